	.target	sm_90a

	.elftype	@"ET_EXEC"


//--------------------- .note.nv.tkinfo           --------------------------
	.section	.note.nv.tkinfo,"",@"SHT_NOTE"
	.sectionflags	@"SHF_NOTE_NV_TKINFO"
	.tkinfo
        /*0018*/ 	.word	0x00000002
        /*0030*/ 	.string	""
        /*0030*/ 	.string	"ptxas"
        /*0030*/ 	.string	"Cuda compilation tools, release 13.0, V13.0.88"
        /*0030*/ 	.string	"Build cuda_13.0.r13.0/compiler.36424714_0"
        /*0030*/ 	.string	"-arch sm_90a -m 64 "



//--------------------- .note.nv.cuinfo           --------------------------
	.section	.note.nv.cuinfo,"",@"SHT_NOTE"
	.sectionflags	@"SHF_NOTE_NV_CUINFO"
        /*0018*/ 	.short	0x0002
        /*001a*/ 	.short	0x005a
        /*001c*/ 	.short	0x0082
	.zero		2


//--------------------- .nv.info                  --------------------------
	.section	.nv.info,"",@"SHT_CUDA_INFO"
	.align	4


	//----- nvinfo : EIATTR_REGCOUNT
	.align		4
        /*0000*/ 	.byte	0x04, 0x2f
        /*0002*/ 	.short	(.L_59 - .L_58)
	.align		4
.L_58:
        /*0004*/ 	.word	index@(_ZN7cutlass13device_kernelIN5flash11enable_sm90INS1_16FlashAttnFwdSm90INS1_25CollectiveMainloopFwdSm90ILi2EN4cute5tupleIJNS5_1CILi1EEES8_S8_EEENS6_IJNS7_ILi192EEENS7_ILi160EEENS7_ILi64EEEEEELi64ENS_12float_e4m3_tEfNS_4arch4Sm90ELb1ELb0ELb1ELb1ELb0ELb1ELb0ELb1ELb1ELb0ELb0ELb0EEENS1_21CollectiveEpilogueFwdINS6_IJSA_SC_SB_EEES9_NS_10bfloat16_tESG_Li384ELb1ELb0ELb0ELb1EEENS1_36VarlenDynamicPersistentTileSchedulerILi192ELi160ELi384ELi128ELb0ELb0ELb1ELb1ELb1ELb1EEEEEEEEEvNT_6ParamsE)
        /*0008*/ 	.word	0x00000080


	//----- nvinfo : EIATTR_FRAME_SIZE
	.align		4
.L_59:
        /*000c*/ 	.byte	0x04, 0x11
        /*000e*/ 	.short	(.L_61 - .L_60)
	.align		4
.L_60:
        /*0010*/ 	.word	index@(_ZN7cutlass13device_kernelIN5flash11enable_sm90INS1_16FlashAttnFwdSm90INS1_25CollectiveMainloopFwdSm90ILi2EN4cute5tupleIJNS5_1CILi1EEES8_S8_EEENS6_IJNS7_ILi192EEENS7_ILi160EEENS7_ILi64EEEEEELi64ENS_12float_e4m3_tEfNS_4arch4Sm90ELb1ELb0ELb1ELb1ELb0ELb1ELb0ELb1ELb1ELb0ELb0ELb0EEENS1_21CollectiveEpilogueFwdINS6_IJSA_SC_SB_EEES9_NS_10bfloat16_tESG_Li384ELb1ELb0ELb0ELb1EEENS1_36VarlenDynamicPersistentTileSchedulerILi192ELi160ELi384ELi128ELb0ELb0ELb1ELb1ELb1ELb1EEEEEEEEEvNT_6ParamsE)
        /*0014*/ 	.word	0x00000070


	//----- nvinfo : EIATTR_REGCOUNT
	.align		4
.L_61:
        /*0018*/ 	.byte	0x04, 0x2f
        /*001a*/ 	.short	(.L_63 - .L_62)
	.align		4
.L_62:
        /*001c*/ 	.word	index@(_ZN7cutlass13device_kernelIN5flash11enable_sm90INS1_16FlashAttnFwdSm90INS1_25CollectiveMainloopFwdSm90ILi2EN4cute5tupleIJNS5_1CILi1EEES8_S8_EEENS6_IJNS7_ILi192EEENS7_ILi160EEENS7_ILi64EEEEEELi64ENS_12float_e4m3_tEfNS_4arch4Sm90ELb1ELb0ELb1ELb1ELb0ELb0ELb0ELb1ELb1ELb0ELb0ELb0EEENS1_21CollectiveEpilogueFwdINS6_IJSA_SC_SB_EEES9_NS_10bfloat16_tESG_Li384ELb1ELb0ELb0ELb1EEENS1_36VarlenDynamicPersistentTileSchedulerILi192ELi160ELi384ELi128ELb0ELb0ELb1ELb1ELb1ELb1EEEEEEEEEvNT_6ParamsE)
        /*0020*/ 	.word	0x00000080


	//----- nvinfo : EIATTR_FRAME_SIZE
	.align		4
.L_63:
        /*0024*/ 	.byte	0x04, 0x11
        /*0026*/ 	.short	(.L_65 - .L_64)
	.align		4
.L_64:
        /*0028*/ 	.word	index@(_ZN7cutlass13device_kernelIN5flash11enable_sm90INS1_16FlashAttnFwdSm90INS1_25CollectiveMainloopFwdSm90ILi2EN4cute5tupleIJNS5_1CILi1EEES8_S8_EEENS6_IJNS7_ILi192EEENS7_ILi160EEENS7_ILi64EEEEEELi64ENS_12float_e4m3_tEfNS_4arch4Sm90ELb1ELb0ELb1ELb1ELb0ELb0ELb0ELb1ELb1ELb0ELb0ELb0EEENS1_21CollectiveEpilogueFwdINS6_IJSA_SC_SB_EEES9_NS_10bfloat16_tESG_Li384ELb1ELb0ELb0ELb1EEENS1_36VarlenDynamicPersistentTileSchedulerILi192ELi160ELi384ELi128ELb0ELb0ELb1ELb1ELb1ELb1EEEEEEEEEvNT_6ParamsE)
        /*002c*/ 	.word	0x00000008


	//----- nvinfo : EIATTR_REGCOUNT
	.align		4
.L_65:
        /*0030*/ 	.byte	0x04, 0x2f
        /*0032*/ 	.short	(.L_67 - .L_66)
	.align		4
.L_66:
        /*0034*/ 	.word	index@(_ZN7cutlass13device_kernelIN5flash11enable_sm90INS1_16FlashAttnFwdSm90INS1_25CollectiveMainloopFwdSm90ILi2EN4cute5tupleIJNS5_1CILi1EEES8_S8_EEENS6_IJNS7_ILi192EEENS7_ILi160EEENS7_ILi64EEEEEELi64ENS_12float_e4m3_tEfNS_4arch4Sm90ELb1ELb0ELb1ELb0ELb0ELb0ELb0ELb1ELb1ELb0ELb0ELb0EEENS1_21CollectiveEpilogueFwdINS6_IJSA_SC_SB_EEES9_NS_10bfloat16_tESG_Li384ELb0ELb0ELb0ELb1EEENS1_30DynamicPersistentTileSchedulerILi384ELi128ELb0ELb0ELb1EEEEEEEEEvNT_6ParamsE)
        /*0038*/ 	.word	0x00000080


	//----- nvinfo : EIATTR_FRAME_SIZE
	.align		4
.L_67:
        /*003c*/ 	.byte	0x04, 0x11
        /*003e*/ 	.short	(.L_69 - .L_68)
	.align		4
.L_68:
        /*0040*/ 	.word	index@(_ZN7cutlass13device_kernelIN5flash11enable_sm90INS1_16FlashAttnFwdSm90INS1_25CollectiveMainloopFwdSm90ILi2EN4cute5tupleIJNS5_1CILi1EEES8_S8_EEENS6_IJNS7_ILi192EEENS7_ILi160EEENS7_ILi64EEEEEELi64ENS_12float_e4m3_tEfNS_4arch4Sm90ELb1ELb0ELb1ELb0ELb0ELb0ELb0ELb1ELb1ELb0ELb0ELb0EEENS1_21CollectiveEpilogueFwdINS6_IJSA_SC_SB_EEES9_NS_10bfloat16_tESG_Li384ELb0ELb0ELb0ELb1EEENS1_30DynamicPersistentTileSchedulerILi384ELi128ELb0ELb0ELb1EEEEEEEEEvNT_6ParamsE)
        /*0044*/ 	.word	0x00000010


	//----- nvinfo : EIATTR_REGCOUNT
	.align		4
.L_69:
        /*0048*/ 	.byte	0x04, 0x2f
        /*004a*/ 	.short	(.L_71 - .L_70)
	.align		4
.L_70:
        /*004c*/ 	.word	index@(_ZN7cutlass13device_kernelIN5flash11enable_sm90INS1_16FlashAttnFwdSm90INS1_25CollectiveMainloopFwdSm90ILi2EN4cute5tupleIJNS5_1CILi1EEES8_S8_EEENS6_IJNS7_ILi192EEENS7_ILi160EEENS7_ILi64EEEEEELi64ENS_12float_e4m3_tEfNS_4arch4Sm90ELb0ELb1ELb1ELb1ELb0ELb1ELb0ELb1ELb1ELb0ELb0ELb0EEENS1_21CollectiveEpilogueFwdINS6_IJSA_SC_SB_EEES9_NS_10bfloat16_tESG_Li384ELb1ELb0ELb0ELb1EEENS1_36VarlenDynamicPersistentTileSchedulerILi192ELi160ELi384ELi128ELb0ELb0ELb1ELb1ELb0ELb1EEEEEEEEEvNT_6ParamsE)
        /*0050*/ 	.word	0x00000080


	//----- nvinfo : EIATTR_FRAME_SIZE
	.align		4
.L_71:
        /*0054*/ 	.byte	0x04, 0x11
        /*0056*/ 	.short	(.L_73 - .L_72)
	.align		4
.L_72:
        /*0058*/ 	.word	index@(_ZN7cutlass13device_kernelIN5flash11enable_sm90INS1_16FlashAttnFwdSm90INS1_25CollectiveMainloopFwdSm90ILi2EN4cute5tupleIJNS5_1CILi1EEES8_S8_EEENS6_IJNS7_ILi192EEENS7_ILi160EEENS7_ILi64EEEEEELi64ENS_12float_e4m3_tEfNS_4arch4Sm90ELb0ELb1ELb1ELb1ELb0ELb1ELb0ELb1ELb1ELb0ELb0ELb0EEENS1_21CollectiveEpilogueFwdINS6_IJSA_SC_SB_EEES9_NS_10bfloat16_tESG_Li384ELb1ELb0ELb0ELb1EEENS1_36VarlenDynamicPersistentTileSchedulerILi192ELi160ELi384ELi128ELb0ELb0ELb1ELb1ELb0ELb1EEEEEEEEEvNT_6ParamsE)
        /*005c*/ 	.word	0x00000080


	//----- nvinfo : EIATTR_REGCOUNT
	.align		4
.L_73:
        /*0060*/ 	.byte	0x04, 0x2f
        /*0062*/ 	.short	(.L_75 - .L_74)
	.align		4
.L_74:
        /*0064*/ 	.word	index@(_ZN7cutlass13device_kernelIN5flash11enable_sm90INS1_16FlashAttnFwdSm90INS1_25CollectiveMainloopFwdSm90ILi2EN4cute5tupleIJNS5_1CILi1EEES8_S8_EEENS6_IJNS7_ILi192EEENS7_ILi160EEENS7_ILi64EEEEEELi64ENS_12float_e4m3_tEfNS_4arch4Sm90ELb0ELb1ELb1ELb1ELb0ELb0ELb0ELb1ELb1ELb0ELb0ELb0EEENS1_21CollectiveEpilogueFwdINS6_IJSA_SC_SB_EEES9_NS_10bfloat16_tESG_Li384ELb1ELb0ELb0ELb1EEENS1_36VarlenDynamicPersistentTileSchedulerILi192ELi160ELi384ELi128ELb0ELb0ELb1ELb1ELb0ELb1EEEEEEEEEvNT_6ParamsE)
        /*0068*/ 	.word	0x00000080


	//----- nvinfo : EIATTR_FRAME_SIZE
	.align		4
.L_75:
        /*006c*/ 	.byte	0x04, 0x11
        /*006e*/ 	.short	(.L_77 - .L_76)
	.align		4
.L_76:
        /*0070*/ 	.word	index@(_ZN7cutlass13device_kernelIN5flash11enable_sm90INS1_16FlashAttnFwdSm90INS1_25CollectiveMainloopFwdSm90ILi2EN4cute5tupleIJNS5_1CILi1EEES8_S8_EEENS6_IJNS7_ILi192EEENS7_ILi160EEENS7_ILi64EEEEEELi64ENS_12float_e4m3_tEfNS_4arch4Sm90ELb0ELb1ELb1ELb1ELb0ELb0ELb0ELb1ELb1ELb0ELb0ELb0EEENS1_21CollectiveEpilogueFwdINS6_IJSA_SC_SB_EEES9_NS_10bfloat16_tESG_Li384ELb1ELb0ELb0ELb1EEENS1_36VarlenDynamicPersistentTileSchedulerILi192ELi160ELi384ELi128ELb0ELb0ELb1ELb1ELb0ELb1EEEEEEEEEvNT_6ParamsE)
        /*0074*/ 	.word	0x00000008


	//----- nvinfo : EIATTR_REGCOUNT
	.align		4
.L_77:
        /*0078*/ 	.byte	0x04, 0x2f
        /*007a*/ 	.short	(.L_79 - .L_78)
	.align		4
.L_78:
        /*007c*/ 	.word	index@(_ZN7cutlass13device_kernelIN5flash11enable_sm90INS1_16FlashAttnFwdSm90INS1_25CollectiveMainloopFwdSm90ILi2EN4cute5tupleIJNS5_1CILi1EEES8_S8_EEENS6_IJNS7_ILi192EEENS7_ILi160EEENS7_ILi64EEEEEELi64ENS_12float_e4m3_tEfNS_4arch4Sm90ELb0ELb1ELb1ELb0ELb0ELb0ELb0ELb1ELb1ELb0ELb0ELb0EEENS1_21CollectiveEpilogueFwdINS6_IJSA_SC_SB_EEES9_NS_10bfloat16_tESG_Li384ELb0ELb0ELb0ELb1EEENS1_30DynamicPersistentTileSchedulerILi384ELi128ELb0ELb0ELb1EEEEEEEEEvNT_6ParamsE)
        /*0080*/ 	.word	0x00000080


	//----- nvinfo : EIATTR_FRAME_SIZE
	.align		4
.L_79:
        /*0084*/ 	.byte	0x04, 0x11
        /*0086*/ 	.short	(.L_81 - .L_80)
	.align		4
.L_80:
        /*0088*/ 	.word	index@(_ZN7cutlass13device_kernelIN5flash11enable_sm90INS1_16FlashAttnFwdSm90INS1_25CollectiveMainloopFwdSm90ILi2EN4cute5tupleIJNS5_1CILi1EEES8_S8_EEENS6_IJNS7_ILi192EEENS7_ILi160EEENS7_ILi64EEEEEELi64ENS_12float_e4m3_tEfNS_4arch4Sm90ELb0ELb1ELb1ELb0ELb0ELb0ELb0ELb1ELb1ELb0ELb0ELb0EEENS1_21CollectiveEpilogueFwdINS6_IJSA_SC_SB_EEES9_NS_10bfloat16_tESG_Li384ELb0ELb0ELb0ELb1EEENS1_30DynamicPersistentTileSchedulerILi384ELi128ELb0ELb0ELb1EEEEEEEEEvNT_6ParamsE)
        /*008c*/ 	.word	0x00000000


	//----- nvinfo : EIATTR_REGCOUNT
	.align		4
.L_81:
        /*0090*/ 	.byte	0x04, 0x2f
        /*0092*/ 	.short	(.L_83 - .L_82)
	.align		4
.L_82:
        /*0094*/ 	.word	index@(_ZN7cutlass13device_kernelIN5flash11enable_sm90INS1_16FlashAttnFwdSm90INS1_25CollectiveMainloopFwdSm90ILi2EN4cute5tupleIJNS5_1CILi1EEES8_S8_EEENS6_IJNS7_ILi192EEENS7_ILi160EEENS7_ILi64EEEEEELi64ENS_12float_e4m3_tEfNS_4arch4Sm90ELb0ELb0ELb1ELb1ELb0ELb1ELb0ELb1ELb1ELb0ELb0ELb0EEENS1_21CollectiveEpilogueFwdINS6_IJSA_SC_SB_EEES9_NS_10bfloat16_tESG_Li384ELb1ELb0ELb0ELb1EEENS1_36VarlenDynamicPersistentTileSchedulerILi192ELi160ELi384ELi128ELb0ELb0ELb1ELb0ELb1ELb1EEEEEEEEEvNT_6ParamsE)
        /*0098*/ 	.word	0x00000080


	//----- nvinfo : EIATTR_FRAME_SIZE
	.align		4
.L_83:
        /*009c*/ 	.byte	0x04, 0x11
        /*009e*/ 	.short	(.L_85 - .L_84)
	.align		4
.L_84:
        /*00a0*/ 	.word	index@(_ZN7cutlass13device_kernelIN5flash11enable_sm90INS1_16FlashAttnFwdSm90INS1_25CollectiveMainloopFwdSm90ILi2EN4cute5tupleIJNS5_1CILi1EEES8_S8_EEENS6_IJNS7_ILi192EEENS7_ILi160EEENS7_ILi64EEEEEELi64ENS_12float_e4m3_tEfNS_4arch4Sm90ELb0ELb0ELb1ELb1ELb0ELb1ELb0ELb1ELb1ELb0ELb0ELb0EEENS1_21CollectiveEpilogueFwdINS6_IJSA_SC_SB_EEES9_NS_10bfloat16_tESG_Li384ELb1ELb0ELb0ELb1EEENS1_36VarlenDynamicPersistentTileSchedulerILi192ELi160ELi384ELi128ELb0ELb0ELb1ELb0ELb1ELb1EEEEEEEEEvNT_6ParamsE)
        /*00a4*/ 	.word	0x00000058


	//----- nvinfo : EIATTR_REGCOUNT
	.align		4
.L_85:
        /*00a8*/ 	.byte	0x04, 0x2f
        /*00aa*/ 	.short	(.L_87 - .L_86)
	.align		4
.L_86:
        /*00ac*/ 	.word	index@(_ZN7cutlass13device_kernelIN5flash11enable_sm90INS1_16FlashAttnFwdSm90INS1_25CollectiveMainloopFwdSm90ILi2EN4cute5tupleIJNS5_1CILi1EEES8_S8_EEENS6_IJNS7_ILi192EEENS7_ILi160EEENS7_ILi64EEEEEELi64ENS_12float_e4m3_tEfNS_4arch4Sm90ELb0ELb0ELb1ELb1ELb0ELb0ELb0ELb1ELb1ELb0ELb0ELb0EEENS1_21CollectiveEpilogueFwdINS6_IJSA_SC_SB_EEES9_NS_10bfloat16_tESG_Li384ELb1ELb0ELb0ELb1EEENS1_36VarlenDynamicPersistentTileSchedulerILi192ELi160ELi384ELi128ELb0ELb0ELb1ELb0ELb1ELb1EEEEEEEEEvNT_6ParamsE)
        /*00b0*/ 	.word	0x00000080


	//----- nvinfo : EIATTR_FRAME_SIZE
	.align		4
.L_87:
        /*00b4*/ 	.byte	0x04, 0x11
        /*00b6*/ 	.short	(.L_89 - .L_88)
	.align		4
.L_88:
        /*00b8*/ 	.word	index@(_ZN7cutlass13device_kernelIN5flash11enable_sm90INS1_16FlashAttnFwdSm90INS1_25CollectiveMainloopFwdSm90ILi2EN4cute5tupleIJNS5_1CILi1EEES8_S8_EEENS6_IJNS7_ILi192EEENS7_ILi160EEENS7_ILi64EEEEEELi64ENS_12float_e4m3_tEfNS_4arch4Sm90ELb0ELb0ELb1ELb1ELb0ELb0ELb0ELb1ELb1ELb0ELb0ELb0EEENS1_21CollectiveEpilogueFwdINS6_IJSA_SC_SB_EEES9_NS_10bfloat16_tESG_Li384ELb1ELb0ELb0ELb1EEENS1_36VarlenDynamicPersistentTileSchedulerILi192ELi160ELi384ELi128ELb0ELb0ELb1ELb0ELb1ELb1EEEEEEEEEvNT_6ParamsE)
        /*00bc*/ 	.word	0x00000008


	//----- nvinfo : EIATTR_REGCOUNT
	.align		4
.L_89:
        /*00c0*/ 	.byte	0x04, 0x2f
        /*00c2*/ 	.short	(.L_91 - .L_90)
	.align		4
.L_90:
        /*00c4*/ 	.word	index@(_ZN7cutlass13device_kernelIN5flash11enable_sm90INS1_16FlashAttnFwdSm90INS1_25CollectiveMainloopFwdSm90ILi2EN4cute5tupleIJNS5_1CILi1EEES8_S8_EEENS6_IJNS7_ILi192EEENS7_ILi160EEENS7_ILi64EEEEEELi64ENS_12float_e4m3_tEfNS_4arch4Sm90ELb0ELb0ELb1ELb0ELb0ELb0ELb0ELb1ELb1ELb0ELb0ELb0EEENS1_21CollectiveEpilogueFwdINS6_IJSA_SC_SB_EEES9_NS_10bfloat16_tESG_Li384ELb0ELb0ELb0ELb1EEENS1_29StaticPersistentTileSchedulerILb0EEEEEEEEEvNT_6ParamsE)
        /*00c8*/ 	.word	0x00000080


	//----- nvinfo : EIATTR_FRAME_SIZE
	.align		4
.L_91:
        /*00cc*/ 	.byte	0x04, 0x11
        /*00ce*/ 	.short	(.L_93 - .L_92)
	.align		4
.L_92:
        /*00d0*/ 	.word	index@(_ZN7cutlass13device_kernelIN5flash11enable_sm90INS1_16FlashAttnFwdSm90INS1_25CollectiveMainloopFwdSm90ILi2EN4cute5tupleIJNS5_1CILi1EEES8_S8_EEENS6_IJNS7_ILi192EEENS7_ILi160EEENS7_ILi64EEEEEELi64ENS_12float_e4m3_tEfNS_4arch4Sm90ELb0ELb0ELb1ELb0ELb0ELb0ELb0ELb1ELb1ELb0ELb0ELb0EEENS1_21CollectiveEpilogueFwdINS6_IJSA_SC_SB_EEES9_NS_10bfloat16_tESG_Li384ELb0ELb0ELb0ELb1EEENS1_29StaticPersistentTileSchedulerILb0EEEEEEEEEvNT_6ParamsE)
        /*00d4*/ 	.word	0x00000000


	//----- nvinfo : EIATTR_REGCOUNT
	.align		4
.L_93:
        /*00d8*/ 	.byte	0x04, 0x2f
        /*00da*/ 	.short	(.L_95 - .L_94)
	.align		4
.L_94:
        /*00dc*/ 	.word	index@(_ZN7cutlass13device_kernelIN5flash11enable_sm90INS1_16FlashAttnFwdSm90INS1_25CollectiveMainloopFwdSm90ILi2EN4cute5tupleIJNS5_1CILi1EEES8_S8_EEENS6_IJNS7_ILi192EEENS7_ILi128EEENS7_ILi96EEEEEELi96ENS_12float_e4m3_tEfNS_4arch4Sm90ELb1ELb0ELb1ELb1ELb0ELb1ELb0ELb1ELb1ELb0ELb0ELb0EEENS1_21CollectiveEpilogueFwdINS6_IJSA_SC_SB_EEES9_NS_10bfloat16_tESG_Li384ELb1ELb0ELb0ELb1EEENS1_36VarlenDynamicPersistentTileSchedulerILi192ELi128ELi384ELi128ELb0ELb0ELb1ELb1ELb1ELb1EEEEEEEEEvNT_6ParamsE)
        /*00e0*/ 	.word	0x00000080


	//----- nvinfo : EIATTR_FRAME_SIZE
	.align		4
.L_95:
        /*00e4*/ 	.byte	0x04, 0x11
        /*00e6*/ 	.short	(.L_97 - .L_96)
	.align		4
.L_96:
        /*00e8*/ 	.word	index@(_ZN7cutlass13device_kernelIN5flash11enable_sm90INS1_16FlashAttnFwdSm90INS1_25CollectiveMainloopFwdSm90ILi2EN4cute5tupleIJNS5_1CILi1EEES8_S8_EEENS6_IJNS7_ILi192EEENS7_ILi128EEENS7_ILi96EEEEEELi96ENS_12float_e4m3_tEfNS_4arch4Sm90ELb1ELb0ELb1ELb1ELb0ELb1ELb0ELb1ELb1ELb0ELb0ELb0EEENS1_21CollectiveEpilogueFwdINS6_IJSA_SC_SB_EEES9_NS_10bfloat16_tESG_Li384ELb1ELb0ELb0ELb1EEENS1_36VarlenDynamicPersistentTileSchedulerILi192ELi128ELi384ELi128ELb0ELb0ELb1ELb1ELb1ELb1EEEEEEEEEvNT_6ParamsE)
        /*00ec*/ 	.word	0x00000068


	//----- nvinfo : EIATTR_REGCOUNT
	.align		4
.L_97:
        /*00f0*/ 	.byte	0x04, 0x2f
        /*00f2*/ 	.short	(.L_99 - .L_98)
	.align		4
.L_98:
        /*00f4*/ 	.word	index@(_ZN7cutlass13device_kernelIN5flash11enable_sm90INS1_16FlashAttnFwdSm90INS1_25CollectiveMainloopFwdSm90ILi2EN4cute5tupleIJNS5_1CILi1EEES8_S8_EEENS6_IJNS7_ILi192EEENS7_ILi128EEENS7_ILi96EEEEEELi96ENS_12float_e4m3_tEfNS_4arch4Sm90ELb1ELb0ELb1ELb1ELb0ELb0ELb0ELb1ELb1ELb0ELb0ELb0EEENS1_21CollectiveEpilogueFwdINS6_IJSA_SC_SB_EEES9_NS_10bfloat16_tESG_Li384ELb1ELb0ELb0ELb1EEENS1_36VarlenDynamicPersistentTileSchedulerILi192ELi128ELi384ELi128ELb0ELb0ELb1ELb1ELb1ELb1EEEEEEEEEvNT_6ParamsE)
        /*00f8*/ 	.word	0x00000080


	//----- nvinfo : EIATTR_FRAME_SIZE
	.align		4
.L_99:
        /*00fc*/ 	.byte	0x04, 0x11
        /*00fe*/ 	.short	(.L_101 - .L_100)
	.align		4
.L_100:
        /*0100*/ 	.word	index@(_ZN7cutlass13device_kernelIN5flash11enable_sm90INS1_16FlashAttnFwdSm90INS1_25CollectiveMainloopFwdSm90ILi2EN4cute5tupleIJNS5_1CILi1EEES8_S8_EEENS6_IJNS7_ILi192EEENS7_ILi128EEENS7_ILi96EEEEEELi96ENS_12float_e4m3_tEfNS_4arch4Sm90ELb1ELb0ELb1ELb1ELb0ELb0ELb0ELb1ELb1ELb0ELb0ELb0EEENS1_21CollectiveEpilogueFwdINS6_IJSA_SC_SB_EEES9_NS_10bfloat16_tESG_Li384ELb1ELb0ELb0ELb1EEENS1_36VarlenDynamicPersistentTileSchedulerILi192ELi128ELi384ELi128ELb0ELb0ELb1ELb1ELb1ELb1EEEEEEEEEvNT_6ParamsE)
        /*0104*/ 	.word	0x00000010


	//----- nvinfo : EIATTR_REGCOUNT
	.align		4
.L_101:
        /*0108*/ 	.byte	0x04, 0x2f
        /*010a*/ 	.short	(.L_103 - .L_102)
	.align		4
.L_102:
        /*010c*/ 	.word	index@(_ZN7cutlass13device_kernelIN5flash11enable_sm90INS1_16FlashAttnFwdSm90INS1_25CollectiveMainloopFwdSm90ILi2EN4cute5tupleIJNS5_1CILi1EEES8_S8_EEENS6_IJNS7_ILi192EEENS7_ILi128EEENS7_ILi96EEEEEELi96ENS_12float_e4m3_tEfNS_4arch4Sm90ELb1ELb0ELb1ELb0ELb0ELb0ELb0ELb1ELb1ELb0ELb0ELb0EEENS1_21CollectiveEpilogueFwdINS6_IJSA_SC_SB_EEES9_NS_10bfloat16_tESG_Li384ELb0ELb0ELb0ELb1EEENS1_30DynamicPersistentTileSchedulerILi384ELi128ELb0ELb0ELb1EEEEEEEEEvNT_6ParamsE)
        /*0110*/ 	.word	0x00000080


	//----- nvinfo : EIATTR_FRAME_SIZE
	.align		4
.L_103:
        /*0114*/ 	.byte	0x04, 0x11
        /*0116*/ 	.short	(.L_105 - .L_104)
	.align		4
.L_104:
        /*0118*/ 	.word	index@(_ZN7cutlass13device_kernelIN5flash11enable_sm90INS1_16FlashAttnFwdSm90INS1_25CollectiveMainloopFwdSm90ILi2EN4cute5tupleIJNS5_1CILi1EEES8_S8_EEENS6_IJNS7_ILi192EEENS7_ILi128EEENS7_ILi96EEEEEELi96ENS_12float_e4m3_tEfNS_4arch4Sm90ELb1ELb0ELb1ELb0ELb0ELb0ELb0ELb1ELb1ELb0ELb0ELb0EEENS1_21CollectiveEpilogueFwdINS6_IJSA_SC_SB_EEES9_NS_10bfloat16_tESG_Li384ELb0ELb0ELb0ELb1EEENS1_30DynamicPersistentTileSchedulerILi384ELi128ELb0ELb0ELb1EEEEEEEEEvNT_6ParamsE)
        /*011c*/ 	.word	0x00000010


	//----- nvinfo : EIATTR_REGCOUNT
	.align		4
.L_105:
        /*0120*/ 	.byte	0x04, 0x2f
        /*0122*/ 	.short	(.L_107 - .L_106)
	.align		4
.L_106:
        /*0124*/ 	.word	index@(_ZN7cutlass13device_kernelIN5flash11enable_sm90INS1_16FlashAttnFwdSm90INS1_25CollectiveMainloopFwdSm90ILi2EN4cute5tupleIJNS5_1CILi1EEES8_S8_EEENS6_IJNS7_ILi192EEENS7_ILi128EEENS7_ILi96EEEEEELi96ENS_12float_e4m3_tEfNS_4arch4Sm90ELb0ELb1ELb1ELb1ELb0ELb1ELb0ELb1ELb1ELb0ELb0ELb0EEENS1_21CollectiveEpilogueFwdINS6_IJSA_SC_SB_EEES9_NS_10bfloat16_tESG_Li384ELb1ELb0ELb0ELb1EEENS1_36VarlenDynamicPersistentTileSchedulerILi192ELi128ELi384ELi128ELb0ELb0ELb1ELb1ELb0ELb1EEEEEEEEEvNT_6ParamsE)
        /*0128*/ 	.word	0x00000080


	//----- nvinfo : EIATTR_FRAME_SIZE
	.align		4
.L_107:
        /*012c*/ 	.byte	0x04, 0x11
        /*012e*/ 	.short	(.L_109 - .L_108)
	.align		4
.L_108:
        /*0130*/ 	.word	index@(_ZN7cutlass13device_kernelIN5flash11enable_sm90INS1_16FlashAttnFwdSm90INS1_25CollectiveMainloopFwdSm90ILi2EN4cute5tupleIJNS5_1CILi1EEES8_S8_EEENS6_IJNS7_ILi192EEENS7_ILi128EEENS7_ILi96EEEEEELi96ENS_12float_e4m3_tEfNS_4arch4Sm90ELb0ELb1ELb1ELb1ELb0ELb1ELb0ELb1ELb1ELb0ELb0ELb0EEENS1_21CollectiveEpilogueFwdINS6_IJSA_SC_SB_EEES9_NS_10bfloat16_tESG_Li384ELb1ELb0ELb0ELb1EEENS1_36VarlenDynamicPersistentTileSchedulerILi192ELi128ELi384ELi128ELb0ELb0ELb1ELb1ELb0ELb1EEEEEEEEEvNT_6ParamsE)
        /*0134*/ 	.word	0x00000078


	//----- nvinfo : EIATTR_REGCOUNT
	.align		4
.L_109:
        /*0138*/ 	.byte	0x04, 0x2f
        /*013a*/ 	.short	(.L_111 - .L_110)
	.align		4
.L_110:
        /*013c*/ 	.word	index@(_ZN7cutlass13device_kernelIN5flash11enable_sm90INS1_16FlashAttnFwdSm90INS1_25CollectiveMainloopFwdSm90ILi2EN4cute5tupleIJNS5_1CILi1EEES8_S8_EEENS6_IJNS7_ILi192EEENS7_ILi128EEENS7_ILi96EEEEEELi96ENS_12float_e4m3_tEfNS_4arch4Sm90ELb0ELb1ELb1ELb1ELb0ELb0ELb0ELb1ELb1ELb0ELb0ELb0EEENS1_21CollectiveEpilogueFwdINS6_IJSA_SC_SB_EEES9_NS_10bfloat16_tESG_Li384ELb1ELb0ELb0ELb1EEENS1_36VarlenDynamicPersistentTileSchedulerILi192ELi128ELi384ELi128ELb0ELb0ELb1ELb1ELb0ELb1EEEEEEEEEvNT_6ParamsE)
        /*0140*/ 	.word	0x00000080


	//----- nvinfo : EIATTR_FRAME_SIZE
	.align		4
.L_111:
        /*0144*/ 	.byte	0x04, 0x11
        /*0146*/ 	.short	(.L_113 - .L_112)
	.align		4
.L_112:
        /*0148*/ 	.word	index@(_ZN7cutlass13device_kernelIN5flash11enable_sm90INS1_16FlashAttnFwdSm90INS1_25CollectiveMainloopFwdSm90ILi2EN4cute5tupleIJNS5_1CILi1EEES8_S8_EEENS6_IJNS7_ILi192EEENS7_ILi128EEENS7_ILi96EEEEEELi96ENS_12float_e4m3_tEfNS_4arch4Sm90ELb0ELb1ELb1ELb1ELb0ELb0ELb0ELb1ELb1ELb0ELb0ELb0EEENS1_21CollectiveEpilogueFwdINS6_IJSA_SC_SB_EEES9_NS_10bfloat16_tESG_Li384ELb1ELb0ELb0ELb1EEENS1_36VarlenDynamicPersistentTileSchedulerILi192ELi128ELi384ELi128ELb0ELb0ELb1ELb1ELb0ELb1EEEEEEEEEvNT_6ParamsE)
        /*014c*/ 	.word	0x00000010


	//----- nvinfo : EIATTR_REGCOUNT
	.align		4
.L_113:
        /*0150*/ 	.byte	0x04, 0x2f
        /*0152*/ 	.short	(.L_115 - .L_114)
	.align		4
.L_114:
        /*0154*/ 	.word	index@(_ZN7cutlass13device_kernelIN5flash11enable_sm90INS1_16FlashAttnFwdSm90INS1_25CollectiveMainloopFwdSm90ILi2EN4cute5tupleIJNS5_1CILi1EEES8_S8_EEENS6_IJNS7_ILi192EEENS7_ILi128EEENS7_ILi96EEEEEELi96ENS_12float_e4m3_tEfNS_4arch4Sm90ELb0ELb1ELb1ELb0ELb0ELb0ELb0ELb1ELb1ELb0ELb0ELb0EEENS1_21CollectiveEpilogueFwdINS6_IJSA_SC_SB_EEES9_NS_10bfloat16_tESG_Li384ELb0ELb0ELb0ELb1EEENS1_30DynamicPersistentTileSchedulerILi384ELi128ELb0ELb0ELb1EEEEEEEEEvNT_6ParamsE)
        /*0158*/ 	.word	0x00000080


	//----- nvinfo : EIATTR_FRAME_SIZE
	.align		4
.L_115:
        /*015c*/ 	.byte	0x04, 0x11
        /*015e*/ 	.short	(.L_117 - .L_116)
	.align		4
.L_116:
        /*0160*/ 	.word	index@(_ZN7cutlass13device_kernelIN5flash11enable_sm90INS1_16FlashAttnFwdSm90INS1_25CollectiveMainloopFwdSm90ILi2EN4cute5tupleIJNS5_1CILi1EEES8_S8_EEENS6_IJNS7_ILi192EEENS7_ILi128EEENS7_ILi96EEEEEELi96ENS_12float_e4m3_tEfNS_4arch4Sm90ELb0ELb1ELb1ELb0ELb0ELb0ELb0ELb1ELb1ELb0ELb0ELb0EEENS1_21CollectiveEpilogueFwdINS6_IJSA_SC_SB_EEES9_NS_10bfloat16_tESG_Li384ELb0ELb0ELb0ELb1EEENS1_30DynamicPersistentTileSchedulerILi384ELi128ELb0ELb0ELb1EEEEEEEEEvNT_6ParamsE)
        /*0164*/ 	.word	0x00000008


	//----- nvinfo : EIATTR_REGCOUNT
	.align		4
.L_117:
        /*0168*/ 	.byte	0x04, 0x2f
        /*016a*/ 	.short	(.L_119 - .L_118)
	.align		4
.L_118:
        /*016c*/ 	.word	index@(_ZN7cutlass13device_kernelIN5flash11enable_sm90INS1_16FlashAttnFwdSm90INS1_25CollectiveMainloopFwdSm90ILi2EN4cute5tupleIJNS5_1CILi1EEES8_S8_EEENS6_IJNS7_ILi192EEENS7_ILi128EEENS7_ILi96EEEEEELi96ENS_12float_e4m3_tEfNS_4arch4Sm90ELb0ELb0ELb1ELb1ELb0ELb1ELb0ELb1ELb1ELb0ELb0ELb0EEENS1_21CollectiveEpilogueFwdINS6_IJSA_SC_SB_EEES9_NS_10bfloat16_tESG_Li384ELb1ELb0ELb0ELb1EEENS1_36VarlenDynamicPersistentTileSchedulerILi192ELi128ELi384ELi128ELb0ELb0ELb1ELb0ELb1ELb1EEEEEEEEEvNT_6ParamsE)
        /*0170*/ 	.word	0x00000080


	//----- nvinfo : EIATTR_FRAME_SIZE
	.align		4
.L_119:
        /*0174*/ 	.byte	0x04, 0x11
        /*0176*/ 	.short	(.L_121 - .L_120)
	.align		4
.L_120:
        /*0178*/ 	.word	index@(_ZN7cutlass13device_kernelIN5flash11enable_sm90INS1_16FlashAttnFwdSm90INS1_25CollectiveMainloopFwdSm90ILi2EN4cute5tupleIJNS5_1CILi1EEES8_S8_EEENS6_IJNS7_ILi192EEENS7_ILi128EEENS7_ILi96EEEEEELi96ENS_12float_e4m3_tEfNS_4arch4Sm90ELb0ELb0ELb1ELb1ELb0ELb1ELb0ELb1ELb1ELb0ELb0ELb0EEENS1_21CollectiveEpilogueFwdINS6_IJSA_SC_SB_EEES9_NS_10bfloat16_tESG_Li384ELb1ELb0ELb0ELb1EEENS1_36VarlenDynamicPersistentTileSchedulerILi192ELi128ELi384ELi128ELb0ELb0ELb1ELb0ELb1ELb1EEEEEEEEEvNT_6ParamsE)
        /*017c*/ 	.word	0x00000060


	//----- nvinfo : EIATTR_REGCOUNT
	.align		4
.L_121:
        /*0180*/ 	.byte	0x04, 0x2f
        /*0182*/ 	.short	(.L_123 - .L_122)
	.align		4
.L_122:
        /*0184*/ 	.word	index@(_ZN7cutlass13device_kernelIN5flash11enable_sm90INS1_16FlashAttnFwdSm90INS1_25CollectiveMainloopFwdSm90ILi2EN4cute5tupleIJNS5_1CILi1EEES8_S8_EEENS6_IJNS7_ILi192EEENS7_ILi128EEENS7_ILi96EEEEEELi96ENS_12float_e4m3_tEfNS_4arch4Sm90ELb0ELb0ELb1ELb1ELb0ELb0ELb0ELb1ELb1ELb0ELb0ELb0EEENS1_21CollectiveEpilogueFwdINS6_IJSA_SC_SB_EEES9_NS_10bfloat16_tESG_Li384ELb1ELb0ELb0ELb1EEENS1_36VarlenDynamicPersistentTileSchedulerILi192ELi128ELi384ELi128ELb0ELb0ELb1ELb0ELb1ELb1EEEEEEEEEvNT_6ParamsE)
        /*0188*/ 	.word	0x00000080


	//----- nvinfo : EIATTR_FRAME_SIZE
	.align		4
.L_123:
        /*018c*/ 	.byte	0x04, 0x11
        /*018e*/ 	.short	(.L_125 - .L_124)
	.align		4
.L_124:
        /*0190*/ 	.word	index@(_ZN7cutlass13device_kernelIN5flash11enable_sm90INS1_16FlashAttnFwdSm90INS1_25CollectiveMainloopFwdSm90ILi2EN4cute5tupleIJNS5_1CILi1EEES8_S8_EEENS6_IJNS7_ILi192EEENS7_ILi128EEENS7_ILi96EEEEEELi96ENS_12float_e4m3_tEfNS_4arch4Sm90ELb0ELb0ELb1ELb1ELb0ELb0ELb0ELb1ELb1ELb0ELb0ELb0EEENS1_21CollectiveEpilogueFwdINS6_IJSA_SC_SB_EEES9_NS_10bfloat16_tESG_Li384ELb1ELb0ELb0ELb1EEENS1_36VarlenDynamicPersistentTileSchedulerILi192ELi128ELi384ELi128ELb0ELb0ELb1ELb0ELb1ELb1EEEEEEEEEvNT_6ParamsE)
        /*0194*/ 	.word	0x00000010


	//----- nvinfo : EIATTR_REGCOUNT
	.align		4
.L_125:
        /*0198*/ 	.byte	0x04, 0x2f
        /*019a*/ 	.short	(.L_127 - .L_126)
	.align		4
.L_126:
        /*019c*/ 	.word	index@(_ZN7cutlass13device_kernelIN5flash11enable_sm90INS1_16FlashAttnFwdSm90INS1_25CollectiveMainloopFwdSm90ILi2EN4cute5tupleIJNS5_1CILi1EEES8_S8_EEENS6_IJNS7_ILi192EEENS7_ILi128EEENS7_ILi96EEEEEELi96ENS_12float_e4m3_tEfNS_4arch4Sm90ELb0ELb0ELb1ELb0ELb0ELb0ELb0ELb1ELb1ELb0ELb0ELb0EEENS1_21CollectiveEpilogueFwdINS6_IJSA_SC_SB_EEES9_NS_10bfloat16_tESG_Li384ELb0ELb0ELb0ELb1EEENS1_29StaticPersistentTileSchedulerILb0EEEEEEEEEvNT_6ParamsE)
        /*01a0*/ 	.word	0x00000080


	//----- nvinfo : EIATTR_FRAME_SIZE
	.align		4
.L_127:
        /*01a4*/ 	.byte	0x04, 0x11
        /*01a6*/ 	.short	(.L_129 - .L_128)
	.align		4
.L_128:
        /*01a8*/ 	.word	index@(_ZN7cutlass13device_kernelIN5flash11enable_sm90INS1_16FlashAttnFwdSm90INS1_25CollectiveMainloopFwdSm90ILi2EN4cute5tupleIJNS5_1CILi1EEES8_S8_EEENS6_IJNS7_ILi192EEENS7_ILi128EEENS7_ILi96EEEEEELi96ENS_12float_e4m3_tEfNS_4arch4Sm90ELb0ELb0ELb1ELb0ELb0ELb0ELb0ELb1ELb1ELb0ELb0ELb0EEENS1_21CollectiveEpilogueFwdINS6_IJSA_SC_SB_EEES9_NS_10bfloat16_tESG_Li384ELb0ELb0ELb0ELb1EEENS1_29StaticPersistentTileSchedulerILb0EEEEEEEEEvNT_6ParamsE)
        /*01ac*/ 	.word	0x00000000


	//----- nvinfo : EIATTR_REGCOUNT
	.align		4
.L_129:
        /*01b0*/ 	.byte	0x04, 0x2f
        /*01b2*/ 	.short	(.L_131 - .L_130)
	.align		4
.L_130:
        /*01b4*/ 	.word	index@(_ZN7cutlass13device_kernelIN5flash11enable_sm90INS1_16FlashAttnFwdSm90INS1_25CollectiveMainloopFwdSm90ILi2EN4cute5tupleIJNS5_1CILi1EEES8_S8_EEENS6_IJNS7_ILi128EEENS7_ILi224EEESA_EEELi128ENS_12float_e4m3_tEfNS_4arch4Sm90ELb1ELb0ELb1ELb1ELb0ELb1ELb0ELb1ELb1ELb0ELb0ELb0EEENS1_21CollectiveEpilogueFwdINS6_IJSA_SA_SB_EEES9_NS_10bfloat16_tESF_Li256ELb1ELb0ELb0ELb1EEENS1_36VarlenDynamicPersistentTileSchedulerILi128ELi224ELi256ELi128ELb0ELb0ELb1ELb1ELb1ELb1EEEEEEEEEvNT_6ParamsE)
        /*01b8*/ 	.word	0x000000a8


	//----- nvinfo : EIATTR_FRAME_SIZE
	.align		4
.L_131:
        /*01bc*/ 	.byte	0x04, 0x11
        /*01be*/ 	.short	(.L_133 - .L_132)
	.align		4
.L_132:
        /*01c0*/ 	.word	index@(_ZN7cutlass13device_kernelIN5flash11enable_sm90INS1_16FlashAttnFwdSm90INS1_25CollectiveMainloopFwdSm90ILi2EN4cute5tupleIJNS5_1CILi1EEES8_S8_EEENS6_IJNS7_ILi128EEENS7_ILi224EEESA_EEELi128ENS_12float_e4m3_tEfNS_4arch4Sm90ELb1ELb0ELb1ELb1ELb0ELb1ELb0ELb1ELb1ELb0ELb0ELb0EEENS1_21CollectiveEpilogueFwdINS6_IJSA_SA_SB_EEES9_NS_10bfloat16_tESF_Li256ELb1ELb0ELb0ELb1EEENS1_36VarlenDynamicPersistentTileSchedulerILi128ELi224ELi256ELi128ELb0ELb0ELb1ELb1ELb1ELb1EEEEEEEEEvNT_6ParamsE)
        /*01c4*/ 	.word	0x000000f8


	//----- nvinfo : EIATTR_REGCOUNT
	.align		4
.L_133:
        /*01c8*/ 	.byte	0x04, 0x2f
        /*01ca*/ 	.short	(.L_135 - .L_134)
	.align		4
.L_134:
        /*01cc*/ 	.word	index@(_ZN7cutlass13device_kernelIN5flash11enable_sm90INS1_16FlashAttnFwdSm90INS1_25CollectiveMainloopFwdSm90ILi2EN4cute5tupleIJNS5_1CILi1EEES8_S8_EEENS6_IJNS7_ILi128EEENS7_ILi224EEESA_EEELi128ENS_12float_e4m3_tEfNS_4arch4Sm90ELb1ELb0ELb1ELb1ELb0ELb0ELb0ELb1ELb1ELb0ELb0ELb0EEENS1_21CollectiveEpilogueFwdINS6_IJSA_SA_SB_EEES9_NS_10bfloat16_tESF_Li256ELb1ELb0ELb0ELb1EEENS1_36VarlenDynamicPersistentTileSchedulerILi128ELi224ELi256ELi128ELb0ELb0ELb1ELb1ELb1ELb1EEEEEEEEEvNT_6ParamsE)
        /*01d0*/ 	.word	0x000000a8


	//----- nvinfo : EIATTR_FRAME_SIZE
	.align		4
.L_135:
        /*01d4*/ 	.byte	0x04, 0x11
        /*01d6*/ 	.short	(.L_137 - .L_136)
	.align		4
.L_136:
        /*01d8*/ 	.word	index@(_ZN7cutlass13device_kernelIN5flash11enable_sm90INS1_16FlashAttnFwdSm90INS1_25CollectiveMainloopFwdSm90ILi2EN4cute5tupleIJNS5_1CILi1EEES8_S8_EEENS6_IJNS7_ILi128EEENS7_ILi224EEESA_EEELi128ENS_12float_e4m3_tEfNS_4arch4Sm90ELb1ELb0ELb1ELb1ELb0ELb0ELb0ELb1ELb1ELb0ELb0ELb0EEENS1_21CollectiveEpilogueFwdINS6_IJSA_SA_SB_EEES9_NS_10bfloat16_tESF_Li256ELb1ELb0ELb0ELb1EEENS1_36VarlenDynamicPersistentTileSchedulerILi128ELi224ELi256ELi128ELb0ELb0ELb1ELb1ELb1ELb1EEEEEEEEEvNT_6ParamsE)
        /*01dc*/ 	.word	0x00000038


	//----- nvinfo : EIATTR_REGCOUNT
	.align		4
.L_137:
        /*01e0*/ 	.byte	0x04, 0x2f
        /*01e2*/ 	.short	(.L_139 - .L_138)
	.align		4
.L_138:
        /*01e4*/ 	.word	index@(_ZN7cutlass13device_kernelIN5flash11enable_sm90INS1_16FlashAttnFwdSm90INS1_25CollectiveMainloopFwdSm90ILi2EN4cute5tupleIJNS5_1CILi1EEES8_S8_EEENS6_IJNS7_ILi128EEENS7_ILi224EEESA_EEELi128ENS_12float_e4m3_tEfNS_4arch4Sm90ELb1ELb0ELb1ELb0ELb0ELb0ELb0ELb1ELb1ELb0ELb0ELb0EEENS1_21CollectiveEpilogueFwdINS6_IJSA_SA_SB_EEES9_NS_10bfloat16_tESF_Li256ELb0ELb0ELb0ELb1EEENS1_30DynamicPersistentTileSchedulerILi256ELi128ELb0ELb0ELb1EEEEEEEEEvNT_6ParamsE)
        /*01e8*/ 	.word	0x000000a8


	//----- nvinfo : EIATTR_FRAME_SIZE
	.align		4
.L_139:
        /*01ec*/ 	.byte	0x04, 0x11
        /*01ee*/ 	.short	(.L_141 - .L_140)
	.align		4
.L_140:
        /*01f0*/ 	.word	index@(_ZN7cutlass13device_kernelIN5flash11enable_sm90INS1_16FlashAttnFwdSm90INS1_25CollectiveMainloopFwdSm90ILi2EN4cute5tupleIJNS5_1CILi1EEES8_S8_EEENS6_IJNS7_ILi128EEENS7_ILi224EEESA_EEELi128ENS_12float_e4m3_tEfNS_4arch4Sm90ELb1ELb0ELb1ELb0ELb0ELb0ELb0ELb1ELb1ELb0ELb0ELb0EEENS1_21CollectiveEpilogueFwdINS6_IJSA_SA_SB_EEES9_NS_10bfloat16_tESF_Li256ELb0ELb0ELb0ELb1EEENS1_30DynamicPersistentTileSchedulerILi256ELi128ELb0ELb0ELb1EEEEEEEEEvNT_6ParamsE)
        /*01f4*/ 	.word	0x00000040


	//----- nvinfo : EIATTR_REGCOUNT
	.align		4
.L_141:
        /*01f8*/ 	.byte	0x04, 0x2f
        /*01fa*/ 	.short	(.L_143 - .L_142)
	.align		4
.L_142:
        /*01fc*/ 	.word	index@(_ZN7cutlass13device_kernelIN5flash11enable_sm90INS1_16FlashAttnFwdSm90INS1_25CollectiveMainloopFwdSm90ILi2EN4cute5tupleIJNS5_1CILi1EEES8_S8_EEENS6_IJNS7_ILi128EEENS7_ILi192EEESA_EEELi128ENS_12float_e4m3_tEfNS_4arch4Sm90ELb0ELb1ELb1ELb1ELb0ELb1ELb0ELb1ELb1ELb0ELb0ELb0EEENS1_21CollectiveEpilogueFwdINS6_IJSA_SA_SB_EEES9_NS_10bfloat16_tESF_Li256ELb1ELb0ELb0ELb1EEENS1_36VarlenDynamicPersistentTileSchedulerILi128ELi192ELi256ELi128ELb0ELb0ELb1ELb1ELb0ELb1EEEEEEEEEvNT_6ParamsE)
        /*0200*/ 	.word	0x000000a8


	//----- nvinfo : EIATTR_FRAME_SIZE
	.align		4
.L_143:
        /*0204*/ 	.byte	0x04, 0x11
        /*0206*/ 	.short	(.L_145 - .L_144)
	.align		4
.L_144:
        /*0208*/ 	.word	index@(_ZN7cutlass13device_kernelIN5flash11enable_sm90INS1_16FlashAttnFwdSm90INS1_25CollectiveMainloopFwdSm90ILi2EN4cute5tupleIJNS5_1CILi1EEES8_S8_EEENS6_IJNS7_ILi128EEENS7_ILi192EEESA_EEELi128ENS_12float_e4m3_tEfNS_4arch4Sm90ELb0ELb1ELb1ELb1ELb0ELb1ELb0ELb1ELb1ELb0ELb0ELb0EEENS1_21CollectiveEpilogueFwdINS6_IJSA_SA_SB_EEES9_NS_10bfloat16_tESF_Li256ELb1ELb0ELb0ELb1EEENS1_36VarlenDynamicPersistentTileSchedulerILi128ELi192ELi256ELi128ELb0ELb0ELb1ELb1ELb0ELb1EEEEEEEEEvNT_6ParamsE)
        /*020c*/ 	.word	0x00000048


	//----- nvinfo : EIATTR_REGCOUNT
	.align		4
.L_145:
        /*0210*/ 	.byte	0x04, 0x2f
        /*0212*/ 	.short	(.L_147 - .L_146)
	.align		4
.L_146:
        /*0214*/ 	.word	index@(_ZN7cutlass13device_kernelIN5flash11enable_sm90INS1_16FlashAttnFwdSm90INS1_25CollectiveMainloopFwdSm90ILi2EN4cute5tupleIJNS5_1CILi1EEES8_S8_EEENS6_IJNS7_ILi128EEENS7_ILi192EEESA_EEELi128ENS_12float_e4m3_tEfNS_4arch4Sm90ELb0ELb1ELb1ELb1ELb0ELb0ELb0ELb1ELb1ELb0ELb0ELb0EEENS1_21CollectiveEpilogueFwdINS6_IJSA_SA_SB_EEES9_NS_10bfloat16_tESF_Li256ELb1ELb0ELb0ELb1EEENS1_36VarlenDynamicPersistentTileSchedulerILi128ELi192ELi256ELi128ELb0ELb0ELb1ELb1ELb0ELb1EEEEEEEEEvNT_6ParamsE)
        /*0218*/ 	.word	0x000000a8


	//----- nvinfo : EIATTR_FRAME_SIZE
	.align		4
.L_147:
        /*021c*/ 	.byte	0x04, 0x11
        /*021e*/ 	.short	(.L_149 - .L_148)
	.align		4
.L_148:
        /*0220*/ 	.word	index@(_ZN7cutlass13device_kernelIN5flash11enable_sm90INS1_16FlashAttnFwdSm90INS1_25CollectiveMainloopFwdSm90ILi2EN4cute5tupleIJNS5_1CILi1EEES8_S8_EEENS6_IJNS7_ILi128EEENS7_ILi192EEESA_EEELi128ENS_12float_e4m3_tEfNS_4arch4Sm90ELb0ELb1ELb1ELb1ELb0ELb0ELb0ELb1ELb1ELb0ELb0ELb0EEENS1_21CollectiveEpilogueFwdINS6_IJSA_SA_SB_EEES9_NS_10bfloat16_tESF_Li256ELb1ELb0ELb0ELb1EEENS1_36VarlenDynamicPersistentTileSchedulerILi128ELi192ELi256ELi128ELb0ELb0ELb1ELb1ELb0ELb1EEEEEEEEEvNT_6ParamsE)
        /*0224*/ 	.word	0x00000040


	//----- nvinfo : EIATTR_REGCOUNT
	.align		4
.L_149:
        /*0228*/ 	.byte	0x04, 0x2f
        /*022a*/ 	.short	(.L_151 - .L_150)
	.align		4
.L_150:
        /*022c*/ 	.word	index@(_ZN7cutlass13device_kernelIN5flash11enable_sm90INS1_16FlashAttnFwdSm90INS1_25CollectiveMainloopFwdSm90ILi2EN4cute5tupleIJNS5_1CILi1EEES8_S8_EEENS6_IJNS7_ILi128EEENS7_ILi192EEESA_EEELi128ENS_12float_e4m3_tEfNS_4arch4Sm90ELb0ELb1ELb1ELb0ELb0ELb0ELb0ELb1ELb1ELb0ELb0ELb0EEENS1_21CollectiveEpilogueFwdINS6_IJSA_SA_SB_EEES9_NS_10bfloat16_tESF_Li256ELb0ELb0ELb0ELb1EEENS1_30DynamicPersistentTileSchedulerILi256ELi128ELb0ELb0ELb1EEEEEEEEEvNT_6ParamsE)
        /*0230*/ 	.word	0x000000a8


	//----- nvinfo : EIATTR_FRAME_SIZE
	.align		4
.L_151:
        /*0234*/ 	.byte	0x04, 0x11
        /*0236*/ 	.short	(.L_153 - .L_152)
	.align		4
.L_152:
        /*0238*/ 	.word	index@(_ZN7cutlass13device_kernelIN5flash11enable_sm90INS1_16FlashAttnFwdSm90INS1_25CollectiveMainloopFwdSm90ILi2EN4cute5tupleIJNS5_1CILi1EEES8_S8_EEENS6_IJNS7_ILi128EEENS7_ILi192EEESA_EEELi128ENS_12float_e4m3_tEfNS_4arch4Sm90ELb0ELb1ELb1ELb0ELb0ELb0ELb0ELb1ELb1ELb0ELb0ELb0EEENS1_21CollectiveEpilogueFwdINS6_IJSA_SA_SB_EEES9_NS_10bfloat16_tESF_Li256ELb0ELb0ELb0ELb1EEENS1_30DynamicPersistentTileSchedulerILi256ELi128ELb0ELb0ELb1EEEEEEEEEvNT_6ParamsE)
        /*023c*/ 	.word	0x00000038


	//----- nvinfo : EIATTR_REGCOUNT
	.align		4
.L_153:
        /*0240*/ 	.byte	0x04, 0x2f
        /*0242*/ 	.short	(.L_155 - .L_154)
	.align		4
.L_154:
        /*0244*/ 	.word	index@(_ZN7cutlass13device_kernelIN5flash11enable_sm90INS1_16FlashAttnFwdSm90INS1_25CollectiveMainloopFwdSm90ILi2EN4cute5tupleIJNS5_1CILi1EEES8_S8_EEENS6_IJNS7_ILi128EEENS7_ILi224EEESA_EEELi128ENS_12float_e4m3_tEfNS_4arch4Sm90ELb0ELb0ELb1ELb1ELb0ELb1ELb0ELb1ELb1ELb0ELb0ELb0EEENS1_21CollectiveEpilogueFwdINS6_IJSA_SA_SB_EEES9_NS_10bfloat16_tESF_Li256ELb1ELb0ELb0ELb1EEENS1_36VarlenDynamicPersistentTileSchedulerILi128ELi224ELi256ELi128ELb0ELb0ELb1ELb0ELb1ELb1EEEEEEEEEvNT_6ParamsE)
        /*0248*/ 	.word	0x000000a8


	//----- nvinfo : EIATTR_FRAME_SIZE
	.align		4
.L_155:
        /*024c*/ 	.byte	0x04, 0x11
        /*024e*/ 	.short	(.L_157 - .L_156)
	.align		4
.L_156:
        /*0250*/ 	.word	index@(_ZN7cutlass13device_kernelIN5flash11enable_sm90INS1_16FlashAttnFwdSm90INS1_25CollectiveMainloopFwdSm90ILi2EN4cute5tupleIJNS5_1CILi1EEES8_S8_EEENS6_IJNS7_ILi128EEENS7_ILi224EEESA_EEELi128ENS_12float_e4m3_tEfNS_4arch4Sm90ELb0ELb0ELb1ELb1ELb0ELb1ELb0ELb1ELb1ELb0ELb0ELb0EEENS1_21CollectiveEpilogueFwdINS6_IJSA_SA_SB_EEES9_NS_10bfloat16_tESF_Li256ELb1ELb0ELb0ELb1EEENS1_36VarlenDynamicPersistentTileSchedulerILi128ELi224ELi256ELi128ELb0ELb0ELb1ELb0ELb1ELb1EEEEEEEEEvNT_6ParamsE)
        /*0254*/ 	.word	0x000000e8


	//----- nvinfo : EIATTR_REGCOUNT
	.align		4
.L_157:
        /*0258*/ 	.byte	0x04, 0x2f
        /*025a*/ 	.short	(.L_159 - .L_158)
	.align		4
.L_158:
        /*025c*/ 	.word	index@(_ZN7cutlass13device_kernelIN5flash11enable_sm90INS1_16FlashAttnFwdSm90INS1_25CollectiveMainloopFwdSm90ILi2EN4cute5tupleIJNS5_1CILi1EEES8_S8_EEENS6_IJNS7_ILi128EEENS7_ILi224EEESA_EEELi128ENS_12float_e4m3_tEfNS_4arch4Sm90ELb0ELb0ELb1ELb1ELb0ELb0ELb0ELb1ELb1ELb0ELb0ELb0EEENS1_21CollectiveEpilogueFwdINS6_IJSA_SA_SB_EEES9_NS_10bfloat16_tESF_Li256ELb1ELb0ELb0ELb1EEENS1_36VarlenDynamicPersistentTileSchedulerILi128ELi224ELi256ELi128ELb0ELb0ELb1ELb0ELb1ELb1EEEEEEEEEvNT_6ParamsE)
        /*0260*/ 	.word	0x000000a8


	//----- nvinfo : EIATTR_FRAME_SIZE
	.align		4
.L_159:
        /*0264*/ 	.byte	0x04, 0x11
        /*0266*/ 	.short	(.L_161 - .L_160)
	.align		4
.L_160:
        /*0268*/ 	.word	index@(_ZN7cutlass13device_kernelIN5flash11enable_sm90INS1_16FlashAttnFwdSm90INS1_25CollectiveMainloopFwdSm90ILi2EN4cute5tupleIJNS5_1CILi1EEES8_S8_EEENS6_IJNS7_ILi128EEENS7_ILi224EEESA_EEELi128ENS_12float_e4m3_tEfNS_4arch4Sm90ELb0ELb0ELb1ELb1ELb0ELb0ELb0ELb1ELb1ELb0ELb0ELb0EEENS1_21CollectiveEpilogueFwdINS6_IJSA_SA_SB_EEES9_NS_10bfloat16_tESF_Li256ELb1ELb0ELb0ELb1EEENS1_36VarlenDynamicPersistentTileSchedulerILi128ELi224ELi256ELi128ELb0ELb0ELb1ELb0ELb1ELb1EEEEEEEEEvNT_6ParamsE)
        /*026c*/ 	.word	0x00000038


	//----- nvinfo : EIATTR_REGCOUNT
	.align		4
.L_161:
        /*0270*/ 	.byte	0x04, 0x2f
        /*0272*/ 	.short	(.L_163 - .L_162)
	.align		4
.L_162:
        /*0274*/ 	.word	index@(_ZN7cutlass13device_kernelIN5flash11enable_sm90INS1_16FlashAttnFwdSm90INS1_25CollectiveMainloopFwdSm90ILi2EN4cute5tupleIJNS5_1CILi1EEES8_S8_EEENS6_IJNS7_ILi128EEENS7_ILi224EEESA_EEELi128ENS_12float_e4m3_tEfNS_4arch4Sm90ELb0ELb0ELb1ELb0ELb0ELb0ELb0ELb1ELb1ELb0ELb0ELb0EEENS1_21CollectiveEpilogueFwdINS6_IJSA_SA_SB_EEES9_NS_10bfloat16_tESF_Li256ELb0ELb0ELb0ELb1EEENS1_29StaticPersistentTileSchedulerILb0EEEEEEEEEvNT_6ParamsE)
        /*0278*/ 	.word	0x000000a8


	//----- nvinfo : EIATTR_FRAME_SIZE
	.align		4
.L_163:
        /*027c*/ 	.byte	0x04, 0x11
        /*027e*/ 	.short	(.L_165 - .L_164)
	.align		4
.L_164:
        /*0280*/ 	.word	index@(_ZN7cutlass13device_kernelIN5flash11enable_sm90INS1_16FlashAttnFwdSm90INS1_25CollectiveMainloopFwdSm90ILi2EN4cute5tupleIJNS5_1CILi1EEES8_S8_EEENS6_IJNS7_ILi128EEENS7_ILi224EEESA_EEELi128ENS_12float_e4m3_tEfNS_4arch4Sm90ELb0ELb0ELb1ELb0ELb0ELb0ELb0ELb1ELb1ELb0ELb0ELb0EEENS1_21CollectiveEpilogueFwdINS6_IJSA_SA_SB_EEES9_NS_10bfloat16_tESF_Li256ELb0ELb0ELb0ELb1EEENS1_29StaticPersistentTileSchedulerILb0EEEEEEEEEvNT_6ParamsE)
        /*0284*/ 	.word	0x00000028


	//----- nvinfo : EIATTR_REGCOUNT
	.align		4
.L_165:
        /*0288*/ 	.byte	0x04, 0x2f
        /*028a*/ 	.short	(.L_167 - .L_166)
	.align		4
.L_166:
        /*028c*/ 	.word	index@(_ZN7cutlass13device_kernelIN5flash11enable_sm90INS1_16FlashAttnFwdSm90INS1_25CollectiveMainloopFwdSm90ILi2EN4cute5tupleIJNS5_1CILi1EEES8_S8_EEENS6_IJNS7_ILi128EEENS7_ILi160EEENS7_ILi192EEEEEELi192ENS_12float_e4m3_tEfNS_4arch4Sm90ELb1ELb0ELb1ELb1ELb0ELb1ELb0ELb1ELb1ELb0ELb0ELb0EEENS1_21CollectiveEpilogueFwdINS6_IJSA_SC_SB_EEES9_NS_10bfloat16_tESG_Li256ELb1ELb0ELb0ELb1EEENS1_36VarlenDynamicPersistentTileSchedulerILi128ELi160ELi256ELi128ELb0ELb0ELb1ELb1ELb1ELb1EEEEEEEEEvNT_6ParamsE)
        /*0290*/ 	.word	0x000000a8


	//----- nvinfo : EIATTR_FRAME_SIZE
	.align		4
.L_167:
        /*0294*/ 	.byte	0x04, 0x11
        /*0296*/ 	.short	(.L_169 - .L_168)
	.align		4
.L_168:
        /*0298*/ 	.word	index@(_ZN7cutlass13device_kernelIN5flash11enable_sm90INS1_16FlashAttnFwdSm90INS1_25CollectiveMainloopFwdSm90ILi2EN4cute5tupleIJNS5_1CILi1EEES8_S8_EEENS6_IJNS7_ILi128EEENS7_ILi160EEENS7_ILi192EEEEEELi192ENS_12float_e4m3_tEfNS_4arch4Sm90ELb1ELb0ELb1ELb1ELb0ELb1ELb0ELb1ELb1ELb0ELb0ELb0EEENS1_21CollectiveEpilogueFwdINS6_IJSA_SC_SB_EEES9_NS_10bfloat16_tESG_Li256ELb1ELb0ELb0ELb1EEENS1_36VarlenDynamicPersistentTileSchedulerILi128ELi160ELi256ELi128ELb0ELb0ELb1ELb1ELb1ELb1EEEEEEEEEvNT_6ParamsE)
        /*029c*/ 	.word	0x00000050


	//----- nvinfo : EIATTR_REGCOUNT
	.align		4
.L_169:
        /*02a0*/ 	.byte	0x04, 0x2f
        /*02a2*/ 	.short	(.L_171 - .L_170)
	.align		4
.L_170:
        /*02a4*/ 	.word	index@(_ZN7cutlass13device_kernelIN5flash11enable_sm90INS1_16FlashAttnFwdSm90INS1_25CollectiveMainloopFwdSm90ILi2EN4cute5tupleIJNS5_1CILi1EEES8_S8_EEENS6_IJNS7_ILi128EEENS7_ILi160EEENS7_ILi192EEEEEELi192ENS_12float_e4m3_tEfNS_4arch4Sm90ELb1ELb0ELb1ELb1ELb0ELb0ELb0ELb1ELb1ELb0ELb0ELb0EEENS1_21CollectiveEpilogueFwdINS6_IJSA_SC_SB_EEES9_NS_10bfloat16_tESG_Li256ELb1ELb0ELb0ELb1EEENS1_36VarlenDynamicPersistentTileSchedulerILi128ELi160ELi256ELi128ELb0ELb0ELb1ELb1ELb1ELb1EEEEEEEEEvNT_6ParamsE)
        /*02a8*/ 	.word	0x000000a8


	//----- nvinfo : EIATTR_FRAME_SIZE
	.align		4
.L_171:
        /*02ac*/ 	.byte	0x04, 0x11
        /*02ae*/ 	.short	(.L_173 - .L_172)
	.align		4
.L_172:
        /*02b0*/ 	.word	index@(_ZN7cutlass13device_kernelIN5flash11enable_sm90INS1_16FlashAttnFwdSm90INS1_25CollectiveMainloopFwdSm90ILi2EN4cute5tupleIJNS5_1CILi1EEES8_S8_EEENS6_IJNS7_ILi128EEENS7_ILi160EEENS7_ILi192EEEEEELi192ENS_12float_e4m3_tEfNS_4arch4Sm90ELb1ELb0ELb1ELb1ELb0ELb0ELb0ELb1ELb1ELb0ELb0ELb0EEENS1_21CollectiveEpilogueFwdINS6_IJSA_SC_SB_EEES9_NS_10bfloat16_tESG_Li256ELb1ELb0ELb0ELb1EEENS1_36VarlenDynamicPersistentTileSchedulerILi128ELi160ELi256ELi128ELb0ELb0ELb1ELb1ELb1ELb1EEEEEEEEEvNT_6ParamsE)
        /*02b4*/ 	.word	0x00000028


	//----- nvinfo : EIATTR_REGCOUNT
	.align		4
.L_173:
        /*02b8*/ 	.byte	0x04, 0x2f
        /*02ba*/ 	.short	(.L_175 - .L_174)
	.align		4
.L_174:
        /*02bc*/ 	.word	index@(_ZN7cutlass13device_kernelIN5flash11enable_sm90INS1_16FlashAttnFwdSm90INS1_25CollectiveMainloopFwdSm90ILi2EN4cute5tupleIJNS5_1CILi1EEES8_S8_EEENS6_IJNS7_ILi128EEENS7_ILi160EEENS7_ILi192EEEEEELi192ENS_12float_e4m3_tEfNS_4arch4Sm90ELb1ELb0ELb1ELb0ELb0ELb0ELb0ELb1ELb1ELb0ELb0ELb0EEENS1_21CollectiveEpilogueFwdINS6_IJSA_SC_SB_EEES9_NS_10bfloat16_tESG_Li256ELb0ELb0ELb0ELb1EEENS1_30DynamicPersistentTileSchedulerILi256ELi128ELb0ELb0ELb1EEEEEEEEEvNT_6ParamsE)
        /*02c0*/ 	.word	0x000000a8


	//----- nvinfo : EIATTR_FRAME_SIZE
	.align		4
.L_175:
        /*02c4*/ 	.byte	0x04, 0x11
        /*02c6*/ 	.short	(.L_177 - .L_176)
	.align		4
.L_176:
        /*02c8*/ 	.word	index@(_ZN7cutlass13device_kernelIN5flash11enable_sm90INS1_16FlashAttnFwdSm90INS1_25CollectiveMainloopFwdSm90ILi2EN4cute5tupleIJNS5_1CILi1EEES8_S8_EEENS6_IJNS7_ILi128EEENS7_ILi160EEENS7_ILi192EEEEEELi192ENS_12float_e4m3_tEfNS_4arch4Sm90ELb1ELb0ELb1ELb0ELb0ELb0ELb0ELb1ELb1ELb0ELb0ELb0EEENS1_21CollectiveEpilogueFwdINS6_IJSA_SC_SB_EEES9_NS_10bfloat16_tESG_Li256ELb0ELb0ELb0ELb1EEENS1_30DynamicPersistentTileSchedulerILi256ELi128ELb0ELb0ELb1EEEEEEEEEvNT_6ParamsE)
        /*02cc*/ 	.word	0x00000028


	//----- nvinfo : EIATTR_REGCOUNT
	.align		4
.L_177:
        /*02d0*/ 	.byte	0x04, 0x2f
        /*02d2*/ 	.short	(.L_179 - .L_178)
	.align		4
.L_178:
        /*02d4*/ 	.word	index@(_ZN7cutlass13device_kernelIN5flash11enable_sm90INS1_16FlashAttnFwdSm90INS1_25CollectiveMainloopFwdSm90ILi2EN4cute5tupleIJNS5_1CILi1EEES8_S8_EEENS6_IJNS7_ILi128EEESA_NS7_ILi192EEEEEELi192ENS_12float_e4m3_tEfNS_4arch4Sm90ELb0ELb1ELb1ELb1ELb0ELb1ELb0ELb1ELb1ELb0ELb0ELb0EEENS1_21CollectiveEpilogueFwdINS6_IJSA_SB_SA_EEES9_NS_10bfloat16_tESF_Li256ELb1ELb0ELb0ELb1EEENS1_36VarlenDynamicPersistentTileSchedulerILi128ELi128ELi256ELi128ELb0ELb0ELb1ELb1ELb0ELb1EEEEEEEEEvNT_6ParamsE)
        /*02d8*/ 	.word	0x000000a8


	//----- nvinfo : EIATTR_FRAME_SIZE
	.align		4
.L_179:
        /*02dc*/ 	.byte	0x04, 0x11
        /*02de*/ 	.short	(.L_181 - .L_180)
	.align		4
.L_180:
        /*02e0*/ 	.word	index@(_ZN7cutlass13device_kernelIN5flash11enable_sm90INS1_16FlashAttnFwdSm90INS1_25CollectiveMainloopFwdSm90ILi2EN4cute5tupleIJNS5_1CILi1EEES8_S8_EEENS6_IJNS7_ILi128EEESA_NS7_ILi192EEEEEELi192ENS_12float_e4m3_tEfNS_4arch4Sm90ELb0ELb1ELb1ELb1ELb0ELb1ELb0ELb1ELb1ELb0ELb0ELb0EEENS1_21CollectiveEpilogueFwdINS6_IJSA_SB_SA_EEES9_NS_10bfloat16_tESF_Li256ELb1ELb0ELb0ELb1EEENS1_36VarlenDynamicPersistentTileSchedulerILi128ELi128ELi256ELi128ELb0ELb0ELb1ELb1ELb0ELb1EEEEEEEEEvNT_6ParamsE)
        /*02e4*/ 	.word	0x00000068


	//----- nvinfo : EIATTR_REGCOUNT
	.align		4
.L_181:
        /*02e8*/ 	.byte	0x04, 0x2f
        /*02ea*/ 	.short	(.L_183 - .L_182)
	.align		4
.L_182:
        /*02ec*/ 	.word	index@(_ZN7cutlass13device_kernelIN5flash11enable_sm90INS1_16FlashAttnFwdSm90INS1_25CollectiveMainloopFwdSm90ILi2EN4cute5tupleIJNS5_1CILi1EEES8_S8_EEENS6_IJNS7_ILi128EEESA_NS7_ILi192EEEEEELi192ENS_12float_e4m3_tEfNS_4arch4Sm90ELb0ELb1ELb1ELb1ELb0ELb0ELb0ELb1ELb1ELb0ELb0ELb0EEENS1_21CollectiveEpilogueFwdINS6_IJSA_SB_SA_EEES9_NS_10bfloat16_tESF_Li256ELb1ELb0ELb0ELb1EEENS1_36VarlenDynamicPersistentTileSchedulerILi128ELi128ELi256ELi128ELb0ELb0ELb1ELb1ELb0ELb1EEEEEEEEEvNT_6ParamsE)
        /*02f0*/ 	.word	0x000000a8


	//----- nvinfo : EIATTR_FRAME_SIZE
	.align		4
.L_183:
        /*02f4*/ 	.byte	0x04, 0x11
        /*02f6*/ 	.short	(.L_185 - .L_184)
	.align		4
.L_184:
        /*02f8*/ 	.word	index@(_ZN7cutlass13device_kernelIN5flash11enable_sm90INS1_16FlashAttnFwdSm90INS1_25CollectiveMainloopFwdSm90ILi2EN4cute5tupleIJNS5_1CILi1EEES8_S8_EEENS6_IJNS7_ILi128EEESA_NS7_ILi192EEEEEELi192ENS_12float_e4m3_tEfNS_4arch4Sm90ELb0ELb1ELb1ELb1ELb0ELb0ELb0ELb1ELb1ELb0ELb0ELb0EEENS1_21CollectiveEpilogueFwdINS6_IJSA_SB_SA_EEES9_NS_10bfloat16_tESF_Li256ELb1ELb0ELb0ELb1EEENS1_36VarlenDynamicPersistentTileSchedulerILi128ELi128ELi256ELi128ELb0ELb0ELb1ELb1ELb0ELb1EEEEEEEEEvNT_6ParamsE)
        /*02fc*/ 	.word	0x00000038


	//----- nvinfo : EIATTR_REGCOUNT
	.align		4
.L_185:
        /*0300*/ 	.byte	0x04, 0x2f
        /*0302*/ 	.short	(.L_187 - .L_186)
	.align		4
.L_186:
        /*0304*/ 	.word	index@(_ZN7cutlass13device_kernelIN5flash11enable_sm90INS1_16FlashAttnFwdSm90INS1_25CollectiveMainloopFwdSm90ILi2EN4cute5tupleIJNS5_1CILi1EEES8_S8_EEENS6_IJNS7_ILi128EEESA_NS7_ILi192EEEEEELi192ENS_12float_e4m3_tEfNS_4arch4Sm90ELb0ELb1ELb1ELb0ELb0ELb0ELb0ELb1ELb1ELb0ELb0ELb0EEENS1_21CollectiveEpilogueFwdINS6_IJSA_SB_SA_EEES9_NS_10bfloat16_tESF_Li256ELb0ELb0ELb0ELb1EEENS1_30DynamicPersistentTileSchedulerILi256ELi128ELb0ELb0ELb1EEEEEEEEEvNT_6ParamsE)
        /*0308*/ 	.word	0x000000a8


	//----- nvinfo : EIATTR_FRAME_SIZE
	.align		4
.L_187:
        /*030c*/ 	.byte	0x04, 0x11
        /*030e*/ 	.short	(.L_189 - .L_188)
	.align		4
.L_188:
        /*0310*/ 	.word	index@(_ZN7cutlass13device_kernelIN5flash11enable_sm90INS1_16FlashAttnFwdSm90INS1_25CollectiveMainloopFwdSm90ILi2EN4cute5tupleIJNS5_1CILi1EEES8_S8_EEENS6_IJNS7_ILi128EEESA_NS7_ILi192EEEEEELi192ENS_12float_e4m3_tEfNS_4arch4Sm90ELb0ELb1ELb1ELb0ELb0ELb0ELb0ELb1ELb1ELb0ELb0ELb0EEENS1_21CollectiveEpilogueFwdINS6_IJSA_SB_SA_EEES9_NS_10bfloat16_tESF_Li256ELb0ELb0ELb0ELb1EEENS1_30DynamicPersistentTileSchedulerILi256ELi128ELb0ELb0ELb1EEEEEEEEEvNT_6ParamsE)
        /*0314*/ 	.word	0x00000020


	//----- nvinfo : EIATTR_REGCOUNT
	.align		4
.L_189:
        /*0318*/ 	.byte	0x04, 0x2f
        /*031a*/ 	.short	(.L_191 - .L_190)
	.align		4
.L_190:
        /*031c*/ 	.word	index@(_ZN7cutlass13device_kernelIN5flash11enable_sm90INS1_16FlashAttnFwdSm90INS1_25CollectiveMainloopFwdSm90ILi2EN4cute5tupleIJNS5_1CILi1EEES8_S8_EEENS6_IJNS7_ILi128EEENS7_ILi160EEENS7_ILi192EEEEEELi192ENS_12float_e4m3_tEfNS_4arch4Sm90ELb0ELb0ELb1ELb1ELb0ELb1ELb0ELb1ELb1ELb0ELb0ELb0EEENS1_21CollectiveEpilogueFwdINS6_IJSA_SC_SB_EEES9_NS_10bfloat16_tESG_Li256ELb1ELb0ELb0ELb1EEENS1_36VarlenDynamicPersistentTileSchedulerILi128ELi160ELi256ELi128ELb0ELb0ELb1ELb0ELb1ELb1EEEEEEEEEvNT_6ParamsE)
        /*0320*/ 	.word	0x000000a8


	//----- nvinfo : EIATTR_FRAME_SIZE
	.align		4
.L_191:
        /*0324*/ 	.byte	0x04, 0x11
        /*0326*/ 	.short	(.L_193 - .L_192)
	.align		4
.L_192:
        /*0328*/ 	.word	index@(_ZN7cutlass13device_kernelIN5flash11enable_sm90INS1_16FlashAttnFwdSm90INS1_25CollectiveMainloopFwdSm90ILi2EN4cute5tupleIJNS5_1CILi1EEES8_S8_EEENS6_IJNS7_ILi128EEENS7_ILi160EEENS7_ILi192EEEEEELi192ENS_12float_e4m3_tEfNS_4arch4Sm90ELb0ELb0ELb1ELb1ELb0ELb1ELb0ELb1ELb1ELb0ELb0ELb0EEENS1_21CollectiveEpilogueFwdINS6_IJSA_SC_SB_EEES9_NS_10bfloat16_tESG_Li256ELb1ELb0ELb0ELb1EEENS1_36VarlenDynamicPersistentTileSchedulerILi128ELi160ELi256ELi128ELb0ELb0ELb1ELb0ELb1ELb1EEEEEEEEEvNT_6ParamsE)
        /*032c*/ 	.word	0x00000050


	//----- nvinfo : EIATTR_REGCOUNT
	.align		4
.L_193:
        /*0330*/ 	.byte	0x04, 0x2f
        /*0332*/ 	.short	(.L_195 - .L_194)
	.align		4
.L_194:
        /*0334*/ 	.word	index@(_ZN7cutlass13device_kernelIN5flash11enable_sm90INS1_16FlashAttnFwdSm90INS1_25CollectiveMainloopFwdSm90ILi2EN4cute5tupleIJNS5_1CILi1EEES8_S8_EEENS6_IJNS7_ILi128EEENS7_ILi160EEENS7_ILi192EEEEEELi192ENS_12float_e4m3_tEfNS_4arch4Sm90ELb0ELb0ELb1ELb1ELb0ELb0ELb0ELb1ELb1ELb0ELb0ELb0EEENS1_21CollectiveEpilogueFwdINS6_IJSA_SC_SB_EEES9_NS_10bfloat16_tESG_Li256ELb1ELb0ELb0ELb1EEENS1_36VarlenDynamicPersistentTileSchedulerILi128ELi160ELi256ELi128ELb0ELb0ELb1ELb0ELb1ELb1EEEEEEEEEvNT_6ParamsE)
        /*0338*/ 	.word	0x000000a8


	//----- nvinfo : EIATTR_FRAME_SIZE
	.align		4
.L_195:
        /*033c*/ 	.byte	0x04, 0x11
        /*033e*/ 	.short	(.L_197 - .L_196)
	.align		4
.L_196:
        /*0340*/ 	.word	index@(_ZN7cutlass13device_kernelIN5flash11enable_sm90INS1_16FlashAttnFwdSm90INS1_25CollectiveMainloopFwdSm90ILi2EN4cute5tupleIJNS5_1CILi1EEES8_S8_EEENS6_IJNS7_ILi128EEENS7_ILi160EEENS7_ILi192EEEEEELi192ENS_12float_e4m3_tEfNS_4arch4Sm90ELb0ELb0ELb1ELb1ELb0ELb0ELb0ELb1ELb1ELb0ELb0ELb0EEENS1_21CollectiveEpilogueFwdINS6_IJSA_SC_SB_EEES9_NS_10bfloat16_tESG_Li256ELb1ELb0ELb0ELb1EEENS1_36VarlenDynamicPersistentTileSchedulerILi128ELi160ELi256ELi128ELb0ELb0ELb1ELb0ELb1ELb1EEEEEEEEEvNT_6ParamsE)
        /*0344*/ 	.word	0x00000028


	//----- nvinfo : EIATTR_REGCOUNT
	.align		4
.L_197:
        /*0348*/ 	.byte	0x04, 0x2f
        /*034a*/ 	.short	(.L_199 - .L_198)
	.align		4
.L_198:
        /*034c*/ 	.word	index@(_ZN7cutlass13device_kernelIN5flash11enable_sm90INS1_16FlashAttnFwdSm90INS1_25CollectiveMainloopFwdSm90ILi2EN4cute5tupleIJNS5_1CILi2EEENS7_ILi1EEES9_EEENS6_IJNS7_ILi128EEENS7_ILi160EEENS7_ILi192EEEEEELi192ENS_12float_e4m3_tEfNS_4arch4Sm90ELb0ELb0ELb1ELb0ELb0ELb0ELb0ELb1ELb1ELb0ELb0ELb0EEENS1_21CollectiveEpilogueFwdINS6_IJSB_SD_SC_EEESA_NS_10bfloat16_tESH_Li256ELb0ELb0ELb0ELb1EEENS1_29StaticPersistentTileSchedulerILb0EEEEEEEEEvNT_6ParamsE)
        /*0350*/ 	.word	0x000000a8


	//----- nvinfo : EIATTR_FRAME_SIZE
	.align		4
.L_199:
        /*0354*/ 	.byte	0x04, 0x11
        /*0356*/ 	.short	(.L_201 - .L_200)
	.align		4
.L_200:
        /*0358*/ 	.word	index@(_ZN7cutlass13device_kernelIN5flash11enable_sm90INS1_16FlashAttnFwdSm90INS1_25CollectiveMainloopFwdSm90ILi2EN4cute5tupleIJNS5_1CILi2EEENS7_ILi1EEES9_EEENS6_IJNS7_ILi128EEENS7_ILi160EEENS7_ILi192EEEEEELi192ENS_12float_e4m3_tEfNS_4arch4Sm90ELb0ELb0ELb1ELb0ELb0ELb0ELb0ELb1ELb1ELb0ELb0ELb0EEENS1_21CollectiveEpilogueFwdINS6_IJSB_SD_SC_EEESA_NS_10bfloat16_tESH_Li256ELb0ELb0ELb0ELb1EEENS1_29StaticPersistentTileSchedulerILb0EEEEEEEEEvNT_6ParamsE)
        /*035c*/ 	.word	0x00000020


	//----- nvinfo : EIATTR_REGCOUNT
	.align		4
.L_201:
        /*0360*/ 	.byte	0x04, 0x2f
        /*0362*/ 	.short	(.L_203 - .L_202)
	.align		4
.L_202:
        /*0364*/ 	.word	index@(_ZN7cutlass13device_kernelIN5flash11enable_sm90INS1_16FlashAttnFwdSm90INS1_25CollectiveMainloopFwdSm90ILi2EN4cute5tupleIJNS5_1CILi1EEES8_S8_EEENS6_IJNS7_ILi128EEENS7_ILi160EEENS7_ILi192EEEEEELi192ENS_12float_e4m3_tEfNS_4arch4Sm90ELb0ELb0ELb1ELb0ELb0ELb0ELb0ELb1ELb1ELb0ELb0ELb0EEENS1_21CollectiveEpilogueFwdINS6_IJSA_SC_SB_EEES9_NS_10bfloat16_tESG_Li256ELb0ELb0ELb0ELb1EEENS1_29StaticPersistentTileSchedulerILb0EEEEEEEEEvNT_6ParamsE)
        /*0368*/ 	.word	0x000000a8


	//----- nvinfo : EIATTR_FRAME_SIZE
	.align		4
.L_203:
        /*036c*/ 	.byte	0x04, 0x11
        /*036e*/ 	.short	(.L_205 - .L_204)
	.align		4
.L_204:
        /*0370*/ 	.word	index@(_ZN7cutlass13device_kernelIN5flash11enable_sm90INS1_16FlashAttnFwdSm90INS1_25CollectiveMainloopFwdSm90ILi2EN4cute5tupleIJNS5_1CILi1EEES8_S8_EEENS6_IJNS7_ILi128EEENS7_ILi160EEENS7_ILi192EEEEEELi192ENS_12float_e4m3_tEfNS_4arch4Sm90ELb0ELb0ELb1ELb0ELb0ELb0ELb0ELb1ELb1ELb0ELb0ELb0EEENS1_21CollectiveEpilogueFwdINS6_IJSA_SC_SB_EEES9_NS_10bfloat16_tESG_Li256ELb0ELb0ELb0ELb1EEENS1_29StaticPersistentTileSchedulerILb0EEEEEEEEEvNT_6ParamsE)
        /*0374*/ 	.word	0x00000010


	//----- nvinfo : EIATTR_REGCOUNT
	.align		4
.L_205:
        /*0378*/ 	.byte	0x04, 0x2f
        /*037a*/ 	.short	(.L_207 - .L_206)
	.align		4
.L_206:
        /*037c*/ 	.word	index@(_ZN7cutlass13device_kernelIN5flash11enable_sm90INS1_16FlashAttnFwdSm90INS1_25CollectiveMainloopFwdSm90ILi2EN4cute5tupleIJNS5_1CILi1EEES8_S8_EEENS6_IJNS7_ILi128EEESA_NS7_ILi256EEEEEELi256ENS_12float_e4m3_tEfNS_4arch4Sm90ELb1ELb0ELb1ELb1ELb0ELb1ELb0ELb1ELb1ELb0ELb0ELb0EEENS1_21CollectiveEpilogueFwdINS6_IJSA_SB_SA_EEES9_NS_10bfloat16_tESF_Li256ELb1ELb0ELb0ELb1EEENS1_36VarlenDynamicPersistentTileSchedulerILi128ELi128ELi256ELi128ELb0ELb0ELb1ELb1ELb1ELb1EEEEEEEEEvNT_6ParamsE)
        /*0380*/ 	.word	0x000000a8


	//----- nvinfo : EIATTR_FRAME_SIZE
	.align		4
.L_207:
        /*0384*/ 	.byte	0x04, 0x11
        /*0386*/ 	.short	(.L_209 - .L_208)
	.align		4
.L_208:
        /*0388*/ 	.word	index@(_ZN7cutlass13device_kernelIN5flash11enable_sm90INS1_16FlashAttnFwdSm90INS1_25CollectiveMainloopFwdSm90ILi2EN4cute5tupleIJNS5_1CILi1EEES8_S8_EEENS6_IJNS7_ILi128EEESA_NS7_ILi256EEEEEELi256ENS_12float_e4m3_tEfNS_4arch4Sm90ELb1ELb0ELb1ELb1ELb0ELb1ELb0ELb1ELb1ELb0ELb0ELb0EEENS1_21CollectiveEpilogueFwdINS6_IJSA_SB_SA_EEES9_NS_10bfloat16_tESF_Li256ELb1ELb0ELb0ELb1EEENS1_36VarlenDynamicPersistentTileSchedulerILi128ELi128ELi256ELi128ELb0ELb0ELb1ELb1ELb1ELb1EEEEEEEEEvNT_6ParamsE)
        /*038c*/ 	.word	0x00000068


	//----- nvinfo : EIATTR_REGCOUNT
	.align		4
.L_209:
        /*0390*/ 	.byte	0x04, 0x2f
        /*0392*/ 	.short	(.L_211 - .L_210)
	.align		4
.L_210:
        /*0394*/ 	.word	index@(_ZN7cutlass13device_kernelIN5flash11enable_sm90INS1_16FlashAttnFwdSm90INS1_25CollectiveMainloopFwdSm90ILi2EN4cute5tupleIJNS5_1CILi1EEES8_S8_EEENS6_IJNS7_ILi128EEESA_NS7_ILi256EEEEEELi256ENS_12float_e4m3_tEfNS_4arch4Sm90ELb1ELb0ELb1ELb1ELb0ELb0ELb0ELb1ELb1ELb0ELb0ELb0EEENS1_21CollectiveEpilogueFwdINS6_IJSA_SB_SA_EEES9_NS_10bfloat16_tESF_Li256ELb1ELb0ELb0ELb1EEENS1_36VarlenDynamicPersistentTileSchedulerILi128ELi128ELi256ELi128ELb0ELb0ELb1ELb1ELb1ELb1EEEEEEEEEvNT_6ParamsE)
        /*0398*/ 	.word	0x000000a8


	//----- nvinfo : EIATTR_FRAME_SIZE
	.align		4
.L_211:
        /*039c*/ 	.byte	0x04, 0x11
        /*039e*/ 	.short	(.L_213 - .L_212)
	.align		4
.L_212:
        /*03a0*/ 	.word	index@(_ZN7cutlass13device_kernelIN5flash11enable_sm90INS1_16FlashAttnFwdSm90INS1_25CollectiveMainloopFwdSm90ILi2EN4cute5tupleIJNS5_1CILi1EEES8_S8_EEENS6_IJNS7_ILi128EEESA_NS7_ILi256EEEEEELi256ENS_12float_e4m3_tEfNS_4arch4Sm90ELb1ELb0ELb1ELb1ELb0ELb0ELb0ELb1ELb1ELb0ELb0ELb0EEENS1_21CollectiveEpilogueFwdINS6_IJSA_SB_SA_EEES9_NS_10bfloat16_tESF_Li256ELb1ELb0ELb0ELb1EEENS1_36VarlenDynamicPersistentTileSchedulerILi128ELi128ELi256ELi128ELb0ELb0ELb1ELb1ELb1ELb1EEEEEEEEEvNT_6ParamsE)
        /*03a4*/ 	.word	0x00000048


	//----- nvinfo : EIATTR_REGCOUNT
	.align		4
.L_213:
        /*03a8*/ 	.byte	0x04, 0x2f
        /*03aa*/ 	.short	(.L_215 - .L_214)
	.align		4
.L_214:
        /*03ac*/ 	.word	index@(_ZN7cutlass13device_kernelIN5flash11enable_sm90INS1_16FlashAttnFwdSm90INS1_25CollectiveMainloopFwdSm90ILi2EN4cute5tupleIJNS5_1CILi1EEES8_S8_EEENS6_IJNS7_ILi128EEESA_NS7_ILi256EEEEEELi256ENS_12float_e4m3_tEfNS_4arch4Sm90ELb1ELb0ELb1ELb0ELb0ELb0ELb0ELb1ELb1ELb0ELb0ELb0EEENS1_21CollectiveEpilogueFwdINS6_IJSA_SB_SA_EEES9_NS_10bfloat16_tESF_Li256ELb0ELb0ELb0ELb1EEENS1_30DynamicPersistentTileSchedulerILi256ELi128ELb0ELb0ELb1EEEEEEEEEvNT_6ParamsE)
        /*03b0*/ 	.word	0x000000a8


	//----- nvinfo : EIATTR_FRAME_SIZE
	.align		4
.L_215:
        /*03b4*/ 	.byte	0x04, 0x11
        /*03b6*/ 	.short	(.L_217 - .L_216)
	.align		4
.L_216:
        /*03b8*/ 	.word	index@(_ZN7cutlass13device_kernelIN5flash11enable_sm90INS1_16FlashAttnFwdSm90INS1_25CollectiveMainloopFwdSm90ILi2EN4cute5tupleIJNS5_1CILi1EEES8_S8_EEENS6_IJNS7_ILi128EEESA_NS7_ILi256EEEEEELi256ENS_12float_e4m3_tEfNS_4arch4Sm90ELb1ELb0ELb1ELb0ELb0ELb0ELb0ELb1ELb1ELb0ELb0ELb0EEENS1_21CollectiveEpilogueFwdINS6_IJSA_SB_SA_EEES9_NS_10bfloat16_tESF_Li256ELb0ELb0ELb0ELb1EEENS1_30DynamicPersistentTileSchedulerILi256ELi128ELb0ELb0ELb1EEEEEEEEEvNT_6ParamsE)
        /*03bc*/ 	.word	0x00000040


	//----- nvinfo : EIATTR_REGCOUNT
	.align		4
.L_217:
        /*03c0*/ 	.byte	0x04, 0x2f
        /*03c2*/ 	.short	(.L_219 - .L_218)
	.align		4
.L_218:
        /*03c4*/ 	.word	index@(_ZN7cutlass13device_kernelIN5flash11enable_sm90INS1_16FlashAttnFwdSm90INS1_25CollectiveMainloopFwdSm90ILi2EN4cute5tupleIJNS5_1CILi1EEES8_S8_EEENS6_IJNS7_ILi128EEENS7_ILi64EEENS7_ILi256EEEEEELi256ENS_12float_e4m3_tEfNS_4arch4Sm90ELb0ELb1ELb1ELb1ELb0ELb1ELb0ELb1ELb1ELb0ELb0ELb0EEENS1_21CollectiveEpilogueFwdINS6_IJSA_SC_SB_EEES9_NS_10bfloat16_tESG_Li256ELb1ELb0ELb0ELb1EEENS1_36VarlenDynamicPersistentTileSchedulerILi128ELi64ELi256ELi128ELb0ELb0ELb1ELb1ELb0ELb1EEEEEEEEEvNT_6ParamsE)
        /*03c8*/ 	.word	0x000000a8


	//----- nvinfo : EIATTR_FRAME_SIZE
	.align		4
.L_219:
        /*03cc*/ 	.byte	0x04, 0x11
        /*03ce*/ 	.short	(.L_221 - .L_220)
	.align		4
.L_220:
        /*03d0*/ 	.word	index@(_ZN7cutlass13device_kernelIN5flash11enable_sm90INS1_16FlashAttnFwdSm90INS1_25CollectiveMainloopFwdSm90ILi2EN4cute5tupleIJNS5_1CILi1EEES8_S8_EEENS6_IJNS7_ILi128EEENS7_ILi64EEENS7_ILi256EEEEEELi256ENS_12float_e4m3_tEfNS_4arch4Sm90ELb0ELb1ELb1ELb1ELb0ELb1ELb0ELb1ELb1ELb0ELb0ELb0EEENS1_21CollectiveEpilogueFwdINS6_IJSA_SC_SB_EEES9_NS_10bfloat16_tESG_Li256ELb1ELb0ELb0ELb1EEENS1_36VarlenDynamicPersistentTileSchedulerILi128ELi64ELi256ELi128ELb0ELb0ELb1ELb1ELb0ELb1EEEEEEEEEvNT_6ParamsE)
        /*03d4*/ 	.word	0x00000060


	//----- nvinfo : EIATTR_REGCOUNT
	.align		4
.L_221:
        /*03d8*/ 	.byte	0x04, 0x2f
        /*03da*/ 	.short	(.L_223 - .L_222)
	.align		4
.L_222:
        /*03dc*/ 	.word	index@(_ZN7cutlass13device_kernelIN5flash11enable_sm90INS1_16FlashAttnFwdSm90INS1_25CollectiveMainloopFwdSm90ILi2EN4cute5tupleIJNS5_1CILi1EEES8_S8_EEENS6_IJNS7_ILi128EEENS7_ILi64EEENS7_ILi256EEEEEELi256ENS_12float_e4m3_tEfNS_4arch4Sm90ELb0ELb1ELb1ELb1ELb0ELb0ELb0ELb1ELb1ELb0ELb0ELb0EEENS1_21CollectiveEpilogueFwdINS6_IJSA_SC_SB_EEES9_NS_10bfloat16_tESG_Li256ELb1ELb0ELb0ELb1EEENS1_36VarlenDynamicPersistentTileSchedulerILi128ELi64ELi256ELi128ELb0ELb0ELb1ELb1ELb0ELb1EEEEEEEEEvNT_6ParamsE)
        /*03e0*/ 	.word	0x000000a8


	//----- nvinfo : EIATTR_FRAME_SIZE
	.align		4
.L_223:
        /*03e4*/ 	.byte	0x04, 0x11
        /*03e6*/ 	.short	(.L_225 - .L_224)
	.align		4
.L_224:
        /*03e8*/ 	.word	index@(_ZN7cutlass13device_kernelIN5flash11enable_sm90INS1_16FlashAttnFwdSm90INS1_25CollectiveMainloopFwdSm90ILi2EN4cute5tupleIJNS5_1CILi1EEES8_S8_EEENS6_IJNS7_ILi128EEENS7_ILi64EEENS7_ILi256EEEEEELi256ENS_12float_e4m3_tEfNS_4arch4Sm90ELb0ELb1ELb1ELb1ELb0ELb0ELb0ELb1ELb1ELb0ELb0ELb0EEENS1_21CollectiveEpilogueFwdINS6_IJSA_SC_SB_EEES9_NS_10bfloat16_tESG_Li256ELb1ELb0ELb0ELb1EEENS1_36VarlenDynamicPersistentTileSchedulerILi128ELi64ELi256ELi128ELb0ELb0ELb1ELb1ELb0ELb1EEEEEEEEEvNT_6ParamsE)
        /*03ec*/ 	.word	0x00000038


	//----- nvinfo : EIATTR_REGCOUNT
	.align		4
.L_225:
        /*03f0*/ 	.byte	0x04, 0x2f
        /*03f2*/ 	.short	(.L_227 - .L_226)
	.align		4
.L_226:
        /*03f4*/ 	.word	index@(_ZN7cutlass13device_kernelIN5flash11enable_sm90INS1_16FlashAttnFwdSm90INS1_25CollectiveMainloopFwdSm90ILi2EN4cute5tupleIJNS5_1CILi1EEES8_S8_EEENS6_IJNS7_ILi128EEENS7_ILi64EEENS7_ILi256EEEEEELi256ENS_12float_e4m3_tEfNS_4arch4Sm90ELb0ELb1ELb1ELb0ELb0ELb0ELb0ELb1ELb1ELb0ELb0ELb0EEENS1_21CollectiveEpilogueFwdINS6_IJSA_SC_SB_EEES9_NS_10bfloat16_tESG_Li256ELb0ELb0ELb0ELb1EEENS1_30DynamicPersistentTileSchedulerILi256ELi128ELb0ELb0ELb1EEEEEEEEEvNT_6ParamsE)
        /*03f8*/ 	.word	0x000000a8


	//----- nvinfo : EIATTR_FRAME_SIZE
	.align		4
.L_227:
        /*03fc*/ 	.byte	0x04, 0x11
        /*03fe*/ 	.short	(.L_229 - .L_228)
	.align		4
.L_228:
        /*0400*/ 	.word	index@(_ZN7cutlass13device_kernelIN5flash11enable_sm90INS1_16FlashAttnFwdSm90INS1_25CollectiveMainloopFwdSm90ILi2EN4cute5tupleIJNS5_1CILi1EEES8_S8_EEENS6_IJNS7_ILi128EEENS7_ILi64EEENS7_ILi256EEEEEELi256ENS_12float_e4m3_tEfNS_4arch4Sm90ELb0ELb1ELb1ELb0ELb0ELb0ELb0ELb1ELb1ELb0ELb0ELb0EEENS1_21CollectiveEpilogueFwdINS6_IJSA_SC_SB_EEES9_NS_10bfloat16_tESG_Li256ELb0ELb0ELb0ELb1EEENS1_30DynamicPersistentTileSchedulerILi256ELi128ELb0ELb0ELb1EEEEEEEEEvNT_6ParamsE)
        /*0404*/ 	.word	0x00000030


	//----- nvinfo : EIATTR_REGCOUNT
	.align		4
.L_229:
        /*0408*/ 	.byte	0x04, 0x2f
        /*040a*/ 	.short	(.L_231 - .L_230)
	.align		4
.L_230:
        /*040c*/ 	.word	index@(_ZN7cutlass13device_kernelIN5flash11enable_sm90INS1_16FlashAttnFwdSm90INS1_25CollectiveMainloopFwdSm90ILi2EN4cute5tupleIJNS5_1CILi1EEES8_S8_EEENS6_IJNS7_ILi128EEESA_NS7_ILi256EEEEEELi256ENS_12float_e4m3_tEfNS_4arch4Sm90ELb0ELb0ELb1ELb1ELb0ELb1ELb0ELb1ELb1ELb0ELb0ELb0EEENS1_21CollectiveEpilogueFwdINS6_IJSA_SB_SA_EEES9_NS_10bfloat16_tESF_Li256ELb1ELb0ELb0ELb1EEENS1_36VarlenDynamicPersistentTileSchedulerILi128ELi128ELi256ELi128ELb0ELb0ELb1ELb0ELb1ELb1EEEEEEEEEvNT_6ParamsE)
        /*0410*/ 	.word	0x000000a8


	//----- nvinfo : EIATTR_FRAME_SIZE
	.align		4
.L_231:
        /*0414*/ 	.byte	0x04, 0x11
        /*0416*/ 	.short	(.L_233 - .L_232)
	.align		4
.L_232:
        /*0418*/ 	.word	index@(_ZN7cutlass13device_kernelIN5flash11enable_sm90INS1_16FlashAttnFwdSm90INS1_25CollectiveMainloopFwdSm90ILi2EN4cute5tupleIJNS5_1CILi1EEES8_S8_EEENS6_IJNS7_ILi128EEESA_NS7_ILi256EEEEEELi256ENS_12float_e4m3_tEfNS_4arch4Sm90ELb0ELb0ELb1ELb1ELb0ELb1ELb0ELb1ELb1ELb0ELb0ELb0EEENS1_21CollectiveEpilogueFwdINS6_IJSA_SB_SA_EEES9_NS_10bfloat16_tESF_Li256ELb1ELb0ELb0ELb1EEENS1_36VarlenDynamicPersistentTileSchedulerILi128ELi128ELi256ELi128ELb0ELb0ELb1ELb0ELb1ELb1EEEEEEEEEvNT_6ParamsE)
        /*041c*/ 	.word	0x00000068


	//----- nvinfo : EIATTR_REGCOUNT
	.align		4
.L_233:
        /*0420*/ 	.byte	0x04, 0x2f
        /*0422*/ 	.short	(.L_235 - .L_234)
	.align		4
.L_234:
        /*0424*/ 	.word	index@(_ZN7cutlass13device_kernelIN5flash11enable_sm90INS1_16FlashAttnFwdSm90INS1_25CollectiveMainloopFwdSm90ILi2EN4cute5tupleIJNS5_1CILi1EEES8_S8_EEENS6_IJNS7_ILi128EEESA_NS7_ILi256EEEEEELi256ENS_12float_e4m3_tEfNS_4arch4Sm90ELb0ELb0ELb1ELb1ELb0ELb0ELb0ELb1ELb1ELb0ELb0ELb0EEENS1_21CollectiveEpilogueFwdINS6_IJSA_SB_SA_EEES9_NS_10bfloat16_tESF_Li256ELb1ELb0ELb0ELb1EEENS1_36VarlenDynamicPersistentTileSchedulerILi128ELi128ELi256ELi128ELb0ELb0ELb1ELb0ELb1ELb1EEEEEEEEEvNT_6ParamsE)
        /*0428*/ 	.word	0x000000a8


	//----- nvinfo : EIATTR_FRAME_SIZE
	.align		4
.L_235:
        /*042c*/ 	.byte	0x04, 0x11
        /*042e*/ 	.short	(.L_237 - .L_236)
	.align		4
.L_236:
        /*0430*/ 	.word	index@(_ZN7cutlass13device_kernelIN5flash11enable_sm90INS1_16FlashAttnFwdSm90INS1_25CollectiveMainloopFwdSm90ILi2EN4cute5tupleIJNS5_1CILi1EEES8_S8_EEENS6_IJNS7_ILi128EEESA_NS7_ILi256EEEEEELi256ENS_12float_e4m3_tEfNS_4arch4Sm90ELb0ELb0ELb1ELb1ELb0ELb0ELb0ELb1ELb1ELb0ELb0ELb0EEENS1_21CollectiveEpilogueFwdINS6_IJSA_SB_SA_EEES9_NS_10bfloat16_tESF_Li256ELb1ELb0ELb0ELb1EEENS1_36VarlenDynamicPersistentTileSchedulerILi128ELi128ELi256ELi128ELb0ELb0ELb1ELb0ELb1ELb1EEEEEEEEEvNT_6ParamsE)
        /*0434*/ 	.word	0x00000048


	//----- nvinfo : EIATTR_REGCOUNT
	.align		4
.L_237:
        /*0438*/ 	.byte	0x04, 0x2f
        /*043a*/ 	.short	(.L_239 - .L_238)
	.align		4
.L_238:
        /*043c*/ 	.word	index@(_ZN7cutlass13device_kernelIN5flash11enable_sm90INS1_16FlashAttnFwdSm90INS1_25CollectiveMainloopFwdSm90ILi2EN4cute5tupleIJNS5_1CILi1EEES8_S8_EEENS6_IJNS7_ILi128EEESA_NS7_ILi256EEEEEELi256ENS_12float_e4m3_tEfNS_4arch4Sm90ELb0ELb0ELb1ELb0ELb0ELb0ELb0ELb1ELb1ELb0ELb0ELb0EEENS1_21CollectiveEpilogueFwdINS6_IJSA_SB_SA_EEES9_NS_10bfloat16_tESF_Li256ELb0ELb0ELb0ELb1EEENS1_29StaticPersistentTileSchedulerILb0EEEEEEEEEvNT_6ParamsE)
        /*0440*/ 	.word	0x000000a8


	//----- nvinfo : EIATTR_FRAME_SIZE
	.align		4
.L_239:
        /*0444*/ 	.byte	0x04, 0x11
        /*0446*/ 	.short	(.L_241 - .L_240)
	.align		4
.L_240:
        /*0448*/ 	.word	index@(_ZN7cutlass13device_kernelIN5flash11enable_sm90INS1_16FlashAttnFwdSm90INS1_25CollectiveMainloopFwdSm90ILi2EN4cute5tupleIJNS5_1CILi1EEES8_S8_EEENS6_IJNS7_ILi128EEESA_NS7_ILi256EEEEEELi256ENS_12float_e4m3_tEfNS_4arch4Sm90ELb0ELb0ELb1ELb0ELb0ELb0ELb0ELb1ELb1ELb0ELb0ELb0EEENS1_21CollectiveEpilogueFwdINS6_IJSA_SB_SA_EEES9_NS_10bfloat16_tESF_Li256ELb0ELb0ELb0ELb1EEENS1_29StaticPersistentTileSchedulerILb0EEEEEEEEEvNT_6ParamsE)
        /*044c*/ 	.word	0x00000030


	//----- nvinfo : EIATTR_MIN_STACK_SIZE
	.align		4
.L_241:
        /*0450*/ 	.byte	0x04, 0x12
        /*0452*/ 	.short	(.L_243 - .L_242)
	.align		4
.L_242:
        /*0454*/ 	.word	index@(_ZN7cutlass13device_kernelIN5flash11enable_sm90INS1_16FlashAttnFwdSm90INS1_25CollectiveMainloopFwdSm90ILi2EN4cute5tupleIJNS5_1CILi1EEES8_S8_EEENS6_IJNS7_ILi128EEESA_NS7_ILi256EEEEEELi256ENS_12float_e4m3_tEfNS_4arch4Sm90ELb0ELb0ELb1ELb0ELb0ELb0ELb0ELb1ELb1ELb0ELb0ELb0EEENS1_21CollectiveEpilogueFwdINS6_IJSA_SB_SA_EEES9_NS_10bfloat16_tESF_Li256ELb0ELb0ELb0ELb1EEENS1_29StaticPersistentTileSchedulerILb0EEEEEEEEEvNT_6ParamsE)
        /*0458*/ 	.word	0x00000030


	//----- nvinfo : EIATTR_MIN_STACK_SIZE
	.align		4
.L_243:
        /*045c*/ 	.byte	0x04, 0x12
        /*045e*/ 	.short	(.L_245 - .L_244)
	.align		4
.L_244:
        /*0460*/ 	.word	index@(_ZN7cutlass13device_kernelIN5flash11enable_sm90INS1_16FlashAttnFwdSm90INS1_25CollectiveMainloopFwdSm90ILi2EN4cute5tupleIJNS5_1CILi1EEES8_S8_EEENS6_IJNS7_ILi128EEESA_NS7_ILi256EEEEEELi256ENS_12float_e4m3_tEfNS_4arch4Sm90ELb0ELb0ELb1ELb1ELb0ELb0ELb0ELb1ELb1ELb0ELb0ELb0EEENS1_21CollectiveEpilogueFwdINS6_IJSA_SB_SA_EEES9_NS_10bfloat16_tESF_Li256ELb1ELb0ELb0ELb1EEENS1_36VarlenDynamicPersistentTileSchedulerILi128ELi128ELi256ELi128ELb0ELb0ELb1ELb0ELb1ELb1EEEEEEEEEvNT_6ParamsE)
        /*0464*/ 	.word	0x00000048


	//----- nvinfo : EIATTR_MIN_STACK_SIZE
	.align		4
.L_245:
        /*0468*/ 	.byte	0x04, 0x12
        /*046a*/ 	.short	(.L_247 - .L_246)
	.align		4
.L_246:
        /*046c*/ 	.word	index@(_ZN7cutlass13device_kernelIN5flash11enable_sm90INS1_16FlashAttnFwdSm90INS1_25CollectiveMainloopFwdSm90ILi2EN4cute5tupleIJNS5_1CILi1EEES8_S8_EEENS6_IJNS7_ILi128EEESA_NS7_ILi256EEEEEELi256ENS_12float_e4m3_tEfNS_4arch4Sm90ELb0ELb0ELb1ELb1ELb0ELb1ELb0ELb1ELb1ELb0ELb0ELb0EEENS1_21CollectiveEpilogueFwdINS6_IJSA_SB_SA_EEES9_NS_10bfloat16_tESF_Li256ELb1ELb0ELb0ELb1EEENS1_36VarlenDynamicPersistentTileSchedulerILi128ELi128ELi256ELi128ELb0ELb0ELb1ELb0ELb1ELb1EEEEEEEEEvNT_6ParamsE)
        /*0470*/ 	.word	0x00000068


	//----- nvinfo : EIATTR_MIN_STACK_SIZE
	.align		4
.L_247:
        /*0474*/ 	.byte	0x04, 0x12
        /*0476*/ 	.short	(.L_249 - .L_248)
	.align		4
.L_248:
        /*0478*/ 	.word	index@(_ZN7cutlass13device_kernelIN5flash11enable_sm90INS1_16FlashAttnFwdSm90INS1_25CollectiveMainloopFwdSm90ILi2EN4cute5tupleIJNS5_1CILi1EEES8_S8_EEENS6_IJNS7_ILi128EEENS7_ILi64EEENS7_ILi256EEEEEELi256ENS_12float_e4m3_tEfNS_4arch4Sm90ELb0ELb1ELb1ELb0ELb0ELb0ELb0ELb1ELb1ELb0ELb0ELb0EEENS1_21CollectiveEpilogueFwdINS6_IJSA_SC_SB_EEES9_NS_10bfloat16_tESG_Li256ELb0ELb0ELb0ELb1EEENS1_30DynamicPersistentTileSchedulerILi256ELi128ELb0ELb0ELb1EEEEEEEEEvNT_6ParamsE)
        /*047c*/ 	.word	0x00000030


	//----- nvinfo : EIATTR_MIN_STACK_SIZE
	.align		4
.L_249:
        /*0480*/ 	.byte	0x04, 0x12
        /*0482*/ 	.short	(.L_251 - .L_250)
	.align		4
.L_250:
        /*0484*/ 	.word	index@(_ZN7cutlass13device_kernelIN5flash11enable_sm90INS1_16FlashAttnFwdSm90INS1_25CollectiveMainloopFwdSm90ILi2EN4cute5tupleIJNS5_1CILi1EEES8_S8_EEENS6_IJNS7_ILi128EEENS7_ILi64EEENS7_ILi256EEEEEELi256ENS_12float_e4m3_tEfNS_4arch4Sm90ELb0ELb1ELb1ELb1ELb0ELb0ELb0ELb1ELb1ELb0ELb0ELb0EEENS1_21CollectiveEpilogueFwdINS6_IJSA_SC_SB_EEES9_NS_10bfloat16_tESG_Li256ELb1ELb0ELb0ELb1EEENS1_36VarlenDynamicPersistentTileSchedulerILi128ELi64ELi256ELi128ELb0ELb0ELb1ELb1ELb0ELb1EEEEEEEEEvNT_6ParamsE)
        /*0488*/ 	.word	0x00000038


	//----- nvinfo : EIATTR_MIN_STACK_SIZE
	.align		4
.L_251:
        /*048c*/ 	.byte	0x04, 0x12
        /*048e*/ 	.short	(.L_253 - .L_252)
	.align		4
.L_252:
        /*0490*/ 	.word	index@(_ZN7cutlass13device_kernelIN5flash11enable_sm90INS1_16FlashAttnFwdSm90INS1_25CollectiveMainloopFwdSm90ILi2EN4cute5tupleIJNS5_1CILi1EEES8_S8_EEENS6_IJNS7_ILi128EEENS7_ILi64EEENS7_ILi256EEEEEELi256ENS_12float_e4m3_tEfNS_4arch4Sm90ELb0ELb1ELb1ELb1ELb0ELb1ELb0ELb1ELb1ELb0ELb0ELb0EEENS1_21CollectiveEpilogueFwdINS6_IJSA_SC_SB_EEES9_NS_10bfloat16_tESG_Li256ELb1ELb0ELb0ELb1EEENS1_36VarlenDynamicPersistentTileSchedulerILi128ELi64ELi256ELi128ELb0ELb0ELb1ELb1ELb0ELb1EEEEEEEEEvNT_6ParamsE)
        /*0494*/ 	.word	0x00000060


	//----- nvinfo : EIATTR_MIN_STACK_SIZE
	.align		4
.L_253:
        /*0498*/ 	.byte	0x04, 0x12
        /*049a*/ 	.short	(.L_255 - .L_254)
	.align		4
.L_254:
        /*049c*/ 	.word	index@(_ZN7cutlass13device_kernelIN5flash11enable_sm90INS1_16FlashAttnFwdSm90INS1_25CollectiveMainloopFwdSm90ILi2EN4cute5tupleIJNS5_1CILi1EEES8_S8_EEENS6_IJNS7_ILi128EEESA_NS7_ILi256EEEEEELi256ENS_12float_e4m3_tEfNS_4arch4Sm90ELb1ELb0ELb1ELb0ELb0ELb0ELb0ELb1ELb1ELb0ELb0ELb0EEENS1_21CollectiveEpilogueFwdINS6_IJSA_SB_SA_EEES9_NS_10bfloat16_tESF_Li256ELb0ELb0ELb0ELb1EEENS1_30DynamicPersistentTileSchedulerILi256ELi128ELb0ELb0ELb1EEEEEEEEEvNT_6ParamsE)
        /*04a0*/ 	.word	0x00000040


	//----- nvinfo : EIATTR_MIN_STACK_SIZE
	.align		4
.L_255:
        /*04a4*/ 	.byte	0x04, 0x12
        /*04a6*/ 	.short	(.L_257 - .L_256)
	.align		4
.L_256:
        /*04a8*/ 	.word	index@(_ZN7cutlass13device_kernelIN5flash11enable_sm90INS1_16FlashAttnFwdSm90INS1_25CollectiveMainloopFwdSm90ILi2EN4cute5tupleIJNS5_1CILi1EEES8_S8_EEENS6_IJNS7_ILi128EEESA_NS7_ILi256EEEEEELi256ENS_12float_e4m3_tEfNS_4arch4Sm90ELb1ELb0ELb1ELb1ELb0ELb0ELb0ELb1ELb1ELb0ELb0ELb0EEENS1_21CollectiveEpilogueFwdINS6_IJSA_SB_SA_EEES9_NS_10bfloat16_tESF_Li256ELb1ELb0ELb0ELb1EEENS1_36VarlenDynamicPersistentTileSchedulerILi128ELi128ELi256ELi128ELb0ELb0ELb1ELb1ELb1ELb1EEEEEEEEEvNT_6ParamsE)
        /*04ac*/ 	.word	0x00000048


	//----- nvinfo : EIATTR_MIN_STACK_SIZE
	.align		4
.L_257:
        /*04b0*/ 	.byte	0x04, 0x12
        /*04b2*/ 	.short	(.L_259 - .L_258)
	.align		4
.L_258:
        /*04b4*/ 	.word	index@(_ZN7cutlass13device_kernelIN5flash11enable_sm90INS1_16FlashAttnFwdSm90INS1_25CollectiveMainloopFwdSm90ILi2EN4cute5tupleIJNS5_1CILi1EEES8_S8_EEENS6_IJNS7_ILi128EEESA_NS7_ILi256EEEEEELi256ENS_12float_e4m3_tEfNS_4arch4Sm90ELb1ELb0ELb1ELb1ELb0ELb1ELb0ELb1ELb1ELb0ELb0ELb0EEENS1_21CollectiveEpilogueFwdINS6_IJSA_SB_SA_EEES9_NS_10bfloat16_tESF_Li256ELb1ELb0ELb0ELb1EEENS1_36VarlenDynamicPersistentTileSchedulerILi128ELi128ELi256ELi128ELb0ELb0ELb1ELb1ELb1ELb1EEEEEEEEEvNT_6ParamsE)
        /*04b8*/ 	.word	0x00000068


	//----- nvinfo : EIATTR_MIN_STACK_SIZE
	.align		4
.L_259:
        /*04bc*/ 	.byte	0x04, 0x12
        /*04be*/ 	.short	(.L_261 - .L_260)
	.align		4
.L_260:
        /*04c0*/ 	.word	index@(_ZN7cutlass13device_kernelIN5flash11enable_sm90INS1_16FlashAttnFwdSm90INS1_25CollectiveMainloopFwdSm90ILi2EN4cute5tupleIJNS5_1CILi1EEES8_S8_EEENS6_IJNS7_ILi128EEENS7_ILi160EEENS7_ILi192EEEEEELi192ENS_12float_e4m3_tEfNS_4arch4Sm90ELb0ELb0ELb1ELb0ELb0ELb0ELb0ELb1ELb1ELb0ELb0ELb0EEENS1_21CollectiveEpilogueFwdINS6_IJSA_SC_SB_EEES9_NS_10bfloat16_tESG_Li256ELb0ELb0ELb0ELb1EEENS1_29StaticPersistentTileSchedulerILb0EEEEEEEEEvNT_6ParamsE)
        /*04c4*/ 	.word	0x00000010


	//----- nvinfo : EIATTR_MIN_STACK_SIZE
	.align		4
.L_261:
        /*04c8*/ 	.byte	0x04, 0x12
        /*04ca*/ 	.short	(.L_263 - .L_262)
	.align		4
.L_262:
        /*04cc*/ 	.word	index@(_ZN7cutlass13device_kernelIN5flash11enable_sm90INS1_16FlashAttnFwdSm90INS1_25CollectiveMainloopFwdSm90ILi2EN4cute5tupleIJNS5_1CILi2EEENS7_ILi1EEES9_EEENS6_IJNS7_ILi128EEENS7_ILi160EEENS7_ILi192EEEEEELi192ENS_12float_e4m3_tEfNS_4arch4Sm90ELb0ELb0ELb1ELb0ELb0ELb0ELb0ELb1ELb1ELb0ELb0ELb0EEENS1_21CollectiveEpilogueFwdINS6_IJSB_SD_SC_EEESA_NS_10bfloat16_tESH_Li256ELb0ELb0ELb0ELb1EEENS1_29StaticPersistentTileSchedulerILb0EEEEEEEEEvNT_6ParamsE)
        /*04d0*/ 	.word	0x00000020


	//----- nvinfo : EIATTR_MIN_STACK_SIZE
	.align		4
.L_263:
        /*04d4*/ 	.byte	0x04, 0x12
        /*04d6*/ 	.short	(.L_265 - .L_264)
	.align		4
.L_264:
        /*04d8*/ 	.word	index@(_ZN7cutlass13device_kernelIN5flash11enable_sm90INS1_16FlashAttnFwdSm90INS1_25CollectiveMainloopFwdSm90ILi2EN4cute5tupleIJNS5_1CILi1EEES8_S8_EEENS6_IJNS7_ILi128EEENS7_ILi160EEENS7_ILi192EEEEEELi192ENS_12float_e4m3_tEfNS_4arch4Sm90ELb0ELb0ELb1ELb1ELb0ELb0ELb0ELb1ELb1ELb0ELb0ELb0EEENS1_21CollectiveEpilogueFwdINS6_IJSA_SC_SB_EEES9_NS_10bfloat16_tESG_Li256ELb1ELb0ELb0ELb1EEENS1_36VarlenDynamicPersistentTileSchedulerILi128ELi160ELi256ELi128ELb0ELb0ELb1ELb0ELb1ELb1EEEEEEEEEvNT_6ParamsE)
        /*04dc*/ 	.word	0x00000028


	//----- nvinfo : EIATTR_MIN_STACK_SIZE
	.align		4
.L_265:
        /*04e0*/ 	.byte	0x04, 0x12
        /*04e2*/ 	.short	(.L_267 - .L_266)
	.align		4
.L_266:
        /*04e4*/ 	.word	index@(_ZN7cutlass13device_kernelIN5flash11enable_sm90INS1_16FlashAttnFwdSm90INS1_25CollectiveMainloopFwdSm90ILi2EN4cute5tupleIJNS5_1CILi1EEES8_S8_EEENS6_IJNS7_ILi128EEENS7_ILi160EEENS7_ILi192EEEEEELi192ENS_12float_e4m3_tEfNS_4arch4Sm90ELb0ELb0ELb1ELb1ELb0ELb1ELb0ELb1ELb1ELb0ELb0ELb0EEENS1_21CollectiveEpilogueFwdINS6_IJSA_SC_SB_EEES9_NS_10bfloat16_tESG_Li256ELb1ELb0ELb0ELb1EEENS1_36VarlenDynamicPersistentTileSchedulerILi128ELi160ELi256ELi128ELb0ELb0ELb1ELb0ELb1ELb1EEEEEEEEEvNT_6ParamsE)
        /*04e8*/ 	.word	0x00000050


	//----- nvinfo : EIATTR_MIN_STACK_SIZE
	.align		4
.L_267:
        /*04ec*/ 	.byte	0x04, 0x12
        /*04ee*/ 	.short	(.L_269 - .L_268)
	.align		4
.L_268:
        /*04f0*/ 	.word	index@(_ZN7cutlass13device_kernelIN5flash11enable_sm90INS1_16FlashAttnFwdSm90INS1_25CollectiveMainloopFwdSm90ILi2EN4cute5tupleIJNS5_1CILi1EEES8_S8_EEENS6_IJNS7_ILi128EEESA_NS7_ILi192EEEEEELi192ENS_12float_e4m3_tEfNS_4arch4Sm90ELb0ELb1ELb1ELb0ELb0ELb0ELb0ELb1ELb1ELb0ELb0ELb0EEENS1_21CollectiveEpilogueFwdINS6_IJSA_SB_SA_EEES9_NS_10bfloat16_tESF_Li256ELb0ELb0ELb0ELb1EEENS1_30DynamicPersistentTileSchedulerILi256ELi128ELb0ELb0ELb1EEEEEEEEEvNT_6ParamsE)
        /*04f4*/ 	.word	0x00000020


	//----- nvinfo : EIATTR_MIN_STACK_SIZE
	.align		4
.L_269:
        /*04f8*/ 	.byte	0x04, 0x12
        /*04fa*/ 	.short	(.L_271 - .L_270)
	.align		4
.L_270:
        /*04fc*/ 	.word	index@(_ZN7cutlass13device_kernelIN5flash11enable_sm90INS1_16FlashAttnFwdSm90INS1_25CollectiveMainloopFwdSm90ILi2EN4cute5tupleIJNS5_1CILi1EEES8_S8_EEENS6_IJNS7_ILi128EEESA_NS7_ILi192EEEEEELi192ENS_12float_e4m3_tEfNS_4arch4Sm90ELb0ELb1ELb1ELb1ELb0ELb0ELb0ELb1ELb1ELb0ELb0ELb0EEENS1_21CollectiveEpilogueFwdINS6_IJSA_SB_SA_EEES9_NS_10bfloat16_tESF_Li256ELb1ELb0ELb0ELb1EEENS1_36VarlenDynamicPersistentTileSchedulerILi128ELi128ELi256ELi128ELb0ELb0ELb1ELb1ELb0ELb1EEEEEEEEEvNT_6ParamsE)
        /*0500*/ 	.word	0x00000038


	//----- nvinfo : EIATTR_MIN_STACK_SIZE
	.align		4
.L_271:
        /*0504*/ 	.byte	0x04, 0x12
        /*0506*/ 	.short	(.L_273 - .L_272)
	.align		4
.L_272:
        /*0508*/ 	.word	index@(_ZN7cutlass13device_kernelIN5flash11enable_sm90INS1_16FlashAttnFwdSm90INS1_25CollectiveMainloopFwdSm90ILi2EN4cute5tupleIJNS5_1CILi1EEES8_S8_EEENS6_IJNS7_ILi128EEESA_NS7_ILi192EEEEEELi192ENS_12float_e4m3_tEfNS_4arch4Sm90ELb0ELb1ELb1ELb1ELb0ELb1ELb0ELb1ELb1ELb0ELb0ELb0EEENS1_21CollectiveEpilogueFwdINS6_IJSA_SB_SA_EEES9_NS_10bfloat16_tESF_Li256ELb1ELb0ELb0ELb1EEENS1_36VarlenDynamicPersistentTileSchedulerILi128ELi128ELi256ELi128ELb0ELb0ELb1ELb1ELb0ELb1EEEEEEEEEvNT_6ParamsE)
        /*050c*/ 	.word	0x00000068


	//----- nvinfo : EIATTR_MIN_STACK_SIZE
	.align		4
.L_273:
        /*0510*/ 	.byte	0x04, 0x12
        /*0512*/ 	.short	(.L_275 - .L_274)
	.align		4
.L_274:
        /*0514*/ 	.word	index@(_ZN7cutlass13device_kernelIN5flash11enable_sm90INS1_16FlashAttnFwdSm90INS1_25CollectiveMainloopFwdSm90ILi2EN4cute5tupleIJNS5_1CILi1EEES8_S8_EEENS6_IJNS7_ILi128EEENS7_ILi160EEENS7_ILi192EEEEEELi192ENS_12float_e4m3_tEfNS_4arch4Sm90ELb1ELb0ELb1ELb0ELb0ELb0ELb0ELb1ELb1ELb0ELb0ELb0EEENS1_21CollectiveEpilogueFwdINS6_IJSA_SC_SB_EEES9_NS_10bfloat16_tESG_Li256ELb0ELb0ELb0ELb1EEENS1_30DynamicPersistentTileSchedulerILi256ELi128ELb0ELb0ELb1EEEEEEEEEvNT_6ParamsE)
        /*0518*/ 	.word	0x00000028


	//----- nvinfo : EIATTR_MIN_STACK_SIZE
	.align		4
.L_275:
        /*051c*/ 	.byte	0x04, 0x12
        /*051e*/ 	.short	(.L_277 - .L_276)
	.align		4
.L_276:
        /*0520*/ 	.word	index@(_ZN7cutlass13device_kernelIN5flash11enable_sm90INS1_16FlashAttnFwdSm90INS1_25CollectiveMainloopFwdSm90ILi2EN4cute5tupleIJNS5_1CILi1EEES8_S8_EEENS6_IJNS7_ILi128EEENS7_ILi160EEENS7_ILi192EEEEEELi192ENS_12float_e4m3_tEfNS_4arch4Sm90ELb1ELb0ELb1ELb1ELb0ELb0ELb0ELb1ELb1ELb0ELb0ELb0EEENS1_21CollectiveEpilogueFwdINS6_IJSA_SC_SB_EEES9_NS_10bfloat16_tESG_Li256ELb1ELb0ELb0ELb1EEENS1_36VarlenDynamicPersistentTileSchedulerILi128ELi160ELi256ELi128ELb0ELb0ELb1ELb1ELb1ELb1EEEEEEEEEvNT_6ParamsE)
        /*0524*/ 	.word	0x00000028


	//----- nvinfo : EIATTR_MIN_STACK_SIZE
	.align		4
.L_277:
        /*0528*/ 	.byte	0x04, 0x12
        /*052a*/ 	.short	(.L_279 - .L_278)
	.align		4
.L_278:
        /*052c*/ 	.word	index@(_ZN7cutlass13device_kernelIN5flash11enable_sm90INS1_16FlashAttnFwdSm90INS1_25CollectiveMainloopFwdSm90ILi2EN4cute5tupleIJNS5_1CILi1EEES8_S8_EEENS6_IJNS7_ILi128EEENS7_ILi160EEENS7_ILi192EEEEEELi192ENS_12float_e4m3_tEfNS_4arch4Sm90ELb1ELb0ELb1ELb1ELb0ELb1ELb0ELb1ELb1ELb0ELb0ELb0EEENS1_21CollectiveEpilogueFwdINS6_IJSA_SC_SB_EEES9_NS_10bfloat16_tESG_Li256ELb1ELb0ELb0ELb1EEENS1_36VarlenDynamicPersistentTileSchedulerILi128ELi160ELi256ELi128ELb0ELb0ELb1ELb1ELb1ELb1EEEEEEEEEvNT_6ParamsE)
        /*0530*/ 	.word	0x00000050


	//----- nvinfo : EIATTR_MIN_STACK_SIZE
	.align		4
.L_279:
        /*0534*/ 	.byte	0x04, 0x12
        /*0536*/ 	.short	(.L_281 - .L_280)
	.align		4
.L_280:
        /*0538*/ 	.word	index@(_ZN7cutlass13device_kernelIN5flash11enable_sm90INS1_16FlashAttnFwdSm90INS1_25CollectiveMainloopFwdSm90ILi2EN4cute5tupleIJNS5_1CILi1EEES8_S8_EEENS6_IJNS7_ILi128EEENS7_ILi224EEESA_EEELi128ENS_12float_e4m3_tEfNS_4arch4Sm90ELb0ELb0ELb1ELb0ELb0ELb0ELb0ELb1ELb1ELb0ELb0ELb0EEENS1_21CollectiveEpilogueFwdINS6_IJSA_SA_SB_EEES9_NS_10bfloat16_tESF_Li256ELb0ELb0ELb0ELb1EEENS1_29StaticPersistentTileSchedulerILb0EEEEEEEEEvNT_6ParamsE)
        /*053c*/ 	.word	0x00000028


	//----- nvinfo : EIATTR_MIN_STACK_SIZE
	.align		4
.L_281:
        /*0540*/ 	.byte	0x04, 0x12
        /*0542*/ 	.short	(.L_283 - .L_282)
	.align		4
.L_282:
        /*0544*/ 	.word	index@(_ZN7cutlass13device_kernelIN5flash11enable_sm90INS1_16FlashAttnFwdSm90INS1_25CollectiveMainloopFwdSm90ILi2EN4cute5tupleIJNS5_1CILi1EEES8_S8_EEENS6_IJNS7_ILi128EEENS7_ILi224EEESA_EEELi128ENS_12float_e4m3_tEfNS_4arch4Sm90ELb0ELb0ELb1ELb1ELb0ELb0ELb0ELb1ELb1ELb0ELb0ELb0EEENS1_21CollectiveEpilogueFwdINS6_IJSA_SA_SB_EEES9_NS_10bfloat16_tESF_Li256ELb1ELb0ELb0ELb1EEENS1_36VarlenDynamicPersistentTileSchedulerILi128ELi224ELi256ELi128ELb0ELb0ELb1ELb0ELb1ELb1EEEEEEEEEvNT_6ParamsE)
        /*0548*/ 	.word	0x00000038


	//----- nvinfo : EIATTR_MIN_STACK_SIZE
	.align		4
.L_283:
        /*054c*/ 	.byte	0x04, 0x12
        /*054e*/ 	.short	(.L_285 - .L_284)
	.align		4
.L_284:
        /*0550*/ 	.word	index@(_ZN7cutlass13device_kernelIN5flash11enable_sm90INS1_16FlashAttnFwdSm90INS1_25CollectiveMainloopFwdSm90ILi2EN4cute5tupleIJNS5_1CILi1EEES8_S8_EEENS6_IJNS7_ILi128EEENS7_ILi224EEESA_EEELi128ENS_12float_e4m3_tEfNS_4arch4Sm90ELb0ELb0ELb1ELb1ELb0ELb1ELb0ELb1ELb1ELb0ELb0ELb0EEENS1_21CollectiveEpilogueFwdINS6_IJSA_SA_SB_EEES9_NS_10bfloat16_tESF_Li256ELb1ELb0ELb0ELb1EEENS1_36VarlenDynamicPersistentTileSchedulerILi128ELi224ELi256ELi128ELb0ELb0ELb1ELb0ELb1ELb1EEEEEEEEEvNT_6ParamsE)
        /*0554*/ 	.word	0x000000e8


	//----- nvinfo : EIATTR_MIN_STACK_SIZE
	.align		4
.L_285:
        /*0558*/ 	.byte	0x04, 0x12
        /*055a*/ 	.short	(.L_287 - .L_286)
	.align		4
.L_286:
        /*055c*/ 	.word	index@(_ZN7cutlass13device_kernelIN5flash11enable_sm90INS1_16FlashAttnFwdSm90INS1_25CollectiveMainloopFwdSm90ILi2EN4cute5tupleIJNS5_1CILi1EEES8_S8_EEENS6_IJNS7_ILi128EEENS7_ILi192EEESA_EEELi128ENS_12float_e4m3_tEfNS_4arch4Sm90ELb0ELb1ELb1ELb0ELb0ELb0ELb0ELb1ELb1ELb0ELb0ELb0EEENS1_21CollectiveEpilogueFwdINS6_IJSA_SA_SB_EEES9_NS_10bfloat16_tESF_Li256ELb0ELb0ELb0ELb1EEENS1_30DynamicPersistentTileSchedulerILi256ELi128ELb0ELb0ELb1EEEEEEEEEvNT_6ParamsE)
        /*0560*/ 	.word	0x00000038


	//----- nvinfo : EIATTR_MIN_STACK_SIZE
	.align		4
.L_287:
        /*0564*/ 	.byte	0x04, 0x12
        /*0566*/ 	.short	(.L_289 - .L_288)
	.align		4
.L_288:
        /*0568*/ 	.word	index@(_ZN7cutlass13device_kernelIN5flash11enable_sm90INS1_16FlashAttnFwdSm90INS1_25CollectiveMainloopFwdSm90ILi2EN4cute5tupleIJNS5_1CILi1EEES8_S8_EEENS6_IJNS7_ILi128EEENS7_ILi192EEESA_EEELi128ENS_12float_e4m3_tEfNS_4arch4Sm90ELb0ELb1ELb1ELb1ELb0ELb0ELb0ELb1ELb1ELb0ELb0ELb0EEENS1_21CollectiveEpilogueFwdINS6_IJSA_SA_SB_EEES9_NS_10bfloat16_tESF_Li256ELb1ELb0ELb0ELb1EEENS1_36VarlenDynamicPersistentTileSchedulerILi128ELi192ELi256ELi128ELb0ELb0ELb1ELb1ELb0ELb1EEEEEEEEEvNT_6ParamsE)
        /*056c*/ 	.word	0x00000040


	//----- nvinfo : EIATTR_MIN_STACK_SIZE
	.align		4
.L_289:
        /*0570*/ 	.byte	0x04, 0x12
        /*0572*/ 	.short	(.L_291 - .L_290)
	.align		4
.L_290:
        /*0574*/ 	.word	index@(_ZN7cutlass13device_kernelIN5flash11enable_sm90INS1_16FlashAttnFwdSm90INS1_25CollectiveMainloopFwdSm90ILi2EN4cute5tupleIJNS5_1CILi1EEES8_S8_EEENS6_IJNS7_ILi128EEENS7_ILi192EEESA_EEELi128ENS_12float_e4m3_tEfNS_4arch4Sm90ELb0ELb1ELb1ELb1ELb0ELb1ELb0ELb1ELb1ELb0ELb0ELb0EEENS1_21CollectiveEpilogueFwdINS6_IJSA_SA_SB_EEES9_NS_10bfloat16_tESF_Li256ELb1ELb0ELb0ELb1EEENS1_36VarlenDynamicPersistentTileSchedulerILi128ELi192ELi256ELi128ELb0ELb0ELb1ELb1ELb0ELb1EEEEEEEEEvNT_6ParamsE)
        /*0578*/ 	.word	0x00000048


	//----- nvinfo : EIATTR_MIN_STACK_SIZE
	.align		4
.L_291:
        /*057c*/ 	.byte	0x04, 0x12
        /*057e*/ 	.short	(.L_293 - .L_292)
	.align		4
.L_292:
        /*0580*/ 	.word	index@(_ZN7cutlass13device_kernelIN5flash11enable_sm90INS1_16FlashAttnFwdSm90INS1_25CollectiveMainloopFwdSm90ILi2EN4cute5tupleIJNS5_1CILi1EEES8_S8_EEENS6_IJNS7_ILi128EEENS7_ILi224EEESA_EEELi128ENS_12float_e4m3_tEfNS_4arch4Sm90ELb1ELb0ELb1ELb0ELb0ELb0ELb0ELb1ELb1ELb0ELb0ELb0EEENS1_21CollectiveEpilogueFwdINS6_IJSA_SA_SB_EEES9_NS_10bfloat16_tESF_Li256ELb0ELb0ELb0ELb1EEENS1_30DynamicPersistentTileSchedulerILi256ELi128ELb0ELb0ELb1EEEEEEEEEvNT_6ParamsE)
        /*0584*/ 	.word	0x00000040


	//----- nvinfo : EIATTR_MIN_STACK_SIZE
	.align		4
.L_293:
        /*0588*/ 	.byte	0x04, 0x12
        /*058a*/ 	.short	(.L_295 - .L_294)
	.align		4
.L_294:
        /*058c*/ 	.word	index@(_ZN7cutlass13device_kernelIN5flash11enable_sm90INS1_16FlashAttnFwdSm90INS1_25CollectiveMainloopFwdSm90ILi2EN4cute5tupleIJNS5_1CILi1EEES8_S8_EEENS6_IJNS7_ILi128EEENS7_ILi224EEESA_EEELi128ENS_12float_e4m3_tEfNS_4arch4Sm90ELb1ELb0ELb1ELb1ELb0ELb0ELb0ELb1ELb1ELb0ELb0ELb0EEENS1_21CollectiveEpilogueFwdINS6_IJSA_SA_SB_EEES9_NS_10bfloat16_tESF_Li256ELb1ELb0ELb0ELb1EEENS1_36VarlenDynamicPersistentTileSchedulerILi128ELi224ELi256ELi128ELb0ELb0ELb1ELb1ELb1ELb1EEEEEEEEEvNT_6ParamsE)
        /*0590*/ 	.word	0x00000038


	//----- nvinfo : EIATTR_MIN_STACK_SIZE
	.align		4
.L_295:
        /*0594*/ 	.byte	0x04, 0x12
        /*0596*/ 	.short	(.L_297 - .L_296)
	.align		4
.L_296:
        /*0598*/ 	.word	index@(_ZN7cutlass13device_kernelIN5flash11enable_sm90INS1_16FlashAttnFwdSm90INS1_25CollectiveMainloopFwdSm90ILi2EN4cute5tupleIJNS5_1CILi1EEES8_S8_EEENS6_IJNS7_ILi128EEENS7_ILi224EEESA_EEELi128ENS_12float_e4m3_tEfNS_4arch4Sm90ELb1ELb0ELb1ELb1ELb0ELb1ELb0ELb1ELb1ELb0ELb0ELb0EEENS1_21CollectiveEpilogueFwdINS6_IJSA_SA_SB_EEES9_NS_10bfloat16_tESF_Li256ELb1ELb0ELb0ELb1EEENS1_36VarlenDynamicPersistentTileSchedulerILi128ELi224ELi256ELi128ELb0ELb0ELb1ELb1ELb1ELb1EEEEEEEEEvNT_6ParamsE)
        /*059c*/ 	.word	0x000000f8


	//----- nvinfo : EIATTR_MIN_STACK_SIZE
	.align		4
.L_297:
        /*05a0*/ 	.byte	0x04, 0x12
        /*05a2*/ 	.short	(.L_299 - .L_298)
	.align		4
.L_298:
        /*05a4*/ 	.word	index@(_ZN7cutlass13device_kernelIN5flash11enable_sm90INS1_16FlashAttnFwdSm90INS1_25CollectiveMainloopFwdSm90ILi2EN4cute5tupleIJNS5_1CILi1EEES8_S8_EEENS6_IJNS7_ILi192EEENS7_ILi128EEENS7_ILi96EEEEEELi96ENS_12float_e4m3_tEfNS_4arch4Sm90ELb0ELb0ELb1ELb0ELb0ELb0ELb0ELb1ELb1ELb0ELb0ELb0EEENS1_21CollectiveEpilogueFwdINS6_IJSA_SC_SB_EEES9_NS_10bfloat16_tESG_Li384ELb0ELb0ELb0ELb1EEENS1_29StaticPersistentTileSchedulerILb0EEEEEEEEEvNT_6ParamsE)
        /*05a8*/ 	.word	0x00000000


	//----- nvinfo : EIATTR_MIN_STACK_SIZE
	.align		4
.L_299:
        /*05ac*/ 	.byte	0x04, 0x12
        /*05ae*/ 	.short	(.L_301 - .L_300)
	.align		4
.L_300:
        /*05b0*/ 	.word	index@(_ZN7cutlass13device_kernelIN5flash11enable_sm90INS1_16FlashAttnFwdSm90INS1_25CollectiveMainloopFwdSm90ILi2EN4cute5tupleIJNS5_1CILi1EEES8_S8_EEENS6_IJNS7_ILi192EEENS7_ILi128EEENS7_ILi96EEEEEELi96ENS_12float_e4m3_tEfNS_4arch4Sm90ELb0ELb0ELb1ELb1ELb0ELb0ELb0ELb1ELb1ELb0ELb0ELb0EEENS1_21CollectiveEpilogueFwdINS6_IJSA_SC_SB_EEES9_NS_10bfloat16_tESG_Li384ELb1ELb0ELb0ELb1EEENS1_36VarlenDynamicPersistentTileSchedulerILi192ELi128ELi384ELi128ELb0ELb0ELb1ELb0ELb1ELb1EEEEEEEEEvNT_6ParamsE)
        /*05b4*/ 	.word	0x00000010


	//----- nvinfo : EIATTR_MIN_STACK_SIZE
	.align		4
.L_301:
        /*05b8*/ 	.byte	0x04, 0x12
        /*05ba*/ 	.short	(.L_303 - .L_302)
	.align		4
.L_302:
        /*05bc*/ 	.word	index@(_ZN7cutlass13device_kernelIN5flash11enable_sm90INS1_16FlashAttnFwdSm90INS1_25CollectiveMainloopFwdSm90ILi2EN4cute5tupleIJNS5_1CILi1EEES8_S8_EEENS6_IJNS7_ILi192EEENS7_ILi128EEENS7_ILi96EEEEEELi96ENS_12float_e4m3_tEfNS_4arch4Sm90ELb0ELb0ELb1ELb1ELb0ELb1ELb0ELb1ELb1ELb0ELb0ELb0EEENS1_21CollectiveEpilogueFwdINS6_IJSA_SC_SB_EEES9_NS_10bfloat16_tESG_Li384ELb1ELb0ELb0ELb1EEENS1_36VarlenDynamicPersistentTileSchedulerILi192ELi128ELi384ELi128ELb0ELb0ELb1ELb0ELb1ELb1EEEEEEEEEvNT_6ParamsE)
        /*05c0*/ 	.word	0x00000060


	//----- nvinfo : EIATTR_MIN_STACK_SIZE
	.align		4
.L_303:
        /*05c4*/ 	.byte	0x04, 0x12
        /*05c6*/ 	.short	(.L_305 - .L_304)
	.align		4
.L_304:
        /*05c8*/ 	.word	index@(_ZN7cutlass13device_kernelIN5flash11enable_sm90INS1_16FlashAttnFwdSm90INS1_25CollectiveMainloopFwdSm90ILi2EN4cute5tupleIJNS5_1CILi1EEES8_S8_EEENS6_IJNS7_ILi192EEENS7_ILi128EEENS7_ILi96EEEEEELi96ENS_12float_e4m3_tEfNS_4arch4Sm90ELb0ELb1ELb1ELb0ELb0ELb0ELb0ELb1ELb1ELb0ELb0ELb0EEENS1_21CollectiveEpilogueFwdINS6_IJSA_SC_SB_EEES9_NS_10bfloat16_tESG_Li384ELb0ELb0ELb0ELb1EEENS1_30DynamicPersistentTileSchedulerILi384ELi128ELb0ELb0ELb1EEEEEEEEEvNT_6ParamsE)
        /*05cc*/ 	.word	0x00000008


	//----- nvinfo : EIATTR_MIN_STACK_SIZE
	.align		4
.L_305:
        /*05d0*/ 	.byte	0x04, 0x12
        /*05d2*/ 	.short	(.L_307 - .L_306)
	.align		4
.L_306:
        /*05d4*/ 	.word	index@(_ZN7cutlass13device_kernelIN5flash11enable_sm90INS1_16FlashAttnFwdSm90INS1_25CollectiveMainloopFwdSm90ILi2EN4cute5tupleIJNS5_1CILi1EEES8_S8_EEENS6_IJNS7_ILi192EEENS7_ILi128EEENS7_ILi96EEEEEELi96ENS_12float_e4m3_tEfNS_4arch4Sm90ELb0ELb1ELb1ELb1ELb0ELb0ELb0ELb1ELb1ELb0ELb0ELb0EEENS1_21CollectiveEpilogueFwdINS6_IJSA_SC_SB_EEES9_NS_10bfloat16_tESG_Li384ELb1ELb0ELb0ELb1EEENS1_36VarlenDynamicPersistentTileSchedulerILi192ELi128ELi384ELi128ELb0ELb0ELb1ELb1ELb0ELb1EEEEEEEEEvNT_6ParamsE)
        /*05d8*/ 	.word	0x00000010


	//----- nvinfo : EIATTR_MIN_STACK_SIZE
	.align		4
.L_307:
        /*05dc*/ 	.byte	0x04, 0x12
        /*05de*/ 	.short	(.L_309 - .L_308)
	.align		4
.L_308:
        /*05e0*/ 	.word	index@(_ZN7cutlass13device_kernelIN5flash11enable_sm90INS1_16FlashAttnFwdSm90INS1_25CollectiveMainloopFwdSm90ILi2EN4cute5tupleIJNS5_1CILi1EEES8_S8_EEENS6_IJNS7_ILi192EEENS7_ILi128EEENS7_ILi96EEEEEELi96ENS_12float_e4m3_tEfNS_4arch4Sm90ELb0ELb1ELb1ELb1ELb0ELb1ELb0ELb1ELb1ELb0ELb0ELb0EEENS1_21CollectiveEpilogueFwdINS6_IJSA_SC_SB_EEES9_NS_10bfloat16_tESG_Li384ELb1ELb0ELb0ELb1EEENS1_36VarlenDynamicPersistentTileSchedulerILi192ELi128ELi384ELi128ELb0ELb0ELb1ELb1ELb0ELb1EEEEEEEEEvNT_6ParamsE)
        /*05e4*/ 	.word	0x00000078


	//----- nvinfo : EIATTR_MIN_STACK_SIZE
	.align		4
.L_309:
        /*05e8*/ 	.byte	0x04, 0x12
        /*05ea*/ 	.short	(.L_311 - .L_310)
	.align		4
.L_310:
        /*05ec*/ 	.word	index@(_ZN7cutlass13device_kernelIN5flash11enable_sm90INS1_16FlashAttnFwdSm90INS1_25CollectiveMainloopFwdSm90ILi2EN4cute5tupleIJNS5_1CILi1EEES8_S8_EEENS6_IJNS7_ILi192EEENS7_ILi128EEENS7_ILi96EEEEEELi96ENS_12float_e4m3_tEfNS_4arch4Sm90ELb1ELb0ELb1ELb0ELb0ELb0ELb0ELb1ELb1ELb0ELb0ELb0EEENS1_21CollectiveEpilogueFwdINS6_IJSA_SC_SB_EEES9_NS_10bfloat16_tESG_Li384ELb0ELb0ELb0ELb1EEENS1_30DynamicPersistentTileSchedulerILi384ELi128ELb0ELb0ELb1EEEEEEEEEvNT_6ParamsE)
        /*05f0*/ 	.word	0x00000010


	//----- nvinfo : EIATTR_MIN_STACK_SIZE
	.align		4
.L_311:
        /*05f4*/ 	.byte	0x04, 0x12
        /*05f6*/ 	.short	(.L_313 - .L_312)
	.align		4
.L_312:
        /*05f8*/ 	.word	index@(_ZN7cutlass13device_kernelIN5flash11enable_sm90INS1_16FlashAttnFwdSm90INS1_25CollectiveMainloopFwdSm90ILi2EN4cute5tupleIJNS5_1CILi1EEES8_S8_EEENS6_IJNS7_ILi192EEENS7_ILi128EEENS7_ILi96EEEEEELi96ENS_12float_e4m3_tEfNS_4arch4Sm90ELb1ELb0ELb1ELb1ELb0ELb0ELb0ELb1ELb1ELb0ELb0ELb0EEENS1_21CollectiveEpilogueFwdINS6_IJSA_SC_SB_EEES9_NS_10bfloat16_tESG_Li384ELb1ELb0ELb0ELb1EEENS1_36VarlenDynamicPersistentTileSchedulerILi192ELi128ELi384ELi128ELb0ELb0ELb1ELb1ELb1ELb1EEEEEEEEEvNT_6ParamsE)
        /*05fc*/ 	.word	0x00000010


	//----- nvinfo : EIATTR_MIN_STACK_SIZE
	.align		4
.L_313:
        /*0600*/ 	.byte	0x04, 0x12
        /*0602*/ 	.short	(.L_315 - .L_314)
	.align		4
.L_314:
        /*0604*/ 	.word	index@(_ZN7cutlass13device_kernelIN5flash11enable_sm90INS1_16FlashAttnFwdSm90INS1_25CollectiveMainloopFwdSm90ILi2EN4cute5tupleIJNS5_1CILi1EEES8_S8_EEENS6_IJNS7_ILi192EEENS7_ILi128EEENS7_ILi96EEEEEELi96ENS_12float_e4m3_tEfNS_4arch4Sm90ELb1ELb0ELb1ELb1ELb0ELb1ELb0ELb1ELb1ELb0ELb0ELb0EEENS1_21CollectiveEpilogueFwdINS6_IJSA_SC_SB_EEES9_NS_10bfloat16_tESG_Li384ELb1ELb0ELb0ELb1EEENS1_36VarlenDynamicPersistentTileSchedulerILi192ELi128ELi384ELi128ELb0ELb0ELb1ELb1ELb1ELb1EEEEEEEEEvNT_6ParamsE)
        /*0608*/ 	.word	0x00000068


	//----- nvinfo : EIATTR_MIN_STACK_SIZE
	.align		4
.L_315:
        /*060c*/ 	.byte	0x04, 0x12
        /*060e*/ 	.short	(.L_317 - .L_316)
	.align		4
.L_316:
        /*0610*/ 	.word	index@(_ZN7cutlass13device_kernelIN5flash11enable_sm90INS1_16FlashAttnFwdSm90INS1_25CollectiveMainloopFwdSm90ILi2EN4cute5tupleIJNS5_1CILi1EEES8_S8_EEENS6_IJNS7_ILi192EEENS7_ILi160EEENS7_ILi64EEEEEELi64ENS_12float_e4m3_tEfNS_4arch4Sm90ELb0ELb0ELb1ELb0ELb0ELb0ELb0ELb1ELb1ELb0ELb0ELb0EEENS1_21CollectiveEpilogueFwdINS6_IJSA_SC_SB_EEES9_NS_10bfloat16_tESG_Li384ELb0ELb0ELb0ELb1EEENS1_29StaticPersistentTileSchedulerILb0EEEEEEEEEvNT_6ParamsE)
        /*0614*/ 	.word	0x00000000


	//----- nvinfo : EIATTR_MIN_STACK_SIZE
	.align		4
.L_317:
        /*0618*/ 	.byte	0x04, 0x12
        /*061a*/ 	.short	(.L_319 - .L_318)
	.align		4
.L_318:
        /*061c*/ 	.word	index@(_ZN7cutlass13device_kernelIN5flash11enable_sm90INS1_16FlashAttnFwdSm90INS1_25CollectiveMainloopFwdSm90ILi2EN4cute5tupleIJNS5_1CILi1EEES8_S8_EEENS6_IJNS7_ILi192EEENS7_ILi160EEENS7_ILi64EEEEEELi64ENS_12float_e4m3_tEfNS_4arch4Sm90ELb0ELb0ELb1ELb1ELb0ELb0ELb0ELb1ELb1ELb0ELb0ELb0EEENS1_21CollectiveEpilogueFwdINS6_IJSA_SC_SB_EEES9_NS_10bfloat16_tESG_Li384ELb1ELb0ELb0ELb1EEENS1_36VarlenDynamicPersistentTileSchedulerILi192ELi160ELi384ELi128ELb0ELb0ELb1ELb0ELb1ELb1EEEEEEEEEvNT_6ParamsE)
        /*0620*/ 	.word	0x00000008


	//----- nvinfo : EIATTR_MIN_STACK_SIZE
	.align		4
.L_319:
        /*0624*/ 	.byte	0x04, 0x12
        /*0626*/ 	.short	(.L_321 - .L_320)
	.align		4
.L_320:
        /*0628*/ 	.word	index@(_ZN7cutlass13device_kernelIN5flash11enable_sm90INS1_16FlashAttnFwdSm90INS1_25CollectiveMainloopFwdSm90ILi2EN4cute5tupleIJNS5_1CILi1EEES8_S8_EEENS6_IJNS7_ILi192EEENS7_ILi160EEENS7_ILi64EEEEEELi64ENS_12float_e4m3_tEfNS_4arch4Sm90ELb0ELb0ELb1ELb1ELb0ELb1ELb0ELb1ELb1ELb0ELb0ELb0EEENS1_21CollectiveEpilogueFwdINS6_IJSA_SC_SB_EEES9_NS_10bfloat16_tESG_Li384ELb1ELb0ELb0ELb1EEENS1_36VarlenDynamicPersistentTileSchedulerILi192ELi160ELi384ELi128ELb0ELb0ELb1ELb0ELb1ELb1EEEEEEEEEvNT_6ParamsE)
        /*062c*/ 	.word	0x00000058


	//----- nvinfo : EIATTR_MIN_STACK_SIZE
	.align		4
.L_321:
        /*0630*/ 	.byte	0x04, 0x12
        /*0632*/ 	.short	(.L_323 - .L_322)
	.align		4
.L_322:
        /*0634*/ 	.word	index@(_ZN7cutlass13device_kernelIN5flash11enable_sm90INS1_16FlashAttnFwdSm90INS1_25CollectiveMainloopFwdSm90ILi2EN4cute5tupleIJNS5_1CILi1EEES8_S8_EEENS6_IJNS7_ILi192EEENS7_ILi160EEENS7_ILi64EEEEEELi64ENS_12float_e4m3_tEfNS_4arch4Sm90ELb0ELb1ELb1ELb0ELb0ELb0ELb0ELb1ELb1ELb0ELb0ELb0EEENS1_21CollectiveEpilogueFwdINS6_IJSA_SC_SB_EEES9_NS_10bfloat16_tESG_Li384ELb0ELb0ELb0ELb1EEENS1_30DynamicPersistentTileSchedulerILi384ELi128ELb0ELb0ELb1EEEEEEEEEvNT_6ParamsE)
        /*0638*/ 	.word	0x00000000


	//----- nvinfo : EIATTR_MIN_STACK_SIZE
	.align		4
.L_323:
        /*063c*/ 	.byte	0x04, 0x12
        /*063e*/ 	.short	(.L_325 - .L_324)
	.align		4
.L_324:
        /*0640*/ 	.word	index@(_ZN7cutlass13device_kernelIN5flash11enable_sm90INS1_16FlashAttnFwdSm90INS1_25CollectiveMainloopFwdSm90ILi2EN4cute5tupleIJNS5_1CILi1EEES8_S8_EEENS6_IJNS7_ILi192EEENS7_ILi160EEENS7_ILi64EEEEEELi64ENS_12float_e4m3_tEfNS_4arch4Sm90ELb0ELb1ELb1ELb1ELb0ELb0ELb0ELb1ELb1ELb0ELb0ELb0EEENS1_21CollectiveEpilogueFwdINS6_IJSA_SC_SB_EEES9_NS_10bfloat16_tESG_Li384ELb1ELb0ELb0ELb1EEENS1_36VarlenDynamicPersistentTileSchedulerILi192ELi160ELi384ELi128ELb0ELb0ELb1ELb1ELb0ELb1EEEEEEEEEvNT_6ParamsE)
        /*0644*/ 	.word	0x00000008


	//----- nvinfo : EIATTR_MIN_STACK_SIZE
	.align		4
.L_325:
        /*0648*/ 	.byte	0x04, 0x12
        /*064a*/ 	.short	(.L_327 - .L_326)
	.align		4
.L_326:
        /*064c*/ 	.word	index@(_ZN7cutlass13device_kernelIN5flash11enable_sm90INS1_16FlashAttnFwdSm90INS1_25CollectiveMainloopFwdSm90ILi2EN4cute5tupleIJNS5_1CILi1EEES8_S8_EEENS6_IJNS7_ILi192EEENS7_ILi160EEENS7_ILi64EEEEEELi64ENS_12float_e4m3_tEfNS_4arch4Sm90ELb0ELb1ELb1ELb1ELb0ELb1ELb0ELb1ELb1ELb0ELb0ELb0EEENS1_21CollectiveEpilogueFwdINS6_IJSA_SC_SB_EEES9_NS_10bfloat16_tESG_Li384ELb1ELb0ELb0ELb1EEENS1_36VarlenDynamicPersistentTileSchedulerILi192ELi160ELi384ELi128ELb0ELb0ELb1ELb1ELb0ELb1EEEEEEEEEvNT_6ParamsE)
        /*0650*/ 	.word	0x00000080


	//----- nvinfo : EIATTR_MIN_STACK_SIZE
	.align		4
.L_327:
        /*0654*/ 	.byte	0x04, 0x12
        /*0656*/ 	.short	(.L_329 - .L_328)
	.align		4
.L_328:
        /*0658*/ 	.word	index@(_ZN7cutlass13device_kernelIN5flash11enable_sm90INS1_16FlashAttnFwdSm90INS1_25CollectiveMainloopFwdSm90ILi2EN4cute5tupleIJNS5_1CILi1EEES8_S8_EEENS6_IJNS7_ILi192EEENS7_ILi160EEENS7_ILi64EEEEEELi64ENS_12float_e4m3_tEfNS_4arch4Sm90ELb1ELb0ELb1ELb0ELb0ELb0ELb0ELb1ELb1ELb0ELb0ELb0EEENS1_21CollectiveEpilogueFwdINS6_IJSA_SC_SB_EEES9_NS_10bfloat16_tESG_Li384ELb0ELb0ELb0ELb1EEENS1_30DynamicPersistentTileSchedulerILi384ELi128ELb0ELb0ELb1EEEEEEEEEvNT_6ParamsE)
        /*065c*/ 	.word	0x00000010


	//----- nvinfo : EIATTR_MIN_STACK_SIZE
	.align		4
.L_329:
        /*0660*/ 	.byte	0x04, 0x12
        /*0662*/ 	.short	(.L_331 - .L_330)
	.align		4
.L_330:
        /*0664*/ 	.word	index@(_ZN7cutlass13device_kernelIN5flash11enable_sm90INS1_16FlashAttnFwdSm90INS1_25CollectiveMainloopFwdSm90ILi2EN4cute5tupleIJNS5_1CILi1EEES8_S8_EEENS6_IJNS7_ILi192EEENS7_ILi160EEENS7_ILi64EEEEEELi64ENS_12float_e4m3_tEfNS_4arch4Sm90ELb1ELb0ELb1ELb1ELb0ELb0ELb0ELb1ELb1ELb0ELb0ELb0EEENS1_21CollectiveEpilogueFwdINS6_IJSA_SC_SB_EEES9_NS_10bfloat16_tESG_Li384ELb1ELb0ELb0ELb1EEENS1_36VarlenDynamicPersistentTileSchedulerILi192ELi160ELi384ELi128ELb0ELb0ELb1ELb1ELb1ELb1EEEEEEEEEvNT_6ParamsE)
        /*0668*/ 	.word	0x00000008


	//----- nvinfo : EIATTR_MIN_STACK_SIZE
	.align		4
.L_331:
        /*066c*/ 	.byte	0x04, 0x12
        /*066e*/ 	.short	(.L_333 - .L_332)
	.align		4
.L_332:
        /*0670*/ 	.word	index@(_ZN7cutlass13device_kernelIN5flash11enable_sm90INS1_16FlashAttnFwdSm90INS1_25CollectiveMainloopFwdSm90ILi2EN4cute5tupleIJNS5_1CILi1EEES8_S8_EEENS6_IJNS7_ILi192EEENS7_ILi160EEENS7_ILi64EEEEEELi64ENS_12float_e4m3_tEfNS_4arch4Sm90ELb1ELb0ELb1ELb1ELb0ELb1ELb0ELb1ELb1ELb0ELb0ELb0EEENS1_21CollectiveEpilogueFwdINS6_IJSA_SC_SB_EEES9_NS_10bfloat16_tESG_Li384ELb1ELb0ELb0ELb1EEENS1_36VarlenDynamicPersistentTileSchedulerILi192ELi160ELi384ELi128ELb0ELb0ELb1ELb1ELb1ELb1EEEEEEEEEvNT_6ParamsE)
        /*0674*/ 	.word	0x00000070
.L_333:


//--------------------- .nv.compat                --------------------------
	.section	.nv.compat,"",@"SHT_CUDA_COMPAT_INFO"
	.align	4
        /*0000*/ 	.byte	0x02, 0x09, 0x01, 0x00, 0x02, 0x02, 0x04, 0x00, 0x02, 0x05, 0x05, 0x00, 0x03, 0x07, 0x01, 0x01
        /*0010*/ 	.byte	0x02, 0x03, 0x01, 0x00, 0x02, 0x06, 0x01, 0x00, 0x04, 0x0b, 0x08, 0x00, 0x00, 0x00, 0x00, 0x00
        /*0020*/ 	.byte	0x00, 0x00, 0x00, 0x00


//--------------------- .nv.info._ZN7cutlass13device_kernelIN5flash11enable_sm90INS1_16FlashAttnFwdSm90INS1_25CollectiveMainloopFwdSm90ILi2EN4cute5tupleIJNS5_1CILi1EEES8_S8_EEENS6_IJNS7_ILi128EEESA_NS7_ILi256EEEEEELi256ENS_12float_e4m3_tEfNS_4arch4Sm90ELb0ELb0ELb1ELb0ELb0ELb0ELb0ELb1ELb1ELb0ELb0ELb0EEENS1_21CollectiveEpilogueFwdINS6_IJSA_SB_SA_EEES9_NS_10bfloat16_tESF_Li256ELb0ELb0ELb0ELb1EEENS1_29StaticPersistentTileSchedulerILb0EEEEEEEEEvNT_6ParamsE --------------------------
	.section	.nv.info._ZN7cutlass13device_kernelIN5flash11enable_sm90INS1_16FlashAttnFwdSm90INS1_25CollectiveMainloopFwdSm90ILi2EN4cute5tupleIJNS5_1CILi1EEES8_S8_EEENS6_IJNS7_ILi128EEESA_NS7_ILi256EEEEEELi256ENS_12float_e4m3_tEfNS_4arch4Sm90ELb0ELb0ELb1ELb0ELb0ELb0ELb0ELb1ELb1ELb0ELb0ELb0EEENS1_21CollectiveEpilogueFwdINS6_IJSA_SB_SA_EEES9_NS_10bfloat16_tESF_Li256ELb0ELb0ELb0ELb1EEENS1_29StaticPersistentTileSchedulerILb0EEEEEEEEEvNT_6ParamsE,"",@"SHT_CUDA_INFO"
	.sectionflags	@""
	.align	4


	//----- nvinfo : EIATTR_CUDA_API_VERSION
	.align		4
        /*0000*/ 	.byte	0x04, 0x37
        /*0002*/ 	.short	(.L_335 - .L_334)
.L_334:
        /*0004*/ 	.word	0x00000082


	//----- nvinfo : EIATTR_KPARAM_INFO
	.align		4
.L_335:
        /*0008*/ 	.byte	0x04, 0x17
        /*000a*/ 	.short	(.L_337 - .L_336)
.L_336:
        /*000c*/ 	.word	0x00000000
        /*0010*/ 	.short	0x0000
        /*0012*/ 	.short	0x0070
        /*0014*/ 	.byte	0x00, 0xf0, 0x01, 0x2e


	//----- nvinfo : EIATTR_SPARSE_MMA_MASK
	.align		4
.L_337:
        /*0018*/ 	.byte	0x03, 0x50
        /*001a*/ 	.short	0x0000


	//----- nvinfo : EIATTR_MAXREG_COUNT
	.align		4
        /*001c*/ 	.byte	0x03, 0x1b
        /*001e*/ 	.short	0x00a8


	//----- nvinfo : EIATTR_NUM_BARRIERS
	.align		4
        /*0020*/ 	.byte	0x02, 0x4c
        /*0022*/ 	.byte	0x10
	.zero		1


	//----- nvinfo : EIATTR_EXTERNS
	.align		4
        /*0024*/ 	.byte	0x04, 0x0f
        /*0026*/ 	.short	(.L_339 - .L_338)


	//   ....[0]....
	.align		4
.L_338:
        /*0028*/ 	.word	index@(__assertfail)


	//----- nvinfo : EIATTR_ANNOTATIONS
	.align		4
.L_339:
        /*002c*/ 	.byte	0x04, 0x55
        /*002e*/ 	.short	(.L_341 - .L_340)


	//   ....[0]....
.L_340:
        /*0030*/ 	.word	0x00000001
        /*0034*/ 	.byte	0x40, 0x9d, 0x00, 0x00, 0x01, 0x00, 0x00, 0x00, 0x60, 0x9d, 0x00, 0x00, 0x01, 0x00, 0x00, 0x00
        /* <DEDUP_REMOVED lines=28> */
        /*0204*/ 	.byte	0x90, 0xda, 0x00, 0x00


	//----- nvinfo : EIATTR_MERCURY_ISA_VERSION
	.align		4
.L_341:
        /*0208*/ 	.byte	0x03, 0x5f
        /*020a*/ 	.short	0x0101


	//----- nvinfo : EIATTR_INT_WARP_WIDE_INSTR_OFFSETS
	.align		4
        /*020c*/ 	.byte	0x04, 0x31
        /*020e*/ 	.short	(.L_343 - .L_342)


	//   ....[0]....
.L_342:
        /*0210*/ 	.word	0x00000190


	//   ....[1]....
        /*0214*/ 	.word	0x000001c0


	//   ....[2]....
        /*0218*/ 	.word	0x000001d0


	//   ....[3]....
        /*021c*/ 	.word	0x0000a840


	//----- nvinfo : EIATTR_COOP_GROUP_MASK_REGIDS
	.align		4
.L_343:
        /*0220*/ 	.byte	0x04, 0x29
        /*0222*/ 	.short	(.L_345 - .L_344)


	//   ....[0]....
.L_344:
        /*0224*/ 	.word	0xffffffff


	//   ....[1]....
        /*0228*/ 	.word	0xffffffff


	//   ....[2]....
        /*022c*/ 	.word	0xffffffff


	//   ....[3]....
        /*0230*/ 	.word	0xffffffff


	//   ....[4]....
        /*0234*/ 	.word	0xffffffff


	//   ....[5]....
        /*0238*/ 	.word	0xffffffff


	//   ....[6]....
        /*023c*/ 	.word	0xffffffff


	//   ....[7]....
        /*0240*/ 	.word	0xffffffff


	//   ....[8]....
        /*0244*/ 	.word	0xffffffff


	//   ....[9]....
        /*0248*/ 	.word	0xffffffff


	//   ....[10]....
        /*024c*/ 	.word	0xffffffff


	//   ....[11]....
        /*0250*/ 	.word	0xffffffff


	//   ....[12]....
        /*0254*/ 	.word	0xffffffff


	//   ....[13]....
        /*0258*/ 	.word	0xffffffff


	//   ....[14]....
        /*025c*/ 	.word	0xffffffff


	//   ....[15]....
        /*0260*/ 	.word	0xffffffff


	//   ....[16]....
        /*0264*/ 	.word	0xffffffff


	//   ....[17]....
        /*0268*/ 	.word	0xffffffff


	//   ....[18]....
        /*026c*/ 	.word	0xffffffff


	//   ....[19]....
        /*0270*/ 	.word	0xffffffff


	//   ....[20]....
        /*0274*/ 	.word	0xffffffff


	//   ....[21]....
        /*0278*/ 	.word	0xffffffff


	//   ....[22]....
        /*027c*/ 	.word	0xffffffff


	//   ....[23]....
        /*0280*/ 	.word	0xffffffff


	//   ....[24]....
        /*0284*/ 	.word	0xffffffff


	//   ....[25]....
        /*0288*/ 	.word	0xffffffff


	//   ....[26]....
        /*028c*/ 	.word	0xffffffff


	//   ....[27]....
        /*0290*/ 	.word	0xffffffff


	//   ....[28]....
        /*0294*/ 	.word	0xffffffff


	//   ....[29]....
        /*0298*/ 	.word	0xffffffff


	//   ....[30]....
        /*029c*/ 	.word	0xffffffff


	//   ....[31]....
        /*02a0*/ 	.word	0xffffffff


	//   ....[32]....
        /*02a4*/ 	.word	0xffffffff


	//   ....[33]....
        /*02a8*/ 	.word	0xffffffff


	//   ....[34]....
        /*02ac*/ 	.word	0xffffffff


	//   ....[35]....
        /*02b0*/ 	.word	0xffffffff


	//   ....[36]....
        /*02b4*/ 	.word	0xffffffff


	//   ....[37]....
        /*02b8*/ 	.word	0xffffffff


	//   ....[38]....
        /*02bc*/ 	.word	0xffffffff


	//   ....[39]....
        /*02c0*/ 	.word	0xffffffff


	//   ....[40]....
        /*02c4*/ 	.word	0xffffffff


	//   ....[41]....
        /*02c8*/ 	.word	0xffffffff


	//   ....[42]....
        /*02cc*/ 	.word	0xffffffff


	//   ....[43]....
        /*02d0*/ 	.word	0xffffffff


	//   ....[44]....
        /*02d4*/ 	.word	0xffffffff


	//   ....[45]....
        /*02d8*/ 	.word	0xffffffff


	//   ....[46]....
        /*02dc*/ 	.word	0xffffffff


	//   ....[47]....
        /*02e0*/ 	.word	0xffffffff


	//   ....[48]....
        /*02e4*/ 	.word	0xffffffff


	//   ....[49]....
        /*02e8*/ 	.word	0xffffffff


	//   ....[50]....
        /*02ec*/ 	.word	0xffffffff


	//   ....[51]....
        /*02f0*/ 	.word	0xffffffff


	//   ....[52]....
        /*02f4*/ 	.word	0xffffffff


	//   ....[53]....
        /*02f8*/ 	.word	0xffffffff


	//   ....[54]....
        /*02fc*/ 	.word	0xffffffff


	//   ....[55]....
        /*0300*/ 	.word	0xffffffff


	//   ....[56]....
        /*0304*/ 	.word	0xffffffff


	//   ....[57]....
        /*0308*/ 	.word	0xffffffff


	//   ....[58]....
        /*030c*/ 	.word	0xffffffff


	//   ....[59]....
        /*0310*/ 	.word	0xffffffff


	//   ....[60]....
        /*0314*/ 	.word	0xffffffff


	//   ....[61]....
        /*0318*/ 	.word	0xffffffff


	//   ....[62]....
        /*031c*/ 	.word	0xffffffff


	//   ....[63]....
        /*0320*/ 	.word	0xffffffff


	//   ....[64]....
        /*0324*/ 	.word	0xffffffff


	//   ....[65]....
        /*0328*/ 	.word	0xffffffff


	//   ....[66]....
        /*032c*/ 	.word	0xffffffff


	//   ....[67]....
        /*0330*/ 	.word	0xffffffff


	//   ....[68]....
        /*0334*/ 	.word	0xffffffff


	//   ....[69]....
        /*0338*/ 	.word	0xffffffff


	//   ....[70]....
        /*033c*/ 	.word	0xffffffff


	//   ....[71]....
        /*0340*/ 	.word	0xffffffff


	//   ....[72]....
        /*0344*/ 	.word	0xffffffff


	//   ....[73]....
        /*0348*/ 	.word	0xffffffff


	//   ....[74]....
        /*034c*/ 	.word	0xffffffff


	//   ....[75]....
        /*0350*/ 	.word	0xffffffff


	//   ....[76]....
        /*0354*/ 	.word	0xffffffff


	//   ....[77]....
        /*0358*/ 	.word	0xffffffff


	//   ....[78]....
        /*035c*/ 	.word	0xffffffff


	//   ....[79]....
        /*0360*/ 	.word	0xffffffff


	//   ....[80]....
        /*0364*/ 	.word	0xffffffff


	//   ....[81]....
        /*0368*/ 	.word	0xffffffff


	//   ....[82]....
        /*036c*/ 	.word	0xffffffff


	//   ....[83]....
        /*0370*/ 	.word	0xffffffff


	//   ....[84]....
        /*0374*/ 	.word	0xffffffff


	//   ....[85]....
        /*0378*/ 	.word	0xffffffff


	//   ....[86]....
        /*037c*/ 	.word	0xffffffff


	//   ....[87]....
        /*0380*/ 	.word	0x0500000f


	//----- nvinfo : EIATTR_COOP_GROUP_INSTR_OFFSETS
	.align		4
.L_345:
        /*0384*/ 	.byte	0x04, 0x28
        /*0386*/ 	.short	(.L_347 - .L_346)


	//   ....[0]....
.L_346:
        /*0388*/ 	.word	0x00000070


	//   ....[1]....
        /*038c*/ 	.word	0x000001a0


	//   ....[2]....
        /*0390*/ 	.word	0x000001f0


	//   ....[3]....
        /*0394*/ 	.word	0x000003e0


	//   ....[4]....
        /*0398*/ 	.word	0x00000540


	//   ....[5]....
        /*039c*/ 	.word	0x00000660


	//   ....[6]....
        /*03a0*/ 	.word	0x000007c0


	//   ....[7]....
        /*03a4*/ 	.word	0x00000d80


	//   ....[8]....
        /*03a8*/ 	.word	0x00002da0


	//   ....[9]....
        /*03ac*/ 	.word	0x00002e10


	//   ....[10]....
        /*03b0*/ 	.word	0x00003380


	//   ....[11]....
        /*03b4*/ 	.word	0x00003440


	//   ....[12]....
        /*03b8*/ 	.word	0x00005930


	//   ....[13]....
        /*03bc*/ 	.word	0x00005950


	//   ....[14]....
        /*03c0*/ 	.word	0x00005980


	//   ....[15]....
        /*03c4*/ 	.word	0x00005990


	//   ....[16]....
        /*03c8*/ 	.word	0x000075c0


	//   ....[17]....
        /*03cc*/ 	.word	0x000075d0


	//   ....[18]....
        /*03d0*/ 	.word	0x00007600


	//   ....[19]....
        /*03d4*/ 	.word	0x00007610


	//   ....[20]....
        /*03d8*/ 	.word	0x000087e0


	//   ....[21]....
        /*03dc*/ 	.word	0x000087f0


	//   ....[22]....
        /*03e0*/ 	.word	0x00008800


	//   ....[23]....
        /*03e4*/ 	.word	0x00008810


	//   ....[24]....
        /*03e8*/ 	.word	0x00008c20


	//   ....[25]....
        /*03ec*/ 	.word	0x00008c60


	//   ....[26]....
        /*03f0*/ 	.word	0x00008de0


	//   ....[27]....
        /*03f4*/ 	.word	0x00008e70


	//   ....[28]....
        /*03f8*/ 	.word	0x00008ef0


	//   ....[29]....
        /*03fc*/ 	.word	0x00008f20


	//   ....[30]....
        /*0400*/ 	.word	0x00008f50


	//   ....[31]....
        /*0404*/ 	.word	0x00008f80


	//   ....[32]....
        /*0408*/ 	.word	0x00008fb0


	//   ....[33]....
        /*040c*/ 	.word	0x00008fd0


	//   ....[34]....
        /*0410*/ 	.word	0x00009000


	//   ....[35]....
        /*0414*/ 	.word	0x00009020


	//   ....[36]....
        /*0418*/ 	.word	0x00009080


	//   ....[37]....
        /*041c*/ 	.word	0x00009090


	//   ....[38]....
        /*0420*/ 	.word	0x000090a0


	//   ....[39]....
        /*0424*/ 	.word	0x000090b0


	//   ....[40]....
        /*0428*/ 	.word	0x000090d0


	//   ....[41]....
        /*042c*/ 	.word	0x000090e0


	//   ....[42]....
        /*0430*/ 	.word	0x000090f0


	//   ....[43]....
        /*0434*/ 	.word	0x00009100


	//   ....[44]....
        /*0438*/ 	.word	0x00009110


	//   ....[45]....
        /*043c*/ 	.word	0x00009120


	//   ....[46]....
        /*0440*/ 	.word	0x00009130


	//   ....[47]....
        /*0444*/ 	.word	0x00009140


	//   ....[48]....
        /*0448*/ 	.word	0x00009150


	//   ....[49]....
        /*044c*/ 	.word	0x00009160


	//   ....[50]....
        /*0450*/ 	.word	0x00009170


	//   ....[51]....
        /*0454*/ 	.word	0x00009180


	//   ....[52]....
        /*0458*/ 	.word	0x00009190


	//   ....[53]....
        /*045c*/ 	.word	0x000091a0


	//   ....[54]....
        /*0460*/ 	.word	0x000091b0


	//   ....[55]....
        /*0464*/ 	.word	0x000091c0


	//   ....[56]....
        /*0468*/ 	.word	0x000091d0


	//   ....[57]....
        /*046c*/ 	.word	0x000091e0


	//   ....[58]....
        /*0470*/ 	.word	0x000091f0


	//   ....[59]....
        /*0474*/ 	.word	0x00009200


	//   ....[60]....
        /*0478*/ 	.word	0x00009210


	//   ....[61]....
        /*047c*/ 	.word	0x00009220


	//   ....[62]....
        /*0480*/ 	.word	0x00009240


	//   ....[63]....
        /*0484*/ 	.word	0x00009260


	//   ....[64]....
        /*0488*/ 	.word	0x00009290


	//   ....[65]....
        /*048c*/ 	.word	0x000092b0


	//   ....[66]....
        /*0490*/ 	.word	0x000092d0


	//   ....[67]....
        /*0494*/ 	.word	0x000092e0


	//   ....[68]....
        /*0498*/ 	.word	0x000092f0


	//   ....[69]....
        /*049c*/ 	.word	0x00009300


	//   ....[70]....
        /*04a0*/ 	.word	0x00009310


	//   ....[71]....
        /*04a4*/ 	.word	0x00009330


	//   ....[72]....
        /*04a8*/ 	.word	0x00009340


	//   ....[73]....
        /*04ac*/ 	.word	0x00009360


	//   ....[74]....
        /*04b0*/ 	.word	0x00009380


	//   ....[75]....
        /*04b4*/ 	.word	0x00009390


	//   ....[76]....
        /*04b8*/ 	.word	0x000093a0


	//   ....[77]....
        /*04bc*/ 	.word	0x000093c0


	//   ....[78]....
        /*04c0*/ 	.word	0x000093e0


	//   ....[79]....
        /*04c4*/ 	.word	0x00009400


	//   ....[80]....
        /*04c8*/ 	.word	0x00009410


	//   ....[81]....
        /*04cc*/ 	.word	0x00009440


	//   ....[82]....
        /*04d0*/ 	.word	0x00009450


	//   ....[83]....
        /*04d4*/ 	.word	0x00009460


	//   ....[84]....
        /*04d8*/ 	.word	0x000099f0


	//   ....[85]....
        /*04dc*/ 	.word	0x0000a960


	//   ....[86]....
        /*04e0*/ 	.word	0x0000d2d0


	//   ....[87]....
        /*04e4*/ 	.word	0x0000d7f0


	//----- nvinfo : EIATTR_REG_RECONFIG
	.align		4
.L_347:
        /*04e8*/ 	.byte	0x01, 0x54
	.zero		2


	//----- nvinfo : EIATTR_SYSCALL_OFFSETS
	.align		4
        /*04ec*/ 	.byte	0x04, 0x46
        /*04ee*/ 	.short	(.L_349 - .L_348)


	//   ....[0]....
.L_348:
        /*04f0*/ 	.word	0x00001140


	//   ....[1]....
        /*04f4*/ 	.word	0x0000a2e0


	//   ....[2]....
        /*04f8*/ 	.word	0x0000a420


	//   ....[3]....
        /*04fc*/ 	.word	0x0000a560


	//   ....[4]....
        /*0500*/ 	.word	0x0000a680


	//----- nvinfo : EIATTR_MBARRIER_INSTR_OFFSETS
	.align		4
.L_349:
        /*0504*/ 	.byte	0x04, 0x39
        /*0506*/ 	.short	(.L_351 - .L_350)


	//   ....[0]....
.L_350:
        /*0508*/ 	.word	0x00000290
        /*050c*/ 	.word	0x000000ff
        /*0510*/ 	.word	0x00038800
        /*0514*/ 	.short	0x0100
        /*0516*/ 	.byte	0x06
	.zero		1


	//   ....[1]....
        /*0518*/ 	.word	0x000002a0
        /*051c*/ 	.word	0x000000ff
        /*0520*/ 	.word	0x00038820
        /*0524*/ 	.short	0x0100
        /*0526*/ 	.byte	0x06
	.zero		1


	//   ....[2]....
        /*0528*/ 	.word	0x00000390
        /*052c*/ 	.word	0x000000ff
        /*0530*/ 	.word	0x00038830
        /*0534*/ 	.short	0x0100
        /*0536*/ 	.byte	0x08
	.zero		1


	//   ....[3]....
        /*0538*/ 	.word	0x000003a0
        /*053c*/ 	.word	0x000000ff
        /*0540*/ 	.word	0x00038840
        /*0544*/ 	.short	0x0100
        /*0546*/ 	.byte	0x08
	.zero		1


	//   ....[4]....
        /*0548*/ 	.word	0x000003b0
        /*054c*/ 	.word	0x000000ff
        /*0550*/ 	.word	0x00038838
        /*0554*/ 	.short	0x0100
        /*0556*/ 	.byte	0x08
	.zero		1


	//   ....[5]....
        /*0558*/ 	.word	0x000003c0
        /*055c*/ 	.word	0x000000ff
        /*0560*/ 	.word	0x00038848
        /*0564*/ 	.short	0x0100
        /*0566*/ 	.byte	0x08
	.zero		1


	//   ....[6]....
        /*0568*/ 	.word	0x000004f0
        /*056c*/ 	.word	0x000000ff
        /*0570*/ 	.word	0x00038850
        /*0574*/ 	.short	0x0100
        /*0576*/ 	.byte	0x08
	.zero		1


	//   ....[7]....
        /*0578*/ 	.word	0x00000500
        /*057c*/ 	.word	0x000000ff
        /*0580*/ 	.word	0x00038860
        /*0584*/ 	.short	0x0100
        /*0586*/ 	.byte	0x08
	.zero		1


	//   ....[8]....
        /*0588*/ 	.word	0x00000510
        /*058c*/ 	.word	0x000000ff
        /*0590*/ 	.word	0x00038858
        /*0594*/ 	.short	0x0100
        /*0596*/ 	.byte	0x08
	.zero		1


	//   ....[9]....
        /*0598*/ 	.word	0x00000520
        /*059c*/ 	.word	0x000000ff
        /*05a0*/ 	.word	0x00038868
        /*05a4*/ 	.short	0x0100
        /*05a6*/ 	.byte	0x08
	.zero		1


	//   ....[10]....
        /*05a8*/ 	.word	0x00000610
        /*05ac*/ 	.word	0x000000ff
        /*05b0*/ 	.word	0x00038870
        /*05b4*/ 	.short	0x0100
        /*05b6*/ 	.byte	0x06
	.zero		1


	//   ....[11]....
        /*05b8*/ 	.word	0x00000620
        /*05bc*/ 	.word	0x000000ff
        /*05c0*/ 	.word	0x00038880
        /*05c4*/ 	.short	0x0100
        /*05c6*/ 	.byte	0x06
	.zero		1


	//   ....[12]....
        /*05c8*/ 	.word	0x00000630
        /*05cc*/ 	.word	0x000000ff
        /*05d0*/ 	.word	0x00038878
        /*05d4*/ 	.short	0x0100
        /*05d6*/ 	.byte	0x06
	.zero		1


	//   ....[13]....
        /*05d8*/ 	.word	0x00000640
        /*05dc*/ 	.word	0x000000ff
        /*05e0*/ 	.word	0x00038888
        /*05e4*/ 	.short	0x0100
        /*05e6*/ 	.byte	0x06
	.zero		1


	//   ....[14]....
        /*05e8*/ 	.word	0x00000770
        /*05ec*/ 	.word	0x000000ff
        /*05f0*/ 	.word	0x00038890
        /*05f4*/ 	.short	0x0100
        /*05f6*/ 	.byte	0x08
	.zero		1


	//   ....[15]....
        /*05f8*/ 	.word	0x00000780
        /*05fc*/ 	.word	0x000000ff
        /*0600*/ 	.word	0x000388a0
        /*0604*/ 	.short	0x0100
        /*0606*/ 	.byte	0x08
	.zero		1


	//   ....[16]....
        /*0608*/ 	.word	0x00000790
        /*060c*/ 	.word	0x000000ff
        /*0610*/ 	.word	0x00038898
        /*0614*/ 	.short	0x0100
        /*0616*/ 	.byte	0x08
	.zero		1


	//   ....[17]....
        /*0618*/ 	.word	0x000007a0
        /*061c*/ 	.word	0x000000ff
        /*0620*/ 	.word	0x000388a8
        /*0624*/ 	.short	0x0100
        /*0626*/ 	.byte	0x08
	.zero		1


	//   ....[18]....
        /*0628*/ 	.word	0x000008d0
        /*062c*/ 	.word	0x000000ff
        /*0630*/ 	.word	0x000388b0
        /*0634*/ 	.short	0x0100
        /*0636*/ 	.byte	0x08
	.zero		1


	//   ....[19]....
        /*0638*/ 	.word	0x000008e0
        /*063c*/ 	.word	0x000000ff
        /*0640*/ 	.word	0x000388c0
        /*0644*/ 	.short	0x0100
        /*0646*/ 	.byte	0x08
	.zero		1


	//   ....[20]....
        /*0648*/ 	.word	0x000008f0
        /*064c*/ 	.word	0x000000ff
        /*0650*/ 	.word	0x000388b8
        /*0654*/ 	.short	0x0100
        /*0656*/ 	.byte	0x08
	.zero		1


	//   ....[21]....
        /*0658*/ 	.word	0x00000900
        /*065c*/ 	.word	0x000000ff
        /*0660*/ 	.word	0x000388c8
        /*0664*/ 	.short	0x0100
        /*0666*/ 	.byte	0x08
	.zero		1


	//   ....[22]....
        /*0668*/ 	.word	0x00001470
        /*066c*/ 	.word	0x000000ff
        /*0670*/ 	.word	0x00038800
        /*0674*/ 	.short	0x010a
        /*0676*/ 	.byte	0x26
	.zero		1


	//   ....[23]....
        /*0678*/ 	.word	0x00001510
        /*067c*/ 	.word	0x00000003
        /*0680*/ 	.word	0x00038830
        /*0684*/ 	.short	0x010a
        /*0686*/ 	.byte	0x3f
	.zero		1


	//   ....[24]....
        /*0688*/ 	.word	0x00001580
        /*068c*/ 	.word	0x00000003
        /*0690*/ 	.word	0x00038830
        /*0694*/ 	.short	0x010a
        /*0696*/ 	.byte	0x3f
	.zero		1


	//   ....[25]....
        /*0698*/ 	.word	0x000031b0
        /*069c*/ 	.word	0x00000003
        /*06a0*/ 	.word	0x00000000
        /*06a4*/ 	.short	0x0101
        /*06a6*/ 	.byte	0x3f
	.zero		1


	//   ....[26]....
        /*06a8*/ 	.word	0x00004810
        /*06ac*/ 	.word	0x000000ff
        /*06b0*/ 	.word	0x00038830
        /*06b4*/ 	.short	0x010a
        /*06b6*/ 	.byte	0x06
	.zero		1


	//   ....[27]....
        /*06b8*/ 	.word	0x00004850
        /*06bc*/ 	.word	0x000000ff
        /*06c0*/ 	.word	0x00038830
        /*06c4*/ 	.short	0x010a
        /*06c6*/ 	.byte	0x06
	.zero		1


	//   ....[28]....
        /*06c8*/ 	.word	0x00004ba0
        /*06cc*/ 	.word	0x000000ff
        /*06d0*/ 	.word	0x00038850
        /*06d4*/ 	.short	0x010a
        /*06d6*/ 	.byte	0x06
	.zero		1


	//   ....[29]....
        /*06d8*/ 	.word	0x00004be0
        /*06dc*/ 	.word	0x000000ff
        /*06e0*/ 	.word	0x00038850
        /*06e4*/ 	.short	0x010a
        /*06e6*/ 	.byte	0x06
	.zero		1


	//   ....[30]....
        /*06e8*/ 	.word	0x000066b0
        /*06ec*/ 	.word	0x00000004
        /*06f0*/ 	.word	0x00000000
        /*06f4*/ 	.short	0x0101
        /*06f6*/ 	.byte	0x3f
	.zero		1


	//   ....[31]....
        /*06f8*/ 	.word	0x00006890
        /*06fc*/ 	.word	0x000000ff
        /*0700*/ 	.word	0x00000000
        /*0704*/ 	.short	0x0101
        /*0706*/ 	.byte	0x06
	.zero		1


	//   ....[32]....
        /*0708*/ 	.word	0x000072a0
        /*070c*/ 	.word	0x000000ff
        /*0710*/ 	.word	0x00038850
        /*0714*/ 	.short	0x010a
        /*0716*/ 	.byte	0x08
	.zero		1


	//   ....[33]....
        /*0718*/ 	.word	0x000072e0
        /*071c*/ 	.word	0x000000ff
        /*0720*/ 	.word	0x00038850
        /*0724*/ 	.short	0x010a
        /*0726*/ 	.byte	0x08
	.zero		1


	//   ....[34]....
        /*0728*/ 	.word	0x00008e00
        /*072c*/ 	.word	0x000000ff
        /*0730*/ 	.word	0x00000000
        /*0734*/ 	.short	0x0101
        /*0736*/ 	.byte	0x08
	.zero		1


	//   ....[35]....
        /*0738*/ 	.word	0x00009c40
        /*073c*/ 	.word	0x000000ff
        /*0740*/ 	.word	0x00000000
        /*0744*/ 	.short	0x0101
        /*0746*/ 	.byte	0x06
	.zero		1


	//   ....[36]....
        /*0748*/ 	.word	0x0000ab80
        /*074c*/ 	.word	0x00000004
        /*0750*/ 	.word	0x00038880
        /*0754*/ 	.short	0x010a
        /*0756*/ 	.byte	0x3f
	.zero		1


	//   ....[37]....
        /*0758*/ 	.word	0x0000ad80
        /*075c*/ 	.word	0x00000004
        /*0760*/ 	.word	0x00038840
        /*0764*/ 	.short	0x010a
        /*0766*/ 	.byte	0x3f
	.zero		1


	//   ....[38]....
        /*0768*/ 	.word	0x0000b110
        /*076c*/ 	.word	0x000000ff
        /*0770*/ 	.word	0x00038820
        /*0774*/ 	.short	0x010a
        /*0776*/ 	.byte	0x28
	.zero		1


	//   ....[39]....
        /*0778*/ 	.word	0x0000b3d0
        /*077c*/ 	.word	0x00000004
        /*0780*/ 	.word	0x00038880
        /*0784*/ 	.short	0x010a
        /*0786*/ 	.byte	0x3f
	.zero		1


	//   ....[40]....
        /*0788*/ 	.word	0x0000b740
        /*078c*/ 	.word	0x00000004
        /*0790*/ 	.word	0x00038840
        /*0794*/ 	.short	0x010a
        /*0796*/ 	.byte	0x3f
	.zero		1


	//   ....[41]....
        /*0798*/ 	.word	0x0000bb30
        /*079c*/ 	.word	0x00000003
        /*07a0*/ 	.word	0x00038870
        /*07a4*/ 	.short	0x010a
        /*07a6*/ 	.byte	0x3f
	.zero		1


	//   ....[42]....
        /*07a8*/ 	.word	0x0000bba0
        /*07ac*/ 	.word	0x00000002
        /*07b0*/ 	.word	0x00038860
        /*07b4*/ 	.short	0x010a
        /*07b6*/ 	.byte	0x3f
	.zero		1


	//   ....[43]....
        /*07b8*/ 	.word	0x0000c5a0
        /*07bc*/ 	.word	0x00000002
        /*07c0*/ 	.word	0x00038850
        /*07c4*/ 	.short	0x0101
        /*07c6*/ 	.byte	0x3f
	.zero		1


	//   ....[44]....
        /*07c8*/ 	.word	0x0000c5e0
        /*07cc*/ 	.word	0x00000002
        /*07d0*/ 	.word	0x00000000
        /*07d4*/ 	.short	0x0101
        /*07d6*/ 	.byte	0x3f
	.zero		1


	//   ....[45]....
        /*07d8*/ 	.word	0x0000c6a0
        /*07dc*/ 	.word	0x00000003
        /*07e0*/ 	.word	0x00038870
        /*07e4*/ 	.short	0x010a
        /*07e6*/ 	.byte	0x3f
	.zero		1


	//   ....[46]....
        /*07e8*/ 	.word	0x0000c730
        /*07ec*/ 	.word	0x00000003
        /*07f0*/ 	.word	0x00038860
        /*07f4*/ 	.short	0x010a
        /*07f6*/ 	.byte	0x3f
	.zero		1


	//   ....[47]....
        /*07f8*/ 	.word	0x0000d100
        /*07fc*/ 	.word	0x00000003
        /*0800*/ 	.word	0x00038850
        /*0804*/ 	.short	0x0101
        /*0806*/ 	.byte	0x3f
	.zero		1


	//   ....[48]....
        /*0808*/ 	.word	0x0000d190
        /*080c*/ 	.word	0x00000000
        /*0810*/ 	.word	0x00000000
        /*0814*/ 	.short	0x0101
        /*0816*/ 	.byte	0x3f
	.zero		1


	//   ....[49]....
        /*0818*/ 	.word	0x0000d280
        /*081c*/ 	.word	0x00000009
        /*0820*/ 	.word	0x00038820
        /*0824*/ 	.short	0x010a
        /*0826*/ 	.byte	0x3f
	.zero		1


	//   ....[50]....
        /*0828*/ 	.word	0x0000d3f0
        /*082c*/ 	.word	0x00000005
        /*0830*/ 	.word	0x00000000
        /*0834*/ 	.short	0x010a
        /*0836*/ 	.byte	0x3f
	.zero		1


	//   ....[51]....
        /*0838*/ 	.word	0x0000d460
        /*083c*/ 	.word	0x00000007
        /*0840*/ 	.word	0x00000000
        /*0844*/ 	.short	0x010a
        /*0846*/ 	.byte	0x3f
	.zero		1


	//   ....[52]....
        /*0848*/ 	.word	0x0000d4c0
        /*084c*/ 	.word	0x00000005
        /*0850*/ 	.word	0x00038860
        /*0854*/ 	.short	0x010a
        /*0856*/ 	.byte	0x3f
	.zero		1


	//   ....[53]....
        /*0858*/ 	.word	0x0000d510
        /*085c*/ 	.word	0x00000003
        /*0860*/ 	.word	0x00038860
        /*0864*/ 	.short	0x010a
        /*0866*/ 	.byte	0x3f
	.zero		1


	//   ....[54]....
        /*0868*/ 	.word	0x0000d550
        /*086c*/ 	.word	0x00000005
        /*0870*/ 	.word	0x00038880
        /*0874*/ 	.short	0x010a
        /*0876*/ 	.byte	0x3f
	.zero		1


	//   ....[55]....
        /*0878*/ 	.word	0x0000d570
        /*087c*/ 	.word	0x00000003
        /*0880*/ 	.word	0x00038880
        /*0884*/ 	.short	0x010a
        /*0886*/ 	.byte	0x3f
	.zero		1


	//   ....[56]....
        /*0888*/ 	.word	0x0000d5e0
        /*088c*/ 	.word	0x00000003
        /*0890*/ 	.word	0x00038800
        /*0894*/ 	.short	0x010a
        /*0896*/ 	.byte	0x3f
	.zero		1


	//   ....[57]....
        /*0898*/ 	.word	0x0000d630
        /*089c*/ 	.word	0x00000003
        /*08a0*/ 	.word	0x00038830
        /*08a4*/ 	.short	0x010a
        /*08a6*/ 	.byte	0x3f
	.zero		1


	//   ....[58]....
        /*08a8*/ 	.word	0x0000d690
        /*08ac*/ 	.word	0x00000008
        /*08b0*/ 	.word	0x00038830
        /*08b4*/ 	.short	0x010a
        /*08b6*/ 	.byte	0x3f
	.zero		1


	//   ....[59]....
        /*08b8*/ 	.word	0x0000d6f0
        /*08bc*/ 	.word	0x00000008
        /*08c0*/ 	.word	0x00038850
        /*08c4*/ 	.short	0x010a
        /*08c6*/ 	.byte	0x3f
	.zero		1


	//   ....[60]....
        /*08c8*/ 	.word	0x0000d750
        /*08cc*/ 	.word	0x00000003
        /*08d0*/ 	.word	0x00038850
        /*08d4*/ 	.short	0x010a
        /*08d6*/ 	.byte	0x3f
	.zero		1


	//   ....[61]....
        /*08d8*/ 	.word	0x0000d8a0
        /*08dc*/ 	.word	0x00000004
        /*08e0*/ 	.word	0x00038880
        /*08e4*/ 	.short	0x010a
        /*08e6*/ 	.byte	0x3f
	.zero		1


	//   ....[62]....
        /*08e8*/ 	.word	0x0000d8f0
        /*08ec*/ 	.word	0x00000004
        /*08f0*/ 	.word	0x00038840
        /*08f4*/ 	.short	0x010a
        /*08f6*/ 	.byte	0x3f
	.zero		1


	//   ....[63]....
        /*08f8*/ 	.word	0x0000d940
        /*08fc*/ 	.word	0x00000011
        /*0900*/ 	.word	0x00038820
        /*0904*/ 	.short	0x010a
        /*0906*/ 	.byte	0x3f
	.zero		1


	//   ....[64]....
        /*0908*/ 	.word	0x0000d990
        /*090c*/ 	.word	0x00000004
        /*0910*/ 	.word	0x00038880
        /*0914*/ 	.short	0x010a
        /*0916*/ 	.byte	0x3f
	.zero		1


	//   ....[65]....
        /*0918*/ 	.word	0x0000d9e0
        /*091c*/ 	.word	0x00000004
        /*0920*/ 	.word	0x00038840
        /*0924*/ 	.short	0x010a
        /*0926*/ 	.byte	0x3f
	.zero		1


	//   ....[66]....
        /*0928*/ 	.word	0x0000da40
        /*092c*/ 	.word	0x00000003
        /*0930*/ 	.word	0x00038870
        /*0934*/ 	.short	0x010a
        /*0936*/ 	.byte	0x3f
	.zero		1


	//   ....[67]....
        /*0938*/ 	.word	0x0000daa0
        /*093c*/ 	.word	0x00000004
        /*0940*/ 	.word	0x00038860
        /*0944*/ 	.short	0x010a
        /*0946*/ 	.byte	0x3f
	.zero		1


	//   ....[68]....
        /*0948*/ 	.word	0x0000daf0
        /*094c*/ 	.word	0x00000003
        /*0950*/ 	.word	0x00038870
        /*0954*/ 	.short	0x010a
        /*0956*/ 	.byte	0x3f
	.zero		1


	//   ....[69]....
        /*0958*/ 	.word	0x0000db40
        /*095c*/ 	.word	0x00000003
        /*0960*/ 	.word	0x00038860
        /*0964*/ 	.short	0x010a
        /*0966*/ 	.byte	0x3f
	.zero		1


	//   ....[70]....
        /*0968*/ 	.word	0x0000db90
        /*096c*/ 	.word	0x00000009
        /*0970*/ 	.word	0x00038820
        /*0974*/ 	.short	0x010a
        /*0976*/ 	.byte	0x3f
	.zero		1


	//   ....[71]....
        /*0978*/ 	.word	0x0000dbe0
        /*097c*/ 	.word	0x00000005
        /*0980*/ 	.word	0x00000000
        /*0984*/ 	.short	0x010a
        /*0986*/ 	.byte	0x3f
	.zero		1


	//   ....[72]....
        /*0988*/ 	.word	0x0000dc30
        /*098c*/ 	.word	0x00000007
        /*0990*/ 	.word	0x00000000
        /*0994*/ 	.short	0x010a
        /*0996*/ 	.byte	0x3f
	.zero		1


	//   ....[73]....
        /*0998*/ 	.word	0x0000dc80
        /*099c*/ 	.word	0x00000005
        /*09a0*/ 	.word	0x00038860
        /*09a4*/ 	.short	0x010a
        /*09a6*/ 	.byte	0x3f
	.zero		1


	//   ....[74]....
        /*09a8*/ 	.word	0x0000dcd0
        /*09ac*/ 	.word	0x00000003
        /*09b0*/ 	.word	0x00038860
        /*09b4*/ 	.short	0x010a
        /*09b6*/ 	.byte	0x3f
	.zero		1


	//   ....[75]....
        /*09b8*/ 	.word	0x0000dd20
        /*09bc*/ 	.word	0x00000005
        /*09c0*/ 	.word	0x00038880
        /*09c4*/ 	.short	0x010a
        /*09c6*/ 	.byte	0x3f
	.zero		1


	//----- nvinfo : EIATTR_NUM_MBARRIERS
	.align		4
.L_351:
        /*09c8*/ 	.byte	0x03, 0x38
        /*09ca*/ 	.short	0x0016


	//----- nvinfo : EIATTR_EXIT_INSTR_OFFSETS
	.align		4
        /*09cc*/ 	.byte	0x04, 0x1c
        /*09ce*/ 	.short	(.L_353 - .L_352)


	//   ....[0]....
.L_352:
        /*09d0*/ 	.word	0x00000a50


	//   ....[1]....
        /*09d4*/ 	.word	0x00009cf0


	//   ....[2]....
        /*09d8*/ 	.word	0x0000d2f0


	//   ....[3]....
        /*09dc*/ 	.word	0x0000d5c0


	//----- nvinfo : EIATTR_MAX_THREADS
	.align		4
.L_353:
        /*09e0*/ 	.byte	0x04, 0x05
        /*09e2*/ 	.short	(.L_355 - .L_354)
.L_354:
        /*09e4*/ 	.word	0x00000180
        /*09e8*/ 	.word	0x00000001
        /*09ec*/ 	.word	0x00000001


	//----- nvinfo : EIATTR_CRS_STACK_SIZE
	.align		4
.L_355:
        /*09f0*/ 	.byte	0x04, 0x1e
        /*09f2*/ 	.short	(.L_357 - .L_356)
.L_356:
        /*09f4*/ 	.word	0x00000000


	//----- nvinfo : EIATTR_CBANK_PARAM_SIZE
	.align		4
.L_357:
        /*09f8*/ 	.byte	0x03, 0x19
        /*09fa*/ 	.short	0x0bf0


	//----- nvinfo : EIATTR_PARAM_CBANK
	.align		4
        /*09fc*/ 	.byte	0x04, 0x0a
        /*09fe*/ 	.short	(.L_359 - .L_358)
	.align		4
.L_358:
        /*0a00*/ 	.word	index@(.nv.constant0._ZN7cutlass13device_kernelIN5flash11enable_sm90INS1_16FlashAttnFwdSm90INS1_25CollectiveMainloopFwdSm90ILi2EN4cute5tupleIJNS5_1CILi1EEES8_S8_EEENS6_IJNS7_ILi128EEESA_NS7_ILi256EEEEEELi256ENS_12float_e4m3_tEfNS_4arch4Sm90ELb0ELb0ELb1ELb0ELb0ELb0ELb0ELb1ELb1ELb0ELb0ELb0EEENS1_21CollectiveEpilogueFwdINS6_IJSA_SB_SA_EEES9_NS_10bfloat16_tESF_Li256ELb0ELb0ELb0ELb1EEENS1_29StaticPersistentTileSchedulerILb0EEEEEEEEEvNT_6ParamsE)
        /*0a04*/ 	.short	0x0210
        /*0a06*/ 	.short	0x0bf0


	//----- nvinfo : EIATTR_SW_WAR
	.align		4
.L_359:
        /*0a08*/ 	.byte	0x04, 0x36
        /*0a0a*/ 	.short	(.L_361 - .L_360)
.L_360:
        /*0a0c*/ 	.word	0x00000008
.L_361:


//--------------------- .nv.info._ZN7cutlass13device_kernelIN5flash11enable_sm90INS1_16FlashAttnFwdSm90INS1_25CollectiveMainloopFwdSm90ILi2EN4cute5tupleIJNS5_1CILi1EEES8_S8_EEENS6_IJNS7_ILi128EEESA_NS7_ILi256EEEEEELi256ENS_12float_e4m3_tEfNS_4arch4Sm90ELb0ELb0ELb1ELb1ELb0ELb0ELb0ELb1ELb1ELb0ELb0ELb0EEENS1_21CollectiveEpilogueFwdINS6_IJSA_SB_SA_EEES9_NS_10bfloat16_tESF_Li256ELb1ELb0ELb0ELb1EEENS1_36VarlenDynamicPersistentTileSchedulerILi128ELi128ELi256ELi128ELb0ELb0ELb1ELb0ELb1ELb1EEEEEEEEEvNT_6ParamsE --------------------------
	.section	.nv.info._ZN7cutlass13device_kernelIN5flash11enable_sm90INS1_16FlashAttnFwdSm90INS1_25CollectiveMainloopFwdSm90ILi2EN4cute5tupleIJNS5_1CILi1EEES8_S8_EEENS6_IJNS7_ILi128EEESA_NS7_ILi256EEEEEELi256ENS_12float_e4m3_tEfNS_4arch4Sm90ELb0ELb0ELb1ELb1ELb0ELb0ELb0ELb1ELb1ELb0ELb0ELb0EEENS1_21CollectiveEpilogueFwdINS6_IJSA_SB_SA_EEES9_NS_10bfloat16_tESF_Li256ELb1ELb0ELb0ELb1EEENS1_36VarlenDynamicPersistentTileSchedulerILi128ELi128ELi256ELi128ELb0ELb0ELb1ELb0ELb1ELb1EEEEEEEEEvNT_6ParamsE,"",@"SHT_CUDA_INFO"
	.sectionflags	@""
	.align	4


	//----- nvinfo : EIATTR_CUDA_API_VERSION
	.align		4
        /*0000*/ 	.byte	0x04, 0x37
        /*0002*/ 	.short	(.L_363 - .L_362)
.L_362:
        /*0004*/ 	.word	0x00000082


	//----- nvinfo : EIATTR_KPARAM_INFO
	.align		4
.L_363:
        /*0008*/ 	.byte	0x04, 0x17
        /*000a*/ 	.short	(.L_365 - .L_364)
.L_364:
        /*000c*/ 	.word	0x00000000
        /*0010*/ 	.short	0x0000
        /*0012*/ 	.short	0x0070
        /*0014*/ 	.byte	0x00, 0xf0, 0x01, 0x28


	//----- nvinfo : EIATTR_SPARSE_MMA_MASK
	.align		4
.L_365:
        /*0018*/ 	.byte	0x03, 0x50
        /*001a*/ 	.short	0x0000


	//----- nvinfo : EIATTR_MAXREG_COUNT
	.align		4
        /*001c*/ 	.byte	0x03, 0x1b
        /*001e*/ 	.short	0x00a8


	//----- nvinfo : EIATTR_NUM_BARRIERS
	.align		4
        /*0020*/ 	.byte	0x02, 0x4c
        /*0022*/ 	.byte	0x10
	.zero		1


	//----- nvinfo : EIATTR_EXTERNS
	.align		4
        /*0024*/ 	.byte	0x04, 0x0f
        /*0026*/ 	.short	(.L_367 - .L_366)


	//   ....[0]....
	.align		4
.L_366:
        /*0028*/ 	.word	index@(__assertfail)


	//----- nvinfo : EIATTR_ANNOTATIONS
	.align		4
.L_367:
        /*002c*/ 	.byte	0x04, 0x55
        /*002e*/ 	.short	(.L_369 - .L_368)


	//   ....[0]....
.L_368:
        /* <DEDUP_REMOVED lines=44> */
        /*02e4*/ 	.byte	0xc0, 0x17, 0x01, 0x00, 0x01, 0x00, 0x00, 0x00, 0x20, 0x18, 0x01, 0x00


	//----- nvinfo : EIATTR_MERCURY_ISA_VERSION
	.align		4
.L_369:
        /*02f0*/ 	.byte	0x03, 0x5f
        /*02f2*/ 	.short	0x0101


	//----- nvinfo : EIATTR_UNUSED_LOAD_BYTE_OFFSET
	.align		4
        /*02f4*/ 	.byte	0x04, 0x44
        /*02f6*/ 	.short	(.L_371 - .L_370)


	//   ....[0]....
.L_370:
        /*02f8*/ 	.word	0x00000a70
        /*02fc*/ 	.word	0x0000fff0


	//   ....[1]....
        /*0300*/ 	.word	0x00008950
        /*0304*/ 	.word	0x0000fff0


	//----- nvinfo : EIATTR_INT_WARP_WIDE_INSTR_OFFSETS
	.align		4
.L_371:
        /*0308*/ 	.byte	0x04, 0x31
        /*030a*/ 	.short	(.L_373 - .L_372)


	//   ....[0]....
.L_372:
        /*030c*/ 	.word	0x00000160


	//   ....[1]....
        /*0310*/ 	.word	0x000001a0


	//   ....[2]....
        /*0314*/ 	.word	0x00000210


	//   ....[3]....
        /*0318*/ 	.word	0x0000d1b0


	//   ....[4]....
        /*031c*/ 	.word	0x0000d240


	//   ....[5]....
        /*0320*/ 	.word	0x0000d9a0


	//   ....[6]....
        /*0324*/ 	.word	0x0000f860


	//   ....[7]....
        /*0328*/ 	.word	0x0000f8f0


	//----- nvinfo : EIATTR_COOP_GROUP_MASK_REGIDS
	.align		4
.L_373:
        /*032c*/ 	.byte	0x04, 0x29
        /*032e*/ 	.short	(.L_375 - .L_374)


	//   ....[0]....
.L_374:
        /*0330*/ 	.word	0xffffffff


	//   ....[1]....
        /*0334*/ 	.word	0xffffffff


	//   ....[2]....
        /*0338*/ 	.word	0xffffffff


	//   ....[3]....
        /*033c*/ 	.word	0xffffffff


	//   ....[4]....
        /*0340*/ 	.word	0xffffffff


	//   ....[5]....
        /*0344*/ 	.word	0xffffffff


	//   ....[6]....
        /*0348*/ 	.word	0xffffffff


	//   ....[7]....
        /*034c*/ 	.word	0xffffffff


	//   ....[8]....
        /*0350*/ 	.word	0xffffffff


	//   ....[9]....
        /*0354*/ 	.word	0xffffffff


	//   ....[10]....
        /*0358*/ 	.word	0xffffffff


	//   ....[11]....
        /*035c*/ 	.word	0xffffffff


	//   ....[12]....
        /*0360*/ 	.word	0xffffffff


	//   ....[13]....
        /*0364*/ 	.word	0xffffffff


	//   ....[14]....
        /*0368*/ 	.word	0xffffffff


	//   ....[15]....
        /*036c*/ 	.word	0xffffffff


	//   ....[16]....
        /*0370*/ 	.word	0xffffffff


	//   ....[17]....
        /*0374*/ 	.word	0xffffffff


	//   ....[18]....
        /*0378*/ 	.word	0xffffffff


	//   ....[19]....
        /*037c*/ 	.word	0xffffffff


	//   ....[20]....
        /*0380*/ 	.word	0xffffffff


	//   ....[21]....
        /*0384*/ 	.word	0xffffffff


	//   ....[22]....
        /*0388*/ 	.word	0xffffffff


	//   ....[23]....
        /*038c*/ 	.word	0xffffffff


	//   ....[24]....
        /*0390*/ 	.word	0xffffffff


	//   ....[25]....
        /*0394*/ 	.word	0xffffffff


	//   ....[26]....
        /*0398*/ 	.word	0xffffffff


	//   ....[27]....
        /*039c*/ 	.word	0xffffffff


	//   ....[28]....
        /*03a0*/ 	.word	0xffffffff


	//   ....[29]....
        /*03a4*/ 	.word	0xffffffff


	//   ....[30]....
        /*03a8*/ 	.word	0xffffffff


	//   ....[31]....
        /*03ac*/ 	.word	0xffffffff


	//   ....[32]....
        /*03b0*/ 	.word	0xffffffff


	//   ....[33]....
        /*03b4*/ 	.word	0xffffffff


	//   ....[34]....
        /*03b8*/ 	.word	0xffffffff


	//   ....[35]....
        /*03bc*/ 	.word	0xffffffff


	//   ....[36]....
        /*03c0*/ 	.word	0xffffffff


	//   ....[37]....
        /*03c4*/ 	.word	0xffffffff


	//   ....[38]....
        /*03c8*/ 	.word	0xffffffff


	//   ....[39]....
        /*03cc*/ 	.word	0xffffffff


	//   ....[40]....
        /*03d0*/ 	.word	0xffffffff


	//   ....[41]....
        /*03d4*/ 	.word	0xffffffff


	//   ....[42]....
        /*03d8*/ 	.word	0xffffffff


	//   ....[43]....
        /*03dc*/ 	.word	0xffffffff


	//   ....[44]....
        /*03e0*/ 	.word	0xffffffff


	//   ....[45]....
        /*03e4*/ 	.word	0xffffffff


	//   ....[46]....
        /*03e8*/ 	.word	0xffffffff


	//   ....[47]....
        /*03ec*/ 	.word	0xffffffff


	//   ....[48]....
        /*03f0*/ 	.word	0xffffffff


	//   ....[49]....
        /*03f4*/ 	.word	0xffffffff


	//   ....[50]....
        /*03f8*/ 	.word	0xffffffff


	//   ....[51]....
        /*03fc*/ 	.word	0xffffffff


	//   ....[52]....
        /*0400*/ 	.word	0xffffffff


	//   ....[53]....
        /*0404*/ 	.word	0xffffffff


	//   ....[54]....
        /*0408*/ 	.word	0xffffffff


	//   ....[55]....
        /*040c*/ 	.word	0xffffffff


	//   ....[56]....
        /*0410*/ 	.word	0xffffffff


	//   ....[57]....
        /*0414*/ 	.word	0xffffffff


	//   ....[58]....
        /*0418*/ 	.word	0xffffffff


	//   ....[59]....
        /*041c*/ 	.word	0xffffffff


	//   ....[60]....
        /*0420*/ 	.word	0xffffffff


	//   ....[61]....
        /*0424*/ 	.word	0xffffffff


	//   ....[62]....
        /*0428*/ 	.word	0xffffffff


	//   ....[63]....
        /*042c*/ 	.word	0xffffffff


	//   ....[64]....
        /*0430*/ 	.word	0xffffffff


	//   ....[65]....
        /*0434*/ 	.word	0xffffffff


	//   ....[66]....
        /*0438*/ 	.word	0xffffffff


	//   ....[67]....
        /*043c*/ 	.word	0xffffffff


	//   ....[68]....
        /*0440*/ 	.word	0xffffffff


	//   ....[69]....
        /*0444*/ 	.word	0xffffffff


	//   ....[70]....
        /*0448*/ 	.word	0xffffffff


	//   ....[71]....
        /*044c*/ 	.word	0xffffffff


	//   ....[72]....
        /*0450*/ 	.word	0xffffffff


	//   ....[73]....
        /*0454*/ 	.word	0xffffffff


	//   ....[74]....
        /*0458*/ 	.word	0xffffffff


	//   ....[75]....
        /*045c*/ 	.word	0xffffffff


	//   ....[76]....
        /*0460*/ 	.word	0xffffffff


	//   ....[77]....
        /*0464*/ 	.word	0xffffffff


	//   ....[78]....
        /*0468*/ 	.word	0xffffffff


	//   ....[79]....
        /*046c*/ 	.word	0xffffffff


	//   ....[80]....
        /*0470*/ 	.word	0xffffffff


	//   ....[81]....
        /*0474*/ 	.word	0xffffffff


	//   ....[82]....
        /*0478*/ 	.word	0xffffffff


	//   ....[83]....
        /*047c*/ 	.word	0xffffffff


	//   ....[84]....
        /*0480*/ 	.word	0xffffffff


	//   ....[85]....
        /*0484*/ 	.word	0xffffffff


	//   ....[86]....
        /*0488*/ 	.word	0xffffffff


	//   ....[87]....
        /*048c*/ 	.word	0xffffffff


	//   ....[88]....
        /*0490*/ 	.word	0xffffffff


	//   ....[89]....
        /*0494*/ 	.word	0xffffffff


	//   ....[90]....
        /*0498*/ 	.word	0xffffffff


	//   ....[91]....
        /*049c*/ 	.word	0xffffffff


	//   ....[92]....
        /*04a0*/ 	.word	0xffffffff


	//   ....[93]....
        /*04a4*/ 	.word	0xffffffff


	//   ....[94]....
        /*04a8*/ 	.word	0xffffffff


	//   ....[95]....
        /*04ac*/ 	.word	0xffffffff


	//   ....[96]....
        /*04b0*/ 	.word	0xffffffff


	//   ....[97]....
        /*04b4*/ 	.word	0xffffffff


	//   ....[98]....
        /*04b8*/ 	.word	0xffffffff


	//   ....[99]....
        /*04bc*/ 	.word	0xffffffff


	//   ....[100]....
        /*04c0*/ 	.word	0xffffffff


	//   ....[101]....
        /*04c4*/ 	.word	0xffffffff


	//   ....[102]....
        /*04c8*/ 	.word	0xffffffff


	//   ....[103]....
        /*04cc*/ 	.word	0xffffffff


	//   ....[104]....
        /*04d0*/ 	.word	0xffffffff


	//   ....[105]....
        /*04d4*/ 	.word	0xffffffff


	//   ....[106]....
        /*04d8*/ 	.word	0xffffffff


	//   ....[107]....
        /*04dc*/ 	.word	0xffffffff


	//   ....[108]....
        /*04e0*/ 	.word	0xffffffff


	//   ....[109]....
        /*04e4*/ 	.word	0xffffffff


	//   ....[110]....
        /*04e8*/ 	.word	0xffffffff


	//   ....[111]....
        /*04ec*/ 	.word	0xffffffff


	//   ....[112]....
        /*04f0*/ 	.word	0xffffffff


	//   ....[113]....
        /*04f4*/ 	.word	0xffffffff


	//   ....[114]....
        /*04f8*/ 	.word	0xffffffff


	//   ....[115]....
        /*04fc*/ 	.word	0xffffffff


	//   ....[116]....
        /*0500*/ 	.word	0xffffffff


	//   ....[117]....
        /*0504*/ 	.word	0xffffffff


	//   ....[118]....
        /*0508*/ 	.word	0xffffffff


	//   ....[119]....
        /*050c*/ 	.word	0x0500000f


	//   ....[120]....
        /*0510*/ 	.word	0x0500000f


	//----- nvinfo : EIATTR_COOP_GROUP_INSTR_OFFSETS
	.align		4
.L_375:
        /*0514*/ 	.byte	0x04, 0x28
        /*0516*/ 	.short	(.L_377 - .L_376)


	//   ....[0]....
.L_376:
        /*0518*/ 	.word	0x00000070


	//   ....[1]....
        /*051c*/ 	.word	0x00000170


	//   ....[2]....
        /*0520*/ 	.word	0x000001c0


	//   ....[3]....
        /*0524*/ 	.word	0x000003f0


	//   ....[4]....
        /*0528*/ 	.word	0x00000550


	//   ....[5]....
        /*052c*/ 	.word	0x00000670


	//   ....[6]....
        /*0530*/ 	.word	0x000007d0


	//   ....[7]....
        /*0534*/ 	.word	0x000015f0


	//   ....[8]....
        /*0538*/ 	.word	0x00003440


	//   ....[9]....
        /*053c*/ 	.word	0x000034b0


	//   ....[10]....
        /*0540*/ 	.word	0x00003ae0


	//   ....[11]....
        /*0544*/ 	.word	0x00003b80


	//   ....[12]....
        /*0548*/ 	.word	0x000060c0


	//   ....[13]....
        /*054c*/ 	.word	0x000060e0


	//   ....[14]....
        /*0550*/ 	.word	0x00006120


	//   ....[15]....
        /*0554*/ 	.word	0x00006130


	//   ....[16]....
        /*0558*/ 	.word	0x00007e00


	//   ....[17]....
        /*055c*/ 	.word	0x00007e10


	//   ....[18]....
        /*0560*/ 	.word	0x00007e40


	//   ....[19]....
        /*0564*/ 	.word	0x00007e50


	//   ....[20]....
        /*0568*/ 	.word	0x00009470


	//   ....[21]....
        /*056c*/ 	.word	0x000094b0


	//   ....[22]....
        /*0570*/ 	.word	0x000094e0


	//   ....[23]....
        /*0574*/ 	.word	0x00009510


	//   ....[24]....
        /*0578*/ 	.word	0x00009560


	//   ....[25]....
        /*057c*/ 	.word	0x00009590


	//   ....[26]....
        /*0580*/ 	.word	0x000095c0


	//   ....[27]....
        /*0584*/ 	.word	0x000095f0


	//   ....[28]....
        /*0588*/ 	.word	0x00009620


	//   ....[29]....
        /*058c*/ 	.word	0x00009670


	//   ....[30]....
        /*0590*/ 	.word	0x000096c0


	//   ....[31]....
        /*0594*/ 	.word	0x000096f0


	//   ....[32]....
        /*0598*/ 	.word	0x00009720


	//   ....[33]....
        /*059c*/ 	.word	0x00009770


	//   ....[34]....
        /*05a0*/ 	.word	0x000097b0


	//   ....[35]....
        /*05a4*/ 	.word	0x000097f0


	//   ....[36]....
        /*05a8*/ 	.word	0x00009820


	//   ....[37]....
        /*05ac*/ 	.word	0x00009850


	//   ....[38]....
        /*05b0*/ 	.word	0x00009880


	//   ....[39]....
        /*05b4*/ 	.word	0x000098b0


	//   ....[40]....
        /*05b8*/ 	.word	0x000098e0


	//   ....[41]....
        /*05bc*/ 	.word	0x00009910


	//   ....[42]....
        /*05c0*/ 	.word	0x00009940


	//   ....[43]....
        /*05c4*/ 	.word	0x00009970


	//   ....[44]....
        /*05c8*/ 	.word	0x000099a0


	//   ....[45]....
        /*05cc*/ 	.word	0x000099d0


	//   ....[46]....
        /*05d0*/ 	.word	0x00009a00


	//   ....[47]....
        /*05d4*/ 	.word	0x00009a30


	//   ....[48]....
        /*05d8*/ 	.word	0x00009a60


	//   ....[49]....
        /*05dc*/ 	.word	0x00009a90


	//   ....[50]....
        /*05e0*/ 	.word	0x00009b10


	//   ....[51]....
        /*05e4*/ 	.word	0x00009b40


	//   ....[52]....
        /*05e8*/ 	.word	0x00009b70


	//   ....[53]....
        /*05ec*/ 	.word	0x00009ba0


	//   ....[54]....
        /*05f0*/ 	.word	0x00009bd0


	//   ....[55]....
        /*05f4*/ 	.word	0x00009c00


	//   ....[56]....
        /*05f8*/ 	.word	0x00009c30


	//   ....[57]....
        /*05fc*/ 	.word	0x00009c60


	//   ....[58]....
        /*0600*/ 	.word	0x00009c90


	//   ....[59]....
        /*0604*/ 	.word	0x00009ca0


	//   ....[60]....
        /*0608*/ 	.word	0x00009cb0


	//   ....[61]....
        /*060c*/ 	.word	0x00009cc0


	//   ....[62]....
        /*0610*/ 	.word	0x00009cd0


	//   ....[63]....
        /*0614*/ 	.word	0x00009ce0


	//   ....[64]....
        /*0618*/ 	.word	0x00009d10


	//   ....[65]....
        /*061c*/ 	.word	0x00009d20


	//   ....[66]....
        /*0620*/ 	.word	0x00009d30


	//   ....[67]....
        /*0624*/ 	.word	0x00009d40


	//   ....[68]....
        /*0628*/ 	.word	0x00009d70


	//   ....[69]....
        /*062c*/ 	.word	0x00009d80


	//   ....[70]....
        /*0630*/ 	.word	0x00009d90


	//   ....[71]....
        /*0634*/ 	.word	0x00009da0


	//   ....[72]....
        /*0638*/ 	.word	0x00009db0


	//   ....[73]....
        /*063c*/ 	.word	0x00009dc0


	//   ....[74]....
        /*0640*/ 	.word	0x00009de0


	//   ....[75]....
        /*0644*/ 	.word	0x00009df0


	//   ....[76]....
        /*0648*/ 	.word	0x00009e00


	//   ....[77]....
        /*064c*/ 	.word	0x00009e10


	//   ....[78]....
        /*0650*/ 	.word	0x00009e20


	//   ....[79]....
        /*0654*/ 	.word	0x00009e30


	//   ....[80]....
        /*0658*/ 	.word	0x00009e40


	//   ....[81]....
        /*065c*/ 	.word	0x00009e50


	//   ....[82]....
        /*0660*/ 	.word	0x00009e60


	//   ....[83]....
        /*0664*/ 	.word	0x00009e70


	//   ....[84]....
        /*0668*/ 	.word	0x0000c070


	//   ....[85]....
        /*066c*/ 	.word	0x0000c270


	//   ....[86]....
        /*0670*/ 	.word	0x0000c2a0


	//   ....[87]....
        /*0674*/ 	.word	0x0000c2d0


	//   ....[88]....
        /*0678*/ 	.word	0x0000c310


	//   ....[89]....
        /*067c*/ 	.word	0x0000c340


	//   ....[90]....
        /*0680*/ 	.word	0x0000c370


	//   ....[91]....
        /*0684*/ 	.word	0x0000c500


	//   ....[92]....
        /*0688*/ 	.word	0x0000c530


	//   ....[93]....
        /*068c*/ 	.word	0x0000c560


	//   ....[94]....
        /*0690*/ 	.word	0x0000c590


	//   ....[95]....
        /*0694*/ 	.word	0x0000c5c0


	//   ....[96]....
        /*0698*/ 	.word	0x0000c600


	//   ....[97]....
        /*069c*/ 	.word	0x0000c690


	//   ....[98]....
        /*06a0*/ 	.word	0x0000c6d0


	//   ....[99]....
        /*06a4*/ 	.word	0x0000c760


	//   ....[100]....
        /*06a8*/ 	.word	0x0000dac0


	//   ....[101]....
        /*06ac*/ 	.word	0x00010720


	//   ....[102]....
        /*06b0*/ 	.word	0x00010750


	//   ....[103]....
        /*06b4*/ 	.word	0x00010780


	//   ....[104]....
        /*06b8*/ 	.word	0x000107b0


	//   ....[105]....
        /*06bc*/ 	.word	0x000107f0


	//   ....[106]....
        /*06c0*/ 	.word	0x00010800


	//   ....[107]....
        /*06c4*/ 	.word	0x00010830


	//   ....[108]....
        /*06c8*/ 	.word	0x00010840


	//   ....[109]....
        /*06cc*/ 	.word	0x00010980


	//   ....[110]....
        /*06d0*/ 	.word	0x000109b0


	//   ....[111]....
        /*06d4*/ 	.word	0x000109f0


	//   ....[112]....
        /*06d8*/ 	.word	0x00010a20


	//   ....[113]....
        /*06dc*/ 	.word	0x00010a50


	//   ....[114]....
        /*06e0*/ 	.word	0x00010a80


	//   ....[115]....
        /*06e4*/ 	.word	0x00010b30


	//   ....[116]....
        /*06e8*/ 	.word	0x00010b70


	//   ....[117]....
        /*06ec*/ 	.word	0x00010bb0


	//   ....[118]....
        /*06f0*/ 	.word	0x00011060


	//   ....[119]....
        /*06f4*/ 	.word	0x00011580


	//   ....[120]....
        /*06f8*/ 	.word	0x00011a00


	//----- nvinfo : EIATTR_REG_RECONFIG
	.align		4
.L_377:
        /*06fc*/ 	.byte	0x01, 0x54
	.zero		2


	//----- nvinfo : EIATTR_SYSCALL_OFFSETS
	.align		4
        /*0700*/ 	.byte	0x04, 0x46
        /*0702*/ 	.short	(.L_379 - .L_378)


	//   ....[0]....
.L_378:
        /*0704*/ 	.word	0x000017e0


	//   ....[1]....
        /*0708*/ 	.word	0x0000d3e0


	//   ....[2]....
        /*070c*/ 	.word	0x0000d520


	//   ....[3]....
        /*0710*/ 	.word	0x0000d660


	//   ....[4]....
        /*0714*/ 	.word	0x0000d780


	//----- nvinfo : EIATTR_MBARRIER_INSTR_OFFSETS
	.align		4
.L_379:
        /*0718*/ 	.byte	0x04, 0x39
        /*071a*/ 	.short	(.L_381 - .L_380)


	//   ....[0]....
.L_380:
        /*071c*/ 	.word	0x000002a0
        /*0720*/ 	.word	0x000000ff
        /*0724*/ 	.word	0x00038800
        /*0728*/ 	.short	0x0100
        /*072a*/ 	.byte	0x08
	.zero		1


	//   ....[1]....
        /*072c*/ 	.word	0x000002b0
        /*0730*/ 	.word	0x000000ff
        /*0734*/ 	.word	0x00038820
        /*0738*/ 	.short	0x0100
        /*073a*/ 	.byte	0x08
	.zero		1


	//   ....[2]....
        /*073c*/ 	.word	0x000003a0
        /*0740*/ 	.word	0x000000ff
        /*0744*/ 	.word	0x00038830
        /*0748*/ 	.short	0x0100
        /*074a*/ 	.byte	0x08
	.zero		1


	//   ....[3]....
        /*074c*/ 	.word	0x000003b0
        /*0750*/ 	.word	0x000000ff
        /*0754*/ 	.word	0x00038840
        /*0758*/ 	.short	0x0100
        /*075a*/ 	.byte	0x08
	.zero		1


	//   ....[4]....
        /*075c*/ 	.word	0x000003c0
        /*0760*/ 	.word	0x000000ff
        /*0764*/ 	.word	0x00038838
        /*0768*/ 	.short	0x0100
        /*076a*/ 	.byte	0x08
	.zero		1


	//   ....[5]....
        /*076c*/ 	.word	0x000003d0
        /*0770*/ 	.word	0x000000ff
        /*0774*/ 	.word	0x00038848
        /*0778*/ 	.short	0x0100
        /*077a*/ 	.byte	0x08
	.zero		1


	//   ....[6]....
        /*077c*/ 	.word	0x00000500
        /*0780*/ 	.word	0x000000ff
        /*0784*/ 	.word	0x00038850
        /*0788*/ 	.short	0x0100
        /*078a*/ 	.byte	0x08
	.zero		1


	//   ....[7]....
        /*078c*/ 	.word	0x00000510
        /*0790*/ 	.word	0x000000ff
        /*0794*/ 	.word	0x00038860
        /*0798*/ 	.short	0x0100
        /*079a*/ 	.byte	0x08
	.zero		1


	//   ....[8]....
        /*079c*/ 	.word	0x00000520
        /*07a0*/ 	.word	0x000000ff
        /*07a4*/ 	.word	0x00038858
        /*07a8*/ 	.short	0x0100
        /*07aa*/ 	.byte	0x08
	.zero		1


	//   ....[9]....
        /*07ac*/ 	.word	0x00000530
        /*07b0*/ 	.word	0x000000ff
        /*07b4*/ 	.word	0x00038868
        /*07b8*/ 	.short	0x0100
        /*07ba*/ 	.byte	0x08
	.zero		1


	//   ....[10]....
        /*07bc*/ 	.word	0x00000620
        /*07c0*/ 	.word	0x000000ff
        /*07c4*/ 	.word	0x00038870
        /*07c8*/ 	.short	0x0100
        /*07ca*/ 	.byte	0x06
	.zero		1


	//   ....[11]....
        /*07cc*/ 	.word	0x00000630
        /*07d0*/ 	.word	0x000000ff
        /*07d4*/ 	.word	0x00038880
        /*07d8*/ 	.short	0x0100
        /*07da*/ 	.byte	0x06
	.zero		1


	//   ....[12]....
        /*07dc*/ 	.word	0x00000640
        /*07e0*/ 	.word	0x000000ff
        /*07e4*/ 	.word	0x00038878
        /*07e8*/ 	.short	0x0100
        /*07ea*/ 	.byte	0x06
	.zero		1


	//   ....[13]....
        /*07ec*/ 	.word	0x00000650
        /*07f0*/ 	.word	0x000000ff
        /*07f4*/ 	.word	0x00038888
        /*07f8*/ 	.short	0x0100
        /*07fa*/ 	.byte	0x06
	.zero		1


	//   ....[14]....
        /*07fc*/ 	.word	0x00000780
        /*0800*/ 	.word	0x000000ff
        /*0804*/ 	.word	0x00038890
        /*0808*/ 	.short	0x0100
        /*080a*/ 	.byte	0x08
	.zero		1


	//   ....[15]....
        /*080c*/ 	.word	0x00000790
        /*0810*/ 	.word	0x000000ff
        /*0814*/ 	.word	0x000388a0
        /*0818*/ 	.short	0x0100
        /*081a*/ 	.byte	0x08
	.zero		1


	//   ....[16]....
        /*081c*/ 	.word	0x000007a0
        /*0820*/ 	.word	0x000000ff
        /*0824*/ 	.word	0x00038898
        /*0828*/ 	.short	0x0100
        /*082a*/ 	.byte	0x08
	.zero		1


	//   ....[17]....
        /*082c*/ 	.word	0x000007b0
        /*0830*/ 	.word	0x000000ff
        /*0834*/ 	.word	0x000388a8
        /*0838*/ 	.short	0x0100
        /*083a*/ 	.byte	0x08
	.zero		1


	//   ....[18]....
        /*083c*/ 	.word	0x000008e0
        /*0840*/ 	.word	0x000000ff
        /*0844*/ 	.word	0x000388b0
        /*0848*/ 	.short	0x0100
        /*084a*/ 	.byte	0x08
	.zero		1


	//   ....[19]....
        /*084c*/ 	.word	0x000008f0
        /*0850*/ 	.word	0x000000ff
        /*0854*/ 	.word	0x000388c0
        /*0858*/ 	.short	0x0100
        /*085a*/ 	.byte	0x08
	.zero		1


	//   ....[20]....
        /*085c*/ 	.word	0x00000900
        /*0860*/ 	.word	0x000000ff
        /*0864*/ 	.word	0x000388b8
        /*0868*/ 	.short	0x0100
        /*086a*/ 	.byte	0x08
	.zero		1


	//   ....[21]....
        /*086c*/ 	.word	0x00000910
        /*0870*/ 	.word	0x000000ff
        /*0874*/ 	.word	0x000388c8
        /*0878*/ 	.short	0x0100
        /*087a*/ 	.byte	0x08
	.zero		1


	//   ....[22]....
        /*087c*/ 	.word	0x00001b50
        /*0880*/ 	.word	0x00000002
        /*0884*/ 	.word	0x00038800
        /*0888*/ 	.short	0x010a
        /*088a*/ 	.byte	0x3f
	.zero		1


	//   ....[23]....
        /*088c*/ 	.word	0x00001bf0
        /*0890*/ 	.word	0x00000004
        /*0894*/ 	.word	0x00038830
        /*0898*/ 	.short	0x010a
        /*089a*/ 	.byte	0x3f
	.zero		1


	//   ....[24]....
        /*089c*/ 	.word	0x00001c60
        /*08a0*/ 	.word	0x00000004
        /*08a4*/ 	.word	0x00038830
        /*08a8*/ 	.short	0x010a
        /*08aa*/ 	.byte	0x3f
	.zero		1


	//   ....[25]....
        /*08ac*/ 	.word	0x00003770
        /*08b0*/ 	.word	0x00000004
        /*08b4*/ 	.word	0x00000000
        /*08b8*/ 	.short	0x0101
        /*08ba*/ 	.byte	0x3f
	.zero		1


	//   ....[26]....
        /*08bc*/ 	.word	0x00004f30
        /*08c0*/ 	.word	0x000000ff
        /*08c4*/ 	.word	0x00038830
        /*08c8*/ 	.short	0x010a
        /*08ca*/ 	.byte	0x06
	.zero		1


	//   ....[27]....
        /*08cc*/ 	.word	0x00004f70
        /*08d0*/ 	.word	0x000000ff
        /*08d4*/ 	.word	0x00038830
        /*08d8*/ 	.short	0x010a
        /*08da*/ 	.byte	0x06
	.zero		1


	//   ....[28]....
        /*08dc*/ 	.word	0x000052f0
        /*08e0*/ 	.word	0x000000ff
        /*08e4*/ 	.word	0x00038850
        /*08e8*/ 	.short	0x010a
        /*08ea*/ 	.byte	0x06
	.zero		1


	//   ....[29]....
        /*08ec*/ 	.word	0x00005330
        /*08f0*/ 	.word	0x000000ff
        /*08f4*/ 	.word	0x00038850
        /*08f8*/ 	.short	0x010a
        /*08fa*/ 	.byte	0x06
	.zero		1


	//   ....[30]....
        /*08fc*/ 	.word	0x00006e50
        /*0900*/ 	.word	0x00000005
        /*0904*/ 	.word	0x00000000
        /*0908*/ 	.short	0x0101
        /*090a*/ 	.byte	0x3f
	.zero		1


	//   ....[31]....
        /*090c*/ 	.word	0x00007080
        /*0910*/ 	.word	0x00000008
        /*0914*/ 	.word	0x00000000
        /*0918*/ 	.short	0x0101
        /*091a*/ 	.byte	0x3f
	.zero		1


	//   ....[32]....
        /*091c*/ 	.word	0x00007a50
        /*0920*/ 	.word	0x0000000d
        /*0924*/ 	.word	0x00038850
        /*0928*/ 	.short	0x010a
        /*092a*/ 	.byte	0x3f
	.zero		1


	//   ....[33]....
        /*092c*/ 	.word	0x00007ae0
        /*0930*/ 	.word	0x0000000d
        /*0934*/ 	.word	0x00038850
        /*0938*/ 	.short	0x010a
        /*093a*/ 	.byte	0x3f
	.zero		1


	//   ....[34]....
        /*093c*/ 	.word	0x000080f0
        /*0940*/ 	.word	0x00000003
        /*0944*/ 	.word	0x00000000
        /*0948*/ 	.short	0x0101
        /*094a*/ 	.byte	0x3f
	.zero		1


	//   ....[35]....
        /*094c*/ 	.word	0x0000ad00
        /*0950*/ 	.word	0x00000003
        /*0954*/ 	.word	0x00000000
        /*0958*/ 	.short	0x0101
        /*095a*/ 	.byte	0x3f
	.zero		1


	//   ....[36]....
        /*095c*/ 	.word	0x0000dd00
        /*0960*/ 	.word	0x00000006
        /*0964*/ 	.word	0x00038880
        /*0968*/ 	.short	0x010a
        /*096a*/ 	.byte	0x3f
	.zero		1


	//   ....[37]....
        /*096c*/ 	.word	0x0000df10
        /*0970*/ 	.word	0x00000006
        /*0974*/ 	.word	0x00038840
        /*0978*/ 	.short	0x010a
        /*097a*/ 	.byte	0x3f
	.zero		1


	//   ....[38]....
        /*097c*/ 	.word	0x0000e2f0
        /*0980*/ 	.word	0x000000ff
        /*0984*/ 	.word	0x00038820
        /*0988*/ 	.short	0x010a
        /*098a*/ 	.byte	0x29
	.zero		1


	//   ....[39]....
        /*098c*/ 	.word	0x0000e5f0
        /*0990*/ 	.word	0x00000004
        /*0994*/ 	.word	0x00038880
        /*0998*/ 	.short	0x010a
        /*099a*/ 	.byte	0x3f
	.zero		1


	//   ....[40]....
        /*099c*/ 	.word	0x0000e970
        /*09a0*/ 	.word	0x00000004
        /*09a4*/ 	.word	0x00038840
        /*09a8*/ 	.short	0x010a
        /*09aa*/ 	.byte	0x3f
	.zero		1


	//   ....[41]....
        /*09ac*/ 	.word	0x0000ed60
        /*09b0*/ 	.word	0x00000003
        /*09b4*/ 	.word	0x00038870
        /*09b8*/ 	.short	0x010a
        /*09ba*/ 	.byte	0x3f
	.zero		1


	//   ....[42]....
        /*09bc*/ 	.word	0x0000edd0
        /*09c0*/ 	.word	0x00000002
        /*09c4*/ 	.word	0x00038860
        /*09c8*/ 	.short	0x010a
        /*09ca*/ 	.byte	0x3f
	.zero		1


	//   ....[43]....
        /*09cc*/ 	.word	0x0000f7d0
        /*09d0*/ 	.word	0x00000002
        /*09d4*/ 	.word	0x00038850
        /*09d8*/ 	.short	0x0101
        /*09da*/ 	.byte	0x3f
	.zero		1


	//   ....[44]....
        /*09dc*/ 	.word	0x0000f810
        /*09e0*/ 	.word	0x00000002
        /*09e4*/ 	.word	0x00000000
        /*09e8*/ 	.short	0x0101
        /*09ea*/ 	.byte	0x3f
	.zero		1


	//   ....[45]....
        /*09ec*/ 	.word	0x0000f9d0
        /*09f0*/ 	.word	0x00000003
        /*09f4*/ 	.word	0x00038870
        /*09f8*/ 	.short	0x010a
        /*09fa*/ 	.byte	0x3f
	.zero		1


	//   ....[46]....
        /*09fc*/ 	.word	0x0000fa60
        /*0a00*/ 	.word	0x00000003
        /*0a04*/ 	.word	0x00038860
        /*0a08*/ 	.short	0x010a
        /*0a0a*/ 	.byte	0x3f
	.zero		1


	//   ....[47]....
        /*0a0c*/ 	.word	0x00010430
        /*0a10*/ 	.word	0x00000003
        /*0a14*/ 	.word	0x00038850
        /*0a18*/ 	.short	0x0101
        /*0a1a*/ 	.byte	0x3f
	.zero		1


	//   ....[48]....
        /*0a1c*/ 	.word	0x00010480
        /*0a20*/ 	.word	0x00000000
        /*0a24*/ 	.word	0x00000000
        /*0a28*/ 	.short	0x0101
        /*0a2a*/ 	.byte	0x3f
	.zero		1


	//   ....[49]....
        /*0a2c*/ 	.word	0x00010fe0
        /*0a30*/ 	.word	0x00000000
        /*0a34*/ 	.word	0x00038820
        /*0a38*/ 	.short	0x010a
        /*0a3a*/ 	.byte	0x3f
	.zero		1


	//   ....[50]....
        /*0a3c*/ 	.word	0x000111a0
        /*0a40*/ 	.word	0x00000006
        /*0a44*/ 	.word	0x00000000
        /*0a48*/ 	.short	0x010a
        /*0a4a*/ 	.byte	0x3f
	.zero		1


	//   ....[51]....
        /*0a4c*/ 	.word	0x00011210
        /*0a50*/ 	.word	0x00000007
        /*0a54*/ 	.word	0x00000000
        /*0a58*/ 	.short	0x010a
        /*0a5a*/ 	.byte	0x3f
	.zero		1


	//   ....[52]....
        /*0a5c*/ 	.word	0x00011270
        /*0a60*/ 	.word	0x00000004
        /*0a64*/ 	.word	0x00038860
        /*0a68*/ 	.short	0x010a
        /*0a6a*/ 	.byte	0x3f
	.zero		1


	//   ....[53]....
        /*0a6c*/ 	.word	0x000112c0
        /*0a70*/ 	.word	0x00000003
        /*0a74*/ 	.word	0x00038860
        /*0a78*/ 	.short	0x010a
        /*0a7a*/ 	.byte	0x3f
	.zero		1


	//   ....[54]....
        /*0a7c*/ 	.word	0x00011300
        /*0a80*/ 	.word	0x00000004
        /*0a84*/ 	.word	0x00038880
        /*0a88*/ 	.short	0x010a
        /*0a8a*/ 	.byte	0x3f
	.zero		1


	//   ....[55]....
        /*0a8c*/ 	.word	0x00011320
        /*0a90*/ 	.word	0x00000003
        /*0a94*/ 	.word	0x00038880
        /*0a98*/ 	.short	0x010a
        /*0a9a*/ 	.byte	0x3f
	.zero		1


	//   ....[56]....
        /*0a9c*/ 	.word	0x00011380
        /*0aa0*/ 	.word	0x00000002
        /*0aa4*/ 	.word	0x00038800
        /*0aa8*/ 	.short	0x010a
        /*0aaa*/ 	.byte	0x3f
	.zero		1


	//   ....[57]....
        /*0aac*/ 	.word	0x000113d0
        /*0ab0*/ 	.word	0x00000004
        /*0ab4*/ 	.word	0x00038830
        /*0ab8*/ 	.short	0x010a
        /*0aba*/ 	.byte	0x3f
	.zero		1


	//   ....[58]....
        /*0abc*/ 	.word	0x00011430
        /*0ac0*/ 	.word	0x00000003
        /*0ac4*/ 	.word	0x00038830
        /*0ac8*/ 	.short	0x010a
        /*0aca*/ 	.byte	0x3f
	.zero		1


	//   ....[59]....
        /*0acc*/ 	.word	0x00011490
        /*0ad0*/ 	.word	0x00000003
        /*0ad4*/ 	.word	0x00038850
        /*0ad8*/ 	.short	0x010a
        /*0ada*/ 	.byte	0x3f
	.zero		1


	//   ....[60]....
        /*0adc*/ 	.word	0x000114e0
        /*0ae0*/ 	.word	0x0000000d
        /*0ae4*/ 	.word	0x00038850
        /*0ae8*/ 	.short	0x010a
        /*0aea*/ 	.byte	0x3f
	.zero		1


	//   ....[61]....
        /*0aec*/ 	.word	0x00011630
        /*0af0*/ 	.word	0x00000006
        /*0af4*/ 	.word	0x00038880
        /*0af8*/ 	.short	0x010a
        /*0afa*/ 	.byte	0x3f
	.zero		1


	//   ....[62]....
        /*0afc*/ 	.word	0x00011680
        /*0b00*/ 	.word	0x00000006
        /*0b04*/ 	.word	0x00038840
        /*0b08*/ 	.short	0x010a
        /*0b0a*/ 	.byte	0x3f
	.zero		1


	//   ....[63]....
        /*0b0c*/ 	.word	0x000116d0
        /*0b10*/ 	.word	0x00000012
        /*0b14*/ 	.word	0x00038820
        /*0b18*/ 	.short	0x010a
        /*0b1a*/ 	.byte	0x3f
	.zero		1


	//   ....[64]....
        /*0b1c*/ 	.word	0x00011720
        /*0b20*/ 	.word	0x00000004
        /*0b24*/ 	.word	0x00038880
        /*0b28*/ 	.short	0x010a
        /*0b2a*/ 	.byte	0x3f
	.zero		1


	//   ....[65]....
        /*0b2c*/ 	.word	0x00011770
        /*0b30*/ 	.word	0x00000004
        /*0b34*/ 	.word	0x00038840
        /*0b38*/ 	.short	0x010a
        /*0b3a*/ 	.byte	0x3f
	.zero		1


	//   ....[66]....
        /*0b3c*/ 	.word	0x000117d0
        /*0b40*/ 	.word	0x00000003
        /*0b44*/ 	.word	0x00038870
        /*0b48*/ 	.short	0x010a
        /*0b4a*/ 	.byte	0x3f
	.zero		1


	//   ....[67]....
        /*0b4c*/ 	.word	0x00011830
        /*0b50*/ 	.word	0x00000004
        /*0b54*/ 	.word	0x00038860
        /*0b58*/ 	.short	0x010a
        /*0b5a*/ 	.byte	0x3f
	.zero		1


	//   ....[68]....
        /*0b5c*/ 	.word	0x00011880
        /*0b60*/ 	.word	0x00000003
        /*0b64*/ 	.word	0x00038870
        /*0b68*/ 	.short	0x010a
        /*0b6a*/ 	.byte	0x3f
	.zero		1


	//   ....[69]....
        /*0b6c*/ 	.word	0x000118d0
        /*0b70*/ 	.word	0x00000003
        /*0b74*/ 	.word	0x00038860
        /*0b78*/ 	.short	0x010a
        /*0b7a*/ 	.byte	0x3f
	.zero		1


	//   ....[70]....
        /*0b7c*/ 	.word	0x00011920
        /*0b80*/ 	.word	0x00000000
        /*0b84*/ 	.word	0x00038820
        /*0b88*/ 	.short	0x010a
        /*0b8a*/ 	.byte	0x3f
	.zero		1


	//   ....[71]....
        /*0b8c*/ 	.word	0x00011ac0
        /*0b90*/ 	.word	0x00000006
        /*0b94*/ 	.word	0x00000000
        /*0b98*/ 	.short	0x010a
        /*0b9a*/ 	.byte	0x3f
	.zero		1


	//   ....[72]....
        /*0b9c*/ 	.word	0x00011b10
        /*0ba0*/ 	.word	0x00000007
        /*0ba4*/ 	.word	0x00000000
        /*0ba8*/ 	.short	0x010a
        /*0baa*/ 	.byte	0x3f
	.zero		1


	//   ....[73]....
        /*0bac*/ 	.word	0x00011b60
        /*0bb0*/ 	.word	0x00000004
        /*0bb4*/ 	.word	0x00038860
        /*0bb8*/ 	.short	0x010a
        /*0bba*/ 	.byte	0x3f
	.zero		1


	//   ....[74]....
        /*0bbc*/ 	.word	0x00011bb0
        /*0bc0*/ 	.word	0x00000003
        /*0bc4*/ 	.word	0x00038860
        /*0bc8*/ 	.short	0x010a
        /*0bca*/ 	.byte	0x3f
	.zero		1


	//   ....[75]....
        /*0bcc*/ 	.word	0x00011c00
        /*0bd0*/ 	.word	0x00000004
        /*0bd4*/ 	.word	0x00038880
        /*0bd8*/ 	.short	0x010a
        /*0bda*/ 	.byte	0x3f
	.zero		1


	//----- nvinfo : EIATTR_NUM_MBARRIERS
	.align		4
.L_381:
        /*0bdc*/ 	.byte	0x03, 0x38
        /*0bde*/ 	.short	0x0016


	//----- nvinfo : EIATTR_EXIT_INSTR_OFFSETS
	.align		4
        /*0be0*/ 	.byte	0x04, 0x1c
        /*0be2*/ 	.short	(.L_383 - .L_382)


	//   ....[0]....
.L_382:
        /*0be4*/ 	.word	0x00000ab0


	//   ....[1]....
        /*0be8*/ 	.word	0x0000c030


	//   ....[2]....
        /*0bec*/ 	.word	0x00011370


	//----- nvinfo : EIATTR_MAX_THREADS
	.align		4
.L_383:
        /*0bf0*/ 	.byte	0x04, 0x05
        /*0bf2*/ 	.short	(.L_385 - .L_384)
.L_384:
        /*0bf4*/ 	.word	0x00000180
        /*0bf8*/ 	.word	0x00000001
        /*0bfc*/ 	.word	0x00000001


	//----- nvinfo : EIATTR_CRS_STACK_SIZE
	.align		4
.L_385:
        /*0c00*/ 	.byte	0x04, 0x1e
        /*0c02*/ 	.short	(.L_387 - .L_386)
.L_386:
        /*0c04*/ 	.word	0x00000000


	//----- nvinfo : EIATTR_CBANK_PARAM_SIZE
	.align		4
.L_387:
        /*0c08*/ 	.byte	0x03, 0x19
        /*0c0a*/ 	.short	0x0a70


	//----- nvinfo : EIATTR_PARAM_CBANK
	.align		4
        /*0c0c*/ 	.byte	0x04, 0x0a
        /*0c0e*/ 	.short	(.L_389 - .L_388)
	.align		4
.L_388:
        /*0c10*/ 	.word	index@(.nv.constant0._ZN7cutlass13device_kernelIN5flash11enable_sm90INS1_16FlashAttnFwdSm90INS1_25CollectiveMainloopFwdSm90ILi2EN4cute5tupleIJNS5_1CILi1EEES8_S8_EEENS6_IJNS7_ILi128EEESA_NS7_ILi256EEEEEELi256ENS_12float_e4m3_tEfNS_4arch4Sm90ELb0ELb0ELb1ELb1ELb0ELb0ELb0ELb1ELb1ELb0ELb0ELb0EEENS1_21CollectiveEpilogueFwdINS6_IJSA_SB_SA_EEES9_NS_10bfloat16_tESF_Li256ELb1ELb0ELb0ELb1EEENS1_36VarlenDynamicPersistentTileSchedulerILi128ELi128ELi256ELi128ELb0ELb0ELb1ELb0ELb1ELb1EEEEEEEEEvNT_6ParamsE)
        /*0c14*/ 	.short	0x0210
        /*0c16*/ 	.short	0x0a70


	//----- nvinfo : EIATTR_SW_WAR
	.align		4
.L_389:
        /*0c18*/ 	.byte	0x04, 0x36
        /*0c1a*/ 	.short	(.L_391 - .L_390)
.L_390:
        /*0c1c*/ 	.word	0x00000008
.L_391:


//--------------------- .nv.info._ZN7cutlass13device_kernelIN5flash11enable_sm90INS1_16FlashAttnFwdSm90INS1_25CollectiveMainloopFwdSm90ILi2EN4cute5tupleIJNS5_1CILi1EEES8_S8_EEENS6_IJNS7_ILi128EEESA_NS7_ILi256EEEEEELi256ENS_12float_e4m3_tEfNS_4arch4Sm90ELb0ELb0ELb1ELb1ELb0ELb1ELb0ELb1ELb1ELb0ELb0ELb0EEENS1_21CollectiveEpilogueFwdINS6_IJSA_SB_SA_EEES9_NS_10bfloat16_tESF_Li256ELb1ELb0ELb0ELb1EEENS1_36VarlenDynamicPersistentTileSchedulerILi128ELi128ELi256ELi128ELb0ELb0ELb1ELb0ELb1ELb1EEEEEEEEEvNT_6ParamsE --------------------------
	.section	.nv.info._ZN7cutlass13device_kernelIN5flash11enable_sm90INS1_16FlashAttnFwdSm90INS1_25CollectiveMainloopFwdSm90ILi2EN4cute5tupleIJNS5_1CILi1EEES8_S8_EEENS6_IJNS7_ILi128EEESA_NS7_ILi256EEEEEELi256ENS_12float_e4m3_tEfNS_4arch4Sm90ELb0ELb0ELb1ELb1ELb0ELb1ELb0ELb1ELb1ELb0ELb0ELb0EEENS1_21CollectiveEpilogueFwdINS6_IJSA_SB_SA_EEES9_NS_10bfloat16_tESF_Li256ELb1ELb0ELb0ELb1EEENS1_36VarlenDynamicPersistentTileSchedulerILi128ELi128ELi256ELi128ELb0ELb0ELb1ELb0ELb1ELb1EEEEEEEEEvNT_6ParamsE,"",@"SHT_CUDA_INFO"
	.sectionflags	@""
	.align	4


	//----- nvinfo : EIATTR_CUDA_API_VERSION
	.align		4
        /*0000*/ 	.byte	0x04, 0x37
        /*0002*/ 	.short	(.L_393 - .L_392)
.L_392:
        /*0004*/ 	.word	0x00000082


	//----- nvinfo : EIATTR_KPARAM_INFO
	.align		4
.L_393:
        /*0008*/ 	.byte	0x04, 0x17
        /*000a*/ 	.short	(.L_395 - .L_394)
.L_394:
        /*000c*/ 	.word	0x00000000
        /*0010*/ 	.short	0x0000
        /*0012*/ 	.short	0x0070
        /*0014*/ 	.byte	0x00, 0xf0, 0x01, 0x28


	//----- nvinfo : EIATTR_SPARSE_MMA_MASK
	.align		4
.L_395:
        /*0018*/ 	.byte	0x03, 0x50
        /*001a*/ 	.short	0x0000


	//----- nvinfo : EIATTR_MAXREG_COUNT
	.align		4
        /*001c*/ 	.byte	0x03, 0x1b
        /*001e*/ 	.short	0x00a8


	//----- nvinfo : EIATTR_NUM_BARRIERS
	.align		4
        /*0020*/ 	.byte	0x02, 0x4c
        /*0022*/ 	.byte	0x10
	.zero		1


	//----- nvinfo : EIATTR_EXTERNS
	.align		4
        /*0024*/ 	.byte	0x04, 0x0f
        /*0026*/ 	.short	(.L_397 - .L_396)


	//   ....[0]....
	.align		4
.L_396:
        /*0028*/ 	.word	index@(__assertfail)


	//----- nvinfo : EIATTR_ANNOTATIONS
	.align		4
.L_397:
        /*002c*/ 	.byte	0x04, 0x55
        /*002e*/ 	.short	(.L_399 - .L_398)


	//   ....[0]....
.L_398:
        /* <DEDUP_REMOVED lines=119> */


	//----- nvinfo : EIATTR_MERCURY_ISA_VERSION
	.align		4
.L_399:
        /*0790*/ 	.byte	0x03, 0x5f
        /*0792*/ 	.short	0x0101


	//----- nvinfo : EIATTR_UNUSED_LOAD_BYTE_OFFSET
	.align		4
        /*0794*/ 	.byte	0x04, 0x44
        /*0796*/ 	.short	(.L_401 - .L_400)


	//   ....[0]....
.L_400:
        /*0798*/ 	.word	0x00000b00
        /*079c*/ 	.word	0x0000fff0


	//   ....[1]....
        /*07a0*/ 	.word	0x0001ac40
        /*07a4*/ 	.word	0x0000fff0


	//----- nvinfo : EIATTR_INT_WARP_WIDE_INSTR_OFFSETS
	.align		4
.L_401:
        /*07a8*/ 	.byte	0x04, 0x31
        /*07aa*/ 	.short	(.L_403 - .L_402)


	//   ....[0]....
.L_402:
        /*07ac*/ 	.word	0x000001c0


	//   ....[1]....
        /*07b0*/ 	.word	0x00000200


	//   ....[2]....
        /*07b4*/ 	.word	0x00000270


	//   ....[3]....
        /*07b8*/ 	.word	0x000207e0


	//   ....[4]....
        /*07bc*/ 	.word	0x00020870


	//   ....[5]....
        /*07c0*/ 	.word	0x00021000


	//   ....[6]....
        /*07c4*/ 	.word	0x00021030


	//   ....[7]....
        /*07c8*/ 	.word	0x00021100


	//   ....[8]....
        /*07cc*/ 	.word	0x000232e0


	//   ....[9]....
        /*07d0*/ 	.word	0x00023370


	//----- nvinfo : EIATTR_COOP_GROUP_MASK_REGIDS
	.align		4
.L_403:
        /*07d4*/ 	.byte	0x04, 0x29
        /*07d6*/ 	.short	(.L_405 - .L_404)


	//   ....[0]....
.L_404:
        /*07d8*/ 	.word	0xffffffff


	//   ....[1]....
        /*07dc*/ 	.word	0xffffffff


	//   ....[2]....
        /*07e0*/ 	.word	0xffffffff


	//   ....[3]....
        /*07e4*/ 	.word	0xffffffff


	//   ....[4]....
        /*07e8*/ 	.word	0xffffffff


	//   ....[5]....
        /*07ec*/ 	.word	0xffffffff


	//   ....[6]....
        /*07f0*/ 	.word	0xffffffff


	//   ....[7]....
        /*07f4*/ 	.word	0xffffffff


	//   ....[8]....
        /*07f8*/ 	.word	0xffffffff


	//   ....[9]....
        /*07fc*/ 	.word	0xffffffff


	//   ....[10]....
        /*0800*/ 	.word	0xffffffff


	//   ....[11]....
        /*0804*/ 	.word	0xffffffff


	//   ....[12]....
        /*0808*/ 	.word	0xffffffff


	//   ....[13]....
        /*080c*/ 	.word	0xffffffff


	//   ....[14]....
        /*0810*/ 	.word	0xffffffff


	//   ....[15]....
        /*0814*/ 	.word	0xffffffff


	//   ....[16]....
        /*0818*/ 	.word	0xffffffff


	//   ....[17]....
        /*081c*/ 	.word	0xffffffff


	//   ....[18]....
        /*0820*/ 	.word	0xffffffff


	//   ....[19]....
        /*0824*/ 	.word	0xffffffff


	//   ....[20]....
        /*0828*/ 	.word	0xffffffff


	//   ....[21]....
        /*082c*/ 	.word	0xffffffff


	//   ....[22]....
        /*0830*/ 	.word	0xffffffff


	//   ....[23]....
        /*0834*/ 	.word	0xffffffff


	//   ....[24]....
        /*0838*/ 	.word	0xffffffff


	//   ....[25]....
        /*083c*/ 	.word	0xffffffff


	//   ....[26]....
        /*0840*/ 	.word	0xffffffff


	//   ....[27]....
        /*0844*/ 	.word	0xffffffff


	//   ....[28]....
        /*0848*/ 	.word	0xffffffff


	//   ....[29]....
        /*084c*/ 	.word	0xffffffff


	//   ....[30]....
        /*0850*/ 	.word	0xffffffff


	//   ....[31]....
        /*0854*/ 	.word	0xffffffff


	//   ....[32]....
        /*0858*/ 	.word	0xffffffff


	//   ....[33]....
        /*085c*/ 	.word	0xffffffff


	//   ....[34]....
        /*0860*/ 	.word	0xffffffff


	//   ....[35]....
        /*0864*/ 	.word	0xffffffff


	//   ....[36]....
        /*0868*/ 	.word	0xffffffff


	//   ....[37]....
        /*086c*/ 	.word	0xffffffff


	//   ....[38]....
        /*0870*/ 	.word	0xffffffff


	//   ....[39]....
        /*0874*/ 	.word	0xffffffff


	//   ....[40]....
        /*0878*/ 	.word	0xffffffff


	//   ....[41]....
        /*087c*/ 	.word	0xffffffff


	//   ....[42]....
        /*0880*/ 	.word	0xffffffff


	//   ....[43]....
        /*0884*/ 	.word	0xffffffff


	//   ....[44]....
        /*0888*/ 	.word	0xffffffff


	//   ....[45]....
        /*088c*/ 	.word	0xffffffff


	//   ....[46]....
        /*0890*/ 	.word	0xffffffff


	//   ....[47]....
        /*0894*/ 	.word	0xffffffff


	//   ....[48]....
        /*0898*/ 	.word	0xffffffff


	//   ....[49]....
        /*089c*/ 	.word	0xffffffff


	//   ....[50]....
        /*08a0*/ 	.word	0xffffffff


	//   ....[51]....
        /*08a4*/ 	.word	0xffffffff


	//   ....[52]....
        /*08a8*/ 	.word	0xffffffff


	//   ....[53]....
        /*08ac*/ 	.word	0xffffffff


	//   ....[54]....
        /*08b0*/ 	.word	0xffffffff


	//   ....[55]....
        /*08b4*/ 	.word	0xffffffff


	//   ....[56]....
        /*08b8*/ 	.word	0xffffffff


	//   ....[57]....
        /*08bc*/ 	.word	0xffffffff


	//   ....[58]....
        /*08c0*/ 	.word	0xffffffff


	//   ....[59]....
        /*08c4*/ 	.word	0xffffffff


	//   ....[60]....
        /*08c8*/ 	.word	0xffffffff


	//   ....[61]....
        /*08cc*/ 	.word	0xffffffff


	//   ....[62]....
        /*08d0*/ 	.word	0xffffffff


	//   ....[63]....
        /*08d4*/ 	.word	0xffffffff


	//   ....[64]....
        /*08d8*/ 	.word	0xffffffff


	//   ....[65]....
        /*08dc*/ 	.word	0xffffffff


	//   ....[66]....
        /*08e0*/ 	.word	0xffffffff


	//   ....[67]....
        /*08e4*/ 	.word	0xffffffff


	//   ....[68]....
        /*08e8*/ 	.word	0xffffffff


	//   ....[69]....
        /*08ec*/ 	.word	0xffffffff


	//   ....[70]....
        /*08f0*/ 	.word	0xffffffff


	//   ....[71]....
        /*08f4*/ 	.word	0xffffffff


	//   ....[72]....
        /*08f8*/ 	.word	0xffffffff


	//   ....[73]....
        /*08fc*/ 	.word	0xffffffff


	//   ....[74]....
        /*0900*/ 	.word	0xffffffff


	//   ....[75]....
        /*0904*/ 	.word	0xffffffff


	//   ....[76]....
        /*0908*/ 	.word	0xffffffff


	//   ....[77]....
        /*090c*/ 	.word	0xffffffff


	//   ....[78]....
        /*0910*/ 	.word	0xffffffff


	//   ....[79]....
        /*0914*/ 	.word	0xffffffff


	//   ....[80]....
        /*0918*/ 	.word	0xffffffff


	//   ....[81]....
        /*091c*/ 	.word	0xffffffff


	//   ....[82]....
        /*0920*/ 	.word	0xffffffff


	//   ....[83]....
        /*0924*/ 	.word	0xffffffff


	//   ....[84]....
        /*0928*/ 	.word	0xffffffff


	//   ....[85]....
        /*092c*/ 	.word	0xffffffff


	//   ....[86]....
        /*0930*/ 	.word	0xffffffff


	//   ....[87]....
        /*0934*/ 	.word	0xffffffff


	//   ....[88]....
        /*0938*/ 	.word	0xffffffff


	//   ....[89]....
        /*093c*/ 	.word	0xffffffff


	//   ....[90]....
        /*0940*/ 	.word	0xffffffff


	//   ....[91]....
        /*0944*/ 	.word	0xffffffff


	//   ....[92]....
        /*0948*/ 	.word	0xffffffff


	//   ....[93]....
        /*094c*/ 	.word	0xffffffff


	//   ....[94]....
        /*0950*/ 	.word	0xffffffff


	//   ....[95]....
        /*0954*/ 	.word	0xffffffff


	//   ....[96]....
        /*0958*/ 	.word	0xffffffff


	//   ....[97]....
        /*095c*/ 	.word	0xffffffff


	//   ....[98]....
        /*0960*/ 	.word	0xffffffff


	//   ....[99]....
        /*0964*/ 	.word	0xffffffff


	//   ....[100]....
        /*0968*/ 	.word	0xffffffff


	//   ....[101]....
        /*096c*/ 	.word	0xffffffff


	//   ....[102]....
        /*0970*/ 	.word	0xffffffff


	//   ....[103]....
        /*0974*/ 	.word	0xffffffff


	//   ....[104]....
        /*0978*/ 	.word	0xffffffff


	//   ....[105]....
        /*097c*/ 	.word	0xffffffff


	//   ....[106]....
        /*0980*/ 	.word	0xffffffff


	//   ....[107]....
        /*0984*/ 	.word	0xffffffff


	//   ....[108]....
        /*0988*/ 	.word	0xffffffff


	//   ....[109]....
        /*098c*/ 	.word	0xffffffff


	//   ....[110]....
        /*0990*/ 	.word	0xffffffff


	//   ....[111]....
        /*0994*/ 	.word	0xffffffff


	//   ....[112]....
        /*0998*/ 	.word	0xffffffff


	//   ....[113]....
        /*099c*/ 	.word	0xffffffff


	//   ....[114]....
        /*09a0*/ 	.word	0xffffffff


	//   ....[115]....
        /*09a4*/ 	.word	0xffffffff


	//   ....[116]....
        /*09a8*/ 	.word	0xffffffff


	//   ....[117]....
        /*09ac*/ 	.word	0xffffffff


	//   ....[118]....
        /*09b0*/ 	.word	0xffffffff


	//   ....[119]....
        /*09b4*/ 	.word	0xffffffff


	//   ....[120]....
        /*09b8*/ 	.word	0x0500000f


	//   ....[121]....
        /*09bc*/ 	.word	0x0500000f


	//   ....[122]....
        /*09c0*/ 	.word	0x0500000f


	//   ....[123]....
        /*09c4*/ 	.word	0x0500000f


	//   ....[124]....
        /*09c8*/ 	.word	0x0500000f


	//   ....[125]....
        /*09cc*/ 	.word	0x0500000f


	//   ....[126]....
        /*09d0*/ 	.word	0x0500000f


	//   ....[127]....
        /*09d4*/ 	.word	0x0500000f


	//   ....[128]....
        /*09d8*/ 	.word	0x0500000f


	//   ....[129]....
        /*09dc*/ 	.word	0x0500000f


	//   ....[130]....
        /*09e0*/ 	.word	0x0500000f


	//   ....[131]....
        /*09e4*/ 	.word	0x0500000f


	//   ....[132]....
        /*09e8*/ 	.word	0x0500000f


	//   ....[133]....
        /*09ec*/ 	.word	0x0500000f


	//   ....[134]....
        /*09f0*/ 	.word	0x0500000f


	//   ....[135]....
        /*09f4*/ 	.word	0x0500000f


	//   ....[136]....
        /*09f8*/ 	.word	0x0500000f


	//   ....[137]....
        /*09fc*/ 	.word	0x0500000f


	//   ....[138]....
        /*0a00*/ 	.word	0x0500000f


	//   ....[139]....
        /*0a04*/ 	.word	0x0500000f


	//   ....[140]....
        /*0a08*/ 	.word	0x0500000f


	//   ....[141]....
        /*0a0c*/ 	.word	0x0500000f


	//   ....[142]....
        /*0a10*/ 	.word	0x0500000f


	//   ....[143]....
        /*0a14*/ 	.word	0x0500000f


	//   ....[144]....
        /*0a18*/ 	.word	0x0500000f


	//   ....[145]....
        /*0a1c*/ 	.word	0x0500000f


	//   ....[146]....
        /*0a20*/ 	.word	0x0500000f


	//   ....[147]....
        /*0a24*/ 	.word	0x0500000f


	//   ....[148]....
        /*0a28*/ 	.word	0x0500000f


	//   ....[149]....
        /*0a2c*/ 	.word	0x0500000f


	//   ....[150]....
        /*0a30*/ 	.word	0x0500000f


	//   ....[151]....
        /*0a34*/ 	.word	0x0500000f


	//   ....[152]....
        /*0a38*/ 	.word	0x0500000f


	//   ....[153]....
        /*0a3c*/ 	.word	0x0500000f


	//   ....[154]....
        /*0a40*/ 	.word	0x0500000f


	//   ....[155]....
        /*0a44*/ 	.word	0x0500000f


	//   ....[156]....
        /*0a48*/ 	.word	0x0500000f


	//   ....[157]....
        /*0a4c*/ 	.word	0x0500000f


	//   ....[158]....
        /*0a50*/ 	.word	0x0500000f


	//   ....[159]....
        /*0a54*/ 	.word	0x0500000f


	//   ....[160]....
        /*0a58*/ 	.word	0x0500000f


	//   ....[161]....
        /*0a5c*/ 	.word	0x0500000f


	//   ....[162]....
        /*0a60*/ 	.word	0x0500000f


	//   ....[163]....
        /*0a64*/ 	.word	0x0500000f


	//   ....[164]....
        /*0a68*/ 	.word	0x0500000f


	//   ....[165]....
        /*0a6c*/ 	.word	0x0500000f


	//   ....[166]....
        /*0a70*/ 	.word	0x0500000f


	//   ....[167]....
        /*0a74*/ 	.word	0x0500000f


	//   ....[168]....
        /*0a78*/ 	.word	0x0500000f


	//   ....[169]....
        /*0a7c*/ 	.word	0x0500000f


	//   ....[170]....
        /*0a80*/ 	.word	0x0500000f


	//   ....[171]....
        /*0a84*/ 	.word	0x0500000f


	//   ....[172]....
        /*0a88*/ 	.word	0x0500000f


	//   ....[173]....
        /*0a8c*/ 	.word	0x0500000f


	//   ....[174]....
        /*0a90*/ 	.word	0x0500000f


	//   ....[175]....
        /*0a94*/ 	.word	0x0500000f


	//   ....[176]....
        /*0a98*/ 	.word	0x0500000f


	//   ....[177]....
        /*0a9c*/ 	.word	0x0500000f


	//   ....[178]....
        /*0aa0*/ 	.word	0x0500000f


	//   ....[179]....
        /*0aa4*/ 	.word	0x0500000f


	//   ....[180]....
        /*0aa8*/ 	.word	0x0500000f


	//   ....[181]....
        /*0aac*/ 	.word	0x0500000f


	//   ....[182]....
        /*0ab0*/ 	.word	0x0500000f


	//   ....[183]....
        /*0ab4*/ 	.word	0x0500000f


	//   ....[184]....
        /*0ab8*/ 	.word	0x0500000f


	//   ....[185]....
        /*0abc*/ 	.word	0x0500000f


	//   ....[186]....
        /*0ac0*/ 	.word	0x0500000f


	//   ....[187]....
        /*0ac4*/ 	.word	0x0500000f


	//   ....[188]....
        /*0ac8*/ 	.word	0x0500000f


	//   ....[189]....
        /*0acc*/ 	.word	0x0500000f


	//   ....[190]....
        /*0ad0*/ 	.word	0x0500000f


	//   ....[191]....
        /*0ad4*/ 	.word	0x0500000f


	//   ....[192]....
        /*0ad8*/ 	.word	0x0500000f


	//   ....[193]....
        /*0adc*/ 	.word	0x0500000f


	//   ....[194]....
        /*0ae0*/ 	.word	0x0500000f


	//   ....[195]....
        /*0ae4*/ 	.word	0x0500000f


	//   ....[196]....
        /*0ae8*/ 	.word	0x0500000f


	//   ....[197]....
        /*0aec*/ 	.word	0x0500000f


	//   ....[198]....
        /*0af0*/ 	.word	0x0500000f


	//   ....[199]....
        /*0af4*/ 	.word	0x0500000f


	//   ....[200]....
        /*0af8*/ 	.word	0x0500000f


	//   ....[201]....
        /*0afc*/ 	.word	0x0500000f


	//   ....[202]....
        /*0b00*/ 	.word	0x0500000f


	//   ....[203]....
        /*0b04*/ 	.word	0x0500000f


	//   ....[204]....
        /*0b08*/ 	.word	0x0500000f


	//   ....[205]....
        /*0b0c*/ 	.word	0x0500000f


	//   ....[206]....
        /*0b10*/ 	.word	0x0500000f


	//   ....[207]....
        /*0b14*/ 	.word	0x0500000f


	//   ....[208]....
        /*0b18*/ 	.word	0x0500000f


	//   ....[209]....
        /*0b1c*/ 	.word	0x0500000f


	//   ....[210]....
        /*0b20*/ 	.word	0x0500000f


	//   ....[211]....
        /*0b24*/ 	.word	0x0500000f


	//   ....[212]....
        /*0b28*/ 	.word	0x0500000f


	//----- nvinfo : EIATTR_COOP_GROUP_INSTR_OFFSETS
	.align		4
.L_405:
        /*0b2c*/ 	.byte	0x04, 0x28
        /*0b2e*/ 	.short	(.L_407 - .L_406)


	//   ....[0]....
.L_406:
        /*0b30*/ 	.word	0x00000070


	//   ....[1]....
        /*0b34*/ 	.word	0x000001d0


	//   ....[2]....
        /*0b38*/ 	.word	0x00000220


	//   ....[3]....
        /*0b3c*/ 	.word	0x00000450


	//   ....[4]....
        /*0b40*/ 	.word	0x000005b0


	//   ....[5]....
        /*0b44*/ 	.word	0x000006d0


	//   ....[6]....
        /*0b48*/ 	.word	0x00000830


	//   ....[7]....
        /*0b4c*/ 	.word	0x0000c650


	//   ....[8]....
        /*0b50*/ 	.word	0x000155f0


	//   ....[9]....
        /*0b54*/ 	.word	0x00015690


	//   ....[10]....
        /*0b58*/ 	.word	0x00015b90


	//   ....[11]....
        /*0b5c*/ 	.word	0x00015c40


	//   ....[12]....
        /*0b60*/ 	.word	0x00018390


	//   ....[13]....
        /*0b64*/ 	.word	0x000183d0


	//   ....[14]....
        /*0b68*/ 	.word	0x00018410


	//   ....[15]....
        /*0b6c*/ 	.word	0x00018460


	//   ....[16]....
        /*0b70*/ 	.word	0x0001a0c0


	//   ....[17]....
        /*0b74*/ 	.word	0x0001a0d0


	//   ....[18]....
        /*0b78*/ 	.word	0x0001a100


	//   ....[19]....
        /*0b7c*/ 	.word	0x0001a110


	//   ....[20]....
        /*0b80*/ 	.word	0x0001b840


	//   ....[21]....
        /*0b84*/ 	.word	0x0001b890


	//   ....[22]....
        /*0b88*/ 	.word	0x0001b8c0


	//   ....[23]....
        /*0b8c*/ 	.word	0x0001b900


	//   ....[24]....
        /*0b90*/ 	.word	0x0001b930


	//   ....[25]....
        /*0b94*/ 	.word	0x0001b960


	//   ....[26]....
        /*0b98*/ 	.word	0x0001b990


	//   ....[27]....
        /*0b9c*/ 	.word	0x0001b9c0


	//   ....[28]....
        /*0ba0*/ 	.word	0x0001b9f0


	//   ....[29]....
        /*0ba4*/ 	.word	0x0001ba20


	//   ....[30]....
        /*0ba8*/ 	.word	0x0001ba50


	//   ....[31]....
        /*0bac*/ 	.word	0x0001ba80


	//   ....[32]....
        /*0bb0*/ 	.word	0x0001bab0


	//   ....[33]....
        /*0bb4*/ 	.word	0x0001bae0


	//   ....[34]....
        /*0bb8*/ 	.word	0x0001bb10


	//   ....[35]....
        /*0bbc*/ 	.word	0x0001bb40


	//   ....[36]....
        /*0bc0*/ 	.word	0x0001bb70


	//   ....[37]....
        /*0bc4*/ 	.word	0x0001bba0


	//   ....[38]....
        /*0bc8*/ 	.word	0x0001bbd0


	//   ....[39]....
        /*0bcc*/ 	.word	0x0001bc00


	//   ....[40]....
        /*0bd0*/ 	.word	0x0001bc30


	//   ....[41]....
        /*0bd4*/ 	.word	0x0001bc60


	//   ....[42]....
        /*0bd8*/ 	.word	0x0001bc90


	//   ....[43]....
        /*0bdc*/ 	.word	0x0001bcc0


	//   ....[44]....
        /*0be0*/ 	.word	0x0001bcf0


	//   ....[45]....
        /*0be4*/ 	.word	0x0001bd20


	//   ....[46]....
        /*0be8*/ 	.word	0x0001bd50


	//   ....[47]....
        /*0bec*/ 	.word	0x0001bd80


	//   ....[48]....
        /*0bf0*/ 	.word	0x0001bdb0


	//   ....[49]....
        /*0bf4*/ 	.word	0x0001bdd0


	//   ....[50]....
        /*0bf8*/ 	.word	0x0001be00


	//   ....[51]....
        /*0bfc*/ 	.word	0x0001be10


	//   ....[52]....
        /*0c00*/ 	.word	0x0001be40


	//   ....[53]....
        /*0c04*/ 	.word	0x0001be50


	//   ....[54]....
        /*0c08*/ 	.word	0x0001be80


	//   ....[55]....
        /*0c0c*/ 	.word	0x0001beb0


	//   ....[56]....
        /*0c10*/ 	.word	0x0001bee0


	//   ....[57]....
        /*0c14*/ 	.word	0x0001bef0


	//   ....[58]....
        /*0c18*/ 	.word	0x0001bf10


	//   ....[59]....
        /*0c1c*/ 	.word	0x0001bf30


	//   ....[60]....
        /*0c20*/ 	.word	0x0001bf40


	//   ....[61]....
        /*0c24*/ 	.word	0x0001bf60


	//   ....[62]....
        /*0c28*/ 	.word	0x0001bf90


	//   ....[63]....
        /*0c2c*/ 	.word	0x0001bfc0


	//   ....[64]....
        /*0c30*/ 	.word	0x0001bfd0


	//   ....[65]....
        /*0c34*/ 	.word	0x0001c000


	//   ....[66]....
        /*0c38*/ 	.word	0x0001c010


	//   ....[67]....
        /*0c3c*/ 	.word	0x0001c040


	//   ....[68]....
        /*0c40*/ 	.word	0x0001c050


	//   ....[69]....
        /*0c44*/ 	.word	0x0001c070


	//   ....[70]....
        /*0c48*/ 	.word	0x0001c0a0


	//   ....[71]....
        /*0c4c*/ 	.word	0x0001c0d0


	//   ....[72]....
        /*0c50*/ 	.word	0x0001c100


	//   ....[73]....
        /*0c54*/ 	.word	0x0001c120


	//   ....[74]....
        /*0c58*/ 	.word	0x0001c150


	//   ....[75]....
        /*0c5c*/ 	.word	0x0001c180


	//   ....[76]....
        /*0c60*/ 	.word	0x0001c1b0


	//   ....[77]....
        /*0c64*/ 	.word	0x0001c1e0


	//   ....[78]....
        /*0c68*/ 	.word	0x0001c200


	//   ....[79]....
        /*0c6c*/ 	.word	0x0001c210


	//   ....[80]....
        /*0c70*/ 	.word	0x0001c230


	//   ....[81]....
        /*0c74*/ 	.word	0x0001c260


	//   ....[82]....
        /*0c78*/ 	.word	0x0001c290


	//   ....[83]....
        /*0c7c*/ 	.word	0x0001c2b0


	//   ....[84]....
        /*0c80*/ 	.word	0x0001e370


	//   ....[85]....
        /*0c84*/ 	.word	0x0001e570


	//   ....[86]....
        /*0c88*/ 	.word	0x0001e5a0


	//   ....[87]....
        /*0c8c*/ 	.word	0x0001e5d0


	//   ....[88]....
        /*0c90*/ 	.word	0x0001e610


	//   ....[89]....
        /*0c94*/ 	.word	0x0001e640


	//   ....[90]....
        /*0c98*/ 	.word	0x0001e670


	//   ....[91]....
        /*0c9c*/ 	.word	0x0001e7f0


	//   ....[92]....
        /*0ca0*/ 	.word	0x0001e820


	//   ....[93]....
        /*0ca4*/ 	.word	0x0001e850


	//   ....[94]....
        /*0ca8*/ 	.word	0x0001e880


	//   ....[95]....
        /*0cac*/ 	.word	0x0001e8b0


	//   ....[96]....
        /*0cb0*/ 	.word	0x0001e8e0


	//   ....[97]....
        /*0cb4*/ 	.word	0x0001e980


	//   ....[98]....
        /*0cb8*/ 	.word	0x0001e9b0


	//   ....[99]....
        /*0cbc*/ 	.word	0x0001ea40


	//   ....[100]....
        /*0cc0*/ 	.word	0x0001f630


	//   ....[101]....
        /*0cc4*/ 	.word	0x00021290


	//   ....[102]....
        /*0cc8*/ 	.word	0x000242c0


	//   ....[103]....
        /*0ccc*/ 	.word	0x00024320


	//   ....[104]....
        /*0cd0*/ 	.word	0x00024350


	//   ....[105]....
        /*0cd4*/ 	.word	0x00024380


	//   ....[106]....
        /*0cd8*/ 	.word	0x000243b0


	//   ....[107]....
        /*0cdc*/ 	.word	0x000243e0


	//   ....[108]....
        /*0ce0*/ 	.word	0x00024410


	//   ....[109]....
        /*0ce4*/ 	.word	0x00024420


	//   ....[110]....
        /*0ce8*/ 	.word	0x000245d0


	//   ....[111]....
        /*0cec*/ 	.word	0x00024600


	//   ....[112]....
        /*0cf0*/ 	.word	0x00024630


	//   ....[113]....
        /*0cf4*/ 	.word	0x00024660


	//   ....[114]....
        /*0cf8*/ 	.word	0x00024690


	//   ....[115]....
        /*0cfc*/ 	.word	0x000246c0


	//   ....[116]....
        /*0d00*/ 	.word	0x00024780


	//   ....[117]....
        /*0d04*/ 	.word	0x000247a0


	//   ....[118]....
        /*0d08*/ 	.word	0x00024810


	//   ....[119]....
        /*0d0c*/ 	.word	0x00024d60


	//   ....[120]....
        /*0d10*/ 	.word	0x00025200


	//   ....[121]....
        /*0d14*/ 	.word	0x000252b0


	//   ....[122]....
        /*0d18*/ 	.word	0x00025350


	//   ....[123]....
        /*0d1c*/ 	.word	0x000253f0


	//   ....[124]....
        /*0d20*/ 	.word	0x00025490


	//   ....[125]....
        /*0d24*/ 	.word	0x00025580


	//   ....[126]....
        /*0d28*/ 	.word	0x00025620


	//   ....[127]....
        /*0d2c*/ 	.word	0x000256c0


	//   ....[128]....
        /*0d30*/ 	.word	0x00025760


	//   ....[129]....
        /*0d34*/ 	.word	0x00025a70


	//   ....[130]....
        /*0d38*/ 	.word	0x00025b90


	//   ....[131]....
        /*0d3c*/ 	.word	0x00025cb0


	//   ....[132]....
        /*0d40*/ 	.word	0x00025dd0


	//   ....[133]....
        /*0d44*/ 	.word	0x00025ef0


	//   ....[134]....
        /*0d48*/ 	.word	0x00025f80


	//   ....[135]....
        /*0d4c*/ 	.word	0x00025fe0


	//   ....[136]....
        /*0d50*/ 	.word	0x00026060


	//   ....[137]....
        /*0d54*/ 	.word	0x000260c0


	//   ....[138]....
        /*0d58*/ 	.word	0x00026140


	//   ....[139]....
        /*0d5c*/ 	.word	0x000261a0


	//   ....[140]....
        /*0d60*/ 	.word	0x00026220


	//   ....[141]....
        /*0d64*/ 	.word	0x00026280


	//   ....[142]....
        /*0d68*/ 	.word	0x00026300


	//   ....[143]....
        /*0d6c*/ 	.word	0x00026360


	//   ....[144]....
        /*0d70*/ 	.word	0x000263c0


	//   ....[145]....
        /*0d74*/ 	.word	0x00026420


	//   ....[146]....
        /*0d78*/ 	.word	0x00026480


	//   ....[147]....
        /*0d7c*/ 	.word	0x000264e0


	//   ....[148]....
        /*0d80*/ 	.word	0x00026540


	//   ....[149]....
        /*0d84*/ 	.word	0x000265a0


	//   ....[150]....
        /*0d88*/ 	.word	0x00026600


	//   ....[151]....
        /*0d8c*/ 	.word	0x00026660


	//   ....[152]....
        /*0d90*/ 	.word	0x000266c0


	//   ....[153]....
        /*0d94*/ 	.word	0x00026720


	//   ....[154]....
        /*0d98*/ 	.word	0x00026780


	//   ....[155]....
        /*0d9c*/ 	.word	0x000267e0


	//   ....[156]....
        /*0da0*/ 	.word	0x00026840


	//   ....[157]....
        /*0da4*/ 	.word	0x000268a0


	//   ....[158]....
        /*0da8*/ 	.word	0x00026900


	//   ....[159]....
        /*0dac*/ 	.word	0x00026960


	//   ....[160]....
        /*0db0*/ 	.word	0x000269d0


	//   ....[161]....
        /*0db4*/ 	.word	0x00026a30


	//   ....[162]....
        /*0db8*/ 	.word	0x00026ac0


	//   ....[163]....
        /*0dbc*/ 	.word	0x00026b20


	//   ....[164]....
        /*0dc0*/ 	.word	0x00026b90


	//   ....[165]....
        /*0dc4*/ 	.word	0x00026bf0


	//   ....[166]....
        /*0dc8*/ 	.word	0x00026c90


	//   ....[167]....
        /*0dcc*/ 	.word	0x00026cf0


	//   ....[168]....
        /*0dd0*/ 	.word	0x00026d80


	//   ....[169]....
        /*0dd4*/ 	.word	0x00026de0


	//   ....[170]....
        /*0dd8*/ 	.word	0x00026e90


	//   ....[171]....
        /*0ddc*/ 	.word	0x00026ef0


	//   ....[172]....
        /*0de0*/ 	.word	0x00026f60


	//   ....[173]....
        /*0de4*/ 	.word	0x00026fc0


	//   ....[174]....
        /*0de8*/ 	.word	0x00027050


	//   ....[175]....
        /*0dec*/ 	.word	0x000270b0


	//   ....[176]....
        /*0df0*/ 	.word	0x00027120


	//   ....[177]....
        /*0df4*/ 	.word	0x00027180


	//   ....[178]....
        /*0df8*/ 	.word	0x00027210


	//   ....[179]....
        /*0dfc*/ 	.word	0x00027270


	//   ....[180]....
        /*0e00*/ 	.word	0x000272e0


	//   ....[181]....
        /*0e04*/ 	.word	0x00027340


	//   ....[182]....
        /*0e08*/ 	.word	0x000273c0


	//   ....[183]....
        /*0e0c*/ 	.word	0x00027420


	//   ....[184]....
        /*0e10*/ 	.word	0x00027490


	//   ....[185]....
        /*0e14*/ 	.word	0x000274f0


	//   ....[186]....
        /*0e18*/ 	.word	0x00027570


	//   ....[187]....
        /*0e1c*/ 	.word	0x000275d0


	//   ....[188]....
        /*0e20*/ 	.word	0x00027640


	//   ....[189]....
        /*0e24*/ 	.word	0x000276a0


	//   ....[190]....
        /*0e28*/ 	.word	0x00027700


	//   ....[191]....
        /*0e2c*/ 	.word	0x00027780


	//   ....[192]....
        /*0e30*/ 	.word	0x00027810


	//   ....[193]....
        /*0e34*/ 	.word	0x000279c0


	//   ....[194]....
        /*0e38*/ 	.word	0x00027ca0


	//   ....[195]....
        /*0e3c*/ 	.word	0x000280f0


	//   ....[196]....
        /*0e40*/ 	.word	0x00028190


	//   ....[197]....
        /*0e44*/ 	.word	0x000282c0


	//   ....[198]....
        /*0e48*/ 	.word	0x00028340


	//   ....[199]....
        /*0e4c*/ 	.word	0x000283c0


	//   ....[200]....
        /*0e50*/ 	.word	0x00028440


	//   ....[201]....
        /*0e54*/ 	.word	0x000284c0


	//   ....[202]....
        /*0e58*/ 	.word	0x00028550


	//   ....[203]....
        /*0e5c*/ 	.word	0x000285f0


	//   ....[204]....
        /*0e60*/ 	.word	0x00028690


	//   ....[205]....
        /*0e64*/ 	.word	0x00028710


	//   ....[206]....
        /*0e68*/ 	.word	0x00028790


	//   ....[207]....
        /*0e6c*/ 	.word	0x00028810


	//   ....[208]....
        /*0e70*/ 	.word	0x000288a0


	//   ....[209]....
        /*0e74*/ 	.word	0x00028920


	//   ....[210]....
        /*0e78*/ 	.word	0x000289c0


	//   ....[211]....
        /*0e7c*/ 	.word	0x00028a50


	//   ....[212]....
        /*0e80*/ 	.word	0x00028b80


	//----- nvinfo : EIATTR_REG_RECONFIG
	.align		4
.L_407:
        /*0e84*/ 	.byte	0x01, 0x54
	.zero		2


	//----- nvinfo : EIATTR_SYSCALL_OFFSETS
	.align		4
        /*0e88*/ 	.byte	0x04, 0x46
        /*0e8a*/ 	.short	(.L_409 - .L_408)


	//   ....[0]....
.L_408:
        /*0e8c*/ 	.word	0x00001830


	//   ....[1]....
        /*0e90*/ 	.word	0x00001980


	//   ....[2]....
        /*0e94*/ 	.word	0x0000c810


	//   ....[3]....
        /*0e98*/ 	.word	0x0000cee0


	//   ....[4]....
        /*0e9c*/ 	.word	0x00020a10


	//   ....[5]....
        /*0ea0*/ 	.word	0x00020bc0


	//   ....[6]....
        /*0ea4*/ 	.word	0x00020d10


	//   ....[7]....
        /*0ea8*/ 	.word	0x00020e40


	//----- nvinfo : EIATTR_MBARRIER_INSTR_OFFSETS
	.align		4
.L_409:
        /*0eac*/ 	.byte	0x04, 0x39
        /*0eae*/ 	.short	(.L_411 - .L_410)


	//   ....[0]....
.L_410:
        /*0eb0*/ 	.word	0x00000300
        /*0eb4*/ 	.word	0x000000ff
        /*0eb8*/ 	.word	0x00038800
        /*0ebc*/ 	.short	0x0100
        /*0ebe*/ 	.byte	0x08
	.zero		1


	//   ....[1]....
        /*0ec0*/ 	.word	0x00000310
        /*0ec4*/ 	.word	0x000000ff
        /*0ec8*/ 	.word	0x00038820
        /*0ecc*/ 	.short	0x0100
        /*0ece*/ 	.byte	0x08
	.zero		1


	//   ....[2]....
        /*0ed0*/ 	.word	0x00000400
        /*0ed4*/ 	.word	0x000000ff
        /*0ed8*/ 	.word	0x00038830
        /*0edc*/ 	.short	0x0100
        /*0ede*/ 	.byte	0x08
	.zero		1


	//   ....[3]....
        /*0ee0*/ 	.word	0x00000410
        /*0ee4*/ 	.word	0x000000ff
        /*0ee8*/ 	.word	0x00038840
        /*0eec*/ 	.short	0x0100
        /*0eee*/ 	.byte	0x08
	.zero		1


	//   ....[4]....
        /*0ef0*/ 	.word	0x00000420
        /*0ef4*/ 	.word	0x000000ff
        /*0ef8*/ 	.word	0x00038838
        /*0efc*/ 	.short	0x0100
        /*0efe*/ 	.byte	0x08
	.zero		1


	//   ....[5]....
        /*0f00*/ 	.word	0x00000430
        /*0f04*/ 	.word	0x000000ff
        /*0f08*/ 	.word	0x00038848
        /*0f0c*/ 	.short	0x0100
        /*0f0e*/ 	.byte	0x08
	.zero		1


	//   ....[6]....
        /*0f10*/ 	.word	0x00000560
        /*0f14*/ 	.word	0x000000ff
        /*0f18*/ 	.word	0x00038850
        /*0f1c*/ 	.short	0x0100
        /*0f1e*/ 	.byte	0x08
	.zero		1


	//   ....[7]....
        /*0f20*/ 	.word	0x00000570
        /*0f24*/ 	.word	0x000000ff
        /*0f28*/ 	.word	0x00038860
        /*0f2c*/ 	.short	0x0100
        /*0f2e*/ 	.byte	0x08
	.zero		1


	//   ....[8]....
        /*0f30*/ 	.word	0x00000580
        /*0f34*/ 	.word	0x000000ff
        /*0f38*/ 	.word	0x00038858
        /*0f3c*/ 	.short	0x0100
        /*0f3e*/ 	.byte	0x08
	.zero		1


	//   ....[9]....
        /*0f40*/ 	.word	0x00000590
        /*0f44*/ 	.word	0x000000ff
        /*0f48*/ 	.word	0x00038868
        /*0f4c*/ 	.short	0x0100
        /*0f4e*/ 	.byte	0x08
	.zero		1


	//   ....[10]....
        /*0f50*/ 	.word	0x00000680
        /*0f54*/ 	.word	0x000000ff
        /*0f58*/ 	.word	0x00038870
        /*0f5c*/ 	.short	0x0100
        /*0f5e*/ 	.byte	0x06
	.zero		1


	//   ....[11]....
        /*0f60*/ 	.word	0x00000690
        /*0f64*/ 	.word	0x000000ff
        /*0f68*/ 	.word	0x00038880
        /*0f6c*/ 	.short	0x0100
        /*0f6e*/ 	.byte	0x06
	.zero		1


	//   ....[12]....
        /*0f70*/ 	.word	0x000006a0
        /*0f74*/ 	.word	0x000000ff
        /*0f78*/ 	.word	0x00038878
        /*0f7c*/ 	.short	0x0100
        /*0f7e*/ 	.byte	0x06
	.zero		1


	//   ....[13]....
        /*0f80*/ 	.word	0x000006b0
        /*0f84*/ 	.word	0x000000ff
        /*0f88*/ 	.word	0x00038888
        /*0f8c*/ 	.short	0x0100
        /*0f8e*/ 	.byte	0x06
	.zero		1


	//   ....[14]....
        /*0f90*/ 	.word	0x000007e0
        /*0f94*/ 	.word	0x000000ff
        /*0f98*/ 	.word	0x00038890
        /*0f9c*/ 	.short	0x0100
        /*0f9e*/ 	.byte	0x08
	.zero		1


	//   ....[15]....
        /*0fa0*/ 	.word	0x000007f0
        /*0fa4*/ 	.word	0x000000ff
        /*0fa8*/ 	.word	0x000388a0
        /*0fac*/ 	.short	0x0100
        /*0fae*/ 	.byte	0x08
	.zero		1


	//   ....[16]....
        /*0fb0*/ 	.word	0x00000800
        /*0fb4*/ 	.word	0x000000ff
        /*0fb8*/ 	.word	0x00038898
        /*0fbc*/ 	.short	0x0100
        /*0fbe*/ 	.byte	0x08
	.zero		1


	//   ....[17]....
        /*0fc0*/ 	.word	0x00000810
        /*0fc4*/ 	.word	0x000000ff
        /*0fc8*/ 	.word	0x000388a8
        /*0fcc*/ 	.short	0x0100
        /*0fce*/ 	.byte	0x08
	.zero		1


	//   ....[18]....
        /*0fd0*/ 	.word	0x00000940
        /*0fd4*/ 	.word	0x000000ff
        /*0fd8*/ 	.word	0x000388b0
        /*0fdc*/ 	.short	0x0100
        /*0fde*/ 	.byte	0x08
	.zero		1


	//   ....[19]....
        /*0fe0*/ 	.word	0x00000950
        /*0fe4*/ 	.word	0x000000ff
        /*0fe8*/ 	.word	0x000388c0
        /*0fec*/ 	.short	0x0100
        /*0fee*/ 	.byte	0x08
	.zero		1


	//   ....[20]....
        /*0ff0*/ 	.word	0x00000960
        /*0ff4*/ 	.word	0x000000ff
        /*0ff8*/ 	.word	0x000388b8
        /*0ffc*/ 	.short	0x0100
        /*0ffe*/ 	.byte	0x08
	.zero		1


	//   ....[21]....
        /*1000*/ 	.word	0x00000970
        /*1004*/ 	.word	0x000000ff
        /*1008*/ 	.word	0x000388c8
        /*100c*/ 	.short	0x0100
        /*100e*/ 	.byte	0x08
	.zero		1


	//   ....[22]....
        /*1010*/ 	.word	0x00002e70
        /*1014*/ 	.word	0x0000006d
        /*1018*/ 	.word	0x00038890
        /*101c*/ 	.short	0x010a
        /*101e*/ 	.byte	0x3f
	.zero		1


	//   ....[23]....
        /*1020*/ 	.word	0x000071a0
        /*1024*/ 	.word	0x0000006d
        /*1028*/ 	.word	0x00038890
        /*102c*/ 	.short	0x010a
        /*102e*/ 	.byte	0x3f
	.zero		1


	//   ....[24]....
        /*1030*/ 	.word	0x0000b450
        /*1034*/ 	.word	0x0000006d
        /*1038*/ 	.word	0x00038890
        /*103c*/ 	.short	0x010a
        /*103e*/ 	.byte	0x3f
	.zero		1


	//   ....[25]....
        /*1040*/ 	.word	0x0000b9a0
        /*1044*/ 	.word	0x00000030
        /*1048*/ 	.word	0x00000000
        /*104c*/ 	.short	0x0101
        /*104e*/ 	.byte	0x3f
	.zero		1


	//   ....[26]....
        /*1050*/ 	.word	0x0000b9e0
        /*1054*/ 	.word	0x0000006d
        /*1058*/ 	.word	0x000388b0
        /*105c*/ 	.short	0x010a
        /*105e*/ 	.byte	0x3f
	.zero		1


	//   ....[27]....
        /*1060*/ 	.word	0x0000bfb0
        /*1064*/ 	.word	0x0000006d
        /*1068*/ 	.word	0x00000000
        /*106c*/ 	.short	0x0101
        /*106e*/ 	.byte	0x3f
	.zero		1


	//   ....[28]....
        /*1070*/ 	.word	0x0000cb30
        /*1074*/ 	.word	0x00000013
        /*1078*/ 	.word	0x00038800
        /*107c*/ 	.short	0x010a
        /*107e*/ 	.byte	0x3f
	.zero		1


	//   ....[29]....
        /*1080*/ 	.word	0x0000cb80
        /*1084*/ 	.word	0x00000013
        /*1088*/ 	.word	0x00038800
        /*108c*/ 	.short	0x010a
        /*108e*/ 	.byte	0x3f
	.zero		1


	//   ....[30]....
        /*1090*/ 	.word	0x0000d210
        /*1094*/ 	.word	0x00000013
        /*1098*/ 	.word	0x00038800
        /*109c*/ 	.short	0x010a
        /*109e*/ 	.byte	0x3f
	.zero		1


	//   ....[31]....
        /*10a0*/ 	.word	0x00010700
        /*10a4*/ 	.word	0x00000013
        /*10a8*/ 	.word	0x00038800
        /*10ac*/ 	.short	0x010a
        /*10ae*/ 	.byte	0x3f
	.zero		1


	//   ....[32]....
        /*10b0*/ 	.word	0x00013ca0
        /*10b4*/ 	.word	0x00000000
        /*10b8*/ 	.word	0x00038830
        /*10bc*/ 	.short	0x010a
        /*10be*/ 	.byte	0x3f
	.zero		1


	//   ....[33]....
        /*10c0*/ 	.word	0x00013d50
        /*10c4*/ 	.word	0x00000000
        /*10c8*/ 	.word	0x00038830
        /*10cc*/ 	.short	0x010a
        /*10ce*/ 	.byte	0x3f
	.zero		1


	//   ....[34]....
        /*10d0*/ 	.word	0x00014ac0
        /*10d4*/ 	.word	0x00000000
        /*10d8*/ 	.word	0x00000000
        /*10dc*/ 	.short	0x0101
        /*10de*/ 	.byte	0x3f
	.zero		1


	//   ....[35]....
        /*10e0*/ 	.word	0x00017110
        /*10e4*/ 	.word	0x00000006
        /*10e8*/ 	.word	0x00038830
        /*10ec*/ 	.short	0x010a
        /*10ee*/ 	.byte	0x3f
	.zero		1


	//   ....[36]....
        /*10f0*/ 	.word	0x00017160
        /*10f4*/ 	.word	0x00000006
        /*10f8*/ 	.word	0x00038830
        /*10fc*/ 	.short	0x010a
        /*10fe*/ 	.byte	0x3f
	.zero		1


	//   ....[37]....
        /*1100*/ 	.word	0x000175a0
        /*1104*/ 	.word	0x00000005
        /*1108*/ 	.word	0x00038850
        /*110c*/ 	.short	0x010a
        /*110e*/ 	.byte	0x3f
	.zero		1


	//   ....[38]....
        /*1110*/ 	.word	0x000175e0
        /*1114*/ 	.word	0x00000005
        /*1118*/ 	.word	0x00038850
        /*111c*/ 	.short	0x010a
        /*111e*/ 	.byte	0x3f
	.zero		1


	//   ....[39]....
        /*1120*/ 	.word	0x00019120
        /*1124*/ 	.word	0x000000d4
        /*1128*/ 	.word	0x00000000
        /*112c*/ 	.short	0x0101
        /*112e*/ 	.byte	0x3f
	.zero		1


	//   ....[40]....
        /*1130*/ 	.word	0x000196d0
        /*1134*/ 	.word	0x0000000b
        /*1138*/ 	.word	0x00000000
        /*113c*/ 	.short	0x0101
        /*113e*/ 	.byte	0x3f
	.zero		1


	//   ....[41]....
        /*1140*/ 	.word	0x00019d40
        /*1144*/ 	.word	0x00000006
        /*1148*/ 	.word	0x00038850
        /*114c*/ 	.short	0x010a
        /*114e*/ 	.byte	0x3f
	.zero		1


	//   ....[42]....
        /*1150*/ 	.word	0x00019dc0
        /*1154*/ 	.word	0x00000006
        /*1158*/ 	.word	0x00038850
        /*115c*/ 	.short	0x010a
        /*115e*/ 	.byte	0x3f
	.zero		1


	//   ....[43]....
        /*1160*/ 	.word	0x0001a3a0
        /*1164*/ 	.word	0x00000013
        /*1168*/ 	.word	0x00000000
        /*116c*/ 	.short	0x0101
        /*116e*/ 	.byte	0x3f
	.zero		1


	//   ....[44]....
        /*1170*/ 	.word	0x0001d0f0
        /*1174*/ 	.word	0x00000000
        /*1178*/ 	.word	0x00000000
        /*117c*/ 	.short	0x0101
        /*117e*/ 	.byte	0x3f
	.zero		1


	//   ....[45]....
        /*1180*/ 	.word	0x0001f740
        /*1184*/ 	.word	0x0000000b
        /*1188*/ 	.word	0x00038820
        /*118c*/ 	.short	0x010a
        /*118e*/ 	.byte	0x3f
	.zero		1


	//   ....[46]....
        /*1190*/ 	.word	0x0001f810
        /*1194*/ 	.word	0x00000007
        /*1198*/ 	.word	0x000388a0
        /*119c*/ 	.short	0x010a
        /*119e*/ 	.byte	0x3f
	.zero		1


	//   ....[47]....
        /*11a0*/ 	.word	0x0001fb50
        /*11a4*/ 	.word	0x00000007
        /*11a8*/ 	.word	0x000388c0
        /*11ac*/ 	.short	0x010a
        /*11ae*/ 	.byte	0x3f
	.zero		1


	//   ....[48]....
        /*11b0*/ 	.word	0x00020020
        /*11b4*/ 	.word	0x00000007
        /*11b8*/ 	.word	0x000388a0
        /*11bc*/ 	.short	0x010a
        /*11be*/ 	.byte	0x3f
	.zero		1


	//   ....[49]....
        /*11c0*/ 	.word	0x00020340
        /*11c4*/ 	.word	0x00000007
        /*11c8*/ 	.word	0x000388c0
        /*11cc*/ 	.short	0x010a
        /*11ce*/ 	.byte	0x3f
	.zero		1


	//   ....[50]....
        /*11d0*/ 	.word	0x00021520
        /*11d4*/ 	.word	0x00000005
        /*11d8*/ 	.word	0x00038880
        /*11dc*/ 	.short	0x010a
        /*11de*/ 	.byte	0x3f
	.zero		1


	//   ....[51]....
        /*11e0*/ 	.word	0x00021750
        /*11e4*/ 	.word	0x00000005
        /*11e8*/ 	.word	0x00038840
        /*11ec*/ 	.short	0x010a
        /*11ee*/ 	.byte	0x3f
	.zero		1


	//   ....[52]....
        /*11f0*/ 	.word	0x00021bc0
        /*11f4*/ 	.word	0x00000004
        /*11f8*/ 	.word	0x00038820
        /*11fc*/ 	.short	0x010a
        /*11fe*/ 	.byte	0x3f
	.zero		1


	//   ....[53]....
        /*1200*/ 	.word	0x00021f00
        /*1204*/ 	.word	0x00000005
        /*1208*/ 	.word	0x00038880
        /*120c*/ 	.short	0x010a
        /*120e*/ 	.byte	0x3f
	.zero		1


	//   ....[54]....
        /*1210*/ 	.word	0x00022270
        /*1214*/ 	.word	0x00000005
        /*1218*/ 	.word	0x00038840
        /*121c*/ 	.short	0x010a
        /*121e*/ 	.byte	0x3f
	.zero		1


	//   ....[55]....
        /*1220*/ 	.word	0x00022660
        /*1224*/ 	.word	0x00000004
        /*1228*/ 	.word	0x00038870
        /*122c*/ 	.short	0x010a
        /*122e*/ 	.byte	0x3f
	.zero		1


	//   ....[56]....
        /*1230*/ 	.word	0x000226e0
        /*1234*/ 	.word	0x00000003
        /*1238*/ 	.word	0x00038860
        /*123c*/ 	.short	0x010a
        /*123e*/ 	.byte	0x3f
	.zero		1


	//   ....[57]....
        /*1240*/ 	.word	0x00023250
        /*1244*/ 	.word	0x00000003
        /*1248*/ 	.word	0x00038850
        /*124c*/ 	.short	0x0101
        /*124e*/ 	.byte	0x3f
	.zero		1


	//   ....[58]....
        /*1250*/ 	.word	0x00023290
        /*1254*/ 	.word	0x00000003
        /*1258*/ 	.word	0x00000000
        /*125c*/ 	.short	0x0101
        /*125e*/ 	.byte	0x3f
	.zero		1


	//   ....[59]....
        /*1260*/ 	.word	0x000234a0
        /*1264*/ 	.word	0x00000002
        /*1268*/ 	.word	0x00038870
        /*126c*/ 	.short	0x010a
        /*126e*/ 	.byte	0x3f
	.zero		1


	//   ....[60]....
        /*1270*/ 	.word	0x00023510
        /*1274*/ 	.word	0x00000002
        /*1278*/ 	.word	0x00038860
        /*127c*/ 	.short	0x010a
        /*127e*/ 	.byte	0x3f
	.zero		1


	//   ....[61]....
        /*1280*/ 	.word	0x00024020
        /*1284*/ 	.word	0x00000002
        /*1288*/ 	.word	0x00038850
        /*128c*/ 	.short	0x0101
        /*128e*/ 	.byte	0x3f
	.zero		1


	//   ....[62]....
        /*1290*/ 	.word	0x00024070
        /*1294*/ 	.word	0x00000002
        /*1298*/ 	.word	0x00000000
        /*129c*/ 	.short	0x0101
        /*129e*/ 	.byte	0x3f
	.zero		1


	//   ....[63]....
        /*12a0*/ 	.word	0x00024ce0
        /*12a4*/ 	.word	0x00000000
        /*12a8*/ 	.word	0x00038820
        /*12ac*/ 	.short	0x010a
        /*12ae*/ 	.byte	0x3f
	.zero		1


	//   ....[64]....
        /*12b0*/ 	.word	0x00024e90
        /*12b4*/ 	.word	0x00000006
        /*12b8*/ 	.word	0x00000000
        /*12bc*/ 	.short	0x010a
        /*12be*/ 	.byte	0x3f
	.zero		1


	//   ....[65]....
        /*12c0*/ 	.word	0x00024f00
        /*12c4*/ 	.word	0x00000007
        /*12c8*/ 	.word	0x00000000
        /*12cc*/ 	.short	0x010a
        /*12ce*/ 	.byte	0x3f
	.zero		1


	//   ....[66]....
        /*12d0*/ 	.word	0x00024f60
        /*12d4*/ 	.word	0x00000004
        /*12d8*/ 	.word	0x00038860
        /*12dc*/ 	.short	0x010a
        /*12de*/ 	.byte	0x3f
	.zero		1


	//   ....[67]....
        /*12e0*/ 	.word	0x00024fb0
        /*12e4*/ 	.word	0x00000003
        /*12e8*/ 	.word	0x00038860
        /*12ec*/ 	.short	0x010a
        /*12ee*/ 	.byte	0x3f
	.zero		1


	//   ....[68]....
        /*12f0*/ 	.word	0x00024ff0
        /*12f4*/ 	.word	0x00000004
        /*12f8*/ 	.word	0x00038880
        /*12fc*/ 	.short	0x010a
        /*12fe*/ 	.byte	0x3f
	.zero		1


	//   ....[69]....
        /*1300*/ 	.word	0x00025010
        /*1304*/ 	.word	0x00000003
        /*1308*/ 	.word	0x00038880
        /*130c*/ 	.short	0x010a
        /*130e*/ 	.byte	0x3f
	.zero		1


	//   ....[70]....
        /*1310*/ 	.word	0x00025070
        /*1314*/ 	.word	0x0000006d
        /*1318*/ 	.word	0x00038890
        /*131c*/ 	.short	0x010a
        /*131e*/ 	.byte	0x3f
	.zero		1


	//   ....[71]....
        /*1320*/ 	.word	0x000250c0
        /*1324*/ 	.word	0x0000006d
        /*1328*/ 	.word	0x00038890
        /*132c*/ 	.short	0x010a
        /*132e*/ 	.byte	0x3f
	.zero		1


	//   ....[72]....
        /*1330*/ 	.word	0x00025110
        /*1334*/ 	.word	0x0000006d
        /*1338*/ 	.word	0x00038890
        /*133c*/ 	.short	0x010a
        /*133e*/ 	.byte	0x3f
	.zero		1


	//   ....[73]....
        /*1340*/ 	.word	0x00025160
        /*1344*/ 	.word	0x0000006d
        /*1348*/ 	.word	0x000388b0
        /*134c*/ 	.short	0x010a
        /*134e*/ 	.byte	0x3f
	.zero		1


	//   ....[74]....
        /*1350*/ 	.word	0x000254d0
        /*1354*/ 	.word	0x00000013
        /*1358*/ 	.word	0x00038800
        /*135c*/ 	.short	0x010a
        /*135e*/ 	.byte	0x3f
	.zero		1


	//   ....[75]....
        /*1360*/ 	.word	0x000257a0
        /*1364*/ 	.word	0x00000013
        /*1368*/ 	.word	0x00038800
        /*136c*/ 	.short	0x010a
        /*136e*/ 	.byte	0x3f
	.zero		1


	//   ....[76]....
        /*1370*/ 	.word	0x000257f0
        /*1374*/ 	.word	0x00000000
        /*1378*/ 	.word	0x00038830
        /*137c*/ 	.short	0x010a
        /*137e*/ 	.byte	0x3f
	.zero		1


	//   ....[77]....
        /*1380*/ 	.word	0x00025840
        /*1384*/ 	.word	0x00000006
        /*1388*/ 	.word	0x00038830
        /*138c*/ 	.short	0x010a
        /*138e*/ 	.byte	0x3f
	.zero		1


	//   ....[78]....
        /*1390*/ 	.word	0x00025890
        /*1394*/ 	.word	0x00000005
        /*1398*/ 	.word	0x00038850
        /*139c*/ 	.short	0x010a
        /*139e*/ 	.byte	0x3f
	.zero		1


	//   ....[79]....
        /*13a0*/ 	.word	0x000258e0
        /*13a4*/ 	.word	0x00000006
        /*13a8*/ 	.word	0x00038850
        /*13ac*/ 	.short	0x010a
        /*13ae*/ 	.byte	0x3f
	.zero		1


	//   ....[80]....
        /*13b0*/ 	.word	0x00027a80
        /*13b4*/ 	.word	0x0000000b
        /*13b8*/ 	.word	0x00038820
        /*13bc*/ 	.short	0x010a
        /*13be*/ 	.byte	0x3f
	.zero		1


	//   ....[81]....
        /*13c0*/ 	.word	0x00027ad0
        /*13c4*/ 	.word	0x00000007
        /*13c8*/ 	.word	0x000388a0
        /*13cc*/ 	.short	0x010a
        /*13ce*/ 	.byte	0x3f
	.zero		1


	//   ....[82]....
        /*13d0*/ 	.word	0x00027b20
        /*13d4*/ 	.word	0x00000007
        /*13d8*/ 	.word	0x000388c0
        /*13dc*/ 	.short	0x010a
        /*13de*/ 	.byte	0x3f
	.zero		1


	//   ....[83]....
        /*13e0*/ 	.word	0x00027b70
        /*13e4*/ 	.word	0x00000007
        /*13e8*/ 	.word	0x000388a0
        /*13ec*/ 	.short	0x010a
        /*13ee*/ 	.byte	0x3f
	.zero		1


	//   ....[84]....
        /*13f0*/ 	.word	0x00027bc0
        /*13f4*/ 	.word	0x00000007
        /*13f8*/ 	.word	0x000388c0
        /*13fc*/ 	.short	0x010a
        /*13fe*/ 	.byte	0x3f
	.zero		1


	//   ....[85]....
        /*1400*/ 	.word	0x00027d60
        /*1404*/ 	.word	0x00000005
        /*1408*/ 	.word	0x00038880
        /*140c*/ 	.short	0x010a
        /*140e*/ 	.byte	0x3f
	.zero		1


	//   ....[86]....
        /*1410*/ 	.word	0x00027db0
        /*1414*/ 	.word	0x00000005
        /*1418*/ 	.word	0x00038840
        /*141c*/ 	.short	0x010a
        /*141e*/ 	.byte	0x3f
	.zero		1


	//   ....[87]....
        /*1420*/ 	.word	0x00027e30
        /*1424*/ 	.word	0x00000004
        /*1428*/ 	.word	0x00038820
        /*142c*/ 	.short	0x010a
        /*142e*/ 	.byte	0x3f
	.zero		1


	//   ....[88]....
        /*1430*/ 	.word	0x00027e80
        /*1434*/ 	.word	0x00000005
        /*1438*/ 	.word	0x00038880
        /*143c*/ 	.short	0x010a
        /*143e*/ 	.byte	0x3f
	.zero		1


	//   ....[89]....
        /*1440*/ 	.word	0x00027ed0
        /*1444*/ 	.word	0x00000005
        /*1448*/ 	.word	0x00038840
        /*144c*/ 	.short	0x010a
        /*144e*/ 	.byte	0x3f
	.zero		1


	//   ....[90]....
        /*1450*/ 	.word	0x00027f30
        /*1454*/ 	.word	0x00000004
        /*1458*/ 	.word	0x00038870
        /*145c*/ 	.short	0x010a
        /*145e*/ 	.byte	0x3f
	.zero		1


	//   ....[91]....
        /*1460*/ 	.word	0x00027f90
        /*1464*/ 	.word	0x00000005
        /*1468*/ 	.word	0x00038860
        /*146c*/ 	.short	0x010a
        /*146e*/ 	.byte	0x3f
	.zero		1


	//   ....[92]....
        /*1470*/ 	.word	0x00027fe0
        /*1474*/ 	.word	0x00000002
        /*1478*/ 	.word	0x00038870
        /*147c*/ 	.short	0x010a
        /*147e*/ 	.byte	0x3f
	.zero		1


	//   ....[93]....
        /*1480*/ 	.word	0x00028030
        /*1484*/ 	.word	0x00000002
        /*1488*/ 	.word	0x00038860
        /*148c*/ 	.short	0x010a
        /*148e*/ 	.byte	0x3f
	.zero		1


	//   ....[94]....
        /*1490*/ 	.word	0x00028aa0
        /*1494*/ 	.word	0x00000000
        /*1498*/ 	.word	0x00038820
        /*149c*/ 	.short	0x010a
        /*149e*/ 	.byte	0x3f
	.zero		1


	//   ....[95]....
        /*14a0*/ 	.word	0x00028c40
        /*14a4*/ 	.word	0x00000006
        /*14a8*/ 	.word	0x00000000
        /*14ac*/ 	.short	0x010a
        /*14ae*/ 	.byte	0x3f
	.zero		1


	//   ....[96]....
        /*14b0*/ 	.word	0x00028c90
        /*14b4*/ 	.word	0x00000007
        /*14b8*/ 	.word	0x00000000
        /*14bc*/ 	.short	0x010a
        /*14be*/ 	.byte	0x3f
	.zero		1


	//   ....[97]....
        /*14c0*/ 	.word	0x00028ce0
        /*14c4*/ 	.word	0x00000004
        /*14c8*/ 	.word	0x00038860
        /*14cc*/ 	.short	0x010a
        /*14ce*/ 	.byte	0x3f
	.zero		1


	//   ....[98]....
        /*14d0*/ 	.word	0x00028d30
        /*14d4*/ 	.word	0x00000003
        /*14d8*/ 	.word	0x00038860
        /*14dc*/ 	.short	0x010a
        /*14de*/ 	.byte	0x3f
	.zero		1


	//   ....[99]....
        /*14e0*/ 	.word	0x00028d80
        /*14e4*/ 	.word	0x00000004
        /*14e8*/ 	.word	0x00038880
        /*14ec*/ 	.short	0x010a
        /*14ee*/ 	.byte	0x3f
	.zero		1


	//----- nvinfo : EIATTR_NUM_MBARRIERS
	.align		4
.L_411:
        /*14f0*/ 	.byte	0x03, 0x38
        /*14f2*/ 	.short	0x0016


	//----- nvinfo : EIATTR_EXIT_INSTR_OFFSETS
	.align		4
        /*14f4*/ 	.byte	0x04, 0x1c
        /*14f6*/ 	.short	(.L_413 - .L_412)


	//   ....[0]....
.L_412:
        /*14f8*/ 	.word	0x00025060


	//----- nvinfo : EIATTR_MAX_THREADS
	.align		4
.L_413:
        /*14fc*/ 	.byte	0x04, 0x05
        /*14fe*/ 	.short	(.L_415 - .L_414)
.L_414:
        /*1500*/ 	.word	0x00000180
        /*1504*/ 	.word	0x00000001
        /*1508*/ 	.word	0x00000001


	//----- nvinfo : EIATTR_CRS_STACK_SIZE
	.align		4
.L_415:
        /*150c*/ 	.byte	0x04, 0x1e
        /*150e*/ 	.short	(.L_417 - .L_416)
.L_416:
        /*1510*/ 	.word	0x00000000


	//----- nvinfo : EIATTR_CBANK_PARAM_SIZE
	.align		4
.L_417:
        /*1514*/ 	.byte	0x03, 0x19
        /*1516*/ 	.short	0x0a70


	//----- nvinfo : EIATTR_PARAM_CBANK
	.align		4
        /*1518*/ 	.byte	0x04, 0x0a
        /*151a*/ 	.short	(.L_419 - .L_418)
	.align		4
.L_418:
        /*151c*/ 	.word	index@(.nv.constant0._ZN7cutlass13device_kernelIN5flash11enable_sm90INS1_16FlashAttnFwdSm90INS1_25CollectiveMainloopFwdSm90ILi2EN4cute5tupleIJNS5_1CILi1EEES8_S8_EEENS6_IJNS7_ILi128EEESA_NS7_ILi256EEEEEELi256ENS_12float_e4m3_tEfNS_4arch4Sm90ELb0ELb0ELb1ELb1ELb0ELb1ELb0ELb1ELb1ELb0ELb0ELb0EEENS1_21CollectiveEpilogueFwdINS6_IJSA_SB_SA_EEES9_NS_10bfloat16_tESF_Li256ELb1ELb0ELb0ELb1EEENS1_36VarlenDynamicPersistentTileSchedulerILi128ELi128ELi256ELi128ELb0ELb0ELb1ELb0ELb1ELb1EEEEEEEEEvNT_6ParamsE)
        /*1520*/ 	.short	0x0210
        /*1522*/ 	.short	0x0a70


	//----- nvinfo : EIATTR_SW_WAR
	.align		4
.L_419:
        /*1524*/ 	.byte	0x04, 0x36
        /*1526*/ 	.short	(.L_421 - .L_420)
.L_420:
        /*1528*/ 	.word	0x00000008
.L_421:


//--------------------- .nv.info._ZN7cutlass13device_kernelIN5flash11enable_sm90INS1_16FlashAttnFwdSm90INS1_25CollectiveMainloopFwdSm90ILi2EN4cute5tupleIJNS5_1CILi1EEES8_S8_EEENS6_IJNS7_ILi128EEENS7_ILi64EEENS7_ILi256EEEEEELi256ENS_12float_e4m3_tEfNS_4arch4Sm90ELb0ELb1ELb1ELb0ELb0ELb0ELb0ELb1ELb1ELb0ELb0ELb0EEENS1_21CollectiveEpilogueFwdINS6_IJSA_SC_SB_EEES9_NS_10bfloat16_tESG_Li256ELb0ELb0ELb0ELb1EEENS1_30DynamicPersistentTileSchedulerILi256ELi128ELb0ELb0ELb1EEEEEEEEEvNT_6ParamsE --------------------------
	.section	.nv.info._ZN7cutlass13device_kernelIN5flash11enable_sm90INS1_16FlashAttnFwdSm90INS1_25CollectiveMainloopFwdSm90ILi2EN4cute5tupleIJNS5_1CILi1EEES8_S8_EEENS6_IJNS7_ILi128EEENS7_ILi64EEENS7_ILi256EEEEEELi256ENS_12float_e4m3_tEfNS_4arch4Sm90ELb0ELb1ELb1ELb0ELb0ELb0ELb0ELb1ELb1ELb0ELb0ELb0EEENS1_21CollectiveEpilogueFwdINS6_IJSA_SC_SB_EEES9_NS_10bfloat16_tESG_Li256ELb0ELb0ELb0ELb1EEENS1_30DynamicPersistentTileSchedulerILi256ELi128ELb0ELb0ELb1EEEEEEEEEvNT_6ParamsE,"",@"SHT_CUDA_INFO"
	.sectionflags	@""
	.align	4


	//----- nvinfo : EIATTR_CUDA_API_VERSION
	.align		4
        /*0000*/ 	.byte	0x04, 0x37
        /*0002*/ 	.short	(.L_423 - .L_422)
.L_422:
        /*0004*/ 	.word	0x00000082


	//----- nvinfo : EIATTR_KPARAM_INFO
	.align		4
.L_423:
        /*0008*/ 	.byte	0x04, 0x17
        /*000a*/ 	.short	(.L_425 - .L_424)
.L_424:
        /*000c*/ 	.word	0x00000000
        /*0010*/ 	.short	0x0000
        /*0012*/ 	.short	0x0070
        /*0014*/ 	.byte	0x00, 0xf0, 0x01, 0x2e


	//----- nvinfo : EIATTR_SPARSE_MMA_MASK
	.align		4
.L_425:
        /*0018*/ 	.byte	0x03, 0x50
        /*001a*/ 	.short	0x0000


	//----- nvinfo : EIATTR_MAXREG_COUNT
	.align		4
        /*001c*/ 	.byte	0x03, 0x1b
        /*001e*/ 	.short	0x00a8


	//----- nvinfo : EIATTR_NUM_BARRIERS
	.align		4
        /*0020*/ 	.byte	0x02, 0x4c
        /*0022*/ 	.byte	0x10
	.zero		1


	//----- nvinfo : EIATTR_EXTERNS
	.align		4
        /*0024*/ 	.byte	0x04, 0x0f
        /*0026*/ 	.short	(.L_427 - .L_426)


	//   ....[0]....
	.align		4
.L_426:
        /*0028*/ 	.word	index@(__assertfail)


	//----- nvinfo : EIATTR_ANNOTATIONS
	.align		4
.L_427:
        /*002c*/ 	.byte	0x04, 0x55
        /*002e*/ 	.short	(.L_429 - .L_428)


	//   ....[0]....
.L_428:
        /* <DEDUP_REMOVED lines=33> */


	//----- nvinfo : EIATTR_MERCURY_ISA_VERSION
	.align		4
.L_429:
        /*0228*/ 	.byte	0x03, 0x5f
        /*022a*/ 	.short	0x0101


	//----- nvinfo : EIATTR_INT_WARP_WIDE_INSTR_OFFSETS
	.align		4
        /*022c*/ 	.byte	0x04, 0x31
        /*022e*/ 	.short	(.L_431 - .L_430)


	//   ....[0]....
.L_430:
        /*0230*/ 	.word	0x00000190


	//   ....[1]....
        /*0234*/ 	.word	0x000001c0


	//   ....[2]....
        /*0238*/ 	.word	0x000001d0


	//   ....[3]....
        /*023c*/ 	.word	0x0000f370


	//   ....[4]....
        /*0240*/ 	.word	0x0000f400


	//   ....[5]....
        /*0244*/ 	.word	0x0000fb30


	//   ....[6]....
        /*0248*/ 	.word	0x000114c0


	//   ....[7]....
        /*024c*/ 	.word	0x00011550


	//----- nvinfo : EIATTR_COOP_GROUP_MASK_REGIDS
	.align		4
.L_431:
        /*0250*/ 	.byte	0x04, 0x29
        /*0252*/ 	.short	(.L_433 - .L_432)


	//   ....[0]....
.L_432:
        /*0254*/ 	.word	0xffffffff


	//   ....[1]....
        /*0258*/ 	.word	0xffffffff


	//   ....[2]....
        /*025c*/ 	.word	0xffffffff


	//   ....[3]....
        /*0260*/ 	.word	0xffffffff


	//   ....[4]....
        /*0264*/ 	.word	0xffffffff


	//   ....[5]....
        /*0268*/ 	.word	0xffffffff


	//   ....[6]....
        /*026c*/ 	.word	0xffffffff


	//   ....[7]....
        /*0270*/ 	.word	0xffffffff


	//   ....[8]....
        /*0274*/ 	.word	0xffffffff


	//   ....[9]....
        /*0278*/ 	.word	0xffffffff


	//   ....[10]....
        /*027c*/ 	.word	0xffffffff


	//   ....[11]....
        /*0280*/ 	.word	0xffffffff


	//   ....[12]....
        /*0284*/ 	.word	0xffffffff


	//   ....[13]....
        /*0288*/ 	.word	0xffffffff


	//   ....[14]....
        /*028c*/ 	.word	0xffffffff


	//   ....[15]....
        /*0290*/ 	.word	0xffffffff


	//   ....[16]....
        /*0294*/ 	.word	0xffffffff


	//   ....[17]....
        /*0298*/ 	.word	0xffffffff


	//   ....[18]....
        /*029c*/ 	.word	0xffffffff


	//   ....[19]....
        /*02a0*/ 	.word	0xffffffff


	//   ....[20]....
        /*02a4*/ 	.word	0xffffffff


	//   ....[21]....
        /*02a8*/ 	.word	0xffffffff


	//   ....[22]....
        /*02ac*/ 	.word	0xffffffff


	//   ....[23]....
        /*02b0*/ 	.word	0xffffffff


	//   ....[24]....
        /*02b4*/ 	.word	0xffffffff


	//   ....[25]....
        /*02b8*/ 	.word	0xffffffff


	//   ....[26]....
        /*02bc*/ 	.word	0xffffffff


	//   ....[27]....
        /*02c0*/ 	.word	0xffffffff


	//   ....[28]....
        /*02c4*/ 	.word	0xffffffff


	//   ....[29]....
        /*02c8*/ 	.word	0xffffffff


	//   ....[30]....
        /*02cc*/ 	.word	0xffffffff


	//   ....[31]....
        /*02d0*/ 	.word	0xffffffff


	//   ....[32]....
        /*02d4*/ 	.word	0xffffffff


	//   ....[33]....
        /*02d8*/ 	.word	0xffffffff


	//   ....[34]....
        /*02dc*/ 	.word	0xffffffff


	//   ....[35]....
        /*02e0*/ 	.word	0xffffffff


	//   ....[36]....
        /*02e4*/ 	.word	0xffffffff


	//   ....[37]....
        /*02e8*/ 	.word	0xffffffff


	//   ....[38]....
        /*02ec*/ 	.word	0xffffffff


	//   ....[39]....
        /*02f0*/ 	.word	0xffffffff


	//   ....[40]....
        /*02f4*/ 	.word	0xffffffff


	//   ....[41]....
        /*02f8*/ 	.word	0xffffffff


	//   ....[42]....
        /*02fc*/ 	.word	0xffffffff


	//   ....[43]....
        /*0300*/ 	.word	0xffffffff


	//   ....[44]....
        /*0304*/ 	.word	0xffffffff


	//   ....[45]....
        /*0308*/ 	.word	0xffffffff


	//   ....[46]....
        /*030c*/ 	.word	0xffffffff


	//   ....[47]....
        /*0310*/ 	.word	0xffffffff


	//   ....[48]....
        /*0314*/ 	.word	0xffffffff


	//   ....[49]....
        /*0318*/ 	.word	0xffffffff


	//   ....[50]....
        /*031c*/ 	.word	0xffffffff


	//   ....[51]....
        /*0320*/ 	.word	0xffffffff


	//   ....[52]....
        /*0324*/ 	.word	0xffffffff


	//   ....[53]....
        /*0328*/ 	.word	0xffffffff


	//   ....[54]....
        /*032c*/ 	.word	0xffffffff


	//   ....[55]....
        /*0330*/ 	.word	0xffffffff


	//   ....[56]....
        /*0334*/ 	.word	0xffffffff


	//   ....[57]....
        /*0338*/ 	.word	0xffffffff


	//   ....[58]....
        /*033c*/ 	.word	0xffffffff


	//   ....[59]....
        /*0340*/ 	.word	0xffffffff


	//   ....[60]....
        /*0344*/ 	.word	0xffffffff


	//   ....[61]....
        /*0348*/ 	.word	0xffffffff


	//   ....[62]....
        /*034c*/ 	.word	0xffffffff


	//   ....[63]....
        /*0350*/ 	.word	0xffffffff


	//   ....[64]....
        /*0354*/ 	.word	0xffffffff


	//   ....[65]....
        /*0358*/ 	.word	0xffffffff


	//   ....[66]....
        /*035c*/ 	.word	0xffffffff


	//   ....[67]....
        /*0360*/ 	.word	0xffffffff


	//   ....[68]....
        /*0364*/ 	.word	0xffffffff


	//   ....[69]....
        /*0368*/ 	.word	0xffffffff


	//   ....[70]....
        /*036c*/ 	.word	0xffffffff


	//   ....[71]....
        /*0370*/ 	.word	0xffffffff


	//   ....[72]....
        /*0374*/ 	.word	0xffffffff


	//   ....[73]....
        /*0378*/ 	.word	0xffffffff


	//   ....[74]....
        /*037c*/ 	.word	0xffffffff


	//   ....[75]....
        /*0380*/ 	.word	0xffffffff


	//   ....[76]....
        /*0384*/ 	.word	0xffffffff


	//   ....[77]....
        /*0388*/ 	.word	0xffffffff


	//   ....[78]....
        /*038c*/ 	.word	0xffffffff


	//   ....[79]....
        /*0390*/ 	.word	0xffffffff


	//   ....[80]....
        /*0394*/ 	.word	0xffffffff


	//   ....[81]....
        /*0398*/ 	.word	0xffffffff


	//   ....[82]....
        /*039c*/ 	.word	0xffffffff


	//   ....[83]....
        /*03a0*/ 	.word	0xffffffff


	//   ....[84]....
        /*03a4*/ 	.word	0xffffffff


	//   ....[85]....
        /*03a8*/ 	.word	0xffffffff


	//   ....[86]....
        /*03ac*/ 	.word	0xffffffff


	//   ....[87]....
        /*03b0*/ 	.word	0xffffffff


	//   ....[88]....
        /*03b4*/ 	.word	0xffffffff


	//   ....[89]....
        /*03b8*/ 	.word	0xffffffff


	//   ....[90]....
        /*03bc*/ 	.word	0xffffffff


	//   ....[91]....
        /*03c0*/ 	.word	0xffffffff


	//   ....[92]....
        /*03c4*/ 	.word	0xffffffff


	//   ....[93]....
        /*03c8*/ 	.word	0xffffffff


	//   ....[94]....
        /*03cc*/ 	.word	0xffffffff


	//   ....[95]....
        /*03d0*/ 	.word	0xffffffff


	//   ....[96]....
        /*03d4*/ 	.word	0xffffffff


	//   ....[97]....
        /*03d8*/ 	.word	0x0500000f


	//   ....[98]....
        /*03dc*/ 	.word	0x0500000f


	//----- nvinfo : EIATTR_COOP_GROUP_INSTR_OFFSETS
	.align		4
.L_433:
        /*03e0*/ 	.byte	0x04, 0x28
        /*03e2*/ 	.short	(.L_435 - .L_434)


	//   ....[0]....
.L_434:
        /*03e4*/ 	.word	0x00000070


	//   ....[1]....
        /*03e8*/ 	.word	0x000001a0


	//   ....[2]....
        /*03ec*/ 	.word	0x000001f0


	//   ....[3]....
        /*03f0*/ 	.word	0x000003e0


	//   ....[4]....
        /*03f4*/ 	.word	0x00000540


	//   ....[5]....
        /*03f8*/ 	.word	0x00000660


	//   ....[6]....
        /*03fc*/ 	.word	0x000007c0


	//   ....[7]....
        /*0400*/ 	.word	0x00001970


	//   ....[8]....
        /*0404*/ 	.word	0x00003520


	//   ....[9]....
        /*0408*/ 	.word	0x00003590


	//   ....[10]....
        /*040c*/ 	.word	0x00003830


	//   ....[11]....
        /*0410*/ 	.word	0x000038a0


	//   ....[12]....
        /*0414*/ 	.word	0x000057e0


	//   ....[13]....
        /*0418*/ 	.word	0x000058e0


	//   ....[14]....
        /*041c*/ 	.word	0x00005c70


	//   ....[15]....
        /*0420*/ 	.word	0x00005cf0


	//   ....[16]....
        /*0424*/ 	.word	0x00007a50


	//   ....[17]....
        /*0428*/ 	.word	0x00007a60


	//   ....[18]....
        /*042c*/ 	.word	0x00007ac0


	//   ....[19]....
        /*0430*/ 	.word	0x00007ad0


	//   ....[20]....
        /*0434*/ 	.word	0x00009fd0


	//   ....[21]....
        /*0438*/ 	.word	0x0000a0b0


	//   ....[22]....
        /*043c*/ 	.word	0x0000a470


	//   ....[23]....
        /*0440*/ 	.word	0x0000a4f0


	//   ....[24]....
        /*0444*/ 	.word	0x0000b6e0


	//   ....[25]....
        /*0448*/ 	.word	0x0000b6f0


	//   ....[26]....
        /*044c*/ 	.word	0x0000b720


	//   ....[27]....
        /*0450*/ 	.word	0x0000b730


	//   ....[28]....
        /*0454*/ 	.word	0x0000cda0


	//   ....[29]....
        /*0458*/ 	.word	0x0000cdd0


	//   ....[30]....
        /*045c*/ 	.word	0x0000ce00


	//   ....[31]....
        /*0460*/ 	.word	0x0000ce30


	//   ....[32]....
        /*0464*/ 	.word	0x0000ce60


	//   ....[33]....
        /*0468*/ 	.word	0x0000ce90


	//   ....[34]....
        /*046c*/ 	.word	0x0000ced0


	//   ....[35]....
        /*0470*/ 	.word	0x0000cf00


	//   ....[36]....
        /*0474*/ 	.word	0x0000cf30


	//   ....[37]....
        /*0478*/ 	.word	0x0000cf80


	//   ....[38]....
        /*047c*/ 	.word	0x0000cfd0


	//   ....[39]....
        /*0480*/ 	.word	0x0000d000


	//   ....[40]....
        /*0484*/ 	.word	0x0000d030


	//   ....[41]....
        /*0488*/ 	.word	0x0000d060


	//   ....[42]....
        /*048c*/ 	.word	0x0000d090


	//   ....[43]....
        /*0490*/ 	.word	0x0000d0c0


	//   ....[44]....
        /*0494*/ 	.word	0x0000d0f0


	//   ....[45]....
        /*0498*/ 	.word	0x0000d120


	//   ....[46]....
        /*049c*/ 	.word	0x0000d150


	//   ....[47]....
        /*04a0*/ 	.word	0x0000d180


	//   ....[48]....
        /*04a4*/ 	.word	0x0000d210


	//   ....[49]....
        /*04a8*/ 	.word	0x0000d240


	//   ....[50]....
        /*04ac*/ 	.word	0x0000d270


	//   ....[51]....
        /*04b0*/ 	.word	0x0000d2a0


	//   ....[52]....
        /*04b4*/ 	.word	0x0000d2e0


	//   ....[53]....
        /*04b8*/ 	.word	0x0000d310


	//   ....[54]....
        /*04bc*/ 	.word	0x0000d350


	//   ....[55]....
        /*04c0*/ 	.word	0x0000d380


	//   ....[56]....
        /*04c4*/ 	.word	0x0000d3b0


	//   ....[57]....
        /*04c8*/ 	.word	0x0000d3f0


	//   ....[58]....
        /*04cc*/ 	.word	0x0000d430


	//   ....[59]....
        /*04d0*/ 	.word	0x0000d470


	//   ....[60]....
        /*04d4*/ 	.word	0x0000d4a0


	//   ....[61]....
        /*04d8*/ 	.word	0x0000d4d0


	//   ....[62]....
        /*04dc*/ 	.word	0x0000d500


	//   ....[63]....
        /*04e0*/ 	.word	0x0000d510


	//   ....[64]....
        /*04e4*/ 	.word	0x0000d520


	//   ....[65]....
        /*04e8*/ 	.word	0x0000d550


	//   ....[66]....
        /*04ec*/ 	.word	0x0000d580


	//   ....[67]....
        /*04f0*/ 	.word	0x0000d5b0


	//   ....[68]....
        /*04f4*/ 	.word	0x0000d5d0


	//   ....[69]....
        /*04f8*/ 	.word	0x0000d5e0


	//   ....[70]....
        /*04fc*/ 	.word	0x0000d5f0


	//   ....[71]....
        /*0500*/ 	.word	0x0000d610


	//   ....[72]....
        /*0504*/ 	.word	0x0000d630


	//   ....[73]....
        /*0508*/ 	.word	0x0000d650


	//   ....[74]....
        /*050c*/ 	.word	0x0000d660


	//   ....[75]....
        /*0510*/ 	.word	0x0000d670


	//   ....[76]....
        /*0514*/ 	.word	0x0000d690


	//   ....[77]....
        /*0518*/ 	.word	0x0000d6a0


	//   ....[78]....
        /*051c*/ 	.word	0x0000d6b0


	//   ....[79]....
        /*0520*/ 	.word	0x0000d6c0


	//   ....[80]....
        /*0524*/ 	.word	0x0000d6d0


	//   ....[81]....
        /*0528*/ 	.word	0x0000d6e0


	//   ....[82]....
        /*052c*/ 	.word	0x0000d6f0


	//   ....[83]....
        /*0530*/ 	.word	0x0000d710


	//   ....[84]....
        /*0534*/ 	.word	0x0000d730


	//   ....[85]....
        /*0538*/ 	.word	0x0000d740


	//   ....[86]....
        /*053c*/ 	.word	0x0000d750


	//   ....[87]....
        /*0540*/ 	.word	0x0000d770


	//   ....[88]....
        /*0544*/ 	.word	0x0000d780


	//   ....[89]....
        /*0548*/ 	.word	0x0000d790


	//   ....[90]....
        /*054c*/ 	.word	0x0000d7a0


	//   ....[91]....
        /*0550*/ 	.word	0x0000d7c0


	//   ....[92]....
        /*0554*/ 	.word	0x0000dbd0


	//   ....[93]....
        /*0558*/ 	.word	0x0000e8b0


	//   ....[94]....
        /*055c*/ 	.word	0x0000fc10


	//   ....[95]....
        /*0560*/ 	.word	0x00011e30


	//   ....[96]....
        /*0564*/ 	.word	0x00011fd0


	//   ....[97]....
        /*0568*/ 	.word	0x00012690


	//   ....[98]....
        /*056c*/ 	.word	0x00012af0


	//----- nvinfo : EIATTR_REG_RECONFIG
	.align		4
.L_435:
        /*0570*/ 	.byte	0x01, 0x54
	.zero		2


	//----- nvinfo : EIATTR_SYSCALL_OFFSETS
	.align		4
        /*0574*/ 	.byte	0x04, 0x46
        /*0576*/ 	.short	(.L_437 - .L_436)


	//   ....[0]....
.L_436:
        /*0578*/ 	.word	0x00001b20


	//   ....[1]....
        /*057c*/ 	.word	0x0000f5a0


	//   ....[2]....
        /*0580*/ 	.word	0x0000f720


	//   ....[3]....
        /*0584*/ 	.word	0x0000f860


	//   ....[4]....
        /*0588*/ 	.word	0x0000f980


	//----- nvinfo : EIATTR_MBARRIER_INSTR_OFFSETS
	.align		4
.L_437:
        /*058c*/ 	.byte	0x04, 0x39
        /*058e*/ 	.short	(.L_439 - .L_438)


	//   ....[0]....
.L_438:
        /*0590*/ 	.word	0x00000290
        /*0594*/ 	.word	0x000000ff
        /*0598*/ 	.word	0x00028400
        /*059c*/ 	.short	0x0100
        /*059e*/ 	.byte	0x06
	.zero		1


	//   ....[1]....
        /*05a0*/ 	.word	0x000002a0
        /*05a4*/ 	.word	0x000000ff
        /*05a8*/ 	.word	0x00028420
        /*05ac*/ 	.short	0x0100
        /*05ae*/ 	.byte	0x06
	.zero		1


	//   ....[2]....
        /*05b0*/ 	.word	0x00000390
        /*05b4*/ 	.word	0x000000ff
        /*05b8*/ 	.word	0x00028430
        /*05bc*/ 	.short	0x0100
        /*05be*/ 	.byte	0x08
	.zero		1


	//   ....[3]....
        /*05c0*/ 	.word	0x000003a0
        /*05c4*/ 	.word	0x000000ff
        /*05c8*/ 	.word	0x00028440
        /*05cc*/ 	.short	0x0100
        /*05ce*/ 	.byte	0x08
	.zero		1


	//   ....[4]....
        /*05d0*/ 	.word	0x000003b0
        /*05d4*/ 	.word	0x000000ff
        /*05d8*/ 	.word	0x00028438
        /*05dc*/ 	.short	0x0100
        /*05de*/ 	.byte	0x08
	.zero		1


	//   ....[5]....
        /*05e0*/ 	.word	0x000003c0
        /*05e4*/ 	.word	0x000000ff
        /*05e8*/ 	.word	0x00028448
        /*05ec*/ 	.short	0x0100
        /*05ee*/ 	.byte	0x08
	.zero		1


	//   ....[6]....
        /*05f0*/ 	.word	0x000004f0
        /*05f4*/ 	.word	0x000000ff
        /*05f8*/ 	.word	0x00028450
        /*05fc*/ 	.short	0x0100
        /*05fe*/ 	.byte	0x08
	.zero		1


	//   ....[7]....
        /*0600*/ 	.word	0x00000500
        /*0604*/ 	.word	0x000000ff
        /*0608*/ 	.word	0x00028460
        /*060c*/ 	.short	0x0100
        /*060e*/ 	.byte	0x08
	.zero		1


	//   ....[8]....
        /*0610*/ 	.word	0x00000510
        /*0614*/ 	.word	0x000000ff
        /*0618*/ 	.word	0x00028458
        /*061c*/ 	.short	0x0100
        /*061e*/ 	.byte	0x08
	.zero		1


	//   ....[9]....
        /*0620*/ 	.word	0x00000520
        /*0624*/ 	.word	0x000000ff
        /*0628*/ 	.word	0x00028468
        /*062c*/ 	.short	0x0100
        /*062e*/ 	.byte	0x08
	.zero		1


	//   ....[10]....
        /*0630*/ 	.word	0x00000610
        /*0634*/ 	.word	0x000000ff
        /*0638*/ 	.word	0x00028470
        /*063c*/ 	.short	0x0100
        /*063e*/ 	.byte	0x06
	.zero		1


	//   ....[11]....
        /*0640*/ 	.word	0x00000620
        /*0644*/ 	.word	0x000000ff
        /*0648*/ 	.word	0x00028480
        /*064c*/ 	.short	0x0100
        /*064e*/ 	.byte	0x06
	.zero		1


	//   ....[12]....
        /*0650*/ 	.word	0x00000630
        /*0654*/ 	.word	0x000000ff
        /*0658*/ 	.word	0x00028478
        /*065c*/ 	.short	0x0100
        /*065e*/ 	.byte	0x06
	.zero		1


	//   ....[13]....
        /*0660*/ 	.word	0x00000640
        /*0664*/ 	.word	0x000000ff
        /*0668*/ 	.word	0x00028488
        /*066c*/ 	.short	0x0100
        /*066e*/ 	.byte	0x06
	.zero		1


	//   ....[14]....
        /*0670*/ 	.word	0x00000770
        /*0674*/ 	.word	0x000000ff
        /*0678*/ 	.word	0x00028490
        /*067c*/ 	.short	0x0100
        /*067e*/ 	.byte	0x08
	.zero		1


	//   ....[15]....
        /*0680*/ 	.word	0x00000780
        /*0684*/ 	.word	0x000000ff
        /*0688*/ 	.word	0x000284a0
        /*068c*/ 	.short	0x0100
        /*068e*/ 	.byte	0x08
	.zero		1


	//   ....[16]....
        /*0690*/ 	.word	0x00000790
        /*0694*/ 	.word	0x000000ff
        /*0698*/ 	.word	0x00028498
        /*069c*/ 	.short	0x0100
        /*069e*/ 	.byte	0x08
	.zero		1


	//   ....[17]....
        /*06a0*/ 	.word	0x000007a0
        /*06a4*/ 	.word	0x000000ff
        /*06a8*/ 	.word	0x000284a8
        /*06ac*/ 	.short	0x0100
        /*06ae*/ 	.byte	0x08
	.zero		1


	//   ....[18]....
        /*06b0*/ 	.word	0x000008d0
        /*06b4*/ 	.word	0x000000ff
        /*06b8*/ 	.word	0x000284b0
        /*06bc*/ 	.short	0x0100
        /*06be*/ 	.byte	0x08
	.zero		1


	//   ....[19]....
        /*06c0*/ 	.word	0x000008e0
        /*06c4*/ 	.word	0x000000ff
        /*06c8*/ 	.word	0x000284c0
        /*06cc*/ 	.short	0x0100
        /*06ce*/ 	.byte	0x08
	.zero		1


	//   ....[20]....
        /*06d0*/ 	.word	0x000008f0
        /*06d4*/ 	.word	0x000000ff
        /*06d8*/ 	.word	0x000284b8
        /*06dc*/ 	.short	0x0100
        /*06de*/ 	.byte	0x08
	.zero		1


	//   ....[21]....
        /*06e0*/ 	.word	0x00000900
        /*06e4*/ 	.word	0x000000ff
        /*06e8*/ 	.word	0x000284c8
        /*06ec*/ 	.short	0x0100
        /*06ee*/ 	.byte	0x08
	.zero		1


	//   ....[22]....
        /*06f0*/ 	.word	0x00001e70
        /*06f4*/ 	.word	0x000000ff
        /*06f8*/ 	.word	0x00028400
        /*06fc*/ 	.short	0x010a
        /*06fe*/ 	.byte	0x26
	.zero		1


	//   ....[23]....
        /*0700*/ 	.word	0x00001f10
        /*0704*/ 	.word	0x00000005
        /*0708*/ 	.word	0x00028430
        /*070c*/ 	.short	0x010a
        /*070e*/ 	.byte	0x3f
	.zero		1


	//   ....[24]....
        /*0710*/ 	.word	0x00001f70
        /*0714*/ 	.word	0x00000005
        /*0718*/ 	.word	0x00028430
        /*071c*/ 	.short	0x010a
        /*071e*/ 	.byte	0x3f
	.zero		1


	//   ....[25]....
        /*0720*/ 	.word	0x00002660
        /*0724*/ 	.word	0x00000002
        /*0728*/ 	.word	0x00000000
        /*072c*/ 	.short	0x0101
        /*072e*/ 	.byte	0x3f
	.zero		1


	//   ....[26]....
        /*0730*/ 	.word	0x00004580
        /*0734*/ 	.word	0x000000ff
        /*0738*/ 	.word	0x00028430
        /*073c*/ 	.short	0x010a
        /*073e*/ 	.byte	0x0a
	.zero		1


	//   ....[27]....
        /*0740*/ 	.word	0x000045c0
        /*0744*/ 	.word	0x000000ff
        /*0748*/ 	.word	0x00028430
        /*074c*/ 	.short	0x010a
        /*074e*/ 	.byte	0x0a
	.zero		1


	//   ....[28]....
        /*0750*/ 	.word	0x00004910
        /*0754*/ 	.word	0x000000ff
        /*0758*/ 	.word	0x00028450
        /*075c*/ 	.short	0x010a
        /*075e*/ 	.byte	0x0a
	.zero		1


	//   ....[29]....
        /*0760*/ 	.word	0x00004950
        /*0764*/ 	.word	0x000000ff
        /*0768*/ 	.word	0x00028450
        /*076c*/ 	.short	0x010a
        /*076e*/ 	.byte	0x0a
	.zero		1


	//   ....[30]....
        /*0770*/ 	.word	0x00004f10
        /*0774*/ 	.word	0x0000000b
        /*0778*/ 	.word	0x00000000
        /*077c*/ 	.short	0x0101
        /*077e*/ 	.byte	0x3f
	.zero		1


	//   ....[31]....
        /*0780*/ 	.word	0x00006380
        /*0784*/ 	.word	0x000000ff
        /*0788*/ 	.word	0x00000000
        /*078c*/ 	.short	0x0101
        /*078e*/ 	.byte	0x0a
	.zero		1


	//   ....[32]....
        /*0790*/ 	.word	0x00006f50
        /*0794*/ 	.word	0x000000ff
        /*0798*/ 	.word	0x00028430
        /*079c*/ 	.short	0x010a
        /*079e*/ 	.byte	0x06
	.zero		1


	//   ....[33]....
        /*07a0*/ 	.word	0x00006f90
        /*07a4*/ 	.word	0x000000ff
        /*07a8*/ 	.word	0x00028430
        /*07ac*/ 	.short	0x010a
        /*07ae*/ 	.byte	0x06
	.zero		1


	//   ....[34]....
        /*07b0*/ 	.word	0x00007310
        /*07b4*/ 	.word	0x000000ff
        /*07b8*/ 	.word	0x00028450
        /*07bc*/ 	.short	0x010a
        /*07be*/ 	.byte	0x0a
	.zero		1


	//   ....[35]....
        /*07c0*/ 	.word	0x00007350
        /*07c4*/ 	.word	0x000000ff
        /*07c8*/ 	.word	0x00028450
        /*07cc*/ 	.short	0x010a
        /*07ce*/ 	.byte	0x0a
	.zero		1


	//   ....[36]....
        /*07d0*/ 	.word	0x00008130
        /*07d4*/ 	.word	0x00000004
        /*07d8*/ 	.word	0x00000000
        /*07dc*/ 	.short	0x0101
        /*07de*/ 	.byte	0x3f
	.zero		1


	//   ....[37]....
        /*07e0*/ 	.word	0x00008350
        /*07e4*/ 	.word	0x000000ff
        /*07e8*/ 	.word	0x00000000
        /*07ec*/ 	.short	0x0101
        /*07ee*/ 	.byte	0x05
	.zero		1


	//   ....[38]....
        /*07f0*/ 	.word	0x00008d70
        /*07f4*/ 	.word	0x000000ff
        /*07f8*/ 	.word	0x00028430
        /*07fc*/ 	.short	0x010a
        /*07fe*/ 	.byte	0x06
	.zero		1


	//   ....[39]....
        /*0800*/ 	.word	0x00008db0
        /*0804*/ 	.word	0x000000ff
        /*0808*/ 	.word	0x00028430
        /*080c*/ 	.short	0x010a
        /*080e*/ 	.byte	0x06
	.zero		1


	//   ....[40]....
        /*0810*/ 	.word	0x00009130
        /*0814*/ 	.word	0x000000ff
        /*0818*/ 	.word	0x00028450
        /*081c*/ 	.short	0x010a
        /*081e*/ 	.byte	0x0a
	.zero		1


	//   ....[41]....
        /*0820*/ 	.word	0x00009170
        /*0824*/ 	.word	0x000000ff
        /*0828*/ 	.word	0x00028450
        /*082c*/ 	.short	0x010a
        /*082e*/ 	.byte	0x0a
	.zero		1


	//   ....[42]....
        /*0830*/ 	.word	0x00009710
        /*0834*/ 	.word	0x000000a6
        /*0838*/ 	.word	0x00000000
        /*083c*/ 	.short	0x0101
        /*083e*/ 	.byte	0x3f
	.zero		1


	//   ....[43]....
        /*0840*/ 	.word	0x0000ab80
        /*0844*/ 	.word	0x000000ff
        /*0848*/ 	.word	0x00000000
        /*084c*/ 	.short	0x0101
        /*084e*/ 	.byte	0x05
	.zero		1


	//   ....[44]....
        /*0850*/ 	.word	0x0000b480
        /*0854*/ 	.word	0x000000ff
        /*0858*/ 	.word	0x00028450
        /*085c*/ 	.short	0x010a
        /*085e*/ 	.byte	0x09
	.zero		1


	//   ....[45]....
        /*0860*/ 	.word	0x0000b4c0
        /*0864*/ 	.word	0x000000ff
        /*0868*/ 	.word	0x00028450
        /*086c*/ 	.short	0x010a
        /*086e*/ 	.byte	0x09
	.zero		1


	//   ....[46]....
        /*0870*/ 	.word	0x0000bcc0
        /*0874*/ 	.word	0x000000ff
        /*0878*/ 	.word	0x00000000
        /*087c*/ 	.short	0x0101
        /*087e*/ 	.byte	0x04
	.zero		1


	//   ....[47]....
        /*0880*/ 	.word	0x0000de00
        /*0884*/ 	.word	0x000000ff
        /*0888*/ 	.word	0x00000000
        /*088c*/ 	.short	0x0101
        /*088e*/ 	.byte	0x05
	.zero		1


	//   ....[48]....
        /*0890*/ 	.word	0x0000fe30
        /*0894*/ 	.word	0x00000004
        /*0898*/ 	.word	0x00028480
        /*089c*/ 	.short	0x010a
        /*089e*/ 	.byte	0x3f
	.zero		1


	//   ....[49]....
        /*08a0*/ 	.word	0x00010030
        /*08a4*/ 	.word	0x00000004
        /*08a8*/ 	.word	0x00028440
        /*08ac*/ 	.short	0x010a
        /*08ae*/ 	.byte	0x3f
	.zero		1


	//   ....[50]....
        /*08b0*/ 	.word	0x00010410
        /*08b4*/ 	.word	0x000000ff
        /*08b8*/ 	.word	0x00028420
        /*08bc*/ 	.short	0x010a
        /*08be*/ 	.byte	0x28
	.zero		1


	//   ....[51]....
        /*08c0*/ 	.word	0x000106f0
        /*08c4*/ 	.word	0x00000006
        /*08c8*/ 	.word	0x00028480
        /*08cc*/ 	.short	0x010a
        /*08ce*/ 	.byte	0x3f
	.zero		1


	//   ....[52]....
        /*08d0*/ 	.word	0x00010a60
        /*08d4*/ 	.word	0x00000006
        /*08d8*/ 	.word	0x00028440
        /*08dc*/ 	.short	0x010a
        /*08de*/ 	.byte	0x3f
	.zero		1


	//   ....[53]....
        /*08e0*/ 	.word	0x00010e40
        /*08e4*/ 	.word	0x00000015
        /*08e8*/ 	.word	0x00028470
        /*08ec*/ 	.short	0x010a
        /*08ee*/ 	.byte	0x3f
	.zero		1


	//   ....[54]....
        /*08f0*/ 	.word	0x00010eb0
        /*08f4*/ 	.word	0x00000015
        /*08f8*/ 	.word	0x00028460
        /*08fc*/ 	.short	0x010a
        /*08fe*/ 	.byte	0x3f
	.zero		1


	//   ....[55]....
        /*0900*/ 	.word	0x00011400
        /*0904*/ 	.word	0x00000015
        /*0908*/ 	.word	0x00028450
        /*090c*/ 	.short	0x0101
        /*090e*/ 	.byte	0x3f
	.zero		1


	//   ....[56]....
        /*0910*/ 	.word	0x00011470
        /*0914*/ 	.word	0x00000015
        /*0918*/ 	.word	0x00000000
        /*091c*/ 	.short	0x0101
        /*091e*/ 	.byte	0x3f
	.zero		1


	//   ....[57]....
        /*0920*/ 	.word	0x00011630
        /*0924*/ 	.word	0x00000002
        /*0928*/ 	.word	0x00028470
        /*092c*/ 	.short	0x010a
        /*092e*/ 	.byte	0x3f
	.zero		1


	//   ....[58]....
        /*0930*/ 	.word	0x000116c0
        /*0934*/ 	.word	0x00000002
        /*0938*/ 	.word	0x00028460
        /*093c*/ 	.short	0x010a
        /*093e*/ 	.byte	0x3f
	.zero		1


	//   ....[59]....
        /*0940*/ 	.word	0x00011c20
        /*0944*/ 	.word	0x00000002
        /*0948*/ 	.word	0x00028450
        /*094c*/ 	.short	0x0101
        /*094e*/ 	.byte	0x3f
	.zero		1


	//   ....[60]....
        /*0950*/ 	.word	0x00011c70
        /*0954*/ 	.word	0x00000000
        /*0958*/ 	.word	0x00000000
        /*095c*/ 	.short	0x0101
        /*095e*/ 	.byte	0x3f
	.zero		1


	//   ....[61]....
        /*0960*/ 	.word	0x00011f50
        /*0964*/ 	.word	0x00000000
        /*0968*/ 	.word	0x00028420
        /*096c*/ 	.short	0x010a
        /*096e*/ 	.byte	0x3f
	.zero		1


	//   ....[62]....
        /*0970*/ 	.word	0x00012110
        /*0974*/ 	.word	0x00000006
        /*0978*/ 	.word	0x00000000
        /*097c*/ 	.short	0x010a
        /*097e*/ 	.byte	0x3f
	.zero		1


	//   ....[63]....
        /*0980*/ 	.word	0x00012180
        /*0984*/ 	.word	0x00000007
        /*0988*/ 	.word	0x00000000
        /*098c*/ 	.short	0x010a
        /*098e*/ 	.byte	0x3f
	.zero		1


	//   ....[64]....
        /*0990*/ 	.word	0x000121e0
        /*0994*/ 	.word	0x00000004
        /*0998*/ 	.word	0x00028460
        /*099c*/ 	.short	0x010a
        /*099e*/ 	.byte	0x3f
	.zero		1


	//   ....[65]....
        /*09a0*/ 	.word	0x00012230
        /*09a4*/ 	.word	0x00000003
        /*09a8*/ 	.word	0x00028460
        /*09ac*/ 	.short	0x010a
        /*09ae*/ 	.byte	0x3f
	.zero		1


	//   ....[66]....
        /*09b0*/ 	.word	0x00012270
        /*09b4*/ 	.word	0x00000004
        /*09b8*/ 	.word	0x00028480
        /*09bc*/ 	.short	0x010a
        /*09be*/ 	.byte	0x3f
	.zero		1


	//   ....[67]....
        /*09c0*/ 	.word	0x00012290
        /*09c4*/ 	.word	0x00000003
        /*09c8*/ 	.word	0x00028480
        /*09cc*/ 	.short	0x010a
        /*09ce*/ 	.byte	0x3f
	.zero		1


	//   ....[68]....
        /*09d0*/ 	.word	0x00012300
        /*09d4*/ 	.word	0x00000003
        /*09d8*/ 	.word	0x00028400
        /*09dc*/ 	.short	0x010a
        /*09de*/ 	.byte	0x3f
	.zero		1


	//   ....[69]....
        /*09e0*/ 	.word	0x00012350
        /*09e4*/ 	.word	0x00000005
        /*09e8*/ 	.word	0x00028430
        /*09ec*/ 	.short	0x010a
        /*09ee*/ 	.byte	0x3f
	.zero		1


	//   ....[70]....
        /*09f0*/ 	.word	0x000123b0
        /*09f4*/ 	.word	0x0000000b
        /*09f8*/ 	.word	0x00028430
        /*09fc*/ 	.short	0x010a
        /*09fe*/ 	.byte	0x3f
	.zero		1


	//   ....[71]....
        /*0a00*/ 	.word	0x00012410
        /*0a04*/ 	.word	0x0000000b
        /*0a08*/ 	.word	0x00028450
        /*0a0c*/ 	.short	0x010a
        /*0a0e*/ 	.byte	0x3f
	.zero		1


	//   ....[72]....
        /*0a10*/ 	.word	0x00012470
        /*0a14*/ 	.word	0x00000008
        /*0a18*/ 	.word	0x00028430
        /*0a1c*/ 	.short	0x010a
        /*0a1e*/ 	.byte	0x3f
	.zero		1


	//   ....[73]....
        /*0a20*/ 	.word	0x000124d0
        /*0a24*/ 	.word	0x00000008
        /*0a28*/ 	.word	0x00028450
        /*0a2c*/ 	.short	0x010a
        /*0a2e*/ 	.byte	0x3f
	.zero		1


	//   ....[74]....
        /*0a30*/ 	.word	0x00012530
        /*0a34*/ 	.word	0x00000008
        /*0a38*/ 	.word	0x00028430
        /*0a3c*/ 	.short	0x010a
        /*0a3e*/ 	.byte	0x3f
	.zero		1


	//   ....[75]....
        /*0a40*/ 	.word	0x00012590
        /*0a44*/ 	.word	0x00000008
        /*0a48*/ 	.word	0x00028450
        /*0a4c*/ 	.short	0x010a
        /*0a4e*/ 	.byte	0x3f
	.zero		1


	//   ....[76]....
        /*0a50*/ 	.word	0x000125f0
        /*0a54*/ 	.word	0x00000003
        /*0a58*/ 	.word	0x00028450
        /*0a5c*/ 	.short	0x010a
        /*0a5e*/ 	.byte	0x3f
	.zero		1


	//   ....[77]....
        /*0a60*/ 	.word	0x00012740
        /*0a64*/ 	.word	0x00000004
        /*0a68*/ 	.word	0x00028480
        /*0a6c*/ 	.short	0x010a
        /*0a6e*/ 	.byte	0x3f
	.zero		1


	//   ....[78]....
        /*0a70*/ 	.word	0x00012790
        /*0a74*/ 	.word	0x00000004
        /*0a78*/ 	.word	0x00028440
        /*0a7c*/ 	.short	0x010a
        /*0a7e*/ 	.byte	0x3f
	.zero		1


	//   ....[79]....
        /*0a80*/ 	.word	0x000127e0
        /*0a84*/ 	.word	0x00000011
        /*0a88*/ 	.word	0x00028420
        /*0a8c*/ 	.short	0x010a
        /*0a8e*/ 	.byte	0x3f
	.zero		1


	//   ....[80]....
        /*0a90*/ 	.word	0x00012830
        /*0a94*/ 	.word	0x00000006
        /*0a98*/ 	.word	0x00028480
        /*0a9c*/ 	.short	0x010a
        /*0a9e*/ 	.byte	0x3f
	.zero		1


	//   ....[81]....
        /*0aa0*/ 	.word	0x00012880
        /*0aa4*/ 	.word	0x00000006
        /*0aa8*/ 	.word	0x00028440
        /*0aac*/ 	.short	0x010a
        /*0aae*/ 	.byte	0x3f
	.zero		1


	//   ....[82]....
        /*0ab0*/ 	.word	0x000128d0
        /*0ab4*/ 	.word	0x00000015
        /*0ab8*/ 	.word	0x00028470
        /*0abc*/ 	.short	0x010a
        /*0abe*/ 	.byte	0x3f
	.zero		1


	//   ....[83]....
        /*0ac0*/ 	.word	0x00012920
        /*0ac4*/ 	.word	0x00000015
        /*0ac8*/ 	.word	0x00028460
        /*0acc*/ 	.short	0x010a
        /*0ace*/ 	.byte	0x3f
	.zero		1


	//   ....[84]....
        /*0ad0*/ 	.word	0x00012970
        /*0ad4*/ 	.word	0x00000002
        /*0ad8*/ 	.word	0x00028470
        /*0adc*/ 	.short	0x010a
        /*0ade*/ 	.byte	0x3f
	.zero		1


	//   ....[85]....
        /*0ae0*/ 	.word	0x000129c0
        /*0ae4*/ 	.word	0x00000002
        /*0ae8*/ 	.word	0x00028460
        /*0aec*/ 	.short	0x010a
        /*0aee*/ 	.byte	0x3f
	.zero		1


	//   ....[86]....
        /*0af0*/ 	.word	0x00012a10
        /*0af4*/ 	.word	0x00000000
        /*0af8*/ 	.word	0x00028420
        /*0afc*/ 	.short	0x010a
        /*0afe*/ 	.byte	0x3f
	.zero		1


	//   ....[87]....
        /*0b00*/ 	.word	0x00012bb0
        /*0b04*/ 	.word	0x00000006
        /*0b08*/ 	.word	0x00000000
        /*0b0c*/ 	.short	0x010a
        /*0b0e*/ 	.byte	0x3f
	.zero		1


	//   ....[88]....
        /*0b10*/ 	.word	0x00012c00
        /*0b14*/ 	.word	0x00000007
        /*0b18*/ 	.word	0x00000000
        /*0b1c*/ 	.short	0x010a
        /*0b1e*/ 	.byte	0x3f
	.zero		1


	//   ....[89]....
        /*0b20*/ 	.word	0x00012c50
        /*0b24*/ 	.word	0x00000004
        /*0b28*/ 	.word	0x00028460
        /*0b2c*/ 	.short	0x010a
        /*0b2e*/ 	.byte	0x3f
	.zero		1


	//   ....[90]....
        /*0b30*/ 	.word	0x00012ca0
        /*0b34*/ 	.word	0x00000003
        /*0b38*/ 	.word	0x00028460
        /*0b3c*/ 	.short	0x010a
        /*0b3e*/ 	.byte	0x3f
	.zero		1


	//   ....[91]....
        /*0b40*/ 	.word	0x00012cf0
        /*0b44*/ 	.word	0x00000004
        /*0b48*/ 	.word	0x00028480
        /*0b4c*/ 	.short	0x010a
        /*0b4e*/ 	.byte	0x3f
	.zero		1


	//----- nvinfo : EIATTR_NUM_MBARRIERS
	.align		4
.L_439:
        /*0b50*/ 	.byte	0x03, 0x38
        /*0b52*/ 	.short	0x0016


	//----- nvinfo : EIATTR_EXIT_INSTR_OFFSETS
	.align		4
        /*0b54*/ 	.byte	0x04, 0x1c
        /*0b56*/ 	.short	(.L_441 - .L_440)


	//   ....[0]....
.L_440:
        /*0b58*/ 	.word	0x00000a60


	//   ....[1]....
        /*0b5c*/ 	.word	0x0000e850


	//   ....[2]....
        /*0b60*/ 	.word	0x000122e0


	//----- nvinfo : EIATTR_MAX_THREADS
	.align		4
.L_441:
        /*0b64*/ 	.byte	0x04, 0x05
        /*0b66*/ 	.short	(.L_443 - .L_442)
.L_442:
        /*0b68*/ 	.word	0x00000180
        /*0b6c*/ 	.word	0x00000001
        /*0b70*/ 	.word	0x00000001


	//----- nvinfo : EIATTR_CRS_STACK_SIZE
	.align		4
.L_443:
        /*0b74*/ 	.byte	0x04, 0x1e
        /*0b76*/ 	.short	(.L_445 - .L_444)
.L_444:
        /*0b78*/ 	.word	0x00000000


	//----- nvinfo : EIATTR_CBANK_PARAM_SIZE
	.align		4
.L_445:
        /*0b7c*/ 	.byte	0x03, 0x19
        /*0b7e*/ 	.short	0x0bf0


	//----- nvinfo : EIATTR_PARAM_CBANK
	.align		4
        /*0b80*/ 	.byte	0x04, 0x0a
        /*0b82*/ 	.short	(.L_447 - .L_446)
	.align		4
.L_446:
        /*0b84*/ 	.word	index@(.nv.constant0._ZN7cutlass13device_kernelIN5flash11enable_sm90INS1_16FlashAttnFwdSm90INS1_25CollectiveMainloopFwdSm90ILi2EN4cute5tupleIJNS5_1CILi1EEES8_S8_EEENS6_IJNS7_ILi128EEENS7_ILi64EEENS7_ILi256EEEEEELi256ENS_12float_e4m3_tEfNS_4arch4Sm90ELb0ELb1ELb1ELb0ELb0ELb0ELb0ELb1ELb1ELb0ELb0ELb0EEENS1_21CollectiveEpilogueFwdINS6_IJSA_SC_SB_EEES9_NS_10bfloat16_tESG_Li256ELb0ELb0ELb0ELb1EEENS1_30DynamicPersistentTileSchedulerILi256ELi128ELb0ELb0ELb1EEEEEEEEEvNT_6ParamsE)
        /*0b88*/ 	.short	0x0210
        /*0b8a*/ 	.short	0x0bf0


	//----- nvinfo : EIATTR_SW_WAR
	.align		4
.L_447:
        /*0b8c*/ 	.byte	0x04, 0x36
        /*0b8e*/ 	.short	(.L_449 - .L_448)
.L_448:
        /*0b90*/ 	.word	0x00000008
.L_449:


//--------------------- .nv.info._ZN7cutlass13device_kernelIN5flash11enable_sm90INS1_16FlashAttnFwdSm90INS1_25CollectiveMainloopFwdSm90ILi2EN4cute5tupleIJNS5_1CILi1EEES8_S8_EEENS6_IJNS7_ILi128EEENS7_ILi64EEENS7_ILi256EEEEEELi256ENS_12float_e4m3_tEfNS_4arch4Sm90ELb0ELb1ELb1ELb1ELb0ELb0ELb0ELb1ELb1ELb0ELb0ELb0EEENS1_21CollectiveEpilogueFwdINS6_IJSA_SC_SB_EEES9_NS_10bfloat16_tESG_Li256ELb1ELb0ELb0ELb1EEENS1_36VarlenDynamicPersistentTileSchedulerILi128ELi64ELi256ELi128ELb0ELb0ELb1ELb1ELb0ELb1EEEEEEEEEvNT_6ParamsE --------------------------
	.section	.nv.info._ZN7cutlass13device_kernelIN5flash11enable_sm90INS1_16FlashAttnFwdSm90INS1_25CollectiveMainloopFwdSm90ILi2EN4cute5tupleIJNS5_1CILi1EEES8_S8_EEENS6_IJNS7_ILi128EEENS7_ILi64EEENS7_ILi256EEEEEELi256ENS_12float_e4m3_tEfNS_4arch4Sm90ELb0ELb1ELb1ELb1ELb0ELb0ELb0ELb1ELb1ELb0ELb0ELb0EEENS1_21CollectiveEpilogueFwdINS6_IJSA_SC_SB_EEES9_NS_10bfloat16_tESG_Li256ELb1ELb0ELb0ELb1EEENS1_36VarlenDynamicPersistentTileSchedulerILi128ELi64ELi256ELi128ELb0ELb0ELb1ELb1ELb0ELb1EEEEEEEEEvNT_6ParamsE,"",@"SHT_CUDA_INFO"
	.sectionflags	@""
	.align	4


	//----- nvinfo : EIATTR_CUDA_API_VERSION
	.align		4
        /*0000*/ 	.byte	0x04, 0x37
        /*0002*/ 	.short	(.L_451 - .L_450)
.L_450:
        /*0004*/ 	.word	0x00000082


	//----- nvinfo : EIATTR_KPARAM_INFO
	.align		4
.L_451:
        /*0008*/ 	.byte	0x04, 0x17
        /*000a*/ 	.short	(.L_453 - .L_452)
.L_452:
        /*000c*/ 	.word	0x00000000
        /*0010*/ 	.short	0x0000
        /*0012*/ 	.short	0x0070
        /*0014*/ 	.byte	0x00, 0xf0, 0x01, 0x28


	//----- nvinfo : EIATTR_SPARSE_MMA_MASK
	.align		4
.L_453:
        /*0018*/ 	.byte	0x03, 0x50
        /*001a*/ 	.short	0x0000


	//----- nvinfo : EIATTR_MAXREG_COUNT
	.align		4
        /*001c*/ 	.byte	0x03, 0x1b
        /*001e*/ 	.short	0x00a8


	//----- nvinfo : EIATTR_NUM_BARRIERS
	.align		4
        /*0020*/ 	.byte	0x02, 0x4c
        /*0022*/ 	.byte	0x10
	.zero		1


	//----- nvinfo : EIATTR_EXTERNS
	.align		4
        /*0024*/ 	.byte	0x04, 0x0f
        /*0026*/ 	.short	(.L_455 - .L_454)


	//   ....[0]....
	.align		4
.L_454:
        /*0028*/ 	.word	index@(__assertfail)


	//----- nvinfo : EIATTR_ANNOTATIONS
	.align		4
.L_455:
        /*002c*/ 	.byte	0x04, 0x55
        /*002e*/ 	.short	(.L_457 - .L_456)


	//   ....[0]....
.L_456:
        /* <DEDUP_REMOVED lines=42> */


	//----- nvinfo : EIATTR_MERCURY_ISA_VERSION
	.align		4
.L_457:
        /*02b8*/ 	.byte	0x03, 0x5f
        /*02ba*/ 	.short	0x0101


	//----- nvinfo : EIATTR_UNUSED_LOAD_BYTE_OFFSET
	.align		4
        /*02bc*/ 	.byte	0x04, 0x44
        /*02be*/ 	.short	(.L_459 - .L_458)


	//   ....[0]....
.L_458:
        /*02c0*/ 	.word	0x00000a70
        /*02c4*/ 	.word	0x0000fff0


	//   ....[1]....
        /*02c8*/ 	.word	0x0000c2e0
        /*02cc*/ 	.word	0x0000fff0


	//----- nvinfo : EIATTR_INT_WARP_WIDE_INSTR_OFFSETS
	.align		4
.L_459:
        /*02d0*/ 	.byte	0x04, 0x31
        /*02d2*/ 	.short	(.L_461 - .L_460)


	//   ....[0]....
.L_460:
        /*02d4*/ 	.word	0x00000160


	//   ....[1]....
        /*02d8*/ 	.word	0x000001a0


	//   ....[2]....
        /*02dc*/ 	.word	0x00000210


	//   ....[3]....
        /*02e0*/ 	.word	0x00011160


	//   ....[4]....
        /*02e4*/ 	.word	0x000111f0


	//   ....[5]....
        /*02e8*/ 	.word	0x00011980


	//   ....[6]....
        /*02ec*/ 	.word	0x000133b0


	//   ....[7]....
        /*02f0*/ 	.word	0x00013440


	//----- nvinfo : EIATTR_COOP_GROUP_MASK_REGIDS
	.align		4
.L_461:
        /*02f4*/ 	.byte	0x04, 0x29
        /*02f6*/ 	.short	(.L_463 - .L_462)


	//   ....[0]....
.L_462:
        /*02f8*/ 	.word	0xffffffff


	//   ....[1]....
        /*02fc*/ 	.word	0xffffffff


	//   ....[2]....
        /*0300*/ 	.word	0xffffffff


	//   ....[3]....
        /*0304*/ 	.word	0xffffffff


	//   ....[4]....
        /*0308*/ 	.word	0xffffffff


	//   ....[5]....
        /*030c*/ 	.word	0xffffffff


	//   ....[6]....
        /*0310*/ 	.word	0xffffffff


	//   ....[7]....
        /*0314*/ 	.word	0xffffffff


	//   ....[8]....
        /*0318*/ 	.word	0xffffffff


	//   ....[9]....
        /*031c*/ 	.word	0xffffffff


	//   ....[10]....
        /*0320*/ 	.word	0xffffffff


	//   ....[11]....
        /*0324*/ 	.word	0xffffffff


	//   ....[12]....
        /*0328*/ 	.word	0xffffffff


	//   ....[13]....
        /*032c*/ 	.word	0xffffffff


	//   ....[14]....
        /*0330*/ 	.word	0xffffffff


	//   ....[15]....
        /*0334*/ 	.word	0xffffffff


	//   ....[16]....
        /*0338*/ 	.word	0xffffffff


	//   ....[17]....
        /*033c*/ 	.word	0xffffffff


	//   ....[18]....
        /*0340*/ 	.word	0xffffffff


	//   ....[19]....
        /*0344*/ 	.word	0xffffffff


	//   ....[20]....
        /*0348*/ 	.word	0xffffffff


	//   ....[21]....
        /*034c*/ 	.word	0xffffffff


	//   ....[22]....
        /*0350*/ 	.word	0xffffffff


	//   ....[23]....
        /*0354*/ 	.word	0xffffffff


	//   ....[24]....
        /*0358*/ 	.word	0xffffffff


	//   ....[25]....
        /*035c*/ 	.word	0xffffffff


	//   ....[26]....
        /*0360*/ 	.word	0xffffffff


	//   ....[27]....
        /*0364*/ 	.word	0xffffffff


	//   ....[28]....
        /*0368*/ 	.word	0xffffffff


	//   ....[29]....
        /*036c*/ 	.word	0xffffffff


	//   ....[30]....
        /*0370*/ 	.word	0xffffffff


	//   ....[31]....
        /*0374*/ 	.word	0xffffffff


	//   ....[32]....
        /*0378*/ 	.word	0xffffffff


	//   ....[33]....
        /*037c*/ 	.word	0xffffffff


	//   ....[34]....
        /*0380*/ 	.word	0xffffffff


	//   ....[35]....
        /*0384*/ 	.word	0xffffffff


	//   ....[36]....
        /*0388*/ 	.word	0xffffffff


	//   ....[37]....
        /*038c*/ 	.word	0xffffffff


	//   ....[38]....
        /*0390*/ 	.word	0xffffffff


	//   ....[39]....
        /*0394*/ 	.word	0xffffffff


	//   ....[40]....
        /*0398*/ 	.word	0xffffffff


	//   ....[41]....
        /*039c*/ 	.word	0xffffffff


	//   ....[42]....
        /*03a0*/ 	.word	0xffffffff


	//   ....[43]....
        /*03a4*/ 	.word	0xffffffff


	//   ....[44]....
        /*03a8*/ 	.word	0xffffffff


	//   ....[45]....
        /*03ac*/ 	.word	0xffffffff


	//   ....[46]....
        /*03b0*/ 	.word	0xffffffff


	//   ....[47]....
        /*03b4*/ 	.word	0xffffffff


	//   ....[48]....
        /*03b8*/ 	.word	0xffffffff


	//   ....[49]....
        /*03bc*/ 	.word	0xffffffff


	//   ....[50]....
        /*03c0*/ 	.word	0xffffffff


	//   ....[51]....
        /*03c4*/ 	.word	0xffffffff


	//   ....[52]....
        /*03c8*/ 	.word	0xffffffff


	//   ....[53]....
        /*03cc*/ 	.word	0xffffffff


	//   ....[54]....
        /*03d0*/ 	.word	0xffffffff


	//   ....[55]....
        /*03d4*/ 	.word	0xffffffff


	//   ....[56]....
        /*03d8*/ 	.word	0xffffffff


	//   ....[57]....
        /*03dc*/ 	.word	0xffffffff


	//   ....[58]....
        /*03e0*/ 	.word	0xffffffff


	//   ....[59]....
        /*03e4*/ 	.word	0xffffffff


	//   ....[60]....
        /*03e8*/ 	.word	0xffffffff


	//   ....[61]....
        /*03ec*/ 	.word	0xffffffff


	//   ....[62]....
        /*03f0*/ 	.word	0xffffffff


	//   ....[63]....
        /*03f4*/ 	.word	0xffffffff


	//   ....[64]....
        /*03f8*/ 	.word	0xffffffff


	//   ....[65]....
        /*03fc*/ 	.word	0xffffffff


	//   ....[66]....
        /*0400*/ 	.word	0xffffffff


	//   ....[67]....
        /*0404*/ 	.word	0xffffffff


	//   ....[68]....
        /*0408*/ 	.word	0xffffffff


	//   ....[69]....
        /*040c*/ 	.word	0xffffffff


	//   ....[70]....
        /*0410*/ 	.word	0xffffffff


	//   ....[71]....
        /*0414*/ 	.word	0xffffffff


	//   ....[72]....
        /*0418*/ 	.word	0xffffffff


	//   ....[73]....
        /*041c*/ 	.word	0xffffffff


	//   ....[74]....
        /*0420*/ 	.word	0xffffffff


	//   ....[75]....
        /*0424*/ 	.word	0xffffffff


	//   ....[76]....
        /*0428*/ 	.word	0xffffffff


	//   ....[77]....
        /*042c*/ 	.word	0xffffffff


	//   ....[78]....
        /*0430*/ 	.word	0xffffffff


	//   ....[79]....
        /*0434*/ 	.word	0xffffffff


	//   ....[80]....
        /*0438*/ 	.word	0xffffffff


	//   ....[81]....
        /*043c*/ 	.word	0xffffffff


	//   ....[82]....
        /*0440*/ 	.word	0xffffffff


	//   ....[83]....
        /*0444*/ 	.word	0xffffffff


	//   ....[84]....
        /*0448*/ 	.word	0xffffffff


	//   ....[85]....
        /*044c*/ 	.word	0xffffffff


	//   ....[86]....
        /*0450*/ 	.word	0xffffffff


	//   ....[87]....
        /*0454*/ 	.word	0xffffffff


	//   ....[88]....
        /*0458*/ 	.word	0xffffffff


	//   ....[89]....
        /*045c*/ 	.word	0xffffffff


	//   ....[90]....
        /*0460*/ 	.word	0xffffffff


	//   ....[91]....
        /*0464*/ 	.word	0xffffffff


	//   ....[92]....
        /*0468*/ 	.word	0xffffffff


	//   ....[93]....
        /*046c*/ 	.word	0xffffffff


	//   ....[94]....
        /*0470*/ 	.word	0xffffffff


	//   ....[95]....
        /*0474*/ 	.word	0xffffffff


	//   ....[96]....
        /*0478*/ 	.word	0xffffffff


	//   ....[97]....
        /*047c*/ 	.word	0xffffffff


	//   ....[98]....
        /*0480*/ 	.word	0xffffffff


	//   ....[99]....
        /*0484*/ 	.word	0xffffffff


	//   ....[100]....
        /*0488*/ 	.word	0xffffffff


	//   ....[101]....
        /*048c*/ 	.word	0xffffffff


	//   ....[102]....
        /*0490*/ 	.word	0xffffffff


	//   ....[103]....
        /*0494*/ 	.word	0xffffffff


	//   ....[104]....
        /*0498*/ 	.word	0xffffffff


	//   ....[105]....
        /*049c*/ 	.word	0xffffffff


	//   ....[106]....
        /*04a0*/ 	.word	0xffffffff


	//   ....[107]....
        /*04a4*/ 	.word	0xffffffff


	//   ....[108]....
        /*04a8*/ 	.word	0xffffffff


	//   ....[109]....
        /*04ac*/ 	.word	0xffffffff


	//   ....[110]....
        /*04b0*/ 	.word	0xffffffff


	//   ....[111]....
        /*04b4*/ 	.word	0xffffffff


	//   ....[112]....
        /*04b8*/ 	.word	0xffffffff


	//   ....[113]....
        /*04bc*/ 	.word	0xffffffff


	//   ....[114]....
        /*04c0*/ 	.word	0xffffffff


	//   ....[115]....
        /*04c4*/ 	.word	0xffffffff


	//   ....[116]....
        /*04c8*/ 	.word	0xffffffff


	//   ....[117]....
        /*04cc*/ 	.word	0xffffffff


	//   ....[118]....
        /*04d0*/ 	.word	0xffffffff


	//   ....[119]....
        /*04d4*/ 	.word	0xffffffff


	//   ....[120]....
        /*04d8*/ 	.word	0xffffffff


	//   ....[121]....
        /*04dc*/ 	.word	0xffffffff


	//   ....[122]....
        /*04e0*/ 	.word	0xffffffff


	//   ....[123]....
        /*04e4*/ 	.word	0xffffffff


	//   ....[124]....
        /*04e8*/ 	.word	0xffffffff


	//   ....[125]....
        /*04ec*/ 	.word	0xffffffff


	//   ....[126]....
        /*04f0*/ 	.word	0xffffffff


	//   ....[127]....
        /*04f4*/ 	.word	0x0500000f


	//   ....[128]....
        /*04f8*/ 	.word	0x0500000f


	//----- nvinfo : EIATTR_COOP_GROUP_INSTR_OFFSETS
	.align		4
.L_463:
        /*04fc*/ 	.byte	0x04, 0x28
        /*04fe*/ 	.short	(.L_465 - .L_464)


	//   ....[0]....
.L_464:
        /*0500*/ 	.word	0x00000070


	//   ....[1]....
        /*0504*/ 	.word	0x00000170


	//   ....[2]....
        /*0508*/ 	.word	0x000001c0


	//   ....[3]....
        /*050c*/ 	.word	0x000003f0


	//   ....[4]....
        /*0510*/ 	.word	0x00000550


	//   ....[5]....
        /*0514*/ 	.word	0x00000670


	//   ....[6]....
        /*0518*/ 	.word	0x000007d0


	//   ....[7]....
        /*051c*/ 	.word	0x00001a10


	//   ....[8]....
        /*0520*/ 	.word	0x000035c0


	//   ....[9]....
        /*0524*/ 	.word	0x00003630


	//   ....[10]....
        /*0528*/ 	.word	0x000038d0


	//   ....[11]....
        /*052c*/ 	.word	0x00003940


	//   ....[12]....
        /*0530*/ 	.word	0x00005870


	//   ....[13]....
        /*0534*/ 	.word	0x00005970


	//   ....[14]....
        /*0538*/ 	.word	0x00005cf0


	//   ....[15]....
        /*053c*/ 	.word	0x00005d80


	//   ....[16]....
        /*0540*/ 	.word	0x00007ae0


	//   ....[17]....
        /*0544*/ 	.word	0x00007af0


	//   ....[18]....
        /*0548*/ 	.word	0x00007b50


	//   ....[19]....
        /*054c*/ 	.word	0x00007b60


	//   ....[20]....
        /*0550*/ 	.word	0x0000a060


	//   ....[21]....
        /*0554*/ 	.word	0x0000a140


	//   ....[22]....
        /*0558*/ 	.word	0x0000a510


	//   ....[23]....
        /*055c*/ 	.word	0x0000a590


	//   ....[24]....
        /*0560*/ 	.word	0x0000b790


	//   ....[25]....
        /*0564*/ 	.word	0x0000b7a0


	//   ....[26]....
        /*0568*/ 	.word	0x0000b7d0


	//   ....[27]....
        /*056c*/ 	.word	0x0000b7e0


	//   ....[28]....
        /*0570*/ 	.word	0x0000ce10


	//   ....[29]....
        /*0574*/ 	.word	0x0000ce40


	//   ....[30]....
        /*0578*/ 	.word	0x0000ce90


	//   ....[31]....
        /*057c*/ 	.word	0x0000cec0


	//   ....[32]....
        /*0580*/ 	.word	0x0000cef0


	//   ....[33]....
        /*0584*/ 	.word	0x0000cf20


	//   ....[34]....
        /*0588*/ 	.word	0x0000cf50


	//   ....[35]....
        /*058c*/ 	.word	0x0000cfb0


	//   ....[36]....
        /*0590*/ 	.word	0x0000cfe0


	//   ....[37]....
        /*0594*/ 	.word	0x0000d010


	//   ....[38]....
        /*0598*/ 	.word	0x0000d040


	//   ....[39]....
        /*059c*/ 	.word	0x0000d070


	//   ....[40]....
        /*05a0*/ 	.word	0x0000d0a0


	//   ....[41]....
        /*05a4*/ 	.word	0x0000d0d0


	//   ....[42]....
        /*05a8*/ 	.word	0x0000d140


	//   ....[43]....
        /*05ac*/ 	.word	0x0000d180


	//   ....[44]....
        /*05b0*/ 	.word	0x0000d1b0


	//   ....[45]....
        /*05b4*/ 	.word	0x0000d1f0


	//   ....[46]....
        /*05b8*/ 	.word	0x0000d220


	//   ....[47]....
        /*05bc*/ 	.word	0x0000d250


	//   ....[48]....
        /*05c0*/ 	.word	0x0000d280


	//   ....[49]....
        /*05c4*/ 	.word	0x0000d2b0


	//   ....[50]....
        /*05c8*/ 	.word	0x0000d2e0


	//   ....[51]....
        /*05cc*/ 	.word	0x0000d310


	//   ....[52]....
        /*05d0*/ 	.word	0x0000d340


	//   ....[53]....
        /*05d4*/ 	.word	0x0000d370


	//   ....[54]....
        /*05d8*/ 	.word	0x0000d3a0


	//   ....[55]....
        /*05dc*/ 	.word	0x0000d3d0


	//   ....[56]....
        /*05e0*/ 	.word	0x0000d400


	//   ....[57]....
        /*05e4*/ 	.word	0x0000d430


	//   ....[58]....
        /*05e8*/ 	.word	0x0000d460


	//   ....[59]....
        /*05ec*/ 	.word	0x0000d490


	//   ....[60]....
        /*05f0*/ 	.word	0x0000d4c0


	//   ....[61]....
        /*05f4*/ 	.word	0x0000d4f0


	//   ....[62]....
        /*05f8*/ 	.word	0x0000d520


	//   ....[63]....
        /*05fc*/ 	.word	0x0000d540


	//   ....[64]....
        /*0600*/ 	.word	0x0000d550


	//   ....[65]....
        /*0604*/ 	.word	0x0000d560


	//   ....[66]....
        /*0608*/ 	.word	0x0000d570


	//   ....[67]....
        /*060c*/ 	.word	0x0000d580


	//   ....[68]....
        /*0610*/ 	.word	0x0000d590


	//   ....[69]....
        /*0614*/ 	.word	0x0000d5a0


	//   ....[70]....
        /*0618*/ 	.word	0x0000d5c0


	//   ....[71]....
        /*061c*/ 	.word	0x0000d5d0


	//   ....[72]....
        /*0620*/ 	.word	0x0000d5e0


	//   ....[73]....
        /*0624*/ 	.word	0x0000d5f0


	//   ....[74]....
        /*0628*/ 	.word	0x0000d600


	//   ....[75]....
        /*062c*/ 	.word	0x0000d620


	//   ....[76]....
        /*0630*/ 	.word	0x0000d630


	//   ....[77]....
        /*0634*/ 	.word	0x0000d650


	//   ....[78]....
        /*0638*/ 	.word	0x0000d660


	//   ....[79]....
        /*063c*/ 	.word	0x0000d680


	//   ....[80]....
        /*0640*/ 	.word	0x0000d6a0


	//   ....[81]....
        /*0644*/ 	.word	0x0000d6b0


	//   ....[82]....
        /*0648*/ 	.word	0x0000d6d0


	//   ....[83]....
        /*064c*/ 	.word	0x0000d6e0


	//   ....[84]....
        /*0650*/ 	.word	0x0000d700


	//   ....[85]....
        /*0654*/ 	.word	0x0000d720


	//   ....[86]....
        /*0658*/ 	.word	0x0000d730


	//   ....[87]....
        /*065c*/ 	.word	0x0000d760


	//   ....[88]....
        /*0660*/ 	.word	0x0000d790


	//   ....[89]....
        /*0664*/ 	.word	0x0000d7c0


	//   ....[90]....
        /*0668*/ 	.word	0x0000d7f0


	//   ....[91]....
        /*066c*/ 	.word	0x0000d800


	//   ....[92]....
        /*0670*/ 	.word	0x0000fa40


	//   ....[93]....
        /*0674*/ 	.word	0x0000fc30


	//   ....[94]....
        /*0678*/ 	.word	0x0000fc60


	//   ....[95]....
        /*067c*/ 	.word	0x0000fc90


	//   ....[96]....
        /*0680*/ 	.word	0x0000fcd0


	//   ....[97]....
        /*0684*/ 	.word	0x0000fd00


	//   ....[98]....
        /*0688*/ 	.word	0x0000fd40


	//   ....[99]....
        /*068c*/ 	.word	0x0000fed0


	//   ....[100]....
        /*0690*/ 	.word	0x0000ff00


	//   ....[101]....
        /*0694*/ 	.word	0x0000ff30


	//   ....[102]....
        /*0698*/ 	.word	0x0000ff60


	//   ....[103]....
        /*069c*/ 	.word	0x0000ff90


	//   ....[104]....
        /*06a0*/ 	.word	0x0000ffd0


	//   ....[105]....
        /*06a4*/ 	.word	0x00010070


	//   ....[106]....
        /*06a8*/ 	.word	0x00010100


	//   ....[107]....
        /*06ac*/ 	.word	0x000101b0


	//   ....[108]....
        /*06b0*/ 	.word	0x00011ab0


	//   ....[109]....
        /*06b4*/ 	.word	0x00013e00


	//   ....[110]....
        /*06b8*/ 	.word	0x00013e30


	//   ....[111]....
        /*06bc*/ 	.word	0x00013e60


	//   ....[112]....
        /*06c0*/ 	.word	0x00013ea0


	//   ....[113]....
        /*06c4*/ 	.word	0x00013ed0


	//   ....[114]....
        /*06c8*/ 	.word	0x00013ee0


	//   ....[115]....
        /*06cc*/ 	.word	0x00013f10


	//   ....[116]....
        /*06d0*/ 	.word	0x00013f20


	//   ....[117]....
        /*06d4*/ 	.word	0x00014060


	//   ....[118]....
        /*06d8*/ 	.word	0x00014090


	//   ....[119]....
        /*06dc*/ 	.word	0x000140c0


	//   ....[120]....
        /*06e0*/ 	.word	0x000140f0


	//   ....[121]....
        /*06e4*/ 	.word	0x00014120


	//   ....[122]....
        /*06e8*/ 	.word	0x00014160


	//   ....[123]....
        /*06ec*/ 	.word	0x000141f0


	//   ....[124]....
        /*06f0*/ 	.word	0x00014280


	//   ....[125]....
        /*06f4*/ 	.word	0x000142f0


	//   ....[126]....
        /*06f8*/ 	.word	0x00014980


	//   ....[127]....
        /*06fc*/ 	.word	0x00015040


	//   ....[128]....
        /*0700*/ 	.word	0x000154a0


	//----- nvinfo : EIATTR_REG_RECONFIG
	.align		4
.L_465:
        /*0704*/ 	.byte	0x01, 0x54
	.zero		2


	//----- nvinfo : EIATTR_SYSCALL_OFFSETS
	.align		4
        /*0708*/ 	.byte	0x04, 0x46
        /*070a*/ 	.short	(.L_467 - .L_466)


	//   ....[0]....
.L_466:
        /*070c*/ 	.word	0x00001bf0


	//   ....[1]....
        /*0710*/ 	.word	0x00011390


	//   ....[2]....
        /*0714*/ 	.word	0x00011510


	//   ....[3]....
        /*0718*/ 	.word	0x00011650


	//   ....[4]....
        /*071c*/ 	.word	0x00011770


	//----- nvinfo : EIATTR_MBARRIER_INSTR_OFFSETS
	.align		4
.L_467:
        /*0720*/ 	.byte	0x04, 0x39
        /*0722*/ 	.short	(.L_469 - .L_468)


	//   ....[0]....
.L_468:
        /*0724*/ 	.word	0x000002a0
        /*0728*/ 	.word	0x000000ff
        /*072c*/ 	.word	0x00028400
        /*0730*/ 	.short	0x0100
        /*0732*/ 	.byte	0x08
	.zero		1


	//   ....[1]....
        /*0734*/ 	.word	0x000002b0
        /*0738*/ 	.word	0x000000ff
        /*073c*/ 	.word	0x00028420
        /*0740*/ 	.short	0x0100
        /*0742*/ 	.byte	0x08
	.zero		1


	//   ....[2]....
        /*0744*/ 	.word	0x000003a0
        /*0748*/ 	.word	0x000000ff
        /*074c*/ 	.word	0x00028430
        /*0750*/ 	.short	0x0100
        /*0752*/ 	.byte	0x08
	.zero		1


	//   ....[3]....
        /*0754*/ 	.word	0x000003b0
        /*0758*/ 	.word	0x000000ff
        /*075c*/ 	.word	0x00028440
        /*0760*/ 	.short	0x0100
        /*0762*/ 	.byte	0x08
	.zero		1


	//   ....[4]....
        /*0764*/ 	.word	0x000003c0
        /*0768*/ 	.word	0x000000ff
        /*076c*/ 	.word	0x00028438
        /*0770*/ 	.short	0x0100
        /*0772*/ 	.byte	0x08
	.zero		1


	//   ....[5]....
        /*0774*/ 	.word	0x000003d0
        /*0778*/ 	.word	0x000000ff
        /*077c*/ 	.word	0x00028448
        /*0780*/ 	.short	0x0100
        /*0782*/ 	.byte	0x08
	.zero		1


	//   ....[6]....
        /*0784*/ 	.word	0x00000500
        /*0788*/ 	.word	0x000000ff
        /*078c*/ 	.word	0x00028450
        /*0790*/ 	.short	0x0100
        /*0792*/ 	.byte	0x08
	.zero		1


	//   ....[7]....
        /*0794*/ 	.word	0x00000510
        /*0798*/ 	.word	0x000000ff
        /*079c*/ 	.word	0x00028460
        /*07a0*/ 	.short	0x0100
        /*07a2*/ 	.byte	0x08
	.zero		1


	//   ....[8]....
        /*07a4*/ 	.word	0x00000520
        /*07a8*/ 	.word	0x000000ff
        /*07ac*/ 	.word	0x00028458
        /*07b0*/ 	.short	0x0100
        /*07b2*/ 	.byte	0x08
	.zero		1


	//   ....[9]....
        /*07b4*/ 	.word	0x00000530
        /*07b8*/ 	.word	0x000000ff
        /*07bc*/ 	.word	0x00028468
        /*07c0*/ 	.short	0x0100
        /*07c2*/ 	.byte	0x08
	.zero		1


	//   ....[10]....
        /*07c4*/ 	.word	0x00000620
        /*07c8*/ 	.word	0x000000ff
        /*07cc*/ 	.word	0x00028470
        /*07d0*/ 	.short	0x0100
        /*07d2*/ 	.byte	0x06
	.zero		1


	//   ....[11]....
        /*07d4*/ 	.word	0x00000630
        /*07d8*/ 	.word	0x000000ff
        /*07dc*/ 	.word	0x00028480
        /*07e0*/ 	.short	0x0100
        /*07e2*/ 	.byte	0x06
	.zero		1


	//   ....[12]....
        /*07e4*/ 	.word	0x00000640
        /*07e8*/ 	.word	0x000000ff
        /*07ec*/ 	.word	0x00028478
        /*07f0*/ 	.short	0x0100
        /*07f2*/ 	.byte	0x06
	.zero		1


	//   ....[13]....
        /*07f4*/ 	.word	0x00000650
        /*07f8*/ 	.word	0x000000ff
        /*07fc*/ 	.word	0x00028488
        /*0800*/ 	.short	0x0100
        /*0802*/ 	.byte	0x06
	.zero		1


	//   ....[14]....
        /*0804*/ 	.word	0x00000780
        /*0808*/ 	.word	0x000000ff
        /*080c*/ 	.word	0x00028490
        /*0810*/ 	.short	0x0100
        /*0812*/ 	.byte	0x08
	.zero		1


	//   ....[15]....
        /*0814*/ 	.word	0x00000790
        /*0818*/ 	.word	0x000000ff
        /*081c*/ 	.word	0x000284a0
        /*0820*/ 	.short	0x0100
        /*0822*/ 	.byte	0x08
	.zero		1


	//   ....[16]....
        /*0824*/ 	.word	0x000007a0
        /*0828*/ 	.word	0x000000ff
        /*082c*/ 	.word	0x00028498
        /*0830*/ 	.short	0x0100
        /*0832*/ 	.byte	0x08
	.zero		1


	//   ....[17]....
        /*0834*/ 	.word	0x000007b0
        /*0838*/ 	.word	0x000000ff
        /*083c*/ 	.word	0x000284a8
        /*0840*/ 	.short	0x0100
        /*0842*/ 	.byte	0x08
	.zero		1


	//   ....[18]....
        /*0844*/ 	.word	0x000008e0
        /*0848*/ 	.word	0x000000ff
        /*084c*/ 	.word	0x000284b0
        /*0850*/ 	.short	0x0100
        /*0852*/ 	.byte	0x08
	.zero		1


	//   ....[19]....
        /*0854*/ 	.word	0x000008f0
        /*0858*/ 	.word	0x000000ff
        /*085c*/ 	.word	0x000284c0
        /*0860*/ 	.short	0x0100
        /*0862*/ 	.byte	0x08
	.zero		1


	//   ....[20]....
        /*0864*/ 	.word	0x00000900
        /*0868*/ 	.word	0x000000ff
        /*086c*/ 	.word	0x000284b8
        /*0870*/ 	.short	0x0100
        /*0872*/ 	.byte	0x08
	.zero		1


	//   ....[21]....
        /*0874*/ 	.word	0x00000910
        /*0878*/ 	.word	0x000000ff
        /*087c*/ 	.word	0x000284c8
        /*0880*/ 	.short	0x0100
        /*0882*/ 	.byte	0x08
	.zero		1


	//   ....[22]....
        /*0884*/ 	.word	0x00001f40
        /*0888*/ 	.word	0x000000ff
        /*088c*/ 	.word	0x00028400
        /*0890*/ 	.short	0x010a
        /*0892*/ 	.byte	0x29
	.zero		1


	//   ....[23]....
        /*0894*/ 	.word	0x00001fe0
        /*0898*/ 	.word	0x00000004
        /*089c*/ 	.word	0x00028430
        /*08a0*/ 	.short	0x010a
        /*08a2*/ 	.byte	0x3f
	.zero		1


	//   ....[24]....
        /*08a4*/ 	.word	0x00002040
        /*08a8*/ 	.word	0x00000004
        /*08ac*/ 	.word	0x00028430
        /*08b0*/ 	.short	0x010a
        /*08b2*/ 	.byte	0x3f
	.zero		1


	//   ....[25]....
        /*08b4*/ 	.word	0x000026b0
        /*08b8*/ 	.word	0x00000003
        /*08bc*/ 	.word	0x00000000
        /*08c0*/ 	.short	0x0101
        /*08c2*/ 	.byte	0x3f
	.zero		1


	//   ....[26]....
        /*08c4*/ 	.word	0x00004630
        /*08c8*/ 	.word	0x000000ff
        /*08cc*/ 	.word	0x00028430
        /*08d0*/ 	.short	0x010a
        /*08d2*/ 	.byte	0x06
	.zero		1


	//   ....[27]....
        /*08d4*/ 	.word	0x00004670
        /*08d8*/ 	.word	0x000000ff
        /*08dc*/ 	.word	0x00028430
        /*08e0*/ 	.short	0x010a
        /*08e2*/ 	.byte	0x06
	.zero		1


	//   ....[28]....
        /*08e4*/ 	.word	0x000049b0
        /*08e8*/ 	.word	0x000000ff
        /*08ec*/ 	.word	0x00028450
        /*08f0*/ 	.short	0x010a
        /*08f2*/ 	.byte	0x06
	.zero		1


	//   ....[29]....
        /*08f4*/ 	.word	0x000049f0
        /*08f8*/ 	.word	0x000000ff
        /*08fc*/ 	.word	0x00028450
        /*0900*/ 	.short	0x010a
        /*0902*/ 	.byte	0x06
	.zero		1


	//   ....[30]....
        /*0904*/ 	.word	0x00004f40
        /*0908*/ 	.word	0x0000000f
        /*090c*/ 	.word	0x00000000
        /*0910*/ 	.short	0x0101
        /*0912*/ 	.byte	0x3f
	.zero		1


	//   ....[31]....
        /*0914*/ 	.word	0x00006410
        /*0918*/ 	.word	0x000000ff
        /*091c*/ 	.word	0x00000000
        /*0920*/ 	.short	0x0101
        /*0922*/ 	.byte	0x06
	.zero		1


	//   ....[32]....
        /*0924*/ 	.word	0x00006ff0
        /*0928*/ 	.word	0x000000ff
        /*092c*/ 	.word	0x00028430
        /*0930*/ 	.short	0x010a
        /*0932*/ 	.byte	0x06
	.zero		1


	//   ....[33]....
        /*0934*/ 	.word	0x00007030
        /*0938*/ 	.word	0x000000ff
        /*093c*/ 	.word	0x00028430
        /*0940*/ 	.short	0x010a
        /*0942*/ 	.byte	0x06
	.zero		1


	//   ....[34]....
        /*0944*/ 	.word	0x000073a0
        /*0948*/ 	.word	0x000000ff
        /*094c*/ 	.word	0x00028450
        /*0950*/ 	.short	0x010a
        /*0952*/ 	.byte	0x06
	.zero		1


	//   ....[35]....
        /*0954*/ 	.word	0x000073e0
        /*0958*/ 	.word	0x000000ff
        /*095c*/ 	.word	0x00028450
        /*0960*/ 	.short	0x010a
        /*0962*/ 	.byte	0x06
	.zero		1


	//   ....[36]....
        /*0964*/ 	.word	0x000081f0
        /*0968*/ 	.word	0x00000004
        /*096c*/ 	.word	0x00000000
        /*0970*/ 	.short	0x0101
        /*0972*/ 	.byte	0x3f
	.zero		1


	//   ....[37]....
        /*0974*/ 	.word	0x000083e0
        /*0978*/ 	.word	0x000000ff
        /*097c*/ 	.word	0x00000000
        /*0980*/ 	.short	0x0101
        /*0982*/ 	.byte	0x06
	.zero		1


	//   ....[38]....
        /*0984*/ 	.word	0x00008e20
        /*0988*/ 	.word	0x000000ff
        /*098c*/ 	.word	0x00028430
        /*0990*/ 	.short	0x010a
        /*0992*/ 	.byte	0x06
	.zero		1


	//   ....[39]....
        /*0994*/ 	.word	0x00008e60
        /*0998*/ 	.word	0x000000ff
        /*099c*/ 	.word	0x00028430
        /*09a0*/ 	.short	0x010a
        /*09a2*/ 	.byte	0x06
	.zero		1


	//   ....[40]....
        /*09a4*/ 	.word	0x000091d0
        /*09a8*/ 	.word	0x000000ff
        /*09ac*/ 	.word	0x00028450
        /*09b0*/ 	.short	0x010a
        /*09b2*/ 	.byte	0x06
	.zero		1


	//   ....[41]....
        /*09b4*/ 	.word	0x00009210
        /*09b8*/ 	.word	0x000000ff
        /*09bc*/ 	.word	0x00028450
        /*09c0*/ 	.short	0x010a
        /*09c2*/ 	.byte	0x06
	.zero		1


	//   ....[42]....
        /*09c4*/ 	.word	0x000097b0
        /*09c8*/ 	.word	0x000000a4
        /*09cc*/ 	.word	0x00000000
        /*09d0*/ 	.short	0x0101
        /*09d2*/ 	.byte	0x3f
	.zero		1


	//   ....[43]....
        /*09d4*/ 	.word	0x0000ac10
        /*09d8*/ 	.word	0x000000ff
        /*09dc*/ 	.word	0x00000000
        /*09e0*/ 	.short	0x0101
        /*09e2*/ 	.byte	0x06
	.zero		1


	//   ....[44]....
        /*09e4*/ 	.word	0x0000b510
        /*09e8*/ 	.word	0x000000ff
        /*09ec*/ 	.word	0x00028450
        /*09f0*/ 	.short	0x010a
        /*09f2*/ 	.byte	0x0b
	.zero		1


	//   ....[45]....
        /*09f4*/ 	.word	0x0000b550
        /*09f8*/ 	.word	0x000000ff
        /*09fc*/ 	.word	0x00028450
        /*0a00*/ 	.short	0x010a
        /*0a02*/ 	.byte	0x0b
	.zero		1


	//   ....[46]....
        /*0a04*/ 	.word	0x0000bbd0
        /*0a08*/ 	.word	0x000000ff
        /*0a0c*/ 	.word	0x00000000
        /*0a10*/ 	.short	0x0101
        /*0a12*/ 	.byte	0x04
	.zero		1


	//   ....[47]....
        /*0a14*/ 	.word	0x0000e680
        /*0a18*/ 	.word	0x00000004
        /*0a1c*/ 	.word	0x00000000
        /*0a20*/ 	.short	0x0101
        /*0a22*/ 	.byte	0x3f
	.zero		1


	//   ....[48]....
        /*0a24*/ 	.word	0x00011ce0
        /*0a28*/ 	.word	0x00000004
        /*0a2c*/ 	.word	0x00028480
        /*0a30*/ 	.short	0x010a
        /*0a32*/ 	.byte	0x3f
	.zero		1


	//   ....[49]....
        /*0a34*/ 	.word	0x00011ef0
        /*0a38*/ 	.word	0x00000004
        /*0a3c*/ 	.word	0x00028440
        /*0a40*/ 	.short	0x010a
        /*0a42*/ 	.byte	0x3f
	.zero		1


	//   ....[50]....
        /*0a44*/ 	.word	0x000122d0
        /*0a48*/ 	.word	0x000000ff
        /*0a4c*/ 	.word	0x00028420
        /*0a50*/ 	.short	0x010a
        /*0a52*/ 	.byte	0x29
	.zero		1


	//   ....[51]....
        /*0a54*/ 	.word	0x000125c0
        /*0a58*/ 	.word	0x00000006
        /*0a5c*/ 	.word	0x00028480
        /*0a60*/ 	.short	0x010a
        /*0a62*/ 	.byte	0x3f
	.zero		1


	//   ....[52]....
        /*0a64*/ 	.word	0x00012940
        /*0a68*/ 	.word	0x00000006
        /*0a6c*/ 	.word	0x00028440
        /*0a70*/ 	.short	0x010a
        /*0a72*/ 	.byte	0x3f
	.zero		1


	//   ....[53]....
        /*0a74*/ 	.word	0x00012d20
        /*0a78*/ 	.word	0x00000015
        /*0a7c*/ 	.word	0x00028470
        /*0a80*/ 	.short	0x010a
        /*0a82*/ 	.byte	0x3f
	.zero		1


	//   ....[54]....
        /*0a84*/ 	.word	0x00012d90
        /*0a88*/ 	.word	0x00000015
        /*0a8c*/ 	.word	0x00028460
        /*0a90*/ 	.short	0x010a
        /*0a92*/ 	.byte	0x3f
	.zero		1


	//   ....[55]....
        /*0a94*/ 	.word	0x000132e0
        /*0a98*/ 	.word	0x00000015
        /*0a9c*/ 	.word	0x00028450
        /*0aa0*/ 	.short	0x0101
        /*0aa2*/ 	.byte	0x3f
	.zero		1


	//   ....[56]....
        /*0aa4*/ 	.word	0x00013330
        /*0aa8*/ 	.word	0x00000015
        /*0aac*/ 	.word	0x00000000
        /*0ab0*/ 	.short	0x0101
        /*0ab2*/ 	.byte	0x3f
	.zero		1


	//   ....[57]....
        /*0ab4*/ 	.word	0x00013520
        /*0ab8*/ 	.word	0x00000002
        /*0abc*/ 	.word	0x00028470
        /*0ac0*/ 	.short	0x010a
        /*0ac2*/ 	.byte	0x3f
	.zero		1


	//   ....[58]....
        /*0ac4*/ 	.word	0x000135b0
        /*0ac8*/ 	.word	0x00000002
        /*0acc*/ 	.word	0x00028460
        /*0ad0*/ 	.short	0x010a
        /*0ad2*/ 	.byte	0x3f
	.zero		1


	//   ....[59]....
        /*0ad4*/ 	.word	0x00013b10
        /*0ad8*/ 	.word	0x00000002
        /*0adc*/ 	.word	0x00028450
        /*0ae0*/ 	.short	0x0101
        /*0ae2*/ 	.byte	0x3f
	.zero		1


	//   ....[60]....
        /*0ae4*/ 	.word	0x00013b60
        /*0ae8*/ 	.word	0x00000000
        /*0aec*/ 	.word	0x00000000
        /*0af0*/ 	.short	0x0101
        /*0af2*/ 	.byte	0x3f
	.zero		1


	//   ....[61]....
        /*0af4*/ 	.word	0x00014900
        /*0af8*/ 	.word	0x00000000
        /*0afc*/ 	.word	0x00028420
        /*0b00*/ 	.short	0x010a
        /*0b02*/ 	.byte	0x3f
	.zero		1


	//   ....[62]....
        /*0b04*/ 	.word	0x00014ac0
        /*0b08*/ 	.word	0x00000006
        /*0b0c*/ 	.word	0x00000000
        /*0b10*/ 	.short	0x010a
        /*0b12*/ 	.byte	0x3f
	.zero		1


	//   ....[63]....
        /*0b14*/ 	.word	0x00014b30
        /*0b18*/ 	.word	0x00000007
        /*0b1c*/ 	.word	0x00000000
        /*0b20*/ 	.short	0x010a
        /*0b22*/ 	.byte	0x3f
	.zero		1


	//   ....[64]....
        /*0b24*/ 	.word	0x00014b90
        /*0b28*/ 	.word	0x00000004
        /*0b2c*/ 	.word	0x00028460
        /*0b30*/ 	.short	0x010a
        /*0b32*/ 	.byte	0x3f
	.zero		1


	//   ....[65]....
        /*0b34*/ 	.word	0x00014be0
        /*0b38*/ 	.word	0x00000003
        /*0b3c*/ 	.word	0x00028460
        /*0b40*/ 	.short	0x010a
        /*0b42*/ 	.byte	0x3f
	.zero		1


	//   ....[66]....
        /*0b44*/ 	.word	0x00014c20
        /*0b48*/ 	.word	0x00000004
        /*0b4c*/ 	.word	0x00028480
        /*0b50*/ 	.short	0x010a
        /*0b52*/ 	.byte	0x3f
	.zero		1


	//   ....[67]....
        /*0b54*/ 	.word	0x00014c40
        /*0b58*/ 	.word	0x00000003
        /*0b5c*/ 	.word	0x00028480
        /*0b60*/ 	.short	0x010a
        /*0b62*/ 	.byte	0x3f
	.zero		1


	//   ....[68]....
        /*0b64*/ 	.word	0x00014cb0
        /*0b68*/ 	.word	0x00000003
        /*0b6c*/ 	.word	0x00028400
        /*0b70*/ 	.short	0x010a
        /*0b72*/ 	.byte	0x3f
	.zero		1


	//   ....[69]....
        /*0b74*/ 	.word	0x00014d00
        /*0b78*/ 	.word	0x00000004
        /*0b7c*/ 	.word	0x00028430
        /*0b80*/ 	.short	0x010a
        /*0b82*/ 	.byte	0x3f
	.zero		1


	//   ....[70]....
        /*0b84*/ 	.word	0x00014d60
        /*0b88*/ 	.word	0x0000000f
        /*0b8c*/ 	.word	0x00028430
        /*0b90*/ 	.short	0x010a
        /*0b92*/ 	.byte	0x3f
	.zero		1


	//   ....[71]....
        /*0b94*/ 	.word	0x00014dc0
        /*0b98*/ 	.word	0x0000000f
        /*0b9c*/ 	.word	0x00028450
        /*0ba0*/ 	.short	0x010a
        /*0ba2*/ 	.byte	0x3f
	.zero		1


	//   ....[72]....
        /*0ba4*/ 	.word	0x00014e20
        /*0ba8*/ 	.word	0x00000008
        /*0bac*/ 	.word	0x00028430
        /*0bb0*/ 	.short	0x010a
        /*0bb2*/ 	.byte	0x3f
	.zero		1


	//   ....[73]....
        /*0bb4*/ 	.word	0x00014e80
        /*0bb8*/ 	.word	0x00000008
        /*0bbc*/ 	.word	0x00028450
        /*0bc0*/ 	.short	0x010a
        /*0bc2*/ 	.byte	0x3f
	.zero		1


	//   ....[74]....
        /*0bc4*/ 	.word	0x00014ee0
        /*0bc8*/ 	.word	0x00000008
        /*0bcc*/ 	.word	0x00028430
        /*0bd0*/ 	.short	0x010a
        /*0bd2*/ 	.byte	0x3f
	.zero		1


	//   ....[75]....
        /*0bd4*/ 	.word	0x00014f40
        /*0bd8*/ 	.word	0x00000008
        /*0bdc*/ 	.word	0x00028450
        /*0be0*/ 	.short	0x010a
        /*0be2*/ 	.byte	0x3f
	.zero		1


	//   ....[76]....
        /*0be4*/ 	.word	0x00014fa0
        /*0be8*/ 	.word	0x00000003
        /*0bec*/ 	.word	0x00028450
        /*0bf0*/ 	.short	0x010a
        /*0bf2*/ 	.byte	0x3f
	.zero		1


	//   ....[77]....
        /*0bf4*/ 	.word	0x000150f0
        /*0bf8*/ 	.word	0x00000004
        /*0bfc*/ 	.word	0x00028480
        /*0c00*/ 	.short	0x010a
        /*0c02*/ 	.byte	0x3f
	.zero		1


	//   ....[78]....
        /*0c04*/ 	.word	0x00015140
        /*0c08*/ 	.word	0x00000004
        /*0c0c*/ 	.word	0x00028440
        /*0c10*/ 	.short	0x010a
        /*0c12*/ 	.byte	0x3f
	.zero		1


	//   ....[79]....
        /*0c14*/ 	.word	0x00015190
        /*0c18*/ 	.word	0x00000013
        /*0c1c*/ 	.word	0x00028420
        /*0c20*/ 	.short	0x010a
        /*0c22*/ 	.byte	0x3f
	.zero		1


	//   ....[80]....
        /*0c24*/ 	.word	0x000151e0
        /*0c28*/ 	.word	0x00000006
        /*0c2c*/ 	.word	0x00028480
        /*0c30*/ 	.short	0x010a
        /*0c32*/ 	.byte	0x3f
	.zero		1


	//   ....[81]....
        /*0c34*/ 	.word	0x00015230
        /*0c38*/ 	.word	0x00000006
        /*0c3c*/ 	.word	0x00028440
        /*0c40*/ 	.short	0x010a
        /*0c42*/ 	.byte	0x3f
	.zero		1


	//   ....[82]....
        /*0c44*/ 	.word	0x00015280
        /*0c48*/ 	.word	0x00000015
        /*0c4c*/ 	.word	0x00028470
        /*0c50*/ 	.short	0x010a
        /*0c52*/ 	.byte	0x3f
	.zero		1


	//   ....[83]....
        /*0c54*/ 	.word	0x000152d0
        /*0c58*/ 	.word	0x00000015
        /*0c5c*/ 	.word	0x00028460
        /*0c60*/ 	.short	0x010a
        /*0c62*/ 	.byte	0x3f
	.zero		1


	//   ....[84]....
        /*0c64*/ 	.word	0x00015320
        /*0c68*/ 	.word	0x00000002
        /*0c6c*/ 	.word	0x00028470
        /*0c70*/ 	.short	0x010a
        /*0c72*/ 	.byte	0x3f
	.zero		1


	//   ....[85]....
        /*0c74*/ 	.word	0x00015370
        /*0c78*/ 	.word	0x00000002
        /*0c7c*/ 	.word	0x00028460
        /*0c80*/ 	.short	0x010a
        /*0c82*/ 	.byte	0x3f
	.zero		1


	//   ....[86]....
        /*0c84*/ 	.word	0x000153c0
        /*0c88*/ 	.word	0x00000000
        /*0c8c*/ 	.word	0x00028420
        /*0c90*/ 	.short	0x010a
        /*0c92*/ 	.byte	0x3f
	.zero		1


	//   ....[87]....
        /*0c94*/ 	.word	0x00015560
        /*0c98*/ 	.word	0x00000006
        /*0c9c*/ 	.word	0x00000000
        /*0ca0*/ 	.short	0x010a
        /*0ca2*/ 	.byte	0x3f
	.zero		1


	//   ....[88]....
        /*0ca4*/ 	.word	0x000155b0
        /*0ca8*/ 	.word	0x00000007
        /*0cac*/ 	.word	0x00000000
        /*0cb0*/ 	.short	0x010a
        /*0cb2*/ 	.byte	0x3f
	.zero		1


	//   ....[89]....
        /*0cb4*/ 	.word	0x00015600
        /*0cb8*/ 	.word	0x00000004
        /*0cbc*/ 	.word	0x00028460
        /*0cc0*/ 	.short	0x010a
        /*0cc2*/ 	.byte	0x3f
	.zero		1


	//   ....[90]....
        /*0cc4*/ 	.word	0x00015650
        /*0cc8*/ 	.word	0x00000003
        /*0ccc*/ 	.word	0x00028460
        /*0cd0*/ 	.short	0x010a
        /*0cd2*/ 	.byte	0x3f
	.zero		1


	//   ....[91]....
        /*0cd4*/ 	.word	0x000156a0
        /*0cd8*/ 	.word	0x00000004
        /*0cdc*/ 	.word	0x00028480
        /*0ce0*/ 	.short	0x010a
        /*0ce2*/ 	.byte	0x3f
	.zero		1


	//----- nvinfo : EIATTR_NUM_MBARRIERS
	.align		4
.L_469:
        /*0ce4*/ 	.byte	0x03, 0x38
        /*0ce6*/ 	.short	0x0016


	//----- nvinfo : EIATTR_EXIT_INSTR_OFFSETS
	.align		4
        /*0ce8*/ 	.byte	0x04, 0x1c
        /*0cea*/ 	.short	(.L_471 - .L_470)


	//   ....[0]....
.L_470:
        /*0cec*/ 	.word	0x00000ab0


	//   ....[1]....
        /*0cf0*/ 	.word	0x0000f9e0


	//   ....[2]....
        /*0cf4*/ 	.word	0x00014c90


	//----- nvinfo : EIATTR_MAX_THREADS
	.align		4
.L_471:
        /*0cf8*/ 	.byte	0x04, 0x05
        /*0cfa*/ 	.short	(.L_473 - .L_472)
.L_472:
        /*0cfc*/ 	.word	0x00000180
        /*0d00*/ 	.word	0x00000001
        /*0d04*/ 	.word	0x00000001


	//----- nvinfo : EIATTR_CRS_STACK_SIZE
	.align		4
.L_473:
        /*0d08*/ 	.byte	0x04, 0x1e
        /*0d0a*/ 	.short	(.L_475 - .L_474)
.L_474:
        /*0d0c*/ 	.word	0x00000000


	//----- nvinfo : EIATTR_CBANK_PARAM_SIZE
	.align		4
.L_475:
        /*0d10*/ 	.byte	0x03, 0x19
        /*0d12*/ 	.short	0x0a70


	//----- nvinfo : EIATTR_PARAM_CBANK
	.align		4
        /*0d14*/ 	.byte	0x04, 0x0a
        /*0d16*/ 	.short	(.L_477 - .L_476)
	.align		4
.L_476:
        /*0d18*/ 	.word	index@(.nv.constant0._ZN7cutlass13device_kernelIN5flash11enable_sm90INS1_16FlashAttnFwdSm90INS1_25CollectiveMainloopFwdSm90ILi2EN4cute5tupleIJNS5_1CILi1EEES8_S8_EEENS6_IJNS7_ILi128EEENS7_ILi64EEENS7_ILi256EEEEEELi256ENS_12float_e4m3_tEfNS_4arch4Sm90ELb0ELb1ELb1ELb1ELb0ELb0ELb0ELb1ELb1ELb0ELb0ELb0EEENS1_21CollectiveEpilogueFwdINS6_IJSA_SC_SB_EEES9_NS_10bfloat16_tESG_Li256ELb1ELb0ELb0ELb1EEENS1_36VarlenDynamicPersistentTileSchedulerILi128ELi64ELi256ELi128ELb0ELb0ELb1ELb1ELb0ELb1EEEEEEEEEvNT_6ParamsE)
        /*0d1c*/ 	.short	0x0210
        /*0d1e*/ 	.short	0x0a70


	//----- nvinfo : EIATTR_SW_WAR
	.align		4
.L_477:
        /*0d20*/ 	.byte	0x04, 0x36
        /*0d22*/ 	.short	(.L_479 - .L_478)
.L_478:
        /*0d24*/ 	.word	0x00000008
.L_479:


//--------------------- .nv.info._ZN7cutlass13device_kernelIN5flash11enable_sm90INS1_16FlashAttnFwdSm90INS1_25CollectiveMainloopFwdSm90ILi2EN4cute5tupleIJNS5_1CILi1EEES8_S8_EEENS6_IJNS7_ILi128EEENS7_ILi64EEENS7_ILi256EEEEEELi256ENS_12float_e4m3_tEfNS_4arch4Sm90ELb0ELb1ELb1ELb1ELb0ELb1ELb0ELb1ELb1ELb0ELb0ELb0EEENS1_21CollectiveEpilogueFwdINS6_IJSA_SC_SB_EEES9_NS_10bfloat16_tESG_Li256ELb1ELb0ELb0ELb1EEENS1_36VarlenDynamicPersistentTileSchedulerILi128ELi64ELi256ELi128ELb0ELb0ELb1ELb1ELb0ELb1EEEEEEEEEvNT_6ParamsE --------------------------
	.section	.nv.info._ZN7cutlass13device_kernelIN5flash11enable_sm90INS1_16FlashAttnFwdSm90INS1_25CollectiveMainloopFwdSm90ILi2EN4cute5tupleIJNS5_1CILi1EEES8_S8_EEENS6_IJNS7_ILi128EEENS7_ILi64EEENS7_ILi256EEEEEELi256ENS_12float_e4m3_tEfNS_4arch4Sm90ELb0ELb1ELb1ELb1ELb0ELb1ELb0ELb1ELb1ELb0ELb0ELb0EEENS1_21CollectiveEpilogueFwdINS6_IJSA_SC_SB_EEES9_NS_10bfloat16_tESG_Li256ELb1ELb0ELb0ELb1EEENS1_36VarlenDynamicPersistentTileSchedulerILi128ELi64ELi256ELi128ELb0ELb0ELb1ELb1ELb0ELb1EEEEEEEEEvNT_6ParamsE,"",@"SHT_CUDA_INFO"
	.sectionflags	@""
	.align	4


	//----- nvinfo : EIATTR_CUDA_API_VERSION
	.align		4
        /*0000*/ 	.byte	0x04, 0x37
        /*0002*/ 	.short	(.L_481 - .L_480)
.L_480:
        /*0004*/ 	.word	0x00000082


	//----- nvinfo : EIATTR_KPARAM_INFO
	.align		4
.L_481:
        /*0008*/ 	.byte	0x04, 0x17
        /*000a*/ 	.short	(.L_483 - .L_482)
.L_482:
        /*000c*/ 	.word	0x00000000
        /*0010*/ 	.short	0x0000
        /*0012*/ 	.short	0x0070
        /*0014*/ 	.byte	0x00, 0xf0, 0x01, 0x28


	//----- nvinfo : EIATTR_SPARSE_MMA_MASK
	.align		4
.L_483:
        /*0018*/ 	.byte	0x03, 0x50
        /*001a*/ 	.short	0x0000


	//----- nvinfo : EIATTR_MAXREG_COUNT
	.align		4
        /*001c*/ 	.byte	0x03, 0x1b
        /*001e*/ 	.short	0x00a8


	//----- nvinfo : EIATTR_NUM_BARRIERS
	.align		4
        /*0020*/ 	.byte	0x02, 0x4c
        /*0022*/ 	.byte	0x10
	.zero		1


	//----- nvinfo : EIATTR_EXTERNS
	.align		4
        /*0024*/ 	.byte	0x04, 0x0f
        /*0026*/ 	.short	(.L_485 - .L_484)


	//   ....[0]....
	.align		4
.L_484:
        /*0028*/ 	.word	index@(__assertfail)


	//----- nvinfo : EIATTR_ANNOTATIONS
	.align		4
.L_485:
        /*002c*/ 	.byte	0x04, 0x55
        /*002e*/ 	.short	(.L_487 - .L_486)


	//   ....[0]....
.L_486:
        /* <DEDUP_REMOVED lines=70> */


	//----- nvinfo : EIATTR_MERCURY_ISA_VERSION
	.align		4
.L_487:
        /*0480*/ 	.byte	0x03, 0x5f
        /*0482*/ 	.short	0x0101


	//----- nvinfo : EIATTR_UNUSED_LOAD_BYTE_OFFSET
	.align		4
        /*0484*/ 	.byte	0x04, 0x44
        /*0486*/ 	.short	(.L_489 - .L_488)


	//   ....[0]....
.L_488:
        /*0488*/ 	.word	0x00000b00
        /*048c*/ 	.word	0x0000fff0


	//   ....[1]....
        /*0490*/ 	.word	0x0001bfe0
        /*0494*/ 	.word	0x0000fff0


	//----- nvinfo : EIATTR_INT_WARP_WIDE_INSTR_OFFSETS
	.align		4
.L_489:
        /*0498*/ 	.byte	0x04, 0x31
        /*049a*/ 	.short	(.L_491 - .L_490)


	//   ....[0]....
.L_490:
        /*049c*/ 	.word	0x000001c0


	//   ....[1]....
        /*04a0*/ 	.word	0x00000200


	//   ....[2]....
        /*04a4*/ 	.word	0x00000270


	//   ....[3]....
        /*04a8*/ 	.word	0x000222f0


	//   ....[4]....
        /*04ac*/ 	.word	0x00022380


	//   ....[5]....
        /*04b0*/ 	.word	0x00022aa0


	//   ....[6]....
        /*04b4*/ 	.word	0x00022ad0


	//   ....[7]....
        /*04b8*/ 	.word	0x00022bb0


	//   ....[8]....
        /*04bc*/ 	.word	0x000248d0


	//   ....[9]....
        /*04c0*/ 	.word	0x00024960


	//----- nvinfo : EIATTR_COOP_GROUP_MASK_REGIDS
	.align		4
.L_491:
        /*04c4*/ 	.byte	0x04, 0x29
        /*04c6*/ 	.short	(.L_493 - .L_492)


	//   ....[0]....
.L_492:
        /*04c8*/ 	.word	0xffffffff


	//   ....[1]....
        /*04cc*/ 	.word	0xffffffff


	//   ....[2]....
        /*04d0*/ 	.word	0xffffffff


	//   ....[3]....
        /*04d4*/ 	.word	0xffffffff


	//   ....[4]....
        /*04d8*/ 	.word	0xffffffff


	//   ....[5]....
        /*04dc*/ 	.word	0xffffffff


	//   ....[6]....
        /*04e0*/ 	.word	0xffffffff


	//   ....[7]....
        /*04e4*/ 	.word	0xffffffff


	//   ....[8]....
        /*04e8*/ 	.word	0xffffffff


	//   ....[9]....
        /*04ec*/ 	.word	0xffffffff


	//   ....[10]....
        /*04f0*/ 	.word	0xffffffff


	//   ....[11]....
        /*04f4*/ 	.word	0xffffffff


	//   ....[12]....
        /*04f8*/ 	.word	0xffffffff


	//   ....[13]....
        /*04fc*/ 	.word	0xffffffff


	//   ....[14]....
        /*0500*/ 	.word	0xffffffff


	//   ....[15]....
        /*0504*/ 	.word	0xffffffff


	//   ....[16]....
        /*0508*/ 	.word	0xffffffff


	//   ....[17]....
        /*050c*/ 	.word	0xffffffff


	//   ....[18]....
        /*0510*/ 	.word	0xffffffff


	//   ....[19]....
        /*0514*/ 	.word	0xffffffff


	//   ....[20]....
        /*0518*/ 	.word	0xffffffff


	//   ....[21]....
        /*051c*/ 	.word	0xffffffff


	//   ....[22]....
        /*0520*/ 	.word	0xffffffff


	//   ....[23]....
        /*0524*/ 	.word	0xffffffff


	//   ....[24]....
        /*0528*/ 	.word	0xffffffff


	//   ....[25]....
        /*052c*/ 	.word	0xffffffff


	//   ....[26]....
        /*0530*/ 	.word	0xffffffff


	//   ....[27]....
        /*0534*/ 	.word	0xffffffff


	//   ....[28]....
        /*0538*/ 	.word	0xffffffff


	//   ....[29]....
        /*053c*/ 	.word	0xffffffff


	//   ....[30]....
        /*0540*/ 	.word	0xffffffff


	//   ....[31]....
        /*0544*/ 	.word	0xffffffff


	//   ....[32]....
        /*0548*/ 	.word	0xffffffff


	//   ....[33]....
        /*054c*/ 	.word	0xffffffff


	//   ....[34]....
        /*0550*/ 	.word	0xffffffff


	//   ....[35]....
        /*0554*/ 	.word	0xffffffff


	//   ....[36]....
        /*0558*/ 	.word	0xffffffff


	//   ....[37]....
        /*055c*/ 	.word	0xffffffff


	//   ....[38]....
        /*0560*/ 	.word	0xffffffff


	//   ....[39]....
        /*0564*/ 	.word	0xffffffff


	//   ....[40]....
        /*0568*/ 	.word	0xffffffff


	//   ....[41]....
        /*056c*/ 	.word	0xffffffff


	//   ....[42]....
        /*0570*/ 	.word	0xffffffff


	//   ....[43]....
        /*0574*/ 	.word	0xffffffff


	//   ....[44]....
        /*0578*/ 	.word	0xffffffff


	//   ....[45]....
        /*057c*/ 	.word	0xffffffff


	//   ....[46]....
        /*0580*/ 	.word	0xffffffff


	//   ....[47]....
        /*0584*/ 	.word	0xffffffff


	//   ....[48]....
        /*0588*/ 	.word	0xffffffff


	//   ....[49]....
        /*058c*/ 	.word	0xffffffff


	//   ....[50]....
        /*0590*/ 	.word	0xffffffff


	//   ....[51]....
        /*0594*/ 	.word	0xffffffff


	//   ....[52]....
        /*0598*/ 	.word	0xffffffff


	//   ....[53]....
        /*059c*/ 	.word	0xffffffff


	//   ....[54]....
        /*05a0*/ 	.word	0xffffffff


	//   ....[55]....
        /*05a4*/ 	.word	0xffffffff


	//   ....[56]....
        /*05a8*/ 	.word	0xffffffff


	//   ....[57]....
        /*05ac*/ 	.word	0xffffffff


	//   ....[58]....
        /*05b0*/ 	.word	0xffffffff


	//   ....[59]....
        /*05b4*/ 	.word	0xffffffff


	//   ....[60]....
        /*05b8*/ 	.word	0xffffffff


	//   ....[61]....
        /*05bc*/ 	.word	0xffffffff


	//   ....[62]....
        /*05c0*/ 	.word	0xffffffff


	//   ....[63]....
        /*05c4*/ 	.word	0xffffffff


	//   ....[64]....
        /*05c8*/ 	.word	0xffffffff


	//   ....[65]....
        /*05cc*/ 	.word	0xffffffff


	//   ....[66]....
        /*05d0*/ 	.word	0xffffffff


	//   ....[67]....
        /*05d4*/ 	.word	0xffffffff


	//   ....[68]....
        /*05d8*/ 	.word	0xffffffff


	//   ....[69]....
        /*05dc*/ 	.word	0xffffffff


	//   ....[70]....
        /*05e0*/ 	.word	0xffffffff


	//   ....[71]....
        /*05e4*/ 	.word	0xffffffff


	//   ....[72]....
        /*05e8*/ 	.word	0xffffffff


	//   ....[73]....
        /*05ec*/ 	.word	0xffffffff


	//   ....[74]....
        /*05f0*/ 	.word	0xffffffff


	//   ....[75]....
        /*05f4*/ 	.word	0xffffffff


	//   ....[76]....
        /*05f8*/ 	.word	0xffffffff


	//   ....[77]....
        /*05fc*/ 	.word	0xffffffff


	//   ....[78]....
        /*0600*/ 	.word	0xffffffff


	//   ....[79]....
        /*0604*/ 	.word	0xffffffff


	//   ....[80]....
        /*0608*/ 	.word	0xffffffff


	//   ....[81]....
        /*060c*/ 	.word	0xffffffff


	//   ....[82]....
        /*0610*/ 	.word	0xffffffff


	//   ....[83]....
        /*0614*/ 	.word	0xffffffff


	//   ....[84]....
        /*0618*/ 	.word	0xffffffff


	//   ....[85]....
        /*061c*/ 	.word	0xffffffff


	//   ....[86]....
        /*0620*/ 	.word	0xffffffff


	//   ....[87]....
        /*0624*/ 	.word	0xffffffff


	//   ....[88]....
        /*0628*/ 	.word	0xffffffff


	//   ....[89]....
        /*062c*/ 	.word	0xffffffff


	//   ....[90]....
        /*0630*/ 	.word	0xffffffff


	//   ....[91]....
        /*0634*/ 	.word	0xffffffff


	//   ....[92]....
        /*0638*/ 	.word	0xffffffff


	//   ....[93]....
        /*063c*/ 	.word	0xffffffff


	//   ....[94]....
        /*0640*/ 	.word	0xffffffff


	//   ....[95]....
        /*0644*/ 	.word	0xffffffff


	//   ....[96]....
        /*0648*/ 	.word	0xffffffff


	//   ....[97]....
        /*064c*/ 	.word	0xffffffff


	//   ....[98]....
        /*0650*/ 	.word	0xffffffff


	//   ....[99]....
        /*0654*/ 	.word	0xffffffff


	//   ....[100]....
        /*0658*/ 	.word	0xffffffff


	//   ....[101]....
        /*065c*/ 	.word	0xffffffff


	//   ....[102]....
        /*0660*/ 	.word	0xffffffff


	//   ....[103]....
        /*0664*/ 	.word	0xffffffff


	//   ....[104]....
        /*0668*/ 	.word	0xffffffff


	//   ....[105]....
        /*066c*/ 	.word	0xffffffff


	//   ....[106]....
        /*0670*/ 	.word	0xffffffff


	//   ....[107]....
        /*0674*/ 	.word	0xffffffff


	//   ....[108]....
        /*0678*/ 	.word	0xffffffff


	//   ....[109]....
        /*067c*/ 	.word	0xffffffff


	//   ....[110]....
        /*0680*/ 	.word	0xffffffff


	//   ....[111]....
        /*0684*/ 	.word	0xffffffff


	//   ....[112]....
        /*0688*/ 	.word	0xffffffff


	//   ....[113]....
        /*068c*/ 	.word	0xffffffff


	//   ....[114]....
        /*0690*/ 	.word	0xffffffff


	//   ....[115]....
        /*0694*/ 	.word	0xffffffff


	//   ....[116]....
        /*0698*/ 	.word	0xffffffff


	//   ....[117]....
        /*069c*/ 	.word	0xffffffff


	//   ....[118]....
        /*06a0*/ 	.word	0xffffffff


	//   ....[119]....
        /*06a4*/ 	.word	0xffffffff


	//   ....[120]....
        /*06a8*/ 	.word	0xffffffff


	//   ....[121]....
        /*06ac*/ 	.word	0xffffffff


	//   ....[122]....
        /*06b0*/ 	.word	0xffffffff


	//   ....[123]....
        /*06b4*/ 	.word	0xffffffff


	//   ....[124]....
        /*06b8*/ 	.word	0xffffffff


	//   ....[125]....
        /*06bc*/ 	.word	0xffffffff


	//   ....[126]....
        /*06c0*/ 	.word	0xffffffff


	//   ....[127]....
        /*06c4*/ 	.word	0xffffffff


	//   ....[128]....
        /*06c8*/ 	.word	0x0500000f


	//   ....[129]....
        /*06cc*/ 	.word	0x0500000f


	//   ....[130]....
        /*06d0*/ 	.word	0x0500000f


	//   ....[131]....
        /*06d4*/ 	.word	0x0500000f


	//   ....[132]....
        /*06d8*/ 	.word	0x0500000f


	//   ....[133]....
        /*06dc*/ 	.word	0x0500000f


	//   ....[134]....
        /*06e0*/ 	.word	0x0500000f


	//   ....[135]....
        /*06e4*/ 	.word	0x0500000f


	//   ....[136]....
        /*06e8*/ 	.word	0x0500000f


	//   ....[137]....
        /*06ec*/ 	.word	0x0500000f


	//   ....[138]....
        /*06f0*/ 	.word	0x0500000f


	//   ....[139]....
        /*06f4*/ 	.word	0x0500000f


	//   ....[140]....
        /*06f8*/ 	.word	0x0500000f


	//   ....[141]....
        /*06fc*/ 	.word	0x0500000f


	//   ....[142]....
        /*0700*/ 	.word	0x0500000f


	//   ....[143]....
        /*0704*/ 	.word	0x0500000f


	//   ....[144]....
        /*0708*/ 	.word	0x0500000f


	//   ....[145]....
        /*070c*/ 	.word	0x0500000f


	//   ....[146]....
        /*0710*/ 	.word	0x0500000f


	//   ....[147]....
        /*0714*/ 	.word	0x0500000f


	//   ....[148]....
        /*0718*/ 	.word	0x0500000f


	//   ....[149]....
        /*071c*/ 	.word	0x0500000f


	//   ....[150]....
        /*0720*/ 	.word	0x0500000f


	//   ....[151]....
        /*0724*/ 	.word	0x0500000f


	//   ....[152]....
        /*0728*/ 	.word	0x0500000f


	//   ....[153]....
        /*072c*/ 	.word	0x0500000f


	//   ....[154]....
        /*0730*/ 	.word	0x0500000f


	//   ....[155]....
        /*0734*/ 	.word	0x0500000f


	//   ....[156]....
        /*0738*/ 	.word	0x0500000f


	//   ....[157]....
        /*073c*/ 	.word	0x0500000f


	//   ....[158]....
        /*0740*/ 	.word	0x0500000f


	//   ....[159]....
        /*0744*/ 	.word	0x0500000f


	//   ....[160]....
        /*0748*/ 	.word	0x0500000f


	//   ....[161]....
        /*074c*/ 	.word	0x0500000f


	//   ....[162]....
        /*0750*/ 	.word	0x0500000f


	//   ....[163]....
        /*0754*/ 	.word	0x0500000f


	//   ....[164]....
        /*0758*/ 	.word	0x0500000f


	//   ....[165]....
        /*075c*/ 	.word	0x0500000f


	//   ....[166]....
        /*0760*/ 	.word	0x0500000f


	//   ....[167]....
        /*0764*/ 	.word	0x0500000f


	//   ....[168]....
        /*0768*/ 	.word	0x0500000f


	//   ....[169]....
        /*076c*/ 	.word	0x0500000f


	//   ....[170]....
        /*0770*/ 	.word	0x0500000f


	//   ....[171]....
        /*0774*/ 	.word	0x0500000f


	//   ....[172]....
        /*0778*/ 	.word	0x0500000f


	//   ....[173]....
        /*077c*/ 	.word	0x0500000f


	//   ....[174]....
        /*0780*/ 	.word	0x0500000f


	//   ....[175]....
        /*0784*/ 	.word	0x0500000f


	//   ....[176]....
        /*0788*/ 	.word	0x0500000f


	//   ....[177]....
        /*078c*/ 	.word	0x0500000f


	//   ....[178]....
        /*0790*/ 	.word	0x0500000f


	//   ....[179]....
        /*0794*/ 	.word	0x0500000f


	//   ....[180]....
        /*0798*/ 	.word	0x0500000f


	//   ....[181]....
        /*079c*/ 	.word	0x0500000f


	//   ....[182]....
        /*07a0*/ 	.word	0x0500000f


	//   ....[183]....
        /*07a4*/ 	.word	0x0500000f


	//   ....[184]....
        /*07a8*/ 	.word	0x0500000f


	//   ....[185]....
        /*07ac*/ 	.word	0x0500000f


	//   ....[186]....
        /*07b0*/ 	.word	0x0500000f


	//   ....[187]....
        /*07b4*/ 	.word	0x0500000f


	//   ....[188]....
        /*07b8*/ 	.word	0x0500000f


	//   ....[189]....
        /*07bc*/ 	.word	0x0500000f


	//   ....[190]....
        /*07c0*/ 	.word	0x0500000f


	//   ....[191]....
        /*07c4*/ 	.word	0x0500000f


	//   ....[192]....
        /*07c8*/ 	.word	0x0500000f


	//   ....[193]....
        /*07cc*/ 	.word	0x0500000f


	//   ....[194]....
        /*07d0*/ 	.word	0x0500000f


	//   ....[195]....
        /*07d4*/ 	.word	0x0500000f


	//   ....[196]....
        /*07d8*/ 	.word	0x0500000f


	//   ....[197]....
        /*07dc*/ 	.word	0x0500000f


	//   ....[198]....
        /*07e0*/ 	.word	0x0500000f


	//   ....[199]....
        /*07e4*/ 	.word	0x0500000f


	//   ....[200]....
        /*07e8*/ 	.word	0x0500000f


	//   ....[201]....
        /*07ec*/ 	.word	0x0500000f


	//   ....[202]....
        /*07f0*/ 	.word	0x0500000f


	//   ....[203]....
        /*07f4*/ 	.word	0x0500000f


	//   ....[204]....
        /*07f8*/ 	.word	0x0500000f


	//   ....[205]....
        /*07fc*/ 	.word	0x0500000f


	//   ....[206]....
        /*0800*/ 	.word	0x0500000f


	//   ....[207]....
        /*0804*/ 	.word	0x0500000f


	//   ....[208]....
        /*0808*/ 	.word	0x0500000f


	//   ....[209]....
        /*080c*/ 	.word	0x0500000f


	//   ....[210]....
        /*0810*/ 	.word	0x0500000f


	//   ....[211]....
        /*0814*/ 	.word	0x0500000f


	//   ....[212]....
        /*0818*/ 	.word	0x0500000f


	//   ....[213]....
        /*081c*/ 	.word	0x0500000f


	//   ....[214]....
        /*0820*/ 	.word	0x0500000f


	//   ....[215]....
        /*0824*/ 	.word	0x0500000f


	//   ....[216]....
        /*0828*/ 	.word	0x0500000f


	//   ....[217]....
        /*082c*/ 	.word	0x0500000f


	//   ....[218]....
        /*0830*/ 	.word	0x0500000f


	//   ....[219]....
        /*0834*/ 	.word	0x0500000f


	//   ....[220]....
        /*0838*/ 	.word	0x0500000f


	//   ....[221]....
        /*083c*/ 	.word	0x0500000f


	//   ....[222]....
        /*0840*/ 	.word	0x0500000f


	//   ....[223]....
        /*0844*/ 	.word	0x0500000f


	//   ....[224]....
        /*0848*/ 	.word	0x0500000f


	//   ....[225]....
        /*084c*/ 	.word	0x0500000f


	//   ....[226]....
        /*0850*/ 	.word	0x0500000f


	//   ....[227]....
        /*0854*/ 	.word	0x0500000f


	//   ....[228]....
        /*0858*/ 	.word	0x0500000f


	//   ....[229]....
        /*085c*/ 	.word	0x0500000f


	//   ....[230]....
        /*0860*/ 	.word	0x0500000f


	//   ....[231]....
        /*0864*/ 	.word	0x0500000f


	//   ....[232]....
        /*0868*/ 	.word	0x0500000f


	//   ....[233]....
        /*086c*/ 	.word	0x0500000f


	//   ....[234]....
        /*0870*/ 	.word	0x0500000f


	//   ....[235]....
        /*0874*/ 	.word	0x0500000f


	//   ....[236]....
        /*0878*/ 	.word	0x0500000f


	//   ....[237]....
        /*087c*/ 	.word	0x0500000f


	//   ....[238]....
        /*0880*/ 	.word	0x0500000f


	//   ....[239]....
        /*0884*/ 	.word	0x0500000f


	//   ....[240]....
        /*0888*/ 	.word	0x0500000f


	//   ....[241]....
        /*088c*/ 	.word	0x0500000f


	//   ....[242]....
        /*0890*/ 	.word	0x0500000f


	//   ....[243]....
        /*0894*/ 	.word	0x0500000f


	//   ....[244]....
        /*0898*/ 	.word	0x0500000f


	//----- nvinfo : EIATTR_COOP_GROUP_INSTR_OFFSETS
	.align		4
.L_493:
        /*089c*/ 	.byte	0x04, 0x28
        /*089e*/ 	.short	(.L_495 - .L_494)


	//   ....[0]....
.L_494:
        /*08a0*/ 	.word	0x00000070


	//   ....[1]....
        /*08a4*/ 	.word	0x000001d0


	//   ....[2]....
        /*08a8*/ 	.word	0x00000220


	//   ....[3]....
        /*08ac*/ 	.word	0x00000450


	//   ....[4]....
        /*08b0*/ 	.word	0x000005b0


	//   ....[5]....
        /*08b4*/ 	.word	0x000006d0


	//   ....[6]....
        /*08b8*/ 	.word	0x00000830


	//   ....[7]....
        /*08bc*/ 	.word	0x00007c20


	//   ....[8]....
        /*08c0*/ 	.word	0x00012d40


	//   ....[9]....
        /*08c4*/ 	.word	0x00012e50


	//   ....[10]....
        /*08c8*/ 	.word	0x00013270


	//   ....[11]....
        /*08cc*/ 	.word	0x000132d0


	//   ....[12]....
        /*08d0*/ 	.word	0x000152b0


	//   ....[13]....
        /*08d4*/ 	.word	0x000153b0


	//   ....[14]....
        /*08d8*/ 	.word	0x00015780


	//   ....[15]....
        /*08dc*/ 	.word	0x000157f0


	//   ....[16]....
        /*08e0*/ 	.word	0x00017560


	//   ....[17]....
        /*08e4*/ 	.word	0x00017670


	//   ....[18]....
        /*08e8*/ 	.word	0x000176a0


	//   ....[19]....
        /*08ec*/ 	.word	0x00017740


	//   ....[20]....
        /*08f0*/ 	.word	0x00019d30


	//   ....[21]....
        /*08f4*/ 	.word	0x00019e30


	//   ....[22]....
        /*08f8*/ 	.word	0x0001a1b0


	//   ....[23]....
        /*08fc*/ 	.word	0x0001a230


	//   ....[24]....
        /*0900*/ 	.word	0x0001b460


	//   ....[25]....
        /*0904*/ 	.word	0x0001b470


	//   ....[26]....
        /*0908*/ 	.word	0x0001b4a0


	//   ....[27]....
        /*090c*/ 	.word	0x0001b4b0


	//   ....[28]....
        /*0910*/ 	.word	0x0001cb30


	//   ....[29]....
        /*0914*/ 	.word	0x0001cb60


	//   ....[30]....
        /*0918*/ 	.word	0x0001cb90


	//   ....[31]....
        /*091c*/ 	.word	0x0001cbc0


	//   ....[32]....
        /*0920*/ 	.word	0x0001cbf0


	//   ....[33]....
        /*0924*/ 	.word	0x0001cc20


	//   ....[34]....
        /*0928*/ 	.word	0x0001cc50


	//   ....[35]....
        /*092c*/ 	.word	0x0001cc80


	//   ....[36]....
        /*0930*/ 	.word	0x0001ccb0


	//   ....[37]....
        /*0934*/ 	.word	0x0001cce0


	//   ....[38]....
        /*0938*/ 	.word	0x0001cd10


	//   ....[39]....
        /*093c*/ 	.word	0x0001cd40


	//   ....[40]....
        /*0940*/ 	.word	0x0001cd70


	//   ....[41]....
        /*0944*/ 	.word	0x0001cda0


	//   ....[42]....
        /*0948*/ 	.word	0x0001cdd0


	//   ....[43]....
        /*094c*/ 	.word	0x0001ce00


	//   ....[44]....
        /*0950*/ 	.word	0x0001ce30


	//   ....[45]....
        /*0954*/ 	.word	0x0001ce60


	//   ....[46]....
        /*0958*/ 	.word	0x0001ce90


	//   ....[47]....
        /*095c*/ 	.word	0x0001cec0


	//   ....[48]....
        /*0960*/ 	.word	0x0001cef0


	//   ....[49]....
        /*0964*/ 	.word	0x0001cf20


	//   ....[50]....
        /*0968*/ 	.word	0x0001cf50


	//   ....[51]....
        /*096c*/ 	.word	0x0001cf80


	//   ....[52]....
        /*0970*/ 	.word	0x0001cfb0


	//   ....[53]....
        /*0974*/ 	.word	0x0001cfe0


	//   ....[54]....
        /*0978*/ 	.word	0x0001d010


	//   ....[55]....
        /*097c*/ 	.word	0x0001d040


	//   ....[56]....
        /*0980*/ 	.word	0x0001d070


	//   ....[57]....
        /*0984*/ 	.word	0x0001d0a0


	//   ....[58]....
        /*0988*/ 	.word	0x0001d0d0


	//   ....[59]....
        /*098c*/ 	.word	0x0001d100


	//   ....[60]....
        /*0990*/ 	.word	0x0001d130


	//   ....[61]....
        /*0994*/ 	.word	0x0001d160


	//   ....[62]....
        /*0998*/ 	.word	0x0001d190


	//   ....[63]....
        /*099c*/ 	.word	0x0001d1c0


	//   ....[64]....
        /*09a0*/ 	.word	0x0001d1f0


	//   ....[65]....
        /*09a4*/ 	.word	0x0001d220


	//   ....[66]....
        /*09a8*/ 	.word	0x0001d250


	//   ....[67]....
        /*09ac*/ 	.word	0x0001d280


	//   ....[68]....
        /*09b0*/ 	.word	0x0001d2b0


	//   ....[69]....
        /*09b4*/ 	.word	0x0001d2e0


	//   ....[70]....
        /*09b8*/ 	.word	0x0001d310


	//   ....[71]....
        /*09bc*/ 	.word	0x0001d340


	//   ....[72]....
        /*09c0*/ 	.word	0x0001d370


	//   ....[73]....
        /*09c4*/ 	.word	0x0001d3a0


	//   ....[74]....
        /*09c8*/ 	.word	0x0001d3b0


	//   ....[75]....
        /*09cc*/ 	.word	0x0001d3c0


	//   ....[76]....
        /*09d0*/ 	.word	0x0001d3d0


	//   ....[77]....
        /*09d4*/ 	.word	0x0001d3e0


	//   ....[78]....
        /*09d8*/ 	.word	0x0001d400


	//   ....[79]....
        /*09dc*/ 	.word	0x0001d430


	//   ....[80]....
        /*09e0*/ 	.word	0x0001d460


	//   ....[81]....
        /*09e4*/ 	.word	0x0001d490


	//   ....[82]....
        /*09e8*/ 	.word	0x0001d4c0


	//   ....[83]....
        /*09ec*/ 	.word	0x0001d4f0


	//   ....[84]....
        /*09f0*/ 	.word	0x0001d520


	//   ....[85]....
        /*09f4*/ 	.word	0x0001d550


	//   ....[86]....
        /*09f8*/ 	.word	0x0001d580


	//   ....[87]....
        /*09fc*/ 	.word	0x0001d590


	//   ....[88]....
        /*0a00*/ 	.word	0x0001d5a0


	//   ....[89]....
        /*0a04*/ 	.word	0x0001d5b0


	//   ....[90]....
        /*0a08*/ 	.word	0x0001d5c0


	//   ....[91]....
        /*0a0c*/ 	.word	0x0001d5d0


	//   ....[92]....
        /*0a10*/ 	.word	0x0001f510


	//   ....[93]....
        /*0a14*/ 	.word	0x0001f700


	//   ....[94]....
        /*0a18*/ 	.word	0x0001f730


	//   ....[95]....
        /*0a1c*/ 	.word	0x0001f760


	//   ....[96]....
        /*0a20*/ 	.word	0x0001f790


	//   ....[97]....
        /*0a24*/ 	.word	0x0001f7c0


	//   ....[98]....
        /*0a28*/ 	.word	0x0001f800


	//   ....[99]....
        /*0a2c*/ 	.word	0x0001f980


	//   ....[100]....
        /*0a30*/ 	.word	0x0001f9b0


	//   ....[101]....
        /*0a34*/ 	.word	0x0001f9e0


	//   ....[102]....
        /*0a38*/ 	.word	0x0001fa10


	//   ....[103]....
        /*0a3c*/ 	.word	0x0001fa40


	//   ....[104]....
        /*0a40*/ 	.word	0x0001fa70


	//   ....[105]....
        /*0a44*/ 	.word	0x0001fb10


	//   ....[106]....
        /*0a48*/ 	.word	0x0001fb50


	//   ....[107]....
        /*0a4c*/ 	.word	0x0001fc10


	//   ....[108]....
        /*0a50*/ 	.word	0x00020e00


	//   ....[109]....
        /*0a54*/ 	.word	0x00022d40


	//   ....[110]....
        /*0a58*/ 	.word	0x000253b0


	//   ....[111]....
        /*0a5c*/ 	.word	0x00025410


	//   ....[112]....
        /*0a60*/ 	.word	0x00025440


	//   ....[113]....
        /*0a64*/ 	.word	0x00025450


	//   ....[114]....
        /*0a68*/ 	.word	0x00025480


	//   ....[115]....
        /*0a6c*/ 	.word	0x000254b0


	//   ....[116]....
        /*0a70*/ 	.word	0x000254e0


	//   ....[117]....
        /*0a74*/ 	.word	0x00025510


	//   ....[118]....
        /*0a78*/ 	.word	0x000256b0


	//   ....[119]....
        /*0a7c*/ 	.word	0x000256e0


	//   ....[120]....
        /*0a80*/ 	.word	0x00025710


	//   ....[121]....
        /*0a84*/ 	.word	0x00025740


	//   ....[122]....
        /*0a88*/ 	.word	0x00025770


	//   ....[123]....
        /*0a8c*/ 	.word	0x000257a0


	//   ....[124]....
        /*0a90*/ 	.word	0x00025860


	//   ....[125]....
        /*0a94*/ 	.word	0x00025880


	//   ....[126]....
        /*0a98*/ 	.word	0x000258f0


	//   ....[127]....
        /*0a9c*/ 	.word	0x00026090


	//   ....[128]....
        /*0aa0*/ 	.word	0x00026540


	//   ....[129]....
        /*0aa4*/ 	.word	0x000265f0


	//   ....[130]....
        /*0aa8*/ 	.word	0x00026690


	//   ....[131]....
        /*0aac*/ 	.word	0x00026730


	//   ....[132]....
        /*0ab0*/ 	.word	0x000267d0


	//   ....[133]....
        /*0ab4*/ 	.word	0x00026870


	//   ....[134]....
        /*0ab8*/ 	.word	0x00026910


	//   ....[135]....
        /*0abc*/ 	.word	0x000269b0


	//   ....[136]....
        /*0ac0*/ 	.word	0x00026a50


	//   ....[137]....
        /*0ac4*/ 	.word	0x00026af0


	//   ....[138]....
        /*0ac8*/ 	.word	0x00026b90


	//   ....[139]....
        /*0acc*/ 	.word	0x00026c30


	//   ....[140]....
        /*0ad0*/ 	.word	0x00026cd0


	//   ....[141]....
        /*0ad4*/ 	.word	0x00026d70


	//   ....[142]....
        /*0ad8*/ 	.word	0x00026e10


	//   ....[143]....
        /*0adc*/ 	.word	0x00026eb0


	//   ....[144]....
        /*0ae0*/ 	.word	0x00026f50


	//   ....[145]....
        /*0ae4*/ 	.word	0x00027040


	//   ....[146]....
        /*0ae8*/ 	.word	0x000270e0


	//   ....[147]....
        /*0aec*/ 	.word	0x00027180


	//   ....[148]....
        /*0af0*/ 	.word	0x00027220


	//   ....[149]....
        /*0af4*/ 	.word	0x000272c0


	//   ....[150]....
        /*0af8*/ 	.word	0x00027360


	//   ....[151]....
        /*0afc*/ 	.word	0x00027400


	//   ....[152]....
        /*0b00*/ 	.word	0x000274a0


	//   ....[153]....
        /*0b04*/ 	.word	0x00027540


	//   ....[154]....
        /*0b08*/ 	.word	0x000275e0


	//   ....[155]....
        /*0b0c*/ 	.word	0x00027680


	//   ....[156]....
        /*0b10*/ 	.word	0x00027720


	//   ....[157]....
        /*0b14*/ 	.word	0x000277c0


	//   ....[158]....
        /*0b18*/ 	.word	0x00027860


	//   ....[159]....
        /*0b1c*/ 	.word	0x00027900


	//   ....[160]....
        /*0b20*/ 	.word	0x000279a0


	//   ....[161]....
        /*0b24*/ 	.word	0x00027d90


	//   ....[162]....
        /*0b28*/ 	.word	0x00027ec0


	//   ....[163]....
        /*0b2c*/ 	.word	0x00027ff0


	//   ....[164]....
        /*0b30*/ 	.word	0x00028110


	//   ....[165]....
        /*0b34*/ 	.word	0x00028240


	//   ....[166]....
        /*0b38*/ 	.word	0x000282d0


	//   ....[167]....
        /*0b3c*/ 	.word	0x00028330


	//   ....[168]....
        /*0b40*/ 	.word	0x00028390


	//   ....[169]....
        /*0b44*/ 	.word	0x000283f0


	//   ....[170]....
        /*0b48*/ 	.word	0x00028460


	//   ....[171]....
        /*0b4c*/ 	.word	0x000284c0


	//   ....[172]....
        /*0b50*/ 	.word	0x00028530


	//   ....[173]....
        /*0b54*/ 	.word	0x00028590


	//   ....[174]....
        /*0b58*/ 	.word	0x00028600


	//   ....[175]....
        /*0b5c*/ 	.word	0x00028660


	//   ....[176]....
        /*0b60*/ 	.word	0x000286d0


	//   ....[177]....
        /*0b64*/ 	.word	0x00028730


	//   ....[178]....
        /*0b68*/ 	.word	0x000287a0


	//   ....[179]....
        /*0b6c*/ 	.word	0x00028800


	//   ....[180]....
        /*0b70*/ 	.word	0x00028870


	//   ....[181]....
        /*0b74*/ 	.word	0x000288d0


	//   ....[182]....
        /*0b78*/ 	.word	0x00028940


	//   ....[183]....
        /*0b7c*/ 	.word	0x000289a0


	//   ....[184]....
        /*0b80*/ 	.word	0x00028a10


	//   ....[185]....
        /*0b84*/ 	.word	0x00028a70


	//   ....[186]....
        /*0b88*/ 	.word	0x00028ae0


	//   ....[187]....
        /*0b8c*/ 	.word	0x00028b40


	//   ....[188]....
        /*0b90*/ 	.word	0x00028bb0


	//   ....[189]....
        /*0b94*/ 	.word	0x00028c10


	//   ....[190]....
        /*0b98*/ 	.word	0x00028c80


	//   ....[191]....
        /*0b9c*/ 	.word	0x00028ce0


	//   ....[192]....
        /*0ba0*/ 	.word	0x00028d50


	//   ....[193]....
        /*0ba4*/ 	.word	0x00028db0


	//   ....[194]....
        /*0ba8*/ 	.word	0x00028e20


	//   ....[195]....
        /*0bac*/ 	.word	0x00028e80


	//   ....[196]....
        /*0bb0*/ 	.word	0x00028ee0


	//   ....[197]....
        /*0bb4*/ 	.word	0x00028f40


	//   ....[198]....
        /*0bb8*/ 	.word	0x00028fa0


	//   ....[199]....
        /*0bbc*/ 	.word	0x00029000


	//   ....[200]....
        /*0bc0*/ 	.word	0x00029060


	//   ....[201]....
        /*0bc4*/ 	.word	0x000290c0


	//   ....[202]....
        /*0bc8*/ 	.word	0x00029120


	//   ....[203]....
        /*0bcc*/ 	.word	0x00029180


	//   ....[204]....
        /*0bd0*/ 	.word	0x000291e0


	//   ....[205]....
        /*0bd4*/ 	.word	0x00029240


	//   ....[206]....
        /*0bd8*/ 	.word	0x000292a0


	//   ....[207]....
        /*0bdc*/ 	.word	0x00029300


	//   ....[208]....
        /*0be0*/ 	.word	0x00029360


	//   ....[209]....
        /*0be4*/ 	.word	0x000293c0


	//   ....[210]....
        /*0be8*/ 	.word	0x00029420


	//   ....[211]....
        /*0bec*/ 	.word	0x00029480


	//   ....[212]....
        /*0bf0*/ 	.word	0x000294e0


	//   ....[213]....
        /*0bf4*/ 	.word	0x00029540


	//   ....[214]....
        /*0bf8*/ 	.word	0x000295a0


	//   ....[215]....
        /*0bfc*/ 	.word	0x00029600


	//   ....[216]....
        /*0c00*/ 	.word	0x00029660


	//   ....[217]....
        /*0c04*/ 	.word	0x000296c0


	//   ....[218]....
        /*0c08*/ 	.word	0x00029720


	//   ....[219]....
        /*0c0c*/ 	.word	0x00029780


	//   ....[220]....
        /*0c10*/ 	.word	0x000297e0


	//   ....[221]....
        /*0c14*/ 	.word	0x00029840


	//   ....[222]....
        /*0c18*/ 	.word	0x000298a0


	//   ....[223]....
        /*0c1c*/ 	.word	0x00029940


	//   ....[224]....
        /*0c20*/ 	.word	0x000299d0


	//   ....[225]....
        /*0c24*/ 	.word	0x00029d40


	//   ....[226]....
        /*0c28*/ 	.word	0x0002a020


	//   ....[227]....
        /*0c2c*/ 	.word	0x0002a450


	//   ....[228]....
        /*0c30*/ 	.word	0x0002a4f0


	//   ....[229]....
        /*0c34*/ 	.word	0x0002a620


	//   ....[230]....
        /*0c38*/ 	.word	0x0002a690


	//   ....[231]....
        /*0c3c*/ 	.word	0x0002a700


	//   ....[232]....
        /*0c40*/ 	.word	0x0002a770


	//   ....[233]....
        /*0c44*/ 	.word	0x0002a7e0


	//   ....[234]....
        /*0c48*/ 	.word	0x0002a860


	//   ....[235]....
        /*0c4c*/ 	.word	0x0002a8f0


	//   ....[236]....
        /*0c50*/ 	.word	0x0002a990


	//   ....[237]....
        /*0c54*/ 	.word	0x0002aa00


	//   ....[238]....
        /*0c58*/ 	.word	0x0002aa70


	//   ....[239]....
        /*0c5c*/ 	.word	0x0002aae0


	//   ....[240]....
        /*0c60*/ 	.word	0x0002ab60


	//   ....[241]....
        /*0c64*/ 	.word	0x0002abd0


	//   ....[242]....
        /*0c68*/ 	.word	0x0002ac70


	//   ....[243]....
        /*0c6c*/ 	.word	0x0002ad00


	//   ....[244]....
        /*0c70*/ 	.word	0x0002ae30


	//----- nvinfo : EIATTR_REG_RECONFIG
	.align		4
.L_495:
        /*0c74*/ 	.byte	0x01, 0x54
	.zero		2


	//----- nvinfo : EIATTR_SYSCALL_OFFSETS
	.align		4
        /*0c78*/ 	.byte	0x04, 0x46
        /*0c7a*/ 	.short	(.L_497 - .L_496)


	//   ....[0]....
.L_496:
        /*0c7c*/ 	.word	0x00001ba0


	//   ....[1]....
        /*0c80*/ 	.word	0x00001cf0


	//   ....[2]....
        /*0c84*/ 	.word	0x00007db0


	//   ....[3]....
        /*0c88*/ 	.word	0x000084d0


	//   ....[4]....
        /*0c8c*/ 	.word	0x00022520


	//   ....[5]....
        /*0c90*/ 	.word	0x00022690


	//   ....[6]....
        /*0c94*/ 	.word	0x000227d0


	//   ....[7]....
        /*0c98*/ 	.word	0x000228f0


	//----- nvinfo : EIATTR_MBARRIER_INSTR_OFFSETS
	.align		4
.L_497:
        /*0c9c*/ 	.byte	0x04, 0x39
        /*0c9e*/ 	.short	(.L_499 - .L_498)


	//   ....[0]....
.L_498:
        /*0ca0*/ 	.word	0x00000300
        /*0ca4*/ 	.word	0x000000ff
        /*0ca8*/ 	.word	0x00028400
        /*0cac*/ 	.short	0x0100
        /*0cae*/ 	.byte	0x08
	.zero		1


	//   ....[1]....
        /*0cb0*/ 	.word	0x00000310
        /*0cb4*/ 	.word	0x000000ff
        /*0cb8*/ 	.word	0x00028420
        /*0cbc*/ 	.short	0x0100
        /*0cbe*/ 	.byte	0x08
	.zero		1


	//   ....[2]....
        /*0cc0*/ 	.word	0x00000400
        /*0cc4*/ 	.word	0x000000ff
        /*0cc8*/ 	.word	0x00028430
        /*0ccc*/ 	.short	0x0100
        /*0cce*/ 	.byte	0x08
	.zero		1


	//   ....[3]....
        /*0cd0*/ 	.word	0x00000410
        /*0cd4*/ 	.word	0x000000ff
        /*0cd8*/ 	.word	0x00028440
        /*0cdc*/ 	.short	0x0100
        /*0cde*/ 	.byte	0x08
	.zero		1


	//   ....[4]....
        /*0ce0*/ 	.word	0x00000420
        /*0ce4*/ 	.word	0x000000ff
        /*0ce8*/ 	.word	0x00028438
        /*0cec*/ 	.short	0x0100
        /*0cee*/ 	.byte	0x08
	.zero		1


	//   ....[5]....
        /*0cf0*/ 	.word	0x00000430
        /*0cf4*/ 	.word	0x000000ff
        /*0cf8*/ 	.word	0x00028448
        /*0cfc*/ 	.short	0x0100
        /*0cfe*/ 	.byte	0x08
	.zero		1


	//   ....[6]....
        /*0d00*/ 	.word	0x00000560
        /*0d04*/ 	.word	0x000000ff
        /*0d08*/ 	.word	0x00028450
        /*0d0c*/ 	.short	0x0100
        /*0d0e*/ 	.byte	0x08
	.zero		1


	//   ....[7]....
        /*0d10*/ 	.word	0x00000570
        /*0d14*/ 	.word	0x000000ff
        /*0d18*/ 	.word	0x00028460
        /*0d1c*/ 	.short	0x0100
        /*0d1e*/ 	.byte	0x08
	.zero		1


	//   ....[8]....
        /*0d20*/ 	.word	0x00000580
        /*0d24*/ 	.word	0x000000ff
        /*0d28*/ 	.word	0x00028458
        /*0d2c*/ 	.short	0x0100
        /*0d2e*/ 	.byte	0x08
	.zero		1


	//   ....[9]....
        /*0d30*/ 	.word	0x00000590
        /*0d34*/ 	.word	0x000000ff
        /*0d38*/ 	.word	0x00028468
        /*0d3c*/ 	.short	0x0100
        /*0d3e*/ 	.byte	0x08
	.zero		1


	//   ....[10]....
        /*0d40*/ 	.word	0x00000680
        /*0d44*/ 	.word	0x000000ff
        /*0d48*/ 	.word	0x00028470
        /*0d4c*/ 	.short	0x0100
        /*0d4e*/ 	.byte	0x06
	.zero		1


	//   ....[11]....
        /*0d50*/ 	.word	0x00000690
        /*0d54*/ 	.word	0x000000ff
        /*0d58*/ 	.word	0x00028480
        /*0d5c*/ 	.short	0x0100
        /*0d5e*/ 	.byte	0x06
	.zero		1


	//   ....[12]....
        /*0d60*/ 	.word	0x000006a0
        /*0d64*/ 	.word	0x000000ff
        /*0d68*/ 	.word	0x00028478
        /*0d6c*/ 	.short	0x0100
        /*0d6e*/ 	.byte	0x06
	.zero		1


	//   ....[13]....
        /*0d70*/ 	.word	0x000006b0
        /*0d74*/ 	.word	0x000000ff
        /*0d78*/ 	.word	0x00028488
        /*0d7c*/ 	.short	0x0100
        /*0d7e*/ 	.byte	0x06
	.zero		1


	//   ....[14]....
        /*0d80*/ 	.word	0x000007e0
        /*0d84*/ 	.word	0x000000ff
        /*0d88*/ 	.word	0x00028490
        /*0d8c*/ 	.short	0x0100
        /*0d8e*/ 	.byte	0x08
	.zero		1


	//   ....[15]....
        /*0d90*/ 	.word	0x000007f0
        /*0d94*/ 	.word	0x000000ff
        /*0d98*/ 	.word	0x000284a0
        /*0d9c*/ 	.short	0x0100
        /*0d9e*/ 	.byte	0x08
	.zero		1


	//   ....[16]....
        /*0da0*/ 	.word	0x00000800
        /*0da4*/ 	.word	0x000000ff
        /*0da8*/ 	.word	0x00028498
        /*0dac*/ 	.short	0x0100
        /*0dae*/ 	.byte	0x08
	.zero		1


	//   ....[17]....
        /*0db0*/ 	.word	0x00000810
        /*0db4*/ 	.word	0x000000ff
        /*0db8*/ 	.word	0x000284a8
        /*0dbc*/ 	.short	0x0100
        /*0dbe*/ 	.byte	0x08
	.zero		1


	//   ....[18]....
        /*0dc0*/ 	.word	0x00000940
        /*0dc4*/ 	.word	0x000000ff
        /*0dc8*/ 	.word	0x000284b0
        /*0dcc*/ 	.short	0x0100
        /*0dce*/ 	.byte	0x08
	.zero		1


	//   ....[19]....
        /*0dd0*/ 	.word	0x00000950
        /*0dd4*/ 	.word	0x000000ff
        /*0dd8*/ 	.word	0x000284c0
        /*0ddc*/ 	.short	0x0100
        /*0dde*/ 	.byte	0x08
	.zero		1


	//   ....[20]....
        /*0de0*/ 	.word	0x00000960
        /*0de4*/ 	.word	0x000000ff
        /*0de8*/ 	.word	0x000284b8
        /*0dec*/ 	.short	0x0100
        /*0dee*/ 	.byte	0x08
	.zero		1


	//   ....[21]....
        /*0df0*/ 	.word	0x00000970
        /*0df4*/ 	.word	0x000000ff
        /*0df8*/ 	.word	0x000284c8
        /*0dfc*/ 	.short	0x0100
        /*0dfe*/ 	.byte	0x08
	.zero		1


	//   ....[22]....
        /*0e00*/ 	.word	0x00002b40
        /*0e04*/ 	.word	0x00000055
        /*0e08*/ 	.word	0x00028490
        /*0e0c*/ 	.short	0x010a
        /*0e0e*/ 	.byte	0x3f
	.zero		1


	//   ....[23]....
        /*0e10*/ 	.word	0x00004be0
        /*0e14*/ 	.word	0x00000055
        /*0e18*/ 	.word	0x00028490
        /*0e1c*/ 	.short	0x010a
        /*0e1e*/ 	.byte	0x3f
	.zero		1


	//   ....[24]....
        /*0e20*/ 	.word	0x00006cd0
        /*0e24*/ 	.word	0x00000055
        /*0e28*/ 	.word	0x00028490
        /*0e2c*/ 	.short	0x010a
        /*0e2e*/ 	.byte	0x3f
	.zero		1


	//   ....[25]....
        /*0e30*/ 	.word	0x00006ee0
        /*0e34*/ 	.word	0x00000004
        /*0e38*/ 	.word	0x00000000
        /*0e3c*/ 	.short	0x0101
        /*0e3e*/ 	.byte	0x3f
	.zero		1


	//   ....[26]....
        /*0e40*/ 	.word	0x00006f20
        /*0e44*/ 	.word	0x00000055
        /*0e48*/ 	.word	0x000284b0
        /*0e4c*/ 	.short	0x010a
        /*0e4e*/ 	.byte	0x3f
	.zero		1


	//   ....[27]....
        /*0e50*/ 	.word	0x000072d0
        /*0e54*/ 	.word	0x00000055
        /*0e58*/ 	.word	0x00000000
        /*0e5c*/ 	.short	0x0101
        /*0e5e*/ 	.byte	0x3f
	.zero		1


	//   ....[28]....
        /*0e60*/ 	.word	0x000080d0
        /*0e64*/ 	.word	0x00000010
        /*0e68*/ 	.word	0x00028400
        /*0e6c*/ 	.short	0x010a
        /*0e6e*/ 	.byte	0x3f
	.zero		1


	//   ....[29]....
        /*0e70*/ 	.word	0x00008120
        /*0e74*/ 	.word	0x00000010
        /*0e78*/ 	.word	0x00028400
        /*0e7c*/ 	.short	0x010a
        /*0e7e*/ 	.byte	0x3f
	.zero		1


	//   ....[30]....
        /*0e80*/ 	.word	0x00009120
        /*0e84*/ 	.word	0x00000010
        /*0e88*/ 	.word	0x00028400
        /*0e8c*/ 	.short	0x010a
        /*0e8e*/ 	.byte	0x3f
	.zero		1


	//   ....[31]....
        /*0e90*/ 	.word	0x0000d840
        /*0e94*/ 	.word	0x00000010
        /*0e98*/ 	.word	0x00028400
        /*0e9c*/ 	.short	0x010a
        /*0e9e*/ 	.byte	0x3f
	.zero		1


	//   ....[32]....
        /*0ea0*/ 	.word	0x00011880
        /*0ea4*/ 	.word	0x0000000b
        /*0ea8*/ 	.word	0x00028430
        /*0eac*/ 	.short	0x010a
        /*0eae*/ 	.byte	0x3f
	.zero		1


	//   ....[33]....
        /*0eb0*/ 	.word	0x000118f0
        /*0eb4*/ 	.word	0x0000000b
        /*0eb8*/ 	.word	0x00028430
        /*0ebc*/ 	.short	0x010a
        /*0ebe*/ 	.byte	0x3f
	.zero		1


	//   ....[34]....
        /*0ec0*/ 	.word	0x000120a0
        /*0ec4*/ 	.word	0x00000000
        /*0ec8*/ 	.word	0x00000000
        /*0ecc*/ 	.short	0x0101
        /*0ece*/ 	.byte	0x3f
	.zero		1


	//   ....[35]....
        /*0ed0*/ 	.word	0x00013f80
        /*0ed4*/ 	.word	0x00000009
        /*0ed8*/ 	.word	0x00028430
        /*0edc*/ 	.short	0x010a
        /*0ede*/ 	.byte	0x3f
	.zero		1


	//   ....[36]....
        /*0ee0*/ 	.word	0x00013fd0
        /*0ee4*/ 	.word	0x00000009
        /*0ee8*/ 	.word	0x00028430
        /*0eec*/ 	.short	0x010a
        /*0eee*/ 	.byte	0x3f
	.zero		1


	//   ....[37]....
        /*0ef0*/ 	.word	0x000143e0
        /*0ef4*/ 	.word	0x00000009
        /*0ef8*/ 	.word	0x00028450
        /*0efc*/ 	.short	0x010a
        /*0efe*/ 	.byte	0x3f
	.zero		1


	//   ....[38]....
        /*0f00*/ 	.word	0x00014420
        /*0f04*/ 	.word	0x00000009
        /*0f08*/ 	.word	0x00028450
        /*0f0c*/ 	.short	0x010a
        /*0f0e*/ 	.byte	0x3f
	.zero		1


	//   ....[39]....
        /*0f10*/ 	.word	0x000149e0
        /*0f14*/ 	.word	0x00000009
        /*0f18*/ 	.word	0x00000000
        /*0f1c*/ 	.short	0x0101
        /*0f1e*/ 	.byte	0x3f
	.zero		1


	//   ....[40]....
        /*0f20*/ 	.word	0x00015e70
        /*0f24*/ 	.word	0x00000007
        /*0f28*/ 	.word	0x00000000
        /*0f2c*/ 	.short	0x0101
        /*0f2e*/ 	.byte	0x3f
	.zero		1


	//   ....[41]....
        /*0f30*/ 	.word	0x00016a20
        /*0f34*/ 	.word	0x00000007
        /*0f38*/ 	.word	0x00028430
        /*0f3c*/ 	.short	0x010a
        /*0f3e*/ 	.byte	0x3f
	.zero		1


	//   ....[42]....
        /*0f40*/ 	.word	0x00016a70
        /*0f44*/ 	.word	0x00000007
        /*0f48*/ 	.word	0x00028430
        /*0f4c*/ 	.short	0x010a
        /*0f4e*/ 	.byte	0x3f
	.zero		1


	//   ....[43]....
        /*0f50*/ 	.word	0x00016ef0
        /*0f54*/ 	.word	0x00000007
        /*0f58*/ 	.word	0x00028450
        /*0f5c*/ 	.short	0x010a
        /*0f5e*/ 	.byte	0x3f
	.zero		1


	//   ....[44]....
        /*0f60*/ 	.word	0x00016f30
        /*0f64*/ 	.word	0x00000007
        /*0f68*/ 	.word	0x00028450
        /*0f6c*/ 	.short	0x010a
        /*0f6e*/ 	.byte	0x3f
	.zero		1


	//   ....[45]....
        /*0f70*/ 	.word	0x00017c00
        /*0f74*/ 	.word	0x000000b4
        /*0f78*/ 	.word	0x00000000
        /*0f7c*/ 	.short	0x0101
        /*0f7e*/ 	.byte	0x3f
	.zero		1


	//   ....[46]....
        /*0f80*/ 	.word	0x000182f0
        /*0f84*/ 	.word	0x00000008
        /*0f88*/ 	.word	0x00000000
        /*0f8c*/ 	.short	0x0101
        /*0f8e*/ 	.byte	0x3f
	.zero		1


	//   ....[47]....
        /*0f90*/ 	.word	0x00018970
        /*0f94*/ 	.word	0x00000007
        /*0f98*/ 	.word	0x00028430
        /*0f9c*/ 	.short	0x010a
        /*0f9e*/ 	.byte	0x3f
	.zero		1


	//   ....[48]....
        /*0fa0*/ 	.word	0x000189c0
        /*0fa4*/ 	.word	0x00000007
        /*0fa8*/ 	.word	0x00028430
        /*0fac*/ 	.short	0x010a
        /*0fae*/ 	.byte	0x3f
	.zero		1


	//   ....[49]....
        /*0fb0*/ 	.word	0x00018e40
        /*0fb4*/ 	.word	0x00000008
        /*0fb8*/ 	.word	0x00028450
        /*0fbc*/ 	.short	0x010a
        /*0fbe*/ 	.byte	0x3f
	.zero		1


	//   ....[50]....
        /*0fc0*/ 	.word	0x00018e80
        /*0fc4*/ 	.word	0x00000008
        /*0fc8*/ 	.word	0x00028450
        /*0fcc*/ 	.short	0x010a
        /*0fce*/ 	.byte	0x3f
	.zero		1


	//   ....[51]....
        /*0fd0*/ 	.word	0x000194b0
        /*0fd4*/ 	.word	0x00000008
        /*0fd8*/ 	.word	0x00000000
        /*0fdc*/ 	.short	0x0101
        /*0fde*/ 	.byte	0x3f
	.zero		1


	//   ....[52]....
        /*0fe0*/ 	.word	0x0001a8e0
        /*0fe4*/ 	.word	0x00000008
        /*0fe8*/ 	.word	0x00000000
        /*0fec*/ 	.short	0x0101
        /*0fee*/ 	.byte	0x3f
	.zero		1


	//   ....[53]....
        /*0ff0*/ 	.word	0x0001b1e0
        /*0ff4*/ 	.word	0x00000005
        /*0ff8*/ 	.word	0x00028450
        /*0ffc*/ 	.short	0x010a
        /*0ffe*/ 	.byte	0x3f
	.zero		1


	//   ....[54]....
        /*1000*/ 	.word	0x0001b220
        /*1004*/ 	.word	0x00000005
        /*1008*/ 	.word	0x00028450
        /*100c*/ 	.short	0x010a
        /*100e*/ 	.byte	0x3f
	.zero		1


	//   ....[55]....
        /*1010*/ 	.word	0x0001bc70
        /*1014*/ 	.word	0x0000000f
        /*1018*/ 	.word	0x00000000
        /*101c*/ 	.short	0x0101
        /*101e*/ 	.byte	0x3f
	.zero		1


	//   ....[56]....
        /*1020*/ 	.word	0x0001e2b0
        /*1024*/ 	.word	0x00000000
        /*1028*/ 	.word	0x00000000
        /*102c*/ 	.short	0x0101
        /*102e*/ 	.byte	0x3f
	.zero		1


	//   ....[57]....
        /*1030*/ 	.word	0x00020f10
        /*1034*/ 	.word	0x0000000c
        /*1038*/ 	.word	0x00028420
        /*103c*/ 	.short	0x010a
        /*103e*/ 	.byte	0x3f
	.zero		1


	//   ....[58]....
        /*1040*/ 	.word	0x00020fe0
        /*1044*/ 	.word	0x00000008
        /*1048*/ 	.word	0x000284a0
        /*104c*/ 	.short	0x010a
        /*104e*/ 	.byte	0x3f
	.zero		1


	//   ....[59]....
        /*1050*/ 	.word	0x00021320
        /*1054*/ 	.word	0x00000008
        /*1058*/ 	.word	0x000284c0
        /*105c*/ 	.short	0x010a
        /*105e*/ 	.byte	0x3f
	.zero		1


	//   ....[60]....
        /*1060*/ 	.word	0x000217f0
        /*1064*/ 	.word	0x00000008
        /*1068*/ 	.word	0x000284a0
        /*106c*/ 	.short	0x010a
        /*106e*/ 	.byte	0x3f
	.zero		1


	//   ....[61]....
        /*1070*/ 	.word	0x00021b10
        /*1074*/ 	.word	0x00000008
        /*1078*/ 	.word	0x000284c0
        /*107c*/ 	.short	0x010a
        /*107e*/ 	.byte	0x3f
	.zero		1


	//   ....[62]....
        /*1080*/ 	.word	0x00022fc0
        /*1084*/ 	.word	0x00000005
        /*1088*/ 	.word	0x00028480
        /*108c*/ 	.short	0x010a
        /*108e*/ 	.byte	0x3f
	.zero		1


	//   ....[63]....
        /*1090*/ 	.word	0x000231f0
        /*1094*/ 	.word	0x00000005
        /*1098*/ 	.word	0x00028440
        /*109c*/ 	.short	0x010a
        /*109e*/ 	.byte	0x3f
	.zero		1


	//   ....[64]....
        /*10a0*/ 	.word	0x00023660
        /*10a4*/ 	.word	0x00000004
        /*10a8*/ 	.word	0x00028420
        /*10ac*/ 	.short	0x010a
        /*10ae*/ 	.byte	0x3f
	.zero		1


	//   ....[65]....
        /*10b0*/ 	.word	0x000239b0
        /*10b4*/ 	.word	0x00000005
        /*10b8*/ 	.word	0x00028480
        /*10bc*/ 	.short	0x010a
        /*10be*/ 	.byte	0x3f
	.zero		1


	//   ....[66]....
        /*10c0*/ 	.word	0x00023d20
        /*10c4*/ 	.word	0x00000005
        /*10c8*/ 	.word	0x00028440
        /*10cc*/ 	.short	0x010a
        /*10ce*/ 	.byte	0x3f
	.zero		1


	//   ....[67]....
        /*10d0*/ 	.word	0x00024110
        /*10d4*/ 	.word	0x00000015
        /*10d8*/ 	.word	0x00028470
        /*10dc*/ 	.short	0x010a
        /*10de*/ 	.byte	0x3f
	.zero		1


	//   ....[68]....
        /*10e0*/ 	.word	0x00024180
        /*10e4*/ 	.word	0x00000015
        /*10e8*/ 	.word	0x00028460
        /*10ec*/ 	.short	0x010a
        /*10ee*/ 	.byte	0x3f
	.zero		1


	//   ....[69]....
        /*10f0*/ 	.word	0x00024800
        /*10f4*/ 	.word	0x00000015
        /*10f8*/ 	.word	0x00028450
        /*10fc*/ 	.short	0x0101
        /*10fe*/ 	.byte	0x3f
	.zero		1


	//   ....[70]....
        /*1100*/ 	.word	0x00024860
        /*1104*/ 	.word	0x00000015
        /*1108*/ 	.word	0x00000000
        /*110c*/ 	.short	0x0101
        /*110e*/ 	.byte	0x3f
	.zero		1


	//   ....[71]....
        /*1110*/ 	.word	0x00024a90
        /*1114*/ 	.word	0x00000000
        /*1118*/ 	.word	0x00028470
        /*111c*/ 	.short	0x010a
        /*111e*/ 	.byte	0x3f
	.zero		1


	//   ....[72]....
        /*1120*/ 	.word	0x00024b00
        /*1124*/ 	.word	0x00000000
        /*1128*/ 	.word	0x00028460
        /*112c*/ 	.short	0x010a
        /*112e*/ 	.byte	0x3f
	.zero		1


	//   ....[73]....
        /*1130*/ 	.word	0x00025110
        /*1134*/ 	.word	0x00000000
        /*1138*/ 	.word	0x00028450
        /*113c*/ 	.short	0x0101
        /*113e*/ 	.byte	0x3f
	.zero		1


	//   ....[74]....
        /*1140*/ 	.word	0x00025160
        /*1144*/ 	.word	0x00000002
        /*1148*/ 	.word	0x00000000
        /*114c*/ 	.short	0x0101
        /*114e*/ 	.byte	0x3f
	.zero		1


	//   ....[75]....
        /*1150*/ 	.word	0x00026010
        /*1154*/ 	.word	0x00000000
        /*1158*/ 	.word	0x00028420
        /*115c*/ 	.short	0x010a
        /*115e*/ 	.byte	0x3f
	.zero		1


	//   ....[76]....
        /*1160*/ 	.word	0x000261c0
        /*1164*/ 	.word	0x00000006
        /*1168*/ 	.word	0x00000000
        /*116c*/ 	.short	0x010a
        /*116e*/ 	.byte	0x3f
	.zero		1


	//   ....[77]....
        /*1170*/ 	.word	0x00026230
        /*1174*/ 	.word	0x00000007
        /*1178*/ 	.word	0x00000000
        /*117c*/ 	.short	0x010a
        /*117e*/ 	.byte	0x3f
	.zero		1


	//   ....[78]....
        /*1180*/ 	.word	0x00026290
        /*1184*/ 	.word	0x00000004
        /*1188*/ 	.word	0x00028460
        /*118c*/ 	.short	0x010a
        /*118e*/ 	.byte	0x3f
	.zero		1


	//   ....[79]....
        /*1190*/ 	.word	0x000262e0
        /*1194*/ 	.word	0x00000003
        /*1198*/ 	.word	0x00028460
        /*119c*/ 	.short	0x010a
        /*119e*/ 	.byte	0x3f
	.zero		1


	//   ....[80]....
        /*11a0*/ 	.word	0x00026320
        /*11a4*/ 	.word	0x00000004
        /*11a8*/ 	.word	0x00028480
        /*11ac*/ 	.short	0x010a
        /*11ae*/ 	.byte	0x3f
	.zero		1


	//   ....[81]....
        /*11b0*/ 	.word	0x00026340
        /*11b4*/ 	.word	0x00000003
        /*11b8*/ 	.word	0x00028480
        /*11bc*/ 	.short	0x010a
        /*11be*/ 	.byte	0x3f
	.zero		1


	//   ....[82]....
        /*11c0*/ 	.word	0x000263a0
        /*11c4*/ 	.word	0x00000055
        /*11c8*/ 	.word	0x00028490
        /*11cc*/ 	.short	0x010a
        /*11ce*/ 	.byte	0x3f
	.zero		1


	//   ....[83]....
        /*11d0*/ 	.word	0x000263f0
        /*11d4*/ 	.word	0x00000055
        /*11d8*/ 	.word	0x00028490
        /*11dc*/ 	.short	0x010a
        /*11de*/ 	.byte	0x3f
	.zero		1


	//   ....[84]....
        /*11e0*/ 	.word	0x00026440
        /*11e4*/ 	.word	0x00000055
        /*11e8*/ 	.word	0x00028490
        /*11ec*/ 	.short	0x010a
        /*11ee*/ 	.byte	0x3f
	.zero		1


	//   ....[85]....
        /*11f0*/ 	.word	0x00026490
        /*11f4*/ 	.word	0x00000055
        /*11f8*/ 	.word	0x000284b0
        /*11fc*/ 	.short	0x010a
        /*11fe*/ 	.byte	0x3f
	.zero		1


	//   ....[86]....
        /*1200*/ 	.word	0x00026f90
        /*1204*/ 	.word	0x00000010
        /*1208*/ 	.word	0x00028400
        /*120c*/ 	.short	0x010a
        /*120e*/ 	.byte	0x3f
	.zero		1


	//   ....[87]....
        /*1210*/ 	.word	0x000279e0
        /*1214*/ 	.word	0x00000010
        /*1218*/ 	.word	0x00028400
        /*121c*/ 	.short	0x010a
        /*121e*/ 	.byte	0x3f
	.zero		1


	//   ....[88]....
        /*1220*/ 	.word	0x00027a30
        /*1224*/ 	.word	0x0000000b
        /*1228*/ 	.word	0x00028430
        /*122c*/ 	.short	0x010a
        /*122e*/ 	.byte	0x3f
	.zero		1


	//   ....[89]....
        /*1230*/ 	.word	0x00027a80
        /*1234*/ 	.word	0x00000009
        /*1238*/ 	.word	0x00028430
        /*123c*/ 	.short	0x010a
        /*123e*/ 	.byte	0x3f
	.zero		1


	//   ....[90]....
        /*1240*/ 	.word	0x00027ad0
        /*1244*/ 	.word	0x00000009
        /*1248*/ 	.word	0x00028450
        /*124c*/ 	.short	0x010a
        /*124e*/ 	.byte	0x3f
	.zero		1


	//   ....[91]....
        /*1250*/ 	.word	0x00027b20
        /*1254*/ 	.word	0x00000007
        /*1258*/ 	.word	0x00028430
        /*125c*/ 	.short	0x010a
        /*125e*/ 	.byte	0x3f
	.zero		1


	//   ....[92]....
        /*1260*/ 	.word	0x00027b70
        /*1264*/ 	.word	0x00000007
        /*1268*/ 	.word	0x00028450
        /*126c*/ 	.short	0x010a
        /*126e*/ 	.byte	0x3f
	.zero		1


	//   ....[93]....
        /*1270*/ 	.word	0x00027bc0
        /*1274*/ 	.word	0x00000007
        /*1278*/ 	.word	0x00028430
        /*127c*/ 	.short	0x010a
        /*127e*/ 	.byte	0x3f
	.zero		1


	//   ....[94]....
        /*1280*/ 	.word	0x00027c10
        /*1284*/ 	.word	0x00000008
        /*1288*/ 	.word	0x00028450
        /*128c*/ 	.short	0x010a
        /*128e*/ 	.byte	0x3f
	.zero		1


	//   ....[95]....
        /*1290*/ 	.word	0x00027c60
        /*1294*/ 	.word	0x00000005
        /*1298*/ 	.word	0x00028450
        /*129c*/ 	.short	0x010a
        /*129e*/ 	.byte	0x3f
	.zero		1


	//   ....[96]....
        /*12a0*/ 	.word	0x00029e00
        /*12a4*/ 	.word	0x0000000c
        /*12a8*/ 	.word	0x00028420
        /*12ac*/ 	.short	0x010a
        /*12ae*/ 	.byte	0x3f
	.zero		1


	//   ....[97]....
        /*12b0*/ 	.word	0x00029e50
        /*12b4*/ 	.word	0x00000008
        /*12b8*/ 	.word	0x000284a0
        /*12bc*/ 	.short	0x010a
        /*12be*/ 	.byte	0x3f
	.zero		1


	//   ....[98]....
        /*12c0*/ 	.word	0x00029ea0
        /*12c4*/ 	.word	0x00000008
        /*12c8*/ 	.word	0x000284c0
        /*12cc*/ 	.short	0x010a
        /*12ce*/ 	.byte	0x3f
	.zero		1


	//   ....[99]....
        /*12d0*/ 	.word	0x00029ef0
        /*12d4*/ 	.word	0x00000008
        /*12d8*/ 	.word	0x000284a0
        /*12dc*/ 	.short	0x010a
        /*12de*/ 	.byte	0x3f
	.zero		1


	//   ....[100]....
        /*12e0*/ 	.word	0x00029f40
        /*12e4*/ 	.word	0x00000008
        /*12e8*/ 	.word	0x000284c0
        /*12ec*/ 	.short	0x010a
        /*12ee*/ 	.byte	0x3f
	.zero		1


	//   ....[101]....
        /*12f0*/ 	.word	0x0002a0e0
        /*12f4*/ 	.word	0x00000005
        /*12f8*/ 	.word	0x00028480
        /*12fc*/ 	.short	0x010a
        /*12fe*/ 	.byte	0x3f
	.zero		1


	//   ....[102]....
        /*1300*/ 	.word	0x0002a130
        /*1304*/ 	.word	0x00000005
        /*1308*/ 	.word	0x00028440
        /*130c*/ 	.short	0x010a
        /*130e*/ 	.byte	0x3f
	.zero		1


	//   ....[103]....
        /*1310*/ 	.word	0x0002a1b0
        /*1314*/ 	.word	0x00000004
        /*1318*/ 	.word	0x00028420
        /*131c*/ 	.short	0x010a
        /*131e*/ 	.byte	0x3f
	.zero		1


	//   ....[104]....
        /*1320*/ 	.word	0x0002a200
        /*1324*/ 	.word	0x00000005
        /*1328*/ 	.word	0x00028480
        /*132c*/ 	.short	0x010a
        /*132e*/ 	.byte	0x3f
	.zero		1


	//   ....[105]....
        /*1330*/ 	.word	0x0002a250
        /*1334*/ 	.word	0x00000005
        /*1338*/ 	.word	0x00028440
        /*133c*/ 	.short	0x010a
        /*133e*/ 	.byte	0x3f
	.zero		1


	//   ....[106]....
        /*1340*/ 	.word	0x0002a2a0
        /*1344*/ 	.word	0x00000015
        /*1348*/ 	.word	0x00028470
        /*134c*/ 	.short	0x010a
        /*134e*/ 	.byte	0x3f
	.zero		1


	//   ....[107]....
        /*1350*/ 	.word	0x0002a2f0
        /*1354*/ 	.word	0x00000015
        /*1358*/ 	.word	0x00028460
        /*135c*/ 	.short	0x010a
        /*135e*/ 	.byte	0x3f
	.zero		1


	//   ....[108]....
        /*1360*/ 	.word	0x0002a340
        /*1364*/ 	.word	0x00000000
        /*1368*/ 	.word	0x00028470
        /*136c*/ 	.short	0x010a
        /*136e*/ 	.byte	0x3f
	.zero		1


	//   ....[109]....
        /*1370*/ 	.word	0x0002a390
        /*1374*/ 	.word	0x00000000
        /*1378*/ 	.word	0x00028460
        /*137c*/ 	.short	0x010a
        /*137e*/ 	.byte	0x3f
	.zero		1


	//   ....[110]....
        /*1380*/ 	.word	0x0002ad50
        /*1384*/ 	.word	0x00000000
        /*1388*/ 	.word	0x00028420
        /*138c*/ 	.short	0x010a
        /*138e*/ 	.byte	0x3f
	.zero		1


	//   ....[111]....
        /*1390*/ 	.word	0x0002aef0
        /*1394*/ 	.word	0x00000006
        /*1398*/ 	.word	0x00000000
        /*139c*/ 	.short	0x010a
        /*139e*/ 	.byte	0x3f
	.zero		1


	//   ....[112]....
        /*13a0*/ 	.word	0x0002af40
        /*13a4*/ 	.word	0x00000007
        /*13a8*/ 	.word	0x00000000
        /*13ac*/ 	.short	0x010a
        /*13ae*/ 	.byte	0x3f
	.zero		1


	//   ....[113]....
        /*13b0*/ 	.word	0x0002af90
        /*13b4*/ 	.word	0x00000004
        /*13b8*/ 	.word	0x00028460
        /*13bc*/ 	.short	0x010a
        /*13be*/ 	.byte	0x3f
	.zero		1


	//   ....[114]....
        /*13c0*/ 	.word	0x0002afe0
        /*13c4*/ 	.word	0x00000003
        /*13c8*/ 	.word	0x00028460
        /*13cc*/ 	.short	0x010a
        /*13ce*/ 	.byte	0x3f
	.zero		1


	//   ....[115]....
        /*13d0*/ 	.word	0x0002b030
        /*13d4*/ 	.word	0x00000004
        /*13d8*/ 	.word	0x00028480
        /*13dc*/ 	.short	0x010a
        /*13de*/ 	.byte	0x3f
	.zero		1


	//----- nvinfo : EIATTR_NUM_MBARRIERS
	.align		4
.L_499:
        /*13e0*/ 	.byte	0x03, 0x38
        /*13e2*/ 	.short	0x0016


	//----- nvinfo : EIATTR_EXIT_INSTR_OFFSETS
	.align		4
        /*13e4*/ 	.byte	0x04, 0x1c
        /*13e6*/ 	.short	(.L_501 - .L_500)


	//   ....[0]....
.L_500:
        /*13e8*/ 	.word	0x00026390


	//----- nvinfo : EIATTR_MAX_THREADS
	.align		4
.L_501:
        /*13ec*/ 	.byte	0x04, 0x05
        /*13ee*/ 	.short	(.L_503 - .L_502)
.L_502:
        /*13f0*/ 	.word	0x00000180
        /*13f4*/ 	.word	0x00000001
        /*13f8*/ 	.word	0x00000001


	//----- nvinfo : EIATTR_CRS_STACK_SIZE
	.align		4
.L_503:
        /*13fc*/ 	.byte	0x04, 0x1e
        /*13fe*/ 	.short	(.L_505 - .L_504)
.L_504:
        /*1400*/ 	.word	0x00000000


	//----- nvinfo : EIATTR_CBANK_PARAM_SIZE
	.align		4
.L_505:
        /*1404*/ 	.byte	0x03, 0x19
        /*1406*/ 	.short	0x0a70


	//----- nvinfo : EIATTR_PARAM_CBANK
	.align		4
        /*1408*/ 	.byte	0x04, 0x0a
        /*140a*/ 	.short	(.L_507 - .L_506)
	.align		4
.L_506:
        /*140c*/ 	.word	index@(.nv.constant0._ZN7cutlass13device_kernelIN5flash11enable_sm90INS1_16FlashAttnFwdSm90INS1_25CollectiveMainloopFwdSm90ILi2EN4cute5tupleIJNS5_1CILi1EEES8_S8_EEENS6_IJNS7_ILi128EEENS7_ILi64EEENS7_ILi256EEEEEELi256ENS_12float_e4m3_tEfNS_4arch4Sm90ELb0ELb1ELb1ELb1ELb0ELb1ELb0ELb1ELb1ELb0ELb0ELb0EEENS1_21CollectiveEpilogueFwdINS6_IJSA_SC_SB_EEES9_NS_10bfloat16_tESG_Li256ELb1ELb0ELb0ELb1EEENS1_36VarlenDynamicPersistentTileSchedulerILi128ELi64ELi256ELi128ELb0ELb0ELb1ELb1ELb0ELb1EEEEEEEEEvNT_6ParamsE)
        /*1410*/ 	.short	0x0210
        /*1412*/ 	.short	0x0a70


	//----- nvinfo : EIATTR_SW_WAR
	.align		4
.L_507:
        /*1414*/ 	.byte	0x04, 0x36
        /*1416*/ 	.short	(.L_509 - .L_508)
.L_508:
        /*1418*/ 	.word	0x00000008
.L_509:


//--------------------- .nv.info._ZN7cutlass13device_kernelIN5flash11enable_sm90INS1_16FlashAttnFwdSm90INS1_25CollectiveMainloopFwdSm90ILi2EN4cute5tupleIJNS5_1CILi1EEES8_S8_EEENS6_IJNS7_ILi128EEESA_NS7_ILi256EEEEEELi256ENS_12float_e4m3_tEfNS_4arch4Sm90ELb1ELb0ELb1ELb0ELb0ELb0ELb0ELb1ELb1ELb0ELb0ELb0EEENS1_21CollectiveEpilogueFwdINS6_IJSA_SB_SA_EEES9_NS_10bfloat16_tESF_Li256ELb0ELb0ELb0ELb1EEENS1_30DynamicPersistentTileSchedulerILi256ELi128ELb0ELb0ELb1EEEEEEEEEvNT_6ParamsE --------------------------
	.section	.nv.info._ZN7cutlass13device_kernelIN5flash11enable_sm90INS1_16FlashAttnFwdSm90INS1_25CollectiveMainloopFwdSm90ILi2EN4cute5tupleIJNS5_1CILi1EEES8_S8_EEENS6_IJNS7_ILi128EEESA_NS7_ILi256EEEEEELi256ENS_12float_e4m3_tEfNS_4arch4Sm90ELb1ELb0ELb1ELb0ELb0ELb0ELb0ELb1ELb1ELb0ELb0ELb0EEENS1_21CollectiveEpilogueFwdINS6_IJSA_SB_SA_EEES9_NS_10bfloat16_tESF_Li256ELb0ELb0ELb0ELb1EEENS1_30DynamicPersistentTileSchedulerILi256ELi128ELb0ELb0ELb1EEEEEEEEEvNT_6ParamsE,"",@"SHT_CUDA_INFO"
	.sectionflags	@""
	.align	4


	//----- nvinfo : EIATTR_CUDA_API_VERSION
	.align		4
        /*0000*/ 	.byte	0x04, 0x37
        /*0002*/ 	.short	(.L_511 - .L_510)
.L_510:
        /*0004*/ 	.word	0x00000082


	//----- nvinfo : EIATTR_KPARAM_INFO
	.align		4
.L_511:
        /*0008*/ 	.byte	0x04, 0x17
        /*000a*/ 	.short	(.L_513 - .L_512)
.L_512:
        /*000c*/ 	.word	0x00000000
        /*0010*/ 	.short	0x0000
        /*0012*/ 	.short	0x0070
        /*0014*/ 	.byte	0x00, 0xf0, 0x01, 0x2e


	//----- nvinfo : EIATTR_SPARSE_MMA_MASK
	.align		4
.L_513:
        /*0018*/ 	.byte	0x03, 0x50
        /*001a*/ 	.short	0x0000


	//----- nvinfo : EIATTR_MAXREG_COUNT
	.align		4
        /*001c*/ 	.byte	0x03, 0x1b
        /*001e*/ 	.short	0x00a8


	//----- nvinfo : EIATTR_NUM_BARRIERS
	.align		4
        /*0020*/ 	.byte	0x02, 0x4c
        /*0022*/ 	.byte	0x10
	.zero		1


	//----- nvinfo : EIATTR_EXTERNS
	.align		4
        /*0024*/ 	.byte	0x04, 0x0f
        /*0026*/ 	.short	(.L_515 - .L_514)


	//   ....[0]....
	.align		4
.L_514:
        /*0028*/ 	.word	index@(__assertfail)


	//----- nvinfo : EIATTR_ANNOTATIONS
	.align		4
.L_515:
        /*002c*/ 	.byte	0x04, 0x55
        /*002e*/ 	.short	(.L_517 - .L_516)


	//   ....[0]....
.L_516:
        /* <DEDUP_REMOVED lines=38> */


	//----- nvinfo : EIATTR_MERCURY_ISA_VERSION
	.align		4
.L_517:
        /*0280*/ 	.byte	0x03, 0x5f
        /*0282*/ 	.short	0x0101


	//----- nvinfo : EIATTR_INT_WARP_WIDE_INSTR_OFFSETS
	.align		4
        /*0284*/ 	.byte	0x04, 0x31
        /*0286*/ 	.short	(.L_519 - .L_518)


	//   ....[0]....
.L_518:
        /*0288*/ 	.word	0x00000190


	//   ....[1]....
        /*028c*/ 	.word	0x000001c0


	//   ....[2]....
        /*0290*/ 	.word	0x000001d0


	//   ....[3]....
        /*0294*/ 	.word	0x0000ee00


	//   ....[4]....
        /*0298*/ 	.word	0x0000ee90


	//   ....[5]....
        /*029c*/ 	.word	0x0000f5a0


	//   ....[6]....
        /*02a0*/ 	.word	0x000113a0


	//   ....[7]....
        /*02a4*/ 	.word	0x00011430


	//----- nvinfo : EIATTR_COOP_GROUP_MASK_REGIDS
	.align		4
.L_519:
        /*02a8*/ 	.byte	0x04, 0x29
        /*02aa*/ 	.short	(.L_521 - .L_520)


	//   ....[0]....
.L_520:
        /*02ac*/ 	.word	0xffffffff


	//   ....[1]....
        /*02b0*/ 	.word	0xffffffff


	//   ....[2]....
        /*02b4*/ 	.word	0xffffffff


	//   ....[3]....
        /*02b8*/ 	.word	0xffffffff


	//   ....[4]....
        /*02bc*/ 	.word	0xffffffff


	//   ....[5]....
        /*02c0*/ 	.word	0xffffffff


	//   ....[6]....
        /*02c4*/ 	.word	0xffffffff


	//   ....[7]....
        /*02c8*/ 	.word	0xffffffff


	//   ....[8]....
        /*02cc*/ 	.word	0xffffffff


	//   ....[9]....
        /*02d0*/ 	.word	0xffffffff


	//   ....[10]....
        /*02d4*/ 	.word	0xffffffff


	//   ....[11]....
        /*02d8*/ 	.word	0xffffffff


	//   ....[12]....
        /*02dc*/ 	.word	0xffffffff


	//   ....[13]....
        /*02e0*/ 	.word	0xffffffff


	//   ....[14]....
        /*02e4*/ 	.word	0xffffffff


	//   ....[15]....
        /*02e8*/ 	.word	0xffffffff


	//   ....[16]....
        /*02ec*/ 	.word	0xffffffff


	//   ....[17]....
        /*02f0*/ 	.word	0xffffffff


	//   ....[18]....
        /*02f4*/ 	.word	0xffffffff


	//   ....[19]....
        /*02f8*/ 	.word	0xffffffff


	//   ....[20]....
        /*02fc*/ 	.word	0xffffffff


	//   ....[21]....
        /*0300*/ 	.word	0xffffffff


	//   ....[22]....
        /*0304*/ 	.word	0xffffffff


	//   ....[23]....
        /*0308*/ 	.word	0xffffffff


	//   ....[24]....
        /*030c*/ 	.word	0xffffffff


	//   ....[25]....
        /*0310*/ 	.word	0xffffffff


	//   ....[26]....
        /*0314*/ 	.word	0xffffffff


	//   ....[27]....
        /*0318*/ 	.word	0xffffffff


	//   ....[28]....
        /*031c*/ 	.word	0xffffffff


	//   ....[29]....
        /*0320*/ 	.word	0xffffffff


	//   ....[30]....
        /*0324*/ 	.word	0xffffffff


	//   ....[31]....
        /*0328*/ 	.word	0xffffffff


	//   ....[32]....
        /*032c*/ 	.word	0xffffffff


	//   ....[33]....
        /*0330*/ 	.word	0xffffffff


	//   ....[34]....
        /*0334*/ 	.word	0xffffffff


	//   ....[35]....
        /*0338*/ 	.word	0xffffffff


	//   ....[36]....
        /*033c*/ 	.word	0xffffffff


	//   ....[37]....
        /*0340*/ 	.word	0xffffffff


	//   ....[38]....
        /*0344*/ 	.word	0xffffffff


	//   ....[39]....
        /*0348*/ 	.word	0xffffffff


	//   ....[40]....
        /*034c*/ 	.word	0xffffffff


	//   ....[41]....
        /*0350*/ 	.word	0xffffffff


	//   ....[42]....
        /*0354*/ 	.word	0xffffffff


	//   ....[43]....
        /*0358*/ 	.word	0xffffffff


	//   ....[44]....
        /*035c*/ 	.word	0xffffffff


	//   ....[45]....
        /*0360*/ 	.word	0xffffffff


	//   ....[46]....
        /*0364*/ 	.word	0xffffffff


	//   ....[47]....
        /*0368*/ 	.word	0xffffffff


	//   ....[48]....
        /*036c*/ 	.word	0xffffffff


	//   ....[49]....
        /*0370*/ 	.word	0xffffffff


	//   ....[50]....
        /*0374*/ 	.word	0xffffffff


	//   ....[51]....
        /*0378*/ 	.word	0xffffffff


	//   ....[52]....
        /*037c*/ 	.word	0xffffffff


	//   ....[53]....
        /*0380*/ 	.word	0xffffffff


	//   ....[54]....
        /*0384*/ 	.word	0xffffffff


	//   ....[55]....
        /*0388*/ 	.word	0xffffffff


	//   ....[56]....
        /*038c*/ 	.word	0xffffffff


	//   ....[57]....
        /*0390*/ 	.word	0xffffffff


	//   ....[58]....
        /*0394*/ 	.word	0xffffffff


	//   ....[59]....
        /*0398*/ 	.word	0xffffffff


	//   ....[60]....
        /*039c*/ 	.word	0xffffffff


	//   ....[61]....
        /*03a0*/ 	.word	0xffffffff


	//   ....[62]....
        /*03a4*/ 	.word	0xffffffff


	//   ....[63]....
        /*03a8*/ 	.word	0xffffffff


	//   ....[64]....
        /*03ac*/ 	.word	0xffffffff


	//   ....[65]....
        /*03b0*/ 	.word	0xffffffff


	//   ....[66]....
        /*03b4*/ 	.word	0xffffffff


	//   ....[67]....
        /*03b8*/ 	.word	0xffffffff


	//   ....[68]....
        /*03bc*/ 	.word	0xffffffff


	//   ....[69]....
        /*03c0*/ 	.word	0xffffffff


	//   ....[70]....
        /*03c4*/ 	.word	0xffffffff


	//   ....[71]....
        /*03c8*/ 	.word	0xffffffff


	//   ....[72]....
        /*03cc*/ 	.word	0xffffffff


	//   ....[73]....
        /*03d0*/ 	.word	0xffffffff


	//   ....[74]....
        /*03d4*/ 	.word	0xffffffff


	//   ....[75]....
        /*03d8*/ 	.word	0xffffffff


	//   ....[76]....
        /*03dc*/ 	.word	0xffffffff


	//   ....[77]....
        /*03e0*/ 	.word	0xffffffff


	//   ....[78]....
        /*03e4*/ 	.word	0xffffffff


	//   ....[79]....
        /*03e8*/ 	.word	0xffffffff


	//   ....[80]....
        /*03ec*/ 	.word	0xffffffff


	//   ....[81]....
        /*03f0*/ 	.word	0xffffffff


	//   ....[82]....
        /*03f4*/ 	.word	0xffffffff


	//   ....[83]....
        /*03f8*/ 	.word	0xffffffff


	//   ....[84]....
        /*03fc*/ 	.word	0xffffffff


	//   ....[85]....
        /*0400*/ 	.word	0xffffffff


	//   ....[86]....
        /*0404*/ 	.word	0xffffffff


	//   ....[87]....
        /*0408*/ 	.word	0xffffffff


	//   ....[88]....
        /*040c*/ 	.word	0xffffffff


	//   ....[89]....
        /*0410*/ 	.word	0xffffffff


	//   ....[90]....
        /*0414*/ 	.word	0xffffffff


	//   ....[91]....
        /*0418*/ 	.word	0xffffffff


	//   ....[92]....
        /*041c*/ 	.word	0xffffffff


	//   ....[93]....
        /*0420*/ 	.word	0x0500000f


	//   ....[94]....
        /*0424*/ 	.word	0x0500000f


	//----- nvinfo : EIATTR_COOP_GROUP_INSTR_OFFSETS
	.align		4
.L_521:
        /*0428*/ 	.byte	0x04, 0x28
        /*042a*/ 	.short	(.L_523 - .L_522)


	//   ....[0]....
.L_522:
        /*042c*/ 	.word	0x00000070


	//   ....[1]....
        /*0430*/ 	.word	0x000001a0


	//   ....[2]....
        /*0434*/ 	.word	0x000001f0


	//   ....[3]....
        /*0438*/ 	.word	0x000003e0


	//   ....[4]....
        /*043c*/ 	.word	0x00000540


	//   ....[5]....
        /*0440*/ 	.word	0x00000660


	//   ....[6]....
        /*0444*/ 	.word	0x000007c0


	//   ....[7]....
        /*0448*/ 	.word	0x00001670


	//   ....[8]....
        /*044c*/ 	.word	0x00003220


	//   ....[9]....
        /*0450*/ 	.word	0x00003280


	//   ....[10]....
        /*0454*/ 	.word	0x00003c90


	//   ....[11]....
        /*0458*/ 	.word	0x00003d10


	//   ....[12]....
        /*045c*/ 	.word	0x00006630


	//   ....[13]....
        /*0460*/ 	.word	0x00006780


	//   ....[14]....
        /*0464*/ 	.word	0x00006fd0


	//   ....[15]....
        /*0468*/ 	.word	0x00007040


	//   ....[16]....
        /*046c*/ 	.word	0x00009810


	//   ....[17]....
        /*0470*/ 	.word	0x00009830


	//   ....[18]....
        /*0474*/ 	.word	0x00009870


	//   ....[19]....
        /*0478*/ 	.word	0x00009880


	//   ....[20]....
        /*047c*/ 	.word	0x0000b4a0


	//   ....[21]....
        /*0480*/ 	.word	0x0000b4b0


	//   ....[22]....
        /*0484*/ 	.word	0x0000b4e0


	//   ....[23]....
        /*0488*/ 	.word	0x0000b4f0


	//   ....[24]....
        /*048c*/ 	.word	0x0000cb60


	//   ....[25]....
        /*0490*/ 	.word	0x0000cb90


	//   ....[26]....
        /*0494*/ 	.word	0x0000cbc0


	//   ....[27]....
        /*0498*/ 	.word	0x0000cbf0


	//   ....[28]....
        /*049c*/ 	.word	0x0000cc20


	//   ....[29]....
        /*04a0*/ 	.word	0x0000cc70


	//   ....[30]....
        /*04a4*/ 	.word	0x0000cca0


	//   ....[31]....
        /*04a8*/ 	.word	0x0000ccd0


	//   ....[32]....
        /*04ac*/ 	.word	0x0000cd00


	//   ....[33]....
        /*04b0*/ 	.word	0x0000cd30


	//   ....[34]....
        /*04b4*/ 	.word	0x0000cd60


	//   ....[35]....
        /*04b8*/ 	.word	0x0000cd90


	//   ....[36]....
        /*04bc*/ 	.word	0x0000cdc0


	//   ....[37]....
        /*04c0*/ 	.word	0x0000cdf0


	//   ....[38]....
        /*04c4*/ 	.word	0x0000ce20


	//   ....[39]....
        /*04c8*/ 	.word	0x0000ce60


	//   ....[40]....
        /*04cc*/ 	.word	0x0000ce90


	//   ....[41]....
        /*04d0*/ 	.word	0x0000cee0


	//   ....[42]....
        /*04d4*/ 	.word	0x0000cf10


	//   ....[43]....
        /*04d8*/ 	.word	0x0000cf40


	//   ....[44]....
        /*04dc*/ 	.word	0x0000cf70


	//   ....[45]....
        /*04e0*/ 	.word	0x0000cfa0


	//   ....[46]....
        /*04e4*/ 	.word	0x0000cfd0


	//   ....[47]....
        /*04e8*/ 	.word	0x0000d000


	//   ....[48]....
        /*04ec*/ 	.word	0x0000d040


	//   ....[49]....
        /*04f0*/ 	.word	0x0000d070


	//   ....[50]....
        /*04f4*/ 	.word	0x0000d0a0


	//   ....[51]....
        /*04f8*/ 	.word	0x0000d0d0


	//   ....[52]....
        /*04fc*/ 	.word	0x0000d110


	//   ....[53]....
        /*0500*/ 	.word	0x0000d150


	//   ....[54]....
        /*0504*/ 	.word	0x0000d180


	//   ....[55]....
        /*0508*/ 	.word	0x0000d1b0


	//   ....[56]....
        /*050c*/ 	.word	0x0000d1f0


	//   ....[57]....
        /*0510*/ 	.word	0x0000d220


	//   ....[58]....
        /*0514*/ 	.word	0x0000d230


	//   ....[59]....
        /*0518*/ 	.word	0x0000d240


	//   ....[60]....
        /*051c*/ 	.word	0x0000d250


	//   ....[61]....
        /*0520*/ 	.word	0x0000d260


	//   ....[62]....
        /*0524*/ 	.word	0x0000d270


	//   ....[63]....
        /*0528*/ 	.word	0x0000d280


	//   ....[64]....
        /*052c*/ 	.word	0x0000d2c0


	//   ....[65]....
        /*0530*/ 	.word	0x0000d2d0


	//   ....[66]....
        /*0534*/ 	.word	0x0000d2e0


	//   ....[67]....
        /*0538*/ 	.word	0x0000d300


	//   ....[68]....
        /*053c*/ 	.word	0x0000d320


	//   ....[69]....
        /*0540*/ 	.word	0x0000d330


	//   ....[70]....
        /*0544*/ 	.word	0x0000d340


	//   ....[71]....
        /*0548*/ 	.word	0x0000d360


	//   ....[72]....
        /*054c*/ 	.word	0x0000d380


	//   ....[73]....
        /*0550*/ 	.word	0x0000d390


	//   ....[74]....
        /*0554*/ 	.word	0x0000d3c0


	//   ....[75]....
        /*0558*/ 	.word	0x0000d3d0


	//   ....[76]....
        /*055c*/ 	.word	0x0000d3f0


	//   ....[77]....
        /*0560*/ 	.word	0x0000d430


	//   ....[78]....
        /*0564*/ 	.word	0x0000d460


	//   ....[79]....
        /*0568*/ 	.word	0x0000d490


	//   ....[80]....
        /*056c*/ 	.word	0x0000d4c0


	//   ....[81]....
        /*0570*/ 	.word	0x0000d4f0


	//   ....[82]....
        /*0574*/ 	.word	0x0000d500


	//   ....[83]....
        /*0578*/ 	.word	0x0000d520


	//   ....[84]....
        /*057c*/ 	.word	0x0000d540


	//   ....[85]....
        /*0580*/ 	.word	0x0000d550


	//   ....[86]....
        /*0584*/ 	.word	0x0000d570


	//   ....[87]....
        /*0588*/ 	.word	0x0000d5a0


	//   ....[88]....
        /*058c*/ 	.word	0x0000d980


	//   ....[89]....
        /*0590*/ 	.word	0x0000e660


	//   ....[90]....
        /*0594*/ 	.word	0x0000f660


	//   ....[91]....
        /*0598*/ 	.word	0x00012180


	//   ....[92]....
        /*059c*/ 	.word	0x00012320


	//   ....[93]....
        /*05a0*/ 	.word	0x00012920


	//   ....[94]....
        /*05a4*/ 	.word	0x00012da0


	//----- nvinfo : EIATTR_REG_RECONFIG
	.align		4
.L_523:
        /*05a8*/ 	.byte	0x01, 0x54
	.zero		2


	//----- nvinfo : EIATTR_SYSCALL_OFFSETS
	.align		4
        /*05ac*/ 	.byte	0x04, 0x46
        /*05ae*/ 	.short	(.L_525 - .L_524)


	//   ....[0]....
.L_524:
        /*05b0*/ 	.word	0x00001820


	//   ....[1]....
        /*05b4*/ 	.word	0x0000f030


	//   ....[2]....
        /*05b8*/ 	.word	0x0000f170


	//   ....[3]....
        /*05bc*/ 	.word	0x0000f2b0


	//   ....[4]....
        /*05c0*/ 	.word	0x0000f3d0


	//----- nvinfo : EIATTR_MBARRIER_INSTR_OFFSETS
	.align		4
.L_525:
        /*05c4*/ 	.byte	0x04, 0x39
        /*05c6*/ 	.short	(.L_527 - .L_526)


	//   ....[0]....
.L_526:
        /*05c8*/ 	.word	0x00000290
        /*05cc*/ 	.word	0x000000ff
        /*05d0*/ 	.word	0x00038800
        /*05d4*/ 	.short	0x0100
        /*05d6*/ 	.byte	0x06
	.zero		1


	//   ....[1]....
        /*05d8*/ 	.word	0x000002a0
        /*05dc*/ 	.word	0x000000ff
        /*05e0*/ 	.word	0x00038820
        /*05e4*/ 	.short	0x0100
        /*05e6*/ 	.byte	0x06
	.zero		1


	//   ....[2]....
        /*05e8*/ 	.word	0x00000390
        /*05ec*/ 	.word	0x000000ff
        /*05f0*/ 	.word	0x00038830
        /*05f4*/ 	.short	0x0100
        /*05f6*/ 	.byte	0x08
	.zero		1


	//   ....[3]....
        /*05f8*/ 	.word	0x000003a0
        /*05fc*/ 	.word	0x000000ff
        /*0600*/ 	.word	0x00038840
        /*0604*/ 	.short	0x0100
        /*0606*/ 	.byte	0x08
	.zero		1


	//   ....[4]....
        /*0608*/ 	.word	0x000003b0
        /*060c*/ 	.word	0x000000ff
        /*0610*/ 	.word	0x00038838
        /*0614*/ 	.short	0x0100
        /*0616*/ 	.byte	0x08
	.zero		1


	//   ....[5]....
        /*0618*/ 	.word	0x000003c0
        /*061c*/ 	.word	0x000000ff
        /*0620*/ 	.word	0x00038848
        /*0624*/ 	.short	0x0100
        /*0626*/ 	.byte	0x08
	.zero		1


	//   ....[6]....
        /*0628*/ 	.word	0x000004f0
        /*062c*/ 	.word	0x000000ff
        /*0630*/ 	.word	0x00038850
        /*0634*/ 	.short	0x0100
        /*0636*/ 	.byte	0x08
	.zero		1


	//   ....[7]....
        /*0638*/ 	.word	0x00000500
        /*063c*/ 	.word	0x000000ff
        /*0640*/ 	.word	0x00038860
        /*0644*/ 	.short	0x0100
        /*0646*/ 	.byte	0x08
	.zero		1


	//   ....[8]....
        /*0648*/ 	.word	0x00000510
        /*064c*/ 	.word	0x000000ff
        /*0650*/ 	.word	0x00038858
        /*0654*/ 	.short	0x0100
        /*0656*/ 	.byte	0x08
	.zero		1


	//   ....[9]....
        /*0658*/ 	.word	0x00000520
        /*065c*/ 	.word	0x000000ff
        /*0660*/ 	.word	0x00038868
        /*0664*/ 	.short	0x0100
        /*0666*/ 	.byte	0x08
	.zero		1


	//   ....[10]....
        /*0668*/ 	.word	0x00000610
        /*066c*/ 	.word	0x000000ff
        /*0670*/ 	.word	0x00038870
        /*0674*/ 	.short	0x0100
        /*0676*/ 	.byte	0x06
	.zero		1


	//   ....[11]....
        /*0678*/ 	.word	0x00000620
        /*067c*/ 	.word	0x000000ff
        /*0680*/ 	.word	0x00038880
        /*0684*/ 	.short	0x0100
        /*0686*/ 	.byte	0x06
	.zero		1


	//   ....[12]....
        /*0688*/ 	.word	0x00000630
        /*068c*/ 	.word	0x000000ff
        /*0690*/ 	.word	0x00038878
        /*0694*/ 	.short	0x0100
        /*0696*/ 	.byte	0x06
	.zero		1


	//   ....[13]....
        /*0698*/ 	.word	0x00000640
        /*069c*/ 	.word	0x000000ff
        /*06a0*/ 	.word	0x00038888
        /*06a4*/ 	.short	0x0100
        /*06a6*/ 	.byte	0x06
	.zero		1


	//   ....[14]....
        /*06a8*/ 	.word	0x00000770
        /*06ac*/ 	.word	0x000000ff
        /*06b0*/ 	.word	0x00038890
        /*06b4*/ 	.short	0x0100
        /*06b6*/ 	.byte	0x08
	.zero		1


	//   ....[15]....
        /*06b8*/ 	.word	0x00000780
        /*06bc*/ 	.word	0x000000ff
        /*06c0*/ 	.word	0x000388a0
        /*06c4*/ 	.short	0x0100
        /*06c6*/ 	.byte	0x08
	.zero		1


	//   ....[16]....
        /*06c8*/ 	.word	0x00000790
        /*06cc*/ 	.word	0x000000ff
        /*06d0*/ 	.word	0x00038898
        /*06d4*/ 	.short	0x0100
        /*06d6*/ 	.byte	0x08
	.zero		1


	//   ....[17]....
        /*06d8*/ 	.word	0x000007a0
        /*06dc*/ 	.word	0x000000ff
        /*06e0*/ 	.word	0x000388a8
        /*06e4*/ 	.short	0x0100
        /*06e6*/ 	.byte	0x08
	.zero		1


	//   ....[18]....
        /*06e8*/ 	.word	0x000008d0
        /*06ec*/ 	.word	0x000000ff
        /*06f0*/ 	.word	0x000388b0
        /*06f4*/ 	.short	0x0100
        /*06f6*/ 	.byte	0x08
	.zero		1


	//   ....[19]....
        /*06f8*/ 	.word	0x000008e0
        /*06fc*/ 	.word	0x000000ff
        /*0700*/ 	.word	0x000388c0
        /*0704*/ 	.short	0x0100
        /*0706*/ 	.byte	0x08
	.zero		1


	//   ....[20]....
        /*0708*/ 	.word	0x000008f0
        /*070c*/ 	.word	0x000000ff
        /*0710*/ 	.word	0x000388b8
        /*0714*/ 	.short	0x0100
        /*0716*/ 	.byte	0x08
	.zero		1


	//   ....[21]....
        /*0718*/ 	.word	0x00000900
        /*071c*/ 	.word	0x000000ff
        /*0720*/ 	.word	0x000388c8
        /*0724*/ 	.short	0x0100
        /*0726*/ 	.byte	0x08
	.zero		1


	//   ....[22]....
        /*0728*/ 	.word	0x00001b70
        /*072c*/ 	.word	0x000000ff
        /*0730*/ 	.word	0x00038800
        /*0734*/ 	.short	0x010a
        /*0736*/ 	.byte	0x26
	.zero		1


	//   ....[23]....
        /*0738*/ 	.word	0x00001c10
        /*073c*/ 	.word	0x00000002
        /*0740*/ 	.word	0x00038830
        /*0744*/ 	.short	0x010a
        /*0746*/ 	.byte	0x3f
	.zero		1


	//   ....[24]....
        /*0748*/ 	.word	0x00001c80
        /*074c*/ 	.word	0x00000002
        /*0750*/ 	.word	0x00038830
        /*0754*/ 	.short	0x010a
        /*0756*/ 	.byte	0x3f
	.zero		1


	//   ....[25]....
        /*0758*/ 	.word	0x00002b60
        /*075c*/ 	.word	0x00000002
        /*0760*/ 	.word	0x00000000
        /*0764*/ 	.short	0x0101
        /*0766*/ 	.byte	0x3f
	.zero		1


	//   ....[26]....
        /*0768*/ 	.word	0x00005240
        /*076c*/ 	.word	0x000000ff
        /*0770*/ 	.word	0x00038830
        /*0774*/ 	.short	0x010a
        /*0776*/ 	.byte	0x06
	.zero		1


	//   ....[27]....
        /*0778*/ 	.word	0x00005280
        /*077c*/ 	.word	0x000000ff
        /*0780*/ 	.word	0x00038830
        /*0784*/ 	.short	0x010a
        /*0786*/ 	.byte	0x06
	.zero		1


	//   ....[28]....
        /*0788*/ 	.word	0x00005600
        /*078c*/ 	.word	0x000000ff
        /*0790*/ 	.word	0x00038850
        /*0794*/ 	.short	0x010a
        /*0796*/ 	.byte	0x0a
	.zero		1


	//   ....[29]....
        /*0798*/ 	.word	0x00005640
        /*079c*/ 	.word	0x000000ff
        /*07a0*/ 	.word	0x00038850
        /*07a4*/ 	.short	0x010a
        /*07a6*/ 	.byte	0x0a
	.zero		1


	//   ....[30]....
        /*07a8*/ 	.word	0x000079e0
        /*07ac*/ 	.word	0x00000002
        /*07b0*/ 	.word	0x00000000
        /*07b4*/ 	.short	0x0101
        /*07b6*/ 	.byte	0x3f
	.zero		1


	//   ....[31]....
        /*07b8*/ 	.word	0x00007c30
        /*07bc*/ 	.word	0x000000ff
        /*07c0*/ 	.word	0x00000000
        /*07c4*/ 	.short	0x0101
        /*07c6*/ 	.byte	0x0a
	.zero		1


	//   ....[32]....
        /*07c8*/ 	.word	0x000086f0
        /*07cc*/ 	.word	0x000000ff
        /*07d0*/ 	.word	0x00038830
        /*07d4*/ 	.short	0x010a
        /*07d6*/ 	.byte	0x0a
	.zero		1


	//   ....[33]....
        /*07d8*/ 	.word	0x00008730
        /*07dc*/ 	.word	0x000000ff
        /*07e0*/ 	.word	0x00038830
        /*07e4*/ 	.short	0x010a
        /*07e6*/ 	.byte	0x0a
	.zero		1


	//   ....[34]....
        /*07e8*/ 	.word	0x00008a80
        /*07ec*/ 	.word	0x000000ff
        /*07f0*/ 	.word	0x00038850
        /*07f4*/ 	.short	0x010a
        /*07f6*/ 	.byte	0x0a
	.zero		1


	//   ....[35]....
        /*07f8*/ 	.word	0x00008ac0
        /*07fc*/ 	.word	0x000000ff
        /*0800*/ 	.word	0x00038850
        /*0804*/ 	.short	0x010a
        /*0806*/ 	.byte	0x0a
	.zero		1


	//   ....[36]....
        /*0808*/ 	.word	0x0000a550
        /*080c*/ 	.word	0x00000002
        /*0810*/ 	.word	0x00000000
        /*0814*/ 	.short	0x0101
        /*0816*/ 	.byte	0x3f
	.zero		1


	//   ....[37]....
        /*0818*/ 	.word	0x0000a770
        /*081c*/ 	.word	0x000000ff
        /*0820*/ 	.word	0x00000000
        /*0824*/ 	.short	0x0101
        /*0826*/ 	.byte	0x06
	.zero		1


	//   ....[38]....
        /*0828*/ 	.word	0x0000b170
        /*082c*/ 	.word	0x000000ff
        /*0830*/ 	.word	0x00038850
        /*0834*/ 	.short	0x010a
        /*0836*/ 	.byte	0x0f
	.zero		1


	//   ....[39]....
        /*0838*/ 	.word	0x0000b1b0
        /*083c*/ 	.word	0x000000ff
        /*0840*/ 	.word	0x00038850
        /*0844*/ 	.short	0x010a
        /*0846*/ 	.byte	0x0f
	.zero		1


	//   ....[40]....
        /*0848*/ 	.word	0x0000bd20
        /*084c*/ 	.word	0x000000ff
        /*0850*/ 	.word	0x00000000
        /*0854*/ 	.short	0x0101
        /*0856*/ 	.byte	0x04
	.zero		1


	//   ....[41]....
        /*0858*/ 	.word	0x0000dbc0
        /*085c*/ 	.word	0x000000ff
        /*0860*/ 	.word	0x00000000
        /*0864*/ 	.short	0x0101
        /*0866*/ 	.byte	0x05
	.zero		1


	//   ....[42]....
        /*0868*/ 	.word	0x0000f880
        /*086c*/ 	.word	0x00000004
        /*0870*/ 	.word	0x00038880
        /*0874*/ 	.short	0x010a
        /*0876*/ 	.byte	0x3f
	.zero		1


	//   ....[43]....
        /*0878*/ 	.word	0x0000fa80
        /*087c*/ 	.word	0x00000004
        /*0880*/ 	.word	0x00038840
        /*0884*/ 	.short	0x010a
        /*0886*/ 	.byte	0x3f
	.zero		1


	//   ....[44]....
        /*0888*/ 	.word	0x0000fe60
        /*088c*/ 	.word	0x000000ff
        /*0890*/ 	.word	0x00038820
        /*0894*/ 	.short	0x010a
        /*0896*/ 	.byte	0x28
	.zero		1


	//   ....[45]....
        /*0898*/ 	.word	0x00010140
        /*089c*/ 	.word	0x00000004
        /*08a0*/ 	.word	0x00038880
        /*08a4*/ 	.short	0x010a
        /*08a6*/ 	.byte	0x3f
	.zero		1


	//   ....[46]....
        /*08a8*/ 	.word	0x000104b0
        /*08ac*/ 	.word	0x00000004
        /*08b0*/ 	.word	0x00038840
        /*08b4*/ 	.short	0x010a
        /*08b6*/ 	.byte	0x3f
	.zero		1


	//   ....[47]....
        /*08b8*/ 	.word	0x000108a0
        /*08bc*/ 	.word	0x00000003
        /*08c0*/ 	.word	0x00038870
        /*08c4*/ 	.short	0x010a
        /*08c6*/ 	.byte	0x3f
	.zero		1


	//   ....[48]....
        /*08c8*/ 	.word	0x00010910
        /*08cc*/ 	.word	0x00000002
        /*08d0*/ 	.word	0x00038860
        /*08d4*/ 	.short	0x010a
        /*08d6*/ 	.byte	0x3f
	.zero		1


	//   ....[49]....
        /*08d8*/ 	.word	0x00011310
        /*08dc*/ 	.word	0x00000002
        /*08e0*/ 	.word	0x00038850
        /*08e4*/ 	.short	0x0101
        /*08e6*/ 	.byte	0x3f
	.zero		1


	//   ....[50]....
        /*08e8*/ 	.word	0x00011350
        /*08ec*/ 	.word	0x00000002
        /*08f0*/ 	.word	0x00000000
        /*08f4*/ 	.short	0x0101
        /*08f6*/ 	.byte	0x3f
	.zero		1


	//   ....[51]....
        /*08f8*/ 	.word	0x00011510
        /*08fc*/ 	.word	0x00000003
        /*0900*/ 	.word	0x00038870
        /*0904*/ 	.short	0x010a
        /*0906*/ 	.byte	0x3f
	.zero		1


	//   ....[52]....
        /*0908*/ 	.word	0x000115a0
        /*090c*/ 	.word	0x00000003
        /*0910*/ 	.word	0x00038860
        /*0914*/ 	.short	0x010a
        /*0916*/ 	.byte	0x3f
	.zero		1


	//   ....[53]....
        /*0918*/ 	.word	0x00011f70
        /*091c*/ 	.word	0x00000003
        /*0920*/ 	.word	0x00038850
        /*0924*/ 	.short	0x0101
        /*0926*/ 	.byte	0x3f
	.zero		1


	//   ....[54]....
        /*0928*/ 	.word	0x00011fc0
        /*092c*/ 	.word	0x00000000
        /*0930*/ 	.word	0x00000000
        /*0934*/ 	.short	0x0101
        /*0936*/ 	.byte	0x3f
	.zero		1


	//   ....[55]....
        /*0938*/ 	.word	0x000122a0
        /*093c*/ 	.word	0x00000000
        /*0940*/ 	.word	0x00038820
        /*0944*/ 	.short	0x010a
        /*0946*/ 	.byte	0x3f
	.zero		1


	//   ....[56]....
        /*0948*/ 	.word	0x00012460
        /*094c*/ 	.word	0x00000006
        /*0950*/ 	.word	0x00000000
        /*0954*/ 	.short	0x010a
        /*0956*/ 	.byte	0x3f
	.zero		1


	//   ....[57]....
        /*0958*/ 	.word	0x000124d0
        /*095c*/ 	.word	0x00000007
        /*0960*/ 	.word	0x00000000
        /*0964*/ 	.short	0x010a
        /*0966*/ 	.byte	0x3f
	.zero		1


	//   ....[58]....
        /*0968*/ 	.word	0x00012530
        /*096c*/ 	.word	0x00000004
        /*0970*/ 	.word	0x00038860
        /*0974*/ 	.short	0x010a
        /*0976*/ 	.byte	0x3f
	.zero		1


	//   ....[59]....
        /*0978*/ 	.word	0x00012580
        /*097c*/ 	.word	0x00000003
        /*0980*/ 	.word	0x00038860
        /*0984*/ 	.short	0x010a
        /*0986*/ 	.byte	0x3f
	.zero		1


	//   ....[60]....
        /*0988*/ 	.word	0x000125c0
        /*098c*/ 	.word	0x00000004
        /*0990*/ 	.word	0x00038880
        /*0994*/ 	.short	0x010a
        /*0996*/ 	.byte	0x3f
	.zero		1


	//   ....[61]....
        /*0998*/ 	.word	0x000125e0
        /*099c*/ 	.word	0x00000003
        /*09a0*/ 	.word	0x00038880
        /*09a4*/ 	.short	0x010a
        /*09a6*/ 	.byte	0x3f
	.zero		1


	//   ....[62]....
        /*09a8*/ 	.word	0x00012650
        /*09ac*/ 	.word	0x00000003
        /*09b0*/ 	.word	0x00038800
        /*09b4*/ 	.short	0x010a
        /*09b6*/ 	.byte	0x3f
	.zero		1


	//   ....[63]....
        /*09b8*/ 	.word	0x000126a0
        /*09bc*/ 	.word	0x00000002
        /*09c0*/ 	.word	0x00038830
        /*09c4*/ 	.short	0x010a
        /*09c6*/ 	.byte	0x3f
	.zero		1


	//   ....[64]....
        /*09c8*/ 	.word	0x00012700
        /*09cc*/ 	.word	0x00000007
        /*09d0*/ 	.word	0x00038830
        /*09d4*/ 	.short	0x010a
        /*09d6*/ 	.byte	0x3f
	.zero		1


	//   ....[65]....
        /*09d8*/ 	.word	0x00012760
        /*09dc*/ 	.word	0x00000007
        /*09e0*/ 	.word	0x00038850
        /*09e4*/ 	.short	0x010a
        /*09e6*/ 	.byte	0x3f
	.zero		1


	//   ....[66]....
        /*09e8*/ 	.word	0x000127c0
        /*09ec*/ 	.word	0x00000007
        /*09f0*/ 	.word	0x00038830
        /*09f4*/ 	.short	0x010a
        /*09f6*/ 	.byte	0x3f
	.zero		1


	//   ....[67]....
        /*09f8*/ 	.word	0x00012820
        /*09fc*/ 	.word	0x00000007
        /*0a00*/ 	.word	0x00038850
        /*0a04*/ 	.short	0x010a
        /*0a06*/ 	.byte	0x3f
	.zero		1


	//   ....[68]....
        /*0a08*/ 	.word	0x00012880
        /*0a0c*/ 	.word	0x00000005
        /*0a10*/ 	.word	0x00038850
        /*0a14*/ 	.short	0x010a
        /*0a16*/ 	.byte	0x3f
	.zero		1


	//   ....[69]....
        /*0a18*/ 	.word	0x000129d0
        /*0a1c*/ 	.word	0x00000004
        /*0a20*/ 	.word	0x00038880
        /*0a24*/ 	.short	0x010a
        /*0a26*/ 	.byte	0x3f
	.zero		1


	//   ....[70]....
        /*0a28*/ 	.word	0x00012a20
        /*0a2c*/ 	.word	0x00000004
        /*0a30*/ 	.word	0x00038840
        /*0a34*/ 	.short	0x010a
        /*0a36*/ 	.byte	0x3f
	.zero		1


	//   ....[71]....
        /*0a38*/ 	.word	0x00012a70
        /*0a3c*/ 	.word	0x00000011
        /*0a40*/ 	.word	0x00038820
        /*0a44*/ 	.short	0x010a
        /*0a46*/ 	.byte	0x3f
	.zero		1


	//   ....[72]....
        /*0a48*/ 	.word	0x00012ac0
        /*0a4c*/ 	.word	0x00000004
        /*0a50*/ 	.word	0x00038880
        /*0a54*/ 	.short	0x010a
        /*0a56*/ 	.byte	0x3f
	.zero		1


	//   ....[73]....
        /*0a58*/ 	.word	0x00012b10
        /*0a5c*/ 	.word	0x00000004
        /*0a60*/ 	.word	0x00038840
        /*0a64*/ 	.short	0x010a
        /*0a66*/ 	.byte	0x3f
	.zero		1


	//   ....[74]....
        /*0a68*/ 	.word	0x00012b70
        /*0a6c*/ 	.word	0x00000003
        /*0a70*/ 	.word	0x00038870
        /*0a74*/ 	.short	0x010a
        /*0a76*/ 	.byte	0x3f
	.zero		1


	//   ....[75]....
        /*0a78*/ 	.word	0x00012bd0
        /*0a7c*/ 	.word	0x00000004
        /*0a80*/ 	.word	0x00038860
        /*0a84*/ 	.short	0x010a
        /*0a86*/ 	.byte	0x3f
	.zero		1


	//   ....[76]....
        /*0a88*/ 	.word	0x00012c20
        /*0a8c*/ 	.word	0x00000003
        /*0a90*/ 	.word	0x00038870
        /*0a94*/ 	.short	0x010a
        /*0a96*/ 	.byte	0x3f
	.zero		1


	//   ....[77]....
        /*0a98*/ 	.word	0x00012c70
        /*0a9c*/ 	.word	0x00000003
        /*0aa0*/ 	.word	0x00038860
        /*0aa4*/ 	.short	0x010a
        /*0aa6*/ 	.byte	0x3f
	.zero		1


	//   ....[78]....
        /*0aa8*/ 	.word	0x00012cc0
        /*0aac*/ 	.word	0x00000000
        /*0ab0*/ 	.word	0x00038820
        /*0ab4*/ 	.short	0x010a
        /*0ab6*/ 	.byte	0x3f
	.zero		1


	//   ....[79]....
        /*0ab8*/ 	.word	0x00012e60
        /*0abc*/ 	.word	0x00000006
        /*0ac0*/ 	.word	0x00000000
        /*0ac4*/ 	.short	0x010a
        /*0ac6*/ 	.byte	0x3f
	.zero		1


	//   ....[80]....
        /*0ac8*/ 	.word	0x00012eb0
        /*0acc*/ 	.word	0x00000007
        /*0ad0*/ 	.word	0x00000000
        /*0ad4*/ 	.short	0x010a
        /*0ad6*/ 	.byte	0x3f
	.zero		1


	//   ....[81]....
        /*0ad8*/ 	.word	0x00012f00
        /*0adc*/ 	.word	0x00000004
        /*0ae0*/ 	.word	0x00038860
        /*0ae4*/ 	.short	0x010a
        /*0ae6*/ 	.byte	0x3f
	.zero		1


	//   ....[82]....
        /*0ae8*/ 	.word	0x00012f50
        /*0aec*/ 	.word	0x00000003
        /*0af0*/ 	.word	0x00038860
        /*0af4*/ 	.short	0x010a
        /*0af6*/ 	.byte	0x3f
	.zero		1


	//   ....[83]....
        /*0af8*/ 	.word	0x00012fa0
        /*0afc*/ 	.word	0x00000004
        /*0b00*/ 	.word	0x00038880
        /*0b04*/ 	.short	0x010a
        /*0b06*/ 	.byte	0x3f
	.zero		1


	//----- nvinfo : EIATTR_NUM_MBARRIERS
	.align		4
.L_527:
        /*0b08*/ 	.byte	0x03, 0x38
        /*0b0a*/ 	.short	0x0016


	//----- nvinfo : EIATTR_EXIT_INSTR_OFFSETS
	.align		4
        /*0b0c*/ 	.byte	0x04, 0x1c
        /*0b0e*/ 	.short	(.L_529 - .L_528)


	//   ....[0]....
.L_528:
        /*0b10*/ 	.word	0x00000a60


	//   ....[1]....
        /*0b14*/ 	.word	0x0000e610


	//   ....[2]....
        /*0b18*/ 	.word	0x00012630


	//----- nvinfo : EIATTR_MAX_THREADS
	.align		4
.L_529:
        /*0b1c*/ 	.byte	0x04, 0x05
        /*0b1e*/ 	.short	(.L_531 - .L_530)
.L_530:
        /*0b20*/ 	.word	0x00000180
        /*0b24*/ 	.word	0x00000001
        /*0b28*/ 	.word	0x00000001


	//----- nvinfo : EIATTR_CRS_STACK_SIZE
	.align		4
.L_531:
        /*0b2c*/ 	.byte	0x04, 0x1e
        /*0b2e*/ 	.short	(.L_533 - .L_532)
.L_532:
        /*0b30*/ 	.word	0x00000000


	//----- nvinfo : EIATTR_CBANK_PARAM_SIZE
	.align		4
.L_533:
        /*0b34*/ 	.byte	0x03, 0x19
        /*0b36*/ 	.short	0x0bf0


	//----- nvinfo : EIATTR_PARAM_CBANK
	.align		4
        /*0b38*/ 	.byte	0x04, 0x0a
        /*0b3a*/ 	.short	(.L_535 - .L_534)
	.align		4
.L_534:
        /*0b3c*/ 	.word	index@(.nv.constant0._ZN7cutlass13device_kernelIN5flash11enable_sm90INS1_16FlashAttnFwdSm90INS1_25CollectiveMainloopFwdSm90ILi2EN4cute5tupleIJNS5_1CILi1EEES8_S8_EEENS6_IJNS7_ILi128EEESA_NS7_ILi256EEEEEELi256ENS_12float_e4m3_tEfNS_4arch4Sm90ELb1ELb0ELb1ELb0ELb0ELb0ELb0ELb1ELb1ELb0ELb0ELb0EEENS1_21CollectiveEpilogueFwdINS6_IJSA_SB_SA_EEES9_NS_10bfloat16_tESF_Li256ELb0ELb0ELb0ELb1EEENS1_30DynamicPersistentTileSchedulerILi256ELi128ELb0ELb0ELb1EEEEEEEEEvNT_6ParamsE)
        /*0b40*/ 	.short	0x0210
        /*0b42*/ 	.short	0x0bf0


	//----- nvinfo : EIATTR_SW_WAR
	.align		4
.L_535:
        /*0b44*/ 	.byte	0x04, 0x36
        /*0b46*/ 	.short	(.L_537 - .L_536)
.L_536:
        /*0b48*/ 	.word	0x00000008
.L_537:


//--------------------- .nv.info._ZN7cutlass13device_kernelIN5flash11enable_sm90INS1_16FlashAttnFwdSm90INS1_25CollectiveMainloopFwdSm90ILi2EN4cute5tupleIJNS5_1CILi1EEES8_S8_EEENS6_IJNS7_ILi128EEESA_NS7_ILi256EEEEEELi256ENS_12float_e4m3_tEfNS_4arch4Sm90ELb1ELb0ELb1ELb1ELb0ELb0ELb0ELb1ELb1ELb0ELb0ELb0EEENS1_21CollectiveEpilogueFwdINS6_IJSA_SB_SA_EEES9_NS_10bfloat16_tESF_Li256ELb1ELb0ELb0ELb1EEENS1_36VarlenDynamicPersistentTileSchedulerILi128ELi128ELi256ELi128ELb0ELb0ELb1ELb1ELb1ELb1EEEEEEEEEvNT_6ParamsE --------------------------
	.section	.nv.info._ZN7cutlass13device_kernelIN5flash11enable_sm90INS1_16FlashAttnFwdSm90INS1_25CollectiveMainloopFwdSm90ILi2EN4cute5tupleIJNS5_1CILi1EEES8_S8_EEENS6_IJNS7_ILi128EEESA_NS7_ILi256EEEEEELi256ENS_12float_e4m3_tEfNS_4arch4Sm90ELb1ELb0ELb1ELb1ELb0ELb0ELb0ELb1ELb1ELb0ELb0ELb0EEENS1_21CollectiveEpilogueFwdINS6_IJSA_SB_SA_EEES9_NS_10bfloat16_tESF_Li256ELb1ELb0ELb0ELb1EEENS1_36VarlenDynamicPersistentTileSchedulerILi128ELi128ELi256ELi128ELb0ELb0ELb1ELb1ELb1ELb1EEEEEEEEEvNT_6ParamsE,"",@"SHT_CUDA_INFO"
	.sectionflags	@""
	.align	4


	//----- nvinfo : EIATTR_CUDA_API_VERSION
	.align		4
        /*0000*/ 	.byte	0x04, 0x37
        /*0002*/ 	.short	(.L_539 - .L_538)
.L_538:
        /*0004*/ 	.word	0x00000082


	//----- nvinfo : EIATTR_KPARAM_INFO
	.align		4
.L_539:
        /*0008*/ 	.byte	0x04, 0x17
        /*000a*/ 	.short	(.L_541 - .L_540)
.L_540:
        /*000c*/ 	.word	0x00000000
        /*0010*/ 	.short	0x0000
        /*0012*/ 	.short	0x0070
        /*0014*/ 	.byte	0x00, 0xf0, 0x01, 0x28


	//----- nvinfo : EIATTR_SPARSE_MMA_MASK
	.align		4
.L_541:
        /*0018*/ 	.byte	0x03, 0x50
        /*001a*/ 	.short	0x0000


	//----- nvinfo : EIATTR_MAXREG_COUNT
	.align		4
        /*001c*/ 	.byte	0x03, 0x1b
        /*001e*/ 	.short	0x00a8


	//----- nvinfo : EIATTR_NUM_BARRIERS
	.align		4
        /*0020*/ 	.byte	0x02, 0x4c
        /*0022*/ 	.byte	0x10
	.zero		1


	//----- nvinfo : EIATTR_EXTERNS
	.align		4
        /*0024*/ 	.byte	0x04, 0x0f
        /*0026*/ 	.short	(.L_543 - .L_542)


	//   ....[0]....
	.align		4
.L_542:
        /*0028*/ 	.word	index@(__assertfail)


	//----- nvinfo : EIATTR_ANNOTATIONS
	.align		4
.L_543:
        /*002c*/ 	.byte	0x04, 0x55
        /*002e*/ 	.short	(.L_545 - .L_544)


	//   ....[0]....
.L_544:
        /* <DEDUP_REMOVED lines=46> */


	//----- nvinfo : EIATTR_MERCURY_ISA_VERSION
	.align		4
.L_545:
        /*02f8*/ 	.byte	0x03, 0x5f
        /*02fa*/ 	.short	0x0101


	//----- nvinfo : EIATTR_UNUSED_LOAD_BYTE_OFFSET
	.align		4
        /*02fc*/ 	.byte	0x04, 0x44
        /*02fe*/ 	.short	(.L_547 - .L_546)


	//   ....[0]....
.L_546:
        /*0300*/ 	.word	0x00000a70
        /*0304*/ 	.word	0x0000fff0


	//   ....[1]....
        /*0308*/ 	.word	0x0000c070
        /*030c*/ 	.word	0x0000fff0


	//----- nvinfo : EIATTR_INT_WARP_WIDE_INSTR_OFFSETS
	.align		4
.L_547:
        /*0310*/ 	.byte	0x04, 0x31
        /*0312*/ 	.short	(.L_549 - .L_548)


	//   ....[0]....
.L_548:
        /*0314*/ 	.word	0x00000160


	//   ....[1]....
        /*0318*/ 	.word	0x000001a0


	//   ....[2]....
        /*031c*/ 	.word	0x00000210


	//   ....[3]....
        /*0320*/ 	.word	0x00010d10


	//   ....[4]....
        /*0324*/ 	.word	0x00010da0


	//   ....[5]....
        /*0328*/ 	.word	0x00011500


	//   ....[6]....
        /*032c*/ 	.word	0x00013390


	//   ....[7]....
        /*0330*/ 	.word	0x00013420


	//----- nvinfo : EIATTR_COOP_GROUP_MASK_REGIDS
	.align		4
.L_549:
        /*0334*/ 	.byte	0x04, 0x29
        /*0336*/ 	.short	(.L_551 - .L_550)


	//   ....[0]....
.L_550:
        /*0338*/ 	.word	0xffffffff


	//   ....[1]....
        /*033c*/ 	.word	0xffffffff


	//   ....[2]....
        /*0340*/ 	.word	0xffffffff


	//   ....[3]....
        /*0344*/ 	.word	0xffffffff


	//   ....[4]....
        /*0348*/ 	.word	0xffffffff


	//   ....[5]....
        /*034c*/ 	.word	0xffffffff


	//   ....[6]....
        /*0350*/ 	.word	0xffffffff


	//   ....[7]....
        /*0354*/ 	.word	0xffffffff


	//   ....[8]....
        /*0358*/ 	.word	0xffffffff


	//   ....[9]....
        /*035c*/ 	.word	0xffffffff


	//   ....[10]....
        /*0360*/ 	.word	0xffffffff


	//   ....[11]....
        /*0364*/ 	.word	0xffffffff


	//   ....[12]....
        /*0368*/ 	.word	0xffffffff


	//   ....[13]....
        /*036c*/ 	.word	0xffffffff


	//   ....[14]....
        /*0370*/ 	.word	0xffffffff


	//   ....[15]....
        /*0374*/ 	.word	0xffffffff


	//   ....[16]....
        /*0378*/ 	.word	0xffffffff


	//   ....[17]....
        /*037c*/ 	.word	0xffffffff


	//   ....[18]....
        /*0380*/ 	.word	0xffffffff


	//   ....[19]....
        /*0384*/ 	.word	0xffffffff


	//   ....[20]....
        /*0388*/ 	.word	0xffffffff


	//   ....[21]....
        /*038c*/ 	.word	0xffffffff


	//   ....[22]....
        /*0390*/ 	.word	0xffffffff


	//   ....[23]....
        /*0394*/ 	.word	0xffffffff


	//   ....[24]....
        /*0398*/ 	.word	0xffffffff


	//   ....[25]....
        /*039c*/ 	.word	0xffffffff


	//   ....[26]....
        /*03a0*/ 	.word	0xffffffff


	//   ....[27]....
        /*03a4*/ 	.word	0xffffffff


	//   ....[28]....
        /*03a8*/ 	.word	0xffffffff


	//   ....[29]....
        /*03ac*/ 	.word	0xffffffff


	//   ....[30]....
        /*03b0*/ 	.word	0xffffffff


	//   ....[31]....
        /*03b4*/ 	.word	0xffffffff


	//   ....[32]....
        /*03b8*/ 	.word	0xffffffff


	//   ....[33]....
        /*03bc*/ 	.word	0xffffffff


	//   ....[34]....
        /*03c0*/ 	.word	0xffffffff


	//   ....[35]....
        /*03c4*/ 	.word	0xffffffff


	//   ....[36]....
        /*03c8*/ 	.word	0xffffffff


	//   ....[37]....
        /*03cc*/ 	.word	0xffffffff


	//   ....[38]....
        /*03d0*/ 	.word	0xffffffff


	//   ....[39]....
        /*03d4*/ 	.word	0xffffffff


	//   ....[40]....
        /*03d8*/ 	.word	0xffffffff


	//   ....[41]....
        /*03dc*/ 	.word	0xffffffff


	//   ....[42]....
        /*03e0*/ 	.word	0xffffffff


	//   ....[43]....
        /*03e4*/ 	.word	0xffffffff


	//   ....[44]....
        /*03e8*/ 	.word	0xffffffff


	//   ....[45]....
        /*03ec*/ 	.word	0xffffffff


	//   ....[46]....
        /*03f0*/ 	.word	0xffffffff


	//   ....[47]....
        /*03f4*/ 	.word	0xffffffff


	//   ....[48]....
        /*03f8*/ 	.word	0xffffffff


	//   ....[49]....
        /*03fc*/ 	.word	0xffffffff


	//   ....[50]....
        /*0400*/ 	.word	0xffffffff


	//   ....[51]....
        /*0404*/ 	.word	0xffffffff


	//   ....[52]....
        /*0408*/ 	.word	0xffffffff


	//   ....[53]....
        /*040c*/ 	.word	0xffffffff


	//   ....[54]....
        /*0410*/ 	.word	0xffffffff


	//   ....[55]....
        /*0414*/ 	.word	0xffffffff


	//   ....[56]....
        /*0418*/ 	.word	0xffffffff


	//   ....[57]....
        /*041c*/ 	.word	0xffffffff


	//   ....[58]....
        /*0420*/ 	.word	0xffffffff


	//   ....[59]....
        /*0424*/ 	.word	0xffffffff


	//   ....[60]....
        /*0428*/ 	.word	0xffffffff


	//   ....[61]....
        /*042c*/ 	.word	0xffffffff


	//   ....[62]....
        /*0430*/ 	.word	0xffffffff


	//   ....[63]....
        /*0434*/ 	.word	0xffffffff


	//   ....[64]....
        /*0438*/ 	.word	0xffffffff


	//   ....[65]....
        /*043c*/ 	.word	0xffffffff


	//   ....[66]....
        /*0440*/ 	.word	0xffffffff


	//   ....[67]....
        /*0444*/ 	.word	0xffffffff


	//   ....[68]....
        /*0448*/ 	.word	0xffffffff


	//   ....[69]....
        /*044c*/ 	.word	0xffffffff


	//   ....[70]....
        /*0450*/ 	.word	0xffffffff


	//   ....[71]....
        /*0454*/ 	.word	0xffffffff


	//   ....[72]....
        /*0458*/ 	.word	0xffffffff


	//   ....[73]....
        /*045c*/ 	.word	0xffffffff


	//   ....[74]....
        /*0460*/ 	.word	0xffffffff


	//   ....[75]....
        /*0464*/ 	.word	0xffffffff


	//   ....[76]....
        /*0468*/ 	.word	0xffffffff


	//   ....[77]....
        /*046c*/ 	.word	0xffffffff


	//   ....[78]....
        /*0470*/ 	.word	0xffffffff


	//   ....[79]....
        /*0474*/ 	.word	0xffffffff


	//   ....[80]....
        /*0478*/ 	.word	0xffffffff


	//   ....[81]....
        /*047c*/ 	.word	0xffffffff


	//   ....[82]....
        /*0480*/ 	.word	0xffffffff


	//   ....[83]....
        /*0484*/ 	.word	0xffffffff


	//   ....[84]....
        /*0488*/ 	.word	0xffffffff


	//   ....[85]....
        /*048c*/ 	.word	0xffffffff


	//   ....[86]....
        /*0490*/ 	.word	0xffffffff


	//   ....[87]....
        /*0494*/ 	.word	0xffffffff


	//   ....[88]....
        /*0498*/ 	.word	0xffffffff


	//   ....[89]....
        /*049c*/ 	.word	0xffffffff


	//   ....[90]....
        /*04a0*/ 	.word	0xffffffff


	//   ....[91]....
        /*04a4*/ 	.word	0xffffffff


	//   ....[92]....
        /*04a8*/ 	.word	0xffffffff


	//   ....[93]....
        /*04ac*/ 	.word	0xffffffff


	//   ....[94]....
        /*04b0*/ 	.word	0xffffffff


	//   ....[95]....
        /*04b4*/ 	.word	0xffffffff


	//   ....[96]....
        /*04b8*/ 	.word	0xffffffff


	//   ....[97]....
        /*04bc*/ 	.word	0xffffffff


	//   ....[98]....
        /*04c0*/ 	.word	0xffffffff


	//   ....[99]....
        /*04c4*/ 	.word	0xffffffff


	//   ....[100]....
        /*04c8*/ 	.word	0xffffffff


	//   ....[101]....
        /*04cc*/ 	.word	0xffffffff


	//   ....[102]....
        /*04d0*/ 	.word	0xffffffff


	//   ....[103]....
        /*04d4*/ 	.word	0xffffffff


	//   ....[104]....
        /*04d8*/ 	.word	0xffffffff


	//   ....[105]....
        /*04dc*/ 	.word	0xffffffff


	//   ....[106]....
        /*04e0*/ 	.word	0xffffffff


	//   ....[107]....
        /*04e4*/ 	.word	0xffffffff


	//   ....[108]....
        /*04e8*/ 	.word	0xffffffff


	//   ....[109]....
        /*04ec*/ 	.word	0xffffffff


	//   ....[110]....
        /*04f0*/ 	.word	0xffffffff


	//   ....[111]....
        /*04f4*/ 	.word	0xffffffff


	//   ....[112]....
        /*04f8*/ 	.word	0xffffffff


	//   ....[113]....
        /*04fc*/ 	.word	0xffffffff


	//   ....[114]....
        /*0500*/ 	.word	0xffffffff


	//   ....[115]....
        /*0504*/ 	.word	0xffffffff


	//   ....[116]....
        /*0508*/ 	.word	0xffffffff


	//   ....[117]....
        /*050c*/ 	.word	0xffffffff


	//   ....[118]....
        /*0510*/ 	.word	0xffffffff


	//   ....[119]....
        /*0514*/ 	.word	0xffffffff


	//   ....[120]....
        /*0518*/ 	.word	0xffffffff


	//   ....[121]....
        /*051c*/ 	.word	0xffffffff


	//   ....[122]....
        /*0520*/ 	.word	0xffffffff


	//   ....[123]....
        /*0524*/ 	.word	0x0500000f


	//   ....[124]....
        /*0528*/ 	.word	0x0500000f


	//----- nvinfo : EIATTR_COOP_GROUP_INSTR_OFFSETS
	.align		4
.L_551:
        /*052c*/ 	.byte	0x04, 0x28
        /*052e*/ 	.short	(.L_553 - .L_552)


	//   ....[0]....
.L_552:
        /*0530*/ 	.word	0x00000070


	//   ....[1]....
        /*0534*/ 	.word	0x00000170


	//   ....[2]....
        /*0538*/ 	.word	0x000001c0


	//   ....[3]....
        /*053c*/ 	.word	0x000003f0


	//   ....[4]....
        /*0540*/ 	.word	0x00000550


	//   ....[5]....
        /*0544*/ 	.word	0x00000670


	//   ....[6]....
        /*0548*/ 	.word	0x000007d0


	//   ....[7]....
        /*054c*/ 	.word	0x000017c0


	//   ....[8]....
        /*0550*/ 	.word	0x00003390


	//   ....[9]....
        /*0554*/ 	.word	0x00003400


	//   ....[10]....
        /*0558*/ 	.word	0x00003e20


	//   ....[11]....
        /*055c*/ 	.word	0x00003e80


	//   ....[12]....
        /*0560*/ 	.word	0x000064f0


	//   ....[13]....
        /*0564*/ 	.word	0x00006630


	//   ....[14]....
        /*0568*/ 	.word	0x00006ff0


	//   ....[15]....
        /*056c*/ 	.word	0x000070a0


	//   ....[16]....
        /*0570*/ 	.word	0x00009890


	//   ....[17]....
        /*0574*/ 	.word	0x000098b0


	//   ....[18]....
        /*0578*/ 	.word	0x000098e0


	//   ....[19]....
        /*057c*/ 	.word	0x000098f0


	//   ....[20]....
        /*0580*/ 	.word	0x0000b520


	//   ....[21]....
        /*0584*/ 	.word	0x0000b530


	//   ....[22]....
        /*0588*/ 	.word	0x0000b560


	//   ....[23]....
        /*058c*/ 	.word	0x0000b570


	//   ....[24]....
        /*0590*/ 	.word	0x0000cc20


	//   ....[25]....
        /*0594*/ 	.word	0x0000cc50


	//   ....[26]....
        /*0598*/ 	.word	0x0000cc80


	//   ....[27]....
        /*059c*/ 	.word	0x0000ccb0


	//   ....[28]....
        /*05a0*/ 	.word	0x0000cce0


	//   ....[29]....
        /*05a4*/ 	.word	0x0000cd10


	//   ....[30]....
        /*05a8*/ 	.word	0x0000cd40


	//   ....[31]....
        /*05ac*/ 	.word	0x0000cd70


	//   ....[32]....
        /*05b0*/ 	.word	0x0000cda0


	//   ....[33]....
        /*05b4*/ 	.word	0x0000cdd0


	//   ....[34]....
        /*05b8*/ 	.word	0x0000ce00


	//   ....[35]....
        /*05bc*/ 	.word	0x0000ce30


	//   ....[36]....
        /*05c0*/ 	.word	0x0000ce60


	//   ....[37]....
        /*05c4*/ 	.word	0x0000ceb0


	//   ....[38]....
        /*05c8*/ 	.word	0x0000cf00


	//   ....[39]....
        /*05cc*/ 	.word	0x0000cf50


	//   ....[40]....
        /*05d0*/ 	.word	0x0000cf80


	//   ....[41]....
        /*05d4*/ 	.word	0x0000cfb0


	//   ....[42]....
        /*05d8*/ 	.word	0x0000cff0


	//   ....[43]....
        /*05dc*/ 	.word	0x0000d030


	//   ....[44]....
        /*05e0*/ 	.word	0x0000d060


	//   ....[45]....
        /*05e4*/ 	.word	0x0000d090


	//   ....[46]....
        /*05e8*/ 	.word	0x0000d0c0


	//   ....[47]....
        /*05ec*/ 	.word	0x0000d0f0


	//   ....[48]....
        /*05f0*/ 	.word	0x0000d120


	//   ....[49]....
        /*05f4*/ 	.word	0x0000d150


	//   ....[50]....
        /*05f8*/ 	.word	0x0000d180


	//   ....[51]....
        /*05fc*/ 	.word	0x0000d1b0


	//   ....[52]....
        /*0600*/ 	.word	0x0000d1e0


	//   ....[53]....
        /*0604*/ 	.word	0x0000d260


	//   ....[54]....
        /*0608*/ 	.word	0x0000d290


	//   ....[55]....
        /*060c*/ 	.word	0x0000d2c0


	//   ....[56]....
        /*0610*/ 	.word	0x0000d2f0


	//   ....[57]....
        /*0614*/ 	.word	0x0000d320


	//   ....[58]....
        /*0618*/ 	.word	0x0000d350


	//   ....[59]....
        /*061c*/ 	.word	0x0000d380


	//   ....[60]....
        /*0620*/ 	.word	0x0000d3b0


	//   ....[61]....
        /*0624*/ 	.word	0x0000d3e0


	//   ....[62]....
        /*0628*/ 	.word	0x0000d410


	//   ....[63]....
        /*062c*/ 	.word	0x0000d440


	//   ....[64]....
        /*0630*/ 	.word	0x0000d460


	//   ....[65]....
        /*0634*/ 	.word	0x0000d470


	//   ....[66]....
        /*0638*/ 	.word	0x0000d480


	//   ....[67]....
        /*063c*/ 	.word	0x0000d490


	//   ....[68]....
        /*0640*/ 	.word	0x0000d4a0


	//   ....[69]....
        /*0644*/ 	.word	0x0000d4b0


	//   ....[70]....
        /*0648*/ 	.word	0x0000d4c0


	//   ....[71]....
        /*064c*/ 	.word	0x0000d4d0


	//   ....[72]....
        /*0650*/ 	.word	0x0000d4e0


	//   ....[73]....
        /*0654*/ 	.word	0x0000d4f0


	//   ....[74]....
        /*0658*/ 	.word	0x0000d500


	//   ....[75]....
        /*065c*/ 	.word	0x0000d510


	//   ....[76]....
        /*0660*/ 	.word	0x0000d520


	//   ....[77]....
        /*0664*/ 	.word	0x0000d530


	//   ....[78]....
        /*0668*/ 	.word	0x0000d550


	//   ....[79]....
        /*066c*/ 	.word	0x0000d560


	//   ....[80]....
        /*0670*/ 	.word	0x0000d570


	//   ....[81]....
        /*0674*/ 	.word	0x0000d580


	//   ....[82]....
        /*0678*/ 	.word	0x0000d590


	//   ....[83]....
        /*067c*/ 	.word	0x0000d5a0


	//   ....[84]....
        /*0680*/ 	.word	0x0000d5b0


	//   ....[85]....
        /*0684*/ 	.word	0x0000d5c0


	//   ....[86]....
        /*0688*/ 	.word	0x0000d5d0


	//   ....[87]....
        /*068c*/ 	.word	0x0000d5e0


	//   ....[88]....
        /*0690*/ 	.word	0x0000f840


	//   ....[89]....
        /*0694*/ 	.word	0x0000fa20


	//   ....[90]....
        /*0698*/ 	.word	0x0000fa50


	//   ....[91]....
        /*069c*/ 	.word	0x0000fa80


	//   ....[92]....
        /*06a0*/ 	.word	0x0000fac0


	//   ....[93]....
        /*06a4*/ 	.word	0x0000faf0


	//   ....[94]....
        /*06a8*/ 	.word	0x0000fb30


	//   ....[95]....
        /*06ac*/ 	.word	0x0000fcc0


	//   ....[96]....
        /*06b0*/ 	.word	0x0000fcf0


	//   ....[97]....
        /*06b4*/ 	.word	0x0000fd20


	//   ....[98]....
        /*06b8*/ 	.word	0x0000fd50


	//   ....[99]....
        /*06bc*/ 	.word	0x0000fd80


	//   ....[100]....
        /*06c0*/ 	.word	0x0000fdc0


	//   ....[101]....
        /*06c4*/ 	.word	0x0000fe60


	//   ....[102]....
        /*06c8*/ 	.word	0x0000fef0


	//   ....[103]....
        /*06cc*/ 	.word	0x0000ffa0


	//   ....[104]....
        /*06d0*/ 	.word	0x00011620


	//   ....[105]....
        /*06d4*/ 	.word	0x00014250


	//   ....[106]....
        /*06d8*/ 	.word	0x00014280


	//   ....[107]....
        /*06dc*/ 	.word	0x000142b0


	//   ....[108]....
        /*06e0*/ 	.word	0x000142f0


	//   ....[109]....
        /*06e4*/ 	.word	0x00014320


	//   ....[110]....
        /*06e8*/ 	.word	0x00014330


	//   ....[111]....
        /*06ec*/ 	.word	0x00014360


	//   ....[112]....
        /*06f0*/ 	.word	0x00014370


	//   ....[113]....
        /*06f4*/ 	.word	0x000144b0


	//   ....[114]....
        /*06f8*/ 	.word	0x000144e0


	//   ....[115]....
        /*06fc*/ 	.word	0x00014510


	//   ....[116]....
        /*0700*/ 	.word	0x00014540


	//   ....[117]....
        /*0704*/ 	.word	0x00014570


	//   ....[118]....
        /*0708*/ 	.word	0x000145b0


	//   ....[119]....
        /*070c*/ 	.word	0x00014640


	//   ....[120]....
        /*0710*/ 	.word	0x000146d0


	//   ....[121]....
        /*0714*/ 	.word	0x00014740


	//   ....[122]....
        /*0718*/ 	.word	0x00014dd0


	//   ....[123]....
        /*071c*/ 	.word	0x000153d0


	//   ....[124]....
        /*0720*/ 	.word	0x00015850


	//----- nvinfo : EIATTR_REG_RECONFIG
	.align		4
.L_553:
        /*0724*/ 	.byte	0x01, 0x54
	.zero		2


	//----- nvinfo : EIATTR_SYSCALL_OFFSETS
	.align		4
        /*0728*/ 	.byte	0x04, 0x46
        /*072a*/ 	.short	(.L_555 - .L_554)


	//   ....[0]....
.L_554:
        /*072c*/ 	.word	0x000019a0


	//   ....[1]....
        /*0730*/ 	.word	0x00010f40


	//   ....[2]....
        /*0734*/ 	.word	0x00011080


	//   ....[3]....
        /*0738*/ 	.word	0x000111c0


	//   ....[4]....
        /*073c*/ 	.word	0x000112e0


	//----- nvinfo : EIATTR_MBARRIER_INSTR_OFFSETS
	.align		4
.L_555:
        /*0740*/ 	.byte	0x04, 0x39
        /*0742*/ 	.short	(.L_557 - .L_556)


	//   ....[0]....
.L_556:
        /*0744*/ 	.word	0x000002a0
        /*0748*/ 	.word	0x000000ff
        /*074c*/ 	.word	0x00038800
        /*0750*/ 	.short	0x0100
        /*0752*/ 	.byte	0x08
	.zero		1


	//   ....[1]....
        /*0754*/ 	.word	0x000002b0
        /*0758*/ 	.word	0x000000ff
        /*075c*/ 	.word	0x00038820
        /*0760*/ 	.short	0x0100
        /*0762*/ 	.byte	0x08
	.zero		1


	//   ....[2]....
        /*0764*/ 	.word	0x000003a0
        /*0768*/ 	.word	0x000000ff
        /*076c*/ 	.word	0x00038830
        /*0770*/ 	.short	0x0100
        /*0772*/ 	.byte	0x08
	.zero		1


	//   ....[3]....
        /*0774*/ 	.word	0x000003b0
        /*0778*/ 	.word	0x000000ff
        /*077c*/ 	.word	0x00038840
        /*0780*/ 	.short	0x0100
        /*0782*/ 	.byte	0x08
	.zero		1


	//   ....[4]....
        /*0784*/ 	.word	0x000003c0
        /*0788*/ 	.word	0x000000ff
        /*078c*/ 	.word	0x00038838
        /*0790*/ 	.short	0x0100
        /*0792*/ 	.byte	0x08
	.zero		1


	//   ....[5]....
        /*0794*/ 	.word	0x000003d0
        /*0798*/ 	.word	0x000000ff
        /*079c*/ 	.word	0x00038848
        /*07a0*/ 	.short	0x0100
        /*07a2*/ 	.byte	0x08
	.zero		1


	//   ....[6]....
        /*07a4*/ 	.word	0x00000500
        /*07a8*/ 	.word	0x000000ff
        /*07ac*/ 	.word	0x00038850
        /*07b0*/ 	.short	0x0100
        /*07b2*/ 	.byte	0x08
	.zero		1


	//   ....[7]....
        /*07b4*/ 	.word	0x00000510
        /*07b8*/ 	.word	0x000000ff
        /*07bc*/ 	.word	0x00038860
        /*07c0*/ 	.short	0x0100
        /*07c2*/ 	.byte	0x08
	.zero		1


	//   ....[8]....
        /*07c4*/ 	.word	0x00000520
        /*07c8*/ 	.word	0x000000ff
        /*07cc*/ 	.word	0x00038858
        /*07d0*/ 	.short	0x0100
        /*07d2*/ 	.byte	0x08
	.zero		1


	//   ....[9]....
        /*07d4*/ 	.word	0x00000530
        /*07d8*/ 	.word	0x000000ff
        /*07dc*/ 	.word	0x00038868
        /*07e0*/ 	.short	0x0100
        /*07e2*/ 	.byte	0x08
	.zero		1


	//   ....[10]....
        /*07e4*/ 	.word	0x00000620
        /*07e8*/ 	.word	0x000000ff
        /*07ec*/ 	.word	0x00038870
        /*07f0*/ 	.short	0x0100
        /*07f2*/ 	.byte	0x06
	.zero		1


	//   ....[11]....
        /*07f4*/ 	.word	0x00000630
        /*07f8*/ 	.word	0x000000ff
        /*07fc*/ 	.word	0x00038880
        /*0800*/ 	.short	0x0100
        /*0802*/ 	.byte	0x06
	.zero		1


	//   ....[12]....
        /*0804*/ 	.word	0x00000640
        /*0808*/ 	.word	0x000000ff
        /*080c*/ 	.word	0x00038878
        /*0810*/ 	.short	0x0100
        /*0812*/ 	.byte	0x06
	.zero		1


	//   ....[13]....
        /*0814*/ 	.word	0x00000650
        /*0818*/ 	.word	0x000000ff
        /*081c*/ 	.word	0x00038888
        /*0820*/ 	.short	0x0100
        /*0822*/ 	.byte	0x06
	.zero		1


	//   ....[14]....
        /*0824*/ 	.word	0x00000780
        /*0828*/ 	.word	0x000000ff
        /*082c*/ 	.word	0x00038890
        /*0830*/ 	.short	0x0100
        /*0832*/ 	.byte	0x08
	.zero		1


	//   ....[15]....
        /*0834*/ 	.word	0x00000790
        /*0838*/ 	.word	0x000000ff
        /*083c*/ 	.word	0x000388a0
        /*0840*/ 	.short	0x0100
        /*0842*/ 	.byte	0x08
	.zero		1


	//   ....[16]....
        /*0844*/ 	.word	0x000007a0
        /*0848*/ 	.word	0x000000ff
        /*084c*/ 	.word	0x00038898
        /*0850*/ 	.short	0x0100
        /*0852*/ 	.byte	0x08
	.zero		1


	//   ....[17]....
        /*0854*/ 	.word	0x000007b0
        /*0858*/ 	.word	0x000000ff
        /*085c*/ 	.word	0x000388a8
        /*0860*/ 	.short	0x0100
        /*0862*/ 	.byte	0x08
	.zero		1


	//   ....[18]....
        /*0864*/ 	.word	0x000008e0
        /*0868*/ 	.word	0x000000ff
        /*086c*/ 	.word	0x000388b0
        /*0870*/ 	.short	0x0100
        /*0872*/ 	.byte	0x08
	.zero		1


	//   ....[19]....
        /*0874*/ 	.word	0x000008f0
        /*0878*/ 	.word	0x000000ff
        /*087c*/ 	.word	0x000388c0
        /*0880*/ 	.short	0x0100
        /*0882*/ 	.byte	0x08
	.zero		1


	//   ....[20]....
        /*0884*/ 	.word	0x00000900
        /*0888*/ 	.word	0x000000ff
        /*088c*/ 	.word	0x000388b8
        /*0890*/ 	.short	0x0100
        /*0892*/ 	.byte	0x08
	.zero		1


	//   ....[21]....
        /*0894*/ 	.word	0x00000910
        /*0898*/ 	.word	0x000000ff
        /*089c*/ 	.word	0x000388c8
        /*08a0*/ 	.short	0x0100
        /*08a2*/ 	.byte	0x08
	.zero		1


	//   ....[22]....
        /*08a4*/ 	.word	0x00001cd0
        /*08a8*/ 	.word	0x000000ff
        /*08ac*/ 	.word	0x00038800
        /*08b0*/ 	.short	0x010a
        /*08b2*/ 	.byte	0x29
	.zero		1


	//   ....[23]....
        /*08b4*/ 	.word	0x00001d70
        /*08b8*/ 	.word	0x00000002
        /*08bc*/ 	.word	0x00038830
        /*08c0*/ 	.short	0x010a
        /*08c2*/ 	.byte	0x3f
	.zero		1


	//   ....[24]....
        /*08c4*/ 	.word	0x00001de0
        /*08c8*/ 	.word	0x00000002
        /*08cc*/ 	.word	0x00038830
        /*08d0*/ 	.short	0x010a
        /*08d2*/ 	.byte	0x3f
	.zero		1


	//   ....[25]....
        /*08d4*/ 	.word	0x00002c20
        /*08d8*/ 	.word	0x00000002
        /*08dc*/ 	.word	0x00000000
        /*08e0*/ 	.short	0x0101
        /*08e2*/ 	.byte	0x3f
	.zero		1


	//   ....[26]....
        /*08e4*/ 	.word	0x00005360
        /*08e8*/ 	.word	0x000000ff
        /*08ec*/ 	.word	0x00038830
        /*08f0*/ 	.short	0x010a
        /*08f2*/ 	.byte	0x06
	.zero		1


	//   ....[27]....
        /*08f4*/ 	.word	0x000053a0
        /*08f8*/ 	.word	0x000000ff
        /*08fc*/ 	.word	0x00038830
        /*0900*/ 	.short	0x010a
        /*0902*/ 	.byte	0x06
	.zero		1


	//   ....[28]....
        /*0904*/ 	.word	0x000056f0
        /*0908*/ 	.word	0x000000ff
        /*090c*/ 	.word	0x00038850
        /*0910*/ 	.short	0x010a
        /*0912*/ 	.byte	0x06
	.zero		1


	//   ....[29]....
        /*0914*/ 	.word	0x00005730
        /*0918*/ 	.word	0x000000ff
        /*091c*/ 	.word	0x00038850
        /*0920*/ 	.short	0x010a
        /*0922*/ 	.byte	0x06
	.zero		1


	//   ....[30]....
        /*0924*/ 	.word	0x00007af0
        /*0928*/ 	.word	0x00000002
        /*092c*/ 	.word	0x00000000
        /*0930*/ 	.short	0x0101
        /*0932*/ 	.byte	0x3f
	.zero		1


	//   ....[31]....
        /*0934*/ 	.word	0x00007cc0
        /*0938*/ 	.word	0x000000ff
        /*093c*/ 	.word	0x00000000
        /*0940*/ 	.short	0x0101
        /*0942*/ 	.byte	0x06
	.zero		1


	//   ....[32]....
        /*0944*/ 	.word	0x00008790
        /*0948*/ 	.word	0x000000ff
        /*094c*/ 	.word	0x00038830
        /*0950*/ 	.short	0x010a
        /*0952*/ 	.byte	0x06
	.zero		1


	//   ....[33]....
        /*0954*/ 	.word	0x000087d0
        /*0958*/ 	.word	0x000000ff
        /*095c*/ 	.word	0x00038830
        /*0960*/ 	.short	0x010a
        /*0962*/ 	.byte	0x06
	.zero		1


	//   ....[34]....
        /*0964*/ 	.word	0x00008b20
        /*0968*/ 	.word	0x000000ff
        /*096c*/ 	.word	0x00038850
        /*0970*/ 	.short	0x010a
        /*0972*/ 	.byte	0x06
	.zero		1


	//   ....[35]....
        /*0974*/ 	.word	0x00008b60
        /*0978*/ 	.word	0x000000ff
        /*097c*/ 	.word	0x00038850
        /*0980*/ 	.short	0x010a
        /*0982*/ 	.byte	0x06
	.zero		1


	//   ....[36]....
        /*0984*/ 	.word	0x0000a5d0
        /*0988*/ 	.word	0x00000002
        /*098c*/ 	.word	0x00000000
        /*0990*/ 	.short	0x0101
        /*0992*/ 	.byte	0x3f
	.zero		1


	//   ....[37]....
        /*0994*/ 	.word	0x0000a7f0
        /*0998*/ 	.word	0x000000ff
        /*099c*/ 	.word	0x00000000
        /*09a0*/ 	.short	0x0101
        /*09a2*/ 	.byte	0x06
	.zero		1


	//   ....[38]....
        /*09a4*/ 	.word	0x0000b1f0
        /*09a8*/ 	.word	0x000000ff
        /*09ac*/ 	.word	0x00038850
        /*09b0*/ 	.short	0x010a
        /*09b2*/ 	.byte	0x10
	.zero		1


	//   ....[39]....
        /*09b4*/ 	.word	0x0000b230
        /*09b8*/ 	.word	0x000000ff
        /*09bc*/ 	.word	0x00038850
        /*09c0*/ 	.short	0x010a
        /*09c2*/ 	.byte	0x10
	.zero		1


	//   ....[40]....
        /*09c4*/ 	.word	0x0000bbd0
        /*09c8*/ 	.word	0x000000ff
        /*09cc*/ 	.word	0x00000000
        /*09d0*/ 	.short	0x0101
        /*09d2*/ 	.byte	0x04
	.zero		1


	//   ....[41]....
        /*09d4*/ 	.word	0x0000e480
        /*09d8*/ 	.word	0x00000003
        /*09dc*/ 	.word	0x00000000
        /*09e0*/ 	.short	0x0101
        /*09e2*/ 	.byte	0x3f
	.zero		1


	//   ....[42]....
        /*09e4*/ 	.word	0x00011850
        /*09e8*/ 	.word	0x00000003
        /*09ec*/ 	.word	0x00038880
        /*09f0*/ 	.short	0x010a
        /*09f2*/ 	.byte	0x3f
	.zero		1


	//   ....[43]....
        /*09f4*/ 	.word	0x00011a60
        /*09f8*/ 	.word	0x00000003
        /*09fc*/ 	.word	0x00038840
        /*0a00*/ 	.short	0x010a
        /*0a02*/ 	.byte	0x3f
	.zero		1


	//   ....[44]....
        /*0a04*/ 	.word	0x00011e40
        /*0a08*/ 	.word	0x000000ff
        /*0a0c*/ 	.word	0x00038820
        /*0a10*/ 	.short	0x010a
        /*0a12*/ 	.byte	0x29
	.zero		1


	//   ....[45]....
        /*0a14*/ 	.word	0x00012120
        /*0a18*/ 	.word	0x00000004
        /*0a1c*/ 	.word	0x00038880
        /*0a20*/ 	.short	0x010a
        /*0a22*/ 	.byte	0x3f
	.zero		1


	//   ....[46]....
        /*0a24*/ 	.word	0x000124a0
        /*0a28*/ 	.word	0x00000004
        /*0a2c*/ 	.word	0x00038840
        /*0a30*/ 	.short	0x010a
        /*0a32*/ 	.byte	0x3f
	.zero		1


	//   ....[47]....
        /*0a34*/ 	.word	0x00012890
        /*0a38*/ 	.word	0x00000003
        /*0a3c*/ 	.word	0x00038870
        /*0a40*/ 	.short	0x010a
        /*0a42*/ 	.byte	0x3f
	.zero		1


	//   ....[48]....
        /*0a44*/ 	.word	0x00012900
        /*0a48*/ 	.word	0x00000002
        /*0a4c*/ 	.word	0x00038860
        /*0a50*/ 	.short	0x010a
        /*0a52*/ 	.byte	0x3f
	.zero		1


	//   ....[49]....
        /*0a54*/ 	.word	0x00013300
        /*0a58*/ 	.word	0x00000002
        /*0a5c*/ 	.word	0x00038850
        /*0a60*/ 	.short	0x0101
        /*0a62*/ 	.byte	0x3f
	.zero		1


	//   ....[50]....
        /*0a64*/ 	.word	0x00013340
        /*0a68*/ 	.word	0x00000002
        /*0a6c*/ 	.word	0x00000000
        /*0a70*/ 	.short	0x0101
        /*0a72*/ 	.byte	0x3f
	.zero		1


	//   ....[51]....
        /*0a74*/ 	.word	0x00013500
        /*0a78*/ 	.word	0x00000003
        /*0a7c*/ 	.word	0x00038870
        /*0a80*/ 	.short	0x010a
        /*0a82*/ 	.byte	0x3f
	.zero		1


	//   ....[52]....
        /*0a84*/ 	.word	0x00013590
        /*0a88*/ 	.word	0x00000003
        /*0a8c*/ 	.word	0x00038860
        /*0a90*/ 	.short	0x010a
        /*0a92*/ 	.byte	0x3f
	.zero		1


	//   ....[53]....
        /*0a94*/ 	.word	0x00013f60
        /*0a98*/ 	.word	0x00000003
        /*0a9c*/ 	.word	0x00038850
        /*0aa0*/ 	.short	0x0101
        /*0aa2*/ 	.byte	0x3f
	.zero		1


	//   ....[54]....
        /*0aa4*/ 	.word	0x00013fb0
        /*0aa8*/ 	.word	0x00000000
        /*0aac*/ 	.word	0x00000000
        /*0ab0*/ 	.short	0x0101
        /*0ab2*/ 	.byte	0x3f
	.zero		1


	//   ....[55]....
        /*0ab4*/ 	.word	0x00014d50
        /*0ab8*/ 	.word	0x00000000
        /*0abc*/ 	.word	0x00038820
        /*0ac0*/ 	.short	0x010a
        /*0ac2*/ 	.byte	0x3f
	.zero		1


	//   ....[56]....
        /*0ac4*/ 	.word	0x00014f10
        /*0ac8*/ 	.word	0x00000006
        /*0acc*/ 	.word	0x00000000
        /*0ad0*/ 	.short	0x010a
        /*0ad2*/ 	.byte	0x3f
	.zero		1


	//   ....[57]....
        /*0ad4*/ 	.word	0x00014f80
        /*0ad8*/ 	.word	0x00000007
        /*0adc*/ 	.word	0x00000000
        /*0ae0*/ 	.short	0x010a
        /*0ae2*/ 	.byte	0x3f
	.zero		1


	//   ....[58]....
        /*0ae4*/ 	.word	0x00014fe0
        /*0ae8*/ 	.word	0x00000004
        /*0aec*/ 	.word	0x00038860
        /*0af0*/ 	.short	0x010a
        /*0af2*/ 	.byte	0x3f
	.zero		1


	//   ....[59]....
        /*0af4*/ 	.word	0x00015030
        /*0af8*/ 	.word	0x00000003
        /*0afc*/ 	.word	0x00038860
        /*0b00*/ 	.short	0x010a
        /*0b02*/ 	.byte	0x3f
	.zero		1


	//   ....[60]....
        /*0b04*/ 	.word	0x00015070
        /*0b08*/ 	.word	0x00000004
        /*0b0c*/ 	.word	0x00038880
        /*0b10*/ 	.short	0x010a
        /*0b12*/ 	.byte	0x3f
	.zero		1


	//   ....[61]....
        /*0b14*/ 	.word	0x00015090
        /*0b18*/ 	.word	0x00000003
        /*0b1c*/ 	.word	0x00038880
        /*0b20*/ 	.short	0x010a
        /*0b22*/ 	.byte	0x3f
	.zero		1


	//   ....[62]....
        /*0b24*/ 	.word	0x00015100
        /*0b28*/ 	.word	0x00000003
        /*0b2c*/ 	.word	0x00038800
        /*0b30*/ 	.short	0x010a
        /*0b32*/ 	.byte	0x3f
	.zero		1


	//   ....[63]....
        /*0b34*/ 	.word	0x00015150
        /*0b38*/ 	.word	0x00000002
        /*0b3c*/ 	.word	0x00038830
        /*0b40*/ 	.short	0x010a
        /*0b42*/ 	.byte	0x3f
	.zero		1


	//   ....[64]....
        /*0b44*/ 	.word	0x000151b0
        /*0b48*/ 	.word	0x00000007
        /*0b4c*/ 	.word	0x00038830
        /*0b50*/ 	.short	0x010a
        /*0b52*/ 	.byte	0x3f
	.zero		1


	//   ....[65]....
        /*0b54*/ 	.word	0x00015210
        /*0b58*/ 	.word	0x00000007
        /*0b5c*/ 	.word	0x00038850
        /*0b60*/ 	.short	0x010a
        /*0b62*/ 	.byte	0x3f
	.zero		1


	//   ....[66]....
        /*0b64*/ 	.word	0x00015270
        /*0b68*/ 	.word	0x00000007
        /*0b6c*/ 	.word	0x00038830
        /*0b70*/ 	.short	0x010a
        /*0b72*/ 	.byte	0x3f
	.zero		1


	//   ....[67]....
        /*0b74*/ 	.word	0x000152d0
        /*0b78*/ 	.word	0x00000007
        /*0b7c*/ 	.word	0x00038850
        /*0b80*/ 	.short	0x010a
        /*0b82*/ 	.byte	0x3f
	.zero		1


	//   ....[68]....
        /*0b84*/ 	.word	0x00015330
        /*0b88*/ 	.word	0x00000005
        /*0b8c*/ 	.word	0x00038850
        /*0b90*/ 	.short	0x010a
        /*0b92*/ 	.byte	0x3f
	.zero		1


	//   ....[69]....
        /*0b94*/ 	.word	0x00015480
        /*0b98*/ 	.word	0x00000003
        /*0b9c*/ 	.word	0x00038880
        /*0ba0*/ 	.short	0x010a
        /*0ba2*/ 	.byte	0x3f
	.zero		1


	//   ....[70]....
        /*0ba4*/ 	.word	0x000154d0
        /*0ba8*/ 	.word	0x00000003
        /*0bac*/ 	.word	0x00038840
        /*0bb0*/ 	.short	0x010a
        /*0bb2*/ 	.byte	0x3f
	.zero		1


	//   ....[71]....
        /*0bb4*/ 	.word	0x00015520
        /*0bb8*/ 	.word	0x00000013
        /*0bbc*/ 	.word	0x00038820
        /*0bc0*/ 	.short	0x010a
        /*0bc2*/ 	.byte	0x3f
	.zero		1


	//   ....[72]....
        /*0bc4*/ 	.word	0x00015570
        /*0bc8*/ 	.word	0x00000004
        /*0bcc*/ 	.word	0x00038880
        /*0bd0*/ 	.short	0x010a
        /*0bd2*/ 	.byte	0x3f
	.zero		1


	//   ....[73]....
        /*0bd4*/ 	.word	0x000155c0
        /*0bd8*/ 	.word	0x00000004
        /*0bdc*/ 	.word	0x00038840
        /*0be0*/ 	.short	0x010a
        /*0be2*/ 	.byte	0x3f
	.zero		1


	//   ....[74]....
        /*0be4*/ 	.word	0x00015620
        /*0be8*/ 	.word	0x00000003
        /*0bec*/ 	.word	0x00038870
        /*0bf0*/ 	.short	0x010a
        /*0bf2*/ 	.byte	0x3f
	.zero		1


	//   ....[75]....
        /*0bf4*/ 	.word	0x00015680
        /*0bf8*/ 	.word	0x00000004
        /*0bfc*/ 	.word	0x00038860
        /*0c00*/ 	.short	0x010a
        /*0c02*/ 	.byte	0x3f
	.zero		1


	//   ....[76]....
        /*0c04*/ 	.word	0x000156d0
        /*0c08*/ 	.word	0x00000003
        /*0c0c*/ 	.word	0x00038870
        /*0c10*/ 	.short	0x010a
        /*0c12*/ 	.byte	0x3f
	.zero		1


	//   ....[77]....
        /*0c14*/ 	.word	0x00015720
        /*0c18*/ 	.word	0x00000003
        /*0c1c*/ 	.word	0x00038860
        /*0c20*/ 	.short	0x010a
        /*0c22*/ 	.byte	0x3f
	.zero		1


	//   ....[78]....
        /*0c24*/ 	.word	0x00015770
        /*0c28*/ 	.word	0x00000000
        /*0c2c*/ 	.word	0x00038820
        /*0c30*/ 	.short	0x010a
        /*0c32*/ 	.byte	0x3f
	.zero		1


	//   ....[79]....
        /*0c34*/ 	.word	0x00015910
        /*0c38*/ 	.word	0x00000006
        /*0c3c*/ 	.word	0x00000000
        /*0c40*/ 	.short	0x010a
        /*0c42*/ 	.byte	0x3f
	.zero		1


	//   ....[80]....
        /*0c44*/ 	.word	0x00015960
        /*0c48*/ 	.word	0x00000007
        /*0c4c*/ 	.word	0x00000000
        /*0c50*/ 	.short	0x010a
        /*0c52*/ 	.byte	0x3f
	.zero		1


	//   ....[81]....
        /*0c54*/ 	.word	0x000159b0
        /*0c58*/ 	.word	0x00000004
        /*0c5c*/ 	.word	0x00038860
        /*0c60*/ 	.short	0x010a
        /*0c62*/ 	.byte	0x3f
	.zero		1


	//   ....[82]....
        /*0c64*/ 	.word	0x00015a00
        /*0c68*/ 	.word	0x00000003
        /*0c6c*/ 	.word	0x00038860
        /*0c70*/ 	.short	0x010a
        /*0c72*/ 	.byte	0x3f
	.zero		1


	//   ....[83]....
        /*0c74*/ 	.word	0x00015a50
        /*0c78*/ 	.word	0x00000004
        /*0c7c*/ 	.word	0x00038880
        /*0c80*/ 	.short	0x010a
        /*0c82*/ 	.byte	0x3f
	.zero		1


	//----- nvinfo : EIATTR_NUM_MBARRIERS
	.align		4
.L_557:
        /*0c84*/ 	.byte	0x03, 0x38
        /*0c86*/ 	.short	0x0016


	//----- nvinfo : EIATTR_EXIT_INSTR_OFFSETS
	.align		4
        /*0c88*/ 	.byte	0x04, 0x1c
        /*0c8a*/ 	.short	(.L_559 - .L_558)


	//   ....[0]....
.L_558:
        /*0c8c*/ 	.word	0x00000ab0


	//   ....[1]....
        /*0c90*/ 	.word	0x0000f7f0


	//   ....[2]....
        /*0c94*/ 	.word	0x000150e0


	//----- nvinfo : EIATTR_MAX_THREADS
	.align		4
.L_559:
        /*0c98*/ 	.byte	0x04, 0x05
        /*0c9a*/ 	.short	(.L_561 - .L_560)
.L_560:
        /*0c9c*/ 	.word	0x00000180
        /*0ca0*/ 	.word	0x00000001
        /*0ca4*/ 	.word	0x00000001


	//----- nvinfo : EIATTR_CRS_STACK_SIZE
	.align		4
.L_561:
        /*0ca8*/ 	.byte	0x04, 0x1e
        /*0caa*/ 	.short	(.L_563 - .L_562)
.L_562:
        /*0cac*/ 	.word	0x00000000


	//----- nvinfo : EIATTR_CBANK_PARAM_SIZE
	.align		4
.L_563:
        /*0cb0*/ 	.byte	0x03, 0x19
        /*0cb2*/ 	.short	0x0a70


	//----- nvinfo : EIATTR_PARAM_CBANK
	.align		4
        /*0cb4*/ 	.byte	0x04, 0x0a
        /*0cb6*/ 	.short	(.L_565 - .L_564)
	.align		4
.L_564:
        /*0cb8*/ 	.word	index@(.nv.constant0._ZN7cutlass13device_kernelIN5flash11enable_sm90INS1_16FlashAttnFwdSm90INS1_25CollectiveMainloopFwdSm90ILi2EN4cute5tupleIJNS5_1CILi1EEES8_S8_EEENS6_IJNS7_ILi128EEESA_NS7_ILi256EEEEEELi256ENS_12float_e4m3_tEfNS_4arch4Sm90ELb1ELb0ELb1ELb1ELb0ELb0ELb0ELb1ELb1ELb0ELb0ELb0EEENS1_21CollectiveEpilogueFwdINS6_IJSA_SB_SA_EEES9_NS_10bfloat16_tESF_Li256ELb1ELb0ELb0ELb1EEENS1_36VarlenDynamicPersistentTileSchedulerILi128ELi128ELi256ELi128ELb0ELb0ELb1ELb1ELb1ELb1EEEEEEEEEvNT_6ParamsE)
        /*0cbc*/ 	.short	0x0210
        /*0cbe*/ 	.short	0x0a70


	//----- nvinfo : EIATTR_SW_WAR
	.align		4
.L_565:
        /*0cc0*/ 	.byte	0x04, 0x36
        /*0cc2*/ 	.short	(.L_567 - .L_566)
.L_566:
        /*0cc4*/ 	.word	0x00000008
.L_567:


//--------------------- .nv.info._ZN7cutlass13device_kernelIN5flash11enable_sm90INS1_16FlashAttnFwdSm90INS1_25CollectiveMainloopFwdSm90ILi2EN4cute5tupleIJNS5_1CILi1EEES8_S8_EEENS6_IJNS7_ILi128EEESA_NS7_ILi256EEEEEELi256ENS_12float_e4m3_tEfNS_4arch4Sm90ELb1ELb0ELb1ELb1ELb0ELb1ELb0ELb1ELb1ELb0ELb0ELb0EEENS1_21CollectiveEpilogueFwdINS6_IJSA_SB_SA_EEES9_NS_10bfloat16_tESF_Li256ELb1ELb0ELb0ELb1EEENS1_36VarlenDynamicPersistentTileSchedulerILi128ELi128ELi256ELi128ELb0ELb0ELb1ELb1ELb1ELb1EEEEEEEEEvNT_6ParamsE --------------------------
	.section	.nv.info._ZN7cutlass13device_kernelIN5flash11enable_sm90INS1_16FlashAttnFwdSm90INS1_25CollectiveMainloopFwdSm90ILi2EN4cute5tupleIJNS5_1CILi1EEES8_S8_EEENS6_IJNS7_ILi128EEESA_NS7_ILi256EEEEEELi256ENS_12float_e4m3_tEfNS_4arch4Sm90ELb1ELb0ELb1ELb1ELb0ELb1ELb0ELb1ELb1ELb0ELb0ELb0EEENS1_21CollectiveEpilogueFwdINS6_IJSA_SB_SA_EEES9_NS_10bfloat16_tESF_Li256ELb1ELb0ELb0ELb1EEENS1_36VarlenDynamicPersistentTileSchedulerILi128ELi128ELi256ELi128ELb0ELb0ELb1ELb1ELb1ELb1EEEEEEEEEvNT_6ParamsE,"",@"SHT_CUDA_INFO"
	.sectionflags	@""
	.align	4


	//----- nvinfo : EIATTR_CUDA_API_VERSION
	.align		4
        /*0000*/ 	.byte	0x04, 0x37
        /*0002*/ 	.short	(.L_569 - .L_568)
.L_568:
        /*0004*/ 	.word	0x00000082


	//----- nvinfo : EIATTR_KPARAM_INFO
	.align		4
.L_569:
        /*0008*/ 	.byte	0x04, 0x17
        /*000a*/ 	.short	(.L_571 - .L_570)
.L_570:
        /*000c*/ 	.word	0x00000000
        /*0010*/ 	.short	0x0000
        /*0012*/ 	.short	0x0070
        /*0014*/ 	.byte	0x00, 0xf0, 0x01, 0x28


	//----- nvinfo : EIATTR_SPARSE_MMA_MASK
	.align		4
.L_571:
        /*0018*/ 	.byte	0x03, 0x50
        /*001a*/ 	.short	0x0000


	//----- nvinfo : EIATTR_MAXREG_COUNT
	.align		4
        /*001c*/ 	.byte	0x03, 0x1b
        /*001e*/ 	.short	0x00a8


	//----- nvinfo : EIATTR_NUM_BARRIERS
	.align		4
        /*0020*/ 	.byte	0x02, 0x4c
        /*0022*/ 	.byte	0x10
	.zero		1


	//----- nvinfo : EIATTR_EXTERNS
	.align		4
        /*0024*/ 	.byte	0x04, 0x0f
        /*0026*/ 	.short	(.L_573 - .L_572)


	//   ....[0]....
	.align		4
.L_572:
        /*0028*/ 	.word	index@(__assertfail)


	//----- nvinfo : EIATTR_ANNOTATIONS
	.align		4
.L_573:
        /*002c*/ 	.byte	0x04, 0x55
        /*002e*/ 	.short	(.L_575 - .L_574)


	//   ....[0]....
.L_574:
        /* <DEDUP_REMOVED lines=130> */


	//----- nvinfo : EIATTR_MERCURY_ISA_VERSION
	.align		4
.L_575:
        /*0838*/ 	.byte	0x03, 0x5f
        /*083a*/ 	.short	0x0101


	//----- nvinfo : EIATTR_UNUSED_LOAD_BYTE_OFFSET
	.align		4
        /*083c*/ 	.byte	0x04, 0x44
        /*083e*/ 	.short	(.L_577 - .L_576)


	//   ....[0]....
.L_576:
        /*0840*/ 	.word	0x00000b00
        /*0844*/ 	.word	0x0000fff0


	//   ....[1]....
        /*0848*/ 	.word	0x00021010
        /*084c*/ 	.word	0x0000fff0


	//----- nvinfo : EIATTR_INT_WARP_WIDE_INSTR_OFFSETS
	.align		4
.L_577:
        /*0850*/ 	.byte	0x04, 0x31
        /*0852*/ 	.short	(.L_579 - .L_578)


	//   ....[0]....
.L_578:
        /*0854*/ 	.word	0x000001c0


	//   ....[1]....
        /*0858*/ 	.word	0x00000200


	//   ....[2]....
        /*085c*/ 	.word	0x00000270


	//   ....[3]....
        /*0860*/ 	.word	0x00026e90


	//   ....[4]....
        /*0864*/ 	.word	0x00026f20


	//   ....[5]....
        /*0868*/ 	.word	0x000276b0


	//   ....[6]....
        /*086c*/ 	.word	0x000276e0


	//   ....[7]....
        /*0870*/ 	.word	0x000277b0


	//   ....[8]....
        /*0874*/ 	.word	0x00029970


	//   ....[9]....
        /*0878*/ 	.word	0x00029a00


	//----- nvinfo : EIATTR_COOP_GROUP_MASK_REGIDS
	.align		4
.L_579:
        /*087c*/ 	.byte	0x04, 0x29
        /*087e*/ 	.short	(.L_581 - .L_580)


	//   ....[0]....
.L_580:
        /*0880*/ 	.word	0xffffffff


	//   ....[1]....
        /*0884*/ 	.word	0xffffffff


	//   ....[2]....
        /*0888*/ 	.word	0xffffffff


	//   ....[3]....
        /*088c*/ 	.word	0xffffffff


	//   ....[4]....
        /*0890*/ 	.word	0xffffffff


	//   ....[5]....
        /*0894*/ 	.word	0xffffffff


	//   ....[6]....
        /*0898*/ 	.word	0xffffffff


	//   ....[7]....
        /*089c*/ 	.word	0xffffffff


	//   ....[8]....
        /*08a0*/ 	.word	0xffffffff


	//   ....[9]....
        /*08a4*/ 	.word	0xffffffff


	//   ....[10]....
        /*08a8*/ 	.word	0xffffffff


	//   ....[11]....
        /*08ac*/ 	.word	0xffffffff


	//   ....[12]....
        /*08b0*/ 	.word	0xffffffff


	//   ....[13]....
        /*08b4*/ 	.word	0xffffffff


	//   ....[14]....
        /*08b8*/ 	.word	0xffffffff


	//   ....[15]....
        /*08bc*/ 	.word	0xffffffff


	//   ....[16]....
        /*08c0*/ 	.word	0xffffffff


	//   ....[17]....
        /*08c4*/ 	.word	0xffffffff


	//   ....[18]....
        /*08c8*/ 	.word	0xffffffff


	//   ....[19]....
        /*08cc*/ 	.word	0xffffffff


	//   ....[20]....
        /*08d0*/ 	.word	0xffffffff


	//   ....[21]....
        /*08d4*/ 	.word	0xffffffff


	//   ....[22]....
        /*08d8*/ 	.word	0xffffffff


	//   ....[23]....
        /*08dc*/ 	.word	0xffffffff


	//   ....[24]....
        /*08e0*/ 	.word	0xffffffff


	//   ....[25]....
        /*08e4*/ 	.word	0xffffffff


	//   ....[26]....
        /*08e8*/ 	.word	0xffffffff


	//   ....[27]....
        /*08ec*/ 	.word	0xffffffff


	//   ....[28]....
        /*08f0*/ 	.word	0xffffffff


	//   ....[29]....
        /*08f4*/ 	.word	0xffffffff


	//   ....[30]....
        /*08f8*/ 	.word	0xffffffff


	//   ....[31]....
        /*08fc*/ 	.word	0xffffffff


	//   ....[32]....
        /*0900*/ 	.word	0xffffffff


	//   ....[33]....
        /*0904*/ 	.word	0xffffffff


	//   ....[34]....
        /*0908*/ 	.word	0xffffffff


	//   ....[35]....
        /*090c*/ 	.word	0xffffffff


	//   ....[36]....
        /*0910*/ 	.word	0xffffffff


	//   ....[37]....
        /*0914*/ 	.word	0xffffffff


	//   ....[38]....
        /*0918*/ 	.word	0xffffffff


	//   ....[39]....
        /*091c*/ 	.word	0xffffffff


	//   ....[40]....
        /*0920*/ 	.word	0xffffffff


	//   ....[41]....
        /*0924*/ 	.word	0xffffffff


	//   ....[42]....
        /*0928*/ 	.word	0xffffffff


	//   ....[43]....
        /*092c*/ 	.word	0xffffffff


	//   ....[44]....
        /*0930*/ 	.word	0xffffffff


	//   ....[45]....
        /*0934*/ 	.word	0xffffffff


	//   ....[46]....
        /*0938*/ 	.word	0xffffffff


	//   ....[47]....
        /*093c*/ 	.word	0xffffffff


	//   ....[48]....
        /*0940*/ 	.word	0xffffffff


	//   ....[49]....
        /*0944*/ 	.word	0xffffffff


	//   ....[50]....
        /*0948*/ 	.word	0xffffffff


	//   ....[51]....
        /*094c*/ 	.word	0xffffffff


	//   ....[52]....
        /*0950*/ 	.word	0xffffffff


	//   ....[53]....
        /*0954*/ 	.word	0xffffffff


	//   ....[54]....
        /*0958*/ 	.word	0xffffffff


	//   ....[55]....
        /*095c*/ 	.word	0xffffffff


	//   ....[56]....
        /*0960*/ 	.word	0xffffffff


	//   ....[57]....
        /*0964*/ 	.word	0xffffffff


	//   ....[58]....
        /*0968*/ 	.word	0xffffffff


	//   ....[59]....
        /*096c*/ 	.word	0xffffffff


	//   ....[60]....
        /*0970*/ 	.word	0xffffffff


	//   ....[61]....
        /*0974*/ 	.word	0xffffffff


	//   ....[62]....
        /*0978*/ 	.word	0xffffffff


	//   ....[63]....
        /*097c*/ 	.word	0xffffffff


	//   ....[64]....
        /*0980*/ 	.word	0xffffffff


	//   ....[65]....
        /*0984*/ 	.word	0xffffffff


	//   ....[66]....
        /*0988*/ 	.word	0xffffffff


	//   ....[67]....
        /*098c*/ 	.word	0xffffffff


	//   ....[68]....
        /*0990*/ 	.word	0xffffffff


	//   ....[69]....
        /*0994*/ 	.word	0xffffffff


	//   ....[70]....
        /*0998*/ 	.word	0xffffffff


	//   ....[71]....
        /*099c*/ 	.word	0xffffffff


	//   ....[72]....
        /*09a0*/ 	.word	0xffffffff


	//   ....[73]....
        /*09a4*/ 	.word	0xffffffff


	//   ....[74]....
        /*09a8*/ 	.word	0xffffffff


	//   ....[75]....
        /*09ac*/ 	.word	0xffffffff


	//   ....[76]....
        /*09b0*/ 	.word	0xffffffff


	//   ....[77]....
        /*09b4*/ 	.word	0xffffffff


	//   ....[78]....
        /*09b8*/ 	.word	0xffffffff


	//   ....[79]....
        /*09bc*/ 	.word	0xffffffff


	//   ....[80]....
        /*09c0*/ 	.word	0xffffffff


	//   ....[81]....
        /*09c4*/ 	.word	0xffffffff


	//   ....[82]....
        /*09c8*/ 	.word	0xffffffff


	//   ....[83]....
        /*09cc*/ 	.word	0xffffffff


	//   ....[84]....
        /*09d0*/ 	.word	0xffffffff


	//   ....[85]....
        /*09d4*/ 	.word	0xffffffff


	//   ....[86]....
        /*09d8*/ 	.word	0xffffffff


	//   ....[87]....
        /*09dc*/ 	.word	0xffffffff


	//   ....[88]....
        /*09e0*/ 	.word	0xffffffff


	//   ....[89]....
        /*09e4*/ 	.word	0xffffffff


	//   ....[90]....
        /*09e8*/ 	.word	0xffffffff


	//   ....[91]....
        /*09ec*/ 	.word	0xffffffff


	//   ....[92]....
        /*09f0*/ 	.word	0xffffffff


	//   ....[93]....
        /*09f4*/ 	.word	0xffffffff


	//   ....[94]....
        /*09f8*/ 	.word	0xffffffff


	//   ....[95]....
        /*09fc*/ 	.word	0xffffffff


	//   ....[96]....
        /*0a00*/ 	.word	0xffffffff


	//   ....[97]....
        /*0a04*/ 	.word	0xffffffff


	//   ....[98]....
        /*0a08*/ 	.word	0xffffffff


	//   ....[99]....
        /*0a0c*/ 	.word	0xffffffff


	//   ....[100]....
        /*0a10*/ 	.word	0xffffffff


	//   ....[101]....
        /*0a14*/ 	.word	0xffffffff


	//   ....[102]....
        /*0a18*/ 	.word	0xffffffff


	//   ....[103]....
        /*0a1c*/ 	.word	0xffffffff


	//   ....[104]....
        /*0a20*/ 	.word	0xffffffff


	//   ....[105]....
        /*0a24*/ 	.word	0xffffffff


	//   ....[106]....
        /*0a28*/ 	.word	0xffffffff


	//   ....[107]....
        /*0a2c*/ 	.word	0xffffffff


	//   ....[108]....
        /*0a30*/ 	.word	0xffffffff


	//   ....[109]....
        /*0a34*/ 	.word	0xffffffff


	//   ....[110]....
        /*0a38*/ 	.word	0xffffffff


	//   ....[111]....
        /*0a3c*/ 	.word	0xffffffff


	//   ....[112]....
        /*0a40*/ 	.word	0xffffffff


	//   ....[113]....
        /*0a44*/ 	.word	0xffffffff


	//   ....[114]....
        /*0a48*/ 	.word	0xffffffff


	//   ....[115]....
        /*0a4c*/ 	.word	0xffffffff


	//   ....[116]....
        /*0a50*/ 	.word	0xffffffff


	//   ....[117]....
        /*0a54*/ 	.word	0xffffffff


	//   ....[118]....
        /*0a58*/ 	.word	0xffffffff


	//   ....[119]....
        /*0a5c*/ 	.word	0xffffffff


	//   ....[120]....
        /*0a60*/ 	.word	0xffffffff


	//   ....[121]....
        /*0a64*/ 	.word	0xffffffff


	//   ....[122]....
        /*0a68*/ 	.word	0xffffffff


	//   ....[123]....
        /*0a6c*/ 	.word	0xffffffff


	//   ....[124]....
        /*0a70*/ 	.word	0x0500000f


	//   ....[125]....
        /*0a74*/ 	.word	0x0500000f


	//   ....[126]....
        /*0a78*/ 	.word	0x0500000f


	//   ....[127]....
        /*0a7c*/ 	.word	0x0500000f


	//   ....[128]....
        /*0a80*/ 	.word	0x0500000f


	//   ....[129]....
        /*0a84*/ 	.word	0x0500000f


	//   ....[130]....
        /*0a88*/ 	.word	0x0500000f


	//   ....[131]....
        /*0a8c*/ 	.word	0x0500000f


	//   ....[132]....
        /*0a90*/ 	.word	0x0500000f


	//   ....[133]....
        /*0a94*/ 	.word	0x0500000f


	//   ....[134]....
        /*0a98*/ 	.word	0x0500000f


	//   ....[135]....
        /*0a9c*/ 	.word	0x0500000f


	//   ....[136]....
        /*0aa0*/ 	.word	0x0500000f


	//   ....[137]....
        /*0aa4*/ 	.word	0x0500000f


	//   ....[138]....
        /*0aa8*/ 	.word	0x0500000f


	//   ....[139]....
        /*0aac*/ 	.word	0x0500000f


	//   ....[140]....
        /*0ab0*/ 	.word	0x0500000f


	//   ....[141]....
        /*0ab4*/ 	.word	0x0500000f


	//   ....[142]....
        /*0ab8*/ 	.word	0x0500000f


	//   ....[143]....
        /*0abc*/ 	.word	0x0500000f


	//   ....[144]....
        /*0ac0*/ 	.word	0x0500000f


	//   ....[145]....
        /*0ac4*/ 	.word	0x0500000f


	//   ....[146]....
        /*0ac8*/ 	.word	0x0500000f


	//   ....[147]....
        /*0acc*/ 	.word	0x0500000f


	//   ....[148]....
        /*0ad0*/ 	.word	0x0500000f


	//   ....[149]....
        /*0ad4*/ 	.word	0x0500000f


	//   ....[150]....
        /*0ad8*/ 	.word	0x0500000f


	//   ....[151]....
        /*0adc*/ 	.word	0x0500000f


	//   ....[152]....
        /*0ae0*/ 	.word	0x0500000f


	//   ....[153]....
        /*0ae4*/ 	.word	0x0500000f


	//   ....[154]....
        /*0ae8*/ 	.word	0x0500000f


	//   ....[155]....
        /*0aec*/ 	.word	0x0500000f


	//   ....[156]....
        /*0af0*/ 	.word	0x0500000f


	//   ....[157]....
        /*0af4*/ 	.word	0x0500000f


	//   ....[158]....
        /*0af8*/ 	.word	0x0500000f


	//   ....[159]....
        /*0afc*/ 	.word	0x0500000f


	//   ....[160]....
        /*0b00*/ 	.word	0x0500000f


	//   ....[161]....
        /*0b04*/ 	.word	0x0500000f


	//   ....[162]....
        /*0b08*/ 	.word	0x0500000f


	//   ....[163]....
        /*0b0c*/ 	.word	0x0500000f


	//   ....[164]....
        /*0b10*/ 	.word	0x0500000f


	//   ....[165]....
        /*0b14*/ 	.word	0x0500000f


	//   ....[166]....
        /*0b18*/ 	.word	0x0500000f


	//   ....[167]....
        /*0b1c*/ 	.word	0x0500000f


	//   ....[168]....
        /*0b20*/ 	.word	0x0500000f


	//   ....[169]....
        /*0b24*/ 	.word	0x0500000f


	//   ....[170]....
        /*0b28*/ 	.word	0x0500000f


	//   ....[171]....
        /*0b2c*/ 	.word	0x0500000f


	//   ....[172]....
        /*0b30*/ 	.word	0x0500000f


	//   ....[173]....
        /*0b34*/ 	.word	0x0500000f


	//   ....[174]....
        /*0b38*/ 	.word	0x0500000f


	//   ....[175]....
        /*0b3c*/ 	.word	0x0500000f


	//   ....[176]....
        /*0b40*/ 	.word	0x0500000f


	//   ....[177]....
        /*0b44*/ 	.word	0x0500000f


	//   ....[178]....
        /*0b48*/ 	.word	0x0500000f


	//   ....[179]....
        /*0b4c*/ 	.word	0x0500000f


	//   ....[180]....
        /*0b50*/ 	.word	0x0500000f


	//   ....[181]....
        /*0b54*/ 	.word	0x0500000f


	//   ....[182]....
        /*0b58*/ 	.word	0x0500000f


	//   ....[183]....
        /*0b5c*/ 	.word	0x0500000f


	//   ....[184]....
        /*0b60*/ 	.word	0x0500000f


	//   ....[185]....
        /*0b64*/ 	.word	0x0500000f


	//   ....[186]....
        /*0b68*/ 	.word	0x0500000f


	//   ....[187]....
        /*0b6c*/ 	.word	0x0500000f


	//   ....[188]....
        /*0b70*/ 	.word	0x0500000f


	//   ....[189]....
        /*0b74*/ 	.word	0x0500000f


	//   ....[190]....
        /*0b78*/ 	.word	0x0500000f


	//   ....[191]....
        /*0b7c*/ 	.word	0x0500000f


	//   ....[192]....
        /*0b80*/ 	.word	0x0500000f


	//   ....[193]....
        /*0b84*/ 	.word	0x0500000f


	//   ....[194]....
        /*0b88*/ 	.word	0x0500000f


	//   ....[195]....
        /*0b8c*/ 	.word	0x0500000f


	//   ....[196]....
        /*0b90*/ 	.word	0x0500000f


	//   ....[197]....
        /*0b94*/ 	.word	0x0500000f


	//   ....[198]....
        /*0b98*/ 	.word	0x0500000f


	//   ....[199]....
        /*0b9c*/ 	.word	0x0500000f


	//   ....[200]....
        /*0ba0*/ 	.word	0x0500000f


	//   ....[201]....
        /*0ba4*/ 	.word	0x0500000f


	//   ....[202]....
        /*0ba8*/ 	.word	0x0500000f


	//   ....[203]....
        /*0bac*/ 	.word	0x0500000f


	//   ....[204]....
        /*0bb0*/ 	.word	0x0500000f


	//   ....[205]....
        /*0bb4*/ 	.word	0x0500000f


	//   ....[206]....
        /*0bb8*/ 	.word	0x0500000f


	//   ....[207]....
        /*0bbc*/ 	.word	0x0500000f


	//   ....[208]....
        /*0bc0*/ 	.word	0x0500000f


	//   ....[209]....
        /*0bc4*/ 	.word	0x0500000f


	//   ....[210]....
        /*0bc8*/ 	.word	0x0500000f


	//   ....[211]....
        /*0bcc*/ 	.word	0x0500000f


	//   ....[212]....
        /*0bd0*/ 	.word	0x0500000f


	//   ....[213]....
        /*0bd4*/ 	.word	0x0500000f


	//   ....[214]....
        /*0bd8*/ 	.word	0x0500000f


	//   ....[215]....
        /*0bdc*/ 	.word	0x0500000f


	//   ....[216]....
        /*0be0*/ 	.word	0x0500000f


	//   ....[217]....
        /*0be4*/ 	.word	0x0500000f


	//   ....[218]....
        /*0be8*/ 	.word	0x0500000f


	//   ....[219]....
        /*0bec*/ 	.word	0x0500000f


	//   ....[220]....
        /*0bf0*/ 	.word	0x0500000f


	//   ....[221]....
        /*0bf4*/ 	.word	0x0500000f


	//   ....[222]....
        /*0bf8*/ 	.word	0x0500000f


	//   ....[223]....
        /*0bfc*/ 	.word	0x0500000f


	//   ....[224]....
        /*0c00*/ 	.word	0x0500000f


	//   ....[225]....
        /*0c04*/ 	.word	0x0500000f


	//   ....[226]....
        /*0c08*/ 	.word	0x0500000f


	//   ....[227]....
        /*0c0c*/ 	.word	0x0500000f


	//   ....[228]....
        /*0c10*/ 	.word	0x0500000f


	//   ....[229]....
        /*0c14*/ 	.word	0x0500000f


	//   ....[230]....
        /*0c18*/ 	.word	0x0500000f


	//   ....[231]....
        /*0c1c*/ 	.word	0x0500000f


	//   ....[232]....
        /*0c20*/ 	.word	0x0500000f


	//   ....[233]....
        /*0c24*/ 	.word	0x0500000f


	//   ....[234]....
        /*0c28*/ 	.word	0x0500000f


	//   ....[235]....
        /*0c2c*/ 	.word	0x0500000f


	//   ....[236]....
        /*0c30*/ 	.word	0x0500000f


	//   ....[237]....
        /*0c34*/ 	.word	0x0500000f


	//   ....[238]....
        /*0c38*/ 	.word	0x0500000f


	//   ....[239]....
        /*0c3c*/ 	.word	0x0500000f


	//   ....[240]....
        /*0c40*/ 	.word	0x0500000f


	//----- nvinfo : EIATTR_COOP_GROUP_INSTR_OFFSETS
	.align		4
.L_581:
        /*0c44*/ 	.byte	0x04, 0x28
        /*0c46*/ 	.short	(.L_583 - .L_582)


	//   ....[0]....
.L_582:
        /*0c48*/ 	.word	0x00000070


	//   ....[1]....
        /*0c4c*/ 	.word	0x000001d0


	//   ....[2]....
        /*0c50*/ 	.word	0x00000220


	//   ....[3]....
        /*0c54*/ 	.word	0x00000450


	//   ....[4]....
        /*0c58*/ 	.word	0x000005b0


	//   ....[5]....
        /*0c5c*/ 	.word	0x000006d0


	//   ....[6]....
        /*0c60*/ 	.word	0x00000830


	//   ....[7]....
        /*0c64*/ 	.word	0x0000c990


	//   ....[8]....
        /*0c68*/ 	.word	0x00017940


	//   ....[9]....
        /*0c6c*/ 	.word	0x00017980


	//   ....[10]....
        /*0c70*/ 	.word	0x000183c0


	//   ....[11]....
        /*0c74*/ 	.word	0x000183f0


	//   ....[12]....
        /*0c78*/ 	.word	0x0001b460


	//   ....[13]....
        /*0c7c*/ 	.word	0x0001b590


	//   ....[14]....
        /*0c80*/ 	.word	0x0001bdb0


	//   ....[15]....
        /*0c84*/ 	.word	0x0001be90


	//   ....[16]....
        /*0c88*/ 	.word	0x0001e7a0


	//   ....[17]....
        /*0c8c*/ 	.word	0x0001e7e0


	//   ....[18]....
        /*0c90*/ 	.word	0x0001e820


	//   ....[19]....
        /*0c94*/ 	.word	0x0001e870


	//   ....[20]....
        /*0c98*/ 	.word	0x000204b0


	//   ....[21]....
        /*0c9c*/ 	.word	0x000204c0


	//   ....[22]....
        /*0ca0*/ 	.word	0x000204f0


	//   ....[23]....
        /*0ca4*/ 	.word	0x00020500


	//   ....[24]....
        /*0ca8*/ 	.word	0x00021c30


	//   ....[25]....
        /*0cac*/ 	.word	0x00021c80


	//   ....[26]....
        /*0cb0*/ 	.word	0x00021cb0


	//   ....[27]....
        /*0cb4*/ 	.word	0x00021cf0


	//   ....[28]....
        /*0cb8*/ 	.word	0x00021d20


	//   ....[29]....
        /*0cbc*/ 	.word	0x00021d50


	//   ....[30]....
        /*0cc0*/ 	.word	0x00021d80


	//   ....[31]....
        /*0cc4*/ 	.word	0x00021db0


	//   ....[32]....
        /*0cc8*/ 	.word	0x00021de0


	//   ....[33]....
        /*0ccc*/ 	.word	0x00021e10


	//   ....[34]....
        /*0cd0*/ 	.word	0x00021e40


	//   ....[35]....
        /*0cd4*/ 	.word	0x00021e70


	//   ....[36]....
        /*0cd8*/ 	.word	0x00021ea0


	//   ....[37]....
        /*0cdc*/ 	.word	0x00021ed0


	//   ....[38]....
        /*0ce0*/ 	.word	0x00021f00


	//   ....[39]....
        /*0ce4*/ 	.word	0x00021f30


	//   ....[40]....
        /*0ce8*/ 	.word	0x00021f60


	//   ....[41]....
        /*0cec*/ 	.word	0x00021f90


	//   ....[42]....
        /*0cf0*/ 	.word	0x00021fc0


	//   ....[43]....
        /*0cf4*/ 	.word	0x00021ff0


	//   ....[44]....
        /*0cf8*/ 	.word	0x00022020


	//   ....[45]....
        /*0cfc*/ 	.word	0x00022050


	//   ....[46]....
        /*0d00*/ 	.word	0x00022080


	//   ....[47]....
        /*0d04*/ 	.word	0x000220b0


	//   ....[48]....
        /*0d08*/ 	.word	0x000220e0


	//   ....[49]....
        /*0d0c*/ 	.word	0x00022110


	//   ....[50]....
        /*0d10*/ 	.word	0x00022140


	//   ....[51]....
        /*0d14*/ 	.word	0x00022170


	//   ....[52]....
        /*0d18*/ 	.word	0x000221a0


	//   ....[53]....
        /*0d1c*/ 	.word	0x000221c0


	//   ....[54]....
        /*0d20*/ 	.word	0x000221f0


	//   ....[55]....
        /*0d24*/ 	.word	0x00022200


	//   ....[56]....
        /*0d28*/ 	.word	0x00022230


	//   ....[57]....
        /*0d2c*/ 	.word	0x00022240


	//   ....[58]....
        /*0d30*/ 	.word	0x00022270


	//   ....[59]....
        /*0d34*/ 	.word	0x000222a0


	//   ....[60]....
        /*0d38*/ 	.word	0x000222d0


	//   ....[61]....
        /*0d3c*/ 	.word	0x000222e0


	//   ....[62]....
        /*0d40*/ 	.word	0x00022300


	//   ....[63]....
        /*0d44*/ 	.word	0x00022320


	//   ....[64]....
        /*0d48*/ 	.word	0x00022330


	//   ....[65]....
        /*0d4c*/ 	.word	0x00022350


	//   ....[66]....
        /*0d50*/ 	.word	0x00022380


	//   ....[67]....
        /*0d54*/ 	.word	0x000223b0


	//   ....[68]....
        /*0d58*/ 	.word	0x000223c0


	//   ....[69]....
        /*0d5c*/ 	.word	0x000223f0


	//   ....[70]....
        /*0d60*/ 	.word	0x00022400


	//   ....[71]....
        /*0d64*/ 	.word	0x00022430


	//   ....[72]....
        /*0d68*/ 	.word	0x00022440


	//   ....[73]....
        /*0d6c*/ 	.word	0x00022460


	//   ....[74]....
        /*0d70*/ 	.word	0x00022490


	//   ....[75]....
        /*0d74*/ 	.word	0x000224c0


	//   ....[76]....
        /*0d78*/ 	.word	0x000224f0


	//   ....[77]....
        /*0d7c*/ 	.word	0x00022510


	//   ....[78]....
        /*0d80*/ 	.word	0x00022540


	//   ....[79]....
        /*0d84*/ 	.word	0x00022570


	//   ....[80]....
        /*0d88*/ 	.word	0x000225a0


	//   ....[81]....
        /*0d8c*/ 	.word	0x000225d0


	//   ....[82]....
        /*0d90*/ 	.word	0x000225f0


	//   ....[83]....
        /*0d94*/ 	.word	0x00022600


	//   ....[84]....
        /*0d98*/ 	.word	0x00022620


	//   ....[85]....
        /*0d9c*/ 	.word	0x00022650


	//   ....[86]....
        /*0da0*/ 	.word	0x00022680


	//   ....[87]....
        /*0da4*/ 	.word	0x000226a0


	//   ....[88]....
        /*0da8*/ 	.word	0x000246b0


	//   ....[89]....
        /*0dac*/ 	.word	0x000248a0


	//   ....[90]....
        /*0db0*/ 	.word	0x000248d0


	//   ....[91]....
        /*0db4*/ 	.word	0x00024900


	//   ....[92]....
        /*0db8*/ 	.word	0x00024930


	//   ....[93]....
        /*0dbc*/ 	.word	0x00024960


	//   ....[94]....
        /*0dc0*/ 	.word	0x000249a0


	//   ....[95]....
        /*0dc4*/ 	.word	0x00024b20


	//   ....[96]....
        /*0dc8*/ 	.word	0x00024b50


	//   ....[97]....
        /*0dcc*/ 	.word	0x00024b80


	//   ....[98]....
        /*0dd0*/ 	.word	0x00024bb0


	//   ....[99]....
        /*0dd4*/ 	.word	0x00024be0


	//   ....[100]....
        /*0dd8*/ 	.word	0x00024c10


	//   ....[101]....
        /*0ddc*/ 	.word	0x00024cb0


	//   ....[102]....
        /*0de0*/ 	.word	0x00024cf0


	//   ....[103]....
        /*0de4*/ 	.word	0x00024db0


	//   ....[104]....
        /*0de8*/ 	.word	0x00025ce0


	//   ....[105]....
        /*0dec*/ 	.word	0x00027940


	//   ....[106]....
        /*0df0*/ 	.word	0x0002a950


	//   ....[107]....
        /*0df4*/ 	.word	0x0002a9b0


	//   ....[108]....
        /*0df8*/ 	.word	0x0002a9e0


	//   ....[109]....
        /*0dfc*/ 	.word	0x0002aa10


	//   ....[110]....
        /*0e00*/ 	.word	0x0002aa40


	//   ....[111]....
        /*0e04*/ 	.word	0x0002aa70


	//   ....[112]....
        /*0e08*/ 	.word	0x0002aaa0


	//   ....[113]....
        /*0e0c*/ 	.word	0x0002aab0


	//   ....[114]....
        /*0e10*/ 	.word	0x0002ac60


	//   ....[115]....
        /*0e14*/ 	.word	0x0002ac90


	//   ....[116]....
        /*0e18*/ 	.word	0x0002acc0


	//   ....[117]....
        /*0e1c*/ 	.word	0x0002acf0


	//   ....[118]....
        /*0e20*/ 	.word	0x0002ad20


	//   ....[119]....
        /*0e24*/ 	.word	0x0002ad50


	//   ....[120]....
        /*0e28*/ 	.word	0x0002ae10


	//   ....[121]....
        /*0e2c*/ 	.word	0x0002ae30


	//   ....[122]....
        /*0e30*/ 	.word	0x0002aea0


	//   ....[123]....
        /*0e34*/ 	.word	0x0002b640


	//   ....[124]....
        /*0e38*/ 	.word	0x0002bae0


	//   ....[125]....
        /*0e3c*/ 	.word	0x0002bb90


	//   ....[126]....
        /*0e40*/ 	.word	0x0002bc30


	//   ....[127]....
        /*0e44*/ 	.word	0x0002bcd0


	//   ....[128]....
        /*0e48*/ 	.word	0x0002bd70


	//   ....[129]....
        /*0e4c*/ 	.word	0x0002be10


	//   ....[130]....
        /*0e50*/ 	.word	0x0002beb0


	//   ....[131]....
        /*0e54*/ 	.word	0x0002bf50


	//   ....[132]....
        /*0e58*/ 	.word	0x0002bff0


	//   ....[133]....
        /*0e5c*/ 	.word	0x0002c090


	//   ....[134]....
        /*0e60*/ 	.word	0x0002c130


	//   ....[135]....
        /*0e64*/ 	.word	0x0002c1d0


	//   ....[136]....
        /*0e68*/ 	.word	0x0002c270


	//   ....[137]....
        /*0e6c*/ 	.word	0x0002c310


	//   ....[138]....
        /*0e70*/ 	.word	0x0002c3b0


	//   ....[139]....
        /*0e74*/ 	.word	0x0002c450


	//   ....[140]....
        /*0e78*/ 	.word	0x0002c4f0


	//   ....[141]....
        /*0e7c*/ 	.word	0x0002c5e0


	//   ....[142]....
        /*0e80*/ 	.word	0x0002c680


	//   ....[143]....
        /*0e84*/ 	.word	0x0002c720


	//   ....[144]....
        /*0e88*/ 	.word	0x0002c7c0


	//   ....[145]....
        /*0e8c*/ 	.word	0x0002c860


	//   ....[146]....
        /*0e90*/ 	.word	0x0002c900


	//   ....[147]....
        /*0e94*/ 	.word	0x0002c9a0


	//   ....[148]....
        /*0e98*/ 	.word	0x0002ca40


	//   ....[149]....
        /*0e9c*/ 	.word	0x0002cae0


	//   ....[150]....
        /*0ea0*/ 	.word	0x0002cb80


	//   ....[151]....
        /*0ea4*/ 	.word	0x0002cc20


	//   ....[152]....
        /*0ea8*/ 	.word	0x0002ccc0


	//   ....[153]....
        /*0eac*/ 	.word	0x0002cd60


	//   ....[154]....
        /*0eb0*/ 	.word	0x0002ce00


	//   ....[155]....
        /*0eb4*/ 	.word	0x0002cea0


	//   ....[156]....
        /*0eb8*/ 	.word	0x0002cf40


	//   ....[157]....
        /*0ebc*/ 	.word	0x0002d2f0


	//   ....[158]....
        /*0ec0*/ 	.word	0x0002d410


	//   ....[159]....
        /*0ec4*/ 	.word	0x0002d540


	//   ....[160]....
        /*0ec8*/ 	.word	0x0002d660


	//   ....[161]....
        /*0ecc*/ 	.word	0x0002d780


	//   ....[162]....
        /*0ed0*/ 	.word	0x0002d800


	//   ....[163]....
        /*0ed4*/ 	.word	0x0002d860


	//   ....[164]....
        /*0ed8*/ 	.word	0x0002d8e0


	//   ....[165]....
        /*0edc*/ 	.word	0x0002d940


	//   ....[166]....
        /*0ee0*/ 	.word	0x0002d9c0


	//   ....[167]....
        /*0ee4*/ 	.word	0x0002da20


	//   ....[168]....
        /*0ee8*/ 	.word	0x0002daa0


	//   ....[169]....
        /*0eec*/ 	.word	0x0002db00


	//   ....[170]....
        /*0ef0*/ 	.word	0x0002db80


	//   ....[171]....
        /*0ef4*/ 	.word	0x0002dbe0


	//   ....[172]....
        /*0ef8*/ 	.word	0x0002dc40


	//   ....[173]....
        /*0efc*/ 	.word	0x0002dca0


	//   ....[174]....
        /*0f00*/ 	.word	0x0002dd00


	//   ....[175]....
        /*0f04*/ 	.word	0x0002dd60


	//   ....[176]....
        /*0f08*/ 	.word	0x0002ddc0


	//   ....[177]....
        /*0f0c*/ 	.word	0x0002de20


	//   ....[178]....
        /*0f10*/ 	.word	0x0002de80


	//   ....[179]....
        /*0f14*/ 	.word	0x0002dee0


	//   ....[180]....
        /*0f18*/ 	.word	0x0002df40


	//   ....[181]....
        /*0f1c*/ 	.word	0x0002dfa0


	//   ....[182]....
        /*0f20*/ 	.word	0x0002e000


	//   ....[183]....
        /*0f24*/ 	.word	0x0002e060


	//   ....[184]....
        /*0f28*/ 	.word	0x0002e0c0


	//   ....[185]....
        /*0f2c*/ 	.word	0x0002e120


	//   ....[186]....
        /*0f30*/ 	.word	0x0002e180


	//   ....[187]....
        /*0f34*/ 	.word	0x0002e1e0


	//   ....[188]....
        /*0f38*/ 	.word	0x0002e250


	//   ....[189]....
        /*0f3c*/ 	.word	0x0002e2b0


	//   ....[190]....
        /*0f40*/ 	.word	0x0002e340


	//   ....[191]....
        /*0f44*/ 	.word	0x0002e3a0


	//   ....[192]....
        /*0f48*/ 	.word	0x0002e410


	//   ....[193]....
        /*0f4c*/ 	.word	0x0002e470


	//   ....[194]....
        /*0f50*/ 	.word	0x0002e510


	//   ....[195]....
        /*0f54*/ 	.word	0x0002e570


	//   ....[196]....
        /*0f58*/ 	.word	0x0002e600


	//   ....[197]....
        /*0f5c*/ 	.word	0x0002e660


	//   ....[198]....
        /*0f60*/ 	.word	0x0002e710


	//   ....[199]....
        /*0f64*/ 	.word	0x0002e770


	//   ....[200]....
        /*0f68*/ 	.word	0x0002e7e0


	//   ....[201]....
        /*0f6c*/ 	.word	0x0002e840


	//   ....[202]....
        /*0f70*/ 	.word	0x0002e8d0


	//   ....[203]....
        /*0f74*/ 	.word	0x0002e930


	//   ....[204]....
        /*0f78*/ 	.word	0x0002e9a0


	//   ....[205]....
        /*0f7c*/ 	.word	0x0002ea00


	//   ....[206]....
        /*0f80*/ 	.word	0x0002ea90


	//   ....[207]....
        /*0f84*/ 	.word	0x0002eaf0


	//   ....[208]....
        /*0f88*/ 	.word	0x0002eb60


	//   ....[209]....
        /*0f8c*/ 	.word	0x0002ebc0


	//   ....[210]....
        /*0f90*/ 	.word	0x0002ec40


	//   ....[211]....
        /*0f94*/ 	.word	0x0002eca0


	//   ....[212]....
        /*0f98*/ 	.word	0x0002ed10


	//   ....[213]....
        /*0f9c*/ 	.word	0x0002ed70


	//   ....[214]....
        /*0fa0*/ 	.word	0x0002edf0


	//   ....[215]....
        /*0fa4*/ 	.word	0x0002ee50


	//   ....[216]....
        /*0fa8*/ 	.word	0x0002eec0


	//   ....[217]....
        /*0fac*/ 	.word	0x0002ef20


	//   ....[218]....
        /*0fb0*/ 	.word	0x0002ef80


	//   ....[219]....
        /*0fb4*/ 	.word	0x0002f000


	//   ....[220]....
        /*0fb8*/ 	.word	0x0002f090


	//   ....[221]....
        /*0fbc*/ 	.word	0x0002f240


	//   ....[222]....
        /*0fc0*/ 	.word	0x0002f520


	//   ....[223]....
        /*0fc4*/ 	.word	0x0002f970


	//   ....[224]....
        /*0fc8*/ 	.word	0x0002fa10


	//   ....[225]....
        /*0fcc*/ 	.word	0x0002fb40


	//   ....[226]....
        /*0fd0*/ 	.word	0x0002fbc0


	//   ....[227]....
        /*0fd4*/ 	.word	0x0002fc40


	//   ....[228]....
        /*0fd8*/ 	.word	0x0002fcc0


	//   ....[229]....
        /*0fdc*/ 	.word	0x0002fd40


	//   ....[230]....
        /*0fe0*/ 	.word	0x0002fdd0


	//   ....[231]....
        /*0fe4*/ 	.word	0x0002fe70


	//   ....[232]....
        /*0fe8*/ 	.word	0x0002ff10


	//   ....[233]....
        /*0fec*/ 	.word	0x0002ff90


	//   ....[234]....
        /*0ff0*/ 	.word	0x00030010


	//   ....[235]....
        /*0ff4*/ 	.word	0x00030090


	//   ....[236]....
        /*0ff8*/ 	.word	0x00030120


	//   ....[237]....
        /*0ffc*/ 	.word	0x000301a0


	//   ....[238]....
        /*1000*/ 	.word	0x00030240


	//   ....[239]....
        /*1004*/ 	.word	0x000302d0


	//   ....[240]....
        /*1008*/ 	.word	0x00030400


	//----- nvinfo : EIATTR_REG_RECONFIG
	.align		4
.L_583:
        /*100c*/ 	.byte	0x01, 0x54
	.zero		2


	//----- nvinfo : EIATTR_SYSCALL_OFFSETS
	.align		4
        /*1010*/ 	.byte	0x04, 0x46
        /*1012*/ 	.short	(.L_585 - .L_584)


	//   ....[0]....
.L_584:
        /*1014*/ 	.word	0x00001a60


	//   ....[1]....
        /*1018*/ 	.word	0x00001bb0


	//   ....[2]....
        /*101c*/ 	.word	0x0000cb50


	//   ....[3]....
        /*1020*/ 	.word	0x0000d260


	//   ....[4]....
        /*1024*/ 	.word	0x000270c0


	//   ....[5]....
        /*1028*/ 	.word	0x00027270


	//   ....[6]....
        /*102c*/ 	.word	0x000273c0


	//   ....[7]....
        /*1030*/ 	.word	0x000274f0


	//----- nvinfo : EIATTR_MBARRIER_INSTR_OFFSETS
	.align		4
.L_585:
        /*1034*/ 	.byte	0x04, 0x39
        /*1036*/ 	.short	(.L_587 - .L_586)


	//   ....[0]....
.L_586:
        /*1038*/ 	.word	0x00000300
        /*103c*/ 	.word	0x000000ff
        /*1040*/ 	.word	0x00038800
        /*1044*/ 	.short	0x0100
        /*1046*/ 	.byte	0x08
	.zero		1


	//   ....[1]....
        /*1048*/ 	.word	0x00000310
        /*104c*/ 	.word	0x000000ff
        /*1050*/ 	.word	0x00038820
        /*1054*/ 	.short	0x0100
        /*1056*/ 	.byte	0x08
	.zero		1


	//   ....[2]....
        /*1058*/ 	.word	0x00000400
        /*105c*/ 	.word	0x000000ff
        /*1060*/ 	.word	0x00038830
        /*1064*/ 	.short	0x0100
        /*1066*/ 	.byte	0x08
	.zero		1


	//   ....[3]....
        /*1068*/ 	.word	0x00000410
        /*106c*/ 	.word	0x000000ff
        /*1070*/ 	.word	0x00038840
        /*1074*/ 	.short	0x0100
        /*1076*/ 	.byte	0x08
	.zero		1


	//   ....[4]....
        /*1078*/ 	.word	0x00000420
        /*107c*/ 	.word	0x000000ff
        /*1080*/ 	.word	0x00038838
        /*1084*/ 	.short	0x0100
        /*1086*/ 	.byte	0x08
	.zero		1


	//   ....[5]....
        /*1088*/ 	.word	0x00000430
        /*108c*/ 	.word	0x000000ff
        /*1090*/ 	.word	0x00038848
        /*1094*/ 	.short	0x0100
        /*1096*/ 	.byte	0x08
	.zero		1


	//   ....[6]....
        /*1098*/ 	.word	0x00000560
        /*109c*/ 	.word	0x000000ff
        /*10a0*/ 	.word	0x00038850
        /*10a4*/ 	.short	0x0100
        /*10a6*/ 	.byte	0x08
	.zero		1


	//   ....[7]....
        /*10a8*/ 	.word	0x00000570
        /*10ac*/ 	.word	0x000000ff
        /*10b0*/ 	.word	0x00038860
        /*10b4*/ 	.short	0x0100
        /*10b6*/ 	.byte	0x08
	.zero		1


	//   ....[8]....
        /*10b8*/ 	.word	0x00000580
        /*10bc*/ 	.word	0x000000ff
        /*10c0*/ 	.word	0x00038858
        /*10c4*/ 	.short	0x0100
        /*10c6*/ 	.byte	0x08
	.zero		1


	//   ....[9]....
        /*10c8*/ 	.word	0x00000590
        /*10cc*/ 	.word	0x000000ff
        /*10d0*/ 	.word	0x00038868
        /*10d4*/ 	.short	0x0100
        /*10d6*/ 	.byte	0x08
	.zero		1


	//   ....[10]....
        /*10d8*/ 	.word	0x00000680
        /*10dc*/ 	.word	0x000000ff
        /*10e0*/ 	.word	0x00038870
        /*10e4*/ 	.short	0x0100
        /*10e6*/ 	.byte	0x06
	.zero		1


	//   ....[11]....
        /*10e8*/ 	.word	0x00000690
        /*10ec*/ 	.word	0x000000ff
        /*10f0*/ 	.word	0x00038880
        /*10f4*/ 	.short	0x0100
        /*10f6*/ 	.byte	0x06
	.zero		1


	//   ....[12]....
        /*10f8*/ 	.word	0x000006a0
        /*10fc*/ 	.word	0x000000ff
        /*1100*/ 	.word	0x00038878
        /*1104*/ 	.short	0x0100
        /*1106*/ 	.byte	0x06
	.zero		1


	//   ....[13]....
        /*1108*/ 	.word	0x000006b0
        /*110c*/ 	.word	0x000000ff
        /*1110*/ 	.word	0x00038888
        /*1114*/ 	.short	0x0100
        /*1116*/ 	.byte	0x06
	.zero		1


	//   ....[14]....
        /*1118*/ 	.word	0x000007e0
        /*111c*/ 	.word	0x000000ff
        /*1120*/ 	.word	0x00038890
        /*1124*/ 	.short	0x0100
        /*1126*/ 	.byte	0x08
	.zero		1


	//   ....[15]....
        /*1128*/ 	.word	0x000007f0
        /*112c*/ 	.word	0x000000ff
        /*1130*/ 	.word	0x000388a0
        /*1134*/ 	.short	0x0100
        /*1136*/ 	.byte	0x08
	.zero		1


	//   ....[16]....
        /*1138*/ 	.word	0x00000800
        /*113c*/ 	.word	0x000000ff
        /*1140*/ 	.word	0x00038898
        /*1144*/ 	.short	0x0100
        /*1146*/ 	.byte	0x08
	.zero		1


	//   ....[17]....
        /*1148*/ 	.word	0x00000810
        /*114c*/ 	.word	0x000000ff
        /*1150*/ 	.word	0x000388a8
        /*1154*/ 	.short	0x0100
        /*1156*/ 	.byte	0x08
	.zero		1


	//   ....[18]....
        /*1158*/ 	.word	0x00000940
        /*115c*/ 	.word	0x000000ff
        /*1160*/ 	.word	0x000388b0
        /*1164*/ 	.short	0x0100
        /*1166*/ 	.byte	0x08
	.zero		1


	//   ....[19]....
        /*1168*/ 	.word	0x00000950
        /*116c*/ 	.word	0x000000ff
        /*1170*/ 	.word	0x000388c0
        /*1174*/ 	.short	0x0100
        /*1176*/ 	.byte	0x08
	.zero		1


	//   ....[20]....
        /*1178*/ 	.word	0x00000960
        /*117c*/ 	.word	0x000000ff
        /*1180*/ 	.word	0x000388b8
        /*1184*/ 	.short	0x0100
        /*1186*/ 	.byte	0x08
	.zero		1


	//   ....[21]....
        /*1188*/ 	.word	0x00000970
        /*118c*/ 	.word	0x000000ff
        /*1190*/ 	.word	0x000388c8
        /*1194*/ 	.short	0x0100
        /*1196*/ 	.byte	0x08
	.zero		1


	//   ....[22]....
        /*1198*/ 	.word	0x000030e0
        /*119c*/ 	.word	0x0000006b
        /*11a0*/ 	.word	0x00038890
        /*11a4*/ 	.short	0x010a
        /*11a6*/ 	.byte	0x3f
	.zero		1


	//   ....[23]....
        /*11a8*/ 	.word	0x00007430
        /*11ac*/ 	.word	0x0000006b
        /*11b0*/ 	.word	0x00038890
        /*11b4*/ 	.short	0x010a
        /*11b6*/ 	.byte	0x3f
	.zero		1


	//   ....[24]....
        /*11b8*/ 	.word	0x0000b6c0
        /*11bc*/ 	.word	0x0000006b
        /*11c0*/ 	.word	0x00038890
        /*11c4*/ 	.short	0x010a
        /*11c6*/ 	.byte	0x3f
	.zero		1


	//   ....[25]....
        /*11c8*/ 	.word	0x0000bc00
        /*11cc*/ 	.word	0x00000030
        /*11d0*/ 	.word	0x00000000
        /*11d4*/ 	.short	0x0101
        /*11d6*/ 	.byte	0x3f
	.zero		1


	//   ....[26]....
        /*11d8*/ 	.word	0x0000bc40
        /*11dc*/ 	.word	0x0000006b
        /*11e0*/ 	.word	0x000388b0
        /*11e4*/ 	.short	0x010a
        /*11e6*/ 	.byte	0x3f
	.zero		1


	//   ....[27]....
        /*11e8*/ 	.word	0x0000c220
        /*11ec*/ 	.word	0x0000006b
        /*11f0*/ 	.word	0x00000000
        /*11f4*/ 	.short	0x0101
        /*11f6*/ 	.byte	0x3f
	.zero		1


	//   ....[28]....
        /*11f8*/ 	.word	0x0000ce70
        /*11fc*/ 	.word	0x00000012
        /*1200*/ 	.word	0x00038800
        /*1204*/ 	.short	0x010a
        /*1206*/ 	.byte	0x3f
	.zero		1


	//   ....[29]....
        /*1208*/ 	.word	0x0000cec0
        /*120c*/ 	.word	0x00000012
        /*1210*/ 	.word	0x00038800
        /*1214*/ 	.short	0x010a
        /*1216*/ 	.byte	0x3f
	.zero		1


	//   ....[30]....
        /*1218*/ 	.word	0x0000df00
        /*121c*/ 	.word	0x00000012
        /*1220*/ 	.word	0x00038800
        /*1224*/ 	.short	0x010a
        /*1226*/ 	.byte	0x3f
	.zero		1


	//   ....[31]....
        /*1228*/ 	.word	0x00012670
        /*122c*/ 	.word	0x00000012
        /*1230*/ 	.word	0x00038800
        /*1234*/ 	.short	0x010a
        /*1236*/ 	.byte	0x3f
	.zero		1


	//   ....[32]....
        /*1238*/ 	.word	0x000167e0
        /*123c*/ 	.word	0x00000000
        /*1240*/ 	.word	0x00038830
        /*1244*/ 	.short	0x010a
        /*1246*/ 	.byte	0x3f
	.zero		1


	//   ....[33]....
        /*1248*/ 	.word	0x00016860
        /*124c*/ 	.word	0x00000000
        /*1250*/ 	.word	0x00038830
        /*1254*/ 	.short	0x010a
        /*1256*/ 	.byte	0x3f
	.zero		1


	//   ....[34]....
        /*1258*/ 	.word	0x00018ac0
        /*125c*/ 	.word	0x00000000
        /*1260*/ 	.word	0x00000000
        /*1264*/ 	.short	0x0101
        /*1266*/ 	.byte	0x3f
	.zero		1


	//   ....[35]....
        /*1268*/ 	.word	0x00019f00
        /*126c*/ 	.word	0x00000005
        /*1270*/ 	.word	0x00038830
        /*1274*/ 	.short	0x010a
        /*1276*/ 	.byte	0x3f
	.zero		1


	//   ....[36]....
        /*1278*/ 	.word	0x00019f50
        /*127c*/ 	.word	0x00000005
        /*1280*/ 	.word	0x00038830
        /*1284*/ 	.short	0x010a
        /*1286*/ 	.byte	0x3f
	.zero		1


	//   ....[37]....
        /*1288*/ 	.word	0x0001a390
        /*128c*/ 	.word	0x00000005
        /*1290*/ 	.word	0x00038850
        /*1294*/ 	.short	0x010a
        /*1296*/ 	.byte	0x3f
	.zero		1


	//   ....[38]....
        /*1298*/ 	.word	0x0001a3d0
        /*129c*/ 	.word	0x00000005
        /*12a0*/ 	.word	0x00038850
        /*12a4*/ 	.short	0x010a
        /*12a6*/ 	.byte	0x3f
	.zero		1


	//   ....[39]....
        /*12a8*/ 	.word	0x0001c0b0
        /*12ac*/ 	.word	0x000000d4
        /*12b0*/ 	.word	0x00000000
        /*12b4*/ 	.short	0x0101
        /*12b6*/ 	.byte	0x3f
	.zero		1


	//   ....[40]....
        /*12b8*/ 	.word	0x0001c9e0
        /*12bc*/ 	.word	0x0000000b
        /*12c0*/ 	.word	0x00000000
        /*12c4*/ 	.short	0x0101
        /*12c6*/ 	.byte	0x3f
	.zero		1


	//   ....[41]....
        /*12c8*/ 	.word	0x0001d520
        /*12cc*/ 	.word	0x00000005
        /*12d0*/ 	.word	0x00038830
        /*12d4*/ 	.short	0x010a
        /*12d6*/ 	.byte	0x3f
	.zero		1


	//   ....[42]....
        /*12d8*/ 	.word	0x0001d570
        /*12dc*/ 	.word	0x00000005
        /*12e0*/ 	.word	0x00038830
        /*12e4*/ 	.short	0x010a
        /*12e6*/ 	.byte	0x3f
	.zero		1


	//   ....[43]....
        /*12e8*/ 	.word	0x0001d9b0
        /*12ec*/ 	.word	0x00000005
        /*12f0*/ 	.word	0x00038850
        /*12f4*/ 	.short	0x010a
        /*12f6*/ 	.byte	0x3f
	.zero		1


	//   ....[44]....
        /*12f8*/ 	.word	0x0001d9f0
        /*12fc*/ 	.word	0x00000005
        /*1300*/ 	.word	0x00038850
        /*1304*/ 	.short	0x010a
        /*1306*/ 	.byte	0x3f
	.zero		1


	//   ....[45]....
        /*1308*/ 	.word	0x0001f510
        /*130c*/ 	.word	0x000000d4
        /*1310*/ 	.word	0x00000000
        /*1314*/ 	.short	0x0101
        /*1316*/ 	.byte	0x3f
	.zero		1


	//   ....[46]....
        /*1318*/ 	.word	0x0001f6e0
        /*131c*/ 	.word	0x0000000b
        /*1320*/ 	.word	0x00000000
        /*1324*/ 	.short	0x0101
        /*1326*/ 	.byte	0x3f
	.zero		1


	//   ....[47]....
        /*1328*/ 	.word	0x00020130
        /*132c*/ 	.word	0x00000006
        /*1330*/ 	.word	0x00038850
        /*1334*/ 	.short	0x010a
        /*1336*/ 	.byte	0x3f
	.zero		1


	//   ....[48]....
        /*1338*/ 	.word	0x000201b0
        /*133c*/ 	.word	0x00000006
        /*1340*/ 	.word	0x00038850
        /*1344*/ 	.short	0x010a
        /*1346*/ 	.byte	0x3f
	.zero		1


	//   ....[49]....
        /*1348*/ 	.word	0x00020a00
        /*134c*/ 	.word	0x00000012
        /*1350*/ 	.word	0x00000000
        /*1354*/ 	.short	0x0101
        /*1356*/ 	.byte	0x3f
	.zero		1


	//   ....[50]....
        /*1358*/ 	.word	0x00023410
        /*135c*/ 	.word	0x00000000
        /*1360*/ 	.word	0x00000000
        /*1364*/ 	.short	0x0101
        /*1366*/ 	.byte	0x3f
	.zero		1


	//   ....[51]....
        /*1368*/ 	.word	0x00025df0
        /*136c*/ 	.word	0x0000000b
        /*1370*/ 	.word	0x00038820
        /*1374*/ 	.short	0x010a
        /*1376*/ 	.byte	0x3f
	.zero		1


	//   ....[52]....
        /*1378*/ 	.word	0x00025ec0
        /*137c*/ 	.word	0x00000007
        /*1380*/ 	.word	0x000388a0
        /*1384*/ 	.short	0x010a
        /*1386*/ 	.byte	0x3f
	.zero		1


	//   ....[53]....
        /*1388*/ 	.word	0x00026200
        /*138c*/ 	.word	0x00000007
        /*1390*/ 	.word	0x000388c0
        /*1394*/ 	.short	0x010a
        /*1396*/ 	.byte	0x3f
	.zero		1


	//   ....[54]....
        /*1398*/ 	.word	0x000266d0
        /*139c*/ 	.word	0x00000007
        /*13a0*/ 	.word	0x000388a0
        /*13a4*/ 	.short	0x010a
        /*13a6*/ 	.byte	0x3f
	.zero		1


	//   ....[55]....
        /*13a8*/ 	.word	0x000269f0
        /*13ac*/ 	.word	0x00000007
        /*13b0*/ 	.word	0x000388c0
        /*13b4*/ 	.short	0x010a
        /*13b6*/ 	.byte	0x3f
	.zero		1


	//   ....[56]....
        /*13b8*/ 	.word	0x00027bc0
        /*13bc*/ 	.word	0x00000005
        /*13c0*/ 	.word	0x00038880
        /*13c4*/ 	.short	0x010a
        /*13c6*/ 	.byte	0x3f
	.zero		1


	//   ....[57]....
        /*13c8*/ 	.word	0x00027df0
        /*13cc*/ 	.word	0x00000005
        /*13d0*/ 	.word	0x00038840
        /*13d4*/ 	.short	0x010a
        /*13d6*/ 	.byte	0x3f
	.zero		1


	//   ....[58]....
        /*13d8*/ 	.word	0x00028260
        /*13dc*/ 	.word	0x00000004
        /*13e0*/ 	.word	0x00038820
        /*13e4*/ 	.short	0x010a
        /*13e6*/ 	.byte	0x3f
	.zero		1


	//   ....[59]....
        /*13e8*/ 	.word	0x00028580
        /*13ec*/ 	.word	0x00000005
        /*13f0*/ 	.word	0x00038880
        /*13f4*/ 	.short	0x010a
        /*13f6*/ 	.byte	0x3f
	.zero		1


	//   ....[60]....
        /*13f8*/ 	.word	0x00028900
        /*13fc*/ 	.word	0x00000005
        /*1400*/ 	.word	0x00038840
        /*1404*/ 	.short	0x010a
        /*1406*/ 	.byte	0x3f
	.zero		1


	//   ....[61]....
        /*1408*/ 	.word	0x00028cf0
        /*140c*/ 	.word	0x00000004
        /*1410*/ 	.word	0x00038870
        /*1414*/ 	.short	0x010a
        /*1416*/ 	.byte	0x3f
	.zero		1


	//   ....[62]....
        /*1418*/ 	.word	0x00028d70
        /*141c*/ 	.word	0x00000003
        /*1420*/ 	.word	0x00038860
        /*1424*/ 	.short	0x010a
        /*1426*/ 	.byte	0x3f
	.zero		1


	//   ....[63]....
        /*1428*/ 	.word	0x000298e0
        /*142c*/ 	.word	0x00000003
        /*1430*/ 	.word	0x00038850
        /*1434*/ 	.short	0x0101
        /*1436*/ 	.byte	0x3f
	.zero		1


	//   ....[64]....
        /*1438*/ 	.word	0x00029920
        /*143c*/ 	.word	0x00000003
        /*1440*/ 	.word	0x00000000
        /*1444*/ 	.short	0x0101
        /*1446*/ 	.byte	0x3f
	.zero		1


	//   ....[65]....
        /*1448*/ 	.word	0x00029b30
        /*144c*/ 	.word	0x00000002
        /*1450*/ 	.word	0x00038870
        /*1454*/ 	.short	0x010a
        /*1456*/ 	.byte	0x3f
	.zero		1


	//   ....[66]....
        /*1458*/ 	.word	0x00029ba0
        /*145c*/ 	.word	0x00000002
        /*1460*/ 	.word	0x00038860
        /*1464*/ 	.short	0x010a
        /*1466*/ 	.byte	0x3f
	.zero		1


	//   ....[67]....
        /*1468*/ 	.word	0x0002a6b0
        /*146c*/ 	.word	0x00000002
        /*1470*/ 	.word	0x00038850
        /*1474*/ 	.short	0x0101
        /*1476*/ 	.byte	0x3f
	.zero		1


	//   ....[68]....
        /*1478*/ 	.word	0x0002a700
        /*147c*/ 	.word	0x00000002
        /*1480*/ 	.word	0x00000000
        /*1484*/ 	.short	0x0101
        /*1486*/ 	.byte	0x3f
	.zero		1


	//   ....[69]....
        /*1488*/ 	.word	0x0002b5c0
        /*148c*/ 	.word	0x00000000
        /*1490*/ 	.word	0x00038820
        /*1494*/ 	.short	0x010a
        /*1496*/ 	.byte	0x3f
	.zero		1


	//   ....[70]....
        /*1498*/ 	.word	0x0002b770
        /*149c*/ 	.word	0x00000006
        /*14a0*/ 	.word	0x00000000
        /*14a4*/ 	.short	0x010a
        /*14a6*/ 	.byte	0x3f
	.zero		1


	//   ....[71]....
        /*14a8*/ 	.word	0x0002b7e0
        /*14ac*/ 	.word	0x00000007
        /*14b0*/ 	.word	0x00000000
        /*14b4*/ 	.short	0x010a
        /*14b6*/ 	.byte	0x3f
	.zero		1


	//   ....[72]....
        /*14b8*/ 	.word	0x0002b840
        /*14bc*/ 	.word	0x00000004
        /*14c0*/ 	.word	0x00038860
        /*14c4*/ 	.short	0x010a
        /*14c6*/ 	.byte	0x3f
	.zero		1


	//   ....[73]....
        /*14c8*/ 	.word	0x0002b890
        /*14cc*/ 	.word	0x00000003
        /*14d0*/ 	.word	0x00038860
        /*14d4*/ 	.short	0x010a
        /*14d6*/ 	.byte	0x3f
	.zero		1


	//   ....[74]....
        /*14d8*/ 	.word	0x0002b8d0
        /*14dc*/ 	.word	0x00000004
        /*14e0*/ 	.word	0x00038880
        /*14e4*/ 	.short	0x010a
        /*14e6*/ 	.byte	0x3f
	.zero		1


	//   ....[75]....
        /*14e8*/ 	.word	0x0002b8f0
        /*14ec*/ 	.word	0x00000003
        /*14f0*/ 	.word	0x00038880
        /*14f4*/ 	.short	0x010a
        /*14f6*/ 	.byte	0x3f
	.zero		1


	//   ....[76]....
        /*14f8*/ 	.word	0x0002b950
        /*14fc*/ 	.word	0x0000006b
        /*1500*/ 	.word	0x00038890
        /*1504*/ 	.short	0x010a
        /*1506*/ 	.byte	0x3f
	.zero		1


	//   ....[77]....
        /*1508*/ 	.word	0x0002b9a0
        /*150c*/ 	.word	0x0000006b
        /*1510*/ 	.word	0x00038890
        /*1514*/ 	.short	0x010a
        /*1516*/ 	.byte	0x3f
	.zero		1


	//   ....[78]....
        /*1518*/ 	.word	0x0002b9f0
        /*151c*/ 	.word	0x0000006b
        /*1520*/ 	.word	0x00038890
        /*1524*/ 	.short	0x010a
        /*1526*/ 	.byte	0x3f
	.zero		1


	//   ....[79]....
        /*1528*/ 	.word	0x0002ba40
        /*152c*/ 	.word	0x0000006b
        /*1530*/ 	.word	0x000388b0
        /*1534*/ 	.short	0x010a
        /*1536*/ 	.byte	0x3f
	.zero		1


	//   ....[80]....
        /*1538*/ 	.word	0x0002c530
        /*153c*/ 	.word	0x00000012
        /*1540*/ 	.word	0x00038800
        /*1544*/ 	.short	0x010a
        /*1546*/ 	.byte	0x3f
	.zero		1


	//   ....[81]....
        /*1548*/ 	.word	0x0002cf80
        /*154c*/ 	.word	0x00000012
        /*1550*/ 	.word	0x00038800
        /*1554*/ 	.short	0x010a
        /*1556*/ 	.byte	0x3f
	.zero		1


	//   ....[82]....
        /*1558*/ 	.word	0x0002cfd0
        /*155c*/ 	.word	0x00000000
        /*1560*/ 	.word	0x00038830
        /*1564*/ 	.short	0x010a
        /*1566*/ 	.byte	0x3f
	.zero		1


	//   ....[83]....
        /*1568*/ 	.word	0x0002d020
        /*156c*/ 	.word	0x00000005
        /*1570*/ 	.word	0x00038830
        /*1574*/ 	.short	0x010a
        /*1576*/ 	.byte	0x3f
	.zero		1


	//   ....[84]....
        /*1578*/ 	.word	0x0002d070
        /*157c*/ 	.word	0x00000005
        /*1580*/ 	.word	0x00038850
        /*1584*/ 	.short	0x010a
        /*1586*/ 	.byte	0x3f
	.zero		1


	//   ....[85]....
        /*1588*/ 	.word	0x0002d0c0
        /*158c*/ 	.word	0x00000005
        /*1590*/ 	.word	0x00038830
        /*1594*/ 	.short	0x010a
        /*1596*/ 	.byte	0x3f
	.zero		1


	//   ....[86]....
        /*1598*/ 	.word	0x0002d110
        /*159c*/ 	.word	0x00000005
        /*15a0*/ 	.word	0x00038850
        /*15a4*/ 	.short	0x010a
        /*15a6*/ 	.byte	0x3f
	.zero		1


	//   ....[87]....
        /*15a8*/ 	.word	0x0002d160
        /*15ac*/ 	.word	0x00000006
        /*15b0*/ 	.word	0x00038850
        /*15b4*/ 	.short	0x010a
        /*15b6*/ 	.byte	0x3f
	.zero		1


	//   ....[88]....
        /*15b8*/ 	.word	0x0002f300
        /*15bc*/ 	.word	0x0000000b
        /*15c0*/ 	.word	0x00038820
        /*15c4*/ 	.short	0x010a
        /*15c6*/ 	.byte	0x3f
	.zero		1


	//   ....[89]....
        /*15c8*/ 	.word	0x0002f350
        /*15cc*/ 	.word	0x00000007
        /*15d0*/ 	.word	0x000388a0
        /*15d4*/ 	.short	0x010a
        /*15d6*/ 	.byte	0x3f
	.zero		1


	//   ....[90]....
        /*15d8*/ 	.word	0x0002f3a0
        /*15dc*/ 	.word	0x00000007
        /*15e0*/ 	.word	0x000388c0
        /*15e4*/ 	.short	0x010a
        /*15e6*/ 	.byte	0x3f
	.zero		1


	//   ....[91]....
        /*15e8*/ 	.word	0x0002f3f0
        /*15ec*/ 	.word	0x00000007
        /*15f0*/ 	.word	0x000388a0
        /*15f4*/ 	.short	0x010a
        /*15f6*/ 	.byte	0x3f
	.zero		1


	//   ....[92]....
        /*15f8*/ 	.word	0x0002f440
        /*15fc*/ 	.word	0x00000007
        /*1600*/ 	.word	0x000388c0
        /*1604*/ 	.short	0x010a
        /*1606*/ 	.byte	0x3f
	.zero		1


	//   ....[93]....
        /*1608*/ 	.word	0x0002f5e0
        /*160c*/ 	.word	0x00000005
        /*1610*/ 	.word	0x00038880
        /*1614*/ 	.short	0x010a
        /*1616*/ 	.byte	0x3f
	.zero		1


	//   ....[94]....
        /*1618*/ 	.word	0x0002f630
        /*161c*/ 	.word	0x00000005
        /*1620*/ 	.word	0x00038840
        /*1624*/ 	.short	0x010a
        /*1626*/ 	.byte	0x3f
	.zero		1


	//   ....[95]....
        /*1628*/ 	.word	0x0002f6b0
        /*162c*/ 	.word	0x00000004
        /*1630*/ 	.word	0x00038820
        /*1634*/ 	.short	0x010a
        /*1636*/ 	.byte	0x3f
	.zero		1


	//   ....[96]....
        /*1638*/ 	.word	0x0002f700
        /*163c*/ 	.word	0x00000005
        /*1640*/ 	.word	0x00038880
        /*1644*/ 	.short	0x010a
        /*1646*/ 	.byte	0x3f
	.zero		1


	//   ....[97]....
        /*1648*/ 	.word	0x0002f750
        /*164c*/ 	.word	0x00000005
        /*1650*/ 	.word	0x00038840
        /*1654*/ 	.short	0x010a
        /*1656*/ 	.byte	0x3f
	.zero		1


	//   ....[98]....
        /*1658*/ 	.word	0x0002f7b0
        /*165c*/ 	.word	0x00000004
        /*1660*/ 	.word	0x00038870
        /*1664*/ 	.short	0x010a
        /*1666*/ 	.byte	0x3f
	.zero		1


	//   ....[99]....
        /*1668*/ 	.word	0x0002f810
        /*166c*/ 	.word	0x00000005
        /*1670*/ 	.word	0x00038860
        /*1674*/ 	.short	0x010a
        /*1676*/ 	.byte	0x3f
	.zero		1


	//   ....[100]....
        /*1678*/ 	.word	0x0002f860
        /*167c*/ 	.word	0x00000002
        /*1680*/ 	.word	0x00038870
        /*1684*/ 	.short	0x010a
        /*1686*/ 	.byte	0x3f
	.zero		1


	//   ....[101]....
        /*1688*/ 	.word	0x0002f8b0
        /*168c*/ 	.word	0x00000002
        /*1690*/ 	.word	0x00038860
        /*1694*/ 	.short	0x010a
        /*1696*/ 	.byte	0x3f
	.zero		1


	//   ....[102]....
        /*1698*/ 	.word	0x00030320
        /*169c*/ 	.word	0x00000000
        /*16a0*/ 	.word	0x00038820
        /*16a4*/ 	.short	0x010a
        /*16a6*/ 	.byte	0x3f
	.zero		1


	//   ....[103]....
        /*16a8*/ 	.word	0x000304c0
        /*16ac*/ 	.word	0x00000006
        /*16b0*/ 	.word	0x00000000
        /*16b4*/ 	.short	0x010a
        /*16b6*/ 	.byte	0x3f
	.zero		1


	//   ....[104]....
        /*16b8*/ 	.word	0x00030510
        /*16bc*/ 	.word	0x00000007
        /*16c0*/ 	.word	0x00000000
        /*16c4*/ 	.short	0x010a
        /*16c6*/ 	.byte	0x3f
	.zero		1


	//   ....[105]....
        /*16c8*/ 	.word	0x00030560
        /*16cc*/ 	.word	0x00000004
        /*16d0*/ 	.word	0x00038860
        /*16d4*/ 	.short	0x010a
        /*16d6*/ 	.byte	0x3f
	.zero		1


	//   ....[106]....
        /*16d8*/ 	.word	0x000305b0
        /*16dc*/ 	.word	0x00000003
        /*16e0*/ 	.word	0x00038860
        /*16e4*/ 	.short	0x010a
        /*16e6*/ 	.byte	0x3f
	.zero		1


	//   ....[107]....
        /*16e8*/ 	.word	0x00030600
        /*16ec*/ 	.word	0x00000004
        /*16f0*/ 	.word	0x00038880
        /*16f4*/ 	.short	0x010a
        /*16f6*/ 	.byte	0x3f
	.zero		1


	//----- nvinfo : EIATTR_NUM_MBARRIERS
	.align		4
.L_587:
        /*16f8*/ 	.byte	0x03, 0x38
        /*16fa*/ 	.short	0x0016


	//----- nvinfo : EIATTR_EXIT_INSTR_OFFSETS
	.align		4
        /*16fc*/ 	.byte	0x04, 0x1c
        /*16fe*/ 	.short	(.L_589 - .L_588)


	//   ....[0]....
.L_588:
        /*1700*/ 	.word	0x0002b940


	//----- nvinfo : EIATTR_MAX_THREADS
	.align		4
.L_589:
        /*1704*/ 	.byte	0x04, 0x05
        /*1706*/ 	.short	(.L_591 - .L_590)
.L_590:
        /*1708*/ 	.word	0x00000180
        /*170c*/ 	.word	0x00000001
        /*1710*/ 	.word	0x00000001


	//----- nvinfo : EIATTR_CRS_STACK_SIZE
	.align		4
.L_591:
        /*1714*/ 	.byte	0x04, 0x1e
        /*1716*/ 	.short	(.L_593 - .L_592)
.L_592:
        /*1718*/ 	.word	0x00000000


	//----- nvinfo : EIATTR_CBANK_PARAM_SIZE
	.align		4
.L_593:
        /*171c*/ 	.byte	0x03, 0x19
        /*171e*/ 	.short	0x0a70


	//----- nvinfo : EIATTR_PARAM_CBANK
	.align		4
        /*1720*/ 	.byte	0x04, 0x0a
        /*1722*/ 	.short	(.L_595 - .L_594)
	.align		4
.L_594:
        /*1724*/ 	.word	index@(.nv.constant0._ZN7cutlass13device_kernelIN5flash11enable_sm90INS1_16FlashAttnFwdSm90INS1_25CollectiveMainloopFwdSm90ILi2EN4cute5tupleIJNS5_1CILi1EEES8_S8_EEENS6_IJNS7_ILi128EEESA_NS7_ILi256EEEEEELi256ENS_12float_e4m3_tEfNS_4arch4Sm90ELb1ELb0ELb1ELb1ELb0ELb1ELb0ELb1ELb1ELb0ELb0ELb0EEENS1_21CollectiveEpilogueFwdINS6_IJSA_SB_SA_EEES9_NS_10bfloat16_tESF_Li256ELb1ELb0ELb0ELb1EEENS1_36VarlenDynamicPersistentTileSchedulerILi128ELi128ELi256ELi128ELb0ELb0ELb1ELb1ELb1ELb1EEEEEEEEEvNT_6ParamsE)
        /*1728*/ 	.short	0x0210
        /*172a*/ 	.short	0x0a70


	//----- nvinfo : EIATTR_SW_WAR
	.align		4
.L_595:
        /*172c*/ 	.byte	0x04, 0x36
        /*172e*/ 	.short	(.L_597 - .L_596)
.L_596:
        /*1730*/ 	.word	0x00000008
.L_597:


//--------------------- .nv.info._ZN7cutlass13device_kernelIN5flash11enable_sm90INS1_16FlashAttnFwdSm90INS1_25CollectiveMainloopFwdSm90ILi2EN4cute5tupleIJNS5_1CILi1EEES8_S8_EEENS6_IJNS7_ILi128EEENS7_ILi160EEENS7_ILi192EEEEEELi192ENS_12float_e4m3_tEfNS_4arch4Sm90ELb0ELb0ELb1ELb0ELb0ELb0ELb0ELb1ELb1ELb0ELb0ELb0EEENS1_21CollectiveEpilogueFwdINS6_IJSA_SC_SB_EEES9_NS_10bfloat16_tESG_Li256ELb0ELb0ELb0ELb1EEENS1_29StaticPersistentTileSchedulerILb0EEEEEEEEEvNT_6ParamsE --------------------------
	.section	.nv.info._ZN7cutlass13device_kernelIN5flash11enable_sm90INS1_16FlashAttnFwdSm90INS1_25CollectiveMainloopFwdSm90ILi2EN4cute5tupleIJNS5_1CILi1EEES8_S8_EEENS6_IJNS7_ILi128EEENS7_ILi160EEENS7_ILi192EEEEEELi192ENS_12float_e4m3_tEfNS_4arch4Sm90ELb0ELb0ELb1ELb0ELb0ELb0ELb0ELb1ELb1ELb0ELb0ELb0EEENS1_21CollectiveEpilogueFwdINS6_IJSA_SC_SB_EEES9_NS_10bfloat16_tESG_Li256ELb0ELb0ELb0ELb1EEENS1_29StaticPersistentTileSchedulerILb0EEEEEEEEEvNT_6ParamsE,"",@"SHT_CUDA_INFO"
	.sectionflags	@""
	.align	4


	//----- nvinfo : EIATTR_CUDA_API_VERSION
	.align		4
        /*0000*/ 	.byte	0x04, 0x37
        /*0002*/ 	.short	(.L_599 - .L_598)
.L_598:
        /*0004*/ 	.word	0x00000082


	//----- nvinfo : EIATTR_KPARAM_INFO
	.align		4
.L_599:
        /*0008*/ 	.byte	0x04, 0x17
        /*000a*/ 	.short	(.L_601 - .L_600)
.L_600:
        /*000c*/ 	.word	0x00000000
        /*0010*/ 	.short	0x0000
        /*0012*/ 	.short	0x0070
        /*0014*/ 	.byte	0x00, 0xf0, 0x01, 0x2e


	//----- nvinfo : EIATTR_SPARSE_MMA_MASK
	.align		4
.L_601:
        /*0018*/ 	.byte	0x03, 0x50
        /*001a*/ 	.short	0x0000


	//----- nvinfo : EIATTR_MAXREG_COUNT
	.align		4
        /*001c*/ 	.byte	0x03, 0x1b
        /*001e*/ 	.short	0x00a8


	//----- nvinfo : EIATTR_NUM_BARRIERS
	.align		4
        /*0020*/ 	.byte	0x02, 0x4c
        /*0022*/ 	.byte	0x10
	.zero		1


	//----- nvinfo : EIATTR_EXTERNS
	.align		4
        /*0024*/ 	.byte	0x04, 0x0f
        /*0026*/ 	.short	(.L_603 - .L_602)


	//   ....[0]....
	.align		4
.L_602:
        /*0028*/ 	.word	index@(__assertfail)


	//----- nvinfo : EIATTR_ANNOTATIONS
	.align		4
.L_603:
        /*002c*/ 	.byte	0x04, 0x55
        /*002e*/ 	.short	(.L_605 - .L_604)


	//   ....[0]....
.L_604:
        /* <DEDUP_REMOVED lines=9> */


	//----- nvinfo : EIATTR_MERCURY_ISA_VERSION
	.align		4
.L_605:
        /*00a8*/ 	.byte	0x03, 0x5f
        /*00aa*/ 	.short	0x0101


	//----- nvinfo : EIATTR_INT_WARP_WIDE_INSTR_OFFSETS
	.align		4
        /*00ac*/ 	.byte	0x04, 0x31
        /*00ae*/ 	.short	(.L_607 - .L_606)


	//   ....[0]....
.L_606:
        /*00b0*/ 	.word	0x00000190


	//   ....[1]....
        /*00b4*/ 	.word	0x000001c0


	//   ....[2]....
        /*00b8*/ 	.word	0x000001d0


	//   ....[3]....
        /*00bc*/ 	.word	0x0000bae0


	//----- nvinfo : EIATTR_COOP_GROUP_MASK_REGIDS
	.align		4
.L_607:
        /*00c0*/ 	.byte	0x04, 0x29
        /*00c2*/ 	.short	(.L_609 - .L_608)


	//   ....[0]....
.L_608:
        /*00c4*/ 	.word	0xffffffff


	//   ....[1]....
        /*00c8*/ 	.word	0xffffffff


	//   ....[2]....
        /*00cc*/ 	.word	0xffffffff


	//   ....[3]....
        /*00d0*/ 	.word	0xffffffff


	//   ....[4]....
        /*00d4*/ 	.word	0xffffffff


	//   ....[5]....
        /*00d8*/ 	.word	0xffffffff


	//   ....[6]....
        /*00dc*/ 	.word	0xffffffff


	//   ....[7]....
        /*00e0*/ 	.word	0xffffffff


	//   ....[8]....
        /*00e4*/ 	.word	0xffffffff


	//   ....[9]....
        /*00e8*/ 	.word	0xffffffff


	//   ....[10]....
        /*00ec*/ 	.word	0xffffffff


	//   ....[11]....
        /*00f0*/ 	.word	0xffffffff


	//   ....[12]....
        /*00f4*/ 	.word	0xffffffff


	//   ....[13]....
        /*00f8*/ 	.word	0xffffffff


	//   ....[14]....
        /*00fc*/ 	.word	0xffffffff


	//   ....[15]....
        /*0100*/ 	.word	0xffffffff


	//   ....[16]....
        /*0104*/ 	.word	0xffffffff


	//   ....[17]....
        /*0108*/ 	.word	0xffffffff


	//   ....[18]....
        /*010c*/ 	.word	0xffffffff


	//   ....[19]....
        /*0110*/ 	.word	0xffffffff


	//   ....[20]....
        /*0114*/ 	.word	0xffffffff


	//   ....[21]....
        /*0118*/ 	.word	0xffffffff


	//   ....[22]....
        /*011c*/ 	.word	0xffffffff


	//   ....[23]....
        /*0120*/ 	.word	0xffffffff


	//   ....[24]....
        /*0124*/ 	.word	0xffffffff


	//   ....[25]....
        /*0128*/ 	.word	0xffffffff


	//   ....[26]....
        /*012c*/ 	.word	0xffffffff


	//   ....[27]....
        /*0130*/ 	.word	0xffffffff


	//   ....[28]....
        /*0134*/ 	.word	0xffffffff


	//   ....[29]....
        /*0138*/ 	.word	0xffffffff


	//   ....[30]....
        /*013c*/ 	.word	0xffffffff


	//   ....[31]....
        /*0140*/ 	.word	0xffffffff


	//   ....[32]....
        /*0144*/ 	.word	0xffffffff


	//   ....[33]....
        /*0148*/ 	.word	0xffffffff


	//   ....[34]....
        /*014c*/ 	.word	0xffffffff


	//   ....[35]....
        /*0150*/ 	.word	0xffffffff


	//   ....[36]....
        /*0154*/ 	.word	0xffffffff


	//   ....[37]....
        /*0158*/ 	.word	0xffffffff


	//   ....[38]....
        /*015c*/ 	.word	0xffffffff


	//   ....[39]....
        /*0160*/ 	.word	0xffffffff


	//   ....[40]....
        /*0164*/ 	.word	0xffffffff


	//   ....[41]....
        /*0168*/ 	.word	0xffffffff


	//   ....[42]....
        /*016c*/ 	.word	0xffffffff


	//   ....[43]....
        /*0170*/ 	.word	0xffffffff


	//   ....[44]....
        /*0174*/ 	.word	0xffffffff


	//   ....[45]....
        /*0178*/ 	.word	0xffffffff


	//   ....[46]....
        /*017c*/ 	.word	0xffffffff


	//   ....[47]....
        /*0180*/ 	.word	0xffffffff


	//   ....[48]....
        /*0184*/ 	.word	0xffffffff


	//   ....[49]....
        /*0188*/ 	.word	0xffffffff


	//   ....[50]....
        /*018c*/ 	.word	0xffffffff


	//   ....[51]....
        /*0190*/ 	.word	0xffffffff


	//   ....[52]....
        /*0194*/ 	.word	0xffffffff


	//   ....[53]....
        /*0198*/ 	.word	0xffffffff


	//   ....[54]....
        /*019c*/ 	.word	0xffffffff


	//   ....[55]....
        /*01a0*/ 	.word	0xffffffff


	//   ....[56]....
        /*01a4*/ 	.word	0xffffffff


	//   ....[57]....
        /*01a8*/ 	.word	0xffffffff


	//   ....[58]....
        /*01ac*/ 	.word	0xffffffff


	//   ....[59]....
        /*01b0*/ 	.word	0xffffffff


	//   ....[60]....
        /*01b4*/ 	.word	0xffffffff


	//   ....[61]....
        /*01b8*/ 	.word	0xffffffff


	//   ....[62]....
        /*01bc*/ 	.word	0xffffffff


	//   ....[63]....
        /*01c0*/ 	.word	0xffffffff


	//   ....[64]....
        /*01c4*/ 	.word	0xffffffff


	//   ....[65]....
        /*01c8*/ 	.word	0xffffffff


	//   ....[66]....
        /*01cc*/ 	.word	0xffffffff


	//   ....[67]....
        /*01d0*/ 	.word	0xffffffff


	//   ....[68]....
        /*01d4*/ 	.word	0xffffffff


	//   ....[69]....
        /*01d8*/ 	.word	0xffffffff


	//   ....[70]....
        /*01dc*/ 	.word	0xffffffff


	//   ....[71]....
        /*01e0*/ 	.word	0x0500000f


	//----- nvinfo : EIATTR_COOP_GROUP_INSTR_OFFSETS
	.align		4
.L_609:
        /*01e4*/ 	.byte	0x04, 0x28
        /*01e6*/ 	.short	(.L_611 - .L_610)


	//   ....[0]....
.L_610:
        /*01e8*/ 	.word	0x00000070


	//   ....[1]....
        /*01ec*/ 	.word	0x000001a0


	//   ....[2]....
        /*01f0*/ 	.word	0x000001f0


	//   ....[3]....
        /*01f4*/ 	.word	0x000003e0


	//   ....[4]....
        /*01f8*/ 	.word	0x00000540


	//   ....[5]....
        /*01fc*/ 	.word	0x00000660


	//   ....[6]....
        /*0200*/ 	.word	0x000007c0


	//   ....[7]....
        /*0204*/ 	.word	0x00000d80


	//   ....[8]....
        /*0208*/ 	.word	0x000036a0


	//   ....[9]....
        /*020c*/ 	.word	0x000036d0


	//   ....[10]....
        /*0210*/ 	.word	0x00003e30


	//   ....[11]....
        /*0214*/ 	.word	0x00003eb0


	//   ....[12]....
        /*0218*/ 	.word	0x00007290


	//   ....[13]....
        /*021c*/ 	.word	0x000072f0


	//   ....[14]....
        /*0220*/ 	.word	0x00007340


	//   ....[15]....
        /*0224*/ 	.word	0x00007360


	//   ....[16]....
        /*0228*/ 	.word	0x00009100


	//   ....[17]....
        /*022c*/ 	.word	0x00009110


	//   ....[18]....
        /*0230*/ 	.word	0x00009140


	//   ....[19]....
        /*0234*/ 	.word	0x00009150


	//   ....[20]....
        /*0238*/ 	.word	0x0000a370


	//   ....[21]....
        /*023c*/ 	.word	0x0000a3a0


	//   ....[22]....
        /*0240*/ 	.word	0x0000a3d0


	//   ....[23]....
        /*0244*/ 	.word	0x0000a410


	//   ....[24]....
        /*0248*/ 	.word	0x0000a450


	//   ....[25]....
        /*024c*/ 	.word	0x0000a480


	//   ....[26]....
        /*0250*/ 	.word	0x0000a4b0


	//   ....[27]....
        /*0254*/ 	.word	0x0000a4e0


	//   ....[28]....
        /*0258*/ 	.word	0x0000a510


	//   ....[29]....
        /*025c*/ 	.word	0x0000a540


	//   ....[30]....
        /*0260*/ 	.word	0x0000a570


	//   ....[31]....
        /*0264*/ 	.word	0x0000a5a0


	//   ....[32]....
        /*0268*/ 	.word	0x0000a5d0


	//   ....[33]....
        /*026c*/ 	.word	0x0000a600


	//   ....[34]....
        /*0270*/ 	.word	0x0000a630


	//   ....[35]....
        /*0274*/ 	.word	0x0000a660


	//   ....[36]....
        /*0278*/ 	.word	0x0000a690


	//   ....[37]....
        /*027c*/ 	.word	0x0000a6c0


	//   ....[38]....
        /*0280*/ 	.word	0x0000a700


	//   ....[39]....
        /*0284*/ 	.word	0x0000a780


	//   ....[40]....
        /*0288*/ 	.word	0x0000a7b0


	//   ....[41]....
        /*028c*/ 	.word	0x0000a7f0


	//   ....[42]....
        /*0290*/ 	.word	0x0000a820


	//   ....[43]....
        /*0294*/ 	.word	0x0000a850


	//   ....[44]....
        /*0298*/ 	.word	0x0000a880


	//   ....[45]....
        /*029c*/ 	.word	0x0000a8b0


	//   ....[46]....
        /*02a0*/ 	.word	0x0000a8e0


	//   ....[47]....
        /*02a4*/ 	.word	0x0000a8f0


	//   ....[48]....
        /*02a8*/ 	.word	0x0000a900


	//   ....[49]....
        /*02ac*/ 	.word	0x0000a910


	//   ....[50]....
        /*02b0*/ 	.word	0x0000a920


	//   ....[51]....
        /*02b4*/ 	.word	0x0000a930


	//   ....[52]....
        /*02b8*/ 	.word	0x0000a940


	//   ....[53]....
        /*02bc*/ 	.word	0x0000a950


	//   ....[54]....
        /*02c0*/ 	.word	0x0000a960


	//   ....[55]....
        /*02c4*/ 	.word	0x0000a970


	//   ....[56]....
        /*02c8*/ 	.word	0x0000a980


	//   ....[57]....
        /*02cc*/ 	.word	0x0000a990


	//   ....[58]....
        /*02d0*/ 	.word	0x0000a9a0


	//   ....[59]....
        /*02d4*/ 	.word	0x0000a9b0


	//   ....[60]....
        /*02d8*/ 	.word	0x0000a9c0


	//   ....[61]....
        /*02dc*/ 	.word	0x0000a9d0


	//   ....[62]....
        /*02e0*/ 	.word	0x0000a9e0


	//   ....[63]....
        /*02e4*/ 	.word	0x0000a9f0


	//   ....[64]....
        /*02e8*/ 	.word	0x0000aa00


	//   ....[65]....
        /*02ec*/ 	.word	0x0000aa10


	//   ....[66]....
        /*02f0*/ 	.word	0x0000aa20


	//   ....[67]....
        /*02f4*/ 	.word	0x0000aa30


	//   ....[68]....
        /*02f8*/ 	.word	0x0000ad60


	//   ....[69]....
        /*02fc*/ 	.word	0x0000bc50


	//   ....[70]....
        /*0300*/ 	.word	0x0000eb60


	//   ....[71]....
        /*0304*/ 	.word	0x0000f060


	//----- nvinfo : EIATTR_REG_RECONFIG
	.align		4
.L_611:
        /*0308*/ 	.byte	0x01, 0x54
	.zero		2


	//----- nvinfo : EIATTR_SYSCALL_OFFSETS
	.align		4
        /*030c*/ 	.byte	0x04, 0x46
        /*030e*/ 	.short	(.L_613 - .L_612)


	//   ....[0]....
.L_612:
        /*0310*/ 	.word	0x00001150


	//   ....[1]....
        /*0314*/ 	.word	0x0000b590


	//   ....[2]....
        /*0318*/ 	.word	0x0000b6d0


	//   ....[3]....
        /*031c*/ 	.word	0x0000b810


	//   ....[4]....
        /*0320*/ 	.word	0x0000b930


	//----- nvinfo : EIATTR_MBARRIER_INSTR_OFFSETS
	.align		4
.L_613:
        /*0324*/ 	.byte	0x04, 0x39
        /*0326*/ 	.short	(.L_615 - .L_614)


	//   ....[0]....
.L_614:
        /*0328*/ 	.word	0x00000290
        /*032c*/ 	.word	0x000000ff
        /*0330*/ 	.word	0x00033400
        /*0334*/ 	.short	0x0100
        /*0336*/ 	.byte	0x06
	.zero		1


	//   ....[1]....
        /*0338*/ 	.word	0x000002a0
        /*033c*/ 	.word	0x000000ff
        /*0340*/ 	.word	0x00033420
        /*0344*/ 	.short	0x0100
        /*0346*/ 	.byte	0x06
	.zero		1


	//   ....[2]....
        /*0348*/ 	.word	0x00000390
        /*034c*/ 	.word	0x000000ff
        /*0350*/ 	.word	0x00033430
        /*0354*/ 	.short	0x0100
        /*0356*/ 	.byte	0x08
	.zero		1


	//   ....[3]....
        /*0358*/ 	.word	0x000003a0
        /*035c*/ 	.word	0x000000ff
        /*0360*/ 	.word	0x00033440
        /*0364*/ 	.short	0x0100
        /*0366*/ 	.byte	0x08
	.zero		1


	//   ....[4]....
        /*0368*/ 	.word	0x000003b0
        /*036c*/ 	.word	0x000000ff
        /*0370*/ 	.word	0x00033438
        /*0374*/ 	.short	0x0100
        /*0376*/ 	.byte	0x08
	.zero		1


	//   ....[5]....
        /*0378*/ 	.word	0x000003c0
        /*037c*/ 	.word	0x000000ff
        /*0380*/ 	.word	0x00033448
        /*0384*/ 	.short	0x0100
        /*0386*/ 	.byte	0x08
	.zero		1


	//   ....[6]....
        /*0388*/ 	.word	0x000004f0
        /*038c*/ 	.word	0x000000ff
        /*0390*/ 	.word	0x00033450
        /*0394*/ 	.short	0x0100
        /*0396*/ 	.byte	0x08
	.zero		1


	//   ....[7]....
        /*0398*/ 	.word	0x00000500
        /*039c*/ 	.word	0x000000ff
        /*03a0*/ 	.word	0x00033460
        /*03a4*/ 	.short	0x0100
        /*03a6*/ 	.byte	0x08
	.zero		1


	//   ....[8]....
        /*03a8*/ 	.word	0x00000510
        /*03ac*/ 	.word	0x000000ff
        /*03b0*/ 	.word	0x00033458
        /*03b4*/ 	.short	0x0100
        /*03b6*/ 	.byte	0x08
	.zero		1


	//   ....[9]....
        /*03b8*/ 	.word	0x00000520
        /*03bc*/ 	.word	0x000000ff
        /*03c0*/ 	.word	0x00033468
        /*03c4*/ 	.short	0x0100
        /*03c6*/ 	.byte	0x08
	.zero		1


	//   ....[10]....
        /*03c8*/ 	.word	0x00000610
        /*03cc*/ 	.word	0x000000ff
        /*03d0*/ 	.word	0x00033470
        /*03d4*/ 	.short	0x0100
        /*03d6*/ 	.byte	0x06
	.zero		1


	//   ....[11]....
        /*03d8*/ 	.word	0x00000620
        /*03dc*/ 	.word	0x000000ff
        /*03e0*/ 	.word	0x00033480
        /*03e4*/ 	.short	0x0100
        /*03e6*/ 	.byte	0x06
	.zero		1


	//   ....[12]....
        /*03e8*/ 	.word	0x00000630
        /*03ec*/ 	.word	0x000000ff
        /*03f0*/ 	.word	0x00033478
        /*03f4*/ 	.short	0x0100
        /*03f6*/ 	.byte	0x06
	.zero		1


	//   ....[13]....
        /*03f8*/ 	.word	0x00000640
        /*03fc*/ 	.word	0x000000ff
        /*0400*/ 	.word	0x00033488
        /*0404*/ 	.short	0x0100
        /*0406*/ 	.byte	0x06
	.zero		1


	//   ....[14]....
        /*0408*/ 	.word	0x00000770
        /*040c*/ 	.word	0x000000ff
        /*0410*/ 	.word	0x00033490
        /*0414*/ 	.short	0x0100
        /*0416*/ 	.byte	0x08
	.zero		1


	//   ....[15]....
        /*0418*/ 	.word	0x00000780
        /*041c*/ 	.word	0x000000ff
        /*0420*/ 	.word	0x000334a0
        /*0424*/ 	.short	0x0100
        /*0426*/ 	.byte	0x08
	.zero		1


	//   ....[16]....
        /*0428*/ 	.word	0x00000790
        /*042c*/ 	.word	0x000000ff
        /*0430*/ 	.word	0x00033498
        /*0434*/ 	.short	0x0100
        /*0436*/ 	.byte	0x08
	.zero		1


	//   ....[17]....
        /*0438*/ 	.word	0x000007a0
        /*043c*/ 	.word	0x000000ff
        /*0440*/ 	.word	0x000334a8
        /*0444*/ 	.short	0x0100
        /*0446*/ 	.byte	0x08
	.zero		1


	//   ....[18]....
        /*0448*/ 	.word	0x000008d0
        /*044c*/ 	.word	0x000000ff
        /*0450*/ 	.word	0x000334b0
        /*0454*/ 	.short	0x0100
        /*0456*/ 	.byte	0x08
	.zero		1


	//   ....[19]....
        /*0458*/ 	.word	0x000008e0
        /*045c*/ 	.word	0x000000ff
        /*0460*/ 	.word	0x000334c0
        /*0464*/ 	.short	0x0100
        /*0466*/ 	.byte	0x08
	.zero		1


	//   ....[20]....
        /*0468*/ 	.word	0x000008f0
        /*046c*/ 	.word	0x000000ff
        /*0470*/ 	.word	0x000334b8
        /*0474*/ 	.short	0x0100
        /*0476*/ 	.byte	0x08
	.zero		1


	//   ....[21]....
        /*0478*/ 	.word	0x00000900
        /*047c*/ 	.word	0x000000ff
        /*0480*/ 	.word	0x000334c8
        /*0484*/ 	.short	0x0100
        /*0486*/ 	.byte	0x08
	.zero		1


	//   ....[22]....
        /*0488*/ 	.word	0x00001480
        /*048c*/ 	.word	0x000000ff
        /*0490*/ 	.word	0x00033400
        /*0494*/ 	.short	0x010a
        /*0496*/ 	.byte	0x26
	.zero		1


	//   ....[23]....
        /*0498*/ 	.word	0x00001520
        /*049c*/ 	.word	0x00000003
        /*04a0*/ 	.word	0x00033430
        /*04a4*/ 	.short	0x010a
        /*04a6*/ 	.byte	0x3f
	.zero		1


	//   ....[24]....
        /*04a8*/ 	.word	0x00001590
        /*04ac*/ 	.word	0x00000003
        /*04b0*/ 	.word	0x00033430
        /*04b4*/ 	.short	0x010a
        /*04b6*/ 	.byte	0x3f
	.zero		1


	//   ....[25]....
        /*04b8*/ 	.word	0x000039d0
        /*04bc*/ 	.word	0x00000003
        /*04c0*/ 	.word	0x00000000
        /*04c4*/ 	.short	0x0101
        /*04c6*/ 	.byte	0x3f
	.zero		1


	//   ....[26]....
        /*04c8*/ 	.word	0x00005570
        /*04cc*/ 	.word	0x000000ff
        /*04d0*/ 	.word	0x00033430
        /*04d4*/ 	.short	0x010a
        /*04d6*/ 	.byte	0x06
	.zero		1


	//   ....[27]....
        /*04d8*/ 	.word	0x000055b0
        /*04dc*/ 	.word	0x000000ff
        /*04e0*/ 	.word	0x00033430
        /*04e4*/ 	.short	0x010a
        /*04e6*/ 	.byte	0x06
	.zero		1


	//   ....[28]....
        /*04e8*/ 	.word	0x000061d0
        /*04ec*/ 	.word	0x000000ff
        /*04f0*/ 	.word	0x00033450
        /*04f4*/ 	.short	0x010a
        /*04f6*/ 	.byte	0x06
	.zero		1


	//   ....[29]....
        /*04f8*/ 	.word	0x00006210
        /*04fc*/ 	.word	0x000000ff
        /*0500*/ 	.word	0x00033450
        /*0504*/ 	.short	0x010a
        /*0506*/ 	.byte	0x06
	.zero		1


	//   ....[30]....
        /*0508*/ 	.word	0x00008200
        /*050c*/ 	.word	0x00000004
        /*0510*/ 	.word	0x00000000
        /*0514*/ 	.short	0x0101
        /*0516*/ 	.byte	0x3f
	.zero		1


	//   ....[31]....
        /*0518*/ 	.word	0x00008510
        /*051c*/ 	.word	0x000000ff
        /*0520*/ 	.word	0x00000000
        /*0524*/ 	.short	0x0101
        /*0526*/ 	.byte	0x06
	.zero		1


	//   ....[32]....
        /*0528*/ 	.word	0x00008da0
        /*052c*/ 	.word	0x000000ff
        /*0530*/ 	.word	0x00033450
        /*0534*/ 	.short	0x010a
        /*0536*/ 	.byte	0x04
	.zero		1


	//   ....[33]....
        /*0538*/ 	.word	0x00008de0
        /*053c*/ 	.word	0x000000ff
        /*0540*/ 	.word	0x00033450
        /*0544*/ 	.short	0x010a
        /*0546*/ 	.byte	0x04
	.zero		1


	//   ....[34]....
        /*0548*/ 	.word	0x00009d70
        /*054c*/ 	.word	0x000000ff
        /*0550*/ 	.word	0x00000000
        /*0554*/ 	.short	0x0101
        /*0556*/ 	.byte	0x04
	.zero		1


	//   ....[35]....
        /*0558*/ 	.word	0x0000af70
        /*055c*/ 	.word	0x000000ff
        /*0560*/ 	.word	0x00000000
        /*0564*/ 	.short	0x0101
        /*0566*/ 	.byte	0x06
	.zero		1


	//   ....[36]....
        /*0568*/ 	.word	0x0000be70
        /*056c*/ 	.word	0x00000005
        /*0570*/ 	.word	0x00033480
        /*0574*/ 	.short	0x010a
        /*0576*/ 	.byte	0x3f
	.zero		1


	//   ....[37]....
        /*0578*/ 	.word	0x0000c0b0
        /*057c*/ 	.word	0x00000005
        /*0580*/ 	.word	0x00033440
        /*0584*/ 	.short	0x010a
        /*0586*/ 	.byte	0x3f
	.zero		1


	//   ....[38]....
        /*0588*/ 	.word	0x0000c4f0
        /*058c*/ 	.word	0x000000ff
        /*0590*/ 	.word	0x00033420
        /*0594*/ 	.short	0x010a
        /*0596*/ 	.byte	0x28
	.zero		1


	//   ....[39]....
        /*0598*/ 	.word	0x0000c7c0
        /*059c*/ 	.word	0x00000006
        /*05a0*/ 	.word	0x00033480
        /*05a4*/ 	.short	0x010a
        /*05a6*/ 	.byte	0x3f
	.zero		1


	//   ....[40]....
        /*05a8*/ 	.word	0x0000cbf0
        /*05ac*/ 	.word	0x00000006
        /*05b0*/ 	.word	0x00033440
        /*05b4*/ 	.short	0x010a
        /*05b6*/ 	.byte	0x3f
	.zero		1


	//   ....[41]....
        /*05b8*/ 	.word	0x0000d0a0
        /*05bc*/ 	.word	0x0000000c
        /*05c0*/ 	.word	0x00033470
        /*05c4*/ 	.short	0x010a
        /*05c6*/ 	.byte	0x3f
	.zero		1


	//   ....[42]....
        /*05c8*/ 	.word	0x0000d110
        /*05cc*/ 	.word	0x0000000c
        /*05d0*/ 	.word	0x00033460
        /*05d4*/ 	.short	0x010a
        /*05d6*/ 	.byte	0x3f
	.zero		1


	//   ....[43]....
        /*05d8*/ 	.word	0x0000dcb0
        /*05dc*/ 	.word	0x0000000c
        /*05e0*/ 	.word	0x00033450
        /*05e4*/ 	.short	0x0101
        /*05e6*/ 	.byte	0x3f
	.zero		1


	//   ....[44]....
        /*05e8*/ 	.word	0x0000dd10
        /*05ec*/ 	.word	0x00000002
        /*05f0*/ 	.word	0x00000000
        /*05f4*/ 	.short	0x0101
        /*05f6*/ 	.byte	0x3f
	.zero		1


	//   ....[45]....
        /*05f8*/ 	.word	0x0000de00
        /*05fc*/ 	.word	0x00000000
        /*0600*/ 	.word	0x00033470
        /*0604*/ 	.short	0x010a
        /*0606*/ 	.byte	0x3f
	.zero		1


	//   ....[46]....
        /*0608*/ 	.word	0x0000de70
        /*060c*/ 	.word	0x00000000
        /*0610*/ 	.word	0x00033460
        /*0614*/ 	.short	0x010a
        /*0616*/ 	.byte	0x3f
	.zero		1


	//   ....[47]....
        /*0618*/ 	.word	0x0000ea20
        /*061c*/ 	.word	0x00000000
        /*0620*/ 	.word	0x00033450
        /*0624*/ 	.short	0x0101
        /*0626*/ 	.byte	0x3f
	.zero		1


	//   ....[48]....
        /*0628*/ 	.word	0x0000ea70
        /*062c*/ 	.word	0x00000002
        /*0630*/ 	.word	0x00000000
        /*0634*/ 	.short	0x0101
        /*0636*/ 	.byte	0x3f
	.zero		1


	//   ....[49]....
        /*0638*/ 	.word	0x0000eb10
        /*063c*/ 	.word	0x00000008
        /*0640*/ 	.word	0x00033420
        /*0644*/ 	.short	0x010a
        /*0646*/ 	.byte	0x3f
	.zero		1


	//   ....[50]....
        /*0648*/ 	.word	0x0000ec90
        /*064c*/ 	.word	0x00000005
        /*0650*/ 	.word	0x00000000
        /*0654*/ 	.short	0x010a
        /*0656*/ 	.byte	0x3f
	.zero		1


	//   ....[51]....
        /*0658*/ 	.word	0x0000ece0
        /*065c*/ 	.word	0x00000007
        /*0660*/ 	.word	0x00000000
        /*0664*/ 	.short	0x010a
        /*0666*/ 	.byte	0x3f
	.zero		1


	//   ....[52]....
        /*0668*/ 	.word	0x0000ed30
        /*066c*/ 	.word	0x00000013
        /*0670*/ 	.word	0x00033460
        /*0674*/ 	.short	0x010a
        /*0676*/ 	.byte	0x3f
	.zero		1


	//   ....[53]....
        /*0678*/ 	.word	0x0000ed80
        /*067c*/ 	.word	0x00000003
        /*0680*/ 	.word	0x00033460
        /*0684*/ 	.short	0x010a
        /*0686*/ 	.byte	0x3f
	.zero		1


	//   ....[54]....
        /*0688*/ 	.word	0x0000edc0
        /*068c*/ 	.word	0x00000013
        /*0690*/ 	.word	0x00033480
        /*0694*/ 	.short	0x010a
        /*0696*/ 	.byte	0x3f
	.zero		1


	//   ....[55]....
        /*0698*/ 	.word	0x0000ede0
        /*069c*/ 	.word	0x00000003
        /*06a0*/ 	.word	0x00033480
        /*06a4*/ 	.short	0x010a
        /*06a6*/ 	.byte	0x3f
	.zero		1


	//   ....[56]....
        /*06a8*/ 	.word	0x0000ee50
        /*06ac*/ 	.word	0x00000003
        /*06b0*/ 	.word	0x00033400
        /*06b4*/ 	.short	0x010a
        /*06b6*/ 	.byte	0x3f
	.zero		1


	//   ....[57]....
        /*06b8*/ 	.word	0x0000eea0
        /*06bc*/ 	.word	0x00000003
        /*06c0*/ 	.word	0x00033430
        /*06c4*/ 	.short	0x010a
        /*06c6*/ 	.byte	0x3f
	.zero		1


	//   ....[58]....
        /*06c8*/ 	.word	0x0000ef00
        /*06cc*/ 	.word	0x00000008
        /*06d0*/ 	.word	0x00033430
        /*06d4*/ 	.short	0x010a
        /*06d6*/ 	.byte	0x3f
	.zero		1


	//   ....[59]....
        /*06d8*/ 	.word	0x0000ef60
        /*06dc*/ 	.word	0x00000008
        /*06e0*/ 	.word	0x00033450
        /*06e4*/ 	.short	0x010a
        /*06e6*/ 	.byte	0x3f
	.zero		1


	//   ....[60]....
        /*06e8*/ 	.word	0x0000efc0
        /*06ec*/ 	.word	0x00000003
        /*06f0*/ 	.word	0x00033450
        /*06f4*/ 	.short	0x010a
        /*06f6*/ 	.byte	0x3f
	.zero		1


	//   ....[61]....
        /*06f8*/ 	.word	0x0000f110
        /*06fc*/ 	.word	0x00000005
        /*0700*/ 	.word	0x00033480
        /*0704*/ 	.short	0x010a
        /*0706*/ 	.byte	0x3f
	.zero		1


	//   ....[62]....
        /*0708*/ 	.word	0x0000f160
        /*070c*/ 	.word	0x00000005
        /*0710*/ 	.word	0x00033440
        /*0714*/ 	.short	0x010a
        /*0716*/ 	.byte	0x3f
	.zero		1


	//   ....[63]....
        /*0718*/ 	.word	0x0000f1c0
        /*071c*/ 	.word	0x00000003
        /*0720*/ 	.word	0x00033420
        /*0724*/ 	.short	0x010a
        /*0726*/ 	.byte	0x3f
	.zero		1


	//   ....[64]....
        /*0728*/ 	.word	0x0000f210
        /*072c*/ 	.word	0x00000006
        /*0730*/ 	.word	0x00033480
        /*0734*/ 	.short	0x010a
        /*0736*/ 	.byte	0x3f
	.zero		1


	//   ....[65]....
        /*0738*/ 	.word	0x0000f260
        /*073c*/ 	.word	0x00000006
        /*0740*/ 	.word	0x00033440
        /*0744*/ 	.short	0x010a
        /*0746*/ 	.byte	0x3f
	.zero		1


	//   ....[66]....
        /*0748*/ 	.word	0x0000f2b0
        /*074c*/ 	.word	0x0000000c
        /*0750*/ 	.word	0x00033470
        /*0754*/ 	.short	0x010a
        /*0756*/ 	.byte	0x3f
	.zero		1


	//   ....[67]....
        /*0758*/ 	.word	0x0000f300
        /*075c*/ 	.word	0x0000000c
        /*0760*/ 	.word	0x00033460
        /*0764*/ 	.short	0x010a
        /*0766*/ 	.byte	0x3f
	.zero		1


	//   ....[68]....
        /*0768*/ 	.word	0x0000f350
        /*076c*/ 	.word	0x00000000
        /*0770*/ 	.word	0x00033470
        /*0774*/ 	.short	0x010a
        /*0776*/ 	.byte	0x3f
	.zero		1


	//   ....[69]....
        /*0778*/ 	.word	0x0000f3a0
        /*077c*/ 	.word	0x00000000
        /*0780*/ 	.word	0x00033460
        /*0784*/ 	.short	0x010a
        /*0786*/ 	.byte	0x3f
	.zero		1


	//   ....[70]....
        /*0788*/ 	.word	0x0000f3f0
        /*078c*/ 	.word	0x00000008
        /*0790*/ 	.word	0x00033420
        /*0794*/ 	.short	0x010a
        /*0796*/ 	.byte	0x3f
	.zero		1


	//   ....[71]....
        /*0798*/ 	.word	0x0000f440
        /*079c*/ 	.word	0x00000005
        /*07a0*/ 	.word	0x00000000
        /*07a4*/ 	.short	0x010a
        /*07a6*/ 	.byte	0x3f
	.zero		1


	//   ....[72]....
        /*07a8*/ 	.word	0x0000f490
        /*07ac*/ 	.word	0x00000007
        /*07b0*/ 	.word	0x00000000
        /*07b4*/ 	.short	0x010a
        /*07b6*/ 	.byte	0x3f
	.zero		1


	//   ....[73]....
        /*07b8*/ 	.word	0x0000f4e0
        /*07bc*/ 	.word	0x00000013
        /*07c0*/ 	.word	0x00033460
        /*07c4*/ 	.short	0x010a
        /*07c6*/ 	.byte	0x3f
	.zero		1


	//   ....[74]....
        /*07c8*/ 	.word	0x0000f530
        /*07cc*/ 	.word	0x00000003
        /*07d0*/ 	.word	0x00033460
        /*07d4*/ 	.short	0x010a
        /*07d6*/ 	.byte	0x3f
	.zero		1


	//   ....[75]....
        /*07d8*/ 	.word	0x0000f580
        /*07dc*/ 	.word	0x00000013
        /*07e0*/ 	.word	0x00033480
        /*07e4*/ 	.short	0x010a
        /*07e6*/ 	.byte	0x3f
	.zero		1


	//----- nvinfo : EIATTR_NUM_MBARRIERS
	.align		4
.L_615:
        /*07e8*/ 	.byte	0x03, 0x38
        /*07ea*/ 	.short	0x0016


	//----- nvinfo : EIATTR_EXIT_INSTR_OFFSETS
	.align		4
        /*07ec*/ 	.byte	0x04, 0x1c
        /*07ee*/ 	.short	(.L_617 - .L_616)


	//   ....[0]....
.L_616:
        /*07f0*/ 	.word	0x00000a50


	//   ....[1]....
        /*07f4*/ 	.word	0x0000b020


	//   ....[2]....
        /*07f8*/ 	.word	0x0000eb80


	//   ....[3]....
        /*07fc*/ 	.word	0x0000ee30


	//----- nvinfo : EIATTR_MAX_THREADS
	.align		4
.L_617:
        /*0800*/ 	.byte	0x04, 0x05
        /*0802*/ 	.short	(.L_619 - .L_618)
.L_618:
        /*0804*/ 	.word	0x00000180
        /*0808*/ 	.word	0x00000001
        /*080c*/ 	.word	0x00000001


	//----- nvinfo : EIATTR_CRS_STACK_SIZE
	.align		4
.L_619:
        /*0810*/ 	.byte	0x04, 0x1e
        /*0812*/ 	.short	(.L_621 - .L_620)
.L_620:
        /*0814*/ 	.word	0x00000000


	//----- nvinfo : EIATTR_CBANK_PARAM_SIZE
	.align		4
.L_621:
        /*0818*/ 	.byte	0x03, 0x19
        /*081a*/ 	.short	0x0bf0


	//----- nvinfo : EIATTR_PARAM_CBANK
	.align		4
        /*081c*/ 	.byte	0x04, 0x0a
        /*081e*/ 	.short	(.L_623 - .L_622)
	.align		4
.L_622:
        /*0820*/ 	.word	index@(.nv.constant0._ZN7cutlass13device_kernelIN5flash11enable_sm90INS1_16FlashAttnFwdSm90INS1_25CollectiveMainloopFwdSm90ILi2EN4cute5tupleIJNS5_1CILi1EEES8_S8_EEENS6_IJNS7_ILi128EEENS7_ILi160EEENS7_ILi192EEEEEELi192ENS_12float_e4m3_tEfNS_4arch4Sm90ELb0ELb0ELb1ELb0ELb0ELb0ELb0ELb1ELb1ELb0ELb0ELb0EEENS1_21CollectiveEpilogueFwdINS6_IJSA_SC_SB_EEES9_NS_10bfloat16_tESG_Li256ELb0ELb0ELb0ELb1EEENS1_29StaticPersistentTileSchedulerILb0EEEEEEEEEvNT_6ParamsE)
        /*0824*/ 	.short	0x0210
        /*0826*/ 	.short	0x0bf0


	//----- nvinfo : EIATTR_SW_WAR
	.align		4
.L_623:
        /*0828*/ 	.byte	0x04, 0x36
        /*082a*/ 	.short	(.L_625 - .L_624)
.L_624:
        /*082c*/ 	.word	0x00000008
.L_625:


//--------------------- .nv.info._ZN7cutlass13device_kernelIN5flash11enable_sm90INS1_16FlashAttnFwdSm90INS1_25CollectiveMainloopFwdSm90ILi2EN4cute5tupleIJNS5_1CILi2EEENS7_ILi1EEES9_EEENS6_IJNS7_ILi128EEENS7_ILi160EEENS7_ILi192EEEEEELi192ENS_12float_e4m3_tEfNS_4arch4Sm90ELb0ELb0ELb1ELb0ELb0ELb0ELb0ELb1ELb1ELb0ELb0ELb0EEENS1_21CollectiveEpilogueFwdINS6_IJSB_SD_SC_EEESA_NS_10bfloat16_tESH_Li256ELb0ELb0ELb0ELb1EEENS1_29StaticPersistentTileSchedulerILb0EEEEEEEEEvNT_6ParamsE --------------------------
	.section	.nv.info._ZN7cutlass13device_kernelIN5flash11enable_sm90INS1_16FlashAttnFwdSm90INS1_25CollectiveMainloopFwdSm90ILi2EN4cute5tupleIJNS5_1CILi2EEENS7_ILi1EEES9_EEENS6_IJNS7_ILi128EEENS7_ILi160EEENS7_ILi192EEEEEELi192ENS_12float_e4m3_tEfNS_4arch4Sm90ELb0ELb0ELb1ELb0ELb0ELb0ELb0ELb1ELb1ELb0ELb0ELb0EEENS1_21CollectiveEpilogueFwdINS6_IJSB_SD_SC_EEESA_NS_10bfloat16_tESH_Li256ELb0ELb0ELb0ELb1EEENS1_29StaticPersistentTileSchedulerILb0EEEEEEEEEvNT_6ParamsE,"",@"SHT_CUDA_INFO"
	.sectionflags	@""
	.align	4


	//----- nvinfo : EIATTR_CUDA_API_VERSION
	.align		4
        /*0000*/ 	.byte	0x04, 0x37
        /*0002*/ 	.short	(.L_627 - .L_626)
.L_626:
        /*0004*/ 	.word	0x00000082


	//----- nvinfo : EIATTR_KPARAM_INFO
	.align		4
.L_627:
        /*0008*/ 	.byte	0x04, 0x17
        /*000a*/ 	.short	(.L_629 - .L_628)
.L_628:
        /*000c*/ 	.word	0x00000000
        /*0010*/ 	.short	0x0000
        /*0012*/ 	.short	0x0070
        /*0014*/ 	.byte	0x00, 0xf0, 0x01, 0x2e


	//----- nvinfo : EIATTR_SPARSE_MMA_MASK
	.align		4
.L_629:
        /*0018*/ 	.byte	0x03, 0x50
        /*001a*/ 	.short	0x0000


	//----- nvinfo : EIATTR_MAXREG_COUNT
	.align		4
        /*001c*/ 	.byte	0x03, 0x1b
        /*001e*/ 	.short	0x00a8


	//----- nvinfo : EIATTR_NUM_BARRIERS
	.align		4
        /*0020*/ 	.byte	0x02, 0x4c
        /*0022*/ 	.byte	0x10
	.zero		1


	//----- nvinfo : EIATTR_EXTERNS
	.align		4
        /*0024*/ 	.byte	0x04, 0x0f
        /*0026*/ 	.short	(.L_631 - .L_630)


	//   ....[0]....
	.align		4
.L_630:
        /*0028*/ 	.word	index@(__assertfail)


	//----- nvinfo : EIATTR_ANNOTATIONS
	.align		4
.L_631:
        /*002c*/ 	.byte	0x04, 0x55
        /*002e*/ 	.short	(.L_633 - .L_632)


	//   ....[0]....
.L_632:
        /* <DEDUP_REMOVED lines=23> */


	//----- nvinfo : EIATTR_MERCURY_ISA_VERSION
	.align		4
.L_633:
        /*0188*/ 	.byte	0x03, 0x5f
        /*018a*/ 	.short	0x0101


	//----- nvinfo : EIATTR_INT_WARP_WIDE_INSTR_OFFSETS
	.align		4
        /*018c*/ 	.byte	0x04, 0x31
        /*018e*/ 	.short	(.L_635 - .L_634)


	//   ....[0]....
.L_634:
        /*0190*/ 	.word	0x00000190


	//   ....[1]....
        /*0194*/ 	.word	0x000001d0


	//   ....[2]....
        /*0198*/ 	.word	0x00000240


	//   ....[3]....
        /*019c*/ 	.word	0x0000bbf0


	//----- nvinfo : EIATTR_COOP_GROUP_MASK_REGIDS
	.align		4
.L_635:
        /*01a0*/ 	.byte	0x04, 0x29
        /*01a2*/ 	.short	(.L_637 - .L_636)


	//   ....[0]....
.L_636:
        /*01a4*/ 	.word	0xffffffff


	//   ....[1]....
        /*01a8*/ 	.word	0xffffffff


	//   ....[2]....
        /*01ac*/ 	.word	0xffffffff


	//   ....[3]....
        /*01b0*/ 	.word	0xffffffff


	//   ....[4]....
        /*01b4*/ 	.word	0xffffffff


	//   ....[5]....
        /*01b8*/ 	.word	0xffffffff


	//   ....[6]....
        /*01bc*/ 	.word	0xffffffff


	//   ....[7]....
        /*01c0*/ 	.word	0xffffffff


	//   ....[8]....
        /*01c4*/ 	.word	0xffffffff


	//   ....[9]....
        /*01c8*/ 	.word	0xffffffff


	//   ....[10]....
        /*01cc*/ 	.word	0xffffffff


	//   ....[11]....
        /*01d0*/ 	.word	0xffffffff


	//   ....[12]....
        /*01d4*/ 	.word	0xffffffff


	//   ....[13]....
        /*01d8*/ 	.word	0xffffffff


	//   ....[14]....
        /*01dc*/ 	.word	0xffffffff


	//   ....[15]....
        /*01e0*/ 	.word	0xffffffff


	//   ....[16]....
        /*01e4*/ 	.word	0xffffffff


	//   ....[17]....
        /*01e8*/ 	.word	0xffffffff


	//   ....[18]....
        /*01ec*/ 	.word	0xffffffff


	//   ....[19]....
        /*01f0*/ 	.word	0xffffffff


	//   ....[20]....
        /*01f4*/ 	.word	0xffffffff


	//   ....[21]....
        /*01f8*/ 	.word	0xffffffff


	//   ....[22]....
        /*01fc*/ 	.word	0xffffffff


	//   ....[23]....
        /*0200*/ 	.word	0xffffffff


	//   ....[24]....
        /*0204*/ 	.word	0xffffffff


	//   ....[25]....
        /*0208*/ 	.word	0xffffffff


	//   ....[26]....
        /*020c*/ 	.word	0xffffffff


	//   ....[27]....
        /*0210*/ 	.word	0xffffffff


	//   ....[28]....
        /*0214*/ 	.word	0xffffffff


	//   ....[29]....
        /*0218*/ 	.word	0xffffffff


	//   ....[30]....
        /*021c*/ 	.word	0xffffffff


	//   ....[31]....
        /*0220*/ 	.word	0xffffffff


	//   ....[32]....
        /*0224*/ 	.word	0xffffffff


	//   ....[33]....
        /*0228*/ 	.word	0xffffffff


	//   ....[34]....
        /*022c*/ 	.word	0xffffffff


	//   ....[35]....
        /*0230*/ 	.word	0xffffffff


	//   ....[36]....
        /*0234*/ 	.word	0xffffffff


	//   ....[37]....
        /*0238*/ 	.word	0xffffffff


	//   ....[38]....
        /*023c*/ 	.word	0xffffffff


	//   ....[39]....
        /*0240*/ 	.word	0xffffffff


	//   ....[40]....
        /*0244*/ 	.word	0xffffffff


	//   ....[41]....
        /*0248*/ 	.word	0xffffffff


	//   ....[42]....
        /*024c*/ 	.word	0xffffffff


	//   ....[43]....
        /*0250*/ 	.word	0xffffffff


	//   ....[44]....
        /*0254*/ 	.word	0xffffffff


	//   ....[45]....
        /*0258*/ 	.word	0xffffffff


	//   ....[46]....
        /*025c*/ 	.word	0xffffffff


	//   ....[47]....
        /*0260*/ 	.word	0xffffffff


	//   ....[48]....
        /*0264*/ 	.word	0xffffffff


	//   ....[49]....
        /*0268*/ 	.word	0xffffffff


	//   ....[50]....
        /*026c*/ 	.word	0xffffffff


	//   ....[51]....
        /*0270*/ 	.word	0xffffffff


	//   ....[52]....
        /*0274*/ 	.word	0xffffffff


	//   ....[53]....
        /*0278*/ 	.word	0xffffffff


	//   ....[54]....
        /*027c*/ 	.word	0xffffffff


	//   ....[55]....
        /*0280*/ 	.word	0xffffffff


	//   ....[56]....
        /*0284*/ 	.word	0xffffffff


	//   ....[57]....
        /*0288*/ 	.word	0xffffffff


	//   ....[58]....
        /*028c*/ 	.word	0xffffffff


	//   ....[59]....
        /*0290*/ 	.word	0xffffffff


	//   ....[60]....
        /*0294*/ 	.word	0xffffffff


	//   ....[61]....
        /*0298*/ 	.word	0xffffffff


	//   ....[62]....
        /*029c*/ 	.word	0xffffffff


	//   ....[63]....
        /*02a0*/ 	.word	0xffffffff


	//   ....[64]....
        /*02a4*/ 	.word	0xffffffff


	//   ....[65]....
        /*02a8*/ 	.word	0xffffffff


	//   ....[66]....
        /*02ac*/ 	.word	0xffffffff


	//   ....[67]....
        /*02b0*/ 	.word	0xffffffff


	//   ....[68]....
        /*02b4*/ 	.word	0xffffffff


	//   ....[69]....
        /*02b8*/ 	.word	0xffffffff


	//   ....[70]....
        /*02bc*/ 	.word	0xffffffff


	//   ....[71]....
        /*02c0*/ 	.word	0xffffffff


	//   ....[72]....
        /*02c4*/ 	.word	0x0500000f


	//----- nvinfo : EIATTR_COOP_GROUP_INSTR_OFFSETS
	.align		4
.L_637:
        /*02c8*/ 	.byte	0x04, 0x28
        /*02ca*/ 	.short	(.L_639 - .L_638)


	//   ....[0]....
.L_638:
        /*02cc*/ 	.word	0x00000070


	//   ....[1]....
        /*02d0*/ 	.word	0x000001a0


	//   ....[2]....
        /*02d4*/ 	.word	0x000001f0


	//   ....[3]....
        /*02d8*/ 	.word	0x00000430


	//   ....[4]....
        /*02dc*/ 	.word	0x00000650


	//   ....[5]....
        /*02e0*/ 	.word	0x00000880


	//   ....[6]....
        /*02e4*/ 	.word	0x00000b00


	//   ....[7]....
        /*02e8*/ 	.word	0x00000e40


	//   ....[8]....
        /*02ec*/ 	.word	0x000012e0


	//   ....[9]....
        /*02f0*/ 	.word	0x00003c10


	//   ....[10]....
        /*02f4*/ 	.word	0x00003c50


	//   ....[11]....
        /*02f8*/ 	.word	0x00004370


	//   ....[12]....
        /*02fc*/ 	.word	0x000043e0


	//   ....[13]....
        /*0300*/ 	.word	0x00007370


	//   ....[14]....
        /*0304*/ 	.word	0x00007390


	//   ....[15]....
        /*0308*/ 	.word	0x000073b0


	//   ....[16]....
        /*030c*/ 	.word	0x000073d0


	//   ....[17]....
        /*0310*/ 	.word	0x00009110


	//   ....[18]....
        /*0314*/ 	.word	0x00009120


	//   ....[19]....
        /*0318*/ 	.word	0x00009150


	//   ....[20]....
        /*031c*/ 	.word	0x00009160


	//   ....[21]....
        /*0320*/ 	.word	0x0000a480


	//   ....[22]....
        /*0324*/ 	.word	0x0000a4b0


	//   ....[23]....
        /*0328*/ 	.word	0x0000a4e0


	//   ....[24]....
        /*032c*/ 	.word	0x0000a510


	//   ....[25]....
        /*0330*/ 	.word	0x0000a540


	//   ....[26]....
        /*0334*/ 	.word	0x0000a580


	//   ....[27]....
        /*0338*/ 	.word	0x0000a5c0


	//   ....[28]....
        /*033c*/ 	.word	0x0000a5f0


	//   ....[29]....
        /*0340*/ 	.word	0x0000a620


	//   ....[30]....
        /*0344*/ 	.word	0x0000a650


	//   ....[31]....
        /*0348*/ 	.word	0x0000a680


	//   ....[32]....
        /*034c*/ 	.word	0x0000a6b0


	//   ....[33]....
        /*0350*/ 	.word	0x0000a730


	//   ....[34]....
        /*0354*/ 	.word	0x0000a770


	//   ....[35]....
        /*0358*/ 	.word	0x0000a790


	//   ....[36]....
        /*035c*/ 	.word	0x0000a7c0


	//   ....[37]....
        /*0360*/ 	.word	0x0000a7f0


	//   ....[38]....
        /*0364*/ 	.word	0x0000a800


	//   ....[39]....
        /*0368*/ 	.word	0x0000a810


	//   ....[40]....
        /*036c*/ 	.word	0x0000a820


	//   ....[41]....
        /*0370*/ 	.word	0x0000a830


	//   ....[42]....
        /*0374*/ 	.word	0x0000a860


	//   ....[43]....
        /*0378*/ 	.word	0x0000a890


	//   ....[44]....
        /*037c*/ 	.word	0x0000a8a0


	//   ....[45]....
        /*0380*/ 	.word	0x0000a8b0


	//   ....[46]....
        /*0384*/ 	.word	0x0000a8d0


	//   ....[47]....
        /*0388*/ 	.word	0x0000a8f0


	//   ....[48]....
        /*038c*/ 	.word	0x0000a900


	//   ....[49]....
        /*0390*/ 	.word	0x0000a910


	//   ....[50]....
        /*0394*/ 	.word	0x0000a920


	//   ....[51]....
        /*0398*/ 	.word	0x0000a930


	//   ....[52]....
        /*039c*/ 	.word	0x0000a940


	//   ....[53]....
        /*03a0*/ 	.word	0x0000a950


	//   ....[54]....
        /*03a4*/ 	.word	0x0000a960


	//   ....[55]....
        /*03a8*/ 	.word	0x0000a970


	//   ....[56]....
        /*03ac*/ 	.word	0x0000a980


	//   ....[57]....
        /*03b0*/ 	.word	0x0000a990


	//   ....[58]....
        /*03b4*/ 	.word	0x0000a9a0


	//   ....[59]....
        /*03b8*/ 	.word	0x0000a9b0


	//   ....[60]....
        /*03bc*/ 	.word	0x0000a9c0


	//   ....[61]....
        /*03c0*/ 	.word	0x0000a9d0


	//   ....[62]....
        /*03c4*/ 	.word	0x0000a9e0


	//   ....[63]....
        /*03c8*/ 	.word	0x0000a9f0


	//   ....[64]....
        /*03cc*/ 	.word	0x0000aa00


	//   ....[65]....
        /*03d0*/ 	.word	0x0000aa10


	//   ....[66]....
        /*03d4*/ 	.word	0x0000aa20


	//   ....[67]....
        /*03d8*/ 	.word	0x0000aa30


	//   ....[68]....
        /*03dc*/ 	.word	0x0000aa40


	//   ....[69]....
        /*03e0*/ 	.word	0x0000ad70


	//   ....[70]....
        /*03e4*/ 	.word	0x0000bd50


	//   ....[71]....
        /*03e8*/ 	.word	0x0000ecf0


	//   ....[72]....
        /*03ec*/ 	.word	0x0000f210


	//----- nvinfo : EIATTR_REG_RECONFIG
	.align		4
.L_639:
        /*03f0*/ 	.byte	0x01, 0x54
	.zero		2


	//----- nvinfo : EIATTR_SYSCALL_OFFSETS
	.align		4
        /*03f4*/ 	.byte	0x04, 0x46
        /*03f6*/ 	.short	(.L_641 - .L_640)


	//   ....[0]....
.L_640:
        /*03f8*/ 	.word	0x000016b0


	//   ....[1]....
        /*03fc*/ 	.word	0x0000b640


	//   ....[2]....
        /*0400*/ 	.word	0x0000b7c0


	//   ....[3]....
        /*0404*/ 	.word	0x0000b900


	//   ....[4]....
        /*0408*/ 	.word	0x0000ba20


	//----- nvinfo : EIATTR_MBARRIER_INSTR_OFFSETS
	.align		4
.L_641:
        /*040c*/ 	.byte	0x04, 0x39
        /*040e*/ 	.short	(.L_643 - .L_642)


	//   ....[0]....
.L_642:
        /*0410*/ 	.word	0x000002d0
        /*0414*/ 	.word	0x000000ff
        /*0418*/ 	.word	0x00033400
        /*041c*/ 	.short	0x0100
        /*041e*/ 	.byte	0x08
	.zero		1


	//   ....[1]....
        /*0420*/ 	.word	0x000002e0
        /*0424*/ 	.word	0x000000ff
        /*0428*/ 	.word	0x00033420
        /*042c*/ 	.short	0x0100
        /*042e*/ 	.byte	0x08
	.zero		1


	//   ....[2]....
        /*0430*/ 	.word	0x000003d0
        /*0434*/ 	.word	0x000000ff
        /*0438*/ 	.word	0x00033430
        /*043c*/ 	.short	0x0100
        /*043e*/ 	.byte	0x08
	.zero		1


	//   ....[3]....
        /*0440*/ 	.word	0x000003e0
        /*0444*/ 	.word	0x000000ff
        /*0448*/ 	.word	0x00033440
        /*044c*/ 	.short	0x0100
        /*044e*/ 	.byte	0x08
	.zero		1


	//   ....[4]....
        /*0450*/ 	.word	0x000003f0
        /*0454*/ 	.word	0x000000ff
        /*0458*/ 	.word	0x00033438
        /*045c*/ 	.short	0x0100
        /*045e*/ 	.byte	0x08
	.zero		1


	//   ....[5]....
        /*0460*/ 	.word	0x00000400
        /*0464*/ 	.word	0x000000ff
        /*0468*/ 	.word	0x00033448
        /*046c*/ 	.short	0x0100
        /*046e*/ 	.byte	0x08
	.zero		1


	//   ....[6]....
        /*0470*/ 	.word	0x00000600
        /*0474*/ 	.word	0x000000ff
        /*0478*/ 	.word	0x00033450
        /*047c*/ 	.short	0x0100
        /*047e*/ 	.byte	0x08
	.zero		1


	//   ....[7]....
        /*0480*/ 	.word	0x00000610
        /*0484*/ 	.word	0x000000ff
        /*0488*/ 	.word	0x00033460
        /*048c*/ 	.short	0x0100
        /*048e*/ 	.byte	0x08
	.zero		1


	//   ....[8]....
        /*0490*/ 	.word	0x00000620
        /*0494*/ 	.word	0x000000ff
        /*0498*/ 	.word	0x00033458
        /*049c*/ 	.short	0x0100
        /*049e*/ 	.byte	0x08
	.zero		1


	//   ....[9]....
        /*04a0*/ 	.word	0x00000630
        /*04a4*/ 	.word	0x000000ff
        /*04a8*/ 	.word	0x00033468
        /*04ac*/ 	.short	0x0100
        /*04ae*/ 	.byte	0x08
	.zero		1


	//   ....[10]....
        /*04b0*/ 	.word	0x00000830
        /*04b4*/ 	.word	0x000000ff
        /*04b8*/ 	.word	0x00033470
        /*04bc*/ 	.short	0x0100
        /*04be*/ 	.byte	0x08
	.zero		1


	//   ....[11]....
        /*04c0*/ 	.word	0x00000840
        /*04c4*/ 	.word	0x000000ff
        /*04c8*/ 	.word	0x00033480
        /*04cc*/ 	.short	0x0100
        /*04ce*/ 	.byte	0x08
	.zero		1


	//   ....[12]....
        /*04d0*/ 	.word	0x00000850
        /*04d4*/ 	.word	0x000000ff
        /*04d8*/ 	.word	0x00033478
        /*04dc*/ 	.short	0x0100
        /*04de*/ 	.byte	0x08
	.zero		1


	//   ....[13]....
        /*04e0*/ 	.word	0x00000860
        /*04e4*/ 	.word	0x000000ff
        /*04e8*/ 	.word	0x00033488
        /*04ec*/ 	.short	0x0100
        /*04ee*/ 	.byte	0x08
	.zero		1


	//   ....[14]....
        /*04f0*/ 	.word	0x00000ab0
        /*04f4*/ 	.word	0x000000ff
        /*04f8*/ 	.word	0x00033490
        /*04fc*/ 	.short	0x0100
        /*04fe*/ 	.byte	0x08
	.zero		1


	//   ....[15]....
        /*0500*/ 	.word	0x00000ac0
        /*0504*/ 	.word	0x000000ff
        /*0508*/ 	.word	0x000334a0
        /*050c*/ 	.short	0x0100
        /*050e*/ 	.byte	0x08
	.zero		1


	//   ....[16]....
        /*0510*/ 	.word	0x00000ad0
        /*0514*/ 	.word	0x000000ff
        /*0518*/ 	.word	0x00033498
        /*051c*/ 	.short	0x0100
        /*051e*/ 	.byte	0x08
	.zero		1


	//   ....[17]....
        /*0520*/ 	.word	0x00000ae0
        /*0524*/ 	.word	0x000000ff
        /*0528*/ 	.word	0x000334a8
        /*052c*/ 	.short	0x0100
        /*052e*/ 	.byte	0x08
	.zero		1


	//   ....[18]....
        /*0530*/ 	.word	0x00000d90
        /*0534*/ 	.word	0x000000ff
        /*0538*/ 	.word	0x000334b0
        /*053c*/ 	.short	0x0100
        /*053e*/ 	.byte	0x08
	.zero		1


	//   ....[19]....
        /*0540*/ 	.word	0x00000da0
        /*0544*/ 	.word	0x000000ff
        /*0548*/ 	.word	0x000334c0
        /*054c*/ 	.short	0x0100
        /*054e*/ 	.byte	0x08
	.zero		1


	//   ....[20]....
        /*0550*/ 	.word	0x00000db0
        /*0554*/ 	.word	0x000000ff
        /*0558*/ 	.word	0x000334b8
        /*055c*/ 	.short	0x0100
        /*055e*/ 	.byte	0x08
	.zero		1


	//   ....[21]....
        /*0560*/ 	.word	0x00000dc0
        /*0564*/ 	.word	0x000000ff
        /*0568*/ 	.word	0x000334c8
        /*056c*/ 	.short	0x0100
        /*056e*/ 	.byte	0x08
	.zero		1


	//   ....[22]....
        /*0570*/ 	.word	0x000019e0
        /*0574*/ 	.word	0x000000ff
        /*0578*/ 	.word	0x00033400
        /*057c*/ 	.short	0x010a
        /*057e*/ 	.byte	0x26
	.zero		1


	//   ....[23]....
        /*0580*/ 	.word	0x00001a80
        /*0584*/ 	.word	0x00000003
        /*0588*/ 	.word	0x00033430
        /*058c*/ 	.short	0x010a
        /*058e*/ 	.byte	0x3f
	.zero		1


	//   ....[24]....
        /*0590*/ 	.word	0x00001ac0
        /*0594*/ 	.word	0x00000003
        /*0598*/ 	.word	0x00033430
        /*059c*/ 	.short	0x010a
        /*059e*/ 	.byte	0x3f
	.zero		1


	//   ....[25]....
        /*05a0*/ 	.word	0x00004640
        /*05a4*/ 	.word	0x00000003
        /*05a8*/ 	.word	0x00000000
        /*05ac*/ 	.short	0x0101
        /*05ae*/ 	.byte	0x3f
	.zero		1


	//   ....[26]....
        /*05b0*/ 	.word	0x00005570
        /*05b4*/ 	.word	0x000000ff
        /*05b8*/ 	.word	0x00033430
        /*05bc*/ 	.short	0x010a
        /*05be*/ 	.byte	0x06
	.zero		1


	//   ....[27]....
        /*05c0*/ 	.word	0x000055b0
        /*05c4*/ 	.word	0x000000ff
        /*05c8*/ 	.word	0x00033430
        /*05cc*/ 	.short	0x010a
        /*05ce*/ 	.byte	0x06
	.zero		1


	//   ....[28]....
        /*05d0*/ 	.word	0x000061d0
        /*05d4*/ 	.word	0x000000ff
        /*05d8*/ 	.word	0x00033450
        /*05dc*/ 	.short	0x010a
        /*05de*/ 	.byte	0x06
	.zero		1


	//   ....[29]....
        /*05e0*/ 	.word	0x00006210
        /*05e4*/ 	.word	0x000000ff
        /*05e8*/ 	.word	0x00033450
        /*05ec*/ 	.short	0x010a
        /*05ee*/ 	.byte	0x06
	.zero		1


	//   ....[30]....
        /*05f0*/ 	.word	0x00008250
        /*05f4*/ 	.word	0x00000003
        /*05f8*/ 	.word	0x00000000
        /*05fc*/ 	.short	0x0101
        /*05fe*/ 	.byte	0x3f
	.zero		1


	//   ....[31]....
        /*0600*/ 	.word	0x00008520
        /*0604*/ 	.word	0x000000ff
        /*0608*/ 	.word	0x00000000
        /*060c*/ 	.short	0x0101
        /*060e*/ 	.byte	0x06
	.zero		1


	//   ....[32]....
        /*0610*/ 	.word	0x00008db0
        /*0614*/ 	.word	0x000000ff
        /*0618*/ 	.word	0x00033450
        /*061c*/ 	.short	0x010a
        /*061e*/ 	.byte	0x04
	.zero		1


	//   ....[33]....
        /*0620*/ 	.word	0x00008df0
        /*0624*/ 	.word	0x000000ff
        /*0628*/ 	.word	0x00033450
        /*062c*/ 	.short	0x010a
        /*062e*/ 	.byte	0x04
	.zero		1


	//   ....[34]....
        /*0630*/ 	.word	0x00009d90
        /*0634*/ 	.word	0x000000ff
        /*0638*/ 	.word	0x00000000
        /*063c*/ 	.short	0x0101
        /*063e*/ 	.byte	0x04
	.zero		1


	//   ....[35]....
        /*0640*/ 	.word	0x0000afa0
        /*0644*/ 	.word	0x000000ff
        /*0648*/ 	.word	0x00000000
        /*064c*/ 	.short	0x0101
        /*064e*/ 	.byte	0x07
	.zero		1


	//   ....[36]....
        /*0650*/ 	.word	0x0000afb0
        /*0654*/ 	.word	0x000000ff
        /*0658*/ 	.word	0x00000000
        /*065c*/ 	.short	0x0101
        /*065e*/ 	.byte	0x06
	.zero		1


	//   ....[37]....
        /*0660*/ 	.word	0x0000bf50
        /*0664*/ 	.word	0x00000002
        /*0668*/ 	.word	0x00033480
        /*066c*/ 	.short	0x010a
        /*066e*/ 	.byte	0x3f
	.zero		1


	//   ....[38]....
        /*0670*/ 	.word	0x0000c270
        /*0674*/ 	.word	0x00000002
        /*0678*/ 	.word	0x00033440
        /*067c*/ 	.short	0x010a
        /*067e*/ 	.byte	0x3f
	.zero		1


	//   ....[39]....
        /*0680*/ 	.word	0x0000c700
        /*0684*/ 	.word	0x000000ff
        /*0688*/ 	.word	0x00033420
        /*068c*/ 	.short	0x010a
        /*068e*/ 	.byte	0x28
	.zero		1


	//   ....[40]....
        /*0690*/ 	.word	0x0000c9b0
        /*0694*/ 	.word	0x00000006
        /*0698*/ 	.word	0x00033480
        /*069c*/ 	.short	0x010a
        /*069e*/ 	.byte	0x3f
	.zero		1


	//   ....[41]....
        /*06a0*/ 	.word	0x0000cee0
        /*06a4*/ 	.word	0x00000006
        /*06a8*/ 	.word	0x00033440
        /*06ac*/ 	.short	0x010a
        /*06ae*/ 	.byte	0x3f
	.zero		1


	//   ....[42]....
        /*06b0*/ 	.word	0x0000d3d0
        /*06b4*/ 	.word	0x0000000c
        /*06b8*/ 	.word	0x00033470
        /*06bc*/ 	.short	0x010a
        /*06be*/ 	.byte	0x3f
	.zero		1


	//   ....[43]....
        /*06c0*/ 	.word	0x0000d440
        /*06c4*/ 	.word	0x0000000c
        /*06c8*/ 	.word	0x00033460
        /*06cc*/ 	.short	0x010a
        /*06ce*/ 	.byte	0x3f
	.zero		1


	//   ....[44]....
        /*06d0*/ 	.word	0x0000de60
        /*06d4*/ 	.word	0x0000000c
        /*06d8*/ 	.word	0x00033450
        /*06dc*/ 	.short	0x0101
        /*06de*/ 	.byte	0x3f
	.zero		1


	//   ....[45]....
        /*06e0*/ 	.word	0x0000def0
        /*06e4*/ 	.word	0x0000000c
        /*06e8*/ 	.word	0x00000000
        /*06ec*/ 	.short	0x0101
        /*06ee*/ 	.byte	0x3f
	.zero		1


	//   ....[46]....
        /*06f0*/ 	.word	0x0000e000
        /*06f4*/ 	.word	0x00000000
        /*06f8*/ 	.word	0x00033470
        /*06fc*/ 	.short	0x010a
        /*06fe*/ 	.byte	0x3f
	.zero		1


	//   ....[47]....
        /*0700*/ 	.word	0x0000e090
        /*0704*/ 	.word	0x00000000
        /*0708*/ 	.word	0x00033460
        /*070c*/ 	.short	0x010a
        /*070e*/ 	.byte	0x3f
	.zero		1


	//   ....[48]....
        /*0710*/ 	.word	0x0000eab0
        /*0714*/ 	.word	0x00000000
        /*0718*/ 	.word	0x00033450
        /*071c*/ 	.short	0x0101
        /*071e*/ 	.byte	0x3f
	.zero		1


	//   ....[49]....
        /*0720*/ 	.word	0x0000eb40
        /*0724*/ 	.word	0x00000000
        /*0728*/ 	.word	0x00000000
        /*072c*/ 	.short	0x0101
        /*072e*/ 	.byte	0x3f
	.zero		1


	//   ....[50]....
        /*0730*/ 	.word	0x0000eca0
        /*0734*/ 	.word	0x00000009
        /*0738*/ 	.word	0x00033420
        /*073c*/ 	.short	0x010a
        /*073e*/ 	.byte	0x3f
	.zero		1


	//   ....[51]....
        /*0740*/ 	.word	0x0000ee10
        /*0744*/ 	.word	0x00000005
        /*0748*/ 	.word	0x00000000
        /*074c*/ 	.short	0x010a
        /*074e*/ 	.byte	0x3f
	.zero		1


	//   ....[52]....
        /*0750*/ 	.word	0x0000ee80
        /*0754*/ 	.word	0x00000007
        /*0758*/ 	.word	0x00000000
        /*075c*/ 	.short	0x010a
        /*075e*/ 	.byte	0x3f
	.zero		1


	//   ....[53]....
        /*0760*/ 	.word	0x0000eee0
        /*0764*/ 	.word	0x00000005
        /*0768*/ 	.word	0x00033460
        /*076c*/ 	.short	0x010a
        /*076e*/ 	.byte	0x3f
	.zero		1


	//   ....[54]....
        /*0770*/ 	.word	0x0000ef30
        /*0774*/ 	.word	0x00000003
        /*0778*/ 	.word	0x00033460
        /*077c*/ 	.short	0x010a
        /*077e*/ 	.byte	0x3f
	.zero		1


	//   ....[55]....
        /*0780*/ 	.word	0x0000ef70
        /*0784*/ 	.word	0x00000005
        /*0788*/ 	.word	0x00033480
        /*078c*/ 	.short	0x010a
        /*078e*/ 	.byte	0x3f
	.zero		1


	//   ....[56]....
        /*0790*/ 	.word	0x0000ef90
        /*0794*/ 	.word	0x00000003
        /*0798*/ 	.word	0x00033480
        /*079c*/ 	.short	0x010a
        /*079e*/ 	.byte	0x3f
	.zero		1


	//   ....[57]....
        /*07a0*/ 	.word	0x0000f000
        /*07a4*/ 	.word	0x00000003
        /*07a8*/ 	.word	0x00033400
        /*07ac*/ 	.short	0x010a
        /*07ae*/ 	.byte	0x3f
	.zero		1


	//   ....[58]....
        /*07b0*/ 	.word	0x0000f050
        /*07b4*/ 	.word	0x00000003
        /*07b8*/ 	.word	0x00033430
        /*07bc*/ 	.short	0x010a
        /*07be*/ 	.byte	0x3f
	.zero		1


	//   ....[59]....
        /*07c0*/ 	.word	0x0000f0b0
        /*07c4*/ 	.word	0x00000008
        /*07c8*/ 	.word	0x00033430
        /*07cc*/ 	.short	0x010a
        /*07ce*/ 	.byte	0x3f
	.zero		1


	//   ....[60]....
        /*07d0*/ 	.word	0x0000f110
        /*07d4*/ 	.word	0x00000008
        /*07d8*/ 	.word	0x00033450
        /*07dc*/ 	.short	0x010a
        /*07de*/ 	.byte	0x3f
	.zero		1


	//   ....[61]....
        /*07e0*/ 	.word	0x0000f170
        /*07e4*/ 	.word	0x00000005
        /*07e8*/ 	.word	0x00033450
        /*07ec*/ 	.short	0x010a
        /*07ee*/ 	.byte	0x3f
	.zero		1


	//   ....[62]....
        /*07f0*/ 	.word	0x0000f2c0
        /*07f4*/ 	.word	0x00000002
        /*07f8*/ 	.word	0x00033480
        /*07fc*/ 	.short	0x010a
        /*07fe*/ 	.byte	0x3f
	.zero		1


	//   ....[63]....
        /*0800*/ 	.word	0x0000f310
        /*0804*/ 	.word	0x00000002
        /*0808*/ 	.word	0x00033440
        /*080c*/ 	.short	0x010a
        /*080e*/ 	.byte	0x3f
	.zero		1


	//   ....[64]....
        /*0810*/ 	.word	0x0000f370
        /*0814*/ 	.word	0x00000003
        /*0818*/ 	.word	0x00033420
        /*081c*/ 	.short	0x010a
        /*081e*/ 	.byte	0x3f
	.zero		1


	//   ....[65]....
        /*0820*/ 	.word	0x0000f3c0
        /*0824*/ 	.word	0x00000006
        /*0828*/ 	.word	0x00033480
        /*082c*/ 	.short	0x010a
        /*082e*/ 	.byte	0x3f
	.zero		1


	//   ....[66]....
        /*0830*/ 	.word	0x0000f410
        /*0834*/ 	.word	0x00000006
        /*0838*/ 	.word	0x00033440
        /*083c*/ 	.short	0x010a
        /*083e*/ 	.byte	0x3f
	.zero		1


	//   ....[67]....
        /*0840*/ 	.word	0x0000f460
        /*0844*/ 	.word	0x0000000c
        /*0848*/ 	.word	0x00033470
        /*084c*/ 	.short	0x010a
        /*084e*/ 	.byte	0x3f
	.zero		1


	//   ....[68]....
        /*0850*/ 	.word	0x0000f4b0
        /*0854*/ 	.word	0x0000000c
        /*0858*/ 	.word	0x00033460
        /*085c*/ 	.short	0x010a
        /*085e*/ 	.byte	0x3f
	.zero		1


	//   ....[69]....
        /*0860*/ 	.word	0x0000f500
        /*0864*/ 	.word	0x00000000
        /*0868*/ 	.word	0x00033470
        /*086c*/ 	.short	0x010a
        /*086e*/ 	.byte	0x3f
	.zero		1


	//   ....[70]....
        /*0870*/ 	.word	0x0000f550
        /*0874*/ 	.word	0x00000000
        /*0878*/ 	.word	0x00033460
        /*087c*/ 	.short	0x010a
        /*087e*/ 	.byte	0x3f
	.zero		1


	//   ....[71]....
        /*0880*/ 	.word	0x0000f5a0
        /*0884*/ 	.word	0x00000009
        /*0888*/ 	.word	0x00033420
        /*088c*/ 	.short	0x010a
        /*088e*/ 	.byte	0x3f
	.zero		1


	//   ....[72]....
        /*0890*/ 	.word	0x0000f5f0
        /*0894*/ 	.word	0x00000005
        /*0898*/ 	.word	0x00000000
        /*089c*/ 	.short	0x010a
        /*089e*/ 	.byte	0x3f
	.zero		1


	//   ....[73]....
        /*08a0*/ 	.word	0x0000f640
        /*08a4*/ 	.word	0x00000007
        /*08a8*/ 	.word	0x00000000
        /*08ac*/ 	.short	0x010a
        /*08ae*/ 	.byte	0x3f
	.zero		1


	//   ....[74]....
        /*08b0*/ 	.word	0x0000f690
        /*08b4*/ 	.word	0x00000005
        /*08b8*/ 	.word	0x00033460
        /*08bc*/ 	.short	0x010a
        /*08be*/ 	.byte	0x3f
	.zero		1


	//   ....[75]....
        /*08c0*/ 	.word	0x0000f6e0
        /*08c4*/ 	.word	0x00000003
        /*08c8*/ 	.word	0x00033460
        /*08cc*/ 	.short	0x010a
        /*08ce*/ 	.byte	0x3f
	.zero		1


	//   ....[76]....
        /*08d0*/ 	.word	0x0000f730
        /*08d4*/ 	.word	0x00000005
        /*08d8*/ 	.word	0x00033480
        /*08dc*/ 	.short	0x010a
        /*08de*/ 	.byte	0x3f
	.zero		1


	//----- nvinfo : EIATTR_NUM_MBARRIERS
	.align		4
.L_643:
        /*08e0*/ 	.byte	0x03, 0x38
        /*08e2*/ 	.short	0x0016


	//----- nvinfo : EIATTR_EXIT_INSTR_OFFSETS
	.align		4
        /*08e4*/ 	.byte	0x04, 0x1c
        /*08e6*/ 	.short	(.L_645 - .L_644)


	//   ....[0]....
.L_644:
        /*08e8*/ 	.word	0x00000fb0


	//   ....[1]....
        /*08ec*/ 	.word	0x0000b060


	//   ....[2]....
        /*08f0*/ 	.word	0x0000ed10


	//   ....[3]....
        /*08f4*/ 	.word	0x0000efe0


	//----- nvinfo : EIATTR_MAX_THREADS
	.align		4
.L_645:
        /*08f8*/ 	.byte	0x04, 0x05
        /*08fa*/ 	.short	(.L_647 - .L_646)
.L_646:
        /*08fc*/ 	.word	0x00000180
        /*0900*/ 	.word	0x00000001
        /*0904*/ 	.word	0x00000001


	//----- nvinfo : EIATTR_CRS_STACK_SIZE
	.align		4
.L_647:
        /*0908*/ 	.byte	0x04, 0x1e
        /*090a*/ 	.short	(.L_649 - .L_648)
.L_648:
        /*090c*/ 	.word	0x00000000


	//----- nvinfo : EIATTR_CBANK_PARAM_SIZE
	.align		4
.L_649:
        /*0910*/ 	.byte	0x03, 0x19
        /*0912*/ 	.short	0x0bf0


	//----- nvinfo : EIATTR_PARAM_CBANK
	.align		4
        /*0914*/ 	.byte	0x04, 0x0a
        /*0916*/ 	.short	(.L_651 - .L_650)
	.align		4
.L_650:
        /*0918*/ 	.word	index@(.nv.constant0._ZN7cutlass13device_kernelIN5flash11enable_sm90INS1_16FlashAttnFwdSm90INS1_25CollectiveMainloopFwdSm90ILi2EN4cute5tupleIJNS5_1CILi2EEENS7_ILi1EEES9_EEENS6_IJNS7_ILi128EEENS7_ILi160EEENS7_ILi192EEEEEELi192ENS_12float_e4m3_tEfNS_4arch4Sm90ELb0ELb0ELb1ELb0ELb0ELb0ELb0ELb1ELb1ELb0ELb0ELb0EEENS1_21CollectiveEpilogueFwdINS6_IJSB_SD_SC_EEESA_NS_10bfloat16_tESH_Li256ELb0ELb0ELb0ELb1EEENS1_29StaticPersistentTileSchedulerILb0EEEEEEEEEvNT_6ParamsE)
        /*091c*/ 	.short	0x0210
        /*091e*/ 	.short	0x0bf0


	//----- nvinfo : EIATTR_SW_WAR
	.align		4
.L_651:
        /*0920*/ 	.byte	0x04, 0x36
        /*0922*/ 	.short	(.L_653 - .L_652)
.L_652:
        /*0924*/ 	.word	0x00000008
.L_653:


//--------------------- .nv.info._ZN7cutlass13device_kernelIN5flash11enable_sm90INS1_16FlashAttnFwdSm90INS1_25CollectiveMainloopFwdSm90ILi2EN4cute5tupleIJNS5_1CILi1EEES8_S8_EEENS6_IJNS7_ILi128EEENS7_ILi160EEENS7_ILi192EEEEEELi192ENS_12float_e4m3_tEfNS_4arch4Sm90ELb0ELb0ELb1ELb1ELb0ELb0ELb0ELb1ELb1ELb0ELb0ELb0EEENS1_21CollectiveEpilogueFwdINS6_IJSA_SC_SB_EEES9_NS_10bfloat16_tESG_Li256ELb1ELb0ELb0ELb1EEENS1_36VarlenDynamicPersistentTileSchedulerILi128ELi160ELi256ELi128ELb0ELb0ELb1ELb0ELb1ELb1EEEEEEEEEvNT_6ParamsE --------------------------
	.section	.nv.info._ZN7cutlass13device_kernelIN5flash11enable_sm90INS1_16FlashAttnFwdSm90INS1_25CollectiveMainloopFwdSm90ILi2EN4cute5tupleIJNS5_1CILi1EEES8_S8_EEENS6_IJNS7_ILi128EEENS7_ILi160EEENS7_ILi192EEEEEELi192ENS_12float_e4m3_tEfNS_4arch4Sm90ELb0ELb0ELb1ELb1ELb0ELb0ELb0ELb1ELb1ELb0ELb0ELb0EEENS1_21CollectiveEpilogueFwdINS6_IJSA_SC_SB_EEES9_NS_10bfloat16_tESG_Li256ELb1ELb0ELb0ELb1EEENS1_36VarlenDynamicPersistentTileSchedulerILi128ELi160ELi256ELi128ELb0ELb0ELb1ELb0ELb1ELb1EEEEEEEEEvNT_6ParamsE,"",@"SHT_CUDA_INFO"
	.sectionflags	@""
	.align	4


	//----- nvinfo : EIATTR_CUDA_API_VERSION
	.align		4
        /*0000*/ 	.byte	0x04, 0x37
        /*0002*/ 	.short	(.L_655 - .L_654)
.L_654:
        /*0004*/ 	.word	0x00000082


	//----- nvinfo : EIATTR_KPARAM_INFO
	.align		4
.L_655:
        /*0008*/ 	.byte	0x04, 0x17
        /*000a*/ 	.short	(.L_657 - .L_656)
.L_656:
        /*000c*/ 	.word	0x00000000
        /*0010*/ 	.short	0x0000
        /*0012*/ 	.short	0x0070
        /*0014*/ 	.byte	0x00, 0xf0, 0x01, 0x28


	//----- nvinfo : EIATTR_SPARSE_MMA_MASK
	.align		4
.L_657:
        /*0018*/ 	.byte	0x03, 0x50
        /*001a*/ 	.short	0x0000


	//----- nvinfo : EIATTR_MAXREG_COUNT
	.align		4
        /*001c*/ 	.byte	0x03, 0x1b
        /*001e*/ 	.short	0x00a8


	//----- nvinfo : EIATTR_NUM_BARRIERS
	.align		4
        /*0020*/ 	.byte	0x02, 0x4c
        /*0022*/ 	.byte	0x10
	.zero		1


	//----- nvinfo : EIATTR_EXTERNS
	.align		4
        /*0024*/ 	.byte	0x04, 0x0f
        /*0026*/ 	.short	(.L_659 - .L_658)


	//   ....[0]....
	.align		4
.L_658:
        /*0028*/ 	.word	index@(__assertfail)


	//----- nvinfo : EIATTR_ANNOTATIONS
	.align		4
.L_659:
        /*002c*/ 	.byte	0x04, 0x55
        /*002e*/ 	.short	(.L_661 - .L_660)


	//   ....[0]....
.L_660:
        /* <DEDUP_REMOVED lines=25> */


	//----- nvinfo : EIATTR_MERCURY_ISA_VERSION
	.align		4
.L_661:
        /*01a8*/ 	.byte	0x03, 0x5f
        /*01aa*/ 	.short	0x0101


	//----- nvinfo : EIATTR_UNUSED_LOAD_BYTE_OFFSET
	.align		4
        /*01ac*/ 	.byte	0x04, 0x44
        /*01ae*/ 	.short	(.L_663 - .L_662)


	//   ....[0]....
.L_662:
        /*01b0*/ 	.word	0x00000a70
        /*01b4*/ 	.word	0x0000fff0


	//   ....[1]....
        /*01b8*/ 	.word	0x0000a1c0
        /*01bc*/ 	.word	0x0000fff0


	//----- nvinfo : EIATTR_INT_WARP_WIDE_INSTR_OFFSETS
	.align		4
.L_663:
        /*01c0*/ 	.byte	0x04, 0x31
        /*01c2*/ 	.short	(.L_665 - .L_664)


	//   ....[0]....
.L_664:
        /*01c4*/ 	.word	0x00000160


	//   ....[1]....
        /*01c8*/ 	.word	0x000001a0


	//   ....[2]....
        /*01cc*/ 	.word	0x00000210


	//   ....[3]....
        /*01d0*/ 	.word	0x0000e0c0


	//   ....[4]....
        /*01d4*/ 	.word	0x0000e150


	//   ....[5]....
        /*01d8*/ 	.word	0x0000e8d0


	//   ....[6]....
        /*01dc*/ 	.word	0x00010c00


	//   ....[7]....
        /*01e0*/ 	.word	0x00010c90


	//----- nvinfo : EIATTR_COOP_GROUP_MASK_REGIDS
	.align		4
.L_665:
        /*01e4*/ 	.byte	0x04, 0x29
        /*01e6*/ 	.short	(.L_667 - .L_666)


	//   ....[0]....
.L_666:
        /*01e8*/ 	.word	0xffffffff


	//   ....[1]....
        /*01ec*/ 	.word	0xffffffff


	//   ....[2]....
        /*01f0*/ 	.word	0xffffffff


	//   ....[3]....
        /*01f4*/ 	.word	0xffffffff


	//   ....[4]....
        /*01f8*/ 	.word	0xffffffff


	//   ....[5]....
        /*01fc*/ 	.word	0xffffffff


	//   ....[6]....
        /*0200*/ 	.word	0xffffffff


	//   ....[7]....
        /*0204*/ 	.word	0xffffffff


	//   ....[8]....
        /*0208*/ 	.word	0xffffffff


	//   ....[9]....
        /*020c*/ 	.word	0xffffffff


	//   ....[10]....
        /*0210*/ 	.word	0xffffffff


	//   ....[11]....
        /*0214*/ 	.word	0xffffffff


	//   ....[12]....
        /*0218*/ 	.word	0xffffffff


	//   ....[13]....
        /*021c*/ 	.word	0xffffffff


	//   ....[14]....
        /*0220*/ 	.word	0xffffffff


	//   ....[15]....
        /*0224*/ 	.word	0xffffffff


	//   ....[16]....
        /*0228*/ 	.word	0xffffffff


	//   ....[17]....
        /*022c*/ 	.word	0xffffffff


	//   ....[18]....
        /*0230*/ 	.word	0xffffffff


	//   ....[19]....
        /*0234*/ 	.word	0xffffffff


	//   ....[20]....
        /*0238*/ 	.word	0xffffffff


	//   ....[21]....
        /*023c*/ 	.word	0xffffffff


	//   ....[22]....
        /*0240*/ 	.word	0xffffffff


	//   ....[23]....
        /*0244*/ 	.word	0xffffffff


	//   ....[24]....
        /*0248*/ 	.word	0xffffffff


	//   ....[25]....
        /*024c*/ 	.word	0xffffffff


	//   ....[26]....
        /*0250*/ 	.word	0xffffffff


	//   ....[27]....
        /*0254*/ 	.word	0xffffffff


	//   ....[28]....
        /*0258*/ 	.word	0xffffffff


	//   ....[29]....
        /*025c*/ 	.word	0xffffffff


	//   ....[30]....
        /*0260*/ 	.word	0xffffffff


	//   ....[31]....
        /*0264*/ 	.word	0xffffffff


	//   ....[32]....
        /*0268*/ 	.word	0xffffffff


	//   ....[33]....
        /*026c*/ 	.word	0xffffffff


	//   ....[34]....
        /*0270*/ 	.word	0xffffffff


	//   ....[35]....
        /*0274*/ 	.word	0xffffffff


	//   ....[36]....
        /*0278*/ 	.word	0xffffffff


	//   ....[37]....
        /*027c*/ 	.word	0xffffffff


	//   ....[38]....
        /*0280*/ 	.word	0xffffffff


	//   ....[39]....
        /*0284*/ 	.word	0xffffffff


	//   ....[40]....
        /*0288*/ 	.word	0xffffffff


	//   ....[41]....
        /*028c*/ 	.word	0xffffffff


	//   ....[42]....
        /*0290*/ 	.word	0xffffffff


	//   ....[43]....
        /*0294*/ 	.word	0xffffffff


	//   ....[44]....
        /*0298*/ 	.word	0xffffffff


	//   ....[45]....
        /*029c*/ 	.word	0xffffffff


	//   ....[46]....
        /*02a0*/ 	.word	0xffffffff


	//   ....[47]....
        /*02a4*/ 	.word	0xffffffff


	//   ....[48]....
        /*02a8*/ 	.word	0xffffffff


	//   ....[49]....
        /*02ac*/ 	.word	0xffffffff


	//   ....[50]....
        /*02b0*/ 	.word	0xffffffff


	//   ....[51]....
        /*02b4*/ 	.word	0xffffffff


	//   ....[52]....
        /*02b8*/ 	.word	0xffffffff


	//   ....[53]....
        /*02bc*/ 	.word	0xffffffff


	//   ....[54]....
        /*02c0*/ 	.word	0xffffffff


	//   ....[55]....
        /*02c4*/ 	.word	0xffffffff


	//   ....[56]....
        /*02c8*/ 	.word	0xffffffff


	//   ....[57]....
        /*02cc*/ 	.word	0xffffffff


	//   ....[58]....
        /*02d0*/ 	.word	0xffffffff


	//   ....[59]....
        /*02d4*/ 	.word	0xffffffff


	//   ....[60]....
        /*02d8*/ 	.word	0xffffffff


	//   ....[61]....
        /*02dc*/ 	.word	0xffffffff


	//   ....[62]....
        /*02e0*/ 	.word	0xffffffff


	//   ....[63]....
        /*02e4*/ 	.word	0xffffffff


	//   ....[64]....
        /*02e8*/ 	.word	0xffffffff


	//   ....[65]....
        /*02ec*/ 	.word	0xffffffff


	//   ....[66]....
        /*02f0*/ 	.word	0xffffffff


	//   ....[67]....
        /*02f4*/ 	.word	0xffffffff


	//   ....[68]....
        /*02f8*/ 	.word	0xffffffff


	//   ....[69]....
        /*02fc*/ 	.word	0xffffffff


	//   ....[70]....
        /*0300*/ 	.word	0xffffffff


	//   ....[71]....
        /*0304*/ 	.word	0xffffffff


	//   ....[72]....
        /*0308*/ 	.word	0xffffffff


	//   ....[73]....
        /*030c*/ 	.word	0xffffffff


	//   ....[74]....
        /*0310*/ 	.word	0xffffffff


	//   ....[75]....
        /*0314*/ 	.word	0xffffffff


	//   ....[76]....
        /*0318*/ 	.word	0xffffffff


	//   ....[77]....
        /*031c*/ 	.word	0xffffffff


	//   ....[78]....
        /*0320*/ 	.word	0xffffffff


	//   ....[79]....
        /*0324*/ 	.word	0xffffffff


	//   ....[80]....
        /*0328*/ 	.word	0xffffffff


	//   ....[81]....
        /*032c*/ 	.word	0xffffffff


	//   ....[82]....
        /*0330*/ 	.word	0xffffffff


	//   ....[83]....
        /*0334*/ 	.word	0xffffffff


	//   ....[84]....
        /*0338*/ 	.word	0xffffffff


	//   ....[85]....
        /*033c*/ 	.word	0xffffffff


	//   ....[86]....
        /*0340*/ 	.word	0xffffffff


	//   ....[87]....
        /*0344*/ 	.word	0xffffffff


	//   ....[88]....
        /*0348*/ 	.word	0xffffffff


	//   ....[89]....
        /*034c*/ 	.word	0xffffffff


	//   ....[90]....
        /*0350*/ 	.word	0xffffffff


	//   ....[91]....
        /*0354*/ 	.word	0xffffffff


	//   ....[92]....
        /*0358*/ 	.word	0xffffffff


	//   ....[93]....
        /*035c*/ 	.word	0xffffffff


	//   ....[94]....
        /*0360*/ 	.word	0xffffffff


	//   ....[95]....
        /*0364*/ 	.word	0xffffffff


	//   ....[96]....
        /*0368*/ 	.word	0xffffffff


	//   ....[97]....
        /*036c*/ 	.word	0xffffffff


	//   ....[98]....
        /*0370*/ 	.word	0xffffffff


	//   ....[99]....
        /*0374*/ 	.word	0xffffffff


	//   ....[100]....
        /*0378*/ 	.word	0xffffffff


	//   ....[101]....
        /*037c*/ 	.word	0xffffffff


	//   ....[102]....
        /*0380*/ 	.word	0xffffffff


	//   ....[103]....
        /*0384*/ 	.word	0x0500000f


	//   ....[104]....
        /*0388*/ 	.word	0x0500000f


	//----- nvinfo : EIATTR_COOP_GROUP_INSTR_OFFSETS
	.align		4
.L_667:
        /*038c*/ 	.byte	0x04, 0x28
        /*038e*/ 	.short	(.L_669 - .L_668)


	//   ....[0]....
.L_668:
        /*0390*/ 	.word	0x00000070


	//   ....[1]....
        /*0394*/ 	.word	0x00000170


	//   ....[2]....
        /*0398*/ 	.word	0x000001c0


	//   ....[3]....
        /*039c*/ 	.word	0x000003f0


	//   ....[4]....
        /*03a0*/ 	.word	0x00000550


	//   ....[5]....
        /*03a4*/ 	.word	0x00000670


	//   ....[6]....
        /*03a8*/ 	.word	0x000007d0


	//   ....[7]....
        /*03ac*/ 	.word	0x00001520


	//   ....[8]....
        /*03b0*/ 	.word	0x00003c80


	//   ....[9]....
        /*03b4*/ 	.word	0x00003cc0


	//   ....[10]....
        /*03b8*/ 	.word	0x000043d0


	//   ....[11]....
        /*03bc*/ 	.word	0x000044a0


	//   ....[12]....
        /*03c0*/ 	.word	0x00007950


	//   ....[13]....
        /*03c4*/ 	.word	0x00007980


	//   ....[14]....
        /*03c8*/ 	.word	0x000079b0


	//   ....[15]....
        /*03cc*/ 	.word	0x000079d0


	//   ....[16]....
        /*03d0*/ 	.word	0x00009870


	//   ....[17]....
        /*03d4*/ 	.word	0x00009880


	//   ....[18]....
        /*03d8*/ 	.word	0x000098b0


	//   ....[19]....
        /*03dc*/ 	.word	0x000098c0


	//   ....[20]....
        /*03e0*/ 	.word	0x0000ad10


	//   ....[21]....
        /*03e4*/ 	.word	0x0000ad40


	//   ....[22]....
        /*03e8*/ 	.word	0x0000ad70


	//   ....[23]....
        /*03ec*/ 	.word	0x0000ada0


	//   ....[24]....
        /*03f0*/ 	.word	0x0000add0


	//   ....[25]....
        /*03f4*/ 	.word	0x0000adf0


	//   ....[26]....
        /*03f8*/ 	.word	0x0000ae00


	//   ....[27]....
        /*03fc*/ 	.word	0x0000ae10


	//   ....[28]....
        /*0400*/ 	.word	0x0000ae20


	//   ....[29]....
        /*0404*/ 	.word	0x0000ae50


	//   ....[30]....
        /*0408*/ 	.word	0x0000ae80


	//   ....[31]....
        /*040c*/ 	.word	0x0000ae90


	//   ....[32]....
        /*0410*/ 	.word	0x0000aea0


	//   ....[33]....
        /*0414*/ 	.word	0x0000aed0


	//   ....[34]....
        /*0418*/ 	.word	0x0000af00


	//   ....[35]....
        /*041c*/ 	.word	0x0000af10


	//   ....[36]....
        /*0420*/ 	.word	0x0000af20


	//   ....[37]....
        /*0424*/ 	.word	0x0000af50


	//   ....[38]....
        /*0428*/ 	.word	0x0000af80


	//   ....[39]....
        /*042c*/ 	.word	0x0000af90


	//   ....[40]....
        /*0430*/ 	.word	0x0000afa0


	//   ....[41]....
        /*0434*/ 	.word	0x0000afb0


	//   ....[42]....
        /*0438*/ 	.word	0x0000afe0


	//   ....[43]....
        /*043c*/ 	.word	0x0000b010


	//   ....[44]....
        /*0440*/ 	.word	0x0000b050


	//   ....[45]....
        /*0444*/ 	.word	0x0000b080


	//   ....[46]....
        /*0448*/ 	.word	0x0000b0b0


	//   ....[47]....
        /*044c*/ 	.word	0x0000b0c0


	//   ....[48]....
        /*0450*/ 	.word	0x0000b0d0


	//   ....[49]....
        /*0454*/ 	.word	0x0000b0f0


	//   ....[50]....
        /*0458*/ 	.word	0x0000b100


	//   ....[51]....
        /*045c*/ 	.word	0x0000b110


	//   ....[52]....
        /*0460*/ 	.word	0x0000b120


	//   ....[53]....
        /*0464*/ 	.word	0x0000b140


	//   ....[54]....
        /*0468*/ 	.word	0x0000b160


	//   ....[55]....
        /*046c*/ 	.word	0x0000b170


	//   ....[56]....
        /*0470*/ 	.word	0x0000b180


	//   ....[57]....
        /*0474*/ 	.word	0x0000b190


	//   ....[58]....
        /*0478*/ 	.word	0x0000b1b0


	//   ....[59]....
        /*047c*/ 	.word	0x0000b1c0


	//   ....[60]....
        /*0480*/ 	.word	0x0000b1d0


	//   ....[61]....
        /*0484*/ 	.word	0x0000b1e0


	//   ....[62]....
        /*0488*/ 	.word	0x0000b1f0


	//   ....[63]....
        /*048c*/ 	.word	0x0000b200


	//   ....[64]....
        /*0490*/ 	.word	0x0000b220


	//   ....[65]....
        /*0494*/ 	.word	0x0000b230


	//   ....[66]....
        /*0498*/ 	.word	0x0000b240


	//   ....[67]....
        /*049c*/ 	.word	0x0000b250


	//   ....[68]....
        /*04a0*/ 	.word	0x0000cff0


	//   ....[69]....
        /*04a4*/ 	.word	0x0000d1f0


	//   ....[70]....
        /*04a8*/ 	.word	0x0000d220


	//   ....[71]....
        /*04ac*/ 	.word	0x0000d250


	//   ....[72]....
        /*04b0*/ 	.word	0x0000d290


	//   ....[73]....
        /*04b4*/ 	.word	0x0000d2c0


	//   ....[74]....
        /*04b8*/ 	.word	0x0000d2f0


	//   ....[75]....
        /*04bc*/ 	.word	0x0000d480


	//   ....[76]....
        /*04c0*/ 	.word	0x0000d4b0


	//   ....[77]....
        /*04c4*/ 	.word	0x0000d4e0


	//   ....[78]....
        /*04c8*/ 	.word	0x0000d510


	//   ....[79]....
        /*04cc*/ 	.word	0x0000d540


	//   ....[80]....
        /*04d0*/ 	.word	0x0000d580


	//   ....[81]....
        /*04d4*/ 	.word	0x0000d610


	//   ....[82]....
        /*04d8*/ 	.word	0x0000d650


	//   ....[83]....
        /*04dc*/ 	.word	0x0000d6e0


	//   ....[84]....
        /*04e0*/ 	.word	0x0000ea20


	//   ....[85]....
        /*04e4*/ 	.word	0x00011bc0


	//   ....[86]....
        /*04e8*/ 	.word	0x00011bf0


	//   ....[87]....
        /*04ec*/ 	.word	0x00011c20


	//   ....[88]....
        /*04f0*/ 	.word	0x00011c50


	//   ....[89]....
        /*04f4*/ 	.word	0x00011c80


	//   ....[90]....
        /*04f8*/ 	.word	0x00011c90


	//   ....[91]....
        /*04fc*/ 	.word	0x00011cd0


	//   ....[92]....
        /*0500*/ 	.word	0x00011ce0


	//   ....[93]....
        /*0504*/ 	.word	0x00011e20


	//   ....[94]....
        /*0508*/ 	.word	0x00011e50


	//   ....[95]....
        /*050c*/ 	.word	0x00011e80


	//   ....[96]....
        /*0510*/ 	.word	0x00011eb0


	//   ....[97]....
        /*0514*/ 	.word	0x00011ee0


	//   ....[98]....
        /*0518*/ 	.word	0x00011f20


	//   ....[99]....
        /*051c*/ 	.word	0x00011fb0


	//   ....[100]....
        /*0520*/ 	.word	0x00011ff0


	//   ....[101]....
        /*0524*/ 	.word	0x00012080


	//   ....[102]....
        /*0528*/ 	.word	0x000124f0


	//   ....[103]....
        /*052c*/ 	.word	0x000129f0


	//   ....[104]....
        /*0530*/ 	.word	0x00012e60


	//----- nvinfo : EIATTR_REG_RECONFIG
	.align		4
.L_669:
        /*0534*/ 	.byte	0x01, 0x54
	.zero		2


	//----- nvinfo : EIATTR_SYSCALL_OFFSETS
	.align		4
        /*0538*/ 	.byte	0x04, 0x46
        /*053a*/ 	.short	(.L_671 - .L_670)


	//   ....[0]....
.L_670:
        /*053c*/ 	.word	0x00001700


	//   ....[1]....
        /*0540*/ 	.word	0x0000e2f0


	//   ....[2]....
        /*0544*/ 	.word	0x0000e430


	//   ....[3]....
        /*0548*/ 	.word	0x0000e570


	//   ....[4]....
        /*054c*/ 	.word	0x0000e690


	//----- nvinfo : EIATTR_MBARRIER_INSTR_OFFSETS
	.align		4
.L_671:
        /*0550*/ 	.byte	0x04, 0x39
        /*0552*/ 	.short	(.L_673 - .L_672)


	//   ....[0]....
.L_672:
        /*0554*/ 	.word	0x000002a0
        /*0558*/ 	.word	0x000000ff
        /*055c*/ 	.word	0x00033400
        /*0560*/ 	.short	0x0100
        /*0562*/ 	.byte	0x08
	.zero		1


	//   ....[1]....
        /*0564*/ 	.word	0x000002b0
        /*0568*/ 	.word	0x000000ff
        /*056c*/ 	.word	0x00033420
        /*0570*/ 	.short	0x0100
        /*0572*/ 	.byte	0x08
	.zero		1


	//   ....[2]....
        /*0574*/ 	.word	0x000003a0
        /*0578*/ 	.word	0x000000ff
        /*057c*/ 	.word	0x00033430
        /*0580*/ 	.short	0x0100
        /*0582*/ 	.byte	0x08
	.zero		1


	//   ....[3]....
        /*0584*/ 	.word	0x000003b0
        /*0588*/ 	.word	0x000000ff
        /*058c*/ 	.word	0x00033440
        /*0590*/ 	.short	0x0100
        /*0592*/ 	.byte	0x08
	.zero		1


	//   ....[4]....
        /*0594*/ 	.word	0x000003c0
        /*0598*/ 	.word	0x000000ff
        /*059c*/ 	.word	0x00033438
        /*05a0*/ 	.short	0x0100
        /*05a2*/ 	.byte	0x08
	.zero		1


	//   ....[5]....
        /*05a4*/ 	.word	0x000003d0
        /*05a8*/ 	.word	0x000000ff
        /*05ac*/ 	.word	0x00033448
        /*05b0*/ 	.short	0x0100
        /*05b2*/ 	.byte	0x08
	.zero		1


	//   ....[6]....
        /*05b4*/ 	.word	0x00000500
        /*05b8*/ 	.word	0x000000ff
        /*05bc*/ 	.word	0x00033450
        /*05c0*/ 	.short	0x0100
        /*05c2*/ 	.byte	0x08
	.zero		1


	//   ....[7]....
        /*05c4*/ 	.word	0x00000510
        /*05c8*/ 	.word	0x000000ff
        /*05cc*/ 	.word	0x00033460
        /*05d0*/ 	.short	0x0100
        /*05d2*/ 	.byte	0x08
	.zero		1


	//   ....[8]....
        /*05d4*/ 	.word	0x00000520
        /*05d8*/ 	.word	0x000000ff
        /*05dc*/ 	.word	0x00033458
        /*05e0*/ 	.short	0x0100
        /*05e2*/ 	.byte	0x08
	.zero		1


	//   ....[9]....
        /*05e4*/ 	.word	0x00000530
        /*05e8*/ 	.word	0x000000ff
        /*05ec*/ 	.word	0x00033468
        /*05f0*/ 	.short	0x0100
        /*05f2*/ 	.byte	0x08
	.zero		1


	//   ....[10]....
        /*05f4*/ 	.word	0x00000620
        /*05f8*/ 	.word	0x000000ff
        /*05fc*/ 	.word	0x00033470
        /*0600*/ 	.short	0x0100
        /*0602*/ 	.byte	0x06
	.zero		1


	//   ....[11]....
        /*0604*/ 	.word	0x00000630
        /*0608*/ 	.word	0x000000ff
        /*060c*/ 	.word	0x00033480
        /*0610*/ 	.short	0x0100
        /*0612*/ 	.byte	0x06
	.zero		1


	//   ....[12]....
        /*0614*/ 	.word	0x00000640
        /*0618*/ 	.word	0x000000ff
        /*061c*/ 	.word	0x00033478
        /*0620*/ 	.short	0x0100
        /*0622*/ 	.byte	0x06
	.zero		1


	//   ....[13]....
        /*0624*/ 	.word	0x00000650
        /*0628*/ 	.word	0x000000ff
        /*062c*/ 	.word	0x00033488
        /*0630*/ 	.short	0x0100
        /*0632*/ 	.byte	0x06
	.zero		1


	//   ....[14]....
        /*0634*/ 	.word	0x00000780
        /*0638*/ 	.word	0x000000ff
        /*063c*/ 	.word	0x00033490
        /*0640*/ 	.short	0x0100
        /*0642*/ 	.byte	0x08
	.zero		1


	//   ....[15]....
        /*0644*/ 	.word	0x00000790
        /*0648*/ 	.word	0x000000ff
        /*064c*/ 	.word	0x000334a0
        /*0650*/ 	.short	0x0100
        /*0652*/ 	.byte	0x08
	.zero		1


	//   ....[16]....
        /*0654*/ 	.word	0x000007a0
        /*0658*/ 	.word	0x000000ff
        /*065c*/ 	.word	0x00033498
        /*0660*/ 	.short	0x0100
        /*0662*/ 	.byte	0x08
	.zero		1


	//   ....[17]....
        /*0664*/ 	.word	0x000007b0
        /*0668*/ 	.word	0x000000ff
        /*066c*/ 	.word	0x000334a8
        /*0670*/ 	.short	0x0100
        /*0672*/ 	.byte	0x08
	.zero		1


	//   ....[18]....
        /*0674*/ 	.word	0x000008e0
        /*0678*/ 	.word	0x000000ff
        /*067c*/ 	.word	0x000334b0
        /*0680*/ 	.short	0x0100
        /*0682*/ 	.byte	0x08
	.zero		1


	//   ....[19]....
        /*0684*/ 	.word	0x000008f0
        /*0688*/ 	.word	0x000000ff
        /*068c*/ 	.word	0x000334c0
        /*0690*/ 	.short	0x0100
        /*0692*/ 	.byte	0x08
	.zero		1


	//   ....[20]....
        /*0694*/ 	.word	0x00000900
        /*0698*/ 	.word	0x000000ff
        /*069c*/ 	.word	0x000334b8
        /*06a0*/ 	.short	0x0100
        /*06a2*/ 	.byte	0x08
	.zero		1


	//   ....[21]....
        /*06a4*/ 	.word	0x00000910
        /*06a8*/ 	.word	0x000000ff
        /*06ac*/ 	.word	0x000334c8
        /*06b0*/ 	.short	0x0100
        /*06b2*/ 	.byte	0x08
	.zero		1


	//   ....[22]....
        /*06b4*/ 	.word	0x00001a70
        /*06b8*/ 	.word	0x00000003
        /*06bc*/ 	.word	0x00033400
        /*06c0*/ 	.short	0x010a
        /*06c2*/ 	.byte	0x3f
	.zero		1


	//   ....[23]....
        /*06c4*/ 	.word	0x00001b10
        /*06c8*/ 	.word	0x00000005
        /*06cc*/ 	.word	0x00033430
        /*06d0*/ 	.short	0x010a
        /*06d2*/ 	.byte	0x3f
	.zero		1


	//   ....[24]....
        /*06d4*/ 	.word	0x00001b80
        /*06d8*/ 	.word	0x00000005
        /*06dc*/ 	.word	0x00033430
        /*06e0*/ 	.short	0x010a
        /*06e2*/ 	.byte	0x3f
	.zero		1


	//   ....[25]....
        /*06e4*/ 	.word	0x00003fb0
        /*06e8*/ 	.word	0x00000005
        /*06ec*/ 	.word	0x00000000
        /*06f0*/ 	.short	0x0101
        /*06f2*/ 	.byte	0x3f
	.zero		1


	//   ....[26]....
        /*06f4*/ 	.word	0x00005ba0
        /*06f8*/ 	.word	0x000000ff
        /*06fc*/ 	.word	0x00033430
        /*0700*/ 	.short	0x010a
        /*0702*/ 	.byte	0x06
	.zero		1


	//   ....[27]....
        /*0704*/ 	.word	0x00005be0
        /*0708*/ 	.word	0x000000ff
        /*070c*/ 	.word	0x00033430
        /*0710*/ 	.short	0x010a
        /*0712*/ 	.byte	0x06
	.zero		1


	//   ....[28]....
        /*0714*/ 	.word	0x00006830
        /*0718*/ 	.word	0x000000ff
        /*071c*/ 	.word	0x00033450
        /*0720*/ 	.short	0x010a
        /*0722*/ 	.byte	0x06
	.zero		1


	//   ....[29]....
        /*0724*/ 	.word	0x00006870
        /*0728*/ 	.word	0x000000ff
        /*072c*/ 	.word	0x00033450
        /*0730*/ 	.short	0x010a
        /*0732*/ 	.byte	0x06
	.zero		1


	//   ....[30]....
        /*0734*/ 	.word	0x00008890
        /*0738*/ 	.word	0x00000006
        /*073c*/ 	.word	0x00000000
        /*0740*/ 	.short	0x0101
        /*0742*/ 	.byte	0x3f
	.zero		1


	//   ....[31]....
        /*0744*/ 	.word	0x00008c10
        /*0748*/ 	.word	0x00000009
        /*074c*/ 	.word	0x00000000
        /*0750*/ 	.short	0x0101
        /*0752*/ 	.byte	0x3f
	.zero		1


	//   ....[32]....
        /*0754*/ 	.word	0x00009460
        /*0758*/ 	.word	0x00000015
        /*075c*/ 	.word	0x00033450
        /*0760*/ 	.short	0x010a
        /*0762*/ 	.byte	0x3f
	.zero		1


	//   ....[33]....
        /*0764*/ 	.word	0x000094f0
        /*0768*/ 	.word	0x00000015
        /*076c*/ 	.word	0x00033450
        /*0770*/ 	.short	0x010a
        /*0772*/ 	.byte	0x3f
	.zero		1


	//   ....[34]....
        /*0774*/ 	.word	0x00009b60
        /*0778*/ 	.word	0x00000005
        /*077c*/ 	.word	0x00000000
        /*0780*/ 	.short	0x0101
        /*0782*/ 	.byte	0x3f
	.zero		1


	//   ....[35]....
        /*0784*/ 	.word	0x0000be00
        /*0788*/ 	.word	0x00000004
        /*078c*/ 	.word	0x00000000
        /*0790*/ 	.short	0x0101
        /*0792*/ 	.byte	0x3f
	.zero		1


	//   ....[36]....
        /*0794*/ 	.word	0x0000ec60
        /*0798*/ 	.word	0x00000004
        /*079c*/ 	.word	0x00033480
        /*07a0*/ 	.short	0x010a
        /*07a2*/ 	.byte	0x3f
	.zero		1


	//   ....[37]....
        /*07a4*/ 	.word	0x0000eeb0
        /*07a8*/ 	.word	0x00000004
        /*07ac*/ 	.word	0x00033440
        /*07b0*/ 	.short	0x010a
        /*07b2*/ 	.byte	0x3f
	.zero		1


	//   ....[38]....
        /*07b4*/ 	.word	0x0000f340
        /*07b8*/ 	.word	0x000000ff
        /*07bc*/ 	.word	0x00033420
        /*07c0*/ 	.short	0x010a
        /*07c2*/ 	.byte	0x29
	.zero		1


	//   ....[39]....
        /*07c4*/ 	.word	0x0000f630
        /*07c8*/ 	.word	0x00000006
        /*07cc*/ 	.word	0x00033480
        /*07d0*/ 	.short	0x010a
        /*07d2*/ 	.byte	0x3f
	.zero		1


	//   ....[40]....
        /*07d4*/ 	.word	0x0000fa90
        /*07d8*/ 	.word	0x00000006
        /*07dc*/ 	.word	0x00033440
        /*07e0*/ 	.short	0x010a
        /*07e2*/ 	.byte	0x3f
	.zero		1


	//   ....[41]....
        /*07e4*/ 	.word	0x0000ff40
        /*07e8*/ 	.word	0x0000000c
        /*07ec*/ 	.word	0x00033470
        /*07f0*/ 	.short	0x010a
        /*07f2*/ 	.byte	0x3f
	.zero		1


	//   ....[42]....
        /*07f4*/ 	.word	0x0000ffb0
        /*07f8*/ 	.word	0x0000000c
        /*07fc*/ 	.word	0x00033460
        /*0800*/ 	.short	0x010a
        /*0802*/ 	.byte	0x3f
	.zero		1


	//   ....[43]....
        /*0804*/ 	.word	0x00010b40
        /*0808*/ 	.word	0x0000000c
        /*080c*/ 	.word	0x00033450
        /*0810*/ 	.short	0x0101
        /*0812*/ 	.byte	0x3f
	.zero		1


	//   ....[44]....
        /*0814*/ 	.word	0x00010bb0
        /*0818*/ 	.word	0x0000000c
        /*081c*/ 	.word	0x00000000
        /*0820*/ 	.short	0x0101
        /*0822*/ 	.byte	0x3f
	.zero		1


	//   ....[45]....
        /*0824*/ 	.word	0x00010d80
        /*0828*/ 	.word	0x00000000
        /*082c*/ 	.word	0x00033470
        /*0830*/ 	.short	0x010a
        /*0832*/ 	.byte	0x3f
	.zero		1


	//   ....[46]....
        /*0834*/ 	.word	0x00010df0
        /*0838*/ 	.word	0x00000000
        /*083c*/ 	.word	0x00033460
        /*0840*/ 	.short	0x010a
        /*0842*/ 	.byte	0x3f
	.zero		1


	//   ....[47]....
        /*0844*/ 	.word	0x000118f0
        /*0848*/ 	.word	0x00000000
        /*084c*/ 	.word	0x00033450
        /*0850*/ 	.short	0x0101
        /*0852*/ 	.byte	0x3f
	.zero		1


	//   ....[48]....
        /*0854*/ 	.word	0x00011970
        /*0858*/ 	.word	0x00000002
        /*085c*/ 	.word	0x00000000
        /*0860*/ 	.short	0x0101
        /*0862*/ 	.byte	0x3f
	.zero		1


	//   ....[49]....
        /*0864*/ 	.word	0x00012470
        /*0868*/ 	.word	0x00000000
        /*086c*/ 	.word	0x00033420
        /*0870*/ 	.short	0x010a
        /*0872*/ 	.byte	0x3f
	.zero		1


	//   ....[50]....
        /*0874*/ 	.word	0x00012660
        /*0878*/ 	.word	0x00000006
        /*087c*/ 	.word	0x00000000
        /*0880*/ 	.short	0x010a
        /*0882*/ 	.byte	0x3f
	.zero		1


	//   ....[51]....
        /*0884*/ 	.word	0x00012690
        /*0888*/ 	.word	0x00000007
        /*088c*/ 	.word	0x00000000
        /*0890*/ 	.short	0x010a
        /*0892*/ 	.byte	0x3f
	.zero		1


	//   ....[52]....
        /*0894*/ 	.word	0x000126e0
        /*0898*/ 	.word	0x00000004
        /*089c*/ 	.word	0x00033460
        /*08a0*/ 	.short	0x010a
        /*08a2*/ 	.byte	0x3f
	.zero		1


	//   ....[53]....
        /*08a4*/ 	.word	0x00012730
        /*08a8*/ 	.word	0x00000003
        /*08ac*/ 	.word	0x00033460
        /*08b0*/ 	.short	0x010a
        /*08b2*/ 	.byte	0x3f
	.zero		1


	//   ....[54]....
        /*08b4*/ 	.word	0x00012770
        /*08b8*/ 	.word	0x00000004
        /*08bc*/ 	.word	0x00033480
        /*08c0*/ 	.short	0x010a
        /*08c2*/ 	.byte	0x3f
	.zero		1


	//   ....[55]....
        /*08c4*/ 	.word	0x00012790
        /*08c8*/ 	.word	0x00000003
        /*08cc*/ 	.word	0x00033480
        /*08d0*/ 	.short	0x010a
        /*08d2*/ 	.byte	0x3f
	.zero		1


	//   ....[56]....
        /*08d4*/ 	.word	0x000127f0
        /*08d8*/ 	.word	0x00000003
        /*08dc*/ 	.word	0x00033400
        /*08e0*/ 	.short	0x010a
        /*08e2*/ 	.byte	0x3f
	.zero		1


	//   ....[57]....
        /*08e4*/ 	.word	0x00012840
        /*08e8*/ 	.word	0x00000005
        /*08ec*/ 	.word	0x00033430
        /*08f0*/ 	.short	0x010a
        /*08f2*/ 	.byte	0x3f
	.zero		1


	//   ....[58]....
        /*08f4*/ 	.word	0x000128a0
        /*08f8*/ 	.word	0x00000004
        /*08fc*/ 	.word	0x00033430
        /*0900*/ 	.short	0x010a
        /*0902*/ 	.byte	0x3f
	.zero		1


	//   ....[59]....
        /*0904*/ 	.word	0x00012900
        /*0908*/ 	.word	0x00000004
        /*090c*/ 	.word	0x00033450
        /*0910*/ 	.short	0x010a
        /*0912*/ 	.byte	0x3f
	.zero		1


	//   ....[60]....
        /*0914*/ 	.word	0x00012950
        /*0918*/ 	.word	0x00000015
        /*091c*/ 	.word	0x00033450
        /*0920*/ 	.short	0x010a
        /*0922*/ 	.byte	0x3f
	.zero		1


	//   ....[61]....
        /*0924*/ 	.word	0x00012aa0
        /*0928*/ 	.word	0x00000004
        /*092c*/ 	.word	0x00033480
        /*0930*/ 	.short	0x010a
        /*0932*/ 	.byte	0x3f
	.zero		1


	//   ....[62]....
        /*0934*/ 	.word	0x00012af0
        /*0938*/ 	.word	0x00000004
        /*093c*/ 	.word	0x00033440
        /*0940*/ 	.short	0x010a
        /*0942*/ 	.byte	0x3f
	.zero		1


	//   ....[63]....
        /*0944*/ 	.word	0x00012b50
        /*0948*/ 	.word	0x00000003
        /*094c*/ 	.word	0x00033420
        /*0950*/ 	.short	0x010a
        /*0952*/ 	.byte	0x3f
	.zero		1


	//   ....[64]....
        /*0954*/ 	.word	0x00012ba0
        /*0958*/ 	.word	0x00000006
        /*095c*/ 	.word	0x00033480
        /*0960*/ 	.short	0x010a
        /*0962*/ 	.byte	0x3f
	.zero		1


	//   ....[65]....
        /*0964*/ 	.word	0x00012bf0
        /*0968*/ 	.word	0x00000006
        /*096c*/ 	.word	0x00033440
        /*0970*/ 	.short	0x010a
        /*0972*/ 	.byte	0x3f
	.zero		1


	//   ....[66]....
        /*0974*/ 	.word	0x00012c40
        /*0978*/ 	.word	0x0000000c
        /*097c*/ 	.word	0x00033470
        /*0980*/ 	.short	0x010a
        /*0982*/ 	.byte	0x3f
	.zero		1


	//   ....[67]....
        /*0984*/ 	.word	0x00012c90
        /*0988*/ 	.word	0x0000000c
        /*098c*/ 	.word	0x00033460
        /*0990*/ 	.short	0x010a
        /*0992*/ 	.byte	0x3f
	.zero		1


	//   ....[68]....
        /*0994*/ 	.word	0x00012ce0
        /*0998*/ 	.word	0x00000000
        /*099c*/ 	.word	0x00033470
        /*09a0*/ 	.short	0x010a
        /*09a2*/ 	.byte	0x3f
	.zero		1


	//   ....[69]....
        /*09a4*/ 	.word	0x00012d30
        /*09a8*/ 	.word	0x00000000
        /*09ac*/ 	.word	0x00033460
        /*09b0*/ 	.short	0x010a
        /*09b2*/ 	.byte	0x3f
	.zero		1


	//   ....[70]....
        /*09b4*/ 	.word	0x00012d80
        /*09b8*/ 	.word	0x00000000
        /*09bc*/ 	.word	0x00033420
        /*09c0*/ 	.short	0x010a
        /*09c2*/ 	.byte	0x3f
	.zero		1


	//   ....[71]....
        /*09c4*/ 	.word	0x00012f20
        /*09c8*/ 	.word	0x00000006
        /*09cc*/ 	.word	0x00000000
        /*09d0*/ 	.short	0x010a
        /*09d2*/ 	.byte	0x3f
	.zero		1


	//   ....[72]....
        /*09d4*/ 	.word	0x00012f70
        /*09d8*/ 	.word	0x00000007
        /*09dc*/ 	.word	0x00000000
        /*09e0*/ 	.short	0x010a
        /*09e2*/ 	.byte	0x3f
	.zero		1


	//   ....[73]....
        /*09e4*/ 	.word	0x00012fc0
        /*09e8*/ 	.word	0x00000004
        /*09ec*/ 	.word	0x00033460
        /*09f0*/ 	.short	0x010a
        /*09f2*/ 	.byte	0x3f
	.zero		1


	//   ....[74]....
        /*09f4*/ 	.word	0x00013010
        /*09f8*/ 	.word	0x00000003
        /*09fc*/ 	.word	0x00033460
        /*0a00*/ 	.short	0x010a
        /*0a02*/ 	.byte	0x3f
	.zero		1


	//   ....[75]....
        /*0a04*/ 	.word	0x00013060
        /*0a08*/ 	.word	0x00000004
        /*0a0c*/ 	.word	0x00033480
        /*0a10*/ 	.short	0x010a
        /*0a12*/ 	.byte	0x3f
	.zero		1


	//----- nvinfo : EIATTR_NUM_MBARRIERS
	.align		4
.L_673:
        /*0a14*/ 	.byte	0x03, 0x38
        /*0a16*/ 	.short	0x0016


	//----- nvinfo : EIATTR_EXIT_INSTR_OFFSETS
	.align		4
        /*0a18*/ 	.byte	0x04, 0x1c
        /*0a1a*/ 	.short	(.L_675 - .L_674)


	//   ....[0]....
.L_674:
        /*0a1c*/ 	.word	0x00000ab0


	//   ....[1]....
        /*0a20*/ 	.word	0x0000cfb0


	//   ....[2]....
        /*0a24*/ 	.word	0x000127e0


	//----- nvinfo : EIATTR_MAX_THREADS
	.align		4
.L_675:
        /*0a28*/ 	.byte	0x04, 0x05
        /*0a2a*/ 	.short	(.L_677 - .L_676)
.L_676:
        /*0a2c*/ 	.word	0x00000180
        /*0a30*/ 	.word	0x00000001
        /*0a34*/ 	.word	0x00000001


	//----- nvinfo : EIATTR_CRS_STACK_SIZE
	.align		4
.L_677:
        /*0a38*/ 	.byte	0x04, 0x1e
        /*0a3a*/ 	.short	(.L_679 - .L_678)
.L_678:
        /*0a3c*/ 	.word	0x00000000


	//----- nvinfo : EIATTR_CBANK_PARAM_SIZE
	.align		4
.L_679:
        /*0a40*/ 	.byte	0x03, 0x19
        /*0a42*/ 	.short	0x0a70


	//----- nvinfo : EIATTR_PARAM_CBANK
	.align		4
        /*0a44*/ 	.byte	0x04, 0x0a
        /*0a46*/ 	.short	(.L_681 - .L_680)
	.align		4
.L_680:
        /*0a48*/ 	.word	index@(.nv.constant0._ZN7cutlass13device_kernelIN5flash11enable_sm90INS1_16FlashAttnFwdSm90INS1_25CollectiveMainloopFwdSm90ILi2EN4cute5tupleIJNS5_1CILi1EEES8_S8_EEENS6_IJNS7_ILi128EEENS7_ILi160EEENS7_ILi192EEEEEELi192ENS_12float_e4m3_tEfNS_4arch4Sm90ELb0ELb0ELb1ELb1ELb0ELb0ELb0ELb1ELb1ELb0ELb0ELb0EEENS1_21CollectiveEpilogueFwdINS6_IJSA_SC_SB_EEES9_NS_10bfloat16_tESG_Li256ELb1ELb0ELb0ELb1EEENS1_36VarlenDynamicPersistentTileSchedulerILi128ELi160ELi256ELi128ELb0ELb0ELb1ELb0ELb1ELb1EEEEEEEEEvNT_6ParamsE)
        /*0a4c*/ 	.short	0x0210
        /*0a4e*/ 	.short	0x0a70


	//----- nvinfo : EIATTR_SW_WAR
	.align		4
.L_681:
        /*0a50*/ 	.byte	0x04, 0x36
        /*0a52*/ 	.short	(.L_683 - .L_682)
.L_682:
        /*0a54*/ 	.word	0x00000008
.L_683:


//--------------------- .nv.info._ZN7cutlass13device_kernelIN5flash11enable_sm90INS1_16FlashAttnFwdSm90INS1_25CollectiveMainloopFwdSm90ILi2EN4cute5tupleIJNS5_1CILi1EEES8_S8_EEENS6_IJNS7_ILi128EEENS7_ILi160EEENS7_ILi192EEEEEELi192ENS_12float_e4m3_tEfNS_4arch4Sm90ELb0ELb0ELb1ELb1ELb0ELb1ELb0ELb1ELb1ELb0ELb0ELb0EEENS1_21CollectiveEpilogueFwdINS6_IJSA_SC_SB_EEES9_NS_10bfloat16_tESG_Li256ELb1ELb0ELb0ELb1EEENS1_36VarlenDynamicPersistentTileSchedulerILi128ELi160ELi256ELi128ELb0ELb0ELb1ELb0ELb1ELb1EEEEEEEEEvNT_6ParamsE --------------------------
	.section	.nv.info._ZN7cutlass13device_kernelIN5flash11enable_sm90INS1_16FlashAttnFwdSm90INS1_25CollectiveMainloopFwdSm90ILi2EN4cute5tupleIJNS5_1CILi1EEES8_S8_EEENS6_IJNS7_ILi128EEENS7_ILi160EEENS7_ILi192EEEEEELi192ENS_12float_e4m3_tEfNS_4arch4Sm90ELb0ELb0ELb1ELb1ELb0ELb1ELb0ELb1ELb1ELb0ELb0ELb0EEENS1_21CollectiveEpilogueFwdINS6_IJSA_SC_SB_EEES9_NS_10bfloat16_tESG_Li256ELb1ELb0ELb0ELb1EEENS1_36VarlenDynamicPersistentTileSchedulerILi128ELi160ELi256ELi128ELb0ELb0ELb1ELb0ELb1ELb1EEEEEEEEEvNT_6ParamsE,"",@"SHT_CUDA_INFO"
	.sectionflags	@""
	.align	4


	//----- nvinfo : EIATTR_CUDA_API_VERSION
	.align		4
        /*0000*/ 	.byte	0x04, 0x37
        /*0002*/ 	.short	(.L_685 - .L_684)
.L_684:
        /*0004*/ 	.word	0x00000082


	//----- nvinfo : EIATTR_KPARAM_INFO
	.align		4
.L_685:
        /*0008*/ 	.byte	0x04, 0x17
        /*000a*/ 	.short	(.L_687 - .L_686)
.L_686:
        /*000c*/ 	.word	0x00000000
        /*0010*/ 	.short	0x0000
        /*0012*/ 	.short	0x0070
        /*0014*/ 	.byte	0x00, 0xf0, 0x01, 0x28


	//----- nvinfo : EIATTR_SPARSE_MMA_MASK
	.align		4
.L_687:
        /*0018*/ 	.byte	0x03, 0x50
        /*001a*/ 	.short	0x0000


	//----- nvinfo : EIATTR_MAXREG_COUNT
	.align		4
        /*001c*/ 	.byte	0x03, 0x1b
        /*001e*/ 	.short	0x00a8


	//----- nvinfo : EIATTR_NUM_BARRIERS
	.align		4
        /*0020*/ 	.byte	0x02, 0x4c
        /*0022*/ 	.byte	0x10
	.zero		1


	//----- nvinfo : EIATTR_EXTERNS
	.align		4
        /*0024*/ 	.byte	0x04, 0x0f
        /*0026*/ 	.short	(.L_689 - .L_688)


	//   ....[0]....
	.align		4
.L_688:
        /*0028*/ 	.word	index@(__assertfail)


	//----- nvinfo : EIATTR_ANNOTATIONS
	.align		4
.L_689:
        /*002c*/ 	.byte	0x04, 0x55
        /*002e*/ 	.short	(.L_691 - .L_690)


	//   ....[0]....
.L_690:
        /* <DEDUP_REMOVED lines=82> */


	//----- nvinfo : EIATTR_MERCURY_ISA_VERSION
	.align		4
.L_691:
        /*0538*/ 	.byte	0x03, 0x5f
        /*053a*/ 	.short	0x0101


	//----- nvinfo : EIATTR_UNUSED_LOAD_BYTE_OFFSET
	.align		4
        /*053c*/ 	.byte	0x04, 0x44
        /*053e*/ 	.short	(.L_693 - .L_692)


	//   ....[0]....
.L_692:
        /*0540*/ 	.word	0x00000b10
        /*0544*/ 	.word	0x0000fff0


	//   ....[1]....
        /*0548*/ 	.word	0x000204a0
        /*054c*/ 	.word	0x0000fff0


	//----- nvinfo : EIATTR_INT_WARP_WIDE_INSTR_OFFSETS
	.align		4
.L_693:
        /*0550*/ 	.byte	0x04, 0x31
        /*0552*/ 	.short	(.L_695 - .L_694)


	//   ....[0]....
.L_694:
        /*0554*/ 	.word	0x000001c0


	//   ....[1]....
        /*0558*/ 	.word	0x00000200


	//   ....[2]....
        /*055c*/ 	.word	0x00000270


	//   ....[3]....
        /*0560*/ 	.word	0x00025b10


	//   ....[4]....
        /*0564*/ 	.word	0x00025ba0


	//   ....[5]....
        /*0568*/ 	.word	0x00026350


	//   ....[6]....
        /*056c*/ 	.word	0x00026380


	//   ....[7]....
        /*0570*/ 	.word	0x00026450


	//   ....[8]....
        /*0574*/ 	.word	0x00026520


	//   ....[9]....
        /*0578*/ 	.word	0x00028c00


	//   ....[10]....
        /*057c*/ 	.word	0x00028c90


	//----- nvinfo : EIATTR_COOP_GROUP_MASK_REGIDS
	.align		4
.L_695:
        /*0580*/ 	.byte	0x04, 0x29
        /*0582*/ 	.short	(.L_697 - .L_696)


	//   ....[0]....
.L_696:
        /*0584*/ 	.word	0xffffffff


	//   ....[1]....
        /*0588*/ 	.word	0xffffffff


	//   ....[2]....
        /*058c*/ 	.word	0xffffffff


	//   ....[3]....
        /*0590*/ 	.word	0xffffffff


	//   ....[4]....
        /*0594*/ 	.word	0xffffffff


	//   ....[5]....
        /*0598*/ 	.word	0xffffffff


	//   ....[6]....
        /*059c*/ 	.word	0xffffffff


	//   ....[7]....
        /*05a0*/ 	.word	0xffffffff


	//   ....[8]....
        /*05a4*/ 	.word	0xffffffff


	//   ....[9]....
        /*05a8*/ 	.word	0xffffffff


	//   ....[10]....
        /*05ac*/ 	.word	0xffffffff


	//   ....[11]....
        /*05b0*/ 	.word	0xffffffff


	//   ....[12]....
        /*05b4*/ 	.word	0xffffffff


	//   ....[13]....
        /*05b8*/ 	.word	0xffffffff


	//   ....[14]....
        /*05bc*/ 	.word	0xffffffff


	//   ....[15]....
        /*05c0*/ 	.word	0xffffffff


	//   ....[16]....
        /*05c4*/ 	.word	0xffffffff


	//   ....[17]....
        /*05c8*/ 	.word	0xffffffff


	//   ....[18]....
        /*05cc*/ 	.word	0xffffffff


	//   ....[19]....
        /*05d0*/ 	.word	0xffffffff


	//   ....[20]....
        /*05d4*/ 	.word	0xffffffff


	//   ....[21]....
        /*05d8*/ 	.word	0xffffffff


	//   ....[22]....
        /*05dc*/ 	.word	0xffffffff


	//   ....[23]....
        /*05e0*/ 	.word	0xffffffff


	//   ....[24]....
        /*05e4*/ 	.word	0xffffffff


	//   ....[25]....
        /*05e8*/ 	.word	0xffffffff


	//   ....[26]....
        /*05ec*/ 	.word	0xffffffff


	//   ....[27]....
        /*05f0*/ 	.word	0xffffffff


	//   ....[28]....
        /*05f4*/ 	.word	0xffffffff


	//   ....[29]....
        /*05f8*/ 	.word	0xffffffff


	//   ....[30]....
        /*05fc*/ 	.word	0xffffffff


	//   ....[31]....
        /*0600*/ 	.word	0xffffffff


	//   ....[32]....
        /*0604*/ 	.word	0xffffffff


	//   ....[33]....
        /*0608*/ 	.word	0xffffffff


	//   ....[34]....
        /*060c*/ 	.word	0xffffffff


	//   ....[35]....
        /*0610*/ 	.word	0xffffffff


	//   ....[36]....
        /*0614*/ 	.word	0xffffffff


	//   ....[37]....
        /*0618*/ 	.word	0xffffffff


	//   ....[38]....
        /*061c*/ 	.word	0xffffffff


	//   ....[39]....
        /*0620*/ 	.word	0xffffffff


	//   ....[40]....
        /*0624*/ 	.word	0xffffffff


	//   ....[41]....
        /*0628*/ 	.word	0xffffffff


	//   ....[42]....
        /*062c*/ 	.word	0xffffffff


	//   ....[43]....
        /*0630*/ 	.word	0xffffffff


	//   ....[44]....
        /*0634*/ 	.word	0xffffffff


	//   ....[45]....
        /*0638*/ 	.word	0xffffffff


	//   ....[46]....
        /*063c*/ 	.word	0xffffffff


	//   ....[47]....
        /*0640*/ 	.word	0xffffffff


	//   ....[48]....
        /*0644*/ 	.word	0xffffffff


	//   ....[49]....
        /*0648*/ 	.word	0xffffffff


	//   ....[50]....
        /*064c*/ 	.word	0xffffffff


	//   ....[51]....
        /*0650*/ 	.word	0xffffffff


	//   ....[52]....
        /*0654*/ 	.word	0xffffffff


	//   ....[53]....
        /*0658*/ 	.word	0xffffffff


	//   ....[54]....
        /*065c*/ 	.word	0xffffffff


	//   ....[55]....
        /*0660*/ 	.word	0xffffffff


	//   ....[56]....
        /*0664*/ 	.word	0xffffffff


	//   ....[57]....
        /*0668*/ 	.word	0xffffffff


	//   ....[58]....
        /*066c*/ 	.word	0xffffffff


	//   ....[59]....
        /*0670*/ 	.word	0xffffffff


	//   ....[60]....
        /*0674*/ 	.word	0xffffffff


	//   ....[61]....
        /*0678*/ 	.word	0xffffffff


	//   ....[62]....
        /*067c*/ 	.word	0xffffffff


	//   ....[63]....
        /*0680*/ 	.word	0xffffffff


	//   ....[64]....
        /*0684*/ 	.word	0xffffffff


	//   ....[65]....
        /*0688*/ 	.word	0xffffffff


	//   ....[66]....
        /*068c*/ 	.word	0xffffffff


	//   ....[67]....
        /*0690*/ 	.word	0xffffffff


	//   ....[68]....
        /*0694*/ 	.word	0xffffffff


	//   ....[69]....
        /*0698*/ 	.word	0xffffffff


	//   ....[70]....
        /*069c*/ 	.word	0xffffffff


	//   ....[71]....
        /*06a0*/ 	.word	0xffffffff


	//   ....[72]....
        /*06a4*/ 	.word	0xffffffff


	//   ....[73]....
        /*06a8*/ 	.word	0xffffffff


	//   ....[74]....
        /*06ac*/ 	.word	0xffffffff


	//   ....[75]....
        /*06b0*/ 	.word	0xffffffff


	//   ....[76]....
        /*06b4*/ 	.word	0xffffffff


	//   ....[77]....
        /*06b8*/ 	.word	0xffffffff


	//   ....[78]....
        /*06bc*/ 	.word	0xffffffff


	//   ....[79]....
        /*06c0*/ 	.word	0xffffffff


	//   ....[80]....
        /*06c4*/ 	.word	0xffffffff


	//   ....[81]....
        /*06c8*/ 	.word	0xffffffff


	//   ....[82]....
        /*06cc*/ 	.word	0xffffffff


	//   ....[83]....
        /*06d0*/ 	.word	0xffffffff


	//   ....[84]....
        /*06d4*/ 	.word	0xffffffff


	//   ....[85]....
        /*06d8*/ 	.word	0xffffffff


	//   ....[86]....
        /*06dc*/ 	.word	0xffffffff


	//   ....[87]....
        /*06e0*/ 	.word	0xffffffff


	//   ....[88]....
        /*06e4*/ 	.word	0xffffffff


	//   ....[89]....
        /*06e8*/ 	.word	0xffffffff


	//   ....[90]....
        /*06ec*/ 	.word	0xffffffff


	//   ....[91]....
        /*06f0*/ 	.word	0xffffffff


	//   ....[92]....
        /*06f4*/ 	.word	0xffffffff


	//   ....[93]....
        /*06f8*/ 	.word	0xffffffff


	//   ....[94]....
        /*06fc*/ 	.word	0xffffffff


	//   ....[95]....
        /*0700*/ 	.word	0xffffffff


	//   ....[96]....
        /*0704*/ 	.word	0xffffffff


	//   ....[97]....
        /*0708*/ 	.word	0xffffffff


	//   ....[98]....
        /*070c*/ 	.word	0xffffffff


	//   ....[99]....
        /*0710*/ 	.word	0xffffffff


	//   ....[100]....
        /*0714*/ 	.word	0xffffffff


	//   ....[101]....
        /*0718*/ 	.word	0xffffffff


	//   ....[102]....
        /*071c*/ 	.word	0xffffffff


	//   ....[103]....
        /*0720*/ 	.word	0xffffffff


	//   ....[104]....
        /*0724*/ 	.word	0x0500000f


	//   ....[105]....
        /*0728*/ 	.word	0x0500000f


	//   ....[106]....
        /*072c*/ 	.word	0x0500000f


	//   ....[107]....
        /*0730*/ 	.word	0x0500000f


	//   ....[108]....
        /*0734*/ 	.word	0x0500000f


	//   ....[109]....
        /*0738*/ 	.word	0x0500000f


	//   ....[110]....
        /*073c*/ 	.word	0x0500000f


	//   ....[111]....
        /*0740*/ 	.word	0x0500000f


	//   ....[112]....
        /*0744*/ 	.word	0x0500000f


	//   ....[113]....
        /*0748*/ 	.word	0x0500000f


	//   ....[114]....
        /*074c*/ 	.word	0x0500000f


	//   ....[115]....
        /*0750*/ 	.word	0x0500000f


	//   ....[116]....
        /*0754*/ 	.word	0x0500000f


	//   ....[117]....
        /*0758*/ 	.word	0x0500000f


	//   ....[118]....
        /*075c*/ 	.word	0x0500000f


	//   ....[119]....
        /*0760*/ 	.word	0x0500000f


	//   ....[120]....
        /*0764*/ 	.word	0x0500000f


	//   ....[121]....
        /*0768*/ 	.word	0x0500000f


	//   ....[122]....
        /*076c*/ 	.word	0x0500000f


	//   ....[123]....
        /*0770*/ 	.word	0x0500000f


	//   ....[124]....
        /*0774*/ 	.word	0x0500000f


	//   ....[125]....
        /*0778*/ 	.word	0x0500000f


	//   ....[126]....
        /*077c*/ 	.word	0x0500000f


	//   ....[127]....
        /*0780*/ 	.word	0x0500000f


	//   ....[128]....
        /*0784*/ 	.word	0x0500000f


	//   ....[129]....
        /*0788*/ 	.word	0x0500000f


	//   ....[130]....
        /*078c*/ 	.word	0x0500000f


	//   ....[131]....
        /*0790*/ 	.word	0x0500000f


	//   ....[132]....
        /*0794*/ 	.word	0x0500000f


	//   ....[133]....
        /*0798*/ 	.word	0x0500000f


	//   ....[134]....
        /*079c*/ 	.word	0x0500000f


	//   ....[135]....
        /*07a0*/ 	.word	0x0500000f


	//   ....[136]....
        /*07a4*/ 	.word	0x0500000f


	//   ....[137]....
        /*07a8*/ 	.word	0x0500000f


	//   ....[138]....
        /*07ac*/ 	.word	0x0500000f


	//   ....[139]....
        /*07b0*/ 	.word	0x0500000f


	//   ....[140]....
        /*07b4*/ 	.word	0x0500000f


	//   ....[141]....
        /*07b8*/ 	.word	0x0500000f


	//   ....[142]....
        /*07bc*/ 	.word	0x0500000f


	//   ....[143]....
        /*07c0*/ 	.word	0x0500000f


	//   ....[144]....
        /*07c4*/ 	.word	0x0500000f


	//   ....[145]....
        /*07c8*/ 	.word	0x0500000f


	//   ....[146]....
        /*07cc*/ 	.word	0x0500000f


	//   ....[147]....
        /*07d0*/ 	.word	0x0500000f


	//   ....[148]....
        /*07d4*/ 	.word	0x0500000f


	//   ....[149]....
        /*07d8*/ 	.word	0x0500000f


	//   ....[150]....
        /*07dc*/ 	.word	0x0500000f


	//   ....[151]....
        /*07e0*/ 	.word	0x0500000f


	//   ....[152]....
        /*07e4*/ 	.word	0x0500000f


	//   ....[153]....
        /*07e8*/ 	.word	0x0500000f


	//   ....[154]....
        /*07ec*/ 	.word	0x0500000f


	//   ....[155]....
        /*07f0*/ 	.word	0x0500000f


	//   ....[156]....
        /*07f4*/ 	.word	0x0500000f


	//   ....[157]....
        /*07f8*/ 	.word	0x0500000f


	//   ....[158]....
        /*07fc*/ 	.word	0x0500000f


	//   ....[159]....
        /*0800*/ 	.word	0x0500000f


	//   ....[160]....
        /*0804*/ 	.word	0x0500000f


	//   ....[161]....
        /*0808*/ 	.word	0x0500000f


	//   ....[162]....
        /*080c*/ 	.word	0x0500000f


	//   ....[163]....
        /*0810*/ 	.word	0x0500000f


	//   ....[164]....
        /*0814*/ 	.word	0x0500000f


	//   ....[165]....
        /*0818*/ 	.word	0x0500000f


	//   ....[166]....
        /*081c*/ 	.word	0x0500000f


	//   ....[167]....
        /*0820*/ 	.word	0x0500000f


	//   ....[168]....
        /*0824*/ 	.word	0x0500000f


	//   ....[169]....
        /*0828*/ 	.word	0x0500000f


	//   ....[170]....
        /*082c*/ 	.word	0x0500000f


	//   ....[171]....
        /*0830*/ 	.word	0x0500000f


	//   ....[172]....
        /*0834*/ 	.word	0x0500000f


	//   ....[173]....
        /*0838*/ 	.word	0x0500000f


	//   ....[174]....
        /*083c*/ 	.word	0x0500000f


	//   ....[175]....
        /*0840*/ 	.word	0x0500000f


	//   ....[176]....
        /*0844*/ 	.word	0x0500000f


	//   ....[177]....
        /*0848*/ 	.word	0x0500000f


	//   ....[178]....
        /*084c*/ 	.word	0x0500000f


	//   ....[179]....
        /*0850*/ 	.word	0x0500000f


	//   ....[180]....
        /*0854*/ 	.word	0x0500000f


	//----- nvinfo : EIATTR_COOP_GROUP_INSTR_OFFSETS
	.align		4
.L_697:
        /*0858*/ 	.byte	0x04, 0x28
        /*085a*/ 	.short	(.L_699 - .L_698)


	//   ....[0]....
.L_698:
        /*085c*/ 	.word	0x00000070


	//   ....[1]....
        /*0860*/ 	.word	0x000001d0


	//   ....[2]....
        /*0864*/ 	.word	0x00000220


	//   ....[3]....
        /*0868*/ 	.word	0x00000450


	//   ....[4]....
        /*086c*/ 	.word	0x000005b0


	//   ....[5]....
        /*0870*/ 	.word	0x000006d0


	//   ....[6]....
        /*0874*/ 	.word	0x00000830


	//   ....[7]....
        /*0878*/ 	.word	0x000104e0


	//   ....[8]....
        /*087c*/ 	.word	0x00019c60


	//   ....[9]....
        /*0880*/ 	.word	0x00019d00


	//   ....[10]....
        /*0884*/ 	.word	0x0001a030


	//   ....[11]....
        /*0888*/ 	.word	0x0001a140


	//   ....[12]....
        /*088c*/ 	.word	0x0001dca0


	//   ....[13]....
        /*0890*/ 	.word	0x0001dcc0


	//   ....[14]....
        /*0894*/ 	.word	0x0001dd00


	//   ....[15]....
        /*0898*/ 	.word	0x0001dd30


	//   ....[16]....
        /*089c*/ 	.word	0x0001faf0


	//   ....[17]....
        /*08a0*/ 	.word	0x0001fb50


	//   ....[18]....
        /*08a4*/ 	.word	0x0001fb70


	//   ....[19]....
        /*08a8*/ 	.word	0x0001fb90


	//   ....[20]....
        /*08ac*/ 	.word	0x00020d70


	//   ....[21]....
        /*08b0*/ 	.word	0x00020dd0


	//   ....[22]....
        /*08b4*/ 	.word	0x00020e00


	//   ....[23]....
        /*08b8*/ 	.word	0x00020e30


	//   ....[24]....
        /*08bc*/ 	.word	0x00020e60


	//   ....[25]....
        /*08c0*/ 	.word	0x00020e90


	//   ....[26]....
        /*08c4*/ 	.word	0x00020ec0


	//   ....[27]....
        /*08c8*/ 	.word	0x00020ef0


	//   ....[28]....
        /*08cc*/ 	.word	0x00020f20


	//   ....[29]....
        /*08d0*/ 	.word	0x00020f50


	//   ....[30]....
        /*08d4*/ 	.word	0x00020f80


	//   ....[31]....
        /*08d8*/ 	.word	0x00020fb0


	//   ....[32]....
        /*08dc*/ 	.word	0x00020fe0


	//   ....[33]....
        /*08e0*/ 	.word	0x00021010


	//   ....[34]....
        /*08e4*/ 	.word	0x00021040


	//   ....[35]....
        /*08e8*/ 	.word	0x00021070


	//   ....[36]....
        /*08ec*/ 	.word	0x000210a0


	//   ....[37]....
        /*08f0*/ 	.word	0x000210d0


	//   ....[38]....
        /*08f4*/ 	.word	0x00021100


	//   ....[39]....
        /*08f8*/ 	.word	0x00021130


	//   ....[40]....
        /*08fc*/ 	.word	0x00021160


	//   ....[41]....
        /*0900*/ 	.word	0x00021190


	//   ....[42]....
        /*0904*/ 	.word	0x000211c0


	//   ....[43]....
        /*0908*/ 	.word	0x000211f0


	//   ....[44]....
        /*090c*/ 	.word	0x00021220


	//   ....[45]....
        /*0910*/ 	.word	0x00021250


	//   ....[46]....
        /*0914*/ 	.word	0x00021260


	//   ....[47]....
        /*0918*/ 	.word	0x00021290


	//   ....[48]....
        /*091c*/ 	.word	0x000212c0


	//   ....[49]....
        /*0920*/ 	.word	0x000212f0


	//   ....[50]....
        /*0924*/ 	.word	0x00021320


	//   ....[51]....
        /*0928*/ 	.word	0x00021340


	//   ....[52]....
        /*092c*/ 	.word	0x00021360


	//   ....[53]....
        /*0930*/ 	.word	0x00021370


	//   ....[54]....
        /*0934*/ 	.word	0x000213a0


	//   ....[55]....
        /*0938*/ 	.word	0x000213c0


	//   ....[56]....
        /*093c*/ 	.word	0x000213f0


	//   ....[57]....
        /*0940*/ 	.word	0x00021410


	//   ....[58]....
        /*0944*/ 	.word	0x00021430


	//   ....[59]....
        /*0948*/ 	.word	0x00021460


	//   ....[60]....
        /*094c*/ 	.word	0x00021490


	//   ....[61]....
        /*0950*/ 	.word	0x000214b0


	//   ....[62]....
        /*0954*/ 	.word	0x000214e0


	//   ....[63]....
        /*0958*/ 	.word	0x00021510


	//   ....[64]....
        /*095c*/ 	.word	0x00021540


	//   ....[65]....
        /*0960*/ 	.word	0x00021570


	//   ....[66]....
        /*0964*/ 	.word	0x000215a0


	//   ....[67]....
        /*0968*/ 	.word	0x000215b0


	//   ....[68]....
        /*096c*/ 	.word	0x00023310


	//   ....[69]....
        /*0970*/ 	.word	0x00023510


	//   ....[70]....
        /*0974*/ 	.word	0x00023540


	//   ....[71]....
        /*0978*/ 	.word	0x00023570


	//   ....[72]....
        /*097c*/ 	.word	0x000235b0


	//   ....[73]....
        /*0980*/ 	.word	0x000235e0


	//   ....[74]....
        /*0984*/ 	.word	0x00023610


	//   ....[75]....
        /*0988*/ 	.word	0x00023790


	//   ....[76]....
        /*098c*/ 	.word	0x000237c0


	//   ....[77]....
        /*0990*/ 	.word	0x000237f0


	//   ....[78]....
        /*0994*/ 	.word	0x00023820


	//   ....[79]....
        /*0998*/ 	.word	0x00023850


	//   ....[80]....
        /*099c*/ 	.word	0x00023880


	//   ....[81]....
        /*09a0*/ 	.word	0x00023920


	//   ....[82]....
        /*09a4*/ 	.word	0x00023950


	//   ....[83]....
        /*09a8*/ 	.word	0x000239e0


	//   ....[84]....
        /*09ac*/ 	.word	0x00024570


	//   ....[85]....
        /*09b0*/ 	.word	0x000266b0


	//   ....[86]....
        /*09b4*/ 	.word	0x00029cb0


	//   ....[87]....
        /*09b8*/ 	.word	0x00029cc0


	//   ....[88]....
        /*09bc*/ 	.word	0x00029d00


	//   ....[89]....
        /*09c0*/ 	.word	0x00029d30


	//   ....[90]....
        /*09c4*/ 	.word	0x00029d60


	//   ....[91]....
        /*09c8*/ 	.word	0x00029d90


	//   ....[92]....
        /*09cc*/ 	.word	0x00029dc0


	//   ....[93]....
        /*09d0*/ 	.word	0x00029df0


	//   ....[94]....
        /*09d4*/ 	.word	0x00029f90


	//   ....[95]....
        /*09d8*/ 	.word	0x00029fc0


	//   ....[96]....
        /*09dc*/ 	.word	0x00029ff0


	//   ....[97]....
        /*09e0*/ 	.word	0x0002a020


	//   ....[98]....
        /*09e4*/ 	.word	0x0002a050


	//   ....[99]....
        /*09e8*/ 	.word	0x0002a080


	//   ....[100]....
        /*09ec*/ 	.word	0x0002a140


	//   ....[101]....
        /*09f0*/ 	.word	0x0002a160


	//   ....[102]....
        /*09f4*/ 	.word	0x0002a1d0


	//   ....[103]....
        /*09f8*/ 	.word	0x0002a720


	//   ....[104]....
        /*09fc*/ 	.word	0x0002ac00


	//   ....[105]....
        /*0a00*/ 	.word	0x0002acb0


	//   ....[106]....
        /*0a04*/ 	.word	0x0002ad50


	//   ....[107]....
        /*0a08*/ 	.word	0x0002adf0


	//   ....[108]....
        /*0a0c*/ 	.word	0x0002ae90


	//   ....[109]....
        /*0a10*/ 	.word	0x0002af80


	//   ....[110]....
        /*0a14*/ 	.word	0x0002b020


	//   ....[111]....
        /*0a18*/ 	.word	0x0002b0c0


	//   ....[112]....
        /*0a1c*/ 	.word	0x0002b160


	//   ....[113]....
        /*0a20*/ 	.word	0x0002b3d0


	//   ....[114]....
        /*0a24*/ 	.word	0x0002b4f0


	//   ....[115]....
        /*0a28*/ 	.word	0x0002b610


	//   ....[116]....
        /*0a2c*/ 	.word	0x0002b740


	//   ....[117]....
        /*0a30*/ 	.word	0x0002b7f0


	//   ....[118]....
        /*0a34*/ 	.word	0x0002b870


	//   ....[119]....
        /*0a38*/ 	.word	0x0002b8d0


	//   ....[120]....
        /*0a3c*/ 	.word	0x0002b950


	//   ....[121]....
        /*0a40*/ 	.word	0x0002b9b0


	//   ....[122]....
        /*0a44*/ 	.word	0x0002ba30


	//   ....[123]....
        /*0a48*/ 	.word	0x0002ba90


	//   ....[124]....
        /*0a4c*/ 	.word	0x0002bb10


	//   ....[125]....
        /*0a50*/ 	.word	0x0002bb70


	//   ....[126]....
        /*0a54*/ 	.word	0x0002bbf0


	//   ....[127]....
        /*0a58*/ 	.word	0x0002bc50


	//   ....[128]....
        /*0a5c*/ 	.word	0x0002bcb0


	//   ....[129]....
        /*0a60*/ 	.word	0x0002bd10


	//   ....[130]....
        /*0a64*/ 	.word	0x0002bd70


	//   ....[131]....
        /*0a68*/ 	.word	0x0002bdd0


	//   ....[132]....
        /*0a6c*/ 	.word	0x0002be30


	//   ....[133]....
        /*0a70*/ 	.word	0x0002be90


	//   ....[134]....
        /*0a74*/ 	.word	0x0002bf00


	//   ....[135]....
        /*0a78*/ 	.word	0x0002bf60


	//   ....[136]....
        /*0a7c*/ 	.word	0x0002bff0


	//   ....[137]....
        /*0a80*/ 	.word	0x0002c050


	//   ....[138]....
        /*0a84*/ 	.word	0x0002c0b0


	//   ....[139]....
        /*0a88*/ 	.word	0x0002c110


	//   ....[140]....
        /*0a8c*/ 	.word	0x0002c1b0


	//   ....[141]....
        /*0a90*/ 	.word	0x0002c210


	//   ....[142]....
        /*0a94*/ 	.word	0x0002c2a0


	//   ....[143]....
        /*0a98*/ 	.word	0x0002c300


	//   ....[144]....
        /*0a9c*/ 	.word	0x0002c380


	//   ....[145]....
        /*0aa0*/ 	.word	0x0002c3e0


	//   ....[146]....
        /*0aa4*/ 	.word	0x0002c440


	//   ....[147]....
        /*0aa8*/ 	.word	0x0002c4a0


	//   ....[148]....
        /*0aac*/ 	.word	0x0002c520


	//   ....[149]....
        /*0ab0*/ 	.word	0x0002c580


	//   ....[150]....
        /*0ab4*/ 	.word	0x0002c600


	//   ....[151]....
        /*0ab8*/ 	.word	0x0002c660


	//   ....[152]....
        /*0abc*/ 	.word	0x0002c6c0


	//   ....[153]....
        /*0ac0*/ 	.word	0x0002c720


	//   ....[154]....
        /*0ac4*/ 	.word	0x0002c790


	//   ....[155]....
        /*0ac8*/ 	.word	0x0002c7f0


	//   ....[156]....
        /*0acc*/ 	.word	0x0002c870


	//   ....[157]....
        /*0ad0*/ 	.word	0x0002c8d0


	//   ....[158]....
        /*0ad4*/ 	.word	0x0002c940


	//   ....[159]....
        /*0ad8*/ 	.word	0x0002c9b0


	//   ....[160]....
        /*0adc*/ 	.word	0x0002ca20


	//   ....[161]....
        /*0ae0*/ 	.word	0x0002cbb0


	//   ....[162]....
        /*0ae4*/ 	.word	0x0002ce90


	//   ....[163]....
        /*0ae8*/ 	.word	0x0002d2c0


	//   ....[164]....
        /*0aec*/ 	.word	0x0002d360


	//   ....[165]....
        /*0af0*/ 	.word	0x0002d490


	//   ....[166]....
        /*0af4*/ 	.word	0x0002d500


	//   ....[167]....
        /*0af8*/ 	.word	0x0002d570


	//   ....[168]....
        /*0afc*/ 	.word	0x0002d5e0


	//   ....[169]....
        /*0b00*/ 	.word	0x0002d650


	//   ....[170]....
        /*0b04*/ 	.word	0x0002d6d0


	//   ....[171]....
        /*0b08*/ 	.word	0x0002d760


	//   ....[172]....
        /*0b0c*/ 	.word	0x0002d7f0


	//   ....[173]....
        /*0b10*/ 	.word	0x0002d860


	//   ....[174]....
        /*0b14*/ 	.word	0x0002d8d0


	//   ....[175]....
        /*0b18*/ 	.word	0x0002d940


	//   ....[176]....
        /*0b1c*/ 	.word	0x0002d9c0


	//   ....[177]....
        /*0b20*/ 	.word	0x0002da30


	//   ....[178]....
        /*0b24*/ 	.word	0x0002dad0


	//   ....[179]....
        /*0b28*/ 	.word	0x0002db60


	//   ....[180]....
        /*0b2c*/ 	.word	0x0002dc80


	//----- nvinfo : EIATTR_REG_RECONFIG
	.align		4
.L_699:
        /*0b30*/ 	.byte	0x01, 0x54
	.zero		2


	//----- nvinfo : EIATTR_SYSCALL_OFFSETS
	.align		4
        /*0b34*/ 	.byte	0x04, 0x46
        /*0b36*/ 	.short	(.L_701 - .L_700)


	//   ....[0]....
.L_700:
        /*0b38*/ 	.word	0x00001a80


	//   ....[1]....
        /*0b3c*/ 	.word	0x00001bd0


	//   ....[2]....
        /*0b40*/ 	.word	0x00010670


	//   ....[3]....
        /*0b44*/ 	.word	0x00010d40


	//   ....[4]....
        /*0b48*/ 	.word	0x00025d40


	//   ....[5]....
        /*0b4c*/ 	.word	0x00025ef0


	//   ....[6]....
        /*0b50*/ 	.word	0x00026040


	//   ....[7]....
        /*0b54*/ 	.word	0x00026170


	//----- nvinfo : EIATTR_MBARRIER_INSTR_OFFSETS
	.align		4
.L_701:
        /*0b58*/ 	.byte	0x04, 0x39
        /*0b5a*/ 	.short	(.L_703 - .L_702)


	//   ....[0]....
.L_702:
        /*0b5c*/ 	.word	0x00000300
        /*0b60*/ 	.word	0x000000ff
        /*0b64*/ 	.word	0x00033400
        /*0b68*/ 	.short	0x0100
        /*0b6a*/ 	.byte	0x08
	.zero		1


	//   ....[1]....
        /*0b6c*/ 	.word	0x00000310
        /*0b70*/ 	.word	0x000000ff
        /*0b74*/ 	.word	0x00033420
        /*0b78*/ 	.short	0x0100
        /*0b7a*/ 	.byte	0x08
	.zero		1


	//   ....[2]....
        /*0b7c*/ 	.word	0x00000400
        /*0b80*/ 	.word	0x000000ff
        /*0b84*/ 	.word	0x00033430
        /*0b88*/ 	.short	0x0100
        /*0b8a*/ 	.byte	0x08
	.zero		1


	//   ....[3]....
        /*0b8c*/ 	.word	0x00000410
        /*0b90*/ 	.word	0x000000ff
        /*0b94*/ 	.word	0x00033440
        /*0b98*/ 	.short	0x0100
        /*0b9a*/ 	.byte	0x08
	.zero		1


	//   ....[4]....
        /*0b9c*/ 	.word	0x00000420
        /*0ba0*/ 	.word	0x000000ff
        /*0ba4*/ 	.word	0x00033438
        /*0ba8*/ 	.short	0x0100
        /*0baa*/ 	.byte	0x08
	.zero		1


	//   ....[5]....
        /*0bac*/ 	.word	0x00000430
        /*0bb0*/ 	.word	0x000000ff
        /*0bb4*/ 	.word	0x00033448
        /*0bb8*/ 	.short	0x0100
        /*0bba*/ 	.byte	0x08
	.zero		1


	//   ....[6]....
        /*0bbc*/ 	.word	0x00000560
        /*0bc0*/ 	.word	0x000000ff
        /*0bc4*/ 	.word	0x00033450
        /*0bc8*/ 	.short	0x0100
        /*0bca*/ 	.byte	0x08
	.zero		1


	//   ....[7]....
        /*0bcc*/ 	.word	0x00000570
        /*0bd0*/ 	.word	0x000000ff
        /*0bd4*/ 	.word	0x00033460
        /*0bd8*/ 	.short	0x0100
        /*0bda*/ 	.byte	0x08
	.zero		1


	//   ....[8]....
        /*0bdc*/ 	.word	0x00000580
        /*0be0*/ 	.word	0x000000ff
        /*0be4*/ 	.word	0x00033458
        /*0be8*/ 	.short	0x0100
        /*0bea*/ 	.byte	0x08
	.zero		1


	//   ....[9]....
        /*0bec*/ 	.word	0x00000590
        /*0bf0*/ 	.word	0x000000ff
        /*0bf4*/ 	.word	0x00033468
        /*0bf8*/ 	.short	0x0100
        /*0bfa*/ 	.byte	0x08
	.zero		1


	//   ....[10]....
        /*0bfc*/ 	.word	0x00000680
        /*0c00*/ 	.word	0x000000ff
        /*0c04*/ 	.word	0x00033470
        /*0c08*/ 	.short	0x0100
        /*0c0a*/ 	.byte	0x06
	.zero		1


	//   ....[11]....
        /*0c0c*/ 	.word	0x00000690
        /*0c10*/ 	.word	0x000000ff
        /*0c14*/ 	.word	0x00033480
        /*0c18*/ 	.short	0x0100
        /*0c1a*/ 	.byte	0x06
	.zero		1


	//   ....[12]....
        /*0c1c*/ 	.word	0x000006a0
        /*0c20*/ 	.word	0x000000ff
        /*0c24*/ 	.word	0x00033478
        /*0c28*/ 	.short	0x0100
        /*0c2a*/ 	.byte	0x06
	.zero		1


	//   ....[13]....
        /*0c2c*/ 	.word	0x000006b0
        /*0c30*/ 	.word	0x000000ff
        /*0c34*/ 	.word	0x00033488
        /*0c38*/ 	.short	0x0100
        /*0c3a*/ 	.byte	0x06
	.zero		1


	//   ....[14]....
        /*0c3c*/ 	.word	0x000007e0
        /*0c40*/ 	.word	0x000000ff
        /*0c44*/ 	.word	0x00033490
        /*0c48*/ 	.short	0x0100
        /*0c4a*/ 	.byte	0x08
	.zero		1


	//   ....[15]....
        /*0c4c*/ 	.word	0x000007f0
        /*0c50*/ 	.word	0x000000ff
        /*0c54*/ 	.word	0x000334a0
        /*0c58*/ 	.short	0x0100
        /*0c5a*/ 	.byte	0x08
	.zero		1


	//   ....[16]....
        /*0c5c*/ 	.word	0x00000800
        /*0c60*/ 	.word	0x000000ff
        /*0c64*/ 	.word	0x00033498
        /*0c68*/ 	.short	0x0100
        /*0c6a*/ 	.byte	0x08
	.zero		1


	//   ....[17]....
        /*0c6c*/ 	.word	0x00000810
        /*0c70*/ 	.word	0x000000ff
        /*0c74*/ 	.word	0x000334a8
        /*0c78*/ 	.short	0x0100
        /*0c7a*/ 	.byte	0x08
	.zero		1


	//   ....[18]....
        /*0c7c*/ 	.word	0x00000940
        /*0c80*/ 	.word	0x000000ff
        /*0c84*/ 	.word	0x000334b0
        /*0c88*/ 	.short	0x0100
        /*0c8a*/ 	.byte	0x08
	.zero		1


	//   ....[19]....
        /*0c8c*/ 	.word	0x00000950
        /*0c90*/ 	.word	0x000000ff
        /*0c94*/ 	.word	0x000334c0
        /*0c98*/ 	.short	0x0100
        /*0c9a*/ 	.byte	0x08
	.zero		1


	//   ....[20]....
        /*0c9c*/ 	.word	0x00000960
        /*0ca0*/ 	.word	0x000000ff
        /*0ca4*/ 	.word	0x000334b8
        /*0ca8*/ 	.short	0x0100
        /*0caa*/ 	.byte	0x08
	.zero		1


	//   ....[21]....
        /*0cac*/ 	.word	0x00000970
        /*0cb0*/ 	.word	0x000000ff
        /*0cb4*/ 	.word	0x000334c8
        /*0cb8*/ 	.short	0x0100
        /*0cba*/ 	.byte	0x08
	.zero		1


	//   ....[22]....
        /*0cbc*/ 	.word	0x00003470
        /*0cc0*/ 	.word	0x0000002b
        /*0cc4*/ 	.word	0x00033490
        /*0cc8*/ 	.short	0x010a
        /*0cca*/ 	.byte	0x3f
	.zero		1


	//   ....[23]....
        /*0ccc*/ 	.word	0x00009520
        /*0cd0*/ 	.word	0x0000002b
        /*0cd4*/ 	.word	0x00033490
        /*0cd8*/ 	.short	0x010a
        /*0cda*/ 	.byte	0x3f
	.zero		1


	//   ....[24]....
        /*0cdc*/ 	.word	0x0000f640
        /*0ce0*/ 	.word	0x0000002b
        /*0ce4*/ 	.word	0x00033490
        /*0ce8*/ 	.short	0x010a
        /*0cea*/ 	.byte	0x3f
	.zero		1


	//   ....[25]....
        /*0cec*/ 	.word	0x0000fa20
        /*0cf0*/ 	.word	0x0000002c
        /*0cf4*/ 	.word	0x00000000
        /*0cf8*/ 	.short	0x0101
        /*0cfa*/ 	.byte	0x3f
	.zero		1


	//   ....[26]....
        /*0cfc*/ 	.word	0x0000fa60
        /*0d00*/ 	.word	0x0000002b
        /*0d04*/ 	.word	0x000334b0
        /*0d08*/ 	.short	0x010a
        /*0d0a*/ 	.byte	0x3f
	.zero		1


	//   ....[27]....
        /*0d0c*/ 	.word	0x0000ff80
        /*0d10*/ 	.word	0x0000002b
        /*0d14*/ 	.word	0x00000000
        /*0d18*/ 	.short	0x0101
        /*0d1a*/ 	.byte	0x3f
	.zero		1


	//   ....[28]....
        /*0d1c*/ 	.word	0x00010980
        /*0d20*/ 	.word	0x00000012
        /*0d24*/ 	.word	0x00033400
        /*0d28*/ 	.short	0x010a
        /*0d2a*/ 	.byte	0x3f
	.zero		1


	//   ....[29]....
        /*0d2c*/ 	.word	0x000109d0
        /*0d30*/ 	.word	0x00000012
        /*0d34*/ 	.word	0x00033400
        /*0d38*/ 	.short	0x010a
        /*0d3a*/ 	.byte	0x3f
	.zero		1


	//   ....[30]....
        /*0d3c*/ 	.word	0x000111d0
        /*0d40*/ 	.word	0x00000012
        /*0d44*/ 	.word	0x00033400
        /*0d48*/ 	.short	0x010a
        /*0d4a*/ 	.byte	0x3f
	.zero		1


	//   ....[31]....
        /*0d4c*/ 	.word	0x00014460
        /*0d50*/ 	.word	0x00000012
        /*0d54*/ 	.word	0x00033400
        /*0d58*/ 	.short	0x010a
        /*0d5a*/ 	.byte	0x3f
	.zero		1


	//   ....[32]....
        /*0d5c*/ 	.word	0x00017580
        /*0d60*/ 	.word	0x00000000
        /*0d64*/ 	.word	0x00033430
        /*0d68*/ 	.short	0x010a
        /*0d6a*/ 	.byte	0x3f
	.zero		1


	//   ....[33]....
        /*0d6c*/ 	.word	0x00017600
        /*0d70*/ 	.word	0x00000000
        /*0d74*/ 	.word	0x00033430
        /*0d78*/ 	.short	0x010a
        /*0d7a*/ 	.byte	0x3f
	.zero		1


	//   ....[34]....
        /*0d7c*/ 	.word	0x0001a500
        /*0d80*/ 	.word	0x0000000f
        /*0d84*/ 	.word	0x00000000
        /*0d88*/ 	.short	0x0101
        /*0d8a*/ 	.byte	0x3f
	.zero		1


	//   ....[35]....
        /*0d8c*/ 	.word	0x0001b9b0
        /*0d90*/ 	.word	0x00000009
        /*0d94*/ 	.word	0x00033430
        /*0d98*/ 	.short	0x010a
        /*0d9a*/ 	.byte	0x3f
	.zero		1


	//   ....[36]....
        /*0d9c*/ 	.word	0x0001ba00
        /*0da0*/ 	.word	0x00000009
        /*0da4*/ 	.word	0x00033430
        /*0da8*/ 	.short	0x010a
        /*0daa*/ 	.byte	0x3f
	.zero		1


	//   ....[37]....
        /*0dac*/ 	.word	0x0001cb00
        /*0db0*/ 	.word	0x0000000a
        /*0db4*/ 	.word	0x00033450
        /*0db8*/ 	.short	0x010a
        /*0dba*/ 	.byte	0x3f
	.zero		1


	//   ....[38]....
        /*0dbc*/ 	.word	0x0001cb40
        /*0dc0*/ 	.word	0x0000000a
        /*0dc4*/ 	.word	0x00033450
        /*0dc8*/ 	.short	0x010a
        /*0dca*/ 	.byte	0x3f
	.zero		1


	//   ....[39]....
        /*0dcc*/ 	.word	0x0001ec30
        /*0dd0*/ 	.word	0x00000000
        /*0dd4*/ 	.word	0x00000000
        /*0dd8*/ 	.short	0x0101
        /*0dda*/ 	.byte	0x3f
	.zero		1


	//   ....[40]....
        /*0ddc*/ 	.word	0x0001ef10
        /*0de0*/ 	.word	0x00000007
        /*0de4*/ 	.word	0x00000000
        /*0de8*/ 	.short	0x0101
        /*0dea*/ 	.byte	0x3f
	.zero		1


	//   ....[41]....
        /*0dec*/ 	.word	0x0001f770
        /*0df0*/ 	.word	0x0000000b
        /*0df4*/ 	.word	0x00033450
        /*0df8*/ 	.short	0x010a
        /*0dfa*/ 	.byte	0x3f
	.zero		1


	//   ....[42]....
        /*0dfc*/ 	.word	0x0001f7f0
        /*0e00*/ 	.word	0x0000000b
        /*0e04*/ 	.word	0x00033450
        /*0e08*/ 	.short	0x010a
        /*0e0a*/ 	.byte	0x3f
	.zero		1


	//   ....[43]....
        /*0e0c*/ 	.word	0x0001fe60
        /*0e10*/ 	.word	0x00000002
        /*0e14*/ 	.word	0x00000000
        /*0e18*/ 	.short	0x0101
        /*0e1a*/ 	.byte	0x3f
	.zero		1


	//   ....[44]....
        /*0e1c*/ 	.word	0x00022170
        /*0e20*/ 	.word	0x00000000
        /*0e24*/ 	.word	0x00000000
        /*0e28*/ 	.short	0x0101
        /*0e2a*/ 	.byte	0x3f
	.zero		1


	//   ....[45]....
        /*0e2c*/ 	.word	0x00024680
        /*0e30*/ 	.word	0x0000000b
        /*0e34*/ 	.word	0x00033420
        /*0e38*/ 	.short	0x010a
        /*0e3a*/ 	.byte	0x3f
	.zero		1


	//   ....[46]....
        /*0e3c*/ 	.word	0x00024750
        /*0e40*/ 	.word	0x00000007
        /*0e44*/ 	.word	0x000334a0
        /*0e48*/ 	.short	0x010a
        /*0e4a*/ 	.byte	0x3f
	.zero		1


	//   ....[47]....
        /*0e4c*/ 	.word	0x00024b90
        /*0e50*/ 	.word	0x00000007
        /*0e54*/ 	.word	0x000334c0
        /*0e58*/ 	.short	0x010a
        /*0e5a*/ 	.byte	0x3f
	.zero		1


	//   ....[48]....
        /*0e5c*/ 	.word	0x00025150
        /*0e60*/ 	.word	0x00000007
        /*0e64*/ 	.word	0x000334a0
        /*0e68*/ 	.short	0x010a
        /*0e6a*/ 	.byte	0x3f
	.zero		1


	//   ....[49]....
        /*0e6c*/ 	.word	0x00025570
        /*0e70*/ 	.word	0x00000007
        /*0e74*/ 	.word	0x000334c0
        /*0e78*/ 	.short	0x010a
        /*0e7a*/ 	.byte	0x3f
	.zero		1


	//   ....[50]....
        /*0e7c*/ 	.word	0x00026940
        /*0e80*/ 	.word	0x00000006
        /*0e84*/ 	.word	0x00033480
        /*0e88*/ 	.short	0x010a
        /*0e8a*/ 	.byte	0x3f
	.zero		1


	//   ....[51]....
        /*0e8c*/ 	.word	0x00026bb0
        /*0e90*/ 	.word	0x00000006
        /*0e94*/ 	.word	0x00033440
        /*0e98*/ 	.short	0x010a
        /*0e9a*/ 	.byte	0x3f
	.zero		1


	//   ....[52]....
        /*0e9c*/ 	.word	0x000270f0
        /*0ea0*/ 	.word	0x00000004
        /*0ea4*/ 	.word	0x00033420
        /*0ea8*/ 	.short	0x010a
        /*0eaa*/ 	.byte	0x3f
	.zero		1


	//   ....[53]....
        /*0eac*/ 	.word	0x00027430
        /*0eb0*/ 	.word	0x00000005
        /*0eb4*/ 	.word	0x00033480
        /*0eb8*/ 	.short	0x010a
        /*0eba*/ 	.byte	0x3f
	.zero		1


	//   ....[54]....
        /*0ebc*/ 	.word	0x00027890
        /*0ec0*/ 	.word	0x00000005
        /*0ec4*/ 	.word	0x00033440
        /*0ec8*/ 	.short	0x010a
        /*0eca*/ 	.byte	0x3f
	.zero		1


	//   ....[55]....
        /*0ecc*/ 	.word	0x00027d70
        /*0ed0*/ 	.word	0x0000000d
        /*0ed4*/ 	.word	0x00033470
        /*0ed8*/ 	.short	0x010a
        /*0eda*/ 	.byte	0x3f
	.zero		1


	//   ....[56]....
        /*0edc*/ 	.word	0x00027de0
        /*0ee0*/ 	.word	0x0000000d
        /*0ee4*/ 	.word	0x00033460
        /*0ee8*/ 	.short	0x010a
        /*0eea*/ 	.byte	0x3f
	.zero		1


	//   ....[57]....
        /*0eec*/ 	.word	0x00028b40
        /*0ef0*/ 	.word	0x0000000d
        /*0ef4*/ 	.word	0x00033450
        /*0ef8*/ 	.short	0x0101
        /*0efa*/ 	.byte	0x3f
	.zero		1


	//   ....[58]....
        /*0efc*/ 	.word	0x00028bb0
        /*0f00*/ 	.word	0x0000000d
        /*0f04*/ 	.word	0x00000000
        /*0f08*/ 	.short	0x0101
        /*0f0a*/ 	.byte	0x3f
	.zero		1


	//   ....[59]....
        /*0f0c*/ 	.word	0x00028db0
        /*0f10*/ 	.word	0x00000000
        /*0f14*/ 	.word	0x00033470
        /*0f18*/ 	.short	0x010a
        /*0f1a*/ 	.byte	0x3f
	.zero		1


	//   ....[60]....
        /*0f1c*/ 	.word	0x00028e20
        /*0f20*/ 	.word	0x00000000
        /*0f24*/ 	.word	0x00033460
        /*0f28*/ 	.short	0x010a
        /*0f2a*/ 	.byte	0x3f
	.zero		1


	//   ....[61]....
        /*0f2c*/ 	.word	0x00029a00
        /*0f30*/ 	.word	0x00000000
        /*0f34*/ 	.word	0x00033450
        /*0f38*/ 	.short	0x0101
        /*0f3a*/ 	.byte	0x3f
	.zero		1


	//   ....[62]....
        /*0f3c*/ 	.word	0x00029a80
        /*0f40*/ 	.word	0x00000002
        /*0f44*/ 	.word	0x00000000
        /*0f48*/ 	.short	0x0101
        /*0f4a*/ 	.byte	0x3f
	.zero		1


	//   ....[63]....
        /*0f4c*/ 	.word	0x0002a6a0
        /*0f50*/ 	.word	0x00000003
        /*0f54*/ 	.word	0x00033420
        /*0f58*/ 	.short	0x010a
        /*0f5a*/ 	.byte	0x3f
	.zero		1


	//   ....[64]....
        /*0f5c*/ 	.word	0x0002a860
        /*0f60*/ 	.word	0x00000007
        /*0f64*/ 	.word	0x00000000
        /*0f68*/ 	.short	0x010a
        /*0f6a*/ 	.byte	0x3f
	.zero		1


	//   ....[65]....
        /*0f6c*/ 	.word	0x0002a8b0
        /*0f70*/ 	.word	0x00000005
        /*0f74*/ 	.word	0x00000000
        /*0f78*/ 	.short	0x010a
        /*0f7a*/ 	.byte	0x3f
	.zero		1


	//   ....[66]....
        /*0f7c*/ 	.word	0x0002a900
        /*0f80*/ 	.word	0x00000005
        /*0f84*/ 	.word	0x00033460
        /*0f88*/ 	.short	0x010a
        /*0f8a*/ 	.byte	0x3f
	.zero		1


	//   ....[67]....
        /*0f8c*/ 	.word	0x0002a950
        /*0f90*/ 	.word	0x00000003
        /*0f94*/ 	.word	0x00033460
        /*0f98*/ 	.short	0x010a
        /*0f9a*/ 	.byte	0x3f
	.zero		1


	//   ....[68]....
        /*0f9c*/ 	.word	0x0002a990
        /*0fa0*/ 	.word	0x00000005
        /*0fa4*/ 	.word	0x00033480
        /*0fa8*/ 	.short	0x010a
        /*0faa*/ 	.byte	0x3f
	.zero		1


	//   ....[69]....
        /*0fac*/ 	.word	0x0002a9b0
        /*0fb0*/ 	.word	0x00000003
        /*0fb4*/ 	.word	0x00033480
        /*0fb8*/ 	.short	0x010a
        /*0fba*/ 	.byte	0x3f
	.zero		1


	//   ....[70]....
        /*0fbc*/ 	.word	0x0002aa10
        /*0fc0*/ 	.word	0x0000002b
        /*0fc4*/ 	.word	0x00033490
        /*0fc8*/ 	.short	0x010a
        /*0fca*/ 	.byte	0x3f
	.zero		1


	//   ....[71]....
        /*0fcc*/ 	.word	0x0002aa60
        /*0fd0*/ 	.word	0x0000002b
        /*0fd4*/ 	.word	0x00033490
        /*0fd8*/ 	.short	0x010a
        /*0fda*/ 	.byte	0x3f
	.zero		1


	//   ....[72]....
        /*0fdc*/ 	.word	0x0002aab0
        /*0fe0*/ 	.word	0x0000002b
        /*0fe4*/ 	.word	0x00033490
        /*0fe8*/ 	.short	0x010a
        /*0fea*/ 	.byte	0x3f
	.zero		1


	//   ....[73]....
        /*0fec*/ 	.word	0x0002ab00
        /*0ff0*/ 	.word	0x0000002b
        /*0ff4*/ 	.word	0x000334b0
        /*0ff8*/ 	.short	0x010a
        /*0ffa*/ 	.byte	0x3f
	.zero		1


	//   ....[74]....
        /*0ffc*/ 	.word	0x0002aed0
        /*1000*/ 	.word	0x00000012
        /*1004*/ 	.word	0x00033400
        /*1008*/ 	.short	0x010a
        /*100a*/ 	.byte	0x3f
	.zero		1


	//   ....[75]....
        /*100c*/ 	.word	0x0002b1a0
        /*1010*/ 	.word	0x00000012
        /*1014*/ 	.word	0x00033400
        /*1018*/ 	.short	0x010a
        /*101a*/ 	.byte	0x3f
	.zero		1


	//   ....[76]....
        /*101c*/ 	.word	0x0002b1f0
        /*1020*/ 	.word	0x00000000
        /*1024*/ 	.word	0x00033430
        /*1028*/ 	.short	0x010a
        /*102a*/ 	.byte	0x3f
	.zero		1


	//   ....[77]....
        /*102c*/ 	.word	0x0002b240
        /*1030*/ 	.word	0x00000009
        /*1034*/ 	.word	0x00033430
        /*1038*/ 	.short	0x010a
        /*103a*/ 	.byte	0x3f
	.zero		1


	//   ....[78]....
        /*103c*/ 	.word	0x0002b290
        /*1040*/ 	.word	0x0000000a
        /*1044*/ 	.word	0x00033450
        /*1048*/ 	.short	0x010a
        /*104a*/ 	.byte	0x3f
	.zero		1


	//   ....[79]....
        /*104c*/ 	.word	0x0002b2e0
        /*1050*/ 	.word	0x0000000b
        /*1054*/ 	.word	0x00033450
        /*1058*/ 	.short	0x010a
        /*105a*/ 	.byte	0x3f
	.zero		1


	//   ....[80]....
        /*105c*/ 	.word	0x0002cc70
        /*1060*/ 	.word	0x0000000b
        /*1064*/ 	.word	0x00033420
        /*1068*/ 	.short	0x010a
        /*106a*/ 	.byte	0x3f
	.zero		1


	//   ....[81]....
        /*106c*/ 	.word	0x0002ccc0
        /*1070*/ 	.word	0x00000007
        /*1074*/ 	.word	0x000334a0
        /*1078*/ 	.short	0x010a
        /*107a*/ 	.byte	0x3f
	.zero		1


	//   ....[82]....
        /*107c*/ 	.word	0x0002cd10
        /*1080*/ 	.word	0x00000007
        /*1084*/ 	.word	0x000334c0
        /*1088*/ 	.short	0x010a
        /*108a*/ 	.byte	0x3f
	.zero		1


	//   ....[83]....
        /*108c*/ 	.word	0x0002cd60
        /*1090*/ 	.word	0x00000007
        /*1094*/ 	.word	0x000334a0
        /*1098*/ 	.short	0x010a
        /*109a*/ 	.byte	0x3f
	.zero		1


	//   ....[84]....
        /*109c*/ 	.word	0x0002cdb0
        /*10a0*/ 	.word	0x00000007
        /*10a4*/ 	.word	0x000334c0
        /*10a8*/ 	.short	0x010a
        /*10aa*/ 	.byte	0x3f
	.zero		1


	//   ....[85]....
        /*10ac*/ 	.word	0x0002cf50
        /*10b0*/ 	.word	0x00000006
        /*10b4*/ 	.word	0x00033480
        /*10b8*/ 	.short	0x010a
        /*10ba*/ 	.byte	0x3f
	.zero		1


	//   ....[86]....
        /*10bc*/ 	.word	0x0002cfa0
        /*10c0*/ 	.word	0x00000006
        /*10c4*/ 	.word	0x00033440
        /*10c8*/ 	.short	0x010a
        /*10ca*/ 	.byte	0x3f
	.zero		1


	//   ....[87]....
        /*10cc*/ 	.word	0x0002d020
        /*10d0*/ 	.word	0x00000004
        /*10d4*/ 	.word	0x00033420
        /*10d8*/ 	.short	0x010a
        /*10da*/ 	.byte	0x3f
	.zero		1


	//   ....[88]....
        /*10dc*/ 	.word	0x0002d070
        /*10e0*/ 	.word	0x00000005
        /*10e4*/ 	.word	0x00033480
        /*10e8*/ 	.short	0x010a
        /*10ea*/ 	.byte	0x3f
	.zero		1


	//   ....[89]....
        /*10ec*/ 	.word	0x0002d0c0
        /*10f0*/ 	.word	0x00000005
        /*10f4*/ 	.word	0x00033440
        /*10f8*/ 	.short	0x010a
        /*10fa*/ 	.byte	0x3f
	.zero		1


	//   ....[90]....
        /*10fc*/ 	.word	0x0002d110
        /*1100*/ 	.word	0x0000000d
        /*1104*/ 	.word	0x00033470
        /*1108*/ 	.short	0x010a
        /*110a*/ 	.byte	0x3f
	.zero		1


	//   ....[91]....
        /*110c*/ 	.word	0x0002d160
        /*1110*/ 	.word	0x0000000d
        /*1114*/ 	.word	0x00033460
        /*1118*/ 	.short	0x010a
        /*111a*/ 	.byte	0x3f
	.zero		1


	//   ....[92]....
        /*111c*/ 	.word	0x0002d1b0
        /*1120*/ 	.word	0x00000000
        /*1124*/ 	.word	0x00033470
        /*1128*/ 	.short	0x010a
        /*112a*/ 	.byte	0x3f
	.zero		1


	//   ....[93]....
        /*112c*/ 	.word	0x0002d200
        /*1130*/ 	.word	0x00000000
        /*1134*/ 	.word	0x00033460
        /*1138*/ 	.short	0x010a
        /*113a*/ 	.byte	0x3f
	.zero		1


	//   ....[94]....
        /*113c*/ 	.word	0x0002dba0
        /*1140*/ 	.word	0x00000003
        /*1144*/ 	.word	0x00033420
        /*1148*/ 	.short	0x010a
        /*114a*/ 	.byte	0x3f
	.zero		1


	//   ....[95]....
        /*114c*/ 	.word	0x0002dd40
        /*1150*/ 	.word	0x00000007
        /*1154*/ 	.word	0x00000000
        /*1158*/ 	.short	0x010a
        /*115a*/ 	.byte	0x3f
	.zero		1


	//   ....[96]....
        /*115c*/ 	.word	0x0002dd90
        /*1160*/ 	.word	0x00000005
        /*1164*/ 	.word	0x00000000
        /*1168*/ 	.short	0x010a
        /*116a*/ 	.byte	0x3f
	.zero		1


	//   ....[97]....
        /*116c*/ 	.word	0x0002dde0
        /*1170*/ 	.word	0x00000005
        /*1174*/ 	.word	0x00033460
        /*1178*/ 	.short	0x010a
        /*117a*/ 	.byte	0x3f
	.zero		1


	//   ....[98]....
        /*117c*/ 	.word	0x0002de30
        /*1180*/ 	.word	0x00000003
        /*1184*/ 	.word	0x00033460
        /*1188*/ 	.short	0x010a
        /*118a*/ 	.byte	0x3f
	.zero		1


	//   ....[99]....
        /*118c*/ 	.word	0x0002de80
        /*1190*/ 	.word	0x00000005
        /*1194*/ 	.word	0x00033480
        /*1198*/ 	.short	0x010a
        /*119a*/ 	.byte	0x3f
	.zero		1


	//----- nvinfo : EIATTR_NUM_MBARRIERS
	.align		4
.L_703:
        /*119c*/ 	.byte	0x03, 0x38
        /*119e*/ 	.short	0x0016


	//----- nvinfo : EIATTR_EXIT_INSTR_OFFSETS
	.align		4
        /*11a0*/ 	.byte	0x04, 0x1c
        /*11a2*/ 	.short	(.L_705 - .L_704)


	//   ....[0]....
.L_704:
        /*11a4*/ 	.word	0x0002aa00


	//----- nvinfo : EIATTR_MAX_THREADS
	.align		4
.L_705:
        /*11a8*/ 	.byte	0x04, 0x05
        /*11aa*/ 	.short	(.L_707 - .L_706)
.L_706:
        /*11ac*/ 	.word	0x00000180
        /*11b0*/ 	.word	0x00000001
        /*11b4*/ 	.word	0x00000001


	//----- nvinfo : EIATTR_CRS_STACK_SIZE
	.align		4
.L_707:
        /*11b8*/ 	.byte	0x04, 0x1e
        /*11ba*/ 	.short	(.L_709 - .L_708)
.L_708:
        /*11bc*/ 	.word	0x00000000


	//----- nvinfo : EIATTR_CBANK_PARAM_SIZE
	.align		4
.L_709:
        /*11c0*/ 	.byte	0x03, 0x19
        /*11c2*/ 	.short	0x0a70


	//----- nvinfo : EIATTR_PARAM_CBANK
	.align		4
        /*11c4*/ 	.byte	0x04, 0x0a
        /*11c6*/ 	.short	(.L_711 - .L_710)
	.align		4
.L_710:
        /*11c8*/ 	.word	index@(.nv.constant0._ZN7cutlass13device_kernelIN5flash11enable_sm90INS1_16FlashAttnFwdSm90INS1_25CollectiveMainloopFwdSm90ILi2EN4cute5tupleIJNS5_1CILi1EEES8_S8_EEENS6_IJNS7_ILi128EEENS7_ILi160EEENS7_ILi192EEEEEELi192ENS_12float_e4m3_tEfNS_4arch4Sm90ELb0ELb0ELb1ELb1ELb0ELb1ELb0ELb1ELb1ELb0ELb0ELb0EEENS1_21CollectiveEpilogueFwdINS6_IJSA_SC_SB_EEES9_NS_10bfloat16_tESG_Li256ELb1ELb0ELb0ELb1EEENS1_36VarlenDynamicPersistentTileSchedulerILi128ELi160ELi256ELi128ELb0ELb0ELb1ELb0ELb1ELb1EEEEEEEEEvNT_6ParamsE)
        /*11cc*/ 	.short	0x0210
        /*11ce*/ 	.short	0x0a70


	//----- nvinfo : EIATTR_SW_WAR
	.align		4
.L_711:
        /*11d0*/ 	.byte	0x04, 0x36
        /*11d2*/ 	.short	(.L_713 - .L_712)
.L_712:
        /*11d4*/ 	.word	0x00000008
.L_713:


//--------------------- .nv.info._ZN7cutlass13device_kernelIN5flash11enable_sm90INS1_16FlashAttnFwdSm90INS1_25CollectiveMainloopFwdSm90ILi2EN4cute5tupleIJNS5_1CILi1EEES8_S8_EEENS6_IJNS7_ILi128EEESA_NS7_ILi192EEEEEELi192ENS_12float_e4m3_tEfNS_4arch4Sm90ELb0ELb1ELb1ELb0ELb0ELb0ELb0ELb1ELb1ELb0ELb0ELb0EEENS1_21CollectiveEpilogueFwdINS6_IJSA_SB_SA_EEES9_NS_10bfloat16_tESF_Li256ELb0ELb0ELb0ELb1EEENS1_30DynamicPersistentTileSchedulerILi256ELi128ELb0ELb0ELb1EEEEEEEEEvNT_6ParamsE --------------------------
	.section	.nv.info._ZN7cutlass13device_kernelIN5flash11enable_sm90INS1_16FlashAttnFwdSm90INS1_25CollectiveMainloopFwdSm90ILi2EN4cute5tupleIJNS5_1CILi1EEES8_S8_EEENS6_IJNS7_ILi128EEESA_NS7_ILi192EEEEEELi192ENS_12float_e4m3_tEfNS_4arch4Sm90ELb0ELb1ELb1ELb0ELb0ELb0ELb0ELb1ELb1ELb0ELb0ELb0EEENS1_21CollectiveEpilogueFwdINS6_IJSA_SB_SA_EEES9_NS_10bfloat16_tESF_Li256ELb0ELb0ELb0ELb1EEENS1_30DynamicPersistentTileSchedulerILi256ELi128ELb0ELb0ELb1EEEEEEEEEvNT_6ParamsE,"",@"SHT_CUDA_INFO"
	.sectionflags	@""
	.align	4


	//----- nvinfo : EIATTR_CUDA_API_VERSION
	.align		4
        /*0000*/ 	.byte	0x04, 0x37
        /*0002*/ 	.short	(.L_715 - .L_714)
.L_714:
        /*0004*/ 	.word	0x00000082


	//----- nvinfo : EIATTR_KPARAM_INFO
	.align		4
.L_715:
        /*0008*/ 	.byte	0x04, 0x17
        /*000a*/ 	.short	(.L_717 - .L_716)
.L_716:
        /*000c*/ 	.word	0x00000000
        /*0010*/ 	.short	0x0000
        /*0012*/ 	.short	0x0070
        /*0014*/ 	.byte	0x00, 0xf0, 0x01, 0x2e


	//----- nvinfo : EIATTR_SPARSE_MMA_MASK
	.align		4
.L_717:
        /*0018*/ 	.byte	0x03, 0x50
        /*001a*/ 	.short	0x0000


	//----- nvinfo : EIATTR_MAXREG_COUNT
	.align		4
        /*001c*/ 	.byte	0x03, 0x1b
        /*001e*/ 	.short	0x00a8


	//----- nvinfo : EIATTR_NUM_BARRIERS
	.align		4
        /*0020*/ 	.byte	0x02, 0x4c
        /*0022*/ 	.byte	0x10
	.zero		1


	//----- nvinfo : EIATTR_EXTERNS
	.align		4
        /*0024*/ 	.byte	0x04, 0x0f
        /*0026*/ 	.short	(.L_719 - .L_718)


	//   ....[0]....
	.align		4
.L_718:
        /*0028*/ 	.word	index@(__assertfail)


	//----- nvinfo : EIATTR_ANNOTATIONS
	.align		4
.L_719:
        /*002c*/ 	.byte	0x04, 0x55
        /*002e*/ 	.short	(.L_721 - .L_720)


	//   ....[0]....
.L_720:
        /* <DEDUP_REMOVED lines=18> */


	//----- nvinfo : EIATTR_MERCURY_ISA_VERSION
	.align		4
.L_721:
        /*0138*/ 	.byte	0x03, 0x5f
        /*013a*/ 	.short	0x0101


	//----- nvinfo : EIATTR_INT_WARP_WIDE_INSTR_OFFSETS
	.align		4
        /*013c*/ 	.byte	0x04, 0x31
        /*013e*/ 	.short	(.L_723 - .L_722)


	//   ....[0]....
.L_722:
        /*0140*/ 	.word	0x00000190


	//   ....[1]....
        /*0144*/ 	.word	0x000001c0


	//   ....[2]....
        /*0148*/ 	.word	0x000001d0


	//   ....[3]....
        /*014c*/ 	.word	0x00012c10


	//   ....[4]....
        /*0150*/ 	.word	0x00012ca0


	//   ....[5]....
        /*0154*/ 	.word	0x00013410


	//   ....[6]....
        /*0158*/ 	.word	0x000151e0


	//   ....[7]....
        /*015c*/ 	.word	0x00015270


	//----- nvinfo : EIATTR_COOP_GROUP_MASK_REGIDS
	.align		4
.L_723:
        /*0160*/ 	.byte	0x04, 0x29
        /*0162*/ 	.short	(.L_725 - .L_724)


	//   ....[0]....
.L_724:
        /*0164*/ 	.word	0xffffffff


	//   ....[1]....
        /*0168*/ 	.word	0xffffffff


	//   ....[2]....
        /*016c*/ 	.word	0xffffffff


	//   ....[3]....
        /*0170*/ 	.word	0xffffffff


	//   ....[4]....
        /*0174*/ 	.word	0xffffffff


	//   ....[5]....
        /*0178*/ 	.word	0xffffffff


	//   ....[6]....
        /*017c*/ 	.word	0xffffffff


	//   ....[7]....
        /*0180*/ 	.word	0xffffffff


	//   ....[8]....
        /*0184*/ 	.word	0xffffffff


	//   ....[9]....
        /*0188*/ 	.word	0xffffffff


	//   ....[10]....
        /*018c*/ 	.word	0xffffffff


	//   ....[11]....
        /*0190*/ 	.word	0xffffffff


	//   ....[12]....
        /*0194*/ 	.word	0xffffffff


	//   ....[13]....
        /*0198*/ 	.word	0xffffffff


	//   ....[14]....
        /*019c*/ 	.word	0xffffffff


	//   ....[15]....
        /*01a0*/ 	.word	0xffffffff


	//   ....[16]....
        /*01a4*/ 	.word	0xffffffff


	//   ....[17]....
        /*01a8*/ 	.word	0xffffffff


	//   ....[18]....
        /*01ac*/ 	.word	0xffffffff


	//   ....[19]....
        /*01b0*/ 	.word	0xffffffff


	//   ....[20]....
        /*01b4*/ 	.word	0xffffffff


	//   ....[21]....
        /*01b8*/ 	.word	0xffffffff


	//   ....[22]....
        /*01bc*/ 	.word	0xffffffff


	//   ....[23]....
        /*01c0*/ 	.word	0xffffffff


	//   ....[24]....
        /*01c4*/ 	.word	0xffffffff


	//   ....[25]....
        /*01c8*/ 	.word	0xffffffff


	//   ....[26]....
        /*01cc*/ 	.word	0xffffffff


	//   ....[27]....
        /*01d0*/ 	.word	0xffffffff


	//   ....[28]....
        /*01d4*/ 	.word	0xffffffff


	//   ....[29]....
        /*01d8*/ 	.word	0xffffffff


	//   ....[30]....
        /*01dc*/ 	.word	0xffffffff


	//   ....[31]....
        /*01e0*/ 	.word	0xffffffff


	//   ....[32]....
        /*01e4*/ 	.word	0xffffffff


	//   ....[33]....
        /*01e8*/ 	.word	0xffffffff


	//   ....[34]....
        /*01ec*/ 	.word	0xffffffff


	//   ....[35]....
        /*01f0*/ 	.word	0xffffffff


	//   ....[36]....
        /*01f4*/ 	.word	0xffffffff


	//   ....[37]....
        /*01f8*/ 	.word	0xffffffff


	//   ....[38]....
        /*01fc*/ 	.word	0xffffffff


	//   ....[39]....
        /*0200*/ 	.word	0xffffffff


	//   ....[40]....
        /*0204*/ 	.word	0xffffffff


	//   ....[41]....
        /*0208*/ 	.word	0xffffffff


	//   ....[42]....
        /*020c*/ 	.word	0xffffffff


	//   ....[43]....
        /*0210*/ 	.word	0xffffffff


	//   ....[44]....
        /*0214*/ 	.word	0xffffffff


	//   ....[45]....
        /*0218*/ 	.word	0xffffffff


	//   ....[46]....
        /*021c*/ 	.word	0xffffffff


	//   ....[47]....
        /*0220*/ 	.word	0xffffffff


	//   ....[48]....
        /*0224*/ 	.word	0xffffffff


	//   ....[49]....
        /*0228*/ 	.word	0xffffffff


	//   ....[50]....
        /*022c*/ 	.word	0xffffffff


	//   ....[51]....
        /*0230*/ 	.word	0xffffffff


	//   ....[52]....
        /*0234*/ 	.word	0xffffffff


	//   ....[53]....
        /*0238*/ 	.word	0xffffffff


	//   ....[54]....
        /*023c*/ 	.word	0xffffffff


	//   ....[55]....
        /*0240*/ 	.word	0xffffffff


	//   ....[56]....
        /*0244*/ 	.word	0xffffffff


	//   ....[57]....
        /*0248*/ 	.word	0xffffffff


	//   ....[58]....
        /*024c*/ 	.word	0xffffffff


	//   ....[59]....
        /*0250*/ 	.word	0xffffffff


	//   ....[60]....
        /*0254*/ 	.word	0xffffffff


	//   ....[61]....
        /*0258*/ 	.word	0xffffffff


	//   ....[62]....
        /*025c*/ 	.word	0xffffffff


	//   ....[63]....
        /*0260*/ 	.word	0xffffffff


	//   ....[64]....
        /*0264*/ 	.word	0xffffffff


	//   ....[65]....
        /*0268*/ 	.word	0xffffffff


	//   ....[66]....
        /*026c*/ 	.word	0xffffffff


	//   ....[67]....
        /*0270*/ 	.word	0xffffffff


	//   ....[68]....
        /*0274*/ 	.word	0xffffffff


	//   ....[69]....
        /*0278*/ 	.word	0xffffffff


	//   ....[70]....
        /*027c*/ 	.word	0xffffffff


	//   ....[71]....
        /*0280*/ 	.word	0xffffffff


	//   ....[72]....
        /*0284*/ 	.word	0xffffffff


	//   ....[73]....
        /*0288*/ 	.word	0xffffffff


	//   ....[74]....
        /*028c*/ 	.word	0xffffffff


	//   ....[75]....
        /*0290*/ 	.word	0xffffffff


	//   ....[76]....
        /*0294*/ 	.word	0xffffffff


	//   ....[77]....
        /*0298*/ 	.word	0xffffffff


	//   ....[78]....
        /*029c*/ 	.word	0xffffffff


	//   ....[79]....
        /*02a0*/ 	.word	0xffffffff


	//   ....[80]....
        /*02a4*/ 	.word	0xffffffff


	//   ....[81]....
        /*02a8*/ 	.word	0x0500000f


	//   ....[82]....
        /*02ac*/ 	.word	0x0500000f


	//----- nvinfo : EIATTR_COOP_GROUP_INSTR_OFFSETS
	.align		4
.L_725:
        /*02b0*/ 	.byte	0x04, 0x28
        /*02b2*/ 	.short	(.L_727 - .L_726)


	//   ....[0]....
.L_726:
        /*02b4*/ 	.word	0x00000070


	//   ....[1]....
        /*02b8*/ 	.word	0x000001a0


	//   ....[2]....
        /*02bc*/ 	.word	0x000001f0


	//   ....[3]....
        /*02c0*/ 	.word	0x000003e0


	//   ....[4]....
        /*02c4*/ 	.word	0x00000540


	//   ....[5]....
        /*02c8*/ 	.word	0x00000660


	//   ....[6]....
        /*02cc*/ 	.word	0x000007c0


	//   ....[7]....
        /*02d0*/ 	.word	0x00001890


	//   ....[8]....
        /*02d4*/ 	.word	0x00003f90


	//   ....[9]....
        /*02d8*/ 	.word	0x00004040


	//   ....[10]....
        /*02dc*/ 	.word	0x00004720


	//   ....[11]....
        /*02e0*/ 	.word	0x000047c0


	//   ....[12]....
        /*02e4*/ 	.word	0x000073e0


	//   ....[13]....
        /*02e8*/ 	.word	0x00007400


	//   ....[14]....
        /*02ec*/ 	.word	0x00007dc0


	//   ....[15]....
        /*02f0*/ 	.word	0x00007e40


	//   ....[16]....
        /*02f4*/ 	.word	0x0000a3d0


	//   ....[17]....
        /*02f8*/ 	.word	0x0000a4a0


	//   ....[18]....
        /*02fc*/ 	.word	0x0000a4c0


	//   ....[19]....
        /*0300*/ 	.word	0x0000a500


	//   ....[20]....
        /*0304*/ 	.word	0x0000d820


	//   ....[21]....
        /*0308*/ 	.word	0x0000d880


	//   ....[22]....
        /*030c*/ 	.word	0x0000e1d0


	//   ....[23]....
        /*0310*/ 	.word	0x0000e250


	//   ....[24]....
        /*0314*/ 	.word	0x0000f800


	//   ....[25]....
        /*0318*/ 	.word	0x0000f810


	//   ....[26]....
        /*031c*/ 	.word	0x0000f840


	//   ....[27]....
        /*0320*/ 	.word	0x0000f850


	//   ....[28]....
        /*0324*/ 	.word	0x00010dd0


	//   ....[29]....
        /*0328*/ 	.word	0x00010de0


	//   ....[30]....
        /*032c*/ 	.word	0x00010df0


	//   ....[31]....
        /*0330*/ 	.word	0x00010e00


	//   ....[32]....
        /*0334*/ 	.word	0x00010e10


	//   ....[33]....
        /*0338*/ 	.word	0x00010e20


	//   ....[34]....
        /*033c*/ 	.word	0x00010e30


	//   ....[35]....
        /*0340*/ 	.word	0x00010e40


	//   ....[36]....
        /*0344*/ 	.word	0x00010e70


	//   ....[37]....
        /*0348*/ 	.word	0x00010e80


	//   ....[38]....
        /*034c*/ 	.word	0x00010eb0


	//   ....[39]....
        /*0350*/ 	.word	0x00010ec0


	//   ....[40]....
        /*0354*/ 	.word	0x00010ef0


	//   ....[41]....
        /*0358*/ 	.word	0x00010f00


	//   ....[42]....
        /*035c*/ 	.word	0x00010f30


	//   ....[43]....
        /*0360*/ 	.word	0x00010f40


	//   ....[44]....
        /*0364*/ 	.word	0x00010f50


	//   ....[45]....
        /*0368*/ 	.word	0x00010f80


	//   ....[46]....
        /*036c*/ 	.word	0x00010fb0


	//   ....[47]....
        /*0370*/ 	.word	0x00010fc0


	//   ....[48]....
        /*0374*/ 	.word	0x00010fd0


	//   ....[49]....
        /*0378*/ 	.word	0x00011000


	//   ....[50]....
        /*037c*/ 	.word	0x00011030


	//   ....[51]....
        /*0380*/ 	.word	0x00011040


	//   ....[52]....
        /*0384*/ 	.word	0x00011050


	//   ....[53]....
        /*0388*/ 	.word	0x00011070


	//   ....[54]....
        /*038c*/ 	.word	0x00011090


	//   ....[55]....
        /*0390*/ 	.word	0x000110a0


	//   ....[56]....
        /*0394*/ 	.word	0x000110c0


	//   ....[57]....
        /*0398*/ 	.word	0x000110d0


	//   ....[58]....
        /*039c*/ 	.word	0x000110e0


	//   ....[59]....
        /*03a0*/ 	.word	0x000110f0


	//   ....[60]....
        /*03a4*/ 	.word	0x00011100


	//   ....[61]....
        /*03a8*/ 	.word	0x00011110


	//   ....[62]....
        /*03ac*/ 	.word	0x00011120


	//   ....[63]....
        /*03b0*/ 	.word	0x00011130


	//   ....[64]....
        /*03b4*/ 	.word	0x00011140


	//   ....[65]....
        /*03b8*/ 	.word	0x00011150


	//   ....[66]....
        /*03bc*/ 	.word	0x00011160


	//   ....[67]....
        /*03c0*/ 	.word	0x00011190


	//   ....[68]....
        /*03c4*/ 	.word	0x000111a0


	//   ....[69]....
        /*03c8*/ 	.word	0x000111b0


	//   ....[70]....
        /*03cc*/ 	.word	0x000111c0


	//   ....[71]....
        /*03d0*/ 	.word	0x000111d0


	//   ....[72]....
        /*03d4*/ 	.word	0x000111e0


	//   ....[73]....
        /*03d8*/ 	.word	0x000111f0


	//   ....[74]....
        /*03dc*/ 	.word	0x00011200


	//   ....[75]....
        /*03e0*/ 	.word	0x00011210


	//   ....[76]....
        /*03e4*/ 	.word	0x000112a0


	//   ....[77]....
        /*03e8*/ 	.word	0x00012110


	//   ....[78]....
        /*03ec*/ 	.word	0x000134d0


	//   ....[79]....
        /*03f0*/ 	.word	0x00015d00


	//   ....[80]....
        /*03f4*/ 	.word	0x00015ea0


	//   ....[81]....
        /*03f8*/ 	.word	0x00016530


	//   ....[82]....
        /*03fc*/ 	.word	0x000169a0


	//----- nvinfo : EIATTR_REG_RECONFIG
	.align		4
.L_727:
        /*0400*/ 	.byte	0x01, 0x54
	.zero		2


	//----- nvinfo : EIATTR_SYSCALL_OFFSETS
	.align		4
        /*0404*/ 	.byte	0x04, 0x46
        /*0406*/ 	.short	(.L_729 - .L_728)


	//   ....[0]....
.L_728:
        /*0408*/ 	.word	0x00001a40


	//   ....[1]....
        /*040c*/ 	.word	0x00012e40


	//   ....[2]....
        /*0410*/ 	.word	0x00012fc0


	//   ....[3]....
        /*0414*/ 	.word	0x00013100


	//   ....[4]....
        /*0418*/ 	.word	0x00013220


	//----- nvinfo : EIATTR_MBARRIER_INSTR_OFFSETS
	.align		4
.L_729:
        /*041c*/ 	.byte	0x04, 0x39
        /*041e*/ 	.short	(.L_731 - .L_730)


	//   ....[0]....
.L_730:
        /*0420*/ 	.word	0x00000290
        /*0424*/ 	.word	0x000000ff
        /*0428*/ 	.word	0x0002a800
        /*042c*/ 	.short	0x0100
        /*042e*/ 	.byte	0x06
	.zero		1


	//   ....[1]....
        /*0430*/ 	.word	0x000002a0
        /*0434*/ 	.word	0x000000ff
        /*0438*/ 	.word	0x0002a820
        /*043c*/ 	.short	0x0100
        /*043e*/ 	.byte	0x06
	.zero		1


	//   ....[2]....
        /*0440*/ 	.word	0x00000390
        /*0444*/ 	.word	0x000000ff
        /*0448*/ 	.word	0x0002a830
        /*044c*/ 	.short	0x0100
        /*044e*/ 	.byte	0x08
	.zero		1


	//   ....[3]....
        /*0450*/ 	.word	0x000003a0
        /*0454*/ 	.word	0x000000ff
        /*0458*/ 	.word	0x0002a840
        /*045c*/ 	.short	0x0100
        /*045e*/ 	.byte	0x08
	.zero		1


	//   ....[4]....
        /*0460*/ 	.word	0x000003b0
        /*0464*/ 	.word	0x000000ff
        /*0468*/ 	.word	0x0002a838
        /*046c*/ 	.short	0x0100
        /*046e*/ 	.byte	0x08
	.zero		1


	//   ....[5]....
        /*0470*/ 	.word	0x000003c0
        /*0474*/ 	.word	0x000000ff
        /*0478*/ 	.word	0x0002a848
        /*047c*/ 	.short	0x0100
        /*047e*/ 	.byte	0x08
	.zero		1


	//   ....[6]....
        /*0480*/ 	.word	0x000004f0
        /*0484*/ 	.word	0x000000ff
        /*0488*/ 	.word	0x0002a850
        /*048c*/ 	.short	0x0100
        /*048e*/ 	.byte	0x08
	.zero		1


	//   ....[7]....
        /*0490*/ 	.word	0x00000500
        /*0494*/ 	.word	0x000000ff
        /*0498*/ 	.word	0x0002a860
        /*049c*/ 	.short	0x0100
        /*049e*/ 	.byte	0x08
	.zero		1


	//   ....[8]....
        /*04a0*/ 	.word	0x00000510
        /*04a4*/ 	.word	0x000000ff
        /*04a8*/ 	.word	0x0002a858
        /*04ac*/ 	.short	0x0100
        /*04ae*/ 	.byte	0x08
	.zero		1


	//   ....[9]....
        /*04b0*/ 	.word	0x00000520
        /*04b4*/ 	.word	0x000000ff
        /*04b8*/ 	.word	0x0002a868
        /*04bc*/ 	.short	0x0100
        /*04be*/ 	.byte	0x08
	.zero		1


	//   ....[10]....
        /*04c0*/ 	.word	0x00000610
        /*04c4*/ 	.word	0x000000ff
        /*04c8*/ 	.word	0x0002a870
        /*04cc*/ 	.short	0x0100
        /*04ce*/ 	.byte	0x06
	.zero		1


	//   ....[11]....
        /*04d0*/ 	.word	0x00000620
        /*04d4*/ 	.word	0x000000ff
        /*04d8*/ 	.word	0x0002a880
        /*04dc*/ 	.short	0x0100
        /*04de*/ 	.byte	0x06
	.zero		1


	//   ....[12]....
        /*04e0*/ 	.word	0x00000630
        /*04e4*/ 	.word	0x000000ff
        /*04e8*/ 	.word	0x0002a878
        /*04ec*/ 	.short	0x0100
        /*04ee*/ 	.byte	0x06
	.zero		1


	//   ....[13]....
        /*04f0*/ 	.word	0x00000640
        /*04f4*/ 	.word	0x000000ff
        /*04f8*/ 	.word	0x0002a888
        /*04fc*/ 	.short	0x0100
        /*04fe*/ 	.byte	0x06
	.zero		1


	//   ....[14]....
        /*0500*/ 	.word	0x00000770
        /*0504*/ 	.word	0x000000ff
        /*0508*/ 	.word	0x0002a890
        /*050c*/ 	.short	0x0100
        /*050e*/ 	.byte	0x08
	.zero		1


	//   ....[15]....
        /*0510*/ 	.word	0x00000780
        /*0514*/ 	.word	0x000000ff
        /*0518*/ 	.word	0x0002a8a0
        /*051c*/ 	.short	0x0100
        /*051e*/ 	.byte	0x08
	.zero		1


	//   ....[16]....
        /*0520*/ 	.word	0x00000790
        /*0524*/ 	.word	0x000000ff
        /*0528*/ 	.word	0x0002a898
        /*052c*/ 	.short	0x0100
        /*052e*/ 	.byte	0x08
	.zero		1


	//   ....[17]....
        /*0530*/ 	.word	0x000007a0
        /*0534*/ 	.word	0x000000ff
        /*0538*/ 	.word	0x0002a8a8
        /*053c*/ 	.short	0x0100
        /*053e*/ 	.byte	0x08
	.zero		1


	//   ....[18]....
        /*0540*/ 	.word	0x000008d0
        /*0544*/ 	.word	0x000000ff
        /*0548*/ 	.word	0x0002a8b0
        /*054c*/ 	.short	0x0100
        /*054e*/ 	.byte	0x08
	.zero		1


	//   ....[19]....
        /*0550*/ 	.word	0x000008e0
        /*0554*/ 	.word	0x000000ff
        /*0558*/ 	.word	0x0002a8c0
        /*055c*/ 	.short	0x0100
        /*055e*/ 	.byte	0x08
	.zero		1


	//   ....[20]....
        /*0560*/ 	.word	0x000008f0
        /*0564*/ 	.word	0x000000ff
        /*0568*/ 	.word	0x0002a8b8
        /*056c*/ 	.short	0x0100
        /*056e*/ 	.byte	0x08
	.zero		1


	//   ....[21]....
        /*0570*/ 	.word	0x00000900
        /*0574*/ 	.word	0x000000ff
        /*0578*/ 	.word	0x0002a8c8
        /*057c*/ 	.short	0x0100
        /*057e*/ 	.byte	0x08
	.zero		1


	//   ....[22]....
        /*0580*/ 	.word	0x00001d90
        /*0584*/ 	.word	0x000000ff
        /*0588*/ 	.word	0x0002a800
        /*058c*/ 	.short	0x010a
        /*058e*/ 	.byte	0x27
	.zero		1


	//   ....[23]....
        /*0590*/ 	.word	0x00001e30
        /*0594*/ 	.word	0x00000003
        /*0598*/ 	.word	0x0002a830
        /*059c*/ 	.short	0x010a
        /*059e*/ 	.byte	0x3f
	.zero		1


	//   ....[24]....
        /*05a0*/ 	.word	0x00001e90
        /*05a4*/ 	.word	0x00000003
        /*05a8*/ 	.word	0x0002a830
        /*05ac*/ 	.short	0x010a
        /*05ae*/ 	.byte	0x3f
	.zero		1


	//   ....[25]....
        /*05b0*/ 	.word	0x000026b0
        /*05b4*/ 	.word	0x00000003
        /*05b8*/ 	.word	0x00000000
        /*05bc*/ 	.short	0x0101
        /*05be*/ 	.byte	0x3f
	.zero		1


	//   ....[26]....
        /*05c0*/ 	.word	0x000058c0
        /*05c4*/ 	.word	0x000000ff
        /*05c8*/ 	.word	0x0002a830
        /*05cc*/ 	.short	0x010a
        /*05ce*/ 	.byte	0x06
	.zero		1


	//   ....[27]....
        /*05d0*/ 	.word	0x00005900
        /*05d4*/ 	.word	0x000000ff
        /*05d8*/ 	.word	0x0002a830
        /*05dc*/ 	.short	0x010a
        /*05de*/ 	.byte	0x06
	.zero		1


	//   ....[28]....
        /*05e0*/ 	.word	0x00005ba0
        /*05e4*/ 	.word	0x000000ff
        /*05e8*/ 	.word	0x0002a850
        /*05ec*/ 	.short	0x010a
        /*05ee*/ 	.byte	0x06
	.zero		1


	//   ....[29]....
        /*05f0*/ 	.word	0x00005be0
        /*05f4*/ 	.word	0x000000ff
        /*05f8*/ 	.word	0x0002a850
        /*05fc*/ 	.short	0x010a
        /*05fe*/ 	.byte	0x06
	.zero		1


	//   ....[30]....
        /*0600*/ 	.word	0x00006650
        /*0604*/ 	.word	0x00000081
        /*0608*/ 	.word	0x00000000
        /*060c*/ 	.short	0x0101
        /*060e*/ 	.byte	0x3f
	.zero		1


	//   ....[31]....
        /*0610*/ 	.word	0x000088c0
        /*0614*/ 	.word	0x000000ff
        /*0618*/ 	.word	0x00000000
        /*061c*/ 	.short	0x0101
        /*061e*/ 	.byte	0x06
	.zero		1


	//   ....[32]....
        /*0620*/ 	.word	0x000093a0
        /*0624*/ 	.word	0x000000ff
        /*0628*/ 	.word	0x0002a830
        /*062c*/ 	.short	0x010a
        /*062e*/ 	.byte	0x06
	.zero		1


	//   ....[33]....
        /*0630*/ 	.word	0x000093e0
        /*0634*/ 	.word	0x000000ff
        /*0638*/ 	.word	0x0002a830
        /*063c*/ 	.short	0x010a
        /*063e*/ 	.byte	0x06
	.zero		1


	//   ....[34]....
        /*0640*/ 	.word	0x000096b0
        /*0644*/ 	.word	0x000000ff
        /*0648*/ 	.word	0x0002a850
        /*064c*/ 	.short	0x010a
        /*064e*/ 	.byte	0x06
	.zero		1


	//   ....[35]....
        /*0650*/ 	.word	0x000096f0
        /*0654*/ 	.word	0x000000ff
        /*0658*/ 	.word	0x0002a850
        /*065c*/ 	.short	0x010a
        /*065e*/ 	.byte	0x06
	.zero		1


	//   ....[36]....
        /*0660*/ 	.word	0x0000b0b0
        /*0664*/ 	.word	0x00000005
        /*0668*/ 	.word	0x00000000
        /*066c*/ 	.short	0x0101
        /*066e*/ 	.byte	0x3f
	.zero		1


	//   ....[37]....
        /*0670*/ 	.word	0x0000b3a0
        /*0674*/ 	.word	0x000000ff
        /*0678*/ 	.word	0x00000000
        /*067c*/ 	.short	0x0101
        /*067e*/ 	.byte	0x06
	.zero		1


	//   ....[38]....
        /*0680*/ 	.word	0x0000bcc0
        /*0684*/ 	.word	0x000000ff
        /*0688*/ 	.word	0x0002a830
        /*068c*/ 	.short	0x010a
        /*068e*/ 	.byte	0x06
	.zero		1


	//   ....[39]....
        /*0690*/ 	.word	0x0000bd00
        /*0694*/ 	.word	0x000000ff
        /*0698*/ 	.word	0x0002a830
        /*069c*/ 	.short	0x010a
        /*069e*/ 	.byte	0x06
	.zero		1


	//   ....[40]....
        /*06a0*/ 	.word	0x0000bfd0
        /*06a4*/ 	.word	0x000000ff
        /*06a8*/ 	.word	0x0002a850
        /*06ac*/ 	.short	0x010a
        /*06ae*/ 	.byte	0x06
	.zero		1


	//   ....[41]....
        /*06b0*/ 	.word	0x0000c010
        /*06b4*/ 	.word	0x000000ff
        /*06b8*/ 	.word	0x0002a850
        /*06bc*/ 	.short	0x010a
        /*06be*/ 	.byte	0x06
	.zero		1


	//   ....[42]....
        /*06c0*/ 	.word	0x0000cad0
        /*06c4*/ 	.word	0x00000080
        /*06c8*/ 	.word	0x00000000
        /*06cc*/ 	.short	0x0101
        /*06ce*/ 	.byte	0x3f
	.zero		1


	//   ....[43]....
        /*06d0*/ 	.word	0x0000ecd0
        /*06d4*/ 	.word	0x000000ff
        /*06d8*/ 	.word	0x00000000
        /*06dc*/ 	.short	0x0101
        /*06de*/ 	.byte	0x06
	.zero		1


	//   ....[44]....
        /*06e0*/ 	.word	0x0000f4c0
        /*06e4*/ 	.word	0x000000ff
        /*06e8*/ 	.word	0x0002a850
        /*06ec*/ 	.short	0x010a
        /*06ee*/ 	.byte	0x09
	.zero		1


	//   ....[45]....
        /*06f0*/ 	.word	0x0000f500
        /*06f4*/ 	.word	0x000000ff
        /*06f8*/ 	.word	0x0002a850
        /*06fc*/ 	.short	0x010a
        /*06fe*/ 	.byte	0x09
	.zero		1


	//   ....[46]....
        /*0700*/ 	.word	0x0000fbd0
        /*0704*/ 	.word	0x000000ff
        /*0708*/ 	.word	0x00000000
        /*070c*/ 	.short	0x0101
        /*070e*/ 	.byte	0x04
	.zero		1


	//   ....[47]....
        /*0710*/ 	.word	0x00011700
        /*0714*/ 	.word	0x000000ff
        /*0718*/ 	.word	0x00000000
        /*071c*/ 	.short	0x0101
        /*071e*/ 	.byte	0x05
	.zero		1


	//   ....[48]....
        /*0720*/ 	.word	0x000136e0
        /*0724*/ 	.word	0x00000004
        /*0728*/ 	.word	0x0002a880
        /*072c*/ 	.short	0x010a
        /*072e*/ 	.byte	0x3f
	.zero		1


	//   ....[49]....
        /*0730*/ 	.word	0x00013920
        /*0734*/ 	.word	0x00000004
        /*0738*/ 	.word	0x0002a840
        /*073c*/ 	.short	0x010a
        /*073e*/ 	.byte	0x3f
	.zero		1


	//   ....[50]....
        /*0740*/ 	.word	0x00013db0
        /*0744*/ 	.word	0x000000ff
        /*0748*/ 	.word	0x0002a820
        /*074c*/ 	.short	0x010a
        /*074e*/ 	.byte	0x28
	.zero		1


	//   ....[51]....
        /*0750*/ 	.word	0x00014040
        /*0754*/ 	.word	0x00000006
        /*0758*/ 	.word	0x0002a880
        /*075c*/ 	.short	0x010a
        /*075e*/ 	.byte	0x3f
	.zero		1


	//   ....[52]....
        /*0760*/ 	.word	0x00014490
        /*0764*/ 	.word	0x00000006
        /*0768*/ 	.word	0x0002a840
        /*076c*/ 	.short	0x010a
        /*076e*/ 	.byte	0x3f
	.zero		1


	//   ....[53]....
        /*0770*/ 	.word	0x00014940
        /*0774*/ 	.word	0x0000000d
        /*0778*/ 	.word	0x0002a870
        /*077c*/ 	.short	0x010a
        /*077e*/ 	.byte	0x3f
	.zero		1


	//   ....[54]....
        /*0780*/ 	.word	0x000149b0
        /*0784*/ 	.word	0x0000000d
        /*0788*/ 	.word	0x0002a860
        /*078c*/ 	.short	0x010a
        /*078e*/ 	.byte	0x3f
	.zero		1


	//   ....[55]....
        /*0790*/ 	.word	0x00015110
        /*0794*/ 	.word	0x0000000d
        /*0798*/ 	.word	0x0002a850
        /*079c*/ 	.short	0x0101
        /*079e*/ 	.byte	0x3f
	.zero		1


	//   ....[56]....
        /*07a0*/ 	.word	0x00015190
        /*07a4*/ 	.word	0x0000000d
        /*07a8*/ 	.word	0x00000000
        /*07ac*/ 	.short	0x0101
        /*07ae*/ 	.byte	0x3f
	.zero		1


	//   ....[57]....
        /*07b0*/ 	.word	0x00015350
        /*07b4*/ 	.word	0x00000002
        /*07b8*/ 	.word	0x0002a870
        /*07bc*/ 	.short	0x010a
        /*07be*/ 	.byte	0x3f
	.zero		1


	//   ....[58]....
        /*07c0*/ 	.word	0x000153b0
        /*07c4*/ 	.word	0x00000002
        /*07c8*/ 	.word	0x0002a860
        /*07cc*/ 	.short	0x010a
        /*07ce*/ 	.byte	0x3f
	.zero		1


	//   ....[59]....
        /*07d0*/ 	.word	0x00015b20
        /*07d4*/ 	.word	0x00000002
        /*07d8*/ 	.word	0x0002a850
        /*07dc*/ 	.short	0x0101
        /*07de*/ 	.byte	0x3f
	.zero		1


	//   ....[60]....
        /*07e0*/ 	.word	0x00015bb0
        /*07e4*/ 	.word	0x00000002
        /*07e8*/ 	.word	0x00000000
        /*07ec*/ 	.short	0x0101
        /*07ee*/ 	.byte	0x3f
	.zero		1


	//   ....[61]....
        /*07f0*/ 	.word	0x00015e20
        /*07f4*/ 	.word	0x00000003
        /*07f8*/ 	.word	0x0002a820
        /*07fc*/ 	.short	0x010a
        /*07fe*/ 	.byte	0x3f
	.zero		1


	//   ....[62]....
        /*0800*/ 	.word	0x00015fc0
        /*0804*/ 	.word	0x00000007
        /*0808*/ 	.word	0x00000000
        /*080c*/ 	.short	0x010a
        /*080e*/ 	.byte	0x3f
	.zero		1


	//   ....[63]....
        /*0810*/ 	.word	0x00016030
        /*0814*/ 	.word	0x00000005
        /*0818*/ 	.word	0x00000000
        /*081c*/ 	.short	0x010a
        /*081e*/ 	.byte	0x3f
	.zero		1


	//   ....[64]....
        /*0820*/ 	.word	0x00016080
        /*0824*/ 	.word	0x00000005
        /*0828*/ 	.word	0x0002a860
        /*082c*/ 	.short	0x010a
        /*082e*/ 	.byte	0x3f
	.zero		1


	//   ....[65]....
        /*0830*/ 	.word	0x000160d0
        /*0834*/ 	.word	0x00000003
        /*0838*/ 	.word	0x0002a860
        /*083c*/ 	.short	0x010a
        /*083e*/ 	.byte	0x3f
	.zero		1


	//   ....[66]....
        /*0840*/ 	.word	0x00016110
        /*0844*/ 	.word	0x00000005
        /*0848*/ 	.word	0x0002a880
        /*084c*/ 	.short	0x010a
        /*084e*/ 	.byte	0x3f
	.zero		1


	//   ....[67]....
        /*0850*/ 	.word	0x00016130
        /*0854*/ 	.word	0x00000003
        /*0858*/ 	.word	0x0002a880
        /*085c*/ 	.short	0x010a
        /*085e*/ 	.byte	0x3f
	.zero		1


	//   ....[68]....
        /*0860*/ 	.word	0x000161a0
        /*0864*/ 	.word	0x00000003
        /*0868*/ 	.word	0x0002a800
        /*086c*/ 	.short	0x010a
        /*086e*/ 	.byte	0x3f
	.zero		1


	//   ....[69]....
        /*0870*/ 	.word	0x000161f0
        /*0874*/ 	.word	0x00000003
        /*0878*/ 	.word	0x0002a830
        /*087c*/ 	.short	0x010a
        /*087e*/ 	.byte	0x3f
	.zero		1


	//   ....[70]....
        /*0880*/ 	.word	0x00016250
        /*0884*/ 	.word	0x0000000b
        /*0888*/ 	.word	0x0002a830
        /*088c*/ 	.short	0x010a
        /*088e*/ 	.byte	0x3f
	.zero		1


	//   ....[71]....
        /*0890*/ 	.word	0x000162b0
        /*0894*/ 	.word	0x0000000b
        /*0898*/ 	.word	0x0002a850
        /*089c*/ 	.short	0x010a
        /*089e*/ 	.byte	0x3f
	.zero		1


	//   ....[72]....
        /*08a0*/ 	.word	0x00016310
        /*08a4*/ 	.word	0x00000008
        /*08a8*/ 	.word	0x0002a830
        /*08ac*/ 	.short	0x010a
        /*08ae*/ 	.byte	0x3f
	.zero		1


	//   ....[73]....
        /*08b0*/ 	.word	0x00016370
        /*08b4*/ 	.word	0x00000008
        /*08b8*/ 	.word	0x0002a850
        /*08bc*/ 	.short	0x010a
        /*08be*/ 	.byte	0x3f
	.zero		1


	//   ....[74]....
        /*08c0*/ 	.word	0x000163d0
        /*08c4*/ 	.word	0x00000008
        /*08c8*/ 	.word	0x0002a830
        /*08cc*/ 	.short	0x010a
        /*08ce*/ 	.byte	0x3f
	.zero		1


	//   ....[75]....
        /*08d0*/ 	.word	0x00016430
        /*08d4*/ 	.word	0x00000008
        /*08d8*/ 	.word	0x0002a850
        /*08dc*/ 	.short	0x010a
        /*08de*/ 	.byte	0x3f
	.zero		1


	//   ....[76]....
        /*08e0*/ 	.word	0x00016490
        /*08e4*/ 	.word	0x00000003
        /*08e8*/ 	.word	0x0002a850
        /*08ec*/ 	.short	0x010a
        /*08ee*/ 	.byte	0x3f
	.zero		1


	//   ....[77]....
        /*08f0*/ 	.word	0x000165e0
        /*08f4*/ 	.word	0x00000004
        /*08f8*/ 	.word	0x0002a880
        /*08fc*/ 	.short	0x010a
        /*08fe*/ 	.byte	0x3f
	.zero		1


	//   ....[78]....
        /*0900*/ 	.word	0x00016630
        /*0904*/ 	.word	0x00000004
        /*0908*/ 	.word	0x0002a840
        /*090c*/ 	.short	0x010a
        /*090e*/ 	.byte	0x3f
	.zero		1


	//   ....[79]....
        /*0910*/ 	.word	0x00016690
        /*0914*/ 	.word	0x00000003
        /*0918*/ 	.word	0x0002a820
        /*091c*/ 	.short	0x010a
        /*091e*/ 	.byte	0x3f
	.zero		1


	//   ....[80]....
        /*0920*/ 	.word	0x000166e0
        /*0924*/ 	.word	0x00000006
        /*0928*/ 	.word	0x0002a880
        /*092c*/ 	.short	0x010a
        /*092e*/ 	.byte	0x3f
	.zero		1


	//   ....[81]....
        /*0930*/ 	.word	0x00016730
        /*0934*/ 	.word	0x00000006
        /*0938*/ 	.word	0x0002a840
        /*093c*/ 	.short	0x010a
        /*093e*/ 	.byte	0x3f
	.zero		1


	//   ....[82]....
        /*0940*/ 	.word	0x00016780
        /*0944*/ 	.word	0x0000000d
        /*0948*/ 	.word	0x0002a870
        /*094c*/ 	.short	0x010a
        /*094e*/ 	.byte	0x3f
	.zero		1


	//   ....[83]....
        /*0950*/ 	.word	0x000167d0
        /*0954*/ 	.word	0x0000000d
        /*0958*/ 	.word	0x0002a860
        /*095c*/ 	.short	0x010a
        /*095e*/ 	.byte	0x3f
	.zero		1


	//   ....[84]....
        /*0960*/ 	.word	0x00016820
        /*0964*/ 	.word	0x00000002
        /*0968*/ 	.word	0x0002a870
        /*096c*/ 	.short	0x010a
        /*096e*/ 	.byte	0x3f
	.zero		1


	//   ....[85]....
        /*0970*/ 	.word	0x00016870
        /*0974*/ 	.word	0x00000002
        /*0978*/ 	.word	0x0002a860
        /*097c*/ 	.short	0x010a
        /*097e*/ 	.byte	0x3f
	.zero		1


	//   ....[86]....
        /*0980*/ 	.word	0x000168c0
        /*0984*/ 	.word	0x00000003
        /*0988*/ 	.word	0x0002a820
        /*098c*/ 	.short	0x010a
        /*098e*/ 	.byte	0x3f
	.zero		1


	//   ....[87]....
        /*0990*/ 	.word	0x00016a60
        /*0994*/ 	.word	0x00000007
        /*0998*/ 	.word	0x00000000
        /*099c*/ 	.short	0x010a
        /*099e*/ 	.byte	0x3f
	.zero		1


	//   ....[88]....
        /*09a0*/ 	.word	0x00016ab0
        /*09a4*/ 	.word	0x00000005
        /*09a8*/ 	.word	0x00000000
        /*09ac*/ 	.short	0x010a
        /*09ae*/ 	.byte	0x3f
	.zero		1


	//   ....[89]....
        /*09b0*/ 	.word	0x00016b00
        /*09b4*/ 	.word	0x00000005
        /*09b8*/ 	.word	0x0002a860
        /*09bc*/ 	.short	0x010a
        /*09be*/ 	.byte	0x3f
	.zero		1


	//   ....[90]....
        /*09c0*/ 	.word	0x00016b50
        /*09c4*/ 	.word	0x00000003
        /*09c8*/ 	.word	0x0002a860
        /*09cc*/ 	.short	0x010a
        /*09ce*/ 	.byte	0x3f
	.zero		1


	//   ....[91]....
        /*09d0*/ 	.word	0x00016ba0
        /*09d4*/ 	.word	0x00000005
        /*09d8*/ 	.word	0x0002a880
        /*09dc*/ 	.short	0x010a
        /*09de*/ 	.byte	0x3f
	.zero		1


	//----- nvinfo : EIATTR_NUM_MBARRIERS
	.align		4
.L_731:
        /*09e0*/ 	.byte	0x03, 0x38
        /*09e2*/ 	.short	0x0016


	//----- nvinfo : EIATTR_EXIT_INSTR_OFFSETS
	.align		4
        /*09e4*/ 	.byte	0x04, 0x1c
        /*09e6*/ 	.short	(.L_733 - .L_732)


	//   ....[0]....
.L_732:
        /*09e8*/ 	.word	0x00000a60


	//   ....[1]....
        /*09ec*/ 	.word	0x00012090


	//   ....[2]....
        /*09f0*/ 	.word	0x00016180


	//----- nvinfo : EIATTR_MAX_THREADS
	.align		4
.L_733:
        /*09f4*/ 	.byte	0x04, 0x05
        /*09f6*/ 	.short	(.L_735 - .L_734)
.L_734:
        /*09f8*/ 	.word	0x00000180
        /*09fc*/ 	.word	0x00000001
        /*0a00*/ 	.word	0x00000001


	//----- nvinfo : EIATTR_CRS_STACK_SIZE
	.align		4
.L_735:
        /*0a04*/ 	.byte	0x04, 0x1e
        /*0a06*/ 	.short	(.L_737 - .L_736)
.L_736:
        /*0a08*/ 	.word	0x00000000


	//----- nvinfo : EIATTR_CBANK_PARAM_SIZE
	.align		4
.L_737:
        /*0a0c*/ 	.byte	0x03, 0x19
        /*0a0e*/ 	.short	0x0bf0


	//----- nvinfo : EIATTR_PARAM_CBANK
	.align		4
        /*0a10*/ 	.byte	0x04, 0x0a
        /*0a12*/ 	.short	(.L_739 - .L_738)
	.align		4
.L_738:
        /*0a14*/ 	.word	index@(.nv.constant0._ZN7cutlass13device_kernelIN5flash11enable_sm90INS1_16FlashAttnFwdSm90INS1_25CollectiveMainloopFwdSm90ILi2EN4cute5tupleIJNS5_1CILi1EEES8_S8_EEENS6_IJNS7_ILi128EEESA_NS7_ILi192EEEEEELi192ENS_12float_e4m3_tEfNS_4arch4Sm90ELb0ELb1ELb1ELb0ELb0ELb0ELb0ELb1ELb1ELb0ELb0ELb0EEENS1_21CollectiveEpilogueFwdINS6_IJSA_SB_SA_EEES9_NS_10bfloat16_tESF_Li256ELb0ELb0ELb0ELb1EEENS1_30DynamicPersistentTileSchedulerILi256ELi128ELb0ELb0ELb1EEEEEEEEEvNT_6ParamsE)
        /*0a18*/ 	.short	0x0210
        /*0a1a*/ 	.short	0x0bf0


	//----- nvinfo : EIATTR_SW_WAR
	.align		4
.L_739:
        /*0a1c*/ 	.byte	0x04, 0x36
        /*0a1e*/ 	.short	(.L_741 - .L_740)
.L_740:
        /*0a20*/ 	.word	0x00000008
.L_741:


//--------------------- .nv.info._ZN7cutlass13device_kernelIN5flash11enable_sm90INS1_16FlashAttnFwdSm90INS1_25CollectiveMainloopFwdSm90ILi2EN4cute5tupleIJNS5_1CILi1EEES8_S8_EEENS6_IJNS7_ILi128EEESA_NS7_ILi192EEEEEELi192ENS_12float_e4m3_tEfNS_4arch4Sm90ELb0ELb1ELb1ELb1ELb0ELb0ELb0ELb1ELb1ELb0ELb0ELb0EEENS1_21CollectiveEpilogueFwdINS6_IJSA_SB_SA_EEES9_NS_10bfloat16_tESF_Li256ELb1ELb0ELb0ELb1EEENS1_36VarlenDynamicPersistentTileSchedulerILi128ELi128ELi256ELi128ELb0ELb0ELb1ELb1ELb0ELb1EEEEEEEEEvNT_6ParamsE --------------------------
	.section	.nv.info._ZN7cutlass13device_kernelIN5flash11enable_sm90INS1_16FlashAttnFwdSm90INS1_25CollectiveMainloopFwdSm90ILi2EN4cute5tupleIJNS5_1CILi1EEES8_S8_EEENS6_IJNS7_ILi128EEESA_NS7_ILi192EEEEEELi192ENS_12float_e4m3_tEfNS_4arch4Sm90ELb0ELb1ELb1ELb1ELb0ELb0ELb0ELb1ELb1ELb0ELb0ELb0EEENS1_21CollectiveEpilogueFwdINS6_IJSA_SB_SA_EEES9_NS_10bfloat16_tESF_Li256ELb1ELb0ELb0ELb1EEENS1_36VarlenDynamicPersistentTileSchedulerILi128ELi128ELi256ELi128ELb0ELb0ELb1ELb1ELb0ELb1EEEEEEEEEvNT_6ParamsE,"",@"SHT_CUDA_INFO"
	.sectionflags	@""
	.align	4


	//----- nvinfo : EIATTR_CUDA_API_VERSION
	.align		4
        /*0000*/ 	.byte	0x04, 0x37
        /*0002*/ 	.short	(.L_743 - .L_742)
.L_742:
        /*0004*/ 	.word	0x00000082


	//----- nvinfo : EIATTR_KPARAM_INFO
	.align		4
.L_743:
        /*0008*/ 	.byte	0x04, 0x17
        /*000a*/ 	.short	(.L_745 - .L_744)
.L_744:
        /*000c*/ 	.word	0x00000000
        /*0010*/ 	.short	0x0000
        /*0012*/ 	.short	0x0070
        /*0014*/ 	.byte	0x00, 0xf0, 0x01, 0x28


	//----- nvinfo : EIATTR_SPARSE_MMA_MASK
	.align		4
.L_745:
        /*0018*/ 	.byte	0x03, 0x50
        /*001a*/ 	.short	0x0000


	//----- nvinfo : EIATTR_MAXREG_COUNT
	.align		4
        /*001c*/ 	.byte	0x03, 0x1b
        /*001e*/ 	.short	0x00a8


	//----- nvinfo : EIATTR_NUM_BARRIERS
	.align		4
        /*0020*/ 	.byte	0x02, 0x4c
        /*0022*/ 	.byte	0x10
	.zero		1


	//----- nvinfo : EIATTR_EXTERNS
	.align		4
        /*0024*/ 	.byte	0x04, 0x0f
        /*0026*/ 	.short	(.L_747 - .L_746)


	//   ....[0]....
	.align		4
.L_746:
        /*0028*/ 	.word	index@(__assertfail)


	//----- nvinfo : EIATTR_ANNOTATIONS
	.align		4
.L_747:
        /*002c*/ 	.byte	0x04, 0x55
        /*002e*/ 	.short	(.L_749 - .L_748)


	//   ....[0]....
.L_748:
        /* <DEDUP_REMOVED lines=28> */


	//----- nvinfo : EIATTR_MERCURY_ISA_VERSION
	.align		4
.L_749:
        /*01d8*/ 	.byte	0x03, 0x5f
        /*01da*/ 	.short	0x0101


	//----- nvinfo : EIATTR_UNUSED_LOAD_BYTE_OFFSET
	.align		4
        /*01dc*/ 	.byte	0x04, 0x44
        /*01de*/ 	.short	(.L_751 - .L_750)


	//   ....[0]....
.L_750:
        /*01e0*/ 	.word	0x00000a70
        /*01e4*/ 	.word	0x0000fff0


	//   ....[1]....
        /*01e8*/ 	.word	0x000101d0
        /*01ec*/ 	.word	0x0000fff0


	//----- nvinfo : EIATTR_INT_WARP_WIDE_INSTR_OFFSETS
	.align		4
.L_751:
        /*01f0*/ 	.byte	0x04, 0x31
        /*01f2*/ 	.short	(.L_753 - .L_752)


	//   ....[0]....
.L_752:
        /*01f4*/ 	.word	0x00000160


	//   ....[1]....
        /*01f8*/ 	.word	0x000001a0


	//   ....[2]....
        /*01fc*/ 	.word	0x00000210


	//   ....[3]....
        /*0200*/ 	.word	0x00014830


	//   ....[4]....
        /*0204*/ 	.word	0x000148c0


	//   ....[5]....
        /*0208*/ 	.word	0x00015080


	//   ....[6]....
        /*020c*/ 	.word	0x00016f30


	//   ....[7]....
        /*0210*/ 	.word	0x00016fc0


	//----- nvinfo : EIATTR_COOP_GROUP_MASK_REGIDS
	.align		4
.L_753:
        /*0214*/ 	.byte	0x04, 0x29
        /*0216*/ 	.short	(.L_755 - .L_754)


	//   ....[0]....
.L_754:
        /*0218*/ 	.word	0xffffffff


	//   ....[1]....
        /*021c*/ 	.word	0xffffffff


	//   ....[2]....
        /*0220*/ 	.word	0xffffffff


	//   ....[3]....
        /*0224*/ 	.word	0xffffffff


	//   ....[4]....
        /*0228*/ 	.word	0xffffffff


	//   ....[5]....
        /*022c*/ 	.word	0xffffffff


	//   ....[6]....
        /*0230*/ 	.word	0xffffffff


	//   ....[7]....
        /*0234*/ 	.word	0xffffffff


	//   ....[8]....
        /*0238*/ 	.word	0xffffffff


	//   ....[9]....
        /*023c*/ 	.word	0xffffffff


	//   ....[10]....
        /*0240*/ 	.word	0xffffffff


	//   ....[11]....
        /*0244*/ 	.word	0xffffffff


	//   ....[12]....
        /*0248*/ 	.word	0xffffffff


	//   ....[13]....
        /*024c*/ 	.word	0xffffffff


	//   ....[14]....
        /*0250*/ 	.word	0xffffffff


	//   ....[15]....
        /*0254*/ 	.word	0xffffffff


	//   ....[16]....
        /*0258*/ 	.word	0xffffffff


	//   ....[17]....
        /*025c*/ 	.word	0xffffffff


	//   ....[18]....
        /*0260*/ 	.word	0xffffffff


	//   ....[19]....
        /*0264*/ 	.word	0xffffffff


	//   ....[20]....
        /*0268*/ 	.word	0xffffffff


	//   ....[21]....
        /*026c*/ 	.word	0xffffffff


	//   ....[22]....
        /*0270*/ 	.word	0xffffffff


	//   ....[23]....
        /*0274*/ 	.word	0xffffffff


	//   ....[24]....
        /*0278*/ 	.word	0xffffffff


	//   ....[25]....
        /*027c*/ 	.word	0xffffffff


	//   ....[26]....
        /*0280*/ 	.word	0xffffffff


	//   ....[27]....
        /*0284*/ 	.word	0xffffffff


	//   ....[28]....
        /*0288*/ 	.word	0xffffffff


	//   ....[29]....
        /*028c*/ 	.word	0xffffffff


	//   ....[30]....
        /*0290*/ 	.word	0xffffffff


	//   ....[31]....
        /*0294*/ 	.word	0xffffffff


	//   ....[32]....
        /*0298*/ 	.word	0xffffffff


	//   ....[33]....
        /*029c*/ 	.word	0xffffffff


	//   ....[34]....
        /*02a0*/ 	.word	0xffffffff


	//   ....[35]....
        /*02a4*/ 	.word	0xffffffff


	//   ....[36]....
        /*02a8*/ 	.word	0xffffffff


	//   ....[37]....
        /*02ac*/ 	.word	0xffffffff


	//   ....[38]....
        /*02b0*/ 	.word	0xffffffff


	//   ....[39]....
        /*02b4*/ 	.word	0xffffffff


	//   ....[40]....
        /*02b8*/ 	.word	0xffffffff


	//   ....[41]....
        /*02bc*/ 	.word	0xffffffff


	//   ....[42]....
        /*02c0*/ 	.word	0xffffffff


	//   ....[43]....
        /*02c4*/ 	.word	0xffffffff


	//   ....[44]....
        /*02c8*/ 	.word	0xffffffff


	//   ....[45]....
        /*02cc*/ 	.word	0xffffffff


	//   ....[46]....
        /*02d0*/ 	.word	0xffffffff


	//   ....[47]....
        /*02d4*/ 	.word	0xffffffff


	//   ....[48]....
        /*02d8*/ 	.word	0xffffffff


	//   ....[49]....
        /*02dc*/ 	.word	0xffffffff


	//   ....[50]....
        /*02e0*/ 	.word	0xffffffff


	//   ....[51]....
        /*02e4*/ 	.word	0xffffffff


	//   ....[52]....
        /*02e8*/ 	.word	0xffffffff


	//   ....[53]....
        /*02ec*/ 	.word	0xffffffff


	//   ....[54]....
        /*02f0*/ 	.word	0xffffffff


	//   ....[55]....
        /*02f4*/ 	.word	0xffffffff


	//   ....[56]....
        /*02f8*/ 	.word	0xffffffff


	//   ....[57]....
        /*02fc*/ 	.word	0xffffffff


	//   ....[58]....
        /*0300*/ 	.word	0xffffffff


	//   ....[59]....
        /*0304*/ 	.word	0xffffffff


	//   ....[60]....
        /*0308*/ 	.word	0xffffffff


	//   ....[61]....
        /*030c*/ 	.word	0xffffffff


	//   ....[62]....
        /*0310*/ 	.word	0xffffffff


	//   ....[63]....
        /*0314*/ 	.word	0xffffffff


	//   ....[64]....
        /*0318*/ 	.word	0xffffffff


	//   ....[65]....
        /*031c*/ 	.word	0xffffffff


	//   ....[66]....
        /*0320*/ 	.word	0xffffffff


	//   ....[67]....
        /*0324*/ 	.word	0xffffffff


	//   ....[68]....
        /*0328*/ 	.word	0xffffffff


	//   ....[69]....
        /*032c*/ 	.word	0xffffffff


	//   ....[70]....
        /*0330*/ 	.word	0xffffffff


	//   ....[71]....
        /*0334*/ 	.word	0xffffffff


	//   ....[72]....
        /*0338*/ 	.word	0xffffffff


	//   ....[73]....
        /*033c*/ 	.word	0xffffffff


	//   ....[74]....
        /*0340*/ 	.word	0xffffffff


	//   ....[75]....
        /*0344*/ 	.word	0xffffffff


	//   ....[76]....
        /*0348*/ 	.word	0xffffffff


	//   ....[77]....
        /*034c*/ 	.word	0xffffffff


	//   ....[78]....
        /*0350*/ 	.word	0xffffffff


	//   ....[79]....
        /*0354*/ 	.word	0xffffffff


	//   ....[80]....
        /*0358*/ 	.word	0xffffffff


	//   ....[81]....
        /*035c*/ 	.word	0xffffffff


	//   ....[82]....
        /*0360*/ 	.word	0xffffffff


	//   ....[83]....
        /*0364*/ 	.word	0xffffffff


	//   ....[84]....
        /*0368*/ 	.word	0xffffffff


	//   ....[85]....
        /*036c*/ 	.word	0xffffffff


	//   ....[86]....
        /*0370*/ 	.word	0xffffffff


	//   ....[87]....
        /*0374*/ 	.word	0xffffffff


	//   ....[88]....
        /*0378*/ 	.word	0xffffffff


	//   ....[89]....
        /*037c*/ 	.word	0xffffffff


	//   ....[90]....
        /*0380*/ 	.word	0xffffffff


	//   ....[91]....
        /*0384*/ 	.word	0xffffffff


	//   ....[92]....
        /*0388*/ 	.word	0xffffffff


	//   ....[93]....
        /*038c*/ 	.word	0xffffffff


	//   ....[94]....
        /*0390*/ 	.word	0xffffffff


	//   ....[95]....
        /*0394*/ 	.word	0xffffffff


	//   ....[96]....
        /*0398*/ 	.word	0xffffffff


	//   ....[97]....
        /*039c*/ 	.word	0xffffffff


	//   ....[98]....
        /*03a0*/ 	.word	0xffffffff


	//   ....[99]....
        /*03a4*/ 	.word	0xffffffff


	//   ....[100]....
        /*03a8*/ 	.word	0xffffffff


	//   ....[101]....
        /*03ac*/ 	.word	0xffffffff


	//   ....[102]....
        /*03b0*/ 	.word	0xffffffff


	//   ....[103]....
        /*03b4*/ 	.word	0xffffffff


	//   ....[104]....
        /*03b8*/ 	.word	0xffffffff


	//   ....[105]....
        /*03bc*/ 	.word	0xffffffff


	//   ....[106]....
        /*03c0*/ 	.word	0xffffffff


	//   ....[107]....
        /*03c4*/ 	.word	0xffffffff


	//   ....[108]....
        /*03c8*/ 	.word	0xffffffff


	//   ....[109]....
        /*03cc*/ 	.word	0xffffffff


	//   ....[110]....
        /*03d0*/ 	.word	0xffffffff


	//   ....[111]....
        /*03d4*/ 	.word	0x0500000f


	//   ....[112]....
        /*03d8*/ 	.word	0x0500000f


	//----- nvinfo : EIATTR_COOP_GROUP_INSTR_OFFSETS
	.align		4
.L_755:
        /*03dc*/ 	.byte	0x04, 0x28
        /*03de*/ 	.short	(.L_757 - .L_756)


	//   ....[0]....
.L_756:
        /*03e0*/ 	.word	0x00000070


	//   ....[1]....
        /*03e4*/ 	.word	0x00000170


	//   ....[2]....
        /*03e8*/ 	.word	0x000001c0


	//   ....[3]....
        /*03ec*/ 	.word	0x000003f0


	//   ....[4]....
        /*03f0*/ 	.word	0x00000550


	//   ....[5]....
        /*03f4*/ 	.word	0x00000670


	//   ....[6]....
        /*03f8*/ 	.word	0x000007d0


	//   ....[7]....
        /*03fc*/ 	.word	0x00001910


	//   ....[8]....
        /*0400*/ 	.word	0x00004090


	//   ....[9]....
        /*0404*/ 	.word	0x00004140


	//   ....[10]....
        /*0408*/ 	.word	0x000047d0


	//   ....[11]....
        /*040c*/ 	.word	0x00004860


	//   ....[12]....
        /*0410*/ 	.word	0x000073a0


	//   ....[13]....
        /*0414*/ 	.word	0x000073e0


	//   ....[14]....
        /*0418*/ 	.word	0x00007e60


	//   ....[15]....
        /*041c*/ 	.word	0x00007ee0


	//   ....[16]....
        /*0420*/ 	.word	0x0000a500


	//   ....[17]....
        /*0424*/ 	.word	0x0000a520


	//   ....[18]....
        /*0428*/ 	.word	0x0000a550


	//   ....[19]....
        /*042c*/ 	.word	0x0000a570


	//   ....[20]....
        /*0430*/ 	.word	0x0000d880


	//   ....[21]....
        /*0434*/ 	.word	0x0000d8a0


	//   ....[22]....
        /*0438*/ 	.word	0x0000e240


	//   ....[23]....
        /*043c*/ 	.word	0x0000e2e0


	//   ....[24]....
        /*0440*/ 	.word	0x0000f880


	//   ....[25]....
        /*0444*/ 	.word	0x0000f890


	//   ....[26]....
        /*0448*/ 	.word	0x0000f8c0


	//   ....[27]....
        /*044c*/ 	.word	0x0000f8d0


	//   ....[28]....
        /*0450*/ 	.word	0x00010d30


	//   ....[29]....
        /*0454*/ 	.word	0x00010d60


	//   ....[30]....
        /*0458*/ 	.word	0x00010d90


	//   ....[31]....
        /*045c*/ 	.word	0x00010dc0


	//   ....[32]....
        /*0460*/ 	.word	0x00010df0


	//   ....[33]....
        /*0464*/ 	.word	0x00010e10


	//   ....[34]....
        /*0468*/ 	.word	0x00010e20


	//   ....[35]....
        /*046c*/ 	.word	0x00010e30


	//   ....[36]....
        /*0470*/ 	.word	0x00010e40


	//   ....[37]....
        /*0474*/ 	.word	0x00010e50


	//   ....[38]....
        /*0478*/ 	.word	0x00010e60


	//   ....[39]....
        /*047c*/ 	.word	0x00010e90


	//   ....[40]....
        /*0480*/ 	.word	0x00010ec0


	//   ....[41]....
        /*0484*/ 	.word	0x00010ef0


	//   ....[42]....
        /*0488*/ 	.word	0x00010f20


	//   ....[43]....
        /*048c*/ 	.word	0x00010f30


	//   ....[44]....
        /*0490*/ 	.word	0x00010f40


	//   ....[45]....
        /*0494*/ 	.word	0x00010f70


	//   ....[46]....
        /*0498*/ 	.word	0x00010fa0


	//   ....[47]....
        /*049c*/ 	.word	0x00010fb0


	//   ....[48]....
        /*04a0*/ 	.word	0x00010fc0


	//   ....[49]....
        /*04a4*/ 	.word	0x00010ff0


	//   ....[50]....
        /*04a8*/ 	.word	0x00011020


	//   ....[51]....
        /*04ac*/ 	.word	0x00011030


	//   ....[52]....
        /*04b0*/ 	.word	0x00011040


	//   ....[53]....
        /*04b4*/ 	.word	0x00011050


	//   ....[54]....
        /*04b8*/ 	.word	0x00011060


	//   ....[55]....
        /*04bc*/ 	.word	0x00011070


	//   ....[56]....
        /*04c0*/ 	.word	0x00011080


	//   ....[57]....
        /*04c4*/ 	.word	0x00011090


	//   ....[58]....
        /*04c8*/ 	.word	0x000110a0


	//   ....[59]....
        /*04cc*/ 	.word	0x000110b0


	//   ....[60]....
        /*04d0*/ 	.word	0x000110c0


	//   ....[61]....
        /*04d4*/ 	.word	0x000110d0


	//   ....[62]....
        /*04d8*/ 	.word	0x000110e0


	//   ....[63]....
        /*04dc*/ 	.word	0x000110f0


	//   ....[64]....
        /*04e0*/ 	.word	0x00011110


	//   ....[65]....
        /*04e4*/ 	.word	0x00011140


	//   ....[66]....
        /*04e8*/ 	.word	0x00011170


	//   ....[67]....
        /*04ec*/ 	.word	0x000111a0


	//   ....[68]....
        /*04f0*/ 	.word	0x000111d0


	//   ....[69]....
        /*04f4*/ 	.word	0x000111f0


	//   ....[70]....
        /*04f8*/ 	.word	0x00011200


	//   ....[71]....
        /*04fc*/ 	.word	0x00011210


	//   ....[72]....
        /*0500*/ 	.word	0x00011220


	//   ....[73]....
        /*0504*/ 	.word	0x00011230


	//   ....[74]....
        /*0508*/ 	.word	0x00011260


	//   ....[75]....
        /*050c*/ 	.word	0x00011270


	//   ....[76]....
        /*0510*/ 	.word	0x00013080


	//   ....[77]....
        /*0514*/ 	.word	0x00013270


	//   ....[78]....
        /*0518*/ 	.word	0x000132a0


	//   ....[79]....
        /*051c*/ 	.word	0x000132d0


	//   ....[80]....
        /*0520*/ 	.word	0x00013310


	//   ....[81]....
        /*0524*/ 	.word	0x00013340


	//   ....[82]....
        /*0528*/ 	.word	0x00013380


	//   ....[83]....
        /*052c*/ 	.word	0x00013510


	//   ....[84]....
        /*0530*/ 	.word	0x00013540


	//   ....[85]....
        /*0534*/ 	.word	0x00013570


	//   ....[86]....
        /*0538*/ 	.word	0x000135a0


	//   ....[87]....
        /*053c*/ 	.word	0x000135d0


	//   ....[88]....
        /*0540*/ 	.word	0x00013610


	//   ....[89]....
        /*0544*/ 	.word	0x000136b0


	//   ....[90]....
        /*0548*/ 	.word	0x00013740


	//   ....[91]....
        /*054c*/ 	.word	0x000137f0


	//   ....[92]....
        /*0550*/ 	.word	0x000151b0


	//   ....[93]....
        /*0554*/ 	.word	0x00017ae0


	//   ....[94]....
        /*0558*/ 	.word	0x00017b50


	//   ....[95]....
        /*055c*/ 	.word	0x00017b80


	//   ....[96]....
        /*0560*/ 	.word	0x00017bb0


	//   ....[97]....
        /*0564*/ 	.word	0x00017be0


	//   ....[98]....
        /*0568*/ 	.word	0x00017c10


	//   ....[99]....
        /*056c*/ 	.word	0x00017c40


	//   ....[100]....
        /*0570*/ 	.word	0x00017c50


	//   ....[101]....
        /*0574*/ 	.word	0x00017d90


	//   ....[102]....
        /*0578*/ 	.word	0x00017dd0


	//   ....[103]....
        /*057c*/ 	.word	0x00017e00


	//   ....[104]....
        /*0580*/ 	.word	0x00017e30


	//   ....[105]....
        /*0584*/ 	.word	0x00017e60


	//   ....[106]....
        /*0588*/ 	.word	0x00017e90


	//   ....[107]....
        /*058c*/ 	.word	0x00017f20


	//   ....[108]....
        /*0590*/ 	.word	0x00017fb0


	//   ....[109]....
        /*0594*/ 	.word	0x00018020


	//   ....[110]....
        /*0598*/ 	.word	0x000186c0


	//   ....[111]....
        /*059c*/ 	.word	0x00018d50


	//   ....[112]....
        /*05a0*/ 	.word	0x000191c0


	//----- nvinfo : EIATTR_REG_RECONFIG
	.align		4
.L_757:
        /*05a4*/ 	.byte	0x01, 0x54
	.zero		2


	//----- nvinfo : EIATTR_SYSCALL_OFFSETS
	.align		4
        /*05a8*/ 	.byte	0x04, 0x46
        /*05aa*/ 	.short	(.L_759 - .L_758)


	//   ....[0]....
.L_758:
        /*05ac*/ 	.word	0x00001af0


	//   ....[1]....
        /*05b0*/ 	.word	0x00014a60


	//   ....[2]....
        /*05b4*/ 	.word	0x00014be0


	//   ....[3]....
        /*05b8*/ 	.word	0x00014d20


	//   ....[4]....
        /*05bc*/ 	.word	0x00014e40


	//----- nvinfo : EIATTR_MBARRIER_INSTR_OFFSETS
	.align		4
.L_759:
        /*05c0*/ 	.byte	0x04, 0x39
        /*05c2*/ 	.short	(.L_761 - .L_760)


	//   ....[0]....
.L_760:
        /*05c4*/ 	.word	0x000002a0
        /*05c8*/ 	.word	0x000000ff
        /*05cc*/ 	.word	0x0002a800
        /*05d0*/ 	.short	0x0100
        /*05d2*/ 	.byte	0x08
	.zero		1


	//   ....[1]....
        /*05d4*/ 	.word	0x000002b0
        /*05d8*/ 	.word	0x000000ff
        /*05dc*/ 	.word	0x0002a820
        /*05e0*/ 	.short	0x0100
        /*05e2*/ 	.byte	0x08
	.zero		1


	//   ....[2]....
        /*05e4*/ 	.word	0x000003a0
        /*05e8*/ 	.word	0x000000ff
        /*05ec*/ 	.word	0x0002a830
        /*05f0*/ 	.short	0x0100
        /*05f2*/ 	.byte	0x08
	.zero		1


	//   ....[3]....
        /*05f4*/ 	.word	0x000003b0
        /*05f8*/ 	.word	0x000000ff
        /*05fc*/ 	.word	0x0002a840
        /*0600*/ 	.short	0x0100
        /*0602*/ 	.byte	0x08
	.zero		1


	//   ....[4]....
        /*0604*/ 	.word	0x000003c0
        /*0608*/ 	.word	0x000000ff
        /*060c*/ 	.word	0x0002a838
        /*0610*/ 	.short	0x0100
        /*0612*/ 	.byte	0x08
	.zero		1


	//   ....[5]....
        /*0614*/ 	.word	0x000003d0
        /*0618*/ 	.word	0x000000ff
        /*061c*/ 	.word	0x0002a848
        /*0620*/ 	.short	0x0100
        /*0622*/ 	.byte	0x08
	.zero		1


	//   ....[6]....
        /*0624*/ 	.word	0x00000500
        /*0628*/ 	.word	0x000000ff
        /*062c*/ 	.word	0x0002a850
        /*0630*/ 	.short	0x0100
        /*0632*/ 	.byte	0x08
	.zero		1


	//   ....[7]....
        /*0634*/ 	.word	0x00000510
        /*0638*/ 	.word	0x000000ff
        /*063c*/ 	.word	0x0002a860
        /*0640*/ 	.short	0x0100
        /*0642*/ 	.byte	0x08
	.zero		1


	//   ....[8]....
        /*0644*/ 	.word	0x00000520
        /*0648*/ 	.word	0x000000ff
        /*064c*/ 	.word	0x0002a858
        /*0650*/ 	.short	0x0100
        /*0652*/ 	.byte	0x08
	.zero		1


	//   ....[9]....
        /*0654*/ 	.word	0x00000530
        /*0658*/ 	.word	0x000000ff
        /*065c*/ 	.word	0x0002a868
        /*0660*/ 	.short	0x0100
        /*0662*/ 	.byte	0x08
	.zero		1


	//   ....[10]....
        /*0664*/ 	.word	0x00000620
        /*0668*/ 	.word	0x000000ff
        /*066c*/ 	.word	0x0002a870
        /*0670*/ 	.short	0x0100
        /*0672*/ 	.byte	0x06
	.zero		1


	//   ....[11]....
        /*0674*/ 	.word	0x00000630
        /*0678*/ 	.word	0x000000ff
        /*067c*/ 	.word	0x0002a880
        /*0680*/ 	.short	0x0100
        /*0682*/ 	.byte	0x06
	.zero		1


	//   ....[12]....
        /*0684*/ 	.word	0x00000640
        /*0688*/ 	.word	0x000000ff
        /*068c*/ 	.word	0x0002a878
        /*0690*/ 	.short	0x0100
        /*0692*/ 	.byte	0x06
	.zero		1


	//   ....[13]....
        /*0694*/ 	.word	0x00000650
        /*0698*/ 	.word	0x000000ff
        /*069c*/ 	.word	0x0002a888
        /*06a0*/ 	.short	0x0100
        /*06a2*/ 	.byte	0x06
	.zero		1


	//   ....[14]....
        /*06a4*/ 	.word	0x00000780
        /*06a8*/ 	.word	0x000000ff
        /*06ac*/ 	.word	0x0002a890
        /*06b0*/ 	.short	0x0100
        /*06b2*/ 	.byte	0x08
	.zero		1


	//   ....[15]....
        /*06b4*/ 	.word	0x00000790
        /*06b8*/ 	.word	0x000000ff
        /*06bc*/ 	.word	0x0002a8a0
        /*06c0*/ 	.short	0x0100
        /*06c2*/ 	.byte	0x08
	.zero		1


	//   ....[16]....
        /*06c4*/ 	.word	0x000007a0
        /*06c8*/ 	.word	0x000000ff
        /*06cc*/ 	.word	0x0002a898
        /*06d0*/ 	.short	0x0100
        /*06d2*/ 	.byte	0x08
	.zero		1


	//   ....[17]....
        /*06d4*/ 	.word	0x000007b0
        /*06d8*/ 	.word	0x000000ff
        /*06dc*/ 	.word	0x0002a8a8
        /*06e0*/ 	.short	0x0100
        /*06e2*/ 	.byte	0x08
	.zero		1


	//   ....[18]....
        /*06e4*/ 	.word	0x000008e0
        /*06e8*/ 	.word	0x000000ff
        /*06ec*/ 	.word	0x0002a8b0
        /*06f0*/ 	.short	0x0100
        /*06f2*/ 	.byte	0x08
	.zero		1


	//   ....[19]....
        /*06f4*/ 	.word	0x000008f0
        /*06f8*/ 	.word	0x000000ff
        /*06fc*/ 	.word	0x0002a8c0
        /*0700*/ 	.short	0x0100
        /*0702*/ 	.byte	0x08
	.zero		1


	//   ....[20]....
        /*0704*/ 	.word	0x00000900
        /*0708*/ 	.word	0x000000ff
        /*070c*/ 	.word	0x0002a8b8
        /*0710*/ 	.short	0x0100
        /*0712*/ 	.byte	0x08
	.zero		1


	//   ....[21]....
        /*0714*/ 	.word	0x00000910
        /*0718*/ 	.word	0x000000ff
        /*071c*/ 	.word	0x0002a8c8
        /*0720*/ 	.short	0x0100
        /*0722*/ 	.byte	0x08
	.zero		1


	//   ....[22]....
        /*0724*/ 	.word	0x00001e40
        /*0728*/ 	.word	0x000000ff
        /*072c*/ 	.word	0x0002a800
        /*0730*/ 	.short	0x010a
        /*0732*/ 	.byte	0x24
	.zero		1


	//   ....[23]....
        /*0734*/ 	.word	0x00001ee0
        /*0738*/ 	.word	0x00000003
        /*073c*/ 	.word	0x0002a830
        /*0740*/ 	.short	0x010a
        /*0742*/ 	.byte	0x3f
	.zero		1


	//   ....[24]....
        /*0744*/ 	.word	0x00001f40
        /*0748*/ 	.word	0x00000003
        /*074c*/ 	.word	0x0002a830
        /*0750*/ 	.short	0x010a
        /*0752*/ 	.byte	0x3f
	.zero		1


	//   ....[25]....
        /*0754*/ 	.word	0x00002760
        /*0758*/ 	.word	0x00000003
        /*075c*/ 	.word	0x00000000
        /*0760*/ 	.short	0x0101
        /*0762*/ 	.byte	0x3f
	.zero		1


	//   ....[26]....
        /*0764*/ 	.word	0x00005950
        /*0768*/ 	.word	0x000000ff
        /*076c*/ 	.word	0x0002a830
        /*0770*/ 	.short	0x010a
        /*0772*/ 	.byte	0x06
	.zero		1


	//   ....[27]....
        /*0774*/ 	.word	0x00005990
        /*0778*/ 	.word	0x000000ff
        /*077c*/ 	.word	0x0002a830
        /*0780*/ 	.short	0x010a
        /*0782*/ 	.byte	0x06
	.zero		1


	//   ....[28]....
        /*0784*/ 	.word	0x00005c30
        /*0788*/ 	.word	0x000000ff
        /*078c*/ 	.word	0x0002a850
        /*0790*/ 	.short	0x010a
        /*0792*/ 	.byte	0x06
	.zero		1


	//   ....[29]....
        /*0794*/ 	.word	0x00005c70
        /*0798*/ 	.word	0x000000ff
        /*079c*/ 	.word	0x0002a850
        /*07a0*/ 	.short	0x010a
        /*07a2*/ 	.byte	0x06
	.zero		1


	//   ....[30]....
        /*07a4*/ 	.word	0x00006730
        /*07a8*/ 	.word	0x0000007f
        /*07ac*/ 	.word	0x00000000
        /*07b0*/ 	.short	0x0101
        /*07b2*/ 	.byte	0x3f
	.zero		1


	//   ....[31]....
        /*07b4*/ 	.word	0x00008940
        /*07b8*/ 	.word	0x000000ff
        /*07bc*/ 	.word	0x00000000
        /*07c0*/ 	.short	0x0101
        /*07c2*/ 	.byte	0x06
	.zero		1


	//   ....[32]....
        /*07c4*/ 	.word	0x00009420
        /*07c8*/ 	.word	0x000000ff
        /*07cc*/ 	.word	0x0002a830
        /*07d0*/ 	.short	0x010a
        /*07d2*/ 	.byte	0x06
	.zero		1


	//   ....[33]....
        /*07d4*/ 	.word	0x00009460
        /*07d8*/ 	.word	0x000000ff
        /*07dc*/ 	.word	0x0002a830
        /*07e0*/ 	.short	0x010a
        /*07e2*/ 	.byte	0x06
	.zero		1


	//   ....[34]....
        /*07e4*/ 	.word	0x00009730
        /*07e8*/ 	.word	0x000000ff
        /*07ec*/ 	.word	0x0002a850
        /*07f0*/ 	.short	0x010a
        /*07f2*/ 	.byte	0x06
	.zero		1


	//   ....[35]....
        /*07f4*/ 	.word	0x00009770
        /*07f8*/ 	.word	0x000000ff
        /*07fc*/ 	.word	0x0002a850
        /*0800*/ 	.short	0x010a
        /*0802*/ 	.byte	0x06
	.zero		1


	//   ....[36]....
        /*0804*/ 	.word	0x0000b0e0
        /*0808*/ 	.word	0x00000004
        /*080c*/ 	.word	0x00000000
        /*0810*/ 	.short	0x0101
        /*0812*/ 	.byte	0x3f
	.zero		1


	//   ....[37]....
        /*0814*/ 	.word	0x0000b420
        /*0818*/ 	.word	0x000000ff
        /*081c*/ 	.word	0x00000000
        /*0820*/ 	.short	0x0101
        /*0822*/ 	.byte	0x06
	.zero		1


	//   ....[38]....
        /*0824*/ 	.word	0x0000bd50
        /*0828*/ 	.word	0x000000ff
        /*082c*/ 	.word	0x0002a830
        /*0830*/ 	.short	0x010a
        /*0832*/ 	.byte	0x06
	.zero		1


	//   ....[39]....
        /*0834*/ 	.word	0x0000bd90
        /*0838*/ 	.word	0x000000ff
        /*083c*/ 	.word	0x0002a830
        /*0840*/ 	.short	0x010a
        /*0842*/ 	.byte	0x06
	.zero		1


	//   ....[40]....
        /*0844*/ 	.word	0x0000c060
        /*0848*/ 	.word	0x000000ff
        /*084c*/ 	.word	0x0002a850
        /*0850*/ 	.short	0x010a
        /*0852*/ 	.byte	0x06
	.zero		1


	//   ....[41]....
        /*0854*/ 	.word	0x0000c0a0
        /*0858*/ 	.word	0x000000ff
        /*085c*/ 	.word	0x0002a850
        /*0860*/ 	.short	0x010a
        /*0862*/ 	.byte	0x06
	.zero		1


	//   ....[42]....
        /*0864*/ 	.word	0x0000cb40
        /*0868*/ 	.word	0x00000080
        /*086c*/ 	.word	0x00000000
        /*0870*/ 	.short	0x0101
        /*0872*/ 	.byte	0x3f
	.zero		1


	//   ....[43]....
        /*0874*/ 	.word	0x0000ed50
        /*0878*/ 	.word	0x000000ff
        /*087c*/ 	.word	0x00000000
        /*0880*/ 	.short	0x0101
        /*0882*/ 	.byte	0x06
	.zero		1


	//   ....[44]....
        /*0884*/ 	.word	0x0000f540
        /*0888*/ 	.word	0x000000ff
        /*088c*/ 	.word	0x0002a850
        /*0890*/ 	.short	0x010a
        /*0892*/ 	.byte	0x09
	.zero		1


	//   ....[45]....
        /*0894*/ 	.word	0x0000f580
        /*0898*/ 	.word	0x000000ff
        /*089c*/ 	.word	0x0002a850
        /*08a0*/ 	.short	0x010a
        /*08a2*/ 	.byte	0x09
	.zero		1


	//   ....[46]....
        /*08a4*/ 	.word	0x0000fc60
        /*08a8*/ 	.word	0x000000ff
        /*08ac*/ 	.word	0x00000000
        /*08b0*/ 	.short	0x0101
        /*08b2*/ 	.byte	0x04
	.zero		1


	//   ....[47]....
        /*08b4*/ 	.word	0x00011e70
        /*08b8*/ 	.word	0x00000003
        /*08bc*/ 	.word	0x00000000
        /*08c0*/ 	.short	0x0101
        /*08c2*/ 	.byte	0x3f
	.zero		1


	//   ....[48]....
        /*08c4*/ 	.word	0x000153d0
        /*08c8*/ 	.word	0x00000002
        /*08cc*/ 	.word	0x0002a880
        /*08d0*/ 	.short	0x010a
        /*08d2*/ 	.byte	0x3f
	.zero		1


	//   ....[49]....
        /*08d4*/ 	.word	0x00015620
        /*08d8*/ 	.word	0x00000002
        /*08dc*/ 	.word	0x0002a840
        /*08e0*/ 	.short	0x010a
        /*08e2*/ 	.byte	0x3f
	.zero		1


	//   ....[50]....
        /*08e4*/ 	.word	0x00015ab0
        /*08e8*/ 	.word	0x000000ff
        /*08ec*/ 	.word	0x0002a820
        /*08f0*/ 	.short	0x010a
        /*08f2*/ 	.byte	0x29
	.zero		1


	//   ....[51]....
        /*08f4*/ 	.word	0x00015d70
        /*08f8*/ 	.word	0x00000006
        /*08fc*/ 	.word	0x0002a880
        /*0900*/ 	.short	0x010a
        /*0902*/ 	.byte	0x3f
	.zero		1


	//   ....[52]....
        /*0904*/ 	.word	0x000161d0
        /*0908*/ 	.word	0x00000006
        /*090c*/ 	.word	0x0002a840
        /*0910*/ 	.short	0x010a
        /*0912*/ 	.byte	0x3f
	.zero		1


	//   ....[53]....
        /*0914*/ 	.word	0x00016680
        /*0918*/ 	.word	0x0000000d
        /*091c*/ 	.word	0x0002a870
        /*0920*/ 	.short	0x010a
        /*0922*/ 	.byte	0x3f
	.zero		1


	//   ....[54]....
        /*0924*/ 	.word	0x000166f0
        /*0928*/ 	.word	0x0000000d
        /*092c*/ 	.word	0x0002a860
        /*0930*/ 	.short	0x010a
        /*0932*/ 	.byte	0x3f
	.zero		1


	//   ....[55]....
        /*0934*/ 	.word	0x00016e60
        /*0938*/ 	.word	0x0000000d
        /*093c*/ 	.word	0x0002a850
        /*0940*/ 	.short	0x0101
        /*0942*/ 	.byte	0x3f
	.zero		1


	//   ....[56]....
        /*0944*/ 	.word	0x00016eb0
        /*0948*/ 	.word	0x0000000d
        /*094c*/ 	.word	0x00000000
        /*0950*/ 	.short	0x0101
        /*0952*/ 	.byte	0x3f
	.zero		1


	//   ....[57]....
        /*0954*/ 	.word	0x000170a0
        /*0958*/ 	.word	0x00000002
        /*095c*/ 	.word	0x0002a870
        /*0960*/ 	.short	0x010a
        /*0962*/ 	.byte	0x3f
	.zero		1


	//   ....[58]....
        /*0964*/ 	.word	0x00017100
        /*0968*/ 	.word	0x00000002
        /*096c*/ 	.word	0x0002a860
        /*0970*/ 	.short	0x010a
        /*0972*/ 	.byte	0x3f
	.zero		1


	//   ....[59]....
        /*0974*/ 	.word	0x00017870
        /*0978*/ 	.word	0x00000002
        /*097c*/ 	.word	0x0002a850
        /*0980*/ 	.short	0x0101
        /*0982*/ 	.byte	0x3f
	.zero		1


	//   ....[60]....
        /*0984*/ 	.word	0x00017900
        /*0988*/ 	.word	0x00000002
        /*098c*/ 	.word	0x00000000
        /*0990*/ 	.short	0x0101
        /*0992*/ 	.byte	0x3f
	.zero		1


	//   ....[61]....
        /*0994*/ 	.word	0x00018640
        /*0998*/ 	.word	0x00000003
        /*099c*/ 	.word	0x0002a820
        /*09a0*/ 	.short	0x010a
        /*09a2*/ 	.byte	0x3f
	.zero		1


	//   ....[62]....
        /*09a4*/ 	.word	0x000187e0
        /*09a8*/ 	.word	0x00000007
        /*09ac*/ 	.word	0x00000000
        /*09b0*/ 	.short	0x010a
        /*09b2*/ 	.byte	0x3f
	.zero		1


	//   ....[63]....
        /*09b4*/ 	.word	0x00018850
        /*09b8*/ 	.word	0x00000005
        /*09bc*/ 	.word	0x00000000
        /*09c0*/ 	.short	0x010a
        /*09c2*/ 	.byte	0x3f
	.zero		1


	//   ....[64]....
        /*09c4*/ 	.word	0x000188a0
        /*09c8*/ 	.word	0x00000005
        /*09cc*/ 	.word	0x0002a860
        /*09d0*/ 	.short	0x010a
        /*09d2*/ 	.byte	0x3f
	.zero		1


	//   ....[65]....
        /*09d4*/ 	.word	0x000188f0
        /*09d8*/ 	.word	0x00000003
        /*09dc*/ 	.word	0x0002a860
        /*09e0*/ 	.short	0x010a
        /*09e2*/ 	.byte	0x3f
	.zero		1


	//   ....[66]....
        /*09e4*/ 	.word	0x00018930
        /*09e8*/ 	.word	0x00000005
        /*09ec*/ 	.word	0x0002a880
        /*09f0*/ 	.short	0x010a
        /*09f2*/ 	.byte	0x3f
	.zero		1


	//   ....[67]....
        /*09f4*/ 	.word	0x00018950
        /*09f8*/ 	.word	0x00000003
        /*09fc*/ 	.word	0x0002a880
        /*0a00*/ 	.short	0x010a
        /*0a02*/ 	.byte	0x3f
	.zero		1


	//   ....[68]....
        /*0a04*/ 	.word	0x000189c0
        /*0a08*/ 	.word	0x00000003
        /*0a0c*/ 	.word	0x0002a800
        /*0a10*/ 	.short	0x010a
        /*0a12*/ 	.byte	0x3f
	.zero		1


	//   ....[69]....
        /*0a14*/ 	.word	0x00018a10
        /*0a18*/ 	.word	0x00000003
        /*0a1c*/ 	.word	0x0002a830
        /*0a20*/ 	.short	0x010a
        /*0a22*/ 	.byte	0x3f
	.zero		1


	//   ....[70]....
        /*0a24*/ 	.word	0x00018a70
        /*0a28*/ 	.word	0x0000000f
        /*0a2c*/ 	.word	0x0002a830
        /*0a30*/ 	.short	0x010a
        /*0a32*/ 	.byte	0x3f
	.zero		1


	//   ....[71]....
        /*0a34*/ 	.word	0x00018ad0
        /*0a38*/ 	.word	0x0000000f
        /*0a3c*/ 	.word	0x0002a850
        /*0a40*/ 	.short	0x010a
        /*0a42*/ 	.byte	0x3f
	.zero		1


	//   ....[72]....
        /*0a44*/ 	.word	0x00018b30
        /*0a48*/ 	.word	0x00000007
        /*0a4c*/ 	.word	0x0002a830
        /*0a50*/ 	.short	0x010a
        /*0a52*/ 	.byte	0x3f
	.zero		1


	//   ....[73]....
        /*0a54*/ 	.word	0x00018b90
        /*0a58*/ 	.word	0x00000007
        /*0a5c*/ 	.word	0x0002a850
        /*0a60*/ 	.short	0x010a
        /*0a62*/ 	.byte	0x3f
	.zero		1


	//   ....[74]....
        /*0a64*/ 	.word	0x00018bf0
        /*0a68*/ 	.word	0x00000007
        /*0a6c*/ 	.word	0x0002a830
        /*0a70*/ 	.short	0x010a
        /*0a72*/ 	.byte	0x3f
	.zero		1


	//   ....[75]....
        /*0a74*/ 	.word	0x00018c50
        /*0a78*/ 	.word	0x00000007
        /*0a7c*/ 	.word	0x0002a850
        /*0a80*/ 	.short	0x010a
        /*0a82*/ 	.byte	0x3f
	.zero		1


	//   ....[76]....
        /*0a84*/ 	.word	0x00018cb0
        /*0a88*/ 	.word	0x00000003
        /*0a8c*/ 	.word	0x0002a850
        /*0a90*/ 	.short	0x010a
        /*0a92*/ 	.byte	0x3f
	.zero		1


	//   ....[77]....
        /*0a94*/ 	.word	0x00018e00
        /*0a98*/ 	.word	0x00000002
        /*0a9c*/ 	.word	0x0002a880
        /*0aa0*/ 	.short	0x010a
        /*0aa2*/ 	.byte	0x3f
	.zero		1


	//   ....[78]....
        /*0aa4*/ 	.word	0x00018e50
        /*0aa8*/ 	.word	0x00000002
        /*0aac*/ 	.word	0x0002a840
        /*0ab0*/ 	.short	0x010a
        /*0ab2*/ 	.byte	0x3f
	.zero		1


	//   ....[79]....
        /*0ab4*/ 	.word	0x00018eb0
        /*0ab8*/ 	.word	0x00000003
        /*0abc*/ 	.word	0x0002a820
        /*0ac0*/ 	.short	0x010a
        /*0ac2*/ 	.byte	0x3f
	.zero		1


	//   ....[80]....
        /*0ac4*/ 	.word	0x00018f00
        /*0ac8*/ 	.word	0x00000006
        /*0acc*/ 	.word	0x0002a880
        /*0ad0*/ 	.short	0x010a
        /*0ad2*/ 	.byte	0x3f
	.zero		1


	//   ....[81]....
        /*0ad4*/ 	.word	0x00018f50
        /*0ad8*/ 	.word	0x00000006
        /*0adc*/ 	.word	0x0002a840
        /*0ae0*/ 	.short	0x010a
        /*0ae2*/ 	.byte	0x3f
	.zero		1


	//   ....[82]....
        /*0ae4*/ 	.word	0x00018fa0
        /*0ae8*/ 	.word	0x0000000d
        /*0aec*/ 	.word	0x0002a870
        /*0af0*/ 	.short	0x010a
        /*0af2*/ 	.byte	0x3f
	.zero		1


	//   ....[83]....
        /*0af4*/ 	.word	0x00018ff0
        /*0af8*/ 	.word	0x0000000d
        /*0afc*/ 	.word	0x0002a860
        /*0b00*/ 	.short	0x010a
        /*0b02*/ 	.byte	0x3f
	.zero		1


	//   ....[84]....
        /*0b04*/ 	.word	0x00019040
        /*0b08*/ 	.word	0x00000002
        /*0b0c*/ 	.word	0x0002a870
        /*0b10*/ 	.short	0x010a
        /*0b12*/ 	.byte	0x3f
	.zero		1


	//   ....[85]....
        /*0b14*/ 	.word	0x00019090
        /*0b18*/ 	.word	0x00000002
        /*0b1c*/ 	.word	0x0002a860
        /*0b20*/ 	.short	0x010a
        /*0b22*/ 	.byte	0x3f
	.zero		1


	//   ....[86]....
        /*0b24*/ 	.word	0x000190e0
        /*0b28*/ 	.word	0x00000003
        /*0b2c*/ 	.word	0x0002a820
        /*0b30*/ 	.short	0x010a
        /*0b32*/ 	.byte	0x3f
	.zero		1


	//   ....[87]....
        /*0b34*/ 	.word	0x00019280
        /*0b38*/ 	.word	0x00000007
        /*0b3c*/ 	.word	0x00000000
        /*0b40*/ 	.short	0x010a
        /*0b42*/ 	.byte	0x3f
	.zero		1


	//   ....[88]....
        /*0b44*/ 	.word	0x000192d0
        /*0b48*/ 	.word	0x00000005
        /*0b4c*/ 	.word	0x00000000
        /*0b50*/ 	.short	0x010a
        /*0b52*/ 	.byte	0x3f
	.zero		1


	//   ....[89]....
        /*0b54*/ 	.word	0x00019320
        /*0b58*/ 	.word	0x00000005
        /*0b5c*/ 	.word	0x0002a860
        /*0b60*/ 	.short	0x010a
        /*0b62*/ 	.byte	0x3f
	.zero		1


	//   ....[90]....
        /*0b64*/ 	.word	0x00019370
        /*0b68*/ 	.word	0x00000003
        /*0b6c*/ 	.word	0x0002a860
        /*0b70*/ 	.short	0x010a
        /*0b72*/ 	.byte	0x3f
	.zero		1


	//   ....[91]....
        /*0b74*/ 	.word	0x000193c0
        /*0b78*/ 	.word	0x00000005
        /*0b7c*/ 	.word	0x0002a880
        /*0b80*/ 	.short	0x010a
        /*0b82*/ 	.byte	0x3f
	.zero		1


	//----- nvinfo : EIATTR_NUM_MBARRIERS
	.align		4
.L_761:
        /*0b84*/ 	.byte	0x03, 0x38
        /*0b86*/ 	.short	0x0016


	//----- nvinfo : EIATTR_EXIT_INSTR_OFFSETS
	.align		4
        /*0b88*/ 	.byte	0x04, 0x1c
        /*0b8a*/ 	.short	(.L_763 - .L_762)


	//   ....[0]....
.L_762:
        /*0b8c*/ 	.word	0x00000ab0


	//   ....[1]....
        /*0b90*/ 	.word	0x00013020


	//   ....[2]....
        /*0b94*/ 	.word	0x000189a0


	//----- nvinfo : EIATTR_MAX_THREADS
	.align		4
.L_763:
        /*0b98*/ 	.byte	0x04, 0x05
        /*0b9a*/ 	.short	(.L_765 - .L_764)
.L_764:
        /*0b9c*/ 	.word	0x00000180
        /*0ba0*/ 	.word	0x00000001
        /*0ba4*/ 	.word	0x00000001


	//----- nvinfo : EIATTR_CRS_STACK_SIZE
	.align		4
.L_765:
        /*0ba8*/ 	.byte	0x04, 0x1e
        /*0baa*/ 	.short	(.L_767 - .L_766)
.L_766:
        /*0bac*/ 	.word	0x00000000


	//----- nvinfo : EIATTR_CBANK_PARAM_SIZE
	.align		4
.L_767:
        /*0bb0*/ 	.byte	0x03, 0x19
        /*0bb2*/ 	.short	0x0a70


	//----- nvinfo : EIATTR_PARAM_CBANK
	.align		4
        /*0bb4*/ 	.byte	0x04, 0x0a
        /*0bb6*/ 	.short	(.L_769 - .L_768)
	.align		4
.L_768:
        /*0bb8*/ 	.word	index@(.nv.constant0._ZN7cutlass13device_kernelIN5flash11enable_sm90INS1_16FlashAttnFwdSm90INS1_25CollectiveMainloopFwdSm90ILi2EN4cute5tupleIJNS5_1CILi1EEES8_S8_EEENS6_IJNS7_ILi128EEESA_NS7_ILi192EEEEEELi192ENS_12float_e4m3_tEfNS_4arch4Sm90ELb0ELb1ELb1ELb1ELb0ELb0ELb0ELb1ELb1ELb0ELb0ELb0EEENS1_21CollectiveEpilogueFwdINS6_IJSA_SB_SA_EEES9_NS_10bfloat16_tESF_Li256ELb1ELb0ELb0ELb1EEENS1_36VarlenDynamicPersistentTileSchedulerILi128ELi128ELi256ELi128ELb0ELb0ELb1ELb1ELb0ELb1EEEEEEEEEvNT_6ParamsE)
        /*0bbc*/ 	.short	0x0210
        /*0bbe*/ 	.short	0x0a70


	//----- nvinfo : EIATTR_SW_WAR
	.align		4
.L_769:
        /*0bc0*/ 	.byte	0x04, 0x36
        /*0bc2*/ 	.short	(.L_771 - .L_770)
.L_770:
        /*0bc4*/ 	.word	0x00000008
.L_771:


//--------------------- .nv.info._ZN7cutlass13device_kernelIN5flash11enable_sm90INS1_16FlashAttnFwdSm90INS1_25CollectiveMainloopFwdSm90ILi2EN4cute5tupleIJNS5_1CILi1EEES8_S8_EEENS6_IJNS7_ILi128EEESA_NS7_ILi192EEEEEELi192ENS_12float_e4m3_tEfNS_4arch4Sm90ELb0ELb1ELb1ELb1ELb0ELb1ELb0ELb1ELb1ELb0ELb0ELb0EEENS1_21CollectiveEpilogueFwdINS6_IJSA_SB_SA_EEES9_NS_10bfloat16_tESF_Li256ELb1ELb0ELb0ELb1EEENS1_36VarlenDynamicPersistentTileSchedulerILi128ELi128ELi256ELi128ELb0ELb0ELb1ELb1ELb0ELb1EEEEEEEEEvNT_6ParamsE --------------------------
	.section	.nv.info._ZN7cutlass13device_kernelIN5flash11enable_sm90INS1_16FlashAttnFwdSm90INS1_25CollectiveMainloopFwdSm90ILi2EN4cute5tupleIJNS5_1CILi1EEES8_S8_EEENS6_IJNS7_ILi128EEESA_NS7_ILi192EEEEEELi192ENS_12float_e4m3_tEfNS_4arch4Sm90ELb0ELb1ELb1ELb1ELb0ELb1ELb0ELb1ELb1ELb0ELb0ELb0EEENS1_21CollectiveEpilogueFwdINS6_IJSA_SB_SA_EEES9_NS_10bfloat16_tESF_Li256ELb1ELb0ELb0ELb1EEENS1_36VarlenDynamicPersistentTileSchedulerILi128ELi128ELi256ELi128ELb0ELb0ELb1ELb1ELb0ELb1EEEEEEEEEvNT_6ParamsE,"",@"SHT_CUDA_INFO"
	.sectionflags	@""
	.align	4


	//----- nvinfo : EIATTR_CUDA_API_VERSION
	.align		4
        /*0000*/ 	.byte	0x04, 0x37
        /*0002*/ 	.short	(.L_773 - .L_772)
.L_772:
        /*0004*/ 	.word	0x00000082


	//----- nvinfo : EIATTR_KPARAM_INFO
	.align		4
.L_773:
        /*0008*/ 	.byte	0x04, 0x17
        /*000a*/ 	.short	(.L_775 - .L_774)
.L_774:
        /*000c*/ 	.word	0x00000000
        /*0010*/ 	.short	0x0000
        /*0012*/ 	.short	0x0070
        /*0014*/ 	.byte	0x00, 0xf0, 0x01, 0x28


	//----- nvinfo : EIATTR_SPARSE_MMA_MASK
	.align		4
.L_775:
        /*0018*/ 	.byte	0x03, 0x50
        /*001a*/ 	.short	0x0000


	//----- nvinfo : EIATTR_MAXREG_COUNT
	.align		4
        /*001c*/ 	.byte	0x03, 0x1b
        /*001e*/ 	.short	0x00a8


	//----- nvinfo : EIATTR_NUM_BARRIERS
	.align		4
        /*0020*/ 	.byte	0x02, 0x4c
        /*0022*/ 	.byte	0x10
	.zero		1


	//----- nvinfo : EIATTR_EXTERNS
	.align		4
        /*0024*/ 	.byte	0x04, 0x0f
        /*0026*/ 	.short	(.L_777 - .L_776)


	//   ....[0]....
	.align		4
.L_776:
        /*0028*/ 	.word	index@(__assertfail)


	//----- nvinfo : EIATTR_ANNOTATIONS
	.align		4
.L_777:
        /*002c*/ 	.byte	0x04, 0x55
        /*002e*/ 	.short	(.L_779 - .L_778)


	//   ....[0]....
.L_778:
        /* <DEDUP_REMOVED lines=54> */


	//----- nvinfo : EIATTR_MERCURY_ISA_VERSION
	.align		4
.L_779:
        /*0378*/ 	.byte	0x03, 0x5f
        /*037a*/ 	.short	0x0101


	//----- nvinfo : EIATTR_UNUSED_LOAD_BYTE_OFFSET
	.align		4
        /*037c*/ 	.byte	0x04, 0x44
        /*037e*/ 	.short	(.L_781 - .L_780)


	//   ....[0]....
.L_780:
        /*0380*/ 	.word	0x00000b00
        /*0384*/ 	.word	0x0000fff0


	//   ....[1]....
        /*0388*/ 	.word	0x0001fb50
        /*038c*/ 	.word	0x0000fff0


	//----- nvinfo : EIATTR_INT_WARP_WIDE_INSTR_OFFSETS
	.align		4
.L_781:
        /*0390*/ 	.byte	0x04, 0x31
        /*0392*/ 	.short	(.L_783 - .L_782)


	//   ....[0]....
.L_782:
        /*0394*/ 	.word	0x000001c0


	//   ....[1]....
        /*0398*/ 	.word	0x00000200


	//   ....[2]....
        /*039c*/ 	.word	0x00000270


	//   ....[3]....
        /*03a0*/ 	.word	0x00025a90


	//   ....[4]....
        /*03a4*/ 	.word	0x00025af0


	//   ....[5]....
        /*03a8*/ 	.word	0x00026190


	//   ....[6]....
        /*03ac*/ 	.word	0x000261c0


	//   ....[7]....
        /*03b0*/ 	.word	0x00026360


	//   ....[8]....
        /*03b4*/ 	.word	0x00026420


	//   ....[9]....
        /*03b8*/ 	.word	0x000286b0


	//   ....[10]....
        /*03bc*/ 	.word	0x00028710


	//----- nvinfo : EIATTR_COOP_GROUP_MASK_REGIDS
	.align		4
.L_783:
        /*03c0*/ 	.byte	0x04, 0x29
        /*03c2*/ 	.short	(.L_785 - .L_784)


	//   ....[0]....
.L_784:
        /*03c4*/ 	.word	0xffffffff


	//   ....[1]....
        /*03c8*/ 	.word	0xffffffff


	//   ....[2]....
        /*03cc*/ 	.word	0xffffffff


	//   ....[3]....
        /*03d0*/ 	.word	0xffffffff


	//   ....[4]....
        /*03d4*/ 	.word	0xffffffff


	//   ....[5]....
        /*03d8*/ 	.word	0xffffffff


	//   ....[6]....
        /*03dc*/ 	.word	0xffffffff


	//   ....[7]....
        /*03e0*/ 	.word	0xffffffff


	//   ....[8]....
        /*03e4*/ 	.word	0xffffffff


	//   ....[9]....
        /*03e8*/ 	.word	0xffffffff


	//   ....[10]....
        /*03ec*/ 	.word	0xffffffff


	//   ....[11]....
        /*03f0*/ 	.word	0xffffffff


	//   ....[12]....
        /*03f4*/ 	.word	0xffffffff


	//   ....[13]....
        /*03f8*/ 	.word	0xffffffff


	//   ....[14]....
        /*03fc*/ 	.word	0xffffffff


	//   ....[15]....
        /*0400*/ 	.word	0xffffffff


	//   ....[16]....
        /*0404*/ 	.word	0xffffffff


	//   ....[17]....
        /*0408*/ 	.word	0xffffffff


	//   ....[18]....
        /*040c*/ 	.word	0xffffffff


	//   ....[19]....
        /*0410*/ 	.word	0xffffffff


	//   ....[20]....
        /*0414*/ 	.word	0xffffffff


	//   ....[21]....
        /*0418*/ 	.word	0xffffffff


	//   ....[22]....
        /*041c*/ 	.word	0xffffffff


	//   ....[23]....
        /*0420*/ 	.word	0xffffffff


	//   ....[24]....
        /*0424*/ 	.word	0xffffffff


	//   ....[25]....
        /*0428*/ 	.word	0xffffffff


	//   ....[26]....
        /*042c*/ 	.word	0xffffffff


	//   ....[27]....
        /*0430*/ 	.word	0xffffffff


	//   ....[28]....
        /*0434*/ 	.word	0xffffffff


	//   ....[29]....
        /*0438*/ 	.word	0xffffffff


	//   ....[30]....
        /*043c*/ 	.word	0xffffffff


	//   ....[31]....
        /*0440*/ 	.word	0xffffffff


	//   ....[32]....
        /*0444*/ 	.word	0xffffffff


	//   ....[33]....
        /*0448*/ 	.word	0xffffffff


	//   ....[34]....
        /*044c*/ 	.word	0xffffffff


	//   ....[35]....
        /*0450*/ 	.word	0xffffffff


	//   ....[36]....
        /*0454*/ 	.word	0xffffffff


	//   ....[37]....
        /*0458*/ 	.word	0xffffffff


	//   ....[38]....
        /*045c*/ 	.word	0xffffffff


	//   ....[39]....
        /*0460*/ 	.word	0xffffffff


	//   ....[40]....
        /*0464*/ 	.word	0xffffffff


	//   ....[41]....
        /*0468*/ 	.word	0xffffffff


	//   ....[42]....
        /*046c*/ 	.word	0xffffffff


	//   ....[43]....
        /*0470*/ 	.word	0xffffffff


	//   ....[44]....
        /*0474*/ 	.word	0xffffffff


	//   ....[45]....
        /*0478*/ 	.word	0xffffffff


	//   ....[46]....
        /*047c*/ 	.word	0xffffffff


	//   ....[47]....
        /*0480*/ 	.word	0xffffffff


	//   ....[48]....
        /*0484*/ 	.word	0xffffffff


	//   ....[49]....
        /*0488*/ 	.word	0xffffffff


	//   ....[50]....
        /*048c*/ 	.word	0xffffffff


	//   ....[51]....
        /*0490*/ 	.word	0xffffffff


	//   ....[52]....
        /*0494*/ 	.word	0xffffffff


	//   ....[53]....
        /*0498*/ 	.word	0xffffffff


	//   ....[54]....
        /*049c*/ 	.word	0xffffffff


	//   ....[55]....
        /*04a0*/ 	.word	0xffffffff


	//   ....[56]....
        /*04a4*/ 	.word	0xffffffff


	//   ....[57]....
        /*04a8*/ 	.word	0xffffffff


	//   ....[58]....
        /*04ac*/ 	.word	0xffffffff


	//   ....[59]....
        /*04b0*/ 	.word	0xffffffff


	//   ....[60]....
        /*04b4*/ 	.word	0xffffffff


	//   ....[61]....
        /*04b8*/ 	.word	0xffffffff


	//   ....[62]....
        /*04bc*/ 	.word	0xffffffff


	//   ....[63]....
        /*04c0*/ 	.word	0xffffffff


	//   ....[64]....
        /*04c4*/ 	.word	0xffffffff


	//   ....[65]....
        /*04c8*/ 	.word	0xffffffff


	//   ....[66]....
        /*04cc*/ 	.word	0xffffffff


	//   ....[67]....
        /*04d0*/ 	.word	0xffffffff


	//   ....[68]....
        /*04d4*/ 	.word	0xffffffff


	//   ....[69]....
        /*04d8*/ 	.word	0xffffffff


	//   ....[70]....
        /*04dc*/ 	.word	0xffffffff


	//   ....[71]....
        /*04e0*/ 	.word	0xffffffff


	//   ....[72]....
        /*04e4*/ 	.word	0xffffffff


	//   ....[73]....
        /*04e8*/ 	.word	0xffffffff


	//   ....[74]....
        /*04ec*/ 	.word	0xffffffff


	//   ....[75]....
        /*04f0*/ 	.word	0xffffffff


	//   ....[76]....
        /*04f4*/ 	.word	0xffffffff


	//   ....[77]....
        /*04f8*/ 	.word	0xffffffff


	//   ....[78]....
        /*04fc*/ 	.word	0xffffffff


	//   ....[79]....
        /*0500*/ 	.word	0xffffffff


	//   ....[80]....
        /*0504*/ 	.word	0xffffffff


	//   ....[81]....
        /*0508*/ 	.word	0xffffffff


	//   ....[82]....
        /*050c*/ 	.word	0xffffffff


	//   ....[83]....
        /*0510*/ 	.word	0xffffffff


	//   ....[84]....
        /*0514*/ 	.word	0xffffffff


	//   ....[85]....
        /*0518*/ 	.word	0xffffffff


	//   ....[86]....
        /*051c*/ 	.word	0xffffffff


	//   ....[87]....
        /*0520*/ 	.word	0xffffffff


	//   ....[88]....
        /*0524*/ 	.word	0xffffffff


	//   ....[89]....
        /*0528*/ 	.word	0xffffffff


	//   ....[90]....
        /*052c*/ 	.word	0xffffffff


	//   ....[91]....
        /*0530*/ 	.word	0xffffffff


	//   ....[92]....
        /*0534*/ 	.word	0xffffffff


	//   ....[93]....
        /*0538*/ 	.word	0xffffffff


	//   ....[94]....
        /*053c*/ 	.word	0xffffffff


	//   ....[95]....
        /*0540*/ 	.word	0xffffffff


	//   ....[96]....
        /*0544*/ 	.word	0xffffffff


	//   ....[97]....
        /*0548*/ 	.word	0xffffffff


	//   ....[98]....
        /*054c*/ 	.word	0xffffffff


	//   ....[99]....
        /*0550*/ 	.word	0xffffffff


	//   ....[100]....
        /*0554*/ 	.word	0xffffffff


	//   ....[101]....
        /*0558*/ 	.word	0xffffffff


	//   ....[102]....
        /*055c*/ 	.word	0xffffffff


	//   ....[103]....
        /*0560*/ 	.word	0xffffffff


	//   ....[104]....
        /*0564*/ 	.word	0xffffffff


	//   ....[105]....
        /*0568*/ 	.word	0xffffffff


	//   ....[106]....
        /*056c*/ 	.word	0xffffffff


	//   ....[107]....
        /*0570*/ 	.word	0xffffffff


	//   ....[108]....
        /*0574*/ 	.word	0xffffffff


	//   ....[109]....
        /*0578*/ 	.word	0xffffffff


	//   ....[110]....
        /*057c*/ 	.word	0xffffffff


	//   ....[111]....
        /*0580*/ 	.word	0xffffffff


	//   ....[112]....
        /*0584*/ 	.word	0x0500000f


	//   ....[113]....
        /*0588*/ 	.word	0x0500000f


	//   ....[114]....
        /*058c*/ 	.word	0x0500000f


	//   ....[115]....
        /*0590*/ 	.word	0x0500000f


	//   ....[116]....
        /*0594*/ 	.word	0x0500000f


	//   ....[117]....
        /*0598*/ 	.word	0x0500000f


	//   ....[118]....
        /*059c*/ 	.word	0x0500000f


	//   ....[119]....
        /*05a0*/ 	.word	0x0500000f


	//   ....[120]....
        /*05a4*/ 	.word	0x0500000f


	//   ....[121]....
        /*05a8*/ 	.word	0x0500000f


	//   ....[122]....
        /*05ac*/ 	.word	0x0500000f


	//   ....[123]....
        /*05b0*/ 	.word	0x0500000f


	//   ....[124]....
        /*05b4*/ 	.word	0x0500000f


	//   ....[125]....
        /*05b8*/ 	.word	0x0500000f


	//   ....[126]....
        /*05bc*/ 	.word	0x0500000f


	//   ....[127]....
        /*05c0*/ 	.word	0x0500000f


	//   ....[128]....
        /*05c4*/ 	.word	0x0500000f


	//   ....[129]....
        /*05c8*/ 	.word	0x0500000f


	//   ....[130]....
        /*05cc*/ 	.word	0x0500000f


	//   ....[131]....
        /*05d0*/ 	.word	0x0500000f


	//   ....[132]....
        /*05d4*/ 	.word	0x0500000f


	//   ....[133]....
        /*05d8*/ 	.word	0x0500000f


	//   ....[134]....
        /*05dc*/ 	.word	0x0500000f


	//   ....[135]....
        /*05e0*/ 	.word	0x0500000f


	//   ....[136]....
        /*05e4*/ 	.word	0x0500000f


	//   ....[137]....
        /*05e8*/ 	.word	0x0500000f


	//   ....[138]....
        /*05ec*/ 	.word	0x0500000f


	//   ....[139]....
        /*05f0*/ 	.word	0x0500000f


	//   ....[140]....
        /*05f4*/ 	.word	0x0500000f


	//   ....[141]....
        /*05f8*/ 	.word	0x0500000f


	//   ....[142]....
        /*05fc*/ 	.word	0x0500000f


	//   ....[143]....
        /*0600*/ 	.word	0x0500000f


	//   ....[144]....
        /*0604*/ 	.word	0x0500000f


	//   ....[145]....
        /*0608*/ 	.word	0x0500000f


	//   ....[146]....
        /*060c*/ 	.word	0x0500000f


	//   ....[147]....
        /*0610*/ 	.word	0x0500000f


	//   ....[148]....
        /*0614*/ 	.word	0x0500000f


	//   ....[149]....
        /*0618*/ 	.word	0x0500000f


	//   ....[150]....
        /*061c*/ 	.word	0x0500000f


	//   ....[151]....
        /*0620*/ 	.word	0x0500000f


	//   ....[152]....
        /*0624*/ 	.word	0x0500000f


	//   ....[153]....
        /*0628*/ 	.word	0x0500000f


	//   ....[154]....
        /*062c*/ 	.word	0x0500000f


	//   ....[155]....
        /*0630*/ 	.word	0x0500000f


	//   ....[156]....
        /*0634*/ 	.word	0x0500000f


	//   ....[157]....
        /*0638*/ 	.word	0x0500000f


	//   ....[158]....
        /*063c*/ 	.word	0x0500000f


	//   ....[159]....
        /*0640*/ 	.word	0x0500000f


	//   ....[160]....
        /*0644*/ 	.word	0x0500000f


	//   ....[161]....
        /*0648*/ 	.word	0x0500000f


	//   ....[162]....
        /*064c*/ 	.word	0x0500000f


	//   ....[163]....
        /*0650*/ 	.word	0x0500000f


	//   ....[164]....
        /*0654*/ 	.word	0x0500000f


	//   ....[165]....
        /*0658*/ 	.word	0x0500000f


	//   ....[166]....
        /*065c*/ 	.word	0x0500000f


	//   ....[167]....
        /*0660*/ 	.word	0x0500000f


	//   ....[168]....
        /*0664*/ 	.word	0x0500000f


	//   ....[169]....
        /*0668*/ 	.word	0x0500000f


	//   ....[170]....
        /*066c*/ 	.word	0x0500000f


	//   ....[171]....
        /*0670*/ 	.word	0x0500000f


	//   ....[172]....
        /*0674*/ 	.word	0x0500000f


	//   ....[173]....
        /*0678*/ 	.word	0x0500000f


	//   ....[174]....
        /*067c*/ 	.word	0x0500000f


	//   ....[175]....
        /*0680*/ 	.word	0x0500000f


	//   ....[176]....
        /*0684*/ 	.word	0x0500000f


	//   ....[177]....
        /*0688*/ 	.word	0x0500000f


	//   ....[178]....
        /*068c*/ 	.word	0x0500000f


	//   ....[179]....
        /*0690*/ 	.word	0x0500000f


	//   ....[180]....
        /*0694*/ 	.word	0x0500000f


	//   ....[181]....
        /*0698*/ 	.word	0x0500000f


	//   ....[182]....
        /*069c*/ 	.word	0x0500000f


	//   ....[183]....
        /*06a0*/ 	.word	0x0500000f


	//   ....[184]....
        /*06a4*/ 	.word	0x0500000f


	//   ....[185]....
        /*06a8*/ 	.word	0x0500000f


	//   ....[186]....
        /*06ac*/ 	.word	0x0500000f


	//   ....[187]....
        /*06b0*/ 	.word	0x0500000f


	//   ....[188]....
        /*06b4*/ 	.word	0x0500000f


	//----- nvinfo : EIATTR_COOP_GROUP_INSTR_OFFSETS
	.align		4
.L_785:
        /*06b8*/ 	.byte	0x04, 0x28
        /*06ba*/ 	.short	(.L_787 - .L_786)


	//   ....[0]....
.L_786:
        /*06bc*/ 	.word	0x00000070


	//   ....[1]....
        /*06c0*/ 	.word	0x000001d0


	//   ....[2]....
        /*06c4*/ 	.word	0x00000220


	//   ....[3]....
        /*06c8*/ 	.word	0x00000450


	//   ....[4]....
        /*06cc*/ 	.word	0x000005b0


	//   ....[5]....
        /*06d0*/ 	.word	0x000006d0


	//   ....[6]....
        /*06d4*/ 	.word	0x00000830


	//   ....[7]....
        /*06d8*/ 	.word	0x00009e60


	//   ....[8]....
        /*06dc*/ 	.word	0x00013510


	//   ....[9]....
        /*06e0*/ 	.word	0x000135b0


	//   ....[10]....
        /*06e4*/ 	.word	0x00013d30


	//   ....[11]....
        /*06e8*/ 	.word	0x00013d90


	//   ....[12]....
        /*06ec*/ 	.word	0x00016b20


	//   ....[13]....
        /*06f0*/ 	.word	0x00016c20


	//   ....[14]....
        /*06f4*/ 	.word	0x00017490


	//   ....[15]....
        /*06f8*/ 	.word	0x00017510


	//   ....[16]....
        /*06fc*/ 	.word	0x00019970


	//   ....[17]....
        /*0700*/ 	.word	0x00019d20


	//   ....[18]....
        /*0704*/ 	.word	0x00019d40


	//   ....[19]....
        /*0708*/ 	.word	0x00019d50


	//   ....[20]....
        /*070c*/ 	.word	0x0001d1b0


	//   ....[21]....
        /*0710*/ 	.word	0x0001d290


	//   ....[22]....
        /*0714*/ 	.word	0x0001daf0


	//   ....[23]....
        /*0718*/ 	.word	0x0001db70


	//   ....[24]....
        /*071c*/ 	.word	0x0001f180


	//   ....[25]....
        /*0720*/ 	.word	0x0001f1e0


	//   ....[26]....
        /*0724*/ 	.word	0x0001f200


	//   ....[27]....
        /*0728*/ 	.word	0x0001f220


	//   ....[28]....
        /*072c*/ 	.word	0x00020410


	//   ....[29]....
        /*0730*/ 	.word	0x00020440


	//   ....[30]....
        /*0734*/ 	.word	0x00020470


	//   ....[31]....
        /*0738*/ 	.word	0x000204b0


	//   ....[32]....
        /*073c*/ 	.word	0x000204e0


	//   ....[33]....
        /*0740*/ 	.word	0x00020510


	//   ....[34]....
        /*0744*/ 	.word	0x00020540


	//   ....[35]....
        /*0748*/ 	.word	0x00020570


	//   ....[36]....
        /*074c*/ 	.word	0x000205a0


	//   ....[37]....
        /*0750*/ 	.word	0x000205d0


	//   ....[38]....
        /*0754*/ 	.word	0x00020600


	//   ....[39]....
        /*0758*/ 	.word	0x00020630


	//   ....[40]....
        /*075c*/ 	.word	0x00020660


	//   ....[41]....
        /*0760*/ 	.word	0x00020690


	//   ....[42]....
        /*0764*/ 	.word	0x000206c0


	//   ....[43]....
        /*0768*/ 	.word	0x000206f0


	//   ....[44]....
        /*076c*/ 	.word	0x00020720


	//   ....[45]....
        /*0770*/ 	.word	0x00020750


	//   ....[46]....
        /*0774*/ 	.word	0x00020780


	//   ....[47]....
        /*0778*/ 	.word	0x000207b0


	//   ....[48]....
        /*077c*/ 	.word	0x000207e0


	//   ....[49]....
        /*0780*/ 	.word	0x00020810


	//   ....[50]....
        /*0784*/ 	.word	0x00020840


	//   ....[51]....
        /*0788*/ 	.word	0x00020870


	//   ....[52]....
        /*078c*/ 	.word	0x000208a0


	//   ....[53]....
        /*0790*/ 	.word	0x000208d0


	//   ....[54]....
        /*0794*/ 	.word	0x00020900


	//   ....[55]....
        /*0798*/ 	.word	0x00020930


	//   ....[56]....
        /*079c*/ 	.word	0x00020960


	//   ....[57]....
        /*07a0*/ 	.word	0x00020990


	//   ....[58]....
        /*07a4*/ 	.word	0x000209c0


	//   ....[59]....
        /*07a8*/ 	.word	0x000209f0


	//   ....[60]....
        /*07ac*/ 	.word	0x00020a20


	//   ....[61]....
        /*07b0*/ 	.word	0x00020a50


	//   ....[62]....
        /*07b4*/ 	.word	0x00020a80


	//   ....[63]....
        /*07b8*/ 	.word	0x00020ab0


	//   ....[64]....
        /*07bc*/ 	.word	0x00020ad0


	//   ....[65]....
        /*07c0*/ 	.word	0x00020ae0


	//   ....[66]....
        /*07c4*/ 	.word	0x00020af0


	//   ....[67]....
        /*07c8*/ 	.word	0x00020b20


	//   ....[68]....
        /*07cc*/ 	.word	0x00020b30


	//   ....[69]....
        /*07d0*/ 	.word	0x00020b60


	//   ....[70]....
        /*07d4*/ 	.word	0x00020b90


	//   ....[71]....
        /*07d8*/ 	.word	0x00020ba0


	//   ....[72]....
        /*07dc*/ 	.word	0x00020bb0


	//   ....[73]....
        /*07e0*/ 	.word	0x00020be0


	//   ....[74]....
        /*07e4*/ 	.word	0x00020c10


	//   ....[75]....
        /*07e8*/ 	.word	0x00020c40


	//   ....[76]....
        /*07ec*/ 	.word	0x000228e0


	//   ....[77]....
        /*07f0*/ 	.word	0x00022ac0


	//   ....[78]....
        /*07f4*/ 	.word	0x00022af0


	//   ....[79]....
        /*07f8*/ 	.word	0x00022b20


	//   ....[80]....
        /*07fc*/ 	.word	0x00022b50


	//   ....[81]....
        /*0800*/ 	.word	0x00022b80


	//   ....[82]....
        /*0804*/ 	.word	0x00022bb0


	//   ....[83]....
        /*0808*/ 	.word	0x00022d20


	//   ....[84]....
        /*080c*/ 	.word	0x00022d50


	//   ....[85]....
        /*0810*/ 	.word	0x00022d80


	//   ....[86]....
        /*0814*/ 	.word	0x00022db0


	//   ....[87]....
        /*0818*/ 	.word	0x00022de0


	//   ....[88]....
        /*081c*/ 	.word	0x00022e10


	//   ....[89]....
        /*0820*/ 	.word	0x00022eb0


	//   ....[90]....
        /*0824*/ 	.word	0x00022f10


	//   ....[91]....
        /*0828*/ 	.word	0x00022fa0


	//   ....[92]....
        /*082c*/ 	.word	0x00024190


	//   ....[93]....
        /*0830*/ 	.word	0x00026580


	//   ....[94]....
        /*0834*/ 	.word	0x00029390


	//   ....[95]....
        /*0838*/ 	.word	0x000293c0


	//   ....[96]....
        /*083c*/ 	.word	0x00029400


	//   ....[97]....
        /*0840*/ 	.word	0x00029430


	//   ....[98]....
        /*0844*/ 	.word	0x00029460


	//   ....[99]....
        /*0848*/ 	.word	0x00029490


	//   ....[100]....
        /*084c*/ 	.word	0x000294c0


	//   ....[101]....
        /*0850*/ 	.word	0x000294f0


	//   ....[102]....
        /*0854*/ 	.word	0x00029670


	//   ....[103]....
        /*0858*/ 	.word	0x000296a0


	//   ....[104]....
        /*085c*/ 	.word	0x000296d0


	//   ....[105]....
        /*0860*/ 	.word	0x00029700


	//   ....[106]....
        /*0864*/ 	.word	0x00029730


	//   ....[107]....
        /*0868*/ 	.word	0x00029760


	//   ....[108]....
        /*086c*/ 	.word	0x00029820


	//   ....[109]....
        /*0870*/ 	.word	0x00029840


	//   ....[110]....
        /*0874*/ 	.word	0x000298b0


	//   ....[111]....
        /*0878*/ 	.word	0x00029f60


	//   ....[112]....
        /*087c*/ 	.word	0x0002a410


	//   ....[113]....
        /*0880*/ 	.word	0x0002a4b0


	//   ....[114]....
        /*0884*/ 	.word	0x0002a550


	//   ....[115]....
        /*0888*/ 	.word	0x0002a5f0


	//   ....[116]....
        /*088c*/ 	.word	0x0002a690


	//   ....[117]....
        /*0890*/ 	.word	0x0002a770


	//   ....[118]....
        /*0894*/ 	.word	0x0002a810


	//   ....[119]....
        /*0898*/ 	.word	0x0002a8b0


	//   ....[120]....
        /*089c*/ 	.word	0x0002a950


	//   ....[121]....
        /*08a0*/ 	.word	0x0002ad50


	//   ....[122]....
        /*08a4*/ 	.word	0x0002ae80


	//   ....[123]....
        /*08a8*/ 	.word	0x0002afb0


	//   ....[124]....
        /*08ac*/ 	.word	0x0002b0c0


	//   ....[125]....
        /*08b0*/ 	.word	0x0002b120


	//   ....[126]....
        /*08b4*/ 	.word	0x0002b1a0


	//   ....[127]....
        /*08b8*/ 	.word	0x0002b200


	//   ....[128]....
        /*08bc*/ 	.word	0x0002b280


	//   ....[129]....
        /*08c0*/ 	.word	0x0002b2e0


	//   ....[130]....
        /*08c4*/ 	.word	0x0002b360


	//   ....[131]....
        /*08c8*/ 	.word	0x0002b3c0


	//   ....[132]....
        /*08cc*/ 	.word	0x0002b440


	//   ....[133]....
        /*08d0*/ 	.word	0x0002b4a0


	//   ....[134]....
        /*08d4*/ 	.word	0x0002b520


	//   ....[135]....
        /*08d8*/ 	.word	0x0002b580


	//   ....[136]....
        /*08dc*/ 	.word	0x0002b5e0


	//   ....[137]....
        /*08e0*/ 	.word	0x0002b640


	//   ....[138]....
        /*08e4*/ 	.word	0x0002b6a0


	//   ....[139]....
        /*08e8*/ 	.word	0x0002b700


	//   ....[140]....
        /*08ec*/ 	.word	0x0002b760


	//   ....[141]....
        /*08f0*/ 	.word	0x0002b7c0


	//   ....[142]....
        /*08f4*/ 	.word	0x0002b820


	//   ....[143]....
        /*08f8*/ 	.word	0x0002b880


	//   ....[144]....
        /*08fc*/ 	.word	0x0002b8e0


	//   ....[145]....
        /*0900*/ 	.word	0x0002b940


	//   ....[146]....
        /*0904*/ 	.word	0x0002b9a0


	//   ....[147]....
        /*0908*/ 	.word	0x0002ba00


	//   ....[148]....
        /*090c*/ 	.word	0x0002ba90


	//   ....[149]....
        /*0910*/ 	.word	0x0002baf0


	//   ....[150]....
        /*0914*/ 	.word	0x0002bb90


	//   ....[151]....
        /*0918*/ 	.word	0x0002bbf0


	//   ....[152]....
        /*091c*/ 	.word	0x0002bc80


	//   ....[153]....
        /*0920*/ 	.word	0x0002bce0


	//   ....[154]....
        /*0924*/ 	.word	0x0002bd70


	//   ....[155]....
        /*0928*/ 	.word	0x0002bdd0


	//   ....[156]....
        /*092c*/ 	.word	0x0002be50


	//   ....[157]....
        /*0930*/ 	.word	0x0002beb0


	//   ....[158]....
        /*0934*/ 	.word	0x0002bf30


	//   ....[159]....
        /*0938*/ 	.word	0x0002bf90


	//   ....[160]....
        /*093c*/ 	.word	0x0002bff0


	//   ....[161]....
        /*0940*/ 	.word	0x0002c050


	//   ....[162]....
        /*0944*/ 	.word	0x0002c0c0


	//   ....[163]....
        /*0948*/ 	.word	0x0002c120


	//   ....[164]....
        /*094c*/ 	.word	0x0002c180


	//   ....[165]....
        /*0950*/ 	.word	0x0002c1e0


	//   ....[166]....
        /*0954*/ 	.word	0x0002c250


	//   ....[167]....
        /*0958*/ 	.word	0x0002c2c0


	//   ....[168]....
        /*095c*/ 	.word	0x0002c320


	//   ....[169]....
        /*0960*/ 	.word	0x0002c4e0


	//   ....[170]....
        /*0964*/ 	.word	0x0002c7c0


	//   ....[171]....
        /*0968*/ 	.word	0x0002cbe0


	//   ....[172]....
        /*096c*/ 	.word	0x0002cc80


	//   ....[173]....
        /*0970*/ 	.word	0x0002cda0


	//   ....[174]....
        /*0974*/ 	.word	0x0002ce20


	//   ....[175]....
        /*0978*/ 	.word	0x0002cea0


	//   ....[176]....
        /*097c*/ 	.word	0x0002cf20


	//   ....[177]....
        /*0980*/ 	.word	0x0002cfa0


	//   ....[178]....
        /*0984*/ 	.word	0x0002d030


	//   ....[179]....
        /*0988*/ 	.word	0x0002d0d0


	//   ....[180]....
        /*098c*/ 	.word	0x0002d180


	//   ....[181]....
        /*0990*/ 	.word	0x0002d200


	//   ....[182]....
        /*0994*/ 	.word	0x0002d280


	//   ....[183]....
        /*0998*/ 	.word	0x0002d300


	//   ....[184]....
        /*099c*/ 	.word	0x0002d390


	//   ....[185]....
        /*09a0*/ 	.word	0x0002d410


	//   ....[186]....
        /*09a4*/ 	.word	0x0002d4b0


	//   ....[187]....
        /*09a8*/ 	.word	0x0002d540


	//   ....[188]....
        /*09ac*/ 	.word	0x0002d670


	//----- nvinfo : EIATTR_REG_RECONFIG
	.align		4
.L_787:
        /*09b0*/ 	.byte	0x01, 0x54
	.zero		2


	//----- nvinfo : EIATTR_SYSCALL_OFFSETS
	.align		4
        /*09b4*/ 	.byte	0x04, 0x46
        /*09b6*/ 	.short	(.L_789 - .L_788)


	//   ....[0]....
.L_788:
        /*09b8*/ 	.word	0x00001bb0


	//   ....[1]....
        /*09bc*/ 	.word	0x00001d00


	//   ....[2]....
        /*09c0*/ 	.word	0x00009ff0


	//   ....[3]....
        /*09c4*/ 	.word	0x0000a5b0


	//   ....[4]....
        /*09c8*/ 	.word	0x00025cb0


	//   ....[5]....
        /*09cc*/ 	.word	0x00025e60


	//   ....[6]....
        /*09d0*/ 	.word	0x00025fb0


	//   ....[7]....
        /*09d4*/ 	.word	0x000260e0


	//----- nvinfo : EIATTR_MBARRIER_INSTR_OFFSETS
	.align		4
.L_789:
        /*09d8*/ 	.byte	0x04, 0x39
        /*09da*/ 	.short	(.L_791 - .L_790)


	//   ....[0]....
.L_790:
        /*09dc*/ 	.word	0x00000300
        /*09e0*/ 	.word	0x000000ff
        /*09e4*/ 	.word	0x0002a800
        /*09e8*/ 	.short	0x0100
        /*09ea*/ 	.byte	0x08
	.zero		1


	//   ....[1]....
        /*09ec*/ 	.word	0x00000310
        /*09f0*/ 	.word	0x000000ff
        /*09f4*/ 	.word	0x0002a820
        /*09f8*/ 	.short	0x0100
        /*09fa*/ 	.byte	0x08
	.zero		1


	//   ....[2]....
        /*09fc*/ 	.word	0x00000400
        /*0a00*/ 	.word	0x000000ff
        /*0a04*/ 	.word	0x0002a830
        /*0a08*/ 	.short	0x0100
        /*0a0a*/ 	.byte	0x08
	.zero		1


	//   ....[3]....
        /*0a0c*/ 	.word	0x00000410
        /*0a10*/ 	.word	0x000000ff
        /*0a14*/ 	.word	0x0002a840
        /*0a18*/ 	.short	0x0100
        /*0a1a*/ 	.byte	0x08
	.zero		1


	//   ....[4]....
        /*0a1c*/ 	.word	0x00000420
        /*0a20*/ 	.word	0x000000ff
        /*0a24*/ 	.word	0x0002a838
        /*0a28*/ 	.short	0x0100
        /*0a2a*/ 	.byte	0x08
	.zero		1


	//   ....[5]....
        /*0a2c*/ 	.word	0x00000430
        /*0a30*/ 	.word	0x000000ff
        /*0a34*/ 	.word	0x0002a848
        /*0a38*/ 	.short	0x0100
        /*0a3a*/ 	.byte	0x08
	.zero		1


	//   ....[6]....
        /*0a3c*/ 	.word	0x00000560
        /*0a40*/ 	.word	0x000000ff
        /*0a44*/ 	.word	0x0002a850
        /*0a48*/ 	.short	0x0100
        /*0a4a*/ 	.byte	0x08
	.zero		1


	//   ....[7]....
        /*0a4c*/ 	.word	0x00000570
        /*0a50*/ 	.word	0x000000ff
        /*0a54*/ 	.word	0x0002a860
        /*0a58*/ 	.short	0x0100
        /*0a5a*/ 	.byte	0x08
	.zero		1


	//   ....[8]....
        /*0a5c*/ 	.word	0x00000580
        /*0a60*/ 	.word	0x000000ff
        /*0a64*/ 	.word	0x0002a858
        /*0a68*/ 	.short	0x0100
        /*0a6a*/ 	.byte	0x08
	.zero		1


	//   ....[9]....
        /*0a6c*/ 	.word	0x00000590
        /*0a70*/ 	.word	0x000000ff
        /*0a74*/ 	.word	0x0002a868
        /*0a78*/ 	.short	0x0100
        /*0a7a*/ 	.byte	0x08
	.zero		1


	//   ....[10]....
        /*0a7c*/ 	.word	0x00000680
        /*0a80*/ 	.word	0x000000ff
        /*0a84*/ 	.word	0x0002a870
        /*0a88*/ 	.short	0x0100
        /*0a8a*/ 	.byte	0x06
	.zero		1


	//   ....[11]....
        /*0a8c*/ 	.word	0x00000690
        /*0a90*/ 	.word	0x000000ff
        /*0a94*/ 	.word	0x0002a880
        /*0a98*/ 	.short	0x0100
        /*0a9a*/ 	.byte	0x06
	.zero		1


	//   ....[12]....
        /*0a9c*/ 	.word	0x000006a0
        /*0aa0*/ 	.word	0x000000ff
        /*0aa4*/ 	.word	0x0002a878
        /*0aa8*/ 	.short	0x0100
        /*0aaa*/ 	.byte	0x06
	.zero		1


	//   ....[13]....
        /*0aac*/ 	.word	0x000006b0
        /*0ab0*/ 	.word	0x000000ff
        /*0ab4*/ 	.word	0x0002a888
        /*0ab8*/ 	.short	0x0100
        /*0aba*/ 	.byte	0x06
	.zero		1


	//   ....[14]....
        /*0abc*/ 	.word	0x000007e0
        /*0ac0*/ 	.word	0x000000ff
        /*0ac4*/ 	.word	0x0002a890
        /*0ac8*/ 	.short	0x0100
        /*0aca*/ 	.byte	0x08
	.zero		1


	//   ....[15]....
        /*0acc*/ 	.word	0x000007f0
        /*0ad0*/ 	.word	0x000000ff
        /*0ad4*/ 	.word	0x0002a8a0
        /*0ad8*/ 	.short	0x0100
        /*0ada*/ 	.byte	0x08
	.zero		1


	//   ....[16]....
        /*0adc*/ 	.word	0x00000800
        /*0ae0*/ 	.word	0x000000ff
        /*0ae4*/ 	.word	0x0002a898
        /*0ae8*/ 	.short	0x0100
        /*0aea*/ 	.byte	0x08
	.zero		1


	//   ....[17]....
        /*0aec*/ 	.word	0x00000810
        /*0af0*/ 	.word	0x000000ff
        /*0af4*/ 	.word	0x0002a8a8
        /*0af8*/ 	.short	0x0100
        /*0afa*/ 	.byte	0x08
	.zero		1


	//   ....[18]....
        /*0afc*/ 	.word	0x00000940
        /*0b00*/ 	.word	0x000000ff
        /*0b04*/ 	.word	0x0002a8b0
        /*0b08*/ 	.short	0x0100
        /*0b0a*/ 	.byte	0x08
	.zero		1


	//   ....[19]....
        /*0b0c*/ 	.word	0x00000950
        /*0b10*/ 	.word	0x000000ff
        /*0b14*/ 	.word	0x0002a8c0
        /*0b18*/ 	.short	0x0100
        /*0b1a*/ 	.byte	0x08
	.zero		1


	//   ....[20]....
        /*0b1c*/ 	.word	0x00000960
        /*0b20*/ 	.word	0x000000ff
        /*0b24*/ 	.word	0x0002a8b8
        /*0b28*/ 	.short	0x0100
        /*0b2a*/ 	.byte	0x08
	.zero		1


	//   ....[21]....
        /*0b2c*/ 	.word	0x00000970
        /*0b30*/ 	.word	0x000000ff
        /*0b34*/ 	.word	0x0002a8c8
        /*0b38*/ 	.short	0x0100
        /*0b3a*/ 	.byte	0x08
	.zero		1


	//   ....[22]....
        /*0b3c*/ 	.word	0x00002e70
        /*0b40*/ 	.word	0x0000005e
        /*0b44*/ 	.word	0x0002a890
        /*0b48*/ 	.short	0x010a
        /*0b4a*/ 	.byte	0x3f
	.zero		1


	//   ....[23]....
        /*0b4c*/ 	.word	0x00005f50
        /*0b50*/ 	.word	0x0000005e
        /*0b54*/ 	.word	0x0002a890
        /*0b58*/ 	.short	0x010a
        /*0b5a*/ 	.byte	0x3f
	.zero		1


	//   ....[24]....
        /*0b5c*/ 	.word	0x00009030
        /*0b60*/ 	.word	0x0000005e
        /*0b64*/ 	.word	0x0002a890
        /*0b68*/ 	.short	0x010a
        /*0b6a*/ 	.byte	0x3f
	.zero		1


	//   ....[25]....
        /*0b6c*/ 	.word	0x000092a0
        /*0b70*/ 	.word	0x00000004
        /*0b74*/ 	.word	0x00000000
        /*0b78*/ 	.short	0x0101
        /*0b7a*/ 	.byte	0x3f
	.zero		1


	//   ....[26]....
        /*0b7c*/ 	.word	0x000092e0
        /*0b80*/ 	.word	0x0000005e
        /*0b84*/ 	.word	0x0002a8b0
        /*0b88*/ 	.short	0x010a
        /*0b8a*/ 	.byte	0x3f
	.zero		1


	//   ....[27]....
        /*0b8c*/ 	.word	0x00009610
        /*0b90*/ 	.word	0x0000005e
        /*0b94*/ 	.word	0x00000000
        /*0b98*/ 	.short	0x0101
        /*0b9a*/ 	.byte	0x3f
	.zero		1


	//   ....[28]....
        /*0b9c*/ 	.word	0x0000a310
        /*0ba0*/ 	.word	0x00000010
        /*0ba4*/ 	.word	0x0002a800
        /*0ba8*/ 	.short	0x010a
        /*0baa*/ 	.byte	0x3f
	.zero		1


	//   ....[29]....
        /*0bac*/ 	.word	0x0000a360
        /*0bb0*/ 	.word	0x00000010
        /*0bb4*/ 	.word	0x0002a800
        /*0bb8*/ 	.short	0x010a
        /*0bba*/ 	.byte	0x3f
	.zero		1


	//   ....[30]....
        /*0bbc*/ 	.word	0x0000adf0
        /*0bc0*/ 	.word	0x00000010
        /*0bc4*/ 	.word	0x0002a800
        /*0bc8*/ 	.short	0x010a
        /*0bca*/ 	.byte	0x3f
	.zero		1


	//   ....[31]....
        /*0bcc*/ 	.word	0x0000e340
        /*0bd0*/ 	.word	0x00000010
        /*0bd4*/ 	.word	0x0002a800
        /*0bd8*/ 	.short	0x010a
        /*0bda*/ 	.byte	0x3f
	.zero		1


	//   ....[32]....
        /*0bdc*/ 	.word	0x000113c0
        /*0be0*/ 	.word	0x00000003
        /*0be4*/ 	.word	0x0002a830
        /*0be8*/ 	.short	0x010a
        /*0bea*/ 	.byte	0x3f
	.zero		1


	//   ....[33]....
        /*0bec*/ 	.word	0x00011430
        /*0bf0*/ 	.word	0x00000003
        /*0bf4*/ 	.word	0x0002a830
        /*0bf8*/ 	.short	0x010a
        /*0bfa*/ 	.byte	0x3f
	.zero		1


	//   ....[34]....
        /*0bfc*/ 	.word	0x00011cf0
        /*0c00*/ 	.word	0x00000003
        /*0c04*/ 	.word	0x00000000
        /*0c08*/ 	.short	0x0101
        /*0c0a*/ 	.byte	0x3f
	.zero		1


	//   ....[35]....
        /*0c0c*/ 	.word	0x00014ea0
        /*0c10*/ 	.word	0x00000009
        /*0c14*/ 	.word	0x0002a830
        /*0c18*/ 	.short	0x010a
        /*0c1a*/ 	.byte	0x3f
	.zero		1


	//   ....[36]....
        /*0c1c*/ 	.word	0x00014ef0
        /*0c20*/ 	.word	0x00000009
        /*0c24*/ 	.word	0x0002a830
        /*0c28*/ 	.short	0x010a
        /*0c2a*/ 	.byte	0x3f
	.zero		1


	//   ....[37]....
        /*0c2c*/ 	.word	0x00015270
        /*0c30*/ 	.word	0x00000009
        /*0c34*/ 	.word	0x0002a850
        /*0c38*/ 	.short	0x010a
        /*0c3a*/ 	.byte	0x3f
	.zero		1


	//   ....[38]....
        /*0c3c*/ 	.word	0x000152b0
        /*0c40*/ 	.word	0x00000009
        /*0c44*/ 	.word	0x0002a850
        /*0c48*/ 	.short	0x010a
        /*0c4a*/ 	.byte	0x3f
	.zero		1


	//   ....[39]....
        /*0c4c*/ 	.word	0x00015d80
        /*0c50*/ 	.word	0x0000000b
        /*0c54*/ 	.word	0x00000000
        /*0c58*/ 	.short	0x0101
        /*0c5a*/ 	.byte	0x3f
	.zero		1


	//   ....[40]....
        /*0c5c*/ 	.word	0x00017fe0
        /*0c60*/ 	.word	0x0000000a
        /*0c64*/ 	.word	0x00000000
        /*0c68*/ 	.short	0x0101
        /*0c6a*/ 	.byte	0x3f
	.zero		1


	//   ....[41]....
        /*0c6c*/ 	.word	0x00018a80
        /*0c70*/ 	.word	0x00000009
        /*0c74*/ 	.word	0x0002a830
        /*0c78*/ 	.short	0x010a
        /*0c7a*/ 	.byte	0x3f
	.zero		1


	//   ....[42]....
        /*0c7c*/ 	.word	0x00018ad0
        /*0c80*/ 	.word	0x00000009
        /*0c84*/ 	.word	0x0002a830
        /*0c88*/ 	.short	0x010a
        /*0c8a*/ 	.byte	0x3f
	.zero		1


	//   ....[43]....
        /*0c8c*/ 	.word	0x00018e90
        /*0c90*/ 	.word	0x00000009
        /*0c94*/ 	.word	0x0002a850
        /*0c98*/ 	.short	0x010a
        /*0c9a*/ 	.byte	0x3f
	.zero		1


	//   ....[44]....
        /*0c9c*/ 	.word	0x00018ed0
        /*0ca0*/ 	.word	0x00000009
        /*0ca4*/ 	.word	0x0002a850
        /*0ca8*/ 	.short	0x010a
        /*0caa*/ 	.byte	0x3f
	.zero		1


	//   ....[45]....
        /*0cac*/ 	.word	0x0001a940
        /*0cb0*/ 	.word	0x00000004
        /*0cb4*/ 	.word	0x00000000
        /*0cb8*/ 	.short	0x0101
        /*0cba*/ 	.byte	0x3f
	.zero		1


	//   ....[46]....
        /*0cbc*/ 	.word	0x0001ac00
        /*0cc0*/ 	.word	0x00000009
        /*0cc4*/ 	.word	0x00000000
        /*0cc8*/ 	.short	0x0101
        /*0cca*/ 	.byte	0x3f
	.zero		1


	//   ....[47]....
        /*0ccc*/ 	.word	0x0001b4e0
        /*0cd0*/ 	.word	0x00000009
        /*0cd4*/ 	.word	0x0002a830
        /*0cd8*/ 	.short	0x010a
        /*0cda*/ 	.byte	0x3f
	.zero		1


	//   ....[48]....
        /*0cdc*/ 	.word	0x0001b530
        /*0ce0*/ 	.word	0x00000009
        /*0ce4*/ 	.word	0x0002a830
        /*0ce8*/ 	.short	0x010a
        /*0cea*/ 	.byte	0x3f
	.zero		1


	//   ....[49]....
        /*0cec*/ 	.word	0x0001b8f0
        /*0cf0*/ 	.word	0x00000009
        /*0cf4*/ 	.word	0x0002a850
        /*0cf8*/ 	.short	0x010a
        /*0cfa*/ 	.byte	0x3f
	.zero		1


	//   ....[50]....
        /*0cfc*/ 	.word	0x0001b930
        /*0d00*/ 	.word	0x00000009
        /*0d04*/ 	.word	0x0002a850
        /*0d08*/ 	.short	0x010a
        /*0d0a*/ 	.byte	0x3f
	.zero		1


	//   ....[51]....
        /*0d0c*/ 	.word	0x0001c440
        /*0d10*/ 	.word	0x00000008
        /*0d14*/ 	.word	0x00000000
        /*0d18*/ 	.short	0x0101
        /*0d1a*/ 	.byte	0x3f
	.zero		1


	//   ....[52]....
        /*0d1c*/ 	.word	0x0001e690
        /*0d20*/ 	.word	0x00000008
        /*0d24*/ 	.word	0x00000000
        /*0d28*/ 	.short	0x0101
        /*0d2a*/ 	.byte	0x3f
	.zero		1


	//   ....[53]....
        /*0d2c*/ 	.word	0x0001ee70
        /*0d30*/ 	.word	0x0000000b
        /*0d34*/ 	.word	0x0002a850
        /*0d38*/ 	.short	0x010a
        /*0d3a*/ 	.byte	0x3f
	.zero		1


	//   ....[54]....
        /*0d3c*/ 	.word	0x0001eef0
        /*0d40*/ 	.word	0x0000000b
        /*0d44*/ 	.word	0x0002a850
        /*0d48*/ 	.short	0x010a
        /*0d4a*/ 	.byte	0x3f
	.zero		1


	//   ....[55]....
        /*0d4c*/ 	.word	0x0001f4e0
        /*0d50*/ 	.word	0x00000000
        /*0d54*/ 	.word	0x00000000
        /*0d58*/ 	.short	0x0101
        /*0d5a*/ 	.byte	0x3f
	.zero		1


	//   ....[56]....
        /*0d5c*/ 	.word	0x00021760
        /*0d60*/ 	.word	0x00000000
        /*0d64*/ 	.word	0x00000000
        /*0d68*/ 	.short	0x0101
        /*0d6a*/ 	.byte	0x3f
	.zero		1


	//   ....[57]....
        /*0d6c*/ 	.word	0x000242a0
        /*0d70*/ 	.word	0x0000000c
        /*0d74*/ 	.word	0x0002a820
        /*0d78*/ 	.short	0x010a
        /*0d7a*/ 	.byte	0x3f
	.zero		1


	//   ....[58]....
        /*0d7c*/ 	.word	0x00024370
        /*0d80*/ 	.word	0x00000008
        /*0d84*/ 	.word	0x0002a8a0
        /*0d88*/ 	.short	0x010a
        /*0d8a*/ 	.byte	0x3f
	.zero		1


	//   ....[59]....
        /*0d8c*/ 	.word	0x000247b0
        /*0d90*/ 	.word	0x00000008
        /*0d94*/ 	.word	0x0002a8c0
        /*0d98*/ 	.short	0x010a
        /*0d9a*/ 	.byte	0x3f
	.zero		1


	//   ....[60]....
        /*0d9c*/ 	.word	0x00024d60
        /*0da0*/ 	.word	0x00000009
        /*0da4*/ 	.word	0x0002a8a0
        /*0da8*/ 	.short	0x010a
        /*0daa*/ 	.byte	0x3f
	.zero		1


	//   ....[61]....
        /*0dac*/ 	.word	0x00025190
        /*0db0*/ 	.word	0x00000009
        /*0db4*/ 	.word	0x0002a8c0
        /*0db8*/ 	.short	0x010a
        /*0dba*/ 	.byte	0x3f
	.zero		1


	//   ....[62]....
        /*0dbc*/ 	.word	0x00026810
        /*0dc0*/ 	.word	0x00000005
        /*0dc4*/ 	.word	0x0002a880
        /*0dc8*/ 	.short	0x010a
        /*0dca*/ 	.byte	0x3f
	.zero		1


	//   ....[63]....
        /*0dcc*/ 	.word	0x00026a90
        /*0dd0*/ 	.word	0x00000005
        /*0dd4*/ 	.word	0x0002a840
        /*0dd8*/ 	.short	0x010a
        /*0dda*/ 	.byte	0x3f
	.zero		1


	//   ....[64]....
        /*0ddc*/ 	.word	0x00026fc0
        /*0de0*/ 	.word	0x00000004
        /*0de4*/ 	.word	0x0002a820
        /*0de8*/ 	.short	0x010a
        /*0dea*/ 	.byte	0x3f
	.zero		1


	//   ....[65]....
        /*0dec*/ 	.word	0x000272f0
        /*0df0*/ 	.word	0x00000005
        /*0df4*/ 	.word	0x0002a880
        /*0df8*/ 	.short	0x010a
        /*0dfa*/ 	.byte	0x3f
	.zero		1


	//   ....[66]....
        /*0dfc*/ 	.word	0x00027760
        /*0e00*/ 	.word	0x00000005
        /*0e04*/ 	.word	0x0002a840
        /*0e08*/ 	.short	0x010a
        /*0e0a*/ 	.byte	0x3f
	.zero		1


	//   ....[67]....
        /*0e0c*/ 	.word	0x00027c40
        /*0e10*/ 	.word	0x0000000e
        /*0e14*/ 	.word	0x0002a870
        /*0e18*/ 	.short	0x010a
        /*0e1a*/ 	.byte	0x3f
	.zero		1


	//   ....[68]....
        /*0e1c*/ 	.word	0x00027cb0
        /*0e20*/ 	.word	0x0000000e
        /*0e24*/ 	.word	0x0002a860
        /*0e28*/ 	.short	0x010a
        /*0e2a*/ 	.byte	0x3f
	.zero		1


	//   ....[69]....
        /*0e2c*/ 	.word	0x000285e0
        /*0e30*/ 	.word	0x0000000e
        /*0e34*/ 	.word	0x0002a850
        /*0e38*/ 	.short	0x0101
        /*0e3a*/ 	.byte	0x3f
	.zero		1


	//   ....[70]....
        /*0e3c*/ 	.word	0x00028640
        /*0e40*/ 	.word	0x0000000e
        /*0e44*/ 	.word	0x00000000
        /*0e48*/ 	.short	0x0101
        /*0e4a*/ 	.byte	0x3f
	.zero		1


	//   ....[71]....
        /*0e4c*/ 	.word	0x00028860
        /*0e50*/ 	.word	0x00000000
        /*0e54*/ 	.word	0x0002a870
        /*0e58*/ 	.short	0x010a
        /*0e5a*/ 	.byte	0x3f
	.zero		1


	//   ....[72]....
        /*0e5c*/ 	.word	0x000288d0
        /*0e60*/ 	.word	0x00000000
        /*0e64*/ 	.word	0x0002a860
        /*0e68*/ 	.short	0x010a
        /*0e6a*/ 	.byte	0x3f
	.zero		1


	//   ....[73]....
        /*0e6c*/ 	.word	0x00029140
        /*0e70*/ 	.word	0x00000000
        /*0e74*/ 	.word	0x0002a850
        /*0e78*/ 	.short	0x0101
        /*0e7a*/ 	.byte	0x3f
	.zero		1


	//   ....[74]....
        /*0e7c*/ 	.word	0x00029180
        /*0e80*/ 	.word	0x00000000
        /*0e84*/ 	.word	0x00000000
        /*0e88*/ 	.short	0x0101
        /*0e8a*/ 	.byte	0x3f
	.zero		1


	//   ....[75]....
        /*0e8c*/ 	.word	0x00029ee0
        /*0e90*/ 	.word	0x00000000
        /*0e94*/ 	.word	0x0002a820
        /*0e98*/ 	.short	0x010a
        /*0e9a*/ 	.byte	0x3f
	.zero		1


	//   ....[76]....
        /*0e9c*/ 	.word	0x0002a090
        /*0ea0*/ 	.word	0x00000006
        /*0ea4*/ 	.word	0x00000000
        /*0ea8*/ 	.short	0x010a
        /*0eaa*/ 	.byte	0x3f
	.zero		1


	//   ....[77]....
        /*0eac*/ 	.word	0x0002a100
        /*0eb0*/ 	.word	0x00000007
        /*0eb4*/ 	.word	0x00000000
        /*0eb8*/ 	.short	0x010a
        /*0eba*/ 	.byte	0x3f
	.zero		1


	//   ....[78]....
        /*0ebc*/ 	.word	0x0002a160
        /*0ec0*/ 	.word	0x00000004
        /*0ec4*/ 	.word	0x0002a860
        /*0ec8*/ 	.short	0x010a
        /*0eca*/ 	.byte	0x3f
	.zero		1


	//   ....[79]....
        /*0ecc*/ 	.word	0x0002a1b0
        /*0ed0*/ 	.word	0x00000003
        /*0ed4*/ 	.word	0x0002a860
        /*0ed8*/ 	.short	0x010a
        /*0eda*/ 	.byte	0x3f
	.zero		1


	//   ....[80]....
        /*0edc*/ 	.word	0x0002a1f0
        /*0ee0*/ 	.word	0x00000004
        /*0ee4*/ 	.word	0x0002a880
        /*0ee8*/ 	.short	0x010a
        /*0eea*/ 	.byte	0x3f
	.zero		1


	//   ....[81]....
        /*0eec*/ 	.word	0x0002a210
        /*0ef0*/ 	.word	0x00000003
        /*0ef4*/ 	.word	0x0002a880
        /*0ef8*/ 	.short	0x010a
        /*0efa*/ 	.byte	0x3f
	.zero		1


	//   ....[82]....
        /*0efc*/ 	.word	0x0002a270
        /*0f00*/ 	.word	0x0000005e
        /*0f04*/ 	.word	0x0002a890
        /*0f08*/ 	.short	0x010a
        /*0f0a*/ 	.byte	0x3f
	.zero		1


	//   ....[83]....
        /*0f0c*/ 	.word	0x0002a2c0
        /*0f10*/ 	.word	0x0000005e
        /*0f14*/ 	.word	0x0002a890
        /*0f18*/ 	.short	0x010a
        /*0f1a*/ 	.byte	0x3f
	.zero		1


	//   ....[84]....
        /*0f1c*/ 	.word	0x0002a310
        /*0f20*/ 	.word	0x0000005e
        /*0f24*/ 	.word	0x0002a890
        /*0f28*/ 	.short	0x010a
        /*0f2a*/ 	.byte	0x3f
	.zero		1


	//   ....[85]....
        /*0f2c*/ 	.word	0x0002a360
        /*0f30*/ 	.word	0x0000005e
        /*0f34*/ 	.word	0x0002a8b0
        /*0f38*/ 	.short	0x010a
        /*0f3a*/ 	.byte	0x3f
	.zero		1


	//   ....[86]....
        /*0f3c*/ 	.word	0x0002a6d0
        /*0f40*/ 	.word	0x00000010
        /*0f44*/ 	.word	0x0002a800
        /*0f48*/ 	.short	0x010a
        /*0f4a*/ 	.byte	0x3f
	.zero		1


	//   ....[87]....
        /*0f4c*/ 	.word	0x0002a990
        /*0f50*/ 	.word	0x00000010
        /*0f54*/ 	.word	0x0002a800
        /*0f58*/ 	.short	0x010a
        /*0f5a*/ 	.byte	0x3f
	.zero		1


	//   ....[88]....
        /*0f5c*/ 	.word	0x0002a9e0
        /*0f60*/ 	.word	0x00000003
        /*0f64*/ 	.word	0x0002a830
        /*0f68*/ 	.short	0x010a
        /*0f6a*/ 	.byte	0x3f
	.zero		1


	//   ....[89]....
        /*0f6c*/ 	.word	0x0002aa30
        /*0f70*/ 	.word	0x00000009
        /*0f74*/ 	.word	0x0002a830
        /*0f78*/ 	.short	0x010a
        /*0f7a*/ 	.byte	0x3f
	.zero		1


	//   ....[90]....
        /*0f7c*/ 	.word	0x0002aa80
        /*0f80*/ 	.word	0x00000009
        /*0f84*/ 	.word	0x0002a850
        /*0f88*/ 	.short	0x010a
        /*0f8a*/ 	.byte	0x3f
	.zero		1


	//   ....[91]....
        /*0f8c*/ 	.word	0x0002aad0
        /*0f90*/ 	.word	0x00000009
        /*0f94*/ 	.word	0x0002a830
        /*0f98*/ 	.short	0x010a
        /*0f9a*/ 	.byte	0x3f
	.zero		1


	//   ....[92]....
        /*0f9c*/ 	.word	0x0002ab20
        /*0fa0*/ 	.word	0x00000009
        /*0fa4*/ 	.word	0x0002a850
        /*0fa8*/ 	.short	0x010a
        /*0faa*/ 	.byte	0x3f
	.zero		1


	//   ....[93]....
        /*0fac*/ 	.word	0x0002ab70
        /*0fb0*/ 	.word	0x00000009
        /*0fb4*/ 	.word	0x0002a830
        /*0fb8*/ 	.short	0x010a
        /*0fba*/ 	.byte	0x3f
	.zero		1


	//   ....[94]....
        /*0fbc*/ 	.word	0x0002abc0
        /*0fc0*/ 	.word	0x00000009
        /*0fc4*/ 	.word	0x0002a850
        /*0fc8*/ 	.short	0x010a
        /*0fca*/ 	.byte	0x3f
	.zero		1


	//   ....[95]....
        /*0fcc*/ 	.word	0x0002ac10
        /*0fd0*/ 	.word	0x0000000b
        /*0fd4*/ 	.word	0x0002a850
        /*0fd8*/ 	.short	0x010a
        /*0fda*/ 	.byte	0x3f
	.zero		1


	//   ....[96]....
        /*0fdc*/ 	.word	0x0002c5a0
        /*0fe0*/ 	.word	0x0000000c
        /*0fe4*/ 	.word	0x0002a820
        /*0fe8*/ 	.short	0x010a
        /*0fea*/ 	.byte	0x3f
	.zero		1


	//   ....[97]....
        /*0fec*/ 	.word	0x0002c5f0
        /*0ff0*/ 	.word	0x00000008
        /*0ff4*/ 	.word	0x0002a8a0
        /*0ff8*/ 	.short	0x010a
        /*0ffa*/ 	.byte	0x3f
	.zero		1


	//   ....[98]....
        /*0ffc*/ 	.word	0x0002c640
        /*1000*/ 	.word	0x00000008
        /*1004*/ 	.word	0x0002a8c0
        /*1008*/ 	.short	0x010a
        /*100a*/ 	.byte	0x3f
	.zero		1


	//   ....[99]....
        /*100c*/ 	.word	0x0002c690
        /*1010*/ 	.word	0x00000009
        /*1014*/ 	.word	0x0002a8a0
        /*1018*/ 	.short	0x010a
        /*101a*/ 	.byte	0x3f
	.zero		1


	//   ....[100]....
        /*101c*/ 	.word	0x0002c6e0
        /*1020*/ 	.word	0x00000009
        /*1024*/ 	.word	0x0002a8c0
        /*1028*/ 	.short	0x010a
        /*102a*/ 	.byte	0x3f
	.zero		1


	//   ....[101]....
        /*102c*/ 	.word	0x0002c880
        /*1030*/ 	.word	0x00000005
        /*1034*/ 	.word	0x0002a880
        /*1038*/ 	.short	0x010a
        /*103a*/ 	.byte	0x3f
	.zero		1


	//   ....[102]....
        /*103c*/ 	.word	0x0002c8d0
        /*1040*/ 	.word	0x00000005
        /*1044*/ 	.word	0x0002a840
        /*1048*/ 	.short	0x010a
        /*104a*/ 	.byte	0x3f
	.zero		1


	//   ....[103]....
        /*104c*/ 	.word	0x0002c950
        /*1050*/ 	.word	0x00000004
        /*1054*/ 	.word	0x0002a820
        /*1058*/ 	.short	0x010a
        /*105a*/ 	.byte	0x3f
	.zero		1


	//   ....[104]....
        /*105c*/ 	.word	0x0002c9a0
        /*1060*/ 	.word	0x00000005
        /*1064*/ 	.word	0x0002a880
        /*1068*/ 	.short	0x010a
        /*106a*/ 	.byte	0x3f
	.zero		1


	//   ....[105]....
        /*106c*/ 	.word	0x0002c9f0
        /*1070*/ 	.word	0x00000005
        /*1074*/ 	.word	0x0002a840
        /*1078*/ 	.short	0x010a
        /*107a*/ 	.byte	0x3f
	.zero		1


	//   ....[106]....
        /*107c*/ 	.word	0x0002ca40
        /*1080*/ 	.word	0x0000000e
        /*1084*/ 	.word	0x0002a870
        /*1088*/ 	.short	0x010a
        /*108a*/ 	.byte	0x3f
	.zero		1


	//   ....[107]....
        /*108c*/ 	.word	0x0002ca90
        /*1090*/ 	.word	0x0000000e
        /*1094*/ 	.word	0x0002a860
        /*1098*/ 	.short	0x010a
        /*109a*/ 	.byte	0x3f
	.zero		1


	//   ....[108]....
        /*109c*/ 	.word	0x0002cae0
        /*10a0*/ 	.word	0x00000000
        /*10a4*/ 	.word	0x0002a870
        /*10a8*/ 	.short	0x010a
        /*10aa*/ 	.byte	0x3f
	.zero		1


	//   ....[109]....
        /*10ac*/ 	.word	0x0002cb30
        /*10b0*/ 	.word	0x00000000
        /*10b4*/ 	.word	0x0002a860
        /*10b8*/ 	.short	0x010a
        /*10ba*/ 	.byte	0x3f
	.zero		1


	//   ....[110]....
        /*10bc*/ 	.word	0x0002d590
        /*10c0*/ 	.word	0x00000000
        /*10c4*/ 	.word	0x0002a820
        /*10c8*/ 	.short	0x010a
        /*10ca*/ 	.byte	0x3f
	.zero		1


	//   ....[111]....
        /*10cc*/ 	.word	0x0002d730
        /*10d0*/ 	.word	0x00000006
        /*10d4*/ 	.word	0x00000000
        /*10d8*/ 	.short	0x010a
        /*10da*/ 	.byte	0x3f
	.zero		1


	//   ....[112]....
        /*10dc*/ 	.word	0x0002d780
        /*10e0*/ 	.word	0x00000007
        /*10e4*/ 	.word	0x00000000
        /*10e8*/ 	.short	0x010a
        /*10ea*/ 	.byte	0x3f
	.zero		1


	//   ....[113]....
        /*10ec*/ 	.word	0x0002d7d0
        /*10f0*/ 	.word	0x00000004
        /*10f4*/ 	.word	0x0002a860
        /*10f8*/ 	.short	0x010a
        /*10fa*/ 	.byte	0x3f
	.zero		1


	//   ....[114]....
        /*10fc*/ 	.word	0x0002d820
        /*1100*/ 	.word	0x00000003
        /*1104*/ 	.word	0x0002a860
        /*1108*/ 	.short	0x010a
        /*110a*/ 	.byte	0x3f
	.zero		1


	//   ....[115]....
        /*110c*/ 	.word	0x0002d870
        /*1110*/ 	.word	0x00000004
        /*1114*/ 	.word	0x0002a880
        /*1118*/ 	.short	0x010a
        /*111a*/ 	.byte	0x3f
	.zero		1


	//----- nvinfo : EIATTR_NUM_MBARRIERS
	.align		4
.L_791:
        /*111c*/ 	.byte	0x03, 0x38
        /*111e*/ 	.short	0x0016


	//----- nvinfo : EIATTR_EXIT_INSTR_OFFSETS
	.align		4
        /*1120*/ 	.byte	0x04, 0x1c
        /*1122*/ 	.short	(.L_793 - .L_792)


	//   ....[0]....
.L_792:
        /*1124*/ 	.word	0x0002a260


	//----- nvinfo : EIATTR_MAX_THREADS
	.align		4
.L_793:
        /*1128*/ 	.byte	0x04, 0x05
        /*112a*/ 	.short	(.L_795 - .L_794)
.L_794:
        /*112c*/ 	.word	0x00000180
        /*1130*/ 	.word	0x00000001
        /*1134*/ 	.word	0x00000001


	//----- nvinfo : EIATTR_CRS_STACK_SIZE
	.align		4
.L_795:
        /*1138*/ 	.byte	0x04, 0x1e
        /*113a*/ 	.short	(.L_797 - .L_796)
.L_796:
        /*113c*/ 	.word	0x00000000


	//----- nvinfo : EIATTR_CBANK_PARAM_SIZE
	.align		4
.L_797:
        /*1140*/ 	.byte	0x03, 0x19
        /*1142*/ 	.short	0x0a70


	//----- nvinfo : EIATTR_PARAM_CBANK
	.align		4
        /*1144*/ 	.byte	0x04, 0x0a
        /*1146*/ 	.short	(.L_799 - .L_798)
	.align		4
.L_798:
        /*1148*/ 	.word	index@(.nv.constant0._ZN7cutlass13device_kernelIN5flash11enable_sm90INS1_16FlashAttnFwdSm90INS1_25CollectiveMainloopFwdSm90ILi2EN4cute5tupleIJNS5_1CILi1EEES8_S8_EEENS6_IJNS7_ILi128EEESA_NS7_ILi192EEEEEELi192ENS_12float_e4m3_tEfNS_4arch4Sm90ELb0ELb1ELb1ELb1ELb0ELb1ELb0ELb1ELb1ELb0ELb0ELb0EEENS1_21CollectiveEpilogueFwdINS6_IJSA_SB_SA_EEES9_NS_10bfloat16_tESF_Li256ELb1ELb0ELb0ELb1EEENS1_36VarlenDynamicPersistentTileSchedulerILi128ELi128ELi256ELi128ELb0ELb0ELb1ELb1ELb0ELb1EEEEEEEEEvNT_6ParamsE)
        /*114c*/ 	.short	0x0210
        /*114e*/ 	.short	0x0a70


	//----- nvinfo : EIATTR_SW_WAR
	.align		4
.L_799:
        /*1150*/ 	.byte	0x04, 0x36
        /*1152*/ 	.short	(.L_801 - .L_800)
.L_800:
        /*1154*/ 	.word	0x00000008
.L_801:


//--------------------- .nv.info._ZN7cutlass13device_kernelIN5flash11enable_sm90INS1_16FlashAttnFwdSm90INS1_25CollectiveMainloopFwdSm90ILi2EN4cute5tupleIJNS5_1CILi1EEES8_S8_EEENS6_IJNS7_ILi128EEENS7_ILi160EEENS7_ILi192EEEEEELi192ENS_12float_e4m3_tEfNS_4arch4Sm90ELb1ELb0ELb1ELb0ELb0ELb0ELb0ELb1ELb1ELb0ELb0ELb0EEENS1_21CollectiveEpilogueFwdINS6_IJSA_SC_SB_EEES9_NS_10bfloat16_tESG_Li256ELb0ELb0ELb0ELb1EEENS1_30DynamicPersistentTileSchedulerILi256ELi128ELb0ELb0ELb1EEEEEEEEEvNT_6ParamsE --------------------------
	.section	.nv.info._ZN7cutlass13device_kernelIN5flash11enable_sm90INS1_16FlashAttnFwdSm90INS1_25CollectiveMainloopFwdSm90ILi2EN4cute5tupleIJNS5_1CILi1EEES8_S8_EEENS6_IJNS7_ILi128EEENS7_ILi160EEENS7_ILi192EEEEEELi192ENS_12float_e4m3_tEfNS_4arch4Sm90ELb1ELb0ELb1ELb0ELb0ELb0ELb0ELb1ELb1ELb0ELb0ELb0EEENS1_21CollectiveEpilogueFwdINS6_IJSA_SC_SB_EEES9_NS_10bfloat16_tESG_Li256ELb0ELb0ELb0ELb1EEENS1_30DynamicPersistentTileSchedulerILi256ELi128ELb0ELb0ELb1EEEEEEEEEvNT_6ParamsE,"",@"SHT_CUDA_INFO"
	.sectionflags	@""
	.align	4


	//----- nvinfo : EIATTR_CUDA_API_VERSION
	.align		4
        /*0000*/ 	.byte	0x04, 0x37
        /*0002*/ 	.short	(.L_803 - .L_802)
.L_802:
        /*0004*/ 	.word	0x00000082


	//----- nvinfo : EIATTR_KPARAM_INFO
	.align		4
.L_803:
        /*0008*/ 	.byte	0x04, 0x17
        /*000a*/ 	.short	(.L_805 - .L_804)
.L_804:
        /*000c*/ 	.word	0x00000000
        /*0010*/ 	.short	0x0000
        /*0012*/ 	.short	0x0070
        /*0014*/ 	.byte	0x00, 0xf0, 0x01, 0x2e


	//----- nvinfo : EIATTR_SPARSE_MMA_MASK
	.align		4
.L_805:
        /*0018*/ 	.byte	0x03, 0x50
        /*001a*/ 	.short	0x0000


	//----- nvinfo : EIATTR_MAXREG_COUNT
	.align		4
        /*001c*/ 	.byte	0x03, 0x1b
        /*001e*/ 	.short	0x00a8


	//----- nvinfo : EIATTR_NUM_BARRIERS
	.align		4
        /*0020*/ 	.byte	0x02, 0x4c
        /*0022*/ 	.byte	0x10
	.zero		1


	//----- nvinfo : EIATTR_EXTERNS
	.align		4
        /*0024*/ 	.byte	0x04, 0x0f
        /*0026*/ 	.short	(.L_807 - .L_806)


	//   ....[0]....
	.align		4
.L_806:
        /*0028*/ 	.word	index@(__assertfail)


	//----- nvinfo : EIATTR_ANNOTATIONS
	.align		4
.L_807:
        /*002c*/ 	.byte	0x04, 0x55
        /*002e*/ 	.short	(.L_809 - .L_808)


	//   ....[0]....
.L_808:
        /* <DEDUP_REMOVED lines=21> */


	//----- nvinfo : EIATTR_MERCURY_ISA_VERSION
	.align		4
.L_809:
        /*0170*/ 	.byte	0x03, 0x5f
        /*0172*/ 	.short	0x0101


	//----- nvinfo : EIATTR_INT_WARP_WIDE_INSTR_OFFSETS
	.align		4
        /*0174*/ 	.byte	0x04, 0x31
        /*0176*/ 	.short	(.L_811 - .L_810)


	//   ....[0]....
.L_810:
        /*0178*/ 	.word	0x00000180


	//   ....[1]....
        /*017c*/ 	.word	0x000001c0


	//   ....[2]....
        /*0180*/ 	.word	0x00000250


	//   ....[3]....
        /*0184*/ 	.word	0x00010dc0


	//   ....[4]....
        /*0188*/ 	.word	0x00010e50


	//   ....[5]....
        /*018c*/ 	.word	0x00011580


	//   ....[6]....
        /*0190*/ 	.word	0x000137f0


	//   ....[7]....
        /*0194*/ 	.word	0x00013880


	//----- nvinfo : EIATTR_COOP_GROUP_MASK_REGIDS
	.align		4
.L_811:
        /*0198*/ 	.byte	0x04, 0x29
        /*019a*/ 	.short	(.L_813 - .L_812)


	//   ....[0]....
.L_812:
        /*019c*/ 	.word	0xffffffff


	//   ....[1]....
        /*01a0*/ 	.word	0xffffffff


	//   ....[2]....
        /*01a4*/ 	.word	0xffffffff


	//   ....[3]....
        /*01a8*/ 	.word	0xffffffff


	//   ....[4]....
        /*01ac*/ 	.word	0xffffffff


	//   ....[5]....
        /*01b0*/ 	.word	0xffffffff


	//   ....[6]....
        /*01b4*/ 	.word	0xffffffff


	//   ....[7]....
        /*01b8*/ 	.word	0xffffffff


	//   ....[8]....
        /*01bc*/ 	.word	0xffffffff


	//   ....[9]....
        /*01c0*/ 	.word	0xffffffff


	//   ....[10]....
        /*01c4*/ 	.word	0xffffffff


	//   ....[11]....
        /*01c8*/ 	.word	0xffffffff


	//   ....[12]....
        /*01cc*/ 	.word	0xffffffff


	//   ....[13]....
        /*01d0*/ 	.word	0xffffffff


	//   ....[14]....
        /*01d4*/ 	.word	0xffffffff


	//   ....[15]....
        /*01d8*/ 	.word	0xffffffff


	//   ....[16]....
        /*01dc*/ 	.word	0xffffffff


	//   ....[17]....
        /*01e0*/ 	.word	0xffffffff


	//   ....[18]....
        /*01e4*/ 	.word	0xffffffff


	//   ....[19]....
        /*01e8*/ 	.word	0xffffffff


	//   ....[20]....
        /*01ec*/ 	.word	0xffffffff


	//   ....[21]....
        /*01f0*/ 	.word	0xffffffff


	//   ....[22]....
        /*01f4*/ 	.word	0xffffffff


	//   ....[23]....
        /*01f8*/ 	.word	0xffffffff


	//   ....[24]....
        /*01fc*/ 	.word	0xffffffff


	//   ....[25]....
        /*0200*/ 	.word	0xffffffff


	//   ....[26]....
        /*0204*/ 	.word	0xffffffff


	//   ....[27]....
        /*0208*/ 	.word	0xffffffff


	//   ....[28]....
        /*020c*/ 	.word	0xffffffff


	//   ....[29]....
        /*0210*/ 	.word	0xffffffff


	//   ....[30]....
        /*0214*/ 	.word	0xffffffff


	//   ....[31]....
        /*0218*/ 	.word	0xffffffff


	//   ....[32]....
        /*021c*/ 	.word	0xffffffff


	//   ....[33]....
        /*0220*/ 	.word	0xffffffff


	//   ....[34]....
        /*0224*/ 	.word	0xffffffff


	//   ....[35]....
        /*0228*/ 	.word	0xffffffff


	//   ....[36]....
        /*022c*/ 	.word	0xffffffff


	//   ....[37]....
        /*0230*/ 	.word	0xffffffff


	//   ....[38]....
        /*0234*/ 	.word	0xffffffff


	//   ....[39]....
        /*0238*/ 	.word	0xffffffff


	//   ....[40]....
        /*023c*/ 	.word	0xffffffff


	//   ....[41]....
        /*0240*/ 	.word	0xffffffff


	//   ....[42]....
        /*0244*/ 	.word	0xffffffff


	//   ....[43]....
        /*0248*/ 	.word	0xffffffff


	//   ....[44]....
        /*024c*/ 	.word	0xffffffff


	//   ....[45]....
        /*0250*/ 	.word	0xffffffff


	//   ....[46]....
        /*0254*/ 	.word	0xffffffff


	//   ....[47]....
        /*0258*/ 	.word	0xffffffff


	//   ....[48]....
        /*025c*/ 	.word	0xffffffff


	//   ....[49]....
        /*0260*/ 	.word	0xffffffff


	//   ....[50]....
        /*0264*/ 	.word	0xffffffff


	//   ....[51]....
        /*0268*/ 	.word	0xffffffff


	//   ....[52]....
        /*026c*/ 	.word	0xffffffff


	//   ....[53]....
        /*0270*/ 	.word	0xffffffff


	//   ....[54]....
        /*0274*/ 	.word	0xffffffff


	//   ....[55]....
        /*0278*/ 	.word	0xffffffff


	//   ....[56]....
        /*027c*/ 	.word	0xffffffff


	//   ....[57]....
        /*0280*/ 	.word	0xffffffff


	//   ....[58]....
        /*0284*/ 	.word	0xffffffff


	//   ....[59]....
        /*0288*/ 	.word	0xffffffff


	//   ....[60]....
        /*028c*/ 	.word	0xffffffff


	//   ....[61]....
        /*0290*/ 	.word	0xffffffff


	//   ....[62]....
        /*0294*/ 	.word	0xffffffff


	//   ....[63]....
        /*0298*/ 	.word	0xffffffff


	//   ....[64]....
        /*029c*/ 	.word	0xffffffff


	//   ....[65]....
        /*02a0*/ 	.word	0xffffffff


	//   ....[66]....
        /*02a4*/ 	.word	0xffffffff


	//   ....[67]....
        /*02a8*/ 	.word	0xffffffff


	//   ....[68]....
        /*02ac*/ 	.word	0xffffffff


	//   ....[69]....
        /*02b0*/ 	.word	0xffffffff


	//   ....[70]....
        /*02b4*/ 	.word	0xffffffff


	//   ....[71]....
        /*02b8*/ 	.word	0xffffffff


	//   ....[72]....
        /*02bc*/ 	.word	0xffffffff


	//   ....[73]....
        /*02c0*/ 	.word	0xffffffff


	//   ....[74]....
        /*02c4*/ 	.word	0xffffffff


	//   ....[75]....
        /*02c8*/ 	.word	0xffffffff


	//   ....[76]....
        /*02cc*/ 	.word	0xffffffff


	//   ....[77]....
        /*02d0*/ 	.word	0x0500000f


	//   ....[78]....
        /*02d4*/ 	.word	0x0500000f


	//----- nvinfo : EIATTR_COOP_GROUP_INSTR_OFFSETS
	.align		4
.L_813:
        /*02d8*/ 	.byte	0x04, 0x28
        /*02da*/ 	.short	(.L_815 - .L_814)


	//   ....[0]....
.L_814:
        /*02dc*/ 	.word	0x00000060


	//   ....[1]....
        /*02e0*/ 	.word	0x00000190


	//   ....[2]....
        /*02e4*/ 	.word	0x00000230


	//   ....[3]....
        /*02e8*/ 	.word	0x000003c0


	//   ....[4]....
        /*02ec*/ 	.word	0x00000520


	//   ....[5]....
        /*02f0*/ 	.word	0x00000640


	//   ....[6]....
        /*02f4*/ 	.word	0x000007a0


	//   ....[7]....
        /*02f8*/ 	.word	0x00001570


	//   ....[8]....
        /*02fc*/ 	.word	0x00003960


	//   ....[9]....
        /*0300*/ 	.word	0x00003a50


	//   ....[10]....
        /*0304*/ 	.word	0x00004630


	//   ....[11]....
        /*0308*/ 	.word	0x000046f0


	//   ....[12]....
        /*030c*/ 	.word	0x00007e40


	//   ....[13]....
        /*0310*/ 	.word	0x00007f60


	//   ....[14]....
        /*0314*/ 	.word	0x00008ae0


	//   ....[15]....
        /*0318*/ 	.word	0x00008b60


	//   ....[16]....
        /*031c*/ 	.word	0x0000bfc0


	//   ....[17]....
        /*0320*/ 	.word	0x0000c010


	//   ....[18]....
        /*0324*/ 	.word	0x0000c030


	//   ....[19]....
        /*0328*/ 	.word	0x0000c060


	//   ....[20]....
        /*032c*/ 	.word	0x0000dd60


	//   ....[21]....
        /*0330*/ 	.word	0x0000dd70


	//   ....[22]....
        /*0334*/ 	.word	0x0000ddf0


	//   ....[23]....
        /*0338*/ 	.word	0x0000de00


	//   ....[24]....
        /*033c*/ 	.word	0x0000f290


	//   ....[25]....
        /*0340*/ 	.word	0x0000f2c0


	//   ....[26]....
        /*0344*/ 	.word	0x0000f2f0


	//   ....[27]....
        /*0348*/ 	.word	0x0000f320


	//   ....[28]....
        /*034c*/ 	.word	0x0000f360


	//   ....[29]....
        /*0350*/ 	.word	0x0000f390


	//   ....[30]....
        /*0354*/ 	.word	0x0000f3b0


	//   ....[31]....
        /*0358*/ 	.word	0x0000f3d0


	//   ....[32]....
        /*035c*/ 	.word	0x0000f3e0


	//   ....[33]....
        /*0360*/ 	.word	0x0000f410


	//   ....[34]....
        /*0364*/ 	.word	0x0000f440


	//   ....[35]....
        /*0368*/ 	.word	0x0000f450


	//   ....[36]....
        /*036c*/ 	.word	0x0000f4b0


	//   ....[37]....
        /*0370*/ 	.word	0x0000f4c0


	//   ....[38]....
        /*0374*/ 	.word	0x0000f4d0


	//   ....[39]....
        /*0378*/ 	.word	0x0000f500


	//   ....[40]....
        /*037c*/ 	.word	0x0000f530


	//   ....[41]....
        /*0380*/ 	.word	0x0000f540


	//   ....[42]....
        /*0384*/ 	.word	0x0000f550


	//   ....[43]....
        /*0388*/ 	.word	0x0000f560


	//   ....[44]....
        /*038c*/ 	.word	0x0000f570


	//   ....[45]....
        /*0390*/ 	.word	0x0000f5a0


	//   ....[46]....
        /*0394*/ 	.word	0x0000f5d0


	//   ....[47]....
        /*0398*/ 	.word	0x0000f5e0


	//   ....[48]....
        /*039c*/ 	.word	0x0000f5f0


	//   ....[49]....
        /*03a0*/ 	.word	0x0000f610


	//   ....[50]....
        /*03a4*/ 	.word	0x0000f630


	//   ....[51]....
        /*03a8*/ 	.word	0x0000f640


	//   ....[52]....
        /*03ac*/ 	.word	0x0000f650


	//   ....[53]....
        /*03b0*/ 	.word	0x0000f660


	//   ....[54]....
        /*03b4*/ 	.word	0x0000f670


	//   ....[55]....
        /*03b8*/ 	.word	0x0000f680


	//   ....[56]....
        /*03bc*/ 	.word	0x0000f690


	//   ....[57]....
        /*03c0*/ 	.word	0x0000f6a0


	//   ....[58]....
        /*03c4*/ 	.word	0x0000f6b0


	//   ....[59]....
        /*03c8*/ 	.word	0x0000f6c0


	//   ....[60]....
        /*03cc*/ 	.word	0x0000f6d0


	//   ....[61]....
        /*03d0*/ 	.word	0x0000f6e0


	//   ....[62]....
        /*03d4*/ 	.word	0x0000f6f0


	//   ....[63]....
        /*03d8*/ 	.word	0x0000f700


	//   ....[64]....
        /*03dc*/ 	.word	0x0000f710


	//   ....[65]....
        /*03e0*/ 	.word	0x0000f720


	//   ....[66]....
        /*03e4*/ 	.word	0x0000f730


	//   ....[67]....
        /*03e8*/ 	.word	0x0000f740


	//   ....[68]....
        /*03ec*/ 	.word	0x0000f750


	//   ....[69]....
        /*03f0*/ 	.word	0x0000f760


	//   ....[70]....
        /*03f4*/ 	.word	0x0000f770


	//   ....[71]....
        /*03f8*/ 	.word	0x0000f780


	//   ....[72]....
        /*03fc*/ 	.word	0x0000fa80


	//   ....[73]....
        /*0400*/ 	.word	0x00010680


	//   ....[74]....
        /*0404*/ 	.word	0x00011660


	//   ....[75]....
        /*0408*/ 	.word	0x00014650


	//   ....[76]....
        /*040c*/ 	.word	0x000147f0


	//   ....[77]....
        /*0410*/ 	.word	0x00014dd0


	//   ....[78]....
        /*0414*/ 	.word	0x00015240


	//----- nvinfo : EIATTR_REG_RECONFIG
	.align		4
.L_815:
        /*0418*/ 	.byte	0x01, 0x54
	.zero		2


	//----- nvinfo : EIATTR_SYSCALL_OFFSETS
	.align		4
        /*041c*/ 	.byte	0x04, 0x46
        /*041e*/ 	.short	(.L_817 - .L_816)


	//   ....[0]....
.L_816:
        /*0420*/ 	.word	0x00001720


	//   ....[1]....
        /*0424*/ 	.word	0x00010ff0


	//   ....[2]....
        /*0428*/ 	.word	0x00011130


	//   ....[3]....
        /*042c*/ 	.word	0x00011270


	//   ....[4]....
        /*0430*/ 	.word	0x00011390


	//----- nvinfo : EIATTR_MBARRIER_INSTR_OFFSETS
	.align		4
.L_817:
        /*0434*/ 	.byte	0x04, 0x39
        /*0436*/ 	.short	(.L_819 - .L_818)


	//   ....[0]....
.L_818:
        /*0438*/ 	.word	0x00000270
        /*043c*/ 	.word	0x000000ff
        /*0440*/ 	.word	0x00033400
        /*0444*/ 	.short	0x0100
        /*0446*/ 	.byte	0x06
	.zero		1


	//   ....[1]....
        /*0448*/ 	.word	0x00000280
        /*044c*/ 	.word	0x000000ff
        /*0450*/ 	.word	0x00033420
        /*0454*/ 	.short	0x0100
        /*0456*/ 	.byte	0x06
	.zero		1


	//   ....[2]....
        /*0458*/ 	.word	0x00000370
        /*045c*/ 	.word	0x000000ff
        /*0460*/ 	.word	0x00033430
        /*0464*/ 	.short	0x0100
        /*0466*/ 	.byte	0x08
	.zero		1


	//   ....[3]....
        /*0468*/ 	.word	0x00000380
        /*046c*/ 	.word	0x000000ff
        /*0470*/ 	.word	0x00033440
        /*0474*/ 	.short	0x0100
        /*0476*/ 	.byte	0x08
	.zero		1


	//   ....[4]....
        /*0478*/ 	.word	0x00000390
        /*047c*/ 	.word	0x000000ff
        /*0480*/ 	.word	0x00033438
        /*0484*/ 	.short	0x0100
        /*0486*/ 	.byte	0x08
	.zero		1


	//   ....[5]....
        /*0488*/ 	.word	0x000003a0
        /*048c*/ 	.word	0x000000ff
        /*0490*/ 	.word	0x00033448
        /*0494*/ 	.short	0x0100
        /*0496*/ 	.byte	0x08
	.zero		1


	//   ....[6]....
        /*0498*/ 	.word	0x000004d0
        /*049c*/ 	.word	0x000000ff
        /*04a0*/ 	.word	0x00033450
        /*04a4*/ 	.short	0x0100
        /*04a6*/ 	.byte	0x08
	.zero		1


	//   ....[7]....
        /*04a8*/ 	.word	0x000004e0
        /*04ac*/ 	.word	0x000000ff
        /*04b0*/ 	.word	0x00033460
        /*04b4*/ 	.short	0x0100
        /*04b6*/ 	.byte	0x08
	.zero		1


	//   ....[8]....
        /*04b8*/ 	.word	0x000004f0
        /*04bc*/ 	.word	0x000000ff
        /*04c0*/ 	.word	0x00033458
        /*04c4*/ 	.short	0x0100
        /*04c6*/ 	.byte	0x08
	.zero		1


	//   ....[9]....
        /*04c8*/ 	.word	0x00000500
        /*04cc*/ 	.word	0x000000ff
        /*04d0*/ 	.word	0x00033468
        /*04d4*/ 	.short	0x0100
        /*04d6*/ 	.byte	0x08
	.zero		1


	//   ....[10]....
        /*04d8*/ 	.word	0x000005f0
        /*04dc*/ 	.word	0x000000ff
        /*04e0*/ 	.word	0x00033470
        /*04e4*/ 	.short	0x0100
        /*04e6*/ 	.byte	0x06
	.zero		1


	//   ....[11]....
        /*04e8*/ 	.word	0x00000600
        /*04ec*/ 	.word	0x000000ff
        /*04f0*/ 	.word	0x00033480
        /*04f4*/ 	.short	0x0100
        /*04f6*/ 	.byte	0x06
	.zero		1


	//   ....[12]....
        /*04f8*/ 	.word	0x00000610
        /*04fc*/ 	.word	0x000000ff
        /*0500*/ 	.word	0x00033478
        /*0504*/ 	.short	0x0100
        /*0506*/ 	.byte	0x06
	.zero		1


	//   ....[13]....
        /*0508*/ 	.word	0x00000620
        /*050c*/ 	.word	0x000000ff
        /*0510*/ 	.word	0x00033488
        /*0514*/ 	.short	0x0100
        /*0516*/ 	.byte	0x06
	.zero		1


	//   ....[14]....
        /*0518*/ 	.word	0x00000750
        /*051c*/ 	.word	0x000000ff
        /*0520*/ 	.word	0x00033490
        /*0524*/ 	.short	0x0100
        /*0526*/ 	.byte	0x08
	.zero		1


	//   ....[15]....
        /*0528*/ 	.word	0x00000760
        /*052c*/ 	.word	0x000000ff
        /*0530*/ 	.word	0x000334a0
        /*0534*/ 	.short	0x0100
        /*0536*/ 	.byte	0x08
	.zero		1


	//   ....[16]....
        /*0538*/ 	.word	0x00000770
        /*053c*/ 	.word	0x000000ff
        /*0540*/ 	.word	0x00033498
        /*0544*/ 	.short	0x0100
        /*0546*/ 	.byte	0x08
	.zero		1


	//   ....[17]....
        /*0548*/ 	.word	0x00000780
        /*054c*/ 	.word	0x000000ff
        /*0550*/ 	.word	0x000334a8
        /*0554*/ 	.short	0x0100
        /*0556*/ 	.byte	0x08
	.zero		1


	//   ....[18]....
        /*0558*/ 	.word	0x000008b0
        /*055c*/ 	.word	0x000000ff
        /*0560*/ 	.word	0x000334b0
        /*0564*/ 	.short	0x0100
        /*0566*/ 	.byte	0x08
	.zero		1


	//   ....[19]....
        /*0568*/ 	.word	0x000008c0
        /*056c*/ 	.word	0x000000ff
        /*0570*/ 	.word	0x000334c0
        /*0574*/ 	.short	0x0100
        /*0576*/ 	.byte	0x08
	.zero		1


	//   ....[20]....
        /*0578*/ 	.word	0x000008d0
        /*057c*/ 	.word	0x000000ff
        /*0580*/ 	.word	0x000334b8
        /*0584*/ 	.short	0x0100
        /*0586*/ 	.byte	0x08
	.zero		1


	//   ....[21]....
        /*0588*/ 	.word	0x000008e0
        /*058c*/ 	.word	0x000000ff
        /*0590*/ 	.word	0x000334c8
        /*0594*/ 	.short	0x0100
        /*0596*/ 	.byte	0x08
	.zero		1


	//   ....[22]....
        /*0598*/ 	.word	0x00001a00
        /*059c*/ 	.word	0x000000ff
        /*05a0*/ 	.word	0x00033400
        /*05a4*/ 	.short	0x010a
        /*05a6*/ 	.byte	0x25
	.zero		1


	//   ....[23]....
        /*05a8*/ 	.word	0x00001a90
        /*05ac*/ 	.word	0x00000003
        /*05b0*/ 	.word	0x00033430
        /*05b4*/ 	.short	0x010a
        /*05b6*/ 	.byte	0x3f
	.zero		1


	//   ....[24]....
        /*05b8*/ 	.word	0x00001b00
        /*05bc*/ 	.word	0x00000003
        /*05c0*/ 	.word	0x00033430
        /*05c4*/ 	.short	0x010a
        /*05c6*/ 	.byte	0x3f
	.zero		1


	//   ....[25]....
        /*05c8*/ 	.word	0x00003320
        /*05cc*/ 	.word	0x00000003
        /*05d0*/ 	.word	0x00000000
        /*05d4*/ 	.short	0x0101
        /*05d6*/ 	.byte	0x3f
	.zero		1


	//   ....[26]....
        /*05d8*/ 	.word	0x00005e40
        /*05dc*/ 	.word	0x000000ff
        /*05e0*/ 	.word	0x00033430
        /*05e4*/ 	.short	0x010a
        /*05e6*/ 	.byte	0x0a
	.zero		1


	//   ....[27]....
        /*05e8*/ 	.word	0x00005e80
        /*05ec*/ 	.word	0x000000ff
        /*05f0*/ 	.word	0x00033430
        /*05f4*/ 	.short	0x010a
        /*05f6*/ 	.byte	0x0a
	.zero		1


	//   ....[28]....
        /*05f8*/ 	.word	0x00006b10
        /*05fc*/ 	.word	0x000000ff
        /*0600*/ 	.word	0x00033450
        /*0604*/ 	.short	0x010a
        /*0606*/ 	.byte	0x0a
	.zero		1


	//   ....[29]....
        /*0608*/ 	.word	0x00006b50
        /*060c*/ 	.word	0x000000ff
        /*0610*/ 	.word	0x00033450
        /*0614*/ 	.short	0x010a
        /*0616*/ 	.byte	0x0a
	.zero		1


	//   ....[30]....
        /*0618*/ 	.word	0x00009590
        /*061c*/ 	.word	0x00000003
        /*0620*/ 	.word	0x00000000
        /*0624*/ 	.short	0x0101
        /*0626*/ 	.byte	0x3f
	.zero		1


	//   ....[31]....
        /*0628*/ 	.word	0x00009940
        /*062c*/ 	.word	0x000000ff
        /*0630*/ 	.word	0x00000000
        /*0634*/ 	.short	0x0101
        /*0636*/ 	.byte	0x0a
	.zero		1


	//   ....[32]....
        /*0638*/ 	.word	0x0000a2a0
        /*063c*/ 	.word	0x000000ff
        /*0640*/ 	.word	0x00033430
        /*0644*/ 	.short	0x010a
        /*0646*/ 	.byte	0x06
	.zero		1


	//   ....[33]....
        /*0648*/ 	.word	0x0000a2e0
        /*064c*/ 	.word	0x000000ff
        /*0650*/ 	.word	0x00033430
        /*0654*/ 	.short	0x010a
        /*0656*/ 	.byte	0x06
	.zero		1


	//   ....[34]....
        /*0658*/ 	.word	0x0000aee0
        /*065c*/ 	.word	0x000000ff
        /*0660*/ 	.word	0x00033450
        /*0664*/ 	.short	0x010a
        /*0666*/ 	.byte	0x06
	.zero		1


	//   ....[35]....
        /*0668*/ 	.word	0x0000af20
        /*066c*/ 	.word	0x000000ff
        /*0670*/ 	.word	0x00033450
        /*0674*/ 	.short	0x010a
        /*0676*/ 	.byte	0x06
	.zero		1


	//   ....[36]....
        /*0678*/ 	.word	0x0000cec0
        /*067c*/ 	.word	0x00000003
        /*0680*/ 	.word	0x00000000
        /*0684*/ 	.short	0x0101
        /*0686*/ 	.byte	0x3f
	.zero		1


	//   ....[37]....
        /*0688*/ 	.word	0x0000d1f0
        /*068c*/ 	.word	0x000000ff
        /*0690*/ 	.word	0x00000000
        /*0694*/ 	.short	0x0101
        /*0696*/ 	.byte	0x06
	.zero		1


	//   ....[38]....
        /*0698*/ 	.word	0x0000da60
        /*069c*/ 	.word	0x000000ff
        /*06a0*/ 	.word	0x00033450
        /*06a4*/ 	.short	0x010a
        /*06a6*/ 	.byte	0x05
	.zero		1


	//   ....[39]....
        /*06a8*/ 	.word	0x0000daa0
        /*06ac*/ 	.word	0x000000ff
        /*06b0*/ 	.word	0x00033450
        /*06b4*/ 	.short	0x010a
        /*06b6*/ 	.byte	0x05
	.zero		1


	//   ....[40]....
        /*06b8*/ 	.word	0x0000e0c0
        /*06bc*/ 	.word	0x000000ff
        /*06c0*/ 	.word	0x00000000
        /*06c4*/ 	.short	0x0101
        /*06c6*/ 	.byte	0x04
	.zero		1


	//   ....[41]....
        /*06c8*/ 	.word	0x0000fc90
        /*06cc*/ 	.word	0x000000ff
        /*06d0*/ 	.word	0x00000000
        /*06d4*/ 	.short	0x0101
        /*06d6*/ 	.byte	0x05
	.zero		1


	//   ....[42]....
        /*06d8*/ 	.word	0x00011870
        /*06dc*/ 	.word	0x00000004
        /*06e0*/ 	.word	0x00033480
        /*06e4*/ 	.short	0x010a
        /*06e6*/ 	.byte	0x3f
	.zero		1


	//   ....[43]....
        /*06e8*/ 	.word	0x00011ab0
        /*06ec*/ 	.word	0x00000004
        /*06f0*/ 	.word	0x00033440
        /*06f4*/ 	.short	0x010a
        /*06f6*/ 	.byte	0x3f
	.zero		1


	//   ....[44]....
        /*06f8*/ 	.word	0x00011f40
        /*06fc*/ 	.word	0x000000ff
        /*0700*/ 	.word	0x00033420
        /*0704*/ 	.short	0x010a
        /*0706*/ 	.byte	0x28
	.zero		1


	//   ....[45]....
        /*0708*/ 	.word	0x00012210
        /*070c*/ 	.word	0x00000006
        /*0710*/ 	.word	0x00033480
        /*0714*/ 	.short	0x010a
        /*0716*/ 	.byte	0x3f
	.zero		1


	//   ....[46]....
        /*0718*/ 	.word	0x00012660
        /*071c*/ 	.word	0x00000006
        /*0720*/ 	.word	0x00033440
        /*0724*/ 	.short	0x010a
        /*0726*/ 	.byte	0x3f
	.zero		1


	//   ....[47]....
        /*0728*/ 	.word	0x00012b00
        /*072c*/ 	.word	0x0000000c
        /*0730*/ 	.word	0x00033470
        /*0734*/ 	.short	0x010a
        /*0736*/ 	.byte	0x3f
	.zero		1


	//   ....[48]....
        /*0738*/ 	.word	0x00012b80
        /*073c*/ 	.word	0x0000000c
        /*0740*/ 	.word	0x00033460
        /*0744*/ 	.short	0x010a
        /*0746*/ 	.byte	0x3f
	.zero		1


	//   ....[49]....
        /*0748*/ 	.word	0x00013710
        /*074c*/ 	.word	0x0000000c
        /*0750*/ 	.word	0x00033450
        /*0754*/ 	.short	0x0101
        /*0756*/ 	.byte	0x3f
	.zero		1


	//   ....[50]....
        /*0758*/ 	.word	0x00013780
        /*075c*/ 	.word	0x0000000c
        /*0760*/ 	.word	0x00000000
        /*0764*/ 	.short	0x0101
        /*0766*/ 	.byte	0x3f
	.zero		1


	//   ....[51]....
        /*0768*/ 	.word	0x00013950
        /*076c*/ 	.word	0x00000000
        /*0770*/ 	.word	0x00033470
        /*0774*/ 	.short	0x010a
        /*0776*/ 	.byte	0x3f
	.zero		1


	//   ....[52]....
        /*0778*/ 	.word	0x000139c0
        /*077c*/ 	.word	0x00000000
        /*0780*/ 	.word	0x00033460
        /*0784*/ 	.short	0x010a
        /*0786*/ 	.byte	0x3f
	.zero		1


	//   ....[53]....
        /*0788*/ 	.word	0x00014460
        /*078c*/ 	.word	0x00000000
        /*0790*/ 	.word	0x00033450
        /*0794*/ 	.short	0x0101
        /*0796*/ 	.byte	0x3f
	.zero		1


	//   ....[54]....
        /*0798*/ 	.word	0x000144e0
        /*079c*/ 	.word	0x00000002
        /*07a0*/ 	.word	0x00000000
        /*07a4*/ 	.short	0x0101
        /*07a6*/ 	.byte	0x3f
	.zero		1


	//   ....[55]....
        /*07a8*/ 	.word	0x00014770
        /*07ac*/ 	.word	0x00000000
        /*07b0*/ 	.word	0x00033420
        /*07b4*/ 	.short	0x010a
        /*07b6*/ 	.byte	0x3f
	.zero		1


	//   ....[56]....
        /*07b8*/ 	.word	0x00014960
        /*07bc*/ 	.word	0x00000006
        /*07c0*/ 	.word	0x00000000
        /*07c4*/ 	.short	0x010a
        /*07c6*/ 	.byte	0x3f
	.zero		1


	//   ....[57]....
        /*07c8*/ 	.word	0x00014990
        /*07cc*/ 	.word	0x00000007
        /*07d0*/ 	.word	0x00000000
        /*07d4*/ 	.short	0x010a
        /*07d6*/ 	.byte	0x3f
	.zero		1


	//   ....[58]....
        /*07d8*/ 	.word	0x000149e0
        /*07dc*/ 	.word	0x00000004
        /*07e0*/ 	.word	0x00033460
        /*07e4*/ 	.short	0x010a
        /*07e6*/ 	.byte	0x3f
	.zero		1


	//   ....[59]....
        /*07e8*/ 	.word	0x00014a30
        /*07ec*/ 	.word	0x00000003
        /*07f0*/ 	.word	0x00033460
        /*07f4*/ 	.short	0x010a
        /*07f6*/ 	.byte	0x3f
	.zero		1


	//   ....[60]....
        /*07f8*/ 	.word	0x00014a70
        /*07fc*/ 	.word	0x00000004
        /*0800*/ 	.word	0x00033480
        /*0804*/ 	.short	0x010a
        /*0806*/ 	.byte	0x3f
	.zero		1


	//   ....[61]....
        /*0808*/ 	.word	0x00014a90
        /*080c*/ 	.word	0x00000003
        /*0810*/ 	.word	0x00033480
        /*0814*/ 	.short	0x010a
        /*0816*/ 	.byte	0x3f
	.zero		1


	//   ....[62]....
        /*0818*/ 	.word	0x00014b00
        /*081c*/ 	.word	0x00000003
        /*0820*/ 	.word	0x00033400
        /*0824*/ 	.short	0x010a
        /*0826*/ 	.byte	0x3f
	.zero		1


	//   ....[63]....
        /*0828*/ 	.word	0x00014b50
        /*082c*/ 	.word	0x00000003
        /*0830*/ 	.word	0x00033430
        /*0834*/ 	.short	0x010a
        /*0836*/ 	.byte	0x3f
	.zero		1


	//   ....[64]....
        /*0838*/ 	.word	0x00014bb0
        /*083c*/ 	.word	0x0000000a
        /*0840*/ 	.word	0x00033430
        /*0844*/ 	.short	0x010a
        /*0846*/ 	.byte	0x3f
	.zero		1


	//   ....[65]....
        /*0848*/ 	.word	0x00014c10
        /*084c*/ 	.word	0x00000009
        /*0850*/ 	.word	0x00033450
        /*0854*/ 	.short	0x010a
        /*0856*/ 	.byte	0x3f
	.zero		1


	//   ....[66]....
        /*0858*/ 	.word	0x00014c70
        /*085c*/ 	.word	0x00000009
        /*0860*/ 	.word	0x00033430
        /*0864*/ 	.short	0x010a
        /*0866*/ 	.byte	0x3f
	.zero		1


	//   ....[67]....
        /*0868*/ 	.word	0x00014cd0
        /*086c*/ 	.word	0x00000008
        /*0870*/ 	.word	0x00033450
        /*0874*/ 	.short	0x010a
        /*0876*/ 	.byte	0x3f
	.zero		1


	//   ....[68]....
        /*0878*/ 	.word	0x00014d30
        /*087c*/ 	.word	0x00000005
        /*0880*/ 	.word	0x00033450
        /*0884*/ 	.short	0x010a
        /*0886*/ 	.byte	0x3f
	.zero		1


	//   ....[69]....
        /*0888*/ 	.word	0x00014e80
        /*088c*/ 	.word	0x00000004
        /*0890*/ 	.word	0x00033480
        /*0894*/ 	.short	0x010a
        /*0896*/ 	.byte	0x3f
	.zero		1


	//   ....[70]....
        /*0898*/ 	.word	0x00014ed0
        /*089c*/ 	.word	0x00000004
        /*08a0*/ 	.word	0x00033440
        /*08a4*/ 	.short	0x010a
        /*08a6*/ 	.byte	0x3f
	.zero		1


	//   ....[71]....
        /*08a8*/ 	.word	0x00014f30
        /*08ac*/ 	.word	0x00000003
        /*08b0*/ 	.word	0x00033420
        /*08b4*/ 	.short	0x010a
        /*08b6*/ 	.byte	0x3f
	.zero		1


	//   ....[72]....
        /*08b8*/ 	.word	0x00014f80
        /*08bc*/ 	.word	0x00000006
        /*08c0*/ 	.word	0x00033480
        /*08c4*/ 	.short	0x010a
        /*08c6*/ 	.byte	0x3f
	.zero		1


	//   ....[73]....
        /*08c8*/ 	.word	0x00014fd0
        /*08cc*/ 	.word	0x00000006
        /*08d0*/ 	.word	0x00033440
        /*08d4*/ 	.short	0x010a
        /*08d6*/ 	.byte	0x3f
	.zero		1


	//   ....[74]....
        /*08d8*/ 	.word	0x00015020
        /*08dc*/ 	.word	0x0000000c
        /*08e0*/ 	.word	0x00033470
        /*08e4*/ 	.short	0x010a
        /*08e6*/ 	.byte	0x3f
	.zero		1


	//   ....[75]....
        /*08e8*/ 	.word	0x00015070
        /*08ec*/ 	.word	0x0000000c
        /*08f0*/ 	.word	0x00033460
        /*08f4*/ 	.short	0x010a
        /*08f6*/ 	.byte	0x3f
	.zero		1


	//   ....[76]....
        /*08f8*/ 	.word	0x000150c0
        /*08fc*/ 	.word	0x00000000
        /*0900*/ 	.word	0x00033470
        /*0904*/ 	.short	0x010a
        /*0906*/ 	.byte	0x3f
	.zero		1


	//   ....[77]....
        /*0908*/ 	.word	0x00015110
        /*090c*/ 	.word	0x00000000
        /*0910*/ 	.word	0x00033460
        /*0914*/ 	.short	0x010a
        /*0916*/ 	.byte	0x3f
	.zero		1


	//   ....[78]....
        /*0918*/ 	.word	0x00015160
        /*091c*/ 	.word	0x00000000
        /*0920*/ 	.word	0x00033420
        /*0924*/ 	.short	0x010a
        /*0926*/ 	.byte	0x3f
	.zero		1


	//   ....[79]....
        /*0928*/ 	.word	0x00015300
        /*092c*/ 	.word	0x00000006
        /*0930*/ 	.word	0x00000000
        /*0934*/ 	.short	0x010a
        /*0936*/ 	.byte	0x3f
	.zero		1


	//   ....[80]....
        /*0938*/ 	.word	0x00015350
        /*093c*/ 	.word	0x00000007
        /*0940*/ 	.word	0x00000000
        /*0944*/ 	.short	0x010a
        /*0946*/ 	.byte	0x3f
	.zero		1


	//   ....[81]....
        /*0948*/ 	.word	0x000153a0
        /*094c*/ 	.word	0x00000004
        /*0950*/ 	.word	0x00033460
        /*0954*/ 	.short	0x010a
        /*0956*/ 	.byte	0x3f
	.zero		1


	//   ....[82]....
        /*0958*/ 	.word	0x000153f0
        /*095c*/ 	.word	0x00000003
        /*0960*/ 	.word	0x00033460
        /*0964*/ 	.short	0x010a
        /*0966*/ 	.byte	0x3f
	.zero		1


	//   ....[83]....
        /*0968*/ 	.word	0x00015440
        /*096c*/ 	.word	0x00000004
        /*0970*/ 	.word	0x00033480
        /*0974*/ 	.short	0x010a
        /*0976*/ 	.byte	0x3f
	.zero		1


	//----- nvinfo : EIATTR_NUM_MBARRIERS
	.align		4
.L_819:
        /*0978*/ 	.byte	0x03, 0x38
        /*097a*/ 	.short	0x0016


	//----- nvinfo : EIATTR_EXIT_INSTR_OFFSETS
	.align		4
        /*097c*/ 	.byte	0x04, 0x1c
        /*097e*/ 	.short	(.L_821 - .L_820)


	//   ....[0]....
.L_820:
        /*0980*/ 	.word	0x00000a50


	//   ....[1]....
        /*0984*/ 	.word	0x00010620


	//   ....[2]....
        /*0988*/ 	.word	0x00014ae0


	//----- nvinfo : EIATTR_MAX_THREADS
	.align		4
.L_821:
        /*098c*/ 	.byte	0x04, 0x05
        /*098e*/ 	.short	(.L_823 - .L_822)
.L_822:
        /*0990*/ 	.word	0x00000180
        /*0994*/ 	.word	0x00000001
        /*0998*/ 	.word	0x00000001


	//----- nvinfo : EIATTR_CRS_STACK_SIZE
	.align		4
.L_823:
        /*099c*/ 	.byte	0x04, 0x1e
        /*099e*/ 	.short	(.L_825 - .L_824)
.L_824:
        /*09a0*/ 	.word	0x00000000


	//----- nvinfo : EIATTR_CBANK_PARAM_SIZE
	.align		4
.L_825:
        /*09a4*/ 	.byte	0x03, 0x19
        /*09a6*/ 	.short	0x0bf0


	//----- nvinfo : EIATTR_PARAM_CBANK
	.align		4
        /*09a8*/ 	.byte	0x04, 0x0a
        /*09aa*/ 	.short	(.L_827 - .L_826)
	.align		4
.L_826:
        /*09ac*/ 	.word	index@(.nv.constant0._ZN7cutlass13device_kernelIN5flash11enable_sm90INS1_16FlashAttnFwdSm90INS1_25CollectiveMainloopFwdSm90ILi2EN4cute5tupleIJNS5_1CILi1EEES8_S8_EEENS6_IJNS7_ILi128EEENS7_ILi160EEENS7_ILi192EEEEEELi192ENS_12float_e4m3_tEfNS_4arch4Sm90ELb1ELb0ELb1ELb0ELb0ELb0ELb0ELb1ELb1ELb0ELb0ELb0EEENS1_21CollectiveEpilogueFwdINS6_IJSA_SC_SB_EEES9_NS_10bfloat16_tESG_Li256ELb0ELb0ELb0ELb1EEENS1_30DynamicPersistentTileSchedulerILi256ELi128ELb0ELb0ELb1EEEEEEEEEvNT_6ParamsE)
        /*09b0*/ 	.short	0x0210
        /*09b2*/ 	.short	0x0bf0


	//----- nvinfo : EIATTR_SW_WAR
	.align		4
.L_827:
        /*09b4*/ 	.byte	0x04, 0x36
        /*09b6*/ 	.short	(.L_829 - .L_828)
.L_828:
        /*09b8*/ 	.word	0x00000008
.L_829:


//--------------------- .nv.info._ZN7cutlass13device_kernelIN5flash11enable_sm90INS1_16FlashAttnFwdSm90INS1_25CollectiveMainloopFwdSm90ILi2EN4cute5tupleIJNS5_1CILi1EEES8_S8_EEENS6_IJNS7_ILi128EEENS7_ILi160EEENS7_ILi192EEEEEELi192ENS_12float_e4m3_tEfNS_4arch4Sm90ELb1ELb0ELb1ELb1ELb0ELb0ELb0ELb1ELb1ELb0ELb0ELb0EEENS1_21CollectiveEpilogueFwdINS6_IJSA_SC_SB_EEES9_NS_10bfloat16_tESG_Li256ELb1ELb0ELb0ELb1EEENS1_36VarlenDynamicPersistentTileSchedulerILi128ELi160ELi256ELi128ELb0ELb0ELb1ELb1ELb1ELb1EEEEEEEEEvNT_6ParamsE --------------------------
	.section	.nv.info._ZN7cutlass13device_kernelIN5flash11enable_sm90INS1_16FlashAttnFwdSm90INS1_25CollectiveMainloopFwdSm90ILi2EN4cute5tupleIJNS5_1CILi1EEES8_S8_EEENS6_IJNS7_ILi128EEENS7_ILi160EEENS7_ILi192EEEEEELi192ENS_12float_e4m3_tEfNS_4arch4Sm90ELb1ELb0ELb1ELb1ELb0ELb0ELb0ELb1ELb1ELb0ELb0ELb0EEENS1_21CollectiveEpilogueFwdINS6_IJSA_SC_SB_EEES9_NS_10bfloat16_tESG_Li256ELb1ELb0ELb0ELb1EEENS1_36VarlenDynamicPersistentTileSchedulerILi128ELi160ELi256ELi128ELb0ELb0ELb1ELb1ELb1ELb1EEEEEEEEEvNT_6ParamsE,"",@"SHT_CUDA_INFO"
	.sectionflags	@""
	.align	4


	//----- nvinfo : EIATTR_CUDA_API_VERSION
	.align		4
        /*0000*/ 	.byte	0x04, 0x37
        /*0002*/ 	.short	(.L_831 - .L_830)
.L_830:
        /*0004*/ 	.word	0x00000082


	//----- nvinfo : EIATTR_KPARAM_INFO
	.align		4
.L_831:
        /*0008*/ 	.byte	0x04, 0x17
        /*000a*/ 	.short	(.L_833 - .L_832)
.L_832:
        /*000c*/ 	.word	0x00000000
        /*0010*/ 	.short	0x0000
        /*0012*/ 	.short	0x0070
        /*0014*/ 	.byte	0x00, 0xf0, 0x01, 0x28


	//----- nvinfo : EIATTR_SPARSE_MMA_MASK
	.align		4
.L_833:
        /*0018*/ 	.byte	0x03, 0x50
        /*001a*/ 	.short	0x0000


	//----- nvinfo : EIATTR_MAXREG_COUNT
	.align		4
        /*001c*/ 	.byte	0x03, 0x1b
        /*001e*/ 	.short	0x00a8


	//----- nvinfo : EIATTR_NUM_BARRIERS
	.align		4
        /*0020*/ 	.byte	0x02, 0x4c
        /*0022*/ 	.byte	0x10
	.zero		1


	//----- nvinfo : EIATTR_EXTERNS
	.align		4
        /*0024*/ 	.byte	0x04, 0x0f
        /*0026*/ 	.short	(.L_835 - .L_834)


	//   ....[0]....
	.align		4
.L_834:
        /*0028*/ 	.word	index@(__assertfail)


	//----- nvinfo : EIATTR_ANNOTATIONS
	.align		4
.L_835:
        /*002c*/ 	.byte	0x04, 0x55
        /*002e*/ 	.short	(.L_837 - .L_836)


	//   ....[0]....
.L_836:
        /* <DEDUP_REMOVED lines=28> */


	//----- nvinfo : EIATTR_MERCURY_ISA_VERSION
	.align		4
.L_837:
        /*01d8*/ 	.byte	0x03, 0x5f
        /*01da*/ 	.short	0x0101


	//----- nvinfo : EIATTR_UNUSED_LOAD_BYTE_OFFSET
	.align		4
        /*01dc*/ 	.byte	0x04, 0x44
        /*01de*/ 	.short	(.L_839 - .L_838)


	//   ....[0]....
.L_838:
        /*01e0*/ 	.word	0x00000a70
        /*01e4*/ 	.word	0x0000fff0


	//   ....[1]....
        /*01e8*/ 	.word	0x0000e8b0
        /*01ec*/ 	.word	0x0000fff0


	//----- nvinfo : EIATTR_INT_WARP_WIDE_INSTR_OFFSETS
	.align		4
.L_839:
        /*01f0*/ 	.byte	0x04, 0x31
        /*01f2*/ 	.short	(.L_841 - .L_840)


	//   ....[0]....
.L_840:
        /*01f4*/ 	.word	0x00000160


	//   ....[1]....
        /*01f8*/ 	.word	0x000001a0


	//   ....[2]....
        /*01fc*/ 	.word	0x00000210


	//   ....[3]....
        /*0200*/ 	.word	0x00012c20


	//   ....[4]....
        /*0204*/ 	.word	0x00012cb0


	//   ....[5]....
        /*0208*/ 	.word	0x00013420


	//   ....[6]....
        /*020c*/ 	.word	0x00015770


	//   ....[7]....
        /*0210*/ 	.word	0x00015800


	//----- nvinfo : EIATTR_COOP_GROUP_MASK_REGIDS
	.align		4
.L_841:
        /*0214*/ 	.byte	0x04, 0x29
        /*0216*/ 	.short	(.L_843 - .L_842)


	//   ....[0]....
.L_842:
        /*0218*/ 	.word	0xffffffff


	//   ....[1]....
        /*021c*/ 	.word	0xffffffff


	//   ....[2]....
        /*0220*/ 	.word	0xffffffff


	//   ....[3]....
        /*0224*/ 	.word	0xffffffff


	//   ....[4]....
        /*0228*/ 	.word	0xffffffff


	//   ....[5]....
        /*022c*/ 	.word	0xffffffff


	//   ....[6]....
        /*0230*/ 	.word	0xffffffff


	//   ....[7]....
        /*0234*/ 	.word	0xffffffff


	//   ....[8]....
        /*0238*/ 	.word	0xffffffff


	//   ....[9]....
        /*023c*/ 	.word	0xffffffff


	//   ....[10]....
        /*0240*/ 	.word	0xffffffff


	//   ....[11]....
        /*0244*/ 	.word	0xffffffff


	//   ....[12]....
        /*0248*/ 	.word	0xffffffff


	//   ....[13]....
        /*024c*/ 	.word	0xffffffff


	//   ....[14]....
        /*0250*/ 	.word	0xffffffff


	//   ....[15]....
        /*0254*/ 	.word	0xffffffff


	//   ....[16]....
        /*0258*/ 	.word	0xffffffff


	//   ....[17]....
        /*025c*/ 	.word	0xffffffff


	//   ....[18]....
        /*0260*/ 	.word	0xffffffff


	//   ....[19]....
        /*0264*/ 	.word	0xffffffff


	//   ....[20]....
        /*0268*/ 	.word	0xffffffff


	//   ....[21]....
        /*026c*/ 	.word	0xffffffff


	//   ....[22]....
        /*0270*/ 	.word	0xffffffff


	//   ....[23]....
        /*0274*/ 	.word	0xffffffff


	//   ....[24]....
        /*0278*/ 	.word	0xffffffff


	//   ....[25]....
        /*027c*/ 	.word	0xffffffff


	//   ....[26]....
        /*0280*/ 	.word	0xffffffff


	//   ....[27]....
        /*0284*/ 	.word	0xffffffff


	//   ....[28]....
        /*0288*/ 	.word	0xffffffff


	//   ....[29]....
        /*028c*/ 	.word	0xffffffff


	//   ....[30]....
        /*0290*/ 	.word	0xffffffff


	//   ....[31]....
        /*0294*/ 	.word	0xffffffff


	//   ....[32]....
        /*0298*/ 	.word	0xffffffff


	//   ....[33]....
        /*029c*/ 	.word	0xffffffff


	//   ....[34]....
        /*02a0*/ 	.word	0xffffffff


	//   ....[35]....
        /*02a4*/ 	.word	0xffffffff


	//   ....[36]....
        /*02a8*/ 	.word	0xffffffff


	//   ....[37]....
        /*02ac*/ 	.word	0xffffffff


	//   ....[38]....
        /*02b0*/ 	.word	0xffffffff


	//   ....[39]....
        /*02b4*/ 	.word	0xffffffff


	//   ....[40]....
        /*02b8*/ 	.word	0xffffffff


	//   ....[41]....
        /*02bc*/ 	.word	0xffffffff


	//   ....[42]....
        /*02c0*/ 	.word	0xffffffff


	//   ....[43]....
        /*02c4*/ 	.word	0xffffffff


	//   ....[44]....
        /*02c8*/ 	.word	0xffffffff


	//   ....[45]....
        /*02cc*/ 	.word	0xffffffff


	//   ....[46]....
        /*02d0*/ 	.word	0xffffffff


	//   ....[47]....
        /*02d4*/ 	.word	0xffffffff


	//   ....[48]....
        /*02d8*/ 	.word	0xffffffff


	//   ....[49]....
        /*02dc*/ 	.word	0xffffffff


	//   ....[50]....
        /*02e0*/ 	.word	0xffffffff


	//   ....[51]....
        /*02e4*/ 	.word	0xffffffff


	//   ....[52]....
        /*02e8*/ 	.word	0xffffffff


	//   ....[53]....
        /*02ec*/ 	.word	0xffffffff


	//   ....[54]....
        /*02f0*/ 	.word	0xffffffff


	//   ....[55]....
        /*02f4*/ 	.word	0xffffffff


	//   ....[56]....
        /*02f8*/ 	.word	0xffffffff


	//   ....[57]....
        /*02fc*/ 	.word	0xffffffff


	//   ....[58]....
        /*0300*/ 	.word	0xffffffff


	//   ....[59]....
        /*0304*/ 	.word	0xffffffff


	//   ....[60]....
        /*0308*/ 	.word	0xffffffff


	//   ....[61]....
        /*030c*/ 	.word	0xffffffff


	//   ....[62]....
        /*0310*/ 	.word	0xffffffff


	//   ....[63]....
        /*0314*/ 	.word	0xffffffff


	//   ....[64]....
        /*0318*/ 	.word	0xffffffff


	//   ....[65]....
        /*031c*/ 	.word	0xffffffff


	//   ....[66]....
        /*0320*/ 	.word	0xffffffff


	//   ....[67]....
        /*0324*/ 	.word	0xffffffff


	//   ....[68]....
        /*0328*/ 	.word	0xffffffff


	//   ....[69]....
        /*032c*/ 	.word	0xffffffff


	//   ....[70]....
        /*0330*/ 	.word	0xffffffff


	//   ....[71]....
        /*0334*/ 	.word	0xffffffff


	//   ....[72]....
        /*0338*/ 	.word	0xffffffff


	//   ....[73]....
        /*033c*/ 	.word	0xffffffff


	//   ....[74]....
        /*0340*/ 	.word	0xffffffff


	//   ....[75]....
        /*0344*/ 	.word	0xffffffff


	//   ....[76]....
        /*0348*/ 	.word	0xffffffff


	//   ....[77]....
        /*034c*/ 	.word	0xffffffff


	//   ....[78]....
        /*0350*/ 	.word	0xffffffff


	//   ....[79]....
        /*0354*/ 	.word	0xffffffff


	//   ....[80]....
        /*0358*/ 	.word	0xffffffff


	//   ....[81]....
        /*035c*/ 	.word	0xffffffff


	//   ....[82]....
        /*0360*/ 	.word	0xffffffff


	//   ....[83]....
        /*0364*/ 	.word	0xffffffff


	//   ....[84]....
        /*0368*/ 	.word	0xffffffff


	//   ....[85]....
        /*036c*/ 	.word	0xffffffff


	//   ....[86]....
        /*0370*/ 	.word	0xffffffff


	//   ....[87]....
        /*0374*/ 	.word	0xffffffff


	//   ....[88]....
        /*0378*/ 	.word	0xffffffff


	//   ....[89]....
        /*037c*/ 	.word	0xffffffff


	//   ....[90]....
        /*0380*/ 	.word	0xffffffff


	//   ....[91]....
        /*0384*/ 	.word	0xffffffff


	//   ....[92]....
        /*0388*/ 	.word	0xffffffff


	//   ....[93]....
        /*038c*/ 	.word	0xffffffff


	//   ....[94]....
        /*0390*/ 	.word	0xffffffff


	//   ....[95]....
        /*0394*/ 	.word	0xffffffff


	//   ....[96]....
        /*0398*/ 	.word	0xffffffff


	//   ....[97]....
        /*039c*/ 	.word	0xffffffff


	//   ....[98]....
        /*03a0*/ 	.word	0xffffffff


	//   ....[99]....
        /*03a4*/ 	.word	0xffffffff


	//   ....[100]....
        /*03a8*/ 	.word	0xffffffff


	//   ....[101]....
        /*03ac*/ 	.word	0xffffffff


	//   ....[102]....
        /*03b0*/ 	.word	0xffffffff


	//   ....[103]....
        /*03b4*/ 	.word	0xffffffff


	//   ....[104]....
        /*03b8*/ 	.word	0xffffffff


	//   ....[105]....
        /*03bc*/ 	.word	0xffffffff


	//   ....[106]....
        /*03c0*/ 	.word	0xffffffff


	//   ....[107]....
        /*03c4*/ 	.word	0x0500000f


	//   ....[108]....
        /*03c8*/ 	.word	0x0500000f


	//----- nvinfo : EIATTR_COOP_GROUP_INSTR_OFFSETS
	.align		4
.L_843:
        /*03cc*/ 	.byte	0x04, 0x28
        /*03ce*/ 	.short	(.L_845 - .L_844)


	//   ....[0]....
.L_844:
        /*03d0*/ 	.word	0x00000070


	//   ....[1]....
        /*03d4*/ 	.word	0x00000170


	//   ....[2]....
        /*03d8*/ 	.word	0x000001c0


	//   ....[3]....
        /*03dc*/ 	.word	0x000003f0


	//   ....[4]....
        /*03e0*/ 	.word	0x00000550


	//   ....[5]....
        /*03e4*/ 	.word	0x00000670


	//   ....[6]....
        /*03e8*/ 	.word	0x000007d0


	//   ....[7]....
        /*03ec*/ 	.word	0x000016c0


	//   ....[8]....
        /*03f0*/ 	.word	0x00003b20


	//   ....[9]....
        /*03f4*/ 	.word	0x00003b80


	//   ....[10]....
        /*03f8*/ 	.word	0x000048a0


	//   ....[11]....
        /*03fc*/ 	.word	0x00004990


	//   ....[12]....
        /*0400*/ 	.word	0x00007dc0


	//   ....[13]....
        /*0404*/ 	.word	0x00007e70


	//   ....[14]....
        /*0408*/ 	.word	0x00008b80


	//   ....[15]....
        /*040c*/ 	.word	0x00008c00


	//   ....[16]....
        /*0410*/ 	.word	0x0000c110


	//   ....[17]....
        /*0414*/ 	.word	0x0000c160


	//   ....[18]....
        /*0418*/ 	.word	0x0000c1c0


	//   ....[19]....
        /*041c*/ 	.word	0x0000c1d0


	//   ....[20]....
        /*0420*/ 	.word	0x0000df60


	//   ....[21]....
        /*0424*/ 	.word	0x0000df70


	//   ....[22]....
        /*0428*/ 	.word	0x0000dfa0


	//   ....[23]....
        /*042c*/ 	.word	0x0000dfb0


	//   ....[24]....
        /*0430*/ 	.word	0x0000f460


	//   ....[25]....
        /*0434*/ 	.word	0x0000f490


	//   ....[26]....
        /*0438*/ 	.word	0x0000f4c0


	//   ....[27]....
        /*043c*/ 	.word	0x0000f4f0


	//   ....[28]....
        /*0440*/ 	.word	0x0000f510


	//   ....[29]....
        /*0444*/ 	.word	0x0000f520


	//   ....[30]....
        /*0448*/ 	.word	0x0000f530


	//   ....[31]....
        /*044c*/ 	.word	0x0000f540


	//   ....[32]....
        /*0450*/ 	.word	0x0000f550


	//   ....[33]....
        /*0454*/ 	.word	0x0000f580


	//   ....[34]....
        /*0458*/ 	.word	0x0000f5b0


	//   ....[35]....
        /*045c*/ 	.word	0x0000f5c0


	//   ....[36]....
        /*0460*/ 	.word	0x0000f5d0


	//   ....[37]....
        /*0464*/ 	.word	0x0000f600


	//   ....[38]....
        /*0468*/ 	.word	0x0000f630


	//   ....[39]....
        /*046c*/ 	.word	0x0000f640


	//   ....[40]....
        /*0470*/ 	.word	0x0000f6a0


	//   ....[41]....
        /*0474*/ 	.word	0x0000f6b0


	//   ....[42]....
        /*0478*/ 	.word	0x0000f6c0


	//   ....[43]....
        /*047c*/ 	.word	0x0000f6f0


	//   ....[44]....
        /*0480*/ 	.word	0x0000f720


	//   ....[45]....
        /*0484*/ 	.word	0x0000f730


	//   ....[46]....
        /*0488*/ 	.word	0x0000f740


	//   ....[47]....
        /*048c*/ 	.word	0x0000f750


	//   ....[48]....
        /*0490*/ 	.word	0x0000f760


	//   ....[49]....
        /*0494*/ 	.word	0x0000f770


	//   ....[50]....
        /*0498*/ 	.word	0x0000f780


	//   ....[51]....
        /*049c*/ 	.word	0x0000f790


	//   ....[52]....
        /*04a0*/ 	.word	0x0000f7a0


	//   ....[53]....
        /*04a4*/ 	.word	0x0000f7d0


	//   ....[54]....
        /*04a8*/ 	.word	0x0000f800


	//   ....[55]....
        /*04ac*/ 	.word	0x0000f810


	//   ....[56]....
        /*04b0*/ 	.word	0x0000f820


	//   ....[57]....
        /*04b4*/ 	.word	0x0000f840


	//   ....[58]....
        /*04b8*/ 	.word	0x0000f870


	//   ....[59]....
        /*04bc*/ 	.word	0x0000f880


	//   ....[60]....
        /*04c0*/ 	.word	0x0000f890


	//   ....[61]....
        /*04c4*/ 	.word	0x0000f8a0


	//   ....[62]....
        /*04c8*/ 	.word	0x0000f8b0


	//   ....[63]....
        /*04cc*/ 	.word	0x0000f8c0


	//   ....[64]....
        /*04d0*/ 	.word	0x0000f8d0


	//   ....[65]....
        /*04d4*/ 	.word	0x0000f8e0


	//   ....[66]....
        /*04d8*/ 	.word	0x0000f8f0


	//   ....[67]....
        /*04dc*/ 	.word	0x0000f900


	//   ....[68]....
        /*04e0*/ 	.word	0x0000f920


	//   ....[69]....
        /*04e4*/ 	.word	0x0000f950


	//   ....[70]....
        /*04e8*/ 	.word	0x0000f980


	//   ....[71]....
        /*04ec*/ 	.word	0x0000f990


	//   ....[72]....
        /*04f0*/ 	.word	0x000117c0


	//   ....[73]....
        /*04f4*/ 	.word	0x000119a0


	//   ....[74]....
        /*04f8*/ 	.word	0x000119d0


	//   ....[75]....
        /*04fc*/ 	.word	0x00011a00


	//   ....[76]....
        /*0500*/ 	.word	0x00011a40


	//   ....[77]....
        /*0504*/ 	.word	0x00011a70


	//   ....[78]....
        /*0508*/ 	.word	0x00011ab0


	//   ....[79]....
        /*050c*/ 	.word	0x00011c40


	//   ....[80]....
        /*0510*/ 	.word	0x00011c70


	//   ....[81]....
        /*0514*/ 	.word	0x00011ca0


	//   ....[82]....
        /*0518*/ 	.word	0x00011cd0


	//   ....[83]....
        /*051c*/ 	.word	0x00011d00


	//   ....[84]....
        /*0520*/ 	.word	0x00011d40


	//   ....[85]....
        /*0524*/ 	.word	0x00011de0


	//   ....[86]....
        /*0528*/ 	.word	0x00011e70


	//   ....[87]....
        /*052c*/ 	.word	0x00011f20


	//   ....[88]....
        /*0530*/ 	.word	0x00013580


	//   ....[89]....
        /*0534*/ 	.word	0x00016730


	//   ....[90]....
        /*0538*/ 	.word	0x00016760


	//   ....[91]....
        /*053c*/ 	.word	0x00016790


	//   ....[92]....
        /*0540*/ 	.word	0x000167c0


	//   ....[93]....
        /*0544*/ 	.word	0x000167f0


	//   ....[94]....
        /*0548*/ 	.word	0x00016800


	//   ....[95]....
        /*054c*/ 	.word	0x00016840


	//   ....[96]....
        /*0550*/ 	.word	0x00016850


	//   ....[97]....
        /*0554*/ 	.word	0x00016990


	//   ....[98]....
        /*0558*/ 	.word	0x000169c0


	//   ....[99]....
        /*055c*/ 	.word	0x000169f0


	//   ....[100]....
        /*0560*/ 	.word	0x00016a20


	//   ....[101]....
        /*0564*/ 	.word	0x00016a50


	//   ....[102]....
        /*0568*/ 	.word	0x00016a90


	//   ....[103]....
        /*056c*/ 	.word	0x00016b30


	//   ....[104]....
        /*0570*/ 	.word	0x00016bc0


	//   ....[105]....
        /*0574*/ 	.word	0x00016c70


	//   ....[106]....
        /*0578*/ 	.word	0x000172c0


	//   ....[107]....
        /*057c*/ 	.word	0x000178a0


	//   ....[108]....
        /*0580*/ 	.word	0x00017d10


	//----- nvinfo : EIATTR_REG_RECONFIG
	.align		4
.L_845:
        /*0584*/ 	.byte	0x01, 0x54
	.zero		2


	//----- nvinfo : EIATTR_SYSCALL_OFFSETS
	.align		4
        /*0588*/ 	.byte	0x04, 0x46
        /*058a*/ 	.short	(.L_847 - .L_846)


	//   ....[0]....
.L_846:
        /*058c*/ 	.word	0x000018a0


	//   ....[1]....
        /*0590*/ 	.word	0x00012e50


	//   ....[2]....
        /*0594*/ 	.word	0x00012f90


	//   ....[3]....
        /*0598*/ 	.word	0x000130d0


	//   ....[4]....
        /*059c*/ 	.word	0x000131f0


	//----- nvinfo : EIATTR_MBARRIER_INSTR_OFFSETS
	.align		4
.L_847:
        /*05a0*/ 	.byte	0x04, 0x39
        /*05a2*/ 	.short	(.L_849 - .L_848)


	//   ....[0]....
.L_848:
        /*05a4*/ 	.word	0x000002a0
        /*05a8*/ 	.word	0x000000ff
        /*05ac*/ 	.word	0x00033400
        /*05b0*/ 	.short	0x0100
        /*05b2*/ 	.byte	0x08
	.zero		1


	//   ....[1]....
        /*05b4*/ 	.word	0x000002b0
        /*05b8*/ 	.word	0x000000ff
        /*05bc*/ 	.word	0x00033420
        /*05c0*/ 	.short	0x0100
        /*05c2*/ 	.byte	0x08
	.zero		1


	//   ....[2]....
        /*05c4*/ 	.word	0x000003a0
        /*05c8*/ 	.word	0x000000ff
        /*05cc*/ 	.word	0x00033430
        /*05d0*/ 	.short	0x0100
        /*05d2*/ 	.byte	0x08
	.zero		1


	//   ....[3]....
        /*05d4*/ 	.word	0x000003b0
        /*05d8*/ 	.word	0x000000ff
        /*05dc*/ 	.word	0x00033440
        /*05e0*/ 	.short	0x0100
        /*05e2*/ 	.byte	0x08
	.zero		1


	//   ....[4]....
        /*05e4*/ 	.word	0x000003c0
        /*05e8*/ 	.word	0x000000ff
        /*05ec*/ 	.word	0x00033438
        /*05f0*/ 	.short	0x0100
        /*05f2*/ 	.byte	0x08
	.zero		1


	//   ....[5]....
        /*05f4*/ 	.word	0x000003d0
        /*05f8*/ 	.word	0x000000ff
        /*05fc*/ 	.word	0x00033448
        /*0600*/ 	.short	0x0100
        /*0602*/ 	.byte	0x08
	.zero		1


	//   ....[6]....
        /*0604*/ 	.word	0x00000500
        /*0608*/ 	.word	0x000000ff
        /*060c*/ 	.word	0x00033450
        /*0610*/ 	.short	0x0100
        /*0612*/ 	.byte	0x08
	.zero		1


	//   ....[7]....
        /*0614*/ 	.word	0x00000510
        /*0618*/ 	.word	0x000000ff
        /*061c*/ 	.word	0x00033460
        /*0620*/ 	.short	0x0100
        /*0622*/ 	.byte	0x08
	.zero		1


	//   ....[8]....
        /*0624*/ 	.word	0x00000520
        /*0628*/ 	.word	0x000000ff
        /*062c*/ 	.word	0x00033458
        /*0630*/ 	.short	0x0100
        /*0632*/ 	.byte	0x08
	.zero		1


	//   ....[9]....
        /*0634*/ 	.word	0x00000530
        /*0638*/ 	.word	0x000000ff
        /*063c*/ 	.word	0x00033468
        /*0640*/ 	.short	0x0100
        /*0642*/ 	.byte	0x08
	.zero		1


	//   ....[10]....
        /*0644*/ 	.word	0x00000620
        /*0648*/ 	.word	0x000000ff
        /*064c*/ 	.word	0x00033470
        /*0650*/ 	.short	0x0100
        /*0652*/ 	.byte	0x06
	.zero		1


	//   ....[11]....
        /*0654*/ 	.word	0x00000630
        /*0658*/ 	.word	0x000000ff
        /*065c*/ 	.word	0x00033480
        /*0660*/ 	.short	0x0100
        /*0662*/ 	.byte	0x06
	.zero		1


	//   ....[12]....
        /*0664*/ 	.word	0x00000640
        /*0668*/ 	.word	0x000000ff
        /*066c*/ 	.word	0x00033478
        /*0670*/ 	.short	0x0100
        /*0672*/ 	.byte	0x06
	.zero		1


	//   ....[13]....
        /*0674*/ 	.word	0x00000650
        /*0678*/ 	.word	0x000000ff
        /*067c*/ 	.word	0x00033488
        /*0680*/ 	.short	0x0100
        /*0682*/ 	.byte	0x06
	.zero		1


	//   ....[14]....
        /*0684*/ 	.word	0x00000780
        /*0688*/ 	.word	0x000000ff
        /*068c*/ 	.word	0x00033490
        /*0690*/ 	.short	0x0100
        /*0692*/ 	.byte	0x08
	.zero		1


	//   ....[15]....
        /*0694*/ 	.word	0x00000790
        /*0698*/ 	.word	0x000000ff
        /*069c*/ 	.word	0x000334a0
        /*06a0*/ 	.short	0x0100
        /*06a2*/ 	.byte	0x08
	.zero		1


	//   ....[16]....
        /*06a4*/ 	.word	0x000007a0
        /*06a8*/ 	.word	0x000000ff
        /*06ac*/ 	.word	0x00033498
        /*06b0*/ 	.short	0x0100
        /*06b2*/ 	.byte	0x08
	.zero		1


	//   ....[17]....
        /*06b4*/ 	.word	0x000007b0
        /*06b8*/ 	.word	0x000000ff
        /*06bc*/ 	.word	0x000334a8
        /*06c0*/ 	.short	0x0100
        /*06c2*/ 	.byte	0x08
	.zero		1


	//   ....[18]....
        /*06c4*/ 	.word	0x000008e0
        /*06c8*/ 	.word	0x000000ff
        /*06cc*/ 	.word	0x000334b0
        /*06d0*/ 	.short	0x0100
        /*06d2*/ 	.byte	0x08
	.zero		1


	//   ....[19]....
        /*06d4*/ 	.word	0x000008f0
        /*06d8*/ 	.word	0x000000ff
        /*06dc*/ 	.word	0x000334c0
        /*06e0*/ 	.short	0x0100
        /*06e2*/ 	.byte	0x08
	.zero		1


	//   ....[20]....
        /*06e4*/ 	.word	0x00000900
        /*06e8*/ 	.word	0x000000ff
        /*06ec*/ 	.word	0x000334b8
        /*06f0*/ 	.short	0x0100
        /*06f2*/ 	.byte	0x08
	.zero		1


	//   ....[21]....
        /*06f4*/ 	.word	0x00000910
        /*06f8*/ 	.word	0x000000ff
        /*06fc*/ 	.word	0x000334c8
        /*0700*/ 	.short	0x0100
        /*0702*/ 	.byte	0x08
	.zero		1


	//   ....[22]....
        /*0704*/ 	.word	0x00001bd0
        /*0708*/ 	.word	0x000000ff
        /*070c*/ 	.word	0x00033400
        /*0710*/ 	.short	0x010a
        /*0712*/ 	.byte	0x29
	.zero		1


	//   ....[23]....
        /*0714*/ 	.word	0x00001c70
        /*0718*/ 	.word	0x00000002
        /*071c*/ 	.word	0x00033430
        /*0720*/ 	.short	0x010a
        /*0722*/ 	.byte	0x3f
	.zero		1


	//   ....[24]....
        /*0724*/ 	.word	0x00001ce0
        /*0728*/ 	.word	0x00000002
        /*072c*/ 	.word	0x00033430
        /*0730*/ 	.short	0x010a
        /*0732*/ 	.byte	0x3f
	.zero		1


	//   ....[25]....
        /*0734*/ 	.word	0x00003600
        /*0738*/ 	.word	0x00000002
        /*073c*/ 	.word	0x00000000
        /*0740*/ 	.short	0x0101
        /*0742*/ 	.byte	0x3f
	.zero		1


	//   ....[26]....
        /*0744*/ 	.word	0x00006020
        /*0748*/ 	.word	0x000000ff
        /*074c*/ 	.word	0x00033430
        /*0750*/ 	.short	0x010a
        /*0752*/ 	.byte	0x06
	.zero		1


	//   ....[27]....
        /*0754*/ 	.word	0x00006060
        /*0758*/ 	.word	0x000000ff
        /*075c*/ 	.word	0x00033430
        /*0760*/ 	.short	0x010a
        /*0762*/ 	.byte	0x06
	.zero		1


	//   ....[28]....
        /*0764*/ 	.word	0x00006c80
        /*0768*/ 	.word	0x000000ff
        /*076c*/ 	.word	0x00033450
        /*0770*/ 	.short	0x010a
        /*0772*/ 	.byte	0x06
	.zero		1


	//   ....[29]....
        /*0774*/ 	.word	0x00006cc0
        /*0778*/ 	.word	0x000000ff
        /*077c*/ 	.word	0x00033450
        /*0780*/ 	.short	0x010a
        /*0782*/ 	.byte	0x06
	.zero		1


	//   ....[30]....
        /*0784*/ 	.word	0x00009690
        /*0788*/ 	.word	0x00000002
        /*078c*/ 	.word	0x00000000
        /*0790*/ 	.short	0x0101
        /*0792*/ 	.byte	0x3f
	.zero		1


	//   ....[31]....
        /*0794*/ 	.word	0x00009aa0
        /*0798*/ 	.word	0x000000ff
        /*079c*/ 	.word	0x00000000
        /*07a0*/ 	.short	0x0101
        /*07a2*/ 	.byte	0x06
	.zero		1


	//   ....[32]....
        /*07a4*/ 	.word	0x0000a3f0
        /*07a8*/ 	.word	0x000000ff
        /*07ac*/ 	.word	0x00033430
        /*07b0*/ 	.short	0x010a
        /*07b2*/ 	.byte	0x06
	.zero		1


	//   ....[33]....
        /*07b4*/ 	.word	0x0000a430
        /*07b8*/ 	.word	0x000000ff
        /*07bc*/ 	.word	0x00033430
        /*07c0*/ 	.short	0x010a
        /*07c2*/ 	.byte	0x06
	.zero		1


	//   ....[34]....
        /*07c4*/ 	.word	0x0000b050
        /*07c8*/ 	.word	0x000000ff
        /*07cc*/ 	.word	0x00033450
        /*07d0*/ 	.short	0x010a
        /*07d2*/ 	.byte	0x06
	.zero		1


	//   ....[35]....
        /*07d4*/ 	.word	0x0000b090
        /*07d8*/ 	.word	0x000000ff
        /*07dc*/ 	.word	0x00033450
        /*07e0*/ 	.short	0x010a
        /*07e2*/ 	.byte	0x06
	.zero		1


	//   ....[36]....
        /*07e4*/ 	.word	0x0000d060
        /*07e8*/ 	.word	0x00000002
        /*07ec*/ 	.word	0x00000000
        /*07f0*/ 	.short	0x0101
        /*07f2*/ 	.byte	0x3f
	.zero		1


	//   ....[37]....
        /*07f4*/ 	.word	0x0000d370
        /*07f8*/ 	.word	0x000000ff
        /*07fc*/ 	.word	0x00000000
        /*0800*/ 	.short	0x0101
        /*0802*/ 	.byte	0x06
	.zero		1


	//   ....[38]....
        /*0804*/ 	.word	0x0000dbf0
        /*0808*/ 	.word	0x000000ff
        /*080c*/ 	.word	0x00033450
        /*0810*/ 	.short	0x010a
        /*0812*/ 	.byte	0x09
	.zero		1


	//   ....[39]....
        /*0814*/ 	.word	0x0000dc30
        /*0818*/ 	.word	0x000000ff
        /*081c*/ 	.word	0x00033450
        /*0820*/ 	.short	0x010a
        /*0822*/ 	.byte	0x09
	.zero		1


	//   ....[40]....
        /*0824*/ 	.word	0x0000e460
        /*0828*/ 	.word	0x000000ff
        /*082c*/ 	.word	0x00000000
        /*0830*/ 	.short	0x0101
        /*0832*/ 	.byte	0x04
	.zero		1


	//   ....[41]....
        /*0834*/ 	.word	0x00010580
        /*0838*/ 	.word	0x00000003
        /*083c*/ 	.word	0x00000000
        /*0840*/ 	.short	0x0101
        /*0842*/ 	.byte	0x3f
	.zero		1


	//   ....[42]....
        /*0844*/ 	.word	0x000137d0
        /*0848*/ 	.word	0x00000004
        /*084c*/ 	.word	0x00033480
        /*0850*/ 	.short	0x010a
        /*0852*/ 	.byte	0x3f
	.zero		1


	//   ....[43]....
        /*0854*/ 	.word	0x00013a20
        /*0858*/ 	.word	0x00000004
        /*085c*/ 	.word	0x00033440
        /*0860*/ 	.short	0x010a
        /*0862*/ 	.byte	0x3f
	.zero		1


	//   ....[44]....
        /*0864*/ 	.word	0x00013ed0
        /*0868*/ 	.word	0x000000ff
        /*086c*/ 	.word	0x00033420
        /*0870*/ 	.short	0x010a
        /*0872*/ 	.byte	0x29
	.zero		1


	//   ....[45]....
        /*0874*/ 	.word	0x000141a0
        /*0878*/ 	.word	0x00000006
        /*087c*/ 	.word	0x00033480
        /*0880*/ 	.short	0x010a
        /*0882*/ 	.byte	0x3f
	.zero		1


	//   ....[46]....
        /*0884*/ 	.word	0x00014600
        /*0888*/ 	.word	0x00000006
        /*088c*/ 	.word	0x00033440
        /*0890*/ 	.short	0x010a
        /*0892*/ 	.byte	0x3f
	.zero		1


	//   ....[47]....
        /*0894*/ 	.word	0x00014ab0
        /*0898*/ 	.word	0x0000000c
        /*089c*/ 	.word	0x00033470
        /*08a0*/ 	.short	0x010a
        /*08a2*/ 	.byte	0x3f
	.zero		1


	//   ....[48]....
        /*08a4*/ 	.word	0x00014b20
        /*08a8*/ 	.word	0x0000000c
        /*08ac*/ 	.word	0x00033460
        /*08b0*/ 	.short	0x010a
        /*08b2*/ 	.byte	0x3f
	.zero		1


	//   ....[49]....
        /*08b4*/ 	.word	0x000156b0
        /*08b8*/ 	.word	0x0000000c
        /*08bc*/ 	.word	0x00033450
        /*08c0*/ 	.short	0x0101
        /*08c2*/ 	.byte	0x3f
	.zero		1


	//   ....[50]....
        /*08c4*/ 	.word	0x00015720
        /*08c8*/ 	.word	0x0000000c
        /*08cc*/ 	.word	0x00000000
        /*08d0*/ 	.short	0x0101
        /*08d2*/ 	.byte	0x3f
	.zero		1


	//   ....[51]....
        /*08d4*/ 	.word	0x000158f0
        /*08d8*/ 	.word	0x00000000
        /*08dc*/ 	.word	0x00033470
        /*08e0*/ 	.short	0x010a
        /*08e2*/ 	.byte	0x3f
	.zero		1


	//   ....[52]....
        /*08e4*/ 	.word	0x00015960
        /*08e8*/ 	.word	0x00000000
        /*08ec*/ 	.word	0x00033460
        /*08f0*/ 	.short	0x010a
        /*08f2*/ 	.byte	0x3f
	.zero		1


	//   ....[53]....
        /*08f4*/ 	.word	0x00016460
        /*08f8*/ 	.word	0x00000000
        /*08fc*/ 	.word	0x00033450
        /*0900*/ 	.short	0x0101
        /*0902*/ 	.byte	0x3f
	.zero		1


	//   ....[54]....
        /*0904*/ 	.word	0x000164e0
        /*0908*/ 	.word	0x00000002
        /*090c*/ 	.word	0x00000000
        /*0910*/ 	.short	0x0101
        /*0912*/ 	.byte	0x3f
	.zero		1


	//   ....[55]....
        /*0914*/ 	.word	0x00017240
        /*0918*/ 	.word	0x00000000
        /*091c*/ 	.word	0x00033420
        /*0920*/ 	.short	0x010a
        /*0922*/ 	.byte	0x3f
	.zero		1


	//   ....[56]....
        /*0924*/ 	.word	0x00017430
        /*0928*/ 	.word	0x00000006
        /*092c*/ 	.word	0x00000000
        /*0930*/ 	.short	0x010a
        /*0932*/ 	.byte	0x3f
	.zero		1


	//   ....[57]....
        /*0934*/ 	.word	0x00017460
        /*0938*/ 	.word	0x00000007
        /*093c*/ 	.word	0x00000000
        /*0940*/ 	.short	0x010a
        /*0942*/ 	.byte	0x3f
	.zero		1


	//   ....[58]....
        /*0944*/ 	.word	0x000174b0
        /*0948*/ 	.word	0x00000004
        /*094c*/ 	.word	0x00033460
        /*0950*/ 	.short	0x010a
        /*0952*/ 	.byte	0x3f
	.zero		1


	//   ....[59]....
        /*0954*/ 	.word	0x00017500
        /*0958*/ 	.word	0x00000003
        /*095c*/ 	.word	0x00033460
        /*0960*/ 	.short	0x010a
        /*0962*/ 	.byte	0x3f
	.zero		1


	//   ....[60]....
        /*0964*/ 	.word	0x00017540
        /*0968*/ 	.word	0x00000004
        /*096c*/ 	.word	0x00033480
        /*0970*/ 	.short	0x010a
        /*0972*/ 	.byte	0x3f
	.zero		1


	//   ....[61]....
        /*0974*/ 	.word	0x00017560
        /*0978*/ 	.word	0x00000003
        /*097c*/ 	.word	0x00033480
        /*0980*/ 	.short	0x010a
        /*0982*/ 	.byte	0x3f
	.zero		1


	//   ....[62]....
        /*0984*/ 	.word	0x000175d0
        /*0988*/ 	.word	0x00000003
        /*098c*/ 	.word	0x00033400
        /*0990*/ 	.short	0x010a
        /*0992*/ 	.byte	0x3f
	.zero		1


	//   ....[63]....
        /*0994*/ 	.word	0x00017620
        /*0998*/ 	.word	0x00000002
        /*099c*/ 	.word	0x00033430
        /*09a0*/ 	.short	0x010a
        /*09a2*/ 	.byte	0x3f
	.zero		1


	//   ....[64]....
        /*09a4*/ 	.word	0x00017680
        /*09a8*/ 	.word	0x00000007
        /*09ac*/ 	.word	0x00033430
        /*09b0*/ 	.short	0x010a
        /*09b2*/ 	.byte	0x3f
	.zero		1


	//   ....[65]....
        /*09b4*/ 	.word	0x000176e0
        /*09b8*/ 	.word	0x00000007
        /*09bc*/ 	.word	0x00033450
        /*09c0*/ 	.short	0x010a
        /*09c2*/ 	.byte	0x3f
	.zero		1


	//   ....[66]....
        /*09c4*/ 	.word	0x00017740
        /*09c8*/ 	.word	0x00000007
        /*09cc*/ 	.word	0x00033430
        /*09d0*/ 	.short	0x010a
        /*09d2*/ 	.byte	0x3f
	.zero		1


	//   ....[67]....
        /*09d4*/ 	.word	0x000177a0
        /*09d8*/ 	.word	0x00000007
        /*09dc*/ 	.word	0x00033450
        /*09e0*/ 	.short	0x010a
        /*09e2*/ 	.byte	0x3f
	.zero		1


	//   ....[68]....
        /*09e4*/ 	.word	0x00017800
        /*09e8*/ 	.word	0x00000005
        /*09ec*/ 	.word	0x00033450
        /*09f0*/ 	.short	0x010a
        /*09f2*/ 	.byte	0x3f
	.zero		1


	//   ....[69]....
        /*09f4*/ 	.word	0x00017950
        /*09f8*/ 	.word	0x00000004
        /*09fc*/ 	.word	0x00033480
        /*0a00*/ 	.short	0x010a
        /*0a02*/ 	.byte	0x3f
	.zero		1


	//   ....[70]....
        /*0a04*/ 	.word	0x000179a0
        /*0a08*/ 	.word	0x00000004
        /*0a0c*/ 	.word	0x00033440
        /*0a10*/ 	.short	0x010a
        /*0a12*/ 	.byte	0x3f
	.zero		1


	//   ....[71]....
        /*0a14*/ 	.word	0x00017a00
        /*0a18*/ 	.word	0x00000003
        /*0a1c*/ 	.word	0x00033420
        /*0a20*/ 	.short	0x010a
        /*0a22*/ 	.byte	0x3f
	.zero		1


	//   ....[72]....
        /*0a24*/ 	.word	0x00017a50
        /*0a28*/ 	.word	0x00000006
        /*0a2c*/ 	.word	0x00033480
        /*0a30*/ 	.short	0x010a
        /*0a32*/ 	.byte	0x3f
	.zero		1


	//   ....[73]....
        /*0a34*/ 	.word	0x00017aa0
        /*0a38*/ 	.word	0x00000006
        /*0a3c*/ 	.word	0x00033440
        /*0a40*/ 	.short	0x010a
        /*0a42*/ 	.byte	0x3f
	.zero		1


	//   ....[74]....
        /*0a44*/ 	.word	0x00017af0
        /*0a48*/ 	.word	0x0000000c
        /*0a4c*/ 	.word	0x00033470
        /*0a50*/ 	.short	0x010a
        /*0a52*/ 	.byte	0x3f
	.zero		1


	//   ....[75]....
        /*0a54*/ 	.word	0x00017b40
        /*0a58*/ 	.word	0x0000000c
        /*0a5c*/ 	.word	0x00033460
        /*0a60*/ 	.short	0x010a
        /*0a62*/ 	.byte	0x3f
	.zero		1


	//   ....[76]....
        /*0a64*/ 	.word	0x00017b90
        /*0a68*/ 	.word	0x00000000
        /*0a6c*/ 	.word	0x00033470
        /*0a70*/ 	.short	0x010a
        /*0a72*/ 	.byte	0x3f
	.zero		1


	//   ....[77]....
        /*0a74*/ 	.word	0x00017be0
        /*0a78*/ 	.word	0x00000000
        /*0a7c*/ 	.word	0x00033460
        /*0a80*/ 	.short	0x010a
        /*0a82*/ 	.byte	0x3f
	.zero		1


	//   ....[78]....
        /*0a84*/ 	.word	0x00017c30
        /*0a88*/ 	.word	0x00000000
        /*0a8c*/ 	.word	0x00033420
        /*0a90*/ 	.short	0x010a
        /*0a92*/ 	.byte	0x3f
	.zero		1


	//   ....[79]....
        /*0a94*/ 	.word	0x00017dd0
        /*0a98*/ 	.word	0x00000006
        /*0a9c*/ 	.word	0x00000000
        /*0aa0*/ 	.short	0x010a
        /*0aa2*/ 	.byte	0x3f
	.zero		1


	//   ....[80]....
        /*0aa4*/ 	.word	0x00017e20
        /*0aa8*/ 	.word	0x00000007
        /*0aac*/ 	.word	0x00000000
        /*0ab0*/ 	.short	0x010a
        /*0ab2*/ 	.byte	0x3f
	.zero		1


	//   ....[81]....
        /*0ab4*/ 	.word	0x00017e70
        /*0ab8*/ 	.word	0x00000004
        /*0abc*/ 	.word	0x00033460
        /*0ac0*/ 	.short	0x010a
        /*0ac2*/ 	.byte	0x3f
	.zero		1


	//   ....[82]....
        /*0ac4*/ 	.word	0x00017ec0
        /*0ac8*/ 	.word	0x00000003
        /*0acc*/ 	.word	0x00033460
        /*0ad0*/ 	.short	0x010a
        /*0ad2*/ 	.byte	0x3f
	.zero		1


	//   ....[83]....
        /*0ad4*/ 	.word	0x00017f10
        /*0ad8*/ 	.word	0x00000004
        /*0adc*/ 	.word	0x00033480
        /*0ae0*/ 	.short	0x010a
        /*0ae2*/ 	.byte	0x3f
	.zero		1


	//----- nvinfo : EIATTR_NUM_MBARRIERS
	.align		4
.L_849:
        /*0ae4*/ 	.byte	0x03, 0x38
        /*0ae6*/ 	.short	0x0016


	//----- nvinfo : EIATTR_EXIT_INSTR_OFFSETS
	.align		4
        /*0ae8*/ 	.byte	0x04, 0x1c
        /*0aea*/ 	.short	(.L_851 - .L_850)


	//   ....[0]....
.L_850:
        /*0aec*/ 	.word	0x00000ab0


	//   ....[1]....
        /*0af0*/ 	.word	0x00011770


	//   ....[2]....
        /*0af4*/ 	.word	0x000175b0


	//----- nvinfo : EIATTR_MAX_THREADS
	.align		4
.L_851:
        /*0af8*/ 	.byte	0x04, 0x05
        /*0afa*/ 	.short	(.L_853 - .L_852)
.L_852:
        /*0afc*/ 	.word	0x00000180
        /*0b00*/ 	.word	0x00000001
        /*0b04*/ 	.word	0x00000001


	//----- nvinfo : EIATTR_CRS_STACK_SIZE
	.align		4
.L_853:
        /*0b08*/ 	.byte	0x04, 0x1e
        /*0b0a*/ 	.short	(.L_855 - .L_854)
.L_854:
        /*0b0c*/ 	.word	0x00000000


	//----- nvinfo : EIATTR_CBANK_PARAM_SIZE
	.align		4
.L_855:
        /*0b10*/ 	.byte	0x03, 0x19
        /*0b12*/ 	.short	0x0a70


	//----- nvinfo : EIATTR_PARAM_CBANK
	.align		4
        /*0b14*/ 	.byte	0x04, 0x0a
        /*0b16*/ 	.short	(.L_857 - .L_856)
	.align		4
.L_856:
        /*0b18*/ 	.word	index@(.nv.constant0._ZN7cutlass13device_kernelIN5flash11enable_sm90INS1_16FlashAttnFwdSm90INS1_25CollectiveMainloopFwdSm90ILi2EN4cute5tupleIJNS5_1CILi1EEES8_S8_EEENS6_IJNS7_ILi128EEENS7_ILi160EEENS7_ILi192EEEEEELi192ENS_12float_e4m3_tEfNS_4arch4Sm90ELb1ELb0ELb1ELb1ELb0ELb0ELb0ELb1ELb1ELb0ELb0ELb0EEENS1_21CollectiveEpilogueFwdINS6_IJSA_SC_SB_EEES9_NS_10bfloat16_tESG_Li256ELb1ELb0ELb0ELb1EEENS1_36VarlenDynamicPersistentTileSchedulerILi128ELi160ELi256ELi128ELb0ELb0ELb1ELb1ELb1ELb1EEEEEEEEEvNT_6ParamsE)
        /*0b1c*/ 	.short	0x0210
        /*0b1e*/ 	.short	0x0a70


	//----- nvinfo : EIATTR_SW_WAR
	.align		4
.L_857:
        /*0b20*/ 	.byte	0x04, 0x36
        /*0b22*/ 	.short	(.L_859 - .L_858)
.L_858:
        /*0b24*/ 	.word	0x00000008
.L_859:


//--------------------- .nv.info._ZN7cutlass13device_kernelIN5flash11enable_sm90INS1_16FlashAttnFwdSm90INS1_25CollectiveMainloopFwdSm90ILi2EN4cute5tupleIJNS5_1CILi1EEES8_S8_EEENS6_IJNS7_ILi128EEENS7_ILi160EEENS7_ILi192EEEEEELi192ENS_12float_e4m3_tEfNS_4arch4Sm90ELb1ELb0ELb1ELb1ELb0ELb1ELb0ELb1ELb1ELb0ELb0ELb0EEENS1_21CollectiveEpilogueFwdINS6_IJSA_SC_SB_EEES9_NS_10bfloat16_tESG_Li256ELb1ELb0ELb0ELb1EEENS1_36VarlenDynamicPersistentTileSchedulerILi128ELi160ELi256ELi128ELb0ELb0ELb1ELb1ELb1ELb1EEEEEEEEEvNT_6ParamsE --------------------------
	.section	.nv.info._ZN7cutlass13device_kernelIN5flash11enable_sm90INS1_16FlashAttnFwdSm90INS1_25CollectiveMainloopFwdSm90ILi2EN4cute5tupleIJNS5_1CILi1EEES8_S8_EEENS6_IJNS7_ILi128EEENS7_ILi160EEENS7_ILi192EEEEEELi192ENS_12float_e4m3_tEfNS_4arch4Sm90ELb1ELb0ELb1ELb1ELb0ELb1ELb0ELb1ELb1ELb0ELb0ELb0EEENS1_21CollectiveEpilogueFwdINS6_IJSA_SC_SB_EEES9_NS_10bfloat16_tESG_Li256ELb1ELb0ELb0ELb1EEENS1_36VarlenDynamicPersistentTileSchedulerILi128ELi160ELi256ELi128ELb0ELb0ELb1ELb1ELb1ELb1EEEEEEEEEvNT_6ParamsE,"",@"SHT_CUDA_INFO"
	.sectionflags	@""
	.align	4


	//----- nvinfo : EIATTR_CUDA_API_VERSION
	.align		4
        /*0000*/ 	.byte	0x04, 0x37
        /*0002*/ 	.short	(.L_861 - .L_860)
.L_860:
        /*0004*/ 	.word	0x00000082


	//----- nvinfo : EIATTR_KPARAM_INFO
	.align		4
.L_861:
        /*0008*/ 	.byte	0x04, 0x17
        /*000a*/ 	.short	(.L_863 - .L_862)
.L_862:
        /*000c*/ 	.word	0x00000000
        /*0010*/ 	.short	0x0000
        /*0012*/ 	.short	0x0070
        /*0014*/ 	.byte	0x00, 0xf0, 0x01, 0x28


	//----- nvinfo : EIATTR_SPARSE_MMA_MASK
	.align		4
.L_863:
        /*0018*/ 	.byte	0x03, 0x50
        /*001a*/ 	.short	0x0000


	//----- nvinfo : EIATTR_MAXREG_COUNT
	.align		4
        /*001c*/ 	.byte	0x03, 0x1b
        /*001e*/ 	.short	0x00a8


	//----- nvinfo : EIATTR_NUM_BARRIERS
	.align		4
        /*0020*/ 	.byte	0x02, 0x4c
        /*0022*/ 	.byte	0x10
	.zero		1


	//----- nvinfo : EIATTR_EXTERNS
	.align		4
        /*0024*/ 	.byte	0x04, 0x0f
        /*0026*/ 	.short	(.L_865 - .L_864)


	//   ....[0]....
	.align		4
.L_864:
        /*0028*/ 	.word	index@(__assertfail)


	//----- nvinfo : EIATTR_ANNOTATIONS
	.align		4
.L_865:
        /*002c*/ 	.byte	0x04, 0x55
        /*002e*/ 	.short	(.L_867 - .L_866)


	//   ....[0]....
.L_866:
        /* <DEDUP_REMOVED lines=81> */


	//----- nvinfo : EIATTR_MERCURY_ISA_VERSION
	.align		4
.L_867:
        /*0530*/ 	.byte	0x03, 0x5f
        /*0532*/ 	.short	0x0101


	//----- nvinfo : EIATTR_UNUSED_LOAD_BYTE_OFFSET
	.align		4
        /*0534*/ 	.byte	0x04, 0x44
        /*0536*/ 	.short	(.L_869 - .L_868)


	//   ....[0]....
.L_868:
        /*0538*/ 	.word	0x00000b10
        /*053c*/ 	.word	0x0000fff0


	//   ....[1]....
        /*0540*/ 	.word	0x00025890
        /*0544*/ 	.word	0x0000fff0


	//----- nvinfo : EIATTR_INT_WARP_WIDE_INSTR_OFFSETS
	.align		4
.L_869:
        /*0548*/ 	.byte	0x04, 0x31
        /*054a*/ 	.short	(.L_871 - .L_870)


	//   ....[0]....
.L_870:
        /*054c*/ 	.word	0x000001c0


	//   ....[1]....
        /*0550*/ 	.word	0x00000200


	//   ....[2]....
        /*0554*/ 	.word	0x00000270


	//   ....[3]....
        /*0558*/ 	.word	0x0002b190


	//   ....[4]....
        /*055c*/ 	.word	0x0002b220


	//   ....[5]....
        /*0560*/ 	.word	0x0002b9b0


	//   ....[6]....
        /*0564*/ 	.word	0x0002b9e0


	//   ....[7]....
        /*0568*/ 	.word	0x0002baa0


	//   ....[8]....
        /*056c*/ 	.word	0x0002bb60


	//   ....[9]....
        /*0570*/ 	.word	0x0002e290


	//   ....[10]....
        /*0574*/ 	.word	0x0002e320


	//----- nvinfo : EIATTR_COOP_GROUP_MASK_REGIDS
	.align		4
.L_871:
        /*0578*/ 	.byte	0x04, 0x29
        /*057a*/ 	.short	(.L_873 - .L_872)


	//   ....[0]....
.L_872:
        /*057c*/ 	.word	0xffffffff


	//   ....[1]....
        /*0580*/ 	.word	0xffffffff


	//   ....[2]....
        /*0584*/ 	.word	0xffffffff


	//   ....[3]....
        /*0588*/ 	.word	0xffffffff


	//   ....[4]....
        /*058c*/ 	.word	0xffffffff


	//   ....[5]....
        /*0590*/ 	.word	0xffffffff


	//   ....[6]....
        /*0594*/ 	.word	0xffffffff


	//   ....[7]....
        /*0598*/ 	.word	0xffffffff


	//   ....[8]....
        /*059c*/ 	.word	0xffffffff


	//   ....[9]....
        /*05a0*/ 	.word	0xffffffff


	//   ....[10]....
        /*05a4*/ 	.word	0xffffffff


	//   ....[11]....
        /*05a8*/ 	.word	0xffffffff


	//   ....[12]....
        /*05ac*/ 	.word	0xffffffff


	//   ....[13]....
        /*05b0*/ 	.word	0xffffffff


	//   ....[14]....
        /*05b4*/ 	.word	0xffffffff


	//   ....[15]....
        /*05b8*/ 	.word	0xffffffff


	//   ....[16]....
        /*05bc*/ 	.word	0xffffffff


	//   ....[17]....
        /*05c0*/ 	.word	0xffffffff


	//   ....[18]....
        /*05c4*/ 	.word	0xffffffff


	//   ....[19]....
        /*05c8*/ 	.word	0xffffffff


	//   ....[20]....
        /*05cc*/ 	.word	0xffffffff


	//   ....[21]....
        /*05d0*/ 	.word	0xffffffff


	//   ....[22]....
        /*05d4*/ 	.word	0xffffffff


	//   ....[23]....
        /*05d8*/ 	.word	0xffffffff


	//   ....[24]....
        /*05dc*/ 	.word	0xffffffff


	//   ....[25]....
        /*05e0*/ 	.word	0xffffffff


	//   ....[26]....
        /*05e4*/ 	.word	0xffffffff


	//   ....[27]....
        /*05e8*/ 	.word	0xffffffff


	//   ....[28]....
        /*05ec*/ 	.word	0xffffffff


	//   ....[29]....
        /*05f0*/ 	.word	0xffffffff


	//   ....[30]....
        /*05f4*/ 	.word	0xffffffff


	//   ....[31]....
        /*05f8*/ 	.word	0xffffffff


	//   ....[32]....
        /*05fc*/ 	.word	0xffffffff


	//   ....[33]....
        /*0600*/ 	.word	0xffffffff


	//   ....[34]....
        /*0604*/ 	.word	0xffffffff


	//   ....[35]....
        /*0608*/ 	.word	0xffffffff


	//   ....[36]....
        /*060c*/ 	.word	0xffffffff


	//   ....[37]....
        /*0610*/ 	.word	0xffffffff


	//   ....[38]....
        /*0614*/ 	.word	0xffffffff


	//   ....[39]....
        /*0618*/ 	.word	0xffffffff


	//   ....[40]....
        /*061c*/ 	.word	0xffffffff


	//   ....[41]....
        /*0620*/ 	.word	0xffffffff


	//   ....[42]....
        /*0624*/ 	.word	0xffffffff


	//   ....[43]....
        /*0628*/ 	.word	0xffffffff


	//   ....[44]....
        /*062c*/ 	.word	0xffffffff


	//   ....[45]....
        /*0630*/ 	.word	0xffffffff


	//   ....[46]....
        /*0634*/ 	.word	0xffffffff


	//   ....[47]....
        /*0638*/ 	.word	0xffffffff


	//   ....[48]....
        /*063c*/ 	.word	0xffffffff


	//   ....[49]....
        /*0640*/ 	.word	0xffffffff


	//   ....[50]....
        /*0644*/ 	.word	0xffffffff


	//   ....[51]....
        /*0648*/ 	.word	0xffffffff


	//   ....[52]....
        /*064c*/ 	.word	0xffffffff


	//   ....[53]....
        /*0650*/ 	.word	0xffffffff


	//   ....[54]....
        /*0654*/ 	.word	0xffffffff


	//   ....[55]....
        /*0658*/ 	.word	0xffffffff


	//   ....[56]....
        /*065c*/ 	.word	0xffffffff


	//   ....[57]....
        /*0660*/ 	.word	0xffffffff


	//   ....[58]....
        /*0664*/ 	.word	0xffffffff


	//   ....[59]....
        /*0668*/ 	.word	0xffffffff


	//   ....[60]....
        /*066c*/ 	.word	0xffffffff


	//   ....[61]....
        /*0670*/ 	.word	0xffffffff


	//   ....[62]....
        /*0674*/ 	.word	0xffffffff


	//   ....[63]....
        /*0678*/ 	.word	0xffffffff


	//   ....[64]....
        /*067c*/ 	.word	0xffffffff


	//   ....[65]....
        /*0680*/ 	.word	0xffffffff


	//   ....[66]....
        /*0684*/ 	.word	0xffffffff


	//   ....[67]....
        /*0688*/ 	.word	0xffffffff


	//   ....[68]....
        /*068c*/ 	.word	0xffffffff


	//   ....[69]....
        /*0690*/ 	.word	0xffffffff


	//   ....[70]....
        /*0694*/ 	.word	0xffffffff


	//   ....[71]....
        /*0698*/ 	.word	0xffffffff


	//   ....[72]....
        /*069c*/ 	.word	0xffffffff


	//   ....[73]....
        /*06a0*/ 	.word	0xffffffff


	//   ....[74]....
        /*06a4*/ 	.word	0xffffffff


	//   ....[75]....
        /*06a8*/ 	.word	0xffffffff


	//   ....[76]....
        /*06ac*/ 	.word	0xffffffff


	//   ....[77]....
        /*06b0*/ 	.word	0xffffffff


	//   ....[78]....
        /*06b4*/ 	.word	0xffffffff


	//   ....[79]....
        /*06b8*/ 	.word	0xffffffff


	//   ....[80]....
        /*06bc*/ 	.word	0xffffffff


	//   ....[81]....
        /*06c0*/ 	.word	0xffffffff


	//   ....[82]....
        /*06c4*/ 	.word	0xffffffff


	//   ....[83]....
        /*06c8*/ 	.word	0xffffffff


	//   ....[84]....
        /*06cc*/ 	.word	0xffffffff


	//   ....[85]....
        /*06d0*/ 	.word	0xffffffff


	//   ....[86]....
        /*06d4*/ 	.word	0xffffffff


	//   ....[87]....
        /*06d8*/ 	.word	0xffffffff


	//   ....[88]....
        /*06dc*/ 	.word	0xffffffff


	//   ....[89]....
        /*06e0*/ 	.word	0xffffffff


	//   ....[90]....
        /*06e4*/ 	.word	0xffffffff


	//   ....[91]....
        /*06e8*/ 	.word	0xffffffff


	//   ....[92]....
        /*06ec*/ 	.word	0xffffffff


	//   ....[93]....
        /*06f0*/ 	.word	0xffffffff


	//   ....[94]....
        /*06f4*/ 	.word	0xffffffff


	//   ....[95]....
        /*06f8*/ 	.word	0xffffffff


	//   ....[96]....
        /*06fc*/ 	.word	0xffffffff


	//   ....[97]....
        /*0700*/ 	.word	0xffffffff


	//   ....[98]....
        /*0704*/ 	.word	0xffffffff


	//   ....[99]....
        /*0708*/ 	.word	0xffffffff


	//   ....[100]....
        /*070c*/ 	.word	0xffffffff


	//   ....[101]....
        /*0710*/ 	.word	0xffffffff


	//   ....[102]....
        /*0714*/ 	.word	0xffffffff


	//   ....[103]....
        /*0718*/ 	.word	0xffffffff


	//   ....[104]....
        /*071c*/ 	.word	0xffffffff


	//   ....[105]....
        /*0720*/ 	.word	0xffffffff


	//   ....[106]....
        /*0724*/ 	.word	0xffffffff


	//   ....[107]....
        /*0728*/ 	.word	0xffffffff


	//   ....[108]....
        /*072c*/ 	.word	0x0500000f


	//   ....[109]....
        /*0730*/ 	.word	0x0500000f


	//   ....[110]....
        /*0734*/ 	.word	0x0500000f


	//   ....[111]....
        /*0738*/ 	.word	0x0500000f


	//   ....[112]....
        /*073c*/ 	.word	0x0500000f


	//   ....[113]....
        /*0740*/ 	.word	0x0500000f


	//   ....[114]....
        /*0744*/ 	.word	0x0500000f


	//   ....[115]....
        /*0748*/ 	.word	0x0500000f


	//   ....[116]....
        /*074c*/ 	.word	0x0500000f


	//   ....[117]....
        /*0750*/ 	.word	0x0500000f


	//   ....[118]....
        /*0754*/ 	.word	0x0500000f


	//   ....[119]....
        /*0758*/ 	.word	0x0500000f


	//   ....[120]....
        /*075c*/ 	.word	0x0500000f


	//   ....[121]....
        /*0760*/ 	.word	0x0500000f


	//   ....[122]....
        /*0764*/ 	.word	0x0500000f


	//   ....[123]....
        /*0768*/ 	.word	0x0500000f


	//   ....[124]....
        /*076c*/ 	.word	0x0500000f


	//   ....[125]....
        /*0770*/ 	.word	0x0500000f


	//   ....[126]....
        /*0774*/ 	.word	0x0500000f


	//   ....[127]....
        /*0778*/ 	.word	0x0500000f


	//   ....[128]....
        /*077c*/ 	.word	0x0500000f


	//   ....[129]....
        /*0780*/ 	.word	0x0500000f


	//   ....[130]....
        /*0784*/ 	.word	0x0500000f


	//   ....[131]....
        /*0788*/ 	.word	0x0500000f


	//   ....[132]....
        /*078c*/ 	.word	0x0500000f


	//   ....[133]....
        /*0790*/ 	.word	0x0500000f


	//   ....[134]....
        /*0794*/ 	.word	0x0500000f


	//   ....[135]....
        /*0798*/ 	.word	0x0500000f


	//   ....[136]....
        /*079c*/ 	.word	0x0500000f


	//   ....[137]....
        /*07a0*/ 	.word	0x0500000f


	//   ....[138]....
        /*07a4*/ 	.word	0x0500000f


	//   ....[139]....
        /*07a8*/ 	.word	0x0500000f


	//   ....[140]....
        /*07ac*/ 	.word	0x0500000f


	//   ....[141]....
        /*07b0*/ 	.word	0x0500000f


	//   ....[142]....
        /*07b4*/ 	.word	0x0500000f


	//   ....[143]....
        /*07b8*/ 	.word	0x0500000f


	//   ....[144]....
        /*07bc*/ 	.word	0x0500000f


	//   ....[145]....
        /*07c0*/ 	.word	0x0500000f


	//   ....[146]....
        /*07c4*/ 	.word	0x0500000f


	//   ....[147]....
        /*07c8*/ 	.word	0x0500000f


	//   ....[148]....
        /*07cc*/ 	.word	0x0500000f


	//   ....[149]....
        /*07d0*/ 	.word	0x0500000f


	//   ....[150]....
        /*07d4*/ 	.word	0x0500000f


	//   ....[151]....
        /*07d8*/ 	.word	0x0500000f


	//   ....[152]....
        /*07dc*/ 	.word	0x0500000f


	//   ....[153]....
        /*07e0*/ 	.word	0x0500000f


	//   ....[154]....
        /*07e4*/ 	.word	0x0500000f


	//   ....[155]....
        /*07e8*/ 	.word	0x0500000f


	//   ....[156]....
        /*07ec*/ 	.word	0x0500000f


	//   ....[157]....
        /*07f0*/ 	.word	0x0500000f


	//   ....[158]....
        /*07f4*/ 	.word	0x0500000f


	//   ....[159]....
        /*07f8*/ 	.word	0x0500000f


	//   ....[160]....
        /*07fc*/ 	.word	0x0500000f


	//   ....[161]....
        /*0800*/ 	.word	0x0500000f


	//   ....[162]....
        /*0804*/ 	.word	0x0500000f


	//   ....[163]....
        /*0808*/ 	.word	0x0500000f


	//   ....[164]....
        /*080c*/ 	.word	0x0500000f


	//   ....[165]....
        /*0810*/ 	.word	0x0500000f


	//   ....[166]....
        /*0814*/ 	.word	0x0500000f


	//   ....[167]....
        /*0818*/ 	.word	0x0500000f


	//   ....[168]....
        /*081c*/ 	.word	0x0500000f


	//   ....[169]....
        /*0820*/ 	.word	0x0500000f


	//   ....[170]....
        /*0824*/ 	.word	0x0500000f


	//   ....[171]....
        /*0828*/ 	.word	0x0500000f


	//   ....[172]....
        /*082c*/ 	.word	0x0500000f


	//   ....[173]....
        /*0830*/ 	.word	0x0500000f


	//   ....[174]....
        /*0834*/ 	.word	0x0500000f


	//   ....[175]....
        /*0838*/ 	.word	0x0500000f


	//   ....[176]....
        /*083c*/ 	.word	0x0500000f


	//   ....[177]....
        /*0840*/ 	.word	0x0500000f


	//   ....[178]....
        /*0844*/ 	.word	0x0500000f


	//   ....[179]....
        /*0848*/ 	.word	0x0500000f


	//   ....[180]....
        /*084c*/ 	.word	0x0500000f


	//   ....[181]....
        /*0850*/ 	.word	0x0500000f


	//   ....[182]....
        /*0854*/ 	.word	0x0500000f


	//   ....[183]....
        /*0858*/ 	.word	0x0500000f


	//   ....[184]....
        /*085c*/ 	.word	0x0500000f


	//----- nvinfo : EIATTR_COOP_GROUP_INSTR_OFFSETS
	.align		4
.L_873:
        /*0860*/ 	.byte	0x04, 0x28
        /*0862*/ 	.short	(.L_875 - .L_874)


	//   ....[0]....
.L_874:
        /*0864*/ 	.word	0x00000070


	//   ....[1]....
        /*0868*/ 	.word	0x000001d0


	//   ....[2]....
        /*086c*/ 	.word	0x00000220


	//   ....[3]....
        /*0870*/ 	.word	0x00000450


	//   ....[4]....
        /*0874*/ 	.word	0x000005b0


	//   ....[5]....
        /*0878*/ 	.word	0x000006d0


	//   ....[6]....
        /*087c*/ 	.word	0x00000830


	//   ....[7]....
        /*0880*/ 	.word	0x00010640


	//   ....[8]....
        /*0884*/ 	.word	0x00019ed0


	//   ....[9]....
        /*0888*/ 	.word	0x00019f90


	//   ....[10]....
        /*088c*/ 	.word	0x0001abc0


	//   ....[11]....
        /*0890*/ 	.word	0x0001ac30


	//   ....[12]....
        /*0894*/ 	.word	0x0001ea60


	//   ....[13]....
        /*0898*/ 	.word	0x0001ea80


	//   ....[14]....
        /*089c*/ 	.word	0x0001f6a0


	//   ....[15]....
        /*08a0*/ 	.word	0x0001f6f0


	//   ....[16]....
        /*08a4*/ 	.word	0x00023040


	//   ....[17]....
        /*08a8*/ 	.word	0x000230a0


	//   ....[18]....
        /*08ac*/ 	.word	0x000230d0


	//   ....[19]....
        /*08b0*/ 	.word	0x00023110


	//   ....[20]....
        /*08b4*/ 	.word	0x00024ee0


	//   ....[21]....
        /*08b8*/ 	.word	0x00024f40


	//   ....[22]....
        /*08bc*/ 	.word	0x00024f60


	//   ....[23]....
        /*08c0*/ 	.word	0x00024f80


	//   ....[24]....
        /*08c4*/ 	.word	0x00026160


	//   ....[25]....
        /*08c8*/ 	.word	0x000261c0


	//   ....[26]....
        /*08cc*/ 	.word	0x00026200


	//   ....[27]....
        /*08d0*/ 	.word	0x00026230


	//   ....[28]....
        /*08d4*/ 	.word	0x00026260


	//   ....[29]....
        /*08d8*/ 	.word	0x00026290


	//   ....[30]....
        /*08dc*/ 	.word	0x000262c0


	//   ....[31]....
        /*08e0*/ 	.word	0x000262f0


	//   ....[32]....
        /*08e4*/ 	.word	0x00026320


	//   ....[33]....
        /*08e8*/ 	.word	0x00026350


	//   ....[34]....
        /*08ec*/ 	.word	0x00026380


	//   ....[35]....
        /*08f0*/ 	.word	0x000263b0


	//   ....[36]....
        /*08f4*/ 	.word	0x000263e0


	//   ....[37]....
        /*08f8*/ 	.word	0x00026410


	//   ....[38]....
        /*08fc*/ 	.word	0x00026440


	//   ....[39]....
        /*0900*/ 	.word	0x00026470


	//   ....[40]....
        /*0904*/ 	.word	0x000264a0


	//   ....[41]....
        /*0908*/ 	.word	0x000264d0


	//   ....[42]....
        /*090c*/ 	.word	0x00026500


	//   ....[43]....
        /*0910*/ 	.word	0x00026530


	//   ....[44]....
        /*0914*/ 	.word	0x00026560


	//   ....[45]....
        /*0918*/ 	.word	0x00026590


	//   ....[46]....
        /*091c*/ 	.word	0x000265c0


	//   ....[47]....
        /*0920*/ 	.word	0x000265f0


	//   ....[48]....
        /*0924*/ 	.word	0x00026620


	//   ....[49]....
        /*0928*/ 	.word	0x00026650


	//   ....[50]....
        /*092c*/ 	.word	0x00026680


	//   ....[51]....
        /*0930*/ 	.word	0x000266b0


	//   ....[52]....
        /*0934*/ 	.word	0x000266e0


	//   ....[53]....
        /*0938*/ 	.word	0x00026710


	//   ....[54]....
        /*093c*/ 	.word	0x00026740


	//   ....[55]....
        /*0940*/ 	.word	0x00026760


	//   ....[56]....
        /*0944*/ 	.word	0x00026780


	//   ....[57]....
        /*0948*/ 	.word	0x000267a0


	//   ....[58]....
        /*094c*/ 	.word	0x000267b0


	//   ....[59]....
        /*0950*/ 	.word	0x000267e0


	//   ....[60]....
        /*0954*/ 	.word	0x00026810


	//   ....[61]....
        /*0958*/ 	.word	0x00026840


	//   ....[62]....
        /*095c*/ 	.word	0x00026860


	//   ....[63]....
        /*0960*/ 	.word	0x00026880


	//   ....[64]....
        /*0964*/ 	.word	0x000268b0


	//   ....[65]....
        /*0968*/ 	.word	0x000268c0


	//   ....[66]....
        /*096c*/ 	.word	0x000268d0


	//   ....[67]....
        /*0970*/ 	.word	0x00026900


	//   ....[68]....
        /*0974*/ 	.word	0x00026930


	//   ....[69]....
        /*0978*/ 	.word	0x00026960


	//   ....[70]....
        /*097c*/ 	.word	0x00026990


	//   ....[71]....
        /*0980*/ 	.word	0x000269a0


	//   ....[72]....
        /*0984*/ 	.word	0x00028700


	//   ....[73]....
        /*0988*/ 	.word	0x000288e0


	//   ....[74]....
        /*098c*/ 	.word	0x00028910


	//   ....[75]....
        /*0990*/ 	.word	0x00028940


	//   ....[76]....
        /*0994*/ 	.word	0x00028970


	//   ....[77]....
        /*0998*/ 	.word	0x000289a0


	//   ....[78]....
        /*099c*/ 	.word	0x000289d0


	//   ....[79]....
        /*09a0*/ 	.word	0x00028b40


	//   ....[80]....
        /*09a4*/ 	.word	0x00028b70


	//   ....[81]....
        /*09a8*/ 	.word	0x00028ba0


	//   ....[82]....
        /*09ac*/ 	.word	0x00028bd0


	//   ....[83]....
        /*09b0*/ 	.word	0x00028c00


	//   ....[84]....
        /*09b4*/ 	.word	0x00028c30


	//   ....[85]....
        /*09b8*/ 	.word	0x00028cd0


	//   ....[86]....
        /*09bc*/ 	.word	0x00028d30


	//   ....[87]....
        /*09c0*/ 	.word	0x00028dc0


	//   ....[88]....
        /*09c4*/ 	.word	0x00029bf0


	//   ....[89]....
        /*09c8*/ 	.word	0x0002bce0


	//   ....[90]....
        /*09cc*/ 	.word	0x0002f3e0


	//   ....[91]....
        /*09d0*/ 	.word	0x0002f410


	//   ....[92]....
        /*09d4*/ 	.word	0x0002f450


	//   ....[93]....
        /*09d8*/ 	.word	0x0002f480


	//   ....[94]....
        /*09dc*/ 	.word	0x0002f4b0


	//   ....[95]....
        /*09e0*/ 	.word	0x0002f4e0


	//   ....[96]....
        /*09e4*/ 	.word	0x0002f510


	//   ....[97]....
        /*09e8*/ 	.word	0x0002f540


	//   ....[98]....
        /*09ec*/ 	.word	0x0002f6c0


	//   ....[99]....
        /*09f0*/ 	.word	0x0002f6f0


	//   ....[100]....
        /*09f4*/ 	.word	0x0002f720


	//   ....[101]....
        /*09f8*/ 	.word	0x0002f750


	//   ....[102]....
        /*09fc*/ 	.word	0x0002f780


	//   ....[103]....
        /*0a00*/ 	.word	0x0002f7b0


	//   ....[104]....
        /*0a04*/ 	.word	0x0002f870


	//   ....[105]....
        /*0a08*/ 	.word	0x0002f890


	//   ....[106]....
        /*0a0c*/ 	.word	0x0002f900


	//   ....[107]....
        /*0a10*/ 	.word	0x0002ffa0


	//   ....[108]....
        /*0a14*/ 	.word	0x000304b0


	//   ....[109]....
        /*0a18*/ 	.word	0x00030550


	//   ....[110]....
        /*0a1c*/ 	.word	0x000305f0


	//   ....[111]....
        /*0a20*/ 	.word	0x00030690


	//   ....[112]....
        /*0a24*/ 	.word	0x00030730


	//   ....[113]....
        /*0a28*/ 	.word	0x00030810


	//   ....[114]....
        /*0a2c*/ 	.word	0x000308b0


	//   ....[115]....
        /*0a30*/ 	.word	0x00030950


	//   ....[116]....
        /*0a34*/ 	.word	0x000309f0


	//   ....[117]....
        /*0a38*/ 	.word	0x00030d00


	//   ....[118]....
        /*0a3c*/ 	.word	0x00030e30


	//   ....[119]....
        /*0a40*/ 	.word	0x00030f50


	//   ....[120]....
        /*0a44*/ 	.word	0x00031070


	//   ....[121]....
        /*0a48*/ 	.word	0x00031120


	//   ....[122]....
        /*0a4c*/ 	.word	0x000311a0


	//   ....[123]....
        /*0a50*/ 	.word	0x00031200


	//   ....[124]....
        /*0a54*/ 	.word	0x00031280


	//   ....[125]....
        /*0a58*/ 	.word	0x000312e0


	//   ....[126]....
        /*0a5c*/ 	.word	0x00031360


	//   ....[127]....
        /*0a60*/ 	.word	0x000313c0


	//   ....[128]....
        /*0a64*/ 	.word	0x00031440


	//   ....[129]....
        /*0a68*/ 	.word	0x000314a0


	//   ....[130]....
        /*0a6c*/ 	.word	0x00031520


	//   ....[131]....
        /*0a70*/ 	.word	0x00031580


	//   ....[132]....
        /*0a74*/ 	.word	0x000315e0


	//   ....[133]....
        /*0a78*/ 	.word	0x00031640


	//   ....[134]....
        /*0a7c*/ 	.word	0x000316a0


	//   ....[135]....
        /*0a80*/ 	.word	0x00031700


	//   ....[136]....
        /*0a84*/ 	.word	0x00031760


	//   ....[137]....
        /*0a88*/ 	.word	0x000317c0


	//   ....[138]....
        /*0a8c*/ 	.word	0x00031830


	//   ....[139]....
        /*0a90*/ 	.word	0x00031890


	//   ....[140]....
        /*0a94*/ 	.word	0x00031920


	//   ....[141]....
        /*0a98*/ 	.word	0x00031980


	//   ....[142]....
        /*0a9c*/ 	.word	0x000319e0


	//   ....[143]....
        /*0aa0*/ 	.word	0x00031a40


	//   ....[144]....
        /*0aa4*/ 	.word	0x00031ae0


	//   ....[145]....
        /*0aa8*/ 	.word	0x00031b40


	//   ....[146]....
        /*0aac*/ 	.word	0x00031bd0


	//   ....[147]....
        /*0ab0*/ 	.word	0x00031c30


	//   ....[148]....
        /*0ab4*/ 	.word	0x00031cb0


	//   ....[149]....
        /*0ab8*/ 	.word	0x00031d10


	//   ....[150]....
        /*0abc*/ 	.word	0x00031d70


	//   ....[151]....
        /*0ac0*/ 	.word	0x00031dd0


	//   ....[152]....
        /*0ac4*/ 	.word	0x00031e50


	//   ....[153]....
        /*0ac8*/ 	.word	0x00031eb0


	//   ....[154]....
        /*0acc*/ 	.word	0x00031f30


	//   ....[155]....
        /*0ad0*/ 	.word	0x00031f90


	//   ....[156]....
        /*0ad4*/ 	.word	0x00031ff0


	//   ....[157]....
        /*0ad8*/ 	.word	0x00032050


	//   ....[158]....
        /*0adc*/ 	.word	0x000320c0


	//   ....[159]....
        /*0ae0*/ 	.word	0x00032120


	//   ....[160]....
        /*0ae4*/ 	.word	0x000321a0


	//   ....[161]....
        /*0ae8*/ 	.word	0x00032200


	//   ....[162]....
        /*0aec*/ 	.word	0x00032270


	//   ....[163]....
        /*0af0*/ 	.word	0x000322e0


	//   ....[164]....
        /*0af4*/ 	.word	0x00032350


	//   ....[165]....
        /*0af8*/ 	.word	0x000324e0


	//   ....[166]....
        /*0afc*/ 	.word	0x000327c0


	//   ....[167]....
        /*0b00*/ 	.word	0x00032be0


	//   ....[168]....
        /*0b04*/ 	.word	0x00032c80


	//   ....[169]....
        /*0b08*/ 	.word	0x00032da0


	//   ....[170]....
        /*0b0c*/ 	.word	0x00032e10


	//   ....[171]....
        /*0b10*/ 	.word	0x00032e80


	//   ....[172]....
        /*0b14*/ 	.word	0x00032ef0


	//   ....[173]....
        /*0b18*/ 	.word	0x00032f60


	//   ....[174]....
        /*0b1c*/ 	.word	0x00032fe0


	//   ....[175]....
        /*0b20*/ 	.word	0x00033070


	//   ....[176]....
        /*0b24*/ 	.word	0x00033100


	//   ....[177]....
        /*0b28*/ 	.word	0x00033170


	//   ....[178]....
        /*0b2c*/ 	.word	0x000331e0


	//   ....[179]....
        /*0b30*/ 	.word	0x00033250


	//   ....[180]....
        /*0b34*/ 	.word	0x000332d0


	//   ....[181]....
        /*0b38*/ 	.word	0x00033340


	//   ....[182]....
        /*0b3c*/ 	.word	0x000333e0


	//   ....[183]....
        /*0b40*/ 	.word	0x00033470


	//   ....[184]....
        /*0b44*/ 	.word	0x000335a0


	//----- nvinfo : EIATTR_REG_RECONFIG
	.align		4
.L_875:
        /*0b48*/ 	.byte	0x01, 0x54
	.zero		2


	//----- nvinfo : EIATTR_SYSCALL_OFFSETS
	.align		4
        /*0b4c*/ 	.byte	0x04, 0x46
        /*0b4e*/ 	.short	(.L_877 - .L_876)


	//   ....[0]....
.L_876:
        /*0b50*/ 	.word	0x00001ad0


	//   ....[1]....
        /*0b54*/ 	.word	0x00001c20


	//   ....[2]....
        /*0b58*/ 	.word	0x000107d0


	//   ....[3]....
        /*0b5c*/ 	.word	0x00010d90


	//   ....[4]....
        /*0b60*/ 	.word	0x0002b3b0


	//   ....[5]....
        /*0b64*/ 	.word	0x0002b560


	//   ....[6]....
        /*0b68*/ 	.word	0x0002b6b0


	//   ....[7]....
        /*0b6c*/ 	.word	0x0002b7e0


	//----- nvinfo : EIATTR_MBARRIER_INSTR_OFFSETS
	.align		4
.L_877:
        /*0b70*/ 	.byte	0x04, 0x39
        /*0b72*/ 	.short	(.L_879 - .L_878)


	//   ....[0]....
.L_878:
        /*0b74*/ 	.word	0x00000300
        /*0b78*/ 	.word	0x000000ff
        /*0b7c*/ 	.word	0x00033400
        /*0b80*/ 	.short	0x0100
        /*0b82*/ 	.byte	0x08
	.zero		1


	//   ....[1]....
        /*0b84*/ 	.word	0x00000310
        /*0b88*/ 	.word	0x000000ff
        /*0b8c*/ 	.word	0x00033420
        /*0b90*/ 	.short	0x0100
        /*0b92*/ 	.byte	0x08
	.zero		1


	//   ....[2]....
        /*0b94*/ 	.word	0x00000400
        /*0b98*/ 	.word	0x000000ff
        /*0b9c*/ 	.word	0x00033430
        /*0ba0*/ 	.short	0x0100
        /*0ba2*/ 	.byte	0x08
	.zero		1


	//   ....[3]....
        /*0ba4*/ 	.word	0x00000410
        /*0ba8*/ 	.word	0x000000ff
        /*0bac*/ 	.word	0x00033440
        /*0bb0*/ 	.short	0x0100
        /*0bb2*/ 	.byte	0x08
	.zero		1


	//   ....[4]....
        /*0bb4*/ 	.word	0x00000420
        /*0bb8*/ 	.word	0x000000ff
        /*0bbc*/ 	.word	0x00033438
        /*0bc0*/ 	.short	0x0100
        /*0bc2*/ 	.byte	0x08
	.zero		1


	//   ....[5]....
        /*0bc4*/ 	.word	0x00000430
        /*0bc8*/ 	.word	0x000000ff
        /*0bcc*/ 	.word	0x00033448
        /*0bd0*/ 	.short	0x0100
        /*0bd2*/ 	.byte	0x08
	.zero		1


	//   ....[6]....
        /*0bd4*/ 	.word	0x00000560
        /*0bd8*/ 	.word	0x000000ff
        /*0bdc*/ 	.word	0x00033450
        /*0be0*/ 	.short	0x0100
        /*0be2*/ 	.byte	0x08
	.zero		1


	//   ....[7]....
        /*0be4*/ 	.word	0x00000570
        /*0be8*/ 	.word	0x000000ff
        /*0bec*/ 	.word	0x00033460
        /*0bf0*/ 	.short	0x0100
        /*0bf2*/ 	.byte	0x08
	.zero		1


	//   ....[8]....
        /*0bf4*/ 	.word	0x00000580
        /*0bf8*/ 	.word	0x000000ff
        /*0bfc*/ 	.word	0x00033458
        /*0c00*/ 	.short	0x0100
        /*0c02*/ 	.byte	0x08
	.zero		1


	//   ....[9]....
        /*0c04*/ 	.word	0x00000590
        /*0c08*/ 	.word	0x000000ff
        /*0c0c*/ 	.word	0x00033468
        /*0c10*/ 	.short	0x0100
        /*0c12*/ 	.byte	0x08
	.zero		1


	//   ....[10]....
        /*0c14*/ 	.word	0x00000680
        /*0c18*/ 	.word	0x000000ff
        /*0c1c*/ 	.word	0x00033470
        /*0c20*/ 	.short	0x0100
        /*0c22*/ 	.byte	0x06
	.zero		1


	//   ....[11]....
        /*0c24*/ 	.word	0x00000690
        /*0c28*/ 	.word	0x000000ff
        /*0c2c*/ 	.word	0x00033480
        /*0c30*/ 	.short	0x0100
        /*0c32*/ 	.byte	0x06
	.zero		1


	//   ....[12]....
        /*0c34*/ 	.word	0x000006a0
        /*0c38*/ 	.word	0x000000ff
        /*0c3c*/ 	.word	0x00033478
        /*0c40*/ 	.short	0x0100
        /*0c42*/ 	.byte	0x06
	.zero		1


	//   ....[13]....
        /*0c44*/ 	.word	0x000006b0
        /*0c48*/ 	.word	0x000000ff
        /*0c4c*/ 	.word	0x00033488
        /*0c50*/ 	.short	0x0100
        /*0c52*/ 	.byte	0x06
	.zero		1


	//   ....[14]....
        /*0c54*/ 	.word	0x000007e0
        /*0c58*/ 	.word	0x000000ff
        /*0c5c*/ 	.word	0x00033490
        /*0c60*/ 	.short	0x0100
        /*0c62*/ 	.byte	0x08
	.zero		1


	//   ....[15]....
        /*0c64*/ 	.word	0x000007f0
        /*0c68*/ 	.word	0x000000ff
        /*0c6c*/ 	.word	0x000334a0
        /*0c70*/ 	.short	0x0100
        /*0c72*/ 	.byte	0x08
	.zero		1


	//   ....[16]....
        /*0c74*/ 	.word	0x00000800
        /*0c78*/ 	.word	0x000000ff
        /*0c7c*/ 	.word	0x00033498
        /*0c80*/ 	.short	0x0100
        /*0c82*/ 	.byte	0x08
	.zero		1


	//   ....[17]....
        /*0c84*/ 	.word	0x00000810
        /*0c88*/ 	.word	0x000000ff
        /*0c8c*/ 	.word	0x000334a8
        /*0c90*/ 	.short	0x0100
        /*0c92*/ 	.byte	0x08
	.zero		1


	//   ....[18]....
        /*0c94*/ 	.word	0x00000940
        /*0c98*/ 	.word	0x000000ff
        /*0c9c*/ 	.word	0x000334b0
        /*0ca0*/ 	.short	0x0100
        /*0ca2*/ 	.byte	0x08
	.zero		1


	//   ....[19]....
        /*0ca4*/ 	.word	0x00000950
        /*0ca8*/ 	.word	0x000000ff
        /*0cac*/ 	.word	0x000334c0
        /*0cb0*/ 	.short	0x0100
        /*0cb2*/ 	.byte	0x08
	.zero		1


	//   ....[20]....
        /*0cb4*/ 	.word	0x00000960
        /*0cb8*/ 	.word	0x000000ff
        /*0cbc*/ 	.word	0x000334b8
        /*0cc0*/ 	.short	0x0100
        /*0cc2*/ 	.byte	0x08
	.zero		1


	//   ....[21]....
        /*0cc4*/ 	.word	0x00000970
        /*0cc8*/ 	.word	0x000000ff
        /*0ccc*/ 	.word	0x000334c8
        /*0cd0*/ 	.short	0x0100
        /*0cd2*/ 	.byte	0x08
	.zero		1


	//   ....[22]....
        /*0cd4*/ 	.word	0x00003510
        /*0cd8*/ 	.word	0x0000002a
        /*0cdc*/ 	.word	0x00033490
        /*0ce0*/ 	.short	0x010a
        /*0ce2*/ 	.byte	0x3f
	.zero		1


	//   ....[23]....
        /*0ce4*/ 	.word	0x000095c0
        /*0ce8*/ 	.word	0x0000002a
        /*0cec*/ 	.word	0x00033490
        /*0cf0*/ 	.short	0x010a
        /*0cf2*/ 	.byte	0x3f
	.zero		1


	//   ....[24]....
        /*0cf4*/ 	.word	0x0000f740
        /*0cf8*/ 	.word	0x0000002a
        /*0cfc*/ 	.word	0x00033490
        /*0d00*/ 	.short	0x010a
        /*0d02*/ 	.byte	0x3f
	.zero		1


	//   ....[25]....
        /*0d04*/ 	.word	0x0000fb20
        /*0d08*/ 	.word	0x0000002c
        /*0d0c*/ 	.word	0x00000000
        /*0d10*/ 	.short	0x0101
        /*0d12*/ 	.byte	0x3f
	.zero		1


	//   ....[26]....
        /*0d14*/ 	.word	0x0000fb60
        /*0d18*/ 	.word	0x0000002a
        /*0d1c*/ 	.word	0x000334b0
        /*0d20*/ 	.short	0x010a
        /*0d22*/ 	.byte	0x3f
	.zero		1


	//   ....[27]....
        /*0d24*/ 	.word	0x000100a0
        /*0d28*/ 	.word	0x0000002a
        /*0d2c*/ 	.word	0x00000000
        /*0d30*/ 	.short	0x0101
        /*0d32*/ 	.byte	0x3f
	.zero		1


	//   ....[28]....
        /*0d34*/ 	.word	0x00010af0
        /*0d38*/ 	.word	0x00000010
        /*0d3c*/ 	.word	0x00033400
        /*0d40*/ 	.short	0x010a
        /*0d42*/ 	.byte	0x3f
	.zero		1


	//   ....[29]....
        /*0d44*/ 	.word	0x00010b40
        /*0d48*/ 	.word	0x00000010
        /*0d4c*/ 	.word	0x00033400
        /*0d50*/ 	.short	0x010a
        /*0d52*/ 	.byte	0x3f
	.zero		1


	//   ....[30]....
        /*0d54*/ 	.word	0x000115e0
        /*0d58*/ 	.word	0x00000010
        /*0d5c*/ 	.word	0x00033400
        /*0d60*/ 	.short	0x010a
        /*0d62*/ 	.byte	0x3f
	.zero		1


	//   ....[31]....
        /*0d64*/ 	.word	0x00014b60
        /*0d68*/ 	.word	0x00000010
        /*0d6c*/ 	.word	0x00033400
        /*0d70*/ 	.short	0x010a
        /*0d72*/ 	.byte	0x3f
	.zero		1


	//   ....[32]....
        /*0d74*/ 	.word	0x00017c70
        /*0d78*/ 	.word	0x00000000
        /*0d7c*/ 	.word	0x00033430
        /*0d80*/ 	.short	0x010a
        /*0d82*/ 	.byte	0x3f
	.zero		1


	//   ....[33]....
        /*0d84*/ 	.word	0x00017cf0
        /*0d88*/ 	.word	0x00000000
        /*0d8c*/ 	.word	0x00033430
        /*0d90*/ 	.short	0x010a
        /*0d92*/ 	.byte	0x3f
	.zero		1


	//   ....[34]....
        /*0d94*/ 	.word	0x0001b130
        /*0d98*/ 	.word	0x0000003d
        /*0d9c*/ 	.word	0x00000000
        /*0da0*/ 	.short	0x0101
        /*0da2*/ 	.byte	0x3f
	.zero		1


	//   ....[35]....
        /*0da4*/ 	.word	0x0001c410
        /*0da8*/ 	.word	0x00000009
        /*0dac*/ 	.word	0x00033430
        /*0db0*/ 	.short	0x010a
        /*0db2*/ 	.byte	0x3f
	.zero		1


	//   ....[36]....
        /*0db4*/ 	.word	0x0001c460
        /*0db8*/ 	.word	0x00000009
        /*0dbc*/ 	.word	0x00033430
        /*0dc0*/ 	.short	0x010a
        /*0dc2*/ 	.byte	0x3f
	.zero		1


	//   ....[37]....
        /*0dc4*/ 	.word	0x0001d560
        /*0dc8*/ 	.word	0x0000000a
        /*0dcc*/ 	.word	0x00033450
        /*0dd0*/ 	.short	0x010a
        /*0dd2*/ 	.byte	0x3f
	.zero		1


	//   ....[38]....
        /*0dd4*/ 	.word	0x0001d5a0
        /*0dd8*/ 	.word	0x0000000a
        /*0ddc*/ 	.word	0x00033450
        /*0de0*/ 	.short	0x010a
        /*0de2*/ 	.byte	0x3f
	.zero		1


	//   ....[39]....
        /*0de4*/ 	.word	0x00020160
        /*0de8*/ 	.word	0x00000000
        /*0dec*/ 	.word	0x00000000
        /*0df0*/ 	.short	0x0101
        /*0df2*/ 	.byte	0x3f
	.zero		1


	//   ....[40]....
        /*0df4*/ 	.word	0x00020460
        /*0df8*/ 	.word	0x00000007
        /*0dfc*/ 	.word	0x00000000
        /*0e00*/ 	.short	0x0101
        /*0e02*/ 	.byte	0x3f
	.zero		1


	//   ....[41]....
        /*0e04*/ 	.word	0x00020d90
        /*0e08*/ 	.word	0x00000009
        /*0e0c*/ 	.word	0x00033430
        /*0e10*/ 	.short	0x010a
        /*0e12*/ 	.byte	0x3f
	.zero		1


	//   ....[42]....
        /*0e14*/ 	.word	0x00020de0
        /*0e18*/ 	.word	0x00000009
        /*0e1c*/ 	.word	0x00033430
        /*0e20*/ 	.short	0x010a
        /*0e22*/ 	.byte	0x3f
	.zero		1


	//   ....[43]....
        /*0e24*/ 	.word	0x00021ee0
        /*0e28*/ 	.word	0x0000000a
        /*0e2c*/ 	.word	0x00033450
        /*0e30*/ 	.short	0x010a
        /*0e32*/ 	.byte	0x3f
	.zero		1


	//   ....[44]....
        /*0e34*/ 	.word	0x00021f20
        /*0e38*/ 	.word	0x0000000a
        /*0e3c*/ 	.word	0x00033450
        /*0e40*/ 	.short	0x010a
        /*0e42*/ 	.byte	0x3f
	.zero		1


	//   ....[45]....
        /*0e44*/ 	.word	0x00023fb0
        /*0e48*/ 	.word	0x00000000
        /*0e4c*/ 	.word	0x00000000
        /*0e50*/ 	.short	0x0101
        /*0e52*/ 	.byte	0x3f
	.zero		1


	//   ....[46]....
        /*0e54*/ 	.word	0x000242d0
        /*0e58*/ 	.word	0x00000007
        /*0e5c*/ 	.word	0x00000000
        /*0e60*/ 	.short	0x0101
        /*0e62*/ 	.byte	0x3f
	.zero		1


	//   ....[47]....
        /*0e64*/ 	.word	0x00024b50
        /*0e68*/ 	.word	0x0000000b
        /*0e6c*/ 	.word	0x00033450
        /*0e70*/ 	.short	0x010a
        /*0e72*/ 	.byte	0x3f
	.zero		1


	//   ....[48]....
        /*0e74*/ 	.word	0x00024bd0
        /*0e78*/ 	.word	0x0000000b
        /*0e7c*/ 	.word	0x00033450
        /*0e80*/ 	.short	0x010a
        /*0e82*/ 	.byte	0x3f
	.zero		1


	//   ....[49]....
        /*0e84*/ 	.word	0x00025200
        /*0e88*/ 	.word	0x00000002
        /*0e8c*/ 	.word	0x00000000
        /*0e90*/ 	.short	0x0101
        /*0e92*/ 	.byte	0x3f
	.zero		1


	//   ....[50]....
        /*0e94*/ 	.word	0x00027520
        /*0e98*/ 	.word	0x00000000
        /*0e9c*/ 	.word	0x00000000
        /*0ea0*/ 	.short	0x0101
        /*0ea2*/ 	.byte	0x3f
	.zero		1


	//   ....[51]....
        /*0ea4*/ 	.word	0x00029d00
        /*0ea8*/ 	.word	0x0000000b
        /*0eac*/ 	.word	0x00033420
        /*0eb0*/ 	.short	0x010a
        /*0eb2*/ 	.byte	0x3f
	.zero		1


	//   ....[52]....
        /*0eb4*/ 	.word	0x00029dd0
        /*0eb8*/ 	.word	0x00000007
        /*0ebc*/ 	.word	0x000334a0
        /*0ec0*/ 	.short	0x010a
        /*0ec2*/ 	.byte	0x3f
	.zero		1


	//   ....[53]....
        /*0ec4*/ 	.word	0x0002a210
        /*0ec8*/ 	.word	0x00000007
        /*0ecc*/ 	.word	0x000334c0
        /*0ed0*/ 	.short	0x010a
        /*0ed2*/ 	.byte	0x3f
	.zero		1


	//   ....[54]....
        /*0ed4*/ 	.word	0x0002a7d0
        /*0ed8*/ 	.word	0x00000007
        /*0edc*/ 	.word	0x000334a0
        /*0ee0*/ 	.short	0x010a
        /*0ee2*/ 	.byte	0x3f
	.zero		1


	//   ....[55]....
        /*0ee4*/ 	.word	0x0002abf0
        /*0ee8*/ 	.word	0x00000007
        /*0eec*/ 	.word	0x000334c0
        /*0ef0*/ 	.short	0x010a
        /*0ef2*/ 	.byte	0x3f
	.zero		1


	//   ....[56]....
        /*0ef4*/ 	.word	0x0002bf90
        /*0ef8*/ 	.word	0x00000004
        /*0efc*/ 	.word	0x00033480
        /*0f00*/ 	.short	0x010a
        /*0f02*/ 	.byte	0x3f
	.zero		1


	//   ....[57]....
        /*0f04*/ 	.word	0x0002c210
        /*0f08*/ 	.word	0x00000004
        /*0f0c*/ 	.word	0x00033440
        /*0f10*/ 	.short	0x010a
        /*0f12*/ 	.byte	0x3f
	.zero		1


	//   ....[58]....
        /*0f14*/ 	.word	0x0002c740
        /*0f18*/ 	.word	0x00000004
        /*0f1c*/ 	.word	0x00033420
        /*0f20*/ 	.short	0x010a
        /*0f22*/ 	.byte	0x3f
	.zero		1


	//   ....[59]....
        /*0f24*/ 	.word	0x0002ca80
        /*0f28*/ 	.word	0x00000005
        /*0f2c*/ 	.word	0x00033480
        /*0f30*/ 	.short	0x010a
        /*0f32*/ 	.byte	0x3f
	.zero		1


	//   ....[60]....
        /*0f34*/ 	.word	0x0002cef0
        /*0f38*/ 	.word	0x00000005
        /*0f3c*/ 	.word	0x00033440
        /*0f40*/ 	.short	0x010a
        /*0f42*/ 	.byte	0x3f
	.zero		1


	//   ....[61]....
        /*0f44*/ 	.word	0x0002d3d0
        /*0f48*/ 	.word	0x0000000d
        /*0f4c*/ 	.word	0x00033470
        /*0f50*/ 	.short	0x010a
        /*0f52*/ 	.byte	0x3f
	.zero		1


	//   ....[62]....
        /*0f54*/ 	.word	0x0002d440
        /*0f58*/ 	.word	0x0000000d
        /*0f5c*/ 	.word	0x00033460
        /*0f60*/ 	.short	0x010a
        /*0f62*/ 	.byte	0x3f
	.zero		1


	//   ....[63]....
        /*0f64*/ 	.word	0x0002e1d0
        /*0f68*/ 	.word	0x0000000d
        /*0f6c*/ 	.word	0x00033450
        /*0f70*/ 	.short	0x0101
        /*0f72*/ 	.byte	0x3f
	.zero		1


	//   ....[64]....
        /*0f74*/ 	.word	0x0002e240
        /*0f78*/ 	.word	0x0000000d
        /*0f7c*/ 	.word	0x00000000
        /*0f80*/ 	.short	0x0101
        /*0f82*/ 	.byte	0x3f
	.zero		1


	//   ....[65]....
        /*0f84*/ 	.word	0x0002e420
        /*0f88*/ 	.word	0x00000000
        /*0f8c*/ 	.word	0x00033470
        /*0f90*/ 	.short	0x010a
        /*0f92*/ 	.byte	0x3f
	.zero		1


	//   ....[66]....
        /*0f94*/ 	.word	0x0002e4b0
        /*0f98*/ 	.word	0x00000000
        /*0f9c*/ 	.word	0x00033460
        /*0fa0*/ 	.short	0x010a
        /*0fa2*/ 	.byte	0x3f
	.zero		1


	//   ....[67]....
        /*0fa4*/ 	.word	0x0002f180
        /*0fa8*/ 	.word	0x00000000
        /*0fac*/ 	.word	0x00033450
        /*0fb0*/ 	.short	0x0101
        /*0fb2*/ 	.byte	0x3f
	.zero		1


	//   ....[68]....
        /*0fb4*/ 	.word	0x0002f1d0
        /*0fb8*/ 	.word	0x00000002
        /*0fbc*/ 	.word	0x00000000
        /*0fc0*/ 	.short	0x0101
        /*0fc2*/ 	.byte	0x3f
	.zero		1


	//   ....[69]....
        /*0fc4*/ 	.word	0x0002ff20
        /*0fc8*/ 	.word	0x00000000
        /*0fcc*/ 	.word	0x00033420
        /*0fd0*/ 	.short	0x010a
        /*0fd2*/ 	.byte	0x3f
	.zero		1


	//   ....[70]....
        /*0fd4*/ 	.word	0x000300d0
        /*0fd8*/ 	.word	0x00000006
        /*0fdc*/ 	.word	0x00000000
        /*0fe0*/ 	.short	0x010a
        /*0fe2*/ 	.byte	0x3f
	.zero		1


	//   ....[71]....
        /*0fe4*/ 	.word	0x00030140
        /*0fe8*/ 	.word	0x00000007
        /*0fec*/ 	.word	0x00000000
        /*0ff0*/ 	.short	0x010a
        /*0ff2*/ 	.byte	0x3f
	.zero		1


	//   ....[72]....
        /*0ff4*/ 	.word	0x000301a0
        /*0ff8*/ 	.word	0x00000004
        /*0ffc*/ 	.word	0x00033460
        /*1000*/ 	.short	0x010a
        /*1002*/ 	.byte	0x3f
	.zero		1


	//   ....[73]....
        /*1004*/ 	.word	0x000301f0
        /*1008*/ 	.word	0x00000003
        /*100c*/ 	.word	0x00033460
        /*1010*/ 	.short	0x010a
        /*1012*/ 	.byte	0x3f
	.zero		1


	//   ....[74]....
        /*1014*/ 	.word	0x00030230
        /*1018*/ 	.word	0x00000004
        /*101c*/ 	.word	0x00033480
        /*1020*/ 	.short	0x010a
        /*1022*/ 	.byte	0x3f
	.zero		1


	//   ....[75]....
        /*1024*/ 	.word	0x00030250
        /*1028*/ 	.word	0x00000003
        /*102c*/ 	.word	0x00033480
        /*1030*/ 	.short	0x010a
        /*1032*/ 	.byte	0x3f
	.zero		1


	//   ....[76]....
        /*1034*/ 	.word	0x000302b0
        /*1038*/ 	.word	0x0000002a
        /*103c*/ 	.word	0x00033490
        /*1040*/ 	.short	0x010a
        /*1042*/ 	.byte	0x3f
	.zero		1


	//   ....[77]....
        /*1044*/ 	.word	0x00030300
        /*1048*/ 	.word	0x0000002a
        /*104c*/ 	.word	0x00033490
        /*1050*/ 	.short	0x010a
        /*1052*/ 	.byte	0x3f
	.zero		1


	//   ....[78]....
        /*1054*/ 	.word	0x00030350
        /*1058*/ 	.word	0x0000002a
        /*105c*/ 	.word	0x00033490
        /*1060*/ 	.short	0x010a
        /*1062*/ 	.byte	0x3f
	.zero		1


	//   ....[79]....
        /*1064*/ 	.word	0x000303a0
        /*1068*/ 	.word	0x0000002a
        /*106c*/ 	.word	0x000334b0
        /*1070*/ 	.short	0x010a
        /*1072*/ 	.byte	0x3f
	.zero		1


	//   ....[80]....
        /*1074*/ 	.word	0x00030770
        /*1078*/ 	.word	0x00000010
        /*107c*/ 	.word	0x00033400
        /*1080*/ 	.short	0x010a
        /*1082*/ 	.byte	0x3f
	.zero		1


	//   ....[81]....
        /*1084*/ 	.word	0x00030a30
        /*1088*/ 	.word	0x00000010
        /*108c*/ 	.word	0x00033400
        /*1090*/ 	.short	0x010a
        /*1092*/ 	.byte	0x3f
	.zero		1


	//   ....[82]....
        /*1094*/ 	.word	0x00030a80
        /*1098*/ 	.word	0x00000000
        /*109c*/ 	.word	0x00033430
        /*10a0*/ 	.short	0x010a
        /*10a2*/ 	.byte	0x3f
	.zero		1


	//   ....[83]....
        /*10a4*/ 	.word	0x00030ad0
        /*10a8*/ 	.word	0x00000009
        /*10ac*/ 	.word	0x00033430
        /*10b0*/ 	.short	0x010a
        /*10b2*/ 	.byte	0x3f
	.zero		1


	//   ....[84]....
        /*10b4*/ 	.word	0x00030b20
        /*10b8*/ 	.word	0x0000000a
        /*10bc*/ 	.word	0x00033450
        /*10c0*/ 	.short	0x010a
        /*10c2*/ 	.byte	0x3f
	.zero		1


	//   ....[85]....
        /*10c4*/ 	.word	0x00030b70
        /*10c8*/ 	.word	0x00000009
        /*10cc*/ 	.word	0x00033430
        /*10d0*/ 	.short	0x010a
        /*10d2*/ 	.byte	0x3f
	.zero		1


	//   ....[86]....
        /*10d4*/ 	.word	0x00030bc0
        /*10d8*/ 	.word	0x0000000a
        /*10dc*/ 	.word	0x00033450
        /*10e0*/ 	.short	0x010a
        /*10e2*/ 	.byte	0x3f
	.zero		1


	//   ....[87]....
        /*10e4*/ 	.word	0x00030c10
        /*10e8*/ 	.word	0x0000000b
        /*10ec*/ 	.word	0x00033450
        /*10f0*/ 	.short	0x010a
        /*10f2*/ 	.byte	0x3f
	.zero		1


	//   ....[88]....
        /*10f4*/ 	.word	0x000325a0
        /*10f8*/ 	.word	0x0000000b
        /*10fc*/ 	.word	0x00033420
        /*1100*/ 	.short	0x010a
        /*1102*/ 	.byte	0x3f
	.zero		1


	//   ....[89]....
        /*1104*/ 	.word	0x000325f0
        /*1108*/ 	.word	0x00000007
        /*110c*/ 	.word	0x000334a0
        /*1110*/ 	.short	0x010a
        /*1112*/ 	.byte	0x3f
	.zero		1


	//   ....[90]....
        /*1114*/ 	.word	0x00032640
        /*1118*/ 	.word	0x00000007
        /*111c*/ 	.word	0x000334c0
        /*1120*/ 	.short	0x010a
        /*1122*/ 	.byte	0x3f
	.zero		1


	//   ....[91]....
        /*1124*/ 	.word	0x00032690
        /*1128*/ 	.word	0x00000007
        /*112c*/ 	.word	0x000334a0
        /*1130*/ 	.short	0x010a
        /*1132*/ 	.byte	0x3f
	.zero		1


	//   ....[92]....
        /*1134*/ 	.word	0x000326e0
        /*1138*/ 	.word	0x00000007
        /*113c*/ 	.word	0x000334c0
        /*1140*/ 	.short	0x010a
        /*1142*/ 	.byte	0x3f
	.zero		1


	//   ....[93]....
        /*1144*/ 	.word	0x00032880
        /*1148*/ 	.word	0x00000004
        /*114c*/ 	.word	0x00033480
        /*1150*/ 	.short	0x010a
        /*1152*/ 	.byte	0x3f
	.zero		1


	//   ....[94]....
        /*1154*/ 	.word	0x000328d0
        /*1158*/ 	.word	0x00000004
        /*115c*/ 	.word	0x00033440
        /*1160*/ 	.short	0x010a
        /*1162*/ 	.byte	0x3f
	.zero		1


	//   ....[95]....
        /*1164*/ 	.word	0x00032950
        /*1168*/ 	.word	0x00000004
        /*116c*/ 	.word	0x00033420
        /*1170*/ 	.short	0x010a
        /*1172*/ 	.byte	0x3f
	.zero		1


	//   ....[96]....
        /*1174*/ 	.word	0x000329a0
        /*1178*/ 	.word	0x00000005
        /*117c*/ 	.word	0x00033480
        /*1180*/ 	.short	0x010a
        /*1182*/ 	.byte	0x3f
	.zero		1


	//   ....[97]....
        /*1184*/ 	.word	0x000329f0
        /*1188*/ 	.word	0x00000005
        /*118c*/ 	.word	0x00033440
        /*1190*/ 	.short	0x010a
        /*1192*/ 	.byte	0x3f
	.zero		1


	//   ....[98]....
        /*1194*/ 	.word	0x00032a40
        /*1198*/ 	.word	0x0000000d
        /*119c*/ 	.word	0x00033470
        /*11a0*/ 	.short	0x010a
        /*11a2*/ 	.byte	0x3f
	.zero		1


	//   ....[99]....
        /*11a4*/ 	.word	0x00032a90
        /*11a8*/ 	.word	0x0000000d
        /*11ac*/ 	.word	0x00033460
        /*11b0*/ 	.short	0x010a
        /*11b2*/ 	.byte	0x3f
	.zero		1


	//   ....[100]....
        /*11b4*/ 	.word	0x00032ae0
        /*11b8*/ 	.word	0x00000000
        /*11bc*/ 	.word	0x00033470
        /*11c0*/ 	.short	0x010a
        /*11c2*/ 	.byte	0x3f
	.zero		1


	//   ....[101]....
        /*11c4*/ 	.word	0x00032b30
        /*11c8*/ 	.word	0x00000000
        /*11cc*/ 	.word	0x00033460
        /*11d0*/ 	.short	0x010a
        /*11d2*/ 	.byte	0x3f
	.zero		1


	//   ....[102]....
        /*11d4*/ 	.word	0x000334c0
        /*11d8*/ 	.word	0x00000000
        /*11dc*/ 	.word	0x00033420
        /*11e0*/ 	.short	0x010a
        /*11e2*/ 	.byte	0x3f
	.zero		1


	//   ....[103]....
        /*11e4*/ 	.word	0x00033660
        /*11e8*/ 	.word	0x00000006
        /*11ec*/ 	.word	0x00000000
        /*11f0*/ 	.short	0x010a
        /*11f2*/ 	.byte	0x3f
	.zero		1


	//   ....[104]....
        /*11f4*/ 	.word	0x000336b0
        /*11f8*/ 	.word	0x00000007
        /*11fc*/ 	.word	0x00000000
        /*1200*/ 	.short	0x010a
        /*1202*/ 	.byte	0x3f
	.zero		1


	//   ....[105]....
        /*1204*/ 	.word	0x00033700
        /*1208*/ 	.word	0x00000004
        /*120c*/ 	.word	0x00033460
        /*1210*/ 	.short	0x010a
        /*1212*/ 	.byte	0x3f
	.zero		1


	//   ....[106]....
        /*1214*/ 	.word	0x00033750
        /*1218*/ 	.word	0x00000003
        /*121c*/ 	.word	0x00033460
        /*1220*/ 	.short	0x010a
        /*1222*/ 	.byte	0x3f
	.zero		1


	//   ....[107]....
        /*1224*/ 	.word	0x000337a0
        /*1228*/ 	.word	0x00000004
        /*122c*/ 	.word	0x00033480
        /*1230*/ 	.short	0x010a
        /*1232*/ 	.byte	0x3f
	.zero		1


	//----- nvinfo : EIATTR_NUM_MBARRIERS
	.align		4
.L_879:
        /*1234*/ 	.byte	0x03, 0x38
        /*1236*/ 	.short	0x0016


	//----- nvinfo : EIATTR_EXIT_INSTR_OFFSETS
	.align		4
        /*1238*/ 	.byte	0x04, 0x1c
        /*123a*/ 	.short	(.L_881 - .L_880)


	//   ....[0]....
.L_880:
        /*123c*/ 	.word	0x000302a0


	//----- nvinfo : EIATTR_MAX_THREADS
	.align		4
.L_881:
        /*1240*/ 	.byte	0x04, 0x05
        /*1242*/ 	.short	(.L_883 - .L_882)
.L_882:
        /*1244*/ 	.word	0x00000180
        /*1248*/ 	.word	0x00000001
        /*124c*/ 	.word	0x00000001


	//----- nvinfo : EIATTR_CRS_STACK_SIZE
	.align		4
.L_883:
        /*1250*/ 	.byte	0x04, 0x1e
        /*1252*/ 	.short	(.L_885 - .L_884)
.L_884:
        /*1254*/ 	.word	0x00000000


	//----- nvinfo : EIATTR_CBANK_PARAM_SIZE
	.align		4
.L_885:
        /*1258*/ 	.byte	0x03, 0x19
        /*125a*/ 	.short	0x0a70


	//----- nvinfo : EIATTR_PARAM_CBANK
	.align		4
        /*125c*/ 	.byte	0x04, 0x0a
        /*125e*/ 	.short	(.L_887 - .L_886)
	.align		4
.L_886:
        /*1260*/ 	.word	index@(.nv.constant0._ZN7cutlass13device_kernelIN5flash11enable_sm90INS1_16FlashAttnFwdSm90INS1_25CollectiveMainloopFwdSm90ILi2EN4cute5tupleIJNS5_1CILi1EEES8_S8_EEENS6_IJNS7_ILi128EEENS7_ILi160EEENS7_ILi192EEEEEELi192ENS_12float_e4m3_tEfNS_4arch4Sm90ELb1ELb0ELb1ELb1ELb0ELb1ELb0ELb1ELb1ELb0ELb0ELb0EEENS1_21CollectiveEpilogueFwdINS6_IJSA_SC_SB_EEES9_NS_10bfloat16_tESG_Li256ELb1ELb0ELb0ELb1EEENS1_36VarlenDynamicPersistentTileSchedulerILi128ELi160ELi256ELi128ELb0ELb0ELb1ELb1ELb1ELb1EEEEEEEEEvNT_6ParamsE)
        /*1264*/ 	.short	0x0210
        /*1266*/ 	.short	0x0a70


	//----- nvinfo : EIATTR_SW_WAR
	.align		4
.L_887:
        /*1268*/ 	.byte	0x04, 0x36
        /*126a*/ 	.short	(.L_889 - .L_888)
.L_888:
        /*126c*/ 	.word	0x00000008
.L_889:


//--------------------- .nv.info._ZN7cutlass13device_kernelIN5flash11enable_sm90INS1_16FlashAttnFwdSm90INS1_25CollectiveMainloopFwdSm90ILi2EN4cute5tupleIJNS5_1CILi1EEES8_S8_EEENS6_IJNS7_ILi128EEENS7_ILi224EEESA_EEELi128ENS_12float_e4m3_tEfNS_4arch4Sm90ELb0ELb0ELb1ELb0ELb0ELb0ELb0ELb1ELb1ELb0ELb0ELb0EEENS1_21CollectiveEpilogueFwdINS6_IJSA_SA_SB_EEES9_NS_10bfloat16_tESF_Li256ELb0ELb0ELb0ELb1EEENS1_29StaticPersistentTileSchedulerILb0EEEEEEEEEvNT_6ParamsE --------------------------
	.section	.nv.info._ZN7cutlass13device_kernelIN5flash11enable_sm90INS1_16FlashAttnFwdSm90INS1_25CollectiveMainloopFwdSm90ILi2EN4cute5tupleIJNS5_1CILi1EEES8_S8_EEENS6_IJNS7_ILi128EEENS7_ILi224EEESA_EEELi128ENS_12float_e4m3_tEfNS_4arch4Sm90ELb0ELb0ELb1ELb0ELb0ELb0ELb0ELb1ELb1ELb0ELb0ELb0EEENS1_21CollectiveEpilogueFwdINS6_IJSA_SA_SB_EEES9_NS_10bfloat16_tESF_Li256ELb0ELb0ELb0ELb1EEENS1_29StaticPersistentTileSchedulerILb0EEEEEEEEEvNT_6ParamsE,"",@"SHT_CUDA_INFO"
	.sectionflags	@""
	.align	4


	//----- nvinfo : EIATTR_CUDA_API_VERSION
	.align		4
        /*0000*/ 	.byte	0x04, 0x37
        /*0002*/ 	.short	(.L_891 - .L_890)
.L_890:
        /*0004*/ 	.word	0x00000082


	//----- nvinfo : EIATTR_KPARAM_INFO
	.align		4
.L_891:
        /*0008*/ 	.byte	0x04, 0x17
        /*000a*/ 	.short	(.L_893 - .L_892)
.L_892:
        /*000c*/ 	.word	0x00000000
        /*0010*/ 	.short	0x0000
        /*0012*/ 	.short	0x0070
        /*0014*/ 	.byte	0x00, 0xf0, 0x01, 0x2e


	//----- nvinfo : EIATTR_SPARSE_MMA_MASK
	.align		4
.L_893:
        /*0018*/ 	.byte	0x03, 0x50
        /*001a*/ 	.short	0x0000


	//----- nvinfo : EIATTR_MAXREG_COUNT
	.align		4
        /*001c*/ 	.byte	0x03, 0x1b
        /*001e*/ 	.short	0x00a8


	//----- nvinfo : EIATTR_NUM_BARRIERS
	.align		4
        /*0020*/ 	.byte	0x02, 0x4c
        /*0022*/ 	.byte	0x10
	.zero		1


	//----- nvinfo : EIATTR_EXTERNS
	.align		4
        /*0024*/ 	.byte	0x04, 0x0f
        /*0026*/ 	.short	(.L_895 - .L_894)


	//   ....[0]....
	.align		4
.L_894:
        /*0028*/ 	.word	index@(__assertfail)


	//----- nvinfo : EIATTR_ANNOTATIONS
	.align		4
.L_895:
        /*002c*/ 	.byte	0x04, 0x55
        /*002e*/ 	.short	(.L_897 - .L_896)


	//   ....[0]....
.L_896:
        /* <DEDUP_REMOVED lines=25> */


	//----- nvinfo : EIATTR_MERCURY_ISA_VERSION
	.align		4
.L_897:
        /*01a8*/ 	.byte	0x03, 0x5f
        /*01aa*/ 	.short	0x0101


	//----- nvinfo : EIATTR_INT_WARP_WIDE_INSTR_OFFSETS
	.align		4
        /*01ac*/ 	.byte	0x04, 0x31
        /*01ae*/ 	.short	(.L_899 - .L_898)


	//   ....[0]....
.L_898:
        /*01b0*/ 	.word	0x00000190


	//   ....[1]....
        /*01b4*/ 	.word	0x000001c0


	//   ....[2]....
        /*01b8*/ 	.word	0x000001d0


	//   ....[3]....
        /*01bc*/ 	.word	0x0000cb00


	//----- nvinfo : EIATTR_COOP_GROUP_MASK_REGIDS
	.align		4
.L_899:
        /*01c0*/ 	.byte	0x04, 0x29
        /*01c2*/ 	.short	(.L_901 - .L_900)


	//   ....[0]....
.L_900:
        /*01c4*/ 	.word	0xffffffff


	//   ....[1]....
        /*01c8*/ 	.word	0xffffffff


	//   ....[2]....
        /*01cc*/ 	.word	0xffffffff


	//   ....[3]....
        /*01d0*/ 	.word	0xffffffff


	//   ....[4]....
        /*01d4*/ 	.word	0xffffffff


	//   ....[5]....
        /*01d8*/ 	.word	0xffffffff


	//   ....[6]....
        /*01dc*/ 	.word	0xffffffff


	//   ....[7]....
        /*01e0*/ 	.word	0xffffffff


	//   ....[8]....
        /*01e4*/ 	.word	0xffffffff


	//   ....[9]....
        /*01e8*/ 	.word	0xffffffff


	//   ....[10]....
        /*01ec*/ 	.word	0xffffffff


	//   ....[11]....
        /*01f0*/ 	.word	0xffffffff


	//   ....[12]....
        /*01f4*/ 	.word	0xffffffff


	//   ....[13]....
        /*01f8*/ 	.word	0xffffffff


	//   ....[14]....
        /*01fc*/ 	.word	0xffffffff


	//   ....[15]....
        /*0200*/ 	.word	0xffffffff


	//   ....[16]....
        /*0204*/ 	.word	0xffffffff


	//   ....[17]....
        /*0208*/ 	.word	0xffffffff


	//   ....[18]....
        /*020c*/ 	.word	0xffffffff


	//   ....[19]....
        /*0210*/ 	.word	0xffffffff


	//   ....[20]....
        /*0214*/ 	.word	0xffffffff


	//   ....[21]....
        /*0218*/ 	.word	0xffffffff


	//   ....[22]....
        /*021c*/ 	.word	0xffffffff


	//   ....[23]....
        /*0220*/ 	.word	0xffffffff


	//   ....[24]....
        /*0224*/ 	.word	0xffffffff


	//   ....[25]....
        /*0228*/ 	.word	0xffffffff


	//   ....[26]....
        /*022c*/ 	.word	0xffffffff


	//   ....[27]....
        /*0230*/ 	.word	0xffffffff


	//   ....[28]....
        /*0234*/ 	.word	0xffffffff


	//   ....[29]....
        /*0238*/ 	.word	0xffffffff


	//   ....[30]....
        /*023c*/ 	.word	0xffffffff


	//   ....[31]....
        /*0240*/ 	.word	0xffffffff


	//   ....[32]....
        /*0244*/ 	.word	0xffffffff


	//   ....[33]....
        /*0248*/ 	.word	0xffffffff


	//   ....[34]....
        /*024c*/ 	.word	0xffffffff


	//   ....[35]....
        /*0250*/ 	.word	0xffffffff


	//   ....[36]....
        /*0254*/ 	.word	0xffffffff


	//   ....[37]....
        /*0258*/ 	.word	0xffffffff


	//   ....[38]....
        /*025c*/ 	.word	0xffffffff


	//   ....[39]....
        /*0260*/ 	.word	0xffffffff


	//   ....[40]....
        /*0264*/ 	.word	0xffffffff


	//   ....[41]....
        /*0268*/ 	.word	0xffffffff


	//   ....[42]....
        /*026c*/ 	.word	0xffffffff


	//   ....[43]....
        /*0270*/ 	.word	0xffffffff


	//   ....[44]....
        /*0274*/ 	.word	0xffffffff


	//   ....[45]....
        /*0278*/ 	.word	0xffffffff


	//   ....[46]....
        /*027c*/ 	.word	0xffffffff


	//   ....[47]....
        /*0280*/ 	.word	0xffffffff


	//   ....[48]....
        /*0284*/ 	.word	0xffffffff


	//   ....[49]....
        /*0288*/ 	.word	0xffffffff


	//   ....[50]....
        /*028c*/ 	.word	0xffffffff


	//   ....[51]....
        /*0290*/ 	.word	0xffffffff


	//   ....[52]....
        /*0294*/ 	.word	0xffffffff


	//   ....[53]....
        /*0298*/ 	.word	0xffffffff


	//   ....[54]....
        /*029c*/ 	.word	0xffffffff


	//   ....[55]....
        /*02a0*/ 	.word	0x0500000f


	//----- nvinfo : EIATTR_COOP_GROUP_INSTR_OFFSETS
	.align		4
.L_901:
        /*02a4*/ 	.byte	0x04, 0x28
        /*02a6*/ 	.short	(.L_903 - .L_902)


	//   ....[0]....
.L_902:
        /*02a8*/ 	.word	0x00000070


	//   ....[1]....
        /*02ac*/ 	.word	0x000001a0


	//   ....[2]....
        /*02b0*/ 	.word	0x000001f0


	//   ....[3]....
        /*02b4*/ 	.word	0x000003e0


	//   ....[4]....
        /*02b8*/ 	.word	0x00000540


	//   ....[5]....
        /*02bc*/ 	.word	0x00000660


	//   ....[6]....
        /*02c0*/ 	.word	0x000007c0


	//   ....[7]....
        /*02c4*/ 	.word	0x00000d80


	//   ....[8]....
        /*02c8*/ 	.word	0x00003c80


	//   ....[9]....
        /*02cc*/ 	.word	0x00003ce0


	//   ....[10]....
        /*02d0*/ 	.word	0x00004600


	//   ....[11]....
        /*02d4*/ 	.word	0x000046c0


	//   ....[12]....
        /*02d8*/ 	.word	0x00008510


	//   ....[13]....
        /*02dc*/ 	.word	0x00008540


	//   ....[14]....
        /*02e0*/ 	.word	0x00008590


	//   ....[15]....
        /*02e4*/ 	.word	0x000085c0


	//   ....[16]....
        /*02e8*/ 	.word	0x0000a880


	//   ....[17]....
        /*02ec*/ 	.word	0x0000a890


	//   ....[18]....
        /*02f0*/ 	.word	0x0000a910


	//   ....[19]....
        /*02f4*/ 	.word	0x0000a920


	//   ....[20]....
        /*02f8*/ 	.word	0x0000b850


	//   ....[21]....
        /*02fc*/ 	.word	0x0000b860


	//   ....[22]....
        /*0300*/ 	.word	0x0000b870


	//   ....[23]....
        /*0304*/ 	.word	0x0000b880


	//   ....[24]....
        /*0308*/ 	.word	0x0000b890


	//   ....[25]....
        /*030c*/ 	.word	0x0000b8a0


	//   ....[26]....
        /*0310*/ 	.word	0x0000b8b0


	//   ....[27]....
        /*0314*/ 	.word	0x0000b8c0


	//   ....[28]....
        /*0318*/ 	.word	0x0000b8d0


	//   ....[29]....
        /*031c*/ 	.word	0x0000b8e0


	//   ....[30]....
        /*0320*/ 	.word	0x0000b910


	//   ....[31]....
        /*0324*/ 	.word	0x0000b920


	//   ....[32]....
        /*0328*/ 	.word	0x0000b950


	//   ....[33]....
        /*032c*/ 	.word	0x0000b970


	//   ....[34]....
        /*0330*/ 	.word	0x0000b9a0


	//   ....[35]....
        /*0334*/ 	.word	0x0000b9b0


	//   ....[36]....
        /*0338*/ 	.word	0x0000ba00


	//   ....[37]....
        /*033c*/ 	.word	0x0000ba20


	//   ....[38]....
        /*0340*/ 	.word	0x0000ba50


	//   ....[39]....
        /*0344*/ 	.word	0x0000ba70


	//   ....[40]....
        /*0348*/ 	.word	0x0000baa0


	//   ....[41]....
        /*034c*/ 	.word	0x0000bab0


	//   ....[42]....
        /*0350*/ 	.word	0x0000bac0


	//   ....[43]....
        /*0354*/ 	.word	0x0000bad0


	//   ....[44]....
        /*0358*/ 	.word	0x0000baf0


	//   ....[45]....
        /*035c*/ 	.word	0x0000bb00


	//   ....[46]....
        /*0360*/ 	.word	0x0000bb20


	//   ....[47]....
        /*0364*/ 	.word	0x0000bb30


	//   ....[48]....
        /*0368*/ 	.word	0x0000bb40


	//   ....[49]....
        /*036c*/ 	.word	0x0000bb50


	//   ....[50]....
        /*0370*/ 	.word	0x0000bb60


	//   ....[51]....
        /*0374*/ 	.word	0x0000bb70


	//   ....[52]....
        /*0378*/ 	.word	0x0000bda0


	//   ....[53]....
        /*037c*/ 	.word	0x0000cbf0


	//   ....[54]....
        /*0380*/ 	.word	0x0000ed20


	//   ....[55]....
        /*0384*/ 	.word	0x0000f240


	//----- nvinfo : EIATTR_REG_RECONFIG
	.align		4
.L_903:
        /*0388*/ 	.byte	0x01, 0x54
	.zero		2


	//----- nvinfo : EIATTR_SYSCALL_OFFSETS
	.align		4
        /*038c*/ 	.byte	0x04, 0x46
        /*038e*/ 	.short	(.L_905 - .L_904)


	//   ....[0]....
.L_904:
        /*0390*/ 	.word	0x00001160


	//   ....[1]....
        /*0394*/ 	.word	0x0000c5c0


	//   ....[2]....
        /*0398*/ 	.word	0x0000c700


	//   ....[3]....
        /*039c*/ 	.word	0x0000c840


	//   ....[4]....
        /*03a0*/ 	.word	0x0000c960


	//----- nvinfo : EIATTR_MBARRIER_INSTR_OFFSETS
	.align		4
.L_905:
        /*03a4*/ 	.byte	0x04, 0x39
        /*03a6*/ 	.short	(.L_907 - .L_906)


	//   ....[0]....
.L_906:
        /*03a8*/ 	.word	0x00000290
        /*03ac*/ 	.word	0x000000ff
        /*03b0*/ 	.word	0x0002e800
        /*03b4*/ 	.short	0x0100
        /*03b6*/ 	.byte	0x06
	.zero		1


	//   ....[1]....
        /*03b8*/ 	.word	0x000002a0
        /*03bc*/ 	.word	0x000000ff
        /*03c0*/ 	.word	0x0002e820
        /*03c4*/ 	.short	0x0100
        /*03c6*/ 	.byte	0x06
	.zero		1


	//   ....[2]....
        /*03c8*/ 	.word	0x00000390
        /*03cc*/ 	.word	0x000000ff
        /*03d0*/ 	.word	0x0002e830
        /*03d4*/ 	.short	0x0100
        /*03d6*/ 	.byte	0x08
	.zero		1


	//   ....[3]....
        /*03d8*/ 	.word	0x000003a0
        /*03dc*/ 	.word	0x000000ff
        /*03e0*/ 	.word	0x0002e840
        /*03e4*/ 	.short	0x0100
        /*03e6*/ 	.byte	0x08
	.zero		1


	//   ....[4]....
        /*03e8*/ 	.word	0x000003b0
        /*03ec*/ 	.word	0x000000ff
        /*03f0*/ 	.word	0x0002e838
        /*03f4*/ 	.short	0x0100
        /*03f6*/ 	.byte	0x08
	.zero		1


	//   ....[5]....
        /*03f8*/ 	.word	0x000003c0
        /*03fc*/ 	.word	0x000000ff
        /*0400*/ 	.word	0x0002e848
        /*0404*/ 	.short	0x0100
        /*0406*/ 	.byte	0x08
	.zero		1


	//   ....[6]....
        /*0408*/ 	.word	0x000004f0
        /*040c*/ 	.word	0x000000ff
        /*0410*/ 	.word	0x0002e850
        /*0414*/ 	.short	0x0100
        /*0416*/ 	.byte	0x08
	.zero		1


	//   ....[7]....
        /*0418*/ 	.word	0x00000500
        /*041c*/ 	.word	0x000000ff
        /*0420*/ 	.word	0x0002e860
        /*0424*/ 	.short	0x0100
        /*0426*/ 	.byte	0x08
	.zero		1


	//   ....[8]....
        /*0428*/ 	.word	0x00000510
        /*042c*/ 	.word	0x000000ff
        /*0430*/ 	.word	0x0002e858
        /*0434*/ 	.short	0x0100
        /*0436*/ 	.byte	0x08
	.zero		1


	//   ....[9]....
        /*0438*/ 	.word	0x00000520
        /*043c*/ 	.word	0x000000ff
        /*0440*/ 	.word	0x0002e868
        /*0444*/ 	.short	0x0100
        /*0446*/ 	.byte	0x08
	.zero		1


	//   ....[10]....
        /*0448*/ 	.word	0x00000610
        /*044c*/ 	.word	0x000000ff
        /*0450*/ 	.word	0x0002e870
        /*0454*/ 	.short	0x0100
        /*0456*/ 	.byte	0x06
	.zero		1


	//   ....[11]....
        /*0458*/ 	.word	0x00000620
        /*045c*/ 	.word	0x000000ff
        /*0460*/ 	.word	0x0002e880
        /*0464*/ 	.short	0x0100
        /*0466*/ 	.byte	0x06
	.zero		1


	//   ....[12]....
        /*0468*/ 	.word	0x00000630
        /*046c*/ 	.word	0x000000ff
        /*0470*/ 	.word	0x0002e878
        /*0474*/ 	.short	0x0100
        /*0476*/ 	.byte	0x06
	.zero		1


	//   ....[13]....
        /*0478*/ 	.word	0x00000640
        /*047c*/ 	.word	0x000000ff
        /*0480*/ 	.word	0x0002e888
        /*0484*/ 	.short	0x0100
        /*0486*/ 	.byte	0x06
	.zero		1


	//   ....[14]....
        /*0488*/ 	.word	0x00000770
        /*048c*/ 	.word	0x000000ff
        /*0490*/ 	.word	0x0002e890
        /*0494*/ 	.short	0x0100
        /*0496*/ 	.byte	0x08
	.zero		1


	//   ....[15]....
        /*0498*/ 	.word	0x00000780
        /*049c*/ 	.word	0x000000ff
        /*04a0*/ 	.word	0x0002e8a0
        /*04a4*/ 	.short	0x0100
        /*04a6*/ 	.byte	0x08
	.zero		1


	//   ....[16]....
        /*04a8*/ 	.word	0x00000790
        /*04ac*/ 	.word	0x000000ff
        /*04b0*/ 	.word	0x0002e898
        /*04b4*/ 	.short	0x0100
        /*04b6*/ 	.byte	0x08
	.zero		1


	//   ....[17]....
        /*04b8*/ 	.word	0x000007a0
        /*04bc*/ 	.word	0x000000ff
        /*04c0*/ 	.word	0x0002e8a8
        /*04c4*/ 	.short	0x0100
        /*04c6*/ 	.byte	0x08
	.zero		1


	//   ....[18]....
        /*04c8*/ 	.word	0x000008d0
        /*04cc*/ 	.word	0x000000ff
        /*04d0*/ 	.word	0x0002e8b0
        /*04d4*/ 	.short	0x0100
        /*04d6*/ 	.byte	0x08
	.zero		1


	//   ....[19]....
        /*04d8*/ 	.word	0x000008e0
        /*04dc*/ 	.word	0x000000ff
        /*04e0*/ 	.word	0x0002e8c0
        /*04e4*/ 	.short	0x0100
        /*04e6*/ 	.byte	0x08
	.zero		1


	//   ....[20]....
        /*04e8*/ 	.word	0x000008f0
        /*04ec*/ 	.word	0x000000ff
        /*04f0*/ 	.word	0x0002e8b8
        /*04f4*/ 	.short	0x0100
        /*04f6*/ 	.byte	0x08
	.zero		1


	//   ....[21]....
        /*04f8*/ 	.word	0x00000900
        /*04fc*/ 	.word	0x000000ff
        /*0500*/ 	.word	0x0002e8c8
        /*0504*/ 	.short	0x0100
        /*0506*/ 	.byte	0x08
	.zero		1


	//   ....[22]....
        /*0508*/ 	.word	0x00001490
        /*050c*/ 	.word	0x000000ff
        /*0510*/ 	.word	0x0002e800
        /*0514*/ 	.short	0x010a
        /*0516*/ 	.byte	0x26
	.zero		1


	//   ....[23]....
        /*0518*/ 	.word	0x00001530
        /*051c*/ 	.word	0x00000003
        /*0520*/ 	.word	0x0002e830
        /*0524*/ 	.short	0x010a
        /*0526*/ 	.byte	0x3f
	.zero		1


	//   ....[24]....
        /*0528*/ 	.word	0x00001570
        /*052c*/ 	.word	0x00000003
        /*0530*/ 	.word	0x0002e830
        /*0534*/ 	.short	0x010a
        /*0536*/ 	.byte	0x3f
	.zero		1


	//   ....[25]....
        /*0538*/ 	.word	0x000040b0
        /*053c*/ 	.word	0x00000003
        /*0540*/ 	.word	0x00000000
        /*0544*/ 	.short	0x0101
        /*0546*/ 	.byte	0x3f
	.zero		1


	//   ....[26]....
        /*0548*/ 	.word	0x00006130
        /*054c*/ 	.word	0x000000ff
        /*0550*/ 	.word	0x0002e830
        /*0554*/ 	.short	0x010a
        /*0556*/ 	.byte	0x06
	.zero		1


	//   ....[27]....
        /*0558*/ 	.word	0x00006170
        /*055c*/ 	.word	0x000000ff
        /*0560*/ 	.word	0x0002e830
        /*0564*/ 	.short	0x010a
        /*0566*/ 	.byte	0x06
	.zero		1


	//   ....[28]....
        /*0568*/ 	.word	0x00006d60
        /*056c*/ 	.word	0x000000ff
        /*0570*/ 	.word	0x0002e850
        /*0574*/ 	.short	0x010a
        /*0576*/ 	.byte	0x06
	.zero		1


	//   ....[29]....
        /*0578*/ 	.word	0x00006da0
        /*057c*/ 	.word	0x000000ff
        /*0580*/ 	.word	0x0002e850
        /*0584*/ 	.short	0x010a
        /*0586*/ 	.byte	0x06
	.zero		1


	//   ....[30]....
        /*0588*/ 	.word	0x000099b0
        /*058c*/ 	.word	0x00000004
        /*0590*/ 	.word	0x00000000
        /*0594*/ 	.short	0x0101
        /*0596*/ 	.byte	0x3f
	.zero		1


	//   ....[31]....
        /*0598*/ 	.word	0x00009d40
        /*059c*/ 	.word	0x000000ff
        /*05a0*/ 	.word	0x00000000
        /*05a4*/ 	.short	0x0101
        /*05a6*/ 	.byte	0x06
	.zero		1


	//   ....[32]....
        /*05a8*/ 	.word	0x0000a4d0
        /*05ac*/ 	.word	0x000000ff
        /*05b0*/ 	.word	0x0002e850
        /*05b4*/ 	.short	0x010a
        /*05b6*/ 	.byte	0x04
	.zero		1


	//   ....[33]....
        /*05b8*/ 	.word	0x0000a510
        /*05bc*/ 	.word	0x000000ff
        /*05c0*/ 	.word	0x0002e850
        /*05c4*/ 	.short	0x010a
        /*05c6*/ 	.byte	0x04
	.zero		1


	//   ....[34]....
        /*05c8*/ 	.word	0x0000b2c0
        /*05cc*/ 	.word	0x000000ff
        /*05d0*/ 	.word	0x00000000
        /*05d4*/ 	.short	0x0101
        /*05d6*/ 	.byte	0x04
	.zero		1


	//   ....[35]....
        /*05d8*/ 	.word	0x0000bf30
        /*05dc*/ 	.word	0x000000ff
        /*05e0*/ 	.word	0x00000000
        /*05e4*/ 	.short	0x0101
        /*05e6*/ 	.byte	0x06
	.zero		1


	//   ....[36]....
        /*05e8*/ 	.word	0x0000ce10
        /*05ec*/ 	.word	0x00000003
        /*05f0*/ 	.word	0x0002e880
        /*05f4*/ 	.short	0x010a
        /*05f6*/ 	.byte	0x3f
	.zero		1


	//   ....[37]....
        /*05f8*/ 	.word	0x0000cfd0
        /*05fc*/ 	.word	0x00000003
        /*0600*/ 	.word	0x0002e840
        /*0604*/ 	.short	0x010a
        /*0606*/ 	.byte	0x3f
	.zero		1


	//   ....[38]....
        /*0608*/ 	.word	0x0000d2a0
        /*060c*/ 	.word	0x000000ff
        /*0610*/ 	.word	0x0002e820
        /*0614*/ 	.short	0x010a
        /*0616*/ 	.byte	0x28
	.zero		1


	//   ....[39]....
        /*0618*/ 	.word	0x0000d560
        /*061c*/ 	.word	0x00000005
        /*0620*/ 	.word	0x0002e880
        /*0624*/ 	.short	0x010a
        /*0626*/ 	.byte	0x3f
	.zero		1


	//   ....[40]....
        /*0628*/ 	.word	0x0000d7d0
        /*062c*/ 	.word	0x00000005
        /*0630*/ 	.word	0x0002e840
        /*0634*/ 	.short	0x010a
        /*0636*/ 	.byte	0x3f
	.zero		1


	//   ....[41]....
        /*0638*/ 	.word	0x0000dac0
        /*063c*/ 	.word	0x00000003
        /*0640*/ 	.word	0x0002e870
        /*0644*/ 	.short	0x010a
        /*0646*/ 	.byte	0x3f
	.zero		1


	//   ....[42]....
        /*0648*/ 	.word	0x0000db30
        /*064c*/ 	.word	0x00000003
        /*0650*/ 	.word	0x0002e860
        /*0654*/ 	.short	0x010a
        /*0656*/ 	.byte	0x3f
	.zero		1


	//   ....[43]....
        /*0658*/ 	.word	0x0000e300
        /*065c*/ 	.word	0x00000003
        /*0660*/ 	.word	0x0002e850
        /*0664*/ 	.short	0x0101
        /*0666*/ 	.byte	0x3f
	.zero		1


	//   ....[44]....
        /*0668*/ 	.word	0x0000e340
        /*066c*/ 	.word	0x00000002
        /*0670*/ 	.word	0x00000000
        /*0674*/ 	.short	0x0101
        /*0676*/ 	.byte	0x3f
	.zero		1


	//   ....[45]....
        /*0678*/ 	.word	0x0000e400
        /*067c*/ 	.word	0x00000014
        /*0680*/ 	.word	0x0002e870
        /*0684*/ 	.short	0x010a
        /*0686*/ 	.byte	0x3f
	.zero		1


	//   ....[46]....
        /*0688*/ 	.word	0x0000e490
        /*068c*/ 	.word	0x00000014
        /*0690*/ 	.word	0x0002e860
        /*0694*/ 	.short	0x010a
        /*0696*/ 	.byte	0x3f
	.zero		1


	//   ....[47]....
        /*0698*/ 	.word	0x0000eb50
        /*069c*/ 	.word	0x00000014
        /*06a0*/ 	.word	0x0002e850
        /*06a4*/ 	.short	0x0101
        /*06a6*/ 	.byte	0x3f
	.zero		1


	//   ....[48]....
        /*06a8*/ 	.word	0x0000ebe0
        /*06ac*/ 	.word	0x00000000
        /*06b0*/ 	.word	0x00000000
        /*06b4*/ 	.short	0x0101
        /*06b6*/ 	.byte	0x3f
	.zero		1


	//   ....[49]....
        /*06b8*/ 	.word	0x0000ecd0
        /*06bc*/ 	.word	0x00000009
        /*06c0*/ 	.word	0x0002e820
        /*06c4*/ 	.short	0x010a
        /*06c6*/ 	.byte	0x3f
	.zero		1


	//   ....[50]....
        /*06c8*/ 	.word	0x0000ee40
        /*06cc*/ 	.word	0x00000005
        /*06d0*/ 	.word	0x00000000
        /*06d4*/ 	.short	0x010a
        /*06d6*/ 	.byte	0x3f
	.zero		1


	//   ....[51]....
        /*06d8*/ 	.word	0x0000eeb0
        /*06dc*/ 	.word	0x00000007
        /*06e0*/ 	.word	0x00000000
        /*06e4*/ 	.short	0x010a
        /*06e6*/ 	.byte	0x3f
	.zero		1


	//   ....[52]....
        /*06e8*/ 	.word	0x0000ef10
        /*06ec*/ 	.word	0x00000005
        /*06f0*/ 	.word	0x0002e860
        /*06f4*/ 	.short	0x010a
        /*06f6*/ 	.byte	0x3f
	.zero		1


	//   ....[53]....
        /*06f8*/ 	.word	0x0000ef60
        /*06fc*/ 	.word	0x00000003
        /*0700*/ 	.word	0x0002e860
        /*0704*/ 	.short	0x010a
        /*0706*/ 	.byte	0x3f
	.zero		1


	//   ....[54]....
        /*0708*/ 	.word	0x0000efa0
        /*070c*/ 	.word	0x00000005
        /*0710*/ 	.word	0x0002e880
        /*0714*/ 	.short	0x010a
        /*0716*/ 	.byte	0x3f
	.zero		1


	//   ....[55]....
        /*0718*/ 	.word	0x0000efc0
        /*071c*/ 	.word	0x00000003
        /*0720*/ 	.word	0x0002e880
        /*0724*/ 	.short	0x010a
        /*0726*/ 	.byte	0x3f
	.zero		1


	//   ....[56]....
        /*0728*/ 	.word	0x0000f030
        /*072c*/ 	.word	0x00000003
        /*0730*/ 	.word	0x0002e800
        /*0734*/ 	.short	0x010a
        /*0736*/ 	.byte	0x3f
	.zero		1


	//   ....[57]....
        /*0738*/ 	.word	0x0000f080
        /*073c*/ 	.word	0x00000003
        /*0740*/ 	.word	0x0002e830
        /*0744*/ 	.short	0x010a
        /*0746*/ 	.byte	0x3f
	.zero		1


	//   ....[58]....
        /*0748*/ 	.word	0x0000f0e0
        /*074c*/ 	.word	0x00000008
        /*0750*/ 	.word	0x0002e830
        /*0754*/ 	.short	0x010a
        /*0756*/ 	.byte	0x3f
	.zero		1


	//   ....[59]....
        /*0758*/ 	.word	0x0000f140
        /*075c*/ 	.word	0x00000008
        /*0760*/ 	.word	0x0002e850
        /*0764*/ 	.short	0x010a
        /*0766*/ 	.byte	0x3f
	.zero		1


	//   ....[60]....
        /*0768*/ 	.word	0x0000f1a0
        /*076c*/ 	.word	0x00000003
        /*0770*/ 	.word	0x0002e850
        /*0774*/ 	.short	0x010a
        /*0776*/ 	.byte	0x3f
	.zero		1


	//   ....[61]....
        /*0778*/ 	.word	0x0000f2f0
        /*077c*/ 	.word	0x00000003
        /*0780*/ 	.word	0x0002e880
        /*0784*/ 	.short	0x010a
        /*0786*/ 	.byte	0x3f
	.zero		1


	//   ....[62]....
        /*0788*/ 	.word	0x0000f340
        /*078c*/ 	.word	0x00000003
        /*0790*/ 	.word	0x0002e840
        /*0794*/ 	.short	0x010a
        /*0796*/ 	.byte	0x3f
	.zero		1


	//   ....[63]....
        /*0798*/ 	.word	0x0000f3a0
        /*079c*/ 	.word	0x00000003
        /*07a0*/ 	.word	0x0002e820
        /*07a4*/ 	.short	0x010a
        /*07a6*/ 	.byte	0x3f
	.zero		1


	//   ....[64]....
        /*07a8*/ 	.word	0x0000f3f0
        /*07ac*/ 	.word	0x00000005
        /*07b0*/ 	.word	0x0002e880
        /*07b4*/ 	.short	0x010a
        /*07b6*/ 	.byte	0x3f
	.zero		1


	//   ....[65]....
        /*07b8*/ 	.word	0x0000f440
        /*07bc*/ 	.word	0x00000005
        /*07c0*/ 	.word	0x0002e840
        /*07c4*/ 	.short	0x010a
        /*07c6*/ 	.byte	0x3f
	.zero		1


	//   ....[66]....
        /*07c8*/ 	.word	0x0000f4a0
        /*07cc*/ 	.word	0x00000003
        /*07d0*/ 	.word	0x0002e870
        /*07d4*/ 	.short	0x010a
        /*07d6*/ 	.byte	0x3f
	.zero		1


	//   ....[67]....
        /*07d8*/ 	.word	0x0000f500
        /*07dc*/ 	.word	0x00000004
        /*07e0*/ 	.word	0x0002e860
        /*07e4*/ 	.short	0x010a
        /*07e6*/ 	.byte	0x3f
	.zero		1


	//   ....[68]....
        /*07e8*/ 	.word	0x0000f550
        /*07ec*/ 	.word	0x00000014
        /*07f0*/ 	.word	0x0002e870
        /*07f4*/ 	.short	0x010a
        /*07f6*/ 	.byte	0x3f
	.zero		1


	//   ....[69]....
        /*07f8*/ 	.word	0x0000f5a0
        /*07fc*/ 	.word	0x00000014
        /*0800*/ 	.word	0x0002e860
        /*0804*/ 	.short	0x010a
        /*0806*/ 	.byte	0x3f
	.zero		1


	//   ....[70]....
        /*0808*/ 	.word	0x0000f5f0
        /*080c*/ 	.word	0x00000009
        /*0810*/ 	.word	0x0002e820
        /*0814*/ 	.short	0x010a
        /*0816*/ 	.byte	0x3f
	.zero		1


	//   ....[71]....
        /*0818*/ 	.word	0x0000f640
        /*081c*/ 	.word	0x00000005
        /*0820*/ 	.word	0x00000000
        /*0824*/ 	.short	0x010a
        /*0826*/ 	.byte	0x3f
	.zero		1


	//   ....[72]....
        /*0828*/ 	.word	0x0000f690
        /*082c*/ 	.word	0x00000007
        /*0830*/ 	.word	0x00000000
        /*0834*/ 	.short	0x010a
        /*0836*/ 	.byte	0x3f
	.zero		1


	//   ....[73]....
        /*0838*/ 	.word	0x0000f6e0
        /*083c*/ 	.word	0x00000005
        /*0840*/ 	.word	0x0002e860
        /*0844*/ 	.short	0x010a
        /*0846*/ 	.byte	0x3f
	.zero		1


	//   ....[74]....
        /*0848*/ 	.word	0x0000f730
        /*084c*/ 	.word	0x00000003
        /*0850*/ 	.word	0x0002e860
        /*0854*/ 	.short	0x010a
        /*0856*/ 	.byte	0x3f
	.zero		1


	//   ....[75]....
        /*0858*/ 	.word	0x0000f780
        /*085c*/ 	.word	0x00000005
        /*0860*/ 	.word	0x0002e880
        /*0864*/ 	.short	0x010a
        /*0866*/ 	.byte	0x3f
	.zero		1


	//----- nvinfo : EIATTR_NUM_MBARRIERS
	.align		4
.L_907:
        /*0868*/ 	.byte	0x03, 0x38
        /*086a*/ 	.short	0x0016


	//----- nvinfo : EIATTR_EXIT_INSTR_OFFSETS
	.align		4
        /*086c*/ 	.byte	0x04, 0x1c
        /*086e*/ 	.short	(.L_909 - .L_908)


	//   ....[0]....
.L_908:
        /*0870*/ 	.word	0x00000a50


	//   ....[1]....
        /*0874*/ 	.word	0x0000bfe0


	//   ....[2]....
        /*0878*/ 	.word	0x0000ed40


	//   ....[3]....
        /*087c*/ 	.word	0x0000f010


	//----- nvinfo : EIATTR_MAX_THREADS
	.align		4
.L_909:
        /*0880*/ 	.byte	0x04, 0x05
        /*0882*/ 	.short	(.L_911 - .L_910)
.L_910:
        /*0884*/ 	.word	0x00000180
        /*0888*/ 	.word	0x00000001
        /*088c*/ 	.word	0x00000001


	//----- nvinfo : EIATTR_CRS_STACK_SIZE
	.align		4
.L_911:
        /*0890*/ 	.byte	0x04, 0x1e
        /*0892*/ 	.short	(.L_913 - .L_912)
.L_912:
        /*0894*/ 	.word	0x00000000


	//----- nvinfo : EIATTR_CBANK_PARAM_SIZE
	.align		4
.L_913:
        /*0898*/ 	.byte	0x03, 0x19
        /*089a*/ 	.short	0x0bf0


	//----- nvinfo : EIATTR_PARAM_CBANK
	.align		4
        /*089c*/ 	.byte	0x04, 0x0a
        /*089e*/ 	.short	(.L_915 - .L_914)
	.align		4
.L_914:
        /*08a0*/ 	.word	index@(.nv.constant0._ZN7cutlass13device_kernelIN5flash11enable_sm90INS1_16FlashAttnFwdSm90INS1_25CollectiveMainloopFwdSm90ILi2EN4cute5tupleIJNS5_1CILi1EEES8_S8_EEENS6_IJNS7_ILi128EEENS7_ILi224EEESA_EEELi128ENS_12float_e4m3_tEfNS_4arch4Sm90ELb0ELb0ELb1ELb0ELb0ELb0ELb0ELb1ELb1ELb0ELb0ELb0EEENS1_21CollectiveEpilogueFwdINS6_IJSA_SA_SB_EEES9_NS_10bfloat16_tESF_Li256ELb0ELb0ELb0ELb1EEENS1_29StaticPersistentTileSchedulerILb0EEEEEEEEEvNT_6ParamsE)
        /*08a4*/ 	.short	0x0210
        /*08a6*/ 	.short	0x0bf0


	//----- nvinfo : EIATTR_SW_WAR
	.align		4
.L_915:
        /*08a8*/ 	.byte	0x04, 0x36
        /*08aa*/ 	.short	(.L_917 - .L_916)
.L_916:
        /*08ac*/ 	.word	0x00000008
.L_917:


//--------------------- .nv.info._ZN7cutlass13device_kernelIN5flash11enable_sm90INS1_16FlashAttnFwdSm90INS1_25CollectiveMainloopFwdSm90ILi2EN4cute5tupleIJNS5_1CILi1EEES8_S8_EEENS6_IJNS7_ILi128EEENS7_ILi224EEESA_EEELi128ENS_12float_e4m3_tEfNS_4arch4Sm90ELb0ELb0ELb1ELb1ELb0ELb0ELb0ELb1ELb1ELb0ELb0ELb0EEENS1_21CollectiveEpilogueFwdINS6_IJSA_SA_SB_EEES9_NS_10bfloat16_tESF_Li256ELb1ELb0ELb0ELb1EEENS1_36VarlenDynamicPersistentTileSchedulerILi128ELi224ELi256ELi128ELb0ELb0ELb1ELb0ELb1ELb1EEEEEEEEEvNT_6ParamsE --------------------------
	.section	.nv.info._ZN7cutlass13device_kernelIN5flash11enable_sm90INS1_16FlashAttnFwdSm90INS1_25CollectiveMainloopFwdSm90ILi2EN4cute5tupleIJNS5_1CILi1EEES8_S8_EEENS6_IJNS7_ILi128EEENS7_ILi224EEESA_EEELi128ENS_12float_e4m3_tEfNS_4arch4Sm90ELb0ELb0ELb1ELb1ELb0ELb0ELb0ELb1ELb1ELb0ELb0ELb0EEENS1_21CollectiveEpilogueFwdINS6_IJSA_SA_SB_EEES9_NS_10bfloat16_tESF_Li256ELb1ELb0ELb0ELb1EEENS1_36VarlenDynamicPersistentTileSchedulerILi128ELi224ELi256ELi128ELb0ELb0ELb1ELb0ELb1ELb1EEEEEEEEEvNT_6ParamsE,"",@"SHT_CUDA_INFO"
	.sectionflags	@""
	.align	4


	//----- nvinfo : EIATTR_CUDA_API_VERSION
	.align		4
        /*0000*/ 	.byte	0x04, 0x37
        /*0002*/ 	.short	(.L_919 - .L_918)
.L_918:
        /*0004*/ 	.word	0x00000082


	//----- nvinfo : EIATTR_KPARAM_INFO
	.align		4
.L_919:
        /*0008*/ 	.byte	0x04, 0x17
        /*000a*/ 	.short	(.L_921 - .L_920)
.L_920:
        /*000c*/ 	.word	0x00000000
        /*0010*/ 	.short	0x0000
        /*0012*/ 	.short	0x0070
        /*0014*/ 	.byte	0x00, 0xf0, 0x01, 0x28


	//----- nvinfo : EIATTR_SPARSE_MMA_MASK
	.align		4
.L_921:
        /*0018*/ 	.byte	0x03, 0x50
        /*001a*/ 	.short	0x0000


	//----- nvinfo : EIATTR_MAXREG_COUNT
	.align		4
        /*001c*/ 	.byte	0x03, 0x1b
        /*001e*/ 	.short	0x00a8


	//----- nvinfo : EIATTR_NUM_BARRIERS
	.align		4
        /*0020*/ 	.byte	0x02, 0x4c
        /*0022*/ 	.byte	0x10
	.zero		1


	//----- nvinfo : EIATTR_EXTERNS
	.align		4
        /*0024*/ 	.byte	0x04, 0x0f
        /*0026*/ 	.short	(.L_923 - .L_922)


	//   ....[0]....
	.align		4
.L_922:
        /*0028*/ 	.word	index@(__assertfail)


	//----- nvinfo : EIATTR_ANNOTATIONS
	.align		4
.L_923:
        /*002c*/ 	.byte	0x04, 0x55
        /*002e*/ 	.short	(.L_925 - .L_924)


	//   ....[0]....
.L_924:
        /* <DEDUP_REMOVED lines=39> */


	//----- nvinfo : EIATTR_MERCURY_ISA_VERSION
	.align		4
.L_925:
        /*0290*/ 	.byte	0x03, 0x5f
        /*0292*/ 	.short	0x0101


	//----- nvinfo : EIATTR_UNUSED_LOAD_BYTE_OFFSET
	.align		4
        /*0294*/ 	.byte	0x04, 0x44
        /*0296*/ 	.short	(.L_927 - .L_926)


	//   ....[0]....
.L_926:
        /*0298*/ 	.word	0x00000a70
        /*029c*/ 	.word	0x0000fff0


	//   ....[1]....
        /*02a0*/ 	.word	0x0000b6a0
        /*02a4*/ 	.word	0x0000fff0


	//----- nvinfo : EIATTR_INT_WARP_WIDE_INSTR_OFFSETS
	.align		4
.L_927:
        /*02a8*/ 	.byte	0x04, 0x31
        /*02aa*/ 	.short	(.L_929 - .L_928)


	//   ....[0]....
.L_928:
        /*02ac*/ 	.word	0x00000160


	//   ....[1]....
        /*02b0*/ 	.word	0x000001a0


	//   ....[2]....
        /*02b4*/ 	.word	0x00000210


	//   ....[3]....
        /*02b8*/ 	.word	0x0000ed60


	//   ....[4]....
        /*02bc*/ 	.word	0x0000edf0


	//   ....[5]....
        /*02c0*/ 	.word	0x0000f530


	//   ....[6]....
        /*02c4*/ 	.word	0x00010e90


	//   ....[7]....
        /*02c8*/ 	.word	0x00010f20


	//----- nvinfo : EIATTR_COOP_GROUP_MASK_REGIDS
	.align		4
.L_929:
        /*02cc*/ 	.byte	0x04, 0x29
        /*02ce*/ 	.short	(.L_931 - .L_930)


	//   ....[0]....
.L_930:
        /*02d0*/ 	.word	0xffffffff


	//   ....[1]....
        /*02d4*/ 	.word	0xffffffff


	//   ....[2]....
        /*02d8*/ 	.word	0xffffffff


	//   ....[3]....
        /*02dc*/ 	.word	0xffffffff


	//   ....[4]....
        /*02e0*/ 	.word	0xffffffff


	//   ....[5]....
        /*02e4*/ 	.word	0xffffffff


	//   ....[6]....
        /*02e8*/ 	.word	0xffffffff


	//   ....[7]....
        /*02ec*/ 	.word	0xffffffff


	//   ....[8]....
        /*02f0*/ 	.word	0xffffffff


	//   ....[9]....
        /*02f4*/ 	.word	0xffffffff


	//   ....[10]....
        /*02f8*/ 	.word	0xffffffff


	//   ....[11]....
        /*02fc*/ 	.word	0xffffffff


	//   ....[12]....
        /*0300*/ 	.word	0xffffffff


	//   ....[13]....
        /*0304*/ 	.word	0xffffffff


	//   ....[14]....
        /*0308*/ 	.word	0xffffffff


	//   ....[15]....
        /*030c*/ 	.word	0xffffffff


	//   ....[16]....
        /*0310*/ 	.word	0xffffffff


	//   ....[17]....
        /*0314*/ 	.word	0xffffffff


	//   ....[18]....
        /*0318*/ 	.word	0xffffffff


	//   ....[19]....
        /*031c*/ 	.word	0xffffffff


	//   ....[20]....
        /*0320*/ 	.word	0xffffffff


	//   ....[21]....
        /*0324*/ 	.word	0xffffffff


	//   ....[22]....
        /*0328*/ 	.word	0xffffffff


	//   ....[23]....
        /*032c*/ 	.word	0xffffffff


	//   ....[24]....
        /*0330*/ 	.word	0xffffffff


	//   ....[25]....
        /*0334*/ 	.word	0xffffffff


	//   ....[26]....
        /*0338*/ 	.word	0xffffffff


	//   ....[27]....
        /*033c*/ 	.word	0xffffffff


	//   ....[28]....
        /*0340*/ 	.word	0xffffffff


	//   ....[29]....
        /*0344*/ 	.word	0xffffffff


	//   ....[30]....
        /*0348*/ 	.word	0xffffffff


	//   ....[31]....
        /*034c*/ 	.word	0xffffffff


	//   ....[32]....
        /*0350*/ 	.word	0xffffffff


	//   ....[33]....
        /*0354*/ 	.word	0xffffffff


	//   ....[34]....
        /*0358*/ 	.word	0xffffffff


	//   ....[35]....
        /*035c*/ 	.word	0xffffffff


	//   ....[36]....
        /*0360*/ 	.word	0xffffffff


	//   ....[37]....
        /*0364*/ 	.word	0xffffffff


	//   ....[38]....
        /*0368*/ 	.word	0xffffffff


	//   ....[39]....
        /*036c*/ 	.word	0xffffffff


	//   ....[40]....
        /*0370*/ 	.word	0xffffffff


	//   ....[41]....
        /*0374*/ 	.word	0xffffffff


	//   ....[42]....
        /*0378*/ 	.word	0xffffffff


	//   ....[43]....
        /*037c*/ 	.word	0xffffffff


	//   ....[44]....
        /*0380*/ 	.word	0xffffffff


	//   ....[45]....
        /*0384*/ 	.word	0xffffffff


	//   ....[46]....
        /*0388*/ 	.word	0xffffffff


	//   ....[47]....
        /*038c*/ 	.word	0xffffffff


	//   ....[48]....
        /*0390*/ 	.word	0xffffffff


	//   ....[49]....
        /*0394*/ 	.word	0xffffffff


	//   ....[50]....
        /*0398*/ 	.word	0xffffffff


	//   ....[51]....
        /*039c*/ 	.word	0xffffffff


	//   ....[52]....
        /*03a0*/ 	.word	0xffffffff


	//   ....[53]....
        /*03a4*/ 	.word	0xffffffff


	//   ....[54]....
        /*03a8*/ 	.word	0xffffffff


	//   ....[55]....
        /*03ac*/ 	.word	0xffffffff


	//   ....[56]....
        /*03b0*/ 	.word	0xffffffff


	//   ....[57]....
        /*03b4*/ 	.word	0xffffffff


	//   ....[58]....
        /*03b8*/ 	.word	0xffffffff


	//   ....[59]....
        /*03bc*/ 	.word	0xffffffff


	//   ....[60]....
        /*03c0*/ 	.word	0xffffffff


	//   ....[61]....
        /*03c4*/ 	.word	0xffffffff


	//   ....[62]....
        /*03c8*/ 	.word	0xffffffff


	//   ....[63]....
        /*03cc*/ 	.word	0xffffffff


	//   ....[64]....
        /*03d0*/ 	.word	0xffffffff


	//   ....[65]....
        /*03d4*/ 	.word	0xffffffff


	//   ....[66]....
        /*03d8*/ 	.word	0xffffffff


	//   ....[67]....
        /*03dc*/ 	.word	0xffffffff


	//   ....[68]....
        /*03e0*/ 	.word	0xffffffff


	//   ....[69]....
        /*03e4*/ 	.word	0xffffffff


	//   ....[70]....
        /*03e8*/ 	.word	0xffffffff


	//   ....[71]....
        /*03ec*/ 	.word	0xffffffff


	//   ....[72]....
        /*03f0*/ 	.word	0xffffffff


	//   ....[73]....
        /*03f4*/ 	.word	0xffffffff


	//   ....[74]....
        /*03f8*/ 	.word	0xffffffff


	//   ....[75]....
        /*03fc*/ 	.word	0xffffffff


	//   ....[76]....
        /*0400*/ 	.word	0xffffffff


	//   ....[77]....
        /*0404*/ 	.word	0xffffffff


	//   ....[78]....
        /*0408*/ 	.word	0xffffffff


	//   ....[79]....
        /*040c*/ 	.word	0xffffffff


	//   ....[80]....
        /*0410*/ 	.word	0xffffffff


	//   ....[81]....
        /*0414*/ 	.word	0xffffffff


	//   ....[82]....
        /*0418*/ 	.word	0xffffffff


	//   ....[83]....
        /*041c*/ 	.word	0xffffffff


	//   ....[84]....
        /*0420*/ 	.word	0xffffffff


	//   ....[85]....
        /*0424*/ 	.word	0xffffffff


	//   ....[86]....
        /*0428*/ 	.word	0xffffffff


	//   ....[87]....
        /*042c*/ 	.word	0x0500000f


	//   ....[88]....
        /*0430*/ 	.word	0x0500000f


	//----- nvinfo : EIATTR_COOP_GROUP_INSTR_OFFSETS
	.align		4
.L_931:
        /*0434*/ 	.byte	0x04, 0x28
        /*0436*/ 	.short	(.L_933 - .L_932)


	//   ....[0]....
.L_932:
        /*0438*/ 	.word	0x00000070


	//   ....[1]....
        /*043c*/ 	.word	0x00000170


	//   ....[2]....
        /*0440*/ 	.word	0x000001c0


	//   ....[3]....
        /*0444*/ 	.word	0x000003f0


	//   ....[4]....
        /*0448*/ 	.word	0x00000550


	//   ....[5]....
        /*044c*/ 	.word	0x00000670


	//   ....[6]....
        /*0450*/ 	.word	0x000007d0


	//   ....[7]....
        /*0454*/ 	.word	0x000013f0


	//   ....[8]....
        /*0458*/ 	.word	0x00004140


	//   ....[9]....
        /*045c*/ 	.word	0x000041b0


	//   ....[10]....
        /*0460*/ 	.word	0x00004b10


	//   ....[11]....
        /*0464*/ 	.word	0x00004b90


	//   ....[12]....
        /*0468*/ 	.word	0x00008ac0


	//   ....[13]....
        /*046c*/ 	.word	0x00008ae0


	//   ....[14]....
        /*0470*/ 	.word	0x00008b10


	//   ....[15]....
        /*0474*/ 	.word	0x00008b30


	//   ....[16]....
        /*0478*/ 	.word	0x0000af00


	//   ....[17]....
        /*047c*/ 	.word	0x0000af10


	//   ....[18]....
        /*0480*/ 	.word	0x0000af90


	//   ....[19]....
        /*0484*/ 	.word	0x0000afa0


	//   ....[20]....
        /*0488*/ 	.word	0x0000bf00


	//   ....[21]....
        /*048c*/ 	.word	0x0000bf10


	//   ....[22]....
        /*0490*/ 	.word	0x0000bf20


	//   ....[23]....
        /*0494*/ 	.word	0x0000bf30


	//   ....[24]....
        /*0498*/ 	.word	0x0000bf40


	//   ....[25]....
        /*049c*/ 	.word	0x0000bf50


	//   ....[26]....
        /*04a0*/ 	.word	0x0000bf60


	//   ....[27]....
        /*04a4*/ 	.word	0x0000bf70


	//   ....[28]....
        /*04a8*/ 	.word	0x0000bfa0


	//   ....[29]....
        /*04ac*/ 	.word	0x0000bfb0


	//   ....[30]....
        /*04b0*/ 	.word	0x0000bfe0


	//   ....[31]....
        /*04b4*/ 	.word	0x0000bff0


	//   ....[32]....
        /*04b8*/ 	.word	0x0000c000


	//   ....[33]....
        /*04bc*/ 	.word	0x0000c030


	//   ....[34]....
        /*04c0*/ 	.word	0x0000c060


	//   ....[35]....
        /*04c4*/ 	.word	0x0000c070


	//   ....[36]....
        /*04c8*/ 	.word	0x0000c080


	//   ....[37]....
        /*04cc*/ 	.word	0x0000c090


	//   ....[38]....
        /*04d0*/ 	.word	0x0000c0c0


	//   ....[39]....
        /*04d4*/ 	.word	0x0000c0f0


	//   ....[40]....
        /*04d8*/ 	.word	0x0000c120


	//   ....[41]....
        /*04dc*/ 	.word	0x0000c130


	//   ....[42]....
        /*04e0*/ 	.word	0x0000c140


	//   ....[43]....
        /*04e4*/ 	.word	0x0000c150


	//   ....[44]....
        /*04e8*/ 	.word	0x0000c160


	//   ....[45]....
        /*04ec*/ 	.word	0x0000c170


	//   ....[46]....
        /*04f0*/ 	.word	0x0000c180


	//   ....[47]....
        /*04f4*/ 	.word	0x0000c190


	//   ....[48]....
        /*04f8*/ 	.word	0x0000c1a0


	//   ....[49]....
        /*04fc*/ 	.word	0x0000c1f0


	//   ....[50]....
        /*0500*/ 	.word	0x0000c220


	//   ....[51]....
        /*0504*/ 	.word	0x0000c250


	//   ....[52]....
        /*0508*/ 	.word	0x0000dc30


	//   ....[53]....
        /*050c*/ 	.word	0x0000de30


	//   ....[54]....
        /*0510*/ 	.word	0x0000de60


	//   ....[55]....
        /*0514*/ 	.word	0x0000de90


	//   ....[56]....
        /*0518*/ 	.word	0x0000ded0


	//   ....[57]....
        /*051c*/ 	.word	0x0000df00


	//   ....[58]....
        /*0520*/ 	.word	0x0000df30


	//   ....[59]....
        /*0524*/ 	.word	0x0000e0c0


	//   ....[60]....
        /*0528*/ 	.word	0x0000e0f0


	//   ....[61]....
        /*052c*/ 	.word	0x0000e120


	//   ....[62]....
        /*0530*/ 	.word	0x0000e150


	//   ....[63]....
        /*0534*/ 	.word	0x0000e180


	//   ....[64]....
        /*0538*/ 	.word	0x0000e1c0


	//   ....[65]....
        /*053c*/ 	.word	0x0000e250


	//   ....[66]....
        /*0540*/ 	.word	0x0000e290


	//   ....[67]....
        /*0544*/ 	.word	0x0000e320


	//   ....[68]....
        /*0548*/ 	.word	0x0000f620


	//   ....[69]....
        /*054c*/ 	.word	0x00011a40


	//   ....[70]....
        /*0550*/ 	.word	0x00011a70


	//   ....[71]....
        /*0554*/ 	.word	0x00011aa0


	//   ....[72]....
        /*0558*/ 	.word	0x00011ad0


	//   ....[73]....
        /*055c*/ 	.word	0x00011b10


	//   ....[74]....
        /*0560*/ 	.word	0x00011b20


	//   ....[75]....
        /*0564*/ 	.word	0x00011b50


	//   ....[76]....
        /*0568*/ 	.word	0x00011b60


	//   ....[77]....
        /*056c*/ 	.word	0x00011ca0


	//   ....[78]....
        /*0570*/ 	.word	0x00011cd0


	//   ....[79]....
        /*0574*/ 	.word	0x00011d10


	//   ....[80]....
        /*0578*/ 	.word	0x00011d40


	//   ....[81]....
        /*057c*/ 	.word	0x00011d70


	//   ....[82]....
        /*0580*/ 	.word	0x00011da0


	//   ....[83]....
        /*0584*/ 	.word	0x00011e50


	//   ....[84]....
        /*0588*/ 	.word	0x00011e90


	//   ....[85]....
        /*058c*/ 	.word	0x00011f20


	//   ....[86]....
        /*0590*/ 	.word	0x00012390


	//   ....[87]....
        /*0594*/ 	.word	0x000128b0


	//   ....[88]....
        /*0598*/ 	.word	0x00012d40


	//----- nvinfo : EIATTR_REG_RECONFIG
	.align		4
.L_933:
        /*059c*/ 	.byte	0x01, 0x54
	.zero		2


	//----- nvinfo : EIATTR_SYSCALL_OFFSETS
	.align		4
        /*05a0*/ 	.byte	0x04, 0x46
        /*05a2*/ 	.short	(.L_935 - .L_934)


	//   ....[0]....
.L_934:
        /*05a4*/ 	.word	0x000015d0


	//   ....[1]....
        /*05a8*/ 	.word	0x0000ef90


	//   ....[2]....
        /*05ac*/ 	.word	0x0000f0d0


	//   ....[3]....
        /*05b0*/ 	.word	0x0000f210


	//   ....[4]....
        /*05b4*/ 	.word	0x0000f330


	//----- nvinfo : EIATTR_MBARRIER_INSTR_OFFSETS
	.align		4
.L_935:
        /*05b8*/ 	.byte	0x04, 0x39
        /*05ba*/ 	.short	(.L_937 - .L_936)


	//   ....[0]....
.L_936:
        /*05bc*/ 	.word	0x000002a0
        /*05c0*/ 	.word	0x000000ff
        /*05c4*/ 	.word	0x0002e800
        /*05c8*/ 	.short	0x0100
        /*05ca*/ 	.byte	0x08
	.zero		1


	//   ....[1]....
        /*05cc*/ 	.word	0x000002b0
        /*05d0*/ 	.word	0x000000ff
        /*05d4*/ 	.word	0x0002e820
        /*05d8*/ 	.short	0x0100
        /*05da*/ 	.byte	0x08
	.zero		1


	//   ....[2]....
        /*05dc*/ 	.word	0x000003a0
        /*05e0*/ 	.word	0x000000ff
        /*05e4*/ 	.word	0x0002e830
        /*05e8*/ 	.short	0x0100
        /*05ea*/ 	.byte	0x08
	.zero		1


	//   ....[3]....
        /*05ec*/ 	.word	0x000003b0
        /*05f0*/ 	.word	0x000000ff
        /*05f4*/ 	.word	0x0002e840
        /*05f8*/ 	.short	0x0100
        /*05fa*/ 	.byte	0x08
	.zero		1


	//   ....[4]....
        /*05fc*/ 	.word	0x000003c0
        /*0600*/ 	.word	0x000000ff
        /*0604*/ 	.word	0x0002e838
        /*0608*/ 	.short	0x0100
        /*060a*/ 	.byte	0x08
	.zero		1


	//   ....[5]....
        /*060c*/ 	.word	0x000003d0
        /*0610*/ 	.word	0x000000ff
        /*0614*/ 	.word	0x0002e848
        /*0618*/ 	.short	0x0100
        /*061a*/ 	.byte	0x08
	.zero		1


	//   ....[6]....
        /*061c*/ 	.word	0x00000500
        /*0620*/ 	.word	0x000000ff
        /*0624*/ 	.word	0x0002e850
        /*0628*/ 	.short	0x0100
        /*062a*/ 	.byte	0x08
	.zero		1


	//   ....[7]....
        /*062c*/ 	.word	0x00000510
        /*0630*/ 	.word	0x000000ff
        /*0634*/ 	.word	0x0002e860
        /*0638*/ 	.short	0x0100
        /*063a*/ 	.byte	0x08
	.zero		1


	//   ....[8]....
        /*063c*/ 	.word	0x00000520
        /*0640*/ 	.word	0x000000ff
        /*0644*/ 	.word	0x0002e858
        /*0648*/ 	.short	0x0100
        /*064a*/ 	.byte	0x08
	.zero		1


	//   ....[9]....
        /*064c*/ 	.word	0x00000530
        /*0650*/ 	.word	0x000000ff
        /*0654*/ 	.word	0x0002e868
        /*0658*/ 	.short	0x0100
        /*065a*/ 	.byte	0x08
	.zero		1


	//   ....[10]....
        /*065c*/ 	.word	0x00000620
        /*0660*/ 	.word	0x000000ff
        /*0664*/ 	.word	0x0002e870
        /*0668*/ 	.short	0x0100
        /*066a*/ 	.byte	0x06
	.zero		1


	//   ....[11]....
        /*066c*/ 	.word	0x00000630
        /*0670*/ 	.word	0x000000ff
        /*0674*/ 	.word	0x0002e880
        /*0678*/ 	.short	0x0100
        /*067a*/ 	.byte	0x06
	.zero		1


	//   ....[12]....
        /*067c*/ 	.word	0x00000640
        /*0680*/ 	.word	0x000000ff
        /*0684*/ 	.word	0x0002e878
        /*0688*/ 	.short	0x0100
        /*068a*/ 	.byte	0x06
	.zero		1


	//   ....[13]....
        /*068c*/ 	.word	0x00000650
        /*0690*/ 	.word	0x000000ff
        /*0694*/ 	.word	0x0002e888
        /*0698*/ 	.short	0x0100
        /*069a*/ 	.byte	0x06
	.zero		1


	//   ....[14]....
        /*069c*/ 	.word	0x00000780
        /*06a0*/ 	.word	0x000000ff
        /*06a4*/ 	.word	0x0002e890
        /*06a8*/ 	.short	0x0100
        /*06aa*/ 	.byte	0x08
	.zero		1


	//   ....[15]....
        /*06ac*/ 	.word	0x00000790
        /*06b0*/ 	.word	0x000000ff
        /*06b4*/ 	.word	0x0002e8a0
        /*06b8*/ 	.short	0x0100
        /*06ba*/ 	.byte	0x08
	.zero		1


	//   ....[16]....
        /*06bc*/ 	.word	0x000007a0
        /*06c0*/ 	.word	0x000000ff
        /*06c4*/ 	.word	0x0002e898
        /*06c8*/ 	.short	0x0100
        /*06ca*/ 	.byte	0x08
	.zero		1


	//   ....[17]....
        /*06cc*/ 	.word	0x000007b0
        /*06d0*/ 	.word	0x000000ff
        /*06d4*/ 	.word	0x0002e8a8
        /*06d8*/ 	.short	0x0100
        /*06da*/ 	.byte	0x08
	.zero		1


	//   ....[18]....
        /*06dc*/ 	.word	0x000008e0
        /*06e0*/ 	.word	0x000000ff
        /*06e4*/ 	.word	0x0002e8b0
        /*06e8*/ 	.short	0x0100
        /*06ea*/ 	.byte	0x08
	.zero		1


	//   ....[19]....
        /*06ec*/ 	.word	0x000008f0
        /*06f0*/ 	.word	0x000000ff
        /*06f4*/ 	.word	0x0002e8c0
        /*06f8*/ 	.short	0x0100
        /*06fa*/ 	.byte	0x08
	.zero		1


	//   ....[20]....
        /*06fc*/ 	.word	0x00000900
        /*0700*/ 	.word	0x000000ff
        /*0704*/ 	.word	0x0002e8b8
        /*0708*/ 	.short	0x0100
        /*070a*/ 	.byte	0x08
	.zero		1


	//   ....[21]....
        /*070c*/ 	.word	0x00000910
        /*0710*/ 	.word	0x000000ff
        /*0714*/ 	.word	0x0002e8c8
        /*0718*/ 	.short	0x0100
        /*071a*/ 	.byte	0x08
	.zero		1


	//   ....[22]....
        /*071c*/ 	.word	0x00001940
        /*0720*/ 	.word	0x00000002
        /*0724*/ 	.word	0x0002e800
        /*0728*/ 	.short	0x010a
        /*072a*/ 	.byte	0x3f
	.zero		1


	//   ....[23]....
        /*072c*/ 	.word	0x000019e0
        /*0730*/ 	.word	0x00000005
        /*0734*/ 	.word	0x0002e830
        /*0738*/ 	.short	0x010a
        /*073a*/ 	.byte	0x3f
	.zero		1


	//   ....[24]....
        /*073c*/ 	.word	0x00001a70
        /*0740*/ 	.word	0x00000005
        /*0744*/ 	.word	0x0002e830
        /*0748*/ 	.short	0x010a
        /*074a*/ 	.byte	0x3f
	.zero		1


	//   ....[25]....
        /*074c*/ 	.word	0x000045c0
        /*0750*/ 	.word	0x00000005
        /*0754*/ 	.word	0x00000000
        /*0758*/ 	.short	0x0101
        /*075a*/ 	.byte	0x3f
	.zero		1


	//   ....[26]....
        /*075c*/ 	.word	0x00006630
        /*0760*/ 	.word	0x000000ff
        /*0764*/ 	.word	0x0002e830
        /*0768*/ 	.short	0x010a
        /*076a*/ 	.byte	0x06
	.zero		1


	//   ....[27]....
        /*076c*/ 	.word	0x00006670
        /*0770*/ 	.word	0x000000ff
        /*0774*/ 	.word	0x0002e830
        /*0778*/ 	.short	0x010a
        /*077a*/ 	.byte	0x06
	.zero		1


	//   ....[28]....
        /*077c*/ 	.word	0x00007290
        /*0780*/ 	.word	0x000000ff
        /*0784*/ 	.word	0x0002e850
        /*0788*/ 	.short	0x010a
        /*078a*/ 	.byte	0x06
	.zero		1


	//   ....[29]....
        /*078c*/ 	.word	0x000072d0
        /*0790*/ 	.word	0x000000ff
        /*0794*/ 	.word	0x0002e850
        /*0798*/ 	.short	0x010a
        /*079a*/ 	.byte	0x06
	.zero		1


	//   ....[30]....
        /*079c*/ 	.word	0x00009ea0
        /*07a0*/ 	.word	0x00000006
        /*07a4*/ 	.word	0x00000000
        /*07a8*/ 	.short	0x0101
        /*07aa*/ 	.byte	0x3f
	.zero		1


	//   ....[31]....
        /*07ac*/ 	.word	0x0000a310
        /*07b0*/ 	.word	0x0000000a
        /*07b4*/ 	.word	0x00000000
        /*07b8*/ 	.short	0x0101
        /*07ba*/ 	.byte	0x3f
	.zero		1


	//   ....[32]....
        /*07bc*/ 	.word	0x0000aa60
        /*07c0*/ 	.word	0x0000000d
        /*07c4*/ 	.word	0x0002e850
        /*07c8*/ 	.short	0x010a
        /*07ca*/ 	.byte	0x3f
	.zero		1


	//   ....[33]....
        /*07cc*/ 	.word	0x0000aaf0
        /*07d0*/ 	.word	0x0000000d
        /*07d4*/ 	.word	0x0002e850
        /*07d8*/ 	.short	0x010a
        /*07da*/ 	.byte	0x3f
	.zero		1


	//   ....[34]....
        /*07dc*/ 	.word	0x0000b240
        /*07e0*/ 	.word	0x00000004
        /*07e4*/ 	.word	0x00000000
        /*07e8*/ 	.short	0x0101
        /*07ea*/ 	.byte	0x3f
	.zero		1


	//   ....[35]....
        /*07ec*/ 	.word	0x0000cbf0
        /*07f0*/ 	.word	0x00000003
        /*07f4*/ 	.word	0x00000000
        /*07f8*/ 	.short	0x0101
        /*07fa*/ 	.byte	0x3f
	.zero		1


	//   ....[36]....
        /*07fc*/ 	.word	0x0000f850
        /*0800*/ 	.word	0x00000004
        /*0804*/ 	.word	0x0002e880
        /*0808*/ 	.short	0x010a
        /*080a*/ 	.byte	0x3f
	.zero		1


	//   ....[37]....
        /*080c*/ 	.word	0x0000fa20
        /*0810*/ 	.word	0x00000004
        /*0814*/ 	.word	0x0002e840
        /*0818*/ 	.short	0x010a
        /*081a*/ 	.byte	0x3f
	.zero		1


	//   ....[38]....
        /*081c*/ 	.word	0x0000fd40
        /*0820*/ 	.word	0x000000ff
        /*0824*/ 	.word	0x0002e820
        /*0828*/ 	.short	0x010a
        /*082a*/ 	.byte	0x29
	.zero		1


	//   ....[39]....
        /*082c*/ 	.word	0x00010040
        /*0830*/ 	.word	0x00000004
        /*0834*/ 	.word	0x0002e880
        /*0838*/ 	.short	0x010a
        /*083a*/ 	.byte	0x3f
	.zero		1


	//   ....[40]....
        /*083c*/ 	.word	0x000102c0
        /*0840*/ 	.word	0x00000004
        /*0844*/ 	.word	0x0002e840
        /*0848*/ 	.short	0x010a
        /*084a*/ 	.byte	0x3f
	.zero		1


	//   ....[41]....
        /*084c*/ 	.word	0x000105b0
        /*0850*/ 	.word	0x00000003
        /*0854*/ 	.word	0x0002e870
        /*0858*/ 	.short	0x010a
        /*085a*/ 	.byte	0x3f
	.zero		1


	//   ....[42]....
        /*085c*/ 	.word	0x00010620
        /*0860*/ 	.word	0x00000003
        /*0864*/ 	.word	0x0002e860
        /*0868*/ 	.short	0x010a
        /*086a*/ 	.byte	0x3f
	.zero		1


	//   ....[43]....
        /*086c*/ 	.word	0x00010e00
        /*0870*/ 	.word	0x00000002
        /*0874*/ 	.word	0x0002e850
        /*0878*/ 	.short	0x0101
        /*087a*/ 	.byte	0x3f
	.zero		1


	//   ....[44]....
        /*087c*/ 	.word	0x00010e40
        /*0880*/ 	.word	0x00000002
        /*0884*/ 	.word	0x00000000
        /*0888*/ 	.short	0x0101
        /*088a*/ 	.byte	0x3f
	.zero		1


	//   ....[45]....
        /*088c*/ 	.word	0x00011000
        /*0890*/ 	.word	0x00000014
        /*0894*/ 	.word	0x0002e870
        /*0898*/ 	.short	0x010a
        /*089a*/ 	.byte	0x3f
	.zero		1


	//   ....[46]....
        /*089c*/ 	.word	0x00011090
        /*08a0*/ 	.word	0x00000014
        /*08a4*/ 	.word	0x0002e860
        /*08a8*/ 	.short	0x010a
        /*08aa*/ 	.byte	0x3f
	.zero		1


	//   ....[47]....
        /*08ac*/ 	.word	0x00011750
        /*08b0*/ 	.word	0x00000014
        /*08b4*/ 	.word	0x0002e850
        /*08b8*/ 	.short	0x0101
        /*08ba*/ 	.byte	0x3f
	.zero		1


	//   ....[48]....
        /*08bc*/ 	.word	0x000117a0
        /*08c0*/ 	.word	0x00000000
        /*08c4*/ 	.word	0x00000000
        /*08c8*/ 	.short	0x0101
        /*08ca*/ 	.byte	0x3f
	.zero		1


	//   ....[49]....
        /*08cc*/ 	.word	0x00012310
        /*08d0*/ 	.word	0x00000000
        /*08d4*/ 	.word	0x0002e820
        /*08d8*/ 	.short	0x010a
        /*08da*/ 	.byte	0x3f
	.zero		1


	//   ....[50]....
        /*08dc*/ 	.word	0x000124d0
        /*08e0*/ 	.word	0x00000006
        /*08e4*/ 	.word	0x00000000
        /*08e8*/ 	.short	0x010a
        /*08ea*/ 	.byte	0x3f
	.zero		1


	//   ....[51]....
        /*08ec*/ 	.word	0x00012540
        /*08f0*/ 	.word	0x00000007
        /*08f4*/ 	.word	0x00000000
        /*08f8*/ 	.short	0x010a
        /*08fa*/ 	.byte	0x3f
	.zero		1


	//   ....[52]....
        /*08fc*/ 	.word	0x000125a0
        /*0900*/ 	.word	0x00000004
        /*0904*/ 	.word	0x0002e860
        /*0908*/ 	.short	0x010a
        /*090a*/ 	.byte	0x3f
	.zero		1


	//   ....[53]....
        /*090c*/ 	.word	0x000125f0
        /*0910*/ 	.word	0x00000003
        /*0914*/ 	.word	0x0002e860
        /*0918*/ 	.short	0x010a
        /*091a*/ 	.byte	0x3f
	.zero		1


	//   ....[54]....
        /*091c*/ 	.word	0x00012630
        /*0920*/ 	.word	0x00000004
        /*0924*/ 	.word	0x0002e880
        /*0928*/ 	.short	0x010a
        /*092a*/ 	.byte	0x3f
	.zero		1


	//   ....[55]....
        /*092c*/ 	.word	0x00012650
        /*0930*/ 	.word	0x00000003
        /*0934*/ 	.word	0x0002e880
        /*0938*/ 	.short	0x010a
        /*093a*/ 	.byte	0x3f
	.zero		1


	//   ....[56]....
        /*093c*/ 	.word	0x000126b0
        /*0940*/ 	.word	0x00000002
        /*0944*/ 	.word	0x0002e800
        /*0948*/ 	.short	0x010a
        /*094a*/ 	.byte	0x3f
	.zero		1


	//   ....[57]....
        /*094c*/ 	.word	0x00012700
        /*0950*/ 	.word	0x00000005
        /*0954*/ 	.word	0x0002e830
        /*0958*/ 	.short	0x010a
        /*095a*/ 	.byte	0x3f
	.zero		1


	//   ....[58]....
        /*095c*/ 	.word	0x00012760
        /*0960*/ 	.word	0x00000003
        /*0964*/ 	.word	0x0002e830
        /*0968*/ 	.short	0x010a
        /*096a*/ 	.byte	0x3f
	.zero		1


	//   ....[59]....
        /*096c*/ 	.word	0x000127c0
        /*0970*/ 	.word	0x00000003
        /*0974*/ 	.word	0x0002e850
        /*0978*/ 	.short	0x010a
        /*097a*/ 	.byte	0x3f
	.zero		1


	//   ....[60]....
        /*097c*/ 	.word	0x00012810
        /*0980*/ 	.word	0x0000000d
        /*0984*/ 	.word	0x0002e850
        /*0988*/ 	.short	0x010a
        /*098a*/ 	.byte	0x3f
	.zero		1


	//   ....[61]....
        /*098c*/ 	.word	0x00012960
        /*0990*/ 	.word	0x00000004
        /*0994*/ 	.word	0x0002e880
        /*0998*/ 	.short	0x010a
        /*099a*/ 	.byte	0x3f
	.zero		1


	//   ....[62]....
        /*099c*/ 	.word	0x000129b0
        /*09a0*/ 	.word	0x00000004
        /*09a4*/ 	.word	0x0002e840
        /*09a8*/ 	.short	0x010a
        /*09aa*/ 	.byte	0x3f
	.zero		1


	//   ....[63]....
        /*09ac*/ 	.word	0x00012a10
        /*09b0*/ 	.word	0x00000003
        /*09b4*/ 	.word	0x0002e820
        /*09b8*/ 	.short	0x010a
        /*09ba*/ 	.byte	0x3f
	.zero		1


	//   ....[64]....
        /*09bc*/ 	.word	0x00012a60
        /*09c0*/ 	.word	0x00000004
        /*09c4*/ 	.word	0x0002e880
        /*09c8*/ 	.short	0x010a
        /*09ca*/ 	.byte	0x3f
	.zero		1


	//   ....[65]....
        /*09cc*/ 	.word	0x00012ab0
        /*09d0*/ 	.word	0x00000004
        /*09d4*/ 	.word	0x0002e840
        /*09d8*/ 	.short	0x010a
        /*09da*/ 	.byte	0x3f
	.zero		1


	//   ....[66]....
        /*09dc*/ 	.word	0x00012b10
        /*09e0*/ 	.word	0x00000003
        /*09e4*/ 	.word	0x0002e870
        /*09e8*/ 	.short	0x010a
        /*09ea*/ 	.byte	0x3f
	.zero		1


	//   ....[67]....
        /*09ec*/ 	.word	0x00012b70
        /*09f0*/ 	.word	0x00000004
        /*09f4*/ 	.word	0x0002e860
        /*09f8*/ 	.short	0x010a
        /*09fa*/ 	.byte	0x3f
	.zero		1


	//   ....[68]....
        /*09fc*/ 	.word	0x00012bc0
        /*0a00*/ 	.word	0x00000014
        /*0a04*/ 	.word	0x0002e870
        /*0a08*/ 	.short	0x010a
        /*0a0a*/ 	.byte	0x3f
	.zero		1


	//   ....[69]....
        /*0a0c*/ 	.word	0x00012c10
        /*0a10*/ 	.word	0x00000014
        /*0a14*/ 	.word	0x0002e860
        /*0a18*/ 	.short	0x010a
        /*0a1a*/ 	.byte	0x3f
	.zero		1


	//   ....[70]....
        /*0a1c*/ 	.word	0x00012c60
        /*0a20*/ 	.word	0x00000000
        /*0a24*/ 	.word	0x0002e820
        /*0a28*/ 	.short	0x010a
        /*0a2a*/ 	.byte	0x3f
	.zero		1


	//   ....[71]....
        /*0a2c*/ 	.word	0x00012e00
        /*0a30*/ 	.word	0x00000006
        /*0a34*/ 	.word	0x00000000
        /*0a38*/ 	.short	0x010a
        /*0a3a*/ 	.byte	0x3f
	.zero		1


	//   ....[72]....
        /*0a3c*/ 	.word	0x00012e50
        /*0a40*/ 	.word	0x00000007
        /*0a44*/ 	.word	0x00000000
        /*0a48*/ 	.short	0x010a
        /*0a4a*/ 	.byte	0x3f
	.zero		1


	//   ....[73]....
        /*0a4c*/ 	.word	0x00012ea0
        /*0a50*/ 	.word	0x00000004
        /*0a54*/ 	.word	0x0002e860
        /*0a58*/ 	.short	0x010a
        /*0a5a*/ 	.byte	0x3f
	.zero		1


	//   ....[74]....
        /*0a5c*/ 	.word	0x00012ef0
        /*0a60*/ 	.word	0x00000003
        /*0a64*/ 	.word	0x0002e860
        /*0a68*/ 	.short	0x010a
        /*0a6a*/ 	.byte	0x3f
	.zero		1


	//   ....[75]....
        /*0a6c*/ 	.word	0x00012f40
        /*0a70*/ 	.word	0x00000004
        /*0a74*/ 	.word	0x0002e880
        /*0a78*/ 	.short	0x010a
        /*0a7a*/ 	.byte	0x3f
	.zero		1


	//----- nvinfo : EIATTR_NUM_MBARRIERS
	.align		4
.L_937:
        /*0a7c*/ 	.byte	0x03, 0x38
        /*0a7e*/ 	.short	0x0016


	//----- nvinfo : EIATTR_EXIT_INSTR_OFFSETS
	.align		4
        /*0a80*/ 	.byte	0x04, 0x1c
        /*0a82*/ 	.short	(.L_939 - .L_938)


	//   ....[0]....
.L_938:
        /*0a84*/ 	.word	0x00000ab0


	//   ....[1]....
        /*0a88*/ 	.word	0x0000dbf0


	//   ....[2]....
        /*0a8c*/ 	.word	0x000126a0


	//----- nvinfo : EIATTR_MAX_THREADS
	.align		4
.L_939:
        /*0a90*/ 	.byte	0x04, 0x05
        /*0a92*/ 	.short	(.L_941 - .L_940)
.L_940:
        /*0a94*/ 	.word	0x00000180
        /*0a98*/ 	.word	0x00000001
        /*0a9c*/ 	.word	0x00000001


	//----- nvinfo : EIATTR_CRS_STACK_SIZE
	.align		4
.L_941:
        /*0aa0*/ 	.byte	0x04, 0x1e
        /*0aa2*/ 	.short	(.L_943 - .L_942)
.L_942:
        /*0aa4*/ 	.word	0x00000000


	//----- nvinfo : EIATTR_CBANK_PARAM_SIZE
	.align		4
.L_943:
        /*0aa8*/ 	.byte	0x03, 0x19
        /*0aaa*/ 	.short	0x0a70


	//----- nvinfo : EIATTR_PARAM_CBANK
	.align		4
        /*0aac*/ 	.byte	0x04, 0x0a
        /*0aae*/ 	.short	(.L_945 - .L_944)
	.align		4
.L_944:
        /*0ab0*/ 	.word	index@(.nv.constant0._ZN7cutlass13device_kernelIN5flash11enable_sm90INS1_16FlashAttnFwdSm90INS1_25CollectiveMainloopFwdSm90ILi2EN4cute5tupleIJNS5_1CILi1EEES8_S8_EEENS6_IJNS7_ILi128EEENS7_ILi224EEESA_EEELi128ENS_12float_e4m3_tEfNS_4arch4Sm90ELb0ELb0ELb1ELb1ELb0ELb0ELb0ELb1ELb1ELb0ELb0ELb0EEENS1_21CollectiveEpilogueFwdINS6_IJSA_SA_SB_EEES9_NS_10bfloat16_tESF_Li256ELb1ELb0ELb0ELb1EEENS1_36VarlenDynamicPersistentTileSchedulerILi128ELi224ELi256ELi128ELb0ELb0ELb1ELb0ELb1ELb1EEEEEEEEEvNT_6ParamsE)
        /*0ab4*/ 	.short	0x0210
        /*0ab6*/ 	.short	0x0a70


	//----- nvinfo : EIATTR_SW_WAR
	.align		4
.L_945:
        /*0ab8*/ 	.byte	0x04, 0x36
        /*0aba*/ 	.short	(.L_947 - .L_946)
.L_946:
        /*0abc*/ 	.word	0x00000008
.L_947:


//--------------------- .nv.info._ZN7cutlass13device_kernelIN5flash11enable_sm90INS1_16FlashAttnFwdSm90INS1_25CollectiveMainloopFwdSm90ILi2EN4cute5tupleIJNS5_1CILi1EEES8_S8_EEENS6_IJNS7_ILi128EEENS7_ILi224EEESA_EEELi128ENS_12float_e4m3_tEfNS_4arch4Sm90ELb0ELb0ELb1ELb1ELb0ELb1ELb0ELb1ELb1ELb0ELb0ELb0EEENS1_21CollectiveEpilogueFwdINS6_IJSA_SA_SB_EEES9_NS_10bfloat16_tESF_Li256ELb1ELb0ELb0ELb1EEENS1_36VarlenDynamicPersistentTileSchedulerILi128ELi224ELi256ELi128ELb0ELb0ELb1ELb0ELb1ELb1EEEEEEEEEvNT_6ParamsE --------------------------
	.section	.nv.info._ZN7cutlass13device_kernelIN5flash11enable_sm90INS1_16FlashAttnFwdSm90INS1_25CollectiveMainloopFwdSm90ILi2EN4cute5tupleIJNS5_1CILi1EEES8_S8_EEENS6_IJNS7_ILi128EEENS7_ILi224EEESA_EEELi128ENS_12float_e4m3_tEfNS_4arch4Sm90ELb0ELb0ELb1ELb1ELb0ELb1ELb0ELb1ELb1ELb0ELb0ELb0EEENS1_21CollectiveEpilogueFwdINS6_IJSA_SA_SB_EEES9_NS_10bfloat16_tESF_Li256ELb1ELb0ELb0ELb1EEENS1_36VarlenDynamicPersistentTileSchedulerILi128ELi224ELi256ELi128ELb0ELb0ELb1ELb0ELb1ELb1EEEEEEEEEvNT_6ParamsE,"",@"SHT_CUDA_INFO"
	.sectionflags	@""
	.align	4


	//----- nvinfo : EIATTR_CUDA_API_VERSION
	.align		4
        /*0000*/ 	.byte	0x04, 0x37
        /*0002*/ 	.short	(.L_949 - .L_948)
.L_948:
        /*0004*/ 	.word	0x00000082


	//----- nvinfo : EIATTR_KPARAM_INFO
	.align		4
.L_949:
        /*0008*/ 	.byte	0x04, 0x17
        /*000a*/ 	.short	(.L_951 - .L_950)
.L_950:
        /*000c*/ 	.word	0x00000000
        /*0010*/ 	.short	0x0000
        /*0012*/ 	.short	0x0070
        /*0014*/ 	.byte	0x00, 0xf0, 0x01, 0x28


	//----- nvinfo : EIATTR_SPARSE_MMA_MASK
	.align		4
.L_951:
        /*0018*/ 	.byte	0x03, 0x50
        /*001a*/ 	.short	0x0000


	//----- nvinfo : EIATTR_MAXREG_COUNT
	.align		4
        /*001c*/ 	.byte	0x03, 0x1b
        /*001e*/ 	.short	0x00a8


	//----- nvinfo : EIATTR_NUM_BARRIERS
	.align		4
        /*0020*/ 	.byte	0x02, 0x4c
        /*0022*/ 	.byte	0x10
	.zero		1


	//----- nvinfo : EIATTR_EXTERNS
	.align		4
        /*0024*/ 	.byte	0x04, 0x0f
        /*0026*/ 	.short	(.L_953 - .L_952)


	//   ....[0]....
	.align		4
.L_952:
        /*0028*/ 	.word	index@(__assertfail)


	//----- nvinfo : EIATTR_ANNOTATIONS
	.align		4
.L_953:
        /*002c*/ 	.byte	0x04, 0x55
        /*002e*/ 	.short	(.L_955 - .L_954)


	//   ....[0]....
.L_954:
        /* <DEDUP_REMOVED lines=115> */


	//----- nvinfo : EIATTR_MERCURY_ISA_VERSION
	.align		4
.L_955:
        /*0750*/ 	.byte	0x03, 0x5f
        /*0752*/ 	.short	0x0101


	//----- nvinfo : EIATTR_UNUSED_LOAD_BYTE_OFFSET
	.align		4
        /*0754*/ 	.byte	0x04, 0x44
        /*0756*/ 	.short	(.L_957 - .L_956)


	//   ....[0]....
.L_956:
        /*0758*/ 	.word	0x00000b40
        /*075c*/ 	.word	0x0000fff0


	//   ....[1]....
        /*0760*/ 	.word	0x0001bf50
        /*0764*/ 	.word	0x0000fff0


	//----- nvinfo : EIATTR_INT_WARP_WIDE_INSTR_OFFSETS
	.align		4
.L_957:
        /*0768*/ 	.byte	0x04, 0x31
        /*076a*/ 	.short	(.L_959 - .L_958)


	//   ....[0]....
.L_958:
        /*076c*/ 	.word	0x000001c0


	//   ....[1]....
        /*0770*/ 	.word	0x00000200


	//   ....[2]....
        /*0774*/ 	.word	0x00000270


	//   ....[3]....
        /*0778*/ 	.word	0x00020670


	//   ....[4]....
        /*077c*/ 	.word	0x000206d0


	//   ....[5]....
        /*0780*/ 	.word	0x00020e30


	//   ....[6]....
        /*0784*/ 	.word	0x00020e70


	//   ....[7]....
        /*0788*/ 	.word	0x00022cd0


	//   ....[8]....
        /*078c*/ 	.word	0x00022d30


	//----- nvinfo : EIATTR_COOP_GROUP_MASK_REGIDS
	.align		4
.L_959:
        /*0790*/ 	.byte	0x04, 0x29
        /*0792*/ 	.short	(.L_961 - .L_960)


	//   ....[0]....
.L_960:
        /*0794*/ 	.word	0xffffffff


	//   ....[1]....
        /*0798*/ 	.word	0xffffffff


	//   ....[2]....
        /*079c*/ 	.word	0xffffffff


	//   ....[3]....
        /*07a0*/ 	.word	0xffffffff


	//   ....[4]....
        /*07a4*/ 	.word	0xffffffff


	//   ....[5]....
        /*07a8*/ 	.word	0xffffffff


	//   ....[6]....
        /*07ac*/ 	.word	0xffffffff


	//   ....[7]....
        /*07b0*/ 	.word	0xffffffff


	//   ....[8]....
        /*07b4*/ 	.word	0xffffffff


	//   ....[9]....
        /*07b8*/ 	.word	0xffffffff


	//   ....[10]....
        /*07bc*/ 	.word	0xffffffff


	//   ....[11]....
        /*07c0*/ 	.word	0xffffffff


	//   ....[12]....
        /*07c4*/ 	.word	0xffffffff


	//   ....[13]....
        /*07c8*/ 	.word	0xffffffff


	//   ....[14]....
        /*07cc*/ 	.word	0xffffffff


	//   ....[15]....
        /*07d0*/ 	.word	0xffffffff


	//   ....[16]....
        /*07d4*/ 	.word	0xffffffff


	//   ....[17]....
        /*07d8*/ 	.word	0xffffffff


	//   ....[18]....
        /*07dc*/ 	.word	0xffffffff


	//   ....[19]....
        /*07e0*/ 	.word	0xffffffff


	//   ....[20]....
        /*07e4*/ 	.word	0xffffffff


	//   ....[21]....
        /*07e8*/ 	.word	0xffffffff


	//   ....[22]....
        /*07ec*/ 	.word	0xffffffff


	//   ....[23]....
        /*07f0*/ 	.word	0xffffffff


	//   ....[24]....
        /*07f4*/ 	.word	0xffffffff


	//   ....[25]....
        /*07f8*/ 	.word	0xffffffff


	//   ....[26]....
        /*07fc*/ 	.word	0xffffffff


	//   ....[27]....
        /*0800*/ 	.word	0xffffffff


	//   ....[28]....
        /*0804*/ 	.word	0xffffffff


	//   ....[29]....
        /*0808*/ 	.word	0xffffffff


	//   ....[30]....
        /*080c*/ 	.word	0xffffffff


	//   ....[31]....
        /*0810*/ 	.word	0xffffffff


	//   ....[32]....
        /*0814*/ 	.word	0xffffffff


	//   ....[33]....
        /*0818*/ 	.word	0xffffffff


	//   ....[34]....
        /*081c*/ 	.word	0xffffffff


	//   ....[35]....
        /*0820*/ 	.word	0xffffffff


	//   ....[36]....
        /*0824*/ 	.word	0xffffffff


	//   ....[37]....
        /*0828*/ 	.word	0xffffffff


	//   ....[38]....
        /*082c*/ 	.word	0xffffffff


	//   ....[39]....
        /*0830*/ 	.word	0xffffffff


	//   ....[40]....
        /*0834*/ 	.word	0xffffffff


	//   ....[41]....
        /*0838*/ 	.word	0xffffffff


	//   ....[42]....
        /*083c*/ 	.word	0xffffffff


	//   ....[43]....
        /*0840*/ 	.word	0xffffffff


	//   ....[44]....
        /*0844*/ 	.word	0xffffffff


	//   ....[45]....
        /*0848*/ 	.word	0xffffffff


	//   ....[46]....
        /*084c*/ 	.word	0xffffffff


	//   ....[47]....
        /*0850*/ 	.word	0xffffffff


	//   ....[48]....
        /*0854*/ 	.word	0xffffffff


	//   ....[49]....
        /*0858*/ 	.word	0xffffffff


	//   ....[50]....
        /*085c*/ 	.word	0xffffffff


	//   ....[51]....
        /*0860*/ 	.word	0xffffffff


	//   ....[52]....
        /*0864*/ 	.word	0xffffffff


	//   ....[53]....
        /*0868*/ 	.word	0xffffffff


	//   ....[54]....
        /*086c*/ 	.word	0xffffffff


	//   ....[55]....
        /*0870*/ 	.word	0xffffffff


	//   ....[56]....
        /*0874*/ 	.word	0xffffffff


	//   ....[57]....
        /*0878*/ 	.word	0xffffffff


	//   ....[58]....
        /*087c*/ 	.word	0xffffffff


	//   ....[59]....
        /*0880*/ 	.word	0xffffffff


	//   ....[60]....
        /*0884*/ 	.word	0xffffffff


	//   ....[61]....
        /*0888*/ 	.word	0xffffffff


	//   ....[62]....
        /*088c*/ 	.word	0xffffffff


	//   ....[63]....
        /*0890*/ 	.word	0xffffffff


	//   ....[64]....
        /*0894*/ 	.word	0xffffffff


	//   ....[65]....
        /*0898*/ 	.word	0xffffffff


	//   ....[66]....
        /*089c*/ 	.word	0xffffffff


	//   ....[67]....
        /*08a0*/ 	.word	0xffffffff


	//   ....[68]....
        /*08a4*/ 	.word	0xffffffff


	//   ....[69]....
        /*08a8*/ 	.word	0xffffffff


	//   ....[70]....
        /*08ac*/ 	.word	0xffffffff


	//   ....[71]....
        /*08b0*/ 	.word	0xffffffff


	//   ....[72]....
        /*08b4*/ 	.word	0xffffffff


	//   ....[73]....
        /*08b8*/ 	.word	0xffffffff


	//   ....[74]....
        /*08bc*/ 	.word	0xffffffff


	//   ....[75]....
        /*08c0*/ 	.word	0xffffffff


	//   ....[76]....
        /*08c4*/ 	.word	0xffffffff


	//   ....[77]....
        /*08c8*/ 	.word	0xffffffff


	//   ....[78]....
        /*08cc*/ 	.word	0xffffffff


	//   ....[79]....
        /*08d0*/ 	.word	0xffffffff


	//   ....[80]....
        /*08d4*/ 	.word	0xffffffff


	//   ....[81]....
        /*08d8*/ 	.word	0xffffffff


	//   ....[82]....
        /*08dc*/ 	.word	0xffffffff


	//   ....[83]....
        /*08e0*/ 	.word	0xffffffff


	//   ....[84]....
        /*08e4*/ 	.word	0xffffffff


	//   ....[85]....
        /*08e8*/ 	.word	0xffffffff


	//   ....[86]....
        /*08ec*/ 	.word	0xffffffff


	//   ....[87]....
        /*08f0*/ 	.word	0xffffffff


	//   ....[88]....
        /*08f4*/ 	.word	0x0500000f


	//   ....[89]....
        /*08f8*/ 	.word	0x0500000f


	//   ....[90]....
        /*08fc*/ 	.word	0x0500000f


	//   ....[91]....
        /*0900*/ 	.word	0x0500000f


	//   ....[92]....
        /*0904*/ 	.word	0x0500000f


	//   ....[93]....
        /*0908*/ 	.word	0x0500000f


	//   ....[94]....
        /*090c*/ 	.word	0x0500000f


	//   ....[95]....
        /*0910*/ 	.word	0x0500000f


	//   ....[96]....
        /*0914*/ 	.word	0x0500000f


	//   ....[97]....
        /*0918*/ 	.word	0x0500000f


	//   ....[98]....
        /*091c*/ 	.word	0x0500000f


	//   ....[99]....
        /*0920*/ 	.word	0x0500000f


	//   ....[100]....
        /*0924*/ 	.word	0x0500000f


	//   ....[101]....
        /*0928*/ 	.word	0x0500000f


	//   ....[102]....
        /*092c*/ 	.word	0x0500000f


	//   ....[103]....
        /*0930*/ 	.word	0x0500000f


	//   ....[104]....
        /*0934*/ 	.word	0x0500000f


	//   ....[105]....
        /*0938*/ 	.word	0x0500000f


	//   ....[106]....
        /*093c*/ 	.word	0x0500000f


	//   ....[107]....
        /*0940*/ 	.word	0x0500000f


	//   ....[108]....
        /*0944*/ 	.word	0x0500000f


	//   ....[109]....
        /*0948*/ 	.word	0x0500000f


	//   ....[110]....
        /*094c*/ 	.word	0x0500000f


	//   ....[111]....
        /*0950*/ 	.word	0x0500000f


	//   ....[112]....
        /*0954*/ 	.word	0x0500000f


	//   ....[113]....
        /*0958*/ 	.word	0x0500000f


	//   ....[114]....
        /*095c*/ 	.word	0x0500000f


	//   ....[115]....
        /*0960*/ 	.word	0x0500000f


	//   ....[116]....
        /*0964*/ 	.word	0x0500000f


	//   ....[117]....
        /*0968*/ 	.word	0x0500000f


	//   ....[118]....
        /*096c*/ 	.word	0x0500000f


	//   ....[119]....
        /*0970*/ 	.word	0x0500000f


	//   ....[120]....
        /*0974*/ 	.word	0x0500000f


	//   ....[121]....
        /*0978*/ 	.word	0x0500000f


	//   ....[122]....
        /*097c*/ 	.word	0x0500000f


	//   ....[123]....
        /*0980*/ 	.word	0x0500000f


	//   ....[124]....
        /*0984*/ 	.word	0x0500000f


	//   ....[125]....
        /*0988*/ 	.word	0x0500000f


	//   ....[126]....
        /*098c*/ 	.word	0x0500000f


	//   ....[127]....
        /*0990*/ 	.word	0x0500000f


	//   ....[128]....
        /*0994*/ 	.word	0x0500000f


	//   ....[129]....
        /*0998*/ 	.word	0x0500000f


	//   ....[130]....
        /*099c*/ 	.word	0x0500000f


	//   ....[131]....
        /*09a0*/ 	.word	0x0500000f


	//   ....[132]....
        /*09a4*/ 	.word	0x0500000f


	//   ....[133]....
        /*09a8*/ 	.word	0x0500000f


	//   ....[134]....
        /*09ac*/ 	.word	0x0500000f


	//   ....[135]....
        /*09b0*/ 	.word	0x0500000f


	//   ....[136]....
        /*09b4*/ 	.word	0x0500000f


	//   ....[137]....
        /*09b8*/ 	.word	0x0500000f


	//   ....[138]....
        /*09bc*/ 	.word	0x0500000f


	//   ....[139]....
        /*09c0*/ 	.word	0x0500000f


	//   ....[140]....
        /*09c4*/ 	.word	0x0500000f


	//   ....[141]....
        /*09c8*/ 	.word	0x0500000f


	//   ....[142]....
        /*09cc*/ 	.word	0x0500000f


	//   ....[143]....
        /*09d0*/ 	.word	0x0500000f


	//   ....[144]....
        /*09d4*/ 	.word	0x0500000f


	//   ....[145]....
        /*09d8*/ 	.word	0x0500000f


	//   ....[146]....
        /*09dc*/ 	.word	0x0500000f


	//   ....[147]....
        /*09e0*/ 	.word	0x0500000f


	//   ....[148]....
        /*09e4*/ 	.word	0x0500000f


	//----- nvinfo : EIATTR_COOP_GROUP_INSTR_OFFSETS
	.align		4
.L_961:
        /*09e8*/ 	.byte	0x04, 0x28
        /*09ea*/ 	.short	(.L_963 - .L_962)


	//   ....[0]....
.L_962:
        /*09ec*/ 	.word	0x00000070


	//   ....[1]....
        /*09f0*/ 	.word	0x000001d0


	//   ....[2]....
        /*09f4*/ 	.word	0x00000220


	//   ....[3]....
        /*09f8*/ 	.word	0x00000450


	//   ....[4]....
        /*09fc*/ 	.word	0x000005b0


	//   ....[5]....
        /*0a00*/ 	.word	0x000006d0


	//   ....[6]....
        /*0a04*/ 	.word	0x00000830


	//   ....[7]....
        /*0a08*/ 	.word	0x0000cbd0


	//   ....[8]....
        /*0a0c*/ 	.word	0x00014110


	//   ....[9]....
        /*0a10*/ 	.word	0x000141a0


	//   ....[10]....
        /*0a14*/ 	.word	0x000144e0


	//   ....[11]....
        /*0a18*/ 	.word	0x00014520


	//   ....[12]....
        /*0a1c*/ 	.word	0x00019260


	//   ....[13]....
        /*0a20*/ 	.word	0x00019270


	//   ....[14]....
        /*0a24*/ 	.word	0x000192b0


	//   ....[15]....
        /*0a28*/ 	.word	0x000192e0


	//   ....[16]....
        /*0a2c*/ 	.word	0x0001b720


	//   ....[17]....
        /*0a30*/ 	.word	0x0001b730


	//   ....[18]....
        /*0a34*/ 	.word	0x0001b7b0


	//   ....[19]....
        /*0a38*/ 	.word	0x0001b7c0


	//   ....[20]....
        /*0a3c*/ 	.word	0x0001c5a0


	//   ....[21]....
        /*0a40*/ 	.word	0x0001c5d0


	//   ....[22]....
        /*0a44*/ 	.word	0x0001c600


	//   ....[23]....
        /*0a48*/ 	.word	0x0001c630


	//   ....[24]....
        /*0a4c*/ 	.word	0x0001c660


	//   ....[25]....
        /*0a50*/ 	.word	0x0001c690


	//   ....[26]....
        /*0a54*/ 	.word	0x0001c6c0


	//   ....[27]....
        /*0a58*/ 	.word	0x0001c6f0


	//   ....[28]....
        /*0a5c*/ 	.word	0x0001c720


	//   ....[29]....
        /*0a60*/ 	.word	0x0001c750


	//   ....[30]....
        /*0a64*/ 	.word	0x0001c780


	//   ....[31]....
        /*0a68*/ 	.word	0x0001c7b0


	//   ....[32]....
        /*0a6c*/ 	.word	0x0001c7e0


	//   ....[33]....
        /*0a70*/ 	.word	0x0001c810


	//   ....[34]....
        /*0a74*/ 	.word	0x0001c840


	//   ....[35]....
        /*0a78*/ 	.word	0x0001c870


	//   ....[36]....
        /*0a7c*/ 	.word	0x0001c8a0


	//   ....[37]....
        /*0a80*/ 	.word	0x0001c8d0


	//   ....[38]....
        /*0a84*/ 	.word	0x0001c900


	//   ....[39]....
        /*0a88*/ 	.word	0x0001c930


	//   ....[40]....
        /*0a8c*/ 	.word	0x0001c960


	//   ....[41]....
        /*0a90*/ 	.word	0x0001c9a0


	//   ....[42]....
        /*0a94*/ 	.word	0x0001c9d0


	//   ....[43]....
        /*0a98*/ 	.word	0x0001c9f0


	//   ....[44]....
        /*0a9c*/ 	.word	0x0001ca20


	//   ....[45]....
        /*0aa0*/ 	.word	0x0001ca30


	//   ....[46]....
        /*0aa4*/ 	.word	0x0001ca40


	//   ....[47]....
        /*0aa8*/ 	.word	0x0001ca50


	//   ....[48]....
        /*0aac*/ 	.word	0x0001ca60


	//   ....[49]....
        /*0ab0*/ 	.word	0x0001ca70


	//   ....[50]....
        /*0ab4*/ 	.word	0x0001ca80


	//   ....[51]....
        /*0ab8*/ 	.word	0x0001cab0


	//   ....[52]....
        /*0abc*/ 	.word	0x0001e5b0


	//   ....[53]....
        /*0ac0*/ 	.word	0x0001e7a0


	//   ....[54]....
        /*0ac4*/ 	.word	0x0001e7d0


	//   ....[55]....
        /*0ac8*/ 	.word	0x0001e800


	//   ....[56]....
        /*0acc*/ 	.word	0x0001e830


	//   ....[57]....
        /*0ad0*/ 	.word	0x0001e860


	//   ....[58]....
        /*0ad4*/ 	.word	0x0001e890


	//   ....[59]....
        /*0ad8*/ 	.word	0x0001ea00


	//   ....[60]....
        /*0adc*/ 	.word	0x0001ea30


	//   ....[61]....
        /*0ae0*/ 	.word	0x0001ea60


	//   ....[62]....
        /*0ae4*/ 	.word	0x0001ea90


	//   ....[63]....
        /*0ae8*/ 	.word	0x0001eac0


	//   ....[64]....
        /*0aec*/ 	.word	0x0001eaf0


	//   ....[65]....
        /*0af0*/ 	.word	0x0001eb90


	//   ....[66]....
        /*0af4*/ 	.word	0x0001ebc0


	//   ....[67]....
        /*0af8*/ 	.word	0x0001ec50


	//   ....[68]....
        /*0afc*/ 	.word	0x0001f890


	//   ....[69]....
        /*0b00*/ 	.word	0x00021020


	//   ....[70]....
        /*0b04*/ 	.word	0x00023b70


	//   ....[71]....
        /*0b08*/ 	.word	0x00023ba0


	//   ....[72]....
        /*0b0c*/ 	.word	0x00023be0


	//   ....[73]....
        /*0b10*/ 	.word	0x00023c10


	//   ....[74]....
        /*0b14*/ 	.word	0x00023c40


	//   ....[75]....
        /*0b18*/ 	.word	0x00023c70


	//   ....[76]....
        /*0b1c*/ 	.word	0x00023ca0


	//   ....[77]....
        /*0b20*/ 	.word	0x00023cd0


	//   ....[78]....
        /*0b24*/ 	.word	0x00023e60


	//   ....[79]....
        /*0b28*/ 	.word	0x00023e90


	//   ....[80]....
        /*0b2c*/ 	.word	0x00023ec0


	//   ....[81]....
        /*0b30*/ 	.word	0x00023ef0


	//   ....[82]....
        /*0b34*/ 	.word	0x00023f20


	//   ....[83]....
        /*0b38*/ 	.word	0x00023f50


	//   ....[84]....
        /*0b3c*/ 	.word	0x00024020


	//   ....[85]....
        /*0b40*/ 	.word	0x00024040


	//   ....[86]....
        /*0b44*/ 	.word	0x000240b0


	//   ....[87]....
        /*0b48*/ 	.word	0x00024530


	//   ....[88]....
        /*0b4c*/ 	.word	0x00024a50


	//   ....[89]....
        /*0b50*/ 	.word	0x00024b00


	//   ....[90]....
        /*0b54*/ 	.word	0x00024ba0


	//   ....[91]....
        /*0b58*/ 	.word	0x00024c40


	//   ....[92]....
        /*0b5c*/ 	.word	0x00024ce0


	//   ....[93]....
        /*0b60*/ 	.word	0x00024dd0


	//   ....[94]....
        /*0b64*/ 	.word	0x00024e70


	//   ....[95]....
        /*0b68*/ 	.word	0x00024f10


	//   ....[96]....
        /*0b6c*/ 	.word	0x00024fb0


	//   ....[97]....
        /*0b70*/ 	.word	0x000251e0


	//   ....[98]....
        /*0b74*/ 	.word	0x00025310


	//   ....[99]....
        /*0b78*/ 	.word	0x00025430


	//   ....[100]....
        /*0b7c*/ 	.word	0x000254e0


	//   ....[101]....
        /*0b80*/ 	.word	0x00025540


	//   ....[102]....
        /*0b84*/ 	.word	0x000255c0


	//   ....[103]....
        /*0b88*/ 	.word	0x00025620


	//   ....[104]....
        /*0b8c*/ 	.word	0x000256a0


	//   ....[105]....
        /*0b90*/ 	.word	0x00025700


	//   ....[106]....
        /*0b94*/ 	.word	0x00025780


	//   ....[107]....
        /*0b98*/ 	.word	0x000257e0


	//   ....[108]....
        /*0b9c*/ 	.word	0x00025860


	//   ....[109]....
        /*0ba0*/ 	.word	0x000258c0


	//   ....[110]....
        /*0ba4*/ 	.word	0x00025940


	//   ....[111]....
        /*0ba8*/ 	.word	0x000259a0


	//   ....[112]....
        /*0bac*/ 	.word	0x00025a00


	//   ....[113]....
        /*0bb0*/ 	.word	0x00025a60


	//   ....[114]....
        /*0bb4*/ 	.word	0x00025ae0


	//   ....[115]....
        /*0bb8*/ 	.word	0x00025b40


	//   ....[116]....
        /*0bbc*/ 	.word	0x00025bc0


	//   ....[117]....
        /*0bc0*/ 	.word	0x00025c20


	//   ....[118]....
        /*0bc4*/ 	.word	0x00025c90


	//   ....[119]....
        /*0bc8*/ 	.word	0x00025cf0


	//   ....[120]....
        /*0bcc*/ 	.word	0x00025d70


	//   ....[121]....
        /*0bd0*/ 	.word	0x00025dd0


	//   ....[122]....
        /*0bd4*/ 	.word	0x00025e50


	//   ....[123]....
        /*0bd8*/ 	.word	0x00025eb0


	//   ....[124]....
        /*0bdc*/ 	.word	0x00025f30


	//   ....[125]....
        /*0be0*/ 	.word	0x00025f90


	//   ....[126]....
        /*0be4*/ 	.word	0x00026000


	//   ....[127]....
        /*0be8*/ 	.word	0x00026060


	//   ....[128]....
        /*0bec*/ 	.word	0x000260c0


	//   ....[129]....
        /*0bf0*/ 	.word	0x00026200


	//   ....[130]....
        /*0bf4*/ 	.word	0x000264e0


	//   ....[131]....
        /*0bf8*/ 	.word	0x00026900


	//   ....[132]....
        /*0bfc*/ 	.word	0x000269a0


	//   ....[133]....
        /*0c00*/ 	.word	0x00026ac0


	//   ....[134]....
        /*0c04*/ 	.word	0x00026b40


	//   ....[135]....
        /*0c08*/ 	.word	0x00026bc0


	//   ....[136]....
        /*0c0c*/ 	.word	0x00026c40


	//   ....[137]....
        /*0c10*/ 	.word	0x00026cc0


	//   ....[138]....
        /*0c14*/ 	.word	0x00026d50


	//   ....[139]....
        /*0c18*/ 	.word	0x00026df0


	//   ....[140]....
        /*0c1c*/ 	.word	0x00026ea0


	//   ....[141]....
        /*0c20*/ 	.word	0x00026f20


	//   ....[142]....
        /*0c24*/ 	.word	0x00026fa0


	//   ....[143]....
        /*0c28*/ 	.word	0x00027020


	//   ....[144]....
        /*0c2c*/ 	.word	0x000270b0


	//   ....[145]....
        /*0c30*/ 	.word	0x00027130


	//   ....[146]....
        /*0c34*/ 	.word	0x000271d0


	//   ....[147]....
        /*0c38*/ 	.word	0x00027260


	//   ....[148]....
        /*0c3c*/ 	.word	0x00027390


	//----- nvinfo : EIATTR_REG_RECONFIG
	.align		4
.L_963:
        /*0c40*/ 	.byte	0x01, 0x54
	.zero		2


	//----- nvinfo : EIATTR_SYSCALL_OFFSETS
	.align		4
        /*0c44*/ 	.byte	0x04, 0x46
        /*0c46*/ 	.short	(.L_965 - .L_964)


	//   ....[0]....
.L_964:
        /*0c48*/ 	.word	0x000019b0


	//   ....[1]....
        /*0c4c*/ 	.word	0x00001b00


	//   ....[2]....
        /*0c50*/ 	.word	0x0000cd90


	//   ....[3]....
        /*0c54*/ 	.word	0x0000d4a0


	//   ....[4]....
        /*0c58*/ 	.word	0x00020890


	//   ....[5]....
        /*0c5c*/ 	.word	0x00020a40


	//   ....[6]....
        /*0c60*/ 	.word	0x00020b90


	//   ....[7]....
        /*0c64*/ 	.word	0x00020cc0


	//----- nvinfo : EIATTR_MBARRIER_INSTR_OFFSETS
	.align		4
.L_965:
        /*0c68*/ 	.byte	0x04, 0x39
        /*0c6a*/ 	.short	(.L_967 - .L_966)


	//   ....[0]....
.L_966:
        /*0c6c*/ 	.word	0x00000300
        /*0c70*/ 	.word	0x000000ff
        /*0c74*/ 	.word	0x0002e800
        /*0c78*/ 	.short	0x0100
        /*0c7a*/ 	.byte	0x08
	.zero		1


	//   ....[1]....
        /*0c7c*/ 	.word	0x00000310
        /*0c80*/ 	.word	0x000000ff
        /*0c84*/ 	.word	0x0002e820
        /*0c88*/ 	.short	0x0100
        /*0c8a*/ 	.byte	0x08
	.zero		1


	//   ....[2]....
        /*0c8c*/ 	.word	0x00000400
        /*0c90*/ 	.word	0x000000ff
        /*0c94*/ 	.word	0x0002e830
        /*0c98*/ 	.short	0x0100
        /*0c9a*/ 	.byte	0x08
	.zero		1


	//   ....[3]....
        /*0c9c*/ 	.word	0x00000410
        /*0ca0*/ 	.word	0x000000ff
        /*0ca4*/ 	.word	0x0002e840
        /*0ca8*/ 	.short	0x0100
        /*0caa*/ 	.byte	0x08
	.zero		1


	//   ....[4]....
        /*0cac*/ 	.word	0x00000420
        /*0cb0*/ 	.word	0x000000ff
        /*0cb4*/ 	.word	0x0002e838
        /*0cb8*/ 	.short	0x0100
        /*0cba*/ 	.byte	0x08
	.zero		1


	//   ....[5]....
        /*0cbc*/ 	.word	0x00000430
        /*0cc0*/ 	.word	0x000000ff
        /*0cc4*/ 	.word	0x0002e848
        /*0cc8*/ 	.short	0x0100
        /*0cca*/ 	.byte	0x08
	.zero		1


	//   ....[6]....
        /*0ccc*/ 	.word	0x00000560
        /*0cd0*/ 	.word	0x000000ff
        /*0cd4*/ 	.word	0x0002e850
        /*0cd8*/ 	.short	0x0100
        /*0cda*/ 	.byte	0x08
	.zero		1


	//   ....[7]....
        /*0cdc*/ 	.word	0x00000570
        /*0ce0*/ 	.word	0x000000ff
        /*0ce4*/ 	.word	0x0002e860
        /*0ce8*/ 	.short	0x0100
        /*0cea*/ 	.byte	0x08
	.zero		1


	//   ....[8]....
        /*0cec*/ 	.word	0x00000580
        /*0cf0*/ 	.word	0x000000ff
        /*0cf4*/ 	.word	0x0002e858
        /*0cf8*/ 	.short	0x0100
        /*0cfa*/ 	.byte	0x08
	.zero		1


	//   ....[9]....
        /*0cfc*/ 	.word	0x00000590
        /*0d00*/ 	.word	0x000000ff
        /*0d04*/ 	.word	0x0002e868
        /*0d08*/ 	.short	0x0100
        /*0d0a*/ 	.byte	0x08
	.zero		1


	//   ....[10]....
        /*0d0c*/ 	.word	0x00000680
        /*0d10*/ 	.word	0x000000ff
        /*0d14*/ 	.word	0x0002e870
        /*0d18*/ 	.short	0x0100
        /*0d1a*/ 	.byte	0x06
	.zero		1


	//   ....[11]....
        /*0d1c*/ 	.word	0x00000690
        /*0d20*/ 	.word	0x000000ff
        /*0d24*/ 	.word	0x0002e880
        /*0d28*/ 	.short	0x0100
        /*0d2a*/ 	.byte	0x06
	.zero		1


	//   ....[12]....
        /*0d2c*/ 	.word	0x000006a0
        /*0d30*/ 	.word	0x000000ff
        /*0d34*/ 	.word	0x0002e878
        /*0d38*/ 	.short	0x0100
        /*0d3a*/ 	.byte	0x06
	.zero		1


	//   ....[13]....
        /*0d3c*/ 	.word	0x000006b0
        /*0d40*/ 	.word	0x000000ff
        /*0d44*/ 	.word	0x0002e888
        /*0d48*/ 	.short	0x0100
        /*0d4a*/ 	.byte	0x06
	.zero		1


	//   ....[14]....
        /*0d4c*/ 	.word	0x000007e0
        /*0d50*/ 	.word	0x000000ff
        /*0d54*/ 	.word	0x0002e890
        /*0d58*/ 	.short	0x0100
        /*0d5a*/ 	.byte	0x08
	.zero		1


	//   ....[15]....
        /*0d5c*/ 	.word	0x000007f0
        /*0d60*/ 	.word	0x000000ff
        /*0d64*/ 	.word	0x0002e8a0
        /*0d68*/ 	.short	0x0100
        /*0d6a*/ 	.byte	0x08
	.zero		1


	//   ....[16]....
        /*0d6c*/ 	.word	0x00000800
        /*0d70*/ 	.word	0x000000ff
        /*0d74*/ 	.word	0x0002e898
        /*0d78*/ 	.short	0x0100
        /*0d7a*/ 	.byte	0x08
	.zero		1


	//   ....[17]....
        /*0d7c*/ 	.word	0x00000810
        /*0d80*/ 	.word	0x000000ff
        /*0d84*/ 	.word	0x0002e8a8
        /*0d88*/ 	.short	0x0100
        /*0d8a*/ 	.byte	0x08
	.zero		1


	//   ....[18]....
        /*0d8c*/ 	.word	0x00000940
        /*0d90*/ 	.word	0x000000ff
        /*0d94*/ 	.word	0x0002e8b0
        /*0d98*/ 	.short	0x0100
        /*0d9a*/ 	.byte	0x08
	.zero		1


	//   ....[19]....
        /*0d9c*/ 	.word	0x00000950
        /*0da0*/ 	.word	0x000000ff
        /*0da4*/ 	.word	0x0002e8c0
        /*0da8*/ 	.short	0x0100
        /*0daa*/ 	.byte	0x08
	.zero		1


	//   ....[20]....
        /*0dac*/ 	.word	0x00000960
        /*0db0*/ 	.word	0x000000ff
        /*0db4*/ 	.word	0x0002e8b8
        /*0db8*/ 	.short	0x0100
        /*0dba*/ 	.byte	0x08
	.zero		1


	//   ....[21]....
        /*0dbc*/ 	.word	0x00000970
        /*0dc0*/ 	.word	0x000000ff
        /*0dc4*/ 	.word	0x0002e8c8
        /*0dc8*/ 	.short	0x0100
        /*0dca*/ 	.byte	0x08
	.zero		1


	//   ....[22]....
        /*0dcc*/ 	.word	0x00003180
        /*0dd0*/ 	.word	0x0000006f
        /*0dd4*/ 	.word	0x0002e890
        /*0dd8*/ 	.short	0x010a
        /*0dda*/ 	.byte	0x3f
	.zero		1


	//   ....[23]....
        /*0ddc*/ 	.word	0x000075c0
        /*0de0*/ 	.word	0x0000006f
        /*0de4*/ 	.word	0x0002e890
        /*0de8*/ 	.short	0x010a
        /*0dea*/ 	.byte	0x3f
	.zero		1


	//   ....[24]....
        /*0dec*/ 	.word	0x0000b870
        /*0df0*/ 	.word	0x0000006f
        /*0df4*/ 	.word	0x0002e890
        /*0df8*/ 	.short	0x010a
        /*0dfa*/ 	.byte	0x3f
	.zero		1


	//   ....[25]....
        /*0dfc*/ 	.word	0x0000bf90
        /*0e00*/ 	.word	0x00000034
        /*0e04*/ 	.word	0x00000000
        /*0e08*/ 	.short	0x0101
        /*0e0a*/ 	.byte	0x3f
	.zero		1


	//   ....[26]....
        /*0e0c*/ 	.word	0x0000bfd0
        /*0e10*/ 	.word	0x0000006f
        /*0e14*/ 	.word	0x0002e8b0
        /*0e18*/ 	.short	0x010a
        /*0e1a*/ 	.byte	0x3f
	.zero		1


	//   ....[27]....
        /*0e1c*/ 	.word	0x0000c780
        /*0e20*/ 	.word	0x0000006f
        /*0e24*/ 	.word	0x00000000
        /*0e28*/ 	.short	0x0101
        /*0e2a*/ 	.byte	0x3f
	.zero		1


	//   ....[28]....
        /*0e2c*/ 	.word	0x0000d0e0
        /*0e30*/ 	.word	0x00000010
        /*0e34*/ 	.word	0x0002e800
        /*0e38*/ 	.short	0x010a
        /*0e3a*/ 	.byte	0x3f
	.zero		1


	//   ....[29]....
        /*0e3c*/ 	.word	0x0000d130
        /*0e40*/ 	.word	0x00000010
        /*0e44*/ 	.word	0x0002e800
        /*0e48*/ 	.short	0x010a
        /*0e4a*/ 	.byte	0x3f
	.zero		1


	//   ....[30]....
        /*0e4c*/ 	.word	0x0000da60
        /*0e50*/ 	.word	0x00000010
        /*0e54*/ 	.word	0x0002e800
        /*0e58*/ 	.short	0x010a
        /*0e5a*/ 	.byte	0x3f
	.zero		1


	//   ....[31]....
        /*0e5c*/ 	.word	0x0000f760
        /*0e60*/ 	.word	0x00000010
        /*0e64*/ 	.word	0x0002e800
        /*0e68*/ 	.short	0x010a
        /*0e6a*/ 	.byte	0x3f
	.zero		1


	//   ....[32]....
        /*0e6c*/ 	.word	0x000112d0
        /*0e70*/ 	.word	0x00000000
        /*0e74*/ 	.word	0x0002e830
        /*0e78*/ 	.short	0x010a
        /*0e7a*/ 	.byte	0x3f
	.zero		1


	//   ....[33]....
        /*0e7c*/ 	.word	0x00011380
        /*0e80*/ 	.word	0x00000000
        /*0e84*/ 	.word	0x0002e830
        /*0e88*/ 	.short	0x010a
        /*0e8a*/ 	.byte	0x3f
	.zero		1


	//   ....[34]....
        /*0e8c*/ 	.word	0x00014c70
        /*0e90*/ 	.word	0x0000000f
        /*0e94*/ 	.word	0x00000000
        /*0e98*/ 	.short	0x0101
        /*0e9a*/ 	.byte	0x3f
	.zero		1


	//   ....[35]....
        /*0e9c*/ 	.word	0x00016470
        /*0ea0*/ 	.word	0x0000000d
        /*0ea4*/ 	.word	0x0002e830
        /*0ea8*/ 	.short	0x010a
        /*0eaa*/ 	.byte	0x3f
	.zero		1


	//   ....[36]....
        /*0eac*/ 	.word	0x000164c0
        /*0eb0*/ 	.word	0x0000000d
        /*0eb4*/ 	.word	0x0002e830
        /*0eb8*/ 	.short	0x010a
        /*0eba*/ 	.byte	0x3f
	.zero		1


	//   ....[37]....
        /*0ebc*/ 	.word	0x00017a10
        /*0ec0*/ 	.word	0x0000000d
        /*0ec4*/ 	.word	0x0002e850
        /*0ec8*/ 	.short	0x010a
        /*0eca*/ 	.byte	0x3f
	.zero		1


	//   ....[38]....
        /*0ecc*/ 	.word	0x00017a50
        /*0ed0*/ 	.word	0x0000000d
        /*0ed4*/ 	.word	0x0002e850
        /*0ed8*/ 	.short	0x010a
        /*0eda*/ 	.byte	0x3f
	.zero		1


	//   ....[39]....
        /*0edc*/ 	.word	0x0001a870
        /*0ee0*/ 	.word	0x000000c9
        /*0ee4*/ 	.word	0x00000000
        /*0ee8*/ 	.short	0x0101
        /*0eea*/ 	.byte	0x3f
	.zero		1


	//   ....[40]....
        /*0eec*/ 	.word	0x0001b200
        /*0ef0*/ 	.word	0x00000000
        /*0ef4*/ 	.word	0x00000000
        /*0ef8*/ 	.short	0x0101
        /*0efa*/ 	.byte	0x3f
	.zero		1


	//   ....[41]....
        /*0efc*/ 	.word	0x0001b2a0
        /*0f00*/ 	.word	0x0000000b
        /*0f04*/ 	.word	0x0002e850
        /*0f08*/ 	.short	0x010a
        /*0f0a*/ 	.byte	0x3f
	.zero		1


	//   ....[42]....
        /*0f0c*/ 	.word	0x0001b320
        /*0f10*/ 	.word	0x0000000b
        /*0f14*/ 	.word	0x0002e850
        /*0f18*/ 	.short	0x010a
        /*0f1a*/ 	.byte	0x3f
	.zero		1


	//   ....[43]....
        /*0f1c*/ 	.word	0x0001be60
        /*0f20*/ 	.word	0x00000000
        /*0f24*/ 	.word	0x00000000
        /*0f28*/ 	.short	0x0101
        /*0f2a*/ 	.byte	0x3f
	.zero		1


	//   ....[44]....
        /*0f2c*/ 	.word	0x0001d550
        /*0f30*/ 	.word	0x00000000
        /*0f34*/ 	.word	0x00000000
        /*0f38*/ 	.short	0x0101
        /*0f3a*/ 	.byte	0x3f
	.zero		1


	//   ....[45]....
        /*0f3c*/ 	.word	0x0001f9a0
        /*0f40*/ 	.word	0x0000000b
        /*0f44*/ 	.word	0x0002e820
        /*0f48*/ 	.short	0x010a
        /*0f4a*/ 	.byte	0x3f
	.zero		1


	//   ....[46]....
        /*0f4c*/ 	.word	0x0001fa70
        /*0f50*/ 	.word	0x00000008
        /*0f54*/ 	.word	0x0002e8a0
        /*0f58*/ 	.short	0x010a
        /*0f5a*/ 	.byte	0x3f
	.zero		1


	//   ....[47]....
        /*0f5c*/ 	.word	0x0001fcb0
        /*0f60*/ 	.word	0x00000008
        /*0f64*/ 	.word	0x0002e8c0
        /*0f68*/ 	.short	0x010a
        /*0f6a*/ 	.byte	0x3f
	.zero		1


	//   ....[48]....
        /*0f6c*/ 	.word	0x00020090
        /*0f70*/ 	.word	0x00000006
        /*0f74*/ 	.word	0x0002e8a0
        /*0f78*/ 	.short	0x010a
        /*0f7a*/ 	.byte	0x3f
	.zero		1


	//   ....[49]....
        /*0f7c*/ 	.word	0x000202b0
        /*0f80*/ 	.word	0x00000006
        /*0f84*/ 	.word	0x0002e8c0
        /*0f88*/ 	.short	0x010a
        /*0f8a*/ 	.byte	0x3f
	.zero		1


	//   ....[50]....
        /*0f8c*/ 	.word	0x000212c0
        /*0f90*/ 	.word	0x00000004
        /*0f94*/ 	.word	0x0002e880
        /*0f98*/ 	.short	0x010a
        /*0f9a*/ 	.byte	0x3f
	.zero		1


	//   ....[51]....
        /*0f9c*/ 	.word	0x000214a0
        /*0fa0*/ 	.word	0x00000004
        /*0fa4*/ 	.word	0x0002e840
        /*0fa8*/ 	.short	0x010a
        /*0faa*/ 	.byte	0x3f
	.zero		1


	//   ....[52]....
        /*0fac*/ 	.word	0x00021820
        /*0fb0*/ 	.word	0x00000004
        /*0fb4*/ 	.word	0x0002e820
        /*0fb8*/ 	.short	0x010a
        /*0fba*/ 	.byte	0x3f
	.zero		1


	//   ....[53]....
        /*0fbc*/ 	.word	0x00021b60
        /*0fc0*/ 	.word	0x00000005
        /*0fc4*/ 	.word	0x0002e880
        /*0fc8*/ 	.short	0x010a
        /*0fca*/ 	.byte	0x3f
	.zero		1


	//   ....[54]....
        /*0fcc*/ 	.word	0x00021dd0
        /*0fd0*/ 	.word	0x00000005
        /*0fd4*/ 	.word	0x0002e840
        /*0fd8*/ 	.short	0x010a
        /*0fda*/ 	.byte	0x3f
	.zero		1


	//   ....[55]....
        /*0fdc*/ 	.word	0x000220d0
        /*0fe0*/ 	.word	0x00000012
        /*0fe4*/ 	.word	0x0002e870
        /*0fe8*/ 	.short	0x010a
        /*0fea*/ 	.byte	0x3f
	.zero		1


	//   ....[56]....
        /*0fec*/ 	.word	0x00022140
        /*0ff0*/ 	.word	0x00000012
        /*0ff4*/ 	.word	0x0002e860
        /*0ff8*/ 	.short	0x010a
        /*0ffa*/ 	.byte	0x3f
	.zero		1


	//   ....[57]....
        /*0ffc*/ 	.word	0x00022c10
        /*1000*/ 	.word	0x00000012
        /*1004*/ 	.word	0x0002e850
        /*1008*/ 	.short	0x0101
        /*100a*/ 	.byte	0x3f
	.zero		1


	//   ....[58]....
        /*100c*/ 	.word	0x00022c80
        /*1010*/ 	.word	0x00000012
        /*1014*/ 	.word	0x00000000
        /*1018*/ 	.short	0x0101
        /*101a*/ 	.byte	0x3f
	.zero		1


	//   ....[59]....
        /*101c*/ 	.word	0x00022e80
        /*1020*/ 	.word	0x00000000
        /*1024*/ 	.word	0x0002e870
        /*1028*/ 	.short	0x010a
        /*102a*/ 	.byte	0x3f
	.zero		1


	//   ....[60]....
        /*102c*/ 	.word	0x00022ef0
        /*1030*/ 	.word	0x00000000
        /*1034*/ 	.word	0x0002e860
        /*1038*/ 	.short	0x010a
        /*103a*/ 	.byte	0x3f
	.zero		1


	//   ....[61]....
        /*103c*/ 	.word	0x00023920
        /*1040*/ 	.word	0x00000000
        /*1044*/ 	.word	0x0002e850
        /*1048*/ 	.short	0x0101
        /*104a*/ 	.byte	0x3f
	.zero		1


	//   ....[62]....
        /*104c*/ 	.word	0x00023960
        /*1050*/ 	.word	0x00000000
        /*1054*/ 	.word	0x00000000
        /*1058*/ 	.short	0x0101
        /*105a*/ 	.byte	0x3f
	.zero		1


	//   ....[63]....
        /*105c*/ 	.word	0x000244b0
        /*1060*/ 	.word	0x00000000
        /*1064*/ 	.word	0x0002e820
        /*1068*/ 	.short	0x010a
        /*106a*/ 	.byte	0x3f
	.zero		1


	//   ....[64]....
        /*106c*/ 	.word	0x00024680
        /*1070*/ 	.word	0x00000006
        /*1074*/ 	.word	0x00000000
        /*1078*/ 	.short	0x010a
        /*107a*/ 	.byte	0x3f
	.zero		1


	//   ....[65]....
        /*107c*/ 	.word	0x000246f0
        /*1080*/ 	.word	0x00000007
        /*1084*/ 	.word	0x00000000
        /*1088*/ 	.short	0x010a
        /*108a*/ 	.byte	0x3f
	.zero		1


	//   ....[66]....
        /*108c*/ 	.word	0x00024750
        /*1090*/ 	.word	0x00000004
        /*1094*/ 	.word	0x0002e860
        /*1098*/ 	.short	0x010a
        /*109a*/ 	.byte	0x3f
	.zero		1


	//   ....[67]....
        /*109c*/ 	.word	0x000247a0
        /*10a0*/ 	.word	0x00000003
        /*10a4*/ 	.word	0x0002e860
        /*10a8*/ 	.short	0x010a
        /*10aa*/ 	.byte	0x3f
	.zero		1


	//   ....[68]....
        /*10ac*/ 	.word	0x000247e0
        /*10b0*/ 	.word	0x00000004
        /*10b4*/ 	.word	0x0002e880
        /*10b8*/ 	.short	0x010a
        /*10ba*/ 	.byte	0x3f
	.zero		1


	//   ....[69]....
        /*10bc*/ 	.word	0x00024800
        /*10c0*/ 	.word	0x00000003
        /*10c4*/ 	.word	0x0002e880
        /*10c8*/ 	.short	0x010a
        /*10ca*/ 	.byte	0x3f
	.zero		1


	//   ....[70]....
        /*10cc*/ 	.word	0x00024860
        /*10d0*/ 	.word	0x0000006f
        /*10d4*/ 	.word	0x0002e890
        /*10d8*/ 	.short	0x010a
        /*10da*/ 	.byte	0x3f
	.zero		1


	//   ....[71]....
        /*10dc*/ 	.word	0x000248b0
        /*10e0*/ 	.word	0x0000006f
        /*10e4*/ 	.word	0x0002e890
        /*10e8*/ 	.short	0x010a
        /*10ea*/ 	.byte	0x3f
	.zero		1


	//   ....[72]....
        /*10ec*/ 	.word	0x00024900
        /*10f0*/ 	.word	0x0000006f
        /*10f4*/ 	.word	0x0002e890
        /*10f8*/ 	.short	0x010a
        /*10fa*/ 	.byte	0x3f
	.zero		1


	//   ....[73]....
        /*10fc*/ 	.word	0x00024950
        /*1100*/ 	.word	0x0000006f
        /*1104*/ 	.word	0x0002e8b0
        /*1108*/ 	.short	0x010a
        /*110a*/ 	.byte	0x3f
	.zero		1


	//   ....[74]....
        /*110c*/ 	.word	0x00024d20
        /*1110*/ 	.word	0x00000010
        /*1114*/ 	.word	0x0002e800
        /*1118*/ 	.short	0x010a
        /*111a*/ 	.byte	0x3f
	.zero		1


	//   ....[75]....
        /*111c*/ 	.word	0x00024ff0
        /*1120*/ 	.word	0x00000010
        /*1124*/ 	.word	0x0002e800
        /*1128*/ 	.short	0x010a
        /*112a*/ 	.byte	0x3f
	.zero		1


	//   ....[76]....
        /*112c*/ 	.word	0x00025040
        /*1130*/ 	.word	0x00000000
        /*1134*/ 	.word	0x0002e830
        /*1138*/ 	.short	0x010a
        /*113a*/ 	.byte	0x3f
	.zero		1


	//   ....[77]....
        /*113c*/ 	.word	0x00025090
        /*1140*/ 	.word	0x0000000d
        /*1144*/ 	.word	0x0002e830
        /*1148*/ 	.short	0x010a
        /*114a*/ 	.byte	0x3f
	.zero		1


	//   ....[78]....
        /*114c*/ 	.word	0x000250e0
        /*1150*/ 	.word	0x0000000d
        /*1154*/ 	.word	0x0002e850
        /*1158*/ 	.short	0x010a
        /*115a*/ 	.byte	0x3f
	.zero		1


	//   ....[79]....
        /*115c*/ 	.word	0x00025130
        /*1160*/ 	.word	0x0000000b
        /*1164*/ 	.word	0x0002e850
        /*1168*/ 	.short	0x010a
        /*116a*/ 	.byte	0x3f
	.zero		1


	//   ....[80]....
        /*116c*/ 	.word	0x000262c0
        /*1170*/ 	.word	0x0000000b
        /*1174*/ 	.word	0x0002e820
        /*1178*/ 	.short	0x010a
        /*117a*/ 	.byte	0x3f
	.zero		1


	//   ....[81]....
        /*117c*/ 	.word	0x00026310
        /*1180*/ 	.word	0x00000008
        /*1184*/ 	.word	0x0002e8a0
        /*1188*/ 	.short	0x010a
        /*118a*/ 	.byte	0x3f
	.zero		1


	//   ....[82]....
        /*118c*/ 	.word	0x00026360
        /*1190*/ 	.word	0x00000008
        /*1194*/ 	.word	0x0002e8c0
        /*1198*/ 	.short	0x010a
        /*119a*/ 	.byte	0x3f
	.zero		1


	//   ....[83]....
        /*119c*/ 	.word	0x000263b0
        /*11a0*/ 	.word	0x00000006
        /*11a4*/ 	.word	0x0002e8a0
        /*11a8*/ 	.short	0x010a
        /*11aa*/ 	.byte	0x3f
	.zero		1


	//   ....[84]....
        /*11ac*/ 	.word	0x00026400
        /*11b0*/ 	.word	0x00000006
        /*11b4*/ 	.word	0x0002e8c0
        /*11b8*/ 	.short	0x010a
        /*11ba*/ 	.byte	0x3f
	.zero		1


	//   ....[85]....
        /*11bc*/ 	.word	0x000265a0
        /*11c0*/ 	.word	0x00000004
        /*11c4*/ 	.word	0x0002e880
        /*11c8*/ 	.short	0x010a
        /*11ca*/ 	.byte	0x3f
	.zero		1


	//   ....[86]....
        /*11cc*/ 	.word	0x000265f0
        /*11d0*/ 	.word	0x00000004
        /*11d4*/ 	.word	0x0002e840
        /*11d8*/ 	.short	0x010a
        /*11da*/ 	.byte	0x3f
	.zero		1


	//   ....[87]....
        /*11dc*/ 	.word	0x00026670
        /*11e0*/ 	.word	0x00000004
        /*11e4*/ 	.word	0x0002e820
        /*11e8*/ 	.short	0x010a
        /*11ea*/ 	.byte	0x3f
	.zero		1


	//   ....[88]....
        /*11ec*/ 	.word	0x000266c0
        /*11f0*/ 	.word	0x00000005
        /*11f4*/ 	.word	0x0002e880
        /*11f8*/ 	.short	0x010a
        /*11fa*/ 	.byte	0x3f
	.zero		1


	//   ....[89]....
        /*11fc*/ 	.word	0x00026710
        /*1200*/ 	.word	0x00000005
        /*1204*/ 	.word	0x0002e840
        /*1208*/ 	.short	0x010a
        /*120a*/ 	.byte	0x3f
	.zero		1


	//   ....[90]....
        /*120c*/ 	.word	0x00026760
        /*1210*/ 	.word	0x00000012
        /*1214*/ 	.word	0x0002e870
        /*1218*/ 	.short	0x010a
        /*121a*/ 	.byte	0x3f
	.zero		1


	//   ....[91]....
        /*121c*/ 	.word	0x000267b0
        /*1220*/ 	.word	0x00000012
        /*1224*/ 	.word	0x0002e860
        /*1228*/ 	.short	0x010a
        /*122a*/ 	.byte	0x3f
	.zero		1


	//   ....[92]....
        /*122c*/ 	.word	0x00026800
        /*1230*/ 	.word	0x00000000
        /*1234*/ 	.word	0x0002e870
        /*1238*/ 	.short	0x010a
        /*123a*/ 	.byte	0x3f
	.zero		1


	//   ....[93]....
        /*123c*/ 	.word	0x00026850
        /*1240*/ 	.word	0x00000000
        /*1244*/ 	.word	0x0002e860
        /*1248*/ 	.short	0x010a
        /*124a*/ 	.byte	0x3f
	.zero		1


	//   ....[94]....
        /*124c*/ 	.word	0x000272b0
        /*1250*/ 	.word	0x00000000
        /*1254*/ 	.word	0x0002e820
        /*1258*/ 	.short	0x010a
        /*125a*/ 	.byte	0x3f
	.zero		1


	//   ....[95]....
        /*125c*/ 	.word	0x00027450
        /*1260*/ 	.word	0x00000006
        /*1264*/ 	.word	0x00000000
        /*1268*/ 	.short	0x010a
        /*126a*/ 	.byte	0x3f
	.zero		1


	//   ....[96]....
        /*126c*/ 	.word	0x000274a0
        /*1270*/ 	.word	0x00000007
        /*1274*/ 	.word	0x00000000
        /*1278*/ 	.short	0x010a
        /*127a*/ 	.byte	0x3f
	.zero		1


	//   ....[97]....
        /*127c*/ 	.word	0x000274f0
        /*1280*/ 	.word	0x00000004
        /*1284*/ 	.word	0x0002e860
        /*1288*/ 	.short	0x010a
        /*128a*/ 	.byte	0x3f
	.zero		1


	//   ....[98]....
        /*128c*/ 	.word	0x00027540
        /*1290*/ 	.word	0x00000003
        /*1294*/ 	.word	0x0002e860
        /*1298*/ 	.short	0x010a
        /*129a*/ 	.byte	0x3f
	.zero		1


	//   ....[99]....
        /*129c*/ 	.word	0x00027590
        /*12a0*/ 	.word	0x00000004
        /*12a4*/ 	.word	0x0002e880
        /*12a8*/ 	.short	0x010a
        /*12aa*/ 	.byte	0x3f
	.zero		1


	//----- nvinfo : EIATTR_NUM_MBARRIERS
	.align		4
.L_967:
        /*12ac*/ 	.byte	0x03, 0x38
        /*12ae*/ 	.short	0x0016


	//----- nvinfo : EIATTR_EXIT_INSTR_OFFSETS
	.align		4
        /*12b0*/ 	.byte	0x04, 0x1c
        /*12b2*/ 	.short	(.L_969 - .L_968)


	//   ....[0]....
.L_968:
        /*12b4*/ 	.word	0x00024850


	//----- nvinfo : EIATTR_MAX_THREADS
	.align		4
.L_969:
        /*12b8*/ 	.byte	0x04, 0x05
        /*12ba*/ 	.short	(.L_971 - .L_970)
.L_970:
        /*12bc*/ 	.word	0x00000180
        /*12c0*/ 	.word	0x00000001
        /*12c4*/ 	.word	0x00000001


	//----- nvinfo : EIATTR_CRS_STACK_SIZE
	.align		4
.L_971:
        /*12c8*/ 	.byte	0x04, 0x1e
        /*12ca*/ 	.short	(.L_973 - .L_972)
.L_972:
        /*12cc*/ 	.word	0x00000000


	//----- nvinfo : EIATTR_CBANK_PARAM_SIZE
	.align		4
.L_973:
        /*12d0*/ 	.byte	0x03, 0x19
        /*12d2*/ 	.short	0x0a70


	//----- nvinfo : EIATTR_PARAM_CBANK
	.align		4
        /*12d4*/ 	.byte	0x04, 0x0a
        /*12d6*/ 	.short	(.L_975 - .L_974)
	.align		4
.L_974:
        /*12d8*/ 	.word	index@(.nv.constant0._ZN7cutlass13device_kernelIN5flash11enable_sm90INS1_16FlashAttnFwdSm90INS1_25CollectiveMainloopFwdSm90ILi2EN4cute5tupleIJNS5_1CILi1EEES8_S8_EEENS6_IJNS7_ILi128EEENS7_ILi224EEESA_EEELi128ENS_12float_e4m3_tEfNS_4arch4Sm90ELb0ELb0ELb1ELb1ELb0ELb1ELb0ELb1ELb1ELb0ELb0ELb0EEENS1_21CollectiveEpilogueFwdINS6_IJSA_SA_SB_EEES9_NS_10bfloat16_tESF_Li256ELb1ELb0ELb0ELb1EEENS1_36VarlenDynamicPersistentTileSchedulerILi128ELi224ELi256ELi128ELb0ELb0ELb1ELb0ELb1ELb1EEEEEEEEEvNT_6ParamsE)
        /*12dc*/ 	.short	0x0210
        /*12de*/ 	.short	0x0a70


	//----- nvinfo : EIATTR_SW_WAR
	.align		4
.L_975:
        /*12e0*/ 	.byte	0x04, 0x36
        /*12e2*/ 	.short	(.L_977 - .L_976)
.L_976:
        /*12e4*/ 	.word	0x00000008
.L_977:


//--------------------- .nv.info._ZN7cutlass13device_kernelIN5flash11enable_sm90INS1_16FlashAttnFwdSm90INS1_25CollectiveMainloopFwdSm90ILi2EN4cute5tupleIJNS5_1CILi1EEES8_S8_EEENS6_IJNS7_ILi128EEENS7_ILi192EEESA_EEELi128ENS_12float_e4m3_tEfNS_4arch4Sm90ELb0ELb1ELb1ELb0ELb0ELb0ELb0ELb1ELb1ELb0ELb0ELb0EEENS1_21CollectiveEpilogueFwdINS6_IJSA_SA_SB_EEES9_NS_10bfloat16_tESF_Li256ELb0ELb0ELb0ELb1EEENS1_30DynamicPersistentTileSchedulerILi256ELi128ELb0ELb0ELb1EEEEEEEEEvNT_6ParamsE --------------------------
	.section	.nv.info._ZN7cutlass13device_kernelIN5flash11enable_sm90INS1_16FlashAttnFwdSm90INS1_25CollectiveMainloopFwdSm90ILi2EN4cute5tupleIJNS5_1CILi1EEES8_S8_EEENS6_IJNS7_ILi128EEENS7_ILi192EEESA_EEELi128ENS_12float_e4m3_tEfNS_4arch4Sm90ELb0ELb1ELb1ELb0ELb0ELb0ELb0ELb1ELb1ELb0ELb0ELb0EEENS1_21CollectiveEpilogueFwdINS6_IJSA_SA_SB_EEES9_NS_10bfloat16_tESF_Li256ELb0ELb0ELb0ELb1EEENS1_30DynamicPersistentTileSchedulerILi256ELi128ELb0ELb0ELb1EEEEEEEEEvNT_6ParamsE,"",@"SHT_CUDA_INFO"
	.sectionflags	@""
	.align	4


	//----- nvinfo : EIATTR_CUDA_API_VERSION
	.align		4
        /*0000*/ 	.byte	0x04, 0x37
        /*0002*/ 	.short	(.L_979 - .L_978)
.L_978:
        /*0004*/ 	.word	0x00000082


	//----- nvinfo : EIATTR_KPARAM_INFO
	.align		4
.L_979:
        /*0008*/ 	.byte	0x04, 0x17
        /*000a*/ 	.short	(.L_981 - .L_980)
.L_980:
        /*000c*/ 	.word	0x00000000
        /*0010*/ 	.short	0x0000
        /*0012*/ 	.short	0x0070
        /*0014*/ 	.byte	0x00, 0xf0, 0x01, 0x2e


	//----- nvinfo : EIATTR_SPARSE_MMA_MASK
	.align		4
.L_981:
        /*0018*/ 	.byte	0x03, 0x50
        /*001a*/ 	.short	0x0000


	//----- nvinfo : EIATTR_MAXREG_COUNT
	.align		4
        /*001c*/ 	.byte	0x03, 0x1b
        /*001e*/ 	.short	0x00a8


	//----- nvinfo : EIATTR_NUM_BARRIERS
	.align		4
        /*0020*/ 	.byte	0x02, 0x4c
        /*0022*/ 	.byte	0x10
	.zero		1


	//----- nvinfo : EIATTR_EXTERNS
	.align		4
        /*0024*/ 	.byte	0x04, 0x0f
        /*0026*/ 	.short	(.L_983 - .L_982)


	//   ....[0]....
	.align		4
.L_982:
        /*0028*/ 	.word	index@(__assertfail)


	//----- nvinfo : EIATTR_ANNOTATIONS
	.align		4
.L_983:
        /*002c*/ 	.byte	0x04, 0x55
        /*002e*/ 	.short	(.L_985 - .L_984)


	//   ....[0]....
.L_984:
        /* <DEDUP_REMOVED lines=34> */


	//----- nvinfo : EIATTR_MERCURY_ISA_VERSION
	.align		4
.L_985:
        /*0238*/ 	.byte	0x03, 0x5f
        /*023a*/ 	.short	0x0101


	//----- nvinfo : EIATTR_INT_WARP_WIDE_INSTR_OFFSETS
	.align		4
        /*023c*/ 	.byte	0x04, 0x31
        /*023e*/ 	.short	(.L_987 - .L_986)


	//   ....[0]....
.L_986:
        /*0240*/ 	.word	0x00000180


	//   ....[1]....
        /*0244*/ 	.word	0x000001c0


	//   ....[2]....
        /*0248*/ 	.word	0x00000250


	//   ....[3]....
        /*024c*/ 	.word	0x00017780


	//   ....[4]....
        /*0250*/ 	.word	0x00017810


	//   ....[5]....
        /*0254*/ 	.word	0x00017f00


	//   ....[6]....
        /*0258*/ 	.word	0x00019790


	//   ....[7]....
        /*025c*/ 	.word	0x00019820


	//----- nvinfo : EIATTR_COOP_GROUP_MASK_REGIDS
	.align		4
.L_987:
        /*0260*/ 	.byte	0x04, 0x29
        /*0262*/ 	.short	(.L_989 - .L_988)


	//   ....[0]....
.L_988:
        /*0264*/ 	.word	0xffffffff


	//   ....[1]....
        /*0268*/ 	.word	0xffffffff


	//   ....[2]....
        /*026c*/ 	.word	0xffffffff


	//   ....[3]....
        /*0270*/ 	.word	0xffffffff


	//   ....[4]....
        /*0274*/ 	.word	0xffffffff


	//   ....[5]....
        /*0278*/ 	.word	0xffffffff


	//   ....[6]....
        /*027c*/ 	.word	0xffffffff


	//   ....[7]....
        /*0280*/ 	.word	0xffffffff


	//   ....[8]....
        /*0284*/ 	.word	0xffffffff


	//   ....[9]....
        /*0288*/ 	.word	0xffffffff


	//   ....[10]....
        /*028c*/ 	.word	0xffffffff


	//   ....[11]....
        /*0290*/ 	.word	0xffffffff


	//   ....[12]....
        /*0294*/ 	.word	0xffffffff


	//   ....[13]....
        /*0298*/ 	.word	0xffffffff


	//   ....[14]....
        /*029c*/ 	.word	0xffffffff


	//   ....[15]....
        /*02a0*/ 	.word	0xffffffff


	//   ....[16]....
        /*02a4*/ 	.word	0xffffffff


	//   ....[17]....
        /*02a8*/ 	.word	0xffffffff


	//   ....[18]....
        /*02ac*/ 	.word	0xffffffff


	//   ....[19]....
        /*02b0*/ 	.word	0xffffffff


	//   ....[20]....
        /*02b4*/ 	.word	0xffffffff


	//   ....[21]....
        /*02b8*/ 	.word	0xffffffff


	//   ....[22]....
        /*02bc*/ 	.word	0xffffffff


	//   ....[23]....
        /*02c0*/ 	.word	0xffffffff


	//   ....[24]....
        /*02c4*/ 	.word	0xffffffff


	//   ....[25]....
        /*02c8*/ 	.word	0xffffffff


	//   ....[26]....
        /*02cc*/ 	.word	0xffffffff


	//   ....[27]....
        /*02d0*/ 	.word	0xffffffff


	//   ....[28]....
        /*02d4*/ 	.word	0xffffffff


	//   ....[29]....
        /*02d8*/ 	.word	0xffffffff


	//   ....[30]....
        /*02dc*/ 	.word	0xffffffff


	//   ....[31]....
        /*02e0*/ 	.word	0xffffffff


	//   ....[32]....
        /*02e4*/ 	.word	0xffffffff


	//   ....[33]....
        /*02e8*/ 	.word	0xffffffff


	//   ....[34]....
        /*02ec*/ 	.word	0xffffffff


	//   ....[35]....
        /*02f0*/ 	.word	0xffffffff


	//   ....[36]....
        /*02f4*/ 	.word	0xffffffff


	//   ....[37]....
        /*02f8*/ 	.word	0xffffffff


	//   ....[38]....
        /*02fc*/ 	.word	0xffffffff


	//   ....[39]....
        /*0300*/ 	.word	0xffffffff


	//   ....[40]....
        /*0304*/ 	.word	0xffffffff


	//   ....[41]....
        /*0308*/ 	.word	0xffffffff


	//   ....[42]....
        /*030c*/ 	.word	0xffffffff


	//   ....[43]....
        /*0310*/ 	.word	0xffffffff


	//   ....[44]....
        /*0314*/ 	.word	0xffffffff


	//   ....[45]....
        /*0318*/ 	.word	0xffffffff


	//   ....[46]....
        /*031c*/ 	.word	0xffffffff


	//   ....[47]....
        /*0320*/ 	.word	0xffffffff


	//   ....[48]....
        /*0324*/ 	.word	0xffffffff


	//   ....[49]....
        /*0328*/ 	.word	0xffffffff


	//   ....[50]....
        /*032c*/ 	.word	0xffffffff


	//   ....[51]....
        /*0330*/ 	.word	0xffffffff


	//   ....[52]....
        /*0334*/ 	.word	0xffffffff


	//   ....[53]....
        /*0338*/ 	.word	0xffffffff


	//   ....[54]....
        /*033c*/ 	.word	0xffffffff


	//   ....[55]....
        /*0340*/ 	.word	0xffffffff


	//   ....[56]....
        /*0344*/ 	.word	0xffffffff


	//   ....[57]....
        /*0348*/ 	.word	0xffffffff


	//   ....[58]....
        /*034c*/ 	.word	0xffffffff


	//   ....[59]....
        /*0350*/ 	.word	0xffffffff


	//   ....[60]....
        /*0354*/ 	.word	0xffffffff


	//   ....[61]....
        /*0358*/ 	.word	0xffffffff


	//   ....[62]....
        /*035c*/ 	.word	0xffffffff


	//   ....[63]....
        /*0360*/ 	.word	0xffffffff


	//   ....[64]....
        /*0364*/ 	.word	0xffffffff


	//   ....[65]....
        /*0368*/ 	.word	0x0500000f


	//   ....[66]....
        /*036c*/ 	.word	0x0500000f


	//----- nvinfo : EIATTR_COOP_GROUP_INSTR_OFFSETS
	.align		4
.L_989:
        /*0370*/ 	.byte	0x04, 0x28
        /*0372*/ 	.short	(.L_991 - .L_990)


	//   ....[0]....
.L_990:
        /*0374*/ 	.word	0x00000060


	//   ....[1]....
        /*0378*/ 	.word	0x00000190


	//   ....[2]....
        /*037c*/ 	.word	0x00000230


	//   ....[3]....
        /*0380*/ 	.word	0x000003c0


	//   ....[4]....
        /*0384*/ 	.word	0x00000520


	//   ....[5]....
        /*0388*/ 	.word	0x00000640


	//   ....[6]....
        /*038c*/ 	.word	0x000007a0


	//   ....[7]....
        /*0390*/ 	.word	0x00001760


	//   ....[8]....
        /*0394*/ 	.word	0x00004790


	//   ....[9]....
        /*0398*/ 	.word	0x00004880


	//   ....[10]....
        /*039c*/ 	.word	0x00005560


	//   ....[11]....
        /*03a0*/ 	.word	0x000055c0


	//   ....[12]....
        /*03a4*/ 	.word	0x00009a10


	//   ....[13]....
        /*03a8*/ 	.word	0x00009ac0


	//   ....[14]....
        /*03ac*/ 	.word	0x0000a6f0


	//   ....[15]....
        /*03b0*/ 	.word	0x0000a760


	//   ....[16]....
        /*03b4*/ 	.word	0x0000d790


	//   ....[17]....
        /*03b8*/ 	.word	0x0000d7b0


	//   ....[18]....
        /*03bc*/ 	.word	0x0000d7d0


	//   ....[19]....
        /*03c0*/ 	.word	0x0000d800


	//   ....[20]....
        /*03c4*/ 	.word	0x00012320


	//   ....[21]....
        /*03c8*/ 	.word	0x00012440


	//   ....[22]....
        /*03cc*/ 	.word	0x00013160


	//   ....[23]....
        /*03d0*/ 	.word	0x000131d0


	//   ....[24]....
        /*03d4*/ 	.word	0x00014bc0


	//   ....[25]....
        /*03d8*/ 	.word	0x00014bd0


	//   ....[26]....
        /*03dc*/ 	.word	0x00014c50


	//   ....[27]....
        /*03e0*/ 	.word	0x00014c60


	//   ....[28]....
        /*03e4*/ 	.word	0x00015c80


	//   ....[29]....
        /*03e8*/ 	.word	0x00015c90


	//   ....[30]....
        /*03ec*/ 	.word	0x00015ca0


	//   ....[31]....
        /*03f0*/ 	.word	0x00015cb0


	//   ....[32]....
        /*03f4*/ 	.word	0x00015cc0


	//   ....[33]....
        /*03f8*/ 	.word	0x00015cd0


	//   ....[34]....
        /*03fc*/ 	.word	0x00015ce0


	//   ....[35]....
        /*0400*/ 	.word	0x00015cf0


	//   ....[36]....
        /*0404*/ 	.word	0x00015d20


	//   ....[37]....
        /*0408*/ 	.word	0x00015d30


	//   ....[38]....
        /*040c*/ 	.word	0x00015d60


	//   ....[39]....
        /*0410*/ 	.word	0x00015d70


	//   ....[40]....
        /*0414*/ 	.word	0x00015da0


	//   ....[41]....
        /*0418*/ 	.word	0x00015db0


	//   ....[42]....
        /*041c*/ 	.word	0x00015de0


	//   ....[43]....
        /*0420*/ 	.word	0x00015df0


	//   ....[44]....
        /*0424*/ 	.word	0x00015e20


	//   ....[45]....
        /*0428*/ 	.word	0x00015e30


	//   ....[46]....
        /*042c*/ 	.word	0x00015e90


	//   ....[47]....
        /*0430*/ 	.word	0x00015ea0


	//   ....[48]....
        /*0434*/ 	.word	0x00015eb0


	//   ....[49]....
        /*0438*/ 	.word	0x00015ec0


	//   ....[50]....
        /*043c*/ 	.word	0x00015ef0


	//   ....[51]....
        /*0440*/ 	.word	0x00015f20


	//   ....[52]....
        /*0444*/ 	.word	0x00015f30


	//   ....[53]....
        /*0448*/ 	.word	0x00015f40


	//   ....[54]....
        /*044c*/ 	.word	0x00015f50


	//   ....[55]....
        /*0450*/ 	.word	0x00015f60


	//   ....[56]....
        /*0454*/ 	.word	0x00015f90


	//   ....[57]....
        /*0458*/ 	.word	0x00015fc0


	//   ....[58]....
        /*045c*/ 	.word	0x00015ff0


	//   ....[59]....
        /*0460*/ 	.word	0x00016000


	//   ....[60]....
        /*0464*/ 	.word	0x000161b0


	//   ....[61]....
        /*0468*/ 	.word	0x00016ce0


	//   ....[62]....
        /*046c*/ 	.word	0x00017fa0


	//   ....[63]....
        /*0470*/ 	.word	0x0001a1b0


	//   ....[64]....
        /*0474*/ 	.word	0x0001a350


	//   ....[65]....
        /*0478*/ 	.word	0x0001aa10


	//   ....[66]....
        /*047c*/ 	.word	0x0001ae80


	//----- nvinfo : EIATTR_REG_RECONFIG
	.align		4
.L_991:
        /*0480*/ 	.byte	0x01, 0x54
	.zero		2


	//----- nvinfo : EIATTR_SYSCALL_OFFSETS
	.align		4
        /*0484*/ 	.byte	0x04, 0x46
        /*0486*/ 	.short	(.L_993 - .L_992)


	//   ....[0]....
.L_992:
        /*0488*/ 	.word	0x000018e0


	//   ....[1]....
        /*048c*/ 	.word	0x000179b0


	//   ....[2]....
        /*0490*/ 	.word	0x00017b10


	//   ....[3]....
        /*0494*/ 	.word	0x00017c50


	//   ....[4]....
        /*0498*/ 	.word	0x00017d70


	//----- nvinfo : EIATTR_MBARRIER_INSTR_OFFSETS
	.align		4
.L_993:
        /*049c*/ 	.byte	0x04, 0x39
        /*049e*/ 	.short	(.L_995 - .L_994)


	//   ....[0]....
.L_994:
        /*04a0*/ 	.word	0x00000270
        /*04a4*/ 	.word	0x000000ff
        /*04a8*/ 	.word	0x00028800
        /*04ac*/ 	.short	0x0100
        /*04ae*/ 	.byte	0x06
	.zero		1


	//   ....[1]....
        /*04b0*/ 	.word	0x00000280
        /*04b4*/ 	.word	0x000000ff
        /*04b8*/ 	.word	0x00028820
        /*04bc*/ 	.short	0x0100
        /*04be*/ 	.byte	0x06
	.zero		1


	//   ....[2]....
        /*04c0*/ 	.word	0x00000370
        /*04c4*/ 	.word	0x000000ff
        /*04c8*/ 	.word	0x00028830
        /*04cc*/ 	.short	0x0100
        /*04ce*/ 	.byte	0x08
	.zero		1


	//   ....[3]....
        /*04d0*/ 	.word	0x00000380
        /*04d4*/ 	.word	0x000000ff
        /*04d8*/ 	.word	0x00028840
        /*04dc*/ 	.short	0x0100
        /*04de*/ 	.byte	0x08
	.zero		1


	//   ....[4]....
        /*04e0*/ 	.word	0x00000390
        /*04e4*/ 	.word	0x000000ff
        /*04e8*/ 	.word	0x00028838
        /*04ec*/ 	.short	0x0100
        /*04ee*/ 	.byte	0x08
	.zero		1


	//   ....[5]....
        /*04f0*/ 	.word	0x000003a0
        /*04f4*/ 	.word	0x000000ff
        /*04f8*/ 	.word	0x00028848
        /*04fc*/ 	.short	0x0100
        /*04fe*/ 	.byte	0x08
	.zero		1


	//   ....[6]....
        /*0500*/ 	.word	0x000004d0
        /*0504*/ 	.word	0x000000ff
        /*0508*/ 	.word	0x00028850
        /*050c*/ 	.short	0x0100
        /*050e*/ 	.byte	0x08
	.zero		1


	//   ....[7]....
        /*0510*/ 	.word	0x000004e0
        /*0514*/ 	.word	0x000000ff
        /*0518*/ 	.word	0x00028860
        /*051c*/ 	.short	0x0100
        /*051e*/ 	.byte	0x08
	.zero		1


	//   ....[8]....
        /*0520*/ 	.word	0x000004f0
        /*0524*/ 	.word	0x000000ff
        /*0528*/ 	.word	0x00028858
        /*052c*/ 	.short	0x0100
        /*052e*/ 	.byte	0x08
	.zero		1


	//   ....[9]....
        /*0530*/ 	.word	0x00000500
        /*0534*/ 	.word	0x000000ff
        /*0538*/ 	.word	0x00028868
        /*053c*/ 	.short	0x0100
        /*053e*/ 	.byte	0x08
	.zero		1


	//   ....[10]....
        /*0540*/ 	.word	0x000005f0
        /*0544*/ 	.word	0x000000ff
        /*0548*/ 	.word	0x00028870
        /*054c*/ 	.short	0x0100
        /*054e*/ 	.byte	0x06
	.zero		1


	//   ....[11]....
        /*0550*/ 	.word	0x00000600
        /*0554*/ 	.word	0x000000ff
        /*0558*/ 	.word	0x00028880
        /*055c*/ 	.short	0x0100
        /*055e*/ 	.byte	0x06
	.zero		1


	//   ....[12]....
        /*0560*/ 	.word	0x00000610
        /*0564*/ 	.word	0x000000ff
        /*0568*/ 	.word	0x00028878
        /*056c*/ 	.short	0x0100
        /*056e*/ 	.byte	0x06
	.zero		1


	//   ....[13]....
        /*0570*/ 	.word	0x00000620
        /*0574*/ 	.word	0x000000ff
        /*0578*/ 	.word	0x00028888
        /*057c*/ 	.short	0x0100
        /*057e*/ 	.byte	0x06
	.zero		1


	//   ....[14]....
        /*0580*/ 	.word	0x00000750
        /*0584*/ 	.word	0x000000ff
        /*0588*/ 	.word	0x00028890
        /*058c*/ 	.short	0x0100
        /*058e*/ 	.byte	0x08
	.zero		1


	//   ....[15]....
        /*0590*/ 	.word	0x00000760
        /*0594*/ 	.word	0x000000ff
        /*0598*/ 	.word	0x000288a0
        /*059c*/ 	.short	0x0100
        /*059e*/ 	.byte	0x08
	.zero		1


	//   ....[16]....
        /*05a0*/ 	.word	0x00000770
        /*05a4*/ 	.word	0x000000ff
        /*05a8*/ 	.word	0x00028898
        /*05ac*/ 	.short	0x0100
        /*05ae*/ 	.byte	0x08
	.zero		1


	//   ....[17]....
        /*05b0*/ 	.word	0x00000780
        /*05b4*/ 	.word	0x000000ff
        /*05b8*/ 	.word	0x000288a8
        /*05bc*/ 	.short	0x0100
        /*05be*/ 	.byte	0x08
	.zero		1


	//   ....[18]....
        /*05c0*/ 	.word	0x000008b0
        /*05c4*/ 	.word	0x000000ff
        /*05c8*/ 	.word	0x000288b0
        /*05cc*/ 	.short	0x0100
        /*05ce*/ 	.byte	0x08
	.zero		1


	//   ....[19]....
        /*05d0*/ 	.word	0x000008c0
        /*05d4*/ 	.word	0x000000ff
        /*05d8*/ 	.word	0x000288c0
        /*05dc*/ 	.short	0x0100
        /*05de*/ 	.byte	0x08
	.zero		1


	//   ....[20]....
        /*05e0*/ 	.word	0x000008d0
        /*05e4*/ 	.word	0x000000ff
        /*05e8*/ 	.word	0x000288b8
        /*05ec*/ 	.short	0x0100
        /*05ee*/ 	.byte	0x08
	.zero		1


	//   ....[21]....
        /*05f0*/ 	.word	0x000008e0
        /*05f4*/ 	.word	0x000000ff
        /*05f8*/ 	.word	0x000288c8
        /*05fc*/ 	.short	0x0100
        /*05fe*/ 	.byte	0x08
	.zero		1


	//   ....[22]....
        /*0600*/ 	.word	0x00001bc0
        /*0604*/ 	.word	0x000000ff
        /*0608*/ 	.word	0x00028800
        /*060c*/ 	.short	0x010a
        /*060e*/ 	.byte	0x27
	.zero		1


	//   ....[23]....
        /*0610*/ 	.word	0x00001c50
        /*0614*/ 	.word	0x00000004
        /*0618*/ 	.word	0x00028830
        /*061c*/ 	.short	0x010a
        /*061e*/ 	.byte	0x3f
	.zero		1


	//   ....[24]....
        /*0620*/ 	.word	0x00001cd0
        /*0624*/ 	.word	0x00000004
        /*0628*/ 	.word	0x00028830
        /*062c*/ 	.short	0x010a
        /*062e*/ 	.byte	0x3f
	.zero		1


	//   ....[25]....
        /*0630*/ 	.word	0x000025d0
        /*0634*/ 	.word	0x00000004
        /*0638*/ 	.word	0x00000000
        /*063c*/ 	.short	0x0101
        /*063e*/ 	.byte	0x3f
	.zero		1


	//   ....[26]....
        /*0640*/ 	.word	0x00006a40
        /*0644*/ 	.word	0x000000ff
        /*0648*/ 	.word	0x00028830
        /*064c*/ 	.short	0x010a
        /*064e*/ 	.byte	0x06
	.zero		1


	//   ....[27]....
        /*0650*/ 	.word	0x00006a80
        /*0654*/ 	.word	0x000000ff
        /*0658*/ 	.word	0x00028830
        /*065c*/ 	.short	0x010a
        /*065e*/ 	.byte	0x06
	.zero		1


	//   ....[28]....
        /*0660*/ 	.word	0x00006c70
        /*0664*/ 	.word	0x000000ff
        /*0668*/ 	.word	0x00028850
        /*066c*/ 	.short	0x010a
        /*066e*/ 	.byte	0x06
	.zero		1


	//   ....[29]....
        /*0670*/ 	.word	0x00006cb0
        /*0674*/ 	.word	0x000000ff
        /*0678*/ 	.word	0x00028850
        /*067c*/ 	.short	0x010a
        /*067e*/ 	.byte	0x06
	.zero		1


	//   ....[30]....
        /*0680*/ 	.word	0x00007bd0
        /*0684*/ 	.word	0x0000002d
        /*0688*/ 	.word	0x00000000
        /*068c*/ 	.short	0x0101
        /*068e*/ 	.byte	0x3f
	.zero		1


	//   ....[31]....
        /*0690*/ 	.word	0x0000b710
        /*0694*/ 	.word	0x000000ff
        /*0698*/ 	.word	0x00000000
        /*069c*/ 	.short	0x0101
        /*069e*/ 	.byte	0x06
	.zero		1


	//   ....[32]....
        /*06a0*/ 	.word	0x0000c0b0
        /*06a4*/ 	.word	0x000000ff
        /*06a8*/ 	.word	0x00028830
        /*06ac*/ 	.short	0x010a
        /*06ae*/ 	.byte	0x06
	.zero		1


	//   ....[33]....
        /*06b0*/ 	.word	0x0000c0f0
        /*06b4*/ 	.word	0x000000ff
        /*06b8*/ 	.word	0x00028830
        /*06bc*/ 	.short	0x010a
        /*06be*/ 	.byte	0x06
	.zero		1


	//   ....[34]....
        /*06c0*/ 	.word	0x0000c310
        /*06c4*/ 	.word	0x000000ff
        /*06c8*/ 	.word	0x00028850
        /*06cc*/ 	.short	0x010a
        /*06ce*/ 	.byte	0x06
	.zero		1


	//   ....[35]....
        /*06d0*/ 	.word	0x0000c350
        /*06d4*/ 	.word	0x000000ff
        /*06d8*/ 	.word	0x00028850
        /*06dc*/ 	.short	0x010a
        /*06de*/ 	.byte	0x06
	.zero		1


	//   ....[36]....
        /*06e0*/ 	.word	0x0000e980
        /*06e4*/ 	.word	0x00000006
        /*06e8*/ 	.word	0x00000000
        /*06ec*/ 	.short	0x0101
        /*06ee*/ 	.byte	0x3f
	.zero		1


	//   ....[37]....
        /*06f0*/ 	.word	0x0000ec90
        /*06f4*/ 	.word	0x000000ff
        /*06f8*/ 	.word	0x00000000
        /*06fc*/ 	.short	0x0101
        /*06fe*/ 	.byte	0x06
	.zero		1


	//   ....[38]....
        /*0700*/ 	.word	0x0000f480
        /*0704*/ 	.word	0x000000ff
        /*0708*/ 	.word	0x00028830
        /*070c*/ 	.short	0x010a
        /*070e*/ 	.byte	0x06
	.zero		1


	//   ....[39]....
        /*0710*/ 	.word	0x0000f4c0
        /*0714*/ 	.word	0x000000ff
        /*0718*/ 	.word	0x00028830
        /*071c*/ 	.short	0x010a
        /*071e*/ 	.byte	0x06
	.zero		1


	//   ....[40]....
        /*0720*/ 	.word	0x0000f6e0
        /*0724*/ 	.word	0x000000ff
        /*0728*/ 	.word	0x00028850
        /*072c*/ 	.short	0x010a
        /*072e*/ 	.byte	0x06
	.zero		1


	//   ....[41]....
        /*0730*/ 	.word	0x0000f720
        /*0734*/ 	.word	0x000000ff
        /*0738*/ 	.word	0x00028850
        /*073c*/ 	.short	0x010a
        /*073e*/ 	.byte	0x06
	.zero		1


	//   ....[42]....
        /*0740*/ 	.word	0x00010680
        /*0744*/ 	.word	0x0000002c
        /*0748*/ 	.word	0x00000000
        /*074c*/ 	.short	0x0101
        /*074e*/ 	.byte	0x3f
	.zero		1


	//   ....[43]....
        /*0750*/ 	.word	0x00014180
        /*0754*/ 	.word	0x000000ff
        /*0758*/ 	.word	0x00000000
        /*075c*/ 	.short	0x0101
        /*075e*/ 	.byte	0x06
	.zero		1


	//   ....[44]....
        /*0760*/ 	.word	0x00014870
        /*0764*/ 	.word	0x000000ff
        /*0768*/ 	.word	0x00028850
        /*076c*/ 	.short	0x010a
        /*076e*/ 	.byte	0x05
	.zero		1


	//   ....[45]....
        /*0770*/ 	.word	0x000148b0
        /*0774*/ 	.word	0x000000ff
        /*0778*/ 	.word	0x00028850
        /*077c*/ 	.short	0x010a
        /*077e*/ 	.byte	0x05
	.zero		1


	//   ....[46]....
        /*0780*/ 	.word	0x00014f20
        /*0784*/ 	.word	0x000000ff
        /*0788*/ 	.word	0x00000000
        /*078c*/ 	.short	0x0101
        /*078e*/ 	.byte	0x04
	.zero		1


	//   ....[47]....
        /*0790*/ 	.word	0x00016340
        /*0794*/ 	.word	0x000000ff
        /*0798*/ 	.word	0x00000000
        /*079c*/ 	.short	0x0101
        /*079e*/ 	.byte	0x05
	.zero		1


	//   ....[48]....
        /*07a0*/ 	.word	0x000181c0
        /*07a4*/ 	.word	0x00000004
        /*07a8*/ 	.word	0x00028880
        /*07ac*/ 	.short	0x010a
        /*07ae*/ 	.byte	0x3f
	.zero		1


	//   ....[49]....
        /*07b0*/ 	.word	0x00018380
        /*07b4*/ 	.word	0x00000004
        /*07b8*/ 	.word	0x00028840
        /*07bc*/ 	.short	0x010a
        /*07be*/ 	.byte	0x3f
	.zero		1


	//   ....[50]....
        /*07c0*/ 	.word	0x000186a0
        /*07c4*/ 	.word	0x000000ff
        /*07c8*/ 	.word	0x00028820
        /*07cc*/ 	.short	0x010a
        /*07ce*/ 	.byte	0x28
	.zero		1


	//   ....[51]....
        /*07d0*/ 	.word	0x00018970
        /*07d4*/ 	.word	0x00000004
        /*07d8*/ 	.word	0x00028880
        /*07dc*/ 	.short	0x010a
        /*07de*/ 	.byte	0x3f
	.zero		1


	//   ....[52]....
        /*07e0*/ 	.word	0x00018be0
        /*07e4*/ 	.word	0x00000004
        /*07e8*/ 	.word	0x00028840
        /*07ec*/ 	.short	0x010a
        /*07ee*/ 	.byte	0x3f
	.zero		1


	//   ....[53]....
        /*07f0*/ 	.word	0x00018eb0
        /*07f4*/ 	.word	0x00000014
        /*07f8*/ 	.word	0x00028870
        /*07fc*/ 	.short	0x010a
        /*07fe*/ 	.byte	0x3f
	.zero		1


	//   ....[54]....
        /*0800*/ 	.word	0x00018f30
        /*0804*/ 	.word	0x00000014
        /*0808*/ 	.word	0x00028860
        /*080c*/ 	.short	0x010a
        /*080e*/ 	.byte	0x3f
	.zero		1


	//   ....[55]....
        /*0810*/ 	.word	0x000196a0
        /*0814*/ 	.word	0x00000014
        /*0818*/ 	.word	0x00028850
        /*081c*/ 	.short	0x0101
        /*081e*/ 	.byte	0x3f
	.zero		1


	//   ....[56]....
        /*0820*/ 	.word	0x00019700
        /*0824*/ 	.word	0x00000014
        /*0828*/ 	.word	0x00000000
        /*082c*/ 	.short	0x0101
        /*082e*/ 	.byte	0x3f
	.zero		1


	//   ....[57]....
        /*0830*/ 	.word	0x00019900
        /*0834*/ 	.word	0x00000012
        /*0838*/ 	.word	0x00028870
        /*083c*/ 	.short	0x010a
        /*083e*/ 	.byte	0x3f
	.zero		1


	//   ....[58]....
        /*0840*/ 	.word	0x00019970
        /*0844*/ 	.word	0x00000012
        /*0848*/ 	.word	0x00028860
        /*084c*/ 	.short	0x010a
        /*084e*/ 	.byte	0x3f
	.zero		1


	//   ....[59]....
        /*0850*/ 	.word	0x00019fc0
        /*0854*/ 	.word	0x00000012
        /*0858*/ 	.word	0x00028850
        /*085c*/ 	.short	0x0101
        /*085e*/ 	.byte	0x3f
	.zero		1


	//   ....[60]....
        /*0860*/ 	.word	0x0001a000
        /*0864*/ 	.word	0x00000000
        /*0868*/ 	.word	0x00000000
        /*086c*/ 	.short	0x0101
        /*086e*/ 	.byte	0x3f
	.zero		1


	//   ....[61]....
        /*0870*/ 	.word	0x0001a2d0
        /*0874*/ 	.word	0x00000000
        /*0878*/ 	.word	0x00028820
        /*087c*/ 	.short	0x010a
        /*087e*/ 	.byte	0x3f
	.zero		1


	//   ....[62]....
        /*0880*/ 	.word	0x0001a490
        /*0884*/ 	.word	0x00000006
        /*0888*/ 	.word	0x00000000
        /*088c*/ 	.short	0x010a
        /*088e*/ 	.byte	0x3f
	.zero		1


	//   ....[63]....
        /*0890*/ 	.word	0x0001a500
        /*0894*/ 	.word	0x00000007
        /*0898*/ 	.word	0x00000000
        /*089c*/ 	.short	0x010a
        /*089e*/ 	.byte	0x3f
	.zero		1


	//   ....[64]....
        /*08a0*/ 	.word	0x0001a560
        /*08a4*/ 	.word	0x00000004
        /*08a8*/ 	.word	0x00028860
        /*08ac*/ 	.short	0x010a
        /*08ae*/ 	.byte	0x3f
	.zero		1


	//   ....[65]....
        /*08b0*/ 	.word	0x0001a5b0
        /*08b4*/ 	.word	0x00000003
        /*08b8*/ 	.word	0x00028860
        /*08bc*/ 	.short	0x010a
        /*08be*/ 	.byte	0x3f
	.zero		1


	//   ....[66]....
        /*08c0*/ 	.word	0x0001a5f0
        /*08c4*/ 	.word	0x00000004
        /*08c8*/ 	.word	0x00028880
        /*08cc*/ 	.short	0x010a
        /*08ce*/ 	.byte	0x3f
	.zero		1


	//   ....[67]....
        /*08d0*/ 	.word	0x0001a610
        /*08d4*/ 	.word	0x00000003
        /*08d8*/ 	.word	0x00028880
        /*08dc*/ 	.short	0x010a
        /*08de*/ 	.byte	0x3f
	.zero		1


	//   ....[68]....
        /*08e0*/ 	.word	0x0001a680
        /*08e4*/ 	.word	0x00000003
        /*08e8*/ 	.word	0x00028800
        /*08ec*/ 	.short	0x010a
        /*08ee*/ 	.byte	0x3f
	.zero		1


	//   ....[69]....
        /*08f0*/ 	.word	0x0001a6d0
        /*08f4*/ 	.word	0x00000004
        /*08f8*/ 	.word	0x00028830
        /*08fc*/ 	.short	0x010a
        /*08fe*/ 	.byte	0x3f
	.zero		1


	//   ....[70]....
        /*0900*/ 	.word	0x0001a730
        /*0904*/ 	.word	0x0000000e
        /*0908*/ 	.word	0x00028830
        /*090c*/ 	.short	0x010a
        /*090e*/ 	.byte	0x3f
	.zero		1


	//   ....[71]....
        /*0910*/ 	.word	0x0001a790
        /*0914*/ 	.word	0x0000000e
        /*0918*/ 	.word	0x00028850
        /*091c*/ 	.short	0x010a
        /*091e*/ 	.byte	0x3f
	.zero		1


	//   ....[72]....
        /*0920*/ 	.word	0x0001a7f0
        /*0924*/ 	.word	0x0000000a
        /*0928*/ 	.word	0x00028830
        /*092c*/ 	.short	0x010a
        /*092e*/ 	.byte	0x3f
	.zero		1


	//   ....[73]....
        /*0930*/ 	.word	0x0001a850
        /*0934*/ 	.word	0x0000000a
        /*0938*/ 	.word	0x00028850
        /*093c*/ 	.short	0x010a
        /*093e*/ 	.byte	0x3f
	.zero		1


	//   ....[74]....
        /*0940*/ 	.word	0x0001a8b0
        /*0944*/ 	.word	0x0000000a
        /*0948*/ 	.word	0x00028830
        /*094c*/ 	.short	0x010a
        /*094e*/ 	.byte	0x3f
	.zero		1


	//   ....[75]....
        /*0950*/ 	.word	0x0001a910
        /*0954*/ 	.word	0x0000000a
        /*0958*/ 	.word	0x00028850
        /*095c*/ 	.short	0x010a
        /*095e*/ 	.byte	0x3f
	.zero		1


	//   ....[76]....
        /*0960*/ 	.word	0x0001a970
        /*0964*/ 	.word	0x00000003
        /*0968*/ 	.word	0x00028850
        /*096c*/ 	.short	0x010a
        /*096e*/ 	.byte	0x3f
	.zero		1


	//   ....[77]....
        /*0970*/ 	.word	0x0001aac0
        /*0974*/ 	.word	0x00000004
        /*0978*/ 	.word	0x00028880
        /*097c*/ 	.short	0x010a
        /*097e*/ 	.byte	0x3f
	.zero		1


	//   ....[78]....
        /*0980*/ 	.word	0x0001ab10
        /*0984*/ 	.word	0x00000004
        /*0988*/ 	.word	0x00028840
        /*098c*/ 	.short	0x010a
        /*098e*/ 	.byte	0x3f
	.zero		1


	//   ....[79]....
        /*0990*/ 	.word	0x0001ab70
        /*0994*/ 	.word	0x00000003
        /*0998*/ 	.word	0x00028820
        /*099c*/ 	.short	0x010a
        /*099e*/ 	.byte	0x3f
	.zero		1


	//   ....[80]....
        /*09a0*/ 	.word	0x0001abc0
        /*09a4*/ 	.word	0x00000004
        /*09a8*/ 	.word	0x00028880
        /*09ac*/ 	.short	0x010a
        /*09ae*/ 	.byte	0x3f
	.zero		1


	//   ....[81]....
        /*09b0*/ 	.word	0x0001ac10
        /*09b4*/ 	.word	0x00000004
        /*09b8*/ 	.word	0x00028840
        /*09bc*/ 	.short	0x010a
        /*09be*/ 	.byte	0x3f
	.zero		1


	//   ....[82]....
        /*09c0*/ 	.word	0x0001ac60
        /*09c4*/ 	.word	0x00000014
        /*09c8*/ 	.word	0x00028870
        /*09cc*/ 	.short	0x010a
        /*09ce*/ 	.byte	0x3f
	.zero		1


	//   ....[83]....
        /*09d0*/ 	.word	0x0001acb0
        /*09d4*/ 	.word	0x00000014
        /*09d8*/ 	.word	0x00028860
        /*09dc*/ 	.short	0x010a
        /*09de*/ 	.byte	0x3f
	.zero		1


	//   ....[84]....
        /*09e0*/ 	.word	0x0001ad00
        /*09e4*/ 	.word	0x00000012
        /*09e8*/ 	.word	0x00028870
        /*09ec*/ 	.short	0x010a
        /*09ee*/ 	.byte	0x3f
	.zero		1


	//   ....[85]....
        /*09f0*/ 	.word	0x0001ad50
        /*09f4*/ 	.word	0x00000012
        /*09f8*/ 	.word	0x00028860
        /*09fc*/ 	.short	0x010a
        /*09fe*/ 	.byte	0x3f
	.zero		1


	//   ....[86]....
        /*0a00*/ 	.word	0x0001ada0
        /*0a04*/ 	.word	0x00000000
        /*0a08*/ 	.word	0x00028820
        /*0a0c*/ 	.short	0x010a
        /*0a0e*/ 	.byte	0x3f
	.zero		1


	//   ....[87]....
        /*0a10*/ 	.word	0x0001af40
        /*0a14*/ 	.word	0x00000006
        /*0a18*/ 	.word	0x00000000
        /*0a1c*/ 	.short	0x010a
        /*0a1e*/ 	.byte	0x3f
	.zero		1


	//   ....[88]....
        /*0a20*/ 	.word	0x0001af90
        /*0a24*/ 	.word	0x00000007
        /*0a28*/ 	.word	0x00000000
        /*0a2c*/ 	.short	0x010a
        /*0a2e*/ 	.byte	0x3f
	.zero		1


	//   ....[89]....
        /*0a30*/ 	.word	0x0001afe0
        /*0a34*/ 	.word	0x00000004
        /*0a38*/ 	.word	0x00028860
        /*0a3c*/ 	.short	0x010a
        /*0a3e*/ 	.byte	0x3f
	.zero		1


	//   ....[90]....
        /*0a40*/ 	.word	0x0001b030
        /*0a44*/ 	.word	0x00000003
        /*0a48*/ 	.word	0x00028860
        /*0a4c*/ 	.short	0x010a
        /*0a4e*/ 	.byte	0x3f
	.zero		1


	//   ....[91]....
        /*0a50*/ 	.word	0x0001b080
        /*0a54*/ 	.word	0x00000004
        /*0a58*/ 	.word	0x00028880
        /*0a5c*/ 	.short	0x010a
        /*0a5e*/ 	.byte	0x3f
	.zero		1


	//----- nvinfo : EIATTR_NUM_MBARRIERS
	.align		4
.L_995:
        /*0a60*/ 	.byte	0x03, 0x38
        /*0a62*/ 	.short	0x0016


	//----- nvinfo : EIATTR_EXIT_INSTR_OFFSETS
	.align		4
        /*0a64*/ 	.byte	0x04, 0x1c
        /*0a66*/ 	.short	(.L_997 - .L_996)


	//   ....[0]....
.L_996:
        /*0a68*/ 	.word	0x00000a50


	//   ....[1]....
        /*0a6c*/ 	.word	0x00016c70


	//   ....[2]....
        /*0a70*/ 	.word	0x0001a660


	//----- nvinfo : EIATTR_MAX_THREADS
	.align		4
.L_997:
        /*0a74*/ 	.byte	0x04, 0x05
        /*0a76*/ 	.short	(.L_999 - .L_998)
.L_998:
        /*0a78*/ 	.word	0x00000180
        /*0a7c*/ 	.word	0x00000001
        /*0a80*/ 	.word	0x00000001


	//----- nvinfo : EIATTR_CRS_STACK_SIZE
	.align		4
.L_999:
        /*0a84*/ 	.byte	0x04, 0x1e
        /*0a86*/ 	.short	(.L_1001 - .L_1000)
.L_1000:
        /*0a88*/ 	.word	0x00000000


	//----- nvinfo : EIATTR_CBANK_PARAM_SIZE
	.align		4
.L_1001:
        /*0a8c*/ 	.byte	0x03, 0x19
        /*0a8e*/ 	.short	0x0bf0


	//----- nvinfo : EIATTR_PARAM_CBANK
	.align		4
        /*0a90*/ 	.byte	0x04, 0x0a
        /*0a92*/ 	.short	(.L_1003 - .L_1002)
	.align		4
.L_1002:
        /*0a94*/ 	.word	index@(.nv.constant0._ZN7cutlass13device_kernelIN5flash11enable_sm90INS1_16FlashAttnFwdSm90INS1_25CollectiveMainloopFwdSm90ILi2EN4cute5tupleIJNS5_1CILi1EEES8_S8_EEENS6_IJNS7_ILi128EEENS7_ILi192EEESA_EEELi128ENS_12float_e4m3_tEfNS_4arch4Sm90ELb0ELb1ELb1ELb0ELb0ELb0ELb0ELb1ELb1ELb0ELb0ELb0EEENS1_21CollectiveEpilogueFwdINS6_IJSA_SA_SB_EEES9_NS_10bfloat16_tESF_Li256ELb0ELb0ELb0ELb1EEENS1_30DynamicPersistentTileSchedulerILi256ELi128ELb0ELb0ELb1EEEEEEEEEvNT_6ParamsE)
        /*0a98*/ 	.short	0x0210
        /*0a9a*/ 	.short	0x0bf0


	//----- nvinfo : EIATTR_SW_WAR
	.align		4
.L_1003:
        /*0a9c*/ 	.byte	0x04, 0x36
        /*0a9e*/ 	.short	(.L_1005 - .L_1004)
.L_1004:
        /*0aa0*/ 	.word	0x00000008
.L_1005:


//--------------------- .nv.info._ZN7cutlass13device_kernelIN5flash11enable_sm90INS1_16FlashAttnFwdSm90INS1_25CollectiveMainloopFwdSm90ILi2EN4cute5tupleIJNS5_1CILi1EEES8_S8_EEENS6_IJNS7_ILi128EEENS7_ILi192EEESA_EEELi128ENS_12float_e4m3_tEfNS_4arch4Sm90ELb0ELb1ELb1ELb1ELb0ELb0ELb0ELb1ELb1ELb0ELb0ELb0EEENS1_21CollectiveEpilogueFwdINS6_IJSA_SA_SB_EEES9_NS_10bfloat16_tESF_Li256ELb1ELb0ELb0ELb1EEENS1_36VarlenDynamicPersistentTileSchedulerILi128ELi192ELi256ELi128ELb0ELb0ELb1ELb1ELb0ELb1EEEEEEEEEvNT_6ParamsE --------------------------
	.section	.nv.info._ZN7cutlass13device_kernelIN5flash11enable_sm90INS1_16FlashAttnFwdSm90INS1_25CollectiveMainloopFwdSm90ILi2EN4cute5tupleIJNS5_1CILi1EEES8_S8_EEENS6_IJNS7_ILi128EEENS7_ILi192EEESA_EEELi128ENS_12float_e4m3_tEfNS_4arch4Sm90ELb0ELb1ELb1ELb1ELb0ELb0ELb0ELb1ELb1ELb0ELb0ELb0EEENS1_21CollectiveEpilogueFwdINS6_IJSA_SA_SB_EEES9_NS_10bfloat16_tESF_Li256ELb1ELb0ELb0ELb1EEENS1_36VarlenDynamicPersistentTileSchedulerILi128ELi192ELi256ELi128ELb0ELb0ELb1ELb1ELb0ELb1EEEEEEEEEvNT_6ParamsE,"",@"SHT_CUDA_INFO"
	.sectionflags	@""
	.align	4


	//----- nvinfo : EIATTR_CUDA_API_VERSION
	.align		4
        /*0000*/ 	.byte	0x04, 0x37
        /*0002*/ 	.short	(.L_1007 - .L_1006)
.L_1006:
        /*0004*/ 	.word	0x00000082


	//----- nvinfo : EIATTR_KPARAM_INFO
	.align		4
.L_1007:
        /*0008*/ 	.byte	0x04, 0x17
        /*000a*/ 	.short	(.L_1009 - .L_1008)
.L_1008:
        /*000c*/ 	.word	0x00000000
        /*0010*/ 	.short	0x0000
        /*0012*/ 	.short	0x0070
        /*0014*/ 	.byte	0x00, 0xf0, 0x01, 0x28


	//----- nvinfo : EIATTR_SPARSE_MMA_MASK
	.align		4
.L_1009:
        /*0018*/ 	.byte	0x03, 0x50
        /*001a*/ 	.short	0x0000


	//----- nvinfo : EIATTR_MAXREG_COUNT
	.align		4
        /*001c*/ 	.byte	0x03, 0x1b
        /*001e*/ 	.short	0x00a8


	//----- nvinfo : EIATTR_NUM_BARRIERS
	.align		4
        /*0020*/ 	.byte	0x02, 0x4c
        /*0022*/ 	.byte	0x10
	.zero		1


	//----- nvinfo : EIATTR_EXTERNS
	.align		4
        /*0024*/ 	.byte	0x04, 0x0f
        /*0026*/ 	.short	(.L_1011 - .L_1010)


	//   ....[0]....
	.align		4
.L_1010:
        /*0028*/ 	.word	index@(__assertfail)


	//----- nvinfo : EIATTR_ANNOTATIONS
	.align		4
.L_1011:
        /*002c*/ 	.byte	0x04, 0x55
        /*002e*/ 	.short	(.L_1013 - .L_1012)


	//   ....[0]....
.L_1012:
        /* <DEDUP_REMOVED lines=49> */


	//----- nvinfo : EIATTR_MERCURY_ISA_VERSION
	.align		4
.L_1013:
        /*0328*/ 	.byte	0x03, 0x5f
        /*032a*/ 	.short	0x0101


	//----- nvinfo : EIATTR_UNUSED_LOAD_BYTE_OFFSET
	.align		4
        /*032c*/ 	.byte	0x04, 0x44
        /*032e*/ 	.short	(.L_1015 - .L_1014)


	//   ....[0]....
.L_1014:
        /*0330*/ 	.word	0x00000a60
        /*0334*/ 	.word	0x0000fff0


	//   ....[1]....
        /*0338*/ 	.word	0x000153a0
        /*033c*/ 	.word	0x0000fff0


	//----- nvinfo : EIATTR_INT_WARP_WIDE_INSTR_OFFSETS
	.align		4
.L_1015:
        /*0340*/ 	.byte	0x04, 0x31
        /*0342*/ 	.short	(.L_1017 - .L_1016)


	//   ....[0]....
.L_1016:
        /*0344*/ 	.word	0x00000150


	//   ....[1]....
        /*0348*/ 	.word	0x000001f0


	//   ....[2]....
        /*034c*/ 	.word	0x00000260


	//   ....[3]....
        /*0350*/ 	.word	0x00018df0


	//   ....[4]....
        /*0354*/ 	.word	0x00018e80


	//   ....[5]....
        /*0358*/ 	.word	0x00019560


	//   ....[6]....
        /*035c*/ 	.word	0x0001aee0


	//   ....[7]....
        /*0360*/ 	.word	0x0001af70


	//----- nvinfo : EIATTR_COOP_GROUP_MASK_REGIDS
	.align		4
.L_1017:
        /*0364*/ 	.byte	0x04, 0x29
        /*0366*/ 	.short	(.L_1019 - .L_1018)


	//   ....[0]....
.L_1018:
        /*0368*/ 	.word	0xffffffff


	//   ....[1]....
        /*036c*/ 	.word	0xffffffff


	//   ....[2]....
        /*0370*/ 	.word	0xffffffff


	//   ....[3]....
        /*0374*/ 	.word	0xffffffff


	//   ....[4]....
        /*0378*/ 	.word	0xffffffff


	//   ....[5]....
        /*037c*/ 	.word	0xffffffff


	//   ....[6]....
        /*0380*/ 	.word	0xffffffff


	//   ....[7]....
        /*0384*/ 	.word	0xffffffff


	//   ....[8]....
        /*0388*/ 	.word	0xffffffff


	//   ....[9]....
        /*038c*/ 	.word	0xffffffff


	//   ....[10]....
        /*0390*/ 	.word	0xffffffff


	//   ....[11]....
        /*0394*/ 	.word	0xffffffff


	//   ....[12]....
        /*0398*/ 	.word	0xffffffff


	//   ....[13]....
        /*039c*/ 	.word	0xffffffff


	//   ....[14]....
        /*03a0*/ 	.word	0xffffffff


	//   ....[15]....
        /*03a4*/ 	.word	0xffffffff


	//   ....[16]....
        /*03a8*/ 	.word	0xffffffff


	//   ....[17]....
        /*03ac*/ 	.word	0xffffffff


	//   ....[18]....
        /*03b0*/ 	.word	0xffffffff


	//   ....[19]....
        /*03b4*/ 	.word	0xffffffff


	//   ....[20]....
        /*03b8*/ 	.word	0xffffffff


	//   ....[21]....
        /*03bc*/ 	.word	0xffffffff


	//   ....[22]....
        /*03c0*/ 	.word	0xffffffff


	//   ....[23]....
        /*03c4*/ 	.word	0xffffffff


	//   ....[24]....
        /*03c8*/ 	.word	0xffffffff


	//   ....[25]....
        /*03cc*/ 	.word	0xffffffff


	//   ....[26]....
        /*03d0*/ 	.word	0xffffffff


	//   ....[27]....
        /*03d4*/ 	.word	0xffffffff


	//   ....[28]....
        /*03d8*/ 	.word	0xffffffff


	//   ....[29]....
        /*03dc*/ 	.word	0xffffffff


	//   ....[30]....
        /*03e0*/ 	.word	0xffffffff


	//   ....[31]....
        /*03e4*/ 	.word	0xffffffff


	//   ....[32]....
        /*03e8*/ 	.word	0xffffffff


	//   ....[33]....
        /*03ec*/ 	.word	0xffffffff


	//   ....[34]....
        /*03f0*/ 	.word	0xffffffff


	//   ....[35]....
        /*03f4*/ 	.word	0xffffffff


	//   ....[36]....
        /*03f8*/ 	.word	0xffffffff


	//   ....[37]....
        /*03fc*/ 	.word	0xffffffff


	//   ....[38]....
        /*0400*/ 	.word	0xffffffff


	//   ....[39]....
        /*0404*/ 	.word	0xffffffff


	//   ....[40]....
        /*0408*/ 	.word	0xffffffff


	//   ....[41]....
        /*040c*/ 	.word	0xffffffff


	//   ....[42]....
        /*0410*/ 	.word	0xffffffff


	//   ....[43]....
        /*0414*/ 	.word	0xffffffff


	//   ....[44]....
        /*0418*/ 	.word	0xffffffff


	//   ....[45]....
        /*041c*/ 	.word	0xffffffff


	//   ....[46]....
        /*0420*/ 	.word	0xffffffff


	//   ....[47]....
        /*0424*/ 	.word	0xffffffff


	//   ....[48]....
        /*0428*/ 	.word	0xffffffff


	//   ....[49]....
        /*042c*/ 	.word	0xffffffff


	//   ....[50]....
        /*0430*/ 	.word	0xffffffff


	//   ....[51]....
        /*0434*/ 	.word	0xffffffff


	//   ....[52]....
        /*0438*/ 	.word	0xffffffff


	//   ....[53]....
        /*043c*/ 	.word	0xffffffff


	//   ....[54]....
        /*0440*/ 	.word	0xffffffff


	//   ....[55]....
        /*0444*/ 	.word	0xffffffff


	//   ....[56]....
        /*0448*/ 	.word	0xffffffff


	//   ....[57]....
        /*044c*/ 	.word	0xffffffff


	//   ....[58]....
        /*0450*/ 	.word	0xffffffff


	//   ....[59]....
        /*0454*/ 	.word	0xffffffff


	//   ....[60]....
        /*0458*/ 	.word	0xffffffff


	//   ....[61]....
        /*045c*/ 	.word	0xffffffff


	//   ....[62]....
        /*0460*/ 	.word	0xffffffff


	//   ....[63]....
        /*0464*/ 	.word	0xffffffff


	//   ....[64]....
        /*0468*/ 	.word	0xffffffff


	//   ....[65]....
        /*046c*/ 	.word	0xffffffff


	//   ....[66]....
        /*0470*/ 	.word	0xffffffff


	//   ....[67]....
        /*0474*/ 	.word	0xffffffff


	//   ....[68]....
        /*0478*/ 	.word	0xffffffff


	//   ....[69]....
        /*047c*/ 	.word	0xffffffff


	//   ....[70]....
        /*0480*/ 	.word	0xffffffff


	//   ....[71]....
        /*0484*/ 	.word	0xffffffff


	//   ....[72]....
        /*0488*/ 	.word	0xffffffff


	//   ....[73]....
        /*048c*/ 	.word	0xffffffff


	//   ....[74]....
        /*0490*/ 	.word	0xffffffff


	//   ....[75]....
        /*0494*/ 	.word	0xffffffff


	//   ....[76]....
        /*0498*/ 	.word	0xffffffff


	//   ....[77]....
        /*049c*/ 	.word	0xffffffff


	//   ....[78]....
        /*04a0*/ 	.word	0xffffffff


	//   ....[79]....
        /*04a4*/ 	.word	0xffffffff


	//   ....[80]....
        /*04a8*/ 	.word	0xffffffff


	//   ....[81]....
        /*04ac*/ 	.word	0xffffffff


	//   ....[82]....
        /*04b0*/ 	.word	0xffffffff


	//   ....[83]....
        /*04b4*/ 	.word	0xffffffff


	//   ....[84]....
        /*04b8*/ 	.word	0xffffffff


	//   ....[85]....
        /*04bc*/ 	.word	0xffffffff


	//   ....[86]....
        /*04c0*/ 	.word	0xffffffff


	//   ....[87]....
        /*04c4*/ 	.word	0xffffffff


	//   ....[88]....
        /*04c8*/ 	.word	0xffffffff


	//   ....[89]....
        /*04cc*/ 	.word	0xffffffff


	//   ....[90]....
        /*04d0*/ 	.word	0xffffffff


	//   ....[91]....
        /*04d4*/ 	.word	0xffffffff


	//   ....[92]....
        /*04d8*/ 	.word	0xffffffff


	//   ....[93]....
        /*04dc*/ 	.word	0xffffffff


	//   ....[94]....
        /*04e0*/ 	.word	0xffffffff


	//   ....[95]....
        /*04e4*/ 	.word	0x0500000f


	//   ....[96]....
        /*04e8*/ 	.word	0x0500000f


	//----- nvinfo : EIATTR_COOP_GROUP_INSTR_OFFSETS
	.align		4
.L_1019:
        /*04ec*/ 	.byte	0x04, 0x28
        /*04ee*/ 	.short	(.L_1021 - .L_1020)


	//   ....[0]....
.L_1020:
        /*04f0*/ 	.word	0x00000060


	//   ....[1]....
        /*04f4*/ 	.word	0x00000160


	//   ....[2]....
        /*04f8*/ 	.word	0x00000210


	//   ....[3]....
        /*04fc*/ 	.word	0x000003d0


	//   ....[4]....
        /*0500*/ 	.word	0x00000530


	//   ....[5]....
        /*0504*/ 	.word	0x00000650


	//   ....[6]....
        /*0508*/ 	.word	0x000007b0


	//   ....[7]....
        /*050c*/ 	.word	0x000016f0


	//   ....[8]....
        /*0510*/ 	.word	0x00004750


	//   ....[9]....
        /*0514*/ 	.word	0x00004840


	//   ....[10]....
        /*0518*/ 	.word	0x00005520


	//   ....[11]....
        /*051c*/ 	.word	0x00005580


	//   ....[12]....
        /*0520*/ 	.word	0x00009b00


	//   ....[13]....
        /*0524*/ 	.word	0x00009bb0


	//   ....[14]....
        /*0528*/ 	.word	0x0000a6d0


	//   ....[15]....
        /*052c*/ 	.word	0x0000a760


	//   ....[16]....
        /*0530*/ 	.word	0x0000d7b0


	//   ....[17]....
        /*0534*/ 	.word	0x0000d7d0


	//   ....[18]....
        /*0538*/ 	.word	0x0000d7f0


	//   ....[19]....
        /*053c*/ 	.word	0x0000d820


	//   ....[20]....
        /*0540*/ 	.word	0x000122e0


	//   ....[21]....
        /*0544*/ 	.word	0x000123f0


	//   ....[22]....
        /*0548*/ 	.word	0x000131c0


	//   ....[23]....
        /*054c*/ 	.word	0x00013240


	//   ....[24]....
        /*0550*/ 	.word	0x00014c20


	//   ....[25]....
        /*0554*/ 	.word	0x00014c30


	//   ....[26]....
        /*0558*/ 	.word	0x00014cb0


	//   ....[27]....
        /*055c*/ 	.word	0x00014cc0


	//   ....[28]....
        /*0560*/ 	.word	0x00015b90


	//   ....[29]....
        /*0564*/ 	.word	0x00015ba0


	//   ....[30]....
        /*0568*/ 	.word	0x00015bb0


	//   ....[31]....
        /*056c*/ 	.word	0x00015bc0


	//   ....[32]....
        /*0570*/ 	.word	0x00015bd0


	//   ....[33]....
        /*0574*/ 	.word	0x00015be0


	//   ....[34]....
        /*0578*/ 	.word	0x00015bf0


	//   ....[35]....
        /*057c*/ 	.word	0x00015c10


	//   ....[36]....
        /*0580*/ 	.word	0x00015c30


	//   ....[37]....
        /*0584*/ 	.word	0x00015c50


	//   ....[38]....
        /*0588*/ 	.word	0x00015c90


	//   ....[39]....
        /*058c*/ 	.word	0x00015ca0


	//   ....[40]....
        /*0590*/ 	.word	0x00015cb0


	//   ....[41]....
        /*0594*/ 	.word	0x00015ce0


	//   ....[42]....
        /*0598*/ 	.word	0x00015d30


	//   ....[43]....
        /*059c*/ 	.word	0x00015d40


	//   ....[44]....
        /*05a0*/ 	.word	0x00015d50


	//   ....[45]....
        /*05a4*/ 	.word	0x00015d70


	//   ....[46]....
        /*05a8*/ 	.word	0x00015da0


	//   ....[47]....
        /*05ac*/ 	.word	0x00015dc0


	//   ....[48]....
        /*05b0*/ 	.word	0x00015dd0


	//   ....[49]....
        /*05b4*/ 	.word	0x00015de0


	//   ....[50]....
        /*05b8*/ 	.word	0x00015e10


	//   ....[51]....
        /*05bc*/ 	.word	0x00015e40


	//   ....[52]....
        /*05c0*/ 	.word	0x00015e80


	//   ....[53]....
        /*05c4*/ 	.word	0x00015eb0


	//   ....[54]....
        /*05c8*/ 	.word	0x00015ed0


	//   ....[55]....
        /*05cc*/ 	.word	0x00015ee0


	//   ....[56]....
        /*05d0*/ 	.word	0x00015ef0


	//   ....[57]....
        /*05d4*/ 	.word	0x00015f20


	//   ....[58]....
        /*05d8*/ 	.word	0x00015f50


	//   ....[59]....
        /*05dc*/ 	.word	0x00015f70


	//   ....[60]....
        /*05e0*/ 	.word	0x00017800


	//   ....[61]....
        /*05e4*/ 	.word	0x000179e0


	//   ....[62]....
        /*05e8*/ 	.word	0x00017a10


	//   ....[63]....
        /*05ec*/ 	.word	0x00017a50


	//   ....[64]....
        /*05f0*/ 	.word	0x00017a90


	//   ....[65]....
        /*05f4*/ 	.word	0x00017ac0


	//   ....[66]....
        /*05f8*/ 	.word	0x00017af0


	//   ....[67]....
        /*05fc*/ 	.word	0x00017c50


	//   ....[68]....
        /*0600*/ 	.word	0x00017c80


	//   ....[69]....
        /*0604*/ 	.word	0x00017cb0


	//   ....[70]....
        /*0608*/ 	.word	0x00017ce0


	//   ....[71]....
        /*060c*/ 	.word	0x00017d10


	//   ....[72]....
        /*0610*/ 	.word	0x00017d50


	//   ....[73]....
        /*0614*/ 	.word	0x00017de0


	//   ....[74]....
        /*0618*/ 	.word	0x00017e20


	//   ....[75]....
        /*061c*/ 	.word	0x00017ee0


	//   ....[76]....
        /*0620*/ 	.word	0x000196a0


	//   ....[77]....
        /*0624*/ 	.word	0x0001b9f0


	//   ....[78]....
        /*0628*/ 	.word	0x0001ba20


	//   ....[79]....
        /*062c*/ 	.word	0x0001ba50


	//   ....[80]....
        /*0630*/ 	.word	0x0001ba70


	//   ....[81]....
        /*0634*/ 	.word	0x0001ba90


	//   ....[82]....
        /*0638*/ 	.word	0x0001baa0


	//   ....[83]....
        /*063c*/ 	.word	0x0001bad0


	//   ....[84]....
        /*0640*/ 	.word	0x0001bb00


	//   ....[85]....
        /*0644*/ 	.word	0x0001bc50


	//   ....[86]....
        /*0648*/ 	.word	0x0001bc90


	//   ....[87]....
        /*064c*/ 	.word	0x0001bcc0


	//   ....[88]....
        /*0650*/ 	.word	0x0001bcf0


	//   ....[89]....
        /*0654*/ 	.word	0x0001bd20


	//   ....[90]....
        /*0658*/ 	.word	0x0001bd50


	//   ....[91]....
        /*065c*/ 	.word	0x0001bdf0


	//   ....[92]....
        /*0660*/ 	.word	0x0001be20


	//   ....[93]....
        /*0664*/ 	.word	0x0001bea0


	//   ....[94]....
        /*0668*/ 	.word	0x0001c570


	//   ....[95]....
        /*066c*/ 	.word	0x0001cc30


	//   ....[96]....
        /*0670*/ 	.word	0x0001d0a0


	//----- nvinfo : EIATTR_REG_RECONFIG
	.align		4
.L_1021:
        /*0674*/ 	.byte	0x01, 0x54
	.zero		2


	//----- nvinfo : EIATTR_SYSCALL_OFFSETS
	.align		4
        /*0678*/ 	.byte	0x04, 0x46
        /*067a*/ 	.short	(.L_1023 - .L_1022)


	//   ....[0]....
.L_1022:
        /*067c*/ 	.word	0x000018d0


	//   ....[1]....
        /*0680*/ 	.word	0x00019020


	//   ....[2]....
        /*0684*/ 	.word	0x00019180


	//   ....[3]....
        /*0688*/ 	.word	0x000192c0


	//   ....[4]....
        /*068c*/ 	.word	0x000193e0


	//----- nvinfo : EIATTR_MBARRIER_INSTR_OFFSETS
	.align		4
.L_1023:
        /*0690*/ 	.byte	0x04, 0x39
        /*0692*/ 	.short	(.L_1025 - .L_1024)


	//   ....[0]....
.L_1024:
        /*0694*/ 	.word	0x00000280
        /*0698*/ 	.word	0x000000ff
        /*069c*/ 	.word	0x00028800
        /*06a0*/ 	.short	0x0100
        /*06a2*/ 	.byte	0x08
	.zero		1


	//   ....[1]....
        /*06a4*/ 	.word	0x00000290
        /*06a8*/ 	.word	0x000000ff
        /*06ac*/ 	.word	0x00028820
        /*06b0*/ 	.short	0x0100
        /*06b2*/ 	.byte	0x08
	.zero		1


	//   ....[2]....
        /*06b4*/ 	.word	0x00000380
        /*06b8*/ 	.word	0x000000ff
        /*06bc*/ 	.word	0x00028830
        /*06c0*/ 	.short	0x0100
        /*06c2*/ 	.byte	0x08
	.zero		1


	//   ....[3]....
        /*06c4*/ 	.word	0x00000390
        /*06c8*/ 	.word	0x000000ff
        /*06cc*/ 	.word	0x00028840
        /*06d0*/ 	.short	0x0100
        /*06d2*/ 	.byte	0x08
	.zero		1


	//   ....[4]....
        /*06d4*/ 	.word	0x000003a0
        /*06d8*/ 	.word	0x000000ff
        /*06dc*/ 	.word	0x00028838
        /*06e0*/ 	.short	0x0100
        /*06e2*/ 	.byte	0x08
	.zero		1


	//   ....[5]....
        /*06e4*/ 	.word	0x000003b0
        /*06e8*/ 	.word	0x000000ff
        /*06ec*/ 	.word	0x00028848
        /*06f0*/ 	.short	0x0100
        /*06f2*/ 	.byte	0x08
	.zero		1


	//   ....[6]....
        /*06f4*/ 	.word	0x000004e0
        /*06f8*/ 	.word	0x000000ff
        /*06fc*/ 	.word	0x00028850
        /*0700*/ 	.short	0x0100
        /*0702*/ 	.byte	0x08
	.zero		1


	//   ....[7]....
        /*0704*/ 	.word	0x000004f0
        /*0708*/ 	.word	0x000000ff
        /*070c*/ 	.word	0x00028860
        /*0710*/ 	.short	0x0100
        /*0712*/ 	.byte	0x08
	.zero		1


	//   ....[8]....
        /*0714*/ 	.word	0x00000500
        /*0718*/ 	.word	0x000000ff
        /*071c*/ 	.word	0x00028858
        /*0720*/ 	.short	0x0100
        /*0722*/ 	.byte	0x08
	.zero		1


	//   ....[9]....
        /*0724*/ 	.word	0x00000510
        /*0728*/ 	.word	0x000000ff
        /*072c*/ 	.word	0x00028868
        /*0730*/ 	.short	0x0100
        /*0732*/ 	.byte	0x08
	.zero		1


	//   ....[10]....
        /*0734*/ 	.word	0x00000600
        /*0738*/ 	.word	0x000000ff
        /*073c*/ 	.word	0x00028870
        /*0740*/ 	.short	0x0100
        /*0742*/ 	.byte	0x06
	.zero		1


	//   ....[11]....
        /*0744*/ 	.word	0x00000610
        /*0748*/ 	.word	0x000000ff
        /*074c*/ 	.word	0x00028880
        /*0750*/ 	.short	0x0100
        /*0752*/ 	.byte	0x06
	.zero		1


	//   ....[12]....
        /*0754*/ 	.word	0x00000620
        /*0758*/ 	.word	0x000000ff
        /*075c*/ 	.word	0x00028878
        /*0760*/ 	.short	0x0100
        /*0762*/ 	.byte	0x06
	.zero		1


	//   ....[13]....
        /*0764*/ 	.word	0x00000630
        /*0768*/ 	.word	0x000000ff
        /*076c*/ 	.word	0x00028888
        /*0770*/ 	.short	0x0100
        /*0772*/ 	.byte	0x06
	.zero		1


	//   ....[14]....
        /*0774*/ 	.word	0x00000760
        /*0778*/ 	.word	0x000000ff
        /*077c*/ 	.word	0x00028890
        /*0780*/ 	.short	0x0100
        /*0782*/ 	.byte	0x08
	.zero		1


	//   ....[15]....
        /*0784*/ 	.word	0x00000770
        /*0788*/ 	.word	0x000000ff
        /*078c*/ 	.word	0x000288a0
        /*0790*/ 	.short	0x0100
        /*0792*/ 	.byte	0x08
	.zero		1


	//   ....[16]....
        /*0794*/ 	.word	0x00000780
        /*0798*/ 	.word	0x000000ff
        /*079c*/ 	.word	0x00028898
        /*07a0*/ 	.short	0x0100
        /*07a2*/ 	.byte	0x08
	.zero		1


	//   ....[17]....
        /*07a4*/ 	.word	0x00000790
        /*07a8*/ 	.word	0x000000ff
        /*07ac*/ 	.word	0x000288a8
        /*07b0*/ 	.short	0x0100
        /*07b2*/ 	.byte	0x08
	.zero		1


	//   ....[18]....
        /*07b4*/ 	.word	0x000008c0
        /*07b8*/ 	.word	0x000000ff
        /*07bc*/ 	.word	0x000288b0
        /*07c0*/ 	.short	0x0100
        /*07c2*/ 	.byte	0x08
	.zero		1


	//   ....[19]....
        /*07c4*/ 	.word	0x000008d0
        /*07c8*/ 	.word	0x000000ff
        /*07cc*/ 	.word	0x000288c0
        /*07d0*/ 	.short	0x0100
        /*07d2*/ 	.byte	0x08
	.zero		1


	//   ....[20]....
        /*07d4*/ 	.word	0x000008e0
        /*07d8*/ 	.word	0x000000ff
        /*07dc*/ 	.word	0x000288b8
        /*07e0*/ 	.short	0x0100
        /*07e2*/ 	.byte	0x08
	.zero		1


	//   ....[21]....
        /*07e4*/ 	.word	0x000008f0
        /*07e8*/ 	.word	0x000000ff
        /*07ec*/ 	.word	0x000288c8
        /*07f0*/ 	.short	0x0100
        /*07f2*/ 	.byte	0x08
	.zero		1


	//   ....[22]....
        /*07f4*/ 	.word	0x00001ba0
        /*07f8*/ 	.word	0x000000ff
        /*07fc*/ 	.word	0x00028800
        /*0800*/ 	.short	0x010a
        /*0802*/ 	.byte	0x27
	.zero		1


	//   ....[23]....
        /*0804*/ 	.word	0x00001c40
        /*0808*/ 	.word	0x00000004
        /*080c*/ 	.word	0x00028830
        /*0810*/ 	.short	0x010a
        /*0812*/ 	.byte	0x3f
	.zero		1


	//   ....[24]....
        /*0814*/ 	.word	0x00001cc0
        /*0818*/ 	.word	0x00000004
        /*081c*/ 	.word	0x00028830
        /*0820*/ 	.short	0x010a
        /*0822*/ 	.byte	0x3f
	.zero		1


	//   ....[25]....
        /*0824*/ 	.word	0x000025a0
        /*0828*/ 	.word	0x00000004
        /*082c*/ 	.word	0x00000000
        /*0830*/ 	.short	0x0101
        /*0832*/ 	.byte	0x3f
	.zero		1


	//   ....[26]....
        /*0834*/ 	.word	0x00006a40
        /*0838*/ 	.word	0x000000ff
        /*083c*/ 	.word	0x00028830
        /*0840*/ 	.short	0x010a
        /*0842*/ 	.byte	0x0a
	.zero		1


	//   ....[27]....
        /*0844*/ 	.word	0x00006a80
        /*0848*/ 	.word	0x000000ff
        /*084c*/ 	.word	0x00028830
        /*0850*/ 	.short	0x010a
        /*0852*/ 	.byte	0x0a
	.zero		1


	//   ....[28]....
        /*0854*/ 	.word	0x00006ca0
        /*0858*/ 	.word	0x000000ff
        /*085c*/ 	.word	0x00028850
        /*0860*/ 	.short	0x010a
        /*0862*/ 	.byte	0x0a
	.zero		1


	//   ....[29]....
        /*0864*/ 	.word	0x00006ce0
        /*0868*/ 	.word	0x000000ff
        /*086c*/ 	.word	0x00028850
        /*0870*/ 	.short	0x010a
        /*0872*/ 	.byte	0x0a
	.zero		1


	//   ....[30]....
        /*0874*/ 	.word	0x00007bd0
        /*0878*/ 	.word	0x0000002f
        /*087c*/ 	.word	0x00000000
        /*0880*/ 	.short	0x0101
        /*0882*/ 	.byte	0x3f
	.zero		1


	//   ....[31]....
        /*0884*/ 	.word	0x0000b720
        /*0888*/ 	.word	0x000000ff
        /*088c*/ 	.word	0x00000000
        /*0890*/ 	.short	0x0101
        /*0892*/ 	.byte	0x0a
	.zero		1


	//   ....[32]....
        /*0894*/ 	.word	0x0000c0d0
        /*0898*/ 	.word	0x000000ff
        /*089c*/ 	.word	0x00028830
        /*08a0*/ 	.short	0x010a
        /*08a2*/ 	.byte	0x0a
	.zero		1


	//   ....[33]....
        /*08a4*/ 	.word	0x0000c110
        /*08a8*/ 	.word	0x000000ff
        /*08ac*/ 	.word	0x00028830
        /*08b0*/ 	.short	0x010a
        /*08b2*/ 	.byte	0x0a
	.zero		1


	//   ....[34]....
        /*08b4*/ 	.word	0x0000c330
        /*08b8*/ 	.word	0x000000ff
        /*08bc*/ 	.word	0x00028850
        /*08c0*/ 	.short	0x010a
        /*08c2*/ 	.byte	0x0a
	.zero		1


	//   ....[35]....
        /*08c4*/ 	.word	0x0000c370
        /*08c8*/ 	.word	0x000000ff
        /*08cc*/ 	.word	0x00028850
        /*08d0*/ 	.short	0x010a
        /*08d2*/ 	.byte	0x0a
	.zero		1


	//   ....[36]....
        /*08d4*/ 	.word	0x0000e9e0
        /*08d8*/ 	.word	0x00000005
        /*08dc*/ 	.word	0x00000000
        /*08e0*/ 	.short	0x0101
        /*08e2*/ 	.byte	0x3f
	.zero		1


	//   ....[37]....
        /*08e4*/ 	.word	0x0000ecb0
        /*08e8*/ 	.word	0x000000ff
        /*08ec*/ 	.word	0x00000000
        /*08f0*/ 	.short	0x0101
        /*08f2*/ 	.byte	0x07
	.zero		1


	//   ....[38]....
        /*08f4*/ 	.word	0x0000f4c0
        /*08f8*/ 	.word	0x000000ff
        /*08fc*/ 	.word	0x00028830
        /*0900*/ 	.short	0x010a
        /*0902*/ 	.byte	0x07
	.zero		1


	//   ....[39]....
        /*0904*/ 	.word	0x0000f500
        /*0908*/ 	.word	0x000000ff
        /*090c*/ 	.word	0x00028830
        /*0910*/ 	.short	0x010a
        /*0912*/ 	.byte	0x07
	.zero		1


	//   ....[40]....
        /*0914*/ 	.word	0x0000f750
        /*0918*/ 	.word	0x000000ff
        /*091c*/ 	.word	0x00028850
        /*0920*/ 	.short	0x010a
        /*0922*/ 	.byte	0x0a
	.zero		1


	//   ....[41]....
        /*0924*/ 	.word	0x0000f790
        /*0928*/ 	.word	0x000000ff
        /*092c*/ 	.word	0x00028850
        /*0930*/ 	.short	0x010a
        /*0932*/ 	.byte	0x0a
	.zero		1


	//   ....[42]....
        /*0934*/ 	.word	0x00010680
        /*0938*/ 	.word	0x0000002c
        /*093c*/ 	.word	0x00000000
        /*0940*/ 	.short	0x0101
        /*0942*/ 	.byte	0x3f
	.zero		1


	//   ....[43]....
        /*0944*/ 	.word	0x000141d0
        /*0948*/ 	.word	0x000000ff
        /*094c*/ 	.word	0x00000000
        /*0950*/ 	.short	0x0101
        /*0952*/ 	.byte	0x0a
	.zero		1


	//   ....[44]....
        /*0954*/ 	.word	0x000148e0
        /*0958*/ 	.word	0x000000ff
        /*095c*/ 	.word	0x00028850
        /*0960*/ 	.short	0x010a
        /*0962*/ 	.byte	0x05
	.zero		1


	//   ....[45]....
        /*0964*/ 	.word	0x00014920
        /*0968*/ 	.word	0x000000ff
        /*096c*/ 	.word	0x00028850
        /*0970*/ 	.short	0x010a
        /*0972*/ 	.byte	0x05
	.zero		1


	//   ....[46]....
        /*0974*/ 	.word	0x00014f80
        /*0978*/ 	.word	0x000000ff
        /*097c*/ 	.word	0x00000000
        /*0980*/ 	.short	0x0101
        /*0982*/ 	.byte	0x04
	.zero		1


	//   ....[47]....
        /*0984*/ 	.word	0x00016800
        /*0988*/ 	.word	0x00000004
        /*098c*/ 	.word	0x00000000
        /*0990*/ 	.short	0x0101
        /*0992*/ 	.byte	0x3f
	.zero		1


	//   ....[48]....
        /*0994*/ 	.word	0x000198d0
        /*0998*/ 	.word	0x00000003
        /*099c*/ 	.word	0x00028880
        /*09a0*/ 	.short	0x010a
        /*09a2*/ 	.byte	0x3f
	.zero		1


	//   ....[49]....
        /*09a4*/ 	.word	0x00019aa0
        /*09a8*/ 	.word	0x00000003
        /*09ac*/ 	.word	0x00028840
        /*09b0*/ 	.short	0x010a
        /*09b2*/ 	.byte	0x3f
	.zero		1


	//   ....[50]....
        /*09b4*/ 	.word	0x00019dc0
        /*09b8*/ 	.word	0x000000ff
        /*09bc*/ 	.word	0x00028820
        /*09c0*/ 	.short	0x010a
        /*09c2*/ 	.byte	0x28
	.zero		1


	//   ....[51]....
        /*09c4*/ 	.word	0x0001a0b0
        /*09c8*/ 	.word	0x00000004
        /*09cc*/ 	.word	0x00028880
        /*09d0*/ 	.short	0x010a
        /*09d2*/ 	.byte	0x3f
	.zero		1


	//   ....[52]....
        /*09d4*/ 	.word	0x0001a330
        /*09d8*/ 	.word	0x00000004
        /*09dc*/ 	.word	0x00028840
        /*09e0*/ 	.short	0x010a
        /*09e2*/ 	.byte	0x3f
	.zero		1


	//   ....[53]....
        /*09e4*/ 	.word	0x0001a600
        /*09e8*/ 	.word	0x00000014
        /*09ec*/ 	.word	0x00028870
        /*09f0*/ 	.short	0x010a
        /*09f2*/ 	.byte	0x3f
	.zero		1


	//   ....[54]....
        /*09f4*/ 	.word	0x0001a680
        /*09f8*/ 	.word	0x00000014
        /*09fc*/ 	.word	0x00028860
        /*0a00*/ 	.short	0x010a
        /*0a02*/ 	.byte	0x3f
	.zero		1


	//   ....[55]....
        /*0a04*/ 	.word	0x0001adf0
        /*0a08*/ 	.word	0x00000014
        /*0a0c*/ 	.word	0x00028850
        /*0a10*/ 	.short	0x0101
        /*0a12*/ 	.byte	0x3f
	.zero		1


	//   ....[56]....
        /*0a14*/ 	.word	0x0001ae50
        /*0a18*/ 	.word	0x00000014
        /*0a1c*/ 	.word	0x00000000
        /*0a20*/ 	.short	0x0101
        /*0a22*/ 	.byte	0x3f
	.zero		1


	//   ....[57]....
        /*0a24*/ 	.word	0x0001b050
        /*0a28*/ 	.word	0x00000012
        /*0a2c*/ 	.word	0x00028870
        /*0a30*/ 	.short	0x010a
        /*0a32*/ 	.byte	0x3f
	.zero		1


	//   ....[58]....
        /*0a34*/ 	.word	0x0001b0c0
        /*0a38*/ 	.word	0x00000012
        /*0a3c*/ 	.word	0x00028860
        /*0a40*/ 	.short	0x010a
        /*0a42*/ 	.byte	0x3f
	.zero		1


	//   ....[59]....
        /*0a44*/ 	.word	0x0001b710
        /*0a48*/ 	.word	0x00000012
        /*0a4c*/ 	.word	0x00028850
        /*0a50*/ 	.short	0x0101
        /*0a52*/ 	.byte	0x3f
	.zero		1


	//   ....[60]....
        /*0a54*/ 	.word	0x0001b750
        /*0a58*/ 	.word	0x00000000
        /*0a5c*/ 	.word	0x00000000
        /*0a60*/ 	.short	0x0101
        /*0a62*/ 	.byte	0x3f
	.zero		1


	//   ....[61]....
        /*0a64*/ 	.word	0x0001c4f0
        /*0a68*/ 	.word	0x00000000
        /*0a6c*/ 	.word	0x00028820
        /*0a70*/ 	.short	0x010a
        /*0a72*/ 	.byte	0x3f
	.zero		1


	//   ....[62]....
        /*0a74*/ 	.word	0x0001c6b0
        /*0a78*/ 	.word	0x00000006
        /*0a7c*/ 	.word	0x00000000
        /*0a80*/ 	.short	0x010a
        /*0a82*/ 	.byte	0x3f
	.zero		1


	//   ....[63]....
        /*0a84*/ 	.word	0x0001c720
        /*0a88*/ 	.word	0x00000007
        /*0a8c*/ 	.word	0x00000000
        /*0a90*/ 	.short	0x010a
        /*0a92*/ 	.byte	0x3f
	.zero		1


	//   ....[64]....
        /*0a94*/ 	.word	0x0001c780
        /*0a98*/ 	.word	0x00000004
        /*0a9c*/ 	.word	0x00028860
        /*0aa0*/ 	.short	0x010a
        /*0aa2*/ 	.byte	0x3f
	.zero		1


	//   ....[65]....
        /*0aa4*/ 	.word	0x0001c7d0
        /*0aa8*/ 	.word	0x00000003
        /*0aac*/ 	.word	0x00028860
        /*0ab0*/ 	.short	0x010a
        /*0ab2*/ 	.byte	0x3f
	.zero		1


	//   ....[66]....
        /*0ab4*/ 	.word	0x0001c810
        /*0ab8*/ 	.word	0x00000004
        /*0abc*/ 	.word	0x00028880
        /*0ac0*/ 	.short	0x010a
        /*0ac2*/ 	.byte	0x3f
	.zero		1


	//   ....[67]....
        /*0ac4*/ 	.word	0x0001c830
        /*0ac8*/ 	.word	0x00000003
        /*0acc*/ 	.word	0x00028880
        /*0ad0*/ 	.short	0x010a
        /*0ad2*/ 	.byte	0x3f
	.zero		1


	//   ....[68]....
        /*0ad4*/ 	.word	0x0001c8a0
        /*0ad8*/ 	.word	0x00000003
        /*0adc*/ 	.word	0x00028800
        /*0ae0*/ 	.short	0x010a
        /*0ae2*/ 	.byte	0x3f
	.zero		1


	//   ....[69]....
        /*0ae4*/ 	.word	0x0001c8f0
        /*0ae8*/ 	.word	0x00000004
        /*0aec*/ 	.word	0x00028830
        /*0af0*/ 	.short	0x010a
        /*0af2*/ 	.byte	0x3f
	.zero		1


	//   ....[70]....
        /*0af4*/ 	.word	0x0001c950
        /*0af8*/ 	.word	0x00000015
        /*0afc*/ 	.word	0x00028830
        /*0b00*/ 	.short	0x010a
        /*0b02*/ 	.byte	0x3f
	.zero		1


	//   ....[71]....
        /*0b04*/ 	.word	0x0001c9b0
        /*0b08*/ 	.word	0x00000015
        /*0b0c*/ 	.word	0x00028850
        /*0b10*/ 	.short	0x010a
        /*0b12*/ 	.byte	0x3f
	.zero		1


	//   ....[72]....
        /*0b14*/ 	.word	0x0001ca10
        /*0b18*/ 	.word	0x00000009
        /*0b1c*/ 	.word	0x00028830
        /*0b20*/ 	.short	0x010a
        /*0b22*/ 	.byte	0x3f
	.zero		1


	//   ....[73]....
        /*0b24*/ 	.word	0x0001ca70
        /*0b28*/ 	.word	0x00000009
        /*0b2c*/ 	.word	0x00028850
        /*0b30*/ 	.short	0x010a
        /*0b32*/ 	.byte	0x3f
	.zero		1


	//   ....[74]....
        /*0b34*/ 	.word	0x0001cad0
        /*0b38*/ 	.word	0x00000009
        /*0b3c*/ 	.word	0x00028830
        /*0b40*/ 	.short	0x010a
        /*0b42*/ 	.byte	0x3f
	.zero		1


	//   ....[75]....
        /*0b44*/ 	.word	0x0001cb30
        /*0b48*/ 	.word	0x00000009
        /*0b4c*/ 	.word	0x00028850
        /*0b50*/ 	.short	0x010a
        /*0b52*/ 	.byte	0x3f
	.zero		1


	//   ....[76]....
        /*0b54*/ 	.word	0x0001cb90
        /*0b58*/ 	.word	0x00000003
        /*0b5c*/ 	.word	0x00028850
        /*0b60*/ 	.short	0x010a
        /*0b62*/ 	.byte	0x3f
	.zero		1


	//   ....[77]....
        /*0b64*/ 	.word	0x0001cce0
        /*0b68*/ 	.word	0x00000003
        /*0b6c*/ 	.word	0x00028880
        /*0b70*/ 	.short	0x010a
        /*0b72*/ 	.byte	0x3f
	.zero		1


	//   ....[78]....
        /*0b74*/ 	.word	0x0001cd30
        /*0b78*/ 	.word	0x00000003
        /*0b7c*/ 	.word	0x00028840
        /*0b80*/ 	.short	0x010a
        /*0b82*/ 	.byte	0x3f
	.zero		1


	//   ....[79]....
        /*0b84*/ 	.word	0x0001cd90
        /*0b88*/ 	.word	0x00000003
        /*0b8c*/ 	.word	0x00028820
        /*0b90*/ 	.short	0x010a
        /*0b92*/ 	.byte	0x3f
	.zero		1


	//   ....[80]....
        /*0b94*/ 	.word	0x0001cde0
        /*0b98*/ 	.word	0x00000004
        /*0b9c*/ 	.word	0x00028880
        /*0ba0*/ 	.short	0x010a
        /*0ba2*/ 	.byte	0x3f
	.zero		1


	//   ....[81]....
        /*0ba4*/ 	.word	0x0001ce30
        /*0ba8*/ 	.word	0x00000004
        /*0bac*/ 	.word	0x00028840
        /*0bb0*/ 	.short	0x010a
        /*0bb2*/ 	.byte	0x3f
	.zero		1


	//   ....[82]....
        /*0bb4*/ 	.word	0x0001ce80
        /*0bb8*/ 	.word	0x00000014
        /*0bbc*/ 	.word	0x00028870
        /*0bc0*/ 	.short	0x010a
        /*0bc2*/ 	.byte	0x3f
	.zero		1


	//   ....[83]....
        /*0bc4*/ 	.word	0x0001ced0
        /*0bc8*/ 	.word	0x00000014
        /*0bcc*/ 	.word	0x00028860
        /*0bd0*/ 	.short	0x010a
        /*0bd2*/ 	.byte	0x3f
	.zero		1


	//   ....[84]....
        /*0bd4*/ 	.word	0x0001cf20
        /*0bd8*/ 	.word	0x00000012
        /*0bdc*/ 	.word	0x00028870
        /*0be0*/ 	.short	0x010a
        /*0be2*/ 	.byte	0x3f
	.zero		1


	//   ....[85]....
        /*0be4*/ 	.word	0x0001cf70
        /*0be8*/ 	.word	0x00000012
        /*0bec*/ 	.word	0x00028860
        /*0bf0*/ 	.short	0x010a
        /*0bf2*/ 	.byte	0x3f
	.zero		1


	//   ....[86]....
        /*0bf4*/ 	.word	0x0001cfc0
        /*0bf8*/ 	.word	0x00000000
        /*0bfc*/ 	.word	0x00028820
        /*0c00*/ 	.short	0x010a
        /*0c02*/ 	.byte	0x3f
	.zero		1


	//   ....[87]....
        /*0c04*/ 	.word	0x0001d160
        /*0c08*/ 	.word	0x00000006
        /*0c0c*/ 	.word	0x00000000
        /*0c10*/ 	.short	0x010a
        /*0c12*/ 	.byte	0x3f
	.zero		1


	//   ....[88]....
        /*0c14*/ 	.word	0x0001d1b0
        /*0c18*/ 	.word	0x00000007
        /*0c1c*/ 	.word	0x00000000
        /*0c20*/ 	.short	0x010a
        /*0c22*/ 	.byte	0x3f
	.zero		1


	//   ....[89]....
        /*0c24*/ 	.word	0x0001d200
        /*0c28*/ 	.word	0x00000004
        /*0c2c*/ 	.word	0x00028860
        /*0c30*/ 	.short	0x010a
        /*0c32*/ 	.byte	0x3f
	.zero		1


	//   ....[90]....
        /*0c34*/ 	.word	0x0001d250
        /*0c38*/ 	.word	0x00000003
        /*0c3c*/ 	.word	0x00028860
        /*0c40*/ 	.short	0x010a
        /*0c42*/ 	.byte	0x3f
	.zero		1


	//   ....[91]....
        /*0c44*/ 	.word	0x0001d2a0
        /*0c48*/ 	.word	0x00000004
        /*0c4c*/ 	.word	0x00028880
        /*0c50*/ 	.short	0x010a
        /*0c52*/ 	.byte	0x3f
	.zero		1


	//----- nvinfo : EIATTR_NUM_MBARRIERS
	.align		4
.L_1025:
        /*0c54*/ 	.byte	0x03, 0x38
        /*0c56*/ 	.short	0x0016


	//----- nvinfo : EIATTR_EXIT_INSTR_OFFSETS
	.align		4
        /*0c58*/ 	.byte	0x04, 0x1c
        /*0c5a*/ 	.short	(.L_1027 - .L_1026)


	//   ....[0]....
.L_1026:
        /*0c5c*/ 	.word	0x00000aa0


	//   ....[1]....
        /*0c60*/ 	.word	0x000177a0


	//   ....[2]....
        /*0c64*/ 	.word	0x0001c880


	//----- nvinfo : EIATTR_MAX_THREADS
	.align		4
.L_1027:
        /*0c68*/ 	.byte	0x04, 0x05
        /*0c6a*/ 	.short	(.L_1029 - .L_1028)
.L_1028:
        /*0c6c*/ 	.word	0x00000180
        /*0c70*/ 	.word	0x00000001
        /*0c74*/ 	.word	0x00000001


	//----- nvinfo : EIATTR_CRS_STACK_SIZE
	.align		4
.L_1029:
        /*0c78*/ 	.byte	0x04, 0x1e
        /*0c7a*/ 	.short	(.L_1031 - .L_1030)
.L_1030:
        /*0c7c*/ 	.word	0x00000000


	//----- nvinfo : EIATTR_CBANK_PARAM_SIZE
	.align		4
.L_1031:
        /*0c80*/ 	.byte	0x03, 0x19
        /*0c82*/ 	.short	0x0a70


	//----- nvinfo : EIATTR_PARAM_CBANK
	.align		4
        /*0c84*/ 	.byte	0x04, 0x0a
        /*0c86*/ 	.short	(.L_1033 - .L_1032)
	.align		4
.L_1032:
        /*0c88*/ 	.word	index@(.nv.constant0._ZN7cutlass13device_kernelIN5flash11enable_sm90INS1_16FlashAttnFwdSm90INS1_25CollectiveMainloopFwdSm90ILi2EN4cute5tupleIJNS5_1CILi1EEES8_S8_EEENS6_IJNS7_ILi128EEENS7_ILi192EEESA_EEELi128ENS_12float_e4m3_tEfNS_4arch4Sm90ELb0ELb1ELb1ELb1ELb0ELb0ELb0ELb1ELb1ELb0ELb0ELb0EEENS1_21CollectiveEpilogueFwdINS6_IJSA_SA_SB_EEES9_NS_10bfloat16_tESF_Li256ELb1ELb0ELb0ELb1EEENS1_36VarlenDynamicPersistentTileSchedulerILi128ELi192ELi256ELi128ELb0ELb0ELb1ELb1ELb0ELb1EEEEEEEEEvNT_6ParamsE)
        /*0c8c*/ 	.short	0x0210
        /*0c8e*/ 	.short	0x0a70


	//----- nvinfo : EIATTR_SW_WAR
	.align		4
.L_1033:
        /*0c90*/ 	.byte	0x04, 0x36
        /*0c92*/ 	.short	(.L_1035 - .L_1034)
.L_1034:
        /*0c94*/ 	.word	0x00000008
.L_1035:


//--------------------- .nv.info._ZN7cutlass13device_kernelIN5flash11enable_sm90INS1_16FlashAttnFwdSm90INS1_25CollectiveMainloopFwdSm90ILi2EN4cute5tupleIJNS5_1CILi1EEES8_S8_EEENS6_IJNS7_ILi128EEENS7_ILi192EEESA_EEELi128ENS_12float_e4m3_tEfNS_4arch4Sm90ELb0ELb1ELb1ELb1ELb0ELb1ELb0ELb1ELb1ELb0ELb0ELb0EEENS1_21CollectiveEpilogueFwdINS6_IJSA_SA_SB_EEES9_NS_10bfloat16_tESF_Li256ELb1ELb0ELb0ELb1EEENS1_36VarlenDynamicPersistentTileSchedulerILi128ELi192ELi256ELi128ELb0ELb0ELb1ELb1ELb0ELb1EEEEEEEEEvNT_6ParamsE --------------------------
	.section	.nv.info._ZN7cutlass13device_kernelIN5flash11enable_sm90INS1_16FlashAttnFwdSm90INS1_25CollectiveMainloopFwdSm90ILi2EN4cute5tupleIJNS5_1CILi1EEES8_S8_EEENS6_IJNS7_ILi128EEENS7_ILi192EEESA_EEELi128ENS_12float_e4m3_tEfNS_4arch4Sm90ELb0ELb1ELb1ELb1ELb0ELb1ELb0ELb1ELb1ELb0ELb0ELb0EEENS1_21CollectiveEpilogueFwdINS6_IJSA_SA_SB_EEES9_NS_10bfloat16_tESF_Li256ELb1ELb0ELb0ELb1EEENS1_36VarlenDynamicPersistentTileSchedulerILi128ELi192ELi256ELi128ELb0ELb0ELb1ELb1ELb0ELb1EEEEEEEEEvNT_6ParamsE,"",@"SHT_CUDA_INFO"
	.sectionflags	@""
	.align	4


	//----- nvinfo : EIATTR_CUDA_API_VERSION
	.align		4
        /*0000*/ 	.byte	0x04, 0x37
        /*0002*/ 	.short	(.L_1037 - .L_1036)
.L_1036:
        /*0004*/ 	.word	0x00000082


	//----- nvinfo : EIATTR_KPARAM_INFO
	.align		4
.L_1037:
        /*0008*/ 	.byte	0x04, 0x17
        /*000a*/ 	.short	(.L_1039 - .L_1038)
.L_1038:
        /*000c*/ 	.word	0x00000000
        /*0010*/ 	.short	0x0000
        /*0012*/ 	.short	0x0070
        /*0014*/ 	.byte	0x00, 0xf0, 0x01, 0x28


	//----- nvinfo : EIATTR_SPARSE_MMA_MASK
	.align		4
.L_1039:
        /*0018*/ 	.byte	0x03, 0x50
        /*001a*/ 	.short	0x0000


	//----- nvinfo : EIATTR_MAXREG_COUNT
	.align		4
        /*001c*/ 	.byte	0x03, 0x1b
        /*001e*/ 	.short	0x00a8


	//----- nvinfo : EIATTR_NUM_BARRIERS
	.align		4
        /*0020*/ 	.byte	0x02, 0x4c
        /*0022*/ 	.byte	0x10
	.zero		1


	//----- nvinfo : EIATTR_EXTERNS
	.align		4
        /*0024*/ 	.byte	0x04, 0x0f
        /*0026*/ 	.short	(.L_1041 - .L_1040)


	//   ....[0]....
	.align		4
.L_1040:
        /*0028*/ 	.word	index@(__assertfail)


	//----- nvinfo : EIATTR_ANNOTATIONS
	.align		4
.L_1041:
        /*002c*/ 	.byte	0x04, 0x55
        /*002e*/ 	.short	(.L_1043 - .L_1042)


	//   ....[0]....
.L_1042:
        /* <DEDUP_REMOVED lines=63> */


	//----- nvinfo : EIATTR_MERCURY_ISA_VERSION
	.align		4
.L_1043:
        /*0410*/ 	.byte	0x03, 0x5f
        /*0412*/ 	.short	0x0101


	//----- nvinfo : EIATTR_UNUSED_LOAD_BYTE_OFFSET
	.align		4
        /*0414*/ 	.byte	0x04, 0x44
        /*0416*/ 	.short	(.L_1045 - .L_1044)


	//   ....[0]....
.L_1044:
        /*0418*/ 	.word	0x00000b20
        /*041c*/ 	.word	0x0000fff0


	//   ....[1]....
        /*0420*/ 	.word	0x000239f0
        /*0424*/ 	.word	0x0000fff0


	//----- nvinfo : EIATTR_INT_WARP_WIDE_INSTR_OFFSETS
	.align		4
.L_1045:
        /*0428*/ 	.byte	0x04, 0x31
        /*042a*/ 	.short	(.L_1047 - .L_1046)


	//   ....[0]....
.L_1046:
        /*042c*/ 	.word	0x000001c0


	//   ....[1]....
        /*0430*/ 	.word	0x00000200


	//   ....[2]....
        /*0434*/ 	.word	0x00000270


	//   ....[3]....
        /*0438*/ 	.word	0x000289e0


	//   ....[4]....
        /*043c*/ 	.word	0x00028a70


	//   ....[5]....
        /*0440*/ 	.word	0x00029180


	//   ....[6]....
        /*0444*/ 	.word	0x000291b0


	//   ....[7]....
        /*0448*/ 	.word	0x0002aee0


	//   ....[8]....
        /*044c*/ 	.word	0x0002af70


	//----- nvinfo : EIATTR_COOP_GROUP_MASK_REGIDS
	.align		4
.L_1047:
        /*0450*/ 	.byte	0x04, 0x29
        /*0452*/ 	.short	(.L_1049 - .L_1048)


	//   ....[0]....
.L_1048:
        /*0454*/ 	.word	0xffffffff


	//   ....[1]....
        /*0458*/ 	.word	0xffffffff


	//   ....[2]....
        /*045c*/ 	.word	0xffffffff


	//   ....[3]....
        /*0460*/ 	.word	0xffffffff


	//   ....[4]....
        /*0464*/ 	.word	0xffffffff


	//   ....[5]....
        /*0468*/ 	.word	0xffffffff


	//   ....[6]....
        /*046c*/ 	.word	0xffffffff


	//   ....[7]....
        /*0470*/ 	.word	0xffffffff


	//   ....[8]....
        /*0474*/ 	.word	0xffffffff


	//   ....[9]....
        /*0478*/ 	.word	0xffffffff


	//   ....[10]....
        /*047c*/ 	.word	0xffffffff


	//   ....[11]....
        /*0480*/ 	.word	0xffffffff


	//   ....[12]....
        /*0484*/ 	.word	0xffffffff


	//   ....[13]....
        /*0488*/ 	.word	0xffffffff


	//   ....[14]....
        /*048c*/ 	.word	0xffffffff


	//   ....[15]....
        /*0490*/ 	.word	0xffffffff


	//   ....[16]....
        /*0494*/ 	.word	0xffffffff


	//   ....[17]....
        /*0498*/ 	.word	0xffffffff


	//   ....[18]....
        /*049c*/ 	.word	0xffffffff


	//   ....[19]....
        /*04a0*/ 	.word	0xffffffff


	//   ....[20]....
        /*04a4*/ 	.word	0xffffffff


	//   ....[21]....
        /*04a8*/ 	.word	0xffffffff


	//   ....[22]....
        /*04ac*/ 	.word	0xffffffff


	//   ....[23]....
        /*04b0*/ 	.word	0xffffffff


	//   ....[24]....
        /*04b4*/ 	.word	0xffffffff


	//   ....[25]....
        /*04b8*/ 	.word	0xffffffff


	//   ....[26]....
        /*04bc*/ 	.word	0xffffffff


	//   ....[27]....
        /*04c0*/ 	.word	0xffffffff


	//   ....[28]....
        /*04c4*/ 	.word	0xffffffff


	//   ....[29]....
        /*04c8*/ 	.word	0xffffffff


	//   ....[30]....
        /*04cc*/ 	.word	0xffffffff


	//   ....[31]....
        /*04d0*/ 	.word	0xffffffff


	//   ....[32]....
        /*04d4*/ 	.word	0xffffffff


	//   ....[33]....
        /*04d8*/ 	.word	0xffffffff


	//   ....[34]....
        /*04dc*/ 	.word	0xffffffff


	//   ....[35]....
        /*04e0*/ 	.word	0xffffffff


	//   ....[36]....
        /*04e4*/ 	.word	0xffffffff


	//   ....[37]....
        /*04e8*/ 	.word	0xffffffff


	//   ....[38]....
        /*04ec*/ 	.word	0xffffffff


	//   ....[39]....
        /*04f0*/ 	.word	0xffffffff


	//   ....[40]....
        /*04f4*/ 	.word	0xffffffff


	//   ....[41]....
        /*04f8*/ 	.word	0xffffffff


	//   ....[42]....
        /*04fc*/ 	.word	0xffffffff


	//   ....[43]....
        /*0500*/ 	.word	0xffffffff


	//   ....[44]....
        /*0504*/ 	.word	0xffffffff


	//   ....[45]....
        /*0508*/ 	.word	0xffffffff


	//   ....[46]....
        /*050c*/ 	.word	0xffffffff


	//   ....[47]....
        /*0510*/ 	.word	0xffffffff


	//   ....[48]....
        /*0514*/ 	.word	0xffffffff


	//   ....[49]....
        /*0518*/ 	.word	0xffffffff


	//   ....[50]....
        /*051c*/ 	.word	0xffffffff


	//   ....[51]....
        /*0520*/ 	.word	0xffffffff


	//   ....[52]....
        /*0524*/ 	.word	0xffffffff


	//   ....[53]....
        /*0528*/ 	.word	0xffffffff


	//   ....[54]....
        /*052c*/ 	.word	0xffffffff


	//   ....[55]....
        /*0530*/ 	.word	0xffffffff


	//   ....[56]....
        /*0534*/ 	.word	0xffffffff


	//   ....[57]....
        /*0538*/ 	.word	0xffffffff


	//   ....[58]....
        /*053c*/ 	.word	0xffffffff


	//   ....[59]....
        /*0540*/ 	.word	0xffffffff


	//   ....[60]....
        /*0544*/ 	.word	0xffffffff


	//   ....[61]....
        /*0548*/ 	.word	0xffffffff


	//   ....[62]....
        /*054c*/ 	.word	0xffffffff


	//   ....[63]....
        /*0550*/ 	.word	0xffffffff


	//   ....[64]....
        /*0554*/ 	.word	0xffffffff


	//   ....[65]....
        /*0558*/ 	.word	0xffffffff


	//   ....[66]....
        /*055c*/ 	.word	0xffffffff


	//   ....[67]....
        /*0560*/ 	.word	0xffffffff


	//   ....[68]....
        /*0564*/ 	.word	0xffffffff


	//   ....[69]....
        /*0568*/ 	.word	0xffffffff


	//   ....[70]....
        /*056c*/ 	.word	0xffffffff


	//   ....[71]....
        /*0570*/ 	.word	0xffffffff


	//   ....[72]....
        /*0574*/ 	.word	0xffffffff


	//   ....[73]....
        /*0578*/ 	.word	0xffffffff


	//   ....[74]....
        /*057c*/ 	.word	0xffffffff


	//   ....[75]....
        /*0580*/ 	.word	0xffffffff


	//   ....[76]....
        /*0584*/ 	.word	0xffffffff


	//   ....[77]....
        /*0588*/ 	.word	0xffffffff


	//   ....[78]....
        /*058c*/ 	.word	0xffffffff


	//   ....[79]....
        /*0590*/ 	.word	0xffffffff


	//   ....[80]....
        /*0594*/ 	.word	0xffffffff


	//   ....[81]....
        /*0598*/ 	.word	0xffffffff


	//   ....[82]....
        /*059c*/ 	.word	0xffffffff


	//   ....[83]....
        /*05a0*/ 	.word	0xffffffff


	//   ....[84]....
        /*05a4*/ 	.word	0xffffffff


	//   ....[85]....
        /*05a8*/ 	.word	0xffffffff


	//   ....[86]....
        /*05ac*/ 	.word	0xffffffff


	//   ....[87]....
        /*05b0*/ 	.word	0xffffffff


	//   ....[88]....
        /*05b4*/ 	.word	0xffffffff


	//   ....[89]....
        /*05b8*/ 	.word	0xffffffff


	//   ....[90]....
        /*05bc*/ 	.word	0xffffffff


	//   ....[91]....
        /*05c0*/ 	.word	0xffffffff


	//   ....[92]....
        /*05c4*/ 	.word	0xffffffff


	//   ....[93]....
        /*05c8*/ 	.word	0xffffffff


	//   ....[94]....
        /*05cc*/ 	.word	0xffffffff


	//   ....[95]....
        /*05d0*/ 	.word	0xffffffff


	//   ....[96]....
        /*05d4*/ 	.word	0x0500000f


	//   ....[97]....
        /*05d8*/ 	.word	0x0500000f


	//   ....[98]....
        /*05dc*/ 	.word	0x0500000f


	//   ....[99]....
        /*05e0*/ 	.word	0x0500000f


	//   ....[100]....
        /*05e4*/ 	.word	0x0500000f


	//   ....[101]....
        /*05e8*/ 	.word	0x0500000f


	//   ....[102]....
        /*05ec*/ 	.word	0x0500000f


	//   ....[103]....
        /*05f0*/ 	.word	0x0500000f


	//   ....[104]....
        /*05f4*/ 	.word	0x0500000f


	//   ....[105]....
        /*05f8*/ 	.word	0x0500000f


	//   ....[106]....
        /*05fc*/ 	.word	0x0500000f


	//   ....[107]....
        /*0600*/ 	.word	0x0500000f


	//   ....[108]....
        /*0604*/ 	.word	0x0500000f


	//   ....[109]....
        /*0608*/ 	.word	0x0500000f


	//   ....[110]....
        /*060c*/ 	.word	0x0500000f


	//   ....[111]....
        /*0610*/ 	.word	0x0500000f


	//   ....[112]....
        /*0614*/ 	.word	0x0500000f


	//   ....[113]....
        /*0618*/ 	.word	0x0500000f


	//   ....[114]....
        /*061c*/ 	.word	0x0500000f


	//   ....[115]....
        /*0620*/ 	.word	0x0500000f


	//   ....[116]....
        /*0624*/ 	.word	0x0500000f


	//   ....[117]....
        /*0628*/ 	.word	0x0500000f


	//   ....[118]....
        /*062c*/ 	.word	0x0500000f


	//   ....[119]....
        /*0630*/ 	.word	0x0500000f


	//   ....[120]....
        /*0634*/ 	.word	0x0500000f


	//   ....[121]....
        /*0638*/ 	.word	0x0500000f


	//   ....[122]....
        /*063c*/ 	.word	0x0500000f


	//   ....[123]....
        /*0640*/ 	.word	0x0500000f


	//   ....[124]....
        /*0644*/ 	.word	0x0500000f


	//   ....[125]....
        /*0648*/ 	.word	0x0500000f


	//   ....[126]....
        /*064c*/ 	.word	0x0500000f


	//   ....[127]....
        /*0650*/ 	.word	0x0500000f


	//   ....[128]....
        /*0654*/ 	.word	0x0500000f


	//   ....[129]....
        /*0658*/ 	.word	0x0500000f


	//   ....[130]....
        /*065c*/ 	.word	0x0500000f


	//   ....[131]....
        /*0660*/ 	.word	0x0500000f


	//   ....[132]....
        /*0664*/ 	.word	0x0500000f


	//   ....[133]....
        /*0668*/ 	.word	0x0500000f


	//   ....[134]....
        /*066c*/ 	.word	0x0500000f


	//   ....[135]....
        /*0670*/ 	.word	0x0500000f


	//   ....[136]....
        /*0674*/ 	.word	0x0500000f


	//   ....[137]....
        /*0678*/ 	.word	0x0500000f


	//   ....[138]....
        /*067c*/ 	.word	0x0500000f


	//   ....[139]....
        /*0680*/ 	.word	0x0500000f


	//   ....[140]....
        /*0684*/ 	.word	0x0500000f


	//   ....[141]....
        /*0688*/ 	.word	0x0500000f


	//   ....[142]....
        /*068c*/ 	.word	0x0500000f


	//   ....[143]....
        /*0690*/ 	.word	0x0500000f


	//   ....[144]....
        /*0694*/ 	.word	0x0500000f


	//   ....[145]....
        /*0698*/ 	.word	0x0500000f


	//   ....[146]....
        /*069c*/ 	.word	0x0500000f


	//   ....[147]....
        /*06a0*/ 	.word	0x0500000f


	//   ....[148]....
        /*06a4*/ 	.word	0x0500000f


	//   ....[149]....
        /*06a8*/ 	.word	0x0500000f


	//   ....[150]....
        /*06ac*/ 	.word	0x0500000f


	//   ....[151]....
        /*06b0*/ 	.word	0x0500000f


	//   ....[152]....
        /*06b4*/ 	.word	0x0500000f


	//   ....[153]....
        /*06b8*/ 	.word	0x0500000f


	//   ....[154]....
        /*06bc*/ 	.word	0x0500000f


	//   ....[155]....
        /*06c0*/ 	.word	0x0500000f


	//   ....[156]....
        /*06c4*/ 	.word	0x0500000f


	//   ....[157]....
        /*06c8*/ 	.word	0x0500000f


	//   ....[158]....
        /*06cc*/ 	.word	0x0500000f


	//   ....[159]....
        /*06d0*/ 	.word	0x0500000f


	//   ....[160]....
        /*06d4*/ 	.word	0x0500000f


	//   ....[161]....
        /*06d8*/ 	.word	0x0500000f


	//   ....[162]....
        /*06dc*/ 	.word	0x0500000f


	//   ....[163]....
        /*06e0*/ 	.word	0x0500000f


	//   ....[164]....
        /*06e4*/ 	.word	0x0500000f


	//----- nvinfo : EIATTR_COOP_GROUP_INSTR_OFFSETS
	.align		4
.L_1049:
        /*06e8*/ 	.byte	0x04, 0x28
        /*06ea*/ 	.short	(.L_1051 - .L_1050)


	//   ....[0]....
.L_1050:
        /*06ec*/ 	.word	0x00000070


	//   ....[1]....
        /*06f0*/ 	.word	0x000001d0


	//   ....[2]....
        /*06f4*/ 	.word	0x00000220


	//   ....[3]....
        /*06f8*/ 	.word	0x00000450


	//   ....[4]....
        /*06fc*/ 	.word	0x000005b0


	//   ....[5]....
        /*0700*/ 	.word	0x000006d0


	//   ....[6]....
        /*0704*/ 	.word	0x00000830


	//   ....[7]....
        /*0708*/ 	.word	0x0000a2a0


	//   ....[8]....
        /*070c*/ 	.word	0x000124e0


	//   ....[9]....
        /*0710*/ 	.word	0x000125e0


	//   ....[10]....
        /*0714*/ 	.word	0x00013350


	//   ....[11]....
        /*0718*/ 	.word	0x000133d0


	//   ....[12]....
        /*071c*/ 	.word	0x00017920


	//   ....[13]....
        /*0720*/ 	.word	0x00017a30


	//   ....[14]....
        /*0724*/ 	.word	0x00018810


	//   ....[15]....
        /*0728*/ 	.word	0x000188c0


	//   ....[16]....
        /*072c*/ 	.word	0x0001ba40


	//   ....[17]....
        /*0730*/ 	.word	0x0001ba70


	//   ....[18]....
        /*0734*/ 	.word	0x0001bac0


	//   ....[19]....
        /*0738*/ 	.word	0x0001bae0


	//   ....[20]....
        /*073c*/ 	.word	0x000207a0


	//   ....[21]....
        /*0740*/ 	.word	0x000208b0


	//   ....[22]....
        /*0744*/ 	.word	0x000216d0


	//   ....[23]....
        /*0748*/ 	.word	0x00021740


	//   ....[24]....
        /*074c*/ 	.word	0x00023190


	//   ....[25]....
        /*0750*/ 	.word	0x000231a0


	//   ....[26]....
        /*0754*/ 	.word	0x00023220


	//   ....[27]....
        /*0758*/ 	.word	0x00023230


	//   ....[28]....
        /*075c*/ 	.word	0x000240b0


	//   ....[29]....
        /*0760*/ 	.word	0x000240e0


	//   ....[30]....
        /*0764*/ 	.word	0x00024110


	//   ....[31]....
        /*0768*/ 	.word	0x00024140


	//   ....[32]....
        /*076c*/ 	.word	0x00024170


	//   ....[33]....
        /*0770*/ 	.word	0x000241a0


	//   ....[34]....
        /*0774*/ 	.word	0x000241d0


	//   ....[35]....
        /*0778*/ 	.word	0x00024200


	//   ....[36]....
        /*077c*/ 	.word	0x00024230


	//   ....[37]....
        /*0780*/ 	.word	0x00024260


	//   ....[38]....
        /*0784*/ 	.word	0x00024290


	//   ....[39]....
        /*0788*/ 	.word	0x000242c0


	//   ....[40]....
        /*078c*/ 	.word	0x000242f0


	//   ....[41]....
        /*0790*/ 	.word	0x00024320


	//   ....[42]....
        /*0794*/ 	.word	0x00024350


	//   ....[43]....
        /*0798*/ 	.word	0x00024380


	//   ....[44]....
        /*079c*/ 	.word	0x000243b0


	//   ....[45]....
        /*07a0*/ 	.word	0x000243e0


	//   ....[46]....
        /*07a4*/ 	.word	0x00024420


	//   ....[47]....
        /*07a8*/ 	.word	0x00024450


	//   ....[48]....
        /*07ac*/ 	.word	0x00024480


	//   ....[49]....
        /*07b0*/ 	.word	0x000244b0


	//   ....[50]....
        /*07b4*/ 	.word	0x000244e0


	//   ....[51]....
        /*07b8*/ 	.word	0x00024500


	//   ....[52]....
        /*07bc*/ 	.word	0x00024530


	//   ....[53]....
        /*07c0*/ 	.word	0x00024540


	//   ....[54]....
        /*07c4*/ 	.word	0x00024550


	//   ....[55]....
        /*07c8*/ 	.word	0x00024560


	//   ....[56]....
        /*07cc*/ 	.word	0x00024570


	//   ....[57]....
        /*07d0*/ 	.word	0x00024580


	//   ....[58]....
        /*07d4*/ 	.word	0x00024590


	//   ....[59]....
        /*07d8*/ 	.word	0x000245c0


	//   ....[60]....
        /*07dc*/ 	.word	0x00025ff0


	//   ....[61]....
        /*07e0*/ 	.word	0x000261c0


	//   ....[62]....
        /*07e4*/ 	.word	0x000261f0


	//   ....[63]....
        /*07e8*/ 	.word	0x00026220


	//   ....[64]....
        /*07ec*/ 	.word	0x00026250


	//   ....[65]....
        /*07f0*/ 	.word	0x00026280


	//   ....[66]....
        /*07f4*/ 	.word	0x000262c0


	//   ....[67]....
        /*07f8*/ 	.word	0x00026440


	//   ....[68]....
        /*07fc*/ 	.word	0x00026470


	//   ....[69]....
        /*0800*/ 	.word	0x000264a0


	//   ....[70]....
        /*0804*/ 	.word	0x000264d0


	//   ....[71]....
        /*0808*/ 	.word	0x00026500


	//   ....[72]....
        /*080c*/ 	.word	0x00026530


	//   ....[73]....
        /*0810*/ 	.word	0x000265d0


	//   ....[74]....
        /*0814*/ 	.word	0x00026610


	//   ....[75]....
        /*0818*/ 	.word	0x000266d0


	//   ....[76]....
        /*081c*/ 	.word	0x000278c0


	//   ....[77]....
        /*0820*/ 	.word	0x00029350


	//   ....[78]....
        /*0824*/ 	.word	0x0002bce0


	//   ....[79]....
        /*0828*/ 	.word	0x0002bd40


	//   ....[80]....
        /*082c*/ 	.word	0x0002bd70


	//   ....[81]....
        /*0830*/ 	.word	0x0002bd80


	//   ....[82]....
        /*0834*/ 	.word	0x0002bdb0


	//   ....[83]....
        /*0838*/ 	.word	0x0002bde0


	//   ....[84]....
        /*083c*/ 	.word	0x0002be10


	//   ....[85]....
        /*0840*/ 	.word	0x0002be40


	//   ....[86]....
        /*0844*/ 	.word	0x0002bfe0


	//   ....[87]....
        /*0848*/ 	.word	0x0002c010


	//   ....[88]....
        /*084c*/ 	.word	0x0002c040


	//   ....[89]....
        /*0850*/ 	.word	0x0002c070


	//   ....[90]....
        /*0854*/ 	.word	0x0002c0a0


	//   ....[91]....
        /*0858*/ 	.word	0x0002c0d0


	//   ....[92]....
        /*085c*/ 	.word	0x0002c190


	//   ....[93]....
        /*0860*/ 	.word	0x0002c1b0


	//   ....[94]....
        /*0864*/ 	.word	0x0002c220


	//   ....[95]....
        /*0868*/ 	.word	0x0002c9c0


	//   ....[96]....
        /*086c*/ 	.word	0x0002ce70


	//   ....[97]....
        /*0870*/ 	.word	0x0002cf20


	//   ....[98]....
        /*0874*/ 	.word	0x0002cfc0


	//   ....[99]....
        /*0878*/ 	.word	0x0002d060


	//   ....[100]....
        /*087c*/ 	.word	0x0002d100


	//   ....[101]....
        /*0880*/ 	.word	0x0002d1a0


	//   ....[102]....
        /*0884*/ 	.word	0x0002d240


	//   ....[103]....
        /*0888*/ 	.word	0x0002d2e0


	//   ....[104]....
        /*088c*/ 	.word	0x0002d380


	//   ....[105]....
        /*0890*/ 	.word	0x0002d470


	//   ....[106]....
        /*0894*/ 	.word	0x0002d510


	//   ....[107]....
        /*0898*/ 	.word	0x0002d5b0


	//   ....[108]....
        /*089c*/ 	.word	0x0002d650


	//   ....[109]....
        /*08a0*/ 	.word	0x0002d6f0


	//   ....[110]....
        /*08a4*/ 	.word	0x0002d790


	//   ....[111]....
        /*08a8*/ 	.word	0x0002d830


	//   ....[112]....
        /*08ac*/ 	.word	0x0002d8d0


	//   ....[113]....
        /*08b0*/ 	.word	0x0002dc60


	//   ....[114]....
        /*08b4*/ 	.word	0x0002dd90


	//   ....[115]....
        /*08b8*/ 	.word	0x0002dec0


	//   ....[116]....
        /*08bc*/ 	.word	0x0002df40


	//   ....[117]....
        /*08c0*/ 	.word	0x0002dfa0


	//   ....[118]....
        /*08c4*/ 	.word	0x0002e020


	//   ....[119]....
        /*08c8*/ 	.word	0x0002e080


	//   ....[120]....
        /*08cc*/ 	.word	0x0002e100


	//   ....[121]....
        /*08d0*/ 	.word	0x0002e160


	//   ....[122]....
        /*08d4*/ 	.word	0x0002e1e0


	//   ....[123]....
        /*08d8*/ 	.word	0x0002e240


	//   ....[124]....
        /*08dc*/ 	.word	0x0002e2c0


	//   ....[125]....
        /*08e0*/ 	.word	0x0002e320


	//   ....[126]....
        /*08e4*/ 	.word	0x0002e3a0


	//   ....[127]....
        /*08e8*/ 	.word	0x0002e400


	//   ....[128]....
        /*08ec*/ 	.word	0x0002e490


	//   ....[129]....
        /*08f0*/ 	.word	0x0002e4f0


	//   ....[130]....
        /*08f4*/ 	.word	0x0002e570


	//   ....[131]....
        /*08f8*/ 	.word	0x0002e5d0


	//   ....[132]....
        /*08fc*/ 	.word	0x0002e650


	//   ....[133]....
        /*0900*/ 	.word	0x0002e6b0


	//   ....[134]....
        /*0904*/ 	.word	0x0002e720


	//   ....[135]....
        /*0908*/ 	.word	0x0002e780


	//   ....[136]....
        /*090c*/ 	.word	0x0002e800


	//   ....[137]....
        /*0910*/ 	.word	0x0002e860


	//   ....[138]....
        /*0914*/ 	.word	0x0002e8e0


	//   ....[139]....
        /*0918*/ 	.word	0x0002e940


	//   ....[140]....
        /*091c*/ 	.word	0x0002e9c0


	//   ....[141]....
        /*0920*/ 	.word	0x0002ea20


	//   ....[142]....
        /*0924*/ 	.word	0x0002eaa0


	//   ....[143]....
        /*0928*/ 	.word	0x0002eb00


	//   ....[144]....
        /*092c*/ 	.word	0x0002eb80


	//   ....[145]....
        /*0930*/ 	.word	0x0002ec50


	//   ....[146]....
        /*0934*/ 	.word	0x0002ef30


	//   ....[147]....
        /*0938*/ 	.word	0x0002f360


	//   ....[148]....
        /*093c*/ 	.word	0x0002f400


	//   ....[149]....
        /*0940*/ 	.word	0x0002f530


	//   ....[150]....
        /*0944*/ 	.word	0x0002f5a0


	//   ....[151]....
        /*0948*/ 	.word	0x0002f610


	//   ....[152]....
        /*094c*/ 	.word	0x0002f680


	//   ....[153]....
        /*0950*/ 	.word	0x0002f6f0


	//   ....[154]....
        /*0954*/ 	.word	0x0002f770


	//   ....[155]....
        /*0958*/ 	.word	0x0002f800


	//   ....[156]....
        /*095c*/ 	.word	0x0002f8a0


	//   ....[157]....
        /*0960*/ 	.word	0x0002f910


	//   ....[158]....
        /*0964*/ 	.word	0x0002f980


	//   ....[159]....
        /*0968*/ 	.word	0x0002f9f0


	//   ....[160]....
        /*096c*/ 	.word	0x0002fa70


	//   ....[161]....
        /*0970*/ 	.word	0x0002fae0


	//   ....[162]....
        /*0974*/ 	.word	0x0002fb80


	//   ....[163]....
        /*0978*/ 	.word	0x0002fc10


	//   ....[164]....
        /*097c*/ 	.word	0x0002fd40


	//----- nvinfo : EIATTR_REG_RECONFIG
	.align		4
.L_1051:
        /*0980*/ 	.byte	0x01, 0x54
	.zero		2


	//----- nvinfo : EIATTR_SYSCALL_OFFSETS
	.align		4
        /*0984*/ 	.byte	0x04, 0x46
        /*0986*/ 	.short	(.L_1053 - .L_1052)


	//   ....[0]....
.L_1052:
        /*0988*/ 	.word	0x000018e0


	//   ....[1]....
        /*098c*/ 	.word	0x00001a30


	//   ....[2]....
        /*0990*/ 	.word	0x0000a440


	//   ....[3]....
        /*0994*/ 	.word	0x0000abb0


	//   ....[4]....
        /*0998*/ 	.word	0x00028c10


	//   ....[5]....
        /*099c*/ 	.word	0x00028d60


	//   ....[6]....
        /*09a0*/ 	.word	0x00028ea0


	//   ....[7]....
        /*09a4*/ 	.word	0x00028fc0


	//----- nvinfo : EIATTR_MBARRIER_INSTR_OFFSETS
	.align		4
.L_1053:
        /*09a8*/ 	.byte	0x04, 0x39
        /*09aa*/ 	.short	(.L_1055 - .L_1054)


	//   ....[0]....
.L_1054:
        /*09ac*/ 	.word	0x00000300
        /*09b0*/ 	.word	0x000000ff
        /*09b4*/ 	.word	0x00028800
        /*09b8*/ 	.short	0x0100
        /*09ba*/ 	.byte	0x08
	.zero		1


	//   ....[1]....
        /*09bc*/ 	.word	0x00000310
        /*09c0*/ 	.word	0x000000ff
        /*09c4*/ 	.word	0x00028820
        /*09c8*/ 	.short	0x0100
        /*09ca*/ 	.byte	0x08
	.zero		1


	//   ....[2]....
        /*09cc*/ 	.word	0x00000400
        /*09d0*/ 	.word	0x000000ff
        /*09d4*/ 	.word	0x00028830
        /*09d8*/ 	.short	0x0100
        /*09da*/ 	.byte	0x08
	.zero		1


	//   ....[3]....
        /*09dc*/ 	.word	0x00000410
        /*09e0*/ 	.word	0x000000ff
        /*09e4*/ 	.word	0x00028840
        /*09e8*/ 	.short	0x0100
        /*09ea*/ 	.byte	0x08
	.zero		1


	//   ....[4]....
        /*09ec*/ 	.word	0x00000420
        /*09f0*/ 	.word	0x000000ff
        /*09f4*/ 	.word	0x00028838
        /*09f8*/ 	.short	0x0100
        /*09fa*/ 	.byte	0x08
	.zero		1


	//   ....[5]....
        /*09fc*/ 	.word	0x00000430
        /*0a00*/ 	.word	0x000000ff
        /*0a04*/ 	.word	0x00028848
        /*0a08*/ 	.short	0x0100
        /*0a0a*/ 	.byte	0x08
	.zero		1


	//   ....[6]....
        /*0a0c*/ 	.word	0x00000560
        /*0a10*/ 	.word	0x000000ff
        /*0a14*/ 	.word	0x00028850
        /*0a18*/ 	.short	0x0100
        /*0a1a*/ 	.byte	0x08
	.zero		1


	//   ....[7]....
        /*0a1c*/ 	.word	0x00000570
        /*0a20*/ 	.word	0x000000ff
        /*0a24*/ 	.word	0x00028860
        /*0a28*/ 	.short	0x0100
        /*0a2a*/ 	.byte	0x08
	.zero		1


	//   ....[8]....
        /*0a2c*/ 	.word	0x00000580
        /*0a30*/ 	.word	0x000000ff
        /*0a34*/ 	.word	0x00028858
        /*0a38*/ 	.short	0x0100
        /*0a3a*/ 	.byte	0x08
	.zero		1


	//   ....[9]....
        /*0a3c*/ 	.word	0x00000590
        /*0a40*/ 	.word	0x000000ff
        /*0a44*/ 	.word	0x00028868
        /*0a48*/ 	.short	0x0100
        /*0a4a*/ 	.byte	0x08
	.zero		1


	//   ....[10]....
        /*0a4c*/ 	.word	0x00000680
        /*0a50*/ 	.word	0x000000ff
        /*0a54*/ 	.word	0x00028870
        /*0a58*/ 	.short	0x0100
        /*0a5a*/ 	.byte	0x06
	.zero		1


	//   ....[11]....
        /*0a5c*/ 	.word	0x00000690
        /*0a60*/ 	.word	0x000000ff
        /*0a64*/ 	.word	0x00028880
        /*0a68*/ 	.short	0x0100
        /*0a6a*/ 	.byte	0x06
	.zero		1


	//   ....[12]....
        /*0a6c*/ 	.word	0x000006a0
        /*0a70*/ 	.word	0x000000ff
        /*0a74*/ 	.word	0x00028878
        /*0a78*/ 	.short	0x0100
        /*0a7a*/ 	.byte	0x06
	.zero		1


	//   ....[13]....
        /*0a7c*/ 	.word	0x000006b0
        /*0a80*/ 	.word	0x000000ff
        /*0a84*/ 	.word	0x00028888
        /*0a88*/ 	.short	0x0100
        /*0a8a*/ 	.byte	0x06
	.zero		1


	//   ....[14]....
        /*0a8c*/ 	.word	0x000007e0
        /*0a90*/ 	.word	0x000000ff
        /*0a94*/ 	.word	0x00028890
        /*0a98*/ 	.short	0x0100
        /*0a9a*/ 	.byte	0x08
	.zero		1


	//   ....[15]....
        /*0a9c*/ 	.word	0x000007f0
        /*0aa0*/ 	.word	0x000000ff
        /*0aa4*/ 	.word	0x000288a0
        /*0aa8*/ 	.short	0x0100
        /*0aaa*/ 	.byte	0x08
	.zero		1


	//   ....[16]....
        /*0aac*/ 	.word	0x00000800
        /*0ab0*/ 	.word	0x000000ff
        /*0ab4*/ 	.word	0x00028898
        /*0ab8*/ 	.short	0x0100
        /*0aba*/ 	.byte	0x08
	.zero		1


	//   ....[17]....
        /*0abc*/ 	.word	0x00000810
        /*0ac0*/ 	.word	0x000000ff
        /*0ac4*/ 	.word	0x000288a8
        /*0ac8*/ 	.short	0x0100
        /*0aca*/ 	.byte	0x08
	.zero		1


	//   ....[18]....
        /*0acc*/ 	.word	0x00000940
        /*0ad0*/ 	.word	0x000000ff
        /*0ad4*/ 	.word	0x000288b0
        /*0ad8*/ 	.short	0x0100
        /*0ada*/ 	.byte	0x08
	.zero		1


	//   ....[19]....
        /*0adc*/ 	.word	0x00000950
        /*0ae0*/ 	.word	0x000000ff
        /*0ae4*/ 	.word	0x000288c0
        /*0ae8*/ 	.short	0x0100
        /*0aea*/ 	.byte	0x08
	.zero		1


	//   ....[20]....
        /*0aec*/ 	.word	0x00000960
        /*0af0*/ 	.word	0x000000ff
        /*0af4*/ 	.word	0x000288b8
        /*0af8*/ 	.short	0x0100
        /*0afa*/ 	.byte	0x08
	.zero		1


	//   ....[21]....
        /*0afc*/ 	.word	0x00000970
        /*0b00*/ 	.word	0x000000ff
        /*0b04*/ 	.word	0x000288c8
        /*0b08*/ 	.short	0x0100
        /*0b0a*/ 	.byte	0x08
	.zero		1


	//   ....[22]....
        /*0b0c*/ 	.word	0x00002c30
        /*0b10*/ 	.word	0x00000070
        /*0b14*/ 	.word	0x00028890
        /*0b18*/ 	.short	0x010a
        /*0b1a*/ 	.byte	0x3f
	.zero		1


	//   ....[23]....
        /*0b1c*/ 	.word	0x00005f80
        /*0b20*/ 	.word	0x00000070
        /*0b24*/ 	.word	0x00028890
        /*0b28*/ 	.short	0x010a
        /*0b2a*/ 	.byte	0x3f
	.zero		1


	//   ....[24]....
        /*0b2c*/ 	.word	0x00008fb0
        /*0b30*/ 	.word	0x00000070
        /*0b34*/ 	.word	0x00028890
        /*0b38*/ 	.short	0x010a
        /*0b3a*/ 	.byte	0x3f
	.zero		1


	//   ....[25]....
        /*0b3c*/ 	.word	0x00009500
        /*0b40*/ 	.word	0x00000004
        /*0b44*/ 	.word	0x00000000
        /*0b48*/ 	.short	0x0101
        /*0b4a*/ 	.byte	0x3f
	.zero		1


	//   ....[26]....
        /*0b4c*/ 	.word	0x00009540
        /*0b50*/ 	.word	0x00000070
        /*0b54*/ 	.word	0x000288b0
        /*0b58*/ 	.short	0x010a
        /*0b5a*/ 	.byte	0x3f
	.zero		1


	//   ....[27]....
        /*0b5c*/ 	.word	0x00009b00
        /*0b60*/ 	.word	0x00000070
        /*0b64*/ 	.word	0x00000000
        /*0b68*/ 	.short	0x0101
        /*0b6a*/ 	.byte	0x3f
	.zero		1


	//   ....[28]....
        /*0b6c*/ 	.word	0x0000a770
        /*0b70*/ 	.word	0x00000012
        /*0b74*/ 	.word	0x00028800
        /*0b78*/ 	.short	0x010a
        /*0b7a*/ 	.byte	0x3f
	.zero		1


	//   ....[29]....
        /*0b7c*/ 	.word	0x0000a7c0
        /*0b80*/ 	.word	0x00000012
        /*0b84*/ 	.word	0x00028800
        /*0b88*/ 	.short	0x010a
        /*0b8a*/ 	.byte	0x3f
	.zero		1


	//   ....[30]....
        /*0b8c*/ 	.word	0x0000b400
        /*0b90*/ 	.word	0x00000012
        /*0b94*/ 	.word	0x00028800
        /*0b98*/ 	.short	0x010a
        /*0b9a*/ 	.byte	0x3f
	.zero		1


	//   ....[31]....
        /*0b9c*/ 	.word	0x0000d8c0
        /*0ba0*/ 	.word	0x00000012
        /*0ba4*/ 	.word	0x00028800
        /*0ba8*/ 	.short	0x010a
        /*0baa*/ 	.byte	0x3f
	.zero		1


	//   ....[32]....
        /*0bac*/ 	.word	0x0000f940
        /*0bb0*/ 	.word	0x0000007f
        /*0bb4*/ 	.word	0x00028830
        /*0bb8*/ 	.short	0x010a
        /*0bba*/ 	.byte	0x3f
	.zero		1


	//   ....[33]....
        /*0bbc*/ 	.word	0x0000faa0
        /*0bc0*/ 	.word	0x0000007f
        /*0bc4*/ 	.word	0x00028830
        /*0bc8*/ 	.short	0x010a
        /*0bca*/ 	.byte	0x3f
	.zero		1


	//   ....[34]....
        /*0bcc*/ 	.word	0x000104d0
        /*0bd0*/ 	.word	0x0000007f
        /*0bd4*/ 	.word	0x00000000
        /*0bd8*/ 	.short	0x0101
        /*0bda*/ 	.byte	0x3f
	.zero		1


	//   ....[35]....
        /*0bdc*/ 	.word	0x00014960
        /*0be0*/ 	.word	0x00000015
        /*0be4*/ 	.word	0x00028830
        /*0be8*/ 	.short	0x010a
        /*0bea*/ 	.byte	0x3f
	.zero		1


	//   ....[36]....
        /*0bec*/ 	.word	0x000149b0
        /*0bf0*/ 	.word	0x00000015
        /*0bf4*/ 	.word	0x00028830
        /*0bf8*/ 	.short	0x010a
        /*0bfa*/ 	.byte	0x3f
	.zero		1


	//   ....[37]....
        /*0bfc*/ 	.word	0x00014cc0
        /*0c00*/ 	.word	0x00000015
        /*0c04*/ 	.word	0x00028850
        /*0c08*/ 	.short	0x010a
        /*0c0a*/ 	.byte	0x3f
	.zero		1


	//   ....[38]....
        /*0c0c*/ 	.word	0x00014d00
        /*0c10*/ 	.word	0x00000015
        /*0c14*/ 	.word	0x00028850
        /*0c18*/ 	.short	0x010a
        /*0c1a*/ 	.byte	0x3f
	.zero		1


	//   ....[39]....
        /*0c1c*/ 	.word	0x00015ce0
        /*0c20*/ 	.word	0x00000027
        /*0c24*/ 	.word	0x00000000
        /*0c28*/ 	.short	0x0101
        /*0c2a*/ 	.byte	0x3f
	.zero		1


	//   ....[40]....
        /*0c2c*/ 	.word	0x00019850
        /*0c30*/ 	.word	0x0000000f
        /*0c34*/ 	.word	0x00000000
        /*0c38*/ 	.short	0x0101
        /*0c3a*/ 	.byte	0x3f
	.zero		1


	//   ....[41]....
        /*0c3c*/ 	.word	0x0001a200
        /*0c40*/ 	.word	0x0000000f
        /*0c44*/ 	.word	0x00028830
        /*0c48*/ 	.short	0x010a
        /*0c4a*/ 	.byte	0x3f
	.zero		1


	//   ....[42]....
        /*0c4c*/ 	.word	0x0001a250
        /*0c50*/ 	.word	0x0000000f
        /*0c54*/ 	.word	0x00028830
        /*0c58*/ 	.short	0x010a
        /*0c5a*/ 	.byte	0x3f
	.zero		1


	//   ....[43]....
        /*0c5c*/ 	.word	0x0001a560
        /*0c60*/ 	.word	0x00000014
        /*0c64*/ 	.word	0x00028850
        /*0c68*/ 	.short	0x010a
        /*0c6a*/ 	.byte	0x3f
	.zero		1


	//   ....[44]....
        /*0c6c*/ 	.word	0x0001a5a0
        /*0c70*/ 	.word	0x00000014
        /*0c74*/ 	.word	0x00028850
        /*0c78*/ 	.short	0x010a
        /*0c7a*/ 	.byte	0x3f
	.zero		1


	//   ....[45]....
        /*0c7c*/ 	.word	0x0001ccc0
        /*0c80*/ 	.word	0x00000004
        /*0c84*/ 	.word	0x00000000
        /*0c88*/ 	.short	0x0101
        /*0c8a*/ 	.byte	0x3f
	.zero		1


	//   ....[46]....
        /*0c8c*/ 	.word	0x0001cfc0
        /*0c90*/ 	.word	0x00000015
        /*0c94*/ 	.word	0x00000000
        /*0c98*/ 	.short	0x0101
        /*0c9a*/ 	.byte	0x3f
	.zero		1


	//   ....[47]....
        /*0c9c*/ 	.word	0x0001d7a0
        /*0ca0*/ 	.word	0x0000000f
        /*0ca4*/ 	.word	0x00028830
        /*0ca8*/ 	.short	0x010a
        /*0caa*/ 	.byte	0x3f
	.zero		1


	//   ....[48]....
        /*0cac*/ 	.word	0x0001d7f0
        /*0cb0*/ 	.word	0x0000000f
        /*0cb4*/ 	.word	0x00028830
        /*0cb8*/ 	.short	0x010a
        /*0cba*/ 	.byte	0x3f
	.zero		1


	//   ....[49]....
        /*0cbc*/ 	.word	0x0001db00
        /*0cc0*/ 	.word	0x00000014
        /*0cc4*/ 	.word	0x00028850
        /*0cc8*/ 	.short	0x010a
        /*0cca*/ 	.byte	0x3f
	.zero		1


	//   ....[50]....
        /*0ccc*/ 	.word	0x0001db40
        /*0cd0*/ 	.word	0x00000014
        /*0cd4*/ 	.word	0x00028850
        /*0cd8*/ 	.short	0x010a
        /*0cda*/ 	.byte	0x3f
	.zero		1


	//   ....[51]....
        /*0cdc*/ 	.word	0x0001eab0
        /*0ce0*/ 	.word	0x00000072
        /*0ce4*/ 	.word	0x00000000
        /*0ce8*/ 	.short	0x0101
        /*0cea*/ 	.byte	0x3f
	.zero		1


	//   ....[52]....
        /*0cec*/ 	.word	0x000226a0
        /*0cf0*/ 	.word	0x00000014
        /*0cf4*/ 	.word	0x00000000
        /*0cf8*/ 	.short	0x0101
        /*0cfa*/ 	.byte	0x3f
	.zero		1


	//   ....[53]....
        /*0cfc*/ 	.word	0x00022da0
        /*0d00*/ 	.word	0x0000000b
        /*0d04*/ 	.word	0x00028850
        /*0d08*/ 	.short	0x010a
        /*0d0a*/ 	.byte	0x3f
	.zero		1


	//   ....[54]....
        /*0d0c*/ 	.word	0x00022e20
        /*0d10*/ 	.word	0x0000000b
        /*0d14*/ 	.word	0x00028850
        /*0d18*/ 	.short	0x010a
        /*0d1a*/ 	.byte	0x3f
	.zero		1


	//   ....[55]....
        /*0d1c*/ 	.word	0x00023500
        /*0d20*/ 	.word	0x00000000
        /*0d24*/ 	.word	0x00000000
        /*0d28*/ 	.short	0x0101
        /*0d2a*/ 	.byte	0x3f
	.zero		1


	//   ....[56]....
        /*0d2c*/ 	.word	0x00025040
        /*0d30*/ 	.word	0x00000000
        /*0d34*/ 	.word	0x00000000
        /*0d38*/ 	.short	0x0101
        /*0d3a*/ 	.byte	0x3f
	.zero		1


	//   ....[57]....
        /*0d3c*/ 	.word	0x000279d0
        /*0d40*/ 	.word	0x0000000b
        /*0d44*/ 	.word	0x00028820
        /*0d48*/ 	.short	0x010a
        /*0d4a*/ 	.byte	0x3f
	.zero		1


	//   ....[58]....
        /*0d4c*/ 	.word	0x00027aa0
        /*0d50*/ 	.word	0x00000008
        /*0d54*/ 	.word	0x000288a0
        /*0d58*/ 	.short	0x010a
        /*0d5a*/ 	.byte	0x3f
	.zero		1


	//   ....[59]....
        /*0d5c*/ 	.word	0x00027ce0
        /*0d60*/ 	.word	0x00000008
        /*0d64*/ 	.word	0x000288c0
        /*0d68*/ 	.short	0x010a
        /*0d6a*/ 	.byte	0x3f
	.zero		1


	//   ....[60]....
        /*0d6c*/ 	.word	0x000280c0
        /*0d70*/ 	.word	0x00000006
        /*0d74*/ 	.word	0x000288a0
        /*0d78*/ 	.short	0x010a
        /*0d7a*/ 	.byte	0x3f
	.zero		1


	//   ....[61]....
        /*0d7c*/ 	.word	0x000282e0
        /*0d80*/ 	.word	0x00000006
        /*0d84*/ 	.word	0x000288c0
        /*0d88*/ 	.short	0x010a
        /*0d8a*/ 	.byte	0x3f
	.zero		1


	//   ....[62]....
        /*0d8c*/ 	.word	0x000295f0
        /*0d90*/ 	.word	0x00000005
        /*0d94*/ 	.word	0x00028880
        /*0d98*/ 	.short	0x010a
        /*0d9a*/ 	.byte	0x3f
	.zero		1


	//   ....[63]....
        /*0d9c*/ 	.word	0x000297d0
        /*0da0*/ 	.word	0x00000005
        /*0da4*/ 	.word	0x00028840
        /*0da8*/ 	.short	0x010a
        /*0daa*/ 	.byte	0x3f
	.zero		1


	//   ....[64]....
        /*0dac*/ 	.word	0x00029b60
        /*0db0*/ 	.word	0x00000004
        /*0db4*/ 	.word	0x00028820
        /*0db8*/ 	.short	0x010a
        /*0dba*/ 	.byte	0x3f
	.zero		1


	//   ....[65]....
        /*0dbc*/ 	.word	0x00029eb0
        /*0dc0*/ 	.word	0x00000005
        /*0dc4*/ 	.word	0x00028880
        /*0dc8*/ 	.short	0x010a
        /*0dca*/ 	.byte	0x3f
	.zero		1


	//   ....[66]....
        /*0dcc*/ 	.word	0x0002a120
        /*0dd0*/ 	.word	0x00000005
        /*0dd4*/ 	.word	0x00028840
        /*0dd8*/ 	.short	0x010a
        /*0dda*/ 	.byte	0x3f
	.zero		1


	//   ....[67]....
        /*0ddc*/ 	.word	0x0002a420
        /*0de0*/ 	.word	0x00000015
        /*0de4*/ 	.word	0x00028870
        /*0de8*/ 	.short	0x010a
        /*0dea*/ 	.byte	0x3f
	.zero		1


	//   ....[68]....
        /*0dec*/ 	.word	0x0002a490
        /*0df0*/ 	.word	0x00000015
        /*0df4*/ 	.word	0x00028860
        /*0df8*/ 	.short	0x010a
        /*0dfa*/ 	.byte	0x3f
	.zero		1


	//   ....[69]....
        /*0dfc*/ 	.word	0x0002ae10
        /*0e00*/ 	.word	0x00000015
        /*0e04*/ 	.word	0x00028850
        /*0e08*/ 	.short	0x0101
        /*0e0a*/ 	.byte	0x3f
	.zero		1


	//   ....[70]....
        /*0e0c*/ 	.word	0x0002ae70
        /*0e10*/ 	.word	0x00000015
        /*0e14*/ 	.word	0x00000000
        /*0e18*/ 	.short	0x0101
        /*0e1a*/ 	.byte	0x3f
	.zero		1


	//   ....[71]....
        /*0e1c*/ 	.word	0x0002b0a0
        /*0e20*/ 	.word	0x00000000
        /*0e24*/ 	.word	0x00028870
        /*0e28*/ 	.short	0x010a
        /*0e2a*/ 	.byte	0x3f
	.zero		1


	//   ....[72]....
        /*0e2c*/ 	.word	0x0002b110
        /*0e30*/ 	.word	0x00000000
        /*0e34*/ 	.word	0x00028860
        /*0e38*/ 	.short	0x010a
        /*0e3a*/ 	.byte	0x3f
	.zero		1


	//   ....[73]....
        /*0e3c*/ 	.word	0x0002ba50
        /*0e40*/ 	.word	0x00000000
        /*0e44*/ 	.word	0x00028850
        /*0e48*/ 	.short	0x0101
        /*0e4a*/ 	.byte	0x3f
	.zero		1


	//   ....[74]....
        /*0e4c*/ 	.word	0x0002baa0
        /*0e50*/ 	.word	0x00000002
        /*0e54*/ 	.word	0x00000000
        /*0e58*/ 	.short	0x0101
        /*0e5a*/ 	.byte	0x3f
	.zero		1


	//   ....[75]....
        /*0e5c*/ 	.word	0x0002c940
        /*0e60*/ 	.word	0x00000000
        /*0e64*/ 	.word	0x00028820
        /*0e68*/ 	.short	0x010a
        /*0e6a*/ 	.byte	0x3f
	.zero		1


	//   ....[76]....
        /*0e6c*/ 	.word	0x0002caf0
        /*0e70*/ 	.word	0x00000006
        /*0e74*/ 	.word	0x00000000
        /*0e78*/ 	.short	0x010a
        /*0e7a*/ 	.byte	0x3f
	.zero		1


	//   ....[77]....
        /*0e7c*/ 	.word	0x0002cb60
        /*0e80*/ 	.word	0x00000007
        /*0e84*/ 	.word	0x00000000
        /*0e88*/ 	.short	0x010a
        /*0e8a*/ 	.byte	0x3f
	.zero		1


	//   ....[78]....
        /*0e8c*/ 	.word	0x0002cbc0
        /*0e90*/ 	.word	0x00000004
        /*0e94*/ 	.word	0x00028860
        /*0e98*/ 	.short	0x010a
        /*0e9a*/ 	.byte	0x3f
	.zero		1


	//   ....[79]....
        /*0e9c*/ 	.word	0x0002cc10
        /*0ea0*/ 	.word	0x00000003
        /*0ea4*/ 	.word	0x00028860
        /*0ea8*/ 	.short	0x010a
        /*0eaa*/ 	.byte	0x3f
	.zero		1


	//   ....[80]....
        /*0eac*/ 	.word	0x0002cc50
        /*0eb0*/ 	.word	0x00000004
        /*0eb4*/ 	.word	0x00028880
        /*0eb8*/ 	.short	0x010a
        /*0eba*/ 	.byte	0x3f
	.zero		1


	//   ....[81]....
        /*0ebc*/ 	.word	0x0002cc70
        /*0ec0*/ 	.word	0x00000003
        /*0ec4*/ 	.word	0x00028880
        /*0ec8*/ 	.short	0x010a
        /*0eca*/ 	.byte	0x3f
	.zero		1


	//   ....[82]....
        /*0ecc*/ 	.word	0x0002ccd0
        /*0ed0*/ 	.word	0x00000070
        /*0ed4*/ 	.word	0x00028890
        /*0ed8*/ 	.short	0x010a
        /*0eda*/ 	.byte	0x3f
	.zero		1


	//   ....[83]....
        /*0edc*/ 	.word	0x0002cd20
        /*0ee0*/ 	.word	0x00000070
        /*0ee4*/ 	.word	0x00028890
        /*0ee8*/ 	.short	0x010a
        /*0eea*/ 	.byte	0x3f
	.zero		1


	//   ....[84]....
        /*0eec*/ 	.word	0x0002cd70
        /*0ef0*/ 	.word	0x00000070
        /*0ef4*/ 	.word	0x00028890
        /*0ef8*/ 	.short	0x010a
        /*0efa*/ 	.byte	0x3f
	.zero		1


	//   ....[85]....
        /*0efc*/ 	.word	0x0002cdc0
        /*0f00*/ 	.word	0x00000070
        /*0f04*/ 	.word	0x000288b0
        /*0f08*/ 	.short	0x010a
        /*0f0a*/ 	.byte	0x3f
	.zero		1


	//   ....[86]....
        /*0f0c*/ 	.word	0x0002d3c0
        /*0f10*/ 	.word	0x00000012
        /*0f14*/ 	.word	0x00028800
        /*0f18*/ 	.short	0x010a
        /*0f1a*/ 	.byte	0x3f
	.zero		1


	//   ....[87]....
        /*0f1c*/ 	.word	0x0002d910
        /*0f20*/ 	.word	0x00000012
        /*0f24*/ 	.word	0x00028800
        /*0f28*/ 	.short	0x010a
        /*0f2a*/ 	.byte	0x3f
	.zero		1


	//   ....[88]....
        /*0f2c*/ 	.word	0x0002d960
        /*0f30*/ 	.word	0x0000007f
        /*0f34*/ 	.word	0x00028830
        /*0f38*/ 	.short	0x010a
        /*0f3a*/ 	.byte	0x3f
	.zero		1


	//   ....[89]....
        /*0f3c*/ 	.word	0x0002d9b0
        /*0f40*/ 	.word	0x00000015
        /*0f44*/ 	.word	0x00028830
        /*0f48*/ 	.short	0x010a
        /*0f4a*/ 	.byte	0x3f
	.zero		1


	//   ....[90]....
        /*0f4c*/ 	.word	0x0002da00
        /*0f50*/ 	.word	0x00000015
        /*0f54*/ 	.word	0x00028850
        /*0f58*/ 	.short	0x010a
        /*0f5a*/ 	.byte	0x3f
	.zero		1


	//   ....[91]....
        /*0f5c*/ 	.word	0x0002da50
        /*0f60*/ 	.word	0x0000000f
        /*0f64*/ 	.word	0x00028830
        /*0f68*/ 	.short	0x010a
        /*0f6a*/ 	.byte	0x3f
	.zero		1


	//   ....[92]....
        /*0f6c*/ 	.word	0x0002daa0
        /*0f70*/ 	.word	0x00000014
        /*0f74*/ 	.word	0x00028850
        /*0f78*/ 	.short	0x010a
        /*0f7a*/ 	.byte	0x3f
	.zero		1


	//   ....[93]....
        /*0f7c*/ 	.word	0x0002daf0
        /*0f80*/ 	.word	0x0000000f
        /*0f84*/ 	.word	0x00028830
        /*0f88*/ 	.short	0x010a
        /*0f8a*/ 	.byte	0x3f
	.zero		1


	//   ....[94]....
        /*0f8c*/ 	.word	0x0002db40
        /*0f90*/ 	.word	0x00000014
        /*0f94*/ 	.word	0x00028850
        /*0f98*/ 	.short	0x010a
        /*0f9a*/ 	.byte	0x3f
	.zero		1


	//   ....[95]....
        /*0f9c*/ 	.word	0x0002db90
        /*0fa0*/ 	.word	0x0000000b
        /*0fa4*/ 	.word	0x00028850
        /*0fa8*/ 	.short	0x010a
        /*0faa*/ 	.byte	0x3f
	.zero		1


	//   ....[96]....
        /*0fac*/ 	.word	0x0002ed10
        /*0fb0*/ 	.word	0x0000000b
        /*0fb4*/ 	.word	0x00028820
        /*0fb8*/ 	.short	0x010a
        /*0fba*/ 	.byte	0x3f
	.zero		1


	//   ....[97]....
        /*0fbc*/ 	.word	0x0002ed60
        /*0fc0*/ 	.word	0x00000008
        /*0fc4*/ 	.word	0x000288a0
        /*0fc8*/ 	.short	0x010a
        /*0fca*/ 	.byte	0x3f
	.zero		1


	//   ....[98]....
        /*0fcc*/ 	.word	0x0002edb0
        /*0fd0*/ 	.word	0x00000008
        /*0fd4*/ 	.word	0x000288c0
        /*0fd8*/ 	.short	0x010a
        /*0fda*/ 	.byte	0x3f
	.zero		1


	//   ....[99]....
        /*0fdc*/ 	.word	0x0002ee00
        /*0fe0*/ 	.word	0x00000006
        /*0fe4*/ 	.word	0x000288a0
        /*0fe8*/ 	.short	0x010a
        /*0fea*/ 	.byte	0x3f
	.zero		1


	//   ....[100]....
        /*0fec*/ 	.word	0x0002ee50
        /*0ff0*/ 	.word	0x00000006
        /*0ff4*/ 	.word	0x000288c0
        /*0ff8*/ 	.short	0x010a
        /*0ffa*/ 	.byte	0x3f
	.zero		1


	//   ....[101]....
        /*0ffc*/ 	.word	0x0002eff0
        /*1000*/ 	.word	0x00000005
        /*1004*/ 	.word	0x00028880
        /*1008*/ 	.short	0x010a
        /*100a*/ 	.byte	0x3f
	.zero		1


	//   ....[102]....
        /*100c*/ 	.word	0x0002f040
        /*1010*/ 	.word	0x00000005
        /*1014*/ 	.word	0x00028840
        /*1018*/ 	.short	0x010a
        /*101a*/ 	.byte	0x3f
	.zero		1


	//   ....[103]....
        /*101c*/ 	.word	0x0002f0c0
        /*1020*/ 	.word	0x00000004
        /*1024*/ 	.word	0x00028820
        /*1028*/ 	.short	0x010a
        /*102a*/ 	.byte	0x3f
	.zero		1


	//   ....[104]....
        /*102c*/ 	.word	0x0002f110
        /*1030*/ 	.word	0x00000005
        /*1034*/ 	.word	0x00028880
        /*1038*/ 	.short	0x010a
        /*103a*/ 	.byte	0x3f
	.zero		1


	//   ....[105]....
        /*103c*/ 	.word	0x0002f160
        /*1040*/ 	.word	0x00000005
        /*1044*/ 	.word	0x00028840
        /*1048*/ 	.short	0x010a
        /*104a*/ 	.byte	0x3f
	.zero		1


	//   ....[106]....
        /*104c*/ 	.word	0x0002f1b0
        /*1050*/ 	.word	0x00000015
        /*1054*/ 	.word	0x00028870
        /*1058*/ 	.short	0x010a
        /*105a*/ 	.byte	0x3f
	.zero		1


	//   ....[107]....
        /*105c*/ 	.word	0x0002f200
        /*1060*/ 	.word	0x00000015
        /*1064*/ 	.word	0x00028860
        /*1068*/ 	.short	0x010a
        /*106a*/ 	.byte	0x3f
	.zero		1


	//   ....[108]....
        /*106c*/ 	.word	0x0002f250
        /*1070*/ 	.word	0x00000000
        /*1074*/ 	.word	0x00028870
        /*1078*/ 	.short	0x010a
        /*107a*/ 	.byte	0x3f
	.zero		1


	//   ....[109]....
        /*107c*/ 	.word	0x0002f2a0
        /*1080*/ 	.word	0x00000000
        /*1084*/ 	.word	0x00028860
        /*1088*/ 	.short	0x010a
        /*108a*/ 	.byte	0x3f
	.zero		1


	//   ....[110]....
        /*108c*/ 	.word	0x0002fc60
        /*1090*/ 	.word	0x00000000
        /*1094*/ 	.word	0x00028820
        /*1098*/ 	.short	0x010a
        /*109a*/ 	.byte	0x3f
	.zero		1


	//   ....[111]....
        /*109c*/ 	.word	0x0002fe00
        /*10a0*/ 	.word	0x00000006
        /*10a4*/ 	.word	0x00000000
        /*10a8*/ 	.short	0x010a
        /*10aa*/ 	.byte	0x3f
	.zero		1


	//   ....[112]....
        /*10ac*/ 	.word	0x0002fe50
        /*10b0*/ 	.word	0x00000007
        /*10b4*/ 	.word	0x00000000
        /*10b8*/ 	.short	0x010a
        /*10ba*/ 	.byte	0x3f
	.zero		1


	//   ....[113]....
        /*10bc*/ 	.word	0x0002fea0
        /*10c0*/ 	.word	0x00000004
        /*10c4*/ 	.word	0x00028860
        /*10c8*/ 	.short	0x010a
        /*10ca*/ 	.byte	0x3f
	.zero		1


	//   ....[114]....
        /*10cc*/ 	.word	0x0002fef0
        /*10d0*/ 	.word	0x00000003
        /*10d4*/ 	.word	0x00028860
        /*10d8*/ 	.short	0x010a
        /*10da*/ 	.byte	0x3f
	.zero		1


	//   ....[115]....
        /*10dc*/ 	.word	0x0002ff40
        /*10e0*/ 	.word	0x00000004
        /*10e4*/ 	.word	0x00028880
        /*10e8*/ 	.short	0x010a
        /*10ea*/ 	.byte	0x3f
	.zero		1


	//----- nvinfo : EIATTR_NUM_MBARRIERS
	.align		4
.L_1055:
        /*10ec*/ 	.byte	0x03, 0x38
        /*10ee*/ 	.short	0x0016


	//----- nvinfo : EIATTR_EXIT_INSTR_OFFSETS
	.align		4
        /*10f0*/ 	.byte	0x04, 0x1c
        /*10f2*/ 	.short	(.L_1057 - .L_1056)


	//   ....[0]....
.L_1056:
        /*10f4*/ 	.word	0x0002ccc0


	//----- nvinfo : EIATTR_MAX_THREADS
	.align		4
.L_1057:
        /*10f8*/ 	.byte	0x04, 0x05
        /*10fa*/ 	.short	(.L_1059 - .L_1058)
.L_1058:
        /*10fc*/ 	.word	0x00000180
        /*1100*/ 	.word	0x00000001
        /*1104*/ 	.word	0x00000001


	//----- nvinfo : EIATTR_CRS_STACK_SIZE
	.align		4
.L_1059:
        /*1108*/ 	.byte	0x04, 0x1e
        /*110a*/ 	.short	(.L_1061 - .L_1060)
.L_1060:
        /*110c*/ 	.word	0x00000000


	//----- nvinfo : EIATTR_CBANK_PARAM_SIZE
	.align		4
.L_1061:
        /*1110*/ 	.byte	0x03, 0x19
        /*1112*/ 	.short	0x0a70


	//----- nvinfo : EIATTR_PARAM_CBANK
	.align		4
        /*1114*/ 	.byte	0x04, 0x0a
        /*1116*/ 	.short	(.L_1063 - .L_1062)
	.align		4
.L_1062:
        /*1118*/ 	.word	index@(.nv.constant0._ZN7cutlass13device_kernelIN5flash11enable_sm90INS1_16FlashAttnFwdSm90INS1_25CollectiveMainloopFwdSm90ILi2EN4cute5tupleIJNS5_1CILi1EEES8_S8_EEENS6_IJNS7_ILi128EEENS7_ILi192EEESA_EEELi128ENS_12float_e4m3_tEfNS_4arch4Sm90ELb0ELb1ELb1ELb1ELb0ELb1ELb0ELb1ELb1ELb0ELb0ELb0EEENS1_21CollectiveEpilogueFwdINS6_IJSA_SA_SB_EEES9_NS_10bfloat16_tESF_Li256ELb1ELb0ELb0ELb1EEENS1_36VarlenDynamicPersistentTileSchedulerILi128ELi192ELi256ELi128ELb0ELb0ELb1ELb1ELb0ELb1EEEEEEEEEvNT_6ParamsE)
        /*111c*/ 	.short	0x0210
        /*111e*/ 	.short	0x0a70


	//----- nvinfo : EIATTR_SW_WAR
	.align		4
.L_1063:
        /*1120*/ 	.byte	0x04, 0x36
        /*1122*/ 	.short	(.L_1065 - .L_1064)
.L_1064:
        /*1124*/ 	.word	0x00000008
.L_1065:


//--------------------- .nv.info._ZN7cutlass13device_kernelIN5flash11enable_sm90INS1_16FlashAttnFwdSm90INS1_25CollectiveMainloopFwdSm90ILi2EN4cute5tupleIJNS5_1CILi1EEES8_S8_EEENS6_IJNS7_ILi128EEENS7_ILi224EEESA_EEELi128ENS_12float_e4m3_tEfNS_4arch4Sm90ELb1ELb0ELb1ELb0ELb0ELb0ELb0ELb1ELb1ELb0ELb0ELb0EEENS1_21CollectiveEpilogueFwdINS6_IJSA_SA_SB_EEES9_NS_10bfloat16_tESF_Li256ELb0ELb0ELb0ELb1EEENS1_30DynamicPersistentTileSchedulerILi256ELi128ELb0ELb0ELb1EEEEEEEEEvNT_6ParamsE --------------------------
	.section	.nv.info._ZN7cutlass13device_kernelIN5flash11enable_sm90INS1_16FlashAttnFwdSm90INS1_25CollectiveMainloopFwdSm90ILi2EN4cute5tupleIJNS5_1CILi1EEES8_S8_EEENS6_IJNS7_ILi128EEENS7_ILi224EEESA_EEELi128ENS_12float_e4m3_tEfNS_4arch4Sm90ELb1ELb0ELb1ELb0ELb0ELb0ELb0ELb1ELb1ELb0ELb0ELb0EEENS1_21CollectiveEpilogueFwdINS6_IJSA_SA_SB_EEES9_NS_10bfloat16_tESF_Li256ELb0ELb0ELb0ELb1EEENS1_30DynamicPersistentTileSchedulerILi256ELi128ELb0ELb0ELb1EEEEEEEEEvNT_6ParamsE,"",@"SHT_CUDA_INFO"
	.sectionflags	@""
	.align	4


	//----- nvinfo : EIATTR_CUDA_API_VERSION
	.align		4
        /*0000*/ 	.byte	0x04, 0x37
        /*0002*/ 	.short	(.L_1067 - .L_1066)
.L_1066:
        /*0004*/ 	.word	0x00000082


	//----- nvinfo : EIATTR_KPARAM_INFO
	.align		4
.L_1067:
        /*0008*/ 	.byte	0x04, 0x17
        /*000a*/ 	.short	(.L_1069 - .L_1068)
.L_1068:
        /*000c*/ 	.word	0x00000000
        /*0010*/ 	.short	0x0000
        /*0012*/ 	.short	0x0070
        /*0014*/ 	.byte	0x00, 0xf0, 0x01, 0x2e


	//----- nvinfo : EIATTR_SPARSE_MMA_MASK
	.align		4
.L_1069:
        /*0018*/ 	.byte	0x03, 0x50
        /*001a*/ 	.short	0x0000


	//----- nvinfo : EIATTR_MAXREG_COUNT
	.align		4
        /*001c*/ 	.byte	0x03, 0x1b
        /*001e*/ 	.short	0x00a8


	//----- nvinfo : EIATTR_NUM_BARRIERS
	.align		4
        /*0020*/ 	.byte	0x02, 0x4c
        /*0022*/ 	.byte	0x10
	.zero		1


	//----- nvinfo : EIATTR_EXTERNS
	.align		4
        /*0024*/ 	.byte	0x04, 0x0f
        /*0026*/ 	.short	(.L_1071 - .L_1070)


	//   ....[0]....
	.align		4
.L_1070:
        /*0028*/ 	.word	index@(__assertfail)


	//----- nvinfo : EIATTR_ANNOTATIONS
	.align		4
.L_1071:
        /*002c*/ 	.byte	0x04, 0x55
        /*002e*/ 	.short	(.L_1073 - .L_1072)


	//   ....[0]....
.L_1072:
        /* <DEDUP_REMOVED lines=37> */


	//----- nvinfo : EIATTR_MERCURY_ISA_VERSION
	.align		4
.L_1073:
        /*0270*/ 	.byte	0x03, 0x5f
        /*0272*/ 	.short	0x0101


	//----- nvinfo : EIATTR_INT_WARP_WIDE_INSTR_OFFSETS
	.align		4
        /*0274*/ 	.byte	0x04, 0x31
        /*0276*/ 	.short	(.L_1075 - .L_1074)


	//   ....[0]....
.L_1074:
        /*0278*/ 	.word	0x00000180


	//   ....[1]....
        /*027c*/ 	.word	0x000001c0


	//   ....[2]....
        /*0280*/ 	.word	0x00000250


	//   ....[3]....
        /*0284*/ 	.word	0x00012d80


	//   ....[4]....
        /*0288*/ 	.word	0x00012e10


	//   ....[5]....
        /*028c*/ 	.word	0x000134e0


	//   ....[6]....
        /*0290*/ 	.word	0x00014dd0


	//   ....[7]....
        /*0294*/ 	.word	0x00014e60


	//----- nvinfo : EIATTR_COOP_GROUP_MASK_REGIDS
	.align		4
.L_1075:
        /*0298*/ 	.byte	0x04, 0x29
        /*029a*/ 	.short	(.L_1077 - .L_1076)


	//   ....[0]....
.L_1076:
        /*029c*/ 	.word	0xffffffff


	//   ....[1]....
        /*02a0*/ 	.word	0xffffffff


	//   ....[2]....
        /*02a4*/ 	.word	0xffffffff


	//   ....[3]....
        /*02a8*/ 	.word	0xffffffff


	//   ....[4]....
        /*02ac*/ 	.word	0xffffffff


	//   ....[5]....
        /*02b0*/ 	.word	0xffffffff


	//   ....[6]....
        /*02b4*/ 	.word	0xffffffff


	//   ....[7]....
        /*02b8*/ 	.word	0xffffffff


	//   ....[8]....
        /*02bc*/ 	.word	0xffffffff


	//   ....[9]....
        /*02c0*/ 	.word	0xffffffff


	//   ....[10]....
        /*02c4*/ 	.word	0xffffffff


	//   ....[11]....
        /*02c8*/ 	.word	0xffffffff


	//   ....[12]....
        /*02cc*/ 	.word	0xffffffff


	//   ....[13]....
        /*02d0*/ 	.word	0xffffffff


	//   ....[14]....
        /*02d4*/ 	.word	0xffffffff


	//   ....[15]....
        /*02d8*/ 	.word	0xffffffff


	//   ....[16]....
        /*02dc*/ 	.word	0xffffffff


	//   ....[17]....
        /*02e0*/ 	.word	0xffffffff


	//   ....[18]....
        /*02e4*/ 	.word	0xffffffff


	//   ....[19]....
        /*02e8*/ 	.word	0xffffffff


	//   ....[20]....
        /*02ec*/ 	.word	0xffffffff


	//   ....[21]....
        /*02f0*/ 	.word	0xffffffff


	//   ....[22]....
        /*02f4*/ 	.word	0xffffffff


	//   ....[23]....
        /*02f8*/ 	.word	0xffffffff


	//   ....[24]....
        /*02fc*/ 	.word	0xffffffff


	//   ....[25]....
        /*0300*/ 	.word	0xffffffff


	//   ....[26]....
        /*0304*/ 	.word	0xffffffff


	//   ....[27]....
        /*0308*/ 	.word	0xffffffff


	//   ....[28]....
        /*030c*/ 	.word	0xffffffff


	//   ....[29]....
        /*0310*/ 	.word	0xffffffff


	//   ....[30]....
        /*0314*/ 	.word	0xffffffff


	//   ....[31]....
        /*0318*/ 	.word	0xffffffff


	//   ....[32]....
        /*031c*/ 	.word	0xffffffff


	//   ....[33]....
        /*0320*/ 	.word	0xffffffff


	//   ....[34]....
        /*0324*/ 	.word	0xffffffff


	//   ....[35]....
        /*0328*/ 	.word	0xffffffff


	//   ....[36]....
        /*032c*/ 	.word	0xffffffff


	//   ....[37]....
        /*0330*/ 	.word	0xffffffff


	//   ....[38]....
        /*0334*/ 	.word	0xffffffff


	//   ....[39]....
        /*0338*/ 	.word	0xffffffff


	//   ....[40]....
        /*033c*/ 	.word	0xffffffff


	//   ....[41]....
        /*0340*/ 	.word	0xffffffff


	//   ....[42]....
        /*0344*/ 	.word	0xffffffff


	//   ....[43]....
        /*0348*/ 	.word	0xffffffff


	//   ....[44]....
        /*034c*/ 	.word	0xffffffff


	//   ....[45]....
        /*0350*/ 	.word	0xffffffff


	//   ....[46]....
        /*0354*/ 	.word	0xffffffff


	//   ....[47]....
        /*0358*/ 	.word	0xffffffff


	//   ....[48]....
        /*035c*/ 	.word	0xffffffff


	//   ....[49]....
        /*0360*/ 	.word	0xffffffff


	//   ....[50]....
        /*0364*/ 	.word	0xffffffff


	//   ....[51]....
        /*0368*/ 	.word	0xffffffff


	//   ....[52]....
        /*036c*/ 	.word	0xffffffff


	//   ....[53]....
        /*0370*/ 	.word	0xffffffff


	//   ....[54]....
        /*0374*/ 	.word	0xffffffff


	//   ....[55]....
        /*0378*/ 	.word	0xffffffff


	//   ....[56]....
        /*037c*/ 	.word	0xffffffff


	//   ....[57]....
        /*0380*/ 	.word	0xffffffff


	//   ....[58]....
        /*0384*/ 	.word	0xffffffff


	//   ....[59]....
        /*0388*/ 	.word	0xffffffff


	//   ....[60]....
        /*038c*/ 	.word	0xffffffff


	//   ....[61]....
        /*0390*/ 	.word	0x0500000f


	//   ....[62]....
        /*0394*/ 	.word	0x0500000f


	//----- nvinfo : EIATTR_COOP_GROUP_INSTR_OFFSETS
	.align		4
.L_1077:
        /*0398*/ 	.byte	0x04, 0x28
        /*039a*/ 	.short	(.L_1079 - .L_1078)


	//   ....[0]....
.L_1078:
        /*039c*/ 	.word	0x00000060


	//   ....[1]....
        /*03a0*/ 	.word	0x00000190


	//   ....[2]....
        /*03a4*/ 	.word	0x00000230


	//   ....[3]....
        /*03a8*/ 	.word	0x000003c0


	//   ....[4]....
        /*03ac*/ 	.word	0x00000520


	//   ....[5]....
        /*03b0*/ 	.word	0x00000640


	//   ....[6]....
        /*03b4*/ 	.word	0x000007a0


	//   ....[7]....
        /*03b8*/ 	.word	0x00001490


	//   ....[8]....
        /*03bc*/ 	.word	0x00003cb0


	//   ....[9]....
        /*03c0*/ 	.word	0x00003d70


	//   ....[10]....
        /*03c4*/ 	.word	0x00004e00


	//   ....[11]....
        /*03c8*/ 	.word	0x00004e70


	//   ....[12]....
        /*03cc*/ 	.word	0x00009060


	//   ....[13]....
        /*03d0*/ 	.word	0x000091b0


	//   ....[14]....
        /*03d4*/ 	.word	0x0000a2b0


	//   ....[15]....
        /*03d8*/ 	.word	0x0000a330


	//   ....[16]....
        /*03dc*/ 	.word	0x0000e260


	//   ....[17]....
        /*03e0*/ 	.word	0x0000e280


	//   ....[18]....
        /*03e4*/ 	.word	0x0000e2d0


	//   ....[19]....
        /*03e8*/ 	.word	0x0000e2f0


	//   ....[20]....
        /*03ec*/ 	.word	0x00010570


	//   ....[21]....
        /*03f0*/ 	.word	0x00010580


	//   ....[22]....
        /*03f4*/ 	.word	0x00010600


	//   ....[23]....
        /*03f8*/ 	.word	0x00010610


	//   ....[24]....
        /*03fc*/ 	.word	0x000115f0


	//   ....[25]....
        /*0400*/ 	.word	0x00011600


	//   ....[26]....
        /*0404*/ 	.word	0x00011610


	//   ....[27]....
        /*0408*/ 	.word	0x00011620


	//   ....[28]....
        /*040c*/ 	.word	0x00011630


	//   ....[29]....
        /*0410*/ 	.word	0x00011640


	//   ....[30]....
        /*0414*/ 	.word	0x00011650


	//   ....[31]....
        /*0418*/ 	.word	0x00011660


	//   ....[32]....
        /*041c*/ 	.word	0x00011690


	//   ....[33]....
        /*0420*/ 	.word	0x000116b0


	//   ....[34]....
        /*0424*/ 	.word	0x000116e0


	//   ....[35]....
        /*0428*/ 	.word	0x000116f0


	//   ....[36]....
        /*042c*/ 	.word	0x00011720


	//   ....[37]....
        /*0430*/ 	.word	0x00011730


	//   ....[38]....
        /*0434*/ 	.word	0x00011760


	//   ....[39]....
        /*0438*/ 	.word	0x00011770


	//   ....[40]....
        /*043c*/ 	.word	0x00011780


	//   ....[41]....
        /*0440*/ 	.word	0x00011790


	//   ....[42]....
        /*0444*/ 	.word	0x000117b0


	//   ....[43]....
        /*0448*/ 	.word	0x000117f0


	//   ....[44]....
        /*044c*/ 	.word	0x00011820


	//   ....[45]....
        /*0450*/ 	.word	0x00011830


	//   ....[46]....
        /*0454*/ 	.word	0x00011840


	//   ....[47]....
        /*0458*/ 	.word	0x00011870


	//   ....[48]....
        /*045c*/ 	.word	0x000118a0


	//   ....[49]....
        /*0460*/ 	.word	0x000118b0


	//   ....[50]....
        /*0464*/ 	.word	0x000118e0


	//   ....[51]....
        /*0468*/ 	.word	0x000118f0


	//   ....[52]....
        /*046c*/ 	.word	0x00011900


	//   ....[53]....
        /*0470*/ 	.word	0x00011910


	//   ....[54]....
        /*0474*/ 	.word	0x00011920


	//   ....[55]....
        /*0478*/ 	.word	0x00011940


	//   ....[56]....
        /*047c*/ 	.word	0x00011b00


	//   ....[57]....
        /*0480*/ 	.word	0x000125b0


	//   ....[58]....
        /*0484*/ 	.word	0x00013590


	//   ....[59]....
        /*0488*/ 	.word	0x00015880


	//   ....[60]....
        /*048c*/ 	.word	0x00015a20


	//   ....[61]....
        /*0490*/ 	.word	0x00016020


	//   ....[62]....
        /*0494*/ 	.word	0x000164b0


	//----- nvinfo : EIATTR_REG_RECONFIG
	.align		4
.L_1079:
        /*0498*/ 	.byte	0x01, 0x54
	.zero		2


	//----- nvinfo : EIATTR_SYSCALL_OFFSETS
	.align		4
        /*049c*/ 	.byte	0x04, 0x46
        /*049e*/ 	.short	(.L_1081 - .L_1080)


	//   ....[0]....
.L_1080:
        /*04a0*/ 	.word	0x00001640


	//   ....[1]....
        /*04a4*/ 	.word	0x00012fb0


	//   ....[2]....
        /*04a8*/ 	.word	0x000130f0


	//   ....[3]....
        /*04ac*/ 	.word	0x00013230


	//   ....[4]....
        /*04b0*/ 	.word	0x00013350


	//----- nvinfo : EIATTR_MBARRIER_INSTR_OFFSETS
	.align		4
.L_1081:
        /*04b4*/ 	.byte	0x04, 0x39
        /*04b6*/ 	.short	(.L_1083 - .L_1082)


	//   ....[0]....
.L_1082:
        /*04b8*/ 	.word	0x00000270
        /*04bc*/ 	.word	0x000000ff
        /*04c0*/ 	.word	0x0002e800
        /*04c4*/ 	.short	0x0100
        /*04c6*/ 	.byte	0x06
	.zero		1


	//   ....[1]....
        /*04c8*/ 	.word	0x00000280
        /*04cc*/ 	.word	0x000000ff
        /*04d0*/ 	.word	0x0002e820
        /*04d4*/ 	.short	0x0100
        /*04d6*/ 	.byte	0x06
	.zero		1


	//   ....[2]....
        /*04d8*/ 	.word	0x00000370
        /*04dc*/ 	.word	0x000000ff
        /*04e0*/ 	.word	0x0002e830
        /*04e4*/ 	.short	0x0100
        /*04e6*/ 	.byte	0x08
	.zero		1


	//   ....[3]....
        /*04e8*/ 	.word	0x00000380
        /*04ec*/ 	.word	0x000000ff
        /*04f0*/ 	.word	0x0002e840
        /*04f4*/ 	.short	0x0100
        /*04f6*/ 	.byte	0x08
	.zero		1


	//   ....[4]....
        /*04f8*/ 	.word	0x00000390
        /*04fc*/ 	.word	0x000000ff
        /*0500*/ 	.word	0x0002e838
        /*0504*/ 	.short	0x0100
        /*0506*/ 	.byte	0x08
	.zero		1


	//   ....[5]....
        /*0508*/ 	.word	0x000003a0
        /*050c*/ 	.word	0x000000ff
        /*0510*/ 	.word	0x0002e848
        /*0514*/ 	.short	0x0100
        /*0516*/ 	.byte	0x08
	.zero		1


	//   ....[6]....
        /*0518*/ 	.word	0x000004d0
        /*051c*/ 	.word	0x000000ff
        /*0520*/ 	.word	0x0002e850
        /*0524*/ 	.short	0x0100
        /*0526*/ 	.byte	0x08
	.zero		1


	//   ....[7]....
        /*0528*/ 	.word	0x000004e0
        /*052c*/ 	.word	0x000000ff
        /*0530*/ 	.word	0x0002e860
        /*0534*/ 	.short	0x0100
        /*0536*/ 	.byte	0x08
	.zero		1


	//   ....[8]....
        /*0538*/ 	.word	0x000004f0
        /*053c*/ 	.word	0x000000ff
        /*0540*/ 	.word	0x0002e858
        /*0544*/ 	.short	0x0100
        /*0546*/ 	.byte	0x08
	.zero		1


	//   ....[9]....
        /*0548*/ 	.word	0x00000500
        /*054c*/ 	.word	0x000000ff
        /*0550*/ 	.word	0x0002e868
        /*0554*/ 	.short	0x0100
        /*0556*/ 	.byte	0x08
	.zero		1


	//   ....[10]....
        /*0558*/ 	.word	0x000005f0
        /*055c*/ 	.word	0x000000ff
        /*0560*/ 	.word	0x0002e870
        /*0564*/ 	.short	0x0100
        /*0566*/ 	.byte	0x06
	.zero		1


	//   ....[11]....
        /*0568*/ 	.word	0x00000600
        /*056c*/ 	.word	0x000000ff
        /*0570*/ 	.word	0x0002e880
        /*0574*/ 	.short	0x0100
        /*0576*/ 	.byte	0x06
	.zero		1


	//   ....[12]....
        /*0578*/ 	.word	0x00000610
        /*057c*/ 	.word	0x000000ff
        /*0580*/ 	.word	0x0002e878
        /*0584*/ 	.short	0x0100
        /*0586*/ 	.byte	0x06
	.zero		1


	//   ....[13]....
        /*0588*/ 	.word	0x00000620
        /*058c*/ 	.word	0x000000ff
        /*0590*/ 	.word	0x0002e888
        /*0594*/ 	.short	0x0100
        /*0596*/ 	.byte	0x06
	.zero		1


	//   ....[14]....
        /*0598*/ 	.word	0x00000750
        /*059c*/ 	.word	0x000000ff
        /*05a0*/ 	.word	0x0002e890
        /*05a4*/ 	.short	0x0100
        /*05a6*/ 	.byte	0x08
	.zero		1


	//   ....[15]....
        /*05a8*/ 	.word	0x00000760
        /*05ac*/ 	.word	0x000000ff
        /*05b0*/ 	.word	0x0002e8a0
        /*05b4*/ 	.short	0x0100
        /*05b6*/ 	.byte	0x08
	.zero		1


	//   ....[16]....
        /*05b8*/ 	.word	0x00000770
        /*05bc*/ 	.word	0x000000ff
        /*05c0*/ 	.word	0x0002e898
        /*05c4*/ 	.short	0x0100
        /*05c6*/ 	.byte	0x08
	.zero		1


	//   ....[17]....
        /*05c8*/ 	.word	0x00000780
        /*05cc*/ 	.word	0x000000ff
        /*05d0*/ 	.word	0x0002e8a8
        /*05d4*/ 	.short	0x0100
        /*05d6*/ 	.byte	0x08
	.zero		1


	//   ....[18]....
        /*05d8*/ 	.word	0x000008b0
        /*05dc*/ 	.word	0x000000ff
        /*05e0*/ 	.word	0x0002e8b0
        /*05e4*/ 	.short	0x0100
        /*05e6*/ 	.byte	0x08
	.zero		1


	//   ....[19]....
        /*05e8*/ 	.word	0x000008c0
        /*05ec*/ 	.word	0x000000ff
        /*05f0*/ 	.word	0x0002e8c0
        /*05f4*/ 	.short	0x0100
        /*05f6*/ 	.byte	0x08
	.zero		1


	//   ....[20]....
        /*05f8*/ 	.word	0x000008d0
        /*05fc*/ 	.word	0x000000ff
        /*0600*/ 	.word	0x0002e8b8
        /*0604*/ 	.short	0x0100
        /*0606*/ 	.byte	0x08
	.zero		1


	//   ....[21]....
        /*0608*/ 	.word	0x000008e0
        /*060c*/ 	.word	0x000000ff
        /*0610*/ 	.word	0x0002e8c8
        /*0614*/ 	.short	0x0100
        /*0616*/ 	.byte	0x08
	.zero		1


	//   ....[22]....
        /*0618*/ 	.word	0x00001920
        /*061c*/ 	.word	0x000000ff
        /*0620*/ 	.word	0x0002e800
        /*0624*/ 	.short	0x010a
        /*0626*/ 	.byte	0x25
	.zero		1


	//   ....[23]....
        /*0628*/ 	.word	0x000019b0
        /*062c*/ 	.word	0x00000003
        /*0630*/ 	.word	0x0002e830
        /*0634*/ 	.short	0x010a
        /*0636*/ 	.byte	0x3f
	.zero		1


	//   ....[24]....
        /*0638*/ 	.word	0x000019f0
        /*063c*/ 	.word	0x00000003
        /*0640*/ 	.word	0x0002e830
        /*0644*/ 	.short	0x010a
        /*0646*/ 	.byte	0x3f
	.zero		1


	//   ....[25]....
        /*0648*/ 	.word	0x000034d0
        /*064c*/ 	.word	0x00000003
        /*0650*/ 	.word	0x00000000
        /*0654*/ 	.short	0x0101
        /*0656*/ 	.byte	0x3f
	.zero		1


	//   ....[26]....
        /*0658*/ 	.word	0x00006ad0
        /*065c*/ 	.word	0x000000ff
        /*0660*/ 	.word	0x0002e830
        /*0664*/ 	.short	0x010a
        /*0666*/ 	.byte	0x0a
	.zero		1


	//   ....[27]....
        /*0668*/ 	.word	0x00006b10
        /*066c*/ 	.word	0x000000ff
        /*0670*/ 	.word	0x0002e830
        /*0674*/ 	.short	0x010a
        /*0676*/ 	.byte	0x0a
	.zero		1


	//   ....[28]....
        /*0678*/ 	.word	0x00007770
        /*067c*/ 	.word	0x000000ff
        /*0680*/ 	.word	0x0002e850
        /*0684*/ 	.short	0x010a
        /*0686*/ 	.byte	0x0a
	.zero		1


	//   ....[29]....
        /*0688*/ 	.word	0x000077b0
        /*068c*/ 	.word	0x000000ff
        /*0690*/ 	.word	0x0002e850
        /*0694*/ 	.short	0x010a
        /*0696*/ 	.byte	0x0a
	.zero		1


	//   ....[30]....
        /*0698*/ 	.word	0x0000b2b0
        /*069c*/ 	.word	0x00000003
        /*06a0*/ 	.word	0x00000000
        /*06a4*/ 	.short	0x0101
        /*06a6*/ 	.byte	0x3f
	.zero		1


	//   ....[31]....
        /*06a8*/ 	.word	0x0000b640
        /*06ac*/ 	.word	0x000000ff
        /*06b0*/ 	.word	0x00000000
        /*06b4*/ 	.short	0x0101
        /*06b6*/ 	.byte	0x0a
	.zero		1


	//   ....[32]....
        /*06b8*/ 	.word	0x0000bea0
        /*06bc*/ 	.word	0x000000ff
        /*06c0*/ 	.word	0x0002e830
        /*06c4*/ 	.short	0x010a
        /*06c6*/ 	.byte	0x06
	.zero		1


	//   ....[33]....
        /*06c8*/ 	.word	0x0000bee0
        /*06cc*/ 	.word	0x000000ff
        /*06d0*/ 	.word	0x0002e830
        /*06d4*/ 	.short	0x010a
        /*06d6*/ 	.byte	0x06
	.zero		1


	//   ....[34]....
        /*06d8*/ 	.word	0x0000cab0
        /*06dc*/ 	.word	0x000000ff
        /*06e0*/ 	.word	0x0002e850
        /*06e4*/ 	.short	0x010a
        /*06e6*/ 	.byte	0x06
	.zero		1


	//   ....[35]....
        /*06e8*/ 	.word	0x0000caf0
        /*06ec*/ 	.word	0x000000ff
        /*06f0*/ 	.word	0x0002e850
        /*06f4*/ 	.short	0x010a
        /*06f6*/ 	.byte	0x06
	.zero		1


	//   ....[36]....
        /*06f8*/ 	.word	0x0000f730
        /*06fc*/ 	.word	0x00000003
        /*0700*/ 	.word	0x00000000
        /*0704*/ 	.short	0x0101
        /*0706*/ 	.byte	0x3f
	.zero		1


	//   ....[37]....
        /*0708*/ 	.word	0x0000fa60
        /*070c*/ 	.word	0x000000ff
        /*0710*/ 	.word	0x00000000
        /*0714*/ 	.short	0x0101
        /*0716*/ 	.byte	0x06
	.zero		1


	//   ....[38]....
        /*0718*/ 	.word	0x000101d0
        /*071c*/ 	.word	0x000000ff
        /*0720*/ 	.word	0x0002e850
        /*0724*/ 	.short	0x010a
        /*0726*/ 	.byte	0x05
	.zero		1


	//   ....[39]....
        /*0728*/ 	.word	0x00010210
        /*072c*/ 	.word	0x000000ff
        /*0730*/ 	.word	0x0002e850
        /*0734*/ 	.short	0x010a
        /*0736*/ 	.byte	0x05
	.zero		1


	//   ....[40]....
        /*0738*/ 	.word	0x000108d0
        /*073c*/ 	.word	0x000000ff
        /*0740*/ 	.word	0x00000000
        /*0744*/ 	.short	0x0101
        /*0746*/ 	.byte	0x04
	.zero		1


	//   ....[41]....
        /*0748*/ 	.word	0x00011c90
        /*074c*/ 	.word	0x000000ff
        /*0750*/ 	.word	0x00000000
        /*0754*/ 	.short	0x0101
        /*0756*/ 	.byte	0x05
	.zero		1


	//   ....[42]....
        /*0758*/ 	.word	0x000137b0
        /*075c*/ 	.word	0x00000004
        /*0760*/ 	.word	0x0002e880
        /*0764*/ 	.short	0x010a
        /*0766*/ 	.byte	0x3f
	.zero		1


	//   ....[43]....
        /*0768*/ 	.word	0x00013970
        /*076c*/ 	.word	0x00000004
        /*0770*/ 	.word	0x0002e840
        /*0774*/ 	.short	0x010a
        /*0776*/ 	.byte	0x3f
	.zero		1


	//   ....[44]....
        /*0778*/ 	.word	0x00013c90
        /*077c*/ 	.word	0x000000ff
        /*0780*/ 	.word	0x0002e820
        /*0784*/ 	.short	0x010a
        /*0786*/ 	.byte	0x28
	.zero		1


	//   ....[45]....
        /*0788*/ 	.word	0x00013f70
        /*078c*/ 	.word	0x00000004
        /*0790*/ 	.word	0x0002e880
        /*0794*/ 	.short	0x010a
        /*0796*/ 	.byte	0x3f
	.zero		1


	//   ....[46]....
        /*0798*/ 	.word	0x000141e0
        /*079c*/ 	.word	0x00000004
        /*07a0*/ 	.word	0x0002e840
        /*07a4*/ 	.short	0x010a
        /*07a6*/ 	.byte	0x3f
	.zero		1


	//   ....[47]....
        /*07a8*/ 	.word	0x000144c0
        /*07ac*/ 	.word	0x00000004
        /*07b0*/ 	.word	0x0002e870
        /*07b4*/ 	.short	0x010a
        /*07b6*/ 	.byte	0x3f
	.zero		1


	//   ....[48]....
        /*07b8*/ 	.word	0x00014540
        /*07bc*/ 	.word	0x00000003
        /*07c0*/ 	.word	0x0002e860
        /*07c4*/ 	.short	0x010a
        /*07c6*/ 	.byte	0x3f
	.zero		1


	//   ....[49]....
        /*07c8*/ 	.word	0x00014d20
        /*07cc*/ 	.word	0x00000002
        /*07d0*/ 	.word	0x0002e850
        /*07d4*/ 	.short	0x0101
        /*07d6*/ 	.byte	0x3f
	.zero		1


	//   ....[50]....
        /*07d8*/ 	.word	0x00014d60
        /*07dc*/ 	.word	0x00000002
        /*07e0*/ 	.word	0x00000000
        /*07e4*/ 	.short	0x0101
        /*07e6*/ 	.byte	0x3f
	.zero		1


	//   ....[51]....
        /*07e8*/ 	.word	0x00014f40
        /*07ec*/ 	.word	0x00000014
        /*07f0*/ 	.word	0x0002e870
        /*07f4*/ 	.short	0x010a
        /*07f6*/ 	.byte	0x3f
	.zero		1


	//   ....[52]....
        /*07f8*/ 	.word	0x00014fb0
        /*07fc*/ 	.word	0x00000014
        /*0800*/ 	.word	0x0002e860
        /*0804*/ 	.short	0x010a
        /*0806*/ 	.byte	0x3f
	.zero		1


	//   ....[53]....
        /*0808*/ 	.word	0x00015670
        /*080c*/ 	.word	0x00000014
        /*0810*/ 	.word	0x0002e850
        /*0814*/ 	.short	0x0101
        /*0816*/ 	.byte	0x3f
	.zero		1


	//   ....[54]....
        /*0818*/ 	.word	0x000156c0
        /*081c*/ 	.word	0x00000000
        /*0820*/ 	.word	0x00000000
        /*0824*/ 	.short	0x0101
        /*0826*/ 	.byte	0x3f
	.zero		1


	//   ....[55]....
        /*0828*/ 	.word	0x000159a0
        /*082c*/ 	.word	0x00000000
        /*0830*/ 	.word	0x0002e820
        /*0834*/ 	.short	0x010a
        /*0836*/ 	.byte	0x3f
	.zero		1


	//   ....[56]....
        /*0838*/ 	.word	0x00015b60
        /*083c*/ 	.word	0x00000006
        /*0840*/ 	.word	0x00000000
        /*0844*/ 	.short	0x010a
        /*0846*/ 	.byte	0x3f
	.zero		1


	//   ....[57]....
        /*0848*/ 	.word	0x00015bd0
        /*084c*/ 	.word	0x00000007
        /*0850*/ 	.word	0x00000000
        /*0854*/ 	.short	0x010a
        /*0856*/ 	.byte	0x3f
	.zero		1


	//   ....[58]....
        /*0858*/ 	.word	0x00015c30
        /*085c*/ 	.word	0x00000004
        /*0860*/ 	.word	0x0002e860
        /*0864*/ 	.short	0x010a
        /*0866*/ 	.byte	0x3f
	.zero		1


	//   ....[59]....
        /*0868*/ 	.word	0x00015c80
        /*086c*/ 	.word	0x00000003
        /*0870*/ 	.word	0x0002e860
        /*0874*/ 	.short	0x010a
        /*0876*/ 	.byte	0x3f
	.zero		1


	//   ....[60]....
        /*0878*/ 	.word	0x00015cc0
        /*087c*/ 	.word	0x00000004
        /*0880*/ 	.word	0x0002e880
        /*0884*/ 	.short	0x010a
        /*0886*/ 	.byte	0x3f
	.zero		1


	//   ....[61]....
        /*0888*/ 	.word	0x00015ce0
        /*088c*/ 	.word	0x00000003
        /*0890*/ 	.word	0x0002e880
        /*0894*/ 	.short	0x010a
        /*0896*/ 	.byte	0x3f
	.zero		1


	//   ....[62]....
        /*0898*/ 	.word	0x00015d50
        /*089c*/ 	.word	0x00000003
        /*08a0*/ 	.word	0x0002e800
        /*08a4*/ 	.short	0x010a
        /*08a6*/ 	.byte	0x3f
	.zero		1


	//   ....[63]....
        /*08a8*/ 	.word	0x00015da0
        /*08ac*/ 	.word	0x00000003
        /*08b0*/ 	.word	0x0002e830
        /*08b4*/ 	.short	0x010a
        /*08b6*/ 	.byte	0x3f
	.zero		1


	//   ....[64]....
        /*08b8*/ 	.word	0x00015e00
        /*08bc*/ 	.word	0x0000000b
        /*08c0*/ 	.word	0x0002e830
        /*08c4*/ 	.short	0x010a
        /*08c6*/ 	.byte	0x3f
	.zero		1


	//   ....[65]....
        /*08c8*/ 	.word	0x00015e60
        /*08cc*/ 	.word	0x0000000a
        /*08d0*/ 	.word	0x0002e850
        /*08d4*/ 	.short	0x010a
        /*08d6*/ 	.byte	0x3f
	.zero		1


	//   ....[66]....
        /*08d8*/ 	.word	0x00015ec0
        /*08dc*/ 	.word	0x0000000a
        /*08e0*/ 	.word	0x0002e830
        /*08e4*/ 	.short	0x010a
        /*08e6*/ 	.byte	0x3f
	.zero		1


	//   ....[67]....
        /*08e8*/ 	.word	0x00015f20
        /*08ec*/ 	.word	0x00000009
        /*08f0*/ 	.word	0x0002e850
        /*08f4*/ 	.short	0x010a
        /*08f6*/ 	.byte	0x3f
	.zero		1


	//   ....[68]....
        /*08f8*/ 	.word	0x00015f80
        /*08fc*/ 	.word	0x00000005
        /*0900*/ 	.word	0x0002e850
        /*0904*/ 	.short	0x010a
        /*0906*/ 	.byte	0x3f
	.zero		1


	//   ....[69]....
        /*0908*/ 	.word	0x000160d0
        /*090c*/ 	.word	0x00000004
        /*0910*/ 	.word	0x0002e880
        /*0914*/ 	.short	0x010a
        /*0916*/ 	.byte	0x3f
	.zero		1


	//   ....[70]....
        /*0918*/ 	.word	0x00016120
        /*091c*/ 	.word	0x00000004
        /*0920*/ 	.word	0x0002e840
        /*0924*/ 	.short	0x010a
        /*0926*/ 	.byte	0x3f
	.zero		1


	//   ....[71]....
        /*0928*/ 	.word	0x00016180
        /*092c*/ 	.word	0x00000003
        /*0930*/ 	.word	0x0002e820
        /*0934*/ 	.short	0x010a
        /*0936*/ 	.byte	0x3f
	.zero		1


	//   ....[72]....
        /*0938*/ 	.word	0x000161d0
        /*093c*/ 	.word	0x00000004
        /*0940*/ 	.word	0x0002e880
        /*0944*/ 	.short	0x010a
        /*0946*/ 	.byte	0x3f
	.zero		1


	//   ....[73]....
        /*0948*/ 	.word	0x00016220
        /*094c*/ 	.word	0x00000004
        /*0950*/ 	.word	0x0002e840
        /*0954*/ 	.short	0x010a
        /*0956*/ 	.byte	0x3f
	.zero		1


	//   ....[74]....
        /*0958*/ 	.word	0x00016280
        /*095c*/ 	.word	0x00000003
        /*0960*/ 	.word	0x0002e870
        /*0964*/ 	.short	0x010a
        /*0966*/ 	.byte	0x3f
	.zero		1


	//   ....[75]....
        /*0968*/ 	.word	0x000162e0
        /*096c*/ 	.word	0x00000004
        /*0970*/ 	.word	0x0002e860
        /*0974*/ 	.short	0x010a
        /*0976*/ 	.byte	0x3f
	.zero		1


	//   ....[76]....
        /*0978*/ 	.word	0x00016330
        /*097c*/ 	.word	0x00000014
        /*0980*/ 	.word	0x0002e870
        /*0984*/ 	.short	0x010a
        /*0986*/ 	.byte	0x3f
	.zero		1


	//   ....[77]....
        /*0988*/ 	.word	0x00016380
        /*098c*/ 	.word	0x00000014
        /*0990*/ 	.word	0x0002e860
        /*0994*/ 	.short	0x010a
        /*0996*/ 	.byte	0x3f
	.zero		1


	//   ....[78]....
        /*0998*/ 	.word	0x000163d0
        /*099c*/ 	.word	0x00000000
        /*09a0*/ 	.word	0x0002e820
        /*09a4*/ 	.short	0x010a
        /*09a6*/ 	.byte	0x3f
	.zero		1


	//   ....[79]....
        /*09a8*/ 	.word	0x00016570
        /*09ac*/ 	.word	0x00000006
        /*09b0*/ 	.word	0x00000000
        /*09b4*/ 	.short	0x010a
        /*09b6*/ 	.byte	0x3f
	.zero		1


	//   ....[80]....
        /*09b8*/ 	.word	0x000165c0
        /*09bc*/ 	.word	0x00000007
        /*09c0*/ 	.word	0x00000000
        /*09c4*/ 	.short	0x010a
        /*09c6*/ 	.byte	0x3f
	.zero		1


	//   ....[81]....
        /*09c8*/ 	.word	0x00016610
        /*09cc*/ 	.word	0x00000004
        /*09d0*/ 	.word	0x0002e860
        /*09d4*/ 	.short	0x010a
        /*09d6*/ 	.byte	0x3f
	.zero		1


	//   ....[82]....
        /*09d8*/ 	.word	0x00016660
        /*09dc*/ 	.word	0x00000003
        /*09e0*/ 	.word	0x0002e860
        /*09e4*/ 	.short	0x010a
        /*09e6*/ 	.byte	0x3f
	.zero		1


	//   ....[83]....
        /*09e8*/ 	.word	0x000166b0
        /*09ec*/ 	.word	0x00000004
        /*09f0*/ 	.word	0x0002e880
        /*09f4*/ 	.short	0x010a
        /*09f6*/ 	.byte	0x3f
	.zero		1


	//----- nvinfo : EIATTR_NUM_MBARRIERS
	.align		4
.L_1083:
        /*09f8*/ 	.byte	0x03, 0x38
        /*09fa*/ 	.short	0x0016


	//----- nvinfo : EIATTR_EXIT_INSTR_OFFSETS
	.align		4
        /*09fc*/ 	.byte	0x04, 0x1c
        /*09fe*/ 	.short	(.L_1085 - .L_1084)


	//   ....[0]....
.L_1084:
        /*0a00*/ 	.word	0x00000a50


	//   ....[1]....
        /*0a04*/ 	.word	0x00012560


	//   ....[2]....
        /*0a08*/ 	.word	0x00015d30


	//----- nvinfo : EIATTR_MAX_THREADS
	.align		4
.L_1085:
        /*0a0c*/ 	.byte	0x04, 0x05
        /*0a0e*/ 	.short	(.L_1087 - .L_1086)
.L_1086:
        /*0a10*/ 	.word	0x00000180
        /*0a14*/ 	.word	0x00000001
        /*0a18*/ 	.word	0x00000001


	//----- nvinfo : EIATTR_CRS_STACK_SIZE
	.align		4
.L_1087:
        /*0a1c*/ 	.byte	0x04, 0x1e
        /*0a1e*/ 	.short	(.L_1089 - .L_1088)
.L_1088:
        /*0a20*/ 	.word	0x00000000


	//----- nvinfo : EIATTR_CBANK_PARAM_SIZE
	.align		4
.L_1089:
        /*0a24*/ 	.byte	0x03, 0x19
        /*0a26*/ 	.short	0x0bf0


	//----- nvinfo : EIATTR_PARAM_CBANK
	.align		4
        /*0a28*/ 	.byte	0x04, 0x0a
        /*0a2a*/ 	.short	(.L_1091 - .L_1090)
	.align		4
.L_1090:
        /*0a2c*/ 	.word	index@(.nv.constant0._ZN7cutlass13device_kernelIN5flash11enable_sm90INS1_16FlashAttnFwdSm90INS1_25CollectiveMainloopFwdSm90ILi2EN4cute5tupleIJNS5_1CILi1EEES8_S8_EEENS6_IJNS7_ILi128EEENS7_ILi224EEESA_EEELi128ENS_12float_e4m3_tEfNS_4arch4Sm90ELb1ELb0ELb1ELb0ELb0ELb0ELb0ELb1ELb1ELb0ELb0ELb0EEENS1_21CollectiveEpilogueFwdINS6_IJSA_SA_SB_EEES9_NS_10bfloat16_tESF_Li256ELb0ELb0ELb0ELb1EEENS1_30DynamicPersistentTileSchedulerILi256ELi128ELb0ELb0ELb1EEEEEEEEEvNT_6ParamsE)
        /*0a30*/ 	.short	0x0210
        /*0a32*/ 	.short	0x0bf0


	//----- nvinfo : EIATTR_SW_WAR
	.align		4
.L_1091:
        /*0a34*/ 	.byte	0x04, 0x36
        /*0a36*/ 	.short	(.L_1093 - .L_1092)
.L_1092:
        /*0a38*/ 	.word	0x00000008
.L_1093:


//--------------------- .nv.info._ZN7cutlass13device_kernelIN5flash11enable_sm90INS1_16FlashAttnFwdSm90INS1_25CollectiveMainloopFwdSm90ILi2EN4cute5tupleIJNS5_1CILi1EEES8_S8_EEENS6_IJNS7_ILi128EEENS7_ILi224EEESA_EEELi128ENS_12float_e4m3_tEfNS_4arch4Sm90ELb1ELb0ELb1ELb1ELb0ELb0ELb0ELb1ELb1ELb0ELb0ELb0EEENS1_21CollectiveEpilogueFwdINS6_IJSA_SA_SB_EEES9_NS_10bfloat16_tESF_Li256ELb1ELb0ELb0ELb1EEENS1_36VarlenDynamicPersistentTileSchedulerILi128ELi224ELi256ELi128ELb0ELb0ELb1ELb1ELb1ELb1EEEEEEEEEvNT_6ParamsE --------------------------
	.section	.nv.info._ZN7cutlass13device_kernelIN5flash11enable_sm90INS1_16FlashAttnFwdSm90INS1_25CollectiveMainloopFwdSm90ILi2EN4cute5tupleIJNS5_1CILi1EEES8_S8_EEENS6_IJNS7_ILi128EEENS7_ILi224EEESA_EEELi128ENS_12float_e4m3_tEfNS_4arch4Sm90ELb1ELb0ELb1ELb1ELb0ELb0ELb0ELb1ELb1ELb0ELb0ELb0EEENS1_21CollectiveEpilogueFwdINS6_IJSA_SA_SB_EEES9_NS_10bfloat16_tESF_Li256ELb1ELb0ELb0ELb1EEENS1_36VarlenDynamicPersistentTileSchedulerILi128ELi224ELi256ELi128ELb0ELb0ELb1ELb1ELb1ELb1EEEEEEEEEvNT_6ParamsE,"",@"SHT_CUDA_INFO"
	.sectionflags	@""
	.align	4


	//----- nvinfo : EIATTR_CUDA_API_VERSION
	.align		4
        /*0000*/ 	.byte	0x04, 0x37
        /*0002*/ 	.short	(.L_1095 - .L_1094)
.L_1094:
        /*0004*/ 	.word	0x00000082


	//----- nvinfo : EIATTR_KPARAM_INFO
	.align		4
.L_1095:
        /*0008*/ 	.byte	0x04, 0x17
        /*000a*/ 	.short	(.L_1097 - .L_1096)
.L_1096:
        /*000c*/ 	.word	0x00000000
        /*0010*/ 	.short	0x0000
        /*0012*/ 	.short	0x0070
        /*0014*/ 	.byte	0x00, 0xf0, 0x01, 0x28


	//----- nvinfo : EIATTR_SPARSE_MMA_MASK
	.align		4
.L_1097:
        /*0018*/ 	.byte	0x03, 0x50
        /*001a*/ 	.short	0x0000


	//----- nvinfo : EIATTR_MAXREG_COUNT
	.align		4
        /*001c*/ 	.byte	0x03, 0x1b
        /*001e*/ 	.short	0x00a8


	//----- nvinfo : EIATTR_NUM_BARRIERS
	.align		4
        /*0020*/ 	.byte	0x02, 0x4c
        /*0022*/ 	.byte	0x10
	.zero		1


	//----- nvinfo : EIATTR_EXTERNS
	.align		4
        /*0024*/ 	.byte	0x04, 0x0f
        /*0026*/ 	.short	(.L_1099 - .L_1098)


	//   ....[0]....
	.align		4
.L_1098:
        /*0028*/ 	.word	index@(__assertfail)


	//----- nvinfo : EIATTR_ANNOTATIONS
	.align		4
.L_1099:
        /*002c*/ 	.byte	0x04, 0x55
        /*002e*/ 	.short	(.L_1101 - .L_1100)


	//   ....[0]....
.L_1100:
        /* <DEDUP_REMOVED lines=39> */


	//----- nvinfo : EIATTR_MERCURY_ISA_VERSION
	.align		4
.L_1101:
        /*0290*/ 	.byte	0x03, 0x5f
        /*0292*/ 	.short	0x0101


	//----- nvinfo : EIATTR_UNUSED_LOAD_BYTE_OFFSET
	.align		4
        /*0294*/ 	.byte	0x04, 0x44
        /*0296*/ 	.short	(.L_1103 - .L_1102)


	//   ....[0]....
.L_1102:
        /*0298*/ 	.word	0x00000a70
        /*029c*/ 	.word	0x0000fff0


	//   ....[1]....
        /*02a0*/ 	.word	0x00010e40
        /*02a4*/ 	.word	0x0000fff0


	//----- nvinfo : EIATTR_INT_WARP_WIDE_INSTR_OFFSETS
	.align		4
.L_1103:
        /*02a8*/ 	.byte	0x04, 0x31
        /*02aa*/ 	.short	(.L_1105 - .L_1104)


	//   ....[0]....
.L_1104:
        /*02ac*/ 	.word	0x00000160


	//   ....[1]....
        /*02b0*/ 	.word	0x000001a0


	//   ....[2]....
        /*02b4*/ 	.word	0x00000210


	//   ....[3]....
        /*02b8*/ 	.word	0x00014950


	//   ....[4]....
        /*02bc*/ 	.word	0x000149e0


	//   ....[5]....
        /*02c0*/ 	.word	0x00015130


	//   ....[6]....
        /*02c4*/ 	.word	0x00016a50


	//   ....[7]....
        /*02c8*/ 	.word	0x00016ae0


	//----- nvinfo : EIATTR_COOP_GROUP_MASK_REGIDS
	.align		4
.L_1105:
        /*02cc*/ 	.byte	0x04, 0x29
        /*02ce*/ 	.short	(.L_1107 - .L_1106)


	//   ....[0]....
.L_1106:
        /*02d0*/ 	.word	0xffffffff


	//   ....[1]....
        /*02d4*/ 	.word	0xffffffff


	//   ....[2]....
        /*02d8*/ 	.word	0xffffffff


	//   ....[3]....
        /*02dc*/ 	.word	0xffffffff


	//   ....[4]....
        /*02e0*/ 	.word	0xffffffff


	//   ....[5]....
        /*02e4*/ 	.word	0xffffffff


	//   ....[6]....
        /*02e8*/ 	.word	0xffffffff


	//   ....[7]....
        /*02ec*/ 	.word	0xffffffff


	//   ....[8]....
        /*02f0*/ 	.word	0xffffffff


	//   ....[9]....
        /*02f4*/ 	.word	0xffffffff


	//   ....[10]....
        /*02f8*/ 	.word	0xffffffff


	//   ....[11]....
        /*02fc*/ 	.word	0xffffffff


	//   ....[12]....
        /*0300*/ 	.word	0xffffffff


	//   ....[13]....
        /*0304*/ 	.word	0xffffffff


	//   ....[14]....
        /*0308*/ 	.word	0xffffffff


	//   ....[15]....
        /*030c*/ 	.word	0xffffffff


	//   ....[16]....
        /*0310*/ 	.word	0xffffffff


	//   ....[17]....
        /*0314*/ 	.word	0xffffffff


	//   ....[18]....
        /*0318*/ 	.word	0xffffffff


	//   ....[19]....
        /*031c*/ 	.word	0xffffffff


	//   ....[20]....
        /*0320*/ 	.word	0xffffffff


	//   ....[21]....
        /*0324*/ 	.word	0xffffffff


	//   ....[22]....
        /*0328*/ 	.word	0xffffffff


	//   ....[23]....
        /*032c*/ 	.word	0xffffffff


	//   ....[24]....
        /*0330*/ 	.word	0xffffffff


	//   ....[25]....
        /*0334*/ 	.word	0xffffffff


	//   ....[26]....
        /*0338*/ 	.word	0xffffffff


	//   ....[27]....
        /*033c*/ 	.word	0xffffffff


	//   ....[28]....
        /*0340*/ 	.word	0xffffffff


	//   ....[29]....
        /*0344*/ 	.word	0xffffffff


	//   ....[30]....
        /*0348*/ 	.word	0xffffffff


	//   ....[31]....
        /*034c*/ 	.word	0xffffffff


	//   ....[32]....
        /*0350*/ 	.word	0xffffffff


	//   ....[33]....
        /*0354*/ 	.word	0xffffffff


	//   ....[34]....
        /*0358*/ 	.word	0xffffffff


	//   ....[35]....
        /*035c*/ 	.word	0xffffffff


	//   ....[36]....
        /*0360*/ 	.word	0xffffffff


	//   ....[37]....
        /*0364*/ 	.word	0xffffffff


	//   ....[38]....
        /*0368*/ 	.word	0xffffffff


	//   ....[39]....
        /*036c*/ 	.word	0xffffffff


	//   ....[40]....
        /*0370*/ 	.word	0xffffffff


	//   ....[41]....
        /*0374*/ 	.word	0xffffffff


	//   ....[42]....
        /*0378*/ 	.word	0xffffffff


	//   ....[43]....
        /*037c*/ 	.word	0xffffffff


	//   ....[44]....
        /*0380*/ 	.word	0xffffffff


	//   ....[45]....
        /*0384*/ 	.word	0xffffffff


	//   ....[46]....
        /*0388*/ 	.word	0xffffffff


	//   ....[47]....
        /*038c*/ 	.word	0xffffffff


	//   ....[48]....
        /*0390*/ 	.word	0xffffffff


	//   ....[49]....
        /*0394*/ 	.word	0xffffffff


	//   ....[50]....
        /*0398*/ 	.word	0xffffffff


	//   ....[51]....
        /*039c*/ 	.word	0xffffffff


	//   ....[52]....
        /*03a0*/ 	.word	0xffffffff


	//   ....[53]....
        /*03a4*/ 	.word	0xffffffff


	//   ....[54]....
        /*03a8*/ 	.word	0xffffffff


	//   ....[55]....
        /*03ac*/ 	.word	0xffffffff


	//   ....[56]....
        /*03b0*/ 	.word	0xffffffff


	//   ....[57]....
        /*03b4*/ 	.word	0xffffffff


	//   ....[58]....
        /*03b8*/ 	.word	0xffffffff


	//   ....[59]....
        /*03bc*/ 	.word	0xffffffff


	//   ....[60]....
        /*03c0*/ 	.word	0xffffffff


	//   ....[61]....
        /*03c4*/ 	.word	0xffffffff


	//   ....[62]....
        /*03c8*/ 	.word	0xffffffff


	//   ....[63]....
        /*03cc*/ 	.word	0xffffffff


	//   ....[64]....
        /*03d0*/ 	.word	0xffffffff


	//   ....[65]....
        /*03d4*/ 	.word	0xffffffff


	//   ....[66]....
        /*03d8*/ 	.word	0xffffffff


	//   ....[67]....
        /*03dc*/ 	.word	0xffffffff


	//   ....[68]....
        /*03e0*/ 	.word	0xffffffff


	//   ....[69]....
        /*03e4*/ 	.word	0xffffffff


	//   ....[70]....
        /*03e8*/ 	.word	0xffffffff


	//   ....[71]....
        /*03ec*/ 	.word	0xffffffff


	//   ....[72]....
        /*03f0*/ 	.word	0xffffffff


	//   ....[73]....
        /*03f4*/ 	.word	0xffffffff


	//   ....[74]....
        /*03f8*/ 	.word	0xffffffff


	//   ....[75]....
        /*03fc*/ 	.word	0xffffffff


	//   ....[76]....
        /*0400*/ 	.word	0xffffffff


	//   ....[77]....
        /*0404*/ 	.word	0xffffffff


	//   ....[78]....
        /*0408*/ 	.word	0xffffffff


	//   ....[79]....
        /*040c*/ 	.word	0xffffffff


	//   ....[80]....
        /*0410*/ 	.word	0xffffffff


	//   ....[81]....
        /*0414*/ 	.word	0xffffffff


	//   ....[82]....
        /*0418*/ 	.word	0xffffffff


	//   ....[83]....
        /*041c*/ 	.word	0xffffffff


	//   ....[84]....
        /*0420*/ 	.word	0xffffffff


	//   ....[85]....
        /*0424*/ 	.word	0xffffffff


	//   ....[86]....
        /*0428*/ 	.word	0xffffffff


	//   ....[87]....
        /*042c*/ 	.word	0xffffffff


	//   ....[88]....
        /*0430*/ 	.word	0xffffffff


	//   ....[89]....
        /*0434*/ 	.word	0xffffffff


	//   ....[90]....
        /*0438*/ 	.word	0xffffffff


	//   ....[91]....
        /*043c*/ 	.word	0x0500000f


	//   ....[92]....
        /*0440*/ 	.word	0x0500000f


	//----- nvinfo : EIATTR_COOP_GROUP_INSTR_OFFSETS
	.align		4
.L_1107:
        /*0444*/ 	.byte	0x04, 0x28
        /*0446*/ 	.short	(.L_1109 - .L_1108)


	//   ....[0]....
.L_1108:
        /*0448*/ 	.word	0x00000070


	//   ....[1]....
        /*044c*/ 	.word	0x00000170


	//   ....[2]....
        /*0450*/ 	.word	0x000001c0


	//   ....[3]....
        /*0454*/ 	.word	0x000003f0


	//   ....[4]....
        /*0458*/ 	.word	0x00000550


	//   ....[5]....
        /*045c*/ 	.word	0x00000670


	//   ....[6]....
        /*0460*/ 	.word	0x000007d0


	//   ....[7]....
        /*0464*/ 	.word	0x000015e0


	//   ....[8]....
        /*0468*/ 	.word	0x00003e50


	//   ....[9]....
        /*046c*/ 	.word	0x00003f00


	//   ....[10]....
        /*0470*/ 	.word	0x00004fe0


	//   ....[11]....
        /*0474*/ 	.word	0x00005040


	//   ....[12]....
        /*0478*/ 	.word	0x00009000


	//   ....[13]....
        /*047c*/ 	.word	0x000090f0


	//   ....[14]....
        /*0480*/ 	.word	0x0000a2e0


	//   ....[15]....
        /*0484*/ 	.word	0x0000a380


	//   ....[16]....
        /*0488*/ 	.word	0x0000e350


	//   ....[17]....
        /*048c*/ 	.word	0x0000e380


	//   ....[18]....
        /*0490*/ 	.word	0x0000e3d0


	//   ....[19]....
        /*0494*/ 	.word	0x0000e3f0


	//   ....[20]....
        /*0498*/ 	.word	0x000106a0


	//   ....[21]....
        /*049c*/ 	.word	0x000106b0


	//   ....[22]....
        /*04a0*/ 	.word	0x00010730


	//   ....[23]....
        /*04a4*/ 	.word	0x00010740


	//   ....[24]....
        /*04a8*/ 	.word	0x000116e0


	//   ....[25]....
        /*04ac*/ 	.word	0x000116f0


	//   ....[26]....
        /*04b0*/ 	.word	0x00011700


	//   ....[27]....
        /*04b4*/ 	.word	0x00011710


	//   ....[28]....
        /*04b8*/ 	.word	0x00011720


	//   ....[29]....
        /*04bc*/ 	.word	0x00011730


	//   ....[30]....
        /*04c0*/ 	.word	0x00011740


	//   ....[31]....
        /*04c4*/ 	.word	0x00011750


	//   ....[32]....
        /*04c8*/ 	.word	0x00011780


	//   ....[33]....
        /*04cc*/ 	.word	0x00011790


	//   ....[34]....
        /*04d0*/ 	.word	0x000117c0


	//   ....[35]....
        /*04d4*/ 	.word	0x000117d0


	//   ....[36]....
        /*04d8*/ 	.word	0x00011830


	//   ....[37]....
        /*04dc*/ 	.word	0x00011840


	//   ....[38]....
        /*04e0*/ 	.word	0x00011850


	//   ....[39]....
        /*04e4*/ 	.word	0x00011880


	//   ....[40]....
        /*04e8*/ 	.word	0x000118b0


	//   ....[41]....
        /*04ec*/ 	.word	0x000118c0


	//   ....[42]....
        /*04f0*/ 	.word	0x000118d0


	//   ....[43]....
        /*04f4*/ 	.word	0x000118e0


	//   ....[44]....
        /*04f8*/ 	.word	0x00011910


	//   ....[45]....
        /*04fc*/ 	.word	0x00011920


	//   ....[46]....
        /*0500*/ 	.word	0x00011930


	//   ....[47]....
        /*0504*/ 	.word	0x00011940


	//   ....[48]....
        /*0508*/ 	.word	0x00011950


	//   ....[49]....
        /*050c*/ 	.word	0x00011960


	//   ....[50]....
        /*0510*/ 	.word	0x00011970


	//   ....[51]....
        /*0514*/ 	.word	0x00011980


	//   ....[52]....
        /*0518*/ 	.word	0x00011990


	//   ....[53]....
        /*051c*/ 	.word	0x000119a0


	//   ....[54]....
        /*0520*/ 	.word	0x000119c0


	//   ....[55]....
        /*0524*/ 	.word	0x000119f0


	//   ....[56]....
        /*0528*/ 	.word	0x00013490


	//   ....[57]....
        /*052c*/ 	.word	0x00013670


	//   ....[58]....
        /*0530*/ 	.word	0x000136a0


	//   ....[59]....
        /*0534*/ 	.word	0x000136d0


	//   ....[60]....
        /*0538*/ 	.word	0x00013710


	//   ....[61]....
        /*053c*/ 	.word	0x00013740


	//   ....[62]....
        /*0540*/ 	.word	0x00013780


	//   ....[63]....
        /*0544*/ 	.word	0x00013910


	//   ....[64]....
        /*0548*/ 	.word	0x00013940


	//   ....[65]....
        /*054c*/ 	.word	0x00013970


	//   ....[66]....
        /*0550*/ 	.word	0x000139a0


	//   ....[67]....
        /*0554*/ 	.word	0x000139d0


	//   ....[68]....
        /*0558*/ 	.word	0x00013a10


	//   ....[69]....
        /*055c*/ 	.word	0x00013ab0


	//   ....[70]....
        /*0560*/ 	.word	0x00013b40


	//   ....[71]....
        /*0564*/ 	.word	0x00013bf0


	//   ....[72]....
        /*0568*/ 	.word	0x00015200


	//   ....[73]....
        /*056c*/ 	.word	0x00017600


	//   ....[74]....
        /*0570*/ 	.word	0x00017630


	//   ....[75]....
        /*0574*/ 	.word	0x00017660


	//   ....[76]....
        /*0578*/ 	.word	0x000176a0


	//   ....[77]....
        /*057c*/ 	.word	0x000176d0


	//   ....[78]....
        /*0580*/ 	.word	0x000176e0


	//   ....[79]....
        /*0584*/ 	.word	0x00017710


	//   ....[80]....
        /*0588*/ 	.word	0x00017720


	//   ....[81]....
        /*058c*/ 	.word	0x00017860


	//   ....[82]....
        /*0590*/ 	.word	0x00017890


	//   ....[83]....
        /*0594*/ 	.word	0x000178c0


	//   ....[84]....
        /*0598*/ 	.word	0x000178f0


	//   ....[85]....
        /*059c*/ 	.word	0x00017920


	//   ....[86]....
        /*05a0*/ 	.word	0x00017960


	//   ....[87]....
        /*05a4*/ 	.word	0x000179f0


	//   ....[88]....
        /*05a8*/ 	.word	0x00017a80


	//   ....[89]....
        /*05ac*/ 	.word	0x00017af0


	//   ....[90]....
        /*05b0*/ 	.word	0x00018180


	//   ....[91]....
        /*05b4*/ 	.word	0x00018780


	//   ....[92]....
        /*05b8*/ 	.word	0x00018c10


	//----- nvinfo : EIATTR_REG_RECONFIG
	.align		4
.L_1109:
        /*05bc*/ 	.byte	0x01, 0x54
	.zero		2


	//----- nvinfo : EIATTR_SYSCALL_OFFSETS
	.align		4
        /*05c0*/ 	.byte	0x04, 0x46
        /*05c2*/ 	.short	(.L_1111 - .L_1110)


	//   ....[0]....
.L_1110:
        /*05c4*/ 	.word	0x000017c0


	//   ....[1]....
        /*05c8*/ 	.word	0x00014b80


	//   ....[2]....
        /*05cc*/ 	.word	0x00014cc0


	//   ....[3]....
        /*05d0*/ 	.word	0x00014e00


	//   ....[4]....
        /*05d4*/ 	.word	0x00014f20


	//----- nvinfo : EIATTR_MBARRIER_INSTR_OFFSETS
	.align		4
.L_1111:
        /*05d8*/ 	.byte	0x04, 0x39
        /*05da*/ 	.short	(.L_1113 - .L_1112)


	//   ....[0]....
.L_1112:
        /*05dc*/ 	.word	0x000002a0
        /*05e0*/ 	.word	0x000000ff
        /*05e4*/ 	.word	0x0002e800
        /*05e8*/ 	.short	0x0100
        /*05ea*/ 	.byte	0x08
	.zero		1


	//   ....[1]....
        /*05ec*/ 	.word	0x000002b0
        /*05f0*/ 	.word	0x000000ff
        /*05f4*/ 	.word	0x0002e820
        /*05f8*/ 	.short	0x0100
        /*05fa*/ 	.byte	0x08
	.zero		1


	//   ....[2]....
        /*05fc*/ 	.word	0x000003a0
        /*0600*/ 	.word	0x000000ff
        /*0604*/ 	.word	0x0002e830
        /*0608*/ 	.short	0x0100
        /*060a*/ 	.byte	0x08
	.zero		1


	//   ....[3]....
        /*060c*/ 	.word	0x000003b0
        /*0610*/ 	.word	0x000000ff
        /*0614*/ 	.word	0x0002e840
        /*0618*/ 	.short	0x0100
        /*061a*/ 	.byte	0x08
	.zero		1


	//   ....[4]....
        /*061c*/ 	.word	0x000003c0
        /*0620*/ 	.word	0x000000ff
        /*0624*/ 	.word	0x0002e838
        /*0628*/ 	.short	0x0100
        /*062a*/ 	.byte	0x08
	.zero		1


	//   ....[5]....
        /*062c*/ 	.word	0x000003d0
        /*0630*/ 	.word	0x000000ff
        /*0634*/ 	.word	0x0002e848
        /*0638*/ 	.short	0x0100
        /*063a*/ 	.byte	0x08
	.zero		1


	//   ....[6]....
        /*063c*/ 	.word	0x00000500
        /*0640*/ 	.word	0x000000ff
        /*0644*/ 	.word	0x0002e850
        /*0648*/ 	.short	0x0100
        /*064a*/ 	.byte	0x08
	.zero		1


	//   ....[7]....
        /*064c*/ 	.word	0x00000510
        /*0650*/ 	.word	0x000000ff
        /*0654*/ 	.word	0x0002e860
        /*0658*/ 	.short	0x0100
        /*065a*/ 	.byte	0x08
	.zero		1


	//   ....[8]....
        /*065c*/ 	.word	0x00000520
        /*0660*/ 	.word	0x000000ff
        /*0664*/ 	.word	0x0002e858
        /*0668*/ 	.short	0x0100
        /*066a*/ 	.byte	0x08
	.zero		1


	//   ....[9]....
        /*066c*/ 	.word	0x00000530
        /*0670*/ 	.word	0x000000ff
        /*0674*/ 	.word	0x0002e868
        /*0678*/ 	.short	0x0100
        /*067a*/ 	.byte	0x08
	.zero		1


	//   ....[10]....
        /*067c*/ 	.word	0x00000620
        /*0680*/ 	.word	0x000000ff
        /*0684*/ 	.word	0x0002e870
        /*0688*/ 	.short	0x0100
        /*068a*/ 	.byte	0x06
	.zero		1


	//   ....[11]....
        /*068c*/ 	.word	0x00000630
        /*0690*/ 	.word	0x000000ff
        /*0694*/ 	.word	0x0002e880
        /*0698*/ 	.short	0x0100
        /*069a*/ 	.byte	0x06
	.zero		1


	//   ....[12]....
        /*069c*/ 	.word	0x00000640
        /*06a0*/ 	.word	0x000000ff
        /*06a4*/ 	.word	0x0002e878
        /*06a8*/ 	.short	0x0100
        /*06aa*/ 	.byte	0x06
	.zero		1


	//   ....[13]....
        /*06ac*/ 	.word	0x00000650
        /*06b0*/ 	.word	0x000000ff
        /*06b4*/ 	.word	0x0002e888
        /*06b8*/ 	.short	0x0100
        /*06ba*/ 	.byte	0x06
	.zero		1


	//   ....[14]....
        /*06bc*/ 	.word	0x00000780
        /*06c0*/ 	.word	0x000000ff
        /*06c4*/ 	.word	0x0002e890
        /*06c8*/ 	.short	0x0100
        /*06ca*/ 	.byte	0x08
	.zero		1


	//   ....[15]....
        /*06cc*/ 	.word	0x00000790
        /*06d0*/ 	.word	0x000000ff
        /*06d4*/ 	.word	0x0002e8a0
        /*06d8*/ 	.short	0x0100
        /*06da*/ 	.byte	0x08
	.zero		1


	//   ....[16]....
        /*06dc*/ 	.word	0x000007a0
        /*06e0*/ 	.word	0x000000ff
        /*06e4*/ 	.word	0x0002e898
        /*06e8*/ 	.short	0x0100
        /*06ea*/ 	.byte	0x08
	.zero		1


	//   ....[17]....
        /*06ec*/ 	.word	0x000007b0
        /*06f0*/ 	.word	0x000000ff
        /*06f4*/ 	.word	0x0002e8a8
        /*06f8*/ 	.short	0x0100
        /*06fa*/ 	.byte	0x08
	.zero		1


	//   ....[18]....
        /*06fc*/ 	.word	0x000008e0
        /*0700*/ 	.word	0x000000ff
        /*0704*/ 	.word	0x0002e8b0
        /*0708*/ 	.short	0x0100
        /*070a*/ 	.byte	0x08
	.zero		1


	//   ....[19]....
        /*070c*/ 	.word	0x000008f0
        /*0710*/ 	.word	0x000000ff
        /*0714*/ 	.word	0x0002e8c0
        /*0718*/ 	.short	0x0100
        /*071a*/ 	.byte	0x08
	.zero		1


	//   ....[20]....
        /*071c*/ 	.word	0x00000900
        /*0720*/ 	.word	0x000000ff
        /*0724*/ 	.word	0x0002e8b8
        /*0728*/ 	.short	0x0100
        /*072a*/ 	.byte	0x08
	.zero		1


	//   ....[21]....
        /*072c*/ 	.word	0x00000910
        /*0730*/ 	.word	0x000000ff
        /*0734*/ 	.word	0x0002e8c8
        /*0738*/ 	.short	0x0100
        /*073a*/ 	.byte	0x08
	.zero		1


	//   ....[22]....
        /*073c*/ 	.word	0x00001af0
        /*0740*/ 	.word	0x000000ff
        /*0744*/ 	.word	0x0002e800
        /*0748*/ 	.short	0x010a
        /*074a*/ 	.byte	0x29
	.zero		1


	//   ....[23]....
        /*074c*/ 	.word	0x00001b90
        /*0750*/ 	.word	0x00000002
        /*0754*/ 	.word	0x0002e830
        /*0758*/ 	.short	0x010a
        /*075a*/ 	.byte	0x3f
	.zero		1


	//   ....[24]....
        /*075c*/ 	.word	0x00001bd0
        /*0760*/ 	.word	0x00000002
        /*0764*/ 	.word	0x0002e830
        /*0768*/ 	.short	0x010a
        /*076a*/ 	.byte	0x3f
	.zero		1


	//   ....[25]....
        /*076c*/ 	.word	0x000053e0
        /*0770*/ 	.word	0x00000053
        /*0774*/ 	.word	0x00000000
        /*0778*/ 	.short	0x0101
        /*077a*/ 	.byte	0x3f
	.zero		1


	//   ....[26]....
        /*077c*/ 	.word	0x00006c30
        /*0780*/ 	.word	0x000000ff
        /*0784*/ 	.word	0x0002e830
        /*0788*/ 	.short	0x010a
        /*078a*/ 	.byte	0x06
	.zero		1


	//   ....[27]....
        /*078c*/ 	.word	0x00006c70
        /*0790*/ 	.word	0x000000ff
        /*0794*/ 	.word	0x0002e830
        /*0798*/ 	.short	0x010a
        /*079a*/ 	.byte	0x06
	.zero		1


	//   ....[28]....
        /*079c*/ 	.word	0x00007860
        /*07a0*/ 	.word	0x000000ff
        /*07a4*/ 	.word	0x0002e850
        /*07a8*/ 	.short	0x010a
        /*07aa*/ 	.byte	0x06
	.zero		1


	//   ....[29]....
        /*07ac*/ 	.word	0x000078a0
        /*07b0*/ 	.word	0x000000ff
        /*07b4*/ 	.word	0x0002e850
        /*07b8*/ 	.short	0x010a
        /*07ba*/ 	.byte	0x06
	.zero		1


	//   ....[30]....
        /*07bc*/ 	.word	0x0000b340
        /*07c0*/ 	.word	0x00000002
        /*07c4*/ 	.word	0x00000000
        /*07c8*/ 	.short	0x0101
        /*07ca*/ 	.byte	0x3f
	.zero		1


	//   ....[31]....
        /*07cc*/ 	.word	0x0000b720
        /*07d0*/ 	.word	0x000000ff
        /*07d4*/ 	.word	0x00000000
        /*07d8*/ 	.short	0x0101
        /*07da*/ 	.byte	0x06
	.zero		1


	//   ....[32]....
        /*07dc*/ 	.word	0x0000bf90
        /*07e0*/ 	.word	0x000000ff
        /*07e4*/ 	.word	0x0002e830
        /*07e8*/ 	.short	0x010a
        /*07ea*/ 	.byte	0x06
	.zero		1


	//   ....[33]....
        /*07ec*/ 	.word	0x0000bfd0
        /*07f0*/ 	.word	0x000000ff
        /*07f4*/ 	.word	0x0002e830
        /*07f8*/ 	.short	0x010a
        /*07fa*/ 	.byte	0x06
	.zero		1


	//   ....[34]....
        /*07fc*/ 	.word	0x0000cbc0
        /*0800*/ 	.word	0x000000ff
        /*0804*/ 	.word	0x0002e850
        /*0808*/ 	.short	0x010a
        /*080a*/ 	.byte	0x06
	.zero		1


	//   ....[35]....
        /*080c*/ 	.word	0x0000cc00
        /*0810*/ 	.word	0x000000ff
        /*0814*/ 	.word	0x0002e850
        /*0818*/ 	.short	0x010a
        /*081a*/ 	.byte	0x06
	.zero		1


	//   ....[36]....
        /*081c*/ 	.word	0x0000f8b0
        /*0820*/ 	.word	0x00000002
        /*0824*/ 	.word	0x00000000
        /*0828*/ 	.short	0x0101
        /*082a*/ 	.byte	0x3f
	.zero		1


	//   ....[37]....
        /*082c*/ 	.word	0x0000fb80
        /*0830*/ 	.word	0x000000ff
        /*0834*/ 	.word	0x00000000
        /*0838*/ 	.short	0x0101
        /*083a*/ 	.byte	0x06
	.zero		1


	//   ....[38]....
        /*083c*/ 	.word	0x00010300
        /*0840*/ 	.word	0x000000ff
        /*0844*/ 	.word	0x0002e850
        /*0848*/ 	.short	0x010a
        /*084a*/ 	.byte	0x04
	.zero		1


	//   ....[39]....
        /*084c*/ 	.word	0x00010340
        /*0850*/ 	.word	0x000000ff
        /*0854*/ 	.word	0x0002e850
        /*0858*/ 	.short	0x010a
        /*085a*/ 	.byte	0x04
	.zero		1


	//   ....[40]....
        /*085c*/ 	.word	0x00010af0
        /*0860*/ 	.word	0x000000ff
        /*0864*/ 	.word	0x00000000
        /*0868*/ 	.short	0x0101
        /*086a*/ 	.byte	0x04
	.zero		1


	//   ....[41]....
        /*086c*/ 	.word	0x00012410
        /*0870*/ 	.word	0x00000003
        /*0874*/ 	.word	0x00000000
        /*0878*/ 	.short	0x0101
        /*087a*/ 	.byte	0x3f
	.zero		1


	//   ....[42]....
        /*087c*/ 	.word	0x00015430
        /*0880*/ 	.word	0x00000004
        /*0884*/ 	.word	0x0002e880
        /*0888*/ 	.short	0x010a
        /*088a*/ 	.byte	0x3f
	.zero		1


	//   ....[43]....
        /*088c*/ 	.word	0x00015600
        /*0890*/ 	.word	0x00000004
        /*0894*/ 	.word	0x0002e840
        /*0898*/ 	.short	0x010a
        /*089a*/ 	.byte	0x3f
	.zero		1


	//   ....[44]....
        /*089c*/ 	.word	0x00015920
        /*08a0*/ 	.word	0x000000ff
        /*08a4*/ 	.word	0x0002e820
        /*08a8*/ 	.short	0x010a
        /*08aa*/ 	.byte	0x29
	.zero		1


	//   ....[45]....
        /*08ac*/ 	.word	0x00015c00
        /*08b0*/ 	.word	0x00000004
        /*08b4*/ 	.word	0x0002e880
        /*08b8*/ 	.short	0x010a
        /*08ba*/ 	.byte	0x3f
	.zero		1


	//   ....[46]....
        /*08bc*/ 	.word	0x00015e80
        /*08c0*/ 	.word	0x00000004
        /*08c4*/ 	.word	0x0002e840
        /*08c8*/ 	.short	0x010a
        /*08ca*/ 	.byte	0x3f
	.zero		1


	//   ....[47]....
        /*08cc*/ 	.word	0x00016170
        /*08d0*/ 	.word	0x00000003
        /*08d4*/ 	.word	0x0002e870
        /*08d8*/ 	.short	0x010a
        /*08da*/ 	.byte	0x3f
	.zero		1


	//   ....[48]....
        /*08dc*/ 	.word	0x000161e0
        /*08e0*/ 	.word	0x00000003
        /*08e4*/ 	.word	0x0002e860
        /*08e8*/ 	.short	0x010a
        /*08ea*/ 	.byte	0x3f
	.zero		1


	//   ....[49]....
        /*08ec*/ 	.word	0x000169c0
        /*08f0*/ 	.word	0x00000002
        /*08f4*/ 	.word	0x0002e850
        /*08f8*/ 	.short	0x0101
        /*08fa*/ 	.byte	0x3f
	.zero		1


	//   ....[50]....
        /*08fc*/ 	.word	0x00016a00
        /*0900*/ 	.word	0x00000002
        /*0904*/ 	.word	0x00000000
        /*0908*/ 	.short	0x0101
        /*090a*/ 	.byte	0x3f
	.zero		1


	//   ....[51]....
        /*090c*/ 	.word	0x00016bc0
        /*0910*/ 	.word	0x00000014
        /*0914*/ 	.word	0x0002e870
        /*0918*/ 	.short	0x010a
        /*091a*/ 	.byte	0x3f
	.zero		1


	//   ....[52]....
        /*091c*/ 	.word	0x00016c50
        /*0920*/ 	.word	0x00000014
        /*0924*/ 	.word	0x0002e860
        /*0928*/ 	.short	0x010a
        /*092a*/ 	.byte	0x3f
	.zero		1


	//   ....[53]....
        /*092c*/ 	.word	0x00017310
        /*0930*/ 	.word	0x00000014
        /*0934*/ 	.word	0x0002e850
        /*0938*/ 	.short	0x0101
        /*093a*/ 	.byte	0x3f
	.zero		1


	//   ....[54]....
        /*093c*/ 	.word	0x00017360
        /*0940*/ 	.word	0x00000000
        /*0944*/ 	.word	0x00000000
        /*0948*/ 	.short	0x0101
        /*094a*/ 	.byte	0x3f
	.zero		1


	//   ....[55]....
        /*094c*/ 	.word	0x00018100
        /*0950*/ 	.word	0x00000000
        /*0954*/ 	.word	0x0002e820
        /*0958*/ 	.short	0x010a
        /*095a*/ 	.byte	0x3f
	.zero		1


	//   ....[56]....
        /*095c*/ 	.word	0x000182c0
        /*0960*/ 	.word	0x00000006
        /*0964*/ 	.word	0x00000000
        /*0968*/ 	.short	0x010a
        /*096a*/ 	.byte	0x3f
	.zero		1


	//   ....[57]....
        /*096c*/ 	.word	0x00018330
        /*0970*/ 	.word	0x00000007
        /*0974*/ 	.word	0x00000000
        /*0978*/ 	.short	0x010a
        /*097a*/ 	.byte	0x3f
	.zero		1


	//   ....[58]....
        /*097c*/ 	.word	0x00018390
        /*0980*/ 	.word	0x00000004
        /*0984*/ 	.word	0x0002e860
        /*0988*/ 	.short	0x010a
        /*098a*/ 	.byte	0x3f
	.zero		1


	//   ....[59]....
        /*098c*/ 	.word	0x000183e0
        /*0990*/ 	.word	0x00000003
        /*0994*/ 	.word	0x0002e860
        /*0998*/ 	.short	0x010a
        /*099a*/ 	.byte	0x3f
	.zero		1


	//   ....[60]....
        /*099c*/ 	.word	0x00018420
        /*09a0*/ 	.word	0x00000004
        /*09a4*/ 	.word	0x0002e880
        /*09a8*/ 	.short	0x010a
        /*09aa*/ 	.byte	0x3f
	.zero		1


	//   ....[61]....
        /*09ac*/ 	.word	0x00018440
        /*09b0*/ 	.word	0x00000003
        /*09b4*/ 	.word	0x0002e880
        /*09b8*/ 	.short	0x010a
        /*09ba*/ 	.byte	0x3f
	.zero		1


	//   ....[62]....
        /*09bc*/ 	.word	0x000184b0
        /*09c0*/ 	.word	0x00000003
        /*09c4*/ 	.word	0x0002e800
        /*09c8*/ 	.short	0x010a
        /*09ca*/ 	.byte	0x3f
	.zero		1


	//   ....[63]....
        /*09cc*/ 	.word	0x00018500
        /*09d0*/ 	.word	0x00000002
        /*09d4*/ 	.word	0x0002e830
        /*09d8*/ 	.short	0x010a
        /*09da*/ 	.byte	0x3f
	.zero		1


	//   ....[64]....
        /*09dc*/ 	.word	0x00018560
        /*09e0*/ 	.word	0x00000008
        /*09e4*/ 	.word	0x0002e830
        /*09e8*/ 	.short	0x010a
        /*09ea*/ 	.byte	0x3f
	.zero		1


	//   ....[65]....
        /*09ec*/ 	.word	0x000185c0
        /*09f0*/ 	.word	0x00000008
        /*09f4*/ 	.word	0x0002e850
        /*09f8*/ 	.short	0x010a
        /*09fa*/ 	.byte	0x3f
	.zero		1


	//   ....[66]....
        /*09fc*/ 	.word	0x00018620
        /*0a00*/ 	.word	0x00000008
        /*0a04*/ 	.word	0x0002e830
        /*0a08*/ 	.short	0x010a
        /*0a0a*/ 	.byte	0x3f
	.zero		1


	//   ....[67]....
        /*0a0c*/ 	.word	0x00018680
        /*0a10*/ 	.word	0x00000008
        /*0a14*/ 	.word	0x0002e850
        /*0a18*/ 	.short	0x010a
        /*0a1a*/ 	.byte	0x3f
	.zero		1


	//   ....[68]....
        /*0a1c*/ 	.word	0x000186e0
        /*0a20*/ 	.word	0x00000005
        /*0a24*/ 	.word	0x0002e850
        /*0a28*/ 	.short	0x010a
        /*0a2a*/ 	.byte	0x3f
	.zero		1


	//   ....[69]....
        /*0a2c*/ 	.word	0x00018830
        /*0a30*/ 	.word	0x00000004
        /*0a34*/ 	.word	0x0002e880
        /*0a38*/ 	.short	0x010a
        /*0a3a*/ 	.byte	0x3f
	.zero		1


	//   ....[70]....
        /*0a3c*/ 	.word	0x00018880
        /*0a40*/ 	.word	0x00000004
        /*0a44*/ 	.word	0x0002e840
        /*0a48*/ 	.short	0x010a
        /*0a4a*/ 	.byte	0x3f
	.zero		1


	//   ....[71]....
        /*0a4c*/ 	.word	0x000188e0
        /*0a50*/ 	.word	0x00000003
        /*0a54*/ 	.word	0x0002e820
        /*0a58*/ 	.short	0x010a
        /*0a5a*/ 	.byte	0x3f
	.zero		1


	//   ....[72]....
        /*0a5c*/ 	.word	0x00018930
        /*0a60*/ 	.word	0x00000004
        /*0a64*/ 	.word	0x0002e880
        /*0a68*/ 	.short	0x010a
        /*0a6a*/ 	.byte	0x3f
	.zero		1


	//   ....[73]....
        /*0a6c*/ 	.word	0x00018980
        /*0a70*/ 	.word	0x00000004
        /*0a74*/ 	.word	0x0002e840
        /*0a78*/ 	.short	0x010a
        /*0a7a*/ 	.byte	0x3f
	.zero		1


	//   ....[74]....
        /*0a7c*/ 	.word	0x000189e0
        /*0a80*/ 	.word	0x00000003
        /*0a84*/ 	.word	0x0002e870
        /*0a88*/ 	.short	0x010a
        /*0a8a*/ 	.byte	0x3f
	.zero		1


	//   ....[75]....
        /*0a8c*/ 	.word	0x00018a40
        /*0a90*/ 	.word	0x00000004
        /*0a94*/ 	.word	0x0002e860
        /*0a98*/ 	.short	0x010a
        /*0a9a*/ 	.byte	0x3f
	.zero		1


	//   ....[76]....
        /*0a9c*/ 	.word	0x00018a90
        /*0aa0*/ 	.word	0x00000014
        /*0aa4*/ 	.word	0x0002e870
        /*0aa8*/ 	.short	0x010a
        /*0aaa*/ 	.byte	0x3f
	.zero		1


	//   ....[77]....
        /*0aac*/ 	.word	0x00018ae0
        /*0ab0*/ 	.word	0x00000014
        /*0ab4*/ 	.word	0x0002e860
        /*0ab8*/ 	.short	0x010a
        /*0aba*/ 	.byte	0x3f
	.zero		1


	//   ....[78]....
        /*0abc*/ 	.word	0x00018b30
        /*0ac0*/ 	.word	0x00000000
        /*0ac4*/ 	.word	0x0002e820
        /*0ac8*/ 	.short	0x010a
        /*0aca*/ 	.byte	0x3f
	.zero		1


	//   ....[79]....
        /*0acc*/ 	.word	0x00018cd0
        /*0ad0*/ 	.word	0x00000006
        /*0ad4*/ 	.word	0x00000000
        /*0ad8*/ 	.short	0x010a
        /*0ada*/ 	.byte	0x3f
	.zero		1


	//   ....[80]....
        /*0adc*/ 	.word	0x00018d20
        /*0ae0*/ 	.word	0x00000007
        /*0ae4*/ 	.word	0x00000000
        /*0ae8*/ 	.short	0x010a
        /*0aea*/ 	.byte	0x3f
	.zero		1


	//   ....[81]....
        /*0aec*/ 	.word	0x00018d70
        /*0af0*/ 	.word	0x00000004
        /*0af4*/ 	.word	0x0002e860
        /*0af8*/ 	.short	0x010a
        /*0afa*/ 	.byte	0x3f
	.zero		1


	//   ....[82]....
        /*0afc*/ 	.word	0x00018dc0
        /*0b00*/ 	.word	0x00000003
        /*0b04*/ 	.word	0x0002e860
        /*0b08*/ 	.short	0x010a
        /*0b0a*/ 	.byte	0x3f
	.zero		1


	//   ....[83]....
        /*0b0c*/ 	.word	0x00018e10
        /*0b10*/ 	.word	0x00000004
        /*0b14*/ 	.word	0x0002e880
        /*0b18*/ 	.short	0x010a
        /*0b1a*/ 	.byte	0x3f
	.zero		1


	//----- nvinfo : EIATTR_NUM_MBARRIERS
	.align		4
.L_1113:
        /*0b1c*/ 	.byte	0x03, 0x38
        /*0b1e*/ 	.short	0x0016


	//----- nvinfo : EIATTR_EXIT_INSTR_OFFSETS
	.align		4
        /*0b20*/ 	.byte	0x04, 0x1c
        /*0b22*/ 	.short	(.L_1115 - .L_1114)


	//   ....[0]....
.L_1114:
        /*0b24*/ 	.word	0x00000ab0


	//   ....[1]....
        /*0b28*/ 	.word	0x00013440


	//   ....[2]....
        /*0b2c*/ 	.word	0x00018490


	//----- nvinfo : EIATTR_MAX_THREADS
	.align		4
.L_1115:
        /*0b30*/ 	.byte	0x04, 0x05
        /*0b32*/ 	.short	(.L_1117 - .L_1116)
.L_1116:
        /*0b34*/ 	.word	0x00000180
        /*0b38*/ 	.word	0x00000001
        /*0b3c*/ 	.word	0x00000001


	//----- nvinfo : EIATTR_CRS_STACK_SIZE
	.align		4
.L_1117:
        /*0b40*/ 	.byte	0x04, 0x1e
        /*0b42*/ 	.short	(.L_1119 - .L_1118)
.L_1118:
        /*0b44*/ 	.word	0x00000000


	//----- nvinfo : EIATTR_CBANK_PARAM_SIZE
	.align		4
.L_1119:
        /*0b48*/ 	.byte	0x03, 0x19
        /*0b4a*/ 	.short	0x0a70


	//----- nvinfo : EIATTR_PARAM_CBANK
	.align		4
        /*0b4c*/ 	.byte	0x04, 0x0a
        /*0b4e*/ 	.short	(.L_1121 - .L_1120)
	.align		4
.L_1120:
        /*0b50*/ 	.word	index@(.nv.constant0._ZN7cutlass13device_kernelIN5flash11enable_sm90INS1_16FlashAttnFwdSm90INS1_25CollectiveMainloopFwdSm90ILi2EN4cute5tupleIJNS5_1CILi1EEES8_S8_EEENS6_IJNS7_ILi128EEENS7_ILi224EEESA_EEELi128ENS_12float_e4m3_tEfNS_4arch4Sm90ELb1ELb0ELb1ELb1ELb0ELb0ELb0ELb1ELb1ELb0ELb0ELb0EEENS1_21CollectiveEpilogueFwdINS6_IJSA_SA_SB_EEES9_NS_10bfloat16_tESF_Li256ELb1ELb0ELb0ELb1EEENS1_36VarlenDynamicPersistentTileSchedulerILi128ELi224ELi256ELi128ELb0ELb0ELb1ELb1ELb1ELb1EEEEEEEEEvNT_6ParamsE)
        /*0b54*/ 	.short	0x0210
        /*0b56*/ 	.short	0x0a70


	//----- nvinfo : EIATTR_SW_WAR
	.align		4
.L_1121:
        /*0b58*/ 	.byte	0x04, 0x36
        /*0b5a*/ 	.short	(.L_1123 - .L_1122)
.L_1122:
        /*0b5c*/ 	.word	0x00000008
.L_1123:


//--------------------- .nv.info._ZN7cutlass13device_kernelIN5flash11enable_sm90INS1_16FlashAttnFwdSm90INS1_25CollectiveMainloopFwdSm90ILi2EN4cute5tupleIJNS5_1CILi1EEES8_S8_EEENS6_IJNS7_ILi128EEENS7_ILi224EEESA_EEELi128ENS_12float_e4m3_tEfNS_4arch4Sm90ELb1ELb0ELb1ELb1ELb0ELb1ELb0ELb1ELb1ELb0ELb0ELb0EEENS1_21CollectiveEpilogueFwdINS6_IJSA_SA_SB_EEES9_NS_10bfloat16_tESF_Li256ELb1ELb0ELb0ELb1EEENS1_36VarlenDynamicPersistentTileSchedulerILi128ELi224ELi256ELi128ELb0ELb0ELb1ELb1ELb1ELb1EEEEEEEEEvNT_6ParamsE --------------------------
	.section	.nv.info._ZN7cutlass13device_kernelIN5flash11enable_sm90INS1_16FlashAttnFwdSm90INS1_25CollectiveMainloopFwdSm90ILi2EN4cute5tupleIJNS5_1CILi1EEES8_S8_EEENS6_IJNS7_ILi128EEENS7_ILi224EEESA_EEELi128ENS_12float_e4m3_tEfNS_4arch4Sm90ELb1ELb0ELb1ELb1ELb0ELb1ELb0ELb1ELb1ELb0ELb0ELb0EEENS1_21CollectiveEpilogueFwdINS6_IJSA_SA_SB_EEES9_NS_10bfloat16_tESF_Li256ELb1ELb0ELb0ELb1EEENS1_36VarlenDynamicPersistentTileSchedulerILi128ELi224ELi256ELi128ELb0ELb0ELb1ELb1ELb1ELb1EEEEEEEEEvNT_6ParamsE,"",@"SHT_CUDA_INFO"
	.sectionflags	@""
	.align	4


	//----- nvinfo : EIATTR_CUDA_API_VERSION
	.align		4
        /*0000*/ 	.byte	0x04, 0x37
        /*0002*/ 	.short	(.L_1125 - .L_1124)
.L_1124:
        /*0004*/ 	.word	0x00000082


	//----- nvinfo : EIATTR_KPARAM_INFO
	.align		4
.L_1125:
        /*0008*/ 	.byte	0x04, 0x17
        /*000a*/ 	.short	(.L_1127 - .L_1126)
.L_1126:
        /*000c*/ 	.word	0x00000000
        /*0010*/ 	.short	0x0000
        /*0012*/ 	.short	0x0070
        /*0014*/ 	.byte	0x00, 0xf0, 0x01, 0x28


	//----- nvinfo : EIATTR_SPARSE_MMA_MASK
	.align		4
.L_1127:
        /*0018*/ 	.byte	0x03, 0x50
        /*001a*/ 	.short	0x0000


	//----- nvinfo : EIATTR_MAXREG_COUNT
	.align		4
        /*001c*/ 	.byte	0x03, 0x1b
        /*001e*/ 	.short	0x00a8


	//----- nvinfo : EIATTR_NUM_BARRIERS
	.align		4
        /*0020*/ 	.byte	0x02, 0x4c
        /*0022*/ 	.byte	0x10
	.zero		1


	//----- nvinfo : EIATTR_EXTERNS
	.align		4
        /*0024*/ 	.byte	0x04, 0x0f
        /*0026*/ 	.short	(.L_1129 - .L_1128)


	//   ....[0]....
	.align		4
.L_1128:
        /*0028*/ 	.word	index@(__assertfail)


	//----- nvinfo : EIATTR_ANNOTATIONS
	.align		4
.L_1129:
        /*002c*/ 	.byte	0x04, 0x55
        /*002e*/ 	.short	(.L_1131 - .L_1130)


	//   ....[0]....
.L_1130:
        /* <DEDUP_REMOVED lines=139> */


	//----- nvinfo : EIATTR_MERCURY_ISA_VERSION
	.align		4
.L_1131:
        /*08d0*/ 	.byte	0x03, 0x5f
        /*08d2*/ 	.short	0x0101


	//----- nvinfo : EIATTR_UNUSED_LOAD_BYTE_OFFSET
	.align		4
        /*08d4*/ 	.byte	0x04, 0x44
        /*08d6*/ 	.short	(.L_1133 - .L_1132)


	//   ....[0]....
.L_1132:
        /*08d8*/ 	.word	0x00000b40
        /*08dc*/ 	.word	0x0000fff0


	//   ....[1]....
        /*08e0*/ 	.word	0x00023590
        /*08e4*/ 	.word	0x0000fff0


	//----- nvinfo : EIATTR_INT_WARP_WIDE_INSTR_OFFSETS
	.align		4
.L_1133:
        /*08e8*/ 	.byte	0x04, 0x31
        /*08ea*/ 	.short	(.L_1135 - .L_1134)


	//   ....[0]....
.L_1134:
        /*08ec*/ 	.word	0x000001c0


	//   ....[1]....
        /*08f0*/ 	.word	0x00000200


	//   ....[2]....
        /*08f4*/ 	.word	0x00000270


	//   ....[3]....
        /*08f8*/ 	.word	0x00028030


	//   ....[4]....
        /*08fc*/ 	.word	0x00028090


	//   ....[5]....
        /*0900*/ 	.word	0x000287f0


	//   ....[6]....
        /*0904*/ 	.word	0x00028830


	//   ....[7]....
        /*0908*/ 	.word	0x0002a680


	//   ....[8]....
        /*090c*/ 	.word	0x0002a6e0


	//----- nvinfo : EIATTR_COOP_GROUP_MASK_REGIDS
	.align		4
.L_1135:
        /*0910*/ 	.byte	0x04, 0x29
        /*0912*/ 	.short	(.L_1137 - .L_1136)


	//   ....[0]....
.L_1136:
        /*0914*/ 	.word	0xffffffff


	//   ....[1]....
        /*0918*/ 	.word	0xffffffff


	//   ....[2]....
        /*091c*/ 	.word	0xffffffff


	//   ....[3]....
        /*0920*/ 	.word	0xffffffff


	//   ....[4]....
        /*0924*/ 	.word	0xffffffff


	//   ....[5]....
        /*0928*/ 	.word	0xffffffff


	//   ....[6]....
        /*092c*/ 	.word	0xffffffff


	//   ....[7]....
        /*0930*/ 	.word	0xffffffff


	//   ....[8]....
        /*0934*/ 	.word	0xffffffff


	//   ....[9]....
        /*0938*/ 	.word	0xffffffff


	//   ....[10]....
        /*093c*/ 	.word	0xffffffff


	//   ....[11]....
        /*0940*/ 	.word	0xffffffff


	//   ....[12]....
        /*0944*/ 	.word	0xffffffff


	//   ....[13]....
        /*0948*/ 	.word	0xffffffff


	//   ....[14]....
        /*094c*/ 	.word	0xffffffff


	//   ....[15]....
        /*0950*/ 	.word	0xffffffff


	//   ....[16]....
        /*0954*/ 	.word	0xffffffff


	//   ....[17]....
        /*0958*/ 	.word	0xffffffff


	//   ....[18]....
        /*095c*/ 	.word	0xffffffff


	//   ....[19]....
        /*0960*/ 	.word	0xffffffff


	//   ....[20]....
        /*0964*/ 	.word	0xffffffff


	//   ....[21]....
        /*0968*/ 	.word	0xffffffff


	//   ....[22]....
        /*096c*/ 	.word	0xffffffff


	//   ....[23]....
        /*0970*/ 	.word	0xffffffff


	//   ....[24]....
        /*0974*/ 	.word	0xffffffff


	//   ....[25]....
        /*0978*/ 	.word	0xffffffff


	//   ....[26]....
        /*097c*/ 	.word	0xffffffff


	//   ....[27]....
        /*0980*/ 	.word	0xffffffff


	//   ....[28]....
        /*0984*/ 	.word	0xffffffff


	//   ....[29]....
        /*0988*/ 	.word	0xffffffff


	//   ....[30]....
        /*098c*/ 	.word	0xffffffff


	//   ....[31]....
        /*0990*/ 	.word	0xffffffff


	//   ....[32]....
        /*0994*/ 	.word	0xffffffff


	//   ....[33]....
        /*0998*/ 	.word	0xffffffff


	//   ....[34]....
        /*099c*/ 	.word	0xffffffff


	//   ....[35]....
        /*09a0*/ 	.word	0xffffffff


	//   ....[36]....
        /*09a4*/ 	.word	0xffffffff


	//   ....[37]....
        /*09a8*/ 	.word	0xffffffff


	//   ....[38]....
        /*09ac*/ 	.word	0xffffffff


	//   ....[39]....
        /*09b0*/ 	.word	0xffffffff


	//   ....[40]....
        /*09b4*/ 	.word	0xffffffff


	//   ....[41]....
        /*09b8*/ 	.word	0xffffffff


	//   ....[42]....
        /*09bc*/ 	.word	0xffffffff


	//   ....[43]....
        /*09c0*/ 	.word	0xffffffff


	//   ....[44]....
        /*09c4*/ 	.word	0xffffffff


	//   ....[45]....
        /*09c8*/ 	.word	0xffffffff


	//   ....[46]....
        /*09cc*/ 	.word	0xffffffff


	//   ....[47]....
        /*09d0*/ 	.word	0xffffffff


	//   ....[48]....
        /*09d4*/ 	.word	0xffffffff


	//   ....[49]....
        /*09d8*/ 	.word	0xffffffff


	//   ....[50]....
        /*09dc*/ 	.word	0xffffffff


	//   ....[51]....
        /*09e0*/ 	.word	0xffffffff


	//   ....[52]....
        /*09e4*/ 	.word	0xffffffff


	//   ....[53]....
        /*09e8*/ 	.word	0xffffffff


	//   ....[54]....
        /*09ec*/ 	.word	0xffffffff


	//   ....[55]....
        /*09f0*/ 	.word	0xffffffff


	//   ....[56]....
        /*09f4*/ 	.word	0xffffffff


	//   ....[57]....
        /*09f8*/ 	.word	0xffffffff


	//   ....[58]....
        /*09fc*/ 	.word	0xffffffff


	//   ....[59]....
        /*0a00*/ 	.word	0xffffffff


	//   ....[60]....
        /*0a04*/ 	.word	0xffffffff


	//   ....[61]....
        /*0a08*/ 	.word	0xffffffff


	//   ....[62]....
        /*0a0c*/ 	.word	0xffffffff


	//   ....[63]....
        /*0a10*/ 	.word	0xffffffff


	//   ....[64]....
        /*0a14*/ 	.word	0xffffffff


	//   ....[65]....
        /*0a18*/ 	.word	0xffffffff


	//   ....[66]....
        /*0a1c*/ 	.word	0xffffffff


	//   ....[67]....
        /*0a20*/ 	.word	0xffffffff


	//   ....[68]....
        /*0a24*/ 	.word	0xffffffff


	//   ....[69]....
        /*0a28*/ 	.word	0xffffffff


	//   ....[70]....
        /*0a2c*/ 	.word	0xffffffff


	//   ....[71]....
        /*0a30*/ 	.word	0xffffffff


	//   ....[72]....
        /*0a34*/ 	.word	0xffffffff


	//   ....[73]....
        /*0a38*/ 	.word	0xffffffff


	//   ....[74]....
        /*0a3c*/ 	.word	0xffffffff


	//   ....[75]....
        /*0a40*/ 	.word	0xffffffff


	//   ....[76]....
        /*0a44*/ 	.word	0xffffffff


	//   ....[77]....
        /*0a48*/ 	.word	0xffffffff


	//   ....[78]....
        /*0a4c*/ 	.word	0xffffffff


	//   ....[79]....
        /*0a50*/ 	.word	0xffffffff


	//   ....[80]....
        /*0a54*/ 	.word	0xffffffff


	//   ....[81]....
        /*0a58*/ 	.word	0xffffffff


	//   ....[82]....
        /*0a5c*/ 	.word	0xffffffff


	//   ....[83]....
        /*0a60*/ 	.word	0xffffffff


	//   ....[84]....
        /*0a64*/ 	.word	0xffffffff


	//   ....[85]....
        /*0a68*/ 	.word	0xffffffff


	//   ....[86]....
        /*0a6c*/ 	.word	0xffffffff


	//   ....[87]....
        /*0a70*/ 	.word	0xffffffff


	//   ....[88]....
        /*0a74*/ 	.word	0xffffffff


	//   ....[89]....
        /*0a78*/ 	.word	0xffffffff


	//   ....[90]....
        /*0a7c*/ 	.word	0xffffffff


	//   ....[91]....
        /*0a80*/ 	.word	0xffffffff


	//   ....[92]....
        /*0a84*/ 	.word	0x0500000f


	//   ....[93]....
        /*0a88*/ 	.word	0x0500000f


	//   ....[94]....
        /*0a8c*/ 	.word	0x0500000f


	//   ....[95]....
        /*0a90*/ 	.word	0x0500000f


	//   ....[96]....
        /*0a94*/ 	.word	0x0500000f


	//   ....[97]....
        /*0a98*/ 	.word	0x0500000f


	//   ....[98]....
        /*0a9c*/ 	.word	0x0500000f


	//   ....[99]....
        /*0aa0*/ 	.word	0x0500000f


	//   ....[100]....
        /*0aa4*/ 	.word	0x0500000f


	//   ....[101]....
        /*0aa8*/ 	.word	0x0500000f


	//   ....[102]....
        /*0aac*/ 	.word	0x0500000f


	//   ....[103]....
        /*0ab0*/ 	.word	0x0500000f


	//   ....[104]....
        /*0ab4*/ 	.word	0x0500000f


	//   ....[105]....
        /*0ab8*/ 	.word	0x0500000f


	//   ....[106]....
        /*0abc*/ 	.word	0x0500000f


	//   ....[107]....
        /*0ac0*/ 	.word	0x0500000f


	//   ....[108]....
        /*0ac4*/ 	.word	0x0500000f


	//   ....[109]....
        /*0ac8*/ 	.word	0x0500000f


	//   ....[110]....
        /*0acc*/ 	.word	0x0500000f


	//   ....[111]....
        /*0ad0*/ 	.word	0x0500000f


	//   ....[112]....
        /*0ad4*/ 	.word	0x0500000f


	//   ....[113]....
        /*0ad8*/ 	.word	0x0500000f


	//   ....[114]....
        /*0adc*/ 	.word	0x0500000f


	//   ....[115]....
        /*0ae0*/ 	.word	0x0500000f


	//   ....[116]....
        /*0ae4*/ 	.word	0x0500000f


	//   ....[117]....
        /*0ae8*/ 	.word	0x0500000f


	//   ....[118]....
        /*0aec*/ 	.word	0x0500000f


	//   ....[119]....
        /*0af0*/ 	.word	0x0500000f


	//   ....[120]....
        /*0af4*/ 	.word	0x0500000f


	//   ....[121]....
        /*0af8*/ 	.word	0x0500000f


	//   ....[122]....
        /*0afc*/ 	.word	0x0500000f


	//   ....[123]....
        /*0b00*/ 	.word	0x0500000f


	//   ....[124]....
        /*0b04*/ 	.word	0x0500000f


	//   ....[125]....
        /*0b08*/ 	.word	0x0500000f


	//   ....[126]....
        /*0b0c*/ 	.word	0x0500000f


	//   ....[127]....
        /*0b10*/ 	.word	0x0500000f


	//   ....[128]....
        /*0b14*/ 	.word	0x0500000f


	//   ....[129]....
        /*0b18*/ 	.word	0x0500000f


	//   ....[130]....
        /*0b1c*/ 	.word	0x0500000f


	//   ....[131]....
        /*0b20*/ 	.word	0x0500000f


	//   ....[132]....
        /*0b24*/ 	.word	0x0500000f


	//   ....[133]....
        /*0b28*/ 	.word	0x0500000f


	//   ....[134]....
        /*0b2c*/ 	.word	0x0500000f


	//   ....[135]....
        /*0b30*/ 	.word	0x0500000f


	//   ....[136]....
        /*0b34*/ 	.word	0x0500000f


	//   ....[137]....
        /*0b38*/ 	.word	0x0500000f


	//   ....[138]....
        /*0b3c*/ 	.word	0x0500000f


	//   ....[139]....
        /*0b40*/ 	.word	0x0500000f


	//   ....[140]....
        /*0b44*/ 	.word	0x0500000f


	//   ....[141]....
        /*0b48*/ 	.word	0x0500000f


	//   ....[142]....
        /*0b4c*/ 	.word	0x0500000f


	//   ....[143]....
        /*0b50*/ 	.word	0x0500000f


	//   ....[144]....
        /*0b54*/ 	.word	0x0500000f


	//   ....[145]....
        /*0b58*/ 	.word	0x0500000f


	//   ....[146]....
        /*0b5c*/ 	.word	0x0500000f


	//   ....[147]....
        /*0b60*/ 	.word	0x0500000f


	//   ....[148]....
        /*0b64*/ 	.word	0x0500000f


	//   ....[149]....
        /*0b68*/ 	.word	0x0500000f


	//   ....[150]....
        /*0b6c*/ 	.word	0x0500000f


	//   ....[151]....
        /*0b70*/ 	.word	0x0500000f


	//   ....[152]....
        /*0b74*/ 	.word	0x0500000f


	//   ....[153]....
        /*0b78*/ 	.word	0x0500000f


	//   ....[154]....
        /*0b7c*/ 	.word	0x0500000f


	//   ....[155]....
        /*0b80*/ 	.word	0x0500000f


	//   ....[156]....
        /*0b84*/ 	.word	0x0500000f


	//   ....[157]....
        /*0b88*/ 	.word	0x0500000f


	//   ....[158]....
        /*0b8c*/ 	.word	0x0500000f


	//   ....[159]....
        /*0b90*/ 	.word	0x0500000f


	//   ....[160]....
        /*0b94*/ 	.word	0x0500000f


	//----- nvinfo : EIATTR_COOP_GROUP_INSTR_OFFSETS
	.align		4
.L_1137:
        /*0b98*/ 	.byte	0x04, 0x28
        /*0b9a*/ 	.short	(.L_1139 - .L_1138)


	//   ....[0]....
.L_1138:
        /*0b9c*/ 	.word	0x00000070


	//   ....[1]....
        /*0ba0*/ 	.word	0x000001d0


	//   ....[2]....
        /*0ba4*/ 	.word	0x00000220


	//   ....[3]....
        /*0ba8*/ 	.word	0x00000450


	//   ....[4]....
        /*0bac*/ 	.word	0x000005b0


	//   ....[5]....
        /*0bb0*/ 	.word	0x000006d0


	//   ....[6]....
        /*0bb4*/ 	.word	0x00000830


	//   ....[7]....
        /*0bb8*/ 	.word	0x0000cce0


	//   ....[8]....
        /*0bbc*/ 	.word	0x00014a00


	//   ....[9]....
        /*0bc0*/ 	.word	0x00014a20


	//   ....[10]....
        /*0bc4*/ 	.word	0x00015d50


	//   ....[11]....
        /*0bc8*/ 	.word	0x00015d70


	//   ....[12]....
        /*0bcc*/ 	.word	0x0001b400


	//   ....[13]....
        /*0bd0*/ 	.word	0x0001b5a0


	//   ....[14]....
        /*0bd4*/ 	.word	0x0001be00


	//   ....[15]....
        /*0bd8*/ 	.word	0x0001be80


	//   ....[16]....
        /*0bdc*/ 	.word	0x00020880


	//   ....[17]....
        /*0be0*/ 	.word	0x000208a0


	//   ....[18]....
        /*0be4*/ 	.word	0x000208d0


	//   ....[19]....
        /*0be8*/ 	.word	0x00020910


	//   ....[20]....
        /*0bec*/ 	.word	0x00022d60


	//   ....[21]....
        /*0bf0*/ 	.word	0x00022d70


	//   ....[22]....
        /*0bf4*/ 	.word	0x00022df0


	//   ....[23]....
        /*0bf8*/ 	.word	0x00022e00


	//   ....[24]....
        /*0bfc*/ 	.word	0x00023be0


	//   ....[25]....
        /*0c00*/ 	.word	0x00023c10


	//   ....[26]....
        /*0c04*/ 	.word	0x00023c40


	//   ....[27]....
        /*0c08*/ 	.word	0x00023c70


	//   ....[28]....
        /*0c0c*/ 	.word	0x00023ca0


	//   ....[29]....
        /*0c10*/ 	.word	0x00023cd0


	//   ....[30]....
        /*0c14*/ 	.word	0x00023d00


	//   ....[31]....
        /*0c18*/ 	.word	0x00023d30


	//   ....[32]....
        /*0c1c*/ 	.word	0x00023d60


	//   ....[33]....
        /*0c20*/ 	.word	0x00023d90


	//   ....[34]....
        /*0c24*/ 	.word	0x00023dc0


	//   ....[35]....
        /*0c28*/ 	.word	0x00023df0


	//   ....[36]....
        /*0c2c*/ 	.word	0x00023e20


	//   ....[37]....
        /*0c30*/ 	.word	0x00023e50


	//   ....[38]....
        /*0c34*/ 	.word	0x00023e80


	//   ....[39]....
        /*0c38*/ 	.word	0x00023eb0


	//   ....[40]....
        /*0c3c*/ 	.word	0x00023ee0


	//   ....[41]....
        /*0c40*/ 	.word	0x00023f10


	//   ....[42]....
        /*0c44*/ 	.word	0x00023f40


	//   ....[43]....
        /*0c48*/ 	.word	0x00023f70


	//   ....[44]....
        /*0c4c*/ 	.word	0x00023fa0


	//   ....[45]....
        /*0c50*/ 	.word	0x00023fe0


	//   ....[46]....
        /*0c54*/ 	.word	0x00024010


	//   ....[47]....
        /*0c58*/ 	.word	0x00024030


	//   ....[48]....
        /*0c5c*/ 	.word	0x00024060


	//   ....[49]....
        /*0c60*/ 	.word	0x00024070


	//   ....[50]....
        /*0c64*/ 	.word	0x00024080


	//   ....[51]....
        /*0c68*/ 	.word	0x00024090


	//   ....[52]....
        /*0c6c*/ 	.word	0x000240a0


	//   ....[53]....
        /*0c70*/ 	.word	0x000240b0


	//   ....[54]....
        /*0c74*/ 	.word	0x000240c0


	//   ....[55]....
        /*0c78*/ 	.word	0x000240f0


	//   ....[56]....
        /*0c7c*/ 	.word	0x00025c00


	//   ....[57]....
        /*0c80*/ 	.word	0x00025de0


	//   ....[58]....
        /*0c84*/ 	.word	0x00025e10


	//   ....[59]....
        /*0c88*/ 	.word	0x00025e40


	//   ....[60]....
        /*0c8c*/ 	.word	0x00025e70


	//   ....[61]....
        /*0c90*/ 	.word	0x00025ea0


	//   ....[62]....
        /*0c94*/ 	.word	0x00025ed0


	//   ....[63]....
        /*0c98*/ 	.word	0x00026040


	//   ....[64]....
        /*0c9c*/ 	.word	0x00026070


	//   ....[65]....
        /*0ca0*/ 	.word	0x000260a0


	//   ....[66]....
        /*0ca4*/ 	.word	0x000260d0


	//   ....[67]....
        /*0ca8*/ 	.word	0x00026100


	//   ....[68]....
        /*0cac*/ 	.word	0x00026130


	//   ....[69]....
        /*0cb0*/ 	.word	0x000261d0


	//   ....[70]....
        /*0cb4*/ 	.word	0x00026230


	//   ....[71]....
        /*0cb8*/ 	.word	0x000262c0


	//   ....[72]....
        /*0cbc*/ 	.word	0x00027250


	//   ....[73]....
        /*0cc0*/ 	.word	0x000289e0


	//   ....[74]....
        /*0cc4*/ 	.word	0x0002b520


	//   ....[75]....
        /*0cc8*/ 	.word	0x0002b550


	//   ....[76]....
        /*0ccc*/ 	.word	0x0002b590


	//   ....[77]....
        /*0cd0*/ 	.word	0x0002b5c0


	//   ....[78]....
        /*0cd4*/ 	.word	0x0002b5f0


	//   ....[79]....
        /*0cd8*/ 	.word	0x0002b620


	//   ....[80]....
        /*0cdc*/ 	.word	0x0002b650


	//   ....[81]....
        /*0ce0*/ 	.word	0x0002b680


	//   ....[82]....
        /*0ce4*/ 	.word	0x0002b810


	//   ....[83]....
        /*0ce8*/ 	.word	0x0002b840


	//   ....[84]....
        /*0cec*/ 	.word	0x0002b870


	//   ....[85]....
        /*0cf0*/ 	.word	0x0002b8a0


	//   ....[86]....
        /*0cf4*/ 	.word	0x0002b8d0


	//   ....[87]....
        /*0cf8*/ 	.word	0x0002b900


	//   ....[88]....
        /*0cfc*/ 	.word	0x0002b9d0


	//   ....[89]....
        /*0d00*/ 	.word	0x0002b9f0


	//   ....[90]....
        /*0d04*/ 	.word	0x0002ba60


	//   ....[91]....
        /*0d08*/ 	.word	0x0002c120


	//   ....[92]....
        /*0d0c*/ 	.word	0x0002c640


	//   ....[93]....
        /*0d10*/ 	.word	0x0002c6f0


	//   ....[94]....
        /*0d14*/ 	.word	0x0002c790


	//   ....[95]....
        /*0d18*/ 	.word	0x0002c830


	//   ....[96]....
        /*0d1c*/ 	.word	0x0002c8d0


	//   ....[97]....
        /*0d20*/ 	.word	0x0002c970


	//   ....[98]....
        /*0d24*/ 	.word	0x0002ca10


	//   ....[99]....
        /*0d28*/ 	.word	0x0002cab0


	//   ....[100]....
        /*0d2c*/ 	.word	0x0002cb50


	//   ....[101]....
        /*0d30*/ 	.word	0x0002cc40


	//   ....[102]....
        /*0d34*/ 	.word	0x0002cce0


	//   ....[103]....
        /*0d38*/ 	.word	0x0002cd80


	//   ....[104]....
        /*0d3c*/ 	.word	0x0002ce20


	//   ....[105]....
        /*0d40*/ 	.word	0x0002cec0


	//   ....[106]....
        /*0d44*/ 	.word	0x0002cf60


	//   ....[107]....
        /*0d48*/ 	.word	0x0002d000


	//   ....[108]....
        /*0d4c*/ 	.word	0x0002d0a0


	//   ....[109]....
        /*0d50*/ 	.word	0x0002d390


	//   ....[110]....
        /*0d54*/ 	.word	0x0002d4c0


	//   ....[111]....
        /*0d58*/ 	.word	0x0002d5e0


	//   ....[112]....
        /*0d5c*/ 	.word	0x0002d670


	//   ....[113]....
        /*0d60*/ 	.word	0x0002d6d0


	//   ....[114]....
        /*0d64*/ 	.word	0x0002d750


	//   ....[115]....
        /*0d68*/ 	.word	0x0002d7b0


	//   ....[116]....
        /*0d6c*/ 	.word	0x0002d830


	//   ....[117]....
        /*0d70*/ 	.word	0x0002d890


	//   ....[118]....
        /*0d74*/ 	.word	0x0002d910


	//   ....[119]....
        /*0d78*/ 	.word	0x0002d970


	//   ....[120]....
        /*0d7c*/ 	.word	0x0002d9f0


	//   ....[121]....
        /*0d80*/ 	.word	0x0002da50


	//   ....[122]....
        /*0d84*/ 	.word	0x0002dad0


	//   ....[123]....
        /*0d88*/ 	.word	0x0002db30


	//   ....[124]....
        /*0d8c*/ 	.word	0x0002db90


	//   ....[125]....
        /*0d90*/ 	.word	0x0002dbf0


	//   ....[126]....
        /*0d94*/ 	.word	0x0002dc70


	//   ....[127]....
        /*0d98*/ 	.word	0x0002dcd0


	//   ....[128]....
        /*0d9c*/ 	.word	0x0002dd50


	//   ....[129]....
        /*0da0*/ 	.word	0x0002ddb0


	//   ....[130]....
        /*0da4*/ 	.word	0x0002de20


	//   ....[131]....
        /*0da8*/ 	.word	0x0002de80


	//   ....[132]....
        /*0dac*/ 	.word	0x0002df00


	//   ....[133]....
        /*0db0*/ 	.word	0x0002df60


	//   ....[134]....
        /*0db4*/ 	.word	0x0002dfe0


	//   ....[135]....
        /*0db8*/ 	.word	0x0002e040


	//   ....[136]....
        /*0dbc*/ 	.word	0x0002e0c0


	//   ....[137]....
        /*0dc0*/ 	.word	0x0002e120


	//   ....[138]....
        /*0dc4*/ 	.word	0x0002e190


	//   ....[139]....
        /*0dc8*/ 	.word	0x0002e1f0


	//   ....[140]....
        /*0dcc*/ 	.word	0x0002e250


	//   ....[141]....
        /*0dd0*/ 	.word	0x0002e390


	//   ....[142]....
        /*0dd4*/ 	.word	0x0002e670


	//   ....[143]....
        /*0dd8*/ 	.word	0x0002ea90


	//   ....[144]....
        /*0ddc*/ 	.word	0x0002eb30


	//   ....[145]....
        /*0de0*/ 	.word	0x0002ec50


	//   ....[146]....
        /*0de4*/ 	.word	0x0002ecd0


	//   ....[147]....
        /*0de8*/ 	.word	0x0002ed50


	//   ....[148]....
        /*0dec*/ 	.word	0x0002edd0


	//   ....[149]....
        /*0df0*/ 	.word	0x0002ee50


	//   ....[150]....
        /*0df4*/ 	.word	0x0002eee0


	//   ....[151]....
        /*0df8*/ 	.word	0x0002ef80


	//   ....[152]....
        /*0dfc*/ 	.word	0x0002f030


	//   ....[153]....
        /*0e00*/ 	.word	0x0002f0b0


	//   ....[154]....
        /*0e04*/ 	.word	0x0002f130


	//   ....[155]....
        /*0e08*/ 	.word	0x0002f1b0


	//   ....[156]....
        /*0e0c*/ 	.word	0x0002f240


	//   ....[157]....
        /*0e10*/ 	.word	0x0002f2c0


	//   ....[158]....
        /*0e14*/ 	.word	0x0002f360


	//   ....[159]....
        /*0e18*/ 	.word	0x0002f3f0


	//   ....[160]....
        /*0e1c*/ 	.word	0x0002f520


	//----- nvinfo : EIATTR_REG_RECONFIG
	.align		4
.L_1139:
        /*0e20*/ 	.byte	0x01, 0x54
	.zero		2


	//----- nvinfo : EIATTR_SYSCALL_OFFSETS
	.align		4
        /*0e24*/ 	.byte	0x04, 0x46
        /*0e26*/ 	.short	(.L_1141 - .L_1140)


	//   ....[0]....
.L_1140:
        /*0e28*/ 	.word	0x00001a50


	//   ....[1]....
        /*0e2c*/ 	.word	0x00001ba0


	//   ....[2]....
        /*0e30*/ 	.word	0x0000cea0


	//   ....[3]....
        /*0e34*/ 	.word	0x0000d600


	//   ....[4]....
        /*0e38*/ 	.word	0x00028250


	//   ....[5]....
        /*0e3c*/ 	.word	0x00028400


	//   ....[6]....
        /*0e40*/ 	.word	0x00028550


	//   ....[7]....
        /*0e44*/ 	.word	0x00028680


	//----- nvinfo : EIATTR_MBARRIER_INSTR_OFFSETS
	.align		4
.L_1141:
        /*0e48*/ 	.byte	0x04, 0x39
        /*0e4a*/ 	.short	(.L_1143 - .L_1142)


	//   ....[0]....
.L_1142:
        /*0e4c*/ 	.word	0x00000300
        /*0e50*/ 	.word	0x000000ff
        /*0e54*/ 	.word	0x0002e800
        /*0e58*/ 	.short	0x0100
        /*0e5a*/ 	.byte	0x08
	.zero		1


	//   ....[1]....
        /*0e5c*/ 	.word	0x00000310
        /*0e60*/ 	.word	0x000000ff
        /*0e64*/ 	.word	0x0002e820
        /*0e68*/ 	.short	0x0100
        /*0e6a*/ 	.byte	0x08
	.zero		1


	//   ....[2]....
        /*0e6c*/ 	.word	0x00000400
        /*0e70*/ 	.word	0x000000ff
        /*0e74*/ 	.word	0x0002e830
        /*0e78*/ 	.short	0x0100
        /*0e7a*/ 	.byte	0x08
	.zero		1


	//   ....[3]....
        /*0e7c*/ 	.word	0x00000410
        /*0e80*/ 	.word	0x000000ff
        /*0e84*/ 	.word	0x0002e840
        /*0e88*/ 	.short	0x0100
        /*0e8a*/ 	.byte	0x08
	.zero		1


	//   ....[4]....
        /*0e8c*/ 	.word	0x00000420
        /*0e90*/ 	.word	0x000000ff
        /*0e94*/ 	.word	0x0002e838
        /*0e98*/ 	.short	0x0100
        /*0e9a*/ 	.byte	0x08
	.zero		1


	//   ....[5]....
        /*0e9c*/ 	.word	0x00000430
        /*0ea0*/ 	.word	0x000000ff
        /*0ea4*/ 	.word	0x0002e848
        /*0ea8*/ 	.short	0x0100
        /*0eaa*/ 	.byte	0x08
	.zero		1


	//   ....[6]....
        /*0eac*/ 	.word	0x00000560
        /*0eb0*/ 	.word	0x000000ff
        /*0eb4*/ 	.word	0x0002e850
        /*0eb8*/ 	.short	0x0100
        /*0eba*/ 	.byte	0x08
	.zero		1


	//   ....[7]....
        /*0ebc*/ 	.word	0x00000570
        /*0ec0*/ 	.word	0x000000ff
        /*0ec4*/ 	.word	0x0002e860
        /*0ec8*/ 	.short	0x0100
        /*0eca*/ 	.byte	0x08
	.zero		1


	//   ....[8]....
        /*0ecc*/ 	.word	0x00000580
        /*0ed0*/ 	.word	0x000000ff
        /*0ed4*/ 	.word	0x0002e858
        /*0ed8*/ 	.short	0x0100
        /*0eda*/ 	.byte	0x08
	.zero		1


	//   ....[9]....
        /*0edc*/ 	.word	0x00000590
        /*0ee0*/ 	.word	0x000000ff
        /*0ee4*/ 	.word	0x0002e868
        /*0ee8*/ 	.short	0x0100
        /*0eea*/ 	.byte	0x08
	.zero		1


	//   ....[10]....
        /*0eec*/ 	.word	0x00000680
        /*0ef0*/ 	.word	0x000000ff
        /*0ef4*/ 	.word	0x0002e870
        /*0ef8*/ 	.short	0x0100
        /*0efa*/ 	.byte	0x06
	.zero		1


	//   ....[11]....
        /*0efc*/ 	.word	0x00000690
        /*0f00*/ 	.word	0x000000ff
        /*0f04*/ 	.word	0x0002e880
        /*0f08*/ 	.short	0x0100
        /*0f0a*/ 	.byte	0x06
	.zero		1


	//   ....[12]....
        /*0f0c*/ 	.word	0x000006a0
        /*0f10*/ 	.word	0x000000ff
        /*0f14*/ 	.word	0x0002e878
        /*0f18*/ 	.short	0x0100
        /*0f1a*/ 	.byte	0x06
	.zero		1


	//   ....[13]....
        /*0f1c*/ 	.word	0x000006b0
        /*0f20*/ 	.word	0x000000ff
        /*0f24*/ 	.word	0x0002e888
        /*0f28*/ 	.short	0x0100
        /*0f2a*/ 	.byte	0x06
	.zero		1


	//   ....[14]....
        /*0f2c*/ 	.word	0x000007e0
        /*0f30*/ 	.word	0x000000ff
        /*0f34*/ 	.word	0x0002e890
        /*0f38*/ 	.short	0x0100
        /*0f3a*/ 	.byte	0x08
	.zero		1


	//   ....[15]....
        /*0f3c*/ 	.word	0x000007f0
        /*0f40*/ 	.word	0x000000ff
        /*0f44*/ 	.word	0x0002e8a0
        /*0f48*/ 	.short	0x0100
        /*0f4a*/ 	.byte	0x08
	.zero		1


	//   ....[16]....
        /*0f4c*/ 	.word	0x00000800
        /*0f50*/ 	.word	0x000000ff
        /*0f54*/ 	.word	0x0002e898
        /*0f58*/ 	.short	0x0100
        /*0f5a*/ 	.byte	0x08
	.zero		1


	//   ....[17]....
        /*0f5c*/ 	.word	0x00000810
        /*0f60*/ 	.word	0x000000ff
        /*0f64*/ 	.word	0x0002e8a8
        /*0f68*/ 	.short	0x0100
        /*0f6a*/ 	.byte	0x08
	.zero		1


	//   ....[18]....
        /*0f6c*/ 	.word	0x00000940
        /*0f70*/ 	.word	0x000000ff
        /*0f74*/ 	.word	0x0002e8b0
        /*0f78*/ 	.short	0x0100
        /*0f7a*/ 	.byte	0x08
	.zero		1


	//   ....[19]....
        /*0f7c*/ 	.word	0x00000950
        /*0f80*/ 	.word	0x000000ff
        /*0f84*/ 	.word	0x0002e8c0
        /*0f88*/ 	.short	0x0100
        /*0f8a*/ 	.byte	0x08
	.zero		1


	//   ....[20]....
        /*0f8c*/ 	.word	0x00000960
        /*0f90*/ 	.word	0x000000ff
        /*0f94*/ 	.word	0x0002e8b8
        /*0f98*/ 	.short	0x0100
        /*0f9a*/ 	.byte	0x08
	.zero		1


	//   ....[21]....
        /*0f9c*/ 	.word	0x00000970
        /*0fa0*/ 	.word	0x000000ff
        /*0fa4*/ 	.word	0x0002e8c8
        /*0fa8*/ 	.short	0x0100
        /*0faa*/ 	.byte	0x08
	.zero		1


	//   ....[22]....
        /*0fac*/ 	.word	0x00003200
        /*0fb0*/ 	.word	0x0000006d
        /*0fb4*/ 	.word	0x0002e890
        /*0fb8*/ 	.short	0x010a
        /*0fba*/ 	.byte	0x3f
	.zero		1


	//   ....[23]....
        /*0fbc*/ 	.word	0x00007630
        /*0fc0*/ 	.word	0x0000006d
        /*0fc4*/ 	.word	0x0002e890
        /*0fc8*/ 	.short	0x010a
        /*0fca*/ 	.byte	0x3f
	.zero		1


	//   ....[24]....
        /*0fcc*/ 	.word	0x0000b900
        /*0fd0*/ 	.word	0x0000006d
        /*0fd4*/ 	.word	0x0002e890
        /*0fd8*/ 	.short	0x010a
        /*0fda*/ 	.byte	0x3f
	.zero		1


	//   ....[25]....
        /*0fdc*/ 	.word	0x0000c010
        /*0fe0*/ 	.word	0x00000030
        /*0fe4*/ 	.word	0x00000000
        /*0fe8*/ 	.short	0x0101
        /*0fea*/ 	.byte	0x3f
	.zero		1


	//   ....[26]....
        /*0fec*/ 	.word	0x0000c050
        /*0ff0*/ 	.word	0x0000006d
        /*0ff4*/ 	.word	0x0002e8b0
        /*0ff8*/ 	.short	0x010a
        /*0ffa*/ 	.byte	0x3f
	.zero		1


	//   ....[27]....
        /*0ffc*/ 	.word	0x0000c800
        /*1000*/ 	.word	0x0000006d
        /*1004*/ 	.word	0x00000000
        /*1008*/ 	.short	0x0101
        /*100a*/ 	.byte	0x3f
	.zero		1


	//   ....[28]....
        /*100c*/ 	.word	0x0000d1f0
        /*1010*/ 	.word	0x00000010
        /*1014*/ 	.word	0x0002e800
        /*1018*/ 	.short	0x010a
        /*101a*/ 	.byte	0x3f
	.zero		1


	//   ....[29]....
        /*101c*/ 	.word	0x0000d240
        /*1020*/ 	.word	0x00000010
        /*1024*/ 	.word	0x0002e800
        /*1028*/ 	.short	0x010a
        /*102a*/ 	.byte	0x3f
	.zero		1


	//   ....[30]....
        /*102c*/ 	.word	0x0000de90
        /*1030*/ 	.word	0x00000010
        /*1034*/ 	.word	0x0002e800
        /*1038*/ 	.short	0x010a
        /*103a*/ 	.byte	0x3f
	.zero		1


	//   ....[31]....
        /*103c*/ 	.word	0x00010460
        /*1040*/ 	.word	0x00000010
        /*1044*/ 	.word	0x0002e800
        /*1048*/ 	.short	0x010a
        /*104a*/ 	.byte	0x3f
	.zero		1


	//   ....[32]....
        /*104c*/ 	.word	0x000125b0
        /*1050*/ 	.word	0x00000000
        /*1054*/ 	.word	0x0002e830
        /*1058*/ 	.short	0x010a
        /*105a*/ 	.byte	0x3f
	.zero		1


	//   ....[33]....
        /*105c*/ 	.word	0x00012660
        /*1060*/ 	.word	0x00000000
        /*1064*/ 	.word	0x0002e830
        /*1068*/ 	.short	0x010a
        /*106a*/ 	.byte	0x3f
	.zero		1


	//   ....[34]....
        /*106c*/ 	.word	0x00016330
        /*1070*/ 	.word	0x00000038
        /*1074*/ 	.word	0x00000000
        /*1078*/ 	.short	0x0101
        /*107a*/ 	.byte	0x3f
	.zero		1


	//   ....[35]....
        /*107c*/ 	.word	0x00017c30
        /*1080*/ 	.word	0x00000003
        /*1084*/ 	.word	0x0002e830
        /*1088*/ 	.short	0x010a
        /*108a*/ 	.byte	0x3f
	.zero		1


	//   ....[36]....
        /*108c*/ 	.word	0x00017c80
        /*1090*/ 	.word	0x00000003
        /*1094*/ 	.word	0x0002e830
        /*1098*/ 	.short	0x010a
        /*109a*/ 	.byte	0x3f
	.zero		1


	//   ....[37]....
        /*109c*/ 	.word	0x00019200
        /*10a0*/ 	.word	0x0000000d
        /*10a4*/ 	.word	0x0002e850
        /*10a8*/ 	.short	0x010a
        /*10aa*/ 	.byte	0x3f
	.zero		1


	//   ....[38]....
        /*10ac*/ 	.word	0x00019240
        /*10b0*/ 	.word	0x0000000d
        /*10b4*/ 	.word	0x0002e850
        /*10b8*/ 	.short	0x010a
        /*10ba*/ 	.byte	0x3f
	.zero		1


	//   ....[39]....
        /*10bc*/ 	.word	0x0001cf70
        /*10c0*/ 	.word	0x000000c8
        /*10c4*/ 	.word	0x00000000
        /*10c8*/ 	.short	0x0101
        /*10ca*/ 	.byte	0x3f
	.zero		1


	//   ....[40]....
        /*10cc*/ 	.word	0x0001d8c0
        /*10d0*/ 	.word	0x00000000
        /*10d4*/ 	.word	0x00000000
        /*10d8*/ 	.short	0x0101
        /*10da*/ 	.byte	0x3f
	.zero		1


	//   ....[41]....
        /*10dc*/ 	.word	0x0001da80
        /*10e0*/ 	.word	0x00000003
        /*10e4*/ 	.word	0x0002e830
        /*10e8*/ 	.short	0x010a
        /*10ea*/ 	.byte	0x3f
	.zero		1


	//   ....[42]....
        /*10ec*/ 	.word	0x0001dad0
        /*10f0*/ 	.word	0x00000003
        /*10f4*/ 	.word	0x0002e830
        /*10f8*/ 	.short	0x010a
        /*10fa*/ 	.byte	0x3f
	.zero		1


	//   ....[43]....
        /*10fc*/ 	.word	0x0001f040
        /*1100*/ 	.word	0x0000000d
        /*1104*/ 	.word	0x0002e850
        /*1108*/ 	.short	0x010a
        /*110a*/ 	.byte	0x3f
	.zero		1


	//   ....[44]....
        /*110c*/ 	.word	0x0001f080
        /*1110*/ 	.word	0x0000000d
        /*1114*/ 	.word	0x0002e850
        /*1118*/ 	.short	0x010a
        /*111a*/ 	.byte	0x3f
	.zero		1


	//   ....[45]....
        /*111c*/ 	.word	0x00021b60
        /*1120*/ 	.word	0x000000c8
        /*1124*/ 	.word	0x00000000
        /*1128*/ 	.short	0x0101
        /*112a*/ 	.byte	0x3f
	.zero		1


	//   ....[46]....
        /*112c*/ 	.word	0x00022840
        /*1130*/ 	.word	0x00000000
        /*1134*/ 	.word	0x00000000
        /*1138*/ 	.short	0x0101
        /*113a*/ 	.byte	0x3f
	.zero		1


	//   ....[47]....
        /*113c*/ 	.word	0x000228e0
        /*1140*/ 	.word	0x0000000b
        /*1144*/ 	.word	0x0002e850
        /*1148*/ 	.short	0x010a
        /*114a*/ 	.byte	0x3f
	.zero		1


	//   ....[48]....
        /*114c*/ 	.word	0x00022960
        /*1150*/ 	.word	0x0000000b
        /*1154*/ 	.word	0x0002e850
        /*1158*/ 	.short	0x010a
        /*115a*/ 	.byte	0x3f
	.zero		1


	//   ....[49]....
        /*115c*/ 	.word	0x000234a0
        /*1160*/ 	.word	0x00000000
        /*1164*/ 	.word	0x00000000
        /*1168*/ 	.short	0x0101
        /*116a*/ 	.byte	0x3f
	.zero		1


	//   ....[50]....
        /*116c*/ 	.word	0x00024b80
        /*1170*/ 	.word	0x00000000
        /*1174*/ 	.word	0x00000000
        /*1178*/ 	.short	0x0101
        /*117a*/ 	.byte	0x3f
	.zero		1


	//   ....[51]....
        /*117c*/ 	.word	0x00027360
        /*1180*/ 	.word	0x0000000b
        /*1184*/ 	.word	0x0002e820
        /*1188*/ 	.short	0x010a
        /*118a*/ 	.byte	0x3f
	.zero		1


	//   ....[52]....
        /*118c*/ 	.word	0x00027430
        /*1190*/ 	.word	0x00000008
        /*1194*/ 	.word	0x0002e8a0
        /*1198*/ 	.short	0x010a
        /*119a*/ 	.byte	0x3f
	.zero		1


	//   ....[53]....
        /*119c*/ 	.word	0x00027670
        /*11a0*/ 	.word	0x00000008
        /*11a4*/ 	.word	0x0002e8c0
        /*11a8*/ 	.short	0x010a
        /*11aa*/ 	.byte	0x3f
	.zero		1


	//   ....[54]....
        /*11ac*/ 	.word	0x00027a50
        /*11b0*/ 	.word	0x00000006
        /*11b4*/ 	.word	0x0002e8a0
        /*11b8*/ 	.short	0x010a
        /*11ba*/ 	.byte	0x3f
	.zero		1


	//   ....[55]....
        /*11bc*/ 	.word	0x00027c70
        /*11c0*/ 	.word	0x00000006
        /*11c4*/ 	.word	0x0002e8c0
        /*11c8*/ 	.short	0x010a
        /*11ca*/ 	.byte	0x3f
	.zero		1


	//   ....[56]....
        /*11cc*/ 	.word	0x00028c80
        /*11d0*/ 	.word	0x00000004
        /*11d4*/ 	.word	0x0002e880
        /*11d8*/ 	.short	0x010a
        /*11da*/ 	.byte	0x3f
	.zero		1


	//   ....[57]....
        /*11dc*/ 	.word	0x00028e60
        /*11e0*/ 	.word	0x00000004
        /*11e4*/ 	.word	0x0002e840
        /*11e8*/ 	.short	0x010a
        /*11ea*/ 	.byte	0x3f
	.zero		1


	//   ....[58]....
        /*11ec*/ 	.word	0x000291e0
        /*11f0*/ 	.word	0x00000004
        /*11f4*/ 	.word	0x0002e820
        /*11f8*/ 	.short	0x010a
        /*11fa*/ 	.byte	0x3f
	.zero		1


	//   ....[59]....
        /*11fc*/ 	.word	0x00029510
        /*1200*/ 	.word	0x00000005
        /*1204*/ 	.word	0x0002e880
        /*1208*/ 	.short	0x010a
        /*120a*/ 	.byte	0x3f
	.zero		1


	//   ....[60]....
        /*120c*/ 	.word	0x00029780
        /*1210*/ 	.word	0x00000005
        /*1214*/ 	.word	0x0002e840
        /*1218*/ 	.short	0x010a
        /*121a*/ 	.byte	0x3f
	.zero		1


	//   ....[61]....
        /*121c*/ 	.word	0x00029a80
        /*1220*/ 	.word	0x00000012
        /*1224*/ 	.word	0x0002e870
        /*1228*/ 	.short	0x010a
        /*122a*/ 	.byte	0x3f
	.zero		1


	//   ....[62]....
        /*122c*/ 	.word	0x00029af0
        /*1230*/ 	.word	0x00000012
        /*1234*/ 	.word	0x0002e860
        /*1238*/ 	.short	0x010a
        /*123a*/ 	.byte	0x3f
	.zero		1


	//   ....[63]....
        /*123c*/ 	.word	0x0002a5c0
        /*1240*/ 	.word	0x00000012
        /*1244*/ 	.word	0x0002e850
        /*1248*/ 	.short	0x0101
        /*124a*/ 	.byte	0x3f
	.zero		1


	//   ....[64]....
        /*124c*/ 	.word	0x0002a630
        /*1250*/ 	.word	0x00000012
        /*1254*/ 	.word	0x00000000
        /*1258*/ 	.short	0x0101
        /*125a*/ 	.byte	0x3f
	.zero		1


	//   ....[65]....
        /*125c*/ 	.word	0x0002a830
        /*1260*/ 	.word	0x00000000
        /*1264*/ 	.word	0x0002e870
        /*1268*/ 	.short	0x010a
        /*126a*/ 	.byte	0x3f
	.zero		1


	//   ....[66]....
        /*126c*/ 	.word	0x0002a8a0
        /*1270*/ 	.word	0x00000000
        /*1274*/ 	.word	0x0002e860
        /*1278*/ 	.short	0x010a
        /*127a*/ 	.byte	0x3f
	.zero		1


	//   ....[67]....
        /*127c*/ 	.word	0x0002b2d0
        /*1280*/ 	.word	0x00000000
        /*1284*/ 	.word	0x0002e850
        /*1288*/ 	.short	0x0101
        /*128a*/ 	.byte	0x3f
	.zero		1


	//   ....[68]....
        /*128c*/ 	.word	0x0002b310
        /*1290*/ 	.word	0x00000000
        /*1294*/ 	.word	0x00000000
        /*1298*/ 	.short	0x0101
        /*129a*/ 	.byte	0x3f
	.zero		1


	//   ....[69]....
        /*129c*/ 	.word	0x0002c0a0
        /*12a0*/ 	.word	0x00000000
        /*12a4*/ 	.word	0x0002e820
        /*12a8*/ 	.short	0x010a
        /*12aa*/ 	.byte	0x3f
	.zero		1


	//   ....[70]....
        /*12ac*/ 	.word	0x0002c270
        /*12b0*/ 	.word	0x00000006
        /*12b4*/ 	.word	0x00000000
        /*12b8*/ 	.short	0x010a
        /*12ba*/ 	.byte	0x3f
	.zero		1


	//   ....[71]....
        /*12bc*/ 	.word	0x0002c2e0
        /*12c0*/ 	.word	0x00000007
        /*12c4*/ 	.word	0x00000000
        /*12c8*/ 	.short	0x010a
        /*12ca*/ 	.byte	0x3f
	.zero		1


	//   ....[72]....
        /*12cc*/ 	.word	0x0002c340
        /*12d0*/ 	.word	0x00000004
        /*12d4*/ 	.word	0x0002e860
        /*12d8*/ 	.short	0x010a
        /*12da*/ 	.byte	0x3f
	.zero		1


	//   ....[73]....
        /*12dc*/ 	.word	0x0002c390
        /*12e0*/ 	.word	0x00000003
        /*12e4*/ 	.word	0x0002e860
        /*12e8*/ 	.short	0x010a
        /*12ea*/ 	.byte	0x3f
	.zero		1


	//   ....[74]....
        /*12ec*/ 	.word	0x0002c3d0
        /*12f0*/ 	.word	0x00000004
        /*12f4*/ 	.word	0x0002e880
        /*12f8*/ 	.short	0x010a
        /*12fa*/ 	.byte	0x3f
	.zero		1


	//   ....[75]....
        /*12fc*/ 	.word	0x0002c3f0
        /*1300*/ 	.word	0x00000003
        /*1304*/ 	.word	0x0002e880
        /*1308*/ 	.short	0x010a
        /*130a*/ 	.byte	0x3f
	.zero		1


	//   ....[76]....
        /*130c*/ 	.word	0x0002c450
        /*1310*/ 	.word	0x0000006d
        /*1314*/ 	.word	0x0002e890
        /*1318*/ 	.short	0x010a
        /*131a*/ 	.byte	0x3f
	.zero		1


	//   ....[77]....
        /*131c*/ 	.word	0x0002c4a0
        /*1320*/ 	.word	0x0000006d
        /*1324*/ 	.word	0x0002e890
        /*1328*/ 	.short	0x010a
        /*132a*/ 	.byte	0x3f
	.zero		1


	//   ....[78]....
        /*132c*/ 	.word	0x0002c4f0
        /*1330*/ 	.word	0x0000006d
        /*1334*/ 	.word	0x0002e890
        /*1338*/ 	.short	0x010a
        /*133a*/ 	.byte	0x3f
	.zero		1


	//   ....[79]....
        /*133c*/ 	.word	0x0002c540
        /*1340*/ 	.word	0x0000006d
        /*1344*/ 	.word	0x0002e8b0
        /*1348*/ 	.short	0x010a
        /*134a*/ 	.byte	0x3f
	.zero		1


	//   ....[80]....
        /*134c*/ 	.word	0x0002cb90
        /*1350*/ 	.word	0x00000010
        /*1354*/ 	.word	0x0002e800
        /*1358*/ 	.short	0x010a
        /*135a*/ 	.byte	0x3f
	.zero		1


	//   ....[81]....
        /*135c*/ 	.word	0x0002d0e0
        /*1360*/ 	.word	0x00000010
        /*1364*/ 	.word	0x0002e800
        /*1368*/ 	.short	0x010a
        /*136a*/ 	.byte	0x3f
	.zero		1


	//   ....[82]....
        /*136c*/ 	.word	0x0002d130
        /*1370*/ 	.word	0x00000000
        /*1374*/ 	.word	0x0002e830
        /*1378*/ 	.short	0x010a
        /*137a*/ 	.byte	0x3f
	.zero		1


	//   ....[83]....
        /*137c*/ 	.word	0x0002d180
        /*1380*/ 	.word	0x00000003
        /*1384*/ 	.word	0x0002e830
        /*1388*/ 	.short	0x010a
        /*138a*/ 	.byte	0x3f
	.zero		1


	//   ....[84]....
        /*138c*/ 	.word	0x0002d1d0
        /*1390*/ 	.word	0x0000000d
        /*1394*/ 	.word	0x0002e850
        /*1398*/ 	.short	0x010a
        /*139a*/ 	.byte	0x3f
	.zero		1


	//   ....[85]....
        /*139c*/ 	.word	0x0002d220
        /*13a0*/ 	.word	0x00000003
        /*13a4*/ 	.word	0x0002e830
        /*13a8*/ 	.short	0x010a
        /*13aa*/ 	.byte	0x3f
	.zero		1


	//   ....[86]....
        /*13ac*/ 	.word	0x0002d270
        /*13b0*/ 	.word	0x0000000d
        /*13b4*/ 	.word	0x0002e850
        /*13b8*/ 	.short	0x010a
        /*13ba*/ 	.byte	0x3f
	.zero		1


	//   ....[87]....
        /*13bc*/ 	.word	0x0002d2c0
        /*13c0*/ 	.word	0x0000000b
        /*13c4*/ 	.word	0x0002e850
        /*13c8*/ 	.short	0x010a
        /*13ca*/ 	.byte	0x3f
	.zero		1


	//   ....[88]....
        /*13cc*/ 	.word	0x0002e450
        /*13d0*/ 	.word	0x0000000b
        /*13d4*/ 	.word	0x0002e820
        /*13d8*/ 	.short	0x010a
        /*13da*/ 	.byte	0x3f
	.zero		1


	//   ....[89]....
        /*13dc*/ 	.word	0x0002e4a0
        /*13e0*/ 	.word	0x00000008
        /*13e4*/ 	.word	0x0002e8a0
        /*13e8*/ 	.short	0x010a
        /*13ea*/ 	.byte	0x3f
	.zero		1


	//   ....[90]....
        /*13ec*/ 	.word	0x0002e4f0
        /*13f0*/ 	.word	0x00000008
        /*13f4*/ 	.word	0x0002e8c0
        /*13f8*/ 	.short	0x010a
        /*13fa*/ 	.byte	0x3f
	.zero		1


	//   ....[91]....
        /*13fc*/ 	.word	0x0002e540
        /*1400*/ 	.word	0x00000006
        /*1404*/ 	.word	0x0002e8a0
        /*1408*/ 	.short	0x010a
        /*140a*/ 	.byte	0x3f
	.zero		1


	//   ....[92]....
        /*140c*/ 	.word	0x0002e590
        /*1410*/ 	.word	0x00000006
        /*1414*/ 	.word	0x0002e8c0
        /*1418*/ 	.short	0x010a
        /*141a*/ 	.byte	0x3f
	.zero		1


	//   ....[93]....
        /*141c*/ 	.word	0x0002e730
        /*1420*/ 	.word	0x00000004
        /*1424*/ 	.word	0x0002e880
        /*1428*/ 	.short	0x010a
        /*142a*/ 	.byte	0x3f
	.zero		1


	//   ....[94]....
        /*142c*/ 	.word	0x0002e780
        /*1430*/ 	.word	0x00000004
        /*1434*/ 	.word	0x0002e840
        /*1438*/ 	.short	0x010a
        /*143a*/ 	.byte	0x3f
	.zero		1


	//   ....[95]....
        /*143c*/ 	.word	0x0002e800
        /*1440*/ 	.word	0x00000004
        /*1444*/ 	.word	0x0002e820
        /*1448*/ 	.short	0x010a
        /*144a*/ 	.byte	0x3f
	.zero		1


	//   ....[96]....
        /*144c*/ 	.word	0x0002e850
        /*1450*/ 	.word	0x00000005
        /*1454*/ 	.word	0x0002e880
        /*1458*/ 	.short	0x010a
        /*145a*/ 	.byte	0x3f
	.zero		1


	//   ....[97]....
        /*145c*/ 	.word	0x0002e8a0
        /*1460*/ 	.word	0x00000005
        /*1464*/ 	.word	0x0002e840
        /*1468*/ 	.short	0x010a
        /*146a*/ 	.byte	0x3f
	.zero		1


	//   ....[98]....
        /*146c*/ 	.word	0x0002e8f0
        /*1470*/ 	.word	0x00000012
        /*1474*/ 	.word	0x0002e870
        /*1478*/ 	.short	0x010a
        /*147a*/ 	.byte	0x3f
	.zero		1


	//   ....[99]....
        /*147c*/ 	.word	0x0002e940
        /*1480*/ 	.word	0x00000012
        /*1484*/ 	.word	0x0002e860
        /*1488*/ 	.short	0x010a
        /*148a*/ 	.byte	0x3f
	.zero		1


	//   ....[100]....
        /*148c*/ 	.word	0x0002e990
        /*1490*/ 	.word	0x00000000
        /*1494*/ 	.word	0x0002e870
        /*1498*/ 	.short	0x010a
        /*149a*/ 	.byte	0x3f
	.zero		1


	//   ....[101]....
        /*149c*/ 	.word	0x0002e9e0
        /*14a0*/ 	.word	0x00000000
        /*14a4*/ 	.word	0x0002e860
        /*14a8*/ 	.short	0x010a
        /*14aa*/ 	.byte	0x3f
	.zero		1


	//   ....[102]....
        /*14ac*/ 	.word	0x0002f440
        /*14b0*/ 	.word	0x00000000
        /*14b4*/ 	.word	0x0002e820
        /*14b8*/ 	.short	0x010a
        /*14ba*/ 	.byte	0x3f
	.zero		1


	//   ....[103]....
        /*14bc*/ 	.word	0x0002f5e0
        /*14c0*/ 	.word	0x00000006
        /*14c4*/ 	.word	0x00000000
        /*14c8*/ 	.short	0x010a
        /*14ca*/ 	.byte	0x3f
	.zero		1


	//   ....[104]....
        /*14cc*/ 	.word	0x0002f630
        /*14d0*/ 	.word	0x00000007
        /*14d4*/ 	.word	0x00000000
        /*14d8*/ 	.short	0x010a
        /*14da*/ 	.byte	0x3f
	.zero		1


	//   ....[105]....
        /*14dc*/ 	.word	0x0002f680
        /*14e0*/ 	.word	0x00000004
        /*14e4*/ 	.word	0x0002e860
        /*14e8*/ 	.short	0x010a
        /*14ea*/ 	.byte	0x3f
	.zero		1


	//   ....[106]....
        /*14ec*/ 	.word	0x0002f6d0
        /*14f0*/ 	.word	0x00000003
        /*14f4*/ 	.word	0x0002e860
        /*14f8*/ 	.short	0x010a
        /*14fa*/ 	.byte	0x3f
	.zero		1


	//   ....[107]....
        /*14fc*/ 	.word	0x0002f720
        /*1500*/ 	.word	0x00000004
        /*1504*/ 	.word	0x0002e880
        /*1508*/ 	.short	0x010a
        /*150a*/ 	.byte	0x3f
	.zero		1


	//----- nvinfo : EIATTR_NUM_MBARRIERS
	.align		4
.L_1143:
        /*150c*/ 	.byte	0x03, 0x38
        /*150e*/ 	.short	0x0016


	//----- nvinfo : EIATTR_EXIT_INSTR_OFFSETS
	.align		4
        /*1510*/ 	.byte	0x04, 0x1c
        /*1512*/ 	.short	(.L_1145 - .L_1144)


	//   ....[0]....
.L_1144:
        /*1514*/ 	.word	0x0002c440


	//----- nvinfo : EIATTR_MAX_THREADS
	.align		4
.L_1145:
        /*1518*/ 	.byte	0x04, 0x05
        /*151a*/ 	.short	(.L_1147 - .L_1146)
.L_1146:
        /*151c*/ 	.word	0x00000180
        /*1520*/ 	.word	0x00000001
        /*1524*/ 	.word	0x00000001


	//----- nvinfo : EIATTR_CRS_STACK_SIZE
	.align		4
.L_1147:
        /*1528*/ 	.byte	0x04, 0x1e
        /*152a*/ 	.short	(.L_1149 - .L_1148)
.L_1148:
        /*152c*/ 	.word	0x00000000


	//----- nvinfo : EIATTR_CBANK_PARAM_SIZE
	.align		4
.L_1149:
        /*1530*/ 	.byte	0x03, 0x19
        /*1532*/ 	.short	0x0a70


	//----- nvinfo : EIATTR_PARAM_CBANK
	.align		4
        /*1534*/ 	.byte	0x04, 0x0a
        /*1536*/ 	.short	(.L_1151 - .L_1150)
	.align		4
.L_1150:
        /*1538*/ 	.word	index@(.nv.constant0._ZN7cutlass13device_kernelIN5flash11enable_sm90INS1_16FlashAttnFwdSm90INS1_25CollectiveMainloopFwdSm90ILi2EN4cute5tupleIJNS5_1CILi1EEES8_S8_EEENS6_IJNS7_ILi128EEENS7_ILi224EEESA_EEELi128ENS_12float_e4m3_tEfNS_4arch4Sm90ELb1ELb0ELb1ELb1ELb0ELb1ELb0ELb1ELb1ELb0ELb0ELb0EEENS1_21CollectiveEpilogueFwdINS6_IJSA_SA_SB_EEES9_NS_10bfloat16_tESF_Li256ELb1ELb0ELb0ELb1EEENS1_36VarlenDynamicPersistentTileSchedulerILi128ELi224ELi256ELi128ELb0ELb0ELb1ELb1ELb1ELb1EEEEEEEEEvNT_6ParamsE)
        /*153c*/ 	.short	0x0210
        /*153e*/ 	.short	0x0a70


	//----- nvinfo : EIATTR_SW_WAR
	.align		4
.L_1151:
        /*1540*/ 	.byte	0x04, 0x36
        /*1542*/ 	.short	(.L_1153 - .L_1152)
.L_1152:
        /*1544*/ 	.word	0x00000008
.L_1153:


//--------------------- .nv.info._ZN7cutlass13device_kernelIN5flash11enable_sm90INS1_16FlashAttnFwdSm90INS1_25CollectiveMainloopFwdSm90ILi2EN4cute5tupleIJNS5_1CILi1EEES8_S8_EEENS6_IJNS7_ILi192EEENS7_ILi128EEENS7_ILi96EEEEEELi96ENS_12float_e4m3_tEfNS_4arch4Sm90ELb0ELb0ELb1ELb0ELb0ELb0ELb0ELb1ELb1ELb0ELb0ELb0EEENS1_21CollectiveEpilogueFwdINS6_IJSA_SC_SB_EEES9_NS_10bfloat16_tESG_Li384ELb0ELb0ELb0ELb1EEENS1_29StaticPersistentTileSchedulerILb0EEEEEEEEEvNT_6ParamsE --------------------------
	.section	.nv.info._ZN7cutlass13device_kernelIN5flash11enable_sm90INS1_16FlashAttnFwdSm90INS1_25CollectiveMainloopFwdSm90ILi2EN4cute5tupleIJNS5_1CILi1EEES8_S8_EEENS6_IJNS7_ILi192EEENS7_ILi128EEENS7_ILi96EEEEEELi96ENS_12float_e4m3_tEfNS_4arch4Sm90ELb0ELb0ELb1ELb0ELb0ELb0ELb0ELb1ELb1ELb0ELb0ELb0EEENS1_21CollectiveEpilogueFwdINS6_IJSA_SC_SB_EEES9_NS_10bfloat16_tESG_Li384ELb0ELb0ELb0ELb1EEENS1_29StaticPersistentTileSchedulerILb0EEEEEEEEEvNT_6ParamsE,"",@"SHT_CUDA_INFO"
	.sectionflags	@""
	.align	4


	//----- nvinfo : EIATTR_CUDA_API_VERSION
	.align		4
        /*0000*/ 	.byte	0x04, 0x37
        /*0002*/ 	.short	(.L_1155 - .L_1154)
.L_1154:
        /*0004*/ 	.word	0x00000082


	//----- nvinfo : EIATTR_KPARAM_INFO
	.align		4
.L_1155:
        /*0008*/ 	.byte	0x04, 0x17
        /*000a*/ 	.short	(.L_1157 - .L_1156)
.L_1156:
        /*000c*/ 	.word	0x00000000
        /*0010*/ 	.short	0x0000
        /*0012*/ 	.short	0x0070
        /*0014*/ 	.byte	0x00, 0xf0, 0x01, 0x2e


	//----- nvinfo : EIATTR_SPARSE_MMA_MASK
	.align		4
.L_1157:
        /*0018*/ 	.byte	0x03, 0x50
        /*001a*/ 	.short	0x0000


	//----- nvinfo : EIATTR_MAXREG_COUNT
	.align		4
        /*001c*/ 	.byte	0x03, 0x1b
        /*001e*/ 	.short	0x0080


	//----- nvinfo : EIATTR_NUM_BARRIERS
	.align		4
        /*0020*/ 	.byte	0x02, 0x4c
        /*0022*/ 	.byte	0x09
	.zero		1


	//----- nvinfo : EIATTR_EXTERNS
	.align		4
        /*0024*/ 	.byte	0x04, 0x0f
        /*0026*/ 	.short	(.L_1159 - .L_1158)


	//   ....[0]....
	.align		4
.L_1158:
        /*0028*/ 	.word	index@(__assertfail)


	//----- nvinfo : EIATTR_MERCURY_ISA_VERSION
	.align		4
.L_1159:
        /*002c*/ 	.byte	0x03, 0x5f
        /*002e*/ 	.short	0x0101


	//----- nvinfo : EIATTR_INT_WARP_WIDE_INSTR_OFFSETS
	.align		4
        /*0030*/ 	.byte	0x04, 0x31
        /*0032*/ 	.short	(.L_1161 - .L_1160)


	//   ....[0]....
.L_1160:
        /*0034*/ 	.word	0x00000180


	//   ....[1]....
        /*0038*/ 	.word	0x000001b0


	//   ....[2]....
        /*003c*/ 	.word	0x000001c0


	//   ....[3]....
        /*0040*/ 	.word	0x00008280


	//----- nvinfo : EIATTR_COOP_GROUP_MASK_REGIDS
	.align		4
.L_1161:
        /*0044*/ 	.byte	0x04, 0x29
        /*0046*/ 	.short	(.L_1163 - .L_1162)


	//   ....[0]....
.L_1162:
        /*0048*/ 	.word	0xffffffff


	//   ....[1]....
        /*004c*/ 	.word	0xffffffff


	//   ....[2]....
        /*0050*/ 	.word	0xffffffff


	//   ....[3]....
        /*0054*/ 	.word	0xffffffff


	//   ....[4]....
        /*0058*/ 	.word	0xffffffff


	//   ....[5]....
        /*005c*/ 	.word	0xffffffff


	//   ....[6]....
        /*0060*/ 	.word	0xffffffff


	//   ....[7]....
        /*0064*/ 	.word	0xffffffff


	//   ....[8]....
        /*0068*/ 	.word	0xffffffff


	//   ....[9]....
        /*006c*/ 	.word	0xffffffff


	//   ....[10]....
        /*0070*/ 	.word	0xffffffff


	//   ....[11]....
        /*0074*/ 	.word	0xffffffff


	//   ....[12]....
        /*0078*/ 	.word	0xffffffff


	//   ....[13]....
        /*007c*/ 	.word	0xffffffff


	//   ....[14]....
        /*0080*/ 	.word	0xffffffff


	//   ....[15]....
        /*0084*/ 	.word	0xffffffff


	//   ....[16]....
        /*0088*/ 	.word	0xffffffff


	//   ....[17]....
        /*008c*/ 	.word	0xffffffff


	//   ....[18]....
        /*0090*/ 	.word	0xffffffff


	//   ....[19]....
        /*0094*/ 	.word	0xffffffff


	//   ....[20]....
        /*0098*/ 	.word	0xffffffff


	//   ....[21]....
        /*009c*/ 	.word	0xffffffff


	//   ....[22]....
        /*00a0*/ 	.word	0xffffffff


	//   ....[23]....
        /*00a4*/ 	.word	0xffffffff


	//   ....[24]....
        /*00a8*/ 	.word	0xffffffff


	//   ....[25]....
        /*00ac*/ 	.word	0xffffffff


	//   ....[26]....
        /*00b0*/ 	.word	0xffffffff


	//   ....[27]....
        /*00b4*/ 	.word	0xffffffff


	//   ....[28]....
        /*00b8*/ 	.word	0xffffffff


	//   ....[29]....
        /*00bc*/ 	.word	0xffffffff


	//   ....[30]....
        /*00c0*/ 	.word	0xffffffff


	//   ....[31]....
        /*00c4*/ 	.word	0xffffffff


	//   ....[32]....
        /*00c8*/ 	.word	0xffffffff


	//   ....[33]....
        /*00cc*/ 	.word	0xffffffff


	//   ....[34]....
        /*00d0*/ 	.word	0xffffffff


	//   ....[35]....
        /*00d4*/ 	.word	0xffffffff


	//   ....[36]....
        /*00d8*/ 	.word	0xffffffff


	//   ....[37]....
        /*00dc*/ 	.word	0xffffffff


	//   ....[38]....
        /*00e0*/ 	.word	0xffffffff


	//   ....[39]....
        /*00e4*/ 	.word	0xffffffff


	//   ....[40]....
        /*00e8*/ 	.word	0xffffffff


	//   ....[41]....
        /*00ec*/ 	.word	0xffffffff


	//   ....[42]....
        /*00f0*/ 	.word	0xffffffff


	//   ....[43]....
        /*00f4*/ 	.word	0xffffffff


	//   ....[44]....
        /*00f8*/ 	.word	0xffffffff


	//   ....[45]....
        /*00fc*/ 	.word	0xffffffff


	//   ....[46]....
        /*0100*/ 	.word	0xffffffff


	//   ....[47]....
        /*0104*/ 	.word	0x0500000f


	//----- nvinfo : EIATTR_COOP_GROUP_INSTR_OFFSETS
	.align		4
.L_1163:
        /*0108*/ 	.byte	0x04, 0x28
        /*010a*/ 	.short	(.L_1165 - .L_1164)


	//   ....[0]....
.L_1164:
        /*010c*/ 	.word	0x00000050


	//   ....[1]....
        /*0110*/ 	.word	0x00000190


	//   ....[2]....
        /*0114*/ 	.word	0x000001e0


	//   ....[3]....
        /*0118*/ 	.word	0x000003d0


	//   ....[4]....
        /*011c*/ 	.word	0x00000530


	//   ....[5]....
        /*0120*/ 	.word	0x00000650


	//   ....[6]....
        /*0124*/ 	.word	0x000007b0


	//   ....[7]....
        /*0128*/ 	.word	0x00000d40


	//   ....[8]....
        /*012c*/ 	.word	0x000029c0


	//   ....[9]....
        /*0130*/ 	.word	0x00002a20


	//   ....[10]....
        /*0134*/ 	.word	0x00002f40


	//   ....[11]....
        /*0138*/ 	.word	0x00003000


	//   ....[12]....
        /*013c*/ 	.word	0x00004c30


	//   ....[13]....
        /*0140*/ 	.word	0x00004c70


	//   ....[14]....
        /*0144*/ 	.word	0x00004d10


	//   ....[15]....
        /*0148*/ 	.word	0x00004d20


	//   ....[16]....
        /*014c*/ 	.word	0x000063f0


	//   ....[17]....
        /*0150*/ 	.word	0x00006400


	//   ....[18]....
        /*0154*/ 	.word	0x00006480


	//   ....[19]....
        /*0158*/ 	.word	0x00006490


	//   ....[20]....
        /*015c*/ 	.word	0x00007130


	//   ....[21]....
        /*0160*/ 	.word	0x00007140


	//   ....[22]....
        /*0164*/ 	.word	0x00007150


	//   ....[23]....
        /*0168*/ 	.word	0x00007160


	//   ....[24]....
        /*016c*/ 	.word	0x00007170


	//   ....[25]....
        /*0170*/ 	.word	0x00007190


	//   ....[26]....
        /*0174*/ 	.word	0x000071a0


	//   ....[27]....
        /*0178*/ 	.word	0x000071b0


	//   ....[28]....
        /*017c*/ 	.word	0x000071c0


	//   ....[29]....
        /*0180*/ 	.word	0x000071f0


	//   ....[30]....
        /*0184*/ 	.word	0x00007220


	//   ....[31]....
        /*0188*/ 	.word	0x00007230


	//   ....[32]....
        /*018c*/ 	.word	0x00007240


	//   ....[33]....
        /*0190*/ 	.word	0x00007270


	//   ....[34]....
        /*0194*/ 	.word	0x000072d0


	//   ....[35]....
        /*0198*/ 	.word	0x000072e0


	//   ....[36]....
        /*019c*/ 	.word	0x00007310


	//   ....[37]....
        /*01a0*/ 	.word	0x00007320


	//   ....[38]....
        /*01a4*/ 	.word	0x00007350


	//   ....[39]....
        /*01a8*/ 	.word	0x00007360


	//   ....[40]....
        /*01ac*/ 	.word	0x00007370


	//   ....[41]....
        /*01b0*/ 	.word	0x00007380


	//   ....[42]....
        /*01b4*/ 	.word	0x00007390


	//   ....[43]....
        /*01b8*/ 	.word	0x000073b0


	//   ....[44]....
        /*01bc*/ 	.word	0x00007450


	//   ....[45]....
        /*01c0*/ 	.word	0x000083c0


	//   ....[46]....
        /*01c4*/ 	.word	0x0000a280


	//   ....[47]....
        /*01c8*/ 	.word	0x0000a770


	//----- nvinfo : EIATTR_REG_RECONFIG
	.align		4
.L_1165:
        /*01cc*/ 	.byte	0x01, 0x54
	.zero		2


	//----- nvinfo : EIATTR_SYSCALL_OFFSETS
	.align		4
        /*01d0*/ 	.byte	0x04, 0x46
        /*01d2*/ 	.short	(.L_1167 - .L_1166)


	//   ....[0]....
.L_1166:
        /*01d4*/ 	.word	0x00001100


	//   ....[1]....
        /*01d8*/ 	.word	0x00007d50


	//   ....[2]....
        /*01dc*/ 	.word	0x00007ea0


	//   ....[3]....
        /*01e0*/ 	.word	0x00007fe0


	//   ....[4]....
        /*01e4*/ 	.word	0x00008100


	//----- nvinfo : EIATTR_MBARRIER_INSTR_OFFSETS
	.align		4
.L_1167:
        /*01e8*/ 	.byte	0x04, 0x39
        /*01ea*/ 	.short	(.L_1169 - .L_1168)


	//   ....[0]....
.L_1168:
        /*01ec*/ 	.word	0x00000280
        /*01f0*/ 	.word	0x000000ff
        /*01f4*/ 	.word	0x00019c00
        /*01f8*/ 	.short	0x0100
        /*01fa*/ 	.byte	0x06
	.zero		1


	//   ....[1]....
        /*01fc*/ 	.word	0x00000290
        /*0200*/ 	.word	0x000000ff
        /*0204*/ 	.word	0x00019c20
        /*0208*/ 	.short	0x0100
        /*020a*/ 	.byte	0x06
	.zero		1


	//   ....[2]....
        /*020c*/ 	.word	0x00000380
        /*0210*/ 	.word	0x000000ff
        /*0214*/ 	.word	0x00019c30
        /*0218*/ 	.short	0x0100
        /*021a*/ 	.byte	0x08
	.zero		1


	//   ....[3]....
        /*021c*/ 	.word	0x00000390
        /*0220*/ 	.word	0x000000ff
        /*0224*/ 	.word	0x00019c40
        /*0228*/ 	.short	0x0100
        /*022a*/ 	.byte	0x08
	.zero		1


	//   ....[4]....
        /*022c*/ 	.word	0x000003a0
        /*0230*/ 	.word	0x000000ff
        /*0234*/ 	.word	0x00019c38
        /*0238*/ 	.short	0x0100
        /*023a*/ 	.byte	0x08
	.zero		1


	//   ....[5]....
        /*023c*/ 	.word	0x000003b0
        /*0240*/ 	.word	0x000000ff
        /*0244*/ 	.word	0x00019c48
        /*0248*/ 	.short	0x0100
        /*024a*/ 	.byte	0x08
	.zero		1


	//   ....[6]....
        /*024c*/ 	.word	0x000004e0
        /*0250*/ 	.word	0x000000ff
        /*0254*/ 	.word	0x00019c50
        /*0258*/ 	.short	0x0100
        /*025a*/ 	.byte	0x08
	.zero		1


	//   ....[7]....
        /*025c*/ 	.word	0x000004f0
        /*0260*/ 	.word	0x000000ff
        /*0264*/ 	.word	0x00019c60
        /*0268*/ 	.short	0x0100
        /*026a*/ 	.byte	0x08
	.zero		1


	//   ....[8]....
        /*026c*/ 	.word	0x00000500
        /*0270*/ 	.word	0x000000ff
        /*0274*/ 	.word	0x00019c58
        /*0278*/ 	.short	0x0100
        /*027a*/ 	.byte	0x08
	.zero		1


	//   ....[9]....
        /*027c*/ 	.word	0x00000510
        /*0280*/ 	.word	0x000000ff
        /*0284*/ 	.word	0x00019c68
        /*0288*/ 	.short	0x0100
        /*028a*/ 	.byte	0x08
	.zero		1


	//   ....[10]....
        /*028c*/ 	.word	0x00000600
        /*0290*/ 	.word	0x000000ff
        /*0294*/ 	.word	0x00019c70
        /*0298*/ 	.short	0x0100
        /*029a*/ 	.byte	0x06
	.zero		1


	//   ....[11]....
        /*029c*/ 	.word	0x00000610
        /*02a0*/ 	.word	0x000000ff
        /*02a4*/ 	.word	0x00019c80
        /*02a8*/ 	.short	0x0100
        /*02aa*/ 	.byte	0x06
	.zero		1


	//   ....[12]....
        /*02ac*/ 	.word	0x00000620
        /*02b0*/ 	.word	0x000000ff
        /*02b4*/ 	.word	0x00019c78
        /*02b8*/ 	.short	0x0100
        /*02ba*/ 	.byte	0x06
	.zero		1


	//   ....[13]....
        /*02bc*/ 	.word	0x00000630
        /*02c0*/ 	.word	0x000000ff
        /*02c4*/ 	.word	0x00019c88
        /*02c8*/ 	.short	0x0100
        /*02ca*/ 	.byte	0x06
	.zero		1


	//   ....[14]....
        /*02cc*/ 	.word	0x00000760
        /*02d0*/ 	.word	0x000000ff
        /*02d4*/ 	.word	0x00019c90
        /*02d8*/ 	.short	0x0100
        /*02da*/ 	.byte	0x08
	.zero		1


	//   ....[15]....
        /*02dc*/ 	.word	0x00000770
        /*02e0*/ 	.word	0x000000ff
        /*02e4*/ 	.word	0x00019ca0
        /*02e8*/ 	.short	0x0100
        /*02ea*/ 	.byte	0x08
	.zero		1


	//   ....[16]....
        /*02ec*/ 	.word	0x00000780
        /*02f0*/ 	.word	0x000000ff
        /*02f4*/ 	.word	0x00019c98
        /*02f8*/ 	.short	0x0100
        /*02fa*/ 	.byte	0x08
	.zero		1


	//   ....[17]....
        /*02fc*/ 	.word	0x00000790
        /*0300*/ 	.word	0x000000ff
        /*0304*/ 	.word	0x00019ca8
        /*0308*/ 	.short	0x0100
        /*030a*/ 	.byte	0x08
	.zero		1


	//   ....[18]....
        /*030c*/ 	.word	0x000008c0
        /*0310*/ 	.word	0x000000ff
        /*0314*/ 	.word	0x00019cb0
        /*0318*/ 	.short	0x0100
        /*031a*/ 	.byte	0x08
	.zero		1


	//   ....[19]....
        /*031c*/ 	.word	0x000008d0
        /*0320*/ 	.word	0x000000ff
        /*0324*/ 	.word	0x00019cc0
        /*0328*/ 	.short	0x0100
        /*032a*/ 	.byte	0x08
	.zero		1


	//   ....[20]....
        /*032c*/ 	.word	0x000008e0
        /*0330*/ 	.word	0x000000ff
        /*0334*/ 	.word	0x00019cb8
        /*0338*/ 	.short	0x0100
        /*033a*/ 	.byte	0x08
	.zero		1


	//   ....[21]....
        /*033c*/ 	.word	0x000008f0
        /*0340*/ 	.word	0x000000ff
        /*0344*/ 	.word	0x00019cc8
        /*0348*/ 	.short	0x0100
        /*034a*/ 	.byte	0x08
	.zero		1


	//   ....[22]....
        /*034c*/ 	.word	0x00001430
        /*0350*/ 	.word	0x000000ff
        /*0354*/ 	.word	0x00019c00
        /*0358*/ 	.short	0x010a
        /*035a*/ 	.byte	0x30
	.zero		1


	//   ....[23]....
        /*035c*/ 	.word	0x000014d0
        /*0360*/ 	.word	0x00000004
        /*0364*/ 	.word	0x00019c30
        /*0368*/ 	.short	0x010a
        /*036a*/ 	.byte	0x3f
	.zero		1


	//   ....[24]....
        /*036c*/ 	.word	0x00001540
        /*0370*/ 	.word	0x00000004
        /*0374*/ 	.word	0x00019c30
        /*0378*/ 	.short	0x010a
        /*037a*/ 	.byte	0x3f
	.zero		1


	//   ....[25]....
        /*037c*/ 	.word	0x00003430
        /*0380*/ 	.word	0x0000000f
        /*0384*/ 	.word	0x00000000
        /*0388*/ 	.short	0x0101
        /*038a*/ 	.byte	0x3f
	.zero		1


	//   ....[26]....
        /*038c*/ 	.word	0x00003df0
        /*0390*/ 	.word	0x000000ff
        /*0394*/ 	.word	0x00019c30
        /*0398*/ 	.short	0x010a
        /*039a*/ 	.byte	0x14
	.zero		1


	//   ....[27]....
        /*039c*/ 	.word	0x00003e30
        /*03a0*/ 	.word	0x000000ff
        /*03a4*/ 	.word	0x00019c30
        /*03a8*/ 	.short	0x010a
        /*03aa*/ 	.byte	0x14
	.zero		1


	//   ....[28]....
        /*03ac*/ 	.word	0x00003f90
        /*03b0*/ 	.word	0x000000ff
        /*03b4*/ 	.word	0x00019c50
        /*03b8*/ 	.short	0x010a
        /*03ba*/ 	.byte	0x0e
	.zero		1


	//   ....[29]....
        /*03bc*/ 	.word	0x00004bc0
        /*03c0*/ 	.word	0x000000ff
        /*03c4*/ 	.word	0x00019c50
        /*03c8*/ 	.short	0x010a
        /*03ca*/ 	.byte	0x0e
	.zero		1


	//   ....[30]....
        /*03cc*/ 	.word	0x00005970
        /*03d0*/ 	.word	0x00000006
        /*03d4*/ 	.word	0x00000000
        /*03d8*/ 	.short	0x0101
        /*03da*/ 	.byte	0x3f
	.zero		1


	//   ....[31]....
        /*03dc*/ 	.word	0x00005c00
        /*03e0*/ 	.word	0x000000ff
        /*03e4*/ 	.word	0x00000000
        /*03e8*/ 	.short	0x0101
        /*03ea*/ 	.byte	0x06
	.zero		1


	//   ....[32]....
        /*03ec*/ 	.word	0x00006130
        /*03f0*/ 	.word	0x000000ff
        /*03f4*/ 	.word	0x00019c50
        /*03f8*/ 	.short	0x010a
        /*03fa*/ 	.byte	0x05
	.zero		1


	//   ....[33]....
        /*03fc*/ 	.word	0x00006170
        /*0400*/ 	.word	0x000000ff
        /*0404*/ 	.word	0x00019c50
        /*0408*/ 	.short	0x010a
        /*040a*/ 	.byte	0x05
	.zero		1


	//   ....[34]....
        /*040c*/ 	.word	0x00006e60
        /*0410*/ 	.word	0x000000ff
        /*0414*/ 	.word	0x00000000
        /*0418*/ 	.short	0x0101
        /*041a*/ 	.byte	0x05
	.zero		1


	//   ....[35]....
        /*041c*/ 	.word	0x000076f0
        /*0420*/ 	.word	0x000000ff
        /*0424*/ 	.word	0x00000000
        /*0428*/ 	.short	0x0101
        /*042a*/ 	.byte	0x05
	.zero		1


	//   ....[36]....
        /*042c*/ 	.word	0x000085e0
        /*0430*/ 	.word	0x00000007
        /*0434*/ 	.word	0x00019c80
        /*0438*/ 	.short	0x010a
        /*043a*/ 	.byte	0x3f
	.zero		1


	//   ....[37]....
        /*043c*/ 	.word	0x000087f0
        /*0440*/ 	.word	0x00000007
        /*0444*/ 	.word	0x00019c40
        /*0448*/ 	.short	0x010a
        /*044a*/ 	.byte	0x3f
	.zero		1


	//   ....[38]....
        /*044c*/ 	.word	0x00008c10
        /*0450*/ 	.word	0x000000ff
        /*0454*/ 	.word	0x00019c20
        /*0458*/ 	.short	0x010a
        /*045a*/ 	.byte	0x28
	.zero		1


	//   ....[39]....
        /*045c*/ 	.word	0x00008ea0
        /*0460*/ 	.word	0x00000007
        /*0464*/ 	.word	0x00019c80
        /*0468*/ 	.short	0x010a
        /*046a*/ 	.byte	0x3f
	.zero		1


	//   ....[40]....
        /*046c*/ 	.word	0x000092a0
        /*0470*/ 	.word	0x00000007
        /*0474*/ 	.word	0x00019c40
        /*0478*/ 	.short	0x010a
        /*047a*/ 	.byte	0x3f
	.zero		1


	//   ....[41]....
        /*047c*/ 	.word	0x00009730
        /*0480*/ 	.word	0x0000000e
        /*0484*/ 	.word	0x00019c70
        /*0488*/ 	.short	0x010a
        /*048a*/ 	.byte	0x3f
	.zero		1


	//   ....[42]....
        /*048c*/ 	.word	0x000097a0
        /*0490*/ 	.word	0x0000000e
        /*0494*/ 	.word	0x00019c60
        /*0498*/ 	.short	0x010a
        /*049a*/ 	.byte	0x3f
	.zero		1


	//   ....[43]....
        /*049c*/ 	.word	0x00009b80
        /*04a0*/ 	.word	0x0000000e
        /*04a4*/ 	.word	0x00019c50
        /*04a8*/ 	.short	0x0101
        /*04aa*/ 	.byte	0x3f
	.zero		1


	//   ....[44]....
        /*04ac*/ 	.word	0x00009c00
        /*04b0*/ 	.word	0x00000004
        /*04b4*/ 	.word	0x00000000
        /*04b8*/ 	.short	0x0101
        /*04ba*/ 	.byte	0x3f
	.zero		1


	//   ....[45]....
        /*04bc*/ 	.word	0x00009cc0
        /*04c0*/ 	.word	0x00000000
        /*04c4*/ 	.word	0x00019c70
        /*04c8*/ 	.short	0x010a
        /*04ca*/ 	.byte	0x3f
	.zero		1


	//   ....[46]....
        /*04cc*/ 	.word	0x00009d30
        /*04d0*/ 	.word	0x00000000
        /*04d4*/ 	.word	0x00019c60
        /*04d8*/ 	.short	0x010a
        /*04da*/ 	.byte	0x3f
	.zero		1


	//   ....[47]....
        /*04dc*/ 	.word	0x0000a170
        /*04e0*/ 	.word	0x00000000
        /*04e4*/ 	.word	0x00019c50
        /*04e8*/ 	.short	0x0101
        /*04ea*/ 	.byte	0x3f
	.zero		1


	//   ....[48]....
        /*04ec*/ 	.word	0x0000a1c0
        /*04f0*/ 	.word	0x00000003
        /*04f4*/ 	.word	0x00000000
        /*04f8*/ 	.short	0x0101
        /*04fa*/ 	.byte	0x3f
	.zero		1


	//   ....[49]....
        /*04fc*/ 	.word	0x0000a260
        /*0500*/ 	.word	0x00000006
        /*0504*/ 	.word	0x00019c20
        /*0508*/ 	.short	0x010a
        /*050a*/ 	.byte	0x3f
	.zero		1


	//   ....[50]....
        /*050c*/ 	.word	0x0000a380
        /*0510*/ 	.word	0x00000005
        /*0514*/ 	.word	0x00000000
        /*0518*/ 	.short	0x010a
        /*051a*/ 	.byte	0x3f
	.zero		1


	//   ....[51]....
        /*051c*/ 	.word	0x0000a3f0
        /*0520*/ 	.word	0x00000009
        /*0524*/ 	.word	0x00000000
        /*0528*/ 	.short	0x010a
        /*052a*/ 	.byte	0x3f
	.zero		1


	//   ....[52]....
        /*052c*/ 	.word	0x0000a440
        /*0530*/ 	.word	0x00000013
        /*0534*/ 	.word	0x00019c60
        /*0538*/ 	.short	0x010a
        /*053a*/ 	.byte	0x3f
	.zero		1


	//   ....[53]....
        /*053c*/ 	.word	0x0000a490
        /*0540*/ 	.word	0x00000007
        /*0544*/ 	.word	0x00019c60
        /*0548*/ 	.short	0x010a
        /*054a*/ 	.byte	0x3f
	.zero		1


	//   ....[54]....
        /*054c*/ 	.word	0x0000a4d0
        /*0550*/ 	.word	0x00000013
        /*0554*/ 	.word	0x00019c80
        /*0558*/ 	.short	0x010a
        /*055a*/ 	.byte	0x3f
	.zero		1


	//   ....[55]....
        /*055c*/ 	.word	0x0000a4f0
        /*0560*/ 	.word	0x00000007
        /*0564*/ 	.word	0x00019c80
        /*0568*/ 	.short	0x010a
        /*056a*/ 	.byte	0x3f
	.zero		1


	//   ....[56]....
        /*056c*/ 	.word	0x0000a560
        /*0570*/ 	.word	0x00000003
        /*0574*/ 	.word	0x00019c00
        /*0578*/ 	.short	0x010a
        /*057a*/ 	.byte	0x3f
	.zero		1


	//   ....[57]....
        /*057c*/ 	.word	0x0000a5b0
        /*0580*/ 	.word	0x00000004
        /*0584*/ 	.word	0x00019c30
        /*0588*/ 	.short	0x010a
        /*058a*/ 	.byte	0x3f
	.zero		1


	//   ....[58]....
        /*058c*/ 	.word	0x0000a610
        /*0590*/ 	.word	0x00000008
        /*0594*/ 	.word	0x00019c30
        /*0598*/ 	.short	0x010a
        /*059a*/ 	.byte	0x3f
	.zero		1


	//   ....[59]....
        /*059c*/ 	.word	0x0000a670
        /*05a0*/ 	.word	0x0000004a
        /*05a4*/ 	.word	0x00019c50
        /*05a8*/ 	.short	0x010a
        /*05aa*/ 	.byte	0x3f
	.zero		1


	//   ....[60]....
        /*05ac*/ 	.word	0x0000a6d0
        /*05b0*/ 	.word	0x00000005
        /*05b4*/ 	.word	0x00019c50
        /*05b8*/ 	.short	0x010a
        /*05ba*/ 	.byte	0x3f
	.zero		1


	//   ....[61]....
        /*05bc*/ 	.word	0x0000a820
        /*05c0*/ 	.word	0x00000007
        /*05c4*/ 	.word	0x00019c80
        /*05c8*/ 	.short	0x010a
        /*05ca*/ 	.byte	0x3f
	.zero		1


	//   ....[62]....
        /*05cc*/ 	.word	0x0000a870
        /*05d0*/ 	.word	0x00000007
        /*05d4*/ 	.word	0x00019c40
        /*05d8*/ 	.short	0x010a
        /*05da*/ 	.byte	0x3f
	.zero		1


	//   ....[63]....
        /*05dc*/ 	.word	0x0000a8c0
        /*05e0*/ 	.word	0x0000001c
        /*05e4*/ 	.word	0x00019c20
        /*05e8*/ 	.short	0x010a
        /*05ea*/ 	.byte	0x3f
	.zero		1


	//   ....[64]....
        /*05ec*/ 	.word	0x0000a910
        /*05f0*/ 	.word	0x00000007
        /*05f4*/ 	.word	0x00019c80
        /*05f8*/ 	.short	0x010a
        /*05fa*/ 	.byte	0x3f
	.zero		1


	//   ....[65]....
        /*05fc*/ 	.word	0x0000a960
        /*0600*/ 	.word	0x00000007
        /*0604*/ 	.word	0x00019c40
        /*0608*/ 	.short	0x010a
        /*060a*/ 	.byte	0x3f
	.zero		1


	//   ....[66]....
        /*060c*/ 	.word	0x0000a9b0
        /*0610*/ 	.word	0x0000000e
        /*0614*/ 	.word	0x00019c70
        /*0618*/ 	.short	0x010a
        /*061a*/ 	.byte	0x3f
	.zero		1


	//   ....[67]....
        /*061c*/ 	.word	0x0000aa00
        /*0620*/ 	.word	0x0000000e
        /*0624*/ 	.word	0x00019c60
        /*0628*/ 	.short	0x010a
        /*062a*/ 	.byte	0x3f
	.zero		1


	//   ....[68]....
        /*062c*/ 	.word	0x0000aa50
        /*0630*/ 	.word	0x00000000
        /*0634*/ 	.word	0x00019c70
        /*0638*/ 	.short	0x010a
        /*063a*/ 	.byte	0x3f
	.zero		1


	//   ....[69]....
        /*063c*/ 	.word	0x0000aaa0
        /*0640*/ 	.word	0x00000000
        /*0644*/ 	.word	0x00019c60
        /*0648*/ 	.short	0x010a
        /*064a*/ 	.byte	0x3f
	.zero		1


	//   ....[70]....
        /*064c*/ 	.word	0x0000aaf0
        /*0650*/ 	.word	0x00000006
        /*0654*/ 	.word	0x00019c20
        /*0658*/ 	.short	0x010a
        /*065a*/ 	.byte	0x3f
	.zero		1


	//   ....[71]....
        /*065c*/ 	.word	0x0000ab40
        /*0660*/ 	.word	0x00000005
        /*0664*/ 	.word	0x00000000
        /*0668*/ 	.short	0x010a
        /*066a*/ 	.byte	0x3f
	.zero		1


	//   ....[72]....
        /*066c*/ 	.word	0x0000ab90
        /*0670*/ 	.word	0x00000009
        /*0674*/ 	.word	0x00000000
        /*0678*/ 	.short	0x010a
        /*067a*/ 	.byte	0x3f
	.zero		1


	//   ....[73]....
        /*067c*/ 	.word	0x0000abe0
        /*0680*/ 	.word	0x00000013
        /*0684*/ 	.word	0x00019c60
        /*0688*/ 	.short	0x010a
        /*068a*/ 	.byte	0x3f
	.zero		1


	//   ....[74]....
        /*068c*/ 	.word	0x0000ac30
        /*0690*/ 	.word	0x00000007
        /*0694*/ 	.word	0x00019c60
        /*0698*/ 	.short	0x010a
        /*069a*/ 	.byte	0x3f
	.zero		1


	//   ....[75]....
        /*069c*/ 	.word	0x0000ac80
        /*06a0*/ 	.word	0x00000013
        /*06a4*/ 	.word	0x00019c80
        /*06a8*/ 	.short	0x010a
        /*06aa*/ 	.byte	0x3f
	.zero		1


	//----- nvinfo : EIATTR_NUM_MBARRIERS
	.align		4
.L_1169:
        /*06ac*/ 	.byte	0x03, 0x38
        /*06ae*/ 	.short	0x0016


	//----- nvinfo : EIATTR_EXIT_INSTR_OFFSETS
	.align		4
        /*06b0*/ 	.byte	0x04, 0x1c
        /*06b2*/ 	.short	(.L_1171 - .L_1170)


	//   ....[0]....
.L_1170:
        /*06b4*/ 	.word	0x00000a10


	//   ....[1]....
        /*06b8*/ 	.word	0x000077a0


	//   ....[2]....
        /*06bc*/ 	.word	0x0000a2a0


	//   ....[3]....
        /*06c0*/ 	.word	0x0000a540


	//----- nvinfo : EIATTR_MAX_THREADS
	.align		4
.L_1171:
        /*06c4*/ 	.byte	0x04, 0x05
        /*06c6*/ 	.short	(.L_1173 - .L_1172)
.L_1172:
        /*06c8*/ 	.word	0x00000200
        /*06cc*/ 	.word	0x00000001
        /*06d0*/ 	.word	0x00000001


	//----- nvinfo : EIATTR_CRS_STACK_SIZE
	.align		4
.L_1173:
        /*06d4*/ 	.byte	0x04, 0x1e
        /*06d6*/ 	.short	(.L_1175 - .L_1174)
.L_1174:
        /*06d8*/ 	.word	0x00000000


	//----- nvinfo : EIATTR_CBANK_PARAM_SIZE
	.align		4
.L_1175:
        /*06dc*/ 	.byte	0x03, 0x19
        /*06de*/ 	.short	0x0bf0


	//----- nvinfo : EIATTR_PARAM_CBANK
	.align		4
        /*06e0*/ 	.byte	0x04, 0x0a
        /*06e2*/ 	.short	(.L_1177 - .L_1176)
	.align		4
.L_1176:
        /*06e4*/ 	.word	index@(.nv.constant0._ZN7cutlass13device_kernelIN5flash11enable_sm90INS1_16FlashAttnFwdSm90INS1_25CollectiveMainloopFwdSm90ILi2EN4cute5tupleIJNS5_1CILi1EEES8_S8_EEENS6_IJNS7_ILi192EEENS7_ILi128EEENS7_ILi96EEEEEELi96ENS_12float_e4m3_tEfNS_4arch4Sm90ELb0ELb0ELb1ELb0ELb0ELb0ELb0ELb1ELb1ELb0ELb0ELb0EEENS1_21CollectiveEpilogueFwdINS6_IJSA_SC_SB_EEES9_NS_10bfloat16_tESG_Li384ELb0ELb0ELb0ELb1EEENS1_29StaticPersistentTileSchedulerILb0EEEEEEEEEvNT_6ParamsE)
        /*06e8*/ 	.short	0x0210
        /*06ea*/ 	.short	0x0bf0


	//----- nvinfo : EIATTR_SW_WAR
	.align		4
.L_1177:
        /*06ec*/ 	.byte	0x04, 0x36
        /*06ee*/ 	.short	(.L_1179 - .L_1178)
.L_1178:
        /*06f0*/ 	.word	0x00000008
.L_1179:


//--------------------- .nv.info._ZN7cutlass13device_kernelIN5flash11enable_sm90INS1_16FlashAttnFwdSm90INS1_25CollectiveMainloopFwdSm90ILi2EN4cute5tupleIJNS5_1CILi1EEES8_S8_EEENS6_IJNS7_ILi192EEENS7_ILi128EEENS7_ILi96EEEEEELi96ENS_12float_e4m3_tEfNS_4arch4Sm90ELb0ELb0ELb1ELb1ELb0ELb0ELb0ELb1ELb1ELb0ELb0ELb0EEENS1_21CollectiveEpilogueFwdINS6_IJSA_SC_SB_EEES9_NS_10bfloat16_tESG_Li384ELb1ELb0ELb0ELb1EEENS1_36VarlenDynamicPersistentTileSchedulerILi192ELi128ELi384ELi128ELb0ELb0ELb1ELb0ELb1ELb1EEEEEEEEEvNT_6ParamsE --------------------------
	.section	.nv.info._ZN7cutlass13device_kernelIN5flash11enable_sm90INS1_16FlashAttnFwdSm90INS1_25CollectiveMainloopFwdSm90ILi2EN4cute5tupleIJNS5_1CILi1EEES8_S8_EEENS6_IJNS7_ILi192EEENS7_ILi128EEENS7_ILi96EEEEEELi96ENS_12float_e4m3_tEfNS_4arch4Sm90ELb0ELb0ELb1ELb1ELb0ELb0ELb0ELb1ELb1ELb0ELb0ELb0EEENS1_21CollectiveEpilogueFwdINS6_IJSA_SC_SB_EEES9_NS_10bfloat16_tESG_Li384ELb1ELb0ELb0ELb1EEENS1_36VarlenDynamicPersistentTileSchedulerILi192ELi128ELi384ELi128ELb0ELb0ELb1ELb0ELb1ELb1EEEEEEEEEvNT_6ParamsE,"",@"SHT_CUDA_INFO"
	.sectionflags	@""
	.align	4


	//----- nvinfo : EIATTR_CUDA_API_VERSION
	.align		4
        /*0000*/ 	.byte	0x04, 0x37
        /*0002*/ 	.short	(.L_1181 - .L_1180)
.L_1180:
        /*0004*/ 	.word	0x00000082


	//----- nvinfo : EIATTR_KPARAM_INFO
	.align		4
.L_1181:
        /*0008*/ 	.byte	0x04, 0x17
        /*000a*/ 	.short	(.L_1183 - .L_1182)
.L_1182:
        /*000c*/ 	.word	0x00000000
        /*0010*/ 	.short	0x0000
        /*0012*/ 	.short	0x0070
        /*0014*/ 	.byte	0x00, 0xf0, 0x01, 0x28


	//----- nvinfo : EIATTR_SPARSE_MMA_MASK
	.align		4
.L_1183:
        /*0018*/ 	.byte	0x03, 0x50
        /*001a*/ 	.short	0x0000


	//----- nvinfo : EIATTR_MAXREG_COUNT
	.align		4
        /*001c*/ 	.byte	0x03, 0x1b
        /*001e*/ 	.short	0x0080


	//----- nvinfo : EIATTR_NUM_BARRIERS
	.align		4
        /*0020*/ 	.byte	0x02, 0x4c
        /*0022*/ 	.byte	0x09
	.zero		1


	//----- nvinfo : EIATTR_EXTERNS
	.align		4
        /*0024*/ 	.byte	0x04, 0x0f
        /*0026*/ 	.short	(.L_1185 - .L_1184)


	//   ....[0]....
	.align		4
.L_1184:
        /*0028*/ 	.word	index@(__assertfail)


	//----- nvinfo : EIATTR_ANNOTATIONS
	.align		4
.L_1185:
        /*002c*/ 	.byte	0x04, 0x55
        /*002e*/ 	.short	(.L_1187 - .L_1186)


	//   ....[0]....
.L_1186:
        /*0030*/ 	.word	0x00000001
        /*0034*/ 	.byte	0x60, 0x8d, 0x00, 0x00, 0x01, 0x00, 0x00, 0x00, 0x80, 0x96, 0x00, 0x00, 0x01, 0x00, 0x00, 0x00
        /*0044*/ 	.byte	0x50, 0x97, 0x00, 0x00, 0x01, 0x00, 0x00, 0x00, 0xa0, 0x9c, 0x00, 0x00, 0x01, 0x00, 0x00, 0x00
        /*0054*/ 	.byte	0xd0, 0xa3, 0x00, 0x00, 0x01, 0x00, 0x00, 0x00, 0x60, 0xaf, 0x00, 0x00, 0x01, 0x00, 0x00, 0x00
        /*0064*/ 	.byte	0xa0, 0xaf, 0x00, 0x00, 0x01, 0x00, 0x00, 0x00, 0x20, 0xc7, 0x00, 0x00, 0x01, 0x00, 0x00, 0x00
        /*0074*/ 	.byte	0xb0, 0xd0, 0x00, 0x00


	//----- nvinfo : EIATTR_MERCURY_ISA_VERSION
	.align		4
.L_1187:
        /*0078*/ 	.byte	0x03, 0x5f
        /*007a*/ 	.short	0x0101


	//----- nvinfo : EIATTR_UNUSED_LOAD_BYTE_OFFSET
	.align		4
        /*007c*/ 	.byte	0x04, 0x44
        /*007e*/ 	.short	(.L_1189 - .L_1188)


	//   ....[0]....
.L_1188:
        /*0080*/ 	.word	0x00000a30
        /*0084*/ 	.word	0x0000fff0


	//   ....[1]....
        /*0088*/ 	.word	0x00007020
        /*008c*/ 	.word	0x0000fff0


	//----- nvinfo : EIATTR_INT_WARP_WIDE_INSTR_OFFSETS
	.align		4
.L_1189:
        /*0090*/ 	.byte	0x04, 0x31
        /*0092*/ 	.short	(.L_1191 - .L_1190)


	//   ....[0]....
.L_1190:
        /*0094*/ 	.word	0x00000160


	//   ....[1]....
        /*0098*/ 	.word	0x000001a0


	//   ....[2]....
        /*009c*/ 	.word	0x00000210


	//   ....[3]....
        /*00a0*/ 	.word	0x00009df0


	//   ....[4]....
        /*00a4*/ 	.word	0x00009e80


	//   ....[5]....
        /*00a8*/ 	.word	0x0000a570


	//   ....[6]....
        /*00ac*/ 	.word	0x0000c0c0


	//   ....[7]....
        /*00b0*/ 	.word	0x0000c150


	//----- nvinfo : EIATTR_COOP_GROUP_MASK_REGIDS
	.align		4
.L_1191:
        /*00b4*/ 	.byte	0x04, 0x29
        /*00b6*/ 	.short	(.L_1193 - .L_1192)


	//   ....[0]....
.L_1192:
        /*00b8*/ 	.word	0xffffffff


	//   ....[1]....
        /*00bc*/ 	.word	0xffffffff


	//   ....[2]....
        /*00c0*/ 	.word	0xffffffff


	//   ....[3]....
        /*00c4*/ 	.word	0xffffffff


	//   ....[4]....
        /*00c8*/ 	.word	0xffffffff


	//   ....[5]....
        /*00cc*/ 	.word	0xffffffff


	//   ....[6]....
        /*00d0*/ 	.word	0xffffffff


	//   ....[7]....
        /*00d4*/ 	.word	0xffffffff


	//   ....[8]....
        /*00d8*/ 	.word	0xffffffff


	//   ....[9]....
        /*00dc*/ 	.word	0xffffffff


	//   ....[10]....
        /*00e0*/ 	.word	0xffffffff


	//   ....[11]....
        /*00e4*/ 	.word	0xffffffff


	//   ....[12]....
        /*00e8*/ 	.word	0xffffffff


	//   ....[13]....
        /*00ec*/ 	.word	0xffffffff


	//   ....[14]....
        /*00f0*/ 	.word	0xffffffff


	//   ....[15]....
        /*00f4*/ 	.word	0xffffffff


	//   ....[16]....
        /*00f8*/ 	.word	0xffffffff


	//   ....[17]....
        /*00fc*/ 	.word	0xffffffff


	//   ....[18]....
        /*0100*/ 	.word	0xffffffff


	//   ....[19]....
        /*0104*/ 	.word	0xffffffff


	//   ....[20]....
        /*0108*/ 	.word	0xffffffff


	//   ....[21]....
        /*010c*/ 	.word	0xffffffff


	//   ....[22]....
        /*0110*/ 	.word	0xffffffff


	//   ....[23]....
        /*0114*/ 	.word	0xffffffff


	//   ....[24]....
        /*0118*/ 	.word	0xffffffff


	//   ....[25]....
        /*011c*/ 	.word	0xffffffff


	//   ....[26]....
        /*0120*/ 	.word	0xffffffff


	//   ....[27]....
        /*0124*/ 	.word	0xffffffff


	//   ....[28]....
        /*0128*/ 	.word	0xffffffff


	//   ....[29]....
        /*012c*/ 	.word	0xffffffff


	//   ....[30]....
        /*0130*/ 	.word	0xffffffff


	//   ....[31]....
        /*0134*/ 	.word	0xffffffff


	//   ....[32]....
        /*0138*/ 	.word	0xffffffff


	//   ....[33]....
        /*013c*/ 	.word	0xffffffff


	//   ....[34]....
        /*0140*/ 	.word	0xffffffff


	//   ....[35]....
        /*0144*/ 	.word	0xffffffff


	//   ....[36]....
        /*0148*/ 	.word	0xffffffff


	//   ....[37]....
        /*014c*/ 	.word	0xffffffff


	//   ....[38]....
        /*0150*/ 	.word	0xffffffff


	//   ....[39]....
        /*0154*/ 	.word	0xffffffff


	//   ....[40]....
        /*0158*/ 	.word	0xffffffff


	//   ....[41]....
        /*015c*/ 	.word	0xffffffff


	//   ....[42]....
        /*0160*/ 	.word	0xffffffff


	//   ....[43]....
        /*0164*/ 	.word	0xffffffff


	//   ....[44]....
        /*0168*/ 	.word	0xffffffff


	//   ....[45]....
        /*016c*/ 	.word	0xffffffff


	//   ....[46]....
        /*0170*/ 	.word	0xffffffff


	//   ....[47]....
        /*0174*/ 	.word	0xffffffff


	//   ....[48]....
        /*0178*/ 	.word	0xffffffff


	//   ....[49]....
        /*017c*/ 	.word	0xffffffff


	//   ....[50]....
        /*0180*/ 	.word	0xffffffff


	//   ....[51]....
        /*0184*/ 	.word	0xffffffff


	//   ....[52]....
        /*0188*/ 	.word	0xffffffff


	//   ....[53]....
        /*018c*/ 	.word	0xffffffff


	//   ....[54]....
        /*0190*/ 	.word	0xffffffff


	//   ....[55]....
        /*0194*/ 	.word	0xffffffff


	//   ....[56]....
        /*0198*/ 	.word	0xffffffff


	//   ....[57]....
        /*019c*/ 	.word	0xffffffff


	//   ....[58]....
        /*01a0*/ 	.word	0xffffffff


	//   ....[59]....
        /*01a4*/ 	.word	0xffffffff


	//   ....[60]....
        /*01a8*/ 	.word	0xffffffff


	//   ....[61]....
        /*01ac*/ 	.word	0xffffffff


	//   ....[62]....
        /*01b0*/ 	.word	0xffffffff


	//   ....[63]....
        /*01b4*/ 	.word	0xffffffff


	//   ....[64]....
        /*01b8*/ 	.word	0xffffffff


	//   ....[65]....
        /*01bc*/ 	.word	0xffffffff


	//   ....[66]....
        /*01c0*/ 	.word	0xffffffff


	//   ....[67]....
        /*01c4*/ 	.word	0xffffffff


	//   ....[68]....
        /*01c8*/ 	.word	0xffffffff


	//   ....[69]....
        /*01cc*/ 	.word	0xffffffff


	//   ....[70]....
        /*01d0*/ 	.word	0xffffffff


	//   ....[71]....
        /*01d4*/ 	.word	0xffffffff


	//   ....[72]....
        /*01d8*/ 	.word	0xffffffff


	//   ....[73]....
        /*01dc*/ 	.word	0xffffffff


	//   ....[74]....
        /*01e0*/ 	.word	0xffffffff


	//   ....[75]....
        /*01e4*/ 	.word	0xffffffff


	//   ....[76]....
        /*01e8*/ 	.word	0xffffffff


	//   ....[77]....
        /*01ec*/ 	.word	0xffffffff


	//   ....[78]....
        /*01f0*/ 	.word	0xffffffff


	//   ....[79]....
        /*01f4*/ 	.word	0x0500000f


	//   ....[80]....
        /*01f8*/ 	.word	0x0500000f


	//----- nvinfo : EIATTR_COOP_GROUP_INSTR_OFFSETS
	.align		4
.L_1193:
        /*01fc*/ 	.byte	0x04, 0x28
        /*01fe*/ 	.short	(.L_1195 - .L_1194)


	//   ....[0]....
.L_1194:
        /*0200*/ 	.word	0x00000060


	//   ....[1]....
        /*0204*/ 	.word	0x00000170


	//   ....[2]....
        /*0208*/ 	.word	0x000001c0


	//   ....[3]....
        /*020c*/ 	.word	0x000003f0


	//   ....[4]....
        /*0210*/ 	.word	0x00000550


	//   ....[5]....
        /*0214*/ 	.word	0x00000670


	//   ....[6]....
        /*0218*/ 	.word	0x000007d0


	//   ....[7]....
        /*021c*/ 	.word	0x00001320


	//   ....[8]....
        /*0220*/ 	.word	0x00002e30


	//   ....[9]....
        /*0224*/ 	.word	0x00002e80


	//   ....[10]....
        /*0228*/ 	.word	0x000033f0


	//   ....[11]....
        /*022c*/ 	.word	0x000034a0


	//   ....[12]....
        /*0230*/ 	.word	0x00005190


	//   ....[13]....
        /*0234*/ 	.word	0x00005200


	//   ....[14]....
        /*0238*/ 	.word	0x00005240


	//   ....[15]....
        /*023c*/ 	.word	0x00005270


	//   ....[16]....
        /*0240*/ 	.word	0x00006970


	//   ....[17]....
        /*0244*/ 	.word	0x00006990


	//   ....[18]....
        /*0248*/ 	.word	0x00006a10


	//   ....[19]....
        /*024c*/ 	.word	0x00006a20


	//   ....[20]....
        /*0250*/ 	.word	0x000076c0


	//   ....[21]....
        /*0254*/ 	.word	0x000076d0


	//   ....[22]....
        /*0258*/ 	.word	0x000076e0


	//   ....[23]....
        /*025c*/ 	.word	0x000076f0


	//   ....[24]....
        /*0260*/ 	.word	0x00007700


	//   ....[25]....
        /*0264*/ 	.word	0x00007710


	//   ....[26]....
        /*0268*/ 	.word	0x00007720


	//   ....[27]....
        /*026c*/ 	.word	0x00007730


	//   ....[28]....
        /*0270*/ 	.word	0x00007760


	//   ....[29]....
        /*0274*/ 	.word	0x00007770


	//   ....[30]....
        /*0278*/ 	.word	0x000077a0


	//   ....[31]....
        /*027c*/ 	.word	0x000077b0


	//   ....[32]....
        /*0280*/ 	.word	0x000077e0


	//   ....[33]....
        /*0284*/ 	.word	0x000077f0


	//   ....[34]....
        /*0288*/ 	.word	0x00007820


	//   ....[35]....
        /*028c*/ 	.word	0x00007830


	//   ....[36]....
        /*0290*/ 	.word	0x00007840


	//   ....[37]....
        /*0294*/ 	.word	0x00007850


	//   ....[38]....
        /*0298*/ 	.word	0x00007870


	//   ....[39]....
        /*029c*/ 	.word	0x00007880


	//   ....[40]....
        /*02a0*/ 	.word	0x000078b0


	//   ....[41]....
        /*02a4*/ 	.word	0x000078d0


	//   ....[42]....
        /*02a8*/ 	.word	0x00007900


	//   ....[43]....
        /*02ac*/ 	.word	0x00007910


	//   ....[44]....
        /*02b0*/ 	.word	0x00008d30


	//   ....[45]....
        /*02b4*/ 	.word	0x00008f10


	//   ....[46]....
        /*02b8*/ 	.word	0x00008f40


	//   ....[47]....
        /*02bc*/ 	.word	0x00008f70


	//   ....[48]....
        /*02c0*/ 	.word	0x00008fa0


	//   ....[49]....
        /*02c4*/ 	.word	0x00008fd0


	//   ....[50]....
        /*02c8*/ 	.word	0x00009010


	//   ....[51]....
        /*02cc*/ 	.word	0x00009190


	//   ....[52]....
        /*02d0*/ 	.word	0x000091c0


	//   ....[53]....
        /*02d4*/ 	.word	0x000091f0


	//   ....[54]....
        /*02d8*/ 	.word	0x00009220


	//   ....[55]....
        /*02dc*/ 	.word	0x00009250


	//   ....[56]....
        /*02e0*/ 	.word	0x00009290


	//   ....[57]....
        /*02e4*/ 	.word	0x00009310


	//   ....[58]....
        /*02e8*/ 	.word	0x00009350


	//   ....[59]....
        /*02ec*/ 	.word	0x000093e0


	//   ....[60]....
        /*02f0*/ 	.word	0x0000a710


	//   ....[61]....
        /*02f4*/ 	.word	0x0000c8e0


	//   ....[62]....
        /*02f8*/ 	.word	0x0000c910


	//   ....[63]....
        /*02fc*/ 	.word	0x0000c940


	//   ....[64]....
        /*0300*/ 	.word	0x0000c950


	//   ....[65]....
        /*0304*/ 	.word	0x0000c980


	//   ....[66]....
        /*0308*/ 	.word	0x0000c990


	//   ....[67]....
        /*030c*/ 	.word	0x0000c9c0


	//   ....[68]....
        /*0310*/ 	.word	0x0000ca00


	//   ....[69]....
        /*0314*/ 	.word	0x0000cb40


	//   ....[70]....
        /*0318*/ 	.word	0x0000cb70


	//   ....[71]....
        /*031c*/ 	.word	0x0000cba0


	//   ....[72]....
        /*0320*/ 	.word	0x0000cbd0


	//   ....[73]....
        /*0324*/ 	.word	0x0000cc00


	//   ....[74]....
        /*0328*/ 	.word	0x0000cc40


	//   ....[75]....
        /*032c*/ 	.word	0x0000ccd0


	//   ....[76]....
        /*0330*/ 	.word	0x0000cd10


	//   ....[77]....
        /*0334*/ 	.word	0x0000cda0


	//   ....[78]....
        /*0338*/ 	.word	0x0000d1d0


	//   ....[79]....
        /*033c*/ 	.word	0x0000d6b0


	//   ....[80]....
        /*0340*/ 	.word	0x0000db10


	//----- nvinfo : EIATTR_REG_RECONFIG
	.align		4
.L_1195:
        /*0344*/ 	.byte	0x01, 0x54
	.zero		2


	//----- nvinfo : EIATTR_SYSCALL_OFFSETS
	.align		4
        /*0348*/ 	.byte	0x04, 0x46
        /*034a*/ 	.short	(.L_1197 - .L_1196)


	//   ....[0]....
.L_1196:
        /*034c*/ 	.word	0x00001510


	//   ....[1]....
        /*0350*/ 	.word	0x0000a010


	//   ....[2]....
        /*0354*/ 	.word	0x0000a150


	//   ....[3]....
        /*0358*/ 	.word	0x0000a290


	//   ....[4]....
        /*035c*/ 	.word	0x0000a3b0


	//----- nvinfo : EIATTR_MBARRIER_INSTR_OFFSETS
	.align		4
.L_1197:
        /*0360*/ 	.byte	0x04, 0x39
        /*0362*/ 	.short	(.L_1199 - .L_1198)


	//   ....[0]....
.L_1198:
        /*0364*/ 	.word	0x000002a0
        /*0368*/ 	.word	0x000000ff
        /*036c*/ 	.word	0x00019c00
        /*0370*/ 	.short	0x0100
        /*0372*/ 	.byte	0x08
	.zero		1


	//   ....[1]....
        /*0374*/ 	.word	0x000002b0
        /*0378*/ 	.word	0x000000ff
        /*037c*/ 	.word	0x00019c20
        /*0380*/ 	.short	0x0100
        /*0382*/ 	.byte	0x08
	.zero		1


	//   ....[2]....
        /*0384*/ 	.word	0x000003a0
        /*0388*/ 	.word	0x000000ff
        /*038c*/ 	.word	0x00019c30
        /*0390*/ 	.short	0x0100
        /*0392*/ 	.byte	0x08
	.zero		1


	//   ....[3]....
        /*0394*/ 	.word	0x000003b0
        /*0398*/ 	.word	0x000000ff
        /*039c*/ 	.word	0x00019c40
        /*03a0*/ 	.short	0x0100
        /*03a2*/ 	.byte	0x08
	.zero		1


	//   ....[4]....
        /*03a4*/ 	.word	0x000003c0
        /*03a8*/ 	.word	0x000000ff
        /*03ac*/ 	.word	0x00019c38
        /*03b0*/ 	.short	0x0100
        /*03b2*/ 	.byte	0x08
	.zero		1


	//   ....[5]....
        /*03b4*/ 	.word	0x000003d0
        /*03b8*/ 	.word	0x000000ff
        /*03bc*/ 	.word	0x00019c48
        /*03c0*/ 	.short	0x0100
        /*03c2*/ 	.byte	0x08
	.zero		1


	//   ....[6]....
        /*03c4*/ 	.word	0x00000500
        /*03c8*/ 	.word	0x000000ff
        /*03cc*/ 	.word	0x00019c50
        /*03d0*/ 	.short	0x0100
        /*03d2*/ 	.byte	0x08
	.zero		1


	//   ....[7]....
        /*03d4*/ 	.word	0x00000510
        /*03d8*/ 	.word	0x000000ff
        /*03dc*/ 	.word	0x00019c60
        /*03e0*/ 	.short	0x0100
        /*03e2*/ 	.byte	0x08
	.zero		1


	//   ....[8]....
        /*03e4*/ 	.word	0x00000520
        /*03e8*/ 	.word	0x000000ff
        /*03ec*/ 	.word	0x00019c58
        /*03f0*/ 	.short	0x0100
        /*03f2*/ 	.byte	0x08
	.zero		1


	//   ....[9]....
        /*03f4*/ 	.word	0x00000530
        /*03f8*/ 	.word	0x000000ff
        /*03fc*/ 	.word	0x00019c68
        /*0400*/ 	.short	0x0100
        /*0402*/ 	.byte	0x08
	.zero		1


	//   ....[10]....
        /*0404*/ 	.word	0x00000620
        /*0408*/ 	.word	0x000000ff
        /*040c*/ 	.word	0x00019c70
        /*0410*/ 	.short	0x0100
        /*0412*/ 	.byte	0x06
	.zero		1


	//   ....[11]....
        /*0414*/ 	.word	0x00000630
        /*0418*/ 	.word	0x000000ff
        /*041c*/ 	.word	0x00019c80
        /*0420*/ 	.short	0x0100
        /*0422*/ 	.byte	0x06
	.zero		1


	//   ....[12]....
        /*0424*/ 	.word	0x00000640
        /*0428*/ 	.word	0x000000ff
        /*042c*/ 	.word	0x00019c78
        /*0430*/ 	.short	0x0100
        /*0432*/ 	.byte	0x06
	.zero		1


	//   ....[13]....
        /*0434*/ 	.word	0x00000650
        /*0438*/ 	.word	0x000000ff
        /*043c*/ 	.word	0x00019c88
        /*0440*/ 	.short	0x0100
        /*0442*/ 	.byte	0x06
	.zero		1


	//   ....[14]....
        /*0444*/ 	.word	0x00000780
        /*0448*/ 	.word	0x000000ff
        /*044c*/ 	.word	0x00019c90
        /*0450*/ 	.short	0x0100
        /*0452*/ 	.byte	0x08
	.zero		1


	//   ....[15]....
        /*0454*/ 	.word	0x00000790
        /*0458*/ 	.word	0x000000ff
        /*045c*/ 	.word	0x00019ca0
        /*0460*/ 	.short	0x0100
        /*0462*/ 	.byte	0x08
	.zero		1


	//   ....[16]....
        /*0464*/ 	.word	0x000007a0
        /*0468*/ 	.word	0x000000ff
        /*046c*/ 	.word	0x00019c98
        /*0470*/ 	.short	0x0100
        /*0472*/ 	.byte	0x08
	.zero		1


	//   ....[17]....
        /*0474*/ 	.word	0x000007b0
        /*0478*/ 	.word	0x000000ff
        /*047c*/ 	.word	0x00019ca8
        /*0480*/ 	.short	0x0100
        /*0482*/ 	.byte	0x08
	.zero		1


	//   ....[18]....
        /*0484*/ 	.word	0x000008e0
        /*0488*/ 	.word	0x000000ff
        /*048c*/ 	.word	0x00019cb0
        /*0490*/ 	.short	0x0100
        /*0492*/ 	.byte	0x08
	.zero		1


	//   ....[19]....
        /*0494*/ 	.word	0x000008f0
        /*0498*/ 	.word	0x000000ff
        /*049c*/ 	.word	0x00019cc0
        /*04a0*/ 	.short	0x0100
        /*04a2*/ 	.byte	0x08
	.zero		1


	//   ....[20]....
        /*04a4*/ 	.word	0x00000900
        /*04a8*/ 	.word	0x000000ff
        /*04ac*/ 	.word	0x00019cb8
        /*04b0*/ 	.short	0x0100
        /*04b2*/ 	.byte	0x08
	.zero		1


	//   ....[21]....
        /*04b4*/ 	.word	0x00000910
        /*04b8*/ 	.word	0x000000ff
        /*04bc*/ 	.word	0x00019cc8
        /*04c0*/ 	.short	0x0100
        /*04c2*/ 	.byte	0x08
	.zero		1


	//   ....[22]....
        /*04c4*/ 	.word	0x00001880
        /*04c8*/ 	.word	0x00000002
        /*04cc*/ 	.word	0x00019c00
        /*04d0*/ 	.short	0x010a
        /*04d2*/ 	.byte	0x3f
	.zero		1


	//   ....[23]....
        /*04d4*/ 	.word	0x00001920
        /*04d8*/ 	.word	0x00000004
        /*04dc*/ 	.word	0x00019c30
        /*04e0*/ 	.short	0x010a
        /*04e2*/ 	.byte	0x3f
	.zero		1


	//   ....[24]....
        /*04e4*/ 	.word	0x00001990
        /*04e8*/ 	.word	0x00000004
        /*04ec*/ 	.word	0x00019c30
        /*04f0*/ 	.short	0x010a
        /*04f2*/ 	.byte	0x3f
	.zero		1


	//   ....[25]....
        /*04f4*/ 	.word	0x00003740
        /*04f8*/ 	.word	0x00000015
        /*04fc*/ 	.word	0x00000000
        /*0500*/ 	.short	0x0101
        /*0502*/ 	.byte	0x3f
	.zero		1


	//   ....[26]....
        /*0504*/ 	.word	0x000042b0
        /*0508*/ 	.word	0x00000005
        /*050c*/ 	.word	0x00019c30
        /*0510*/ 	.short	0x010a
        /*0512*/ 	.byte	0x3f
	.zero		1


	//   ....[27]....
        /*0514*/ 	.word	0x000042f0
        /*0518*/ 	.word	0x00000005
        /*051c*/ 	.word	0x00019c30
        /*0520*/ 	.short	0x010a
        /*0522*/ 	.byte	0x3f
	.zero		1


	//   ....[28]....
        /*0524*/ 	.word	0x00004460
        /*0528*/ 	.word	0x000000ff
        /*052c*/ 	.word	0x00019c50
        /*0530*/ 	.short	0x010a
        /*0532*/ 	.byte	0x0f
	.zero		1


	//   ....[29]....
        /*0534*/ 	.word	0x00004ad0
        /*0538*/ 	.word	0x000000ff
        /*053c*/ 	.word	0x00019c50
        /*0540*/ 	.short	0x010a
        /*0542*/ 	.byte	0x0f
	.zero		1


	//   ....[30]....
        /*0544*/ 	.word	0x00005df0
        /*0548*/ 	.word	0x00000008
        /*054c*/ 	.word	0x00000000
        /*0550*/ 	.short	0x0101
        /*0552*/ 	.byte	0x3f
	.zero		1


	//   ....[31]....
        /*0554*/ 	.word	0x00006170
        /*0558*/ 	.word	0x000000ff
        /*055c*/ 	.word	0x00000000
        /*0560*/ 	.short	0x0101
        /*0562*/ 	.byte	0x07
	.zero		1


	//   ....[32]....
        /*0564*/ 	.word	0x00006630
        /*0568*/ 	.word	0x0000000d
        /*056c*/ 	.word	0x00019c50
        /*0570*/ 	.short	0x010a
        /*0572*/ 	.byte	0x3f
	.zero		1


	//   ....[33]....
        /*0574*/ 	.word	0x00006680
        /*0578*/ 	.word	0x0000000d
        /*057c*/ 	.word	0x00019c50
        /*0580*/ 	.short	0x010a
        /*0582*/ 	.byte	0x3f
	.zero		1


	//   ....[34]....
        /*0584*/ 	.word	0x00006cc0
        /*0588*/ 	.word	0x00000003
        /*058c*/ 	.word	0x00000000
        /*0590*/ 	.short	0x0101
        /*0592*/ 	.byte	0x3f
	.zero		1


	//   ....[35]....
        /*0594*/ 	.word	0x000081c0
        /*0598*/ 	.word	0x00000000
        /*059c*/ 	.word	0x00000000
        /*05a0*/ 	.short	0x0101
        /*05a2*/ 	.byte	0x3f
	.zero		1


	//   ....[36]....
        /*05a4*/ 	.word	0x0000a920
        /*05a8*/ 	.word	0x00000005
        /*05ac*/ 	.word	0x00019c80
        /*05b0*/ 	.short	0x010a
        /*05b2*/ 	.byte	0x3f
	.zero		1


	//   ....[37]....
        /*05b4*/ 	.word	0x0000ab50
        /*05b8*/ 	.word	0x00000005
        /*05bc*/ 	.word	0x00019c40
        /*05c0*/ 	.short	0x010a
        /*05c2*/ 	.byte	0x3f
	.zero		1


	//   ....[38]....
        /*05c4*/ 	.word	0x0000afe0
        /*05c8*/ 	.word	0x000000ff
        /*05cc*/ 	.word	0x00019c20
        /*05d0*/ 	.short	0x010a
        /*05d2*/ 	.byte	0x28
	.zero		1


	//   ....[39]....
        /*05d4*/ 	.word	0x0000b2b0
        /*05d8*/ 	.word	0x0000000a
        /*05dc*/ 	.word	0x00019c80
        /*05e0*/ 	.short	0x010a
        /*05e2*/ 	.byte	0x3f
	.zero		1


	//   ....[40]....
        /*05e4*/ 	.word	0x0000b6f0
        /*05e8*/ 	.word	0x0000000a
        /*05ec*/ 	.word	0x00019c40
        /*05f0*/ 	.short	0x010a
        /*05f2*/ 	.byte	0x3f
	.zero		1


	//   ....[41]....
        /*05f4*/ 	.word	0x0000bba0
        /*05f8*/ 	.word	0x0000000c
        /*05fc*/ 	.word	0x00019c70
        /*0600*/ 	.short	0x010a
        /*0602*/ 	.byte	0x3f
	.zero		1


	//   ....[42]....
        /*0604*/ 	.word	0x0000bc10
        /*0608*/ 	.word	0x0000000c
        /*060c*/ 	.word	0x00019c60
        /*0610*/ 	.short	0x010a
        /*0612*/ 	.byte	0x3f
	.zero		1


	//   ....[43]....
        /*0614*/ 	.word	0x0000bff0
        /*0618*/ 	.word	0x0000000c
        /*061c*/ 	.word	0x00019c50
        /*0620*/ 	.short	0x0101
        /*0622*/ 	.byte	0x3f
	.zero		1


	//   ....[44]....
        /*0624*/ 	.word	0x0000c060
        /*0628*/ 	.word	0x00000003
        /*062c*/ 	.word	0x00000000
        /*0630*/ 	.short	0x0101
        /*0632*/ 	.byte	0x3f
	.zero		1


	//   ....[45]....
        /*0634*/ 	.word	0x0000c220
        /*0638*/ 	.word	0x00000002
        /*063c*/ 	.word	0x00019c70
        /*0640*/ 	.short	0x010a
        /*0642*/ 	.byte	0x3f
	.zero		1


	//   ....[46]....
        /*0644*/ 	.word	0x0000c290
        /*0648*/ 	.word	0x00000002
        /*064c*/ 	.word	0x00019c60
        /*0650*/ 	.short	0x010a
        /*0652*/ 	.byte	0x3f
	.zero		1


	//   ....[47]....
        /*0654*/ 	.word	0x0000c670
        /*0658*/ 	.word	0x00000002
        /*065c*/ 	.word	0x00019c50
        /*0660*/ 	.short	0x0101
        /*0662*/ 	.byte	0x3f
	.zero		1


	//   ....[48]....
        /*0664*/ 	.word	0x0000c6e0
        /*0668*/ 	.word	0x00000000
        /*066c*/ 	.word	0x00000000
        /*0670*/ 	.short	0x0101
        /*0672*/ 	.byte	0x3f
	.zero		1


	//   ....[49]....
        /*0674*/ 	.word	0x0000d150
        /*0678*/ 	.word	0x00000008
        /*067c*/ 	.word	0x00019c20
        /*0680*/ 	.short	0x010a
        /*0682*/ 	.byte	0x3f
	.zero		1


	//   ....[50]....
        /*0684*/ 	.word	0x0000d2f0
        /*0688*/ 	.word	0x00000006
        /*068c*/ 	.word	0x00000000
        /*0690*/ 	.short	0x010a
        /*0692*/ 	.byte	0x3f
	.zero		1


	//   ....[51]....
        /*0694*/ 	.word	0x0000d360
        /*0698*/ 	.word	0x00000007
        /*069c*/ 	.word	0x00000000
        /*06a0*/ 	.short	0x010a
        /*06a2*/ 	.byte	0x3f
	.zero		1


	//   ....[52]....
        /*06a4*/ 	.word	0x0000d3b0
        /*06a8*/ 	.word	0x00000002
        /*06ac*/ 	.word	0x00019c60
        /*06b0*/ 	.short	0x010a
        /*06b2*/ 	.byte	0x3f
	.zero		1


	//   ....[53]....
        /*06b4*/ 	.word	0x0000d400
        /*06b8*/ 	.word	0x00000005
        /*06bc*/ 	.word	0x00019c60
        /*06c0*/ 	.short	0x010a
        /*06c2*/ 	.byte	0x3f
	.zero		1


	//   ....[54]....
        /*06c4*/ 	.word	0x0000d440
        /*06c8*/ 	.word	0x00000002
        /*06cc*/ 	.word	0x00019c80
        /*06d0*/ 	.short	0x010a
        /*06d2*/ 	.byte	0x3f
	.zero		1


	//   ....[55]....
        /*06d4*/ 	.word	0x0000d460
        /*06d8*/ 	.word	0x00000005
        /*06dc*/ 	.word	0x00019c80
        /*06e0*/ 	.short	0x010a
        /*06e2*/ 	.byte	0x3f
	.zero		1


	//   ....[56]....
        /*06e4*/ 	.word	0x0000d4c0
        /*06e8*/ 	.word	0x00000002
        /*06ec*/ 	.word	0x00019c00
        /*06f0*/ 	.short	0x010a
        /*06f2*/ 	.byte	0x3f
	.zero		1


	//   ....[57]....
        /*06f4*/ 	.word	0x0000d510
        /*06f8*/ 	.word	0x00000004
        /*06fc*/ 	.word	0x00019c30
        /*0700*/ 	.short	0x010a
        /*0702*/ 	.byte	0x3f
	.zero		1


	//   ....[58]....
        /*0704*/ 	.word	0x0000d560
        /*0708*/ 	.word	0x00000005
        /*070c*/ 	.word	0x00019c30
        /*0710*/ 	.short	0x010a
        /*0712*/ 	.byte	0x3f
	.zero		1


	//   ....[59]....
        /*0714*/ 	.word	0x0000d5c0
        /*0718*/ 	.word	0x00000041
        /*071c*/ 	.word	0x00019c50
        /*0720*/ 	.short	0x010a
        /*0722*/ 	.byte	0x3f
	.zero		1


	//   ....[60]....
        /*0724*/ 	.word	0x0000d610
        /*0728*/ 	.word	0x0000000d
        /*072c*/ 	.word	0x00019c50
        /*0730*/ 	.short	0x010a
        /*0732*/ 	.byte	0x3f
	.zero		1


	//   ....[61]....
        /*0734*/ 	.word	0x0000d760
        /*0738*/ 	.word	0x00000005
        /*073c*/ 	.word	0x00019c80
        /*0740*/ 	.short	0x010a
        /*0742*/ 	.byte	0x3f
	.zero		1


	//   ....[62]....
        /*0744*/ 	.word	0x0000d7b0
        /*0748*/ 	.word	0x00000005
        /*074c*/ 	.word	0x00019c40
        /*0750*/ 	.short	0x010a
        /*0752*/ 	.byte	0x3f
	.zero		1


	//   ....[63]....
        /*0754*/ 	.word	0x0000d800
        /*0758*/ 	.word	0x0000001a
        /*075c*/ 	.word	0x00019c20
        /*0760*/ 	.short	0x010a
        /*0762*/ 	.byte	0x3f
	.zero		1


	//   ....[64]....
        /*0764*/ 	.word	0x0000d850
        /*0768*/ 	.word	0x0000000a
        /*076c*/ 	.word	0x00019c80
        /*0770*/ 	.short	0x010a
        /*0772*/ 	.byte	0x3f
	.zero		1


	//   ....[65]....
        /*0774*/ 	.word	0x0000d8a0
        /*0778*/ 	.word	0x0000000a
        /*077c*/ 	.word	0x00019c40
        /*0780*/ 	.short	0x010a
        /*0782*/ 	.byte	0x3f
	.zero		1


	//   ....[66]....
        /*0784*/ 	.word	0x0000d8f0
        /*0788*/ 	.word	0x0000000c
        /*078c*/ 	.word	0x00019c70
        /*0790*/ 	.short	0x010a
        /*0792*/ 	.byte	0x3f
	.zero		1


	//   ....[67]....
        /*0794*/ 	.word	0x0000d940
        /*0798*/ 	.word	0x0000000c
        /*079c*/ 	.word	0x00019c60
        /*07a0*/ 	.short	0x010a
        /*07a2*/ 	.byte	0x3f
	.zero		1


	//   ....[68]....
        /*07a4*/ 	.word	0x0000d990
        /*07a8*/ 	.word	0x00000002
        /*07ac*/ 	.word	0x00019c70
        /*07b0*/ 	.short	0x010a
        /*07b2*/ 	.byte	0x3f
	.zero		1


	//   ....[69]....
        /*07b4*/ 	.word	0x0000d9e0
        /*07b8*/ 	.word	0x00000002
        /*07bc*/ 	.word	0x00019c60
        /*07c0*/ 	.short	0x010a
        /*07c2*/ 	.byte	0x3f
	.zero		1


	//   ....[70]....
        /*07c4*/ 	.word	0x0000da30
        /*07c8*/ 	.word	0x00000008
        /*07cc*/ 	.word	0x00019c20
        /*07d0*/ 	.short	0x010a
        /*07d2*/ 	.byte	0x3f
	.zero		1


	//   ....[71]....
        /*07d4*/ 	.word	0x0000dbd0
        /*07d8*/ 	.word	0x00000006
        /*07dc*/ 	.word	0x00000000
        /*07e0*/ 	.short	0x010a
        /*07e2*/ 	.byte	0x3f
	.zero		1


	//   ....[72]....
        /*07e4*/ 	.word	0x0000dc20
        /*07e8*/ 	.word	0x00000007
        /*07ec*/ 	.word	0x00000000
        /*07f0*/ 	.short	0x010a
        /*07f2*/ 	.byte	0x3f
	.zero		1


	//   ....[73]....
        /*07f4*/ 	.word	0x0000dc70
        /*07f8*/ 	.word	0x00000002
        /*07fc*/ 	.word	0x00019c60
        /*0800*/ 	.short	0x010a
        /*0802*/ 	.byte	0x3f
	.zero		1


	//   ....[74]....
        /*0804*/ 	.word	0x0000dcc0
        /*0808*/ 	.word	0x00000005
        /*080c*/ 	.word	0x00019c60
        /*0810*/ 	.short	0x010a
        /*0812*/ 	.byte	0x3f
	.zero		1


	//   ....[75]....
        /*0814*/ 	.word	0x0000dd10
        /*0818*/ 	.word	0x00000002
        /*081c*/ 	.word	0x00019c80
        /*0820*/ 	.short	0x010a
        /*0822*/ 	.byte	0x3f
	.zero		1


	//----- nvinfo : EIATTR_NUM_MBARRIERS
	.align		4
.L_1199:
        /*0824*/ 	.byte	0x03, 0x38
        /*0826*/ 	.short	0x0016


	//----- nvinfo : EIATTR_EXIT_INSTR_OFFSETS
	.align		4
        /*0828*/ 	.byte	0x04, 0x1c
        /*082a*/ 	.short	(.L_1201 - .L_1200)


	//   ....[0]....
.L_1200:
        /*082c*/ 	.word	0x00000a70


	//   ....[1]....
        /*0830*/ 	.word	0x00008ce0


	//   ....[2]....
        /*0834*/ 	.word	0x0000d4b0


	//----- nvinfo : EIATTR_MAX_THREADS
	.align		4
.L_1201:
        /*0838*/ 	.byte	0x04, 0x05
        /*083a*/ 	.short	(.L_1203 - .L_1202)
.L_1202:
        /*083c*/ 	.word	0x00000200
        /*0840*/ 	.word	0x00000001
        /*0844*/ 	.word	0x00000001


	//----- nvinfo : EIATTR_CRS_STACK_SIZE
	.align		4
.L_1203:
        /*0848*/ 	.byte	0x04, 0x1e
        /*084a*/ 	.short	(.L_1205 - .L_1204)
.L_1204:
        /*084c*/ 	.word	0x00000000


	//----- nvinfo : EIATTR_CBANK_PARAM_SIZE
	.align		4
.L_1205:
        /*0850*/ 	.byte	0x03, 0x19
        /*0852*/ 	.short	0x0a70


	//----- nvinfo : EIATTR_PARAM_CBANK
	.align		4
        /*0854*/ 	.byte	0x04, 0x0a
        /*0856*/ 	.short	(.L_1207 - .L_1206)
	.align		4
.L_1206:
        /*0858*/ 	.word	index@(.nv.constant0._ZN7cutlass13device_kernelIN5flash11enable_sm90INS1_16FlashAttnFwdSm90INS1_25CollectiveMainloopFwdSm90ILi2EN4cute5tupleIJNS5_1CILi1EEES8_S8_EEENS6_IJNS7_ILi192EEENS7_ILi128EEENS7_ILi96EEEEEELi96ENS_12float_e4m3_tEfNS_4arch4Sm90ELb0ELb0ELb1ELb1ELb0ELb0ELb0ELb1ELb1ELb0ELb0ELb0EEENS1_21CollectiveEpilogueFwdINS6_IJSA_SC_SB_EEES9_NS_10bfloat16_tESG_Li384ELb1ELb0ELb0ELb1EEENS1_36VarlenDynamicPersistentTileSchedulerILi192ELi128ELi384ELi128ELb0ELb0ELb1ELb0ELb1ELb1EEEEEEEEEvNT_6ParamsE)
        /*085c*/ 	.short	0x0210
        /*085e*/ 	.short	0x0a70


	//----- nvinfo : EIATTR_SW_WAR
	.align		4
.L_1207:
        /*0860*/ 	.byte	0x04, 0x36
        /*0862*/ 	.short	(.L_1209 - .L_1208)
.L_1208:
        /*0864*/ 	.word	0x00000008
.L_1209:


//--------------------- .nv.info._ZN7cutlass13device_kernelIN5flash11enable_sm90INS1_16FlashAttnFwdSm90INS1_25CollectiveMainloopFwdSm90ILi2EN4cute5tupleIJNS5_1CILi1EEES8_S8_EEENS6_IJNS7_ILi192EEENS7_ILi128EEENS7_ILi96EEEEEELi96ENS_12float_e4m3_tEfNS_4arch4Sm90ELb0ELb0ELb1ELb1ELb0ELb1ELb0ELb1ELb1ELb0ELb0ELb0EEENS1_21CollectiveEpilogueFwdINS6_IJSA_SC_SB_EEES9_NS_10bfloat16_tESG_Li384ELb1ELb0ELb0ELb1EEENS1_36VarlenDynamicPersistentTileSchedulerILi192ELi128ELi384ELi128ELb0ELb0ELb1ELb0ELb1ELb1EEEEEEEEEvNT_6ParamsE --------------------------
	.section	.nv.info._ZN7cutlass13device_kernelIN5flash11enable_sm90INS1_16FlashAttnFwdSm90INS1_25CollectiveMainloopFwdSm90ILi2EN4cute5tupleIJNS5_1CILi1EEES8_S8_EEENS6_IJNS7_ILi192EEENS7_ILi128EEENS7_ILi96EEEEEELi96ENS_12float_e4m3_tEfNS_4arch4Sm90ELb0ELb0ELb1ELb1ELb0ELb1ELb0ELb1ELb1ELb0ELb0ELb0EEENS1_21CollectiveEpilogueFwdINS6_IJSA_SC_SB_EEES9_NS_10bfloat16_tESG_Li384ELb1ELb0ELb0ELb1EEENS1_36VarlenDynamicPersistentTileSchedulerILi192ELi128ELi384ELi128ELb0ELb0ELb1ELb0ELb1ELb1EEEEEEEEEvNT_6ParamsE,"",@"SHT_CUDA_INFO"
	.sectionflags	@""
	.align	4


	//----- nvinfo : EIATTR_CUDA_API_VERSION
	.align		4
        /*0000*/ 	.byte	0x04, 0x37
        /*0002*/ 	.short	(.L_1211 - .L_1210)
.L_1210:
        /*0004*/ 	.word	0x00000082


	//----- nvinfo : EIATTR_KPARAM_INFO
	.align		4
.L_1211:
        /*0008*/ 	.byte	0x04, 0x17
        /*000a*/ 	.short	(.L_1213 - .L_1212)
.L_1212:
        /*000c*/ 	.word	0x00000000
        /*0010*/ 	.short	0x0000
        /*0012*/ 	.short	0x0070
        /*0014*/ 	.byte	0x00, 0xf0, 0x01, 0x28


	//----- nvinfo : EIATTR_SPARSE_MMA_MASK
	.align		4
.L_1213:
        /*0018*/ 	.byte	0x03, 0x50
        /*001a*/ 	.short	0x0000


	//----- nvinfo : EIATTR_MAXREG_COUNT
	.align		4
        /*001c*/ 	.byte	0x03, 0x1b
        /*001e*/ 	.short	0x0080


	//----- nvinfo : EIATTR_NUM_BARRIERS
	.align		4
        /*0020*/ 	.byte	0x02, 0x4c
        /*0022*/ 	.byte	0x10
	.zero		1


	//----- nvinfo : EIATTR_EXTERNS
	.align		4
        /*0024*/ 	.byte	0x04, 0x0f
        /*0026*/ 	.short	(.L_1215 - .L_1214)


	//   ....[0]....
	.align		4
.L_1214:
        /*0028*/ 	.word	index@(__assertfail)


	//----- nvinfo : EIATTR_ANNOTATIONS
	.align		4
.L_1215:
        /*002c*/ 	.byte	0x04, 0x55
        /*002e*/ 	.short	(.L_1217 - .L_1216)


	//   ....[0]....
.L_1216:
        /* <DEDUP_REMOVED lines=58> */


	//----- nvinfo : EIATTR_MERCURY_ISA_VERSION
	.align		4
.L_1217:
        /*03b8*/ 	.byte	0x03, 0x5f
        /*03ba*/ 	.short	0x0101


	//----- nvinfo : EIATTR_UNUSED_LOAD_BYTE_OFFSET
	.align		4
        /*03bc*/ 	.byte	0x04, 0x44
        /*03be*/ 	.short	(.L_1219 - .L_1218)


	//   ....[0]....
.L_1218:
        /*03c0*/ 	.word	0x00000ac0
        /*03c4*/ 	.word	0x0000fff0


	//   ....[1]....
        /*03c8*/ 	.word	0x00010870
        /*03cc*/ 	.word	0x0000fff0


	//----- nvinfo : EIATTR_INT_WARP_WIDE_INSTR_OFFSETS
	.align		4
.L_1219:
        /*03d0*/ 	.byte	0x04, 0x31
        /*03d2*/ 	.short	(.L_1221 - .L_1220)


	//   ....[0]....
.L_1220:
        /*03d4*/ 	.word	0x000001b0


	//   ....[1]....
        /*03d8*/ 	.word	0x00000250


	//   ....[2]....
        /*03dc*/ 	.word	0x000002c0


	//   ....[3]....
        /*03e0*/ 	.word	0x00014cc0


	//   ....[4]....
        /*03e4*/ 	.word	0x00014d50


	//   ....[5]....
        /*03e8*/ 	.word	0x000153d0


	//   ....[6]....
        /*03ec*/ 	.word	0x00015420


	//   ....[7]....
        /*03f0*/ 	.word	0x00015550


	//   ....[8]....
        /*03f4*/ 	.word	0x00015610


	//   ....[9]....
        /*03f8*/ 	.word	0x00017210


	//   ....[10]....
        /*03fc*/ 	.word	0x000172a0


	//----- nvinfo : EIATTR_COOP_GROUP_MASK_REGIDS
	.align		4
.L_1221:
        /*0400*/ 	.byte	0x04, 0x29
        /*0402*/ 	.short	(.L_1223 - .L_1222)


	//   ....[0]....
.L_1222:
        /*0404*/ 	.word	0xffffffff


	//   ....[1]....
        /*0408*/ 	.word	0xffffffff


	//   ....[2]....
        /*040c*/ 	.word	0xffffffff


	//   ....[3]....
        /*0410*/ 	.word	0xffffffff


	//   ....[4]....
        /*0414*/ 	.word	0xffffffff


	//   ....[5]....
        /*0418*/ 	.word	0xffffffff


	//   ....[6]....
        /*041c*/ 	.word	0xffffffff


	//   ....[7]....
        /*0420*/ 	.word	0xffffffff


	//   ....[8]....
        /*0424*/ 	.word	0xffffffff


	//   ....[9]....
        /*0428*/ 	.word	0xffffffff


	//   ....[10]....
        /*042c*/ 	.word	0xffffffff


	//   ....[11]....
        /*0430*/ 	.word	0xffffffff


	//   ....[12]....
        /*0434*/ 	.word	0xffffffff


	//   ....[13]....
        /*0438*/ 	.word	0xffffffff


	//   ....[14]....
        /*043c*/ 	.word	0xffffffff


	//   ....[15]....
        /*0440*/ 	.word	0xffffffff


	//   ....[16]....
        /*0444*/ 	.word	0xffffffff


	//   ....[17]....
        /*0448*/ 	.word	0xffffffff


	//   ....[18]....
        /*044c*/ 	.word	0xffffffff


	//   ....[19]....
        /*0450*/ 	.word	0xffffffff


	//   ....[20]....
        /*0454*/ 	.word	0xffffffff


	//   ....[21]....
        /*0458*/ 	.word	0xffffffff


	//   ....[22]....
        /*045c*/ 	.word	0xffffffff


	//   ....[23]....
        /*0460*/ 	.word	0xffffffff


	//   ....[24]....
        /*0464*/ 	.word	0xffffffff


	//   ....[25]....
        /*0468*/ 	.word	0xffffffff


	//   ....[26]....
        /*046c*/ 	.word	0xffffffff


	//   ....[27]....
        /*0470*/ 	.word	0xffffffff


	//   ....[28]....
        /*0474*/ 	.word	0xffffffff


	//   ....[29]....
        /*0478*/ 	.word	0xffffffff


	//   ....[30]....
        /*047c*/ 	.word	0xffffffff


	//   ....[31]....
        /*0480*/ 	.word	0xffffffff


	//   ....[32]....
        /*0484*/ 	.word	0xffffffff


	//   ....[33]....
        /*0488*/ 	.word	0xffffffff


	//   ....[34]....
        /*048c*/ 	.word	0xffffffff


	//   ....[35]....
        /*0490*/ 	.word	0xffffffff


	//   ....[36]....
        /*0494*/ 	.word	0xffffffff


	//   ....[37]....
        /*0498*/ 	.word	0xffffffff


	//   ....[38]....
        /*049c*/ 	.word	0xffffffff


	//   ....[39]....
        /*04a0*/ 	.word	0xffffffff


	//   ....[40]....
        /*04a4*/ 	.word	0xffffffff


	//   ....[41]....
        /*04a8*/ 	.word	0xffffffff


	//   ....[42]....
        /*04ac*/ 	.word	0xffffffff


	//   ....[43]....
        /*04b0*/ 	.word	0xffffffff


	//   ....[44]....
        /*04b4*/ 	.word	0xffffffff


	//   ....[45]....
        /*04b8*/ 	.word	0xffffffff


	//   ....[46]....
        /*04bc*/ 	.word	0xffffffff


	//   ....[47]....
        /*04c0*/ 	.word	0xffffffff


	//   ....[48]....
        /*04c4*/ 	.word	0xffffffff


	//   ....[49]....
        /*04c8*/ 	.word	0xffffffff


	//   ....[50]....
        /*04cc*/ 	.word	0xffffffff


	//   ....[51]....
        /*04d0*/ 	.word	0xffffffff


	//   ....[52]....
        /*04d4*/ 	.word	0xffffffff


	//   ....[53]....
        /*04d8*/ 	.word	0xffffffff


	//   ....[54]....
        /*04dc*/ 	.word	0xffffffff


	//   ....[55]....
        /*04e0*/ 	.word	0xffffffff


	//   ....[56]....
        /*04e4*/ 	.word	0xffffffff


	//   ....[57]....
        /*04e8*/ 	.word	0xffffffff


	//   ....[58]....
        /*04ec*/ 	.word	0xffffffff


	//   ....[59]....
        /*04f0*/ 	.word	0xffffffff


	//   ....[60]....
        /*04f4*/ 	.word	0xffffffff


	//   ....[61]....
        /*04f8*/ 	.word	0xffffffff


	//   ....[62]....
        /*04fc*/ 	.word	0xffffffff


	//   ....[63]....
        /*0500*/ 	.word	0xffffffff


	//   ....[64]....
        /*0504*/ 	.word	0xffffffff


	//   ....[65]....
        /*0508*/ 	.word	0xffffffff


	//   ....[66]....
        /*050c*/ 	.word	0xffffffff


	//   ....[67]....
        /*0510*/ 	.word	0xffffffff


	//   ....[68]....
        /*0514*/ 	.word	0xffffffff


	//   ....[69]....
        /*0518*/ 	.word	0xffffffff


	//   ....[70]....
        /*051c*/ 	.word	0xffffffff


	//   ....[71]....
        /*0520*/ 	.word	0xffffffff


	//   ....[72]....
        /*0524*/ 	.word	0xffffffff


	//   ....[73]....
        /*0528*/ 	.word	0xffffffff


	//   ....[74]....
        /*052c*/ 	.word	0xffffffff


	//   ....[75]....
        /*0530*/ 	.word	0xffffffff


	//   ....[76]....
        /*0534*/ 	.word	0xffffffff


	//   ....[77]....
        /*0538*/ 	.word	0xffffffff


	//   ....[78]....
        /*053c*/ 	.word	0xffffffff


	//   ....[79]....
        /*0540*/ 	.word	0xffffffff


	//   ....[80]....
        /*0544*/ 	.word	0x0500000f


	//   ....[81]....
        /*0548*/ 	.word	0x0500000f


	//   ....[82]....
        /*054c*/ 	.word	0x0500000f


	//   ....[83]....
        /*0550*/ 	.word	0x0500000f


	//   ....[84]....
        /*0554*/ 	.word	0x0500000f


	//   ....[85]....
        /*0558*/ 	.word	0x0500000f


	//   ....[86]....
        /*055c*/ 	.word	0x0500000f


	//   ....[87]....
        /*0560*/ 	.word	0x0500000f


	//   ....[88]....
        /*0564*/ 	.word	0x0500000f


	//   ....[89]....
        /*0568*/ 	.word	0x0500000f


	//   ....[90]....
        /*056c*/ 	.word	0x0500000f


	//   ....[91]....
        /*0570*/ 	.word	0x0500000f


	//   ....[92]....
        /*0574*/ 	.word	0x0500000f


	//   ....[93]....
        /*0578*/ 	.word	0x0500000f


	//   ....[94]....
        /*057c*/ 	.word	0x0500000f


	//   ....[95]....
        /*0580*/ 	.word	0x0500000f


	//   ....[96]....
        /*0584*/ 	.word	0x0500000f


	//   ....[97]....
        /*0588*/ 	.word	0x0500000f


	//   ....[98]....
        /*058c*/ 	.word	0x0500000f


	//   ....[99]....
        /*0590*/ 	.word	0x0500000f


	//   ....[100]....
        /*0594*/ 	.word	0x0500000f


	//   ....[101]....
        /*0598*/ 	.word	0x0500000f


	//   ....[102]....
        /*059c*/ 	.word	0x0500000f


	//   ....[103]....
        /*05a0*/ 	.word	0x0500000f


	//   ....[104]....
        /*05a4*/ 	.word	0x0500000f


	//   ....[105]....
        /*05a8*/ 	.word	0x0500000f


	//   ....[106]....
        /*05ac*/ 	.word	0x0500000f


	//   ....[107]....
        /*05b0*/ 	.word	0x0500000f


	//----- nvinfo : EIATTR_COOP_GROUP_INSTR_OFFSETS
	.align		4
.L_1223:
        /*05b4*/ 	.byte	0x04, 0x28
        /*05b6*/ 	.short	(.L_1225 - .L_1224)


	//   ....[0]....
.L_1224:
        /*05b8*/ 	.word	0x00000060


	//   ....[1]....
        /*05bc*/ 	.word	0x000001c0


	//   ....[2]....
        /*05c0*/ 	.word	0x00000270


	//   ....[3]....
        /*05c4*/ 	.word	0x00000430


	//   ....[4]....
        /*05c8*/ 	.word	0x00000590


	//   ....[5]....
        /*05cc*/ 	.word	0x000006b0


	//   ....[6]....
        /*05d0*/ 	.word	0x00000810


	//   ....[7]....
        /*05d4*/ 	.word	0x000068d0


	//   ....[8]....
        /*05d8*/ 	.word	0x0000c1b0


	//   ....[9]....
        /*05dc*/ 	.word	0x0000c2a0


	//   ....[10]....
        /*05e0*/ 	.word	0x0000c5d0


	//   ....[11]....
        /*05e4*/ 	.word	0x0000c610


	//   ....[12]....
        /*05e8*/ 	.word	0x0000eab0


	//   ....[13]....
        /*05ec*/ 	.word	0x0000eac0


	//   ....[14]....
        /*05f0*/ 	.word	0x0000eb00


	//   ....[15]....
        /*05f4*/ 	.word	0x0000eb30


	//   ....[16]....
        /*05f8*/ 	.word	0x000101b0


	//   ....[17]....
        /*05fc*/ 	.word	0x000101c0


	//   ....[18]....
        /*0600*/ 	.word	0x00010200


	//   ....[19]....
        /*0604*/ 	.word	0x000102e0


	//   ....[20]....
        /*0608*/ 	.word	0x00010e90


	//   ....[21]....
        /*060c*/ 	.word	0x00010ec0


	//   ....[22]....
        /*0610*/ 	.word	0x00010ee0


	//   ....[23]....
        /*0614*/ 	.word	0x00010f00


	//   ....[24]....
        /*0618*/ 	.word	0x00010f20


	//   ....[25]....
        /*061c*/ 	.word	0x00010f30


	//   ....[26]....
        /*0620*/ 	.word	0x00010f40


	//   ....[27]....
        /*0624*/ 	.word	0x00010f50


	//   ....[28]....
        /*0628*/ 	.word	0x00010f60


	//   ....[29]....
        /*062c*/ 	.word	0x00010f70


	//   ....[30]....
        /*0630*/ 	.word	0x00010f80


	//   ....[31]....
        /*0634*/ 	.word	0x00010f90


	//   ....[32]....
        /*0638*/ 	.word	0x00010fc0


	//   ....[33]....
        /*063c*/ 	.word	0x00010fd0


	//   ....[34]....
        /*0640*/ 	.word	0x00010fe0


	//   ....[35]....
        /*0644*/ 	.word	0x00010ff0


	//   ....[36]....
        /*0648*/ 	.word	0x00011000


	//   ....[37]....
        /*064c*/ 	.word	0x00011010


	//   ....[38]....
        /*0650*/ 	.word	0x00011020


	//   ....[39]....
        /*0654*/ 	.word	0x00011030


	//   ....[40]....
        /*0658*/ 	.word	0x00011040


	//   ....[41]....
        /*065c*/ 	.word	0x00011050


	//   ....[42]....
        /*0660*/ 	.word	0x00011060


	//   ....[43]....
        /*0664*/ 	.word	0x00011070


	//   ....[44]....
        /*0668*/ 	.word	0x00012630


	//   ....[45]....
        /*066c*/ 	.word	0x00012810


	//   ....[46]....
        /*0670*/ 	.word	0x00012840


	//   ....[47]....
        /*0674*/ 	.word	0x00012870


	//   ....[48]....
        /*0678*/ 	.word	0x000128a0


	//   ....[49]....
        /*067c*/ 	.word	0x000128d0


	//   ....[50]....
        /*0680*/ 	.word	0x00012900


	//   ....[51]....
        /*0684*/ 	.word	0x00012a70


	//   ....[52]....
        /*0688*/ 	.word	0x00012aa0


	//   ....[53]....
        /*068c*/ 	.word	0x00012ad0


	//   ....[54]....
        /*0690*/ 	.word	0x00012b00


	//   ....[55]....
        /*0694*/ 	.word	0x00012b30


	//   ....[56]....
        /*0698*/ 	.word	0x00012b60


	//   ....[57]....
        /*069c*/ 	.word	0x00012bf0


	//   ....[58]....
        /*06a0*/ 	.word	0x00012c20


	//   ....[59]....
        /*06a4*/ 	.word	0x00012cb0


	//   ....[60]....
        /*06a8*/ 	.word	0x00013830


	//   ....[61]....
        /*06ac*/ 	.word	0x00015770


	//   ....[62]....
        /*06b0*/ 	.word	0x00017a50


	//   ....[63]....
        /*06b4*/ 	.word	0x00017a80


	//   ....[64]....
        /*06b8*/ 	.word	0x00017ac0


	//   ....[65]....
        /*06bc*/ 	.word	0x00017af0


	//   ....[66]....
        /*06c0*/ 	.word	0x00017b20


	//   ....[67]....
        /*06c4*/ 	.word	0x00017b50


	//   ....[68]....
        /*06c8*/ 	.word	0x00017b80


	//   ....[69]....
        /*06cc*/ 	.word	0x00017bb0


	//   ....[70]....
        /*06d0*/ 	.word	0x00017d30


	//   ....[71]....
        /*06d4*/ 	.word	0x00017d60


	//   ....[72]....
        /*06d8*/ 	.word	0x00017d90


	//   ....[73]....
        /*06dc*/ 	.word	0x00017dc0


	//   ....[74]....
        /*06e0*/ 	.word	0x00017df0


	//   ....[75]....
        /*06e4*/ 	.word	0x00017e20


	//   ....[76]....
        /*06e8*/ 	.word	0x00017ee0


	//   ....[77]....
        /*06ec*/ 	.word	0x00017f00


	//   ....[78]....
        /*06f0*/ 	.word	0x00017f70


	//   ....[79]....
        /*06f4*/ 	.word	0x000183e0


	//   ....[80]....
        /*06f8*/ 	.word	0x00018860


	//   ....[81]....
        /*06fc*/ 	.word	0x00018900


	//   ....[82]....
        /*0700*/ 	.word	0x000189a0


	//   ....[83]....
        /*0704*/ 	.word	0x00018a40


	//   ....[84]....
        /*0708*/ 	.word	0x00018b30


	//   ....[85]....
        /*070c*/ 	.word	0x00018bd0


	//   ....[86]....
        /*0710*/ 	.word	0x00018c70


	//   ....[87]....
        /*0714*/ 	.word	0x00018d10


	//   ....[88]....
        /*0718*/ 	.word	0x00018f70


	//   ....[89]....
        /*071c*/ 	.word	0x00019250


	//   ....[90]....
        /*0720*/ 	.word	0x00019640


	//   ....[91]....
        /*0724*/ 	.word	0x000196e0


	//   ....[92]....
        /*0728*/ 	.word	0x00019800


	//   ....[93]....
        /*072c*/ 	.word	0x00019870


	//   ....[94]....
        /*0730*/ 	.word	0x000198e0


	//   ....[95]....
        /*0734*/ 	.word	0x00019950


	//   ....[96]....
        /*0738*/ 	.word	0x000199c0


	//   ....[97]....
        /*073c*/ 	.word	0x00019a40


	//   ....[98]....
        /*0740*/ 	.word	0x00019ad0


	//   ....[99]....
        /*0744*/ 	.word	0x00019b60


	//   ....[100]....
        /*0748*/ 	.word	0x00019bd0


	//   ....[101]....
        /*074c*/ 	.word	0x00019c40


	//   ....[102]....
        /*0750*/ 	.word	0x00019cb0


	//   ....[103]....
        /*0754*/ 	.word	0x00019d30


	//   ....[104]....
        /*0758*/ 	.word	0x00019da0


	//   ....[105]....
        /*075c*/ 	.word	0x00019e40


	//   ....[106]....
        /*0760*/ 	.word	0x00019ed0


	//   ....[107]....
        /*0764*/ 	.word	0x00019ff0


	//----- nvinfo : EIATTR_REG_RECONFIG
	.align		4
.L_1225:
        /*0768*/ 	.byte	0x01, 0x54
	.zero		2


	//----- nvinfo : EIATTR_SYSCALL_OFFSETS
	.align		4
        /*076c*/ 	.byte	0x04, 0x46
        /*076e*/ 	.short	(.L_1227 - .L_1226)


	//   ....[0]....
.L_1226:
        /*0770*/ 	.word	0x00001850


	//   ....[1]....
        /*0774*/ 	.word	0x000019a0


	//   ....[2]....
        /*0778*/ 	.word	0x00006a40


	//   ....[3]....
        /*077c*/ 	.word	0x00007130


	//   ....[4]....
        /*0780*/ 	.word	0x00014ed0


	//   ....[5]....
        /*0784*/ 	.word	0x00015040


	//   ....[6]....
        /*0788*/ 	.word	0x00015170


	//   ....[7]....
        /*078c*/ 	.word	0x000152a0


	//----- nvinfo : EIATTR_MBARRIER_INSTR_OFFSETS
	.align		4
.L_1227:
        /*0790*/ 	.byte	0x04, 0x39
        /*0792*/ 	.short	(.L_1229 - .L_1228)


	//   ....[0]....
.L_1228:
        /*0794*/ 	.word	0x000002e0
        /*0798*/ 	.word	0x000000ff
        /*079c*/ 	.word	0x00019c00
        /*07a0*/ 	.short	0x0100
        /*07a2*/ 	.byte	0x08
	.zero		1


	//   ....[1]....
        /*07a4*/ 	.word	0x000002f0
        /*07a8*/ 	.word	0x000000ff
        /*07ac*/ 	.word	0x00019c20
        /*07b0*/ 	.short	0x0100
        /*07b2*/ 	.byte	0x08
	.zero		1


	//   ....[2]....
        /*07b4*/ 	.word	0x000003e0
        /*07b8*/ 	.word	0x000000ff
        /*07bc*/ 	.word	0x00019c30
        /*07c0*/ 	.short	0x0100
        /*07c2*/ 	.byte	0x08
	.zero		1


	//   ....[3]....
        /*07c4*/ 	.word	0x000003f0
        /*07c8*/ 	.word	0x000000ff
        /*07cc*/ 	.word	0x00019c40
        /*07d0*/ 	.short	0x0100
        /*07d2*/ 	.byte	0x08
	.zero		1


	//   ....[4]....
        /*07d4*/ 	.word	0x00000400
        /*07d8*/ 	.word	0x000000ff
        /*07dc*/ 	.word	0x00019c38
        /*07e0*/ 	.short	0x0100
        /*07e2*/ 	.byte	0x08
	.zero		1


	//   ....[5]....
        /*07e4*/ 	.word	0x00000410
        /*07e8*/ 	.word	0x000000ff
        /*07ec*/ 	.word	0x00019c48
        /*07f0*/ 	.short	0x0100
        /*07f2*/ 	.byte	0x08
	.zero		1


	//   ....[6]....
        /*07f4*/ 	.word	0x00000540
        /*07f8*/ 	.word	0x000000ff
        /*07fc*/ 	.word	0x00019c50
        /*0800*/ 	.short	0x0100
        /*0802*/ 	.byte	0x08
	.zero		1


	//   ....[7]....
        /*0804*/ 	.word	0x00000550
        /*0808*/ 	.word	0x000000ff
        /*080c*/ 	.word	0x00019c60
        /*0810*/ 	.short	0x0100
        /*0812*/ 	.byte	0x08
	.zero		1


	//   ....[8]....
        /*0814*/ 	.word	0x00000560
        /*0818*/ 	.word	0x000000ff
        /*081c*/ 	.word	0x00019c58
        /*0820*/ 	.short	0x0100
        /*0822*/ 	.byte	0x08
	.zero		1


	//   ....[9]....
        /*0824*/ 	.word	0x00000570
        /*0828*/ 	.word	0x000000ff
        /*082c*/ 	.word	0x00019c68
        /*0830*/ 	.short	0x0100
        /*0832*/ 	.byte	0x08
	.zero		1


	//   ....[10]....
        /*0834*/ 	.word	0x00000660
        /*0838*/ 	.word	0x000000ff
        /*083c*/ 	.word	0x00019c70
        /*0840*/ 	.short	0x0100
        /*0842*/ 	.byte	0x06
	.zero		1


	//   ....[11]....
        /*0844*/ 	.word	0x00000670
        /*0848*/ 	.word	0x000000ff
        /*084c*/ 	.word	0x00019c80
        /*0850*/ 	.short	0x0100
        /*0852*/ 	.byte	0x06
	.zero		1


	//   ....[12]....
        /*0854*/ 	.word	0x00000680
        /*0858*/ 	.word	0x000000ff
        /*085c*/ 	.word	0x00019c78
        /*0860*/ 	.short	0x0100
        /*0862*/ 	.byte	0x06
	.zero		1


	//   ....[13]....
        /*0864*/ 	.word	0x00000690
        /*0868*/ 	.word	0x000000ff
        /*086c*/ 	.word	0x00019c88
        /*0870*/ 	.short	0x0100
        /*0872*/ 	.byte	0x06
	.zero		1


	//   ....[14]....
        /*0874*/ 	.word	0x000007c0
        /*0878*/ 	.word	0x000000ff
        /*087c*/ 	.word	0x00019c90
        /*0880*/ 	.short	0x0100
        /*0882*/ 	.byte	0x08
	.zero		1


	//   ....[15]....
        /*0884*/ 	.word	0x000007d0
        /*0888*/ 	.word	0x000000ff
        /*088c*/ 	.word	0x00019ca0
        /*0890*/ 	.short	0x0100
        /*0892*/ 	.byte	0x08
	.zero		1


	//   ....[16]....
        /*0894*/ 	.word	0x000007e0
        /*0898*/ 	.word	0x000000ff
        /*089c*/ 	.word	0x00019c98
        /*08a0*/ 	.short	0x0100
        /*08a2*/ 	.byte	0x08
	.zero		1


	//   ....[17]....
        /*08a4*/ 	.word	0x000007f0
        /*08a8*/ 	.word	0x000000ff
        /*08ac*/ 	.word	0x00019ca8
        /*08b0*/ 	.short	0x0100
        /*08b2*/ 	.byte	0x08
	.zero		1


	//   ....[18]....
        /*08b4*/ 	.word	0x00000920
        /*08b8*/ 	.word	0x000000ff
        /*08bc*/ 	.word	0x00019cb0
        /*08c0*/ 	.short	0x0100
        /*08c2*/ 	.byte	0x08
	.zero		1


	//   ....[19]....
        /*08c4*/ 	.word	0x00000930
        /*08c8*/ 	.word	0x000000ff
        /*08cc*/ 	.word	0x00019cc0
        /*08d0*/ 	.short	0x0100
        /*08d2*/ 	.byte	0x08
	.zero		1


	//   ....[20]....
        /*08d4*/ 	.word	0x00000940
        /*08d8*/ 	.word	0x000000ff
        /*08dc*/ 	.word	0x00019cb8
        /*08e0*/ 	.short	0x0100
        /*08e2*/ 	.byte	0x08
	.zero		1


	//   ....[21]....
        /*08e4*/ 	.word	0x00000950
        /*08e8*/ 	.word	0x000000ff
        /*08ec*/ 	.word	0x00019cc8
        /*08f0*/ 	.short	0x0100
        /*08f2*/ 	.byte	0x08
	.zero		1


	//   ....[22]....
        /*08f4*/ 	.word	0x00002710
        /*08f8*/ 	.word	0x00000059
        /*08fc*/ 	.word	0x00019c90
        /*0900*/ 	.short	0x010a
        /*0902*/ 	.byte	0x3f
	.zero		1


	//   ....[23]....
        /*0904*/ 	.word	0x00003fd0
        /*0908*/ 	.word	0x00000059
        /*090c*/ 	.word	0x00019c90
        /*0910*/ 	.short	0x010a
        /*0912*/ 	.byte	0x3f
	.zero		1


	//   ....[24]....
        /*0914*/ 	.word	0x000060b0
        /*0918*/ 	.word	0x00000059
        /*091c*/ 	.word	0x00019c90
        /*0920*/ 	.short	0x010a
        /*0922*/ 	.byte	0x3f
	.zero		1


	//   ....[25]....
        /*0924*/ 	.word	0x00006280
        /*0928*/ 	.word	0x00000008
        /*092c*/ 	.word	0x00000000
        /*0930*/ 	.short	0x0101
        /*0932*/ 	.byte	0x3f
	.zero		1


	//   ....[26]....
        /*0934*/ 	.word	0x000062c0
        /*0938*/ 	.word	0x00000059
        /*093c*/ 	.word	0x00019cb0
        /*0940*/ 	.short	0x010a
        /*0942*/ 	.byte	0x3f
	.zero		1


	//   ....[27]....
        /*0944*/ 	.word	0x00006530
        /*0948*/ 	.word	0x00000059
        /*094c*/ 	.word	0x00000000
        /*0950*/ 	.short	0x0101
        /*0952*/ 	.byte	0x3f
	.zero		1


	//   ....[28]....
        /*0954*/ 	.word	0x00006d70
        /*0958*/ 	.word	0x00000012
        /*095c*/ 	.word	0x00019c00
        /*0960*/ 	.short	0x010a
        /*0962*/ 	.byte	0x3f
	.zero		1


	//   ....[29]....
        /*0964*/ 	.word	0x00006dc0
        /*0968*/ 	.word	0x00000012
        /*096c*/ 	.word	0x00019c00
        /*0970*/ 	.short	0x010a
        /*0972*/ 	.byte	0x3f
	.zero		1


	//   ....[30]....
        /*0974*/ 	.word	0x00007460
        /*0978*/ 	.word	0x00000012
        /*097c*/ 	.word	0x00019c00
        /*0980*/ 	.short	0x010a
        /*0982*/ 	.byte	0x3f
	.zero		1


	//   ....[31]....
        /*0984*/ 	.word	0x00008e70
        /*0988*/ 	.word	0x00000012
        /*098c*/ 	.word	0x00019c00
        /*0990*/ 	.short	0x010a
        /*0992*/ 	.byte	0x3f
	.zero		1


	//   ....[32]....
        /*0994*/ 	.word	0x0000afb0
        /*0998*/ 	.word	0x00000000
        /*099c*/ 	.word	0x00019c30
        /*09a0*/ 	.short	0x010a
        /*09a2*/ 	.byte	0x3f
	.zero		1


	//   ....[33]....
        /*09a4*/ 	.word	0x0000b050
        /*09a8*/ 	.word	0x00000000
        /*09ac*/ 	.word	0x00019c30
        /*09b0*/ 	.short	0x010a
        /*09b2*/ 	.byte	0x3f
	.zero		1


	//   ....[34]....
        /*09b4*/ 	.word	0x0000ce20
        /*09b8*/ 	.word	0x00000037
        /*09bc*/ 	.word	0x00000000
        /*09c0*/ 	.short	0x0101
        /*09c2*/ 	.byte	0x3f
	.zero		1


	//   ....[35]....
        /*09c4*/ 	.word	0x0000d9b0
        /*09c8*/ 	.word	0x0000000d
        /*09cc*/ 	.word	0x00019c30
        /*09d0*/ 	.short	0x010a
        /*09d2*/ 	.byte	0x3f
	.zero		1


	//   ....[36]....
        /*09d4*/ 	.word	0x0000da20
        /*09d8*/ 	.word	0x0000000d
        /*09dc*/ 	.word	0x00019c30
        /*09e0*/ 	.short	0x010a
        /*09e2*/ 	.byte	0x3f
	.zero		1


	//   ....[37]....
        /*09e4*/ 	.word	0x0000dc30
        /*09e8*/ 	.word	0x0000000e
        /*09ec*/ 	.word	0x00019c50
        /*09f0*/ 	.short	0x010a
        /*09f2*/ 	.byte	0x3f
	.zero		1


	//   ....[38]....
        /*09f4*/ 	.word	0x0000dc80
        /*09f8*/ 	.word	0x0000000e
        /*09fc*/ 	.word	0x00019c50
        /*0a00*/ 	.short	0x010a
        /*0a02*/ 	.byte	0x3f
	.zero		1


	//   ....[39]....
        /*0a04*/ 	.word	0x0000f0e0
        /*0a08*/ 	.word	0x0000000d
        /*0a0c*/ 	.word	0x00000000
        /*0a10*/ 	.short	0x0101
        /*0a12*/ 	.byte	0x3f
	.zero		1


	//   ....[40]....
        /*0a14*/ 	.word	0x0000fde0
        /*0a18*/ 	.word	0x0000000e
        /*0a1c*/ 	.word	0x00000000
        /*0a20*/ 	.short	0x0101
        /*0a22*/ 	.byte	0x3f
	.zero		1


	//   ....[41]....
        /*0a24*/ 	.word	0x0000fe60
        /*0a28*/ 	.word	0x0000000a
        /*0a2c*/ 	.word	0x00019c50
        /*0a30*/ 	.short	0x010a
        /*0a32*/ 	.byte	0x3f
	.zero		1


	//   ....[42]....
        /*0a34*/ 	.word	0x0000feb0
        /*0a38*/ 	.word	0x0000000a
        /*0a3c*/ 	.word	0x00019c50
        /*0a40*/ 	.short	0x010a
        /*0a42*/ 	.byte	0x3f
	.zero		1


	//   ....[43]....
        /*0a44*/ 	.word	0x000107a0
        /*0a48*/ 	.word	0x00000004
        /*0a4c*/ 	.word	0x00000000
        /*0a50*/ 	.short	0x0101
        /*0a52*/ 	.byte	0x3f
	.zero		1


	//   ....[44]....
        /*0a54*/ 	.word	0x00011a70
        /*0a58*/ 	.word	0x00000000
        /*0a5c*/ 	.word	0x00000000
        /*0a60*/ 	.short	0x0101
        /*0a62*/ 	.byte	0x3f
	.zero		1


	//   ....[45]....
        /*0a64*/ 	.word	0x00013940
        /*0a68*/ 	.word	0x0000000b
        /*0a6c*/ 	.word	0x00019c20
        /*0a70*/ 	.short	0x010a
        /*0a72*/ 	.byte	0x3f
	.zero		1


	//   ....[46]....
        /*0a74*/ 	.word	0x000139d0
        /*0a78*/ 	.word	0x00000009
        /*0a7c*/ 	.word	0x00019ca0
        /*0a80*/ 	.short	0x010a
        /*0a82*/ 	.byte	0x3f
	.zero		1


	//   ....[47]....
        /*0a84*/ 	.word	0x00013e20
        /*0a88*/ 	.word	0x00000009
        /*0a8c*/ 	.word	0x00019cc0
        /*0a90*/ 	.short	0x010a
        /*0a92*/ 	.byte	0x3f
	.zero		1


	//   ....[48]....
        /*0a94*/ 	.word	0x00014330
        /*0a98*/ 	.word	0x00000009
        /*0a9c*/ 	.word	0x00019ca0
        /*0aa0*/ 	.short	0x010a
        /*0aa2*/ 	.byte	0x3f
	.zero		1


	//   ....[49]....
        /*0aa4*/ 	.word	0x00014770
        /*0aa8*/ 	.word	0x00000009
        /*0aac*/ 	.word	0x00019cc0
        /*0ab0*/ 	.short	0x010a
        /*0ab2*/ 	.byte	0x3f
	.zero		1


	//   ....[50]....
        /*0ab4*/ 	.word	0x00015980
        /*0ab8*/ 	.word	0x00000005
        /*0abc*/ 	.word	0x00019c80
        /*0ac0*/ 	.short	0x010a
        /*0ac2*/ 	.byte	0x3f
	.zero		1


	//   ....[51]....
        /*0ac4*/ 	.word	0x00015bd0
        /*0ac8*/ 	.word	0x00000005
        /*0acc*/ 	.word	0x00019c40
        /*0ad0*/ 	.short	0x010a
        /*0ad2*/ 	.byte	0x3f
	.zero		1


	//   ....[52]....
        /*0ad4*/ 	.word	0x000160a0
        /*0ad8*/ 	.word	0x0000001c
        /*0adc*/ 	.word	0x00019c20
        /*0ae0*/ 	.short	0x010a
        /*0ae2*/ 	.byte	0x3f
	.zero		1


	//   ....[53]....
        /*0ae4*/ 	.word	0x00016360
        /*0ae8*/ 	.word	0x00000005
        /*0aec*/ 	.word	0x00019c80
        /*0af0*/ 	.short	0x010a
        /*0af2*/ 	.byte	0x3f
	.zero		1


	//   ....[54]....
        /*0af4*/ 	.word	0x000167a0
        /*0af8*/ 	.word	0x00000005
        /*0afc*/ 	.word	0x00019c40
        /*0b00*/ 	.short	0x010a
        /*0b02*/ 	.byte	0x3f
	.zero		1


	//   ....[55]....
        /*0b04*/ 	.word	0x00016c40
        /*0b08*/ 	.word	0x0000000d
        /*0b0c*/ 	.word	0x00019c70
        /*0b10*/ 	.short	0x010a
        /*0b12*/ 	.byte	0x3f
	.zero		1


	//   ....[56]....
        /*0b14*/ 	.word	0x00016cc0
        /*0b18*/ 	.word	0x0000000d
        /*0b1c*/ 	.word	0x00019c60
        /*0b20*/ 	.short	0x010a
        /*0b22*/ 	.byte	0x3f
	.zero		1


	//   ....[57]....
        /*0b24*/ 	.word	0x00017120
        /*0b28*/ 	.word	0x0000000d
        /*0b2c*/ 	.word	0x00019c50
        /*0b30*/ 	.short	0x0101
        /*0b32*/ 	.byte	0x3f
	.zero		1


	//   ....[58]....
        /*0b34*/ 	.word	0x000171a0
        /*0b38*/ 	.word	0x0000000d
        /*0b3c*/ 	.word	0x00000000
        /*0b40*/ 	.short	0x0101
        /*0b42*/ 	.byte	0x3f
	.zero		1


	//   ....[59]....
        /*0b44*/ 	.word	0x00017340
        /*0b48*/ 	.word	0x00000000
        /*0b4c*/ 	.word	0x00019c70
        /*0b50*/ 	.short	0x010a
        /*0b52*/ 	.byte	0x3f
	.zero		1


	//   ....[60]....
        /*0b54*/ 	.word	0x000173b0
        /*0b58*/ 	.word	0x00000000
        /*0b5c*/ 	.word	0x00019c60
        /*0b60*/ 	.short	0x010a
        /*0b62*/ 	.byte	0x3f
	.zero		1


	//   ....[61]....
        /*0b64*/ 	.word	0x00017820
        /*0b68*/ 	.word	0x00000000
        /*0b6c*/ 	.word	0x00019c50
        /*0b70*/ 	.short	0x0101
        /*0b72*/ 	.byte	0x3f
	.zero		1


	//   ....[62]....
        /*0b74*/ 	.word	0x000178b0
        /*0b78*/ 	.word	0x00000002
        /*0b7c*/ 	.word	0x00000000
        /*0b80*/ 	.short	0x0101
        /*0b82*/ 	.byte	0x3f
	.zero		1


	//   ....[63]....
        /*0b84*/ 	.word	0x00018360
        /*0b88*/ 	.word	0x00000007
        /*0b8c*/ 	.word	0x00019c20
        /*0b90*/ 	.short	0x010a
        /*0b92*/ 	.byte	0x3f
	.zero		1


	//   ....[64]....
        /*0b94*/ 	.word	0x000184f0
        /*0b98*/ 	.word	0x00000005
        /*0b9c*/ 	.word	0x00000000
        /*0ba0*/ 	.short	0x010a
        /*0ba2*/ 	.byte	0x3f
	.zero		1


	//   ....[65]....
        /*0ba4*/ 	.word	0x00018560
        /*0ba8*/ 	.word	0x00000003
        /*0bac*/ 	.word	0x00000000
        /*0bb0*/ 	.short	0x010a
        /*0bb2*/ 	.byte	0x3f
	.zero		1


	//   ....[66]....
        /*0bb4*/ 	.word	0x000185b0
        /*0bb8*/ 	.word	0x00000003
        /*0bbc*/ 	.word	0x00019c60
        /*0bc0*/ 	.short	0x010a
        /*0bc2*/ 	.byte	0x3f
	.zero		1


	//   ....[67]....
        /*0bc4*/ 	.word	0x00018600
        /*0bc8*/ 	.word	0x00000005
        /*0bcc*/ 	.word	0x00019c60
        /*0bd0*/ 	.short	0x010a
        /*0bd2*/ 	.byte	0x3f
	.zero		1


	//   ....[68]....
        /*0bd4*/ 	.word	0x00018640
        /*0bd8*/ 	.word	0x00000003
        /*0bdc*/ 	.word	0x00019c80
        /*0be0*/ 	.short	0x010a
        /*0be2*/ 	.byte	0x3f
	.zero		1


	//   ....[69]....
        /*0be4*/ 	.word	0x00018660
        /*0be8*/ 	.word	0x00000005
        /*0bec*/ 	.word	0x00019c80
        /*0bf0*/ 	.short	0x010a
        /*0bf2*/ 	.byte	0x3f
	.zero		1


	//   ....[70]....
        /*0bf4*/ 	.word	0x000186c0
        /*0bf8*/ 	.word	0x00000059
        /*0bfc*/ 	.word	0x00019c90
        /*0c00*/ 	.short	0x010a
        /*0c02*/ 	.byte	0x3f
	.zero		1


	//   ....[71]....
        /*0c04*/ 	.word	0x00018710
        /*0c08*/ 	.word	0x00000059
        /*0c0c*/ 	.word	0x00019c90
        /*0c10*/ 	.short	0x010a
        /*0c12*/ 	.byte	0x3f
	.zero		1


	//   ....[72]....
        /*0c14*/ 	.word	0x00018760
        /*0c18*/ 	.word	0x00000059
        /*0c1c*/ 	.word	0x00019c90
        /*0c20*/ 	.short	0x010a
        /*0c22*/ 	.byte	0x3f
	.zero		1


	//   ....[73]....
        /*0c24*/ 	.word	0x000187b0
        /*0c28*/ 	.word	0x00000059
        /*0c2c*/ 	.word	0x00019cb0
        /*0c30*/ 	.short	0x010a
        /*0c32*/ 	.byte	0x3f
	.zero		1


	//   ....[74]....
        /*0c34*/ 	.word	0x00018a80
        /*0c38*/ 	.word	0x00000012
        /*0c3c*/ 	.word	0x00019c00
        /*0c40*/ 	.short	0x010a
        /*0c42*/ 	.byte	0x3f
	.zero		1


	//   ....[75]....
        /*0c44*/ 	.word	0x00018d50
        /*0c48*/ 	.word	0x00000012
        /*0c4c*/ 	.word	0x00019c00
        /*0c50*/ 	.short	0x010a
        /*0c52*/ 	.byte	0x3f
	.zero		1


	//   ....[76]....
        /*0c54*/ 	.word	0x00018da0
        /*0c58*/ 	.word	0x00000000
        /*0c5c*/ 	.word	0x00019c30
        /*0c60*/ 	.short	0x010a
        /*0c62*/ 	.byte	0x3f
	.zero		1


	//   ....[77]....
        /*0c64*/ 	.word	0x00018df0
        /*0c68*/ 	.word	0x0000000d
        /*0c6c*/ 	.word	0x00019c30
        /*0c70*/ 	.short	0x010a
        /*0c72*/ 	.byte	0x3f
	.zero		1


	//   ....[78]....
        /*0c74*/ 	.word	0x00018e40
        /*0c78*/ 	.word	0x0000000e
        /*0c7c*/ 	.word	0x00019c50
        /*0c80*/ 	.short	0x010a
        /*0c82*/ 	.byte	0x3f
	.zero		1


	//   ....[79]....
        /*0c84*/ 	.word	0x00018e90
        /*0c88*/ 	.word	0x0000000a
        /*0c8c*/ 	.word	0x00019c50
        /*0c90*/ 	.short	0x010a
        /*0c92*/ 	.byte	0x3f
	.zero		1


	//   ....[80]....
        /*0c94*/ 	.word	0x00019030
        /*0c98*/ 	.word	0x0000000b
        /*0c9c*/ 	.word	0x00019c20
        /*0ca0*/ 	.short	0x010a
        /*0ca2*/ 	.byte	0x3f
	.zero		1


	//   ....[81]....
        /*0ca4*/ 	.word	0x00019080
        /*0ca8*/ 	.word	0x00000009
        /*0cac*/ 	.word	0x00019ca0
        /*0cb0*/ 	.short	0x010a
        /*0cb2*/ 	.byte	0x3f
	.zero		1


	//   ....[82]....
        /*0cb4*/ 	.word	0x000190d0
        /*0cb8*/ 	.word	0x00000009
        /*0cbc*/ 	.word	0x00019cc0
        /*0cc0*/ 	.short	0x010a
        /*0cc2*/ 	.byte	0x3f
	.zero		1


	//   ....[83]....
        /*0cc4*/ 	.word	0x00019120
        /*0cc8*/ 	.word	0x00000009
        /*0ccc*/ 	.word	0x00019ca0
        /*0cd0*/ 	.short	0x010a
        /*0cd2*/ 	.byte	0x3f
	.zero		1


	//   ....[84]....
        /*0cd4*/ 	.word	0x00019170
        /*0cd8*/ 	.word	0x00000009
        /*0cdc*/ 	.word	0x00019cc0
        /*0ce0*/ 	.short	0x010a
        /*0ce2*/ 	.byte	0x3f
	.zero		1


	//   ....[85]....
        /*0ce4*/ 	.word	0x00019310
        /*0ce8*/ 	.word	0x00000005
        /*0cec*/ 	.word	0x00019c80
        /*0cf0*/ 	.short	0x010a
        /*0cf2*/ 	.byte	0x3f
	.zero		1


	//   ....[86]....
        /*0cf4*/ 	.word	0x00019360
        /*0cf8*/ 	.word	0x00000005
        /*0cfc*/ 	.word	0x00019c40
        /*0d00*/ 	.short	0x010a
        /*0d02*/ 	.byte	0x3f
	.zero		1


	//   ....[87]....
        /*0d04*/ 	.word	0x000193b0
        /*0d08*/ 	.word	0x0000001c
        /*0d0c*/ 	.word	0x00019c20
        /*0d10*/ 	.short	0x010a
        /*0d12*/ 	.byte	0x3f
	.zero		1


	//   ....[88]....
        /*0d14*/ 	.word	0x00019400
        /*0d18*/ 	.word	0x00000005
        /*0d1c*/ 	.word	0x00019c80
        /*0d20*/ 	.short	0x010a
        /*0d22*/ 	.byte	0x3f
	.zero		1


	//   ....[89]....
        /*0d24*/ 	.word	0x00019450
        /*0d28*/ 	.word	0x00000005
        /*0d2c*/ 	.word	0x00019c40
        /*0d30*/ 	.short	0x010a
        /*0d32*/ 	.byte	0x3f
	.zero		1


	//   ....[90]....
        /*0d34*/ 	.word	0x000194a0
        /*0d38*/ 	.word	0x0000000d
        /*0d3c*/ 	.word	0x00019c70
        /*0d40*/ 	.short	0x010a
        /*0d42*/ 	.byte	0x3f
	.zero		1


	//   ....[91]....
        /*0d44*/ 	.word	0x000194f0
        /*0d48*/ 	.word	0x0000000d
        /*0d4c*/ 	.word	0x00019c60
        /*0d50*/ 	.short	0x010a
        /*0d52*/ 	.byte	0x3f
	.zero		1


	//   ....[92]....
        /*0d54*/ 	.word	0x00019540
        /*0d58*/ 	.word	0x00000000
        /*0d5c*/ 	.word	0x00019c70
        /*0d60*/ 	.short	0x010a
        /*0d62*/ 	.byte	0x3f
	.zero		1


	//   ....[93]....
        /*0d64*/ 	.word	0x00019590
        /*0d68*/ 	.word	0x00000000
        /*0d6c*/ 	.word	0x00019c60
        /*0d70*/ 	.short	0x010a
        /*0d72*/ 	.byte	0x3f
	.zero		1


	//   ....[94]....
        /*0d74*/ 	.word	0x00019f10
        /*0d78*/ 	.word	0x00000007
        /*0d7c*/ 	.word	0x00019c20
        /*0d80*/ 	.short	0x010a
        /*0d82*/ 	.byte	0x3f
	.zero		1


	//   ....[95]....
        /*0d84*/ 	.word	0x0001a0b0
        /*0d88*/ 	.word	0x00000005
        /*0d8c*/ 	.word	0x00000000
        /*0d90*/ 	.short	0x010a
        /*0d92*/ 	.byte	0x3f
	.zero		1


	//   ....[96]....
        /*0d94*/ 	.word	0x0001a100
        /*0d98*/ 	.word	0x00000003
        /*0d9c*/ 	.word	0x00000000
        /*0da0*/ 	.short	0x010a
        /*0da2*/ 	.byte	0x3f
	.zero		1


	//   ....[97]....
        /*0da4*/ 	.word	0x0001a150
        /*0da8*/ 	.word	0x00000003
        /*0dac*/ 	.word	0x00019c60
        /*0db0*/ 	.short	0x010a
        /*0db2*/ 	.byte	0x3f
	.zero		1


	//   ....[98]....
        /*0db4*/ 	.word	0x0001a1a0
        /*0db8*/ 	.word	0x00000005
        /*0dbc*/ 	.word	0x00019c60
        /*0dc0*/ 	.short	0x010a
        /*0dc2*/ 	.byte	0x3f
	.zero		1


	//   ....[99]....
        /*0dc4*/ 	.word	0x0001a1f0
        /*0dc8*/ 	.word	0x00000003
        /*0dcc*/ 	.word	0x00019c80
        /*0dd0*/ 	.short	0x010a
        /*0dd2*/ 	.byte	0x3f
	.zero		1


	//----- nvinfo : EIATTR_NUM_MBARRIERS
	.align		4
.L_1229:
        /*0dd4*/ 	.byte	0x03, 0x38
        /*0dd6*/ 	.short	0x0016


	//----- nvinfo : EIATTR_EXIT_INSTR_OFFSETS
	.align		4
        /*0dd8*/ 	.byte	0x04, 0x1c
        /*0dda*/ 	.short	(.L_1231 - .L_1230)


	//   ....[0]....
.L_1230:
        /*0ddc*/ 	.word	0x000186b0


	//----- nvinfo : EIATTR_MAX_THREADS
	.align		4
.L_1231:
        /*0de0*/ 	.byte	0x04, 0x05
        /*0de2*/ 	.short	(.L_1233 - .L_1232)
.L_1232:
        /*0de4*/ 	.word	0x00000200
        /*0de8*/ 	.word	0x00000001
        /*0dec*/ 	.word	0x00000001


	//----- nvinfo : EIATTR_CRS_STACK_SIZE
	.align		4
.L_1233:
        /*0df0*/ 	.byte	0x04, 0x1e
        /*0df2*/ 	.short	(.L_1235 - .L_1234)
.L_1234:
        /*0df4*/ 	.word	0x00000000


	//----- nvinfo : EIATTR_CBANK_PARAM_SIZE
	.align		4
.L_1235:
        /*0df8*/ 	.byte	0x03, 0x19
        /*0dfa*/ 	.short	0x0a70


	//----- nvinfo : EIATTR_PARAM_CBANK
	.align		4
        /*0dfc*/ 	.byte	0x04, 0x0a
        /*0dfe*/ 	.short	(.L_1237 - .L_1236)
	.align		4
.L_1236:
        /*0e00*/ 	.word	index@(.nv.constant0._ZN7cutlass13device_kernelIN5flash11enable_sm90INS1_16FlashAttnFwdSm90INS1_25CollectiveMainloopFwdSm90ILi2EN4cute5tupleIJNS5_1CILi1EEES8_S8_EEENS6_IJNS7_ILi192EEENS7_ILi128EEENS7_ILi96EEEEEELi96ENS_12float_e4m3_tEfNS_4arch4Sm90ELb0ELb0ELb1ELb1ELb0ELb1ELb0ELb1ELb1ELb0ELb0ELb0EEENS1_21CollectiveEpilogueFwdINS6_IJSA_SC_SB_EEES9_NS_10bfloat16_tESG_Li384ELb1ELb0ELb0ELb1EEENS1_36VarlenDynamicPersistentTileSchedulerILi192ELi128ELi384ELi128ELb0ELb0ELb1ELb0ELb1ELb1EEEEEEEEEvNT_6ParamsE)
        /*0e04*/ 	.short	0x0210
        /*0e06*/ 	.short	0x0a70


	//----- nvinfo : EIATTR_SW_WAR
	.align		4
.L_1237:
        /*0e08*/ 	.byte	0x04, 0x36
        /*0e0a*/ 	.short	(.L_1239 - .L_1238)
.L_1238:
        /*0e0c*/ 	.word	0x00000008
.L_1239:


//--------------------- .nv.info._ZN7cutlass13device_kernelIN5flash11enable_sm90INS1_16FlashAttnFwdSm90INS1_25CollectiveMainloopFwdSm90ILi2EN4cute5tupleIJNS5_1CILi1EEES8_S8_EEENS6_IJNS7_ILi192EEENS7_ILi128EEENS7_ILi96EEEEEELi96ENS_12float_e4m3_tEfNS_4arch4Sm90ELb0ELb1ELb1ELb0ELb0ELb0ELb0ELb1ELb1ELb0ELb0ELb0EEENS1_21CollectiveEpilogueFwdINS6_IJSA_SC_SB_EEES9_NS_10bfloat16_tESG_Li384ELb0ELb0ELb0ELb1EEENS1_30DynamicPersistentTileSchedulerILi384ELi128ELb0ELb0ELb1EEEEEEEEEvNT_6ParamsE --------------------------
	.section	.nv.info._ZN7cutlass13device_kernelIN5flash11enable_sm90INS1_16FlashAttnFwdSm90INS1_25CollectiveMainloopFwdSm90ILi2EN4cute5tupleIJNS5_1CILi1EEES8_S8_EEENS6_IJNS7_ILi192EEENS7_ILi128EEENS7_ILi96EEEEEELi96ENS_12float_e4m3_tEfNS_4arch4Sm90ELb0ELb1ELb1ELb0ELb0ELb0ELb0ELb1ELb1ELb0ELb0ELb0EEENS1_21CollectiveEpilogueFwdINS6_IJSA_SC_SB_EEES9_NS_10bfloat16_tESG_Li384ELb0ELb0ELb0ELb1EEENS1_30DynamicPersistentTileSchedulerILi384ELi128ELb0ELb0ELb1EEEEEEEEEvNT_6ParamsE,"",@"SHT_CUDA_INFO"
	.sectionflags	@""
	.align	4


	//----- nvinfo : EIATTR_CUDA_API_VERSION
	.align		4
        /*0000*/ 	.byte	0x04, 0x37
        /*0002*/ 	.short	(.L_1241 - .L_1240)
.L_1240:
        /*0004*/ 	.word	0x00000082


	//----- nvinfo : EIATTR_KPARAM_INFO
	.align		4
.L_1241:
        /*0008*/ 	.byte	0x04, 0x17
        /*000a*/ 	.short	(.L_1243 - .L_1242)
.L_1242:
        /*000c*/ 	.word	0x00000000
        /*0010*/ 	.short	0x0000
        /*0012*/ 	.short	0x0070
        /*0014*/ 	.byte	0x00, 0xf0, 0x01, 0x2e


	//----- nvinfo : EIATTR_SPARSE_MMA_MASK
	.align		4
.L_1243:
        /*0018*/ 	.byte	0x03, 0x50
        /*001a*/ 	.short	0x0000


	//----- nvinfo : EIATTR_MAXREG_COUNT
	.align		4
        /*001c*/ 	.byte	0x03, 0x1b
        /*001e*/ 	.short	0x0080


	//----- nvinfo : EIATTR_NUM_BARRIERS
	.align		4
        /*0020*/ 	.byte	0x02, 0x4c
        /*0022*/ 	.byte	0x09
	.zero		1


	//----- nvinfo : EIATTR_EXTERNS
	.align		4
        /*0024*/ 	.byte	0x04, 0x0f
        /*0026*/ 	.short	(.L_1245 - .L_1244)


	//   ....[0]....
	.align		4
.L_1244:
        /*0028*/ 	.word	index@(__assertfail)


	//----- nvinfo : EIATTR_ANNOTATIONS
	.align		4
.L_1245:
        /*002c*/ 	.byte	0x04, 0x55
        /*002e*/ 	.short	(.L_1247 - .L_1246)


	//   ....[0]....
.L_1246:
        /*0030*/ 	.word	0x00000001
        /*0034*/ 	.byte	0x90, 0x0d, 0x00, 0x00, 0x01, 0x00, 0x00, 0x00, 0x70, 0x1d, 0x00, 0x00, 0x01, 0x00, 0x00, 0x00
        /*0044*/ 	.byte	0x90, 0xef, 0x00, 0x00, 0x01, 0x00, 0x00, 0x00, 0x70, 0x01, 0x01, 0x00, 0x01, 0x00, 0x00, 0x00
        /*0054*/ 	.byte	0x90, 0x02, 0x01, 0x00, 0x01, 0x00, 0x00, 0x00, 0xc0, 0x1c, 0x01, 0x00, 0x01, 0x00, 0x00, 0x00
        /*0064*/ 	.byte	0x00, 0x1d, 0x01, 0x00, 0x01, 0x00, 0x00, 0x00, 0xd0, 0x35, 0x01, 0x00


	//----- nvinfo : EIATTR_MERCURY_ISA_VERSION
	.align		4
.L_1247:
        /*0070*/ 	.byte	0x03, 0x5f
        /*0072*/ 	.short	0x0101


	//----- nvinfo : EIATTR_INT_WARP_WIDE_INSTR_OFFSETS
	.align		4
        /*0074*/ 	.byte	0x04, 0x31
        /*0076*/ 	.short	(.L_1249 - .L_1248)


	//   ....[0]....
.L_1248:
        /*0078*/ 	.word	0x00000190


	//   ....[1]....
        /*007c*/ 	.word	0x000001c0


	//   ....[2]....
        /*0080*/ 	.word	0x000001d0


	//   ....[3]....
        /*0084*/ 	.word	0x00010be0


	//   ....[4]....
        /*0088*/ 	.word	0x00010c70


	//   ....[5]....
        /*008c*/ 	.word	0x00011370


	//   ....[6]....
        /*0090*/ 	.word	0x00012e00


	//   ....[7]....
        /*0094*/ 	.word	0x00012e90


	//----- nvinfo : EIATTR_COOP_GROUP_MASK_REGIDS
	.align		4
.L_1249:
        /*0098*/ 	.byte	0x04, 0x29
        /*009a*/ 	.short	(.L_1251 - .L_1250)


	//   ....[0]....
.L_1250:
        /*009c*/ 	.word	0xffffffff


	//   ....[1]....
        /*00a0*/ 	.word	0xffffffff


	//   ....[2]....
        /*00a4*/ 	.word	0xffffffff


	//   ....[3]....
        /*00a8*/ 	.word	0xffffffff


	//   ....[4]....
        /*00ac*/ 	.word	0xffffffff


	//   ....[5]....
        /*00b0*/ 	.word	0xffffffff


	//   ....[6]....
        /*00b4*/ 	.word	0xffffffff


	//   ....[7]....
        /*00b8*/ 	.word	0xffffffff


	//   ....[8]....
        /*00bc*/ 	.word	0xffffffff


	//   ....[9]....
        /*00c0*/ 	.word	0xffffffff


	//   ....[10]....
        /*00c4*/ 	.word	0xffffffff


	//   ....[11]....
        /*00c8*/ 	.word	0xffffffff


	//   ....[12]....
        /*00cc*/ 	.word	0xffffffff


	//   ....[13]....
        /*00d0*/ 	.word	0xffffffff


	//   ....[14]....
        /*00d4*/ 	.word	0xffffffff


	//   ....[15]....
        /*00d8*/ 	.word	0xffffffff


	//   ....[16]....
        /*00dc*/ 	.word	0xffffffff


	//   ....[17]....
        /*00e0*/ 	.word	0xffffffff


	//   ....[18]....
        /*00e4*/ 	.word	0xffffffff


	//   ....[19]....
        /*00e8*/ 	.word	0xffffffff


	//   ....[20]....
        /*00ec*/ 	.word	0xffffffff


	//   ....[21]....
        /*00f0*/ 	.word	0xffffffff


	//   ....[22]....
        /*00f4*/ 	.word	0xffffffff


	//   ....[23]....
        /*00f8*/ 	.word	0xffffffff


	//   ....[24]....
        /*00fc*/ 	.word	0xffffffff


	//   ....[25]....
        /*0100*/ 	.word	0xffffffff


	//   ....[26]....
        /*0104*/ 	.word	0xffffffff


	//   ....[27]....
        /*0108*/ 	.word	0xffffffff


	//   ....[28]....
        /*010c*/ 	.word	0xffffffff


	//   ....[29]....
        /*0110*/ 	.word	0xffffffff


	//   ....[30]....
        /*0114*/ 	.word	0xffffffff


	//   ....[31]....
        /*0118*/ 	.word	0xffffffff


	//   ....[32]....
        /*011c*/ 	.word	0xffffffff


	//   ....[33]....
        /*0120*/ 	.word	0xffffffff


	//   ....[34]....
        /*0124*/ 	.word	0xffffffff


	//   ....[35]....
        /*0128*/ 	.word	0xffffffff


	//   ....[36]....
        /*012c*/ 	.word	0xffffffff


	//   ....[37]....
        /*0130*/ 	.word	0xffffffff


	//   ....[38]....
        /*0134*/ 	.word	0xffffffff


	//   ....[39]....
        /*0138*/ 	.word	0xffffffff


	//   ....[40]....
        /*013c*/ 	.word	0xffffffff


	//   ....[41]....
        /*0140*/ 	.word	0xffffffff


	//   ....[42]....
        /*0144*/ 	.word	0xffffffff


	//   ....[43]....
        /*0148*/ 	.word	0xffffffff


	//   ....[44]....
        /*014c*/ 	.word	0xffffffff


	//   ....[45]....
        /*0150*/ 	.word	0xffffffff


	//   ....[46]....
        /*0154*/ 	.word	0xffffffff


	//   ....[47]....
        /*0158*/ 	.word	0xffffffff


	//   ....[48]....
        /*015c*/ 	.word	0xffffffff


	//   ....[49]....
        /*0160*/ 	.word	0xffffffff


	//   ....[50]....
        /*0164*/ 	.word	0xffffffff


	//   ....[51]....
        /*0168*/ 	.word	0xffffffff


	//   ....[52]....
        /*016c*/ 	.word	0xffffffff


	//   ....[53]....
        /*0170*/ 	.word	0xffffffff


	//   ....[54]....
        /*0174*/ 	.word	0xffffffff


	//   ....[55]....
        /*0178*/ 	.word	0xffffffff


	//   ....[56]....
        /*017c*/ 	.word	0xffffffff


	//   ....[57]....
        /*0180*/ 	.word	0x0500000f


	//   ....[58]....
        /*0184*/ 	.word	0x0500000f


	//----- nvinfo : EIATTR_COOP_GROUP_INSTR_OFFSETS
	.align		4
.L_1251:
        /*0188*/ 	.byte	0x04, 0x28
        /*018a*/ 	.short	(.L_1253 - .L_1252)


	//   ....[0]....
.L_1252:
        /*018c*/ 	.word	0x00000060


	//   ....[1]....
        /*0190*/ 	.word	0x000001a0


	//   ....[2]....
        /*0194*/ 	.word	0x000001f0


	//   ....[3]....
        /*0198*/ 	.word	0x000003e0


	//   ....[4]....
        /*019c*/ 	.word	0x00000540


	//   ....[5]....
        /*01a0*/ 	.word	0x00000660


	//   ....[6]....
        /*01a4*/ 	.word	0x000007c0


	//   ....[7]....
        /*01a8*/ 	.word	0x00001730


	//   ....[8]....
        /*01ac*/ 	.word	0x00003df0


	//   ....[9]....
        /*01b0*/ 	.word	0x00003e90


	//   ....[10]....
        /*01b4*/ 	.word	0x000046e0


	//   ....[11]....
        /*01b8*/ 	.word	0x00004740


	//   ....[12]....
        /*01bc*/ 	.word	0x00007000


	//   ....[13]....
        /*01c0*/ 	.word	0x000070b0


	//   ....[14]....
        /*01c4*/ 	.word	0x00007970


	//   ....[15]....
        /*01c8*/ 	.word	0x00007a00


	//   ....[16]....
        /*01cc*/ 	.word	0x00009bf0


	//   ....[17]....
        /*01d0*/ 	.word	0x00009c10


	//   ....[18]....
        /*01d4*/ 	.word	0x00009c50


	//   ....[19]....
        /*01d8*/ 	.word	0x00009c60


	//   ....[20]....
        /*01dc*/ 	.word	0x0000ca40


	//   ....[21]....
        /*01e0*/ 	.word	0x0000caa0


	//   ....[22]....
        /*01e4*/ 	.word	0x0000d3f0


	//   ....[23]....
        /*01e8*/ 	.word	0x0000d470


	//   ....[24]....
        /*01ec*/ 	.word	0x0000e690


	//   ....[25]....
        /*01f0*/ 	.word	0x0000e6b0


	//   ....[26]....
        /*01f4*/ 	.word	0x0000e720


	//   ....[27]....
        /*01f8*/ 	.word	0x0000e730


	//   ....[28]....
        /*01fc*/ 	.word	0x0000f4b0


	//   ....[29]....
        /*0200*/ 	.word	0x0000f4d0


	//   ....[30]....
        /*0204*/ 	.word	0x0000f4e0


	//   ....[31]....
        /*0208*/ 	.word	0x0000f4f0


	//   ....[32]....
        /*020c*/ 	.word	0x0000f500


	//   ....[33]....
        /*0210*/ 	.word	0x0000f510


	//   ....[34]....
        /*0214*/ 	.word	0x0000f520


	//   ....[35]....
        /*0218*/ 	.word	0x0000f530


	//   ....[36]....
        /*021c*/ 	.word	0x0000f540


	//   ....[37]....
        /*0220*/ 	.word	0x0000f550


	//   ....[38]....
        /*0224*/ 	.word	0x0000f560


	//   ....[39]....
        /*0228*/ 	.word	0x0000f570


	//   ....[40]....
        /*022c*/ 	.word	0x0000f580


	//   ....[41]....
        /*0230*/ 	.word	0x0000f590


	//   ....[42]....
        /*0234*/ 	.word	0x0000f5a0


	//   ....[43]....
        /*0238*/ 	.word	0x0000f5b0


	//   ....[44]....
        /*023c*/ 	.word	0x0000f5c0


	//   ....[45]....
        /*0240*/ 	.word	0x0000f5d0


	//   ....[46]....
        /*0244*/ 	.word	0x0000f5e0


	//   ....[47]....
        /*0248*/ 	.word	0x0000f5f0


	//   ....[48]....
        /*024c*/ 	.word	0x0000f600


	//   ....[49]....
        /*0250*/ 	.word	0x0000f610


	//   ....[50]....
        /*0254*/ 	.word	0x0000f620


	//   ....[51]....
        /*0258*/ 	.word	0x0000f630


	//   ....[52]....
        /*025c*/ 	.word	0x0000f8b0


	//   ....[53]....
        /*0260*/ 	.word	0x000101a0


	//   ....[54]....
        /*0264*/ 	.word	0x00011470


	//   ....[55]....
        /*0268*/ 	.word	0x00013560


	//   ....[56]....
        /*026c*/ 	.word	0x000136f0


	//   ....[57]....
        /*0270*/ 	.word	0x00013d80


	//   ....[58]....
        /*0274*/ 	.word	0x000141e0


	//----- nvinfo : EIATTR_REG_RECONFIG
	.align		4
.L_1253:
        /*0278*/ 	.byte	0x01, 0x54
	.zero		2


	//----- nvinfo : EIATTR_SYSCALL_OFFSETS
	.align		4
        /*027c*/ 	.byte	0x04, 0x46
        /*027e*/ 	.short	(.L_1255 - .L_1254)


	//   ....[0]....
.L_1254:
        /*0280*/ 	.word	0x000018e0


	//   ....[1]....
        /*0284*/ 	.word	0x00010e00


	//   ....[2]....
        /*0288*/ 	.word	0x00010f60


	//   ....[3]....
        /*028c*/ 	.word	0x000110a0


	//   ....[4]....
        /*0290*/ 	.word	0x000111c0


	//----- nvinfo : EIATTR_MBARRIER_INSTR_OFFSETS
	.align		4
.L_1255:
        /*0294*/ 	.byte	0x04, 0x39
        /*0296*/ 	.short	(.L_1257 - .L_1256)


	//   ....[0]....
.L_1256:
        /*0298*/ 	.word	0x00000290
        /*029c*/ 	.word	0x000000ff
        /*02a0*/ 	.word	0x00019c00
        /*02a4*/ 	.short	0x0100
        /*02a6*/ 	.byte	0x06
	.zero		1


	//   ....[1]....
        /*02a8*/ 	.word	0x000002a0
        /*02ac*/ 	.word	0x000000ff
        /*02b0*/ 	.word	0x00019c20
        /*02b4*/ 	.short	0x0100
        /*02b6*/ 	.byte	0x06
	.zero		1


	//   ....[2]....
        /*02b8*/ 	.word	0x00000390
        /*02bc*/ 	.word	0x000000ff
        /*02c0*/ 	.word	0x00019c30
        /*02c4*/ 	.short	0x0100
        /*02c6*/ 	.byte	0x08
	.zero		1


	//   ....[3]....
        /*02c8*/ 	.word	0x000003a0
        /*02cc*/ 	.word	0x000000ff
        /*02d0*/ 	.word	0x00019c40
        /*02d4*/ 	.short	0x0100
        /*02d6*/ 	.byte	0x08
	.zero		1


	//   ....[4]....
        /*02d8*/ 	.word	0x000003b0
        /*02dc*/ 	.word	0x000000ff
        /*02e0*/ 	.word	0x00019c38
        /*02e4*/ 	.short	0x0100
        /*02e6*/ 	.byte	0x08
	.zero		1


	//   ....[5]....
        /*02e8*/ 	.word	0x000003c0
        /*02ec*/ 	.word	0x000000ff
        /*02f0*/ 	.word	0x00019c48
        /*02f4*/ 	.short	0x0100
        /*02f6*/ 	.byte	0x08
	.zero		1


	//   ....[6]....
        /*02f8*/ 	.word	0x000004f0
        /*02fc*/ 	.word	0x000000ff
        /*0300*/ 	.word	0x00019c50
        /*0304*/ 	.short	0x0100
        /*0306*/ 	.byte	0x08
	.zero		1


	//   ....[7]....
        /*0308*/ 	.word	0x00000500
        /*030c*/ 	.word	0x000000ff
        /*0310*/ 	.word	0x00019c60
        /*0314*/ 	.short	0x0100
        /*0316*/ 	.byte	0x08
	.zero		1


	//   ....[8]....
        /*0318*/ 	.word	0x00000510
        /*031c*/ 	.word	0x000000ff
        /*0320*/ 	.word	0x00019c58
        /*0324*/ 	.short	0x0100
        /*0326*/ 	.byte	0x08
	.zero		1


	//   ....[9]....
        /*0328*/ 	.word	0x00000520
        /*032c*/ 	.word	0x000000ff
        /*0330*/ 	.word	0x00019c68
        /*0334*/ 	.short	0x0100
        /*0336*/ 	.byte	0x08
	.zero		1


	//   ....[10]....
        /*0338*/ 	.word	0x00000610
        /*033c*/ 	.word	0x000000ff
        /*0340*/ 	.word	0x00019c70
        /*0344*/ 	.short	0x0100
        /*0346*/ 	.byte	0x06
	.zero		1


	//   ....[11]....
        /*0348*/ 	.word	0x00000620
        /*034c*/ 	.word	0x000000ff
        /*0350*/ 	.word	0x00019c80
        /*0354*/ 	.short	0x0100
        /*0356*/ 	.byte	0x06
	.zero		1


	//   ....[12]....
        /*0358*/ 	.word	0x00000630
        /*035c*/ 	.word	0x000000ff
        /*0360*/ 	.word	0x00019c78
        /*0364*/ 	.short	0x0100
        /*0366*/ 	.byte	0x06
	.zero		1


	//   ....[13]....
        /*0368*/ 	.word	0x00000640
        /*036c*/ 	.word	0x000000ff
        /*0370*/ 	.word	0x00019c88
        /*0374*/ 	.short	0x0100
        /*0376*/ 	.byte	0x06
	.zero		1


	//   ....[14]....
        /*0378*/ 	.word	0x00000770
        /*037c*/ 	.word	0x000000ff
        /*0380*/ 	.word	0x00019c90
        /*0384*/ 	.short	0x0100
        /*0386*/ 	.byte	0x08
	.zero		1


	//   ....[15]....
        /*0388*/ 	.word	0x00000780
        /*038c*/ 	.word	0x000000ff
        /*0390*/ 	.word	0x00019ca0
        /*0394*/ 	.short	0x0100
        /*0396*/ 	.byte	0x08
	.zero		1


	//   ....[16]....
        /*0398*/ 	.word	0x00000790
        /*039c*/ 	.word	0x000000ff
        /*03a0*/ 	.word	0x00019c98
        /*03a4*/ 	.short	0x0100
        /*03a6*/ 	.byte	0x08
	.zero		1


	//   ....[17]....
        /*03a8*/ 	.word	0x000007a0
        /*03ac*/ 	.word	0x000000ff
        /*03b0*/ 	.word	0x00019ca8
        /*03b4*/ 	.short	0x0100
        /*03b6*/ 	.byte	0x08
	.zero		1


	//   ....[18]....
        /*03b8*/ 	.word	0x000008d0
        /*03bc*/ 	.word	0x000000ff
        /*03c0*/ 	.word	0x00019cb0
        /*03c4*/ 	.short	0x0100
        /*03c6*/ 	.byte	0x08
	.zero		1


	//   ....[19]....
        /*03c8*/ 	.word	0x000008e0
        /*03cc*/ 	.word	0x000000ff
        /*03d0*/ 	.word	0x00019cc0
        /*03d4*/ 	.short	0x0100
        /*03d6*/ 	.byte	0x08
	.zero		1


	//   ....[20]....
        /*03d8*/ 	.word	0x000008f0
        /*03dc*/ 	.word	0x000000ff
        /*03e0*/ 	.word	0x00019cb8
        /*03e4*/ 	.short	0x0100
        /*03e6*/ 	.byte	0x08
	.zero		1


	//   ....[21]....
        /*03e8*/ 	.word	0x00000900
        /*03ec*/ 	.word	0x000000ff
        /*03f0*/ 	.word	0x00019cc8
        /*03f4*/ 	.short	0x0100
        /*03f6*/ 	.byte	0x08
	.zero		1


	//   ....[22]....
        /*03f8*/ 	.word	0x00001c30
        /*03fc*/ 	.word	0x000000ff
        /*0400*/ 	.word	0x00019c00
        /*0404*/ 	.short	0x010a
        /*0406*/ 	.byte	0x2f
	.zero		1


	//   ....[23]....
        /*0408*/ 	.word	0x00001cd0
        /*040c*/ 	.word	0x00000003
        /*0410*/ 	.word	0x00019c30
        /*0414*/ 	.short	0x010a
        /*0416*/ 	.byte	0x3f
	.zero		1


	//   ....[24]....
        /*0418*/ 	.word	0x00001d30
        /*041c*/ 	.word	0x00000003
        /*0420*/ 	.word	0x00019c30
        /*0424*/ 	.short	0x010a
        /*0426*/ 	.byte	0x3f
	.zero		1


	//   ....[25]....
        /*0428*/ 	.word	0x000023c0
        /*042c*/ 	.word	0x00000003
        /*0430*/ 	.word	0x00000000
        /*0434*/ 	.short	0x0101
        /*0436*/ 	.byte	0x3f
	.zero		1


	//   ....[26]....
        /*0438*/ 	.word	0x00005640
        /*043c*/ 	.word	0x000000ff
        /*0440*/ 	.word	0x00019c30
        /*0444*/ 	.short	0x010a
        /*0446*/ 	.byte	0x1a
	.zero		1


	//   ....[27]....
        /*0448*/ 	.word	0x00005680
        /*044c*/ 	.word	0x000000ff
        /*0450*/ 	.word	0x00019c30
        /*0454*/ 	.short	0x010a
        /*0456*/ 	.byte	0x1a
	.zero		1


	//   ....[28]....
        /*0458*/ 	.word	0x000057e0
        /*045c*/ 	.word	0x000000ff
        /*0460*/ 	.word	0x00019c50
        /*0464*/ 	.short	0x010a
        /*0466*/ 	.byte	0x0b
	.zero		1


	//   ....[29]....
        /*0468*/ 	.word	0x00005820
        /*046c*/ 	.word	0x000000ff
        /*0470*/ 	.word	0x00019c50
        /*0474*/ 	.short	0x010a
        /*0476*/ 	.byte	0x0b
	.zero		1


	//   ....[30]....
        /*0478*/ 	.word	0x000061d0
        /*047c*/ 	.word	0x00000028
        /*0480*/ 	.word	0x00000000
        /*0484*/ 	.short	0x0101
        /*0486*/ 	.byte	0x3f
	.zero		1


	//   ....[31]....
        /*0488*/ 	.word	0x00008470
        /*048c*/ 	.word	0x000000ff
        /*0490*/ 	.word	0x00000000
        /*0494*/ 	.short	0x0101
        /*0496*/ 	.byte	0x06
	.zero		1


	//   ....[32]....
        /*0498*/ 	.word	0x00008c60
        /*049c*/ 	.word	0x000000ff
        /*04a0*/ 	.word	0x00019c30
        /*04a4*/ 	.short	0x010a
        /*04a6*/ 	.byte	0x16
	.zero		1


	//   ....[33]....
        /*04a8*/ 	.word	0x00008ca0
        /*04ac*/ 	.word	0x000000ff
        /*04b0*/ 	.word	0x00019c30
        /*04b4*/ 	.short	0x010a
        /*04b6*/ 	.byte	0x16
	.zero		1


	//   ....[34]....
        /*04b8*/ 	.word	0x00008e00
        /*04bc*/ 	.word	0x000000ff
        /*04c0*/ 	.word	0x00019c50
        /*04c4*/ 	.short	0x010a
        /*04c6*/ 	.byte	0x0e
	.zero		1


	//   ....[35]....
        /*04c8*/ 	.word	0x00008e40
        /*04cc*/ 	.word	0x000000ff
        /*04d0*/ 	.word	0x00019c50
        /*04d4*/ 	.short	0x010a
        /*04d6*/ 	.byte	0x0e
	.zero		1


	//   ....[36]....
        /*04d8*/ 	.word	0x0000a7b0
        /*04dc*/ 	.word	0x00000005
        /*04e0*/ 	.word	0x00000000
        /*04e4*/ 	.short	0x0101
        /*04e6*/ 	.byte	0x3f
	.zero		1


	//   ....[37]....
        /*04e8*/ 	.word	0x0000aa60
        /*04ec*/ 	.word	0x000000ff
        /*04f0*/ 	.word	0x00000000
        /*04f4*/ 	.short	0x0101
        /*04f6*/ 	.byte	0x06
	.zero		1


	//   ....[38]....
        /*04f8*/ 	.word	0x0000b090
        /*04fc*/ 	.word	0x000000ff
        /*0500*/ 	.word	0x00019c30
        /*0504*/ 	.short	0x010a
        /*0506*/ 	.byte	0x19
	.zero		1


	//   ....[39]....
        /*0508*/ 	.word	0x0000b0d0
        /*050c*/ 	.word	0x000000ff
        /*0510*/ 	.word	0x00019c30
        /*0514*/ 	.short	0x010a
        /*0516*/ 	.byte	0x19
	.zero		1


	//   ....[40]....
        /*0518*/ 	.word	0x0000b230
        /*051c*/ 	.word	0x000000ff
        /*0520*/ 	.word	0x00019c50
        /*0524*/ 	.short	0x010a
        /*0526*/ 	.byte	0x0b
	.zero		1


	//   ....[41]....
        /*0528*/ 	.word	0x0000b270
        /*052c*/ 	.word	0x000000ff
        /*0530*/ 	.word	0x00019c50
        /*0534*/ 	.short	0x010a
        /*0536*/ 	.byte	0x0b
	.zero		1


	//   ....[42]....
        /*0538*/ 	.word	0x0000bc20
        /*053c*/ 	.word	0x00000028
        /*0540*/ 	.word	0x00000000
        /*0544*/ 	.short	0x0101
        /*0546*/ 	.byte	0x3f
	.zero		1


	//   ....[43]....
        /*0548*/ 	.word	0x0000dea0
        /*054c*/ 	.word	0x000000ff
        /*0550*/ 	.word	0x00000000
        /*0554*/ 	.short	0x0101
        /*0556*/ 	.byte	0x06
	.zero		1


	//   ....[44]....
        /*0558*/ 	.word	0x0000e3c0
        /*055c*/ 	.word	0x000000ff
        /*0560*/ 	.word	0x00019c50
        /*0564*/ 	.short	0x010a
        /*0566*/ 	.byte	0x0e
	.zero		1


	//   ....[45]....
        /*0568*/ 	.word	0x0000e400
        /*056c*/ 	.word	0x000000ff
        /*0570*/ 	.word	0x00019c50
        /*0574*/ 	.short	0x010a
        /*0576*/ 	.byte	0x0e
	.zero		1


	//   ....[46]....
        /*0578*/ 	.word	0x0000ea10
        /*057c*/ 	.word	0x000000ff
        /*0580*/ 	.word	0x00000000
        /*0584*/ 	.short	0x0101
        /*0586*/ 	.byte	0x04
	.zero		1


	//   ....[47]....
        /*0588*/ 	.word	0x0000faa0
        /*058c*/ 	.word	0x000000ff
        /*0590*/ 	.word	0x00000000
        /*0594*/ 	.short	0x0101
        /*0596*/ 	.byte	0x05
	.zero		1


	//   ....[48]....
        /*0598*/ 	.word	0x00011680
        /*059c*/ 	.word	0x00000005
        /*05a0*/ 	.word	0x00019c80
        /*05a4*/ 	.short	0x010a
        /*05a6*/ 	.byte	0x3f
	.zero		1


	//   ....[49]....
        /*05a8*/ 	.word	0x000118b0
        /*05ac*/ 	.word	0x00000005
        /*05b0*/ 	.word	0x00019c40
        /*05b4*/ 	.short	0x010a
        /*05b6*/ 	.byte	0x3f
	.zero		1


	//   ....[50]....
        /*05b8*/ 	.word	0x00011d40
        /*05bc*/ 	.word	0x000000ff
        /*05c0*/ 	.word	0x00019c20
        /*05c4*/ 	.short	0x010a
        /*05c6*/ 	.byte	0x28
	.zero		1


	//   ....[51]....
        /*05c8*/ 	.word	0x00012010
        /*05cc*/ 	.word	0x0000000a
        /*05d0*/ 	.word	0x00019c80
        /*05d4*/ 	.short	0x010a
        /*05d6*/ 	.byte	0x3f
	.zero		1


	//   ....[52]....
        /*05d8*/ 	.word	0x00012430
        /*05dc*/ 	.word	0x0000000a
        /*05e0*/ 	.word	0x00019c40
        /*05e4*/ 	.short	0x010a
        /*05e6*/ 	.byte	0x3f
	.zero		1


	//   ....[53]....
        /*05e8*/ 	.word	0x000128e0
        /*05ec*/ 	.word	0x0000000c
        /*05f0*/ 	.word	0x00019c70
        /*05f4*/ 	.short	0x010a
        /*05f6*/ 	.byte	0x3f
	.zero		1


	//   ....[54]....
        /*05f8*/ 	.word	0x00012950
        /*05fc*/ 	.word	0x0000000c
        /*0600*/ 	.word	0x00019c60
        /*0604*/ 	.short	0x010a
        /*0606*/ 	.byte	0x3f
	.zero		1


	//   ....[55]....
        /*0608*/ 	.word	0x00012d30
        /*060c*/ 	.word	0x0000000c
        /*0610*/ 	.word	0x00019c50
        /*0614*/ 	.short	0x0101
        /*0616*/ 	.byte	0x3f
	.zero		1


	//   ....[56]....
        /*0618*/ 	.word	0x00012da0
        /*061c*/ 	.word	0x00000003
        /*0620*/ 	.word	0x00000000
        /*0624*/ 	.short	0x0101
        /*0626*/ 	.byte	0x3f
	.zero		1


	//   ....[57]....
        /*0628*/ 	.word	0x00012f60
        /*062c*/ 	.word	0x00000002
        /*0630*/ 	.word	0x00019c70
        /*0634*/ 	.short	0x010a
        /*0636*/ 	.byte	0x3f
	.zero		1


	//   ....[58]....
        /*0638*/ 	.word	0x00012fd0
        /*063c*/ 	.word	0x00000002
        /*0640*/ 	.word	0x00019c60
        /*0644*/ 	.short	0x010a
        /*0646*/ 	.byte	0x3f
	.zero		1


	//   ....[59]....
        /*0648*/ 	.word	0x000133b0
        /*064c*/ 	.word	0x00000002
        /*0650*/ 	.word	0x00019c50
        /*0654*/ 	.short	0x0101
        /*0656*/ 	.byte	0x3f
	.zero		1


	//   ....[60]....
        /*0658*/ 	.word	0x00013440
        /*065c*/ 	.word	0x00000000
        /*0660*/ 	.word	0x00000000
        /*0664*/ 	.short	0x0101
        /*0666*/ 	.byte	0x3f
	.zero		1


	//   ....[61]....
        /*0668*/ 	.word	0x00013670
        /*066c*/ 	.word	0x00000006
        /*0670*/ 	.word	0x00019c20
        /*0674*/ 	.short	0x010a
        /*0676*/ 	.byte	0x3f
	.zero		1


	//   ....[62]....
        /*0678*/ 	.word	0x00013810
        /*067c*/ 	.word	0x00000005
        /*0680*/ 	.word	0x00000000
        /*0684*/ 	.short	0x010a
        /*0686*/ 	.byte	0x3f
	.zero		1


	//   ....[63]....
        /*0688*/ 	.word	0x00013880
        /*068c*/ 	.word	0x00000009
        /*0690*/ 	.word	0x00000000
        /*0694*/ 	.short	0x010a
        /*0696*/ 	.byte	0x3f
	.zero		1


	//   ....[64]....
        /*0698*/ 	.word	0x000138d0
        /*069c*/ 	.word	0x00000011
        /*06a0*/ 	.word	0x00019c60
        /*06a4*/ 	.short	0x010a
        /*06a6*/ 	.byte	0x3f
	.zero		1


	//   ....[65]....
        /*06a8*/ 	.word	0x00013920
        /*06ac*/ 	.word	0x00000007
        /*06b0*/ 	.word	0x00019c60
        /*06b4*/ 	.short	0x010a
        /*06b6*/ 	.byte	0x3f
	.zero		1


	//   ....[66]....
        /*06b8*/ 	.word	0x00013960
        /*06bc*/ 	.word	0x00000011
        /*06c0*/ 	.word	0x00019c80
        /*06c4*/ 	.short	0x010a
        /*06c6*/ 	.byte	0x3f
	.zero		1


	//   ....[67]....
        /*06c8*/ 	.word	0x00013980
        /*06cc*/ 	.word	0x00000007
        /*06d0*/ 	.word	0x00019c80
        /*06d4*/ 	.short	0x010a
        /*06d6*/ 	.byte	0x3f
	.zero		1


	//   ....[68]....
        /*06d8*/ 	.word	0x000139f0
        /*06dc*/ 	.word	0x00000003
        /*06e0*/ 	.word	0x00019c00
        /*06e4*/ 	.short	0x010a
        /*06e6*/ 	.byte	0x3f
	.zero		1


	//   ....[69]....
        /*06e8*/ 	.word	0x00013a40
        /*06ec*/ 	.word	0x00000003
        /*06f0*/ 	.word	0x00019c30
        /*06f4*/ 	.short	0x010a
        /*06f6*/ 	.byte	0x3f
	.zero		1


	//   ....[70]....
        /*06f8*/ 	.word	0x00013aa0
        /*06fc*/ 	.word	0x0000000b
        /*0700*/ 	.word	0x00019c30
        /*0704*/ 	.short	0x010a
        /*0706*/ 	.byte	0x3f
	.zero		1


	//   ....[71]....
        /*0708*/ 	.word	0x00013b00
        /*070c*/ 	.word	0x0000000b
        /*0710*/ 	.word	0x00019c50
        /*0714*/ 	.short	0x010a
        /*0716*/ 	.byte	0x3f
	.zero		1


	//   ....[72]....
        /*0718*/ 	.word	0x00013b60
        /*071c*/ 	.word	0x00000008
        /*0720*/ 	.word	0x00019c30
        /*0724*/ 	.short	0x010a
        /*0726*/ 	.byte	0x3f
	.zero		1


	//   ....[73]....
        /*0728*/ 	.word	0x00013bc0
        /*072c*/ 	.word	0x00000008
        /*0730*/ 	.word	0x00019c50
        /*0734*/ 	.short	0x010a
        /*0736*/ 	.byte	0x3f
	.zero		1


	//   ....[74]....
        /*0738*/ 	.word	0x00013c20
        /*073c*/ 	.word	0x00000008
        /*0740*/ 	.word	0x00019c30
        /*0744*/ 	.short	0x010a
        /*0746*/ 	.byte	0x3f
	.zero		1


	//   ....[75]....
        /*0748*/ 	.word	0x00013c80
        /*074c*/ 	.word	0x00000008
        /*0750*/ 	.word	0x00019c50
        /*0754*/ 	.short	0x010a
        /*0756*/ 	.byte	0x3f
	.zero		1


	//   ....[76]....
        /*0758*/ 	.word	0x00013ce0
        /*075c*/ 	.word	0x00000003
        /*0760*/ 	.word	0x00019c50
        /*0764*/ 	.short	0x010a
        /*0766*/ 	.byte	0x3f
	.zero		1


	//   ....[77]....
        /*0768*/ 	.word	0x00013e30
        /*076c*/ 	.word	0x00000005
        /*0770*/ 	.word	0x00019c80
        /*0774*/ 	.short	0x010a
        /*0776*/ 	.byte	0x3f
	.zero		1


	//   ....[78]....
        /*0778*/ 	.word	0x00013e80
        /*077c*/ 	.word	0x00000005
        /*0780*/ 	.word	0x00019c40
        /*0784*/ 	.short	0x010a
        /*0786*/ 	.byte	0x3f
	.zero		1


	//   ....[79]....
        /*0788*/ 	.word	0x00013ed0
        /*078c*/ 	.word	0x0000001b
        /*0790*/ 	.word	0x00019c20
        /*0794*/ 	.short	0x010a
        /*0796*/ 	.byte	0x3f
	.zero		1


	//   ....[80]....
        /*0798*/ 	.word	0x00013f20
        /*079c*/ 	.word	0x0000000a
        /*07a0*/ 	.word	0x00019c80
        /*07a4*/ 	.short	0x010a
        /*07a6*/ 	.byte	0x3f
	.zero		1


	//   ....[81]....
        /*07a8*/ 	.word	0x00013f70
        /*07ac*/ 	.word	0x0000000a
        /*07b0*/ 	.word	0x00019c40
        /*07b4*/ 	.short	0x010a
        /*07b6*/ 	.byte	0x3f
	.zero		1


	//   ....[82]....
        /*07b8*/ 	.word	0x00013fc0
        /*07bc*/ 	.word	0x0000000c
        /*07c0*/ 	.word	0x00019c70
        /*07c4*/ 	.short	0x010a
        /*07c6*/ 	.byte	0x3f
	.zero		1


	//   ....[83]....
        /*07c8*/ 	.word	0x00014010
        /*07cc*/ 	.word	0x0000000c
        /*07d0*/ 	.word	0x00019c60
        /*07d4*/ 	.short	0x010a
        /*07d6*/ 	.byte	0x3f
	.zero		1


	//   ....[84]....
        /*07d8*/ 	.word	0x00014060
        /*07dc*/ 	.word	0x00000002
        /*07e0*/ 	.word	0x00019c70
        /*07e4*/ 	.short	0x010a
        /*07e6*/ 	.byte	0x3f
	.zero		1


	//   ....[85]....
        /*07e8*/ 	.word	0x000140b0
        /*07ec*/ 	.word	0x00000002
        /*07f0*/ 	.word	0x00019c60
        /*07f4*/ 	.short	0x010a
        /*07f6*/ 	.byte	0x3f
	.zero		1


	//   ....[86]....
        /*07f8*/ 	.word	0x00014100
        /*07fc*/ 	.word	0x00000006
        /*0800*/ 	.word	0x00019c20
        /*0804*/ 	.short	0x010a
        /*0806*/ 	.byte	0x3f
	.zero		1


	//   ....[87]....
        /*0808*/ 	.word	0x000142a0
        /*080c*/ 	.word	0x00000005
        /*0810*/ 	.word	0x00000000
        /*0814*/ 	.short	0x010a
        /*0816*/ 	.byte	0x3f
	.zero		1


	//   ....[88]....
        /*0818*/ 	.word	0x000142f0
        /*081c*/ 	.word	0x00000009
        /*0820*/ 	.word	0x00000000
        /*0824*/ 	.short	0x010a
        /*0826*/ 	.byte	0x3f
	.zero		1


	//   ....[89]....
        /*0828*/ 	.word	0x00014340
        /*082c*/ 	.word	0x00000011
        /*0830*/ 	.word	0x00019c60
        /*0834*/ 	.short	0x010a
        /*0836*/ 	.byte	0x3f
	.zero		1


	//   ....[90]....
        /*0838*/ 	.word	0x00014390
        /*083c*/ 	.word	0x00000007
        /*0840*/ 	.word	0x00019c60
        /*0844*/ 	.short	0x010a
        /*0846*/ 	.byte	0x3f
	.zero		1


	//   ....[91]....
        /*0848*/ 	.word	0x000143e0
        /*084c*/ 	.word	0x00000011
        /*0850*/ 	.word	0x00019c80
        /*0854*/ 	.short	0x010a
        /*0856*/ 	.byte	0x3f
	.zero		1


	//----- nvinfo : EIATTR_NUM_MBARRIERS
	.align		4
.L_1257:
        /*0858*/ 	.byte	0x03, 0x38
        /*085a*/ 	.short	0x0016


	//----- nvinfo : EIATTR_EXIT_INSTR_OFFSETS
	.align		4
        /*085c*/ 	.byte	0x04, 0x1c
        /*085e*/ 	.short	(.L_1259 - .L_1258)


	//   ....[0]....
.L_1258:
        /*0860*/ 	.word	0x00000a20


	//   ....[1]....
        /*0864*/ 	.word	0x00010110


	//   ....[2]....
        /*0868*/ 	.word	0x000139d0


	//----- nvinfo : EIATTR_MAX_THREADS
	.align		4
.L_1259:
        /*086c*/ 	.byte	0x04, 0x05
        /*086e*/ 	.short	(.L_1261 - .L_1260)
.L_1260:
        /*0870*/ 	.word	0x00000200
        /*0874*/ 	.word	0x00000001
        /*0878*/ 	.word	0x00000001


	//----- nvinfo : EIATTR_CRS_STACK_SIZE
	.align		4
.L_1261:
        /*087c*/ 	.byte	0x04, 0x1e
        /*087e*/ 	.short	(.L_1263 - .L_1262)
.L_1262:
        /*0880*/ 	.word	0x00000000


	//----- nvinfo : EIATTR_CBANK_PARAM_SIZE
	.align		4
.L_1263:
        /*0884*/ 	.byte	0x03, 0x19
        /*0886*/ 	.short	0x0bf0


	//----- nvinfo : EIATTR_PARAM_CBANK
	.align		4
        /*0888*/ 	.byte	0x04, 0x0a
        /*088a*/ 	.short	(.L_1265 - .L_1264)
	.align		4
.L_1264:
        /*088c*/ 	.word	index@(.nv.constant0._ZN7cutlass13device_kernelIN5flash11enable_sm90INS1_16FlashAttnFwdSm90INS1_25CollectiveMainloopFwdSm90ILi2EN4cute5tupleIJNS5_1CILi1EEES8_S8_EEENS6_IJNS7_ILi192EEENS7_ILi128EEENS7_ILi96EEEEEELi96ENS_12float_e4m3_tEfNS_4arch4Sm90ELb0ELb1ELb1ELb0ELb0ELb0ELb0ELb1ELb1ELb0ELb0ELb0EEENS1_21CollectiveEpilogueFwdINS6_IJSA_SC_SB_EEES9_NS_10bfloat16_tESG_Li384ELb0ELb0ELb0ELb1EEENS1_30DynamicPersistentTileSchedulerILi384ELi128ELb0ELb0ELb1EEEEEEEEEvNT_6ParamsE)
        /*0890*/ 	.short	0x0210
        /*0892*/ 	.short	0x0bf0


	//----- nvinfo : EIATTR_SW_WAR
	.align		4
.L_1265:
        /*0894*/ 	.byte	0x04, 0x36
        /*0896*/ 	.short	(.L_1267 - .L_1266)
.L_1266:
        /*0898*/ 	.word	0x00000008
.L_1267:


//--------------------- .nv.info._ZN7cutlass13device_kernelIN5flash11enable_sm90INS1_16FlashAttnFwdSm90INS1_25CollectiveMainloopFwdSm90ILi2EN4cute5tupleIJNS5_1CILi1EEES8_S8_EEENS6_IJNS7_ILi192EEENS7_ILi128EEENS7_ILi96EEEEEELi96ENS_12float_e4m3_tEfNS_4arch4Sm90ELb0ELb1ELb1ELb1ELb0ELb0ELb0ELb1ELb1ELb0ELb0ELb0EEENS1_21CollectiveEpilogueFwdINS6_IJSA_SC_SB_EEES9_NS_10bfloat16_tESG_Li384ELb1ELb0ELb0ELb1EEENS1_36VarlenDynamicPersistentTileSchedulerILi192ELi128ELi384ELi128ELb0ELb0ELb1ELb1ELb0ELb1EEEEEEEEEvNT_6ParamsE --------------------------
	.section	.nv.info._ZN7cutlass13device_kernelIN5flash11enable_sm90INS1_16FlashAttnFwdSm90INS1_25CollectiveMainloopFwdSm90ILi2EN4cute5tupleIJNS5_1CILi1EEES8_S8_EEENS6_IJNS7_ILi192EEENS7_ILi128EEENS7_ILi96EEEEEELi96ENS_12float_e4m3_tEfNS_4arch4Sm90ELb0ELb1ELb1ELb1ELb0ELb0ELb0ELb1ELb1ELb0ELb0ELb0EEENS1_21CollectiveEpilogueFwdINS6_IJSA_SC_SB_EEES9_NS_10bfloat16_tESG_Li384ELb1ELb0ELb0ELb1EEENS1_36VarlenDynamicPersistentTileSchedulerILi192ELi128ELi384ELi128ELb0ELb0ELb1ELb1ELb0ELb1EEEEEEEEEvNT_6ParamsE,"",@"SHT_CUDA_INFO"
	.sectionflags	@""
	.align	4


	//----- nvinfo : EIATTR_CUDA_API_VERSION
	.align		4
        /*0000*/ 	.byte	0x04, 0x37
        /*0002*/ 	.short	(.L_1269 - .L_1268)
.L_1268:
        /*0004*/ 	.word	0x00000082


	//----- nvinfo : EIATTR_KPARAM_INFO
	.align		4
.L_1269:
        /*0008*/ 	.byte	0x04, 0x17
        /*000a*/ 	.short	(.L_1271 - .L_1270)
.L_1270:
        /*000c*/ 	.word	0x00000000
        /*0010*/ 	.short	0x0000
        /*0012*/ 	.short	0x0070
        /*0014*/ 	.byte	0x00, 0xf0, 0x01, 0x28


	//----- nvinfo : EIATTR_SPARSE_MMA_MASK
	.align		4
.L_1271:
        /*0018*/ 	.byte	0x03, 0x50
        /*001a*/ 	.short	0x0000


	//----- nvinfo : EIATTR_MAXREG_COUNT
	.align		4
        /*001c*/ 	.byte	0x03, 0x1b
        /*001e*/ 	.short	0x0080


	//----- nvinfo : EIATTR_NUM_BARRIERS
	.align		4
        /*0020*/ 	.byte	0x02, 0x4c
        /*0022*/ 	.byte	0x09
	.zero		1


	//----- nvinfo : EIATTR_EXTERNS
	.align		4
        /*0024*/ 	.byte	0x04, 0x0f
        /*0026*/ 	.short	(.L_1273 - .L_1272)


	//   ....[0]....
	.align		4
.L_1272:
        /*0028*/ 	.word	index@(__assertfail)


	//----- nvinfo : EIATTR_ANNOTATIONS
	.align		4
.L_1273:
        /*002c*/ 	.byte	0x04, 0x55
        /*002e*/ 	.short	(.L_1275 - .L_1274)


	//   ....[0]....
.L_1274:
        /*0030*/ 	.word	0x00000001
        /*0034*/ 	.byte	0x60, 0x0c, 0x00, 0x00, 0x01, 0x00, 0x00, 0x00, 0xd0, 0xed, 0x00, 0x00, 0x01, 0x00, 0x00, 0x00
        /*0044*/ 	.byte	0x50, 0x16, 0x01, 0x00, 0x01, 0x00, 0x00, 0x00, 0x20, 0x17, 0x01, 0x00, 0x01, 0x00, 0x00, 0x00
        /*0054*/ 	.byte	0x40, 0x1b, 0x01, 0x00, 0x01, 0x00, 0x00, 0x00, 0xa0, 0x1f, 0x01, 0x00, 0x01, 0x00, 0x00, 0x00
        /*0064*/ 	.byte	0x70, 0x27, 0x01, 0x00, 0x01, 0x00, 0x00, 0x00, 0xf0, 0x2a, 0x01, 0x00, 0x01, 0x00, 0x00, 0x00
        /*0074*/ 	.byte	0x10, 0x33, 0x01, 0x00, 0x01, 0x00, 0x00, 0x00, 0x20, 0x33, 0x01, 0x00, 0x01, 0x00, 0x00, 0x00
        /*0084*/ 	.byte	0x60, 0x33, 0x01, 0x00, 0x01, 0x00, 0x00, 0x00, 0x30, 0x57, 0x01, 0x00


	//----- nvinfo : EIATTR_MERCURY_ISA_VERSION
	.align		4
.L_1275:
        /*0090*/ 	.byte	0x03, 0x5f
        /*0092*/ 	.short	0x0101


	//----- nvinfo : EIATTR_UNUSED_LOAD_BYTE_OFFSET
	.align		4
        /*0094*/ 	.byte	0x04, 0x44
        /*0096*/ 	.short	(.L_1277 - .L_1276)


	//   ....[0]....
.L_1276:
        /*0098*/ 	.word	0x00000a30
        /*009c*/ 	.word	0x0000fff0


	//   ....[1]....
        /*00a0*/ 	.word	0x0000ed60
        /*00a4*/ 	.word	0x0000fff0


	//----- nvinfo : EIATTR_INT_WARP_WIDE_INSTR_OFFSETS
	.align		4
.L_1277:
        /*00a8*/ 	.byte	0x04, 0x31
        /*00aa*/ 	.short	(.L_1279 - .L_1278)


	//   ....[0]....
.L_1278:
        /*00ac*/ 	.word	0x00000160


	//   ....[1]....
        /*00b0*/ 	.word	0x000001a0


	//   ....[2]....
        /*00b4*/ 	.word	0x00000210


	//   ....[3]....
        /*00b8*/ 	.word	0x00012170


	//   ....[4]....
        /*00bc*/ 	.word	0x00012200


	//   ....[5]....
        /*00c0*/ 	.word	0x00012920


	//   ....[6]....
        /*00c4*/ 	.word	0x000144b0


	//   ....[7]....
        /*00c8*/ 	.word	0x00014540


	//----- nvinfo : EIATTR_COOP_GROUP_MASK_REGIDS
	.align		4
.L_1279:
        /*00cc*/ 	.byte	0x04, 0x29
        /*00ce*/ 	.short	(.L_1281 - .L_1280)


	//   ....[0]....
.L_1280:
        /*00d0*/ 	.word	0xffffffff


	//   ....[1]....
        /*00d4*/ 	.word	0xffffffff


	//   ....[2]....
        /*00d8*/ 	.word	0xffffffff


	//   ....[3]....
        /*00dc*/ 	.word	0xffffffff


	//   ....[4]....
        /*00e0*/ 	.word	0xffffffff


	//   ....[5]....
        /*00e4*/ 	.word	0xffffffff


	//   ....[6]....
        /*00e8*/ 	.word	0xffffffff


	//   ....[7]....
        /*00ec*/ 	.word	0xffffffff


	//   ....[8]....
        /*00f0*/ 	.word	0xffffffff


	//   ....[9]....
        /*00f4*/ 	.word	0xffffffff


	//   ....[10]....
        /*00f8*/ 	.word	0xffffffff


	//   ....[11]....
        /*00fc*/ 	.word	0xffffffff


	//   ....[12]....
        /*0100*/ 	.word	0xffffffff


	//   ....[13]....
        /*0104*/ 	.word	0xffffffff


	//   ....[14]....
        /*0108*/ 	.word	0xffffffff


	//   ....[15]....
        /*010c*/ 	.word	0xffffffff


	//   ....[16]....
        /*0110*/ 	.word	0xffffffff


	//   ....[17]....
        /*0114*/ 	.word	0xffffffff


	//   ....[18]....
        /*0118*/ 	.word	0xffffffff


	//   ....[19]....
        /*011c*/ 	.word	0xffffffff


	//   ....[20]....
        /*0120*/ 	.word	0xffffffff


	//   ....[21]....
        /*0124*/ 	.word	0xffffffff


	//   ....[22]....
        /*0128*/ 	.word	0xffffffff


	//   ....[23]....
        /*012c*/ 	.word	0xffffffff


	//   ....[24]....
        /*0130*/ 	.word	0xffffffff


	//   ....[25]....
        /*0134*/ 	.word	0xffffffff


	//   ....[26]....
        /*0138*/ 	.word	0xffffffff


	//   ....[27]....
        /*013c*/ 	.word	0xffffffff


	//   ....[28]....
        /*0140*/ 	.word	0xffffffff


	//   ....[29]....
        /*0144*/ 	.word	0xffffffff


	//   ....[30]....
        /*0148*/ 	.word	0xffffffff


	//   ....[31]....
        /*014c*/ 	.word	0xffffffff


	//   ....[32]....
        /*0150*/ 	.word	0xffffffff


	//   ....[33]....
        /*0154*/ 	.word	0xffffffff


	//   ....[34]....
        /*0158*/ 	.word	0xffffffff


	//   ....[35]....
        /*015c*/ 	.word	0xffffffff


	//   ....[36]....
        /*0160*/ 	.word	0xffffffff


	//   ....[37]....
        /*0164*/ 	.word	0xffffffff


	//   ....[38]....
        /*0168*/ 	.word	0xffffffff


	//   ....[39]....
        /*016c*/ 	.word	0xffffffff


	//   ....[40]....
        /*0170*/ 	.word	0xffffffff


	//   ....[41]....
        /*0174*/ 	.word	0xffffffff


	//   ....[42]....
        /*0178*/ 	.word	0xffffffff


	//   ....[43]....
        /*017c*/ 	.word	0xffffffff


	//   ....[44]....
        /*0180*/ 	.word	0xffffffff


	//   ....[45]....
        /*0184*/ 	.word	0xffffffff


	//   ....[46]....
        /*0188*/ 	.word	0xffffffff


	//   ....[47]....
        /*018c*/ 	.word	0xffffffff


	//   ....[48]....
        /*0190*/ 	.word	0xffffffff


	//   ....[49]....
        /*0194*/ 	.word	0xffffffff


	//   ....[50]....
        /*0198*/ 	.word	0xffffffff


	//   ....[51]....
        /*019c*/ 	.word	0xffffffff


	//   ....[52]....
        /*01a0*/ 	.word	0xffffffff


	//   ....[53]....
        /*01a4*/ 	.word	0xffffffff


	//   ....[54]....
        /*01a8*/ 	.word	0xffffffff


	//   ....[55]....
        /*01ac*/ 	.word	0xffffffff


	//   ....[56]....
        /*01b0*/ 	.word	0xffffffff


	//   ....[57]....
        /*01b4*/ 	.word	0xffffffff


	//   ....[58]....
        /*01b8*/ 	.word	0xffffffff


	//   ....[59]....
        /*01bc*/ 	.word	0xffffffff


	//   ....[60]....
        /*01c0*/ 	.word	0xffffffff


	//   ....[61]....
        /*01c4*/ 	.word	0xffffffff


	//   ....[62]....
        /*01c8*/ 	.word	0xffffffff


	//   ....[63]....
        /*01cc*/ 	.word	0xffffffff


	//   ....[64]....
        /*01d0*/ 	.word	0xffffffff


	//   ....[65]....
        /*01d4*/ 	.word	0xffffffff


	//   ....[66]....
        /*01d8*/ 	.word	0xffffffff


	//   ....[67]....
        /*01dc*/ 	.word	0xffffffff


	//   ....[68]....
        /*01e0*/ 	.word	0xffffffff


	//   ....[69]....
        /*01e4*/ 	.word	0xffffffff


	//   ....[70]....
        /*01e8*/ 	.word	0xffffffff


	//   ....[71]....
        /*01ec*/ 	.word	0xffffffff


	//   ....[72]....
        /*01f0*/ 	.word	0xffffffff


	//   ....[73]....
        /*01f4*/ 	.word	0xffffffff


	//   ....[74]....
        /*01f8*/ 	.word	0xffffffff


	//   ....[75]....
        /*01fc*/ 	.word	0xffffffff


	//   ....[76]....
        /*0200*/ 	.word	0xffffffff


	//   ....[77]....
        /*0204*/ 	.word	0xffffffff


	//   ....[78]....
        /*0208*/ 	.word	0xffffffff


	//   ....[79]....
        /*020c*/ 	.word	0xffffffff


	//   ....[80]....
        /*0210*/ 	.word	0xffffffff


	//   ....[81]....
        /*0214*/ 	.word	0xffffffff


	//   ....[82]....
        /*0218*/ 	.word	0xffffffff


	//   ....[83]....
        /*021c*/ 	.word	0xffffffff


	//   ....[84]....
        /*0220*/ 	.word	0xffffffff


	//   ....[85]....
        /*0224*/ 	.word	0xffffffff


	//   ....[86]....
        /*0228*/ 	.word	0xffffffff


	//   ....[87]....
        /*022c*/ 	.word	0x0500000f


	//   ....[88]....
        /*0230*/ 	.word	0x0500000f


	//----- nvinfo : EIATTR_COOP_GROUP_INSTR_OFFSETS
	.align		4
.L_1281:
        /*0234*/ 	.byte	0x04, 0x28
        /*0236*/ 	.short	(.L_1283 - .L_1282)


	//   ....[0]....
.L_1282:
        /*0238*/ 	.word	0x00000060


	//   ....[1]....
        /*023c*/ 	.word	0x00000170


	//   ....[2]....
        /*0240*/ 	.word	0x000001c0


	//   ....[3]....
        /*0244*/ 	.word	0x000003f0


	//   ....[4]....
        /*0248*/ 	.word	0x00000550


	//   ....[5]....
        /*024c*/ 	.word	0x00000670


	//   ....[6]....
        /*0250*/ 	.word	0x000007d0


	//   ....[7]....
        /*0254*/ 	.word	0x00001770


	//   ....[8]....
        /*0258*/ 	.word	0x00003cd0


	//   ....[9]....
        /*025c*/ 	.word	0x00003de0


	//   ....[10]....
        /*0260*/ 	.word	0x00004700


	//   ....[11]....
        /*0264*/ 	.word	0x00004760


	//   ....[12]....
        /*0268*/ 	.word	0x00006f90


	//   ....[13]....
        /*026c*/ 	.word	0x00006fd0


	//   ....[14]....
        /*0270*/ 	.word	0x000079c0


	//   ....[15]....
        /*0274*/ 	.word	0x00007a30


	//   ....[16]....
        /*0278*/ 	.word	0x00009c10


	//   ....[17]....
        /*027c*/ 	.word	0x00009c20


	//   ....[18]....
        /*0280*/ 	.word	0x00009c60


	//   ....[19]....
        /*0284*/ 	.word	0x00009c70


	//   ....[20]....
        /*0288*/ 	.word	0x0000ca50


	//   ....[21]....
        /*028c*/ 	.word	0x0000ca80


	//   ....[22]....
        /*0290*/ 	.word	0x0000d400


	//   ....[23]....
        /*0294*/ 	.word	0x0000d480


	//   ....[24]....
        /*0298*/ 	.word	0x0000e6c0


	//   ....[25]....
        /*029c*/ 	.word	0x0000e6e0


	//   ....[26]....
        /*02a0*/ 	.word	0x0000e750


	//   ....[27]....
        /*02a4*/ 	.word	0x0000e760


	//   ....[28]....
        /*02a8*/ 	.word	0x0000f390


	//   ....[29]....
        /*02ac*/ 	.word	0x0000f3c0


	//   ....[30]....
        /*02b0*/ 	.word	0x0000f3f0


	//   ....[31]....
        /*02b4*/ 	.word	0x0000f420


	//   ....[32]....
        /*02b8*/ 	.word	0x0000f450


	//   ....[33]....
        /*02bc*/ 	.word	0x0000f460


	//   ....[34]....
        /*02c0*/ 	.word	0x0000f470


	//   ....[35]....
        /*02c4*/ 	.word	0x0000f480


	//   ....[36]....
        /*02c8*/ 	.word	0x0000f490


	//   ....[37]....
        /*02cc*/ 	.word	0x0000f4c0


	//   ....[38]....
        /*02d0*/ 	.word	0x0000f4d0


	//   ....[39]....
        /*02d4*/ 	.word	0x0000f500


	//   ....[40]....
        /*02d8*/ 	.word	0x0000f520


	//   ....[41]....
        /*02dc*/ 	.word	0x0000f530


	//   ....[42]....
        /*02e0*/ 	.word	0x0000f540


	//   ....[43]....
        /*02e4*/ 	.word	0x0000f550


	//   ....[44]....
        /*02e8*/ 	.word	0x0000f580


	//   ....[45]....
        /*02ec*/ 	.word	0x0000f590


	//   ....[46]....
        /*02f0*/ 	.word	0x0000f5c0


	//   ....[47]....
        /*02f4*/ 	.word	0x0000f5d0


	//   ....[48]....
        /*02f8*/ 	.word	0x0000f5e0


	//   ....[49]....
        /*02fc*/ 	.word	0x0000f610


	//   ....[50]....
        /*0300*/ 	.word	0x0000f640


	//   ....[51]....
        /*0304*/ 	.word	0x0000f670


	//   ....[52]....
        /*0308*/ 	.word	0x00010ab0


	//   ....[53]....
        /*030c*/ 	.word	0x00010c80


	//   ....[54]....
        /*0310*/ 	.word	0x00010cb0


	//   ....[55]....
        /*0314*/ 	.word	0x00010ce0


	//   ....[56]....
        /*0318*/ 	.word	0x00010d10


	//   ....[57]....
        /*031c*/ 	.word	0x00010d40


	//   ....[58]....
        /*0320*/ 	.word	0x00010d80


	//   ....[59]....
        /*0324*/ 	.word	0x00010f00


	//   ....[60]....
        /*0328*/ 	.word	0x00010f30


	//   ....[61]....
        /*032c*/ 	.word	0x00010f60


	//   ....[62]....
        /*0330*/ 	.word	0x00010f90


	//   ....[63]....
        /*0334*/ 	.word	0x00010fc0


	//   ....[64]....
        /*0338*/ 	.word	0x00011000


	//   ....[65]....
        /*033c*/ 	.word	0x00011090


	//   ....[66]....
        /*0340*/ 	.word	0x00011120


	//   ....[67]....
        /*0344*/ 	.word	0x000111d0


	//   ....[68]....
        /*0348*/ 	.word	0x00012ab0


	//   ....[69]....
        /*034c*/ 	.word	0x00014cf0


	//   ....[70]....
        /*0350*/ 	.word	0x00014d20


	//   ....[71]....
        /*0354*/ 	.word	0x00014d50


	//   ....[72]....
        /*0358*/ 	.word	0x00014d80


	//   ....[73]....
        /*035c*/ 	.word	0x00014d90


	//   ....[74]....
        /*0360*/ 	.word	0x00014db0


	//   ....[75]....
        /*0364*/ 	.word	0x00014dd0


	//   ....[76]....
        /*0368*/ 	.word	0x00014e10


	//   ....[77]....
        /*036c*/ 	.word	0x00014f50


	//   ....[78]....
        /*0370*/ 	.word	0x00014f80


	//   ....[79]....
        /*0374*/ 	.word	0x00014fc0


	//   ....[80]....
        /*0378*/ 	.word	0x00014ff0


	//   ....[81]....
        /*037c*/ 	.word	0x00015020


	//   ....[82]....
        /*0380*/ 	.word	0x00015050


	//   ....[83]....
        /*0384*/ 	.word	0x000150f0


	//   ....[84]....
        /*0388*/ 	.word	0x00015190


	//   ....[85]....
        /*038c*/ 	.word	0x00015240


	//   ....[86]....
        /*0390*/ 	.word	0x00015850


	//   ....[87]....
        /*0394*/ 	.word	0x00015ee0


	//   ....[88]....
        /*0398*/ 	.word	0x00016350


	//----- nvinfo : EIATTR_REG_RECONFIG
	.align		4
.L_1283:
        /*039c*/ 	.byte	0x01, 0x54
	.zero		2


	//----- nvinfo : EIATTR_SYSCALL_OFFSETS
	.align		4
        /*03a0*/ 	.byte	0x04, 0x46
        /*03a2*/ 	.short	(.L_1285 - .L_1284)


	//   ....[0]....
.L_1284:
        /*03a4*/ 	.word	0x00001950


	//   ....[1]....
        /*03a8*/ 	.word	0x00012390


	//   ....[2]....
        /*03ac*/ 	.word	0x000124f0


	//   ....[3]....
        /*03b0*/ 	.word	0x00012630


	//   ....[4]....
        /*03b4*/ 	.word	0x00012750


	//----- nvinfo : EIATTR_MBARRIER_INSTR_OFFSETS
	.align		4
.L_1285:
        /*03b8*/ 	.byte	0x04, 0x39
        /*03ba*/ 	.short	(.L_1287 - .L_1286)


	//   ....[0]....
.L_1286:
        /*03bc*/ 	.word	0x000002a0
        /*03c0*/ 	.word	0x000000ff
        /*03c4*/ 	.word	0x00019c00
        /*03c8*/ 	.short	0x0100
        /*03ca*/ 	.byte	0x08
	.zero		1


	//   ....[1]....
        /*03cc*/ 	.word	0x000002b0
        /*03d0*/ 	.word	0x000000ff
        /*03d4*/ 	.word	0x00019c20
        /*03d8*/ 	.short	0x0100
        /*03da*/ 	.byte	0x08
	.zero		1


	//   ....[2]....
        /*03dc*/ 	.word	0x000003a0
        /*03e0*/ 	.word	0x000000ff
        /*03e4*/ 	.word	0x00019c30
        /*03e8*/ 	.short	0x0100
        /*03ea*/ 	.byte	0x08
	.zero		1


	//   ....[3]....
        /*03ec*/ 	.word	0x000003b0
        /*03f0*/ 	.word	0x000000ff
        /*03f4*/ 	.word	0x00019c40
        /*03f8*/ 	.short	0x0100
        /*03fa*/ 	.byte	0x08
	.zero		1


	//   ....[4]....
        /*03fc*/ 	.word	0x000003c0
        /*0400*/ 	.word	0x000000ff
        /*0404*/ 	.word	0x00019c38
        /*0408*/ 	.short	0x0100
        /*040a*/ 	.byte	0x08
	.zero		1


	//   ....[5]....
        /*040c*/ 	.word	0x000003d0
        /*0410*/ 	.word	0x000000ff
        /*0414*/ 	.word	0x00019c48
        /*0418*/ 	.short	0x0100
        /*041a*/ 	.byte	0x08
	.zero		1


	//   ....[6]....
        /*041c*/ 	.word	0x00000500
        /*0420*/ 	.word	0x000000ff
        /*0424*/ 	.word	0x00019c50
        /*0428*/ 	.short	0x0100
        /*042a*/ 	.byte	0x08
	.zero		1


	//   ....[7]....
        /*042c*/ 	.word	0x00000510
        /*0430*/ 	.word	0x000000ff
        /*0434*/ 	.word	0x00019c60
        /*0438*/ 	.short	0x0100
        /*043a*/ 	.byte	0x08
	.zero		1


	//   ....[8]....
        /*043c*/ 	.word	0x00000520
        /*0440*/ 	.word	0x000000ff
        /*0444*/ 	.word	0x00019c58
        /*0448*/ 	.short	0x0100
        /*044a*/ 	.byte	0x08
	.zero		1


	//   ....[9]....
        /*044c*/ 	.word	0x00000530
        /*0450*/ 	.word	0x000000ff
        /*0454*/ 	.word	0x00019c68
        /*0458*/ 	.short	0x0100
        /*045a*/ 	.byte	0x08
	.zero		1


	//   ....[10]....
        /*045c*/ 	.word	0x00000620
        /*0460*/ 	.word	0x000000ff
        /*0464*/ 	.word	0x00019c70
        /*0468*/ 	.short	0x0100
        /*046a*/ 	.byte	0x06
	.zero		1


	//   ....[11]....
        /*046c*/ 	.word	0x00000630
        /*0470*/ 	.word	0x000000ff
        /*0474*/ 	.word	0x00019c80
        /*0478*/ 	.short	0x0100
        /*047a*/ 	.byte	0x06
	.zero		1


	//   ....[12]....
        /*047c*/ 	.word	0x00000640
        /*0480*/ 	.word	0x000000ff
        /*0484*/ 	.word	0x00019c78
        /*0488*/ 	.short	0x0100
        /*048a*/ 	.byte	0x06
	.zero		1


	//   ....[13]....
        /*048c*/ 	.word	0x00000650
        /*0490*/ 	.word	0x000000ff
        /*0494*/ 	.word	0x00019c88
        /*0498*/ 	.short	0x0100
        /*049a*/ 	.byte	0x06
	.zero		1


	//   ....[14]....
        /*049c*/ 	.word	0x00000780
        /*04a0*/ 	.word	0x000000ff
        /*04a4*/ 	.word	0x00019c90
        /*04a8*/ 	.short	0x0100
        /*04aa*/ 	.byte	0x08
	.zero		1


	//   ....[15]....
        /*04ac*/ 	.word	0x00000790
        /*04b0*/ 	.word	0x000000ff
        /*04b4*/ 	.word	0x00019ca0
        /*04b8*/ 	.short	0x0100
        /*04ba*/ 	.byte	0x08
	.zero		1


	//   ....[16]....
        /*04bc*/ 	.word	0x000007a0
        /*04c0*/ 	.word	0x000000ff
        /*04c4*/ 	.word	0x00019c98
        /*04c8*/ 	.short	0x0100
        /*04ca*/ 	.byte	0x08
	.zero		1


	//   ....[17]....
        /*04cc*/ 	.word	0x000007b0
        /*04d0*/ 	.word	0x000000ff
        /*04d4*/ 	.word	0x00019ca8
        /*04d8*/ 	.short	0x0100
        /*04da*/ 	.byte	0x08
	.zero		1


	//   ....[18]....
        /*04dc*/ 	.word	0x000008e0
        /*04e0*/ 	.word	0x000000ff
        /*04e4*/ 	.word	0x00019cb0
        /*04e8*/ 	.short	0x0100
        /*04ea*/ 	.byte	0x08
	.zero		1


	//   ....[19]....
        /*04ec*/ 	.word	0x000008f0
        /*04f0*/ 	.word	0x000000ff
        /*04f4*/ 	.word	0x00019cc0
        /*04f8*/ 	.short	0x0100
        /*04fa*/ 	.byte	0x08
	.zero		1


	//   ....[20]....
        /*04fc*/ 	.word	0x00000900
        /*0500*/ 	.word	0x000000ff
        /*0504*/ 	.word	0x00019cb8
        /*0508*/ 	.short	0x0100
        /*050a*/ 	.byte	0x08
	.zero		1


	//   ....[21]....
        /*050c*/ 	.word	0x00000910
        /*0510*/ 	.word	0x000000ff
        /*0514*/ 	.word	0x00019cc8
        /*0518*/ 	.short	0x0100
        /*051a*/ 	.byte	0x08
	.zero		1


	//   ....[22]....
        /*051c*/ 	.word	0x00001ca0
        /*0520*/ 	.word	0x000000ff
        /*0524*/ 	.word	0x00019c00
        /*0528*/ 	.short	0x010a
        /*052a*/ 	.byte	0x2d
	.zero		1


	//   ....[23]....
        /*052c*/ 	.word	0x00001d40
        /*0530*/ 	.word	0x00000005
        /*0534*/ 	.word	0x00019c30
        /*0538*/ 	.short	0x010a
        /*053a*/ 	.byte	0x3f
	.zero		1


	//   ....[24]....
        /*053c*/ 	.word	0x00001da0
        /*0540*/ 	.word	0x00000005
        /*0544*/ 	.word	0x00019c30
        /*0548*/ 	.short	0x010a
        /*054a*/ 	.byte	0x3f
	.zero		1


	//   ....[25]....
        /*054c*/ 	.word	0x000023f0
        /*0550*/ 	.word	0x00000005
        /*0554*/ 	.word	0x00000000
        /*0558*/ 	.short	0x0101
        /*055a*/ 	.byte	0x3f
	.zero		1


	//   ....[26]....
        /*055c*/ 	.word	0x00005680
        /*0560*/ 	.word	0x000000ff
        /*0564*/ 	.word	0x00019c30
        /*0568*/ 	.short	0x010a
        /*056a*/ 	.byte	0x18
	.zero		1


	//   ....[27]....
        /*056c*/ 	.word	0x000056c0
        /*0570*/ 	.word	0x000000ff
        /*0574*/ 	.word	0x00019c30
        /*0578*/ 	.short	0x010a
        /*057a*/ 	.byte	0x18
	.zero		1


	//   ....[28]....
        /*057c*/ 	.word	0x00005820
        /*0580*/ 	.word	0x000000ff
        /*0584*/ 	.word	0x00019c50
        /*0588*/ 	.short	0x010a
        /*058a*/ 	.byte	0x0b
	.zero		1


	//   ....[29]....
        /*058c*/ 	.word	0x00005860
        /*0590*/ 	.word	0x000000ff
        /*0594*/ 	.word	0x00019c50
        /*0598*/ 	.short	0x010a
        /*059a*/ 	.byte	0x0b
	.zero		1


	//   ....[30]....
        /*059c*/ 	.word	0x000061d0
        /*05a0*/ 	.word	0x00000028
        /*05a4*/ 	.word	0x00000000
        /*05a8*/ 	.short	0x0101
        /*05aa*/ 	.byte	0x3f
	.zero		1


	//   ....[31]....
        /*05ac*/ 	.word	0x00008490
        /*05b0*/ 	.word	0x000000ff
        /*05b4*/ 	.word	0x00000000
        /*05b8*/ 	.short	0x0101
        /*05ba*/ 	.byte	0x06
	.zero		1


	//   ....[32]....
        /*05bc*/ 	.word	0x00008c70
        /*05c0*/ 	.word	0x000000ff
        /*05c4*/ 	.word	0x00019c30
        /*05c8*/ 	.short	0x010a
        /*05ca*/ 	.byte	0x06
	.zero		1


	//   ....[33]....
        /*05cc*/ 	.word	0x00008cb0
        /*05d0*/ 	.word	0x000000ff
        /*05d4*/ 	.word	0x00019c30
        /*05d8*/ 	.short	0x010a
        /*05da*/ 	.byte	0x06
	.zero		1


	//   ....[34]....
        /*05dc*/ 	.word	0x00008e10
        /*05e0*/ 	.word	0x000000ff
        /*05e4*/ 	.word	0x00019c50
        /*05e8*/ 	.short	0x010a
        /*05ea*/ 	.byte	0x0e
	.zero		1


	//   ....[35]....
        /*05ec*/ 	.word	0x00008e50
        /*05f0*/ 	.word	0x000000ff
        /*05f4*/ 	.word	0x00019c50
        /*05f8*/ 	.short	0x010a
        /*05fa*/ 	.byte	0x0e
	.zero		1


	//   ....[36]....
        /*05fc*/ 	.word	0x0000a7c0
        /*0600*/ 	.word	0x00000003
        /*0604*/ 	.word	0x00000000
        /*0608*/ 	.short	0x0101
        /*060a*/ 	.byte	0x3f
	.zero		1


	//   ....[37]....
        /*060c*/ 	.word	0x0000aa80
        /*0610*/ 	.word	0x000000ff
        /*0614*/ 	.word	0x00000000
        /*0618*/ 	.short	0x0101
        /*061a*/ 	.byte	0x06
	.zero		1


	//   ....[38]....
        /*061c*/ 	.word	0x0000b0d0
        /*0620*/ 	.word	0x000000ff
        /*0624*/ 	.word	0x00019c30
        /*0628*/ 	.short	0x010a
        /*062a*/ 	.byte	0x17
	.zero		1


	//   ....[39]....
        /*062c*/ 	.word	0x0000b110
        /*0630*/ 	.word	0x000000ff
        /*0634*/ 	.word	0x00019c30
        /*0638*/ 	.short	0x010a
        /*063a*/ 	.byte	0x17
	.zero		1


	//   ....[40]....
        /*063c*/ 	.word	0x0000b270
        /*0640*/ 	.word	0x000000ff
        /*0644*/ 	.word	0x00019c50
        /*0648*/ 	.short	0x010a
        /*064a*/ 	.byte	0x0b
	.zero		1


	//   ....[41]....
        /*064c*/ 	.word	0x0000b2b0
        /*0650*/ 	.word	0x000000ff
        /*0654*/ 	.word	0x00019c50
        /*0658*/ 	.short	0x010a
        /*065a*/ 	.byte	0x0b
	.zero		1


	//   ....[42]....
        /*065c*/ 	.word	0x0000bc40
        /*0660*/ 	.word	0x00000028
        /*0664*/ 	.word	0x00000000
        /*0668*/ 	.short	0x0101
        /*066a*/ 	.byte	0x3f
	.zero		1


	//   ....[43]....
        /*066c*/ 	.word	0x0000dec0
        /*0670*/ 	.word	0x000000ff
        /*0674*/ 	.word	0x00000000
        /*0678*/ 	.short	0x0101
        /*067a*/ 	.byte	0x06
	.zero		1


	//   ....[44]....
        /*067c*/ 	.word	0x0000e3f0
        /*0680*/ 	.word	0x000000ff
        /*0684*/ 	.word	0x00019c50
        /*0688*/ 	.short	0x010a
        /*068a*/ 	.byte	0x0b
	.zero		1


	//   ....[45]....
        /*068c*/ 	.word	0x0000e430
        /*0690*/ 	.word	0x000000ff
        /*0694*/ 	.word	0x00019c50
        /*0698*/ 	.short	0x010a
        /*069a*/ 	.byte	0x0b
	.zero		1


	//   ....[46]....
        /*069c*/ 	.word	0x0000ea40
        /*06a0*/ 	.word	0x000000ff
        /*06a4*/ 	.word	0x00000000
        /*06a8*/ 	.short	0x0101
        /*06aa*/ 	.byte	0x04
	.zero		1


	//   ....[47]....
        /*06ac*/ 	.word	0x0000ff00
        /*06b0*/ 	.word	0x00000000
        /*06b4*/ 	.word	0x00000000
        /*06b8*/ 	.short	0x0101
        /*06ba*/ 	.byte	0x3f
	.zero		1


	//   ....[48]....
        /*06bc*/ 	.word	0x00012cc0
        /*06c0*/ 	.word	0x00000003
        /*06c4*/ 	.word	0x00019c80
        /*06c8*/ 	.short	0x010a
        /*06ca*/ 	.byte	0x3f
	.zero		1


	//   ....[49]....
        /*06cc*/ 	.word	0x00012f00
        /*06d0*/ 	.word	0x00000003
        /*06d4*/ 	.word	0x00019c40
        /*06d8*/ 	.short	0x010a
        /*06da*/ 	.byte	0x3f
	.zero		1


	//   ....[50]....
        /*06dc*/ 	.word	0x000133b0
        /*06e0*/ 	.word	0x000000ff
        /*06e4*/ 	.word	0x00019c20
        /*06e8*/ 	.short	0x010a
        /*06ea*/ 	.byte	0x28
	.zero		1


	//   ....[51]....
        /*06ec*/ 	.word	0x00013660
        /*06f0*/ 	.word	0x00000006
        /*06f4*/ 	.word	0x00019c80
        /*06f8*/ 	.short	0x010a
        /*06fa*/ 	.byte	0x3f
	.zero		1


	//   ....[52]....
        /*06fc*/ 	.word	0x00013a90
        /*0700*/ 	.word	0x00000006
        /*0704*/ 	.word	0x00019c40
        /*0708*/ 	.short	0x010a
        /*070a*/ 	.byte	0x3f
	.zero		1


	//   ....[53]....
        /*070c*/ 	.word	0x00013f40
        /*0710*/ 	.word	0x0000000c
        /*0714*/ 	.word	0x00019c70
        /*0718*/ 	.short	0x010a
        /*071a*/ 	.byte	0x3f
	.zero		1


	//   ....[54]....
        /*071c*/ 	.word	0x00013fb0
        /*0720*/ 	.word	0x0000000c
        /*0724*/ 	.word	0x00019c60
        /*0728*/ 	.short	0x010a
        /*072a*/ 	.byte	0x3f
	.zero		1


	//   ....[55]....
        /*072c*/ 	.word	0x000143e0
        /*0730*/ 	.word	0x0000000c
        /*0734*/ 	.word	0x00019c50
        /*0738*/ 	.short	0x0101
        /*073a*/ 	.byte	0x3f
	.zero		1


	//   ....[56]....
        /*073c*/ 	.word	0x00014450
        /*0740*/ 	.word	0x00000003
        /*0744*/ 	.word	0x00000000
        /*0748*/ 	.short	0x0101
        /*074a*/ 	.byte	0x3f
	.zero		1


	//   ....[57]....
        /*074c*/ 	.word	0x00014610
        /*0750*/ 	.word	0x00000002
        /*0754*/ 	.word	0x00019c70
        /*0758*/ 	.short	0x010a
        /*075a*/ 	.byte	0x3f
	.zero		1


	//   ....[58]....
        /*075c*/ 	.word	0x00014680
        /*0760*/ 	.word	0x00000002
        /*0764*/ 	.word	0x00019c60
        /*0768*/ 	.short	0x010a
        /*076a*/ 	.byte	0x3f
	.zero		1


	//   ....[59]....
        /*076c*/ 	.word	0x00014a90
        /*0770*/ 	.word	0x00000002
        /*0774*/ 	.word	0x00019c50
        /*0778*/ 	.short	0x0101
        /*077a*/ 	.byte	0x3f
	.zero		1


	//   ....[60]....
        /*077c*/ 	.word	0x00014b20
        /*0780*/ 	.word	0x00000000
        /*0784*/ 	.word	0x00000000
        /*0788*/ 	.short	0x0101
        /*078a*/ 	.byte	0x3f
	.zero		1


	//   ....[61]....
        /*078c*/ 	.word	0x000157d0
        /*0790*/ 	.word	0x00000006
        /*0794*/ 	.word	0x00019c20
        /*0798*/ 	.short	0x010a
        /*079a*/ 	.byte	0x3f
	.zero		1


	//   ....[62]....
        /*079c*/ 	.word	0x00015970
        /*07a0*/ 	.word	0x00000005
        /*07a4*/ 	.word	0x00000000
        /*07a8*/ 	.short	0x010a
        /*07aa*/ 	.byte	0x3f
	.zero		1


	//   ....[63]....
        /*07ac*/ 	.word	0x000159e0
        /*07b0*/ 	.word	0x00000009
        /*07b4*/ 	.word	0x00000000
        /*07b8*/ 	.short	0x010a
        /*07ba*/ 	.byte	0x3f
	.zero		1


	//   ....[64]....
        /*07bc*/ 	.word	0x00015a30
        /*07c0*/ 	.word	0x00000011
        /*07c4*/ 	.word	0x00019c60
        /*07c8*/ 	.short	0x010a
        /*07ca*/ 	.byte	0x3f
	.zero		1


	//   ....[65]....
        /*07cc*/ 	.word	0x00015a80
        /*07d0*/ 	.word	0x00000007
        /*07d4*/ 	.word	0x00019c60
        /*07d8*/ 	.short	0x010a
        /*07da*/ 	.byte	0x3f
	.zero		1


	//   ....[66]....
        /*07dc*/ 	.word	0x00015ac0
        /*07e0*/ 	.word	0x00000011
        /*07e4*/ 	.word	0x00019c80
        /*07e8*/ 	.short	0x010a
        /*07ea*/ 	.byte	0x3f
	.zero		1


	//   ....[67]....
        /*07ec*/ 	.word	0x00015ae0
        /*07f0*/ 	.word	0x00000007
        /*07f4*/ 	.word	0x00019c80
        /*07f8*/ 	.short	0x010a
        /*07fa*/ 	.byte	0x3f
	.zero		1


	//   ....[68]....
        /*07fc*/ 	.word	0x00015b50
        /*0800*/ 	.word	0x00000003
        /*0804*/ 	.word	0x00019c00
        /*0808*/ 	.short	0x010a
        /*080a*/ 	.byte	0x3f
	.zero		1


	//   ....[69]....
        /*080c*/ 	.word	0x00015ba0
        /*0810*/ 	.word	0x00000005
        /*0814*/ 	.word	0x00019c30
        /*0818*/ 	.short	0x010a
        /*081a*/ 	.byte	0x3f
	.zero		1


	//   ....[70]....
        /*081c*/ 	.word	0x00015c00
        /*0820*/ 	.word	0x0000000f
        /*0824*/ 	.word	0x00019c30
        /*0828*/ 	.short	0x010a
        /*082a*/ 	.byte	0x3f
	.zero		1


	//   ....[71]....
        /*082c*/ 	.word	0x00015c60
        /*0830*/ 	.word	0x0000000f
        /*0834*/ 	.word	0x00019c50
        /*0838*/ 	.short	0x010a
        /*083a*/ 	.byte	0x3f
	.zero		1


	//   ....[72]....
        /*083c*/ 	.word	0x00015cc0
        /*0840*/ 	.word	0x0000000b
        /*0844*/ 	.word	0x00019c30
        /*0848*/ 	.short	0x010a
        /*084a*/ 	.byte	0x3f
	.zero		1


	//   ....[73]....
        /*084c*/ 	.word	0x00015d20
        /*0850*/ 	.word	0x0000000b
        /*0854*/ 	.word	0x00019c50
        /*0858*/ 	.short	0x010a
        /*085a*/ 	.byte	0x3f
	.zero		1


	//   ....[74]....
        /*085c*/ 	.word	0x00015d80
        /*0860*/ 	.word	0x0000000f
        /*0864*/ 	.word	0x00019c30
        /*0868*/ 	.short	0x010a
        /*086a*/ 	.byte	0x3f
	.zero		1


	//   ....[75]....
        /*086c*/ 	.word	0x00015de0
        /*0870*/ 	.word	0x0000000f
        /*0874*/ 	.word	0x00019c50
        /*0878*/ 	.short	0x010a
        /*087a*/ 	.byte	0x3f
	.zero		1


	//   ....[76]....
        /*087c*/ 	.word	0x00015e40
        /*0880*/ 	.word	0x00000005
        /*0884*/ 	.word	0x00019c50
        /*0888*/ 	.short	0x010a
        /*088a*/ 	.byte	0x3f
	.zero		1


	//   ....[77]....
        /*088c*/ 	.word	0x00015f90
        /*0890*/ 	.word	0x00000003
        /*0894*/ 	.word	0x00019c80
        /*0898*/ 	.short	0x010a
        /*089a*/ 	.byte	0x3f
	.zero		1


	//   ....[78]....
        /*089c*/ 	.word	0x00015fe0
        /*08a0*/ 	.word	0x00000003
        /*08a4*/ 	.word	0x00019c40
        /*08a8*/ 	.short	0x010a
        /*08aa*/ 	.byte	0x3f
	.zero		1


	//   ....[79]....
        /*08ac*/ 	.word	0x00016040
        /*08b0*/ 	.word	0x00000004
        /*08b4*/ 	.word	0x00019c20
        /*08b8*/ 	.short	0x010a
        /*08ba*/ 	.byte	0x3f
	.zero		1


	//   ....[80]....
        /*08bc*/ 	.word	0x00016090
        /*08c0*/ 	.word	0x00000006
        /*08c4*/ 	.word	0x00019c80
        /*08c8*/ 	.short	0x010a
        /*08ca*/ 	.byte	0x3f
	.zero		1


	//   ....[81]....
        /*08cc*/ 	.word	0x000160e0
        /*08d0*/ 	.word	0x00000006
        /*08d4*/ 	.word	0x00019c40
        /*08d8*/ 	.short	0x010a
        /*08da*/ 	.byte	0x3f
	.zero		1


	//   ....[82]....
        /*08dc*/ 	.word	0x00016130
        /*08e0*/ 	.word	0x0000000c
        /*08e4*/ 	.word	0x00019c70
        /*08e8*/ 	.short	0x010a
        /*08ea*/ 	.byte	0x3f
	.zero		1


	//   ....[83]....
        /*08ec*/ 	.word	0x00016180
        /*08f0*/ 	.word	0x0000000c
        /*08f4*/ 	.word	0x00019c60
        /*08f8*/ 	.short	0x010a
        /*08fa*/ 	.byte	0x3f
	.zero		1


	//   ....[84]....
        /*08fc*/ 	.word	0x000161d0
        /*0900*/ 	.word	0x00000002
        /*0904*/ 	.word	0x00019c70
        /*0908*/ 	.short	0x010a
        /*090a*/ 	.byte	0x3f
	.zero		1


	//   ....[85]....
        /*090c*/ 	.word	0x00016220
        /*0910*/ 	.word	0x00000002
        /*0914*/ 	.word	0x00019c60
        /*0918*/ 	.short	0x010a
        /*091a*/ 	.byte	0x3f
	.zero		1


	//   ....[86]....
        /*091c*/ 	.word	0x00016270
        /*0920*/ 	.word	0x00000006
        /*0924*/ 	.word	0x00019c20
        /*0928*/ 	.short	0x010a
        /*092a*/ 	.byte	0x3f
	.zero		1


	//   ....[87]....
        /*092c*/ 	.word	0x00016410
        /*0930*/ 	.word	0x00000005
        /*0934*/ 	.word	0x00000000
        /*0938*/ 	.short	0x010a
        /*093a*/ 	.byte	0x3f
	.zero		1


	//   ....[88]....
        /*093c*/ 	.word	0x00016460
        /*0940*/ 	.word	0x00000009
        /*0944*/ 	.word	0x00000000
        /*0948*/ 	.short	0x010a
        /*094a*/ 	.byte	0x3f
	.zero		1


	//   ....[89]....
        /*094c*/ 	.word	0x000164b0
        /*0950*/ 	.word	0x00000011
        /*0954*/ 	.word	0x00019c60
        /*0958*/ 	.short	0x010a
        /*095a*/ 	.byte	0x3f
	.zero		1


	//   ....[90]....
        /*095c*/ 	.word	0x00016500
        /*0960*/ 	.word	0x00000007
        /*0964*/ 	.word	0x00019c60
        /*0968*/ 	.short	0x010a
        /*096a*/ 	.byte	0x3f
	.zero		1


	//   ....[91]....
        /*096c*/ 	.word	0x00016550
        /*0970*/ 	.word	0x00000011
        /*0974*/ 	.word	0x00019c80
        /*0978*/ 	.short	0x010a
        /*097a*/ 	.byte	0x3f
	.zero		1


	//----- nvinfo : EIATTR_NUM_MBARRIERS
	.align		4
.L_1287:
        /*097c*/ 	.byte	0x03, 0x38
        /*097e*/ 	.short	0x0016


	//----- nvinfo : EIATTR_EXIT_INSTR_OFFSETS
	.align		4
        /*0980*/ 	.byte	0x04, 0x1c
        /*0982*/ 	.short	(.L_1289 - .L_1288)


	//   ....[0]....
.L_1288:
        /*0984*/ 	.word	0x00000a70


	//   ....[1]....
        /*0988*/ 	.word	0x00010a50


	//   ....[2]....
        /*098c*/ 	.word	0x00015b30


	//----- nvinfo : EIATTR_MAX_THREADS
	.align		4
.L_1289:
        /*0990*/ 	.byte	0x04, 0x05
        /*0992*/ 	.short	(.L_1291 - .L_1290)
.L_1290:
        /*0994*/ 	.word	0x00000200
        /*0998*/ 	.word	0x00000001
        /*099c*/ 	.word	0x00000001


	//----- nvinfo : EIATTR_CRS_STACK_SIZE
	.align		4
.L_1291:
        /*09a0*/ 	.byte	0x04, 0x1e
        /*09a2*/ 	.short	(.L_1293 - .L_1292)
.L_1292:
        /*09a4*/ 	.word	0x00000000


	//----- nvinfo : EIATTR_CBANK_PARAM_SIZE
	.align		4
.L_1293:
        /*09a8*/ 	.byte	0x03, 0x19
        /*09aa*/ 	.short	0x0a70


	//----- nvinfo : EIATTR_PARAM_CBANK
	.align		4
        /*09ac*/ 	.byte	0x04, 0x0a
        /*09ae*/ 	.short	(.L_1295 - .L_1294)
	.align		4
.L_1294:
        /*09b0*/ 	.word	index@(.nv.constant0._ZN7cutlass13device_kernelIN5flash11enable_sm90INS1_16FlashAttnFwdSm90INS1_25CollectiveMainloopFwdSm90ILi2EN4cute5tupleIJNS5_1CILi1EEES8_S8_EEENS6_IJNS7_ILi192EEENS7_ILi128EEENS7_ILi96EEEEEELi96ENS_12float_e4m3_tEfNS_4arch4Sm90ELb0ELb1ELb1ELb1ELb0ELb0ELb0ELb1ELb1ELb0ELb0ELb0EEENS1_21CollectiveEpilogueFwdINS6_IJSA_SC_SB_EEES9_NS_10bfloat16_tESG_Li384ELb1ELb0ELb0ELb1EEENS1_36VarlenDynamicPersistentTileSchedulerILi192ELi128ELi384ELi128ELb0ELb0ELb1ELb1ELb0ELb1EEEEEEEEEvNT_6ParamsE)
        /*09b4*/ 	.short	0x0210
        /*09b6*/ 	.short	0x0a70


	//----- nvinfo : EIATTR_SW_WAR
	.align		4
.L_1295:
        /*09b8*/ 	.byte	0x04, 0x36
        /*09ba*/ 	.short	(.L_1297 - .L_1296)
.L_1296:
        /*09bc*/ 	.word	0x00000008
.L_1297:


//--------------------- .nv.info._ZN7cutlass13device_kernelIN5flash11enable_sm90INS1_16FlashAttnFwdSm90INS1_25CollectiveMainloopFwdSm90ILi2EN4cute5tupleIJNS5_1CILi1EEES8_S8_EEENS6_IJNS7_ILi192EEENS7_ILi128EEENS7_ILi96EEEEEELi96ENS_12float_e4m3_tEfNS_4arch4Sm90ELb0ELb1ELb1ELb1ELb0ELb1ELb0ELb1ELb1ELb0ELb0ELb0EEENS1_21CollectiveEpilogueFwdINS6_IJSA_SC_SB_EEES9_NS_10bfloat16_tESG_Li384ELb1ELb0ELb0ELb1EEENS1_36VarlenDynamicPersistentTileSchedulerILi192ELi128ELi384ELi128ELb0ELb0ELb1ELb1ELb0ELb1EEEEEEEEEvNT_6ParamsE --------------------------
	.section	.nv.info._ZN7cutlass13device_kernelIN5flash11enable_sm90INS1_16FlashAttnFwdSm90INS1_25CollectiveMainloopFwdSm90ILi2EN4cute5tupleIJNS5_1CILi1EEES8_S8_EEENS6_IJNS7_ILi192EEENS7_ILi128EEENS7_ILi96EEEEEELi96ENS_12float_e4m3_tEfNS_4arch4Sm90ELb0ELb1ELb1ELb1ELb0ELb1ELb0ELb1ELb1ELb0ELb0ELb0EEENS1_21CollectiveEpilogueFwdINS6_IJSA_SC_SB_EEES9_NS_10bfloat16_tESG_Li384ELb1ELb0ELb0ELb1EEENS1_36VarlenDynamicPersistentTileSchedulerILi192ELi128ELi384ELi128ELb0ELb0ELb1ELb1ELb0ELb1EEEEEEEEEvNT_6ParamsE,"",@"SHT_CUDA_INFO"
	.sectionflags	@""
	.align	4


	//----- nvinfo : EIATTR_CUDA_API_VERSION
	.align		4
        /*0000*/ 	.byte	0x04, 0x37
        /*0002*/ 	.short	(.L_1299 - .L_1298)
.L_1298:
        /*0004*/ 	.word	0x00000082


	//----- nvinfo : EIATTR_KPARAM_INFO
	.align		4
.L_1299:
        /*0008*/ 	.byte	0x04, 0x17
        /*000a*/ 	.short	(.L_1301 - .L_1300)
.L_1300:
        /*000c*/ 	.word	0x00000000
        /*0010*/ 	.short	0x0000
        /*0012*/ 	.short	0x0070
        /*0014*/ 	.byte	0x00, 0xf0, 0x01, 0x28


	//----- nvinfo : EIATTR_SPARSE_MMA_MASK
	.align		4
.L_1301:
        /*0018*/ 	.byte	0x03, 0x50
        /*001a*/ 	.short	0x0000


	//----- nvinfo : EIATTR_MAXREG_COUNT
	.align		4
        /*001c*/ 	.byte	0x03, 0x1b
        /*001e*/ 	.short	0x0080


	//----- nvinfo : EIATTR_NUM_BARRIERS
	.align		4
        /*0020*/ 	.byte	0x02, 0x4c
        /*0022*/ 	.byte	0x10
	.zero		1


	//----- nvinfo : EIATTR_EXTERNS
	.align		4
        /*0024*/ 	.byte	0x04, 0x0f
        /*0026*/ 	.short	(.L_1303 - .L_1302)


	//   ....[0]....
	.align		4
.L_1302:
        /*0028*/ 	.word	index@(__assertfail)


	//----- nvinfo : EIATTR_ANNOTATIONS
	.align		4
.L_1303:
        /*002c*/ 	.byte	0x04, 0x55
        /*002e*/ 	.short	(.L_1305 - .L_1304)


	//   ....[0]....
.L_1304:
        /* <DEDUP_REMOVED lines=76> */


	//----- nvinfo : EIATTR_MERCURY_ISA_VERSION
	.align		4
.L_1305:
        /*04e0*/ 	.byte	0x03, 0x5f
        /*04e2*/ 	.short	0x0101


	//----- nvinfo : EIATTR_UNUSED_LOAD_BYTE_OFFSET
	.align		4
        /*04e4*/ 	.byte	0x04, 0x44
        /*04e6*/ 	.short	(.L_1307 - .L_1306)


	//   ....[0]....
.L_1306:
        /*04e8*/ 	.word	0x00000ac0
        /*04ec*/ 	.word	0x0000fff0


	//   ....[1]....
        /*04f0*/ 	.word	0x00019bf0
        /*04f4*/ 	.word	0x0000fff0


	//----- nvinfo : EIATTR_INT_WARP_WIDE_INSTR_OFFSETS
	.align		4
.L_1307:
        /*04f8*/ 	.byte	0x04, 0x31
        /*04fa*/ 	.short	(.L_1309 - .L_1308)


	//   ....[0]....
.L_1308:
        /*04fc*/ 	.word	0x000001b0


	//   ....[1]....
        /*0500*/ 	.word	0x00000250


	//   ....[2]....
        /*0504*/ 	.word	0x000002c0


	//   ....[3]....
        /*0508*/ 	.word	0x0001e970


	//   ....[4]....
        /*050c*/ 	.word	0x0001ea00


	//   ....[5]....
        /*0510*/ 	.word	0x0001f000


	//   ....[6]....
        /*0514*/ 	.word	0x0001f030


	//   ....[7]....
        /*0518*/ 	.word	0x0001f1b0


	//   ....[8]....
        /*051c*/ 	.word	0x0001f270


	//   ....[9]....
        /*0520*/ 	.word	0x00020eb0


	//   ....[10]....
        /*0524*/ 	.word	0x00020f40


	//----- nvinfo : EIATTR_COOP_GROUP_MASK_REGIDS
	.align		4
.L_1309:
        /*0528*/ 	.byte	0x04, 0x29
        /*052a*/ 	.short	(.L_1311 - .L_1310)


	//   ....[0]....
.L_1310:
        /*052c*/ 	.word	0xffffffff


	//   ....[1]....
        /*0530*/ 	.word	0xffffffff


	//   ....[2]....
        /*0534*/ 	.word	0xffffffff


	//   ....[3]....
        /*0538*/ 	.word	0xffffffff


	//   ....[4]....
        /*053c*/ 	.word	0xffffffff


	//   ....[5]....
        /*0540*/ 	.word	0xffffffff


	//   ....[6]....
        /*0544*/ 	.word	0xffffffff


	//   ....[7]....
        /*0548*/ 	.word	0xffffffff


	//   ....[8]....
        /*054c*/ 	.word	0xffffffff


	//   ....[9]....
        /*0550*/ 	.word	0xffffffff


	//   ....[10]....
        /*0554*/ 	.word	0xffffffff


	//   ....[11]....
        /*0558*/ 	.word	0xffffffff


	//   ....[12]....
        /*055c*/ 	.word	0xffffffff


	//   ....[13]....
        /*0560*/ 	.word	0xffffffff


	//   ....[14]....
        /*0564*/ 	.word	0xffffffff


	//   ....[15]....
        /*0568*/ 	.word	0xffffffff


	//   ....[16]....
        /*056c*/ 	.word	0xffffffff


	//   ....[17]....
        /*0570*/ 	.word	0xffffffff


	//   ....[18]....
        /*0574*/ 	.word	0xffffffff


	//   ....[19]....
        /*0578*/ 	.word	0xffffffff


	//   ....[20]....
        /*057c*/ 	.word	0xffffffff


	//   ....[21]....
        /*0580*/ 	.word	0xffffffff


	//   ....[22]....
        /*0584*/ 	.word	0xffffffff


	//   ....[23]....
        /*0588*/ 	.word	0xffffffff


	//   ....[24]....
        /*058c*/ 	.word	0xffffffff


	//   ....[25]....
        /*0590*/ 	.word	0xffffffff


	//   ....[26]....
        /*0594*/ 	.word	0xffffffff


	//   ....[27]....
        /*0598*/ 	.word	0xffffffff


	//   ....[28]....
        /*059c*/ 	.word	0xffffffff


	//   ....[29]....
        /*05a0*/ 	.word	0xffffffff


	//   ....[30]....
        /*05a4*/ 	.word	0xffffffff


	//   ....[31]....
        /*05a8*/ 	.word	0xffffffff


	//   ....[32]....
        /*05ac*/ 	.word	0xffffffff


	//   ....[33]....
        /*05b0*/ 	.word	0xffffffff


	//   ....[34]....
        /*05b4*/ 	.word	0xffffffff


	//   ....[35]....
        /*05b8*/ 	.word	0xffffffff


	//   ....[36]....
        /*05bc*/ 	.word	0xffffffff


	//   ....[37]....
        /*05c0*/ 	.word	0xffffffff


	//   ....[38]....
        /*05c4*/ 	.word	0xffffffff


	//   ....[39]....
        /*05c8*/ 	.word	0xffffffff


	//   ....[40]....
        /*05cc*/ 	.word	0xffffffff


	//   ....[41]....
        /*05d0*/ 	.word	0xffffffff


	//   ....[42]....
        /*05d4*/ 	.word	0xffffffff


	//   ....[43]....
        /*05d8*/ 	.word	0xffffffff


	//   ....[44]....
        /*05dc*/ 	.word	0xffffffff


	//   ....[45]....
        /*05e0*/ 	.word	0xffffffff


	//   ....[46]....
        /*05e4*/ 	.word	0xffffffff


	//   ....[47]....
        /*05e8*/ 	.word	0xffffffff


	//   ....[48]....
        /*05ec*/ 	.word	0xffffffff


	//   ....[49]....
        /*05f0*/ 	.word	0xffffffff


	//   ....[50]....
        /*05f4*/ 	.word	0xffffffff


	//   ....[51]....
        /*05f8*/ 	.word	0xffffffff


	//   ....[52]....
        /*05fc*/ 	.word	0xffffffff


	//   ....[53]....
        /*0600*/ 	.word	0xffffffff


	//   ....[54]....
        /*0604*/ 	.word	0xffffffff


	//   ....[55]....
        /*0608*/ 	.word	0xffffffff


	//   ....[56]....
        /*060c*/ 	.word	0xffffffff


	//   ....[57]....
        /*0610*/ 	.word	0xffffffff


	//   ....[58]....
        /*0614*/ 	.word	0xffffffff


	//   ....[59]....
        /*0618*/ 	.word	0xffffffff


	//   ....[60]....
        /*061c*/ 	.word	0xffffffff


	//   ....[61]....
        /*0620*/ 	.word	0xffffffff


	//   ....[62]....
        /*0624*/ 	.word	0xffffffff


	//   ....[63]....
        /*0628*/ 	.word	0xffffffff


	//   ....[64]....
        /*062c*/ 	.word	0xffffffff


	//   ....[65]....
        /*0630*/ 	.word	0xffffffff


	//   ....[66]....
        /*0634*/ 	.word	0xffffffff


	//   ....[67]....
        /*0638*/ 	.word	0xffffffff


	//   ....[68]....
        /*063c*/ 	.word	0xffffffff


	//   ....[69]....
        /*0640*/ 	.word	0xffffffff


	//   ....[70]....
        /*0644*/ 	.word	0xffffffff


	//   ....[71]....
        /*0648*/ 	.word	0xffffffff


	//   ....[72]....
        /*064c*/ 	.word	0xffffffff


	//   ....[73]....
        /*0650*/ 	.word	0xffffffff


	//   ....[74]....
        /*0654*/ 	.word	0xffffffff


	//   ....[75]....
        /*0658*/ 	.word	0xffffffff


	//   ....[76]....
        /*065c*/ 	.word	0xffffffff


	//   ....[77]....
        /*0660*/ 	.word	0xffffffff


	//   ....[78]....
        /*0664*/ 	.word	0xffffffff


	//   ....[79]....
        /*0668*/ 	.word	0xffffffff


	//   ....[80]....
        /*066c*/ 	.word	0xffffffff


	//   ....[81]....
        /*0670*/ 	.word	0xffffffff


	//   ....[82]....
        /*0674*/ 	.word	0xffffffff


	//   ....[83]....
        /*0678*/ 	.word	0xffffffff


	//   ....[84]....
        /*067c*/ 	.word	0xffffffff


	//   ....[85]....
        /*0680*/ 	.word	0xffffffff


	//   ....[86]....
        /*0684*/ 	.word	0xffffffff


	//   ....[87]....
        /*0688*/ 	.word	0xffffffff


	//   ....[88]....
        /*068c*/ 	.word	0x0500000f


	//   ....[89]....
        /*0690*/ 	.word	0x0500000f


	//   ....[90]....
        /*0694*/ 	.word	0x0500000f


	//   ....[91]....
        /*0698*/ 	.word	0x0500000f


	//   ....[92]....
        /*069c*/ 	.word	0x0500000f


	//   ....[93]....
        /*06a0*/ 	.word	0x0500000f


	//   ....[94]....
        /*06a4*/ 	.word	0x0500000f


	//   ....[95]....
        /*06a8*/ 	.word	0x0500000f


	//   ....[96]....
        /*06ac*/ 	.word	0x0500000f


	//   ....[97]....
        /*06b0*/ 	.word	0x0500000f


	//   ....[98]....
        /*06b4*/ 	.word	0x0500000f


	//   ....[99]....
        /*06b8*/ 	.word	0x0500000f


	//   ....[100]....
        /*06bc*/ 	.word	0x0500000f


	//   ....[101]....
        /*06c0*/ 	.word	0x0500000f


	//   ....[102]....
        /*06c4*/ 	.word	0x0500000f


	//   ....[103]....
        /*06c8*/ 	.word	0x0500000f


	//   ....[104]....
        /*06cc*/ 	.word	0x0500000f


	//   ....[105]....
        /*06d0*/ 	.word	0x0500000f


	//   ....[106]....
        /*06d4*/ 	.word	0x0500000f


	//   ....[107]....
        /*06d8*/ 	.word	0x0500000f


	//   ....[108]....
        /*06dc*/ 	.word	0x0500000f


	//   ....[109]....
        /*06e0*/ 	.word	0x0500000f


	//   ....[110]....
        /*06e4*/ 	.word	0x0500000f


	//   ....[111]....
        /*06e8*/ 	.word	0x0500000f


	//   ....[112]....
        /*06ec*/ 	.word	0x0500000f


	//   ....[113]....
        /*06f0*/ 	.word	0x0500000f


	//   ....[114]....
        /*06f4*/ 	.word	0x0500000f


	//   ....[115]....
        /*06f8*/ 	.word	0x0500000f


	//----- nvinfo : EIATTR_COOP_GROUP_INSTR_OFFSETS
	.align		4
.L_1311:
        /*06fc*/ 	.byte	0x04, 0x28
        /*06fe*/ 	.short	(.L_1313 - .L_1312)


	//   ....[0]....
.L_1312:
        /*0700*/ 	.word	0x00000060


	//   ....[1]....
        /*0704*/ 	.word	0x000001c0


	//   ....[2]....
        /*0708*/ 	.word	0x00000270


	//   ....[3]....
        /*070c*/ 	.word	0x00000430


	//   ....[4]....
        /*0710*/ 	.word	0x00000590


	//   ....[5]....
        /*0714*/ 	.word	0x000006b0


	//   ....[6]....
        /*0718*/ 	.word	0x00000810


	//   ....[7]....
        /*071c*/ 	.word	0x000072b0


	//   ....[8]....
        /*0720*/ 	.word	0x0000e2d0


	//   ....[9]....
        /*0724*/ 	.word	0x0000e410


	//   ....[10]....
        /*0728*/ 	.word	0x0000ea10


	//   ....[11]....
        /*072c*/ 	.word	0x0000eaf0


	//   ....[12]....
        /*0730*/ 	.word	0x00011b70


	//   ....[13]....
        /*0734*/ 	.word	0x00011c70


	//   ....[14]....
        /*0738*/ 	.word	0x00012130


	//   ....[15]....
        /*073c*/ 	.word	0x000121b0


	//   ....[16]....
        /*0740*/ 	.word	0x000145f0


	//   ....[17]....
        /*0744*/ 	.word	0x00014620


	//   ....[18]....
        /*0748*/ 	.word	0x00014650


	//   ....[19]....
        /*074c*/ 	.word	0x00014690


	//   ....[20]....
        /*0750*/ 	.word	0x00017b20


	//   ....[21]....
        /*0754*/ 	.word	0x00017c20


	//   ....[22]....
        /*0758*/ 	.word	0x00018100


	//   ....[23]....
        /*075c*/ 	.word	0x00018170


	//   ....[24]....
        /*0760*/ 	.word	0x00019510


	//   ....[25]....
        /*0764*/ 	.word	0x00019520


	//   ....[26]....
        /*0768*/ 	.word	0x00019570


	//   ....[27]....
        /*076c*/ 	.word	0x00019640


	//   ....[28]....
        /*0770*/ 	.word	0x0001a3b0


	//   ....[29]....
        /*0774*/ 	.word	0x0001a3c0


	//   ....[30]....
        /*0778*/ 	.word	0x0001a3d0


	//   ....[31]....
        /*077c*/ 	.word	0x0001a3e0


	//   ....[32]....
        /*0780*/ 	.word	0x0001a3f0


	//   ....[33]....
        /*0784*/ 	.word	0x0001a400


	//   ....[34]....
        /*0788*/ 	.word	0x0001a410


	//   ....[35]....
        /*078c*/ 	.word	0x0001a420


	//   ....[36]....
        /*0790*/ 	.word	0x0001a450


	//   ....[37]....
        /*0794*/ 	.word	0x0001a460


	//   ....[38]....
        /*0798*/ 	.word	0x0001a470


	//   ....[39]....
        /*079c*/ 	.word	0x0001a4a0


	//   ....[40]....
        /*07a0*/ 	.word	0x0001a4d0


	//   ....[41]....
        /*07a4*/ 	.word	0x0001a4e0


	//   ....[42]....
        /*07a8*/ 	.word	0x0001a500


	//   ....[43]....
        /*07ac*/ 	.word	0x0001a510


	//   ....[44]....
        /*07b0*/ 	.word	0x0001a520


	//   ....[45]....
        /*07b4*/ 	.word	0x0001a530


	//   ....[46]....
        /*07b8*/ 	.word	0x0001a560


	//   ....[47]....
        /*07bc*/ 	.word	0x0001a570


	//   ....[48]....
        /*07c0*/ 	.word	0x0001a5b0


	//   ....[49]....
        /*07c4*/ 	.word	0x0001a5c0


	//   ....[50]....
        /*07c8*/ 	.word	0x0001a5f0


	//   ....[51]....
        /*07cc*/ 	.word	0x0001a610


	//   ....[52]....
        /*07d0*/ 	.word	0x0001b9b0


	//   ....[53]....
        /*07d4*/ 	.word	0x0001bb70


	//   ....[54]....
        /*07d8*/ 	.word	0x0001bba0


	//   ....[55]....
        /*07dc*/ 	.word	0x0001bbd0


	//   ....[56]....
        /*07e0*/ 	.word	0x0001bc00


	//   ....[57]....
        /*07e4*/ 	.word	0x0001bc30


	//   ....[58]....
        /*07e8*/ 	.word	0x0001bc60


	//   ....[59]....
        /*07ec*/ 	.word	0x0001bdd0


	//   ....[60]....
        /*07f0*/ 	.word	0x0001be00


	//   ....[61]....
        /*07f4*/ 	.word	0x0001be30


	//   ....[62]....
        /*07f8*/ 	.word	0x0001be60


	//   ....[63]....
        /*07fc*/ 	.word	0x0001be90


	//   ....[64]....
        /*0800*/ 	.word	0x0001bec0


	//   ....[65]....
        /*0804*/ 	.word	0x0001bf60


	//   ....[66]....
        /*0808*/ 	.word	0x0001bfc0


	//   ....[67]....
        /*080c*/ 	.word	0x0001c060


	//   ....[68]....
        /*0810*/ 	.word	0x0001d180


	//   ....[69]....
        /*0814*/ 	.word	0x0001f3d0


	//   ....[70]....
        /*0818*/ 	.word	0x000216e0


	//   ....[71]....
        /*081c*/ 	.word	0x00021710


	//   ....[72]....
        /*0820*/ 	.word	0x00021750


	//   ....[73]....
        /*0824*/ 	.word	0x00021780


	//   ....[74]....
        /*0828*/ 	.word	0x000217b0


	//   ....[75]....
        /*082c*/ 	.word	0x000217e0


	//   ....[76]....
        /*0830*/ 	.word	0x00021810


	//   ....[77]....
        /*0834*/ 	.word	0x00021840


	//   ....[78]....
        /*0838*/ 	.word	0x000219c0


	//   ....[79]....
        /*083c*/ 	.word	0x000219f0


	//   ....[80]....
        /*0840*/ 	.word	0x00021a20


	//   ....[81]....
        /*0844*/ 	.word	0x00021a50


	//   ....[82]....
        /*0848*/ 	.word	0x00021a80


	//   ....[83]....
        /*084c*/ 	.word	0x00021ab0


	//   ....[84]....
        /*0850*/ 	.word	0x00021b70


	//   ....[85]....
        /*0854*/ 	.word	0x00021b90


	//   ....[86]....
        /*0858*/ 	.word	0x00021c00


	//   ....[87]....
        /*085c*/ 	.word	0x000222a0


	//   ....[88]....
        /*0860*/ 	.word	0x00022710


	//   ....[89]....
        /*0864*/ 	.word	0x000227b0


	//   ....[90]....
        /*0868*/ 	.word	0x00022850


	//   ....[91]....
        /*086c*/ 	.word	0x000228f0


	//   ....[92]....
        /*0870*/ 	.word	0x000229d0


	//   ....[93]....
        /*0874*/ 	.word	0x00022a70


	//   ....[94]....
        /*0878*/ 	.word	0x00022b10


	//   ....[95]....
        /*087c*/ 	.word	0x00022bb0


	//   ....[96]....
        /*0880*/ 	.word	0x00022f50


	//   ....[97]....
        /*0884*/ 	.word	0x00023230


	//   ....[98]....
        /*0888*/ 	.word	0x00023620


	//   ....[99]....
        /*088c*/ 	.word	0x000236c0


	//   ....[100]....
        /*0890*/ 	.word	0x000237e0


	//   ....[101]....
        /*0894*/ 	.word	0x00023850


	//   ....[102]....
        /*0898*/ 	.word	0x000238c0


	//   ....[103]....
        /*089c*/ 	.word	0x00023930


	//   ....[104]....
        /*08a0*/ 	.word	0x000239a0


	//   ....[105]....
        /*08a4*/ 	.word	0x00023a20


	//   ....[106]....
        /*08a8*/ 	.word	0x00023ab0


	//   ....[107]....
        /*08ac*/ 	.word	0x00023b40


	//   ....[108]....
        /*08b0*/ 	.word	0x00023bb0


	//   ....[109]....
        /*08b4*/ 	.word	0x00023c20


	//   ....[110]....
        /*08b8*/ 	.word	0x00023c90


	//   ....[111]....
        /*08bc*/ 	.word	0x00023d10


	//   ....[112]....
        /*08c0*/ 	.word	0x00023d80


	//   ....[113]....
        /*08c4*/ 	.word	0x00023e20


	//   ....[114]....
        /*08c8*/ 	.word	0x00023eb0


	//   ....[115]....
        /*08cc*/ 	.word	0x00023fe0


	//----- nvinfo : EIATTR_REG_RECONFIG
	.align		4
.L_1313:
        /*08d0*/ 	.byte	0x01, 0x54
	.zero		2


	//----- nvinfo : EIATTR_SYSCALL_OFFSETS
	.align		4
        /*08d4*/ 	.byte	0x04, 0x46
        /*08d6*/ 	.short	(.L_1315 - .L_1314)


	//   ....[0]....
.L_1314:
        /*08d8*/ 	.word	0x00001a50


	//   ....[1]....
        /*08dc*/ 	.word	0x00001ba0


	//   ....[2]....
        /*08e0*/ 	.word	0x00007420


	//   ....[3]....
        /*08e4*/ 	.word	0x00007aa0


	//   ....[4]....
        /*08e8*/ 	.word	0x0001eb80


	//   ....[5]....
        /*08ec*/ 	.word	0x0001ecd0


	//   ....[6]....
        /*08f0*/ 	.word	0x0001ee00


	//   ....[7]....
        /*08f4*/ 	.word	0x0001ef30


	//----- nvinfo : EIATTR_MBARRIER_INSTR_OFFSETS
	.align		4
.L_1315:
        /*08f8*/ 	.byte	0x04, 0x39
        /*08fa*/ 	.short	(.L_1317 - .L_1316)


	//   ....[0]....
.L_1316:
        /*08fc*/ 	.word	0x000002e0
        /*0900*/ 	.word	0x000000ff
        /*0904*/ 	.word	0x00019c00
        /*0908*/ 	.short	0x0100
        /*090a*/ 	.byte	0x08
	.zero		1


	//   ....[1]....
        /*090c*/ 	.word	0x000002f0
        /*0910*/ 	.word	0x000000ff
        /*0914*/ 	.word	0x00019c20
        /*0918*/ 	.short	0x0100
        /*091a*/ 	.byte	0x08
	.zero		1


	//   ....[2]....
        /*091c*/ 	.word	0x000003e0
        /*0920*/ 	.word	0x000000ff
        /*0924*/ 	.word	0x00019c30
        /*0928*/ 	.short	0x0100
        /*092a*/ 	.byte	0x08
	.zero		1


	//   ....[3]....
        /*092c*/ 	.word	0x000003f0
        /*0930*/ 	.word	0x000000ff
        /*0934*/ 	.word	0x00019c40
        /*0938*/ 	.short	0x0100
        /*093a*/ 	.byte	0x08
	.zero		1


	//   ....[4]....
        /*093c*/ 	.word	0x00000400
        /*0940*/ 	.word	0x000000ff
        /*0944*/ 	.word	0x00019c38
        /*0948*/ 	.short	0x0100
        /*094a*/ 	.byte	0x08
	.zero		1


	//   ....[5]....
        /*094c*/ 	.word	0x00000410
        /*0950*/ 	.word	0x000000ff
        /*0954*/ 	.word	0x00019c48
        /*0958*/ 	.short	0x0100
        /*095a*/ 	.byte	0x08
	.zero		1


	//   ....[6]....
        /*095c*/ 	.word	0x00000540
        /*0960*/ 	.word	0x000000ff
        /*0964*/ 	.word	0x00019c50
        /*0968*/ 	.short	0x0100
        /*096a*/ 	.byte	0x08
	.zero		1


	//   ....[7]....
        /*096c*/ 	.word	0x00000550
        /*0970*/ 	.word	0x000000ff
        /*0974*/ 	.word	0x00019c60
        /*0978*/ 	.short	0x0100
        /*097a*/ 	.byte	0x08
	.zero		1


	//   ....[8]....
        /*097c*/ 	.word	0x00000560
        /*0980*/ 	.word	0x000000ff
        /*0984*/ 	.word	0x00019c58
        /*0988*/ 	.short	0x0100
        /*098a*/ 	.byte	0x08
	.zero		1


	//   ....[9]....
        /*098c*/ 	.word	0x00000570
        /*0990*/ 	.word	0x000000ff
        /*0994*/ 	.word	0x00019c68
        /*0998*/ 	.short	0x0100
        /*099a*/ 	.byte	0x08
	.zero		1


	//   ....[10]....
        /*099c*/ 	.word	0x00000660
        /*09a0*/ 	.word	0x000000ff
        /*09a4*/ 	.word	0x00019c70
        /*09a8*/ 	.short	0x0100
        /*09aa*/ 	.byte	0x06
	.zero		1


	//   ....[11]....
        /*09ac*/ 	.word	0x00000670
        /*09b0*/ 	.word	0x000000ff
        /*09b4*/ 	.word	0x00019c80
        /*09b8*/ 	.short	0x0100
        /*09ba*/ 	.byte	0x06
	.zero		1


	//   ....[12]....
        /*09bc*/ 	.word	0x00000680
        /*09c0*/ 	.word	0x000000ff
        /*09c4*/ 	.word	0x00019c78
        /*09c8*/ 	.short	0x0100
        /*09ca*/ 	.byte	0x06
	.zero		1


	//   ....[13]....
        /*09cc*/ 	.word	0x00000690
        /*09d0*/ 	.word	0x000000ff
        /*09d4*/ 	.word	0x00019c88
        /*09d8*/ 	.short	0x0100
        /*09da*/ 	.byte	0x06
	.zero		1


	//   ....[14]....
        /*09dc*/ 	.word	0x000007c0
        /*09e0*/ 	.word	0x000000ff
        /*09e4*/ 	.word	0x00019c90
        /*09e8*/ 	.short	0x0100
        /*09ea*/ 	.byte	0x08
	.zero		1


	//   ....[15]....
        /*09ec*/ 	.word	0x000007d0
        /*09f0*/ 	.word	0x000000ff
        /*09f4*/ 	.word	0x00019ca0
        /*09f8*/ 	.short	0x0100
        /*09fa*/ 	.byte	0x08
	.zero		1


	//   ....[16]....
        /*09fc*/ 	.word	0x000007e0
        /*0a00*/ 	.word	0x000000ff
        /*0a04*/ 	.word	0x00019c98
        /*0a08*/ 	.short	0x0100
        /*0a0a*/ 	.byte	0x08
	.zero		1


	//   ....[17]....
        /*0a0c*/ 	.word	0x000007f0
        /*0a10*/ 	.word	0x000000ff
        /*0a14*/ 	.word	0x00019ca8
        /*0a18*/ 	.short	0x0100
        /*0a1a*/ 	.byte	0x08
	.zero		1


	//   ....[18]....
        /*0a1c*/ 	.word	0x00000920
        /*0a20*/ 	.word	0x000000ff
        /*0a24*/ 	.word	0x00019cb0
        /*0a28*/ 	.short	0x0100
        /*0a2a*/ 	.byte	0x08
	.zero		1


	//   ....[19]....
        /*0a2c*/ 	.word	0x00000930
        /*0a30*/ 	.word	0x000000ff
        /*0a34*/ 	.word	0x00019cc0
        /*0a38*/ 	.short	0x0100
        /*0a3a*/ 	.byte	0x08
	.zero		1


	//   ....[20]....
        /*0a3c*/ 	.word	0x00000940
        /*0a40*/ 	.word	0x000000ff
        /*0a44*/ 	.word	0x00019cb8
        /*0a48*/ 	.short	0x0100
        /*0a4a*/ 	.byte	0x08
	.zero		1


	//   ....[21]....
        /*0a4c*/ 	.word	0x00000950
        /*0a50*/ 	.word	0x000000ff
        /*0a54*/ 	.word	0x00019cc8
        /*0a58*/ 	.short	0x0100
        /*0a5a*/ 	.byte	0x08
	.zero		1


	//   ....[22]....
        /*0a5c*/ 	.word	0x00002a50
        /*0a60*/ 	.word	0x00000056
        /*0a64*/ 	.word	0x00019c90
        /*0a68*/ 	.short	0x010a
        /*0a6a*/ 	.byte	0x3f
	.zero		1


	//   ....[23]....
        /*0a6c*/ 	.word	0x000044a0
        /*0a70*/ 	.word	0x00000056
        /*0a74*/ 	.word	0x00019c90
        /*0a78*/ 	.short	0x010a
        /*0a7a*/ 	.byte	0x3f
	.zero		1


	//   ....[24]....
        /*0a7c*/ 	.word	0x00006620
        /*0a80*/ 	.word	0x00000056
        /*0a84*/ 	.word	0x00019c90
        /*0a88*/ 	.short	0x010a
        /*0a8a*/ 	.byte	0x3f
	.zero		1


	//   ....[25]....
        /*0a8c*/ 	.word	0x000067d0
        /*0a90*/ 	.word	0x00000008
        /*0a94*/ 	.word	0x00000000
        /*0a98*/ 	.short	0x0101
        /*0a9a*/ 	.byte	0x3f
	.zero		1


	//   ....[26]....
        /*0a9c*/ 	.word	0x00006810
        /*0aa0*/ 	.word	0x00000056
        /*0aa4*/ 	.word	0x00019cb0
        /*0aa8*/ 	.short	0x010a
        /*0aaa*/ 	.byte	0x3f
	.zero		1


	//   ....[27]....
        /*0aac*/ 	.word	0x00006b00
        /*0ab0*/ 	.word	0x00000056
        /*0ab4*/ 	.word	0x00000000
        /*0ab8*/ 	.short	0x0101
        /*0aba*/ 	.byte	0x3f
	.zero		1


	//   ....[28]....
        /*0abc*/ 	.word	0x00007760
        /*0ac0*/ 	.word	0x00000011
        /*0ac4*/ 	.word	0x00019c00
        /*0ac8*/ 	.short	0x010a
        /*0aca*/ 	.byte	0x3f
	.zero		1


	//   ....[29]....
        /*0acc*/ 	.word	0x000077b0
        /*0ad0*/ 	.word	0x00000011
        /*0ad4*/ 	.word	0x00019c00
        /*0ad8*/ 	.short	0x010a
        /*0ada*/ 	.byte	0x3f
	.zero		1


	//   ....[30]....
        /*0adc*/ 	.word	0x00008190
        /*0ae0*/ 	.word	0x00000011
        /*0ae4*/ 	.word	0x00019c00
        /*0ae8*/ 	.short	0x010a
        /*0aea*/ 	.byte	0x3f
	.zero		1


	//   ....[31]....
        /*0aec*/ 	.word	0x00009f70
        /*0af0*/ 	.word	0x00000011
        /*0af4*/ 	.word	0x00019c00
        /*0af8*/ 	.short	0x010a
        /*0afa*/ 	.byte	0x3f
	.zero		1


	//   ....[32]....
        /*0afc*/ 	.word	0x0000c140
        /*0b00*/ 	.word	0x0000000c
        /*0b04*/ 	.word	0x00019c30
        /*0b08*/ 	.short	0x010a
        /*0b0a*/ 	.byte	0x3f
	.zero		1


	//   ....[33]....
        /*0b0c*/ 	.word	0x0000c1b0
        /*0b10*/ 	.word	0x0000000c
        /*0b14*/ 	.word	0x00019c30
        /*0b18*/ 	.short	0x010a
        /*0b1a*/ 	.byte	0x3f
	.zero		1


	//   ....[34]....
        /*0b1c*/ 	.word	0x0000c980
        /*0b20*/ 	.word	0x0000000c
        /*0b24*/ 	.word	0x00000000
        /*0b28*/ 	.short	0x0101
        /*0b2a*/ 	.byte	0x3f
	.zero		1


	//   ....[35]....
        /*0b2c*/ 	.word	0x0000fbd0
        /*0b30*/ 	.word	0x0000000d
        /*0b34*/ 	.word	0x00019c30
        /*0b38*/ 	.short	0x010a
        /*0b3a*/ 	.byte	0x3f
	.zero		1


	//   ....[36]....
        /*0b3c*/ 	.word	0x0000fc50
        /*0b40*/ 	.word	0x0000000d
        /*0b44*/ 	.word	0x00019c30
        /*0b48*/ 	.short	0x010a
        /*0b4a*/ 	.byte	0x3f
	.zero		1


	//   ....[37]....
        /*0b4c*/ 	.word	0x0000fe50
        /*0b50*/ 	.word	0x00000016
        /*0b54*/ 	.word	0x00019c50
        /*0b58*/ 	.short	0x010a
        /*0b5a*/ 	.byte	0x3f
	.zero		1


	//   ....[38]....
        /*0b5c*/ 	.word	0x0000fea0
        /*0b60*/ 	.word	0x00000016
        /*0b64*/ 	.word	0x00019c50
        /*0b68*/ 	.short	0x010a
        /*0b6a*/ 	.byte	0x3f
	.zero		1


	//   ....[39]....
        /*0b6c*/ 	.word	0x000107d0
        /*0b70*/ 	.word	0x0000002a
        /*0b74*/ 	.word	0x00000000
        /*0b78*/ 	.short	0x0101
        /*0b7a*/ 	.byte	0x3f
	.zero		1


	//   ....[40]....
        /*0b7c*/ 	.word	0x00012c60
        /*0b80*/ 	.word	0x00000016
        /*0b84*/ 	.word	0x00000000
        /*0b88*/ 	.short	0x0101
        /*0b8a*/ 	.byte	0x3f
	.zero		1


	//   ....[41]....
        /*0b8c*/ 	.word	0x00013570
        /*0b90*/ 	.word	0x00000005
        /*0b94*/ 	.word	0x00019c30
        /*0b98*/ 	.short	0x010a
        /*0b9a*/ 	.byte	0x3f
	.zero		1


	//   ....[42]....
        /*0b9c*/ 	.word	0x000135f0
        /*0ba0*/ 	.word	0x00000005
        /*0ba4*/ 	.word	0x00019c30
        /*0ba8*/ 	.short	0x010a
        /*0baa*/ 	.byte	0x3f
	.zero		1


	//   ....[43]....
        /*0bac*/ 	.word	0x000137f0
        /*0bb0*/ 	.word	0x00000098
        /*0bb4*/ 	.word	0x00019c50
        /*0bb8*/ 	.short	0x010a
        /*0bba*/ 	.byte	0x3f
	.zero		1


	//   ....[44]....
        /*0bbc*/ 	.word	0x00013840
        /*0bc0*/ 	.word	0x00000098
        /*0bc4*/ 	.word	0x00019c50
        /*0bc8*/ 	.short	0x010a
        /*0bca*/ 	.byte	0x3f
	.zero		1


	//   ....[45]....
        /*0bcc*/ 	.word	0x00014cb0
        /*0bd0*/ 	.word	0x00000054
        /*0bd4*/ 	.word	0x00000000
        /*0bd8*/ 	.short	0x0101
        /*0bda*/ 	.byte	0x3f
	.zero		1


	//   ....[46]....
        /*0bdc*/ 	.word	0x00015970
        /*0be0*/ 	.word	0x00000098
        /*0be4*/ 	.word	0x00000000
        /*0be8*/ 	.short	0x0101
        /*0bea*/ 	.byte	0x3f
	.zero		1


	//   ....[47]....
        /*0bec*/ 	.word	0x00015b70
        /*0bf0*/ 	.word	0x00000005
        /*0bf4*/ 	.word	0x00019c30
        /*0bf8*/ 	.short	0x010a
        /*0bfa*/ 	.byte	0x3f
	.zero		1


	//   ....[48]....
        /*0bfc*/ 	.word	0x00015bf0
        /*0c00*/ 	.word	0x00000005
        /*0c04*/ 	.word	0x00019c30
        /*0c08*/ 	.short	0x010a
        /*0c0a*/ 	.byte	0x3f
	.zero		1


	//   ....[49]....
        /*0c0c*/ 	.word	0x00015df0
        /*0c10*/ 	.word	0x0000009a
        /*0c14*/ 	.word	0x00019c50
        /*0c18*/ 	.short	0x010a
        /*0c1a*/ 	.byte	0x3f
	.zero		1


	//   ....[50]....
        /*0c1c*/ 	.word	0x00015e40
        /*0c20*/ 	.word	0x0000009a
        /*0c24*/ 	.word	0x00019c50
        /*0c28*/ 	.short	0x010a
        /*0c2a*/ 	.byte	0x3f
	.zero		1


	//   ....[51]....
        /*0c2c*/ 	.word	0x00016710
        /*0c30*/ 	.word	0x0000002c
        /*0c34*/ 	.word	0x00000000
        /*0c38*/ 	.short	0x0101
        /*0c3a*/ 	.byte	0x3f
	.zero		1


	//   ....[52]....
        /*0c3c*/ 	.word	0x00018c00
        /*0c40*/ 	.word	0x0000009a
        /*0c44*/ 	.word	0x00000000
        /*0c48*/ 	.short	0x0101
        /*0c4a*/ 	.byte	0x3f
	.zero		1


	//   ....[53]....
        /*0c4c*/ 	.word	0x000191d0
        /*0c50*/ 	.word	0x00000002
        /*0c54*/ 	.word	0x00019c50
        /*0c58*/ 	.short	0x010a
        /*0c5a*/ 	.byte	0x3f
	.zero		1


	//   ....[54]....
        /*0c5c*/ 	.word	0x00019220
        /*0c60*/ 	.word	0x00000002
        /*0c64*/ 	.word	0x00019c50
        /*0c68*/ 	.short	0x010a
        /*0c6a*/ 	.byte	0x3f
	.zero		1


	//   ....[55]....
        /*0c6c*/ 	.word	0x00019b30
        /*0c70*/ 	.word	0x00000002
        /*0c74*/ 	.word	0x00000000
        /*0c78*/ 	.short	0x0101
        /*0c7a*/ 	.byte	0x3f
	.zero		1


	//   ....[56]....
        /*0c7c*/ 	.word	0x0001ae70
        /*0c80*/ 	.word	0x00000000
        /*0c84*/ 	.word	0x00000000
        /*0c88*/ 	.short	0x0101
        /*0c8a*/ 	.byte	0x3f
	.zero		1


	//   ....[57]....
        /*0c8c*/ 	.word	0x0001d290
        /*0c90*/ 	.word	0x0000000d
        /*0c94*/ 	.word	0x00019c20
        /*0c98*/ 	.short	0x010a
        /*0c9a*/ 	.byte	0x3f
	.zero		1


	//   ....[58]....
        /*0c9c*/ 	.word	0x0001d320
        /*0ca0*/ 	.word	0x0000000b
        /*0ca4*/ 	.word	0x00019ca0
        /*0ca8*/ 	.short	0x010a
        /*0caa*/ 	.byte	0x3f
	.zero		1


	//   ....[59]....
        /*0cac*/ 	.word	0x0001d770
        /*0cb0*/ 	.word	0x0000000b
        /*0cb4*/ 	.word	0x00019cc0
        /*0cb8*/ 	.short	0x010a
        /*0cba*/ 	.byte	0x3f
	.zero		1


	//   ....[60]....
        /*0cbc*/ 	.word	0x0001dc90
        /*0cc0*/ 	.word	0x0000000b
        /*0cc4*/ 	.word	0x00019ca0
        /*0cc8*/ 	.short	0x010a
        /*0cca*/ 	.byte	0x3f
	.zero		1


	//   ....[61]....
        /*0ccc*/ 	.word	0x0001e0d0
        /*0cd0*/ 	.word	0x0000000b
        /*0cd4*/ 	.word	0x00019cc0
        /*0cd8*/ 	.short	0x010a
        /*0cda*/ 	.byte	0x3f
	.zero		1


	//   ....[62]....
        /*0cdc*/ 	.word	0x0001f5f0
        /*0ce0*/ 	.word	0x00000006
        /*0ce4*/ 	.word	0x00019c80
        /*0ce8*/ 	.short	0x010a
        /*0cea*/ 	.byte	0x3f
	.zero		1


	//   ....[63]....
        /*0cec*/ 	.word	0x0001f850
        /*0cf0*/ 	.word	0x00000006
        /*0cf4*/ 	.word	0x00019c40
        /*0cf8*/ 	.short	0x010a
        /*0cfa*/ 	.byte	0x3f
	.zero		1


	//   ....[64]....
        /*0cfc*/ 	.word	0x0001fd20
        /*0d00*/ 	.word	0x0000001d
        /*0d04*/ 	.word	0x00019c20
        /*0d08*/ 	.short	0x010a
        /*0d0a*/ 	.byte	0x3f
	.zero		1


	//   ....[65]....
        /*0d0c*/ 	.word	0x0001ffe0
        /*0d10*/ 	.word	0x00000005
        /*0d14*/ 	.word	0x00019c80
        /*0d18*/ 	.short	0x010a
        /*0d1a*/ 	.byte	0x3f
	.zero		1


	//   ....[66]....
        /*0d1c*/ 	.word	0x00020430
        /*0d20*/ 	.word	0x00000005
        /*0d24*/ 	.word	0x00019c40
        /*0d28*/ 	.short	0x010a
        /*0d2a*/ 	.byte	0x3f
	.zero		1


	//   ....[67]....
        /*0d2c*/ 	.word	0x000208d0
        /*0d30*/ 	.word	0x0000000d
        /*0d34*/ 	.word	0x00019c70
        /*0d38*/ 	.short	0x010a
        /*0d3a*/ 	.byte	0x3f
	.zero		1


	//   ....[68]....
        /*0d3c*/ 	.word	0x00020950
        /*0d40*/ 	.word	0x0000000d
        /*0d44*/ 	.word	0x00019c60
        /*0d48*/ 	.short	0x010a
        /*0d4a*/ 	.byte	0x3f
	.zero		1


	//   ....[69]....
        /*0d4c*/ 	.word	0x00020dc0
        /*0d50*/ 	.word	0x0000000d
        /*0d54*/ 	.word	0x00019c50
        /*0d58*/ 	.short	0x0101
        /*0d5a*/ 	.byte	0x3f
	.zero		1


	//   ....[70]....
        /*0d5c*/ 	.word	0x00020e20
        /*0d60*/ 	.word	0x0000000d
        /*0d64*/ 	.word	0x00000000
        /*0d68*/ 	.short	0x0101
        /*0d6a*/ 	.byte	0x3f
	.zero		1


	//   ....[71]....
        /*0d6c*/ 	.word	0x00020fe0
        /*0d70*/ 	.word	0x00000000
        /*0d74*/ 	.word	0x00019c70
        /*0d78*/ 	.short	0x010a
        /*0d7a*/ 	.byte	0x3f
	.zero		1


	//   ....[72]....
        /*0d7c*/ 	.word	0x00021050
        /*0d80*/ 	.word	0x00000000
        /*0d84*/ 	.word	0x00019c60
        /*0d88*/ 	.short	0x010a
        /*0d8a*/ 	.byte	0x3f
	.zero		1


	//   ....[73]....
        /*0d8c*/ 	.word	0x000214c0
        /*0d90*/ 	.word	0x00000000
        /*0d94*/ 	.word	0x00019c50
        /*0d98*/ 	.short	0x0101
        /*0d9a*/ 	.byte	0x3f
	.zero		1


	//   ....[74]....
        /*0d9c*/ 	.word	0x00021550
        /*0da0*/ 	.word	0x00000002
        /*0da4*/ 	.word	0x00000000
        /*0da8*/ 	.short	0x0101
        /*0daa*/ 	.byte	0x3f
	.zero		1


	//   ....[75]....
        /*0dac*/ 	.word	0x00022220
        /*0db0*/ 	.word	0x00000006
        /*0db4*/ 	.word	0x00019c20
        /*0db8*/ 	.short	0x010a
        /*0dba*/ 	.byte	0x3f
	.zero		1


	//   ....[76]....
        /*0dbc*/ 	.word	0x000223b0
        /*0dc0*/ 	.word	0x00000005
        /*0dc4*/ 	.word	0x00000000
        /*0dc8*/ 	.short	0x010a
        /*0dca*/ 	.byte	0x3f
	.zero		1


	//   ....[77]....
        /*0dcc*/ 	.word	0x00022420
        /*0dd0*/ 	.word	0x00000009
        /*0dd4*/ 	.word	0x00000000
        /*0dd8*/ 	.short	0x010a
        /*0dda*/ 	.byte	0x3f
	.zero		1


	//   ....[78]....
        /*0ddc*/ 	.word	0x00022470
        /*0de0*/ 	.word	0x00000011
        /*0de4*/ 	.word	0x00019c60
        /*0de8*/ 	.short	0x010a
        /*0dea*/ 	.byte	0x3f
	.zero		1


	//   ....[79]....
        /*0dec*/ 	.word	0x000224c0
        /*0df0*/ 	.word	0x00000007
        /*0df4*/ 	.word	0x00019c60
        /*0df8*/ 	.short	0x010a
        /*0dfa*/ 	.byte	0x3f
	.zero		1


	//   ....[80]....
        /*0dfc*/ 	.word	0x00022500
        /*0e00*/ 	.word	0x00000011
        /*0e04*/ 	.word	0x00019c80
        /*0e08*/ 	.short	0x010a
        /*0e0a*/ 	.byte	0x3f
	.zero		1


	//   ....[81]....
        /*0e0c*/ 	.word	0x00022520
        /*0e10*/ 	.word	0x00000007
        /*0e14*/ 	.word	0x00019c80
        /*0e18*/ 	.short	0x010a
        /*0e1a*/ 	.byte	0x3f
	.zero		1


	//   ....[82]....
        /*0e1c*/ 	.word	0x00022580
        /*0e20*/ 	.word	0x00000056
        /*0e24*/ 	.word	0x00019c90
        /*0e28*/ 	.short	0x010a
        /*0e2a*/ 	.byte	0x3f
	.zero		1


	//   ....[83]....
        /*0e2c*/ 	.word	0x000225d0
        /*0e30*/ 	.word	0x00000056
        /*0e34*/ 	.word	0x00019c90
        /*0e38*/ 	.short	0x010a
        /*0e3a*/ 	.byte	0x3f
	.zero		1


	//   ....[84]....
        /*0e3c*/ 	.word	0x00022620
        /*0e40*/ 	.word	0x00000056
        /*0e44*/ 	.word	0x00019c90
        /*0e48*/ 	.short	0x010a
        /*0e4a*/ 	.byte	0x3f
	.zero		1


	//   ....[85]....
        /*0e4c*/ 	.word	0x00022670
        /*0e50*/ 	.word	0x00000056
        /*0e54*/ 	.word	0x00019cb0
        /*0e58*/ 	.short	0x010a
        /*0e5a*/ 	.byte	0x3f
	.zero		1


	//   ....[86]....
        /*0e5c*/ 	.word	0x00022930
        /*0e60*/ 	.word	0x00000011
        /*0e64*/ 	.word	0x00019c00
        /*0e68*/ 	.short	0x010a
        /*0e6a*/ 	.byte	0x3f
	.zero		1


	//   ....[87]....
        /*0e6c*/ 	.word	0x00022bf0
        /*0e70*/ 	.word	0x00000011
        /*0e74*/ 	.word	0x00019c00
        /*0e78*/ 	.short	0x010a
        /*0e7a*/ 	.byte	0x3f
	.zero		1


	//   ....[88]....
        /*0e7c*/ 	.word	0x00022c40
        /*0e80*/ 	.word	0x0000000c
        /*0e84*/ 	.word	0x00019c30
        /*0e88*/ 	.short	0x010a
        /*0e8a*/ 	.byte	0x3f
	.zero		1


	//   ....[89]....
        /*0e8c*/ 	.word	0x00022c90
        /*0e90*/ 	.word	0x0000000d
        /*0e94*/ 	.word	0x00019c30
        /*0e98*/ 	.short	0x010a
        /*0e9a*/ 	.byte	0x3f
	.zero		1


	//   ....[90]....
        /*0e9c*/ 	.word	0x00022ce0
        /*0ea0*/ 	.word	0x00000016
        /*0ea4*/ 	.word	0x00019c50
        /*0ea8*/ 	.short	0x010a
        /*0eaa*/ 	.byte	0x3f
	.zero		1


	//   ....[91]....
        /*0eac*/ 	.word	0x00022d30
        /*0eb0*/ 	.word	0x00000005
        /*0eb4*/ 	.word	0x00019c30
        /*0eb8*/ 	.short	0x010a
        /*0eba*/ 	.byte	0x3f
	.zero		1


	//   ....[92]....
        /*0ebc*/ 	.word	0x00022d80
        /*0ec0*/ 	.word	0x00000098
        /*0ec4*/ 	.word	0x00019c50
        /*0ec8*/ 	.short	0x010a
        /*0eca*/ 	.byte	0x3f
	.zero		1


	//   ....[93]....
        /*0ecc*/ 	.word	0x00022dd0
        /*0ed0*/ 	.word	0x00000005
        /*0ed4*/ 	.word	0x00019c30
        /*0ed8*/ 	.short	0x010a
        /*0eda*/ 	.byte	0x3f
	.zero		1


	//   ....[94]....
        /*0edc*/ 	.word	0x00022e20
        /*0ee0*/ 	.word	0x0000009a
        /*0ee4*/ 	.word	0x00019c50
        /*0ee8*/ 	.short	0x010a
        /*0eea*/ 	.byte	0x3f
	.zero		1


	//   ....[95]....
        /*0eec*/ 	.word	0x00022e70
        /*0ef0*/ 	.word	0x00000002
        /*0ef4*/ 	.word	0x00019c50
        /*0ef8*/ 	.short	0x010a
        /*0efa*/ 	.byte	0x3f
	.zero		1


	//   ....[96]....
        /*0efc*/ 	.word	0x00023010
        /*0f00*/ 	.word	0x0000000d
        /*0f04*/ 	.word	0x00019c20
        /*0f08*/ 	.short	0x010a
        /*0f0a*/ 	.byte	0x3f
	.zero		1


	//   ....[97]....
        /*0f0c*/ 	.word	0x00023060
        /*0f10*/ 	.word	0x0000000b
        /*0f14*/ 	.word	0x00019ca0
        /*0f18*/ 	.short	0x010a
        /*0f1a*/ 	.byte	0x3f
	.zero		1


	//   ....[98]....
        /*0f1c*/ 	.word	0x000230b0
        /*0f20*/ 	.word	0x0000000b
        /*0f24*/ 	.word	0x00019cc0
        /*0f28*/ 	.short	0x010a
        /*0f2a*/ 	.byte	0x3f
	.zero		1


	//   ....[99]....
        /*0f2c*/ 	.word	0x00023100
        /*0f30*/ 	.word	0x0000000b
        /*0f34*/ 	.word	0x00019ca0
        /*0f38*/ 	.short	0x010a
        /*0f3a*/ 	.byte	0x3f
	.zero		1


	//   ....[100]....
        /*0f3c*/ 	.word	0x00023150
        /*0f40*/ 	.word	0x0000000b
        /*0f44*/ 	.word	0x00019cc0
        /*0f48*/ 	.short	0x010a
        /*0f4a*/ 	.byte	0x3f
	.zero		1


	//   ....[101]....
        /*0f4c*/ 	.word	0x000232f0
        /*0f50*/ 	.word	0x00000006
        /*0f54*/ 	.word	0x00019c80
        /*0f58*/ 	.short	0x010a
        /*0f5a*/ 	.byte	0x3f
	.zero		1


	//   ....[102]....
        /*0f5c*/ 	.word	0x00023340
        /*0f60*/ 	.word	0x00000006
        /*0f64*/ 	.word	0x00019c40
        /*0f68*/ 	.short	0x010a
        /*0f6a*/ 	.byte	0x3f
	.zero		1


	//   ....[103]....
        /*0f6c*/ 	.word	0x00023390
        /*0f70*/ 	.word	0x0000001d
        /*0f74*/ 	.word	0x00019c20
        /*0f78*/ 	.short	0x010a
        /*0f7a*/ 	.byte	0x3f
	.zero		1


	//   ....[104]....
        /*0f7c*/ 	.word	0x000233e0
        /*0f80*/ 	.word	0x00000005
        /*0f84*/ 	.word	0x00019c80
        /*0f88*/ 	.short	0x010a
        /*0f8a*/ 	.byte	0x3f
	.zero		1


	//   ....[105]....
        /*0f8c*/ 	.word	0x00023430
        /*0f90*/ 	.word	0x00000005
        /*0f94*/ 	.word	0x00019c40
        /*0f98*/ 	.short	0x010a
        /*0f9a*/ 	.byte	0x3f
	.zero		1


	//   ....[106]....
        /*0f9c*/ 	.word	0x00023480
        /*0fa0*/ 	.word	0x0000000d
        /*0fa4*/ 	.word	0x00019c70
        /*0fa8*/ 	.short	0x010a
        /*0faa*/ 	.byte	0x3f
	.zero		1


	//   ....[107]....
        /*0fac*/ 	.word	0x000234d0
        /*0fb0*/ 	.word	0x0000000d
        /*0fb4*/ 	.word	0x00019c60
        /*0fb8*/ 	.short	0x010a
        /*0fba*/ 	.byte	0x3f
	.zero		1


	//   ....[108]....
        /*0fbc*/ 	.word	0x00023520
        /*0fc0*/ 	.word	0x00000000
        /*0fc4*/ 	.word	0x00019c70
        /*0fc8*/ 	.short	0x010a
        /*0fca*/ 	.byte	0x3f
	.zero		1


	//   ....[109]....
        /*0fcc*/ 	.word	0x00023570
        /*0fd0*/ 	.word	0x00000000
        /*0fd4*/ 	.word	0x00019c60
        /*0fd8*/ 	.short	0x010a
        /*0fda*/ 	.byte	0x3f
	.zero		1


	//   ....[110]....
        /*0fdc*/ 	.word	0x00023f00
        /*0fe0*/ 	.word	0x00000006
        /*0fe4*/ 	.word	0x00019c20
        /*0fe8*/ 	.short	0x010a
        /*0fea*/ 	.byte	0x3f
	.zero		1


	//   ....[111]....
        /*0fec*/ 	.word	0x000240a0
        /*0ff0*/ 	.word	0x00000005
        /*0ff4*/ 	.word	0x00000000
        /*0ff8*/ 	.short	0x010a
        /*0ffa*/ 	.byte	0x3f
	.zero		1


	//   ....[112]....
        /*0ffc*/ 	.word	0x000240f0
        /*1000*/ 	.word	0x00000009
        /*1004*/ 	.word	0x00000000
        /*1008*/ 	.short	0x010a
        /*100a*/ 	.byte	0x3f
	.zero		1


	//   ....[113]....
        /*100c*/ 	.word	0x00024140
        /*1010*/ 	.word	0x00000011
        /*1014*/ 	.word	0x00019c60
        /*1018*/ 	.short	0x010a
        /*101a*/ 	.byte	0x3f
	.zero		1


	//   ....[114]....
        /*101c*/ 	.word	0x00024190
        /*1020*/ 	.word	0x00000007
        /*1024*/ 	.word	0x00019c60
        /*1028*/ 	.short	0x010a
        /*102a*/ 	.byte	0x3f
	.zero		1


	//   ....[115]....
        /*102c*/ 	.word	0x000241e0
        /*1030*/ 	.word	0x00000011
        /*1034*/ 	.word	0x00019c80
        /*1038*/ 	.short	0x010a
        /*103a*/ 	.byte	0x3f
	.zero		1


	//----- nvinfo : EIATTR_NUM_MBARRIERS
	.align		4
.L_1317:
        /*103c*/ 	.byte	0x03, 0x38
        /*103e*/ 	.short	0x0016


	//----- nvinfo : EIATTR_EXIT_INSTR_OFFSETS
	.align		4
        /*1040*/ 	.byte	0x04, 0x1c
        /*1042*/ 	.short	(.L_1319 - .L_1318)


	//   ....[0]....
.L_1318:
        /*1044*/ 	.word	0x00022570


	//----- nvinfo : EIATTR_MAX_THREADS
	.align		4
.L_1319:
        /*1048*/ 	.byte	0x04, 0x05
        /*104a*/ 	.short	(.L_1321 - .L_1320)
.L_1320:
        /*104c*/ 	.word	0x00000200
        /*1050*/ 	.word	0x00000001
        /*1054*/ 	.word	0x00000001


	//----- nvinfo : EIATTR_CRS_STACK_SIZE
	.align		4
.L_1321:
        /*1058*/ 	.byte	0x04, 0x1e
        /*105a*/ 	.short	(.L_1323 - .L_1322)
.L_1322:
        /*105c*/ 	.word	0x00000000


	//----- nvinfo : EIATTR_CBANK_PARAM_SIZE
	.align		4
.L_1323:
        /*1060*/ 	.byte	0x03, 0x19
        /*1062*/ 	.short	0x0a70


	//----- nvinfo : EIATTR_PARAM_CBANK
	.align		4
        /*1064*/ 	.byte	0x04, 0x0a
        /*1066*/ 	.short	(.L_1325 - .L_1324)
	.align		4
.L_1324:
        /*1068*/ 	.word	index@(.nv.constant0._ZN7cutlass13device_kernelIN5flash11enable_sm90INS1_16FlashAttnFwdSm90INS1_25CollectiveMainloopFwdSm90ILi2EN4cute5tupleIJNS5_1CILi1EEES8_S8_EEENS6_IJNS7_ILi192EEENS7_ILi128EEENS7_ILi96EEEEEELi96ENS_12float_e4m3_tEfNS_4arch4Sm90ELb0ELb1ELb1ELb1ELb0ELb1ELb0ELb1ELb1ELb0ELb0ELb0EEENS1_21CollectiveEpilogueFwdINS6_IJSA_SC_SB_EEES9_NS_10bfloat16_tESG_Li384ELb1ELb0ELb0ELb1EEENS1_36VarlenDynamicPersistentTileSchedulerILi192ELi128ELi384ELi128ELb0ELb0ELb1ELb1ELb0ELb1EEEEEEEEEvNT_6ParamsE)
        /*106c*/ 	.short	0x0210
        /*106e*/ 	.short	0x0a70


	//----- nvinfo : EIATTR_SW_WAR
	.align		4
.L_1325:
        /*1070*/ 	.byte	0x04, 0x36
        /*1072*/ 	.short	(.L_1327 - .L_1326)
.L_1326:
        /*1074*/ 	.word	0x00000008
.L_1327:


//--------------------- .nv.info._ZN7cutlass13device_kernelIN5flash11enable_sm90INS1_16FlashAttnFwdSm90INS1_25CollectiveMainloopFwdSm90ILi2EN4cute5tupleIJNS5_1CILi1EEES8_S8_EEENS6_IJNS7_ILi192EEENS7_ILi128EEENS7_ILi96EEEEEELi96ENS_12float_e4m3_tEfNS_4arch4Sm90ELb1ELb0ELb1ELb0ELb0ELb0ELb0ELb1ELb1ELb0ELb0ELb0EEENS1_21CollectiveEpilogueFwdINS6_IJSA_SC_SB_EEES9_NS_10bfloat16_tESG_Li384ELb0ELb0ELb0ELb1EEENS1_30DynamicPersistentTileSchedulerILi384ELi128ELb0ELb0ELb1EEEEEEEEEvNT_6ParamsE --------------------------
	.section	.nv.info._ZN7cutlass13device_kernelIN5flash11enable_sm90INS1_16FlashAttnFwdSm90INS1_25CollectiveMainloopFwdSm90ILi2EN4cute5tupleIJNS5_1CILi1EEES8_S8_EEENS6_IJNS7_ILi192EEENS7_ILi128EEENS7_ILi96EEEEEELi96ENS_12float_e4m3_tEfNS_4arch4Sm90ELb1ELb0ELb1ELb0ELb0ELb0ELb0ELb1ELb1ELb0ELb0ELb0EEENS1_21CollectiveEpilogueFwdINS6_IJSA_SC_SB_EEES9_NS_10bfloat16_tESG_Li384ELb0ELb0ELb0ELb1EEENS1_30DynamicPersistentTileSchedulerILi384ELi128ELb0ELb0ELb1EEEEEEEEEvNT_6ParamsE,"",@"SHT_CUDA_INFO"
	.sectionflags	@""
	.align	4


	//----- nvinfo : EIATTR_CUDA_API_VERSION
	.align		4
        /*0000*/ 	.byte	0x04, 0x37
        /*0002*/ 	.short	(.L_1329 - .L_1328)
.L_1328:
        /*0004*/ 	.word	0x00000082


	//----- nvinfo : EIATTR_KPARAM_INFO
	.align		4
.L_1329:
        /*0008*/ 	.byte	0x04, 0x17
        /*000a*/ 	.short	(.L_1331 - .L_1330)
.L_1330:
        /*000c*/ 	.word	0x00000000
        /*0010*/ 	.short	0x0000
        /*0012*/ 	.short	0x0070
        /*0014*/ 	.byte	0x00, 0xf0, 0x01, 0x2e


	//----- nvinfo : EIATTR_SPARSE_MMA_MASK
	.align		4
.L_1331:
        /*0018*/ 	.byte	0x03, 0x50
        /*001a*/ 	.short	0x0000


	//----- nvinfo : EIATTR_MAXREG_COUNT
	.align		4
        /*001c*/ 	.byte	0x03, 0x1b
        /*001e*/ 	.short	0x0080


	//----- nvinfo : EIATTR_NUM_BARRIERS
	.align		4
        /*0020*/ 	.byte	0x02, 0x4c
        /*0022*/ 	.byte	0x09
	.zero		1


	//----- nvinfo : EIATTR_EXTERNS
	.align		4
        /*0024*/ 	.byte	0x04, 0x0f
        /*0026*/ 	.short	(.L_1333 - .L_1332)


	//   ....[0]....
	.align		4
.L_1332:
        /*0028*/ 	.word	index@(__assertfail)


	//----- nvinfo : EIATTR_ANNOTATIONS
	.align		4
.L_1333:
        /*002c*/ 	.byte	0x04, 0x55
        /*002e*/ 	.short	(.L_1335 - .L_1334)


	//   ....[0]....
.L_1334:
        /*0030*/ 	.word	0x00000001
        /*0034*/ 	.byte	0x50, 0x09, 0x00, 0x00, 0x01, 0x00, 0x00, 0x00, 0x20, 0x0a, 0x00, 0x00, 0x01, 0x00, 0x00, 0x00
        /*0044*/ 	.byte	0xa0, 0xb2, 0x00, 0x00, 0x01, 0x00, 0x00, 0x00, 0xb0, 0xb2, 0x00, 0x00, 0x01, 0x00, 0x00, 0x00
        /*0054*/ 	.byte	0xf0, 0xb2, 0x00, 0x00, 0x01, 0x00, 0x00, 0x00, 0x20, 0xb5, 0x00, 0x00, 0x01, 0x00, 0x00, 0x00
        /*0064*/ 	.byte	0x30, 0xb5, 0x00, 0x00, 0x01, 0x00, 0x00, 0x00, 0x60, 0xca, 0x00, 0x00, 0x01, 0x00, 0x00, 0x00
        /*0074*/ 	.byte	0xa0, 0xca, 0x00, 0x00, 0x01, 0x00, 0x00, 0x00, 0xd0, 0xd5, 0x00, 0x00, 0x01, 0x00, 0x00, 0x00
        /*0084*/ 	.byte	0x50, 0xdb, 0x00, 0x00, 0x01, 0x00, 0x00, 0x00, 0xd0, 0xe1, 0x00, 0x00, 0x01, 0x00, 0x00, 0x00
        /*0094*/ 	.byte	0x50, 0xe3, 0x00, 0x00, 0x01, 0x00, 0x00, 0x00, 0xf0, 0xe4, 0x00, 0x00


	//----- nvinfo : EIATTR_MERCURY_ISA_VERSION
	.align		4
.L_1335:
        /*00a0*/ 	.byte	0x03, 0x5f
        /*00a2*/ 	.short	0x0101


	//----- nvinfo : EIATTR_INT_WARP_WIDE_INSTR_OFFSETS
	.align		4
        /*00a4*/ 	.byte	0x04, 0x31
        /*00a6*/ 	.short	(.L_1337 - .L_1336)


	//   ....[0]....
.L_1336:
        /*00a8*/ 	.word	0x00000180


	//   ....[1]....
        /*00ac*/ 	.word	0x000001b0


	//   ....[2]....
        /*00b0*/ 	.word	0x00000240


	//   ....[3]....
        /*00b4*/ 	.word	0x0000b9b0


	//   ....[4]....
        /*00b8*/ 	.word	0x0000ba40


	//   ....[5]....
        /*00bc*/ 	.word	0x0000c120


	//   ....[6]....
        /*00c0*/ 	.word	0x0000dba0


	//   ....[7]....
        /*00c4*/ 	.word	0x0000dc30


	//----- nvinfo : EIATTR_COOP_GROUP_MASK_REGIDS
	.align		4
.L_1337:
        /*00c8*/ 	.byte	0x04, 0x29
        /*00ca*/ 	.short	(.L_1339 - .L_1338)


	//   ....[0]....
.L_1338:
        /*00cc*/ 	.word	0xffffffff


	//   ....[1]....
        /*00d0*/ 	.word	0xffffffff


	//   ....[2]....
        /*00d4*/ 	.word	0xffffffff


	//   ....[3]....
        /*00d8*/ 	.word	0xffffffff


	//   ....[4]....
        /*00dc*/ 	.word	0xffffffff


	//   ....[5]....
        /*00e0*/ 	.word	0xffffffff


	//   ....[6]....
        /*00e4*/ 	.word	0xffffffff


	//   ....[7]....
        /*00e8*/ 	.word	0xffffffff


	//   ....[8]....
        /*00ec*/ 	.word	0xffffffff


	//   ....[9]....
        /*00f0*/ 	.word	0xffffffff


	//   ....[10]....
        /*00f4*/ 	.word	0xffffffff


	//   ....[11]....
        /*00f8*/ 	.word	0xffffffff


	//   ....[12]....
        /*00fc*/ 	.word	0xffffffff


	//   ....[13]....
        /*0100*/ 	.word	0xffffffff


	//   ....[14]....
        /*0104*/ 	.word	0xffffffff


	//   ....[15]....
        /*0108*/ 	.word	0xffffffff


	//   ....[16]....
        /*010c*/ 	.word	0xffffffff


	//   ....[17]....
        /*0110*/ 	.word	0xffffffff


	//   ....[18]....
        /*0114*/ 	.word	0xffffffff


	//   ....[19]....
        /*0118*/ 	.word	0xffffffff


	//   ....[20]....
        /*011c*/ 	.word	0xffffffff


	//   ....[21]....
        /*0120*/ 	.word	0xffffffff


	//   ....[22]....
        /*0124*/ 	.word	0xffffffff


	//   ....[23]....
        /*0128*/ 	.word	0xffffffff


	//   ....[24]....
        /*012c*/ 	.word	0xffffffff


	//   ....[25]....
        /*0130*/ 	.word	0xffffffff


	//   ....[26]....
        /*0134*/ 	.word	0xffffffff


	//   ....[27]....
        /*0138*/ 	.word	0xffffffff


	//   ....[28]....
        /*013c*/ 	.word	0xffffffff


	//   ....[29]....
        /*0140*/ 	.word	0xffffffff


	//   ....[30]....
        /*0144*/ 	.word	0xffffffff


	//   ....[31]....
        /*0148*/ 	.word	0xffffffff


	//   ....[32]....
        /*014c*/ 	.word	0xffffffff


	//   ....[33]....
        /*0150*/ 	.word	0xffffffff


	//   ....[34]....
        /*0154*/ 	.word	0xffffffff


	//   ....[35]....
        /*0158*/ 	.word	0xffffffff


	//   ....[36]....
        /*015c*/ 	.word	0xffffffff


	//   ....[37]....
        /*0160*/ 	.word	0xffffffff


	//   ....[38]....
        /*0164*/ 	.word	0xffffffff


	//   ....[39]....
        /*0168*/ 	.word	0xffffffff


	//   ....[40]....
        /*016c*/ 	.word	0xffffffff


	//   ....[41]....
        /*0170*/ 	.word	0xffffffff


	//   ....[42]....
        /*0174*/ 	.word	0xffffffff


	//   ....[43]....
        /*0178*/ 	.word	0xffffffff


	//   ....[44]....
        /*017c*/ 	.word	0xffffffff


	//   ....[45]....
        /*0180*/ 	.word	0xffffffff


	//   ....[46]....
        /*0184*/ 	.word	0xffffffff


	//   ....[47]....
        /*0188*/ 	.word	0xffffffff


	//   ....[48]....
        /*018c*/ 	.word	0xffffffff


	//   ....[49]....
        /*0190*/ 	.word	0xffffffff


	//   ....[50]....
        /*0194*/ 	.word	0xffffffff


	//   ....[51]....
        /*0198*/ 	.word	0xffffffff


	//   ....[52]....
        /*019c*/ 	.word	0xffffffff


	//   ....[53]....
        /*01a0*/ 	.word	0x0500000f


	//   ....[54]....
        /*01a4*/ 	.word	0x0500000f


	//----- nvinfo : EIATTR_COOP_GROUP_INSTR_OFFSETS
	.align		4
.L_1339:
        /*01a8*/ 	.byte	0x04, 0x28
        /*01aa*/ 	.short	(.L_1341 - .L_1340)


	//   ....[0]....
.L_1340:
        /*01ac*/ 	.word	0x00000060


	//   ....[1]....
        /*01b0*/ 	.word	0x00000190


	//   ....[2]....
        /*01b4*/ 	.word	0x00000250


	//   ....[3]....
        /*01b8*/ 	.word	0x000003c0


	//   ....[4]....
        /*01bc*/ 	.word	0x00000520


	//   ....[5]....
        /*01c0*/ 	.word	0x00000640


	//   ....[6]....
        /*01c4*/ 	.word	0x000007a0


	//   ....[7]....
        /*01c8*/ 	.word	0x00001410


	//   ....[8]....
        /*01cc*/ 	.word	0x00002a80


	//   ....[9]....
        /*01d0*/ 	.word	0x00002b10


	//   ....[10]....
        /*01d4*/ 	.word	0x00003480


	//   ....[11]....
        /*01d8*/ 	.word	0x00003520


	//   ....[12]....
        /*01dc*/ 	.word	0x00005590


	//   ....[13]....
        /*01e0*/ 	.word	0x00005630


	//   ....[14]....
        /*01e4*/ 	.word	0x00006060


	//   ....[15]....
        /*01e8*/ 	.word	0x00006100


	//   ....[16]....
        /*01ec*/ 	.word	0x00008160


	//   ....[17]....
        /*01f0*/ 	.word	0x00008180


	//   ....[18]....
        /*01f4*/ 	.word	0x000081a0


	//   ....[19]....
        /*01f8*/ 	.word	0x000081c0


	//   ....[20]....
        /*01fc*/ 	.word	0x00009770


	//   ....[21]....
        /*0200*/ 	.word	0x00009790


	//   ....[22]....
        /*0204*/ 	.word	0x00009810


	//   ....[23]....
        /*0208*/ 	.word	0x00009820


	//   ....[24]....
        /*020c*/ 	.word	0x0000a580


	//   ....[25]....
        /*0210*/ 	.word	0x0000a590


	//   ....[26]....
        /*0214*/ 	.word	0x0000a5a0


	//   ....[27]....
        /*0218*/ 	.word	0x0000a5c0


	//   ....[28]....
        /*021c*/ 	.word	0x0000a5d0


	//   ....[29]....
        /*0220*/ 	.word	0x0000a5e0


	//   ....[30]....
        /*0224*/ 	.word	0x0000a5f0


	//   ....[31]....
        /*0228*/ 	.word	0x0000a600


	//   ....[32]....
        /*022c*/ 	.word	0x0000a610


	//   ....[33]....
        /*0230*/ 	.word	0x0000a620


	//   ....[34]....
        /*0234*/ 	.word	0x0000a650


	//   ....[35]....
        /*0238*/ 	.word	0x0000a660


	//   ....[36]....
        /*023c*/ 	.word	0x0000a670


	//   ....[37]....
        /*0240*/ 	.word	0x0000a680


	//   ....[38]....
        /*0244*/ 	.word	0x0000a6c0


	//   ....[39]....
        /*0248*/ 	.word	0x0000a6f0


	//   ....[40]....
        /*024c*/ 	.word	0x0000a720


	//   ....[41]....
        /*0250*/ 	.word	0x0000a730


	//   ....[42]....
        /*0254*/ 	.word	0x0000a750


	//   ....[43]....
        /*0258*/ 	.word	0x0000a760


	//   ....[44]....
        /*025c*/ 	.word	0x0000a790


	//   ....[45]....
        /*0260*/ 	.word	0x0000a7a0


	//   ....[46]....
        /*0264*/ 	.word	0x0000a7b0


	//   ....[47]....
        /*0268*/ 	.word	0x0000a7e0


	//   ....[48]....
        /*026c*/ 	.word	0x0000a910


	//   ....[49]....
        /*0270*/ 	.word	0x0000b260


	//   ....[50]....
        /*0274*/ 	.word	0x0000c220


	//   ....[51]....
        /*0278*/ 	.word	0x0000e2e0


	//   ....[52]....
        /*027c*/ 	.word	0x0000e470


	//   ....[53]....
        /*0280*/ 	.word	0x0000ea40


	//   ....[54]....
        /*0284*/ 	.word	0x0000eea0


	//----- nvinfo : EIATTR_REG_RECONFIG
	.align		4
.L_1341:
        /*0288*/ 	.byte	0x01, 0x54
	.zero		2


	//----- nvinfo : EIATTR_SYSCALL_OFFSETS
	.align		4
        /*028c*/ 	.byte	0x04, 0x46
        /*028e*/ 	.short	(.L_1343 - .L_1342)


	//   ....[0]....
.L_1342:
        /*0290*/ 	.word	0x000015c0


	//   ....[1]....
        /*0294*/ 	.word	0x0000bbd0


	//   ....[2]....
        /*0298*/ 	.word	0x0000bd10


	//   ....[3]....
        /*029c*/ 	.word	0x0000be50


	//   ....[4]....
        /*02a0*/ 	.word	0x0000bf70


	//----- nvinfo : EIATTR_MBARRIER_INSTR_OFFSETS
	.align		4
.L_1343:
        /*02a4*/ 	.byte	0x04, 0x39
        /*02a6*/ 	.short	(.L_1345 - .L_1344)


	//   ....[0]....
.L_1344:
        /*02a8*/ 	.word	0x00000270
        /*02ac*/ 	.word	0x000000ff
        /*02b0*/ 	.word	0x00019c00
        /*02b4*/ 	.short	0x0100
        /*02b6*/ 	.byte	0x06
	.zero		1


	//   ....[1]....
        /*02b8*/ 	.word	0x00000280
        /*02bc*/ 	.word	0x000000ff
        /*02c0*/ 	.word	0x00019c20
        /*02c4*/ 	.short	0x0100
        /*02c6*/ 	.byte	0x06
	.zero		1


	//   ....[2]....
        /*02c8*/ 	.word	0x00000370
        /*02cc*/ 	.word	0x000000ff
        /*02d0*/ 	.word	0x00019c30
        /*02d4*/ 	.short	0x0100
        /*02d6*/ 	.byte	0x08
	.zero		1


	//   ....[3]....
        /*02d8*/ 	.word	0x00000380
        /*02dc*/ 	.word	0x000000ff
        /*02e0*/ 	.word	0x00019c40
        /*02e4*/ 	.short	0x0100
        /*02e6*/ 	.byte	0x08
	.zero		1


	//   ....[4]....
        /*02e8*/ 	.word	0x00000390
        /*02ec*/ 	.word	0x000000ff
        /*02f0*/ 	.word	0x00019c38
        /*02f4*/ 	.short	0x0100
        /*02f6*/ 	.byte	0x08
	.zero		1


	//   ....[5]....
        /*02f8*/ 	.word	0x000003a0
        /*02fc*/ 	.word	0x000000ff
        /*0300*/ 	.word	0x00019c48
        /*0304*/ 	.short	0x0100
        /*0306*/ 	.byte	0x08
	.zero		1


	//   ....[6]....
        /*0308*/ 	.word	0x000004d0
        /*030c*/ 	.word	0x000000ff
        /*0310*/ 	.word	0x00019c50
        /*0314*/ 	.short	0x0100
        /*0316*/ 	.byte	0x08
	.zero		1


	//   ....[7]....
        /*0318*/ 	.word	0x000004e0
        /*031c*/ 	.word	0x000000ff
        /*0320*/ 	.word	0x00019c60
        /*0324*/ 	.short	0x0100
        /*0326*/ 	.byte	0x08
	.zero		1


	//   ....[8]....
        /*0328*/ 	.word	0x000004f0
        /*032c*/ 	.word	0x000000ff
        /*0330*/ 	.word	0x00019c58
        /*0334*/ 	.short	0x0100
        /*0336*/ 	.byte	0x08
	.zero		1


	//   ....[9]....
        /*0338*/ 	.word	0x00000500
        /*033c*/ 	.word	0x000000ff
        /*0340*/ 	.word	0x00019c68
        /*0344*/ 	.short	0x0100
        /*0346*/ 	.byte	0x08
	.zero		1


	//   ....[10]....
        /*0348*/ 	.word	0x000005f0
        /*034c*/ 	.word	0x000000ff
        /*0350*/ 	.word	0x00019c70
        /*0354*/ 	.short	0x0100
        /*0356*/ 	.byte	0x06
	.zero		1


	//   ....[11]....
        /*0358*/ 	.word	0x00000600
        /*035c*/ 	.word	0x000000ff
        /*0360*/ 	.word	0x00019c80
        /*0364*/ 	.short	0x0100
        /*0366*/ 	.byte	0x06
	.zero		1


	//   ....[12]....
        /*0368*/ 	.word	0x00000610
        /*036c*/ 	.word	0x000000ff
        /*0370*/ 	.word	0x00019c78
        /*0374*/ 	.short	0x0100
        /*0376*/ 	.byte	0x06
	.zero		1


	//   ....[13]....
        /*0378*/ 	.word	0x00000620
        /*037c*/ 	.word	0x000000ff
        /*0380*/ 	.word	0x00019c88
        /*0384*/ 	.short	0x0100
        /*0386*/ 	.byte	0x06
	.zero		1


	//   ....[14]....
        /*0388*/ 	.word	0x00000750
        /*038c*/ 	.word	0x000000ff
        /*0390*/ 	.word	0x00019c90
        /*0394*/ 	.short	0x0100
        /*0396*/ 	.byte	0x08
	.zero		1


	//   ....[15]....
        /*0398*/ 	.word	0x00000760
        /*039c*/ 	.word	0x000000ff
        /*03a0*/ 	.word	0x00019ca0
        /*03a4*/ 	.short	0x0100
        /*03a6*/ 	.byte	0x08
	.zero		1


	//   ....[16]....
        /*03a8*/ 	.word	0x00000770
        /*03ac*/ 	.word	0x000000ff
        /*03b0*/ 	.word	0x00019c98
        /*03b4*/ 	.short	0x0100
        /*03b6*/ 	.byte	0x08
	.zero		1


	//   ....[17]....
        /*03b8*/ 	.word	0x00000780
        /*03bc*/ 	.word	0x000000ff
        /*03c0*/ 	.word	0x00019ca8
        /*03c4*/ 	.short	0x0100
        /*03c6*/ 	.byte	0x08
	.zero		1


	//   ....[18]....
        /*03c8*/ 	.word	0x000008b0
        /*03cc*/ 	.word	0x000000ff
        /*03d0*/ 	.word	0x00019cb0
        /*03d4*/ 	.short	0x0100
        /*03d6*/ 	.byte	0x08
	.zero		1


	//   ....[19]....
        /*03d8*/ 	.word	0x000008c0
        /*03dc*/ 	.word	0x000000ff
        /*03e0*/ 	.word	0x00019cc0
        /*03e4*/ 	.short	0x0100
        /*03e6*/ 	.byte	0x08
	.zero		1


	//   ....[20]....
        /*03e8*/ 	.word	0x000008d0
        /*03ec*/ 	.word	0x000000ff
        /*03f0*/ 	.word	0x00019cb8
        /*03f4*/ 	.short	0x0100
        /*03f6*/ 	.byte	0x08
	.zero		1


	//   ....[21]....
        /*03f8*/ 	.word	0x000008e0
        /*03fc*/ 	.word	0x000000ff
        /*0400*/ 	.word	0x00019cc8
        /*0404*/ 	.short	0x0100
        /*0406*/ 	.byte	0x08
	.zero		1


	//   ....[22]....
        /*0408*/ 	.word	0x000018a0
        /*040c*/ 	.word	0x000000ff
        /*0410*/ 	.word	0x00019c00
        /*0414*/ 	.short	0x010a
        /*0416*/ 	.byte	0x27
	.zero		1


	//   ....[23]....
        /*0418*/ 	.word	0x00001930
        /*041c*/ 	.word	0x00000003
        /*0420*/ 	.word	0x00019c30
        /*0424*/ 	.short	0x010a
        /*0426*/ 	.byte	0x3f
	.zero		1


	//   ....[24]....
        /*0428*/ 	.word	0x000019a0
        /*042c*/ 	.word	0x00000003
        /*0430*/ 	.word	0x00019c30
        /*0434*/ 	.short	0x010a
        /*0436*/ 	.byte	0x3f
	.zero		1


	//   ....[25]....
        /*0438*/ 	.word	0x000022f0
        /*043c*/ 	.word	0x00000003
        /*0440*/ 	.word	0x00000000
        /*0444*/ 	.short	0x0101
        /*0446*/ 	.byte	0x3f
	.zero		1


	//   ....[26]....
        /*0448*/ 	.word	0x00004520
        /*044c*/ 	.word	0x000000ff
        /*0450*/ 	.word	0x00019c30
        /*0454*/ 	.short	0x010a
        /*0456*/ 	.byte	0x16
	.zero		1


	//   ....[27]....
        /*0458*/ 	.word	0x00004560
        /*045c*/ 	.word	0x000000ff
        /*0460*/ 	.word	0x00019c30
        /*0464*/ 	.short	0x010a
        /*0466*/ 	.byte	0x16
	.zero		1


	//   ....[28]....
        /*0468*/ 	.word	0x000046b0
        /*046c*/ 	.word	0x000000ff
        /*0470*/ 	.word	0x00019c50
        /*0474*/ 	.short	0x010a
        /*0476*/ 	.byte	0x07
	.zero		1


	//   ....[29]....
        /*0478*/ 	.word	0x000046f0
        /*047c*/ 	.word	0x000000ff
        /*0480*/ 	.word	0x00019c50
        /*0484*/ 	.short	0x010a
        /*0486*/ 	.byte	0x07
	.zero		1


	//   ....[30]....
        /*0488*/ 	.word	0x000069a0
        /*048c*/ 	.word	0x00000003
        /*0490*/ 	.word	0x00000000
        /*0494*/ 	.short	0x0101
        /*0496*/ 	.byte	0x3f
	.zero		1


	//   ....[31]....
        /*0498*/ 	.word	0x00006c20
        /*049c*/ 	.word	0x000000ff
        /*04a0*/ 	.word	0x00000000
        /*04a4*/ 	.short	0x0101
        /*04a6*/ 	.byte	0x06
	.zero		1


	//   ....[32]....
        /*04a8*/ 	.word	0x000071d0
        /*04ac*/ 	.word	0x000000ff
        /*04b0*/ 	.word	0x00019c30
        /*04b4*/ 	.short	0x010a
        /*04b6*/ 	.byte	0x06
	.zero		1


	//   ....[33]....
        /*04b8*/ 	.word	0x00007210
        /*04bc*/ 	.word	0x000000ff
        /*04c0*/ 	.word	0x00019c30
        /*04c4*/ 	.short	0x010a
        /*04c6*/ 	.byte	0x06
	.zero		1


	//   ....[34]....
        /*04c8*/ 	.word	0x00007360
        /*04cc*/ 	.word	0x000000ff
        /*04d0*/ 	.word	0x00019c50
        /*04d4*/ 	.short	0x010a
        /*04d6*/ 	.byte	0x07
	.zero		1


	//   ....[35]....
        /*04d8*/ 	.word	0x000073a0
        /*04dc*/ 	.word	0x000000ff
        /*04e0*/ 	.word	0x00019c50
        /*04e4*/ 	.short	0x010a
        /*04e6*/ 	.byte	0x07
	.zero		1


	//   ....[36]....
        /*04e8*/ 	.word	0x00008ca0
        /*04ec*/ 	.word	0x00000003
        /*04f0*/ 	.word	0x00000000
        /*04f4*/ 	.short	0x0101
        /*04f6*/ 	.byte	0x3f
	.zero		1


	//   ....[37]....
        /*04f8*/ 	.word	0x00008fc0
        /*04fc*/ 	.word	0x000000ff
        /*0500*/ 	.word	0x00000000
        /*0504*/ 	.short	0x0101
        /*0506*/ 	.byte	0x06
	.zero		1


	//   ....[38]....
        /*0508*/ 	.word	0x000094d0
        /*050c*/ 	.word	0x000000ff
        /*0510*/ 	.word	0x00019c50
        /*0514*/ 	.short	0x010a
        /*0516*/ 	.byte	0x05
	.zero		1


	//   ....[39]....
        /*0518*/ 	.word	0x00009560
        /*051c*/ 	.word	0x000000ff
        /*0520*/ 	.word	0x00019c50
        /*0524*/ 	.short	0x010a
        /*0526*/ 	.byte	0x05
	.zero		1


	//   ....[40]....
        /*0528*/ 	.word	0x00009ae0
        /*052c*/ 	.word	0x000000ff
        /*0530*/ 	.word	0x00000000
        /*0534*/ 	.short	0x0101
        /*0536*/ 	.byte	0x04
	.zero		1


	//   ....[41]....
        /*0538*/ 	.word	0x0000ab80
        /*053c*/ 	.word	0x000000ff
        /*0540*/ 	.word	0x00000000
        /*0544*/ 	.short	0x0101
        /*0546*/ 	.byte	0x05
	.zero		1


	//   ....[42]....
        /*0548*/ 	.word	0x0000c420
        /*054c*/ 	.word	0x00000005
        /*0550*/ 	.word	0x00019c80
        /*0554*/ 	.short	0x010a
        /*0556*/ 	.byte	0x3f
	.zero		1


	//   ....[43]....
        /*0558*/ 	.word	0x0000c650
        /*055c*/ 	.word	0x00000005
        /*0560*/ 	.word	0x00019c40
        /*0564*/ 	.short	0x010a
        /*0566*/ 	.byte	0x3f
	.zero		1


	//   ....[44]....
        /*0568*/ 	.word	0x0000cae0
        /*056c*/ 	.word	0x000000ff
        /*0570*/ 	.word	0x00019c20
        /*0574*/ 	.short	0x010a
        /*0576*/ 	.byte	0x28
	.zero		1


	//   ....[45]....
        /*0578*/ 	.word	0x0000cda0
        /*057c*/ 	.word	0x00000006
        /*0580*/ 	.word	0x00019c80
        /*0584*/ 	.short	0x010a
        /*0586*/ 	.byte	0x3f
	.zero		1


	//   ....[46]....
        /*0588*/ 	.word	0x0000d1c0
        /*058c*/ 	.word	0x00000006
        /*0590*/ 	.word	0x00019c40
        /*0594*/ 	.short	0x010a
        /*0596*/ 	.byte	0x3f
	.zero		1


	//   ....[47]....
        /*0598*/ 	.word	0x0000d660
        /*059c*/ 	.word	0x0000000c
        /*05a0*/ 	.word	0x00019c70
        /*05a4*/ 	.short	0x010a
        /*05a6*/ 	.byte	0x3f
	.zero		1


	//   ....[48]....
        /*05a8*/ 	.word	0x0000d6d0
        /*05ac*/ 	.word	0x0000000c
        /*05b0*/ 	.word	0x00019c60
        /*05b4*/ 	.short	0x010a
        /*05b6*/ 	.byte	0x3f
	.zero		1


	//   ....[49]....
        /*05b8*/ 	.word	0x0000dab0
        /*05bc*/ 	.word	0x0000000c
        /*05c0*/ 	.word	0x00019c50
        /*05c4*/ 	.short	0x0101
        /*05c6*/ 	.byte	0x3f
	.zero		1


	//   ....[50]....
        /*05c8*/ 	.word	0x0000db20
        /*05cc*/ 	.word	0x00000003
        /*05d0*/ 	.word	0x00000000
        /*05d4*/ 	.short	0x0101
        /*05d6*/ 	.byte	0x3f
	.zero		1


	//   ....[51]....
        /*05d8*/ 	.word	0x0000dcd0
        /*05dc*/ 	.word	0x00000000
        /*05e0*/ 	.word	0x00019c70
        /*05e4*/ 	.short	0x010a
        /*05e6*/ 	.byte	0x3f
	.zero		1


	//   ....[52]....
        /*05e8*/ 	.word	0x0000dd30
        /*05ec*/ 	.word	0x00000000
        /*05f0*/ 	.word	0x00019c60
        /*05f4*/ 	.short	0x010a
        /*05f6*/ 	.byte	0x3f
	.zero		1


	//   ....[53]....
        /*05f8*/ 	.word	0x0000e120
        /*05fc*/ 	.word	0x00000000
        /*0600*/ 	.word	0x00019c50
        /*0604*/ 	.short	0x0101
        /*0606*/ 	.byte	0x3f
	.zero		1


	//   ....[54]....
        /*0608*/ 	.word	0x0000e1b0
        /*060c*/ 	.word	0x00000002
        /*0610*/ 	.word	0x00000000
        /*0614*/ 	.short	0x0101
        /*0616*/ 	.byte	0x3f
	.zero		1


	//   ....[55]....
        /*0618*/ 	.word	0x0000e3f0
        /*061c*/ 	.word	0x00000008
        /*0620*/ 	.word	0x00019c20
        /*0624*/ 	.short	0x010a
        /*0626*/ 	.byte	0x3f
	.zero		1


	//   ....[56]....
        /*0628*/ 	.word	0x0000e590
        /*062c*/ 	.word	0x00000006
        /*0630*/ 	.word	0x00000000
        /*0634*/ 	.short	0x010a
        /*0636*/ 	.byte	0x3f
	.zero		1


	//   ....[57]....
        /*0638*/ 	.word	0x0000e600
        /*063c*/ 	.word	0x00000007
        /*0640*/ 	.word	0x00000000
        /*0644*/ 	.short	0x010a
        /*0646*/ 	.byte	0x3f
	.zero		1


	//   ....[58]....
        /*0648*/ 	.word	0x0000e650
        /*064c*/ 	.word	0x00000002
        /*0650*/ 	.word	0x00019c60
        /*0654*/ 	.short	0x010a
        /*0656*/ 	.byte	0x3f
	.zero		1


	//   ....[59]....
        /*0658*/ 	.word	0x0000e6a0
        /*065c*/ 	.word	0x00000005
        /*0660*/ 	.word	0x00019c60
        /*0664*/ 	.short	0x010a
        /*0666*/ 	.byte	0x3f
	.zero		1


	//   ....[60]....
        /*0668*/ 	.word	0x0000e6e0
        /*066c*/ 	.word	0x00000002
        /*0670*/ 	.word	0x00019c80
        /*0674*/ 	.short	0x010a
        /*0676*/ 	.byte	0x3f
	.zero		1


	//   ....[61]....
        /*0678*/ 	.word	0x0000e700
        /*067c*/ 	.word	0x00000005
        /*0680*/ 	.word	0x00019c80
        /*0684*/ 	.short	0x010a
        /*0686*/ 	.byte	0x3f
	.zero		1


	//   ....[62]....
        /*0688*/ 	.word	0x0000e770
        /*068c*/ 	.word	0x00000003
        /*0690*/ 	.word	0x00019c00
        /*0694*/ 	.short	0x010a
        /*0696*/ 	.byte	0x3f
	.zero		1


	//   ....[63]....
        /*0698*/ 	.word	0x0000e7c0
        /*069c*/ 	.word	0x00000003
        /*06a0*/ 	.word	0x00019c30
        /*06a4*/ 	.short	0x010a
        /*06a6*/ 	.byte	0x3f
	.zero		1


	//   ....[64]....
        /*06a8*/ 	.word	0x0000e820
        /*06ac*/ 	.word	0x0000000b
        /*06b0*/ 	.word	0x00019c30
        /*06b4*/ 	.short	0x010a
        /*06b6*/ 	.byte	0x3f
	.zero		1


	//   ....[65]....
        /*06b8*/ 	.word	0x0000e880
        /*06bc*/ 	.word	0x0000000a
        /*06c0*/ 	.word	0x00019c50
        /*06c4*/ 	.short	0x010a
        /*06c6*/ 	.byte	0x3f
	.zero		1


	//   ....[66]....
        /*06c8*/ 	.word	0x0000e8e0
        /*06cc*/ 	.word	0x0000000a
        /*06d0*/ 	.word	0x00019c30
        /*06d4*/ 	.short	0x010a
        /*06d6*/ 	.byte	0x3f
	.zero		1


	//   ....[67]....
        /*06d8*/ 	.word	0x0000e940
        /*06dc*/ 	.word	0x0000000a
        /*06e0*/ 	.word	0x00019c50
        /*06e4*/ 	.short	0x010a
        /*06e6*/ 	.byte	0x3f
	.zero		1


	//   ....[68]....
        /*06e8*/ 	.word	0x0000e9a0
        /*06ec*/ 	.word	0x00000005
        /*06f0*/ 	.word	0x00019c50
        /*06f4*/ 	.short	0x010a
        /*06f6*/ 	.byte	0x3f
	.zero		1


	//   ....[69]....
        /*06f8*/ 	.word	0x0000eaf0
        /*06fc*/ 	.word	0x00000005
        /*0700*/ 	.word	0x00019c80
        /*0704*/ 	.short	0x010a
        /*0706*/ 	.byte	0x3f
	.zero		1


	//   ....[70]....
        /*0708*/ 	.word	0x0000eb40
        /*070c*/ 	.word	0x00000005
        /*0710*/ 	.word	0x00019c40
        /*0714*/ 	.short	0x010a
        /*0716*/ 	.byte	0x3f
	.zero		1


	//   ....[71]....
        /*0718*/ 	.word	0x0000eb90
        /*071c*/ 	.word	0x0000001a
        /*0720*/ 	.word	0x00019c20
        /*0724*/ 	.short	0x010a
        /*0726*/ 	.byte	0x3f
	.zero		1


	//   ....[72]....
        /*0728*/ 	.word	0x0000ebe0
        /*072c*/ 	.word	0x00000006
        /*0730*/ 	.word	0x00019c80
        /*0734*/ 	.short	0x010a
        /*0736*/ 	.byte	0x3f
	.zero		1


	//   ....[73]....
        /*0738*/ 	.word	0x0000ec30
        /*073c*/ 	.word	0x00000006
        /*0740*/ 	.word	0x00019c40
        /*0744*/ 	.short	0x010a
        /*0746*/ 	.byte	0x3f
	.zero		1


	//   ....[74]....
        /*0748*/ 	.word	0x0000ec80
        /*074c*/ 	.word	0x0000000c
        /*0750*/ 	.word	0x00019c70
        /*0754*/ 	.short	0x010a
        /*0756*/ 	.byte	0x3f
	.zero		1


	//   ....[75]....
        /*0758*/ 	.word	0x0000ecd0
        /*075c*/ 	.word	0x0000000c
        /*0760*/ 	.word	0x00019c60
        /*0764*/ 	.short	0x010a
        /*0766*/ 	.byte	0x3f
	.zero		1


	//   ....[76]....
        /*0768*/ 	.word	0x0000ed20
        /*076c*/ 	.word	0x00000000
        /*0770*/ 	.word	0x00019c70
        /*0774*/ 	.short	0x010a
        /*0776*/ 	.byte	0x3f
	.zero		1


	//   ....[77]....
        /*0778*/ 	.word	0x0000ed70
        /*077c*/ 	.word	0x00000000
        /*0780*/ 	.word	0x00019c60
        /*0784*/ 	.short	0x010a
        /*0786*/ 	.byte	0x3f
	.zero		1


	//   ....[78]....
        /*0788*/ 	.word	0x0000edc0
        /*078c*/ 	.word	0x00000008
        /*0790*/ 	.word	0x00019c20
        /*0794*/ 	.short	0x010a
        /*0796*/ 	.byte	0x3f
	.zero		1


	//   ....[79]....
        /*0798*/ 	.word	0x0000ef60
        /*079c*/ 	.word	0x00000006
        /*07a0*/ 	.word	0x00000000
        /*07a4*/ 	.short	0x010a
        /*07a6*/ 	.byte	0x3f
	.zero		1


	//   ....[80]....
        /*07a8*/ 	.word	0x0000efb0
        /*07ac*/ 	.word	0x00000007
        /*07b0*/ 	.word	0x00000000
        /*07b4*/ 	.short	0x010a
        /*07b6*/ 	.byte	0x3f
	.zero		1


	//   ....[81]....
        /*07b8*/ 	.word	0x0000f000
        /*07bc*/ 	.word	0x00000002
        /*07c0*/ 	.word	0x00019c60
        /*07c4*/ 	.short	0x010a
        /*07c6*/ 	.byte	0x3f
	.zero		1


	//   ....[82]....
        /*07c8*/ 	.word	0x0000f050
        /*07cc*/ 	.word	0x00000005
        /*07d0*/ 	.word	0x00019c60
        /*07d4*/ 	.short	0x010a
        /*07d6*/ 	.byte	0x3f
	.zero		1


	//   ....[83]....
        /*07d8*/ 	.word	0x0000f0a0
        /*07dc*/ 	.word	0x00000002
        /*07e0*/ 	.word	0x00019c80
        /*07e4*/ 	.short	0x010a
        /*07e6*/ 	.byte	0x3f
	.zero		1


	//----- nvinfo : EIATTR_NUM_MBARRIERS
	.align		4
.L_1345:
        /*07e8*/ 	.byte	0x03, 0x38
        /*07ea*/ 	.short	0x0016


	//----- nvinfo : EIATTR_EXIT_INSTR_OFFSETS
	.align		4
        /*07ec*/ 	.byte	0x04, 0x1c
        /*07ee*/ 	.short	(.L_1347 - .L_1346)


	//   ....[0]....
.L_1346:
        /*07f0*/ 	.word	0x00000a10


	//   ....[1]....
        /*07f4*/ 	.word	0x0000b1f0


	//   ....[2]....
        /*07f8*/ 	.word	0x0000e750


	//----- nvinfo : EIATTR_MAX_THREADS
	.align		4
.L_1347:
        /*07fc*/ 	.byte	0x04, 0x05
        /*07fe*/ 	.short	(.L_1349 - .L_1348)
.L_1348:
        /*0800*/ 	.word	0x00000200
        /*0804*/ 	.word	0x00000001
        /*0808*/ 	.word	0x00000001


	//----- nvinfo : EIATTR_CRS_STACK_SIZE
	.align		4
.L_1349:
        /*080c*/ 	.byte	0x04, 0x1e
        /*080e*/ 	.short	(.L_1351 - .L_1350)
.L_1350:
        /*0810*/ 	.word	0x00000000


	//----- nvinfo : EIATTR_CBANK_PARAM_SIZE
	.align		4
.L_1351:
        /*0814*/ 	.byte	0x03, 0x19
        /*0816*/ 	.short	0x0bf0


	//----- nvinfo : EIATTR_PARAM_CBANK
	.align		4
        /*0818*/ 	.byte	0x04, 0x0a
        /*081a*/ 	.short	(.L_1353 - .L_1352)
	.align		4
.L_1352:
        /*081c*/ 	.word	index@(.nv.constant0._ZN7cutlass13device_kernelIN5flash11enable_sm90INS1_16FlashAttnFwdSm90INS1_25CollectiveMainloopFwdSm90ILi2EN4cute5tupleIJNS5_1CILi1EEES8_S8_EEENS6_IJNS7_ILi192EEENS7_ILi128EEENS7_ILi96EEEEEELi96ENS_12float_e4m3_tEfNS_4arch4Sm90ELb1ELb0ELb1ELb0ELb0ELb0ELb0ELb1ELb1ELb0ELb0ELb0EEENS1_21CollectiveEpilogueFwdINS6_IJSA_SC_SB_EEES9_NS_10bfloat16_tESG_Li384ELb0ELb0ELb0ELb1EEENS1_30DynamicPersistentTileSchedulerILi384ELi128ELb0ELb0ELb1EEEEEEEEEvNT_6ParamsE)
        /*0820*/ 	.short	0x0210
        /*0822*/ 	.short	0x0bf0


	//----- nvinfo : EIATTR_SW_WAR
	.align		4
.L_1353:
        /*0824*/ 	.byte	0x04, 0x36
        /*0826*/ 	.short	(.L_1355 - .L_1354)
.L_1354:
        /*0828*/ 	.word	0x00000008
.L_1355:


//--------------------- .nv.info._ZN7cutlass13device_kernelIN5flash11enable_sm90INS1_16FlashAttnFwdSm90INS1_25CollectiveMainloopFwdSm90ILi2EN4cute5tupleIJNS5_1CILi1EEES8_S8_EEENS6_IJNS7_ILi192EEENS7_ILi128EEENS7_ILi96EEEEEELi96ENS_12float_e4m3_tEfNS_4arch4Sm90ELb1ELb0ELb1ELb1ELb0ELb0ELb0ELb1ELb1ELb0ELb0ELb0EEENS1_21CollectiveEpilogueFwdINS6_IJSA_SC_SB_EEES9_NS_10bfloat16_tESG_Li384ELb1ELb0ELb0ELb1EEENS1_36VarlenDynamicPersistentTileSchedulerILi192ELi128ELi384ELi128ELb0ELb0ELb1ELb1ELb1ELb1EEEEEEEEEvNT_6ParamsE --------------------------
	.section	.nv.info._ZN7cutlass13device_kernelIN5flash11enable_sm90INS1_16FlashAttnFwdSm90INS1_25CollectiveMainloopFwdSm90ILi2EN4cute5tupleIJNS5_1CILi1EEES8_S8_EEENS6_IJNS7_ILi192EEENS7_ILi128EEENS7_ILi96EEEEEELi96ENS_12float_e4m3_tEfNS_4arch4Sm90ELb1ELb0ELb1ELb1ELb0ELb0ELb0ELb1ELb1ELb0ELb0ELb0EEENS1_21CollectiveEpilogueFwdINS6_IJSA_SC_SB_EEES9_NS_10bfloat16_tESG_Li384ELb1ELb0ELb0ELb1EEENS1_36VarlenDynamicPersistentTileSchedulerILi192ELi128ELi384ELi128ELb0ELb0ELb1ELb1ELb1ELb1EEEEEEEEEvNT_6ParamsE,"",@"SHT_CUDA_INFO"
	.sectionflags	@""
	.align	4


	//----- nvinfo : EIATTR_CUDA_API_VERSION
	.align		4
        /*0000*/ 	.byte	0x04, 0x37
        /*0002*/ 	.short	(.L_1357 - .L_1356)
.L_1356:
        /*0004*/ 	.word	0x00000082


	//----- nvinfo : EIATTR_KPARAM_INFO
	.align		4
.L_1357:
        /*0008*/ 	.byte	0x04, 0x17
        /*000a*/ 	.short	(.L_1359 - .L_1358)
.L_1358:
        /*000c*/ 	.word	0x00000000
        /*0010*/ 	.short	0x0000
        /*0012*/ 	.short	0x0070
        /*0014*/ 	.byte	0x00, 0xf0, 0x01, 0x28


	//----- nvinfo : EIATTR_SPARSE_MMA_MASK
	.align		4
.L_1359:
        /*0018*/ 	.byte	0x03, 0x50
        /*001a*/ 	.short	0x0000


	//----- nvinfo : EIATTR_MAXREG_COUNT
	.align		4
        /*001c*/ 	.byte	0x03, 0x1b
        /*001e*/ 	.short	0x0080


	//----- nvinfo : EIATTR_NUM_BARRIERS
	.align		4
        /*0020*/ 	.byte	0x02, 0x4c
        /*0022*/ 	.byte	0x09
	.zero		1


	//----- nvinfo : EIATTR_EXTERNS
	.align		4
        /*0024*/ 	.byte	0x04, 0x0f
        /*0026*/ 	.short	(.L_1361 - .L_1360)


	//   ....[0]....
	.align		4
.L_1360:
        /*0028*/ 	.word	index@(__assertfail)


	//----- nvinfo : EIATTR_ANNOTATIONS
	.align		4
.L_1361:
        /*002c*/ 	.byte	0x04, 0x55
        /*002e*/ 	.short	(.L_1363 - .L_1362)


	//   ....[0]....
.L_1362:
        /*0030*/ 	.word	0x00000001
        /*0034*/ 	.byte	0x20, 0xbe, 0x00, 0x00, 0x01, 0x00, 0x00, 0x00, 0xa0, 0xc9, 0x00, 0x00, 0x01, 0x00, 0x00, 0x00
        /*0044*/ 	.byte	0x70, 0xca, 0x00, 0x00, 0x01, 0x00, 0x00, 0x00, 0x00, 0xcf, 0x00, 0x00, 0x01, 0x00, 0x00, 0x00
        /*0054*/ 	.byte	0xd0, 0xd1, 0x00, 0x00, 0x01, 0x00, 0x00, 0x00, 0x20, 0xd8, 0x00, 0x00, 0x01, 0x00, 0x00, 0x00
        /*0064*/ 	.byte	0xa0, 0xdb, 0x00, 0x00, 0x01, 0x00, 0x00, 0x00, 0xb0, 0xe3, 0x00, 0x00, 0x01, 0x00, 0x00, 0x00
        /*0074*/ 	.byte	0xc0, 0xe3, 0x00, 0x00, 0x01, 0x00, 0x00, 0x00, 0x00, 0xe4, 0x00, 0x00, 0x01, 0x00, 0x00, 0x00
        /*0084*/ 	.byte	0x90, 0xe4, 0x00, 0x00, 0x01, 0x00, 0x00, 0x00, 0x80, 0xfb, 0x00, 0x00, 0x01, 0x00, 0x00, 0x00
        /*0094*/ 	.byte	0x80, 0x07, 0x01, 0x00


	//----- nvinfo : EIATTR_MERCURY_ISA_VERSION
	.align		4
.L_1363:
        /*0098*/ 	.byte	0x03, 0x5f
        /*009a*/ 	.short	0x0101


	//----- nvinfo : EIATTR_UNUSED_LOAD_BYTE_OFFSET
	.align		4
        /*009c*/ 	.byte	0x04, 0x44
        /*009e*/ 	.short	(.L_1365 - .L_1364)


	//   ....[0]....
.L_1364:
        /*00a0*/ 	.word	0x00000a30
        /*00a4*/ 	.word	0x0000fff0


	//   ....[1]....
        /*00a8*/ 	.word	0x0000a040
        /*00ac*/ 	.word	0x0000fff0


	//----- nvinfo : EIATTR_INT_WARP_WIDE_INSTR_OFFSETS
	.align		4
.L_1365:
        /*00b0*/ 	.byte	0x04, 0x31
        /*00b2*/ 	.short	(.L_1367 - .L_1366)


	//   ....[0]....
.L_1366:
        /*00b4*/ 	.word	0x00000160


	//   ....[1]....
        /*00b8*/ 	.word	0x000001a0


	//   ....[2]....
        /*00bc*/ 	.word	0x00000210


	//   ....[3]....
        /*00c0*/ 	.word	0x0000d240


	//   ....[4]....
        /*00c4*/ 	.word	0x0000d2d0


	//   ....[5]....
        /*00c8*/ 	.word	0x0000d9c0


	//   ....[6]....
        /*00cc*/ 	.word	0x0000f510


	//   ....[7]....
        /*00d0*/ 	.word	0x0000f5a0


	//----- nvinfo : EIATTR_COOP_GROUP_MASK_REGIDS
	.align		4
.L_1367:
        /*00d4*/ 	.byte	0x04, 0x29
        /*00d6*/ 	.short	(.L_1369 - .L_1368)


	//   ....[0]....
.L_1368:
        /*00d8*/ 	.word	0xffffffff


	//   ....[1]....
        /*00dc*/ 	.word	0xffffffff


	//   ....[2]....
        /*00e0*/ 	.word	0xffffffff


	//   ....[3]....
        /*00e4*/ 	.word	0xffffffff


	//   ....[4]....
        /*00e8*/ 	.word	0xffffffff


	//   ....[5]....
        /*00ec*/ 	.word	0xffffffff


	//   ....[6]....
        /*00f0*/ 	.word	0xffffffff


	//   ....[7]....
        /*00f4*/ 	.word	0xffffffff


	//   ....[8]....
        /*00f8*/ 	.word	0xffffffff


	//   ....[9]....
        /*00fc*/ 	.word	0xffffffff


	//   ....[10]....
        /*0100*/ 	.word	0xffffffff


	//   ....[11]....
        /*0104*/ 	.word	0xffffffff


	//   ....[12]....
        /*0108*/ 	.word	0xffffffff


	//   ....[13]....
        /*010c*/ 	.word	0xffffffff


	//   ....[14]....
        /*0110*/ 	.word	0xffffffff


	//   ....[15]....
        /*0114*/ 	.word	0xffffffff


	//   ....[16]....
        /*0118*/ 	.word	0xffffffff


	//   ....[17]....
        /*011c*/ 	.word	0xffffffff


	//   ....[18]....
        /*0120*/ 	.word	0xffffffff


	//   ....[19]....
        /*0124*/ 	.word	0xffffffff


	//   ....[20]....
        /*0128*/ 	.word	0xffffffff


	//   ....[21]....
        /*012c*/ 	.word	0xffffffff


	//   ....[22]....
        /*0130*/ 	.word	0xffffffff


	//   ....[23]....
        /*0134*/ 	.word	0xffffffff


	//   ....[24]....
        /*0138*/ 	.word	0xffffffff


	//   ....[25]....
        /*013c*/ 	.word	0xffffffff


	//   ....[26]....
        /*0140*/ 	.word	0xffffffff


	//   ....[27]....
        /*0144*/ 	.word	0xffffffff


	//   ....[28]....
        /*0148*/ 	.word	0xffffffff


	//   ....[29]....
        /*014c*/ 	.word	0xffffffff


	//   ....[30]....
        /*0150*/ 	.word	0xffffffff


	//   ....[31]....
        /*0154*/ 	.word	0xffffffff


	//   ....[32]....
        /*0158*/ 	.word	0xffffffff


	//   ....[33]....
        /*015c*/ 	.word	0xffffffff


	//   ....[34]....
        /*0160*/ 	.word	0xffffffff


	//   ....[35]....
        /*0164*/ 	.word	0xffffffff


	//   ....[36]....
        /*0168*/ 	.word	0xffffffff


	//   ....[37]....
        /*016c*/ 	.word	0xffffffff


	//   ....[38]....
        /*0170*/ 	.word	0xffffffff


	//   ....[39]....
        /*0174*/ 	.word	0xffffffff


	//   ....[40]....
        /*0178*/ 	.word	0xffffffff


	//   ....[41]....
        /*017c*/ 	.word	0xffffffff


	//   ....[42]....
        /*0180*/ 	.word	0xffffffff


	//   ....[43]....
        /*0184*/ 	.word	0xffffffff


	//   ....[44]....
        /*0188*/ 	.word	0xffffffff


	//   ....[45]....
        /*018c*/ 	.word	0xffffffff


	//   ....[46]....
        /*0190*/ 	.word	0xffffffff


	//   ....[47]....
        /*0194*/ 	.word	0xffffffff


	//   ....[48]....
        /*0198*/ 	.word	0xffffffff


	//   ....[49]....
        /*019c*/ 	.word	0xffffffff


	//   ....[50]....
        /*01a0*/ 	.word	0xffffffff


	//   ....[51]....
        /*01a4*/ 	.word	0xffffffff


	//   ....[52]....
        /*01a8*/ 	.word	0xffffffff


	//   ....[53]....
        /*01ac*/ 	.word	0xffffffff


	//   ....[54]....
        /*01b0*/ 	.word	0xffffffff


	//   ....[55]....
        /*01b4*/ 	.word	0xffffffff


	//   ....[56]....
        /*01b8*/ 	.word	0xffffffff


	//   ....[57]....
        /*01bc*/ 	.word	0xffffffff


	//   ....[58]....
        /*01c0*/ 	.word	0xffffffff


	//   ....[59]....
        /*01c4*/ 	.word	0xffffffff


	//   ....[60]....
        /*01c8*/ 	.word	0xffffffff


	//   ....[61]....
        /*01cc*/ 	.word	0xffffffff


	//   ....[62]....
        /*01d0*/ 	.word	0xffffffff


	//   ....[63]....
        /*01d4*/ 	.word	0xffffffff


	//   ....[64]....
        /*01d8*/ 	.word	0xffffffff


	//   ....[65]....
        /*01dc*/ 	.word	0xffffffff


	//   ....[66]....
        /*01e0*/ 	.word	0xffffffff


	//   ....[67]....
        /*01e4*/ 	.word	0xffffffff


	//   ....[68]....
        /*01e8*/ 	.word	0xffffffff


	//   ....[69]....
        /*01ec*/ 	.word	0xffffffff


	//   ....[70]....
        /*01f0*/ 	.word	0xffffffff


	//   ....[71]....
        /*01f4*/ 	.word	0xffffffff


	//   ....[72]....
        /*01f8*/ 	.word	0xffffffff


	//   ....[73]....
        /*01fc*/ 	.word	0xffffffff


	//   ....[74]....
        /*0200*/ 	.word	0xffffffff


	//   ....[75]....
        /*0204*/ 	.word	0xffffffff


	//   ....[76]....
        /*0208*/ 	.word	0xffffffff


	//   ....[77]....
        /*020c*/ 	.word	0xffffffff


	//   ....[78]....
        /*0210*/ 	.word	0xffffffff


	//   ....[79]....
        /*0214*/ 	.word	0xffffffff


	//   ....[80]....
        /*0218*/ 	.word	0xffffffff


	//   ....[81]....
        /*021c*/ 	.word	0xffffffff


	//   ....[82]....
        /*0220*/ 	.word	0xffffffff


	//   ....[83]....
        /*0224*/ 	.word	0x0500000f


	//   ....[84]....
        /*0228*/ 	.word	0x0500000f


	//----- nvinfo : EIATTR_COOP_GROUP_INSTR_OFFSETS
	.align		4
.L_1369:
        /*022c*/ 	.byte	0x04, 0x28
        /*022e*/ 	.short	(.L_1371 - .L_1370)


	//   ....[0]....
.L_1370:
        /*0230*/ 	.word	0x00000060


	//   ....[1]....
        /*0234*/ 	.word	0x00000170


	//   ....[2]....
        /*0238*/ 	.word	0x000001c0


	//   ....[3]....
        /*023c*/ 	.word	0x000003f0


	//   ....[4]....
        /*0240*/ 	.word	0x00000550


	//   ....[5]....
        /*0244*/ 	.word	0x00000670


	//   ....[6]....
        /*0248*/ 	.word	0x000007d0


	//   ....[7]....
        /*024c*/ 	.word	0x00001510


	//   ....[8]....
        /*0250*/ 	.word	0x00002d20


	//   ....[9]....
        /*0254*/ 	.word	0x00002d80


	//   ....[10]....
        /*0258*/ 	.word	0x000037c0


	//   ....[11]....
        /*025c*/ 	.word	0x00003860


	//   ....[12]....
        /*0260*/ 	.word	0x00005800


	//   ....[13]....
        /*0264*/ 	.word	0x00005960


	//   ....[14]....
        /*0268*/ 	.word	0x00006210


	//   ....[15]....
        /*026c*/ 	.word	0x000062c0


	//   ....[16]....
        /*0270*/ 	.word	0x000081c0


	//   ....[17]....
        /*0274*/ 	.word	0x00008210


	//   ....[18]....
        /*0278*/ 	.word	0x000082a0


	//   ....[19]....
        /*027c*/ 	.word	0x000082d0


	//   ....[20]....
        /*0280*/ 	.word	0x000099a0


	//   ....[21]....
        /*0284*/ 	.word	0x000099c0


	//   ....[22]....
        /*0288*/ 	.word	0x00009a30


	//   ....[23]....
        /*028c*/ 	.word	0x00009a40


	//   ....[24]....
        /*0290*/ 	.word	0x0000a720


	//   ....[25]....
        /*0294*/ 	.word	0x0000a730


	//   ....[26]....
        /*0298*/ 	.word	0x0000a740


	//   ....[27]....
        /*029c*/ 	.word	0x0000a750


	//   ....[28]....
        /*02a0*/ 	.word	0x0000a760


	//   ....[29]....
        /*02a4*/ 	.word	0x0000a770


	//   ....[30]....
        /*02a8*/ 	.word	0x0000a780


	//   ....[31]....
        /*02ac*/ 	.word	0x0000a790


	//   ....[32]....
        /*02b0*/ 	.word	0x0000a7c0


	//   ....[33]....
        /*02b4*/ 	.word	0x0000a7d0


	//   ....[34]....
        /*02b8*/ 	.word	0x0000a7e0


	//   ....[35]....
        /*02bc*/ 	.word	0x0000a810


	//   ....[36]....
        /*02c0*/ 	.word	0x0000a840


	//   ....[37]....
        /*02c4*/ 	.word	0x0000a850


	//   ....[38]....
        /*02c8*/ 	.word	0x0000a880


	//   ....[39]....
        /*02cc*/ 	.word	0x0000a890


	//   ....[40]....
        /*02d0*/ 	.word	0x0000a8c0


	//   ....[41]....
        /*02d4*/ 	.word	0x0000a8d0


	//   ....[42]....
        /*02d8*/ 	.word	0x0000a900


	//   ....[43]....
        /*02dc*/ 	.word	0x0000a910


	//   ....[44]....
        /*02e0*/ 	.word	0x0000a940


	//   ....[45]....
        /*02e4*/ 	.word	0x0000a950


	//   ....[46]....
        /*02e8*/ 	.word	0x0000a960


	//   ....[47]....
        /*02ec*/ 	.word	0x0000a990


	//   ....[48]....
        /*02f0*/ 	.word	0x0000bdf0


	//   ....[49]....
        /*02f4*/ 	.word	0x0000bfd0


	//   ....[50]....
        /*02f8*/ 	.word	0x0000c000


	//   ....[51]....
        /*02fc*/ 	.word	0x0000c030


	//   ....[52]....
        /*0300*/ 	.word	0x0000c060


	//   ....[53]....
        /*0304*/ 	.word	0x0000c090


	//   ....[54]....
        /*0308*/ 	.word	0x0000c0d0


	//   ....[55]....
        /*030c*/ 	.word	0x0000c250


	//   ....[56]....
        /*0310*/ 	.word	0x0000c280


	//   ....[57]....
        /*0314*/ 	.word	0x0000c2b0


	//   ....[58]....
        /*0318*/ 	.word	0x0000c2e0


	//   ....[59]....
        /*031c*/ 	.word	0x0000c310


	//   ....[60]....
        /*0320*/ 	.word	0x0000c350


	//   ....[61]....
        /*0324*/ 	.word	0x0000c3e0


	//   ....[62]....
        /*0328*/ 	.word	0x0000c470


	//   ....[63]....
        /*032c*/ 	.word	0x0000c520


	//   ....[64]....
        /*0330*/ 	.word	0x0000db60


	//   ....[65]....
        /*0334*/ 	.word	0x0000fd40


	//   ....[66]....
        /*0338*/ 	.word	0x0000fd70


	//   ....[67]....
        /*033c*/ 	.word	0x0000fda0


	//   ....[68]....
        /*0340*/ 	.word	0x0000fdd0


	//   ....[69]....
        /*0344*/ 	.word	0x0000fde0


	//   ....[70]....
        /*0348*/ 	.word	0x0000fe00


	//   ....[71]....
        /*034c*/ 	.word	0x0000fe20


	//   ....[72]....
        /*0350*/ 	.word	0x0000fe60


	//   ....[73]....
        /*0354*/ 	.word	0x0000ffa0


	//   ....[74]....
        /*0358*/ 	.word	0x0000ffd0


	//   ....[75]....
        /*035c*/ 	.word	0x00010010


	//   ....[76]....
        /*0360*/ 	.word	0x00010040


	//   ....[77]....
        /*0364*/ 	.word	0x00010070


	//   ....[78]....
        /*0368*/ 	.word	0x000100a0


	//   ....[79]....
        /*036c*/ 	.word	0x00010140


	//   ....[80]....
        /*0370*/ 	.word	0x000101e0


	//   ....[81]....
        /*0374*/ 	.word	0x00010290


	//   ....[82]....
        /*0378*/ 	.word	0x000108a0


	//   ....[83]....
        /*037c*/ 	.word	0x00010e70


	//   ....[84]....
        /*0380*/ 	.word	0x000112d0


	//----- nvinfo : EIATTR_REG_RECONFIG
	.align		4
.L_1371:
        /*0384*/ 	.byte	0x01, 0x54
	.zero		2


	//----- nvinfo : EIATTR_SYSCALL_OFFSETS
	.align		4
        /*0388*/ 	.byte	0x04, 0x46
        /*038a*/ 	.short	(.L_1373 - .L_1372)


	//   ....[0]....
.L_1372:
        /*038c*/ 	.word	0x000016f0


	//   ....[1]....
        /*0390*/ 	.word	0x0000d460


	//   ....[2]....
        /*0394*/ 	.word	0x0000d5a0


	//   ....[3]....
        /*0398*/ 	.word	0x0000d6e0


	//   ....[4]....
        /*039c*/ 	.word	0x0000d800


	//----- nvinfo : EIATTR_MBARRIER_INSTR_OFFSETS
	.align		4
.L_1373:
        /*03a0*/ 	.byte	0x04, 0x39
        /*03a2*/ 	.short	(.L_1375 - .L_1374)


	//   ....[0]....
.L_1374:
        /*03a4*/ 	.word	0x000002a0
        /*03a8*/ 	.word	0x000000ff
        /*03ac*/ 	.word	0x00019c00
        /*03b0*/ 	.short	0x0100
        /*03b2*/ 	.byte	0x08
	.zero		1


	//   ....[1]....
        /*03b4*/ 	.word	0x000002b0
        /*03b8*/ 	.word	0x000000ff
        /*03bc*/ 	.word	0x00019c20
        /*03c0*/ 	.short	0x0100
        /*03c2*/ 	.byte	0x08
	.zero		1


	//   ....[2]....
        /*03c4*/ 	.word	0x000003a0
        /*03c8*/ 	.word	0x000000ff
        /*03cc*/ 	.word	0x00019c30
        /*03d0*/ 	.short	0x0100
        /*03d2*/ 	.byte	0x08
	.zero		1


	//   ....[3]....
        /*03d4*/ 	.word	0x000003b0
        /*03d8*/ 	.word	0x000000ff
        /*03dc*/ 	.word	0x00019c40
        /*03e0*/ 	.short	0x0100
        /*03e2*/ 	.byte	0x08
	.zero		1


	//   ....[4]....
        /*03e4*/ 	.word	0x000003c0
        /*03e8*/ 	.word	0x000000ff
        /*03ec*/ 	.word	0x00019c38
        /*03f0*/ 	.short	0x0100
        /*03f2*/ 	.byte	0x08
	.zero		1


	//   ....[5]....
        /*03f4*/ 	.word	0x000003d0
        /*03f8*/ 	.word	0x000000ff
        /*03fc*/ 	.word	0x00019c48
        /*0400*/ 	.short	0x0100
        /*0402*/ 	.byte	0x08
	.zero		1


	//   ....[6]....
        /*0404*/ 	.word	0x00000500
        /*0408*/ 	.word	0x000000ff
        /*040c*/ 	.word	0x00019c50
        /*0410*/ 	.short	0x0100
        /*0412*/ 	.byte	0x08
	.zero		1


	//   ....[7]....
        /*0414*/ 	.word	0x00000510
        /*0418*/ 	.word	0x000000ff
        /*041c*/ 	.word	0x00019c60
        /*0420*/ 	.short	0x0100
        /*0422*/ 	.byte	0x08
	.zero		1


	//   ....[8]....
        /*0424*/ 	.word	0x00000520
        /*0428*/ 	.word	0x000000ff
        /*042c*/ 	.word	0x00019c58
        /*0430*/ 	.short	0x0100
        /*0432*/ 	.byte	0x08
	.zero		1


	//   ....[9]....
        /*0434*/ 	.word	0x00000530
        /*0438*/ 	.word	0x000000ff
        /*043c*/ 	.word	0x00019c68
        /*0440*/ 	.short	0x0100
        /*0442*/ 	.byte	0x08
	.zero		1


	//   ....[10]....
        /*0444*/ 	.word	0x00000620
        /*0448*/ 	.word	0x000000ff
        /*044c*/ 	.word	0x00019c70
        /*0450*/ 	.short	0x0100
        /*0452*/ 	.byte	0x06
	.zero		1


	//   ....[11]....
        /*0454*/ 	.word	0x00000630
        /*0458*/ 	.word	0x000000ff
        /*045c*/ 	.word	0x00019c80
        /*0460*/ 	.short	0x0100
        /*0462*/ 	.byte	0x06
	.zero		1


	//   ....[12]....
        /*0464*/ 	.word	0x00000640
        /*0468*/ 	.word	0x000000ff
        /*046c*/ 	.word	0x00019c78
        /*0470*/ 	.short	0x0100
        /*0472*/ 	.byte	0x06
	.zero		1


	//   ....[13]....
        /*0474*/ 	.word	0x00000650
        /*0478*/ 	.word	0x000000ff
        /*047c*/ 	.word	0x00019c88
        /*0480*/ 	.short	0x0100
        /*0482*/ 	.byte	0x06
	.zero		1


	//   ....[14]....
        /*0484*/ 	.word	0x00000780
        /*0488*/ 	.word	0x000000ff
        /*048c*/ 	.word	0x00019c90
        /*0490*/ 	.short	0x0100
        /*0492*/ 	.byte	0x08
	.zero		1


	//   ....[15]....
        /*0494*/ 	.word	0x00000790
        /*0498*/ 	.word	0x000000ff
        /*049c*/ 	.word	0x00019ca0
        /*04a0*/ 	.short	0x0100
        /*04a2*/ 	.byte	0x08
	.zero		1


	//   ....[16]....
        /*04a4*/ 	.word	0x000007a0
        /*04a8*/ 	.word	0x000000ff
        /*04ac*/ 	.word	0x00019c98
        /*04b0*/ 	.short	0x0100
        /*04b2*/ 	.byte	0x08
	.zero		1


	//   ....[17]....
        /*04b4*/ 	.word	0x000007b0
        /*04b8*/ 	.word	0x000000ff
        /*04bc*/ 	.word	0x00019ca8
        /*04c0*/ 	.short	0x0100
        /*04c2*/ 	.byte	0x08
	.zero		1


	//   ....[18]....
        /*04c4*/ 	.word	0x000008e0
        /*04c8*/ 	.word	0x000000ff
        /*04cc*/ 	.word	0x00019cb0
        /*04d0*/ 	.short	0x0100
        /*04d2*/ 	.byte	0x08
	.zero		1


	//   ....[19]....
        /*04d4*/ 	.word	0x000008f0
        /*04d8*/ 	.word	0x000000ff
        /*04dc*/ 	.word	0x00019cc0
        /*04e0*/ 	.short	0x0100
        /*04e2*/ 	.byte	0x08
	.zero		1


	//   ....[20]....
        /*04e4*/ 	.word	0x00000900
        /*04e8*/ 	.word	0x000000ff
        /*04ec*/ 	.word	0x00019cb8
        /*04f0*/ 	.short	0x0100
        /*04f2*/ 	.byte	0x08
	.zero		1


	//   ....[21]....
        /*04f4*/ 	.word	0x00000910
        /*04f8*/ 	.word	0x000000ff
        /*04fc*/ 	.word	0x00019cc8
        /*0500*/ 	.short	0x0100
        /*0502*/ 	.byte	0x08
	.zero		1


	//   ....[22]....
        /*0504*/ 	.word	0x00001a20
        /*0508*/ 	.word	0x000000ff
        /*050c*/ 	.word	0x00019c00
        /*0510*/ 	.short	0x010a
        /*0512*/ 	.byte	0x2c
	.zero		1


	//   ....[23]....
        /*0514*/ 	.word	0x00001ac0
        /*0518*/ 	.word	0x00000002
        /*051c*/ 	.word	0x00019c30
        /*0520*/ 	.short	0x010a
        /*0522*/ 	.byte	0x3f
	.zero		1


	//   ....[24]....
        /*0524*/ 	.word	0x00001b30
        /*0528*/ 	.word	0x00000002
        /*052c*/ 	.word	0x00019c30
        /*0530*/ 	.short	0x010a
        /*0532*/ 	.byte	0x3f
	.zero		1


	//   ....[25]....
        /*0534*/ 	.word	0x00003ac0
        /*0538*/ 	.word	0x00000030
        /*053c*/ 	.word	0x00000000
        /*0540*/ 	.short	0x0101
        /*0542*/ 	.byte	0x3f
	.zero		1


	//   ....[26]....
        /*0544*/ 	.word	0x000046e0
        /*0548*/ 	.word	0x000000ff
        /*054c*/ 	.word	0x00019c30
        /*0550*/ 	.short	0x010a
        /*0552*/ 	.byte	0x16
	.zero		1


	//   ....[27]....
        /*0554*/ 	.word	0x00004720
        /*0558*/ 	.word	0x000000ff
        /*055c*/ 	.word	0x00019c30
        /*0560*/ 	.short	0x010a
        /*0562*/ 	.byte	0x16
	.zero		1


	//   ....[28]....
        /*0564*/ 	.word	0x00004880
        /*0568*/ 	.word	0x000000ff
        /*056c*/ 	.word	0x00019c50
        /*0570*/ 	.short	0x010a
        /*0572*/ 	.byte	0x0e
	.zero		1


	//   ....[29]....
        /*0574*/ 	.word	0x00004cd0
        /*0578*/ 	.word	0x000000ff
        /*057c*/ 	.word	0x00019c50
        /*0580*/ 	.short	0x010a
        /*0582*/ 	.byte	0x0e
	.zero		1


	//   ....[30]....
        /*0584*/ 	.word	0x00006af0
        /*0588*/ 	.word	0x00000002
        /*058c*/ 	.word	0x00000000
        /*0590*/ 	.short	0x0101
        /*0592*/ 	.byte	0x3f
	.zero		1


	//   ....[31]....
        /*0594*/ 	.word	0x00006de0
        /*0598*/ 	.word	0x000000ff
        /*059c*/ 	.word	0x00000000
        /*05a0*/ 	.short	0x0101
        /*05a2*/ 	.byte	0x06
	.zero		1


	//   ....[32]....
        /*05a4*/ 	.word	0x000073a0
        /*05a8*/ 	.word	0x000000ff
        /*05ac*/ 	.word	0x00019c30
        /*05b0*/ 	.short	0x010a
        /*05b2*/ 	.byte	0x06
	.zero		1


	//   ....[33]....
        /*05b4*/ 	.word	0x000073e0
        /*05b8*/ 	.word	0x000000ff
        /*05bc*/ 	.word	0x00019c30
        /*05c0*/ 	.short	0x010a
        /*05c2*/ 	.byte	0x06
	.zero		1


	//   ....[34]....
        /*05c4*/ 	.word	0x00007540
        /*05c8*/ 	.word	0x000000ff
        /*05cc*/ 	.word	0x00019c50
        /*05d0*/ 	.short	0x010a
        /*05d2*/ 	.byte	0x0e
	.zero		1


	//   ....[35]....
        /*05d4*/ 	.word	0x00008170
        /*05d8*/ 	.word	0x000000ff
        /*05dc*/ 	.word	0x00019c50
        /*05e0*/ 	.short	0x010a
        /*05e2*/ 	.byte	0x0e
	.zero		1


	//   ....[36]....
        /*05e4*/ 	.word	0x00008ea0
        /*05e8*/ 	.word	0x00000002
        /*05ec*/ 	.word	0x00000000
        /*05f0*/ 	.short	0x0101
        /*05f2*/ 	.byte	0x3f
	.zero		1


	//   ....[37]....
        /*05f4*/ 	.word	0x000091b0
        /*05f8*/ 	.word	0x000000ff
        /*05fc*/ 	.word	0x00000000
        /*0600*/ 	.short	0x0101
        /*0602*/ 	.byte	0x06
	.zero		1


	//   ....[38]....
        /*0604*/ 	.word	0x000096e0
        /*0608*/ 	.word	0x000000ff
        /*060c*/ 	.word	0x00019c50
        /*0610*/ 	.short	0x010a
        /*0612*/ 	.byte	0x10
	.zero		1


	//   ....[39]....
        /*0614*/ 	.word	0x00009720
        /*0618*/ 	.word	0x000000ff
        /*061c*/ 	.word	0x00019c50
        /*0620*/ 	.short	0x010a
        /*0622*/ 	.byte	0x10
	.zero		1


	//   ....[40]....
        /*0624*/ 	.word	0x00009d20
        /*0628*/ 	.word	0x000000ff
        /*062c*/ 	.word	0x00000000
        /*0630*/ 	.short	0x0101
        /*0632*/ 	.byte	0x04
	.zero		1


	//   ....[41]....
        /*0634*/ 	.word	0x0000b200
        /*0638*/ 	.word	0x00000003
        /*063c*/ 	.word	0x00000000
        /*0640*/ 	.short	0x0101
        /*0642*/ 	.byte	0x3f
	.zero		1


	//   ....[42]....
        /*0644*/ 	.word	0x0000dd70
        /*0648*/ 	.word	0x00000002
        /*064c*/ 	.word	0x00019c80
        /*0650*/ 	.short	0x010a
        /*0652*/ 	.byte	0x3f
	.zero		1


	//   ....[43]....
        /*0654*/ 	.word	0x0000dfa0
        /*0658*/ 	.word	0x00000002
        /*065c*/ 	.word	0x00019c40
        /*0660*/ 	.short	0x010a
        /*0662*/ 	.byte	0x3f
	.zero		1


	//   ....[44]....
        /*0664*/ 	.word	0x0000e450
        /*0668*/ 	.word	0x000000ff
        /*066c*/ 	.word	0x00019c20
        /*0670*/ 	.short	0x010a
        /*0672*/ 	.byte	0x28
	.zero		1


	//   ....[45]....
        /*0674*/ 	.word	0x0000e710
        /*0678*/ 	.word	0x00000006
        /*067c*/ 	.word	0x00019c80
        /*0680*/ 	.short	0x010a
        /*0682*/ 	.byte	0x3f
	.zero		1


	//   ....[46]....
        /*0684*/ 	.word	0x0000eb30
        /*0688*/ 	.word	0x00000006
        /*068c*/ 	.word	0x00019c40
        /*0690*/ 	.short	0x010a
        /*0692*/ 	.byte	0x3f
	.zero		1


	//   ....[47]....
        /*0694*/ 	.word	0x0000efe0
        /*0698*/ 	.word	0x0000000c
        /*069c*/ 	.word	0x00019c70
        /*06a0*/ 	.short	0x010a
        /*06a2*/ 	.byte	0x3f
	.zero		1


	//   ....[48]....
        /*06a4*/ 	.word	0x0000f050
        /*06a8*/ 	.word	0x0000000c
        /*06ac*/ 	.word	0x00019c60
        /*06b0*/ 	.short	0x010a
        /*06b2*/ 	.byte	0x3f
	.zero		1


	//   ....[49]....
        /*06b4*/ 	.word	0x0000f440
        /*06b8*/ 	.word	0x0000000c
        /*06bc*/ 	.word	0x00019c50
        /*06c0*/ 	.short	0x0101
        /*06c2*/ 	.byte	0x3f
	.zero		1


	//   ....[50]....
        /*06c4*/ 	.word	0x0000f4b0
        /*06c8*/ 	.word	0x00000003
        /*06cc*/ 	.word	0x00000000
        /*06d0*/ 	.short	0x0101
        /*06d2*/ 	.byte	0x3f
	.zero		1


	//   ....[51]....
        /*06d4*/ 	.word	0x0000f670
        /*06d8*/ 	.word	0x00000002
        /*06dc*/ 	.word	0x00019c70
        /*06e0*/ 	.short	0x010a
        /*06e2*/ 	.byte	0x3f
	.zero		1


	//   ....[52]....
        /*06e4*/ 	.word	0x0000f6e0
        /*06e8*/ 	.word	0x00000002
        /*06ec*/ 	.word	0x00019c60
        /*06f0*/ 	.short	0x010a
        /*06f2*/ 	.byte	0x3f
	.zero		1


	//   ....[53]....
        /*06f4*/ 	.word	0x0000fad0
        /*06f8*/ 	.word	0x00000002
        /*06fc*/ 	.word	0x00019c50
        /*0700*/ 	.short	0x0101
        /*0702*/ 	.byte	0x3f
	.zero		1


	//   ....[54]....
        /*0704*/ 	.word	0x0000fb40
        /*0708*/ 	.word	0x00000000
        /*070c*/ 	.word	0x00000000
        /*0710*/ 	.short	0x0101
        /*0712*/ 	.byte	0x3f
	.zero		1


	//   ....[55]....
        /*0714*/ 	.word	0x00010820
        /*0718*/ 	.word	0x00000008
        /*071c*/ 	.word	0x00019c20
        /*0720*/ 	.short	0x010a
        /*0722*/ 	.byte	0x3f
	.zero		1


	//   ....[56]....
        /*0724*/ 	.word	0x000109c0
        /*0728*/ 	.word	0x00000006
        /*072c*/ 	.word	0x00000000
        /*0730*/ 	.short	0x010a
        /*0732*/ 	.byte	0x3f
	.zero		1


	//   ....[57]....
        /*0734*/ 	.word	0x00010a30
        /*0738*/ 	.word	0x00000007
        /*073c*/ 	.word	0x00000000
        /*0740*/ 	.short	0x010a
        /*0742*/ 	.byte	0x3f
	.zero		1


	//   ....[58]....
        /*0744*/ 	.word	0x00010a80
        /*0748*/ 	.word	0x00000002
        /*074c*/ 	.word	0x00019c60
        /*0750*/ 	.short	0x010a
        /*0752*/ 	.byte	0x3f
	.zero		1


	//   ....[59]....
        /*0754*/ 	.word	0x00010ad0
        /*0758*/ 	.word	0x00000005
        /*075c*/ 	.word	0x00019c60
        /*0760*/ 	.short	0x010a
        /*0762*/ 	.byte	0x3f
	.zero		1


	//   ....[60]....
        /*0764*/ 	.word	0x00010b10
        /*0768*/ 	.word	0x00000002
        /*076c*/ 	.word	0x00019c80
        /*0770*/ 	.short	0x010a
        /*0772*/ 	.byte	0x3f
	.zero		1


	//   ....[61]....
        /*0774*/ 	.word	0x00010b30
        /*0778*/ 	.word	0x00000005
        /*077c*/ 	.word	0x00019c80
        /*0780*/ 	.short	0x010a
        /*0782*/ 	.byte	0x3f
	.zero		1


	//   ....[62]....
        /*0784*/ 	.word	0x00010ba0
        /*0788*/ 	.word	0x00000003
        /*078c*/ 	.word	0x00019c00
        /*0790*/ 	.short	0x010a
        /*0792*/ 	.byte	0x3f
	.zero		1


	//   ....[63]....
        /*0794*/ 	.word	0x00010bf0
        /*0798*/ 	.word	0x00000002
        /*079c*/ 	.word	0x00019c30
        /*07a0*/ 	.short	0x010a
        /*07a2*/ 	.byte	0x3f
	.zero		1


	//   ....[64]....
        /*07a4*/ 	.word	0x00010c50
        /*07a8*/ 	.word	0x00000007
        /*07ac*/ 	.word	0x00019c30
        /*07b0*/ 	.short	0x010a
        /*07b2*/ 	.byte	0x3f
	.zero		1


	//   ....[65]....
        /*07b4*/ 	.word	0x00010cb0
        /*07b8*/ 	.word	0x0000002d
        /*07bc*/ 	.word	0x00019c50
        /*07c0*/ 	.short	0x010a
        /*07c2*/ 	.byte	0x3f
	.zero		1


	//   ....[66]....
        /*07c4*/ 	.word	0x00010d10
        /*07c8*/ 	.word	0x00000007
        /*07cc*/ 	.word	0x00019c30
        /*07d0*/ 	.short	0x010a
        /*07d2*/ 	.byte	0x3f
	.zero		1


	//   ....[67]....
        /*07d4*/ 	.word	0x00010d70
        /*07d8*/ 	.word	0x0000000f
        /*07dc*/ 	.word	0x00019c50
        /*07e0*/ 	.short	0x010a
        /*07e2*/ 	.byte	0x3f
	.zero		1


	//   ....[68]....
        /*07e4*/ 	.word	0x00010dd0
        /*07e8*/ 	.word	0x00000005
        /*07ec*/ 	.word	0x00019c50
        /*07f0*/ 	.short	0x010a
        /*07f2*/ 	.byte	0x3f
	.zero		1


	//   ....[69]....
        /*07f4*/ 	.word	0x00010f20
        /*07f8*/ 	.word	0x00000002
        /*07fc*/ 	.word	0x00019c80
        /*0800*/ 	.short	0x010a
        /*0802*/ 	.byte	0x3f
	.zero		1


	//   ....[70]....
        /*0804*/ 	.word	0x00010f70
        /*0808*/ 	.word	0x00000002
        /*080c*/ 	.word	0x00019c40
        /*0810*/ 	.short	0x010a
        /*0812*/ 	.byte	0x3f
	.zero		1


	//   ....[71]....
        /*0814*/ 	.word	0x00010fc0
        /*0818*/ 	.word	0x0000001a
        /*081c*/ 	.word	0x00019c20
        /*0820*/ 	.short	0x010a
        /*0822*/ 	.byte	0x3f
	.zero		1


	//   ....[72]....
        /*0824*/ 	.word	0x00011010
        /*0828*/ 	.word	0x00000006
        /*082c*/ 	.word	0x00019c80
        /*0830*/ 	.short	0x010a
        /*0832*/ 	.byte	0x3f
	.zero		1


	//   ....[73]....
        /*0834*/ 	.word	0x00011060
        /*0838*/ 	.word	0x00000006
        /*083c*/ 	.word	0x00019c40
        /*0840*/ 	.short	0x010a
        /*0842*/ 	.byte	0x3f
	.zero		1


	//   ....[74]....
        /*0844*/ 	.word	0x000110b0
        /*0848*/ 	.word	0x0000000c
        /*084c*/ 	.word	0x00019c70
        /*0850*/ 	.short	0x010a
        /*0852*/ 	.byte	0x3f
	.zero		1


	//   ....[75]....
        /*0854*/ 	.word	0x00011100
        /*0858*/ 	.word	0x0000000c
        /*085c*/ 	.word	0x00019c60
        /*0860*/ 	.short	0x010a
        /*0862*/ 	.byte	0x3f
	.zero		1


	//   ....[76]....
        /*0864*/ 	.word	0x00011150
        /*0868*/ 	.word	0x00000002
        /*086c*/ 	.word	0x00019c70
        /*0870*/ 	.short	0x010a
        /*0872*/ 	.byte	0x3f
	.zero		1


	//   ....[77]....
        /*0874*/ 	.word	0x000111a0
        /*0878*/ 	.word	0x00000002
        /*087c*/ 	.word	0x00019c60
        /*0880*/ 	.short	0x010a
        /*0882*/ 	.byte	0x3f
	.zero		1


	//   ....[78]....
        /*0884*/ 	.word	0x000111f0
        /*0888*/ 	.word	0x00000008
        /*088c*/ 	.word	0x00019c20
        /*0890*/ 	.short	0x010a
        /*0892*/ 	.byte	0x3f
	.zero		1


	//   ....[79]....
        /*0894*/ 	.word	0x00011390
        /*0898*/ 	.word	0x00000006
        /*089c*/ 	.word	0x00000000
        /*08a0*/ 	.short	0x010a
        /*08a2*/ 	.byte	0x3f
	.zero		1


	//   ....[80]....
        /*08a4*/ 	.word	0x000113e0
        /*08a8*/ 	.word	0x00000007
        /*08ac*/ 	.word	0x00000000
        /*08b0*/ 	.short	0x010a
        /*08b2*/ 	.byte	0x3f
	.zero		1


	//   ....[81]....
        /*08b4*/ 	.word	0x00011430
        /*08b8*/ 	.word	0x00000002
        /*08bc*/ 	.word	0x00019c60
        /*08c0*/ 	.short	0x010a
        /*08c2*/ 	.byte	0x3f
	.zero		1


	//   ....[82]....
        /*08c4*/ 	.word	0x00011480
        /*08c8*/ 	.word	0x00000005
        /*08cc*/ 	.word	0x00019c60
        /*08d0*/ 	.short	0x010a
        /*08d2*/ 	.byte	0x3f
	.zero		1


	//   ....[83]....
        /*08d4*/ 	.word	0x000114d0
        /*08d8*/ 	.word	0x00000002
        /*08dc*/ 	.word	0x00019c80
        /*08e0*/ 	.short	0x010a
        /*08e2*/ 	.byte	0x3f
	.zero		1


	//----- nvinfo : EIATTR_NUM_MBARRIERS
	.align		4
.L_1375:
        /*08e4*/ 	.byte	0x03, 0x38
        /*08e6*/ 	.short	0x0016


	//----- nvinfo : EIATTR_EXIT_INSTR_OFFSETS
	.align		4
        /*08e8*/ 	.byte	0x04, 0x1c
        /*08ea*/ 	.short	(.L_1377 - .L_1376)


	//   ....[0]....
.L_1376:
        /*08ec*/ 	.word	0x00000a70


	//   ....[1]....
        /*08f0*/ 	.word	0x0000bda0


	//   ....[2]....
        /*08f4*/ 	.word	0x00010b80


	//----- nvinfo : EIATTR_MAX_THREADS
	.align		4
.L_1377:
        /*08f8*/ 	.byte	0x04, 0x05
        /*08fa*/ 	.short	(.L_1379 - .L_1378)
.L_1378:
        /*08fc*/ 	.word	0x00000200
        /*0900*/ 	.word	0x00000001
        /*0904*/ 	.word	0x00000001


	//----- nvinfo : EIATTR_CRS_STACK_SIZE
	.align		4
.L_1379:
        /*0908*/ 	.byte	0x04, 0x1e
        /*090a*/ 	.short	(.L_1381 - .L_1380)
.L_1380:
        /*090c*/ 	.word	0x00000000


	//----- nvinfo : EIATTR_CBANK_PARAM_SIZE
	.align		4
.L_1381:
        /*0910*/ 	.byte	0x03, 0x19
        /*0912*/ 	.short	0x0a70


	//----- nvinfo : EIATTR_PARAM_CBANK
	.align		4
        /*0914*/ 	.byte	0x04, 0x0a
        /*0916*/ 	.short	(.L_1383 - .L_1382)
	.align		4
.L_1382:
        /*0918*/ 	.word	index@(.nv.constant0._ZN7cutlass13device_kernelIN5flash11enable_sm90INS1_16FlashAttnFwdSm90INS1_25CollectiveMainloopFwdSm90ILi2EN4cute5tupleIJNS5_1CILi1EEES8_S8_EEENS6_IJNS7_ILi192EEENS7_ILi128EEENS7_ILi96EEEEEELi96ENS_12float_e4m3_tEfNS_4arch4Sm90ELb1ELb0ELb1ELb1ELb0ELb0ELb0ELb1ELb1ELb0ELb0ELb0EEENS1_21CollectiveEpilogueFwdINS6_IJSA_SC_SB_EEES9_NS_10bfloat16_tESG_Li384ELb1ELb0ELb0ELb1EEENS1_36VarlenDynamicPersistentTileSchedulerILi192ELi128ELi384ELi128ELb0ELb0ELb1ELb1ELb1ELb1EEEEEEEEEvNT_6ParamsE)
        /*091c*/ 	.short	0x0210
        /*091e*/ 	.short	0x0a70


	//----- nvinfo : EIATTR_SW_WAR
	.align		4
.L_1383:
        /*0920*/ 	.byte	0x04, 0x36
        /*0922*/ 	.short	(.L_1385 - .L_1384)
.L_1384:
        /*0924*/ 	.word	0x00000008
.L_1385:


//--------------------- .nv.info._ZN7cutlass13device_kernelIN5flash11enable_sm90INS1_16FlashAttnFwdSm90INS1_25CollectiveMainloopFwdSm90ILi2EN4cute5tupleIJNS5_1CILi1EEES8_S8_EEENS6_IJNS7_ILi192EEENS7_ILi128EEENS7_ILi96EEEEEELi96ENS_12float_e4m3_tEfNS_4arch4Sm90ELb1ELb0ELb1ELb1ELb0ELb1ELb0ELb1ELb1ELb0ELb0ELb0EEENS1_21CollectiveEpilogueFwdINS6_IJSA_SC_SB_EEES9_NS_10bfloat16_tESG_Li384ELb1ELb0ELb0ELb1EEENS1_36VarlenDynamicPersistentTileSchedulerILi192ELi128ELi384ELi128ELb0ELb0ELb1ELb1ELb1ELb1EEEEEEEEEvNT_6ParamsE --------------------------
	.section	.nv.info._ZN7cutlass13device_kernelIN5flash11enable_sm90INS1_16FlashAttnFwdSm90INS1_25CollectiveMainloopFwdSm90ILi2EN4cute5tupleIJNS5_1CILi1EEES8_S8_EEENS6_IJNS7_ILi192EEENS7_ILi128EEENS7_ILi96EEEEEELi96ENS_12float_e4m3_tEfNS_4arch4Sm90ELb1ELb0ELb1ELb1ELb0ELb1ELb0ELb1ELb1ELb0ELb0ELb0EEENS1_21CollectiveEpilogueFwdINS6_IJSA_SC_SB_EEES9_NS_10bfloat16_tESG_Li384ELb1ELb0ELb0ELb1EEENS1_36VarlenDynamicPersistentTileSchedulerILi192ELi128ELi384ELi128ELb0ELb0ELb1ELb1ELb1ELb1EEEEEEEEEvNT_6ParamsE,"",@"SHT_CUDA_INFO"
	.sectionflags	@""
	.align	4


	//----- nvinfo : EIATTR_CUDA_API_VERSION
	.align		4
        /*0000*/ 	.byte	0x04, 0x37
        /*0002*/ 	.short	(.L_1387 - .L_1386)
.L_1386:
        /*0004*/ 	.word	0x00000082


	//----- nvinfo : EIATTR_KPARAM_INFO
	.align		4
.L_1387:
        /*0008*/ 	.byte	0x04, 0x17
        /*000a*/ 	.short	(.L_1389 - .L_1388)
.L_1388:
        /*000c*/ 	.word	0x00000000
        /*0010*/ 	.short	0x0000
        /*0012*/ 	.short	0x0070
        /*0014*/ 	.byte	0x00, 0xf0, 0x01, 0x28


	//----- nvinfo : EIATTR_SPARSE_MMA_MASK
	.align		4
.L_1389:
        /*0018*/ 	.byte	0x03, 0x50
        /*001a*/ 	.short	0x0000


	//----- nvinfo : EIATTR_MAXREG_COUNT
	.align		4
        /*001c*/ 	.byte	0x03, 0x1b
        /*001e*/ 	.short	0x0080


	//----- nvinfo : EIATTR_NUM_BARRIERS
	.align		4
        /*0020*/ 	.byte	0x02, 0x4c
        /*0022*/ 	.byte	0x10
	.zero		1


	//----- nvinfo : EIATTR_EXTERNS
	.align		4
        /*0024*/ 	.byte	0x04, 0x0f
        /*0026*/ 	.short	(.L_1391 - .L_1390)


	//   ....[0]....
	.align		4
.L_1390:
        /*0028*/ 	.word	index@(__assertfail)


	//----- nvinfo : EIATTR_ANNOTATIONS
	.align		4
.L_1391:
        /*002c*/ 	.byte	0x04, 0x55
        /*002e*/ 	.short	(.L_1393 - .L_1392)


	//   ....[0]....
.L_1392:
        /* <DEDUP_REMOVED lines=59> */


	//----- nvinfo : EIATTR_MERCURY_ISA_VERSION
	.align		4
.L_1393:
        /*03c8*/ 	.byte	0x03, 0x5f
        /*03ca*/ 	.short	0x0101


	//----- nvinfo : EIATTR_UNUSED_LOAD_BYTE_OFFSET
	.align		4
        /*03cc*/ 	.byte	0x04, 0x44
        /*03ce*/ 	.short	(.L_1395 - .L_1394)


	//   ....[0]....
.L_1394:
        /*03d0*/ 	.word	0x00000ac0
        /*03d4*/ 	.word	0x0000fff0


	//   ....[1]....
        /*03d8*/ 	.word	0x00014390
        /*03dc*/ 	.word	0x0000fff0


	//----- nvinfo : EIATTR_INT_WARP_WIDE_INSTR_OFFSETS
	.align		4
.L_1395:
        /*03e0*/ 	.byte	0x04, 0x31
        /*03e2*/ 	.short	(.L_1397 - .L_1396)


	//   ....[0]....
.L_1396:
        /*03e4*/ 	.word	0x000001b0


	//   ....[1]....
        /*03e8*/ 	.word	0x00000250


	//   ....[2]....
        /*03ec*/ 	.word	0x000002c0


	//   ....[3]....
        /*03f0*/ 	.word	0x00018b10


	//   ....[4]....
        /*03f4*/ 	.word	0x00018ba0


	//   ....[5]....
        /*03f8*/ 	.word	0x000191e0


	//   ....[6]....
        /*03fc*/ 	.word	0x00019230


	//   ....[7]....
        /*0400*/ 	.word	0x00019360


	//   ....[8]....
        /*0404*/ 	.word	0x00019420


	//   ....[9]....
        /*0408*/ 	.word	0x0001b010


	//   ....[10]....
        /*040c*/ 	.word	0x0001b0a0


	//----- nvinfo : EIATTR_COOP_GROUP_MASK_REGIDS
	.align		4
.L_1397:
        /*0410*/ 	.byte	0x04, 0x29
        /*0412*/ 	.short	(.L_1399 - .L_1398)


	//   ....[0]....
.L_1398:
        /*0414*/ 	.word	0xffffffff


	//   ....[1]....
        /*0418*/ 	.word	0xffffffff


	//   ....[2]....
        /*041c*/ 	.word	0xffffffff


	//   ....[3]....
        /*0420*/ 	.word	0xffffffff


	//   ....[4]....
        /*0424*/ 	.word	0xffffffff


	//   ....[5]....
        /*0428*/ 	.word	0xffffffff


	//   ....[6]....
        /*042c*/ 	.word	0xffffffff


	//   ....[7]....
        /*0430*/ 	.word	0xffffffff


	//   ....[8]....
        /*0434*/ 	.word	0xffffffff


	//   ....[9]....
        /*0438*/ 	.word	0xffffffff


	//   ....[10]....
        /*043c*/ 	.word	0xffffffff


	//   ....[11]....
        /*0440*/ 	.word	0xffffffff


	//   ....[12]....
        /*0444*/ 	.word	0xffffffff


	//   ....[13]....
        /*0448*/ 	.word	0xffffffff


	//   ....[14]....
        /*044c*/ 	.word	0xffffffff


	//   ....[15]....
        /*0450*/ 	.word	0xffffffff


	//   ....[16]....
        /*0454*/ 	.word	0xffffffff


	//   ....[17]....
        /*0458*/ 	.word	0xffffffff


	//   ....[18]....
        /*045c*/ 	.word	0xffffffff


	//   ....[19]....
        /*0460*/ 	.word	0xffffffff


	//   ....[20]....
        /*0464*/ 	.word	0xffffffff


	//   ....[21]....
        /*0468*/ 	.word	0xffffffff


	//   ....[22]....
        /*046c*/ 	.word	0xffffffff


	//   ....[23]....
        /*0470*/ 	.word	0xffffffff


	//   ....[24]....
        /*0474*/ 	.word	0xffffffff


	//   ....[25]....
        /*0478*/ 	.word	0xffffffff


	//   ....[26]....
        /*047c*/ 	.word	0xffffffff


	//   ....[27]....
        /*0480*/ 	.word	0xffffffff


	//   ....[28]....
        /*0484*/ 	.word	0xffffffff


	//   ....[29]....
        /*0488*/ 	.word	0xffffffff


	//   ....[30]....
        /*048c*/ 	.word	0xffffffff


	//   ....[31]....
        /*0490*/ 	.word	0xffffffff


	//   ....[32]....
        /*0494*/ 	.word	0xffffffff


	//   ....[33]....
        /*0498*/ 	.word	0xffffffff


	//   ....[34]....
        /*049c*/ 	.word	0xffffffff


	//   ....[35]....
        /*04a0*/ 	.word	0xffffffff


	//   ....[36]....
        /*04a4*/ 	.word	0xffffffff


	//   ....[37]....
        /*04a8*/ 	.word	0xffffffff


	//   ....[38]....
        /*04ac*/ 	.word	0xffffffff


	//   ....[39]....
        /*04b0*/ 	.word	0xffffffff


	//   ....[40]....
        /*04b4*/ 	.word	0xffffffff


	//   ....[41]....
        /*04b8*/ 	.word	0xffffffff


	//   ....[42]....
        /*04bc*/ 	.word	0xffffffff


	//   ....[43]....
        /*04c0*/ 	.word	0xffffffff


	//   ....[44]....
        /*04c4*/ 	.word	0xffffffff


	//   ....[45]....
        /*04c8*/ 	.word	0xffffffff


	//   ....[46]....
        /*04cc*/ 	.word	0xffffffff


	//   ....[47]....
        /*04d0*/ 	.word	0xffffffff


	//   ....[48]....
        /*04d4*/ 	.word	0xffffffff


	//   ....[49]....
        /*04d8*/ 	.word	0xffffffff


	//   ....[50]....
        /*04dc*/ 	.word	0xffffffff


	//   ....[51]....
        /*04e0*/ 	.word	0xffffffff


	//   ....[52]....
        /*04e4*/ 	.word	0xffffffff


	//   ....[53]....
        /*04e8*/ 	.word	0xffffffff


	//   ....[54]....
        /*04ec*/ 	.word	0xffffffff


	//   ....[55]....
        /*04f0*/ 	.word	0xffffffff


	//   ....[56]....
        /*04f4*/ 	.word	0xffffffff


	//   ....[57]....
        /*04f8*/ 	.word	0xffffffff


	//   ....[58]....
        /*04fc*/ 	.word	0xffffffff


	//   ....[59]....
        /*0500*/ 	.word	0xffffffff


	//   ....[60]....
        /*0504*/ 	.word	0xffffffff


	//   ....[61]....
        /*0508*/ 	.word	0xffffffff


	//   ....[62]....
        /*050c*/ 	.word	0xffffffff


	//   ....[63]....
        /*0510*/ 	.word	0xffffffff


	//   ....[64]....
        /*0514*/ 	.word	0xffffffff


	//   ....[65]....
        /*0518*/ 	.word	0xffffffff


	//   ....[66]....
        /*051c*/ 	.word	0xffffffff


	//   ....[67]....
        /*0520*/ 	.word	0xffffffff


	//   ....[68]....
        /*0524*/ 	.word	0xffffffff


	//   ....[69]....
        /*0528*/ 	.word	0xffffffff


	//   ....[70]....
        /*052c*/ 	.word	0xffffffff


	//   ....[71]....
        /*0530*/ 	.word	0xffffffff


	//   ....[72]....
        /*0534*/ 	.word	0xffffffff


	//   ....[73]....
        /*0538*/ 	.word	0xffffffff


	//   ....[74]....
        /*053c*/ 	.word	0xffffffff


	//   ....[75]....
        /*0540*/ 	.word	0xffffffff


	//   ....[76]....
        /*0544*/ 	.word	0xffffffff


	//   ....[77]....
        /*0548*/ 	.word	0xffffffff


	//   ....[78]....
        /*054c*/ 	.word	0xffffffff


	//   ....[79]....
        /*0550*/ 	.word	0xffffffff


	//   ....[80]....
        /*0554*/ 	.word	0xffffffff


	//   ....[81]....
        /*0558*/ 	.word	0xffffffff


	//   ....[82]....
        /*055c*/ 	.word	0xffffffff


	//   ....[83]....
        /*0560*/ 	.word	0xffffffff


	//   ....[84]....
        /*0564*/ 	.word	0x0500000f


	//   ....[85]....
        /*0568*/ 	.word	0x0500000f


	//   ....[86]....
        /*056c*/ 	.word	0x0500000f


	//   ....[87]....
        /*0570*/ 	.word	0x0500000f


	//   ....[88]....
        /*0574*/ 	.word	0x0500000f


	//   ....[89]....
        /*0578*/ 	.word	0x0500000f


	//   ....[90]....
        /*057c*/ 	.word	0x0500000f


	//   ....[91]....
        /*0580*/ 	.word	0x0500000f


	//   ....[92]....
        /*0584*/ 	.word	0x0500000f


	//   ....[93]....
        /*0588*/ 	.word	0x0500000f


	//   ....[94]....
        /*058c*/ 	.word	0x0500000f


	//   ....[95]....
        /*0590*/ 	.word	0x0500000f


	//   ....[96]....
        /*0594*/ 	.word	0x0500000f


	//   ....[97]....
        /*0598*/ 	.word	0x0500000f


	//   ....[98]....
        /*059c*/ 	.word	0x0500000f


	//   ....[99]....
        /*05a0*/ 	.word	0x0500000f


	//   ....[100]....
        /*05a4*/ 	.word	0x0500000f


	//   ....[101]....
        /*05a8*/ 	.word	0x0500000f


	//   ....[102]....
        /*05ac*/ 	.word	0x0500000f


	//   ....[103]....
        /*05b0*/ 	.word	0x0500000f


	//   ....[104]....
        /*05b4*/ 	.word	0x0500000f


	//   ....[105]....
        /*05b8*/ 	.word	0x0500000f


	//   ....[106]....
        /*05bc*/ 	.word	0x0500000f


	//   ....[107]....
        /*05c0*/ 	.word	0x0500000f


	//   ....[108]....
        /*05c4*/ 	.word	0x0500000f


	//   ....[109]....
        /*05c8*/ 	.word	0x0500000f


	//   ....[110]....
        /*05cc*/ 	.word	0x0500000f


	//   ....[111]....
        /*05d0*/ 	.word	0x0500000f


	//----- nvinfo : EIATTR_COOP_GROUP_INSTR_OFFSETS
	.align		4
.L_1399:
        /*05d4*/ 	.byte	0x04, 0x28
        /*05d6*/ 	.short	(.L_1401 - .L_1400)


	//   ....[0]....
.L_1400:
        /*05d8*/ 	.word	0x00000060


	//   ....[1]....
        /*05dc*/ 	.word	0x000001c0


	//   ....[2]....
        /*05e0*/ 	.word	0x00000270


	//   ....[3]....
        /*05e4*/ 	.word	0x00000430


	//   ....[4]....
        /*05e8*/ 	.word	0x00000590


	//   ....[5]....
        /*05ec*/ 	.word	0x000006b0


	//   ....[6]....
        /*05f0*/ 	.word	0x00000810


	//   ....[7]....
        /*05f4*/ 	.word	0x00006c10


	//   ....[8]....
        /*05f8*/ 	.word	0x0000c7d0


	//   ....[9]....
        /*05fc*/ 	.word	0x0000c810


	//   ....[10]....
        /*0600*/ 	.word	0x0000d2a0


	//   ....[11]....
        /*0604*/ 	.word	0x0000d2c0


	//   ....[12]....
        /*0608*/ 	.word	0x0000fa40


	//   ....[13]....
        /*060c*/ 	.word	0x0000fb70


	//   ....[14]....
        /*0610*/ 	.word	0x00010390


	//   ....[15]....
        /*0614*/ 	.word	0x000103f0


	//   ....[16]....
        /*0618*/ 	.word	0x00012590


	//   ....[17]....
        /*061c*/ 	.word	0x000125b0


	//   ....[18]....
        /*0620*/ 	.word	0x000125e0


	//   ....[19]....
        /*0624*/ 	.word	0x00012630


	//   ....[20]....
        /*0628*/ 	.word	0x00013c30


	//   ....[21]....
        /*062c*/ 	.word	0x00013ce0


	//   ....[22]....
        /*0630*/ 	.word	0x00013d70


	//   ....[23]....
        /*0634*/ 	.word	0x00013d80


	//   ....[24]....
        /*0638*/ 	.word	0x00014920


	//   ....[25]....
        /*063c*/ 	.word	0x00014950


	//   ....[26]....
        /*0640*/ 	.word	0x00014980


	//   ....[27]....
        /*0644*/ 	.word	0x000149d0


	//   ....[28]....
        /*0648*/ 	.word	0x00014a00


	//   ....[29]....
        /*064c*/ 	.word	0x00014a20


	//   ....[30]....
        /*0650*/ 	.word	0x00014a40


	//   ....[31]....
        /*0654*/ 	.word	0x00014a50


	//   ....[32]....
        /*0658*/ 	.word	0x00014a60


	//   ....[33]....
        /*065c*/ 	.word	0x00014a70


	//   ....[34]....
        /*0660*/ 	.word	0x00014a80


	//   ....[35]....
        /*0664*/ 	.word	0x00014a90


	//   ....[36]....
        /*0668*/ 	.word	0x00014ac0


	//   ....[37]....
        /*066c*/ 	.word	0x00014ad0


	//   ....[38]....
        /*0670*/ 	.word	0x00014ae0


	//   ....[39]....
        /*0674*/ 	.word	0x00014af0


	//   ....[40]....
        /*0678*/ 	.word	0x00014b00


	//   ....[41]....
        /*067c*/ 	.word	0x00014b10


	//   ....[42]....
        /*0680*/ 	.word	0x00014b20


	//   ....[43]....
        /*0684*/ 	.word	0x00014b30


	//   ....[44]....
        /*0688*/ 	.word	0x00014b40


	//   ....[45]....
        /*068c*/ 	.word	0x00014b50


	//   ....[46]....
        /*0690*/ 	.word	0x00014b60


	//   ....[47]....
        /*0694*/ 	.word	0x00014b70


	//   ....[48]....
        /*0698*/ 	.word	0x00016140


	//   ....[49]....
        /*069c*/ 	.word	0x00016310


	//   ....[50]....
        /*06a0*/ 	.word	0x00016340


	//   ....[51]....
        /*06a4*/ 	.word	0x00016370


	//   ....[52]....
        /*06a8*/ 	.word	0x000163a0


	//   ....[53]....
        /*06ac*/ 	.word	0x000163d0


	//   ....[54]....
        /*06b0*/ 	.word	0x00016400


	//   ....[55]....
        /*06b4*/ 	.word	0x00016570


	//   ....[56]....
        /*06b8*/ 	.word	0x000165a0


	//   ....[57]....
        /*06bc*/ 	.word	0x000165d0


	//   ....[58]....
        /*06c0*/ 	.word	0x00016600


	//   ....[59]....
        /*06c4*/ 	.word	0x00016630


	//   ....[60]....
        /*06c8*/ 	.word	0x00016660


	//   ....[61]....
        /*06cc*/ 	.word	0x00016700


	//   ....[62]....
        /*06d0*/ 	.word	0x00016760


	//   ....[63]....
        /*06d4*/ 	.word	0x00016800


	//   ....[64]....
        /*06d8*/ 	.word	0x00017680


	//   ....[65]....
        /*06dc*/ 	.word	0x00019580


	//   ....[66]....
        /*06e0*/ 	.word	0x0001b850


	//   ....[67]....
        /*06e4*/ 	.word	0x0001b880


	//   ....[68]....
        /*06e8*/ 	.word	0x0001b8c0


	//   ....[69]....
        /*06ec*/ 	.word	0x0001b8f0


	//   ....[70]....
        /*06f0*/ 	.word	0x0001b920


	//   ....[71]....
        /*06f4*/ 	.word	0x0001b950


	//   ....[72]....
        /*06f8*/ 	.word	0x0001b980


	//   ....[73]....
        /*06fc*/ 	.word	0x0001b9b0


	//   ....[74]....
        /*0700*/ 	.word	0x0001bb30


	//   ....[75]....
        /*0704*/ 	.word	0x0001bb60


	//   ....[76]....
        /*0708*/ 	.word	0x0001bb90


	//   ....[77]....
        /*070c*/ 	.word	0x0001bbc0


	//   ....[78]....
        /*0710*/ 	.word	0x0001bbf0


	//   ....[79]....
        /*0714*/ 	.word	0x0001bc20


	//   ....[80]....
        /*0718*/ 	.word	0x0001bce0


	//   ....[81]....
        /*071c*/ 	.word	0x0001bd00


	//   ....[82]....
        /*0720*/ 	.word	0x0001bd70


	//   ....[83]....
        /*0724*/ 	.word	0x0001c410


	//   ....[84]....
        /*0728*/ 	.word	0x0001c880


	//   ....[85]....
        /*072c*/ 	.word	0x0001c920


	//   ....[86]....
        /*0730*/ 	.word	0x0001c9c0


	//   ....[87]....
        /*0734*/ 	.word	0x0001ca60


	//   ....[88]....
        /*0738*/ 	.word	0x0001cb40


	//   ....[89]....
        /*073c*/ 	.word	0x0001cbe0


	//   ....[90]....
        /*0740*/ 	.word	0x0001cc80


	//   ....[91]....
        /*0744*/ 	.word	0x0001cd20


	//   ....[92]....
        /*0748*/ 	.word	0x0001d020


	//   ....[93]....
        /*074c*/ 	.word	0x0001d300


	//   ....[94]....
        /*0750*/ 	.word	0x0001d6f0


	//   ....[95]....
        /*0754*/ 	.word	0x0001d790


	//   ....[96]....
        /*0758*/ 	.word	0x0001d8b0


	//   ....[97]....
        /*075c*/ 	.word	0x0001d920


	//   ....[98]....
        /*0760*/ 	.word	0x0001d990


	//   ....[99]....
        /*0764*/ 	.word	0x0001da00


	//   ....[100]....
        /*0768*/ 	.word	0x0001da70


	//   ....[101]....
        /*076c*/ 	.word	0x0001daf0


	//   ....[102]....
        /*0770*/ 	.word	0x0001db80


	//   ....[103]....
        /*0774*/ 	.word	0x0001dc10


	//   ....[104]....
        /*0778*/ 	.word	0x0001dc80


	//   ....[105]....
        /*077c*/ 	.word	0x0001dcf0


	//   ....[106]....
        /*0780*/ 	.word	0x0001dd60


	//   ....[107]....
        /*0784*/ 	.word	0x0001dde0


	//   ....[108]....
        /*0788*/ 	.word	0x0001de50


	//   ....[109]....
        /*078c*/ 	.word	0x0001def0


	//   ....[110]....
        /*0790*/ 	.word	0x0001df80


	//   ....[111]....
        /*0794*/ 	.word	0x0001e0b0


	//----- nvinfo : EIATTR_REG_RECONFIG
	.align		4
.L_1401:
        /*0798*/ 	.byte	0x01, 0x54
	.zero		2


	//----- nvinfo : EIATTR_SYSCALL_OFFSETS
	.align		4
        /*079c*/ 	.byte	0x04, 0x46
        /*079e*/ 	.short	(.L_1403 - .L_1402)


	//   ....[0]....
.L_1402:
        /*07a0*/ 	.word	0x000018c0


	//   ....[1]....
        /*07a4*/ 	.word	0x00001a10


	//   ....[2]....
        /*07a8*/ 	.word	0x00006d80


	//   ....[3]....
        /*07ac*/ 	.word	0x000073b0


	//   ....[4]....
        /*07b0*/ 	.word	0x00018d20


	//   ....[5]....
        /*07b4*/ 	.word	0x00018e50


	//   ....[6]....
        /*07b8*/ 	.word	0x00018f80


	//   ....[7]....
        /*07bc*/ 	.word	0x000190b0


	//----- nvinfo : EIATTR_MBARRIER_INSTR_OFFSETS
	.align		4
.L_1403:
        /*07c0*/ 	.byte	0x04, 0x39
        /*07c2*/ 	.short	(.L_1405 - .L_1404)


	//   ....[0]....
.L_1404:
        /*07c4*/ 	.word	0x000002e0
        /*07c8*/ 	.word	0x000000ff
        /*07cc*/ 	.word	0x00019c00
        /*07d0*/ 	.short	0x0100
        /*07d2*/ 	.byte	0x08
	.zero		1


	//   ....[1]....
        /*07d4*/ 	.word	0x000002f0
        /*07d8*/ 	.word	0x000000ff
        /*07dc*/ 	.word	0x00019c20
        /*07e0*/ 	.short	0x0100
        /*07e2*/ 	.byte	0x08
	.zero		1


	//   ....[2]....
        /*07e4*/ 	.word	0x000003e0
        /*07e8*/ 	.word	0x000000ff
        /*07ec*/ 	.word	0x00019c30
        /*07f0*/ 	.short	0x0100
        /*07f2*/ 	.byte	0x08
	.zero		1


	//   ....[3]....
        /*07f4*/ 	.word	0x000003f0
        /*07f8*/ 	.word	0x000000ff
        /*07fc*/ 	.word	0x00019c40
        /*0800*/ 	.short	0x0100
        /*0802*/ 	.byte	0x08
	.zero		1


	//   ....[4]....
        /*0804*/ 	.word	0x00000400
        /*0808*/ 	.word	0x000000ff
        /*080c*/ 	.word	0x00019c38
        /*0810*/ 	.short	0x0100
        /*0812*/ 	.byte	0x08
	.zero		1


	//   ....[5]....
        /*0814*/ 	.word	0x00000410
        /*0818*/ 	.word	0x000000ff
        /*081c*/ 	.word	0x00019c48
        /*0820*/ 	.short	0x0100
        /*0822*/ 	.byte	0x08
	.zero		1


	//   ....[6]....
        /*0824*/ 	.word	0x00000540
        /*0828*/ 	.word	0x000000ff
        /*082c*/ 	.word	0x00019c50
        /*0830*/ 	.short	0x0100
        /*0832*/ 	.byte	0x08
	.zero		1


	//   ....[7]....
        /*0834*/ 	.word	0x00000550
        /*0838*/ 	.word	0x000000ff
        /*083c*/ 	.word	0x00019c60
        /*0840*/ 	.short	0x0100
        /*0842*/ 	.byte	0x08
	.zero		1


	//   ....[8]....
        /*0844*/ 	.word	0x00000560
        /*0848*/ 	.word	0x000000ff
        /*084c*/ 	.word	0x00019c58
        /*0850*/ 	.short	0x0100
        /*0852*/ 	.byte	0x08
	.zero		1


	//   ....[9]....
        /*0854*/ 	.word	0x00000570
        /*0858*/ 	.word	0x000000ff
        /*085c*/ 	.word	0x00019c68
        /*0860*/ 	.short	0x0100
        /*0862*/ 	.byte	0x08
	.zero		1


	//   ....[10]....
        /*0864*/ 	.word	0x00000660
        /*0868*/ 	.word	0x000000ff
        /*086c*/ 	.word	0x00019c70
        /*0870*/ 	.short	0x0100
        /*0872*/ 	.byte	0x06
	.zero		1


	//   ....[11]....
        /*0874*/ 	.word	0x00000670
        /*0878*/ 	.word	0x000000ff
        /*087c*/ 	.word	0x00019c80
        /*0880*/ 	.short	0x0100
        /*0882*/ 	.byte	0x06
	.zero		1


	//   ....[12]....
        /*0884*/ 	.word	0x00000680
        /*0888*/ 	.word	0x000000ff
        /*088c*/ 	.word	0x00019c78
        /*0890*/ 	.short	0x0100
        /*0892*/ 	.byte	0x06
	.zero		1


	//   ....[13]....
        /*0894*/ 	.word	0x00000690
        /*0898*/ 	.word	0x000000ff
        /*089c*/ 	.word	0x00019c88
        /*08a0*/ 	.short	0x0100
        /*08a2*/ 	.byte	0x06
	.zero		1


	//   ....[14]....
        /*08a4*/ 	.word	0x000007c0
        /*08a8*/ 	.word	0x000000ff
        /*08ac*/ 	.word	0x00019c90
        /*08b0*/ 	.short	0x0100
        /*08b2*/ 	.byte	0x08
	.zero		1


	//   ....[15]....
        /*08b4*/ 	.word	0x000007d0
        /*08b8*/ 	.word	0x000000ff
        /*08bc*/ 	.word	0x00019ca0
        /*08c0*/ 	.short	0x0100
        /*08c2*/ 	.byte	0x08
	.zero		1


	//   ....[16]....
        /*08c4*/ 	.word	0x000007e0
        /*08c8*/ 	.word	0x000000ff
        /*08cc*/ 	.word	0x00019c98
        /*08d0*/ 	.short	0x0100
        /*08d2*/ 	.byte	0x08
	.zero		1


	//   ....[17]....
        /*08d4*/ 	.word	0x000007f0
        /*08d8*/ 	.word	0x000000ff
        /*08dc*/ 	.word	0x00019ca8
        /*08e0*/ 	.short	0x0100
        /*08e2*/ 	.byte	0x08
	.zero		1


	//   ....[18]....
        /*08e4*/ 	.word	0x00000920
        /*08e8*/ 	.word	0x000000ff
        /*08ec*/ 	.word	0x00019cb0
        /*08f0*/ 	.short	0x0100
        /*08f2*/ 	.byte	0x08
	.zero		1


	//   ....[19]....
        /*08f4*/ 	.word	0x00000930
        /*08f8*/ 	.word	0x000000ff
        /*08fc*/ 	.word	0x00019cc0
        /*0900*/ 	.short	0x0100
        /*0902*/ 	.byte	0x08
	.zero		1


	//   ....[20]....
        /*0904*/ 	.word	0x00000940
        /*0908*/ 	.word	0x000000ff
        /*090c*/ 	.word	0x00019cb8
        /*0910*/ 	.short	0x0100
        /*0912*/ 	.byte	0x08
	.zero		1


	//   ....[21]....
        /*0914*/ 	.word	0x00000950
        /*0918*/ 	.word	0x000000ff
        /*091c*/ 	.word	0x00019cc8
        /*0920*/ 	.short	0x0100
        /*0922*/ 	.byte	0x08
	.zero		1


	//   ....[22]....
        /*0924*/ 	.word	0x00002860
        /*0928*/ 	.word	0x00000056
        /*092c*/ 	.word	0x00019c90
        /*0930*/ 	.short	0x010a
        /*0932*/ 	.byte	0x3f
	.zero		1


	//   ....[23]....
        /*0934*/ 	.word	0x00004250
        /*0938*/ 	.word	0x00000056
        /*093c*/ 	.word	0x00019c90
        /*0940*/ 	.short	0x010a
        /*0942*/ 	.byte	0x3f
	.zero		1


	//   ....[24]....
        /*0944*/ 	.word	0x00006350
        /*0948*/ 	.word	0x00000056
        /*094c*/ 	.word	0x00019c90
        /*0950*/ 	.short	0x010a
        /*0952*/ 	.byte	0x3f
	.zero		1


	//   ....[25]....
        /*0954*/ 	.word	0x00006520
        /*0958*/ 	.word	0x00000008
        /*095c*/ 	.word	0x00000000
        /*0960*/ 	.short	0x0101
        /*0962*/ 	.byte	0x3f
	.zero		1


	//   ....[26]....
        /*0964*/ 	.word	0x00006560
        /*0968*/ 	.word	0x00000056
        /*096c*/ 	.word	0x00019cb0
        /*0970*/ 	.short	0x010a
        /*0972*/ 	.byte	0x3f
	.zero		1


	//   ....[27]....
        /*0974*/ 	.word	0x000067e0
        /*0978*/ 	.word	0x00000056
        /*097c*/ 	.word	0x00000000
        /*0980*/ 	.short	0x0101
        /*0982*/ 	.byte	0x3f
	.zero		1


	//   ....[28]....
        /*0984*/ 	.word	0x000070b0
        /*0988*/ 	.word	0x00000010
        /*098c*/ 	.word	0x00019c00
        /*0990*/ 	.short	0x010a
        /*0992*/ 	.byte	0x3f
	.zero		1


	//   ....[29]....
        /*0994*/ 	.word	0x00007100
        /*0998*/ 	.word	0x00000010
        /*099c*/ 	.word	0x00019c00
        /*09a0*/ 	.short	0x010a
        /*09a2*/ 	.byte	0x3f
	.zero		1


	//   ....[30]....
        /*09a4*/ 	.word	0x00007a90
        /*09a8*/ 	.word	0x00000010
        /*09ac*/ 	.word	0x00019c00
        /*09b0*/ 	.short	0x010a
        /*09b2*/ 	.byte	0x3f
	.zero		1


	//   ....[31]....
        /*09b4*/ 	.word	0x00009800
        /*09b8*/ 	.word	0x00000010
        /*09bc*/ 	.word	0x00019c00
        /*09c0*/ 	.short	0x010a
        /*09c2*/ 	.byte	0x3f
	.zero		1


	//   ....[32]....
        /*09c4*/ 	.word	0x0000b990
        /*09c8*/ 	.word	0x00000000
        /*09cc*/ 	.word	0x00019c30
        /*09d0*/ 	.short	0x010a
        /*09d2*/ 	.byte	0x3f
	.zero		1


	//   ....[33]....
        /*09d4*/ 	.word	0x0000ba30
        /*09d8*/ 	.word	0x00000000
        /*09dc*/ 	.word	0x00019c30
        /*09e0*/ 	.short	0x010a
        /*09e2*/ 	.byte	0x3f
	.zero		1


	//   ....[34]....
        /*09e4*/ 	.word	0x0000d7e0
        /*09e8*/ 	.word	0x00000025
        /*09ec*/ 	.word	0x00000000
        /*09f0*/ 	.short	0x0101
        /*09f2*/ 	.byte	0x3f
	.zero		1


	//   ....[35]....
        /*09f4*/ 	.word	0x0000e660
        /*09f8*/ 	.word	0x0000000e
        /*09fc*/ 	.word	0x00019c30
        /*0a00*/ 	.short	0x010a
        /*0a02*/ 	.byte	0x3f
	.zero		1


	//   ....[36]....
        /*0a04*/ 	.word	0x0000e6d0
        /*0a08*/ 	.word	0x0000000e
        /*0a0c*/ 	.word	0x00019c30
        /*0a10*/ 	.short	0x010a
        /*0a12*/ 	.byte	0x3f
	.zero		1


	//   ....[37]....
        /*0a14*/ 	.word	0x0000e8d0
        /*0a18*/ 	.word	0x00000098
        /*0a1c*/ 	.word	0x00019c50
        /*0a20*/ 	.short	0x010a
        /*0a22*/ 	.byte	0x3f
	.zero		1


	//   ....[38]....
        /*0a24*/ 	.word	0x0000e920
        /*0a28*/ 	.word	0x00000098
        /*0a2c*/ 	.word	0x00019c50
        /*0a30*/ 	.short	0x010a
        /*0a32*/ 	.byte	0x3f
	.zero		1


	//   ....[39]....
        /*0a34*/ 	.word	0x000108d0
        /*0a38*/ 	.word	0x0000000e
        /*0a3c*/ 	.word	0x00000000
        /*0a40*/ 	.short	0x0101
        /*0a42*/ 	.byte	0x3f
	.zero		1


	//   ....[40]....
        /*0a44*/ 	.word	0x00011390
        /*0a48*/ 	.word	0x00000098
        /*0a4c*/ 	.word	0x00000000
        /*0a50*/ 	.short	0x0101
        /*0a52*/ 	.byte	0x3f
	.zero		1


	//   ....[41]....
        /*0a54*/ 	.word	0x000114d0
        /*0a58*/ 	.word	0x0000000c
        /*0a5c*/ 	.word	0x00019c30
        /*0a60*/ 	.short	0x010a
        /*0a62*/ 	.byte	0x3f
	.zero		1


	//   ....[42]....
        /*0a64*/ 	.word	0x00011540
        /*0a68*/ 	.word	0x0000000c
        /*0a6c*/ 	.word	0x00019c30
        /*0a70*/ 	.short	0x010a
        /*0a72*/ 	.byte	0x3f
	.zero		1


	//   ....[43]....
        /*0a74*/ 	.word	0x00011740
        /*0a78*/ 	.word	0x00000014
        /*0a7c*/ 	.word	0x00019c50
        /*0a80*/ 	.short	0x010a
        /*0a82*/ 	.byte	0x3f
	.zero		1


	//   ....[44]....
        /*0a84*/ 	.word	0x00011790
        /*0a88*/ 	.word	0x00000014
        /*0a8c*/ 	.word	0x00019c50
        /*0a90*/ 	.short	0x010a
        /*0a92*/ 	.byte	0x3f
	.zero		1


	//   ....[45]....
        /*0a94*/ 	.word	0x00012c40
        /*0a98*/ 	.word	0x00000088
        /*0a9c*/ 	.word	0x00000000
        /*0aa0*/ 	.short	0x0101
        /*0aa2*/ 	.byte	0x3f
	.zero		1


	//   ....[46]....
        /*0aa4*/ 	.word	0x00013900
        /*0aa8*/ 	.word	0x00000014
        /*0aac*/ 	.word	0x00000000
        /*0ab0*/ 	.short	0x0101
        /*0ab2*/ 	.byte	0x3f
	.zero		1


	//   ....[47]....
        /*0ab4*/ 	.word	0x00013980
        /*0ab8*/ 	.word	0x0000000a
        /*0abc*/ 	.word	0x00019c50
        /*0ac0*/ 	.short	0x010a
        /*0ac2*/ 	.byte	0x3f
	.zero		1


	//   ....[48]....
        /*0ac4*/ 	.word	0x000139d0
        /*0ac8*/ 	.word	0x0000000a
        /*0acc*/ 	.word	0x00019c50
        /*0ad0*/ 	.short	0x010a
        /*0ad2*/ 	.byte	0x3f
	.zero		1


	//   ....[49]....
        /*0ad4*/ 	.word	0x000142c0
        /*0ad8*/ 	.word	0x00000004
        /*0adc*/ 	.word	0x00000000
        /*0ae0*/ 	.short	0x0101
        /*0ae2*/ 	.byte	0x3f
	.zero		1


	//   ....[50]....
        /*0ae4*/ 	.word	0x00015590
        /*0ae8*/ 	.word	0x00000000
        /*0aec*/ 	.word	0x00000000
        /*0af0*/ 	.short	0x0101
        /*0af2*/ 	.byte	0x3f
	.zero		1


	//   ....[51]....
        /*0af4*/ 	.word	0x00017790
        /*0af8*/ 	.word	0x0000000c
        /*0afc*/ 	.word	0x00019c20
        /*0b00*/ 	.short	0x010a
        /*0b02*/ 	.byte	0x3f
	.zero		1


	//   ....[52]....
        /*0b04*/ 	.word	0x00017820
        /*0b08*/ 	.word	0x00000009
        /*0b0c*/ 	.word	0x00019ca0
        /*0b10*/ 	.short	0x010a
        /*0b12*/ 	.byte	0x3f
	.zero		1


	//   ....[53]....
        /*0b14*/ 	.word	0x00017c70
        /*0b18*/ 	.word	0x00000009
        /*0b1c*/ 	.word	0x00019cc0
        /*0b20*/ 	.short	0x010a
        /*0b22*/ 	.byte	0x3f
	.zero		1


	//   ....[54]....
        /*0b24*/ 	.word	0x00018180
        /*0b28*/ 	.word	0x00000009
        /*0b2c*/ 	.word	0x00019ca0
        /*0b30*/ 	.short	0x010a
        /*0b32*/ 	.byte	0x3f
	.zero		1


	//   ....[55]....
        /*0b34*/ 	.word	0x000185c0
        /*0b38*/ 	.word	0x00000009
        /*0b3c*/ 	.word	0x00019cc0
        /*0b40*/ 	.short	0x010a
        /*0b42*/ 	.byte	0x3f
	.zero		1


	//   ....[56]....
        /*0b44*/ 	.word	0x00019790
        /*0b48*/ 	.word	0x00000005
        /*0b4c*/ 	.word	0x00019c80
        /*0b50*/ 	.short	0x010a
        /*0b52*/ 	.byte	0x3f
	.zero		1


	//   ....[57]....
        /*0b54*/ 	.word	0x000199e0
        /*0b58*/ 	.word	0x00000005
        /*0b5c*/ 	.word	0x00019c40
        /*0b60*/ 	.short	0x010a
        /*0b62*/ 	.byte	0x3f
	.zero		1


	//   ....[58]....
        /*0b64*/ 	.word	0x00019eb0
        /*0b68*/ 	.word	0x0000001c
        /*0b6c*/ 	.word	0x00019c20
        /*0b70*/ 	.short	0x010a
        /*0b72*/ 	.byte	0x3f
	.zero		1


	//   ....[59]....
        /*0b74*/ 	.word	0x0001a160
        /*0b78*/ 	.word	0x00000005
        /*0b7c*/ 	.word	0x00019c80
        /*0b80*/ 	.short	0x010a
        /*0b82*/ 	.byte	0x3f
	.zero		1


	//   ....[60]....
        /*0b84*/ 	.word	0x0001a5a0
        /*0b88*/ 	.word	0x00000005
        /*0b8c*/ 	.word	0x00019c40
        /*0b90*/ 	.short	0x010a
        /*0b92*/ 	.byte	0x3f
	.zero		1


	//   ....[61]....
        /*0b94*/ 	.word	0x0001aa40
        /*0b98*/ 	.word	0x0000000d
        /*0b9c*/ 	.word	0x00019c70
        /*0ba0*/ 	.short	0x010a
        /*0ba2*/ 	.byte	0x3f
	.zero		1


	//   ....[62]....
        /*0ba4*/ 	.word	0x0001aac0
        /*0ba8*/ 	.word	0x0000000d
        /*0bac*/ 	.word	0x00019c60
        /*0bb0*/ 	.short	0x010a
        /*0bb2*/ 	.byte	0x3f
	.zero		1


	//   ....[63]....
        /*0bb4*/ 	.word	0x0001af20
        /*0bb8*/ 	.word	0x0000000d
        /*0bbc*/ 	.word	0x00019c50
        /*0bc0*/ 	.short	0x0101
        /*0bc2*/ 	.byte	0x3f
	.zero		1


	//   ....[64]....
        /*0bc4*/ 	.word	0x0001afa0
        /*0bc8*/ 	.word	0x0000000d
        /*0bcc*/ 	.word	0x00000000
        /*0bd0*/ 	.short	0x0101
        /*0bd2*/ 	.byte	0x3f
	.zero		1


	//   ....[65]....
        /*0bd4*/ 	.word	0x0001b140
        /*0bd8*/ 	.word	0x00000000
        /*0bdc*/ 	.word	0x00019c70
        /*0be0*/ 	.short	0x010a
        /*0be2*/ 	.byte	0x3f
	.zero		1


	//   ....[66]....
        /*0be4*/ 	.word	0x0001b1b0
        /*0be8*/ 	.word	0x00000000
        /*0bec*/ 	.word	0x00019c60
        /*0bf0*/ 	.short	0x010a
        /*0bf2*/ 	.byte	0x3f
	.zero		1


	//   ....[67]....
        /*0bf4*/ 	.word	0x0001b620
        /*0bf8*/ 	.word	0x00000000
        /*0bfc*/ 	.word	0x00019c50
        /*0c00*/ 	.short	0x0101
        /*0c02*/ 	.byte	0x3f
	.zero		1


	//   ....[68]....
        /*0c04*/ 	.word	0x0001b6b0
        /*0c08*/ 	.word	0x00000002
        /*0c0c*/ 	.word	0x00000000
        /*0c10*/ 	.short	0x0101
        /*0c12*/ 	.byte	0x3f
	.zero		1


	//   ....[69]....
        /*0c14*/ 	.word	0x0001c390
        /*0c18*/ 	.word	0x00000007
        /*0c1c*/ 	.word	0x00019c20
        /*0c20*/ 	.short	0x010a
        /*0c22*/ 	.byte	0x3f
	.zero		1


	//   ....[70]....
        /*0c24*/ 	.word	0x0001c520
        /*0c28*/ 	.word	0x00000005
        /*0c2c*/ 	.word	0x00000000
        /*0c30*/ 	.short	0x010a
        /*0c32*/ 	.byte	0x3f
	.zero		1


	//   ....[71]....
        /*0c34*/ 	.word	0x0001c590
        /*0c38*/ 	.word	0x00000003
        /*0c3c*/ 	.word	0x00000000
        /*0c40*/ 	.short	0x010a
        /*0c42*/ 	.byte	0x3f
	.zero		1


	//   ....[72]....
        /*0c44*/ 	.word	0x0001c5e0
        /*0c48*/ 	.word	0x00000003
        /*0c4c*/ 	.word	0x00019c60
        /*0c50*/ 	.short	0x010a
        /*0c52*/ 	.byte	0x3f
	.zero		1


	//   ....[73]....
        /*0c54*/ 	.word	0x0001c630
        /*0c58*/ 	.word	0x00000005
        /*0c5c*/ 	.word	0x00019c60
        /*0c60*/ 	.short	0x010a
        /*0c62*/ 	.byte	0x3f
	.zero		1


	//   ....[74]....
        /*0c64*/ 	.word	0x0001c670
        /*0c68*/ 	.word	0x00000003
        /*0c6c*/ 	.word	0x00019c80
        /*0c70*/ 	.short	0x010a
        /*0c72*/ 	.byte	0x3f
	.zero		1


	//   ....[75]....
        /*0c74*/ 	.word	0x0001c690
        /*0c78*/ 	.word	0x00000005
        /*0c7c*/ 	.word	0x00019c80
        /*0c80*/ 	.short	0x010a
        /*0c82*/ 	.byte	0x3f
	.zero		1


	//   ....[76]....
        /*0c84*/ 	.word	0x0001c6f0
        /*0c88*/ 	.word	0x00000056
        /*0c8c*/ 	.word	0x00019c90
        /*0c90*/ 	.short	0x010a
        /*0c92*/ 	.byte	0x3f
	.zero		1


	//   ....[77]....
        /*0c94*/ 	.word	0x0001c740
        /*0c98*/ 	.word	0x00000056
        /*0c9c*/ 	.word	0x00019c90
        /*0ca0*/ 	.short	0x010a
        /*0ca2*/ 	.byte	0x3f
	.zero		1


	//   ....[78]....
        /*0ca4*/ 	.word	0x0001c790
        /*0ca8*/ 	.word	0x00000056
        /*0cac*/ 	.word	0x00019c90
        /*0cb0*/ 	.short	0x010a
        /*0cb2*/ 	.byte	0x3f
	.zero		1


	//   ....[79]....
        /*0cb4*/ 	.word	0x0001c7e0
        /*0cb8*/ 	.word	0x00000056
        /*0cbc*/ 	.word	0x00019cb0
        /*0cc0*/ 	.short	0x010a
        /*0cc2*/ 	.byte	0x3f
	.zero		1


	//   ....[80]....
        /*0cc4*/ 	.word	0x0001caa0
        /*0cc8*/ 	.word	0x00000010
        /*0ccc*/ 	.word	0x00019c00
        /*0cd0*/ 	.short	0x010a
        /*0cd2*/ 	.byte	0x3f
	.zero		1


	//   ....[81]....
        /*0cd4*/ 	.word	0x0001cd60
        /*0cd8*/ 	.word	0x00000010
        /*0cdc*/ 	.word	0x00019c00
        /*0ce0*/ 	.short	0x010a
        /*0ce2*/ 	.byte	0x3f
	.zero		1


	//   ....[82]....
        /*0ce4*/ 	.word	0x0001cdb0
        /*0ce8*/ 	.word	0x00000000
        /*0cec*/ 	.word	0x00019c30
        /*0cf0*/ 	.short	0x010a
        /*0cf2*/ 	.byte	0x3f
	.zero		1


	//   ....[83]....
        /*0cf4*/ 	.word	0x0001ce00
        /*0cf8*/ 	.word	0x0000000e
        /*0cfc*/ 	.word	0x00019c30
        /*0d00*/ 	.short	0x010a
        /*0d02*/ 	.byte	0x3f
	.zero		1


	//   ....[84]....
        /*0d04*/ 	.word	0x0001ce50
        /*0d08*/ 	.word	0x00000098
        /*0d0c*/ 	.word	0x00019c50
        /*0d10*/ 	.short	0x010a
        /*0d12*/ 	.byte	0x3f
	.zero		1


	//   ....[85]....
        /*0d14*/ 	.word	0x0001cea0
        /*0d18*/ 	.word	0x0000000c
        /*0d1c*/ 	.word	0x00019c30
        /*0d20*/ 	.short	0x010a
        /*0d22*/ 	.byte	0x3f
	.zero		1


	//   ....[86]....
        /*0d24*/ 	.word	0x0001cef0
        /*0d28*/ 	.word	0x00000014
        /*0d2c*/ 	.word	0x00019c50
        /*0d30*/ 	.short	0x010a
        /*0d32*/ 	.byte	0x3f
	.zero		1


	//   ....[87]....
        /*0d34*/ 	.word	0x0001cf40
        /*0d38*/ 	.word	0x0000000a
        /*0d3c*/ 	.word	0x00019c50
        /*0d40*/ 	.short	0x010a
        /*0d42*/ 	.byte	0x3f
	.zero		1


	//   ....[88]....
        /*0d44*/ 	.word	0x0001d0e0
        /*0d48*/ 	.word	0x0000000c
        /*0d4c*/ 	.word	0x00019c20
        /*0d50*/ 	.short	0x010a
        /*0d52*/ 	.byte	0x3f
	.zero		1


	//   ....[89]....
        /*0d54*/ 	.word	0x0001d130
        /*0d58*/ 	.word	0x00000009
        /*0d5c*/ 	.word	0x00019ca0
        /*0d60*/ 	.short	0x010a
        /*0d62*/ 	.byte	0x3f
	.zero		1


	//   ....[90]....
        /*0d64*/ 	.word	0x0001d180
        /*0d68*/ 	.word	0x00000009
        /*0d6c*/ 	.word	0x00019cc0
        /*0d70*/ 	.short	0x010a
        /*0d72*/ 	.byte	0x3f
	.zero		1


	//   ....[91]....
        /*0d74*/ 	.word	0x0001d1d0
        /*0d78*/ 	.word	0x00000009
        /*0d7c*/ 	.word	0x00019ca0
        /*0d80*/ 	.short	0x010a
        /*0d82*/ 	.byte	0x3f
	.zero		1


	//   ....[92]....
        /*0d84*/ 	.word	0x0001d220
        /*0d88*/ 	.word	0x00000009
        /*0d8c*/ 	.word	0x00019cc0
        /*0d90*/ 	.short	0x010a
        /*0d92*/ 	.byte	0x3f
	.zero		1


	//   ....[93]....
        /*0d94*/ 	.word	0x0001d3c0
        /*0d98*/ 	.word	0x00000005
        /*0d9c*/ 	.word	0x00019c80
        /*0da0*/ 	.short	0x010a
        /*0da2*/ 	.byte	0x3f
	.zero		1


	//   ....[94]....
        /*0da4*/ 	.word	0x0001d410
        /*0da8*/ 	.word	0x00000005
        /*0dac*/ 	.word	0x00019c40
        /*0db0*/ 	.short	0x010a
        /*0db2*/ 	.byte	0x3f
	.zero		1


	//   ....[95]....
        /*0db4*/ 	.word	0x0001d460
        /*0db8*/ 	.word	0x0000001c
        /*0dbc*/ 	.word	0x00019c20
        /*0dc0*/ 	.short	0x010a
        /*0dc2*/ 	.byte	0x3f
	.zero		1


	//   ....[96]....
        /*0dc4*/ 	.word	0x0001d4b0
        /*0dc8*/ 	.word	0x00000005
        /*0dcc*/ 	.word	0x00019c80
        /*0dd0*/ 	.short	0x010a
        /*0dd2*/ 	.byte	0x3f
	.zero		1


	//   ....[97]....
        /*0dd4*/ 	.word	0x0001d500
        /*0dd8*/ 	.word	0x00000005
        /*0ddc*/ 	.word	0x00019c40
        /*0de0*/ 	.short	0x010a
        /*0de2*/ 	.byte	0x3f
	.zero		1


	//   ....[98]....
        /*0de4*/ 	.word	0x0001d550
        /*0de8*/ 	.word	0x0000000d
        /*0dec*/ 	.word	0x00019c70
        /*0df0*/ 	.short	0x010a
        /*0df2*/ 	.byte	0x3f
	.zero		1


	//   ....[99]....
        /*0df4*/ 	.word	0x0001d5a0
        /*0df8*/ 	.word	0x0000000d
        /*0dfc*/ 	.word	0x00019c60
        /*0e00*/ 	.short	0x010a
        /*0e02*/ 	.byte	0x3f
	.zero		1


	//   ....[100]....
        /*0e04*/ 	.word	0x0001d5f0
        /*0e08*/ 	.word	0x00000000
        /*0e0c*/ 	.word	0x00019c70
        /*0e10*/ 	.short	0x010a
        /*0e12*/ 	.byte	0x3f
	.zero		1


	//   ....[101]....
        /*0e14*/ 	.word	0x0001d640
        /*0e18*/ 	.word	0x00000000
        /*0e1c*/ 	.word	0x00019c60
        /*0e20*/ 	.short	0x010a
        /*0e22*/ 	.byte	0x3f
	.zero		1


	//   ....[102]....
        /*0e24*/ 	.word	0x0001dfd0
        /*0e28*/ 	.word	0x00000007
        /*0e2c*/ 	.word	0x00019c20
        /*0e30*/ 	.short	0x010a
        /*0e32*/ 	.byte	0x3f
	.zero		1


	//   ....[103]....
        /*0e34*/ 	.word	0x0001e170
        /*0e38*/ 	.word	0x00000005
        /*0e3c*/ 	.word	0x00000000
        /*0e40*/ 	.short	0x010a
        /*0e42*/ 	.byte	0x3f
	.zero		1


	//   ....[104]....
        /*0e44*/ 	.word	0x0001e1c0
        /*0e48*/ 	.word	0x00000003
        /*0e4c*/ 	.word	0x00000000
        /*0e50*/ 	.short	0x010a
        /*0e52*/ 	.byte	0x3f
	.zero		1


	//   ....[105]....
        /*0e54*/ 	.word	0x0001e210
        /*0e58*/ 	.word	0x00000003
        /*0e5c*/ 	.word	0x00019c60
        /*0e60*/ 	.short	0x010a
        /*0e62*/ 	.byte	0x3f
	.zero		1


	//   ....[106]....
        /*0e64*/ 	.word	0x0001e260
        /*0e68*/ 	.word	0x00000005
        /*0e6c*/ 	.word	0x00019c60
        /*0e70*/ 	.short	0x010a
        /*0e72*/ 	.byte	0x3f
	.zero		1


	//   ....[107]....
        /*0e74*/ 	.word	0x0001e2b0
        /*0e78*/ 	.word	0x00000003
        /*0e7c*/ 	.word	0x00019c80
        /*0e80*/ 	.short	0x010a
        /*0e82*/ 	.byte	0x3f
	.zero		1


	//----- nvinfo : EIATTR_NUM_MBARRIERS
	.align		4
.L_1405:
        /*0e84*/ 	.byte	0x03, 0x38
        /*0e86*/ 	.short	0x0016


	//----- nvinfo : EIATTR_EXIT_INSTR_OFFSETS
	.align		4
        /*0e88*/ 	.byte	0x04, 0x1c
        /*0e8a*/ 	.short	(.L_1407 - .L_1406)


	//   ....[0]....
.L_1406:
        /*0e8c*/ 	.word	0x0001c6e0


	//----- nvinfo : EIATTR_MAX_THREADS
	.align		4
.L_1407:
        /*0e90*/ 	.byte	0x04, 0x05
        /*0e92*/ 	.short	(.L_1409 - .L_1408)
.L_1408:
        /*0e94*/ 	.word	0x00000200
        /*0e98*/ 	.word	0x00000001
        /*0e9c*/ 	.word	0x00000001


	//----- nvinfo : EIATTR_CRS_STACK_SIZE
	.align		4
.L_1409:
        /*0ea0*/ 	.byte	0x04, 0x1e
        /*0ea2*/ 	.short	(.L_1411 - .L_1410)
.L_1410:
        /*0ea4*/ 	.word	0x00000000


	//----- nvinfo : EIATTR_CBANK_PARAM_SIZE
	.align		4
.L_1411:
        /*0ea8*/ 	.byte	0x03, 0x19
        /*0eaa*/ 	.short	0x0a70


	//----- nvinfo : EIATTR_PARAM_CBANK
	.align		4
        /*0eac*/ 	.byte	0x04, 0x0a
        /*0eae*/ 	.short	(.L_1413 - .L_1412)
	.align		4
.L_1412:
        /*0eb0*/ 	.word	index@(.nv.constant0._ZN7cutlass13device_kernelIN5flash11enable_sm90INS1_16FlashAttnFwdSm90INS1_25CollectiveMainloopFwdSm90ILi2EN4cute5tupleIJNS5_1CILi1EEES8_S8_EEENS6_IJNS7_ILi192EEENS7_ILi128EEENS7_ILi96EEEEEELi96ENS_12float_e4m3_tEfNS_4arch4Sm90ELb1ELb0ELb1ELb1ELb0ELb1ELb0ELb1ELb1ELb0ELb0ELb0EEENS1_21CollectiveEpilogueFwdINS6_IJSA_SC_SB_EEES9_NS_10bfloat16_tESG_Li384ELb1ELb0ELb0ELb1EEENS1_36VarlenDynamicPersistentTileSchedulerILi192ELi128ELi384ELi128ELb0ELb0ELb1ELb1ELb1ELb1EEEEEEEEEvNT_6ParamsE)
        /*0eb4*/ 	.short	0x0210
        /*0eb6*/ 	.short	0x0a70


	//----- nvinfo : EIATTR_SW_WAR
	.align		4
.L_1413:
        /*0eb8*/ 	.byte	0x04, 0x36
        /*0eba*/ 	.short	(.L_1415 - .L_1414)
.L_1414:
        /*0ebc*/ 	.word	0x00000008
.L_1415:


//--------------------- .nv.info._ZN7cutlass13device_kernelIN5flash11enable_sm90INS1_16FlashAttnFwdSm90INS1_25CollectiveMainloopFwdSm90ILi2EN4cute5tupleIJNS5_1CILi1EEES8_S8_EEENS6_IJNS7_ILi192EEENS7_ILi160EEENS7_ILi64EEEEEELi64ENS_12float_e4m3_tEfNS_4arch4Sm90ELb0ELb0ELb1ELb0ELb0ELb0ELb0ELb1ELb1ELb0ELb0ELb0EEENS1_21CollectiveEpilogueFwdINS6_IJSA_SC_SB_EEES9_NS_10bfloat16_tESG_Li384ELb0ELb0ELb0ELb1EEENS1_29StaticPersistentTileSchedulerILb0EEEEEEEEEvNT_6ParamsE --------------------------
	.section	.nv.info._ZN7cutlass13device_kernelIN5flash11enable_sm90INS1_16FlashAttnFwdSm90INS1_25CollectiveMainloopFwdSm90ILi2EN4cute5tupleIJNS5_1CILi1EEES8_S8_EEENS6_IJNS7_ILi192EEENS7_ILi160EEENS7_ILi64EEEEEELi64ENS_12float_e4m3_tEfNS_4arch4Sm90ELb0ELb0ELb1ELb0ELb0ELb0ELb0ELb1ELb1ELb0ELb0ELb0EEENS1_21CollectiveEpilogueFwdINS6_IJSA_SC_SB_EEES9_NS_10bfloat16_tESG_Li384ELb0ELb0ELb0ELb1EEENS1_29StaticPersistentTileSchedulerILb0EEEEEEEEEvNT_6ParamsE,"",@"SHT_CUDA_INFO"
	.sectionflags	@""
	.align	4


	//----- nvinfo : EIATTR_CUDA_API_VERSION
	.align		4
        /*0000*/ 	.byte	0x04, 0x37
        /*0002*/ 	.short	(.L_1417 - .L_1416)
.L_1416:
        /*0004*/ 	.word	0x00000082


	//----- nvinfo : EIATTR_KPARAM_INFO
	.align		4
.L_1417:
        /*0008*/ 	.byte	0x04, 0x17
        /*000a*/ 	.short	(.L_1419 - .L_1418)
.L_1418:
        /*000c*/ 	.word	0x00000000
        /*0010*/ 	.short	0x0000
        /*0012*/ 	.short	0x0070
        /*0014*/ 	.byte	0x00, 0xf0, 0x01, 0x2e


	//----- nvinfo : EIATTR_SPARSE_MMA_MASK
	.align		4
.L_1419:
        /*0018*/ 	.byte	0x03, 0x50
        /*001a*/ 	.short	0x0000


	//----- nvinfo : EIATTR_MAXREG_COUNT
	.align		4
        /*001c*/ 	.byte	0x03, 0x1b
        /*001e*/ 	.short	0x0080


	//----- nvinfo : EIATTR_NUM_BARRIERS
	.align		4
        /*0020*/ 	.byte	0x02, 0x4c
        /*0022*/ 	.byte	0x09
	.zero		1


	//----- nvinfo : EIATTR_EXTERNS
	.align		4
        /*0024*/ 	.byte	0x04, 0x0f
        /*0026*/ 	.short	(.L_1421 - .L_1420)


	//   ....[0]....
	.align		4
.L_1420:
        /*0028*/ 	.word	index@(__assertfail)


	//----- nvinfo : EIATTR_MERCURY_ISA_VERSION
	.align		4
.L_1421:
        /*002c*/ 	.byte	0x03, 0x5f
        /*002e*/ 	.short	0x0101


	//----- nvinfo : EIATTR_INT_WARP_WIDE_INSTR_OFFSETS
	.align		4
        /*0030*/ 	.byte	0x04, 0x31
        /*0032*/ 	.short	(.L_1423 - .L_1422)


	//   ....[0]....
.L_1422:
        /*0034*/ 	.word	0x00000180


	//   ....[1]....
        /*0038*/ 	.word	0x000001b0


	//   ....[2]....
        /*003c*/ 	.word	0x000001c0


	//   ....[3]....
        /*0040*/ 	.word	0x00008f90


	//----- nvinfo : EIATTR_COOP_GROUP_MASK_REGIDS
	.align		4
.L_1423:
        /*0044*/ 	.byte	0x04, 0x29
        /*0046*/ 	.short	(.L_1425 - .L_1424)


	//   ....[0]....
.L_1424:
        /*0048*/ 	.word	0xffffffff


	//   ....[1]....
        /*004c*/ 	.word	0xffffffff


	//   ....[2]....
        /*0050*/ 	.word	0xffffffff


	//   ....[3]....
        /*0054*/ 	.word	0xffffffff


	//   ....[4]....
        /*0058*/ 	.word	0xffffffff


	//   ....[5]....
        /*005c*/ 	.word	0xffffffff


	//   ....[6]....
        /*0060*/ 	.word	0xffffffff


	//   ....[7]....
        /*0064*/ 	.word	0xffffffff


	//   ....[8]....
        /*0068*/ 	.word	0xffffffff


	//   ....[9]....
        /*006c*/ 	.word	0xffffffff


	//   ....[10]....
        /*0070*/ 	.word	0xffffffff


	//   ....[11]....
        /*0074*/ 	.word	0xffffffff


	//   ....[12]....
        /*0078*/ 	.word	0xffffffff


	//   ....[13]....
        /*007c*/ 	.word	0xffffffff


	//   ....[14]....
        /*0080*/ 	.word	0xffffffff


	//   ....[15]....
        /*0084*/ 	.word	0xffffffff


	//   ....[16]....
        /*0088*/ 	.word	0xffffffff


	//   ....[17]....
        /*008c*/ 	.word	0xffffffff


	//   ....[18]....
        /*0090*/ 	.word	0xffffffff


	//   ....[19]....
        /*0094*/ 	.word	0xffffffff


	//   ....[20]....
        /*0098*/ 	.word	0xffffffff


	//   ....[21]....
        /*009c*/ 	.word	0xffffffff


	//   ....[22]....
        /*00a0*/ 	.word	0xffffffff


	//   ....[23]....
        /*00a4*/ 	.word	0xffffffff


	//   ....[24]....
        /*00a8*/ 	.word	0xffffffff


	//   ....[25]....
        /*00ac*/ 	.word	0xffffffff


	//   ....[26]....
        /*00b0*/ 	.word	0xffffffff


	//   ....[27]....
        /*00b4*/ 	.word	0xffffffff


	//   ....[28]....
        /*00b8*/ 	.word	0xffffffff


	//   ....[29]....
        /*00bc*/ 	.word	0xffffffff


	//   ....[30]....
        /*00c0*/ 	.word	0xffffffff


	//   ....[31]....
        /*00c4*/ 	.word	0xffffffff


	//   ....[32]....
        /*00c8*/ 	.word	0xffffffff


	//   ....[33]....
        /*00cc*/ 	.word	0xffffffff


	//   ....[34]....
        /*00d0*/ 	.word	0xffffffff


	//   ....[35]....
        /*00d4*/ 	.word	0xffffffff


	//   ....[36]....
        /*00d8*/ 	.word	0xffffffff


	//   ....[37]....
        /*00dc*/ 	.word	0xffffffff


	//   ....[38]....
        /*00e0*/ 	.word	0xffffffff


	//   ....[39]....
        /*00e4*/ 	.word	0x0500000f


	//----- nvinfo : EIATTR_COOP_GROUP_INSTR_OFFSETS
	.align		4
.L_1425:
        /*00e8*/ 	.byte	0x04, 0x28
        /*00ea*/ 	.short	(.L_1427 - .L_1426)


	//   ....[0]....
.L_1426:
        /*00ec*/ 	.word	0x00000050


	//   ....[1]....
        /*00f0*/ 	.word	0x00000190


	//   ....[2]....
        /*00f4*/ 	.word	0x000001e0


	//   ....[3]....
        /*00f8*/ 	.word	0x000003d0


	//   ....[4]....
        /*00fc*/ 	.word	0x00000530


	//   ....[5]....
        /*0100*/ 	.word	0x00000650


	//   ....[6]....
        /*0104*/ 	.word	0x000007b0


	//   ....[7]....
        /*0108*/ 	.word	0x00000d40


	//   ....[8]....
        /*010c*/ 	.word	0x00002d80


	//   ....[9]....
        /*0110*/ 	.word	0x00002de0


	//   ....[10]....
        /*0114*/ 	.word	0x000034b0


	//   ....[11]....
        /*0118*/ 	.word	0x00003550


	//   ....[12]....
        /*011c*/ 	.word	0x00005bd0


	//   ....[13]....
        /*0120*/ 	.word	0x00005c30


	//   ....[14]....
        /*0124*/ 	.word	0x00005c40


	//   ....[15]....
        /*0128*/ 	.word	0x00005cd0


	//   ....[16]....
        /*012c*/ 	.word	0x00007610


	//   ....[17]....
        /*0130*/ 	.word	0x00007620


	//   ....[18]....
        /*0134*/ 	.word	0x000076a0


	//   ....[19]....
        /*0138*/ 	.word	0x000076b0


	//   ....[20]....
        /*013c*/ 	.word	0x00008090


	//   ....[21]....
        /*0140*/ 	.word	0x000080a0


	//   ....[22]....
        /*0144*/ 	.word	0x000080b0


	//   ....[23]....
        /*0148*/ 	.word	0x000080c0


	//   ....[24]....
        /*014c*/ 	.word	0x000080d0


	//   ....[25]....
        /*0150*/ 	.word	0x000080e0


	//   ....[26]....
        /*0154*/ 	.word	0x000080f0


	//   ....[27]....
        /*0158*/ 	.word	0x00008100


	//   ....[28]....
        /*015c*/ 	.word	0x00008130


	//   ....[29]....
        /*0160*/ 	.word	0x00008150


	//   ....[30]....
        /*0164*/ 	.word	0x00008180


	//   ....[31]....
        /*0168*/ 	.word	0x00008190


	//   ....[32]....
        /*016c*/ 	.word	0x000081c0


	//   ....[33]....
        /*0170*/ 	.word	0x000081d0


	//   ....[34]....
        /*0174*/ 	.word	0x000081e0


	//   ....[35]....
        /*0178*/ 	.word	0x000081f0


	//   ....[36]....
        /*017c*/ 	.word	0x000083a0


	//   ....[37]....
        /*0180*/ 	.word	0x00009090


	//   ....[38]....
        /*0184*/ 	.word	0x0000a730


	//   ....[39]....
        /*0188*/ 	.word	0x0000ac20


	//----- nvinfo : EIATTR_REG_RECONFIG
	.align		4
.L_1427:
        /*018c*/ 	.byte	0x01, 0x54
	.zero		2


	//----- nvinfo : EIATTR_SYSCALL_OFFSETS
	.align		4
        /*0190*/ 	.byte	0x04, 0x46
        /*0192*/ 	.short	(.L_1429 - .L_1428)


	//   ....[0]....
.L_1428:
        /*0194*/ 	.word	0x00001130


	//   ....[1]....
        /*0198*/ 	.word	0x00008ac0


	//   ....[2]....
        /*019c*/ 	.word	0x00008c10


	//   ....[3]....
        /*01a0*/ 	.word	0x00008d50


	//   ....[4]....
        /*01a4*/ 	.word	0x00008e70


	//----- nvinfo : EIATTR_MBARRIER_INSTR_OFFSETS
	.align		4
.L_1429:
        /*01a8*/ 	.byte	0x04, 0x39
        /*01aa*/ 	.short	(.L_1431 - .L_1430)


	//   ....[0]....
.L_1430:
        /*01ac*/ 	.word	0x00000280
        /*01b0*/ 	.word	0x000000ff
        /*01b4*/ 	.word	0x00013200
        /*01b8*/ 	.short	0x0100
        /*01ba*/ 	.byte	0x06
	.zero		1


	//   ....[1]....
        /*01bc*/ 	.word	0x00000290
        /*01c0*/ 	.word	0x000000ff
        /*01c4*/ 	.word	0x00013220
        /*01c8*/ 	.short	0x0100
        /*01ca*/ 	.byte	0x06
	.zero		1


	//   ....[2]....
        /*01cc*/ 	.word	0x00000380
        /*01d0*/ 	.word	0x000000ff
        /*01d4*/ 	.word	0x00013230
        /*01d8*/ 	.short	0x0100
        /*01da*/ 	.byte	0x08
	.zero		1


	//   ....[3]....
        /*01dc*/ 	.word	0x00000390
        /*01e0*/ 	.word	0x000000ff
        /*01e4*/ 	.word	0x00013240
        /*01e8*/ 	.short	0x0100
        /*01ea*/ 	.byte	0x08
	.zero		1


	//   ....[4]....
        /*01ec*/ 	.word	0x000003a0
        /*01f0*/ 	.word	0x000000ff
        /*01f4*/ 	.word	0x00013238
        /*01f8*/ 	.short	0x0100
        /*01fa*/ 	.byte	0x08
	.zero		1


	//   ....[5]....
        /*01fc*/ 	.word	0x000003b0
        /*0200*/ 	.word	0x000000ff
        /*0204*/ 	.word	0x00013248
        /*0208*/ 	.short	0x0100
        /*020a*/ 	.byte	0x08
	.zero		1


	//   ....[6]....
        /*020c*/ 	.word	0x000004e0
        /*0210*/ 	.word	0x000000ff
        /*0214*/ 	.word	0x00013250
        /*0218*/ 	.short	0x0100
        /*021a*/ 	.byte	0x08
	.zero		1


	//   ....[7]....
        /*021c*/ 	.word	0x000004f0
        /*0220*/ 	.word	0x000000ff
        /*0224*/ 	.word	0x00013260
        /*0228*/ 	.short	0x0100
        /*022a*/ 	.byte	0x08
	.zero		1


	//   ....[8]....
        /*022c*/ 	.word	0x00000500
        /*0230*/ 	.word	0x000000ff
        /*0234*/ 	.word	0x00013258
        /*0238*/ 	.short	0x0100
        /*023a*/ 	.byte	0x08
	.zero		1


	//   ....[9]....
        /*023c*/ 	.word	0x00000510
        /*0240*/ 	.word	0x000000ff
        /*0244*/ 	.word	0x00013268
        /*0248*/ 	.short	0x0100
        /*024a*/ 	.byte	0x08
	.zero		1


	//   ....[10]....
        /*024c*/ 	.word	0x00000600
        /*0250*/ 	.word	0x000000ff
        /*0254*/ 	.word	0x00013270
        /*0258*/ 	.short	0x0100
        /*025a*/ 	.byte	0x06
	.zero		1


	//   ....[11]....
        /*025c*/ 	.word	0x00000610
        /*0260*/ 	.word	0x000000ff
        /*0264*/ 	.word	0x00013280
        /*0268*/ 	.short	0x0100
        /*026a*/ 	.byte	0x06
	.zero		1


	//   ....[12]....
        /*026c*/ 	.word	0x00000620
        /*0270*/ 	.word	0x000000ff
        /*0274*/ 	.word	0x00013278
        /*0278*/ 	.short	0x0100
        /*027a*/ 	.byte	0x06
	.zero		1


	//   ....[13]....
        /*027c*/ 	.word	0x00000630
        /*0280*/ 	.word	0x000000ff
        /*0284*/ 	.word	0x00013288
        /*0288*/ 	.short	0x0100
        /*028a*/ 	.byte	0x06
	.zero		1


	//   ....[14]....
        /*028c*/ 	.word	0x00000760
        /*0290*/ 	.word	0x000000ff
        /*0294*/ 	.word	0x00013290
        /*0298*/ 	.short	0x0100
        /*029a*/ 	.byte	0x08
	.zero		1


	//   ....[15]....
        /*029c*/ 	.word	0x00000770
        /*02a0*/ 	.word	0x000000ff
        /*02a4*/ 	.word	0x000132a0
        /*02a8*/ 	.short	0x0100
        /*02aa*/ 	.byte	0x08
	.zero		1


	//   ....[16]....
        /*02ac*/ 	.word	0x00000780
        /*02b0*/ 	.word	0x000000ff
        /*02b4*/ 	.word	0x00013298
        /*02b8*/ 	.short	0x0100
        /*02ba*/ 	.byte	0x08
	.zero		1


	//   ....[17]....
        /*02bc*/ 	.word	0x00000790
        /*02c0*/ 	.word	0x000000ff
        /*02c4*/ 	.word	0x000132a8
        /*02c8*/ 	.short	0x0100
        /*02ca*/ 	.byte	0x08
	.zero		1


	//   ....[18]....
        /*02cc*/ 	.word	0x000008c0
        /*02d0*/ 	.word	0x000000ff
        /*02d4*/ 	.word	0x000132b0
        /*02d8*/ 	.short	0x0100
        /*02da*/ 	.byte	0x08
	.zero		1


	//   ....[19]....
        /*02dc*/ 	.word	0x000008d0
        /*02e0*/ 	.word	0x000000ff
        /*02e4*/ 	.word	0x000132c0
        /*02e8*/ 	.short	0x0100
        /*02ea*/ 	.byte	0x08
	.zero		1


	//   ....[20]....
        /*02ec*/ 	.word	0x000008e0
        /*02f0*/ 	.word	0x000000ff
        /*02f4*/ 	.word	0x000132b8
        /*02f8*/ 	.short	0x0100
        /*02fa*/ 	.byte	0x08
	.zero		1


	//   ....[21]....
        /*02fc*/ 	.word	0x000008f0
        /*0300*/ 	.word	0x000000ff
        /*0304*/ 	.word	0x000132c8
        /*0308*/ 	.short	0x0100
        /*030a*/ 	.byte	0x08
	.zero		1


	//   ....[22]....
        /*030c*/ 	.word	0x00001460
        /*0310*/ 	.word	0x000000ff
        /*0314*/ 	.word	0x00013200
        /*0318*/ 	.short	0x010a
        /*031a*/ 	.byte	0x28
	.zero		1


	//   ....[23]....
        /*031c*/ 	.word	0x00001500
        /*0320*/ 	.word	0x00000004
        /*0324*/ 	.word	0x00013230
        /*0328*/ 	.short	0x010a
        /*032a*/ 	.byte	0x3f
	.zero		1


	//   ....[24]....
        /*032c*/ 	.word	0x00001540
        /*0330*/ 	.word	0x00000004
        /*0334*/ 	.word	0x00013230
        /*0338*/ 	.short	0x010a
        /*033a*/ 	.byte	0x3f
	.zero		1


	//   ....[25]....
        /*033c*/ 	.word	0x00003890
        /*0340*/ 	.word	0x0000001c
        /*0344*/ 	.word	0x00000000
        /*0348*/ 	.short	0x0101
        /*034a*/ 	.byte	0x3f
	.zero		1


	//   ....[26]....
        /*034c*/ 	.word	0x00004710
        /*0350*/ 	.word	0x000000ff
        /*0354*/ 	.word	0x00013230
        /*0358*/ 	.short	0x010a
        /*035a*/ 	.byte	0x11
	.zero		1


	//   ....[27]....
        /*035c*/ 	.word	0x00004750
        /*0360*/ 	.word	0x000000ff
        /*0364*/ 	.word	0x00013230
        /*0368*/ 	.short	0x010a
        /*036a*/ 	.byte	0x11
	.zero		1


	//   ....[28]....
        /*036c*/ 	.word	0x00004ba0
        /*0370*/ 	.word	0x000000ff
        /*0374*/ 	.word	0x00013250
        /*0378*/ 	.short	0x010a
        /*037a*/ 	.byte	0x09
	.zero		1


	//   ....[29]....
        /*037c*/ 	.word	0x00005390
        /*0380*/ 	.word	0x000000ff
        /*0384*/ 	.word	0x00013250
        /*0388*/ 	.short	0x010a
        /*038a*/ 	.byte	0x09
	.zero		1


	//   ....[30]....
        /*038c*/ 	.word	0x00006bc0
        /*0390*/ 	.word	0x00000007
        /*0394*/ 	.word	0x00000000
        /*0398*/ 	.short	0x0101
        /*039a*/ 	.byte	0x3f
	.zero		1


	//   ....[31]....
        /*039c*/ 	.word	0x00006e50
        /*03a0*/ 	.word	0x000000ff
        /*03a4*/ 	.word	0x00000000
        /*03a8*/ 	.short	0x0101
        /*03aa*/ 	.byte	0x06
	.zero		1


	//   ....[32]....
        /*03ac*/ 	.word	0x00007300
        /*03b0*/ 	.word	0x000000ff
        /*03b4*/ 	.word	0x00013250
        /*03b8*/ 	.short	0x010a
        /*03ba*/ 	.byte	0x08
	.zero		1


	//   ....[33]....
        /*03bc*/ 	.word	0x00007340
        /*03c0*/ 	.word	0x000000ff
        /*03c4*/ 	.word	0x00013250
        /*03c8*/ 	.short	0x010a
        /*03ca*/ 	.byte	0x08
	.zero		1


	//   ....[34]....
        /*03cc*/ 	.word	0x00007da0
        /*03d0*/ 	.word	0x000000ff
        /*03d4*/ 	.word	0x00000000
        /*03d8*/ 	.short	0x0101
        /*03da*/ 	.byte	0x08
	.zero		1


	//   ....[35]....
        /*03dc*/ 	.word	0x000084d0
        /*03e0*/ 	.word	0x000000ff
        /*03e4*/ 	.word	0x00000000
        /*03e8*/ 	.short	0x0101
        /*03ea*/ 	.byte	0x06
	.zero		1


	//   ....[36]....
        /*03ec*/ 	.word	0x000092a0
        /*03f0*/ 	.word	0x0000000b
        /*03f4*/ 	.word	0x00013280
        /*03f8*/ 	.short	0x010a
        /*03fa*/ 	.byte	0x3f
	.zero		1


	//   ....[37]....
        /*03fc*/ 	.word	0x00009430
        /*0400*/ 	.word	0x0000000b
        /*0404*/ 	.word	0x00013240
        /*0408*/ 	.short	0x010a
        /*040a*/ 	.byte	0x3f
	.zero		1


	//   ....[38]....
        /*040c*/ 	.word	0x000096d0
        /*0410*/ 	.word	0x000000ff
        /*0414*/ 	.word	0x00013220
        /*0418*/ 	.short	0x010a
        /*041a*/ 	.byte	0x28
	.zero		1


	//   ....[39]....
        /*041c*/ 	.word	0x00009940
        /*0420*/ 	.word	0x00000008
        /*0424*/ 	.word	0x00013280
        /*0428*/ 	.short	0x010a
        /*042a*/ 	.byte	0x3f
	.zero		1


	//   ....[40]....
        /*042c*/ 	.word	0x00009b70
        /*0430*/ 	.word	0x00000008
        /*0434*/ 	.word	0x00013240
        /*0438*/ 	.short	0x010a
        /*043a*/ 	.byte	0x3f
	.zero		1


	//   ....[41]....
        /*043c*/ 	.word	0x00009e20
        /*0440*/ 	.word	0x0000000d
        /*0444*/ 	.word	0x00013270
        /*0448*/ 	.short	0x010a
        /*044a*/ 	.byte	0x3f
	.zero		1


	//   ....[42]....
        /*044c*/ 	.word	0x00009e90
        /*0450*/ 	.word	0x0000000d
        /*0454*/ 	.word	0x00013260
        /*0458*/ 	.short	0x010a
        /*045a*/ 	.byte	0x3f
	.zero		1


	//   ....[43]....
        /*045c*/ 	.word	0x0000a150
        /*0460*/ 	.word	0x0000000d
        /*0464*/ 	.word	0x00013250
        /*0468*/ 	.short	0x0101
        /*046a*/ 	.byte	0x3f
	.zero		1


	//   ....[44]....
        /*046c*/ 	.word	0x0000a1d0
        /*0470*/ 	.word	0x00000004
        /*0474*/ 	.word	0x00000000
        /*0478*/ 	.short	0x0101
        /*047a*/ 	.byte	0x3f
	.zero		1


	//   ....[45]....
        /*047c*/ 	.word	0x0000a290
        /*0480*/ 	.word	0x00000000
        /*0484*/ 	.word	0x00013270
        /*0488*/ 	.short	0x010a
        /*048a*/ 	.byte	0x3f
	.zero		1


	//   ....[46]....
        /*048c*/ 	.word	0x0000a300
        /*0490*/ 	.word	0x00000000
        /*0494*/ 	.word	0x00013260
        /*0498*/ 	.short	0x010a
        /*049a*/ 	.byte	0x3f
	.zero		1


	//   ....[47]....
        /*049c*/ 	.word	0x0000a620
        /*04a0*/ 	.word	0x00000000
        /*04a4*/ 	.word	0x00013250
        /*04a8*/ 	.short	0x0101
        /*04aa*/ 	.byte	0x3f
	.zero		1


	//   ....[48]....
        /*04ac*/ 	.word	0x0000a670
        /*04b0*/ 	.word	0x00000003
        /*04b4*/ 	.word	0x00000000
        /*04b8*/ 	.short	0x0101
        /*04ba*/ 	.byte	0x3f
	.zero		1


	//   ....[49]....
        /*04bc*/ 	.word	0x0000a710
        /*04c0*/ 	.word	0x00000006
        /*04c4*/ 	.word	0x00013220
        /*04c8*/ 	.short	0x010a
        /*04ca*/ 	.byte	0x3f
	.zero		1


	//   ....[50]....
        /*04cc*/ 	.word	0x0000a830
        /*04d0*/ 	.word	0x00000005
        /*04d4*/ 	.word	0x00000000
        /*04d8*/ 	.short	0x010a
        /*04da*/ 	.byte	0x3f
	.zero		1


	//   ....[51]....
        /*04dc*/ 	.word	0x0000a8a0
        /*04e0*/ 	.word	0x00000009
        /*04e4*/ 	.word	0x00000000
        /*04e8*/ 	.short	0x010a
        /*04ea*/ 	.byte	0x3f
	.zero		1


	//   ....[52]....
        /*04ec*/ 	.word	0x0000a8f0
        /*04f0*/ 	.word	0x00000013
        /*04f4*/ 	.word	0x00013260
        /*04f8*/ 	.short	0x010a
        /*04fa*/ 	.byte	0x3f
	.zero		1


	//   ....[53]....
        /*04fc*/ 	.word	0x0000a940
        /*0500*/ 	.word	0x00000007
        /*0504*/ 	.word	0x00013260
        /*0508*/ 	.short	0x010a
        /*050a*/ 	.byte	0x3f
	.zero		1


	//   ....[54]....
        /*050c*/ 	.word	0x0000a980
        /*0510*/ 	.word	0x00000013
        /*0514*/ 	.word	0x00013280
        /*0518*/ 	.short	0x010a
        /*051a*/ 	.byte	0x3f
	.zero		1


	//   ....[55]....
        /*051c*/ 	.word	0x0000a9a0
        /*0520*/ 	.word	0x00000007
        /*0524*/ 	.word	0x00013280
        /*0528*/ 	.short	0x010a
        /*052a*/ 	.byte	0x3f
	.zero		1


	//   ....[56]....
        /*052c*/ 	.word	0x0000aa10
        /*0530*/ 	.word	0x00000003
        /*0534*/ 	.word	0x00013200
        /*0538*/ 	.short	0x010a
        /*053a*/ 	.byte	0x3f
	.zero		1


	//   ....[57]....
        /*053c*/ 	.word	0x0000aa60
        /*0540*/ 	.word	0x00000004
        /*0544*/ 	.word	0x00013230
        /*0548*/ 	.short	0x010a
        /*054a*/ 	.byte	0x3f
	.zero		1


	//   ....[58]....
        /*054c*/ 	.word	0x0000aac0
        /*0550*/ 	.word	0x00000009
        /*0554*/ 	.word	0x00013230
        /*0558*/ 	.short	0x010a
        /*055a*/ 	.byte	0x3f
	.zero		1


	//   ....[59]....
        /*055c*/ 	.word	0x0000ab20
        /*0560*/ 	.word	0x00000055
        /*0564*/ 	.word	0x00013250
        /*0568*/ 	.short	0x010a
        /*056a*/ 	.byte	0x3f
	.zero		1


	//   ....[60]....
        /*056c*/ 	.word	0x0000ab80
        /*0570*/ 	.word	0x00000003
        /*0574*/ 	.word	0x00013250
        /*0578*/ 	.short	0x010a
        /*057a*/ 	.byte	0x3f
	.zero		1


	//   ....[61]....
        /*057c*/ 	.word	0x0000acd0
        /*0580*/ 	.word	0x0000000b
        /*0584*/ 	.word	0x00013280
        /*0588*/ 	.short	0x010a
        /*058a*/ 	.byte	0x3f
	.zero		1


	//   ....[62]....
        /*058c*/ 	.word	0x0000ad20
        /*0590*/ 	.word	0x0000000b
        /*0594*/ 	.word	0x00013240
        /*0598*/ 	.short	0x010a
        /*059a*/ 	.byte	0x3f
	.zero		1


	//   ....[63]....
        /*059c*/ 	.word	0x0000ad80
        /*05a0*/ 	.word	0x00000005
        /*05a4*/ 	.word	0x00013220
        /*05a8*/ 	.short	0x010a
        /*05aa*/ 	.byte	0x3f
	.zero		1


	//   ....[64]....
        /*05ac*/ 	.word	0x0000add0
        /*05b0*/ 	.word	0x00000008
        /*05b4*/ 	.word	0x00013280
        /*05b8*/ 	.short	0x010a
        /*05ba*/ 	.byte	0x3f
	.zero		1


	//   ....[65]....
        /*05bc*/ 	.word	0x0000ae20
        /*05c0*/ 	.word	0x00000008
        /*05c4*/ 	.word	0x00013240
        /*05c8*/ 	.short	0x010a
        /*05ca*/ 	.byte	0x3f
	.zero		1


	//   ....[66]....
        /*05cc*/ 	.word	0x0000ae70
        /*05d0*/ 	.word	0x0000000d
        /*05d4*/ 	.word	0x00013270
        /*05d8*/ 	.short	0x010a
        /*05da*/ 	.byte	0x3f
	.zero		1


	//   ....[67]....
        /*05dc*/ 	.word	0x0000aec0
        /*05e0*/ 	.word	0x0000000d
        /*05e4*/ 	.word	0x00013260
        /*05e8*/ 	.short	0x010a
        /*05ea*/ 	.byte	0x3f
	.zero		1


	//   ....[68]....
        /*05ec*/ 	.word	0x0000af10
        /*05f0*/ 	.word	0x00000000
        /*05f4*/ 	.word	0x00013270
        /*05f8*/ 	.short	0x010a
        /*05fa*/ 	.byte	0x3f
	.zero		1


	//   ....[69]....
        /*05fc*/ 	.word	0x0000af60
        /*0600*/ 	.word	0x00000000
        /*0604*/ 	.word	0x00013260
        /*0608*/ 	.short	0x010a
        /*060a*/ 	.byte	0x3f
	.zero		1


	//   ....[70]....
        /*060c*/ 	.word	0x0000afb0
        /*0610*/ 	.word	0x00000006
        /*0614*/ 	.word	0x00013220
        /*0618*/ 	.short	0x010a
        /*061a*/ 	.byte	0x3f
	.zero		1


	//   ....[71]....
        /*061c*/ 	.word	0x0000b000
        /*0620*/ 	.word	0x00000005
        /*0624*/ 	.word	0x00000000
        /*0628*/ 	.short	0x010a
        /*062a*/ 	.byte	0x3f
	.zero		1


	//   ....[72]....
        /*062c*/ 	.word	0x0000b050
        /*0630*/ 	.word	0x00000009
        /*0634*/ 	.word	0x00000000
        /*0638*/ 	.short	0x010a
        /*063a*/ 	.byte	0x3f
	.zero		1


	//   ....[73]....
        /*063c*/ 	.word	0x0000b0a0
        /*0640*/ 	.word	0x00000013
        /*0644*/ 	.word	0x00013260
        /*0648*/ 	.short	0x010a
        /*064a*/ 	.byte	0x3f
	.zero		1


	//   ....[74]....
        /*064c*/ 	.word	0x0000b0f0
        /*0650*/ 	.word	0x00000007
        /*0654*/ 	.word	0x00013260
        /*0658*/ 	.short	0x010a
        /*065a*/ 	.byte	0x3f
	.zero		1


	//   ....[75]....
        /*065c*/ 	.word	0x0000b140
        /*0660*/ 	.word	0x00000013
        /*0664*/ 	.word	0x00013280
        /*0668*/ 	.short	0x010a
        /*066a*/ 	.byte	0x3f
	.zero		1


	//----- nvinfo : EIATTR_NUM_MBARRIERS
	.align		4
.L_1431:
        /*066c*/ 	.byte	0x03, 0x38
        /*066e*/ 	.short	0x0016


	//----- nvinfo : EIATTR_EXIT_INSTR_OFFSETS
	.align		4
        /*0670*/ 	.byte	0x04, 0x1c
        /*0672*/ 	.short	(.L_1433 - .L_1432)


	//   ....[0]....
.L_1432:
        /*0674*/ 	.word	0x00000a10


	//   ....[1]....
        /*0678*/ 	.word	0x00008580


	//   ....[2]....
        /*067c*/ 	.word	0x0000a750


	//   ....[3]....
        /*0680*/ 	.word	0x0000a9f0


	//----- nvinfo : EIATTR_MAX_THREADS
	.align		4
.L_1433:
        /*0684*/ 	.byte	0x04, 0x05
        /*0686*/ 	.short	(.L_1435 - .L_1434)
.L_1434:
        /*0688*/ 	.word	0x00000200
        /*068c*/ 	.word	0x00000001
        /*0690*/ 	.word	0x00000001


	//----- nvinfo : EIATTR_CRS_STACK_SIZE
	.align		4
.L_1435:
        /*0694*/ 	.byte	0x04, 0x1e
        /*0696*/ 	.short	(.L_1437 - .L_1436)
.L_1436:
        /*0698*/ 	.word	0x00000000


	//----- nvinfo : EIATTR_CBANK_PARAM_SIZE
	.align		4
.L_1437:
        /*069c*/ 	.byte	0x03, 0x19
        /*069e*/ 	.short	0x0bf0


	//----- nvinfo : EIATTR_PARAM_CBANK
	.align		4
        /*06a0*/ 	.byte	0x04, 0x0a
        /*06a2*/ 	.short	(.L_1439 - .L_1438)
	.align		4
.L_1438:
        /*06a4*/ 	.word	index@(.nv.constant0._ZN7cutlass13device_kernelIN5flash11enable_sm90INS1_16FlashAttnFwdSm90INS1_25CollectiveMainloopFwdSm90ILi2EN4cute5tupleIJNS5_1CILi1EEES8_S8_EEENS6_IJNS7_ILi192EEENS7_ILi160EEENS7_ILi64EEEEEELi64ENS_12float_e4m3_tEfNS_4arch4Sm90ELb0ELb0ELb1ELb0ELb0ELb0ELb0ELb1ELb1ELb0ELb0ELb0EEENS1_21CollectiveEpilogueFwdINS6_IJSA_SC_SB_EEES9_NS_10bfloat16_tESG_Li384ELb0ELb0ELb0ELb1EEENS1_29StaticPersistentTileSchedulerILb0EEEEEEEEEvNT_6ParamsE)
        /*06a8*/ 	.short	0x0210
        /*06aa*/ 	.short	0x0bf0


	//----- nvinfo : EIATTR_SW_WAR
	.align		4
.L_1439:
        /*06ac*/ 	.byte	0x04, 0x36
        /*06ae*/ 	.short	(.L_1441 - .L_1440)
.L_1440:
        /*06b0*/ 	.word	0x00000008
.L_1441:


//--------------------- .nv.info._ZN7cutlass13device_kernelIN5flash11enable_sm90INS1_16FlashAttnFwdSm90INS1_25CollectiveMainloopFwdSm90ILi2EN4cute5tupleIJNS5_1CILi1EEES8_S8_EEENS6_IJNS7_ILi192EEENS7_ILi160EEENS7_ILi64EEEEEELi64ENS_12float_e4m3_tEfNS_4arch4Sm90ELb0ELb0ELb1ELb1ELb0ELb0ELb0ELb1ELb1ELb0ELb0ELb0EEENS1_21CollectiveEpilogueFwdINS6_IJSA_SC_SB_EEES9_NS_10bfloat16_tESG_Li384ELb1ELb0ELb0ELb1EEENS1_36VarlenDynamicPersistentTileSchedulerILi192ELi160ELi384ELi128ELb0ELb0ELb1ELb0ELb1ELb1EEEEEEEEEvNT_6ParamsE --------------------------
	.section	.nv.info._ZN7cutlass13device_kernelIN5flash11enable_sm90INS1_16FlashAttnFwdSm90INS1_25CollectiveMainloopFwdSm90ILi2EN4cute5tupleIJNS5_1CILi1EEES8_S8_EEENS6_IJNS7_ILi192EEENS7_ILi160EEENS7_ILi64EEEEEELi64ENS_12float_e4m3_tEfNS_4arch4Sm90ELb0ELb0ELb1ELb1ELb0ELb0ELb0ELb1ELb1ELb0ELb0ELb0EEENS1_21CollectiveEpilogueFwdINS6_IJSA_SC_SB_EEES9_NS_10bfloat16_tESG_Li384ELb1ELb0ELb0ELb1EEENS1_36VarlenDynamicPersistentTileSchedulerILi192ELi160ELi384ELi128ELb0ELb0ELb1ELb0ELb1ELb1EEEEEEEEEvNT_6ParamsE,"",@"SHT_CUDA_INFO"
	.sectionflags	@""
	.align	4


	//----- nvinfo : EIATTR_CUDA_API_VERSION
	.align		4
        /*0000*/ 	.byte	0x04, 0x37
        /*0002*/ 	.short	(.L_1443 - .L_1442)
.L_1442:
        /*0004*/ 	.word	0x00000082


	//----- nvinfo : EIATTR_KPARAM_INFO
	.align		4
.L_1443:
        /*0008*/ 	.byte	0x04, 0x17
        /*000a*/ 	.short	(.L_1445 - .L_1444)
.L_1444:
        /*000c*/ 	.word	0x00000000
        /*0010*/ 	.short	0x0000
        /*0012*/ 	.short	0x0070
        /*0014*/ 	.byte	0x00, 0xf0, 0x01, 0x28


	//----- nvinfo : EIATTR_SPARSE_MMA_MASK
	.align		4
.L_1445:
        /*0018*/ 	.byte	0x03, 0x50
        /*001a*/ 	.short	0x0000


	//----- nvinfo : EIATTR_MAXREG_COUNT
	.align		4
        /*001c*/ 	.byte	0x03, 0x1b
        /*001e*/ 	.short	0x0080


	//----- nvinfo : EIATTR_NUM_BARRIERS
	.align		4
        /*0020*/ 	.byte	0x02, 0x4c
        /*0022*/ 	.byte	0x09
	.zero		1


	//----- nvinfo : EIATTR_EXTERNS
	.align		4
        /*0024*/ 	.byte	0x04, 0x0f
        /*0026*/ 	.short	(.L_1447 - .L_1446)


	//   ....[0]....
	.align		4
.L_1446:
        /*0028*/ 	.word	index@(__assertfail)


	//----- nvinfo : EIATTR_ANNOTATIONS
	.align		4
.L_1447:
        /*002c*/ 	.byte	0x04, 0x55
        /*002e*/ 	.short	(.L_1449 - .L_1448)


	//   ....[0]....
.L_1448:
        /*0030*/ 	.word	0x00000001
        /*0034*/ 	.byte	0x70, 0x0c, 0x00, 0x00, 0x01, 0x00, 0x00, 0x00, 0x40, 0x81, 0x00, 0x00, 0x01, 0x00, 0x00, 0x00
        /*0044*/ 	.byte	0x60, 0x9d, 0x00, 0x00, 0x01, 0x00, 0x00, 0x00, 0x70, 0xcd, 0x00, 0x00


	//----- nvinfo : EIATTR_MERCURY_ISA_VERSION
	.align		4
.L_1449:
        /*0050*/ 	.byte	0x03, 0x5f
        /*0052*/ 	.short	0x0101


	//----- nvinfo : EIATTR_UNUSED_LOAD_BYTE_OFFSET
	.align		4
        /*0054*/ 	.byte	0x04, 0x44
        /*0056*/ 	.short	(.L_1451 - .L_1450)


	//   ....[0]....
.L_1450:
        /*0058*/ 	.word	0x00000a30
        /*005c*/ 	.word	0x0000fff0


	//   ....[1]....
        /*0060*/ 	.word	0x000080e0
        /*0064*/ 	.word	0x0000fff0


	//----- nvinfo : EIATTR_INT_WARP_WIDE_INSTR_OFFSETS
	.align		4
.L_1451:
        /*0068*/ 	.byte	0x04, 0x31
        /*006a*/ 	.short	(.L_1453 - .L_1452)


	//   ....[0]....
.L_1452:
        /*006c*/ 	.word	0x00000160


	//   ....[1]....
        /*0070*/ 	.word	0x000001a0


	//   ....[2]....
        /*0074*/ 	.word	0x00000210


	//   ....[3]....
        /*0078*/ 	.word	0x0000ad80


	//   ....[4]....
        /*007c*/ 	.word	0x0000ae10


	//   ....[5]....
        /*0080*/ 	.word	0x0000b4d0


	//   ....[6]....
        /*0084*/ 	.word	0x0000c830


	//   ....[7]....
        /*0088*/ 	.word	0x0000c8c0


	//----- nvinfo : EIATTR_COOP_GROUP_MASK_REGIDS
	.align		4
.L_1453:
        /*008c*/ 	.byte	0x04, 0x29
        /*008e*/ 	.short	(.L_1455 - .L_1454)


	//   ....[0]....
.L_1454:
        /*0090*/ 	.word	0xffffffff


	//   ....[1]....
        /*0094*/ 	.word	0xffffffff


	//   ....[2]....
        /*0098*/ 	.word	0xffffffff


	//   ....[3]....
        /*009c*/ 	.word	0xffffffff


	//   ....[4]....
        /*00a0*/ 	.word	0xffffffff


	//   ....[5]....
        /*00a4*/ 	.word	0xffffffff


	//   ....[6]....
        /*00a8*/ 	.word	0xffffffff


	//   ....[7]....
        /*00ac*/ 	.word	0xffffffff


	//   ....[8]....
        /*00b0*/ 	.word	0xffffffff


	//   ....[9]....
        /*00b4*/ 	.word	0xffffffff


	//   ....[10]....
        /*00b8*/ 	.word	0xffffffff


	//   ....[11]....
        /*00bc*/ 	.word	0xffffffff


	//   ....[12]....
        /*00c0*/ 	.word	0xffffffff


	//   ....[13]....
        /*00c4*/ 	.word	0xffffffff


	//   ....[14]....
        /*00c8*/ 	.word	0xffffffff


	//   ....[15]....
        /*00cc*/ 	.word	0xffffffff


	//   ....[16]....
        /*00d0*/ 	.word	0xffffffff


	//   ....[17]....
        /*00d4*/ 	.word	0xffffffff


	//   ....[18]....
        /*00d8*/ 	.word	0xffffffff


	//   ....[19]....
        /*00dc*/ 	.word	0xffffffff


	//   ....[20]....
        /*00e0*/ 	.word	0xffffffff


	//   ....[21]....
        /*00e4*/ 	.word	0xffffffff


	//   ....[22]....
        /*00e8*/ 	.word	0xffffffff


	//   ....[23]....
        /*00ec*/ 	.word	0xffffffff


	//   ....[24]....
        /*00f0*/ 	.word	0xffffffff


	//   ....[25]....
        /*00f4*/ 	.word	0xffffffff


	//   ....[26]....
        /*00f8*/ 	.word	0xffffffff


	//   ....[27]....
        /*00fc*/ 	.word	0xffffffff


	//   ....[28]....
        /*0100*/ 	.word	0xffffffff


	//   ....[29]....
        /*0104*/ 	.word	0xffffffff


	//   ....[30]....
        /*0108*/ 	.word	0xffffffff


	//   ....[31]....
        /*010c*/ 	.word	0xffffffff


	//   ....[32]....
        /*0110*/ 	.word	0xffffffff


	//   ....[33]....
        /*0114*/ 	.word	0xffffffff


	//   ....[34]....
        /*0118*/ 	.word	0xffffffff


	//   ....[35]....
        /*011c*/ 	.word	0xffffffff


	//   ....[36]....
        /*0120*/ 	.word	0xffffffff


	//   ....[37]....
        /*0124*/ 	.word	0xffffffff


	//   ....[38]....
        /*0128*/ 	.word	0xffffffff


	//   ....[39]....
        /*012c*/ 	.word	0xffffffff


	//   ....[40]....
        /*0130*/ 	.word	0xffffffff


	//   ....[41]....
        /*0134*/ 	.word	0xffffffff


	//   ....[42]....
        /*0138*/ 	.word	0xffffffff


	//   ....[43]....
        /*013c*/ 	.word	0xffffffff


	//   ....[44]....
        /*0140*/ 	.word	0xffffffff


	//   ....[45]....
        /*0144*/ 	.word	0xffffffff


	//   ....[46]....
        /*0148*/ 	.word	0xffffffff


	//   ....[47]....
        /*014c*/ 	.word	0xffffffff


	//   ....[48]....
        /*0150*/ 	.word	0xffffffff


	//   ....[49]....
        /*0154*/ 	.word	0xffffffff


	//   ....[50]....
        /*0158*/ 	.word	0xffffffff


	//   ....[51]....
        /*015c*/ 	.word	0xffffffff


	//   ....[52]....
        /*0160*/ 	.word	0xffffffff


	//   ....[53]....
        /*0164*/ 	.word	0xffffffff


	//   ....[54]....
        /*0168*/ 	.word	0xffffffff


	//   ....[55]....
        /*016c*/ 	.word	0xffffffff


	//   ....[56]....
        /*0170*/ 	.word	0xffffffff


	//   ....[57]....
        /*0174*/ 	.word	0xffffffff


	//   ....[58]....
        /*0178*/ 	.word	0xffffffff


	//   ....[59]....
        /*017c*/ 	.word	0xffffffff


	//   ....[60]....
        /*0180*/ 	.word	0xffffffff


	//   ....[61]....
        /*0184*/ 	.word	0xffffffff


	//   ....[62]....
        /*0188*/ 	.word	0xffffffff


	//   ....[63]....
        /*018c*/ 	.word	0xffffffff


	//   ....[64]....
        /*0190*/ 	.word	0xffffffff


	//   ....[65]....
        /*0194*/ 	.word	0xffffffff


	//   ....[66]....
        /*0198*/ 	.word	0xffffffff


	//   ....[67]....
        /*019c*/ 	.word	0xffffffff


	//   ....[68]....
        /*01a0*/ 	.word	0xffffffff


	//   ....[69]....
        /*01a4*/ 	.word	0xffffffff


	//   ....[70]....
        /*01a8*/ 	.word	0xffffffff


	//   ....[71]....
        /*01ac*/ 	.word	0x0500000f


	//   ....[72]....
        /*01b0*/ 	.word	0x0500000f


	//----- nvinfo : EIATTR_COOP_GROUP_INSTR_OFFSETS
	.align		4
.L_1455:
        /*01b4*/ 	.byte	0x04, 0x28
        /*01b6*/ 	.short	(.L_1457 - .L_1456)


	//   ....[0]....
.L_1456:
        /*01b8*/ 	.word	0x00000060


	//   ....[1]....
        /*01bc*/ 	.word	0x00000170


	//   ....[2]....
        /*01c0*/ 	.word	0x000001c0


	//   ....[3]....
        /*01c4*/ 	.word	0x000003f0


	//   ....[4]....
        /*01c8*/ 	.word	0x00000550


	//   ....[5]....
        /*01cc*/ 	.word	0x00000670


	//   ....[6]....
        /*01d0*/ 	.word	0x000007d0


	//   ....[7]....
        /*01d4*/ 	.word	0x000012d0


	//   ....[8]....
        /*01d8*/ 	.word	0x00003190


	//   ....[9]....
        /*01dc*/ 	.word	0x000031d0


	//   ....[10]....
        /*01e0*/ 	.word	0x00003840


	//   ....[11]....
        /*01e4*/ 	.word	0x000038f0


	//   ....[12]....
        /*01e8*/ 	.word	0x00006150


	//   ....[13]....
        /*01ec*/ 	.word	0x00006170


	//   ....[14]....
        /*01f0*/ 	.word	0x000061a0


	//   ....[15]....
        /*01f4*/ 	.word	0x000061b0


	//   ....[16]....
        /*01f8*/ 	.word	0x00007b20


	//   ....[17]....
        /*01fc*/ 	.word	0x00007b30


	//   ....[18]....
        /*0200*/ 	.word	0x00007bc0


	//   ....[19]....
        /*0204*/ 	.word	0x00007be0


	//   ....[20]....
        /*0208*/ 	.word	0x000085e0


	//   ....[21]....
        /*020c*/ 	.word	0x000085f0


	//   ....[22]....
        /*0210*/ 	.word	0x00008600


	//   ....[23]....
        /*0214*/ 	.word	0x00008610


	//   ....[24]....
        /*0218*/ 	.word	0x00008620


	//   ....[25]....
        /*021c*/ 	.word	0x00008630


	//   ....[26]....
        /*0220*/ 	.word	0x00008650


	//   ....[27]....
        /*0224*/ 	.word	0x00008660


	//   ....[28]....
        /*0228*/ 	.word	0x00008690


	//   ....[29]....
        /*022c*/ 	.word	0x000086a0


	//   ....[30]....
        /*0230*/ 	.word	0x000086c0


	//   ....[31]....
        /*0234*/ 	.word	0x000086e0


	//   ....[32]....
        /*0238*/ 	.word	0x00008750


	//   ....[33]....
        /*023c*/ 	.word	0x00008760


	//   ....[34]....
        /*0240*/ 	.word	0x00008770


	//   ....[35]....
        /*0244*/ 	.word	0x00008780


	//   ....[36]....
        /*0248*/ 	.word	0x00009d20


	//   ....[37]....
        /*024c*/ 	.word	0x00009f10


	//   ....[38]....
        /*0250*/ 	.word	0x00009f40


	//   ....[39]....
        /*0254*/ 	.word	0x00009f70


	//   ....[40]....
        /*0258*/ 	.word	0x00009fa0


	//   ....[41]....
        /*025c*/ 	.word	0x00009fd0


	//   ....[42]....
        /*0260*/ 	.word	0x0000a010


	//   ....[43]....
        /*0264*/ 	.word	0x0000a190


	//   ....[44]....
        /*0268*/ 	.word	0x0000a1c0


	//   ....[45]....
        /*026c*/ 	.word	0x0000a1f0


	//   ....[46]....
        /*0270*/ 	.word	0x0000a220


	//   ....[47]....
        /*0274*/ 	.word	0x0000a250


	//   ....[48]....
        /*0278*/ 	.word	0x0000a290


	//   ....[49]....
        /*027c*/ 	.word	0x0000a310


	//   ....[50]....
        /*0280*/ 	.word	0x0000a350


	//   ....[51]....
        /*0284*/ 	.word	0x0000a3e0


	//   ....[52]....
        /*0288*/ 	.word	0x0000b5f0


	//   ....[53]....
        /*028c*/ 	.word	0x0000cf10


	//   ....[54]....
        /*0290*/ 	.word	0x0000cf40


	//   ....[55]....
        /*0294*/ 	.word	0x0000cf70


	//   ....[56]....
        /*0298*/ 	.word	0x0000cf80


	//   ....[57]....
        /*029c*/ 	.word	0x0000cfb0


	//   ....[58]....
        /*02a0*/ 	.word	0x0000cfc0


	//   ....[59]....
        /*02a4*/ 	.word	0x0000cff0


	//   ....[60]....
        /*02a8*/ 	.word	0x0000d030


	//   ....[61]....
        /*02ac*/ 	.word	0x0000d150


	//   ....[62]....
        /*02b0*/ 	.word	0x0000d180


	//   ....[63]....
        /*02b4*/ 	.word	0x0000d1b0


	//   ....[64]....
        /*02b8*/ 	.word	0x0000d1e0


	//   ....[65]....
        /*02bc*/ 	.word	0x0000d210


	//   ....[66]....
        /*02c0*/ 	.word	0x0000d250


	//   ....[67]....
        /*02c4*/ 	.word	0x0000d2e0


	//   ....[68]....
        /*02c8*/ 	.word	0x0000d320


	//   ....[69]....
        /*02cc*/ 	.word	0x0000d3c0


	//   ....[70]....
        /*02d0*/ 	.word	0x0000d7c0


	//   ....[71]....
        /*02d4*/ 	.word	0x0000dca0


	//   ....[72]....
        /*02d8*/ 	.word	0x0000e110


	//----- nvinfo : EIATTR_REG_RECONFIG
	.align		4
.L_1457:
        /*02dc*/ 	.byte	0x01, 0x54
	.zero		2


	//----- nvinfo : EIATTR_SYSCALL_OFFSETS
	.align		4
        /*02e0*/ 	.byte	0x04, 0x46
        /*02e2*/ 	.short	(.L_1459 - .L_1458)


	//   ....[0]....
.L_1458:
        /*02e4*/ 	.word	0x000014d0


	//   ....[1]....
        /*02e8*/ 	.word	0x0000afa0


	//   ....[2]....
        /*02ec*/ 	.word	0x0000b0e0


	//   ....[3]....
        /*02f0*/ 	.word	0x0000b220


	//   ....[4]....
        /*02f4*/ 	.word	0x0000b340


	//----- nvinfo : EIATTR_MBARRIER_INSTR_OFFSETS
	.align		4
.L_1459:
        /*02f8*/ 	.byte	0x04, 0x39
        /*02fa*/ 	.short	(.L_1461 - .L_1460)


	//   ....[0]....
.L_1460:
        /*02fc*/ 	.word	0x000002a0
        /*0300*/ 	.word	0x000000ff
        /*0304*/ 	.word	0x00013200
        /*0308*/ 	.short	0x0100
        /*030a*/ 	.byte	0x08
	.zero		1


	//   ....[1]....
        /*030c*/ 	.word	0x000002b0
        /*0310*/ 	.word	0x000000ff
        /*0314*/ 	.word	0x00013220
        /*0318*/ 	.short	0x0100
        /*031a*/ 	.byte	0x08
	.zero		1


	//   ....[2]....
        /*031c*/ 	.word	0x000003a0
        /*0320*/ 	.word	0x000000ff
        /*0324*/ 	.word	0x00013230
        /*0328*/ 	.short	0x0100
        /*032a*/ 	.byte	0x08
	.zero		1


	//   ....[3]....
        /*032c*/ 	.word	0x000003b0
        /*0330*/ 	.word	0x000000ff
        /*0334*/ 	.word	0x00013240
        /*0338*/ 	.short	0x0100
        /*033a*/ 	.byte	0x08
	.zero		1


	//   ....[4]....
        /*033c*/ 	.word	0x000003c0
        /*0340*/ 	.word	0x000000ff
        /*0344*/ 	.word	0x00013238
        /*0348*/ 	.short	0x0100
        /*034a*/ 	.byte	0x08
	.zero		1


	//   ....[5]....
        /*034c*/ 	.word	0x000003d0
        /*0350*/ 	.word	0x000000ff
        /*0354*/ 	.word	0x00013248
        /*0358*/ 	.short	0x0100
        /*035a*/ 	.byte	0x08
	.zero		1


	//   ....[6]....
        /*035c*/ 	.word	0x00000500
        /*0360*/ 	.word	0x000000ff
        /*0364*/ 	.word	0x00013250
        /*0368*/ 	.short	0x0100
        /*036a*/ 	.byte	0x08
	.zero		1


	//   ....[7]....
        /*036c*/ 	.word	0x00000510
        /*0370*/ 	.word	0x000000ff
        /*0374*/ 	.word	0x00013260
        /*0378*/ 	.short	0x0100
        /*037a*/ 	.byte	0x08
	.zero		1


	//   ....[8]....
        /*037c*/ 	.word	0x00000520
        /*0380*/ 	.word	0x000000ff
        /*0384*/ 	.word	0x00013258
        /*0388*/ 	.short	0x0100
        /*038a*/ 	.byte	0x08
	.zero		1


	//   ....[9]....
        /*038c*/ 	.word	0x00000530
        /*0390*/ 	.word	0x000000ff
        /*0394*/ 	.word	0x00013268
        /*0398*/ 	.short	0x0100
        /*039a*/ 	.byte	0x08
	.zero		1


	//   ....[10]....
        /*039c*/ 	.word	0x00000620
        /*03a0*/ 	.word	0x000000ff
        /*03a4*/ 	.word	0x00013270
        /*03a8*/ 	.short	0x0100
        /*03aa*/ 	.byte	0x06
	.zero		1


	//   ....[11]....
        /*03ac*/ 	.word	0x00000630
        /*03b0*/ 	.word	0x000000ff
        /*03b4*/ 	.word	0x00013280
        /*03b8*/ 	.short	0x0100
        /*03ba*/ 	.byte	0x06
	.zero		1


	//   ....[12]....
        /*03bc*/ 	.word	0x00000640
        /*03c0*/ 	.word	0x000000ff
        /*03c4*/ 	.word	0x00013278
        /*03c8*/ 	.short	0x0100
        /*03ca*/ 	.byte	0x06
	.zero		1


	//   ....[13]....
        /*03cc*/ 	.word	0x00000650
        /*03d0*/ 	.word	0x000000ff
        /*03d4*/ 	.word	0x00013288
        /*03d8*/ 	.short	0x0100
        /*03da*/ 	.byte	0x06
	.zero		1


	//   ....[14]....
        /*03dc*/ 	.word	0x00000780
        /*03e0*/ 	.word	0x000000ff
        /*03e4*/ 	.word	0x00013290
        /*03e8*/ 	.short	0x0100
        /*03ea*/ 	.byte	0x08
	.zero		1


	//   ....[15]....
        /*03ec*/ 	.word	0x00000790
        /*03f0*/ 	.word	0x000000ff
        /*03f4*/ 	.word	0x000132a0
        /*03f8*/ 	.short	0x0100
        /*03fa*/ 	.byte	0x08
	.zero		1


	//   ....[16]....
        /*03fc*/ 	.word	0x000007a0
        /*0400*/ 	.word	0x000000ff
        /*0404*/ 	.word	0x00013298
        /*0408*/ 	.short	0x0100
        /*040a*/ 	.byte	0x08
	.zero		1


	//   ....[17]....
        /*040c*/ 	.word	0x000007b0
        /*0410*/ 	.word	0x000000ff
        /*0414*/ 	.word	0x000132a8
        /*0418*/ 	.short	0x0100
        /*041a*/ 	.byte	0x08
	.zero		1


	//   ....[18]....
        /*041c*/ 	.word	0x000008e0
        /*0420*/ 	.word	0x000000ff
        /*0424*/ 	.word	0x000132b0
        /*0428*/ 	.short	0x0100
        /*042a*/ 	.byte	0x08
	.zero		1


	//   ....[19]....
        /*042c*/ 	.word	0x000008f0
        /*0430*/ 	.word	0x000000ff
        /*0434*/ 	.word	0x000132c0
        /*0438*/ 	.short	0x0100
        /*043a*/ 	.byte	0x08
	.zero		1


	//   ....[20]....
        /*043c*/ 	.word	0x00000900
        /*0440*/ 	.word	0x000000ff
        /*0444*/ 	.word	0x000132b8
        /*0448*/ 	.short	0x0100
        /*044a*/ 	.byte	0x08
	.zero		1


	//   ....[21]....
        /*044c*/ 	.word	0x00000910
        /*0450*/ 	.word	0x000000ff
        /*0454*/ 	.word	0x000132c8
        /*0458*/ 	.short	0x0100
        /*045a*/ 	.byte	0x08
	.zero		1


	//   ....[22]....
        /*045c*/ 	.word	0x00001840
        /*0460*/ 	.word	0x00000002
        /*0464*/ 	.word	0x00013200
        /*0468*/ 	.short	0x010a
        /*046a*/ 	.byte	0x3f
	.zero		1


	//   ....[23]....
        /*046c*/ 	.word	0x000018e0
        /*0470*/ 	.word	0x00000005
        /*0474*/ 	.word	0x00013230
        /*0478*/ 	.short	0x010a
        /*047a*/ 	.byte	0x3f
	.zero		1


	//   ....[24]....
        /*047c*/ 	.word	0x00001970
        /*0480*/ 	.word	0x00000005
        /*0484*/ 	.word	0x00013230
        /*0488*/ 	.short	0x010a
        /*048a*/ 	.byte	0x3f
	.zero		1


	//   ....[25]....
        /*048c*/ 	.word	0x00003c50
        /*0490*/ 	.word	0x0000004d
        /*0494*/ 	.word	0x00000000
        /*0498*/ 	.short	0x0101
        /*049a*/ 	.byte	0x3f
	.zero		1


	//   ....[26]....
        /*049c*/ 	.word	0x00004b40
        /*04a0*/ 	.word	0x00000007
        /*04a4*/ 	.word	0x00013230
        /*04a8*/ 	.short	0x010a
        /*04aa*/ 	.byte	0x3f
	.zero		1


	//   ....[27]....
        /*04ac*/ 	.word	0x00004b80
        /*04b0*/ 	.word	0x00000007
        /*04b4*/ 	.word	0x00013230
        /*04b8*/ 	.short	0x010a
        /*04ba*/ 	.byte	0x3f
	.zero		1


	//   ....[28]....
        /*04bc*/ 	.word	0x00004fe0
        /*04c0*/ 	.word	0x000000ff
        /*04c4*/ 	.word	0x00013250
        /*04c8*/ 	.short	0x010a
        /*04ca*/ 	.byte	0x09
	.zero		1


	//   ....[29]....
        /*04cc*/ 	.word	0x00005020
        /*04d0*/ 	.word	0x000000ff
        /*04d4*/ 	.word	0x00013250
        /*04d8*/ 	.short	0x010a
        /*04da*/ 	.byte	0x09
	.zero		1


	//   ....[30]....
        /*04dc*/ 	.word	0x00006fb0
        /*04e0*/ 	.word	0x00000006
        /*04e4*/ 	.word	0x00000000
        /*04e8*/ 	.short	0x0101
        /*04ea*/ 	.byte	0x3f
	.zero		1


	//   ....[31]....
        /*04ec*/ 	.word	0x00007340
        /*04f0*/ 	.word	0x000000ff
        /*04f4*/ 	.word	0x00000000
        /*04f8*/ 	.short	0x0101
        /*04fa*/ 	.byte	0x06
	.zero		1


	//   ....[32]....
        /*04fc*/ 	.word	0x00007780
        /*0500*/ 	.word	0x0000000f
        /*0504*/ 	.word	0x00013250
        /*0508*/ 	.short	0x010a
        /*050a*/ 	.byte	0x3f
	.zero		1


	//   ....[33]....
        /*050c*/ 	.word	0x000077d0
        /*0510*/ 	.word	0x0000000f
        /*0514*/ 	.word	0x00013250
        /*0518*/ 	.short	0x010a
        /*051a*/ 	.byte	0x3f
	.zero		1


	//   ....[34]....
        /*051c*/ 	.word	0x00007e80
        /*0520*/ 	.word	0x00000004
        /*0524*/ 	.word	0x00000000
        /*0528*/ 	.short	0x0101
        /*052a*/ 	.byte	0x3f
	.zero		1


	//   ....[35]....
        /*052c*/ 	.word	0x00008f30
        /*0530*/ 	.word	0x00000003
        /*0534*/ 	.word	0x00000000
        /*0538*/ 	.short	0x0101
        /*053a*/ 	.byte	0x3f
	.zero		1


	//   ....[36]....
        /*053c*/ 	.word	0x0000b810
        /*0540*/ 	.word	0x00000005
        /*0544*/ 	.word	0x00013280
        /*0548*/ 	.short	0x010a
        /*054a*/ 	.byte	0x3f
	.zero		1


	//   ....[37]....
        /*054c*/ 	.word	0x0000b9a0
        /*0550*/ 	.word	0x00000005
        /*0554*/ 	.word	0x00013240
        /*0558*/ 	.short	0x010a
        /*055a*/ 	.byte	0x3f
	.zero		1


	//   ....[38]....
        /*055c*/ 	.word	0x0000bc70
        /*0560*/ 	.word	0x000000ff
        /*0564*/ 	.word	0x00013220
        /*0568*/ 	.short	0x010a
        /*056a*/ 	.byte	0x29
	.zero		1


	//   ....[39]....
        /*056c*/ 	.word	0x0000bf20
        /*0570*/ 	.word	0x00000009
        /*0574*/ 	.word	0x00013280
        /*0578*/ 	.short	0x010a
        /*057a*/ 	.byte	0x3f
	.zero		1


	//   ....[40]....
        /*057c*/ 	.word	0x0000c180
        /*0580*/ 	.word	0x00000009
        /*0584*/ 	.word	0x00013240
        /*0588*/ 	.short	0x010a
        /*058a*/ 	.byte	0x3f
	.zero		1


	//   ....[41]....
        /*058c*/ 	.word	0x0000c420
        /*0590*/ 	.word	0x0000000c
        /*0594*/ 	.word	0x00013270
        /*0598*/ 	.short	0x010a
        /*059a*/ 	.byte	0x3f
	.zero		1


	//   ....[42]....
        /*059c*/ 	.word	0x0000c4a0
        /*05a0*/ 	.word	0x0000000c
        /*05a4*/ 	.word	0x00013260
        /*05a8*/ 	.short	0x010a
        /*05aa*/ 	.byte	0x3f
	.zero		1


	//   ....[43]....
        /*05ac*/ 	.word	0x0000c760
        /*05b0*/ 	.word	0x0000000c
        /*05b4*/ 	.word	0x00013250
        /*05b8*/ 	.short	0x0101
        /*05ba*/ 	.byte	0x3f
	.zero		1


	//   ....[44]....
        /*05bc*/ 	.word	0x0000c7d0
        /*05c0*/ 	.word	0x00000003
        /*05c4*/ 	.word	0x00000000
        /*05c8*/ 	.short	0x0101
        /*05ca*/ 	.byte	0x3f
	.zero		1


	//   ....[45]....
        /*05cc*/ 	.word	0x0000c990
        /*05d0*/ 	.word	0x00000002
        /*05d4*/ 	.word	0x00013270
        /*05d8*/ 	.short	0x010a
        /*05da*/ 	.byte	0x3f
	.zero		1


	//   ....[46]....
        /*05dc*/ 	.word	0x0000ca00
        /*05e0*/ 	.word	0x00000002
        /*05e4*/ 	.word	0x00013260
        /*05e8*/ 	.short	0x010a
        /*05ea*/ 	.byte	0x3f
	.zero		1


	//   ....[47]....
        /*05ec*/ 	.word	0x0000ccc0
        /*05f0*/ 	.word	0x00000002
        /*05f4*/ 	.word	0x00013250
        /*05f8*/ 	.short	0x0101
        /*05fa*/ 	.byte	0x3f
	.zero		1


	//   ....[48]....
        /*05fc*/ 	.word	0x0000cd30
        /*0600*/ 	.word	0x00000000
        /*0604*/ 	.word	0x00000000
        /*0608*/ 	.short	0x0101
        /*060a*/ 	.byte	0x3f
	.zero		1


	//   ....[49]....
        /*060c*/ 	.word	0x0000d740
        /*0610*/ 	.word	0x00000007
        /*0614*/ 	.word	0x00013220
        /*0618*/ 	.short	0x010a
        /*061a*/ 	.byte	0x3f
	.zero		1


	//   ....[50]....
        /*061c*/ 	.word	0x0000d8e0
        /*0620*/ 	.word	0x00000005
        /*0624*/ 	.word	0x00000000
        /*0628*/ 	.short	0x010a
        /*062a*/ 	.byte	0x3f
	.zero		1


	//   ....[51]....
        /*062c*/ 	.word	0x0000d950
        /*0630*/ 	.word	0x00000003
        /*0634*/ 	.word	0x00000000
        /*0638*/ 	.short	0x010a
        /*063a*/ 	.byte	0x3f
	.zero		1


	//   ....[52]....
        /*063c*/ 	.word	0x0000d9a0
        /*0640*/ 	.word	0x00000003
        /*0644*/ 	.word	0x00013260
        /*0648*/ 	.short	0x010a
        /*064a*/ 	.byte	0x3f
	.zero		1


	//   ....[53]....
        /*064c*/ 	.word	0x0000d9f0
        /*0650*/ 	.word	0x00000005
        /*0654*/ 	.word	0x00013260
        /*0658*/ 	.short	0x010a
        /*065a*/ 	.byte	0x3f
	.zero		1


	//   ....[54]....
        /*065c*/ 	.word	0x0000da30
        /*0660*/ 	.word	0x00000003
        /*0664*/ 	.word	0x00013280
        /*0668*/ 	.short	0x010a
        /*066a*/ 	.byte	0x3f
	.zero		1


	//   ....[55]....
        /*066c*/ 	.word	0x0000da50
        /*0670*/ 	.word	0x00000005
        /*0674*/ 	.word	0x00013280
        /*0678*/ 	.short	0x010a
        /*067a*/ 	.byte	0x3f
	.zero		1


	//   ....[56]....
        /*067c*/ 	.word	0x0000dab0
        /*0680*/ 	.word	0x00000002
        /*0684*/ 	.word	0x00013200
        /*0688*/ 	.short	0x010a
        /*068a*/ 	.byte	0x3f
	.zero		1


	//   ....[57]....
        /*068c*/ 	.word	0x0000db00
        /*0690*/ 	.word	0x00000005
        /*0694*/ 	.word	0x00013230
        /*0698*/ 	.short	0x010a
        /*069a*/ 	.byte	0x3f
	.zero		1


	//   ....[58]....
        /*069c*/ 	.word	0x0000db50
        /*06a0*/ 	.word	0x00000007
        /*06a4*/ 	.word	0x00013230
        /*06a8*/ 	.short	0x010a
        /*06aa*/ 	.byte	0x3f
	.zero		1


	//   ....[59]....
        /*06ac*/ 	.word	0x0000dbb0
        /*06b0*/ 	.word	0x0000000b
        /*06b4*/ 	.word	0x00013250
        /*06b8*/ 	.short	0x010a
        /*06ba*/ 	.byte	0x3f
	.zero		1


	//   ....[60]....
        /*06bc*/ 	.word	0x0000dc00
        /*06c0*/ 	.word	0x0000000f
        /*06c4*/ 	.word	0x00013250
        /*06c8*/ 	.short	0x010a
        /*06ca*/ 	.byte	0x3f
	.zero		1


	//   ....[61]....
        /*06cc*/ 	.word	0x0000dd50
        /*06d0*/ 	.word	0x00000005
        /*06d4*/ 	.word	0x00013280
        /*06d8*/ 	.short	0x010a
        /*06da*/ 	.byte	0x3f
	.zero		1


	//   ....[62]....
        /*06dc*/ 	.word	0x0000dda0
        /*06e0*/ 	.word	0x00000005
        /*06e4*/ 	.word	0x00013240
        /*06e8*/ 	.short	0x010a
        /*06ea*/ 	.byte	0x3f
	.zero		1


	//   ....[63]....
        /*06ec*/ 	.word	0x0000de00
        /*06f0*/ 	.word	0x00000003
        /*06f4*/ 	.word	0x00013220
        /*06f8*/ 	.short	0x010a
        /*06fa*/ 	.byte	0x3f
	.zero		1


	//   ....[64]....
        /*06fc*/ 	.word	0x0000de50
        /*0700*/ 	.word	0x00000009
        /*0704*/ 	.word	0x00013280
        /*0708*/ 	.short	0x010a
        /*070a*/ 	.byte	0x3f
	.zero		1


	//   ....[65]....
        /*070c*/ 	.word	0x0000dea0
        /*0710*/ 	.word	0x00000009
        /*0714*/ 	.word	0x00013240
        /*0718*/ 	.short	0x010a
        /*071a*/ 	.byte	0x3f
	.zero		1


	//   ....[66]....
        /*071c*/ 	.word	0x0000def0
        /*0720*/ 	.word	0x0000000c
        /*0724*/ 	.word	0x00013270
        /*0728*/ 	.short	0x010a
        /*072a*/ 	.byte	0x3f
	.zero		1


	//   ....[67]....
        /*072c*/ 	.word	0x0000df40
        /*0730*/ 	.word	0x0000000c
        /*0734*/ 	.word	0x00013260
        /*0738*/ 	.short	0x010a
        /*073a*/ 	.byte	0x3f
	.zero		1


	//   ....[68]....
        /*073c*/ 	.word	0x0000df90
        /*0740*/ 	.word	0x00000002
        /*0744*/ 	.word	0x00013270
        /*0748*/ 	.short	0x010a
        /*074a*/ 	.byte	0x3f
	.zero		1


	//   ....[69]....
        /*074c*/ 	.word	0x0000dfe0
        /*0750*/ 	.word	0x00000002
        /*0754*/ 	.word	0x00013260
        /*0758*/ 	.short	0x010a
        /*075a*/ 	.byte	0x3f
	.zero		1


	//   ....[70]....
        /*075c*/ 	.word	0x0000e030
        /*0760*/ 	.word	0x00000007
        /*0764*/ 	.word	0x00013220
        /*0768*/ 	.short	0x010a
        /*076a*/ 	.byte	0x3f
	.zero		1


	//   ....[71]....
        /*076c*/ 	.word	0x0000e1d0
        /*0770*/ 	.word	0x00000005
        /*0774*/ 	.word	0x00000000
        /*0778*/ 	.short	0x010a
        /*077a*/ 	.byte	0x3f
	.zero		1


	//   ....[72]....
        /*077c*/ 	.word	0x0000e220
        /*0780*/ 	.word	0x00000003
        /*0784*/ 	.word	0x00000000
        /*0788*/ 	.short	0x010a
        /*078a*/ 	.byte	0x3f
	.zero		1


	//   ....[73]....
        /*078c*/ 	.word	0x0000e270
        /*0790*/ 	.word	0x00000003
        /*0794*/ 	.word	0x00013260
        /*0798*/ 	.short	0x010a
        /*079a*/ 	.byte	0x3f
	.zero		1


	//   ....[74]....
        /*079c*/ 	.word	0x0000e2c0
        /*07a0*/ 	.word	0x00000005
        /*07a4*/ 	.word	0x00013260
        /*07a8*/ 	.short	0x010a
        /*07aa*/ 	.byte	0x3f
	.zero		1


	//   ....[75]....
        /*07ac*/ 	.word	0x0000e310
        /*07b0*/ 	.word	0x00000003
        /*07b4*/ 	.word	0x00013280
        /*07b8*/ 	.short	0x010a
        /*07ba*/ 	.byte	0x3f
	.zero		1


	//----- nvinfo : EIATTR_NUM_MBARRIERS
	.align		4
.L_1461:
        /*07bc*/ 	.byte	0x03, 0x38
        /*07be*/ 	.short	0x0016


	//----- nvinfo : EIATTR_EXIT_INSTR_OFFSETS
	.align		4
        /*07c0*/ 	.byte	0x04, 0x1c
        /*07c2*/ 	.short	(.L_1463 - .L_1462)


	//   ....[0]....
.L_1462:
        /*07c4*/ 	.word	0x00000a70


	//   ....[1]....
        /*07c8*/ 	.word	0x00009ce0


	//   ....[2]....
        /*07cc*/ 	.word	0x0000daa0


	//----- nvinfo : EIATTR_MAX_THREADS
	.align		4
.L_1463:
        /*07d0*/ 	.byte	0x04, 0x05
        /*07d2*/ 	.short	(.L_1465 - .L_1464)
.L_1464:
        /*07d4*/ 	.word	0x00000200
        /*07d8*/ 	.word	0x00000001
        /*07dc*/ 	.word	0x00000001


	//----- nvinfo : EIATTR_CRS_STACK_SIZE
	.align		4
.L_1465:
        /*07e0*/ 	.byte	0x04, 0x1e
        /*07e2*/ 	.short	(.L_1467 - .L_1466)
.L_1466:
        /*07e4*/ 	.word	0x00000000


	//----- nvinfo : EIATTR_CBANK_PARAM_SIZE
	.align		4
.L_1467:
        /*07e8*/ 	.byte	0x03, 0x19
        /*07ea*/ 	.short	0x0a70


	//----- nvinfo : EIATTR_PARAM_CBANK
	.align		4
        /*07ec*/ 	.byte	0x04, 0x0a
        /*07ee*/ 	.short	(.L_1469 - .L_1468)
	.align		4
.L_1468:
        /*07f0*/ 	.word	index@(.nv.constant0._ZN7cutlass13device_kernelIN5flash11enable_sm90INS1_16FlashAttnFwdSm90INS1_25CollectiveMainloopFwdSm90ILi2EN4cute5tupleIJNS5_1CILi1EEES8_S8_EEENS6_IJNS7_ILi192EEENS7_ILi160EEENS7_ILi64EEEEEELi64ENS_12float_e4m3_tEfNS_4arch4Sm90ELb0ELb0ELb1ELb1ELb0ELb0ELb0ELb1ELb1ELb0ELb0ELb0EEENS1_21CollectiveEpilogueFwdINS6_IJSA_SC_SB_EEES9_NS_10bfloat16_tESG_Li384ELb1ELb0ELb0ELb1EEENS1_36VarlenDynamicPersistentTileSchedulerILi192ELi160ELi384ELi128ELb0ELb0ELb1ELb0ELb1ELb1EEEEEEEEEvNT_6ParamsE)
        /*07f4*/ 	.short	0x0210
        /*07f6*/ 	.short	0x0a70


	//----- nvinfo : EIATTR_SW_WAR
	.align		4
.L_1469:
        /*07f8*/ 	.byte	0x04, 0x36
        /*07fa*/ 	.short	(.L_1471 - .L_1470)
.L_1470:
        /*07fc*/ 	.word	0x00000008
.L_1471:


//--------------------- .nv.info._ZN7cutlass13device_kernelIN5flash11enable_sm90INS1_16FlashAttnFwdSm90INS1_25CollectiveMainloopFwdSm90ILi2EN4cute5tupleIJNS5_1CILi1EEES8_S8_EEENS6_IJNS7_ILi192EEENS7_ILi160EEENS7_ILi64EEEEEELi64ENS_12float_e4m3_tEfNS_4arch4Sm90ELb0ELb0ELb1ELb1ELb0ELb1ELb0ELb1ELb1ELb0ELb0ELb0EEENS1_21CollectiveEpilogueFwdINS6_IJSA_SC_SB_EEES9_NS_10bfloat16_tESG_Li384ELb1ELb0ELb0ELb1EEENS1_36VarlenDynamicPersistentTileSchedulerILi192ELi160ELi384ELi128ELb0ELb0ELb1ELb0ELb1ELb1EEEEEEEEEvNT_6ParamsE --------------------------
	.section	.nv.info._ZN7cutlass13device_kernelIN5flash11enable_sm90INS1_16FlashAttnFwdSm90INS1_25CollectiveMainloopFwdSm90ILi2EN4cute5tupleIJNS5_1CILi1EEES8_S8_EEENS6_IJNS7_ILi192EEENS7_ILi160EEENS7_ILi64EEEEEELi64ENS_12float_e4m3_tEfNS_4arch4Sm90ELb0ELb0ELb1ELb1ELb0ELb1ELb0ELb1ELb1ELb0ELb0ELb0EEENS1_21CollectiveEpilogueFwdINS6_IJSA_SC_SB_EEES9_NS_10bfloat16_tESG_Li384ELb1ELb0ELb0ELb1EEENS1_36VarlenDynamicPersistentTileSchedulerILi192ELi160ELi384ELi128ELb0ELb0ELb1ELb0ELb1ELb1EEEEEEEEEvNT_6ParamsE,"",@"SHT_CUDA_INFO"
	.sectionflags	@""
	.align	4


	//----- nvinfo : EIATTR_CUDA_API_VERSION
	.align		4
        /*0000*/ 	.byte	0x04, 0x37
        /*0002*/ 	.short	(.L_1473 - .L_1472)
.L_1472:
        /*0004*/ 	.word	0x00000082


	//----- nvinfo : EIATTR_KPARAM_INFO
	.align		4
.L_1473:
        /*0008*/ 	.byte	0x04, 0x17
        /*000a*/ 	.short	(.L_1475 - .L_1474)
.L_1474:
        /*000c*/ 	.word	0x00000000
        /*0010*/ 	.short	0x0000
        /*0012*/ 	.short	0x0070
        /*0014*/ 	.byte	0x00, 0xf0, 0x01, 0x28


	//----- nvinfo : EIATTR_SPARSE_MMA_MASK
	.align		4
.L_1475:
        /*0018*/ 	.byte	0x03, 0x50
        /*001a*/ 	.short	0x0000


	//----- nvinfo : EIATTR_MAXREG_COUNT
	.align		4
        /*001c*/ 	.byte	0x03, 0x1b
        /*001e*/ 	.short	0x0080


	//----- nvinfo : EIATTR_NUM_BARRIERS
	.align		4
        /*0020*/ 	.byte	0x02, 0x4c
        /*0022*/ 	.byte	0x10
	.zero		1


	//----- nvinfo : EIATTR_EXTERNS
	.align		4
        /*0024*/ 	.byte	0x04, 0x0f
        /*0026*/ 	.short	(.L_1477 - .L_1476)


	//   ....[0]....
	.align		4
.L_1476:
        /*0028*/ 	.word	index@(__assertfail)


	//----- nvinfo : EIATTR_ANNOTATIONS
	.align		4
.L_1477:
        /*002c*/ 	.byte	0x04, 0x55
        /*002e*/ 	.short	(.L_1479 - .L_1478)


	//   ....[0]....
.L_1478:
        /* <DEDUP_REMOVED lines=51> */


	//----- nvinfo : EIATTR_MERCURY_ISA_VERSION
	.align		4
.L_1479:
        /*0350*/ 	.byte	0x03, 0x5f
        /*0352*/ 	.short	0x0101


	//----- nvinfo : EIATTR_UNUSED_LOAD_BYTE_OFFSET
	.align		4
        /*0354*/ 	.byte	0x04, 0x44
        /*0356*/ 	.short	(.L_1481 - .L_1480)


	//   ....[0]....
.L_1480:
        /*0358*/ 	.word	0x00000ad0
        /*035c*/ 	.word	0x0000fff0


	//   ....[1]....
        /*0360*/ 	.word	0x0000e930
        /*0364*/ 	.word	0x0000fff0


	//----- nvinfo : EIATTR_INT_WARP_WIDE_INSTR_OFFSETS
	.align		4
.L_1481:
        /*0368*/ 	.byte	0x04, 0x31
        /*036a*/ 	.short	(.L_1483 - .L_1482)


	//   ....[0]....
.L_1482:
        /*036c*/ 	.word	0x000001c0


	//   ....[1]....
        /*0370*/ 	.word	0x00000200


	//   ....[2]....
        /*0374*/ 	.word	0x00000270


	//   ....[3]....
        /*0378*/ 	.word	0x00012400


	//   ....[4]....
        /*037c*/ 	.word	0x00012490


	//   ....[5]....
        /*0380*/ 	.word	0x00012b20


	//   ....[6]....
        /*0384*/ 	.word	0x00012b60


	//   ....[7]....
        /*0388*/ 	.word	0x00014140


	//   ....[8]....
        /*038c*/ 	.word	0x000141d0


	//----- nvinfo : EIATTR_COOP_GROUP_MASK_REGIDS
	.align		4
.L_1483:
        /*0390*/ 	.byte	0x04, 0x29
        /*0392*/ 	.short	(.L_1485 - .L_1484)


	//   ....[0]....
.L_1484:
        /*0394*/ 	.word	0xffffffff


	//   ....[1]....
        /*0398*/ 	.word	0xffffffff


	//   ....[2]....
        /*039c*/ 	.word	0xffffffff


	//   ....[3]....
        /*03a0*/ 	.word	0xffffffff


	//   ....[4]....
        /*03a4*/ 	.word	0xffffffff


	//   ....[5]....
        /*03a8*/ 	.word	0xffffffff


	//   ....[6]....
        /*03ac*/ 	.word	0xffffffff


	//   ....[7]....
        /*03b0*/ 	.word	0xffffffff


	//   ....[8]....
        /*03b4*/ 	.word	0xffffffff


	//   ....[9]....
        /*03b8*/ 	.word	0xffffffff


	//   ....[10]....
        /*03bc*/ 	.word	0xffffffff


	//   ....[11]....
        /*03c0*/ 	.word	0xffffffff


	//   ....[12]....
        /*03c4*/ 	.word	0xffffffff


	//   ....[13]....
        /*03c8*/ 	.word	0xffffffff


	//   ....[14]....
        /*03cc*/ 	.word	0xffffffff


	//   ....[15]....
        /*03d0*/ 	.word	0xffffffff


	//   ....[16]....
        /*03d4*/ 	.word	0xffffffff


	//   ....[17]....
        /*03d8*/ 	.word	0xffffffff


	//   ....[18]....
        /*03dc*/ 	.word	0xffffffff


	//   ....[19]....
        /*03e0*/ 	.word	0xffffffff


	//   ....[20]....
        /*03e4*/ 	.word	0xffffffff


	//   ....[21]....
        /*03e8*/ 	.word	0xffffffff


	//   ....[22]....
        /*03ec*/ 	.word	0xffffffff


	//   ....[23]....
        /*03f0*/ 	.word	0xffffffff


	//   ....[24]....
        /*03f4*/ 	.word	0xffffffff


	//   ....[25]....
        /*03f8*/ 	.word	0xffffffff


	//   ....[26]....
        /*03fc*/ 	.word	0xffffffff


	//   ....[27]....
        /*0400*/ 	.word	0xffffffff


	//   ....[28]....
        /*0404*/ 	.word	0xffffffff


	//   ....[29]....
        /*0408*/ 	.word	0xffffffff


	//   ....[30]....
        /*040c*/ 	.word	0xffffffff


	//   ....[31]....
        /*0410*/ 	.word	0xffffffff


	//   ....[32]....
        /*0414*/ 	.word	0xffffffff


	//   ....[33]....
        /*0418*/ 	.word	0xffffffff


	//   ....[34]....
        /*041c*/ 	.word	0xffffffff


	//   ....[35]....
        /*0420*/ 	.word	0xffffffff


	//   ....[36]....
        /*0424*/ 	.word	0xffffffff


	//   ....[37]....
        /*0428*/ 	.word	0xffffffff


	//   ....[38]....
        /*042c*/ 	.word	0xffffffff


	//   ....[39]....
        /*0430*/ 	.word	0xffffffff


	//   ....[40]....
        /*0434*/ 	.word	0xffffffff


	//   ....[41]....
        /*0438*/ 	.word	0xffffffff


	//   ....[42]....
        /*043c*/ 	.word	0xffffffff


	//   ....[43]....
        /*0440*/ 	.word	0xffffffff


	//   ....[44]....
        /*0444*/ 	.word	0xffffffff


	//   ....[45]....
        /*0448*/ 	.word	0xffffffff


	//   ....[46]....
        /*044c*/ 	.word	0xffffffff


	//   ....[47]....
        /*0450*/ 	.word	0xffffffff


	//   ....[48]....
        /*0454*/ 	.word	0xffffffff


	//   ....[49]....
        /*0458*/ 	.word	0xffffffff


	//   ....[50]....
        /*045c*/ 	.word	0xffffffff


	//   ....[51]....
        /*0460*/ 	.word	0xffffffff


	//   ....[52]....
        /*0464*/ 	.word	0xffffffff


	//   ....[53]....
        /*0468*/ 	.word	0xffffffff


	//   ....[54]....
        /*046c*/ 	.word	0xffffffff


	//   ....[55]....
        /*0470*/ 	.word	0xffffffff


	//   ....[56]....
        /*0474*/ 	.word	0xffffffff


	//   ....[57]....
        /*0478*/ 	.word	0xffffffff


	//   ....[58]....
        /*047c*/ 	.word	0xffffffff


	//   ....[59]....
        /*0480*/ 	.word	0xffffffff


	//   ....[60]....
        /*0484*/ 	.word	0xffffffff


	//   ....[61]....
        /*0488*/ 	.word	0xffffffff


	//   ....[62]....
        /*048c*/ 	.word	0xffffffff


	//   ....[63]....
        /*0490*/ 	.word	0xffffffff


	//   ....[64]....
        /*0494*/ 	.word	0xffffffff


	//   ....[65]....
        /*0498*/ 	.word	0xffffffff


	//   ....[66]....
        /*049c*/ 	.word	0xffffffff


	//   ....[67]....
        /*04a0*/ 	.word	0xffffffff


	//   ....[68]....
        /*04a4*/ 	.word	0xffffffff


	//   ....[69]....
        /*04a8*/ 	.word	0xffffffff


	//   ....[70]....
        /*04ac*/ 	.word	0xffffffff


	//   ....[71]....
        /*04b0*/ 	.word	0xffffffff


	//   ....[72]....
        /*04b4*/ 	.word	0x0500000f


	//   ....[73]....
        /*04b8*/ 	.word	0x0500000f


	//   ....[74]....
        /*04bc*/ 	.word	0x0500000f


	//   ....[75]....
        /*04c0*/ 	.word	0x0500000f


	//   ....[76]....
        /*04c4*/ 	.word	0x0500000f


	//   ....[77]....
        /*04c8*/ 	.word	0x0500000f


	//   ....[78]....
        /*04cc*/ 	.word	0x0500000f


	//   ....[79]....
        /*04d0*/ 	.word	0x0500000f


	//   ....[80]....
        /*04d4*/ 	.word	0x0500000f


	//   ....[81]....
        /*04d8*/ 	.word	0x0500000f


	//   ....[82]....
        /*04dc*/ 	.word	0x0500000f


	//   ....[83]....
        /*04e0*/ 	.word	0x0500000f


	//   ....[84]....
        /*04e4*/ 	.word	0x0500000f


	//   ....[85]....
        /*04e8*/ 	.word	0x0500000f


	//   ....[86]....
        /*04ec*/ 	.word	0x0500000f


	//   ....[87]....
        /*04f0*/ 	.word	0x0500000f


	//   ....[88]....
        /*04f4*/ 	.word	0x0500000f


	//   ....[89]....
        /*04f8*/ 	.word	0x0500000f


	//   ....[90]....
        /*04fc*/ 	.word	0x0500000f


	//   ....[91]....
        /*0500*/ 	.word	0x0500000f


	//   ....[92]....
        /*0504*/ 	.word	0x0500000f


	//   ....[93]....
        /*0508*/ 	.word	0x0500000f


	//   ....[94]....
        /*050c*/ 	.word	0x0500000f


	//   ....[95]....
        /*0510*/ 	.word	0x0500000f


	//   ....[96]....
        /*0514*/ 	.word	0x0500000f


	//   ....[97]....
        /*0518*/ 	.word	0x0500000f


	//   ....[98]....
        /*051c*/ 	.word	0x0500000f


	//   ....[99]....
        /*0520*/ 	.word	0x0500000f


	//----- nvinfo : EIATTR_COOP_GROUP_INSTR_OFFSETS
	.align		4
.L_1485:
        /*0524*/ 	.byte	0x04, 0x28
        /*0526*/ 	.short	(.L_1487 - .L_1486)


	//   ....[0]....
.L_1486:
        /*0528*/ 	.word	0x00000070


	//   ....[1]....
        /*052c*/ 	.word	0x000001d0


	//   ....[2]....
        /*0530*/ 	.word	0x00000220


	//   ....[3]....
        /*0534*/ 	.word	0x00000450


	//   ....[4]....
        /*0538*/ 	.word	0x000005b0


	//   ....[5]....
        /*053c*/ 	.word	0x000006d0


	//   ....[6]....
        /*0540*/ 	.word	0x00000830


	//   ....[7]....
        /*0544*/ 	.word	0x00004ed0


	//   ....[8]....
        /*0548*/ 	.word	0x000098d0


	//   ....[9]....
        /*054c*/ 	.word	0x000099a0


	//   ....[10]....
        /*0550*/ 	.word	0x00009c90


	//   ....[11]....
        /*0554*/ 	.word	0x00009e20


	//   ....[12]....
        /*0558*/ 	.word	0x0000c8f0


	//   ....[13]....
        /*055c*/ 	.word	0x0000c910


	//   ....[14]....
        /*0560*/ 	.word	0x0000c940


	//   ....[15]....
        /*0564*/ 	.word	0x0000c980


	//   ....[16]....
        /*0568*/ 	.word	0x0000e280


	//   ....[17]....
        /*056c*/ 	.word	0x0000e290


	//   ....[18]....
        /*0570*/ 	.word	0x0000e390


	//   ....[19]....
        /*0574*/ 	.word	0x0000e470


	//   ....[20]....
        /*0578*/ 	.word	0x0000ed50


	//   ....[21]....
        /*057c*/ 	.word	0x0000ed60


	//   ....[22]....
        /*0580*/ 	.word	0x0000ed70


	//   ....[23]....
        /*0584*/ 	.word	0x0000ed80


	//   ....[24]....
        /*0588*/ 	.word	0x0000ed90


	//   ....[25]....
        /*058c*/ 	.word	0x0000eda0


	//   ....[26]....
        /*0590*/ 	.word	0x0000edb0


	//   ....[27]....
        /*0594*/ 	.word	0x0000edc0


	//   ....[28]....
        /*0598*/ 	.word	0x0000edd0


	//   ....[29]....
        /*059c*/ 	.word	0x0000ede0


	//   ....[30]....
        /*05a0*/ 	.word	0x0000edf0


	//   ....[31]....
        /*05a4*/ 	.word	0x0000ee00


	//   ....[32]....
        /*05a8*/ 	.word	0x0000ee10


	//   ....[33]....
        /*05ac*/ 	.word	0x0000ee20


	//   ....[34]....
        /*05b0*/ 	.word	0x0000ee30


	//   ....[35]....
        /*05b4*/ 	.word	0x0000ee40


	//   ....[36]....
        /*05b8*/ 	.word	0x000105e0


	//   ....[37]....
        /*05bc*/ 	.word	0x000107b0


	//   ....[38]....
        /*05c0*/ 	.word	0x000107e0


	//   ....[39]....
        /*05c4*/ 	.word	0x00010810


	//   ....[40]....
        /*05c8*/ 	.word	0x00010840


	//   ....[41]....
        /*05cc*/ 	.word	0x00010870


	//   ....[42]....
        /*05d0*/ 	.word	0x000108a0


	//   ....[43]....
        /*05d4*/ 	.word	0x00010a10


	//   ....[44]....
        /*05d8*/ 	.word	0x00010a40


	//   ....[45]....
        /*05dc*/ 	.word	0x00010a70


	//   ....[46]....
        /*05e0*/ 	.word	0x00010aa0


	//   ....[47]....
        /*05e4*/ 	.word	0x00010ad0


	//   ....[48]....
        /*05e8*/ 	.word	0x00010b00


	//   ....[49]....
        /*05ec*/ 	.word	0x00010b90


	//   ....[50]....
        /*05f0*/ 	.word	0x00010bc0


	//   ....[51]....
        /*05f4*/ 	.word	0x00010c40


	//   ....[52]....
        /*05f8*/ 	.word	0x00011730


	//   ....[53]....
        /*05fc*/ 	.word	0x00012d10


	//   ....[54]....
        /*0600*/ 	.word	0x00014960


	//   ....[55]....
        /*0604*/ 	.word	0x000149b0


	//   ....[56]....
        /*0608*/ 	.word	0x000149e0


	//   ....[57]....
        /*060c*/ 	.word	0x000149f0


	//   ....[58]....
        /*0610*/ 	.word	0x00014a20


	//   ....[59]....
        /*0614*/ 	.word	0x00014a50


	//   ....[60]....
        /*0618*/ 	.word	0x00014a80


	//   ....[61]....
        /*061c*/ 	.word	0x00014ab0


	//   ....[62]....
        /*0620*/ 	.word	0x00014c30


	//   ....[63]....
        /*0624*/ 	.word	0x00014c60


	//   ....[64]....
        /*0628*/ 	.word	0x00014c90


	//   ....[65]....
        /*062c*/ 	.word	0x00014cc0


	//   ....[66]....
        /*0630*/ 	.word	0x00014cf0


	//   ....[67]....
        /*0634*/ 	.word	0x00014d20


	//   ....[68]....
        /*0638*/ 	.word	0x00014de0


	//   ....[69]....
        /*063c*/ 	.word	0x00014e00


	//   ....[70]....
        /*0640*/ 	.word	0x00014e70


	//   ....[71]....
        /*0644*/ 	.word	0x000152e0


	//   ....[72]....
        /*0648*/ 	.word	0x00015760


	//   ....[73]....
        /*064c*/ 	.word	0x00015800


	//   ....[74]....
        /*0650*/ 	.word	0x000158a0


	//   ....[75]....
        /*0654*/ 	.word	0x00015940


	//   ....[76]....
        /*0658*/ 	.word	0x00015a30


	//   ....[77]....
        /*065c*/ 	.word	0x00015ad0


	//   ....[78]....
        /*0660*/ 	.word	0x00015b70


	//   ....[79]....
        /*0664*/ 	.word	0x00015c10


	//   ....[80]....
        /*0668*/ 	.word	0x00015e70


	//   ....[81]....
        /*066c*/ 	.word	0x00016150


	//   ....[82]....
        /*0670*/ 	.word	0x00016540


	//   ....[83]....
        /*0674*/ 	.word	0x000165e0


	//   ....[84]....
        /*0678*/ 	.word	0x00016700


	//   ....[85]....
        /*067c*/ 	.word	0x00016770


	//   ....[86]....
        /*0680*/ 	.word	0x000167e0


	//   ....[87]....
        /*0684*/ 	.word	0x00016850


	//   ....[88]....
        /*0688*/ 	.word	0x000168c0


	//   ....[89]....
        /*068c*/ 	.word	0x00016940


	//   ....[90]....
        /*0690*/ 	.word	0x000169d0


	//   ....[91]....
        /*0694*/ 	.word	0x00016a60


	//   ....[92]....
        /*0698*/ 	.word	0x00016ad0


	//   ....[93]....
        /*069c*/ 	.word	0x00016b40


	//   ....[94]....
        /*06a0*/ 	.word	0x00016bb0


	//   ....[95]....
        /*06a4*/ 	.word	0x00016c30


	//   ....[96]....
        /*06a8*/ 	.word	0x00016ca0


	//   ....[97]....
        /*06ac*/ 	.word	0x00016d40


	//   ....[98]....
        /*06b0*/ 	.word	0x00016dd0


	//   ....[99]....
        /*06b4*/ 	.word	0x00016ef0


	//----- nvinfo : EIATTR_REG_RECONFIG
	.align		4
.L_1487:
        /*06b8*/ 	.byte	0x01, 0x54
	.zero		2


	//----- nvinfo : EIATTR_SYSCALL_OFFSETS
	.align		4
        /*06bc*/ 	.byte	0x04, 0x46
        /*06be*/ 	.short	(.L_1489 - .L_1488)


	//   ....[0]....
.L_1488:
        /*06c0*/ 	.word	0x000017f0


	//   ....[1]....
        /*06c4*/ 	.word	0x00001940


	//   ....[2]....
        /*06c8*/ 	.word	0x00005040


	//   ....[3]....
        /*06cc*/ 	.word	0x00005780


	//   ....[4]....
        /*06d0*/ 	.word	0x00012610


	//   ....[5]....
        /*06d4*/ 	.word	0x00012760


	//   ....[6]....
        /*06d8*/ 	.word	0x00012890


	//   ....[7]....
        /*06dc*/ 	.word	0x000129c0


	//----- nvinfo : EIATTR_MBARRIER_INSTR_OFFSETS
	.align		4
.L_1489:
        /*06e0*/ 	.byte	0x04, 0x39
        /*06e2*/ 	.short	(.L_1491 - .L_1490)


	//   ....[0]....
.L_1490:
        /*06e4*/ 	.word	0x00000300
        /*06e8*/ 	.word	0x000000ff
        /*06ec*/ 	.word	0x00013200
        /*06f0*/ 	.short	0x0100
        /*06f2*/ 	.byte	0x08
	.zero		1


	//   ....[1]....
        /*06f4*/ 	.word	0x00000310
        /*06f8*/ 	.word	0x000000ff
        /*06fc*/ 	.word	0x00013220
        /*0700*/ 	.short	0x0100
        /*0702*/ 	.byte	0x08
	.zero		1


	//   ....[2]....
        /*0704*/ 	.word	0x00000400
        /*0708*/ 	.word	0x000000ff
        /*070c*/ 	.word	0x00013230
        /*0710*/ 	.short	0x0100
        /*0712*/ 	.byte	0x08
	.zero		1


	//   ....[3]....
        /*0714*/ 	.word	0x00000410
        /*0718*/ 	.word	0x000000ff
        /*071c*/ 	.word	0x00013240
        /*0720*/ 	.short	0x0100
        /*0722*/ 	.byte	0x08
	.zero		1


	//   ....[4]....
        /*0724*/ 	.word	0x00000420
        /*0728*/ 	.word	0x000000ff
        /*072c*/ 	.word	0x00013238
        /*0730*/ 	.short	0x0100
        /*0732*/ 	.byte	0x08
	.zero		1


	//   ....[5]....
        /*0734*/ 	.word	0x00000430
        /*0738*/ 	.word	0x000000ff
        /*073c*/ 	.word	0x00013248
        /*0740*/ 	.short	0x0100
        /*0742*/ 	.byte	0x08
	.zero		1


	//   ....[6]....
        /*0744*/ 	.word	0x00000560
        /*0748*/ 	.word	0x000000ff
        /*074c*/ 	.word	0x00013250
        /*0750*/ 	.short	0x0100
        /*0752*/ 	.byte	0x08
	.zero		1


	//   ....[7]....
        /*0754*/ 	.word	0x00000570
        /*0758*/ 	.word	0x000000ff
        /*075c*/ 	.word	0x00013260
        /*0760*/ 	.short	0x0100
        /*0762*/ 	.byte	0x08
	.zero		1


	//   ....[8]....
        /*0764*/ 	.word	0x00000580
        /*0768*/ 	.word	0x000000ff
        /*076c*/ 	.word	0x00013258
        /*0770*/ 	.short	0x0100
        /*0772*/ 	.byte	0x08
	.zero		1


	//   ....[9]....
        /*0774*/ 	.word	0x00000590
        /*0778*/ 	.word	0x000000ff
        /*077c*/ 	.word	0x00013268
        /*0780*/ 	.short	0x0100
        /*0782*/ 	.byte	0x08
	.zero		1


	//   ....[10]....
        /*0784*/ 	.word	0x00000680
        /*0788*/ 	.word	0x000000ff
        /*078c*/ 	.word	0x00013270
        /*0790*/ 	.short	0x0100
        /*0792*/ 	.byte	0x06
	.zero		1


	//   ....[11]....
        /*0794*/ 	.word	0x00000690
        /*0798*/ 	.word	0x000000ff
        /*079c*/ 	.word	0x00013280
        /*07a0*/ 	.short	0x0100
        /*07a2*/ 	.byte	0x06
	.zero		1


	//   ....[12]....
        /*07a4*/ 	.word	0x000006a0
        /*07a8*/ 	.word	0x000000ff
        /*07ac*/ 	.word	0x00013278
        /*07b0*/ 	.short	0x0100
        /*07b2*/ 	.byte	0x06
	.zero		1


	//   ....[13]....
        /*07b4*/ 	.word	0x000006b0
        /*07b8*/ 	.word	0x000000ff
        /*07bc*/ 	.word	0x00013288
        /*07c0*/ 	.short	0x0100
        /*07c2*/ 	.byte	0x06
	.zero		1


	//   ....[14]....
        /*07c4*/ 	.word	0x000007e0
        /*07c8*/ 	.word	0x000000ff
        /*07cc*/ 	.word	0x00013290
        /*07d0*/ 	.short	0x0100
        /*07d2*/ 	.byte	0x08
	.zero		1


	//   ....[15]....
        /*07d4*/ 	.word	0x000007f0
        /*07d8*/ 	.word	0x000000ff
        /*07dc*/ 	.word	0x000132a0
        /*07e0*/ 	.short	0x0100
        /*07e2*/ 	.byte	0x08
	.zero		1


	//   ....[16]....
        /*07e4*/ 	.word	0x00000800
        /*07e8*/ 	.word	0x000000ff
        /*07ec*/ 	.word	0x00013298
        /*07f0*/ 	.short	0x0100
        /*07f2*/ 	.byte	0x08
	.zero		1


	//   ....[17]....
        /*07f4*/ 	.word	0x00000810
        /*07f8*/ 	.word	0x000000ff
        /*07fc*/ 	.word	0x000132a8
        /*0800*/ 	.short	0x0100
        /*0802*/ 	.byte	0x08
	.zero		1


	//   ....[18]....
        /*0804*/ 	.word	0x00000940
        /*0808*/ 	.word	0x000000ff
        /*080c*/ 	.word	0x000132b0
        /*0810*/ 	.short	0x0100
        /*0812*/ 	.byte	0x08
	.zero		1


	//   ....[19]....
        /*0814*/ 	.word	0x00000950
        /*0818*/ 	.word	0x000000ff
        /*081c*/ 	.word	0x000132c0
        /*0820*/ 	.short	0x0100
        /*0822*/ 	.byte	0x08
	.zero		1


	//   ....[20]....
        /*0824*/ 	.word	0x00000960
        /*0828*/ 	.word	0x000000ff
        /*082c*/ 	.word	0x000132b8
        /*0830*/ 	.short	0x0100
        /*0832*/ 	.byte	0x08
	.zero		1


	//   ....[21]....
        /*0834*/ 	.word	0x00000970
        /*0838*/ 	.word	0x000000ff
        /*083c*/ 	.word	0x000132c8
        /*0840*/ 	.short	0x0100
        /*0842*/ 	.byte	0x08
	.zero		1


	//   ....[22]....
        /*0844*/ 	.word	0x000025a0
        /*0848*/ 	.word	0x0000004e
        /*084c*/ 	.word	0x00013290
        /*0850*/ 	.short	0x010a
        /*0852*/ 	.byte	0x3f
	.zero		1


	//   ....[23]....
        /*0854*/ 	.word	0x000036e0
        /*0858*/ 	.word	0x0000004e
        /*085c*/ 	.word	0x00013290
        /*0860*/ 	.short	0x010a
        /*0862*/ 	.byte	0x3f
	.zero		1


	//   ....[24]....
        /*0864*/ 	.word	0x000047b0
        /*0868*/ 	.word	0x0000004e
        /*086c*/ 	.word	0x00013290
        /*0870*/ 	.short	0x010a
        /*0872*/ 	.byte	0x3f
	.zero		1


	//   ....[25]....
        /*0874*/ 	.word	0x00004940
        /*0878*/ 	.word	0x00000004
        /*087c*/ 	.word	0x00000000
        /*0880*/ 	.short	0x0101
        /*0882*/ 	.byte	0x3f
	.zero		1


	//   ....[26]....
        /*0884*/ 	.word	0x00004980
        /*0888*/ 	.word	0x0000004e
        /*088c*/ 	.word	0x000132b0
        /*0890*/ 	.short	0x010a
        /*0892*/ 	.byte	0x3f
	.zero		1


	//   ....[27]....
        /*0894*/ 	.word	0x00004c00
        /*0898*/ 	.word	0x0000004e
        /*089c*/ 	.word	0x00000000
        /*08a0*/ 	.short	0x0101
        /*08a2*/ 	.byte	0x3f
	.zero		1


	//   ....[28]....
        /*08a4*/ 	.word	0x00005370
        /*08a8*/ 	.word	0x00000010
        /*08ac*/ 	.word	0x00013200
        /*08b0*/ 	.short	0x010a
        /*08b2*/ 	.byte	0x3f
	.zero		1


	//   ....[29]....
        /*08b4*/ 	.word	0x000053c0
        /*08b8*/ 	.word	0x00000010
        /*08bc*/ 	.word	0x00013200
        /*08c0*/ 	.short	0x010a
        /*08c2*/ 	.byte	0x3f
	.zero		1


	//   ....[30]....
        /*08c4*/ 	.word	0x00005a10
        /*08c8*/ 	.word	0x00000010
        /*08cc*/ 	.word	0x00013200
        /*08d0*/ 	.short	0x010a
        /*08d2*/ 	.byte	0x3f
	.zero		1


	//   ....[31]....
        /*08d4*/ 	.word	0x00006bc0
        /*08d8*/ 	.word	0x00000010
        /*08dc*/ 	.word	0x00013200
        /*08e0*/ 	.short	0x010a
        /*08e2*/ 	.byte	0x3f
	.zero		1


	//   ....[32]....
        /*08e4*/ 	.word	0x00007cf0
        /*08e8*/ 	.word	0x00000000
        /*08ec*/ 	.word	0x00013230
        /*08f0*/ 	.short	0x010a
        /*08f2*/ 	.byte	0x3f
	.zero		1


	//   ....[33]....
        /*08f4*/ 	.word	0x00007d90
        /*08f8*/ 	.word	0x00000000
        /*08fc*/ 	.word	0x00013230
        /*0900*/ 	.short	0x010a
        /*0902*/ 	.byte	0x3f
	.zero		1


	//   ....[34]....
        /*0904*/ 	.word	0x0000a070
        /*0908*/ 	.word	0x0000001b
        /*090c*/ 	.word	0x00000000
        /*0910*/ 	.short	0x0101
        /*0912*/ 	.byte	0x3f
	.zero		1


	//   ....[35]....
        /*0914*/ 	.word	0x0000b120
        /*0918*/ 	.word	0x0000000e
        /*091c*/ 	.word	0x00013230
        /*0920*/ 	.short	0x010a
        /*0922*/ 	.byte	0x3f
	.zero		1


	//   ....[36]....
        /*0924*/ 	.word	0x0000b1a0
        /*0928*/ 	.word	0x0000000e
        /*092c*/ 	.word	0x00013230
        /*0930*/ 	.short	0x010a
        /*0932*/ 	.byte	0x3f
	.zero		1


	//   ....[37]....
        /*0934*/ 	.word	0x0000b760
        /*0938*/ 	.word	0x0000000f
        /*093c*/ 	.word	0x00013250
        /*0940*/ 	.short	0x010a
        /*0942*/ 	.byte	0x3f
	.zero		1


	//   ....[38]....
        /*0944*/ 	.word	0x0000b7b0
        /*0948*/ 	.word	0x0000000f
        /*094c*/ 	.word	0x00013250
        /*0950*/ 	.short	0x010a
        /*0952*/ 	.byte	0x3f
	.zero		1


	//   ....[39]....
        /*0954*/ 	.word	0x0000d160
        /*0958*/ 	.word	0x0000000e
        /*095c*/ 	.word	0x00000000
        /*0960*/ 	.short	0x0101
        /*0962*/ 	.byte	0x3f
	.zero		1


	//   ....[40]....
        /*0964*/ 	.word	0x0000df00
        /*0968*/ 	.word	0x0000000f
        /*096c*/ 	.word	0x00000000
        /*0970*/ 	.short	0x0101
        /*0972*/ 	.byte	0x3f
	.zero		1


	//   ....[41]....
        /*0974*/ 	.word	0x0000df90
        /*0978*/ 	.word	0x0000000b
        /*097c*/ 	.word	0x00013250
        /*0980*/ 	.short	0x010a
        /*0982*/ 	.byte	0x3f
	.zero		1


	//   ....[42]....
        /*0984*/ 	.word	0x0000dfe0
        /*0988*/ 	.word	0x0000000b
        /*098c*/ 	.word	0x00013250
        /*0990*/ 	.short	0x010a
        /*0992*/ 	.byte	0x3f
	.zero		1


	//   ....[43]....
        /*0994*/ 	.word	0x0000e850
        /*0998*/ 	.word	0x00000004
        /*099c*/ 	.word	0x00000000
        /*09a0*/ 	.short	0x0101
        /*09a2*/ 	.byte	0x3f
	.zero		1


	//   ....[44]....
        /*09a4*/ 	.word	0x0000f7e0
        /*09a8*/ 	.word	0x00000000
        /*09ac*/ 	.word	0x00000000
        /*09b0*/ 	.short	0x0101
        /*09b2*/ 	.byte	0x3f
	.zero		1


	//   ....[45]....
        /*09b4*/ 	.word	0x00011840
        /*09b8*/ 	.word	0x00000006
        /*09bc*/ 	.word	0x00013220
        /*09c0*/ 	.short	0x010a
        /*09c2*/ 	.byte	0x3f
	.zero		1


	//   ....[46]....
        /*09c4*/ 	.word	0x000118f0
        /*09c8*/ 	.word	0x00000007
        /*09cc*/ 	.word	0x000132a0
        /*09d0*/ 	.short	0x010a
        /*09d2*/ 	.byte	0x3f
	.zero		1


	//   ....[47]....
        /*09d4*/ 	.word	0x00011b20
        /*09d8*/ 	.word	0x00000007
        /*09dc*/ 	.word	0x000132c0
        /*09e0*/ 	.short	0x010a
        /*09e2*/ 	.byte	0x3f
	.zero		1


	//   ....[48]....
        /*09e4*/ 	.word	0x00011e70
        /*09e8*/ 	.word	0x00000007
        /*09ec*/ 	.word	0x000132a0
        /*09f0*/ 	.short	0x010a
        /*09f2*/ 	.byte	0x3f
	.zero		1


	//   ....[49]....
        /*09f4*/ 	.word	0x00012090
        /*09f8*/ 	.word	0x00000007
        /*09fc*/ 	.word	0x000132c0
        /*0a00*/ 	.short	0x010a
        /*0a02*/ 	.byte	0x3f
	.zero		1


	//   ....[50]....
        /*0a04*/ 	.word	0x00012f40
        /*0a08*/ 	.word	0x00000004
        /*0a0c*/ 	.word	0x00013280
        /*0a10*/ 	.short	0x010a
        /*0a12*/ 	.byte	0x3f
	.zero		1


	//   ....[51]....
        /*0a14*/ 	.word	0x000130e0
        /*0a18*/ 	.word	0x00000004
        /*0a1c*/ 	.word	0x00013240
        /*0a20*/ 	.short	0x010a
        /*0a22*/ 	.byte	0x3f
	.zero		1


	//   ....[52]....
        /*0a24*/ 	.word	0x00013420
        /*0a28*/ 	.word	0x0000001d
        /*0a2c*/ 	.word	0x00013220
        /*0a30*/ 	.short	0x010a
        /*0a32*/ 	.byte	0x3f
	.zero		1


	//   ....[53]....
        /*0a34*/ 	.word	0x000136e0
        /*0a38*/ 	.word	0x00000003
        /*0a3c*/ 	.word	0x00013280
        /*0a40*/ 	.short	0x010a
        /*0a42*/ 	.byte	0x3f
	.zero		1


	//   ....[54]....
        /*0a44*/ 	.word	0x00013910
        /*0a48*/ 	.word	0x00000003
        /*0a4c*/ 	.word	0x00013240
        /*0a50*/ 	.short	0x010a
        /*0a52*/ 	.byte	0x3f
	.zero		1


	//   ....[55]....
        /*0a54*/ 	.word	0x00013be0
        /*0a58*/ 	.word	0x0000000d
        /*0a5c*/ 	.word	0x00013270
        /*0a60*/ 	.short	0x010a
        /*0a62*/ 	.byte	0x3f
	.zero		1


	//   ....[56]....
        /*0a64*/ 	.word	0x00013c50
        /*0a68*/ 	.word	0x0000000d
        /*0a6c*/ 	.word	0x00013260
        /*0a70*/ 	.short	0x010a
        /*0a72*/ 	.byte	0x3f
	.zero		1


	//   ....[57]....
        /*0a74*/ 	.word	0x00014070
        /*0a78*/ 	.word	0x0000000d
        /*0a7c*/ 	.word	0x00013250
        /*0a80*/ 	.short	0x0101
        /*0a82*/ 	.byte	0x3f
	.zero		1


	//   ....[58]....
        /*0a84*/ 	.word	0x000140f0
        /*0a88*/ 	.word	0x00000003
        /*0a8c*/ 	.word	0x00000000
        /*0a90*/ 	.short	0x0101
        /*0a92*/ 	.byte	0x3f
	.zero		1


	//   ....[59]....
        /*0a94*/ 	.word	0x00014290
        /*0a98*/ 	.word	0x00000002
        /*0a9c*/ 	.word	0x00013270
        /*0aa0*/ 	.short	0x010a
        /*0aa2*/ 	.byte	0x3f
	.zero		1


	//   ....[60]....
        /*0aa4*/ 	.word	0x00014310
        /*0aa8*/ 	.word	0x00000002
        /*0aac*/ 	.word	0x00013260
        /*0ab0*/ 	.short	0x010a
        /*0ab2*/ 	.byte	0x3f
	.zero		1


	//   ....[61]....
        /*0ab4*/ 	.word	0x00014730
        /*0ab8*/ 	.word	0x00000002
        /*0abc*/ 	.word	0x00013250
        /*0ac0*/ 	.short	0x0101
        /*0ac2*/ 	.byte	0x3f
	.zero		1


	//   ....[62]....
        /*0ac4*/ 	.word	0x000147a0
        /*0ac8*/ 	.word	0x00000000
        /*0acc*/ 	.word	0x00000000
        /*0ad0*/ 	.short	0x0101
        /*0ad2*/ 	.byte	0x3f
	.zero		1


	//   ....[63]....
        /*0ad4*/ 	.word	0x00015260
        /*0ad8*/ 	.word	0x00000008
        /*0adc*/ 	.word	0x00013220
        /*0ae0*/ 	.short	0x010a
        /*0ae2*/ 	.byte	0x3f
	.zero		1


	//   ....[64]....
        /*0ae4*/ 	.word	0x000153f0
        /*0ae8*/ 	.word	0x00000006
        /*0aec*/ 	.word	0x00000000
        /*0af0*/ 	.short	0x010a
        /*0af2*/ 	.byte	0x3f
	.zero		1


	//   ....[65]....
        /*0af4*/ 	.word	0x00015460
        /*0af8*/ 	.word	0x00000007
        /*0afc*/ 	.word	0x00000000
        /*0b00*/ 	.short	0x010a
        /*0b02*/ 	.byte	0x3f
	.zero		1


	//   ....[66]....
        /*0b04*/ 	.word	0x000154b0
        /*0b08*/ 	.word	0x00000002
        /*0b0c*/ 	.word	0x00013260
        /*0b10*/ 	.short	0x010a
        /*0b12*/ 	.byte	0x3f
	.zero		1


	//   ....[67]....
        /*0b14*/ 	.word	0x00015500
        /*0b18*/ 	.word	0x00000005
        /*0b1c*/ 	.word	0x00013260
        /*0b20*/ 	.short	0x010a
        /*0b22*/ 	.byte	0x3f
	.zero		1


	//   ....[68]....
        /*0b24*/ 	.word	0x00015540
        /*0b28*/ 	.word	0x00000002
        /*0b2c*/ 	.word	0x00013280
        /*0b30*/ 	.short	0x010a
        /*0b32*/ 	.byte	0x3f
	.zero		1


	//   ....[69]....
        /*0b34*/ 	.word	0x00015560
        /*0b38*/ 	.word	0x00000005
        /*0b3c*/ 	.word	0x00013280
        /*0b40*/ 	.short	0x010a
        /*0b42*/ 	.byte	0x3f
	.zero		1


	//   ....[70]....
        /*0b44*/ 	.word	0x000155c0
        /*0b48*/ 	.word	0x0000004e
        /*0b4c*/ 	.word	0x00013290
        /*0b50*/ 	.short	0x010a
        /*0b52*/ 	.byte	0x3f
	.zero		1


	//   ....[71]....
        /*0b54*/ 	.word	0x00015610
        /*0b58*/ 	.word	0x0000004e
        /*0b5c*/ 	.word	0x00013290
        /*0b60*/ 	.short	0x010a
        /*0b62*/ 	.byte	0x3f
	.zero		1


	//   ....[72]....
        /*0b64*/ 	.word	0x00015660
        /*0b68*/ 	.word	0x0000004e
        /*0b6c*/ 	.word	0x00013290
        /*0b70*/ 	.short	0x010a
        /*0b72*/ 	.byte	0x3f
	.zero		1


	//   ....[73]....
        /*0b74*/ 	.word	0x000156b0
        /*0b78*/ 	.word	0x0000004e
        /*0b7c*/ 	.word	0x000132b0
        /*0b80*/ 	.short	0x010a
        /*0b82*/ 	.byte	0x3f
	.zero		1


	//   ....[74]....
        /*0b84*/ 	.word	0x00015980
        /*0b88*/ 	.word	0x00000010
        /*0b8c*/ 	.word	0x00013200
        /*0b90*/ 	.short	0x010a
        /*0b92*/ 	.byte	0x3f
	.zero		1


	//   ....[75]....
        /*0b94*/ 	.word	0x00015c50
        /*0b98*/ 	.word	0x00000010
        /*0b9c*/ 	.word	0x00013200
        /*0ba0*/ 	.short	0x010a
        /*0ba2*/ 	.byte	0x3f
	.zero		1


	//   ....[76]....
        /*0ba4*/ 	.word	0x00015ca0
        /*0ba8*/ 	.word	0x00000000
        /*0bac*/ 	.word	0x00013230
        /*0bb0*/ 	.short	0x010a
        /*0bb2*/ 	.byte	0x3f
	.zero		1


	//   ....[77]....
        /*0bb4*/ 	.word	0x00015cf0
        /*0bb8*/ 	.word	0x0000000e
        /*0bbc*/ 	.word	0x00013230
        /*0bc0*/ 	.short	0x010a
        /*0bc2*/ 	.byte	0x3f
	.zero		1


	//   ....[78]....
        /*0bc4*/ 	.word	0x00015d40
        /*0bc8*/ 	.word	0x0000000f
        /*0bcc*/ 	.word	0x00013250
        /*0bd0*/ 	.short	0x010a
        /*0bd2*/ 	.byte	0x3f
	.zero		1


	//   ....[79]....
        /*0bd4*/ 	.word	0x00015d90
        /*0bd8*/ 	.word	0x0000000b
        /*0bdc*/ 	.word	0x00013250
        /*0be0*/ 	.short	0x010a
        /*0be2*/ 	.byte	0x3f
	.zero		1


	//   ....[80]....
        /*0be4*/ 	.word	0x00015f30
        /*0be8*/ 	.word	0x00000006
        /*0bec*/ 	.word	0x00013220
        /*0bf0*/ 	.short	0x010a
        /*0bf2*/ 	.byte	0x3f
	.zero		1


	//   ....[81]....
        /*0bf4*/ 	.word	0x00015f80
        /*0bf8*/ 	.word	0x00000007
        /*0bfc*/ 	.word	0x000132a0
        /*0c00*/ 	.short	0x010a
        /*0c02*/ 	.byte	0x3f
	.zero		1


	//   ....[82]....
        /*0c04*/ 	.word	0x00015fd0
        /*0c08*/ 	.word	0x00000007
        /*0c0c*/ 	.word	0x000132c0
        /*0c10*/ 	.short	0x010a
        /*0c12*/ 	.byte	0x3f
	.zero		1


	//   ....[83]....
        /*0c14*/ 	.word	0x00016020
        /*0c18*/ 	.word	0x00000007
        /*0c1c*/ 	.word	0x000132a0
        /*0c20*/ 	.short	0x010a
        /*0c22*/ 	.byte	0x3f
	.zero		1


	//   ....[84]....
        /*0c24*/ 	.word	0x00016070
        /*0c28*/ 	.word	0x00000007
        /*0c2c*/ 	.word	0x000132c0
        /*0c30*/ 	.short	0x010a
        /*0c32*/ 	.byte	0x3f
	.zero		1


	//   ....[85]....
        /*0c34*/ 	.word	0x00016210
        /*0c38*/ 	.word	0x00000004
        /*0c3c*/ 	.word	0x00013280
        /*0c40*/ 	.short	0x010a
        /*0c42*/ 	.byte	0x3f
	.zero		1


	//   ....[86]....
        /*0c44*/ 	.word	0x00016260
        /*0c48*/ 	.word	0x00000004
        /*0c4c*/ 	.word	0x00013240
        /*0c50*/ 	.short	0x010a
        /*0c52*/ 	.byte	0x3f
	.zero		1


	//   ....[87]....
        /*0c54*/ 	.word	0x000162b0
        /*0c58*/ 	.word	0x0000001d
        /*0c5c*/ 	.word	0x00013220
        /*0c60*/ 	.short	0x010a
        /*0c62*/ 	.byte	0x3f
	.zero		1


	//   ....[88]....
        /*0c64*/ 	.word	0x00016300
        /*0c68*/ 	.word	0x00000003
        /*0c6c*/ 	.word	0x00013280
        /*0c70*/ 	.short	0x010a
        /*0c72*/ 	.byte	0x3f
	.zero		1


	//   ....[89]....
        /*0c74*/ 	.word	0x00016350
        /*0c78*/ 	.word	0x00000003
        /*0c7c*/ 	.word	0x00013240
        /*0c80*/ 	.short	0x010a
        /*0c82*/ 	.byte	0x3f
	.zero		1


	//   ....[90]....
        /*0c84*/ 	.word	0x000163a0
        /*0c88*/ 	.word	0x0000000d
        /*0c8c*/ 	.word	0x00013270
        /*0c90*/ 	.short	0x010a
        /*0c92*/ 	.byte	0x3f
	.zero		1


	//   ....[91]....
        /*0c94*/ 	.word	0x000163f0
        /*0c98*/ 	.word	0x0000000d
        /*0c9c*/ 	.word	0x00013260
        /*0ca0*/ 	.short	0x010a
        /*0ca2*/ 	.byte	0x3f
	.zero		1


	//   ....[92]....
        /*0ca4*/ 	.word	0x00016440
        /*0ca8*/ 	.word	0x00000002
        /*0cac*/ 	.word	0x00013270
        /*0cb0*/ 	.short	0x010a
        /*0cb2*/ 	.byte	0x3f
	.zero		1


	//   ....[93]....
        /*0cb4*/ 	.word	0x00016490
        /*0cb8*/ 	.word	0x00000002
        /*0cbc*/ 	.word	0x00013260
        /*0cc0*/ 	.short	0x010a
        /*0cc2*/ 	.byte	0x3f
	.zero		1


	//   ....[94]....
        /*0cc4*/ 	.word	0x00016e10
        /*0cc8*/ 	.word	0x00000008
        /*0ccc*/ 	.word	0x00013220
        /*0cd0*/ 	.short	0x010a
        /*0cd2*/ 	.byte	0x3f
	.zero		1


	//   ....[95]....
        /*0cd4*/ 	.word	0x00016fb0
        /*0cd8*/ 	.word	0x00000006
        /*0cdc*/ 	.word	0x00000000
        /*0ce0*/ 	.short	0x010a
        /*0ce2*/ 	.byte	0x3f
	.zero		1


	//   ....[96]....
        /*0ce4*/ 	.word	0x00017000
        /*0ce8*/ 	.word	0x00000007
        /*0cec*/ 	.word	0x00000000
        /*0cf0*/ 	.short	0x010a
        /*0cf2*/ 	.byte	0x3f
	.zero		1


	//   ....[97]....
        /*0cf4*/ 	.word	0x00017050
        /*0cf8*/ 	.word	0x00000002
        /*0cfc*/ 	.word	0x00013260
        /*0d00*/ 	.short	0x010a
        /*0d02*/ 	.byte	0x3f
	.zero		1


	//   ....[98]....
        /*0d04*/ 	.word	0x000170a0
        /*0d08*/ 	.word	0x00000005
        /*0d0c*/ 	.word	0x00013260
        /*0d10*/ 	.short	0x010a
        /*0d12*/ 	.byte	0x3f
	.zero		1


	//   ....[99]....
        /*0d14*/ 	.word	0x000170f0
        /*0d18*/ 	.word	0x00000002
        /*0d1c*/ 	.word	0x00013280
        /*0d20*/ 	.short	0x010a
        /*0d22*/ 	.byte	0x3f
	.zero		1


	//----- nvinfo : EIATTR_NUM_MBARRIERS
	.align		4
.L_1491:
        /*0d24*/ 	.byte	0x03, 0x38
        /*0d26*/ 	.short	0x0016


	//----- nvinfo : EIATTR_EXIT_INSTR_OFFSETS
	.align		4
        /*0d28*/ 	.byte	0x04, 0x1c
        /*0d2a*/ 	.short	(.L_1493 - .L_1492)


	//   ....[0]....
.L_1492:
        /*0d2c*/ 	.word	0x000155b0


	//----- nvinfo : EIATTR_MAX_THREADS
	.align		4
.L_1493:
        /*0d30*/ 	.byte	0x04, 0x05
        /*0d32*/ 	.short	(.L_1495 - .L_1494)
.L_1494:
        /*0d34*/ 	.word	0x00000200
        /*0d38*/ 	.word	0x00000001
        /*0d3c*/ 	.word	0x00000001


	//----- nvinfo : EIATTR_CRS_STACK_SIZE
	.align		4
.L_1495:
        /*0d40*/ 	.byte	0x04, 0x1e
        /*0d42*/ 	.short	(.L_1497 - .L_1496)
.L_1496:
        /*0d44*/ 	.word	0x00000000


	//----- nvinfo : EIATTR_CBANK_PARAM_SIZE
	.align		4
.L_1497:
        /*0d48*/ 	.byte	0x03, 0x19
        /*0d4a*/ 	.short	0x0a70


	//----- nvinfo : EIATTR_PARAM_CBANK
	.align		4
        /*0d4c*/ 	.byte	0x04, 0x0a
        /*0d4e*/ 	.short	(.L_1499 - .L_1498)
	.align		4
.L_1498:
        /*0d50*/ 	.word	index@(.nv.constant0._ZN7cutlass13device_kernelIN5flash11enable_sm90INS1_16FlashAttnFwdSm90INS1_25CollectiveMainloopFwdSm90ILi2EN4cute5tupleIJNS5_1CILi1EEES8_S8_EEENS6_IJNS7_ILi192EEENS7_ILi160EEENS7_ILi64EEEEEELi64ENS_12float_e4m3_tEfNS_4arch4Sm90ELb0ELb0ELb1ELb1ELb0ELb1ELb0ELb1ELb1ELb0ELb0ELb0EEENS1_21CollectiveEpilogueFwdINS6_IJSA_SC_SB_EEES9_NS_10bfloat16_tESG_Li384ELb1ELb0ELb0ELb1EEENS1_36VarlenDynamicPersistentTileSchedulerILi192ELi160ELi384ELi128ELb0ELb0ELb1ELb0ELb1ELb1EEEEEEEEEvNT_6ParamsE)
        /*0d54*/ 	.short	0x0210
        /*0d56*/ 	.short	0x0a70


	//----- nvinfo : EIATTR_SW_WAR
	.align		4
.L_1499:
        /*0d58*/ 	.byte	0x04, 0x36
        /*0d5a*/ 	.short	(.L_1501 - .L_1500)
.L_1500:
        /*0d5c*/ 	.word	0x00000008
.L_1501:


//--------------------- .nv.info._ZN7cutlass13device_kernelIN5flash11enable_sm90INS1_16FlashAttnFwdSm90INS1_25CollectiveMainloopFwdSm90ILi2EN4cute5tupleIJNS5_1CILi1EEES8_S8_EEENS6_IJNS7_ILi192EEENS7_ILi160EEENS7_ILi64EEEEEELi64ENS_12float_e4m3_tEfNS_4arch4Sm90ELb0ELb1ELb1ELb0ELb0ELb0ELb0ELb1ELb1ELb0ELb0ELb0EEENS1_21CollectiveEpilogueFwdINS6_IJSA_SC_SB_EEES9_NS_10bfloat16_tESG_Li384ELb0ELb0ELb0ELb1EEENS1_30DynamicPersistentTileSchedulerILi384ELi128ELb0ELb0ELb1EEEEEEEEEvNT_6ParamsE --------------------------
	.section	.nv.info._ZN7cutlass13device_kernelIN5flash11enable_sm90INS1_16FlashAttnFwdSm90INS1_25CollectiveMainloopFwdSm90ILi2EN4cute5tupleIJNS5_1CILi1EEES8_S8_EEENS6_IJNS7_ILi192EEENS7_ILi160EEENS7_ILi64EEEEEELi64ENS_12float_e4m3_tEfNS_4arch4Sm90ELb0ELb1ELb1ELb0ELb0ELb0ELb0ELb1ELb1ELb0ELb0ELb0EEENS1_21CollectiveEpilogueFwdINS6_IJSA_SC_SB_EEES9_NS_10bfloat16_tESG_Li384ELb0ELb0ELb0ELb1EEENS1_30DynamicPersistentTileSchedulerILi384ELi128ELb0ELb0ELb1EEEEEEEEEvNT_6ParamsE,"",@"SHT_CUDA_INFO"
	.sectionflags	@""
	.align	4


	//----- nvinfo : EIATTR_CUDA_API_VERSION
	.align		4
        /*0000*/ 	.byte	0x04, 0x37
        /*0002*/ 	.short	(.L_1503 - .L_1502)
.L_1502:
        /*0004*/ 	.word	0x00000082


	//----- nvinfo : EIATTR_KPARAM_INFO
	.align		4
.L_1503:
        /*0008*/ 	.byte	0x04, 0x17
        /*000a*/ 	.short	(.L_1505 - .L_1504)
.L_1504:
        /*000c*/ 	.word	0x00000000
        /*0010*/ 	.short	0x0000
        /*0012*/ 	.short	0x0070
        /*0014*/ 	.byte	0x00, 0xf0, 0x01, 0x2e


	//----- nvinfo : EIATTR_SPARSE_MMA_MASK
	.align		4
.L_1505:
        /*0018*/ 	.byte	0x03, 0x50
        /*001a*/ 	.short	0x0000


	//----- nvinfo : EIATTR_MAXREG_COUNT
	.align		4
        /*001c*/ 	.byte	0x03, 0x1b
        /*001e*/ 	.short	0x0080


	//----- nvinfo : EIATTR_NUM_BARRIERS
	.align		4
        /*0020*/ 	.byte	0x02, 0x4c
        /*0022*/ 	.byte	0x09
	.zero		1


	//----- nvinfo : EIATTR_EXTERNS
	.align		4
        /*0024*/ 	.byte	0x04, 0x0f
        /*0026*/ 	.short	(.L_1507 - .L_1506)


	//   ....[0]....
	.align		4
.L_1506:
        /*0028*/ 	.word	index@(__assertfail)


	//----- nvinfo : EIATTR_MERCURY_ISA_VERSION
	.align		4
.L_1507:
        /*002c*/ 	.byte	0x03, 0x5f
        /*002e*/ 	.short	0x0101


	//----- nvinfo : EIATTR_INT_WARP_WIDE_INSTR_OFFSETS
	.align		4
        /*0030*/ 	.byte	0x04, 0x31
        /*0032*/ 	.short	(.L_1509 - .L_1508)


	//   ....[0]....
.L_1508:
        /*0034*/ 	.word	0x00000180


	//   ....[1]....
        /*0038*/ 	.word	0x000001b0


	//   ....[2]....
        /*003c*/ 	.word	0x000001c0


	//   ....[3]....
        /*0040*/ 	.word	0x000147a0


	//   ....[4]....
        /*0044*/ 	.word	0x00014830


	//   ....[5]....
        /*0048*/ 	.word	0x00014e80


	//   ....[6]....
        /*004c*/ 	.word	0x00016120


	//   ....[7]....
        /*0050*/ 	.word	0x000161b0


	//----- nvinfo : EIATTR_COOP_GROUP_MASK_REGIDS
	.align		4
.L_1509:
        /*0054*/ 	.byte	0x04, 0x29
        /*0056*/ 	.short	(.L_1511 - .L_1510)


	//   ....[0]....
.L_1510:
        /*0058*/ 	.word	0xffffffff


	//   ....[1]....
        /*005c*/ 	.word	0xffffffff


	//   ....[2]....
        /*0060*/ 	.word	0xffffffff


	//   ....[3]....
        /*0064*/ 	.word	0xffffffff


	//   ....[4]....
        /*0068*/ 	.word	0xffffffff


	//   ....[5]....
        /*006c*/ 	.word	0xffffffff


	//   ....[6]....
        /*0070*/ 	.word	0xffffffff


	//   ....[7]....
        /*0074*/ 	.word	0xffffffff


	//   ....[8]....
        /*0078*/ 	.word	0xffffffff


	//   ....[9]....
        /*007c*/ 	.word	0xffffffff


	//   ....[10]....
        /*0080*/ 	.word	0xffffffff


	//   ....[11]....
        /*0084*/ 	.word	0xffffffff


	//   ....[12]....
        /*0088*/ 	.word	0xffffffff


	//   ....[13]....
        /*008c*/ 	.word	0xffffffff


	//   ....[14]....
        /*0090*/ 	.word	0xffffffff


	//   ....[15]....
        /*0094*/ 	.word	0xffffffff


	//   ....[16]....
        /*0098*/ 	.word	0xffffffff


	//   ....[17]....
        /*009c*/ 	.word	0xffffffff


	//   ....[18]....
        /*00a0*/ 	.word	0xffffffff


	//   ....[19]....
        /*00a4*/ 	.word	0xffffffff


	//   ....[20]....
        /*00a8*/ 	.word	0xffffffff


	//   ....[21]....
        /*00ac*/ 	.word	0xffffffff


	//   ....[22]....
        /*00b0*/ 	.word	0xffffffff


	//   ....[23]....
        /*00b4*/ 	.word	0xffffffff


	//   ....[24]....
        /*00b8*/ 	.word	0xffffffff


	//   ....[25]....
        /*00bc*/ 	.word	0xffffffff


	//   ....[26]....
        /*00c0*/ 	.word	0xffffffff


	//   ....[27]....
        /*00c4*/ 	.word	0xffffffff


	//   ....[28]....
        /*00c8*/ 	.word	0xffffffff


	//   ....[29]....
        /*00cc*/ 	.word	0xffffffff


	//   ....[30]....
        /*00d0*/ 	.word	0xffffffff


	//   ....[31]....
        /*00d4*/ 	.word	0xffffffff


	//   ....[32]....
        /*00d8*/ 	.word	0xffffffff


	//   ....[33]....
        /*00dc*/ 	.word	0xffffffff


	//   ....[34]....
        /*00e0*/ 	.word	0xffffffff


	//   ....[35]....
        /*00e4*/ 	.word	0xffffffff


	//   ....[36]....
        /*00e8*/ 	.word	0xffffffff


	//   ....[37]....
        /*00ec*/ 	.word	0xffffffff


	//   ....[38]....
        /*00f0*/ 	.word	0xffffffff


	//   ....[39]....
        /*00f4*/ 	.word	0xffffffff


	//   ....[40]....
        /*00f8*/ 	.word	0xffffffff


	//   ....[41]....
        /*00fc*/ 	.word	0xffffffff


	//   ....[42]....
        /*0100*/ 	.word	0xffffffff


	//   ....[43]....
        /*0104*/ 	.word	0xffffffff


	//   ....[44]....
        /*0108*/ 	.word	0xffffffff


	//   ....[45]....
        /*010c*/ 	.word	0xffffffff


	//   ....[46]....
        /*0110*/ 	.word	0xffffffff


	//   ....[47]....
        /*0114*/ 	.word	0xffffffff


	//   ....[48]....
        /*0118*/ 	.word	0xffffffff


	//   ....[49]....
        /*011c*/ 	.word	0x0500000f


	//   ....[50]....
        /*0120*/ 	.word	0x0500000f


	//----- nvinfo : EIATTR_COOP_GROUP_INSTR_OFFSETS
	.align		4
.L_1511:
        /*0124*/ 	.byte	0x04, 0x28
        /*0126*/ 	.short	(.L_1513 - .L_1512)


	//   ....[0]....
.L_1512:
        /*0128*/ 	.word	0x00000050


	//   ....[1]....
        /*012c*/ 	.word	0x00000190


	//   ....[2]....
        /*0130*/ 	.word	0x000001e0


	//   ....[3]....
        /*0134*/ 	.word	0x000003d0


	//   ....[4]....
        /*0138*/ 	.word	0x00000530


	//   ....[5]....
        /*013c*/ 	.word	0x00000650


	//   ....[6]....
        /*0140*/ 	.word	0x000007b0


	//   ....[7]....
        /*0144*/ 	.word	0x00001650


	//   ....[8]....
        /*0148*/ 	.word	0x000045b0


	//   ....[9]....
        /*014c*/ 	.word	0x000046c0


	//   ....[10]....
        /*0150*/ 	.word	0x00005140


	//   ....[11]....
        /*0154*/ 	.word	0x000051b0


	//   ....[12]....
        /*0158*/ 	.word	0x00008c40


	//   ....[13]....
        /*015c*/ 	.word	0x00008d50


	//   ....[14]....
        /*0160*/ 	.word	0x000098a0


	//   ....[15]....
        /*0164*/ 	.word	0x00009940


	//   ....[16]....
        /*0168*/ 	.word	0x0000c380


	//   ....[17]....
        /*016c*/ 	.word	0x0000c3a0


	//   ....[18]....
        /*0170*/ 	.word	0x0000c3c0


	//   ....[19]....
        /*0174*/ 	.word	0x0000c3f0


	//   ....[20]....
        /*0178*/ 	.word	0x00010420


	//   ....[21]....
        /*017c*/ 	.word	0x00010530


	//   ....[22]....
        /*0180*/ 	.word	0x00011080


	//   ....[23]....
        /*0184*/ 	.word	0x00011110


	//   ....[24]....
        /*0188*/ 	.word	0x000125e0


	//   ....[25]....
        /*018c*/ 	.word	0x000125f0


	//   ....[26]....
        /*0190*/ 	.word	0x00012670


	//   ....[27]....
        /*0194*/ 	.word	0x00012680


	//   ....[28]....
        /*0198*/ 	.word	0x00013140


	//   ....[29]....
        /*019c*/ 	.word	0x00013150


	//   ....[30]....
        /*01a0*/ 	.word	0x00013160


	//   ....[31]....
        /*01a4*/ 	.word	0x00013170


	//   ....[32]....
        /*01a8*/ 	.word	0x00013180


	//   ....[33]....
        /*01ac*/ 	.word	0x00013190


	//   ....[34]....
        /*01b0*/ 	.word	0x000131a0


	//   ....[35]....
        /*01b4*/ 	.word	0x000131b0


	//   ....[36]....
        /*01b8*/ 	.word	0x000131e0


	//   ....[37]....
        /*01bc*/ 	.word	0x00013200


	//   ....[38]....
        /*01c0*/ 	.word	0x00013240


	//   ....[39]....
        /*01c4*/ 	.word	0x00013270


	//   ....[40]....
        /*01c8*/ 	.word	0x00013290


	//   ....[41]....
        /*01cc*/ 	.word	0x000132a0


	//   ....[42]....
        /*01d0*/ 	.word	0x000132c0


	//   ....[43]....
        /*01d4*/ 	.word	0x000132f0


	//   ....[44]....
        /*01d8*/ 	.word	0x000133e0


	//   ....[45]....
        /*01dc*/ 	.word	0x00013de0


	//   ....[46]....
        /*01e0*/ 	.word	0x00014f50


	//   ....[47]....
        /*01e4*/ 	.word	0x00016740


	//   ....[48]....
        /*01e8*/ 	.word	0x00016890


	//   ....[49]....
        /*01ec*/ 	.word	0x00016f20


	//   ....[50]....
        /*01f0*/ 	.word	0x00017360


	//----- nvinfo : EIATTR_REG_RECONFIG
	.align		4
.L_1513:
        /*01f4*/ 	.byte	0x01, 0x54
	.zero		2


	//----- nvinfo : EIATTR_SYSCALL_OFFSETS
	.align		4
        /*01f8*/ 	.byte	0x04, 0x46
        /*01fa*/ 	.short	(.L_1515 - .L_1514)


	//   ....[0]....
.L_1514:
        /*01fc*/ 	.word	0x00001800


	//   ....[1]....
        /*0200*/ 	.word	0x000149c0


	//   ....[2]....
        /*0204*/ 	.word	0x00014b20


	//   ....[3]....
        /*0208*/ 	.word	0x00014c60


	//   ....[4]....
        /*020c*/ 	.word	0x00014d80


	//----- nvinfo : EIATTR_MBARRIER_INSTR_OFFSETS
	.align		4
.L_1515:
        /*0210*/ 	.byte	0x04, 0x39
        /*0212*/ 	.short	(.L_1517 - .L_1516)


	//   ....[0]....
.L_1516:
        /*0214*/ 	.word	0x00000280
        /*0218*/ 	.word	0x000000ff
        /*021c*/ 	.word	0x00013200
        /*0220*/ 	.short	0x0100
        /*0222*/ 	.byte	0x06
	.zero		1


	//   ....[1]....
        /*0224*/ 	.word	0x00000290
        /*0228*/ 	.word	0x000000ff
        /*022c*/ 	.word	0x00013220
        /*0230*/ 	.short	0x0100
        /*0232*/ 	.byte	0x06
	.zero		1


	//   ....[2]....
        /*0234*/ 	.word	0x00000380
        /*0238*/ 	.word	0x000000ff
        /*023c*/ 	.word	0x00013230
        /*0240*/ 	.short	0x0100
        /*0242*/ 	.byte	0x08
	.zero		1


	//   ....[3]....
        /*0244*/ 	.word	0x00000390
        /*0248*/ 	.word	0x000000ff
        /*024c*/ 	.word	0x00013240
        /*0250*/ 	.short	0x0100
        /*0252*/ 	.byte	0x08
	.zero		1


	//   ....[4]....
        /*0254*/ 	.word	0x000003a0
        /*0258*/ 	.word	0x000000ff
        /*025c*/ 	.word	0x00013238
        /*0260*/ 	.short	0x0100
        /*0262*/ 	.byte	0x08
	.zero		1


	//   ....[5]....
        /*0264*/ 	.word	0x000003b0
        /*0268*/ 	.word	0x000000ff
        /*026c*/ 	.word	0x00013248
        /*0270*/ 	.short	0x0100
        /*0272*/ 	.byte	0x08
	.zero		1


	//   ....[6]....
        /*0274*/ 	.word	0x000004e0
        /*0278*/ 	.word	0x000000ff
        /*027c*/ 	.word	0x00013250
        /*0280*/ 	.short	0x0100
        /*0282*/ 	.byte	0x08
	.zero		1


	//   ....[7]....
        /*0284*/ 	.word	0x000004f0
        /*0288*/ 	.word	0x000000ff
        /*028c*/ 	.word	0x00013260
        /*0290*/ 	.short	0x0100
        /*0292*/ 	.byte	0x08
	.zero		1


	//   ....[8]....
        /*0294*/ 	.word	0x00000500
        /*0298*/ 	.word	0x000000ff
        /*029c*/ 	.word	0x00013258
        /*02a0*/ 	.short	0x0100
        /*02a2*/ 	.byte	0x08
	.zero		1


	//   ....[9]....
        /*02a4*/ 	.word	0x00000510
        /*02a8*/ 	.word	0x000000ff
        /*02ac*/ 	.word	0x00013268
        /*02b0*/ 	.short	0x0100
        /*02b2*/ 	.byte	0x08
	.zero		1


	//   ....[10]....
        /*02b4*/ 	.word	0x00000600
        /*02b8*/ 	.word	0x000000ff
        /*02bc*/ 	.word	0x00013270
        /*02c0*/ 	.short	0x0100
        /*02c2*/ 	.byte	0x06
	.zero		1


	//   ....[11]....
        /*02c4*/ 	.word	0x00000610
        /*02c8*/ 	.word	0x000000ff
        /*02cc*/ 	.word	0x00013280
        /*02d0*/ 	.short	0x0100
        /*02d2*/ 	.byte	0x06
	.zero		1


	//   ....[12]....
        /*02d4*/ 	.word	0x00000620
        /*02d8*/ 	.word	0x000000ff
        /*02dc*/ 	.word	0x00013278
        /*02e0*/ 	.short	0x0100
        /*02e2*/ 	.byte	0x06
	.zero		1


	//   ....[13]....
        /*02e4*/ 	.word	0x00000630
        /*02e8*/ 	.word	0x000000ff
        /*02ec*/ 	.word	0x00013288
        /*02f0*/ 	.short	0x0100
        /*02f2*/ 	.byte	0x06
	.zero		1


	//   ....[14]....
        /*02f4*/ 	.word	0x00000760
        /*02f8*/ 	.word	0x000000ff
        /*02fc*/ 	.word	0x00013290
        /*0300*/ 	.short	0x0100
        /*0302*/ 	.byte	0x08
	.zero		1


	//   ....[15]....
        /*0304*/ 	.word	0x00000770
        /*0308*/ 	.word	0x000000ff
        /*030c*/ 	.word	0x000132a0
        /*0310*/ 	.short	0x0100
        /*0312*/ 	.byte	0x08
	.zero		1


	//   ....[16]....
        /*0314*/ 	.word	0x00000780
        /*0318*/ 	.word	0x000000ff
        /*031c*/ 	.word	0x00013298
        /*0320*/ 	.short	0x0100
        /*0322*/ 	.byte	0x08
	.zero		1


	//   ....[17]....
        /*0324*/ 	.word	0x00000790
        /*0328*/ 	.word	0x000000ff
        /*032c*/ 	.word	0x000132a8
        /*0330*/ 	.short	0x0100
        /*0332*/ 	.byte	0x08
	.zero		1


	//   ....[18]....
        /*0334*/ 	.word	0x000008c0
        /*0338*/ 	.word	0x000000ff
        /*033c*/ 	.word	0x000132b0
        /*0340*/ 	.short	0x0100
        /*0342*/ 	.byte	0x08
	.zero		1


	//   ....[19]....
        /*0344*/ 	.word	0x000008d0
        /*0348*/ 	.word	0x000000ff
        /*034c*/ 	.word	0x000132c0
        /*0350*/ 	.short	0x0100
        /*0352*/ 	.byte	0x08
	.zero		1


	//   ....[20]....
        /*0354*/ 	.word	0x000008e0
        /*0358*/ 	.word	0x000000ff
        /*035c*/ 	.word	0x000132b8
        /*0360*/ 	.short	0x0100
        /*0362*/ 	.byte	0x08
	.zero		1


	//   ....[21]....
        /*0364*/ 	.word	0x000008f0
        /*0368*/ 	.word	0x000000ff
        /*036c*/ 	.word	0x000132c8
        /*0370*/ 	.short	0x0100
        /*0372*/ 	.byte	0x08
	.zero		1


	//   ....[22]....
        /*0374*/ 	.word	0x00001b50
        /*0378*/ 	.word	0x000000ff
        /*037c*/ 	.word	0x00013200
        /*0380*/ 	.short	0x010a
        /*0382*/ 	.byte	0x28
	.zero		1


	//   ....[23]....
        /*0384*/ 	.word	0x00001bf0
        /*0388*/ 	.word	0x00000004
        /*038c*/ 	.word	0x00013230
        /*0390*/ 	.short	0x010a
        /*0392*/ 	.byte	0x3f
	.zero		1


	//   ....[24]....
        /*0394*/ 	.word	0x00001c30
        /*0398*/ 	.word	0x00000004
        /*039c*/ 	.word	0x00013230
        /*03a0*/ 	.short	0x010a
        /*03a2*/ 	.byte	0x3f
	.zero		1


	//   ....[25]....
        /*03a4*/ 	.word	0x00002700
        /*03a8*/ 	.word	0x00000004
        /*03ac*/ 	.word	0x00000000
        /*03b0*/ 	.short	0x0101
        /*03b2*/ 	.byte	0x3f
	.zero		1


	//   ....[26]....
        /*03b4*/ 	.word	0x000062b0
        /*03b8*/ 	.word	0x000000ff
        /*03bc*/ 	.word	0x00013230
        /*03c0*/ 	.short	0x010a
        /*03c2*/ 	.byte	0x19
	.zero		1


	//   ....[27]....
        /*03c4*/ 	.word	0x000062f0
        /*03c8*/ 	.word	0x000000ff
        /*03cc*/ 	.word	0x00013230
        /*03d0*/ 	.short	0x010a
        /*03d2*/ 	.byte	0x19
	.zero		1


	//   ....[28]....
        /*03d4*/ 	.word	0x00006740
        /*03d8*/ 	.word	0x000000ff
        /*03dc*/ 	.word	0x00013250
        /*03e0*/ 	.short	0x010a
        /*03e2*/ 	.byte	0x0b
	.zero		1


	//   ....[29]....
        /*03e4*/ 	.word	0x00006780
        /*03e8*/ 	.word	0x000000ff
        /*03ec*/ 	.word	0x00013250
        /*03f0*/ 	.short	0x010a
        /*03f2*/ 	.byte	0x0b
	.zero		1


	//   ....[30]....
        /*03f4*/ 	.word	0x000071e0
        /*03f8*/ 	.word	0x00000038
        /*03fc*/ 	.word	0x00000000
        /*0400*/ 	.short	0x0101
        /*0402*/ 	.byte	0x3f
	.zero		1


	//   ....[31]....
        /*0404*/ 	.word	0x0000a620
        /*0408*/ 	.word	0x000000ff
        /*040c*/ 	.word	0x00000000
        /*0410*/ 	.short	0x0101
        /*0412*/ 	.byte	0x06
	.zero		1


	//   ....[32]....
        /*0414*/ 	.word	0x0000ada0
        /*0418*/ 	.word	0x000000ff
        /*041c*/ 	.word	0x00013230
        /*0420*/ 	.short	0x010a
        /*0422*/ 	.byte	0x06
	.zero		1


	//   ....[33]....
        /*0424*/ 	.word	0x0000ade0
        /*0428*/ 	.word	0x000000ff
        /*042c*/ 	.word	0x00013230
        /*0430*/ 	.short	0x010a
        /*0432*/ 	.byte	0x06
	.zero		1


	//   ....[34]....
        /*0434*/ 	.word	0x0000b230
        /*0438*/ 	.word	0x000000ff
        /*043c*/ 	.word	0x00013250
        /*0440*/ 	.short	0x010a
        /*0442*/ 	.byte	0x0b
	.zero		1


	//   ....[35]....
        /*0444*/ 	.word	0x0000b270
        /*0448*/ 	.word	0x000000ff
        /*044c*/ 	.word	0x00013250
        /*0450*/ 	.short	0x010a
        /*0452*/ 	.byte	0x0b
	.zero		1


	//   ....[36]....
        /*0454*/ 	.word	0x0000d230
        /*0458*/ 	.word	0x00000006
        /*045c*/ 	.word	0x00000000
        /*0460*/ 	.short	0x0101
        /*0462*/ 	.byte	0x3f
	.zero		1


	//   ....[37]....
        /*0464*/ 	.word	0x0000d500
        /*0468*/ 	.word	0x000000ff
        /*046c*/ 	.word	0x00000000
        /*0470*/ 	.short	0x0101
        /*0472*/ 	.byte	0x06
	.zero		1


	//   ....[38]....
        /*0474*/ 	.word	0x0000daa0
        /*0478*/ 	.word	0x000000ff
        /*047c*/ 	.word	0x00013230
        /*0480*/ 	.short	0x010a
        /*0482*/ 	.byte	0x19
	.zero		1


	//   ....[39]....
        /*0484*/ 	.word	0x0000dae0
        /*0488*/ 	.word	0x000000ff
        /*048c*/ 	.word	0x00013230
        /*0490*/ 	.short	0x010a
        /*0492*/ 	.byte	0x19
	.zero		1


	//   ....[40]....
        /*0494*/ 	.word	0x0000df30
        /*0498*/ 	.word	0x000000ff
        /*049c*/ 	.word	0x00013250
        /*04a0*/ 	.short	0x010a
        /*04a2*/ 	.byte	0x0b
	.zero		1


	//   ....[41]....
        /*04a4*/ 	.word	0x0000df70
        /*04a8*/ 	.word	0x000000ff
        /*04ac*/ 	.word	0x00013250
        /*04b0*/ 	.short	0x010a
        /*04b2*/ 	.byte	0x0b
	.zero		1


	//   ....[42]....
        /*04b4*/ 	.word	0x0000e9d0
        /*04b8*/ 	.word	0x00000038
        /*04bc*/ 	.word	0x00000000
        /*04c0*/ 	.short	0x0101
        /*04c2*/ 	.byte	0x3f
	.zero		1


	//   ....[43]....
        /*04c4*/ 	.word	0x00011e10
        /*04c8*/ 	.word	0x000000ff
        /*04cc*/ 	.word	0x00000000
        /*04d0*/ 	.short	0x0101
        /*04d2*/ 	.byte	0x06
	.zero		1


	//   ....[44]....
        /*04d4*/ 	.word	0x000122b0
        /*04d8*/ 	.word	0x000000ff
        /*04dc*/ 	.word	0x00013250
        /*04e0*/ 	.short	0x010a
        /*04e2*/ 	.byte	0x0e
	.zero		1


	//   ....[45]....
        /*04e4*/ 	.word	0x000122f0
        /*04e8*/ 	.word	0x000000ff
        /*04ec*/ 	.word	0x00013250
        /*04f0*/ 	.short	0x010a
        /*04f2*/ 	.byte	0x0e
	.zero		1


	//   ....[46]....
        /*04f4*/ 	.word	0x00012960
        /*04f8*/ 	.word	0x000000ff
        /*04fc*/ 	.word	0x00000000
        /*0500*/ 	.short	0x0101
        /*0502*/ 	.byte	0x04
	.zero		1


	//   ....[47]....
        /*0504*/ 	.word	0x00013580
        /*0508*/ 	.word	0x000000ff
        /*050c*/ 	.word	0x00000000
        /*0510*/ 	.short	0x0101
        /*0512*/ 	.byte	0x05
	.zero		1


	//   ....[48]....
        /*0514*/ 	.word	0x00015160
        /*0518*/ 	.word	0x00000005
        /*051c*/ 	.word	0x00013280
        /*0520*/ 	.short	0x010a
        /*0522*/ 	.byte	0x3f
	.zero		1


	//   ....[49]....
        /*0524*/ 	.word	0x000152e0
        /*0528*/ 	.word	0x00000005
        /*052c*/ 	.word	0x00013240
        /*0530*/ 	.short	0x010a
        /*0532*/ 	.byte	0x3f
	.zero		1


	//   ....[50]....
        /*0534*/ 	.word	0x000155b0
        /*0538*/ 	.word	0x000000ff
        /*053c*/ 	.word	0x00013220
        /*0540*/ 	.short	0x010a
        /*0542*/ 	.byte	0x28
	.zero		1


	//   ....[51]....
        /*0544*/ 	.word	0x00015840
        /*0548*/ 	.word	0x00000009
        /*054c*/ 	.word	0x00013280
        /*0550*/ 	.short	0x010a
        /*0552*/ 	.byte	0x3f
	.zero		1


	//   ....[52]....
        /*0554*/ 	.word	0x00015a70
        /*0558*/ 	.word	0x00000009
        /*055c*/ 	.word	0x00013240
        /*0560*/ 	.short	0x010a
        /*0562*/ 	.byte	0x3f
	.zero		1


	//   ....[53]....
        /*0564*/ 	.word	0x00015d20
        /*0568*/ 	.word	0x0000000c
        /*056c*/ 	.word	0x00013270
        /*0570*/ 	.short	0x010a
        /*0572*/ 	.byte	0x3f
	.zero		1


	//   ....[54]....
        /*0574*/ 	.word	0x00015d90
        /*0578*/ 	.word	0x0000000c
        /*057c*/ 	.word	0x00013260
        /*0580*/ 	.short	0x010a
        /*0582*/ 	.byte	0x3f
	.zero		1


	//   ....[55]....
        /*0584*/ 	.word	0x00016050
        /*0588*/ 	.word	0x0000000c
        /*058c*/ 	.word	0x00013250
        /*0590*/ 	.short	0x0101
        /*0592*/ 	.byte	0x3f
	.zero		1


	//   ....[56]....
        /*0594*/ 	.word	0x000160c0
        /*0598*/ 	.word	0x00000003
        /*059c*/ 	.word	0x00000000
        /*05a0*/ 	.short	0x0101
        /*05a2*/ 	.byte	0x3f
	.zero		1


	//   ....[57]....
        /*05a4*/ 	.word	0x00016280
        /*05a8*/ 	.word	0x00000002
        /*05ac*/ 	.word	0x00013270
        /*05b0*/ 	.short	0x010a
        /*05b2*/ 	.byte	0x3f
	.zero		1


	//   ....[58]....
        /*05b4*/ 	.word	0x000162f0
        /*05b8*/ 	.word	0x00000002
        /*05bc*/ 	.word	0x00013260
        /*05c0*/ 	.short	0x010a
        /*05c2*/ 	.byte	0x3f
	.zero		1


	//   ....[59]....
        /*05c4*/ 	.word	0x000165b0
        /*05c8*/ 	.word	0x00000002
        /*05cc*/ 	.word	0x00013250
        /*05d0*/ 	.short	0x0101
        /*05d2*/ 	.byte	0x3f
	.zero		1


	//   ....[60]....
        /*05d4*/ 	.word	0x00016640
        /*05d8*/ 	.word	0x00000000
        /*05dc*/ 	.word	0x00000000
        /*05e0*/ 	.short	0x0101
        /*05e2*/ 	.byte	0x3f
	.zero		1


	//   ....[61]....
        /*05e4*/ 	.word	0x00016840
        /*05e8*/ 	.word	0x00000006
        /*05ec*/ 	.word	0x00013220
        /*05f0*/ 	.short	0x010a
        /*05f2*/ 	.byte	0x3f
	.zero		1


	//   ....[62]....
        /*05f4*/ 	.word	0x000169b0
        /*05f8*/ 	.word	0x00000005
        /*05fc*/ 	.word	0x00000000
        /*0600*/ 	.short	0x010a
        /*0602*/ 	.byte	0x3f
	.zero		1


	//   ....[63]....
        /*0604*/ 	.word	0x00016a20
        /*0608*/ 	.word	0x00000009
        /*060c*/ 	.word	0x00000000
        /*0610*/ 	.short	0x010a
        /*0612*/ 	.byte	0x3f
	.zero		1


	//   ....[64]....
        /*0614*/ 	.word	0x00016a70
        /*0618*/ 	.word	0x00000011
        /*061c*/ 	.word	0x00013260
        /*0620*/ 	.short	0x010a
        /*0622*/ 	.byte	0x3f
	.zero		1


	//   ....[65]....
        /*0624*/ 	.word	0x00016ac0
        /*0628*/ 	.word	0x00000007
        /*062c*/ 	.word	0x00013260
        /*0630*/ 	.short	0x010a
        /*0632*/ 	.byte	0x3f
	.zero		1


	//   ....[66]....
        /*0634*/ 	.word	0x00016b00
        /*0638*/ 	.word	0x00000011
        /*063c*/ 	.word	0x00013280
        /*0640*/ 	.short	0x010a
        /*0642*/ 	.byte	0x3f
	.zero		1


	//   ....[67]....
        /*0644*/ 	.word	0x00016b20
        /*0648*/ 	.word	0x00000007
        /*064c*/ 	.word	0x00013280
        /*0650*/ 	.short	0x010a
        /*0652*/ 	.byte	0x3f
	.zero		1


	//   ....[68]....
        /*0654*/ 	.word	0x00016b90
        /*0658*/ 	.word	0x00000003
        /*065c*/ 	.word	0x00013200
        /*0660*/ 	.short	0x010a
        /*0662*/ 	.byte	0x3f
	.zero		1


	//   ....[69]....
        /*0664*/ 	.word	0x00016be0
        /*0668*/ 	.word	0x00000004
        /*066c*/ 	.word	0x00013230
        /*0670*/ 	.short	0x010a
        /*0672*/ 	.byte	0x3f
	.zero		1


	//   ....[70]....
        /*0674*/ 	.word	0x00016c40
        /*0678*/ 	.word	0x0000000d
        /*067c*/ 	.word	0x00013230
        /*0680*/ 	.short	0x010a
        /*0682*/ 	.byte	0x3f
	.zero		1


	//   ....[71]....
        /*0684*/ 	.word	0x00016ca0
        /*0688*/ 	.word	0x0000000d
        /*068c*/ 	.word	0x00013250
        /*0690*/ 	.short	0x010a
        /*0692*/ 	.byte	0x3f
	.zero		1


	//   ....[72]....
        /*0694*/ 	.word	0x00016d00
        /*0698*/ 	.word	0x0000000b
        /*069c*/ 	.word	0x00013230
        /*06a0*/ 	.short	0x010a
        /*06a2*/ 	.byte	0x3f
	.zero		1


	//   ....[73]....
        /*06a4*/ 	.word	0x00016d60
        /*06a8*/ 	.word	0x0000000b
        /*06ac*/ 	.word	0x00013250
        /*06b0*/ 	.short	0x010a
        /*06b2*/ 	.byte	0x3f
	.zero		1


	//   ....[74]....
        /*06b4*/ 	.word	0x00016dc0
        /*06b8*/ 	.word	0x0000000b
        /*06bc*/ 	.word	0x00013230
        /*06c0*/ 	.short	0x010a
        /*06c2*/ 	.byte	0x3f
	.zero		1


	//   ....[75]....
        /*06c4*/ 	.word	0x00016e20
        /*06c8*/ 	.word	0x0000000b
        /*06cc*/ 	.word	0x00013250
        /*06d0*/ 	.short	0x010a
        /*06d2*/ 	.byte	0x3f
	.zero		1


	//   ....[76]....
        /*06d4*/ 	.word	0x00016e80
        /*06d8*/ 	.word	0x00000003
        /*06dc*/ 	.word	0x00013250
        /*06e0*/ 	.short	0x010a
        /*06e2*/ 	.byte	0x3f
	.zero		1


	//   ....[77]....
        /*06e4*/ 	.word	0x00016fd0
        /*06e8*/ 	.word	0x00000005
        /*06ec*/ 	.word	0x00013280
        /*06f0*/ 	.short	0x010a
        /*06f2*/ 	.byte	0x3f
	.zero		1


	//   ....[78]....
        /*06f4*/ 	.word	0x00017020
        /*06f8*/ 	.word	0x00000005
        /*06fc*/ 	.word	0x00013240
        /*0700*/ 	.short	0x010a
        /*0702*/ 	.byte	0x3f
	.zero		1


	//   ....[79]....
        /*0704*/ 	.word	0x00017080
        /*0708*/ 	.word	0x00000003
        /*070c*/ 	.word	0x00013220
        /*0710*/ 	.short	0x010a
        /*0712*/ 	.byte	0x3f
	.zero		1


	//   ....[80]....
        /*0714*/ 	.word	0x000170d0
        /*0718*/ 	.word	0x00000009
        /*071c*/ 	.word	0x00013280
        /*0720*/ 	.short	0x010a
        /*0722*/ 	.byte	0x3f
	.zero		1


	//   ....[81]....
        /*0724*/ 	.word	0x00017120
        /*0728*/ 	.word	0x00000009
        /*072c*/ 	.word	0x00013240
        /*0730*/ 	.short	0x010a
        /*0732*/ 	.byte	0x3f
	.zero		1


	//   ....[82]....
        /*0734*/ 	.word	0x00017170
        /*0738*/ 	.word	0x0000000c
        /*073c*/ 	.word	0x00013270
        /*0740*/ 	.short	0x010a
        /*0742*/ 	.byte	0x3f
	.zero		1


	//   ....[83]....
        /*0744*/ 	.word	0x000171c0
        /*0748*/ 	.word	0x0000000c
        /*074c*/ 	.word	0x00013260
        /*0750*/ 	.short	0x010a
        /*0752*/ 	.byte	0x3f
	.zero		1


	//   ....[84]....
        /*0754*/ 	.word	0x00017210
        /*0758*/ 	.word	0x00000002
        /*075c*/ 	.word	0x00013270
        /*0760*/ 	.short	0x010a
        /*0762*/ 	.byte	0x3f
	.zero		1


	//   ....[85]....
        /*0764*/ 	.word	0x00017260
        /*0768*/ 	.word	0x00000002
        /*076c*/ 	.word	0x00013260
        /*0770*/ 	.short	0x010a
        /*0772*/ 	.byte	0x3f
	.zero		1


	//   ....[86]....
        /*0774*/ 	.word	0x000172b0
        /*0778*/ 	.word	0x00000006
        /*077c*/ 	.word	0x00013220
        /*0780*/ 	.short	0x010a
        /*0782*/ 	.byte	0x3f
	.zero		1


	//   ....[87]....
        /*0784*/ 	.word	0x00017420
        /*0788*/ 	.word	0x00000005
        /*078c*/ 	.word	0x00000000
        /*0790*/ 	.short	0x010a
        /*0792*/ 	.byte	0x3f
	.zero		1


	//   ....[88]....
        /*0794*/ 	.word	0x00017470
        /*0798*/ 	.word	0x00000009
        /*079c*/ 	.word	0x00000000
        /*07a0*/ 	.short	0x010a
        /*07a2*/ 	.byte	0x3f
	.zero		1


	//   ....[89]....
        /*07a4*/ 	.word	0x000174c0
        /*07a8*/ 	.word	0x00000011
        /*07ac*/ 	.word	0x00013260
        /*07b0*/ 	.short	0x010a
        /*07b2*/ 	.byte	0x3f
	.zero		1


	//   ....[90]....
        /*07b4*/ 	.word	0x00017510
        /*07b8*/ 	.word	0x00000007
        /*07bc*/ 	.word	0x00013260
        /*07c0*/ 	.short	0x010a
        /*07c2*/ 	.byte	0x3f
	.zero		1


	//   ....[91]....
        /*07c4*/ 	.word	0x00017560
        /*07c8*/ 	.word	0x00000011
        /*07cc*/ 	.word	0x00013280
        /*07d0*/ 	.short	0x010a
        /*07d2*/ 	.byte	0x3f
	.zero		1


	//----- nvinfo : EIATTR_NUM_MBARRIERS
	.align		4
.L_1517:
        /*07d4*/ 	.byte	0x03, 0x38
        /*07d6*/ 	.short	0x0016


	//----- nvinfo : EIATTR_EXIT_INSTR_OFFSETS
	.align		4
        /*07d8*/ 	.byte	0x04, 0x1c
        /*07da*/ 	.short	(.L_1519 - .L_1518)


	//   ....[0]....
.L_1518:
        /*07dc*/ 	.word	0x00000a20


	//   ....[1]....
        /*07e0*/ 	.word	0x00013d70


	//   ....[2]....
        /*07e4*/ 	.word	0x00016b70


	//----- nvinfo : EIATTR_MAX_THREADS
	.align		4
.L_1519:
        /*07e8*/ 	.byte	0x04, 0x05
        /*07ea*/ 	.short	(.L_1521 - .L_1520)
.L_1520:
        /*07ec*/ 	.word	0x00000200
        /*07f0*/ 	.word	0x00000001
        /*07f4*/ 	.word	0x00000001


	//----- nvinfo : EIATTR_CRS_STACK_SIZE
	.align		4
.L_1521:
        /*07f8*/ 	.byte	0x04, 0x1e
        /*07fa*/ 	.short	(.L_1523 - .L_1522)
.L_1522:
        /*07fc*/ 	.word	0x00000000


	//----- nvinfo : EIATTR_CBANK_PARAM_SIZE
	.align		4
.L_1523:
        /*0800*/ 	.byte	0x03, 0x19
        /*0802*/ 	.short	0x0bf0


	//----- nvinfo : EIATTR_PARAM_CBANK
	.align		4
        /*0804*/ 	.byte	0x04, 0x0a
        /*0806*/ 	.short	(.L_1525 - .L_1524)
	.align		4
.L_1524:
        /*0808*/ 	.word	index@(.nv.constant0._ZN7cutlass13device_kernelIN5flash11enable_sm90INS1_16FlashAttnFwdSm90INS1_25CollectiveMainloopFwdSm90ILi2EN4cute5tupleIJNS5_1CILi1EEES8_S8_EEENS6_IJNS7_ILi192EEENS7_ILi160EEENS7_ILi64EEEEEELi64ENS_12float_e4m3_tEfNS_4arch4Sm90ELb0ELb1ELb1ELb0ELb0ELb0ELb0ELb1ELb1ELb0ELb0ELb0EEENS1_21CollectiveEpilogueFwdINS6_IJSA_SC_SB_EEES9_NS_10bfloat16_tESG_Li384ELb0ELb0ELb0ELb1EEENS1_30DynamicPersistentTileSchedulerILi384ELi128ELb0ELb0ELb1EEEEEEEEEvNT_6ParamsE)
        /*080c*/ 	.short	0x0210
        /*080e*/ 	.short	0x0bf0


	//----- nvinfo : EIATTR_SW_WAR
	.align		4
.L_1525:
        /*0810*/ 	.byte	0x04, 0x36
        /*0812*/ 	.short	(.L_1527 - .L_1526)
.L_1526:
        /*0814*/ 	.word	0x00000008
.L_1527:


//--------------------- .nv.info._ZN7cutlass13device_kernelIN5flash11enable_sm90INS1_16FlashAttnFwdSm90INS1_25CollectiveMainloopFwdSm90ILi2EN4cute5tupleIJNS5_1CILi1EEES8_S8_EEENS6_IJNS7_ILi192EEENS7_ILi160EEENS7_ILi64EEEEEELi64ENS_12float_e4m3_tEfNS_4arch4Sm90ELb0ELb1ELb1ELb1ELb0ELb0ELb0ELb1ELb1ELb0ELb0ELb0EEENS1_21CollectiveEpilogueFwdINS6_IJSA_SC_SB_EEES9_NS_10bfloat16_tESG_Li384ELb1ELb0ELb0ELb1EEENS1_36VarlenDynamicPersistentTileSchedulerILi192ELi160ELi384ELi128ELb0ELb0ELb1ELb1ELb0ELb1EEEEEEEEEvNT_6ParamsE --------------------------
	.section	.nv.info._ZN7cutlass13device_kernelIN5flash11enable_sm90INS1_16FlashAttnFwdSm90INS1_25CollectiveMainloopFwdSm90ILi2EN4cute5tupleIJNS5_1CILi1EEES8_S8_EEENS6_IJNS7_ILi192EEENS7_ILi160EEENS7_ILi64EEEEEELi64ENS_12float_e4m3_tEfNS_4arch4Sm90ELb0ELb1ELb1ELb1ELb0ELb0ELb0ELb1ELb1ELb0ELb0ELb0EEENS1_21CollectiveEpilogueFwdINS6_IJSA_SC_SB_EEES9_NS_10bfloat16_tESG_Li384ELb1ELb0ELb0ELb1EEENS1_36VarlenDynamicPersistentTileSchedulerILi192ELi160ELi384ELi128ELb0ELb0ELb1ELb1ELb0ELb1EEEEEEEEEvNT_6ParamsE,"",@"SHT_CUDA_INFO"
	.sectionflags	@""
	.align	4


	//----- nvinfo : EIATTR_CUDA_API_VERSION
	.align		4
        /*0000*/ 	.byte	0x04, 0x37
        /*0002*/ 	.short	(.L_1529 - .L_1528)
.L_1528:
        /*0004*/ 	.word	0x00000082


	//----- nvinfo : EIATTR_KPARAM_INFO
	.align		4
.L_1529:
        /*0008*/ 	.byte	0x04, 0x17
        /*000a*/ 	.short	(.L_1531 - .L_1530)
.L_1530:
        /*000c*/ 	.word	0x00000000
        /*0010*/ 	.short	0x0000
        /*0012*/ 	.short	0x0070
        /*0014*/ 	.byte	0x00, 0xf0, 0x01, 0x28


	//----- nvinfo : EIATTR_SPARSE_MMA_MASK
	.align		4
.L_1531:
        /*0018*/ 	.byte	0x03, 0x50
        /*001a*/ 	.short	0x0000


	//----- nvinfo : EIATTR_MAXREG_COUNT
	.align		4
        /*001c*/ 	.byte	0x03, 0x1b
        /*001e*/ 	.short	0x0080


	//----- nvinfo : EIATTR_NUM_BARRIERS
	.align		4
        /*0020*/ 	.byte	0x02, 0x4c
        /*0022*/ 	.byte	0x09
	.zero		1


	//----- nvinfo : EIATTR_EXTERNS
	.align		4
        /*0024*/ 	.byte	0x04, 0x0f
        /*0026*/ 	.short	(.L_1533 - .L_1532)


	//   ....[0]....
	.align		4
.L_1532:
        /*0028*/ 	.word	index@(__assertfail)


	//----- nvinfo : EIATTR_ANNOTATIONS
	.align		4
.L_1533:
        /*002c*/ 	.byte	0x04, 0x55
        /*002e*/ 	.short	(.L_1535 - .L_1534)


	//   ....[0]....
.L_1534:
        /*0030*/ 	.word	0x00000001
        /*0034*/ 	.byte	0xa0, 0x54, 0x01, 0x00, 0x01, 0x00, 0x00, 0x00, 0x70, 0x55, 0x01, 0x00, 0x01, 0x00, 0x00, 0x00
        /*0044*/ 	.byte	0x30, 0x6e, 0x01, 0x00, 0x01, 0x00, 0x00, 0x00, 0x70, 0x6e, 0x01, 0x00, 0x01, 0x00, 0x00, 0x00
        /*0054*/ 	.byte	0xc0, 0x8b, 0x01, 0x00


	//----- nvinfo : EIATTR_MERCURY_ISA_VERSION
	.align		4
.L_1535:
        /*0058*/ 	.byte	0x03, 0x5f
        /*005a*/ 	.short	0x0101


	//----- nvinfo : EIATTR_UNUSED_LOAD_BYTE_OFFSET
	.align		4
        /*005c*/ 	.byte	0x04, 0x44
        /*005e*/ 	.short	(.L_1537 - .L_1536)


	//   ....[0]....
.L_1536:
        /*0060*/ 	.word	0x00000a30
        /*0064*/ 	.word	0x0000fff0


	//   ....[1]....
        /*0068*/ 	.word	0x00012c30
        /*006c*/ 	.word	0x0000fff0


	//----- nvinfo : EIATTR_INT_WARP_WIDE_INSTR_OFFSETS
	.align		4
.L_1537:
        /*0070*/ 	.byte	0x04, 0x31
        /*0072*/ 	.short	(.L_1539 - .L_1538)


	//   ....[0]....
.L_1538:
        /*0074*/ 	.word	0x00000160


	//   ....[1]....
        /*0078*/ 	.word	0x000001a0


	//   ....[2]....
        /*007c*/ 	.word	0x00000210


	//   ....[3]....
        /*0080*/ 	.word	0x00015f60


	//   ....[4]....
        /*0084*/ 	.word	0x00015ff0


	//   ....[5]....
        /*0088*/ 	.word	0x000166e0


	//   ....[6]....
        /*008c*/ 	.word	0x00017a80


	//   ....[7]....
        /*0090*/ 	.word	0x00017b10


	//----- nvinfo : EIATTR_COOP_GROUP_MASK_REGIDS
	.align		4
.L_1539:
        /*0094*/ 	.byte	0x04, 0x29
        /*0096*/ 	.short	(.L_1541 - .L_1540)


	//   ....[0]....
.L_1540:
        /*0098*/ 	.word	0xffffffff


	//   ....[1]....
        /*009c*/ 	.word	0xffffffff


	//   ....[2]....
        /*00a0*/ 	.word	0xffffffff


	//   ....[3]....
        /*00a4*/ 	.word	0xffffffff


	//   ....[4]....
        /*00a8*/ 	.word	0xffffffff


	//   ....[5]....
        /*00ac*/ 	.word	0xffffffff


	//   ....[6]....
        /*00b0*/ 	.word	0xffffffff


	//   ....[7]....
        /*00b4*/ 	.word	0xffffffff


	//   ....[8]....
        /*00b8*/ 	.word	0xffffffff


	//   ....[9]....
        /*00bc*/ 	.word	0xffffffff


	//   ....[10]....
        /*00c0*/ 	.word	0xffffffff


	//   ....[11]....
        /*00c4*/ 	.word	0xffffffff


	//   ....[12]....
        /*00c8*/ 	.word	0xffffffff


	//   ....[13]....
        /*00cc*/ 	.word	0xffffffff


	//   ....[14]....
        /*00d0*/ 	.word	0xffffffff


	//   ....[15]....
        /*00d4*/ 	.word	0xffffffff


	//   ....[16]....
        /*00d8*/ 	.word	0xffffffff


	//   ....[17]....
        /*00dc*/ 	.word	0xffffffff


	//   ....[18]....
        /*00e0*/ 	.word	0xffffffff


	//   ....[19]....
        /*00e4*/ 	.word	0xffffffff


	//   ....[20]....
        /*00e8*/ 	.word	0xffffffff


	//   ....[21]....
        /*00ec*/ 	.word	0xffffffff


	//   ....[22]....
        /*00f0*/ 	.word	0xffffffff


	//   ....[23]....
        /*00f4*/ 	.word	0xffffffff


	//   ....[24]....
        /*00f8*/ 	.word	0xffffffff


	//   ....[25]....
        /*00fc*/ 	.word	0xffffffff


	//   ....[26]....
        /*0100*/ 	.word	0xffffffff


	//   ....[27]....
        /*0104*/ 	.word	0xffffffff


	//   ....[28]....
        /*0108*/ 	.word	0xffffffff


	//   ....[29]....
        /*010c*/ 	.word	0xffffffff


	//   ....[30]....
        /*0110*/ 	.word	0xffffffff


	//   ....[31]....
        /*0114*/ 	.word	0xffffffff


	//   ....[32]....
        /*0118*/ 	.word	0xffffffff


	//   ....[33]....
        /*011c*/ 	.word	0xffffffff


	//   ....[34]....
        /*0120*/ 	.word	0xffffffff


	//   ....[35]....
        /*0124*/ 	.word	0xffffffff


	//   ....[36]....
        /*0128*/ 	.word	0xffffffff


	//   ....[37]....
        /*012c*/ 	.word	0xffffffff


	//   ....[38]....
        /*0130*/ 	.word	0xffffffff


	//   ....[39]....
        /*0134*/ 	.word	0xffffffff


	//   ....[40]....
        /*0138*/ 	.word	0xffffffff


	//   ....[41]....
        /*013c*/ 	.word	0xffffffff


	//   ....[42]....
        /*0140*/ 	.word	0xffffffff


	//   ....[43]....
        /*0144*/ 	.word	0xffffffff


	//   ....[44]....
        /*0148*/ 	.word	0xffffffff


	//   ....[45]....
        /*014c*/ 	.word	0xffffffff


	//   ....[46]....
        /*0150*/ 	.word	0xffffffff


	//   ....[47]....
        /*0154*/ 	.word	0xffffffff


	//   ....[48]....
        /*0158*/ 	.word	0xffffffff


	//   ....[49]....
        /*015c*/ 	.word	0xffffffff


	//   ....[50]....
        /*0160*/ 	.word	0xffffffff


	//   ....[51]....
        /*0164*/ 	.word	0xffffffff


	//   ....[52]....
        /*0168*/ 	.word	0xffffffff


	//   ....[53]....
        /*016c*/ 	.word	0xffffffff


	//   ....[54]....
        /*0170*/ 	.word	0xffffffff


	//   ....[55]....
        /*0174*/ 	.word	0xffffffff


	//   ....[56]....
        /*0178*/ 	.word	0xffffffff


	//   ....[57]....
        /*017c*/ 	.word	0xffffffff


	//   ....[58]....
        /*0180*/ 	.word	0xffffffff


	//   ....[59]....
        /*0184*/ 	.word	0xffffffff


	//   ....[60]....
        /*0188*/ 	.word	0xffffffff


	//   ....[61]....
        /*018c*/ 	.word	0xffffffff


	//   ....[62]....
        /*0190*/ 	.word	0xffffffff


	//   ....[63]....
        /*0194*/ 	.word	0xffffffff


	//   ....[64]....
        /*0198*/ 	.word	0xffffffff


	//   ....[65]....
        /*019c*/ 	.word	0xffffffff


	//   ....[66]....
        /*01a0*/ 	.word	0xffffffff


	//   ....[67]....
        /*01a4*/ 	.word	0xffffffff


	//   ....[68]....
        /*01a8*/ 	.word	0xffffffff


	//   ....[69]....
        /*01ac*/ 	.word	0xffffffff


	//   ....[70]....
        /*01b0*/ 	.word	0xffffffff


	//   ....[71]....
        /*01b4*/ 	.word	0xffffffff


	//   ....[72]....
        /*01b8*/ 	.word	0xffffffff


	//   ....[73]....
        /*01bc*/ 	.word	0xffffffff


	//   ....[74]....
        /*01c0*/ 	.word	0xffffffff


	//   ....[75]....
        /*01c4*/ 	.word	0xffffffff


	//   ....[76]....
        /*01c8*/ 	.word	0xffffffff


	//   ....[77]....
        /*01cc*/ 	.word	0xffffffff


	//   ....[78]....
        /*01d0*/ 	.word	0xffffffff


	//   ....[79]....
        /*01d4*/ 	.word	0x0500000f


	//   ....[80]....
        /*01d8*/ 	.word	0x0500000f


	//----- nvinfo : EIATTR_COOP_GROUP_INSTR_OFFSETS
	.align		4
.L_1541:
        /*01dc*/ 	.byte	0x04, 0x28
        /*01de*/ 	.short	(.L_1543 - .L_1542)


	//   ....[0]....
.L_1542:
        /*01e0*/ 	.word	0x00000060


	//   ....[1]....
        /*01e4*/ 	.word	0x00000170


	//   ....[2]....
        /*01e8*/ 	.word	0x000001c0


	//   ....[3]....
        /*01ec*/ 	.word	0x000003f0


	//   ....[4]....
        /*01f0*/ 	.word	0x00000550


	//   ....[5]....
        /*01f4*/ 	.word	0x00000670


	//   ....[6]....
        /*01f8*/ 	.word	0x000007d0


	//   ....[7]....
        /*01fc*/ 	.word	0x00001710


	//   ....[8]....
        /*0200*/ 	.word	0x000045c0


	//   ....[9]....
        /*0204*/ 	.word	0x000046d0


	//   ....[10]....
        /*0208*/ 	.word	0x000051d0


	//   ....[11]....
        /*020c*/ 	.word	0x00005260


	//   ....[12]....
        /*0210*/ 	.word	0x00008cc0


	//   ....[13]....
        /*0214*/ 	.word	0x00008dd0


	//   ....[14]....
        /*0218*/ 	.word	0x000098e0


	//   ....[15]....
        /*021c*/ 	.word	0x000099a0


	//   ....[16]....
        /*0220*/ 	.word	0x0000c400


	//   ....[17]....
        /*0224*/ 	.word	0x0000c420


	//   ....[18]....
        /*0228*/ 	.word	0x0000c440


	//   ....[19]....
        /*022c*/ 	.word	0x0000c470


	//   ....[20]....
        /*0230*/ 	.word	0x000104c0


	//   ....[21]....
        /*0234*/ 	.word	0x000105d0


	//   ....[22]....
        /*0238*/ 	.word	0x000110e0


	//   ....[23]....
        /*023c*/ 	.word	0x00011170


	//   ....[24]....
        /*0240*/ 	.word	0x00012680


	//   ....[25]....
        /*0244*/ 	.word	0x00012690


	//   ....[26]....
        /*0248*/ 	.word	0x00012710


	//   ....[27]....
        /*024c*/ 	.word	0x00012720


	//   ....[28]....
        /*0250*/ 	.word	0x000131f0


	//   ....[29]....
        /*0254*/ 	.word	0x00013200


	//   ....[30]....
        /*0258*/ 	.word	0x00013210


	//   ....[31]....
        /*025c*/ 	.word	0x00013220


	//   ....[32]....
        /*0260*/ 	.word	0x00013230


	//   ....[33]....
        /*0264*/ 	.word	0x00013240


	//   ....[34]....
        /*0268*/ 	.word	0x00013250


	//   ....[35]....
        /*026c*/ 	.word	0x00013260


	//   ....[36]....
        /*0270*/ 	.word	0x00013280


	//   ....[37]....
        /*0274*/ 	.word	0x00013290


	//   ....[38]....
        /*0278*/ 	.word	0x000132c0


	//   ....[39]....
        /*027c*/ 	.word	0x000132d0


	//   ....[40]....
        /*0280*/ 	.word	0x000132f0


	//   ....[41]....
        /*0284*/ 	.word	0x00013320


	//   ....[42]....
        /*0288*/ 	.word	0x00013350


	//   ....[43]....
        /*028c*/ 	.word	0x00013360


	//   ....[44]....
        /*0290*/ 	.word	0x000148e0


	//   ....[45]....
        /*0294*/ 	.word	0x00014ac0


	//   ....[46]....
        /*0298*/ 	.word	0x00014af0


	//   ....[47]....
        /*029c*/ 	.word	0x00014b20


	//   ....[48]....
        /*02a0*/ 	.word	0x00014b50


	//   ....[49]....
        /*02a4*/ 	.word	0x00014b80


	//   ....[50]....
        /*02a8*/ 	.word	0x00014bc0


	//   ....[51]....
        /*02ac*/ 	.word	0x00014d40


	//   ....[52]....
        /*02b0*/ 	.word	0x00014d70


	//   ....[53]....
        /*02b4*/ 	.word	0x00014da0


	//   ....[54]....
        /*02b8*/ 	.word	0x00014dd0


	//   ....[55]....
        /*02bc*/ 	.word	0x00014e00


	//   ....[56]....
        /*02c0*/ 	.word	0x00014e40


	//   ....[57]....
        /*02c4*/ 	.word	0x00014ed0


	//   ....[58]....
        /*02c8*/ 	.word	0x00014f60


	//   ....[59]....
        /*02cc*/ 	.word	0x00015010


	//   ....[60]....
        /*02d0*/ 	.word	0x000167f0


	//   ....[61]....
        /*02d4*/ 	.word	0x00018170


	//   ....[62]....
        /*02d8*/ 	.word	0x000181a0


	//   ....[63]....
        /*02dc*/ 	.word	0x000181d0


	//   ....[64]....
        /*02e0*/ 	.word	0x00018210


	//   ....[65]....
        /*02e4*/ 	.word	0x00018220


	//   ....[66]....
        /*02e8*/ 	.word	0x00018250


	//   ....[67]....
        /*02ec*/ 	.word	0x00018280


	//   ....[68]....
        /*02f0*/ 	.word	0x00018290


	//   ....[69]....
        /*02f4*/ 	.word	0x000183d0


	//   ....[70]....
        /*02f8*/ 	.word	0x00018400


	//   ....[71]....
        /*02fc*/ 	.word	0x00018430


	//   ....[72]....
        /*0300*/ 	.word	0x00018460


	//   ....[73]....
        /*0304*/ 	.word	0x00018490


	//   ....[74]....
        /*0308*/ 	.word	0x000184d0


	//   ....[75]....
        /*030c*/ 	.word	0x00018580


	//   ....[76]....
        /*0310*/ 	.word	0x00018620


	//   ....[77]....
        /*0314*/ 	.word	0x000186d0


	//   ....[78]....
        /*0318*/ 	.word	0x00018ce0


	//   ....[79]....
        /*031c*/ 	.word	0x00019370


	//   ....[80]....
        /*0320*/ 	.word	0x000197e0


	//----- nvinfo : EIATTR_REG_RECONFIG
	.align		4
.L_1543:
        /*0324*/ 	.byte	0x01, 0x54
	.zero		2


	//----- nvinfo : EIATTR_SYSCALL_OFFSETS
	.align		4
        /*0328*/ 	.byte	0x04, 0x46
        /*032a*/ 	.short	(.L_1545 - .L_1544)


	//   ....[0]....
.L_1544:
        /*032c*/ 	.word	0x000018c0


	//   ....[1]....
        /*0330*/ 	.word	0x00016180


	//   ....[2]....
        /*0334*/ 	.word	0x000162e0


	//   ....[3]....
        /*0338*/ 	.word	0x00016420


	//   ....[4]....
        /*033c*/ 	.word	0x00016540


	//----- nvinfo : EIATTR_MBARRIER_INSTR_OFFSETS
	.align		4
.L_1545:
        /*0340*/ 	.byte	0x04, 0x39
        /*0342*/ 	.short	(.L_1547 - .L_1546)


	//   ....[0]....
.L_1546:
        /*0344*/ 	.word	0x000002a0
        /*0348*/ 	.word	0x000000ff
        /*034c*/ 	.word	0x00013200
        /*0350*/ 	.short	0x0100
        /*0352*/ 	.byte	0x08
	.zero		1


	//   ....[1]....
        /*0354*/ 	.word	0x000002b0
        /*0358*/ 	.word	0x000000ff
        /*035c*/ 	.word	0x00013220
        /*0360*/ 	.short	0x0100
        /*0362*/ 	.byte	0x08
	.zero		1


	//   ....[2]....
        /*0364*/ 	.word	0x000003a0
        /*0368*/ 	.word	0x000000ff
        /*036c*/ 	.word	0x00013230
        /*0370*/ 	.short	0x0100
        /*0372*/ 	.byte	0x08
	.zero		1


	//   ....[3]....
        /*0374*/ 	.word	0x000003b0
        /*0378*/ 	.word	0x000000ff
        /*037c*/ 	.word	0x00013240
        /*0380*/ 	.short	0x0100
        /*0382*/ 	.byte	0x08
	.zero		1


	//   ....[4]....
        /*0384*/ 	.word	0x000003c0
        /*0388*/ 	.word	0x000000ff
        /*038c*/ 	.word	0x00013238
        /*0390*/ 	.short	0x0100
        /*0392*/ 	.byte	0x08
	.zero		1


	//   ....[5]....
        /*0394*/ 	.word	0x000003d0
        /*0398*/ 	.word	0x000000ff
        /*039c*/ 	.word	0x00013248
        /*03a0*/ 	.short	0x0100
        /*03a2*/ 	.byte	0x08
	.zero		1


	//   ....[6]....
        /*03a4*/ 	.word	0x00000500
        /*03a8*/ 	.word	0x000000ff
        /*03ac*/ 	.word	0x00013250
        /*03b0*/ 	.short	0x0100
        /*03b2*/ 	.byte	0x08
	.zero		1


	//   ....[7]....
        /*03b4*/ 	.word	0x00000510
        /*03b8*/ 	.word	0x000000ff
        /*03bc*/ 	.word	0x00013260
        /*03c0*/ 	.short	0x0100
        /*03c2*/ 	.byte	0x08
	.zero		1


	//   ....[8]....
        /*03c4*/ 	.word	0x00000520
        /*03c8*/ 	.word	0x000000ff
        /*03cc*/ 	.word	0x00013258
        /*03d0*/ 	.short	0x0100
        /*03d2*/ 	.byte	0x08
	.zero		1


	//   ....[9]....
        /*03d4*/ 	.word	0x00000530
        /*03d8*/ 	.word	0x000000ff
        /*03dc*/ 	.word	0x00013268
        /*03e0*/ 	.short	0x0100
        /*03e2*/ 	.byte	0x08
	.zero		1


	//   ....[10]....
        /*03e4*/ 	.word	0x00000620
        /*03e8*/ 	.word	0x000000ff
        /*03ec*/ 	.word	0x00013270
        /*03f0*/ 	.short	0x0100
        /*03f2*/ 	.byte	0x06
	.zero		1


	//   ....[11]....
        /*03f4*/ 	.word	0x00000630
        /*03f8*/ 	.word	0x000000ff
        /*03fc*/ 	.word	0x00013280
        /*0400*/ 	.short	0x0100
        /*0402*/ 	.byte	0x06
	.zero		1


	//   ....[12]....
        /*0404*/ 	.word	0x00000640
        /*0408*/ 	.word	0x000000ff
        /*040c*/ 	.word	0x00013278
        /*0410*/ 	.short	0x0100
        /*0412*/ 	.byte	0x06
	.zero		1


	//   ....[13]....
        /*0414*/ 	.word	0x00000650
        /*0418*/ 	.word	0x000000ff
        /*041c*/ 	.word	0x00013288
        /*0420*/ 	.short	0x0100
        /*0422*/ 	.byte	0x06
	.zero		1


	//   ....[14]....
        /*0424*/ 	.word	0x00000780
        /*0428*/ 	.word	0x000000ff
        /*042c*/ 	.word	0x00013290
        /*0430*/ 	.short	0x0100
        /*0432*/ 	.byte	0x08
	.zero		1


	//   ....[15]....
        /*0434*/ 	.word	0x00000790
        /*0438*/ 	.word	0x000000ff
        /*043c*/ 	.word	0x000132a0
        /*0440*/ 	.short	0x0100
        /*0442*/ 	.byte	0x08
	.zero		1


	//   ....[16]....
        /*0444*/ 	.word	0x000007a0
        /*0448*/ 	.word	0x000000ff
        /*044c*/ 	.word	0x00013298
        /*0450*/ 	.short	0x0100
        /*0452*/ 	.byte	0x08
	.zero		1


	//   ....[17]....
        /*0454*/ 	.word	0x000007b0
        /*0458*/ 	.word	0x000000ff
        /*045c*/ 	.word	0x000132a8
        /*0460*/ 	.short	0x0100
        /*0462*/ 	.byte	0x08
	.zero		1


	//   ....[18]....
        /*0464*/ 	.word	0x000008e0
        /*0468*/ 	.word	0x000000ff
        /*046c*/ 	.word	0x000132b0
        /*0470*/ 	.short	0x0100
        /*0472*/ 	.byte	0x08
	.zero		1


	//   ....[19]....
        /*0474*/ 	.word	0x000008f0
        /*0478*/ 	.word	0x000000ff
        /*047c*/ 	.word	0x000132c0
        /*0480*/ 	.short	0x0100
        /*0482*/ 	.byte	0x08
	.zero		1


	//   ....[20]....
        /*0484*/ 	.word	0x00000900
        /*0488*/ 	.word	0x000000ff
        /*048c*/ 	.word	0x000132b8
        /*0490*/ 	.short	0x0100
        /*0492*/ 	.byte	0x08
	.zero		1


	//   ....[21]....
        /*0494*/ 	.word	0x00000910
        /*0498*/ 	.word	0x000000ff
        /*049c*/ 	.word	0x000132c8
        /*04a0*/ 	.short	0x0100
        /*04a2*/ 	.byte	0x08
	.zero		1


	//   ....[22]....
        /*04a4*/ 	.word	0x00001c10
        /*04a8*/ 	.word	0x000000ff
        /*04ac*/ 	.word	0x00013200
        /*04b0*/ 	.short	0x010a
        /*04b2*/ 	.byte	0x2d
	.zero		1


	//   ....[23]....
        /*04b4*/ 	.word	0x00001cb0
        /*04b8*/ 	.word	0x00000006
        /*04bc*/ 	.word	0x00013230
        /*04c0*/ 	.short	0x010a
        /*04c2*/ 	.byte	0x3f
	.zero		1


	//   ....[24]....
        /*04c4*/ 	.word	0x00001cf0
        /*04c8*/ 	.word	0x00000006
        /*04cc*/ 	.word	0x00013230
        /*04d0*/ 	.short	0x010a
        /*04d2*/ 	.byte	0x3f
	.zero		1


	//   ....[25]....
        /*04d4*/ 	.word	0x00002890
        /*04d8*/ 	.word	0x00000006
        /*04dc*/ 	.word	0x00000000
        /*04e0*/ 	.short	0x0101
        /*04e2*/ 	.byte	0x3f
	.zero		1


	//   ....[26]....
        /*04e4*/ 	.word	0x00006350
        /*04e8*/ 	.word	0x000000ff
        /*04ec*/ 	.word	0x00013230
        /*04f0*/ 	.short	0x010a
        /*04f2*/ 	.byte	0x18
	.zero		1


	//   ....[27]....
        /*04f4*/ 	.word	0x00006390
        /*04f8*/ 	.word	0x000000ff
        /*04fc*/ 	.word	0x00013230
        /*0500*/ 	.short	0x010a
        /*0502*/ 	.byte	0x18
	.zero		1


	//   ....[28]....
        /*0504*/ 	.word	0x000067e0
        /*0508*/ 	.word	0x000000ff
        /*050c*/ 	.word	0x00013250
        /*0510*/ 	.short	0x010a
        /*0512*/ 	.byte	0x0b
	.zero		1


	//   ....[29]....
        /*0514*/ 	.word	0x00006820
        /*0518*/ 	.word	0x000000ff
        /*051c*/ 	.word	0x00013250
        /*0520*/ 	.short	0x010a
        /*0522*/ 	.byte	0x0b
	.zero		1


	//   ....[30]....
        /*0524*/ 	.word	0x00007260
        /*0528*/ 	.word	0x00000038
        /*052c*/ 	.word	0x00000000
        /*0530*/ 	.short	0x0101
        /*0532*/ 	.byte	0x3f
	.zero		1


	//   ....[31]....
        /*0534*/ 	.word	0x0000a6a0
        /*0538*/ 	.word	0x000000ff
        /*053c*/ 	.word	0x00000000
        /*0540*/ 	.short	0x0101
        /*0542*/ 	.byte	0x06
	.zero		1


	//   ....[32]....
        /*0544*/ 	.word	0x0000ae20
        /*0548*/ 	.word	0x000000ff
        /*054c*/ 	.word	0x00013230
        /*0550*/ 	.short	0x010a
        /*0552*/ 	.byte	0x06
	.zero		1


	//   ....[33]....
        /*0554*/ 	.word	0x0000ae60
        /*0558*/ 	.word	0x000000ff
        /*055c*/ 	.word	0x00013230
        /*0560*/ 	.short	0x010a
        /*0562*/ 	.byte	0x06
	.zero		1


	//   ....[34]....
        /*0564*/ 	.word	0x0000b2b0
        /*0568*/ 	.word	0x000000ff
        /*056c*/ 	.word	0x00013250
        /*0570*/ 	.short	0x010a
        /*0572*/ 	.byte	0x0b
	.zero		1


	//   ....[35]....
        /*0574*/ 	.word	0x0000b2f0
        /*0578*/ 	.word	0x000000ff
        /*057c*/ 	.word	0x00013250
        /*0580*/ 	.short	0x010a
        /*0582*/ 	.byte	0x0b
	.zero		1


	//   ....[36]....
        /*0584*/ 	.word	0x0000d2b0
        /*0588*/ 	.word	0x00000004
        /*058c*/ 	.word	0x00000000
        /*0590*/ 	.short	0x0101
        /*0592*/ 	.byte	0x3f
	.zero		1


	//   ....[37]....
        /*0594*/ 	.word	0x0000d580
        /*0598*/ 	.word	0x000000ff
        /*059c*/ 	.word	0x00000000
        /*05a0*/ 	.short	0x0101
        /*05a2*/ 	.byte	0x06
	.zero		1


	//   ....[38]....
        /*05a4*/ 	.word	0x0000db50
        /*05a8*/ 	.word	0x000000ff
        /*05ac*/ 	.word	0x00013230
        /*05b0*/ 	.short	0x010a
        /*05b2*/ 	.byte	0x18
	.zero		1


	//   ....[39]....
        /*05b4*/ 	.word	0x0000db90
        /*05b8*/ 	.word	0x000000ff
        /*05bc*/ 	.word	0x00013230
        /*05c0*/ 	.short	0x010a
        /*05c2*/ 	.byte	0x18
	.zero		1


	//   ....[40]....
        /*05c4*/ 	.word	0x0000dfe0
        /*05c8*/ 	.word	0x000000ff
        /*05cc*/ 	.word	0x00013250
        /*05d0*/ 	.short	0x010a
        /*05d2*/ 	.byte	0x0b
	.zero		1


	//   ....[41]....
        /*05d4*/ 	.word	0x0000e020
        /*05d8*/ 	.word	0x000000ff
        /*05dc*/ 	.word	0x00013250
        /*05e0*/ 	.short	0x010a
        /*05e2*/ 	.byte	0x0b
	.zero		1


	//   ....[42]....
        /*05e4*/ 	.word	0x0000ea40
        /*05e8*/ 	.word	0x00000038
        /*05ec*/ 	.word	0x00000000
        /*05f0*/ 	.short	0x0101
        /*05f2*/ 	.byte	0x3f
	.zero		1


	//   ....[43]....
        /*05f4*/ 	.word	0x00011ea0
        /*05f8*/ 	.word	0x000000ff
        /*05fc*/ 	.word	0x00000000
        /*0600*/ 	.short	0x0101
        /*0602*/ 	.byte	0x06
	.zero		1


	//   ....[44]....
        /*0604*/ 	.word	0x00012350
        /*0608*/ 	.word	0x000000ff
        /*060c*/ 	.word	0x00013250
        /*0610*/ 	.short	0x010a
        /*0612*/ 	.byte	0x0e
	.zero		1


	//   ....[45]....
        /*0614*/ 	.word	0x00012390
        /*0618*/ 	.word	0x000000ff
        /*061c*/ 	.word	0x00013250
        /*0620*/ 	.short	0x010a
        /*0622*/ 	.byte	0x0e
	.zero		1


	//   ....[46]....
        /*0624*/ 	.word	0x00012a00
        /*0628*/ 	.word	0x000000ff
        /*062c*/ 	.word	0x00000000
        /*0630*/ 	.short	0x0101
        /*0632*/ 	.byte	0x04
	.zero		1


	//   ....[47]....
        /*0634*/ 	.word	0x00013b10
        /*0638*/ 	.word	0x00000007
        /*063c*/ 	.word	0x00000000
        /*0640*/ 	.short	0x0101
        /*0642*/ 	.byte	0x3f
	.zero		1


	//   ....[48]....
        /*0644*/ 	.word	0x00016a00
        /*0648*/ 	.word	0x00000005
        /*064c*/ 	.word	0x00013280
        /*0650*/ 	.short	0x010a
        /*0652*/ 	.byte	0x3f
	.zero		1


	//   ....[49]....
        /*0654*/ 	.word	0x00016ba0
        /*0658*/ 	.word	0x00000005
        /*065c*/ 	.word	0x00013240
        /*0660*/ 	.short	0x010a
        /*0662*/ 	.byte	0x3f
	.zero		1


	//   ....[50]....
        /*0664*/ 	.word	0x00016ec0
        /*0668*/ 	.word	0x000000ff
        /*066c*/ 	.word	0x00013220
        /*0670*/ 	.short	0x010a
        /*0672*/ 	.byte	0x29
	.zero		1


	//   ....[51]....
        /*0674*/ 	.word	0x00017180
        /*0678*/ 	.word	0x00000006
        /*067c*/ 	.word	0x00013280
        /*0680*/ 	.short	0x010a
        /*0682*/ 	.byte	0x3f
	.zero		1


	//   ....[52]....
        /*0684*/ 	.word	0x000173b0
        /*0688*/ 	.word	0x00000006
        /*068c*/ 	.word	0x00013240
        /*0690*/ 	.short	0x010a
        /*0692*/ 	.byte	0x3f
	.zero		1


	//   ....[53]....
        /*0694*/ 	.word	0x00017680
        /*0698*/ 	.word	0x0000000c
        /*069c*/ 	.word	0x00013270
        /*06a0*/ 	.short	0x010a
        /*06a2*/ 	.byte	0x3f
	.zero		1


	//   ....[54]....
        /*06a4*/ 	.word	0x000176f0
        /*06a8*/ 	.word	0x0000000c
        /*06ac*/ 	.word	0x00013260
        /*06b0*/ 	.short	0x010a
        /*06b2*/ 	.byte	0x3f
	.zero		1


	//   ....[55]....
        /*06b4*/ 	.word	0x000179b0
        /*06b8*/ 	.word	0x0000000c
        /*06bc*/ 	.word	0x00013250
        /*06c0*/ 	.short	0x0101
        /*06c2*/ 	.byte	0x3f
	.zero		1


	//   ....[56]....
        /*06c4*/ 	.word	0x00017a20
        /*06c8*/ 	.word	0x00000003
        /*06cc*/ 	.word	0x00000000
        /*06d0*/ 	.short	0x0101
        /*06d2*/ 	.byte	0x3f
	.zero		1


	//   ....[57]....
        /*06d4*/ 	.word	0x00017be0
        /*06d8*/ 	.word	0x00000002
        /*06dc*/ 	.word	0x00013270
        /*06e0*/ 	.short	0x010a
        /*06e2*/ 	.byte	0x3f
	.zero		1


	//   ....[58]....
        /*06e4*/ 	.word	0x00017c50
        /*06e8*/ 	.word	0x00000002
        /*06ec*/ 	.word	0x00013260
        /*06f0*/ 	.short	0x010a
        /*06f2*/ 	.byte	0x3f
	.zero		1


	//   ....[59]....
        /*06f4*/ 	.word	0x00017f10
        /*06f8*/ 	.word	0x00000002
        /*06fc*/ 	.word	0x00013250
        /*0700*/ 	.short	0x0101
        /*0702*/ 	.byte	0x3f
	.zero		1


	//   ....[60]....
        /*0704*/ 	.word	0x00017fa0
        /*0708*/ 	.word	0x00000000
        /*070c*/ 	.word	0x00000000
        /*0710*/ 	.short	0x0101
        /*0712*/ 	.byte	0x3f
	.zero		1


	//   ....[61]....
        /*0714*/ 	.word	0x00018c60
        /*0718*/ 	.word	0x00000006
        /*071c*/ 	.word	0x00013220
        /*0720*/ 	.short	0x010a
        /*0722*/ 	.byte	0x3f
	.zero		1


	//   ....[62]....
        /*0724*/ 	.word	0x00018e00
        /*0728*/ 	.word	0x00000005
        /*072c*/ 	.word	0x00000000
        /*0730*/ 	.short	0x010a
        /*0732*/ 	.byte	0x3f
	.zero		1


	//   ....[63]....
        /*0734*/ 	.word	0x00018e70
        /*0738*/ 	.word	0x00000009
        /*073c*/ 	.word	0x00000000
        /*0740*/ 	.short	0x010a
        /*0742*/ 	.byte	0x3f
	.zero		1


	//   ....[64]....
        /*0744*/ 	.word	0x00018ec0
        /*0748*/ 	.word	0x00000011
        /*074c*/ 	.word	0x00013260
        /*0750*/ 	.short	0x010a
        /*0752*/ 	.byte	0x3f
	.zero		1


	//   ....[65]....
        /*0754*/ 	.word	0x00018f10
        /*0758*/ 	.word	0x00000007
        /*075c*/ 	.word	0x00013260
        /*0760*/ 	.short	0x010a
        /*0762*/ 	.byte	0x3f
	.zero		1


	//   ....[66]....
        /*0764*/ 	.word	0x00018f50
        /*0768*/ 	.word	0x00000011
        /*076c*/ 	.word	0x00013280
        /*0770*/ 	.short	0x010a
        /*0772*/ 	.byte	0x3f
	.zero		1


	//   ....[67]....
        /*0774*/ 	.word	0x00018f70
        /*0778*/ 	.word	0x00000007
        /*077c*/ 	.word	0x00013280
        /*0780*/ 	.short	0x010a
        /*0782*/ 	.byte	0x3f
	.zero		1


	//   ....[68]....
        /*0784*/ 	.word	0x00018fe0
        /*0788*/ 	.word	0x00000003
        /*078c*/ 	.word	0x00013200
        /*0790*/ 	.short	0x010a
        /*0792*/ 	.byte	0x3f
	.zero		1


	//   ....[69]....
        /*0794*/ 	.word	0x00019030
        /*0798*/ 	.word	0x00000006
        /*079c*/ 	.word	0x00013230
        /*07a0*/ 	.short	0x010a
        /*07a2*/ 	.byte	0x3f
	.zero		1


	//   ....[70]....
        /*07a4*/ 	.word	0x00019090
        /*07a8*/ 	.word	0x00000039
        /*07ac*/ 	.word	0x00013230
        /*07b0*/ 	.short	0x010a
        /*07b2*/ 	.byte	0x3f
	.zero		1


	//   ....[71]....
        /*07b4*/ 	.word	0x000190f0
        /*07b8*/ 	.word	0x0000000e
        /*07bc*/ 	.word	0x00013250
        /*07c0*/ 	.short	0x010a
        /*07c2*/ 	.byte	0x3f
	.zero		1


	//   ....[72]....
        /*07c4*/ 	.word	0x00019150
        /*07c8*/ 	.word	0x0000000b
        /*07cc*/ 	.word	0x00013230
        /*07d0*/ 	.short	0x010a
        /*07d2*/ 	.byte	0x3f
	.zero		1


	//   ....[73]....
        /*07d4*/ 	.word	0x000191b0
        /*07d8*/ 	.word	0x0000000b
        /*07dc*/ 	.word	0x00013250
        /*07e0*/ 	.short	0x010a
        /*07e2*/ 	.byte	0x3f
	.zero		1


	//   ....[74]....
        /*07e4*/ 	.word	0x00019210
        /*07e8*/ 	.word	0x0000000b
        /*07ec*/ 	.word	0x00013230
        /*07f0*/ 	.short	0x010a
        /*07f2*/ 	.byte	0x3f
	.zero		1


	//   ....[75]....
        /*07f4*/ 	.word	0x00019270
        /*07f8*/ 	.word	0x0000000b
        /*07fc*/ 	.word	0x00013250
        /*0800*/ 	.short	0x010a
        /*0802*/ 	.byte	0x3f
	.zero		1


	//   ....[76]....
        /*0804*/ 	.word	0x000192d0
        /*0808*/ 	.word	0x00000003
        /*080c*/ 	.word	0x00013250
        /*0810*/ 	.short	0x010a
        /*0812*/ 	.byte	0x3f
	.zero		1


	//   ....[77]....
        /*0814*/ 	.word	0x00019420
        /*0818*/ 	.word	0x00000005
        /*081c*/ 	.word	0x00013280
        /*0820*/ 	.short	0x010a
        /*0822*/ 	.byte	0x3f
	.zero		1


	//   ....[78]....
        /*0824*/ 	.word	0x00019470
        /*0828*/ 	.word	0x00000005
        /*082c*/ 	.word	0x00013240
        /*0830*/ 	.short	0x010a
        /*0832*/ 	.byte	0x3f
	.zero		1


	//   ....[79]....
        /*0834*/ 	.word	0x000194d0
        /*0838*/ 	.word	0x00000004
        /*083c*/ 	.word	0x00013220
        /*0840*/ 	.short	0x010a
        /*0842*/ 	.byte	0x3f
	.zero		1


	//   ....[80]....
        /*0844*/ 	.word	0x00019520
        /*0848*/ 	.word	0x00000006
        /*084c*/ 	.word	0x00013280
        /*0850*/ 	.short	0x010a
        /*0852*/ 	.byte	0x3f
	.zero		1


	//   ....[81]....
        /*0854*/ 	.word	0x00019570
        /*0858*/ 	.word	0x00000006
        /*085c*/ 	.word	0x00013240
        /*0860*/ 	.short	0x010a
        /*0862*/ 	.byte	0x3f
	.zero		1


	//   ....[82]....
        /*0864*/ 	.word	0x000195c0
        /*0868*/ 	.word	0x0000000c
        /*086c*/ 	.word	0x00013270
        /*0870*/ 	.short	0x010a
        /*0872*/ 	.byte	0x3f
	.zero		1


	//   ....[83]....
        /*0874*/ 	.word	0x00019610
        /*0878*/ 	.word	0x0000000c
        /*087c*/ 	.word	0x00013260
        /*0880*/ 	.short	0x010a
        /*0882*/ 	.byte	0x3f
	.zero		1


	//   ....[84]....
        /*0884*/ 	.word	0x00019660
        /*0888*/ 	.word	0x00000002
        /*088c*/ 	.word	0x00013270
        /*0890*/ 	.short	0x010a
        /*0892*/ 	.byte	0x3f
	.zero		1


	//   ....[85]....
        /*0894*/ 	.word	0x000196b0
        /*0898*/ 	.word	0x00000002
        /*089c*/ 	.word	0x00013260
        /*08a0*/ 	.short	0x010a
        /*08a2*/ 	.byte	0x3f
	.zero		1


	//   ....[86]....
        /*08a4*/ 	.word	0x00019700
        /*08a8*/ 	.word	0x00000006
        /*08ac*/ 	.word	0x00013220
        /*08b0*/ 	.short	0x010a
        /*08b2*/ 	.byte	0x3f
	.zero		1


	//   ....[87]....
        /*08b4*/ 	.word	0x000198a0
        /*08b8*/ 	.word	0x00000005
        /*08bc*/ 	.word	0x00000000
        /*08c0*/ 	.short	0x010a
        /*08c2*/ 	.byte	0x3f
	.zero		1


	//   ....[88]....
        /*08c4*/ 	.word	0x000198f0
        /*08c8*/ 	.word	0x00000009
        /*08cc*/ 	.word	0x00000000
        /*08d0*/ 	.short	0x010a
        /*08d2*/ 	.byte	0x3f
	.zero		1


	//   ....[89]....
        /*08d4*/ 	.word	0x00019940
        /*08d8*/ 	.word	0x00000011
        /*08dc*/ 	.word	0x00013260
        /*08e0*/ 	.short	0x010a
        /*08e2*/ 	.byte	0x3f
	.zero		1


	//   ....[90]....
        /*08e4*/ 	.word	0x00019990
        /*08e8*/ 	.word	0x00000007
        /*08ec*/ 	.word	0x00013260
        /*08f0*/ 	.short	0x010a
        /*08f2*/ 	.byte	0x3f
	.zero		1


	//   ....[91]....
        /*08f4*/ 	.word	0x000199e0
        /*08f8*/ 	.word	0x00000011
        /*08fc*/ 	.word	0x00013280
        /*0900*/ 	.short	0x010a
        /*0902*/ 	.byte	0x3f
	.zero		1


	//----- nvinfo : EIATTR_NUM_MBARRIERS
	.align		4
.L_1547:
        /*0904*/ 	.byte	0x03, 0x38
        /*0906*/ 	.short	0x0016


	//----- nvinfo : EIATTR_EXIT_INSTR_OFFSETS
	.align		4
        /*0908*/ 	.byte	0x04, 0x1c
        /*090a*/ 	.short	(.L_1549 - .L_1548)


	//   ....[0]....
.L_1548:
        /*090c*/ 	.word	0x00000a70


	//   ....[1]....
        /*0910*/ 	.word	0x00014890


	//   ....[2]....
        /*0914*/ 	.word	0x00018fc0


	//----- nvinfo : EIATTR_MAX_THREADS
	.align		4
.L_1549:
        /*0918*/ 	.byte	0x04, 0x05
        /*091a*/ 	.short	(.L_1551 - .L_1550)
.L_1550:
        /*091c*/ 	.word	0x00000200
        /*0920*/ 	.word	0x00000001
        /*0924*/ 	.word	0x00000001


	//----- nvinfo : EIATTR_CRS_STACK_SIZE
	.align		4
.L_1551:
        /*0928*/ 	.byte	0x04, 0x1e
        /*092a*/ 	.short	(.L_1553 - .L_1552)
.L_1552:
        /*092c*/ 	.word	0x00000000


	//----- nvinfo : EIATTR_CBANK_PARAM_SIZE
	.align		4
.L_1553:
        /*0930*/ 	.byte	0x03, 0x19
        /*0932*/ 	.short	0x0a70


	//----- nvinfo : EIATTR_PARAM_CBANK
	.align		4
        /*0934*/ 	.byte	0x04, 0x0a
        /*0936*/ 	.short	(.L_1555 - .L_1554)
	.align		4
.L_1554:
        /*0938*/ 	.word	index@(.nv.constant0._ZN7cutlass13device_kernelIN5flash11enable_sm90INS1_16FlashAttnFwdSm90INS1_25CollectiveMainloopFwdSm90ILi2EN4cute5tupleIJNS5_1CILi1EEES8_S8_EEENS6_IJNS7_ILi192EEENS7_ILi160EEENS7_ILi64EEEEEELi64ENS_12float_e4m3_tEfNS_4arch4Sm90ELb0ELb1ELb1ELb1ELb0ELb0ELb0ELb1ELb1ELb0ELb0ELb0EEENS1_21CollectiveEpilogueFwdINS6_IJSA_SC_SB_EEES9_NS_10bfloat16_tESG_Li384ELb1ELb0ELb0ELb1EEENS1_36VarlenDynamicPersistentTileSchedulerILi192ELi160ELi384ELi128ELb0ELb0ELb1ELb1ELb0ELb1EEEEEEEEEvNT_6ParamsE)
        /*093c*/ 	.short	0x0210
        /*093e*/ 	.short	0x0a70


	//----- nvinfo : EIATTR_SW_WAR
	.align		4
.L_1555:
        /*0940*/ 	.byte	0x04, 0x36
        /*0942*/ 	.short	(.L_1557 - .L_1556)
.L_1556:
        /*0944*/ 	.word	0x00000008
.L_1557:


//--------------------- .nv.info._ZN7cutlass13device_kernelIN5flash11enable_sm90INS1_16FlashAttnFwdSm90INS1_25CollectiveMainloopFwdSm90ILi2EN4cute5tupleIJNS5_1CILi1EEES8_S8_EEENS6_IJNS7_ILi192EEENS7_ILi160EEENS7_ILi64EEEEEELi64ENS_12float_e4m3_tEfNS_4arch4Sm90ELb0ELb1ELb1ELb1ELb0ELb1ELb0ELb1ELb1ELb0ELb0ELb0EEENS1_21CollectiveEpilogueFwdINS6_IJSA_SC_SB_EEES9_NS_10bfloat16_tESG_Li384ELb1ELb0ELb0ELb1EEENS1_36VarlenDynamicPersistentTileSchedulerILi192ELi160ELi384ELi128ELb0ELb0ELb1ELb1ELb0ELb1EEEEEEEEEvNT_6ParamsE --------------------------
	.section	.nv.info._ZN7cutlass13device_kernelIN5flash11enable_sm90INS1_16FlashAttnFwdSm90INS1_25CollectiveMainloopFwdSm90ILi2EN4cute5tupleIJNS5_1CILi1EEES8_S8_EEENS6_IJNS7_ILi192EEENS7_ILi160EEENS7_ILi64EEEEEELi64ENS_12float_e4m3_tEfNS_4arch4Sm90ELb0ELb1ELb1ELb1ELb0ELb1ELb0ELb1ELb1ELb0ELb0ELb0EEENS1_21CollectiveEpilogueFwdINS6_IJSA_SC_SB_EEES9_NS_10bfloat16_tESG_Li384ELb1ELb0ELb0ELb1EEENS1_36VarlenDynamicPersistentTileSchedulerILi192ELi160ELi384ELi128ELb0ELb0ELb1ELb1ELb0ELb1EEEEEEEEEvNT_6ParamsE,"",@"SHT_CUDA_INFO"
	.sectionflags	@""
	.align	4


	//----- nvinfo : EIATTR_CUDA_API_VERSION
	.align		4
        /*0000*/ 	.byte	0x04, 0x37
        /*0002*/ 	.short	(.L_1559 - .L_1558)
.L_1558:
        /*0004*/ 	.word	0x00000082


	//----- nvinfo : EIATTR_KPARAM_INFO
	.align		4
.L_1559:
        /*0008*/ 	.byte	0x04, 0x17
        /*000a*/ 	.short	(.L_1561 - .L_1560)
.L_1560:
        /*000c*/ 	.word	0x00000000
        /*0010*/ 	.short	0x0000
        /*0012*/ 	.short	0x0070
        /*0014*/ 	.byte	0x00, 0xf0, 0x01, 0x28


	//----- nvinfo : EIATTR_SPARSE_MMA_MASK
	.align		4
.L_1561:
        /*0018*/ 	.byte	0x03, 0x50
        /*001a*/ 	.short	0x0000


	//----- nvinfo : EIATTR_MAXREG_COUNT
	.align		4
        /*001c*/ 	.byte	0x03, 0x1b
        /*001e*/ 	.short	0x0080


	//----- nvinfo : EIATTR_NUM_BARRIERS
	.align		4
        /*0020*/ 	.byte	0x02, 0x4c
        /*0022*/ 	.byte	0x10
	.zero		1


	//----- nvinfo : EIATTR_EXTERNS
	.align		4
        /*0024*/ 	.byte	0x04, 0x0f
        /*0026*/ 	.short	(.L_1563 - .L_1562)


	//   ....[0]....
	.align		4
.L_1562:
        /*0028*/ 	.word	index@(__assertfail)


	//----- nvinfo : EIATTR_ANNOTATIONS
	.align		4
.L_1563:
        /*002c*/ 	.byte	0x04, 0x55
        /*002e*/ 	.short	(.L_1565 - .L_1564)


	//   ....[0]....
.L_1564:
        /* <DEDUP_REMOVED lines=83> */


	//----- nvinfo : EIATTR_MERCURY_ISA_VERSION
	.align		4
.L_1565:
        /*0550*/ 	.byte	0x03, 0x5f
        /*0552*/ 	.short	0x0101


	//----- nvinfo : EIATTR_UNUSED_LOAD_BYTE_OFFSET
	.align		4
        /*0554*/ 	.byte	0x04, 0x44
        /*0556*/ 	.short	(.L_1567 - .L_1566)


	//   ....[0]....
.L_1566:
        /*0558*/ 	.word	0x00000ac0
        /*055c*/ 	.word	0x0000fff0


	//   ....[1]....
        /*0560*/ 	.word	0x0001ab00
        /*0564*/ 	.word	0x0000fff0


	//----- nvinfo : EIATTR_INT_WARP_WIDE_INSTR_OFFSETS
	.align		4
.L_1567:
        /*0568*/ 	.byte	0x04, 0x31
        /*056a*/ 	.short	(.L_1569 - .L_1568)


	//   ....[0]....
.L_1568:
        /*056c*/ 	.word	0x000001b0


	//   ....[1]....
        /*0570*/ 	.word	0x000001f0


	//   ....[2]....
        /*0574*/ 	.word	0x000002b0


	//   ....[3]....
        /*0578*/ 	.word	0x0001ef20


	//   ....[4]....
        /*057c*/ 	.word	0x0001efb0


	//   ....[5]....
        /*0580*/ 	.word	0x0001f670


	//   ....[6]....
        /*0584*/ 	.word	0x0001f6a0


	//   ....[7]....
        /*0588*/ 	.word	0x00020c60


	//   ....[8]....
        /*058c*/ 	.word	0x00020cf0


	//----- nvinfo : EIATTR_COOP_GROUP_MASK_REGIDS
	.align		4
.L_1569:
        /*0590*/ 	.byte	0x04, 0x29
        /*0592*/ 	.short	(.L_1571 - .L_1570)


	//   ....[0]....
.L_1570:
        /*0594*/ 	.word	0xffffffff


	//   ....[1]....
        /*0598*/ 	.word	0xffffffff


	//   ....[2]....
        /*059c*/ 	.word	0xffffffff


	//   ....[3]....
        /*05a0*/ 	.word	0xffffffff


	//   ....[4]....
        /*05a4*/ 	.word	0xffffffff


	//   ....[5]....
        /*05a8*/ 	.word	0xffffffff


	//   ....[6]....
        /*05ac*/ 	.word	0xffffffff


	//   ....[7]....
        /*05b0*/ 	.word	0xffffffff


	//   ....[8]....
        /*05b4*/ 	.word	0xffffffff


	//   ....[9]....
        /*05b8*/ 	.word	0xffffffff


	//   ....[10]....
        /*05bc*/ 	.word	0xffffffff


	//   ....[11]....
        /*05c0*/ 	.word	0xffffffff


	//   ....[12]....
        /*05c4*/ 	.word	0xffffffff


	//   ....[13]....
        /*05c8*/ 	.word	0xffffffff


	//   ....[14]....
        /*05cc*/ 	.word	0xffffffff


	//   ....[15]....
        /*05d0*/ 	.word	0xffffffff


	//   ....[16]....
        /*05d4*/ 	.word	0xffffffff


	//   ....[17]....
        /*05d8*/ 	.word	0xffffffff


	//   ....[18]....
        /*05dc*/ 	.word	0xffffffff


	//   ....[19]....
        /*05e0*/ 	.word	0xffffffff


	//   ....[20]....
        /*05e4*/ 	.word	0xffffffff


	//   ....[21]....
        /*05e8*/ 	.word	0xffffffff


	//   ....[22]....
        /*05ec*/ 	.word	0xffffffff


	//   ....[23]....
        /*05f0*/ 	.word	0xffffffff


	//   ....[24]....
        /*05f4*/ 	.word	0xffffffff


	//   ....[25]....
        /*05f8*/ 	.word	0xffffffff


	//   ....[26]....
        /*05fc*/ 	.word	0xffffffff


	//   ....[27]....
        /*0600*/ 	.word	0xffffffff


	//   ....[28]....
        /*0604*/ 	.word	0xffffffff


	//   ....[29]....
        /*0608*/ 	.word	0xffffffff


	//   ....[30]....
        /*060c*/ 	.word	0xffffffff


	//   ....[31]....
        /*0610*/ 	.word	0xffffffff


	//   ....[32]....
        /*0614*/ 	.word	0xffffffff


	//   ....[33]....
        /*0618*/ 	.word	0xffffffff


	//   ....[34]....
        /*061c*/ 	.word	0xffffffff


	//   ....[35]....
        /*0620*/ 	.word	0xffffffff


	//   ....[36]....
        /*0624*/ 	.word	0xffffffff


	//   ....[37]....
        /*0628*/ 	.word	0xffffffff


	//   ....[38]....
        /*062c*/ 	.word	0xffffffff


	//   ....[39]....
        /*0630*/ 	.word	0xffffffff


	//   ....[40]....
        /*0634*/ 	.word	0xffffffff


	//   ....[41]....
        /*0638*/ 	.word	0xffffffff


	//   ....[42]....
        /*063c*/ 	.word	0xffffffff


	//   ....[43]....
        /*0640*/ 	.word	0xffffffff


	//   ....[44]....
        /*0644*/ 	.word	0xffffffff


	//   ....[45]....
        /*0648*/ 	.word	0xffffffff


	//   ....[46]....
        /*064c*/ 	.word	0xffffffff


	//   ....[47]....
        /*0650*/ 	.word	0xffffffff


	//   ....[48]....
        /*0654*/ 	.word	0xffffffff


	//   ....[49]....
        /*0658*/ 	.word	0xffffffff


	//   ....[50]....
        /*065c*/ 	.word	0xffffffff


	//   ....[51]....
        /*0660*/ 	.word	0xffffffff


	//   ....[52]....
        /*0664*/ 	.word	0xffffffff


	//   ....[53]....
        /*0668*/ 	.word	0xffffffff


	//   ....[54]....
        /*066c*/ 	.word	0xffffffff


	//   ....[55]....
        /*0670*/ 	.word	0xffffffff


	//   ....[56]....
        /*0674*/ 	.word	0xffffffff


	//   ....[57]....
        /*0678*/ 	.word	0xffffffff


	//   ....[58]....
        /*067c*/ 	.word	0xffffffff


	//   ....[59]....
        /*0680*/ 	.word	0xffffffff


	//   ....[60]....
        /*0684*/ 	.word	0xffffffff


	//   ....[61]....
        /*0688*/ 	.word	0xffffffff


	//   ....[62]....
        /*068c*/ 	.word	0xffffffff


	//   ....[63]....
        /*0690*/ 	.word	0xffffffff


	//   ....[64]....
        /*0694*/ 	.word	0xffffffff


	//   ....[65]....
        /*0698*/ 	.word	0xffffffff


	//   ....[66]....
        /*069c*/ 	.word	0xffffffff


	//   ....[67]....
        /*06a0*/ 	.word	0xffffffff


	//   ....[68]....
        /*06a4*/ 	.word	0xffffffff


	//   ....[69]....
        /*06a8*/ 	.word	0xffffffff


	//   ....[70]....
        /*06ac*/ 	.word	0xffffffff


	//   ....[71]....
        /*06b0*/ 	.word	0xffffffff


	//   ....[72]....
        /*06b4*/ 	.word	0xffffffff


	//   ....[73]....
        /*06b8*/ 	.word	0xffffffff


	//   ....[74]....
        /*06bc*/ 	.word	0xffffffff


	//   ....[75]....
        /*06c0*/ 	.word	0xffffffff


	//   ....[76]....
        /*06c4*/ 	.word	0xffffffff


	//   ....[77]....
        /*06c8*/ 	.word	0xffffffff


	//   ....[78]....
        /*06cc*/ 	.word	0xffffffff


	//   ....[79]....
        /*06d0*/ 	.word	0xffffffff


	//   ....[80]....
        /*06d4*/ 	.word	0x0500000f


	//   ....[81]....
        /*06d8*/ 	.word	0x0500000f


	//   ....[82]....
        /*06dc*/ 	.word	0x0500000f


	//   ....[83]....
        /*06e0*/ 	.word	0x0500000f


	//   ....[84]....
        /*06e4*/ 	.word	0x0500000f


	//   ....[85]....
        /*06e8*/ 	.word	0x0500000f


	//   ....[86]....
        /*06ec*/ 	.word	0x0500000f


	//   ....[87]....
        /*06f0*/ 	.word	0x0500000f


	//   ....[88]....
        /*06f4*/ 	.word	0x0500000f


	//   ....[89]....
        /*06f8*/ 	.word	0x0500000f


	//   ....[90]....
        /*06fc*/ 	.word	0x0500000f


	//   ....[91]....
        /*0700*/ 	.word	0x0500000f


	//   ....[92]....
        /*0704*/ 	.word	0x0500000f


	//   ....[93]....
        /*0708*/ 	.word	0x0500000f


	//   ....[94]....
        /*070c*/ 	.word	0x0500000f


	//   ....[95]....
        /*0710*/ 	.word	0x0500000f


	//   ....[96]....
        /*0714*/ 	.word	0x0500000f


	//   ....[97]....
        /*0718*/ 	.word	0x0500000f


	//   ....[98]....
        /*071c*/ 	.word	0x0500000f


	//   ....[99]....
        /*0720*/ 	.word	0x0500000f


	//   ....[100]....
        /*0724*/ 	.word	0x0500000f


	//   ....[101]....
        /*0728*/ 	.word	0x0500000f


	//   ....[102]....
        /*072c*/ 	.word	0x0500000f


	//   ....[103]....
        /*0730*/ 	.word	0x0500000f


	//   ....[104]....
        /*0734*/ 	.word	0x0500000f


	//   ....[105]....
        /*0738*/ 	.word	0x0500000f


	//   ....[106]....
        /*073c*/ 	.word	0x0500000f


	//   ....[107]....
        /*0740*/ 	.word	0x0500000f


	//----- nvinfo : EIATTR_COOP_GROUP_INSTR_OFFSETS
	.align		4
.L_1571:
        /*0744*/ 	.byte	0x04, 0x28
        /*0746*/ 	.short	(.L_1573 - .L_1572)


	//   ....[0]....
.L_1572:
        /*0748*/ 	.word	0x00000060


	//   ....[1]....
        /*074c*/ 	.word	0x000001c0


	//   ....[2]....
        /*0750*/ 	.word	0x000002c0


	//   ....[3]....
        /*0754*/ 	.word	0x00000430


	//   ....[4]....
        /*0758*/ 	.word	0x00000590


	//   ....[5]....
        /*075c*/ 	.word	0x000006b0


	//   ....[6]....
        /*0760*/ 	.word	0x00000810


	//   ....[7]....
        /*0764*/ 	.word	0x00005710


	//   ....[8]....
        /*0768*/ 	.word	0x0000b6a0


	//   ....[9]....
        /*076c*/ 	.word	0x0000b7b0


	//   ....[10]....
        /*0770*/ 	.word	0x0000c1c0


	//   ....[11]....
        /*0774*/ 	.word	0x0000c260


	//   ....[12]....
        /*0778*/ 	.word	0x00010670


	//   ....[13]....
        /*077c*/ 	.word	0x00010820


	//   ....[14]....
        /*0780*/ 	.word	0x00010e50


	//   ....[15]....
        /*0784*/ 	.word	0x00010eb0


	//   ....[16]....
        /*0788*/ 	.word	0x00013c70


	//   ....[17]....
        /*078c*/ 	.word	0x00013c90


	//   ....[18]....
        /*0790*/ 	.word	0x00013cd0


	//   ....[19]....
        /*0794*/ 	.word	0x00013cf0


	//   ....[20]....
        /*0798*/ 	.word	0x00018530


	//   ....[21]....
        /*079c*/ 	.word	0x00018630


	//   ....[22]....
        /*07a0*/ 	.word	0x00018f70


	//   ....[23]....
        /*07a4*/ 	.word	0x00018fd0


	//   ....[24]....
        /*07a8*/ 	.word	0x0001a460


	//   ....[25]....
        /*07ac*/ 	.word	0x0001a480


	//   ....[26]....
        /*07b0*/ 	.word	0x0001a580


	//   ....[27]....
        /*07b4*/ 	.word	0x0001a640


	//   ....[28]....
        /*07b8*/ 	.word	0x0001b100


	//   ....[29]....
        /*07bc*/ 	.word	0x0001b110


	//   ....[30]....
        /*07c0*/ 	.word	0x0001b120


	//   ....[31]....
        /*07c4*/ 	.word	0x0001b130


	//   ....[32]....
        /*07c8*/ 	.word	0x0001b140


	//   ....[33]....
        /*07cc*/ 	.word	0x0001b150


	//   ....[34]....
        /*07d0*/ 	.word	0x0001b170


	//   ....[35]....
        /*07d4*/ 	.word	0x0001b180


	//   ....[36]....
        /*07d8*/ 	.word	0x0001b1b0


	//   ....[37]....
        /*07dc*/ 	.word	0x0001b1c0


	//   ....[38]....
        /*07e0*/ 	.word	0x0001b1f0


	//   ....[39]....
        /*07e4*/ 	.word	0x0001b200


	//   ....[40]....
        /*07e8*/ 	.word	0x0001b220


	//   ....[41]....
        /*07ec*/ 	.word	0x0001b240


	//   ....[42]....
        /*07f0*/ 	.word	0x0001b250


	//   ....[43]....
        /*07f4*/ 	.word	0x0001b270


	//   ....[44]....
        /*07f8*/ 	.word	0x0001c7b0


	//   ....[45]....
        /*07fc*/ 	.word	0x0001c980


	//   ....[46]....
        /*0800*/ 	.word	0x0001c9b0


	//   ....[47]....
        /*0804*/ 	.word	0x0001c9e0


	//   ....[48]....
        /*0808*/ 	.word	0x0001ca10


	//   ....[49]....
        /*080c*/ 	.word	0x0001ca40


	//   ....[50]....
        /*0810*/ 	.word	0x0001ca70


	//   ....[51]....
        /*0814*/ 	.word	0x0001cbe0


	//   ....[52]....
        /*0818*/ 	.word	0x0001cc10


	//   ....[53]....
        /*081c*/ 	.word	0x0001cc40


	//   ....[54]....
        /*0820*/ 	.word	0x0001cc70


	//   ....[55]....
        /*0824*/ 	.word	0x0001cca0


	//   ....[56]....
        /*0828*/ 	.word	0x0001ccd0


	//   ....[57]....
        /*082c*/ 	.word	0x0001cd80


	//   ....[58]....
        /*0830*/ 	.word	0x0001cde0


	//   ....[59]....
        /*0834*/ 	.word	0x0001ce80


	//   ....[60]....
        /*0838*/ 	.word	0x0001df10


	//   ....[61]....
        /*083c*/ 	.word	0x0001f800


	//   ....[62]....
        /*0840*/ 	.word	0x00021460


	//   ....[63]....
        /*0844*/ 	.word	0x000214b0


	//   ....[64]....
        /*0848*/ 	.word	0x000214e0


	//   ....[65]....
        /*084c*/ 	.word	0x00021510


	//   ....[66]....
        /*0850*/ 	.word	0x00021520


	//   ....[67]....
        /*0854*/ 	.word	0x00021550


	//   ....[68]....
        /*0858*/ 	.word	0x00021580


	//   ....[69]....
        /*085c*/ 	.word	0x000215b0


	//   ....[70]....
        /*0860*/ 	.word	0x00021730


	//   ....[71]....
        /*0864*/ 	.word	0x00021760


	//   ....[72]....
        /*0868*/ 	.word	0x00021790


	//   ....[73]....
        /*086c*/ 	.word	0x000217c0


	//   ....[74]....
        /*0870*/ 	.word	0x000217f0


	//   ....[75]....
        /*0874*/ 	.word	0x00021820


	//   ....[76]....
        /*0878*/ 	.word	0x000218e0


	//   ....[77]....
        /*087c*/ 	.word	0x00021900


	//   ....[78]....
        /*0880*/ 	.word	0x00021970


	//   ....[79]....
        /*0884*/ 	.word	0x00022010


	//   ....[80]....
        /*0888*/ 	.word	0x00022480


	//   ....[81]....
        /*088c*/ 	.word	0x00022520


	//   ....[82]....
        /*0890*/ 	.word	0x000225c0


	//   ....[83]....
        /*0894*/ 	.word	0x00022660


	//   ....[84]....
        /*0898*/ 	.word	0x00022740


	//   ....[85]....
        /*089c*/ 	.word	0x000227e0


	//   ....[86]....
        /*08a0*/ 	.word	0x00022880


	//   ....[87]....
        /*08a4*/ 	.word	0x00022920


	//   ....[88]....
        /*08a8*/ 	.word	0x00022cc0


	//   ....[89]....
        /*08ac*/ 	.word	0x00022fa0


	//   ....[90]....
        /*08b0*/ 	.word	0x00023390


	//   ....[91]....
        /*08b4*/ 	.word	0x00023430


	//   ....[92]....
        /*08b8*/ 	.word	0x00023550


	//   ....[93]....
        /*08bc*/ 	.word	0x000235c0


	//   ....[94]....
        /*08c0*/ 	.word	0x00023630


	//   ....[95]....
        /*08c4*/ 	.word	0x000236a0


	//   ....[96]....
        /*08c8*/ 	.word	0x00023710


	//   ....[97]....
        /*08cc*/ 	.word	0x00023790


	//   ....[98]....
        /*08d0*/ 	.word	0x00023820


	//   ....[99]....
        /*08d4*/ 	.word	0x000238b0


	//   ....[100]....
        /*08d8*/ 	.word	0x00023920


	//   ....[101]....
        /*08dc*/ 	.word	0x00023990


	//   ....[102]....
        /*08e0*/ 	.word	0x00023a00


	//   ....[103]....
        /*08e4*/ 	.word	0x00023a80


	//   ....[104]....
        /*08e8*/ 	.word	0x00023af0


	//   ....[105]....
        /*08ec*/ 	.word	0x00023b90


	//   ....[106]....
        /*08f0*/ 	.word	0x00023c20


	//   ....[107]....
        /*08f4*/ 	.word	0x00023d40


	//----- nvinfo : EIATTR_REG_RECONFIG
	.align		4
.L_1573:
        /*08f8*/ 	.byte	0x01, 0x54
	.zero		2


	//----- nvinfo : EIATTR_SYSCALL_OFFSETS
	.align		4
        /*08fc*/ 	.byte	0x04, 0x46
        /*08fe*/ 	.short	(.L_1575 - .L_1574)


	//   ....[0]....
.L_1574:
        /*0900*/ 	.word	0x00001a10


	//   ....[1]....
        /*0904*/ 	.word	0x00001b60


	//   ....[2]....
        /*0908*/ 	.word	0x00005880


	//   ....[3]....
        /*090c*/ 	.word	0x00005e90


	//   ....[4]....
        /*0910*/ 	.word	0x0001f130


	//   ....[5]....
        /*0914*/ 	.word	0x0001f280


	//   ....[6]....
        /*0918*/ 	.word	0x0001f3b0


	//   ....[7]....
        /*091c*/ 	.word	0x0001f4e0


	//----- nvinfo : EIATTR_MBARRIER_INSTR_OFFSETS
	.align		4
.L_1575:
        /*0920*/ 	.byte	0x04, 0x39
        /*0922*/ 	.short	(.L_1577 - .L_1576)


	//   ....[0]....
.L_1576:
        /*0924*/ 	.word	0x000002e0
        /*0928*/ 	.word	0x000000ff
        /*092c*/ 	.word	0x00013200
        /*0930*/ 	.short	0x0100
        /*0932*/ 	.byte	0x08
	.zero		1


	//   ....[1]....
        /*0934*/ 	.word	0x000002f0
        /*0938*/ 	.word	0x000000ff
        /*093c*/ 	.word	0x00013220
        /*0940*/ 	.short	0x0100
        /*0942*/ 	.byte	0x08
	.zero		1


	//   ....[2]....
        /*0944*/ 	.word	0x000003e0
        /*0948*/ 	.word	0x000000ff
        /*094c*/ 	.word	0x00013230
        /*0950*/ 	.short	0x0100
        /*0952*/ 	.byte	0x08
	.zero		1


	//   ....[3]....
        /*0954*/ 	.word	0x000003f0
        /*0958*/ 	.word	0x000000ff
        /*095c*/ 	.word	0x00013240
        /*0960*/ 	.short	0x0100
        /*0962*/ 	.byte	0x08
	.zero		1


	//   ....[4]....
        /*0964*/ 	.word	0x00000400
        /*0968*/ 	.word	0x000000ff
        /*096c*/ 	.word	0x00013238
        /*0970*/ 	.short	0x0100
        /*0972*/ 	.byte	0x08
	.zero		1


	//   ....[5]....
        /*0974*/ 	.word	0x00000410
        /*0978*/ 	.word	0x000000ff
        /*097c*/ 	.word	0x00013248
        /*0980*/ 	.short	0x0100
        /*0982*/ 	.byte	0x08
	.zero		1


	//   ....[6]....
        /*0984*/ 	.word	0x00000540
        /*0988*/ 	.word	0x000000ff
        /*098c*/ 	.word	0x00013250
        /*0990*/ 	.short	0x0100
        /*0992*/ 	.byte	0x08
	.zero		1


	//   ....[7]....
        /*0994*/ 	.word	0x00000550
        /*0998*/ 	.word	0x000000ff
        /*099c*/ 	.word	0x00013260
        /*09a0*/ 	.short	0x0100
        /*09a2*/ 	.byte	0x08
	.zero		1


	//   ....[8]....
        /*09a4*/ 	.word	0x00000560
        /*09a8*/ 	.word	0x000000ff
        /*09ac*/ 	.word	0x00013258
        /*09b0*/ 	.short	0x0100
        /*09b2*/ 	.byte	0x08
	.zero		1


	//   ....[9]....
        /*09b4*/ 	.word	0x00000570
        /*09b8*/ 	.word	0x000000ff
        /*09bc*/ 	.word	0x00013268
        /*09c0*/ 	.short	0x0100
        /*09c2*/ 	.byte	0x08
	.zero		1


	//   ....[10]....
        /*09c4*/ 	.word	0x00000660
        /*09c8*/ 	.word	0x000000ff
        /*09cc*/ 	.word	0x00013270
        /*09d0*/ 	.short	0x0100
        /*09d2*/ 	.byte	0x06
	.zero		1


	//   ....[11]....
        /*09d4*/ 	.word	0x00000670
        /*09d8*/ 	.word	0x000000ff
        /*09dc*/ 	.word	0x00013280
        /*09e0*/ 	.short	0x0100
        /*09e2*/ 	.byte	0x06
	.zero		1


	//   ....[12]....
        /*09e4*/ 	.word	0x00000680
        /*09e8*/ 	.word	0x000000ff
        /*09ec*/ 	.word	0x00013278
        /*09f0*/ 	.short	0x0100
        /*09f2*/ 	.byte	0x06
	.zero		1


	//   ....[13]....
        /*09f4*/ 	.word	0x00000690
        /*09f8*/ 	.word	0x000000ff
        /*09fc*/ 	.word	0x00013288
        /*0a00*/ 	.short	0x0100
        /*0a02*/ 	.byte	0x06
	.zero		1


	//   ....[14]....
        /*0a04*/ 	.word	0x000007c0
        /*0a08*/ 	.word	0x000000ff
        /*0a0c*/ 	.word	0x00013290
        /*0a10*/ 	.short	0x0100
        /*0a12*/ 	.byte	0x08
	.zero		1


	//   ....[15]....
        /*0a14*/ 	.word	0x000007d0
        /*0a18*/ 	.word	0x000000ff
        /*0a1c*/ 	.word	0x000132a0
        /*0a20*/ 	.short	0x0100
        /*0a22*/ 	.byte	0x08
	.zero		1


	//   ....[16]....
        /*0a24*/ 	.word	0x000007e0
        /*0a28*/ 	.word	0x000000ff
        /*0a2c*/ 	.word	0x00013298
        /*0a30*/ 	.short	0x0100
        /*0a32*/ 	.byte	0x08
	.zero		1


	//   ....[17]....
        /*0a34*/ 	.word	0x000007f0
        /*0a38*/ 	.word	0x000000ff
        /*0a3c*/ 	.word	0x000132a8
        /*0a40*/ 	.short	0x0100
        /*0a42*/ 	.byte	0x08
	.zero		1


	//   ....[18]....
        /*0a44*/ 	.word	0x00000920
        /*0a48*/ 	.word	0x000000ff
        /*0a4c*/ 	.word	0x000132b0
        /*0a50*/ 	.short	0x0100
        /*0a52*/ 	.byte	0x08
	.zero		1


	//   ....[19]....
        /*0a54*/ 	.word	0x00000930
        /*0a58*/ 	.word	0x000000ff
        /*0a5c*/ 	.word	0x000132c0
        /*0a60*/ 	.short	0x0100
        /*0a62*/ 	.byte	0x08
	.zero		1


	//   ....[20]....
        /*0a64*/ 	.word	0x00000940
        /*0a68*/ 	.word	0x000000ff
        /*0a6c*/ 	.word	0x000132b8
        /*0a70*/ 	.short	0x0100
        /*0a72*/ 	.byte	0x08
	.zero		1


	//   ....[21]....
        /*0a74*/ 	.word	0x00000950
        /*0a78*/ 	.word	0x000000ff
        /*0a7c*/ 	.word	0x000132c8
        /*0a80*/ 	.short	0x0100
        /*0a82*/ 	.byte	0x08
	.zero		1


	//   ....[22]....
        /*0a84*/ 	.word	0x000028c0
        /*0a88*/ 	.word	0x00000048
        /*0a8c*/ 	.word	0x00013290
        /*0a90*/ 	.short	0x010a
        /*0a92*/ 	.byte	0x3f
	.zero		1


	//   ....[23]....
        /*0a94*/ 	.word	0x00003a60
        /*0a98*/ 	.word	0x00000048
        /*0a9c*/ 	.word	0x00013290
        /*0aa0*/ 	.short	0x010a
        /*0aa2*/ 	.byte	0x3f
	.zero		1


	//   ....[24]....
        /*0aa4*/ 	.word	0x00004b80
        /*0aa8*/ 	.word	0x00000048
        /*0aac*/ 	.word	0x00013290
        /*0ab0*/ 	.short	0x010a
        /*0ab2*/ 	.byte	0x3f
	.zero		1


	//   ....[25]....
        /*0ab4*/ 	.word	0x00004d60
        /*0ab8*/ 	.word	0x00000004
        /*0abc*/ 	.word	0x00000000
        /*0ac0*/ 	.short	0x0101
        /*0ac2*/ 	.byte	0x3f
	.zero		1


	//   ....[26]....
        /*0ac4*/ 	.word	0x00004da0
        /*0ac8*/ 	.word	0x00000048
        /*0acc*/ 	.word	0x000132b0
        /*0ad0*/ 	.short	0x010a
        /*0ad2*/ 	.byte	0x3f
	.zero		1


	//   ....[27]....
        /*0ad4*/ 	.word	0x00005020
        /*0ad8*/ 	.word	0x00000048
        /*0adc*/ 	.word	0x00000000
        /*0ae0*/ 	.short	0x0101
        /*0ae2*/ 	.byte	0x3f
	.zero		1


	//   ....[28]....
        /*0ae4*/ 	.word	0x00005bc0
        /*0ae8*/ 	.word	0x00000012
        /*0aec*/ 	.word	0x00013200
        /*0af0*/ 	.short	0x010a
        /*0af2*/ 	.byte	0x3f
	.zero		1


	//   ....[29]....
        /*0af4*/ 	.word	0x00005c10
        /*0af8*/ 	.word	0x00000012
        /*0afc*/ 	.word	0x00013200
        /*0b00*/ 	.short	0x010a
        /*0b02*/ 	.byte	0x3f
	.zero		1


	//   ....[30]....
        /*0b04*/ 	.word	0x00006510
        /*0b08*/ 	.word	0x00000012
        /*0b0c*/ 	.word	0x00013200
        /*0b10*/ 	.short	0x010a
        /*0b12*/ 	.byte	0x3f
	.zero		1


	//   ....[31]....
        /*0b14*/ 	.word	0x00007a60
        /*0b18*/ 	.word	0x00000012
        /*0b1c*/ 	.word	0x00013200
        /*0b20*/ 	.short	0x010a
        /*0b22*/ 	.byte	0x3f
	.zero		1


	//   ....[32]....
        /*0b24*/ 	.word	0x00008b80
        /*0b28*/ 	.word	0x0000000d
        /*0b2c*/ 	.word	0x00013230
        /*0b30*/ 	.short	0x010a
        /*0b32*/ 	.byte	0x3f
	.zero		1


	//   ....[33]....
        /*0b34*/ 	.word	0x00008c30
        /*0b38*/ 	.word	0x0000000d
        /*0b3c*/ 	.word	0x00013230
        /*0b40*/ 	.short	0x010a
        /*0b42*/ 	.byte	0x3f
	.zero		1


	//   ....[34]....
        /*0b44*/ 	.word	0x00009870
        /*0b48*/ 	.word	0x00000018
        /*0b4c*/ 	.word	0x00000000
        /*0b50*/ 	.short	0x0101
        /*0b52*/ 	.byte	0x3f
	.zero		1


	//   ....[35]....
        /*0b54*/ 	.word	0x0000d520
        /*0b58*/ 	.word	0x00000008
        /*0b5c*/ 	.word	0x00013230
        /*0b60*/ 	.short	0x010a
        /*0b62*/ 	.byte	0x3f
	.zero		1


	//   ....[36]....
        /*0b64*/ 	.word	0x0000d5b0
        /*0b68*/ 	.word	0x00000008
        /*0b6c*/ 	.word	0x00013230
        /*0b70*/ 	.short	0x010a
        /*0b72*/ 	.byte	0x3f
	.zero		1


	//   ....[37]....
        /*0b74*/ 	.word	0x0000db70
        /*0b78*/ 	.word	0x00000014
        /*0b7c*/ 	.word	0x00013250
        /*0b80*/ 	.short	0x010a
        /*0b82*/ 	.byte	0x3f
	.zero		1


	//   ....[38]....
        /*0b84*/ 	.word	0x0000dbc0
        /*0b88*/ 	.word	0x00000014
        /*0b8c*/ 	.word	0x00013250
        /*0b90*/ 	.short	0x010a
        /*0b92*/ 	.byte	0x3f
	.zero		1


	//   ....[39]....
        /*0b94*/ 	.word	0x0000e660
        /*0b98*/ 	.word	0x00000038
        /*0b9c*/ 	.word	0x00000000
        /*0ba0*/ 	.short	0x0101
        /*0ba2*/ 	.byte	0x3f
	.zero		1


	//   ....[40]....
        /*0ba4*/ 	.word	0x00011c20
        /*0ba8*/ 	.word	0x00000014
        /*0bac*/ 	.word	0x00000000
        /*0bb0*/ 	.short	0x0101
        /*0bb2*/ 	.byte	0x3f
	.zero		1


	//   ....[41]....
        /*0bb4*/ 	.word	0x000124d0
        /*0bb8*/ 	.word	0x00000003
        /*0bbc*/ 	.word	0x00013230
        /*0bc0*/ 	.short	0x010a
        /*0bc2*/ 	.byte	0x3f
	.zero		1


	//   ....[42]....
        /*0bc4*/ 	.word	0x00012560
        /*0bc8*/ 	.word	0x00000003
        /*0bcc*/ 	.word	0x00013230
        /*0bd0*/ 	.short	0x010a
        /*0bd2*/ 	.byte	0x3f
	.zero		1


	//   ....[43]....
        /*0bd4*/ 	.word	0x00012b20
        /*0bd8*/ 	.word	0x0000000e
        /*0bdc*/ 	.word	0x00013250
        /*0be0*/ 	.short	0x010a
        /*0be2*/ 	.byte	0x3f
	.zero		1


	//   ....[44]....
        /*0be4*/ 	.word	0x00012b70
        /*0be8*/ 	.word	0x0000000e
        /*0bec*/ 	.word	0x00013250
        /*0bf0*/ 	.short	0x010a
        /*0bf2*/ 	.byte	0x3f
	.zero		1


	//   ....[45]....
        /*0bf4*/ 	.word	0x00014580
        /*0bf8*/ 	.word	0x0000000f
        /*0bfc*/ 	.word	0x00000000
        /*0c00*/ 	.short	0x0101
        /*0c02*/ 	.byte	0x3f
	.zero		1


	//   ....[46]....
        /*0c04*/ 	.word	0x00014e40
        /*0c08*/ 	.word	0x0000000e
        /*0c0c*/ 	.word	0x00000000
        /*0c10*/ 	.short	0x0101
        /*0c12*/ 	.byte	0x3f
	.zero		1


	//   ....[47]....
        /*0c14*/ 	.word	0x00015510
        /*0c18*/ 	.word	0x00000003
        /*0c1c*/ 	.word	0x00013230
        /*0c20*/ 	.short	0x010a
        /*0c22*/ 	.byte	0x3f
	.zero		1


	//   ....[48]....
        /*0c24*/ 	.word	0x000155a0
        /*0c28*/ 	.word	0x00000003
        /*0c2c*/ 	.word	0x00013230
        /*0c30*/ 	.short	0x010a
        /*0c32*/ 	.byte	0x3f
	.zero		1


	//   ....[49]....
        /*0c34*/ 	.word	0x00015b60
        /*0c38*/ 	.word	0x0000000e
        /*0c3c*/ 	.word	0x00013250
        /*0c40*/ 	.short	0x010a
        /*0c42*/ 	.byte	0x3f
	.zero		1


	//   ....[50]....
        /*0c44*/ 	.word	0x00015bb0
        /*0c48*/ 	.word	0x0000000e
        /*0c4c*/ 	.word	0x00013250
        /*0c50*/ 	.short	0x010a
        /*0c52*/ 	.byte	0x3f
	.zero		1


	//   ....[51]....
        /*0c54*/ 	.word	0x00016620
        /*0c58*/ 	.word	0x00000003
        /*0c5c*/ 	.word	0x00000000
        /*0c60*/ 	.short	0x0101
        /*0c62*/ 	.byte	0x3f
	.zero		1


	//   ....[52]....
        /*0c64*/ 	.word	0x00019c00
        /*0c68*/ 	.word	0x0000000e
        /*0c6c*/ 	.word	0x00000000
        /*0c70*/ 	.short	0x0101
        /*0c72*/ 	.byte	0x3f
	.zero		1


	//   ....[53]....
        /*0c74*/ 	.word	0x0001a150
        /*0c78*/ 	.word	0x0000000d
        /*0c7c*/ 	.word	0x00013250
        /*0c80*/ 	.short	0x010a
        /*0c82*/ 	.byte	0x3f
	.zero		1


	//   ....[54]....
        /*0c84*/ 	.word	0x0001a1a0
        /*0c88*/ 	.word	0x0000000d
        /*0c8c*/ 	.word	0x00013250
        /*0c90*/ 	.short	0x010a
        /*0c92*/ 	.byte	0x3f
	.zero		1


	//   ....[55]....
        /*0c94*/ 	.word	0x0001aa40
        /*0c98*/ 	.word	0x00000002
        /*0c9c*/ 	.word	0x00000000
        /*0ca0*/ 	.short	0x0101
        /*0ca2*/ 	.byte	0x3f
	.zero		1


	//   ....[56]....
        /*0ca4*/ 	.word	0x0001ba40
        /*0ca8*/ 	.word	0x00000000
        /*0cac*/ 	.word	0x00000000
        /*0cb0*/ 	.short	0x0101
        /*0cb2*/ 	.byte	0x3f
	.zero		1


	//   ....[57]....
        /*0cb4*/ 	.word	0x0001e020
        /*0cb8*/ 	.word	0x00000008
        /*0cbc*/ 	.word	0x00013220
        /*0cc0*/ 	.short	0x010a
        /*0cc2*/ 	.byte	0x3f
	.zero		1


	//   ....[58]....
        /*0cc4*/ 	.word	0x0001e0d0
        /*0cc8*/ 	.word	0x00000009
        /*0ccc*/ 	.word	0x000132a0
        /*0cd0*/ 	.short	0x010a
        /*0cd2*/ 	.byte	0x3f
	.zero		1


	//   ....[59]....
        /*0cd4*/ 	.word	0x0001e300
        /*0cd8*/ 	.word	0x00000009
        /*0cdc*/ 	.word	0x000132c0
        /*0ce0*/ 	.short	0x010a
        /*0ce2*/ 	.byte	0x3f
	.zero		1


	//   ....[60]....
        /*0ce4*/ 	.word	0x0001e650
        /*0ce8*/ 	.word	0x00000009
        /*0cec*/ 	.word	0x000132a0
        /*0cf0*/ 	.short	0x010a
        /*0cf2*/ 	.byte	0x3f
	.zero		1


	//   ....[61]....
        /*0cf4*/ 	.word	0x0001e870
        /*0cf8*/ 	.word	0x00000009
        /*0cfc*/ 	.word	0x000132c0
        /*0d00*/ 	.short	0x010a
        /*0d02*/ 	.byte	0x3f
	.zero		1


	//   ....[62]....
        /*0d04*/ 	.word	0x0001fa10
        /*0d08*/ 	.word	0x00000005
        /*0d0c*/ 	.word	0x00013280
        /*0d10*/ 	.short	0x010a
        /*0d12*/ 	.byte	0x3f
	.zero		1


	//   ....[63]....
        /*0d14*/ 	.word	0x0001fbd0
        /*0d18*/ 	.word	0x00000005
        /*0d1c*/ 	.word	0x00013240
        /*0d20*/ 	.short	0x010a
        /*0d22*/ 	.byte	0x3f
	.zero		1


	//   ....[64]....
        /*0d24*/ 	.word	0x0001ff30
        /*0d28*/ 	.word	0x0000001d
        /*0d2c*/ 	.word	0x00013220
        /*0d30*/ 	.short	0x010a
        /*0d32*/ 	.byte	0x3f
	.zero		1


	//   ....[65]....
        /*0d34*/ 	.word	0x000201b0
        /*0d38*/ 	.word	0x00000005
        /*0d3c*/ 	.word	0x00013280
        /*0d40*/ 	.short	0x010a
        /*0d42*/ 	.byte	0x3f
	.zero		1


	//   ....[66]....
        /*0d44*/ 	.word	0x00020400
        /*0d48*/ 	.word	0x00000005
        /*0d4c*/ 	.word	0x00013240
        /*0d50*/ 	.short	0x010a
        /*0d52*/ 	.byte	0x3f
	.zero		1


	//   ....[67]....
        /*0d54*/ 	.word	0x000206c0
        /*0d58*/ 	.word	0x0000000d
        /*0d5c*/ 	.word	0x00013270
        /*0d60*/ 	.short	0x010a
        /*0d62*/ 	.byte	0x3f
	.zero		1


	//   ....[68]....
        /*0d64*/ 	.word	0x00020740
        /*0d68*/ 	.word	0x0000000d
        /*0d6c*/ 	.word	0x00013260
        /*0d70*/ 	.short	0x010a
        /*0d72*/ 	.byte	0x3f
	.zero		1


	//   ....[69]....
        /*0d74*/ 	.word	0x00020b70
        /*0d78*/ 	.word	0x0000000d
        /*0d7c*/ 	.word	0x00013250
        /*0d80*/ 	.short	0x0101
        /*0d82*/ 	.byte	0x3f
	.zero		1


	//   ....[70]....
        /*0d84*/ 	.word	0x00020bd0
        /*0d88*/ 	.word	0x00000003
        /*0d8c*/ 	.word	0x00000000
        /*0d90*/ 	.short	0x0101
        /*0d92*/ 	.byte	0x3f
	.zero		1


	//   ....[71]....
        /*0d94*/ 	.word	0x00020d90
        /*0d98*/ 	.word	0x00000000
        /*0d9c*/ 	.word	0x00013270
        /*0da0*/ 	.short	0x010a
        /*0da2*/ 	.byte	0x3f
	.zero		1


	//   ....[72]....
        /*0da4*/ 	.word	0x00020e00
        /*0da8*/ 	.word	0x00000000
        /*0dac*/ 	.word	0x00013260
        /*0db0*/ 	.short	0x010a
        /*0db2*/ 	.byte	0x3f
	.zero		1


	//   ....[73]....
        /*0db4*/ 	.word	0x00021230
        /*0db8*/ 	.word	0x00000000
        /*0dbc*/ 	.word	0x00013250
        /*0dc0*/ 	.short	0x0101
        /*0dc2*/ 	.byte	0x3f
	.zero		1


	//   ....[74]....
        /*0dc4*/ 	.word	0x000212c0
        /*0dc8*/ 	.word	0x00000002
        /*0dcc*/ 	.word	0x00000000
        /*0dd0*/ 	.short	0x0101
        /*0dd2*/ 	.byte	0x3f
	.zero		1


	//   ....[75]....
        /*0dd4*/ 	.word	0x00021f90
        /*0dd8*/ 	.word	0x00000008
        /*0ddc*/ 	.word	0x00013220
        /*0de0*/ 	.short	0x010a
        /*0de2*/ 	.byte	0x3f
	.zero		1


	//   ....[76]....
        /*0de4*/ 	.word	0x00022120
        /*0de8*/ 	.word	0x00000006
        /*0dec*/ 	.word	0x00000000
        /*0df0*/ 	.short	0x010a
        /*0df2*/ 	.byte	0x3f
	.zero		1


	//   ....[77]....
        /*0df4*/ 	.word	0x00022190
        /*0df8*/ 	.word	0x00000007
        /*0dfc*/ 	.word	0x00000000
        /*0e00*/ 	.short	0x010a
        /*0e02*/ 	.byte	0x3f
	.zero		1


	//   ....[78]....
        /*0e04*/ 	.word	0x000221e0
        /*0e08*/ 	.word	0x00000002
        /*0e0c*/ 	.word	0x00013260
        /*0e10*/ 	.short	0x010a
        /*0e12*/ 	.byte	0x3f
	.zero		1


	//   ....[79]....
        /*0e14*/ 	.word	0x00022230
        /*0e18*/ 	.word	0x00000005
        /*0e1c*/ 	.word	0x00013260
        /*0e20*/ 	.short	0x010a
        /*0e22*/ 	.byte	0x3f
	.zero		1


	//   ....[80]....
        /*0e24*/ 	.word	0x00022270
        /*0e28*/ 	.word	0x00000002
        /*0e2c*/ 	.word	0x00013280
        /*0e30*/ 	.short	0x010a
        /*0e32*/ 	.byte	0x3f
	.zero		1


	//   ....[81]....
        /*0e34*/ 	.word	0x00022290
        /*0e38*/ 	.word	0x00000005
        /*0e3c*/ 	.word	0x00013280
        /*0e40*/ 	.short	0x010a
        /*0e42*/ 	.byte	0x3f
	.zero		1


	//   ....[82]....
        /*0e44*/ 	.word	0x000222f0
        /*0e48*/ 	.word	0x00000048
        /*0e4c*/ 	.word	0x00013290
        /*0e50*/ 	.short	0x010a
        /*0e52*/ 	.byte	0x3f
	.zero		1


	//   ....[83]....
        /*0e54*/ 	.word	0x00022340
        /*0e58*/ 	.word	0x00000048
        /*0e5c*/ 	.word	0x00013290
        /*0e60*/ 	.short	0x010a
        /*0e62*/ 	.byte	0x3f
	.zero		1


	//   ....[84]....
        /*0e64*/ 	.word	0x00022390
        /*0e68*/ 	.word	0x00000048
        /*0e6c*/ 	.word	0x00013290
        /*0e70*/ 	.short	0x010a
        /*0e72*/ 	.byte	0x3f
	.zero		1


	//   ....[85]....
        /*0e74*/ 	.word	0x000223e0
        /*0e78*/ 	.word	0x00000048
        /*0e7c*/ 	.word	0x000132b0
        /*0e80*/ 	.short	0x010a
        /*0e82*/ 	.byte	0x3f
	.zero		1


	//   ....[86]....
        /*0e84*/ 	.word	0x000226a0
        /*0e88*/ 	.word	0x00000012
        /*0e8c*/ 	.word	0x00013200
        /*0e90*/ 	.short	0x010a
        /*0e92*/ 	.byte	0x3f
	.zero		1


	//   ....[87]....
        /*0e94*/ 	.word	0x00022960
        /*0e98*/ 	.word	0x00000012
        /*0e9c*/ 	.word	0x00013200
        /*0ea0*/ 	.short	0x010a
        /*0ea2*/ 	.byte	0x3f
	.zero		1


	//   ....[88]....
        /*0ea4*/ 	.word	0x000229b0
        /*0ea8*/ 	.word	0x0000000d
        /*0eac*/ 	.word	0x00013230
        /*0eb0*/ 	.short	0x010a
        /*0eb2*/ 	.byte	0x3f
	.zero		1


	//   ....[89]....
        /*0eb4*/ 	.word	0x00022a00
        /*0eb8*/ 	.word	0x00000008
        /*0ebc*/ 	.word	0x00013230
        /*0ec0*/ 	.short	0x010a
        /*0ec2*/ 	.byte	0x3f
	.zero		1


	//   ....[90]....
        /*0ec4*/ 	.word	0x00022a50
        /*0ec8*/ 	.word	0x00000014
        /*0ecc*/ 	.word	0x00013250
        /*0ed0*/ 	.short	0x010a
        /*0ed2*/ 	.byte	0x3f
	.zero		1


	//   ....[91]....
        /*0ed4*/ 	.word	0x00022aa0
        /*0ed8*/ 	.word	0x00000003
        /*0edc*/ 	.word	0x00013230
        /*0ee0*/ 	.short	0x010a
        /*0ee2*/ 	.byte	0x3f
	.zero		1


	//   ....[92]....
        /*0ee4*/ 	.word	0x00022af0
        /*0ee8*/ 	.word	0x0000000e
        /*0eec*/ 	.word	0x00013250
        /*0ef0*/ 	.short	0x010a
        /*0ef2*/ 	.byte	0x3f
	.zero		1


	//   ....[93]....
        /*0ef4*/ 	.word	0x00022b40
        /*0ef8*/ 	.word	0x00000003
        /*0efc*/ 	.word	0x00013230
        /*0f00*/ 	.short	0x010a
        /*0f02*/ 	.byte	0x3f
	.zero		1


	//   ....[94]....
        /*0f04*/ 	.word	0x00022b90
        /*0f08*/ 	.word	0x0000000e
        /*0f0c*/ 	.word	0x00013250
        /*0f10*/ 	.short	0x010a
        /*0f12*/ 	.byte	0x3f
	.zero		1


	//   ....[95]....
        /*0f14*/ 	.word	0x00022be0
        /*0f18*/ 	.word	0x0000000d
        /*0f1c*/ 	.word	0x00013250
        /*0f20*/ 	.short	0x010a
        /*0f22*/ 	.byte	0x3f
	.zero		1


	//   ....[96]....
        /*0f24*/ 	.word	0x00022d80
        /*0f28*/ 	.word	0x00000008
        /*0f2c*/ 	.word	0x00013220
        /*0f30*/ 	.short	0x010a
        /*0f32*/ 	.byte	0x3f
	.zero		1


	//   ....[97]....
        /*0f34*/ 	.word	0x00022dd0
        /*0f38*/ 	.word	0x00000009
        /*0f3c*/ 	.word	0x000132a0
        /*0f40*/ 	.short	0x010a
        /*0f42*/ 	.byte	0x3f
	.zero		1


	//   ....[98]....
        /*0f44*/ 	.word	0x00022e20
        /*0f48*/ 	.word	0x00000009
        /*0f4c*/ 	.word	0x000132c0
        /*0f50*/ 	.short	0x010a
        /*0f52*/ 	.byte	0x3f
	.zero		1


	//   ....[99]....
        /*0f54*/ 	.word	0x00022e70
        /*0f58*/ 	.word	0x00000009
        /*0f5c*/ 	.word	0x000132a0
        /*0f60*/ 	.short	0x010a
        /*0f62*/ 	.byte	0x3f
	.zero		1


	//   ....[100]....
        /*0f64*/ 	.word	0x00022ec0
        /*0f68*/ 	.word	0x00000009
        /*0f6c*/ 	.word	0x000132c0
        /*0f70*/ 	.short	0x010a
        /*0f72*/ 	.byte	0x3f
	.zero		1


	//   ....[101]....
        /*0f74*/ 	.word	0x00023060
        /*0f78*/ 	.word	0x00000005
        /*0f7c*/ 	.word	0x00013280
        /*0f80*/ 	.short	0x010a
        /*0f82*/ 	.byte	0x3f
	.zero		1


	//   ....[102]....
        /*0f84*/ 	.word	0x000230b0
        /*0f88*/ 	.word	0x00000005
        /*0f8c*/ 	.word	0x00013240
        /*0f90*/ 	.short	0x010a
        /*0f92*/ 	.byte	0x3f
	.zero		1


	//   ....[103]....
        /*0f94*/ 	.word	0x00023100
        /*0f98*/ 	.word	0x0000001d
        /*0f9c*/ 	.word	0x00013220
        /*0fa0*/ 	.short	0x010a
        /*0fa2*/ 	.byte	0x3f
	.zero		1


	//   ....[104]....
        /*0fa4*/ 	.word	0x00023150
        /*0fa8*/ 	.word	0x00000005
        /*0fac*/ 	.word	0x00013280
        /*0fb0*/ 	.short	0x010a
        /*0fb2*/ 	.byte	0x3f
	.zero		1


	//   ....[105]....
        /*0fb4*/ 	.word	0x000231a0
        /*0fb8*/ 	.word	0x00000005
        /*0fbc*/ 	.word	0x00013240
        /*0fc0*/ 	.short	0x010a
        /*0fc2*/ 	.byte	0x3f
	.zero		1


	//   ....[106]....
        /*0fc4*/ 	.word	0x000231f0
        /*0fc8*/ 	.word	0x0000000d
        /*0fcc*/ 	.word	0x00013270
        /*0fd0*/ 	.short	0x010a
        /*0fd2*/ 	.byte	0x3f
	.zero		1


	//   ....[107]....
        /*0fd4*/ 	.word	0x00023240
        /*0fd8*/ 	.word	0x0000000d
        /*0fdc*/ 	.word	0x00013260
        /*0fe0*/ 	.short	0x010a
        /*0fe2*/ 	.byte	0x3f
	.zero		1


	//   ....[108]....
        /*0fe4*/ 	.word	0x00023290
        /*0fe8*/ 	.word	0x00000000
        /*0fec*/ 	.word	0x00013270
        /*0ff0*/ 	.short	0x010a
        /*0ff2*/ 	.byte	0x3f
	.zero		1


	//   ....[109]....
        /*0ff4*/ 	.word	0x000232e0
        /*0ff8*/ 	.word	0x00000000
        /*0ffc*/ 	.word	0x00013260
        /*1000*/ 	.short	0x010a
        /*1002*/ 	.byte	0x3f
	.zero		1


	//   ....[110]....
        /*1004*/ 	.word	0x00023c60
        /*1008*/ 	.word	0x00000008
        /*100c*/ 	.word	0x00013220
        /*1010*/ 	.short	0x010a
        /*1012*/ 	.byte	0x3f
	.zero		1


	//   ....[111]....
        /*1014*/ 	.word	0x00023e00
        /*1018*/ 	.word	0x00000006
        /*101c*/ 	.word	0x00000000
        /*1020*/ 	.short	0x010a
        /*1022*/ 	.byte	0x3f
	.zero		1


	//   ....[112]....
        /*1024*/ 	.word	0x00023e50
        /*1028*/ 	.word	0x00000007
        /*102c*/ 	.word	0x00000000
        /*1030*/ 	.short	0x010a
        /*1032*/ 	.byte	0x3f
	.zero		1


	//   ....[113]....
        /*1034*/ 	.word	0x00023ea0
        /*1038*/ 	.word	0x00000002
        /*103c*/ 	.word	0x00013260
        /*1040*/ 	.short	0x010a
        /*1042*/ 	.byte	0x3f
	.zero		1


	//   ....[114]....
        /*1044*/ 	.word	0x00023ef0
        /*1048*/ 	.word	0x00000005
        /*104c*/ 	.word	0x00013260
        /*1050*/ 	.short	0x010a
        /*1052*/ 	.byte	0x3f
	.zero		1


	//   ....[115]....
        /*1054*/ 	.word	0x00023f40
        /*1058*/ 	.word	0x00000002
        /*105c*/ 	.word	0x00013280
        /*1060*/ 	.short	0x010a
        /*1062*/ 	.byte	0x3f
	.zero		1


	//----- nvinfo : EIATTR_NUM_MBARRIERS
	.align		4
.L_1577:
        /*1064*/ 	.byte	0x03, 0x38
        /*1066*/ 	.short	0x0016


	//----- nvinfo : EIATTR_EXIT_INSTR_OFFSETS
	.align		4
        /*1068*/ 	.byte	0x04, 0x1c
        /*106a*/ 	.short	(.L_1579 - .L_1578)


	//   ....[0]....
.L_1578:
        /*106c*/ 	.word	0x000222e0


	//----- nvinfo : EIATTR_MAX_THREADS
	.align		4
.L_1579:
        /*1070*/ 	.byte	0x04, 0x05
        /*1072*/ 	.short	(.L_1581 - .L_1580)
.L_1580:
        /*1074*/ 	.word	0x00000200
        /*1078*/ 	.word	0x00000001
        /*107c*/ 	.word	0x00000001


	//----- nvinfo : EIATTR_CRS_STACK_SIZE
	.align		4
.L_1581:
        /*1080*/ 	.byte	0x04, 0x1e
        /*1082*/ 	.short	(.L_1583 - .L_1582)
.L_1582:
        /*1084*/ 	.word	0x00000000


	//----- nvinfo : EIATTR_CBANK_PARAM_SIZE
	.align		4
.L_1583:
        /*1088*/ 	.byte	0x03, 0x19
        /*108a*/ 	.short	0x0a70


	//----- nvinfo : EIATTR_PARAM_CBANK
	.align		4
        /*108c*/ 	.byte	0x04, 0x0a
        /*108e*/ 	.short	(.L_1585 - .L_1584)
	.align		4
.L_1584:
        /*1090*/ 	.word	index@(.nv.constant0._ZN7cutlass13device_kernelIN5flash11enable_sm90INS1_16FlashAttnFwdSm90INS1_25CollectiveMainloopFwdSm90ILi2EN4cute5tupleIJNS5_1CILi1EEES8_S8_EEENS6_IJNS7_ILi192EEENS7_ILi160EEENS7_ILi64EEEEEELi64ENS_12float_e4m3_tEfNS_4arch4Sm90ELb0ELb1ELb1ELb1ELb0ELb1ELb0ELb1ELb1ELb0ELb0ELb0EEENS1_21CollectiveEpilogueFwdINS6_IJSA_SC_SB_EEES9_NS_10bfloat16_tESG_Li384ELb1ELb0ELb0ELb1EEENS1_36VarlenDynamicPersistentTileSchedulerILi192ELi160ELi384ELi128ELb0ELb0ELb1ELb1ELb0ELb1EEEEEEEEEvNT_6ParamsE)
        /*1094*/ 	.short	0x0210
        /*1096*/ 	.short	0x0a70


	//----- nvinfo : EIATTR_SW_WAR
	.align		4
.L_1585:
        /*1098*/ 	.byte	0x04, 0x36
        /*109a*/ 	.short	(.L_1587 - .L_1586)
.L_1586:
        /*109c*/ 	.word	0x00000008
.L_1587:


//--------------------- .nv.info._ZN7cutlass13device_kernelIN5flash11enable_sm90INS1_16FlashAttnFwdSm90INS1_25CollectiveMainloopFwdSm90ILi2EN4cute5tupleIJNS5_1CILi1EEES8_S8_EEENS6_IJNS7_ILi192EEENS7_ILi160EEENS7_ILi64EEEEEELi64ENS_12float_e4m3_tEfNS_4arch4Sm90ELb1ELb0ELb1ELb0ELb0ELb0ELb0ELb1ELb1ELb0ELb0ELb0EEENS1_21CollectiveEpilogueFwdINS6_IJSA_SC_SB_EEES9_NS_10bfloat16_tESG_Li384ELb0ELb0ELb0ELb1EEENS1_30DynamicPersistentTileSchedulerILi384ELi128ELb0ELb0ELb1EEEEEEEEEvNT_6ParamsE --------------------------
	.section	.nv.info._ZN7cutlass13device_kernelIN5flash11enable_sm90INS1_16FlashAttnFwdSm90INS1_25CollectiveMainloopFwdSm90ILi2EN4cute5tupleIJNS5_1CILi1EEES8_S8_EEENS6_IJNS7_ILi192EEENS7_ILi160EEENS7_ILi64EEEEEELi64ENS_12float_e4m3_tEfNS_4arch4Sm90ELb1ELb0ELb1ELb0ELb0ELb0ELb0ELb1ELb1ELb0ELb0ELb0EEENS1_21CollectiveEpilogueFwdINS6_IJSA_SC_SB_EEES9_NS_10bfloat16_tESG_Li384ELb0ELb0ELb0ELb1EEENS1_30DynamicPersistentTileSchedulerILi384ELi128ELb0ELb0ELb1EEEEEEEEEvNT_6ParamsE,"",@"SHT_CUDA_INFO"
	.sectionflags	@""
	.align	4


	//----- nvinfo : EIATTR_CUDA_API_VERSION
	.align		4
        /*0000*/ 	.byte	0x04, 0x37
        /*0002*/ 	.short	(.L_1589 - .L_1588)
.L_1588:
        /*0004*/ 	.word	0x00000082


	//----- nvinfo : EIATTR_KPARAM_INFO
	.align		4
.L_1589:
        /*0008*/ 	.byte	0x04, 0x17
        /*000a*/ 	.short	(.L_1591 - .L_1590)
.L_1590:
        /*000c*/ 	.word	0x00000000
        /*0010*/ 	.short	0x0000
        /*0012*/ 	.short	0x0070
        /*0014*/ 	.byte	0x00, 0xf0, 0x01, 0x2e


	//----- nvinfo : EIATTR_SPARSE_MMA_MASK
	.align		4
.L_1591:
        /*0018*/ 	.byte	0x03, 0x50
        /*001a*/ 	.short	0x0000


	//----- nvinfo : EIATTR_MAXREG_COUNT
	.align		4
        /*001c*/ 	.byte	0x03, 0x1b
        /*001e*/ 	.short	0x0080


	//----- nvinfo : EIATTR_NUM_BARRIERS
	.align		4
        /*0020*/ 	.byte	0x02, 0x4c
        /*0022*/ 	.byte	0x09
	.zero		1


	//----- nvinfo : EIATTR_EXTERNS
	.align		4
        /*0024*/ 	.byte	0x04, 0x0f
        /*0026*/ 	.short	(.L_1593 - .L_1592)


	//   ....[0]....
	.align		4
.L_1592:
        /*0028*/ 	.word	index@(__assertfail)


	//----- nvinfo : EIATTR_ANNOTATIONS
	.align		4
.L_1593:
        /*002c*/ 	.byte	0x04, 0x55
        /*002e*/ 	.short	(.L_1595 - .L_1594)


	//   ....[0]....
.L_1594:
        /*0030*/ 	.word	0x00000001
        /*0034*/ 	.byte	0x50, 0x0a, 0x00, 0x00, 0x01, 0x00, 0x00, 0x00, 0x90, 0x0d, 0x00, 0x00, 0x01, 0x00, 0x00, 0x00
        /*0044*/ 	.byte	0x60, 0x15, 0x00, 0x00, 0x01, 0x00, 0x00, 0x00, 0x40, 0xb7, 0x00, 0x00, 0x01, 0x00, 0x00, 0x00
        /*0054*/ 	.byte	0xf0, 0xb9, 0x00, 0x00, 0x01, 0x00, 0x00, 0x00, 0xd0, 0xc6, 0x00, 0x00, 0x01, 0x00, 0x00, 0x00
        /*0064*/ 	.byte	0xf0, 0xcc, 0x00, 0x00, 0x01, 0x00, 0x00, 0x00, 0x30, 0xf2, 0x00, 0x00


	//----- nvinfo : EIATTR_MERCURY_ISA_VERSION
	.align		4
.L_1595:
        /*0070*/ 	.byte	0x03, 0x5f
        /*0072*/ 	.short	0x0101


	//----- nvinfo : EIATTR_INT_WARP_WIDE_INSTR_OFFSETS
	.align		4
        /*0074*/ 	.byte	0x04, 0x31
        /*0076*/ 	.short	(.L_1597 - .L_1596)


	//   ....[0]....
.L_1596:
        /*0078*/ 	.word	0x00000180


	//   ....[1]....
        /*007c*/ 	.word	0x000001b0


	//   ....[2]....
        /*0080*/ 	.word	0x00000240


	//   ....[3]....
        /*0084*/ 	.word	0x0000d370


	//   ....[4]....
        /*0088*/ 	.word	0x0000d400


	//   ....[5]....
        /*008c*/ 	.word	0x0000da70


	//   ....[6]....
        /*0090*/ 	.word	0x0000ed20


	//   ....[7]....
        /*0094*/ 	.word	0x0000edb0


	//----- nvinfo : EIATTR_COOP_GROUP_MASK_REGIDS
	.align		4
.L_1597:
        /*0098*/ 	.byte	0x04, 0x29
        /*009a*/ 	.short	(.L_1599 - .L_1598)


	//   ....[0]....
.L_1598:
        /*009c*/ 	.word	0xffffffff


	//   ....[1]....
        /*00a0*/ 	.word	0xffffffff


	//   ....[2]....
        /*00a4*/ 	.word	0xffffffff


	//   ....[3]....
        /*00a8*/ 	.word	0xffffffff


	//   ....[4]....
        /*00ac*/ 	.word	0xffffffff


	//   ....[5]....
        /*00b0*/ 	.word	0xffffffff


	//   ....[6]....
        /*00b4*/ 	.word	0xffffffff


	//   ....[7]....
        /*00b8*/ 	.word	0xffffffff


	//   ....[8]....
        /*00bc*/ 	.word	0xffffffff


	//   ....[9]....
        /*00c0*/ 	.word	0xffffffff


	//   ....[10]....
        /*00c4*/ 	.word	0xffffffff


	//   ....[11]....
        /*00c8*/ 	.word	0xffffffff


	//   ....[12]....
        /*00cc*/ 	.word	0xffffffff


	//   ....[13]....
        /*00d0*/ 	.word	0xffffffff


	//   ....[14]....
        /*00d4*/ 	.word	0xffffffff


	//   ....[15]....
        /*00d8*/ 	.word	0xffffffff


	//   ....[16]....
        /*00dc*/ 	.word	0xffffffff


	//   ....[17]....
        /*00e0*/ 	.word	0xffffffff


	//   ....[18]....
        /*00e4*/ 	.word	0xffffffff


	//   ....[19]....
        /*00e8*/ 	.word	0xffffffff


	//   ....[20]....
        /*00ec*/ 	.word	0xffffffff


	//   ....[21]....
        /*00f0*/ 	.word	0xffffffff


	//   ....[22]....
        /*00f4*/ 	.word	0xffffffff


	//   ....[23]....
        /*00f8*/ 	.word	0xffffffff


	//   ....[24]....
        /*00fc*/ 	.word	0xffffffff


	//   ....[25]....
        /*0100*/ 	.word	0xffffffff


	//   ....[26]....
        /*0104*/ 	.word	0xffffffff


	//   ....[27]....
        /*0108*/ 	.word	0xffffffff


	//   ....[28]....
        /*010c*/ 	.word	0xffffffff


	//   ....[29]....
        /*0110*/ 	.word	0xffffffff


	//   ....[30]....
        /*0114*/ 	.word	0xffffffff


	//   ....[31]....
        /*0118*/ 	.word	0xffffffff


	//   ....[32]....
        /*011c*/ 	.word	0xffffffff


	//   ....[33]....
        /*0120*/ 	.word	0xffffffff


	//   ....[34]....
        /*0124*/ 	.word	0xffffffff


	//   ....[35]....
        /*0128*/ 	.word	0xffffffff


	//   ....[36]....
        /*012c*/ 	.word	0xffffffff


	//   ....[37]....
        /*0130*/ 	.word	0xffffffff


	//   ....[38]....
        /*0134*/ 	.word	0xffffffff


	//   ....[39]....
        /*0138*/ 	.word	0xffffffff


	//   ....[40]....
        /*013c*/ 	.word	0xffffffff


	//   ....[41]....
        /*0140*/ 	.word	0xffffffff


	//   ....[42]....
        /*0144*/ 	.word	0xffffffff


	//   ....[43]....
        /*0148*/ 	.word	0xffffffff


	//   ....[44]....
        /*014c*/ 	.word	0xffffffff


	//   ....[45]....
        /*0150*/ 	.word	0x0500000f


	//   ....[46]....
        /*0154*/ 	.word	0x0500000f


	//----- nvinfo : EIATTR_COOP_GROUP_INSTR_OFFSETS
	.align		4
.L_1599:
        /*0158*/ 	.byte	0x04, 0x28
        /*015a*/ 	.short	(.L_1601 - .L_1600)


	//   ....[0]....
.L_1600:
        /*015c*/ 	.word	0x00000060


	//   ....[1]....
        /*0160*/ 	.word	0x00000190


	//   ....[2]....
        /*0164*/ 	.word	0x00000250


	//   ....[3]....
        /*0168*/ 	.word	0x000003c0


	//   ....[4]....
        /*016c*/ 	.word	0x00000520


	//   ....[5]....
        /*0170*/ 	.word	0x00000640


	//   ....[6]....
        /*0174*/ 	.word	0x000007a0


	//   ....[7]....
        /*0178*/ 	.word	0x00001390


	//   ....[8]....
        /*017c*/ 	.word	0x00002dc0


	//   ....[9]....
        /*0180*/ 	.word	0x00002e90


	//   ....[10]....
        /*0184*/ 	.word	0x00003a60


	//   ....[11]....
        /*0188*/ 	.word	0x00003ab0


	//   ....[12]....
        /*018c*/ 	.word	0x000065f0


	//   ....[13]....
        /*0190*/ 	.word	0x000066f0


	//   ....[14]....
        /*0194*/ 	.word	0x00007230


	//   ....[15]....
        /*0198*/ 	.word	0x00007300


	//   ....[16]....
        /*019c*/ 	.word	0x00009ba0


	//   ....[17]....
        /*01a0*/ 	.word	0x00009bd0


	//   ....[18]....
        /*01a4*/ 	.word	0x00009bf0


	//   ....[19]....
        /*01a8*/ 	.word	0x00009c10


	//   ....[20]....
        /*01ac*/ 	.word	0x0000b4a0


	//   ....[21]....
        /*01b0*/ 	.word	0x0000b4b0


	//   ....[22]....
        /*01b4*/ 	.word	0x0000b530


	//   ....[23]....
        /*01b8*/ 	.word	0x0000b550


	//   ....[24]....
        /*01bc*/ 	.word	0x0000c080


	//   ....[25]....
        /*01c0*/ 	.word	0x0000c090


	//   ....[26]....
        /*01c4*/ 	.word	0x0000c0a0


	//   ....[27]....
        /*01c8*/ 	.word	0x0000c0b0


	//   ....[28]....
        /*01cc*/ 	.word	0x0000c0c0


	//   ....[29]....
        /*01d0*/ 	.word	0x0000c0d0


	//   ....[30]....
        /*01d4*/ 	.word	0x0000c0e0


	//   ....[31]....
        /*01d8*/ 	.word	0x0000c0f0


	//   ....[32]....
        /*01dc*/ 	.word	0x0000c120


	//   ....[33]....
        /*01e0*/ 	.word	0x0000c150


	//   ....[34]....
        /*01e4*/ 	.word	0x0000c180


	//   ....[35]....
        /*01e8*/ 	.word	0x0000c1a0


	//   ....[36]....
        /*01ec*/ 	.word	0x0000c1c0


	//   ....[37]....
        /*01f0*/ 	.word	0x0000c1d0


	//   ....[38]....
        /*01f4*/ 	.word	0x0000c1e0


	//   ....[39]....
        /*01f8*/ 	.word	0x0000c210


	//   ....[40]....
        /*01fc*/ 	.word	0x0000c250


	//   ....[41]....
        /*0200*/ 	.word	0x0000cca0


	//   ....[42]....
        /*0204*/ 	.word	0x0000db40


	//   ....[43]....
        /*0208*/ 	.word	0x0000f340


	//   ....[44]....
        /*020c*/ 	.word	0x0000f4c0


	//   ....[45]....
        /*0210*/ 	.word	0x0000fa80


	//   ....[46]....
        /*0214*/ 	.word	0x0000fef0


	//----- nvinfo : EIATTR_REG_RECONFIG
	.align		4
.L_1601:
        /*0218*/ 	.byte	0x01, 0x54
	.zero		2


	//----- nvinfo : EIATTR_SYSCALL_OFFSETS
	.align		4
        /*021c*/ 	.byte	0x04, 0x46
        /*021e*/ 	.short	(.L_1603 - .L_1602)


	//   ....[0]....
.L_1602:
        /*0220*/ 	.word	0x00001540


	//   ....[1]....
        /*0224*/ 	.word	0x0000d590


	//   ....[2]....
        /*0228*/ 	.word	0x0000d6d0


	//   ....[3]....
        /*022c*/ 	.word	0x0000d810


	//   ....[4]....
        /*0230*/ 	.word	0x0000d930


	//----- nvinfo : EIATTR_MBARRIER_INSTR_OFFSETS
	.align		4
.L_1603:
        /*0234*/ 	.byte	0x04, 0x39
        /*0236*/ 	.short	(.L_1605 - .L_1604)


	//   ....[0]....
.L_1604:
        /*0238*/ 	.word	0x00000270
        /*023c*/ 	.word	0x000000ff
        /*0240*/ 	.word	0x00013200
        /*0244*/ 	.short	0x0100
        /*0246*/ 	.byte	0x06
	.zero		1


	//   ....[1]....
        /*0248*/ 	.word	0x00000280
        /*024c*/ 	.word	0x000000ff
        /*0250*/ 	.word	0x00013220
        /*0254*/ 	.short	0x0100
        /*0256*/ 	.byte	0x06
	.zero		1


	//   ....[2]....
        /*0258*/ 	.word	0x00000370
        /*025c*/ 	.word	0x000000ff
        /*0260*/ 	.word	0x00013230
        /*0264*/ 	.short	0x0100
        /*0266*/ 	.byte	0x08
	.zero		1


	//   ....[3]....
        /*0268*/ 	.word	0x00000380
        /*026c*/ 	.word	0x000000ff
        /*0270*/ 	.word	0x00013240
        /*0274*/ 	.short	0x0100
        /*0276*/ 	.byte	0x08
	.zero		1


	//   ....[4]....
        /*0278*/ 	.word	0x00000390
        /*027c*/ 	.word	0x000000ff
        /*0280*/ 	.word	0x00013238
        /*0284*/ 	.short	0x0100
        /*0286*/ 	.byte	0x08
	.zero		1


	//   ....[5]....
        /*0288*/ 	.word	0x000003a0
        /*028c*/ 	.word	0x000000ff
        /*0290*/ 	.word	0x00013248
        /*0294*/ 	.short	0x0100
        /*0296*/ 	.byte	0x08
	.zero		1


	//   ....[6]....
        /*0298*/ 	.word	0x000004d0
        /*029c*/ 	.word	0x000000ff
        /*02a0*/ 	.word	0x00013250
        /*02a4*/ 	.short	0x0100
        /*02a6*/ 	.byte	0x08
	.zero		1


	//   ....[7]....
        /*02a8*/ 	.word	0x000004e0
        /*02ac*/ 	.word	0x000000ff
        /*02b0*/ 	.word	0x00013260
        /*02b4*/ 	.short	0x0100
        /*02b6*/ 	.byte	0x08
	.zero		1


	//   ....[8]....
        /*02b8*/ 	.word	0x000004f0
        /*02bc*/ 	.word	0x000000ff
        /*02c0*/ 	.word	0x00013258
        /*02c4*/ 	.short	0x0100
        /*02c6*/ 	.byte	0x08
	.zero		1


	//   ....[9]....
        /*02c8*/ 	.word	0x00000500
        /*02cc*/ 	.word	0x000000ff
        /*02d0*/ 	.word	0x00013268
        /*02d4*/ 	.short	0x0100
        /*02d6*/ 	.byte	0x08
	.zero		1


	//   ....[10]....
        /*02d8*/ 	.word	0x000005f0
        /*02dc*/ 	.word	0x000000ff
        /*02e0*/ 	.word	0x00013270
        /*02e4*/ 	.short	0x0100
        /*02e6*/ 	.byte	0x06
	.zero		1


	//   ....[11]....
        /*02e8*/ 	.word	0x00000600
        /*02ec*/ 	.word	0x000000ff
        /*02f0*/ 	.word	0x00013280
        /*02f4*/ 	.short	0x0100
        /*02f6*/ 	.byte	0x06
	.zero		1


	//   ....[12]....
        /*02f8*/ 	.word	0x00000610
        /*02fc*/ 	.word	0x000000ff
        /*0300*/ 	.word	0x00013278
        /*0304*/ 	.short	0x0100
        /*0306*/ 	.byte	0x06
	.zero		1


	//   ....[13]....
        /*0308*/ 	.word	0x00000620
        /*030c*/ 	.word	0x000000ff
        /*0310*/ 	.word	0x00013288
        /*0314*/ 	.short	0x0100
        /*0316*/ 	.byte	0x06
	.zero		1


	//   ....[14]....
        /*0318*/ 	.word	0x00000750
        /*031c*/ 	.word	0x000000ff
        /*0320*/ 	.word	0x00013290
        /*0324*/ 	.short	0x0100
        /*0326*/ 	.byte	0x08
	.zero		1


	//   ....[15]....
        /*0328*/ 	.word	0x00000760
        /*032c*/ 	.word	0x000000ff
        /*0330*/ 	.word	0x000132a0
        /*0334*/ 	.short	0x0100
        /*0336*/ 	.byte	0x08
	.zero		1


	//   ....[16]....
        /*0338*/ 	.word	0x00000770
        /*033c*/ 	.word	0x000000ff
        /*0340*/ 	.word	0x00013298
        /*0344*/ 	.short	0x0100
        /*0346*/ 	.byte	0x08
	.zero		1


	//   ....[17]....
        /*0348*/ 	.word	0x00000780
        /*034c*/ 	.word	0x000000ff
        /*0350*/ 	.word	0x000132a8
        /*0354*/ 	.short	0x0100
        /*0356*/ 	.byte	0x08
	.zero		1


	//   ....[18]....
        /*0358*/ 	.word	0x000008b0
        /*035c*/ 	.word	0x000000ff
        /*0360*/ 	.word	0x000132b0
        /*0364*/ 	.short	0x0100
        /*0366*/ 	.byte	0x08
	.zero		1


	//   ....[19]....
        /*0368*/ 	.word	0x000008c0
        /*036c*/ 	.word	0x000000ff
        /*0370*/ 	.word	0x000132c0
        /*0374*/ 	.short	0x0100
        /*0376*/ 	.byte	0x08
	.zero		1


	//   ....[20]....
        /*0378*/ 	.word	0x000008d0
        /*037c*/ 	.word	0x000000ff
        /*0380*/ 	.word	0x000132b8
        /*0384*/ 	.short	0x0100
        /*0386*/ 	.byte	0x08
	.zero		1


	//   ....[21]....
        /*0388*/ 	.word	0x000008e0
        /*038c*/ 	.word	0x000000ff
        /*0390*/ 	.word	0x000132c8
        /*0394*/ 	.short	0x0100
        /*0396*/ 	.byte	0x08
	.zero		1


	//   ....[22]....
        /*0398*/ 	.word	0x00001830
        /*039c*/ 	.word	0x000000ff
        /*03a0*/ 	.word	0x00013200
        /*03a4*/ 	.short	0x010a
        /*03a6*/ 	.byte	0x28
	.zero		1


	//   ....[23]....
        /*03a8*/ 	.word	0x000018c0
        /*03ac*/ 	.word	0x00000003
        /*03b0*/ 	.word	0x00013230
        /*03b4*/ 	.short	0x010a
        /*03b6*/ 	.byte	0x3f
	.zero		1


	//   ....[24]....
        /*03b8*/ 	.word	0x00001900
        /*03bc*/ 	.word	0x00000003
        /*03c0*/ 	.word	0x00013230
        /*03c4*/ 	.short	0x010a
        /*03c6*/ 	.byte	0x3f
	.zero		1


	//   ....[25]....
        /*03c8*/ 	.word	0x00002950
        /*03cc*/ 	.word	0x00000003
        /*03d0*/ 	.word	0x00000000
        /*03d4*/ 	.short	0x0101
        /*03d6*/ 	.byte	0x3f
	.zero		1


	//   ....[26]....
        /*03d8*/ 	.word	0x00004e20
        /*03dc*/ 	.word	0x000000ff
        /*03e0*/ 	.word	0x00013230
        /*03e4*/ 	.short	0x010a
        /*03e6*/ 	.byte	0x07
	.zero		1


	//   ....[27]....
        /*03e8*/ 	.word	0x00004e60
        /*03ec*/ 	.word	0x000000ff
        /*03f0*/ 	.word	0x00013230
        /*03f4*/ 	.short	0x010a
        /*03f6*/ 	.byte	0x07
	.zero		1


	//   ....[28]....
        /*03f8*/ 	.word	0x000052a0
        /*03fc*/ 	.word	0x000000ff
        /*0400*/ 	.word	0x00013250
        /*0404*/ 	.short	0x010a
        /*0406*/ 	.byte	0x0b
	.zero		1


	//   ....[29]....
        /*0408*/ 	.word	0x000052e0
        /*040c*/ 	.word	0x000000ff
        /*0410*/ 	.word	0x00013250
        /*0414*/ 	.short	0x010a
        /*0416*/ 	.byte	0x0b
	.zero		1


	//   ....[30]....
        /*0418*/ 	.word	0x00007e00
        /*041c*/ 	.word	0x00000003
        /*0420*/ 	.word	0x00000000
        /*0424*/ 	.short	0x0101
        /*0426*/ 	.byte	0x3f
	.zero		1


	//   ....[31]....
        /*0428*/ 	.word	0x00008080
        /*042c*/ 	.word	0x000000ff
        /*0430*/ 	.word	0x00000000
        /*0434*/ 	.short	0x0101
        /*0436*/ 	.byte	0x04
	.zero		1


	//   ....[32]....
        /*0438*/ 	.word	0x000085d0
        /*043c*/ 	.word	0x000000ff
        /*0440*/ 	.word	0x00013230
        /*0444*/ 	.short	0x010a
        /*0446*/ 	.byte	0x05
	.zero		1


	//   ....[33]....
        /*0448*/ 	.word	0x00008610
        /*044c*/ 	.word	0x000000ff
        /*0450*/ 	.word	0x00013230
        /*0454*/ 	.short	0x010a
        /*0456*/ 	.byte	0x05
	.zero		1


	//   ....[34]....
        /*0458*/ 	.word	0x00008a60
        /*045c*/ 	.word	0x000000ff
        /*0460*/ 	.word	0x00013250
        /*0464*/ 	.short	0x010a
        /*0466*/ 	.byte	0x05
	.zero		1


	//   ....[35]....
        /*0468*/ 	.word	0x00008aa0
        /*046c*/ 	.word	0x000000ff
        /*0470*/ 	.word	0x00013250
        /*0474*/ 	.short	0x010a
        /*0476*/ 	.byte	0x05
	.zero		1


	//   ....[36]....
        /*0478*/ 	.word	0x0000aa00
        /*047c*/ 	.word	0x00000003
        /*0480*/ 	.word	0x00000000
        /*0484*/ 	.short	0x0101
        /*0486*/ 	.byte	0x3f
	.zero		1


	//   ....[37]....
        /*0488*/ 	.word	0x0000ad10
        /*048c*/ 	.word	0x000000ff
        /*0490*/ 	.word	0x00000000
        /*0494*/ 	.short	0x0101
        /*0496*/ 	.byte	0x04
	.zero		1


	//   ....[38]....
        /*0498*/ 	.word	0x0000b1b0
        /*049c*/ 	.word	0x000000ff
        /*04a0*/ 	.word	0x00013250
        /*04a4*/ 	.short	0x010a
        /*04a6*/ 	.byte	0x05
	.zero		1


	//   ....[39]....
        /*04a8*/ 	.word	0x0000b240
        /*04ac*/ 	.word	0x000000ff
        /*04b0*/ 	.word	0x00013250
        /*04b4*/ 	.short	0x010a
        /*04b6*/ 	.byte	0x05
	.zero		1


	//   ....[40]....
        /*04b8*/ 	.word	0x0000b820
        /*04bc*/ 	.word	0x000000ff
        /*04c0*/ 	.word	0x00000000
        /*04c4*/ 	.short	0x0101
        /*04c6*/ 	.byte	0x04
	.zero		1


	//   ....[41]....
        /*04c8*/ 	.word	0x0000c470
        /*04cc*/ 	.word	0x000000ff
        /*04d0*/ 	.word	0x00000000
        /*04d4*/ 	.short	0x0101
        /*04d6*/ 	.byte	0x05
	.zero		1


	//   ....[42]....
        /*04d8*/ 	.word	0x0000dd50
        /*04dc*/ 	.word	0x00000006
        /*04e0*/ 	.word	0x00013280
        /*04e4*/ 	.short	0x010a
        /*04e6*/ 	.byte	0x3f
	.zero		1


	//   ....[43]....
        /*04e8*/ 	.word	0x0000ded0
        /*04ec*/ 	.word	0x00000006
        /*04f0*/ 	.word	0x00013240
        /*04f4*/ 	.short	0x010a
        /*04f6*/ 	.byte	0x3f
	.zero		1


	//   ....[44]....
        /*04f8*/ 	.word	0x0000e1a0
        /*04fc*/ 	.word	0x000000ff
        /*0500*/ 	.word	0x00013220
        /*0504*/ 	.short	0x010a
        /*0506*/ 	.byte	0x28
	.zero		1


	//   ....[45]....
        /*0508*/ 	.word	0x0000e470
        /*050c*/ 	.word	0x00000003
        /*0510*/ 	.word	0x00013280
        /*0514*/ 	.short	0x010a
        /*0516*/ 	.byte	0x3f
	.zero		1


	//   ....[46]....
        /*0518*/ 	.word	0x0000e680
        /*051c*/ 	.word	0x00000003
        /*0520*/ 	.word	0x00013240
        /*0524*/ 	.short	0x010a
        /*0526*/ 	.byte	0x3f
	.zero		1


	//   ....[47]....
        /*0528*/ 	.word	0x0000e910
        /*052c*/ 	.word	0x0000000c
        /*0530*/ 	.word	0x00013270
        /*0534*/ 	.short	0x010a
        /*0536*/ 	.byte	0x3f
	.zero		1


	//   ....[48]....
        /*0538*/ 	.word	0x0000e980
        /*053c*/ 	.word	0x0000000c
        /*0540*/ 	.word	0x00013260
        /*0544*/ 	.short	0x010a
        /*0546*/ 	.byte	0x3f
	.zero		1


	//   ....[49]....
        /*0548*/ 	.word	0x0000ec40
        /*054c*/ 	.word	0x0000000c
        /*0550*/ 	.word	0x00013250
        /*0554*/ 	.short	0x0101
        /*0556*/ 	.byte	0x3f
	.zero		1


	//   ....[50]....
        /*0558*/ 	.word	0x0000ecc0
        /*055c*/ 	.word	0x00000003
        /*0560*/ 	.word	0x00000000
        /*0564*/ 	.short	0x0101
        /*0566*/ 	.byte	0x3f
	.zero		1


	//   ....[51]....
        /*0568*/ 	.word	0x0000ee50
        /*056c*/ 	.word	0x00000002
        /*0570*/ 	.word	0x00013270
        /*0574*/ 	.short	0x010a
        /*0576*/ 	.byte	0x3f
	.zero		1


	//   ....[52]....
        /*0578*/ 	.word	0x0000eec0
        /*057c*/ 	.word	0x00000002
        /*0580*/ 	.word	0x00013260
        /*0584*/ 	.short	0x010a
        /*0586*/ 	.byte	0x3f
	.zero		1


	//   ....[53]....
        /*0588*/ 	.word	0x0000f180
        /*058c*/ 	.word	0x00000002
        /*0590*/ 	.word	0x00013250
        /*0594*/ 	.short	0x0101
        /*0596*/ 	.byte	0x3f
	.zero		1


	//   ....[54]....
        /*0598*/ 	.word	0x0000f1f0
        /*059c*/ 	.word	0x00000000
        /*05a0*/ 	.word	0x00000000
        /*05a4*/ 	.short	0x0101
        /*05a6*/ 	.byte	0x3f
	.zero		1


	//   ....[55]....
        /*05a8*/ 	.word	0x0000f440
        /*05ac*/ 	.word	0x00000007
        /*05b0*/ 	.word	0x00013220
        /*05b4*/ 	.short	0x010a
        /*05b6*/ 	.byte	0x3f
	.zero		1


	//   ....[56]....
        /*05b8*/ 	.word	0x0000f5d0
        /*05bc*/ 	.word	0x00000005
        /*05c0*/ 	.word	0x00000000
        /*05c4*/ 	.short	0x010a
        /*05c6*/ 	.byte	0x3f
	.zero		1


	//   ....[57]....
        /*05c8*/ 	.word	0x0000f640
        /*05cc*/ 	.word	0x00000003
        /*05d0*/ 	.word	0x00000000
        /*05d4*/ 	.short	0x010a
        /*05d6*/ 	.byte	0x3f
	.zero		1


	//   ....[58]....
        /*05d8*/ 	.word	0x0000f690
        /*05dc*/ 	.word	0x00000003
        /*05e0*/ 	.word	0x00013260
        /*05e4*/ 	.short	0x010a
        /*05e6*/ 	.byte	0x3f
	.zero		1


	//   ....[59]....
        /*05e8*/ 	.word	0x0000f6e0
        /*05ec*/ 	.word	0x00000005
        /*05f0*/ 	.word	0x00013260
        /*05f4*/ 	.short	0x010a
        /*05f6*/ 	.byte	0x3f
	.zero		1


	//   ....[60]....
        /*05f8*/ 	.word	0x0000f720
        /*05fc*/ 	.word	0x00000003
        /*0600*/ 	.word	0x00013280
        /*0604*/ 	.short	0x010a
        /*0606*/ 	.byte	0x3f
	.zero		1


	//   ....[61]....
        /*0608*/ 	.word	0x0000f740
        /*060c*/ 	.word	0x00000005
        /*0610*/ 	.word	0x00013280
        /*0614*/ 	.short	0x010a
        /*0616*/ 	.byte	0x3f
	.zero		1


	//   ....[62]....
        /*0618*/ 	.word	0x0000f7b0
        /*061c*/ 	.word	0x00000003
        /*0620*/ 	.word	0x00013200
        /*0624*/ 	.short	0x010a
        /*0626*/ 	.byte	0x3f
	.zero		1


	//   ....[63]....
        /*0628*/ 	.word	0x0000f800
        /*062c*/ 	.word	0x00000003
        /*0630*/ 	.word	0x00013230
        /*0634*/ 	.short	0x010a
        /*0636*/ 	.byte	0x3f
	.zero		1


	//   ....[64]....
        /*0638*/ 	.word	0x0000f860
        /*063c*/ 	.word	0x0000000b
        /*0640*/ 	.word	0x00013230
        /*0644*/ 	.short	0x010a
        /*0646*/ 	.byte	0x3f
	.zero		1


	//   ....[65]....
        /*0648*/ 	.word	0x0000f8c0
        /*064c*/ 	.word	0x0000000a
        /*0650*/ 	.word	0x00013250
        /*0654*/ 	.short	0x010a
        /*0656*/ 	.byte	0x3f
	.zero		1


	//   ....[66]....
        /*0658*/ 	.word	0x0000f920
        /*065c*/ 	.word	0x0000000a
        /*0660*/ 	.word	0x00013230
        /*0664*/ 	.short	0x010a
        /*0666*/ 	.byte	0x3f
	.zero		1


	//   ....[67]....
        /*0668*/ 	.word	0x0000f980
        /*066c*/ 	.word	0x00000009
        /*0670*/ 	.word	0x00013250
        /*0674*/ 	.short	0x010a
        /*0676*/ 	.byte	0x3f
	.zero		1


	//   ....[68]....
        /*0678*/ 	.word	0x0000f9e0
        /*067c*/ 	.word	0x00000005
        /*0680*/ 	.word	0x00013250
        /*0684*/ 	.short	0x010a
        /*0686*/ 	.byte	0x3f
	.zero		1


	//   ....[69]....
        /*0688*/ 	.word	0x0000fb30
        /*068c*/ 	.word	0x00000006
        /*0690*/ 	.word	0x00013280
        /*0694*/ 	.short	0x010a
        /*0696*/ 	.byte	0x3f
	.zero		1


	//   ....[70]....
        /*0698*/ 	.word	0x0000fb80
        /*069c*/ 	.word	0x00000006
        /*06a0*/ 	.word	0x00013240
        /*06a4*/ 	.short	0x010a
        /*06a6*/ 	.byte	0x3f
	.zero		1


	//   ....[71]....
        /*06a8*/ 	.word	0x0000fbe0
        /*06ac*/ 	.word	0x00000003
        /*06b0*/ 	.word	0x00013220
        /*06b4*/ 	.short	0x010a
        /*06b6*/ 	.byte	0x3f
	.zero		1


	//   ....[72]....
        /*06b8*/ 	.word	0x0000fc30
        /*06bc*/ 	.word	0x00000003
        /*06c0*/ 	.word	0x00013280
        /*06c4*/ 	.short	0x010a
        /*06c6*/ 	.byte	0x3f
	.zero		1


	//   ....[73]....
        /*06c8*/ 	.word	0x0000fc80
        /*06cc*/ 	.word	0x00000003
        /*06d0*/ 	.word	0x00013240
        /*06d4*/ 	.short	0x010a
        /*06d6*/ 	.byte	0x3f
	.zero		1


	//   ....[74]....
        /*06d8*/ 	.word	0x0000fcd0
        /*06dc*/ 	.word	0x0000000c
        /*06e0*/ 	.word	0x00013270
        /*06e4*/ 	.short	0x010a
        /*06e6*/ 	.byte	0x3f
	.zero		1


	//   ....[75]....
        /*06e8*/ 	.word	0x0000fd20
        /*06ec*/ 	.word	0x0000000c
        /*06f0*/ 	.word	0x00013260
        /*06f4*/ 	.short	0x010a
        /*06f6*/ 	.byte	0x3f
	.zero		1


	//   ....[76]....
        /*06f8*/ 	.word	0x0000fd70
        /*06fc*/ 	.word	0x00000002
        /*0700*/ 	.word	0x00013270
        /*0704*/ 	.short	0x010a
        /*0706*/ 	.byte	0x3f
	.zero		1


	//   ....[77]....
        /*0708*/ 	.word	0x0000fdc0
        /*070c*/ 	.word	0x00000002
        /*0710*/ 	.word	0x00013260
        /*0714*/ 	.short	0x010a
        /*0716*/ 	.byte	0x3f
	.zero		1


	//   ....[78]....
        /*0718*/ 	.word	0x0000fe10
        /*071c*/ 	.word	0x00000007
        /*0720*/ 	.word	0x00013220
        /*0724*/ 	.short	0x010a
        /*0726*/ 	.byte	0x3f
	.zero		1


	//   ....[79]....
        /*0728*/ 	.word	0x0000ffb0
        /*072c*/ 	.word	0x00000005
        /*0730*/ 	.word	0x00000000
        /*0734*/ 	.short	0x010a
        /*0736*/ 	.byte	0x3f
	.zero		1


	//   ....[80]....
        /*0738*/ 	.word	0x00010000
        /*073c*/ 	.word	0x00000003
        /*0740*/ 	.word	0x00000000
        /*0744*/ 	.short	0x010a
        /*0746*/ 	.byte	0x3f
	.zero		1


	//   ....[81]....
        /*0748*/ 	.word	0x00010050
        /*074c*/ 	.word	0x00000003
        /*0750*/ 	.word	0x00013260
        /*0754*/ 	.short	0x010a
        /*0756*/ 	.byte	0x3f
	.zero		1


	//   ....[82]....
        /*0758*/ 	.word	0x000100a0
        /*075c*/ 	.word	0x00000005
        /*0760*/ 	.word	0x00013260
        /*0764*/ 	.short	0x010a
        /*0766*/ 	.byte	0x3f
	.zero		1


	//   ....[83]....
        /*0768*/ 	.word	0x000100f0
        /*076c*/ 	.word	0x00000003
        /*0770*/ 	.word	0x00013280
        /*0774*/ 	.short	0x010a
        /*0776*/ 	.byte	0x3f
	.zero		1


	//----- nvinfo : EIATTR_NUM_MBARRIERS
	.align		4
.L_1605:
        /*0778*/ 	.byte	0x03, 0x38
        /*077a*/ 	.short	0x0016


	//----- nvinfo : EIATTR_EXIT_INSTR_OFFSETS
	.align		4
        /*077c*/ 	.byte	0x04, 0x1c
        /*077e*/ 	.short	(.L_1607 - .L_1606)


	//   ....[0]....
.L_1606:
        /*0780*/ 	.word	0x00000a00


	//   ....[1]....
        /*0784*/ 	.word	0x0000cc30


	//   ....[2]....
        /*0788*/ 	.word	0x0000f790


	//----- nvinfo : EIATTR_MAX_THREADS
	.align		4
.L_1607:
        /*078c*/ 	.byte	0x04, 0x05
        /*078e*/ 	.short	(.L_1609 - .L_1608)
.L_1608:
        /*0790*/ 	.word	0x00000200
        /*0794*/ 	.word	0x00000001
        /*0798*/ 	.word	0x00000001


	//----- nvinfo : EIATTR_CRS_STACK_SIZE
	.align		4
.L_1609:
        /*079c*/ 	.byte	0x04, 0x1e
        /*079e*/ 	.short	(.L_1611 - .L_1610)
.L_1610:
        /*07a0*/ 	.word	0x00000000


	//----- nvinfo : EIATTR_CBANK_PARAM_SIZE
	.align		4
.L_1611:
        /*07a4*/ 	.byte	0x03, 0x19
        /*07a6*/ 	.short	0x0bf0


	//----- nvinfo : EIATTR_PARAM_CBANK
	.align		4
        /*07a8*/ 	.byte	0x04, 0x0a
        /*07aa*/ 	.short	(.L_1613 - .L_1612)
	.align		4
.L_1612:
        /*07ac*/ 	.word	index@(.nv.constant0._ZN7cutlass13device_kernelIN5flash11enable_sm90INS1_16FlashAttnFwdSm90INS1_25CollectiveMainloopFwdSm90ILi2EN4cute5tupleIJNS5_1CILi1EEES8_S8_EEENS6_IJNS7_ILi192EEENS7_ILi160EEENS7_ILi64EEEEEELi64ENS_12float_e4m3_tEfNS_4arch4Sm90ELb1ELb0ELb1ELb0ELb0ELb0ELb0ELb1ELb1ELb0ELb0ELb0EEENS1_21CollectiveEpilogueFwdINS6_IJSA_SC_SB_EEES9_NS_10bfloat16_tESG_Li384ELb0ELb0ELb0ELb1EEENS1_30DynamicPersistentTileSchedulerILi384ELi128ELb0ELb0ELb1EEEEEEEEEvNT_6ParamsE)
        /*07b0*/ 	.short	0x0210
        /*07b2*/ 	.short	0x0bf0


	//----- nvinfo : EIATTR_SW_WAR
	.align		4
.L_1613:
        /*07b4*/ 	.byte	0x04, 0x36
        /*07b6*/ 	.short	(.L_1615 - .L_1614)
.L_1614:
        /*07b8*/ 	.word	0x00000008
.L_1615:


//--------------------- .nv.info._ZN7cutlass13device_kernelIN5flash11enable_sm90INS1_16FlashAttnFwdSm90INS1_25CollectiveMainloopFwdSm90ILi2EN4cute5tupleIJNS5_1CILi1EEES8_S8_EEENS6_IJNS7_ILi192EEENS7_ILi160EEENS7_ILi64EEEEEELi64ENS_12float_e4m3_tEfNS_4arch4Sm90ELb1ELb0ELb1ELb1ELb0ELb0ELb0ELb1ELb1ELb0ELb0ELb0EEENS1_21CollectiveEpilogueFwdINS6_IJSA_SC_SB_EEES9_NS_10bfloat16_tESG_Li384ELb1ELb0ELb0ELb1EEENS1_36VarlenDynamicPersistentTileSchedulerILi192ELi160ELi384ELi128ELb0ELb0ELb1ELb1ELb1ELb1EEEEEEEEEvNT_6ParamsE --------------------------
	.section	.nv.info._ZN7cutlass13device_kernelIN5flash11enable_sm90INS1_16FlashAttnFwdSm90INS1_25CollectiveMainloopFwdSm90ILi2EN4cute5tupleIJNS5_1CILi1EEES8_S8_EEENS6_IJNS7_ILi192EEENS7_ILi160EEENS7_ILi64EEEEEELi64ENS_12float_e4m3_tEfNS_4arch4Sm90ELb1ELb0ELb1ELb1ELb0ELb0ELb0ELb1ELb1ELb0ELb0ELb0EEENS1_21CollectiveEpilogueFwdINS6_IJSA_SC_SB_EEES9_NS_10bfloat16_tESG_Li384ELb1ELb0ELb0ELb1EEENS1_36VarlenDynamicPersistentTileSchedulerILi192ELi160ELi384ELi128ELb0ELb0ELb1ELb1ELb1ELb1EEEEEEEEEvNT_6ParamsE,"",@"SHT_CUDA_INFO"
	.sectionflags	@""
	.align	4


	//----- nvinfo : EIATTR_CUDA_API_VERSION
	.align		4
        /*0000*/ 	.byte	0x04, 0x37
        /*0002*/ 	.short	(.L_1617 - .L_1616)
.L_1616:
        /*0004*/ 	.word	0x00000082


	//----- nvinfo : EIATTR_KPARAM_INFO
	.align		4
.L_1617:
        /*0008*/ 	.byte	0x04, 0x17
        /*000a*/ 	.short	(.L_1619 - .L_1618)
.L_1618:
        /*000c*/ 	.word	0x00000000
        /*0010*/ 	.short	0x0000
        /*0012*/ 	.short	0x0070
        /*0014*/ 	.byte	0x00, 0xf0, 0x01, 0x28


	//----- nvinfo : EIATTR_SPARSE_MMA_MASK
	.align		4
.L_1619:
        /*0018*/ 	.byte	0x03, 0x50
        /*001a*/ 	.short	0x0000


	//----- nvinfo : EIATTR_MAXREG_COUNT
	.align		4
        /*001c*/ 	.byte	0x03, 0x1b
        /*001e*/ 	.short	0x0080


	//----- nvinfo : EIATTR_NUM_BARRIERS
	.align		4
        /*0020*/ 	.byte	0x02, 0x4c
        /*0022*/ 	.byte	0x09
	.zero		1


	//----- nvinfo : EIATTR_EXTERNS
	.align		4
        /*0024*/ 	.byte	0x04, 0x0f
        /*0026*/ 	.short	(.L_1621 - .L_1620)


	//   ....[0]....
	.align		4
.L_1620:
        /*0028*/ 	.word	index@(__assertfail)


	//----- nvinfo : EIATTR_ANNOTATIONS
	.align		4
.L_1621:
        /*002c*/ 	.byte	0x04, 0x55
        /*002e*/ 	.short	(.L_1623 - .L_1622)


	//   ....[0]....
.L_1622:
        /*0030*/ 	.word	0x00000001
        /*0034*/ 	.byte	0x20, 0xd9, 0x00, 0x00, 0x01, 0x00, 0x00, 0x00, 0xd0, 0x0c, 0x01, 0x00


	//----- nvinfo : EIATTR_MERCURY_ISA_VERSION
	.align		4
.L_1623:
        /*0040*/ 	.byte	0x03, 0x5f
        /*0042*/ 	.short	0x0101


	//----- nvinfo : EIATTR_UNUSED_LOAD_BYTE_OFFSET
	.align		4
        /*0044*/ 	.byte	0x04, 0x44
        /*0046*/ 	.short	(.L_1625 - .L_1624)


	//   ....[0]....
.L_1624:
        /*0048*/ 	.word	0x00000a30
        /*004c*/ 	.word	0x0000fff0


	//   ....[1]....
        /*0050*/ 	.word	0x0000bc10
        /*0054*/ 	.word	0x0000fff0


	//----- nvinfo : EIATTR_INT_WARP_WIDE_INSTR_OFFSETS
	.align		4
.L_1625:
        /*0058*/ 	.byte	0x04, 0x31
        /*005a*/ 	.short	(.L_1627 - .L_1626)


	//   ....[0]....
.L_1626:
        /*005c*/ 	.word	0x00000160


	//   ....[1]....
        /*0060*/ 	.word	0x000001a0


	//   ....[2]....
        /*0064*/ 	.word	0x00000210


	//   ....[3]....
        /*0068*/ 	.word	0x0000ecb0


	//   ....[4]....
        /*006c*/ 	.word	0x0000ed40


	//   ....[5]....
        /*0070*/ 	.word	0x0000f440


	//   ....[6]....
        /*0074*/ 	.word	0x00010790


	//   ....[7]....
        /*0078*/ 	.word	0x00010820


	//----- nvinfo : EIATTR_COOP_GROUP_MASK_REGIDS
	.align		4
.L_1627:
        /*007c*/ 	.byte	0x04, 0x29
        /*007e*/ 	.short	(.L_1629 - .L_1628)


	//   ....[0]....
.L_1628:
        /*0080*/ 	.word	0xffffffff


	//   ....[1]....
        /*0084*/ 	.word	0xffffffff


	//   ....[2]....
        /*0088*/ 	.word	0xffffffff


	//   ....[3]....
        /*008c*/ 	.word	0xffffffff


	//   ....[4]....
        /*0090*/ 	.word	0xffffffff


	//   ....[5]....
        /*0094*/ 	.word	0xffffffff


	//   ....[6]....
        /*0098*/ 	.word	0xffffffff


	//   ....[7]....
        /*009c*/ 	.word	0xffffffff


	//   ....[8]....
        /*00a0*/ 	.word	0xffffffff


	//   ....[9]....
        /*00a4*/ 	.word	0xffffffff


	//   ....[10]....
        /*00a8*/ 	.word	0xffffffff


	//   ....[11]....
        /*00ac*/ 	.word	0xffffffff


	//   ....[12]....
        /*00b0*/ 	.word	0xffffffff


	//   ....[13]....
        /*00b4*/ 	.word	0xffffffff


	//   ....[14]....
        /*00b8*/ 	.word	0xffffffff


	//   ....[15]....
        /*00bc*/ 	.word	0xffffffff


	//   ....[16]....
        /*00c0*/ 	.word	0xffffffff


	//   ....[17]....
        /*00c4*/ 	.word	0xffffffff


	//   ....[18]....
        /*00c8*/ 	.word	0xffffffff


	//   ....[19]....
        /*00cc*/ 	.word	0xffffffff


	//   ....[20]....
        /*00d0*/ 	.word	0xffffffff


	//   ....[21]....
        /*00d4*/ 	.word	0xffffffff


	//   ....[22]....
        /*00d8*/ 	.word	0xffffffff


	//   ....[23]....
        /*00dc*/ 	.word	0xffffffff


	//   ....[24]....
        /*00e0*/ 	.word	0xffffffff


	//   ....[25]....
        /*00e4*/ 	.word	0xffffffff


	//   ....[26]....
        /*00e8*/ 	.word	0xffffffff


	//   ....[27]....
        /*00ec*/ 	.word	0xffffffff


	//   ....[28]....
        /*00f0*/ 	.word	0xffffffff


	//   ....[29]....
        /*00f4*/ 	.word	0xffffffff


	//   ....[30]....
        /*00f8*/ 	.word	0xffffffff


	//   ....[31]....
        /*00fc*/ 	.word	0xffffffff


	//   ....[32]....
        /*0100*/ 	.word	0xffffffff


	//   ....[33]....
        /*0104*/ 	.word	0xffffffff


	//   ....[34]....
        /*0108*/ 	.word	0xffffffff


	//   ....[35]....
        /*010c*/ 	.word	0xffffffff


	//   ....[36]....
        /*0110*/ 	.word	0xffffffff


	//   ....[37]....
        /*0114*/ 	.word	0xffffffff


	//   ....[38]....
        /*0118*/ 	.word	0xffffffff


	//   ....[39]....
        /*011c*/ 	.word	0xffffffff


	//   ....[40]....
        /*0120*/ 	.word	0xffffffff


	//   ....[41]....
        /*0124*/ 	.word	0xffffffff


	//   ....[42]....
        /*0128*/ 	.word	0xffffffff


	//   ....[43]....
        /*012c*/ 	.word	0xffffffff


	//   ....[44]....
        /*0130*/ 	.word	0xffffffff


	//   ....[45]....
        /*0134*/ 	.word	0xffffffff


	//   ....[46]....
        /*0138*/ 	.word	0xffffffff


	//   ....[47]....
        /*013c*/ 	.word	0xffffffff


	//   ....[48]....
        /*0140*/ 	.word	0xffffffff


	//   ....[49]....
        /*0144*/ 	.word	0xffffffff


	//   ....[50]....
        /*0148*/ 	.word	0xffffffff


	//   ....[51]....
        /*014c*/ 	.word	0xffffffff


	//   ....[52]....
        /*0150*/ 	.word	0xffffffff


	//   ....[53]....
        /*0154*/ 	.word	0xffffffff


	//   ....[54]....
        /*0158*/ 	.word	0xffffffff


	//   ....[55]....
        /*015c*/ 	.word	0xffffffff


	//   ....[56]....
        /*0160*/ 	.word	0xffffffff


	//   ....[57]....
        /*0164*/ 	.word	0xffffffff


	//   ....[58]....
        /*0168*/ 	.word	0xffffffff


	//   ....[59]....
        /*016c*/ 	.word	0xffffffff


	//   ....[60]....
        /*0170*/ 	.word	0xffffffff


	//   ....[61]....
        /*0174*/ 	.word	0xffffffff


	//   ....[62]....
        /*0178*/ 	.word	0xffffffff


	//   ....[63]....
        /*017c*/ 	.word	0xffffffff


	//   ....[64]....
        /*0180*/ 	.word	0xffffffff


	//   ....[65]....
        /*0184*/ 	.word	0xffffffff


	//   ....[66]....
        /*0188*/ 	.word	0xffffffff


	//   ....[67]....
        /*018c*/ 	.word	0xffffffff


	//   ....[68]....
        /*0190*/ 	.word	0xffffffff


	//   ....[69]....
        /*0194*/ 	.word	0xffffffff


	//   ....[70]....
        /*0198*/ 	.word	0xffffffff


	//   ....[71]....
        /*019c*/ 	.word	0xffffffff


	//   ....[72]....
        /*01a0*/ 	.word	0xffffffff


	//   ....[73]....
        /*01a4*/ 	.word	0xffffffff


	//   ....[74]....
        /*01a8*/ 	.word	0xffffffff


	//   ....[75]....
        /*01ac*/ 	.word	0x0500000f


	//   ....[76]....
        /*01b0*/ 	.word	0x0500000f


	//----- nvinfo : EIATTR_COOP_GROUP_INSTR_OFFSETS
	.align		4
.L_1629:
        /*01b4*/ 	.byte	0x04, 0x28
        /*01b6*/ 	.short	(.L_1631 - .L_1630)


	//   ....[0]....
.L_1630:
        /*01b8*/ 	.word	0x00000060


	//   ....[1]....
        /*01bc*/ 	.word	0x00000170


	//   ....[2]....
        /*01c0*/ 	.word	0x000001c0


	//   ....[3]....
        /*01c4*/ 	.word	0x000003f0


	//   ....[4]....
        /*01c8*/ 	.word	0x00000550


	//   ....[5]....
        /*01cc*/ 	.word	0x00000670


	//   ....[6]....
        /*01d0*/ 	.word	0x000007d0


	//   ....[7]....
        /*01d4*/ 	.word	0x00001490


	//   ....[8]....
        /*01d8*/ 	.word	0x00002f70


	//   ....[9]....
        /*01dc*/ 	.word	0x00003000


	//   ....[10]....
        /*01e0*/ 	.word	0x00003cb0


	//   ....[11]....
        /*01e4*/ 	.word	0x00003d20


	//   ....[12]....
        /*01e8*/ 	.word	0x00006650


	//   ....[13]....
        /*01ec*/ 	.word	0x000066c0


	//   ....[14]....
        /*01f0*/ 	.word	0x000073a0


	//   ....[15]....
        /*01f4*/ 	.word	0x00007400


	//   ....[16]....
        /*01f8*/ 	.word	0x00009d10


	//   ....[17]....
        /*01fc*/ 	.word	0x00009d30


	//   ....[18]....
        /*0200*/ 	.word	0x00009d60


	//   ....[19]....
        /*0204*/ 	.word	0x00009d80


	//   ....[20]....
        /*0208*/ 	.word	0x0000b670


	//   ....[21]....
        /*020c*/ 	.word	0x0000b680


	//   ....[22]....
        /*0210*/ 	.word	0x0000b700


	//   ....[23]....
        /*0214*/ 	.word	0x0000b710


	//   ....[24]....
        /*0218*/ 	.word	0x0000c120


	//   ....[25]....
        /*021c*/ 	.word	0x0000c130


	//   ....[26]....
        /*0220*/ 	.word	0x0000c140


	//   ....[27]....
        /*0224*/ 	.word	0x0000c150


	//   ....[28]....
        /*0228*/ 	.word	0x0000c160


	//   ....[29]....
        /*022c*/ 	.word	0x0000c170


	//   ....[30]....
        /*0230*/ 	.word	0x0000c180


	//   ....[31]....
        /*0234*/ 	.word	0x0000c190


	//   ....[32]....
        /*0238*/ 	.word	0x0000c1a0


	//   ....[33]....
        /*023c*/ 	.word	0x0000c1b0


	//   ....[34]....
        /*0240*/ 	.word	0x0000c1c0


	//   ....[35]....
        /*0244*/ 	.word	0x0000c1d0


	//   ....[36]....
        /*0248*/ 	.word	0x0000c1e0


	//   ....[37]....
        /*024c*/ 	.word	0x0000c1f0


	//   ....[38]....
        /*0250*/ 	.word	0x0000c220


	//   ....[39]....
        /*0254*/ 	.word	0x0000c250


	//   ....[40]....
        /*0258*/ 	.word	0x0000d8e0


	//   ....[41]....
        /*025c*/ 	.word	0x0000dad0


	//   ....[42]....
        /*0260*/ 	.word	0x0000db00


	//   ....[43]....
        /*0264*/ 	.word	0x0000db30


	//   ....[44]....
        /*0268*/ 	.word	0x0000db60


	//   ....[45]....
        /*026c*/ 	.word	0x0000db90


	//   ....[46]....
        /*0270*/ 	.word	0x0000dbd0


	//   ....[47]....
        /*0274*/ 	.word	0x0000dd50


	//   ....[48]....
        /*0278*/ 	.word	0x0000dd80


	//   ....[49]....
        /*027c*/ 	.word	0x0000ddb0


	//   ....[50]....
        /*0280*/ 	.word	0x0000dde0


	//   ....[51]....
        /*0284*/ 	.word	0x0000de10


	//   ....[52]....
        /*0288*/ 	.word	0x0000de50


	//   ....[53]....
        /*028c*/ 	.word	0x0000dee0


	//   ....[54]....
        /*0290*/ 	.word	0x0000df70


	//   ....[55]....
        /*0294*/ 	.word	0x0000e020


	//   ....[56]....
        /*0298*/ 	.word	0x0000f520


	//   ....[57]....
        /*029c*/ 	.word	0x00010e90


	//   ....[58]....
        /*02a0*/ 	.word	0x00010ec0


	//   ....[59]....
        /*02a4*/ 	.word	0x00010ef0


	//   ....[60]....
        /*02a8*/ 	.word	0x00010f30


	//   ....[61]....
        /*02ac*/ 	.word	0x00010f40


	//   ....[62]....
        /*02b0*/ 	.word	0x00010f70


	//   ....[63]....
        /*02b4*/ 	.word	0x00010fa0


	//   ....[64]....
        /*02b8*/ 	.word	0x00010fb0


	//   ....[65]....
        /*02bc*/ 	.word	0x000110f0


	//   ....[66]....
        /*02c0*/ 	.word	0x00011120


	//   ....[67]....
        /*02c4*/ 	.word	0x00011150


	//   ....[68]....
        /*02c8*/ 	.word	0x00011180


	//   ....[69]....
        /*02cc*/ 	.word	0x000111b0


	//   ....[70]....
        /*02d0*/ 	.word	0x000111f0


	//   ....[71]....
        /*02d4*/ 	.word	0x000112a0


	//   ....[72]....
        /*02d8*/ 	.word	0x00011340


	//   ....[73]....
        /*02dc*/ 	.word	0x000113f0


	//   ....[74]....
        /*02e0*/ 	.word	0x000119f0


	//   ....[75]....
        /*02e4*/ 	.word	0x00011fc0


	//   ....[76]....
        /*02e8*/ 	.word	0x00012430


	//----- nvinfo : EIATTR_REG_RECONFIG
	.align		4
.L_1631:
        /*02ec*/ 	.byte	0x01, 0x54
	.zero		2


	//----- nvinfo : EIATTR_SYSCALL_OFFSETS
	.align		4
        /*02f0*/ 	.byte	0x04, 0x46
        /*02f2*/ 	.short	(.L_1633 - .L_1632)


	//   ....[0]....
.L_1632:
        /*02f4*/ 	.word	0x00001670


	//   ....[1]....
        /*02f8*/ 	.word	0x0000eed0


	//   ....[2]....
        /*02fc*/ 	.word	0x0000f010


	//   ....[3]....
        /*0300*/ 	.word	0x0000f150


	//   ....[4]....
        /*0304*/ 	.word	0x0000f270


	//----- nvinfo : EIATTR_MBARRIER_INSTR_OFFSETS
	.align		4
.L_1633:
        /*0308*/ 	.byte	0x04, 0x39
        /*030a*/ 	.short	(.L_1635 - .L_1634)


	//   ....[0]....
.L_1634:
        /*030c*/ 	.word	0x000002a0
        /*0310*/ 	.word	0x000000ff
        /*0314*/ 	.word	0x00013200
        /*0318*/ 	.short	0x0100
        /*031a*/ 	.byte	0x08
	.zero		1


	//   ....[1]....
        /*031c*/ 	.word	0x000002b0
        /*0320*/ 	.word	0x000000ff
        /*0324*/ 	.word	0x00013220
        /*0328*/ 	.short	0x0100
        /*032a*/ 	.byte	0x08
	.zero		1


	//   ....[2]....
        /*032c*/ 	.word	0x000003a0
        /*0330*/ 	.word	0x000000ff
        /*0334*/ 	.word	0x00013230
        /*0338*/ 	.short	0x0100
        /*033a*/ 	.byte	0x08
	.zero		1


	//   ....[3]....
        /*033c*/ 	.word	0x000003b0
        /*0340*/ 	.word	0x000000ff
        /*0344*/ 	.word	0x00013240
        /*0348*/ 	.short	0x0100
        /*034a*/ 	.byte	0x08
	.zero		1


	//   ....[4]....
        /*034c*/ 	.word	0x000003c0
        /*0350*/ 	.word	0x000000ff
        /*0354*/ 	.word	0x00013238
        /*0358*/ 	.short	0x0100
        /*035a*/ 	.byte	0x08
	.zero		1


	//   ....[5]....
        /*035c*/ 	.word	0x000003d0
        /*0360*/ 	.word	0x000000ff
        /*0364*/ 	.word	0x00013248
        /*0368*/ 	.short	0x0100
        /*036a*/ 	.byte	0x08
	.zero		1


	//   ....[6]....
        /*036c*/ 	.word	0x00000500
        /*0370*/ 	.word	0x000000ff
        /*0374*/ 	.word	0x00013250
        /*0378*/ 	.short	0x0100
        /*037a*/ 	.byte	0x08
	.zero		1


	//   ....[7]....
        /*037c*/ 	.word	0x00000510
        /*0380*/ 	.word	0x000000ff
        /*0384*/ 	.word	0x00013260
        /*0388*/ 	.short	0x0100
        /*038a*/ 	.byte	0x08
	.zero		1


	//   ....[8]....
        /*038c*/ 	.word	0x00000520
        /*0390*/ 	.word	0x000000ff
        /*0394*/ 	.word	0x00013258
        /*0398*/ 	.short	0x0100
        /*039a*/ 	.byte	0x08
	.zero		1


	//   ....[9]....
        /*039c*/ 	.word	0x00000530
        /*03a0*/ 	.word	0x000000ff
        /*03a4*/ 	.word	0x00013268
        /*03a8*/ 	.short	0x0100
        /*03aa*/ 	.byte	0x08
	.zero		1


	//   ....[10]....
        /*03ac*/ 	.word	0x00000620
        /*03b0*/ 	.word	0x000000ff
        /*03b4*/ 	.word	0x00013270
        /*03b8*/ 	.short	0x0100
        /*03ba*/ 	.byte	0x06
	.zero		1


	//   ....[11]....
        /*03bc*/ 	.word	0x00000630
        /*03c0*/ 	.word	0x000000ff
        /*03c4*/ 	.word	0x00013280
        /*03c8*/ 	.short	0x0100
        /*03ca*/ 	.byte	0x06
	.zero		1


	//   ....[12]....
        /*03cc*/ 	.word	0x00000640
        /*03d0*/ 	.word	0x000000ff
        /*03d4*/ 	.word	0x00013278
        /*03d8*/ 	.short	0x0100
        /*03da*/ 	.byte	0x06
	.zero		1


	//   ....[13]....
        /*03dc*/ 	.word	0x00000650
        /*03e0*/ 	.word	0x000000ff
        /*03e4*/ 	.word	0x00013288
        /*03e8*/ 	.short	0x0100
        /*03ea*/ 	.byte	0x06
	.zero		1


	//   ....[14]....
        /*03ec*/ 	.word	0x00000780
        /*03f0*/ 	.word	0x000000ff
        /*03f4*/ 	.word	0x00013290
        /*03f8*/ 	.short	0x0100
        /*03fa*/ 	.byte	0x08
	.zero		1


	//   ....[15]....
        /*03fc*/ 	.word	0x00000790
        /*0400*/ 	.word	0x000000ff
        /*0404*/ 	.word	0x000132a0
        /*0408*/ 	.short	0x0100
        /*040a*/ 	.byte	0x08
	.zero		1


	//   ....[16]....
        /*040c*/ 	.word	0x000007a0
        /*0410*/ 	.word	0x000000ff
        /*0414*/ 	.word	0x00013298
        /*0418*/ 	.short	0x0100
        /*041a*/ 	.byte	0x08
	.zero		1


	//   ....[17]....
        /*041c*/ 	.word	0x000007b0
        /*0420*/ 	.word	0x000000ff
        /*0424*/ 	.word	0x000132a8
        /*0428*/ 	.short	0x0100
        /*042a*/ 	.byte	0x08
	.zero		1


	//   ....[18]....
        /*042c*/ 	.word	0x000008e0
        /*0430*/ 	.word	0x000000ff
        /*0434*/ 	.word	0x000132b0
        /*0438*/ 	.short	0x0100
        /*043a*/ 	.byte	0x08
	.zero		1


	//   ....[19]....
        /*043c*/ 	.word	0x000008f0
        /*0440*/ 	.word	0x000000ff
        /*0444*/ 	.word	0x000132c0
        /*0448*/ 	.short	0x0100
        /*044a*/ 	.byte	0x08
	.zero		1


	//   ....[20]....
        /*044c*/ 	.word	0x00000900
        /*0450*/ 	.word	0x000000ff
        /*0454*/ 	.word	0x000132b8
        /*0458*/ 	.short	0x0100
        /*045a*/ 	.byte	0x08
	.zero		1


	//   ....[21]....
        /*045c*/ 	.word	0x00000910
        /*0460*/ 	.word	0x000000ff
        /*0464*/ 	.word	0x000132c8
        /*0468*/ 	.short	0x0100
        /*046a*/ 	.byte	0x08
	.zero		1


	//   ....[22]....
        /*046c*/ 	.word	0x000019a0
        /*0470*/ 	.word	0x000000ff
        /*0474*/ 	.word	0x00013200
        /*0478*/ 	.short	0x010a
        /*047a*/ 	.byte	0x2d
	.zero		1


	//   ....[23]....
        /*047c*/ 	.word	0x00001a40
        /*0480*/ 	.word	0x00000002
        /*0484*/ 	.word	0x00013230
        /*0488*/ 	.short	0x010a
        /*048a*/ 	.byte	0x3f
	.zero		1


	//   ....[24]....
        /*048c*/ 	.word	0x00001a80
        /*0490*/ 	.word	0x00000002
        /*0494*/ 	.word	0x00013230
        /*0498*/ 	.short	0x010a
        /*049a*/ 	.byte	0x3f
	.zero		1


	//   ....[25]....
        /*049c*/ 	.word	0x00004010
        /*04a0*/ 	.word	0x0000002d
        /*04a4*/ 	.word	0x00000000
        /*04a8*/ 	.short	0x0101
        /*04aa*/ 	.byte	0x3f
	.zero		1


	//   ....[26]....
        /*04ac*/ 	.word	0x00004fe0
        /*04b0*/ 	.word	0x000000ff
        /*04b4*/ 	.word	0x00013230
        /*04b8*/ 	.short	0x010a
        /*04ba*/ 	.byte	0x15
	.zero		1


	//   ....[27]....
        /*04bc*/ 	.word	0x00005020
        /*04c0*/ 	.word	0x000000ff
        /*04c4*/ 	.word	0x00013230
        /*04c8*/ 	.short	0x010a
        /*04ca*/ 	.byte	0x15
	.zero		1


	//   ....[28]....
        /*04cc*/ 	.word	0x00005470
        /*04d0*/ 	.word	0x000000ff
        /*04d4*/ 	.word	0x00013250
        /*04d8*/ 	.short	0x010a
        /*04da*/ 	.byte	0x0b
	.zero		1


	//   ....[29]....
        /*04dc*/ 	.word	0x000054b0
        /*04e0*/ 	.word	0x000000ff
        /*04e4*/ 	.word	0x00013250
        /*04e8*/ 	.short	0x010a
        /*04ea*/ 	.byte	0x0b
	.zero		1


	//   ....[30]....
        /*04ec*/ 	.word	0x00007f30
        /*04f0*/ 	.word	0x00000002
        /*04f4*/ 	.word	0x00000000
        /*04f8*/ 	.short	0x0101
        /*04fa*/ 	.byte	0x3f
	.zero		1


	//   ....[31]....
        /*04fc*/ 	.word	0x00008210
        /*0500*/ 	.word	0x000000ff
        /*0504*/ 	.word	0x00000000
        /*0508*/ 	.short	0x0101
        /*050a*/ 	.byte	0x06
	.zero		1


	//   ....[32]....
        /*050c*/ 	.word	0x00008750
        /*0510*/ 	.word	0x000000ff
        /*0514*/ 	.word	0x00013230
        /*0518*/ 	.short	0x010a
        /*051a*/ 	.byte	0x06
	.zero		1


	//   ....[33]....
        /*051c*/ 	.word	0x00008790
        /*0520*/ 	.word	0x000000ff
        /*0524*/ 	.word	0x00013230
        /*0528*/ 	.short	0x010a
        /*052a*/ 	.byte	0x06
	.zero		1


	//   ....[34]....
        /*052c*/ 	.word	0x00008be0
        /*0530*/ 	.word	0x000000ff
        /*0534*/ 	.word	0x00013250
        /*0538*/ 	.short	0x010a
        /*053a*/ 	.byte	0x0b
	.zero		1


	//   ....[35]....
        /*053c*/ 	.word	0x00008c20
        /*0540*/ 	.word	0x000000ff
        /*0544*/ 	.word	0x00013250
        /*0548*/ 	.short	0x010a
        /*054a*/ 	.byte	0x0b
	.zero		1


	//   ....[36]....
        /*054c*/ 	.word	0x0000abc0
        /*0550*/ 	.word	0x00000002
        /*0554*/ 	.word	0x00000000
        /*0558*/ 	.short	0x0101
        /*055a*/ 	.byte	0x3f
	.zero		1


	//   ....[37]....
        /*055c*/ 	.word	0x0000ae90
        /*0560*/ 	.word	0x000000ff
        /*0564*/ 	.word	0x00000000
        /*0568*/ 	.short	0x0101
        /*056a*/ 	.byte	0x06
	.zero		1


	//   ....[38]....
        /*056c*/ 	.word	0x0000b340
        /*0570*/ 	.word	0x000000ff
        /*0574*/ 	.word	0x00013250
        /*0578*/ 	.short	0x010a
        /*057a*/ 	.byte	0x0e
	.zero		1


	//   ....[39]....
        /*057c*/ 	.word	0x0000b380
        /*0580*/ 	.word	0x000000ff
        /*0584*/ 	.word	0x00013250
        /*0588*/ 	.short	0x010a
        /*058a*/ 	.byte	0x0e
	.zero		1


	//   ....[40]....
        /*058c*/ 	.word	0x0000b9f0
        /*0590*/ 	.word	0x000000ff
        /*0594*/ 	.word	0x00000000
        /*0598*/ 	.short	0x0101
        /*059a*/ 	.byte	0x04
	.zero		1


	//   ....[41]....
        /*059c*/ 	.word	0x0000cab0
        /*05a0*/ 	.word	0x00000003
        /*05a4*/ 	.word	0x00000000
        /*05a8*/ 	.short	0x0101
        /*05aa*/ 	.byte	0x3f
	.zero		1


	//   ....[42]....
        /*05ac*/ 	.word	0x0000f730
        /*05b0*/ 	.word	0x00000005
        /*05b4*/ 	.word	0x00013280
        /*05b8*/ 	.short	0x010a
        /*05ba*/ 	.byte	0x3f
	.zero		1


	//   ....[43]....
        /*05bc*/ 	.word	0x0000f8d0
        /*05c0*/ 	.word	0x00000005
        /*05c4*/ 	.word	0x00013240
        /*05c8*/ 	.short	0x010a
        /*05ca*/ 	.byte	0x3f
	.zero		1


	//   ....[44]....
        /*05cc*/ 	.word	0x0000fbd0
        /*05d0*/ 	.word	0x000000ff
        /*05d4*/ 	.word	0x00013220
        /*05d8*/ 	.short	0x010a
        /*05da*/ 	.byte	0x29
	.zero		1


	//   ....[45]....
        /*05dc*/ 	.word	0x0000fe50
        /*05e0*/ 	.word	0x00000009
        /*05e4*/ 	.word	0x00013280
        /*05e8*/ 	.short	0x010a
        /*05ea*/ 	.byte	0x3f
	.zero		1


	//   ....[46]....
        /*05ec*/ 	.word	0x000100c0
        /*05f0*/ 	.word	0x00000009
        /*05f4*/ 	.word	0x00013240
        /*05f8*/ 	.short	0x010a
        /*05fa*/ 	.byte	0x3f
	.zero		1


	//   ....[47]....
        /*05fc*/ 	.word	0x00010380
        /*0600*/ 	.word	0x0000000c
        /*0604*/ 	.word	0x00013270
        /*0608*/ 	.short	0x010a
        /*060a*/ 	.byte	0x3f
	.zero		1


	//   ....[48]....
        /*060c*/ 	.word	0x00010400
        /*0610*/ 	.word	0x0000000c
        /*0614*/ 	.word	0x00013260
        /*0618*/ 	.short	0x010a
        /*061a*/ 	.byte	0x3f
	.zero		1


	//   ....[49]....
        /*061c*/ 	.word	0x000106c0
        /*0620*/ 	.word	0x0000000c
        /*0624*/ 	.word	0x00013250
        /*0628*/ 	.short	0x0101
        /*062a*/ 	.byte	0x3f
	.zero		1


	//   ....[50]....
        /*062c*/ 	.word	0x00010730
        /*0630*/ 	.word	0x00000003
        /*0634*/ 	.word	0x00000000
        /*0638*/ 	.short	0x0101
        /*063a*/ 	.byte	0x3f
	.zero		1


	//   ....[51]....
        /*063c*/ 	.word	0x000108f0
        /*0640*/ 	.word	0x00000002
        /*0644*/ 	.word	0x00013270
        /*0648*/ 	.short	0x010a
        /*064a*/ 	.byte	0x3f
	.zero		1


	//   ....[52]....
        /*064c*/ 	.word	0x00010960
        /*0650*/ 	.word	0x00000002
        /*0654*/ 	.word	0x00013260
        /*0658*/ 	.short	0x010a
        /*065a*/ 	.byte	0x3f
	.zero		1


	//   ....[53]....
        /*065c*/ 	.word	0x00010c20
        /*0660*/ 	.word	0x00000002
        /*0664*/ 	.word	0x00013250
        /*0668*/ 	.short	0x0101
        /*066a*/ 	.byte	0x3f
	.zero		1


	//   ....[54]....
        /*066c*/ 	.word	0x00010c90
        /*0670*/ 	.word	0x00000000
        /*0674*/ 	.word	0x00000000
        /*0678*/ 	.short	0x0101
        /*067a*/ 	.byte	0x3f
	.zero		1


	//   ....[55]....
        /*067c*/ 	.word	0x00011970
        /*0680*/ 	.word	0x00000007
        /*0684*/ 	.word	0x00013220
        /*0688*/ 	.short	0x010a
        /*068a*/ 	.byte	0x3f
	.zero		1


	//   ....[56]....
        /*068c*/ 	.word	0x00011b10
        /*0690*/ 	.word	0x00000005
        /*0694*/ 	.word	0x00000000
        /*0698*/ 	.short	0x010a
        /*069a*/ 	.byte	0x3f
	.zero		1


	//   ....[57]....
        /*069c*/ 	.word	0x00011b80
        /*06a0*/ 	.word	0x00000003
        /*06a4*/ 	.word	0x00000000
        /*06a8*/ 	.short	0x010a
        /*06aa*/ 	.byte	0x3f
	.zero		1


	//   ....[58]....
        /*06ac*/ 	.word	0x00011bd0
        /*06b0*/ 	.word	0x00000003
        /*06b4*/ 	.word	0x00013260
        /*06b8*/ 	.short	0x010a
        /*06ba*/ 	.byte	0x3f
	.zero		1


	//   ....[59]....
        /*06bc*/ 	.word	0x00011c20
        /*06c0*/ 	.word	0x00000005
        /*06c4*/ 	.word	0x00013260
        /*06c8*/ 	.short	0x010a
        /*06ca*/ 	.byte	0x3f
	.zero		1


	//   ....[60]....
        /*06cc*/ 	.word	0x00011c60
        /*06d0*/ 	.word	0x00000003
        /*06d4*/ 	.word	0x00013280
        /*06d8*/ 	.short	0x010a
        /*06da*/ 	.byte	0x3f
	.zero		1


	//   ....[61]....
        /*06dc*/ 	.word	0x00011c80
        /*06e0*/ 	.word	0x00000005
        /*06e4*/ 	.word	0x00013280
        /*06e8*/ 	.short	0x010a
        /*06ea*/ 	.byte	0x3f
	.zero		1


	//   ....[62]....
        /*06ec*/ 	.word	0x00011cf0
        /*06f0*/ 	.word	0x00000003
        /*06f4*/ 	.word	0x00013200
        /*06f8*/ 	.short	0x010a
        /*06fa*/ 	.byte	0x3f
	.zero		1


	//   ....[63]....
        /*06fc*/ 	.word	0x00011d40
        /*0700*/ 	.word	0x00000002
        /*0704*/ 	.word	0x00013230
        /*0708*/ 	.short	0x010a
        /*070a*/ 	.byte	0x3f
	.zero		1


	//   ....[64]....
        /*070c*/ 	.word	0x00011da0
        /*0710*/ 	.word	0x00000008
        /*0714*/ 	.word	0x00013230
        /*0718*/ 	.short	0x010a
        /*071a*/ 	.byte	0x3f
	.zero		1


	//   ....[65]....
        /*071c*/ 	.word	0x00011e00
        /*0720*/ 	.word	0x00000008
        /*0724*/ 	.word	0x00013250
        /*0728*/ 	.short	0x010a
        /*072a*/ 	.byte	0x3f
	.zero		1


	//   ....[66]....
        /*072c*/ 	.word	0x00011e60
        /*0730*/ 	.word	0x00000008
        /*0734*/ 	.word	0x00013230
        /*0738*/ 	.short	0x010a
        /*073a*/ 	.byte	0x3f
	.zero		1


	//   ....[67]....
        /*073c*/ 	.word	0x00011ec0
        /*0740*/ 	.word	0x00000008
        /*0744*/ 	.word	0x00013250
        /*0748*/ 	.short	0x010a
        /*074a*/ 	.byte	0x3f
	.zero		1


	//   ....[68]....
        /*074c*/ 	.word	0x00011f20
        /*0750*/ 	.word	0x00000005
        /*0754*/ 	.word	0x00013250
        /*0758*/ 	.short	0x010a
        /*075a*/ 	.byte	0x3f
	.zero		1


	//   ....[69]....
        /*075c*/ 	.word	0x00012070
        /*0760*/ 	.word	0x00000005
        /*0764*/ 	.word	0x00013280
        /*0768*/ 	.short	0x010a
        /*076a*/ 	.byte	0x3f
	.zero		1


	//   ....[70]....
        /*076c*/ 	.word	0x000120c0
        /*0770*/ 	.word	0x00000005
        /*0774*/ 	.word	0x00013240
        /*0778*/ 	.short	0x010a
        /*077a*/ 	.byte	0x3f
	.zero		1


	//   ....[71]....
        /*077c*/ 	.word	0x00012120
        /*0780*/ 	.word	0x00000003
        /*0784*/ 	.word	0x00013220
        /*0788*/ 	.short	0x010a
        /*078a*/ 	.byte	0x3f
	.zero		1


	//   ....[72]....
        /*078c*/ 	.word	0x00012170
        /*0790*/ 	.word	0x00000009
        /*0794*/ 	.word	0x00013280
        /*0798*/ 	.short	0x010a
        /*079a*/ 	.byte	0x3f
	.zero		1


	//   ....[73]....
        /*079c*/ 	.word	0x000121c0
        /*07a0*/ 	.word	0x00000009
        /*07a4*/ 	.word	0x00013240
        /*07a8*/ 	.short	0x010a
        /*07aa*/ 	.byte	0x3f
	.zero		1


	//   ....[74]....
        /*07ac*/ 	.word	0x00012210
        /*07b0*/ 	.word	0x0000000c
        /*07b4*/ 	.word	0x00013270
        /*07b8*/ 	.short	0x010a
        /*07ba*/ 	.byte	0x3f
	.zero		1


	//   ....[75]....
        /*07bc*/ 	.word	0x00012260
        /*07c0*/ 	.word	0x0000000c
        /*07c4*/ 	.word	0x00013260
        /*07c8*/ 	.short	0x010a
        /*07ca*/ 	.byte	0x3f
	.zero		1


	//   ....[76]....
        /*07cc*/ 	.word	0x000122b0
        /*07d0*/ 	.word	0x00000002
        /*07d4*/ 	.word	0x00013270
        /*07d8*/ 	.short	0x010a
        /*07da*/ 	.byte	0x3f
	.zero		1


	//   ....[77]....
        /*07dc*/ 	.word	0x00012300
        /*07e0*/ 	.word	0x00000002
        /*07e4*/ 	.word	0x00013260
        /*07e8*/ 	.short	0x010a
        /*07ea*/ 	.byte	0x3f
	.zero		1


	//   ....[78]....
        /*07ec*/ 	.word	0x00012350
        /*07f0*/ 	.word	0x00000007
        /*07f4*/ 	.word	0x00013220
        /*07f8*/ 	.short	0x010a
        /*07fa*/ 	.byte	0x3f
	.zero		1


	//   ....[79]....
        /*07fc*/ 	.word	0x000124f0
        /*0800*/ 	.word	0x00000005
        /*0804*/ 	.word	0x00000000
        /*0808*/ 	.short	0x010a
        /*080a*/ 	.byte	0x3f
	.zero		1


	//   ....[80]....
        /*080c*/ 	.word	0x00012540
        /*0810*/ 	.word	0x00000003
        /*0814*/ 	.word	0x00000000
        /*0818*/ 	.short	0x010a
        /*081a*/ 	.byte	0x3f
	.zero		1


	//   ....[81]....
        /*081c*/ 	.word	0x00012590
        /*0820*/ 	.word	0x00000003
        /*0824*/ 	.word	0x00013260
        /*0828*/ 	.short	0x010a
        /*082a*/ 	.byte	0x3f
	.zero		1


	//   ....[82]....
        /*082c*/ 	.word	0x000125e0
        /*0830*/ 	.word	0x00000005
        /*0834*/ 	.word	0x00013260
        /*0838*/ 	.short	0x010a
        /*083a*/ 	.byte	0x3f
	.zero		1


	//   ....[83]....
        /*083c*/ 	.word	0x00012630
        /*0840*/ 	.word	0x00000003
        /*0844*/ 	.word	0x00013280
        /*0848*/ 	.short	0x010a
        /*084a*/ 	.byte	0x3f
	.zero		1


	//----- nvinfo : EIATTR_NUM_MBARRIERS
	.align		4
.L_1635:
        /*084c*/ 	.byte	0x03, 0x38
        /*084e*/ 	.short	0x0016


	//----- nvinfo : EIATTR_EXIT_INSTR_OFFSETS
	.align		4
        /*0850*/ 	.byte	0x04, 0x1c
        /*0852*/ 	.short	(.L_1637 - .L_1636)


	//   ....[0]....
.L_1636:
        /*0854*/ 	.word	0x00000a70


	//   ....[1]....
        /*0858*/ 	.word	0x0000d8a0


	//   ....[2]....
        /*085c*/ 	.word	0x00011cd0


	//----- nvinfo : EIATTR_MAX_THREADS
	.align		4
.L_1637:
        /*0860*/ 	.byte	0x04, 0x05
        /*0862*/ 	.short	(.L_1639 - .L_1638)
.L_1638:
        /*0864*/ 	.word	0x00000200
        /*0868*/ 	.word	0x00000001
        /*086c*/ 	.word	0x00000001


	//----- nvinfo : EIATTR_CRS_STACK_SIZE
	.align		4
.L_1639:
        /*0870*/ 	.byte	0x04, 0x1e
        /*0872*/ 	.short	(.L_1641 - .L_1640)
.L_1640:
        /*0874*/ 	.word	0x00000000


	//----- nvinfo : EIATTR_CBANK_PARAM_SIZE
	.align		4
.L_1641:
        /*0878*/ 	.byte	0x03, 0x19
        /*087a*/ 	.short	0x0a70


	//----- nvinfo : EIATTR_PARAM_CBANK
	.align		4
        /*087c*/ 	.byte	0x04, 0x0a
        /*087e*/ 	.short	(.L_1643 - .L_1642)
	.align		4
.L_1642:
        /*0880*/ 	.word	index@(.nv.constant0._ZN7cutlass13device_kernelIN5flash11enable_sm90INS1_16FlashAttnFwdSm90INS1_25CollectiveMainloopFwdSm90ILi2EN4cute5tupleIJNS5_1CILi1EEES8_S8_EEENS6_IJNS7_ILi192EEENS7_ILi160EEENS7_ILi64EEEEEELi64ENS_12float_e4m3_tEfNS_4arch4Sm90ELb1ELb0ELb1ELb1ELb0ELb0ELb0ELb1ELb1ELb0ELb0ELb0EEENS1_21CollectiveEpilogueFwdINS6_IJSA_SC_SB_EEES9_NS_10bfloat16_tESG_Li384ELb1ELb0ELb0ELb1EEENS1_36VarlenDynamicPersistentTileSchedulerILi192ELi160ELi384ELi128ELb0ELb0ELb1ELb1ELb1ELb1EEEEEEEEEvNT_6ParamsE)
        /*0884*/ 	.short	0x0210
        /*0886*/ 	.short	0x0a70


	//----- nvinfo : EIATTR_SW_WAR
	.align		4
.L_1643:
        /*0888*/ 	.byte	0x04, 0x36
        /*088a*/ 	.short	(.L_1645 - .L_1644)
.L_1644:
        /*088c*/ 	.word	0x00000008
.L_1645:


//--------------------- .nv.info._ZN7cutlass13device_kernelIN5flash11enable_sm90INS1_16FlashAttnFwdSm90INS1_25CollectiveMainloopFwdSm90ILi2EN4cute5tupleIJNS5_1CILi1EEES8_S8_EEENS6_IJNS7_ILi192EEENS7_ILi160EEENS7_ILi64EEEEEELi64ENS_12float_e4m3_tEfNS_4arch4Sm90ELb1ELb0ELb1ELb1ELb0ELb1ELb0ELb1ELb1ELb0ELb0ELb0EEENS1_21CollectiveEpilogueFwdINS6_IJSA_SC_SB_EEES9_NS_10bfloat16_tESG_Li384ELb1ELb0ELb0ELb1EEENS1_36VarlenDynamicPersistentTileSchedulerILi192ELi160ELi384ELi128ELb0ELb0ELb1ELb1ELb1ELb1EEEEEEEEEvNT_6ParamsE --------------------------
	.section	.nv.info._ZN7cutlass13device_kernelIN5flash11enable_sm90INS1_16FlashAttnFwdSm90INS1_25CollectiveMainloopFwdSm90ILi2EN4cute5tupleIJNS5_1CILi1EEES8_S8_EEENS6_IJNS7_ILi192EEENS7_ILi160EEENS7_ILi64EEEEEELi64ENS_12float_e4m3_tEfNS_4arch4Sm90ELb1ELb0ELb1ELb1ELb0ELb1ELb0ELb1ELb1ELb0ELb0ELb0EEENS1_21CollectiveEpilogueFwdINS6_IJSA_SC_SB_EEES9_NS_10bfloat16_tESG_Li384ELb1ELb0ELb0ELb1EEENS1_36VarlenDynamicPersistentTileSchedulerILi192ELi160ELi384ELi128ELb0ELb0ELb1ELb1ELb1ELb1EEEEEEEEEvNT_6ParamsE,"",@"SHT_CUDA_INFO"
	.sectionflags	@""
	.align	4


	//----- nvinfo : EIATTR_CUDA_API_VERSION
	.align		4
        /*0000*/ 	.byte	0x04, 0x37
        /*0002*/ 	.short	(.L_1647 - .L_1646)
.L_1646:
        /*0004*/ 	.word	0x00000082


	//----- nvinfo : EIATTR_KPARAM_INFO
	.align		4
.L_1647:
        /*0008*/ 	.byte	0x04, 0x17
        /*000a*/ 	.short	(.L_1649 - .L_1648)
.L_1648:
        /*000c*/ 	.word	0x00000000
        /*0010*/ 	.short	0x0000
        /*0012*/ 	.short	0x0070
        /*0014*/ 	.byte	0x00, 0xf0, 0x01, 0x28


	//----- nvinfo : EIATTR_SPARSE_MMA_MASK
	.align		4
.L_1649:
        /*0018*/ 	.byte	0x03, 0x50
        /*001a*/ 	.short	0x0000


	//----- nvinfo : EIATTR_MAXREG_COUNT
	.align		4
        /*001c*/ 	.byte	0x03, 0x1b
        /*001e*/ 	.short	0x0080


	//----- nvinfo : EIATTR_NUM_BARRIERS
	.align		4
        /*0020*/ 	.byte	0x02, 0x4c
        /*0022*/ 	.byte	0x10
	.zero		1


	//----- nvinfo : EIATTR_EXTERNS
	.align		4
        /*0024*/ 	.byte	0x04, 0x0f
        /*0026*/ 	.short	(.L_1651 - .L_1650)


	//   ....[0]....
	.align		4
.L_1650:
        /*0028*/ 	.word	index@(__assertfail)


	//----- nvinfo : EIATTR_ANNOTATIONS
	.align		4
.L_1651:
        /*002c*/ 	.byte	0x04, 0x55
        /*002e*/ 	.short	(.L_1653 - .L_1652)


	//   ....[0]....
.L_1652:
        /* <DEDUP_REMOVED lines=77> */


	//----- nvinfo : EIATTR_MERCURY_ISA_VERSION
	.align		4
.L_1653:
        /*04e8*/ 	.byte	0x03, 0x5f
        /*04ea*/ 	.short	0x0101


	//----- nvinfo : EIATTR_UNUSED_LOAD_BYTE_OFFSET
	.align		4
        /*04ec*/ 	.byte	0x04, 0x44
        /*04ee*/ 	.short	(.L_1655 - .L_1654)


	//   ....[0]....
.L_1654:
        /*04f0*/ 	.word	0x00000ac0
        /*04f4*/ 	.word	0x0000fff0


	//   ....[1]....
        /*04f8*/ 	.word	0x00012eb0
        /*04fc*/ 	.word	0x0000fff0


	//----- nvinfo : EIATTR_INT_WARP_WIDE_INSTR_OFFSETS
	.align		4
.L_1655:
        /*0500*/ 	.byte	0x04, 0x31
        /*0502*/ 	.short	(.L_1657 - .L_1656)


	//   ....[0]....
.L_1656:
        /*0504*/ 	.word	0x000001b0


	//   ....[1]....
        /*0508*/ 	.word	0x00000250


	//   ....[2]....
        /*050c*/ 	.word	0x000002c0


	//   ....[3]....
        /*0510*/ 	.word	0x00016d40


	//   ....[4]....
        /*0514*/ 	.word	0x00016dd0


	//   ....[5]....
        /*0518*/ 	.word	0x00017480


	//   ....[6]....
        /*051c*/ 	.word	0x000174c0


	//   ....[7]....
        /*0520*/ 	.word	0x00018aa0


	//   ....[8]....
        /*0524*/ 	.word	0x00018b30


	//----- nvinfo : EIATTR_COOP_GROUP_MASK_REGIDS
	.align		4
.L_1657:
        /*0528*/ 	.byte	0x04, 0x29
        /*052a*/ 	.short	(.L_1659 - .L_1658)


	//   ....[0]....
.L_1658:
        /*052c*/ 	.word	0xffffffff


	//   ....[1]....
        /*0530*/ 	.word	0xffffffff


	//   ....[2]....
        /*0534*/ 	.word	0xffffffff


	//   ....[3]....
        /*0538*/ 	.word	0xffffffff


	//   ....[4]....
        /*053c*/ 	.word	0xffffffff


	//   ....[5]....
        /*0540*/ 	.word	0xffffffff


	//   ....[6]....
        /*0544*/ 	.word	0xffffffff


	//   ....[7]....
        /*0548*/ 	.word	0xffffffff


	//   ....[8]....
        /*054c*/ 	.word	0xffffffff


	//   ....[9]....
        /*0550*/ 	.word	0xffffffff


	//   ....[10]....
        /*0554*/ 	.word	0xffffffff


	//   ....[11]....
        /*0558*/ 	.word	0xffffffff


	//   ....[12]....
        /*055c*/ 	.word	0xffffffff


	//   ....[13]....
        /*0560*/ 	.word	0xffffffff


	//   ....[14]....
        /*0564*/ 	.word	0xffffffff


	//   ....[15]....
        /*0568*/ 	.word	0xffffffff


	//   ....[16]....
        /*056c*/ 	.word	0xffffffff


	//   ....[17]....
        /*0570*/ 	.word	0xffffffff


	//   ....[18]....
        /*0574*/ 	.word	0xffffffff


	//   ....[19]....
        /*0578*/ 	.word	0xffffffff


	//   ....[20]....
        /*057c*/ 	.word	0xffffffff


	//   ....[21]....
        /*0580*/ 	.word	0xffffffff


	//   ....[22]....
        /*0584*/ 	.word	0xffffffff


	//   ....[23]....
        /*0588*/ 	.word	0xffffffff


	//   ....[24]....
        /*058c*/ 	.word	0xffffffff


	//   ....[25]....
        /*0590*/ 	.word	0xffffffff


	//   ....[26]....
        /*0594*/ 	.word	0xffffffff


	//   ....[27]....
        /*0598*/ 	.word	0xffffffff


	//   ....[28]....
        /*059c*/ 	.word	0xffffffff


	//   ....[29]....
        /*05a0*/ 	.word	0xffffffff


	//   ....[30]....
        /*05a4*/ 	.word	0xffffffff


	//   ....[31]....
        /*05a8*/ 	.word	0xffffffff


	//   ....[32]....
        /*05ac*/ 	.word	0xffffffff


	//   ....[33]....
        /*05b0*/ 	.word	0xffffffff


	//   ....[34]....
        /*05b4*/ 	.word	0xffffffff


	//   ....[35]....
        /*05b8*/ 	.word	0xffffffff


	//   ....[36]....
        /*05bc*/ 	.word	0xffffffff


	//   ....[37]....
        /*05c0*/ 	.word	0xffffffff


	//   ....[38]....
        /*05c4*/ 	.word	0xffffffff


	//   ....[39]....
        /*05c8*/ 	.word	0xffffffff


	//   ....[40]....
        /*05cc*/ 	.word	0xffffffff


	//   ....[41]....
        /*05d0*/ 	.word	0xffffffff


	//   ....[42]....
        /*05d4*/ 	.word	0xffffffff


	//   ....[43]....
        /*05d8*/ 	.word	0xffffffff


	//   ....[44]....
        /*05dc*/ 	.word	0xffffffff


	//   ....[45]....
        /*05e0*/ 	.word	0xffffffff


	//   ....[46]....
        /*05e4*/ 	.word	0xffffffff


	//   ....[47]....
        /*05e8*/ 	.word	0xffffffff


	//   ....[48]....
        /*05ec*/ 	.word	0xffffffff


	//   ....[49]....
        /*05f0*/ 	.word	0xffffffff


	//   ....[50]....
        /*05f4*/ 	.word	0xffffffff


	//   ....[51]....
        /*05f8*/ 	.word	0xffffffff


	//   ....[52]....
        /*05fc*/ 	.word	0xffffffff


	//   ....[53]....
        /*0600*/ 	.word	0xffffffff


	//   ....[54]....
        /*0604*/ 	.word	0xffffffff


	//   ....[55]....
        /*0608*/ 	.word	0xffffffff


	//   ....[56]....
        /*060c*/ 	.word	0xffffffff


	//   ....[57]....
        /*0610*/ 	.word	0xffffffff


	//   ....[58]....
        /*0614*/ 	.word	0xffffffff


	//   ....[59]....
        /*0618*/ 	.word	0xffffffff


	//   ....[60]....
        /*061c*/ 	.word	0xffffffff


	//   ....[61]....
        /*0620*/ 	.word	0xffffffff


	//   ....[62]....
        /*0624*/ 	.word	0xffffffff


	//   ....[63]....
        /*0628*/ 	.word	0xffffffff


	//   ....[64]....
        /*062c*/ 	.word	0xffffffff


	//   ....[65]....
        /*0630*/ 	.word	0xffffffff


	//   ....[66]....
        /*0634*/ 	.word	0xffffffff


	//   ....[67]....
        /*0638*/ 	.word	0xffffffff


	//   ....[68]....
        /*063c*/ 	.word	0xffffffff


	//   ....[69]....
        /*0640*/ 	.word	0xffffffff


	//   ....[70]....
        /*0644*/ 	.word	0xffffffff


	//   ....[71]....
        /*0648*/ 	.word	0xffffffff


	//   ....[72]....
        /*064c*/ 	.word	0xffffffff


	//   ....[73]....
        /*0650*/ 	.word	0xffffffff


	//   ....[74]....
        /*0654*/ 	.word	0xffffffff


	//   ....[75]....
        /*0658*/ 	.word	0xffffffff


	//   ....[76]....
        /*065c*/ 	.word	0x0500000f


	//   ....[77]....
        /*0660*/ 	.word	0x0500000f


	//   ....[78]....
        /*0664*/ 	.word	0x0500000f


	//   ....[79]....
        /*0668*/ 	.word	0x0500000f


	//   ....[80]....
        /*066c*/ 	.word	0x0500000f


	//   ....[81]....
        /*0670*/ 	.word	0x0500000f


	//   ....[82]....
        /*0674*/ 	.word	0x0500000f


	//   ....[83]....
        /*0678*/ 	.word	0x0500000f


	//   ....[84]....
        /*067c*/ 	.word	0x0500000f


	//   ....[85]....
        /*0680*/ 	.word	0x0500000f


	//   ....[86]....
        /*0684*/ 	.word	0x0500000f


	//   ....[87]....
        /*0688*/ 	.word	0x0500000f


	//   ....[88]....
        /*068c*/ 	.word	0x0500000f


	//   ....[89]....
        /*0690*/ 	.word	0x0500000f


	//   ....[90]....
        /*0694*/ 	.word	0x0500000f


	//   ....[91]....
        /*0698*/ 	.word	0x0500000f


	//   ....[92]....
        /*069c*/ 	.word	0x0500000f


	//   ....[93]....
        /*06a0*/ 	.word	0x0500000f


	//   ....[94]....
        /*06a4*/ 	.word	0x0500000f


	//   ....[95]....
        /*06a8*/ 	.word	0x0500000f


	//   ....[96]....
        /*06ac*/ 	.word	0x0500000f


	//   ....[97]....
        /*06b0*/ 	.word	0x0500000f


	//   ....[98]....
        /*06b4*/ 	.word	0x0500000f


	//   ....[99]....
        /*06b8*/ 	.word	0x0500000f


	//   ....[100]....
        /*06bc*/ 	.word	0x0500000f


	//   ....[101]....
        /*06c0*/ 	.word	0x0500000f


	//   ....[102]....
        /*06c4*/ 	.word	0x0500000f


	//   ....[103]....
        /*06c8*/ 	.word	0x0500000f


	//----- nvinfo : EIATTR_COOP_GROUP_INSTR_OFFSETS
	.align		4
.L_1659:
        /*06cc*/ 	.byte	0x04, 0x28
        /*06ce*/ 	.short	(.L_1661 - .L_1660)


	//   ....[0]....
.L_1660:
        /*06d0*/ 	.word	0x00000060


	//   ....[1]....
        /*06d4*/ 	.word	0x000001c0


	//   ....[2]....
        /*06d8*/ 	.word	0x00000270


	//   ....[3]....
        /*06dc*/ 	.word	0x00000430


	//   ....[4]....
        /*06e0*/ 	.word	0x00000590


	//   ....[5]....
        /*06e4*/ 	.word	0x000006b0


	//   ....[6]....
        /*06e8*/ 	.word	0x00000810


	//   ....[7]....
        /*06ec*/ 	.word	0x00005130


	//   ....[8]....
        /*06f0*/ 	.word	0x000099a0


	//   ....[9]....
        /*06f4*/ 	.word	0x000099d0


	//   ....[10]....
        /*06f8*/ 	.word	0x0000a730


	//   ....[11]....
        /*06fc*/ 	.word	0x0000a750


	//   ....[12]....
        /*0700*/ 	.word	0x0000d6b0


	//   ....[13]....
        /*0704*/ 	.word	0x0000d740


	//   ....[14]....
        /*0708*/ 	.word	0x0000e3f0


	//   ....[15]....
        /*070c*/ 	.word	0x0000e450


	//   ....[16]....
        /*0710*/ 	.word	0x00010ea0


	//   ....[17]....
        /*0714*/ 	.word	0x00010ec0


	//   ....[18]....
        /*0718*/ 	.word	0x00010ef0


	//   ....[19]....
        /*071c*/ 	.word	0x00010f30


	//   ....[20]....
        /*0720*/ 	.word	0x00012820


	//   ....[21]....
        /*0724*/ 	.word	0x00012830


	//   ....[22]....
        /*0728*/ 	.word	0x00012930


	//   ....[23]....
        /*072c*/ 	.word	0x00012a10


	//   ....[24]....
        /*0730*/ 	.word	0x000132f0


	//   ....[25]....
        /*0734*/ 	.word	0x00013300


	//   ....[26]....
        /*0738*/ 	.word	0x00013310


	//   ....[27]....
        /*073c*/ 	.word	0x00013320


	//   ....[28]....
        /*0740*/ 	.word	0x00013330


	//   ....[29]....
        /*0744*/ 	.word	0x00013340


	//   ....[30]....
        /*0748*/ 	.word	0x00013350


	//   ....[31]....
        /*074c*/ 	.word	0x00013360


	//   ....[32]....
        /*0750*/ 	.word	0x00013370


	//   ....[33]....
        /*0754*/ 	.word	0x00013380


	//   ....[34]....
        /*0758*/ 	.word	0x00013390


	//   ....[35]....
        /*075c*/ 	.word	0x000133a0


	//   ....[36]....
        /*0760*/ 	.word	0x000133b0


	//   ....[37]....
        /*0764*/ 	.word	0x000133c0


	//   ....[38]....
        /*0768*/ 	.word	0x000133d0


	//   ....[39]....
        /*076c*/ 	.word	0x000133e0


	//   ....[40]....
        /*0770*/ 	.word	0x00014b90


	//   ....[41]....
        /*0774*/ 	.word	0x00014d80


	//   ....[42]....
        /*0778*/ 	.word	0x00014db0


	//   ....[43]....
        /*077c*/ 	.word	0x00014de0


	//   ....[44]....
        /*0780*/ 	.word	0x00014e10


	//   ....[45]....
        /*0784*/ 	.word	0x00014e40


	//   ....[46]....
        /*0788*/ 	.word	0x00014e70


	//   ....[47]....
        /*078c*/ 	.word	0x00014fe0


	//   ....[48]....
        /*0790*/ 	.word	0x00015010


	//   ....[49]....
        /*0794*/ 	.word	0x00015040


	//   ....[50]....
        /*0798*/ 	.word	0x00015070


	//   ....[51]....
        /*079c*/ 	.word	0x000150a0


	//   ....[52]....
        /*07a0*/ 	.word	0x000150d0


	//   ....[53]....
        /*07a4*/ 	.word	0x00015180


	//   ....[54]....
        /*07a8*/ 	.word	0x000151e0


	//   ....[55]....
        /*07ac*/ 	.word	0x00015280


	//   ....[56]....
        /*07b0*/ 	.word	0x00016070


	//   ....[57]....
        /*07b4*/ 	.word	0x00017670


	//   ....[58]....
        /*07b8*/ 	.word	0x000192b0


	//   ....[59]....
        /*07bc*/ 	.word	0x00019300


	//   ....[60]....
        /*07c0*/ 	.word	0x00019330


	//   ....[61]....
        /*07c4*/ 	.word	0x00019360


	//   ....[62]....
        /*07c8*/ 	.word	0x00019370


	//   ....[63]....
        /*07cc*/ 	.word	0x000193a0


	//   ....[64]....
        /*07d0*/ 	.word	0x000193d0


	//   ....[65]....
        /*07d4*/ 	.word	0x00019400


	//   ....[66]....
        /*07d8*/ 	.word	0x00019580


	//   ....[67]....
        /*07dc*/ 	.word	0x000195b0


	//   ....[68]....
        /*07e0*/ 	.word	0x000195e0


	//   ....[69]....
        /*07e4*/ 	.word	0x00019610


	//   ....[70]....
        /*07e8*/ 	.word	0x00019640


	//   ....[71]....
        /*07ec*/ 	.word	0x00019670


	//   ....[72]....
        /*07f0*/ 	.word	0x00019730


	//   ....[73]....
        /*07f4*/ 	.word	0x00019750


	//   ....[74]....
        /*07f8*/ 	.word	0x000197c0


	//   ....[75]....
        /*07fc*/ 	.word	0x00019e60


	//   ....[76]....
        /*0800*/ 	.word	0x0001a2d0


	//   ....[77]....
        /*0804*/ 	.word	0x0001a370


	//   ....[78]....
        /*0808*/ 	.word	0x0001a410


	//   ....[79]....
        /*080c*/ 	.word	0x0001a4b0


	//   ....[80]....
        /*0810*/ 	.word	0x0001a590


	//   ....[81]....
        /*0814*/ 	.word	0x0001a630


	//   ....[82]....
        /*0818*/ 	.word	0x0001a6d0


	//   ....[83]....
        /*081c*/ 	.word	0x0001a770


	//   ....[84]....
        /*0820*/ 	.word	0x0001aa70


	//   ....[85]....
        /*0824*/ 	.word	0x0001ad50


	//   ....[86]....
        /*0828*/ 	.word	0x0001b140


	//   ....[87]....
        /*082c*/ 	.word	0x0001b1e0


	//   ....[88]....
        /*0830*/ 	.word	0x0001b300


	//   ....[89]....
        /*0834*/ 	.word	0x0001b370


	//   ....[90]....
        /*0838*/ 	.word	0x0001b3e0


	//   ....[91]....
        /*083c*/ 	.word	0x0001b450


	//   ....[92]....
        /*0840*/ 	.word	0x0001b4c0


	//   ....[93]....
        /*0844*/ 	.word	0x0001b540


	//   ....[94]....
        /*0848*/ 	.word	0x0001b5d0


	//   ....[95]....
        /*084c*/ 	.word	0x0001b660


	//   ....[96]....
        /*0850*/ 	.word	0x0001b6d0


	//   ....[97]....
        /*0854*/ 	.word	0x0001b740


	//   ....[98]....
        /*0858*/ 	.word	0x0001b7b0


	//   ....[99]....
        /*085c*/ 	.word	0x0001b830


	//   ....[100]....
        /*0860*/ 	.word	0x0001b8a0


	//   ....[101]....
        /*0864*/ 	.word	0x0001b940


	//   ....[102]....
        /*0868*/ 	.word	0x0001b9d0


	//   ....[103]....
        /*086c*/ 	.word	0x0001baf0


	//----- nvinfo : EIATTR_REG_RECONFIG
	.align		4
.L_1661:
        /*0870*/ 	.byte	0x01, 0x54
	.zero		2


	//----- nvinfo : EIATTR_SYSCALL_OFFSETS
	.align		4
        /*0874*/ 	.byte	0x04, 0x46
        /*0876*/ 	.short	(.L_1663 - .L_1662)


	//   ....[0]....
.L_1662:
        /*0878*/ 	.word	0x000018e0


	//   ....[1]....
        /*087c*/ 	.word	0x00001a30


	//   ....[2]....
        /*0880*/ 	.word	0x000052a0


	//   ....[3]....
        /*0884*/ 	.word	0x000058c0


	//   ....[4]....
        /*0888*/ 	.word	0x00016f50


	//   ....[5]....
        /*088c*/ 	.word	0x000170c0


	//   ....[6]....
        /*0890*/ 	.word	0x000171f0


	//   ....[7]....
        /*0894*/ 	.word	0x00017320


	//----- nvinfo : EIATTR_MBARRIER_INSTR_OFFSETS
	.align		4
.L_1663:
        /*0898*/ 	.byte	0x04, 0x39
        /*089a*/ 	.short	(.L_1665 - .L_1664)


	//   ....[0]....
.L_1664:
        /*089c*/ 	.word	0x000002e0
        /*08a0*/ 	.word	0x000000ff
        /*08a4*/ 	.word	0x00013200
        /*08a8*/ 	.short	0x0100
        /*08aa*/ 	.byte	0x08
	.zero		1


	//   ....[1]....
        /*08ac*/ 	.word	0x000002f0
        /*08b0*/ 	.word	0x000000ff
        /*08b4*/ 	.word	0x00013220
        /*08b8*/ 	.short	0x0100
        /*08ba*/ 	.byte	0x08
	.zero		1


	//   ....[2]....
        /*08bc*/ 	.word	0x000003e0
        /*08c0*/ 	.word	0x000000ff
        /*08c4*/ 	.word	0x00013230
        /*08c8*/ 	.short	0x0100
        /*08ca*/ 	.byte	0x08
	.zero		1


	//   ....[3]....
        /*08cc*/ 	.word	0x000003f0
        /*08d0*/ 	.word	0x000000ff
        /*08d4*/ 	.word	0x00013240
        /*08d8*/ 	.short	0x0100
        /*08da*/ 	.byte	0x08
	.zero		1


	//   ....[4]....
        /*08dc*/ 	.word	0x00000400
        /*08e0*/ 	.word	0x000000ff
        /*08e4*/ 	.word	0x00013238
        /*08e8*/ 	.short	0x0100
        /*08ea*/ 	.byte	0x08
	.zero		1


	//   ....[5]....
        /*08ec*/ 	.word	0x00000410
        /*08f0*/ 	.word	0x000000ff
        /*08f4*/ 	.word	0x00013248
        /*08f8*/ 	.short	0x0100
        /*08fa*/ 	.byte	0x08
	.zero		1


	//   ....[6]....
        /*08fc*/ 	.word	0x00000540
        /*0900*/ 	.word	0x000000ff
        /*0904*/ 	.word	0x00013250
        /*0908*/ 	.short	0x0100
        /*090a*/ 	.byte	0x08
	.zero		1


	//   ....[7]....
        /*090c*/ 	.word	0x00000550
        /*0910*/ 	.word	0x000000ff
        /*0914*/ 	.word	0x00013260
        /*0918*/ 	.short	0x0100
        /*091a*/ 	.byte	0x08
	.zero		1


	//   ....[8]....
        /*091c*/ 	.word	0x00000560
        /*0920*/ 	.word	0x000000ff
        /*0924*/ 	.word	0x00013258
        /*0928*/ 	.short	0x0100
        /*092a*/ 	.byte	0x08
	.zero		1


	//   ....[9]....
        /*092c*/ 	.word	0x00000570
        /*0930*/ 	.word	0x000000ff
        /*0934*/ 	.word	0x00013268
        /*0938*/ 	.short	0x0100
        /*093a*/ 	.byte	0x08
	.zero		1


	//   ....[10]....
        /*093c*/ 	.word	0x00000660
        /*0940*/ 	.word	0x000000ff
        /*0944*/ 	.word	0x00013270
        /*0948*/ 	.short	0x0100
        /*094a*/ 	.byte	0x06
	.zero		1


	//   ....[11]....
        /*094c*/ 	.word	0x00000670
        /*0950*/ 	.word	0x000000ff
        /*0954*/ 	.word	0x00013280
        /*0958*/ 	.short	0x0100
        /*095a*/ 	.byte	0x06
	.zero		1


	//   ....[12]....
        /*095c*/ 	.word	0x00000680
        /*0960*/ 	.word	0x000000ff
        /*0964*/ 	.word	0x00013278
        /*0968*/ 	.short	0x0100
        /*096a*/ 	.byte	0x06
	.zero		1


	//   ....[13]....
        /*096c*/ 	.word	0x00000690
        /*0970*/ 	.word	0x000000ff
        /*0974*/ 	.word	0x00013288
        /*0978*/ 	.short	0x0100
        /*097a*/ 	.byte	0x06
	.zero		1


	//   ....[14]....
        /*097c*/ 	.word	0x000007c0
        /*0980*/ 	.word	0x000000ff
        /*0984*/ 	.word	0x00013290
        /*0988*/ 	.short	0x0100
        /*098a*/ 	.byte	0x08
	.zero		1


	//   ....[15]....
        /*098c*/ 	.word	0x000007d0
        /*0990*/ 	.word	0x000000ff
        /*0994*/ 	.word	0x000132a0
        /*0998*/ 	.short	0x0100
        /*099a*/ 	.byte	0x08
	.zero		1


	//   ....[16]....
        /*099c*/ 	.word	0x000007e0
        /*09a0*/ 	.word	0x000000ff
        /*09a4*/ 	.word	0x00013298
        /*09a8*/ 	.short	0x0100
        /*09aa*/ 	.byte	0x08
	.zero		1


	//   ....[17]....
        /*09ac*/ 	.word	0x000007f0
        /*09b0*/ 	.word	0x000000ff
        /*09b4*/ 	.word	0x000132a8
        /*09b8*/ 	.short	0x0100
        /*09ba*/ 	.byte	0x08
	.zero		1


	//   ....[18]....
        /*09bc*/ 	.word	0x00000920
        /*09c0*/ 	.word	0x000000ff
        /*09c4*/ 	.word	0x000132b0
        /*09c8*/ 	.short	0x0100
        /*09ca*/ 	.byte	0x08
	.zero		1


	//   ....[19]....
        /*09cc*/ 	.word	0x00000930
        /*09d0*/ 	.word	0x000000ff
        /*09d4*/ 	.word	0x000132c0
        /*09d8*/ 	.short	0x0100
        /*09da*/ 	.byte	0x08
	.zero		1


	//   ....[20]....
        /*09dc*/ 	.word	0x00000940
        /*09e0*/ 	.word	0x000000ff
        /*09e4*/ 	.word	0x000132b8
        /*09e8*/ 	.short	0x0100
        /*09ea*/ 	.byte	0x08
	.zero		1


	//   ....[21]....
        /*09ec*/ 	.word	0x00000950
        /*09f0*/ 	.word	0x000000ff
        /*09f4*/ 	.word	0x000132c8
        /*09f8*/ 	.short	0x0100
        /*09fa*/ 	.byte	0x08
	.zero		1


	//   ....[22]....
        /*09fc*/ 	.word	0x000026e0
        /*0a00*/ 	.word	0x0000004b
        /*0a04*/ 	.word	0x00013290
        /*0a08*/ 	.short	0x010a
        /*0a0a*/ 	.byte	0x3f
	.zero		1


	//   ....[23]....
        /*0a0c*/ 	.word	0x00003840
        /*0a10*/ 	.word	0x0000004b
        /*0a14*/ 	.word	0x00013290
        /*0a18*/ 	.short	0x010a
        /*0a1a*/ 	.byte	0x3f
	.zero		1


	//   ....[24]....
        /*0a1c*/ 	.word	0x00004920
        /*0a20*/ 	.word	0x0000004b
        /*0a24*/ 	.word	0x00013290
        /*0a28*/ 	.short	0x010a
        /*0a2a*/ 	.byte	0x3f
	.zero		1


	//   ....[25]....
        /*0a2c*/ 	.word	0x00004ab0
        /*0a30*/ 	.word	0x00000004
        /*0a34*/ 	.word	0x00000000
        /*0a38*/ 	.short	0x0101
        /*0a3a*/ 	.byte	0x3f
	.zero		1


	//   ....[26]....
        /*0a3c*/ 	.word	0x00004af0
        /*0a40*/ 	.word	0x0000004b
        /*0a44*/ 	.word	0x000132b0
        /*0a48*/ 	.short	0x010a
        /*0a4a*/ 	.byte	0x3f
	.zero		1


	//   ....[27]....
        /*0a4c*/ 	.word	0x00004d60
        /*0a50*/ 	.word	0x0000004b
        /*0a54*/ 	.word	0x00000000
        /*0a58*/ 	.short	0x0101
        /*0a5a*/ 	.byte	0x3f
	.zero		1


	//   ....[28]....
        /*0a5c*/ 	.word	0x000055d0
        /*0a60*/ 	.word	0x00000010
        /*0a64*/ 	.word	0x00013200
        /*0a68*/ 	.short	0x010a
        /*0a6a*/ 	.byte	0x3f
	.zero		1


	//   ....[29]....
        /*0a6c*/ 	.word	0x00005620
        /*0a70*/ 	.word	0x00000010
        /*0a74*/ 	.word	0x00013200
        /*0a78*/ 	.short	0x010a
        /*0a7a*/ 	.byte	0x3f
	.zero		1


	//   ....[30]....
        /*0a7c*/ 	.word	0x00005ee0
        /*0a80*/ 	.word	0x00000010
        /*0a84*/ 	.word	0x00013200
        /*0a88*/ 	.short	0x010a
        /*0a8a*/ 	.byte	0x3f
	.zero		1


	//   ....[31]....
        /*0a8c*/ 	.word	0x00007380
        /*0a90*/ 	.word	0x00000010
        /*0a94*/ 	.word	0x00013200
        /*0a98*/ 	.short	0x010a
        /*0a9a*/ 	.byte	0x3f
	.zero		1


	//   ....[32]....
        /*0a9c*/ 	.word	0x00008490
        /*0aa0*/ 	.word	0x00000000
        /*0aa4*/ 	.word	0x00013230
        /*0aa8*/ 	.short	0x010a
        /*0aaa*/ 	.byte	0x3f
	.zero		1


	//   ....[33]....
        /*0aac*/ 	.word	0x00008540
        /*0ab0*/ 	.word	0x00000000
        /*0ab4*/ 	.word	0x00013230
        /*0ab8*/ 	.short	0x010a
        /*0aba*/ 	.byte	0x3f
	.zero		1


	//   ....[34]....
        /*0abc*/ 	.word	0x0000af50
        /*0ac0*/ 	.word	0x00000008
        /*0ac4*/ 	.word	0x00000000
        /*0ac8*/ 	.short	0x0101
        /*0aca*/ 	.byte	0x3f
	.zero		1


	//   ....[35]....
        /*0acc*/ 	.word	0x0000bc50
        /*0ad0*/ 	.word	0x0000000c
        /*0ad4*/ 	.word	0x00013230
        /*0ad8*/ 	.short	0x010a
        /*0ada*/ 	.byte	0x3f
	.zero		1


	//   ....[36]....
        /*0adc*/ 	.word	0x0000bce0
        /*0ae0*/ 	.word	0x0000000c
        /*0ae4*/ 	.word	0x00013230
        /*0ae8*/ 	.short	0x010a
        /*0aea*/ 	.byte	0x3f
	.zero		1


	//   ....[37]....
        /*0aec*/ 	.word	0x0000c2a0
        /*0af0*/ 	.word	0x0000000e
        /*0af4*/ 	.word	0x00013250
        /*0af8*/ 	.short	0x010a
        /*0afa*/ 	.byte	0x3f
	.zero		1


	//   ....[38]....
        /*0afc*/ 	.word	0x0000c2f0
        /*0b00*/ 	.word	0x0000000e
        /*0b04*/ 	.word	0x00013250
        /*0b08*/ 	.short	0x010a
        /*0b0a*/ 	.byte	0x3f
	.zero		1


	//   ....[39]....
        /*0b0c*/ 	.word	0x0000ea40
        /*0b10*/ 	.word	0x0000000c
        /*0b14*/ 	.word	0x00000000
        /*0b18*/ 	.short	0x0101
        /*0b1a*/ 	.byte	0x3f
	.zero		1


	//   ....[40]....
        /*0b1c*/ 	.word	0x0000f550
        /*0b20*/ 	.word	0x0000000e
        /*0b24*/ 	.word	0x00000000
        /*0b28*/ 	.short	0x0101
        /*0b2a*/ 	.byte	0x3f
	.zero		1


	//   ....[41]....
        /*0b2c*/ 	.word	0x0000f6b0
        /*0b30*/ 	.word	0x0000000a
        /*0b34*/ 	.word	0x00013230
        /*0b38*/ 	.short	0x010a
        /*0b3a*/ 	.byte	0x3f
	.zero		1


	//   ....[42]....
        /*0b3c*/ 	.word	0x0000f740
        /*0b40*/ 	.word	0x0000000a
        /*0b44*/ 	.word	0x00013230
        /*0b48*/ 	.short	0x010a
        /*0b4a*/ 	.byte	0x3f
	.zero		1


	//   ....[43]....
        /*0b4c*/ 	.word	0x0000fd00
        /*0b50*/ 	.word	0x0000000e
        /*0b54*/ 	.word	0x00013250
        /*0b58*/ 	.short	0x010a
        /*0b5a*/ 	.byte	0x3f
	.zero		1


	//   ....[44]....
        /*0b5c*/ 	.word	0x0000fd50
        /*0b60*/ 	.word	0x0000000e
        /*0b64*/ 	.word	0x00013250
        /*0b68*/ 	.short	0x010a
        /*0b6a*/ 	.byte	0x3f
	.zero		1


	//   ....[45]....
        /*0b6c*/ 	.word	0x00011770
        /*0b70*/ 	.word	0x0000000f
        /*0b74*/ 	.word	0x00000000
        /*0b78*/ 	.short	0x0101
        /*0b7a*/ 	.byte	0x3f
	.zero		1


	//   ....[46]....
        /*0b7c*/ 	.word	0x000124b0
        /*0b80*/ 	.word	0x0000000e
        /*0b84*/ 	.word	0x00000000
        /*0b88*/ 	.short	0x0101
        /*0b8a*/ 	.byte	0x3f
	.zero		1


	//   ....[47]....
        /*0b8c*/ 	.word	0x00012530
        /*0b90*/ 	.word	0x0000000b
        /*0b94*/ 	.word	0x00013250
        /*0b98*/ 	.short	0x010a
        /*0b9a*/ 	.byte	0x3f
	.zero		1


	//   ....[48]....
        /*0b9c*/ 	.word	0x00012580
        /*0ba0*/ 	.word	0x0000000b
        /*0ba4*/ 	.word	0x00013250
        /*0ba8*/ 	.short	0x010a
        /*0baa*/ 	.byte	0x3f
	.zero		1


	//   ....[49]....
        /*0bac*/ 	.word	0x00012df0
        /*0bb0*/ 	.word	0x00000004
        /*0bb4*/ 	.word	0x00000000
        /*0bb8*/ 	.short	0x0101
        /*0bba*/ 	.byte	0x3f
	.zero		1


	//   ....[50]....
        /*0bbc*/ 	.word	0x00013d80
        /*0bc0*/ 	.word	0x00000000
        /*0bc4*/ 	.word	0x00000000
        /*0bc8*/ 	.short	0x0101
        /*0bca*/ 	.byte	0x3f
	.zero		1


	//   ....[51]....
        /*0bcc*/ 	.word	0x00016180
        /*0bd0*/ 	.word	0x00000005
        /*0bd4*/ 	.word	0x00013220
        /*0bd8*/ 	.short	0x010a
        /*0bda*/ 	.byte	0x3f
	.zero		1


	//   ....[52]....
        /*0bdc*/ 	.word	0x00016230
        /*0be0*/ 	.word	0x00000008
        /*0be4*/ 	.word	0x000132a0
        /*0be8*/ 	.short	0x010a
        /*0bea*/ 	.byte	0x3f
	.zero		1


	//   ....[53]....
        /*0bec*/ 	.word	0x00016460
        /*0bf0*/ 	.word	0x00000008
        /*0bf4*/ 	.word	0x000132c0
        /*0bf8*/ 	.short	0x010a
        /*0bfa*/ 	.byte	0x3f
	.zero		1


	//   ....[54]....
        /*0bfc*/ 	.word	0x000167b0
        /*0c00*/ 	.word	0x00000007
        /*0c04*/ 	.word	0x000132a0
        /*0c08*/ 	.short	0x010a
        /*0c0a*/ 	.byte	0x3f
	.zero		1


	//   ....[55]....
        /*0c0c*/ 	.word	0x000169d0
        /*0c10*/ 	.word	0x00000007
        /*0c14*/ 	.word	0x000132c0
        /*0c18*/ 	.short	0x010a
        /*0c1a*/ 	.byte	0x3f
	.zero		1


	//   ....[56]....
        /*0c1c*/ 	.word	0x00017880
        /*0c20*/ 	.word	0x00000005
        /*0c24*/ 	.word	0x00013280
        /*0c28*/ 	.short	0x010a
        /*0c2a*/ 	.byte	0x3f
	.zero		1


	//   ....[57]....
        /*0c2c*/ 	.word	0x00017a30
        /*0c30*/ 	.word	0x00000005
        /*0c34*/ 	.word	0x00013240
        /*0c38*/ 	.short	0x010a
        /*0c3a*/ 	.byte	0x3f
	.zero		1


	//   ....[58]....
        /*0c3c*/ 	.word	0x00017d70
        /*0c40*/ 	.word	0x0000001c
        /*0c44*/ 	.word	0x00013220
        /*0c48*/ 	.short	0x010a
        /*0c4a*/ 	.byte	0x3f
	.zero		1


	//   ....[59]....
        /*0c4c*/ 	.word	0x00018010
        /*0c50*/ 	.word	0x00000005
        /*0c54*/ 	.word	0x00013280
        /*0c58*/ 	.short	0x010a
        /*0c5a*/ 	.byte	0x3f
	.zero		1


	//   ....[60]....
        /*0c5c*/ 	.word	0x00018250
        /*0c60*/ 	.word	0x00000005
        /*0c64*/ 	.word	0x00013240
        /*0c68*/ 	.short	0x010a
        /*0c6a*/ 	.byte	0x3f
	.zero		1


	//   ....[61]....
        /*0c6c*/ 	.word	0x00018510
        /*0c70*/ 	.word	0x0000000d
        /*0c74*/ 	.word	0x00013270
        /*0c78*/ 	.short	0x010a
        /*0c7a*/ 	.byte	0x3f
	.zero		1


	//   ....[62]....
        /*0c7c*/ 	.word	0x00018590
        /*0c80*/ 	.word	0x0000000d
        /*0c84*/ 	.word	0x00013260
        /*0c88*/ 	.short	0x010a
        /*0c8a*/ 	.byte	0x3f
	.zero		1


	//   ....[63]....
        /*0c8c*/ 	.word	0x000189b0
        /*0c90*/ 	.word	0x0000000d
        /*0c94*/ 	.word	0x00013250
        /*0c98*/ 	.short	0x0101
        /*0c9a*/ 	.byte	0x3f
	.zero		1


	//   ....[64]....
        /*0c9c*/ 	.word	0x00018a30
        /*0ca0*/ 	.word	0x00000003
        /*0ca4*/ 	.word	0x00000000
        /*0ca8*/ 	.short	0x0101
        /*0caa*/ 	.byte	0x3f
	.zero		1


	//   ....[65]....
        /*0cac*/ 	.word	0x00018bd0
        /*0cb0*/ 	.word	0x00000000
        /*0cb4*/ 	.word	0x00013270
        /*0cb8*/ 	.short	0x010a
        /*0cba*/ 	.byte	0x3f
	.zero		1


	//   ....[66]....
        /*0cbc*/ 	.word	0x00018c40
        /*0cc0*/ 	.word	0x00000000
        /*0cc4*/ 	.word	0x00013260
        /*0cc8*/ 	.short	0x010a
        /*0cca*/ 	.byte	0x3f
	.zero		1


	//   ....[67]....
        /*0ccc*/ 	.word	0x00019070
        /*0cd0*/ 	.word	0x00000000
        /*0cd4*/ 	.word	0x00013250
        /*0cd8*/ 	.short	0x0101
        /*0cda*/ 	.byte	0x3f
	.zero		1


	//   ....[68]....
        /*0cdc*/ 	.word	0x00019100
        /*0ce0*/ 	.word	0x00000002
        /*0ce4*/ 	.word	0x00000000
        /*0ce8*/ 	.short	0x0101
        /*0cea*/ 	.byte	0x3f
	.zero		1


	//   ....[69]....
        /*0cec*/ 	.word	0x00019de0
        /*0cf0*/ 	.word	0x00000009
        /*0cf4*/ 	.word	0x00013220
        /*0cf8*/ 	.short	0x010a
        /*0cfa*/ 	.byte	0x3f
	.zero		1


	//   ....[70]....
        /*0cfc*/ 	.word	0x00019f70
        /*0d00*/ 	.word	0x00000007
        /*0d04*/ 	.word	0x00000000
        /*0d08*/ 	.short	0x010a
        /*0d0a*/ 	.byte	0x3f
	.zero		1


	//   ....[71]....
        /*0d0c*/ 	.word	0x00019fe0
        /*0d10*/ 	.word	0x00000003
        /*0d14*/ 	.word	0x00000000
        /*0d18*/ 	.short	0x010a
        /*0d1a*/ 	.byte	0x3f
	.zero		1


	//   ....[72]....
        /*0d1c*/ 	.word	0x0001a030
        /*0d20*/ 	.word	0x00000003
        /*0d24*/ 	.word	0x00013260
        /*0d28*/ 	.short	0x010a
        /*0d2a*/ 	.byte	0x3f
	.zero		1


	//   ....[73]....
        /*0d2c*/ 	.word	0x0001a080
        /*0d30*/ 	.word	0x00000005
        /*0d34*/ 	.word	0x00013260
        /*0d38*/ 	.short	0x010a
        /*0d3a*/ 	.byte	0x3f
	.zero		1


	//   ....[74]....
        /*0d3c*/ 	.word	0x0001a0c0
        /*0d40*/ 	.word	0x00000003
        /*0d44*/ 	.word	0x00013280
        /*0d48*/ 	.short	0x010a
        /*0d4a*/ 	.byte	0x3f
	.zero		1


	//   ....[75]....
        /*0d4c*/ 	.word	0x0001a0e0
        /*0d50*/ 	.word	0x00000005
        /*0d54*/ 	.word	0x00013280
        /*0d58*/ 	.short	0x010a
        /*0d5a*/ 	.byte	0x3f
	.zero		1


	//   ....[76]....
        /*0d5c*/ 	.word	0x0001a140
        /*0d60*/ 	.word	0x0000004b
        /*0d64*/ 	.word	0x00013290
        /*0d68*/ 	.short	0x010a
        /*0d6a*/ 	.byte	0x3f
	.zero		1


	//   ....[77]....
        /*0d6c*/ 	.word	0x0001a190
        /*0d70*/ 	.word	0x0000004b
        /*0d74*/ 	.word	0x00013290
        /*0d78*/ 	.short	0x010a
        /*0d7a*/ 	.byte	0x3f
	.zero		1


	//   ....[78]....
        /*0d7c*/ 	.word	0x0001a1e0
        /*0d80*/ 	.word	0x0000004b
        /*0d84*/ 	.word	0x00013290
        /*0d88*/ 	.short	0x010a
        /*0d8a*/ 	.byte	0x3f
	.zero		1


	//   ....[79]....
        /*0d8c*/ 	.word	0x0001a230
        /*0d90*/ 	.word	0x0000004b
        /*0d94*/ 	.word	0x000132b0
        /*0d98*/ 	.short	0x010a
        /*0d9a*/ 	.byte	0x3f
	.zero		1


	//   ....[80]....
        /*0d9c*/ 	.word	0x0001a4f0
        /*0da0*/ 	.word	0x00000010
        /*0da4*/ 	.word	0x00013200
        /*0da8*/ 	.short	0x010a
        /*0daa*/ 	.byte	0x3f
	.zero		1


	//   ....[81]....
        /*0dac*/ 	.word	0x0001a7b0
        /*0db0*/ 	.word	0x00000010
        /*0db4*/ 	.word	0x00013200
        /*0db8*/ 	.short	0x010a
        /*0dba*/ 	.byte	0x3f
	.zero		1


	//   ....[82]....
        /*0dbc*/ 	.word	0x0001a800
        /*0dc0*/ 	.word	0x00000000
        /*0dc4*/ 	.word	0x00013230
        /*0dc8*/ 	.short	0x010a
        /*0dca*/ 	.byte	0x3f
	.zero		1


	//   ....[83]....
        /*0dcc*/ 	.word	0x0001a850
        /*0dd0*/ 	.word	0x0000000c
        /*0dd4*/ 	.word	0x00013230
        /*0dd8*/ 	.short	0x010a
        /*0dda*/ 	.byte	0x3f
	.zero		1


	//   ....[84]....
        /*0ddc*/ 	.word	0x0001a8a0
        /*0de0*/ 	.word	0x0000000e
        /*0de4*/ 	.word	0x00013250
        /*0de8*/ 	.short	0x010a
        /*0dea*/ 	.byte	0x3f
	.zero		1


	//   ....[85]....
        /*0dec*/ 	.word	0x0001a8f0
        /*0df0*/ 	.word	0x0000000a
        /*0df4*/ 	.word	0x00013230
        /*0df8*/ 	.short	0x010a
        /*0dfa*/ 	.byte	0x3f
	.zero		1


	//   ....[86]....
        /*0dfc*/ 	.word	0x0001a940
        /*0e00*/ 	.word	0x0000000e
        /*0e04*/ 	.word	0x00013250
        /*0e08*/ 	.short	0x010a
        /*0e0a*/ 	.byte	0x3f
	.zero		1


	//   ....[87]....
        /*0e0c*/ 	.word	0x0001a990
        /*0e10*/ 	.word	0x0000000b
        /*0e14*/ 	.word	0x00013250
        /*0e18*/ 	.short	0x010a
        /*0e1a*/ 	.byte	0x3f
	.zero		1


	//   ....[88]....
        /*0e1c*/ 	.word	0x0001ab30
        /*0e20*/ 	.word	0x00000005
        /*0e24*/ 	.word	0x00013220
        /*0e28*/ 	.short	0x010a
        /*0e2a*/ 	.byte	0x3f
	.zero		1


	//   ....[89]....
        /*0e2c*/ 	.word	0x0001ab80
        /*0e30*/ 	.word	0x00000008
        /*0e34*/ 	.word	0x000132a0
        /*0e38*/ 	.short	0x010a
        /*0e3a*/ 	.byte	0x3f
	.zero		1


	//   ....[90]....
        /*0e3c*/ 	.word	0x0001abd0
        /*0e40*/ 	.word	0x00000008
        /*0e44*/ 	.word	0x000132c0
        /*0e48*/ 	.short	0x010a
        /*0e4a*/ 	.byte	0x3f
	.zero		1


	//   ....[91]....
        /*0e4c*/ 	.word	0x0001ac20
        /*0e50*/ 	.word	0x00000007
        /*0e54*/ 	.word	0x000132a0
        /*0e58*/ 	.short	0x010a
        /*0e5a*/ 	.byte	0x3f
	.zero		1


	//   ....[92]....
        /*0e5c*/ 	.word	0x0001ac70
        /*0e60*/ 	.word	0x00000007
        /*0e64*/ 	.word	0x000132c0
        /*0e68*/ 	.short	0x010a
        /*0e6a*/ 	.byte	0x3f
	.zero		1


	//   ....[93]....
        /*0e6c*/ 	.word	0x0001ae10
        /*0e70*/ 	.word	0x00000005
        /*0e74*/ 	.word	0x00013280
        /*0e78*/ 	.short	0x010a
        /*0e7a*/ 	.byte	0x3f
	.zero		1


	//   ....[94]....
        /*0e7c*/ 	.word	0x0001ae60
        /*0e80*/ 	.word	0x00000005
        /*0e84*/ 	.word	0x00013240
        /*0e88*/ 	.short	0x010a
        /*0e8a*/ 	.byte	0x3f
	.zero		1


	//   ....[95]....
        /*0e8c*/ 	.word	0x0001aeb0
        /*0e90*/ 	.word	0x0000001c
        /*0e94*/ 	.word	0x00013220
        /*0e98*/ 	.short	0x010a
        /*0e9a*/ 	.byte	0x3f
	.zero		1


	//   ....[96]....
        /*0e9c*/ 	.word	0x0001af00
        /*0ea0*/ 	.word	0x00000005
        /*0ea4*/ 	.word	0x00013280
        /*0ea8*/ 	.short	0x010a
        /*0eaa*/ 	.byte	0x3f
	.zero		1


	//   ....[97]....
        /*0eac*/ 	.word	0x0001af50
        /*0eb0*/ 	.word	0x00000005
        /*0eb4*/ 	.word	0x00013240
        /*0eb8*/ 	.short	0x010a
        /*0eba*/ 	.byte	0x3f
	.zero		1


	//   ....[98]....
        /*0ebc*/ 	.word	0x0001afa0
        /*0ec0*/ 	.word	0x0000000d
        /*0ec4*/ 	.word	0x00013270
        /*0ec8*/ 	.short	0x010a
        /*0eca*/ 	.byte	0x3f
	.zero		1


	//   ....[99]....
        /*0ecc*/ 	.word	0x0001aff0
        /*0ed0*/ 	.word	0x0000000d
        /*0ed4*/ 	.word	0x00013260
        /*0ed8*/ 	.short	0x010a
        /*0eda*/ 	.byte	0x3f
	.zero		1


	//   ....[100]....
        /*0edc*/ 	.word	0x0001b040
        /*0ee0*/ 	.word	0x00000000
        /*0ee4*/ 	.word	0x00013270
        /*0ee8*/ 	.short	0x010a
        /*0eea*/ 	.byte	0x3f
	.zero		1


	//   ....[101]....
        /*0eec*/ 	.word	0x0001b090
        /*0ef0*/ 	.word	0x00000000
        /*0ef4*/ 	.word	0x00013260
        /*0ef8*/ 	.short	0x010a
        /*0efa*/ 	.byte	0x3f
	.zero		1


	//   ....[102]....
        /*0efc*/ 	.word	0x0001ba10
        /*0f00*/ 	.word	0x00000009
        /*0f04*/ 	.word	0x00013220
        /*0f08*/ 	.short	0x010a
        /*0f0a*/ 	.byte	0x3f
	.zero		1


	//   ....[103]....
        /*0f0c*/ 	.word	0x0001bbb0
        /*0f10*/ 	.word	0x00000007
        /*0f14*/ 	.word	0x00000000
        /*0f18*/ 	.short	0x010a
        /*0f1a*/ 	.byte	0x3f
	.zero		1


	//   ....[104]....
        /*0f1c*/ 	.word	0x0001bc00
        /*0f20*/ 	.word	0x00000003
        /*0f24*/ 	.word	0x00000000
        /*0f28*/ 	.short	0x010a
        /*0f2a*/ 	.byte	0x3f
	.zero		1


	//   ....[105]....
        /*0f2c*/ 	.word	0x0001bc50
        /*0f30*/ 	.word	0x00000003
        /*0f34*/ 	.word	0x00013260
        /*0f38*/ 	.short	0x010a
        /*0f3a*/ 	.byte	0x3f
	.zero		1


	//   ....[106]....
        /*0f3c*/ 	.word	0x0001bca0
        /*0f40*/ 	.word	0x00000005
        /*0f44*/ 	.word	0x00013260
        /*0f48*/ 	.short	0x010a
        /*0f4a*/ 	.byte	0x3f
	.zero		1


	//   ....[107]....
        /*0f4c*/ 	.word	0x0001bcf0
        /*0f50*/ 	.word	0x00000003
        /*0f54*/ 	.word	0x00013280
        /*0f58*/ 	.short	0x010a
        /*0f5a*/ 	.byte	0x3f
	.zero		1


	//----- nvinfo : EIATTR_NUM_MBARRIERS
	.align		4
.L_1665:
        /*0f5c*/ 	.byte	0x03, 0x38
        /*0f5e*/ 	.short	0x0016


	//----- nvinfo : EIATTR_EXIT_INSTR_OFFSETS
	.align		4
        /*0f60*/ 	.byte	0x04, 0x1c
        /*0f62*/ 	.short	(.L_1667 - .L_1666)


	//   ....[0]....
.L_1666:
        /*0f64*/ 	.word	0x0001a130


	//----- nvinfo : EIATTR_MAX_THREADS
	.align		4
.L_1667:
        /*0f68*/ 	.byte	0x04, 0x05
        /*0f6a*/ 	.short	(.L_1669 - .L_1668)
.L_1668:
        /*0f6c*/ 	.word	0x00000200
        /*0f70*/ 	.word	0x00000001
        /*0f74*/ 	.word	0x00000001


	//----- nvinfo : EIATTR_CRS_STACK_SIZE
	.align		4
.L_1669:
        /*0f78*/ 	.byte	0x04, 0x1e
        /*0f7a*/ 	.short	(.L_1671 - .L_1670)
.L_1670:
        /*0f7c*/ 	.word	0x00000000


	//----- nvinfo : EIATTR_CBANK_PARAM_SIZE
	.align		4
.L_1671:
        /*0f80*/ 	.byte	0x03, 0x19
        /*0f82*/ 	.short	0x0a70


	//----- nvinfo : EIATTR_PARAM_CBANK
	.align		4
        /*0f84*/ 	.byte	0x04, 0x0a
        /*0f86*/ 	.short	(.L_1673 - .L_1672)
	.align		4
.L_1672:
        /*0f88*/ 	.word	index@(.nv.constant0._ZN7cutlass13device_kernelIN5flash11enable_sm90INS1_16FlashAttnFwdSm90INS1_25CollectiveMainloopFwdSm90ILi2EN4cute5tupleIJNS5_1CILi1EEES8_S8_EEENS6_IJNS7_ILi192EEENS7_ILi160EEENS7_ILi64EEEEEELi64ENS_12float_e4m3_tEfNS_4arch4Sm90ELb1ELb0ELb1ELb1ELb0ELb1ELb0ELb1ELb1ELb0ELb0ELb0EEENS1_21CollectiveEpilogueFwdINS6_IJSA_SC_SB_EEES9_NS_10bfloat16_tESG_Li384ELb1ELb0ELb0ELb1EEENS1_36VarlenDynamicPersistentTileSchedulerILi192ELi160ELi384ELi128ELb0ELb0ELb1ELb1ELb1ELb1EEEEEEEEEvNT_6ParamsE)
        /*0f8c*/ 	.short	0x0210
        /*0f8e*/ 	.short	0x0a70


	//----- nvinfo : EIATTR_SW_WAR
	.align		4
.L_1673:
        /*0f90*/ 	.byte	0x04, 0x36
        /*0f92*/ 	.short	(.L_1675 - .L_1674)
.L_1674:
        /*0f94*/ 	.word	0x00000008
.L_1675:


//--------------------- .nv.callgraph             --------------------------
	.section	.nv.callgraph,"",@"SHT_CUDA_CALLGRAPH"
	.align	4
	.sectionentsize	8
	.align		4
        /*0000*/ 	.word	0x00000000
	.align		4
        /*0004*/ 	.word	0xffffffff
	.align		4
        /*0008*/ 	.word	index@(_ZN7cutlass13device_kernelIN5flash11enable_sm90INS1_16FlashAttnFwdSm90INS1_25CollectiveMainloopFwdSm90ILi2EN4cute5tupleIJNS5_1CILi1EEES8_S8_EEENS6_IJNS7_ILi128EEESA_NS7_ILi256EEEEEELi256ENS_12float_e4m3_tEfNS_4arch4Sm90ELb0ELb0ELb1ELb0ELb0ELb0ELb0ELb1ELb1ELb0ELb0ELb0EEENS1_21CollectiveEpilogueFwdINS6_IJSA_SB_SA_EEES9_NS_10bfloat16_tESF_Li256ELb0ELb0ELb0ELb1EEENS1_29StaticPersistentTileSchedulerILb0EEEEEEEEEvNT_6ParamsE)
	.align		4
        /*000c*/ 	.word	index@(__assertfail)
	.align		4
        /*0010*/ 	.word	index@(_ZN7cutlass13device_kernelIN5flash11enable_sm90INS1_16FlashAttnFwdSm90INS1_25CollectiveMainloopFwdSm90ILi2EN4cute5tupleIJNS5_1CILi1EEES8_S8_EEENS6_IJNS7_ILi128EEESA_NS7_ILi256EEEEEELi256ENS_12float_e4m3_tEfNS_4arch4Sm90ELb0ELb0ELb1ELb1ELb0ELb0ELb0ELb1ELb1ELb0ELb0ELb0EEENS1_21CollectiveEpilogueFwdINS6_IJSA_SB_SA_EEES9_NS_10bfloat16_tESF_Li256ELb1ELb0ELb0ELb1EEENS1_36VarlenDynamicPersistentTileSchedulerILi128ELi128ELi256ELi128ELb0ELb0ELb1ELb0ELb1ELb1EEEEEEEEEvNT_6ParamsE)
	.align		4
        /*0014*/ 	.word	index@(__assertfail)
	.align		4
        /*0018*/ 	.word	index@(_ZN7cutlass13device_kernelIN5flash11enable_sm90INS1_16FlashAttnFwdSm90INS1_25CollectiveMainloopFwdSm90ILi2EN4cute5tupleIJNS5_1CILi1EEES8_S8_EEENS6_IJNS7_ILi128EEESA_NS7_ILi256EEEEEELi256ENS_12float_e4m3_tEfNS_4arch4Sm90ELb0ELb0ELb1ELb1ELb0ELb1ELb0ELb1ELb1ELb0ELb0ELb0EEENS1_21CollectiveEpilogueFwdINS6_IJSA_SB_SA_EEES9_NS_10bfloat16_tESF_Li256ELb1ELb0ELb0ELb1EEENS1_36VarlenDynamicPersistentTileSchedulerILi128ELi128ELi256ELi128ELb0ELb0ELb1ELb0ELb1ELb1EEEEEEEEEvNT_6ParamsE)
	.align		4
        /*001c*/ 	.word	index@(__assertfail)
	.align		4
        /*0020*/ 	.word	index@(_ZN7cutlass13device_kernelIN5flash11enable_sm90INS1_16FlashAttnFwdSm90INS1_25CollectiveMainloopFwdSm90ILi2EN4cute5tupleIJNS5_1CILi1EEES8_S8_EEENS6_IJNS7_ILi128EEENS7_ILi64EEENS7_ILi256EEEEEELi256ENS_12float_e4m3_tEfNS_4arch4Sm90ELb0ELb1ELb1ELb0ELb0ELb0ELb0ELb1ELb1ELb0ELb0ELb0EEENS1_21CollectiveEpilogueFwdINS6_IJSA_SC_SB_EEES9_NS_10bfloat16_tESG_Li256ELb0ELb0ELb0ELb1EEENS1_30DynamicPersistentTileSchedulerILi256ELi128ELb0ELb0ELb1EEEEEEEEEvNT_6ParamsE)
	.align		4
        /*0024*/ 	.word	index@(__assertfail)
	.align		4
        /*0028*/ 	.word	index@(_ZN7cutlass13device_kernelIN5flash11enable_sm90INS1_16FlashAttnFwdSm90INS1_25CollectiveMainloopFwdSm90ILi2EN4cute5tupleIJNS5_1CILi1EEES8_S8_EEENS6_IJNS7_ILi128EEENS7_ILi64EEENS7_ILi256EEEEEELi256ENS_12float_e4m3_tEfNS_4arch4Sm90ELb0ELb1ELb1ELb1ELb0ELb0ELb0ELb1ELb1ELb0ELb0ELb0EEENS1_21CollectiveEpilogueFwdINS6_IJSA_SC_SB_EEES9_NS_10bfloat16_tESG_Li256ELb1ELb0ELb0ELb1EEENS1_36VarlenDynamicPersistentTileSchedulerILi128ELi64ELi256ELi128ELb0ELb0ELb1ELb1ELb0ELb1EEEEEEEEEvNT_6ParamsE)
	.align		4
        /*002c*/ 	.word	index@(__assertfail)
	.align		4
        /*0030*/ 	.word	index@(_ZN7cutlass13device_kernelIN5flash11enable_sm90INS1_16FlashAttnFwdSm90INS1_25CollectiveMainloopFwdSm90ILi2EN4cute5tupleIJNS5_1CILi1EEES8_S8_EEENS6_IJNS7_ILi128EEENS7_ILi64EEENS7_ILi256EEEEEELi256ENS_12float_e4m3_tEfNS_4arch4Sm90ELb0ELb1ELb1ELb1ELb0ELb1ELb0ELb1ELb1ELb0ELb0ELb0EEENS1_21CollectiveEpilogueFwdINS6_IJSA_SC_SB_EEES9_NS_10bfloat16_tESG_Li256ELb1ELb0ELb0ELb1EEENS1_36VarlenDynamicPersistentTileSchedulerILi128ELi64ELi256ELi128ELb0ELb0ELb1ELb1ELb0ELb1EEEEEEEEEvNT_6ParamsE)
	.align		4
        /*0034*/ 	.word	index@(__assertfail)
	.align		4
        /*0038*/ 	.word	index@(_ZN7cutlass13device_kernelIN5flash11enable_sm90INS1_16FlashAttnFwdSm90INS1_25CollectiveMainloopFwdSm90ILi2EN4cute5tupleIJNS5_1CILi1EEES8_S8_EEENS6_IJNS7_ILi128EEESA_NS7_ILi256EEEEEELi256ENS_12float_e4m3_tEfNS_4arch4Sm90ELb1ELb0ELb1ELb0ELb0ELb0ELb0ELb1ELb1ELb0ELb0ELb0EEENS1_21CollectiveEpilogueFwdINS6_IJSA_SB_SA_EEES9_NS_10bfloat16_tESF_Li256ELb0ELb0ELb0ELb1EEENS1_30DynamicPersistentTileSchedulerILi256ELi128ELb0ELb0ELb1EEEEEEEEEvNT_6ParamsE)
	.align		4
        /*003c*/ 	.word	index@(__assertfail)
	.align		4
        /*0040*/ 	.word	index@(_ZN7cutlass13device_kernelIN5flash11enable_sm90INS1_16FlashAttnFwdSm90INS1_25CollectiveMainloopFwdSm90ILi2EN4cute5tupleIJNS5_1CILi1EEES8_S8_EEENS6_IJNS7_ILi128EEESA_NS7_ILi256EEEEEELi256ENS_12float_e4m3_tEfNS_4arch4Sm90ELb1ELb0ELb1ELb1ELb0ELb0ELb0ELb1ELb1ELb0ELb0ELb0EEENS1_21CollectiveEpilogueFwdINS6_IJSA_SB_SA_EEES9_NS_10bfloat16_tESF_Li256ELb1ELb0ELb0ELb1EEENS1_36VarlenDynamicPersistentTileSchedulerILi128ELi128ELi256ELi128ELb0ELb0ELb1ELb1ELb1ELb1EEEEEEEEEvNT_6ParamsE)
	.align		4
        /*0044*/ 	.word	index@(__assertfail)
	.align		4
        /*0048*/ 	.word	index@(_ZN7cutlass13device_kernelIN5flash11enable_sm90INS1_16FlashAttnFwdSm90INS1_25CollectiveMainloopFwdSm90ILi2EN4cute5tupleIJNS5_1CILi1EEES8_S8_EEENS6_IJNS7_ILi128EEESA_NS7_ILi256EEEEEELi256ENS_12float_e4m3_tEfNS_4arch4Sm90ELb1ELb0ELb1ELb1ELb0ELb1ELb0ELb1ELb1ELb0ELb0ELb0EEENS1_21CollectiveEpilogueFwdINS6_IJSA_SB_SA_EEES9_NS_10bfloat16_tESF_Li256ELb1ELb0ELb0ELb1EEENS1_36VarlenDynamicPersistentTileSchedulerILi128ELi128ELi256ELi128ELb0ELb0ELb1ELb1ELb1ELb1EEEEEEEEEvNT_6ParamsE)
	.align		4
        /*004c*/ 	.word	index@(__assertfail)
	.align		4
        /*0050*/ 	.word	index@(_ZN7cutlass13device_kernelIN5flash11enable_sm90INS1_16FlashAttnFwdSm90INS1_25CollectiveMainloopFwdSm90ILi2EN4cute5tupleIJNS5_1CILi1EEES8_S8_EEENS6_IJNS7_ILi128EEENS7_ILi160EEENS7_ILi192EEEEEELi192ENS_12float_e4m3_tEfNS_4arch4Sm90ELb0ELb0ELb1ELb0ELb0ELb0ELb0ELb1ELb1ELb0ELb0ELb0EEENS1_21CollectiveEpilogueFwdINS6_IJSA_SC_SB_EEES9_NS_10bfloat16_tESG_Li256ELb0ELb0ELb0ELb1EEENS1_29StaticPersistentTileSchedulerILb0EEEEEEEEEvNT_6ParamsE)
	.align		4
        /*0054*/ 	.word	index@(__assertfail)
	.align		4
        /*0058*/ 	.word	index@(_ZN7cutlass13device_kernelIN5flash11enable_sm90INS1_16FlashAttnFwdSm90INS1_25CollectiveMainloopFwdSm90ILi2EN4cute5tupleIJNS5_1CILi2EEENS7_ILi1EEES9_EEENS6_IJNS7_ILi128EEENS7_ILi160EEENS7_ILi192EEEEEELi192ENS_12float_e4m3_tEfNS_4arch4Sm90ELb0ELb0ELb1ELb0ELb0ELb0ELb0ELb1ELb1ELb0ELb0ELb0EEENS1_21CollectiveEpilogueFwdINS6_IJSB_SD_SC_EEESA_NS_10bfloat16_tESH_Li256ELb0ELb0ELb0ELb1EEENS1_29StaticPersistentTileSchedulerILb0EEEEEEEEEvNT_6ParamsE)
	.align		4
        /*005c*/ 	.word	index@(__assertfail)
	.align		4
        /*0060*/ 	.word	index@(_ZN7cutlass13device_kernelIN5flash11enable_sm90INS1_16FlashAttnFwdSm90INS1_25CollectiveMainloopFwdSm90ILi2EN4cute5tupleIJNS5_1CILi1EEES8_S8_EEENS6_IJNS7_ILi128EEENS7_ILi160EEENS7_ILi192EEEEEELi192ENS_12float_e4m3_tEfNS_4arch4Sm90ELb0ELb0ELb1ELb1ELb0ELb0ELb0ELb1ELb1ELb0ELb0ELb0EEENS1_21CollectiveEpilogueFwdINS6_IJSA_SC_SB_EEES9_NS_10bfloat16_tESG_Li256ELb1ELb0ELb0ELb1EEENS1_36VarlenDynamicPersistentTileSchedulerILi128ELi160ELi256ELi128ELb0ELb0ELb1ELb0ELb1ELb1EEEEEEEEEvNT_6ParamsE)
	.align		4
        /*0064*/ 	.word	index@(__assertfail)
	.align		4
        /*0068*/ 	.word	index@(_ZN7cutlass13device_kernelIN5flash11enable_sm90INS1_16FlashAttnFwdSm90INS1_25CollectiveMainloopFwdSm90ILi2EN4cute5tupleIJNS5_1CILi1EEES8_S8_EEENS6_IJNS7_ILi128EEENS7_ILi160EEENS7_ILi192EEEEEELi192ENS_12float_e4m3_tEfNS_4arch4Sm90ELb0ELb0ELb1ELb1ELb0ELb1ELb0ELb1ELb1ELb0ELb0ELb0EEENS1_21CollectiveEpilogueFwdINS6_IJSA_SC_SB_EEES9_NS_10bfloat16_tESG_Li256ELb1ELb0ELb0ELb1EEENS1_36VarlenDynamicPersistentTileSchedulerILi128ELi160ELi256ELi128ELb0ELb0ELb1ELb0ELb1ELb1EEEEEEEEEvNT_6ParamsE)
	.align		4
        /*006c*/ 	.word	index@(__assertfail)
	.align		4
        /*0070*/ 	.word	index@(_ZN7cutlass13device_kernelIN5flash11enable_sm90INS1_16FlashAttnFwdSm90INS1_25CollectiveMainloopFwdSm90ILi2EN4cute5tupleIJNS5_1CILi1EEES8_S8_EEENS6_IJNS7_ILi128EEESA_NS7_ILi192EEEEEELi192ENS_12float_e4m3_tEfNS_4arch4Sm90ELb0ELb1ELb1ELb0ELb0ELb0ELb0ELb1ELb1ELb0ELb0ELb0EEENS1_21CollectiveEpilogueFwdINS6_IJSA_SB_SA_EEES9_NS_10bfloat16_tESF_Li256ELb0ELb0ELb0ELb1EEENS1_30DynamicPersistentTileSchedulerILi256ELi128ELb0ELb0ELb1EEEEEEEEEvNT_6ParamsE)
	.align		4
        /*0074*/ 	.word	index@(__assertfail)
	.align		4
        /*0078*/ 	.word	index@(_ZN7cutlass13device_kernelIN5flash11enable_sm90INS1_16FlashAttnFwdSm90INS1_25CollectiveMainloopFwdSm90ILi2EN4cute5tupleIJNS5_1CILi1EEES8_S8_EEENS6_IJNS7_ILi128EEESA_NS7_ILi192EEEEEELi192ENS_12float_e4m3_tEfNS_4arch4Sm90ELb0ELb1ELb1ELb1ELb0ELb0ELb0ELb1ELb1ELb0ELb0ELb0EEENS1_21CollectiveEpilogueFwdINS6_IJSA_SB_SA_EEES9_NS_10bfloat16_tESF_Li256ELb1ELb0ELb0ELb1EEENS1_36VarlenDynamicPersistentTileSchedulerILi128ELi128ELi256ELi128ELb0ELb0ELb1ELb1ELb0ELb1EEEEEEEEEvNT_6ParamsE)
	.align		4
        /*007c*/ 	.word	index@(__assertfail)
	.align		4
        /*0080*/ 	.word	index@(_ZN7cutlass13device_kernelIN5flash11enable_sm90INS1_16FlashAttnFwdSm90INS1_25CollectiveMainloopFwdSm90ILi2EN4cute5tupleIJNS5_1CILi1EEES8_S8_EEENS6_IJNS7_ILi128EEESA_NS7_ILi192EEEEEELi192ENS_12float_e4m3_tEfNS_4arch4Sm90ELb0ELb1ELb1ELb1ELb0ELb1ELb0ELb1ELb1ELb0ELb0ELb0EEENS1_21CollectiveEpilogueFwdINS6_IJSA_SB_SA_EEES9_NS_10bfloat16_tESF_Li256ELb1ELb0ELb0ELb1EEENS1_36VarlenDynamicPersistentTileSchedulerILi128ELi128ELi256ELi128ELb0ELb0ELb1ELb1ELb0ELb1EEEEEEEEEvNT_6ParamsE)
	.align		4
        /*0084*/ 	.word	index@(__assertfail)
	.align		4
        /*0088*/ 	.word	index@(_ZN7cutlass13device_kernelIN5flash11enable_sm90INS1_16FlashAttnFwdSm90INS1_25CollectiveMainloopFwdSm90ILi2EN4cute5tupleIJNS5_1CILi1EEES8_S8_EEENS6_IJNS7_ILi128EEENS7_ILi160EEENS7_ILi192EEEEEELi192ENS_12float_e4m3_tEfNS_4arch4Sm90ELb1ELb0ELb1ELb0ELb0ELb0ELb0ELb1ELb1ELb0ELb0ELb0EEENS1_21CollectiveEpilogueFwdINS6_IJSA_SC_SB_EEES9_NS_10bfloat16_tESG_Li256ELb0ELb0ELb0ELb1EEENS1_30DynamicPersistentTileSchedulerILi256ELi128ELb0ELb0ELb1EEEEEEEEEvNT_6ParamsE)
	.align		4
        /*008c*/ 	.word	index@(__assertfail)
	.align		4
        /*0090*/ 	.word	index@(_ZN7cutlass13device_kernelIN5flash11enable_sm90INS1_16FlashAttnFwdSm90INS1_25CollectiveMainloopFwdSm90ILi2EN4cute5tupleIJNS5_1CILi1EEES8_S8_EEENS6_IJNS7_ILi128EEENS7_ILi160EEENS7_ILi192EEEEEELi192ENS_12float_e4m3_tEfNS_4arch4Sm90ELb1ELb0ELb1ELb1ELb0ELb0ELb0ELb1ELb1ELb0ELb0ELb0EEENS1_21CollectiveEpilogueFwdINS6_IJSA_SC_SB_EEES9_NS_10bfloat16_tESG_Li256ELb1ELb0ELb0ELb1EEENS1_36VarlenDynamicPersistentTileSchedulerILi128ELi160ELi256ELi128ELb0ELb0ELb1ELb1ELb1ELb1EEEEEEEEEvNT_6ParamsE)
	.align		4
        /*0094*/ 	.word	index@(__assertfail)
	.align		4
        /*0098*/ 	.word	index@(_ZN7cutlass13device_kernelIN5flash11enable_sm90INS1_16FlashAttnFwdSm90INS1_25CollectiveMainloopFwdSm90ILi2EN4cute5tupleIJNS5_1CILi1EEES8_S8_EEENS6_IJNS7_ILi128EEENS7_ILi160EEENS7_ILi192EEEEEELi192ENS_12float_e4m3_tEfNS_4arch4Sm90ELb1ELb0ELb1ELb1ELb0ELb1ELb0ELb1ELb1ELb0ELb0ELb0EEENS1_21CollectiveEpilogueFwdINS6_IJSA_SC_SB_EEES9_NS_10bfloat16_tESG_Li256ELb1ELb0ELb0ELb1EEENS1_36VarlenDynamicPersistentTileSchedulerILi128ELi160ELi256ELi128ELb0ELb0ELb1ELb1ELb1ELb1EEEEEEEEEvNT_6ParamsE)
	.align		4
        /*009c*/ 	.word	index@(__assertfail)
	.align		4
        /*00a0*/ 	.word	index@(_ZN7cutlass13device_kernelIN5flash11enable_sm90INS1_16FlashAttnFwdSm90INS1_25CollectiveMainloopFwdSm90ILi2EN4cute5tupleIJNS5_1CILi1EEES8_S8_EEENS6_IJNS7_ILi128EEENS7_ILi224EEESA_EEELi128ENS_12float_e4m3_tEfNS_4arch4Sm90ELb0ELb0ELb1ELb0ELb0ELb0ELb0ELb1ELb1ELb0ELb0ELb0EEENS1_21CollectiveEpilogueFwdINS6_IJSA_SA_SB_EEES9_NS_10bfloat16_tESF_Li256ELb0ELb0ELb0ELb1EEENS1_29StaticPersistentTileSchedulerILb0EEEEEEEEEvNT_6ParamsE)
	.align		4
        /*00a4*/ 	.word	index@(__assertfail)
	.align		4
        /*00a8*/ 	.word	index@(_ZN7cutlass13device_kernelIN5flash11enable_sm90INS1_16FlashAttnFwdSm90INS1_25CollectiveMainloopFwdSm90ILi2EN4cute5tupleIJNS5_1CILi1EEES8_S8_EEENS6_IJNS7_ILi128EEENS7_ILi224EEESA_EEELi128ENS_12float_e4m3_tEfNS_4arch4Sm90ELb0ELb0ELb1ELb1ELb0ELb0ELb0ELb1ELb1ELb0ELb0ELb0EEENS1_21CollectiveEpilogueFwdINS6_IJSA_SA_SB_EEES9_NS_10bfloat16_tESF_Li256ELb1ELb0ELb0ELb1EEENS1_36VarlenDynamicPersistentTileSchedulerILi128ELi224ELi256ELi128ELb0ELb0ELb1ELb0ELb1ELb1EEEEEEEEEvNT_6ParamsE)
	.align		4
        /*00ac*/ 	.word	index@(__assertfail)
	.align		4
        /*00b0*/ 	.word	index@(_ZN7cutlass13device_kernelIN5flash11enable_sm90INS1_16FlashAttnFwdSm90INS1_25CollectiveMainloopFwdSm90ILi2EN4cute5tupleIJNS5_1CILi1EEES8_S8_EEENS6_IJNS7_ILi128EEENS7_ILi224EEESA_EEELi128ENS_12float_e4m3_tEfNS_4arch4Sm90ELb0ELb0ELb1ELb1ELb0ELb1ELb0ELb1ELb1ELb0ELb0ELb0EEENS1_21CollectiveEpilogueFwdINS6_IJSA_SA_SB_EEES9_NS_10bfloat16_tESF_Li256ELb1ELb0ELb0ELb1EEENS1_36VarlenDynamicPersistentTileSchedulerILi128ELi224ELi256ELi128ELb0ELb0ELb1ELb0ELb1ELb1EEEEEEEEEvNT_6ParamsE)
	.align		4
        /*00b4*/ 	.word	index@(__assertfail)
	.align		4
        /*00b8*/ 	.word	index@(_ZN7cutlass13device_kernelIN5flash11enable_sm90INS1_16FlashAttnFwdSm90INS1_25CollectiveMainloopFwdSm90ILi2EN4cute5tupleIJNS5_1CILi1EEES8_S8_EEENS6_IJNS7_ILi128EEENS7_ILi192EEESA_EEELi128ENS_12float_e4m3_tEfNS_4arch4Sm90ELb0ELb1ELb1ELb0ELb0ELb0ELb0ELb1ELb1ELb0ELb0ELb0EEENS1_21CollectiveEpilogueFwdINS6_IJSA_SA_SB_EEES9_NS_10bfloat16_tESF_Li256ELb0ELb0ELb0ELb1EEENS1_30DynamicPersistentTileSchedulerILi256ELi128ELb0ELb0ELb1EEEEEEEEEvNT_6ParamsE)
	.align		4
        /*00bc*/ 	.word	index@(__assertfail)
	.align		4
        /*00c0*/ 	.word	index@(_ZN7cutlass13device_kernelIN5flash11enable_sm90INS1_16FlashAttnFwdSm90INS1_25CollectiveMainloopFwdSm90ILi2EN4cute5tupleIJNS5_1CILi1EEES8_S8_EEENS6_IJNS7_ILi128EEENS7_ILi192EEESA_EEELi128ENS_12float_e4m3_tEfNS_4arch4Sm90ELb0ELb1ELb1ELb1ELb0ELb0ELb0ELb1ELb1ELb0ELb0ELb0EEENS1_21CollectiveEpilogueFwdINS6_IJSA_SA_SB_EEES9_NS_10bfloat16_tESF_Li256ELb1ELb0ELb0ELb1EEENS1_36VarlenDynamicPersistentTileSchedulerILi128ELi192ELi256ELi128ELb0ELb0ELb1ELb1ELb0ELb1EEEEEEEEEvNT_6ParamsE)
	.align		4
        /*00c4*/ 	.word	index@(__assertfail)
	.align		4
        /*00c8*/ 	.word	index@(_ZN7cutlass13device_kernelIN5flash11enable_sm90INS1_16FlashAttnFwdSm90INS1_25CollectiveMainloopFwdSm90ILi2EN4cute5tupleIJNS5_1CILi1EEES8_S8_EEENS6_IJNS7_ILi128EEENS7_ILi192EEESA_EEELi128ENS_12float_e4m3_tEfNS_4arch4Sm90ELb0ELb1ELb1ELb1ELb0ELb1ELb0ELb1ELb1ELb0ELb0ELb0EEENS1_21CollectiveEpilogueFwdINS6_IJSA_SA_SB_EEES9_NS_10bfloat16_tESF_Li256ELb1ELb0ELb0ELb1EEENS1_36VarlenDynamicPersistentTileSchedulerILi128ELi192ELi256ELi128ELb0ELb0ELb1ELb1ELb0ELb1EEEEEEEEEvNT_6ParamsE)
	.align		4
        /*00cc*/ 	.word	index@(__assertfail)
	.align		4
        /*00d0*/ 	.word	index@(_ZN7cutlass13device_kernelIN5flash11enable_sm90INS1_16FlashAttnFwdSm90INS1_25CollectiveMainloopFwdSm90ILi2EN4cute5tupleIJNS5_1CILi1EEES8_S8_EEENS6_IJNS7_ILi128EEENS7_ILi224EEESA_EEELi128ENS_12float_e4m3_tEfNS_4arch4Sm90ELb1ELb0ELb1ELb0ELb0ELb0ELb0ELb1ELb1ELb0ELb0ELb0EEENS1_21CollectiveEpilogueFwdINS6_IJSA_SA_SB_EEES9_NS_10bfloat16_tESF_Li256ELb0ELb0ELb0ELb1EEENS1_30DynamicPersistentTileSchedulerILi256ELi128ELb0ELb0ELb1EEEEEEEEEvNT_6ParamsE)
	.align		4
        /*00d4*/ 	.word	index@(__assertfail)
	.align		4
        /*00d8*/ 	.word	index@(_ZN7cutlass13device_kernelIN5flash11enable_sm90INS1_16FlashAttnFwdSm90INS1_25CollectiveMainloopFwdSm90ILi2EN4cute5tupleIJNS5_1CILi1EEES8_S8_EEENS6_IJNS7_ILi128EEENS7_ILi224EEESA_EEELi128ENS_12float_e4m3_tEfNS_4arch4Sm90ELb1ELb0ELb1ELb1ELb0ELb0ELb0ELb1ELb1ELb0ELb0ELb0EEENS1_21CollectiveEpilogueFwdINS6_IJSA_SA_SB_EEES9_NS_10bfloat16_tESF_Li256ELb1ELb0ELb0ELb1EEENS1_36VarlenDynamicPersistentTileSchedulerILi128ELi224ELi256ELi128ELb0ELb0ELb1ELb1ELb1ELb1EEEEEEEEEvNT_6ParamsE)
	.align		4
        /*00dc*/ 	.word	index@(__assertfail)
	.align		4
        /*00e0*/ 	.word	index@(_ZN7cutlass13device_kernelIN5flash11enable_sm90INS1_16FlashAttnFwdSm90INS1_25CollectiveMainloopFwdSm90ILi2EN4cute5tupleIJNS5_1CILi1EEES8_S8_EEENS6_IJNS7_ILi128EEENS7_ILi224EEESA_EEELi128ENS_12float_e4m3_tEfNS_4arch4Sm90ELb1ELb0ELb1ELb1ELb0ELb1ELb0ELb1ELb1ELb0ELb0ELb0EEENS1_21CollectiveEpilogueFwdINS6_IJSA_SA_SB_EEES9_NS_10bfloat16_tESF_Li256ELb1ELb0ELb0ELb1EEENS1_36VarlenDynamicPersistentTileSchedulerILi128ELi224ELi256ELi128ELb0ELb0ELb1ELb1ELb1ELb1EEEEEEEEEvNT_6ParamsE)
	.align		4
        /*00e4*/ 	.word	index@(__assertfail)
	.align		4
        /*00e8*/ 	.word	index@(_ZN7cutlass13device_kernelIN5flash11enable_sm90INS1_16FlashAttnFwdSm90INS1_25CollectiveMainloopFwdSm90ILi2EN4cute5tupleIJNS5_1CILi1EEES8_S8_EEENS6_IJNS7_ILi192EEENS7_ILi128EEENS7_ILi96EEEEEELi96ENS_12float_e4m3_tEfNS_4arch4Sm90ELb0ELb0ELb1ELb0ELb0ELb0ELb0ELb1ELb1ELb0ELb0ELb0EEENS1_21CollectiveEpilogueFwdINS6_IJSA_SC_SB_EEES9_NS_10bfloat16_tESG_Li384ELb0ELb0ELb0ELb1EEENS1_29StaticPersistentTileSchedulerILb0EEEEEEEEEvNT_6ParamsE)
	.align		4
        /*00ec*/ 	.word	index@(__assertfail)
	.align		4
        /*00f0*/ 	.word	index@(_ZN7cutlass13device_kernelIN5flash11enable_sm90INS1_16FlashAttnFwdSm90INS1_25CollectiveMainloopFwdSm90ILi2EN4cute5tupleIJNS5_1CILi1EEES8_S8_EEENS6_IJNS7_ILi192EEENS7_ILi128EEENS7_ILi96EEEEEELi96ENS_12float_e4m3_tEfNS_4arch4Sm90ELb0ELb0ELb1ELb1ELb0ELb0ELb0ELb1ELb1ELb0ELb0ELb0EEENS1_21CollectiveEpilogueFwdINS6_IJSA_SC_SB_EEES9_NS_10bfloat16_tESG_Li384ELb1ELb0ELb0ELb1EEENS1_36VarlenDynamicPersistentTileSchedulerILi192ELi128ELi384ELi128ELb0ELb0ELb1ELb0ELb1ELb1EEEEEEEEEvNT_6ParamsE)
	.align		4
        /*00f4*/ 	.word	index@(__assertfail)
	.align		4
        /*00f8*/ 	.word	index@(_ZN7cutlass13device_kernelIN5flash11enable_sm90INS1_16FlashAttnFwdSm90INS1_25CollectiveMainloopFwdSm90ILi2EN4cute5tupleIJNS5_1CILi1EEES8_S8_EEENS6_IJNS7_ILi192EEENS7_ILi128EEENS7_ILi96EEEEEELi96ENS_12float_e4m3_tEfNS_4arch4Sm90ELb0ELb0ELb1ELb1ELb0ELb1ELb0ELb1ELb1ELb0ELb0ELb0EEENS1_21CollectiveEpilogueFwdINS6_IJSA_SC_SB_EEES9_NS_10bfloat16_tESG_Li384ELb1ELb0ELb0ELb1EEENS1_36VarlenDynamicPersistentTileSchedulerILi192ELi128ELi384ELi128ELb0ELb0ELb1ELb0ELb1ELb1EEEEEEEEEvNT_6ParamsE)
	.align		4
        /*00fc*/ 	.word	index@(__assertfail)
	.align		4
        /*0100*/ 	.word	index@(_ZN7cutlass13device_kernelIN5flash11enable_sm90INS1_16FlashAttnFwdSm90INS1_25CollectiveMainloopFwdSm90ILi2EN4cute5tupleIJNS5_1CILi1EEES8_S8_EEENS6_IJNS7_ILi192EEENS7_ILi128EEENS7_ILi96EEEEEELi96ENS_12float_e4m3_tEfNS_4arch4Sm90ELb0ELb1ELb1ELb0ELb0ELb0ELb0ELb1ELb1ELb0ELb0ELb0EEENS1_21CollectiveEpilogueFwdINS6_IJSA_SC_SB_EEES9_NS_10bfloat16_tESG_Li384ELb0ELb0ELb0ELb1EEENS1_30DynamicPersistentTileSchedulerILi384ELi128ELb0ELb0ELb1EEEEEEEEEvNT_6ParamsE)
	.align		4
        /*0104*/ 	.word	index@(__assertfail)
	.align		4
        /*0108*/ 	.word	index@(_ZN7cutlass13device_kernelIN5flash11enable_sm90INS1_16FlashAttnFwdSm90INS1_25CollectiveMainloopFwdSm90ILi2EN4cute5tupleIJNS5_1CILi1EEES8_S8_EEENS6_IJNS7_ILi192EEENS7_ILi128EEENS7_ILi96EEEEEELi96ENS_12float_e4m3_tEfNS_4arch4Sm90ELb0ELb1ELb1ELb1ELb0ELb0ELb0ELb1ELb1ELb0ELb0ELb0EEENS1_21CollectiveEpilogueFwdINS6_IJSA_SC_SB_EEES9_NS_10bfloat16_tESG_Li384ELb1ELb0ELb0ELb1EEENS1_36VarlenDynamicPersistentTileSchedulerILi192ELi128ELi384ELi128ELb0ELb0ELb1ELb1ELb0ELb1EEEEEEEEEvNT_6ParamsE)
	.align		4
        /*010c*/ 	.word	index@(__assertfail)
	.align		4
        /*0110*/ 	.word	index@(_ZN7cutlass13device_kernelIN5flash11enable_sm90INS1_16FlashAttnFwdSm90INS1_25CollectiveMainloopFwdSm90ILi2EN4cute5tupleIJNS5_1CILi1EEES8_S8_EEENS6_IJNS7_ILi192EEENS7_ILi128EEENS7_ILi96EEEEEELi96ENS_12float_e4m3_tEfNS_4arch4Sm90ELb0ELb1ELb1ELb1ELb0ELb1ELb0ELb1ELb1ELb0ELb0ELb0EEENS1_21CollectiveEpilogueFwdINS6_IJSA_SC_SB_EEES9_NS_10bfloat16_tESG_Li384ELb1ELb0ELb0ELb1EEENS1_36VarlenDynamicPersistentTileSchedulerILi192ELi128ELi384ELi128ELb0ELb0ELb1ELb1ELb0ELb1EEEEEEEEEvNT_6ParamsE)
	.align		4
        /*0114*/ 	.word	index@(__assertfail)
	.align		4
        /*0118*/ 	.word	index@(_ZN7cutlass13device_kernelIN5flash11enable_sm90INS1_16FlashAttnFwdSm90INS1_25CollectiveMainloopFwdSm90ILi2EN4cute5tupleIJNS5_1CILi1EEES8_S8_EEENS6_IJNS7_ILi192EEENS7_ILi128EEENS7_ILi96EEEEEELi96ENS_12float_e4m3_tEfNS_4arch4Sm90ELb1ELb0ELb1ELb0ELb0ELb0ELb0ELb1ELb1ELb0ELb0ELb0EEENS1_21CollectiveEpilogueFwdINS6_IJSA_SC_SB_EEES9_NS_10bfloat16_tESG_Li384ELb0ELb0ELb0ELb1EEENS1_30DynamicPersistentTileSchedulerILi384ELi128ELb0ELb0ELb1EEEEEEEEEvNT_6ParamsE)
	.align		4
        /*011c*/ 	.word	index@(__assertfail)
	.align		4
        /*0120*/ 	.word	index@(_ZN7cutlass13device_kernelIN5flash11enable_sm90INS1_16FlashAttnFwdSm90INS1_25CollectiveMainloopFwdSm90ILi2EN4cute5tupleIJNS5_1CILi1EEES8_S8_EEENS6_IJNS7_ILi192EEENS7_ILi128EEENS7_ILi96EEEEEELi96ENS_12float_e4m3_tEfNS_4arch4Sm90ELb1ELb0ELb1ELb1ELb0ELb0ELb0ELb1ELb1ELb0ELb0ELb0EEENS1_21CollectiveEpilogueFwdINS6_IJSA_SC_SB_EEES9_NS_10bfloat16_tESG_Li384ELb1ELb0ELb0ELb1EEENS1_36VarlenDynamicPersistentTileSchedulerILi192ELi128ELi384ELi128ELb0ELb0ELb1ELb1ELb1ELb1EEEEEEEEEvNT_6ParamsE)
	.align		4
        /*0124*/ 	.word	index@(__assertfail)
	.align		4
        /*0128*/ 	.word	index@(_ZN7cutlass13device_kernelIN5flash11enable_sm90INS1_16FlashAttnFwdSm90INS1_25CollectiveMainloopFwdSm90ILi2EN4cute5tupleIJNS5_1CILi1EEES8_S8_EEENS6_IJNS7_ILi192EEENS7_ILi128EEENS7_ILi96EEEEEELi96ENS_12float_e4m3_tEfNS_4arch4Sm90ELb1ELb0ELb1ELb1ELb0ELb1ELb0ELb1ELb1ELb0ELb0ELb0EEENS1_21CollectiveEpilogueFwdINS6_IJSA_SC_SB_EEES9_NS_10bfloat16_tESG_Li384ELb1ELb0ELb0ELb1EEENS1_36VarlenDynamicPersistentTileSchedulerILi192ELi128ELi384ELi128ELb0ELb0ELb1ELb1ELb1ELb1EEEEEEEEEvNT_6ParamsE)
	.align		4
        /*012c*/ 	.word	index@(__assertfail)
	.align		4
        /*0130*/ 	.word	index@(_ZN7cutlass13device_kernelIN5flash11enable_sm90INS1_16FlashAttnFwdSm90INS1_25CollectiveMainloopFwdSm90ILi2EN4cute5tupleIJNS5_1CILi1EEES8_S8_EEENS6_IJNS7_ILi192EEENS7_ILi160EEENS7_ILi64EEEEEELi64ENS_12float_e4m3_tEfNS_4arch4Sm90ELb0ELb0ELb1ELb0ELb0ELb0ELb0ELb1ELb1ELb0ELb0ELb0EEENS1_21CollectiveEpilogueFwdINS6_IJSA_SC_SB_EEES9_NS_10bfloat16_tESG_Li384ELb0ELb0ELb0ELb1EEENS1_29StaticPersistentTileSchedulerILb0EEEEEEEEEvNT_6ParamsE)
	.align		4
        /*0134*/ 	.word	index@(__assertfail)
	.align		4
        /*0138*/ 	.word	index@(_ZN7cutlass13device_kernelIN5flash11enable_sm90INS1_16FlashAttnFwdSm90INS1_25CollectiveMainloopFwdSm90ILi2EN4cute5tupleIJNS5_1CILi1EEES8_S8_EEENS6_IJNS7_ILi192EEENS7_ILi160EEENS7_ILi64EEEEEELi64ENS_12float_e4m3_tEfNS_4arch4Sm90ELb0ELb0ELb1ELb1ELb0ELb0ELb0ELb1ELb1ELb0ELb0ELb0EEENS1_21CollectiveEpilogueFwdINS6_IJSA_SC_SB_EEES9_NS_10bfloat16_tESG_Li384ELb1ELb0ELb0ELb1EEENS1_36VarlenDynamicPersistentTileSchedulerILi192ELi160ELi384ELi128ELb0ELb0ELb1ELb0ELb1ELb1EEEEEEEEEvNT_6ParamsE)
	.align		4
        /*013c*/ 	.word	index@(__assertfail)
	.align		4
        /*0140*/ 	.word	index@(_ZN7cutlass13device_kernelIN5flash11enable_sm90INS1_16FlashAttnFwdSm90INS1_25CollectiveMainloopFwdSm90ILi2EN4cute5tupleIJNS5_1CILi1EEES8_S8_EEENS6_IJNS7_ILi192EEENS7_ILi160EEENS7_ILi64EEEEEELi64ENS_12float_e4m3_tEfNS_4arch4Sm90ELb0ELb0ELb1ELb1ELb0ELb1ELb0ELb1ELb1ELb0ELb0ELb0EEENS1_21CollectiveEpilogueFwdINS6_IJSA_SC_SB_EEES9_NS_10bfloat16_tESG_Li384ELb1ELb0ELb0ELb1EEENS1_36VarlenDynamicPersistentTileSchedulerILi192ELi160ELi384ELi128ELb0ELb0ELb1ELb0ELb1ELb1EEEEEEEEEvNT_6ParamsE)
	.align		4
        /*0144*/ 	.word	index@(__assertfail)
	.align		4
        /*0148*/ 	.word	index@(_ZN7cutlass13device_kernelIN5flash11enable_sm90INS1_16FlashAttnFwdSm90INS1_25CollectiveMainloopFwdSm90ILi2EN4cute5tupleIJNS5_1CILi1EEES8_S8_EEENS6_IJNS7_ILi192EEENS7_ILi160EEENS7_ILi64EEEEEELi64ENS_12float_e4m3_tEfNS_4arch4Sm90ELb0ELb1ELb1ELb0ELb0ELb0ELb0ELb1ELb1ELb0ELb0ELb0EEENS1_21CollectiveEpilogueFwdINS6_IJSA_SC_SB_EEES9_NS_10bfloat16_tESG_Li384ELb0ELb0ELb0ELb1EEENS1_30DynamicPersistentTileSchedulerILi384ELi128ELb0ELb0ELb1EEEEEEEEEvNT_6ParamsE)
	.align		4
        /*014c*/ 	.word	index@(__assertfail)
	.align		4
        /*0150*/ 	.word	index@(_ZN7cutlass13device_kernelIN5flash11enable_sm90INS1_16FlashAttnFwdSm90INS1_25CollectiveMainloopFwdSm90ILi2EN4cute5tupleIJNS5_1CILi1EEES8_S8_EEENS6_IJNS7_ILi192EEENS7_ILi160EEENS7_ILi64EEEEEELi64ENS_12float_e4m3_tEfNS_4arch4Sm90ELb0ELb1ELb1ELb1ELb0ELb0ELb0ELb1ELb1ELb0ELb0ELb0EEENS1_21CollectiveEpilogueFwdINS6_IJSA_SC_SB_EEES9_NS_10bfloat16_tESG_Li384ELb1ELb0ELb0ELb1EEENS1_36VarlenDynamicPersistentTileSchedulerILi192ELi160ELi384ELi128ELb0ELb0ELb1ELb1ELb0ELb1EEEEEEEEEvNT_6ParamsE)
	.align		4
        /*0154*/ 	.word	index@(__assertfail)
	.align		4
        /*0158*/ 	.word	index@(_ZN7cutlass13device_kernelIN5flash11enable_sm90INS1_16FlashAttnFwdSm90INS1_25CollectiveMainloopFwdSm90ILi2EN4cute5tupleIJNS5_1CILi1EEES8_S8_EEENS6_IJNS7_ILi192EEENS7_ILi160EEENS7_ILi64EEEEEELi64ENS_12float_e4m3_tEfNS_4arch4Sm90ELb0ELb1ELb1ELb1ELb0ELb1ELb0ELb1ELb1ELb0ELb0ELb0EEENS1_21CollectiveEpilogueFwdINS6_IJSA_SC_SB_EEES9_NS_10bfloat16_tESG_Li384ELb1ELb0ELb0ELb1EEENS1_36VarlenDynamicPersistentTileSchedulerILi192ELi160ELi384ELi128ELb0ELb0ELb1ELb1ELb0ELb1EEEEEEEEEvNT_6ParamsE)
	.align		4
        /*015c*/ 	.word	index@(__assertfail)
	.align		4
        /*0160*/ 	.word	index@(_ZN7cutlass13device_kernelIN5flash11enable_sm90INS1_16FlashAttnFwdSm90INS1_25CollectiveMainloopFwdSm90ILi2EN4cute5tupleIJNS5_1CILi1EEES8_S8_EEENS6_IJNS7_ILi192EEENS7_ILi160EEENS7_ILi64EEEEEELi64ENS_12float_e4m3_tEfNS_4arch4Sm90ELb1ELb0ELb1ELb0ELb0ELb0ELb0ELb1ELb1ELb0ELb0ELb0EEENS1_21CollectiveEpilogueFwdINS6_IJSA_SC_SB_EEES9_NS_10bfloat16_tESG_Li384ELb0ELb0ELb0ELb1EEENS1_30DynamicPersistentTileSchedulerILi384ELi128ELb0ELb0ELb1EEEEEEEEEvNT_6ParamsE)
	.align		4
        /*0164*/ 	.word	index@(__assertfail)
	.align		4
        /*0168*/ 	.word	index@(_ZN7cutlass13device_kernelIN5flash11enable_sm90INS1_16FlashAttnFwdSm90INS1_25CollectiveMainloopFwdSm90ILi2EN4cute5tupleIJNS5_1CILi1EEES8_S8_EEENS6_IJNS7_ILi192EEENS7_ILi160EEENS7_ILi64EEEEEELi64ENS_12float_e4m3_tEfNS_4arch4Sm90ELb1ELb0ELb1ELb1ELb0ELb0ELb0ELb1ELb1ELb0ELb0ELb0EEENS1_21CollectiveEpilogueFwdINS6_IJSA_SC_SB_EEES9_NS_10bfloat16_tESG_Li384ELb1ELb0ELb0ELb1EEENS1_36VarlenDynamicPersistentTileSchedulerILi192ELi160ELi384ELi128ELb0ELb0ELb1ELb1ELb1ELb1EEEEEEEEEvNT_6ParamsE)
	.align		4
        /*016c*/ 	.word	index@(__assertfail)
	.align		4
        /*0170*/ 	.word	index@(_ZN7cutlass13device_kernelIN5flash11enable_sm90INS1_16FlashAttnFwdSm90INS1_25CollectiveMainloopFwdSm90ILi2EN4cute5tupleIJNS5_1CILi1EEES8_S8_EEENS6_IJNS7_ILi192EEENS7_ILi160EEENS7_ILi64EEEEEELi64ENS_12float_e4m3_tEfNS_4arch4Sm90ELb1ELb0ELb1ELb1ELb0ELb1ELb0ELb1ELb1ELb0ELb0ELb0EEENS1_21CollectiveEpilogueFwdINS6_IJSA_SC_SB_EEES9_NS_10bfloat16_tESG_Li384ELb1ELb0ELb0ELb1EEENS1_36VarlenDynamicPersistentTileSchedulerILi192ELi160ELi384ELi128ELb0ELb0ELb1ELb1ELb1ELb1EEEEEEEEEvNT_6ParamsE)
	.align		4
        /*0174*/ 	.word	index@(__assertfail)
	.align		4
        /*0178*/ 	.word	0x00000000
	.align		4
        /*017c*/ 	.word	0xfffffffe
	.align		4
        /*0180*/ 	.word	0x00000000
	.align		4
        /*0184*/ 	.word	0xfffffffd
	.align		4
        /*0188*/ 	.word	0x00000000
	.align		4
        /*018c*/ 	.word	0xfffffffc


//--------------------- .nv.constant4             --------------------------
	.section	.nv.constant4,"a",@progbits
	.align	8
	.align		8
.nv.constant4:
        /*0000*/ 	.dword	__assertfail
	.align		8
        /*0008*/ 	.dword	__unnamed_1
	.align		8
        /*0010*/ 	.dword	__unnamed_2
	.align		8
        /*0018*/ 	.dword	__unnamed_3
	.align		8
        /*0020*/ 	.dword	__unnamed_4
	.align		8
        /*0028*/ 	.dword	__unnamed_5
	.align		8
        /*0030*/ 	.dword	__unnamed_6
	.align		8
        /*0038*/ 	.dword	_ZZN5flash28permute_output_fp8_VcolmajorIN4cute6TensorINS1_11ArrayEngineIN7cutlass10bfloat16_tELm32EEENS1_6LayoutINS1_5tupleIJNS8_IJNS1_1CILi2EEESA_NS9_ILi8EEEEEENS9_ILi1EEESD_EEENS8_IJNS8_IJSD_SA_NS9_ILi4EEEEEENS9_ILi0EEESH_EEEEEEEEEvRT_E9upper_map
	.align		8
        /*0040*/ 	.dword	__unnamed_7
	.align		8
        /*0048*/ 	.dword	__unnamed_8
	.align		8
        /*0050*/ 	.dword	__unnamed_9
	.align		8
        /*0058*/ 	.dword	__unnamed_10
	.align		8
        /*0060*/ 	.dword	__unnamed_11
	.align		8
        /*0068*/ 	.dword	__unnamed_12
	.align		8
        /*0070*/ 	.dword	_ZZN5flash28permute_output_fp8_VcolmajorIN4cute6TensorINS1_11ArrayEngineIN7cutlass10bfloat16_tELm48EEENS1_6LayoutINS1_5tupleIJNS8_IJNS1_1CILi2EEESA_NS9_ILi12EEEEEENS9_ILi1EEESD_EEENS8_IJNS8_IJSD_SA_NS9_ILi4EEEEEENS9_ILi0EEESH_EEEEEEEEEvRT_E9upper_map
	.align		8
        /*0078*/ 	.dword	__unnamed_13
	.align		8
        /*0080*/ 	.dword	__unnamed_14
	.align		8
        /*0088*/ 	.dword	__unnamed_15
	.align		8
        /*0090*/ 	.dword	__unnamed_16
	.align		8
        /*0098*/ 	.dword	__unnamed_17
	.align		8
        /*00a0*/ 	.dword	__unnamed_18
	.align		8
        /*00a8*/ 	.dword	_ZZN5flash28permute_output_fp8_VcolmajorIN4cute6TensorINS1_11ArrayEngineIN7cutlass10bfloat16_tELm64EEENS1_6LayoutINS1_5tupleIJNS8_IJNS1_1CILi2EEESA_NS9_ILi16EEEEEENS9_ILi1EEESD_EEENS8_IJNS8_IJSD_SA_NS9_ILi4EEEEEENS9_ILi0EEESH_EEEEEEEEEvRT_E9upper_map
	.align		8
        /*00b0*/ 	.dword	__unnamed_19
	.align		8
        /*00b8*/ 	.dword	__unnamed_20
	.align		8
        /*00c0*/ 	.dword	__unnamed_21
	.align		8
        /*00c8*/ 	.dword	__unnamed_22
	.align		8
        /*00d0*/ 	.dword	__unnamed_23
	.align		8
        /*00d8*/ 	.dword	__unnamed_24
	.align		8
        /*00e0*/ 	.dword	__unnamed_25
	.align		8
        /*00e8*/ 	.dword	__unnamed_26
	.align		8
        /*00f0*/ 	.dword	__unnamed_27
	.align		8
        /*00f8*/ 	.dword	__unnamed_28
	.align		8
        /*0100*/ 	.dword	_ZZN5flash28permute_output_fp8_VcolmajorIN4cute6TensorINS1_11ArrayEngineIN7cutlass10bfloat16_tELm96EEENS1_6LayoutINS1_5tupleIJNS8_IJNS1_1CILi2EEESA_NS9_ILi24EEEEEENS9_ILi1EEESD_EEENS8_IJNS8_IJSD_SA_NS9_ILi4EEEEEENS9_ILi0EEESH_EEEEEEEEEvRT_E9upper_map
	.align		8
        /*0108*/ 	.dword	__unnamed_29
	.align		8
        /*0110*/ 	.dword	__unnamed_30
	.align		8
        /*0118*/ 	.dword	__unnamed_31
	.align		8
        /*0120*/ 	.dword	__unnamed_32
	.align		8
        /*0128*/ 	.dword	__unnamed_33
	.align		8
        /*0130*/ 	.dword	__unnamed_34
	.align		8
        /*0138*/ 	.dword	__unnamed_35
	.align		8
        /*0140*/ 	.dword	_ZZN5flash28permute_output_fp8_VcolmajorIN4cute6TensorINS1_11ArrayEngineIN7cutlass10bfloat16_tELm128EEENS1_6LayoutINS1_5tupleIJNS8_IJNS1_1CILi2EEESA_NS9_ILi32EEEEEENS9_ILi1EEESD_EEENS8_IJNS8_IJSD_SA_NS9_ILi4EEEEEENS9_ILi0EEESH_EEEEEEEEEvRT_E9upper_map
	.align		8
        /*0148*/ 	.dword	__unnamed_36
	.align		8
        /*0150*/ 	.dword	__unnamed_37
	.align		8
        /*0158*/ 	.dword	__unnamed_38
	.align		8
        /*0160*/ 	.dword	__unnamed_39
	.align		8
        /*0168*/ 	.dword	__unnamed_40
	.align		8
        /*0170*/ 	.dword	_ZN74_INTERNAL_16fca202_38_flash_fwd_hdimall_e4m3_softcap_sm90_cu_9949e2e8_60744cuda3std3__45__cpo5beginE
	.align		8
        /*0178*/ 	.dword	_ZN74_INTERNAL_16fca202_38_flash_fwd_hdimall_e4m3_softcap_sm90_cu_9949e2e8_60744cuda3std3__45__cpo3endE
	.align		8
        /*0180*/ 	.dword	_ZN74_INTERNAL_16fca202_38_flash_fwd_hdimall_e4m3_softcap_sm90_cu_9949e2e8_60744cuda3std3__45__cpo6cbeginE
	.align		8
        /*0188*/ 	.dword	_ZN74_INTERNAL_16fca202_38_flash_fwd_hdimall_e4m3_softcap_sm90_cu_9949e2e8_60744cuda3std3__45__cpo4cendE
	.align		8
        /*0190*/ 	.dword	_ZN74_INTERNAL_16fca202_38_flash_fwd_hdimall_e4m3_softcap_sm90_cu_9949e2e8_60744cuda3std3__476_GLOBAL__N__16fca202_38_flash_fwd_hdimall_e4m3_softcap_sm90_cu_9949e2e8_60746ignoreE
	.align		8
        /*0198*/ 	.dword	_ZN74_INTERNAL_16fca202_38_flash_fwd_hdimall_e4m3_softcap_sm90_cu_9949e2e8_60744cuda3std3__419piecewise_constructE
	.align		8
        /*01a0*/ 	.dword	_ZN74_INTERNAL_16fca202_38_flash_fwd_hdimall_e4m3_softcap_sm90_cu_9949e2e8_60744cuda3std3__48in_placeE
	.align		8
        /*01a8*/ 	.dword	_ZN74_INTERNAL_16fca202_38_flash_fwd_hdimall_e4m3_softcap_sm90_cu_9949e2e8_60744cuda3std6ranges3__45__cpo4swapE
	.align		8
        /*01b0*/ 	.dword	_ZN74_INTERNAL_16fca202_38_flash_fwd_hdimall_e4m3_softcap_sm90_cu_9949e2e8_60744cuda3std6ranges3__45__cpo9iter_moveE
	.align		8
        /*01b8*/ 	.dword	_ZN74_INTERNAL_16fca202_38_flash_fwd_hdimall_e4m3_softcap_sm90_cu_9949e2e8_60744cute7productE
	.align		8
        /*01c0*/ 	.dword	_ZN74_INTERNAL_16fca202_38_flash_fwd_hdimall_e4m3_softcap_sm90_cu_9949e2e8_60744cute1_E
	.align		8
        /*01c8*/ 	.dword	$str$25
	.align		8
        /*01d0*/ 	.dword	$str$26


//--------------------- .text._ZN7cutlass13device_kernelIN5flash11enable_sm90INS1_16FlashAttnFwdSm90INS1_25CollectiveMainloopFwdSm90ILi2EN4cute5tupleIJNS5_1CILi1EEES8_S8_EEENS6_IJNS7_ILi128EEESA_NS7_ILi256EEEEEELi256ENS_12float_e4m3_tEfNS_4arch4Sm90ELb0ELb0ELb1ELb0ELb0ELb0ELb0ELb1ELb1ELb0ELb0ELb0EEENS1_21CollectiveEpilogueFwdINS6_IJSA_SB_SA_EEES9_NS_10bfloat16_tESF_Li256ELb0ELb0ELb0ELb1EEENS1_29StaticPersistentTileSchedulerILb0EEEEEEEEEvNT_6ParamsE --------------------------
	.section	.text._ZN7cutlass13device_kernelIN5flash11enable_sm90INS1_16FlashAttnFwdSm90INS1_25CollectiveMainloopFwdSm90ILi2EN4cute5tupleIJNS5_1CILi1EEES8_S8_EEENS6_IJNS7_ILi128EEESA_NS7_ILi256EEEEEELi256ENS_12float_e4m3_tEfNS_4arch4Sm90ELb0ELb0ELb1ELb0ELb0ELb0ELb0ELb1ELb1ELb0ELb0ELb0EEENS1_21CollectiveEpilogueFwdINS6_IJSA_SB_SA_EEES9_NS_10bfloat16_tESF_Li256ELb0ELb0ELb0ELb1EEENS1_29StaticPersistentTileSchedulerILb0EEEEEEEEEvNT_6ParamsE,"ax",@progbits
	.align	128
.text._ZN7cutlass13device_kernelIN5flash11enable_sm90INS1_16FlashAttnFwdSm90INS1_25CollectiveMainloopFwdSm90ILi2EN4cute5tupleIJNS5_1CILi1EEES8_S8_EEENS6_IJNS7_ILi128EEESA_NS7_ILi256EEEEEELi256ENS_12float_e4m3_tEfNS_4arch4Sm90ELb0ELb0ELb1ELb0ELb0ELb0ELb0ELb1ELb1ELb0ELb0ELb0EEENS1_21CollectiveEpilogueFwdINS6_IJSA_SB_SA_EEES9_NS_10bfloat16_tESF_Li256ELb0ELb0ELb0ELb1EEENS1_29StaticPersistentTileSchedulerILb0EEEEEEEEEvNT_6ParamsE:
        .type           _ZN7cutlass13device_kernelIN5flash11enable_sm90INS1_16FlashAttnFwdSm90INS1_25CollectiveMainloopFwdSm90ILi2EN4cute5tupleIJNS5_1CILi1EEES8_S8_EEENS6_IJNS7_ILi128EEESA_NS7_ILi256EEEEEELi256ENS_12float_e4m3_tEfNS_4arch4Sm90ELb0ELb0ELb1ELb0ELb0ELb0ELb0ELb1ELb1ELb0ELb0ELb0EEENS1_21CollectiveEpilogueFwdINS6_IJSA_SB_SA_EEES9_NS_10bfloat16_tESF_Li256ELb0ELb0ELb0ELb1EEENS1_29StaticPersistentTileSchedulerILb0EEEEEEEEEvNT_6ParamsE,@function
        .size           _ZN7cutlass13device_kernelIN5flash11enable_sm90INS1_16FlashAttnFwdSm90INS1_25CollectiveMainloopFwdSm90ILi2EN4cute5tupleIJNS5_1CILi1EEES8_S8_EEENS6_IJNS7_ILi128EEESA_NS7_ILi256EEEEEELi256ENS_12float_e4m3_tEfNS_4arch4Sm90ELb0ELb0ELb1ELb0ELb0ELb0ELb0ELb1ELb1ELb0ELb0ELb0EEENS1_21CollectiveEpilogueFwdINS6_IJSA_SB_SA_EEES9_NS_10bfloat16_tESF_Li256ELb0ELb0ELb0ELb1EEENS1_29StaticPersistentTileSchedulerILb0EEEEEEEEEvNT_6ParamsE,(.L_x_12334 - _ZN7cutlass13device_kernelIN5flash11enable_sm90INS1_16FlashAttnFwdSm90INS1_25CollectiveMainloopFwdSm90ILi2EN4cute5tupleIJNS5_1CILi1EEES8_S8_EEENS6_IJNS7_ILi128EEESA_NS7_ILi256EEEEEELi256ENS_12float_e4m3_tEfNS_4arch4Sm90ELb0ELb0ELb1ELb0ELb0ELb0ELb0ELb1ELb1ELb0ELb0ELb0EEENS1_21CollectiveEpilogueFwdINS6_IJSA_SB_SA_EEES9_NS_10bfloat16_tESF_Li256ELb0ELb0ELb0ELb1EEENS1_29StaticPersistentTileSchedulerILb0EEEEEEEEEvNT_6ParamsE)
        .other          _ZN7cutlass13device_kernelIN5flash11enable_sm90INS1_16FlashAttnFwdSm90INS1_25CollectiveMainloopFwdSm90ILi2EN4cute5tupleIJNS5_1CILi1EEES8_S8_EEENS6_IJNS7_ILi128EEESA_NS7_ILi256EEEEEELi256ENS_12float_e4m3_tEfNS_4arch4Sm90ELb0ELb0ELb1ELb0ELb0ELb0ELb0ELb1ELb1ELb0ELb0ELb0EEENS1_21CollectiveEpilogueFwdINS6_IJSA_SB_SA_EEES9_NS_10bfloat16_tESF_Li256ELb0ELb0ELb0ELb1EEENS1_29StaticPersistentTileSchedulerILb0EEEEEEEEEvNT_6ParamsE,@"STO_CUDA_ENTRY STV_DEFAULT"
_ZN7cutlass13device_kernelIN5flash11enable_sm90INS1_16FlashAttnFwdSm90INS1_25CollectiveMainloopFwdSm90ILi2EN4cute5tupleIJNS5_1CILi1EEES8_S8_EEENS6_IJNS7_ILi128EEESA_NS7_ILi256EEEEEELi256ENS_12float_e4m3_tEfNS_4arch4Sm90ELb0ELb0ELb1ELb0ELb0ELb0ELb0ELb1ELb1ELb0ELb0ELb0EEENS1_21CollectiveEpilogueFwdINS6_IJSA_SB_SA_EEES9_NS_10bfloat16_tESF_Li256ELb0ELb0ELb0ELb1EEENS1_29StaticPersistentTileSchedulerILb0EEEEEEEEEvNT_6ParamsE:
[----:B------:R-:W1:Y:S02]  /*0000*/  LDC R1, c[0x0][0x28] ;  /* 0x00000a00ff017b82 */ /* 0x000e640000000800 */
[----:B-1----:R-:W-:Y:S01]  /*0010*/  VIADD R1, R1, 0xffffffd0 ;  /* 0xffffffd001017836 */ /* 0x002fe20000000000 */
[----:B------:R-:W1:Y:S01]  /*0020*/  S2R R3, SR_TID.X ;  /* 0x0000000000037919 */ /* 0x000e620000002100 */
[----:B------:R-:W-:Y:S01]  /*0030*/  ELECT P0, URZ, PT ;  /* 0x00000000003f782f */ /* 0x000fe20003800000 */
[----:B------:R-:W-:Y:S01]  /*0040*/  BSSY B0, `(.L_x_0) ;  /* 0x0000014000007945 */ /* 0x000fe20003800000 */
[--C-:B-1----:R-:W-:Y:S02]  /*0050*/  SHF.R.U32.HI R0, RZ, 0x5, R3.reuse ;  /* 0x00000005ff007819 */ /* 0x102fe40000011603 */
[----:B------:R-:W-:-:S03]  /*0060*/  SHF.R.U32.HI R18, RZ, 0x7, R3 ;  /* 0x00000007ff127819 */ /* 0x000fc60000011603 */
[----:B------:R-:W1:Y:S02]  /*0070*/  SHFL.IDX PT, R2, R0, RZ, 0x1f ;  /* 0x00001fff00027589 */ /* 0x000e6400000e0000 */
[----:B-1----:R-:W-:-:S13]  /*0080*/  ISETP.EQ.AND P0, PT, R2, RZ, P0 ;  /* 0x000000ff0200720c */ /* 0x002fda0000702270 */
[----:B------:R-:W-:Y:S05]  /*0090*/  @!P0 BRA `(.L_x_1) ;  /* 0x0000000000388947 */ /* 0x000fea0003800000 */
[----:B------:R-:W-:Y:S02]  /*00a0*/  ULDC.64 UR4, c[0x0][0x198] ;  /* 0x0000660000047ab9 */ /* 0x000fe40000000a00 */
[----:B------:R-:W-:Y:S02]  /*00b0*/  UIADD3 UR6, UP0, UR4, 0x270, URZ ;  /* 0x0000027004067890 */ /* 0x000fe4000ff1e03f */
[----:B------:R-:W-:Y:S02]  /*00c0*/  UIADD3 UR8, UP1, UR4, 0x370, URZ ;  /* 0x0000037004087890 */ /* 0x000fe4000ff3e03f */
[----:B------:R-:W-:Y:S02]  /*00d0*/  UIADD3 UR10, UP2, UR4, 0x470, URZ ;  /* 0x00000470040a7890 */ /* 0x000fe4000ff5e03f */
[----:B------:R-:W-:Y:S02]  /*00e0*/  UIADD3 UR4, UP3, UR4, 0x9f0, URZ ;  /* 0x000009f004047890 */ /* 0x000fe4000ff7e03f */
[----:B------:R-:W-:-:S02]  /*00f0*/  UIADD3.X UR7, URZ, UR5, URZ, UP0, !UPT ;  /* 0x000000053f077290 */ /* 0x000fc400087fe43f */
[----:B------:R-:W-:Y:S02]  /*0100*/  UIADD3.X UR9, URZ, UR5, URZ, UP1, !UPT ;  /* 0x000000053f097290 */ /* 0x000fe40008ffe43f */
[----:B------:R-:W-:Y:S02]  /*0110*/  UIADD3.X UR11, URZ, UR5, URZ, UP2, !UPT ;  /* 0x000000053f0b7290 */ /* 0x000fe400097fe43f */
[----:B------:R-:W-:-:S03]  /*0120*/  UIADD3.X UR5, URZ, UR5, URZ, UP3, !UPT ;  /* 0x000000053f057290 */ /* 0x000fc60009ffe43f */
[----:B------:R1:W-:Y:S02]  /*0130*/  UTMACCTL.PF [UR6] ;  /* 0x00000000060079b9 */ /* 0x0003e40008040000 */
[----:B------:R1:W-:Y:S02]  /*0140*/  UTMACCTL.PF [UR8] ;  /* 0x00000000080079b9 */ /* 0x0003e40008040000 */
[----:B------:R1:W-:Y:S02]  /*0150*/  UTMACCTL.PF [UR10] ;  /* 0x000000000a0079b9 */ /* 0x0003e40008040000 */
[----:B------:R1:W-:Y:S02]  /*0160*/  UTMACCTL.PF [UR4] ;  /* 0x00000000040079b9 */ /* 0x0003e40008040000 */
[----:B-1----:R-:W-:Y:S01]  /*0170*/  NOP ;  /* 0x0000000000007918 */ /* 0x002fe20000000000 */
.L_x_1:
[----:B------:R-:W-:Y:S05]  /*0180*/  BSYNC B0 ;  /* 0x0000000000007941 */ /* 0x000fea0003800000 */
.L_x_0:
[----:B------:R-:W-:Y:S01]  /*0190*/  VOTEU.ANY UP0, P0 ;  /* 0x00000000003f7886 */ /* 0x000fe20000000100 */
[----:B------:R-:W1:Y:S01]  /*01a0*/  SHFL.IDX PT, R3, R18, RZ, 0x1f ;  /* 0x00001fff12037589 */ /* 0x000e6200000e0000 */
[----:B------:R-:W-:Y:S01]  /*01b0*/  UMOV UR4, 0x1 ;  /* 0x0000000100047882 */ /* 0x000fe20000000000 */
[----:B------:R-:W-:Y:S01]  /*01c0*/  VOTEU.ANY UP1, P0 ;  /* 0x00000000003f7886 */ /* 0x000fe20000020100 */
[----:B------:R-:W-:Y:S01]  /*01d0*/  VOTEU.ANY UP2, P0 ;  /* 0x00000000003f7886 */ /* 0x000fe20000040100 */
[----:B------:R-:W2:Y:S01]  /*01e0*/  @UP0 S2UR UR7, SR_CgaCtaId ;  /* 0x00000000000709c3 */ /* 0x000ea20000008800 */
[----:B------:R-:W3:Y:S01]  /*01f0*/  SHFL.IDX PT, R2, R0, RZ, 0x1f ;  /* 0x00001fff00027589 */ /* 0x000ee200000e0000 */
[----:B------:R-:W-:Y:S01]  /*0200*/  @UP0 UMOV UR6, 0x400 ;  /* 0x0000040000060882 */ /* 0x000fe20000000000 */
[----:B------:R-:W-:-:S04]  /*0210*/  @UP0 UIADD3 UR4, -UR4, 0x100000, URZ ;  /* 0x0010000004040890 */ /* 0x000fc8000fffe13f */
[----:B------:R-:W-:Y:S02]  /*0220*/  @UP0 USHF.L.U32 UR5, UR4, 0xb, URZ ;  /* 0x0000000b04050899 */ /* 0x000fe4000800063f */
[----:B------:R-:W-:Y:S01]  /*0230*/  @UP0 USHF.L.U32 UR4, UR4, 0x1, URZ ;  /* 0x0000000104040899 */ /* 0x000fe2000800063f */
[----:B-1----:R-:W-:Y:S01]  /*0240*/  R2UR UR8, R3 ;  /* 0x00000000030872ca */ /* 0x002fe200000e0000 */
[----:B--2---:R-:W-:Y:S01]  /*0250*/  @UP0 ULEA UR6, UR7, UR6, 0x18 ;  /* 0x0000000607060291 */ /* 0x004fe2000f8ec03f */
[----:B---3--:R-:W-:-:S11]  /*0260*/  ISETP.NE.AND P1, PT, R2, RZ, PT ;  /* 0x000000ff0200720c */ /* 0x008fd60003f25270 */
[----:B------:R-:W-:Y:S01]  /*0270*/  UISETP.NE.AND UP0, UPT, UR8, URZ, UPT ;  /* 0x0000003f0800728c */ /* 0x000fe2000bf05270 */
[----:B------:R-:W1:Y:S02]  /*0280*/  FENCE.VIEW.ASYNC.S ;  /* 0x00000000000073c6 */ /* 0x000e640000000000 */
[----:B-1----:R1:W2:Y:S01]  /*0290*/  @UP1 SYNCS.EXCH.64 URZ, [UR6+0x38800], UR4 ;  /* 0x03880004063f15b2 */ /* 0x0022a20008000100 */
[----:B------:R1:W3:Y:S01]  /*02a0*/  @UP2 SYNCS.EXCH.64 URZ, [UR6+0x38820], UR4 ;  /* 0x03882004063f25b2 */ /* 0x0002e20008000100 */
[----:B------:R-:W-:Y:S06]  /*02b0*/  @P1 BRA `(.L_x_2) ;  /* 0x0000000000481947 */ /* 0x000fec0003800000 */
[----:B-1----:R-:W1:Y:S01]  /*02c0*/  S2UR UR5, SR_CgaCtaId ;  /* 0x00000000000579c3 */ /* 0x002e620000008800 */
[----:B------:R-:W-:Y:S01]  /*02d0*/  UMOV UR4, 0x400 ;  /* 0x0000040000047882 */ /* 0x000fe20000000000 */
[----:B------:R-:W-:Y:S01]  /*02e0*/  UMOV UR6, 0x1 ;  /* 0x0000000100067882 */ /* 0x000fe20000000000 */
[----:B------:R-:W-:Y:S01]  /*02f0*/  UMOV UR9, 0x2 ;  /* 0x0000000200097882 */ /* 0x000fe20000000000 */
[----:B------:R-:W-:-:S04]  /*0300*/  UIADD3 UR6, -UR6, 0x100000, URZ ;  /* 0x0010000006067890 */ /* 0x000fc8000fffe13f */
[----:B------:R-:W-:Y:S02]  /*0310*/  USHF.L.U32 UR7, UR6, 0xb, URZ ;  /* 0x0000000b06077899 */ /* 0x000fe4000800063f */
[----:B------:R-:W-:Y:S01]  /*0320*/  USHF.L.U32 UR6, UR6, 0x1, URZ ;  /* 0x0000000106067899 */ /* 0x000fe2000800063f */
[----:B------:R-:W-:Y:S01]  /*0330*/  ELECT P0, URZ, PT ;  /* 0x00000000003f782f */ /* 0x000fe20003800000 */
[----:B-1----:R-:W-:Y:S02]  /*0340*/  ULEA UR8, UR5, UR4, 0x18 ;  /* 0x0000000405087291 */ /* 0x002fe4000f8ec03f */
[----:B------:R-:W-:-:S04]  /*0350*/  UIADD3 UR4, -UR9, 0x100000, URZ ;  /* 0x0010000009047890 */ /* 0x000fc8000fffe13f */
[----:B------:R-:W-:Y:S02]  /*0360*/  USHF.L.U32 UR5, UR4, 0xb, URZ ;  /* 0x0000000b04057899 */ /* 0x000fe4000800063f */
[----:B------:R-:W-:Y:S01]  /*0370*/  USHF.L.U32 UR4, UR4, 0x1, URZ ;  /* 0x0000000104047899 */ /* 0x000fe2000800063f */
[----:B------:R-:W1:Y:S03]  /*0380*/  FENCE.VIEW.ASYNC.S ;  /* 0x00000000000073c6 */ /* 0x000e660000000000 */
[----:B-1----:R4:W1:Y:S08]  /*0390*/  SYNCS.EXCH.64 URZ, [UR8+0x38830], UR6 ;  /* 0x03883006083f75b2 */ /* 0x0028700008000100 */
[----:B------:R4:W1:Y:S01]  /*03a0*/  SYNCS.EXCH.64 URZ, [UR8+0x38840], UR4 ;  /* 0x03884004083f75b2 */ /* 0x0008620008000100 */
[----:B------:R4:W1:Y:S01]  /*03b0*/  SYNCS.EXCH.64 URZ, [UR8+0x38838], UR6 ;  /* 0x03883806083f75b2 */ /* 0x0008620008000100 */
[----:B------:R4:W1:Y:S02]  /*03c0*/  SYNCS.EXCH.64 URZ, [UR8+0x38848], UR4 ;  /* 0x03884804083f75b2 */ /* 0x0008640008000100 */
[----:B----4-:R-:W-:Y:S01]  /*03d0*/  NOP ;  /* 0x0000000000007918 */ /* 0x010fe20000000000 */
.L_x_2:
[----:B------:R-:W4:Y:S01]  /*03e0*/  SHFL.IDX PT, R2, R0, RZ, 0x1f ;  /* 0x00001fff00027589 */ /* 0x000f2200000e0000 */
[----:B------:R-:W-:Y:S01]  /*03f0*/  NOP ;  /* 0x0000000000007918 */ /* 0x000fe20000000000 */
[----:B----4-:R-:W-:-:S13]  /*0400*/  ISETP.NE.AND P0, PT, R2, RZ, PT ;  /* 0x000000ff0200720c */ /* 0x010fda0003f05270 */
[----:B------:R-:W-:Y:S05]  /*0410*/  @P0 BRA `(.L_x_3) ;  /* 0x0000000000480947 */ /* 0x000fea0003800000 */
[----:B-1----:R-:W1:Y:S01]  /*0420*/  S2UR UR5, SR_CgaCtaId ;  /* 0x00000000000579c3 */ /* 0x002e620000008800 */
[----:B------:R-:W-:Y:S01]  /*0430*/  UMOV UR4, 0x400 ;  /* 0x0000040000047882 */ /* 0x000fe20000000000 */
[----:B------:R-:W-:Y:S01]  /*0440*/  UMOV UR6, 0x80 ;  /* 0x0000008000067882 */ /* 0x000fe20000000000 */
[----:B------:R-:W-:Y:S01]  /*0450*/  UMOV UR7, 0x100 ;  /* 0x0000010000077882 */ /* 0x000fe20000000000 */
[----:B------:R-:W-:Y:S01]  /*0460*/  ELECT P0, URZ, PT ;  /* 0x00000000003f782f */ /* 0x000fe20003800000 */
[----:B-1----:R-:W-:Y:S02]  /*0470*/  ULEA UR8, UR5, UR4, 0x18 ;  /* 0x0000000405087291 */ /* 0x002fe4000f8ec03f */
[----:B------:R-:W-:-:S04]  /*0480*/  UIADD3 UR4, -UR6, 0x100000, URZ ;  /* 0x0010000006047890 */ /* 0x000fc8000fffe13f */
[----:B------:R-:W-:Y:S02]  /*0490*/  USHF.L.U32 UR5, UR4, 0xb, URZ ;  /* 0x0000000b04057899 */ /* 0x000fe4000800063f */
[----:B------:R-:W-:Y:S02]  /*04a0*/  USHF.L.U32 UR4, UR4, 0x1, URZ ;  /* 0x0000000104047899 */ /* 0x000fe4000800063f */
        /* <DEDUP_REMOVED lines=9> */
.L_x_3:
[----:B------:R-:W4:Y:S01]  /*0540*/  SHFL.IDX PT, R2, R0, RZ, 0x1f ;  /* 0x00001fff00027589 */ /* 0x000f2200000e0000 */
[----:B------:R-:W-:Y:S01]  /*0550*/  NOP ;  /* 0x0000000000007918 */ /* 0x000fe20000000000 */
[----:B----4-:R-:W-:-:S13]  /*0560*/  ISETP.NE.AND P0, PT, R2, RZ, PT ;  /* 0x000000ff0200720c */ /* 0x010fda0003f05270 */
[----:B------:R-:W-:Y:S05]  /*0570*/  @P0 BRA `(.L_x_4) ;  /* 0x0000000000380947 */ /* 0x000fea0003800000 */
[----:B-1----:R-:W1:Y:S01]  /*0580*/  S2UR UR5, SR_CgaCtaId ;  /* 0x00000000000579c3 */ /* 0x002e620000008800 */
[----:B------:R-:W-:Y:S01]  /*0590*/  UMOV UR4, 0x400 ;  /* 0x0000040000047882 */ /* 0x000fe20000000000 */
[----:B------:R-:W-:Y:S01]  /*05a0*/  UMOV UR7, 0x1 ;  /* 0x0000000100077882 */ /* 0x000fe20000000000 */
[----:B------:R-:W-:Y:S01]  /*05b0*/  ELECT P0, URZ, PT ;  /* 0x00000000003f782f */ /* 0x000fe20003800000 */
[----:B-1----:R-:W-:Y:S02]  /*05c0*/  ULEA UR6, UR5, UR4, 0x18 ;  /* 0x0000000405067291 */ /* 0x002fe4000f8ec03f */
[----:B------:R-:W-:-:S04]  /*05d0*/  UIADD3 UR4, -UR7, 0x100000, URZ ;  /* 0x0010000007047890 */ /* 0x000fc8000fffe13f */
[----:B------:R-:W-:Y:S02]  /*05e0*/  USHF.L.U32 UR5, UR4, 0xb, URZ ;  /* 0x0000000b04057899 */ /* 0x000fe4000800063f */
[----:B------:R-:W-:Y:S01]  /*05f0*/  USHF.L.U32 UR4, UR4, 0x1, URZ ;  /* 0x0000000104047899 */ /* 0x000fe2000800063f */
[----:B------:R-:W1:Y:S11]  /*0600*/  FENCE.VIEW.ASYNC.S ;  /* 0x00000000000073c6 */ /* 0x000e760000000000 */
[----:B-1----:R4:W1:Y:S01]  /*0610*/  SYNCS.EXCH.64 URZ, [UR6+0x38870], UR4 ;  /* 0x03887004063f75b2 */ /* 0x0028620008000100 */
[----:B------:R4:W1:Y:S01]  /*0620*/  SYNCS.EXCH.64 URZ, [UR6+0x38880], UR4 ;  /* 0x03888004063f75b2 */ /* 0x0008620008000100 */
[----:B------:R4:W1:Y:S01]  /*0630*/  SYNCS.EXCH.64 URZ, [UR6+0x38878], UR4 ;  /* 0x03887804063f75b2 */ /* 0x0008620008000100 */
[----:B------:R4:W1:Y:S02]  /*0640*/  SYNCS.EXCH.64 URZ, [UR6+0x38888], UR4 ;  /* 0x03888804063f75b2 */ /* 0x0008640008000100 */
[----:B----4-:R-:W-:Y:S01]  /*0650*/  NOP ;  /* 0x0000000000007918 */ /* 0x010fe20000000000 */
.L_x_4:
        /* <DEDUP_REMOVED lines=22> */
.L_x_5:
        /* <DEDUP_REMOVED lines=22> */
.L_x_6:
[----:B------:R-:W-:Y:S01]  /*0920*/  PLOP3.LUT P0, PT, PT, PT, UP0, 0x80, 0x0 ;  /* 0x000000000000781c */ /* 0x000fe20003f0f008 */
[----:B------:R-:W-:Y:S01]  /*0930*/  UMOV UR46, 0x1 ;  /* 0x00000001002e7882 */ /* 0x000fe20000000000 */
[----:B------:R-:W-:Y:S01]  /*0940*/  NOP ;  /* 0x0000000000007918 */ /* 0x000fe20000000000 */
[----:B------:R-:W-:Y:S01]  /*0950*/  USEL UR46, UR46, 0x2, !UP0 ;  /* 0x000000022e2e7887 */ /* 0x000fe2000c000000 */
[----:B------:R-:W-:Y:S01]  /*0960*/  ULDC.64 UR50, c[0x0][0x208] ;  /* 0x0000820000327ab9 */ /* 0x000fe20000000a00 */
[----:B-123--:R-:W-:Y:S08]  /*0970*/  BAR.SYNC.DEFER_BLOCKING 0x0 ;  /* 0x0000000000007b1d */ /* 0x00eff00000010000 */
[----:B------:R-:W-:Y:S05]  /*0980*/  @!P0 BRA `(.L_x_7) ;  /* 0x0000009000dc8947 */ /* 0x000fea0003800000 */
.L_x_8:
[----:B------:R-:W-:-:S08]  /*0990*/  NOP ;  /* 0x0000000000007918 */ /* 0x000fd00000000000 */
[----:B------:R-:W1:Y:S02]  /*09a0*/  USETMAXREG.TRY_ALLOC.CTAPOOL UP0, 0xf0 ;  /* 0x000000f0000079c8 */ /* 0x000e640008000600 */
[----:B-1----:R-:W-:-:S13]  /*09b0*/  PLOP3.LUT P0, PT, PT, PT, UP0, 0x80, 0x0 ;  /* 0x000000000000781c */ /* 0x002fda0003f0f008 */
[----:B------:R-:W-:Y:S05]  /*09c0*/  @!P0 BRA `(.L_x_8) ;  /* 0xfffffffc00f08947 */ /* 0x000fea000383ffff */
[----:B------:R-:W1:Y:S01]  /*09d0*/  S2R R2, SR_TID.X ;  /* 0x0000000000027919 */ /* 0x000e620000002100 */
[----:B------:R-:W2:Y:S08]  /*09e0*/  S2UR UR48, SR_CTAID.X ;  /* 0x00000000003079c3 */ /* 0x000eb00000002500 */
[----:B------:R-:W-:Y:S06]  /*09f0*/  BAR.ARV 0x8, 0x120 ;  /* 0x0204800000007b1d */ /* 0x000fec0000002000 */
[----:B-1----:R-:W-:-:S04]  /*0a00*/  LOP3.LUT R0, R2, 0xffffff80, RZ, 0xc0, !PT ;  /* 0xffffff8002007812 */ /* 0x002fc800078ec0ff */
[----:B------:R-:W-:Y:S02]  /*0a10*/  ISETP.NE.AND P0, PT, R0, 0x80, PT ;  /* 0x000000800000780c */ /* 0x000fe40003f05270 */
[----:B------:R-:W2:Y:S11]  /*0a20*/  LDC R0, c[0x0][0xda4] ;  /* 0x00036900ff007b82 */ /* 0x000eb60000000800 */
[----:B------:R-:W-:Y:S06]  /*0a30*/  @!P0 BAR.ARV 0x9, 0x100 ;  /* 0x0244000000008b1d */ /* 0x000fec0000002000 */
[----:B--2---:R-:W-:-:S13]  /*0a40*/  ISETP.LE.AND P0, PT, R0, UR48, PT ;  /* 0x0000003000007c0c */ /* 0x004fda000bf03270 */
[----:B------:R-:W-:Y:S05]  /*0a50*/  @P0 EXIT ;  /* 0x000000000000094d */ /* 0x000fea0003800000 */
[----:B------:R-:W-:Y:S01]  /*0a60*/  VIADD R0, R2, 0xffffff80 ;  /* 0xffffff8002007836 */ /* 0x000fe20000000000 */
[----:B------:R-:W1:Y:S01]  /*0a70*/  S2UR UR37, SR_CgaCtaId ;  /* 0x00000000002579c3 */ /* 0x000e620000008800 */
[----:B------:R-:W-:Y:S01]  /*0a80*/  UMOV UR38, 0x400 ;  /* 0x0000040000267882 */ /* 0x000fe20000000000 */
[----:B------:R-:W-:Y:S01]  /*0a90*/  IMAD.MOV.U32 R232, RZ, RZ, -0x2 ;  /* 0xfffffffeffe87424 */ /* 0x000fe200078e00ff */
[----:B------:R-:W-:Y:S01]  /*0aa0*/  ULOP3.LUT UR47, UR46, 0x1, URZ, 0xfc, !UPT ;  /* 0x000000012e2f7892 */ /* 0x000fe2000f8efc3f */
[----:B------:R-:W-:Y:S01]  /*0ab0*/  SHF.R.S32.HI R3, RZ, 0x1f, R0 ;  /* 0x0000001fff037819 */ /* 0x000fe20000011400 */
[----:B------:R-:W-:Y:S01]  /*0ac0*/  ULDC.64 UR52, c[0x0][0x198] ;  /* 0x0000660000347ab9 */ /* 0x000fe20000000a00 */
[----:B------:R-:W-:Y:S01]  /*0ad0*/  UMOV UR39, URZ ;  /* 0x0000003f00277c82 */ /* 0x000fe20008000000 */
[----:B------:R-:W-:Y:S01]  /*0ae0*/  UMOV UR36, URZ ;  /* 0x0000003f00247c82 */ /* 0x000fe20008000000 */
[CC--:B------:R-:W-:Y:S01]  /*0af0*/  LEA.HI R4, R3.reuse, R0.reuse, RZ, 0x7 ;  /* 0x0000000003047211 */ /* 0x0c0fe200078f38ff */
[----:B------:R-:W2:Y:S01]  /*0b00*/  S2UR UR6, SR_SWINHI ;  /* 0x00000000000679c3 */ /* 0x000ea20000002f00 */
[----:B------:R-:W-:Y:S01]  /*0b10*/  LEA.HI R7, R3, R0, RZ, 0x4 ;  /* 0x0000000003077211 */ /* 0x000fe200078f20ff */
[----:B------:R-:W-:Y:S01]  /*0b20*/  UMOV UR49, URZ ;  /* 0x0000003f00317c82 */ /* 0x000fe20008000000 */
[----:B------:R-:W-:-:S02]  /*0b30*/  LOP3.LUT R5, R4, 0xffffff80, RZ, 0xc0, !PT ;  /* 0xffffff8004057812 */ /* 0x000fc400078ec0ff */
[----:B------:R-:W-:Y:S02]  /*0b40*/  SHF.R.S32.HI R8, RZ, 0x4, R7 ;  /* 0x00000004ff087819 */ /* 0x000fe40000011407 */
[----:B------:R-:W-:Y:S01]  /*0b50*/  LEA.HI R22, R3, R0, RZ, 0x5 ;  /* 0x0000000003167211 */ /* 0x000fe200078f28ff */
[C---:B------:R-:W-:Y:S01]  /*0b60*/  IMAD.IADD R2, R0.reuse, 0x1, -R5 ;  /* 0x0000000100027824 */ /* 0x040fe200078e0a05 */
[C---:B------:R-:W-:Y:S02]  /*0b70*/  LEA.HI R3, R7.reuse, R8, RZ, 0x1 ;  /* 0x0000000807037211 */ /* 0x040fe400078f08ff */
[----:B------:R-:W-:Y:S02]  /*0b80*/  LOP3.LUT R7, R7, 0x3fffff0, RZ, 0xc0, !PT ;  /* 0x03fffff007077812 */ /* 0x000fe400078ec0ff */
[----:B------:R-:W-:Y:S02]  /*0b90*/  SHF.R.S32.HI R5, RZ, 0x1f, R2 ;  /* 0x0000001fff057819 */ /* 0x000fe40000011402 */
[----:B------:R-:W-:Y:S01]  /*0ba0*/  LOP3.LUT R3, R3, 0x1ffffffe, RZ, 0xc0, !PT ;  /* 0x1ffffffe03037812 */ /* 0x000fe200078ec0ff */
[----:B------:R-:W-:Y:S01]  /*0bb0*/  IMAD.IADD R7, R0, 0x1, -R7 ;  /* 0x0000000100077824 */ /* 0x000fe200078e0a07 */
[----:B------:R-:W-:Y:S01]  /*0bc0*/  LEA.HI R6, R5, R2, RZ, 0x2 ;  /* 0x0000000205067211 */ /* 0x000fe200078f10ff */
[----:B-1----:R-:W-:Y:S01]  /*0bd0*/  ULEA UR38, UR37, UR38, 0x18 ;  /* 0x0000002625267291 */ /* 0x002fe2000f8ec03f */
[----:B------:R-:W-:Y:S01]  /*0be0*/  SHF.R.S32.HI R22, RZ, 0x5, R22 ;  /* 0x00000005ff167819 */ /* 0x000fe20000011416 */
[----:B------:R-:W-:Y:S01]  /*0bf0*/  IMAD.IADD R3, R8, 0x1, -R3 ;  /* 0x0000000108037824 */ /* 0x000fe200078e0a03 */
[----:B------:R-:W-:-:S02]  /*0c00*/  SHF.R.S32.HI R9, RZ, 0x2, R6 ;  /* 0x00000002ff097819 */ /* 0x000fc40000011406 */
[----:B------:R-:W-:Y:S01]  /*0c10*/  SHF.R.S32.HI R10, RZ, 0x1f, R6 ;  /* 0x0000001fff0a7819 */ /* 0x000fe20000011406 */
[----:B------:R-:W-:Y:S01]  /*0c20*/  IMAD R0, R22, 0x10, R7 ;  /* 0x0000001016007824 */ /* 0x000fe200078e0207 */
[----:B------:R-:W-:Y:S01]  /*0c30*/  SHF.R.S32.HI R19, RZ, 0x7, R4 ;  /* 0x00000007ff137819 */ /* 0x000fe20000011404 */
[----:B------:R-:W-:Y:S01]  /*0c40*/  UMOV UR4, UR38 ;  /* 0x0000002600047c82 */ /* 0x000fe20008000000 */
[----:B--2---:R-:W-:Y:S01]  /*0c50*/  UMOV UR5, UR6 ;  /* 0x0000000600057c82 */ /* 0x004fe20008000000 */
[----:B------:R-:W-:Y:S01]  /*0c60*/  LEA.HI R10, R10, R9, RZ, 0x3 ;  /* 0x000000090a0a7211 */ /* 0x000fe200078f18ff */
[----:B------:R-:W-:Y:S01]  /*0c70*/  IMAD R7, R0, 0x8, R3 ;  /* 0x0000000800077824 */ /* 0x000fe200078e0203 */
[----:B------:R-:W-:Y:S01]  /*0c80*/  LEA.HI R4, R4, R19, RZ, 0x1 ;  /* 0x0000001304047211 */ /* 0x000fe200078f08ff */
[----:B------:R-:W-:Y:S01]  /*0c90*/  IMAD.U32 R16, RZ, RZ, UR4 ;  /* 0x00000004ff107e24 */ /* 0x000fe2000f8e00ff */
[----:B------:R-:W-:Y:S01]  /*0ca0*/  LOP3.LUT R10, R10, 0xfffffff8, RZ, 0xc0, !PT ;  /* 0xfffffff80a0a7812 */ /* 0x000fe200078ec0ff */
[----:B------:R-:W-:Y:S01]  /*0cb0*/  IMAD.U32 R17, RZ, RZ, UR5 ;  /* 0x00000005ff117e24 */ /* 0x000fe2000f8e00ff */
[----:B------:R-:W-:-:S02]  /*0cc0*/  LEA.HI R5, R5, R2, RZ, 0x5 ;  /* 0x0000000205057211 */ /* 0x000fc400078f28ff */
[----:B------:R-:W-:Y:S01]  /*0cd0*/  LOP3.LUT R3, R6, 0x7ffffffc, RZ, 0xc0, !PT ;  /* 0x7ffffffc06037812 */ /* 0x000fe200078ec0ff */
[----:B------:R-:W-:Y:S01]  /*0ce0*/  IMAD.IADD R9, R9, 0x1, -R10 ;  /* 0x0000000109097824 */ /* 0x000fe200078e0a0a */
[----:B------:R-:W-:Y:S02]  /*0cf0*/  LOP3.LUT R4, R4, 0x3fffffe, RZ, 0xc0, !PT ;  /* 0x03fffffe04047812 */ /* 0x000fe400078ec0ff */
[----:B------:R-:W-:Y:S01]  /*0d00*/  SHF.R.S32.HI R0, RZ, 0x5, R5 ;  /* 0x00000005ff007819 */ /* 0x000fe20000011405 */
[----:B------:R-:W-:Y:S02]  /*0d10*/  IMAD.IADD R3, R2, 0x1, -R3 ;  /* 0x0000000102037824 */ /* 0x000fe400078e0a03 */
[----:B------:R-:W-:Y:S02]  /*0d20*/  IMAD.SHL.U32 R5, R7, 0x8, RZ ;  /* 0x0000000807057824 */ /* 0x000fe400078e00ff */
[----:B------:R-:W-:Y:S02]  /*0d30*/  IMAD R9, R0, 0x10, R9 ;  /* 0x0000001000097824 */ /* 0x000fe400078e0209 */
[----:B------:R-:W-:-:S02]  /*0d40*/  IMAD.IADD R4, R19, 0x1, -R4 ;  /* 0x0000000113047824 */ /* 0x000fc400078e0a04 */
[----:B------:R-:W-:Y:S02]  /*0d50*/  IMAD R232, R3, R232, 0x80 ;  /* 0x0000008003e87424 */ /* 0x000fe400078e02e8 */
[----:B------:R-:W-:-:S04]  /*0d60*/  IMAD.WIDE R16, R5, 0x2, R16 ;  /* 0x0000000205107825 */ /* 0x000fc800078e0210 */
[----:B------:R-:W-:-:S07]  /*0d70*/  IMAD R23, R4, 0x40, R9 ;  /* 0x0000004004177824 */ /* 0x000fce00078e0209 */
.L_x_33:
[----:B------:R-:W1:Y:S01]  /*0d80*/  SHFL.IDX PT, R0, R19, RZ, 0x1f ;  /* 0x00001fff13007589 */ /* 0x000e6200000e0000 */
[----:B------:R-:W-:Y:S01]  /*0d90*/  ULDC UR4, c[0x0][0xda8] ;  /* 0x00036a0000047ab9 */ /* 0x000fe20000000800 */
[----:B------:R-:W-:Y:S01]  /*0da0*/  ULDC UR43, c[0x0][0xdb4] ;  /* 0x00036d00002b7ab9 */ /* 0x000fe20000000800 */
[----:B------:R-:W-:Y:S02]  /*0db0*/  UISETP.NE.AND UP1, UPT, UR4, 0x1, UPT ;  /* 0x000000010400788c */ /* 0x000fe4000bf25270 */
[----:B------:R-:W-:Y:S01]  /*0dc0*/  UISETP.NE.AND UP2, UPT, UR43, 0x1, UPT ;  /* 0x000000012b00788c */ /* 0x000fe2000bf45270 */
[----:B------:R-:W-:Y:S01]  /*0dd0*/  ULDC.64 UR6, c[0x0][0x3f8] ;  /* 0x0000fe0000067ab9 */ /* 0x000fe20000000a00 */
[----:B------:R-:W-:Y:S01]  /*0de0*/  UMOV UR42, UR48 ;  /* 0x00000030002a7c82 */ /* 0x000fe20008000000 */
[----:B------:R-:W-:Y:S01]  /*0df0*/  UISETP.NE.U32.AND UP0, UPT, UR6, URZ, UPT ;  /* 0x0000003f0600728c */ /* 0x000fe2000bf05070 */
[----:B------:R-:W-:Y:S02]  /*0e00*/  ULDC UR55, c[0x0][0x404] ;  /* 0x0001010000377ab9 */ /* 0x000fe40000000800 */
[----:B------:R-:W-:Y:S01]  /*0e10*/  ULDC UR6, c[0x0][0x428] ;  /* 0x00010a0000067ab9 */ /* 0x000fe20000000800 */
[----:B------:R-:W-:-:S02]  /*0e20*/  UISETP.NE.AND.EX UP0, UPT, UR7, URZ, UPT, UP0 ;  /* 0x0000003f0700728c */ /* 0x000fc4000bf05300 */
[----:B------:R-:W-:Y:S01]  /*0e30*/  @UP1 ULDC UR4, c[0x0][0xdac] ;  /* 0x00036b0000041ab9 */ /* 0x000fe20000000800 */
[----:B------:R-:W-:Y:S02]  /*0e40*/  UISETP.NE.AND UP3, UPT, UR6, 0x1, UPT ;  /* 0x000000010600788c */ /* 0x000fe4000bf65270 */
[----:B------:R-:W-:Y:S01]  /*0e50*/  UIMAD.WIDE.U32 UR4, UR48, UR4, URZ ;  /* 0x00000004300472a5 */ /* 0x000fe2000f8e003f */
[----:B------:R-:W-:Y:S01]  /*0e60*/  @UP1 ULDC UR6, c[0x0][0xdb0] ;  /* 0x00036c0000061ab9 */ /* 0x000fe20000000800 */
[----:B------:R-:W-:Y:S02]  /*0e70*/  UIADD3 UR7, UR38, 0x20400, URZ ;  /* 0x0002040026077890 */ /* 0x000fe4000fffe03f */
[----:B------:R-:W-:Y:S01]  /*0e80*/  @UP1 USHF.R.U32.HI UR42, URZ, UR6, UR5 ;  /* 0x000000063f2a1299 */ /* 0x000fe20008011605 */
[----:B-1----:R-:W-:Y:S01]  /*0e90*/  R2UR UR40, R0 ;  /* 0x00000000002872ca */ /* 0x002fe200000e0000 */
[----:B------:R-:W-:Y:S01]  /*0ea0*/  @UP2 ULDC.64 UR8, c[0x0][0xdb8] ;  /* 0x00036e0000082ab9 */ /* 0x000fe20000000a00 */
[----:B------:R-:W-:-:S02]  /*0eb0*/  USEL UR55, UR55, 0x1, UP0 ;  /* 0x0000000137377887 */ /* 0x000fc40008000000 */
[----:B------:R-:W-:Y:S01]  /*0ec0*/  UIMAD.WIDE.U32 UR4, UR42, UR8, URZ ;  /* 0x000000082a0472a5 */ /* 0x000fe2000f8e003f */
[----:B------:R-:W-:Y:S01]  /*0ed0*/  ULDC UR10, c[0x0][0x2e0] ;  /* 0x0000b800000a7ab9 */ /* 0x000fe20000000800 */
[----:B------:R-:W-:Y:S02]  /*0ee0*/  ULOP3.LUT UP4, URZ, UR7, 0x3ff, URZ, 0xc0, !UPT ;  /* 0x000003ff073f7892 */ /* 0x000fe4000f88c03f */
[----:B------:R-:W-:Y:S01]  /*0ef0*/  UIMAD UR55, UR55, UR10, URZ ;  /* 0x0000000a373772a4 */ /* 0x000fe2000f8e023f */
[----:B------:R-:W-:Y:S01]  /*0f00*/  UMOV UR44, UR42 ;  /* 0x0000002a002c7c82 */ /* 0x000fe20008000000 */
[----:B------:R-:W-:Y:S02]  /*0f10*/  @UP2 USHF.R.U32.HI UR44, URZ, UR9, UR5 ;  /* 0x000000093f2c2299 */ /* 0x000fe40008011605 */
[----:B------:R-:W-:Y:S01]  /*0f20*/  PLOP3.LUT P0, PT, PT, PT, UP4, 0x80, 0x0 ;  /* 0x000000000000781c */ /* 0x000fe20003f0f048 */
[----:B------:R-:W-:Y:S02]  /*0f30*/  ULEA.HI UR6, UR40, UR40, URZ, 0x1 ;  /* 0x0000002828067291 */ /* 0x000fe4000f8f083f */
[----:B------:R-:W-:-:S02]  /*0f40*/  UIADD3 UR4, UR55, 0x7f, URZ ;  /* 0x0000007f37047890 */ /* 0x000fc4000fffe03f */
[----:B------:R-:W-:Y:S02]  /*0f50*/  ULOP3.LUT UR6, UR6, 0x1e, URZ, 0xc0, !UPT ;  /* 0x0000001e06067892 */ /* 0x000fe4000f8ec03f */
[----:B------:R-:W-:Y:S02]  /*0f60*/  UIADD3 UR8, -UR44, URZ, URZ ;  /* 0x0000003f2c087290 */ /* 0x000fe4000fffe13f */
[----:B------:R-:W-:Y:S02]  /*0f70*/  UIADD3 UR6, UR40, -UR6, URZ ;  /* 0x8000000628067290 */ /* 0x000fe4000fffe03f */
[----:B------:R-:W-:Y:S02]  /*0f80*/  USHF.R.S32.HI UR5, URZ, 0x1f, UR4 ;  /* 0x0000001f3f057899 */ /* 0x000fe40008011404 */
[----:B------:R-:W-:Y:S02]  /*0f90*/  ULEA UR6, UR6, UR7, 0xd ;  /* 0x0000000706067291 */ /* 0x000fe4000f8e683f */
[----:B------:R-:W-:Y:S01]  /*0fa0*/  UIMAD UR43, UR43, UR8, UR42 ;  /* 0x000000082b2b72a4 */ /* 0x000fe2000f8e022a */
[----:B------:R-:W-:Y:S01]  /*0fb0*/  @UP3 ULDC UR11, c[0x0][0x42c] ;  /* 0x00010b00000b3ab9 */ /* 0x000fe20000000800 */
[----:B------:R-:W-:-:S02]  /*0fc0*/  ULEA.HI UR54, UR5, UR4, URZ, 0x7 ;  /* 0x0000000405367291 */ /* 0x000fc4000f8f383f */
[----:B------:R-:W-:Y:S02]  /*0fd0*/  USHF.R.U32.HI UR6, URZ, 0x4, UR6 ;  /* 0x000000043f067899 */ /* 0x000fe40008011606 */
[----:B------:R-:W-:Y:S01]  /*0fe0*/  UIMAD.WIDE.U32 UR4, UR43, UR11, URZ ;  /* 0x0000000b2b0472a5 */ /* 0x000fe2000f8e003f */
[----:B------:R-:W-:Y:S01]  /*0ff0*/  @UP3 ULDC UR12, c[0x0][0x430] ;  /* 0x00010c00000c3ab9 */ /* 0x000fe20000000800 */
[----:B------:R-:W-:Y:S01]  /*1000*/  UMOV UR41, UR43 ;  /* 0x0000002b00297c82 */ /* 0x000fe20008000000 */
[----:B------:R-:W-:Y:S02]  /*1010*/  ULOP3.LUT UR56, UR6, 0x3fff, URZ, 0xc0, !UPT ;  /* 0x00003fff06387892 */ /* 0x000fe4000f8ec03f */
[----:B------:R-:W-:Y:S02]  /*1020*/  USHF.R.S32.HI UR54, URZ, 0x7, UR54 ;  /* 0x000000073f367899 */ /* 0x000fe40008011436 */
[----:B------:R-:W-:Y:S01]  /*1030*/  @UP3 USHF.R.U32.HI UR41, URZ, UR12, UR5 ;  /* 0x0000000c3f293299 */ /* 0x000fe20008011605 */
[----:B------:R-:W-:Y:S11]  /*1040*/  @!P0 BRA `(.L_x_9) ;  /* 0x0000000000408947 */ /* 0x000ff60003800000 */
[----:B------:R-:W-:Y:S01]  /*1050*/  MOV R0, 0x0 ;  /* 0x0000000000007802 */ /* 0x000fe20000000f00 */
[----:B------:R-:W-:Y:S01]  /*1060*/  ULDC.64 UR4, c[0x4][0x1c8] ;  /* 0x0100720000047ab9 */ /* 0x000fe20000000a00 */
[----:B------:R-:W-:Y:S01]  /*1070*/  ULDC.64 UR6, c[0x4][0xa0] ;  /* 0x0100280000067ab9 */ /* 0x000fe20000000a00 */
[----:B------:R-:W-:Y:S01]  /*1080*/  IMAD.U32 R4, RZ, RZ, UR4 ;  /* 0x00000004ff047e24 */ /* 0x000fe2000f8e00ff */
[----:B------:R1:W2:Y:S01]  /*1090*/  LDC.64 R14, c[0x4][R0] ;  /* 0x01000000000e7b82 */ /* 0x0002a20000000a00 */
[----:B------:R-:W-:Y:S01]  /*10a0*/  IMAD.U32 R5, RZ, RZ, UR5 ;  /* 0x00000005ff057e24 */ /* 0x000fe2000f8e00ff */
[----:B------:R-:W-:Y:S01]  /*10b0*/  ULDC.64 UR4, c[0x4][0x1d0] ;  /* 0x0100740000047ab9 */ /* 0x000fe20000000a00 */
[----:B------:R-:W-:Y:S02]  /*10c0*/  IMAD.U32 R10, RZ, RZ, UR6 ;  /* 0x00000006ff0a7e24 */ /* 0x000fe4000f8e00ff */
[----:B------:R-:W-:Y:S02]  /*10d0*/  IMAD.U32 R6, RZ, RZ, UR4 ;  /* 0x00000004ff067e24 */ /* 0x000fe4000f8e00ff */
[----:B------:R-:W-:-:S02]  /*10e0*/  IMAD.U32 R7, RZ, RZ, UR5 ;  /* 0x00000005ff077e24 */ /* 0x000fc4000f8e00ff */
[----:B------:R-:W-:Y:S02]  /*10f0*/  IMAD.U32 R11, RZ, RZ, UR7 ;  /* 0x00000007ff0b7e24 */ /* 0x000fe4000f8e00ff */
[----:B------:R-:W-:Y:S02]  /*1100*/  IMAD.MOV.U32 R8, RZ, RZ, 0x70 ;  /* 0x00000070ff087424 */ /* 0x000fe400078e00ff */
[----:B------:R-:W-:Y:S02]  /*1110*/  IMAD.MOV.U32 R12, RZ, RZ, 0x1 ;  /* 0x00000001ff0c7424 */ /* 0x000fe400078e00ff */
[----:B-1----:R-:W-:-:S07]  /*1120*/  IMAD.MOV.U32 R13, RZ, RZ, RZ ;  /* 0x000000ffff0d7224 */ /* 0x002fce00078e00ff */
[----:B------:R-:W-:-:S07]  /*1130*/  LEPC R20, `(.L_x_9) ;  /* 0x000000001014794e */ /* 0x000fce0000000000 */
[----:B--2---:R-:W-:Y:S05]  /*1140*/  CALL.ABS.NOINC R14 ;  /* 0x000000000e007343 */ /* 0x004fea0003c00000 */
.L_x_9:
[----:B------:R-:W-:Y:S01]  /*1150*/  ULDC.64 UR4, c[0x0][0x998] ;  /* 0x0002660000047ab9 */ /* 0x000fe20000000a00 */
[----:B------:R-:W-:Y:S01]  /*1160*/  ULDC.64 UR6, c[0x0][0x990] ;  /* 0x0002640000067ab9 */ /* 0x000fe20000000a00 */
[----:B------:R-:W-:Y:S01]  /*1170*/  UISETP.NE.U32.AND UP1, UPT, UR4, URZ, UPT ;  /* 0x0000003f0400728c */ /* 0x000fe2000bf25070 */
[----:B------:R-:W-:Y:S01]  /*1180*/  IMAD.MOV.U32 R3, RZ, RZ, 0x3f800000 ;  /* 0x3f800000ff037424 */ /* 0x000fe200078e00ff */
[----:B------:R-:W-:Y:S01]  /*1190*/  UISETP.NE.U32.AND UP0, UPT, UR6, URZ, UPT ;  /* 0x0000003f0600728c */ /* 0x000fe2000bf05070 */
[----:B------:R-:W-:Y:S01]  /*11a0*/  IMAD.MOV.U32 R0, RZ, RZ, 0x3f800000 ;  /* 0x3f800000ff007424 */ /* 0x000fe200078e00ff */
[----:B------:R-:W-:Y:S02]  /*11b0*/  UISETP.NE.AND.EX UP1, UPT, UR5, URZ, UPT, UP1 ;  /* 0x0000003f0500728c */ /* 0x000fe4000bf25310 */
[----:B------:R-:W-:-:S04]  /*11c0*/  UISETP.NE.AND.EX UP0, UPT, UR7, URZ, UPT, UP0 ;  /* 0x0000003f0700728c */ /* 0x000fc8000bf05300 */
[----:B------:R-:W-:Y:S02]  /*11d0*/  PLOP3.LUT P1, PT, PT, PT, UP1, 0x80, 0x0 ;  /* 0x000000000000781c */ /* 0x000fe40003f2f018 */
[----:B------:R-:W-:-:S03]  /*11e0*/  PLOP3.LUT P0, PT, PT, PT, UP0, 0x80, 0x0 ;  /* 0x000000000000781c */ /* 0x000fc60003f0f008 */
[----:B------:R-:W-:Y:S02]  /*11f0*/  @UP1 USHF.R.S32.HI UR14, URZ, 0x1f, UR44 ;  /* 0x0000001f3f0e1899 */ /* 0x000fe4000801142c */
[----:B------:R-:W-:Y:S01]  /*1200*/  @UP0 USHF.R.S32.HI UR10, URZ, 0x1f, UR44 ;  /* 0x0000001f3f0a0899 */ /* 0x000fe2000801142c */
[----:B------:R-:W-:Y:S01]  /*1210*/  @UP1 ULDC.64 UR12, c[0x0][0x9b8] ;  /* 0x00026e00000c1ab9 */ /* 0x000fe20000000a00 */
[----:B------:R-:W-:Y:S01]  /*1220*/  @UP0 ULDC.64 UR16, c[0x0][0x9a8] ;  /* 0x00026a0000100ab9 */ /* 0x000fe20000000a00 */
[----:B------:R-:W-:Y:S02]  /*1230*/  @UP1 UIMAD UR14, UR14, UR12, URZ ;  /* 0x0000000c0e0e12a4 */ /* 0x000fe4000f8e023f */
[----:B------:R-:W-:Y:S02]  /*1240*/  @UP0 UIMAD UR10, UR10, UR16, URZ ;  /* 0x000000100a0a02a4 */ /* 0x000fe4000f8e023f */
[----:B------:R-:W-:Y:S02]  /*1250*/  @UP0 UIMAD.WIDE.U32 UR8, UR44, UR16, URZ ;  /* 0x000000102c0802a5 */ /* 0x000fe4000f8e003f */
[----:B------:R-:W-:-:S02]  /*1260*/  @UP0 UIMAD UR17, UR44, UR17, UR10 ;  /* 0x000000112c1102a4 */ /* 0x000fc4000f8e020a */
[----:B------:R-:W-:Y:S02]  /*1270*/  @UP0 USHF.R.S32.HI UR16, URZ, 0x1f, UR41 ;  /* 0x0000001f3f100899 */ /* 0x000fe40008011429 */
[----:B------:R-:W-:Y:S02]  /*1280*/  @UP1 UIMAD.WIDE.U32 UR10, UR44, UR12, URZ ;  /* 0x0000000c2c0a12a5 */ /* 0x000fe4000f8e003f */
[----:B------:R-:W-:Y:S02]  /*1290*/  @UP1 UIMAD UR18, UR44, UR13, UR14 ;  /* 0x0000000d2c1212a4 */ /* 0x000fe4000f8e020e */
[----:B------:R-:W-:Y:S01]  /*12a0*/  @UP1 USHF.R.S32.HI UR19, URZ, 0x1f, UR41 ;  /* 0x0000001f3f131899 */ /* 0x000fe20008011429 */
[----:B------:R-:W-:Y:S01]  /*12b0*/  @UP0 ULDC.64 UR14, c[0x0][0x9b0] ;  /* 0x00026c00000e0ab9 */ /* 0x000fe20000000a00 */
[----:B------:R-:W-:Y:S01]  /*12c0*/  @UP1 ULDC.64 UR12, c[0x0][0x9c0] ;  /* 0x00027000000c1ab9 */ /* 0x000fe20000000a00 */
[----:B------:R-:W-:Y:S02]  /*12d0*/  @UP0 UIMAD UR16, UR16, UR14, URZ ;  /* 0x0000000e101002a4 */ /* 0x000fe4000f8e023f */
[----:B------:R-:W-:-:S02]  /*12e0*/  @UP0 UIADD3 UR9, UR9, UR17, URZ ;  /* 0x0000001109090290 */ /* 0x000fc4000fffe03f */
[----:B------:R-:W-:Y:S02]  /*12f0*/  @UP1 UIMAD UR17, UR19, UR12, URZ ;  /* 0x0000000c131112a4 */ /* 0x000fe4000f8e023f */
[----:B------:R-:W-:Y:S02]  /*1300*/  @UP1 UIADD3 UR11, UR11, UR18, URZ ;  /* 0x000000120b0b1290 */ /* 0x000fe4000fffe03f */
[----:B------:R-:W-:Y:S02]  /*1310*/  @UP0 UIMAD UR15, UR41, UR15, UR16 ;  /* 0x0000000f290f02a4 */ /* 0x000fe4000f8e0210 */
[----:B------:R-:W-:Y:S02]  /*1320*/  @UP0 UIMAD.WIDE.U32 UR8, UR41, UR14, UR8 ;  /* 0x0000000e290802a5 */ /* 0x000fe4000f8e0008 */
[----:B------:R-:W-:Y:S02]  /*1330*/  @UP1 UIMAD UR13, UR41, UR13, UR17 ;  /* 0x0000000d290d12a4 */ /* 0x000fe4000f8e0211 */
[----:B------:R-:W-:-:S02]  /*1340*/  @UP1 UIMAD.WIDE.U32 UR10, UR41, UR12, UR10 ;  /* 0x0000000c290a12a5 */ /* 0x000fc4000f8e000a */
[----:B------:R-:W-:Y:S02]  /*1350*/  @UP0 UIADD3 UR12, UR9, UR15, URZ ;  /* 0x0000000f090c0290 */ /* 0x000fe4000fffe03f */
[----:B------:R-:W-:Y:S02]  /*1360*/  @UP0 ULEA UR6, UP2, UR8, UR6, 0x2 ;  /* 0x0000000608060291 */ /* 0x000fe4000f84103f */
[----:B------:R-:W-:Y:S02]  /*1370*/  @UP1 UIADD3 UR9, UR11, UR13, URZ ;  /* 0x0000000d0b091290 */ /* 0x000fe4000fffe03f */
[----:B------:R-:W-:Y:S02]  /*1380*/  @UP1 ULEA UR4, UP3, UR10, UR4, 0x2 ;  /* 0x000000040a041291 */ /* 0x000fe4000f86103f */
[----:B------:R-:W-:Y:S01]  /*1390*/  @UP0 ULEA.HI.X UR7, UR8, UR7, UR12, 0x2, UP2 ;  /* 0x0000000708070291 */ /* 0x000fe200090f140c */
[----:B------:R-:W-:Y:S01]  /*13a0*/  IMAD.U32 R4, RZ, RZ, UR6 ;  /* 0x00000006ff047e24 */ /* 0x000fe2000f8e00ff */
[----:B------:R-:W-:-:S02]  /*13b0*/  @UP1 ULEA.HI.X UR5, UR10, UR5, UR9, 0x2, UP3 ;  /* 0x000000050a051291 */ /* 0x000fc400098f1409 */
[----:B------:R-:W-:Y:S02]  /*13c0*/  IMAD.U32 R6, RZ, RZ, UR4 ;  /* 0x00000004ff067e24 */ /* 0x000fe4000f8e00ff */
[----:B------:R-:W-:Y:S02]  /*13d0*/  IMAD.U32 R5, RZ, RZ, UR7 ;  /* 0x00000007ff057e24 */ /* 0x000fe4000f8e00ff */
[----:B------:R-:W-:-:S03]  /*13e0*/  IMAD.U32 R7, RZ, RZ, UR5 ;  /* 0x00000005ff077e24 */ /* 0x000fc6000f8e00ff */
[----:B------:R-:W2:Y:S04]  /*13f0*/  @P0 LDG.E R3, desc[UR50][R4.64] ;  /* 0x0000003204030981 */ /* 0x000ea8000c1e1900 */
[----:B------:R-:W2:Y:S01]  /*1400*/  @P1 LDG.E R0, desc[UR50][R6.64] ;  /* 0x0000003206001981 */ /* 0x000ea2000c1e1900 */
[----:B------:R-:W-:Y:S01]  /*1410*/  ULOP3.LUT UR4, UR39, 0x1, URZ, 0xc0, !UPT ;  /* 0x0000000127047892 */ /* 0x000fe2000f8ec03f */
[----:B------:R-:W-:-:S05]  /*1420*/  IMAD.U32 R9, RZ, RZ, UR47 ;  /* 0x0000002fff097e24 */ /* 0x000fca000f8e00ff */
[----:B------:R-:W-:Y:S01]  /*1430*/  IMAD.U32 R8, RZ, RZ, UR4 ;  /* 0x00000004ff087e24 */ /* 0x000fe2000f8e00ff */
[----:B------:R-:W-:Y:S01]  /*1440*/  ULDC UR4, c[0x0][0x9d8] ;  /* 0x0002760000047ab9 */ /* 0x000fe20000000800 */
[----:B------:R-:W-:-:S03]  /*1450*/  ISETP.NE.AND P0, PT, R9, 0x3, PT ;  /* 0x000000030900780c */ /* 0x000fc60003f05270 */
[----:B------:R-:W-:-:S04]  /*1460*/  SHF.L.U32 R8, R8, 0x1f, RZ ;  /* 0x0000001f08087819 */ /* 0x000fc800000006ff */
[----:B------:R-:W1:Y:S01]  /*1470*/  SYNCS.PHASECHK.TRANS64.TRYWAIT P1, [UR38+0x38800], R8 ;  /* 0x03880008ff0075a7 */ /* 0x000e620008020166 */
[----:B--2---:R-:W-:-:S04]  /*1480*/  FMUL.FTZ R0, R3, R0 ;  /* 0x0000000003007220 */ /* 0x004fc80000410000 */
[----:B------:R-:W-:Y:S01]  /*1490*/  FMUL.FTZ R0, R0, UR4 ;  /* 0x0000000400007c20 */ /* 0x000fe20008410000 */
[----:B-1----:R-:W-:Y:S06]  /*14a0*/  @!P1 BRA `(.L_x_10) ;  /* 0x000000c000489947 */ /* 0x002fec0003800000 */
.L_x_92:
[----:B------:R-:W-:Y:S05]  /*14b0*/  @!P0 BRA `(.L_x_11) ;  /* 0x0000000000048947 */ /* 0x000fea0003800000 */
[----:B------:R-:W-:Y:S01]  /*14c0*/  BPT.TRAP 0x1 ;  /* 0x000000040000795c */ /* 0x000fe20000300000 */
.L_x_11:
[----:B-1----:R-:W-:Y:S01]  /*14d0*/  IMAD.U32 R3, RZ, RZ, UR49 ;  /* 0x00000031ff037e24 */ /* 0x002fe2000f8e00ff */
[----:B------:R-:W-:-:S04]  /*14e0*/  MOV R4, UR36 ;  /* 0x0000002400047c02 */ /* 0x000fc80008000f00 */
[----:B------:R-:W-:Y:S02]  /*14f0*/  LEA R3, R3, UR38, 0x3 ;  /* 0x0000002603037c11 */ /* 0x000fe4000f8e18ff */
[----:B------:R-:W-:-:S04]  /*1500*/  SHF.L.U32 R4, R4, 0x1f, RZ ;  /* 0x0000001f04047819 */ /* 0x000fc800000006ff */
[----:B------:R1:W2:Y:S01]  /*1510*/  SYNCS.PHASECHK.TRANS64.TRYWAIT P1, [R3+URZ+0x38830], R4 ;  /* 0x03883004030075a7 */ /* 0x0002a2000802017f */
[----:B------:R-:W-:Y:S05]  /*1520*/  @!P0 BRA `(.L_x_12) ;  /* 0x0000000000048947 */ /* 0x000fea0003800000 */
[----:B------:R-:W-:Y:S01]  /*1530*/  BPT.TRAP 0x1 ;  /* 0x000000040000795c */ /* 0x000fe20000300000 */
.L_x_12:
[----:B------:R-:W3:Y:S01]  /*1540*/  S2R R5, SR_TID.X ;  /* 0x0000000000057919 */ /* 0x000ee20000002100 */
[----:B------:R-:W-:Y:S01]  /*1550*/  IMAD.MOV.U32 R151, RZ, RZ, RZ ;  /* 0x000000ffff977224 */ /* 0x000fe200078e00ff */
[----:B---3--:R-:W-:Y:S01]  /*1560*/  LOP3.LUT P2, RZ, R5, 0x7f, RZ, 0xc0, !PT ;  /* 0x0000007f05ff7812 */ /* 0x008fe2000784c0ff */
[----:B--2---:R-:W-:-:S12]  /*1570*/  @P1 BRA `(.L_x_13) ;  /* 0x0000000000081947 */ /* 0x004fd80003800000 */
[----:B------:R-:W2:Y:S02]  /*1580*/  SYNCS.PHASECHK.TRANS64.TRYWAIT P1, [R3+URZ+0x38830], R4 ;  /* 0x03883004030075a7 */ /* 0x000ea4000802017f */
[----:B--2---:R-:W-:Y:S05]  /*1590*/  @!P1 BRA `(.L_x_14) ;  /* 0x000000c000249947 */ /* 0x004fea0003800000 */
.L_x_13:
[----:B------:R-:W-:Y:S05]  /*15a0*/  WARPSYNC.ALL ;  /* 0x0000000000007948 */ /* 0x000fea0003800000 */
[----:B------:R-:W-:Y:S01]  /*15b0*/  UIADD3 UR4, UR38, 0x28400, URZ ;  /* 0x0002840026047890 */ /* 0x000fe2000fffe03f */
[----:B------:R-:W-:Y:S01]  /*15c0*/  WARPGROUP.ARRIVE ;  /* 0x00000000000079c5 */ /* 0x000fe20000000000 */
[----:B------:R-:W-:-:S05]  /*15d0*/  ULOP3.LUT UR32, UR56, 0x10000, URZ, 0xfc, !UPT ;  /* 0x0001000038207892 */ /* 0x000fca000f8efc3f */
[----:B------:R-:W3:Y:S01]  /*15e0*/  S2R R89, SR_TID.X ;  /* 0x0000000000597919 */ /* 0x000ee20000002100 */
[----:B------:R-:W-:Y:S01]  /*15f0*/  USHF.R.U32.HI UR4, URZ, 0x4, UR4 ;  /* 0x000000043f047899 */ /* 0x000fe20008011604 */
[--C-:B------:R-:W-:Y:S01]  /*1600*/  IMAD.MOV.U32 R150, RZ, RZ, R151.reuse ;  /* 0x000000ffff967224 */ /* 0x100fe200078e0097 */
[----:B------:R-:W-:Y:S01]  /*1610*/  UMOV UR33, 0x40000040 ;  /* 0x4000004000217882 */ /* 0x000fe20000000000 */
[----:B------:R-:W-:Y:S01]  /*1620*/  UMOV UR35, 0x40000040 ;  /* 0x4000004000237882 */ /* 0x000fe20000000000 */
[----:B------:R-:W-:Y:S01]  /*1630*/  ULOP3.LUT UR4, UR4, 0x3fff, URZ, 0xc0, !UPT ;  /* 0x00003fff04047892 */ /* 0x000fe2000f8ec03f */
[--C-:B------:R-:W-:Y:S01]  /*1640*/  IMAD.MOV.U32 R149, RZ, RZ, R151.reuse ;  /* 0x000000ffff957224 */ /* 0x100fe200078e0097 */
[----:B------:R-:W-:Y:S01]  /*1650*/  UMOV UR5, 0x40000040 ;  /* 0x4000004000057882 */ /* 0x000fe20000000000 */
[----:B------:R-:W-:Y:S01]  /*1660*/  UMOV UR7, 0x40000040 ;  /* 0x4000004000077882 */ /* 0x000fe20000000000 */
[----:B------:R-:W-:Y:S01]  /*1670*/  ULOP3.LUT UR45, UR4, 0x10000, URZ, 0xfc, !UPT ;  /* 0x00010000042d7892 */ /* 0x000fe2000f8efc3f */
[--C-:B------:R-:W-:Y:S01]  /*1680*/  IMAD.MOV.U32 R148, RZ, RZ, R151.reuse ;  /* 0x000000ffff947224 */ /* 0x100fe200078e0097 */
[----:B------:R-:W-:Y:S01]  /*1690*/  UIADD3 UR4, UR32, 0x2, URZ ;  /* 0x0000000220047890 */ /* 0x000fe2000fffe03f */
[--C-:B------:R-:W-:Y:S01]  /*16a0*/  IMAD.MOV.U32 R147, RZ, RZ, R151.reuse ;  /* 0x000000ffff937224 */ /* 0x100fe200078e0097 */
[----:B------:R-:W-:Y:S01]  /*16b0*/  ULEA UR34, UR49, UR45, 0xb ;  /* 0x0000002d31227291 */ /* 0x000fe2000f8e583f */
[--C-:B------:R-:W-:Y:S01]  /*16c0*/  IMAD.MOV.U32 R146, RZ, RZ, R151.reuse ;  /* 0x000000ffff927224 */ /* 0x100fe200078e0097 */
[----:B------:R-:W-:Y:S01]  /*16d0*/  UIADD3 UR8, UR32, 0x4, URZ ;  /* 0x0000000420087890 */ /* 0x000fe2000fffe03f */
[--C-:B------:R-:W-:Y:S01]  /*16e0*/  IMAD.MOV.U32 R145, RZ, RZ, R151.reuse ;  /* 0x000000ffff917224 */ /* 0x100fe200078e0097 */
[----:B------:R-:W-:Y:S01]  /*16f0*/  UIADD3 UR6, UR34, 0x2, URZ ;  /* 0x0000000222067890 */ /* 0x000fe2000fffe03f */
[--C-:B------:R-:W-:Y:S01]  /*1700*/  IMAD.MOV.U32 R144, RZ, RZ, R151.reuse ;  /* 0x000000ffff907224 */ /* 0x100fe200078e0097 */
[----:B------:R-:W-:Y:S01]  /*1710*/  UIADD3 UR10, UR34, 0x4, URZ ;  /* 0x00000004220a7890 */ /* 0x000fe2000fffe03f */
[--C-:B------:R-:W-:Y:S01]  /*1720*/  IMAD.MOV.U32 R143, RZ, RZ, R151.reuse ;  /* 0x000000ffff8f7224 */ /* 0x100fe200078e0097 */
[----:B------:R-:W-:Y:S01]  /*1730*/  UMOV UR9, 0x40000040 ;  /* 0x4000004000097882 */ /* 0x000fe20000000000 */
[----:B------:R-:W-:Y:S01]  /*1740*/  QGMMA.64x128x32.F32.E4M3.E4M3 R24, gdesc[UR32], RZ, !UPT, gsb0 ;  /* 0x01e00000201879f3 */ /* 0x000fe2000c0008ff */
[----:B------:R-:W-:Y:S01]  /*1750*/  UMOV UR11, 0x40000040 ;  /* 0x40000040000b7882 */ /* 0x000fe20000000000 */
[----:B------:R-:W-:Y:S01]  /*1760*/  UIADD3 UR12, UR32, 0x6, URZ ;  /* 0x00000006200c7890 */ /* 0x000fe2000fffe03f */
[--C-:B------:R-:W-:Y:S01]  /*1770*/  IMAD.MOV.U32 R142, RZ, RZ, R151.reuse ;  /* 0x000000ffff8e7224 */ /* 0x100fe200078e0097 */
[----:B------:R-:W-:Y:S01]  /*1780*/  UIADD3 UR14, UR34, 0x6, URZ ;  /* 0x00000006220e7890 */ /* 0x000fe2000fffe03f */
[--C-:B------:R-:W-:Y:S01]  /*1790*/  IMAD.MOV.U32 R141, RZ, RZ, R151.reuse ;  /* 0x000000ffff8d7224 */ /* 0x100fe200078e0097 */
[----:B------:R-:W-:Y:S01]  /*17a0*/  UMOV UR13, 0x40000040 ;  /* 0x40000040000d7882 */ /* 0x000fe20000000000 */
        /* <DEDUP_REMOVED lines=25> */
[----:B------:R-:W-:Y:S01]  /*1940*/  UISETP.GE.AND UP0, UPT, UR55, 0x81, UPT ;  /* 0x000000813700788c */ /* 0x000fe2000bf06270 */
[--C-:B------:R-:W-:Y:S01]  /*1950*/  IMAD.MOV.U32 R132, RZ, RZ, R151.reuse ;  /* 0x000000ffff847224 */ /* 0x100fe200078e0097 */
[-C--:B------:R-:W-:Y:S01]  /*1960*/  MOV R125, R151.reuse ;  /* 0x00000097007d7202 */ /* 0x080fe20000000f00 */
[--C-:B------:R-:W-:Y:S01]  /*1970*/  IMAD.MOV.U32 R131, RZ, RZ, R151.reuse ;  /* 0x000000ffff837224 */ /* 0x100fe200078e0097 */
[----:B------:R-:W-:Y:S01]  /*1980*/  MOV R93, R151 ;  /* 0x00000097005d7202 */ /* 0x000fe20000000f00 */
[----:B------:R-:W-:-:S02]  /*1990*/  IMAD.MOV.U32 R130, RZ, RZ, R151 ;  /* 0x000000ffff827224 */ /* 0x000fc400078e0097 */
[--C-:B------:R-:W-:Y:S02]  /*19a0*/  IMAD.MOV.U32 R129, RZ, RZ, R151.reuse ;  /* 0x000000ffff817224 */ /* 0x100fe400078e0097 */
[--C-:B------:R-:W-:Y:S02]  /*19b0*/  IMAD.MOV.U32 R128, RZ, RZ, R151.reuse ;  /* 0x000000ffff807224 */ /* 0x100fe400078e0097 */
[--C-:B------:R-:W-:Y:S02]  /*19c0*/  IMAD.MOV.U32 R127, RZ, RZ, R151.reuse ;  /* 0x000000ffff7f7224 */ /* 0x100fe400078e0097 */
[--C-:B------:R-:W-:Y:S02]  /*19d0*/  IMAD.MOV.U32 R126, RZ, RZ, R151.reuse ;  /* 0x000000ffff7e7224 */ /* 0x100fe400078e0097 */
[--C-:B------:R-:W-:Y:S02]  /*19e0*/  IMAD.MOV.U32 R124, RZ, RZ, R151.reuse ;  /* 0x000000ffff7c7224 */ /* 0x100fe400078e0097 */
        /* <DEDUP_REMOVED lines=32> */
[----:B------:R-:W-:Y:S01]  /*1bf0*/  IMAD.MOV.U32 R90, RZ, RZ, R151 ;  /* 0x000000ffff5a7224 */ /* 0x000fe200078e0097 */
[----:B------:R-:W-:Y:S02]  /*1c00*/  WARPGROUP.DEPBAR.LE gsb0, 0x0 ;  /* 0x00008000000079c5 */ /* 0x000fe40000010000 */
[----:B------:R-:W-:-:S06]  /*1c10*/  WARPGROUP.ARRIVE ;  /* 0x00000000000079c5 */ /* 0x000fcc0000000000 */
[----:B------:R-:W-:Y:S03]  /*1c20*/  QGMMA.64x128x32.F32.E4M3.E4M3 R24, gdesc[UR4], R24, gsb0 ;  /* 0x01e00000041879f3 */ /* 0x000fe60008000818 */
[----:B------:R-:W-:Y:S02]  /*1c30*/  WARPGROUP.DEPBAR.LE gsb0, 0x0 ;  /* 0x00008000000079c5 */ /* 0x000fe40000010000 */
[----:B------:R-:W-:-:S07]  /*1c40*/  WARPGROUP.ARRIVE ;  /* 0x00000000000079c5 */ /* 0x000fce0000000000 */
[----:B------:R-:W-:Y:S01]  /*1c50*/  QGMMA.64x128x32.F32.E4M3.E4M3 R24, gdesc[UR8], R24, gsb0 ;  /* 0x01e00000081879f3 */ /* 0x000fe20008000818 */
[----:B------:R-:W-:Y:S02]  /*1c60*/  ULDC UR10, c[0x0][0x988] ;  /* 0x00026200000a7ab9 */ /* 0x000fe40000000800 */
[----:B------:R-:W-:Y:S02]  /*1c70*/  WARPGROUP.DEPBAR.LE gsb0, 0x0 ;  /* 0x00008000000079c5 */ /* 0x000fe40000010000 */
[----:B------:R-:W-:-:S07]  /*1c80*/  WARPGROUP.ARRIVE ;  /* 0x00000000000079c5 */ /* 0x000fce0000000000 */
[----:B------:R-:W-:Y:S03]  /*1c90*/  QGMMA.64x128x32.F32.E4M3.E4M3 R24, gdesc[UR12], R24, gsb0 ;  /* 0x01e000000c1879f3 */ /* 0x000fe60008000818 */
        /* <DEDUP_REMOVED lines=13> */
[C---:B------:R-:W-:Y:S01]  /*1d70*/  FMUL.FTZ R24, R0.reuse, R24 ;  /* 0x0000001800187220 */ /* 0x040fe20000410000 */
[C---:B------:R-:W-:Y:S01]  /*1d80*/  FMUL.FTZ R25, R0.reuse, R25 ;  /* 0x0000001900197220 */ /* 0x040fe20000410000 */
[C---:B------:R-:W-:Y:S01]  /*1d90*/  FMUL.FTZ R28, R0.reuse, R28 ;  /* 0x0000001c001c7220 */ /* 0x040fe20000410000 */
[C---:B------:R-:W-:Y:S01]  /*1da0*/  FMUL.FTZ R34, R0.reuse, R34 ;  /* 0x0000002200227220 */ /* 0x040fe20000410000 */
[C---:B------:R-:W-:Y:S01]  /*1db0*/  FMUL.FTZ R35, R0.reuse, R35 ;  /* 0x0000002300237220 */ /* 0x040fe20000410000 */
[C---:B------:R-:W-:Y:S01]  /*1dc0*/  FMUL.FTZ R29, R0.reuse, R29 ;  /* 0x0000001d001d7220 */ /* 0x040fe20000410000 */
[----:B------:R-:W-:Y:S01]  /*1dd0*/  MUFU.TANH R24, R24 ;  /* 0x0000001800187308 */ /* 0x000fe20000002400 */
[C---:B------:R-:W-:Y:S01]  /*1de0*/  FMUL.FTZ R38, R0.reuse, R38 ;  /* 0x0000002600267220 */ /* 0x040fe20000410000 */
        /* <DEDUP_REMOVED lines=14> */
[----:B------:R4:W5:Y:S01]  /*1ed0*/  MUFU.TANH R8, R34 ;  /* 0x0000002200087308 */ /* 0x0009620000002400 */
[C---:B------:R-:W-:Y:S01]  /*1ee0*/  FMUL.FTZ R47, R0.reuse, R47 ;  /* 0x0000002f002f7220 */ /* 0x040fe20000410000 */
[C---:B------:R-:W-:Y:S01]  /*1ef0*/  FMUL.FTZ R41, R0.reuse, R41 ;  /* 0x0000002900297220 */ /* 0x040fe20000410000 */
[C---:B------:R-:W-:Y:S01]  /*1f00*/  FMUL.FTZ R50, R0.reuse, R50 ;  /* 0x0000003200327220 */ /* 0x040fe20000410000 */
[C---:B------:R-:W-:Y:S01]  /*1f10*/  FMUL.FTZ R44, R0.reuse, R44 ;  /* 0x0000002c002c7220 */ /* 0x040fe20000410000 */
[C---:B------:R-:W-:Y:S01]  /*1f20*/  FMUL.FTZ R51, R0.reuse, R51 ;  /* 0x0000003300337220 */ /* 0x040fe20000410000 */
[C---:B------:R-:W-:Y:S01]  /*1f30*/  FMUL.FTZ R45, R0.reuse, R45 ;  /* 0x0000002d002d7220 */ /* 0x040fe20000410000 */
[----:B------:R-:W-:Y:S01]  /*1f40*/  FMUL.FTZ R58, R0, R58 ;  /* 0x0000003a003a7220 */ /* 0x000fe20000410000 */
[----:B------:R1:W-:Y:S01]  /*1f50*/  MUFU.TANH R9, R35 ;  /* 0x0000002300097308 */ /* 0x0003e20000002400 */
[----:B----4-:R-:W-:-:S02]  /*1f60*/  VIADD R34, R232, UR55 ;  /* 0x00000037e8227c36 */ /* 0x010fc40008000000 */
[C---:B------:R-:W-:Y:S01]  /*1f70*/  FMUL.FTZ R48, R0.reuse, R48 ;  /* 0x0000003000307220 */ /* 0x040fe20000410000 */
[C---:B------:R-:W-:Y:S01]  /*1f80*/  FMUL.FTZ R59, R0.reuse, R59 ;  /* 0x0000003b003b7220 */ /* 0x040fe20000410000 */
[C---:B------:R-:W-:Y:S01]  /*1f90*/  FMUL.FTZ R49, R0.reuse, R49 ;  /* 0x0000003100317220 */ /* 0x040fe20000410000 */
[C---:B------:R-:W-:Y:S01]  /*1fa0*/  FMUL.FTZ R66, R0.reuse, R66 ;  /* 0x0000004200427220 */ /* 0x040fe20000410000 */
[C---:B------:R-:W-:Y:S01]  /*1fb0*/  FMUL.FTZ R52, R0.reuse, R52 ;  /* 0x0000003400347220 */ /* 0x040fe20000410000 */
[C---:B------:R-:W-:Y:S01]  /*1fc0*/  FMUL.FTZ R67, R0.reuse, R67 ;  /* 0x0000004300437220 */ /* 0x040fe20000410000 */
[----:B------:R-:W-:Y:S01]  /*1fd0*/  MUFU.TANH R28, R28 ;  /* 0x0000001c001c7308 */ /* 0x000fe20000002400 */
[----:B-1----:R-:W-:Y:S02]  /*1fe0*/  IMAD.U32 R35, RZ, RZ, UR54 ;  /* 0x00000036ff237e24 */ /* 0x002fe4000f8e00ff */
[C---:B------:R-:W-:Y:S01]  /*1ff0*/  FMUL.FTZ R53, R0.reuse, R53 ;  /* 0x0000003500357220 */ /* 0x040fe20000410000 */
[C---:B------:R-:W-:Y:S01]  /*2000*/  FMUL.FTZ R56, R0.reuse, R56 ;  /* 0x0000003800387220 */ /* 0x040fe20000410000 */
[C---:B------:R-:W-:Y:S01]  /*2010*/  FMUL.FTZ R57, R0.reuse, R57 ;  /* 0x0000003900397220 */ /* 0x040fe20000410000 */
[C---:B------:R-:W-:Y:S01]  /*2020*/  FMUL.FTZ R54, R0.reuse, R54 ;  /* 0x0000003600367220 */ /* 0x040fe20000410000 */
[C---:B------:R-:W-:Y:S01]  /*2030*/  FMUL.FTZ R60, R0.reuse, R60 ;  /* 0x0000003c003c7220 */ /* 0x040fe20000410000 */
[C---:B------:R-:W-:Y:S01]  /*2040*/  FMUL.FTZ R55, R0.reuse, R55 ;  /* 0x0000003700377220 */ /* 0x040fe20000410000 */
[----:B------:R1:W-:Y:S01]  /*2050*/  MUFU.TANH R10, R38 ;  /* 0x00000026000a7308 */ /* 0x0003e20000002400 */
[C---:B------:R-:W-:Y:S01]  /*2060*/  FMUL.FTZ R61, R0.reuse, R61 ;  /* 0x0000003d003d7220 */ /* 0x040fe20000410000 */
[C---:B------:R-:W-:Y:S01]  /*2070*/  FMUL.FTZ R64, R0.reuse, R64 ;  /* 0x0000004000407220 */ /* 0x040fe20000410000 */
[C---:B------:R-:W-:Y:S01]  /*2080*/  FMUL.FTZ R65, R0.reuse, R65 ;  /* 0x0000004100417220 */ /* 0x040fe20000410000 */
[C---:B------:R-:W-:Y:S01]  /*2090*/  FMUL.FTZ R62, R0.reuse, R62 ;  /* 0x0000003e003e7220 */ /* 0x040fe20000410000 */
[C---:B------:R-:W-:Y:S01]  /*20a0*/  FMUL.FTZ R68, R0.reuse, R68 ;  /* 0x0000004400447220 */ /* 0x040fe20000410000 */
[C---:B------:R-:W-:Y:S01]  /*20b0*/  FMUL.FTZ R63, R0.reuse, R63 ;  /* 0x0000003f003f7220 */ /* 0x040fe20000410000 */
[----:B------:R-:W-:Y:S01]  /*20c0*/  FMUL.FTZ R69, R0, R69 ;  /* 0x0000004500457220 */ /* 0x000fe20000410000 */
[----:B------:R-:W-:Y:S01]  /*20d0*/  MUFU.TANH R29, R29 ;  /* 0x0000001d001d7308 */ /* 0x000fe20000002400 */
[----:B-1----:R-:W-:-:S02]  /*20e0*/  IMAD R38, R35, -0x80, R34 ;  /* 0xffffff8023267824 */ /* 0x002fc400078e0222 */
[C---:B------:R-:W-:Y:S01]  /*20f0*/  FMUL.FTZ R72, R0.reuse, R72 ;  /* 0x0000004800487220 */ /* 0x040fe20000410000 */
[C---:B------:R-:W-:Y:S01]  /*2100*/  FMUL.FTZ R73, R0.reuse, R73 ;  /* 0x0000004900497220 */ /* 0x040fe20000410000 */
[C---:B------:R-:W-:Y:S01]  /*2110*/  FMUL.FTZ R70, R0.reuse, R70 ;  /* 0x0000004600467220 */ /* 0x040fe20000410000 */
[----:B------:R-:W-:Y:S01]  /*2120*/  FMUL.FTZ R76, R0, R76 ;  /* 0x0000004c004c7220 */ /* 0x000fe20000410000 */
[----:B------:R-:W-:Y:S01]  /*2130*/  ISETP.GT.AND P4, PT, R38, RZ, PT ;  /* 0x000000ff2600720c */ /* 0x000fe20003f84270 */
[----:B------:R-:W-:Y:S01]  /*2140*/  FMUL.FTZ R71, R0, R71 ;  /* 0x0000004700477220 */ /* 0x000fe20000410000 */
[----:B--2---:R-:W1:Y:S01]  /*2150*/  MUFU.TANH R4, R26 ;  /* 0x0000001a00047308 */ /* 0x004e620000002400 */
[----:B------:R-:W-:Y:S01]  /*2160*/  ISETP.GT.AND P5, PT, R38, 0x1, PT ;  /* 0x000000012600780c */ /* 0x000fe20003fa4270 */
[----:B------:R-:W-:Y:S01]  /*2170*/  FMUL.FTZ R77, R0, R77 ;  /* 0x0000004d004d7220 */ /* 0x000fe20000410000 */
[----:B------:R-:W-:Y:S01]  /*2180*/  ISETP.GT.AND P1, PT, R38, 0x8, PT ;  /* 0x000000082600780c */ /* 0x000fe20003f24270 */
[----:B------:R-:W-:Y:S01]  /*2190*/  FMUL.FTZ R80, R0, R80 ;  /* 0x0000005000507220 */ /* 0x000fe20000410000 */
[----:B------:R-:W-:Y:S01]  /*21a0*/  ISETP.GT.AND P2, PT, R38, 0x9, PT ;  /* 0x000000092600780c */ /* 0x000fe20003f44270 */
[----:B------:R-:W-:Y:S01]  /*21b0*/  FMUL.FTZ R74, R0, R74 ;  /* 0x0000004a004a7220 */ /* 0x000fe20000410000 */
[----:B------:R-:W-:Y:S01]  /*21c0*/  ISETP.GT.AND P3, PT, R38, 0x10, PT ;  /* 0x000000102600780c */ /* 0x000fe20003f64270 */
[----:B------:R-:W-:Y:S01]  /*21d0*/  MUFU.TANH R32, R32 ;  /* 0x0000002000207308 */ /* 0x000fe20000002400 */
[C---:B------:R-:W-:Y:S01]  /*21e0*/  FMUL.FTZ R81, R0.reuse, R81 ;  /* 0x0000005100517220 */ /* 0x040fe20000410000 */
[----:B------:R-:W-:Y:S01]  /*21f0*/  FMUL.FTZ R75, R0, R75 ;  /* 0x0000004b004b7220 */ /* 0x000fe20000410000 */
[----:B-----5:R-:W-:Y:S01]  /*2200*/  FSEL R8, R8, -INF , P3 ;  /* 0xff80000008087808 */ /* 0x020fe20001800000 */
[C---:B------:R-:W-:Y:S01]  /*2210*/  FMUL.FTZ R84, R0.reuse, R84 ;  /* 0x0000005400547220 */ /* 0x040fe20000410000 */
[C---:B------:R-:W-:Y:S01]  /*2220*/  FMUL.FTZ R78, R0.reuse, R78 ;  /* 0x0000004e004e7220 */ /* 0x040fe20000410000 */
[C---:B------:R-:W-:Y:S01]  /*2230*/  FMUL.FTZ R85, R0.reuse, R85 ;  /* 0x0000005500557220 */ /* 0x040fe20000410000 */
[----:B------:R-:W-:Y:S01]  /*2240*/  FMUL.FTZ R79, R0, R79 ;  /* 0x0000004f004f7220 */ /* 0x000fe20000410000 */
[----:B------:R-:W2:Y:S01]  /*2250*/  MUFU.TANH R5, R27 ;  /* 0x0000001b00057308 */ /* 0x000ea20000002400 */
[----:B-1----:R-:W-:Y:S01]  /*2260*/  FSEL R4, R4, -INF , P4 ;  /* 0xff80000004047808 */ /* 0x002fe20002000000 */
[C---:B------:R-:W-:Y:S01]  /*2270*/  FMUL.FTZ R82, R0.reuse, R82 ;  /* 0x0000005200527220 */ /* 0x040fe20000410000 */
[C---:B------:R-:W-:Y:S01]  /*2280*/  FMUL.FTZ R83, R0.reuse, R83 ;  /* 0x0000005300537220 */ /* 0x040fe20000410000 */
[C---:B------:R-:W-:Y:S01]  /*2290*/  FMUL.FTZ R86, R0.reuse, R86 ;  /* 0x0000005600567220 */ /* 0x040fe20000410000 */
[----:B------:R-:W-:-:S03]  /*22a0*/  FMUL.FTZ R87, R0, R87 ;  /* 0x0000005700577220 */ /* 0x000fc60000410000 */
[----:B------:R-:W-:Y:S08]  /*22b0*/  MUFU.TANH R33, R33 ;  /* 0x0000002100217308 */ /* 0x000ff00000002400 */
[----:B------:R1:W-:Y:S01]  /*22c0*/  MUFU.TANH R11, R39 ;  /* 0x00000027000b7308 */ /* 0x0003e20000002400 */
[----:B--2---:R-:W-:-:S07]  /*22d0*/  FSEL R5, R5, -INF , P5 ;  /* 0xff80000005057808 */ /* 0x004fce0002800000 */
[----:B------:R2:W-:Y:S01]  /*22e0*/  MUFU.TANH R12, R42 ;  /* 0x0000002a000c7308 */ /* 0x0005e20000002400 */
[----:B-1----:R-:W-:Y:S02]  /*22f0*/  FSEL R39, R24, -INF , P4 ;  /* 0xff80000018277808 */ /* 0x002fe40002000000 */
[----:B------:R-:W-:-:S04]  /*2300*/  ISETP.GT.AND P4, PT, R38, 0x11, PT ;  /* 0x000000112600780c */ /* 0x000fc80003f84270 */
[----:B------:R-:W-:Y:S01]  /*2310*/  FSEL R9, R9, -INF , P4 ;  /* 0xff80000009097808 */ /* 0x000fe20002000000 */
[----:B------:R-:W1:Y:S01]  /*2320*/  MUFU.TANH R6, R30 ;  /* 0x0000001e00067308 */ /* 0x000e620000002400 */
[----:B--2---:R-:W-:Y:S02]  /*2330*/  FSEL R42, R25, -INF , P5 ;  /* 0xff800000192a7808 */ /* 0x004fe40002800000 */
[----:B------:R-:W-:Y:S02]  /*2340*/  ISETP.GT.AND P5, PT, R38, 0x18, PT ;  /* 0x000000182600780c */ /* 0x000fe40003fa4270 */
[----:B------:R-:W-:Y:S02]  /*2350*/  FMNMX.FTZ R24, R39, R42, !PT ;  /* 0x0000002a27187209 */ /* 0x000fe40007810000 */
[----:B------:R-:W-:Y:S01]  /*2360*/  FSEL R10, R10, -INF , P5 ;  /* 0xff8000000a0a7808 */ /* 0x000fe20002800000 */
[----:B------:R-:W-:Y:S08]  /*2370*/  MUFU.TANH R36, R36 ;  /* 0x0000002400247308 */ /* 0x000ff00000002400 */
[----:B------:R2:W-:Y:S01]  /*2380*/  MUFU.TANH R13, R43 ;  /* 0x0000002b000d7308 */ /* 0x0005e20000002400 */
[----:B-1----:R-:W-:-:S07]  /*2390*/  FSEL R6, R6, -INF , P1 ;  /* 0xff80000006067808 */ /* 0x002fce0000800000 */
[----:B------:R-:W1:Y:S01]  /*23a0*/  MUFU.TANH R7, R31 ;  /* 0x0000001f00077308 */ /* 0x000e620000002400 */
[----:B--2---:R-:W-:Y:S02]  /*23b0*/  FSEL R43, R28, -INF , P1 ;  /* 0xff8000001c2b7808 */ /* 0x004fe40000800000 */
[----:B------:R-:W-:Y:S02]  /*23c0*/  ISETP.GT.AND P1, PT, R38, 0x19, PT ;  /* 0x000000192600780c */ /* 0x000fe40003f24270 */
[----:B------:R-:W-:Y:S02]  /*23d0*/  FMNMX.FTZ R25, R43, R24, !PT ;  /* 0x000000182b197209 */ /* 0x000fe40007810000 */
[----:B------:R-:W-:Y:S01]  /*23e0*/  FSEL R11, R11, -INF , P1 ;  /* 0xff8000000b0b7808 */ /* 0x000fe20000800000 */
[----:B------:R-:W-:Y:S08]  /*23f0*/  MUFU.TANH R37, R37 ;  /* 0x0000002500257308 */ /* 0x000ff00000002400 */
[----:B------:R2:W4:Y:S01]  /*2400*/  MUFU.TANH R14, R46 ;  /* 0x0000002e000e7308 */ /* 0x0005220000002400 */
[----:B-1----:R-:W-:-:S07]  /*2410*/  FSEL R7, R7, -INF , P2 ;  /* 0xff80000007077808 */ /* 0x002fce0001000000 */
[----:B------:R-:W-:Y:S01]  /*2420*/  MUFU.TANH R40, R40 ;  /* 0x0000002800287308 */ /* 0x000fe20000002400 */
[----:B--2---:R-:W-:Y:S02]  /*2430*/  FSEL R46, R29, -INF , P2 ;  /* 0xff8000001d2e7808 */ /* 0x004fe40001000000 */
[----:B------:R-:W-:Y:S02]  /*2440*/  ISETP.GT.AND P2, PT, R38, 0x20, PT ;  /* 0x000000202600780c */ /* 0x000fe40003f44270 */
[----:B------:R-:W-:Y:S02]  /*2450*/  FMNMX.FTZ R24, R46, R25, !PT ;  /* 0x000000192e187209 */ /* 0x000fe40007810000 */
[----:B------:R-:W-:Y:S01]  /*2460*/  FSEL R12, R12, -INF , P2 ;  /* 0xff8000000c0c7808 */ /* 0x000fe20001000000 */
[----:B------:R1:W2:Y:S08]  /*2470*/  MUFU.TANH R15, R47 ;  /* 0x0000002f000f7308 */ /* 0x0002b00000002400 */
[----:B------:R-:W-:Y:S01]  /*2480*/  MUFU.TANH R41, R41 ;  /* 0x0000002900297308 */ /* 0x000fe20000002400 */
[----:B-1----:R-:W-:-:S02]  /*2490*/  FSEL R47, R32, -INF , P3 ;  /* 0xff800000202f7808 */ /* 0x002fc40001800000 */
[----:B------:R-:W-:Y:S02]  /*24a0*/  ISETP.GT.AND P3, PT, R38, 0x21, PT ;  /* 0x000000212600780c */ /* 0x000fe40003f64270 */
[----:B------:R-:W-:Y:S02]  /*24b0*/  FMNMX.FTZ R25, R47, R24, !PT ;  /* 0x000000182f197209 */ /* 0x000fe40007810000 */
[----:B------:R-:W-:Y:S01]  /*24c0*/  FSEL R13, R13, -INF , P3 ;  /* 0xff8000000d0d7808 */ /* 0x000fe20001800000 */
[----:B------:R1:W-:Y:S08]  /*24d0*/  MUFU.TANH R20, R50 ;  /* 0x0000003200147308 */ /* 0x0003f00000002400 */
[----:B------:R-:W-:Y:S01]  /*24e0*/  MUFU.TANH R44, R44 ;  /* 0x0000002c002c7308 */ /* 0x000fe20000002400 */
[----:B-1----:R-:W-:-:S02]  /*24f0*/  FSEL R50, R33, -INF , P4 ;  /* 0xff80000021327808 */ /* 0x002fc40002000000 */
[----:B------:R-:W-:Y:S02]  /*2500*/  ISETP.GT.AND P4, PT, R38, 0x28, PT ;  /* 0x000000282600780c */ /* 0x000fe40003f84270 */
[----:B------:R-:W-:Y:S02]  /*2510*/  FMNMX.FTZ R24, R50, R25, !PT ;  /* 0x0000001932187209 */ /* 0x000fe40007810000 */
[----:B----4-:R-:W-:Y:S01]  /*2520*/  FSEL R14, R14, -INF , P4 ;  /* 0xff8000000e0e7808 */ /* 0x010fe20002000000 */
[----:B------:R1:W-:Y:S08]  /*2530*/  MUFU.TANH R21, R51 ;  /* 0x0000003300157308 */ /* 0x0003f00000002400 */
[----:B------:R-:W4:Y:S01]  /*2540*/  MUFU.TANH R45, R45 ;  /* 0x0000002d002d7308 */ /* 0x000f220000002400 */
[----:B-1----:R-:W-:-:S02]  /*2550*/  FSEL R51, R36, -INF , P5 ;  /* 0xff80000024337808 */ /* 0x002fc40002800000 */
[----:B------:R-:W-:Y:S02]  /*2560*/  ISETP.GT.AND P5, PT, R38, 0x29, PT ;  /* 0x000000292600780c */ /* 0x000fe40003fa4270 */
[----:B------:R-:W-:Y:S02]  /*2570*/  FMNMX.FTZ R25, R51, R24, !PT ;  /* 0x0000001833197209 */ /* 0x000fe40007810000 */
[----:B--2---:R-:W-:Y:S01]  /*2580*/  FSEL R15, R15, -INF , P5 ;  /* 0xff8000000f0f7808 */ /* 0x004fe20002800000 */
[----:B------:R1:W2:Y:S08]  /*2590*/  MUFU.TANH R26, R58 ;  /* 0x0000003a001a7308 */ /* 0x0002b00000002400 */
[----:B------:R-:W5:Y:S01]  /*25a0*/  MUFU.TANH R48, R48 ;  /* 0x0000003000307308 */ /* 0x000f620000002400 */
[----:B-1----:R-:W-:-:S02]  /*25b0*/  FSEL R58, R37, -INF , P1 ;  /* 0xff800000253a7808 */ /* 0x002fc40000800000 */
[----:B------:R-:W-:Y:S02]  /*25c0*/  ISETP.GT.AND P1, PT, R38, 0x30, PT ;  /* 0x000000302600780c */ /* 0x000fe40003f24270 */
[----:B------:R-:W-:Y:S02]  /*25d0*/  FMNMX.FTZ R24, R58, R25, !PT ;  /* 0x000000193a187209 */ /* 0x000fe40007810000 */
[----:B----4-:R-:W-:Y:S01]  /*25e0*/  FSEL R88, R45, -INF , P5 ;  /* 0xff8000002d587808 */ /* 0x010fe20002800000 */
[----:B------:R1:W4:Y:S01]  /*25f0*/  MUFU.TANH R27, R59 ;  /* 0x0000003b001b7308 */ /* 0x0003220000002400 */
[----:B------:R-:W-:Y:S02]  /*2600*/  ISETP.GT.AND P5, PT, R38, 0x40, PT ;  /* 0x000000402600780c */ /* 0x000fe40003fa4270 */
[----:B------:R-:W-:Y:S02]  /*2610*/  FSEL R20, R20, -INF , P1 ;  /* 0xff80000014147808 */ /* 0x000fe40000800000 */
[----:B--2---:R-:W-:-:S03]  /*2620*/  FSEL R26, R26, -INF , P5 ;  /* 0xff8000001a1a7808 */ /* 0x004fc60002800000 */
[----:B------:R-:W2:Y:S01]  /*2630*/  MUFU.TANH R49, R49 ;  /* 0x0000003100317308 */ /* 0x000ea20000002400 */
[----:B-1----:R-:W-:Y:S02]  /*2640*/  FSEL R59, R40, -INF , P2 ;  /* 0xff800000283b7808 */ /* 0x002fe40001000000 */
[----:B------:R-:W-:Y:S02]  /*2650*/  ISETP.GT.AND P2, PT, R38, 0x31, PT ;  /* 0x000000312600780c */ /* 0x000fe40003f44270 */
[----:B------:R-:W-:Y:S02]  /*2660*/  FMNMX.FTZ R25, R59, R24, !PT ;  /* 0x000000183b197209 */ /* 0x000fe40007810000 */
[----:B-----5:R-:W-:Y:S01]  /*2670*/  FSEL R48, R48, -INF , P1 ;  /* 0xff80000030307808 */ /* 0x020fe20000800000 */
[----:B------:R1:W-:Y:S01]  /*2680*/  MUFU.TANH R30, R66 ;  /* 0x00000042001e7308 */ /* 0x0003e20000002400 */
[----:B------:R-:W-:Y:S02]  /*2690*/  ISETP.GT.AND P1, PT, R38, 0x41, PT ;  /* 0x000000412600780c */ /* 0x000fe40003f24270 */
[----:B------:R-:W-:-:S02]  /*26a0*/  FSEL R21, R21, -INF , P2 ;  /* 0xff80000015157808 */ /* 0x000fc40001000000 */
[----:B----4-:R-:W-:-:S03]  /*26b0*/  FSEL R27, R27, -INF , P1 ;  /* 0xff8000001b1b7808 */ /* 0x010fc60000800000 */
[----:B------:R-:W4:Y:S01]  /*26c0*/  MUFU.TANH R52, R52 ;  /* 0x0000003400347308 */ /* 0x000f220000002400 */
[----:B-1----:R-:W-:Y:S01]  /*26d0*/  FSEL R66, R41, -INF , P3 ;  /* 0xff80000029427808 */ /* 0x002fe20001800000 */
[----:B------:R-:W-:Y:S01]  /*26e0*/  IMAD.U32 R41, RZ, RZ, UR10 ;  /* 0x0000000aff297e24 */ /* 0x000fe2000f8e00ff */
[----:B------:R-:W-:Y:S02]  /*26f0*/  ISETP.GT.AND P3, PT, R38, 0x38, PT ;  /* 0x000000382600780c */ /* 0x000fe40003f64270 */
[----:B------:R-:W-:Y:S02]  /*2700*/  FMNMX.FTZ R24, R66, R25, !PT ;  /* 0x0000001942187209 */ /* 0x000fe40007810000 */
[----:B--2---:R-:W-:Y:S01]  /*2710*/  FSEL R49, R49, -INF , P2 ;  /* 0xff80000031317808 */ /* 0x004fe20001000000 */
[----:B------:R1:W-:Y:S01]  /*2720*/  MUFU.TANH R31, R67 ;  /* 0x00000043001f7308 */ /* 0x0003e20000002400 */
[----:B------:R-:W-:-:S07]  /*2730*/  ISETP.GT.AND P2, PT, R38, 0x48, PT ;  /* 0x000000482600780c */ /* 0x000fce0003f44270 */
[----:B------:R-:W2:Y:S01]  /*2740*/  MUFU.TANH R53, R53 ;  /* 0x0000003500357308 */ /* 0x000ea20000002400 */
[----:B-1----:R-:W-:Y:S02]  /*2750*/  FSEL R67, R44, -INF , P4 ;  /* 0xff8000002c437808 */ /* 0x002fe40002000000 */
[----:B------:R-:W-:Y:S02]  /*2760*/  ISETP.GT.AND P4, PT, R38, 0x39, PT ;  /* 0x000000392600780c */ /* 0x000fe40003f84270 */
[----:B------:R-:W-:Y:S02]  /*2770*/  FMNMX.FTZ R25, R67, R24, !PT ;  /* 0x0000001843197209 */ /* 0x000fe40007810000 */
[----:B----4-:R-:W-:Y:S01]  /*2780*/  FSEL R52, R52, -INF , P3 ;  /* 0xff80000034347808 */ /* 0x010fe20001800000 */
[----:B------:R-:W1:Y:S01]  /*2790*/  MUFU.TANH R56, R56 ;  /* 0x0000003800387308 */ /* 0x000e620000002400 */
[----:B------:R-:W-:-:S04]  /*27a0*/  FMNMX.FTZ R29, R88, R25, !PT ;  /* 0x00000019581d7209 */ /* 0x000fc80007810000 */
[----:B------:R-:W-:-:S03]  /*27b0*/  FMNMX.FTZ R28, R48, R29, !PT ;  /* 0x0000001d301c7209 */ /* 0x000fc60007810000 */
[----:B------:R-:W4:Y:S01]  /*27c0*/  MUFU.TANH R57, R57 ;  /* 0x0000003900397308 */ /* 0x000f220000002400 */
[----:B------:R-:W-:Y:S02]  /*27d0*/  FMNMX.FTZ R29, R49, R28, !PT ;  /* 0x0000001c311d7209 */ /* 0x000fe40007810000 */
[----:B--2---:R-:W-:Y:S02]  /*27e0*/  FSEL R53, R53, -INF , P4 ;  /* 0xff80000035357808 */ /* 0x004fe40002000000 */
[----:B------:R-:W-:-:S03]  /*27f0*/  FMNMX.FTZ R28, R52, R29, !PT ;  /* 0x0000001d341c7209 */ /* 0x000fc60007810000 */
[----:B------:R-:W2:Y:S01]  /*2800*/  MUFU.TANH R54, R54 ;  /* 0x0000003600367308 */ /* 0x000ea20000002400 */
[----:B-1----:R-:W-:Y:S02]  /*2810*/  FSEL R56, R56, -INF , P5 ;  /* 0xff80000038387808 */ /* 0x002fe40002800000 */
[----:B------:R-:W-:Y:S02]  /*2820*/  FMNMX.FTZ R29, R53, R28, !PT ;  /* 0x0000001c351d7209 */ /* 0x000fe40007810000 */
[----:B------:R-:W-:Y:S02]  /*2830*/  ISETP.GT.AND P5, PT, R38, 0x51, PT ;  /* 0x000000512600780c */ /* 0x000fe40003fa4270 */
[----:B------:R-:W-:Y:S01]  /*2840*/  FMNMX.FTZ R32, R56, R29, !PT ;  /* 0x0000001d38207209 */ /* 0x000fe20007810000 */
[----:B------:R-:W1:Y:S01]  /*2850*/  MUFU.TANH R60, R60 ;  /* 0x0000003c003c7308 */ /* 0x000e620000002400 */
[----:B----4-:R-:W-:Y:S02]  /*2860*/  FSEL R57, R57, -INF , P1 ;  /* 0xff80000039397808 */ /* 0x010fe40000800000 */
[----:B------:R-:W-:-:S02]  /*2870*/  ISETP.GT.AND P1, PT, R38, 0x58, PT ;  /* 0x000000582600780c */ /* 0x000fc40003f24270 */
[----:B------:R-:W-:Y:S02]  /*2880*/  FMNMX.FTZ R33, R57, R32, !PT ;  /* 0x0000002039217209 */ /* 0x000fe40007810000 */
[----:B------:R-:W-:Y:S01]  /*2890*/  FSEL R31, R31, -INF , P5 ;  /* 0xff8000001f1f7808 */ /* 0x000fe20002800000 */
[----:B------:R-:W4:Y:S01]  /*28a0*/  MUFU.TANH R55, R55 ;  /* 0x0000003700377308 */ /* 0x000f220000002400 */
[----:B--2---:R-:W-:Y:S02]  /*28b0*/  FSEL R24, R54, -INF , P3 ;  /* 0xff80000036187808 */ /* 0x004fe40001800000 */
[----:B------:R-:W-:-:S05]  /*28c0*/  ISETP.GT.AND P3, PT, R38, 0x49, PT ;  /* 0x000000492600780c */ /* 0x000fca0003f64270 */
[----:B------:R-:W2:Y:S01]  /*28d0*/  MUFU.TANH R61, R61 ;  /* 0x0000003d003d7308 */ /* 0x000ea20000002400 */
[----:B-1----:R-:W-:-:S04]  /*28e0*/  FSEL R60, R60, -INF , P2 ;  /* 0xff8000003c3c7808 */ /* 0x002fc80001000000 */
[----:B------:R-:W-:-:S03]  /*28f0*/  FMNMX.FTZ R32, R60, R33, !PT ;  /* 0x000000213c207209 */ /* 0x000fc60007810000 */
[----:B------:R-:W1:Y:S01]  /*2900*/  MUFU.TANH R64, R64 ;  /* 0x0000004000407308 */ /* 0x000e620000002400 */
[----:B----4-:R-:W-:Y:S02]  /*2910*/  FSEL R25, R55, -INF , P4 ;  /* 0xff80000037197808 */ /* 0x010fe40002000000 */
[----:B------:R-:W-:-:S04]  /*2920*/  ISETP.GT.AND P4, PT, R38, 0x50, PT ;  /* 0x000000502600780c */ /* 0x000fc80003f84270 */
[----:B------:R-:W-:Y:S01]  /*2930*/  FSEL R30, R30, -INF , P4 ;  /* 0xff8000001e1e7808 */ /* 0x000fe20002000000 */
[----:B------:R-:W4:Y:S01]  /*2940*/  MUFU.TANH R65, R65 ;  /* 0x0000004100417308 */ /* 0x000f220000002400 */
[----:B--2---:R-:W-:-:S04]  /*2950*/  FSEL R61, R61, -INF , P3 ;  /* 0xff8000003d3d7808 */ /* 0x004fc80001800000 */
[----:B------:R-:W-:-:S03]  /*2960*/  FMNMX.FTZ R33, R61, R32, !PT ;  /* 0x000000203d217209 */ /* 0x000fc60007810000 */
[----:B------:R-:W2:Y:S01]  /*2970*/  MUFU.TANH R62, R62 ;  /* 0x0000003e003e7308 */ /* 0x000ea20000002400 */
[----:B-1----:R-:W-:Y:S02]  /*2980*/  FSEL R64, R64, -INF , P4 ;  /* 0xff80000040407808 */ /* 0x002fe40002000000 */
[----:B------:R-:W-:Y:S02]  /*2990*/  ISETP.GT.AND P4, PT, R38, 0x61, PT ;  /* 0x000000612600780c */ /* 0x000fe40003f84270 */
[----:B------:R-:W-:-:S03]  /*29a0*/  FMNMX.FTZ R32, R64, R33, !PT ;  /* 0x0000002140207209 */ /* 0x000fc60007810000 */
[----:B------:R-:W1:Y:S01]  /*29b0*/  MUFU.TANH R68, R68 ;  /* 0x0000004400447308 */ /* 0x000e620000002400 */
[----:B----4-:R-:W-:Y:S02]  /*29c0*/  FSEL R65, R65, -INF , P5 ;  /* 0xff80000041417808 */ /* 0x010fe40002800000 */
[----:B------:R-:W-:Y:S02]  /*29d0*/  ISETP.GT.AND P5, PT, R38, 0x68, PT ;  /* 0x000000682600780c */ /* 0x000fe40003fa4270 */
[----:B------:R-:W-:-:S03]  /*29e0*/  FMNMX.FTZ R33, R65, R32, !PT ;  /* 0x0000002041217209 */ /* 0x000fc60007810000 */
[----:B------:R-:W4:Y:S01]  /*29f0*/  MUFU.TANH R63, R63 ;  /* 0x0000003f003f7308 */ /* 0x000f220000002400 */
[----:B--2---:R-:W-:Y:S02]  /*2a00*/  FSEL R28, R62, -INF , P2 ;  /* 0xff8000003e1c7808 */ /* 0x004fe40001000000 */
[----:B------:R-:W-:-:S05]  /*2a10*/  ISETP.GT.AND P2, PT, R38, 0x59, PT ;  /* 0x000000592600780c */ /* 0x000fca0003f44270 */
[----:B------:R-:W2:Y:S01]  /*2a20*/  MUFU.TANH R69, R69 ;  /* 0x0000004500457308 */ /* 0x000ea20000002400 */
[----:B-1----:R-:W-:-:S04]  /*2a30*/  FSEL R68, R68, -INF , P1 ;  /* 0xff80000044447808 */ /* 0x002fc80000800000 */
[----:B------:R-:W-:-:S03]  /*2a40*/  FMNMX.FTZ R40, R68, R33, !PT ;  /* 0x0000002144287209 */ /* 0x000fc60007810000 */
[----:B------:R-:W1:Y:S01]  /*2a50*/  MUFU.TANH R72, R72 ;  /* 0x0000004800487308 */ /* 0x000e620000002400 */
[----:B----4-:R-:W-:Y:S01]  /*2a60*/  FSEL R29, R63, -INF , P3 ;  /* 0xff8000003f1d7808 */ /* 0x010fe20001800000 */
[----:B------:R-:W-:Y:S01]  /*2a70*/  IMAD.MOV.U32 R63, RZ, RZ, R151 ;  /* 0x000000ffff3f7224 */ /* 0x000fe200078e0097 */
[----:B------:R-:W-:-:S05]  /*2a80*/  ISETP.GT.AND P3, PT, R38, 0x60, PT ;  /* 0x000000602600780c */ /* 0x000fca0003f64270 */
[----:B------:R-:W4:Y:S01]  /*2a90*/  MUFU.TANH R73, R73 ;  /* 0x0000004900497308 */ /* 0x000f220000002400 */
[----:B--2---:R-:W-:-:S04]  /*2aa0*/  FSEL R69, R69, -INF , P2 ;  /* 0xff80000045457808 */ /* 0x004fc80001000000 */
[----:B------:R-:W-:-:S03]  /*2ab0*/  FMNMX.FTZ R33, R69, R40, !PT ;  /* 0x0000002845217209 */ /* 0x000fc60007810000 */
[----:B------:R-:W2:Y:S01]  /*2ac0*/  MUFU.TANH R70, R70 ;  /* 0x0000004600467308 */ /* 0x000ea20000002400 */
[----:B-1----:R-:W-:-:S04]  /*2ad0*/  FSEL R72, R72, -INF , P3 ;  /* 0xff80000048487808 */ /* 0x002fc80001800000 */
[----:B------:R-:W-:-:S03]  /*2ae0*/  FMNMX.FTZ R40, R72, R33, !PT ;  /* 0x0000002148287209 */ /* 0x000fc60007810000 */
[----:B------:R-:W1:Y:S01]  /*2af0*/  MUFU.TANH R76, R76 ;  /* 0x0000004c004c7308 */ /* 0x000e620000002400 */
[----:B----4-:R-:W-:-:S04]  /*2b00*/  FSEL R73, R73, -INF , P4 ;  /* 0xff80000049497808 */ /* 0x010fc80002000000 */
[----:B------:R-:W-:-:S03]  /*2b10*/  FMNMX.FTZ R37, R73, R40, !PT ;  /* 0x0000002849257209 */ /* 0x000fc60007810000 */
[----:B------:R-:W4:Y:S01]  /*2b20*/  MUFU.TANH R71, R71 ;  /* 0x0000004700477308 */ /* 0x000f220000002400 */
[----:B--2---:R-:W-:Y:S01]  /*2b30*/  FSEL R32, R70, -INF , P1 ;  /* 0xff80000046207808 */ /* 0x004fe20000800000 */
[----:B------:R-:W-:Y:S01]  /*2b40*/  IMAD.MOV.U32 R70, RZ, RZ, R151 ;  /* 0x000000ffff467224 */ /* 0x000fe200078e0097 */
[----:B------:R-:W-:-:S05]  /*2b50*/  ISETP.GT.AND P1, PT, R38, 0x69, PT ;  /* 0x000000692600780c */ /* 0x000fca0003f24270 */
[----:B------:R-:W2:Y:S01]  /*2b60*/  MUFU.TANH R77, R77 ;  /* 0x0000004d004d7308 */ /* 0x000ea20000002400 */
[----:B-1----:R-:W-:-:S04]  /*2b70*/  FSEL R76, R76, -INF , P5 ;  /* 0xff8000004c4c7808 */ /* 0x002fc80002800000 */
[----:B------:R-:W-:-:S03]  /*2b80*/  FMNMX.FTZ R40, R76, R37, !PT ;  /* 0x000000254c287209 */ /* 0x000fc60007810000 */
[----:B------:R1:W5:Y:S01]  /*2b90*/  MUFU.TANH R34, R74 ;  /* 0x0000004a00227308 */ /* 0x0003620000002400 */
[----:B----4-:R-:W-:Y:S01]  /*2ba0*/  FSEL R33, R71, -INF , P2 ;  /* 0xff80000047217808 */ /* 0x010fe20001000000 */
[----:B------:R-:W-:Y:S01]  /*2bb0*/  IMAD.MOV.U32 R71, RZ, RZ, R151 ;  /* 0x000000ffff477224 */ /* 0x000fe200078e0097 */
[----:B------:R-:W-:-:S05]  /*2bc0*/  ISETP.GT.AND P2, PT, R38, 0x70, PT ;  /* 0x000000702600780c */ /* 0x000fca0003f44270 */
[----:B------:R-:W4:Y:S01]  /*2bd0*/  MUFU.TANH R80, R80 ;  /* 0x0000005000507308 */ /* 0x000f220000002400 */
[----:B--2---:R-:W-:Y:S01]  /*2be0*/  FSEL R77, R77, -INF , P1 ;  /* 0xff8000004d4d7808 */ /* 0x004fe20000800000 */
[----:B-1----:R-:W-:-:S03]  /*2bf0*/  IMAD.MOV.U32 R74, RZ, RZ, R151 ;  /* 0x000000ffff4a7224 */ /* 0x002fc600078e0097 */
[----:B------:R-:W-:-:S03]  /*2c00*/  FMNMX.FTZ R37, R77, R40, !PT ;  /* 0x000000284d257209 */ /* 0x000fc60007810000 */
[----:B------:R1:W2:Y:S01]  /*2c10*/  MUFU.TANH R35, R75 ;  /* 0x0000004b00237308 */ /* 0x0002a20000002400 */
[----:B-----5:R-:W-:Y:S02]  /*2c20*/  FSEL R34, R34, -INF , P3 ;  /* 0xff80000022227808 */ /* 0x020fe40001800000 */
[----:B------:R-:W-:-:S05]  /*2c30*/  ISETP.GT.AND P3, PT, R38, 0x71, PT ;  /* 0x000000712600780c */ /* 0x000fca0003f64270 */
[----:B------:R-:W5:Y:S01]  /*2c40*/  MUFU.TANH R81, R81 ;  /* 0x0000005100517308 */ /* 0x000f620000002400 */
[----:B----4-:R-:W-:Y:S01]  /*2c50*/  FSEL R80, R80, -INF , P2 ;  /* 0xff80000050507808 */ /* 0x010fe20001000000 */
[----:B-1----:R-:W-:-:S03]  /*2c60*/  IMAD.MOV.U32 R75, RZ, RZ, R151 ;  /* 0x000000ffff4b7224 */ /* 0x002fc600078e0097 */
[----:B------:R-:W-:-:S03]  /*2c70*/  FMNMX.FTZ R40, R80, R37, !PT ;  /* 0x0000002550287209 */ /* 0x000fc60007810000 */
[----:B------:R1:W4:Y:S01]  /*2c80*/  MUFU.TANH R36, R78 ;  /* 0x0000004e00247308 */ /* 0x0003220000002400 */
[----:B--2---:R-:W-:Y:S02]  /*2c90*/  FSEL R35, R35, -INF , P4 ;  /* 0xff80000023237808 */ /* 0x004fe40002000000 */
[----:B------:R-:W-:-:S05]  /*2ca0*/  ISETP.GT.AND P4, PT, R38, 0x78, PT ;  /* 0x000000782600780c */ /* 0x000fca0003f84270 */
[----:B------:R-:W2:Y:S01]  /*2cb0*/  MUFU.TANH R84, R84 ;  /* 0x0000005400547308 */ /* 0x000ea20000002400 */
[----:B-----5:R-:W-:Y:S01]  /*2cc0*/  FSEL R81, R81, -INF , P3 ;  /* 0xff80000051517808 */ /* 0x020fe20001800000 */
[----:B-1----:R-:W-:-:S03]  /*2cd0*/  IMAD.MOV.U32 R78, RZ, RZ, R151 ;  /* 0x000000ffff4e7224 */ /* 0x002fc600078e0097 */
[----:B------:R-:W-:-:S03]  /*2ce0*/  FMNMX.FTZ R37, R81, R40, !PT ;  /* 0x0000002851257209 */ /* 0x000fc60007810000 */
[----:B------:R-:W1:Y:S01]  /*2cf0*/  MUFU.TANH R85, R85 ;  /* 0x0000005500557308 */ /* 0x000e620000002400 */
[----:B----4-:R-:W-:Y:S02]  /*2d00*/  FSEL R36, R36, -INF , P5 ;  /* 0xff80000024247808 */ /* 0x010fe40002800000 */
        /* <DEDUP_REMOVED lines=8> */
[----:B----4-:R-:W-:Y:S01]  /*2d90*/  FSEL R79, R79, -INF , P1 ;  /* 0xff8000004f4f7808 */ /* 0x010fe20000800000 */
[----:B------:R-:W4:Y:S06]  /*2da0*/  SHFL.BFLY PT, R37, R38, 0x2, 0x1f ;  /* 0x0c401f0026257f89 */ /* 0x000f2c00000e0000 */
[----:B------:R-:W5:Y:S01]  /*2db0*/  MUFU.TANH R86, R86 ;  /* 0x0000005600567308 */ /* 0x000f620000002400 */
[----:B--2---:R-:W-:-:S07]  /*2dc0*/  FSEL R82, R82, -INF , P2 ;  /* 0xff80000052527808 */ /* 0x004fce0001000000 */
[----:B------:R-:W2:Y:S01]  /*2dd0*/  MUFU.TANH R87, R87 ;  /* 0x0000005700577308 */ /* 0x000ea20000002400 */
[----:B-1----:R-:W-:Y:S02]  /*2de0*/  FSEL R83, R83, -INF , P3 ;  /* 0xff80000053537808 */ /* 0x002fe40001800000 */
[----:B-----5:R-:W-:Y:S02]  /*2df0*/  FSEL R86, R86, -INF , P4 ;  /* 0xff80000056567808 */ /* 0x020fe40002000000 */
[----:B----4-:R-:W-:-:S05]  /*2e00*/  FMNMX.FTZ R37, R38, R37, !PT ;  /* 0x0000002526257209 */ /* 0x010fca0007810000 */
[----:B------:R-:W1:Y:S01]  /*2e10*/  SHFL.BFLY PT, R192, R37, 0x1, 0x1f ;  /* 0x0c201f0025c07f89 */ /* 0x000e6200000e0000 */
[----:B--2---:R-:W-:Y:S02]  /*2e20*/  FSEL R87, R87, -INF , P5 ;  /* 0xff80000057577808 */ /* 0x004fe40002800000 */
[----:B-1----:R-:W-:-:S04]  /*2e30*/  FMNMX.FTZ R192, R37, R192, !PT ;  /* 0x000000c025c07209 */ /* 0x002fc80007810000 */
[C---:B------:R-:W-:Y:S01]  /*2e40*/  FSETP.NEU.FTZ.AND P6, PT, R192.reuse, -INF , PT ;  /* 0xff800000c000780b */ /* 0x040fe20003fdd000 */
[----:B------:R-:W-:-:S01]  /*2e50*/  FFMA.FTZ R40, R192, R41, -8 ;  /* 0xc1000000c0287423 */ /* 0x000fc20000010029 */
[----:B------:R-:W-:-:S04]  /*2e60*/  FMNMX.FTZ R41, R4, R5, !PT ;  /* 0x0000000504297209 */ /* 0x000fc80007810000 */
[----:B------:R-:W-:Y:S02]  /*2e70*/  FSEL R54, R40, RZ, P6 ;  /* 0x000000ff28367208 */ /* 0x000fe40003000000 */
[----:B------:R-:W-:Y:S02]  /*2e80*/  FMNMX.FTZ R40, R6, R41, !PT ;  /* 0x0000002906287209 */ /* 0x000fe40007810000 */
[----:B---3--:R-:W-:Y:S01]  /*2e90*/  LOP3.LUT P6, RZ, R89, 0x7f, RZ, 0xc0, !PT ;  /* 0x0000007f59ff7812 */ /* 0x008fe200078cc0ff */
[----:B------:R-:W-:-:S01]  /*2ea0*/  FFMA.FTZ R37, R39, UR10, -R54 ;  /* 0x0000000a27257c23 */ /* 0x000fc20008010836 */
[----:B------:R-:W-:Y:S01]  /*2eb0*/  FMNMX.FTZ R41, R7, R40, !PT ;  /* 0x0000002807297209 */ /* 0x000fe20007810000 */
[----:B------:R-:W-:-:S01]  /*2ec0*/  FFMA.FTZ R39, R43, UR10, -R54 ;  /* 0x0000000a2b277c23 */ /* 0x000fc20008010836 */
[--C-:B------:R-:W-:Y:S01]  /*2ed0*/  FFMA.FTZ R50, R50, UR10, -R54.reuse ;  /* 0x0000000a32327c23 */ /* 0x100fe20008010836 */
        /* <DEDUP_REMOVED lines=11> */
[----:B------:R1:W-:Y:S01]  /*2f90*/  MUFU.EX2 R41, R50 ;  /* 0x0000003200297308 */ /* 0x0003e20000000800 */
        /* <DEDUP_REMOVED lines=15> */
[----:B------:R-:W-:Y:S01]  /*3090*/  MUFU.EX2 R58, R52 ;  /* 0x00000034003a7308 */ /* 0x000fe20000000800 */
[----:B------:R-:W-:-:S01]  /*30a0*/  FFMA.FTZ R72, R72, UR10, -R54 ;  /* 0x0000000a48487c23 */ /* 0x000fc20008010836 */
[----:B------:R-:W-:Y:S01]  /*30b0*/  FMNMX.FTZ R45, R15, R44, !PT ;  /* 0x0000002c0f2d7209 */ /* 0x000fe20007810000 */
[----:B------:R-:W-:-:S01]  /*30c0*/  FFMA.FTZ R44, R59, UR10, -R54 ;  /* 0x0000000a3b2c7c23 */ /* 0x000fc20008010836 */
[--C-:B------:R-:W-:Y:S01]  /*30d0*/  FFMA.FTZ R73, R73, UR10, -R54.reuse ;  /* 0x0000000a49497c23 */ /* 0x100fe20008010836 */
[----:B------:R-:W-:-:S01]  /*30e0*/  FFMA.FTZ R76, R76, UR10, -R54 ;  /* 0x0000000a4c4c7c23 */ /* 0x000fc20008010836 */
[----:B-1----:R-:W-:Y:S01]  /*30f0*/  FMNMX.FTZ R50, R20, R45, !PT ;  /* 0x0000002d14327209 */ /* 0x002fe20007810000 */
[----:B------:R-:W-:-:S01]  /*3100*/  FFMA.FTZ R77, R77, UR10, -R54 ;  /* 0x0000000a4d4d7c23 */ /* 0x000fc20008010836 */
[----:B------:R-:W-:Y:S01]  /*3110*/  MUFU.EX2 R37, R37 ;  /* 0x0000002500257308 */ /* 0x000fe20000000800 */
[----:B------:R-:W-:-:S01]  /*3120*/  FFMA.FTZ R81, R81, UR10, -R54 ;  /* 0x0000000a51517c23 */ /* 0x000fc20008010836 */
[----:B------:R-:W-:Y:S01]  /*3130*/  FMNMX.FTZ R45, R21, R50, !PT ;  /* 0x00000032152d7209 */ /* 0x000fe20007810000 */
[----:B------:R-:W-:-:S01]  /*3140*/  FFMA.FTZ R84, R84, UR10, -R54 ;  /* 0x0000000a54547c23 */ /* 0x000fc20008010836 */
[----:B------:R-:W-:-:S02]  /*3150*/  @!P6 VIADD R3, R3, 0x38840 ;  /* 0x000388400303e836 */ /* 0x000fc40000000000 */
[----:B------:R-:W-:Y:S01]  /*3160*/  FMNMX.FTZ R50, R24, R45, !PT ;  /* 0x0000002d18327209 */ /* 0x000fe20007810000 */
[----:B------:R-:W-:Y:S01]  /*3170*/  IMAD.MOV.U32 R89, RZ, RZ, R151 ;  /* 0x000000ffff597224 */ /* 0x000fe200078e0097 */
[----:B------:R-:W-:Y:S01]  /*3180*/  MUFU.EX2 R38, R38 ;  /* 0x0000002600267308 */ /* 0x000fe20000000800 */
[----:B------:R-:W-:Y:S02]  /*3190*/  @!P6 PRMT R3, RZ, 0x654, R3 ;  /* 0x00000654ff03e816 */ /* 0x000fe40000000003 */
[----:B------:R-:W-:Y:S02]  /*31a0*/  FMNMX.FTZ R47, R25, R50, !PT ;  /* 0x00000032192f7209 */ /* 0x000fe40007810000 */
[----:B------:R1:W-:Y:S02]  /*31b0*/  @!P6 SYNCS.ARRIVE.TRANS64.RED.A1T0 RZ, [R3+URZ], RZ ;  /* 0x000000ff03ffe9a7 */ /* 0x0003e4000810043f */
[----:B------:R-:W-:Y:S01]  /*31c0*/  FMNMX.FTZ R50, R26, R47, !PT ;  /* 0x0000002f1a327209 */ /* 0x000fe20007810000 */
[----:B------:R-:W-:Y:S03]  /*31d0*/  MUFU.EX2 R39, R39 ;  /* 0x0000002700277308 */ /* 0x000fe60000000800 */
[----:B------:R-:W-:-:S04]  /*31e0*/  FMNMX.FTZ R47, R27, R50, !PT ;  /* 0x000000321b2f7209 */ /* 0x000fc80007810000 */
[----:B------:R-:W-:Y:S01]  /*31f0*/  FMNMX.FTZ R50, R28, R47, !PT ;  /* 0x0000002f1c327209 */ /* 0x000fe20007810000 */
[----:B------:R-:W3:Y:S03]  /*3200*/  MUFU.EX2 R42, R42 ;  /* 0x0000002a002a7308 */ /* 0x000ee60000000800 */
[----:B------:R-:W-:-:S04]  /*3210*/  FMNMX.FTZ R47, R29, R50, !PT ;  /* 0x000000321d2f7209 */ /* 0x000fc80007810000 */
[----:B------:R-:W-:Y:S01]  /*3220*/  FMNMX.FTZ R48, R30, R47, !PT ;  /* 0x0000002f1e307209 */ /* 0x000fe20007810000 */
[----:B------:R-:W-:Y:S03]  /*3230*/  MUFU.EX2 R40, R40 ;  /* 0x0000002800287308 */ /* 0x000fe60000000800 */
[----:B--2---:R-:W-:Y:S01]  /*3240*/  FMNMX.FTZ R51, R31, R48, !PT ;  /* 0x000000301f337209 */ /* 0x004fe20007810000 */
[----:B------:R-:W-:-:S03]  /*3250*/  FFMA.FTZ R48, R49, UR10, -R54 ;  /* 0x0000000a31307c23 */ /* 0x000fc60008010836 */
[----:B------:R-:W-:Y:S01]  /*3260*/  FMNMX.FTZ R50, R32, R51, !PT ;  /* 0x0000003320327209 */ /* 0x000fe20007810000 */
[----:B------:R-:W-:Y:S01]  /*3270*/  MUFU.EX2 R47, R55 ;  /* 0x00000037002f7308 */ /* 0x000fe20000000800 */
[----:B---3--:R-:W-:Y:S02]  /*3280*/  F2FP.SATFINITE.E4M3.F32.PACK_AB_MERGE_C R228, R42, R39, RZ ;  /* 0x000000272ae4723e */ /* 0x008fe400048070ff */
[----:B------:R-:W-:Y:S02]  /*3290*/  FMNMX.FTZ R49, R33, R50, !PT ;  /* 0x0000003221317209 */ /* 0x000fe40007810000 */
[----:B------:R-:W-:Y:S02]  /*32a0*/  F2FP.SATFINITE.E4M3.F32.PACK_AB_MERGE_C R228, R38, R37, R228 ;  /* 0x0000002526e4723e */ /* 0x000fe400048070e4 */
[----:B------:R-:W-:Y:S01]  /*32b0*/  FMNMX.FTZ R50, R34, R49, !PT ;  /* 0x0000003122327209 */ /* 0x000fe20007810000 */
[----:B------:R2:W-:Y:S03]  /*32c0*/  MUFU.EX2 R55, R53 ;  /* 0x0000003500377308 */ /* 0x0005e60000000800 */
[----:B------:R-:W-:-:S04]  /*32d0*/  FMNMX.FTZ R49, R35, R50, !PT ;  /* 0x0000003223317209 */ /* 0x000fc80007810000 */
[----:B------:R-:W-:Y:S01]  /*32e0*/  FMNMX.FTZ R50, R36, R49, !PT ;  /* 0x0000003124327209 */ /* 0x000fe20007810000 */
[----:B------:R-:W-:Y:S03]  /*32f0*/  MUFU.EX2 R62, R57 ;  /* 0x00000039003e7308 */ /* 0x000fe60000000800 */
[----:B------:R-:W-:-:S04]  /*3300*/  FMNMX.FTZ R49, R79, R50, !PT ;  /* 0x000000324f317209 */ /* 0x000fc80007810000 */
[----:B------:R-:W-:Y:S01]  /*3310*/  FMNMX.FTZ R50, R82, R49, !PT ;  /* 0x0000003152327209 */ /* 0x000fe20007810000 */
[----:B------:R-:W3:Y:S03]  /*3320*/  MUFU.EX2 R46, R46 ;  /* 0x0000002e002e7308 */ /* 0x000ee60000000800 */
[----:B------:R-:W-:-:S04]  /*3330*/  FMNMX.FTZ R51, R83, R50, !PT ;  /* 0x0000003253337209 */ /* 0x000fc80007810000 */
[----:B------:R-:W-:Y:S01]  /*3340*/  FMNMX.FTZ R50, R86, R51, !PT ;  /* 0x0000003356327209 */ /* 0x000fe20007810000 */
[----:B------:R-:W-:-:S01]  /*3350*/  FFMA.FTZ R51, R64, UR10, -R54 ;  /* 0x0000000a40337c23 */ /* 0x000fc20008010836 */
[----:B------:R-:W-:Y:S02]  /*3360*/  MUFU.EX2 R44, R44 ;  /* 0x0000002c002c7308 */ /* 0x000fe40000000800 */
[----:B------:R-:W-:-:S05]  /*3370*/  FMNMX.FTZ R50, R87, R50, !PT ;  /* 0x0000003257327209 */ /* 0x000fca0007810000 */
[----:B--2---:R-:W2:Y:S01]  /*3380*/  SHFL.BFLY PT, R53, R50, 0x2, 0x1f ;  /* 0x0c401f0032357f89 */ /* 0x004ea200000e0000 */
[----:B------:R4:W-:Y:S01]  /*3390*/  MUFU.EX2 R45, R66 ;  /* 0x00000042002d7308 */ /* 0x0009e20000000800 */
[----:B---3--:R-:W-:-:S04]  /*33a0*/  F2FP.SATFINITE.E4M3.F32.PACK_AB_MERGE_C R230, R46, R43, RZ ;  /* 0x0000002b2ee6723e */ /* 0x008fc800048070ff */
[----:B------:R-:W-:-:S03]  /*33b0*/  F2FP.SATFINITE.E4M3.F32.PACK_AB_MERGE_C R230, R41, R40, R230 ;  /* 0x0000002829e6723e */ /* 0x000fc600048070e6 */
[----:B------:R-:W-:Y:S01]  /*33c0*/  MUFU.EX2 R67, R67 ;  /* 0x0000004300437308 */ /* 0x000fe20000000800 */
[----:B----4-:R-:W-:-:S07]  /*33d0*/  IMAD.MOV.U32 R66, RZ, RZ, R151 ;  /* 0x000000ffff427224 */ /* 0x010fce00078e0097 */
[----:B------:R-:W-:Y:S01]  /*33e0*/  MUFU.EX2 R88, R88 ;  /* 0x0000005800587308 */ /* 0x000fe20000000800 */
[----:B--2---:R-:W-:Y:S01]  /*33f0*/  FMNMX.FTZ R53, R50, R53, !PT ;  /* 0x0000003532357209 */ /* 0x004fe20007810000 */
[--C-:B------:R-:W-:Y:S01]  /*3400*/  FFMA.FTZ R50, R80, UR10, -R54.reuse ;  /* 0x0000000a50327c23 */ /* 0x100fe20008010836 */
[----:B------:R-:W-:-:S05]  /*3410*/  FFMA.FTZ R54, R85, UR10, -R54 ;  /* 0x0000000a55367c23 */ /* 0x000fca0008010836 */
[----:B------:R-:W-:Y:S01]  /*3420*/  MUFU.EX2 R48, R48 ;  /* 0x0000003000307308 */ /* 0x000fe20000000800 */
[--C-:B------:R-:W-:Y:S01]  /*3430*/  IMAD.MOV.U32 R85, RZ, RZ, R151.reuse ;  /* 0x000000ffff557224 */ /* 0x100fe200078e0097 */
[----:B------:R-:W2:Y:S01]  /*3440*/  SHFL.BFLY PT, R52, R53, 0x1, 0x1f ;  /* 0x0c201f0035347f89 */ /* 0x000ea200000e0000 */
[----:B------:R-:W-:-:S05]  /*3450*/  IMAD.MOV.U32 R80, RZ, RZ, R151 ;  /* 0x000000ffff507224 */ /* 0x000fca00078e0097 */
[----:B------:R-:W-:Y:S08]  /*3460*/  MUFU.EX2 R49, R56 ;  /* 0x0000003800317308 */ /* 0x000ff00000000800 */
[----:B------:R-:W-:Y:S08]  /*3470*/  MUFU.EX2 R60, R60 ;  /* 0x0000003c003c7308 */ /* 0x000ff00000000800 */
[----:B------:R-:W-:Y:S01]  /*3480*/  MUFU.EX2 R61, R61 ;  /* 0x0000003d003d7308 */ /* 0x000fe20000000800 */
[----:B--2---:R-:W-:Y:S01]  /*3490*/  FMNMX.FTZ R197, R53, R52, !PT ;  /* 0x0000003435c57209 */ /* 0x004fe20007810000 */
[----:B------:R-:W-:-:S03]  /*34a0*/  IMAD.U32 R52, RZ, RZ, UR10 ;  /* 0x0000000aff347e24 */ /* 0x000fc6000f8e00ff */
[C---:B------:R-:W-:Y:S01]  /*34b0*/  FSETP.NEU.FTZ.AND P1, PT, R197.reuse, -INF , PT ;  /* 0xff800000c500780b */ /* 0x040fe20003f3d000 */
[----:B------:R-:W-:-:S02]  /*34c0*/  FFMA.FTZ R52, R197, R52, -8 ;  /* 0xc1000000c5347423 */ /* 0x000fc40000010034 */
[----:B------:R2:W-:Y:S03]  /*34d0*/  MUFU.EX2 R53, R54 ;  /* 0x0000003600357308 */ /* 0x0005e60000000800 */
[----:B------:R-:W-:Y:S02]  /*34e0*/  FSEL R52, R52, RZ, P1 ;  /* 0x000000ff34347208 */ /* 0x000fe40000800000 */
[----:B------:R-:W-:-:S03]  /*34f0*/  PLOP3.LUT P1, PT, PT, PT, UP0, 0x80, 0x0 ;  /* 0x000000000000781c */ /* 0x000fc60003f2f008 */
[----:B------:R-:W-:Y:S01]  /*3500*/  MUFU.EX2 R51, R51 ;  /* 0x0000003300337308 */ /* 0x000fe20000000800 */
[----:B------:R-:W-:-:S01]  /*3510*/  FFMA.FTZ R4, R4, UR10, -R52 ;  /* 0x0000000a04047c23 */ /* 0x000fc20008010834 */
[--C-:B------:R-:W-:Y:S01]  /*3520*/  FFMA.FTZ R5, R5, UR10, -R52.reuse ;  /* 0x0000000a05057c23 */ /* 0x100fe20008010834 */
[----:B------:R-:W-:-:S01]  /*3530*/  FFMA.FTZ R6, R6, UR10, -R52 ;  /* 0x0000000a06067c23 */ /* 0x000fc20008010834 */
[--C-:B------:R-:W-:Y:S01]  /*3540*/  FFMA.FTZ R7, R7, UR10, -R52.reuse ;  /* 0x0000000a07077c23 */ /* 0x100fe20008010834 */
[----:B------:R-:W-:-:S01]  /*3550*/  FFMA.FTZ R8, R8, UR10, -R52 ;  /* 0x0000000a08087c23 */ /* 0x000fc20008010834 */
[--C-:B------:R-:W-:Y:S01]  /*3560*/  FFMA.FTZ R9, R9, UR10, -R52.reuse ;  /* 0x0000000a09097c23 */ /* 0x100fe20008010834 */
[----:B------:R-:W-:-:S01]  /*3570*/  FFMA.FTZ R10, R10, UR10, -R52 ;  /* 0x0000000a0a0a7c23 */ /* 0x000fc20008010834 */
[----:B------:R-:W-:Y:S01]  /*3580*/  MUFU.EX2 R4, R4 ;  /* 0x0000000400047308 */ /* 0x000fe20000000800 */
[----:B--2---:R-:W-:-:S01]  /*3590*/  FADD.FTZ R54, R37, R38 ;  /* 0x0000002625367221 */ /* 0x004fc20000010000 */
[--C-:B------:R-:W-:Y:S01]  /*35a0*/  FFMA.FTZ R11, R11, UR10, -R52.reuse ;  /* 0x0000000a0b0b7c23 */ /* 0x100fe20008010834 */
[----:B------:R-:W-:-:S01]  /*35b0*/  FFMA.FTZ R12, R12, UR10, -R52 ;  /* 0x0000000a0c0c7c23 */ /* 0x000fc20008010834 */
[----:B------:R-:W-:Y:S01]  /*35c0*/  FFMA.FTZ R13, R13, UR10, -R52 ;  /* 0x0000000a0d0d7c23 */ /* 0x000fe20008010834 */
[----:B------:R-:W-:-:S01]  /*35d0*/  FADD.FTZ R59, R39, R54 ;  /* 0x00000036273b7221 */ /* 0x000fc20000010000 */
[--C-:B------:R-:W-:Y:S01]  /*35e0*/  FFMA.FTZ R14, R14, UR10, -R52.reuse ;  /* 0x0000000a0e0e7c23 */ /* 0x100fe20008010834 */
[----:B------:R-:W-:-:S01]  /*35f0*/  FFMA.FTZ R15, R15, UR10, -R52 ;  /* 0x0000000a0f0f7c23 */ /* 0x000fc20008010834 */
[----:B------:R-:W2:Y:S01]  /*3600*/  MUFU.EX2 R5, R5 ;  /* 0x0000000500057308 */ /* 0x000ea20000000800 */
[----:B------:R-:W-:-:S01]  /*3610*/  FADD.FTZ R59, R42, R59 ;  /* 0x0000003b2a3b7221 */ /* 0x000fc20000010000 */
[--C-:B------:R-:W-:Y:S01]  /*3620*/  FFMA.FTZ R20, R20, UR10, -R52.reuse ;  /* 0x0000000a14147c23 */ /* 0x100fe20008010834 */
[----:B------:R-:W-:-:S01]  /*3630*/  FFMA.FTZ R21, R21, UR10, -R52 ;  /* 0x0000000a15157c23 */ /* 0x000fc20008010834 */
[--C-:B------:R-:W-:Y:S01]  /*3640*/  FFMA.FTZ R24, R24, UR10, -R52.reuse ;  /* 0x0000000a18187c23 */ /* 0x100fe20008010834 */
[----:B------:R-:W-:-:S01]  /*3650*/  FFMA.FTZ R25, R25, UR10, -R52 ;  /* 0x0000000a19197c23 */ /* 0x000fc20008010834 */
[--C-:B------:R-:W-:Y:S01]  /*3660*/  FFMA.FTZ R26, R26, UR10, -R52.reuse ;  /* 0x0000000a1a1a7c23 */ /* 0x100fe20008010834 */
[----:B------:R-:W-:-:S01]  /*3670*/  FFMA.FTZ R27, R27, UR10, -R52 ;  /* 0x0000000a1b1b7c23 */ /* 0x000fc20008010834 */
[----:B------:R-:W3:Y:S01]  /*3680*/  MUFU.EX2 R6, R6 ;  /* 0x0000000600067308 */ /* 0x000ee20000000800 */
[----:B------:R-:W-:-:S01]  /*3690*/  FFMA.FTZ R28, R28, UR10, -R52 ;  /* 0x0000000a1c1c7c23 */ /* 0x000fc20008010834 */
[--C-:B------:R-:W-:Y:S01]  /*36a0*/  FFMA.FTZ R29, R29, UR10, -R52.reuse ;  /* 0x0000000a1d1d7c23 */ /* 0x100fe20008010834 */
[----:B------:R-:W-:-:S01]  /*36b0*/  FFMA.FTZ R30, R30, UR10, -R52 ;  /* 0x0000000a1e1e7c23 */ /* 0x000fc20008010834 */
[--C-:B------:R-:W-:Y:S01]  /*36c0*/  FFMA.FTZ R31, R31, UR10, -R52.reuse ;  /* 0x0000000a1f1f7c23 */ /* 0x100fe20008010834 */
[----:B------:R-:W-:-:S01]  /*36d0*/  FFMA.FTZ R32, R32, UR10, -R52 ;  /* 0x0000000a20207c23 */ /* 0x000fc20008010834 */
[--C-:B------:R-:W-:Y:S01]  /*36e0*/  FFMA.FTZ R33, R33, UR10, -R52.reuse ;  /* 0x0000000a21217c23 */ /* 0x100fe20008010834 */
[----:B------:R-:W-:-:S01]  /*36f0*/  FFMA.FTZ R34, R34, UR10, -R52 ;  /* 0x0000000a22227c23 */ /* 0x000fc20008010834 */
[----:B------:R-:W4:Y:S01]  /*3700*/  MUFU.EX2 R7, R7 ;  /* 0x0000000700077308 */ /* 0x000f220000000800 */
[----:B--2---:R-:W-:-:S01]  /*3710*/  FADD.FTZ R57, R4, R5 ;  /* 0x0000000504397221 */ /* 0x004fc20000010000 */
[--C-:B------:R-:W-:Y:S01]  /*3720*/  FFMA.FTZ R35, R35, UR10, -R52.reuse ;  /* 0x0000000a23237c23 */ /* 0x100fe20008010834 */
[----:B------:R-:W-:-:S01]  /*3730*/  FFMA.FTZ R36, R36, UR10, -R52 ;  /* 0x0000000a24247c23 */ /* 0x000fc20008010834 */
[--C-:B------:R-:W-:Y:S01]  /*3740*/  FFMA.FTZ R79, R79, UR10, -R52.reuse ;  /* 0x0000000a4f4f7c23 */ /* 0x100fe20008010834 */
[----:B------:R-:W-:-:S01]  /*3750*/  FFMA.FTZ R82, R82, UR10, -R52 ;  /* 0x0000000a52527c23 */ /* 0x000fc20008010834 */
[--C-:B------:R-:W-:Y:S01]  /*3760*/  FFMA.FTZ R83, R83, UR10, -R52.reuse ;  /* 0x0000000a53537c23 */ /* 0x100fe20008010834 */
[----:B------:R-:W-:-:S01]  /*3770*/  FFMA.FTZ R86, R86, UR10, -R52 ;  /* 0x0000000a56567c23 */ /* 0x000fc20008010834 */
[----:B------:R-:W2:Y:S01]  /*3780*/  MUFU.EX2 R8, R8 ;  /* 0x0000000800087308 */ /* 0x000ea20000000800 */
[----:B---3--:R-:W-:-:S01]  /*3790*/  FADD.FTZ R54, R6, R57 ;  /* 0x0000003906367221 */ /* 0x008fc20000010000 */
[----:B------:R-:W-:Y:S01]  /*37a0*/  FFMA.FTZ R52, R87, UR10, -R52 ;  /* 0x0000000a57347c23 */ /* 0x000fe20008010834 */
[----:B------:R-:W-:-:S02]  /*37b0*/  IMAD.MOV.U32 R87, RZ, RZ, R151 ;  /* 0x000000ffff577224 */ /* 0x000fc400078e0097 */
[--C-:B------:R-:W-:Y:S02]  /*37c0*/  IMAD.MOV.U32 R38, RZ, RZ, R151.reuse ;  /* 0x000000ffff267224 */ /* 0x100fe400078e0097 */
[----:B------:R-:W-:Y:S01]  /*37d0*/  IMAD.MOV.U32 R37, RZ, RZ, R151 ;  /* 0x000000ffff257224 */ /* 0x000fe200078e0097 */
[----:B------:R-:W1:Y:S01]  /*37e0*/  MUFU.EX2 R9, R9 ;  /* 0x0000000900097308 */ /* 0x000e620000000800 */
[----:B----4-:R-:W-:-:S01]  /*37f0*/  FADD.FTZ R57, R7, R54 ;  /* 0x0000003607397221 */ /* 0x010fc20000010000 */
[----:B------:R-:W-:Y:S01]  /*3800*/  FADD.FTZ R54, R40, R59 ;  /* 0x0000003b28367221 */ /* 0x000fe20000010000 */
[----:B------:R-:W-:Y:S01]  /*3810*/  F2FP.SATFINITE.E4M3.F32.PACK_AB_MERGE_C R39, R7, R6, RZ ;  /* 0x000000060727723e */ /* 0x000fe200048070ff */
[----:B------:R-:W-:Y:S02]  /*3820*/  IMAD.MOV.U32 R59, RZ, RZ, R151 ;  /* 0x000000ffff3b7224 */ /* 0x000fe400078e0097 */
[----:B------:R-:W-:-:S01]  /*3830*/  FADD.FTZ R54, R41, R54 ;  /* 0x0000003629367221 */ /* 0x000fc20000010000 */
[----:B------:R-:W-:Y:S01]  /*3840*/  F2FP.SATFINITE.E4M3.F32.PACK_AB_MERGE_C R229, R5, R4, R39 ;  /* 0x0000000405e5723e */ /* 0x000fe20004807027 */
[----:B------:R-:W3:Y:S01]  /*3850*/  MUFU.EX2 R10, R10 ;  /* 0x0000000a000a7308 */ /* 0x000ee20000000800 */
[----:B--2---:R-:W-:-:S01]  /*3860*/  FADD.FTZ R64, R8, R57 ;  /* 0x0000003908407221 */ /* 0x004fc20000010000 */
[----:B------:R-:W-:Y:S01]  /*3870*/  FADD.FTZ R57, R43, R54 ;  /* 0x000000362b397221 */ /* 0x000fe20000010000 */
[----:B------:R-:W-:-:S02]  /*3880*/  IMAD.MOV.U32 R43, RZ, RZ, R151 ;  /* 0x000000ffff2b7224 */ /* 0x000fc400078e0097 */
[----:B------:R-:W-:Y:S02]  /*3890*/  IMAD.MOV.U32 R41, RZ, RZ, R151 ;  /* 0x000000ffff297224 */ /* 0x000fe400078e0097 */
[----:B------:R-:W-:-:S01]  /*38a0*/  FADD.FTZ R57, R46, R57 ;  /* 0x000000392e397221 */ /* 0x000fc20000010000 */
[----:B------:R-:W-:Y:S01]  /*38b0*/  IMAD.MOV.U32 R40, RZ, RZ, R151 ;  /* 0x000000ffff287224 */ /* 0x000fe200078e0097 */
[----:B------:R-:W2:Y:S01]  /*38c0*/  MUFU.EX2 R11, R11 ;  /* 0x0000000b000b7308 */ /* 0x000ea20000000800 */
[----:B-1----:R-:W-:-:S01]  /*38d0*/  FADD.FTZ R3, R9, R64 ;  /* 0x0000004009037221 */ /* 0x002fc20000010000 */
[----:B------:R-:W-:-:S06]  /*38e0*/  IMAD.MOV.U32 R39, RZ, RZ, R151 ;  /* 0x000000ffff277224 */ /* 0x000fcc00078e0097 */
[----:B------:R-:W1:Y:S01]  /*38f0*/  MUFU.EX2 R12, R12 ;  /* 0x0000000c000c7308 */ /* 0x000e620000000800 */
[----:B---3--:R-:W-:-:S07]  /*3900*/  FADD.FTZ R54, R10, R3 ;  /* 0x000000030a367221 */ /* 0x008fce0000010000 */
[----:B------:R-:W3:Y:S01]  /*3910*/  MUFU.EX2 R13, R13 ;  /* 0x0000000d000d7308 */ /* 0x000ee20000000800 */
[----:B--2---:R-:W-:-:S01]  /*3920*/  FADD.FTZ R3, R11, R54 ;  /* 0x000000360b037221 */ /* 0x004fc20000010000 */
[----:B------:R-:W-:Y:S01]  /*3930*/  FADD.FTZ R54, R44, R57 ;  /* 0x000000392c367221 */ /* 0x000fe20000010000 */
[----:B------:R-:W-:-:S03]  /*3940*/  F2FP.SATFINITE.E4M3.F32.PACK_AB_MERGE_C R11, R11, R10, RZ ;  /* 0x0000000a0b0b723e */ /* 0x000fc600048070ff */
[----:B------:R-:W-:Y:S01]  /*3950*/  FADD.FTZ R54, R45, R54 ;  /* 0x000000362d367221 */ /* 0x000fe20000010000 */
[----:B------:R-:W-:Y:S01]  /*3960*/  F2FP.SATFINITE.E4M3.F32.PACK_AB_MERGE_C R231, R9, R8, R11 ;  /* 0x0000000809e7723e */ /* 0x000fe2000480700b */
[----:B------:R-:W2:Y:S01]  /*3970*/  MUFU.EX2 R14, R14 ;  /* 0x0000000e000e7308 */ /* 0x000ea20000000800 */
[----:B-1----:R-:W-:-:S01]  /*3980*/  FADD.FTZ R64, R12, R3 ;  /* 0x000000030c407221 */ /* 0x002fc20000010000 */
[----:B------:R-:W-:Y:S01]  /*3990*/  FADD.FTZ R57, R67, R54 ;  /* 0x0000003643397221 */ /* 0x000fe20000010000 */
[----:B------:R-:W-:-:S04]  /*39a0*/  F2FP.SATFINITE.E4M3.F32.PACK_AB_MERGE_C R67, R88, R67, RZ ;  /* 0x000000435843723e */ /* 0x000fc800048070ff */
[----:B------:R-:W-:Y:S01]  /*39b0*/  F2FP.SATFINITE.E4M3.F32.PACK_AB_MERGE_C R216, R45, R44, R67 ;  /* 0x0000002c2dd8723e */ /* 0x000fe20004807043 */
[----:B------:R-:W1:Y:S01]  /*39c0*/  MUFU.EX2 R15, R15 ;  /* 0x0000000f000f7308 */ /* 0x000e620000000800 */
[----:B---3--:R-:W-:-:S01]  /*39d0*/  FADD.FTZ R3, R13, R64 ;  /* 0x000000400d037221 */ /* 0x008fc20000010000 */
[----:B------:R-:W-:Y:S01]  /*39e0*/  FADD.FTZ R64, R88, R57 ;  /* 0x0000003958407221 */ /* 0x000fe20000010000 */
[--C-:B------:R-:W-:Y:S02]  /*39f0*/  IMAD.MOV.U32 R88, RZ, RZ, R151.reuse ;  /* 0x000000ffff587224 */ /* 0x100fe400078e0097 */
[----:B------:R-:W-:Y:S02]  /*3a00*/  IMAD.MOV.U32 R67, RZ, RZ, R151 ;  /* 0x000000ffff437224 */ /* 0x000fe400078e0097 */
[----:B------:R-:W-:-:S01]  /*3a10*/  FADD.FTZ R57, R47, R64 ;  /* 0x000000402f397221 */ /* 0x000fc20000010000 */
[----:B------:R-:W-:Y:S01]  /*3a20*/  IMAD.MOV.U32 R64, RZ, RZ, R151 ;  /* 0x000000ffff407224 */ /* 0x000fe200078e0097 */
[----:B------:R-:W3:Y:S01]  /*3a30*/  MUFU.EX2 R20, R20 ;  /* 0x0000001400147308 */ /* 0x000ee20000000800 */
[----:B--2---:R-:W-:-:S01]  /*3a40*/  FADD.FTZ R54, R14, R3 ;  /* 0x000000030e367221 */ /* 0x004fc20000010000 */
[----:B------:R-:W-:Y:S01]  /*3a50*/  FADD.FTZ R57, R48, R57 ;  /* 0x0000003930397221 */ /* 0x000fe20000010000 */
[----:B------:R-:W-:-:S02]  /*3a60*/  IMAD.MOV.U32 R45, RZ, RZ, R151 ;  /* 0x000000ffff2d7224 */ /* 0x000fc400078e0097 */
[----:B------:R-:W-:Y:S02]  /*3a70*/  IMAD.MOV.U32 R44, RZ, RZ, R151 ;  /* 0x000000ffff2c7224 */ /* 0x000fe400078e0097 */
[----:B------:R-:W-:-:S01]  /*3a80*/  FADD.FTZ R42, R58, R57 ;  /* 0x000000393a2a7221 */ /* 0x000fc20000010000 */
[----:B------:R-:W-:Y:S01]  /*3a90*/  F2FP.SATFINITE.E4M3.F32.PACK_AB_MERGE_C R58, R55, R58, RZ ;  /* 0x0000003a373a723e */ /* 0x000fe200048070ff */
[----:B------:R-:W2:Y:S01]  /*3aa0*/  MUFU.EX2 R21, R21 ;  /* 0x0000001500157308 */ /* 0x000ea20000000800 */
[----:B-1----:R-:W-:-:S01]  /*3ab0*/  FADD.FTZ R3, R15, R54 ;  /* 0x000000360f037221 */ /* 0x002fc20000010000 */
[----:B------:R-:W-:Y:S01]  /*3ac0*/  FADD.FTZ R42, R55, R42 ;  /* 0x0000002a372a7221 */ /* 0x000fe20000010000 */
[----:B------:R-:W-:Y:S01]  /*3ad0*/  F2FP.SATFINITE.E4M3.F32.PACK_AB_MERGE_C R14, R15, R14, RZ ;  /* 0x0000000e0f0e723e */ /* 0x000fe200048070ff */
[----:B------:R-:W-:Y:S01]  /*3ae0*/  IMAD.MOV.U32 R57, RZ, RZ, R151 ;  /* 0x000000ffff397224 */ /* 0x000fe200078e0097 */
[----:B------:R-:W-:Y:S01]  /*3af0*/  F2FP.SATFINITE.E4M3.F32.PACK_AB_MERGE_C R218, R48, R47, R58 ;  /* 0x0000002f30da723e */ /* 0x000fe2000480703a */
[----:B------:R-:W-:Y:S01]  /*3b00*/  FADD.FTZ R7, R49, R42 ;  /* 0x0000002a31077221 */ /* 0x000fe20000010000 */
[----:B------:R-:W-:Y:S01]  /*3b10*/  F2FP.SATFINITE.E4M3.F32.PACK_AB_MERGE_C R217, R13, R12, R14 ;  /* 0x0000000c0dd9723e */ /* 0x000fe2000480700e */
[----:B------:R-:W1:Y:S01]  /*3b20*/  MUFU.EX2 R24, R24 ;  /* 0x0000001800187308 */ /* 0x000e620000000800 */
[----:B---3--:R-:W-:-:S01]  /*3b30*/  FADD.FTZ R54, R20, R3 ;  /* 0x0000000314367221 */ /* 0x008fc20000010000 */
[----:B------:R-:W-:Y:S01]  /*3b40*/  FADD.FTZ R7, R62, R7 ;  /* 0x000000073e077221 */ /* 0x000fe20000010000 */
[----:B------:R-:W-:-:S02]  /*3b50*/  IMAD.MOV.U32 R58, RZ, RZ, R151 ;  /* 0x000000ffff3a7224 */ /* 0x000fc400078e0097 */
[--C-:B------:R-:W-:Y:S02]  /*3b60*/  IMAD.MOV.U32 R55, RZ, RZ, R151.reuse ;  /* 0x000000ffff377224 */ /* 0x100fe400078e0097 */
[----:B------:R-:W-:Y:S01]  /*3b70*/  IMAD.MOV.U32 R48, RZ, RZ, R151 ;  /* 0x000000ffff307224 */ /* 0x000fe200078e0097 */
[----:B------:R-:W3:Y:S01]  /*3b80*/  MUFU.EX2 R25, R25 ;  /* 0x0000001900197308 */ /* 0x000ee20000000800 */
[----:B--2---:R-:W-:-:S01]  /*3b90*/  FADD.FTZ R3, R21, R54 ;  /* 0x0000003615037221 */ /* 0x004fc20000010000 */
[--C-:B------:R-:W-:Y:S02]  /*3ba0*/  IMAD.MOV.U32 R54, RZ, RZ, R151.reuse ;  /* 0x000000ffff367224 */ /* 0x100fe400078e0097 */
[--C-:B------:R-:W-:Y:S02]  /*3bb0*/  IMAD.MOV.U32 R47, RZ, RZ, R151.reuse ;  /* 0x000000ffff2f7224 */ /* 0x100fe400078e0097 */
[----:B------:R-:W-:Y:S02]  /*3bc0*/  IMAD.MOV.U32 R42, RZ, RZ, R151 ;  /* 0x000000ffff2a7224 */ /* 0x000fe400078e0097 */
[----:B------:R-:W2:Y:S01]  /*3bd0*/  MUFU.EX2 R26, R26 ;  /* 0x0000001a001a7308 */ /* 0x000ea20000000800 */
[----:B-1----:R-:W-:-:S07]  /*3be0*/  FADD.FTZ R46, R24, R3 ;  /* 0x00000003182e7221 */ /* 0x002fce0000010000 */
[----:B------:R-:W1:Y:S01]  /*3bf0*/  MUFU.EX2 R27, R27 ;  /* 0x0000001b001b7308 */ /* 0x000e620000000800 */
[----:B---3--:R-:W-:-:S01]  /*3c00*/  FADD.FTZ R3, R25, R46 ;  /* 0x0000002e19037221 */ /* 0x008fc20000010000 */
[----:B------:R-:W-:Y:S01]  /*3c10*/  F2FP.SATFINITE.E4M3.F32.PACK_AB_MERGE_C R24, R25, R24, RZ ;  /* 0x000000181918723e */ /* 0x000fe200048070ff */
[--C-:B------:R-:W-:Y:S02]  /*3c20*/  IMAD.MOV.U32 R46, RZ, RZ, R151.reuse ;  /* 0x000000ffff2e7224 */ /* 0x100fe400078e0097 */
[--C-:B------:R-:W-:Y:S01]  /*3c30*/  IMAD.MOV.U32 R25, RZ, RZ, R151.reuse ;  /* 0x000000ffff197224 */ /* 0x100fe200078e0097 */
[----:B------:R-:W-:Y:S01]  /*3c40*/  F2FP.SATFINITE.E4M3.F32.PACK_AB_MERGE_C R219, R21, R20, R24 ;  /* 0x0000001415db723e */ /* 0x000fe20004807018 */
[----:B------:R-:W-:Y:S01]  /*3c50*/  IMAD.MOV.U32 R24, RZ, RZ, R151 ;  /* 0x000000ffff187224 */ /* 0x000fe200078e0097 */
[----:B------:R-:W3:Y:S01]  /*3c60*/  MUFU.EX2 R28, R28 ;  /* 0x0000001c001c7308 */ /* 0x000ee20000000800 */
[----:B--2---:R-:W-:-:S07]  /*3c70*/  FADD.FTZ R6, R26, R3 ;  /* 0x000000031a067221 */ /* 0x004fce0000010000 */
[----:B------:R-:W2:Y:S01]  /*3c80*/  MUFU.EX2 R29, R29 ;  /* 0x0000001d001d7308 */ /* 0x000ea20000000800 */
[----:B-1----:R-:W-:-:S01]  /*3c90*/  FADD.FTZ R3, R27, R6 ;  /* 0x000000061b037221 */ /* 0x002fc20000010000 */
[----:B------:R-:W-:Y:S01]  /*3ca0*/  FADD.FTZ R6, R60, R7 ;  /* 0x000000073c067221 */ /* 0x000fe20000010000 */
[----:B------:R-:W-:-:S03]  /*3cb0*/  F2FP.SATFINITE.E4M3.F32.PACK_AB_MERGE_C R60, R61, R60, RZ ;  /* 0x0000003c3d3c723e */ /* 0x000fc600048070ff */
[----:B------:R-:W-:Y:S01]  /*3cc0*/  FADD.FTZ R6, R61, R6 ;  /* 0x000000063d067221 */ /* 0x000fe20000010000 */
[----:B------:R-:W-:Y:S01]  /*3cd0*/  F2FP.SATFINITE.E4M3.F32.PACK_AB_MERGE_C R220, R62, R49, R60 ;  /* 0x000000313edc723e */ /* 0x000fe2000480703c */
[----:B------:R-:W1:Y:S01]  /*3ce0*/  MUFU.EX2 R30, R30 ;  /* 0x0000001e001e7308 */ /* 0x000e620000000800 */
[----:B---3--:R-:W-:-:S01]  /*3cf0*/  FADD.FTZ R10, R28, R3 ;  /* 0x000000031c0a7221 */ /* 0x008fc20000010000 */
[----:B------:R-:W-:Y:S01]  /*3d00*/  FADD.FTZ R3, R51, R6 ;  /* 0x0000000633037221 */ /* 0x000fe20000010000 */
[--C-:B------:R-:W-:Y:S01]  /*3d10*/  IMAD.MOV.U32 R62, RZ, RZ, R151.reuse ;  /* 0x000000ffff3e7224 */ /* 0x100fe200078e0097 */
[----:B------:R-:W-:Y:S01]  /*3d20*/  MOV R61, R151 ;  /* 0x00000097003d7202 */ /* 0x000fe20000000f00 */
[--C-:B------:R-:W-:Y:S02]  /*3d30*/  IMAD.MOV.U32 R60, RZ, RZ, R151.reuse ;  /* 0x000000ffff3c7224 */ /* 0x100fe400078e0097 */
[----:B------:R-:W-:Y:S01]  /*3d40*/  IMAD.MOV.U32 R49, RZ, RZ, R151 ;  /* 0x000000ffff317224 */ /* 0x000fe200078e0097 */
[----:B------:R3:W4:Y:S01]  /*3d50*/  MUFU.EX2 R56, R65 ;  /* 0x0000004100387308 */ /* 0x0007220000000800 */
[C---:B--2---:R-:W-:Y:S01]  /*3d60*/  F2FP.SATFINITE.E4M3.F32.PACK_AB_MERGE_C R28, R29.reuse, R28, RZ ;  /* 0x0000001c1d1c723e */ /* 0x044fe200048070ff */
[----:B------:R-:W-:-:S03]  /*3d70*/  FADD.FTZ R29, R29, R10 ;  /* 0x0000000a1d1d7221 */ /* 0x000fc60000010000 */
[----:B------:R-:W-:Y:S01]  /*3d80*/  F2FP.SATFINITE.E4M3.F32.PACK_AB_MERGE_C R221, R27, R26, R28 ;  /* 0x0000001a1bdd723e */ /* 0x000fe2000480701c */
[----:B------:R-:W-:Y:S02]  /*3d90*/  IMAD.MOV.U32 R28, RZ, RZ, R151 ;  /* 0x000000ffff1c7224 */ /* 0x000fe400078e0097 */
[----:B------:R-:W2:Y:S01]  /*3da0*/  MUFU.EX2 R31, R31 ;  /* 0x0000001f001f7308 */ /* 0x000ea20000000800 */
[----:B-1----:R-:W-:-:S01]  /*3db0*/  FADD.FTZ R6, R30, R29 ;  /* 0x0000001d1e067221 */ /* 0x002fc20000010000 */
[--C-:B---3--:R-:W-:Y:S02]  /*3dc0*/  IMAD.MOV.U32 R65, RZ, RZ, R151.reuse ;  /* 0x000000ffff417224 */ /* 0x108fe400078e0097 */
[--C-:B------:R-:W-:Y:S02]  /*3dd0*/  IMAD.MOV.U32 R29, RZ, RZ, R151.reuse ;  /* 0x000000ffff1d7224 */ /* 0x100fe400078e0097 */
[----:B------:R-:W-:Y:S02]  /*3de0*/  IMAD.MOV.U32 R27, RZ, RZ, R151 ;  /* 0x000000ffff1b7224 */ /* 0x000fe400078e0097 */
[----:B------:R-:W1:Y:S01]  /*3df0*/  MUFU.EX2 R68, R68 ;  /* 0x0000004400447308 */ /* 0x000e620000000800 */
[----:B----4-:R-:W-:-:S01]  /*3e00*/  FADD.FTZ R3, R56, R3 ;  /* 0x0000000338037221 */ /* 0x010fc20000010000 */
[----:B------:R-:W-:-:S06]  /*3e10*/  IMAD.MOV.U32 R26, RZ, RZ, R151 ;  /* 0x000000ffff1a7224 */ /* 0x000fcc00078e0097 */
[----:B------:R-:W3:Y:S01]  /*3e20*/  MUFU.EX2 R32, R32 ;  /* 0x0000002000207308 */ /* 0x000ee20000000800 */
[----:B--2---:R-:W-:-:S07]  /*3e30*/  FADD.FTZ R7, R31, R6 ;  /* 0x000000061f077221 */ /* 0x004fce0000010000 */
[----:B------:R-:W2:Y:S01]  /*3e40*/  MUFU.EX2 R69, R69 ;  /* 0x0000004500457308 */ /* 0x000ea20000000800 */
[----:B-1----:R-:W-:-:S07]  /*3e50*/  FADD.FTZ R6, R68, R3 ;  /* 0x0000000344067221 */ /* 0x002fce0000010000 */
[----:B------:R-:W1:Y:S01]  /*3e60*/  MUFU.EX2 R33, R33 ;  /* 0x0000002100217308 */ /* 0x000e620000000800 */
[----:B---3--:R-:W-:-:S07]  /*3e70*/  FADD.FTZ R10, R32, R7 ;  /* 0x00000007200a7221 */ /* 0x008fce0000010000 */
[----:B------:R-:W-:Y:S01]  /*3e80*/  MUFU.EX2 R76, R76 ;  /* 0x0000004c004c7308 */ /* 0x000fe20000000800 */
[C---:B--2---:R-:W-:Y:S01]  /*3e90*/  F2FP.SATFINITE.E4M3.F32.PACK_AB_MERGE_C R68, R69.reuse, R68, RZ ;  /* 0x000000444544723e */ /* 0x044fe200048070ff */
[----:B------:R-:W-:-:S03]  /*3ea0*/  FADD.FTZ R69, R69, R6 ;  /* 0x0000000645457221 */ /* 0x000fc60000010000 */
[----:B------:R-:W-:Y:S01]  /*3eb0*/  F2FP.SATFINITE.E4M3.F32.PACK_AB_MERGE_C R222, R56, R51, R68 ;  /* 0x0000003338de723e */ /* 0x000fe20004807044 */
[--C-:B------:R-:W-:Y:S02]  /*3ec0*/  IMAD.MOV.U32 R68, RZ, RZ, R151.reuse ;  /* 0x000000ffff447224 */ /* 0x100fe400078e0097 */
[----:B------:R-:W2:Y:S01]  /*3ed0*/  MUFU.EX2 R77, R77 ;  /* 0x0000004d004d7308 */ /* 0x000ea20000000800 */
[C---:B-1----:R-:W-:Y:S01]  /*3ee0*/  F2FP.SATFINITE.E4M3.F32.PACK_AB_MERGE_C R32, R33.reuse, R32, RZ ;  /* 0x000000202120723e */ /* 0x042fe200048070ff */
[----:B------:R-:W-:Y:S01]  /*3ef0*/  FADD.FTZ R33, R33, R10 ;  /* 0x0000000a21217221 */ /* 0x000fe20000010000 */
[--C-:B------:R-:W-:Y:S02]  /*3f00*/  IMAD.MOV.U32 R56, RZ, RZ, R151.reuse ;  /* 0x000000ffff387224 */ /* 0x100fe400078e0097 */
[----:B------:R-:W-:Y:S01]  /*3f10*/  F2FP.SATFINITE.E4M3.F32.PACK_AB_MERGE_C R223, R31, R30, R32 ;  /* 0x0000001e1fdf723e */ /* 0x000fe20004807020 */
[--C-:B------:R-:W-:Y:S01]  /*3f20*/  IMAD.MOV.U32 R51, RZ, RZ, R151.reuse ;  /* 0x000000ffff337224 */ /* 0x100fe200078e0097 */
[----:B------:R-:W-:Y:S01]  /*3f30*/  MOV R30, R151 ;  /* 0x00000097001e7202 */ /* 0x000fe20000000f00 */
[----:B------:R-:W1:Y:S01]  /*3f40*/  MUFU.EX2 R72, R72 ;  /* 0x0000004800487308 */ /* 0x000e620000000800 */
[----:B------:R-:W-:-:S02]  /*3f50*/  IMAD.MOV.U32 R32, RZ, RZ, R151 ;  /* 0x000000ffff207224 */ /* 0x000fc400078e0097 */
[----:B------:R-:W-:-:S05]  /*3f60*/  IMAD.MOV.U32 R31, RZ, RZ, R151 ;  /* 0x000000ffff1f7224 */ /* 0x000fca00078e0097 */
[----:B------:R-:W3:Y:S01]  /*3f70*/  MUFU.EX2 R34, R34 ;  /* 0x0000002200227308 */ /* 0x000ee20000000800 */
[----:B--2---:R-:W-:-:S07]  /*3f80*/  F2FP.SATFINITE.E4M3.F32.PACK_AB_MERGE_C R3, R77, R76, RZ ;  /* 0x0000004c4d03723e */ /* 0x004fce00048070ff */
[----:B------:R-:W2:Y:S01]  /*3f90*/  MUFU.EX2 R73, R73 ;  /* 0x0000004900497308 */ /* 0x000ea20000000800 */
[----:B-1----:R-:W-:-:S01]  /*3fa0*/  FADD.FTZ R6, R72, R69 ;  /* 0x0000004548067221 */ /* 0x002fc20000010000 */
[----:B------:R-:W-:-:S06]  /*3fb0*/  IMAD.MOV.U32 R69, RZ, RZ, R151 ;  /* 0x000000ffff457224 */ /* 0x000fcc00078e0097 */
[----:B------:R-:W1:Y:S01]  /*3fc0*/  MUFU.EX2 R35, R35 ;  /* 0x0000002300237308 */ /* 0x000e620000000800 */
[----:B---3--:R-:W-:-:S01]  /*3fd0*/  FADD.FTZ R10, R34, R33 ;  /* 0x00000021220a7221 */ /* 0x008fc20000010000 */
[----:B------:R-:W-:-:S06]  /*3fe0*/  IMAD.MOV.U32 R33, RZ, RZ, R151 ;  /* 0x000000ffff217224 */ /* 0x000fcc00078e0097 */
[----:B------:R-:W3:Y:S01]  /*3ff0*/  MUFU.EX2 R36, R36 ;  /* 0x0000002400247308 */ /* 0x000ee20000000800 */
[C---:B--2---:R-:W-:Y:S01]  /*4000*/  F2FP.SATFINITE.E4M3.F32.PACK_AB_MERGE_C R224, R73.reuse, R72, R3 ;  /* 0x0000004849e0723e */ /* 0x044fe20004807003 */
[----:B------:R-:W-:Y:S01]  /*4010*/  FADD.FTZ R73, R73, R6 ;  /* 0x0000000649497221 */ /* 0x000fe20000010000 */
[----:B------:R-:W-:-:S03]  /*4020*/  IMAD.MOV.U32 R72, RZ, RZ, R151 ;  /* 0x000000ffff487224 */ /* 0x000fc600078e0097 */
[----:B------:R-:W-:Y:S01]  /*4030*/  FADD.FTZ R76, R76, R73 ;  /* 0x000000494c4c7221 */ /* 0x000fe20000010000 */
[----:B------:R-:W-:Y:S01]  /*4040*/  IMAD.MOV.U32 R73, RZ, RZ, R151 ;  /* 0x000000ffff497224 */ /* 0x000fe200078e0097 */
[----:B------:R-:W2:Y:S01]  /*4050*/  MUFU.EX2 R79, R79 ;  /* 0x0000004f004f7308 */ /* 0x000ea20000000800 */
[----:B-1----:R-:W-:-:S01]  /*4060*/  FADD.FTZ R5, R35, R10 ;  /* 0x0000000a23057221 */ /* 0x002fc20000010000 */
[----:B------:R-:W-:Y:S01]  /*4070*/  FADD.FTZ R77, R77, R76 ;  /* 0x0000004c4d4d7221 */ /* 0x000fe20000010000 */
[----:B------:R-:W-:-:S05]  /*4080*/  IMAD.MOV.U32 R76, RZ, RZ, R151 ;  /* 0x000000ffff4c7224 */ /* 0x000fca00078e0097 */
[----:B------:R-:W1:Y:S01]  /*4090*/  MUFU.EX2 R84, R84 ;  /* 0x0000005400547308 */ /* 0x000e620000000800 */
[----:B---3--:R-:W-:-:S07]  /*40a0*/  FADD.FTZ R4, R36, R5 ;  /* 0x0000000524047221 */ /* 0x008fce0000010000 */
[----:B------:R-:W3:Y:S01]  /*40b0*/  MUFU.EX2 R50, R50 ;  /* 0x0000003200327308 */ /* 0x000ee20000000800 */
[C---:B--2---:R-:W-:Y:S01]  /*40c0*/  F2FP.SATFINITE.E4M3.F32.PACK_AB_MERGE_C R36, R79.reuse, R36, RZ ;  /* 0x000000244f24723e */ /* 0x044fe200048070ff */
[----:B------:R-:W-:-:S03]  /*40d0*/  FADD.FTZ R79, R79, R4 ;  /* 0x000000044f4f7221 */ /* 0x000fc60000010000 */
[----:B------:R-:W-:Y:S01]  /*40e0*/  F2FP.SATFINITE.E4M3.F32.PACK_AB_MERGE_C R225, R35, R34, R36 ;  /* 0x0000002223e1723e */ /* 0x000fe20004807024 */
[--C-:B------:R-:W-:Y:S02]  /*40f0*/  IMAD.MOV.U32 R36, RZ, RZ, R151.reuse ;  /* 0x000000ffff247224 */ /* 0x100fe400078e0097 */
[----:B------:R-:W2:Y:S01]  /*4100*/  MUFU.EX2 R82, R82 ;  /* 0x0000005200527308 */ /* 0x000ea20000000800 */
[----:B-1----:R-:W-:Y:S01]  /*4110*/  F2FP.SATFINITE.E4M3.F32.PACK_AB_MERGE_C R5, R53, R84, RZ ;  /* 0x000000543505723e */ /* 0x002fe200048070ff */
[--C-:B------:R-:W-:Y:S02]  /*4120*/  IMAD.MOV.U32 R35, RZ, RZ, R151.reuse ;  /* 0x000000ffff237224 */ /* 0x100fe400078e0097 */
[----:B------:R-:W-:-:S04]  /*4130*/  IMAD.MOV.U32 R34, RZ, RZ, R151 ;  /* 0x000000ffff227224 */ /* 0x000fc800078e0097 */
[----:B------:R-:W1:Y:S01]  /*4140*/  MUFU.EX2 R81, R81 ;  /* 0x0000005100517308 */ /* 0x000e620000000800 */
[----:B---3--:R-:W-:-:S01]  /*4150*/  FADD.FTZ R4, R50, R77 ;  /* 0x0000004d32047221 */ /* 0x008fc20000010000 */
[----:B------:R-:W-:-:S06]  /*4160*/  IMAD.MOV.U32 R77, RZ, RZ, R151 ;  /* 0x000000ffff4d7224 */ /* 0x000fcc00078e0097 */
[----:B------:R-:W3:Y:S01]  /*4170*/  MUFU.EX2 R83, R83 ;  /* 0x0000005300537308 */ /* 0x000ee20000000800 */
[----:B--2---:R-:W-:-:S01]  /*4180*/  FADD.FTZ R6, R82, R79 ;  /* 0x0000004f52067221 */ /* 0x004fc20000010000 */
[----:B------:R-:W-:-:S06]  /*4190*/  IMAD.MOV.U32 R79, RZ, RZ, R151 ;  /* 0x000000ffff4f7224 */ /* 0x000fcc00078e0097 */
[----:B------:R-:W2:Y:S01]  /*41a0*/  MUFU.EX2 R86, R86 ;  /* 0x0000005600567308 */ /* 0x000ea20000000800 */
[C---:B-1----:R-:W-:Y:S01]  /*41b0*/  F2FP.SATFINITE.E4M3.F32.PACK_AB_MERGE_C R226, R81.reuse, R50, R5 ;  /* 0x0000003251e2723e */ /* 0x042fe20004807005 */
[----:B------:R-:W-:Y:S01]  /*41c0*/  FADD.FTZ R81, R81, R4 ;  /* 0x0000000451517221 */ /* 0x000fe20000010000 */
[----:B------:R-:W-:-:S03]  /*41d0*/  IMAD.MOV.U32 R50, RZ, RZ, R151 ;  /* 0x000000ffff327224 */ /* 0x000fc600078e0097 */
[----:B------:R-:W-:Y:S01]  /*41e0*/  FADD.FTZ R84, R84, R81 ;  /* 0x0000005154547221 */ /* 0x000fe20000010000 */
[----:B------:R-:W-:Y:S01]  /*41f0*/  IMAD.MOV.U32 R81, RZ, RZ, R151 ;  /* 0x000000ffff517224 */ /* 0x000fe200078e0097 */
[----:B------:R1:W4:Y:S01]  /*4200*/  MUFU.EX2 R3, R52 ;  /* 0x0000003400037308 */ /* 0x0003220000000800 */
[----:B---3--:R-:W-:-:S04]  /*4210*/  FADD.FTZ R5, R83, R6 ;  /* 0x0000000653057221 */ /* 0x008fc80000010000 */
[----:B--2---:R-:W-:Y:S01]  /*4220*/  FADD.FTZ R4, R86, R5 ;  /* 0x0000000556047221 */ /* 0x004fe20000010000 */
[----:B------:R-:W-:-:S01]  /*4230*/  FADD.FTZ R5, R53, R84 ;  /* 0x0000005435057221 */ /* 0x000fc20000010000 */
[--C-:B------:R-:W-:Y:S02]  /*4240*/  IMAD.MOV.U32 R84, RZ, RZ, R151.reuse ;  /* 0x000000ffff547224 */ /* 0x100fe400078e0097 */
[--C-:B------:R-:W-:Y:S02]  /*4250*/  IMAD.MOV.U32 R53, RZ, RZ, R151.reuse ;  /* 0x000000ffff357224 */ /* 0x100fe400078e0097 */
[--C-:B-1----:R-:W-:Y:S01]  /*4260*/  IMAD.MOV.U32 R52, RZ, RZ, R151.reuse ;  /* 0x000000ffff347224 */ /* 0x102fe200078e0097 */
[C---:B----4-:R-:W-:Y:S01]  /*4270*/  F2FP.SATFINITE.E4M3.F32.PACK_AB_MERGE_C R6, R3.reuse, R86, RZ ;  /* 0x000000560306723e */ /* 0x050fe200048070ff */
[----:B------:R-:W-:Y:S01]  /*4280*/  FADD.FTZ R4, R3, R4 ;  /* 0x0000000403047221 */ /* 0x000fe20000010000 */
[--C-:B------:R-:W-:Y:S02]  /*4290*/  IMAD.MOV.U32 R86, RZ, RZ, R151.reuse ;  /* 0x000000ffff567224 */ /* 0x100fe400078e0097 */
[----:B------:R-:W-:Y:S01]  /*42a0*/  F2FP.SATFINITE.E4M3.F32.PACK_AB_MERGE_C R227, R83, R82, R6 ;  /* 0x0000005253e3723e */ /* 0x000fe20004807006 */
[----:B------:R-:W-:-:S02]  /*42b0*/  IMAD.MOV.U32 R83, RZ, RZ, R151 ;  /* 0x000000ffff537224 */ /* 0x000fc400078e0097 */
[----:B------:R-:W-:Y:S01]  /*42c0*/  IMAD.MOV.U32 R82, RZ, RZ, R151 ;  /* 0x000000ffff527224 */ /* 0x000fe200078e0097 */
[----:B------:R-:W-:Y:S06]  /*42d0*/  @!P1 BRA `(.L_x_15) ;  /* 0x0000002c00d89947 */ /* 0x000fec0003800000 */
[----:B------:R-:W-:Y:S01]  /*42e0*/  IMAD.MOV.U32 R6, RZ, RZ, R197 ;  /* 0x000000ffff067224 */ /* 0x000fe200078e00c5 */
[----:B------:R-:W-:Y:S01]  /*42f0*/  CS2R R150, SRZ ;  /* 0x0000000000967805 */ /* 0x000fe2000001ff00 */
[----:B------:R-:W-:Y:S01]  /*4300*/  IMAD.MOV.U32 R3, RZ, RZ, R192 ;  /* 0x000000ffff037224 */ /* 0x000fe200078e00c0 */
[----:B------:R-:W-:Y:S02]  /*4310*/  CS2R R148, SRZ ;  /* 0x0000000000947805 */ /* 0x000fe4000001ff00 */
[----:B------:R-:W-:Y:S02]  /*4320*/  CS2R R146, SRZ ;  /* 0x0000000000927805 */ /* 0x000fe4000001ff00 */
[----:B------:R-:W-:Y:S02]  /*4330*/  CS2R R144, SRZ ;  /* 0x0000000000907805 */ /* 0x000fe4000001ff00 */
[----:B------:R-:W-:Y:S02]  /*4340*/  CS2R R142, SRZ ;  /* 0x00000000008e7805 */ /* 0x000fe4000001ff00 */
[----:B------:R-:W-:-:S02]  /*4350*/  CS2R R140, SRZ ;  /* 0x00000000008c7805 */ /* 0x000fc4000001ff00 */
[----:B------:R-:W-:Y:S02]  /*4360*/  CS2R R138, SRZ ;  /* 0x00000000008a7805 */ /* 0x000fe4000001ff00 */
        /* <DEDUP_REMOVED lines=56> */
[----:B------:R-:W-:Y:S01]  /*46f0*/  CS2R R24, SRZ ;  /* 0x0000000000187805 */ /* 0x000fe2000001ff00 */
[----:B------:R-:W-:Y:S01]  /*4700*/  UMOV UR56, UR49 ;  /* 0x0000003100387c82 */ /* 0x000fe20008000000 */
[----:B------:R-:W-:Y:S01]  /*4710*/  UIADD3 UR54, UR54, -0x2, URZ ;  /* 0xfffffffe36367890 */ /* 0x000fe2000fffe03f */
[----:B------:R-:W-:Y:S01]  /*4720*/  UMOV UR57, UR36 ;  /* 0x0000002400397c82 */ /* 0x000fe20008000000 */
[----:B------:R-:W-:-:S10]  /*4730*/  ULDC UR49, c[0x0][0x988] ;  /* 0x0002620000317ab9 */ /* 0x000fd40000000800 */
.L_x_25:
[----:B------:R-:W-:Y:S01]  /*4740*/  ISETP.NE.AND P2, PT, RZ, UR40, PT ;  /* 0x00000028ff007c0c */ /* 0x000fe2000bf45270 */
[----:B------:R-:W-:-:S04]  /*4750*/  UISETP.NE.AND UP0, UPT, UR56, 0x1, UPT ;  /* 0x000000013800788c */ /* 0x000fc8000bf05270 */
[----:B------:R-:W-:-:S04]  /*4760*/  USEL UR36, URZ, 0x1, UP0 ;  /* 0x000000013f247887 */ /* 0x000fc80008000000 */
[----:B------:R-:W-:-:S04]  /*4770*/  ULOP3.LUT UR36, UR57, UR36, URZ, 0x3c, !UPT ;  /* 0x0000002439247292 */ /* 0x000fc8000f8e3c3f */
[----:B------:R-:W-:Y:S08]  /*4780*/  @P2 BRA `(.L_x_16) ;  /* 0x0000000000382947 */ /* 0x000ff00003800000 */
[----:B------:R-:W-:Y:S05]  /*4790*/  @!P0 BRA `(.L_x_17) ;  /* 0x0000000000048947 */ /* 0x000fea0003800000 */
[----:B------:R-:W-:Y:S01]  /*47a0*/  BPT.TRAP 0x1 ;  /* 0x000000040000795c */ /* 0x000fe20000300000 */
.L_x_17:
[----:B------:R-:W-:Y:S01]  /*47b0*/  UIADD3 UR6, UR56, 0x1, URZ ;  /* 0x0000000138067890 */ /* 0x000fe2000fffe03f */
[----:B------:R-:W-:-:S03]  /*47c0*/  IMAD.U32 R7, RZ, RZ, UR36 ;  /* 0x00000024ff077e24 */ /* 0x000fc6000f8e00ff */
[----:B------:R-:W-:Y:S02]  /*47d0*/  UISETP.NE.AND UP0, UPT, UR6, 0x2, UPT ;  /* 0x000000020600788c */ /* 0x000fe4000bf05270 */
[----:B------:R-:W-:Y:S02]  /*47e0*/  SHF.L.U32 R7, R7, 0x1f, RZ ;  /* 0x0000001f07077819 */ /* 0x000fe400000006ff */
[----:B------:R-:W-:-:S04]  /*47f0*/  USEL UR6, UR6, URZ, UP0 ;  /* 0x0000003f06067287 */ /* 0x000fc80008000000 */
[----:B------:R-:W-:-:S09]  /*4800*/  ULEA UR6, UR6, UR38, 0x3 ;  /* 0x0000002606067291 */ /* 0x000fd2000f8e183f */
[----:B------:R1:W2:Y:S01]  /*4810*/  SYNCS.PHASECHK.TRANS64.TRYWAIT P1, [UR6+0x38830], R7 ;  /* 0x03883007ff0075a7 */ /* 0x0002a20008020146 */
[----:B------:R-:W-:Y:S05]  /*4820*/  @!P0 BRA `(.L_x_18) ;  /* 0x0000000000048947 */ /* 0x000fea0003800000 */
[----:B------:R-:W-:Y:S01]  /*4830*/  BPT.TRAP 0x1 ;  /* 0x000000040000795c */ /* 0x000fe20000300000 */
.L_x_18:
[----:B--2---:R-:W-:Y:S05]  /*4840*/  @P1 BRA `(.L_x_16) ;  /* 0x0000000000081947 */ /* 0x004fea0003800000 */
[----:B------:R-:W2:Y:S02]  /*4850*/  SYNCS.PHASECHK.TRANS64.TRYWAIT P1, [UR6+0x38830], R7 ;  /* 0x03883007ff0075a7 */ /* 0x000ea40008020146 */
[----:B--2---:R-:W-:Y:S05]  /*4860*/  @!P1 BRA `(.L_x_19) ;  /* 0x0000008c00849947 */ /* 0x004fea0003800000 */
.L_x_16:
[----:B-12---:R-:W-:Y:S01]  /*4870*/  VIADD R7, R18, 0x8 ;  /* 0x0000000812077836 */ /* 0x006fe20000000000 */
[----:B------:R-:W-:Y:S01]  /*4880*/  UIADD3 UR55, UR56, 0x1, URZ ;  /* 0x0000000138377890 */ /* 0x000fe2000fffe03f */
[----:B------:R-:W-:Y:S01]  /*4890*/  UMOV UR35, 0x40000040 ;  /* 0x4000004000237882 */ /* 0x000fe20000000000 */
[----:B------:R-:W-:Y:S02]  /*48a0*/  UMOV UR7, 0x40000040 ;  /* 0x4000004000077882 */ /* 0x000fe40000000000 */
[----:B------:R1:W-:Y:S01]  /*48b0*/  BAR.SYNC.DEFER_BLOCKING R7, 0x100 ;  /* 0x000400070000751d */ /* 0x0003e20000010000 */
[----:B------:R-:W-:-:S04]  /*48c0*/  UISETP.NE.AND UP0, UPT, UR55, 0x2, UPT ;  /* 0x000000023700788c */ /* 0x000fc8000bf05270 */
[----:B------:R-:W-:Y:S01]  /*48d0*/  USEL UR55, UR55, URZ, UP0 ;  /* 0x0000003f37377287 */ /* 0x000fe20008000000 */
[----:B------:R-:W-:Y:S01]  /*48e0*/  UMOV UR11, 0x40000040 ;  /* 0x40000040000b7882 */ /* 0x000fe20000000000 */
[----:B------:R-:W-:Y:S02]  /*48f0*/  UMOV UR15, 0x40000040 ;  /* 0x40000040000f7882 */ /* 0x000fe40000000000 */
[----:B------:R-:W-:Y:S01]  /*4900*/  ULEA UR34, UR55, UR45, 0xb ;  /* 0x0000002d37227291 */ /* 0x000fe2000f8e583f */
[----:B------:R-:W-:Y:S01]  /*4910*/  UMOV UR19, 0x40000040 ;  /* 0x4000004000137882 */ /* 0x000fe20000000000 */
[----:B------:R-:W-:Y:S02]  /*4920*/  UMOV UR23, 0x40000040 ;  /* 0x4000004000177882 */ /* 0x000fe40000000000 */
[----:B------:R-:W-:Y:S02]  /*4930*/  UIADD3 UR6, UR34, 0x2, URZ ;  /* 0x0000000222067890 */ /* 0x000fe4000fffe03f */
[----:B------:R-:W-:-:S02]  /*4940*/  UIADD3 UR10, UR34, 0x4, URZ ;  /* 0x00000004220a7890 */ /* 0x000fc4000fffe03f */
[----:B------:R-:W-:Y:S02]  /*4950*/  UIADD3 UR14, UR34, 0x6, URZ ;  /* 0x00000006220e7890 */ /* 0x000fe4000fffe03f */
[----:B------:R-:W-:Y:S02]  /*4960*/  UIADD3 UR18, UR34, 0x400, URZ ;  /* 0x0000040022127890 */ /* 0x000fe4000fffe03f */
[----:B------:R-:W-:Y:S02]  /*4970*/  UIADD3 UR22, UR34, 0x402, URZ ;  /* 0x0000040222167890 */ /* 0x000fe4000fffe03f */
[----:B------:R-:W-:Y:S01]  /*4980*/  UIADD3 UR26, UR34, 0x404, URZ ;  /* 0x00000404221a7890 */ /* 0x000fe2000fffe03f */
[----:B------:R-:W-:Y:S01]  /*4990*/  WARPGROUP.ARRIVE ;  /* 0x00000000000079c5 */ /* 0x000fe20000000000 */
[----:B------:R-:W-:Y:S01]  /*49a0*/  UMOV UR27, 0x40000040 ;  /* 0x40000040001b7882 */ /* 0x000fe20000000000 */
[----:B------:R-:W-:Y:S01]  /*49b0*/  UIADD3 UR30, UR34, 0x406, URZ ;  /* 0x00000406221e7890 */ /* 0x000fe2000fffe03f */
[----:B------:R-:W-:-:S03]  /*49c0*/  UMOV UR31, 0x40000040 ;  /* 0x40000040001f7882 */ /* 0x000fc60000000000 */
[----:B------:R-:W-:Y:S03]  /*49d0*/  QGMMA.64x128x32.F32.E4M3.E4M3 R152, gdesc[UR32], RZ, !UPT, gsb0 ;  /* 0x01e00000209879f3 */ /* 0x000fe6000c0008ff */
        /* <DEDUP_REMOVED lines=22> */
[----:B-1----:R-:W-:Y:S05]  /*4b40*/  @P2 BRA `(.L_x_20) ;  /* 0x00000000002c2947 */ /* 0x002fea0003800000 */
[----:B------:R-:W-:Y:S05]  /*4b50*/  @!P0 BRA `(.L_x_21) ;  /* 0x0000000000048947 */ /* 0x000fea0003800000 */
[----:B------:R-:W-:Y:S01]  /*4b60*/  BPT.TRAP 0x1 ;  /* 0x000000040000795c */ /* 0x000fe20000300000 */
.L_x_21:
[----:B------:R-:W-:Y:S01]  /*4b70*/  ULEA UR6, UR56, UR38, 0x3 ;  /* 0x0000002638067291 */ /* 0x000fe2000f8e183f */
[----:B------:R-:W-:-:S05]  /*4b80*/  IMAD.U32 R7, RZ, RZ, UR57 ;  /* 0x00000039ff077e24 */ /* 0x000fca000f8e00ff */
[----:B------:R-:W-:-:S04]  /*4b90*/  SHF.L.U32 R7, R7, 0x1f, RZ ;  /* 0x0000001f07077819 */ /* 0x000fc800000006ff */
[----:B------:R1:W2:Y:S01]  /*4ba0*/  SYNCS.PHASECHK.TRANS64.TRYWAIT P1, [UR6+0x38850], R7 ;  /* 0x03885007ff0075a7 */ /* 0x0002a20008020146 */
[----:B------:R-:W-:Y:S05]  /*4bb0*/  @!P0 BRA `(.L_x_22) ;  /* 0x0000000000048947 */ /* 0x000fea0003800000 */
[----:B------:R-:W-:Y:S01]  /*4bc0*/  BPT.TRAP 0x1 ;  /* 0x000000040000795c */ /* 0x000fe20000300000 */
.L_x_22:
[----:B--2---:R-:W-:Y:S05]  /*4bd0*/  @P1 BRA `(.L_x_20) ;  /* 0x0000000000081947 */ /* 0x004fea0003800000 */
[----:B------:R-:W2:Y:S02]  /*4be0*/  SYNCS.PHASECHK.TRANS64.TRYWAIT P1, [UR6+0x38850], R7 ;  /* 0x03885007ff0075a7 */ /* 0x000ea40008020146 */
[----:B--2---:R-:W-:Y:S05]  /*4bf0*/  @!P1 BRA `(.L_x_23) ;  /* 0x0000008800b89947 */ /* 0x004fea0003800000 */
.L_x_20:
[----:B------:R-:W-:Y:S01]  /*4c00*/  UIADD3 UR6, UR38, 0x400, URZ ;  /* 0x0000040026067890 */ /* 0x000fe2000fffe03f */
[----:B------:R-:W-:Y:S01]  /*4c10*/  WARPGROUP.ARRIVE ;  /* 0x00000000000079c5 */ /* 0x000fe20000000000 */
[----:B------:R-:W-:Y:S01]  /*4c20*/  UMOV UR7, 0x40000040 ;  /* 0x4000004000077882 */ /* 0x000fe20000000000 */
[C---:B--2---:R-:W-:Y:S01]  /*4c30*/  FMUL.FTZ R8, R0.reuse, R152 ;  /* 0x0000009800087220 */ /* 0x044fe20000410000 */
[----:B------:R-:W-:Y:S01]  /*4c40*/  USHF.R.U32.HI UR6, URZ, 0x4, UR6 ;  /* 0x000000043f067899 */ /* 0x000fe20008011606 */
[C---:B------:R-:W-:Y:S01]  /*4c50*/  FMUL.FTZ R9, R0.reuse, R154 ;  /* 0x0000009a00097220 */ /* 0x040fe20000410000 */
[C---:B-1----:R-:W-:Y:S01]  /*4c60*/  FMUL.FTZ R7, R0.reuse, R153 ;  /* 0x0000009900077220 */ /* 0x042fe20000410000 */
[C---:B------:R-:W-:Y:S01]  /*4c70*/  FMUL.FTZ R10, R0.reuse, R155 ;  /* 0x0000009b000a7220 */ /* 0x040fe20000410000 */
[----:B------:R-:W-:Y:S01]  /*4c80*/  ULOP3.LUT UR6, UR6, 0x3fff, URZ, 0xc0, !UPT ;  /* 0x00003fff06067892 */ /* 0x000fe2000f8ec03f */
[----:B------:R-:W1:Y:S01]  /*4c90*/  MUFU.TANH R8, R8 ;  /* 0x0000000800087308 */ /* 0x000e620000002400 */
[C---:B------:R-:W-:Y:S01]  /*4ca0*/  FMUL.FTZ R11, R0.reuse, R156 ;  /* 0x0000009c000b7220 */ /* 0x040fe20000410000 */
[C---:B------:R-:W-:Y:S01]  /*4cb0*/  FMUL.FTZ R13, R0.reuse, R158 ;  /* 0x0000009e000d7220 */ /* 0x040fe20000410000 */
[----:B------:R-:W-:Y:S01]  /*4cc0*/  ULOP3.LUT UR6, UR6, 0x10000, URZ, 0xfc, !UPT ;  /* 0x0001000006067892 */ /* 0x000fe2000f8efc3f */
[C---:B------:R-:W-:Y:S01]  /*4cd0*/  FMUL.FTZ R12, R0.reuse, R157 ;  /* 0x0000009d000c7220 */ /* 0x040fe20000410000 */
[C---:B------:R-:W-:Y:S01]  /*4ce0*/  FMUL.FTZ R14, R0.reuse, R159 ;  /* 0x0000009f000e7220 */ /* 0x040fe20000410000 */
[C---:B------:R-:W-:Y:S01]  /*4cf0*/  FMUL.FTZ R15, R0.reuse, R160 ;  /* 0x000000a0000f7220 */ /* 0x040fe20000410000 */
[----:B------:R-:W-:Y:S01]  /*4d00*/  ULEA UR11, UR56, UR6, 0xb ;  /* 0x00000006380b7291 */ /* 0x000fe2000f8e583f */
[----:B------:R-:W2:Y:S01]  /*4d10*/  MUFU.TANH R9, R9 ;  /* 0x0000000900097308 */ /* 0x000ea20000002400 */
[C---:B------:R-:W-:Y:S01]  /*4d20*/  FMUL.FTZ R21, R0.reuse, R162 ;  /* 0x000000a200157220 */ /* 0x040fe20000410000 */
[C---:B------:R-:W-:Y:S01]  /*4d30*/  FMUL.FTZ R20, R0.reuse, R161 ;  /* 0x000000a100147220 */ /* 0x040fe20000410000 */
[C---:B------:R-:W-:Y:S01]  /*4d40*/  FMUL.FTZ R159, R0.reuse, R170 ;  /* 0x000000aa009f7220 */ /* 0x040fe20000410000 */
[C---:B------:R-:W-:Y:S01]  /*4d50*/  FMUL.FTZ R170, R0.reuse, R181 ;  /* 0x000000b500aa7220 */ /* 0x040fe20000410000 */
[C---:B------:R-:W-:Y:S01]  /*4d60*/  FMUL.FTZ R181, R0.reuse, R192 ;  /* 0x000000c000b57220 */ /* 0x040fe20000410000 */
[----:B------:R-:W-:Y:S01]  /*4d70*/  UMOV UR6, UR11 ;  /* 0x0000000b00067c82 */ /* 0x000fe20008000000 */
[C---:B------:R-:W-:Y:S01]  /*4d80*/  FMUL.FTZ R152, R0.reuse, R163 ;  /* 0x000000a300987220 */ /* 0x040fe20000410000 */
[----:B------:R-:W-:Y:S01]  /*4d90*/  QGMMA.64x256x32.F32.E4M3.E4M3 R24, R228, gdesc[UR4], R24, gsb0 ;  /* 0x03e00004e4187df3 */ /* 0x000fe20008000818 */
[----:B------:R-:W-:Y:S01]  /*4da0*/  UIADD3 UR6, UR11, 0x2, URZ ;  /* 0x000000020b067890 */ /* 0x000fe2000fffe03f */
[----:B------:R-:W3:Y:S01]  /*4db0*/  MUFU.TANH R7, R7 ;  /* 0x0000000700077308 */ /* 0x000ee20000002400 */
[----:B------:R-:W-:Y:S01]  /*4dc0*/  UMOV UR7, 0x40000040 ;  /* 0x4000004000077882 */ /* 0x000fe20000000000 */
[----:B------:R-:W-:Y:S01]  /*4dd0*/  FMUL.FTZ R160, R0, R171 ;  /* 0x000000ab00a07220 */ /* 0x000fe20000410000 */
[----:B-1----:R-:W-:Y:S01]  /*4de0*/  FMNMX.FTZ R192, R8, R3, !PT ;  /* 0x0000000308c07209 */ /* 0x002fe20007810000 */
[C---:B------:R-:W-:Y:S01]  /*4df0*/  FMUL.FTZ R153, R0.reuse, R164 ;  /* 0x000000a400997220 */ /* 0x040fe20000410000 */
[C---:B------:R-:W-:Y:S01]  /*4e00*/  FMUL.FTZ R171, R0.reuse, R182 ;  /* 0x000000b600ab7220 */ /* 0x040fe20000410000 */
[C---:B------:R-:W-:Y:S01]  /*4e10*/  FMUL.FTZ R182, R0.reuse, R193 ;  /* 0x000000c100b67220 */ /* 0x040fe20000410000 */
[----:B--2---:R-:W-:Y:S01]  /*4e20*/  FMNMX.FTZ R193, R9, R6, !PT ;  /* 0x0000000609c17209 */ /* 0x004fe20007810000 */
[----:B------:R-:W1:Y:S01]  /*4e30*/  MUFU.TANH R10, R10 ;  /* 0x0000000a000a7308 */ /* 0x000e620000002400 */
[C---:B------:R-:W-:Y:S01]  /*4e40*/  FMUL.FTZ R155, R0.reuse, R166 ;  /* 0x000000a6009b7220 */ /* 0x040fe20000410000 */
[C---:B------:R-:W-:Y:S01]  /*4e50*/  FMUL.FTZ R161, R0.reuse, R172 ;  /* 0x000000ac00a17220 */ /* 0x040fe20000410000 */
[C---:B------:R-:W-:Y:S01]  /*4e60*/  FMUL.FTZ R154, R0.reuse, R165 ;  /* 0x000000a5009a7220 */ /* 0x040fe20000410000 */
[C---:B------:R-:W-:Y:S01]  /*4e70*/  FMUL.FTZ R162, R0.reuse, R173 ;  /* 0x000000ad00a27220 */ /* 0x040fe20000410000 */
[C---:B------:R-:W-:Y:S01]  /*4e80*/  FMUL.FTZ R172, R0.reuse, R183 ;  /* 0x000000b700ac7220 */ /* 0x040fe20000410000 */
[C---:B------:R-:W-:Y:S01]  /*4e90*/  FMUL.FTZ R173, R0.reuse, R184 ;  /* 0x000000b800ad7220 */ /* 0x040fe20000410000 */
[C---:B------:R-:W-:Y:S01]  /*4ea0*/  FMUL.FTZ R183, R0.reuse, R194 ;  /* 0x000000c200b77220 */ /* 0x040fe20000410000 */
[----:B------:R-:W2:Y:S01]  /*4eb0*/  MUFU.TANH R11, R11 ;  /* 0x0000000b000b7308 */ /* 0x000ea20000002400 */
[----:B---3--:R-:W-:Y:S01]  /*4ec0*/  FMNMX.FTZ R192, R7, R192, !PT ;  /* 0x000000c007c07209 */ /* 0x008fe20007810000 */
[C---:B------:R-:W-:Y:S01]  /*4ed0*/  FMUL.FTZ R184, R0.reuse, R195 ;  /* 0x000000c300b87220 */ /* 0x040fe20000410000 */
[C---:B------:R-:W-:Y:S01]  /*4ee0*/  FMUL.FTZ R156, R0.reuse, R167 ;  /* 0x000000a7009c7220 */ /* 0x040fe20000410000 */
[C---:B------:R-:W-:Y:S01]  /*4ef0*/  FMUL.FTZ R164, R0.reuse, R175 ;  /* 0x000000af00a47220 */ /* 0x040fe20000410000 */
[C---:B------:R-:W-:Y:S01]  /*4f00*/  FMUL.FTZ R157, R0.reuse, R168 ;  /* 0x000000a8009d7220 */ /* 0x040fe20000410000 */
[C---:B------:R-:W-:Y:S01]  /*4f10*/  FMUL.FTZ R175, R0.reuse, R186 ;  /* 0x000000ba00af7220 */ /* 0x040fe20000410000 */
[----:B------:R-:W-:Y:S01]  /*4f20*/  FMUL.FTZ R186, R0, R197 ;  /* 0x000000c500ba7220 */ /* 0x000fe20000410000 */
[----:B------:R-:W3:Y:S01]  /*4f30*/  MUFU.TANH R13, R13 ;  /* 0x0000000d000d7308 */ /* 0x000ee20000002400 */
[----:B-1----:R-:W-:Y:S01]  /*4f40*/  FMNMX.FTZ R194, R10, R193, !PT ;  /* 0x000000c10ac27209 */ /* 0x002fe20007810000 */
[C---:B------:R-:W-:Y:S01]  /*4f50*/  FMUL.FTZ R163, R0.reuse, R174 ;  /* 0x000000ae00a37220 */ /* 0x040fe20000410000 */
[C---:B------:R-:W-:Y:S01]  /*4f60*/  FMUL.FTZ R158, R0.reuse, R169 ;  /* 0x000000a9009e7220 */ /* 0x040fe20000410000 */
[C---:B------:R-:W-:Y:S01]  /*4f70*/  FMUL.FTZ R174, R0.reuse, R185 ;  /* 0x000000b900ae7220 */ /* 0x040fe20000410000 */
[C---:B------:R-:W-:Y:S01]  /*4f80*/  FMUL.FTZ R185, R0.reuse, R196 ;  /* 0x000000c400b97220 */ /* 0x040fe20000410000 */
[C---:B------:R-:W-:Y:S01]  /*4f90*/  FMUL.FTZ R166, R0.reuse, R177 ;  /* 0x000000b100a67220 */ /* 0x040fe20000410000 */
[C---:B------:R-:W-:Y:S01]  /*4fa0*/  FMUL.FTZ R165, R0.reuse, R176 ;  /* 0x000000b000a57220 */ /* 0x040fe20000410000 */
[----:B------:R-:W1:Y:S01]  /*4fb0*/  MUFU.TANH R12, R12 ;  /* 0x0000000c000c7308 */ /* 0x000e620000002400 */
[----:B--2---:R-:W-:Y:S01]  /*4fc0*/  FMNMX.FTZ R195, R11, R192, !PT ;  /* 0x000000c00bc37209 */ /* 0x004fe20007810000 */
        /* <DEDUP_REMOVED lines=18> */
[----:B------:R-:W-:Y:S01]  /*50f0*/  FMUL.FTZ R194, R0, R204 ;  /* 0x000000cc00c27220 */ /* 0x000fe20000410000 */
[----:B------:R-:W-:Y:S01]  /*5100*/  UMOV UR10, UR49 ;  /* 0x00000031000a7c82 */ /* 0x000fe20008000000 */
[----:B------:R-:W1:Y:S02]  /*5110*/  S2R R233, SR_TID.X ;  /* 0x0000000000e97919 */ /* 0x000e640000002100 */
[----:B------:R-:W4:Y:S01]  /*5120*/  MUFU.TANH R21, R21 ;  /* 0x0000001500157308 */ /* 0x000f220000002400 */
[----:B--2---:R-:W-:-:S07]  /*5130*/  FMNMX.FTZ R196, R14, R197, !PT ;  /* 0x000000c50ec47209 */ /* 0x004fce0007810000 */
[----:B------:R-:W2:Y:S01]  /*5140*/  MUFU.TANH R20, R20 ;  /* 0x0000001400147308 */ /* 0x000ea20000002400 */
[----:B---3--:R-:W-:-:S07]  /*5150*/  FMNMX.FTZ R195, R15, R192, !PT ;  /* 0x000000c00fc37209 */ /* 0x008fce0007810000 */
[----:B------:R-:W3:Y:S01]  /*5160*/  MUFU.TANH R152, R152 ;  /* 0x0000009800987308 */ /* 0x000ee20000002400 */
[----:B----4-:R-:W-:-:S07]  /*5170*/  FMNMX.FTZ R197, R21, R196, !PT ;  /* 0x000000c415c57209 */ /* 0x010fce0007810000 */
[----:B------:R-:W4:Y:S01]  /*5180*/  MUFU.TANH R153, R153 ;  /* 0x0000009900997308 */ /* 0x000f220000002400 */
[----:B--2---:R-:W-:Y:S01]  /*5190*/  FMNMX.FTZ R192, R20, R195, !PT ;  /* 0x000000c314c07209 */ /* 0x004fe20007810000 */
[----:B------:R-:W-:Y:S01]  /*51a0*/  FMUL.FTZ R195, R0, R205 ;  /* 0x000000cd00c37220 */ /* 0x000fe20000410000 */
[----:B-1----:R-:W-:-:S05]  /*51b0*/  LOP3.LUT P1, RZ, R233, 0x7f, RZ, 0xc0, !PT ;  /* 0x0000007fe9ff7812 */ /* 0x002fca000782c0ff */
[----:B------:R-:W1:Y:S01]  /*51c0*/  MUFU.TANH R155, R155 ;  /* 0x0000009b009b7308 */ /* 0x000e620000002400 */
[----:B---3--:R-:W-:-:S07]  /*51d0*/  FMNMX.FTZ R196, R152, R197, !PT ;  /* 0x000000c598c47209 */ /* 0x008fce0007810000 */
[----:B------:R-:W2:Y:S01]  /*51e0*/  MUFU.TANH R154, R154 ;  /* 0x0000009a009a7308 */ /* 0x000ea20000002400 */
[----:B----4-:R-:W-:-:S07]  /*51f0*/  FMNMX.FTZ R197, R153, R192, !PT ;  /* 0x000000c099c57209 */ /* 0x010fce0007810000 */
[----:B------:R-:W3:Y:S01]  /*5200*/  MUFU.TANH R156, R156 ;  /* 0x0000009c009c7308 */ /* 0x000ee20000002400 */
[----:B-1----:R-:W-:Y:S01]  /*5210*/  FMNMX.FTZ R199, R155, R196, !PT ;  /* 0x000000c49bc77209 */ /* 0x002fe20007810000 */
[----:B------:R-:W-:-:S06]  /*5220*/  FMUL.FTZ R196, R0, R206 ;  /* 0x000000ce00c47220 */ /* 0x000fcc0000410000 */
[----:B------:R-:W1:Y:S01]  /*5230*/  MUFU.TANH R157, R157 ;  /* 0x0000009d009d7308 */ /* 0x000e620000002400 */
[----:B--2---:R-:W-:-:S07]  /*5240*/  FMNMX.FTZ R192, R154, R197, !PT ;  /* 0x000000c59ac07209 */ /* 0x004fce0007810000 */
[----:B------:R-:W2:Y:S01]  /*5250*/  MUFU.TANH R159, R159 ;  /* 0x0000009f009f7308 */ /* 0x000ea20000002400 */
[----:B---3--:R-:W-:-:S07]  /*5260*/  FMNMX.FTZ R198, R156, R199, !PT ;  /* 0x000000c79cc67209 */ /* 0x008fce0007810000 */
[----:B------:R-:W3:Y:S01]  /*5270*/  MUFU.TANH R158, R158 ;  /* 0x0000009e009e7308 */ /* 0x000ee20000002400 */
[----:B-1----:R-:W-:-:S07]  /*5280*/  FMNMX.FTZ R197, R157, R192, !PT ;  /* 0x000000c09dc57209 */ /* 0x002fce0007810000 */
[----:B------:R-:W1:Y:S01]  /*5290*/  MUFU.TANH R160, R160 ;  /* 0x000000a000a07308 */ /* 0x000e620000002400 */
[----:B--2---:R-:W-:Y:S01]  /*52a0*/  FMNMX.FTZ R199, R159, R198, !PT ;  /* 0x000000c69fc77209 */ /* 0x004fe20007810000 */
[----:B------:R-:W-:-:S06]  /*52b0*/  FMUL.FTZ R198, R0, R207 ;  /* 0x000000cf00c67220 */ /* 0x000fcc0000410000 */
[----:B------:R-:W2:Y:S01]  /*52c0*/  MUFU.TANH R161, R161 ;  /* 0x000000a100a17308 */ /* 0x000ea20000002400 */
[----:B---3--:R-:W-:-:S07]  /*52d0*/  FMNMX.FTZ R192, R158, R197, !PT ;  /* 0x000000c59ec07209 */ /* 0x008fce0007810000 */
[----:B------:R-:W3:Y:S01]  /*52e0*/  MUFU.TANH R163, R163 ;  /* 0x000000a300a37308 */ /* 0x000ee20000002400 */
[----:B-1----:R-:W-:-:S07]  /*52f0*/  FMNMX.FTZ R200, R160, R199, !PT ;  /* 0x000000c7a0c87209 */ /* 0x002fce0007810000 */
        /* <DEDUP_REMOVED lines=30> */
[----:B---3--:R-:W-:Y:S01]  /*54e0*/  FMNMX.FTZ R203, R175, R202, !PT ;  /* 0x000000caafcb7209 */ /* 0x008fe20007810000 */
[----:B------:R-:W-:Y:S01]  /*54f0*/  FMUL.FTZ R202, R0, R211 ;  /* 0x000000d300ca7220 */ /* 0x000fe20000410000 */
[----:B------:R-:W-:Y:S01]  /*5500*/  IMAD.U32 R211, RZ, RZ, UR10 ;  /* 0x0000000affd37e24 */ /* 0x000fe2000f8e00ff */
[----:B------:R-:W-:Y:S02]  /*5510*/  WARPGROUP.DEPBAR.LE gsb0, 0x0 ;  /* 0x00008000000079c5 */ /* 0x000fe40000010000 */
[----:B------:R-:W-:Y:S02]  /*5520*/  WARPGROUP.ARRIVE ;  /* 0x00000000000079c5 */ /* 0x000fe40000000000 */
[----:B------:R-:W3:Y:S01]  /*5530*/  MUFU.TANH R177, R177 ;  /* 0x000000b100b17308 */ /* 0x000ee20000002400 */
[----:B-1----:R-:W-:-:S03]  /*5540*/  FMNMX.FTZ R192, R174, R197, !PT ;  /* 0x000000c5aec07209 */ /* 0x002fc60007810000 */
[----:B------:R-:W-:Y:S01]  /*5550*/  QGMMA.64x256x32.F32.E4M3.E4M3 R24, R216, gdesc[UR4], R24, gsb0 ;  /* 0x03e00004d8187df3 */ /* 0x000fe20008000818 */
[----:B------:R-:W-:Y:S01]  /*5560*/  UIADD3 UR6, UR11, 0x4, URZ ;  /* 0x000000040b067890 */ /* 0x000fe2000fffe03f */
[----:B------:R-:W-:Y:S02]  /*5570*/  UMOV UR7, 0x40000040 ;  /* 0x4000004000077882 */ /* 0x000fe40000000000 */
        /* <DEDUP_REMOVED lines=9> */
[----:B---3--:R-:W-:Y:S01]  /*5610*/  FMNMX.FTZ R204, R180, R203, !PT ;  /* 0x000000cbb4cc7209 */ /* 0x008fe20007810000 */
[----:B------:R-:W-:-:S06]  /*5620*/  FMUL.FTZ R203, R0, R212 ;  /* 0x000000d400cb7220 */ /* 0x000fcc0000410000 */
        /* <DEDUP_REMOVED lines=46> */
[----:B-1----:R-:W-:Y:S02]  /*5910*/  FMNMX.FTZ R207, R205, R208, !PT ;  /* 0x000000d0cdcf7209 */ /* 0x002fe40007810000 */
[----:B--2---:R-:W-:-:S05]  /*5920*/  FMNMX.FTZ R208, R204, R197, !PT ;  /* 0x000000c5ccd07209 */ /* 0x004fca0007810000 */
[----:B------:R-:W1:Y:S01]  /*5930*/  SHFL.BFLY PT, R197, R208, 0x2, 0x1f ;  /* 0x0c401f00d0c57f89 */ /* 0x000e6200000e0000 */
[----:B---3--:R-:W-:-:S05]  /*5940*/  FMNMX.FTZ R207, R206, R207, !PT ;  /* 0x000000cfcecf7209 */ /* 0x008fca0007810000 */
[----:B------:R-:W2:Y:S01]  /*5950*/  SHFL.BFLY PT, R192, R207, 0x2, 0x1f ;  /* 0x0c401f00cfc07f89 */ /* 0x000ea200000e0000 */
[----:B-1----:R-:W-:Y:S02]  /*5960*/  FMNMX.FTZ R209, R208, R197, !PT ;  /* 0x000000c5d0d17209 */ /* 0x002fe40007810000 */
[----:B--2---:R-:W-:-:S03]  /*5970*/  FMNMX.FTZ R210, R207, R192, !PT ;  /* 0x000000c0cfd27209 */ /* 0x004fc60007810000 */
[----:B------:R-:W1:Y:S04]  /*5980*/  SHFL.BFLY PT, R192, R209, 0x1, 0x1f ;  /* 0x0c201f00d1c07f89 */ /* 0x000e6800000e0000 */
[----:B------:R-:W2:Y:S01]  /*5990*/  SHFL.BFLY PT, R197, R210, 0x1, 0x1f ;  /* 0x0c201f00d2c57f89 */ /* 0x000ea200000e0000 */
[----:B------:R-:W-:Y:S02]  /*59a0*/  WARPGROUP.DEPBAR.LE gsb0, 0x0 ;  /* 0x00008000000079c5 */ /* 0x000fe40000010000 */
[----:B------:R-:W-:-:S06]  /*59b0*/  WARPGROUP.ARRIVE ;  /* 0x00000000000079c5 */ /* 0x000fcc0000000000 */
[----:B------:R-:W-:Y:S01]  /*59c0*/  QGMMA.64x256x32.F32.E4M3.E4M3 R24, R220, gdesc[UR4], R24, gsb0 ;  /* 0x03e00004dc187df3 */ /* 0x000fe20008000818 */
[----:B------:R-:W-:Y:S01]  /*59d0*/  UIADD3 UR6, UR11, 0x6, URZ ;  /* 0x000000060b067890 */ /* 0x000fe2000fffe03f */
[----:B------:R-:W-:Y:S01]  /*59e0*/  UMOV UR7, 0x40000040 ;  /* 0x4000004000077882 */ /* 0x000fe20000000000 */
[----:B-1----:R-:W-:Y:S02]  /*59f0*/  FMNMX.FTZ R192, R209, R192, !PT ;  /* 0x000000c0d1c07209 */ /* 0x002fe40007810000 */
[----:B--2---:R-:W-:-:S03]  /*5a00*/  FMNMX.FTZ R197, R210, R197, !PT ;  /* 0x000000c5d2c57209 */ /* 0x004fc60007810000 */
[C---:B------:R-:W-:Y:S01]  /*5a10*/  FFMA.FTZ R207, R192.reuse, R211, -8 ;  /* 0xc1000000c0cf7423 */ /* 0x040fe200000100d3 */
[----:B------:R-:W-:-:S01]  /*5a20*/  FADD.FTZ R3, -R192, R3 ;  /* 0x00000003c0037221 */ /* 0x000fc20000010100 */
[----:B------:R-:W-:Y:S02]  /*5a30*/  IMAD.U32 R211, RZ, RZ, UR55 ;  /* 0x00000037ffd37e24 */ /* 0x000fe4000f8e00ff */
[----:B------:R-:W-:-:S01]  /*5a40*/  FFMA.FTZ R209, R8, UR10, -R207 ;  /* 0x0000000a08d17c23 */ /* 0x000fc200080108cf */
[--C-:B------:R-:W-:Y:S01]  /*5a50*/  FFMA.FTZ R8, R7, UR10, -R207.reuse ;  /* 0x0000000a07087c23 */ /* 0x100fe200080108cf */
[----:B------:R-:W-:-:S01]  /*5a60*/  FFMA.FTZ R7, R11, UR10, -R207 ;  /* 0x0000000a0b077c23 */ /* 0x000fc200080108cf */
[--C-:B------:R-:W-:Y:S01]  /*5a70*/  FFMA.FTZ R11, R15, UR10, -R207.reuse ;  /* 0x0000000a0f0b7c23 */ /* 0x100fe200080108cf */
[----:B------:R-:W-:-:S01]  /*5a80*/  FFMA.FTZ R15, R153, UR10, -R207 ;  /* 0x0000000a990f7c23 */ /* 0x000fc200080108cf */
[--C-:B------:R-:W-:Y:S01]  /*5a90*/  FFMA.FTZ R153, R157, UR10, -R207.reuse ;  /* 0x0000000a9d997c23 */ /* 0x100fe200080108cf */
[----:B------:R-:W-:-:S01]  /*5aa0*/  FFMA.FTZ R157, R161, UR10, -R207 ;  /* 0x0000000aa19d7c23 */ /* 0x000fc200080108cf */
[--C-:B------:R-:W-:Y:S01]  /*5ab0*/  FFMA.FTZ R161, R165, UR10, -R207.reuse ;  /* 0x0000000aa5a17c23 */ /* 0x100fe200080108cf */
[----:B------:R-:W-:-:S01]  /*5ac0*/  FFMA.FTZ R165, R169, UR10, -R207 ;  /* 0x0000000aa9a57c23 */ /* 0x000fc200080108cf */
[----:B------:R-:W-:Y:S01]  /*5ad0*/  FMUL.FTZ R208, R3, UR10 ;  /* 0x0000000a03d07c20 */ /* 0x000fe20008410000 */
[----:B------:R-:W-:-:S01]  /*5ae0*/  FFMA.FTZ R169, R173, UR10, -R207 ;  /* 0x0000000aada97c23 */ /* 0x000fc200080108cf */
[--C-:B------:R-:W-:Y:S01]  /*5af0*/  FFMA.FTZ R173, R177, UR10, -R207.reuse ;  /* 0x0000000ab1ad7c23 */ /* 0x100fe200080108cf */
[----:B------:R-:W-:-:S01]  /*5b00*/  FFMA.FTZ R177, R181, UR10, -R207 ;  /* 0x0000000ab5b17c23 */ /* 0x000fc200080108cf */
[----:B------:R-:W-:Y:S01]  /*5b10*/  FADD.FTZ R3, -R197, R6 ;  /* 0x00000006c5037221 */ /* 0x000fe20000010100 */
[----:B------:R-:W-:-:S01]  /*5b20*/  FFMA.FTZ R181, R185, UR10, -R207 ;  /* 0x0000000ab9b57c23 */ /* 0x000fc200080108cf */
[----:B------:R1:W-:Y:S01]  /*5b30*/  MUFU.EX2 R6, R208 ;  /* 0x000000d000067308 */ /* 0x0003e20000000800 */
[----:B------:R-:W-:-:S01]  /*5b40*/  FFMA.FTZ R185, R189, UR10, -R207 ;  /* 0x0000000abdb97c23 */ /* 0x000fc200080108cf */
[--C-:B------:R-:W-:Y:S01]  /*5b50*/  FFMA.FTZ R189, R194, UR10, -R207.reuse ;  /* 0x0000000ac2bd7c23 */ /* 0x100fe200080108cf */
[----:B------:R-:W-:-:S01]  /*5b60*/  FFMA.FTZ R194, R195, UR10, -R207 ;  /* 0x0000000ac3c27c23 */ /* 0x000fc200080108cf */
[--C-:B------:R-:W-:Y:S01]  /*5b70*/  FFMA.FTZ R195, R199, UR10, -R207.reuse ;  /* 0x0000000ac7c37c23 */ /* 0x100fe200080108cf */
[----:B------:R-:W-:-:S01]  /*5b80*/  FFMA.FTZ R199, R203, UR10, -R207 ;  /* 0x0000000acbc77c23 */ /* 0x000fc200080108cf */
[----:B------:R-:W-:Y:S01]  /*5b90*/  FMUL.FTZ R3, R3, UR10 ;  /* 0x0000000a03037c20 */ /* 0x000fe20008410000 */
[----:B------:R-:W-:-:S01]  /*5ba0*/  FFMA.FTZ R12, R12, UR10, -R207 ;  /* 0x0000000a0c0c7c23 */ /* 0x000fc200080108cf */
[----:B------:R-:W2:Y:S01]  /*5bb0*/  MUFU.EX2 R209, R209 ;  /* 0x000000d100d17308 */ /* 0x000ea20000000800 */
[----:B-1----:R-:W-:-:S02]  /*5bc0*/  IMAD.U32 R208, RZ, RZ, UR10 ;  /* 0x0000000affd07e24 */ /* 0x002fc4000f8e00ff */
[--C-:B------:R-:W-:Y:S01]  /*5bd0*/  FFMA.FTZ R20, R20, UR10, -R207.reuse ;  /* 0x0000000a14147c23 */ /* 0x100fe200080108cf */
[----:B------:R-:W-:-:S01]  /*5be0*/  FFMA.FTZ R154, R154, UR10, -R207 ;  /* 0x0000000a9a9a7c23 */ /* 0x000fc200080108cf */
[----:B------:R-:W-:Y:S01]  /*5bf0*/  FFMA.FTZ R158, R158, UR10, -R207 ;  /* 0x0000000a9e9e7c23 */ /* 0x000fe200080108cf */
[----:B------:R-:W-:-:S01]  /*5c00*/  FFMA.FTZ R203, R197, R208, -8 ;  /* 0xc1000000c5cb7423 */ /* 0x000fc200000100d0 */
[--C-:B------:R-:W-:Y:S01]  /*5c10*/  FFMA.FTZ R162, R162, UR10, -R207.reuse ;  /* 0x0000000aa2a27c23 */ /* 0x100fe200080108cf */
[----:B------:R-:W-:-:S01]  /*5c20*/  FFMA.FTZ R166, R166, UR10, -R207 ;  /* 0x0000000aa6a67c23 */ /* 0x000fc200080108cf */
        /* <DEDUP_REMOVED lines=8> */
[----:B------:R-:W1:Y:S01]  /*5cb0*/  MUFU.EX2 R208, R208 ;  /* 0x000000d000d07308 */ /* 0x000e620000000800 */
[----:B--2---:R-:W-:-:S01]  /*5cc0*/  FFMA.FTZ R5, R6, R5, R209 ;  /* 0x0000000506057223 */ /* 0x004fc200000100d1 */
[--C-:B------:R-:W-:Y:S01]  /*5cd0*/  FFMA.FTZ R155, R156, UR10, -R203.reuse ;  /* 0x0000000a9c9b7c23 */ /* 0x100fe200080108cb */
[----:B------:R-:W-:-:S01]  /*5ce0*/  FFMA.FTZ R156, R159, UR10, -R203 ;  /* 0x0000000a9f9c7c23 */ /* 0x000fc200080108cb */
[--C-:B------:R-:W-:Y:S01]  /*5cf0*/  FFMA.FTZ R159, R160, UR10, -R203.reuse ;  /* 0x0000000aa09f7c23 */ /* 0x100fe200080108cb */
[----:B------:R-:W-:-:S01]  /*5d00*/  FFMA.FTZ R160, R163, UR10, -R203 ;  /* 0x0000000aa3a07c23 */ /* 0x000fc200080108cb */
[----:B------:R-:W-:Y:S01]  /*5d10*/  FFMA.FTZ R163, R164, UR10, -R203 ;  /* 0x0000000aa4a37c23 */ /* 0x000fe200080108cb */
[----:B------:R-:W-:-:S01]  /*5d20*/  FFMA.FTZ R170, R170, UR10, -R207 ;  /* 0x0000000aaaaa7c23 */ /* 0x000fc200080108cf */
[----:B------:R-:W2:Y:S01]  /*5d30*/  MUFU.EX2 R8, R8 ;  /* 0x0000000800087308 */ /* 0x000ea20000000800 */
[----:B------:R-:W-:-:S01]  /*5d40*/  FFMA.FTZ R174, R174, UR10, -R207 ;  /* 0x0000000aaeae7c23 */ /* 0x000fc200080108cf */
[--C-:B------:R-:W-:Y:S01]  /*5d50*/  FFMA.FTZ R178, R178, UR10, -R207.reuse ;  /* 0x0000000ab2b27c23 */ /* 0x100fe200080108cf */
[----:B------:R-:W-:-:S01]  /*5d60*/  FFMA.FTZ R182, R182, UR10, -R207 ;  /* 0x0000000ab6b67c23 */ /* 0x000fc200080108cf */
[--C-:B------:R-:W-:Y:S01]  /*5d70*/  FFMA.FTZ R186, R186, UR10, -R207.reuse ;  /* 0x0000000ababa7c23 */ /* 0x100fe200080108cf */
[----:B------:R-:W-:-:S01]  /*5d80*/  FFMA.FTZ R190, R190, UR10, -R207 ;  /* 0x0000000abebe7c23 */ /* 0x000fc200080108cf */
[--C-:B------:R-:W-:Y:S01]  /*5d90*/  FFMA.FTZ R200, R200, UR10, -R207.reuse ;  /* 0x0000000ac8c87c23 */ /* 0x100fe200080108cf */
[----:B------:R-:W-:-:S01]  /*5da0*/  FFMA.FTZ R204, R204, UR10, -R207 ;  /* 0x0000000acccc7c23 */ /* 0x000fc200080108cf */
[----:B------:R-:W3:Y:S01]  /*5db0*/  MUFU.EX2 R9, R9 ;  /* 0x0000000900097308 */ /* 0x000ee20000000800 */
[----:B-1----:R-:W-:-:S01]  /*5dc0*/  FFMA.FTZ R4, R3, R4, R208 ;  /* 0x0000000403047223 */ /* 0x002fc200000100d0 */
[--C-:B------:R-:W-:Y:S01]  /*5dd0*/  FFMA.FTZ R164, R167, UR10, -R203.reuse ;  /* 0x0000000aa7a47c23 */ /* 0x100fe200080108cb */
[----:B------:R-:W-:-:S01]  /*5de0*/  FFMA.FTZ R167, R168, UR10, -R203 ;  /* 0x0000000aa8a77c23 */ /* 0x000fc200080108cb */
[--C-:B------:R-:W-:Y:S01]  /*5df0*/  FFMA.FTZ R168, R171, UR10, -R203.reuse ;  /* 0x0000000aaba87c23 */ /* 0x100fe200080108cb */
[----:B------:R-:W-:-:S01]  /*5e00*/  FFMA.FTZ R171, R172, UR10, -R203 ;  /* 0x0000000aacab7c23 */ /* 0x000fc200080108cb */
[--C-:B------:R-:W-:Y:S01]  /*5e10*/  FFMA.FTZ R172, R175, UR10, -R203.reuse ;  /* 0x0000000aafac7c23 */ /* 0x100fe200080108cb */
[----:B------:R-:W-:-:S01]  /*5e20*/  FFMA.FTZ R175, R176, UR10, -R203 ;  /* 0x0000000ab0af7c23 */ /* 0x000fc200080108cb */
[----:B------:R-:W1:Y:S01]  /*5e30*/  MUFU.EX2 R7, R7 ;  /* 0x0000000700077308 */ /* 0x000e620000000800 */
[----:B--2---:R-:W-:-:S01]  /*5e40*/  FADD.FTZ R210, R8, R5 ;  /* 0x0000000508d27221 */ /* 0x004fc20000010000 */
[--C-:B------:R-:W-:Y:S01]  /*5e50*/  FFMA.FTZ R176, R179, UR10, -R203.reuse ;  /* 0x0000000ab3b07c23 */ /* 0x100fe200080108cb */
[----:B------:R-:W-:-:S01]  /*5e60*/  FFMA.FTZ R179, R180, UR10, -R203 ;  /* 0x0000000ab4b37c23 */ /* 0x000fc200080108cb */
[----:B------:R-:W-:-:S04]  /*5e70*/  FFMA.FTZ R180, R183, UR10, -R203 ;  /* 0x0000000ab7b47c23 */ /* 0x000fc800080108cb */
[----:B------:R-:W2:Y:S01]  /*5e80*/  MUFU.EX2 R10, R10 ;  /* 0x0000000a000a7308 */ /* 0x000ea20000000800 */
[----:B---3--:R-:W-:-:S07]  /*5e90*/  FADD.FTZ R5, R9, R4 ;  /* 0x0000000409057221 */ /* 0x008fce0000010000 */
[----:B------:R-:W3:Y:S01]  /*5ea0*/  MUFU.EX2 R12, R12 ;  /* 0x0000000c000c7308 */ /* 0x000ee20000000800 */
[----:B-1----:R-:W-:-:S07]  /*5eb0*/  FADD.FTZ R207, R7, R210 ;  /* 0x000000d207cf7221 */ /* 0x002fce0000010000 */
[----:B------:R-:W1:Y:S01]  /*5ec0*/  MUFU.EX2 R13, R13 ;  /* 0x0000000d000d7308 */ /* 0x000e620000000800 */
[----:B--2---:R-:W-:-:S07]  /*5ed0*/  FADD.FTZ R4, R10, R5 ;  /* 0x000000050a047221 */ /* 0x004fce0000010000 */
        /* <DEDUP_REMOVED lines=9> */
[----:B-1----:R-:W-:-:S01]  /*5f70*/  FADD.FTZ R210, R20, R183 ;  /* 0x000000b714d27221 */ /* 0x002fc20000010000 */
[--C-:B------:R-:W-:Y:S01]  /*5f80*/  FFMA.FTZ R183, R184, UR10, -R203.reuse ;  /* 0x0000000ab8b77c23 */ /* 0x100fe200080108cb */
[----:B------:R-:W-:-:S05]  /*5f90*/  FFMA.FTZ R184, R187, UR10, -R203 ;  /* 0x0000000abbb87c23 */ /* 0x000fca00080108cb */
        /* <DEDUP_REMOVED lines=15> */
[----:B---3--:R-:W-:-:S01]  /*6090*/  FADD.FTZ R210, R158, R187 ;  /* 0x000000bb9ed27221 */ /* 0x008fc20000010000 */
[--C-:B------:R-:W-:Y:S01]  /*60a0*/  FFMA.FTZ R187, R188, UR10, -R203.reuse ;  /* 0x0000000abcbb7c23 */ /* 0x100fe200080108cb */
[----:B------:R-:W-:-:S05]  /*60b0*/  FFMA.FTZ R188, R191, UR10, -R203 ;  /* 0x0000000abfbc7c23 */ /* 0x000fca00080108cb */
        /* <DEDUP_REMOVED lines=14> */
[----:B------:R-:W-:Y:S02]  /*61a0*/  WARPGROUP.DEPBAR.LE gsb0, 0x0 ;  /* 0x00008000000079c5 */ /* 0x000fe40000010000 */
[----:B------:R-:W-:-:S04]  /*61b0*/  WARPGROUP.ARRIVE ;  /* 0x00000000000079c5 */ /* 0x000fc80000000000 */
[----:B------:R-:W1:Y:S01]  /*61c0*/  MUFU.EX2 R165, R165 ;  /* 0x000000a500a57308 */ /* 0x000e620000000800 */
[----:B--2---:R-:W-:-:S01]  /*61d0*/  FADD.FTZ R210, R166, R191 ;  /* 0x000000bfa6d27221 */ /* 0x004fc20000010000 */
[----:B------:R-:W-:Y:S01]  /*61e0*/  FFMA.FTZ R191, R193, UR10, -R203 ;  /* 0x0000000ac1bf7c23 */ /* 0x000fe200080108cb */
[----:B------:R-:W-:Y:S01]  /*61f0*/  QGMMA.64x256x32.F32.E4M3.E4M3 R24, R224, gdesc[UR4], R24, gsb0 ;  /* 0x03e00004e0187df3 */ /* 0x000fe20008000818 */
[----:B---3--:R-:W-:-:S04]  /*6200*/  FADD.FTZ R5, R167, R4 ;  /* 0x00000004a7057221 */ /* 0x008fc80000010000 */
[----:B------:R-:W2:Y:S08]  /*6210*/  MUFU.EX2 R168, R168 ;  /* 0x000000a800a87308 */ /* 0x000eb00000000800 */
[----:B------:R-:W3:Y:S01]  /*6220*/  MUFU.EX2 R170, R170 ;  /* 0x000000aa00aa7308 */ /* 0x000ee20000000800 */
[----:B-1----:R-:W-:-:S07]  /*6230*/  FADD.FTZ R193, R165, R210 ;  /* 0x000000d2a5c17221 */ /* 0x002fce0000010000 */
[----:B------:R-:W1:Y:S01]  /*6240*/  MUFU.EX2 R171, R171 ;  /* 0x000000ab00ab7308 */ /* 0x000e620000000800 */
[----:B--2---:R-:W-:-:S07]  /*6250*/  FADD.FTZ R4, R168, R5 ;  /* 0x00000005a8047221 */ /* 0x004fce0000010000 */
[----:B------:R-:W2:Y:S01]  /*6260*/  MUFU.EX2 R169, R169 ;  /* 0x000000a900a97308 */ /* 0x000ea20000000800 */
[----:B---3--:R-:W-:-:S01]  /*6270*/  FADD.FTZ R210, R170, R193 ;  /* 0x000000c1aad27221 */ /* 0x008fc20000010000 */
[--C-:B------:R-:W-:Y:S01]  /*6280*/  FFMA.FTZ R193, R196, UR10, -R203.reuse ;  /* 0x0000000ac4c17c23 */ /* 0x100fe200080108cb */
[----:B------:R-:W-:-:S01]  /*6290*/  FFMA.FTZ R196, R198, UR10, -R203 ;  /* 0x0000000ac6c47c23 */ /* 0x000fc200080108cb */
[----:B------:R-:W-:-:S04]  /*62a0*/  FFMA.FTZ R198, R201, UR10, -R203 ;  /* 0x0000000ac9c67c23 */ /* 0x000fc800080108cb */
        /* <DEDUP_REMOVED lines=18> */
[----:B------:R-:W-:-:S06]  /*63d0*/  IADD3 R4, -R18, 0xb, RZ ;  /* 0x0000000b12047810 */ /* 0x000fcc0007ffe1ff */
[----:B------:R-:W3:Y:S01]  /*63e0*/  MUFU.EX2 R182, R182 ;  /* 0x000000b600b67308 */ /* 0x000ee20000000800 */
[----:B-1----:R-:W-:-:S07]  /*63f0*/  FADD.FTZ R201, R177, R210 ;  /* 0x000000d2b1c97221 */ /* 0x002fce0000010000 */
[----:B------:R-:W1:Y:S01]  /*6400*/  MUFU.EX2 R183, R183 ;  /* 0x000000b700b77308 */ /* 0x000e620000000800 */
[----:B--2---:R-:W-:-:S07]  /*6410*/  FADD.FTZ R210, R180, R5 ;  /* 0x00000005b4d27221 */ /* 0x004fce0000010000 */
[----:B------:R-:W2:Y:S01]  /*6420*/  MUFU.EX2 R181, R181 ;  /* 0x000000b500b57308 */ /* 0x000ea20000000800 */
[----:B---3--:R-:W-:-:S01]  /*6430*/  FADD.FTZ R212, R182, R201 ;  /* 0x000000c9b6d47221 */ /* 0x008fc20000010000 */
[----:B------:R-:W-:-:S06]  /*6440*/  FFMA.FTZ R201, R202, UR10, -R203 ;  /* 0x0000000acac97c23 */ /* 0x000fcc00080108cb */
        /* <DEDUP_REMOVED lines=8> */
[----:B------:R-:W-:-:S06]  /*64d0*/  @!P1 LEA R207, R211, UR38, 0x3 ;  /* 0x00000026d3cf9c11 */ /* 0x000fcc000f8e18ff */
[----:B------:R-:W1:Y:S01]  /*64e0*/  MUFU.EX2 R188, R188 ;  /* 0x000000bc00bc7308 */ /* 0x000e620000000800 */
[----:B--2---:R-:W-:-:S01]  /*64f0*/  FADD.FTZ R5, R187, R202 ;  /* 0x000000cabb057221 */ /* 0x004fc20000010000 */
[--C-:B------:R-:W-:Y:S01]  /*6500*/  FFMA.FTZ R202, R205, UR10, -R203.reuse ;  /* 0x0000000acdca7c23 */ /* 0x100fe200080108cb */
[----:B------:R-:W-:-:S05]  /*6510*/  FFMA.FTZ R203, R206, UR10, -R203 ;  /* 0x0000000acecb7c23 */ /* 0x000fca00080108cb */
        /* <DEDUP_REMOVED lines=8> */
[----:B------:R-:W-:Y:S01]  /*65a0*/  MUFU.EX2 R194, R194 ;  /* 0x000000c200c27308 */ /* 0x000fe20000000800 */
[----:B-1----:R-:W-:-:S07]  /*65b0*/  FADD.FTZ R5, R189, R212 ;  /* 0x000000d4bd057221 */ /* 0x002fce0000010000 */
[----:B------:R-:W1:Y:S01]  /*65c0*/  MUFU.EX2 R196, R196 ;  /* 0x000000c400c47308 */ /* 0x000e620000000800 */
[----:B--2---:R-:W-:-:S07]  /*65d0*/  FADD.FTZ R205, R193, R210 ;  /* 0x000000d2c1cd7221 */ /* 0x004fce0000010000 */
[----:B------:R-:W2:Y:S08]  /*65e0*/  MUFU.EX2 R195, R195 ;  /* 0x000000c300c37308 */ /* 0x000eb00000000800 */
[----:B------:R-:W3:Y:S01]  /*65f0*/  MUFU.EX2 R198, R198 ;  /* 0x000000c600c67308 */ /* 0x000ee20000000800 */
[----:B-1----:R-:W-:-:S07]  /*6600*/  FADD.FTZ R205, R196, R205 ;  /* 0x000000cdc4cd7221 */ /* 0x002fce0000010000 */
[----:B------:R-:W1:Y:S08]  /*6610*/  MUFU.EX2 R200, R200 ;  /* 0x000000c800c87308 */ /* 0x000e700000000800 */
[----:B------:R-:W4:Y:S08]  /*6620*/  MUFU.EX2 R201, R201 ;  /* 0x000000c900c97308 */ /* 0x000f300000000800 */
[----:B------:R-:W5:Y:S08]  /*6630*/  MUFU.EX2 R199, R199 ;  /* 0x000000c700c77308 */ /* 0x000f700000000800 */
[----:B------:R-:W5:Y:S08]  /*6640*/  MUFU.EX2 R202, R202 ;  /* 0x000000ca00ca7308 */ /* 0x000f700000000800 */
[----:B------:R-:W5:Y:S01]  /*6650*/  MUFU.EX2 R204, R204 ;  /* 0x000000cc00cc7308 */ /* 0x000f620000000800 */
[----:B------:R-:W-:-:S02]  /*6660*/  WARPGROUP.DEPBAR.LE gsb0, 0x0 ;  /* 0x00008000000079c5 */ /* 0x000fc40000010000 */
[----:B------:R2:W-:Y:S06]  /*6670*/  BAR.ARV R4, 0x100 ;  /* 0x000400040000751d */ /* 0x0005ec0000002000 */
[----:B------:R-:W5:Y:S01]  /*6680*/  MUFU.EX2 R203, R203 ;  /* 0x000000cb00cb7308 */ /* 0x000f620000000800 */
[----:B--2---:R-:W-:-:S05]  /*6690*/  @!P1 VIADD R4, R207, 0x38840 ;  /* 0x00038840cf049836 */ /* 0x004fca0000000000 */
[----:B------:R-:W-:-:S04]  /*66a0*/  @!P1 PRMT R4, RZ, 0x654, R4 ;  /* 0x00000654ff049816 */ /* 0x000fc80000000004 */
[----:B------:R2:W-:Y:S02]  /*66b0*/  @!P1 SYNCS.ARRIVE.TRANS64.RED.A1T0 RZ, [R4+URZ], RZ ;  /* 0x000000ff04ff99a7 */ /* 0x0005e4000810043f */
[----:B--2---:R-:W-:-:S04]  /*66c0*/  FADD.FTZ R4, R194, R5 ;  /* 0x00000005c2047221 */ /* 0x004fc80000010000 */
[----:B------:R-:W-:Y:S01]  /*66d0*/  FADD.FTZ R5, R195, R4 ;  /* 0x00000004c3057221 */ /* 0x000fe20000010000 */
[----:B---3--:R-:W-:-:S03]  /*66e0*/  FADD.FTZ R4, R198, R205 ;  /* 0x000000cdc6047221 */ /* 0x008fc60000010000 */
[----:B-1----:R-:W-:Y:S01]  /*66f0*/  FADD.FTZ R206, R200, R5 ;  /* 0x00000005c8ce7221 */ /* 0x002fe20000010000 */
[----:B----4-:R-:W-:-:S03]  /*6700*/  FADD.FTZ R5, R201, R4 ;  /* 0x00000004c9057221 */ /* 0x010fc60000010000 */
[----:B-----5:R-:W-:Y:S01]  /*6710*/  FADD.FTZ R205, R199, R206 ;  /* 0x000000cec7cd7221 */ /* 0x020fe20000010000 */
[----:B------:R-:W-:-:S03]  /*6720*/  FADD.FTZ R4, R202, R5 ;  /* 0x00000005ca047221 */ /* 0x000fc60000010000 */
[----:B------:R-:W-:Y:S01]  /*6730*/  FADD.FTZ R5, R204, R205 ;  /* 0x000000cdcc057221 */ /* 0x000fe20000010000 */
[----:B------:R-:W-:-:S01]  /*6740*/  FADD.FTZ R4, R203, R4 ;  /* 0x00000004cb047221 */ /* 0x000fc20000010000 */
[----:B------:R-:W-:Y:S06]  /*6750*/  @!P0 BRA `(.L_x_24) ;  /* 0x0000000000048947 */ /* 0x000fec0003800000 */
[----:B------:R-:W-:Y:S01]  /*6760*/  BPT.TRAP 0x1 ;  /* 0x000000040000795c */ /* 0x000fe20000300000 */
.L_x_24:
[----:B------:R-:W-:Y:S01]  /*6770*/  ULEA UR6, UR56, UR38, 0x3 ;  /* 0x0000002638067291 */ /* 0x000fe2000f8e183f */
[----:B------:R-:W-:Y:S01]  /*6780*/  ISETP.LT.AND P1, PT, RZ, UR54, PT ;  /* 0x00000036ff007c0c */ /* 0x000fe2000bf21270 */
[----:B------:R-:W-:Y:S01]  /*6790*/  UIADD3 UR7, UR54, -0x1, URZ ;  /* 0xffffffff36077890 */ /* 0x000fe2000fffe03f */
[----:B------:R-:W-:Y:S01]  /*67a0*/  F2FP.SATFINITE.E4M3.F32.PACK_AB_MERGE_C R7, R12, R7, RZ ;  /* 0x000000070c07723e */ /* 0x000fe200048070ff */
[----:B------:R-:W-:Y:S01]  /*67b0*/  UIADD3 UR6, UR6, 0x38860, URZ ;  /* 0x0003886006067890 */ /* 0x000fe2000fffe03f */
[----:B------:R-:W-:Y:S01]  /*67c0*/  F2FP.SATFINITE.E4M3.F32.PACK_AB_MERGE_C R10, R13, R10, RZ ;  /* 0x0000000a0d0a723e */ /* 0x000fe200048070ff */
[----:B------:R-:W-:Y:S01]  /*67d0*/  UMOV UR57, UR36 ;  /* 0x0000002400397c82 */ /* 0x000fe20008000000 */
[----:B------:R-:W-:Y:S01]  /*67e0*/  F2FP.SATFINITE.E4M3.F32.PACK_AB_MERGE_C R15, R154, R15, RZ ;  /* 0x0000000f9a0f723e */ /* 0x000fe200048070ff */
[----:B------:R-:W-:Y:S01]  /*67f0*/  UPRMT UR6, UR37, 0x654, UR6 ;  /* 0x0000065425067896 */ /* 0x000fe20008000006 */
[----:B------:R-:W-:Y:S01]  /*6800*/  F2FP.SATFINITE.E4M3.F32.PACK_AB_MERGE_C R152, R155, R152, RZ ;  /* 0x000000989b98723e */ /* 0x000fe200048070ff */
[----:B------:R-:W-:Y:S01]  /*6810*/  UMOV UR54, UR7 ;  /* 0x0000000700367c82 */ /* 0x000fe20008000000 */
[----:B------:R-:W-:Y:S01]  /*6820*/  F2FP.SATFINITE.E4M3.F32.PACK_AB_MERGE_C R157, R162, R157, RZ ;  /* 0x0000009da29d723e */ /* 0x000fe200048070ff */
[----:B------:R-:W-:Y:S01]  /*6830*/  UMOV UR56, UR55 ;  /* 0x0000003700387c82 */ /* 0x000fe20008000000 */
[----:B------:R-:W-:Y:S01]  /*6840*/  F2FP.SATFINITE.E4M3.F32.PACK_AB_MERGE_C R160, R163, R160, RZ ;  /* 0x000000a0a3a0723e */ /* 0x000fe200048070ff */
[-C--:B------:R-:W-:Y:S01]  /*6850*/  FMUL.FTZ R24, R24, R6.reuse ;  /* 0x0000000618187220 */ /* 0x080fe20000410000 */
[----:B------:R-:W-:Y:S01]  /*6860*/  F2FP.SATFINITE.E4M3.F32.PACK_AB_MERGE_C R165, R170, R165, RZ ;  /* 0x000000a5aaa5723e */ /* 0x000fe200048070ff */
[----:B------:R-:W-:Y:S01]  /*6870*/  FMUL.FTZ R25, R25, R6 ;  /* 0x0000000619197220 */ /* 0x000fe20000410000 */
[----:B------:R-:W-:Y:S01]  /*6880*/  F2FP.SATFINITE.E4M3.F32.PACK_AB_MERGE_C R168, R171, R168, RZ ;  /* 0x000000a8aba8723e */ /* 0x000fe200048070ff */
[----:B------:R-:W-:Y:S01]  /*6890*/  SYNCS.ARRIVE.TRANS64.RED.A1T0 RZ, [UR6], RZ ;  /* 0x000000ffffff79a7 */ /* 0x000fe20008100406 */
[----:B------:R-:W-:Y:S01]  /*68a0*/  F2FP.SATFINITE.E4M3.F32.PACK_AB_MERGE_C R173, R178, R173, RZ ;  /* 0x000000adb2ad723e */ /* 0x000fe200048070ff */
[----:B------:R-:W-:Y:S01]  /*68b0*/  FMUL.FTZ R28, R28, R6 ;  /* 0x000000061c1c7220 */ /* 0x000fe20000410000 */
[----:B------:R-:W-:Y:S01]  /*68c0*/  F2FP.SATFINITE.E4M3.F32.PACK_AB_MERGE_C R176, R179, R176, RZ ;  /* 0x000000b0b3b0723e */ /* 0x000fe200048070ff */
[-C--:B------:R-:W-:Y:S01]  /*68d0*/  FMUL.FTZ R29, R29, R6.reuse ;  /* 0x000000061d1d7220 */ /* 0x080fe20000410000 */
[----:B------:R-:W-:Y:S01]  /*68e0*/  F2FP.SATFINITE.E4M3.F32.PACK_AB_MERGE_C R181, R186, R181, RZ ;  /* 0x000000b5bab5723e */ /* 0x000fe200048070ff */
[----:B------:R-:W-:Y:S01]  /*68f0*/  FMUL.FTZ R32, R32, R6 ;  /* 0x0000000620207220 */ /* 0x000fe20000410000 */
[----:B------:R-:W-:Y:S01]  /*6900*/  F2FP.SATFINITE.E4M3.F32.PACK_AB_MERGE_C R184, R187, R184, RZ ;  /* 0x000000b8bbb8723e */ /* 0x000fe200048070ff */
[-C--:B------:R-:W-:Y:S01]  /*6910*/  FMUL.FTZ R33, R33, R6.reuse ;  /* 0x0000000621217220 */ /* 0x080fe20000410000 */
[----:B------:R-:W-:Y:S01]  /*6920*/  F2FP.SATFINITE.E4M3.F32.PACK_AB_MERGE_C R189, R194, R189, RZ ;  /* 0x000000bdc2bd723e */ /* 0x000fe200048070ff */
[-C--:B------:R-:W-:Y:S01]  /*6930*/  FMUL.FTZ R36, R36, R6.reuse ;  /* 0x0000000624247220 */ /* 0x080fe20000410000 */
[----:B------:R-:W-:Y:S01]  /*6940*/  F2FP.SATFINITE.E4M3.F32.PACK_AB_MERGE_C R193, R196, R193, RZ ;  /* 0x000000c1c4c1723e */ /* 0x000fe200048070ff */
[-C--:B------:R-:W-:Y:S01]  /*6950*/  FMUL.FTZ R37, R37, R6.reuse ;  /* 0x0000000625257220 */ /* 0x080fe20000410000 */
[----:B------:R-:W-:Y:S01]  /*6960*/  F2FP.SATFINITE.E4M3.F32.PACK_AB_MERGE_C R199, R204, R199, RZ ;  /* 0x000000c7ccc7723e */ /* 0x000fe200048070ff */
[----:B------:R-:W-:Y:S01]  /*6970*/  FMUL.FTZ R40, R40, R6 ;  /* 0x0000000628287220 */ /* 0x000fe20000410000 */
[----:B------:R-:W-:Y:S01]  /*6980*/  F2FP.SATFINITE.E4M3.F32.PACK_AB_MERGE_C R202, R203, R202, RZ ;  /* 0x000000cacbca723e */ /* 0x000fe200048070ff */
[-C--:B------:R-:W-:Y:S01]  /*6990*/  FMUL.FTZ R41, R41, R6.reuse ;  /* 0x0000000629297220 */ /* 0x080fe20000410000 */
        /* <DEDUP_REMOVED lines=53> */
[----:B------:R-:W-:Y:S01]  /*6cf0*/  FMUL.FTZ R149, R149, R6 ;  /* 0x0000000695957220 */ /* 0x000fe20000410000 */
        /* <DEDUP_REMOVED lines=64> */
[----:B------:R-:W-:Y:S01]  /*7100*/  F2FP.SATFINITE.E4M3.F32.PACK_AB_MERGE_C R228, R8, R209, R7 ;  /* 0x000000d108e4723e */ /* 0x000fe20004807007 */
[----:B------:R-:W-:Y:S01]  /*7110*/  IMAD.MOV.U32 R6, RZ, RZ, R197 ;  /* 0x000000ffff067224 */ /* 0x000fe200078e00c5 */
[----:B------:R-:W-:Y:S01]  /*7120*/  F2FP.SATFINITE.E4M3.F32.PACK_AB_MERGE_C R229, R9, R208, R10 ;  /* 0x000000d009e5723e */ /* 0x000fe2000480700a */
[----:B------:R-:W-:Y:S01]  /*7130*/  IMAD.MOV.U32 R3, RZ, RZ, R192 ;  /* 0x000000ffff037224 */ /* 0x000fe200078e00c0 */
[----:B------:R-:W-:-:S02]  /*7140*/  F2FP.SATFINITE.E4M3.F32.PACK_AB_MERGE_C R230, R20, R11, R15 ;  /* 0x0000000b14e6723e */ /* 0x000fc4000480700f */
[----:B------:R-:W-:Y:S02]  /*7150*/  F2FP.SATFINITE.E4M3.F32.PACK_AB_MERGE_C R231, R21, R14, R152 ;  /* 0x0000000e15e7723e */ /* 0x000fe40004807098 */
[----:B------:R-:W-:Y:S02]  /*7160*/  F2FP.SATFINITE.E4M3.F32.PACK_AB_MERGE_C R216, R158, R153, R157 ;  /* 0x000000999ed8723e */ /* 0x000fe4000480709d */
[----:B------:R-:W-:Y:S02]  /*7170*/  F2FP.SATFINITE.E4M3.F32.PACK_AB_MERGE_C R217, R159, R156, R160 ;  /* 0x0000009c9fd9723e */ /* 0x000fe400048070a0 */
[----:B------:R-:W-:Y:S02]  /*7180*/  F2FP.SATFINITE.E4M3.F32.PACK_AB_MERGE_C R218, R166, R161, R165 ;  /* 0x000000a1a6da723e */ /* 0x000fe400048070a5 */
[----:B------:R-:W-:Y:S02]  /*7190*/  F2FP.SATFINITE.E4M3.F32.PACK_AB_MERGE_C R219, R167, R164, R168 ;  /* 0x000000a4a7db723e */ /* 0x000fe400048070a8 */
[----:B------:R-:W-:-:S02]  /*71a0*/  F2FP.SATFINITE.E4M3.F32.PACK_AB_MERGE_C R220, R174, R169, R173 ;  /* 0x000000a9aedc723e */ /* 0x000fc400048070ad */
[----:B------:R-:W-:Y:S02]  /*71b0*/  F2FP.SATFINITE.E4M3.F32.PACK_AB_MERGE_C R221, R175, R172, R176 ;  /* 0x000000acafdd723e */ /* 0x000fe400048070b0 */
[----:B------:R-:W-:Y:S02]  /*71c0*/  F2FP.SATFINITE.E4M3.F32.PACK_AB_MERGE_C R222, R182, R177, R181 ;  /* 0x000000b1b6de723e */ /* 0x000fe400048070b5 */
[----:B------:R-:W-:Y:S02]  /*71d0*/  F2FP.SATFINITE.E4M3.F32.PACK_AB_MERGE_C R223, R183, R180, R184 ;  /* 0x000000b4b7df723e */ /* 0x000fe400048070b8 */
[----:B------:R-:W-:Y:S02]  /*71e0*/  F2FP.SATFINITE.E4M3.F32.PACK_AB_MERGE_C R224, R190, R185, R189 ;  /* 0x000000b9bee0723e */ /* 0x000fe400048070bd */
[----:B------:R-:W-:Y:S02]  /*71f0*/  F2FP.SATFINITE.E4M3.F32.PACK_AB_MERGE_C R225, R191, R188, R193 ;  /* 0x000000bcbfe1723e */ /* 0x000fe400048070c1 */
[----:B------:R-:W-:-:S02]  /*7200*/  F2FP.SATFINITE.E4M3.F32.PACK_AB_MERGE_C R226, R200, R195, R199 ;  /* 0x000000c3c8e2723e */ /* 0x000fc400048070c7 */
[----:B------:R-:W-:Y:S01]  /*7210*/  F2FP.SATFINITE.E4M3.F32.PACK_AB_MERGE_C R227, R201, R198, R202 ;  /* 0x000000c6c9e3723e */ /* 0x000fe200048070ca */
[----:B------:R-:W-:Y:S06]  /*7220*/  @P1 BRA `(.L_x_25) ;  /* 0xffffffd400441947 */ /* 0x000fec000383ffff */
[----:B------:R-:W-:-:S05]  /*7230*/  UMOV UR49, UR55 ;  /* 0x0000003700317c82 */ /* 0x000fca0008000000 */
.L_x_15:
[----:B------:R-:W-:Y:S06]  /*7240*/  BAR.ARV 0x8, 0x120 ;  /* 0x0204800000007b1d */ /* 0x000fec0000002000 */
[----:B------:R-:W-:Y:S05]  /*7250*/  @!P0 BRA `(.L_x_26) ;  /* 0x0000000000048947 */ /* 0x000fea0003800000 */
[----:B------:R-:W-:Y:S01]  /*7260*/  BPT.TRAP 0x1 ;  /* 0x000000040000795c */ /* 0x000fe20000300000 */
.L_x_26:
[----:B------:R-:W-:Y:S01]  /*7270*/  ULEA UR8, UR49, UR38, 0x3 ;  /* 0x0000002631087291 */ /* 0x000fe2000f8e183f */
[----:B------:R-:W-:-:S05]  /*7280*/  IMAD.U32 R0, RZ, RZ, UR36 ;  /* 0x00000024ff007e24 */ /* 0x000fca000f8e00ff */
[----:B------:R-:W-:-:S04]  /*7290*/  SHF.L.U32 R0, R0, 0x1f, RZ ;  /* 0x0000001f00007819 */ /* 0x000fc800000006ff */
[----:B------:R1:W2:Y:S01]  /*72a0*/  SYNCS.PHASECHK.TRANS64.TRYWAIT P1, [UR8+0x38850], R0 ;  /* 0x03885000ff0075a7 */ /* 0x0002a20008020148 */
[----:B------:R-:W-:Y:S05]  /*72b0*/  @!P0 BRA `(.L_x_27) ;  /* 0x0000000000048947 */ /* 0x000fea0003800000 */
[----:B------:R-:W-:Y:S01]  /*72c0*/  BPT.TRAP 0x1 ;  /* 0x000000040000795c */ /* 0x000fe20000300000 */
.L_x_27:
[----:B--2---:R-:W-:Y:S05]  /*72d0*/  @P1 BRA `(.L_x_28) ;  /* 0x0000000000081947 */ /* 0x004fea0003800000 */
[----:B------:R-:W2:Y:S02]  /*72e0*/  SYNCS.PHASECHK.TRANS64.TRYWAIT P1, [UR8+0x38850], R0 ;  /* 0x03885000ff0075a7 */ /* 0x000ea40008020148 */
[----:B--2---:R-:W-:Y:S05]  /*72f0*/  @!P1 BRA `(.L_x_29) ;  /* 0x0000006400109947 */ /* 0x004fea0003800000 */
.L_x_28:
[----:B------:R-:W-:Y:S01]  /*7300*/  UIADD3 UR4, UR38, 0x400, URZ ;  /* 0x0000040026047890 */ /* 0x000fe2000fffe03f */
[----:B------:R-:W-:Y:S01]  /*7310*/  WARPGROUP.ARRIVE ;  /* 0x00000000000079c5 */ /* 0x000fe20000000000 */
[----:B------:R-:W-:Y:S01]  /*7320*/  UMOV UR7, 0x40000040 ;  /* 0x4000004000077882 */ /* 0x000fe20000000000 */
[----:B------:R-:W-:Y:S01]  /*7330*/  IMAD.MOV.U32 R8, RZ, RZ, 0x3f800000 ;  /* 0x3f800000ff087424 */ /* 0x000fe200078e00ff */
[----:B------:R-:W-:-:S04]  /*7340*/  USHF.R.U32.HI UR4, URZ, 0x4, UR4 ;  /* 0x000000043f047899 */ /* 0x000fc80008011604 */
[----:B------:R-:W-:-:S04]  /*7350*/  ULOP3.LUT UR4, UR4, 0x3fff, URZ, 0xc0, !UPT ;  /* 0x00003fff04047892 */ /* 0x000fc8000f8ec03f */
[----:B------:R-:W-:-:S04]  /*7360*/  ULOP3.LUT UR4, UR4, 0x10000, URZ, 0xfc, !UPT ;  /* 0x0001000004047892 */ /* 0x000fc8000f8efc3f */
[----:B------:R-:W-:-:S03]  /*7370*/  ULEA UR9, UR49, UR4, 0xb ;  /* 0x0000000431097291 */ /* 0x000fc6000f8e583f */
[----:B------:R-:W-:Y:S02]  /*7380*/  ULDC.64 UR4, c[0x0][0x9a0] ;  /* 0x0002680000047ab9 */ /* 0x000fe40000000a00 */
[----:B------:R-:W-:Y:S02]  /*7390*/  UISETP.NE.U32.AND UP0, UPT, UR4, URZ, UPT ;  /* 0x0000003f0400728c */ /* 0x000fe4000bf05070 */
[----:B------:R-:W-:Y:S02]  /*73a0*/  UMOV UR6, UR9 ;  /* 0x0000000900067c82 */ /* 0x000fe40008000000 */
[----:B------:R-:W-:Y:S01]  /*73b0*/  QGMMA.64x256x32.F32.E4M3.E4M3 R24, R228, gdesc[UR4], R24, gsb0 ;  /* 0x03e00004e4187df3 */ /* 0x000fe20008000818 */
[----:B------:R-:W-:Y:S01]  /*73c0*/  UIADD3 UR6, UR9, 0x2, URZ ;  /* 0x0000000209067890 */ /* 0x000fe2000fffe03f */
[----:B------:R-:W-:Y:S01]  /*73d0*/  UMOV UR7, 0x40000040 ;  /* 0x4000004000077882 */ /* 0x000fe20000000000 */
[----:B------:R-:W-:-:S06]  /*73e0*/  UISETP.NE.AND.EX UP0, UPT, UR5, URZ, UPT, UP0 ;  /* 0x0000003f0500728c */ /* 0x000fcc000bf05300 */
[----:B------:R-:W-:-:S05]  /*73f0*/  PLOP3.LUT P1, PT, PT, PT, UP0, 0x80, 0x0 ;  /* 0x000000000000781c */ /* 0x000fca0003f2f008 */
[----:B------:R-:W-:Y:S01]  /*7400*/  @UP0 USHF.R.S32.HI UR11, URZ, 0x1f, UR44 ;  /* 0x0000001f3f0b0899 */ /* 0x000fe2000801142c */
[----:B------:R-:W-:Y:S01]  /*7410*/  @UP0 ULDC.64 UR12, c[0x0][0x9c8] ;  /* 0x00027200000c0ab9 */ /* 0x000fe20000000a00 */
[----:B------:R-:W-:Y:S02]  /*7420*/  @UP0 ULDC.64 UR16, c[0x0][0x9d0] ;  /* 0x0002740000100ab9 */ /* 0x000fe40000000a00 */
[----:B------:R-:W-:-:S04]  /*7430*/  @UP0 UIMAD UR11, UR11, UR12, URZ ;  /* 0x0000000c0b0b02a4 */ /* 0x000fc8000f8e023f */
[----:B------:R-:W-:Y:S01]  /*7440*/  @UP0 UIMAD UR11, UR44, UR13, UR11 ;  /* 0x0000000d2c0b02a4 */ /* 0x000fe2000f8e020b */
[----:B------:R-:W-:Y:S02]  /*7450*/  WARPGROUP.DEPBAR.LE gsb0, 0x0 ;  /* 0x00008000000079c5 */ /* 0x000fe40000010000 */
[----:B------:R-:W-:-:S06]  /*7460*/  WARPGROUP.ARRIVE ;  /* 0x00000000000079c5 */ /* 0x000fcc0000000000 */
[----:B------:R-:W-:Y:S01]  /*7470*/  QGMMA.64x256x32.F32.E4M3.E4M3 R24, R216, gdesc[UR4], R24, gsb0 ;  /* 0x03e00004d8187df3 */ /* 0x000fe20008000818 */
[----:B------:R-:W-:Y:S02]  /*7480*/  @UP0 UIMAD.WIDE.U32 UR6, UR44, UR12, URZ ;  /* 0x0000000c2c0602a5 */ /* 0x000fe4000f8e003f */
[----:B------:R-:W-:Y:S02]  /*7490*/  @UP0 USHF.R.S32.HI UR12, URZ, 0x1f, UR41 ;  /* 0x0000001f3f0c0899 */ /* 0x000fe40008011429 */
[----:B------:R-:W-:Y:S02]  /*74a0*/  @UP0 UIADD3 UR7, UR7, UR11, URZ ;  /* 0x0000000b07070290 */ /* 0x000fe4000fffe03f */
[----:B------:R-:W-:Y:S02]  /*74b0*/  UIADD3 UR11, UR9, 0x4, URZ ;  /* 0x00000004090b7890 */ /* 0x000fe4000fffe03f */
[----:B------:R-:W-:-:S04]  /*74c0*/  @UP0 UIMAD UR12, UR12, UR16, URZ ;  /* 0x000000100c0c02a4 */ /* 0x000fc8000f8e023f */
[----:B------:R-:W-:Y:S02]  /*74d0*/  @UP0 UIMAD UR14, UR41, UR17, UR12 ;  /* 0x00000011290e02a4 */ /* 0x000fe4000f8e020c */
[----:B------:R-:W-:-:S03]  /*74e0*/  @UP0 UIMAD.WIDE.U32 UR12, UR41, UR16, UR6 ;  /* 0x00000010290c02a5 */ /* 0x000fc6000f8e0006 */
[----:B------:R-:W-:Y:S01]  /*74f0*/  UMOV UR6, UR11 ;  /* 0x0000000b00067c82 */ /* 0x000fe20008000000 */
[----:B------:R-:W-:Y:S01]  /*7500*/  UMOV UR7, 0x40000040 ;  /* 0x4000004000077882 */ /* 0x000fe20000000000 */
[----:B------:R-:W-:Y:S02]  /*7510*/  @UP0 UIADD3 UR11, UR13, UR14, URZ ;  /* 0x0000000e0d0b0290 */ /* 0x000fe4000fffe03f */
[----:B------:R-:W-:-:S04]  /*7520*/  @UP0 ULEA UR4, UP1, UR12, UR4, 0x2 ;  /* 0x000000040c040291 */ /* 0x000fc8000f82103f */
[----:B------:R-:W-:Y:S02]  /*7530*/  @UP0 ULEA.HI.X UR5, UR12, UR5, UR11, 0x2, UP1 ;  /* 0x000000050c050291 */ /* 0x000fe400088f140b */
[----:B------:R-:W-:-:S04]  /*7540*/  IMAD.U32 R6, RZ, RZ, UR4 ;  /* 0x00000004ff067e24 */ /* 0x000fc8000f8e00ff */
[----:B------:R-:W-:-:S05]  /*7550*/  IMAD.U32 R7, RZ, RZ, UR5 ;  /* 0x00000005ff077e24 */ /* 0x000fca000f8e00ff */
[----:B------:R3:W4:Y:S01]  /*7560*/  @P1 LDG.E R8, desc[UR50][R6.64] ;  /* 0x0000003206081981 */ /* 0x000722000c1e1900 */
[----:B------:R-:W-:Y:S02]  /*7570*/  WARPGROUP.DEPBAR.LE gsb0, 0x0 ;  /* 0x00008000000079c5 */ /* 0x000fe40000010000 */
[----:B------:R-:W-:-:S06]  /*7580*/  WARPGROUP.ARRIVE ;  /* 0x00000000000079c5 */ /* 0x000fcc0000000000 */
[----:B------:R-:W-:Y:S01]  /*7590*/  QGMMA.64x256x32.F32.E4M3.E4M3 R24, R220, gdesc[UR4], R24, gsb0 ;  /* 0x03e00004dc187df3 */ /* 0x000fe20008000818 */
[----:B------:R-:W-:Y:S01]  /*75a0*/  UIADD3 UR6, UR9, 0x6, URZ ;  /* 0x0000000609067890 */ /* 0x000fe2000fffe03f */
[----:B------:R-:W-:Y:S01]  /*75b0*/  UMOV UR7, 0x40000040 ;  /* 0x4000004000077882 */ /* 0x000fe20000000000 */
[----:B-12---:R-:W1:Y:S04]  /*75c0*/  SHFL.BFLY PT, R0, R5, 0x2, 0x1f ;  /* 0x0c401f0005007f89 */ /* 0x006e6800000e0000 */
[----:B------:R-:W2:Y:S01]  /*75d0*/  SHFL.BFLY PT, R9, R4, 0x2, 0x1f ;  /* 0x0c401f0004097f89 */ /* 0x000ea200000e0000 */
[----:B-1----:R-:W-:-:S01]  /*75e0*/  FADD.FTZ R0, R0, R5 ;  /* 0x0000000500007221 */ /* 0x002fc20000010000 */
[----:B--2---:R-:W-:-:S04]  /*75f0*/  FADD.FTZ R9, R9, R4 ;  /* 0x0000000409097221 */ /* 0x004fc80000010000 */
[----:B------:R-:W1:Y:S04]  /*7600*/  SHFL.BFLY PT, R3, R0, 0x1, 0x1f ;  /* 0x0c201f0000037f89 */ /* 0x000e6800000e0000 */
[----:B------:R-:W2:Y:S01]  /*7610*/  SHFL.BFLY PT, R10, R9, 0x1, 0x1f ;  /* 0x0c201f00090a7f89 */ /* 0x000ea200000e0000 */
[----:B------:R-:W-:Y:S02]  /*7620*/  IMAD.MOV.U32 R5, RZ, RZ, RZ ;  /* 0x000000ffff057224 */ /* 0x000fe400078e00ff */
[----:B-1----:R-:W-:Y:S01]  /*7630*/  FADD.FTZ R11, R0, R3 ;  /* 0x00000003000b7221 */ /* 0x002fe20000010000 */
[----:B--2---:R-:W-:-:S04]  /*7640*/  FADD.FTZ R10, R9, R10 ;  /* 0x0000000a090a7221 */ /* 0x004fc80000010000 */
[C---:B------:R-:W-:Y:S01]  /*7650*/  FSETP.NE.FTZ.AND P1, PT, R11.reuse, RZ, PT ;  /* 0x000000ff0b00720b */ /* 0x040fe20003f35000 */
[----:B------:R-:W-:Y:S01]  /*7660*/  FMUL.FTZ R12, R11, 0.00390625 ;  /* 0x3b8000000b0c7820 */ /* 0x000fe20000410000 */
[----:B------:R-:W-:-:S04]  /*7670*/  FMUL.FTZ R13, R10, 0.00390625 ;  /* 0x3b8000000a0d7820 */ /* 0x000fc80000410000 */
[----:B------:R-:W-:Y:S02]  /*7680*/  FSETP.NE.FTZ.AND P2, PT, R12, RZ, PT ;  /* 0x000000ff0c00720b */ /* 0x000fe40003f55000 */
[----:B------:R-:W-:-:S05]  /*7690*/  FSETP.NE.FTZ.AND P3, PT, R13, RZ, PT ;  /* 0x000000ff0d00720b */ /* 0x000fca0003f75000 */
[----:B------:R-:W-:Y:S01]  /*76a0*/  @P1 MUFU.RCP R5, R11 ;  /* 0x0000000b00051308 */ /* 0x000fe20000001000 */
[----:B------:R-:W-:Y:S01]  /*76b0*/  FSETP.NE.FTZ.AND P1, PT, R10, RZ, PT ;  /* 0x000000ff0a00720b */ /* 0x000fe20003f35000 */
[----:B------:R-:W-:-:S06]  /*76c0*/  IMAD.MOV.U32 R9, RZ, RZ, RZ ;  /* 0x000000ffff097224 */ /* 0x000fcc00078e00ff */
[----:B---3--:R-:W1:Y:S08]  /*76d0*/  @P3 MUFU.LG2 R6, R13 ;  /* 0x0000000d00063308 */ /* 0x008e700000000c00 */
[----:B------:R-:W2:Y:S08]  /*76e0*/  @P2 MUFU.LG2 R4, R12 ;  /* 0x0000000c00042308 */ /* 0x000eb00000000c00 */
[----:B------:R-:W3:Y:S01]  /*76f0*/  @P1 MUFU.RCP R9, R10 ;  /* 0x0000000a00091308 */ /* 0x000ee20000001000 */
[----:B------:R-:W-:-:S02]  /*7700*/  IMAD.U32 R14, RZ, RZ, UR10 ;  /* 0x0000000aff0e7e24 */ /* 0x000fc4000f8e00ff */
[----:B------:R-:W-:Y:S02]  /*7710*/  IMAD.U32 R7, RZ, RZ, UR10 ;  /* 0x0000000aff077e24 */ /* 0x000fe4000f8e00ff */
[----:B-1----:R-:W-:Y:S01]  /*7720*/  @P3 FMUL.FTZ R6, R6, 0.69314718246459960938 ;  /* 0x3f31721806063820 */ /* 0x002fe20000410000 */
[----:B------:R-:W-:Y:S02]  /*7730*/  WARPGROUP.DEPBAR.LE gsb0, 0x0 ;  /* 0x00008000000079c5 */ /* 0x000fe40000010000 */
[----:B------:R-:W-:-:S06]  /*7740*/  WARPGROUP.ARRIVE ;  /* 0x00000000000079c5 */ /* 0x000fcc0000000000 */
[----:B------:R-:W-:Y:S01]  /*7750*/  QGMMA.64x256x32.F32.E4M3.E4M3 R24, R224, gdesc[UR4], R24, gsb0 ;  /* 0x03e00004e0187df3 */ /* 0x000fe20008000818 */
[----:B------:R-:W-:Y:S01]  /*7760*/  @P3 FMUL.FTZ R11, R14, 0.69314718246459960938 ;  /* 0x3f3172180e0b3820 */ /* 0x000fe20000410000 */
[----:B------:R-:W-:Y:S01]  /*7770*/  @P2 FMUL.FTZ R7, R7, 0.69314718246459960938 ;  /* 0x3f31721807072820 */ /* 0x000fe20000410000 */
[----:B--2---:R-:W-:Y:S01]  /*7780*/  @P2 FMUL.FTZ R4, R4, 0.69314718246459960938 ;  /* 0x3f31721804042820 */ /* 0x004fe20000410000 */
[----:B------:R-:W-:Y:S02]  /*7790*/  IMAD.MOV.U32 R0, RZ, RZ, -0x800000 ;  /* 0xff800000ff007424 */ /* 0x000fe400078e00ff */
[----:B------:R-:W-:-:S01]  /*77a0*/  @P3 FFMA.FTZ R0, R11, R197, R6 ;  /* 0x000000c50b003223 */ /* 0x000fc20000010006 */
[----:B------:R-:W-:Y:S02]  /*77b0*/  IMAD.MOV.U32 R3, RZ, RZ, -0x800000 ;  /* 0xff800000ff037424 */ /* 0x000fe400078e00ff */
[----:B------:R-:W-:-:S01]  /*77c0*/  @P2 FFMA.FTZ R3, R7, R192, R4 ;  /* 0x000000c007032223 */ /* 0x000fc20000010004 */
[-C--:B----4-:R-:W-:Y:S01]  /*77d0*/  FMUL.FTZ R160, R5, R8.reuse ;  /* 0x0000000805a07220 */ /* 0x090fe20000410000 */
[----:B---3--:R-:W-:Y:S01]  /*77e0*/  FMUL.FTZ R6, R9, R8 ;  /* 0x0000000809067220 */ /* 0x008fe20000410000 */
[----:B------:R-:W-:-:S02]  /*77f0*/  WARPGROUP.DEPBAR.LE gsb0, 0x0 ;  /* 0x00008000000079c5 */ /* 0x000fc40000010000 */
[----:B------:R-:W-:Y:S05]  /*7800*/  @!P0 BRA `(.L_x_30) ;  /* 0x0000000000048947 */ /* 0x000fea0003800000 */
[----:B------:R-:W-:Y:S01]  /*7810*/  BPT.TRAP 0x1 ;  /* 0x000000040000795c */ /* 0x000fe20000300000 */
.L_x_30:
[----:B------:R-:W1:Y:S01]  /*7820*/  S2R R162, SR_TID.X ;  /* 0x0000000000a27919 */ /* 0x000e620000002100 */
[----:B------:R-:W-:Y:S01]  /*7830*/  ULDC.64 UR4, c[0x4][0x140] ;  /* 0x0100500000047ab9 */ /* 0x000fe20000000a00 */
        /* <DEDUP_REMOVED lines=20> */
[----:B------:R-:W-:Y:S01]  /*7980*/  FMUL.FTZ R27, R27, R6 ;  /* 0x000000061b1b7220 */ /* 0x000fe20000410000 */
        /* <DEDUP_REMOVED lines=8> */
[----:B------:R-:W-:Y:S01]  /*7a10*/  FMUL.FTZ R66, R66, R6 ;  /* 0x0000000642427220 */ /* 0x000fe20000410000 */
[----:B-1----:R-:W-:-:S02]  /*7a20*/  IMAD.SHL.U32 R4, R162, 0x4, RZ ;  /* 0x00000004a2047824 */ /* 0x002fc400078e00ff */
[----:B------:R-:W-:Y:S01]  /*7a30*/  FMUL.FTZ R109, R26, R6 ;  /* 0x000000061a6d7220 */ /* 0x000fe20000410000 */
[-C--:B------:R-:W-:Y:S01]  /*7a40*/  FMUL.FTZ R49, R56, R160.reuse ;  /* 0x000000a038317220 */ /* 0x080fe20000410000 */
[-C--:B------:R-:W-:Y:S01]  /*7a50*/  FMUL.FTZ R29, R53, R160.reuse ;  /* 0x000000a0351d7220 */ /* 0x080fe20000410000 */
[----:B------:R-:W-:Y:S01]  /*7a60*/  FMUL.FTZ R48, R64, R160 ;  /* 0x000000a040307220 */ /* 0x000fe20000410000 */
[----:B------:R-:W-:Y:S01]  /*7a70*/  LOP3.LUT R4, R4, 0xc, RZ, 0xc0, !PT ;  /* 0x0000000c04047812 */ /* 0x000fe200078ec0ff */
[----:B------:R-:W-:Y:S01]  /*7a80*/  FMUL.FTZ R26, R31, R6 ;  /* 0x000000061f1a7220 */ /* 0x000fe20000410000 */
[-C--:B------:R-:W-:Y:S01]  /*7a90*/  FMUL.FTZ R32, R92, R160.reuse ;  /* 0x000000a05c207220 */ /* 0x080fe20000410000 */
[----:B------:R-:W-:Y:S01]  /*7aa0*/  FMUL.FTZ R56, R89, R160 ;  /* 0x000000a059387220 */ /* 0x000fe20000410000 */
[----:B------:R-:W-:Y:S01]  /*7ab0*/  IADD3 R4, P0, R4, UR4, RZ ;  /* 0x0000000404047c10 */ /* 0x000fe2000ff1e0ff */
[----:B------:R-:W-:Y:S01]  /*7ac0*/  FMUL.FTZ R31, R38, R6 ;  /* 0x00000006261f7220 */ /* 0x000fe20000410000 */
[-C--:B------:R-:W-:Y:S01]  /*7ad0*/  FMUL.FTZ R60, R96, R160.reuse ;  /* 0x000000a0603c7220 */ /* 0x080fe20000410000 */
[-C--:B------:R-:W-:Y:S01]  /*7ae0*/  FMUL.FTZ R52, R57, R160.reuse ;  /* 0x000000a039347220 */ /* 0x080fe20000410000 */
[----:B------:R-:W-:Y:S01]  /*7af0*/  FMUL.FTZ R40, R72, R160 ;  /* 0x000000a048287220 */ /* 0x000fe20000410000 */
[----:B------:R-:W-:-:S02]  /*7b00*/  IMAD.X R5, RZ, RZ, UR5, P0 ;  /* 0x00000005ff057e24 */ /* 0x000fc400080e06ff */
[----:B------:R-:W-:Y:S01]  /*7b10*/  FMUL.FTZ R38, R39, R6 ;  /* 0x0000000627267220 */ /* 0x000fe20000410000 */
[-C--:B------:R-:W-:Y:S01]  /*7b20*/  FMUL.FTZ R28, R84, R160.reuse ;  /* 0x000000a0541c7220 */ /* 0x080fe20000410000 */
[-C--:B------:R-:W-:Y:S01]  /*7b30*/  FMUL.FTZ R33, R93, R160.reuse ;  /* 0x000000a05d217220 */ /* 0x080fe20000410000 */
[----:B------:R-:W-:Y:S01]  /*7b40*/  FMUL.FTZ R53, R100, R160 ;  /* 0x000000a064357220 */ /* 0x000fe20000410000 */
[----:B------:R1:W2:Y:S01]  /*7b50*/  LDG.E.CONSTANT R4, desc[UR50][R4.64] ;  /* 0x0000003204047981 */ /* 0x0002a2000c1e9900 */
        /* <DEDUP_REMOVED lines=10> */
[-C--:B-1----:R-:W-:Y:S01]  /*7c00*/  FMUL.FTZ R5, R47, R6.reuse ;  /* 0x000000062f057220 */ /* 0x082fe20000410000 */
        /* <DEDUP_REMOVED lines=10> */
[----:B------:R-:W-:Y:S01]  /*7cb0*/  F2FP.BF16.F32.PACK_AB R46, R5, R46 ;  /* 0x0000002e052e723e */ /* 0x000fe200000010ff */
[-C--:B------:R-:W-:Y:S01]  /*7cc0*/  FMUL.FTZ R64, R97, R160.reuse ;  /* 0x000000a061407220 */ /* 0x080fe20000410000 */
[-C--:B------:R-:W-:Y:S01]  /*7cd0*/  FMUL.FTZ R68, R104, R160.reuse ;  /* 0x000000a068447220 */ /* 0x080fe20000410000 */
[-C--:B------:R-:W-:Y:S01]  /*7ce0*/  FMUL.FTZ R85, R132, R160.reuse ;  /* 0x000000a084557220 */ /* 0x080fe20000410000 */
[-C--:B------:R-:W-:Y:S01]  /*7cf0*/  FMUL.FTZ R92, R128, R160.reuse ;  /* 0x000000a0805c7220 */ /* 0x080fe20000410000 */
[-C--:B------:R-:W-:Y:S01]  /*7d00*/  FMUL.FTZ R89, R133, R160.reuse ;  /* 0x000000a085597220 */ /* 0x080fe20000410000 */
[----:B------:R-:W-:Y:S01]  /*7d10*/  FMUL.FTZ R96, R129, R160 ;  /* 0x000000a081607220 */ /* 0x000fe20000410000 */
[-C--:B------:R-:W-:Y:S01]  /*7d20*/  FMUL.FTZ R79, R87, R6.reuse ;  /* 0x00000006574f7220 */ /* 0x080fe20000410000 */
[----:B------:R-:W-:Y:S01]  /*7d30*/  FMUL.FTZ R99, R110, R6 ;  /* 0x000000066e637220 */ /* 0x000fe20000410000 */
[----:B------:R-:W-:Y:S01]  /*7d40*/  LOP3.LUT P0, R5, R162, 0x3, RZ, 0xc0, !PT ;  /* 0x00000003a2057812 */ /* 0x000fe2000780c0ff */
        /* <DEDUP_REMOVED lines=20> */
[----:B------:R-:W-:Y:S01]  /*7e90*/  FMUL.FTZ R120, R123, R6 ;  /* 0x000000067b787220 */ /* 0x000fe20000410000 */
        /* <DEDUP_REMOVED lines=18> */
[----:B------:R-:W-:Y:S01]  /*7fc0*/  F2FP.BF16.F32.PACK_AB R14, R14, R153 ;  /* 0x000000990e0e723e */ /* 0x000fe200000010ff */
[----:B------:R-:W-:Y:S01]  /*7fd0*/  FMUL.FTZ R74, R74, R6 ;  /* 0x000000064a4a7220 */ /* 0x000fe20000410000 */
[----:B------:R-:W-:Y:S01]  /*7fe0*/  F2FP.BF16.F32.PACK_AB R29, R29, R154 ;  /* 0x0000009a1d1d723e */ /* 0x000fe200000010ff */
[-C--:B------:R-:W-:Y:S01]  /*7ff0*/  FMUL.FTZ R82, R82, R6.reuse ;  /* 0x0000000652527220 */ /* 0x080fe20000410000 */
[----:B------:R-:W-:Y:S01]  /*8000*/  ISETP.EQ.OR P0, PT, R5, 0x3, !P0 ;  /* 0x000000030500780c */ /* 0x000fe20004702670 */
        /* <DEDUP_REMOVED lines=14> */
[----:B------:R-:W-:Y:S01]  /*80f0*/  UIADD3 UR42, -UR42, URZ, URZ ;  /* 0x0000003f2a2a7290 */ /* 0x000fe2000fffe13f */
[----:B------:R-:W-:Y:S01]  /*8100*/  F2FP.BF16.F32.PACK_AB R7, R7, R158 ;  /* 0x0000009e0707723e */ /* 0x000fe200000010ff */
[----:B------:R-:W-:Y:S01]  /*8110*/  ULDC.64 UR6, c[0x0][0xb70] ;  /* 0x0002dc0000067ab9 */ /* 0x000fe20000000a00 */
[----:B------:R-:W-:-:S02]  /*8120*/  F2FP.BF16.F32.PACK_AB R85, R85, R92 ;  /* 0x0000005c5555723e */ /* 0x000fc400000010ff */
[----:B------:R-:W-:Y:S02]  /*8130*/  F2FP.BF16.F32.PACK_AB R109, R30, R109 ;  /* 0x0000006d1e6d723e */ /* 0x000fe400000010ff */
[----:B------:R-:W-:Y:S02]  /*8140*/  F2FP.BF16.F32.PACK_AB R49, R12, R49 ;  /* 0x000000310c31723e */ /* 0x000fe400000010ff */
[----:B------:R-:W-:Y:S02]  /*8150*/  F2FP.BF16.F32.PACK_AB R15, R15, R156 ;  /* 0x0000009c0f0f723e */ /* 0x000fe400000010ff */
[----:B------:R-:W-:Y:S02]  /*8160*/  F2FP.BF16.F32.PACK_AB R10, R10, R155 ;  /* 0x0000009b0a0a723e */ /* 0x000fe400000010ff */
[----:B------:R-:W-:Y:S02]  /*8170*/  F2FP.BF16.F32.PACK_AB R11, R11, R48 ;  /* 0x000000300b0b723e */ /* 0x000fe400000010ff */
[----:B------:R-:W-:-:S02]  /*8180*/  F2FP.BF16.F32.PACK_AB R152, R152, R161 ;  /* 0x000000a19898723e */ /* 0x000fc400000010ff */
[----:B------:R-:W-:Y:S01]  /*8190*/  F2FP.BF16.F32.PACK_AB R159, R8, R159 ;  /* 0x0000009f089f723e */ /* 0x000fe200000010ff */
[----:B------:R-:W-:Y:S01]  /*81a0*/  USHF.R.S32.HI UR4, URZ, 0x1f, UR43 ;  /* 0x0000001f3f047899 */ /* 0x000fe2000801142b */
[----:B------:R-:W-:Y:S01]  /*81b0*/  F2FP.BF16.F32.PACK_AB R96, R89, R96 ;  /* 0x000000605960723e */ /* 0x000fe200000010ff */
[----:B------:R-:W-:Y:S01]  /*81c0*/  ULDC UR5, c[0x0][0xda8] ;  /* 0x00036a0000057ab9 */ /* 0x000fe20000000800 */
[----:B------:R-:W-:Y:S02]  /*81d0*/  F2FP.BF16.F32.PACK_AB R6, R26, R27 ;  /* 0x0000001b1a06723e */ /* 0x000fe400000010ff */
[----:B------:R-:W-:Y:S02]  /*81e0*/  F2FP.BF16.F32.PACK_AB R93, R93, R100 ;  /* 0x000000645d5d723e */ /* 0x000fe400000010ff */
[----:B------:R-:W-:Y:S02]  /*81f0*/  F2FP.BF16.F32.PACK_AB R104, R97, R104 ;  /* 0x000000686168723e */ /* 0x000fe400000010ff */
[----:B------:R-:W-:-:S02]  /*8200*/  F2FP.BF16.F32.PACK_AB R52, R13, R52 ;  /* 0x000000340d34723e */ /* 0x000fc400000010ff */
[----:B------:R-:W-:Y:S02]  /*8210*/  F2FP.BF16.F32.PACK_AB R27, R65, R72 ;  /* 0x00000048411b723e */ /* 0x000fe400000010ff */
[----:B------:R-:W-:Y:S02]  /*8220*/  F2FP.BF16.F32.PACK_AB R101, R101, R108 ;  /* 0x0000006c6565723e */ /* 0x000fe400000010ff */
[----:B------:R-:W-:Y:S02]  /*8230*/  F2FP.BF16.F32.PACK_AB R112, R105, R112 ;  /* 0x000000706970723e */ /* 0x000fe400000010ff */
[----:B------:R-:W-:Y:S02]  /*8240*/  F2FP.BF16.F32.PACK_AB R68, R61, R68 ;  /* 0x000000443d44723e */ /* 0x000fe400000010ff */
[----:B------:R-:W-:Y:S02]  /*8250*/  F2FP.BF16.F32.PACK_AB R128, R123, R128 ;  /* 0x000000807b80723e */ /* 0x000fe400000010ff */
[----:B------:R-:W-:-:S02]  /*8260*/  SEL R65, R14, R29, P0 ;  /* 0x0000001d0e417207 */ /* 0x000fc40000000000 */
[----:B------:R-:W-:Y:S02]  /*8270*/  SEL R13, R29, R14, P0 ;  /* 0x0000000e1d0d7207 */ /* 0x000fe40000000000 */
[----:B------:R-:W-:Y:S02]  /*8280*/  SEL R61, R20, R7, P0 ;  /* 0x00000007143d7207 */ /* 0x000fe40000000000 */
[----:B------:R-:W-:Y:S02]  /*8290*/  SEL R5, R7, R20, P0 ;  /* 0x0000001407057207 */ /* 0x000fe40000000000 */
[----:B------:R-:W-:Y:S02]  /*82a0*/  SEL R123, R85, R96, P0 ;  /* 0x00000060557b7207 */ /* 0x000fe40000000000 */
[----:B------:R-:W-:Y:S02]  /*82b0*/  SEL R29, R96, R85, P0 ;  /* 0x00000055601d7207 */ /* 0x000fe40000000000 */
[----:B------:R-:W-:-:S02]  /*82c0*/  F2FP.BF16.F32.PACK_AB R34, R31, R34 ;  /* 0x000000221f22723e */ /* 0x000fc400000010ff */
[----:B------:R-:W-:Y:S02]  /*82d0*/  SEL R85, R93, R104, P0 ;  /* 0x000000685d557207 */ /* 0x000fe40000000000 */
[----:B------:R-:W-:Y:S02]  /*82e0*/  SEL R30, R104, R93, P0 ;  /* 0x0000005d681e7207 */ /* 0x000fe40000000000 */
[----:B------:R-:W-:Y:S02]  /*82f0*/  IADD3 R7, P2, R16, 0x20, RZ ;  /* 0x0000002010077810 */ /* 0x000fe40007f5e0ff */
[----:B------:R-:W-:Y:S02]  /*8300*/  SEL R93, R101, R112, P0 ;  /* 0x00000070655d7207 */ /* 0x000fe40000000000 */
[----:B------:R-:W-:Y:S02]  /*8310*/  SEL R31, R112, R101, P0 ;  /* 0x00000065701f7207 */ /* 0x000fe40000000000 */
[----:B------:R-:W-:-:S02]  /*8320*/  SEL R101, R109, R6, P0 ;  /* 0x000000066d657207 */ /* 0x000fc40000000000 */
[----:B------:R-:W-:Y:S02]  /*8330*/  F2FP.BF16.F32.PACK_AB R53, R53, R60 ;  /* 0x0000003c3535723e */ /* 0x000fe400000010ff */
[----:B------:R-:W-:Y:S02]  /*8340*/  F2FP.BF16.F32.PACK_AB R64, R57, R64 ;  /* 0x000000403940723e */ /* 0x000fe400000010ff */
[----:B------:R-:W-:Y:S02]  /*8350*/  SEL R109, R6, R109, P0 ;  /* 0x0000006d066d7207 */ /* 0x000fe40000000000 */
[----:B------:R-:W-:Y:S02]  /*8360*/  LOP3.LUT R6, R7, 0x380, RZ, 0xc0, !PT ;  /* 0x0000038007067812 */ /* 0x000fe400078ec0ff */
[----:B------:R-:W-:Y:S02]  /*8370*/  F2FP.BF16.F32.PACK_AB R44, R25, R44 ;  /* 0x0000002c192c723e */ /* 0x000fe400000010ff */
[----:B------:R-:W-:-:S02]  /*8380*/  SEL R105, R53, R64, P0 ;  /* 0x0000004035697207 */ /* 0x000fc40000000000 */
[----:B------:R-:W-:Y:S02]  /*8390*/  SEL R25, R64, R53, P0 ;  /* 0x0000003540197207 */ /* 0x000fe40000000000 */
[----:B------:R-:W-:Y:S02]  /*83a0*/  SHF.R.U64 R6, R6, 0x3, RZ ;  /* 0x0000000306067819 */ /* 0x000fe400000012ff */
[----:B------:R-:W-:Y:S02]  /*83b0*/  IADD3 R53, P1, R16, 0x4040, RZ ;  /* 0x0000404010357810 */ /* 0x000fe40007f3e0ff */
[----:B------:R-:W-:Y:S02]  /*83c0*/  F2FP.BF16.F32.PACK_AB R94, R87, R94 ;  /* 0x0000005e575e723e */ /* 0x000fe400000010ff */
[----:B------:R-:W-:Y:S02]  /*83d0*/  F2FP.BF16.F32.PACK_AB R9, R9, R40 ;  /* 0x000000280909723e */ /* 0x000fe400000010ff */
[----:B------:R-:W-:-:S02]  /*83e0*/  F2FP.BF16.F32.PACK_AB R24, R24, R45 ;  /* 0x0000002d1818723e */ /* 0x000fc400000010ff */
[----:B------:R-:W-:Y:S02]  /*83f0*/  SEL R87, R49, R52, P0 ;  /* 0x0000003431577207 */ /* 0x000fe40000000000 */
[----:B------:R-:W-:Y:S02]  /*8400*/  SEL R14, R52, R49, P0 ;  /* 0x00000031340e7207 */ /* 0x000fe40000000000 */
[----:B------:R-:W-:Y:S02]  /*8410*/  F2FP.BF16.F32.PACK_AB R32, R32, R37 ;  /* 0x000000252020723e */ /* 0x000fe400000010ff */
[----:B------:R-:W-:Y:S02]  /*8420*/  F2FP.BF16.F32.PACK_AB R33, R33, R56 ;  /* 0x000000382121723e */ /* 0x000fe400000010ff */
[----:B------:R-:W-:Y:S01]  /*8430*/  LOP3.LUT R6, R6, R7, RZ, 0x3c, !PT ;  /* 0x0000000706067212 */ /* 0x000fe200078e3cff */
[----:B------:R-:W-:Y:S01]  /*8440*/  IMAD.X R7, RZ, RZ, R17, P2 ;  /* 0x000000ffff077224 */ /* 0x000fe200010e0611 */
[----:B------:R-:W-:-:S02]  /*8450*/  LOP3.LUT R52, R53, 0x380, RZ, 0xc0, !PT ;  /* 0x0000038035347812 */ /* 0x000fc400078ec0ff */
[----:B------:R-:W-:Y:S02]  /*8460*/  F2FP.BF16.F32.PACK_AB R43, R43, R50 ;  /* 0x000000322b2b723e */ /* 0x000fe400000010ff */
[----:B------:R-:W-:Y:S02]  /*8470*/  F2FP.BF16.F32.PACK_AB R54, R47, R54 ;  /* 0x000000362f36723e */ /* 0x000fe400000010ff */
[----:B------:R-:W-:Y:S02]  /*8480*/  F2FP.BF16.F32.PACK_AB R62, R55, R62 ;  /* 0x0000003e373e723e */ /* 0x000fe400000010ff */
[----:B------:R-:W-:Y:S02]  /*8490*/  F2FP.BF16.F32.PACK_AB R102, R95, R102 ;  /* 0x000000665f66723e */ /* 0x000fe400000010ff */
[----:B------:R-:W-:Y:S02]  /*84a0*/  IADD3 R55, P2, R16, 0x4060, RZ ;  /* 0x0000406010377810 */ /* 0x000fe40007f5e0ff */
[----:B------:R-:W-:-:S02]  /*84b0*/  F2FP.BF16.F32.PACK_AB R110, R103, R110 ;  /* 0x0000006e676e723e */ /* 0x000fc400000010ff */
[----:B------:R-:W-:Y:S02]  /*84c0*/  SEL R95, R9, R24, P0 ;  /* 0x00000018095f7207 */ /* 0x000fe40000000000 */
[----:B------:R-:W-:Y:S02]  /*84d0*/  SEL R20, R24, R9, P0 ;  /* 0x0000000918147207 */ /* 0x000fe40000000000 */
[----:B------:R-:W-:Y:S02]  /*84e0*/  SEL R103, R32, R33, P0 ;  /* 0x0000002120677207 */ /* 0x000fe40000000000 */
[----:B------:R-:W-:Y:S02]  /*84f0*/  SEL R24, R33, R32, P0 ;  /* 0x0000002021187207 */ /* 0x000fe40000000000 */
[----:B------:R-:W-:Y:S02]  /*8500*/  SHF.R.U64 R52, R52, 0x3, RZ ;  /* 0x0000000334347819 */ /* 0x000fe400000012ff */
[----:B------:R-:W-:-:S02]  /*8510*/  F2FP.BF16.F32.PACK_AB R70, R63, R70 ;  /* 0x000000463f46723e */ /* 0x000fc400000010ff */
[----:B------:R-:W-:Y:S02]  /*8520*/  SEL R131, R43, R54, P0 ;  /* 0x000000362b837207 */ /* 0x000fe40000000000 */
[----:B------:R-:W-:Y:S02]  /*8530*/  SEL R32, R54, R43, P0 ;  /* 0x0000002b36207207 */ /* 0x000fe40000000000 */
[----:B------:R-:W-:Y:S02]  /*8540*/  SEL R63, R15, R10, P0 ;  /* 0x0000000a0f3f7207 */ /* 0x000fe40000000000 */
[----:B------:R-:W-:Y:S02]  /*8550*/  SEL R12, R10, R15, P0 ;  /* 0x0000000f0a0c7207 */ /* 0x000fe40000000000 */
[----:B------:R-:W-:Y:S02]  /*8560*/  LOP3.LUT R54, R55, 0x380, RZ, 0xc0, !PT ;  /* 0x0000038037367812 */ /* 0x000fe400078ec0ff */
[----:B------:R-:W-:-:S02]  /*8570*/  SEL R89, R11, R44, P0 ;  /* 0x0000002c0b597207 */ /* 0x000fc40000000000 */
[----:B------:R-:W-:Y:S02]  /*8580*/  SEL R15, R44, R11, P0 ;  /* 0x0000000b2c0f7207 */ /* 0x000fe40000000000 */
[----:B------:R-:W-:Y:S02]  /*8590*/  IADD3 R11, P4, R16, 0x60, RZ ;  /* 0x00000060100b7810 */ /* 0x000fe40007f9e0ff */
[----:B------:R-:W-:Y:S01]  /*85a0*/  LOP3.LUT R52, R52, R53, RZ, 0x3c, !PT ;  /* 0x0000003534347212 */ /* 0x000fe200078e3cff */
[----:B------:R-:W-:Y:S01]  /*85b0*/  IMAD.X R53, RZ, RZ, R17, P1 ;  /* 0x000000ffff357224 */ /* 0x000fe200008e0611 */
[----:B------:R-:W-:Y:S02]  /*85c0*/  IADD3 R9, P3, R16, 0x40, RZ ;  /* 0x0000004010097810 */ /* 0x000fe40007f7e0ff */
[----:B------:R-:W-:Y:S02]  /*85d0*/  SHF.R.U64 R54, R54, 0x3, RZ ;  /* 0x0000000336367819 */ /* 0x000fe400000012ff */
[----:B------:R-:W-:-:S02]  /*85e0*/  LOP3.LUT R10, R11, 0x380, RZ, 0xc0, !PT ;  /* 0x000003800b0a7812 */ /* 0x000fc400078ec0ff */
[----:B------:R-:W-:Y:S02]  /*85f0*/  LOP3.LUT R8, R9, 0x380, RZ, 0xc0, !PT ;  /* 0x0000038009087812 */ /* 0x000fe400078ec0ff */
[----:B------:R-:W-:Y:S02]  /*8600*/  SEL R57, R152, R159, P0 ;  /* 0x0000009f98397207 */ /* 0x000fe40000000000 */
[----:B------:R-:W-:Y:S02]  /*8610*/  SEL R40, R159, R152, P0 ;  /* 0x000000989f287207 */ /* 0x000fe40000000000 */
[----:B------:R-:W-:Y:S01]  /*8620*/  LOP3.LUT R54, R54, R55, RZ, 0x3c, !PT ;  /* 0x0000003736367212 */ /* 0x000fe200078e3cff */
[----:B------:R-:W-:Y:S01]  /*8630*/  IMAD.X R55, RZ, RZ, R17, P2 ;  /* 0x000000ffff377224 */ /* 0x000fe200010e0611 */
[----:B------:R-:W-:Y:S02]  /*8640*/  MOV R53, R52 ;  /* 0x0000003400357202 */ /* 0x000fe40000000f00 */
[----:B------:R-:W-:-:S02]  /*8650*/  SHF.R.U64 R10, R10, 0x3, RZ ;  /* 0x000000030a0a7819 */ /* 0x000fc400000012ff */
[----:B------:R-:W-:Y:S02]  /*8660*/  SHF.R.U64 R8, R8, 0x3, RZ ;  /* 0x0000000308087819 */ /* 0x000fe400000012ff */
[----:B------:R-:W-:Y:S02]  /*8670*/  F2FP.BF16.F32.PACK_AB R59, R59, R66 ;  /* 0x000000423b3b723e */ /* 0x000fe400000010ff */
[----:B------:R-:W-:Y:S01]  /*8680*/  LOP3.LUT R10, R10, R11, RZ, 0x3c, !PT ;  /* 0x0000000b0a0a7212 */ /* 0x000fe200078e3cff */
[----:B------:R-:W-:Y:S01]  /*8690*/  IMAD.X R11, RZ, RZ, R17, P4 ;  /* 0x000000ffff0b7224 */ /* 0x000fe200020e0611 */
[----:B------:R-:W-:Y:S02]  /*86a0*/  MOV R55, R54 ;  /* 0x0000003600377202 */ /* 0x000fe40000000f00 */
[----:B------:R-:W-:Y:S02]  /*86b0*/  F2FP.BF16.F32.PACK_AB R39, R39, R42 ;  /* 0x0000002a2727723e */ /* 0x000fe400000010ff */
[----:B------:R-:W-:-:S02]  /*86c0*/  F2FP.BF16.F32.PACK_AB R67, R67, R74 ;  /* 0x0000004a4343723e */ /* 0x000fc400000010ff */
[----:B------:R-:W-:Y:S02]  /*86d0*/  F2FP.BF16.F32.PACK_AB R78, R71, R78 ;  /* 0x0000004e474e723e */ /* 0x000fe400000010ff */
[----:B------:R-:W-:Y:S02]  /*86e0*/  F2FP.BF16.F32.PACK_AB R21, R21, R36 ;  /* 0x000000241515723e */ /* 0x000fe400000010ff */
[----:B------:R-:W-:Y:S02]  /*86f0*/  F2FP.BF16.F32.PACK_AB R86, R79, R86 ;  /* 0x000000564f56723e */ /* 0x000fe400000010ff */
[----:B------:R-:W-:Y:S02]  /*8700*/  LOP3.LUT R8, R8, R9, RZ, 0x3c, !PT ;  /* 0x0000000908087212 */ /* 0x000fe400078e3cff */
[----:B------:R-:W-:Y:S02]  /*8710*/  F2FP.BF16.F32.PACK_AB R83, R83, R90 ;  /* 0x0000005a5353723e */ /* 0x000fe400000010ff */
[----:B------:R-:W-:-:S02]  /*8720*/  SEL R135, R59, R70, P0 ;  /* 0x000000463b877207 */ /* 0x000fc40000000000 */
[----:B------:R-:W-:Y:S02]  /*8730*/  SEL R36, R70, R59, P0 ;  /* 0x0000003b46247207 */ /* 0x000fe40000000000 */
[----:B------:R-:W-:Y:S02]  /*8740*/  IADD3.X R9, RZ, R17, RZ, P3, !PT ;  /* 0x00000011ff097210 */ /* 0x000fe40001ffe4ff */
[C---:B------:R-:W-:Y:S01]  /*8750*/  IADD3 R79, P4, R16.reuse, 0x8020, RZ ;  /* 0x00008020104f7810 */ /* 0x040fe20007f9e0ff */
[----:B------:R-:W-:Y:S01]  /*8760*/  UIMAD UR42, UR5, UR42, UR48 ;  /* 0x0000002a052a72a4 */ /* 0x000fe2000f8e0230 */
[----:B------:R-:W-:Y:S02]  /*8770*/  F2FP.BF16.F32.PACK_AB R91, R91, R98 ;  /* 0x000000625b5b723e */ /* 0x000fe400000010ff */
[----:B------:R-:W-:Y:S02]  /*8780*/  IADD3 R59, P3, R16, 0x8000, RZ ;  /* 0x00008000103b7810 */ /* 0x000fe40007f7e0ff */
[----:B------:R-:W-:-:S02]  /*8790*/  F2FP.BF16.F32.PACK_AB R99, R99, R106 ;  /* 0x0000006a6363723e */ /* 0x000fc400000010ff */
[----:B------:R-:W-:Y:S01]  /*87a0*/  F2FP.BF16.F32.PACK_AB R80, R73, R80 ;  /* 0x000000504950723e */ /* 0x000fe200000010ff */
[----:B------:R-:W-:Y:S01]  /*87b0*/  UIMAD UR4, UR4, UR6, URZ ;  /* 0x00000006040472a4 */ /* 0x000fe2000f8e023f */
[----:B------:R-:W-:Y:S02]  /*87c0*/  F2FP.BF16.F32.PACK_AB R107, R107, R114 ;  /* 0x000000726b6b723e */ /* 0x000fe400000010ff */
[----:B--2---:R-:W-:Y:S01]  /*87d0*/  LOP3.LUT R52, R4, 0x2, RZ, 0x3c, !PT ;  /* 0x0000000204347812 */ /* 0x004fe200078e3cff */
[----:B------:R-:W-:Y:S04]  /*87e0*/  SHFL.IDX PT, R57, R57, R4, 0x1c1f ;  /* 0x001c1f0439397589 */ /* 0x000fe800000e0000 */
[----:B------:R-:W1:Y:S04]  /*87f0*/  SHFL.IDX PT, R40, R40, R52, 0x1c1f ;  /* 0x001c1f3428287589 */ /* 0x000e6800000e0000 */
[----:B------:R-:W-:Y:S04]  /*8800*/  SHFL.IDX PT, R101, R101, R4, 0x1c1f ;  /* 0x001c1f0465657589 */ /* 0x000fe800000e0000 */
[----:B------:R-:W2:Y:S01]  /*8810*/  SHFL.IDX PT, R54, R109, R52, 0x1c1f ;  /* 0x001c1f346d367589 */ /* 0x000ea200000e0000 */
[----:B------:R-:W-:-:S02]  /*8820*/  F2FP.BF16.F32.PACK_AB R116, R111, R116 ;  /* 0x000000746f74723e */ /* 0x000fc400000010ff */
[----:B------:R-:W-:Y:S02]  /*8830*/  SEL R129, R39, R46, P0 ;  /* 0x0000002e27817207 */ /* 0x000fe40000000000 */
[----:B------:R-:W-:Y:S02]  /*8840*/  SEL R33, R46, R39, P0 ;  /* 0x000000272e217207 */ /* 0x000fe40000000000 */
[----:B------:R-:W-:Y:S02]  /*8850*/  SEL R137, R67, R78, P0 ;  /* 0x0000004e43897207 */ /* 0x000fe40000000000 */
[----:B------:R-:W-:Y:S02]  /*8860*/  SEL R37, R78, R67, P0 ;  /* 0x000000434e257207 */ /* 0x000fe40000000000 */
[----:B------:R-:W-:Y:S02]  /*8870*/  IADD3 R73, P1, R16, 0xc000, RZ ;  /* 0x0000c00010497810 */ /* 0x000fe40007f3e0ff */
[----:B------:R-:W-:-:S02]  /*8880*/  F2FP.BF16.F32.PACK_AB R35, R38, R35 ;  /* 0x000000232623723e */ /* 0x000fc400000010ff */
[----:B------:R-:W-:Y:S02]  /*8890*/  F2FP.BF16.F32.PACK_AB R51, R51, R58 ;  /* 0x0000003a3333723e */ /* 0x000fe400000010ff */
[----:B------:R-:W-:Y:S02]  /*88a0*/  F2FP.BF16.F32.PACK_AB R28, R28, R41 ;  /* 0x000000291c1c723e */ /* 0x000fe400000010ff */
[----:B------:R-:W-:Y:S02]  /*88b0*/  F2FP.BF16.F32.PACK_AB R113, R113, R118 ;  /* 0x000000767171723e */ /* 0x000fe400000010ff */
[----:B------:R-:W-:Y:S02]  /*88c0*/  F2FP.BF16.F32.PACK_AB R120, R115, R120 ;  /* 0x000000787378723e */ /* 0x000fe400000010ff */
[----:B------:R-:W-:Y:S02]  /*88d0*/  SEL R141, R83, R94, P0 ;  /* 0x0000005e538d7207 */ /* 0x000fe40000000000 */
[----:B------:R-:W-:-:S02]  /*88e0*/  SEL R39, R94, R83, P0 ;  /* 0x000000535e277207 */ /* 0x000fc40000000000 */
[----:B------:R-:W-:Y:S01]  /*88f0*/  LOP3.LUT R78, R79, 0x380, RZ, 0xc0, !PT ;  /* 0x000003804f4e7812 */ /* 0x000fe200078ec0ff */
[----:B------:R-:W-:Y:S01]  /*8900*/  USHF.L.U32 UR42, UR42, 0x7, URZ ;  /* 0x000000072a2a7899 */ /* 0x000fe2000800063f */
[----:B------:R-:W-:Y:S02]  /*8910*/  F2FP.BF16.F32.PACK_AB R117, R117, R122 ;  /* 0x0000007a7575723e */ /* 0x000fe400000010ff */
[----:B------:R-:W-:Y:S02]  /*8920*/  F2FP.BF16.F32.PACK_AB R124, R119, R124 ;  /* 0x0000007c777c723e */ /* 0x000fe400000010ff */
[----:B------:R-:W-:Y:S02]  /*8930*/  SEL R83, R91, R102, P0 ;  /* 0x000000665b537207 */ /* 0x000fe40000000000 */
[----:B------:R-:W-:Y:S02]  /*8940*/  SEL R41, R102, R91, P0 ;  /* 0x0000005b66297207 */ /* 0x000fe40000000000 */
[----:B------:R-:W-:-:S02]  /*8950*/  IADD3 R49, P6, R16, 0x4020, RZ ;  /* 0x0000402010317810 */ /* 0x000fc40007fde0ff */
[----:B------:R-:W-:Y:S02]  /*8960*/  LOP3.LUT R58, R59, 0x380, RZ, 0xc0, !PT ;  /* 0x000003803b3a7812 */ /* 0x000fe400078ec0ff */
[----:B------:R-:W-:Y:S02]  /*8970*/  F2FP.BF16.F32.PACK_AB R121, R121, R126 ;  /* 0x0000007e7979723e */ /* 0x000fe400000010ff */
[----:B------:R-:W-:Y:S02]  /*8980*/  SEL R91, R99, R110, P0 ;  /* 0x0000006e635b7207 */ /* 0x000fe40000000000 */
[----:B------:R-:W-:Y:S01]  /*8990*/  SEL R42, R110, R99, P0 ;  /* 0x000000636e2a7207 */ /* 0x000fe20000000000 */
[----:B------:R-:W-:Y:S01]  /*89a0*/  UIMAD.WIDE.U32 UR10, UR43, UR6, URZ ;  /* 0x000000062b0a72a5 */ /* 0x000fe2000f8e003f */
[----:B------:R-:W-:Y:S01]  /*89b0*/  F2FP.BF16.F32.PACK_AB R125, R125, R130 ;  /* 0x000000827d7d723e */ /* 0x000fe200000010ff */
[----:B------:R-:W-:Y:S01]  /*89c0*/  UIMAD UR4, UR43, UR7, UR4 ;  /* 0x000000072b0472a4 */ /* 0x000fe2000f8e0204 */
[----:B------:R-:W-:-:S02]  /*89d0*/  F2FP.BF16.F32.PACK_AB R132, R127, R132 ;  /* 0x000000847f84723e */ /* 0x000fc400000010ff */
[----:B------:R-:W-:Y:S02]  /*89e0*/  SEL R99, R107, R116, P0 ;  /* 0x000000746b637207 */ /* 0x000fe40000000000 */
[----:B------:R-:W-:Y:S02]  /*89f0*/  SEL R43, R116, R107, P0 ;  /* 0x0000006b742b7207 */ /* 0x000fe40000000000 */
[----:B------:R-:W-:Y:S02]  /*8a00*/  IADD3 R71, P2, R16, 0xc020, RZ ;  /* 0x0000c02010477810 */ /* 0x000fe40007f5e0ff */
[----:B------:R-:W-:Y:S02]  /*8a10*/  LOP3.LUT R72, R73, 0x380, RZ, 0xc0, !PT ;  /* 0x0000038049487812 */ /* 0x000fe400078ec0ff */
[----:B------:R-:W-:Y:S02]  /*8a20*/  F2FP.BF16.F32.PACK_AB R88, R81, R88 ;  /* 0x000000585158723e */ /* 0x000fe400000010ff */
[----:B------:R-:W-:-:S02]  /*8a30*/  SEL R127, R34, R35, P0 ;  /* 0x00000023227f7207 */ /* 0x000fc40000000000 */
[----:B------:R-:W-:Y:S02]  /*8a40*/  SEL R107, R113, R120, P0 ;  /* 0x00000078716b7207 */ /* 0x000fe40000000000 */
[----:B------:R-:W-:Y:S02]  /*8a50*/  SEL R44, R120, R113, P0 ;  /* 0x00000071782c7207 */ /* 0x000fe40000000000 */
[----:B------:R-:W-:Y:S02]  /*8a60*/  SHF.R.U64 R78, R78, 0x3, RZ ;  /* 0x000000034e4e7819 */ /* 0x000fe400000012ff */
[----:B------:R-:W-:Y:S02]  /*8a70*/  SEL R35, R35, R34, P0 ;  /* 0x0000002223237207 */ /* 0x000fe40000000000 */
[----:B------:R-:W-:Y:S02]  /*8a80*/  SEL R113, R117, R124, P0 ;  /* 0x0000007c75717207 */ /* 0x000fe40000000000 */
[----:B------:R-:W-:-:S02]  /*8a90*/  SEL R45, R124, R117, P0 ;  /* 0x000000757c2d7207 */ /* 0x000fc40000000000 */
[----:B------:R-:W-:Y:S02]  /*8aa0*/  LOP3.LUT R48, R49, 0x380, RZ, 0xc0, !PT ;  /* 0x0000038031307812 */ /* 0x000fe400078ec0ff */
[----:B------:R-:W-:Y:S02]  /*8ab0*/  SHF.R.U64 R58, R58, 0x3, RZ ;  /* 0x000000033a3a7819 */ /* 0x000fe400000012ff */
[----:B------:R-:W-:Y:S01]  /*8ac0*/  LOP3.LUT R81, R16, 0x380, RZ, 0xc0, !PT ;  /* 0x0000038010517812 */ /* 0x000fe200078ec0ff */
[----:B------:R-:W-:Y:S01]  /*8ad0*/  UIADD3 UR8, UR8, 0x38860, URZ ;  /* 0x0003886008087890 */ /* 0x000fe2000fffe03f */
[----:B------:R-:W-:Y:S02]  /*8ae0*/  F2FP.BF16.F32.PACK_AB R69, R69, R76 ;  /* 0x0000004c4545723e */ /* 0x000fe400000010ff */
[----:B------:R-:W-:Y:S02]  /*8af0*/  SEL R133, R51, R62, P0 ;  /* 0x0000003e33857207 */ /* 0x000fe40000000000 */
[----:B------:R-:W-:-:S02]  /*8b00*/  SEL R34, R62, R51, P0 ;  /* 0x000000333e227207 */ /* 0x000fc40000000000 */
[----:B------:R-:W-:Y:S02]  /*8b10*/  SEL R117, R121, R128, P0 ;  /* 0x0000008079757207 */ /* 0x000fe40000000000 */
[----:B------:R-:W-:Y:S02]  /*8b20*/  SEL R50, R128, R121, P0 ;  /* 0x0000007980327207 */ /* 0x000fe40000000000 */
[----:B------:R-:W-:Y:S01]  /*8b30*/  IADD3 R47, P5, R16, 0x4000, RZ ;  /* 0x00004000102f7810 */ /* 0x000fe20007fbe0ff */
[----:B------:R-:W-:Y:S01]  /*8b40*/  UIADD3 UR4, UR11, UR4, URZ ;  /* 0x000000040b047290 */ /* 0x000fe2000fffe03f */
[----:B------:R-:W-:Y:S02]  /*8b50*/  SEL R121, R125, R132, P0 ;  /* 0x000000847d797207 */ /* 0x000fe40000000000 */
[----:B------:R-:W-:Y:S01]  /*8b60*/  SEL R51, R132, R125, P0 ;  /* 0x0000007d84337207 */ /* 0x000fe20000000000 */
[----:B------:R-:W-:Y:S01]  /*8b70*/  VIADD R125, R23, UR42 ;  /* 0x0000002a177d7c36 */ /* 0x000fe20008000000 */
[----:B------:R-:W-:-:S02]  /*8b80*/  LOP3.LUT R70, R71, 0x380, RZ, 0xc0, !PT ;  /* 0x0000038047467812 */ /* 0x000fc400078ec0ff */
[----:B------:R-:W-:Y:S02]  /*8b90*/  SHF.R.U64 R72, R72, 0x3, RZ ;  /* 0x0000000348487819 */ /* 0x000fe400000012ff */
[----:B------:R-:W-:Y:S01]  /*8ba0*/  LOP3.LUT R78, R78, R79, RZ, 0x3c, !PT ;  /* 0x0000004f4e4e7212 */ /* 0x000fe200078e3cff */
[--C-:B------:R-:W-:Y:S01]  /*8bb0*/  IMAD.X R79, RZ, RZ, R17.reuse, P4 ;  /* 0x000000ffff4f7224 */ /* 0x100fe200020e0611 */
[----:B------:R-:W-:Y:S02]  /*8bc0*/  SEL R111, R68, R27, P0 ;  /* 0x0000001b446f7207 */ /* 0x000fe40000000000 */
[----:B------:R-:W-:Y:S02]  /*8bd0*/  SEL R26, R27, R68, P0 ;  /* 0x000000441b1a7207 */ /* 0x000fe40000000000 */
[----:B------:R-:W-:Y:S02]  /*8be0*/  SHF.R.U64 R48, R48, 0x3, RZ ;  /* 0x0000000330307819 */ /* 0x000fe400000012ff */
[----:B------:R-:W-:Y:S01]  /*8bf0*/  LOP3.LUT R58, R58, R59, RZ, 0x3c, !PT ;  /* 0x0000003b3a3a7212 */ /* 0x000fe200078e3cff */
[----:B------:R-:W-:Y:S01]  /*8c00*/  IMAD.X R59, RZ, RZ, R17, P3 ;  /* 0x000000ffff3b7224 */ /* 0x000fe200018e0611 */
[----:B------:R-:W-:Y:S01]  /*8c10*/  SHF.R.U64 R81, R81, 0x3, RZ ;  /* 0x0000000351517819 */ /* 0x000fe200000012ff */
[----:B------:R-:W-:Y:S01]  /*8c20*/  SHFL.IDX PT, R65, R65, R4, 0x1c1f ;  /* 0x001c1f0441417589 */ /* 0x000fe200000e0000 */
[----:B------:R-:W-:Y:S01]  /*8c30*/  F2FP.BF16.F32.PACK_AB R75, R75, R82 ;  /* 0x000000524b4b723e */ /* 0x000fe200000010ff */
[----:B------:R-:W-:Y:S01]  /*8c40*/  UPRMT UR8, UR37, 0x654, UR8 ;  /* 0x0000065425087896 */ /* 0x000fe20008000008 */
[----:B------:R-:W-:Y:S01]  /*8c50*/  SEL R115, R69, R80, P0 ;  /* 0x0000005045737207 */ /* 0x000fe20000000000 */
[----:B------:R-:W3:Y:S01]  /*8c60*/  SHFL.IDX PT, R56, R13, R52, 0x1c1f ;  /* 0x001c1f340d387589 */ /* 0x000ee200000e0000 */
[----:B------:R-:W-:-:S02]  /*8c70*/  SEL R27, R80, R69, P0 ;  /* 0x00000045501b7207 */ /* 0x000fc40000000000 */
[----:B------:R-:W-:Y:S02]  /*8c80*/  LOP3.LUT R46, R47, 0x380, RZ, 0xc0, !PT ;  /* 0x000003802f2e7812 */ /* 0x000fe400078ec0ff */
[C---:B------:R-:W-:Y:S02]  /*8c90*/  IADD3 R67, P4, R16.reuse, 0xc060, RZ ;  /* 0x0000c06010437810 */ /* 0x040fe40007f9e0ff */
[----:B------:R-:W-:Y:S02]  /*8ca0*/  IADD3 R69, P3, R16, 0xc040, RZ ;  /* 0x0000c04010457810 */ /* 0x000fe40007f7e0ff */
[----:B------:R-:W-:Y:S01]  /*8cb0*/  MOV R100, R8 ;  /* 0x0000000800647202 */ /* 0x000fe20000000f00 */
[----:B------:R-:W-:Y:S01]  /*8cc0*/  VIADD R8, R125, 0x8 ;  /* 0x000000087d087836 */ /* 0x000fe20000000000 */
[----:B------:R-:W-:Y:S02]  /*8cd0*/  SHF.R.U64 R70, R70, 0x3, RZ ;  /* 0x0000000346467819 */ /* 0x000fe400000012ff */
[----:B------:R-:W-:-:S02]  /*8ce0*/  MOV R102, R6 ;  /* 0x0000000600667202 */ /* 0x000fc40000000f00 */
[----:B------:R-:W-:Y:S01]  /*8cf0*/  LOP3.LUT R72, R72, R73, RZ, 0x3c, !PT ;  /* 0x0000004948487212 */ /* 0x000fe200078e3cff */
[--C-:B------:R-:W-:Y:S01]  /*8d00*/  IMAD.X R73, RZ, RZ, R17.reuse, P1 ;  /* 0x000000ffff497224 */ /* 0x100fe200008e0611 */
[----:B------:R-:W-:Y:S01]  /*8d10*/  LOP3.LUT R48, R48, R49, RZ, 0x3c, !PT ;  /* 0x0000003130307212 */ /* 0x000fe200078e3cff */
[----:B------:R-:W-:Y:S01]  /*8d20*/  IMAD.U32 R7, RZ, RZ, UR11 ;  /* 0x0000000bff077e24 */ /* 0x000fe2000f8e00ff */
[----:B------:R-:W-:Y:S01]  /*8d30*/  LOP3.LUT R80, R81, R16, RZ, 0x3c, !PT ;  /* 0x0000001051507212 */ /* 0x000fe200078e3cff */
[--C-:B------:R-:W-:Y:S01]  /*8d40*/  IMAD.X R49, RZ, RZ, R17.reuse, P6 ;  /* 0x000000ffff317224 */ /* 0x100fe200030e0611 */
[----:B------:R-:W-:Y:S01]  /*8d50*/  LOP3.LUT P1, RZ, R2, 0x3, RZ, 0xc0, !PT ;  /* 0x0000000302ff7812 */ /* 0x000fe2000782c0ff */
[----:B------:R-:W-:Y:S01]  /*8d60*/  IMAD.MOV.U32 R81, RZ, RZ, R17 ;  /* 0x000000ffff517224 */ /* 0x000fe200078e0011 */
[----:B------:R-:W-:Y:S01]  /*8d70*/  F2FP.BF16.F32.PACK_AB R77, R77, R84 ;  /* 0x000000544d4d723e */ /* 0x000fe200000010ff */
[----:B------:R-:W-:Y:S01]  /*8d80*/  IMAD.U32 R7, RZ, RZ, UR4 ;  /* 0x00000004ff077e24 */ /* 0x000fe2000f8e00ff */
[----:B------:R-:W-:Y:S01]  /*8d90*/  SEL R139, R75, R86, P0 ;  /* 0x000000564b8b7207 */ /* 0x000fe20000000000 */
[----:B------:R-:W-:Y:S01]  /*8da0*/  ULDC UR4, c[0x0][0xa88] ;  /* 0x0002a20000047ab9 */ /* 0x000fe20000000800 */
[----:B------:R-:W-:-:S02]  /*8db0*/  SEL R38, R86, R75, P0 ;  /* 0x0000004b56267207 */ /* 0x000fc40000000000 */
[----:B------:R-:W-:Y:S02]  /*8dc0*/  SEL R97, R28, R21, P0 ;  /* 0x000000151c617207 */ /* 0x000fe40000000000 */
[----:B------:R-:W-:Y:S01]  /*8dd0*/  MOV R98, R10 ;  /* 0x0000000a00627202 */ /* 0x000fe20000000f00 */
[----:B------:R-:W-:Y:S01]  /*8de0*/  SHFL.IDX PT, R61, R61, R4, 0x1c1f ;  /* 0x001c1f043d3d7589 */ /* 0x000fe200000e0000 */
[----:B------:R-:W-:Y:S01]  /*8df0*/  SHF.R.U64 R46, R46, 0x3, RZ ;  /* 0x000000032e2e7819 */ /* 0x000fe200000012ff */
[----:B------:R-:W-:Y:S01]  /*8e00*/  SYNCS.ARRIVE.TRANS64.RED.A1T0 RZ, [UR8], RZ ;  /* 0x000000ffffff79a7 */ /* 0x000fe20008100408 */
[----:B------:R-:W-:Y:S02]  /*8e10*/  LOP3.LUT R66, R67, 0x380, RZ, 0xc0, !PT ;  /* 0x0000038043427812 */ /* 0x000fe400078ec0ff */
[----:B------:R-:W-:Y:S02]  /*8e20*/  IADD3 R75, P6, R16, 0x8060, RZ ;  /* 0x00008060104b7810 */ /* 0x000fe40007fde0ff */
[----:B------:R-:W-:-:S02]  /*8e30*/  LOP3.LUT R68, R69, 0x380, RZ, 0xc0, !PT ;  /* 0x0000038045447812 */ /* 0x000fc400078ec0ff */
[----:B------:R-:W-:Y:S01]  /*8e40*/  LOP3.LUT R70, R70, R71, RZ, 0x3c, !PT ;  /* 0x0000004746467212 */ /* 0x000fe200078e3cff */
[--C-:B------:R-:W-:Y:S01]  /*8e50*/  IMAD.X R71, RZ, RZ, R17.reuse, P2 ;  /* 0x000000ffff477224 */ /* 0x100fe200010e0611 */
[----:B------:R-:W-:Y:S01]  /*8e60*/  ISETP.GE.OR P2, PT, R8, UR4, P1 ;  /* 0x0000000408007c0c */ /* 0x000fe20008f46670 */
[----:B------:R-:W-:Y:S01]  /*8e70*/  SHFL.IDX PT, R127, R127, R4, 0x1c1f ;  /* 0x001c1f047f7f7589 */ /* 0x000fe200000e0000 */
[----:B------:R-:W-:Y:S02]  /*8e80*/  SEL R21, R21, R28, P0 ;  /* 0x0000001c15157207 */ /* 0x000fe40000000000 */
[----:B------:R-:W-:Y:S02]  /*8e90*/  SEL R119, R77, R88, P0 ;  /* 0x000000584d777207 */ /* 0x000fe40000000000 */
[----:B------:R-:W-:Y:S01]  /*8ea0*/  LOP3.LUT R46, R46, R47, RZ, 0x3c, !PT ;  /* 0x0000002f2e2e7212 */ /* 0x000fe200078e3cff */
[----:B------:R-:W-:Y:S01]  /*8eb0*/  IMAD.X R47, RZ, RZ, R17, P5 ;  /* 0x000000ffff2f7224 */ /* 0x000fe200028e0611 */
[----:B------:R-:W-:-:S02]  /*8ec0*/  SHF.R.U64 R66, R66, 0x3, RZ ;  /* 0x0000000342427819 */ /* 0x000fc400000012ff */
[----:B------:R-:W-:Y:S02]  /*8ed0*/  MOV R79, R78 ;  /* 0x0000004e004f7202 */ /* 0x000fe40000000f00 */
[----:B-1----:R-:W-:Y:S01]  /*8ee0*/  SEL R8, R57, R40, P0 ;  /* 0x0000002839087207 */ /* 0x002fe20000000000 */
[----:B------:R-:W-:Y:S01]  /*8ef0*/  SHFL.IDX PT, R78, R35, R52, 0x1c1f ;  /* 0x001c1f34234e7589 */ /* 0x000fe200000e0000 */
[----:B------:R-:W-:Y:S02]  /*8f00*/  SEL R10, R40, R57, P0 ;  /* 0x00000039280a7207 */ /* 0x000fe40000000000 */
[----:B------:R-:W-:Y:S01]  /*8f10*/  SEL R28, R88, R77, P0 ;  /* 0x0000004d581c7207 */ /* 0x000fe20000000000 */
[----:B------:R-:W1:Y:S01]  /*8f20*/  SHFL.IDX PT, R40, R5, R52, 0x1c1f ;  /* 0x001c1f3405287589 */ /* 0x000e6200000e0000 */
[----:B------:R-:W-:Y:S02]  /*8f30*/  LOP3.LUT R74, R75, 0x380, RZ, 0xc0, !PT ;  /* 0x000003804b4a7812 */ /* 0x000fe400078ec0ff */
[----:B------:R-:W-:Y:S01]  /*8f40*/  SHF.R.U64 R68, R68, 0x3, RZ ;  /* 0x0000000344447819 */ /* 0x000fe200000012ff */
[----:B------:R-:W-:Y:S01]  /*8f50*/  SHFL.IDX PT, R63, R63, R4, 0x1c1f ;  /* 0x001c1f043f3f7589 */ /* 0x000fe200000e0000 */
[----:B------:R-:W-:-:S02]  /*8f60*/  MOV R104, R80 ;  /* 0x0000005000687202 */ /* 0x000fc40000000f00 */
[----:B--2---:R-:W-:Y:S01]  /*8f70*/  SEL R9, R101, R54, P0 ;  /* 0x0000003665097207 */ /* 0x004fe20000000000 */
[----:B------:R-:W-:Y:S01]  /*8f80*/  SHFL.IDX PT, R129, R129, R4, 0x1c1f ;  /* 0x001c1f0481817589 */ /* 0x000fe200000e0000 */
[----:B------:R-:W-:Y:S02]  /*8f90*/  SEL R11, R54, R101, P0 ;  /* 0x00000065360b7207 */ /* 0x000fe40000000000 */
[----:B------:R-:W-:Y:S01]  /*8fa0*/  IADD3 R77, P5, R16, 0x8040, RZ ;  /* 0x00008040104d7810 */ /* 0x000fe20007fbe0ff */
[----:B------:R-:W2:Y:S01]  /*8fb0*/  SHFL.IDX PT, R54, R12, R52, 0x1c1f ;  /* 0x001c1f340c367589 */ /* 0x000ea200000e0000 */
[----:B------:R-:W-:-:S03]  /*8fc0*/  MOV R59, R58 ;  /* 0x0000003a003b7202 */ /* 0x000fc60000000f00 */
[----:B------:R-:W4:Y:S01]  /*8fd0*/  SHFL.IDX PT, R80, R33, R52, 0x1c1f ;  /* 0x001c1f3421507589 */ /* 0x000f2200000e0000 */
[----:B------:R-:W-:Y:S01]  /*8fe0*/  LOP3.LUT R66, R66, R67, RZ, 0x3c, !PT ;  /* 0x0000004342427212 */ /* 0x000fe200078e3cff */
[----:B------:R-:W-:Y:S02]  /*8ff0*/  IMAD.X R67, RZ, RZ, R17, P4 ;  /* 0x000000ffff437224 */ /* 0x000fe400020e0611 */
[----:B------:R-:W-:Y:S01]  /*9000*/  SHFL.IDX PT, R131, R131, R4, 0x1c1f ;  /* 0x001c1f0483837589 */ /* 0x000fe200000e0000 */
[----:B------:R-:W-:-:S03]  /*9010*/  SHF.R.U64 R74, R74, 0x3, RZ ;  /* 0x000000034a4a7819 */ /* 0x000fc600000012ff */
[----:B------:R-:W5:Y:S01]  /*9020*/  SHFL.IDX PT, R32, R32, R52, 0x1c1f ;  /* 0x001c1f3420207589 */ /* 0x000f6200000e0000 */
[----:B------:R-:W-:Y:S01]  /*9030*/  LOP3.LUT R68, R68, R69, RZ, 0x3c, !PT ;  /* 0x0000004544447212 */ /* 0x000fe200078e3cff */
[----:B------:R-:W-:Y:S01]  /*9040*/  BAR.SYNC.DEFER_BLOCKING 0x1, 0x100 ;  /* 0x0044000000007b1d */ /* 0x000fe20000010000 */
[----:B------:R-:W-:Y:S01]  /*9050*/  LOP3.LUT R76, R77, 0x380, RZ, 0xc0, !PT ;  /* 0x000003804d4c7812 */ /* 0x000fe200078ec0ff */
[----:B------:R-:W-:Y:S01]  /*9060*/  IMAD.X R69, RZ, RZ, R17, P3 ;  /* 0x000000ffff457224 */ /* 0x000fe200018e0611 */
[----:B------:R-:W-:-:S03]  /*9070*/  LOP3.LUT R74, R74, R75, RZ, 0x3c, !PT ;  /* 0x0000004b4a4a7212 */ /* 0x000fc600078e3cff */
[----:B------:R-:W-:Y:S04]  /*9080*/  SHFL.IDX PT, R87, R87, R4, 0x1c1f ;  /* 0x001c1f0457577589 */ /* 0x000fe800000e0000 */
[----:B------:R-:W-:Y:S04]  /*9090*/  SHFL.IDX PT, R133, R133, R4, 0x1c1f ;  /* 0x001c1f0485857589 */ /* 0x000fe800000e0000 */
[----:B------:R-:W-:Y:S04]  /*90a0*/  SHFL.IDX PT, R58, R14, R52, 0x1c1f ;  /* 0x001c1f340e3a7589 */ /* 0x000fe800000e0000 */
[----:B------:R-:W-:Y:S01]  /*90b0*/  SHFL.IDX PT, R34, R34, R52, 0x1c1f ;  /* 0x001c1f3422227589 */ /* 0x000fe200000e0000 */
[----:B------:R-:W-:-:S03]  /*90c0*/  MOV R49, R48 ;  /* 0x0000003000317202 */ /* 0x000fc60000000f00 */
[----:B------:R-:W-:Y:S04]  /*90d0*/  SHFL.IDX PT, R89, R89, R4, 0x1c1f ;  /* 0x001c1f0459597589 */ /* 0x000fe800000e0000 */
        /* <DEDUP_REMOVED lines=20> */
[----:B------:R-:W-:Y:S01]  /*9220*/  SHFL.IDX PT, R121, R121, R4, 0x1c1f ;  /* 0x001c1f0479797589 */ /* 0x000fe200000e0000 */
[----:B------:R-:W-:-:S03]  /*9230*/  SHF.R.U64 R76, R76, 0x3, RZ ;  /* 0x000000034c4c7819 */ /* 0x000fc600000012ff */
[----:B------:R-:W5:Y:S01]  /*9240*/  SHFL.IDX PT, R4, R15, R52, 0x1c1f ;  /* 0x001c1f340f047589 */ /* 0x000f6200000e0000 */
[----:B------:R-:W-:-:S03]  /*9250*/  MOV R81, R46 ;  /* 0x0000002e00517202 */ /* 0x000fc60000000f00 */
[----:B------:R-:W5:Y:S01]  /*9260*/  SHFL.IDX PT, R36, R36, R52, 0x1c1f ;  /* 0x001c1f3424247589 */ /* 0x000f6200000e0000 */
[----:B------:R-:W-:Y:S01]  /*9270*/  IMAD.X R75, RZ, RZ, R17, P6 ;  /* 0x000000ffff4b7224 */ /* 0x000fe200030e0611 */
[----:B------:R-:W-:Y:S02]  /*9280*/  MOV R48, R66 ;  /* 0x0000004200307202 */ /* 0x000fe40000000f00 */
[----:B------:R-:W5:Y:S01]  /*9290*/  SHFL.IDX PT, R20, R20, R52, 0x1c1f ;  /* 0x001c1f3414147589 */ /* 0x000f6200000e0000 */
[----:B------:R-:W-:-:S03]  /*92a0*/  MOV R47, R68 ;  /* 0x00000044002f7202 */ /* 0x000fc60000000f00 */
[----:B------:R-:W5:Y:S01]  /*92b0*/  SHFL.IDX PT, R82, R37, R52, 0x1c1f ;  /* 0x001c1f3425527589 */ /* 0x000f6200000e0000 */
[----:B------:R-:W-:-:S03]  /*92c0*/  MOV R46, R70 ;  /* 0x00000046002e7202 */ /* 0x000fc60000000f00 */
[----:B------:R-:W5:Y:S04]  /*92d0*/  SHFL.IDX PT, R60, R21, R52, 0x1c1f ;  /* 0x001c1f34153c7589 */ /* 0x000f6800000e0000 */
[----:B------:R-:W5:Y:S04]  /*92e0*/  SHFL.IDX PT, R84, R38, R52, 0x1c1f ;  /* 0x001c1f3426547589 */ /* 0x000f6800000e0000 */
[----:B------:R-:W5:Y:S04]  /*92f0*/  SHFL.IDX PT, R62, R24, R52, 0x1c1f ;  /* 0x001c1f34183e7589 */ /* 0x000f6800000e0000 */
[----:B------:R-:W-:Y:S04]  /*9300*/  SHFL.IDX PT, R64, R25, R52, 0x1c1f ;  /* 0x001c1f3419407589 */ /* 0x000fe800000e0000 */
[----:B------:R-:W5:Y:S01]  /*9310*/  SHFL.IDX PT, R86, R39, R52, 0x1c1f ;  /* 0x001c1f3427567589 */ /* 0x000f6200000e0000 */
[----:B------:R-:W-:-:S03]  /*9320*/  LOP3.LUT R76, R76, R77, RZ, 0x3c, !PT ;  /* 0x0000004d4c4c7212 */ /* 0x000fc600078e3cff */
[----:B------:R-:W-:Y:S04]  /*9330*/  SHFL.IDX PT, R66, R26, R52, 0x1c1f ;  /* 0x001c1f341a427589 */ /* 0x000fe800000e0000 */
[----:B------:R-:W5:Y:S01]  /*9340*/  SHFL.IDX PT, R88, R41, R52, 0x1c1f ;  /* 0x001c1f3429587589 */ /* 0x000f6200000e0000 */
[----:B------:R-:W-:-:S03]  /*9350*/  IMAD.X R77, RZ, RZ, R17, P5 ;  /* 0x000000ffff4d7224 */ /* 0x000fc600028e0611 */
[----:B------:R-:W-:Y:S01]  /*9360*/  SHFL.IDX PT, R68, R27, R52, 0x1c1f ;  /* 0x001c1f341b447589 */ /* 0x000fe200000e0000 */
[----:B------:R-:W-:-:S03]  /*9370*/  MOV R75, R74 ;  /* 0x0000004a004b7202 */ /* 0x000fc60000000f00 */
[----:B------:R-:W5:Y:S04]  /*9380*/  SHFL.IDX PT, R90, R42, R52, 0x1c1f ;  /* 0x001c1f342a5a7589 */ /* 0x000f6800000e0000 */
[----:B------:R3:W-:Y:S04]  /*9390*/  SHFL.IDX PT, R70, R28, R52, 0x1c1f ;  /* 0x001c1f341c467589 */ /* 0x0007e800000e0000 */
[----:B------:R-:W5:Y:S01]  /*93a0*/  SHFL.IDX PT, R92, R43, R52, 0x1c1f ;  /* 0x001c1f342b5c7589 */ /* 0x000f6200000e0000 */
[----:B------:R-:W-:-:S03]  /*93b0*/  MOV R73, R72 ;  /* 0x0000004800497202 */ /* 0x000fc60000000f00 */
[----:B------:R-:W5:Y:S01]  /*93c0*/  SHFL.IDX PT, R44, R44, R52, 0x1c1f ;  /* 0x001c1f342c2c7589 */ /* 0x000f6200000e0000 */
[----:B---3--:R-:W-:-:S03]  /*93d0*/  SEL R28, R65, R56, P0 ;  /* 0x00000038411c7207 */ /* 0x008fc60000000000 */
[----:B------:R3:W-:Y:S01]  /*93e0*/  SHFL.IDX PT, R74, R30, R52, 0x1c1f ;  /* 0x001c1f341e4a7589 */ /* 0x0007e200000e0000 */
[----:B------:R-:W-:-:S03]  /*93f0*/  MOV R77, R76 ;  /* 0x0000004c004d7202 */ /* 0x000fc60000000f00 */
[----:B------:R5:W-:Y:S04]  /*9400*/  SHFL.IDX PT, R72, R29, R52, 0x1c1f ;  /* 0x001c1f341d487589 */ /* 0x000be800000e0000 */
[----:B------:R-:W-:Y:S01]  /*9410*/  SHFL.IDX PT, R94, R45, R52, 0x1c1f ;  /* 0x001c1f342d5e7589 */ /* 0x000fe200000e0000 */
[----:B---3--:R-:W-:Y:S02]  /*9420*/  SEL R30, R56, R65, P0 ;  /* 0x00000041381e7207 */ /* 0x008fe40000000000 */
[----:B------:R-:W3:Y:S01]  /*9430*/  LDC.64 R56, c[0x0][0xb78] ;  /* 0x0002de00ff387b82 */ /* 0x000ee20000000a00 */
[----:B------:R-:W-:Y:S04]  /*9440*/  SHFL.IDX PT, R50, R50, R52, 0x1c1f ;  /* 0x001c1f3432327589 */ /* 0x000fe800000e0000 */
[----:B------:R5:W-:Y:S04]  /*9450*/  SHFL.IDX PT, R76, R31, R52, 0x1c1f ;  /* 0x001c1f341f4c7589 */ /* 0x000be800000e0000 */
[----:B------:R-:W3:Y:S01]  /*9460*/  SHFL.IDX PT, R96, R51, R52, 0x1c1f ;  /* 0x001c1f3433607589 */ /* 0x000ee200000e0000 */
[----:B-1----:R-:W-:-:S02]  /*9470*/  SEL R12, R61, R40, P0 ;  /* 0x000000283d0c7207 */ /* 0x002fc40000000000 */
[----:B------:R-:W-:Y:S02]  /*9480*/  SEL R14, R40, R61, P0 ;  /* 0x0000003d280e7207 */ /* 0x000fe40000000000 */
[----:B------:R-:W-:Y:S02]  /*9490*/  SEL R13, R127, R78, P0 ;  /* 0x0000004e7f0d7207 */ /* 0x000fe40000000000 */
[----:B------:R-:W-:Y:S01]  /*94a0*/  SEL R15, R78, R127, P0 ;  /* 0x0000007f4e0f7207 */ /* 0x000fe20000000000 */
[----:B------:R1:W-:Y:S01]  /*94b0*/  STSM.16.M88.4 [R104], R8 ;  /* 0x0000000868007844 */ /* 0x0003e20000000200 */
[----:B--2---:R-:W-:Y:S02]  /*94c0*/  SEL R24, R63, R54, P0 ;  /* 0x000000363f187207 */ /* 0x004fe40000000000 */
[----:B------:R-:W-:Y:S02]  /*94d0*/  SEL R26, R54, R63, P0 ;  /* 0x0000003f361a7207 */ /* 0x000fe40000000000 */
[----:B----4-:R-:W-:-:S02]  /*94e0*/  SEL R25, R129, R80, P0 ;  /* 0x0000005081197207 */ /* 0x010fc40000000000 */
[----:B------:R-:W-:Y:S02]  /*94f0*/  SEL R27, R80, R129, P0 ;  /* 0x00000081501b7207 */ /* 0x000fe40000000000 */
[----:B-----5:R-:W-:Y:S02]  /*9500*/  SEL R29, R131, R32, P0 ;  /* 0x00000020831d7207 */ /* 0x020fe40000000000 */
[----:B------:R-:W-:Y:S01]  /*9510*/  SEL R31, R32, R131, P0 ;  /* 0x00000083201f7207 */ /* 0x000fe20000000000 */
[----:B------:R2:W-:Y:S01]  /*9520*/  STSM.16.M88.4 [R102], R12 ;  /* 0x0000000c66007844 */ /* 0x0005e20000000200 */
[----:B------:R-:W-:Y:S02]  /*9530*/  SEL R32, R89, R4, P0 ;  /* 0x0000000459207207 */ /* 0x000fe40000000000 */
[----:B-1----:R-:W-:Y:S02]  /*9540*/  SEL R8, R87, R58, P0 ;  /* 0x0000003a57087207 */ /* 0x002fe40000000000 */
[----:B------:R-:W-:-:S02]  /*9550*/  SEL R10, R58, R87, P0 ;  /* 0x000000573a0a7207 */ /* 0x000fc40000000000 */
[----:B------:R-:W-:Y:S02]  /*9560*/  SEL R9, R133, R34, P0 ;  /* 0x0000002285097207 */ /* 0x000fe40000000000 */
[----:B------:R-:W-:Y:S01]  /*9570*/  SEL R11, R34, R133, P0 ;  /* 0x00000085220b7207 */ /* 0x000fe20000000000 */
[----:B------:R-:W-:Y:S01]  /*9580*/  STSM.16.M88.4 [R100], R24 ;  /* 0x0000001864007844 */ /* 0x000fe20000000200 */
[----:B------:R-:W-:Y:S02]  /*9590*/  SEL R34, R4, R89, P0 ;  /* 0x0000005904227207 */ /* 0x000fe40000000000 */
[----:B------:R-:W-:Y:S01]  /*95a0*/  SEL R33, R135, R36, P0 ;  /* 0x0000002487217207 */ /* 0x000fe20000000000 */
[----:B------:R-:W-:Y:S01]  /*95b0*/  STSM.16.M88.4 [R98], R28 ;  /* 0x0000001c62007844 */ /* 0x000fe20000000200 */
[----:B------:R-:W-:Y:S02]  /*95c0*/  SEL R35, R36, R135, P0 ;  /* 0x0000008724237207 */ /* 0x000fe40000000000 */
[----:B------:R-:W-:Y:S01]  /*95d0*/  SEL R36, R95, R20, P0 ;  /* 0x000000145f247207 */ /* 0x000fe20000000000 */
[----:B------:R1:W-:Y:S01]  /*95e0*/  STSM.16.M88.4 [R81], R8 ;  /* 0x0000000851007844 */ /* 0x0003e20000000200 */
[----:B------:R-:W-:-:S02]  /*95f0*/  SEL R38, R20, R95, P0 ;  /* 0x0000005f14267207 */ /* 0x000fc40000000000 */
[----:B------:R-:W-:Y:S02]  /*9600*/  SEL R37, R137, R82, P0 ;  /* 0x0000005289257207 */ /* 0x000fe40000000000 */
[----:B------:R-:W-:Y:S02]  /*9610*/  SEL R39, R82, R137, P0 ;  /* 0x0000008952277207 */ /* 0x000fe40000000000 */
[----:B------:R-:W-:Y:S02]  /*9620*/  SEL R40, R97, R60, P0 ;  /* 0x0000003c61287207 */ /* 0x000fe40000000000 */
[----:B------:R-:W-:Y:S02]  /*9630*/  SEL R42, R60, R97, P0 ;  /* 0x000000613c2a7207 */ /* 0x000fe40000000000 */
[----:B------:R-:W-:Y:S02]  /*9640*/  SEL R41, R139, R84, P0 ;  /* 0x000000548b297207 */ /* 0x000fe40000000000 */
[----:B------:R-:W-:-:S02]  /*9650*/  SEL R43, R84, R139, P0 ;  /* 0x0000008b542b7207 */ /* 0x000fc40000000000 */
[----:B--2---:R-:W-:Y:S02]  /*9660*/  SEL R12, R103, R62, P0 ;  /* 0x0000003e670c7207 */ /* 0x004fe40000000000 */
[----:B------:R-:W-:Y:S02]  /*9670*/  SEL R14, R62, R103, P0 ;  /* 0x000000673e0e7207 */ /* 0x000fe40000000000 */
[----:B------:R-:W-:Y:S02]  /*9680*/  SEL R13, R141, R86, P0 ;  /* 0x000000568d0d7207 */ /* 0x000fe40000000000 */
[----:B------:R-:W-:Y:S02]  /*9690*/  SEL R15, R86, R141, P0 ;  /* 0x0000008d560f7207 */ /* 0x000fe40000000000 */
[----:B-1----:R-:W-:Y:S02]  /*96a0*/  SEL R8, R105, R64, P0 ;  /* 0x0000004069087207 */ /* 0x002fe40000000000 */
[----:B------:R-:W-:Y:S01]  /*96b0*/  SEL R10, R64, R105, P0 ;  /* 0x00000069400a7207 */ /* 0x000fe20000000000 */
[----:B------:R-:W-:Y:S01]  /*96c0*/  STSM.16.M88.4 [R49], R32 ;  /* 0x0000002031007844 */ /* 0x000fe20000000200 */
[----:B------:R-:W-:Y:S01]  /*96d0*/  SEL R9, R83, R88, P0 ;  /* 0x0000005853097207 */ /* 0x000fe20000000000 */
[----:B------:R-:W-:Y:S01]  /*96e0*/  USHF.R.S32.HI UR5, URZ, 0x1f, UR44 ;  /* 0x0000001f3f057899 */ /* 0x000fe2000801142c */
[----:B------:R-:W-:-:S02]  /*96f0*/  SEL R11, R88, R83, P0 ;  /* 0x00000053580b7207 */ /* 0x000fc40000000000 */
[----:B------:R-:W-:Y:S01]  /*9700*/  SEL R64, R111, R66, P0 ;  /* 0x000000426f407207 */ /* 0x000fe20000000000 */
[----:B------:R-:W-:Y:S01]  /*9710*/  STSM.16.M88.4 [R53], R36 ;  /* 0x0000002435007844 */ /* 0x000fe20000000200 */
[----:B------:R-:W-:Y:S02]  /*9720*/  SEL R66, R66, R111, P0 ;  /* 0x0000006f42427207 */ /* 0x000fe40000000000 */
[----:B------:R-:W-:Y:S02]  /*9730*/  SEL R65, R91, R90, P0 ;  /* 0x0000005a5b417207 */ /* 0x000fe40000000000 */
[----:B------:R-:W-:Y:S02]  /*9740*/  SEL R67, R90, R91, P0 ;  /* 0x0000005b5a437207 */ /* 0x000fe40000000000 */
[----:B------:R-:W-:Y:S02]  /*9750*/  SEL R24, R115, R68, P0 ;  /* 0x0000004473187207 */ /* 0x000fe40000000000 */
[----:B------:R-:W-:Y:S01]  /*9760*/  SEL R26, R68, R115, P0 ;  /* 0x00000073441a7207 */ /* 0x000fe20000000000 */
[----:B------:R-:W-:Y:S01]  /*9770*/  IMAD.U32 R6, RZ, RZ, UR10 ;  /* 0x0000000aff067e24 */ /* 0x000fe2000f8e00ff */
[----:B------:R-:W-:Y:S01]  /*9780*/  SEL R25, R99, R92, P0 ;  /* 0x0000005c63197207 */ /* 0x000fe20000000000 */
[----:B------:R-:W-:Y:S01]  /*9790*/  STSM.16.M88.4 [R55], R40 ;  /* 0x0000002837007844 */ /* 0x000fe20000000200 */
[----:B------:R-:W-:-:S02]  /*97a0*/  SEL R27, R92, R99, P0 ;  /* 0x000000635c1b7207 */ /* 0x000fc40000000000 */
[----:B------:R-:W-:Y:S01]  /*97b0*/  SEL R68, R119, R70, P0 ;  /* 0x0000004677447207 */ /* 0x000fe20000000000 */
[----:B------:R1:W-:Y:S01]  /*97c0*/  STSM.16.M88.4 [R59], R12 ;  /* 0x0000000c3b007844 */ /* 0x0003e20000000200 */
[----:B------:R-:W-:Y:S02]  /*97d0*/  SEL R70, R70, R119, P0 ;  /* 0x0000007746467207 */ /* 0x000fe40000000000 */
[----:B------:R-:W-:Y:S02]  /*97e0*/  SEL R69, R107, R44, P0 ;  /* 0x0000002c6b457207 */ /* 0x000fe40000000000 */
[----:B------:R-:W-:Y:S01]  /*97f0*/  SEL R71, R44, R107, P0 ;  /* 0x0000006b2c477207 */ /* 0x000fe20000000000 */
[----:B------:R2:W-:Y:S01]  /*9800*/  STSM.16.M88.4 [R79], R8 ;  /* 0x000000084f007844 */ /* 0x0005e20000000200 */
[C---:B---3--:R-:W-:Y:S02]  /*9810*/  IMAD R4, R56.reuse, UR5, RZ ;  /* 0x0000000538047c24 */ /* 0x048fe4000f8e02ff */
[----:B------:R-:W-:Y:S01]  /*9820*/  IMAD.WIDE.U32 R6, R56, UR44, R6 ;  /* 0x0000002c38067c25 */ /* 0x000fe2000f8e0006 */
[----:B------:R-:W-:Y:S04]  /*9830*/  STSM.16.M88.4 [R77], R64 ;  /* 0x000000404d007844 */ /* 0x000fe80000000200 */
[----:B------:R-:W-:Y:S01]  /*9840*/  STSM.16.M88.4 [R75], R24 ;  /* 0x000000184b007844 */ /* 0x000fe20000000200 */
[----:B------:R-:W-:Y:S01]  /*9850*/  IMAD R4, R57, UR44, R4 ;  /* 0x0000002c39047c24 */ /* 0x000fe2000f8e0204 */
[----:B-1----:R-:W-:-:S02]  /*9860*/  SEL R13, R121, R96, P0 ;  /* 0x00000060790d7207 */ /* 0x002fc40000000000 */
[----:B------:R1:W-:Y:S01]  /*9870*/  STSM.16.M88.4 [R73], R68 ;  /* 0x0000004449007844 */ /* 0x0003e20000000200 */
[----:B------:R-:W-:Y:S02]  /*9880*/  SEL R15, R96, R121, P0 ;  /* 0x00000079600f7207 */ /* 0x000fe40000000000 */
[----:B--2---:R-:W-:Y:S02]  /*9890*/  SEL R8, R123, R72, P0 ;  /* 0x000000487b087207 */ /* 0x004fe40000000000 */
[----:B------:R-:W-:Y:S02]  /*98a0*/  SEL R10, R72, R123, P0 ;  /* 0x0000007b480a7207 */ /* 0x000fe40000000000 */
[----:B------:R-:W-:Y:S02]  /*98b0*/  SEL R9, R113, R94, P0 ;  /* 0x0000005e71097207 */ /* 0x000fe40000000000 */
[----:B------:R-:W-:Y:S02]  /*98c0*/  SEL R11, R94, R113, P0 ;  /* 0x000000715e0b7207 */ /* 0x000fe40000000000 */
[----:B------:R-:W-:-:S02]  /*98d0*/  SEL R72, R85, R74, P0 ;  /* 0x0000004a55487207 */ /* 0x000fc40000000000 */
[----:B------:R-:W-:Y:S02]  /*98e0*/  SEL R74, R74, R85, P0 ;  /* 0x000000554a4a7207 */ /* 0x000fe40000000000 */
[----:B-1----:R-:W-:Y:S02]  /*98f0*/  SEL R73, R117, R50, P0 ;  /* 0x0000003275497207 */ /* 0x002fe40000000000 */
[----:B------:R-:W-:Y:S02]  /*9900*/  SEL R75, R50, R117, P0 ;  /* 0x00000075324b7207 */ /* 0x000fe40000000000 */
[----:B------:R-:W-:Y:S02]  /*9910*/  SEL R12, R93, R76, P0 ;  /* 0x0000004c5d0c7207 */ /* 0x000fe40000000000 */
[----:B------:R-:W-:Y:S01]  /*9920*/  SEL R14, R76, R93, P0 ;  /* 0x0000005d4c0e7207 */ /* 0x000fe20000000000 */
[----:B------:R-:W-:Y:S01]  /*9930*/  STSM.16.M88.4 [R46], R8 ;  /* 0x000000082e007844 */ /* 0x000fe20000000200 */
[----:B------:R-:W-:-:S02]  /*9940*/  SHF.R.S32.HI R5, RZ, 0x1f, R125 ;  /* 0x0000001fff057819 */ /* 0x000fc4000001147d */
[C---:B------:R-:W-:Y:S01]  /*9950*/  IADD3 R6, P3, R125.reuse, R6, RZ ;  /* 0x000000067d067210 */ /* 0x040fe20007f7e0ff */
[----:B------:R-:W-:Y:S01]  /*9960*/  STSM.16.M88.4 [R47], R72 ;  /* 0x000000482f007844 */ /* 0x000fe20000000200 */
[----:B------:R-:W-:Y:S01]  /*9970*/  ISETP.GE.OR P1, PT, R125, UR4, P1 ;  /* 0x000000047d007c0c */ /* 0x000fe20008f26670 */
[----:B------:R-:W-:Y:S01]  /*9980*/  ULDC.64 UR4, c[0x0][0xb40] ;  /* 0x0002d00000047ab9 */ /* 0x000fe20000000a00 */
[----:B------:R-:W-:Y:S01]  /*9990*/  IADD3.X R5, R5, R7, R4, P3, !PT ;  /* 0x0000000705057210 */ /* 0x000fe20001ffe404 */
[----:B------:R-:W-:Y:S01]  /*99a0*/  STSM.16.M88.4 [R48], R12 ;  /* 0x0000000c30007844 */ /* 0x000fe20000000200 */
[C---:B------:R-:W-:Y:S01]  /*99b0*/  LEA R4, P3, R6.reuse, UR4, 0x2 ;  /* 0x0000000406047c11 */ /* 0x040fe2000f8610ff */
[----:B------:R1:W-:Y:S06]  /*99c0*/  MEMBAR.ALL.CTA ;  /* 0x0000000000007992 */ /* 0x0003ec0000008000 */
[----:B-1----:R-:W1:Y:S01]  /*99d0*/  FENCE.VIEW.ASYNC.S ;  /* 0x00000000000073c6 */ /* 0x002e620000000000 */
[----:B------:R-:W-:-:S03]  /*99e0*/  LEA.HI.X R5, R6, UR5, R5, 0x2, P3 ;  /* 0x0000000506057c11 */ /* 0x000fc600098f1405 */
[----:B-1----:R-:W1:Y:S01]  /*99f0*/  SHFL.IDX PT, R6, R22, RZ, 0x1f ;  /* 0x00001fff16067589 */ /* 0x002e6200000e0000 */
[----:B------:R-:W-:Y:S01]  /*9a00*/  ULDC UR4, c[0x0][0xc] ;  /* 0x0000030000047ab9 */ /* 0x000fe20000000800 */
[----:B------:R-:W-:Y:S06]  /*9a10*/  BAR.ARV 0x1, 0x120 ;  /* 0x0044800000007b1d */ /* 0x000fec0000002000 */
[----:B------:R2:W-:Y:S04]  /*9a20*/  @!P1 STG.E desc[UR50][R4.64], R3 ;  /* 0x0000000304009986 */ /* 0x0005e8000c101932 */
[----:B------:R2:W-:Y:S01]  /*9a30*/  @!P2 STG.E desc[UR50][R4.64+0x20], R0 ;  /* 0x000020000400a986 */ /* 0x0005e2000c101932 */
[----:B-1----:R-:W-:Y:S01]  /*9a40*/  ISETP.NE.AND P0, PT, R6, 0x7, PT ;  /* 0x000000070600780c */ /* 0x002fe20003f05270 */
[----:B------:R-:W-:-:S12]  /*9a50*/  UIADD3 UR48, UR4, UR48, URZ ;  /* 0x0000003004307290 */ /* 0x000fd8000fffe03f */
[----:B--2---:R-:W-:Y:S05]  /*9a60*/  @P0 BRA `(.L_x_31) ;  /* 0x00000000007c0947 */ /* 0x004fea0003800000 */
[----:B------:R-:W-:Y:S01]  /*9a70*/  BAR.SYNC.DEFER_BLOCKING 0x1, 0x120 ;  /* 0x0044800000007b1d */ /* 0x000fe20000010000 */
[----:B------:R-:W-:-:S05]  /*9a80*/  ELECT P0, URZ, PT ;  /* 0x00000000003f782f */ /* 0x000fca0003800000 */
[----:B------:R-:W-:Y:S08]  /*9a90*/  BSSY B0, `(.L_x_31) ;  /* 0x000001c000007945 */ /* 0x000ff00003800000 */
[----:B------:R-:W-:Y:S05]  /*9aa0*/  @!P0 BRA `(.L_x_32) ;  /* 0x0000000000688947 */ /* 0x000fea0003800000 */
[----:B------:R-:W-:Y:S02]  /*9ab0*/  UIADD3 UR4, UP0, UR52, 0x9f0, URZ ;  /* 0x000009f034047890 */ /* 0x000fe4000ff1e03f */
[----:B------:R-:W-:Y:S02]  /*9ac0*/  UIADD3 UR6, UR38, 0x4000, URZ ;  /* 0x0000400026067890 */ /* 0x000fe4000fffe03f */
[----:B------:R-:W-:Y:S02]  /*9ad0*/  UIADD3.X UR5, URZ, UR53, URZ, UP0, !UPT ;  /* 0x000000353f057290 */ /* 0x000fe400087fe43f */
[----:B------:R-:W-:Y:S01]  /*9ae0*/  UIADD3 UR8, UR38, 0x8000, URZ ;  /* 0x0000800026087890 */ /* 0x000fe2000fffe03f */
[----:B------:R-:W-:Y:S01]  /*9af0*/  UMOV UR41, URZ ;  /* 0x0000003f00297c82 */ /* 0x000fe20008000000 */
[----:B------:R-:W-:Y:S01]  /*9b00*/  UMOV UR45, URZ ;  /* 0x0000003f002d7c82 */ /* 0x000fe20008000000 */
[----:B------:R-:W-:Y:S01]  /*9b10*/  UMOV UR40, UR38 ;  /* 0x0000002600287c82 */ /* 0x000fe20008000000 */
[----:B------:R-:W-:Y:S01]  /*9b20*/  UMOV UR7, 0x40 ;  /* 0x0000004000077882 */ /* 0x000fe20000000000 */
[----:B------:R-:W-:-:S02]  /*9b30*/  UIADD3 UR9, UR38, 0xc000, URZ ;  /* 0x0000c00026097890 */ /* 0x000fc4000fffe03f */
[----:B------:R1:W-:Y:S02]  /*9b40*/  UTMASTG.5D [UR40], [UR4] ;  /* 0x00000028040073b5 */ /* 0x0003e40008020000 */
[----:B-1----:R-:W-:Y:S01]  /*9b50*/  UMOV UR40, UR6 ;  /* 0x0000000600287c82 */ /* 0x002fe20008000000 */
[----:B------:R-:W-:Y:S01]  /*9b60*/  UMOV UR41, UR7 ;  /* 0x0000000700297c82 */ /* 0x000fe20008000000 */
[----:B------:R-:W-:Y:S01]  /*9b70*/  UMOV UR6, 0x80 ;  /* 0x0000008000067882 */ /* 0x000fe20000000000 */
[----:B------:R1:W-:Y:S02]  /*9b80*/  UTMASTG.5D [UR40], [UR4] ;  /* 0x00000028040073b5 */ /* 0x0003e40008020000 */
[----:B-1----:R-:W-:Y:S01]  /*9b90*/  UMOV UR40, UR8 ;  /* 0x0000000800287c82 */ /* 0x002fe20008000000 */
[----:B------:R-:W-:Y:S01]  /*9ba0*/  UMOV UR41, UR6 ;  /* 0x0000000600297c82 */ /* 0x000fe20008000000 */
[----:B------:R-:W-:Y:S01]  /*9bb0*/  UMOV UR6, 0xc0 ;  /* 0x000000c000067882 */ /* 0x000fe20000000000 */
[----:B------:R1:W-:Y:S02]  /*9bc0*/  UTMASTG.5D [UR40], [UR4] ;  /* 0x00000028040073b5 */ /* 0x0003e40008020000 */
[----:B-1----:R-:W-:Y:S01]  /*9bd0*/  UMOV UR40, UR9 ;  /* 0x0000000900287c82 */ /* 0x002fe20008000000 */
[----:B------:R-:W-:Y:S01]  /*9be0*/  UMOV UR41, UR6 ;  /* 0x0000000600297c82 */ /* 0x000fe20008000000 */
[----:B------:R-:W-:Y:S01]  /*9bf0*/  UIADD3 UR6, UR38, 0x38820, URZ ;  /* 0x0003882026067890 */ /* 0x000fe2000fffe03f */
[----:B------:R1:W-:Y:S03]  /*9c00*/  UTMASTG.5D [UR40], [UR4] ;  /* 0x00000028040073b5 */ /* 0x0003e60008020000 */
[----:B------:R-:W-:Y:S01]  /*9c10*/  UPRMT UR6, URZ, 0x654, UR6 ;  /* 0x000006543f067896 */ /* 0x000fe20008000006 */
[----:B------:R0:W-:Y:S01]  /*9c20*/  UTMACMDFLUSH ;  /* 0x00000000000079b7 */ /* 0x0001e20000000000 */
[----:B------:R-:W-:-:S07]  /*9c30*/  DEPBAR.LE SB0, 0x0 ;  /* 0x000080000000791a */ /* 0x000fce0000000000 */
[----:B-1----:R-:W-:Y:S03]  /*9c40*/  SYNCS.ARRIVE.TRANS64.RED.A1T0 RZ, [UR6], RZ ;  /* 0x000000ffffff79a7 */ /* 0x002fe60008100406 */
.L_x_32:
[----:B------:R-:W-:Y:S05]  /*9c50*/  BSYNC B0 ;  /* 0x0000000000007941 */ /* 0x000fea0003800000 */
.L_x_31:
[----:B------:R-:W1:Y:S01]  /*9c60*/  LDC R0, c[0x0][0xda4] ;  /* 0x00036900ff007b82 */ /* 0x000e620000000800 */
[----:B------:R-:W-:Y:S02]  /*9c70*/  UIADD3 UR49, UR49, 0x1, URZ ;  /* 0x0000000131317890 */ /* 0x000fe4000fffe03f */
[----:B------:R-:W-:Y:S02]  /*9c80*/  UIADD3 UR39, UR39, 0x1, URZ ;  /* 0x0000000127277890 */ /* 0x000fe4000fffe03f */
[----:B------:R-:W-:-:S04]  /*9c90*/  UISETP.NE.AND UP0, UPT, UR49, 0x2, UPT ;  /* 0x000000023100788c */ /* 0x000fc8000bf05270 */
[----:B------:R-:W-:Y:S02]  /*9ca0*/  USEL UR4, URZ, 0x1, UP0 ;  /* 0x000000013f047887 */ /* 0x000fe40008000000 */
[----:B------:R-:W-:Y:S02]  /*9cb0*/  USEL UR49, UR49, URZ, UP0 ;  /* 0x0000003f31317287 */ /* 0x000fe40008000000 */
[----:B------:R-:W-:Y:S01]  /*9cc0*/  ULOP3.LUT UR36, UR36, UR4, URZ, 0x3c, !UPT ;  /* 0x0000000424247292 */ /* 0x000fe2000f8e3c3f */
[----:B-1----:R-:W-:-:S13]  /*9cd0*/  ISETP.LE.AND P0, PT, R0, UR48, PT ;  /* 0x0000003000007c0c */ /* 0x002fda000bf03270 */
[----:B------:R-:W-:Y:S05]  /*9ce0*/  @!P0 BRA `(.L_x_33) ;  /* 0xffffff7000248947 */ /* 0x000fea000383ffff */
[----:B------:R-:W-:Y:S05]  /*9cf0*/  EXIT ;  /* 0x000000000000794d */ /* 0x000fea0003800000 */
.L_x_7:
[----:B------:R-:W-:-:S08]  /*9d00*/  NOP ;  /* 0x0000000000007918 */ /* 0x000fd00000000000 */
[----:B------:R-:W1:-:S00]  /*9d10*/  USETMAXREG.DEALLOC.CTAPOOL 0x18 ;  /* 0x00000018000079c8 */ /* 0x000e4000080e0500 */
[----:B------:R-:W2:Y:S01]  /*9d20*/  S2UR UR49, SR_CTAID.X ;  /* 0x00000000003179c3 */ /* 0x000ea20000002500 */
[----:B-1----:R-:W-:Y:S01]  /*9d30*/  IMAD.MOV.U32 R0, RZ, RZ, 0x1 ;  /* 0x00000001ff007424 */ /* 0x002fe200078e00ff */
[----:B------:R1:W-:Y:S01]  /*9d40*/  STL [R1+0xc], RZ ;  /* 0x00000cff01007387 */ /* 0x0003e20000100800 */
[----:B------:R-:W-:-:S03]  /*9d50*/  UMOV UR47, 0x1 ;  /* 0x00000001002f7882 */ /* 0x000fc60000000000 */
[----:B------:R1:W-:Y:S02]  /*9d60*/  STL [R1+0x14], R0 ;  /* 0x0000140001007387 */ /* 0x0003e40000100800 */
[----:B------:R-:W2:Y:S02]  /*9d70*/  LDC R2, c[0x0][0xda4] ;  /* 0x00036900ff027b82 */ /* 0x000ea40000000800 */
[----:B--2---:R-:W-:-:S13]  /*9d80*/  ISETP.LE.AND P0, PT, R2, UR49, PT ;  /* 0x0000003102007c0c */ /* 0x004fda000bf03270 */
[----:B-1----:R-:W-:Y:S05]  /*9d90*/  @P0 BRA `(.L_x_34) ;  /* 0x0000003400240947 */ /* 0x002fea0003800000 */
[----:B------:R-:W1:Y:S01]  /*9da0*/  S2R R8, SR_TID.X ;  /* 0x0000000000087919 */ /* 0x000e620000002100 */
[----:B------:R-:W-:Y:S01]  /*9db0*/  ULDC.64 UR52, c[0x0][0x198] ;  /* 0x0000660000347ab9 */ /* 0x000fe20000000a00 */
[----:B------:R-:W-:Y:S01]  /*9dc0*/  ULOP3.LUT UR43, UR46, 0x1, URZ, 0xfc, !UPT ;  /* 0x000000012e2b7892 */ /* 0x000fe2000f8efc3f */
[----:B------:R-:W2:Y:S01]  /*9dd0*/  S2R R3, SR_TID.X ;  /* 0x0000000000037919 */ /* 0x000ea20000002100 */
[----:B------:R-:W-:Y:S01]  /*9de0*/  ULOP3.LUT UR48, UR46, 0x2, URZ, 0xfc, !UPT ;  /* 0x000000022e307892 */ /* 0x000fe2000f8efc3f */
[----:B------:R-:W-:Y:S01]  /*9df0*/  ULDC UR44, c[0x0][0xc] ;  /* 0x00000300002c7ab9 */ /* 0x000fe20000000800 */
[----:B------:R-:W-:Y:S01]  /*9e00*/  UMOV UR47, URZ ;  /* 0x0000003f002f7c82 */ /* 0x000fe20008000000 */
[C---:B-1----:R-:W-:Y:S01]  /*9e10*/  IMAD.SHL.U32 R0, R8.reuse, 0x80, RZ ;  /* 0x0000008008007824 */ /* 0x042fe200078e00ff */
[C---:B------:R-:W-:Y:S01]  /*9e20*/  R2P PR, R8.reuse, 0x6 ;  /* 0x0000000608007804 */ /* 0x040fe20000000000 */
[----:B------:R-:W-:Y:S01]  /*9e30*/  IMAD.SHL.U32 R4, R8, 0x10, RZ ;  /* 0x0000001008047824 */ /* 0x000fe200078e00ff */
[----:B--2---:R-:W-:-:S02]  /*9e40*/  LOP3.LUT R3, R3, 0x7f, RZ, 0xc0, !PT ;  /* 0x0000007f03037812 */ /* 0x004fc400078ec0ff */
[----:B------:R-:W-:Y:S02]  /*9e50*/  LOP3.LUT R2, R0, 0x380, RZ, 0xc0, !PT ;  /* 0x0000038000027812 */ /* 0x000fe400078ec0ff */
[----:B------:R-:W-:Y:S02]  /*9e60*/  SHF.R.U32.HI R3, RZ, 0x5, R3 ;  /* 0x00000005ff037819 */ /* 0x000fe40000011603 */
[----:B------:R-:W-:-:S03]  /*9e70*/  LOP3.LUT R5, R4, 0x70, RZ, 0xc0, !PT ;  /* 0x0000007004057812 */ /* 0x000fc600078ec0ff */
[----:B------:R-:W-:Y:S01]  /*9e80*/  IMAD R4, R3, 0x10, R2 ;  /* 0x0000001003047824 */ /* 0x000fe200078e0202 */
[----:B------:R-:W-:-:S04]  /*9e90*/  LOP3.LUT R2, R2, 0x10, R8, 0xf8, !PT ;  /* 0x0000001002027812 */ /* 0x000fc800078ef808 */
[-C--:B------:R-:W-:Y:S02]  /*9ea0*/  LOP3.LUT R7, R4, R5.reuse, RZ, 0x3c, !PT ;  /* 0x0000000504077212 */ /* 0x080fe400078e3cff */
[----:B------:R-:W-:Y:S02]  /*9eb0*/  LOP3.LUT R5, R2, R5, RZ, 0x3c, !PT ;  /* 0x0000000502057212 */ /* 0x000fe400078e3cff */
[----:B------:R-:W-:Y:S02]  /*9ec0*/  LOP3.LUT R2, R0, 0x400, RZ, 0xc0, !PT ;  /* 0x0000040000027812 */ /* 0x000fe400078ec0ff */
[----:B------:R-:W-:-:S03]  /*9ed0*/  LOP3.LUT R6, R7, 0xc00, R0, 0xf8, !PT ;  /* 0x00000c0007067812 */ /* 0x000fc600078ef800 */
[----:B------:R-:W-:-:S04]  /*9ee0*/  IMAD R2, R3, 0x800, R2 ;  /* 0x0000080003027824 */ /* 0x000fc800078e0202 */
[----:B------:R-:W-:Y:S02]  /*9ef0*/  IMAD.IADD R0, R2, 0x1, R5 ;  /* 0x0000000102007824 */ /* 0x000fe400078e0205 */
[----:B------:R-:W-:Y:S02]  /*9f00*/  IMAD.MOV.U32 R2, RZ, RZ, 0x20 ;  /* 0x00000020ff027424 */ /* 0x000fe400078e00ff */
[----:B------:R-:W-:Y:S01]  /*9f10*/  IMAD.MOV.U32 R5, RZ, RZ, 0x1 ;  /* 0x00000001ff057424 */ /* 0x000fe200078e00ff */
[----:B------:R1:W-:Y:S02]  /*9f20*/  STL [R1+0x10], R0 ;  /* 0x0000100001007387 */ /* 0x0003e40000100800 */
[----:B------:R-:W-:Y:S02]  /*9f30*/  SEL R4, R2, 0xffffffe0, !P1 ;  /* 0xffffffe002047807 */ /* 0x000fe40004800000 */
[----:B------:R2:W-:Y:S04]  /*9f40*/  STL [R1], R6 ;  /* 0x0000000601007387 */ /* 0x0005e80000100800 */
[----:B------:R2:W-:Y:S01]  /*9f50*/  STL [R1+0xc], RZ ;  /* 0x00000cff01007387 */ /* 0x0005e20000100800 */
[----:B-1----:R-:W-:-:S05]  /*9f60*/  IMAD.MOV.U32 R0, RZ, RZ, 0x40 ;  /* 0x00000040ff007424 */ /* 0x002fca00078e00ff */
[----:B------:R-:W-:-:S05]  /*9f70*/  SEL R3, R0, 0xffffffc0, !P2 ;  /* 0xffffffc000037807 */ /* 0x000fca0005000000 */
[C---:B------:R-:W-:Y:S01]  /*9f80*/  IMAD.IADD R2, R3.reuse, 0x1, R4 ;  /* 0x0000000103027824 */ /* 0x040fe200078e0204 */
[----:B------:R2:W-:Y:S01]  /*9f90*/  STL [R1+0x20], R3 ;  /* 0x0000200301007387 */ /* 0x0005e20000100800 */
[----:B------:R-:W-:-:S03]  /*9fa0*/  IMAD.IADD R0, R3, 0x1, R6 ;  /* 0x0000000103007824 */ /* 0x000fc600078e0206 */
[----:B------:R2:W-:Y:S04]  /*9fb0*/  STL [R1+0x24], R4 ;  /* 0x0000240401007387 */ /* 0x0005e80000100800 */
[----:B------:R2:W-:Y:S04]  /*9fc0*/  STL [R1+0x14], R5 ;  /* 0x0000140501007387 */ /* 0x0005e80000100800 */
[----:B------:R2:W-:Y:S04]  /*9fd0*/  STL [R1+0x28], R2 ;  /* 0x0000280201007387 */ /* 0x0005e80000100800 */
[----:B------:R2:W-:Y:S02]  /*9fe0*/  STL [R1+0x2c], R0 ;  /* 0x00002c0001007387 */ /* 0x0005e40000100800 */
.L_x_78:
[----:B-1----:R-:W1:Y:S01]  /*9ff0*/  S2UR UR8, SR_CgaCtaId ;  /* 0x00000000000879c3 */ /* 0x002e620000008800 */
[----:B------:R-:W-:Y:S01]  /*a000*/  ULDC UR4, c[0x0][0xda8] ;  /* 0x00036a0000047ab9 */ /* 0x000fe20000000800 */
[----:B------:R-:W-:Y:S01]  /*a010*/  ULDC.64 UR6, c[0x0][0x3f8] ;  /* 0x0000fe0000067ab9 */ /* 0x000fe20000000a00 */
[----:B------:R-:W-:Y:S02]  /*a020*/  UISETP.NE.AND UP1, UPT, UR4, 0x1, UPT ;  /* 0x000000010400788c */ /* 0x000fe4000bf25270 */
[----:B------:R-:W-:Y:S01]  /*a030*/  UISETP.NE.U32.AND UP0, UPT, UR6, URZ, UPT ;  /* 0x0000003f0600728c */ /* 0x000fe2000bf05070 */
[----:B------:R-:W-:Y:S02]  /*a040*/  UMOV UR40, 0x400 ;  /* 0x0000040000287882 */ /* 0x000fe40000000000 */
[----:B------:R-:W-:Y:S01]  /*a050*/  ULDC UR6, c[0x0][0xdb4] ;  /* 0x00036d0000067ab9 */ /* 0x000fe20000000800 */
[----:B------:R-:W-:Y:S02]  /*a060*/  UISETP.NE.AND.EX UP0, UPT, UR7, URZ, UPT, UP0 ;  /* 0x0000003f0700728c */ /* 0x000fe4000bf05300 */
[----:B------:R-:W-:Y:S01]  /*a070*/  UISETP.NE.AND UP2, UPT, UR6, 0x1, UPT ;  /* 0x000000010600788c */ /* 0x000fe2000bf45270 */
[----:B------:R-:W-:-:S02]  /*a080*/  ULDC UR7, c[0x0][0x404] ;  /* 0x0001010000077ab9 */ /* 0x000fc40000000800 */
[----:B------:R-:W-:Y:S01]  /*a090*/  @UP1 ULDC UR4, c[0x0][0xdac] ;  /* 0x00036b0000041ab9 */ /* 0x000fe20000000800 */
[----:B------:R-:W-:Y:S02]  /*a0a0*/  USEL UR7, UR7, 0x1, UP0 ;  /* 0x0000000107077887 */ /* 0x000fe40008000000 */
[----:B------:R-:W-:Y:S02]  /*a0b0*/  UIMAD.WIDE.U32 UR4, UR49, UR4, URZ ;  /* 0x00000004310472a5 */ /* 0x000fe4000f8e003f */
[----:B------:R-:W-:Y:S01]  /*a0c0*/  UMOV UR45, UR49 ;  /* 0x00000031002d7c82 */ /* 0x000fe20008000000 */
[----:B------:R-:W-:Y:S02]  /*a0d0*/  ULDC UR42, c[0x0][0x2e0] ;  /* 0x0000b800002a7ab9 */ /* 0x000fe40000000800 */
[----:B------:R-:W-:Y:S02]  /*a0e0*/  UIMAD UR42, UR7, UR42, URZ ;  /* 0x0000002a072a72a4 */ /* 0x000fe4000f8e023f */
[----:B-1----:R-:W-:-:S02]  /*a0f0*/  ULEA UR40, UR8, UR40, 0x18 ;  /* 0x0000002808287291 */ /* 0x002fc4000f8ec03f */
[----:B------:R-:W-:Y:S02]  /*a100*/  UIADD3 UR41, UR42, 0x7f, URZ ;  /* 0x0000007f2a297890 */ /* 0x000fe4000fffe03f */
[----:B------:R-:W-:Y:S01]  /*a110*/  UIADD3 UR10, UR40, 0x28400, URZ ;  /* 0x00028400280a7890 */ /* 0x000fe2000fffe03f */
[----:B------:R-:W-:-:S03]  /*a120*/  @UP1 ULDC UR8, c[0x0][0xdb0] ;  /* 0x00036c0000081ab9 */ /* 0x000fc60000000800 */
[----:B------:R-:W-:Y:S02]  /*a130*/  ULOP3.LUT UP0, URZ, UR10, 0x3ff, URZ, 0xc0, !UPT ;  /* 0x000003ff0a3f7892 */ /* 0x000fe4000f80c03f */
[----:B------:R-:W-:-:S03]  /*a140*/  @UP1 USHF.R.U32.HI UR45, URZ, UR8, UR5 ;  /* 0x000000083f2d1299 */ /* 0x000fc60008011605 */
[----:B------:R-:W-:Y:S01]  /*a150*/  @UP2 ULDC.64 UR8, c[0x0][0xdb8] ;  /* 0x00036e0000082ab9 */ /* 0x000fe20000000a00 */
[----:B------:R-:W-:Y:S01]  /*a160*/  PLOP3.LUT P0, PT, PT, PT, UP0, 0x80, 0x0 ;  /* 0x000000000000781c */ /* 0x000fe20003f0f008 */
[----:B------:R-:W-:Y:S02]  /*a170*/  UIMAD.WIDE.U32 UR4, UR45, UR8, URZ ;  /* 0x000000082d0472a5 */ /* 0x000fe4000f8e003f */
[----:B------:R-:W-:Y:S01]  /*a180*/  UMOV UR39, UR45 ;  /* 0x0000002d00277c82 */ /* 0x000fe20008000000 */
[----:B------:R-:W-:Y:S02]  /*a190*/  USHF.R.S32.HI UR4, URZ, 0x1f, UR41 ;  /* 0x0000001f3f047899 */ /* 0x000fe40008011429 */
[----:B------:R-:W-:Y:S02]  /*a1a0*/  @UP2 USHF.R.U32.HI UR39, URZ, UR9, UR5 ;  /* 0x000000093f272299 */ /* 0x000fe40008011605 */
[----:B------:R-:W-:Y:S02]  /*a1b0*/  ULEA.HI UR41, UR4, UR41, URZ, 0x7 ;  /* 0x0000002904297291 */ /* 0x000fe4000f8f383f */
[----:B------:R-:W-:-:S04]  /*a1c0*/  UIADD3 UR38, -UR39, URZ, URZ ;  /* 0x0000003f27267290 */ /* 0x000fc8000fffe13f */
[----:B------:R-:W-:Y:S01]  /*a1d0*/  UIMAD UR38, UR6, UR38, UR45 ;  /* 0x00000026062672a4 */ /* 0x000fe2000f8e022d */
[----:B------:R-:W-:Y:S11]  /*a1e0*/  @!P0 BRA `(.L_x_35) ;  /* 0x0000000000408947 */ /* 0x000ff60003800000 */
[----:B--2---:R-:W-:Y:S01]  /*a1f0*/  MOV R2, 0x0 ;  /* 0x0000000000027802 */ /* 0x004fe20000000f00 */
[----:B------:R-:W-:Y:S01]  /*a200*/  ULDC.64 UR6, c[0x4][0x1c8] ;  /* 0x0100720000067ab9 */ /* 0x000fe20000000a00 */
[----:B------:R-:W-:Y:S01]  /*a210*/  ULDC.64 UR8, c[0x4][0x1d0] ;  /* 0x0100740000087ab9 */ /* 0x000fe20000000a00 */
[----:B------:R-:W-:Y:S01]  /*a220*/  ULDC.64 UR4, c[0x4][0x118] ;  /* 0x0100460000047ab9 */ /* 0x000fe20000000a00 */
[----:B------:R-:W-:Y:S01]  /*a230*/  MOV R4, UR6 ;  /* 0x0000000600047c02 */ /* 0x000fe20008000f00 */
[----:B------:R-:W-:Y:S01]  /*a240*/  IMAD.U32 R5, RZ, RZ, UR7 ;  /* 0x00000007ff057e24 */ /* 0x000fe2000f8e00ff */
[----:B------:R-:W1:Y:S01]  /*a250*/  LDC.64 R2, c[0x4][R2] ;  /* 0x0100000002027b82 */ /* 0x000e620000000a00 */
[----:B------:R-:W-:Y:S02]  /*a260*/  IMAD.U32 R6, RZ, RZ, UR8 ;  /* 0x00000008ff067e24 */ /* 0x000fe4000f8e00ff */
[----:B------:R-:W-:Y:S02]  /*a270*/  IMAD.U32 R7, RZ, RZ, UR9 ;  /* 0x00000009ff077e24 */ /* 0x000fe4000f8e00ff */
[----:B------:R-:W-:-:S02]  /*a280*/  IMAD.U32 R10, RZ, RZ, UR4 ;  /* 0x00000004ff0a7e24 */ /* 0x000fc4000f8e00ff */
[----:B------:R-:W-:Y:S02]  /*a290*/  IMAD.U32 R11, RZ, RZ, UR5 ;  /* 0x00000005ff0b7e24 */ /* 0x000fe4000f8e00ff */
[----:B------:R-:W-:Y:S02]  /*a2a0*/  IMAD.MOV.U32 R8, RZ, RZ, 0x70 ;  /* 0x00000070ff087424 */ /* 0x000fe400078e00ff */
[----:B------:R-:W-:Y:S02]  /*a2b0*/  IMAD.MOV.U32 R12, RZ, RZ, 0x1 ;  /* 0x00000001ff0c7424 */ /* 0x000fe400078e00ff */
[----:B------:R-:W-:-:S07]  /*a2c0*/  IMAD.MOV.U32 R13, RZ, RZ, RZ ;  /* 0x000000ffff0d7224 */ /* 0x000fce00078e00ff */
[----:B------:R-:W-:-:S07]  /*a2d0*/  LEPC R20, `(.L_x_35) ;  /* 0x000000001014794e */ /* 0x000fce0000000000 */
[----:B-1----:R-:W-:Y:S05]  /*a2e0*/  CALL.ABS.NOINC R2 ;  /* 0x0000000002007343 */ /* 0x002fea0003c00000 */
.L_x_35:
[----:B------:R-:W-:-:S06]  /*a2f0*/  UIADD3 UR4, UR40, 0x10400, URZ ;  /* 0x0001040028047890 */ /* 0x000fcc000fffe03f */
[----:B------:R-:W-:-:S05]  /*a300*/  IMAD.U32 R16, RZ, RZ, UR4 ;  /* 0x00000004ff107e24 */ /* 0x000fca000f8e00ff */
[----:B------:R-:W-:-:S13]  /*a310*/  LOP3.LUT P0, RZ, R16, 0x3ff, RZ, 0xc0, !PT ;  /* 0x000003ff10ff7812 */ /* 0x000fda000780c0ff */
[----:B------:R-:W-:Y:S05]  /*a320*/  @!P0 BRA `(.L_x_36) ;  /* 0x0000000000408947 */ /* 0x000fea0003800000 */
[----:B--2---:R-:W-:Y:S01]  /*a330*/  MOV R2, 0x0 ;  /* 0x0000000000027802 */ /* 0x004fe20000000f00 */
[----:B------:R-:W-:Y:S01]  /*a340*/  ULDC.64 UR6, c[0x4][0x1c8] ;  /* 0x0100720000067ab9 */ /* 0x000fe20000000a00 */
[----:B------:R-:W-:Y:S01]  /*a350*/  ULDC.64 UR8, c[0x4][0x1d0] ;  /* 0x0100740000087ab9 */ /* 0x000fe20000000a00 */
[----:B------:R-:W-:Y:S01]  /*a360*/  ULDC.64 UR4, c[0x4][0x120] ;  /* 0x0100480000047ab9 */ /* 0x000fe20000000a00 */
[----:B------:R-:W-:Y:S02]  /*a370*/  IMAD.U32 R4, RZ, RZ, UR6 ;  /* 0x00000006ff047e24 */ /* 0x000fe4000f8e00ff */
[----:B------:R-:W1:Y:S01]  /*a380*/  LDC.64 R2, c[0x4][R2] ;  /* 0x0100000002027b82 */ /* 0x000e620000000a00 */
[----:B------:R-:W-:Y:S02]  /*a390*/  IMAD.U32 R5, RZ, RZ, UR7 ;  /* 0x00000007ff057e24 */ /* 0x000fe4000f8e00ff */
[----:B------:R-:W-:Y:S02]  /*a3a0*/  IMAD.U32 R6, RZ, RZ, UR8 ;  /* 0x00000008ff067e24 */ /* 0x000fe4000f8e00ff */
[----:B------:R-:W-:-:S02]  /*a3b0*/  IMAD.U32 R7, RZ, RZ, UR9 ;  /* 0x00000009ff077e24 */ /* 0x000fc4000f8e00ff */
[----:B------:R-:W-:Y:S02]  /*a3c0*/  IMAD.U32 R10, RZ, RZ, UR4 ;  /* 0x00000004ff0a7e24 */ /* 0x000fe4000f8e00ff */
[----:B------:R-:W-:Y:S02]  /*a3d0*/  IMAD.U32 R11, RZ, RZ, UR5 ;  /* 0x00000005ff0b7e24 */ /* 0x000fe4000f8e00ff */
[----:B------:R-:W-:Y:S02]  /*a3e0*/  IMAD.MOV.U32 R8, RZ, RZ, 0x70 ;  /* 0x00000070ff087424 */ /* 0x000fe400078e00ff */
[----:B------:R-:W-:Y:S02]  /*a3f0*/  IMAD.MOV.U32 R12, RZ, RZ, 0x1 ;  /* 0x00000001ff0c7424 */ /* 0x000fe400078e00ff */
[----:B------:R-:W-:-:S07]  /*a400*/  IMAD.MOV.U32 R13, RZ, RZ, RZ ;  /* 0x000000ffff0d7224 */ /* 0x000fce00078e00ff */
[----:B------:R-:W-:-:S07]  /*a410*/  LEPC R20, `(.L_x_36) ;  /* 0x000000001014794e */ /* 0x000fce0000000000 */
[----:B-1----:R-:W-:Y:S05]  /*a420*/  CALL.ABS.NOINC R2 ;  /* 0x0000000002007343 */ /* 0x002fea0003c00000 */
.L_x_36:
[----:B------:R-:W-:-:S04]  /*a430*/  IMAD.U32 R17, RZ, RZ, UR40 ;  /* 0x00000028ff117e24 */ /* 0x000fc8000f8e00ff */
[----:B--2---:R-:W-:-:S05]  /*a440*/  VIADD R0, R17, 0x400 ;  /* 0x0000040011007836 */ /* 0x004fca0000000000 */
[----:B------:R-:W-:-:S13]  /*a450*/  LOP3.LUT P0, RZ, R0, 0x3ff, RZ, 0xc0, !PT ;  /* 0x000003ff00ff7812 */ /* 0x000fda000780c0ff */
[----:B------:R-:W-:Y:S05]  /*a460*/  @!P0 BRA `(.L_x_37) ;  /* 0x0000000000408947 */ /* 0x000fea0003800000 */
[----:B------:R-:W-:Y:S01]  /*a470*/  MOV R2, 0x0 ;  /* 0x0000000000027802 */ /* 0x000fe20000000f00 */
        /* <DEDUP_REMOVED lines=15> */
.L_x_37:
[----:B------:R-:W-:-:S13]  /*a570*/  LOP3.LUT P6, RZ, R16, 0x3ff, RZ, 0xc0, !PT ;  /* 0x000003ff10ff7812 */ /* 0x000fda00078cc0ff */
[----:B------:R-:W-:Y:S05]  /*a580*/  @!P6 BRA `(.L_x_38) ;  /* 0x000000000040e947 */ /* 0x000fea0003800000 */
[----:B------:R-:W-:Y:S01]  /*a590*/  MOV R2, 0x0 ;  /* 0x0000000000027802 */ /* 0x000fe20000000f00 */
[----:B------:R-:W-:Y:S01]  /*a5a0*/  ULDC.64 UR6, c[0x4][0x1c8] ;  /* 0x0100720000067ab9 */ /* 0x000fe20000000a00 */
[----:B------:R-:W-:Y:S01]  /*a5b0*/  ULDC.64 UR8, c[0x4][0x1d0] ;  /* 0x0100740000087ab9 */ /* 0x000fe20000000a00 */
[----:B------:R-:W-:Y:S01]  /*a5c0*/  ULDC.64 UR4, c[0x4][0x130] ;  /* 0x01004c0000047ab9 */ /* 0x000fe20000000a00 */
[----:B------:R-:W-:Y:S01]  /*a5d0*/  IMAD.U32 R4, RZ, RZ, UR6 ;  /* 0x00000006ff047e24 */ /* 0x000fe2000f8e00ff */
[----:B------:R-:W-:Y:S01]  /*a5e0*/  MOV R5, UR7 ;  /* 0x0000000700057c02 */ /* 0x000fe20008000f00 */
        /* <DEDUP_REMOVED lines=10> */
.L_x_38:
[----:B------:R-:W1:Y:S01]  /*a690*/  LDC R0, c[0x0][0x428] ;  /* 0x00010a00ff007b82 */ /* 0x000e620000000800 */
[----:B------:R-:W-:Y:S01]  /*a6a0*/  ULDC.64 UR4, c[0x0][0x9f8] ;  /* 0x00027e0000047ab9 */ /* 0x000fe20000000a00 */
[----:B------:R-:W-:Y:S01]  /*a6b0*/  IMAD.U32 R4, RZ, RZ, UR38 ;  /* 0x00000026ff047e24 */ /* 0x000fe2000f8e00ff */
[----:B------:R-:W-:Y:S01]  /*a6c0*/  ISETP.NE.U32.AND P0, PT, RZ, UR4, PT ;  /* 0x00000004ff007c0c */ /* 0x000fe2000bf05070 */
[----:B------:R-:W-:Y:S01]  /*a6d0*/  IMAD.U32 R9, RZ, RZ, UR39 ;  /* 0x00000027ff097e24 */ /* 0x000fe2000f8e00ff */
[----:B------:R-:W2:Y:S02]  /*a6e0*/  S2R R18, SR_TID.X ;  /* 0x0000000000127919 */ /* 0x000ea40000002100 */
[----:B------:R-:W-:-:S13]  /*a6f0*/  ISETP.NE.AND.EX P0, PT, RZ, UR5, PT, P0 ;  /* 0x00000005ff007c0c */ /* 0x000fda000bf05300 */
[----:B------:R-:W3:Y:S01]  /*a700*/  @P0 LDC.64 R2, c[0x0][0x9f8] ;  /* 0x00027e00ff020b82 */ /* 0x000ee20000000a00 */
[----:B-1----:R-:W-:-:S13]  /*a710*/  ISETP.NE.AND P1, PT, R0, 0x1, PT ;  /* 0x000000010000780c */ /* 0x002fda0003f25270 */
[----:B------:R-:W1:Y:S01]  /*a720*/  @P1 LDC R0, c[0x0][0x42c] ;  /* 0x00010b00ff001b82 */ /* 0x000e620000000800 */
[----:B--2---:R-:W-:-:S07]  /*a730*/  LOP3.LUT R16, R18, 0x7f, RZ, 0xc0, !PT ;  /* 0x0000007f12107812 */ /* 0x004fce00078ec0ff */
[----:B------:R-:W2:Y:S01]  /*a740*/  @P1 LDC R5, c[0x0][0x430] ;  /* 0x00010c00ff051b82 */ /* 0x000ea20000000800 */
[----:B-1----:R-:W-:-:S05]  /*a750*/  @P1 IMAD.HI.U32 R0, R0, UR38, RZ ;  /* 0x0000002600001c27 */ /* 0x002fca000f8e00ff */
[----:B--2---:R-:W-:Y:S01]  /*a760*/  @P1 SHF.R.U32.HI R4, RZ, R5, R0 ;  /* 0x00000005ff041219 */ /* 0x004fe20000011600 */
[----:B------:R-:W-:Y:S01]  /*a770*/  IMAD.U32 R5, RZ, RZ, UR39 ;  /* 0x00000027ff057e24 */ /* 0x000fe2000f8e00ff */
[----:B------:R-:W1:Y:S03]  /*a780*/  LDC R0, c[0x0][0xda8] ;  /* 0x00036a00ff007b82 */ /* 0x000e660000000800 */
[----:B---3--:R-:W-:Y:S01]  /*a790*/  @P0 IMAD.WIDE R2, R5, 0x4, R2 ;  /* 0x0000000405020825 */ /* 0x008fe200078e0202 */
[----:B------:R-:W-:Y:S01]  /*a7a0*/  ISETP.NE.AND P2, PT, R16, RZ, PT ;  /* 0x000000ff1000720c */ /* 0x000fe20003f45270 */
[----:B------:R2:W-:Y:S04]  /*a7b0*/  STL [R1+0x8], R4 ;  /* 0x0000080401007387 */ /* 0x0005e80000100800 */
[----:B------:R3:W4:Y:S01]  /*a7c0*/  @P0 LDG.E R9, desc[UR50][R2.64] ;  /* 0x0000003202090981 */ /* 0x000722000c1e1900 */
[----:B------:R-:W-:Y:S01]  /*a7d0*/  IMAD R7, RZ, RZ, -UR45 ;  /* 0x8000002dff077e24 */ /* 0x000fe2000f8e02ff */
[----:B------:R-:W-:Y:S01]  /*a7e0*/  UMOV UR36, URZ ;  /* 0x0000003f00247c82 */ /* 0x000fe20008000000 */
[----:B------:R-:W-:Y:S01]  /*a7f0*/  UMOV UR4, 0x80 ;  /* 0x0000008000047882 */ /* 0x000fe20000000000 */
[----:B------:R-:W-:Y:S01]  /*a800*/  UMOV UR6, UR38 ;  /* 0x0000002600067c82 */ /* 0x000fe20008000000 */
[----:B------:R-:W-:Y:S01]  /*a810*/  UMOV UR7, UR39 ;  /* 0x0000002700077c82 */ /* 0x000fe20008000000 */
[----:B------:R-:W-:Y:S01]  /*a820*/  UMOV UR10, 0xffffffff ;  /* 0xffffffff000a7882 */ /* 0x000fe20000000000 */
[----:B--2---:R-:W-:Y:S01]  /*a830*/  SHF.R.U32.HI R4, RZ, 0x5, R18 ;  /* 0x00000005ff047819 */ /* 0x004fe20000011612 */
[----:B------:R-:W-:Y:S01]  /*a840*/  VOTEU.ALL UP1, P2 ;  /* 0x00000000003f7886 */ /* 0x000fe20001020000 */
[----:B---3--:R-:W2:Y:S02]  /*a850*/  LDC.64 R2, c[0x0][0x3f8] ;  /* 0x0000fe00ff027b82 */ /* 0x008ea40000000a00 */
[----:B------:R-:W-:-:S02]  /*a860*/  LOP3.LUT R4, R4, 0x3, RZ, 0xc0, !PT ;  /* 0x0000000304047812 */ /* 0x000fc400078ec0ff */
[----:B------:R-:W-:Y:S01]  /*a870*/  @!UP1 UIADD3 UR8, UP0, UR52, 0x270, URZ ;  /* 0x0000027034089890 */ /* 0x000fe2000ff1e03f */
[----:B-1----:R-:W-:-:S03]  /*a880*/  IMAD R7, R0, R7, UR49 ;  /* 0x0000003100077e24 */ /* 0x002fc6000f8e0207 */
[----:B------:R-:W-:Y:S01]  /*a890*/  @!UP1 UIADD3.X UR9, URZ, UR53, URZ, UP0, !UPT ;  /* 0x000000353f099290 */ /* 0x000fe200087fe43f */
[----:B------:R-:W-:-:S05]  /*a8a0*/  IMAD.SHL.U32 R7, R7, 0x80, RZ ;  /* 0x0000008007077824 */ /* 0x000fca00078e00ff */
[----:B------:R-:W-:Y:S02]  /*a8b0*/  R2UR UR37, R7 ;  /* 0x00000000072572ca */ /* 0x000fe400000e0000 */
[----:B--2---:R-:W-:-:S11]  /*a8c0*/  ISETP.NE.U32.AND P1, PT, R2, RZ, PT ;  /* 0x000000ff0200720c */ /* 0x004fd60003f25070 */
[----:B------:R-:W-:Y:S01]  /*a8d0*/  UMOV UR5, UR37 ;  /* 0x0000002500057c82 */ /* 0x000fe20008000000 */
[----:B------:R1:W-:Y:S01]  /*a8e0*/  @!UP1 UTMAPF.L2.4D [UR36], [UR8] ;  /* 0x00000024080095b8 */ /* 0x0003e20008018000 */
[----:B------:R-:W-:Y:S01]  /*a8f0*/  ISETP.NE.AND.EX P1, PT, R3, RZ, PT, P1 ;  /* 0x000000ff0300720c */ /* 0x000fe20003f25310 */
[----:B------:R1:W-:Y:S01]  /*a900*/  @!UP1 UTMAPF.L2.4D [UR4], [UR8] ;  /* 0x00000004080095b8 */ /* 0x0003e20008018000 */
[----:B----4-:R-:W-:Y:S01]  /*a910*/  SHF.R.S32.HI R10, RZ, 0x1f, R9 ;  /* 0x0000001fff0a7819 */ /* 0x010fe20000011409 */
[----:B------:R1:W-:Y:S01]  /*a920*/  STL [R1+0x18], R9 ;  /* 0x0000180901007387 */ /* 0x0003e20000100800 */
[----:B------:R-:W-:-:S03]  /*a930*/  SEL R0, R9, RZ, !P1 ;  /* 0x000000ff09007207 */ /* 0x000fc60004800000 */
[----:B------:R1:W-:Y:S01]  /*a940*/  STL [R1+0x1c], R10 ;  /* 0x00001c0a01007387 */ /* 0x0003e20000100800 */
[----:B------:R-:W-:Y:S05]  /*a950*/  BRA.DIV UR10, `(.L_x_39) ;  /* 0x0000002e0a907947 */ /* 0x000fea000b800000 */
[----:B------:R2:W3:Y:S02]  /*a960*/  SHFL.IDX PT, R14, R4, RZ, 0x1f ;  /* 0x00001fff040e7589 */ /* 0x0004e400000e0000 */
.L_x_94:
[----:B---3--:R-:W-:Y:S02]  /*a970*/  ISETP.NE.AND P0, PT, R14, RZ, PT ;  /* 0x000000ff0e00720c */ /* 0x008fe40003f05270 */
[----:B------:R-:W-:-:S11]  /*a980*/  PLOP3.LUT P6, PT, PT, PT, PT, 0x8, 0x0 ;  /* 0x000000000000781c */ /* 0x000fd60003fce170 */
[----:B------:R-:W-:Y:S05]  /*a990*/  @P0 BRA `(.L_x_40) ;  /* 0x0000000400d00947 */ /* 0x000fea0003800000 */
[----:B-1----:R-:W-:-:S06]  /*a9a0*/  ULEA.HI.SX32 UR4, UR41, 0xffffffff, 0x19 ;  /* 0xffffffff29047891 */ /* 0x002fcc000f8fca3f */
[----:B------:R-:W-:Y:S01]  /*a9b0*/  IMAD.U32 R6, RZ, RZ, UR4 ;  /* 0x00000004ff067e24 */ /* 0x000fe2000f8e00ff */
[----:B------:R-:W-:-:S03]  /*a9c0*/  UMOV UR4, 0xffffffff ;  /* 0xffffffff00047882 */ /* 0x000fc60000000000 */
[----:B------:R-:W-:Y:S05]  /*a9d0*/  BRA.DIV UR4, `(.L_x_41) ;  /* 0x0000002e04907947 */ /* 0x000fea000b800000 */
[----:B------:R-:W-:-:S13]  /*a9e0*/  ELECT P6, URZ, PT ;  /* 0x00000000003f782f */ /* 0x000fda00038c0000 */
.L_x_97:
[----:B------:R-:W-:Y:S05]  /*a9f0*/  @!P6 BRA `(.L_x_42) ;  /* 0x000000040058e947 */ /* 0x000fea0003800000 */
[----:B------:R-:W-:Y:S01]  /*aa00*/  IMAD.MOV.U32 R0, RZ, RZ, R9 ;  /* 0x000000ffff007224 */ /* 0x000fe200078e0009 */
[----:B------:R-:W-:Y:S06]  /*aa10*/  @!P1 BRA `(.L_x_43) ;  /* 0x0000000000449947 */ /* 0x000fec0003800000 */
[----:B------:R-:W1:Y:S01]  /*aa20*/  LDC R8, c[0x0][0x41c] ;  /* 0x00010700ff087b82 */ /* 0x000e620000000800 */
[----:B------:R-:W-:Y:S01]  /*aa30*/  ULDC.64 UR4, c[0x0][0x408] ;  /* 0x0001020000047ab9 */ /* 0x000fe20000000a00 */
[----:B-1----:R-:W-:-:S13]  /*aa40*/  ISETP.NE.AND P0, PT, R8, 0x1, PT ;  /* 0x000000010800780c */ /* 0x002fda0003f05270 */
[----:B--2---:R-:W1:Y:S02]  /*aa50*/  @P0 LDC.64 R4, c[0x0][0x420] ;  /* 0x00010800ff040b82 */ /* 0x004e640000000a00 */
[----:B-1----:R-:W-:-:S04]  /*aa60*/  @P0 IMAD.HI.U32 R0, R6, R4, RZ ;  /* 0x0000000406000227 */ /* 0x002fc800078e00ff */
[----:B------:R-:W-:Y:S01]  /*aa70*/  IMAD.MOV.U32 R4, RZ, RZ, R6 ;  /* 0x000000ffff047224 */ /* 0x000fe200078e0006 */
[----:B------:R-:W-:-:S04]  /*aa80*/  @P0 SHF.R.U32.HI R4, RZ, R5, R0 ;  /* 0x00000005ff040219 */ /* 0x000fc80000011600 */
[--C-:B------:R-:W-:Y:S01]  /*aa90*/  SHF.R.S32.HI R5, RZ, 0x1f, R4.reuse ;  /* 0x0000001fff057819 */ /* 0x100fe20000011404 */
[----:B------:R-:W-:-:S04]  /*aaa0*/  IMAD.MOV R0, RZ, RZ, -R4 ;  /* 0x000000ffff007224 */ /* 0x000fc800078e0a04 */
[----:B------:R-:W-:Y:S02]  /*aab0*/  IMAD R6, R8, R0, R6 ;  /* 0x0000000008067224 */ /* 0x000fe400078e0206 */
[----:B------:R-:W-:Y:S02]  /*aac0*/  IMAD R0, R10, UR4, RZ ;  /* 0x000000040a007c24 */ /* 0x000fe4000f8e02ff */
[----:B------:R-:W-:-:S04]  /*aad0*/  IMAD.WIDE.U32 R4, R9, UR4, R4 ;  /* 0x0000000409047c25 */ /* 0x000fc8000f8e0004 */
[----:B------:R-:W-:Y:S01]  /*aae0*/  IMAD R0, R9, UR5, R0 ;  /* 0x0000000509007c24 */ /* 0x000fe2000f8e0200 */
[----:B------:R-:W-:-:S03]  /*aaf0*/  LEA R2, P0, R4, R2, 0x2 ;  /* 0x0000000204027211 */ /* 0x000fc600078010ff */
[----:B------:R-:W-:-:S05]  /*ab00*/  IMAD.IADD R0, R5, 0x1, R0 ;  /* 0x0000000105007824 */ /* 0x000fca00078e0200 */
[----:B------:R-:W-:-:S05]  /*ab10*/  LEA.HI.X R3, R4, R3, R0, 0x2, P0 ;  /* 0x0000000304037211 */ /* 0x000fca00000f1400 */
[----:B------:R1:W5:Y:S02]  /*ab20*/  LDG.E R0, desc[UR50][R2.64] ;  /* 0x0000003202007981 */ /* 0x000364000c1e1900 */
.L_x_43:
[----:B-1----:R-:W2:Y:S04]  /*ab30*/  LDL R3, [R1+0xc] ;  /* 0x00000c0001037983 */ /* 0x002ea80000100800 */
[----:B------:R-:W3:Y:S01]  /*ab40*/  LDL R2, [R1+0x14] ;  /* 0x0000140001027983 */ /* 0x000ee20000100800 */
[----:B------:R-:W-:Y:S02]  /*ab50*/  ISETP.NE.AND P0, PT, R16, RZ, PT ;  /* 0x000000ff1000720c */ /* 0x000fe40003f05270 */
[----:B--2---:R-:W-:Y:S02]  /*ab60*/  LEA R4, R3, UR40, 0x3 ;  /* 0x0000002803047c11 */ /* 0x004fe4000f8e18ff */
[----:B---3--:R-:W-:-:S04]  /*ab70*/  SHF.L.U32 R3, R2, 0x1f, RZ ;  /* 0x0000001f02037819 */ /* 0x008fc800000006ff */
[----:B------:R-:W1:Y:S02]  /*ab80*/  SYNCS.PHASECHK.TRANS64.TRYWAIT P3, [R4+URZ+0x38880], R3 ;  /* 0x03888003040075a7 */ /* 0x000e64000806017f */
[----:B-1----:R-:W-:Y:S05]  /*ab90*/  @!P3 BRA `(.L_x_44) ;  /* 0x0000002c0040b947 */ /* 0x002fea0003800000 */
.L_x_98:
[----:B------:R-:W-:Y:S05]  /*aba0*/  @P0 BRA `(.L_x_45) ;  /* 0x00000000001c0947 */ /* 0x000fea0003800000 */
[----:B------:R-:W2:Y:S01]  /*abb0*/  S2R R2, SR_TID.X ;  /* 0x0000000000027919 */ /* 0x000ea20000002100 */
[----:B------:R-:W-:-:S04]  /*abc0*/  IMAD.MOV.U32 R5, RZ, RZ, 0x8000 ;  /* 0x00008000ff057424 */ /* 0x000fc800078e00ff */
[----:B------:R3:W-:Y:S01]  /*abd0*/  SYNCS.ARRIVE.TRANS64 RZ, [R4+URZ+0x38870], R5 ;  /* 0x0388700504ff79a7 */ /* 0x0007e2000800003f */
[----:B--2---:R-:W-:-:S04]  /*abe0*/  LOP3.LUT R2, R2, 0x1f, RZ, 0xc0, !PT ;  /* 0x0000001f02027812 */ /* 0x004fc800078ec0ff */
[----:B------:R-:W-:-:S13]  /*abf0*/  ISETP.NE.AND P3, PT, R2, RZ, PT ;  /* 0x000000ff0200720c */ /* 0x000fda0003f65270 */
[----:B---3--:R-:W-:Y:S05]  /*ac00*/  @!P3 BRA `(.L_x_45) ;  /* 0x000000000004b947 */ /* 0x008fea0003800000 */
[----:B------:R-:W-:Y:S01]  /*ac10*/  BPT.TRAP 0x1 ;  /* 0x000000040000795c */ /* 0x000fe20000300000 */
.L_x_45:
[----:B------:R-:W2:Y:S04]  /*ac20*/  LDL R2, [R1+0xc] ;  /* 0x00000c0001027983 */ /* 0x000ea80000100800 */
[----:B------:R-:W3:Y:S01]  /*ac30*/  LDL R5, [R1+0x8] ;  /* 0x0000080001057983 */ /* 0x000ee20000100800 */
[----:B------:R-:W-:Y:S01]  /*ac40*/  R2UR UR9, R4 ;  /* 0x00000000040972ca */ /* 0x000fe200000e0000 */
[----:B------:R-:W-:Y:S01]  /*ac50*/  IMAD.SHL.U32 R6, R6, 0x80, RZ ;  /* 0x0000008006067824 */ /* 0x000fe200078e00ff */
[----:B-----5:R-:W-:Y:S01]  /*ac60*/  R2UR UR13, R0 ;  /* 0x00000000000d72ca */ /* 0x020fe200000e0000 */
[----:B------:R-:W-:Y:S01]  /*ac70*/  UIADD3 UR4, UP0, UR52, 0x470, URZ ;  /* 0x0000047034047890 */ /* 0x000fe2000ff1e03f */
[----:B------:R-:W-:Y:S02]  /*ac80*/  UMOV UR10, URZ ;  /* 0x0000003f000a7c82 */ /* 0x000fe40008000000 */
[----:B------:R-:W-:Y:S01]  /*ac90*/  R2UR UR11, R6 ;  /* 0x00000000060b72ca */ /* 0x000fe200000e0000 */
[----:B------:R-:W-:Y:S01]  /*aca0*/  UIADD3.X UR5, URZ, UR53, URZ, UP0, !UPT ;  /* 0x000000353f057290 */ /* 0x000fe200087fe43f */
[----:B------:R-:W-:Y:S01]  /*acb0*/  UMOV UR6, 0x0 ;  /* 0x0000000000067882 */ /* 0x000fe20000000000 */
[----:B------:R-:W-:Y:S01]  /*acc0*/  UMOV UR7, 0x14f00000 ;  /* 0x14f0000000077882 */ /* 0x000fe20000000000 */
[----:B------:R-:W-:-:S03]  /*acd0*/  UMOV UR15, 0x80 ;  /* 0x00000080000f7882 */ /* 0x000fc60000000000 */
[----:B------:R-:W-:Y:S01]  /*ace0*/  UIADD3 UR9, UR9, 0x38870, URZ ;  /* 0x0003887009097890 */ /* 0x000fe2000fffe03f */
[----:B--2---:R-:W-:-:S04]  /*acf0*/  LEA R2, R2, UR40, 0xf ;  /* 0x0000002802027c11 */ /* 0x004fc8000f8e78ff */
[----:B------:R-:W-:Y:S02]  /*ad00*/  R2UR UR14, R2 ;  /* 0x00000000020e72ca */ /* 0x000fe400000e0000 */
[----:B---3--:R-:W-:-:S11]  /*ad10*/  R2UR UR12, R5 ;  /* 0x00000000050c72ca */ /* 0x008fd600000e0000 */
[----:B------:R-:W-:Y:S02]  /*ad20*/  UIADD3 UR8, UR14, 0x10400, URZ ;  /* 0x000104000e087890 */ /* 0x000fe4000fffe03f */
[----:B------:R-:W-:-:S07]  /*ad30*/  UIADD3 UR14, UR14, 0x14400, URZ ;  /* 0x000144000e0e7890 */ /* 0x000fce000fffe03f */
[----:B------:R2:W-:Y:S02]  /*ad40*/  UTMALDG.4D [UR8], [UR4], desc[UR6] ;  /* 0x00000608040075b4 */ /* 0x0005e40008019000 */
[----:B--2---:R-:W-:Y:S01]  /*ad50*/  UMOV UR8, UR14 ;  /* 0x0000000e00087c82 */ /* 0x004fe20008000000 */
[----:B------:R-:W-:Y:S02]  /*ad60*/  UMOV UR10, UR15 ;  /* 0x0000000f000a7c82 */ /* 0x000fe40008000000 */
[----:B------:R2:W-:Y:S01]  /*ad70*/  UTMALDG.4D [UR8], [UR4], desc[UR6] ;  /* 0x00000608040075b4 */ /* 0x0005e20008019000 */
[----:B------:R-:W3:Y:S02]  /*ad80*/  SYNCS.PHASECHK.TRANS64.TRYWAIT P3, [R4+URZ+0x38840], R3 ;  /* 0x03884003040075a7 */ /* 0x000ee4000806017f */
[----:B--23--:R-:W-:Y:S05]  /*ad90*/  @!P3 BRA `(.L_x_46) ;  /* 0x0000002800d4b947 */ /* 0x00cfea0003800000 */
.L_x_99:
[----:B------:R-:W-:Y:S05]  /*ada0*/  @P0 BRA `(.L_x_47) ;  /* 0x00000000001c0947 */ /* 0x000fea0003800000 */
[----:B------:R-:W3:Y:S01]  /*adb0*/  S2R R5, SR_TID.X ;  /* 0x0000000000057919 */ /* 0x000ee20000002100 */
[----:B-12---:R-:W-:-:S04]  /*adc0*/  IMAD.MOV.U32 R3, RZ, RZ, 0x8000 ;  /* 0x00008000ff037424 */ /* 0x006fc800078e00ff */
[----:B------:R4:W-:Y:S01]  /*add0*/  SYNCS.ARRIVE.TRANS64 RZ, [R4+URZ+0x38830], R3 ;  /* 0x0388300304ff79a7 */ /* 0x0009e2000800003f */
[----:B---3--:R-:W-:-:S04]  /*ade0*/  LOP3.LUT R5, R5, 0x1f, RZ, 0xc0, !PT ;  /* 0x0000001f05057812 */ /* 0x008fc800078ec0ff */
[----:B------:R-:W-:-:S13]  /*adf0*/  ISETP.NE.AND P0, PT, R5, RZ, PT ;  /* 0x000000ff0500720c */ /* 0x000fda0003f05270 */
[----:B----4-:R-:W-:Y:S05]  /*ae00*/  @!P0 BRA `(.L_x_47) ;  /* 0x0000000000048947 */ /* 0x010fea0003800000 */
[----:B------:R-:W-:Y:S01]  /*ae10*/  BPT.TRAP 0x1 ;  /* 0x000000040000795c */ /* 0x000fe20000300000 */
.L_x_47:
[----:B-12---:R-:W2:Y:S01]  /*ae20*/  LDL R3, [R1+0x8] ;  /* 0x0000080001037983 */ /* 0x006ea20000100800 */
[----:B------:R-:W-:Y:S01]  /*ae30*/  R2UR UR14, R2 ;  /* 0x00000000020e72ca */ /* 0x000fe200000e0000 */
[----:B------:R-:W-:Y:S01]  /*ae40*/  UIADD3 UR4, UP0, UR52, 0x370, URZ ;  /* 0x0000037034047890 */ /* 0x000fe2000ff1e03f */
[----:B------:R-:W-:Y:S01]  /*ae50*/  R2UR UR9, R4 ;  /* 0x00000000040972ca */ /* 0x000fe200000e0000 */
[----:B------:R-:W-:Y:S01]  /*ae60*/  UMOV UR10, URZ ;  /* 0x0000003f000a7c82 */ /* 0x000fe20008000000 */
[----:B------:R-:W-:Y:S01]  /*ae70*/  R2UR UR11, R6 ;  /* 0x00000000060b72ca */ /* 0x000fe200000e0000 */
[----:B------:R-:W-:Y:S01]  /*ae80*/  UIADD3.X UR5, URZ, UR53, URZ, UP0, !UPT ;  /* 0x000000353f057290 */ /* 0x000fe200087fe43f */
[----:B------:R-:W-:Y:S01]  /*ae90*/  R2UR UR13, R0 ;  /* 0x00000000000d72ca */ /* 0x000fe200000e0000 */
[----:B------:R-:W-:Y:S01]  /*aea0*/  UMOV UR6, 0x0 ;  /* 0x0000000000067882 */ /* 0x000fe20000000000 */
[----:B------:R-:W-:Y:S01]  /*aeb0*/  UMOV UR7, 0x14f00000 ;  /* 0x14f0000000077882 */ /* 0x000fe20000000000 */
[----:B------:R-:W-:-:S04]  /*aec0*/  UMOV UR15, 0x80 ;  /* 0x00000080000f7882 */ /* 0x000fc80000000000 */
[----:B------:R-:W-:Y:S02]  /*aed0*/  UIADD3 UR8, UR14, 0x28400, URZ ;  /* 0x000284000e087890 */ /* 0x000fe4000fffe03f */
[----:B------:R-:W-:Y:S02]  /*aee0*/  UIADD3 UR9, UR9, 0x38830, URZ ;  /* 0x0003883009097890 */ /* 0x000fe4000fffe03f */
[----:B------:R-:W-:Y:S01]  /*aef0*/  UIADD3 UR14, UR14, 0x2c400, URZ ;  /* 0x0002c4000e0e7890 */ /* 0x000fe2000fffe03f */
[----:B--2---:R-:W-:-:S13]  /*af00*/  R2UR UR12, R3 ;  /* 0x00000000030c72ca */ /* 0x004fda00000e0000 */
[----:B------:R1:W-:Y:S02]  /*af10*/  UTMALDG.4D [UR8], [UR4], desc[UR6] ;  /* 0x00000608040075b4 */ /* 0x0003e40008019000 */
[----:B-1----:R-:W-:Y:S01]  /*af20*/  UMOV UR8, UR14 ;  /* 0x0000000e00087c82 */ /* 0x002fe20008000000 */
[----:B------:R-:W-:Y:S02]  /*af30*/  UMOV UR10, UR15 ;  /* 0x0000000f000a7c82 */ /* 0x000fe40008000000 */
[----:B------:R1:W-:Y:S02]  /*af40*/  UTMALDG.4D [UR8], [UR4], desc[UR6] ;  /* 0x00000608040075b4 */ /* 0x0003e40008019000 */
[----:B-1----:R-:W-:Y:S01]  /*af50*/  NOP ;  /* 0x0000000000007918 */ /* 0x002fe20000000000 */
.L_x_42:
[----:B------:R-:W-:Y:S05]  /*af60*/  WARPSYNC.ALL ;  /* 0x0000000000007948 */ /* 0x000fea0003800000 */
[----:B------:R-:W-:Y:S01]  /*af70*/  ELECT P0, URZ, PT ;  /* 0x00000000003f782f */ /* 0x000fe20003800000 */
[----:B------:R-:W-:Y:S01]  /*af80*/  BAR.SYNC.DEFER_BLOCKING 0x8, 0x120 ;  /* 0x0204800000007b1d */ /* 0x000fe20000010000 */
[----:B------:R-:W-:Y:S02]  /*af90*/  UIADD3 UR4, UP0, UR52, 0x270, URZ ;  /* 0x0000027034047890 */ /* 0x000fe4000ff1e03f */
[----:B------:R-:W-:Y:S02]  /*afa0*/  UIADD3 UR8, UR40, 0x20400, URZ ;  /* 0x0002040028087890 */ /* 0x000fe4000fffe03f */
[----:B------:R-:W-:-:S02]  /*afb0*/  UIADD3 UR9, UR40, 0x38800, URZ ;  /* 0x0003880028097890 */ /* 0x000fc4000fffe03f */
[----:B------:R-:W-:Y:S02]  /*afc0*/  UIADD3.X UR5, URZ, UR53, URZ, UP0, !UPT ;  /* 0x000000353f057290 */ /* 0x000fe400087fe43f */
[----:B------:R-:W-:Y:S01]  /*afd0*/  UIADD3 UR16, UR40, 0x24400, URZ ;  /* 0x0002440028107890 */ /* 0x000fe2000fffe03f */
[----:B------:R-:W-:Y:S02]  /*afe0*/  UMOV UR6, 0x0 ;  /* 0x0000000000067882 */ /* 0x000fe40000000000 */
[C---:B------:R-:W-:Y:S01]  /*aff0*/  @P0 R2UR UR11, R7.reuse ;  /* 0x00000000070b02ca */ /* 0x040fe200000e0000 */
[----:B------:R-:W-:Y:S01]  /*b000*/  @P0 IMAD.MOV.U32 R2, RZ, RZ, 0x8000 ;  /* 0x00008000ff020424 */ /* 0x000fe200078e00ff */
[----:B------:R-:W-:Y:S01]  /*b010*/  @P0 R2UR UR19, R7 ;  /* 0x00000000071302ca */ /* 0x000fe200000e0000 */
[----:B------:R-:W-:Y:S01]  /*b020*/  UMOV UR7, 0x12f00000 ;  /* 0x12f0000000077882 */ /* 0x000fe20000000000 */
[----:B------:R-:W-:Y:S01]  /*b030*/  UMOV UR10, URZ ;  /* 0x0000003f000a7c82 */ /* 0x000fe20008000000 */
[----:B------:R-:W-:Y:S01]  /*b040*/  UMOV UR12, UR38 ;  /* 0x00000026000c7c82 */ /* 0x000fe20008000000 */
[----:B------:R-:W-:Y:S01]  /*b050*/  UMOV UR13, UR39 ;  /* 0x00000027000d7c82 */ /* 0x000fe20008000000 */
[----:B------:R-:W-:Y:S01]  /*b060*/  UMOV UR18, 0x80 ;  /* 0x0000008000127882 */ /* 0x000fe20000000000 */
[----:B------:R-:W-:Y:S01]  /*b070*/  UMOV UR20, UR38 ;  /* 0x0000002600147c82 */ /* 0x000fe20008000000 */
[----:B------:R-:W-:Y:S01]  /*b080*/  UMOV UR21, UR39 ;  /* 0x0000002700157c82 */ /* 0x000fe20008000000 */
[----:B------:R-:W-:Y:S01]  /*b090*/  UMOV UR17, UR9 ;  /* 0x0000000900117c82 */ /* 0x000fe20008000000 */
[----:B------:R3:W-:Y:S02]  /*b0a0*/  @P0 SYNCS.ARRIVE.TRANS64 RZ, [UR40+0x38800], R2 ;  /* 0x03880002ffff09a7 */ /* 0x0007e40008000028 */
[----:B------:R3:W-:Y:S02]  /*b0b0*/  UTMALDG.4D [UR8], [UR4], desc[UR6] ;  /* 0x00000608040075b4 */ /* 0x0007e40008019000 */
[----:B------:R3:W-:Y:S01]  /*b0c0*/  UTMALDG.4D [UR16], [UR4], desc[UR6] ;  /* 0x00000610040075b4 */ /* 0x0007e20008019000 */
[----:B------:R-:W-:Y:S01]  /*b0d0*/  NOP ;  /* 0x0000000000007918 */ /* 0x000fe20000000000 */
.L_x_40:
[----:B-1-3--:R-:W-:-:S06]  /*b0e0*/  ULOP3.LUT UR4, UR47, 0x1, URZ, 0xc, !UPT ;  /* 0x000000012f047892 */ /* 0x00afcc000f8e0c3f */
[----:B------:R-:W-:-:S05]  /*b0f0*/  IMAD.U32 R2, RZ, RZ, UR4 ;  /* 0x00000004ff027e24 */ /* 0x000fca000f8e00ff */
[----:B------:R-:W-:-:S04]  /*b100*/  SHF.L.U32 R2, R2, 0x1f, RZ ;  /* 0x0000001f02027819 */ /* 0x000fc800000006ff */
[----:B------:R-:W1:Y:S02]  /*b110*/  SYNCS.PHASECHK.TRANS64.TRYWAIT P0, [UR40+0x38820], R2 ;  /* 0x03882002ff0075a7 */ /* 0x000e640008000168 */
[----:B-1----:R-:W-:Y:S05]  /*b120*/  @!P0 BRA `(.L_x_48) ;  /* 0x0000002800048947 */ /* 0x002fea0003800000 */
.L_x_100:
[----:B------:R-:W-:-:S06]  /*b130*/  UISETP.GE.AND UP0, UPT, UR42, 0x81, UPT ;  /* 0x000000812a00788c */ /* 0x000fcc000bf06270 */
[----:B------:R-:W-:-:S13]  /*b140*/  PLOP3.LUT P0, PT, PT, PT, UP0, 0x80, 0x0 ;  /* 0x000000000000781c */ /* 0x000fda0003f0f008 */
[----:B------:R-:W-:Y:S05]  /*b150*/  @!P0 BRA `(.L_x_49) ;  /* 0x0000001400288947 */ /* 0x000fea0003800000 */
[----:B------:R3:W5:Y:S01]  /*b160*/  LDL.LU R6, [R1+0x14] ;  /* 0x0000140001067983 */ /* 0x0007620000300800 */
[----:B------:R-:W-:-:S03]  /*b170*/  ULEA.HI.SX32 UR4, UR41, 0xfffffffe, 0x19 ;  /* 0xfffffffe29047891 */ /* 0x000fc6000f8fca3f */
[----:B------:R3:W5:Y:S03]  /*b180*/  LDL.LU R7, [R1+0xc] ;  /* 0x00000c0001077983 */ /* 0x0007660000300800 */
[----:B------:R-:W-:-:S07]  /*b190*/  IMAD.U32 R20, RZ, RZ, UR4 ;  /* 0x00000004ff147e24 */ /* 0x000fce000f8e00ff */
.L_x_71:
[----:B-1--45:R-:W-:Y:S01]  /*b1a0*/  VIADD R2, R7, 0x1 ;  /* 0x0000000107027836 */ /* 0x032fe20000000000 */
[----:B------:R-:W-:Y:S04]  /*b1b0*/  BSSY B0, `(.L_x_50) ;  /* 0x000008c000007945 */ /* 0x000fe80003800000 */
[----:B------:R-:W-:-:S04]  /*b1c0*/  ISETP.NE.AND P0, PT, R2, 0x2, PT ;  /* 0x000000020200780c */ /* 0x000fc80003f05270 */
[----:B------:R-:W-:Y:S02]  /*b1d0*/  SEL R3, RZ, 0x1, P0 ;  /* 0x00000001ff037807 */ /* 0x000fe40000000000 */
[----:B------:R-:W-:Y:S02]  /*b1e0*/  SEL R10, R2, RZ, P0 ;  /* 0x000000ff020a7207 */ /* 0x000fe40000000000 */
[----:B------:R-:W-:-:S05]  /*b1f0*/  LOP3.LUT R9, R6, R3, RZ, 0x3c, !PT ;  /* 0x0000000306097212 */ /* 0x000fca00078e3cff */
[----:B------:R1:W-:Y:S04]  /*b200*/  STL [R1+0x14], R9 ;  /* 0x0000140901007387 */ /* 0x0003e80000100800 */
[----:B------:R1:W-:Y:S01]  /*b210*/  STL [R1+0xc], R10 ;  /* 0x00000c0a01007387 */ /* 0x0003e20000100800 */
[----:B------:R-:W-:Y:S05]  /*b220*/  @!P6 BRA `(.L_x_51) ;  /* 0x000000080010e947 */ /* 0x000fea0003800000 */
[----:B------:R-:W-:Y:S01]  /*b230*/  IMAD.MOV.U32 R8, RZ, RZ, R20 ;  /* 0x000000ffff087224 */ /* 0x000fe200078e0014 */
[----:B------:R-:W-:Y:S06]  /*b240*/  @!P1 BRA `(.L_x_52) ;  /* 0x0000000000509947 */ /* 0x000fec0003800000 */
[----:B------:R-:W4:Y:S01]  /*b250*/  LDL R5, [R1+0x1c] ;  /* 0x00001c0001057983 */ /* 0x000f220000100800 */
[----:B------:R-:W1:Y:S01]  /*b260*/  LDC R8, c[0x0][0x41c] ;  /* 0x00010700ff087b82 */ /* 0x000e620000000800 */
[----:B------:R-:W-:Y:S02]  /*b270*/  ULDC.64 UR4, c[0x0][0x408] ;  /* 0x0001020000047ab9 */ /* 0x000fe40000000a00 */
[----:B--2---:R-:W2:Y:S01]  /*b280*/  LDL R4, [R1+0x18] ;  /* 0x0000180001047983 */ /* 0x004ea20000100800 */
[----:B-1----:R-:W-:-:S13]  /*b290*/  ISETP.NE.AND P0, PT, R8, 0x1, PT ;  /* 0x000000010800780c */ /* 0x002fda0003f05270 */
[----:B------:R-:W1:Y:S02]  /*b2a0*/  @P0 LDC.64 R2, c[0x0][0x420] ;  /* 0x00010800ff020b82 */ /* 0x000e640000000a00 */
[----:B-1----:R-:W-:-:S04]  /*b2b0*/  @P0 IMAD.HI.U32 R0, R20, R2, RZ ;  /* 0x0000000214000227 */ /* 0x002fc800078e00ff */
[----:B------:R-:W-:Y:S01]  /*b2c0*/  IMAD.MOV.U32 R2, RZ, RZ, R20 ;  /* 0x000000ffff027224 */ /* 0x000fe200078e0014 */
[----:B------:R-:W-:-:S05]  /*b2d0*/  @P0 SHF.R.U32.HI R2, RZ, R3, R0 ;  /* 0x00000003ff020219 */ /* 0x000fca0000011600 */
[----:B------:R-:W-:-:S04]  /*b2e0*/  IMAD.MOV R3, RZ, RZ, -R2 ;  /* 0x000000ffff037224 */ /* 0x000fc800078e0a02 */
[----:B------:R-:W-:Y:S01]  /*b2f0*/  IMAD R8, R8, R3, R20 ;  /* 0x0000000308087224 */ /* 0x000fe200078e0214 */
[----:B------:R-:W-:Y:S01]  /*b300*/  SHF.R.S32.HI R3, RZ, 0x1f, R2 ;  /* 0x0000001fff037819 */ /* 0x000fe20000011402 */
[----:B----4-:R-:W-:-:S04]  /*b310*/  IMAD R0, R5, UR4, RZ ;  /* 0x0000000405007c24 */ /* 0x010fc8000f8e02ff */
[C---:B--2---:R-:W-:Y:S02]  /*b320*/  IMAD R0, R4.reuse, UR5, R0 ;  /* 0x0000000504007c24 */ /* 0x044fe4000f8e0200 */
[----:B------:R-:W-:Y:S01]  /*b330*/  IMAD.WIDE.U32 R2, R4, UR4, R2 ;  /* 0x0000000404027c25 */ /* 0x000fe2000f8e0002 */
[----:B------:R-:W-:-:S03]  /*b340*/  ULDC.64 UR4, c[0x0][0x3f8] ;  /* 0x0000fe0000047ab9 */ /* 0x000fc60000000a00 */
[----:B------:R-:W-:Y:S01]  /*b350*/  IMAD.IADD R0, R0, 0x1, R3 ;  /* 0x0000000100007824 */ /* 0x000fe200078e0203 */
[----:B------:R-:W-:-:S04]  /*b360*/  LEA R4, P0, R2, UR4, 0x2 ;  /* 0x0000000402047c11 */ /* 0x000fc8000f8010ff */
[----:B------:R-:W-:-:S05]  /*b370*/  LEA.HI.X R5, R2, UR5, R0, 0x2, P0 ;  /* 0x0000000502057c11 */ /* 0x000fca00080f1400 */
[----:B------:R4:W5:Y:S04]  /*b380*/  LDG.E R0, desc[UR50][R4.64] ;  /* 0x0000003204007981 */ /* 0x000968000c1e1900 */
.L_x_52:
[----:B--2-4-:R-:W-:Y:S01]  /*b390*/  LEA R4, R10, UR40, 0x3 ;  /* 0x000000280a047c11 */ /* 0x014fe2000f8e18ff */
[----:B------:R-:W2:Y:S01]  /*b3a0*/  S2R R2, SR_TID.X ;  /* 0x0000000000027919 */ /* 0x000ea20000002100 */
[----:B------:R-:W-:Y:S01]  /*b3b0*/  SHF.L.U32 R3, R9, 0x1f, RZ ;  /* 0x0000001f09037819 */ /* 0x000fe200000006ff */
[----:B------:R-:W-:Y:S03]  /*b3c0*/  BSSY B1, `(.L_x_53) ;  /* 0x0000005000017945 */ /* 0x000fe60003800000 */
[----:B------:R-:W4:Y:S01]  /*b3d0*/  SYNCS.PHASECHK.TRANS64.TRYWAIT P0, [R4+URZ+0x38880], R3 ;  /* 0x03888003040075a7 */ /* 0x000f22000800017f */
[----:B--2---:R-:W-:-:S04]  /*b3e0*/  LOP3.LUT R2, R2, 0x7f, RZ, 0xc0, !PT ;  /* 0x0000007f02027812 */ /* 0x004fc800078ec0ff */
[----:B------:R-:W-:Y:S01]  /*b3f0*/  ISETP.NE.AND P3, PT, R2, RZ, PT ;  /* 0x000000ff0200720c */ /* 0x000fe20003f65270 */
[----:B----4-:R-:W-:-:S12]  /*b400*/  @!P0 BRA `(.L_x_54) ;  /* 0x0000002400608947 */ /* 0x010fd80003800000 */
.L_x_101:
[----:B------:R-:W-:Y:S05]  /*b410*/  BSYNC B1 ;  /* 0x0000000000017941 */ /* 0x000fea0003800000 */
.L_x_53:
[----:B------:R-:W-:Y:S04]  /*b420*/  BSSY B1, `(.L_x_55) ;  /* 0x0000009000017945 */ /* 0x000fe80003800000 */
[----:B------:R-:W-:Y:S05]  /*b430*/  @P3 BRA `(.L_x_56) ;  /* 0x00000000001c3947 */ /* 0x000fea0003800000 */
[----:B------:R-:W4:Y:S02]  /*b440*/  S2R R2, SR_TID.X ;  /* 0x0000000000027919 */ /* 0x000f240000002100 */
[----:B----4-:R-:W-:Y:S01]  /*b450*/  LOP3.LUT R5, R2, 0x1f, RZ, 0xc0, !PT ;  /* 0x0000001f02057812 */ /* 0x010fe200078ec0ff */
[----:B------:R-:W-:-:S03]  /*b460*/  IMAD.MOV.U32 R2, RZ, RZ, 0x8000 ;  /* 0x00008000ff027424 */ /* 0x000fc600078e00ff */
[----:B------:R-:W-:Y:S01]  /*b470*/  ISETP.NE.AND P0, PT, R5, RZ, PT ;  /* 0x000000ff0500720c */ /* 0x000fe20003f05270 */
[----:B------:R4:W-:-:S12]  /*b480*/  SYNCS.ARRIVE.TRANS64 RZ, [R4+URZ+0x38870], R2 ;  /* 0x0388700204ff79a7 */ /* 0x0009d8000800003f */
[----:B----4-:R-:W-:Y:S05]  /*b490*/  @!P0 BRA `(.L_x_56) ;  /* 0x0000000000048947 */ /* 0x010fea0003800000 */
[----:B------:R-:W-:Y:S01]  /*b4a0*/  BPT.TRAP 0x1 ;  /* 0x000000040000795c */ /* 0x000fe20000300000 */
.L_x_56:
[----:B------:R-:W-:Y:S05]  /*b4b0*/  BSYNC B1 ;  /* 0x0000000000017941 */ /* 0x000fea0003800000 */
.L_x_55:
[----:B------:R-:W4:Y:S04]  /*b4c0*/  LDL R2, [R1+0xc] ;  /* 0x00000c0001027983 */ /* 0x000f280000100800 */
[----:B------:R-:W2:Y:S01]  /*b4d0*/  LDL R5, [R1+0x8] ;  /* 0x0000080001057983 */ /* 0x000ea20000100800 */
[----:B------:R-:W-:-:S05]  /*b4e0*/  IMAD.MOV.U32 R13, RZ, RZ, RZ ;  /* 0x000000ffff0d7224 */ /* 0x000fca00078e00ff */
[----:B------:R-:W-:Y:S01]  /*b4f0*/  R2UR UR10, R13 ;  /* 0x000000000d0a72ca */ /* 0x000fe200000e0000 */
[----:B------:R-:W-:Y:S01]  /*b500*/  UIADD3 UR4, UP0, UR52, 0x470, URZ ;  /* 0x0000047034047890 */ /* 0x000fe2000ff1e03f */
[----:B------:R-:W-:Y:S02]  /*b510*/  PLOP3.LUT P0, PT, PT, PT, PT, 0x80, 0x0 ;  /* 0x000000000000781c */ /* 0x000fe40003f0f070 */
[----:B------:R-:W-:Y:S01]  /*b520*/  SHF.L.U32 R8, R8, 0x7, RZ ;  /* 0x0000000708087819 */ /* 0x000fe200000006ff */
[----:B------:R-:W-:Y:S01]  /*b530*/  UIADD3.X UR5, URZ, UR53, URZ, UP0, !UPT ;  /* 0x000000353f057290 */ /* 0x000fe200087fe43f */
[----:B------:R-:W-:Y:S01]  /*b540*/  UMOV UR6, 0x0 ;  /* 0x0000000000067882 */ /* 0x000fe20000000000 */
[----:B------:R-:W-:Y:S01]  /*b550*/  UMOV UR7, 0x14f00000 ;  /* 0x14f0000000077882 */ /* 0x000fe20000000000 */
[----:B----4-:R-:W-:Y:S02]  /*b560*/  LEA R2, R2, UR40, 0xf ;  /* 0x0000002802027c11 */ /* 0x010fe4000f8e78ff */
[----:B--2---:R-:W-:Y:S01]  /*b570*/  R2UR UR12, R5 ;  /* 0x00000000050c72ca */ /* 0x004fe200000e0000 */
[----:B------:R-:W-:-:S02]  /*b580*/  VIADD R5, R4, 0x38870 ;  /* 0x0003887004057836 */ /* 0x000fc40000000000 */
[----:B-1----:R-:W-:-:S12]  /*b590*/  VIADD R9, R2, 0x10400 ;  /* 0x0001040002097836 */ /* 0x002fd80000000000 */
.L_x_57:
[----:B------:R-:W-:-:S13]  /*b5a0*/  @P0 ELECT P4, URZ, PT ;  /* 0x00000000003f082f */ /* 0x000fda0003880000 */
[----:B-----5:R-:W-:Y:S02]  /*b5b0*/  @P4 R2UR UR13, R0 ;  /* 0x00000000000d42ca */ /* 0x020fe400000e0000 */
[----:B------:R-:W-:Y:S02]  /*b5c0*/  @P4 R2UR UR11, R8 ;  /* 0x00000000080b42ca */ /* 0x000fe400000e0000 */
[----:B------:R-:W-:Y:S02]  /*b5d0*/  @P4 R2UR UR9, R5 ;  /* 0x00000000050942ca */ /* 0x000fe400000e0000 */
[----:B------:R-:W-:Y:S02]  /*b5e0*/  @P4 R2UR UR8, R9 ;  /* 0x00000000090842ca */ /* 0x000fe400000e0000 */
[----:B------:R-:W-:Y:S02]  /*b5f0*/  @P4 PLOP3.LUT P0, PT, P4, PT, PT, 0x8, 0x0 ;  /* 0x000000000000481c */ /* 0x000fe4000270e170 */
[----:B------:R-:W-:-:S09]  /*b600*/  PLOP3.LUT P4, PT, PT, PT, PT, 0x8, 0x0 ;  /* 0x000000000000781c */ /* 0x000fd20003f8e170 */
[----:B------:R1:W-:Y:S02]  /*b610*/  UTMALDG.4D [UR8], [UR4], desc[UR6] ;  /* 0x00000608040075b4 */ /* 0x0003e40008019000 */
[----:B-1----:R-:W-:Y:S05]  /*b620*/  @P0 BRA.U.ANY `(.L_x_57) ;  /* 0xfffffffd00dc0947 */ /* 0x002fea000393ffff */
[----:B------:R-:W2:Y:S01]  /*b630*/  LDL R10, [R1+0x8] ;  /* 0x00000800010a7983 */ /* 0x000ea20000100800 */
[----:B------:R-:W-:Y:S01]  /*b640*/  IMAD.MOV.U32 R12, RZ, RZ, 0x80 ;  /* 0x00000080ff0c7424 */ /* 0x000fe200078e00ff */
[----:B------:R-:W-:Y:S01]  /*b650*/  PLOP3.LUT P0, PT, PT, PT, PT, 0x80, 0x0 ;  /* 0x000000000000781c */ /* 0x000fe20003f0f070 */
[----:B------:R-:W-:Y:S01]  /*b660*/  VIADD R9, R2, 0x14400 ;  /* 0x0001440002097836 */ /* 0x000fe20000000000 */
[----:B------:R-:W-:Y:S01]  /*b670*/  UMOV UR6, 0x0 ;  /* 0x0000000000067882 */ /* 0x000fe20000000000 */
[----:B------:R-:W-:Y:S01]  /*b680*/  UMOV UR7, 0x14f00000 ;  /* 0x14f0000000077882 */ /* 0x000fe20000000000 */
[----:B------:R-:W-:Y:S02]  /*b690*/  R2UR UR10, R12 ;  /* 0x000000000c0a72ca */ /* 0x000fe400000e0000 */
[----:B--2---:R-:W-:-:S15]  /*b6a0*/  R2UR UR12, R10 ;  /* 0x000000000a0c72ca */ /* 0x004fde00000e0000 */
.L_x_58:
[----:B------:R-:W-:-:S13]  /*b6b0*/  @P0 ELECT P4, URZ, PT ;  /* 0x00000000003f082f */ /* 0x000fda0003880000 */
[----:B------:R-:W-:Y:S02]  /*b6c0*/  @P4 R2UR UR13, R0 ;  /* 0x00000000000d42ca */ /* 0x000fe400000e0000 */
[----:B------:R-:W-:Y:S02]  /*b6d0*/  @P4 R2UR UR11, R8 ;  /* 0x00000000080b42ca */ /* 0x000fe400000e0000 */
[----:B------:R-:W-:Y:S02]  /*b6e0*/  @P4 R2UR UR9, R5 ;  /* 0x00000000050942ca */ /* 0x000fe400000e0000 */
[----:B------:R-:W-:Y:S02]  /*b6f0*/  @P4 R2UR UR8, R9 ;  /* 0x00000000090842ca */ /* 0x000fe400000e0000 */
[----:B------:R-:W-:Y:S02]  /*b700*/  @P4 PLOP3.LUT P0, PT, P4, PT, PT, 0x8, 0x0 ;  /* 0x000000000000481c */ /* 0x000fe4000270e170 */
[----:B------:R-:W-:-:S09]  /*b710*/  PLOP3.LUT P4, PT, PT, PT, PT, 0x8, 0x0 ;  /* 0x000000000000781c */ /* 0x000fd20003f8e170 */
[----:B------:R1:W-:Y:S02]  /*b720*/  UTMALDG.4D [UR8], [UR4], desc[UR6] ;  /* 0x00000608040075b4 */ /* 0x0003e40008019000 */
[----:B-1----:R-:W-:Y:S05]  /*b730*/  @P0 BRA.U.ANY `(.L_x_58) ;  /* 0xfffffffd00dc0947 */ /* 0x002fea000393ffff */
[----:B------:R-:W1:Y:S01]  /*b740*/  SYNCS.PHASECHK.TRANS64.TRYWAIT P0, [R4+URZ+0x38840], R3 ;  /* 0x03884003040075a7 */ /* 0x000e62000800017f */
[----:B------:R-:W-:Y:S04]  /*b750*/  BSSY B1, `(.L_x_59) ;  /* 0x0000002000017945 */ /* 0x000fe80003800000 */
[----:B-1----:R-:W-:Y:S05]  /*b760*/  @!P0 BRA `(.L_x_60) ;  /* 0x00000020009c8947 */ /* 0x002fea0003800000 */
.L_x_102:
[----:B------:R-:W-:Y:S05]  /*b770*/  BSYNC B1 ;  /* 0x0000000000017941 */ /* 0x000fea0003800000 */
.L_x_59:
[----:B------:R-:W-:Y:S01]  /*b780*/  BSSY B1, `(.L_x_61) ;  /* 0x000000b000017945 */ /* 0x000fe20003800000 */
[----:B------:R-:W-:Y:S02]  /*b790*/  IMAD.MOV.U32 R10, RZ, RZ, 0x0 ;  /* 0x00000000ff0a7424 */ /* 0x000fe400078e00ff */
[----:B------:R-:W-:Y:S01]  /*b7a0*/  IMAD.MOV.U32 R11, RZ, RZ, 0x14f00000 ;  /* 0x14f00000ff0b7424 */ /* 0x000fe200078e00ff */
[----:B------:R-:W-:Y:S06]  /*b7b0*/  @P3 BRA `(.L_x_62) ;  /* 0x00000000001c3947 */ /* 0x000fec0003800000 */
[----:B------:R-:W2:Y:S01]  /*b7c0*/  S2R R5, SR_TID.X ;  /* 0x0000000000057919 */ /* 0x000ea20000002100 */
[----:B-1----:R-:W-:-:S04]  /*b7d0*/  IMAD.MOV.U32 R3, RZ, RZ, 0x8000 ;  /* 0x00008000ff037424 */ /* 0x002fc800078e00ff */
[----:B------:R4:W-:Y:S01]  /*b7e0*/  SYNCS.ARRIVE.TRANS64 RZ, [R4+URZ+0x38830], R3 ;  /* 0x0388300304ff79a7 */ /* 0x0009e2000800003f */
[----:B--2---:R-:W-:-:S04]  /*b7f0*/  LOP3.LUT R5, R5, 0x1f, RZ, 0xc0, !PT ;  /* 0x0000001f05057812 */ /* 0x004fc800078ec0ff */
[----:B------:R-:W-:-:S13]  /*b800*/  ISETP.NE.AND P0, PT, R5, RZ, PT ;  /* 0x000000ff0500720c */ /* 0x000fda0003f05270 */
[----:B----4-:R-:W-:Y:S05]  /*b810*/  @!P0 BRA `(.L_x_62) ;  /* 0x0000000000048947 */ /* 0x010fea0003800000 */
[----:B------:R-:W-:Y:S01]  /*b820*/  BPT.TRAP 0x1 ;  /* 0x000000040000795c */ /* 0x000fe20000300000 */
.L_x_62:
[----:B------:R-:W-:Y:S05]  /*b830*/  BSYNC B1 ;  /* 0x0000000000017941 */ /* 0x000fea0003800000 */
.L_x_61:
[----:B-1----:R-:W2:Y:S01]  /*b840*/  LDL R3, [R1+0x8] ;  /* 0x0000080001037983 */ /* 0x002ea20000100800 */
[----:B------:R-:W-:Y:S01]  /*b850*/  R2UR UR10, R13 ;  /* 0x000000000d0a72ca */ /* 0x000fe200000e0000 */
[----:B------:R-:W-:Y:S01]  /*b860*/  UIADD3 UR4, UP0, UR52, 0x370, URZ ;  /* 0x0000037034047890 */ /* 0x000fe2000ff1e03f */
[----:B------:R-:W-:Y:S01]  /*b870*/  R2UR UR6, R10 ;  /* 0x000000000a0672ca */ /* 0x000fe200000e0000 */
[----:B------:R-:W-:Y:S01]  /*b880*/  VIADD R4, R4, 0x38830 ;  /* 0x0003883004047836 */ /* 0x000fe20000000000 */
[----:B------:R-:W-:Y:S01]  /*b890*/  R2UR UR7, R11 ;  /* 0x000000000b0772ca */ /* 0x000fe200000e0000 */
[----:B------:R-:W-:Y:S01]  /*b8a0*/  UIADD3.X UR5, URZ, UR53, URZ, UP0, !UPT ;  /* 0x000000353f057290 */ /* 0x000fe200087fe43f */
[----:B------:R-:W-:Y:S02]  /*b8b0*/  PLOP3.LUT P0, PT, PT, PT, PT, 0x80, 0x0 ;  /* 0x000000000000781c */ /* 0x000fe40003f0f070 */
[----:B--2---:R-:W-:Y:S01]  /*b8c0*/  R2UR UR12, R3 ;  /* 0x00000000030c72ca */ /* 0x004fe200000e0000 */
[----:B------:R-:W-:-:S14]  /*b8d0*/  VIADD R3, R2, 0x28400 ;  /* 0x0002840002037836 */ /* 0x000fdc0000000000 */
.L_x_63:
        /* <DEDUP_REMOVED lines=10> */
[----:B------:R-:W-:Y:S01]  /*b980*/  R2UR UR10, R12 ;  /* 0x000000000c0a72ca */ /* 0x000fe200000e0000 */
[----:B------:R-:W-:Y:S01]  /*b990*/  VIADD R2, R2, 0x2c400 ;  /* 0x0002c40002027836 */ /* 0x000fe20000000000 */
[----:B------:R-:W-:Y:S02]  /*b9a0*/  R2UR UR6, R10 ;  /* 0x000000000a0672ca */ /* 0x000fe400000e0000 */
[----:B------:R-:W-:Y:S02]  /*b9b0*/  R2UR UR7, R11 ;  /* 0x000000000b0772ca */ /* 0x000fe400000e0000 */
[----:B------:R-:W-:Y:S02]  /*b9c0*/  PLOP3.LUT P0, PT, PT, PT, PT, 0x80, 0x0 ;  /* 0x000000000000781c */ /* 0x000fe40003f0f070 */
[----:B--2---:R-:W-:-:S15]  /*b9d0*/  R2UR UR12, R5 ;  /* 0x00000000050c72ca */ /* 0x004fde00000e0000 */
.L_x_64:
        /* <DEDUP_REMOVED lines=8> */
[----:B----4-:R-:W-:Y:S05]  /*ba60*/  @P0 BRA.U.ANY `(.L_x_64) ;  /* 0xfffffffd00dc0947 */ /* 0x010fea000393ffff */
.L_x_51:
[----:B------:R-:W-:Y:S05]  /*ba70*/  BSYNC B0 ;  /* 0x0000000000007941 */ /* 0x000fea0003800000 */
.L_x_50:
[----:B------:R-:W-:-:S06]  /*ba80*/  UISETP.NE.AND UP0, UPT, UR43, 0x3, UPT ;  /* 0x000000032b00788c */ /* 0x000fcc000bf05270 */
[----:B------:R-:W-:-:S13]  /*ba90*/  PLOP3.LUT P0, PT, PT, PT, UP0, 0x80, 0x0 ;  /* 0x000000000000781c */ /* 0x000fda0003f0f008 */
[----:B------:R-:W-:Y:S05]  /*baa0*/  @!P0 BRA `(.L_x_65) ;  /* 0x0000000000048947 */ /* 0x000fea0003800000 */
[----:B------:R-:W-:Y:S01]  /*bab0*/  BPT.TRAP 0x1 ;  /* 0x000000040000795c */ /* 0x000fe20000300000 */
.L_x_65:
[----:B------:R-:W-:Y:S01]  /*bac0*/  IMAD.U32 R2, RZ, RZ, UR48 ;  /* 0x00000030ff027e24 */ /* 0x000fe2000f8e00ff */
[----:B------:R-:W-:Y:S01]  /*bad0*/  LEA R3, R7, UR40, 0x3 ;  /* 0x0000002807037c11 */ /* 0x000fe2000f8e18ff */
[----:B------:R-:W-:Y:S03]  /*bae0*/  BSSY B0, `(.L_x_66) ;  /* 0x0000007000007945 */ /* 0x000fe60003800000 */
[----:B------:R-:W-:Y:S01]  /*baf0*/  ISETP.NE.AND P0, PT, R2, 0x3, PT ;  /* 0x000000030200780c */ /* 0x000fe20003f05270 */
[----:B------:R4:W-:Y:S01]  /*bb00*/  STL [R1+0x4], R3 ;  /* 0x0000040301007387 */ /* 0x0009e20000100800 */
[----:B------:R-:W-:-:S04]  /*bb10*/  LOP3.LUT R2, R6, 0x1, RZ, 0x3c, !PT ;  /* 0x0000000106027812 */ /* 0x000fc800078e3cff */
[----:B------:R-:W-:-:S04]  /*bb20*/  SHF.L.U32 R2, R2, 0x1f, RZ ;  /* 0x0000001f02027819 */ /* 0x000fc800000006ff */
[----:B------:R-:W5:Y:S02]  /*bb30*/  SYNCS.PHASECHK.TRANS64.TRYWAIT P3, [R3+URZ+0x38870], R2 ;  /* 0x03887002030075a7 */ /* 0x000f64000806017f */
[----:B----45:R-:W-:Y:S05]  /*bb40*/  @!P3 BRA `(.L_x_67) ;  /* 0x0000001c00b8b947 */ /* 0x030fea0003800000 */
.L_x_103:
[----:B------:R-:W-:Y:S05]  /*bb50*/  BSYNC B0 ;  /* 0x0000000000007941 */ /* 0x000fea0003800000 */
.L_x_66:
[----:B------:R-:W-:Y:S05]  /*bb60*/  @!P0 BRA `(.L_x_68) ;  /* 0x0000000000048947 */ /* 0x000fea0003800000 */
[----:B------:R-:W-:Y:S01]  /*bb70*/  BPT.TRAP 0x1 ;  /* 0x000000040000795c */ /* 0x000fe20000300000 */
.L_x_68:
[----:B----4-:R-:W4:Y:S01]  /*bb80*/  LDL R2, [R1+0x4] ;  /* 0x0000040001027983 */ /* 0x010f220000100800 */
[----:B------:R-:W-:-:S04]  /*bb90*/  SHF.L.U32 R3, R6, 0x1f, RZ ;  /* 0x0000001f06037819 */ /* 0x000fc800000006ff */
[----:B----4-:R4:W5:Y:S02]  /*bba0*/  SYNCS.PHASECHK.TRANS64.TRYWAIT P3, [R2+URZ+0x38860], R3 ;  /* 0x03886003020075a7 */ /* 0x010964000806017f */
[----:B----4-:R-:W-:Y:S01]  /*bbb0*/  IMAD.SHL.U32 R2, R7, 0x8000, RZ ;  /* 0x0000800007027824 */ /* 0x010fe200078e00ff */
[----:B-----5:R-:W-:Y:S06]  /*bbc0*/  @!P3 BRA `(.L_x_69) ;  /* 0x0000001c00b0b947 */ /* 0x020fec0003800000 */
.L_x_104:
[----:B------:R-:W4:Y:S04]  /*bbd0*/  LDL R13, [R1] ;  /* 0x00000000010d7983 */ /* 0x000f280000100800 */
[----:B------:R-:W5:Y:S04]  /*bbe0*/  LDL R16, [R1+0x2c] ;  /* 0x00002c0001107983 */ /* 0x000f680000100800 */
[----:B------:R-:W3:Y:S01]  /*bbf0*/  LDL R14, [R1+0x10] ;  /* 0x00001000010e7983 */ /* 0x000ee20000100800 */
[----:B------:R-:W-:Y:S05]  /*bc00*/  WARPSYNC.ALL ;  /* 0x0000000000007948 */ /* 0x000fea0003800000 */
[----:B------:R-:W-:-:S04]  /*bc10*/  IMAD.U32 R15, RZ, RZ, UR40 ;  /* 0x00000028ff0f7e24 */ /* 0x000fc8000f8e00ff */
[----:B------:R-:W-:Y:S01]  /*bc20*/  VIADD R15, R15, 0x400 ;  /* 0x000004000f0f7836 */ /* 0x000fe20000000000 */
[----:B----4-:R-:W-:-:S05]  /*bc30*/  LOP3.LUT R12, R2, R13, RZ, 0xfc, !PT ;  /* 0x0000000d020c7212 */ /* 0x010fca00078efcff */
[----:B--2---:R-:W2:Y:S01]  /*bc40*/  LDSM.16.MT88.4 R4, [R12+UR40+0x10400] ;  /* 0x010400280c04783b */ /* 0x004ea20008004200 */
[----:B-----5:R-:W-:Y:S02]  /*bc50*/  IADD3 R21, R16, UR40, R2 ;  /* 0x0000002810157c10 */ /* 0x020fe4000fffe002 */
[----:B---3--:R-:W-:Y:S02]  /*bc60*/  IADD3 R3, R15, R2, R14 ;  /* 0x000000020f037210 */ /* 0x008fe40007ffe00e */
[C-C-:B--2---:R-:W-:Y:S02]  /*bc70*/  PRMT R8, R4.reuse, 0x6420, R5.reuse ;  /* 0x0000642004087816 */ /* 0x144fe40000000005 */
[----:B-1----:R-:W-:Y:S02]  /*bc80*/  PRMT R9, R4, 0x7531, R5 ;  /* 0x0000753104097816 */ /* 0x002fe40000000005 */
[C-C-:B------:R-:W-:Y:S02]  /*bc90*/  PRMT R10, R6.reuse, 0x6420, R7.reuse ;  /* 0x00006420060a7816 */ /* 0x140fe40000000007 */
[----:B------:R-:W-:-:S02]  /*bca0*/  PRMT R11, R6, 0x7531, R7 ;  /* 0x00007531060b7816 */ /* 0x000fc40000000007 */
[----:B------:R-:W1:Y:S04]  /*bcb0*/  LDSM.16.MT88.4 R4, [R21+0x10400] ;  /* 0x010400001504783b */ /* 0x000e680000004200 */
[----:B------:R1:W-:Y:S02]  /*bcc0*/  STSM.16.M88.4 [R3], R8 ;  /* 0x0000000803007844 */ /* 0x0003e40000000200 */
[C-C-:B-1----:R-:W-:Y:S02]  /*bcd0*/  PRMT R8, R4.reuse, 0x6420, R5.reuse ;  /* 0x0000642004087816 */ /* 0x142fe40000000005 */
[----:B------:R-:W-:Y:S01]  /*bce0*/  PRMT R9, R4, 0x7531, R5 ;  /* 0x0000753104097816 */ /* 0x000fe20000000005 */
[----:B------:R-:W-:Y:S01]  /*bcf0*/  VIADD R4, R2, 0x4000 ;  /* 0x0000400002047836 */ /* 0x000fe20000000000 */
[----:B------:R-:W-:-:S02]  /*bd00*/  PRMT R10, R6, 0x6420, R7 ;  /* 0x00006420060a7816 */ /* 0x000fc40000000007 */
[----:B------:R-:W-:Y:S02]  /*bd10*/  PRMT R11, R6, 0x7531, R7 ;  /* 0x00007531060b7816 */ /* 0x000fe40000000007 */
[----:B------:R-:W-:-:S03]  /*bd20*/  LOP3.LUT R4, R4, R13, RZ, 0xfc, !PT ;  /* 0x0000000d04047212 */ /* 0x000fc600078efcff */
[----:B------:R-:W-:Y:S04]  /*bd30*/  STSM.16.M88.4 [R3+0x2000], R8 ;  /* 0x0020000803007844 */ /* 0x000fe80000000200 */
[----:B------:R-:W1:Y:S02]  /*bd40*/  LDSM.16.MT88.4 R4, [R4+UR40+0x10400] ;  /* 0x010400280404783b */ /* 0x000e640008004200 */
[C-C-:B-1----:R-:W-:Y:S02]  /*bd50*/  PRMT R16, R4.reuse, 0x6420, R5.reuse ;  /* 0x0000642004107816 */ /* 0x142fe40000000005 */
[----:B------:R-:W-:Y:S02]  /*bd60*/  PRMT R17, R4, 0x7531, R5 ;  /* 0x0000753104117816 */ /* 0x000fe40000000005 */
[----:B------:R-:W-:-:S02]  /*bd70*/  PRMT R18, R6, 0x6420, R7 ;  /* 0x0000642006127816 */ /* 0x000fc40000000007 */
[----:B------:R-:W-:Y:S02]  /*bd80*/  PRMT R19, R6, 0x7531, R7 ;  /* 0x0000753106137816 */ /* 0x000fe40000000007 */
[----:B------:R-:W1:Y:S04]  /*bd90*/  LDSM.16.MT88.4 R4, [R21+0x14400] ;  /* 0x014400001504783b */ /* 0x000e680000004200 */
[----:B------:R2:W-:Y:S04]  /*bda0*/  STSM.16.M88.4 [R3+0x4000], R16 ;  /* 0x0040001003007844 */ /* 0x0005e80000000200 */
[----:B--2---:R-:W2:Y:S01]  /*bdb0*/  LDL R16, [R1+0x24] ;  /* 0x0000240001107983 */ /* 0x004ea20000100800 */
[----:B------:R-:W-:Y:S01]  /*bdc0*/  IMAD.MOV.U32 R19, RZ, RZ, R13 ;  /* 0x000000ffff137224 */ /* 0x000fe200078e000d */
[----:B-1----:R-:W-:-:S02]  /*bdd0*/  PRMT R8, R4, 0x6420, R5 ;  /* 0x0000642004087816 */ /* 0x002fc40000000005 */
[----:B------:R-:W-:Y:S01]  /*bde0*/  PRMT R9, R4, 0x7531, R5 ;  /* 0x0000753104097816 */ /* 0x000fe20000000005 */
[----:B------:R-:W-:Y:S01]  /*bdf0*/  VIADD R4, R2, 0x1000 ;  /* 0x0000100002047836 */ /* 0x000fe20000000000 */
[C-C-:B------:R-:W-:Y:S02]  /*be00*/  PRMT R10, R6.reuse, 0x6420, R7.reuse ;  /* 0x00006420060a7816 */ /* 0x140fe40000000007 */
[----:B------:R-:W-:Y:S02]  /*be10*/  PRMT R11, R6, 0x7531, R7 ;  /* 0x00007531060b7816 */ /* 0x000fe40000000007 */
[----:B------:R-:W-:-:S03]  /*be20*/  LOP3.LUT R4, R4, R19, RZ, 0xfc, !PT ;  /* 0x0000001304047212 */ /* 0x000fc600078efcff */
[----:B------:R-:W-:Y:S04]  /*be30*/  STSM.16.M88.4 [R3+0x6000], R8 ;  /* 0x0060000803007844 */ /* 0x000fe80000000200 */
[----:B------:R-:W1:Y:S01]  /*be40*/  LDSM.16.MT88.4 R4, [R4+UR40+0x10400] ;  /* 0x010400280404783b */ /* 0x000e620008004200 */
[----:B------:R-:W-:Y:S02]  /*be50*/  IMAD.MOV.U32 R18, RZ, RZ, R14 ;  /* 0x000000ffff127224 */ /* 0x000fe400078e000e */
[----:B------:R-:W-:-:S04]  /*be60*/  IMAD.U32 R17, RZ, RZ, UR40 ;  /* 0x00000028ff117e24 */ /* 0x000fc8000f8e00ff */
[----:B------:R-:W-:Y:S01]  /*be70*/  VIADD R17, R17, 0x400 ;  /* 0x0000040011117836 */ /* 0x000fe20000000000 */
[C-C-:B-1----:R-:W-:Y:S02]  /*be80*/  PRMT R12, R4.reuse, 0x6420, R5.reuse ;  /* 0x00006420040c7816 */ /* 0x142fe40000000005 */
[----:B------:R-:W-:Y:S02]  /*be90*/  PRMT R13, R4, 0x7531, R5 ;  /* 0x00007531040d7816 */ /* 0x000fe40000000005 */
[C-C-:B------:R-:W-:Y:S02]  /*bea0*/  PRMT R14, R6.reuse, 0x6420, R7.reuse ;  /* 0x00006420060e7816 */ /* 0x140fe40000000007 */
[----:B------:R-:W-:Y:S02]  /*beb0*/  PRMT R15, R6, 0x7531, R7 ;  /* 0x00007531060f7816 */ /* 0x000fe40000000007 */
[----:B------:R-:W1:Y:S02]  /*bec0*/  LDSM.16.MT88.4 R4, [R21+0x11400] ;  /* 0x011400001504783b */ /* 0x000e640000004200 */
[----:B-1----:R-:W-:-:S02]  /*bed0*/  PRMT R8, R4, 0x6420, R5 ;  /* 0x0000642004087816 */ /* 0x002fc40000000005 */
[----:B------:R-:W-:Y:S01]  /*bee0*/  PRMT R9, R4, 0x7531, R5 ;  /* 0x0000753104097816 */ /* 0x000fe20000000005 */
[----:B------:R-:W-:Y:S01]  /*bef0*/  VIADD R4, R2, 0x5000 ;  /* 0x0000500002047836 */ /* 0x000fe20000000000 */
[C-C-:B------:R-:W-:Y:S02]  /*bf00*/  PRMT R10, R6.reuse, 0x6420, R7.reuse ;  /* 0x00006420060a7816 */ /* 0x140fe40000000007 */
[----:B------:R-:W-:Y:S02]  /*bf10*/  PRMT R11, R6, 0x7531, R7 ;  /* 0x00007531060b7816 */ /* 0x000fe40000000007 */
[----:B--2---:R-:W-:-:S05]  /*bf20*/  IADD3 R3, R18, R2, R16 ;  /* 0x0000000212037210 */ /* 0x004fca0007ffe010 */
[----:B------:R-:W-:-:S05]  /*bf30*/  IMAD.IADD R3, R17, 0x1, R3 ;  /* 0x0000000111037824 */ /* 0x000fca00078e0203 */
[----:B------:R1:W-:Y:S04]  /*bf40*/  STSM.16.M88.4 [R3], R12 ;  /* 0x0000000c03007844 */ /* 0x0003e80000000200 */
[----:B------:R-:W-:Y:S01]  /*bf50*/  STSM.16.M88.4 [R3+0x2000], R8 ;  /* 0x0020000803007844 */ /* 0x000fe20000000200 */
[----:B-1----:R-:W-:-:S05]  /*bf60*/  IMAD.MOV.U32 R15, RZ, RZ, R19 ;  /* 0x000000ffff0f7224 */ /* 0x002fca00078e0013 */
[----:B------:R-:W-:-:S06]  /*bf70*/  LOP3.LUT R4, R4, R15, RZ, 0xfc, !PT ;  /* 0x0000000f04047212 */ /* 0x000fcc00078efcff */
[----:B------:R-:W1:Y:S01]  /*bf80*/  LDSM.16.MT88.4 R4, [R4+UR40+0x10400] ;  /* 0x010400280404783b */ /* 0x000e620008004200 */
[----:B------:R-:W-:Y:S01]  /*bf90*/  IMAD.MOV.U32 R14, RZ, RZ, R18 ;  /* 0x000000ffff0e7224 */ /* 0x000fe200078e0012 */
[C-C-:B-1----:R-:W-:Y:S02]  /*bfa0*/  PRMT R16, R4.reuse, 0x6420, R5.reuse ;  /* 0x0000642004107816 */ /* 0x142fe40000000005 */
[----:B------:R-:W-:Y:S02]  /*bfb0*/  PRMT R17, R4, 0x7531, R5 ;  /* 0x0000753104117816 */ /* 0x000fe40000000005 */
[C-C-:B------:R-:W-:Y:S02]  /*bfc0*/  PRMT R18, R6.reuse, 0x6420, R7.reuse ;  /* 0x0000642006127816 */ /* 0x140fe40000000007 */
        /* <DEDUP_REMOVED lines=33> */
[----:B------:R-:W-:Y:S02]  /*c1e0*/  MOV R14, R18 ;  /* 0x00000012000e7202 */ /* 0x000fe40000000f00 */
        /* <DEDUP_REMOVED lines=17> */
[----:B------:R-:W-:Y:S01]  /*c300*/  IMAD.U32 R18, RZ, RZ, UR40 ;  /* 0x00000028ff127e24 */ /* 0x000fe2000f8e00ff */
[C-C-:B-1----:R-:W-:Y:S02]  /*c310*/  PRMT R12, R4.reuse, 0x6420, R5.reuse ;  /* 0x00006420040c7816 */ /* 0x142fe40000000005 */
[----:B------:R-:W-:-:S02]  /*c320*/  PRMT R13, R4, 0x7531, R5 ;  /* 0x00007531040d7816 */ /* 0x000fc40000000005 */
[C-C-:B------:R-:W-:Y:S02]  /*c330*/  PRMT R14, R6.reuse, 0x6420, R7.reuse ;  /* 0x00006420060e7816 */ /* 0x140fe40000000007 */
[----:B------:R-:W-:Y:S02]  /*c340*/  PRMT R15, R6, 0x7531, R7 ;  /* 0x00007531060f7816 */ /* 0x000fe40000000007 */
[----:B------:R-:W1:Y:S01]  /*c350*/  LDSM.16.MT88.4 R4, [R21+0x13400] ;  /* 0x013400001504783b */ /* 0x000e620000004200 */
[----:B------:R-:W-:Y:S01]  /*c360*/  VIADD R18, R18, 0x400 ;  /* 0x0000040012127836 */ /* 0x000fe20000000000 */
[C-C-:B-1----:R-:W-:Y:S02]  /*c370*/  PRMT R8, R4.reuse, 0x6420, R5.reuse ;  /* 0x0000642004087816 */ /* 0x142fe40000000005 */
[----:B------:R-:W-:Y:S02]  /*c380*/  PRMT R9, R4, 0x7531, R5 ;  /* 0x0000753104097816 */ /* 0x000fe40000000005 */
[----:B------:R-:W-:-:S02]  /*c390*/  PRMT R10, R6, 0x6420, R7 ;  /* 0x00006420060a7816 */ /* 0x000fc40000000007 */
[----:B------:R-:W-:Y:S02]  /*c3a0*/  PRMT R11, R6, 0x7531, R7 ;  /* 0x00007531060b7816 */ /* 0x000fe40000000007 */
[----:B--2---:R-:W-:Y:S01]  /*c3b0*/  IADD3 R3, R17, R16, R2 ;  /* 0x0000001011037210 */ /* 0x004fe20007ffe002 */
[----:B------:R-:W-:-:S04]  /*c3c0*/  VIADD R2, R2, 0x7000 ;  /* 0x0000700002027836 */ /* 0x000fc80000000000 */
[----:B------:R-:W-:Y:S01]  /*c3d0*/  IMAD.IADD R3, R18, 0x1, R3 ;  /* 0x0000000112037824 */ /* 0x000fe200078e0203 */
[----:B------:R-:W-:-:S04]  /*c3e0*/  LOP3.LUT R2, R2, R19, RZ, 0xfc, !PT ;  /* 0x0000001302027212 */ /* 0x000fc800078efcff */
[----:B------:R-:W-:Y:S04]  /*c3f0*/  STSM.16.M88.4 [R3], R12 ;  /* 0x0000000c03007844 */ /* 0x000fe80000000200 */
[----:B------:R-:W-:Y:S04]  /*c400*/  STSM.16.M88.4 [R3+0x2000], R8 ;  /* 0x0020000803007844 */ /* 0x000fe80000000200 */
[----:B------:R-:W1:Y:S02]  /*c410*/  LDSM.16.MT88.4 R8, [R2+UR40+0x10400] ;  /* 0x010400280208783b */ /* 0x000e640008004200 */
[----:B-1----:R-:W-:-:S02]  /*c420*/  PRMT R4, R8, 0x6420, R9 ;  /* 0x0000642008047816 */ /* 0x002fc40000000009 */
[----:B------:R-:W-:Y:S02]  /*c430*/  PRMT R5, R8, 0x7531, R9 ;  /* 0x0000753108057816 */ /* 0x000fe40000000009 */
[C-C-:B------:R-:W-:Y:S02]  /*c440*/  PRMT R6, R10.reuse, 0x6420, R11.reuse ;  /* 0x000064200a067816 */ /* 0x140fe4000000000b */
[----:B------:R-:W-:Y:S02]  /*c450*/  PRMT R7, R10, 0x7531, R11 ;  /* 0x000075310a077816 */ /* 0x000fe4000000000b */
[----:B------:R-:W1:Y:S04]  /*c460*/  LDSM.16.MT88.4 R8, [R21+0x17400] ;  /* 0x017400001508783b */ /* 0x000e680000004200 */
[----:B------:R1:W-:Y:S02]  /*c470*/  STSM.16.M88.4 [R3+0x4000], R4 ;  /* 0x0040000403007844 */ /* 0x0003e40000000200 */
[----:B-1----:R-:W-:-:S02]  /*c480*/  PRMT R4, R8, 0x6420, R9 ;  /* 0x0000642008047816 */ /* 0x002fc40000000009 */
[----:B------:R-:W-:Y:S02]  /*c490*/  PRMT R5, R8, 0x7531, R9 ;  /* 0x0000753108057816 */ /* 0x000fe40000000009 */
[C-C-:B------:R-:W-:Y:S02]  /*c4a0*/  PRMT R6, R10.reuse, 0x6420, R11.reuse ;  /* 0x000064200a067816 */ /* 0x140fe4000000000b */
[----:B------:R-:W-:-:S05]  /*c4b0*/  PRMT R7, R10, 0x7531, R11 ;  /* 0x000075310a077816 */ /* 0x000fca000000000b */
[----:B------:R1:W-:Y:S01]  /*c4c0*/  STSM.16.M88.4 [R3+0x6000], R4 ;  /* 0x0060000403007844 */ /* 0x0003e20000000200 */
[----:B------:R-:W-:Y:S01]  /*c4d0*/  @!PT LDS RZ, [RZ] ;  /* 0x00000000fffff984 */ /* 0x000fe20000000800 */
[----:B------:R-:W-:Y:S01]  /*c4e0*/  @!PT LDS RZ, [RZ] ;  /* 0x00000000fffff984 */ /* 0x000fe20000000800 */
[----:B------:R-:W-:Y:S01]  /*c4f0*/  @!PT LDS RZ, [RZ] ;  /* 0x00000000fffff984 */ /* 0x000fe20000000800 */
[----:B------:R-:W-:Y:S01]  /*c500*/  @!PT LDS RZ, [RZ] ;  /* 0x00000000fffff984 */ /* 0x000fe20000000800 */
[----:B------:R2:W-:Y:S06]  /*c510*/  MEMBAR.ALL.CTA ;  /* 0x0000000000007992 */ /* 0x0005ec0000008000 */
[----:B--2---:R-:W2:Y:S01]  /*c520*/  FENCE.VIEW.ASYNC.S ;  /* 0x00000000000073c6 */ /* 0x004ea20000000000 */
[----:B------:R-:W-:Y:S05]  /*c530*/  @!P0 BRA `(.L_x_70) ;  /* 0x0000000000048947 */ /* 0x000fea0003800000 */
[----:B------:R-:W-:Y:S01]  /*c540*/  BPT.TRAP 0x1 ;  /* 0x000000040000795c */ /* 0x000fe20000300000 */
.L_x_70:
[----:B------:R-:W2:Y:S01]  /*c550*/  LDL.LU R2, [R1+0x4] ;  /* 0x0000040001027983 */ /* 0x000ea20000300800 */
[C---:B------:R-:W-:Y:S01]  /*c560*/  ISETP.GT.AND P0, PT, R20.reuse, RZ, PT ;  /* 0x000000ff1400720c */ /* 0x040fe20003f04270 */
[----:B------:R-:W-:Y:S02]  /*c570*/  VIADD R20, R20, 0xffffffff ;  /* 0xffffffff14147836 */ /* 0x000fe40000000000 */
[----:B-1----:R4:W5:Y:S04]  /*c580*/  LDL R6, [R1+0x14] ;  /* 0x0000140001067983 */ /* 0x0029680000100800 */
[----:B------:R4:W5:Y:S01]  /*c590*/  LDL R7, [R1+0xc] ;  /* 0x00000c0001077983 */ /* 0x0009620000100800 */
[----:B--2---:R1:W-:Y:S02]  /*c5a0*/  SYNCS.ARRIVE.TRANS64.A1T0 RZ, [R2+URZ+0x38850], RZ ;  /* 0x038850ff02ff79a7 */ /* 0x0043e4000810003f */
[----:B-1----:R-:W-:-:S05]  /*c5b0*/  @!P2 VIADD R2, R2, 0x38880 ;  /* 0x000388800202a836 */ /* 0x002fca0000000000 */
[----:B------:R-:W-:Y:S01]  /*c5c0*/  @!P2 PRMT R2, RZ, 0x654, R2 ;  /* 0x00000654ff02a816 */ /* 0x000fe20000000002 */
[----:B------:R-:W-:Y:S06]  /*c5d0*/  BAR.SYNC.DEFER_BLOCKING 0x2, 0x80 ;  /* 0x0082000000007b1d */ /* 0x000fec0000010000 */
[----:B------:R4:W-:Y:S01]  /*c5e0*/  @!P2 SYNCS.ARRIVE.TRANS64.RED.A1T0 RZ, [R2+URZ], RZ ;  /* 0x000000ff02ffa9a7 */ /* 0x0009e2000810043f */
[----:B------:R-:W-:Y:S05]  /*c5f0*/  @P0 BRA `(.L_x_71) ;  /* 0xffffffe800e80947 */ /* 0x000fea000383ffff */
.L_x_49:
[----:B------:R-:W-:-:S06]  /*c600*/  UISETP.NE.AND UP0, UPT, UR43, 0x3, UPT ;  /* 0x000000032b00788c */ /* 0x000fcc000bf05270 */
[----:B------:R-:W-:-:S13]  /*c610*/  PLOP3.LUT P0, PT, PT, PT, UP0, 0x80, 0x0 ;  /* 0x000000000000781c */ /* 0x000fda0003f0f008 */
[----:B------:R-:W-:Y:S05]  /*c620*/  @!P0 BRA `(.L_x_72) ;  /* 0x0000000000048947 */ /* 0x000fea0003800000 */
[----:B------:R-:W-:Y:S01]  /*c630*/  BPT.TRAP 0x1 ;  /* 0x000000040000795c */ /* 0x000fe20000300000 */
.L_x_72:
[----:B------:R-:W3:Y:S04]  /*c640*/  LDL R0, [R1+0x14] ;  /* 0x0000140001007983 */ /* 0x000ee80000100800 */
[----:B-1--4-:R-:W4:Y:S01]  /*c650*/  LDL R2, [R1+0xc] ;  /* 0x00000c0001027983 */ /* 0x012f220000100800 */
[----:B------:R-:W-:Y:S01]  /*c660*/  BSSY B0, `(.L_x_73) ;  /* 0x0000008000007945 */ /* 0x000fe20003800000 */
[----:B---3--:R-:W-:-:S04]  /*c670*/  LOP3.LUT R0, R0, 0x1, RZ, 0x3c, !PT ;  /* 0x0000000100007812 */ /* 0x008fc800078e3cff */
[----:B------:R-:W-:Y:S02]  /*c680*/  SHF.L.U32 R0, R0, 0x1f, RZ ;  /* 0x0000001f00007819 */ /* 0x000fe400000006ff */
[----:B----4-:R-:W-:-:S04]  /*c690*/  LEA R3, R2, UR40, 0x3 ;  /* 0x0000002802037c11 */ /* 0x010fc8000f8e18ff */
[----:B------:R-:W1:Y:S01]  /*c6a0*/  SYNCS.PHASECHK.TRANS64.TRYWAIT P0, [R3+URZ+0x38870], R0 ;  /* 0x03887000030075a7 */ /* 0x000e62000800017f */
[----:B------:R-:W-:-:S05]  /*c6b0*/  IMAD.U32 R2, RZ, RZ, UR48 ;  /* 0x00000030ff027e24 */ /* 0x000fca000f8e00ff */
[----:B------:R-:W-:Y:S01]  /*c6c0*/  ISETP.NE.AND P1, PT, R2, 0x3, PT ;  /* 0x000000030200780c */ /* 0x000fe20003f25270 */
[----:B-1----:R-:W-:-:S12]  /*c6d0*/  @!P0 BRA `(.L_x_74) ;  /* 0x0000001400048947 */ /* 0x002fd80003800000 */
.L_x_105:
[----:B------:R-:W-:Y:S05]  /*c6e0*/  BSYNC B0 ;  /* 0x0000000000007941 */ /* 0x000fea0003800000 */
.L_x_73:
[----:B------:R-:W-:Y:S05]  /*c6f0*/  @!P1 BRA `(.L_x_75) ;  /* 0x0000000000049947 */ /* 0x000fea0003800000 */
[----:B------:R-:W-:Y:S01]  /*c700*/  BPT.TRAP 0x1 ;  /* 0x000000040000795c */ /* 0x000fe20000300000 */
.L_x_75:
[----:B-1----:R-:W3:Y:S02]  /*c710*/  LDL R0, [R1+0x14] ;  /* 0x0000140001007983 */ /* 0x002ee40000100800 */
[----:B---3--:R-:W-:-:S04]  /*c720*/  SHF.L.U32 R0, R0, 0x1f, RZ ;  /* 0x0000001f00007819 */ /* 0x008fc800000006ff */
[----:B------:R-:W1:Y:S02]  /*c730*/  SYNCS.PHASECHK.TRANS64.TRYWAIT P0, [R3+URZ+0x38860], R0 ;  /* 0x03886000030075a7 */ /* 0x000e64000800017f */
[----:B-1----:R-:W-:Y:S05]  /*c740*/  @!P0 BRA `(.L_x_76) ;  /* 0x0000001000fc8947 */ /* 0x002fea0003800000 */
.L_x_106:
[----:B--2---:R-:W2:Y:S04]  /*c750*/  LDL R4, [R1+0xc] ;  /* 0x00000c0001047983 */ /* 0x004ea80000100800 */
[----:B------:R-:W3:Y:S04]  /*c760*/  LDL R17, [R1] ;  /* 0x0000000001117983 */ /* 0x000ee80000100800 */
[----:B------:R-:W4:Y:S04]  /*c770*/  LDL R2, [R1+0x2c] ;  /* 0x00002c0001027983 */ /* 0x000f280000100800 */
[----:B------:R-:W1:Y:S01]  /*c780*/  LDL R18, [R1+0x10] ;  /* 0x0000100001127983 */ /* 0x000e620000100800 */
[----:B------:R-:W-:Y:S05]  /*c790*/  WARPSYNC.ALL ;  /* 0x0000000000007948 */ /* 0x000fea0003800000 */
[----:B------:R-:W-:-:S04]  /*c7a0*/  IMAD.U32 R13, RZ, RZ, UR40 ;  /* 0x00000028ff0d7e24 */ /* 0x000fc8000f8e00ff */
[----:B------:R-:W-:Y:S02]  /*c7b0*/  VIADD R13, R13, 0x400 ;  /* 0x000004000d0d7836 */ /* 0x000fe40000000000 */
[----:B--2---:R-:W-:-:S05]  /*c7c0*/  IMAD.SHL.U32 R20, R4, 0x8000, RZ ;  /* 0x0000800004147824 */ /* 0x004fca00078e00ff */
[----:B---3--:R-:W-:-:S05]  /*c7d0*/  LOP3.LUT R12, R20, R17, RZ, 0xfc, !PT ;  /* 0x00000011140c7212 */ /* 0x008fca00078efcff */
[----:B-----5:R-:W2:Y:S01]  /*c7e0*/  LDSM.16.MT88.4 R4, [R12+UR40+0x10400] ;  /* 0x010400280c04783b */ /* 0x020ea20008004200 */
[----:B----4-:R-:W-:Y:S02]  /*c7f0*/  IADD3 R2, R2, UR40, R20 ;  /* 0x0000002802027c10 */ /* 0x010fe4000fffe014 */
[----:B-1----:R-:W-:Y:S02]  /*c800*/  IADD3 R0, R13, R20, R18 ;  /* 0x000000140d007210 */ /* 0x002fe40007ffe012 */
[C-C-:B--2---:R-:W-:Y:S02]  /*c810*/  PRMT R8, R4.reuse, 0x6420, R5.reuse ;  /* 0x0000642004087816 */ /* 0x144fe40000000005 */
[----:B------:R-:W-:Y:S02]  /*c820*/  PRMT R9, R4, 0x7531, R5 ;  /* 0x0000753104097816 */ /* 0x000fe40000000005 */
        /* <DEDUP_REMOVED lines=46> */
[----:B------:R-:W-:-:S05]  /*cb10*/  LOP3.LUT R21, R4, R19, RZ, 0xfc, !PT ;  /* 0x0000001304157212 */ /* 0x000fca00078efcff */
        /* <DEDUP_REMOVED lines=31> */
[----:B--2---:R-:W-:-:S04]  /*cd10*/  IADD3 R0, R14, R20, R12 ;  /* 0x000000140e007210 */ /* 0x004fc80007ffe00c */
[----:B------:R-:W-:-:S05]  /*cd20*/  IADD3 R0, R13, R0, RZ ;  /* 0x000000000d007210 */ /* 0x000fca0007ffe0ff */
        /* <DEDUP_REMOVED lines=29> */
[----:B--2---:R-:W-:-:S05]  /*cf00*/  IADD3 R4, R13, R12, R20 ;  /* 0x0000000c0d047210 */ /* 0x004fca0007ffe014 */
[----:B------:R-:W-:Y:S02]  /*cf10*/  IMAD.IADD R0, R14, 0x1, R4 ;  /* 0x000000010e007824 */ /* 0x000fe400078e0204 */
[----:B------:R-:W1:Y:S01]  /*cf20*/  LDSM.16.MT88.4 R4, [R2+0x13400] ;  /* 0x013400000204783b */ /* 0x000e620000004200 */
[----:B------:R-:W-:-:S05]  /*cf30*/  VIADD R20, R20, 0x7000 ;  /* 0x0000700014147836 */ /* 0x000fca0000000000 */
[----:B------:R-:W-:Y:S01]  /*cf40*/  LOP3.LUT R20, R20, R15, RZ, 0xfc, !PT ;  /* 0x0000000f14147212 */ /* 0x000fe200078efcff */
[----:B------:R-:W-:Y:S01]  /*cf50*/  STSM.16.M88.4 [R0], R16 ;  /* 0x0000001000007844 */ /* 0x000fe20000000200 */
[C-C-:B-1----:R-:W-:Y:S02]  /*cf60*/  PRMT R8, R4.reuse, 0x6420, R5.reuse ;  /* 0x0000642004087816 */ /* 0x142fe40000000005 */
[----:B------:R-:W-:Y:S02]  /*cf70*/  PRMT R9, R4, 0x7531, R5 ;  /* 0x0000753104097816 */ /* 0x000fe40000000005 */
[C-C-:B------:R-:W-:Y:S02]  /*cf80*/  PRMT R10, R6.reuse, 0x6420, R7.reuse ;  /* 0x00006420060a7816 */ /* 0x140fe40000000007 */
[----:B------:R-:W-:-:S05]  /*cf90*/  PRMT R11, R6, 0x7531, R7 ;  /* 0x00007531060b7816 */ /* 0x000fca0000000007 */
[----:B------:R-:W-:Y:S04]  /*cfa0*/  STSM.16.M88.4 [R0+0x2000], R8 ;  /* 0x0020000800007844 */ /* 0x000fe80000000200 */
[----:B------:R-:W1:Y:S02]  /*cfb0*/  LDSM.16.MT88.4 R4, [R20+UR40+0x10400] ;  /* 0x010400281404783b */ /* 0x000e640008004200 */
[C-C-:B-1----:R-:W-:Y:S02]  /*cfc0*/  PRMT R12, R4.reuse, 0x6420, R5.reuse ;  /* 0x00006420040c7816 */ /* 0x142fe40000000005 */
[----:B------:R-:W-:Y:S02]  /*cfd0*/  PRMT R13, R4, 0x7531, R5 ;  /* 0x00007531040d7816 */ /* 0x000fe40000000005 */
[----:B------:R-:W-:-:S02]  /*cfe0*/  PRMT R14, R6, 0x6420, R7 ;  /* 0x00006420060e7816 */ /* 0x000fc40000000007 */
[----:B------:R-:W-:Y:S02]  /*cff0*/  PRMT R15, R6, 0x7531, R7 ;  /* 0x00007531060f7816 */ /* 0x000fe40000000007 */
[----:B------:R-:W1:Y:S04]  /*d000*/  LDSM.16.MT88.4 R4, [R2+0x17400] ;  /* 0x017400000204783b */ /* 0x000e680000004200 */
[----:B------:R2:W-:Y:S01]  /*d010*/  STSM.16.M88.4 [R0+0x4000], R12 ;  /* 0x0040000c00007844 */ /* 0x0005e20000000200 */
[C-C-:B-1----:R-:W-:Y:S02]  /*d020*/  PRMT R8, R4.reuse, 0x6420, R5.reuse ;  /* 0x0000642004087816 */ /* 0x142fe40000000005 */
[----:B------:R-:W-:Y:S02]  /*d030*/  PRMT R9, R4, 0x7531, R5 ;  /* 0x0000753104097816 */ /* 0x000fe40000000005 */
[----:B------:R-:W-:-:S02]  /*d040*/  PRMT R10, R6, 0x6420, R7 ;  /* 0x00006420060a7816 */ /* 0x000fc40000000007 */
[----:B------:R-:W-:-:S05]  /*d050*/  PRMT R11, R6, 0x7531, R7 ;  /* 0x00007531060b7816 */ /* 0x000fca0000000007 */
[----:B------:R2:W-:Y:S01]  /*d060*/  STSM.16.M88.4 [R0+0x6000], R8 ;  /* 0x0060000800007844 */ /* 0x0005e20000000200 */
[----:B------:R-:W-:Y:S01]  /*d070*/  @!PT LDS RZ, [RZ] ;  /* 0x00000000fffff984 */ /* 0x000fe20000000800 */
[----:B------:R-:W-:Y:S01]  /*d080*/  @!PT LDS RZ, [RZ] ;  /* 0x00000000fffff984 */ /* 0x000fe20000000800 */
[----:B------:R-:W-:Y:S01]  /*d090*/  @!PT LDS RZ, [RZ] ;  /* 0x00000000fffff984 */ /* 0x000fe20000000800 */
[----:B------:R-:W-:Y:S01]  /*d0a0*/  @!PT LDS RZ, [RZ] ;  /* 0x00000000fffff984 */ /* 0x000fe20000000800 */
[----:B------:R1:W-:Y:S06]  /*d0b0*/  MEMBAR.ALL.CTA ;  /* 0x0000000000007992 */ /* 0x0003ec0000008000 */
[----:B-1----:R-:W1:Y:S01]  /*d0c0*/  FENCE.VIEW.ASYNC.S ;  /* 0x00000000000073c6 */ /* 0x002e620000000000 */
[----:B------:R-:W-:Y:S05]  /*d0d0*/  @!P1 BRA `(.L_x_77) ;  /* 0x0000000000049947 */ /* 0x000fea0003800000 */
[----:B------:R-:W-:Y:S01]  /*d0e0*/  BPT.TRAP 0x1 ;  /* 0x000000040000795c */ /* 0x000fe20000300000 */
.L_x_77:
[----:B------:R-:W3:Y:S01]  /*d0f0*/  LDL.LU R5, [R1+0xc] ;  /* 0x00000c0001057983 */ /* 0x000ee20000300800 */
[----:B-1----:R-:W-:Y:S03]  /*d100*/  SYNCS.ARRIVE.TRANS64.A1T0 RZ, [R3+URZ+0x38850], RZ ;  /* 0x038850ff03ff79a7 */ /* 0x002fe6000810003f */
[----:B------:R-:W4:Y:S01]  /*d110*/  LDL.LU R4, [R1+0x14] ;  /* 0x0000140001047983 */ /* 0x000f220000300800 */
[----:B--2---:R-:W-:Y:S01]  /*d120*/  @!P2 VIADD R0, R3, 0x38880 ;  /* 0x000388800300a836 */ /* 0x004fe20000000000 */
[----:B------:R-:W-:Y:S02]  /*d130*/  UIADD3 UR49, UR44, UR49, URZ ;  /* 0x000000312c317290 */ /* 0x000fe4000fffe03f */
[----:B------:R-:W-:Y:S01]  /*d140*/  UIADD3 UR47, UR47, 0x1, URZ ;  /* 0x000000012f2f7890 */ /* 0x000fe2000fffe03f */
[----:B------:R-:W1:Y:S01]  /*d150*/  LDC R2, c[0x0][0xda4] ;  /* 0x00036900ff027b82 */ /* 0x000e620000000800 */
[----:B------:R-:W-:-:S07]  /*d160*/  @!P2 PRMT R0, RZ, 0x654, R0 ;  /* 0x00000654ff00a816 */ /* 0x000fce0000000000 */
[----:B------:R-:W-:Y:S01]  /*d170*/  BAR.SYNC.DEFER_BLOCKING 0x2, 0x80 ;  /* 0x0082000000007b1d */ /* 0x000fe20000010000 */
[----:B-1----:R-:W-:-:S05]  /*d180*/  ISETP.LE.AND P1, PT, R2, UR49, PT ;  /* 0x0000003102007c0c */ /* 0x002fca000bf23270 */
[----:B------:R3:W-:Y:S02]  /*d190*/  @!P2 SYNCS.ARRIVE.TRANS64.RED.A1T0 RZ, [R0+URZ], RZ ;  /* 0x000000ff00ffa9a7 */ /* 0x0007e4000810043f */
[----:B---3--:R-:W-:-:S05]  /*d1a0*/  VIADD R0, R5, 0x1 ;  /* 0x0000000105007836 */ /* 0x008fca0000000000 */
[----:B------:R-:W-:-:S04]  /*d1b0*/  ISETP.NE.AND P0, PT, R0, 0x2, PT ;  /* 0x000000020000780c */ /* 0x000fc80003f05270 */
[----:B------:R-:W-:Y:S02]  /*d1c0*/  SEL R2, RZ, 0x1, P0 ;  /* 0x00000001ff027807 */ /* 0x000fe40000000000 */
[----:B------:R-:W-:Y:S02]  /*d1d0*/  SEL R0, R0, RZ, P0 ;  /* 0x000000ff00007207 */ /* 0x000fe40000000000 */
[----:B----4-:R-:W-:-:S03]  /*d1e0*/  LOP3.LUT R4, R4, R2, RZ, 0x3c, !PT ;  /* 0x0000000204047212 */ /* 0x010fc600078e3cff */
[----:B------:R1:W-:Y:S04]  /*d1f0*/  STL [R1+0xc], R0 ;  /* 0x00000c0001007387 */ /* 0x0003e80000100800 */
[----:B------:R1:W-:Y:S01]  /*d200*/  STL [R1+0x14], R4 ;  /* 0x0000140401007387 */ /* 0x0003e20000100800 */
[----:B------:R-:W-:Y:S05]  /*d210*/  @!P1 BRA `(.L_x_78) ;  /* 0xffffffcc00749947 */ /* 0x000fea000383ffff */
[----:B------:R-:W-:-:S12]  /*d220*/  ULOP3.LUT UR47, UR47, 0x1, URZ, 0xc, !UPT ;  /* 0x000000012f2f7892 */ /* 0x000fd8000f8e0c3f */
.L_x_34:
[----:B------:R-:W2:Y:S01]  /*d230*/  S2R R3, SR_CgaCtaId ;  /* 0x0000000000037919 */ /* 0x000ea20000008800 */
[----:B-1----:R-:W-:-:S04]  /*d240*/  MOV R0, 0x400 ;  /* 0x0000040000007802 */ /* 0x002fc80000000f00 */
[----:B--2---:R-:W-:Y:S01]  /*d250*/  LEA R9, R3, R0, 0x18 ;  /* 0x0000000003097211 */ /* 0x004fe200078ec0ff */
[----:B------:R-:W-:-:S05]  /*d260*/  IMAD.U32 R0, RZ, RZ, UR47 ;  /* 0x0000002fff007e24 */ /* 0x000fca000f8e00ff */
[----:B------:R-:W-:-:S04]  /*d270*/  SHF.L.U32 R0, R0, 0x1f, RZ ;  /* 0x0000001f00007819 */ /* 0x000fc800000006ff */
[----:B------:R-:W1:Y:S02]  /*d280*/  SYNCS.PHASECHK.TRANS64.TRYWAIT P0, [R9+URZ+0x38820], R0 ;  /* 0x03882000090075a7 */ /* 0x000e64000800017f */
[----:B-1----:R-:W-:Y:S05]  /*d290*/  @!P0 BRA `(.L_x_79) ;  /* 0x00000008003c8947 */ /* 0x002fea0003800000 */
.L_x_107:
[----:B------:R-:W2:Y:S02]  /*d2a0*/  S2R R2, SR_TID.X ;  /* 0x0000000000027919 */ /* 0x000ea40000002100 */
[----:B--2---:R-:W-:-:S04]  /*d2b0*/  SHF.R.U32.HI R2, RZ, 0x5, R2 ;  /* 0x00000005ff027819 */ /* 0x004fc80000011602 */
[----:B------:R-:W-:-:S05]  /*d2c0*/  LOP3.LUT R2, R2, 0x3, RZ, 0xc0, !PT ;  /* 0x0000000302027812 */ /* 0x000fca00078ec0ff */
[----:B-1----:R-:W1:Y:S02]  /*d2d0*/  SHFL.IDX PT, R0, R2, RZ, 0x1f ;  /* 0x00001fff02007589 */ /* 0x002e6400000e0000 */
[----:B-1----:R-:W-:-:S13]  /*d2e0*/  ISETP.NE.AND P0, PT, R0, RZ, PT ;  /* 0x000000ff0000720c */ /* 0x002fda0003f05270 */
[----:B------:R-:W-:Y:S05]  /*d2f0*/  @P0 EXIT ;  /* 0x000000000000094d */ /* 0x000fea0003800000 */
[----:B------:R-:W-:Y:S01]  /*d300*/  ELECT P0, URZ, PT ;  /* 0x00000000003f782f */ /* 0x000fe20003800000 */
[----:B------:R-:W-:-:S12]  /*d310*/  BSSY B0, `(.L_x_80) ;  /* 0x000002a000007945 */ /* 0x000fd80003800000 */
[----:B------:R-:W-:Y:S05]  /*d320*/  @!P0 BRA `(.L_x_81) ;  /* 0x0000000000a08947 */ /* 0x000fea0003800000 */
[----:B------:R-:W-:-:S06]  /*d330*/  ULOP3.LUT UR4, UR46, 0x2, URZ, 0xfc, !UPT ;  /* 0x000000022e047892 */ /* 0x000fcc000f8efc3f */
[----:B------:R-:W-:-:S05]  /*d340*/  IMAD.U32 R0, RZ, RZ, UR4 ;  /* 0x00000004ff007e24 */ /* 0x000fca000f8e00ff */
[----:B------:R-:W-:-:S13]  /*d350*/  ISETP.NE.AND P0, PT, R0, 0x3, PT ;  /* 0x000000030000780c */ /* 0x000fda0003f05270 */
[----:B------:R-:W-:Y:S05]  /*d360*/  @!P0 BRA `(.L_x_82) ;  /* 0x0000000000048947 */ /* 0x000fea0003800000 */
[----:B------:R-:W-:Y:S01]  /*d370*/  BPT.TRAP 0x1 ;  /* 0x000000040000795c */ /* 0x000fe20000300000 */
.L_x_82:
[----:B------:R-:W2:Y:S04]  /*d380*/  LDL R2, [R1+0xc] ;  /* 0x00000c0001027983 */ /* 0x000ea80000100800 */
[----:B------:R-:W3:Y:S01]  /*d390*/  LDL.LU R6, [R1+0x14] ;  /* 0x0000140001067983 */ /* 0x000ee20000300800 */
[----:B------:R-:W-:-:S04]  /*d3a0*/  VIADD R0, R9, 0x38840 ;  /* 0x0003884009007836 */ /* 0x000fc80000000000 */
[C---:B--2---:R-:W-:Y:S02]  /*d3b0*/  IMAD R5, R2.reuse, 0x8, R0 ;  /* 0x0000000802057824 */ /* 0x044fe400078e0200 */
[----:B------:R-:W-:Y:S01]  /*d3c0*/  VIADD R2, R2, 0x1 ;  /* 0x0000000102027836 */ /* 0x000fe20000000000 */
[----:B---3--:R-:W-:-:S04]  /*d3d0*/  SHF.L.U32 R4, R6, 0x1f, RZ ;  /* 0x0000001f06047819 */ /* 0x008fc800000006ff */
[----:B------:R-:W-:Y:S01]  /*d3e0*/  ISETP.NE.AND P2, PT, R2, 0x2, PT ;  /* 0x000000020200780c */ /* 0x000fe20003f45270 */
[----:B------:R-:W1:Y:S03]  /*d3f0*/  SYNCS.PHASECHK.TRANS64.TRYWAIT P1, [R5+URZ], R4 ;  /* 0x00000004050075a7 */ /* 0x000e66000802017f */
[----:B------:R-:W-:-:S04]  /*d400*/  SEL R3, RZ, 0x1, P2 ;  /* 0x00000001ff037807 */ /* 0x000fc80001000000 */
[----:B------:R-:W-:Y:S02]  /*d410*/  LOP3.LUT R6, R6, R3, RZ, 0x3c, !PT ;  /* 0x0000000306067212 */ /* 0x000fe400078e3cff */
[----:B------:R-:W-:-:S05]  /*d420*/  SEL R3, R2, RZ, P2 ;  /* 0x000000ff02037207 */ /* 0x000fca0001000000 */
[----:B------:R-:W-:Y:S01]  /*d430*/  IMAD R7, R3, 0x8, R0 ;  /* 0x0000000803077824 */ /* 0x000fe200078e0200 */
[----:B------:R-:W-:Y:S01]  /*d440*/  SHF.L.U32 R0, R6, 0x1f, RZ ;  /* 0x0000001f06007819 */ /* 0x000fe200000006ff */
[----:B-1----:R-:W-:Y:S06]  /*d450*/  @!P1 BRA `(.L_x_83) ;  /* 0x0000000400e09947 */ /* 0x002fec0003800000 */
.L_x_108:
[----:B------:R-:W2:Y:S02]  /*d460*/  SYNCS.PHASECHK.TRANS64.TRYWAIT P1, [R7+URZ], R0 ;  /* 0x00000000070075a7 */ /* 0x000ea4000802017f */
[----:B--2---:R-:W-:Y:S05]  /*d470*/  @!P1 BRA `(.L_x_84) ;  /* 0x0000000400ec9947 */ /* 0x004fea0003800000 */
.L_x_109:
[----:B------:R-:W-:Y:S05]  /*d480*/  @!P0 BRA `(.L_x_85) ;  /* 0x0000000000048947 */ /* 0x000fea0003800000 */
[----:B------:R-:W-:Y:S01]  /*d490*/  BPT.TRAP 0x1 ;  /* 0x000000040000795c */ /* 0x000fe20000300000 */
.L_x_85:
[----:B------:R-:W1:Y:S02]  /*d4a0*/  LDL.LU R2, [R1+0xc] ;  /* 0x00000c0001027983 */ /* 0x000e640000300800 */
[----:B-1----:R-:W-:-:S04]  /*d4b0*/  IMAD R5, R2, 0x8, R9 ;  /* 0x0000000802057824 */ /* 0x002fc800078e0209 */
[----:B------:R-:W1:Y:S02]  /*d4c0*/  SYNCS.PHASECHK.TRANS64.TRYWAIT P1, [R5+URZ+0x38860], R4 ;  /* 0x03886004050075a7 */ /* 0x000e64000802017f */
[----:B-1----:R-:W-:Y:S05]  /*d4d0*/  @!P1 BRA `(.L_x_86) ;  /* 0x0000000400e89947 */ /* 0x002fea0003800000 */
.L_x_110:
[----:B------:R-:W-:Y:S05]  /*d4e0*/  @!P0 BRA `(.L_x_87) ;  /* 0x0000000000048947 */ /* 0x000fea0003800000 */
[----:B------:R-:W-:Y:S01]  /*d4f0*/  BPT.TRAP 0x1 ;  /* 0x000000040000795c */ /* 0x000fe20000300000 */
.L_x_87:
[----:B------:R-:W-:-:S04]  /*d500*/  IMAD R3, R3, 0x8, R9 ;  /* 0x0000000803037824 */ /* 0x000fc800078e0209 */
[----:B------:R-:W3:Y:S02]  /*d510*/  SYNCS.PHASECHK.TRANS64.TRYWAIT P1, [R3+URZ+0x38860], R0 ;  /* 0x03886000030075a7 */ /* 0x000ee4000802017f */
[----:B---3--:R-:W-:Y:S05]  /*d520*/  @!P1 BRA `(.L_x_88) ;  /* 0x0000000400e89947 */ /* 0x008fea0003800000 */
.L_x_111:
[----:B------:R-:W-:Y:S05]  /*d530*/  @!P0 BRA `(.L_x_89) ;  /* 0x0000000000048947 */ /* 0x000fea0003800000 */
[----:B------:R-:W-:Y:S01]  /*d540*/  BPT.TRAP 0x1 ;  /* 0x000000040000795c */ /* 0x000fe20000300000 */
.L_x_89:
[----:B------:R-:W4:Y:S02]  /*d550*/  SYNCS.PHASECHK.TRANS64.TRYWAIT P0, [R5+URZ+0x38880], R4 ;  /* 0x03888004050075a7 */ /* 0x000f24000800017f */
[----:B----4-:R-:W-:Y:S05]  /*d560*/  @!P0 BRA `(.L_x_90) ;  /* 0x0000000400ec8947 */ /* 0x010fea0003800000 */
.L_x_91:
[----:B------:R1:W1:Y:S02]  /*d570*/  SYNCS.PHASECHK.TRANS64.TRYWAIT P0, [R3+URZ+0x38880], R0 ;  /* 0x03888000030075a7 */ /* 0x000264000800017f */
[----:B-1----:R-:W-:Y:S05]  /*d580*/  @!P0 NANOSLEEP.SYNCS 0x989680 ;  /* 0x009896800000895d */ /* 0x002fea0003900000 */
[----:B------:R-:W1:Y:S02]  /*d590*/  @!P0 SYNCS.PHASECHK.TRANS64 P0, [R3+URZ+0x38880], R0 ;  /* 0x03888000030085a7 */ /* 0x000e64000800007f */
[----:B-1----:R-:W-:Y:S05]  /*d5a0*/  @!P0 BRA `(.L_x_91) ;  /* 0xfffffffc00f08947 */ /* 0x002fea000383ffff */
.L_x_81:
[----:B------:R-:W-:Y:S05]  /*d5b0*/  BSYNC B0 ;  /* 0x0000000000007941 */ /* 0x000fea0003800000 */
.L_x_80:
[----:B------:R-:W-:Y:S05]  /*d5c0*/  EXIT ;  /* 0x000000000000794d */ /* 0x000fea0003800000 */
.L_x_10:
[----:B-1----:R-:W-:-:S04]  /*d5d0*/  IMAD.U32 R3, RZ, RZ, UR38 ;  /* 0x00000026ff037e24 */ /* 0x002fc8000f8e00ff */
[----:B------:R1:W2:Y:S03]  /*d5e0*/  SYNCS.PHASECHK.TRANS64.TRYWAIT P1, [R3+URZ+0x38800], R8 ;  /* 0x03880008030075a7 */ /* 0x0002a6000802017f */
[----:B--2---:R-:W-:Y:S05]  /*d5f0*/  @!P1 NANOSLEEP.SYNCS 0x989680 ;  /* 0x009896800000995d */ /* 0x004fea0003900000 */
[----:B------:R-:W2:Y:S02]  /*d600*/  @!P1 SYNCS.PHASECHK.TRANS64 P1, [R3+URZ+0x38800], R8 ;  /* 0x03880008030095a7 */ /* 0x000ea4000802007f */
[----:B--2---:R-:W-:Y:S05]  /*d610*/  @!P1 BRA `(.L_x_10) ;  /* 0xfffffffc00ec9947 */ /* 0x004fea000383ffff */
[----:B------:R-:W-:Y:S05]  /*d620*/  BRA `(.L_x_92) ;  /* 0xffffff3c00a07947 */ /* 0x000fea000383ffff */
.L_x_14:
[----:B--2---:R2:W3:Y:S02]  /*d630*/  SYNCS.PHASECHK.TRANS64.TRYWAIT P1, [R3+URZ+0x38830], R4 ;  /* 0x03883004030075a7 */ /* 0x0044e4000802017f */
[----:B---3--:R-:W-:Y:S05]  /*d640*/  @!P1 NANOSLEEP.SYNCS 0x989680 ;  /* 0x009896800000995d */ /* 0x008fea0003900000 */
[----:B------:R-:W3:Y:S02]  /*d650*/  @!P1 SYNCS.PHASECHK.TRANS64 P1, [R3+URZ+0x38830], R4 ;  /* 0x03883004030095a7 */ /* 0x000ee4000802007f */
[----:B---3--:R-:W-:Y:S05]  /*d660*/  @!P1 BRA `(.L_x_14) ;  /* 0xfffffffc00f09947 */ /* 0x008fea000383ffff */
[----:B------:R-:W-:Y:S05]  /*d670*/  BRA `(.L_x_13) ;  /* 0xffffff3c00c87947 */ /* 0x000fea000383ffff */
.L_x_19:
[----:B--2---:R-:W-:-:S04]  /*d680*/  IMAD.U32 R8, RZ, RZ, UR6 ;  /* 0x00000006ff087e24 */ /* 0x004fc8000f8e00ff */
[----:B------:R2:W3:Y:S03]  /*d690*/  SYNCS.PHASECHK.TRANS64.TRYWAIT P1, [R8+URZ+0x38830], R7 ;  /* 0x03883007080075a7 */ /* 0x0004e6000802017f */
[----:B---3--:R-:W-:Y:S05]  /*d6a0*/  @!P1 NANOSLEEP.SYNCS 0x989680 ;  /* 0x009896800000995d */ /* 0x008fea0003900000 */
[----:B------:R-:W3:Y:S02]  /*d6b0*/  @!P1 SYNCS.PHASECHK.TRANS64 P1, [R8+URZ+0x38830], R7 ;  /* 0x03883007080095a7 */ /* 0x000ee4000802007f */
[----:B---3--:R-:W-:Y:S05]  /*d6c0*/  @!P1 BRA `(.L_x_19) ;  /* 0xfffffffc00ec9947 */ /* 0x008fea000383ffff */
[----:B------:R-:W-:Y:S05]  /*d6d0*/  BRA `(.L_x_16) ;  /* 0xffffff7000647947 */ /* 0x000fea000383ffff */
.L_x_23:
[----:B--2---:R-:W-:-:S04]  /*d6e0*/  IMAD.U32 R8, RZ, RZ, UR6 ;  /* 0x00000006ff087e24 */ /* 0x004fc8000f8e00ff */
[----:B------:R2:W3:Y:S03]  /*d6f0*/  SYNCS.PHASECHK.TRANS64.TRYWAIT P1, [R8+URZ+0x38850], R7 ;  /* 0x03885007080075a7 */ /* 0x0004e6000802017f */
[----:B---3--:R-:W-:Y:S05]  /*d700*/  @!P1 NANOSLEEP.SYNCS 0x989680 ;  /* 0x009896800000995d */ /* 0x008fea0003900000 */
[----:B------:R-:W3:Y:S02]  /*d710*/  @!P1 SYNCS.PHASECHK.TRANS64 P1, [R8+URZ+0x38850], R7 ;  /* 0x03885007080095a7 */ /* 0x000ee4000802007f */
[----:B---3--:R-:W-:Y:S05]  /*d720*/  @!P1 BRA `(.L_x_23) ;  /* 0xfffffffc00ec9947 */ /* 0x008fea000383ffff */
[----:B------:R-:W-:Y:S05]  /*d730*/  BRA `(.L_x_20) ;  /* 0xffffff7400307947 */ /* 0x000fea000383ffff */
.L_x_29:
[----:B--2---:R-:W-:-:S04]  /*d740*/  IMAD.U32 R3, RZ, RZ, UR8 ;  /* 0x00000008ff037e24 */ /* 0x004fc8000f8e00ff */
[----:B------:R2:W3:Y:S03]  /*d750*/  SYNCS.PHASECHK.TRANS64.TRYWAIT P1, [R3+URZ+0x38850], R0 ;  /* 0x03885000030075a7 */ /* 0x0004e6000802017f */
[----:B---3--:R-:W-:Y:S05]  /*d760*/  @!P1 NANOSLEEP.SYNCS 0x989680 ;  /* 0x009896800000995d */ /* 0x008fea0003900000 */
[----:B------:R-:W3:Y:S02]  /*d770*/  @!P1 SYNCS.PHASECHK.TRANS64 P1, [R3+URZ+0x38850], R0 ;  /* 0x03885000030095a7 */ /* 0x000ee4000802007f */
[----:B---3--:R-:W-:Y:S05]  /*d780*/  @!P1 BRA `(.L_x_29) ;  /* 0xfffffffc00ec9947 */ /* 0x008fea000383ffff */
[----:B------:R-:W-:Y:S05]  /*d790*/  BRA `(.L_x_28) ;  /* 0xffffff9800d87947 */ /* 0x000fea000383ffff */
.L_x_39:
[----:B------:R-:W-:Y:S02]  /*d7a0*/  IMAD.MOV.U32 R13, RZ, RZ, R4 ;  /* 0x000000ffff0d7224 */ /* 0x000fe400078e0004 */
[----:B------:R-:W-:Y:S02]  /*d7b0*/  IMAD.MOV.U32 R12, RZ, RZ, RZ ;  /* 0x000000ffff0c7224 */ /* 0x000fe400078e00ff */
[----:B------:R-:W-:Y:S02]  /*d7c0*/  IMAD.MOV.U32 R11, RZ, RZ, 0x1f ;  /* 0x0000001fff0b7424 */ /* 0x000fe400078e00ff */
[----:B------:R-:W-:-:S07]  /*d7d0*/  IMAD.MOV.U32 R15, RZ, RZ, -0x1 ;  /* 0xffffffffff0f7424 */ /* 0x000fce00078e00ff */
[----:B-1----:R-:W-:Y:S05]  /*d7e0*/  WARPSYNC.COLLECTIVE R15, `(.L_x_93) ;  /* 0x000000000f087348 */ /* 0x002fea0003c00000 */
[----:B------:R2:W3:Y:S02]  /*d7f0*/  SHFL.IDX P6, R14, R13, R12, R11 ;  /* 0x0000000c0d0e7389 */ /* 0x0004e400000c000b */
[----:B-123--:R-:W-:Y:S01]  /*d800*/  ENDCOLLECTIVE ;  /* 0x000000000000791b */ /* 0x00efe20003800000 */
.L_x_93:
[----:B------:R-:W-:Y:S05]  /*d810*/  BRA `(.L_x_94) ;  /* 0xffffffd000547947 */ /* 0x000fea000383ffff */
.L_x_41:
[----:B------:R-:W-:Y:S01]  /*d820*/  BSSY B0, `(.L_x_95) ;  /* 0x0000006000007945 */ /* 0x000fe20003800000 */
[----:B------:R-:W-:-:S07]  /*d830*/  IMAD.MOV.U32 R15, RZ, RZ, -0x1 ;  /* 0xffffffffff0f7424 */ /* 0x000fce00078e00ff */
[----:B--2---:R-:W-:Y:S05]  /*d840*/  WARPSYNC.COLLECTIVE R15, `(.L_x_96) ;  /* 0x000000000f0c7348 */ /* 0x004fea0003c00000 */
[----:B------:R-:W-:Y:S02]  /*d850*/  ELECT P6, UR62, PT ;  /* 0x00000000003e782f */ /* 0x000fe400038c0000 */
[----:B------:R-:W-:Y:S01]  /*d860*/  MOV R14, UR62 ;  /* 0x0000003e000e7c02 */ /* 0x000fe20008000f00 */
[----:B--2---:R-:W-:Y:S10]  /*d870*/  ENDCOLLECTIVE ;  /* 0x000000000000791b */ /* 0x004ff40003800000 */
.L_x_96:
[----:B------:R-:W-:Y:S05]  /*d880*/  BSYNC B0 ;  /* 0x0000000000007941 */ /* 0x000fea0003800000 */
.L_x_95:
[----:B------:R-:W-:Y:S05]  /*d890*/  BRA `(.L_x_97) ;  /* 0xffffffd000547947 */ /* 0x000fea000383ffff */
.L_x_44:
[----:B-1----:R1:W2:Y:S02]  /*d8a0*/  SYNCS.PHASECHK.TRANS64.TRYWAIT P3, [R4+URZ+0x38880], R3 ;  /* 0x03888003040075a7 */ /* 0x0022a4000806017f */
[----:B--2---:R-:W-:Y:S05]  /*d8b0*/  @!P3 NANOSLEEP.SYNCS 0x989680 ;  /* 0x009896800000b95d */ /* 0x004fea0003900000 */
[----:B------:R-:W2:Y:S02]  /*d8c0*/  @!P3 SYNCS.PHASECHK.TRANS64 P3, [R4+URZ+0x38880], R3 ;  /* 0x038880030400b5a7 */ /* 0x000ea4000806007f */
[----:B--2---:R-:W-:Y:S05]  /*d8d0*/  @!P3 BRA `(.L_x_44) ;  /* 0xfffffffc00f0b947 */ /* 0x004fea000383ffff */
[----:B------:R-:W-:Y:S05]  /*d8e0*/  BRA `(.L_x_98) ;  /* 0xffffffd000ac7947 */ /* 0x000fea000383ffff */
.L_x_46:
[----:B--2---:R2:W3:Y:S02]  /*d8f0*/  SYNCS.PHASECHK.TRANS64.TRYWAIT P3, [R4+URZ+0x38840], R3 ;  /* 0x03884003040075a7 */ /* 0x0044e4000806017f */
[----:B---3--:R-:W-:Y:S05]  /*d900*/  @!P3 NANOSLEEP.SYNCS 0x989680 ;  /* 0x009896800000b95d */ /* 0x008fea0003900000 */
[----:B------:R-:W3:Y:S02]  /*d910*/  @!P3 SYNCS.PHASECHK.TRANS64 P3, [R4+URZ+0x38840], R3 ;  /* 0x038840030400b5a7 */ /* 0x000ee4000806007f */
[----:B---3--:R-:W-:Y:S05]  /*d920*/  @!P3 BRA `(.L_x_46) ;  /* 0xfffffffc00f0b947 */ /* 0x008fea000383ffff */
[----:B------:R-:W-:Y:S05]  /*d930*/  BRA `(.L_x_99) ;  /* 0xffffffd400187947 */ /* 0x000fea000383ffff */
.L_x_48:
[----:B-1----:R1:W3:Y:S02]  /*d940*/  SYNCS.PHASECHK.TRANS64.TRYWAIT P0, [R17+URZ+0x38820], R2 ;  /* 0x03882002110075a7 */ /* 0x0022e4000800017f */
[----:B---3--:R-:W-:Y:S05]  /*d950*/  @!P0 NANOSLEEP.SYNCS 0x989680 ;  /* 0x009896800000895d */ /* 0x008fea0003900000 */
[----:B------:R-:W3:Y:S02]  /*d960*/  @!P0 SYNCS.PHASECHK.TRANS64 P0, [R17+URZ+0x38820], R2 ;  /* 0x03882002110085a7 */ /* 0x000ee4000800007f */
[----:B---3--:R-:W-:Y:S05]  /*d970*/  @!P0 BRA `(.L_x_48) ;  /* 0xfffffffc00f08947 */ /* 0x008fea000383ffff */
[----:B------:R-:W-:Y:S05]  /*d980*/  BRA `(.L_x_100) ;  /* 0xffffffd400e87947 */ /* 0x000fea000383ffff */
.L_x_54:
[----:B--2---:R2:W4:Y:S02]  /*d990*/  SYNCS.PHASECHK.TRANS64.TRYWAIT P0, [R4+URZ+0x38880], R3 ;  /* 0x03888003040075a7 */ /* 0x004524000800017f */
[----:B----4-:R-:W-:Y:S05]  /*d9a0*/  @!P0 NANOSLEEP.SYNCS 0x989680 ;  /* 0x009896800000895d */ /* 0x010fea0003900000 */
[----:B------:R-:W4:Y:S02]  /*d9b0*/  @!P0 SYNCS.PHASECHK.TRANS64 P0, [R4+URZ+0x38880], R3 ;  /* 0x03888003040085a7 */ /* 0x000f24000800007f */
[----:B----4-:R-:W-:Y:S05]  /*d9c0*/  @!P0 BRA `(.L_x_54) ;  /* 0xfffffffc00f08947 */ /* 0x010fea000383ffff */
[----:B------:R-:W-:Y:S05]  /*d9d0*/  BRA `(.L_x_101) ;  /* 0xffffffd8008c7947 */ /* 0x000fea000383ffff */
.L_x_60:
[----:B-1----:R1:W2:Y:S02]  /*d9e0*/  SYNCS.PHASECHK.TRANS64.TRYWAIT P0, [R4+URZ+0x38840], R3 ;  /* 0x03884003040075a7 */ /* 0x0022a4000800017f */
[----:B--2---:R-:W-:Y:S05]  /*d9f0*/  @!P0 NANOSLEEP.SYNCS 0x989680 ;  /* 0x009896800000895d */ /* 0x004fea0003900000 */
[----:B------:R-:W2:Y:S02]  /*da00*/  @!P0 SYNCS.PHASECHK.TRANS64 P0, [R4+URZ+0x38840], R3 ;  /* 0x03884003040085a7 */ /* 0x000ea4000800007f */
[----:B--2---:R-:W-:Y:S05]  /*da10*/  @!P0 BRA `(.L_x_60) ;  /* 0xfffffffc00f08947 */ /* 0x004fea000383ffff */
[----:B------:R-:W-:Y:S05]  /*da20*/  BRA `(.L_x_102) ;  /* 0xffffffdc00507947 */ /* 0x000fea000383ffff */
.L_x_67:
[----:B----4-:R-:W4:Y:S02]  /*da30*/  LDL R3, [R1+0x4] ;  /* 0x0000040001037983 */ /* 0x010f240000100800 */
[----:B----4-:R4:W1:Y:S02]  /*da40*/  SYNCS.PHASECHK.TRANS64.TRYWAIT P3, [R3+URZ+0x38870], R2 ;  /* 0x03887002030075a7 */ /* 0x010864000806017f */
[----:B-1----:R-:W-:Y:S05]  /*da50*/  @!P3 NANOSLEEP.SYNCS 0x989680 ;  /* 0x009896800000b95d */ /* 0x002fea0003900000 */
[----:B------:R-:W1:Y:S02]  /*da60*/  @!P3 SYNCS.PHASECHK.TRANS64 P3, [R3+URZ+0x38870], R2 ;  /* 0x038870020300b5a7 */ /* 0x000e64000806007f */
[----:B-1----:R-:W-:Y:S05]  /*da70*/  @!P3 BRA `(.L_x_67) ;  /* 0xfffffffc00ecb947 */ /* 0x002fea000383ffff */
[----:B------:R-:W-:Y:S05]  /*da80*/  BRA `(.L_x_103) ;  /* 0xffffffe000307947 */ /* 0x000fea000383ffff */
.L_x_69:
[----:B--2---:R-:W2:Y:S02]  /*da90*/  LDL R4, [R1+0x4] ;  /* 0x0000040001047983 */ /* 0x004ea40000100800 */
[----:B--2---:R2:W4:Y:S02]  /*daa0*/  SYNCS.PHASECHK.TRANS64.TRYWAIT P3, [R4+URZ+0x38860], R3 ;  /* 0x03886003040075a7 */ /* 0x004524000806017f */
[----:B----4-:R-:W-:Y:S05]  /*dab0*/  @!P3 NANOSLEEP.SYNCS 0x989680 ;  /* 0x009896800000b95d */ /* 0x010fea0003900000 */
[----:B------:R-:W4:Y:S02]  /*dac0*/  @!P3 SYNCS.PHASECHK.TRANS64 P3, [R4+URZ+0x38860], R3 ;  /* 0x038860030400b5a7 */ /* 0x000f24000806007f */
[----:B----4-:R-:W-:Y:S05]  /*dad0*/  @!P3 BRA `(.L_x_69) ;  /* 0xfffffffc00ecb947 */ /* 0x010fea000383ffff */
[----:B------:R-:W-:Y:S05]  /*dae0*/  BRA `(.L_x_104) ;  /* 0xffffffe000387947 */ /* 0x000fea000383ffff */
.L_x_74:
[----:B-1----:R1:W3:Y:S02]  /*daf0*/  SYNCS.PHASECHK.TRANS64.TRYWAIT P0, [R3+URZ+0x38870], R0 ;  /* 0x03887000030075a7 */ /* 0x0022e4000800017f */
[----:B---3--:R-:W-:Y:S05]  /*db00*/  @!P0 NANOSLEEP.SYNCS 0x989680 ;  /* 0x009896800000895d */ /* 0x008fea0003900000 */
[----:B------:R-:W3:Y:S02]  /*db10*/  @!P0 SYNCS.PHASECHK.TRANS64 P0, [R3+URZ+0x38870], R0 ;  /* 0x03887000030085a7 */ /* 0x000ee4000800007f */
[----:B---3--:R-:W-:Y:S05]  /*db20*/  @!P0 BRA `(.L_x_74) ;  /* 0xfffffffc00f08947 */ /* 0x008fea000383ffff */
[----:B------:R-:W-:Y:S05]  /*db30*/  BRA `(.L_x_105) ;  /* 0xffffffe800e87947 */ /* 0x000fea000383ffff */
.L_x_76:
[----:B-1----:R1:W3:Y:S02]  /*db40*/  SYNCS.PHASECHK.TRANS64.TRYWAIT P0, [R3+URZ+0x38860], R0 ;  /* 0x03886000030075a7 */ /* 0x0022e4000800017f */
[----:B---3--:R-:W-:Y:S05]  /*db50*/  @!P0 NANOSLEEP.SYNCS 0x989680 ;  /* 0x009896800000895d */ /* 0x008fea0003900000 */
[----:B------:R-:W3:Y:S02]  /*db60*/  @!P0 SYNCS.PHASECHK.TRANS64 P0, [R3+URZ+0x38860], R0 ;  /* 0x03886000030085a7 */ /* 0x000ee4000800007f */
[----:B---3--:R-:W-:Y:S05]  /*db70*/  @!P0 BRA `(.L_x_76) ;  /* 0xfffffffc00f08947 */ /* 0x008fea000383ffff */
[----:B------:R-:W-:Y:S05]  /*db80*/  BRA `(.L_x_106) ;  /* 0xffffffe800f07947 */ /* 0x000fea000383ffff */
.L_x_79:
[----:B-1----:R1:W2:Y:S02]  /*db90*/  SYNCS.PHASECHK.TRANS64.TRYWAIT P0, [R9+URZ+0x38820], R0 ;  /* 0x03882000090075a7 */ /* 0x0022a4000800017f */
[----:B--2---:R-:W-:Y:S05]  /*dba0*/  @!P0 NANOSLEEP.SYNCS 0x989680 ;  /* 0x009896800000895d */ /* 0x004fea0003900000 */
[----:B------:R-:W2:Y:S02]  /*dbb0*/  @!P0 SYNCS.PHASECHK.TRANS64 P0, [R9+URZ+0x38820], R0 ;  /* 0x03882000090085a7 */ /* 0x000ea4000800007f */
[----:B--2---:R-:W-:Y:S05]  /*dbc0*/  @!P0 BRA `(.L_x_79) ;  /* 0xfffffffc00f08947 */ /* 0x004fea000383ffff */
[----:B------:R-:W-:Y:S05]  /*dbd0*/  BRA `(.L_x_107) ;  /* 0xfffffff400b07947 */ /* 0x000fea000383ffff */
.L_x_83:
[----:B-1----:R1:W2:Y:S02]  /*dbe0*/  SYNCS.PHASECHK.TRANS64.TRYWAIT P1, [R5+URZ], R4 ;  /* 0x00000004050075a7 */ /* 0x0022a4000802017f */
[----:B--2---:R-:W-:Y:S05]  /*dbf0*/  @!P1 NANOSLEEP.SYNCS 0x989680 ;  /* 0x009896800000995d */ /* 0x004fea0003900000 */
[----:B------:R-:W2:Y:S02]  /*dc00*/  @!P1 SYNCS.PHASECHK.TRANS64 P1, [R5+URZ], R4 ;  /* 0x00000004050095a7 */ /* 0x000ea4000802007f */
[----:B--2---:R-:W-:Y:S05]  /*dc10*/  @!P1 BRA `(.L_x_83) ;  /* 0xfffffffc00f09947 */ /* 0x004fea000383ffff */
[----:B------:R-:W-:Y:S05]  /*dc20*/  BRA `(.L_x_108) ;  /* 0xfffffff8000c7947 */ /* 0x000fea000383ffff */
.L_x_84:
[----:B--2---:R2:W3:Y:S02]  /*dc30*/  SYNCS.PHASECHK.TRANS64.TRYWAIT P1, [R7+URZ], R0 ;  /* 0x00000000070075a7 */ /* 0x0044e4000802017f */
[----:B---3--:R-:W-:Y:S05]  /*dc40*/  @!P1 NANOSLEEP.SYNCS 0x989680 ;  /* 0x009896800000995d */ /* 0x008fea0003900000 */
[----:B------:R-:W3:Y:S02]  /*dc50*/  @!P1 SYNCS.PHASECHK.TRANS64 P1, [R7+URZ], R0 ;  /* 0x00000000070095a7 */ /* 0x000ee4000802007f */
[----:B---3--:R-:W-:Y:S05]  /*dc60*/  @!P1 BRA `(.L_x_84) ;  /* 0xfffffffc00f09947 */ /* 0x008fea000383ffff */
[----:B------:R-:W-:Y:S05]  /*dc70*/  BRA `(.L_x_109) ;  /* 0xfffffff800007947 */ /* 0x000fea000383ffff */
.L_x_86:
[----:B-1----:R1:W3:Y:S02]  /*dc80*/  SYNCS.PHASECHK.TRANS64.TRYWAIT P1, [R5+URZ+0x38860], R4 ;  /* 0x03886004050075a7 */ /* 0x0022e4000802017f */
[----:B---3--:R-:W-:Y:S05]  /*dc90*/  @!P1 NANOSLEEP.SYNCS 0x989680 ;  /* 0x009896800000995d */ /* 0x008fea0003900000 */
[----:B------:R-:W3:Y:S02]  /*dca0*/  @!P1 SYNCS.PHASECHK.TRANS64 P1, [R5+URZ+0x38860], R4 ;  /* 0x03886004050095a7 */ /* 0x000ee4000802007f */
[----:B---3--:R-:W-:Y:S05]  /*dcb0*/  @!P1 BRA `(.L_x_86) ;  /* 0xfffffffc00f09947 */ /* 0x008fea000383ffff */
[----:B------:R-:W-:Y:S05]  /*dcc0*/  BRA `(.L_x_110) ;  /* 0xfffffff800047947 */ /* 0x000fea000383ffff */
.L_x_88:
[----:B---3--:R3:W4:Y:S02]  /*dcd0*/  SYNCS.PHASECHK.TRANS64.TRYWAIT P1, [R3+URZ+0x38860], R0 ;  /* 0x03886000030075a7 */ /* 0x008724000802017f */
[----:B----4-:R-:W-:Y:S05]  /*dce0*/  @!P1 NANOSLEEP.SYNCS 0x989680 ;  /* 0x009896800000995d */ /* 0x010fea0003900000 */
[----:B------:R-:W4:Y:S02]  /*dcf0*/  @!P1 SYNCS.PHASECHK.TRANS64 P1, [R3+URZ+0x38860], R0 ;  /* 0x03886000030095a7 */ /* 0x000f24000802007f */
[----:B----4-:R-:W-:Y:S05]  /*dd00*/  @!P1 BRA `(.L_x_88) ;  /* 0xfffffffc00f09947 */ /* 0x010fea000383ffff */
[----:B------:R-:W-:Y:S05]  /*dd10*/  BRA `(.L_x_111) ;  /* 0xfffffff800047947 */ /* 0x000fea000383ffff */
.L_x_90:
[----:B----4-:R4:W1:Y:S02]  /*dd20*/  SYNCS.PHASECHK.TRANS64.TRYWAIT P0, [R5+URZ+0x38880], R4 ;  /* 0x03888004050075a7 */ /* 0x010864000800017f */
[----:B-1----:R-:W-:Y:S05]  /*dd30*/  @!P0 NANOSLEEP.SYNCS 0x989680 ;  /* 0x009896800000895d */ /* 0x002fea0003900000 */
[----:B------:R-:W1:Y:S02]  /*dd40*/  @!P0 SYNCS.PHASECHK.TRANS64 P0, [R5+URZ+0x38880], R4 ;  /* 0x03888004050085a7 */ /* 0x000e64000800007f */
[----:B-1----:R-:W-:Y:S05]  /*dd50*/  @!P0 BRA `(.L_x_90) ;  /* 0xfffffffc00f08947 */ /* 0x002fea000383ffff */
[----:B------:R-:W-:Y:S05]  /*dd60*/  BRA `(.L_x_91) ;  /* 0xfffffff800007947 */ /* 0x000fea000383ffff */
.L_x_112:
[----:B------:R-:W-:-:S00]  /*dd70*/  BRA `(.L_x_112) ;  /* 0xfffffffc00fc7947 */ /* 0x000fc0000383ffff */
[----:B------:R-:W-:-:S00]  /*dd80*/  NOP ;  /* 0x0000000000007918 */ /* 0x000fc00000000000 */
[----:B------:R-:W-:-:S00]  /*dd90*/  NOP ;  /* 0x0000000000007918 */ /* 0x000fc00000000000 */
[----:B------:R-:W-:-:S00]  /*dda0*/  NOP ;  /* 0x0000000000007918 */ /* 0x000fc00000000000 */
[----:B------:R-:W-:-:S00]  /*ddb0*/  NOP ;  /* 0x0000000000007918 */ /* 0x000fc00000000000 */
[----:B------:R-:W-:-:S00]  /*ddc0*/  NOP ;  /* 0x0000000000007918 */ /* 0x000fc00000000000 */
[----:B------:R-:W-:-:S00]  /*ddd0*/  NOP ;  /* 0x0000000000007918 */ /* 0x000fc00000000000 */
[----:B------:R-:W-:-:S00]  /*dde0*/  NOP ;  /* 0x0000000000007918 */ /* 0x000fc00000000000 */
[----:B------:R-:W-:-:S00]  /*ddf0*/  NOP ;  /* 0x0000000000007918 */ /* 0x000fc00000000000 */
.L_x_12334:


//--------------------- .text._ZN7cutlass13device_kernelIN5flash11enable_sm90INS1_16FlashAttnFwdSm90INS1_25CollectiveMainloopFwdSm90ILi2EN4cute5tupleIJNS5_1CILi1EEES8_S8_EEENS6_IJNS7_ILi128EEESA_NS7_ILi256EEEEEELi256ENS_12float_e4m3_tEfNS_4arch4Sm90ELb0ELb0ELb1ELb1ELb0ELb0ELb0ELb1ELb1ELb0ELb0ELb0EEENS1_21CollectiveEpilogueFwdINS6_IJSA_SB_SA_EEES9_NS_10bfloat16_tESF_Li256ELb1ELb0ELb0ELb1EEENS1_36VarlenDynamicPersistentTileSchedulerILi128ELi128ELi256ELi128ELb0ELb0ELb1ELb0ELb1ELb1EEEEEEEEEvNT_6ParamsE --------------------------
	.section	.text._ZN7cutlass13device_kernelIN5flash11enable_sm90INS1_16FlashAttnFwdSm90INS1_25CollectiveMainloopFwdSm90ILi2EN4cute5tupleIJNS5_1CILi1EEES8_S8_EEENS6_IJNS7_ILi128EEESA_NS7_ILi256EEEEEELi256ENS_12float_e4m3_tEfNS_4arch4Sm90ELb0ELb0ELb1ELb1ELb0ELb0ELb0ELb1ELb1ELb0ELb0ELb0EEENS1_21CollectiveEpilogueFwdINS6_IJSA_SB_SA_EEES9_NS_10bfloat16_tESF_Li256ELb1ELb0ELb0ELb1EEENS1_36VarlenDynamicPersistentTileSchedulerILi128ELi128ELi256ELi128ELb0ELb0ELb1ELb0ELb1ELb1EEEEEEEEEvNT_6ParamsE,"ax",@progbits
	.align	128
.text._ZN7cutlass13device_kernelIN5flash11enable_sm90INS1_16FlashAttnFwdSm90INS1_25CollectiveMainloopFwdSm90ILi2EN4cute5tupleIJNS5_1CILi1EEES8_S8_EEENS6_IJNS7_ILi128EEESA_NS7_ILi256EEEEEELi256ENS_12float_e4m3_tEfNS_4arch4Sm90ELb0ELb0ELb1ELb1ELb0ELb0ELb0ELb1ELb1ELb0ELb0ELb0EEENS1_21CollectiveEpilogueFwdINS6_IJSA_SB_SA_EEES9_NS_10bfloat16_tESF_Li256ELb1ELb0ELb0ELb1EEENS1_36VarlenDynamicPersistentTileSchedulerILi128ELi128ELi256ELi128ELb0ELb0ELb1ELb0ELb1ELb1EEEEEEEEEvNT_6ParamsE:
        .type           _ZN7cutlass13device_kernelIN5flash11enable_sm90INS1_16FlashAttnFwdSm90INS1_25CollectiveMainloopFwdSm90ILi2EN4cute5tupleIJNS5_1CILi1EEES8_S8_EEENS6_IJNS7_ILi128EEESA_NS7_ILi256EEEEEELi256ENS_12float_e4m3_tEfNS_4arch4Sm90ELb0ELb0ELb1ELb1ELb0ELb0ELb0ELb1ELb1ELb0ELb0ELb0EEENS1_21CollectiveEpilogueFwdINS6_IJSA_SB_SA_EEES9_NS_10bfloat16_tESF_Li256ELb1ELb0ELb0ELb1EEENS1_36VarlenDynamicPersistentTileSchedulerILi128ELi128ELi256ELi128ELb0ELb0ELb1ELb0ELb1ELb1EEEEEEEEEvNT_6ParamsE,@function
        .size           _ZN7cutlass13device_kernelIN5flash11enable_sm90INS1_16FlashAttnFwdSm90INS1_25CollectiveMainloopFwdSm90ILi2EN4cute5tupleIJNS5_1CILi1EEES8_S8_EEENS6_IJNS7_ILi128EEESA_NS7_ILi256EEEEEELi256ENS_12float_e4m3_tEfNS_4arch4Sm90ELb0ELb0ELb1ELb1ELb0ELb0ELb0ELb1ELb1ELb0ELb0ELb0EEENS1_21CollectiveEpilogueFwdINS6_IJSA_SB_SA_EEES9_NS_10bfloat16_tESF_Li256ELb1ELb0ELb0ELb1EEENS1_36VarlenDynamicPersistentTileSchedulerILi128ELi128ELi256ELi128ELb0ELb0ELb1ELb0ELb1ELb1EEEEEEEEEvNT_6ParamsE,(.L_x_12335 - _ZN7cutlass13device_kernelIN5flash11enable_sm90INS1_16FlashAttnFwdSm90INS1_25CollectiveMainloopFwdSm90ILi2EN4cute5tupleIJNS5_1CILi1EEES8_S8_EEENS6_IJNS7_ILi128EEESA_NS7_ILi256EEEEEELi256ENS_12float_e4m3_tEfNS_4arch4Sm90ELb0ELb0ELb1ELb1ELb0ELb0ELb0ELb1ELb1ELb0ELb0ELb0EEENS1_21CollectiveEpilogueFwdINS6_IJSA_SB_SA_EEES9_NS_10bfloat16_tESF_Li256ELb1ELb0ELb0ELb1EEENS1_36VarlenDynamicPersistentTileSchedulerILi128ELi128ELi256ELi128ELb0ELb0ELb1ELb0ELb1ELb1EEEEEEEEEvNT_6ParamsE)
        .other          _ZN7cutlass13device_kernelIN5flash11enable_sm90INS1_16FlashAttnFwdSm90INS1_25CollectiveMainloopFwdSm90ILi2EN4cute5tupleIJNS5_1CILi1EEES8_S8_EEENS6_IJNS7_ILi128EEESA_NS7_ILi256EEEEEELi256ENS_12float_e4m3_tEfNS_4arch4Sm90ELb0ELb0ELb1ELb1ELb0ELb0ELb0ELb1ELb1ELb0ELb0ELb0EEENS1_21CollectiveEpilogueFwdINS6_IJSA_SB_SA_EEES9_NS_10bfloat16_tESF_Li256ELb1ELb0ELb0ELb1EEENS1_36VarlenDynamicPersistentTileSchedulerILi128ELi128ELi256ELi128ELb0ELb0ELb1ELb0ELb1ELb1EEEEEEEEEvNT_6ParamsE,@"STO_CUDA_ENTRY STV_DEFAULT"
_ZN7cutlass13device_kernelIN5flash11enable_sm90INS1_16FlashAttnFwdSm90INS1_25CollectiveMainloopFwdSm90ILi2EN4cute5tupleIJNS5_1CILi1EEES8_S8_EEENS6_IJNS7_ILi128EEESA_NS7_ILi256EEEEEELi256ENS_12float_e4m3_tEfNS_4arch4Sm90ELb0ELb0ELb1ELb1ELb0ELb0ELb0ELb1ELb1ELb0ELb0ELb0EEENS1_21CollectiveEpilogueFwdINS6_IJSA_SB_SA_EEES9_NS_10bfloat16_tESF_Li256ELb1ELb0ELb0ELb1EEENS1_36VarlenDynamicPersistentTileSchedulerILi128ELi128ELi256ELi128ELb0ELb0ELb1ELb0ELb1ELb1EEEEEEEEEvNT_6ParamsE:
[----:B------:R-:W0:Y:S02]  /*0000*/  LDC R1, c[0x0][0x28] ;  /* 0x00000a00ff017b82 */ /* 0x000e240000000800 */
[----:B0-----:R-:W-:Y:S01]  /*0010*/  VIADD R1, R1, 0xffffffb8 ;  /* 0xffffffb801017836 */ /* 0x001fe20000000000 */
[----:B------:R-:W0:Y:S01]  /*0020*/  S2R R3, SR_TID.X ;  /* 0x0000000000037919 */ /* 0x000e220000002100 */
[----:B------:R-:W-:Y:S01]  /*0030*/  ELECT P0, URZ, PT ;  /* 0x00000000003f782f */ /* 0x000fe20003800000 */
[----:B------:R-:W-:Y:S01]  /*0040*/  BSSY B0, `(.L_x_113) ;  /* 0x0000011000007945 */ /* 0x000fe20003800000 */
[--C-:B0-----:R-:W-:Y:S02]  /*0050*/  SHF.R.U32.HI R0, RZ, 0x5, R3.reuse ;  /* 0x00000005ff007819 */ /* 0x101fe40000011603 */
[----:B------:R-:W-:-:S03]  /*0060*/  SHF.R.U32.HI R23, RZ, 0x7, R3 ;  /* 0x00000007ff177819 */ /* 0x000fc60000011603 */
[----:B------:R-:W0:Y:S02]  /*0070*/  SHFL.IDX PT, R2, R0, RZ, 0x1f ;  /* 0x00001fff00027589 */ /* 0x000e2400000e0000 */
[----:B0-----:R-:W-:-:S13]  /*0080*/  ISETP.EQ.AND P0, PT, R2, RZ, P0 ;  /* 0x000000ff0200720c */ /* 0x001fda0000702270 */
[----:B------:R-:W-:Y:S05]  /*0090*/  @!P0 BRA `(.L_x_114) ;  /* 0x00000000002c8947 */ /* 0x000fea0003800000 */
[----:B------:R-:W-:Y:S02]  /*00a0*/  ULDC.64 UR4, c[0x0][0x198] ;  /* 0x0000660000047ab9 */ /* 0x000fe40000000a00 */
[----:B------:R-:W-:Y:S02]  /*00b0*/  UIADD3 UR6, UP0, UR4, 0x270, URZ ;  /* 0x0000027004067890 */ /* 0x000fe4000ff1e03f */
[----:B------:R-:W-:Y:S02]  /*00c0*/  UIADD3 UR8, UP1, UR4, 0x370, URZ ;  /* 0x0000037004087890 */ /* 0x000fe4000ff3e03f */
[----:B------:R-:W-:Y:S02]  /*00d0*/  UIADD3 UR4, UP2, UR4, 0x470, URZ ;  /* 0x0000047004047890 */ /* 0x000fe4000ff5e03f */
[----:B------:R-:W-:Y:S02]  /*00e0*/  UIADD3.X UR7, URZ, UR5, URZ, UP0, !UPT ;  /* 0x000000053f077290 */ /* 0x000fe400087fe43f */
[----:B------:R-:W-:-:S02]  /*00f0*/  UIADD3.X UR9, URZ, UR5, URZ, UP1, !UPT ;  /* 0x000000053f097290 */ /* 0x000fc40008ffe43f */
[----:B------:R-:W-:-:S05]  /*0100*/  UIADD3.X UR5, URZ, UR5, URZ, UP2, !UPT ;  /* 0x000000053f057290 */ /* 0x000fca00097fe43f */
[----:B------:R0:W-:Y:S02]  /*0110*/  UTMACCTL.PF [UR6] ;  /* 0x00000000060079b9 */ /* 0x0001e40008040000 */
[----:B------:R0:W-:Y:S02]  /*0120*/  UTMACCTL.PF [UR8] ;  /* 0x00000000080079b9 */ /* 0x0001e40008040000 */
[----:B------:R0:W-:Y:S02]  /*0130*/  UTMACCTL.PF [UR4] ;  /* 0x00000000040079b9 */ /* 0x0001e40008040000 */
[----:B0-----:R-:W-:Y:S01]  /*0140*/  NOP ;  /* 0x0000000000007918 */ /* 0x001fe20000000000 */
.L_x_114:
[----:B------:R-:W-:Y:S05]  /*0150*/  BSYNC B0 ;  /* 0x0000000000007941 */ /* 0x000fea0003800000 */
.L_x_113:
[----:B------:R-:W-:Y:S01]  /*0160*/  VOTEU.ANY UP0, P0 ;  /* 0x00000000003f7886 */ /* 0x000fe20000000100 */
[----:B------:R-:W0:Y:S01]  /*0170*/  SHFL.IDX PT, R3, R23, RZ, 0x1f ;  /* 0x00001fff17037589 */ /* 0x000e2200000e0000 */
[----:B------:R-:W-:Y:S01]  /*0180*/  UMOV UR4, 0x1 ;  /* 0x0000000100047882 */ /* 0x000fe20000000000 */
[----:B------:R-:W-:Y:S01]  /*0190*/  UMOV UR7, 0x100 ;  /* 0x0000010000077882 */ /* 0x000fe20000000000 */
[----:B------:R-:W-:Y:S01]  /*01a0*/  VOTEU.ANY UP1, P0 ;  /* 0x00000000003f7886 */ /* 0x000fe20000020100 */
[----:B------:R-:W1:Y:S01]  /*01b0*/  @UP0 S2UR UR8, SR_CgaCtaId ;  /* 0x00000000000809c3 */ /* 0x000e620000008800 */
[----:B------:R-:W2:Y:S01]  /*01c0*/  SHFL.IDX PT, R2, R0, RZ, 0x1f ;  /* 0x00001fff00027589 */ /* 0x000ea200000e0000 */
[----:B------:R-:W-:Y:S01]  /*01d0*/  @UP0 UMOV UR6, 0x400 ;  /* 0x0000040000060882 */ /* 0x000fe20000000000 */
[----:B------:R-:W-:-:S04]  /*01e0*/  @UP0 UIADD3 UR4, -UR4, 0x100000, URZ ;  /* 0x0010000004040890 */ /* 0x000fc8000fffe13f */
[----:B------:R-:W-:Y:S02]  /*01f0*/  @UP0 USHF.L.U32 UR5, UR4, 0xb, URZ ;  /* 0x0000000b04050899 */ /* 0x000fe4000800063f */
[----:B------:R-:W-:Y:S01]  /*0200*/  @UP0 USHF.L.U32 UR4, UR4, 0x1, URZ ;  /* 0x0000000104040899 */ /* 0x000fe2000800063f */
[----:B------:R-:W-:Y:S01]  /*0210*/  VOTEU.ANY UP2, P0 ;  /* 0x00000000003f7886 */ /* 0x000fe20000040100 */
[----:B0-----:R-:W-:Y:S01]  /*0220*/  R2UR UR9, R3 ;  /* 0x00000000030972ca */ /* 0x001fe200000e0000 */
[----:B-1----:R-:W-:Y:S01]  /*0230*/  @UP0 ULEA UR8, UR8, UR6, 0x18 ;  /* 0x0000000608080291 */ /* 0x002fe2000f8ec03f */
[----:B--2---:R-:W-:Y:S01]  /*0240*/  ISETP.NE.AND P1, PT, R2, RZ, PT ;  /* 0x000000ff0200720c */ /* 0x004fe20003f25270 */
[----:B------:R-:W-:-:S04]  /*0250*/  @UP0 UIADD3 UR6, -UR7, 0x100000, URZ ;  /* 0x0010000007060890 */ /* 0x000fc8000fffe13f */
[----:B------:R-:W-:Y:S02]  /*0260*/  @UP0 USHF.L.U32 UR7, UR6, 0xb, URZ ;  /* 0x0000000b06070899 */ /* 0x000fe4000800063f */
[----:B------:R-:W-:-:S04]  /*0270*/  @UP0 USHF.L.U32 UR6, UR6, 0x1, URZ ;  /* 0x0000000106060899 */ /* 0x000fc8000800063f */
[----:B------:R-:W-:Y:S01]  /*0280*/  UISETP.NE.AND UP0, UPT, UR9, URZ, UPT ;  /* 0x0000003f0900728c */ /* 0x000fe2000bf05270 */
[----:B------:R-:W0:Y:S02]  /*0290*/  FENCE.VIEW.ASYNC.S ;  /* 0x00000000000073c6 */ /* 0x000e240000000000 */
[----:B0-----:R0:W1:Y:S05]  /*02a0*/  @UP1 SYNCS.EXCH.64 URZ, [UR8+0x38800], UR4 ;  /* 0x03880004083f15b2 */ /* 0x00106a0008000100 */
[----:B------:R0:W2:Y:S01]  /*02b0*/  @UP2 SYNCS.EXCH.64 URZ, [UR8+0x38820], UR6 ;  /* 0x03882006083f25b2 */ /* 0x0000a20008000100 */
[----:B------:R-:W-:Y:S05]  /*02c0*/  @P1 BRA `(.L_x_115) ;  /* 0x0000000000481947 */ /* 0x000fea0003800000 */
[----:B0-----:R-:W0:Y:S01]  /*02d0*/  S2UR UR5, SR_CgaCtaId ;  /* 0x00000000000579c3 */ /* 0x001e220000008800 */
[----:B------:R-:W-:Y:S01]  /*02e0*/  UMOV UR4, 0x400 ;  /* 0x0000040000047882 */ /* 0x000fe20000000000 */
[----:B------:R-:W-:Y:S01]  /*02f0*/  UMOV UR6, 0x1 ;  /* 0x0000000100067882 */ /* 0x000fe20000000000 */
[----:B------:R-:W-:Y:S01]  /*0300*/  UMOV UR9, 0x2 ;  /* 0x0000000200097882 */ /* 0x000fe20000000000 */
[----:B------:R-:W-:-:S04]  /*0310*/  UIADD3 UR6, -UR6, 0x100000, URZ ;  /* 0x0010000006067890 */ /* 0x000fc8000fffe13f */
[----:B------:R-:W-:Y:S02]  /*0320*/  USHF.L.U32 UR7, UR6, 0xb, URZ ;  /* 0x0000000b06077899 */ /* 0x000fe4000800063f */
[----:B------:R-:W-:Y:S01]  /*0330*/  USHF.L.U32 UR6, UR6, 0x1, URZ ;  /* 0x0000000106067899 */ /* 0x000fe2000800063f */
[----:B------:R-:W-:Y:S01]  /*0340*/  ELECT P0, URZ, PT ;  /* 0x00000000003f782f */ /* 0x000fe20003800000 */
[----:B0-----:R-:W-:Y:S02]  /*0350*/  ULEA UR8, UR5, UR4, 0x18 ;  /* 0x0000000405087291 */ /* 0x001fe4000f8ec03f */
[----:B------:R-:W-:-:S04]  /*0360*/  UIADD3 UR4, -UR9, 0x100000, URZ ;  /* 0x0010000009047890 */ /* 0x000fc8000fffe13f */
[----:B------:R-:W-:Y:S02]  /*0370*/  USHF.L.U32 UR5, UR4, 0xb, URZ ;  /* 0x0000000b04057899 */ /* 0x000fe4000800063f */
[----:B------:R-:W-:Y:S01]  /*0380*/  USHF.L.U32 UR4, UR4, 0x1, URZ ;  /* 0x0000000104047899 */ /* 0x000fe2000800063f */
[----:B------:R-:W0:Y:S03]  /*0390*/  FENCE.VIEW.ASYNC.S ;  /* 0x00000000000073c6 */ /* 0x000e260000000000 */
[----:B0-----:R3:W4:Y:S08]  /*03a0*/  SYNCS.EXCH.64 URZ, [UR8+0x38830], UR6 ;  /* 0x03883006083f75b2 */ /* 0x0017300008000100 */
[----:B------:R3:W0:Y:S01]  /*03b0*/  SYNCS.EXCH.64 URZ, [UR8+0x38840], UR4 ;  /* 0x03884004083f75b2 */ /* 0x0006220008000100 */
[----:B------:R3:W0:Y:S01]  /*03c0*/  SYNCS.EXCH.64 URZ, [UR8+0x38838], UR6 ;  /* 0x03883806083f75b2 */ /* 0x0006220008000100 */
[----:B------:R3:W0:Y:S02]  /*03d0*/  SYNCS.EXCH.64 URZ, [UR8+0x38848], UR4 ;  /* 0x03884804083f75b2 */ /* 0x0006240008000100 */
[----:B---3--:R-:W-:Y:S01]  /*03e0*/  NOP ;  /* 0x0000000000007918 */ /* 0x008fe20000000000 */
.L_x_115:
[----:B------:R-:W3:Y:S01]  /*03f0*/  SHFL.IDX PT, R2, R0, RZ, 0x1f ;  /* 0x00001fff00027589 */ /* 0x000ee200000e0000 */
[----:B------:R-:W-:Y:S01]  /*0400*/  NOP ;  /* 0x0000000000007918 */ /* 0x000fe20000000000 */
[----:B---3--:R-:W-:-:S13]  /*0410*/  ISETP.NE.AND P0, PT, R2, RZ, PT ;  /* 0x000000ff0200720c */ /* 0x008fda0003f05270 */
[----:B------:R-:W-:Y:S05]  /*0420*/  @P0 BRA `(.L_x_116) ;  /* 0x0000000000480947 */ /* 0x000fea0003800000 */
[----:B0-----:R-:W0:Y:S01]  /*0430*/  S2UR UR5, SR_CgaCtaId ;  /* 0x00000000000579c3 */ /* 0x001e220000008800 */
[----:B------:R-:W-:Y:S01]  /*0440*/  UMOV UR4, 0x400 ;  /* 0x0000040000047882 */ /* 0x000fe20000000000 */
[----:B------:R-:W-:Y:S01]  /*0450*/  UMOV UR6, 0x80 ;  /* 0x0000008000067882 */ /* 0x000fe20000000000 */
[----:B------:R-:W-:Y:S01]  /*0460*/  UMOV UR7, 0x100 ;  /* 0x0000010000077882 */ /* 0x000fe20000000000 */
[----:B------:R-:W-:Y:S01]  /*0470*/  ELECT P0, URZ, PT ;  /* 0x00000000003f782f */ /* 0x000fe20003800000 */
[----:B0-----:R-:W-:Y:S02]  /*0480*/  ULEA UR8, UR5, UR4, 0x18 ;  /* 0x0000000405087291 */ /* 0x001fe4000f8ec03f */
[----:B------:R-:W-:-:S04]  /*0490*/  UIADD3 UR4, -UR6, 0x100000, URZ ;  /* 0x0010000006047890 */ /* 0x000fc8000fffe13f */
[----:B------:R-:W-:Y:S02]  /*04a0*/  USHF.L.U32 UR5, UR4, 0xb, URZ ;  /* 0x0000000b04057899 */ /* 0x000fe4000800063f */
[----:B------:R-:W-:Y:S02]  /*04b0*/  USHF.L.U32 UR4, UR4, 0x1, URZ ;  /* 0x0000000104047899 */ /* 0x000fe4000800063f */
[----:B------:R-:W-:-:S04]  /*04c0*/  UIADD3 UR6, -UR7, 0x100000, URZ ;  /* 0x0010000007067890 */ /* 0x000fc8000fffe13f */
[----:B------:R-:W-:Y:S02]  /*04d0*/  USHF.L.U32 UR7, UR6, 0xb, URZ ;  /* 0x0000000b06077899 */ /* 0x000fe4000800063f */
[----:B------:R-:W-:Y:S01]  /*04e0*/  USHF.L.U32 UR6, UR6, 0x1, URZ ;  /* 0x0000000106067899 */ /* 0x000fe2000800063f */
[----:B------:R-:W0:Y:S03]  /*04f0*/  FENCE.VIEW.ASYNC.S ;  /* 0x00000000000073c6 */ /* 0x000e260000000000 */
[----:B0-----:R3:W0:Y:S08]  /*0500*/  SYNCS.EXCH.64 URZ, [UR8+0x38850], UR4 ;  /* 0x03885004083f75b2 */ /* 0x0016300008000100 */
[----:B------:R3:W0:Y:S01]  /*0510*/  SYNCS.EXCH.64 URZ, [UR8+0x38860], UR6 ;  /* 0x03886006083f75b2 */ /* 0x0006220008000100 */
[----:B------:R3:W0:Y:S01]  /*0520*/  SYNCS.EXCH.64 URZ, [UR8+0x38858], UR4 ;  /* 0x03885804083f75b2 */ /* 0x0006220008000100 */
[----:B------:R3:W0:Y:S02]  /*0530*/  SYNCS.EXCH.64 URZ, [UR8+0x38868], UR6 ;  /* 0x03886806083f75b2 */ /* 0x0006240008000100 */
[----:B---3--:R-:W-:Y:S01]  /*0540*/  NOP ;  /* 0x0000000000007918 */ /* 0x008fe20000000000 */
.L_x_116:
[----:B------:R-:W3:Y:S01]  /*0550*/  SHFL.IDX PT, R2, R0, RZ, 0x1f ;  /* 0x00001fff00027589 */ /* 0x000ee200000e0000 */
[----:B------:R-:W-:Y:S01]  /*0560*/  NOP ;  /* 0x0000000000007918 */ /* 0x000fe20000000000 */
[----:B---3--:R-:W-:-:S13]  /*0570*/  ISETP.NE.AND P0, PT, R2, RZ, PT ;  /* 0x000000ff0200720c */ /* 0x008fda0003f05270 */
[----:B------:R-:W-:Y:S05]  /*0580*/  @P0 BRA `(.L_x_117) ;  /* 0x0000000000380947 */ /* 0x000fea0003800000 */
[----:B0-----:R-:W0:Y:S01]  /*0590*/  S2UR UR5, SR_CgaCtaId ;  /* 0x00000000000579c3 */ /* 0x001e220000008800 */
[----:B------:R-:W-:Y:S01]  /*05a0*/  UMOV UR4, 0x400 ;  /* 0x0000040000047882 */ /* 0x000fe20000000000 */
[----:B------:R-:W-:Y:S01]  /*05b0*/  UMOV UR7, 0x1 ;  /* 0x0000000100077882 */ /* 0x000fe20000000000 */
[----:B------:R-:W-:Y:S01]  /*05c0*/  ELECT P0, URZ, PT ;  /* 0x00000000003f782f */ /* 0x000fe20003800000 */
[----:B0-----:R-:W-:Y:S02]  /*05d0*/  ULEA UR6, UR5, UR4, 0x18 ;  /* 0x0000000405067291 */ /* 0x001fe4000f8ec03f */
[----:B------:R-:W-:-:S04]  /*05e0*/  UIADD3 UR4, -UR7, 0x100000, URZ ;  /* 0x0010000007047890 */ /* 0x000fc8000fffe13f */
[----:B------:R-:W-:Y:S02]  /*05f0*/  USHF.L.U32 UR5, UR4, 0xb, URZ ;  /* 0x0000000b04057899 */ /* 0x000fe4000800063f */
[----:B------:R-:W-:Y:S01]  /*0600*/  USHF.L.U32 UR4, UR4, 0x1, URZ ;  /* 0x0000000104047899 */ /* 0x000fe2000800063f */
[----:B------:R-:W0:Y:S11]  /*0610*/  FENCE.VIEW.ASYNC.S ;  /* 0x00000000000073c6 */ /* 0x000e360000000000 */
[----:B0-----:R3:W0:Y:S01]  /*0620*/  SYNCS.EXCH.64 URZ, [UR6+0x38870], UR4 ;  /* 0x03887004063f75b2 */ /* 0x0016220008000100 */
[----:B------:R3:W0:Y:S01]  /*0630*/  SYNCS.EXCH.64 URZ, [UR6+0x38880], UR4 ;  /* 0x03888004063f75b2 */ /* 0x0006220008000100 */
[----:B------:R3:W0:Y:S01]  /*0640*/  SYNCS.EXCH.64 URZ, [UR6+0x38878], UR4 ;  /* 0x03887804063f75b2 */ /* 0x0006220008000100 */
[----:B------:R3:W0:Y:S02]  /*0650*/  SYNCS.EXCH.64 URZ, [UR6+0x38888], UR4 ;  /* 0x03888804063f75b2 */ /* 0x0006240008000100 */
[----:B---3--:R-:W-:Y:S01]  /*0660*/  NOP ;  /* 0x0000000000007918 */ /* 0x008fe20000000000 */
.L_x_117:
        /* <DEDUP_REMOVED lines=22> */
.L_x_118:
        /* <DEDUP_REMOVED lines=22> */
.L_x_119:
[----:B------:R-:W-:Y:S01]  /*0930*/  PLOP3.LUT P0, PT, PT, PT, UP0, 0x80, 0x0 ;  /* 0x000000000000781c */ /* 0x000fe20003f0f008 */
[----:B------:R-:W-:Y:S01]  /*0940*/  UMOV UR40, 0x1 ;  /* 0x0000000100287882 */ /* 0x000fe20000000000 */
[----:B------:R-:W-:Y:S01]  /*0950*/  NOP ;  /* 0x0000000000007918 */ /* 0x000fe20000000000 */
[----:B------:R-:W-:Y:S01]  /*0960*/  USEL UR40, UR40, 0x2, !UP0 ;  /* 0x0000000228287887 */ /* 0x000fe2000c000000 */
[----:B------:R-:W-:Y:S01]  /*0970*/  ULDC.64 UR46, c[0x0][0x208] ;  /* 0x00008200002e7ab9 */ /* 0x000fe20000000a00 */
[----:B012-4-:R-:W-:Y:S08]  /*0980*/  BAR.SYNC.DEFER_BLOCKING 0x0 ;  /* 0x0000000000007b1d */ /* 0x017ff00000010000 */
[----:B------:R-:W-:Y:S05]  /*0990*/  @!P0 BRA `(.L_x_120) ;  /* 0x000000b400a88947 */ /* 0x000fea0003800000 */
.L_x_121:
[----:B------:R-:W-:-:S08]  /*09a0*/  NOP ;  /* 0x0000000000007918 */ /* 0x000fd00000000000 */
[----:B------:R-:W0:Y:S02]  /*09b0*/  USETMAXREG.TRY_ALLOC.CTAPOOL UP0, 0xf0 ;  /* 0x000000f0000079c8 */ /* 0x000e240008000600 */
[----:B0-----:R-:W-:-:S13]  /*09c0*/  PLOP3.LUT P0, PT, PT, PT, UP0, 0x80, 0x0 ;  /* 0x000000000000781c */ /* 0x001fda0003f0f008 */
[----:B------:R-:W-:Y:S05]  /*09d0*/  @!P0 BRA `(.L_x_121) ;  /* 0xfffffffc00f08947 */ /* 0x000fea000383ffff */
[----:B------:R-:W0:Y:S01]  /*09e0*/  S2R R2, SR_TID.X ;  /* 0x0000000000027919 */ /* 0x000e220000002100 */
[----:B------:R-:W1:Y:S01]  /*09f0*/  S2UR UR5, SR_CgaCtaId ;  /* 0x00000000000579c3 */ /* 0x000e620000008800 */
[----:B------:R-:W-:-:S07]  /*0a00*/  UMOV UR4, 0x400 ;  /* 0x0000040000047882 */ /* 0x000fce0000000000 */
[----:B------:R-:W-:Y:S06]  /*0a10*/  BAR.ARV 0x8, 0x120 ;  /* 0x0204800000007b1d */ /* 0x000fec0000002000 */
[----:B-1----:R-:W-:Y:S01]  /*0a20*/  ULEA UR4, UR5, UR4, 0x18 ;  /* 0x0000000405047291 */ /* 0x002fe2000f8ec03f */
[----:B0-----:R-:W-:-:S04]  /*0a30*/  LOP3.LUT R0, R2, 0xffffff80, RZ, 0xc0, !PT ;  /* 0xffffff8002007812 */ /* 0x001fc800078ec0ff */
[----:B------:R-:W-:-:S13]  /*0a40*/  ISETP.NE.AND P0, PT, R0, 0x80, PT ;  /* 0x000000800000780c */ /* 0x000fda0003f05270 */
[----:B------:R-:W-:Y:S08]  /*0a50*/  @!P0 BAR.ARV 0x9, 0x100 ;  /* 0x0244000000008b1d */ /* 0x000ff00000002000 */
[----:B------:R-:W-:Y:S06]  /*0a60*/  BAR.SYNC.DEFER_BLOCKING 0x5, 0x180 ;  /* 0x0146000000007b1d */ /* 0x000fec0000010000 */
[----:B------:R-:W0:Y:S01]  /*0a70*/  LDS.128 R80, [UR4+0x388d0] ;  /* 0x0388d004ff507984 */ /* 0x000e220008000c00 */
[----:B------:R-:W-:Y:S01]  /*0a80*/  ULDC UR4, c[0x0][0xc14] ;  /* 0x0003050000047ab9 */ /* 0x000fe20000000800 */
[----:B------:R-:W-:Y:S06]  /*0a90*/  BAR.ARV 0x4, 0x180 ;  /* 0x0106000000007b1d */ /* 0x000fec0000002000 */
[----:B0-----:R-:W-:-:S13]  /*0aa0*/  ISETP.GE.AND P0, PT, R83, UR4, PT ;  /* 0x0000000453007c0c */ /* 0x001fda000bf06270 */
[----:B------:R-:W-:Y:S05]  /*0ab0*/  @P0 EXIT ;  /* 0x000000000000094d */ /* 0x000fea0003800000 */
[----:B------:R-:W-:Y:S01]  /*0ac0*/  VIADD R236, R2, 0xffffff80 ;  /* 0xffffff8002ec7836 */ /* 0x000fe20000000000 */
[----:B------:R-:W-:Y:S01]  /*0ad0*/  R2UR UR5, R82 ;  /* 0x00000000520572ca */ /* 0x000fe200000e0000 */
[----:B------:R-:W-:Y:S01]  /*0ae0*/  ULOP3.LUT UR44, UR40, 0x1, URZ, 0xfc, !UPT ;  /* 0x00000001282c7892 */ /* 0x000fe2000f8efc3f */
[----:B------:R-:W-:Y:S02]  /*0af0*/  UMOV UR43, URZ ;  /* 0x0000003f002b7c82 */ /* 0x000fe40008000000 */
[----:B------:R-:W-:Y:S01]  /*0b00*/  SHF.R.S32.HI R3, RZ, 0x1f, R236 ;  /* 0x0000001fff037819 */ /* 0x000fe200000114ec */
[----:B------:R-:W-:Y:S01]  /*0b10*/  UMOV UR42, URZ ;  /* 0x0000003f002a7c82 */ /* 0x000fe20008000000 */
[----:B------:R-:W-:Y:S02]  /*0b20*/  UMOV UR50, URZ ;  /* 0x0000003f00327c82 */ /* 0x000fe40008000000 */
[CC--:B------:R-:W-:Y:S02]  /*0b30*/  LEA.HI R5, R3.reuse, R236.reuse, RZ, 0x7 ;  /* 0x000000ec03057211 */ /* 0x0c0fe400078f38ff */
[----:B------:R-:W-:-:S02]  /*0b40*/  LEA.HI R0, R3, R236, RZ, 0x4 ;  /* 0x000000ec03007211 */ /* 0x000fc400078f20ff */
[----:B------:R-:W-:Y:S02]  /*0b50*/  LOP3.LUT R7, R5, 0xffffff80, RZ, 0xc0, !PT ;  /* 0xffffff8005077812 */ /* 0x000fe400078ec0ff */
[----:B------:R-:W-:Y:S02]  /*0b60*/  SHF.R.S32.HI R9, RZ, 0x4, R0 ;  /* 0x00000004ff097819 */ /* 0x000fe40000011400 */
[----:B------:R-:W-:Y:S01]  /*0b70*/  SHF.R.S32.HI R232, RZ, 0x7, R5 ;  /* 0x00000007ffe87819 */ /* 0x000fe20000011405 */
[----:B------:R-:W-:Y:S01]  /*0b80*/  IMAD.IADD R22, R236, 0x1, -R7 ;  /* 0x00000001ec167824 */ /* 0x000fe200078e0a07 */
[----:B------:R-:W-:Y:S02]  /*0b90*/  LEA.HI R2, R3, R236, RZ, 0x5 ;  /* 0x000000ec03027211 */ /* 0x000fe400078f28ff */
[----:B------:R-:W-:Y:S02]  /*0ba0*/  LOP3.LUT R7, R0, 0x3fffff0, RZ, 0xc0, !PT ;  /* 0x03fffff000077812 */ /* 0x000fe400078ec0ff */
[----:B------:R-:W-:Y:S01]  /*0bb0*/  SHF.R.S32.HI R11, RZ, 0x1f, R22 ;  /* 0x0000001fff0b7819 */ /* 0x000fe20000011416 */
[----:B------:R-:W-:Y:S01]  /*0bc0*/  IMAD.SHL.U32 R2, R2, 0x20, RZ ;  /* 0x0000002002027824 */ /* 0x000fe200078e00ff */
[----:B------:R-:W-:Y:S01]  /*0bd0*/  LEA.HI R0, R0, R9, RZ, 0x1 ;  /* 0x0000000900007211 */ /* 0x000fe200078f08ff */
[----:B------:R-:W-:Y:S01]  /*0be0*/  IMAD.IADD R7, R236, 0x1, -R7 ;  /* 0x00000001ec077824 */ /* 0x000fe200078e0a07 */
[----:B------:R-:W-:-:S02]  /*0bf0*/  LEA.HI R4, R11, R22, RZ, 0x2 ;  /* 0x000000160b047211 */ /* 0x000fc400078f10ff */
[----:B------:R-:W-:Y:S02]  /*0c00*/  LEA.HI R5, R5, R232, RZ, 0x1 ;  /* 0x000000e805057211 */ /* 0x000fe400078f08ff */
[--C-:B------:R-:W-:Y:S02]  /*0c10*/  SHF.R.S32.HI R6, RZ, 0x2, R4.reuse ;  /* 0x00000002ff067819 */ /* 0x100fe40000011404 */
[----:B------:R-:W-:Y:S02]  /*0c20*/  SHF.R.S32.HI R13, RZ, 0x1f, R4 ;  /* 0x0000001fff0d7819 */ /* 0x000fe40000011404 */
[----:B------:R-:W-:Y:S02]  /*0c30*/  LOP3.LUT R0, R0, 0x1ffffffe, RZ, 0xc0, !PT ;  /* 0x1ffffffe00007812 */ /* 0x000fe400078ec0ff */
[----:B------:R-:W-:Y:S02]  /*0c40*/  LEA.HI R13, R13, R6, RZ, 0x3 ;  /* 0x000000060d0d7211 */ /* 0x000fe400078f18ff */
[----:B------:R-:W-:Y:S01]  /*0c50*/  LOP3.LUT R5, R5, 0x3fffffe, RZ, 0xc0, !PT ;  /* 0x03fffffe05057812 */ /* 0x000fe200078ec0ff */
[----:B------:R-:W-:Y:S01]  /*0c60*/  IMAD.IADD R0, R9, 0x1, -R0 ;  /* 0x0000000109007824 */ /* 0x000fe200078e0a00 */
[----:B------:R-:W-:-:S02]  /*0c70*/  LOP3.LUT R13, R13, 0xfffffff8, RZ, 0xc0, !PT ;  /* 0xfffffff80d0d7812 */ /* 0x000fc400078ec0ff */
[----:B------:R-:W-:Y:S01]  /*0c80*/  LEA.HI R11, R11, R22, RZ, 0x5 ;  /* 0x000000160b0b7211 */ /* 0x000fe200078f28ff */
[----:B------:R-:W-:Y:S01]  /*0c90*/  IMAD.IADD R234, R232, 0x1, -R5 ;  /* 0x00000001e8ea7824 */ /* 0x000fe200078e0a05 */
[----:B------:R-:W-:Y:S01]  /*0ca0*/  LEA.HI R3, R3, R236, RZ, 0x3 ;  /* 0x000000ec03037211 */ /* 0x000fe200078f18ff */
[----:B------:R-:W-:Y:S01]  /*0cb0*/  IMAD.IADD R6, R6, 0x1, -R13 ;  /* 0x0000000106067824 */ /* 0x000fe200078e0a0d */
[----:B------:R-:W-:Y:S02]  /*0cc0*/  LOP3.LUT R2, R2, 0xfffffc00, RZ, 0xc0, !PT ;  /* 0xfffffc0002027812 */ /* 0x000fe400078ec0ff */
[----:B------:R-:W-:Y:S02]  /*0cd0*/  LOP3.LUT R9, R4, 0x7ffffffc, RZ, 0xc0, !PT ;  /* 0x7ffffffc04097812 */ /* 0x000fe400078ec0ff */
[----:B------:R-:W-:Y:S01]  /*0ce0*/  SHF.R.S32.HI R11, RZ, 0x5, R11 ;  /* 0x00000005ff0b7819 */ /* 0x000fe2000001140b */
[----:B------:R-:W-:Y:S01]  /*0cf0*/  IMAD R7, R7, 0x40, R2 ;  /* 0x0000004007077824 */ /* 0x000fe200078e0202 */
[----:B------:R-:W-:Y:S01]  /*0d00*/  LOP3.LUT R5, R3, 0x1ffffff8, RZ, 0xc0, !PT ;  /* 0x1ffffff803057812 */ /* 0x000fe200078ec0ff */
[----:B------:R-:W-:Y:S01]  /*0d10*/  IMAD.MOV.U32 R2, RZ, RZ, -0x2 ;  /* 0xfffffffeff027424 */ /* 0x000fe200078e00ff */
[----:B------:R-:W-:Y:S01]  /*0d20*/  SHF.R.S32.HI R18, RZ, 0x3, R3 ;  /* 0x00000003ff127819 */ /* 0x000fe20000011403 */
[----:B------:R-:W-:-:S02]  /*0d30*/  IMAD.IADD R9, R22, 0x1, -R9 ;  /* 0x0000000116097824 */ /* 0x000fc400078e0a09 */
[----:B------:R-:W-:Y:S02]  /*0d40*/  IMAD R11, R11, 0x10, R6 ;  /* 0x000000100b0b7824 */ /* 0x000fe400078e0206 */
[----:B------:R-:W-:Y:S02]  /*0d50*/  IMAD.IADD R5, R236, 0x1, -R5 ;  /* 0x00000001ec057824 */ /* 0x000fe400078e0a05 */
[----:B------:R-:W-:Y:S02]  /*0d60*/  IMAD R235, R0, 0x8, R7 ;  /* 0x0000000800eb7824 */ /* 0x000fe400078e0207 */
[----:B------:R-:W-:Y:S02]  /*0d70*/  IMAD R233, R9, R2, 0x80 ;  /* 0x0000008009e97424 */ /* 0x000fe400078e0202 */
[----:B------:R-:W-:Y:S02]  /*0d80*/  IMAD R234, R234, 0x40, R11 ;  /* 0x00000040eaea7824 */ /* 0x000fe400078e020b */
[----:B------:R-:W-:-:S07]  /*0d90*/  IMAD.SHL.U32 R16, R5, 0x8, RZ ;  /* 0x0000000805107824 */ /* 0x000fce00078e00ff */
.L_x_165:
[----:B0-----:R-:W0:Y:S01]  /*0da0*/  LDC.64 R2, c[0x0][0xc60] ;  /* 0x00031800ff027b82 */ /* 0x001e220000000a00 */
[----:B------:R-:W-:Y:S01]  /*0db0*/  ULDC.64 UR6, c[0x0][0xa28] ;  /* 0x00028a0000067ab9 */ /* 0x000fe20000000a00 */
[----:B------:R-:W-:Y:S01]  /*0dc0*/  ULDC.64 UR8, c[0x0][0xa20] ;  /* 0x0002880000087ab9 */ /* 0x000fe20000000a00 */
[----:B------:R-:W-:Y:S01]  /*0dd0*/  ULDC UR4, c[0x0][0x404] ;  /* 0x0001010000047ab9 */ /* 0x000fe20000000800 */
[----:B0-----:R-:W-:-:S06]  /*0de0*/  IMAD.WIDE R2, R83, 0x4, R2 ;  /* 0x0000000453027825 */ /* 0x001fcc00078e0202 */
[----:B--2---:R-:W2:Y:S01]  /*0df0*/  LDG.E R2, desc[UR46][R2.64] ;  /* 0x0000002e02027981 */ /* 0x004ea2000c1e1900 */
[----:B------:R-:W-:Y:S02]  /*0e00*/  UISETP.NE.U32.AND UP0, UPT, UR6, URZ, UPT ;  /* 0x0000003f0600728c */ /* 0x000fe4000bf05070 */
[----:B------:R-:W-:Y:S02]  /*0e10*/  UISETP.NE.U32.AND UP1, UPT, UR8, URZ, UPT ;  /* 0x0000003f0800728c */ /* 0x000fe4000bf25070 */
[----:B------:R-:W-:Y:S02]  /*0e20*/  UISETP.NE.AND.EX UP0, UPT, UR7, URZ, UPT, UP0 ;  /* 0x0000003f0700728c */ /* 0x000fe4000bf05300 */
[----:B------:R-:W-:-:S04]  /*0e30*/  UISETP.NE.AND.EX UP1, UPT, UR9, URZ, UPT, UP1 ;  /* 0x0000003f0900728c */ /* 0x000fc8000bf25310 */
[----:B------:R-:W-:Y:S02]  /*0e40*/  PLOP3.LUT P0, PT, PT, PT, UP0, 0x80, 0x0 ;  /* 0x000000000000781c */ /* 0x000fe40003f0f008 */
[----:B------:R-:W-:Y:S02]  /*0e50*/  PLOP3.LUT P1, PT, PT, PT, UP1, 0x80, 0x0 ;  /* 0x000000000000781c */ /* 0x000fe40003f2f018 */
[----:B--2---:R-:W-:-:S13]  /*0e60*/  R2UR UR36, R2 ;  /* 0x00000000022472ca */ /* 0x004fda00000e0000 */
[----:B------:R-:W-:Y:S02]  /*0e70*/  USHF.R.S32.HI UR37, URZ, 0x1f, UR36 ;  /* 0x0000001f3f257899 */ /* 0x000fe40008011424 */
[----:B------:R-:W-:Y:S02]  /*0e80*/  @UP0 ULEA UR6, UP2, UR36, UR6, 0x2 ;  /* 0x0000000624060291 */ /* 0x000fe4000f84103f */
[----:B------:R-:W-:Y:S02]  /*0e90*/  @UP1 ULEA UR8, UP3, UR36, UR8, 0x2 ;  /* 0x0000000824081291 */ /* 0x000fe4000f86103f */
[----:B------:R-:W-:Y:S02]  /*0ea0*/  @UP0 ULEA.HI.X UR7, UR36, UR7, UR37, 0x2, UP2 ;  /* 0x0000000724070291 */ /* 0x000fe400090f1425 */
[----:B------:R-:W-:Y:S01]  /*0eb0*/  @UP1 ULEA.HI.X UR9, UR36, UR9, UR37, 0x2, UP3 ;  /* 0x0000000924091291 */ /* 0x000fe200098f1425 */
[----:B------:R-:W-:Y:S02]  /*0ec0*/  IMAD.U32 R2, RZ, RZ, UR6 ;  /* 0x00000006ff027e24 */ /* 0x000fe4000f8e00ff */
[----:B---345:R-:W-:-:S02]  /*0ed0*/  IMAD.U32 R4, RZ, RZ, UR8 ;  /* 0x00000008ff047e24 */ /* 0x038fc4000f8e00ff */
[----:B------:R-:W-:Y:S01]  /*0ee0*/  IMAD.U32 R3, RZ, RZ, UR7 ;  /* 0x00000007ff037e24 */ /* 0x000fe2000f8e00ff */
[----:B------:R-:W-:Y:S01]  /*0ef0*/  ULDC.64 UR6, c[0x0][0x3f8] ;  /* 0x0000fe0000067ab9 */ /* 0x000fe20000000a00 */
[----:B------:R-:W-:-:S03]  /*0f00*/  IMAD.U32 R5, RZ, RZ, UR9 ;  /* 0x00000009ff057e24 */ /* 0x000fc6000f8e00ff */
[----:B------:R-:W2:Y:S04]  /*0f10*/  @P0 LDG.E R2, desc[UR46][R2.64] ;  /* 0x0000002e02020981 */ /* 0x000ea8000c1e1900 */
[----:B------:R-:W3:Y:S01]  /*0f20*/  @P1 LDG.E R4, desc[UR46][R4.64] ;  /* 0x0000002e04041981 */ /* 0x000ee2000c1e1900 */
[----:B------:R-:W-:Y:S01]  /*0f30*/  UISETP.NE.U32.AND UP0, UPT, UR6, URZ, UPT ;  /* 0x0000003f0600728c */ /* 0x000fe2000bf05070 */
[----:B------:R-:W-:Y:S01]  /*0f40*/  IMAD.MOV.U32 R17, RZ, RZ, R81 ;  /* 0x000000ffff117224 */ /* 0x000fe200078e0051 */
[----:B------:R-:W-:Y:S01]  /*0f50*/  UMOV UR48, URZ ;  /* 0x0000003f00307c82 */ /* 0x000fe20008000000 */
[----:B------:R-:W-:Y:S01]  /*0f60*/  ULDC UR6, c[0x0][0x2e0] ;  /* 0x0000b80000067ab9 */ /* 0x000fe20000000800 */
[----:B------:R-:W-:Y:S01]  /*0f70*/  UISETP.NE.AND.EX UP0, UPT, UR7, URZ, UPT, UP0 ;  /* 0x0000003f0700728c */ /* 0x000fe2000bf05300 */
[----:B------:R-:W-:Y:S01]  /*0f80*/  IMAD.MOV.U32 R0, RZ, RZ, RZ ;  /* 0x000000ffff007224 */ /* 0x000fe200078e00ff */
[----:B------:R-:W-:Y:S01]  /*0f90*/  UMOV UR38, UR5 ;  /* 0x0000000500267c82 */ /* 0x000fe20008000000 */
[----:B-1----:R-:W-:Y:S01]  /*0fa0*/  CS2R R14, SRZ ;  /* 0x00000000000e7805 */ /* 0x002fe2000001ff00 */
[----:B------:R-:W-:Y:S01]  /*0fb0*/  USEL UR4, UR4, 0x1, UP0 ;  /* 0x0000000104047887 */ /* 0x000fe20008000000 */
[----:B------:R-:W-:-:S02]  /*0fc0*/  CS2R R30, SRZ ;  /* 0x00000000001e7805 */ /* 0x000fc4000001ff00 */
[----:B------:R-:W-:Y:S02]  /*0fd0*/  CS2R R124, SRZ ;  /* 0x00000000007c7805 */ /* 0x000fe4000001ff00 */
[----:B------:R-:W-:Y:S01]  /*0fe0*/  CS2R R34, SRZ ;  /* 0x0000000000227805 */ /* 0x000fe2000001ff00 */
[----:B------:R-:W-:Y:S01]  /*0ff0*/  UIMAD UR4, UR4, UR6, URZ ;  /* 0x00000006040472a4 */ /* 0x000fe2000f8e023f */
[----:B------:R-:W-:Y:S02]  /*1000*/  CS2R R128, SRZ ;  /* 0x0000000000807805 */ /* 0x000fe4000001ff00 */
[----:B------:R-:W-:Y:S01]  /*1010*/  CS2R R120, SRZ ;  /* 0x0000000000787805 */ /* 0x000fe2000001ff00 */
[----:B------:R-:W-:Y:S01]  /*1020*/  ULDC UR6, c[0x0][0x428] ;  /* 0x00010a0000067ab9 */ /* 0x000fe20000000800 */
[----:B------:R-:W-:Y:S01]  /*1030*/  CS2R R38, SRZ ;  /* 0x0000000000267805 */ /* 0x000fe2000001ff00 */
[----:B------:R-:W-:Y:S01]  /*1040*/  UISETP.NE.AND UP0, UPT, UR6, 0x1, UPT ;  /* 0x000000010600788c */ /* 0x000fe2000bf05270 */
        /* <DEDUP_REMOVED lines=9> */
[----:B------:R-:W-:Y:S01]  /*10e0*/  CS2R R58, SRZ ;  /* 0x00000000003a7805 */ /* 0x000fe2000001ff00 */
[----:B------:R-:W-:Y:S01]  /*10f0*/  @UP0 ULDC UR8, c[0x0][0x42c] ;  /* 0x00010b0000080ab9 */ /* 0x000fe20000000800 */
        /* <DEDUP_REMOVED lines=39> */
[----:B------:R-:W-:Y:S01]  /*1370*/  CS2R R166, SRZ ;  /* 0x0000000000a67805 */ /* 0x000fe2000001ff00 */
[----:B------:R-:W-:Y:S01]  /*1380*/  IMAD.MOV.U32 R11, RZ, RZ, RZ ;  /* 0x000000ffff0b7224 */ /* 0x000fe200078e00ff */
[----:B------:R-:W-:Y:S01]  /*1390*/  CS2R R168, SRZ ;  /* 0x0000000000a87805 */ /* 0x000fe2000001ff00 */
[----:B------:R-:W-:Y:S02]  /*13a0*/  IMAD.MOV.U32 R6, RZ, RZ, RZ ;  /* 0x000000ffff067224 */ /* 0x000fe400078e00ff */
[----:B------:R-:W-:Y:S01]  /*13b0*/  IMAD.MOV.U32 R9, RZ, RZ, RZ ;  /* 0x000000ffff097224 */ /* 0x000fe200078e00ff */
[----:B--2---:R-:W-:Y:S01]  /*13c0*/  @P0 R2UR UR48, R2 ;  /* 0x00000000023002ca */ /* 0x004fe200000e0000 */
[----:B------:R-:W-:Y:S01]  /*13d0*/  IMAD.MOV.U32 R2, RZ, RZ, RZ ;  /* 0x000000ffff027224 */ /* 0x000fe200078e00ff */
[----:B------:R-:W-:Y:S02]  /*13e0*/  PLOP3.LUT P0, PT, PT, PT, PT, 0x80, 0x0 ;  /* 0x000000000000781c */ /* 0x000fe40003f0f070 */
[----:B---3--:R-:W-:Y:S01]  /*13f0*/  @P1 R2UR UR4, R4 ;  /* 0x00000000040412ca */ /* 0x008fe200000e0000 */
[----:B------:R-:W-:-:S14]  /*1400*/  @P1 BRA `(.L_x_122) ;  /* 0x0000000000341947 */ /* 0x000fdc0003800000 */
[----:B------:R-:W-:Y:S02]  /*1410*/  ULDC.64 UR6, c[0x0][0xa08] ;  /* 0x0002820000067ab9 */ /* 0x000fe40000000a00 */
[----:B------:R-:W-:-:S04]  /*1420*/  ISETP.NE.U32.AND P1, PT, RZ, UR6, PT ;  /* 0x00000006ff007c0c */ /* 0x000fc8000bf25070 */
[----:B------:R-:W-:-:S13]  /*1430*/  ISETP.NE.AND.EX P1, PT, RZ, UR7, PT, P1 ;  /* 0x00000007ff007c0c */ /* 0x000fda000bf25310 */
[----:B------:R-:W-:Y:S05]  /*1440*/  @!P1 BRA `(.L_x_122) ;  /* 0x0000000000249947 */ /* 0x000fea0003800000 */
[----:B------:R-:W-:Y:S02]  /*1450*/  ULDC.64 UR6, c[0x0][0xa08] ;  /* 0x0002820000067ab9 */ /* 0x000fe40000000a00 */
[----:B------:R-:W-:-:S06]  /*1460*/  UIMAD.WIDE UR6, UR36, 0x4, UR6 ;  /* 0x00000004240678a5 */ /* 0x000fcc000f8e0206 */
[----:B------:R-:W-:Y:S02]  /*1470*/  IMAD.U32 R4, RZ, RZ, UR6 ;  /* 0x00000006ff047e24 */ /* 0x000fe4000f8e00ff */
[----:B------:R-:W-:-:S05]  /*1480*/  IMAD.U32 R5, RZ, RZ, UR7 ;  /* 0x00000007ff057e24 */ /* 0x000fca000f8e00ff */
[----:B------:R-:W2:Y:S04]  /*1490*/  LDG.E R7, desc[UR46][R4.64] ;  /* 0x0000002e04077981 */ /* 0x000ea8000c1e1900 */
[----:B------:R-:W3:Y:S01]  /*14a0*/  LDG.E R3, desc[UR46][R4.64+0x4] ;  /* 0x0000042e04037981 */ /* 0x000ee2000c1e1900 */
[----:B--2---:R-:W-:Y:S02]  /*14b0*/  R2UR UR4, R7 ;  /* 0x00000000070472ca */ /* 0x004fe400000e0000 */
[----:B---3--:R-:W-:-:S13]  /*14c0*/  R2UR UR6, R3 ;  /* 0x00000000030672ca */ /* 0x008fda00000e0000 */
[----:B------:R-:W-:-:S12]  /*14d0*/  UIADD3 UR4, -UR4, UR6, URZ ;  /* 0x0000000604047290 */ /* 0x000fd8000fffe13f */
.L_x_122:
[----:B------:R-:W-:Y:S01]  /*14e0*/  UIADD3 UR48, -UR48, UR4, URZ ;  /* 0x0000000430307290 */ /* 0x000fe2000fffe13f */
[----:B------:R-:W-:Y:S01]  /*14f0*/  IMAD.MOV.U32 R10, RZ, RZ, RZ ;  /* 0x000000ffff0a7224 */ /* 0x000fe200078e00ff */
[----:B------:R-:W-:Y:S01]  /*1500*/  UIMAD.WIDE.U32 UR6, UR5, UR8, URZ ;  /* 0x00000008050672a5 */ /* 0x000fe2000f8e003f */
[----:B------:R-:W-:Y:S01]  /*1510*/  CS2R R170, SRZ ;  /* 0x0000000000aa7805 */ /* 0x000fe2000001ff00 */
[----:B------:R-:W-:Y:S01]  /*1520*/  UISETP.GE.AND UP1, UPT, UR48, 0x1, UPT ;  /* 0x000000013000788c */ /* 0x000fe2000bf26270 */
[----:B------:R-:W-:Y:S01]  /*1530*/  IMAD.MOV.U32 R7, RZ, RZ, RZ ;  /* 0x000000ffff077224 */ /* 0x000fe200078e00ff */
[----:B------:R-:W-:Y:S01]  /*1540*/  UIADD3 UR4, UR48, 0x7f, URZ ;  /* 0x0000007f30047890 */ /* 0x000fe2000fffe03f */
[----:B------:R-:W-:Y:S01]  /*1550*/  CS2R R4, SRZ ;  /* 0x0000000000047805 */ /* 0x000fe2000001ff00 */
[----:B------:R-:W-:Y:S01]  /*1560*/  @UP0 ULDC UR9, c[0x0][0x430] ;  /* 0x00010c0000090ab9 */ /* 0x000fe20000000800 */
[----:B------:R-:W-:Y:S01]  /*1570*/  UMOV UR39, UR5 ;  /* 0x0000000500277c82 */ /* 0x000fe20008000000 */
[----:B------:R-:W-:Y:S01]  /*1580*/  PLOP3.LUT P1, PT, PT, PT, UP1, 0x80, 0x0 ;  /* 0x000000000000781c */ /* 0x000fe20003f2f018 */
[----:B------:R-:W-:Y:S01]  /*1590*/  USHF.R.S32.HI UR8, URZ, 0x1f, UR4 ;  /* 0x0000001f3f087899 */ /* 0x000fe20008011404 */
[----:B------:R-:W-:Y:S01]  /*15a0*/  CS2R R172, SRZ ;  /* 0x0000000000ac7805 */ /* 0x000fe2000001ff00 */
[----:B------:R-:W-:Y:S01]  /*15b0*/  @UP0 USHF.R.U32.HI UR38, URZ, UR9, UR7 ;  /* 0x000000093f260299 */ /* 0x000fe20008011607 */
[----:B------:R-:W-:Y:S01]  /*15c0*/  IMAD.MOV.U32 R8, RZ, RZ, RZ ;  /* 0x000000ffff087224 */ /* 0x000fe200078e00ff */
[----:B------:R-:W-:-:S08]  /*15d0*/  ULEA.HI UR8, UR8, UR4, URZ, 0x7 ;  /* 0x0000000408087291 */ /* 0x000fd0000f8f383f */
[----:B------:R-:W-:Y:S05]  /*15e0*/  @!P1 BRA `(.L_x_123) ;  /* 0x0000007000c49947 */ /* 0x000fea0003800000 */
[----:B------:R-:W0:Y:S01]  /*15f0*/  SHFL.IDX PT, R0, R232, RZ, 0x1f ;  /* 0x00001fffe8007589 */ /* 0x000e2200000e0000 */
[----:B------:R-:W1:Y:S01]  /*1600*/  S2UR UR6, SR_CgaCtaId ;  /* 0x00000000000679c3 */ /* 0x000e620000008800 */
[----:B------:R-:W-:Y:S01]  /*1610*/  UMOV UR5, 0x400 ;  /* 0x0000040000057882 */ /* 0x000fe20000000000 */
[----:B------:R-:W-:Y:S01]  /*1620*/  USHF.R.S32.HI UR45, URZ, 0x7, UR8 ;  /* 0x000000073f2d7899 */ /* 0x000fe20008011408 */
[----:B0-----:R-:W-:Y:S01]  /*1630*/  R2UR UR41, R0 ;  /* 0x00000000002972ca */ /* 0x001fe200000e0000 */
[----:B-1----:R-:W-:-:S04]  /*1640*/  ULEA UR5, UR6, UR5, 0x18 ;  /* 0x0000000506057291 */ /* 0x002fc8000f8ec03f */
[----:B------:R-:W-:-:S04]  /*1650*/  UIADD3 UR5, UR5, 0x20400, URZ ;  /* 0x0002040005057890 */ /* 0x000fc8000fffe03f */
[----:B------:R-:W-:-:S04]  /*1660*/  ULOP3.LUT UP0, URZ, UR5, 0x3ff, URZ, 0xc0, !UPT ;  /* 0x000003ff053f7892 */ /* 0x000fc8000f80c03f */
[----:B------:R-:W-:Y:S02]  /*1670*/  ULEA.HI UR4, UR41, UR41, URZ, 0x1 ;  /* 0x0000002929047291 */ /* 0x000fe4000f8f083f */
[----:B------:R-:W-:Y:S02]  /*1680*/  PLOP3.LUT P0, PT, PT, PT, UP0, 0x80, 0x0 ;  /* 0x000000000000781c */ /* 0x000fe40003f0f008 */
[----:B------:R-:W-:-:S04]  /*1690*/  ULOP3.LUT UR4, UR4, 0x1e, URZ, 0xc0, !UPT ;  /* 0x0000001e04047892 */ /* 0x000fc8000f8ec03f */
[----:B------:R-:W-:-:S04]  /*16a0*/  UIADD3 UR4, UR41, -UR4, URZ ;  /* 0x8000000429047290 */ /* 0x000fc8000fffe03f */
[----:B------:R-:W-:-:S04]  /*16b0*/  ULEA UR4, UR4, UR5, 0xd ;  /* 0x0000000504047291 */ /* 0x000fc8000f8e683f */
[----:B------:R-:W-:-:S04]  /*16c0*/  USHF.R.U32.HI UR4, URZ, 0x4, UR4 ;  /* 0x000000043f047899 */ /* 0x000fc80008011604 */
[----:B------:R-:W-:Y:S01]  /*16d0*/  ULOP3.LUT UR51, UR4, 0x3fff, URZ, 0xc0, !UPT ;  /* 0x00003fff04337892 */ /* 0x000fe2000f8ec03f */
[----:B------:R-:W-:Y:S11]  /*16e0*/  @!P0 BRA `(.L_x_124) ;  /* 0x0000000000408947 */ /* 0x000ff60003800000 */
[----:B------:R-:W-:Y:S01]  /*16f0*/  MOV R0, 0x0 ;  /* 0x0000000000007802 */ /* 0x000fe20000000f00 */
[----:B------:R-:W-:Y:S01]  /*1700*/  ULDC.64 UR4, c[0x4][0x1c8] ;  /* 0x0100720000047ab9 */ /* 0x000fe20000000a00 */
[----:B------:R-:W-:Y:S01]  /*1710*/  ULDC.64 UR6, c[0x4][0xa0] ;  /* 0x0100280000067ab9 */ /* 0x000fe20000000a00 */
[----:B------:R-:W-:Y:S01]  /*1720*/  IMAD.U32 R4, RZ, RZ, UR4 ;  /* 0x00000004ff047e24 */ /* 0x000fe2000f8e00ff */
[----:B------:R0:W1:Y:S01]  /*1730*/  LDC.64 R2, c[0x4][R0] ;  /* 0x0100000000027b82 */ /* 0x0000620000000a00 */
        /* <DEDUP_REMOVED lines=8> */
[----:B0-----:R-:W-:-:S07]  /*17c0*/  IMAD.MOV.U32 R13, RZ, RZ, RZ ;  /* 0x000000ffff0d7224 */ /* 0x001fce00078e00ff */
[----:B------:R-:W-:-:S07]  /*17d0*/  LEPC R20, `(.L_x_124) ;  /* 0x000000001014794e */ /* 0x000fce0000000000 */
[----:B-1----:R-:W-:Y:S05]  /*17e0*/  CALL.ABS.NOINC R2 ;  /* 0x0000000002007343 */ /* 0x002fea0003c00000 */
.L_x_124:
        /* <DEDUP_REMOVED lines=10> */
[----:B------:R-:W-:Y:S01]  /*1890*/  @UP0 ULDC.64 UR14, c[0x0][0x9a8] ;  /* 0x00026a00000e0ab9 */ /* 0x000fe20000000a00 */
[----:B------:R-:W-:Y:S01]  /*18a0*/  @UP0 ULDC.64 UR18, c[0x0][0x9b0] ;  /* 0x00026c0000120ab9 */ /* 0x000fe20000000a00 */
[----:B------:R-:W-:Y:S01]  /*18b0*/  @UP1 ULDC.64 UR16, c[0x0][0x9b8] ;  /* 0x00026e0000101ab9 */ /* 0x000fe20000000a00 */
[----:B------:R-:W-:Y:S02]  /*18c0*/  @UP0 UIMAD UR8, UR37, UR14, URZ ;  /* 0x0000000e250802a4 */ /* 0x000fe4000f8e023f */
[----:B------:R-:W-:Y:S02]  /*18d0*/  @UP1 UIMAD UR10, UR37, UR16, URZ ;  /* 0x00000010250a12a4 */ /* 0x000fe4000f8e023f */
[----:B------:R-:W-:Y:S02]  /*18e0*/  @UP0 UIMAD UR15, UR36, UR15, UR8 ;  /* 0x0000000f240f02a4 */ /* 0x000fe4000f8e0208 */
[----:B------:R-:W-:Y:S02]  /*18f0*/  @UP1 UIMAD.WIDE.U32 UR8, UR36, UR16, URZ ;  /* 0x00000010240812a5 */ /* 0x000fe4000f8e003f */
[----:B------:R-:W-:-:S02]  /*1900*/  @UP0 UIMAD.WIDE.U32 UR12, UR36, UR14, URZ ;  /* 0x0000000e240c02a5 */ /* 0x000fc4000f8e003f */
[----:B------:R-:W-:Y:S02]  /*1910*/  @UP1 UIMAD UR16, UR36, UR17, UR10 ;  /* 0x00000011241012a4 */ /* 0x000fe4000f8e020a */
[----:B------:R-:W-:Y:S02]  /*1920*/  @UP1 USHF.R.S32.HI UR17, URZ, 0x1f, UR38 ;  /* 0x0000001f3f111899 */ /* 0x000fe40008011426 */
[----:B------:R-:W-:Y:S01]  /*1930*/  @UP0 USHF.R.S32.HI UR14, URZ, 0x1f, UR38 ;  /* 0x0000001f3f0e0899 */ /* 0x000fe20008011426 */
[----:B------:R-:W-:Y:S01]  /*1940*/  @UP1 ULDC.64 UR10, c[0x0][0x9c0] ;  /* 0x00027000000a1ab9 */ /* 0x000fe20000000a00 */
[----:B------:R-:W-:Y:S02]  /*1950*/  @UP0 UIADD3 UR13, UR13, UR15, URZ ;  /* 0x0000000f0d0d0290 */ /* 0x000fe4000fffe03f */
[----:B------:R-:W-:Y:S02]  /*1960*/  @UP1 UIMAD UR15, UR17, UR10, URZ ;  /* 0x0000000a110f12a4 */ /* 0x000fe4000f8e023f */
[----:B------:R-:W-:-:S02]  /*1970*/  @UP0 UIMAD UR14, UR14, UR18, URZ ;  /* 0x000000120e0e02a4 */ /* 0x000fc4000f8e023f */
[----:B------:R-:W-:Y:S02]  /*1980*/  @UP1 UIADD3 UR9, UR9, UR16, URZ ;  /* 0x0000001009091290 */ /* 0x000fe4000fffe03f */
[----:B------:R-:W-:Y:S02]  /*1990*/  @UP1 UIMAD UR15, UR38, UR11, UR15 ;  /* 0x0000000b260f12a4 */ /* 0x000fe4000f8e020f */
[----:B------:R-:W-:Y:S02]  /*19a0*/  @UP0 UIMAD UR14, UR38, UR19, UR14 ;  /* 0x00000013260e02a4 */ /* 0x000fe4000f8e020e */
[----:B------:R-:W-:Y:S02]  /*19b0*/  @UP0 UIMAD.WIDE.U32 UR12, UR38, UR18, UR12 ;  /* 0x00000012260c02a5 */ /* 0x000fe4000f8e000c */
[----:B------:R-:W-:Y:S02]  /*19c0*/  @UP1 UIMAD.WIDE.U32 UR10, UR38, UR10, UR8 ;  /* 0x0000000a260a12a5 */ /* 0x000fe4000f8e0008 */
[----:B------:R-:W-:-:S02]  /*19d0*/  @UP0 UIADD3 UR9, UR13, UR14, URZ ;  /* 0x0000000e0d090290 */ /* 0x000fc4000fffe03f */
[----:B------:R-:W-:Y:S02]  /*19e0*/  @UP0 ULEA UR6, UP2, UR12, UR6, 0x2 ;  /* 0x000000060c060291 */ /* 0x000fe4000f84103f */
[----:B------:R-:W-:Y:S02]  /*19f0*/  @UP1 UIADD3 UR8, UR11, UR15, URZ ;  /* 0x0000000f0b081290 */ /* 0x000fe4000fffe03f */
[----:B------:R-:W-:Y:S02]  /*1a00*/  @UP1 ULEA UR4, UP3, UR10, UR4, 0x2 ;  /* 0x000000040a041291 */ /* 0x000fe4000f86103f */
[----:B------:R-:W-:Y:S01]  /*1a10*/  @UP0 ULEA.HI.X UR7, UR12, UR7, UR9, 0x2, UP2 ;  /* 0x000000070c070291 */ /* 0x000fe200090f1409 */
[----:B------:R-:W-:Y:S01]  /*1a20*/  IMAD.U32 R4, RZ, RZ, UR6 ;  /* 0x00000006ff047e24 */ /* 0x000fe2000f8e00ff */
[----:B------:R-:W-:Y:S02]  /*1a30*/  @UP1 ULEA.HI.X UR5, UR10, UR5, UR8, 0x2, UP3 ;  /* 0x000000050a051291 */ /* 0x000fe400098f1408 */
[----:B------:R-:W-:-:S02]  /*1a40*/  IMAD.U32 R6, RZ, RZ, UR4 ;  /* 0x00000004ff067e24 */ /* 0x000fc4000f8e00ff */
[----:B------:R-:W-:Y:S02]  /*1a50*/  IMAD.U32 R5, RZ, RZ, UR7 ;  /* 0x00000007ff057e24 */ /* 0x000fe4000f8e00ff */
[----:B------:R-:W-:-:S03]  /*1a60*/  IMAD.U32 R7, RZ, RZ, UR5 ;  /* 0x00000005ff077e24 */ /* 0x000fc6000f8e00ff */
[----:B------:R0:W2:Y:S04]  /*1a70*/  @P0 LDG.E R9, desc[UR46][R4.64] ;  /* 0x0000002e04090981 */ /* 0x0000a8000c1e1900 */
[----:B------:R-:W2:Y:S01]  /*1a80*/  @P1 LDG.E R0, desc[UR46][R6.64] ;  /* 0x0000002e06001981 */ /* 0x000ea2000c1e1900 */
[----:B------:R-:W1:Y:S01]  /*1a90*/  S2UR UR5, SR_CgaCtaId ;  /* 0x00000000000579c3 */ /* 0x000e620000008800 */
[----:B------:R-:W-:Y:S01]  /*1aa0*/  ULEA.HI UR4, UR43, UR43, URZ, 0x1 ;  /* 0x0000002b2b047291 */ /* 0x000fe2000f8f083f */
[----:B------:R-:W-:-:S03]  /*1ab0*/  MOV R2, 0x400 ;  /* 0x0000040000027802 */ /* 0x000fc60000000f00 */
[----:B------:R-:W-:Y:S01]  /*1ac0*/  ULOP3.LUT UR4, UR4, 0xfffffffe, URZ, 0xc0, !UPT ;  /* 0xfffffffe04047892 */ /* 0x000fe2000f8ec03f */
[----:B0-----:R-:W-:-:S03]  /*1ad0*/  IMAD.U32 R4, RZ, RZ, UR44 ;  /* 0x0000002cff047e24 */ /* 0x001fc6000f8e00ff */
[----:B------:R-:W-:Y:S02]  /*1ae0*/  UIADD3 UR4, UR43, -UR4, URZ ;  /* 0x800000042b047290 */ /* 0x000fe4000fffe03f */
[----:B------:R-:W-:-:S04]  /*1af0*/  ISETP.NE.AND P0, PT, R4, 0x3, PT ;  /* 0x000000030400780c */ /* 0x000fc80003f05270 */
[----:B------:R-:W-:Y:S01]  /*1b00*/  IMAD.U32 R11, RZ, RZ, UR4 ;  /* 0x00000004ff0b7e24 */ /* 0x000fe2000f8e00ff */
[----:B------:R-:W-:-:S04]  /*1b10*/  ULDC UR4, c[0x0][0x9d8] ;  /* 0x0002760000047ab9 */ /* 0x000fc80000000800 */
[----:B------:R-:W-:Y:S01]  /*1b20*/  SHF.L.U32 R11, R11, 0x1f, RZ ;  /* 0x0000001f0b0b7819 */ /* 0x000fe200000006ff */
[----:B-1----:R-:W-:-:S05]  /*1b30*/  IMAD.U32 R3, RZ, RZ, UR5 ;  /* 0x00000005ff037e24 */ /* 0x002fca000f8e00ff */
[----:B------:R-:W-:-:S04]  /*1b40*/  LEA R2, R3, R2, 0x18 ;  /* 0x0000000203027211 */ /* 0x000fc800078ec0ff */
[----:B------:R-:W0:Y:S01]  /*1b50*/  SYNCS.PHASECHK.TRANS64.TRYWAIT P1, [R2+URZ+0x38800], R11 ;  /* 0x0388000b020075a7 */ /* 0x000e22000802017f */
[----:B--2---:R-:W-:-:S04]  /*1b60*/  FMUL.FTZ R0, R9, R0 ;  /* 0x0000000009007220 */ /* 0x004fc80000410000 */
[----:B------:R-:W-:Y:S01]  /*1b70*/  FMUL.FTZ R0, R0, UR4 ;  /* 0x0000000400007c20 */ /* 0x000fe20008410000 */
[----:B0-----:R-:W-:Y:S06]  /*1b80*/  @!P1 BRA `(.L_x_125) ;  /* 0x000000f400fc9947 */ /* 0x001fec0003800000 */
.L_x_252:
[----:B------:R-:W-:Y:S05]  /*1b90*/  @!P0 BRA `(.L_x_126) ;  /* 0x0000000000048947 */ /* 0x000fea0003800000 */
[----:B------:R-:W-:Y:S01]  /*1ba0*/  BPT.TRAP 0x1 ;  /* 0x000000040000795c */ /* 0x000fe20000300000 */
.L_x_126:
[----:B------:R-:W-:Y:S02]  /*1bb0*/  IMAD.U32 R5, RZ, RZ, UR50 ;  /* 0x00000032ff057e24 */ /* 0x000fe4000f8e00ff */
[----:B------:R-:W-:Y:S02]  /*1bc0*/  IMAD.U32 R6, RZ, RZ, UR42 ;  /* 0x0000002aff067e24 */ /* 0x000fe4000f8e00ff */
[----:B------:R-:W-:-:S03]  /*1bd0*/  IMAD R4, R5, 0x8, R2 ;  /* 0x0000000805047824 */ /* 0x000fc600078e0202 */
[----:B------:R-:W-:-:S04]  /*1be0*/  SHF.L.U32 R5, R6, 0x1f, RZ ;  /* 0x0000001f06057819 */ /* 0x000fc800000006ff */
[----:B------:R1:W2:Y:S01]  /*1bf0*/  SYNCS.PHASECHK.TRANS64.TRYWAIT P1, [R4+URZ+0x38830], R5 ;  /* 0x03883005040075a7 */ /* 0x0002a2000802017f */
[----:B------:R-:W-:Y:S05]  /*1c00*/  @!P0 BRA `(.L_x_127) ;  /* 0x0000000000048947 */ /* 0x000fea0003800000 */
[----:B------:R-:W-:Y:S01]  /*1c10*/  BPT.TRAP 0x1 ;  /* 0x000000040000795c */ /* 0x000fe20000300000 */
.L_x_127:
[----:B------:R-:W3:Y:S01]  /*1c20*/  S2R R6, SR_TID.X ;  /* 0x0000000000067919 */ /* 0x000ee20000002100 */
[----:B------:R-:W-:Y:S01]  /*1c30*/  IMAD.MOV.U32 R151, RZ, RZ, RZ ;  /* 0x000000ffff977224 */ /* 0x000fe200078e00ff */
[----:B---3--:R-:W-:Y:S01]  /*1c40*/  LOP3.LUT P2, RZ, R6, 0x7f, RZ, 0xc0, !PT ;  /* 0x0000007f06ff7812 */ /* 0x008fe2000784c0ff */
[----:B--2---:R-:W-:-:S12]  /*1c50*/  @P1 BRA `(.L_x_128) ;  /* 0x0000000000081947 */ /* 0x004fd80003800000 */
[----:B------:R-:W2:Y:S02]  /*1c60*/  SYNCS.PHASECHK.TRANS64.TRYWAIT P1, [R4+URZ+0x38830], R5 ;  /* 0x03883005040075a7 */ /* 0x000ea4000802017f */
[----:B--2---:R-:W-:Y:S05]  /*1c70*/  @!P1 BRA `(.L_x_129) ;  /* 0x000000f400d49947 */ /* 0x004fea0003800000 */
.L_x_128:
[----:B------:R-:W-:Y:S05]  /*1c80*/  WARPSYNC.ALL ;  /* 0x0000000000007948 */ /* 0x000fea0003800000 */
[----:B------:R-:W-:Y:S01]  /*1c90*/  R2UR UR4, R2 ;  /* 0x00000000020472ca */ /* 0x000fe200000e0000 */
[----:B------:R-:W-:Y:S01]  /*1ca0*/  ULOP3.LUT UR32, UR51, 0x10000, URZ, 0xfc, !UPT ;  /* 0x0001000033207892 */ /* 0x000fe2000f8efc3f */
[----:B------:R-:W-:Y:S01]  /*1cb0*/  WARPGROUP.ARRIVE ;  /* 0x00000000000079c5 */ /* 0x000fe20000000000 */
[----:B------:R-:W-:Y:S01]  /*1cc0*/  UMOV UR33, 0x40000040 ;  /* 0x4000004000217882 */ /* 0x000fe20000000000 */
[----:B------:R-:W-:Y:S01]  /*1cd0*/  UMOV UR35, 0x40000040 ;  /* 0x4000004000237882 */ /* 0x000fe20000000000 */
[----:B------:R-:W-:Y:S01]  /*1ce0*/  UMOV UR5, 0x40000040 ;  /* 0x4000004000057882 */ /* 0x000fe20000000000 */
[----:B------:R-:W-:Y:S01]  /*1cf0*/  UMOV UR7, 0x40000040 ;  /* 0x4000004000077882 */ /* 0x000fe20000000000 */
[----:B------:R-:W-:Y:S01]  /*1d00*/  UIADD3 UR8, UR32, 0x4, URZ ;  /* 0x0000000420087890 */ /* 0x000fe2000fffe03f */
[----:B------:R-:W3:Y:S01]  /*1d10*/  S2R R90, SR_TID.X ;  /* 0x00000000005a7919 */ /* 0x000ee20000002100 */
        /* <DEDUP_REMOVED lines=8> */
[----:B------:R-:W-:Y:S01]  /*1da0*/  USHF.R.U32.HI UR4, URZ, 0x4, UR4 ;  /* 0x000000043f047899 */ /* 0x000fe20008011604 */
[--C-:B------:R-:W-:Y:S01]  /*1db0*/  IMAD.MOV.U32 R148, RZ, RZ, R151.reuse ;  /* 0x000000ffff947224 */ /* 0x100fe200078e0097 */
[----:B------:R-:W-:Y:S01]  /*1dc0*/  UIADD3 UR16, UR32, 0x400, URZ ;  /* 0x0000040020107890 */ /* 0x000fe2000fffe03f */
[--C-:B------:R-:W-:Y:S01]  /*1dd0*/  IMAD.MOV.U32 R147, RZ, RZ, R151.reuse ;  /* 0x000000ffff937224 */ /* 0x100fe200078e0097 */
        /* <DEDUP_REMOVED lines=15> */
[----:B------:R-:W-:Y:S01]  /*1ed0*/  IMAD.MOV.U32 R140, RZ, RZ, R151 ;  /* 0x000000ffff8c7224 */ /* 0x000fe200078e0097 */
[----:B------:R-:W-:-:S02]  /*1ee0*/  UIADD3 UR14, UR34, 0x6, URZ ;  /* 0x00000006220e7890 */ /* 0x000fc4000fffe03f */
[----:B------:R-:W-:Y:S01]  /*1ef0*/  QGMMA.64x128x32.F32.E4M3.E4M3 R24, gdesc[UR32], RZ, !UPT, gsb0 ;  /* 0x01e00000201879f3 */ /* 0x000fe2000c0008ff */
        /* <DEDUP_REMOVED lines=61> */
[----:B------:R-:W-:Y:S01]  /*22d0*/  IMAD.MOV.U32 R91, RZ, RZ, R151 ;  /* 0x000000ffff5b7224 */ /* 0x000fe200078e0097 */
[----:B------:R-:W-:-:S02]  /*22e0*/  WARPGROUP.DEPBAR.LE gsb0, 0x0 ;  /* 0x00008000000079c5 */ /* 0x000fc40000010000 */
        /* <DEDUP_REMOVED lines=61> */
[----:B0-----:R-:W-:Y:S02]  /*26c0*/  IMAD.U32 R35, RZ, RZ, UR45 ;  /* 0x0000002dff237e24 */ /* 0x001fe4000f8e00ff */
        /* <DEDUP_REMOVED lines=15> */
[----:B0-----:R-:W-:-:S02]  /*27c0*/  IMAD R38, R35, -0x80, R34 ;  /* 0xffffff8023267824 */ /* 0x001fc400078e0222 */
[C---:B------:R-:W-:Y:S01]  /*27d0*/  FMUL.FTZ R72, R0.reuse, R72 ;  /* 0x0000004800487220 */ /* 0x040fe20000410000 */
[C---:B------:R-:W-:Y:S01]  /*27e0*/  FMUL.FTZ R67, R0.reuse, R67 ;  /* 0x0000004300437220 */ /* 0x040fe20000410000 */
[C---:B------:R-:W-:Y:S01]  /*27f0*/  FMUL.FTZ R73, R0.reuse, R73 ;  /* 0x0000004900497220 */ /* 0x040fe20000410000 */
[----:B------:R-:W-:Y:S01]  /*2800*/  FMUL.FTZ R70, R0, R70 ;  /* 0x0000004600467220 */ /* 0x000fe20000410000 */
[----:B------:R-:W-:Y:S01]  /*2810*/  ISETP.GT.AND P4, PT, R38, RZ, PT ;  /* 0x000000ff2600720c */ /* 0x000fe20003f84270 */
[----:B------:R-:W-:Y:S01]  /*2820*/  FMUL.FTZ R76, R0, R76 ;  /* 0x0000004c004c7220 */ /* 0x000fe20000410000 */
[----:B-12---:R-:W0:Y:S01]  /*2830*/  MUFU.TANH R5, R26 ;  /* 0x0000001a00057308 */ /* 0x006e220000002400 */
        /* <DEDUP_REMOVED lines=9> */
[C---:B------:R-:W-:Y:S01]  /*28d0*/  FMUL.FTZ R75, R0.reuse, R75 ;  /* 0x0000004b004b7220 */ /* 0x040fe20000410000 */
[----:B-----5:R-:W-:Y:S01]  /*28e0*/  FSEL R9, R9, -INF , P3 ;  /* 0xff80000009097808 */ /* 0x020fe20001800000 */
[C---:B------:R-:W-:Y:S01]  /*28f0*/  FMUL.FTZ R84, R0.reuse, R84 ;  /* 0x0000005400547220 */ /* 0x040fe20000410000 */
[C---:B------:R-:W-:Y:S01]  /*2900*/  FMUL.FTZ R78, R0.reuse, R78 ;  /* 0x0000004e004e7220 */ /* 0x040fe20000410000 */
[C---:B------:R-:W-:Y:S01]  /*2910*/  FMUL.FTZ R85, R0.reuse, R85 ;  /* 0x0000005500557220 */ /* 0x040fe20000410000 */
[C---:B------:R-:W-:Y:S01]  /*2920*/  FMUL.FTZ R79, R0.reuse, R79 ;  /* 0x0000004f004f7220 */ /* 0x040fe20000410000 */
[----:B------:R-:W1:Y:S01]  /*2930*/  MUFU.TANH R6, R27 ;  /* 0x0000001b00067308 */ /* 0x000e620000002400 */
[----:B0-----:R-:W-:Y:S01]  /*2940*/  FSEL R5, R5, -INF , P4 ;  /* 0xff80000005057808 */ /* 0x001fe20002000000 */
[C---:B------:R-:W-:Y:S01]  /*2950*/  FMUL.FTZ R82, R0.reuse, R82 ;  /* 0x0000005200527220 */ /* 0x040fe20000410000 */
[C---:B------:R-:W-:Y:S01]  /*2960*/  FMUL.FTZ R83, R0.reuse, R83 ;  /* 0x0000005300537220 */ /* 0x040fe20000410000 */
[C---:B------:R-:W-:Y:S01]  /*2970*/  FMUL.FTZ R86, R0.reuse, R86 ;  /* 0x0000005600567220 */ /* 0x040fe20000410000 */
[----:B------:R-:W-:-:S03]  /*2980*/  FMUL.FTZ R87, R0, R87 ;  /* 0x0000005700577220 */ /* 0x000fc60000410000 */
[----:B------:R-:W-:Y:S08]  /*2990*/  MUFU.TANH R33, R33 ;  /* 0x0000002100217308 */ /* 0x000ff00000002400 */
[----:B------:R0:W-:Y:S01]  /*29a0*/  MUFU.TANH R12, R39 ;  /* 0x00000027000c7308 */ /* 0x0001e20000002400 */
[----:B-1----:R-:W-:-:S07]  /*29b0*/  FSEL R6, R6, -INF , P5 ;  /* 0xff80000006067808 */ /* 0x002fce0002800000 */
[----:B------:R1:W-:Y:S01]  /*29c0*/  MUFU.TANH R13, R42 ;  /* 0x0000002a000d7308 */ /* 0x0003e20000002400 */
[----:B0-----:R-:W-:Y:S02]  /*29d0*/  FSEL R39, R24, -INF , P4 ;  /* 0xff80000018277808 */ /* 0x001fe40002000000 */
[----:B------:R-:W-:-:S04]  /*29e0*/  ISETP.GT.AND P4, PT, R38, 0x11, PT ;  /* 0x000000112600780c */ /* 0x000fc80003f84270 */
[----:B------:R-:W-:Y:S01]  /*29f0*/  FSEL R10, R10, -INF , P4 ;  /* 0xff8000000a0a7808 */ /* 0x000fe20002000000 */
[----:B------:R-:W0:Y:S01]  /*2a00*/  MUFU.TANH R7, R30 ;  /* 0x0000001e00077308 */ /* 0x000e220000002400 */
[----:B-1----:R-:W-:Y:S02]  /*2a10*/  FSEL R42, R25, -INF , P5 ;  /* 0xff800000192a7808 */ /* 0x002fe40002800000 */
[----:B------:R-:W-:Y:S02]  /*2a20*/  ISETP.GT.AND P5, PT, R38, 0x18, PT ;  /* 0x000000182600780c */ /* 0x000fe40003fa4270 */
[----:B------:R-:W-:Y:S02]  /*2a30*/  FMNMX.FTZ R24, R39, R42, !PT ;  /* 0x0000002a27187209 */ /* 0x000fe40007810000 */
[----:B------:R-:W-:Y:S01]  /*2a40*/  FSEL R11, R11, -INF , P5 ;  /* 0xff8000000b0b7808 */ /* 0x000fe20002800000 */
[----:B------:R-:W-:Y:S08]  /*2a50*/  MUFU.TANH R36, R36 ;  /* 0x0000002400247308 */ /* 0x000ff00000002400 */
[----:B------:R1:W-:Y:S01]  /*2a60*/  MUFU.TANH R14, R43 ;  /* 0x0000002b000e7308 */ /* 0x0003e20000002400 */
[----:B0-----:R-:W-:-:S07]  /*2a70*/  FSEL R7, R7, -INF , P1 ;  /* 0xff80000007077808 */ /* 0x001fce0000800000 */
[----:B------:R-:W0:Y:S01]  /*2a80*/  MUFU.TANH R8, R31 ;  /* 0x0000001f00087308 */ /* 0x000e220000002400 */
[----:B-1----:R-:W-:Y:S02]  /*2a90*/  FSEL R43, R28, -INF , P1 ;  /* 0xff8000001c2b7808 */ /* 0x002fe40000800000 */
[----:B------:R-:W-:Y:S02]  /*2aa0*/  ISETP.GT.AND P1, PT, R38, 0x19, PT ;  /* 0x000000192600780c */ /* 0x000fe40003f24270 */
[----:B------:R-:W-:Y:S02]  /*2ab0*/  FMNMX.FTZ R25, R43, R24, !PT ;  /* 0x000000182b197209 */ /* 0x000fe40007810000 */
[----:B------:R-:W-:Y:S01]  /*2ac0*/  FSEL R12, R12, -INF , P1 ;  /* 0xff8000000c0c7808 */ /* 0x000fe20000800000 */
[----:B------:R-:W-:Y:S08]  /*2ad0*/  MUFU.TANH R37, R37 ;  /* 0x0000002500257308 */ /* 0x000ff00000002400 */
[----:B------:R1:W2:Y:S01]  /*2ae0*/  MUFU.TANH R15, R46 ;  /* 0x0000002e000f7308 */ /* 0x0002a20000002400 */
[----:B0-----:R-:W-:-:S07]  /*2af0*/  FSEL R8, R8, -INF , P2 ;  /* 0xff80000008087808 */ /* 0x001fce0001000000 */
[----:B------:R-:W-:Y:S01]  /*2b00*/  MUFU.TANH R40, R40 ;  /* 0x0000002800287308 */ /* 0x000fe20000002400 */
[----:B-1----:R-:W-:Y:S02]  /*2b10*/  FSEL R46, R29, -INF , P2 ;  /* 0xff8000001d2e7808 */ /* 0x002fe40001000000 */
[----:B------:R-:W-:Y:S02]  /*2b20*/  ISETP.GT.AND P2, PT, R38, 0x20, PT ;  /* 0x000000202600780c */ /* 0x000fe40003f44270 */
[----:B------:R-:W-:Y:S02]  /*2b30*/  FMNMX.FTZ R24, R46, R25, !PT ;  /* 0x000000192e187209 */ /* 0x000fe40007810000 */
[----:B------:R-:W-:Y:S01]  /*2b40*/  FSEL R13, R13, -INF , P2 ;  /* 0xff8000000d0d7808 */ /* 0x000fe20001000000 */
[----:B------:R0:W1:Y:S08]  /*2b50*/  MUFU.TANH R20, R47 ;  /* 0x0000002f00147308 */ /* 0x0000700000002400 */
[----:B------:R-:W-:Y:S01]  /*2b60*/  MUFU.TANH R41, R41 ;  /* 0x0000002900297308 */ /* 0x000fe20000002400 */
[----:B0-----:R-:W-:-:S02]  /*2b70*/  FSEL R47, R32, -INF , P3 ;  /* 0xff800000202f7808 */ /* 0x001fc40001800000 */
[----:B------:R-:W-:Y:S02]  /*2b80*/  ISETP.GT.AND P3, PT, R38, 0x21, PT ;  /* 0x000000212600780c */ /* 0x000fe40003f64270 */
[----:B------:R-:W-:Y:S02]  /*2b90*/  FMNMX.FTZ R25, R47, R24, !PT ;  /* 0x000000182f197209 */ /* 0x000fe40007810000 */
[----:B------:R-:W-:Y:S01]  /*2ba0*/  FSEL R14, R14, -INF , P3 ;  /* 0xff8000000e0e7808 */ /* 0x000fe20001800000 */
[----:B------:R0:W-:Y:S08]  /*2bb0*/  MUFU.TANH R21, R50 ;  /* 0x0000003200157308 */ /* 0x0001f00000002400 */
[----:B------:R-:W-:Y:S01]  /*2bc0*/  MUFU.TANH R44, R44 ;  /* 0x0000002c002c7308 */ /* 0x000fe20000002400 */
[----:B0-----:R-:W-:-:S02]  /*2bd0*/  FSEL R50, R33, -INF , P4 ;  /* 0xff80000021327808 */ /* 0x001fc40002000000 */
[----:B------:R-:W-:Y:S02]  /*2be0*/  ISETP.GT.AND P4, PT, R38, 0x28, PT ;  /* 0x000000282600780c */ /* 0x000fe40003f84270 */
[----:B------:R-:W-:Y:S02]  /*2bf0*/  FMNMX.FTZ R24, R50, R25, !PT ;  /* 0x0000001932187209 */ /* 0x000fe40007810000 */
[----:B--2---:R-:W-:Y:S01]  /*2c00*/  FSEL R15, R15, -INF , P4 ;  /* 0xff8000000f0f7808 */ /* 0x004fe20002000000 */
[----:B------:R0:W-:Y:S08]  /*2c10*/  MUFU.TANH R26, R55 ;  /* 0x00000037001a7308 */ /* 0x0001f00000002400 */
[----:B------:R-:W2:Y:S01]  /*2c20*/  MUFU.TANH R45, R45 ;  /* 0x0000002d002d7308 */ /* 0x000ea20000002400 */
[----:B0-----:R-:W-:-:S02]  /*2c30*/  FSEL R55, R36, -INF , P5 ;  /* 0xff80000024377808 */ /* 0x001fc40002800000 */
[----:B------:R-:W-:Y:S02]  /*2c40*/  ISETP.GT.AND P5, PT, R38, 0x29, PT ;  /* 0x000000292600780c */ /* 0x000fe40003fa4270 */
[----:B------:R-:W-:Y:S02]  /*2c50*/  FMNMX.FTZ R25, R55, R24, !PT ;  /* 0x0000001837197209 */ /* 0x000fe40007810000 */
[----:B-1----:R-:W-:Y:S01]  /*2c60*/  FSEL R20, R20, -INF , P5 ;  /* 0xff80000014147808 */ /* 0x002fe20002800000 */
[----:B------:R0:W1:Y:S08]  /*2c70*/  MUFU.TANH R27, R58 ;  /* 0x0000003a001b7308 */ /* 0x0000700000002400 */
[----:B------:R-:W4:Y:S01]  /*2c80*/  MUFU.TANH R48, R48 ;  /* 0x0000003000307308 */ /* 0x000f220000002400 */
[----:B0-----:R-:W-:-:S02]  /*2c90*/  FSEL R58, R37, -INF , P1 ;  /* 0xff800000253a7808 */ /* 0x001fc40000800000 */
[----:B------:R-:W-:Y:S02]  /*2ca0*/  ISETP.GT.AND P1, PT, R38, 0x30, PT ;  /* 0x000000302600780c */ /* 0x000fe40003f24270 */
[----:B------:R-:W-:Y:S02]  /*2cb0*/  FMNMX.FTZ R24, R58, R25, !PT ;  /* 0x000000193a187209 */ /* 0x000fe40007810000 */
[----:B--2---:R-:W-:Y:S01]  /*2cc0*/  FSEL R88, R45, -INF , P5 ;  /* 0xff8000002d587808 */ /* 0x004fe20002800000 */
[----:B------:R0:W-:Y:S01]  /*2cd0*/  MUFU.TANH R30, R63 ;  /* 0x0000003f001e7308 */ /* 0x0001e20000002400 */
[----:B------:R-:W-:Y:S02]  /*2ce0*/  ISETP.GT.AND P5, PT, R38, 0x40, PT ;  /* 0x000000402600780c */ /* 0x000fe40003fa4270 */
[----:B------:R-:W-:Y:S02]  /*2cf0*/  FSEL R21, R21, -INF , P1 ;  /* 0xff80000015157808 */ /* 0x000fe40000800000 */
[----:B-1----:R-:W-:-:S03]  /*2d00*/  FSEL R27, R27, -INF , P5 ;  /* 0xff8000001b1b7808 */ /* 0x002fc60002800000 */
[----:B------:R-:W1:Y:S01]  /*2d10*/  MUFU.TANH R51, R51 ;  /* 0x0000003300337308 */ /* 0x000e620000002400 */
[----:B0-----:R-:W-:Y:S02]  /*2d20*/  FSEL R63, R40, -INF , P2 ;  /* 0xff800000283f7808 */ /* 0x001fe40001000000 */
[----:B------:R-:W-:Y:S02]  /*2d30*/  ISETP.GT.AND P2, PT, R38, 0x31, PT ;  /* 0x000000312600780c */ /* 0x000fe40003f44270 */
[----:B------:R-:W-:Y:S02]  /*2d40*/  FMNMX.FTZ R25, R63, R24, !PT ;  /* 0x000000183f197209 */ /* 0x000fe40007810000 */
[----:B----4-:R-:W-:Y:S01]  /*2d50*/  FSEL R89, R48, -INF , P1 ;  /* 0xff80000030597808 */ /* 0x010fe20000800000 */
[----:B------:R-:W0:Y:S01]  /*2d60*/  MUFU.TANH R49, R49 ;  /* 0x0000003100317308 */ /* 0x000e220000002400 */
[----:B------:R-:W-:-:S07]  /*2d70*/  ISETP.GT.AND P1, PT, R38, 0x41, PT ;  /* 0x000000412600780c */ /* 0x000fce0003f24270 */
[----:B------:R2:W-:Y:S01]  /*2d80*/  MUFU.TANH R31, R66 ;  /* 0x00000042001f7308 */ /* 0x0005e20000002400 */
[----:B-1----:R-:W-:-:S07]  /*2d90*/  FSEL R24, R51, -INF , P2 ;  /* 0xff80000033187808 */ /* 0x002fce0001000000 */
[----:B------:R-:W1:Y:S01]  /*2da0*/  MUFU.TANH R52, R52 ;  /* 0x0000003400347308 */ /* 0x000e620000002400 */
[----:B--2---:R-:W-:Y:S02]  /*2db0*/  FSEL R66, R41, -INF , P3 ;  /* 0xff80000029427808 */ /* 0x004fe40001800000 */
[----:B------:R-:W-:Y:S02]  /*2dc0*/  ISETP.GT.AND P3, PT, R38, 0x38, PT ;  /* 0x000000382600780c */ /* 0x000fe40003f64270 */
[----:B------:R-:W-:Y:S02]  /*2dd0*/  FMNMX.FTZ R28, R66, R25, !PT ;  /* 0x00000019421c7209 */ /* 0x000fe40007810000 */
[----:B0-----:R-:W-:Y:S01]  /*2de0*/  FSEL R51, R49, -INF , P2 ;  /* 0xff80000031337808 */ /* 0x001fe20001000000 */
[----:B------:R0:W-:Y:S01]  /*2df0*/  MUFU.TANH R34, R71 ;  /* 0x0000004700227308 */ /* 0x0001e20000002400 */
[----:B------:R-:W-:-:S07]  /*2e00*/  ISETP.GT.AND P2, PT, R38, 0x48, PT ;  /* 0x000000482600780c */ /* 0x000fce0003f44270 */
[----:B------:R-:W2:Y:S01]  /*2e10*/  MUFU.TANH R53, R53 ;  /* 0x0000003500357308 */ /* 0x000ea20000002400 */
[----:B0-----:R-:W-:Y:S02]  /*2e20*/  FSEL R71, R44, -INF , P4 ;  /* 0xff8000002c477808 */ /* 0x001fe40002000000 */
[----:B------:R-:W-:Y:S02]  /*2e30*/  ISETP.GT.AND P4, PT, R38, 0x39, PT ;  /* 0x000000392600780c */ /* 0x000fe40003f84270 */
[----:B------:R-:W-:Y:S02]  /*2e40*/  FMNMX.FTZ R29, R71, R28, !PT ;  /* 0x0000001c471d7209 */ /* 0x000fe40007810000 */
[----:B-1----:R-:W-:Y:S01]  /*2e50*/  FSEL R52, R52, -INF , P3 ;  /* 0xff80000034347808 */ /* 0x002fe20001800000 */
[----:B------:R-:W0:Y:S01]  /*2e60*/  MUFU.TANH R56, R56 ;  /* 0x0000003800387308 */ /* 0x000e220000002400 */
[----:B------:R-:W-:Y:S02]  /*2e70*/  FMNMX.FTZ R28, R88, R29, !PT ;  /* 0x0000001d581c7209 */ /* 0x000fe40007810000 */
[----:B------:R-:W-:-:S02]  /*2e80*/  FSEL R26, R26, -INF , P4 ;  /* 0xff8000001a1a7808 */ /* 0x000fc40002000000 */
[----:B------:R-:W-:-:S03]  /*2e90*/  FMNMX.FTZ R28, R89, R28, !PT ;  /* 0x0000001c591c7209 */ /* 0x000fc60007810000 */
[----:B------:R-:W1:Y:S01]  /*2ea0*/  MUFU.TANH R57, R57 ;  /* 0x0000003900397308 */ /* 0x000e620000002400 */
[----:B------:R-:W-:Y:S02]  /*2eb0*/  FMNMX.FTZ R29, R51, R28, !PT ;  /* 0x0000001c331d7209 */ /* 0x000fe40007810000 */
[----:B--2---:R-:W-:Y:S02]  /*2ec0*/  FSEL R53, R53, -INF , P4 ;  /* 0xff80000035357808 */ /* 0x004fe40002000000 */
[----:B------:R-:W-:Y:S02]  /*2ed0*/  FMNMX.FTZ R32, R52, R29, !PT ;  /* 0x0000001d34207209 */ /* 0x000fe40007810000 */
[----:B------:R-:W-:Y:S01]  /*2ee0*/  ISETP.GT.AND P4, PT, R38, 0x50, PT ;  /* 0x000000502600780c */ /* 0x000fe20003f84270 */
[----:B------:R-:W2:Y:S01]  /*2ef0*/  MUFU.TANH R54, R54 ;  /* 0x0000003600367308 */ /* 0x000ea20000002400 */
[----:B0-----:R-:W-:Y:S02]  /*2f00*/  FSEL R56, R56, -INF , P5 ;  /* 0xff80000038387808 */ /* 0x001fe40002800000 */
[----:B------:R-:W-:-:S02]  /*2f10*/  FMNMX.FTZ R33, R53, R32, !PT ;  /* 0x0000002035217209 */ /* 0x000fc40007810000 */
[----:B------:R-:W-:Y:S02]  /*2f20*/  ISETP.GT.AND P5, PT, R38, 0x51, PT ;  /* 0x000000512600780c */ /* 0x000fe40003fa4270 */
[----:B------:R-:W-:Y:S01]  /*2f30*/  FMNMX.FTZ R32, R56, R33, !PT ;  /* 0x0000002138207209 */ /* 0x000fe20007810000 */
[----:B------:R-:W0:Y:S01]  /*2f40*/  MUFU.TANH R60, R60 ;  /* 0x0000003c003c7308 */ /* 0x000e220000002400 */
[----:B-1----:R-:W-:Y:S02]  /*2f50*/  FSEL R57, R57, -INF , P1 ;  /* 0xff80000039397808 */ /* 0x002fe40000800000 */
[----:B------:R-:W-:Y:S02]  /*2f60*/  FSEL R31, R31, -INF , P4 ;  /* 0xff8000001f1f7808 */ /* 0x000fe40002000000 */
[----:B------:R-:W-:-:S03]  /*2f70*/  FMNMX.FTZ R33, R57, R32, !PT ;  /* 0x0000002039217209 */ /* 0x000fc60007810000 */
[----:B------:R-:W1:Y:S01]  /*2f80*/  MUFU.TANH R61, R61 ;  /* 0x0000003d003d7308 */ /* 0x000e620000002400 */
[----:B--2---:R-:W-:Y:S02]  /*2f90*/  FSEL R25, R54, -INF , P3 ;  /* 0xff80000036197808 */ /* 0x004fe40001800000 */
[----:B------:R-:W-:-:S04]  /*2fa0*/  ISETP.GT.AND P3, PT, R38, 0x49, PT ;  /* 0x000000492600780c */ /* 0x000fc80003f64270 */
[----:B------:R-:W-:Y:S01]  /*2fb0*/  FSEL R30, R30, -INF , P3 ;  /* 0xff8000001e1e7808 */ /* 0x000fe20001800000 */
[----:B------:R-:W2:Y:S01]  /*2fc0*/  MUFU.TANH R64, R64 ;  /* 0x0000004000407308 */ /* 0x000ea20000002400 */
[----:B0-----:R-:W-:-:S04]  /*2fd0*/  FSEL R60, R60, -INF , P2 ;  /* 0xff8000003c3c7808 */ /* 0x001fc80001000000 */
[----:B------:R-:W-:-:S03]  /*2fe0*/  FMNMX.FTZ R33, R60, R33, !PT ;  /* 0x000000213c217209 */ /* 0x000fc60007810000 */
[----:B------:R-:W0:Y:S01]  /*2ff0*/  MUFU.TANH R59, R59 ;  /* 0x0000003b003b7308 */ /* 0x000e220000002400 */
[----:B-1----:R-:W-:Y:S02]  /*3000*/  FSEL R54, R61, -INF , P3 ;  /* 0xff8000003d367808 */ /* 0x002fe40001800000 */
[----:B------:R-:W-:Y:S02]  /*3010*/  ISETP.GT.AND P3, PT, R38, 0x60, PT ;  /* 0x000000602600780c */ /* 0x000fe40003f64270 */
[----:B------:R-:W-:-:S03]  /*3020*/  FMNMX.FTZ R33, R54, R33, !PT ;  /* 0x0000002136217209 */ /* 0x000fc60007810000 */
[----:B------:R-:W1:Y:S01]  /*3030*/  MUFU.TANH R65, R65 ;  /* 0x0000004100417308 */ /* 0x000e620000002400 */
[----:B--2---:R-:W-:Y:S02]  /*3040*/  FSEL R64, R64, -INF , P4 ;  /* 0xff80000040407808 */ /* 0x004fe40002000000 */
[----:B------:R-:W-:Y:S02]  /*3050*/  ISETP.GT.AND P4, PT, R38, 0x61, PT ;  /* 0x000000612600780c */ /* 0x000fe40003f84270 */
[----:B------:R-:W-:-:S03]  /*3060*/  FMNMX.FTZ R40, R64, R33, !PT ;  /* 0x0000002140287209 */ /* 0x000fc60007810000 */
[----:B------:R-:W2:Y:S01]  /*3070*/  MUFU.TANH R62, R62 ;  /* 0x0000003e003e7308 */ /* 0x000ea20000002400 */
[----:B0-----:R-:W-:Y:S02]  /*3080*/  FSEL R28, R59, -INF , P1 ;  /* 0xff8000003b1c7808 */ /* 0x001fe40000800000 */
[----:B------:R-:W-:-:S05]  /*3090*/  ISETP.GT.AND P1, PT, R38, 0x58, PT ;  /* 0x000000582600780c */ /* 0x000fca0003f24270 */
[----:B------:R-:W0:Y:S01]  /*30a0*/  MUFU.TANH R68, R68 ;  /* 0x0000004400447308 */ /* 0x000e220000002400 */
[----:B-1----:R-:W-:-:S04]  /*30b0*/  FSEL R65, R65, -INF , P5 ;  /* 0xff80000041417808 */ /* 0x002fc80002800000 */
        /* <DEDUP_REMOVED lines=13> */
[----:B--2---:R-:W-:-:S04]  /*3190*/  FSEL R72, R72, -INF , P3 ;  /* 0xff80000048487808 */ /* 0x004fc80001800000 */
        /* <DEDUP_REMOVED lines=9> */
[----:B------:R-:W-:-:S05]  /*3230*/  ISETP.GT.AND P1, PT, R38, 0x69, PT ;  /* 0x000000692600780c */ /* 0x000fca0003f24270 */
[----:B------:R2:W4:Y:S01]  /*3240*/  MUFU.TANH R35, R74 ;  /* 0x0000004a00237308 */ /* 0x0005220000002400 */
[----:B0-----:R-:W-:-:S04]  /*3250*/  FSEL R76, R76, -INF , P5 ;  /* 0xff8000004c4c7808 */ /* 0x001fc80002800000 */
[----:B------:R-:W-:-:S03]  /*3260*/  FMNMX.FTZ R40, R76, R41, !PT ;  /* 0x000000294c287209 */ /* 0x000fc60007810000 */
[----:B------:R-:W0:Y:S01]  /*3270*/  MUFU.TANH R80, R80 ;  /* 0x0000005000507308 */ /* 0x000e220000002400 */
[----:B-1----:R-:W-:Y:S01]  /*3280*/  FSEL R77, R77, -INF , P1 ;  /* 0xff8000004d4d7808 */ /* 0x002fe20000800000 */
[----:B--2---:R-:W-:-:S03]  /*3290*/  IMAD.MOV.U32 R74, RZ, RZ, R151 ;  /* 0x000000ffff4a7224 */ /* 0x004fc600078e0097 */
[----:B------:R-:W-:-:S03]  /*32a0*/  FMNMX.FTZ R41, R77, R40, !PT ;  /* 0x000000284d297209 */ /* 0x000fc60007810000 */
[----:B------:R1:W2:Y:S01]  /*32b0*/  MUFU.TANH R36, R75 ;  /* 0x0000004b00247308 */ /* 0x0002a20000002400 */
[----:B----4-:R-:W-:Y:S02]  /*32c0*/  FSEL R35, R35, -INF , P3 ;  /* 0xff80000023237808 */ /* 0x010fe40001800000 */
[----:B------:R-:W-:-:S05]  /*32d0*/  ISETP.GT.AND P3, PT, R38, 0x71, PT ;  /* 0x000000712600780c */ /* 0x000fca0003f64270 */
[----:B------:R-:W4:Y:S01]  /*32e0*/  MUFU.TANH R81, R81 ;  /* 0x0000005100517308 */ /* 0x000f220000002400 */
[----:B0-----:R-:W-:Y:S01]  /*32f0*/  FSEL R80, R80, -INF , P2 ;  /* 0xff80000050507808 */ /* 0x001fe20001000000 */
[----:B-1----:R-:W-:-:S03]  /*3300*/  IMAD.MOV.U32 R75, RZ, RZ, R151 ;  /* 0x000000ffff4b7224 */ /* 0x002fc600078e0097 */
[----:B------:R-:W-:-:S03]  /*3310*/  FMNMX.FTZ R40, R80, R41, !PT ;  /* 0x0000002950287209 */ /* 0x000fc60007810000 */
[----:B------:R0:W1:Y:S01]  /*3320*/  MUFU.TANH R37, R78 ;  /* 0x0000004e00257308 */ /* 0x0000620000002400 */
[----:B--2---:R-:W-:Y:S02]  /*3330*/  FSEL R36, R36, -INF , P4 ;  /* 0xff80000024247808 */ /* 0x004fe40002000000 */
[----:B------:R-:W-:-:S05]  /*3340*/  ISETP.GT.AND P4, PT, R38, 0x78, PT ;  /* 0x000000782600780c */ /* 0x000fca0003f84270 */
[----:B------:R-:W2:Y:S01]  /*3350*/  MUFU.TANH R84, R84 ;  /* 0x0000005400547308 */ /* 0x000ea20000002400 */
[----:B----4-:R-:W-:Y:S01]  /*3360*/  FSEL R81, R81, -INF , P3 ;  /* 0xff80000051517808 */ /* 0x010fe20001800000 */
[----:B0-----:R-:W-:-:S03]  /*3370*/  IMAD.MOV.U32 R78, RZ, RZ, R151 ;  /* 0x000000ffff4e7224 */ /* 0x001fc600078e0097 */
[----:B------:R-:W-:-:S03]  /*3380*/  FMNMX.FTZ R41, R81, R40, !PT ;  /* 0x0000002851297209 */ /* 0x000fc60007810000 */
[----:B------:R-:W0:Y:S01]  /*3390*/  MUFU.TANH R85, R85 ;  /* 0x0000005500557308 */ /* 0x000e220000002400 */
[----:B-1----:R-:W-:Y:S02]  /*33a0*/  FSEL R37, R37, -INF , P5 ;  /* 0xff80000025257808 */ /* 0x002fe40002800000 */
[----:B------:R-:W-:-:S05]  /*33b0*/  ISETP.GT.AND P5, PT, R38, 0x79, PT ;  /* 0x000000792600780c */ /* 0x000fca0003fa4270 */
[----:B------:R-:W1:Y:S01]  /*33c0*/  MUFU.TANH R79, R79 ;  /* 0x0000004f004f7308 */ /* 0x000e620000002400 */
[----:B--2---:R-:W-:-:S04]  /*33d0*/  FSEL R84, R84, -INF , P4 ;  /* 0xff80000054547808 */ /* 0x004fc80002000000 */
[----:B------:R-:W-:-:S03]  /*33e0*/  FMNMX.FTZ R38, R84, R41, !PT ;  /* 0x0000002954267209 */ /* 0x000fc60007810000 */
[----:B------:R-:W2:Y:S01]  /*33f0*/  MUFU.TANH R82, R82 ;  /* 0x0000005200527308 */ /* 0x000ea20000002400 */
[----:B0-----:R-:W-:-:S04]  /*3400*/  FSEL R85, R85, -INF , P5 ;  /* 0xff80000055557808 */ /* 0x001fc80002800000 */
[----:B------:R-:W-:-:S03]  /*3410*/  FMNMX.FTZ R38, R85, R38, !PT ;  /* 0x0000002655267209 */ /* 0x000fc60007810000 */
[----:B------:R-:W0:Y:S01]  /*3420*/  MUFU.TANH R83, R83 ;  /* 0x0000005300537308 */ /* 0x000e220000002400 */
[----:B-1----:R-:W-:Y:S01]  /*3430*/  FSEL R79, R79, -INF , P1 ;  /* 0xff8000004f4f7808 */ /* 0x002fe20000800000 */
[----:B------:R-:W1:Y:S06]  /*3440*/  SHFL.BFLY PT, R41, R38, 0x2, 0x1f ;  /* 0x0c401f0026297f89 */ /* 0x000e6c00000e0000 */
[----:B------:R-:W4:Y:S01]  /*3450*/  MUFU.TANH R86, R86 ;  /* 0x0000005600567308 */ /* 0x000f220000002400 */
[----:B--2---:R-:W-:-:S07]  /*3460*/  FSEL R82, R82, -INF , P2 ;  /* 0xff80000052527808 */ /* 0x004fce0001000000 */
[----:B------:R-:W2:Y:S01]  /*3470*/  MUFU.TANH R87, R87 ;  /* 0x0000005700577308 */ /* 0x000ea20000002400 */
[----:B0-----:R-:W-:Y:S02]  /*3480*/  FSEL R83, R83, -INF , P3 ;  /* 0xff80000053537808 */ /* 0x001fe40001800000 */
[----:B----4-:R-:W-:Y:S02]  /*3490*/  FSEL R86, R86, -INF , P4 ;  /* 0xff80000056567808 */ /* 0x010fe40002000000 */
[----:B-1----:R-:W-:-:S05]  /*34a0*/  FMNMX.FTZ R41, R38, R41, !PT ;  /* 0x0000002926297209 */ /* 0x002fca0007810000 */
[----:B------:R-:W0:Y:S01]  /*34b0*/  SHFL.BFLY PT, R40, R41, 0x1, 0x1f ;  /* 0x0c201f0029287f89 */ /* 0x000e2200000e0000 */
[----:B--2---:R-:W-:Y:S02]  /*34c0*/  FSEL R87, R87, -INF , P5 ;  /* 0xff80000057577808 */ /* 0x004fe40002800000 */
[----:B0-----:R-:W-:Y:S01]  /*34d0*/  FMNMX.FTZ R193, R41, R40, !PT ;  /* 0x0000002829c17209 */ /* 0x001fe20007810000 */
[----:B------:R-:W-:-:S03]  /*34e0*/  IMAD.U32 R40, RZ, RZ, UR10 ;  /* 0x0000000aff287e24 */ /* 0x000fc6000f8e00ff */
[C---:B------:R-:W-:Y:S01]  /*34f0*/  FSETP.NEU.FTZ.AND P6, PT, R193.reuse, -INF , PT ;  /* 0xff800000c100780b */ /* 0x040fe20003fdd000 */
[----:B------:R-:W-:-:S05]  /*3500*/  FFMA.FTZ R40, R193, R40, -8 ;  /* 0xc1000000c1287423 */ /* 0x000fca0000010028 */
[----:B------:R-:W-:Y:S02]  /*3510*/  FSEL R62, R40, RZ, P6 ;  /* 0x000000ff283e7208 */ /* 0x000fe40003000000 */
[----:B---3--:R-:W-:Y:S01]  /*3520*/  LOP3.LUT P6, RZ, R90, 0x7f, RZ, 0xc0, !PT ;  /* 0x0000007f5aff7812 */ /* 0x008fe200078cc0ff */
[----:B------:R-:W-:Y:S02]  /*3530*/  IMAD.MOV.U32 R90, RZ, RZ, R151 ;  /* 0x000000ffff5a7224 */ /* 0x000fe400078e0097 */
[----:B------:R-:W-:-:S01]  /*3540*/  FFMA.FTZ R38, R39, UR10, -R62 ;  /* 0x0000000a27267c23 */ /* 0x000fc2000801083e */
[--C-:B------:R-:W-:Y:S01]  /*3550*/  FFMA.FTZ R39, R42, UR10, -R62.reuse ;  /* 0x0000000a2a277c23 */ /* 0x100fe2000801083e */
[----:B------:R-:W-:Y:S01]  /*3560*/  FMNMX.FTZ R42, R5, R6, !PT ;  /* 0x00000006052a7209 */ /* 0x000fe20007810000 */
[--C-:B------:R-:W-:Y:S01]  /*3570*/  FFMA.FTZ R40, R43, UR10, -R62.reuse ;  /* 0x0000000a2b287c23 */ /* 0x100fe2000801083e */
        /* <DEDUP_REMOVED lines=9> */
[----:B------:R-:W-:Y:S01]  /*3610*/  MUFU.EX2 R38, R38 ;  /* 0x0000002600267308 */ /* 0x000fe20000000800 */
        /* <DEDUP_REMOVED lines=13> */
[----:B------:R-:W-:Y:S01]  /*36f0*/  FFMA.FTZ R76, R76, UR10, -R62 ;  /* 0x0000000a4c4c7c23 */ /* 0x000fe2000801083e */
[----:B------:R-:W-:Y:S01]  /*3700*/  @!P6 VIADD R4, R4, 0x38840 ;  /* 0x000388400404e836 */ /* 0x000fe20000000000 */
[----:B------:R0:W-:Y:S01]  /*3710*/  MUFU.EX2 R42, R50 ;  /* 0x00000032002a7308 */ /* 0x0001e20000000800 */
[----:B------:R-:W-:Y:S01]  /*3720*/  FMNMX.FTZ R45, R13, R44, !PT ;  /* 0x0000002c0d2d7209 */ /* 0x000fe20007810000 */
[----:B------:R-:W-:-:S02]  /*3730*/  IMAD.MOV.U32 R88, RZ, RZ, R151 ;  /* 0x000000ffff587224 */ /* 0x000fc400078e0097 */
[----:B------:R-:W-:Y:S02]  /*3740*/  @!P6 PRMT R4, RZ, 0x654, R4 ;  /* 0x00000654ff04e816 */ /* 0x000fe40000000004 */
[----:B------:R-:W-:Y:S02]  /*3750*/  FMNMX.FTZ R46, R14, R45, !PT ;  /* 0x0000002d0e2e7209 */ /* 0x000fe40007810000 */
[----:B------:R-:W-:Y:S01]  /*3760*/  MUFU.EX2 R44, R55 ;  /* 0x00000037002c7308 */ /* 0x000fe20000000800 */
[----:B------:R1:W-:Y:S01]  /*3770*/  @!P6 SYNCS.ARRIVE.TRANS64.RED.A1T0 RZ, [R4+URZ], RZ ;  /* 0x000000ff04ffe9a7 */ /* 0x0003e2000810043f */
[----:B------:R-:W-:-:S04]  /*3780*/  FMNMX.FTZ R45, R15, R46, !PT ;  /* 0x0000002e0f2d7209 */ /* 0x000fc80007810000 */
[----:B------:R-:W-:Y:S01]  /*3790*/  FMNMX.FTZ R46, R20, R45, !PT ;  /* 0x0000002d142e7209 */ /* 0x000fe20007810000 */
[----:B------:R-:W-:-:S01]  /*37a0*/  FFMA.FTZ R45, R63, UR10, -R62 ;  /* 0x0000000a3f2d7c23 */ /* 0x000fc2000801083e */
[----:B------:R-:W-:Y:S02]  /*37b0*/  MUFU.EX2 R40, R40 ;  /* 0x0000002800287308 */ /* 0x000fe40000000800 */
[----:B------:R-:W-:-:S04]  /*37c0*/  FMNMX.FTZ R49, R21, R46, !PT ;  /* 0x0000002e15317209 */ /* 0x000fc80007810000 */
[----:B------:R-:W-:Y:S02]  /*37d0*/  FMNMX.FTZ R46, R24, R49, !PT ;  /* 0x00000031182e7209 */ /* 0x000fe40007810000 */
[----:B------:R-:W2:Y:S02]  /*37e0*/  MUFU.EX2 R43, R43 ;  /* 0x0000002b002b7308 */ /* 0x000ea40000000800 */
[----:B------:R-:W-:-:S04]  /*37f0*/  FMNMX.FTZ R49, R25, R46, !PT ;  /* 0x0000002e19317209 */ /* 0x000fc80007810000 */
[----:B------:R-:W-:Y:S02]  /*3800*/  FMNMX.FTZ R48, R26, R49, !PT ;  /* 0x000000311a307209 */ /* 0x000fe40007810000 */
[----:B------:R-:W-:Y:S02]  /*3810*/  MUFU.EX2 R46, R66 ;  /* 0x00000042002e7308 */ /* 0x000fe40000000800 */
[----:B------:R-:W-:-:S04]  /*3820*/  FMNMX.FTZ R49, R27, R48, !PT ;  /* 0x000000301b317209 */ /* 0x000fc80007810000 */
[----:B0-----:R-:W-:Y:S02]  /*3830*/  FMNMX.FTZ R50, R28, R49, !PT ;  /* 0x000000311c327209 */ /* 0x001fe40007810000 */
[----:B------:R-:W-:Y:S01]  /*3840*/  MUFU.EX2 R41, R41 ;  /* 0x0000002900297308 */ /* 0x000fe20000000800 */
[----:B--2---:R-:W-:Y:S02]  /*3850*/  F2FP.SATFINITE.E4M3.F32.PACK_AB_MERGE_C R228, R43, R40, RZ ;  /* 0x000000282be4723e */ /* 0x004fe400048070ff */
[----:B------:R-:W-:Y:S02]  /*3860*/  FMNMX.FTZ R49, R29, R50, !PT ;  /* 0x000000321d317209 */ /* 0x000fe40007810000 */
[----:B------:R-:W-:Y:S02]  /*3870*/  F2FP.SATFINITE.E4M3.F32.PACK_AB_MERGE_C R228, R39, R38, R228 ;  /* 0x0000002627e4723e */ /* 0x000fe400048070e4 */
[----:B------:R-:W-:Y:S01]  /*3880*/  FMNMX.FTZ R50, R30, R49, !PT ;  /* 0x000000311e327209 */ /* 0x000fe20007810000 */
[----:B------:R0:W-:Y:S01]  /*3890*/  MUFU.EX2 R63, R59 ;  /* 0x0000003b003f7308 */ /* 0x0001e20000000800 */
[----:B------:R-:W-:-:S01]  /*38a0*/  FFMA.FTZ R49, R89, UR10, -R62 ;  /* 0x0000000a59317c23 */ /* 0x000fc2000801083e */
[----:B------:R-:W-:Y:S01]  /*38b0*/  IMAD.MOV.U32 R89, RZ, RZ, R151 ;  /* 0x000000ffff597224 */ /* 0x000fe200078e0097 */
[----:B------:R-:W-:-:S04]  /*38c0*/  FMNMX.FTZ R55, R31, R50, !PT ;  /* 0x000000321f377209 */ /* 0x000fc80007810000 */
[----:B------:R-:W-:Y:S01]  /*38d0*/  FMNMX.FTZ R50, R32, R55, !PT ;  /* 0x0000003720327209 */ /* 0x000fe20007810000 */
[----:B------:R-:W-:-:S01]  /*38e0*/  FFMA.FTZ R55, R51, UR10, -R62 ;  /* 0x0000000a33377c23 */ /* 0x000fc2000801083e */
[----:B0-----:R-:W-:Y:S01]  /*38f0*/  FFMA.FTZ R59, R77, UR10, -R62 ;  /* 0x0000000a4d3b7c23 */ /* 0x001fe2000801083e */
[----:B------:R-:W0:Y:S01]  /*3900*/  MUFU.EX2 R47, R47 ;  /* 0x0000002f002f7308 */ /* 0x000e220000000800 */
[----:B------:R-:W-:Y:S01]  /*3910*/  FMNMX.FTZ R51, R33, R50, !PT ;  /* 0x0000003221337209 */ /* 0x000fe20007810000 */
[----:B------:R-:W-:-:S03]  /*3920*/  IMAD.MOV.U32 R77, RZ, RZ, R151 ;  /* 0x000000ffff4d7224 */ /* 0x000fc600078e0097 */
[----:B------:R-:W-:-:S03]  /*3930*/  FMNMX.FTZ R58, R34, R51, !PT ;  /* 0x00000033223a7209 */ /* 0x000fc60007810000 */
[----:B------:R-:W-:Y:S01]  /*3940*/  MUFU.EX2 R50, R55 ;  /* 0x0000003700327308 */ /* 0x000fe20000000800 */
[----:B------:R-:W-:Y:S01]  /*3950*/  FMNMX.FTZ R51, R35, R58, !PT ;  /* 0x0000003a23337209 */ /* 0x000fe20007810000 */
[----:B------:R-:W-:-:S03]  /*3960*/  FFMA.FTZ R58, R53, UR10, -R62 ;  /* 0x0000000a353a7c23 */ /* 0x000fc6000801083e */
[----:B------:R-:W-:-:S03]  /*3970*/  FMNMX.FTZ R52, R36, R51, !PT ;  /* 0x0000003324347209 */ /* 0x000fc60007810000 */
[----:B------:R2:W3:Y:S01]  /*3980*/  MUFU.EX2 R66, R58 ;  /* 0x0000003a00427308 */ /* 0x0004e20000000800 */
[----:B------:R-:W-:Y:S02]  /*3990*/  FMNMX.FTZ R52, R37, R52, !PT ;  /* 0x0000003425347209 */ /* 0x000fe40007810000 */
[----:B0-----:R-:W-:Y:S02]  /*39a0*/  F2FP.SATFINITE.E4M3.F32.PACK_AB_MERGE_C R230, R47, R44, RZ ;  /* 0x0000002c2fe6723e */ /* 0x001fe400048070ff */
[----:B------:R-:W-:Y:S02]  /*39b0*/  FMNMX.FTZ R51, R79, R52, !PT ;  /* 0x000000344f337209 */ /* 0x000fe40007810000 */
[----:B------:R-:W-:Y:S01]  /*39c0*/  F2FP.SATFINITE.E4M3.F32.PACK_AB_MERGE_C R230, R42, R41, R230 ;  /* 0x000000292ae6723e */ /* 0x000fe200048070e6 */
[----:B------:R-:W-:Y:S01]  /*39d0*/  MUFU.EX2 R45, R45 ;  /* 0x0000002d002d7308 */ /* 0x000fe20000000800 */
[----:B------:R-:W-:Y:S01]  /*39e0*/  FMNMX.FTZ R52, R82, R51, !PT ;  /* 0x0000003352347209 */ /* 0x000fe20007810000 */
[--C-:B--2---:R-:W-:Y:S01]  /*39f0*/  FFMA.FTZ R58, R54, UR10, -R62.reuse ;  /* 0x0000000a363a7c23 */ /* 0x104fe2000801083e */
[----:B------:R-:W-:-:S01]  /*3a00*/  FFMA.FTZ R54, R65, UR10, -R62 ;  /* 0x0000000a41367c23 */ /* 0x000fc2000801083e */
[----:B------:R-:W-:Y:S01]  /*3a10*/  FADD.FTZ R65, R38, R39 ;  /* 0x0000002726417221 */ /* 0x000fe20000010000 */
[----:B------:R-:W-:Y:S01]  /*3a20*/  FMNMX.FTZ R53, R83, R52, !PT ;  /* 0x0000003453357209 */ /* 0x000fe20007810000 */
[--C-:B------:R-:W-:Y:S01]  /*3a30*/  FFMA.FTZ R52, R57, UR10, -R62.reuse ;  /* 0x0000000a39347c23 */ /* 0x100fe2000801083e */
[----:B------:R-:W-:Y:S01]  /*3a40*/  IMAD.MOV.U32 R39, RZ, RZ, R151 ;  /* 0x000000ffff277224 */ /* 0x000fe200078e0097 */
[----:B------:R-:W-:Y:S01]  /*3a50*/  MUFU.EX2 R51, R67 ;  /* 0x0000004300337308 */ /* 0x000fe20000000800 */
[----:B------:R-:W-:Y:S01]  /*3a60*/  FMNMX.FTZ R56, R86, R53, !PT ;  /* 0x0000003556387209 */ /* 0x000fe20007810000 */
[----:B------:R-:W-:Y:S01]  /*3a70*/  FFMA.FTZ R53, R64, UR10, -R62 ;  /* 0x0000000a40357c23 */ /* 0x000fe2000801083e */
[----:B------:R-:W-:-:S01]  /*3a80*/  FADD.FTZ R70, R40, R65 ;  /* 0x0000004128467221 */ /* 0x000fc20000010000 */
[----:B---3--:R-:W-:Y:S01]  /*3a90*/  F2FP.SATFINITE.E4M3.F32.PACK_AB_MERGE_C R218, R66, R63, RZ ;  /* 0x0000003f42da723e */ /* 0x008fe200048070ff */
[----:B------:R-:W-:Y:S01]  /*3aa0*/  IMAD.MOV.U32 R38, RZ, RZ, R151 ;  /* 0x000000ffff267224 */ /* 0x000fe200078e0097 */
[----:B------:R-:W-:Y:S01]  /*3ab0*/  FMNMX.FTZ R56, R87, R56, !PT ;  /* 0x0000003857387209 */ /* 0x000fe20007810000 */
[----:B------:R-:W-:-:S01]  /*3ac0*/  FADD.FTZ R70, R43, R70 ;  /* 0x000000462b467221 */ /* 0x000fc20000010000 */
[----:B------:R0:W-:Y:S03]  /*3ad0*/  MUFU.EX2 R67, R58 ;  /* 0x0000003a00437308 */ /* 0x0001e60000000800 */
[----:B------:R-:W2:Y:S05]  /*3ae0*/  SHFL.BFLY PT, R55, R56, 0x2, 0x1f ;  /* 0x0c401f0038377f89 */ /* 0x000eaa00000e0000 */
[----:B------:R-:W-:Y:S01]  /*3af0*/  MUFU.EX2 R48, R71 ;  /* 0x0000004700307308 */ /* 0x000fe20000000800 */
[----:B0-----:R-:W-:-:S01]  /*3b00*/  FFMA.FTZ R58, R81, UR10, -R62 ;  /* 0x0000000a513a7c23 */ /* 0x001fc2000801083e */
[----:B------:R-:W-:-:S06]  /*3b10*/  IMAD.MOV.U32 R81, RZ, RZ, R151 ;  /* 0x000000ffff517224 */ /* 0x000fcc00078e0097 */
[----:B------:R-:W0:Y:S08]  /*3b20*/  MUFU.EX2 R61, R61 ;  /* 0x0000003d003d7308 */ /* 0x000e300000000800 */
[----:B------:R-:W3:Y:S01]  /*3b30*/  MUFU.EX2 R49, R49 ;  /* 0x0000003100317308 */ /* 0x000ee20000000800 */
[----:B--2---:R-:W-:Y:S01]  /*3b40*/  FMNMX.FTZ R57, R56, R55, !PT ;  /* 0x0000003738397209 */ /* 0x004fe20007810000 */
[--C-:B------:R-:W-:Y:S01]  /*3b50*/  FFMA.FTZ R55, R80, UR10, -R62.reuse ;  /* 0x0000000a50377c23 */ /* 0x100fe2000801083e */
[----:B------:R-:W-:-:S01]  /*3b60*/  FFMA.FTZ R56, R84, UR10, -R62 ;  /* 0x0000000a54387c23 */ /* 0x000fc2000801083e */
[----:B------:R-:W-:-:S02]  /*3b70*/  IMAD.MOV.U32 R84, RZ, RZ, R151 ;  /* 0x000000ffff547224 */ /* 0x000fc400078e0097 */
[----:B------:R-:W2:Y:S02]  /*3b80*/  SHFL.BFLY PT, R198, R57, 0x1, 0x1f ;  /* 0x0c201f0039c67f89 */ /* 0x000ea400000e0000 */
[----:B------:R-:W-:Y:S01]  /*3b90*/  MUFU.EX2 R52, R52 ;  /* 0x0000003400347308 */ /* 0x000fe20000000800 */
[----:B0-----:R-:W-:Y:S01]  /*3ba0*/  F2FP.SATFINITE.E4M3.F32.PACK_AB_MERGE_C R216, R61, R48, RZ ;  /* 0x000000303dd8723e */ /* 0x001fe200048070ff */
[----:B------:R-:W-:-:S03]  /*3bb0*/  IMAD.MOV.U32 R80, RZ, RZ, R151 ;  /* 0x000000ffff507224 */ /* 0x000fc600078e0097 */
[----:B------:R-:W-:-:S03]  /*3bc0*/  F2FP.SATFINITE.E4M3.F32.PACK_AB_MERGE_C R216, R46, R45, R216 ;  /* 0x0000002d2ed8723e */ /* 0x000fc600048070d8 */
[----:B------:R-:W-:Y:S01]  /*3bd0*/  MUFU.EX2 R60, R60 ;  /* 0x0000003c003c7308 */ /* 0x000fe20000000800 */
[----:B---3--:R-:W-:-:S07]  /*3be0*/  F2FP.SATFINITE.E4M3.F32.PACK_AB_MERGE_C R218, R50, R49, R218 ;  /* 0x0000003132da723e */ /* 0x008fce00048070da */
[----:B------:R-:W-:Y:S01]  /*3bf0*/  MUFU.EX2 R53, R53 ;  /* 0x0000003500357308 */ /* 0x000fe20000000800 */
[----:B--2---:R-:W-:Y:S01]  /*3c00*/  FMNMX.FTZ R198, R57, R198, !PT ;  /* 0x000000c639c67209 */ /* 0x004fe20007810000 */
[----:B------:R-:W-:-:S06]  /*3c10*/  IMAD.U32 R57, RZ, RZ, UR10 ;  /* 0x0000000aff397e24 */ /* 0x000fcc000f8e00ff */
[----:B------:R-:W-:Y:S01]  /*3c20*/  MUFU.EX2 R54, R54 ;  /* 0x0000003600367308 */ /* 0x000fe20000000800 */
[C---:B------:R-:W-:Y:S01]  /*3c30*/  FSETP.NEU.FTZ.AND P1, PT, R198.reuse, -INF , PT ;  /* 0xff800000c600780b */ /* 0x040fe20003f3d000 */
[----:B------:R-:W-:Y:S01]  /*3c40*/  FFMA.FTZ R64, R198, R57, -8 ;  /* 0xc1000000c6407423 */ /* 0x000fe20000010039 */
[----:B------:R-:W-:-:S01]  /*3c50*/  FFMA.FTZ R57, R85, UR10, -R62 ;  /* 0x0000000a55397c23 */ /* 0x000fc2000801083e */
[----:B------:R-:W-:-:S03]  /*3c60*/  IMAD.MOV.U32 R85, RZ, RZ, R151 ;  /* 0x000000ffff557224 */ /* 0x000fc600078e0097 */
[----:B------:R-:W-:Y:S01]  /*3c70*/  FSEL R64, R64, RZ, P1 ;  /* 0x000000ff40407208 */ /* 0x000fe20000800000 */
[----:B------:R-:W-:Y:S01]  /*3c80*/  MUFU.EX2 R68, R68 ;  /* 0x0000004400447308 */ /* 0x000fe20000000800 */
[----:B------:R-:W-:-:S03]  /*3c90*/  PLOP3.LUT P1, PT, PT, PT, UP0, 0x80, 0x0 ;  /* 0x000000000000781c */ /* 0x000fc60003f2f008 */
[--C-:B------:R-:W-:Y:S01]  /*3ca0*/  FFMA.FTZ R5, R5, UR10, -R64.reuse ;  /* 0x0000000a05057c23 */ /* 0x100fe20008010840 */
[----:B------:R-:W-:-:S01]  /*3cb0*/  FFMA.FTZ R6, R6, UR10, -R64 ;  /* 0x0000000a06067c23 */ /* 0x000fc20008010840 */
[--C-:B------:R-:W-:Y:S01]  /*3cc0*/  FFMA.FTZ R7, R7, UR10, -R64.reuse ;  /* 0x0000000a07077c23 */ /* 0x100fe20008010840 */
[----:B------:R-:W-:-:S01]  /*3cd0*/  FFMA.FTZ R8, R8, UR10, -R64 ;  /* 0x0000000a08087c23 */ /* 0x000fc20008010840 */
        /* <DEDUP_REMOVED lines=10> */
[----:B------:R-:W0:Y:S01]  /*3d80*/  MUFU.EX2 R6, R6 ;  /* 0x0000000600067308 */ /* 0x000e220000000800 */
[----:B------:R-:W-:-:S01]  /*3d90*/  FFMA.FTZ R24, R24, UR10, -R64 ;  /* 0x0000000a18187c23 */ /* 0x000fc20008010840 */
[--C-:B------:R-:W-:Y:S01]  /*3da0*/  FFMA.FTZ R25, R25, UR10, -R64.reuse ;  /* 0x0000000a19197c23 */ /* 0x100fe20008010840 */
[----:B------:R-:W-:-:S01]  /*3db0*/  FFMA.FTZ R26, R26, UR10, -R64 ;  /* 0x0000000a1a1a7c23 */ /* 0x000fc20008010840 */
[--C-:B------:R-:W-:Y:S01]  /*3dc0*/  FFMA.FTZ R27, R27, UR10, -R64.reuse ;  /* 0x0000000a1b1b7c23 */ /* 0x100fe20008010840 */
[----:B------:R-:W-:-:S01]  /*3dd0*/  FFMA.FTZ R28, R28, UR10, -R64 ;  /* 0x0000000a1c1c7c23 */ /* 0x000fc20008010840 */
[--C-:B------:R-:W-:Y:S01]  /*3de0*/  FFMA.FTZ R29, R29, UR10, -R64.reuse ;  /* 0x0000000a1d1d7c23 */ /* 0x100fe20008010840 */
        /* <DEDUP_REMOVED lines=10> */
[----:B0-----:R-:W-:-:S01]  /*3e90*/  FADD.FTZ R62, R5, R6 ;  /* 0x00000006053e7221 */ /* 0x001fc20000010000 */
[--C-:B------:R-:W-:Y:S01]  /*3ea0*/  FFMA.FTZ R79, R79, UR10, -R64.reuse ;  /* 0x0000000a4f4f7c23 */ /* 0x100fe20008010840 */
[----:B------:R-:W-:-:S01]  /*3eb0*/  FFMA.FTZ R82, R82, UR10, -R64 ;  /* 0x0000000a52527c23 */ /* 0x000fc20008010840 */
[--C-:B------:R-:W-:Y:S01]  /*3ec0*/  FFMA.FTZ R83, R83, UR10, -R64.reuse ;  /* 0x0000000a53537c23 */ /* 0x100fe20008010840 */
[----:B------:R-:W-:-:S01]  /*3ed0*/  FFMA.FTZ R86, R86, UR10, -R64 ;  /* 0x0000000a56567c23 */ /* 0x000fc20008010840 */
[----:B------:R-:W-:Y:S01]  /*3ee0*/  FFMA.FTZ R64, R87, UR10, -R64 ;  /* 0x0000000a57407c23 */ /* 0x000fe20008010840 */
[----:B------:R-:W-:Y:S01]  /*3ef0*/  IMAD.MOV.U32 R87, RZ, RZ, R151 ;  /* 0x000000ffff577224 */ /* 0x000fe200078e0097 */
[----:B------:R-:W0:Y:S01]  /*3f00*/  MUFU.EX2 R9, R9 ;  /* 0x0000000900097308 */ /* 0x000e220000000800 */
[----:B--2---:R-:W-:-:S07]  /*3f10*/  FADD.FTZ R65, R7, R62 ;  /* 0x0000003e07417221 */ /* 0x004fce0000010000 */
[----:B------:R-:W1:Y:S01]  /*3f20*/  MUFU.EX2 R10, R10 ;  /* 0x0000000a000a7308 */ /* 0x000e620000000800 */
[----:B---3--:R-:W-:-:S01]  /*3f30*/  FADD.FTZ R62, R8, R65 ;  /* 0x00000041083e7221 */ /* 0x008fc20000010000 */
[----:B------:R-:W-:Y:S01]  /*3f40*/  FADD.FTZ R65, R41, R70 ;  /* 0x0000004629417221 */ /* 0x000fe20000010000 */
[--C-:B------:R-:W-:Y:S02]  /*3f50*/  IMAD.MOV.U32 R70, RZ, RZ, R151.reuse ;  /* 0x000000ffff467224 */ /* 0x100fe400078e0097 */
[----:B------:R-:W-:Y:S02]  /*3f60*/  IMAD.MOV.U32 R41, RZ, RZ, R151 ;  /* 0x000000ffff297224 */ /* 0x000fe400078e0097 */
[----:B------:R-:W-:-:S01]  /*3f70*/  FADD.FTZ R65, R42, R65 ;  /* 0x000000412a417221 */ /* 0x000fc20000010000 */
[----:B------:R-:W-:Y:S01]  /*3f80*/  IMAD.MOV.U32 R42, RZ, RZ, R151 ;  /* 0x000000ffff2a7224 */ /* 0x000fe200078e0097 */
[----:B------:R-:W2:Y:S01]  /*3f90*/  MUFU.EX2 R11, R11 ;  /* 0x0000000b000b7308 */ /* 0x000ea20000000800 */
[----:B0-----:R-:W-:-:S01]  /*3fa0*/  FADD.FTZ R71, R9, R62 ;  /* 0x0000003e09477221 */ /* 0x001fc20000010000 */
[----:B------:R-:W-:Y:S01]  /*3fb0*/  FADD.FTZ R62, R44, R65 ;  /* 0x000000412c3e7221 */ /* 0x000fe20000010000 */
[----:B------:R-:W-:-:S03]  /*3fc0*/  IMAD.MOV.U32 R44, RZ, RZ, R151 ;  /* 0x000000ffff2c7224 */ /* 0x000fc600078e0097 */
[----:B------:R-:W-:Y:S02]  /*3fd0*/  FADD.FTZ R62, R47, R62 ;  /* 0x0000003e2f3e7221 */ /* 0x000fe40000010000 */
[----:B------:R-:W0:Y:S01]  /*3fe0*/  MUFU.EX2 R12, R12 ;  /* 0x0000000c000c7308 */ /* 0x000e220000000800 */
[----:B-1----:R-:W-:-:S07]  /*3ff0*/  FADD.FTZ R4, R10, R71 ;  /* 0x000000470a047221 */ /* 0x002fce0000010000 */
[----:B------:R-:W1:Y:S01]  /*4000*/  MUFU.EX2 R13, R13 ;  /* 0x0000000d000d7308 */ /* 0x000e620000000800 */
[----:B--2---:R-:W-:-:S07]  /*4010*/  FADD.FTZ R65, R11, R4 ;  /* 0x000000040b417221 */ /* 0x004fce0000010000 */
[----:B------:R-:W2:Y:S01]  /*4020*/  MUFU.EX2 R14, R14 ;  /* 0x0000000e000e7308 */ /* 0x000ea20000000800 */
[----:B0-----:R-:W-:-:S01]  /*4030*/  FADD.FTZ R4, R12, R65 ;  /* 0x000000410c047221 */ /* 0x001fc20000010000 */
[----:B------:R-:W-:Y:S01]  /*4040*/  FADD.FTZ R65, R45, R62 ;  /* 0x0000003e2d417221 */ /* 0x000fe20000010000 */
[----:B------:R-:W-:-:S03]  /*4050*/  IMAD.MOV.U32 R45, RZ, RZ, R151 ;  /* 0x000000ffff2d7224 */ /* 0x000fc600078e0097 */
[----:B------:R-:W-:Y:S01]  /*4060*/  FADD.FTZ R65, R46, R65 ;  /* 0x000000412e417221 */ /* 0x000fe20000010000 */
[----:B------:R-:W-:Y:S01]  /*4070*/  IMAD.MOV.U32 R46, RZ, RZ, R151 ;  /* 0x000000ffff2e7224 */ /* 0x000fe200078e0097 */
[----:B------:R-:W0:Y:S01]  /*4080*/  MUFU.EX2 R15, R15 ;  /* 0x0000000f000f7308 */ /* 0x000e220000000800 */
[----:B-1----:R-:W-:-:S01]  /*4090*/  FADD.FTZ R71, R13, R4 ;  /* 0x000000040d477221 */ /* 0x002fc20000010000 */
[----:B------:R-:W-:Y:S01]  /*40a0*/  FADD.FTZ R62, R48, R65 ;  /* 0x00000041303e7221 */ /* 0x000fe20000010000 */
[----:B------:R-:W-:-:S03]  /*40b0*/  IMAD.MOV.U32 R48, RZ, RZ, R151 ;  /* 0x000000ffff307224 */ /* 0x000fc600078e0097 */
[----:B------:R-:W-:Y:S01]  /*40c0*/  FADD.FTZ R62, R61, R62 ;  /* 0x0000003e3d3e7221 */ /* 0x000fe20000010000 */
[----:B------:R-:W-:Y:S01]  /*40d0*/  IMAD.MOV.U32 R61, RZ, RZ, R151 ;  /* 0x000000ffff3d7224 */ /* 0x000fe200078e0097 */
[----:B------:R-:W1:Y:S01]  /*40e0*/  MUFU.EX2 R20, R20 ;  /* 0x0000001400147308 */ /* 0x000e620000000800 */
[----:B--2---:R-:W-:-:S07]  /*40f0*/  FADD.FTZ R4, R14, R71 ;  /* 0x000000470e047221 */ /* 0x004fce0000010000 */
[----:B------:R-:W2:Y:S01]  /*4100*/  MUFU.EX2 R21, R21 ;  /* 0x0000001500157308 */ /* 0x000ea20000000800 */
[----:B0-----:R-:W-:-:S07]  /*4110*/  FADD.FTZ R65, R15, R4 ;  /* 0x000000040f417221 */ /* 0x001fce0000010000 */
[----:B------:R-:W0:Y:S01]  /*4120*/  MUFU.EX2 R24, R24 ;  /* 0x0000001800187308 */ /* 0x000e220000000800 */
[----:B-1----:R-:W-:-:S01]  /*4130*/  FADD.FTZ R4, R20, R65 ;  /* 0x0000004114047221 */ /* 0x002fc20000010000 */
[----:B------:R-:W-:Y:S01]  /*4140*/  FADD.FTZ R65, R49, R62 ;  /* 0x0000003e31417221 */ /* 0x000fe20000010000 */
[----:B------:R-:W-:Y:S01]  /*4150*/  F2FP.SATFINITE.E4M3.F32.PACK_AB_MERGE_C R15, R20, R15, RZ ;  /* 0x0000000f140f723e */ /* 0x000fe200048070ff */
[--C-:B------:R-:W-:Y:S02]  /*4160*/  IMAD.MOV.U32 R62, RZ, RZ, R151.reuse ;  /* 0x000000ffff3e7224 */ /* 0x100fe400078e0097 */
[----:B------:R-:W-:Y:S01]  /*4170*/  IMAD.MOV.U32 R49, RZ, RZ, R151 ;  /* 0x000000ffff317224 */ /* 0x000fe200078e0097 */
[----:B------:R-:W-:Y:S01]  /*4180*/  F2FP.SATFINITE.E4M3.F32.PACK_AB_MERGE_C R217, R14, R13, R15 ;  /* 0x0000000d0ed9723e */ /* 0x000fe2000480700f */
[----:B------:R-:W1:Y:S01]  /*4190*/  MUFU.EX2 R25, R25 ;  /* 0x0000001900197308 */ /* 0x000e620000000800 */
[----:B--2---:R-:W-:-:S01]  /*41a0*/  FADD.FTZ R71, R21, R4 ;  /* 0x0000000415477221 */ /* 0x004fc20000010000 */
[----:B------:R-:W-:Y:S01]  /*41b0*/  FADD.FTZ R4, R50, R65 ;  /* 0x0000004132047221 */ /* 0x000fe20000010000 */
[----:B------:R-:W-:-:S02]  /*41c0*/  IMAD.MOV.U32 R65, RZ, RZ, R151 ;  /* 0x000000ffff417224 */ /* 0x000fc400078e0097 */
[----:B------:R-:W-:Y:S02]  /*41d0*/  IMAD.MOV.U32 R50, RZ, RZ, R151 ;  /* 0x000000ffff327224 */ /* 0x000fe400078e0097 */
[----:B------:R-:W-:-:S01]  /*41e0*/  FADD.FTZ R43, R63, R4 ;  /* 0x000000043f2b7221 */ /* 0x000fc20000010000 */
[----:B------:R-:W-:Y:S01]  /*41f0*/  IMAD.MOV.U32 R63, RZ, RZ, R151 ;  /* 0x000000ffff3f7224 */ /* 0x000fe200078e0097 */
[----:B------:R-:W2:Y:S01]  /*4200*/  MUFU.EX2 R26, R26 ;  /* 0x0000001a001a7308 */ /* 0x000ea20000000800 */
[----:B0-----:R-:W-:-:S01]  /*4210*/  FADD.FTZ R40, R24, R71 ;  /* 0x0000004718287221 */ /* 0x001fc20000010000 */
[----:B------:R-:W-:Y:S01]  /*4220*/  FADD.FTZ R66, R66, R43 ;  /* 0x0000002b42427221 */ /* 0x000fe20000010000 */
[----:B------:R-:W-:Y:S01]  /*4230*/  F2FP.SATFINITE.E4M3.F32.PACK_AB_MERGE_C R43, R12, R11, RZ ;  /* 0x0000000b0c2b723e */ /* 0x000fe200048070ff */
[----:B------:R-:W-:-:S03]  /*4240*/  IMAD.MOV.U32 R71, RZ, RZ, R151 ;  /* 0x000000ffff477224 */ /* 0x000fc600078e0097 */
[----:B------:R-:W-:Y:S01]  /*4250*/  F2FP.SATFINITE.E4M3.F32.PACK_AB_MERGE_C R231, R10, R9, R43 ;  /* 0x000000090ae7723e */ /* 0x000fe2000480702b */
[----:B------:R-:W0:Y:S01]  /*4260*/  MUFU.EX2 R27, R27 ;  /* 0x0000001b001b7308 */ /* 0x000e220000000800 */
[----:B-1----:R-:W-:-:S01]  /*4270*/  FADD.FTZ R47, R25, R40 ;  /* 0x00000028192f7221 */ /* 0x002fc20000010000 */
[----:B------:R-:W-:Y:S01]  /*4280*/  F2FP.SATFINITE.E4M3.F32.PACK_AB_MERGE_C R40, R8, R7, RZ ;  /* 0x000000070828723e */ /* 0x000fe200048070ff */
[----:B------:R-:W-:-:S01]  /*4290*/  FADD.FTZ R7, R51, R66 ;  /* 0x0000004233077221 */ /* 0x000fc20000010000 */
[----:B------:R-:W-:Y:S02]  /*42a0*/  IMAD.MOV.U32 R66, RZ, RZ, R151 ;  /* 0x000000ffff427224 */ /* 0x000fe400078e0097 */
[----:B------:R-:W-:Y:S01]  /*42b0*/  F2FP.SATFINITE.E4M3.F32.PACK_AB_MERGE_C R229, R6, R5, R40 ;  /* 0x0000000506e5723e */ /* 0x000fe20004807028 */
[----:B------:R-:W-:Y:S01]  /*42c0*/  FADD.FTZ R7, R52, R7 ;  /* 0x0000000734077221 */ /* 0x000fe20000010000 */
[----:B------:R-:W1:Y:S01]  /*42d0*/  MUFU.EX2 R28, R28 ;  /* 0x0000001c001c7308 */ /* 0x000e620000000800 */
[----:B--2---:R-:W-:-:S01]  /*42e0*/  FADD.FTZ R4, R26, R47 ;  /* 0x0000002f1a047221 */ /* 0x004fc20000010000 */
[----:B------:R-:W-:Y:S01]  /*42f0*/  F2FP.SATFINITE.E4M3.F32.PACK_AB_MERGE_C R25, R26, R25, RZ ;  /* 0x000000191a19723e */ /* 0x000fe200048070ff */
[----:B------:R-:W-:-:S01]  /*4300*/  FADD.FTZ R12, R60, R7 ;  /* 0x000000073c0c7221 */ /* 0x000fc20000010000 */
[C---:B------:R-:W-:Y:S01]  /*4310*/  F2FP.SATFINITE.E4M3.F32.PACK_AB_MERGE_C R60, R67.reuse, R60, RZ ;  /* 0x0000003c433c723e */ /* 0x040fe200048070ff */
[----:B------:R-:W-:Y:S01]  /*4320*/  IMAD.MOV.U32 R47, RZ, RZ, R151 ;  /* 0x000000ffff2f7224 */ /* 0x000fe200078e0097 */
[----:B------:R-:W-:Y:S01]  /*4330*/  F2FP.SATFINITE.E4M3.F32.PACK_AB_MERGE_C R219, R24, R21, R25 ;  /* 0x0000001518db723e */ /* 0x000fe20004807019 */
[----:B------:R-:W-:-:S01]  /*4340*/  FADD.FTZ R12, R67, R12 ;  /* 0x0000000c430c7221 */ /* 0x000fc20000010000 */
[----:B------:R-:W2:Y:S01]  /*4350*/  MUFU.EX2 R29, R29 ;  /* 0x0000001d001d7308 */ /* 0x000ea20000000800 */
[----:B0-----:R-:W-:-:S01]  /*4360*/  FADD.FTZ R11, R27, R4 ;  /* 0x000000041b0b7221 */ /* 0x001fc20000010000 */
[----:B------:R-:W-:Y:S01]  /*4370*/  F2FP.SATFINITE.E4M3.F32.PACK_AB_MERGE_C R220, R52, R51, R60 ;  /* 0x0000003334dc723e */ /* 0x000fe2000480703c */
[----:B------:R-:W-:-:S02]  /*4380*/  IMAD.MOV.U32 R67, RZ, RZ, R151 ;  /* 0x000000ffff437224 */ /* 0x000fc400078e0097 */
[--C-:B------:R-:W-:Y:S02]  /*4390*/  IMAD.MOV.U32 R60, RZ, RZ, R151.reuse ;  /* 0x000000ffff3c7224 */ /* 0x100fe400078e0097 */
[----:B------:R-:W-:Y:S01]  /*43a0*/  IMAD.MOV.U32 R52, RZ, RZ, R151 ;  /* 0x000000ffff347224 */ /* 0x000fe200078e0097 */
[----:B------:R-:W0:Y:S01]  /*43b0*/  MUFU.EX2 R30, R30 ;  /* 0x0000001e001e7308 */ /* 0x000e220000000800 */
[----:B-1----:R-:W-:-:S01]  /*43c0*/  FADD.FTZ R8, R28, R11 ;  /* 0x0000000b1c087221 */ /* 0x002fc20000010000 */
[--C-:B------:R-:W-:Y:S02]  /*43d0*/  IMAD.MOV.U32 R51, RZ, RZ, R151.reuse ;  /* 0x000000ffff337224 */ /* 0x100fe400078e0097 */
[--C-:B------:R-:W-:Y:S02]  /*43e0*/  IMAD.MOV.U32 R43, RZ, RZ, R151.reuse ;  /* 0x000000ffff2b7224 */ /* 0x100fe400078e0097 */
[----:B------:R-:W-:Y:S02]  /*43f0*/  IMAD.MOV.U32 R40, RZ, RZ, R151 ;  /* 0x000000ffff287224 */ /* 0x000fe400078e0097 */
[----:B------:R-:W1:Y:S01]  /*4400*/  MUFU.EX2 R31, R31 ;  /* 0x0000001f001f7308 */ /* 0x000e620000000800 */
[----:B--2---:R-:W-:-:S01]  /*4410*/  FADD.FTZ R7, R29, R8 ;  /* 0x000000081d077221 */ /* 0x004fc20000010000 */
[----:B------:R-:W-:-:S02]  /*4420*/  IMAD.MOV.U32 R26, RZ, RZ, R151 ;  /* 0x000000ffff1a7224 */ /* 0x000fc400078e0097 */
[--C-:B------:R-:W-:Y:S02]  /*4430*/  IMAD.MOV.U32 R25, RZ, RZ, R151.reuse ;  /* 0x000000ffff197224 */ /* 0x100fe400078e0097 */
[----:B------:R-:W-:Y:S02]  /*4440*/  IMAD.MOV.U32 R24, RZ, RZ, R151 ;  /* 0x000000ffff187224 */ /* 0x000fe400078e0097 */
[----:B------:R-:W2:Y:S01]  /*4450*/  MUFU.EX2 R32, R32 ;  /* 0x0000002000207308 */ /* 0x000ea20000000800 */
[C---:B0-----:R-:W-:Y:S01]  /*4460*/  F2FP.SATFINITE.E4M3.F32.PACK_AB_MERGE_C R29, R30.reuse, R29, RZ ;  /* 0x0000001d1e1d723e */ /* 0x041fe200048070ff */
[----:B------:R-:W-:Y:S01]  /*4470*/  FADD.FTZ R30, R30, R7 ;  /* 0x000000071e1e7221 */ /* 0x000fe20000010000 */
[----:B------:R-:W-:-:S02]  /*4480*/  FADD.FTZ R7, R53, R12 ;  /* 0x0000000c35077221 */ /* 0x000fc40000010000 */
[----:B------:R-:W-:Y:S01]  /*4490*/  F2FP.SATFINITE.E4M3.F32.PACK_AB_MERGE_C R221, R28, R27, R29 ;  /* 0x0000001b1cdd723e */ /* 0x000fe2000480701d */
[----:B------:R-:W-:-:S02]  /*44a0*/  IMAD.MOV.U32 R29, RZ, RZ, R151 ;  /* 0x000000ffff1d7224 */ /* 0x000fc400078e0097 */
[----:B------:R-:W-:Y:S01]  /*44b0*/  FADD.FTZ R7, R54, R7 ;  /* 0x0000000736077221 */ /* 0x000fe20000010000 */
[----:B------:R-:W0:Y:S01]  /*44c0*/  MUFU.EX2 R33, R33 ;  /* 0x0000002100217308 */ /* 0x000e220000000800 */
[----:B-1----:R-:W-:-:S01]  /*44d0*/  FADD.FTZ R11, R31, R30 ;  /* 0x0000001e1f0b7221 */ /* 0x002fc20000010000 */
[----:B------:R-:W-:Y:S02]  /*44e0*/  IMAD.MOV.U32 R30, RZ, RZ, R151 ;  /* 0x000000ffff1e7224 */ /* 0x000fe400078e0097 */
[----:B------:R-:W-:-:S01]  /*44f0*/  FADD.FTZ R12, R68, R7 ;  /* 0x00000007440c7221 */ /* 0x000fc20000010000 */
[--C-:B------:R-:W-:Y:S02]  /*4500*/  IMAD.MOV.U32 R28, RZ, RZ, R151.reuse ;  /* 0x000000ffff1c7224 */ /* 0x100fe400078e0097 */
[----:B------:R-:W-:Y:S01]  /*4510*/  IMAD.MOV.U32 R27, RZ, RZ, R151 ;  /* 0x000000ffff1b7224 */ /* 0x000fe200078e0097 */
[----:B------:R-:W1:Y:S01]  /*4520*/  MUFU.EX2 R69, R69 ;  /* 0x0000004500457308 */ /* 0x000e620000000800 */
[----:B--2---:R-:W-:-:S07]  /*4530*/  FADD.FTZ R8, R32, R11 ;  /* 0x0000000b20087221 */ /* 0x004fce0000010000 */
[----:B------:R-:W2:Y:S01]  /*4540*/  MUFU.EX2 R34, R34 ;  /* 0x0000002200227308 */ /* 0x000ea20000000800 */
[----:B0-----:R-:W-:-:S07]  /*4550*/  FADD.FTZ R7, R33, R8 ;  /* 0x0000000821077221 */ /* 0x001fce0000010000 */
[----:B------:R-:W-:Y:S01]  /*4560*/  MUFU.EX2 R76, R76 ;  /* 0x0000004c004c7308 */ /* 0x000fe20000000800 */
[C---:B-1----:R-:W-:Y:S01]  /*4570*/  F2FP.SATFINITE.E4M3.F32.PACK_AB_MERGE_C R68, R69.reuse, R68, RZ ;  /* 0x000000444544723e */ /* 0x042fe200048070ff */
[----:B------:R-:W-:-:S03]  /*4580*/  FADD.FTZ R69, R69, R12 ;  /* 0x0000000c45457221 */ /* 0x000fc60000010000 */
[----:B------:R-:W-:Y:S01]  /*4590*/  F2FP.SATFINITE.E4M3.F32.PACK_AB_MERGE_C R222, R54, R53, R68 ;  /* 0x0000003536de723e */ /* 0x000fe20004807044 */
[----:B------:R-:W-:Y:S02]  /*45a0*/  IMAD.MOV.U32 R68, RZ, RZ, R151 ;  /* 0x000000ffff447224 */ /* 0x000fe400078e0097 */
[----:B------:R-:W0:Y:S01]  /*45b0*/  MUFU.EX2 R59, R59 ;  /* 0x0000003b003b7308 */ /* 0x000e220000000800 */
[C---:B--2---:R-:W-:Y:S01]  /*45c0*/  F2FP.SATFINITE.E4M3.F32.PACK_AB_MERGE_C R33, R34.reuse, R33, RZ ;  /* 0x000000212221723e */ /* 0x044fe200048070ff */
[----:B------:R-:W-:Y:S01]  /*45d0*/  FADD.FTZ R34, R34, R7 ;  /* 0x0000000722227221 */ /* 0x000fe20000010000 */
[----:B------:R-:W-:Y:S02]  /*45e0*/  IMAD.MOV.U32 R54, RZ, RZ, R151 ;  /* 0x000000ffff367224 */ /* 0x000fe400078e0097 */
[----:B------:R-:W-:Y:S01]  /*45f0*/  F2FP.SATFINITE.E4M3.F32.PACK_AB_MERGE_C R223, R32, R31, R33 ;  /* 0x0000001f20df723e */ /* 0x000fe20004807021 */
[--C-:B------:R-:W-:Y:S02]  /*4600*/  IMAD.MOV.U32 R53, RZ, RZ, R151.reuse ;  /* 0x000000ffff357224 */ /* 0x100fe400078e0097 */
[----:B------:R-:W1:Y:S01]  /*4610*/  MUFU.EX2 R72, R72 ;  /* 0x0000004800487308 */ /* 0x000e620000000800 */
[----:B------:R-:W-:-:S02]  /*4620*/  IMAD.MOV.U32 R33, RZ, RZ, R151 ;  /* 0x000000ffff217224 */ /* 0x000fc400078e0097 */
[--C-:B------:R-:W-:Y:S02]  /*4630*/  IMAD.MOV.U32 R32, RZ, RZ, R151.reuse ;  /* 0x000000ffff207224 */ /* 0x100fe400078e0097 */
[----:B------:R-:W-:-:S03]  /*4640*/  IMAD.MOV.U32 R31, RZ, RZ, R151 ;  /* 0x000000ffff1f7224 */ /* 0x000fc600078e0097 */
[----:B------:R-:W2:Y:S01]  /*4650*/  MUFU.EX2 R35, R35 ;  /* 0x0000002300237308 */ /* 0x000ea20000000800 */
[----:B0-----:R-:W-:-:S07]  /*4660*/  F2FP.SATFINITE.E4M3.F32.PACK_AB_MERGE_C R11, R59, R76, RZ ;  /* 0x0000004c3b0b723e */ /* 0x001fce00048070ff */
[----:B------:R-:W0:Y:S01]  /*4670*/  MUFU.EX2 R73, R73 ;  /* 0x0000004900497308 */ /* 0x000e220000000800 */
[----:B-1----:R-:W-:-:S01]  /*4680*/  FADD.FTZ R8, R72, R69 ;  /* 0x0000004548087221 */ /* 0x002fc20000010000 */
[----:B------:R-:W-:-:S06]  /*4690*/  IMAD.MOV.U32 R69, RZ, RZ, R151 ;  /* 0x000000ffff457224 */ /* 0x000fcc00078e0097 */
[----:B------:R-:W1:Y:S01]  /*46a0*/  MUFU.EX2 R36, R36 ;  /* 0x0000002400247308 */ /* 0x000e620000000800 */
[----:B--2---:R-:W-:-:S01]  /*46b0*/  FADD.FTZ R7, R35, R34 ;  /* 0x0000002223077221 */ /* 0x004fc20000010000 */
[----:B------:R-:W-:-:S06]  /*46c0*/  IMAD.MOV.U32 R34, RZ, RZ, R151 ;  /* 0x000000ffff227224 */ /* 0x000fcc00078e0097 */
[----:B------:R-:W2:Y:S01]  /*46d0*/  MUFU.EX2 R37, R37 ;  /* 0x0000002500257308 */ /* 0x000ea20000000800 */
[C---:B0-----:R-:W-:Y:S01]  /*46e0*/  F2FP.SATFINITE.E4M3.F32.PACK_AB_MERGE_C R224, R73.reuse, R72, R11 ;  /* 0x0000004849e0723e */ /* 0x041fe2000480700b */
[----:B------:R-:W-:Y:S01]  /*46f0*/  FADD.FTZ R73, R73, R8 ;  /* 0x0000000849497221 */ /* 0x000fe20000010000 */
[----:B------:R-:W-:-:S03]  /*4700*/  IMAD.MOV.U32 R72, RZ, RZ, R151 ;  /* 0x000000ffff487224 */ /* 0x000fc600078e0097 */
[----:B------:R-:W-:Y:S01]  /*4710*/  FADD.FTZ R76, R76, R73 ;  /* 0x000000494c4c7221 */ /* 0x000fe20000010000 */
[----:B------:R-:W-:Y:S01]  /*4720*/  IMAD.MOV.U32 R73, RZ, RZ, R151 ;  /* 0x000000ffff497224 */ /* 0x000fe200078e0097 */
[----:B------:R0:W3:Y:S01]  /*4730*/  MUFU.EX2 R4, R79 ;  /* 0x0000004f00047308 */ /* 0x0000e20000000800 */
[----:B-1----:R-:W-:-:S01]  /*4740*/  FADD.FTZ R6, R36, R7 ;  /* 0x0000000724067221 */ /* 0x002fc20000010000 */
[----:B------:R-:W-:Y:S01]  /*4750*/  FADD.FTZ R76, R59, R76 ;  /* 0x0000004c3b4c7221 */ /* 0x000fe20000010000 */
[----:B------:R-:W-:-:S05]  /*4760*/  IMAD.MOV.U32 R59, RZ, RZ, R151 ;  /* 0x000000ffff3b7224 */ /* 0x000fca00078e0097 */
[----:B------:R-:W1:Y:S01]  /*4770*/  MUFU.EX2 R55, R55 ;  /* 0x0000003700377308 */ /* 0x000e620000000800 */
[----:B--2---:R-:W-:-:S01]  /*4780*/  FADD.FTZ R7, R37, R6 ;  /* 0x0000000625077221 */ /* 0x004fc20000010000 */
[----:B0-----:R-:W-:-:S06]  /*4790*/  IMAD.MOV.U32 R79, RZ, RZ, R151 ;  /* 0x000000ffff4f7224 */ /* 0x001fcc00078e0097 */
[----:B------:R-:W0:Y:S01]  /*47a0*/  MUFU.EX2 R82, R82 ;  /* 0x0000005200527308 */ /* 0x000e220000000800 */
[----:B---3--:R-:W-:-:S01]  /*47b0*/  FADD.FTZ R7, R4, R7 ;  /* 0x0000000704077221 */ /* 0x008fc20000010000 */
[----:B------:R-:W-:-:S04]  /*47c0*/  F2FP.SATFINITE.E4M3.F32.PACK_AB_MERGE_C R37, R4, R37, RZ ;  /* 0x000000250425723e */ /* 0x000fc800048070ff */
[----:B------:R-:W-:Y:S01]  /*47d0*/  F2FP.SATFINITE.E4M3.F32.PACK_AB_MERGE_C R225, R36, R35, R37 ;  /* 0x0000002324e1723e */ /* 0x000fe20004807025 */
[----:B------:R-:W-:Y:S01]  /*47e0*/  IMAD.MOV.U32 R37, RZ, RZ, R151 ;  /* 0x000000ffff257224 */ /* 0x000fe200078e0097 */
[----:B------:R-:W-:Y:S01]  /*47f0*/  MUFU.EX2 R56, R56 ;  /* 0x0000003800387308 */ /* 0x000fe20000000800 */
[----:B-1----:R-:W-:-:S01]  /*4800*/  FADD.FTZ R9, R55, R76 ;  /* 0x0000004c37097221 */ /* 0x002fc20000010000 */
[--C-:B------:R-:W-:Y:S02]  /*4810*/  IMAD.MOV.U32 R76, RZ, RZ, R151.reuse ;  /* 0x000000ffff4c7224 */ /* 0x100fe400078e0097 */
[--C-:B------:R-:W-:Y:S02]  /*4820*/  IMAD.MOV.U32 R36, RZ, RZ, R151.reuse ;  /* 0x000000ffff247224 */ /* 0x100fe400078e0097 */
[----:B------:R-:W-:Y:S02]  /*4830*/  IMAD.MOV.U32 R35, RZ, RZ, R151 ;  /* 0x000000ffff237224 */ /* 0x000fe400078e0097 */
[----:B------:R-:W1:Y:S01]  /*4840*/  MUFU.EX2 R57, R57 ;  /* 0x0000003900397308 */ /* 0x000e620000000800 */
[----:B0-----:R-:W-:-:S07]  /*4850*/  FADD.FTZ R4, R82, R7 ;  /* 0x0000000752047221 */ /* 0x001fce0000010000 */
[----:B------:R-:W0:Y:S08]  /*4860*/  MUFU.EX2 R58, R58 ;  /* 0x0000003a003a7308 */ /* 0x000e300000000800 */
[----:B------:R-:W2:Y:S01]  /*4870*/  MUFU.EX2 R83, R83 ;  /* 0x0000005300537308 */ /* 0x000ea20000000800 */
[----:B-1----:R-:W-:-:S07]  /*4880*/  F2FP.SATFINITE.E4M3.F32.PACK_AB_MERGE_C R6, R57, R56, RZ ;  /* 0x000000383906723e */ /* 0x002fce00048070ff */
[----:B------:R-:W-:Y:S01]  /*4890*/  MUFU.EX2 R86, R86 ;  /* 0x0000005600567308 */ /* 0x000fe20000000800 */
[----:B0-----:R-:W-:-:S01]  /*48a0*/  FADD.FTZ R9, R58, R9 ;  /* 0x000000093a097221 */ /* 0x001fc20000010000 */
[----:B------:R-:W-:Y:S01]  /*48b0*/  F2FP.SATFINITE.E4M3.F32.PACK_AB_MERGE_C R226, R58, R55, R6 ;  /* 0x000000373ae2723e */ /* 0x000fe20004807006 */
[----:B------:R-:W-:Y:S02]  /*48c0*/  IMAD.MOV.U32 R58, RZ, RZ, R151 ;  /* 0x000000ffff3a7224 */ /* 0x000fe400078e0097 */
[----:B------:R-:W-:Y:S01]  /*48d0*/  FADD.FTZ R6, R56, R9 ;  /* 0x0000000938067221 */ /* 0x000fe20000010000 */
[----:B------:R-:W-:Y:S02]  /*48e0*/  IMAD.MOV.U32 R56, RZ, RZ, R151 ;  /* 0x000000ffff387224 */ /* 0x000fe400078e0097 */
[----:B------:R0:W1:Y:S01]  /*48f0*/  MUFU.EX2 R5, R64 ;  /* 0x0000004000057308 */ /* 0x0000620000000800 */
[----:B--2---:R-:W-:-:S01]  /*4900*/  FADD.FTZ R7, R83, R4 ;  /* 0x0000000453077221 */ /* 0x004fc20000010000 */
[----:B------:R-:W-:Y:S01]  /*4910*/  FADD.FTZ R6, R57, R6 ;  /* 0x0000000639067221 */ /* 0x000fe20000010000 */
[----:B------:R-:W-:-:S02]  /*4920*/  IMAD.MOV.U32 R57, RZ, RZ, R151 ;  /* 0x000000ffff397224 */ /* 0x000fc400078e0097 */
[--C-:B------:R-:W-:Y:S02]  /*4930*/  IMAD.MOV.U32 R55, RZ, RZ, R151.reuse ;  /* 0x000000ffff377224 */ /* 0x100fe400078e0097 */
[----:B0-----:R-:W-:Y:S01]  /*4940*/  IMAD.MOV.U32 R64, RZ, RZ, R151 ;  /* 0x000000ffff407224 */ /* 0x001fe200078e0097 */
[----:B-1----:R-:W-:Y:S01]  /*4950*/  F2FP.SATFINITE.E4M3.F32.PACK_AB_MERGE_C R4, R5, R86, RZ ;  /* 0x000000560504723e */ /* 0x002fe200048070ff */
[----:B------:R-:W-:-:S03]  /*4960*/  FADD.FTZ R86, R86, R7 ;  /* 0x0000000756567221 */ /* 0x000fc60000010000 */
[----:B------:R-:W-:Y:S01]  /*4970*/  F2FP.SATFINITE.E4M3.F32.PACK_AB_MERGE_C R227, R83, R82, R4 ;  /* 0x0000005253e3723e */ /* 0x000fe20004807004 */
[----:B------:R-:W-:-:S01]  /*4980*/  FADD.FTZ R5, R5, R86 ;  /* 0x0000005605057221 */ /* 0x000fc20000010000 */
[--C-:B------:R-:W-:Y:S02]  /*4990*/  IMAD.MOV.U32 R86, RZ, RZ, R151.reuse ;  /* 0x000000ffff567224 */ /* 0x100fe400078e0097 */
[--C-:B------:R-:W-:Y:S02]  /*49a0*/  IMAD.MOV.U32 R83, RZ, RZ, R151.reuse ;  /* 0x000000ffff537224 */ /* 0x100fe400078e0097 */
        /* <DEDUP_REMOVED lines=68> */
[----:B------:R-:W-:Y:S01]  /*4df0*/  UIADD3 UR45, UR45, -0x2, URZ ;  /* 0xfffffffe2d2d7890 */ /* 0x000fe2000fffe03f */
[----:B------:R-:W-:Y:S01]  /*4e00*/  UMOV UR52, UR42 ;  /* 0x0000002a00347c82 */ /* 0x000fe20008000000 */
[----:B------:R-:W-:Y:S01]  /*4e10*/  UMOV UR51, UR50 ;  /* 0x0000003200337c82 */ /* 0x000fe20008000000 */
[----:B------:R-:W-:-:S09]  /*4e20*/  ULDC UR48, c[0x0][0x988] ;  /* 0x0002620000307ab9 */ /* 0x000fd20000000800 */
.L_x_140:
[----:B------:R-:W-:Y:S01]  /*4e30*/  ISETP.NE.AND P2, PT, RZ, UR41, PT ;  /* 0x00000029ff007c0c */ /* 0x000fe2000bf45270 */
[----:B------:R-:W-:-:S04]  /*4e40*/  UISETP.NE.AND UP0, UPT, UR51, 0x1, UPT ;  /* 0x000000013300788c */ /* 0x000fc8000bf05270 */
[----:B------:R-:W-:-:S04]  /*4e50*/  USEL UR42, URZ, 0x1, UP0 ;  /* 0x000000013f2a7887 */ /* 0x000fc80008000000 */
[----:B------:R-:W-:-:S04]  /*4e60*/  ULOP3.LUT UR42, UR52, UR42, URZ, 0x3c, !UPT ;  /* 0x0000002a342a7292 */ /* 0x000fc8000f8e3c3f */
[----:B------:R-:W-:Y:S08]  /*4e70*/  @P2 BRA `(.L_x_131) ;  /* 0x0000000000442947 */ /* 0x000ff00003800000 */
[----:B------:R-:W-:Y:S05]  /*4e80*/  @!P0 BRA `(.L_x_132) ;  /* 0x0000000000048947 */ /* 0x000fea0003800000 */
[----:B------:R-:W-:Y:S01]  /*4e90*/  BPT.TRAP 0x1 ;  /* 0x000000040000795c */ /* 0x000fe20000300000 */
.L_x_132:
[----:B------:R-:W0:Y:S01]  /*4ea0*/  S2UR UR10, SR_CgaCtaId ;  /* 0x00000000000a79c3 */ /* 0x000e220000008800 */
[----:B------:R-:W-:Y:S01]  /*4eb0*/  UIADD3 UR6, UR51, 0x1, URZ ;  /* 0x0000000133067890 */ /* 0x000fe2000fffe03f */
[----:B------:R-:W-:Y:S01]  /*4ec0*/  IMAD.U32 R2, RZ, RZ, UR42 ;  /* 0x0000002aff027e24 */ /* 0x000fe2000f8e00ff */
[----:B------:R-:W-:Y:S02]  /*4ed0*/  UMOV UR7, 0x400 ;  /* 0x0000040000077882 */ /* 0x000fe40000000000 */
[----:B------:R-:W-:Y:S02]  /*4ee0*/  UISETP.NE.AND UP0, UPT, UR6, 0x2, UPT ;  /* 0x000000020600788c */ /* 0x000fe4000bf05270 */
[----:B------:R-:W-:Y:S02]  /*4ef0*/  SHF.L.U32 R2, R2, 0x1f, RZ ;  /* 0x0000001f02027819 */ /* 0x000fe400000006ff */
[----:B------:R-:W-:Y:S02]  /*4f00*/  USEL UR6, UR6, URZ, UP0 ;  /* 0x0000003f06067287 */ /* 0x000fe40008000000 */
[----:B0-----:R-:W-:-:S04]  /*4f10*/  ULEA UR7, UR10, UR7, 0x18 ;  /* 0x000000070a077291 */ /* 0x001fc8000f8ec03f */
[----:B------:R-:W-:-:S09]  /*4f20*/  ULEA UR6, UR6, UR7, 0x3 ;  /* 0x0000000706067291 */ /* 0x000fd2000f8e183f */
[----:B------:R0:W1:Y:S01]  /*4f30*/  SYNCS.PHASECHK.TRANS64.TRYWAIT P1, [UR6+0x38830], R2 ;  /* 0x03883002ff0075a7 */ /* 0x0000620008020146 */
[----:B------:R-:W-:Y:S05]  /*4f40*/  @!P0 BRA `(.L_x_133) ;  /* 0x0000000000048947 */ /* 0x000fea0003800000 */
[----:B------:R-:W-:Y:S01]  /*4f50*/  BPT.TRAP 0x1 ;  /* 0x000000040000795c */ /* 0x000fe20000300000 */
.L_x_133:
[----:B-1----:R-:W-:Y:S05]  /*4f60*/  @P1 BRA `(.L_x_131) ;  /* 0x0000000000081947 */ /* 0x002fea0003800000 */
[----:B------:R-:W1:Y:S02]  /*4f70*/  SYNCS.PHASECHK.TRANS64.TRYWAIT P1, [UR6+0x38830], R2 ;  /* 0x03883002ff0075a7 */ /* 0x000e640008020146 */
[----:B-1----:R-:W-:Y:S05]  /*4f80*/  @!P1 BRA `(.L_x_134) ;  /* 0x000000c400249947 */ /* 0x002fea0003800000 */
.L_x_131:
[----:B01----:R-:W-:Y:S01]  /*4f90*/  VIADD R2, R23, 0x8 ;  /* 0x0000000817027836 */ /* 0x003fe20000000000 */
        /* <DEDUP_REMOVED lines=44> */
[----:B0-----:R-:W-:Y:S05]  /*5260*/  @P2 BRA `(.L_x_135) ;  /* 0x0000000000382947 */ /* 0x001fea0003800000 */
[----:B------:R-:W-:Y:S05]  /*5270*/  @!P0 BRA `(.L_x_136) ;  /* 0x0000000000048947 */ /* 0x000fea0003800000 */
[----:B------:R-:W-:Y:S01]  /*5280*/  BPT.TRAP 0x1 ;  /* 0x000000040000795c */ /* 0x000fe20000300000 */
.L_x_136:
[----:B------:R-:W0:Y:S01]  /*5290*/  S2UR UR7, SR_CgaCtaId ;  /* 0x00000000000779c3 */ /* 0x000e220000008800 */
[----:B------:R-:W-:Y:S01]  /*52a0*/  UMOV UR6, 0x400 ;  /* 0x0000040000067882 */ /* 0x000fe20000000000 */
[----:B------:R-:W-:-:S05]  /*52b0*/  IMAD.U32 R2, RZ, RZ, UR52 ;  /* 0x00000034ff027e24 */ /* 0x000fca000f8e00ff */
[----:B------:R-:W-:Y:S01]  /*52c0*/  SHF.L.U32 R2, R2, 0x1f, RZ ;  /* 0x0000001f02027819 */ /* 0x000fe200000006ff */
[----:B0-----:R-:W-:-:S04]  /*52d0*/  ULEA UR6, UR7, UR6, 0x18 ;  /* 0x0000000607067291 */ /* 0x001fc8000f8ec03f */
[----:B------:R-:W-:-:S09]  /*52e0*/  ULEA UR6, UR51, UR6, 0x3 ;  /* 0x0000000633067291 */ /* 0x000fd2000f8e183f */
[----:B------:R0:W1:Y:S01]  /*52f0*/  SYNCS.PHASECHK.TRANS64.TRYWAIT P1, [UR6+0x38850], R2 ;  /* 0x03885002ff0075a7 */ /* 0x0000620008020146 */
[----:B------:R-:W-:Y:S05]  /*5300*/  @!P0 BRA `(.L_x_137) ;  /* 0x0000000000048947 */ /* 0x000fea0003800000 */
[----:B------:R-:W-:Y:S01]  /*5310*/  BPT.TRAP 0x1 ;  /* 0x000000040000795c */ /* 0x000fe20000300000 */
.L_x_137:
[----:B-1----:R-:W-:Y:S05]  /*5320*/  @P1 BRA `(.L_x_135) ;  /* 0x0000000000081947 */ /* 0x002fea0003800000 */
[----:B------:R-:W1:Y:S02]  /*5330*/  SYNCS.PHASECHK.TRANS64.TRYWAIT P1, [UR6+0x38850], R2 ;  /* 0x03885002ff0075a7 */ /* 0x000e640008020146 */
[----:B-1----:R-:W-:Y:S05]  /*5340*/  @!P1 BRA `(.L_x_138) ;  /* 0x000000c0004c9947 */ /* 0x002fea0003800000 */
.L_x_135:
[----:B------:R-:W2:Y:S01]  /*5350*/  S2UR UR6, SR_CgaCtaId ;  /* 0x00000000000679c3 */ /* 0x000ea20000008800 */
[----:B01----:R-:W-:Y:S01]  /*5360*/  MOV R2, 0x400 ;  /* 0x0000040000027802 */ /* 0x003fe20000000f00 */
[----:B------:R-:W-:Y:S01]  /*5370*/  WARPGROUP.ARRIVE ;  /* 0x00000000000079c5 */ /* 0x000fe20000000000 */
[----:B------:R-:W-:Y:S01]  /*5380*/  UMOV UR7, 0x40000040 ;  /* 0x4000004000077882 */ /* 0x000fe20000000000 */
[C---:B------:R-:W-:Y:S01]  /*5390*/  FMUL.FTZ R9, R0.reuse, R152 ;  /* 0x0000009800097220 */ /* 0x040fe20000410000 */
[C---:B------:R-:W-:Y:S01]  /*53a0*/  FMUL.FTZ R10, R0.reuse, R154 ;  /* 0x0000009a000a7220 */ /* 0x040fe20000410000 */
[C---:B------:R-:W-:Y:S01]  /*53b0*/  FMUL.FTZ R8, R0.reuse, R153 ;  /* 0x0000009900087220 */ /* 0x040fe20000410000 */
[C---:B------:R-:W-:Y:S01]  /*53c0*/  FMUL.FTZ R11, R0.reuse, R155 ;  /* 0x0000009b000b7220 */ /* 0x040fe20000410000 */
[C---:B------:R-:W-:Y:S01]  /*53d0*/  FMUL.FTZ R12, R0.reuse, R156 ;  /* 0x0000009c000c7220 */ /* 0x040fe20000410000 */
[C---:B------:R-:W-:Y:S01]  /*53e0*/  FMUL.FTZ R14, R0.reuse, R158 ;  /* 0x0000009e000e7220 */ /* 0x040fe20000410000 */
[----:B------:R-:W0:Y:S01]  /*53f0*/  MUFU.TANH R9, R9 ;  /* 0x0000000900097308 */ /* 0x000e220000002400 */
[C---:B------:R-:W-:Y:S01]  /*5400*/  FMUL.FTZ R13, R0.reuse, R157 ;  /* 0x0000009d000d7220 */ /* 0x040fe20000410000 */
[C---:B------:R-:W-:Y:S01]  /*5410*/  FMUL.FTZ R15, R0.reuse, R159 ;  /* 0x0000009f000f7220 */ /* 0x040fe20000410000 */
[C---:B------:R-:W-:Y:S01]  /*5420*/  FMUL.FTZ R20, R0.reuse, R160 ;  /* 0x000000a000147220 */ /* 0x040fe20000410000 */
[C---:B------:R-:W-:Y:S01]  /*5430*/  FMUL.FTZ R152, R0.reuse, R162 ;  /* 0x000000a200987220 */ /* 0x040fe20000410000 */
[C---:B------:R-:W-:Y:S01]  /*5440*/  FMUL.FTZ R153, R0.reuse, R163 ;  /* 0x000000a300997220 */ /* 0x040fe20000410000 */
[C---:B------:R-:W-:Y:S01]  /*5450*/  FMUL.FTZ R21, R0.reuse, R161 ;  /* 0x000000a100157220 */ /* 0x040fe20000410000 */
[C---:B------:R-:W-:Y:S01]  /*5460*/  FMUL.FTZ R163, R0.reuse, R173 ;  /* 0x000000ad00a37220 */ /* 0x040fe20000410000 */
[----:B------:R-:W1:Y:S01]  /*5470*/  MUFU.TANH R10, R10 ;  /* 0x0000000a000a7308 */ /* 0x000e620000002400 */
[C---:B------:R-:W-:Y:S01]  /*5480*/  FMUL.FTZ R173, R0.reuse, R183 ;  /* 0x000000b700ad7220 */ /* 0x040fe20000410000 */
[C---:B------:R-:W-:Y:S01]  /*5490*/  FMUL.FTZ R154, R0.reuse, R164 ;  /* 0x000000a4009a7220 */ /* 0x040fe20000410000 */
[C---:B------:R-:W-:Y:S01]  /*54a0*/  FMUL.FTZ R183, R0.reuse, R193 ;  /* 0x000000c100b77220 */ /* 0x040fe20000410000 */
[C---:B------:R-:W-:Y:S01]  /*54b0*/  FMUL.FTZ R164, R0.reuse, R174 ;  /* 0x000000ae00a47220 */ /* 0x040fe20000410000 */
[----:B------:R-:W-:Y:S01]  /*54c0*/  FMUL.FTZ R174, R0, R184 ;  /* 0x000000b800ae7220 */ /* 0x000fe20000410000 */
[----:B--2---:R-:W-:-:S02]  /*54d0*/  IMAD.U32 R3, RZ, RZ, UR6 ;  /* 0x00000006ff037e24 */ /* 0x004fc4000f8e00ff */
[C---:B------:R-:W-:Y:S01]  /*54e0*/  FMUL.FTZ R184, R0.reuse, R194 ;  /* 0x000000c200b87220 */ /* 0x040fe20000410000 */
[----:B------:R-:W2:Y:S01]  /*54f0*/  MUFU.TANH R8, R8 ;  /* 0x0000000800087308 */ /* 0x000ea20000002400 */
[----:B0-----:R-:W-:Y:S01]  /*5500*/  FMNMX.FTZ R193, R9, R4, !PT ;  /* 0x0000000409c17209 */ /* 0x001fe20007810000 */
[C---:B------:R-:W-:Y:S01]  /*5510*/  FMUL.FTZ R155, R0.reuse, R165 ;  /* 0x000000a5009b7220 */ /* 0x040fe20000410000 */
[----:B------:R-:W-:Y:S01]  /*5520*/  LEA R2, R3, R2, 0x18 ;  /* 0x0000000203027211 */ /* 0x000fe200078ec0ff */
[C---:B------:R-:W-:Y:S01]  /*5530*/  FMUL.FTZ R156, R0.reuse, R166 ;  /* 0x000000a6009c7220 */ /* 0x040fe20000410000 */
[C---:B------:R-:W-:Y:S01]  /*5540*/  FMUL.FTZ R165, R0.reuse, R175 ;  /* 0x000000af00a57220 */ /* 0x040fe20000410000 */
[----:B------:R-:W-:Y:S01]  /*5550*/  FMUL.FTZ R166, R0, R176 ;  /* 0x000000b000a67220 */ /* 0x000fe20000410000 */
[----:B------:R-:W-:Y:S01]  /*5560*/  R2UR UR6, R2 ;  /* 0x00000000020672ca */ /* 0x000fe200000e0000 */
[----:B------:R-:W0:Y:S01]  /*5570*/  MUFU.TANH R11, R11 ;  /* 0x0000000b000b7308 */ /* 0x000e220000002400 */
[----:B-1----:R-:W-:Y:S01]  /*5580*/  FMNMX.FTZ R194, R10, R7, !PT ;  /* 0x000000070ac27209 */ /* 0x002fe20007810000 */
[C---:B------:R-:W-:Y:S01]  /*5590*/  FMUL.FTZ R175, R0.reuse, R185 ;  /* 0x000000b900af7220 */ /* 0x040fe20000410000 */
[C---:B------:R-:W-:Y:S01]  /*55a0*/  FMUL.FTZ R176, R0.reuse, R186 ;  /* 0x000000ba00b07220 */ /* 0x040fe20000410000 */
[C---:B------:R-:W-:Y:S01]  /*55b0*/  FMUL.FTZ R185, R0.reuse, R195 ;  /* 0x000000c300b97220 */ /* 0x040fe20000410000 */
[C---:B------:R-:W-:Y:S01]  /*55c0*/  FMUL.FTZ R158, R0.reuse, R168 ;  /* 0x000000a8009e7220 */ /* 0x040fe20000410000 */
[C---:B------:R-:W-:Y:S01]  /*55d0*/  FMUL.FTZ R186, R0.reuse, R196 ;  /* 0x000000c400ba7220 */ /* 0x040fe20000410000 */
[----:B------:R-:W-:Y:S01]  /*55e0*/  FMUL.FTZ R157, R0, R167 ;  /* 0x000000a7009d7220 */ /* 0x000fe20000410000 */
[----:B------:R-:W1:Y:S01]  /*55f0*/  MUFU.TANH R12, R12 ;  /* 0x0000000c000c7308 */ /* 0x000e620000002400 */
[----:B--2---:R-:W-:Y:S01]  /*5600*/  FMNMX.FTZ R193, R8, R193, !PT ;  /* 0x000000c108c17209 */ /* 0x004fe20007810000 */
[C---:B------:R-:W-:Y:S01]  /*5610*/  FMUL.FTZ R168, R0.reuse, R178 ;  /* 0x000000b200a87220 */ /* 0x040fe20000410000 */
[C---:B------:R-:W-:Y:S01]  /*5620*/  FMUL.FTZ R178, R0.reuse, R188 ;  /* 0x000000bc00b27220 */ /* 0x040fe20000410000 */
[----:B------:R-:W-:Y:S01]  /*5630*/  UIADD3 UR6, UR6, 0x400, URZ ;  /* 0x0000040006067890 */ /* 0x000fe2000fffe03f */
[C---:B------:R-:W-:Y:S01]  /*5640*/  FMUL.FTZ R188, R0.reuse, R198 ;  /* 0x000000c600bc7220 */ /* 0x040fe20000410000 */
[C---:B------:R-:W-:Y:S01]  /*5650*/  FMUL.FTZ R160, R0.reuse, R170 ;  /* 0x000000aa00a07220 */ /* 0x040fe20000410000 */
[C---:B------:R-:W-:Y:S01]  /*5660*/  FMUL.FTZ R167, R0.reuse, R177 ;  /* 0x000000b100a77220 */ /* 0x040fe20000410000 */
[----:B------:R-:W-:Y:S01]  /*5670*/  USHF.R.U32.HI UR6, URZ, 0x4, UR6 ;  /* 0x000000043f067899 */ /* 0x000fe20008011606 */
[----:B------:R-:W2:Y:S01]  /*5680*/  MUFU.TANH R14, R14 ;  /* 0x0000000e000e7308 */ /* 0x000ea20000002400 */
[----:B0-----:R-:W-:Y:S01]  /*5690*/  FMNMX.FTZ R195, R11, R194, !PT ;  /* 0x000000c20bc37209 */ /* 0x001fe20007810000 */
[C---:B------:R-:W-:Y:S01]  /*56a0*/  FMUL.FTZ R159, R0.reuse, R169 ;  /* 0x000000a9009f7220 */ /* 0x040fe20000410000 */
[----:B------:R-:W-:Y:S01]  /*56b0*/  ULOP3.LUT UR6, UR6, 0x3fff, URZ, 0xc0, !UPT ;  /* 0x00003fff06067892 */ /* 0x000fe2000f8ec03f */
[C---:B------:R-:W-:Y:S01]  /*56c0*/  FMUL.FTZ R177, R0.reuse, R187 ;  /* 0x000000bb00b17220 */ /* 0x040fe20000410000 */
[C---:B------:R-:W-:Y:S01]  /*56d0*/  FMUL.FTZ R187, R0.reuse, R197 ;  /* 0x000000c500bb7220 */ /* 0x040fe20000410000 */
[----:B------:R-:W-:Y:S01]  /*56e0*/  FMUL.FTZ R161, R0, R171 ;  /* 0x000000ab00a17220 */ /* 0x000fe20000410000 */
[----:B------:R-:W-:Y:S01]  /*56f0*/  ULOP3.LUT UR6, UR6, 0x10000, URZ, 0xfc, !UPT ;  /* 0x0001000006067892 */ /* 0x000fe2000f8efc3f */
[----:B------:R-:W0:Y:S01]  /*5700*/  MUFU.TANH R13, R13 ;  /* 0x0000000d000d7308 */ /* 0x000e220000002400 */
[----:B-1----:R-:W-:Y:S01]  /*5710*/  FMNMX.FTZ R196, R12, R193, !PT ;  /* 0x000000c10cc47209 */ /* 0x002fe20007810000 */
[C---:B------:R-:W-:Y:S01]  /*5720*/  FMUL.FTZ R162, R0.reuse, R172 ;  /* 0x000000ac00a27220 */ /* 0x040fe20000410000 */
[----:B------:R-:W-:Y:S01]  /*5730*/  ULEA UR11, UR51, UR6, 0xb ;  /* 0x00000006330b7291 */ /* 0x000fe2000f8e583f */
[C---:B------:R-:W-:Y:S01]  /*5740*/  FMUL.FTZ R170, R0.reuse, R180 ;  /* 0x000000b400aa7220 */ /* 0x040fe20000410000 */
[C---:B------:R-:W-:Y:S01]  /*5750*/  FMUL.FTZ R180, R0.reuse, R190 ;  /* 0x000000be00b47220 */ /* 0x040fe20000410000 */
[C---:B------:R-:W-:Y:S01]  /*5760*/  FMUL.FTZ R190, R0.reuse, R200 ;  /* 0x000000c800be7220 */ /* 0x040fe20000410000 */
[----:B------:R-:W-:Y:S01]  /*5770*/  FMUL.FTZ R169, R0, R179 ;  /* 0x000000b300a97220 */ /* 0x000fe20000410000 */
[----:B------:R-:W1:Y:S01]  /*5780*/  MUFU.TANH R15, R15 ;  /* 0x0000000f000f7308 */ /* 0x000e620000002400 */
[----:B--2---:R-:W-:Y:S01]  /*5790*/  FMNMX.FTZ R198, R14, R195, !PT ;  /* 0x000000c30ec67209 */ /* 0x004fe20007810000 */
[----:B------:R-:W-:Y:S01]  /*57a0*/  UMOV UR6, UR11 ;  /* 0x0000000b00067c82 */ /* 0x000fe20008000000 */
[C---:B------:R-:W-:Y:S01]  /*57b0*/  FMUL.FTZ R179, R0.reuse, R189 ;  /* 0x000000bd00b37220 */ /* 0x040fe20000410000 */
[----:B------:R-:W-:Y:S01]  /*57c0*/  QGMMA.64x256x32.F32.E4M3.E4M3 R24, R228, gdesc[UR4], R24, gsb0 ;  /* 0x03e00004e4187df3 */ /* 0x000fe20008000818 */
[----:B------:R-:W-:Y:S01]  /*57d0*/  UIADD3 UR6, UR11, 0x2, URZ ;  /* 0x000000020b067890 */ /* 0x000fe2000fffe03f */
[C---:B------:R-:W-:Y:S01]  /*57e0*/  FMUL.FTZ R189, R0.reuse, R199 ;  /* 0x000000c700bd7220 */ /* 0x040fe20000410000 */
[----:B------:R-:W-:Y:S01]  /*57f0*/  UMOV UR7, 0x40000040 ;  /* 0x4000004000077882 */ /* 0x000fe20000000000 */
[----:B------:R-:W2:Y:S01]  /*5800*/  MUFU.TANH R20, R20 ;  /* 0x0000001400147308 */ /* 0x000ea20000002400 */
[----:B0-----:R-:W-:Y:S01]  /*5810*/  FMNMX.FTZ R193, R13, R196, !PT ;  /* 0x000000c40dc17209 */ /* 0x001fe20007810000 */
[C---:B------:R-:W-:Y:S01]  /*5820*/  FMUL.FTZ R171, R0.reuse, R181 ;  /* 0x000000b500ab7220 */ /* 0x040fe20000410000 */
[C---:B------:R-:W-:Y:S01]  /*5830*/  FMUL.FTZ R172, R0.reuse, R182 ;  /* 0x000000b600ac7220 */ /* 0x040fe20000410000 */
[C---:B------:R-:W-:Y:S01]  /*5840*/  FMUL.FTZ R181, R0.reuse, R191 ;  /* 0x000000bf00b57220 */ /* 0x040fe20000410000 */
[C---:B------:R-:W-:Y:S01]  /*5850*/  FMUL.FTZ R191, R0.reuse, R201 ;  /* 0x000000c900bf7220 */ /* 0x040fe20000410000 */
[C---:B------:R-:W-:Y:S01]  /*5860*/  FMUL.FTZ R182, R0.reuse, R192 ;  /* 0x000000c000b67220 */ /* 0x040fe20000410000 */
[C---:B------:R-:W-:Y:S01]  /*5870*/  FMUL.FTZ R192, R0.reuse, R202 ;  /* 0x000000ca00c07220 */ /* 0x040fe20000410000 */
[----:B------:R-:W0:Y:S01]  /*5880*/  MUFU.TANH R152, R152 ;  /* 0x0000009800987308 */ /* 0x000e220000002400 */
[----:B-1----:R-:W-:Y:S01]  /*5890*/  FMNMX.FTZ R197, R15, R198, !PT ;  /* 0x000000c60fc57209 */ /* 0x002fe20007810000 */
[C---:B------:R-:W-:Y:S01]  /*58a0*/  FMUL.FTZ R194, R0.reuse, R203 ;  /* 0x000000cb00c27220 */ /* 0x040fe20000410000 */
[----:B------:R-:W-:Y:S01]  /*58b0*/  FMUL.FTZ R195, R0, R204 ;  /* 0x000000cc00c37220 */ /* 0x000fe20000410000 */
[----:B------:R-:W-:-:S04]  /*58c0*/  UMOV UR10, UR48 ;  /* 0x00000030000a7c82 */ /* 0x000fc80008000000 */
[----:B------:R-:W1:Y:S01]  /*58d0*/  MUFU.TANH R21, R21 ;  /* 0x0000001500157308 */ /* 0x000e620000002400 */
[----:B--2---:R-:W-:-:S07]  /*58e0*/  FMNMX.FTZ R196, R20, R193, !PT ;  /* 0x000000c114c47209 */ /* 0x004fce0007810000 */
[----:B------:R-:W2:Y:S01]  /*58f0*/  MUFU.TANH R153, R153 ;  /* 0x0000009900997308 */ /* 0x000ea20000002400 */
[----:B0-----:R-:W-:-:S07]  /*5900*/  FMNMX.FTZ R198, R152, R197, !PT ;  /* 0x000000c598c67209 */ /* 0x001fce0007810000 */
[----:B------:R-:W0:Y:S01]  /*5910*/  MUFU.TANH R154, R154 ;  /* 0x0000009a009a7308 */ /* 0x000e220000002400 */
[----:B-1----:R-:W-:Y:S01]  /*5920*/  FMNMX.FTZ R193, R21, R196, !PT ;  /* 0x000000c415c17209 */ /* 0x002fe20007810000 */
[----:B------:R-:W-:-:S06]  /*5930*/  FMUL.FTZ R196, R0, R205 ;  /* 0x000000cd00c47220 */ /* 0x000fcc0000410000 */
        /* <DEDUP_REMOVED lines=12> */
[----:B-1----:R-:W-:-:S07]  /*5a00*/  FMNMX.FTZ R198, R158, R193, !PT ;  /* 0x000000c19ec67209 */ /* 0x002fce0007810000 */
[----:B------:R-:W1:Y:S01]  /*5a10*/  MUFU.TANH R161, R161 ;  /* 0x000000a100a17308 */ /* 0x000e620000002400 */
[----:B--2---:R-:W-:Y:S01]  /*5a20*/  FMNMX.FTZ R200, R160, R199, !PT ;  /* 0x000000c7a0c87209 */ /* 0x004fe20007810000 */
[----:B------:R-:W-:-:S06]  /*5a30*/  FMUL.FTZ R199, R0, R207 ;  /* 0x000000cf00c77220 */ /* 0x000fcc0000410000 */
[----:B------:R-:W2:Y:S01]  /*5a40*/  MUFU.TANH R162, R162 ;  /* 0x000000a200a27308 */ /* 0x000ea20000002400 */
[----:B0-----:R-:W-:-:S07]  /*5a50*/  FMNMX.FTZ R193, R159, R198, !PT ;  /* 0x000000c69fc17209 */ /* 0x001fce0007810000 */
[----:B------:R-:W0:Y:S01]  /*5a60*/  MUFU.TANH R164, R164 ;  /* 0x000000a400a47308 */ /* 0x000e220000002400 */
[----:B-1----:R-:W-:-:S07]  /*5a70*/  FMNMX.FTZ R201, R161, R200, !PT ;  /* 0x000000c8a1c97209 */ /* 0x002fce0007810000 */
        /* <DEDUP_REMOVED lines=30> */
[----:B0-----:R-:W-:Y:S01]  /*5c60*/  FMNMX.FTZ R204, R176, R203, !PT ;  /* 0x000000cbb0cc7209 */ /* 0x001fe20007810000 */
[----:B------:R-:W-:-:S06]  /*5c70*/  FMUL.FTZ R203, R0, R211 ;  /* 0x000000d300cb7220 */ /* 0x000fcc0000410000 */
        /* <DEDUP_REMOVED lines=11> */
[----:B0-----:R-:W-:Y:S01]  /*5d30*/  FMNMX.FTZ R205, R181, R204, !PT ;  /* 0x000000ccb5cd7209 */ /* 0x001fe20007810000 */
[----:B------:R-:W-:Y:S02]  /*5d40*/  WARPGROUP.DEPBAR.LE gsb0, 0x0 ;  /* 0x00008000000079c5 */ /* 0x000fe40000010000 */
[----:B------:R-:W-:Y:S01]  /*5d50*/  WARPGROUP.ARRIVE ;  /* 0x00000000000079c5 */ /* 0x000fe20000000000 */
[----:B------:R-:W-:-:S05]  /*5d60*/  FMUL.FTZ R204, R0, R212 ;  /* 0x000000d400cc7220 */ /* 0x000fca0000410000 */
[----:B------:R-:W0:Y:S01]  /*5d70*/  S2R R231, SR_TID.X ;  /* 0x0000000000e77919 */ /* 0x000e220000002100 */
[----:B------:R-:W3:Y:S01]  /*5d80*/  MUFU.TANH R183, R183 ;  /* 0x000000b700b77308 */ /* 0x000ee20000002400 */
[----:B-1----:R-:W-:Y:S01]  /*5d90*/  FMNMX.FTZ R198, R182, R193, !PT ;  /* 0x000000c1b6c67209 */ /* 0x002fe20007810000 */
[----:B------:R-:W-:Y:S01]  /*5da0*/  QGMMA.64x256x32.F32.E4M3.E4M3 R24, R216, gdesc[UR4], R24, gsb0 ;  /* 0x03e00004d8187df3 */ /* 0x000fe20008000818 */
[----:B------:R-:W-:Y:S01]  /*5db0*/  UIADD3 UR6, UR11, 0x4, URZ ;  /* 0x000000040b067890 */ /* 0x000fe2000fffe03f */
[----:B------:R-:W-:-:S04]  /*5dc0*/  UMOV UR7, 0x40000040 ;  /* 0x4000004000077882 */ /* 0x000fc80000000000 */
[----:B------:R-:W1:Y:S01]  /*5dd0*/  MUFU.TANH R185, R185 ;  /* 0x000000b900b97308 */ /* 0x000e620000002400 */
[----:B--2---:R-:W-:Y:S01]  /*5de0*/  FMNMX.FTZ R206, R184, R205, !PT ;  /* 0x000000cdb8ce7209 */ /* 0x004fe20007810000 */
[----:B------:R-:W-:-:S06]  /*5df0*/  FMUL.FTZ R205, R0, R213 ;  /* 0x000000d500cd7220 */ /* 0x000fcc0000410000 */
[----:B------:R-:W2:Y:S01]  /*5e00*/  MUFU.TANH R186, R186 ;  /* 0x000000ba00ba7308 */ /* 0x000ea20000002400 */
[----:B---3--:R-:W-:-:S07]  /*5e10*/  FMNMX.FTZ R193, R183, R198, !PT ;  /* 0x000000c6b7c17209 */ /* 0x008fce0007810000 */
[----:B------:R-:W3:Y:S01]  /*5e20*/  MUFU.TANH R188, R188 ;  /* 0x000000bc00bc7308 */ /* 0x000ee20000002400 */
[----:B-1----:R-:W-:Y:S02]  /*5e30*/  FMNMX.FTZ R207, R185, R206, !PT ;  /* 0x000000ceb9cf7209 */ /* 0x002fe40007810000 */
[----:B0-----:R-:W-:-:S05]  /*5e40*/  LOP3.LUT P1, RZ, R231, 0x7f, RZ, 0xc0, !PT ;  /* 0x0000007fe7ff7812 */ /* 0x001fca000782c0ff */
[----:B------:R-:W0:Y:S01]  /*5e50*/  MUFU.TANH R187, R187 ;  /* 0x000000bb00bb7308 */ /* 0x000e220000002400 */
[----:B--2---:R-:W-:-:S07]  /*5e60*/  FMNMX.FTZ R198, R186, R193, !PT ;  /* 0x000000c1bac67209 */ /* 0x004fce0007810000 */
[----:B------:R-:W1:Y:S01]  /*5e70*/  MUFU.TANH R189, R189 ;  /* 0x000000bd00bd7308 */ /* 0x000e620000002400 */
[----:B---3--:R-:W-:-:S07]  /*5e80*/  FMNMX.FTZ R206, R188, R207, !PT ;  /* 0x000000cfbcce7209 */ /* 0x008fce0007810000 */
        /* <DEDUP_REMOVED lines=33> */
[----:B0-----:R-:W-:Y:S02]  /*60a0*/  FMNMX.FTZ R208, R206, R209, !PT ;  /* 0x000000d1ced07209 */ /* 0x001fe40007810000 */
[----:B-1----:R-:W-:-:S05]  /*60b0*/  FMNMX.FTZ R209, R205, R198, !PT ;  /* 0x000000c6cdd17209 */ /* 0x002fca0007810000 */
[----:B------:R-:W0:Y:S01]  /*60c0*/  SHFL.BFLY PT, R198, R209, 0x2, 0x1f ;  /* 0x0c401f00d1c67f89 */ /* 0x000e2200000e0000 */
[----:B--2---:R-:W-:-:S05]  /*60d0*/  FMNMX.FTZ R208, R207, R208, !PT ;  /* 0x000000d0cfd07209 */ /* 0x004fca0007810000 */
[----:B------:R-:W1:Y:S01]  /*60e0*/  SHFL.BFLY PT, R193, R208, 0x2, 0x1f ;  /* 0x0c401f00d0c17f89 */ /* 0x000e6200000e0000 */
[----:B0-----:R-:W-:Y:S02]  /*60f0*/  FMNMX.FTZ R210, R209, R198, !PT ;  /* 0x000000c6d1d27209 */ /* 0x001fe40007810000 */
[----:B-1----:R-:W-:Y:S01]  /*6100*/  FMNMX.FTZ R211, R208, R193, !PT ;  /* 0x000000c1d0d37209 */ /* 0x002fe20007810000 */
[----:B------:R-:W-:Y:S02]  /*6110*/  IMAD.U32 R208, RZ, RZ, UR10 ;  /* 0x0000000affd07e24 */ /* 0x000fe4000f8e00ff */
[----:B------:R-:W0:Y:S04]  /*6120*/  SHFL.BFLY PT, R193, R210, 0x1, 0x1f ;  /* 0x0c201f00d2c17f89 */ /* 0x000e2800000e0000 */
[----:B------:R-:W1:Y:S01]  /*6130*/  SHFL.BFLY PT, R198, R211, 0x1, 0x1f ;  /* 0x0c201f00d3c67f89 */ /* 0x000e6200000e0000 */
[----:B0-----:R-:W-:-:S02]  /*6140*/  FMNMX.FTZ R193, R210, R193, !PT ;  /* 0x000000c1d2c17209 */ /* 0x001fc40007810000 */
[----:B-1----:R-:W-:-:S03]  /*6150*/  FMNMX.FTZ R198, R211, R198, !PT ;  /* 0x000000c6d3c67209 */ /* 0x002fc60007810000 */
[C---:B------:R-:W-:Y:S01]  /*6160*/  FFMA.FTZ R208, R193.reuse, R208, -8 ;  /* 0xc1000000c1d07423 */ /* 0x040fe200000100d0 */
[----:B------:R-:W-:-:S03]  /*6170*/  FADD.FTZ R4, -R193, R4 ;  /* 0x00000004c1047221 */ /* 0x000fc60000010100 */
        /* <DEDUP_REMOVED lines=9> */
[----:B------:R-:W-:Y:S01]  /*6210*/  FMUL.FTZ R209, R4, UR10 ;  /* 0x0000000a04d17c20 */ /* 0x000fe20008410000 */
[--C-:B------:R-:W-:Y:S01]  /*6220*/  FFMA.FTZ R170, R174, UR10, -R208.reuse ;  /* 0x0000000aaeaa7c23 */ /* 0x100fe200080108d0 */
[----:B------:R-:W-:-:S01]  /*6230*/  FFMA.FTZ R174, R178, UR10, -R208 ;  /* 0x0000000ab2ae7c23 */ /* 0x000fc200080108d0 */
[----:B------:R-:W-:Y:S01]  /*6240*/  FFMA.FTZ R178, R182, UR10, -R208 ;  /* 0x0000000ab6b27c23 */ /* 0x000fe200080108d0 */
[----:B------:R-:W-:-:S01]  /*6250*/  FADD.FTZ R4, -R198, R7 ;  /* 0x00000007c6047221 */ /* 0x000fc20000010100 */
[--C-:B------:R-:W-:Y:S01]  /*6260*/  FFMA.FTZ R182, R186, UR10, -R208.reuse ;  /* 0x0000000abab67c23 */ /* 0x100fe200080108d0 */
        /* <DEDUP_REMOVED lines=8> */
[----:B------:R-:W-:-:S02]  /*62f0*/  WARPGROUP.DEPBAR.LE gsb0, 0x0 ;  /* 0x00008000000079c5 */ /* 0x000fc40000010000 */
[----:B------:R-:W-:Y:S01]  /*6300*/  WARPGROUP.ARRIVE ;  /* 0x00000000000079c5 */ /* 0x000fe20000000000 */
[----:B0-----:R-:W-:Y:S01]  /*6310*/  IMAD.U32 R209, RZ, RZ, UR10 ;  /* 0x0000000affd17e24 */ /* 0x001fe2000f8e00ff */
[----:B------:R-:W0:Y:S01]  /*6320*/  MUFU.EX2 R210, R210 ;  /* 0x000000d200d27308 */ /* 0x000e220000000800 */
[----:B------:R-:W-:-:S01]  /*6330*/  FFMA.FTZ R21, R21, UR10, -R208 ;  /* 0x0000000a15157c23 */ /* 0x000fc200080108d0 */
[----:B------:R-:W-:Y:S01]  /*6340*/  FFMA.FTZ R155, R155, UR10, -R208 ;  /* 0x0000000a9b9b7c23 */ /* 0x000fe200080108d0 */
[----:B------:R-:W-:-:S01]  /*6350*/  FFMA.FTZ R204, R198, R209, -8 ;  /* 0xc1000000c6cc7423 */ /* 0x000fc200000100d1 */
[----:B------:R-:W-:Y:S01]  /*6360*/  QGMMA.64x256x32.F32.E4M3.E4M3 R24, R220, gdesc[UR4], R24, gsb0 ;  /* 0x03e00004dc187df3 */ /* 0x000fe20008000818 */
[----:B------:R-:W-:Y:S01]  /*6370*/  UIADD3 UR6, UR11, 0x6, URZ ;  /* 0x000000060b067890 */ /* 0x000fe2000fffe03f */
[----:B------:R-:W-:Y:S01]  /*6380*/  FFMA.FTZ R159, R159, UR10, -R208 ;  /* 0x0000000a9f9f7c23 */ /* 0x000fe200080108d0 */
[----:B------:R-:W-:Y:S01]  /*6390*/  UMOV UR7, 0x40000040 ;  /* 0x4000004000077882 */ /* 0x000fe20000000000 */
        /* <DEDUP_REMOVED lines=8> */
[----:B------:R-:W-:Y:S01]  /*6420*/  FFMA.FTZ R156, R157, UR10, -R204 ;  /* 0x0000000a9d9c7c23 */ /* 0x000fe200080108cc */
[----:B0-----:R-:W-:-:S01]  /*6430*/  FFMA.FTZ R6, R7, R6, R210 ;  /* 0x0000000607067223 */ /* 0x001fc200000100d2 */
[----:B------:R-:W0:Y:S01]  /*6440*/  MUFU.EX2 R209, R209 ;  /* 0x000000d100d17308 */ /* 0x000e220000000800 */
[----:B------:R-:W-:-:S01]  /*6450*/  FFMA.FTZ R157, R160, UR10, -R204 ;  /* 0x0000000aa09d7c23 */ /* 0x000fc200080108cc */
[--C-:B------:R-:W-:Y:S01]  /*6460*/  FFMA.FTZ R160, R161, UR10, -R204.reuse ;  /* 0x0000000aa1a07c23 */ /* 0x100fe200080108cc */
[----:B------:R-:W-:-:S01]  /*6470*/  FFMA.FTZ R161, R164, UR10, -R204 ;  /* 0x0000000aa4a17c23 */ /* 0x000fc200080108cc */
[----:B------:R-:W-:Y:S01]  /*6480*/  FFMA.FTZ R164, R165, UR10, -R204 ;  /* 0x0000000aa5a47c23 */ /* 0x000fe200080108cc */
[----:B------:R-:W-:-:S01]  /*6490*/  FFMA.FTZ R163, R163, UR10, -R208 ;  /* 0x0000000aa3a37c23 */ /* 0x000fc200080108d0 */
[--C-:B------:R-:W-:Y:S01]  /*64a0*/  FFMA.FTZ R167, R167, UR10, -R208.reuse ;  /* 0x0000000aa7a77c23 */ /* 0x100fe200080108d0 */
[----:B------:R-:W-:-:S01]  /*64b0*/  FFMA.FTZ R171, R171, UR10, -R208 ;  /* 0x0000000aabab7c23 */ /* 0x000fc200080108d0 */
[----:B------:R-:W1:Y:S01]  /*64c0*/  MUFU.EX2 R9, R9 ;  /* 0x0000000900097308 */ /* 0x000e620000000800 */
        /* <DEDUP_REMOVED lines=8> */
[----:B0-----:R-:W-:-:S01]  /*6550*/  FFMA.FTZ R5, R4, R5, R209 ;  /* 0x0000000504057223 */ /* 0x001fc200000100d1 */
[--C-:B------:R-:W-:Y:S01]  /*6560*/  FFMA.FTZ R165, R168, UR10, -R204.reuse ;  /* 0x0000000aa8a57c23 */ /* 0x100fe200080108cc */
[----:B------:R-:W-:-:S01]  /*6570*/  FFMA.FTZ R168, R169, UR10, -R204 ;  /* 0x0000000aa9a87c23 */ /* 0x000fc200080108cc */
[--C-:B------:R-:W-:Y:S01]  /*6580*/  FFMA.FTZ R169, R172, UR10, -R204.reuse ;  /* 0x0000000aaca97c23 */ /* 0x100fe200080108cc */
[----:B------:R-:W-:-:S01]  /*6590*/  FFMA.FTZ R172, R173, UR10, -R204 ;  /* 0x0000000aadac7c23 */ /* 0x000fc200080108cc */
[--C-:B------:R-:W-:Y:S01]  /*65a0*/  FFMA.FTZ R173, R176, UR10, -R204.reuse ;  /* 0x0000000ab0ad7c23 */ /* 0x100fe200080108cc */
[----:B------:R-:W-:-:S01]  /*65b0*/  FFMA.FTZ R176, R177, UR10, -R204 ;  /* 0x0000000ab1b07c23 */ /* 0x000fc200080108cc */
[----:B------:R-:W0:Y:S01]  /*65c0*/  MUFU.EX2 R8, R8 ;  /* 0x0000000800087308 */ /* 0x000e220000000800 */
[----:B-1----:R-:W-:-:S01]  /*65d0*/  FADD.FTZ R211, R9, R6 ;  /* 0x0000000609d37221 */ /* 0x002fc20000010000 */
[--C-:B------:R-:W-:Y:S01]  /*65e0*/  FFMA.FTZ R177, R180, UR10, -R204.reuse ;  /* 0x0000000ab4b17c23 */ /* 0x100fe200080108cc */
[----:B------:R-:W-:-:S01]  /*65f0*/  FFMA.FTZ R180, R181, UR10, -R204 ;  /* 0x0000000ab5b47c23 */ /* 0x000fc200080108cc */
[----:B------:R-:W-:-:S04]  /*6600*/  FFMA.FTZ R181, R184, UR10, -R204 ;  /* 0x0000000ab8b57c23 */ /* 0x000fc800080108cc */
[----:B------:R-:W1:Y:S01]  /*6610*/  MUFU.EX2 R11, R11 ;  /* 0x0000000b000b7308 */ /* 0x000e620000000800 */
[----:B--2---:R-:W-:-:S07]  /*6620*/  FADD.FTZ R6, R10, R5 ;  /* 0x000000050a067221 */ /* 0x004fce0000010000 */
[----:B------:R-:W2:Y:S01]  /*6630*/  MUFU.EX2 R13, R13 ;  /* 0x0000000d000d7308 */ /* 0x000ea20000000800 */
[----:B0-----:R-:W-:-:S07]  /*6640*/  FADD.FTZ R208, R8, R211 ;  /* 0x000000d308d07221 */ /* 0x001fce0000010000 */
[----:B------:R-:W0:Y:S01]  /*6650*/  MUFU.EX2 R14, R14 ;  /* 0x0000000e000e7308 */ /* 0x000e220000000800 */
[----:B-1----:R-:W-:-:S07]  /*6660*/  FADD.FTZ R5, R11, R6 ;  /* 0x000000060b057221 */ /* 0x002fce0000010000 */
        /* <DEDUP_REMOVED lines=9> */
[----:B0-----:R-:W-:-:S01]  /*6700*/  FADD.FTZ R211, R21, R184 ;  /* 0x000000b815d37221 */ /* 0x001fc20000010000 */
[--C-:B------:R-:W-:Y:S01]  /*6710*/  FFMA.FTZ R184, R185, UR10, -R204.reuse ;  /* 0x0000000ab9b87c23 */ /* 0x100fe200080108cc */
[----:B------:R-:W-:-:S05]  /*6720*/  FFMA.FTZ R185, R188, UR10, -R204 ;  /* 0x0000000abcb97c23 */ /* 0x000fca00080108cc */
        /* <DEDUP_REMOVED lines=15> */
[----:B--2---:R-:W-:-:S01]  /*6820*/  FADD.FTZ R211, R159, R188 ;  /* 0x000000bc9fd37221 */ /* 0x004fc20000010000 */
[--C-:B------:R-:W-:Y:S01]  /*6830*/  FFMA.FTZ R188, R189, UR10, -R204.reuse ;  /* 0x0000000abdbc7c23 */ /* 0x100fe200080108cc */
[----:B------:R-:W-:-:S05]  /*6840*/  FFMA.FTZ R189, R192, UR10, -R204 ;  /* 0x0000000ac0bd7c23 */ /* 0x000fca00080108cc */
        /* <DEDUP_REMOVED lines=15> */
[----:B-1----:R-:W-:-:S01]  /*6940*/  FADD.FTZ R211, R167, R192 ;  /* 0x000000c0a7d37221 */ /* 0x002fc20000010000 */
[----:B------:R-:W-:-:S06]  /*6950*/  FFMA.FTZ R192, R194, UR10, -R204 ;  /* 0x0000000ac2c07c23 */ /* 0x000fcc00080108cc */
        /* <DEDUP_REMOVED lines=9> */
[----:B------:R-:W-:-:S01]  /*69f0*/  FFMA.FTZ R197, R199, UR10, -R204 ;  /* 0x0000000ac7c57c23 */ /* 0x000fc200080108cc */
[----:B------:R-:W-:Y:S01]  /*6a00*/  FFMA.FTZ R199, R202, UR10, -R204 ;  /* 0x0000000acac77c23 */ /* 0x000fe200080108cc */
[----:B------:R-:W-:Y:S02]  /*6a10*/  WARPGROUP.DEPBAR.LE gsb0, 0x0 ;  /* 0x00008000000079c5 */ /* 0x000fe40000010000 */
[----:B------:R-:W-:Y:S01]  /*6a20*/  WARPGROUP.ARRIVE ;  /* 0x00000000000079c5 */ /* 0x000fe20000000000 */
[----:B------:R-:W2:Y:S01]  /*6a30*/  MUFU.EX2 R173, R173 ;  /* 0x000000ad00ad7308 */ /* 0x000ea20000000800 */
[----:B0-----:R-:W-:-:S04]  /*6a40*/  FADD.FTZ R6, R172, R5 ;  /* 0x00000005ac067221 */ /* 0x001fc80000010000 */
[----:B------:R-:W-:Y:S01]  /*6a50*/  QGMMA.64x256x32.F32.E4M3.E4M3 R24, R224, gdesc[UR4], R24, gsb0 ;  /* 0x03e00004e0187df3 */ /* 0x000fe20008000818 */
[----:B-1----:R-:W-:-:S02]  /*6a60*/  FADD.FTZ R208, R170, R211 ;  /* 0x000000d3aad07221 */ /* 0x002fc40000010000 */
[----:B------:R-:W0:Y:S08]  /*6a70*/  MUFU.EX2 R175, R175 ;  /* 0x000000af00af7308 */ /* 0x000e300000000800 */
        /* <DEDUP_REMOVED lines=14> */
[----:B------:R-:W-:-:S06]  /*6b60*/  IADD3 R5, -R23, 0xb, RZ ;  /* 0x0000000b17057810 */ /* 0x000fcc0007ffe1ff */
[----:B------:R-:W2:Y:S01]  /*6b70*/  MUFU.EX2 R183, R183 ;  /* 0x000000b700b77308 */ /* 0x000ea20000000800 */
[----:B0-----:R-:W-:-:S07]  /*6b80*/  FADD.FTZ R202, R178, R211 ;  /* 0x000000d3b2ca7221 */ /* 0x001fce0000010000 */
[----:B------:R-:W0:Y:S01]  /*6b90*/  MUFU.EX2 R184, R184 ;  /* 0x000000b800b87308 */ /* 0x000e220000000800 */
[----:B-1----:R-:W-:-:S07]  /*6ba0*/  FADD.FTZ R211, R181, R6 ;  /* 0x00000006b5d37221 */ /* 0x002fce0000010000 */
[----:B------:R-:W1:Y:S01]  /*6bb0*/  MUFU.EX2 R182, R182 ;  /* 0x000000b600b67308 */ /* 0x000e620000000800 */
[----:B--2---:R-:W-:-:S01]  /*6bc0*/  FADD.FTZ R213, R183, R202 ;  /* 0x000000cab7d57221 */ /* 0x004fc20000010000 */
[----:B------:R-:W-:-:S06]  /*6bd0*/  FFMA.FTZ R202, R203, UR10, -R204 ;  /* 0x0000000acbca7c23 */ /* 0x000fcc00080108cc */
[----:B------:R-:W2:Y:S01]  /*6be0*/  MUFU.EX2 R185, R185 ;  /* 0x000000b900b97308 */ /* 0x000ea20000000800 */
[----:B0-----:R-:W-:-:S07]  /*6bf0*/  FADD.FTZ R6, R184, R211 ;  /* 0x000000d3b8067221 */ /* 0x001fce0000010000 */
[----:B------:R-:W0:Y:S01]  /*6c00*/  MUFU.EX2 R187, R187 ;  /* 0x000000bb00bb7308 */ /* 0x000e220000000800 */
[----:B-1----:R-:W-:-:S01]  /*6c10*/  FADD.FTZ R208, R182, R213 ;  /* 0x000000d5b6d07221 */ /* 0x002fc20000010000 */
[----:B------:R-:W-:-:S06]  /*6c20*/  IMAD.U32 R213, RZ, RZ, UR50 ;  /* 0x00000032ffd57e24 */ /* 0x000fcc000f8e00ff */
[----:B------:R-:W1:Y:S01]  /*6c30*/  MUFU.EX2 R188, R188 ;  /* 0x000000bc00bc7308 */ /* 0x000e620000000800 */
[----:B--2---:R-:W-:-:S07]  /*6c40*/  FADD.FTZ R203, R185, R6 ;  /* 0x00000006b9cb7221 */ /* 0x004fce0000010000 */
[----:B------:R-:W2:Y:S01]  /*6c50*/  MUFU.EX2 R186, R186 ;  /* 0x000000ba00ba7308 */ /* 0x000ea20000000800 */
[----:B0-----:R-:W-:-:S01]  /*6c60*/  FADD.FTZ R211, R187, R208 ;  /* 0x000000d0bbd37221 */ /* 0x001fc20000010000 */
[----:B------:R-:W-:-:S06]  /*6c70*/  @!P1 IMAD R208, R213, 0x8, R2 ;  /* 0x00000008d5d09824 */ /* 0x000fcc00078e0202 */
[----:B------:R-:W0:Y:S01]  /*6c80*/  MUFU.EX2 R189, R189 ;  /* 0x000000bd00bd7308 */ /* 0x000e220000000800 */
[----:B-1----:R-:W-:-:S01]  /*6c90*/  FADD.FTZ R6, R188, R203 ;  /* 0x000000cbbc067221 */ /* 0x002fc20000010000 */
[--C-:B------:R-:W-:Y:S01]  /*6ca0*/  FFMA.FTZ R203, R206, UR10, -R204.reuse ;  /* 0x0000000acecb7c23 */ /* 0x100fe200080108cc */
[----:B------:R-:W-:-:S05]  /*6cb0*/  FFMA.FTZ R204, R207, UR10, -R204 ;  /* 0x0000000acfcc7c23 */ /* 0x000fca00080108cc */
        /* <DEDUP_REMOVED lines=8> */
[----:B------:R-:W-:Y:S01]  /*6d40*/  MUFU.EX2 R195, R195 ;  /* 0x000000c300c37308 */ /* 0x000fe20000000800 */
[----:B0-----:R-:W-:-:S07]  /*6d50*/  FADD.FTZ R6, R190, R213 ;  /* 0x000000d5be067221 */ /* 0x001fce0000010000 */
[----:B------:R-:W0:Y:S01]  /*6d60*/  MUFU.EX2 R197, R197 ;  /* 0x000000c500c57308 */ /* 0x000e220000000800 */
[----:B-1----:R-:W-:-:S07]  /*6d70*/  FADD.FTZ R206, R194, R211 ;  /* 0x000000d3c2ce7221 */ /* 0x002fce0000010000 */
[----:B------:R-:W1:Y:S08]  /*6d80*/  MUFU.EX2 R196, R196 ;  /* 0x000000c400c47308 */ /* 0x000e700000000800 */
[----:B------:R-:W2:Y:S01]  /*6d90*/  MUFU.EX2 R199, R199 ;  /* 0x000000c700c77308 */ /* 0x000ea20000000800 */
[----:B0-----:R-:W-:-:S07]  /*6da0*/  FADD.FTZ R206, R197, R206 ;  /* 0x000000cec5ce7221 */ /* 0x001fce0000010000 */
[----:B------:R-:W0:Y:S08]  /*6db0*/  MUFU.EX2 R201, R201 ;  /* 0x000000c900c97308 */ /* 0x000e300000000800 */
[----:B------:R-:W3:Y:S08]  /*6dc0*/  MUFU.EX2 R202, R202 ;  /* 0x000000ca00ca7308 */ /* 0x000ef00000000800 */
[----:B------:R-:W4:Y:S08]  /*6dd0*/  MUFU.EX2 R200, R200 ;  /* 0x000000c800c87308 */ /* 0x000f300000000800 */
[----:B------:R-:W5:Y:S08]  /*6de0*/  MUFU.EX2 R203, R203 ;  /* 0x000000cb00cb7308 */ /* 0x000f700000000800 */
[----:B------:R-:W5:Y:S08]  /*6df0*/  MUFU.EX2 R205, R205 ;  /* 0x000000cd00cd7308 */ /* 0x000f700000000800 */
[----:B------:R-:W5:Y:S01]  /*6e00*/  MUFU.EX2 R204, R204 ;  /* 0x000000cc00cc7308 */ /* 0x000f620000000800 */
[----:B------:R-:W-:-:S02]  /*6e10*/  WARPGROUP.DEPBAR.LE gsb0, 0x0 ;  /* 0x00008000000079c5 */ /* 0x000fc40000010000 */
[----:B------:R1:W-:Y:S06]  /*6e20*/  BAR.ARV R5, 0x100 ;  /* 0x000400050000751d */ /* 0x0003ec0000002000 */
[----:B-1----:R-:W-:-:S05]  /*6e30*/  @!P1 VIADD R5, R208, 0x38840 ;  /* 0x00038840d0059836 */ /* 0x002fca0000000000 */
[----:B------:R-:W-:-:S04]  /*6e40*/  @!P1 PRMT R5, RZ, 0x654, R5 ;  /* 0x00000654ff059816 */ /* 0x000fc80000000005 */
[----:B------:R1:W-:Y:S02]  /*6e50*/  @!P1 SYNCS.ARRIVE.TRANS64.RED.A1T0 RZ, [R5+URZ], RZ ;  /* 0x000000ff05ff99a7 */ /* 0x0003e4000810043f */
[----:B-1----:R-:W-:-:S04]  /*6e60*/  FADD.FTZ R5, R195, R6 ;  /* 0x00000006c3057221 */ /* 0x002fc80000010000 */
[----:B------:R-:W-:Y:S01]  /*6e70*/  FADD.FTZ R6, R196, R5 ;  /* 0x00000005c4067221 */ /* 0x000fe20000010000 */
[----:B--2---:R-:W-:-:S03]  /*6e80*/  FADD.FTZ R5, R199, R206 ;  /* 0x000000cec7057221 */ /* 0x004fc60000010000 */
[----:B0-----:R-:W-:Y:S01]  /*6e90*/  FADD.FTZ R207, R201, R6 ;  /* 0x00000006c9cf7221 */ /* 0x001fe20000010000 */
[----:B---3--:R-:W-:-:S03]  /*6ea0*/  FADD.FTZ R6, R202, R5 ;  /* 0x00000005ca067221 */ /* 0x008fc60000010000 */
[----:B----4-:R-:W-:Y:S01]  /*6eb0*/  FADD.FTZ R206, R200, R207 ;  /* 0x000000cfc8ce7221 */ /* 0x010fe20000010000 */
[----:B-----5:R-:W-:-:S03]  /*6ec0*/  FADD.FTZ R5, R203, R6 ;  /* 0x00000006cb057221 */ /* 0x020fc60000010000 */
[----:B------:R-:W-:Y:S01]  /*6ed0*/  FADD.FTZ R6, R205, R206 ;  /* 0x000000cecd067221 */ /* 0x000fe20000010000 */
[----:B------:R-:W-:-:S01]  /*6ee0*/  FADD.FTZ R5, R204, R5 ;  /* 0x00000005cc057221 */ /* 0x000fc20000010000 */
[----:B------:R-:W-:Y:S06]  /*6ef0*/  @!P0 BRA `(.L_x_139) ;  /* 0x0000000000048947 */ /* 0x000fec0003800000 */
[----:B------:R-:W-:Y:S01]  /*6f00*/  BPT.TRAP 0x1 ;  /* 0x000000040000795c */ /* 0x000fe20000300000 */
.L_x_139:
[----:B------:R-:W-:Y:S01]  /*6f10*/  F2FP.SATFINITE.E4M3.F32.PACK_AB_MERGE_C R8, R13, R8, RZ ;  /* 0x000000080d08723e */ /* 0x000fe200048070ff */
[----:B------:R-:W-:Y:S02]  /*6f20*/  UIADD3 UR6, UR45, -0x1, URZ ;  /* 0xffffffff2d067890 */ /* 0x000fe4000fffe03f */
[----:B------:R-:W-:Y:S01]  /*6f30*/  ISETP.LT.AND P1, PT, RZ, UR45, PT ;  /* 0x0000002dff007c0c */ /* 0x000fe2000bf21270 */
[----:B------:R-:W-:Y:S01]  /*6f40*/  UMOV UR52, UR42 ;  /* 0x0000002a00347c82 */ /* 0x000fe20008000000 */
[----:B------:R-:W-:Y:S01]  /*6f50*/  F2FP.SATFINITE.E4M3.F32.PACK_AB_MERGE_C R228, R9, R210, R8 ;  /* 0x000000d209e4723e */ /* 0x000fe20004807008 */
[----:B------:R-:W-:Y:S01]  /*6f60*/  IMAD.U32 R9, RZ, RZ, UR51 ;  /* 0x00000033ff097e24 */ /* 0x000fe2000f8e00ff */
[----:B------:R-:W-:Y:S01]  /*6f70*/  F2FP.SATFINITE.E4M3.F32.PACK_AB_MERGE_C R11, R14, R11, RZ ;  /* 0x0000000b0e0b723e */ /* 0x000fe200048070ff */
[----:B------:R-:W-:Y:S01]  /*6f80*/  UMOV UR51, UR50 ;  /* 0x0000003200337c82 */ /* 0x000fe20008000000 */
[----:B------:R-:W-:Y:S01]  /*6f90*/  F2FP.SATFINITE.E4M3.F32.PACK_AB_MERGE_C R20, R155, R20, RZ ;  /* 0x000000149b14723e */ /* 0x000fe200048070ff */
[----:B------:R-:W-:Y:S01]  /*6fa0*/  IMAD R8, R9, 0x8, R2 ;  /* 0x0000000809087824 */ /* 0x000fe200078e0202 */
[----:B------:R-:W-:Y:S01]  /*6fb0*/  F2FP.SATFINITE.E4M3.F32.PACK_AB_MERGE_C R153, R156, R153, RZ ;  /* 0x000000999c99723e */ /* 0x000fe200048070ff */
[----:B------:R-:W-:Y:S01]  /*6fc0*/  UMOV UR45, UR6 ;  /* 0x00000006002d7c82 */ /* 0x000fe20008000000 */
[----:B------:R-:W-:Y:S01]  /*6fd0*/  F2FP.SATFINITE.E4M3.F32.PACK_AB_MERGE_C R158, R163, R158, RZ ;  /* 0x0000009ea39e723e */ /* 0x000fe200048070ff */
[----:B------:R-:W-:Y:S01]  /*6fe0*/  VIADD R8, R8, 0x38860 ;  /* 0x0003886008087836 */ /* 0x000fe20000000000 */
[----:B------:R-:W-:Y:S01]  /*6ff0*/  F2FP.SATFINITE.E4M3.F32.PACK_AB_MERGE_C R161, R164, R161, RZ ;  /* 0x000000a1a4a1723e */ /* 0x000fe200048070ff */
[-C--:B------:R-:W-:Y:S01]  /*7000*/  FMUL.FTZ R24, R24, R7.reuse ;  /* 0x0000000718187220 */ /* 0x080fe20000410000 */
[----:B------:R-:W-:Y:S01]  /*7010*/  F2FP.SATFINITE.E4M3.F32.PACK_AB_MERGE_C R166, R171, R166, RZ ;  /* 0x000000a6aba6723e */ /* 0x000fe200048070ff */
[-C--:B------:R-:W-:Y:S01]  /*7020*/  FMUL.FTZ R25, R25, R7.reuse ;  /* 0x0000000719197220 */ /* 0x080fe20000410000 */
[----:B------:R-:W-:Y:S01]  /*7030*/  PRMT R8, R3, 0x654, R8 ;  /* 0x0000065403087816 */ /* 0x000fe20000000008 */
[----:B------:R-:W-:Y:S01]  /*7040*/  FMUL.FTZ R28, R28, R7 ;  /* 0x000000071c1c7220 */ /* 0x000fe20000410000 */
[----:B------:R-:W-:Y:S01]  /*7050*/  F2FP.SATFINITE.E4M3.F32.PACK_AB_MERGE_C R169, R172, R169, RZ ;  /* 0x000000a9aca9723e */ /* 0x000fe200048070ff */
[----:B------:R-:W-:Y:S01]  /*7060*/  FMUL.FTZ R29, R29, R7 ;  /* 0x000000071d1d7220 */ /* 0x000fe20000410000 */
[----:B------:R-:W-:Y:S01]  /*7070*/  F2FP.SATFINITE.E4M3.F32.PACK_AB_MERGE_C R174, R179, R174, RZ ;  /* 0x000000aeb3ae723e */ /* 0x000fe200048070ff */
[----:B------:R0:W-:Y:S01]  /*7080*/  SYNCS.ARRIVE.TRANS64.RED.A1T0 RZ, [R8+URZ], RZ ;  /* 0x000000ff08ff79a7 */ /* 0x0001e2000810043f */
        /* <DEDUP_REMOVED lines=147> */
[----:B------:R-:W-:Y:S01]  /*79c0*/  F2FP.SATFINITE.E4M3.F32.PACK_AB_MERGE_C R227, R202, R199, R203 ;  /* 0x000000c7cae3723e */ /* 0x000fe200048070cb */
[----:B0-----:R-:W-:Y:S06]  /*79d0*/  @P1 BRA `(.L_x_140) ;  /* 0xffffffd400141947 */ /* 0x001fec000383ffff */
.L_x_130:
[----:B------:R-:W-:Y:S06]  /*79e0*/  BAR.ARV 0x8, 0x120 ;  /* 0x0204800000007b1d */ /* 0x000fec0000002000 */
[----:B------:R-:W-:Y:S05]  /*79f0*/  @!P0 BRA `(.L_x_141) ;  /* 0x0000000000048947 */ /* 0x000fea0003800000 */
[----:B------:R-:W-:Y:S01]  /*7a00*/  BPT.TRAP 0x1 ;  /* 0x000000040000795c */ /* 0x000fe20000300000 */
.L_x_141:
[----:B------:R-:W-:Y:S02]  /*7a10*/  IMAD.U32 R0, RZ, RZ, UR42 ;  /* 0x0000002aff007e24 */ /* 0x000fe4000f8e00ff */
[----:B------:R-:W-:-:S03]  /*7a20*/  IMAD.U32 R13, RZ, RZ, UR50 ;  /* 0x00000032ff0d7e24 */ /* 0x000fc6000f8e00ff */
[----:B------:R-:W-:Y:S01]  /*7a30*/  SHF.L.U32 R0, R0, 0x1f, RZ ;  /* 0x0000001f00007819 */ /* 0x000fe200000006ff */
[----:B------:R-:W-:-:S04]  /*7a40*/  IMAD R13, R13, 0x8, R2 ;  /* 0x000000080d0d7824 */ /* 0x000fc800078e0202 */
[----:B------:R0:W1:Y:S01]  /*7a50*/  SYNCS.PHASECHK.TRANS64.TRYWAIT P1, [R13+URZ+0x38850], R0 ;  /* 0x038850000d0075a7 */ /* 0x000062000802017f */
[----:B------:R-:W-:Y:S05]  /*7a60*/  @!P0 BRA `(.L_x_142) ;  /* 0x0000000000048947 */ /* 0x000fea0003800000 */
[----:B------:R-:W-:Y:S01]  /*7a70*/  BPT.TRAP 0x1 ;  /* 0x000000040000795c */ /* 0x000fe20000300000 */
.L_x_142:
[----:B------:R-:W-:Y:S02]  /*7a80*/  VIADD R2, R2, 0x400 ;  /* 0x0000040002027836 */ /* 0x000fe40000000000 */
[----:B------:R-:W-:-:S03]  /*7a90*/  IMAD.U32 R9, RZ, RZ, UR50 ;  /* 0x00000032ff097e24 */ /* 0x000fc6000f8e00ff */
[----:B------:R-:W-:-:S04]  /*7aa0*/  SHF.R.U32.HI R2, RZ, 0x4, R2 ;  /* 0x00000004ff027819 */ /* 0x000fc80000011602 */
[----:B------:R-:W-:-:S04]  /*7ab0*/  LOP3.LUT R2, R2, 0x3fff, RZ, 0xc0, !PT ;  /* 0x00003fff02027812 */ /* 0x000fc800078ec0ff */
[----:B------:R-:W-:Y:S01]  /*7ac0*/  LOP3.LUT R2, R2, 0x10000, RZ, 0xfc, !PT ;  /* 0x0001000002027812 */ /* 0x000fe200078efcff */
[----:B-1----:R-:W-:Y:S06]  /*7ad0*/  @P1 BRA `(.L_x_143) ;  /* 0x0000000000081947 */ /* 0x002fec0003800000 */
[----:B------:R-:W1:Y:S02]  /*7ae0*/  SYNCS.PHASECHK.TRANS64.TRYWAIT P1, [R13+URZ+0x38850], R0 ;  /* 0x038850000d0075a7 */ /* 0x000e64000802017f */
[----:B-1----:R-:W-:Y:S05]  /*7af0*/  @!P1 BRA `(.L_x_144) ;  /* 0x0000009800789947 */ /* 0x002fea0003800000 */
.L_x_143:
[----:B------:R-:W-:Y:S01]  /*7b00*/  IMAD R8, R9, 0x800, R2 ;  /* 0x0000080009087824 */ /* 0x000fe200078e0202 */
[----:B------:R-:W-:Y:S05]  /*7b10*/  WARPSYNC.ALL ;  /* 0x0000000000007948 */ /* 0x000fea0003800000 */
[----:B------:R-:W-:Y:S01]  /*7b20*/  IMAD.MOV.U32 R9, RZ, RZ, 0x40000040 ;  /* 0x40000040ff097424 */ /* 0x000fe200078e00ff */
[C---:B------:R-:W-:Y:S01]  /*7b30*/  R2UR UR6, R8.reuse ;  /* 0x00000000080672ca */ /* 0x040fe200000e0000 */
[----:B------:R-:W-:Y:S01]  /*7b40*/  WARPGROUP.ARRIVE ;  /* 0x00000000000079c5 */ /* 0x000fe20000000000 */
[----:B------:R-:W-:Y:S01]  /*7b50*/  VIADD R10, R8, 0x2 ;  /* 0x00000002080a7836 */ /* 0x000fe20000000000 */
[----:B------:R-:W-:Y:S01]  /*7b60*/  ULDC.64 UR12, c[0x0][0x9a0] ;  /* 0x00026800000c7ab9 */ /* 0x000fe20000000a00 */
[----:B------:R-:W-:Y:S01]  /*7b70*/  R2UR UR7, R9 ;  /* 0x00000000090772ca */ /* 0x000fe200000e0000 */
[----:B------:R-:W-:Y:S01]  /*7b80*/  IMAD.MOV.U32 R11, RZ, RZ, 0x40000040 ;  /* 0x40000040ff0b7424 */ /* 0x000fe200078e00ff */
[----:B------:R-:W-:Y:S01]  /*7b90*/  UISETP.NE.U32.AND UP0, UPT, UR12, URZ, UPT ;  /* 0x0000003f0c00728c */ /* 0x000fe2000bf05070 */
[----:B------:R-:W-:-:S03]  /*7ba0*/  IMAD.MOV.U32 R14, RZ, RZ, 0x3f800000 ;  /* 0x3f800000ff0e7424 */ /* 0x000fc600078e00ff */
[----:B------:R-:W-:-:S06]  /*7bb0*/  UISETP.NE.AND.EX UP0, UPT, UR13, URZ, UPT, UP0 ;  /* 0x0000003f0d00728c */ /* 0x000fcc000bf05300 */
[----:B------:R-:W-:Y:S01]  /*7bc0*/  PLOP3.LUT P1, PT, PT, PT, UP0, 0x80, 0x0 ;  /* 0x000000000000781c */ /* 0x000fe20003f2f008 */
[----:B------:R-:W-:Y:S01]  /*7bd0*/  QGMMA.64x256x32.F32.E4M3.E4M3 R24, R228, gdesc[UR4], R24, gsb0 ;  /* 0x03e00004e4187df3 */ /* 0x000fe20008000818 */
[----:B------:R-:W-:Y:S01]  /*7be0*/  R2UR UR6, R10 ;  /* 0x000000000a0672ca */ /* 0x000fe200000e0000 */
[----:B------:R-:W-:Y:S01]  /*7bf0*/  VIADD R10, R8, 0x4 ;  /* 0x00000004080a7836 */ /* 0x000fe20000000000 */
[----:B------:R-:W-:Y:S01]  /*7c00*/  R2UR UR7, R11 ;  /* 0x000000000b0772ca */ /* 0x000fe200000e0000 */
[----:B------:R-:W-:Y:S01]  /*7c10*/  @UP0 ULDC.64 UR8, c[0x0][0x9c8] ;  /* 0x0002720000080ab9 */ /* 0x000fe20000000a00 */
[----:B------:R-:W-:Y:S01]  /*7c20*/  IMAD.MOV.U32 R11, RZ, RZ, 0x40000040 ;  /* 0x40000040ff0b7424 */ /* 0x000fe200078e00ff */
[----:B------:R-:W-:Y:S01]  /*7c30*/  @UP0 UIMAD.WIDE.U32 UR4, UR36, UR8, URZ ;  /* 0x00000008240402a5 */ /* 0x000fe2000f8e003f */
[----:B------:R-:W-:Y:S01]  /*7c40*/  @UP0 ULDC.64 UR14, c[0x0][0x9d0] ;  /* 0x00027400000e0ab9 */ /* 0x000fe20000000a00 */
[----:B------:R-:W-:Y:S02]  /*7c50*/  WARPGROUP.DEPBAR.LE gsb0, 0x0 ;  /* 0x00008000000079c5 */ /* 0x000fe40000010000 */
[----:B------:R-:W-:-:S15]  /*7c60*/  WARPGROUP.ARRIVE ;  /* 0x00000000000079c5 */ /* 0x000fde0000000000 */
[----:B------:R-:W-:-:S03]  /*7c70*/  NOP ;  /* 0x0000000000007918 */ /* 0x000fc60000000000 */
[----:B------:R-:W-:Y:S01]  /*7c80*/  QGMMA.64x256x32.F32.E4M3.E4M3 R24, R216, gdesc[UR4], R24, gsb0 ;  /* 0x03e00004d8187df3 */ /* 0x000fe20008000818 */
[----:B------:R-:W-:Y:S01]  /*7c90*/  @UP0 UIMAD UR6, UR37, UR8, URZ ;  /* 0x00000008250602a4 */ /* 0x000fe2000f8e023f */
[----:B------:R-:W-:Y:S01]  /*7ca0*/  R2UR UR7, R11 ;  /* 0x000000000b0772ca */ /* 0x000fe200000e0000 */
[----:B------:R-:W-:Y:S02]  /*7cb0*/  @UP0 USHF.R.S32.HI UR8, URZ, 0x1f, UR38 ;  /* 0x0000001f3f080899 */ /* 0x000fe40008011426 */
[----:B------:R-:W-:Y:S02]  /*7cc0*/  @UP0 UIMAD UR6, UR36, UR9, UR6 ;  /* 0x00000009240602a4 */ /* 0x000fe4000f8e0206 */
[----:B------:R-:W-:Y:S02]  /*7cd0*/  @UP0 UIMAD UR8, UR8, UR14, URZ ;  /* 0x0000000e080802a4 */ /* 0x000fe4000f8e023f */
[----:B------:R-:W-:Y:S02]  /*7ce0*/  @UP0 UIADD3 UR5, UR5, UR6, URZ ;  /* 0x0000000605050290 */ /* 0x000fe4000fffe03f */
[----:B------:R-:W-:Y:S01]  /*7cf0*/  @UP0 UIMAD UR8, UR38, UR15, UR8 ;  /* 0x0000000f260802a4 */ /* 0x000fe2000f8e0208 */
[----:B------:R-:W-:Y:S01]  /*7d00*/  R2UR UR6, R10 ;  /* 0x000000000a0672ca */ /* 0x000fe200000e0000 */
[----:B------:R-:W-:-:S04]  /*7d10*/  @UP0 UIMAD.WIDE.U32 UR4, UR38, UR14, UR4 ;  /* 0x0000000e260402a5 */ /* 0x000fc8000f8e0004 */
[----:B------:R-:W-:Y:S02]  /*7d20*/  @UP0 UIADD3 UR5, UR5, UR8, URZ ;  /* 0x0000000805050290 */ /* 0x000fe4000fffe03f */
[----:B------:R-:W-:-:S04]  /*7d30*/  @UP0 ULEA UR8, UP1, UR4, UR12, 0x2 ;  /* 0x0000000c04080291 */ /* 0x000fc8000f82103f */
[----:B------:R-:W-:-:S03]  /*7d40*/  @UP0 ULEA.HI.X UR5, UR4, UR13, UR5, 0x2, UP1 ;  /* 0x0000000d04050291 */ /* 0x000fc600088f1405 */
[----:B------:R-:W-:Y:S02]  /*7d50*/  @UP0 UMOV UR4, UR8 ;  /* 0x0000000800040c82 */ /* 0x000fe40008000000 */
[----:B------:R-:W-:Y:S02]  /*7d60*/  IMAD.U32 R10, RZ, RZ, UR4 ;  /* 0x00000004ff0a7e24 */ /* 0x000fe4000f8e00ff */
[----:B------:R-:W-:-:S05]  /*7d70*/  IMAD.U32 R11, RZ, RZ, UR5 ;  /* 0x00000005ff0b7e24 */ /* 0x000fca000f8e00ff */
[----:B------:R2:W3:Y:S01]  /*7d80*/  @P1 LDG.E R14, desc[UR46][R10.64] ;  /* 0x0000002e0a0e1981 */ /* 0x0004e2000c1e1900 */
[----:B------:R-:W-:Y:S02]  /*7d90*/  VIADD R8, R8, 0x6 ;  /* 0x0000000608087836 */ /* 0x000fe40000000000 */
[----:B------:R-:W-:Y:S01]  /*7da0*/  IMAD.MOV.U32 R9, RZ, RZ, 0x40000040 ;  /* 0x40000040ff097424 */ /* 0x000fe200078e00ff */
[----:B------:R-:W-:Y:S02]  /*7db0*/  WARPGROUP.DEPBAR.LE gsb0, 0x0 ;  /* 0x00008000000079c5 */ /* 0x000fe40000010000 */
[----:B------:R-:W-:-:S06]  /*7dc0*/  WARPGROUP.ARRIVE ;  /* 0x00000000000079c5 */ /* 0x000fcc0000000000 */
[----:B------:R-:W-:Y:S01]  /*7dd0*/  QGMMA.64x256x32.F32.E4M3.E4M3 R24, R220, gdesc[UR4], R24, gsb0 ;  /* 0x03e00004dc187df3 */ /* 0x000fe20008000818 */
[----:B------:R-:W-:Y:S02]  /*7de0*/  R2UR UR6, R8 ;  /* 0x00000000080672ca */ /* 0x000fe400000e0000 */
[----:B------:R-:W-:Y:S01]  /*7df0*/  R2UR UR7, R9 ;  /* 0x00000000090772ca */ /* 0x000fe200000e0000 */
[----:B------:R-:W4:Y:S04]  /*7e00*/  SHFL.BFLY PT, R7, R6, 0x2, 0x1f ;  /* 0x0c401f0006077f89 */ /* 0x000f2800000e0000 */
[----:B------:R-:W5:Y:S01]  /*7e10*/  SHFL.BFLY PT, R2, R5, 0x2, 0x1f ;  /* 0x0c401f0005027f89 */ /* 0x000f6200000e0000 */
[----:B----4-:R-:W-:-:S01]  /*7e20*/  FADD.FTZ R7, R7, R6 ;  /* 0x0000000607077221 */ /* 0x010fc20000010000 */
[----:B-----5:R-:W-:-:S04]  /*7e30*/  FADD.FTZ R2, R2, R5 ;  /* 0x0000000502027221 */ /* 0x020fc80000010000 */
[----:B01----:R-:W0:Y:S04]  /*7e40*/  SHFL.BFLY PT, R0, R7, 0x1, 0x1f ;  /* 0x0c201f0007007f89 */ /* 0x003e2800000e0000 */
[----:B------:R-:W1:Y:S01]  /*7e50*/  SHFL.BFLY PT, R9, R2, 0x1, 0x1f ;  /* 0x0c201f0002097f89 */ /* 0x000e6200000e0000 */
[----:B0-----:R-:W-:-:S01]  /*7e60*/  FADD.FTZ R4, R7, R0 ;  /* 0x0000000007047221 */ /* 0x001fc20000010000 */
[----:B-1----:R-:W-:-:S04]  /*7e70*/  FADD.FTZ R8, R2, R9 ;  /* 0x0000000902087221 */ /* 0x002fc80000010000 */
[C---:B------:R-:W-:Y:S01]  /*7e80*/  FSETP.NE.FTZ.AND P1, PT, R4.reuse, RZ, PT ;  /* 0x000000ff0400720b */ /* 0x040fe20003f35000 */
[----:B--2---:R-:W-:Y:S01]  /*7e90*/  FMUL.FTZ R10, R4, 0.00390625 ;  /* 0x3b800000040a7820 */ /* 0x004fe20000410000 */
[----:B------:R-:W-:Y:S01]  /*7ea0*/  FMUL.FTZ R6, R8, 0.00390625 ;  /* 0x3b80000008067820 */ /* 0x000fe20000410000 */
[----:B------:R-:W-:-:S03]  /*7eb0*/  IMAD.MOV.U32 R9, RZ, RZ, RZ ;  /* 0x000000ffff097224 */ /* 0x000fc600078e00ff */
[----:B------:R-:W-:Y:S02]  /*7ec0*/  FSETP.NE.FTZ.AND P2, PT, R10, RZ, PT ;  /* 0x000000ff0a00720b */ /* 0x000fe40003f55000 */
[----:B------:R-:W-:-:S05]  /*7ed0*/  FSETP.NE.FTZ.AND P3, PT, R6, RZ, PT ;  /* 0x000000ff0600720b */ /* 0x000fca0003f75000 */
[----:B------:R0:W-:Y:S01]  /*7ee0*/  @P1 MUFU.RCP R9, R4 ;  /* 0x0000000400091308 */ /* 0x0001e20000001000 */
[----:B------:R-:W-:Y:S01]  /*7ef0*/  FSETP.NE.FTZ.AND P1, PT, R8, RZ, PT ;  /* 0x000000ff0800720b */ /* 0x000fe20003f35000 */
[----:B------:R-:W-:-:S06]  /*7f00*/  IMAD.MOV.U32 R7, RZ, RZ, RZ ;  /* 0x000000ffff077224 */ /* 0x000fcc00078e00ff */
[----:B------:R-:W1:Y:S08]  /*7f10*/  @P2 MUFU.LG2 R5, R10 ;  /* 0x0000000a00052308 */ /* 0x000e700000000c00 */
[----:B------:R-:W2:Y:S08]  /*7f20*/  @P3 MUFU.LG2 R6, R6 ;  /* 0x0000000600063308 */ /* 0x000eb00000000c00 */
[----:B------:R-:W4:Y:S01]  /*7f30*/  @P1 MUFU.RCP R7, R8 ;  /* 0x0000000800071308 */ /* 0x000f220000001000 */
[----:B------:R-:W-:-:S02]  /*7f40*/  IMAD.U32 R11, RZ, RZ, UR10 ;  /* 0x0000000aff0b7e24 */ /* 0x000fc4000f8e00ff */
[----:B------:R-:W-:Y:S01]  /*7f50*/  IMAD.U32 R12, RZ, RZ, UR10 ;  /* 0x0000000aff0c7e24 */ /* 0x000fe2000f8e00ff */
[----:B------:R-:W-:Y:S02]  /*7f60*/  WARPGROUP.DEPBAR.LE gsb0, 0x0 ;  /* 0x00008000000079c5 */ /* 0x000fe40000010000 */
[----:B------:R-:W-:-:S06]  /*7f70*/  WARPGROUP.ARRIVE ;  /* 0x00000000000079c5 */ /* 0x000fcc0000000000 */
[----:B------:R-:W-:Y:S01]  /*7f80*/  QGMMA.64x256x32.F32.E4M3.E4M3 R24, R224, gdesc[UR4], R24, gsb0 ;  /* 0x03e00004e0187df3 */ /* 0x000fe20008000818 */
[----:B0-----:R-:W-:Y:S01]  /*7f90*/  @P2 FMUL.FTZ R4, R11, 0.69314718246459960938 ;  /* 0x3f3172180b042820 */ /* 0x001fe20000410000 */
[----:B------:R-:W-:Y:S01]  /*7fa0*/  @P3 FMUL.FTZ R12, R12, 0.69314718246459960938 ;  /* 0x3f3172180c0c3820 */ /* 0x000fe20000410000 */
[----:B-1----:R-:W-:Y:S01]  /*7fb0*/  @P2 FMUL.FTZ R5, R5, 0.69314718246459960938 ;  /* 0x3f31721805052820 */ /* 0x002fe20000410000 */
[----:B--2---:R-:W-:Y:S01]  /*7fc0*/  @P3 FMUL.FTZ R11, R6, 0.69314718246459960938 ;  /* 0x3f317218060b3820 */ /* 0x004fe20000410000 */
[----:B------:R-:W-:Y:S02]  /*7fd0*/  IMAD.MOV.U32 R2, RZ, RZ, -0x800000 ;  /* 0xff800000ff027424 */ /* 0x000fe400078e00ff */
[----:B---3--:R-:W-:Y:S01]  /*7fe0*/  FMUL.FTZ R152, R9, R14 ;  /* 0x0000000e09987220 */ /* 0x008fe20000410000 */
[----:B------:R-:W-:Y:S02]  /*7ff0*/  IMAD.MOV.U32 R0, RZ, RZ, -0x800000 ;  /* 0xff800000ff007424 */ /* 0x000fe400078e00ff */
[----:B------:R-:W-:Y:S01]  /*8000*/  @P2 FFMA.FTZ R2, R4, R193, R5 ;  /* 0x000000c104022223 */ /* 0x000fe20000010005 */
[----:B------:R-:W-:-:S01]  /*8010*/  @P3 FFMA.FTZ R0, R12, R198, R11 ;  /* 0x000000c60c003223 */ /* 0x000fc2000001000b */
[----:B----4-:R-:W-:Y:S01]  /*8020*/  FMUL.FTZ R14, R7, R14 ;  /* 0x0000000e070e7220 */ /* 0x010fe20000410000 */
[----:B------:R-:W-:-:S02]  /*8030*/  WARPGROUP.DEPBAR.LE gsb0, 0x0 ;  /* 0x00008000000079c5 */ /* 0x000fc40000010000 */
[----:B------:R-:W-:Y:S05]  /*8040*/  @!P0 BRA `(.L_x_145) ;  /* 0x0000000000048947 */ /* 0x000fea0003800000 */
[----:B------:R-:W-:Y:S01]  /*8050*/  BPT.TRAP 0x1 ;  /* 0x000000040000795c */ /* 0x000fe20000300000 */
.L_x_145:
[----:B------:R-:W-:Y:S01]  /*8060*/  VIADD R6, R13, 0x38860 ;  /* 0x000388600d067836 */ /* 0x000fe20000000000 */
[----:B------:R-:W-:Y:S01]  /*8070*/  UIADD3 UR50, UR50, 0x1, URZ ;  /* 0x0000000132327890 */ /* 0x000fe2000fffe03f */
[-C--:B------:R-:W-:Y:S01]  /*8080*/  FMUL.FTZ R5, R24, R152.reuse ;  /* 0x0000009818057220 */ /* 0x080fe20000410000 */
[-C--:B------:R-:W-:Y:S01]  /*8090*/  FMUL.FTZ R8, R28, R152.reuse ;  /* 0x000000981c087220 */ /* 0x080fe20000410000 */
[-C--:B------:R-:W-:Y:S01]  /*80a0*/  FMUL.FTZ R9, R36, R152.reuse ;  /* 0x0000009824097220 */ /* 0x080fe20000410000 */
[----:B------:R-:W-:Y:S01]  /*80b0*/  PRMT R3, R3, 0x654, R6 ;  /* 0x0000065403037816 */ /* 0x000fe20000000006 */
[-C--:B------:R-:W-:Y:S01]  /*80c0*/  FMUL.FTZ R10, R32, R152.reuse ;  /* 0x00000098200a7220 */ /* 0x080fe20000410000 */
[-C--:B------:R-:W-:Y:S01]  /*80d0*/  FMUL.FTZ R6, R33, R152.reuse ;  /* 0x0000009821067220 */ /* 0x080fe20000410000 */
[-C--:B------:R-:W-:Y:S01]  /*80e0*/  FMUL.FTZ R11, R37, R152.reuse ;  /* 0x00000098250b7220 */ /* 0x080fe20000410000 */
[----:B------:R0:W-:Y:S01]  /*80f0*/  SYNCS.ARRIVE.TRANS64.RED.A1T0 RZ, [R3+URZ], RZ ;  /* 0x000000ff03ff79a7 */ /* 0x0001e2000810043f */
        /* <DEDUP_REMOVED lines=32> */
[----:B------:R-:W-:Y:S01]  /*8300*/  UISETP.NE.AND UP0, UPT, UR50, 0x2, UPT ;  /* 0x000000023200788c */ /* 0x000fe2000bf05270 */
        /* <DEDUP_REMOVED lines=84> */
[----:B------:R-:W-:Y:S01]  /*8850*/  USEL UR4, URZ, 0x1, UP0 ;  /* 0x000000013f047887 */ /* 0x000fe20008000000 */
[-C--:B------:R-:W-:Y:S01]  /*8860*/  FMUL.FTZ R38, R142, R14.reuse ;  /* 0x0000000e8e267220 */ /* 0x080fe20000410000 */
[-C--:B------:R-:W-:Y:S01]  /*8870*/  FMUL.FTZ R34, R143, R14.reuse ;  /* 0x0000000e8f227220 */ /* 0x080fe20000410000 */
[-C--:B------:R-:W-:Y:S01]  /*8880*/  FMUL.FTZ R35, R146, R14.reuse ;  /* 0x0000000e92237220 */ /* 0x080fe20000410000 */
[-C--:B------:R-:W-:Y:S01]  /*8890*/  FMUL.FTZ R31, R147, R14.reuse ;  /* 0x0000000e931f7220 */ /* 0x080fe20000410000 */
[-C--:B------:R-:W-:Y:S01]  /*88a0*/  FMUL.FTZ R30, R150, R14.reuse ;  /* 0x0000000e961e7220 */ /* 0x080fe20000410000 */
[----:B------:R-:W-:Y:S01]  /*88b0*/  PLOP3.LUT P0, PT, PT, PT, PT, 0x8, 0x0 ;  /* 0x000000000000781c */ /* 0x000fe20003f0e170 */
[----:B------:R-:W-:Y:S01]  /*88c0*/  FMUL.FTZ R14, R151, R14 ;  /* 0x0000000e970e7220 */ /* 0x000fe20000410000 */
[----:B------:R-:W-:-:S02]  /*88d0*/  UIADD3 UR43, UR43, 0x1, URZ ;  /* 0x000000012b2b7890 */ /* 0x000fc4000fffe03f */
[----:B------:R-:W-:Y:S02]  /*88e0*/  USEL UR50, UR50, URZ, UP0 ;  /* 0x0000003f32327287 */ /* 0x000fe40008000000 */
[----:B0-----:R-:W-:-:S12]  /*88f0*/  ULOP3.LUT UR42, UR42, UR4, URZ, 0x3c, !UPT ;  /* 0x000000042a2a7292 */ /* 0x001fd8000f8e3c3f */
.L_x_123:
[----:B------:R-:W0:Y:S01]  /*8900*/  S2R R26, SR_CgaCtaId ;  /* 0x00000000001a7919 */ /* 0x000e220000008800 */
[----:B------:R-:W-:Y:S01]  /*8910*/  MOV R3, 0x400 ;  /* 0x0000040000037802 */ /* 0x000fe20000000f00 */
[----:B------:R-:W-:Y:S01]  /*8920*/  BSSY B0, `(.L_x_146) ;  /* 0x000036d000007945 */ /* 0x000fe20003800000 */
[----:B------:R-:W-:Y:S02]  /*8930*/  BAR.SYNC.DEFER_BLOCKING 0x5, 0x180 ;  /* 0x0146000000007b1d */ /* 0x000fe40000010000 */
[----:B0-----:R-:W-:-:S05]  /*8940*/  LEA R3, R26, R3, 0x18 ;  /* 0x000000031a037211 */ /* 0x001fca00078ec0ff */
[----:B------:R-:W0:Y:S02]  /*8950*/  LDS.128 R80, [R3+0x388d0] ;  /* 0x0388d00003507984 */ /* 0x000e240000000c00 */
[----:B0-----:R-:W-:Y:S01]  /*8960*/  R2UR UR5, R82 ;  /* 0x00000000520572ca */ /* 0x001fe200000e0000 */
[----:B------:R-:W-:Y:S06]  /*8970*/  BAR.ARV 0x4, 0x180 ;  /* 0x0106000000007b1d */ /* 0x000fec0000002000 */
[----:B------:R-:W-:Y:S08]  /*8980*/  @P0 BRA `(.L_x_147) ;  /* 0x0000002800980947 */ /* 0x000ff00003800000 */
[----:B------:R-:W0:Y:S01]  /*8990*/  S2R R94, SR_TID.X ;  /* 0x00000000005e7919 */ /* 0x000e220000002100 */
[----:B------:R-:W-:Y:S01]  /*89a0*/  ULDC.64 UR6, c[0x4][0x140] ;  /* 0x0100500000067ab9 */ /* 0x000fe20000000a00 */
[----:B0-----:R-:W-:-:S05]  /*89b0*/  IMAD.SHL.U32 R26, R94, 0x4, RZ ;  /* 0x000000045e1a7824 */ /* 0x001fca00078e00ff */
[----:B------:R-:W-:-:S04]  /*89c0*/  LOP3.LUT R26, R26, 0xc, RZ, 0xc0, !PT ;  /* 0x0000000c1a1a7812 */ /* 0x000fc800078ec0ff */
[----:B------:R-:W-:-:S05]  /*89d0*/  IADD3 R26, P0, R26, UR6, RZ ;  /* 0x000000061a1a7c10 */ /* 0x000fca000ff1e0ff */
[----:B------:R-:W-:Y:S01]  /*89e0*/  IMAD.X R27, RZ, RZ, UR7, P0 ;  /* 0x00000007ff1b7e24 */ /* 0x000fe200080e06ff */
[----:B------:R-:W-:Y:S01]  /*89f0*/  F2FP.BF16.F32.PACK_AB R9, R9, R10 ;  /* 0x0000000a0909723e */ /* 0x000fe200000010ff */
[----:B------:R-:W-:-:S03]  /*8a00*/  ULDC.64 UR6, c[0x0][0xbd8] ;  /* 0x0002f60000067ab9 */ /* 0x000fc60000000a00 */
[----:B------:R0:W2:Y:S01]  /*8a10*/  LDG.E.CONSTANT R26, desc[UR46][R26.64] ;  /* 0x0000002e1a1a7981 */ /* 0x0000a2000c1e9900 */
[----:B------:R-:W-:Y:S01]  /*8a20*/  LOP3.LUT P0, R10, R94, 0x3, RZ, 0xc0, !PT ;  /* 0x000000035e0a7812 */ /* 0x000fe2000780c0ff */
[----:B------:R-:W-:Y:S01]  /*8a30*/  ULEA UR4, UP1, UR36, UR6, 0x2 ;  /* 0x0000000624047291 */ /* 0x000fe2000f82103f */
[----:B------:R-:W-:Y:S01]  /*8a40*/  F2FP.BF16.F32.PACK_AB R6, R11, R6 ;  /* 0x000000060b06723e */ /* 0x000fe200000010ff */
[----:B------:R-:W-:Y:S01]  /*8a50*/  UISETP.NE.U32.AND UP0, UPT, UR6, URZ, UPT ;  /* 0x0000003f0600728c */ /* 0x000fe2000bf05070 */
[----:B------:R-:W-:Y:S01]  /*8a60*/  ISETP.EQ.OR P0, PT, R10, 0x3, !P0 ;  /* 0x000000030a00780c */ /* 0x000fe20004702670 */
[----:B------:R-:W-:Y:S01]  /*8a70*/  ULEA.HI.X UR6, UR36, UR7, UR37, 0x2, UP1 ;  /* 0x0000000724067291 */ /* 0x000fe200088f1425 */
[----:B------:R-:W-:Y:S01]  /*8a80*/  F2FP.BF16.F32.PACK_AB R88, R88, R77 ;  /* 0x0000004d5858723e */ /* 0x000fe200000010ff */
[----:B------:R-:W-:Y:S01]  /*8a90*/  UISETP.NE.AND.EX UP0, UPT, UR7, URZ, UPT, UP0 ;  /* 0x0000003f0700728c */ /* 0x000fe2000bf05300 */
[----:B------:R-:W-:Y:S02]  /*8aa0*/  SEL R77, R9, R6, P0 ;  /* 0x00000006094d7207 */ /* 0x000fe40000000000 */
[----:B------:R-:W-:-:S02]  /*8ab0*/  SEL R11, R6, R9, P0 ;  /* 0x00000009060b7207 */ /* 0x000fc40000000000 */
[----:B------:R-:W1:Y:S01]  /*8ac0*/  S2R R6, SR_SWINHI ;  /* 0x0000000000067919 */ /* 0x000e620000002f00 */
[----:B------:R-:W-:Y:S02]  /*8ad0*/  F2FP.BF16.F32.PACK_AB R53, R60, R53 ;  /* 0x000000353c35723e */ /* 0x000fe400000010ff */
[----:B------:R-:W-:Y:S02]  /*8ae0*/  F2FP.BF16.F32.PACK_AB R56, R57, R56 ;  /* 0x000000383938723e */ /* 0x000fe400000010ff */
        /* <DEDUP_REMOVED lines=35> */
[----:B------:R-:W-:Y:S02]  /*8d20*/  F2FP.BF16.F32.PACK_AB R64, R65, R64 ;  /* 0x000000404140723e */ /* 0x000fe400000010ff */
[----:B------:R-:W-:Y:S02]  /*8d30*/  MOV R4, R3 ;  /* 0x0000000300047202 */ /* 0x000fe40000000f00 */
[----:B-1----:R-:W-:Y:S02]  /*8d40*/  MOV R5, R6 ;  /* 0x0000000600057202 */ /* 0x002fe40000000f00 */
[----:B------:R-:W-:Y:S02]  /*8d50*/  F2FP.BF16.F32.PACK_AB R38, R38, R43 ;  /* 0x0000002b2626723e */ /* 0x000fe400000010ff */
[----:B------:R-:W-:-:S02]  /*8d60*/  SEL R95, R61, R64, P0 ;  /* 0x000000403d5f7207 */ /* 0x000fc40000000000 */
[----:B------:R-:W-:Y:S01]  /*8d70*/  SEL R43, R64, R61, P0 ;  /* 0x0000003d402b7207 */ /* 0x000fe20000000000 */
[----:B------:R-:W-:Y:S01]  /*8d80*/  IMAD.WIDE R60, R235, 0x2, R4 ;  /* 0x00000002eb3c7825 */ /* 0x000fe200078e0204 */
[----:B------:R-:W-:Y:S02]  /*8d90*/  F2FP.BF16.F32.PACK_AB R152, R152, R153 ;  /* 0x000000999898723e */ /* 0x000fe400000010ff */
[----:B------:R-:W-:Y:S02]  /*8da0*/  F2FP.BF16.F32.PACK_AB R149, R148, R149 ;  /* 0x000000959495723e */ /* 0x000fe400000010ff */
[----:B------:R-:W-:Y:S02]  /*8db0*/  IADD3 R143, P2, R60, 0x20, RZ ;  /* 0x000000203c8f7810 */ /* 0x000fe40007f5e0ff */
[----:B------:R-:W-:Y:S02]  /*8dc0*/  F2FP.BF16.F32.PACK_AB R54, R54, R59 ;  /* 0x0000003b3636723e */ /* 0x000fe400000010ff */
[----:B------:R-:W-:-:S02]  /*8dd0*/  LOP3.LUT R6, R143, 0x380, RZ, 0xc0, !PT ;  /* 0x000003808f067812 */ /* 0x000fc400078ec0ff */
[----:B------:R-:W-:Y:S02]  /*8de0*/  F2FP.BF16.F32.PACK_AB R55, R50, R55 ;  /* 0x000000373237723e */ /* 0x000fe400000010ff */
[----:B------:R-:W-:Y:S02]  /*8df0*/  SEL R123, R152, R149, P0 ;  /* 0x00000095987b7207 */ /* 0x000fe40000000000 */
[----:B------:R-:W-:Y:S02]  /*8e00*/  SEL R65, R149, R152, P0 ;  /* 0x0000009895417207 */ /* 0x000fe40000000000 */
[----:B------:R-:W-:Y:S02]  /*8e10*/  SHF.R.U64 R6, R6, 0x3, RZ ;  /* 0x0000000306067819 */ /* 0x000fe400000012ff */
[----:B------:R-:W-:Y:S02]  /*8e20*/  IADD3 R149, P5, R60, 0x4000, RZ ;  /* 0x000040003c957810 */ /* 0x000fe40007fbe0ff */
[----:B------:R-:W-:-:S02]  /*8e30*/  F2FP.BF16.F32.PACK_AB R72, R73, R72 ;  /* 0x000000484948723e */ /* 0x000fc400000010ff */
[----:B------:R-:W-:Y:S02]  /*8e40*/  F2FP.BF16.F32.PACK_AB R144, R144, R145 ;  /* 0x000000919090723e */ /* 0x000fe400000010ff */
[----:B------:R-:W-:Y:S02]  /*8e50*/  F2FP.BF16.F32.PACK_AB R121, R128, R121 ;  /* 0x000000798079723e */ /* 0x000fe400000010ff */
[----:B------:R-:W-:Y:S02]  /*8e60*/  F2FP.BF16.F32.PACK_AB R124, R125, R124 ;  /* 0x0000007c7d7c723e */ /* 0x000fe400000010ff */
[----:B------:R-:W-:Y:S02]  /*8e70*/  SEL R137, R54, R55, P0 ;  /* 0x0000003736897207 */ /* 0x000fe40000000000 */
[----:B------:R-:W-:Y:S01]  /*8e80*/  SEL R73, R55, R54, P0 ;  /* 0x0000003637497207 */ /* 0x000fe20000000000 */
[----:B------:R-:W-:Y:S01]  /*8e90*/  IMAD.X R55, RZ, RZ, R61, P2 ;  /* 0x000000ffff377224 */ /* 0x000fe200010e063d */
[----:B------:R-:W-:-:S02]  /*8ea0*/  F2FP.BF16.F32.PACK_AB R156, R156, R157 ;  /* 0x0000009d9c9c723e */ /* 0x000fc400000010ff */
[----:B------:R-:W-:Y:S02]  /*8eb0*/  F2FP.BF16.F32.PACK_AB R155, R154, R155 ;  /* 0x0000009b9a9b723e */ /* 0x000fe400000010ff */
[----:B------:R-:W-:Y:S02]  /*8ec0*/  IADD3 R145, P3, R60, 0x40, RZ ;  /* 0x000000403c917810 */ /* 0x000fe40007f7e0ff */
[----:B------:R-:W-:Y:S02]  /*8ed0*/  LOP3.LUT R54, R6, R143, RZ, 0x3c, !PT ;  /* 0x0000008f06367212 */ /* 0x000fe400078e3cff */
[----:B------:R-:W-:Y:S01]  /*8ee0*/  F2FP.BF16.F32.PACK_AB R48, R49, R48 ;  /* 0x000000303130723e */ /* 0x000fe200000010ff */
[----:B------:R-:W-:Y:S01]  /*8ef0*/  IMAD.X R53, RZ, RZ, R61, P3 ;  /* 0x000000ffff357224 */ /* 0x000fe200018e063d */
[----:B------:R-:W-:Y:S02]  /*8f00*/  LOP3.LUT R6, R149, 0x380, RZ, 0xc0, !PT ;  /* 0x0000038095067812 */ /* 0x000fe400078ec0ff */
[----:B------:R-:W-:-:S02]  /*8f10*/  F2FP.BF16.F32.PACK_AB R49, R58, R63 ;  /* 0x0000003f3a31723e */ /* 0x000fc400000010ff */
[----:B------:R-:W-:Y:S02]  /*8f20*/  SEL R111, R121, R124, P0 ;  /* 0x0000007c796f7207 */ /* 0x000fe40000000000 */
[----:B------:R-:W-:Y:S02]  /*8f30*/  SEL R58, R124, R121, P0 ;  /* 0x000000797c3a7207 */ /* 0x000fe40000000000 */
[----:B------:R-:W-:Y:S02]  /*8f40*/  F2FP.BF16.F32.PACK_AB R12, R15, R12 ;  /* 0x0000000c0f0c723e */ /* 0x000fe400000010ff */
[----:B------:R-:W-:Y:S02]  /*8f50*/  F2FP.BF16.F32.PACK_AB R13, R20, R13 ;  /* 0x0000000d140d723e */ /* 0x000fe400000010ff */
[----:B------:R-:W-:Y:S02]  /*8f60*/  SEL R121, R156, R155, P0 ;  /* 0x0000009b9c797207 */ /* 0x000fe40000000000 */
[----:B------:R-:W-:-:S02]  /*8f70*/  SEL R64, R155, R156, P0 ;  /* 0x0000009c9b407207 */ /* 0x000fc40000000000 */
[C---:B------:R-:W-:Y:S02]  /*8f80*/  IADD3 R147, P4, R60.reuse, 0x60, RZ ;  /* 0x000000603c937810 */ /* 0x040fe40007f9e0ff */
[----:B------:R-:W-:Y:S02]  /*8f90*/  IADD3 R155, P2, R60, 0x4060, RZ ;  /* 0x000040603c9b7810 */ /* 0x000fe40007f5e0ff */
[----:B------:R-:W-:Y:S02]  /*8fa0*/  SHF.R.U64 R6, R6, 0x3, RZ ;  /* 0x0000000306067819 */ /* 0x000fe400000012ff */
[----:B------:R-:W-:Y:S02]  /*8fb0*/  IADD3 R157, P3, R60, 0x8000, RZ ;  /* 0x000080003c9d7810 */ /* 0x000fe40007f7e0ff */
[----:B------:R-:W-:Y:S02]  /*8fc0*/  SEL R75, R8, R7, P0 ;  /* 0x00000007084b7207 */ /* 0x000fe40000000000 */
[----:B------:R-:W-:-:S02]  /*8fd0*/  SEL R10, R7, R8, P0 ;  /* 0x00000008070a7207 */ /* 0x000fc40000000000 */
[----:B------:R-:W-:Y:S02]  /*8fe0*/  F2FP.BF16.F32.PACK_AB R37, R44, R37 ;  /* 0x000000252c25723e */ /* 0x000fe400000010ff */
[----:B------:R-:W-:Y:S02]  /*8ff0*/  F2FP.BF16.F32.PACK_AB R96, R96, R89 ;  /* 0x000000596060723e */ /* 0x000fe400000010ff */
[----:B------:R-:W-:Y:S02]  /*9000*/  F2FP.BF16.F32.PACK_AB R31, R14, R31 ;  /* 0x0000001f0e1f723e */ /* 0x000fe400000010ff */
[----:B------:R-:W-:Y:S02]  /*9010*/  SEL R79, R12, R13, P0 ;  /* 0x0000000d0c4f7207 */ /* 0x000fe40000000000 */
[----:B------:R-:W-:Y:S02]  /*9020*/  SEL R20, R13, R12, P0 ;  /* 0x0000000c0d147207 */ /* 0x000fe40000000000 */
[----:B------:R-:W-:-:S02]  /*9030*/  IADD3 R151, P6, R60, 0x4020, RZ ;  /* 0x000040203c977810 */ /* 0x000fc40007fde0ff */
[----:B------:R-:W-:Y:S02]  /*9040*/  LOP3.LUT R8, R145, 0x380, RZ, 0xc0, !PT ;  /* 0x0000038091087812 */ /* 0x000fe400078ec0ff */
[----:B------:R-:W-:Y:S02]  /*9050*/  F2FP.BF16.F32.PACK_AB R164, R164, R165 ;  /* 0x000000a5a4a4723e */ /* 0x000fe400000010ff */
[----:B------:R-:W-:Y:S02]  /*9060*/  F2FP.BF16.F32.PACK_AB R163, R162, R163 ;  /* 0x000000a3a2a3723e */ /* 0x000fe400000010ff */
[----:B------:R-:W-:Y:S02]  /*9070*/  F2FP.BF16.F32.PACK_AB R32, R33, R32 ;  /* 0x000000202120723e */ /* 0x000fe400000010ff */
[----:B------:R-:W-:Y:S02]  /*9080*/  F2FP.BF16.F32.PACK_AB R39, R34, R39 ;  /* 0x000000272227723e */ /* 0x000fe400000010ff */
[----:B------:R-:W-:-:S02]  /*9090*/  IADD3 R153, P1, R60, 0x4040, RZ ;  /* 0x000040403c997810 */ /* 0x000fc40007f3e0ff */
[----:B------:R-:W-:Y:S02]  /*90a0*/  LOP3.LUT R12, R147, 0x380, RZ, 0xc0, !PT ;  /* 0x00000380930c7812 */ /* 0x000fe400078ec0ff */
[----:B------:R-:W-:Y:S02]  /*90b0*/  LOP3.LUT R14, R155, 0x380, RZ, 0xc0, !PT ;  /* 0x000003809b0e7812 */ /* 0x000fe400078ec0ff */
[----:B------:R-:W-:Y:S02]  /*90c0*/  LOP3.LUT R44, R6, R149, RZ, 0x3c, !PT ;  /* 0x00000095062c7212 */ /* 0x000fe400078e3cff */
[----:B------:R-:W-:Y:S02]  /*90d0*/  F2FP.BF16.F32.PACK_AB R33, R85, R84 ;  /* 0x000000545521723e */ /* 0x000fe400000010ff */
[----:B------:R-:W-:Y:S02]  /*90e0*/  LOP3.LUT R6, R157, 0x380, RZ, 0xc0, !PT ;  /* 0x000003809d067812 */ /* 0x000fe400078ec0ff */
[----:B------:R-:W-:-:S02]  /*90f0*/  SEL R139, R74, R99, P0 ;  /* 0x000000634a8b7207 */ /* 0x000fc40000000000 */
[----:B------:R-:W-:Y:S02]  /*9100*/  F2FP.BF16.F32.PACK_AB R45, R52, R45 ;  /* 0x0000002d342d723e */ /* 0x000fe400000010ff */
[----:B------:R-:W-:Y:S02]  /*9110*/  F2FP.BF16.F32.PACK_AB R69, R76, R69 ;  /* 0x000000454c45723e */ /* 0x000fe400000010ff */
[----:B------:R-:W-:Y:S02]  /*9120*/  SEL R107, R96, R41, P0 ;  /* 0x00000029606b7207 */ /* 0x000fe40000000000 */
[----:B------:R-:W-:Y:S01]  /*9130*/  SEL R50, R41, R96, P0 ;  /* 0x0000006029327207 */ /* 0x000fe20000000000 */
[----:B------:R-:W-:Y:S01]  /*9140*/  IMAD.X R41, RZ, RZ, R61, P6 ;  /* 0x000000ffff297224 */ /* 0x000fe200030e063d */
[----:B------:R-:W-:Y:S02]  /*9150*/  SEL R74, R99, R74, P0 ;  /* 0x0000004a634a7207 */ /* 0x000fe40000000000 */
[----:B------:R-:W-:-:S02]  /*9160*/  SHF.R.U64 R8, R8, 0x3, RZ ;  /* 0x0000000308087819 */ /* 0x000fc400000012ff */
[----:B------:R-:W-:Y:S02]  /*9170*/  F2FP.BF16.F32.PACK_AB R21, R28, R21 ;  /* 0x000000151c15723e */ /* 0x000fe400000010ff */
[----:B------:R-:W-:Y:S02]  /*9180*/  F2FP.BF16.F32.PACK_AB R29, R36, R29 ;  /* 0x0000001d241d723e */ /* 0x000fe400000010ff */
[----:B------:R-:W-:Y:S02]  /*9190*/  SEL R117, R164, R163, P0 ;  /* 0x000000a3a4757207 */ /* 0x000fe40000000000 */
[----:B------:R-:W-:Y:S02]  /*91a0*/  SEL R59, R163, R164, P0 ;  /* 0x000000a4a33b7207 */ /* 0x000fe40000000000 */
[----:B------:R-:W-:Y:S02]  /*91b0*/  SEL R99, R38, R39, P0 ;  /* 0x0000002726637207 */ /* 0x000fe40000000000 */
[----:B------:R-:W-:Y:S01]  /*91c0*/  SEL R76, R39, R38, P0 ;  /* 0x00000026274c7207 */ /* 0x000fe20000000000 */
[----:B------:R-:W-:Y:S01]  /*91d0*/  IMAD.X R39, RZ, RZ, R61, P1 ;  /* 0x000000ffff277224 */ /* 0x000fe200008e063d */
[----:B------:R-:W-:-:S02]  /*91e0*/  SHF.R.U64 R12, R12, 0x3, RZ ;  /* 0x000000030c0c7819 */ /* 0x000fc400000012ff */
[----:B------:R-:W-:Y:S02]  /*91f0*/  SHF.R.U64 R14, R14, 0x3, RZ ;  /* 0x000000030e0e7819 */ /* 0x000fe400000012ff */
[----:B------:R-:W-:Y:S02]  /*9200*/  F2FP.BF16.F32.PACK_AB R28, R62, R67 ;  /* 0x000000433e1c723e */ /* 0x000fe400000010ff */
[----:B------:R-:W-:Y:S02]  /*9210*/  SEL R103, R88, R33, P0 ;  /* 0x0000002158677207 */ /* 0x000fe40000000000 */
[----:B------:R-:W-:Y:S01]  /*9220*/  SEL R47, R33, R88, P0 ;  /* 0x00000058212f7207 */ /* 0x000fe20000000000 */
[----:B------:R-:W-:Y:S01]  /*9230*/  IMAD.X R33, RZ, RZ, R61, P3 ;  /* 0x000000ffff217224 */ /* 0x000fe200018e063d */
[----:B------:R-:W-:Y:S02]  /*9240*/  IADD3 R163, P6, R60, 0x8060, RZ ;  /* 0x000080603ca37810 */ /* 0x000fe40007fde0ff */
[----:B------:R-:W-:-:S02]  /*9250*/  SHF.R.U64 R6, R6, 0x3, RZ ;  /* 0x0000000306067819 */ /* 0x000fc400000012ff */
[----:B------:R-:W-:Y:S02]  /*9260*/  F2FP.BF16.F32.PACK_AB R168, R168, R169 ;  /* 0x000000a9a8a8723e */ /* 0x000fe400000010ff */
[----:B------:R-:W-:Y:S02]  /*9270*/  F2FP.BF16.F32.PACK_AB R160, R160, R161 ;  /* 0x000000a1a0a0723e */ /* 0x000fe400000010ff */
[----:B------:R-:W-:Y:S02]  /*9280*/  F2FP.BF16.F32.PACK_AB R159, R158, R159 ;  /* 0x0000009f9e9f723e */ /* 0x000fe400000010ff */
[----:B------:R-:W-:Y:S02]  /*9290*/  F2FP.BF16.F32.PACK_AB R15, R86, R91 ;  /* 0x0000005b560f723e */ /* 0x000fe400000010ff */
[----:B------:R-:W-:Y:S02]  /*92a0*/  SEL R89, R37, R40, P0 ;  /* 0x0000002825597207 */ /* 0x000fe40000000000 */
[----:B------:R-:W-:-:S02]  /*92b0*/  SEL R36, R40, R37, P0 ;  /* 0x0000002528247207 */ /* 0x000fc40000000000 */
[----:B------:R-:W-:Y:S02]  /*92c0*/  IADD3 R165, P1, R60, 0xc000, RZ ;  /* 0x0000c0003ca57810 */ /* 0x000fe40007f3e0ff */
[----:B------:R-:W-:Y:S02]  /*92d0*/  F2FP.BF16.F32.PACK_AB R78, R78, R87 ;  /* 0x000000574e4e723e */ /* 0x000fe400000010ff */
[----:B------:R-:W-:Y:S02]  /*92e0*/  SEL R91, R45, R48, P0 ;  /* 0x000000302d5b7207 */ /* 0x000fe40000000000 */
[----:B------:R-:W-:Y:S01]  /*92f0*/  SEL R37, R48, R45, P0 ;  /* 0x0000002d30257207 */ /* 0x000fe20000000000 */
[----:B------:R-:W-:Y:S01]  /*9300*/  IMAD.X R45, RZ, RZ, R61, P5 ;  /* 0x000000ffff2d7224 */ /* 0x000fe200028e063d */
[----:B------:R-:W-:Y:S02]  /*9310*/  IADD3 R169, P3, R60, 0xc040, RZ ;  /* 0x0000c0403ca97810 */ /* 0x000fe40007f7e0ff */
[----:B------:R-:W-:-:S02]  /*9320*/  LOP3.LUT R52, R8, R145, RZ, 0x3c, !PT ;  /* 0x0000009108347212 */ /* 0x000fc400078e3cff */
[----:B------:R-:W-:Y:S01]  /*9330*/  SEL R87, R29, R32, P0 ;  /* 0x000000201d577207 */ /* 0x000fe20000000000 */
[----:B------:R-:W-:Y:S01]  /*9340*/  IMAD.X R7, RZ, RZ, R61, P3 ;  /* 0x000000ffff077224 */ /* 0x000fe200018e063d */
[----:B0-----:R-:W-:Y:S02]  /*9350*/  SEL R27, R32, R29, P0 ;  /* 0x0000001d201b7207 */ /* 0x001fe40000000000 */
[----:B------:R-:W-:Y:S02]  /*9360*/  SEL R101, R69, R72, P0 ;  /* 0x0000004845657207 */ /* 0x000fe40000000000 */
[----:B------:R-:W-:Y:S02]  /*9370*/  SEL R46, R72, R69, P0 ;  /* 0x00000045482e7207 */ /* 0x000fe40000000000 */
[----:B------:R-:W-:Y:S02]  /*9380*/  LOP3.LUT R48, R12, R147, RZ, 0x3c, !PT ;  /* 0x000000930c307212 */ /* 0x000fe400078e3cff */
[----:B------:R-:W-:-:S02]  /*9390*/  LOP3.LUT R8, R151, 0x380, RZ, 0xc0, !PT ;  /* 0x0000038097087812 */ /* 0x000fc400078ec0ff */
[----:B------:R-:W-:Y:S02]  /*93a0*/  LOP3.LUT R34, R14, R155, RZ, 0x3c, !PT ;  /* 0x0000009b0e227212 */ /* 0x000fe400078e3cff */
[----:B------:R-:W-:Y:S02]  /*93b0*/  SEL R135, R28, R49, P0 ;  /* 0x000000311c877207 */ /* 0x000fe40000000000 */
[----:B------:R-:W-:Y:S01]  /*93c0*/  SEL R72, R49, R28, P0 ;  /* 0x0000001c31487207 */ /* 0x000fe20000000000 */
[----:B------:R-:W-:Y:S01]  /*93d0*/  IMAD.X R49, RZ, RZ, R61, P4 ;  /* 0x000000ffff317224 */ /* 0x000fe200020e063d */
[----:B------:R-:W-:Y:S02]  /*93e0*/  LOP3.LUT R12, R153, 0x380, RZ, 0xc0, !PT ;  /* 0x00000380990c7812 */ /* 0x000fe400078ec0ff */
[----:B------:R-:W-:Y:S02]  /*93f0*/  LOP3.LUT R14, R163, 0x380, RZ, 0xc0, !PT ;  /* 0x00000380a30e7812 */ /* 0x000fe400078ec0ff */
[----:B------:R-:W-:-:S02]  /*9400*/  LOP3.LUT R32, R6, R157, RZ, 0x3c, !PT ;  /* 0x0000009d06207212 */ /* 0x000fc400078e3cff */
[----:B------:R-:W-:Y:S02]  /*9410*/  SEL R119, R160, R159, P0 ;  /* 0x0000009fa0777207 */ /* 0x000fe40000000000 */
[----:B------:R-:W-:Y:S02]  /*9420*/  SEL R62, R159, R160, P0 ;  /* 0x000000a09f3e7207 */ /* 0x000fe40000000000 */
[C---:B------:R-:W-:Y:S02]  /*9430*/  LOP3.LUT R9, R60.reuse, 0x380, RZ, 0xc0, !PT ;  /* 0x000003803c097812 */ /* 0x040fe400078ec0ff */
[----:B------:R-:W-:Y:S02]  /*9440*/  LOP3.LUT R6, R165, 0x380, RZ, 0xc0, !PT ;  /* 0x00000380a5067812 */ /* 0x000fe400078ec0ff */
[----:B------:R-:W-:Y:S02]  /*9450*/  IADD3 R159, P4, R60, 0x8020, RZ ;  /* 0x000080203c9f7810 */ /* 0x000fe40007f9e0ff */
[----:B------:R-:W-:Y:S01]  /*9460*/  LOP3.LUT R80, R169, 0x380, RZ, 0xc0, !PT ;  /* 0x00000380a9507812 */ /* 0x000fe200078ec0ff */
[----:B--2---:R-:W-:Y:S01]  /*9470*/  SHFL.IDX PT, R75, R75, R26, 0x1c1f ;  /* 0x001c1f1a4b4b7589 */ /* 0x004fe200000e0000 */
[----:B------:R-:W-:Y:S01]  /*9480*/  F2FP.BF16.F32.PACK_AB R167, R166, R167 ;  /* 0x000000a7a6a7723e */ /* 0x000fe200000010ff */
[----:B------:R-:W-:Y:S01]  /*9490*/  IMAD.X R29, RZ, RZ, R61, P4 ;  /* 0x000000ffff1d7224 */ /* 0x000fe200020e063d */
[----:B------:R-:W-:Y:S01]  /*94a0*/  SHF.R.U64 R8, R8, 0x3, RZ ;  /* 0x0000000308087819 */ /* 0x000fe200000012ff */
[----:B------:R-:W-:Y:S01]  /*94b0*/  SHFL.IDX PT, R77, R77, R26, 0x1c1f ;  /* 0x001c1f1a4d4d7589 */ /* 0x000fe200000e0000 */
[----:B------:R-:W-:-:S02]  /*94c0*/  SHF.R.U64 R12, R12, 0x3, RZ ;  /* 0x000000030c0c7819 */ /* 0x000fc400000012ff */
[----:B------:R-:W-:Y:S01]  /*94d0*/  SHF.R.U64 R14, R14, 0x3, RZ ;  /* 0x000000030e0e7819 */ /* 0x000fe200000012ff */
[----:B------:R-:W-:Y:S01]  /*94e0*/  SHFL.IDX PT, R113, R113, R26, 0x1c1f ;  /* 0x001c1f1a71717589 */ /* 0x000fe200000e0000 */
[----:B------:R-:W-:Y:S02]  /*94f0*/  IADD3 R161, P5, R60, 0x8040, RZ ;  /* 0x000080403ca17810 */ /* 0x000fe40007fbe0ff */
[----:B------:R-:W-:Y:S01]  /*9500*/  SHF.R.U64 R9, R9, 0x3, RZ ;  /* 0x0000000309097819 */ /* 0x000fe200000012ff */
[----:B------:R-:W-:Y:S01]  /*9510*/  SHFL.IDX PT, R117, R117, R26, 0x1c1f ;  /* 0x001c1f1a75757589 */ /* 0x000fe200000e0000 */
[----:B------:R-:W-:Y:S02]  /*9520*/  SHF.R.U64 R6, R6, 0x3, RZ ;  /* 0x0000000306067819 */ /* 0x000fe400000012ff */
[----:B------:R-:W-:Y:S01]  /*9530*/  F2FP.BF16.F32.PACK_AB R30, R30, R35 ;  /* 0x000000231e1e723e */ /* 0x000fe200000010ff */
[----:B------:R-:W-:Y:S01]  /*9540*/  IMAD.X R35, RZ, RZ, R61, P2 ;  /* 0x000000ffff237224 */ /* 0x000fe200010e063d */
[----:B------:R-:W-:Y:S01]  /*9550*/  SEL R85, R21, R24, P0 ;  /* 0x0000001815557207 */ /* 0x000fe20000000000 */
[----:B------:R-:W-:Y:S01]  /*9560*/  SHFL.IDX PT, R79, R79, R26, 0x1c1f ;  /* 0x001c1f1a4f4f7589 */ /* 0x000fe200000e0000 */
[----:B------:R-:W-:-:S02]  /*9570*/  SHF.R.U64 R80, R80, 0x3, RZ ;  /* 0x0000000350507819 */ /* 0x000fc400000012ff */
[----:B------:R-:W-:Y:S01]  /*9580*/  F2FP.BF16.F32.PACK_AB R141, R140, R141 ;  /* 0x0000008d8c8d723e */ /* 0x000fe200000010ff */
[----:B------:R-:W-:Y:S01]  /*9590*/  SHFL.IDX PT, R87, R87, R26, 0x1c1f ;  /* 0x001c1f1a57577589 */ /* 0x000fe200000e0000 */
[----:B------:R-:W-:Y:S02]  /*95a0*/  SEL R21, R24, R21, P0 ;  /* 0x0000001518157207 */ /* 0x000fe40000000000 */
[----:B------:R-:W-:Y:S01]  /*95b0*/  SEL R115, R168, R167, P0 ;  /* 0x000000a7a8737207 */ /* 0x000fe20000000000 */
[----:B------:R-:W-:Y:S01]  /*95c0*/  SHFL.IDX PT, R85, R85, R26, 0x1c1f ;  /* 0x001c1f1a55557589 */ /* 0x000fe200000e0000 */
[----:B------:R-:W-:Y:S02]  /*95d0*/  SEL R63, R167, R168, P0 ;  /* 0x000000a8a73f7207 */ /* 0x000fe40000000000 */
[----:B------:R-:W-:Y:S01]  /*95e0*/  LOP3.LUT R40, R8, R151, RZ, 0x3c, !PT ;  /* 0x0000009708287212 */ /* 0x000fe200078e3cff */
[----:B------:R-:W-:Y:S01]  /*95f0*/  SHFL.IDX PT, R119, R119, R26, 0x1c1f ;  /* 0x001c1f1a77777589 */ /* 0x000fe200000e0000 */
[----:B------:R-:W-:-:S02]  /*9600*/  F2FP.BF16.F32.PACK_AB R90, R90, R129 ;  /* 0x000000815a5a723e */ /* 0x000fc400000010ff */
[C---:B------:R-:W-:Y:S01]  /*9610*/  IADD3 R167, P2, R60.reuse, 0xc020, RZ ;  /* 0x0000c0203ca77810 */ /* 0x040fe20007f5e0ff */
[----:B------:R-:W-:Y:S01]  /*9620*/  SHFL.IDX PT, R115, R115, R26, 0x1c1f ;  /* 0x001c1f1a73737589 */ /* 0x000fe200000e0000 */
[----:B------:R-:W-:Y:S02]  /*9630*/  IADD3 R171, P4, R60, 0xc060, RZ ;  /* 0x0000c0603cab7810 */ /* 0x000fe40007f9e0ff */
[----:B------:R-:W-:Y:S01]  /*9640*/  LOP3.LUT R38, R12, R153, RZ, 0x3c, !PT ;  /* 0x000000990c267212 */ /* 0x000fe200078e3cff */
[--C-:B------:R-:W-:Y:S01]  /*9650*/  IMAD.X R13, RZ, RZ, R61.reuse, P2 ;  /* 0x000000ffff0d7224 */ /* 0x100fe200010e063d */
[----:B------:R-:W-:Y:S01]  /*9660*/  LOP3.LUT R8, R159, 0x380, RZ, 0xc0, !PT ;  /* 0x000003809f087812 */ /* 0x000fe200078ec0ff */
[----:B------:R-:W-:Y:S01]  /*9670*/  SHFL.IDX PT, R89, R89, R26, 0x1c1f ;  /* 0x001c1f1a59597589 */ /* 0x000fe200000e0000 */
[----:B------:R-:W-:Y:S02]  /*9680*/  LOP3.LUT R24, R14, R163, RZ, 0x3c, !PT ;  /* 0x000000a30e187212 */ /* 0x000fe400078e3cff */
[----:B------:R-:W-:Y:S01]  /*9690*/  LOP3.LUT R60, R9, R60, RZ, 0x3c, !PT ;  /* 0x0000003c093c7212 */ /* 0x000fe200078e3cff */
[----:B------:R-:W-:Y:S01]  /*96a0*/  IMAD.X R9, RZ, RZ, R61, P4 ;  /* 0x000000ffff097224 */ /* 0x000fe200020e063d */
[----:B------:R-:W-:Y:S01]  /*96b0*/  LOP3.LUT R12, R161, 0x380, RZ, 0xc0, !PT ;  /* 0x00000380a10c7812 */ /* 0x000fe200078ec0ff */
[----:B------:R-:W-:Y:S01]  /*96c0*/  SHFL.IDX PT, R121, R121, R26, 0x1c1f ;  /* 0x001c1f1a79797589 */ /* 0x000fe200000e0000 */
[----:B------:R-:W-:-:S02]  /*96d0*/  LOP3.LUT R14, R6, R165, RZ, 0x3c, !PT ;  /* 0x000000a5060e7212 */ /* 0x000fc400078e3cff */
[----:B------:R-:W-:Y:S01]  /*96e0*/  LOP3.LUT R6, R80, R169, RZ, 0x3c, !PT ;  /* 0x000000a950067212 */ /* 0x000fe200078e3cff */
[----:B------:R-:W-:Y:S01]  /*96f0*/  SHFL.IDX PT, R123, R123, R26, 0x1c1f ;  /* 0x001c1f1a7b7b7589 */ /* 0x000fe200000e0000 */
[----:B------:R-:W-:Y:S02]  /*9700*/  SEL R125, R144, R141, P0 ;  /* 0x0000008d907d7207 */ /* 0x000fe40000000000 */
[----:B------:R-:W-:Y:S01]  /*9710*/  SEL R67, R141, R144, P0 ;  /* 0x000000908d437207 */ /* 0x000fe20000000000 */
[----:B------:R-:W-:Y:S01]  /*9720*/  SHFL.IDX PT, R91, R91, R26, 0x1c1f ;  /* 0x001c1f1a5b5b7589 */ /* 0x000fe200000e0000 */
[----:B------:R-:W-:Y:S02]  /*9730*/  SEL R131, R78, R25, P0 ;  /* 0x000000194e837207 */ /* 0x000fe40000000000 */
[----:B------:R-:W-:Y:S01]  /*9740*/  SEL R70, R25, R78, P0 ;  /* 0x0000004e19467207 */ /* 0x000fe20000000000 */
[--C-:B------:R-:W-:Y:S01]  /*9750*/  IMAD.X R25, RZ, RZ, R61.reuse, P6 ;  /* 0x000000ffff197224 */ /* 0x100fe200030e063d */
[----:B------:R-:W-:Y:S01]  /*9760*/  SEL R129, R90, R15, P0 ;  /* 0x0000000f5a817207 */ /* 0x000fe20000000000 */
[----:B------:R-:W-:Y:S01]  /*9770*/  SHFL.IDX PT, R125, R125, R26, 0x1c1f ;  /* 0x001c1f1a7d7d7589 */ /* 0x000fe200000e0000 */
[----:B------:R-:W-:Y:S01]  /*9780*/  SEL R69, R15, R90, P0 ;  /* 0x0000005a0f457207 */ /* 0x000fe20000000000 */
[--C-:B------:R-:W-:Y:S01]  /*9790*/  IMAD.X R15, RZ, RZ, R61.reuse, P1 ;  /* 0x000000ffff0f7224 */ /* 0x100fe200008e063d */
[----:B------:R-:W-:Y:S01]  /*97a0*/  SEL R141, R30, R31, P0 ;  /* 0x0000001f1e8d7207 */ /* 0x000fe20000000000 */
[----:B------:R-:W-:Y:S01]  /*97b0*/  SHFL.IDX PT, R93, R93, R26, 0x1c1f ;  /* 0x001c1f1a5d5d7589 */ /* 0x000fe200000e0000 */
[----:B------:R-:W-:Y:S01]  /*97c0*/  SEL R78, R31, R30, P0 ;  /* 0x0000001e1f4e7207 */ /* 0x000fe20000000000 */
[----:B------:R-:W-:Y:S01]  /*97d0*/  IMAD.X R31, RZ, RZ, R61, P5 ;  /* 0x000000ffff1f7224 */ /* 0x000fe200028e063d */
[----:B------:R-:W-:Y:S01]  /*97e0*/  SHF.R.U64 R8, R8, 0x3, RZ ;  /* 0x0000000308087819 */ /* 0x000fe200000012ff */
[----:B------:R-:W-:Y:S01]  /*97f0*/  SHFL.IDX PT, R127, R127, R26, 0x1c1f ;  /* 0x001c1f1a7f7f7589 */ /* 0x000fe200000e0000 */
[----:B------:R-:W-:-:S02]  /*9800*/  SHF.R.U64 R12, R12, 0x3, RZ ;  /* 0x000000030c0c7819 */ /* 0x000fc400000012ff */
[----:B------:R-:W-:Y:S01]  /*9810*/  MOV R106, R60 ;  /* 0x0000003c006a7202 */ /* 0x000fe20000000f00 */
[----:B------:R-:W-:Y:S01]  /*9820*/  SHFL.IDX PT, R95, R95, R26, 0x1c1f ;  /* 0x001c1f1a5f5f7589 */ /* 0x000fe200000e0000 */
[----:B------:R-:W-:Y:S02]  /*9830*/  MOV R61, R6 ;  /* 0x00000006003d7202 */ /* 0x000fe40000000f00 */
[----:B------:R-:W-:Y:S01]  /*9840*/  LOP3.LUT R7, R26, 0x2, RZ, 0x3c, !PT ;  /* 0x000000021a077812 */ /* 0x000fe200078e3cff */
[----:B------:R-:W-:Y:S01]  /*9850*/  SHFL.IDX PT, R129, R129, R26, 0x1c1f ;  /* 0x001c1f1a81817589 */ /* 0x000fe200000e0000 */
[----:B------:R-:W-:Y:S02]  /*9860*/  LOP3.LUT R28, R8, R159, RZ, 0x3c, !PT ;  /* 0x0000009f081c7212 */ /* 0x000fe400078e3cff */
[----:B------:R-:W-:Y:S01]  /*9870*/  LOP3.LUT R30, R12, R161, RZ, 0x3c, !PT ;  /* 0x000000a10c1e7212 */ /* 0x000fe200078e3cff */
[----:B------:R-:W0:Y:S01]  /*9880*/  SHFL.IDX PT, R10, R10, R7, 0x1c1f ;  /* 0x001c1f070a0a7589 */ /* 0x000e2200000e0000 */
[----:B------:R-:W-:-:S02]  /*9890*/  MOV R102, R52 ;  /* 0x0000003400667202 */ /* 0x000fc40000000f00 */
[----:B------:R-:W-:Y:S01]  /*98a0*/  MOV R88, R14 ;  /* 0x0000000e00587202 */ /* 0x000fe20000000f00 */
[----:B------:R-:W1:Y:S01]  /*98b0*/  SHFL.IDX PT, R66, R66, R7, 0x1c1f ;  /* 0x001c1f0742427589 */ /* 0x000e6200000e0000 */
[----:B------:R-:W-:Y:S02]  /*98c0*/  MOV R104, R54 ;  /* 0x0000003600687202 */ /* 0x000fe40000000f00 */
[----:B------:R-:W-:Y:S01]  /*98d0*/  MOV R90, R28 ;  /* 0x0000001c005a7202 */ /* 0x000fe20000000f00 */
[----:B------:R2:W3:Y:S01]  /*98e0*/  SHFL.IDX PT, R14, R11, R7, 0x1c1f ;  /* 0x001c1f070b0e7589 */ /* 0x0004e200000e0000 */
[----:B------:R-:W-:Y:S02]  /*98f0*/  MOV R53, R24 ;  /* 0x0000001800357202 */ /* 0x000fe40000000f00 */
[----:B------:R-:W-:Y:S01]  /*9900*/  MOV R55, R30 ;  /* 0x0000001e00377202 */ /* 0x000fe20000000f00 */
[----:B------:R-:W4:Y:S01]  /*9910*/  SHFL.IDX PT, R24, R63, R7, 0x1c1f ;  /* 0x001c1f073f187589 */ /* 0x000f2200000e0000 */
[----:B------:R-:W-:-:S02]  /*9920*/  MOV R92, R34 ;  /* 0x00000022005c7202 */ /* 0x000fc40000000f00 */
[----:B------:R-:W-:Y:S01]  /*9930*/  LOP3.LUT R8, R167, 0x380, RZ, 0xc0, !PT ;  /* 0x00000380a7087812 */ /* 0x000fe200078ec0ff */
[----:B------:R-:W4:Y:S01]  /*9940*/  SHFL.IDX PT, R28, R59, R7, 0x1c1f ;  /* 0x001c1f073b1c7589 */ /* 0x000f2200000e0000 */
[----:B------:R-:W-:Y:S02]  /*9950*/  LOP3.LUT R82, R171, 0x380, RZ, 0xc0, !PT ;  /* 0x00000380ab527812 */ /* 0x000fe400078ec0ff */
[----:B------:R-:W-:Y:S01]  /*9960*/  MOV R94, R38 ;  /* 0x00000026005e7202 */ /* 0x000fe20000000f00 */
[----:B------:R-:W4:Y:S01]  /*9970*/  SHFL.IDX PT, R20, R20, R7, 0x1c1f ;  /* 0x001c1f0714147589 */ /* 0x000f2200000e0000 */
[----:B------:R-:W-:Y:S02]  /*9980*/  MOV R98, R44 ;  /* 0x0000002c00627202 */ /* 0x000fe40000000f00 */
[----:B------:R-:W-:Y:S01]  /*9990*/  SHF.R.U64 R8, R8, 0x3, RZ ;  /* 0x0000000308087819 */ /* 0x000fe200000012ff */
[----:B------:R-:W4:Y:S01]  /*99a0*/  SHFL.IDX PT, R30, R21, R7, 0x1c1f ;  /* 0x001c1f07151e7589 */ /* 0x000f2200000e0000 */
[----:B------:R-:W-:-:S02]  /*99b0*/  SHF.R.U64 R82, R82, 0x3, RZ ;  /* 0x0000000352527819 */ /* 0x000fc400000012ff */
[----:B------:R-:W-:Y:S01]  /*99c0*/  MOV R96, R40 ;  /* 0x0000002800607202 */ /* 0x000fe20000000f00 */
[----:B------:R4:W-:Y:S01]  /*99d0*/  SHFL.IDX PT, R34, R27, R7, 0x1c1f ;  /* 0x001c1f071b227589 */ /* 0x0009e200000e0000 */
[----:B------:R-:W-:Y:S02]  /*99e0*/  LOP3.LUT R12, R8, R167, RZ, 0x3c, !PT ;  /* 0x000000a7080c7212 */ /* 0x000fe400078e3cff */
[----:B------:R-:W-:Y:S01]  /*99f0*/  MOV R100, R48 ;  /* 0x0000003000647202 */ /* 0x000fe20000000f00 */
[----:B------:R-:W4:Y:S01]  /*9a00*/  SHFL.IDX PT, R62, R62, R7, 0x1c1f ;  /* 0x001c1f073e3e7589 */ /* 0x000f2200000e0000 */
[----:B------:R-:W-:Y:S02]  /*9a10*/  LOP3.LUT R8, R82, R171, RZ, 0x3c, !PT ;  /* 0x000000ab52087212 */ /* 0x000fe400078e3cff */
[----:B------:R-:W-:Y:S01]  /*9a20*/  MOV R86, R12 ;  /* 0x0000000c00567202 */ /* 0x000fe20000000f00 */
[----:B------:R-:W-:Y:S01]  /*9a30*/  SHFL.IDX PT, R38, R36, R7, 0x1c1f ;  /* 0x001c1f0724267589 */ /* 0x000fe200000e0000 */
[----:B------:R-:W-:-:S02]  /*9a40*/  MOV R41, R8 ;  /* 0x0000000800297202 */ /* 0x000fc40000000f00 */
[----:B0-----:R-:W-:Y:S01]  /*9a50*/  SEL R8, R75, R10, P0 ;  /* 0x0000000a4b087207 */ /* 0x001fe20000000000 */
[----:B------:R-:W0:Y:S01]  /*9a60*/  SHFL.IDX PT, R64, R64, R7, 0x1c1f ;  /* 0x001c1f0740407589 */ /* 0x000e2200000e0000 */
[----:B------:R-:W-:Y:S02]  /*9a70*/  SEL R10, R10, R75, P0 ;  /* 0x0000004b0a0a7207 */ /* 0x000fe40000000000 */
[----:B-1----:R-:W-:Y:S01]  /*9a80*/  SEL R9, R113, R66, P0 ;  /* 0x0000004271097207 */ /* 0x002fe20000000000 */
[----:B------:R-:W1:Y:S01]  /*9a90*/  SHFL.IDX PT, R44, R65, R7, 0x1c1f ;  /* 0x001c1f07412c7589 */ /* 0x000e6200000e0000 */
[----:B--2---:R-:W-:Y:S02]  /*9aa0*/  SEL R11, R66, R113, P0 ;  /* 0x00000071420b7207 */ /* 0x004fe40000000000 */
[----:B---3--:R-:W-:Y:S01]  /*9ab0*/  SEL R12, R77, R14, P0 ;  /* 0x0000000e4d0c7207 */ /* 0x008fe20000000000 */
[----:B------:R-:W-:Y:S01]  /*9ac0*/  BAR.SYNC.DEFER_BLOCKING 0x1, 0x100 ;  /* 0x0044000000007b1d */ /* 0x000fe20000010000 */
[----:B------:R-:W-:-:S02]  /*9ad0*/  SEL R14, R14, R77, P0 ;  /* 0x0000004d0e0e7207 */ /* 0x000fc40000000000 */
[----:B----4-:R-:W-:Y:S02]  /*9ae0*/  SEL R13, R115, R24, P0 ;  /* 0x00000018730d7207 */ /* 0x010fe40000000000 */
[----:B------:R-:W-:Y:S02]  /*9af0*/  SEL R15, R24, R115, P0 ;  /* 0x00000073180f7207 */ /* 0x000fe40000000000 */
[----:B------:R-:W-:Y:S01]  /*9b00*/  SEL R25, R117, R28, P0 ;  /* 0x0000001c75197207 */ /* 0x000fe20000000000 */
[----:B------:R1:W-:Y:S01]  /*9b10*/  SHFL.IDX PT, R6, R37, R7, 0x1c1f ;  /* 0x001c1f0725067589 */ /* 0x0003e200000e0000 */
[----:B------:R-:W-:Y:S02]  /*9b20*/  SEL R27, R28, R117, P0 ;  /* 0x000000751c1b7207 */ /* 0x000fe40000000000 */
[----:B------:R-:W-:Y:S01]  /*9b30*/  MOV R49, R32 ;  /* 0x0000002000317202 */ /* 0x000fe20000000f00 */
[----:B------:R-:W-:Y:S01]  /*9b40*/  SHFL.IDX PT, R60, R67, R7, 0x1c1f ;  /* 0x001c1f07433c7589 */ /* 0x000fe200000e0000 */
[----:B------:R-:W-:-:S02]  /*9b50*/  SEL R24, R79, R20, P0 ;  /* 0x000000144f187207 */ /* 0x000fc40000000000 */
[----:B------:R-:W-:Y:S01]  /*9b60*/  SEL R28, R85, R30, P0 ;  /* 0x0000001e551c7207 */ /* 0x000fe20000000000 */
[----:B------:R-:W-:Y:S01]  /*9b70*/  SHFL.IDX PT, R42, R42, R7, 0x1c1f ;  /* 0x001c1f072a2a7589 */ /* 0x000fe200000e0000 */
[----:B------:R-:W-:Y:S02]  /*9b80*/  SEL R30, R30, R85, P0 ;  /* 0x000000551e1e7207 */ /* 0x000fe40000000000 */
[----:B------:R-:W-:Y:S01]  /*9b90*/  SEL R29, R119, R62, P0 ;  /* 0x0000003e771d7207 */ /* 0x000fe20000000000 */
[----:B------:R-:W-:Y:S01]  /*9ba0*/  SHFL.IDX PT, R68, R68, R7, 0x1c1f ;  /* 0x001c1f0744447589 */ /* 0x000fe200000e0000 */
[----:B------:R-:W-:Y:S02]  /*9bb0*/  SEL R31, R62, R119, P0 ;  /* 0x000000773e1f7207 */ /* 0x000fe40000000000 */
[----:B------:R-:W-:Y:S01]  /*9bc0*/  SEL R32, R87, R34, P0 ;  /* 0x0000002257207207 */ /* 0x000fe20000000000 */
[----:B------:R-:W-:Y:S01]  /*9bd0*/  SHFL.IDX PT, R40, R43, R7, 0x1c1f ;  /* 0x001c1f072b287589 */ /* 0x000fe200000e0000 */
[----:B------:R-:W-:-:S02]  /*9be0*/  SEL R34, R34, R87, P0 ;  /* 0x0000005722227207 */ /* 0x000fc40000000000 */
[----:B0-----:R-:W-:Y:S01]  /*9bf0*/  SEL R33, R121, R64, P0 ;  /* 0x0000004079217207 */ /* 0x001fe20000000000 */
[----:B------:R-:W-:Y:S01]  /*9c00*/  SHFL.IDX PT, R80, R69, R7, 0x1c1f ;  /* 0x001c1f0745507589 */ /* 0x000fe200000e0000 */
[----:B------:R-:W-:Y:S02]  /*9c10*/  SEL R35, R64, R121, P0 ;  /* 0x0000007940237207 */ /* 0x000fe40000000000 */
[----:B------:R-:W-:Y:S01]  /*9c20*/  SEL R36, R89, R38, P0 ;  /* 0x0000002659247207 */ /* 0x000fe20000000000 */
[----:B------:R-:W-:Y:S01]  /*9c30*/  SHFL.IDX PT, R101, R101, R26, 0x1c1f ;  /* 0x001c1f1a65657589 */ /* 0x000fe200000e0000 */
[----:B------:R-:W-:Y:S02]  /*9c40*/  SEL R38, R38, R89, P0 ;  /* 0x0000005926267207 */ /* 0x000fe40000000000 */
[----:B-1----:R-:W-:Y:S01]  /*9c50*/  SEL R37, R123, R44, P0 ;  /* 0x0000002c7b257207 */ /* 0x002fe20000000000 */
[----:B------:R-:W0:Y:S01]  /*9c60*/  SHFL.IDX PT, R46, R46, R7, 0x1c1f ;  /* 0x001c1f072e2e7589 */ /* 0x000e2200000e0000 */
[----:B------:R-:W-:-:S02]  /*9c70*/  SEL R39, R44, R123, P0 ;  /* 0x0000007b2c277207 */ /* 0x000fc40000000000 */
[----:B------:R-:W-:Y:S01]  /*9c80*/  PLOP3.LUT P1, PT, PT, PT, UP0, 0x80, 0x0 ;  /* 0x000000000000781c */ /* 0x000fe20003f2f008 */
[----:B------:R-:W-:Y:S04]  /*9c90*/  SHFL.IDX PT, R103, R103, R26, 0x1c1f ;  /* 0x001c1f1a67677589 */ /* 0x000fe800000e0000 */
[----:B------:R-:W-:Y:S04]  /*9ca0*/  SHFL.IDX PT, R131, R131, R26, 0x1c1f ;  /* 0x001c1f1a83837589 */ /* 0x000fe800000e0000 */
[----:B------:R-:W-:Y:S04]  /*9cb0*/  SHFL.IDX PT, R48, R47, R7, 0x1c1f ;  /* 0x001c1f072f307589 */ /* 0x000fe800000e0000 */
[----:B------:R-:W1:Y:S04]  /*9cc0*/  SHFL.IDX PT, R70, R70, R7, 0x1c1f ;  /* 0x001c1f0746467589 */ /* 0x000e6800000e0000 */
[----:B------:R-:W-:Y:S04]  /*9cd0*/  SHFL.IDX PT, R107, R107, R26, 0x1c1f ;  /* 0x001c1f1a6b6b7589 */ /* 0x000fe800000e0000 */
[----:B------:R-:W-:Y:S01]  /*9ce0*/  SHFL.IDX PT, R133, R133, R26, 0x1c1f ;  /* 0x001c1f1a85857589 */ /* 0x000fe200000e0000 */
[----:B0-----:R-:W-:-:S02]  /*9cf0*/  SEL R44, R101, R46, P0 ;  /* 0x0000002e652c7207 */ /* 0x001fc40000000000 */
[----:B------:R-:W-:Y:S01]  /*9d00*/  SEL R46, R46, R101, P0 ;  /* 0x000000652e2e7207 */ /* 0x000fe20000000000 */
[----:B------:R-:W-:Y:S04]  /*9d10*/  SHFL.IDX PT, R50, R50, R7, 0x1c1f ;  /* 0x001c1f0732327589 */ /* 0x000fe800000e0000 */
[----:B------:R-:W-:Y:S04]  /*9d20*/  SHFL.IDX PT, R82, R71, R7, 0x1c1f ;  /* 0x001c1f0747527589 */ /* 0x000fe800000e0000 */
[----:B------:R-:W-:Y:S04]  /*9d30*/  SHFL.IDX PT, R135, R135, R26, 0x1c1f ;  /* 0x001c1f1a87877589 */ /* 0x000fe800000e0000 */
[----:B------:R-:W0:Y:S01]  /*9d40*/  SHFL.IDX PT, R72, R72, R7, 0x1c1f ;  /* 0x001c1f0748487589 */ /* 0x000e2200000e0000 */
[----:B-1----:R-:W-:-:S02]  /*9d50*/  SEL R45, R131, R70, P0 ;  /* 0x00000046832d7207 */ /* 0x002fc40000000000 */
[----:B------:R-:W-:Y:S01]  /*9d60*/  SEL R47, R70, R131, P0 ;  /* 0x00000083462f7207 */ /* 0x000fe20000000000 */
[----:B------:R-:W-:Y:S04]  /*9d70*/  SHFL.IDX PT, R109, R109, R26, 0x1c1f ;  /* 0x001c1f1a6d6d7589 */ /* 0x000fe800000e0000 */
[----:B------:R-:W-:Y:S04]  /*9d80*/  SHFL.IDX PT, R137, R137, R26, 0x1c1f ;  /* 0x001c1f1a89897589 */ /* 0x000fe800000e0000 */
[----:B------:R0:W-:Y:S04]  /*9d90*/  SHFL.IDX PT, R52, R51, R7, 0x1c1f ;  /* 0x001c1f0733347589 */ /* 0x0001e800000e0000 */
[----:B------:R-:W-:Y:S04]  /*9da0*/  SHFL.IDX PT, R84, R73, R7, 0x1c1f ;  /* 0x001c1f0749547589 */ /* 0x000fe800000e0000 */
[----:B------:R-:W-:Y:S04]  /*9db0*/  SHFL.IDX PT, R97, R97, R26, 0x1c1f ;  /* 0x001c1f1a61617589 */ /* 0x000fe800000e0000 */
[----:B------:R-:W-:Y:S01]  /*9dc0*/  SHFL.IDX PT, R105, R105, R26, 0x1c1f ;  /* 0x001c1f1a69697589 */ /* 0x000fe200000e0000 */
[----:B0-----:R-:W-:-:S03]  /*9dd0*/  SEL R51, R72, R135, P0 ;  /* 0x0000008748337207 */ /* 0x001fc60000000000 */
        /* <DEDUP_REMOVED lines=8> */
[----:B------:R0:W-:Y:S04]  /*9e60*/  SHFL.IDX PT, R141, R141, R26, 0x1c1f ;  /* 0x001c1f1a8d8d7589 */ /* 0x0001e800000e0000 */
[----:B------:R1:W2:Y:S04]  /*9e70*/  SHFL.IDX PT, R78, R78, R7, 0x1c1f ;  /* 0x001c1f074e4e7589 */ /* 0x0002a800000e0000 */
[----:B------:R3:W-:Y:S01]  /*9e80*/  STSM.16.M88.4 [R106], R8 ;  /* 0x000000086a007844 */ /* 0x0007e20000000200 */
[----:B0-----:R-:W-:-:S03]  /*9e90*/  SEL R26, R20, R79, P0 ;  /* 0x0000004f141a7207 */ /* 0x001fc60000000000 */
[----:B------:R0:W-:Y:S01]  /*9ea0*/  STSM.16.M88.4 [R104], R12 ;  /* 0x0000000c68007844 */ /* 0x0001e20000000200 */
[----:B-1----:R-:W-:Y:S01]  /*9eb0*/  IMAD.U32 R7, RZ, RZ, UR6 ;  /* 0x00000006ff077e24 */ /* 0x002fe2000f8e00ff */
[----:B------:R-:W-:Y:S02]  /*9ec0*/  ULDC.64 UR6, c[0x0][0xbe0] ;  /* 0x0002f80000067ab9 */ /* 0x000fe40000000a00 */
[----:B------:R1:W-:Y:S04]  /*9ed0*/  STSM.16.M88.4 [R102], R24 ;  /* 0x0000001866007844 */ /* 0x0003e80000000200 */
[----:B------:R4:W-:Y:S01]  /*9ee0*/  STSM.16.M88.4 [R100], R28 ;  /* 0x0000001c64007844 */ /* 0x0009e20000000200 */
[----:B---3--:R-:W-:-:S03]  /*9ef0*/  SEL R8, R91, R6, P0 ;  /* 0x000000065b087207 */ /* 0x008fc60000000000 */
[----:B------:R-:W-:Y:S01]  /*9f00*/  STSM.16.M88.4 [R98], R32 ;  /* 0x0000002062007844 */ /* 0x000fe20000000200 */
[----:B------:R-:W-:Y:S02]  /*9f10*/  SEL R10, R6, R91, P0 ;  /* 0x0000005b060a7207 */ /* 0x000fe40000000000 */
[----:B------:R-:W-:Y:S01]  /*9f20*/  SEL R9, R125, R60, P0 ;  /* 0x0000003c7d097207 */ /* 0x000fe20000000000 */
[----:B------:R-:W-:Y:S01]  /*9f30*/  STSM.16.M88.4 [R96], R36 ;  /* 0x0000002460007844 */ /* 0x000fe20000000200 */
[----:B------:R-:W-:Y:S02]  /*9f40*/  SEL R11, R60, R125, P0 ;  /* 0x0000007d3c0b7207 */ /* 0x000fe40000000000 */
[----:B0-----:R-:W-:Y:S02]  /*9f50*/  SEL R12, R93, R42, P0 ;  /* 0x0000002a5d0c7207 */ /* 0x001fe40000000000 */
[----:B------:R-:W-:Y:S01]  /*9f60*/  SEL R14, R42, R93, P0 ;  /* 0x0000005d2a0e7207 */ /* 0x000fe20000000000 */
[----:B------:R0:W-:Y:S01]  /*9f70*/  STSM.16.M88.4 [R94], R8 ;  /* 0x000000085e007844 */ /* 0x0001e20000000200 */
[----:B------:R-:W-:-:S02]  /*9f80*/  SEL R13, R127, R68, P0 ;  /* 0x000000447f0d7207 */ /* 0x000fc40000000000 */
[----:B------:R-:W-:Y:S02]  /*9f90*/  SEL R15, R68, R127, P0 ;  /* 0x0000007f440f7207 */ /* 0x000fe40000000000 */
[----:B--2---:R-:W-:Y:S02]  /*9fa0*/  SEL R57, R141, R78, P0 ;  /* 0x0000004e8d397207 */ /* 0x004fe40000000000 */
[----:B------:R-:W-:Y:S01]  /*9fb0*/  SEL R59, R78, R141, P0 ;  /* 0x0000008d4e3b7207 */ /* 0x000fe20000000000 */
[----:B------:R-:W-:Y:S01]  /*9fc0*/  STSM.16.M88.4 [R92], R12 ;  /* 0x0000000c5c007844 */ /* 0x000fe20000000200 */
[----:B-1----:R-:W-:Y:S01]  /*9fd0*/  SEL R24, R95, R40, P0 ;  /* 0x000000285f187207 */ /* 0x002fe20000000000 */
[----:B------:R-:W-:Y:S01]  /*9fe0*/  UISETP.NE.U32.AND UP1, UPT, UR6, URZ, UPT ;  /* 0x0000003f0600728c */ /* 0x000fe2000bf25070 */
[----:B------:R-:W-:Y:S01]  /*9ff0*/  SEL R26, R40, R95, P0 ;  /* 0x0000005f281a7207 */ /* 0x000fe20000000000 */
[----:B------:R-:W-:Y:S01]  /*a000*/  IMAD.U32 R6, RZ, RZ, UR4 ;  /* 0x00000004ff067e24 */ /* 0x000fe2000f8e00ff */
[----:B------:R-:W-:-:S02]  /*a010*/  SEL R25, R129, R80, P0 ;  /* 0x0000005081197207 */ /* 0x000fc40000000000 */
[----:B------:R-:W-:Y:S02]  /*a020*/  SEL R27, R80, R129, P0 ;  /* 0x00000081501b7207 */ /* 0x000fe40000000000 */
[----:B----4-:R-:W-:Y:S02]  /*a030*/  SEL R28, R103, R48, P0 ;  /* 0x00000030671c7207 */ /* 0x010fe40000000000 */
[----:B------:R-:W-:Y:S01]  /*a040*/  SEL R30, R48, R103, P0 ;  /* 0x00000067301e7207 */ /* 0x000fe20000000000 */
[----:B------:R1:W-:Y:S01]  /*a050*/  STSM.16.M88.4 [R49], R24 ;  /* 0x0000001831007844 */ /* 0x0003e20000000200 */
[----:B------:R-:W-:Y:S02]  /*a060*/  SEL R29, R133, R82, P0 ;  /* 0x00000052851d7207 */ /* 0x000fe40000000000 */
[----:B------:R-:W-:Y:S01]  /*a070*/  SEL R31, R82, R133, P0 ;  /* 0x00000085521f7207 */ /* 0x000fe20000000000 */
[----:B------:R-:W-:Y:S01]  /*a080*/  STSM.16.M88.4 [R90], R44 ;  /* 0x0000002c5a007844 */ /* 0x000fe20000000200 */
[----:B------:R-:W-:-:S02]  /*a090*/  SEL R48, R107, R50, P0 ;  /* 0x000000326b307207 */ /* 0x000fc40000000000 */
[----:B------:R-:W-:Y:S01]  /*a0a0*/  SEL R50, R50, R107, P0 ;  /* 0x0000006b32327207 */ /* 0x000fe20000000000 */
[----:B------:R2:W-:Y:S01]  /*a0b0*/  STSM.16.M88.4 [R55], R28 ;  /* 0x0000001c37007844 */ /* 0x0005e20000000200 */
[----:B0-----:R-:W-:Y:S02]  /*a0c0*/  SEL R8, R109, R52, P0 ;  /* 0x000000346d087207 */ /* 0x001fe40000000000 */
[----:B------:R-:W-:Y:S02]  /*a0d0*/  SEL R10, R52, R109, P0 ;  /* 0x0000006d340a7207 */ /* 0x000fe40000000000 */
[----:B------:R-:W-:Y:S02]  /*a0e0*/  SEL R9, R137, R84, P0 ;  /* 0x0000005489097207 */ /* 0x000fe40000000000 */
[----:B------:R-:W-:Y:S02]  /*a0f0*/  SEL R11, R84, R137, P0 ;  /* 0x00000089540b7207 */ /* 0x000fe40000000000 */
[----:B-1----:R-:W-:-:S02]  /*a100*/  SEL R49, R135, R72, P0 ;  /* 0x0000004887317207 */ /* 0x002fc40000000000 */
[----:B------:R-:W-:Y:S02]  /*a110*/  SEL R12, R97, R56, P0 ;  /* 0x00000038610c7207 */ /* 0x000fe40000000000 */
[----:B------:R-:W-:Y:S01]  /*a120*/  SEL R14, R56, R97, P0 ;  /* 0x00000061380e7207 */ /* 0x000fe20000000000 */
[----:B------:R0:W-:Y:S01]  /*a130*/  STSM.16.M88.4 [R53], R48 ;  /* 0x0000003035007844 */ /* 0x0001e20000000200 */
[----:B------:R-:W-:Y:S02]  /*a140*/  SEL R13, R139, R74, P0 ;  /* 0x0000004a8b0d7207 */ /* 0x000fe40000000000 */
[----:B------:R-:W-:Y:S01]  /*a150*/  SEL R15, R74, R139, P0 ;  /* 0x0000008b4a0f7207 */ /* 0x000fe20000000000 */
[----:B------:R1:W-:Y:S01]  /*a160*/  STSM.16.M88.4 [R88], R8 ;  /* 0x0000000858007844 */ /* 0x0003e20000000200 */
[----:B------:R-:W-:Y:S02]  /*a170*/  SEL R52, R105, R54, P0 ;  /* 0x0000003669347207 */ /* 0x000fe40000000000 */
[----:B------:R-:W-:Y:S01]  /*a180*/  SEL R54, R54, R105, P0 ;  /* 0x0000006936367207 */ /* 0x000fe20000000000 */
[----:B------:R3:W-:Y:S01]  /*a190*/  STSM.16.M88.4 [R86], R12 ;  /* 0x0000000c56007844 */ /* 0x0007e20000000200 */
[----:B--2---:R-:W-:-:S02]  /*a1a0*/  SEL R55, R76, R99, P0 ;  /* 0x000000634c377207 */ /* 0x004fc40000000000 */
[----:B------:R-:W-:Y:S02]  /*a1b0*/  SEL R56, R111, R58, P0 ;  /* 0x0000003a6f387207 */ /* 0x000fe40000000000 */
[----:B------:R-:W-:Y:S02]  /*a1c0*/  SEL R58, R58, R111, P0 ;  /* 0x0000006f3a3a7207 */ /* 0x000fe40000000000 */
[----:B0-----:R-:W-:-:S05]  /*a1d0*/  SEL R53, R99, R76, P0 ;  /* 0x0000004c63357207 */ /* 0x001fca0000000000 */
[----:B------:R0:W-:Y:S04]  /*a1e0*/  STSM.16.M88.4 [R61], R52 ;  /* 0x000000343d007844 */ /* 0x0001e80000000200 */
[----:B------:R0:W-:Y:S01]  /*a1f0*/  STSM.16.M88.4 [R41], R56 ;  /* 0x0000003829007844 */ /* 0x0001e20000000200 */
[----:B------:R-:W-:Y:S01]  /*a200*/  BAR.SYNC.DEFER_BLOCKING 0x1, 0x100 ;  /* 0x0044000000007b1d */ /* 0x000fe20000010000 */
[----:B------:R-:W-:-:S07]  /*a210*/  UISETP.NE.AND.EX UP1, UPT, UR7, URZ, UPT, UP1 ;  /* 0x0000003f0700728c */ /* 0x000fce000bf25310 */
[----:B------:R-:W2:Y:S01]  /*a220*/  LDC R76, c[0x0][0xa88] ;  /* 0x0002a200ff4c7b82 */ /* 0x000ea20000000800 */
[----:B------:R-:W-:-:S03]  /*a230*/  PLOP3.LUT P2, PT, PT, PT, UP1, 0x80, 0x0 ;  /* 0x000000000000781c */ /* 0x000fc60003f4f018 */
[----:B------:R-:W-:Y:S02]  /*a240*/  @UP1 ULDC.64 UR6, c[0x0][0xbe0] ;  /* 0x0002f80000061ab9 */ /* 0x000fe40000000a00 */
[----:B------:R-:W-:-:S06]  /*a250*/  @UP1 UIMAD.WIDE UR6, UR36, 0x4, UR6 ;  /* 0x00000004240618a5 */ /* 0x000fcc000f8e0206 */
[----:B-1----:R-:W-:Y:S02]  /*a260*/  IMAD.U32 R8, RZ, RZ, UR6 ;  /* 0x00000006ff087e24 */ /* 0x002fe4000f8e00ff */
[----:B------:R-:W-:Y:S01]  /*a270*/  IMAD.U32 R9, RZ, RZ, UR7 ;  /* 0x00000007ff097e24 */ /* 0x000fe2000f8e00ff */
[----:B------:R-:W4:Y:S01]  /*a280*/  @P1 LDG.E R20, desc[UR46][R6.64] ;  /* 0x0000002e06141981 */ /* 0x000f22000c1e1900 */
[----:B------:R-:W-:Y:S01]  /*a290*/  IMAD R21, R18, 0x40, R16 ;  /* 0x0000004012157824 */ /* 0x000fe200078e0210 */
[----:B------:R-:W-:-:S03]  /*a2a0*/  UMOV UR4, URZ ;  /* 0x0000003f00047c82 */ /* 0x000fc60008000000 */
[----:B------:R-:W-:Y:S01]  /*a2b0*/  IMAD.WIDE R4, R21, 0x2, R4 ;  /* 0x0000000215047825 */ /* 0x000fe200078e0204 */
[----:B--2---:R0:W5:Y:S02]  /*a2c0*/  @P2 LDG.E R76, desc[UR46][R8.64] ;  /* 0x0000002e084c2981 */ /* 0x004164000c1e1900 */
[----:B---3--:R-:W-:Y:S02]  /*a2d0*/  IADD3 R13, P0, R4, 0x1000, RZ ;  /* 0x00001000040d7810 */ /* 0x008fe40007f1e0ff */
[----:B----4-:R-:W-:Y:S01]  /*a2e0*/  @P1 R2UR UR4, R20 ;  /* 0x00000000140412ca */ /* 0x010fe200000e0000 */
[----:B0-----:R-:W-:-:S14]  /*a2f0*/  @P2 BRA `(.L_x_148) ;  /* 0x0000000000102947 */ /* 0x001fdc0003800000 */
[----:B------:R-:W-:Y:S05]  /*a300*/  @!P1 BRA `(.L_x_148) ;  /* 0x00000000000c9947 */ /* 0x000fea0003800000 */
[----:B------:R-:W2:Y:S04]  /*a310*/  LDG.E R9, desc[UR46][R6.64] ;  /* 0x0000002e06097981 */ /* 0x000ea8000c1e1900 */
[----:B-----5:R-:W2:Y:S02]  /*a320*/  LDG.E R76, desc[UR46][R6.64+0x4] ;  /* 0x0000042e064c7981 */ /* 0x020ea4000c1e1900 */
[----:B--2---:R-:W-:-:S07]  /*a330*/  IMAD.IADD R76, R76, 0x1, -R9 ;  /* 0x000000014c4c7824 */ /* 0x004fce00078e0a09 */
.L_x_148:
[----:B------:R-:W-:Y:S01]  /*a340*/  USHF.R.S32.HI UR11, URZ, 0x1f, UR39 ;  /* 0x0000001f3f0b7899 */ /* 0x000fe20008011427 */
[C---:B------:R-:W-:Y:S01]  /*a350*/  IADD3 R9, P1, R4.reuse, 0x2000, RZ ;  /* 0x0000200004097810 */ /* 0x040fe20007f3e0ff */
[----:B------:R-:W-:Y:S01]  /*a360*/  ULDC.64 UR12, c[0x0][0xb70] ;  /* 0x0002dc00000c7ab9 */ /* 0x000fe20000000a00 */
[----:B------:R-:W-:Y:S01]  /*a370*/  USHF.R.S32.HI UR9, URZ, 0x1f, UR4 ;  /* 0x0000001f3f097899 */ /* 0x000fe20008011404 */
[----:B------:R-:W-:Y:S01]  /*a380*/  IADD3 R7, P2, R4, 0x3000, RZ ;  /* 0x0000300004077810 */ /* 0x000fe20007f5e0ff */
[----:B------:R-:W-:Y:S01]  /*a390*/  UIMAD UR10, UR11, UR12, URZ ;  /* 0x0000000c0b0a72a4 */ /* 0x000fe2000f8e023f */
[----:B------:R-:W-:Y:S01]  /*a3a0*/  LOP3.LUT R8, R9, 0x380, RZ, 0xc0, !PT ;  /* 0x0000038009087812 */ /* 0x000fe200078ec0ff */
[----:B------:R-:W-:Y:S01]  /*a3b0*/  UMOV UR8, UR4 ;  /* 0x0000000400087c82 */ /* 0x000fe20008000000 */
[----:B------:R-:W-:Y:S01]  /*a3c0*/  USEL UR37, UR37, URZ, !UP0 ;  /* 0x0000003f25257287 */ /* 0x000fe2000c000000 */
[----:B------:R-:W-:Y:S01]  /*a3d0*/  LOP3.LUT R6, R7, 0x380, RZ, 0xc0, !PT ;  /* 0x0000038007067812 */ /* 0x000fe200078ec0ff */
[----:B------:R-:W-:Y:S01]  /*a3e0*/  UIMAD.WIDE.U32 UR6, UR39, UR12, UR8 ;  /* 0x0000000c270672a5 */ /* 0x000fe2000f8e0008 */
[----:B------:R-:W-:Y:S01]  /*a3f0*/  SHF.R.U64 R8, R8, 0x3, RZ ;  /* 0x0000000308087819 */ /* 0x000fe200000012ff */
[----:B------:R-:W-:Y:S01]  /*a400*/  UIMAD UR10, UR39, UR13, UR10 ;  /* 0x0000000d270a72a4 */ /* 0x000fe2000f8e020a */
[----:B------:R-:W-:Y:S01]  /*a410*/  IMAD R11, R17, 0x80, R234 ;  /* 0x00000080110b7824 */ /* 0x000fe200078e02ea */
[----:B------:R-:W-:Y:S01]  /*a420*/  USEL UR36, UR36, URZ, !UP0 ;  /* 0x0000003f24247287 */ /* 0x000fe2000c000000 */
[----:B------:R-:W-:Y:S01]  /*a430*/  SHF.R.U64 R6, R6, 0x3, RZ ;  /* 0x0000000306067819 */ /* 0x000fe200000012ff */
[----:B------:R-:W-:Y:S01]  /*a440*/  ULDC.64 UR12, c[0x0][0xb78] ;  /* 0x0002de00000c7ab9 */ /* 0x000fe20000000a00 */
[----:B------:R-:W-:Y:S01]  /*a450*/  UIADD3 UR7, UR7, UR10, URZ ;  /* 0x0000000a07077290 */ /* 0x000fe2000fffe03f */
[----:B------:R-:W-:Y:S01]  /*a460*/  LOP3.LUT R12, R13, 0x380, RZ, 0xc0, !PT ;  /* 0x000003800d0c7812 */ /* 0x000fe200078ec0ff */
[----:B------:R-:W-:Y:S01]  /*a470*/  UIMAD UR8, UR37, UR12, URZ ;  /* 0x0000000c250872a4 */ /* 0x000fe2000f8e023f */
[----:B------:R-:W-:Y:S01]  /*a480*/  LOP3.LUT R8, R8, R9, RZ, 0x3c, !PT ;  /* 0x0000000908087212 */ /* 0x000fe200078e3cff */
[----:B------:R-:W-:Y:S01]  /*a490*/  UIMAD.WIDE.U32 UR6, UR36, UR12, UR6 ;  /* 0x0000000c240672a5 */ /* 0x000fe2000f8e0006 */
[----:B------:R-:W-:Y:S01]  /*a4a0*/  LOP3.LUT R6, R6, R7, RZ, 0x3c, !PT ;  /* 0x0000000706067212 */ /* 0x000fe200078e3cff */
[----:B------:R-:W-:Y:S01]  /*a4b0*/  UIMAD UR8, UR36, UR13, UR8 ;  /* 0x0000000d240872a4 */ /* 0x000fe2000f8e0208 */
[----:B------:R-:W-:-:S02]  /*a4c0*/  SHF.R.S32.HI R7, RZ, 0x1f, R11 ;  /* 0x0000001fff077819 */ /* 0x000fc4000001140b */
[----:B------:R-:W-:Y:S01]  /*a4d0*/  SHF.R.U64 R12, R12, 0x3, RZ ;  /* 0x000000030c0c7819 */ /* 0x000fe200000012ff */
[----:B------:R-:W-:Y:S01]  /*a4e0*/  ULDC.64 UR12, c[0x0][0xaa0] ;  /* 0x0002a800000c7ab9 */ /* 0x000fe20000000a00 */
[----:B------:R-:W-:Y:S01]  /*a4f0*/  IADD3 R9, P3, R11, UR6, RZ ;  /* 0x000000060b097c10 */ /* 0x000fe2000ff7e0ff */
[----:B------:R-:W-:Y:S01]  /*a500*/  IMAD.U32 R10, RZ, RZ, UR8 ;  /* 0x00000008ff0a7e24 */ /* 0x000fe2000f8e00ff */
[----:B------:R-:W-:Y:S01]  /*a510*/  LOP3.LUT R12, R12, R13, RZ, 0x3c, !PT ;  /* 0x0000000d0c0c7212 */ /* 0x000fe200078e3cff */
[--C-:B------:R-:W-:Y:S01]  /*a520*/  IMAD.X R13, RZ, RZ, R5.reuse, P0 ;  /* 0x000000ffff0d7224 */ /* 0x100fe200000e0605 */
[----:B------:R-:W-:Y:S02]  /*a530*/  IADD3 R69, P0, R4, 0x8000, RZ ;  /* 0x0000800004457810 */ /* 0x000fe40007f1e0ff */
[----:B------:R-:W-:Y:S01]  /*a540*/  IADD3.X R10, R7, UR7, R10, P3, !PT ;  /* 0x00000007070a7c10 */ /* 0x000fe20009ffe40a */
[----:B------:R-:W-:Y:S01]  /*a550*/  ULDC.64 UR6, c[0x0][0xb40] ;  /* 0x0002d00000067ab9 */ /* 0x000fe20000000a00 */
[----:B------:R-:W-:Y:S01]  /*a560*/  LOP3.LUT R68, R69, 0x380, RZ, 0xc0, !PT ;  /* 0x0000038045447812 */ /* 0x000fe200078ec0ff */
[----:B------:R-:W-:Y:S01]  /*a570*/  IMAD.X R7, RZ, RZ, R5, P2 ;  /* 0x000000ffff077224 */ /* 0x000fe200010e0605 */
[----:B------:R-:W-:-:S02]  /*a580*/  LEA R20, P3, R9, UR6, 0x2 ;  /* 0x0000000609147c11 */ /* 0x000fc4000f8610ff */
[----:B------:R-:W-:Y:S02]  /*a590*/  SHF.R.U64 R68, R68, 0x3, RZ ;  /* 0x0000000344447819 */ /* 0x000fe400000012ff */
[----:B------:R-:W-:Y:S01]  /*a5a0*/  LEA.HI.X R21, R9, UR7, R10, 0x2, P3 ;  /* 0x0000000709157c11 */ /* 0x000fe200098f140a */
[--C-:B------:R-:W-:Y:S01]  /*a5b0*/  IMAD.X R9, RZ, RZ, R5.reuse, P1 ;  /* 0x000000ffff097224 */ /* 0x100fe200008e0605 */
[----:B------:R-:W-:Y:S02]  /*a5c0*/  IADD3 R57, P1, R4, 0x9000, RZ ;  /* 0x0000900004397810 */ /* 0x000fe40007f3e0ff */
[----:B------:R-:W-:Y:S01]  /*a5d0*/  LOP3.LUT R68, R68, R69, RZ, 0x3c, !PT ;  /* 0x0000004544447212 */ /* 0x000fe200078e3cff */
[----:B------:R-:W-:Y:S01]  /*a5e0*/  IMAD.X R69, RZ, RZ, R5, P0 ;  /* 0x000000ffff457224 */ /* 0x000fe200000e0605 */
[----:B------:R-:W-:Y:S02]  /*a5f0*/  LOP3.LUT R56, R57, 0x380, RZ, 0xc0, !PT ;  /* 0x0000038039387812 */ /* 0x000fe400078ec0ff */
[----:B------:R-:W-:-:S02]  /*a600*/  IADD3 R61, P6, R4, 0x4000, RZ ;  /* 0x00004000043d7810 */ /* 0x000fc40007fde0ff */
[----:B------:R-:W-:Y:S02]  /*a610*/  SHF.R.U64 R56, R56, 0x3, RZ ;  /* 0x0000000338387819 */ /* 0x000fe400000012ff */
[C---:B------:R-:W-:Y:S02]  /*a620*/  IADD3 R49, P5, R4.reuse, 0x5000, RZ ;  /* 0x0000500004317810 */ /* 0x040fe40007fbe0ff */
[C---:B------:R-:W-:Y:S02]  /*a630*/  IADD3 R33, P4, R4.reuse, 0x6000, RZ ;  /* 0x0000600004217810 */ /* 0x040fe40007f9e0ff */
[C---:B------:R-:W-:Y:S02]  /*a640*/  IADD3 R25, P3, R4.reuse, 0x7000, RZ ;  /* 0x0000700004197810 */ /* 0x040fe40007f7e0ff */
[----:B------:R-:W-:Y:S02]  /*a650*/  IADD3 R45, P2, R4, 0xa000, RZ ;  /* 0x0000a000042d7810 */ /* 0x000fe40007f5e0ff */
[----:B------:R-:W-:-:S02]  /*a660*/  LOP3.LUT P0, RZ, R22, 0x3, RZ, 0xc0, !PT ;  /* 0x0000000316ff7812 */ /* 0x000fc4000780c0ff */
[----:B------:R-:W-:Y:S01]  /*a670*/  LOP3.LUT R56, R56, R57, RZ, 0x3c, !PT ;  /* 0x0000003938387212 */ /* 0x000fe200078e3cff */
[----:B------:R-:W-:Y:S01]  /*a680*/  IMAD.X R57, RZ, RZ, R5, P1 ;  /* 0x000000ffff397224 */ /* 0x000fe200008e0605 */
[----:B------:R-:W-:Y:S02]  /*a690*/  LOP3.LUT R60, R61, 0x380, RZ, 0xc0, !PT ;  /* 0x000003803d3c7812 */ /* 0x000fe400078ec0ff */
[----:B------:R-:W-:Y:S02]  /*a6a0*/  LOP3.LUT R48, R49, 0x380, RZ, 0xc0, !PT ;  /* 0x0000038031307812 */ /* 0x000fe400078ec0ff */
[----:B------:R-:W-:Y:S02]  /*a6b0*/  LOP3.LUT R32, R33, 0x380, RZ, 0xc0, !PT ;  /* 0x0000038021207812 */ /* 0x000fe400078ec0ff */
[----:B------:R-:W-:Y:S02]  /*a6c0*/  LOP3.LUT R24, R25, 0x380, RZ, 0xc0, !PT ;  /* 0x0000038019187812 */ /* 0x000fe400078ec0ff */
[----:B------:R-:W-:-:S02]  /*a6d0*/  LOP3.LUT R44, R45, 0x380, RZ, 0xc0, !PT ;  /* 0x000003802d2c7812 */ /* 0x000fc400078ec0ff */
[C---:B-----5:R-:W-:Y:S01]  /*a6e0*/  ISETP.GE.OR P1, PT, R11.reuse, R76, P0 ;  /* 0x0000004c0b00720c */ /* 0x060fe20000726670 */
[----:B------:R-:W-:Y:S01]  /*a6f0*/  VIADD R11, R11, 0x8 ;  /* 0x000000080b0b7836 */ /* 0x000fe20000000000 */
[----:B------:R-:W-:Y:S02]  /*a700*/  SHF.R.U64 R60, R60, 0x3, RZ ;  /* 0x000000033c3c7819 */ /* 0x000fe400000012ff */
[----:B------:R-:W-:Y:S02]  /*a710*/  SHF.R.U64 R48, R48, 0x3, RZ ;  /* 0x0000000330307819 */ /* 0x000fe400000012ff */
[----:B------:R-:W-:Y:S02]  /*a720*/  SHF.R.U64 R32, R32, 0x3, RZ ;  /* 0x0000000320207819 */ /* 0x000fe400000012ff */
[----:B------:R-:W-:Y:S02]  /*a730*/  SHF.R.U64 R24, R24, 0x3, RZ ;  /* 0x0000000318187819 */ /* 0x000fe400000012ff */
[----:B------:R-:W-:-:S02]  /*a740*/  SHF.R.U64 R44, R44, 0x3, RZ ;  /* 0x000000032c2c7819 */ /* 0x000fc400000012ff */
[----:B------:R-:W-:Y:S01]  /*a750*/  ISETP.GE.OR P0, PT, R11, R76, P0 ;  /* 0x0000004c0b00720c */ /* 0x000fe20000706670 */
[----:B------:R-:W-:Y:S01]  /*a760*/  @!P1 STG.E desc[UR46][R20.64], R2 ;  /* 0x0000000214009986 */ /* 0x000fe2000c10192e */
[----:B------:R-:W-:Y:S01]  /*a770*/  LOP3.LUT R60, R60, R61, RZ, 0x3c, !PT ;  /* 0x0000003d3c3c7212 */ /* 0x000fe200078e3cff */
[--C-:B------:R-:W-:Y:S01]  /*a780*/  IMAD.X R61, RZ, RZ, R5.reuse, P6 ;  /* 0x000000ffff3d7224 */ /* 0x100fe200030e0605 */
[----:B------:R-:W-:Y:S01]  /*a790*/  LOP3.LUT R48, R48, R49, RZ, 0x3c, !PT ;  /* 0x0000003130307212 */ /* 0x000fe200078e3cff */
[--C-:B------:R-:W-:Y:S01]  /*a7a0*/  IMAD.X R49, RZ, RZ, R5.reuse, P5 ;  /* 0x000000ffff317224 */ /* 0x100fe200028e0605 */
[----:B------:R-:W-:Y:S01]  /*a7b0*/  LOP3.LUT R32, R32, R33, RZ, 0x3c, !PT ;  /* 0x0000002120207212 */ /* 0x000fe200078e3cff */
[--C-:B------:R-:W-:Y:S01]  /*a7c0*/  IMAD.X R33, RZ, RZ, R5.reuse, P4 ;  /* 0x000000ffff217224 */ /* 0x100fe200020e0605 */
[----:B------:R-:W-:Y:S01]  /*a7d0*/  LOP3.LUT R24, R24, R25, RZ, 0x3c, !PT ;  /* 0x0000001918187212 */ /* 0x000fe200078e3cff */
[--C-:B------:R-:W-:Y:S01]  /*a7e0*/  IMAD.X R25, RZ, RZ, R5.reuse, P3 ;  /* 0x000000ffff197224 */ /* 0x100fe200018e0605 */
[----:B------:R-:W-:Y:S01]  /*a7f0*/  LOP3.LUT R44, R44, R45, RZ, 0x3c, !PT ;  /* 0x0000002d2c2c7212 */ /* 0x000fe200078e3cff */
[----:B------:R-:W-:Y:S01]  /*a800*/  IMAD.X R45, RZ, RZ, R5, P2 ;  /* 0x000000ffff2d7224 */ /* 0x000fe200010e0605 */
[C---:B------:R-:W-:Y:S01]  /*a810*/  IADD3 R37, P6, R4.reuse, 0xb000, RZ ;  /* 0x0000b00004257810 */ /* 0x040fe20007fde0ff */
[----:B------:R0:W-:Y:S01]  /*a820*/  @!P0 STG.E desc[UR46][R20.64+0x20], R0 ;  /* 0x0000200014008986 */ /* 0x0001e2000c10192e */
[----:B------:R-:W-:-:S02]  /*a830*/  IADD3 R73, P5, R4, 0xc000, RZ ;  /* 0x0000c00004497810 */ /* 0x000fc40007fbe0ff */
[C---:B------:R-:W-:Y:S02]  /*a840*/  IADD3 R65, P4, R4.reuse, 0xd000, RZ ;  /* 0x0000d00004417810 */ /* 0x040fe40007f9e0ff */
[C---:B------:R-:W-:Y:S01]  /*a850*/  LOP3.LUT R29, R4.reuse, 0x380, RZ, 0xc0, !PT ;  /* 0x00000380041d7812 */ /* 0x040fe200078ec0ff */
[----:B------:R-:W-:Y:S01]  /*a860*/  UIMAD UR6, UR9, UR12, URZ ;  /* 0x0000000c090672a4 */ /* 0x000fe2000f8e023f */
[C---:B------:R-:W-:Y:S01]  /*a870*/  IADD3 R53, P3, R4.reuse, 0xe000, RZ ;  /* 0x0000e00004357810 */ /* 0x040fe20007f7e0ff */
[----:B------:R-:W-:Y:S01]  /*a880*/  IMAD.U32 R19, RZ, RZ, UR12 ;  /* 0x0000000cff137e24 */ /* 0x000fe2000f8e00ff */
[----:B------:R-:W-:Y:S01]  /*a890*/  IADD3 R15, P2, R4, 0xf000, RZ ;  /* 0x0000f000040f7810 */ /* 0x000fe20007f5e0ff */
[----:B------:R-:W5:Y:S01]  /*a8a0*/  LD.E.128 R60, desc[UR46][R60.64] ;  /* 0x0000002e3c3c7980 */ /* 0x000f62000c101d00 */
[----:B------:R-:W-:Y:S02]  /*a8b0*/  LOP3.LUT R36, R37, 0x380, RZ, 0xc0, !PT ;  /* 0x0000038025247812 */ /* 0x000fe400078ec0ff */
[----:B------:R-:W-:Y:S01]  /*a8c0*/  LOP3.LUT R72, R73, 0x380, RZ, 0xc0, !PT ;  /* 0x0000038049487812 */ /* 0x000fe200078ec0ff */
[----:B0-----:R-:W-:Y:S01]  /*a8d0*/  IMAD.MOV.U32 R20, RZ, RZ, R16 ;  /* 0x000000ffff147224 */ /* 0x001fe200078e0010 */
[----:B------:R-:W-:Y:S01]  /*a8e0*/  LOP3.LUT R64, R65, 0x380, RZ, 0xc0, !PT ;  /* 0x0000038041407812 */ /* 0x000fe200078ec0ff */
[----:B------:R-:W-:Y:S01]  /*a8f0*/  IMAD.X R41, RZ, RZ, R5, P2 ;  /* 0x000000ffff297224 */ /* 0x000fe200010e0605 */
[----:B------:R-:W-:Y:S01]  /*a900*/  LOP3.LUT R52, R53, 0x380, RZ, 0xc0, !PT ;  /* 0x0000038035347812 */ /* 0x000fe200078ec0ff */
[----:B------:R-:W5:Y:S01]  /*a910*/  LD.E.128 R48, desc[UR46][R48.64] ;  /* 0x0000002e30307980 */ /* 0x000f62000c101d00 */
[----:B------:R-:W-:-:S02]  /*a920*/  SHF.R.U64 R29, R29, 0x3, RZ ;  /* 0x000000031d1d7819 */ /* 0x000fc400000012ff */
[----:B------:R-:W-:Y:S01]  /*a930*/  LOP3.LUT R10, R15, 0x380, RZ, 0xc0, !PT ;  /* 0x000003800f0a7812 */ /* 0x000fe200078ec0ff */
[----:B------:R-:W5:Y:S01]  /*a940*/  LD.E.128 R32, desc[UR46][R32.64] ;  /* 0x0000002e20207980 */ /* 0x000f62000c101d00 */
[----:B------:R-:W-:Y:S02]  /*a950*/  SHF.R.U64 R36, R36, 0x3, RZ ;  /* 0x0000000324247819 */ /* 0x000fe400000012ff */
[----:B------:R-:W-:Y:S01]  /*a960*/  SHF.R.U64 R72, R72, 0x3, RZ ;  /* 0x0000000348487819 */ /* 0x000fe200000012ff */
[----:B------:R-:W5:Y:S01]  /*a970*/  LD.E.128 R24, desc[UR46][R24.64] ;  /* 0x0000002e18187980 */ /* 0x000f62000c101d00 */
[----:B------:R-:W-:Y:S02]  /*a980*/  SHF.R.U64 R64, R64, 0x3, RZ ;  /* 0x0000000340407819 */ /* 0x000fe400000012ff */
[----:B------:R-:W-:Y:S01]  /*a990*/  SHF.R.U64 R52, R52, 0x3, RZ ;  /* 0x0000000334347819 */ /* 0x000fe200000012ff */
[----:B------:R-:W5:Y:S01]  /*a9a0*/  LD.E.128 R68, desc[UR46][R68.64] ;  /* 0x0000002e44447980 */ /* 0x000f62000c101d00 */
[----:B------:R-:W-:Y:S01]  /*a9b0*/  LOP3.LUT R28, R29, R4, RZ, 0x3c, !PT ;  /* 0x000000041d1c7212 */ /* 0x000fe200078e3cff */
[----:B------:R-:W-:Y:S01]  /*a9c0*/  IMAD.MOV.U32 R29, RZ, RZ, R5 ;  /* 0x000000ffff1d7224 */ /* 0x000fe200078e0005 */
[----:B------:R-:W-:Y:S01]  /*a9d0*/  SHF.R.U64 R4, R10, 0x3, RZ ;  /* 0x000000030a047819 */ /* 0x000fe200000012ff */
[----:B------:R-:W5:Y:S01]  /*a9e0*/  LD.E.128 R56, desc[UR46][R56.64] ;  /* 0x0000002e38387980 */ /* 0x000f62000c101d00 */
[----:B------:R-:W-:-:S02]  /*a9f0*/  SHF.R.S32.HI R21, RZ, 0x1f, R16 ;  /* 0x0000001fff157819 */ /* 0x000fc40000011410 */
        /* <DEDUP_REMOVED lines=8> */
[----:B------:R-:W-:Y:S01]  /*aa80*/  LOP3.LUT R40, R4, R15, RZ, 0x3c, !PT ;  /* 0x0000000f04287212 */ /* 0x000fe200078e3cff */
[----:B------:R-:W-:Y:S02]  /*aa90*/  UIMAD UR6, UR4, UR13, UR6 ;  /* 0x0000000d040672a4 */ /* 0x000fe4000f8e0206 */
[----:B------:R-:W-:Y:S01]  /*aaa0*/  IMAD.WIDE.U32 R20, R19, UR4, R20 ;  /* 0x0000000413147c25 */ /* 0x000fe2000f8e0014 */
[----:B------:R-:W5:Y:S04]  /*aab0*/  LD.E.128 R28, desc[UR46][R28.64] ;  /* 0x0000002e1c1c7980 */ /* 0x000f68000c101d00 */
[----:B------:R-:W5:Y:S01]  /*aac0*/  LD.E.128 R12, desc[UR46][R12.64] ;  /* 0x0000002e0c0c7980 */ /* 0x000f62000c101d00 */
[----:B------:R-:W-:Y:S01]  /*aad0*/  VIADD R21, R21, UR6 ;  /* 0x0000000615157c36 */ /* 0x000fe20008000000 */
[----:B------:R-:W-:-:S02]  /*aae0*/  ULDC.64 UR6, c[0x0][0xae0] ;  /* 0x0002b80000067ab9 */ /* 0x000fc40000000a00 */
[----:B------:R-:W5:Y:S04]  /*aaf0*/  LD.E.128 R8, desc[UR46][R8.64] ;  /* 0x0000002e08087980 */ /* 0x000f68000c101d00 */
[----:B------:R-:W5:Y:S04]  /*ab00*/  LD.E.128 R4, desc[UR46][R6.64] ;  /* 0x0000002e06047980 */ /* 0x000f68000c101d00 */
[----:B------:R-:W5:Y:S04]  /*ab10*/  LD.E.128 R44, desc[UR46][R44.64] ;  /* 0x0000002e2c2c7980 */ /* 0x000f68000c101d00 */
[----:B------:R-:W5:Y:S04]  /*ab20*/  LD.E.128 R36, desc[UR46][R36.64] ;  /* 0x0000002e24247980 */ /* 0x000f68000c101d00 */
[----:B------:R-:W5:Y:S04]  /*ab30*/  LD.E.128 R72, desc[UR46][R72.64] ;  /* 0x0000002e48487980 */ /* 0x000f68000c101d00 */
[----:B------:R-:W5:Y:S04]  /*ab40*/  LD.E.128 R64, desc[UR46][R64.64] ;  /* 0x0000002e40407980 */ /* 0x000f68000c101d00 */
[----:B------:R-:W5:Y:S04]  /*ab50*/  LD.E.128 R52, desc[UR46][R52.64] ;  /* 0x0000002e34347980 */ /* 0x000f68000c101d00 */
[----:B------:R-:W5:Y:S01]  /*ab60*/  LD.E.128 R40, desc[UR46][R40.64] ;  /* 0x0000002e28287980 */ /* 0x000f62000c101d00 */
[----:B------:R-:W-:Y:S01]  /*ab70*/  UIMAD UR4, UR11, UR6, URZ ;  /* 0x000000060b0472a4 */ /* 0x000fe2000f8e023f */
[----:B------:R-:W-:Y:S01]  /*ab80*/  @!PT LDS RZ, [RZ] ;  /* 0x00000000fffff984 */ /* 0x000fe20000000800 */
[----:B------:R-:W-:Y:S01]  /*ab90*/  @!PT LDS RZ, [RZ] ;  /* 0x00000000fffff984 */ /* 0x000fe20000000800 */
[----:B------:R-:W-:Y:S01]  /*aba0*/  @!PT LDS RZ, [RZ] ;  /* 0x00000000fffff984 */ /* 0x000fe20000000800 */
[----:B------:R-:W-:Y:S01]  /*abb0*/  @!PT LDS RZ, [RZ] ;  /* 0x00000000fffff984 */ /* 0x000fe20000000800 */
[----:B------:R0:W-:Y:S06]  /*abc0*/  MEMBAR.ALL.CTA ;  /* 0x0000000000007992 */ /* 0x0001ec0000008000 */
[----:B0-----:R-:W0:Y:S01]  /*abd0*/  FENCE.VIEW.ASYNC.S ;  /* 0x00000000000073c6 */ /* 0x001e220000000000 */
[----:B------:R-:W-:Y:S01]  /*abe0*/  IMAD.U32 R77, RZ, RZ, UR6 ;  /* 0x00000006ff4d7e24 */ /* 0x000fe2000f8e00ff */
[----:B------:R-:W-:Y:S01]  /*abf0*/  UIMAD UR4, UR39, UR7, UR4 ;  /* 0x00000007270472a4 */ /* 0x000fe2000f8e0204 */
[----:B------:R-:W-:-:S02]  /*ac00*/  IMAD R19, R17, -0x80, R76 ;  /* 0xffffff8011137824 */ /* 0x000fc400078e024c */
[----:B------:R-:W-:Y:S01]  /*ac10*/  IMAD.WIDE.U32 R20, R77, UR39, R20 ;  /* 0x000000274d147c25 */ /* 0x000fe2000f8e0014 */
[----:B------:R-:W-:-:S03]  /*ac20*/  ULDC.64 UR6, c[0x0][0xae8] ;  /* 0x0002ba0000067ab9 */ /* 0x000fc60000000a00 */
[C---:B------:R-:W-:Y:S01]  /*ac30*/  VIADD R0, R18.reuse, 0x20 ;  /* 0x0000002012007836 */ /* 0x040fe20000000000 */
[-C--:B------:R-:W-:Y:S01]  /*ac40*/  ISETP.GE.AND P3, PT, R18, R19.reuse, PT ;  /* 0x000000131200720c */ /* 0x080fe20003f66270 */
[----:B------:R-:W-:Y:S01]  /*ac50*/  VIADD R21, R21, UR4 ;  /* 0x0000000415157c36 */ /* 0x000fe20008000000 */
[----:B------:R-:W-:Y:S01]  /*ac60*/  UIMAD UR4, UR37, UR6, URZ ;  /* 0x00000006250472a4 */ /* 0x000fe2000f8e023f */
[----:B------:R-:W-:Y:S01]  /*ac70*/  VIADD R3, R3, 0x38820 ;  /* 0x0003882003037836 */ /* 0x000fe20000000000 */
[----:B------:R-:W-:Y:S01]  /*ac80*/  ISETP.GE.AND P0, PT, R0, R19, PT ;  /* 0x000000130000720c */ /* 0x000fe20003f06270 */
[C---:B------:R-:W-:Y:S02]  /*ac90*/  VIADD R0, R18.reuse, 0x40 ;  /* 0x0000004012007836 */ /* 0x040fe40000000000 */
[----:B------:R-:W-:Y:S02]  /*aca0*/  VIADD R2, R18, 0x60 ;  /* 0x0000006012027836 */ /* 0x000fe40000000000 */
[----:B------:R-:W-:Y:S01]  /*acb0*/  IMAD.U32 R77, RZ, RZ, UR6 ;  /* 0x00000006ff4d7e24 */ /* 0x000fe2000f8e00ff */
[----:B------:R-:W-:Y:S01]  /*acc0*/  UIMAD UR4, UR36, UR7, UR4 ;  /* 0x00000007240472a4 */ /* 0x000fe2000f8e0204 */
[----:B------:R-:W-:-:S02]  /*acd0*/  PRMT R3, RZ, 0x654, R3 ;  /* 0x00000654ff037816 */ /* 0x000fc40000000003 */
[----:B------:R-:W-:Y:S01]  /*ace0*/  IMAD.WIDE.U32 R76, R77, UR36, R20 ;  /* 0x000000244d4c7c25 */ /* 0x000fe2000f8e0014 */
[-C--:B------:R-:W-:Y:S01]  /*acf0*/  ISETP.GE.AND P1, PT, R0, R19.reuse, PT ;  /* 0x000000130000720c */ /* 0x080fe20003f26270 */
[----:B0-----:R0:W-:Y:S01]  /*ad00*/  SYNCS.ARRIVE.TRANS64.RED.A1T0 RZ, [R3+URZ], RZ ;  /* 0x000000ff03ff79a7 */ /* 0x0011e2000810043f */
[----:B------:R-:W-:Y:S02]  /*ad10*/  ISETP.GE.AND P2, PT, R2, R19, PT ;  /* 0x000000130200720c */ /* 0x000fe40003f46270 */
[--C-:B------:R-:W-:Y:S01]  /*ad20*/  SHF.R.S32.HI R19, RZ, 0x1f, R18.reuse ;  /* 0x0000001fff137819 */ /* 0x100fe20000011412 */
[----:B------:R-:W-:Y:S01]  /*ad30*/  VIADD R85, R77, UR4 ;  /* 0x000000044d557c36 */ /* 0x000fe20008000000 */
[----:B------:R-:W-:Y:S01]  /*ad40*/  BSSY B1, `(.L_x_149) ;  /* 0x0000019000017945 */ /* 0x000fe20003800000 */
[----:B------:R-:W-:-:S03]  /*ad50*/  IMAD.WIDE R20, R17, 0x80, R18 ;  /* 0x0000008011147825 */ /* 0x000fc600078e0212 */
[----:B0-----:R-:W-:Y:S05]  /*ad60*/  @P3 BRA `(.L_x_150) ;  /* 0x0000000000583947 */ /* 0x001fea0003800000 */
[----:B------:R-:W-:Y:S01]  /*ad70*/  ULDC.64 UR6, c[0x0][0xad8] ;  /* 0x0002b60000067ab9 */ /* 0x000fe20000000a00 */
[----:B------:R-:W-:Y:S01]  /*ad80*/  IMAD.MOV.U32 R2, RZ, RZ, R76 ;  /* 0x000000ffff027224 */ /* 0x000fe200078e004c */
[----:B------:R-:W-:Y:S01]  /*ad90*/  ULDC UR4, c[0x0][0xa8c] ;  /* 0x0002a30000047ab9 */ /* 0x000fe20000000800 */
[----:B------:R-:W-:Y:S01]  /*ada0*/  IMAD R17, R21, UR6, RZ ;  /* 0x0000000615117c24 */ /* 0x000fe2000f8e02ff */
[C---:B------:R-:W-:Y:S01]  /*adb0*/  ISETP.GE.AND P4, PT, R16.reuse, UR4, PT ;  /* 0x0000000410007c0c */ /* 0x040fe2000bf86270 */
[----:B------:R-:W-:Y:S02]  /*adc0*/  IMAD.MOV.U32 R3, RZ, RZ, R85 ;  /* 0x000000ffff037224 */ /* 0x000fe400078e0055 */
[----:B------:R-:W-:Y:S02]  /*add0*/  VIADD R0, R16, 0x40 ;  /* 0x0000004010007836 */ /* 0x000fe40000000000 */
[----:B------:R-:W-:-:S03]  /*ade0*/  IMAD.WIDE.U32 R2, R20, UR6, R2 ;  /* 0x0000000614027c25 */ /* 0x000fc6000f8e0002 */
[----:B------:R-:W-:Y:S01]  /*adf0*/  ISETP.GE.AND P3, PT, R0, UR4, PT ;  /* 0x0000000400007c0c */ /* 0x000fe2000bf66270 */
[----:B------:R-:W-:Y:S01]  /*ae00*/  IMAD R17, R20, UR7, R17 ;  /* 0x0000000714117c24 */ /* 0x000fe2000f8e0211 */
[----:B------:R-:W-:Y:S01]  /*ae10*/  ULDC.64 UR6, c[0x0][0xa80] ;  /* 0x0002a00000067ab9 */ /* 0x000fe20000000a00 */
[----:B------:R-:W-:Y:S01]  /*ae20*/  VIADD R0, R16, 0x80 ;  /* 0x0000008010007836 */ /* 0x000fe20000000000 */
[----:B------:R-:W-:Y:S01]  /*ae30*/  LEA R78, P6, R2, UR6, 0x1 ;  /* 0x00000006024e7c11 */ /* 0x000fe2000f8c08ff */
[----:B------:R-:W-:Y:S02]  /*ae40*/  IMAD.IADD R3, R3, 0x1, R17 ;  /* 0x0000000103037824 */ /* 0x000fe400078e0211 */
[----:B------:R-:W-:Y:S01]  /*ae50*/  VIADD R17, R16, 0xc0 ;  /* 0x000000c010117836 */ /* 0x000fe20000000000 */
[----:B------:R-:W-:Y:S02]  /*ae60*/  ISETP.GE.AND P5, PT, R0, UR4, PT ;  /* 0x0000000400007c0c */ /* 0x000fe4000bfa6270 */
[----:B------:R-:W-:-:S02]  /*ae70*/  LEA.HI.X R79, R2, UR7, R3, 0x1, P6 ;  /* 0x00000007024f7c11 */ /* 0x000fc4000b0f0c03 */
[----:B------:R-:W-:-:S03]  /*ae80*/  ISETP.GE.AND P6, PT, R17, UR4, PT ;  /* 0x0000000411007c0c */ /* 0x000fc6000bfc6270 */
[----:B-----5:R0:W-:Y:S04]  /*ae90*/  @!P4 STG.E.128 desc[UR46][R78.64], R28 ;  /* 0x0000001c4e00c986 */ /* 0x0201e8000c101d2e */
[----:B------:R0:W-:Y:S04]  /*aea0*/  @!P3 STG.E.128 desc[UR46][R78.64+0x80], R60 ;  /* 0x0000803c4e00b986 */ /* 0x0001e8000c101d2e */
[----:B------:R0:W-:Y:S04]  /*aeb0*/  @!P5 STG.E.128 desc[UR46][R78.64+0x100], R68 ;  /* 0x000100444e00d986 */ /* 0x0001e8000c101d2e */
[----:B------:R0:W-:Y:S02]  /*aec0*/  @!P6 STG.E.128 desc[UR46][R78.64+0x180], R72 ;  /* 0x000180484e00e986 */ /* 0x0001e4000c101d2e */
.L_x_150:
[----:B------:R-:W-:Y:S05]  /*aed0*/  BSYNC B1 ;  /* 0x0000000000017941 */ /* 0x000fea0003800000 */
.L_x_149:
[----:B------:R-:W-:Y:S04]  /*aee0*/  BSSY B1, `(.L_x_151) ;  /* 0x000001a000017945 */ /* 0x000fe80003800000 */
[----:B------:R-:W-:Y:S05]  /*aef0*/  @P0 BRA `(.L_x_152) ;  /* 0x0000000000600947 */ /* 0x000fea0003800000 */
[----:B------:R-:W-:Y:S01]  /*af00*/  IADD3 R17, P0, R20, 0x20, RZ ;  /* 0x0000002014117810 */ /* 0x000fe20007f1e0ff */
[C---:B------:R-:W-:Y:S01]  /*af10*/  VIADD R2, R16.reuse, 0x40 ;  /* 0x0000004010027836 */ /* 0x040fe20000000000 */
[----:B------:R-:W-:Y:S01]  /*af20*/  ULDC UR4, c[0x0][0xa8c] ;  /* 0x0002a30000047ab9 */ /* 0x000fe20000000800 */
[----:B------:R-:W-:Y:S01]  /*af30*/  VIADD R3, R16, 0x80 ;  /* 0x0000008010037836 */ /* 0x000fe20000000000 */
[----:B------:R-:W-:Y:S01]  /*af40*/  ULDC.64 UR6, c[0x0][0xad8] ;  /* 0x0002b60000067ab9 */ /* 0x000fe20000000a00 */
[----:B------:R-:W-:Y:S01]  /*af50*/  IMAD.X R0, RZ, RZ, R21, P0 ;  /* 0x000000ffff007224 */ /* 0x000fe200000e0615 */
[----:B------:R-:W-:Y:S01]  /*af60*/  ISETP.GE.AND P4, PT, R2, UR4, PT ;  /* 0x0000000402007c0c */ /* 0x000fe2000bf86270 */
[----:B------:R-:W-:Y:S01]  /*af70*/  IMAD.MOV.U32 R2, RZ, RZ, R76 ;  /* 0x000000ffff027224 */ /* 0x000fe200078e004c */
[----:B------:R-:W-:Y:S01]  /*af80*/  ISETP.GE.AND P5, PT, R3, UR4, PT ;  /* 0x0000000403007c0c */ /* 0x000fe2000bfa6270 */
[----:B------:R-:W-:Y:S01]  /*af90*/  IMAD.MOV.U32 R3, RZ, RZ, R85 ;  /* 0x000000ffff037224 */ /* 0x000fe200078e0055 */
[----:B------:R-:W-:Y:S01]  /*afa0*/  ISETP.GE.AND P3, PT, R16, UR4, PT ;  /* 0x0000000410007c0c */ /* 0x000fe2000bf66270 */
[----:B------:R-:W-:-:S02]  /*afb0*/  IMAD R0, R0, UR6, RZ ;  /* 0x0000000600007c24 */ /* 0x000fc4000f8e02ff */
[----:B0----5:R-:W-:Y:S02]  /*afc0*/  VIADD R28, R16, 0xc0 ;  /* 0x000000c0101c7836 */ /* 0x021fe40000000000 */
[----:B------:R-:W-:-:S03]  /*afd0*/  IMAD.WIDE.U32 R2, R17, UR6, R2 ;  /* 0x0000000611027c25 */ /* 0x000fc6000f8e0002 */
[----:B------:R-:W-:Y:S01]  /*afe0*/  ISETP.GE.AND P6, PT, R28, UR4, PT ;  /* 0x000000041c007c0c */ /* 0x000fe2000bfc6270 */
[----:B------:R-:W-:Y:S01]  /*aff0*/  IMAD R17, R17, UR7, R0 ;  /* 0x0000000711117c24 */ /* 0x000fe2000f8e0200 */
[----:B------:R-:W-:Y:S02]  /*b000*/  ULDC.64 UR6, c[0x0][0xa80] ;  /* 0x0002a00000067ab9 */ /* 0x000fe40000000a00 */
[----:B------:R-:W-:Y:S01]  /*b010*/  LEA R28, P0, R2, UR6, 0x1 ;  /* 0x00000006021c7c11 */ /* 0x000fe2000f8008ff */
[----:B------:R-:W-:-:S05]  /*b020*/  IMAD.IADD R3, R3, 0x1, R17 ;  /* 0x0000000103037824 */ /* 0x000fca00078e0211 */
[----:B------:R-:W-:-:S05]  /*b030*/  LEA.HI.X R29, R2, UR7, R3, 0x1, P0 ;  /* 0x00000007021d7c11 */ /* 0x000fca00080f0c03 */
[----:B------:R1:W-:Y:S04]  /*b040*/  @!P3 STG.E.128 desc[UR46][R28.64], R12 ;  /* 0x0000000c1c00b986 */ /* 0x0003e8000c101d2e */
[----:B------:R1:W-:Y:S04]  /*b050*/  @!P4 STG.E.128 desc[UR46][R28.64+0x80], R48 ;  /* 0x000080301c00c986 */ /* 0x0003e8000c101d2e */
[----:B------:R1:W-:Y:S04]  /*b060*/  @!P5 STG.E.128 desc[UR46][R28.64+0x100], R56 ;  /* 0x000100381c00d986 */ /* 0x0003e8000c101d2e */
[----:B------:R1:W-:Y:S02]  /*b070*/  @!P6 STG.E.128 desc[UR46][R28.64+0x180], R64 ;  /* 0x000180401c00e986 */ /* 0x0003e4000c101d2e */
.L_x_152:
[----:B------:R-:W-:Y:S05]  /*b080*/  BSYNC B1 ;  /* 0x0000000000017941 */ /* 0x000fea0003800000 */
.L_x_151:
[----:B------:R-:W-:Y:S04]  /*b090*/  BSSY B1, `(.L_x_153) ;  /* 0x000001a000017945 */ /* 0x000fe80003800000 */
[----:B------:R-:W-:Y:S05]  /*b0a0*/  @P1 BRA `(.L_x_154) ;  /* 0x0000000000601947 */ /* 0x000fea0003800000 */
[----:B-1---5:R-:W-:Y:S01]  /*b0b0*/  IADD3 R13, P0, R20, 0x40, RZ ;  /* 0x00000040140d7810 */ /* 0x022fe20007f1e0ff */
        /* <DEDUP_REMOVED lines=11> */
[----:B------:R-:W-:Y:S02]  /*b170*/  VIADD R12, R16, 0xc0 ;  /* 0x000000c0100c7836 */ /* 0x000fe40000000000 */
        /* <DEDUP_REMOVED lines=11> */
.L_x_154:
[----:B------:R-:W-:Y:S05]  /*b230*/  BSYNC B1 ;  /* 0x0000000000017941 */ /* 0x000fea0003800000 */
.L_x_153:
[----:B------:R-:W-:Y:S05]  /*b240*/  @P2 BRA `(.L_x_155) ;  /* 0x0000000c00682947 */ /* 0x000fea0003800000 */
[----:B--2--5:R-:W-:Y:S01]  /*b250*/  IADD3 R9, P0, R20, 0x60, RZ ;  /* 0x0000006014097810 */ /* 0x024fe20007f1e0ff */
[C---:B------:R-:W-:Y:S01]  /*b260*/  VIADD R0, R16.reuse, 0x40 ;  /* 0x0000004010007836 */ /* 0x040fe20000000000 */
[----:B------:R-:W-:Y:S01]  /*b270*/  ULDC UR4, c[0x0][0xa8c] ;  /* 0x0002a30000047ab9 */ /* 0x000fe20000000800 */
[----:B------:R-:W-:Y:S01]  /*b280*/  ULDC.64 UR6, c[0x0][0xad8] ;  /* 0x0002b60000067ab9 */ /* 0x000fe20000000a00 */
[----:B------:R-:W-:Y:S01]  /*b290*/  IMAD.MOV.U32 R2, RZ, RZ, R76 ;  /* 0x000000ffff027224 */ /* 0x000fe200078e004c */
[----:B------:R-:W-:Y:S01]  /*b2a0*/  ISETP.GE.AND P1, PT, R16, UR4, PT ;  /* 0x0000000410007c0c */ /* 0x000fe2000bf26270 */
[----:B------:R-:W-:Y:S01]  /*b2b0*/  IMAD.X R20, RZ, RZ, R21, P0 ;  /* 0x000000ffff147224 */ /* 0x000fe200000e0615 */
[----:B------:R-:W-:Y:S01]  /*b2c0*/  ISETP.GE.AND P2, PT, R0, UR4, PT ;  /* 0x0000000400007c0c */ /* 0x000fe2000bf46270 */
[----:B------:R-:W-:Y:S02]  /*b2d0*/  IMAD.MOV.U32 R3, RZ, RZ, R85 ;  /* 0x000000ffff037224 */ /* 0x000fe400078e0055 */
[----:B------:R-:W-:-:S02]  /*b2e0*/  IMAD R20, R20, UR6, RZ ;  /* 0x0000000614147c24 */ /* 0x000fc4000f8e02ff */
[----:B------:R-:W-:Y:S02]  /*b2f0*/  VIADD R0, R16, 0x80 ;  /* 0x0000008010007836 */ /* 0x000fe40000000000 */
[----:B------:R-:W-:-:S03]  /*b300*/  IMAD.WIDE.U32 R2, R9, UR6, R2 ;  /* 0x0000000609027c25 */ /* 0x000fc6000f8e0002 */
[----:B------:R-:W-:Y:S01]  /*b310*/  ISETP.GE.AND P3, PT, R0, UR4, PT ;  /* 0x0000000400007c0c */ /* 0x000fe2000bf66270 */
[----:B------:R-:W-:Y:S01]  /*b320*/  IMAD R9, R9, UR7, R20 ;  /* 0x0000000709097c24 */ /* 0x000fe2000f8e0214 */
[----:B------:R-:W-:Y:S01]  /*b330*/  ULDC.64 UR6, c[0x0][0xa80] ;  /* 0x0002a00000067ab9 */ /* 0x000fe20000000a00 */
[----:B------:R-:W-:Y:S01]  /*b340*/  VIADD R0, R16, 0xc0 ;  /* 0x000000c010007836 */ /* 0x000fe20000000000 */
[----:B------:R-:W-:Y:S01]  /*b350*/  LEA R8, P0, R2, UR6, 0x1 ;  /* 0x0000000602087c11 */ /* 0x000fe2000f8008ff */
[----:B------:R-:W-:-:S05]  /*b360*/  IMAD.IADD R3, R3, 0x1, R9 ;  /* 0x0000000103037824 */ /* 0x000fca00078e0209 */
[----:B------:R-:W-:Y:S02]  /*b370*/  LEA.HI.X R9, R2, UR7, R3, 0x1, P0 ;  /* 0x0000000702097c11 */ /* 0x000fe400080f0c03 */
[----:B------:R-:W-:-:S03]  /*b380*/  ISETP.GE.AND P0, PT, R0, UR4, PT ;  /* 0x0000000400007c0c */ /* 0x000fc6000bf06270 */
[----:B------:R4:W-:Y:S04]  /*b390*/  @!P1 STG.E.128 desc[UR46][R8.64], R4 ;  /* 0x0000000408009986 */ /* 0x0009e8000c101d2e */
[----:B------:R4:W-:Y:S04]  /*b3a0*/  @!P2 STG.E.128 desc[UR46][R8.64+0x80], R24 ;  /* 0x000080180800a986 */ /* 0x0009e8000c101d2e */
[----:B------:R4:W-:Y:S02]  /*b3b0*/  @!P3 STG.E.128 desc[UR46][R8.64+0x100], R36 ;  /* 0x000100240800b986 */ /* 0x0009e4000c101d2e */
[----:B------:R-:W-:Y:S05]  /*b3c0*/  @P0 BRA `(.L_x_155) ;  /* 0x0000000c00080947 */ /* 0x000fea0003800000 */
[----:B------:R2:W-:Y:S01]  /*b3d0*/  STG.E.128 desc[UR46][R8.64+0x180], R40 ;  /* 0x0001802808007986 */ /* 0x0005e2000c101d2e */
[----:B------:R-:W-:Y:S05]  /*b3e0*/  BRA `(.L_x_155) ;  /* 0x0000000c00007947 */ /* 0x000fea0003800000 */
.L_x_147:
[----:B------:R-:W-:Y:S01]  /*b3f0*/  ULDC.64 UR6, c[0x0][0xbd8] ;  /* 0x0002f60000067ab9 */ /* 0x000fe20000000a00 */
[----:B------:R-:W-:Y:S01]  /*b400*/  IMAD.MOV.U32 R7, RZ, RZ, RZ ;  /* 0x000000ffff077224 */ /* 0x000fe200078e00ff */
[----:B------:R-:W-:Y:S02]  /*b410*/  UISETP.NE.U32.AND UP0, UPT, UR6, URZ, UPT ;  /* 0x0000003f0600728c */ /* 0x000fe4000bf05070 */
[----:B------:R-:W-:Y:S02]  /*b420*/  ULEA UR6, UP1, UR36, UR6, 0x2 ;  /* 0x0000000624067291 */ /* 0x000fe4000f82103f */
[----:B------:R-:W-:Y:S02]  /*b430*/  UISETP.NE.AND.EX UP0, UPT, UR7, URZ, UPT, UP0 ;  /* 0x0000003f0700728c */ /* 0x000fe4000bf05300 */
[----:B------:R-:W-:Y:S02]  /*b440*/  ULEA.HI.X UR7, UR36, UR7, UR37, 0x2, UP1 ;  /* 0x0000000724077291 */ /* 0x000fe400088f1425 */
[----:B------:R-:W-:Y:S01]  /*b450*/  IMAD.U32 R2, RZ, RZ, UR6 ;  /* 0x00000006ff027e24 */ /* 0x000fe2000f8e00ff */
[----:B------:R-:W0:Y:S01]  /*b460*/  LDC R0, c[0x0][0xa88] ;  /* 0x0002a200ff007b82 */ /* 0x000e220000000800 */
[----:B------:R-:W-:-:S02]  /*b470*/  PLOP3.LUT P1, PT, PT, PT, UP0, 0x80, 0x0 ;  /* 0x000000000000781c */ /* 0x000fc40003f2f008 */
[----:B------:R-:W-:Y:S01]  /*b480*/  IMAD.U32 R3, RZ, RZ, UR7 ;  /* 0x00000007ff037e24 */ /* 0x000fe2000f8e00ff */
[----:B------:R-:W-:Y:S02]  /*b490*/  ULDC.64 UR6, c[0x0][0xbe0] ;  /* 0x0002f80000067ab9 */ /* 0x000fe40000000a00 */
[----:B------:R-:W-:-:S04]  /*b4a0*/  UISETP.NE.U32.AND UP1, UPT, UR6, URZ, UPT ;  /* 0x0000003f0600728c */ /* 0x000fc8000bf25070 */
[----:B------:R-:W-:-:S04]  /*b4b0*/  UISETP.NE.AND.EX UP1, UPT, UR7, URZ, UPT, UP1 ;  /* 0x0000003f0700728c */ /* 0x000fc8000bf25310 */
[----:B------:R1:W5:Y:S02]  /*b4c0*/  @P1 LDG.E R7, desc[UR46][R2.64] ;  /* 0x0000002e02071981 */ /* 0x000364000c1e1900 */
[----:B------:R-:W-:-:S05]  /*b4d0*/  PLOP3.LUT P2, PT, PT, PT, UP1, 0x80, 0x0 ;  /* 0x000000000000781c */ /* 0x000fca0003f4f018 */
[----:B------:R-:W-:Y:S02]  /*b4e0*/  @UP1 ULDC.64 UR6, c[0x0][0xbe0] ;  /* 0x0002f80000061ab9 */ /* 0x000fe40000000a00 */
[----:B------:R-:W-:-:S06]  /*b4f0*/  @UP1 UIMAD.WIDE UR6, UR36, 0x4, UR6 ;  /* 0x00000004240618a5 */ /* 0x000fcc000f8e0206 */
[----:B------:R-:W-:Y:S02]  /*b500*/  IMAD.U32 R4, RZ, RZ, UR6 ;  /* 0x00000006ff047e24 */ /* 0x000fe4000f8e00ff */
[----:B------:R-:W-:-:S05]  /*b510*/  IMAD.U32 R5, RZ, RZ, UR7 ;  /* 0x00000007ff057e24 */ /* 0x000fca000f8e00ff */
[----:B0-----:R1:W5:Y:S01]  /*b520*/  @P2 LDG.E R0, desc[UR46][R4.64] ;  /* 0x0000002e04002981 */ /* 0x001362000c1e1900 */
[----:B------:R-:W-:Y:S01]  /*b530*/  ISETP.GE.AND P0, PT, R236, 0x80, PT ;  /* 0x00000080ec00780c */ /* 0x000fe20003f06270 */
[----:B------:R-:W-:-:S12]  /*b540*/  @P2 BRA `(.L_x_156) ;  /* 0x0000000000102947 */ /* 0x000fd80003800000 */
[----:B------:R-:W-:Y:S05]  /*b550*/  @!P1 BRA `(.L_x_156) ;  /* 0x00000000000c9947 */ /* 0x000fea0003800000 */
[----:B-1----:R-:W2:Y:S04]  /*b560*/  LDG.E R5, desc[UR46][R2.64] ;  /* 0x0000002e02057981 */ /* 0x002ea8000c1e1900 */
[----:B-----5:R-:W2:Y:S02]  /*b570*/  LDG.E R0, desc[UR46][R2.64+0x4] ;  /* 0x0000042e02007981 */ /* 0x020ea4000c1e1900 */
[----:B--2---:R-:W-:-:S07]  /*b580*/  IMAD.IADD R0, R0, 0x1, -R5 ;  /* 0x0000000100007824 */ /* 0x004fce00078e0a05 */
.L_x_156:
[----:B------:R-:W-:Y:S01]  /*b590*/  USHF.R.S32.HI UR7, URZ, 0x1f, UR39 ;  /* 0x0000001f3f077899 */ /* 0x000fe20008011427 */
[----:B------:R-:W-:Y:S01]  /*b5a0*/  BSSY B1, `(.L_x_157) ;  /* 0x000001e000017945 */ /* 0x000fe20003800000 */
[----:B------:R-:W-:Y:S01]  /*b5b0*/  USEL UR36, UR36, URZ, !UP0 ;  /* 0x0000003f24247287 */ /* 0x000fe2000c000000 */
[----:B------:R-:W-:Y:S01]  /*b5c0*/  SHF.R.S32.HI R9, RZ, 0x1f, R16 ;  /* 0x0000001fff097819 */ /* 0x000fe20000011410 */
[----:B------:R-:W-:Y:S01]  /*b5d0*/  USEL UR37, UR37, URZ, !UP0 ;  /* 0x0000003f25257287 */ /* 0x000fe2000c000000 */
[----:B-----5:R-:W-:Y:S01]  /*b5e0*/  SHF.R.S32.HI R6, RZ, 0x1f, R7 ;  /* 0x0000001fff067819 */ /* 0x020fe20000011407 */
[----:B------:R-:W-:Y:S10]  /*b5f0*/  @P0 BRA `(.L_x_158) ;  /* 0x0000000000600947 */ /* 0x000ff40003800000 */
[----:B-1----:R-:W0:Y:S02]  /*b600*/  S2R R2, SR_TID.X ;  /* 0x0000000000027919 */ /* 0x002e240000002100 */
[----:B0-----:R-:W-:-:S04]  /*b610*/  IMAD R2, R17, 0x80, R2 ;  /* 0x0000008011027824 */ /* 0x001fc800078e0202 */
[----:B------:R-:W-:-:S05]  /*b620*/  VIADD R3, R2, 0xffffff80 ;  /* 0xffffff8002037836 */ /* 0x000fca0000000000 */
[----:B------:R-:W-:-:S13]  /*b630*/  ISETP.GE.AND P0, PT, R3, R0, PT ;  /* 0x000000000300720c */ /* 0x000fda0003f06270 */
[----:B------:R-:W-:Y:S05]  /*b640*/  @P0 BRA `(.L_x_158) ;  /* 0x00000000004c0947 */ /* 0x000fea0003800000 */
[C---:B------:R-:W-:Y:S01]  /*b650*/  IADD3 R2, P0, R3.reuse, R7, RZ ;  /* 0x0000000703027210 */ /* 0x040fe20007f1e0ff */
[----:B------:R-:W-:Y:S02]  /*b660*/  ULDC.64 UR8, c[0x0][0xb70] ;  /* 0x0002dc0000087ab9 */ /* 0x000fe40000000a00 */
[----:B------:R-:W-:Y:S01]  /*b670*/  UIMAD UR4, UR7, UR8, URZ ;  /* 0x00000008070472a4 */ /* 0x000fe2000f8e023f */
[----:B------:R-:W-:Y:S01]  /*b680*/  LEA.HI.X.SX32 R3, R3, R6, 0x1, P0 ;  /* 0x0000000603037211 */ /* 0x000fe200000f0eff */
[----:B------:R-:W-:Y:S02]  /*b690*/  IMAD.U32 R5, RZ, RZ, UR8 ;  /* 0x00000008ff057e24 */ /* 0x000fe4000f8e00ff */
[----:B------:R-:W-:Y:S02]  /*b6a0*/  UIMAD UR4, UR39, UR9, UR4 ;  /* 0x00000009270472a4 */ /* 0x000fe4000f8e0204 */
[----:B------:R-:W-:Y:S01]  /*b6b0*/  IMAD.WIDE.U32 R2, R5, UR39, R2 ;  /* 0x0000002705027c25 */ /* 0x000fe2000f8e0002 */
[----:B------:R-:W-:-:S02]  /*b6c0*/  ULDC.64 UR8, c[0x0][0xb78] ;  /* 0x0002de0000087ab9 */ /* 0x000fc40000000a00 */
[----:B------:R-:W-:Y:S01]  /*b6d0*/  UIMAD UR6, UR37, UR8, URZ ;  /* 0x00000008250672a4 */ /* 0x000fe2000f8e023f */
[----:B------:R-:W-:Y:S02]  /*b6e0*/  VIADD R3, R3, UR4 ;  /* 0x0000000403037c36 */ /* 0x000fe40008000000 */
[----:B------:R-:W-:Y:S01]  /*b6f0*/  IMAD.U32 R5, RZ, RZ, UR8 ;  /* 0x00000008ff057e24 */ /* 0x000fe2000f8e00ff */
[----:B------:R-:W-:-:S03]  /*b700*/  UIMAD UR6, UR36, UR9, UR6 ;  /* 0x00000009240672a4 */ /* 0x000fc6000f8e0206 */
[----:B------:R-:W-:Y:S01]  /*b710*/  IMAD.WIDE.U32 R2, R5, UR36, R2 ;  /* 0x0000002405027c25 */ /* 0x000fe2000f8e0002 */
[----:B------:R-:W-:-:S03]  /*b720*/  ULDC.64 UR8, c[0x0][0xb40] ;  /* 0x0002d00000087ab9 */ /* 0x000fc60000000a00 */
[----:B------:R-:W-:Y:S01]  /*b730*/  VIADD R3, R3, UR6 ;  /* 0x0000000603037c36 */ /* 0x000fe20008000000 */
[----:B------:R-:W-:-:S04]  /*b740*/  LEA R4, P0, R2, UR8, 0x2 ;  /* 0x0000000802047c11 */ /* 0x000fc8000f8010ff */
[----:B------:R-:W-:Y:S01]  /*b750*/  LEA.HI.X R5, R2, UR9, R3, 0x2, P0 ;  /* 0x0000000902057c11 */ /* 0x000fe200080f1403 */
[----:B------:R-:W-:-:S05]  /*b760*/  IMAD.MOV.U32 R3, RZ, RZ, -0x800000 ;  /* 0xff800000ff037424 */ /* 0x000fca00078e00ff */
[----:B------:R0:W-:Y:S03]  /*b770*/  STG.E desc[UR46][R4.64], R3 ;  /* 0x0000000304007986 */ /* 0x0001e6000c10192e */
.L_x_158:
[----:B------:R-:W-:Y:S05]  /*b780*/  BSYNC B1 ;  /* 0x0000000000017941 */ /* 0x000fea0003800000 */
.L_x_157:
[----:B------:R-:W-:Y:S01]  /*b790*/  ULDC.64 UR8, c[0x0][0xaa0] ;  /* 0x0002a80000087ab9 */ /* 0x000fe20000000a00 */
[----:B-1----:R-:W-:Y:S01]  /*b7a0*/  IMAD.MOV.U32 R2, RZ, RZ, R16 ;  /* 0x000000ffff027224 */ /* 0x002fe200078e0010 */
[----:B------:R-:W-:Y:S01]  /*b7b0*/  BSSY B1, `(.L_x_159) ;  /* 0x0000033000017945 */ /* 0x000fe20003800000 */
[----:B0-----:R-:W-:Y:S02]  /*b7c0*/  IMAD.MOV.U32 R3, RZ, RZ, R9 ;  /* 0x000000ffff037224 */ /* 0x001fe400078e0009 */
[----:B------:R-:W-:Y:S02]  /*b7d0*/  IMAD R4, R6, UR8, RZ ;  /* 0x0000000806047c24 */ /* 0x000fe4000f8e02ff */
[----:B------:R-:W-:-:S04]  /*b7e0*/  IMAD.WIDE.U32 R2, R7, UR8, R2 ;  /* 0x0000000807027c25 */ /* 0x000fc8000f8e0002 */
[----:B------:R-:W-:Y:S01]  /*b7f0*/  IMAD R7, R7, UR9, R4 ;  /* 0x0000000907077c24 */ /* 0x000fe2000f8e0204 */
[----:B------:R-:W-:Y:S01]  /*b800*/  ULDC.64 UR8, c[0x0][0xae0] ;  /* 0x0002b80000087ab9 */ /* 0x000fe20000000a00 */
[----:B------:R-:W-:Y:S01]  /*b810*/  IMAD R11, R17, -0x80, R0 ;  /* 0xffffff80110b7824 */ /* 0x000fe200078e0200 */
[----:B------:R-:W-:Y:S01]  /*b820*/  UIMAD UR4, UR7, UR8, URZ ;  /* 0x00000008070472a4 */ /* 0x000fe2000f8e023f */
[----:B------:R-:W-:Y:S01]  /*b830*/  IMAD.IADD R3, R3, 0x1, R7 ;  /* 0x0000000103037824 */ /* 0x000fe200078e0207 */
[----:B------:R-:W-:Y:S01]  /*b840*/  SHF.R.S32.HI R7, RZ, 0x1f, R18 ;  /* 0x0000001fff077819 */ /* 0x000fe20000011412 */
[----:B------:R-:W-:Y:S01]  /*b850*/  IMAD.U32 R5, RZ, RZ, UR8 ;  /* 0x00000008ff057e24 */ /* 0x000fe2000f8e00ff */
[----:B------:R-:W-:Y:S01]  /*b860*/  UIMAD UR4, UR39, UR9, UR4 ;  /* 0x00000009270472a4 */ /* 0x000fe2000f8e0204 */
[----:B------:R-:W-:Y:S01]  /*b870*/  ISETP.GE.AND P2, PT, R18, R11, PT ;  /* 0x0000000b1200720c */ /* 0x000fe20003f46270 */
[----:B------:R-:W-:Y:S01]  /*b880*/  ULDC.64 UR6, c[0x0][0xae8] ;  /* 0x0002ba0000067ab9 */ /* 0x000fe20000000a00 */
[----:B------:R-:W-:-:S04]  /*b890*/  IMAD.WIDE.U32 R2, R5, UR39, R2 ;  /* 0x0000002705027c25 */ /* 0x000fc8000f8e0002 */
[----:B------:R-:W-:Y:S01]  /*b8a0*/  VIADD R3, R3, UR4 ;  /* 0x0000000403037c36 */ /* 0x000fe20008000000 */
[----:B------:R-:W-:Y:S01]  /*b8b0*/  UIMAD UR4, UR37, UR6, URZ ;  /* 0x00000006250472a4 */ /* 0x000fe2000f8e023f */
[C---:B------:R-:W-:Y:S02]  /*b8c0*/  VIADD R4, R18.reuse, 0x40 ;  /* 0x0000004012047836 */ /* 0x040fe40000000000 */
[----:B------:R-:W-:Y:S01]  /*b8d0*/  IMAD.U32 R5, RZ, RZ, UR6 ;  /* 0x00000006ff057e24 */ /* 0x000fe2000f8e00ff */
[----:B------:R-:W-:Y:S01]  /*b8e0*/  UIMAD UR4, UR36, UR7, UR4 ;  /* 0x00000007240472a4 */ /* 0x000fe2000f8e0204 */
[----:B------:R-:W-:Y:S01]  /*b8f0*/  VIADD R0, R18, 0x20 ;  /* 0x0000002012007836 */ /* 0x000fe20000000000 */
[----:B------:R-:W-:Y:S01]  /*b900*/  ISETP.GE.AND P0, PT, R4, R11, PT ;  /* 0x0000000b0400720c */ /* 0x000fe20003f06270 */
[----:B------:R-:W-:-:S03]  /*b910*/  IMAD.WIDE.U32 R4, R5, UR36, R2 ;  /* 0x0000002405047c25 */ /* 0x000fc6000f8e0002 */
[----:B------:R-:W-:Y:S01]  /*b920*/  ISETP.GE.AND P1, PT, R0, R11, PT ;  /* 0x0000000b0000720c */ /* 0x000fe20003f26270 */
[----:B------:R-:W-:Y:S02]  /*b930*/  IMAD.MOV.U32 R6, RZ, RZ, R18 ;  /* 0x000000ffff067224 */ /* 0x000fe400078e0012 */
[----:B------:R-:W-:Y:S02]  /*b940*/  VIADD R13, R5, UR4 ;  /* 0x00000004050d7c36 */ /* 0x000fe40008000000 */
[----:B------:R-:W-:-:S04]  /*b950*/  IMAD.WIDE R6, R17, 0x80, R6 ;  /* 0x0000008011067825 */ /* 0x000fc800078e0206 */
[----:B------:R-:W-:Y:S01]  /*b960*/  VIADD R0, R18, 0x60 ;  /* 0x0000006012007836 */ /* 0x000fe20000000000 */
[----:B------:R-:W-:Y:S06]  /*b970*/  @P2 BRA `(.L_x_160) ;  /* 0x0000000000582947 */ /* 0x000fec0003800000 */
[C---:B------:R-:W-:Y:S01]  /*b980*/  VIADD R2, R16.reuse, 0x40 ;  /* 0x0000004010027836 */ /* 0x040fe20000000000 */
[----:B------:R-:W-:Y:S01]  /*b990*/  ULDC UR4, c[0x0][0xa8c] ;  /* 0x0002a30000047ab9 */ /* 0x000fe20000000800 */
[C---:B------:R-:W-:Y:S01]  /*b9a0*/  VIADD R3, R16.reuse, 0x80 ;  /* 0x0000008010037836 */ /* 0x040fe20000000000 */
[----:B------:R-:W-:Y:S01]  /*b9b0*/  ULDC.64 UR6, c[0x0][0xad8] ;  /* 0x0002b60000067ab9 */ /* 0x000fe20000000a00 */
[----:B------:R-:W-:Y:S01]  /*b9c0*/  VIADD R8, R16, 0xc0 ;  /* 0x000000c010087836 */ /* 0x000fe20000000000 */
[----:B------:R-:W-:Y:S01]  /*b9d0*/  ISETP.GE.AND P4, PT, R2, UR4, PT ;  /* 0x0000000402007c0c */ /* 0x000fe2000bf86270 */
[----:B------:R-:W-:Y:S01]  /*b9e0*/  IMAD R9, R7, UR6, RZ ;  /* 0x0000000607097c24 */ /* 0x000fe2000f8e02ff */
[----:B------:R-:W-:Y:S01]  /*b9f0*/  ISETP.GE.AND P5, PT, R3, UR4, PT ;  /* 0x0000000403007c0c */ /* 0x000fe2000bfa6270 */
[----:B------:R-:W-:Y:S01]  /*ba00*/  IMAD.MOV.U32 R2, RZ, RZ, R4 ;  /* 0x000000ffff027224 */ /* 0x000fe200078e0004 */
[----:B------:R-:W-:Y:S01]  /*ba10*/  ISETP.GE.AND P3, PT, R16, UR4, PT ;  /* 0x0000000410007c0c */ /* 0x000fe2000bf66270 */
[----:B------:R-:W-:Y:S01]  /*ba20*/  IMAD.MOV.U32 R3, RZ, RZ, R13 ;  /* 0x000000ffff037224 */ /* 0x000fe200078e000d */
[----:B------:R-:W-:Y:S01]  /*ba30*/  ISETP.GE.AND P6, PT, R8, UR4, PT ;  /* 0x0000000408007c0c */ /* 0x000fe2000bfc6270 */
[----:B------:R-:W-:-:S02]  /*ba40*/  IMAD R9, R6, UR7, R9 ;  /* 0x0000000706097c24 */ /* 0x000fc4000f8e0209 */
[----:B------:R-:W-:Y:S01]  /*ba50*/  IMAD.WIDE.U32 R2, R6, UR6, R2 ;  /* 0x0000000606027c25 */ /* 0x000fe2000f8e0002 */
[----:B------:R-:W-:-:S03]  /*ba60*/  ULDC.64 UR6, c[0x0][0xa80] ;  /* 0x0002a00000067ab9 */ /* 0x000fc60000000a00 */
[----:B------:R-:W-:Y:S01]  /*ba70*/  IMAD.IADD R3, R3, 0x1, R9 ;  /* 0x0000000103037824 */ /* 0x000fe200078e0209 */
[----:B------:R-:W-:-:S04]  /*ba80*/  LEA R8, P2, R2, UR6, 0x1 ;  /* 0x0000000602087c11 */ /* 0x000fc8000f8408ff */
[----:B------:R-:W-:-:S05]  /*ba90*/  LEA.HI.X R9, R2, UR7, R3, 0x1, P2 ;  /* 0x0000000702097c11 */ /* 0x000fca00090f0c03 */
[----:B------:R0:W-:Y:S04]  /*baa0*/  @!P3 STG.E.128 desc[UR46][R8.64], RZ ;  /* 0x000000ff0800b986 */ /* 0x0001e8000c101d2e */
[----:B------:R0:W-:Y:S04]  /*bab0*/  @!P4 STG.E.128 desc[UR46][R8.64+0x80], RZ ;  /* 0x000080ff0800c986 */ /* 0x0001e8000c101d2e */
[----:B------:R0:W-:Y:S04]  /*bac0*/  @!P5 STG.E.128 desc[UR46][R8.64+0x100], RZ ;  /* 0x000100ff0800d986 */ /* 0x0001e8000c101d2e */
[----:B------:R0:W-:Y:S02]  /*bad0*/  @!P6 STG.E.128 desc[UR46][R8.64+0x180], RZ ;  /* 0x000180ff0800e986 */ /* 0x0001e4000c101d2e */
.L_x_160:
[----:B------:R-:W-:Y:S05]  /*bae0*/  BSYNC B1 ;  /* 0x0000000000017941 */ /* 0x000fea0003800000 */
.L_x_159:
[----:B------:R-:W-:Y:S01]  /*baf0*/  BSSY B1, `(.L_x_161) ;  /* 0x000001b000017945 */ /* 0x000fe20003800000 */
[----:B------:R-:W-:-:S03]  /*bb00*/  ISETP.GE.AND P2, PT, R0, R11, PT ;  /* 0x0000000b0000720c */ /* 0x000fc60003f46270 */
[----:B------:R-:W-:Y:S10]  /*bb10*/  @P1 BRA `(.L_x_162) ;  /* 0x0000000000601947 */ /* 0x000ff40003800000 */
[----:B0-----:R-:W-:Y:S01]  /*bb20*/  IADD3 R9, P1, R6, 0x20, RZ ;  /* 0x0000002006097810 */ /* 0x001fe20007f3e0ff */
        /* <DEDUP_REMOVED lines=19> */
[----:B------:R1:W-:Y:S04]  /*bc60*/  @!P3 STG.E.128 desc[UR46][R8.64], RZ ;  /* 0x000000ff0800b986 */ /* 0x0003e8000c101d2e */
[----:B------:R1:W-:Y:S04]  /*bc70*/  @!P4 STG.E.128 desc[UR46][R8.64+0x80], RZ ;  /* 0x000080ff0800c986 */ /* 0x0003e8000c101d2e */
[----:B------:R1:W-:Y:S04]  /*bc80*/  @!P5 STG.E.128 desc[UR46][R8.64+0x100], RZ ;  /* 0x000100ff0800d986 */ /* 0x0003e8000c101d2e */
[----:B------:R1:W-:Y:S02]  /*bc90*/  @!P6 STG.E.128 desc[UR46][R8.64+0x180], RZ ;  /* 0x000180ff0800e986 */ /* 0x0003e4000c101d2e */
.L_x_162:
[----:B------:R-:W-:Y:S05]  /*bca0*/  BSYNC B1 ;  /* 0x0000000000017941 */ /* 0x000fea0003800000 */
.L_x_161:
[----:B------:R-:W-:Y:S04]  /*bcb0*/  BSSY B1, `(.L_x_163) ;  /* 0x000001a000017945 */ /* 0x000fe80003800000 */
[----:B------:R-:W-:Y:S05]  /*bcc0*/  @P0 BRA `(.L_x_164) ;  /* 0x0000000000600947 */ /* 0x000fea0003800000 */
[----:B01----:R-:W-:Y:S01]  /*bcd0*/  IADD3 R9, P0, R6, 0x40, RZ ;  /* 0x0000004006097810 */ /* 0x003fe20007f1e0ff */
        /* <DEDUP_REMOVED lines=23> */
.L_x_164:
[----:B------:R-:W-:Y:S05]  /*be50*/  BSYNC B1 ;  /* 0x0000000000017941 */ /* 0x000fea0003800000 */
.L_x_163:
[----:B------:R-:W-:Y:S05]  /*be60*/  @P2 BRA `(.L_x_155) ;  /* 0x0000000000602947 */ /* 0x000fea0003800000 */
[----:B------:R-:W-:Y:S01]  /*be70*/  IADD3 R5, P0, R6, 0x60, RZ ;  /* 0x0000006006057810 */ /* 0x000fe20007f1e0ff */
        /* <DEDUP_REMOVED lines=8> */
[----:B------:R-:W-:-:S02]  /*bf00*/  VIADD R4, R16, 0x80 ;  /* 0x0000008010047836 */ /* 0x000fc40000000000 */
[----:B------:R-:W-:Y:S02]  /*bf10*/  IMAD R6, R6, UR6, RZ ;  /* 0x0000000606067c24 */ /* 0x000fe4000f8e02ff */
[----:B------:R-:W-:Y:S01]  /*bf20*/  VIADD R0, R16, 0xc0 ;  /* 0x000000c010007836 */ /* 0x000fe20000000000 */
[----:B------:R-:W-:Y:S01]  /*bf30*/  ISETP.GE.AND P3, PT, R4, UR4, PT ;  /* 0x0000000404007c0c */ /* 0x000fe2000bf66270 */
        /* <DEDUP_REMOVED lines=11> */
.L_x_155:
[----:B------:R-:W-:Y:S05]  /*bff0*/  BSYNC B0 ;  /* 0x0000000000007941 */ /* 0x000fea0003800000 */
.L_x_146:
[----:B------:R-:W-:Y:S02]  /*c000*/  ULDC UR4, c[0x0][0xc14] ;  /* 0x0003050000047ab9 */ /* 0x000fe40000000800 */
[----:B------:R-:W-:-:S13]  /*c010*/  ISETP.GE.AND P0, PT, R83, UR4, PT ;  /* 0x0000000453007c0c */ /* 0x000fda000bf06270 */
[----:B------:R-:W-:Y:S05]  /*c020*/  @!P0 BRA `(.L_x_165) ;  /* 0xffffff4c005c8947 */ /* 0x000fea000383ffff */
[----:B------:R-:W-:Y:S05]  /*c030*/  EXIT ;  /* 0x000000000000794d */ /* 0x000fea0003800000 */
.L_x_120:
[----:B------:R-:W-:-:S08]  /*c040*/  NOP ;  /* 0x0000000000007918 */ /* 0x000fd00000000000 */
[----:B------:R-:W0:-:S00]  /*c050*/  USETMAXREG.DEALLOC.CTAPOOL 0x18 ;  /* 0x00000018000079c8 */ /* 0x000e0000080e0500 */
[----:B0-----:R-:W-:-:S06]  /*c060*/  LOP3.LUT R0, R0, 0x3, RZ, 0xc0, !PT ;  /* 0x0000000300007812 */ /* 0x001fcc00078ec0ff */
[----:B------:R-:W0:Y:S02]  /*c070*/  SHFL.IDX PT, R0, R0, RZ, 0x1f ;  /* 0x00001fff00007589 */ /* 0x000e2400000e0000 */
[----:B0-----:R-:W-:Y:S01]  /*c080*/  ISETP.NE.AND P0, PT, R0, RZ, PT ;  /* 0x000000ff0000720c */ /* 0x001fe20003f05270 */
[----:B------:R-:W-:-:S03]  /*c090*/  IMAD.MOV.U32 R0, RZ, RZ, RZ ;  /* 0x000000ffff007224 */ /* 0x000fc600078e00ff */
[----:B------:R-:W-:-:S05]  /*c0a0*/  P2R R2, PR, RZ, 0x1 ;  /* 0x00000001ff027803 */ /* 0x000fca0000000000 */
[----:B------:R0:W-:Y:S04]  /*c0b0*/  STL [R1+0x40], R2 ;  /* 0x0000400201007387 */ /* 0x0001e80000100800 */
[----:B------:R-:W-:Y:S05]  /*c0c0*/  @!P0 BRA `(.L_x_166) ;  /* 0x00000000002c8947 */ /* 0x000fea0003800000 */
[----:B------:R-:W1:Y:S08]  /*c0d0*/  S2UR UR5, SR_CgaCtaId ;  /* 0x00000000000579c3 */ /* 0x000e700000008800 */
[----:B------:R-:W-:Y:S06]  /*c0e0*/  BAR.SYNC.DEFER_BLOCKING 0x5, 0x180 ;  /* 0x0146000000007b1d */ /* 0x000fec0000010000 */
[----:B------:R-:W-:-:S02]  /*c0f0*/  UMOV UR4, 0x400 ;  /* 0x0000040000047882 */ /* 0x000fc40000000000 */
[----:B-1----:R-:W-:-:S09]  /*c100*/  ULEA UR4, UR5, UR4, 0x18 ;  /* 0x0000000405047291 */ /* 0x002fd2000f8ec03f */
[----:B------:R-:W1:Y:S04]  /*c110*/  LDS.128 R4, [UR4+0x388d0] ;  /* 0x0388d004ff047984 */ /* 0x000e680008000c00 */
[----:B-1----:R1:W-:Y:S01]  /*c120*/  STL [R1+0x24], R5 ;  /* 0x0000240501007387 */ /* 0x0023e20000100800 */
[----:B------:R-:W-:Y:S02]  /*c130*/  R2UR UR52, R7 ;  /* 0x00000000073472ca */ /* 0x000fe400000e0000 */
[----:B------:R-:W-:Y:S01]  /*c140*/  R2UR UR38, R6 ;  /* 0x00000000062672ca */ /* 0x000fe200000e0000 */
[----:B------:R1:W-:Y:S01]  /*c150*/  STL [R1+0x20], R4 ;  /* 0x0000200401007387 */ /* 0x0003e20000100800 */
[----:B------:R-:W-:Y:S06]  /*c160*/  BAR.ARV 0x4, 0x180 ;  /* 0x0106000000007b1d */ /* 0x000fec0000002000 */
[----:B------:R-:W-:Y:S07]  /*c170*/  BRA `(.L_x_167) ;  /* 0x0000000800247947 */ /* 0x000fee0003800000 */
.L_x_166:
[----:B0-----:R-:W0:Y:S01]  /*c180*/  S2R R2, SR_TID.X ;  /* 0x0000000000027919 */ /* 0x001e220000002100 */
[----:B------:R-:W-:Y:S01]  /*c190*/  ULDC UR4, c[0x0][0xc14] ;  /* 0x0003050000047ab9 */ /* 0x000fe20000000800 */
[----:B------:R-:W1:Y:S01]  /*c1a0*/  LDC R9, c[0x0][0xc10] ;  /* 0x00030400ff097b82 */ /* 0x000e620000000800 */
[----:B0-----:R-:W-:-:S04]  /*c1b0*/  LOP3.LUT R5, R2, 0x1f, RZ, 0xc0, !PT ;  /* 0x0000001f02057812 */ /* 0x001fc800078ec0ff */
[----:B------:R-:W-:-:S04]  /*c1c0*/  ISETP.NE.AND P0, PT, R5, 0x1f, PT ;  /* 0x0000001f0500780c */ /* 0x000fc80003f05270 */
[----:B------:R-:W-:-:S13]  /*c1d0*/  ISETP.GE.OR P1, PT, R5, UR4, !P0 ;  /* 0x0000000405007c0c */ /* 0x000fda000c726670 */
[----:B------:R-:W0:Y:S02]  /*c1e0*/  @!P1 LDC.64 R2, c[0x0][0xc58] ;  /* 0x00031600ff029b82 */ /* 0x000e240000000a00 */
[----:B0-----:R-:W-:-:S05]  /*c1f0*/  @!P1 IMAD.WIDE.U32 R2, R5, 0x4, R2 ;  /* 0x0000000405029825 */ /* 0x001fca00078e0002 */
[----:B------:R-:W2:Y:S01]  /*c200*/  @!P1 LDG.E R0, desc[UR46][R2.64] ;  /* 0x0000002e02009981 */ /* 0x000ea2000c1e1900 */
[C---:B------:R-:W-:Y:S01]  /*c210*/  ISETP.NE.AND P1, PT, R5.reuse, RZ, PT ;  /* 0x000000ff0500720c */ /* 0x040fe20003f25270 */
[----:B------:R-:W-:Y:S01]  /*c220*/  UMOV UR52, URZ ;  /* 0x0000003f00347c82 */ /* 0x000fe20008000000 */
[C---:B------:R-:W-:Y:S02]  /*c230*/  ISETP.GE.U32.AND P2, PT, R5.reuse, 0x2, PT ;  /* 0x000000020500780c */ /* 0x040fe40003f46070 */
[C---:B------:R-:W-:Y:S02]  /*c240*/  ISETP.GE.U32.AND P3, PT, R5.reuse, 0x4, PT ;  /* 0x000000040500780c */ /* 0x040fe40003f66070 */
[C---:B------:R-:W-:Y:S02]  /*c250*/  ISETP.GE.U32.AND P4, PT, R5.reuse, 0x8, PT ;  /* 0x000000080500780c */ /* 0x040fe40003f86070 */
[----:B------:R-:W-:Y:S01]  /*c260*/  ISETP.GE.U32.AND P5, PT, R5, 0x10, PT ;  /* 0x000000100500780c */ /* 0x000fe20003fa6070 */
[----:B--2---:R-:W0:Y:S02]  /*c270*/  SHFL.UP PT, R4, R0, 0x1, RZ ;  /* 0x0420000000047989 */ /* 0x004e2400000e00ff */
[----:B0-----:R-:W-:-:S05]  /*c280*/  SEL R7, R4, RZ, P1 ;  /* 0x000000ff04077207 */ /* 0x001fca0000800000 */
[----:B------:R-:W-:-:S05]  /*c290*/  IMAD.IADD R7, R0, 0x1, R7 ;  /* 0x0000000100077824 */ /* 0x000fca00078e0207 */
[----:B------:R-:W0:Y:S02]  /*c2a0*/  SHFL.UP PT, R4, R7, 0x2, RZ ;  /* 0x0440000007047989 */ /* 0x000e2400000e00ff */
[----:B0-----:R-:W-:-:S05]  /*c2b0*/  SEL R4, R4, RZ, P2 ;  /* 0x000000ff04047207 */ /* 0x001fca0001000000 */
[----:B------:R-:W-:-:S05]  /*c2c0*/  IMAD.IADD R4, R7, 0x1, R4 ;  /* 0x0000000107047824 */ /* 0x000fca00078e0204 */
[----:B------:R-:W0:Y:S02]  /*c2d0*/  SHFL.UP PT, R6, R4, 0x4, RZ ;  /* 0x0480000004067989 */ /* 0x000e2400000e00ff */
[----:B0-----:R-:W-:-:S05]  /*c2e0*/  SEL R3, R6, RZ, P3 ;  /* 0x000000ff06037207 */ /* 0x001fca0001800000 */
[----:B------:R-:W-:Y:S02]  /*c2f0*/  IMAD.IADD R3, R4, 0x1, R3 ;  /* 0x0000000104037824 */ /* 0x000fe400078e0203 */
[----:B------:R-:W0:Y:S03]  /*c300*/  S2R R4, SR_CTAID.X ;  /* 0x0000000000047919 */ /* 0x000e260000002500 */
[----:B------:R-:W2:Y:S02]  /*c310*/  SHFL.UP PT, R2, R3, 0x8, RZ ;  /* 0x0500000003027989 */ /* 0x000ea400000e00ff */
[----:B--2---:R-:W-:-:S05]  /*c320*/  SEL R2, R2, RZ, P4 ;  /* 0x000000ff02027207 */ /* 0x004fca0002000000 */
[----:B------:R-:W-:-:S05]  /*c330*/  IMAD.IADD R8, R3, 0x1, R2 ;  /* 0x0000000103087824 */ /* 0x000fca00078e0202 */
[----:B------:R-:W2:Y:S02]  /*c340*/  SHFL.UP PT, R2, R8, 0x10, RZ ;  /* 0x0600000008027989 */ /* 0x000ea400000e00ff */
[----:B--2---:R-:W-:-:S05]  /*c350*/  SEL R7, R2, RZ, P5 ;  /* 0x000000ff02077207 */ /* 0x004fca0002800000 */
[----:B------:R-:W-:-:S05]  /*c360*/  IMAD.IADD R2, R8, 0x1, R7 ;  /* 0x0000000108027824 */ /* 0x000fca00078e0207 */
[----:B------:R-:W1:Y:S02]  /*c370*/  SHFL.IDX PT, R6, R2, 0x1f, 0x1f ;  /* 0x03e01f0002067f89 */ /* 0x000e6400000e0000 */
[----:B-1----:R-:W-:Y:S02]  /*c380*/  IMAD R7, R6, R9, RZ ;  /* 0x0000000906077224 */ /* 0x002fe400078e02ff */
[----:B------:R-:W-:Y:S02]  /*c390*/  IMAD.MOV.U32 R6, RZ, RZ, RZ ;  /* 0x000000ffff067224 */ /* 0x000fe400078e00ff */
[----:B------:R-:W-:Y:S01]  /*c3a0*/  IMAD.MOV.U32 R10, RZ, RZ, R7 ;  /* 0x000000ffff0a7224 */ /* 0x000fe200078e0007 */
[----:B0-----:R-:W-:-:S13]  /*c3b0*/  ISETP.GT.AND P6, PT, R7, R4, PT ;  /* 0x000000040700720c */ /* 0x001fda0003fc4270 */
[----:B------:R-:W-:Y:S05]  /*c3c0*/  @P6 BRA `(.L_x_168) ;  /* 0x0000000000a46947 */ /* 0x000fea0003800000 */
[----:B------:R-:W-:Y:S01]  /*c3d0*/  IMAD.MOV.U32 R7, RZ, RZ, R10 ;  /* 0x000000ffff077224 */ /* 0x000fe200078e000a */
[----:B------:R-:W-:Y:S01]  /*c3e0*/  UMOV UR52, URZ ;  /* 0x0000003f00347c82 */ /* 0x000fe20008000000 */
[----:B------:R-:W-:Y:S01]  /*c3f0*/  ULDC UR6, c[0x0][0xc14] ;  /* 0x0003050000067ab9 */ /* 0x000fe20000000800 */
[----:B------:R-:W-:-:S05]  /*c400*/  ULDC UR5, c[0x0][0xc14] ;  /* 0x0003050000057ab9 */ /* 0x000fca0000000800 */
.L_x_172:
[----:B------:R-:W-:-:S03]  /*c410*/  UIADD3 UR4, UR52, 0x1f, URZ ;  /* 0x0000001f34047890 */ /* 0x000fc6000fffe03f */
[----:B------:R-:W-:Y:S01]  /*c420*/  UMOV UR52, UR5 ;  /* 0x0000000500347c82 */ /* 0x000fe20008000000 */
[----:B------:R-:W-:-:S06]  /*c430*/  UISETP.GE.AND UP0, UPT, UR4, UR6, UPT ;  /* 0x000000060400728c */ /* 0x000fcc000bf06270 */
[----:B------:R-:W-:-:S13]  /*c440*/  PLOP3.LUT P6, PT, PT, PT, UP0, 0x40, 0x0 ;  /* 0x000000000000781c */ /* 0x000fda0003fce808 */
[----:B------:R-:W-:Y:S05]  /*c450*/  @!P6 BRA `(.L_x_169) ;  /* 0x000000040034e947 */ /* 0x000fea0003800000 */
[----:B------:R-:W-:Y:S01]  /*c460*/  UMOV UR52, UR4 ;  /* 0x0000000400347c82 */ /* 0x000fe20008000000 */
[----:B------:R-:W-:Y:S01]  /*c470*/  BSSY B0, `(.L_x_170) ;  /* 0x0000008000007945 */ /* 0x000fe20003800000 */
[----:B------:R-:W-:Y:S02]  /*c480*/  VIADD R9, R5, UR52 ;  /* 0x0000003405097c36 */ /* 0x000fe40008000000 */
[----:B------:R-:W-:-:S03]  /*c490*/  IMAD.MOV.U32 R0, RZ, RZ, RZ ;  /* 0x000000ffff007224 */ /* 0x000fc600078e00ff */
[----:B------:R-:W-:-:S13]  /*c4a0*/  ISETP.GE.OR P6, PT, R9, UR6, !P0 ;  /* 0x0000000609007c0c */ /* 0x000fda000c7c6670 */
[----:B------:R-:W-:Y:S05]  /*c4b0*/  @P6 BRA `(.L_x_171) ;  /* 0x00000000000c6947 */ /* 0x000fea0003800000 */
[----:B------:R-:W0:Y:S02]  /*c4c0*/  LDC.64 R2, c[0x0][0xc58] ;  /* 0x00031600ff027b82 */ /* 0x000e240000000a00 */
[----:B0-----:R-:W-:-:S05]  /*c4d0*/  IMAD.WIDE R2, R9, 0x4, R2 ;  /* 0x0000000409027825 */ /* 0x001fca00078e0202 */
[----:B------:R0:W5:Y:S02]  /*c4e0*/  LDG.E R0, desc[UR46][R2.64] ;  /* 0x0000002e02007981 */ /* 0x000164000c1e1900 */
.L_x_171:
[----:B------:R-:W-:Y:S05]  /*c4f0*/  BSYNC B0 ;  /* 0x0000000000007941 */ /* 0x000fea0003800000 */
.L_x_170:
[----:B0----5:R-:W0:Y:S02]  /*c500*/  SHFL.UP PT, R2, R0, 0x1, RZ ;  /* 0x0420000000027989 */ /* 0x021e2400000e00ff */
[----:B0-----:R-:W-:-:S05]  /*c510*/  SEL R3, R2, RZ, P1 ;  /* 0x000000ff02037207 */ /* 0x001fca0000800000 */
[----:B------:R-:W-:-:S05]  /*c520*/  IMAD.IADD R3, R0, 0x1, R3 ;  /* 0x0000000100037824 */ /* 0x000fca00078e0203 */
[----:B------:R-:W0:Y:S02]  /*c530*/  SHFL.UP PT, R2, R3, 0x2, RZ ;  /* 0x0440000003027989 */ /* 0x000e2400000e00ff */
        /* <DEDUP_REMOVED lines=11> */
[----:B------:R-:W0:Y:S03]  /*c5f0*/  LDC R9, c[0x0][0xc10] ;  /* 0x00030400ff097b82 */ /* 0x000e260000000800 */
[----:B------:R-:W0:Y:S02]  /*c600*/  SHFL.IDX PT, R12, R2, 0x1f, 0x1f ;  /* 0x03e01f00020c7f89 */ /* 0x000e2400000e0000 */
[----:B0-----:R-:W-:-:S04]  /*c610*/  IMAD R12, R12, R9, RZ ;  /* 0x000000090c0c7224 */ /* 0x001fc800078e02ff */
[----:B------:R-:W-:-:S05]  /*c620*/  IMAD.IADD R7, R12, 0x1, R7 ;  /* 0x000000010c077824 */ /* 0x000fca00078e0207 */
[----:B------:R-:W-:-:S13]  /*c630*/  ISETP.GT.AND P6, PT, R7, R4, PT ;  /* 0x000000040700720c */ /* 0x000fda0003fc4270 */
[----:B------:R-:W-:Y:S05]  /*c640*/  @!P6 BRA `(.L_x_172) ;  /* 0xfffffffc0070e947 */ /* 0x000fea000383ffff */
[----:B------:R-:W-:-:S07]  /*c650*/  IMAD.MOV.U32 R10, RZ, RZ, R12 ;  /* 0x000000ffff0a7224 */ /* 0x000fce00078e000c */
.L_x_168:
[----:B------:R-:W-:-:S04]  /*c660*/  IMAD.IADD R8, R7, 0x1, -R10 ;  /* 0x0000000107087824 */ /* 0x000fc800078e0a0a */
[----:B------:R-:W-:-:S05]  /*c670*/  IMAD R3, R2, R9, R8 ;  /* 0x0000000902037224 */ /* 0x000fca00078e0208 */
[----:B------:R-:W-:-:S13]  /*c680*/  ISETP.GT.AND P0, PT, R3, R4, PT ;  /* 0x000000040300720c */ /* 0x000fda0003f04270 */
[----:B------:R-:W-:Y:S02]  /*c690*/  VOTEU.ANY UR5, UPT, !P0 ;  /* 0x0000000000057886 */ /* 0x000fe400040e0100 */
[----:B------:R-:W-:Y:S02]  /*c6a0*/  UPOPC UR4, UR5 ;  /* 0x00000005000472bf */ /* 0x000fe40008000000 */
[----:B------:R-:W-:-:S04]  /*c6b0*/  ISETP.NE.AND P0, PT, RZ, UR5, PT ;  /* 0x00000005ff007c0c */ /* 0x000fc8000bf05270 */
[----:B------:R-:W-:-:S05]  /*c6c0*/  IMAD.U32 R11, RZ, RZ, UR4 ;  /* 0x00000004ff0b7e24 */ /* 0x000fca000f8e00ff */
[----:B------:R-:W0:Y:S02]  /*c6d0*/  SHFL.IDX PT, R0, R0, R11, 0x1f ;  /* 0x00001f0b00007589 */ /* 0x000e2400000e0000 */
[----:B0-----:R-:W-:-:S04]  /*c6e0*/  IABS R7, R0 ;  /* 0x0000000000077213 */ /* 0x001fc80000000000 */
[----:B------:R-:W0:Y:S08]  /*c6f0*/  I2F.RP R10, R7 ;  /* 0x00000007000a7306 */ /* 0x000e300000209400 */
[----:B0-----:R-:W0:Y:S02]  /*c700*/  MUFU.RCP R10, R10 ;  /* 0x0000000a000a7308 */ /* 0x001e240000001000 */
[----:B0-----:R-:W-:-:S06]  /*c710*/  VIADD R3, R10, 0xffffffe ;  /* 0x0ffffffe0a037836 */ /* 0x001fcc0000000000 */
[----:B------:R-:W0:Y:S01]  /*c720*/  F2I.FTZ.U32.TRUNC.NTZ R3, R3 ;  /* 0x0000000300037305 */ /* 0x000e22000021f000 */
[----:B------:R-:W-:Y:S05]  /*c730*/  @!P0 BRA `(.L_x_173) ;  /* 0x00000000000c8947 */ /* 0x000fea0003800000 */
[----:B------:R-:W-:-:S06]  /*c740*/  UIADD3 UR5, UR4, -0x1, URZ ;  /* 0xffffffff04057890 */ /* 0x000fcc000fffe03f */
[----:B------:R-:W-:-:S05]  /*c750*/  IMAD.U32 R11, RZ, RZ, UR5 ;  /* 0x00000005ff0b7e24 */ /* 0x000fca000f8e00ff */
[----:B------:R1:W2:Y:S02]  /*c760*/  SHFL.IDX PT, R6, R2, R11, 0x1f ;  /* 0x00001f0b02067589 */ /* 0x0002a400000e0000 */
.L_x_173:
[--C-:B01----:R-:W-:Y:S01]  /*c770*/  IMAD.MOV R2, RZ, RZ, -R3.reuse ;  /* 0x000000ffff027224 */ /* 0x103fe200078e0a03 */
[----:B------:R-:W-:Y:S01]  /*c780*/  UIADD3 UR52, UR4, UR52, URZ ;  /* 0x0000003404347290 */ /* 0x000fe2000fffe03f */
[----:B--2---:R-:W-:Y:S02]  /*c790*/  IMAD R6, R6, R9, R8 ;  /* 0x0000000906067224 */ /* 0x004fe400078e0208 */
[----:B------:R-:W-:Y:S02]  /*c7a0*/  IMAD R9, R2, R7, RZ ;  /* 0x0000000702097224 */ /* 0x000fe400078e02ff */
[----:B------:R-:W-:Y:S01]  /*c7b0*/  IMAD.MOV.U32 R2, RZ, RZ, RZ ;  /* 0x000000ffff027224 */ /* 0x000fe200078e00ff */
[----:B------:R1:W-:Y:S03]  /*c7c0*/  STL [R1+0x20], R6 ;  /* 0x0000200601007387 */ /* 0x0003e60000100800 */
[----:B------:R-:W-:-:S04]  /*c7d0*/  IMAD.HI.U32 R2, R3, R9, R2 ;  /* 0x0000000903027227 */ /* 0x000fc800078e0002 */
[----:B------:R-:W-:Y:S01]  /*c7e0*/  IMAD.IADD R9, R4, 0x1, -R6 ;  /* 0x0000000104097824 */ /* 0x000fe200078e0a06 */
[----:B------:R-:W-:-:S04]  /*c7f0*/  IABS R4, R0 ;  /* 0x0000000000047213 */ /* 0x000fc80000000000 */
[----:B------:R-:W-:Y:S01]  /*c800*/  IABS R3, R9 ;  /* 0x0000000900037213 */ /* 0x000fe20000000000 */
[----:B------:R-:W-:-:S04]  /*c810*/  IMAD.MOV R4, RZ, RZ, -R4 ;  /* 0x000000ffff047224 */ /* 0x000fc800078e0a04 */
[----:B------:R-:W-:-:S04]  /*c820*/  IMAD.HI.U32 R2, R2, R3, RZ ;  /* 0x0000000302027227 */ /* 0x000fc800078e00ff */
[----:B------:R-:W-:Y:S01]  /*c830*/  IMAD R4, R2, R4, R3 ;  /* 0x0000000402047224 */ /* 0x000fe200078e0203 */
[----:B------:R-:W-:-:S04]  /*c840*/  LOP3.LUT R3, R9, R0, RZ, 0x3c, !PT ;  /* 0x0000000009037212 */ /* 0x000fc800078e3cff */
[----:B------:R-:W-:Y:S02]  /*c850*/  ISETP.GT.U32.AND P1, PT, R7, R4, PT ;  /* 0x000000040700720c */ /* 0x000fe40003f24070 */
[----:B------:R-:W-:-:S11]  /*c860*/  ISETP.GE.AND P2, PT, R3, RZ, PT ;  /* 0x000000ff0300720c */ /* 0x000fd60003f46270 */
[----:B------:R-:W-:Y:S02]  /*c870*/  @!P1 IMAD.IADD R4, R4, 0x1, -R7 ;  /* 0x0000000104049824 */ /* 0x000fe400078e0a07 */
[----:B------:R-:W-:Y:S01]  /*c880*/  @!P1 VIADD R2, R2, 0x1 ;  /* 0x0000000102029836 */ /* 0x000fe20000000000 */
[----:B------:R-:W-:Y:S02]  /*c890*/  ISETP.NE.AND P1, PT, R0, RZ, PT ;  /* 0x000000ff0000720c */ /* 0x000fe40003f25270 */
[----:B------:R-:W-:-:S13]  /*c8a0*/  ISETP.GE.U32.AND P0, PT, R4, R7, PT ;  /* 0x000000070400720c */ /* 0x000fda0003f06070 */
[----:B------:R-:W-:-:S04]  /*c8b0*/  @P0 VIADD R2, R2, 0x1 ;  /* 0x0000000102020836 */ /* 0x000fc80000000000 */
[----:B------:R-:W-:Y:S01]  /*c8c0*/  @!P2 IMAD.MOV R2, RZ, RZ, -R2 ;  /* 0x000000ffff02a224 */ /* 0x000fe200078e0a02 */
[----:B------:R-:W-:-:S04]  /*c8d0*/  @!P1 LOP3.LUT R2, RZ, R0, RZ, 0x33, !PT ;  /* 0x00000000ff029212 */ /* 0x000fc800078e33ff */
[----:B------:R-:W-:Y:S01]  /*c8e0*/  R2UR UR38, R2 ;  /* 0x00000000022672ca */ /* 0x000fe200000e0000 */
[----:B------:R-:W-:-:S04]  /*c8f0*/  IMAD.MOV R3, RZ, RZ, -R2 ;  /* 0x000000ffff037224 */ /* 0x000fc800078e0a02 */
[----:B------:R-:W-:-:S05]  /*c900*/  IMAD R0, R0, R3, R9 ;  /* 0x0000000300007224 */ /* 0x000fca00078e0209 */
[----:B------:R1:W-:Y:S01]  /*c910*/  STL [R1+0x24], R0 ;  /* 0x0000240001007387 */ /* 0x0003e20000100800 */
[----:B------:R-:W-:Y:S05]  /*c920*/  BRA `(.L_x_174) ;  /* 0x00000000000c7947 */ /* 0x000fea0003800000 */
.L_x_169:
[----:B------:R0:W-:Y:S01]  /*c930*/  STL [R1+0x20], R4 ;  /* 0x0000200401007387 */ /* 0x0001e20000100800 */
[----:B------:R-:W-:-:S03]  /*c940*/  UMOV UR38, URZ ;  /* 0x0000003f00267c82 */ /* 0x000fc60008000000 */
[----:B------:R0:W-:Y:S02]  /*c950*/  STL [R1+0x24], RZ ;  /* 0x000024ff01007387 */ /* 0x0001e40000100800 */
.L_x_174:
[----:B------:R-:W2:Y:S04]  /*c960*/  LDL R2, [R1+0x24] ;  /* 0x0000240001027983 */ /* 0x000ea80000100800 */
[----:B0-----:R-:W3:Y:S01]  /*c970*/  LDL R4, [R1+0x20] ;  /* 0x0000200001047983 */ /* 0x001ee20000100800 */
[----:B------:R-:W-:-:S13]  /*c980*/  ISETP.NE.AND P0, PT, R5, RZ, PT ;  /* 0x000000ff0500720c */ /* 0x000fda0003f05270 */
[----:B------:R-:W0:Y:S01]  /*c990*/  @!P0 S2R R3, SR_CgaCtaId ;  /* 0x0000000000038919 */ /* 0x000e220000008800 */
[----:B-1----:R-:W-:Y:S01]  /*c9a0*/  @!P0 MOV R0, 0x400 ;  /* 0x0000040000008802 */ /* 0x002fe20000000f00 */
[----:B------:R-:W-:Y:S02]  /*c9b0*/  IMAD.U32 R6, RZ, RZ, UR38 ;  /* 0x00000026ff067e24 */ /* 0x000fe4000f8e00ff */
[----:B------:R-:W-:Y:S01]  /*c9c0*/  IMAD.U32 R7, RZ, RZ, UR52 ;  /* 0x00000034ff077e24 */ /* 0x000fe2000f8e00ff */
[----:B0-----:R-:W-:Y:S01]  /*c9d0*/  @!P0 LEA R0, R3, R0, 0x18 ;  /* 0x0000000003008211 */ /* 0x001fe200078ec0ff */
[----:B--2---:R-:W-:-:S05]  /*c9e0*/  IMAD.MOV.U32 R5, RZ, RZ, R2 ;  /* 0x000000ffff057224 */ /* 0x004fca00078e0002 */
[----:B---3--:R2:W-:Y:S01]  /*c9f0*/  @!P0 STS.128 [R0+0x388d0], R4 ;  /* 0x0388d00400008388 */ /* 0x0085e20000000c00 */
[----:B------:R-:W-:Y:S06]  /*ca00*/  BAR.ARV 0x5, 0x180 ;  /* 0x0146000000007b1d */ /* 0x000fec0000002000 */
.L_x_167:
[----:B--2---:R-:W-:Y:S01]  /*ca10*/  IMAD.MOV.U32 R0, RZ, RZ, 0x1 ;  /* 0x00000001ff007424 */ /* 0x004fe200078e00ff */
[----:B------:R-:W-:Y:S01]  /*ca20*/  ULDC UR4, c[0x0][0xc14] ;  /* 0x0003050000047ab9 */ /* 0x000fe20000000800 */
[----:B------:R2:W-:Y:S01]  /*ca30*/  STL [R1+0x3c], RZ ;  /* 0x00003cff01007387 */ /* 0x0005e20000100800 */
[----:B------:R-:W-:-:S03]  /*ca40*/  UISETP.GE.AND UP0, UPT, UR52, UR4, UPT ;  /* 0x000000043400728c */ /* 0x000fc6000bf06270 */
[----:B------:R2:W-:Y:S03]  /*ca50*/  STL [R1+0x14], R0 ;  /* 0x0000140001007387 */ /* 0x0005e60000100800 */
[----:B------:R-:W-:Y:S01]  /*ca60*/  PLOP3.LUT P0, PT, PT, PT, UP0, 0x80, 0x0 ;  /* 0x000000000000781c */ /* 0x000fe20003f0f008 */
[----:B------:R2:W-:-:S12]  /*ca70*/  STL [R1+0xc], RZ ;  /* 0x00000cff01007387 */ /* 0x0005d80000100800 */
[----:B--2---:R-:W-:Y:S05]  /*ca80*/  @P0 BRA `(.L_x_175) ;  /* 0x00000044002c0947 */ /* 0x004fea0003800000 */
[----:B------:R-:W0:Y:S01]  /*ca90*/  S2R R0, SR_TID.X ;  /* 0x0000000000007919 */ /* 0x000e220000002100 */
[----:B------:R-:W-:Y:S01]  /*caa0*/  ULDC UR50, c[0x0][0xc] ;  /* 0x0000030000327ab9 */ /* 0x000fe20000000800 */
[----:B------:R-:W-:Y:S01]  /*cab0*/  ULOP3.LUT UR42, UR40, 0x1, URZ, 0xfc, !UPT ;  /* 0x00000001282a7892 */ /* 0x000fe2000f8efc3f */
[----:B------:R-:W2:Y:S01]  /*cac0*/  S2R R8, SR_TID.X ;  /* 0x0000000000087919 */ /* 0x000ea20000002100 */
[----:B------:R-:W-:Y:S01]  /*cad0*/  ULOP3.LUT UR51, UR40, 0x2, URZ, 0xfc, !UPT ;  /* 0x0000000228337892 */ /* 0x000fe2000f8efc3f */
[----:B------:R-:W-:Y:S01]  /*cae0*/  ULDC.64 UR54, c[0x0][0x198] ;  /* 0x0000660000367ab9 */ /* 0x000fe20000000a00 */
[----:B0-----:R-:W-:Y:S01]  /*caf0*/  LOP3.LUT R2, R0, 0x7f, RZ, 0xc0, !PT ;  /* 0x0000007f00027812 */ /* 0x001fe200078ec0ff */
[----:B--2---:R-:W-:-:S03]  /*cb00*/  IMAD.SHL.U32 R0, R8, 0x80, RZ ;  /* 0x0000008008007824 */ /* 0x004fc600078e00ff */
[----:B------:R-:W-:Y:S01]  /*cb10*/  SHF.R.U32.HI R3, RZ, 0x5, R2 ;  /* 0x00000005ff037819 */ /* 0x000fe20000011602 */
[C---:B-1----:R-:W-:Y:S01]  /*cb20*/  IMAD.SHL.U32 R4, R8.reuse, 0x10, RZ ;  /* 0x0000001008047824 */ /* 0x042fe200078e00ff */
[----:B------:R-:W-:Y:S02]  /*cb30*/  R2P PR, R8, 0x6 ;  /* 0x0000000608007804 */ /* 0x000fe40000000000 */
[----:B------:R-:W-:Y:S02]  /*cb40*/  LOP3.LUT R2, R0, 0x380, RZ, 0xc0, !PT ;  /* 0x0000038000027812 */ /* 0x000fe400078ec0ff */
        /* <DEDUP_REMOVED lines=9> */
[----:B------:R-:W-:-:S03]  /*cbe0*/  IMAD.MOV.U32 R2, RZ, RZ, 0x20 ;  /* 0x00000020ff027424 */ /* 0x000fc600078e00ff */
[----:B------:R0:W-:Y:S02]  /*cbf0*/  STL [R1+0x10], R0 ;  /* 0x0000100001007387 */ /* 0x0001e40000100800 */
[----:B------:R-:W-:Y:S02]  /*cc00*/  SEL R4, R2, 0xffffffe0, !P1 ;  /* 0xffffffe002047807 */ /* 0x000fe40004800000 */
[----:B------:R-:W-:Y:S04]  /*cc10*/  STL [R1], R6 ;  /* 0x0000000601007387 */ /* 0x000fe80000100800 */
[----:B------:R-:W-:Y:S01]  /*cc20*/  STL [R1+0xc], RZ ;  /* 0x00000cff01007387 */ /* 0x000fe20000100800 */
[----:B0-----:R-:W-:-:S05]  /*cc30*/  IMAD.MOV.U32 R0, RZ, RZ, 0x40 ;  /* 0x00000040ff007424 */ /* 0x001fca00078e00ff */
[----:B------:R-:W-:Y:S01]  /*cc40*/  SEL R3, R0, 0xffffffc0, !P2 ;  /* 0xffffffc000037807 */ /* 0x000fe20005000000 */
[----:B------:R-:W-:-:S04]  /*cc50*/  IMAD.MOV.U32 R0, RZ, RZ, 0x1 ;  /* 0x00000001ff007424 */ /* 0x000fc800078e00ff */
[C---:B------:R-:W-:Y:S01]  /*cc60*/  IMAD.IADD R2, R3.reuse, 0x1, R4 ;  /* 0x0000000103027824 */ /* 0x040fe200078e0204 */
[----:B------:R0:W-:Y:S04]  /*cc70*/  STL [R1+0x14], R0 ;  /* 0x0000140001007387 */ /* 0x0001e80000100800 */
[----:B------:R1:W-:Y:S04]  /*cc80*/  STL [R1+0x2c], R3 ;  /* 0x00002c0301007387 */ /* 0x0003e80000100800 */
[----:B------:R1:W-:Y:S01]  /*cc90*/  STL [R1+0x30], R4 ;  /* 0x0000300401007387 */ /* 0x0003e20000100800 */
[----:B0-----:R-:W-:-:S03]  /*cca0*/  IMAD.IADD R0, R3, 0x1, R6 ;  /* 0x0000000103007824 */ /* 0x001fc600078e0206 */
[----:B------:R1:W-:Y:S04]  /*ccb0*/  STL [R1+0x3c], RZ ;  /* 0x00003cff01007387 */ /* 0x0003e80000100800 */
[----:B------:R1:W-:Y:S04]  /*ccc0*/  STL [R1+0x34], R2 ;  /* 0x0000340201007387 */ /* 0x0003e80000100800 */
[----:B------:R1:W-:Y:S02]  /*ccd0*/  STL [R1+0x38], R0 ;  /* 0x0000380001007387 */ /* 0x0003e40000100800 */
.L_x_235:
[----:B------:R-:W-:Y:S01]  /*cce0*/  ULDC.64 UR4, c[0x0][0xc60] ;  /* 0x0003180000047ab9 */ /* 0x000fe20000000a00 */
[----:B------:R-:W-:Y:S01]  /*ccf0*/  ULDC.64 UR6, c[0x0][0xa28] ;  /* 0x00028a0000067ab9 */ /* 0x000fe20000000a00 */
[----:B------:R-:W-:Y:S01]  /*cd00*/  UIMAD.WIDE UR4, UR52, 0x4, UR4 ;  /* 0x00000004340478a5 */ /* 0x000fe2000f8e0204 */
[----:B------:R-:W-:Y:S01]  /*cd10*/  ULDC.64 UR10, c[0x0][0xa20] ;  /* 0x00028800000a7ab9 */ /* 0x000fe20000000a00 */
[----:B------:R-:W-:Y:S01]  /*cd20*/  IMAD.MOV.U32 R17, RZ, RZ, RZ ;  /* 0x000000ffff117224 */ /* 0x000fe200078e00ff */
[----:B------:R-:W-:-:S03]  /*cd30*/  ULDC UR44, c[0x0][0x2e0] ;  /* 0x0000b800002c7ab9 */ /* 0x000fc60000000800 */
[----:B-1----:R-:W-:Y:S02]  /*cd40*/  IMAD.U32 R2, RZ, RZ, UR4 ;  /* 0x00000004ff027e24 */ /* 0x002fe4000f8e00ff */
[----:B------:R-:W-:Y:S01]  /*cd50*/  IMAD.U32 R3, RZ, RZ, UR5 ;  /* 0x00000005ff037e24 */ /* 0x000fe2000f8e00ff */
[----:B------:R-:W-:-:S04]  /*cd60*/  ULDC.64 UR4, c[0x0][0xa00] ;  /* 0x0002800000047ab9 */ /* 0x000fc80000000a00 */
[----:B--2---:R-:W2:Y:S01]  /*cd70*/  LDG.E R2, desc[UR46][R2.64] ;  /* 0x0000002e02027981 */ /* 0x004ea2000c1e1900 */
[----:B------:R-:W-:Y:S02]  /*cd80*/  UISETP.NE.U32.AND UP0, UPT, UR4, URZ, UPT ;  /* 0x0000003f0400728c */ /* 0x000fe4000bf05070 */
[----:B------:R-:W-:Y:S02]  /*cd90*/  UISETP.NE.U32.AND UP1, UPT, UR6, URZ, UPT ;  /* 0x0000003f0600728c */ /* 0x000fe4000bf25070 */
[----:B------:R-:W-:-:S06]  /*cda0*/  UISETP.NE.AND.EX UP0, UPT, UR5, URZ, UPT, UP0 ;  /* 0x0000003f0500728c */ /* 0x000fcc000bf05300 */
[----:B------:R-:W-:Y:S01]  /*cdb0*/  PLOP3.LUT P0, PT, PT, PT, UP0, 0x80, 0x0 ;  /* 0x000000000000781c */ /* 0x000fe20003f0f008 */
[----:B------:R-:W-:Y:S01]  /*cdc0*/  IMAD.MOV.U32 R4, RZ, RZ, RZ ;  /* 0x000000ffff047224 */ /* 0x000fe200078e00ff */
[----:B--2---:R-:W-:-:S13]  /*cdd0*/  R2UR UR49, R2 ;  /* 0x00000000023172ca */ /* 0x004fda00000e0000 */
[----:B------:R-:W-:Y:S02]  /*cde0*/  USHF.R.S32.HI UR8, URZ, 0x1f, UR49 ;  /* 0x0000001f3f087899 */ /* 0x000fe40008011431 */
[----:B------:R-:W-:-:S04]  /*cdf0*/  @UP0 ULEA UR4, UP2, UR49, UR4, 0x2 ;  /* 0x0000000431040291 */ /* 0x000fc8000f84103f */
[----:B------:R-:W-:Y:S02]  /*ce00*/  @UP0 ULEA.HI.X UR5, UR49, UR5, UR8, 0x2, UP2 ;  /* 0x0000000531050291 */ /* 0x000fe400090f1408 */
[----:B------:R-:W-:Y:S01]  /*ce10*/  UISETP.NE.AND.EX UP0, UPT, UR7, URZ, UPT, UP1 ;  /* 0x0000003f0700728c */ /* 0x000fe2000bf05310 */
[----:B------:R-:W-:Y:S01]  /*ce20*/  IMAD.U32 R2, RZ, RZ, UR4 ;  /* 0x00000004ff027e24 */ /* 0x000fe2000f8e00ff */
[----:B------:R-:W-:Y:S02]  /*ce30*/  UISETP.NE.U32.AND UP2, UPT, UR10, URZ, UPT ;  /* 0x0000003f0a00728c */ /* 0x000fe4000bf45070 */
[----:B------:R-:W-:Y:S01]  /*ce40*/  USHF.L.U32 UR45, UR49, 0x2, URZ ;  /* 0x00000002312d7899 */ /* 0x000fe2000800063f */
[----:B------:R-:W-:Y:S01]  /*ce50*/  IMAD.U32 R3, RZ, RZ, UR5 ;  /* 0x00000005ff037e24 */ /* 0x000fe2000f8e00ff */
[----:B------:R-:W-:Y:S01]  /*ce60*/  UISETP.NE.AND.EX UP2, UPT, UR11, URZ, UPT, UP2 ;  /* 0x0000003f0b00728c */ /* 0x000fe2000bf45320 */
[----:B------:R-:W-:Y:S01]  /*ce70*/  PLOP3.LUT P1, PT, PT, PT, UP0, 0x80, 0x0 ;  /* 0x000000000000781c */ /* 0x000fe20003f2f008 */
[----:B------:R-:W-:-:S02]  /*ce80*/  USHF.L.U64.HI UR48, UR49, 0x2, UR8 ;  /* 0x0000000231307899 */ /* 0x000fc40008010208 */
[----:B0-----:R0:W5:Y:S01]  /*ce90*/  @P0 LDG.E R17, desc[UR46][R2.64] ;  /* 0x0000002e02110981 */ /* 0x001162000c1e1900 */
[----:B------:R-:W-:Y:S01]  /*cea0*/  @UP0 ULEA UR4, UP1, UR49, UR6, 0x2 ;  /* 0x0000000631040291 */ /* 0x000fe2000f82103f */
[----:B------:R-:W-:-:S03]  /*ceb0*/  PLOP3.LUT P2, PT, PT, PT, UP2, 0x80, 0x0 ;  /* 0x000000000000781c */ /* 0x000fc60003f4f028 */
[----:B------:R-:W-:Y:S02]  /*cec0*/  @UP0 ULEA.HI.X UR5, UR49, UR7, UR8, 0x2, UP1 ;  /* 0x0000000731050291 */ /* 0x000fe400088f1408 */
[----:B------:R-:W-:Y:S01]  /*ced0*/  @UP2 UIADD3 UR6, UP3, UR45, UR10, URZ ;  /* 0x0000000a2d062290 */ /* 0x000fe2000ff7e03f */
[----:B------:R-:W-:Y:S01]  /*cee0*/  ULDC.64 UR8, c[0x0][0xa08] ;  /* 0x0002820000087ab9 */ /* 0x000fe20000000a00 */
[----:B0-----:R-:W-:Y:S02]  /*cef0*/  IMAD.U32 R2, RZ, RZ, UR4 ;  /* 0x00000004ff027e24 */ /* 0x001fe4000f8e00ff */
[----:B------:R-:W-:Y:S01]  /*cf00*/  @UP2 UIADD3.X UR7, UR48, UR11, URZ, UP3, !UPT ;  /* 0x0000000b30072290 */ /* 0x000fe20009ffe43f */
[----:B------:R-:W-:Y:S01]  /*cf10*/  IMAD.U32 R3, RZ, RZ, UR5 ;  /* 0x00000005ff037e24 */ /* 0x000fe2000f8e00ff */
[----:B------:R-:W-:Y:S01]  /*cf20*/  ISETP.NE.U32.AND P0, PT, RZ, UR8, PT ;  /* 0x00000008ff007c0c */ /* 0x000fe2000bf05070 */
[----:B------:R-:W-:-:S03]  /*cf30*/  UIADD3 UR8, UP0, UR45, UR8, URZ ;  /* 0x000000082d087290 */ /* 0x000fc6000ff1e03f */
[----:B------:R0:W2:Y:S01]  /*cf40*/  @P1 LDG.E R0, desc[UR46][R2.64] ;  /* 0x0000002e02001981 */ /* 0x0000a2000c1e1900 */
[----:B------:R-:W-:Y:S01]  /*cf50*/  ISETP.NE.AND.EX P0, PT, RZ, UR9, PT, P0 ;  /* 0x00000009ff007c0c */ /* 0x000fe2000bf05300 */
[----:B------:R-:W-:Y:S01]  /*cf60*/  UIADD3.X UR4, UR48, UR9, URZ, UP0, !UPT ;  /* 0x0000000930047290 */ /* 0x000fe200087fe43f */
[----:B0-----:R-:W-:Y:S02]  /*cf70*/  IMAD.U32 R2, RZ, RZ, UR6 ;  /* 0x00000006ff027e24 */ /* 0x001fe4000f8e00ff */
[----:B------:R-:W-:-:S05]  /*cf80*/  IMAD.U32 R3, RZ, RZ, UR7 ;  /* 0x00000007ff037e24 */ /* 0x000fca000f8e00ff */
[----:B------:R0:W3:Y:S02]  /*cf90*/  @P2 LDG.E R5, desc[UR46][R2.64] ;  /* 0x0000002e02052981 */ /* 0x0000e4000c1e1900 */
[----:B0-----:R-:W-:Y:S02]  /*cfa0*/  IMAD.U32 R2, RZ, RZ, UR8 ;  /* 0x00000008ff027e24 */ /* 0x001fe4000f8e00ff */
[----:B------:R-:W-:Y:S01]  /*cfb0*/  IMAD.U32 R3, RZ, RZ, UR4 ;  /* 0x00000004ff037e24 */ /* 0x000fe2000f8e00ff */
[----:B------:R-:W-:-:S04]  /*cfc0*/  ULDC.64 UR4, c[0x0][0x3f8] ;  /* 0x0000fe0000047ab9 */ /* 0x000fc80000000a00 */
[----:B------:R0:W5:Y:S01]  /*cfd0*/  @P0 LDG.E R4, desc[UR46][R2.64] ;  /* 0x0000002e02040981 */ /* 0x000162000c1e1900 */
[----:B------:R-:W-:-:S03]  /*cfe0*/  UISETP.NE.U32.AND UP0, UPT, UR4, URZ, UPT ;  /* 0x0000003f0400728c */ /* 0x000fc6000bf05070 */
[----:B------:R-:W-:Y:S01]  /*cff0*/  UMOV UR4, URZ ;  /* 0x0000003f00047c82 */ /* 0x000fe20008000000 */
[----:B------:R-:W-:-:S03]  /*d000*/  UISETP.NE.AND.EX UP0, UPT, UR5, URZ, UPT, UP0 ;  /* 0x0000003f0500728c */ /* 0x000fc6000bf05300 */
[----:B------:R-:W-:Y:S02]  /*d010*/  ULDC UR5, c[0x0][0x404] ;  /* 0x0001010000057ab9 */ /* 0x000fe40000000800 */
[----:B------:R-:W-:-:S04]  /*d020*/  USEL UR5, UR5, 0x1, UP0 ;  /* 0x0000000105057887 */ /* 0x000fc80008000000 */
[----:B------:R-:W-:Y:S01]  /*d030*/  UIMAD UR44, UR5, UR44, URZ ;  /* 0x0000002c052c72a4 */ /* 0x000fe2000f8e023f */
[----:B--2---:R-:W-:-:S06]  /*d040*/  @P1 R2UR UR4, R0 ;  /* 0x00000000000412ca */ /* 0x004fcc00000e0000 */
[----:B---3--:R-:W-:Y:S01]  /*d050*/  @P2 R2UR UR44, R5 ;  /* 0x00000000052c22ca */ /* 0x008fe200000e0000 */
[----:B0-----:R-:W-:-:S14]  /*d060*/  @P2 BRA `(.L_x_176) ;  /* 0x0000000000182947 */ /* 0x001fdc0003800000 */
[----:B------:R-:W-:Y:S05]  /*d070*/  @!P0 BRA `(.L_x_176) ;  /* 0x0000000000148947 */ /* 0x000fea0003800000 */
[----:B------:R-:W2:Y:S04]  /*d080*/  LDG.E R5, desc[UR46][R2.64] ;  /* 0x0000002e02057981 */ /* 0x000ea8000c1e1900 */
[----:B------:R-:W3:Y:S01]  /*d090*/  LDG.E R0, desc[UR46][R2.64+0x4] ;  /* 0x0000042e02007981 */ /* 0x000ee2000c1e1900 */
[----:B--2---:R-:W-:Y:S02]  /*d0a0*/  R2UR UR5, R5 ;  /* 0x00000000050572ca */ /* 0x004fe400000e0000 */
[----:B---3--:R-:W-:-:S13]  /*d0b0*/  R2UR UR44, R0 ;  /* 0x00000000002c72ca */ /* 0x008fda00000e0000 */
[----:B------:R-:W-:-:S12]  /*d0c0*/  UIADD3 UR44, -UR5, UR44, URZ ;  /* 0x0000002c052c7290 */ /* 0x000fd8000fffe13f */
.L_x_176:
[----:B-----5:R-:W-:Y:S01]  /*d0d0*/  VIADD R0, R4, UR4 ;  /* 0x0000000404007c36 */ /* 0x020fe20008000000 */
[----:B------:R-:W-:Y:S01]  /*d0e0*/  UIADD3 UR44, -UR4, UR44, URZ ;  /* 0x0000002c042c7290 */ /* 0x000fe2000fffe13f */
[----:B------:R-:W-:Y:S03]  /*d0f0*/  BSSY B6, `(.L_x_177) ;  /* 0x0000341000067945 */ /* 0x000fe60003800000 */
[----:B------:R0:W-:Y:S01]  /*d100*/  STL [R1+0x28], R0 ;  /* 0x0000280001007387 */ /* 0x0001e20000100800 */
[----:B------:R-:W-:Y:S02]  /*d110*/  UIADD3 UR43, UR44, 0x7f, URZ ;  /* 0x0000007f2c2b7890 */ /* 0x000fe4000fffe03f */
[----:B------:R-:W-:Y:S02]  /*d120*/  ISETP.LT.AND P0, PT, RZ, UR44, PT ;  /* 0x0000002cff007c0c */ /* 0x000fe4000bf01270 */
[----:B------:R-:W-:-:S04]  /*d130*/  USHF.R.S32.HI UR5, URZ, 0x1f, UR43 ;  /* 0x0000001f3f057899 */ /* 0x000fc8000801142b */
[----:B------:R-:W-:-:S07]  /*d140*/  ULEA.HI UR43, UR5, UR43, URZ, 0x7 ;  /* 0x0000002b052b7291 */ /* 0x000fce000f8f383f */
[----:B0-----:R-:W-:Y:S05]  /*d150*/  @P0 BRA `(.L_x_178) ;  /* 0x0000000000480947 */ /* 0x001fea0003800000 */
[----:B------:R-:W0:Y:S02]  /*d160*/  S2R R0, SR_TID.X ;  /* 0x0000000000007919 */ /* 0x000e240000002100 */
[----:B0-----:R-:W-:-:S04]  /*d170*/  LOP3.LUT R0, R0, 0x7f, RZ, 0xc0, !PT ;  /* 0x0000007f00007812 */ /* 0x001fc800078ec0ff */
[----:B------:R-:W-:-:S13]  /*d180*/  ISETP.NE.AND P0, PT, R0, RZ, PT ;  /* 0x000000ff0000720c */ /* 0x000fda0003f05270 */
[----:B------:R-:W-:Y:S05]  /*d190*/  @P0 BRA `(.L_x_179) ;  /* 0x0000003000d80947 */ /* 0x000fea0003800000 */
[----:B------:R-:W0:Y:S01]  /*d1a0*/  S2R R5, SR_LANEID ;  /* 0x0000000000057919 */ /* 0x000e220000000000 */
[----:B------:R-:W-:Y:S01]  /*d1b0*/  VOTEU.ANY UR4, UPT, PT ;  /* 0x0000000000047886 */ /* 0x000fe200038e0100 */
[----:B------:R-:W1:Y:S01]  /*d1c0*/  LDC.64 R2, c[0x0][0xc38] ;  /* 0x00030e00ff027b82 */ /* 0x000e620000000a00 */
[----:B------:R-:W0:Y:S02]  /*d1d0*/  FLO.U32 R0, UR4 ;  /* 0x0000000400007d00 */ /* 0x000e2400080e0000 */
[----:B0-----:R-:W-:-:S06]  /*d1e0*/  ISETP.EQ.U32.AND P0, PT, R0, R5, PT ;  /* 0x000000050000720c */ /* 0x001fcc0003f02070 */
[----:B------:R-:W1:Y:S07]  /*d1f0*/  POPC R5, UR4 ;  /* 0x0000000400057d09 */ /* 0x000e6e0008000000 */
[----:B-1----:R-:W2:Y:S01]  /*d200*/  @P0 ATOMG.E.ADD.STRONG.GPU PT, R3, desc[UR46][R2.64], R5 ;  /* 0x00000005020309a8 */ /* 0x002ea200081ee1ee */
[----:B------:R-:W0:Y:S02]  /*d210*/  S2R R4, SR_LTMASK ;  /* 0x0000000000047919 */ /* 0x000e240000003900 */
[----:B0-----:R-:W-:-:S04]  /*d220*/  LOP3.LUT R4, R4, UR4, RZ, 0xc0, !PT ;  /* 0x0000000404047c12 */ /* 0x001fc8000f8ec0ff */
[----:B------:R-:W0:Y:S01]  /*d230*/  POPC R7, R4 ;  /* 0x0000000400077309 */ /* 0x000e220000000000 */
[----:B--2---:R-:W0:Y:S02]  /*d240*/  SHFL.IDX PT, R0, R3, R0, 0x1f ;  /* 0x00001f0003007589 */ /* 0x004e2400000e0000 */
[----:B0-----:R-:W-:-:S05]  /*d250*/  IADD3 R0, R0, UR50, R7 ;  /* 0x0000003200007c10 */ /* 0x001fca000fffe007 */
[----:B------:R2:W-:Y:S01]  /*d260*/  STL [R1+0x20], R0 ;  /* 0x0000200001007387 */ /* 0x0005e20000100800 */
[----:B------:R-:W-:Y:S05]  /*d270*/  BRA `(.L_x_179) ;  /* 0x0000003000a07947 */ /* 0x000fea0003800000 */
.L_x_178:
[----:B------:R-:W0:Y:S01]  /*d280*/  S2UR UR4, SR_CgaCtaId ;  /* 0x00000000000479c3 */ /* 0x000e220000008800 */
[----:B------:R-:W-:Y:S02]  /*d290*/  UMOV UR41, 0x400 ;  /* 0x0000040000297882 */ /* 0x000fe40000000000 */
[----:B0-----:R-:W-:-:S04]  /*d2a0*/  ULEA UR41, UR4, UR41, 0x18 ;  /* 0x0000002904297291 */ /* 0x001fc8000f8ec03f */
[----:B------:R-:W-:-:S04]  /*d2b0*/  UIADD3 UR4, UR41, 0x28400, URZ ;  /* 0x0002840029047890 */ /* 0x000fc8000fffe03f */
[----:B------:R-:W-:-:S06]  /*d2c0*/  ULOP3.LUT UP0, URZ, UR4, 0x3ff, URZ, 0xc0, !UPT ;  /* 0x000003ff043f7892 */ /* 0x000fcc000f80c03f */
[----:B------:R-:W-:-:S13]  /*d2d0*/  PLOP3.LUT P0, PT, PT, PT, UP0, 0x80, 0x0 ;  /* 0x000000000000781c */ /* 0x000fda0003f0f008 */
[----:B------:R-:W-:Y:S05]  /*d2e0*/  @!P0 BRA `(.L_x_180) ;  /* 0x0000000000408947 */ /* 0x000fea0003800000 */
[----:B------:R-:W-:Y:S01]  /*d2f0*/  MOV R2, 0x0 ;  /* 0x0000000000027802 */ /* 0x000fe20000000f00 */
[----:B------:R-:W-:Y:S01]  /*d300*/  ULDC.64 UR6, c[0x4][0x1c8] ;  /* 0x0100720000067ab9 */ /* 0x000fe20000000a00 */
[----:B------:R-:W-:Y:S01]  /*d310*/  ULDC.64 UR8, c[0x4][0x1d0] ;  /* 0x0100740000087ab9 */ /* 0x000fe20000000a00 */
[----:B------:R-:W-:Y:S01]  /*d320*/  ULDC.64 UR4, c[0x4][0x118] ;  /* 0x0100460000047ab9 */ /* 0x000fe20000000a00 */
[----:B------:R-:W-:Y:S02]  /*d330*/  IMAD.U32 R4, RZ, RZ, UR6 ;  /* 0x00000006ff047e24 */ /* 0x000fe4000f8e00ff */
[----:B------:R-:W0:Y:S01]  /*d340*/  LDC.64 R2, c[0x4][R2] ;  /* 0x0100000002027b82 */ /* 0x000e220000000a00 */
        /* <DEDUP_REMOVED lines=9> */
[----:B0-----:R-:W-:Y:S05]  /*d3e0*/  CALL.ABS.NOINC R2 ;  /* 0x0000000002007343 */ /* 0x001fea0003c00000 */
.L_x_180:
[----:B------:R-:W-:-:S06]  /*d3f0*/  UIADD3 UR4, UR41, 0x10400, URZ ;  /* 0x0001040029047890 */ /* 0x000fcc000fffe03f */
[----:B------:R-:W-:-:S05]  /*d400*/  IMAD.U32 R16, RZ, RZ, UR4 ;  /* 0x00000004ff107e24 */ /* 0x000fca000f8e00ff */
[----:B------:R-:W-:-:S13]  /*d410*/  LOP3.LUT P0, RZ, R16, 0x3ff, RZ, 0xc0, !PT ;  /* 0x000003ff10ff7812 */ /* 0x000fda000780c0ff */
        /* <DEDUP_REMOVED lines=17> */
.L_x_181:
[----:B------:R-:W-:-:S04]  /*d530*/  IMAD.U32 R18, RZ, RZ, UR41 ;  /* 0x00000029ff127e24 */ /* 0x000fc8000f8e00ff */
[----:B------:R-:W-:-:S05]  /*d540*/  VIADD R0, R18, 0x400 ;  /* 0x0000040012007836 */ /* 0x000fca0000000000 */
        /* <DEDUP_REMOVED lines=18> */
.L_x_182:
        /* <DEDUP_REMOVED lines=18> */
.L_x_183:
[----:B------:R-:W0:Y:S01]  /*d790*/  LDC R0, c[0x0][0x428] ;  /* 0x00010a00ff007b82 */ /* 0x000e220000000800 */
[----:B------:R-:W-:Y:S01]  /*d7a0*/  ULDC.64 UR4, c[0x0][0x9f8] ;  /* 0x00027e0000047ab9 */ /* 0x000fe20000000a00 */
[----:B------:R-:W-:Y:S01]  /*d7b0*/  IMAD.U32 R3, RZ, RZ, UR38 ;  /* 0x00000026ff037e24 */ /* 0x000fe2000f8e00ff */
[----:B------:R-:W2:Y:S01]  /*d7c0*/  LDL.LU R19, [R1+0x24] ;  /* 0x0000240001137983 */ /* 0x000ea20000300800 */
[----:B------:R-:W-:Y:S01]  /*d7d0*/  UISETP.NE.U32.AND UP0, UPT, UR4, URZ, UPT ;  /* 0x0000003f0400728c */ /* 0x000fe2000bf05070 */
[----:B------:R-:W-:Y:S01]  /*d7e0*/  IMAD.U32 R10, RZ, RZ, UR49 ;  /* 0x00000031ff0a7e24 */ /* 0x000fe2000f8e00ff */
[----:B------:R-:W-:Y:S01]  /*d7f0*/  ULDC.64 UR10, c[0x0][0xa08] ;  /* 0x00028200000a7ab9 */ /* 0x000fe20000000a00 */
[----:B------:R-:W1:Y:S01]  /*d800*/  S2R R4, SR_TID.X ;  /* 0x0000000000047919 */ /* 0x000e620000002100 */
[----:B------:R-:W-:-:S06]  /*d810*/  UISETP.NE.AND.EX UP0, UPT, UR5, URZ, UPT, UP0 ;  /* 0x0000003f0500728c */ /* 0x000fcc000bf05300 */
[----:B------:R-:W-:-:S05]  /*d820*/  PLOP3.LUT P1, PT, PT, PT, UP0, 0x80, 0x0 ;  /* 0x000000000000781c */ /* 0x000fca0003f2f008 */
[----:B------:R-:W-:-:S04]  /*d830*/  @UP0 UIADD3 UR4, UP1, UR45, UR4, URZ ;  /* 0x000000042d040290 */ /* 0x000fc8000ff3e03f */
[----:B------:R-:W-:Y:S01]  /*d840*/  @UP0 UIADD3.X UR5, UR48, UR5, URZ, UP1, !UPT ;  /* 0x0000000530050290 */ /* 0x000fe20008ffe43f */
[----:B0-----:R-:W-:-:S13]  /*d850*/  ISETP.NE.AND P0, PT, R0, 0x1, PT ;  /* 0x000000010000780c */ /* 0x001fda0003f05270 */
[----:B------:R-:W0:Y:S01]  /*d860*/  @P0 LDC R2, c[0x0][0x42c] ;  /* 0x00010b00ff020b82 */ /* 0x000e220000000800 */
[----:B-1----:R-:W-:-:S07]  /*d870*/  LOP3.LUT R16, R4, 0x7f, RZ, 0xc0, !PT ;  /* 0x0000007f04107812 */ /* 0x002fce00078ec0ff */
[----:B------:R-:W1:Y:S01]  /*d880*/  @P0 LDC R0, c[0x0][0x430] ;  /* 0x00010c00ff000b82 */ /* 0x000e620000000800 */
[----:B0-----:R-:W-:-:S05]  /*d890*/  @P0 IMAD.HI.U32 R2, R2, UR38, RZ ;  /* 0x0000002602020c27 */ /* 0x001fca000f8e00ff */
[----:B-1----:R-:W-:Y:S01]  /*d8a0*/  @P0 SHF.R.U32.HI R3, RZ, R0, R2 ;  /* 0x00000000ff030219 */ /* 0x002fe20000011602 */
[----:B------:R-:W-:-:S04]  /*d8b0*/  IMAD.U32 R2, RZ, RZ, UR4 ;  /* 0x00000004ff027e24 */ /* 0x000fc8000f8e00ff */
[----:B------:R0:W-:Y:S02]  /*d8c0*/  STL [R1+0x8], R3 ;  /* 0x0000080301007387 */ /* 0x0001e40000100800 */
[----:B0-----:R-:W-:Y:S01]  /*d8d0*/  IMAD.U32 R3, RZ, RZ, UR5 ;  /* 0x00000005ff037e24 */ /* 0x001fe2000f8e00ff */
[----:B------:R-:W-:-:S04]  /*d8e0*/  ULDC.64 UR4, c[0x0][0xa00] ;  /* 0x0002800000047ab9 */ /* 0x000fc80000000a00 */
[----:B------:R0:W3:Y:S01]  /*d8f0*/  @P1 LDG.E R10, desc[UR46][R2.64] ;  /* 0x0000002e020a1981 */ /* 0x0000e2000c1e1900 */
[----:B------:R-:W-:Y:S01]  /*d900*/  ISETP.NE.AND P1, PT, R16, RZ, PT ;  /* 0x000000ff1000720c */ /* 0x000fe20003f25270 */
[----:B------:R-:W-:Y:S01]  /*d910*/  UMOV UR36, URZ ;  /* 0x0000003f00247c82 */ /* 0x000fe20008000000 */
[----:B------:R-:W-:Y:S01]  /*d920*/  ISETP.NE.U32.AND P0, PT, RZ, UR4, PT ;  /* 0x00000004ff007c0c */ /* 0x000fe2000bf05070 */
[----:B------:R-:W-:Y:S01]  /*d930*/  UMOV UR4, 0x80 ;  /* 0x0000008000047882 */ /* 0x000fe20000000000 */
[----:B------:R-:W-:Y:S01]  /*d940*/  UMOV UR6, UR38 ;  /* 0x0000002600067c82 */ /* 0x000fe20008000000 */
[----:B------:R-:W-:Y:S02]  /*d950*/  SHF.R.U32.HI R4, RZ, 0x5, R4 ;  /* 0x00000005ff047819 */ /* 0x000fe40000011604 */
[----:B------:R-:W-:Y:S01]  /*d960*/  ISETP.NE.AND.EX P0, PT, RZ, UR5, PT, P0 ;  /* 0x00000005ff007c0c */ /* 0x000fe2000bf05300 */
[----:B0-----:R-:W0:Y:S01]  /*d970*/  LDC.64 R2, c[0x0][0x3f8] ;  /* 0x0000fe00ff027b82 */ /* 0x001e220000000a00 */
[----:B------:R-:W-:-:S02]  /*d980*/  LOP3.LUT R4, R4, 0x3, RZ, 0xc0, !PT ;  /* 0x0000000304047812 */ /* 0x000fc400078ec0ff */
[----:B------:R-:W-:Y:S02]  /*d990*/  SEL R8, RZ, UR49, P0 ;  /* 0x00000031ff087c07 */ /* 0x000fe40008000000 */
[----:B------:R-:W-:Y:S02]  /*d9a0*/  VOTEU.ALL UP1, P1 ;  /* 0x00000000003f7886 */ /* 0x000fe40000820000 */
[----:B------:R-:W-:-:S03]  /*d9b0*/  R2UR UR39, R8 ;  /* 0x00000000082772ca */ /* 0x000fc600000e0000 */
[----:B------:R-:W-:-:S04]  /*d9c0*/  @!UP1 UIADD3 UR8, UP0, UR54, 0x270, URZ ;  /* 0x0000027036089890 */ /* 0x000fc8000ff1e03f */
[----:B------:R-:W-:-:S06]  /*d9d0*/  @!UP1 UIADD3.X UR9, URZ, UR55, URZ, UP0, !UPT ;  /* 0x000000373f099290 */ /* 0x000fcc00087fe43f */
[----:B------:R-:W-:Y:S01]  /*d9e0*/  UMOV UR7, UR39 ;  /* 0x0000002700077c82 */ /* 0x000fe20008000000 */
[----:B0-----:R-:W-:Y:S01]  /*d9f0*/  LOP3.LUT P0, RZ, R2, UR10, RZ, 0xfc, !PT ;  /* 0x0000000a02ff7c12 */ /* 0x001fe2000f80fcff */
[----:B------:R-:W-:-:S03]  /*da00*/  UMOV UR10, 0xffffffff ;  /* 0xffffffff000a7882 */ /* 0x000fc60000000000 */
[----:B------:R-:W-:Y:S01]  /*da10*/  LOP3.LUT P0, RZ, R3, UR11, RZ, 0xfc, P0 ;  /* 0x0000000b03ff7c12 */ /* 0x000fe2000800fcff */
[----:B--2---:R-:W-:-:S05]  /*da20*/  IMAD R5, R19, 0x80, R17 ;  /* 0x0000008013057824 */ /* 0x004fca00078e0211 */
[----:B------:R-:W-:-:S13]  /*da30*/  R2UR UR37, R5 ;  /* 0x00000000052572ca */ /* 0x000fda00000e0000 */
[----:B------:R-:W-:Y:S01]  /*da40*/  UMOV UR5, UR37 ;  /* 0x0000002500057c82 */ /* 0x000fe20008000000 */
[----:B------:R0:W-:Y:S01]  /*da50*/  @!UP1 UTMAPF.L2.4D [UR36], [UR8] ;  /* 0x00000024080095b8 */ /* 0x0001e20008018000 */
[----:B------:R0:W-:Y:S01]  /*da60*/  @!UP1 UTMAPF.L2.4D [UR4], [UR8] ;  /* 0x00000004080095b8 */ /* 0x0001e20008018000 */
[----:B---3--:R-:W-:Y:S01]  /*da70*/  SHF.R.S32.HI R19, RZ, 0x1f, R10 ;  /* 0x0000001fff137819 */ /* 0x008fe2000001140a */
[----:B------:R0:W-:Y:S01]  /*da80*/  STL [R1+0x18], R10 ;  /* 0x0000180a01007387 */ /* 0x0001e20000100800 */
[----:B------:R-:W-:-:S03]  /*da90*/  SEL R0, R10, RZ, !P0 ;  /* 0x000000ff0a007207 */ /* 0x000fc60004000000 */
[----:B------:R0:W-:Y:S01]  /*daa0*/  STL [R1+0x24], R19 ;  /* 0x0000241301007387 */ /* 0x0001e20000100800 */
[----:B------:R-:W-:Y:S05]  /*dab0*/  BRA.DIV UR10, `(.L_x_184) ;  /* 0x0000003a0a9c7947 */ /* 0x000fea000b800000 */
[----:B------:R1:W2:Y:S02]  /*dac0*/  SHFL.IDX PT, R14, R4, RZ, 0x1f ;  /* 0x00001fff040e7589 */ /* 0x0002a400000e0000 */
.L_x_254:
[----:B--2---:R-:W-:Y:S02]  /*dad0*/  ISETP.NE.AND P0, PT, R14, RZ, PT ;  /* 0x000000ff0e00720c */ /* 0x004fe40003f05270 */
[----:B------:R-:W-:-:S11]  /*dae0*/  PLOP3.LUT P6, PT, PT, PT, PT, 0x8, 0x0 ;  /* 0x000000000000781c */ /* 0x000fd60003fce170 */
[----:B------:R-:W-:Y:S05]  /*daf0*/  @P0 BRA `(.L_x_185) ;  /* 0x0000000400dc0947 */ /* 0x000fea0003800000 */
[----:B0-----:R-:W-:-:S06]  /*db00*/  ULEA.HI.SX32 UR4, UR43, 0xffffffff, 0x19 ;  /* 0xffffffff2b047891 */ /* 0x001fcc000f8fca3f */
[----:B-1----:R-:W-:Y:S01]  /*db10*/  IMAD.U32 R4, RZ, RZ, UR4 ;  /* 0x00000004ff047e24 */ /* 0x002fe2000f8e00ff */
[----:B------:R-:W-:-:S03]  /*db20*/  UMOV UR4, 0xffffffff ;  /* 0xffffffff00047882 */ /* 0x000fc60000000000 */
[----:B------:R-:W-:Y:S05]  /*db30*/  BRA.DIV UR4, `(.L_x_186) ;  /* 0x0000003a049c7947 */ /* 0x000fea000b800000 */
[----:B------:R-:W-:-:S13]  /*db40*/  ELECT P6, URZ, PT ;  /* 0x00000000003f782f */ /* 0x000fda00038c0000 */
.L_x_257:
[----:B------:R-:W-:Y:S05]  /*db50*/  @!P6 BRA `(.L_x_187) ;  /* 0x000000040064e947 */ /* 0x000fea0003800000 */
[----:B------:R-:W-:-:S04]  /*db60*/  ISETP.NE.U32.AND P0, PT, R2, RZ, PT ;  /* 0x000000ff0200720c */ /* 0x000fc80003f05070 */
[----:B------:R-:W-:-:S13]  /*db70*/  ISETP.NE.AND.EX P0, PT, R3, RZ, PT, P0 ;  /* 0x000000ff0300720c */ /* 0x000fda0003f05300 */
[----:B------:R-:W-:Y:S05]  /*db80*/  @!P0 BRA `(.L_x_188) ;  /* 0x0000000000488947 */ /* 0x000fea0003800000 */
[----:B------:R-:W0:Y:S01]  /*db90*/  LDC R9, c[0x0][0x41c] ;  /* 0x00010700ff097b82 */ /* 0x000e220000000800 */
[----:B------:R-:W-:Y:S01]  /*dba0*/  IMAD.MOV.U32 R0, RZ, RZ, R4 ;  /* 0x000000ffff007224 */ /* 0x000fe200078e0004 */
[----:B------:R-:W-:Y:S01]  /*dbb0*/  ULDC.64 UR4, c[0x0][0x408] ;  /* 0x0001020000047ab9 */ /* 0x000fe20000000a00 */
[----:B0-----:R-:W-:-:S13]  /*dbc0*/  ISETP.NE.AND P0, PT, R9, 0x1, PT ;  /* 0x000000010900780c */ /* 0x001fda0003f05270 */
[----:B------:R-:W0:Y:S02]  /*dbd0*/  @P0 LDC.64 R6, c[0x0][0x420] ;  /* 0x00010800ff060b82 */ /* 0x000e240000000a00 */
[----:B0-----:R-:W-:-:S05]  /*dbe0*/  @P0 IMAD.HI.U32 R6, R4, R6, RZ ;  /* 0x0000000604060227 */ /* 0x001fca00078e00ff */
[----:B------:R-:W-:-:S04]  /*dbf0*/  @P0 SHF.R.U32.HI R0, RZ, R7, R6 ;  /* 0x00000007ff000219 */ /* 0x000fc80000011606 */
[--C-:B------:R-:W-:Y:S01]  /*dc00*/  SHF.R.S32.HI R7, RZ, 0x1f, R0.reuse ;  /* 0x0000001fff077819 */ /* 0x100fe20000011400 */
[----:B------:R-:W-:-:S04]  /*dc10*/  IMAD.MOV R6, RZ, RZ, -R0 ;  /* 0x000000ffff067224 */ /* 0x000fc800078e0a00 */
[----:B------:R-:W-:Y:S02]  /*dc20*/  IMAD R4, R9, R6, R4 ;  /* 0x0000000609047224 */ /* 0x000fe400078e0204 */
[----:B------:R-:W-:Y:S02]  /*dc30*/  IMAD R9, R19, UR4, RZ ;  /* 0x0000000413097c24 */ /* 0x000fe4000f8e02ff */
[----:B------:R-:W-:Y:S02]  /*dc40*/  IMAD.MOV.U32 R6, RZ, RZ, R0 ;  /* 0x000000ffff067224 */ /* 0x000fe400078e0000 */
[C---:B------:R-:W-:Y:S02]  /*dc50*/  IMAD R0, R10.reuse, UR5, R9 ;  /* 0x000000050a007c24 */ /* 0x040fe4000f8e0209 */
[----:B------:R-:W-:-:S04]  /*dc60*/  IMAD.WIDE.U32 R6, R10, UR4, R6 ;  /* 0x000000040a067c25 */ /* 0x000fc8000f8e0006 */
[----:B------:R-:W-:Y:S01]  /*dc70*/  IMAD.IADD R0, R7, 0x1, R0 ;  /* 0x0000000107007824 */ /* 0x000fe200078e0200 */
[----:B------:R-:W-:-:S04]  /*dc80*/  LEA R2, P0, R6, R2, 0x2 ;  /* 0x0000000206027211 */ /* 0x000fc800078010ff */
[----:B------:R-:W-:-:S05]  /*dc90*/  LEA.HI.X R3, R6, R3, R0, 0x2, P0 ;  /* 0x0000000306037211 */ /* 0x000fca00000f1400 */
[----:B------:R0:W5:Y:S04]  /*dca0*/  LDG.E R0, desc[UR46][R2.64] ;  /* 0x0000002e02007981 */ /* 0x000168000c1e1900 */
.L_x_188:
[----:B0-----:R-:W2:Y:S04]  /*dcb0*/  LDL R3, [R1+0xc] ;  /* 0x00000c0001037983 */ /* 0x001ea80000100800 */
[----:B------:R-:W3:Y:S01]  /*dcc0*/  LDL R2, [R1+0x14] ;  /* 0x0000140001027983 */ /* 0x000ee20000100800 */
[----:B------:R-:W-:Y:S02]  /*dcd0*/  ISETP.NE.AND P0, PT, R16, RZ, PT ;  /* 0x000000ff1000720c */ /* 0x000fe40003f05270 */
[----:B--2---:R-:W-:Y:S02]  /*dce0*/  LEA R6, R3, UR41, 0x3 ;  /* 0x0000002903067c11 */ /* 0x004fe4000f8e18ff */
[----:B---3--:R-:W-:-:S04]  /*dcf0*/  SHF.L.U32 R3, R2, 0x1f, RZ ;  /* 0x0000001f02037819 */ /* 0x008fc800000006ff */
[----:B------:R-:W0:Y:S02]  /*dd00*/  SYNCS.PHASECHK.TRANS64.TRYWAIT P2, [R6+URZ+0x38880], R3 ;  /* 0x03888003060075a7 */ /* 0x000e24000804017f */
[----:B0-----:R-:W-:Y:S05]  /*dd10*/  @!P2 BRA `(.L_x_189) ;  /* 0x000000380044a947 */ /* 0x001fea0003800000 */
.L_x_258:
[----:B------:R-:W-:Y:S05]  /*dd20*/  @P0 BRA `(.L_x_190) ;  /* 0x00000000001c0947 */ /* 0x000fea0003800000 */
[----:B------:R-:W1:Y:S01]  /*dd30*/  S2R R2, SR_TID.X ;  /* 0x0000000000027919 */ /* 0x000e620000002100 */
[----:B------:R-:W-:-:S04]  /*dd40*/  IMAD.MOV.U32 R7, RZ, RZ, 0x8000 ;  /* 0x00008000ff077424 */ /* 0x000fc800078e00ff */
[----:B------:R2:W-:Y:S01]  /*dd50*/  SYNCS.ARRIVE.TRANS64 RZ, [R6+URZ+0x38870], R7 ;  /* 0x0388700706ff79a7 */ /* 0x0005e2000800003f */
[----:B-1----:R-:W-:-:S04]  /*dd60*/  LOP3.LUT R2, R2, 0x1f, RZ, 0xc0, !PT ;  /* 0x0000001f02027812 */ /* 0x002fc800078ec0ff */
[----:B------:R-:W-:-:S13]  /*dd70*/  ISETP.NE.AND P2, PT, R2, RZ, PT ;  /* 0x000000ff0200720c */ /* 0x000fda0003f45270 */
[----:B--2---:R-:W-:Y:S05]  /*dd80*/  @!P2 BRA `(.L_x_190) ;  /* 0x000000000004a947 */ /* 0x004fea0003800000 */
[----:B------:R-:W-:Y:S01]  /*dd90*/  BPT.TRAP 0x1 ;  /* 0x000000040000795c */ /* 0x000fe20000300000 */
.L_x_190:
[----:B------:R-:W2:Y:S04]  /*dda0*/  LDL R2, [R1+0xc] ;  /* 0x00000c0001027983 */ /* 0x000ea80000100800 */
[----:B------:R-:W3:Y:S04]  /*ddb0*/  LDL R9, [R1+0x28] ;  /* 0x0000280001097983 */ /* 0x000ee80000100800 */
[----:B------:R-:W4:Y:S01]  /*ddc0*/  LDL R7, [R1+0x8] ;  /* 0x0000080001077983 */ /* 0x000f220000100800 */
[----:B------:R-:W-:Y:S01]  /*ddd0*/  R2UR UR9, R6 ;  /* 0x00000000060972ca */ /* 0x000fe200000e0000 */
[----:B------:R-:W-:Y:S01]  /*dde0*/  UIADD3 UR4, UP0, UR54, 0x470, URZ ;  /* 0x0000047036047890 */ /* 0x000fe2000ff1e03f */
[----:B-----5:R-:W-:Y:S01]  /*ddf0*/  R2UR UR13, R0 ;  /* 0x00000000000d72ca */ /* 0x020fe200000e0000 */
[----:B------:R-:W-:Y:S01]  /*de00*/  UMOV UR10, URZ ;  /* 0x0000003f000a7c82 */ /* 0x000fe20008000000 */
[----:B------:R-:W-:Y:S01]  /*de10*/  UMOV UR6, 0x0 ;  /* 0x0000000000067882 */ /* 0x000fe20000000000 */
[----:B------:R-:W-:Y:S01]  /*de20*/  UIADD3.X UR5, URZ, UR55, URZ, UP0, !UPT ;  /* 0x000000373f057290 */ /* 0x000fe200087fe43f */
[----:B------:R-:W-:Y:S01]  /*de30*/  UMOV UR7, 0x14f00000 ;  /* 0x14f0000000077882 */ /* 0x000fe20000000000 */
[----:B------:R-:W-:-:S06]  /*de40*/  UMOV UR15, 0x80 ;  /* 0x00000080000f7882 */ /* 0x000fcc0000000000 */
[----:B------:R-:W-:Y:S01]  /*de50*/  UIADD3 UR9, UR9, 0x38870, URZ ;  /* 0x0003887009097890 */ /* 0x000fe2000fffe03f */
[----:B--2---:R-:W-:-:S04]  /*de60*/  LEA R2, R2, UR41, 0xf ;  /* 0x0000002902027c11 */ /* 0x004fc8000f8e78ff */
[----:B------:R-:W-:Y:S01]  /*de70*/  R2UR UR14, R2 ;  /* 0x00000000020e72ca */ /* 0x000fe200000e0000 */
[----:B---3--:R-:W-:Y:S01]  /*de80*/  IMAD R4, R4, 0x80, R9 ;  /* 0x0000008004047824 */ /* 0x008fe200078e0209 */
[----:B----4-:R-:W-:-:S04]  /*de90*/  R2UR UR12, R7 ;  /* 0x00000000070c72ca */ /* 0x010fc800000e0000 */
[----:B------:R-:W-:-:S07]  /*dea0*/  R2UR UR11, R4 ;  /* 0x00000000040b72ca */ /* 0x000fce00000e0000 */
[----:B------:R-:W-:Y:S02]  /*deb0*/  UIADD3 UR8, UR14, 0x10400, URZ ;  /* 0x000104000e087890 */ /* 0x000fe4000fffe03f */
[----:B------:R-:W-:-:S07]  /*dec0*/  UIADD3 UR14, UR14, 0x14400, URZ ;  /* 0x000144000e0e7890 */ /* 0x000fce000fffe03f */
[----:B------:R1:W-:Y:S02]  /*ded0*/  UTMALDG.4D [UR8], [UR4], desc[UR6] ;  /* 0x00000608040075b4 */ /* 0x0003e40008019000 */
[----:B-1----:R-:W-:Y:S01]  /*dee0*/  UMOV UR8, UR14 ;  /* 0x0000000e00087c82 */ /* 0x002fe20008000000 */
[----:B------:R-:W-:Y:S02]  /*def0*/  UMOV UR10, UR15 ;  /* 0x0000000f000a7c82 */ /* 0x000fe40008000000 */
[----:B------:R1:W-:Y:S01]  /*df00*/  UTMALDG.4D [UR8], [UR4], desc[UR6] ;  /* 0x00000608040075b4 */ /* 0x0003e20008019000 */
[----:B------:R-:W2:Y:S02]  /*df10*/  SYNCS.PHASECHK.TRANS64.TRYWAIT P2, [R6+URZ+0x38840], R3 ;  /* 0x03884003060075a7 */ /* 0x000ea4000804017f */
[----:B-12---:R-:W-:Y:S05]  /*df20*/  @!P2 BRA `(.L_x_191) ;  /* 0x0000003400d4a947 */ /* 0x006fea0003800000 */
.L_x_259:
[----:B------:R-:W-:Y:S05]  /*df30*/  @P0 BRA `(.L_x_192) ;  /* 0x00000000001c0947 */ /* 0x000fea0003800000 */
[----:B------:R-:W2:Y:S01]  /*df40*/  S2R R7, SR_TID.X ;  /* 0x0000000000077919 */ /* 0x000ea20000002100 */
[----:B01----:R-:W-:-:S04]  /*df50*/  IMAD.MOV.U32 R3, RZ, RZ, 0x8000 ;  /* 0x00008000ff037424 */ /* 0x003fc800078e00ff */
[----:B------:R3:W-:Y:S01]  /*df60*/  SYNCS.ARRIVE.TRANS64 RZ, [R6+URZ+0x38830], R3 ;  /* 0x0388300306ff79a7 */ /* 0x0007e2000800003f */
[----:B--2---:R-:W-:-:S04]  /*df70*/  LOP3.LUT R7, R7, 0x1f, RZ, 0xc0, !PT ;  /* 0x0000001f07077812 */ /* 0x004fc800078ec0ff */
[----:B------:R-:W-:-:S13]  /*df80*/  ISETP.NE.AND P0, PT, R7, RZ, PT ;  /* 0x000000ff0700720c */ /* 0x000fda0003f05270 */
[----:B---3--:R-:W-:Y:S05]  /*df90*/  @!P0 BRA `(.L_x_192) ;  /* 0x0000000000048947 */ /* 0x008fea0003800000 */
[----:B------:R-:W-:Y:S01]  /*dfa0*/  BPT.TRAP 0x1 ;  /* 0x000000040000795c */ /* 0x000fe20000300000 */
.L_x_192:
[----:B01----:R-:W2:Y:S01]  /*dfb0*/  LDL R3, [R1+0x8] ;  /* 0x0000080001037983 */ /* 0x003ea20000100800 */
        /* <DEDUP_REMOVED lines=15> */
[----:B0-----:R-:W-:Y:S01]  /*e0b0*/  UMOV UR8, UR14 ;  /* 0x0000000e00087c82 */ /* 0x001fe20008000000 */
[----:B------:R-:W-:Y:S02]  /*e0c0*/  UMOV UR10, UR15 ;  /* 0x0000000f000a7c82 */ /* 0x000fe40008000000 */
[----:B------:R0:W-:Y:S02]  /*e0d0*/  UTMALDG.4D [UR8], [UR4], desc[UR6] ;  /* 0x00000608040075b4 */ /* 0x0001e40008019000 */
[----:B0-----:R-:W-:Y:S01]  /*e0e0*/  NOP ;  /* 0x0000000000007918 */ /* 0x001fe20000000000 */
.L_x_187:
        /* <DEDUP_REMOVED lines=11> */
[C---:B------:R-:W-:Y:S01]  /*e1a0*/  @P0 R2UR UR13, R8.reuse ;  /* 0x00000000080d02ca */ /* 0x040fe200000e0000 */
[----:B------:R-:W-:Y:S01]  /*e1b0*/  UMOV UR7, 0x12f00000 ;  /* 0x12f0000000077882 */ /* 0x000fe20000000000 */
[----:B------:R-:W-:Y:S01]  /*e1c0*/  @P0 R2UR UR19, R5 ;  /* 0x00000000051302ca */ /* 0x000fe200000e0000 */
[----:B------:R-:W-:Y:S01]  /*e1d0*/  UMOV UR10, URZ ;  /* 0x0000003f000a7c82 */ /* 0x000fe20008000000 */
[----:B------:R-:W-:Y:S01]  /*e1e0*/  @P0 R2UR UR21, R8 ;  /* 0x00000000081502ca */ /* 0x000fe200000e0000 */
[----:B------:R-:W-:Y:S01]  /*e1f0*/  UMOV UR12, UR38 ;  /* 0x00000026000c7c82 */ /* 0x000fe20008000000 */
[----:B------:R-:W-:Y:S01]  /*e200*/  UMOV UR18, 0x80 ;  /* 0x0000008000127882 */ /* 0x000fe20000000000 */
[----:B------:R-:W-:Y:S01]  /*e210*/  UMOV UR20, UR38 ;  /* 0x0000002600147c82 */ /* 0x000fe20008000000 */
[----:B------:R-:W-:Y:S01]  /*e220*/  UMOV UR17, UR9 ;  /* 0x0000000900117c82 */ /* 0x000fe20008000000 */
[----:B------:R2:W-:Y:S04]  /*e230*/  @P0 SYNCS.ARRIVE.TRANS64 RZ, [UR41+0x38800], R2 ;  /* 0x03880002ffff09a7 */ /* 0x0005e80008000029 */
[----:B------:R2:W-:Y:S04]  /*e240*/  UTMALDG.4D [UR8], [UR4], desc[UR6] ;  /* 0x00000608040075b4 */ /* 0x0005e80008019000 */
[----:B------:R2:W-:Y:S02]  /*e250*/  UTMALDG.4D [UR16], [UR4], desc[UR6] ;  /* 0x00000610040075b4 */ /* 0x0005e40008019000 */
[----:B--2---:R-:W-:Y:S01]  /*e260*/  NOP ;  /* 0x0000000000007918 */ /* 0x004fe20000000000 */
.L_x_185:
[----:B------:R-:W2:Y:S01]  /*e270*/  LDL.LU R3, [R1+0x3c] ;  /* 0x00003c0001037983 */ /* 0x000ea20000300800 */
[----:B------:R-:W-:Y:S01]  /*e280*/  BSSY B0, `(.L_x_193) ;  /* 0x0000009000007945 */ /* 0x000fe20003800000 */
[----:B--2---:R-:W-:-:S05]  /*e290*/  VIADD R3, R3, 0x1 ;  /* 0x0000000103037836 */ /* 0x004fca0000000000 */
[----:B------:R-:W-:Y:S01]  /*e2a0*/  LEA.HI R2, R3, R3, RZ, 0x1 ;  /* 0x0000000303027211 */ /* 0x000fe200078f08ff */
[----:B------:R2:W-:Y:S03]  /*e2b0*/  STL [R1+0x3c], R3 ;  /* 0x00003c0301007387 */ /* 0x0005e60000100800 */
[----:B------:R-:W-:-:S05]  /*e2c0*/  LOP3.LUT R2, R2, 0xfffffffe, RZ, 0xc0, !PT ;  /* 0xfffffffe02027812 */ /* 0x000fca00078ec0ff */
[----:B------:R-:W-:-:S05]  /*e2d0*/  IMAD.IADD R2, R3, 0x1, -R2 ;  /* 0x0000000103027824 */ /* 0x000fca00078e0a02 */
[----:B------:R-:W-:-:S04]  /*e2e0*/  SHF.L.U32 R2, R2, 0x1f, RZ ;  /* 0x0000001f02027819 */ /* 0x000fc800000006ff */
[----:B------:R-:W3:Y:S02]  /*e2f0*/  SYNCS.PHASECHK.TRANS64.TRYWAIT P0, [UR41+0x38820], R2 ;  /* 0x03882002ff0075a7 */ /* 0x000ee40008000169 */
[----:B--23--:R-:W-:Y:S05]  /*e300*/  @!P0 BRA `(.L_x_194) ;  /* 0x0000003000f08947 */ /* 0x00cfea0003800000 */
.L_x_260:
[----:B0-----:R-:W-:Y:S05]  /*e310*/  BSYNC B0 ;  /* 0x0000000000007941 */ /* 0x001fea0003800000 */
.L_x_193:
[----:B------:R-:W-:-:S06]  /*e320*/  UISETP.GE.AND UP0, UPT, UR44, 0x81, UPT ;  /* 0x000000812c00788c */ /* 0x000fcc000bf06270 */
[----:B------:R-:W-:-:S13]  /*e330*/  PLOP3.LUT P0, PT, PT, PT, UP0, 0x80, 0x0 ;  /* 0x000000000000781c */ /* 0x000fda0003f0f008 */
[----:B------:R-:W-:Y:S05]  /*e340*/  @!P0 BRA `(.L_x_195) ;  /* 0x0000001400388947 */ /* 0x000fea0003800000 */
[----:B------:R0:W5:Y:S01]  /*e350*/  LDL.LU R6, [R1+0x14] ;  /* 0x0000140001067983 */ /* 0x0001620000300800 */
[----:B------:R-:W-:-:S03]  /*e360*/  ULEA.HI.SX32 UR4, UR43, 0xfffffffe, 0x19 ;  /* 0xfffffffe2b047891 */ /* 0x000fc6000f8fca3f */
[----:B------:R0:W5:Y:S03]  /*e370*/  LDL.LU R7, [R1+0xc] ;  /* 0x00000c0001077983 */ /* 0x0001660000300800 */
[----:B------:R-:W-:-:S07]  /*e380*/  IMAD.U32 R20, RZ, RZ, UR4 ;  /* 0x00000004ff147e24 */ /* 0x000fce000f8e00ff */
.L_x_217:
[----:B-----5:R-:W-:Y:S01]  /*e390*/  VIADD R3, R7, 0x1 ;  /* 0x0000000107037836 */ /* 0x020fe20000000000 */
[----:B------:R-:W-:Y:S05]  /*e3a0*/  YIELD ;  /* 0x0000000000007946 */ /* 0x000fea0003800000 */
[----:B------:R-:W-:Y:S01]  /*e3b0*/  ISETP.NE.AND P0, PT, R3, 0x2, PT ;  /* 0x000000020300780c */ /* 0x000fe20003f05270 */
[----:B------:R-:W-:Y:S03]  /*e3c0*/  BSSY B0, `(.L_x_196) ;  /* 0x000008e000007945 */ /* 0x000fe60003800000 */
[----:B--23--:R-:W-:-:S02]  /*e3d0*/  SEL R2, RZ, 0x1, P0 ;  /* 0x00000001ff027807 */ /* 0x00cfc40000000000 */
[----:B------:R-:W-:Y:S02]  /*e3e0*/  SEL R10, R3, RZ, P0 ;  /* 0x000000ff030a7207 */ /* 0x000fe40000000000 */
[----:B------:R-:W-:-:S05]  /*e3f0*/  LOP3.LUT R9, R6, R2, RZ, 0x3c, !PT ;  /* 0x0000000206097212 */ /* 0x000fca00078e3cff */
[----:B------:R2:W-:Y:S04]  /*e400*/  STL [R1+0x14], R9 ;  /* 0x0000140901007387 */ /* 0x0005e80000100800 */
[----:B------:R2:W-:Y:S01]  /*e410*/  STL [R1+0xc], R10 ;  /* 0x00000c0a01007387 */ /* 0x0005e20000100800 */
[----:B------:R-:W-:Y:S05]  /*e420*/  @!P6 BRA `(.L_x_197) ;  /* 0x00000008001ce947 */ /* 0x000fea0003800000 */
[----:B------:R-:W-:Y:S01]  /*e430*/  ULDC.64 UR4, c[0x0][0x3f8] ;  /* 0x0000fe0000047ab9 */ /* 0x000fe20000000a00 */
[----:B------:R-:W-:Y:S01]  /*e440*/  IMAD.MOV.U32 R8, RZ, RZ, R20 ;  /* 0x000000ffff087224 */ /* 0x000fe200078e0014 */
[----:B------:R-:W-:-:S04]  /*e450*/  ISETP.NE.U32.AND P0, PT, RZ, UR4, PT ;  /* 0x00000004ff007c0c */ /* 0x000fc8000bf05070 */
[----:B------:R-:W-:-:S13]  /*e460*/  ISETP.NE.AND.EX P0, PT, RZ, UR5, PT, P0 ;  /* 0x00000005ff007c0c */ /* 0x000fda000bf05300 */
[----:B------:R-:W-:Y:S05]  /*e470*/  @!P0 BRA `(.L_x_198) ;  /* 0x00000000004c8947 */ /* 0x000fea0003800000 */
[----:B------:R-:W3:Y:S01]  /*e480*/  LDL R11, [R1+0x24] ;  /* 0x00002400010b7983 */ /* 0x000ee20000100800 */
[----:B-1----:R-:W1:Y:S01]  /*e490*/  LDC R4, c[0x0][0x41c] ;  /* 0x00010700ff047b82 */ /* 0x002e620000000800 */
[----:B------:R-:W-:Y:S02]  /*e4a0*/  ULDC.64 UR6, c[0x0][0x408] ;  /* 0x0001020000067ab9 */ /* 0x000fe40000000a00 */
[----:B------:R-:W4:Y:S01]  /*e4b0*/  LDL R5, [R1+0x18] ;  /* 0x0000180001057983 */ /* 0x000f220000100800 */
[----:B-1----:R-:W-:-:S13]  /*e4c0*/  ISETP.NE.AND P0, PT, R4, 0x1, PT ;  /* 0x000000010400780c */ /* 0x002fda0003f05270 */
[----:B------:R-:W1:Y:S02]  /*e4d0*/  @P0 LDC.64 R2, c[0x0][0x420] ;  /* 0x00010800ff020b82 */ /* 0x000e640000000a00 */
[----:B-1----:R-:W-:-:S04]  /*e4e0*/  @P0 IMAD.HI.U32 R0, R20, R2, RZ ;  /* 0x0000000214000227 */ /* 0x002fc800078e00ff */
[----:B------:R-:W-:Y:S01]  /*e4f0*/  IMAD.MOV.U32 R2, RZ, RZ, R20 ;  /* 0x000000ffff027224 */ /* 0x000fe200078e0014 */
[----:B------:R-:W-:-:S04]  /*e500*/  @P0 SHF.R.U32.HI R2, RZ, R3, R0 ;  /* 0x00000003ff020219 */ /* 0x000fc80000011600 */
[--C-:B------:R-:W-:Y:S01]  /*e510*/  SHF.R.S32.HI R3, RZ, 0x1f, R2.reuse ;  /* 0x0000001fff037819 */ /* 0x100fe20000011402 */
[----:B------:R-:W-:-:S04]  /*e520*/  IMAD.MOV R8, RZ, RZ, -R2 ;  /* 0x000000ffff087224 */ /* 0x000fc800078e0a02 */
[----:B------:R-:W-:Y:S02]  /*e530*/  IMAD R8, R4, R8, R20 ;  /* 0x0000000804087224 */ /* 0x000fe400078e0214 */
[----:B---3--:R-:W-:-:S04]  /*e540*/  IMAD R0, R11, UR6, RZ ;  /* 0x000000060b007c24 */ /* 0x008fc8000f8e02ff */
[C---:B----4-:R-:W-:Y:S02]  /*e550*/  IMAD R0, R5.reuse, UR7, R0 ;  /* 0x0000000705007c24 */ /* 0x050fe4000f8e0200 */
[----:B------:R-:W-:-:S04]  /*e560*/  IMAD.WIDE.U32 R2, R5, UR6, R2 ;  /* 0x0000000605027c25 */ /* 0x000fc8000f8e0002 */
[----:B------:R-:W-:Y:S01]  /*e570*/  IMAD.IADD R0, R0, 0x1, R3 ;  /* 0x0000000100007824 */ /* 0x000fe200078e0203 */
[----:B------:R-:W-:-:S04]  /*e580*/  LEA R4, P0, R2, UR4, 0x2 ;  /* 0x0000000402047c11 */ /* 0x000fc8000f8010ff */
[----:B------:R-:W-:-:S05]  /*e590*/  LEA.HI.X R5, R2, UR5, R0, 0x2, P0 ;  /* 0x0000000502057c11 */ /* 0x000fca00080f1400 */
[----:B------:R3:W5:Y:S04]  /*e5a0*/  LDG.E R0, desc[UR46][R4.64] ;  /* 0x0000002e04007981 */ /* 0x000768000c1e1900 */
.L_x_198:
[----:B-1-3--:R-:W-:Y:S01]  /*e5b0*/  LEA R4, R10, UR41, 0x3 ;  /* 0x000000290a047c11 */ /* 0x00afe2000f8e18ff */
[----:B------:R-:W1:Y:S01]  /*e5c0*/  S2R R2, SR_TID.X ;  /* 0x0000000000027919 */ /* 0x000e620000002100 */
[----:B------:R-:W-:Y:S01]  /*e5d0*/  SHF.L.U32 R3, R9, 0x1f, RZ ;  /* 0x0000001f09037819 */ /* 0x000fe200000006ff */
[----:B------:R-:W-:Y:S03]  /*e5e0*/  BSSY B1, `(.L_x_199) ;  /* 0x0000005000017945 */ /* 0x000fe60003800000 */
[----:B------:R-:W3:Y:S01]  /*e5f0*/  SYNCS.PHASECHK.TRANS64.TRYWAIT P0, [R4+URZ+0x38880], R3 ;  /* 0x03888003040075a7 */ /* 0x000ee2000800017f */
[----:B-1----:R-:W-:-:S04]  /*e600*/  LOP3.LUT R2, R2, 0x7f, RZ, 0xc0, !PT ;  /* 0x0000007f02027812 */ /* 0x002fc800078ec0ff */
[----:B------:R-:W-:Y:S01]  /*e610*/  ISETP.NE.AND P2, PT, R2, RZ, PT ;  /* 0x000000ff0200720c */ /* 0x000fe20003f45270 */
[----:B---3--:R-:W-:-:S12]  /*e620*/  @!P0 BRA `(.L_x_200) ;  /* 0x00000030003c8947 */ /* 0x008fd80003800000 */
.L_x_261:
[----:B------:R-:W-:Y:S05]  /*e630*/  BSYNC B1 ;  /* 0x0000000000017941 */ /* 0x000fea0003800000 */
.L_x_199:
[----:B------:R-:W-:Y:S04]  /*e640*/  BSSY B1, `(.L_x_201) ;  /* 0x0000009000017945 */ /* 0x000fe80003800000 */
[----:B------:R-:W-:Y:S05]  /*e650*/  @P2 BRA `(.L_x_202) ;  /* 0x00000000001c2947 */ /* 0x000fea0003800000 */
[----:B------:R-:W3:Y:S02]  /*e660*/  S2R R2, SR_TID.X ;  /* 0x0000000000027919 */ /* 0x000ee40000002100 */
[----:B---3--:R-:W-:Y:S01]  /*e670*/  LOP3.LUT R5, R2, 0x1f, RZ, 0xc0, !PT ;  /* 0x0000001f02057812 */ /* 0x008fe200078ec0ff */
[----:B------:R-:W-:-:S03]  /*e680*/  IMAD.MOV.U32 R2, RZ, RZ, 0x8000 ;  /* 0x00008000ff027424 */ /* 0x000fc600078e00ff */
[----:B------:R-:W-:Y:S01]  /*e690*/  ISETP.NE.AND P0, PT, R5, RZ, PT ;  /* 0x000000ff0500720c */ /* 0x000fe20003f05270 */
[----:B------:R3:W-:-:S12]  /*e6a0*/  SYNCS.ARRIVE.TRANS64 RZ, [R4+URZ+0x38870], R2 ;  /* 0x0388700204ff79a7 */ /* 0x0007d8000800003f */
[----:B---3--:R-:W-:Y:S05]  /*e6b0*/  @!P0 BRA `(.L_x_202) ;  /* 0x0000000000048947 */ /* 0x008fea0003800000 */
[----:B------:R-:W-:Y:S01]  /*e6c0*/  BPT.TRAP 0x1 ;  /* 0x000000040000795c */ /* 0x000fe20000300000 */
.L_x_202:
[----:B------:R-:W-:Y:S05]  /*e6d0*/  BSYNC B1 ;  /* 0x0000000000017941 */ /* 0x000fea0003800000 */
.L_x_201:
[----:B------:R-:W3:Y:S04]  /*e6e0*/  LDL R2, [R1+0xc] ;  /* 0x00000c0001027983 */ /* 0x000ee80000100800 */
[----:B--2---:R-:W2:Y:S04]  /*e6f0*/  LDL R9, [R1+0x8] ;  /* 0x0000080001097983 */ /* 0x004ea80000100800 */
[----:B------:R-:W4:Y:S01]  /*e700*/  LDL R5, [R1+0x28] ;  /* 0x0000280001057983 */ /* 0x000f220000100800 */
[----:B------:R-:W-:-:S05]  /*e710*/  IMAD.MOV.U32 R13, RZ, RZ, RZ ;  /* 0x000000ffff0d7224 */ /* 0x000fca00078e00ff */
[----:B------:R-:W-:Y:S01]  /*e720*/  R2UR UR10, R13 ;  /* 0x000000000d0a72ca */ /* 0x000fe200000e0000 */
[----:B------:R-:W-:Y:S01]  /*e730*/  UIADD3 UR4, UP0, UR54, 0x470, URZ ;  /* 0x0000047036047890 */ /* 0x000fe2000ff1e03f */
[----:B------:R-:W-:Y:S01]  /*e740*/  PLOP3.LUT P0, PT, PT, PT, PT, 0x80, 0x0 ;  /* 0x000000000000781c */ /* 0x000fe20003f0f070 */
[----:B------:R-:W-:Y:S01]  /*e750*/  UMOV UR6, 0x0 ;  /* 0x0000000000067882 */ /* 0x000fe20000000000 */
[----:B------:R-:W-:Y:S01]  /*e760*/  UMOV UR7, 0x14f00000 ;  /* 0x14f0000000077882 */ /* 0x000fe20000000000 */
[----:B------:R-:W-:Y:S01]  /*e770*/  UIADD3.X UR5, URZ, UR55, URZ, UP0, !UPT ;  /* 0x000000373f057290 */ /* 0x000fe200087fe43f */
[----:B---3--:R-:W-:Y:S02]  /*e780*/  LEA R2, R2, UR41, 0xf ;  /* 0x0000002902027c11 */ /* 0x008fe4000f8e78ff */
[----:B--2---:R-:W-:-:S03]  /*e790*/  R2UR UR12, R9 ;  /* 0x00000000090c72ca */ /* 0x004fc600000e0000 */
[----:B------:R-:W-:Y:S02]  /*e7a0*/  VIADD R9, R2, 0x10400 ;  /* 0x0001040002097836 */ /* 0x000fe40000000000 */
[----:B----4-:R-:W-:Y:S02]  /*e7b0*/  IMAD R8, R8, 0x80, R5 ;  /* 0x0000008008087824 */ /* 0x010fe400078e0205 */
[----:B------:R-:W-:-:S08]  /*e7c0*/  VIADD R5, R4, 0x38870 ;  /* 0x0003887004057836 */ /* 0x000fd00000000000 */
.L_x_203:
        /* <DEDUP_REMOVED lines=8> */
[----:B--2---:R-:W-:Y:S05]  /*e850*/  @P0 BRA.U.ANY `(.L_x_203) ;  /* 0xfffffffd00dc0947 */ /* 0x004fea000393ffff */
        /* <DEDUP_REMOVED lines=8> */
.L_x_204:
        /* <DEDUP_REMOVED lines=8> */
[----:B--2---:R-:W-:Y:S05]  /*e960*/  @P0 BRA.U.ANY `(.L_x_204) ;  /* 0xfffffffd00dc0947 */ /* 0x004fea000393ffff */
[----:B------:R-:W2:Y:S01]  /*e970*/  SYNCS.PHASECHK.TRANS64.TRYWAIT P0, [R4+URZ+0x38840], R3 ;  /* 0x03884003040075a7 */ /* 0x000ea2000800017f */
[----:B------:R-:W-:Y:S04]  /*e980*/  BSSY B1, `(.L_x_205) ;  /* 0x0000002000017945 */ /* 0x000fe80003800000 */
[----:B--2---:R-:W-:Y:S05]  /*e990*/  @!P0 BRA `(.L_x_206) ;  /* 0x0000002c00748947 */ /* 0x004fea0003800000 */
.L_x_262:
[----:B------:R-:W-:Y:S05]  /*e9a0*/  BSYNC B1 ;  /* 0x0000000000017941 */ /* 0x000fea0003800000 */
.L_x_205:
[----:B------:R-:W-:Y:S01]  /*e9b0*/  BSSY B1, `(.L_x_207) ;  /* 0x000000b000017945 */ /* 0x000fe20003800000 */
[----:B------:R-:W-:Y:S02]  /*e9c0*/  IMAD.MOV.U32 R10, RZ, RZ, 0x0 ;  /* 0x00000000ff0a7424 */ /* 0x000fe400078e00ff */
[----:B------:R-:W-:Y:S01]  /*e9d0*/  IMAD.MOV.U32 R11, RZ, RZ, 0x14f00000 ;  /* 0x14f00000ff0b7424 */ /* 0x000fe200078e00ff */
[----:B------:R-:W-:Y:S06]  /*e9e0*/  @P2 BRA `(.L_x_208) ;  /* 0x00000000001c2947 */ /* 0x000fec0003800000 */
[----:B------:R-:W3:Y:S01]  /*e9f0*/  S2R R5, SR_TID.X ;  /* 0x0000000000057919 */ /* 0x000ee20000002100 */
[----:B-12---:R-:W-:-:S04]  /*ea00*/  IMAD.MOV.U32 R3, RZ, RZ, 0x8000 ;  /* 0x00008000ff037424 */ /* 0x006fc800078e00ff */
[----:B------:R4:W-:Y:S01]  /*ea10*/  SYNCS.ARRIVE.TRANS64 RZ, [R4+URZ+0x38830], R3 ;  /* 0x0388300304ff79a7 */ /* 0x0009e2000800003f */
[----:B---3--:R-:W-:-:S04]  /*ea20*/  LOP3.LUT R5, R5, 0x1f, RZ, 0xc0, !PT ;  /* 0x0000001f05057812 */ /* 0x008fc800078ec0ff */
[----:B------:R-:W-:-:S13]  /*ea30*/  ISETP.NE.AND P0, PT, R5, RZ, PT ;  /* 0x000000ff0500720c */ /* 0x000fda0003f05270 */
[----:B----4-:R-:W-:Y:S05]  /*ea40*/  @!P0 BRA `(.L_x_208) ;  /* 0x0000000000048947 */ /* 0x010fea0003800000 */
[----:B------:R-:W-:Y:S01]  /*ea50*/  BPT.TRAP 0x1 ;  /* 0x000000040000795c */ /* 0x000fe20000300000 */
.L_x_208:
[----:B------:R-:W-:Y:S05]  /*ea60*/  BSYNC B1 ;  /* 0x0000000000017941 */ /* 0x000fea0003800000 */
.L_x_207:
[----:B-12---:R-:W2:Y:S01]  /*ea70*/  LDL R3, [R1+0x8] ;  /* 0x0000080001037983 */ /* 0x006ea20000100800 */
        /* <DEDUP_REMOVED lines=9> */
.L_x_209:
        /* <DEDUP_REMOVED lines=16> */
.L_x_210:
        /* <DEDUP_REMOVED lines=8> */
[----:B---3--:R-:W-:Y:S05]  /*ec90*/  @P0 BRA.U.ANY `(.L_x_210) ;  /* 0xfffffffd00dc0947 */ /* 0x008fea000393ffff */
.L_x_197:
[----:B------:R-:W-:Y:S05]  /*eca0*/  BSYNC B0 ;  /* 0x0000000000007941 */ /* 0x000fea0003800000 */
.L_x_196:
[----:B------:R-:W-:-:S06]  /*ecb0*/  UISETP.NE.AND UP0, UPT, UR42, 0x3, UPT ;  /* 0x000000032a00788c */ /* 0x000fcc000bf05270 */
[----:B------:R-:W-:-:S13]  /*ecc0*/  PLOP3.LUT P0, PT, PT, PT, UP0, 0x80, 0x0 ;  /* 0x000000000000781c */ /* 0x000fda0003f0f008 */
[----:B------:R-:W-:Y:S05]  /*ecd0*/  @!P0 BRA `(.L_x_211) ;  /* 0x0000000000048947 */ /* 0x000fea0003800000 */
[----:B------:R-:W-:Y:S01]  /*ece0*/  BPT.TRAP 0x1 ;  /* 0x000000040000795c */ /* 0x000fe20000300000 */
.L_x_211:
[----:B------:R-:W-:Y:S01]  /*ecf0*/  IMAD.U32 R2, RZ, RZ, UR51 ;  /* 0x00000033ff027e24 */ /* 0x000fe2000f8e00ff */
[----:B------:R-:W-:Y:S01]  /*ed00*/  LEA R3, R7, UR41, 0x3 ;  /* 0x0000002907037c11 */ /* 0x000fe2000f8e18ff */
[----:B------:R-:W-:Y:S03]  /*ed10*/  BSSY B0, `(.L_x_212) ;  /* 0x0000007000007945 */ /* 0x000fe60003800000 */
[----:B------:R-:W-:Y:S01]  /*ed20*/  ISETP.NE.AND P0, PT, R2, 0x3, PT ;  /* 0x000000030200780c */ /* 0x000fe20003f05270 */
[----:B------:R3:W-:Y:S01]  /*ed30*/  STL [R1+0x4], R3 ;  /* 0x0000040301007387 */ /* 0x0007e20000100800 */
[----:B------:R-:W-:-:S04]  /*ed40*/  LOP3.LUT R2, R6, 0x1, RZ, 0x3c, !PT ;  /* 0x0000000106027812 */ /* 0x000fc800078e3cff */
[----:B------:R-:W-:-:S04]  /*ed50*/  SHF.L.U32 R2, R2, 0x1f, RZ ;  /* 0x0000001f02027819 */ /* 0x000fc800000006ff */
[----:B------:R-:W4:Y:S02]  /*ed60*/  SYNCS.PHASECHK.TRANS64.TRYWAIT P2, [R3+URZ+0x38870], R2 ;  /* 0x03887002030075a7 */ /* 0x000f24000804017f */
[----:B---34-:R-:W-:Y:S05]  /*ed70*/  @!P2 BRA `(.L_x_213) ;  /* 0x000000280090a947 */ /* 0x018fea0003800000 */
.L_x_263:
[----:B------:R-:W-:Y:S05]  /*ed80*/  BSYNC B0 ;  /* 0x0000000000007941 */ /* 0x000fea0003800000 */
.L_x_212:
[----:B------:R-:W-:Y:S05]  /*ed90*/  @!P0 BRA `(.L_x_214) ;  /* 0x0000000000048947 */ /* 0x000fea0003800000 */
[----:B------:R-:W-:Y:S01]  /*eda0*/  BPT.TRAP 0x1 ;  /* 0x000000040000795c */ /* 0x000fe20000300000 */
.L_x_214:
[----:B---3--:R-:W3:Y:S01]  /*edb0*/  LDL R2, [R1+0x4] ;  /* 0x0000040001027983 */ /* 0x008ee20000100800 */
[----:B------:R-:W-:-:S04]  /*edc0*/  SHF.L.U32 R3, R6, 0x1f, RZ ;  /* 0x0000001f06037819 */ /* 0x000fc800000006ff */
[----:B---3--:R3:W4:Y:S02]  /*edd0*/  SYNCS.PHASECHK.TRANS64.TRYWAIT P2, [R2+URZ+0x38860], R3 ;  /* 0x03886003020075a7 */ /* 0x008724000804017f */
[----:B---3--:R-:W-:Y:S01]  /*ede0*/  IMAD.SHL.U32 R2, R7, 0x8000, RZ ;  /* 0x0000800007027824 */ /* 0x008fe200078e00ff */
[----:B----4-:R-:W-:Y:S06]  /*edf0*/  @!P2 BRA `(.L_x_215) ;  /* 0x000000280088a947 */ /* 0x010fec0003800000 */
.L_x_264:
[----:B------:R-:W3:Y:S04]  /*ee00*/  LDL R16, [R1] ;  /* 0x0000000001107983 */ /* 0x000ee80000100800 */
[----:B------:R-:W4:Y:S04]  /*ee10*/  LDL R13, [R1+0x38] ;  /* 0x00003800010d7983 */ /* 0x000f280000100800 */
[----:B------:R-:W5:Y:S01]  /*ee20*/  LDL R17, [R1+0x10] ;  /* 0x0000100001117983 */ /* 0x000f620000100800 */
[----:B------:R-:W-:Y:S05]  /*ee30*/  WARPSYNC.ALL ;  /* 0x0000000000007948 */ /* 0x000fea0003800000 */
[----:B------:R-:W-:-:S04]  /*ee40*/  IMAD.U32 R12, RZ, RZ, UR41 ;  /* 0x00000029ff0c7e24 */ /* 0x000fc8000f8e00ff */
[----:B------:R-:W-:Y:S01]  /*ee50*/  VIADD R12, R12, 0x400 ;  /* 0x000004000c0c7836 */ /* 0x000fe20000000000 */
[----:B---3--:R-:W-:-:S06]  /*ee60*/  LOP3.LUT R8, R2, R16, RZ, 0xfc, !PT ;  /* 0x0000001002087212 */ /* 0x008fcc00078efcff */
[----:B--2---:R-:W1:Y:S01]  /*ee70*/  LDSM.16.MT88.4 R8, [R8+UR41+0x10400] ;  /* 0x010400290808783b */ /* 0x004e620008004200 */
[----:B----4-:R-:W-:Y:S02]  /*ee80*/  IADD3 R21, R13, UR41, R2 ;  /* 0x000000290d157c10 */ /* 0x010fe4000fffe002 */
[C-C-:B-1----:R-:W-:Y:S02]  /*ee90*/  PRMT R4, R8.reuse, 0x6420, R9.reuse ;  /* 0x0000642008047816 */ /* 0x142fe40000000009 */
[----:B------:R-:W-:Y:S02]  /*eea0*/  PRMT R5, R8, 0x7531, R9 ;  /* 0x0000753108057816 */ /* 0x000fe40000000009 */
[C-C-:B------:R-:W-:Y:S02]  /*eeb0*/  PRMT R6, R10.reuse, 0x6420, R11.reuse ;  /* 0x000064200a067816 */ /* 0x140fe4000000000b */
[----:B------:R-:W-:Y:S02]  /*eec0*/  PRMT R7, R10, 0x7531, R11 ;  /* 0x000075310a077816 */ /* 0x000fe4000000000b */
[----:B------:R-:W1:Y:S01]  /*eed0*/  LDSM.16.MT88.4 R8, [R21+0x10400] ;  /* 0x010400001508783b */ /* 0x000e620000004200 */
[----:B-----5:R-:W-:-:S05]  /*eee0*/  IADD3 R3, R12, R2, R17 ;  /* 0x000000020c037210 */ /* 0x020fca0007ffe011 */
[----:B------:R-:W-:Y:S01]  /*eef0*/  STSM.16.M88.4 [R3], R4 ;  /* 0x0000000403007844 */ /* 0x000fe20000000200 */
[C-C-:B-1----:R-:W-:Y:S02]  /*ef00*/  PRMT R12, R8.reuse, 0x6420, R9.reuse ;  /* 0x00006420080c7816 */ /* 0x142fe40000000009 */
[----:B------:R-:W-:Y:S02]  /*ef10*/  PRMT R13, R8, 0x7531, R9 ;  /* 0x00007531080d7816 */ /* 0x000fe40000000009 */
[C-C-:B------:R-:W-:Y:S02]  /*ef20*/  PRMT R14, R10.reuse, 0x6420, R11.reuse ;  /* 0x000064200a0e7816 */ /* 0x140fe4000000000b */
[----:B------:R-:W-:-:S05]  /*ef30*/  PRMT R15, R10, 0x7531, R11 ;  /* 0x000075310a0f7816 */ /* 0x000fca000000000b */
[----:B------:R1:W-:Y:S04]  /*ef40*/  STSM.16.M88.4 [R3+0x2000], R12 ;  /* 0x0020000c03007844 */ /* 0x0003e80000000200 */
[----:B-1----:R-:W2:Y:S01]  /*ef50*/  LDL R14, [R1+0x30] ;  /* 0x00003000010e7983 */ /* 0x002ea20000100800 */
[----:B------:R-:W-:Y:S02]  /*ef60*/  IMAD.MOV.U32 R15, RZ, RZ, R16 ;  /* 0x000000ffff0f7224 */ /* 0x000fe400078e0010 */
[----:B------:R-:W-:-:S05]  /*ef70*/  VIADD R4, R2, 0x4000 ;  /* 0x0000400002047836 */ /* 0x000fca0000000000 */
[----:B------:R-:W-:-:S05]  /*ef80*/  LOP3.LUT R4, R4, R15, RZ, 0xfc, !PT ;  /* 0x0000000f04047212 */ /* 0x000fca00078efcff */
[----:B------:R-:W1:Y:S02]  /*ef90*/  LDSM.16.MT88.4 R8, [R4+UR41+0x10400] ;  /* 0x010400290408783b */ /* 0x000e640008004200 */
[C-C-:B-1----:R-:W-:Y:S02]  /*efa0*/  PRMT R4, R8.reuse, 0x6420, R9.reuse ;  /* 0x0000642008047816 */ /* 0x142fe40000000009 */
[----:B------:R-:W-:Y:S02]  /*efb0*/  PRMT R5, R8, 0x7531, R9 ;  /* 0x0000753108057816 */ /* 0x000fe40000000009 */
[C-C-:B------:R-:W-:Y:S02]  /*efc0*/  PRMT R6, R10.reuse, 0x6420, R11.reuse ;  /* 0x000064200a067816 */ /* 0x140fe4000000000b */
[----:B------:R-:W-:Y:S02]  /*efd0*/  PRMT R7, R10, 0x7531, R11 ;  /* 0x000075310a077816 */ /* 0x000fe4000000000b */
[----:B------:R-:W1:Y:S01]  /*efe0*/  LDSM.16.MT88.4 R8, [R21+0x14400] ;  /* 0x014400001508783b */ /* 0x000e620000004200 */
[----:B------:R-:W-:-:S03]  /*eff0*/  IMAD.MOV.U32 R13, RZ, RZ, R17 ;  /* 0x000000ffff0d7224 */ /* 0x000fc600078e0011 */
[----:B------:R-:W-:Y:S01]  /*f000*/  STSM.16.M88.4 [R3+0x4000], R4 ;  /* 0x0040000403007844 */ /* 0x000fe20000000200 */
[C-C-:B-1----:R-:W-:Y:S02]  /*f010*/  PRMT R16, R8.reuse, 0x6420, R9.reuse ;  /* 0x0000642008107816 */ /* 0x142fe40000000009 */
[----:B------:R-:W-:Y:S02]  /*f020*/  PRMT R17, R8, 0x7531, R9 ;  /* 0x0000753108117816 */ /* 0x000fe40000000009 */
[C-C-:B------:R-:W-:Y:S02]  /*f030*/  PRMT R18, R10.reuse, 0x6420, R11.reuse ;  /* 0x000064200a127816 */ /* 0x140fe4000000000b */
[----:B------:R-:W-:-:S05]  /*f040*/  PRMT R19, R10, 0x7531, R11 ;  /* 0x000075310a137816 */ /* 0x000fca000000000b */
[----:B------:R1:W-:Y:S02]  /*f050*/  STSM.16.M88.4 [R3+0x6000], R16 ;  /* 0x0060001003007844 */ /* 0x0003e40000000200 */
[----:B-1----:R-:W-:Y:S02]  /*f060*/  IMAD.MOV.U32 R19, RZ, RZ, R15 ;  /* 0x000000ffff137224 */ /* 0x002fe400078e000f */
[----:B------:R-:W-:-:S05]  /*f070*/  VIADD R3, R2, 0x1000 ;  /* 0x0000100002037836 */ /* 0x000fca0000000000 */
[----:B------:R-:W-:-:S05]  /*f080*/  LOP3.LUT R3, R3, R19, RZ, 0xfc, !PT ;  /* 0x0000001303037212 */ /* 0x000fca00078efcff */
[----:B------:R-:W1:Y:S01]  /*f090*/  LDSM.16.MT88.4 R8, [R3+UR41+0x10400] ;  /* 0x010400290308783b */ /* 0x000e620008004200 */
[----:B------:R-:W-:Y:S02]  /*f0a0*/  IMAD.MOV.U32 R18, RZ, RZ, R13 ;  /* 0x000000ffff127224 */ /* 0x000fe400078e000d */
[----:B------:R-:W-:Y:S01]  /*f0b0*/  IMAD.U32 R15, RZ, RZ, UR41 ;  /* 0x00000029ff0f7e24 */ /* 0x000fe2000f8e00ff */
[C-C-:B-1----:R-:W-:Y:S02]  /*f0c0*/  PRMT R4, R8.reuse, 0x6420, R9.reuse ;  /* 0x0000642008047816 */ /* 0x142fe40000000009 */
[----:B------:R-:W-:Y:S02]  /*f0d0*/  PRMT R5, R8, 0x7531, R9 ;  /* 0x0000753108057816 */ /* 0x000fe40000000009 */
[C-C-:B------:R-:W-:Y:S02]  /*f0e0*/  PRMT R6, R10.reuse, 0x6420, R11.reuse ;  /* 0x000064200a067816 */ /* 0x140fe4000000000b */
[----:B------:R-:W-:-:S02]  /*f0f0*/  PRMT R7, R10, 0x7531, R11 ;  /* 0x000075310a077816 */ /* 0x000fc4000000000b */
[----:B------:R-:W1:Y:S01]  /*f100*/  LDSM.16.MT88.4 R8, [R21+0x11400] ;  /* 0x011400001508783b */ /* 0x000e620000004200 */
[----:B------:R-:W-:Y:S01]  /*f110*/  VIADD R15, R15, 0x400 ;  /* 0x000004000f0f7836 */ /* 0x000fe20000000000 */
[C-C-:B-1----:R-:W-:Y:S02]  /*f120*/  PRMT R12, R8.reuse, 0x6420, R9.reuse ;  /* 0x00006420080c7816 */ /* 0x142fe40000000009 */
[----:B------:R-:W-:Y:S02]  /*f130*/  PRMT R13, R8, 0x7531, R9 ;  /* 0x00007531080d7816 */ /* 0x000fe40000000009 */
[----:B--2---:R-:W-:Y:S02]  /*f140*/  IADD3 R3, R18, R2, R14 ;  /* 0x0000000212037210 */ /* 0x004fe40007ffe00e */
[----:B------:R-:W-:-:S03]  /*f150*/  PRMT R14, R10, 0x6420, R11 ;  /* 0x000064200a0e7816 */ /* 0x000fc6000000000b */
[----:B------:R-:W-:Y:S01]  /*f160*/  IMAD.IADD R3, R15, 0x1, R3 ;  /* 0x000000010f037824 */ /* 0x000fe200078e0203 */
[----:B------:R-:W-:-:S04]  /*f170*/  PRMT R15, R10, 0x7531, R11 ;  /* 0x000075310a0f7816 */ /* 0x000fc8000000000b */
[----:B------:R-:W-:Y:S04]  /*f180*/  STSM.16.M88.4 [R3], R4 ;  /* 0x0000000403007844 */ /* 0x000fe80000000200 */
        /* <DEDUP_REMOVED lines=55> */
[----:B-1----:R-:W-:-:S05]  /*f500*/  VIADD R3, R2, 0x3000 ;  /* 0x0000300002037836 */ /* 0x002fca0000000000 */
[----:B------:R-:W-:-:S05]  /*f510*/  LOP3.LUT R3, R3, R15, RZ, 0xfc, !PT ;  /* 0x0000000f03037212 */ /* 0x000fca00078efcff */
[----:B------:R-:W1:Y:S01]  /*f520*/  LDSM.16.MT88.4 R8, [R3+UR41+0x10400] ;  /* 0x010400290308783b */ /* 0x000e620008004200 */
[----:B------:R-:W-:-:S04]  /*f530*/  IMAD.U32 R14, RZ, RZ, UR41 ;  /* 0x00000029ff0e7e24 */ /* 0x000fc8000f8e00ff */
[----:B------:R-:W-:Y:S01]  /*f540*/  VIADD R14, R14, 0x400 ;  /* 0x000004000e0e7836 */ /* 0x000fe20000000000 */
[C-C-:B-1----:R-:W-:Y:S02]  /*f550*/  PRMT R4, R8.reuse, 0x6420, R9.reuse ;  /* 0x0000642008047816 */ /* 0x142fe40000000009 */
[----:B------:R-:W-:Y:S02]  /*f560*/  PRMT R5, R8, 0x7531, R9 ;  /* 0x0000753108057816 */ /* 0x000fe40000000009 */
[C-C-:B------:R-:W-:Y:S02]  /*f570*/  PRMT R6, R10.reuse, 0x6420, R11.reuse ;  /* 0x000064200a067816 */ /* 0x140fe4000000000b */
[----:B------:R-:W-:Y:S02]  /*f580*/  PRMT R7, R10, 0x7531, R11 ;  /* 0x000075310a077816 */ /* 0x000fe4000000000b */
[----:B------:R-:W1:Y:S01]  /*f590*/  LDSM.16.MT88.4 R8, [R21+0x13400] ;  /* 0x013400001508783b */ /* 0x000e620000004200 */
[----:B--2---:R-:W-:Y:S01]  /*f5a0*/  IADD3 R3, R13, R12, R2 ;  /* 0x0000000c0d037210 */ /* 0x004fe20007ffe002 */
[----:B------:R-:W-:-:S04]  /*f5b0*/  VIADD R2, R2, 0x7000 ;  /* 0x0000700002027836 */ /* 0x000fc80000000000 */
[----:B------:R-:W-:Y:S01]  /*f5c0*/  IMAD.IADD R3, R14, 0x1, R3 ;  /* 0x000000010e037824 */ /* 0x000fe200078e0203 */
[----:B------:R-:W-:-:S04]  /*f5d0*/  LOP3.LUT R2, R2, R15, RZ, 0xfc, !PT ;  /* 0x0000000f02027212 */ /* 0x000fc800078efcff */
[----:B------:R1:W-:Y:S02]  /*f5e0*/  STSM.16.M88.4 [R3], R4 ;  /* 0x0000000403007844 */ /* 0x0003e40000000200 */
        /* <DEDUP_REMOVED lines=11> */
[----:B------:R1:W-:Y:S02]  /*f6a0*/  STSM.16.M88.4 [R3+0x4000], R4 ;  /* 0x0040000403007844 */ /* 0x0003e40000000200 */
[C-C-:B-1----:R-:W-:Y:S02]  /*f6b0*/  PRMT R4, R8.reuse, 0x6420, R9.reuse ;  /* 0x0000642008047816 */ /* 0x142fe40000000009 */
[----:B------:R-:W-:-:S02]  /*f6c0*/  PRMT R5, R8, 0x7531, R9 ;  /* 0x0000753108057816 */ /* 0x000fc40000000009 */
        /* <DEDUP_REMOVED lines=11> */
.L_x_216:
        /* <DEDUP_REMOVED lines=11> */
.L_x_195:
[----:B------:R-:W-:Y:S04]  /*f830*/  BSSY B0, `(.L_x_218) ;  /* 0x000000f000007945 */ /* 0x000fe80003800000 */
[----:B------:R-:W-:Y:S05]  /*f840*/  @P1 BRA `(.L_x_219) ;  /* 0x0000000000341947 */ /* 0x000fea0003800000 */
[----:B------:R-:W4:Y:S01]  /*f850*/  S2R R5, SR_LANEID ;  /* 0x0000000000057919 */ /* 0x000f220000000000 */
[----:B------:R-:W-:Y:S01]  /*f860*/  VOTEU.ANY UR4, UPT, PT ;  /* 0x0000000000047886 */ /* 0x000fe200038e0100 */
[----:B--23--:R-:W2:Y:S01]  /*f870*/  LDC.64 R2, c[0x0][0xc38] ;  /* 0x00030e00ff027b82 */ /* 0x00cea20000000a00 */
[----:B------:R-:W4:Y:S02]  /*f880*/  FLO.U32 R0, UR4 ;  /* 0x0000000400007d00 */ /* 0x000f2400080e0000 */
[----:B----4-:R-:W-:-:S06]  /*f890*/  ISETP.EQ.U32.AND P0, PT, R0, R5, PT ;  /* 0x000000050000720c */ /* 0x010fcc0003f02070 */
[----:B------:R-:W2:Y:S07]  /*f8a0*/  POPC R5, UR4 ;  /* 0x0000000400057d09 */ /* 0x000eae0008000000 */
[----:B--2---:R-:W2:Y:S01]  /*f8b0*/  @P0 ATOMG.E.ADD.STRONG.GPU PT, R3, desc[UR46][R2.64], R5 ;  /* 0x00000005020309a8 */ /* 0x004ea200081ee1ee */
[----:B-1----:R-:W1:Y:S02]  /*f8c0*/  S2R R4, SR_LTMASK ;  /* 0x0000000000047919 */ /* 0x002e640000003900 */
[----:B-1----:R-:W-:-:S04]  /*f8d0*/  LOP3.LUT R4, R4, UR4, RZ, 0xc0, !PT ;  /* 0x0000000404047c12 */ /* 0x002fc8000f8ec0ff */
[----:B-----5:R-:W1:Y:S01]  /*f8e0*/  POPC R7, R4 ;  /* 0x0000000400077309 */ /* 0x020e620000000000 */
[----:B--2---:R-:W1:Y:S02]  /*f8f0*/  SHFL.IDX PT, R0, R3, R0, 0x1f ;  /* 0x00001f0003007589 */ /* 0x004e6400000e0000 */
[----:B-1----:R-:W-:-:S05]  /*f900*/  IADD3 R0, R0, UR50, R7 ;  /* 0x0000003200007c10 */ /* 0x002fca000fffe007 */
[----:B------:R4:W-:Y:S02]  /*f910*/  STL [R1+0x20], R0 ;  /* 0x0000200001007387 */ /* 0x0009e40000100800 */
.L_x_219:
[----:B------:R-:W-:Y:S05]  /*f920*/  BSYNC B0 ;  /* 0x0000000000007941 */ /* 0x000fea0003800000 */
.L_x_218:
[----:B------:R-:W-:-:S06]  /*f930*/  UISETP.NE.AND UP0, UPT, UR42, 0x3, UPT ;  /* 0x000000032a00788c */ /* 0x000fcc000bf05270 */
[----:B------:R-:W-:-:S13]  /*f940*/  PLOP3.LUT P0, PT, PT, PT, UP0, 0x80, 0x0 ;  /* 0x000000000000781c */ /* 0x000fda0003f0f008 */
[----:B------:R-:W-:Y:S05]  /*f950*/  @!P0 BRA `(.L_x_220) ;  /* 0x0000000000048947 */ /* 0x000fea0003800000 */
[----:B------:R-:W-:Y:S01]  /*f960*/  BPT.TRAP 0x1 ;  /* 0x000000040000795c */ /* 0x000fe20000300000 */
.L_x_220:
[----:B----4-:R-:W4:Y:S04]  /*f970*/  LDL R0, [R1+0x14] ;  /* 0x0000140001007983 */ /* 0x010f280000100800 */
[----:B--23--:R-:W2:Y:S01]  /*f980*/  LDL R2, [R1+0xc] ;  /* 0x00000c0001027983 */ /* 0x00cea20000100800 */
[----:B------:R-:W-:Y:S01]  /*f990*/  BSSY B0, `(.L_x_221) ;  /* 0x0000008000007945 */ /* 0x000fe20003800000 */
[----:B----4-:R-:W-:-:S04]  /*f9a0*/  LOP3.LUT R0, R0, 0x1, RZ, 0x3c, !PT ;  /* 0x0000000100007812 */ /* 0x010fc800078e3cff */
[----:B------:R-:W-:Y:S02]  /*f9b0*/  SHF.L.U32 R0, R0, 0x1f, RZ ;  /* 0x0000001f00007819 */ /* 0x000fe400000006ff */
[----:B--2---:R-:W-:-:S04]  /*f9c0*/  LEA R3, R2, UR41, 0x3 ;  /* 0x0000002902037c11 */ /* 0x004fc8000f8e18ff */
[----:B------:R-:W2:Y:S01]  /*f9d0*/  SYNCS.PHASECHK.TRANS64.TRYWAIT P0, [R3+URZ+0x38870], R0 ;  /* 0x03887000030075a7 */ /* 0x000ea2000800017f */
[----:B------:R-:W-:-:S05]  /*f9e0*/  IMAD.U32 R2, RZ, RZ, UR51 ;  /* 0x00000033ff027e24 */ /* 0x000fca000f8e00ff */
[----:B------:R-:W-:Y:S01]  /*f9f0*/  ISETP.NE.AND P2, PT, R2, 0x3, PT ;  /* 0x000000030200780c */ /* 0x000fe20003f45270 */
[----:B--2---:R-:W-:-:S12]  /*fa00*/  @!P0 BRA `(.L_x_222) ;  /* 0x0000001c009c8947 */ /* 0x004fd80003800000 */
.L_x_265:
[----:B------:R-:W-:Y:S05]  /*fa10*/  BSYNC B0 ;  /* 0x0000000000007941 */ /* 0x000fea0003800000 */
.L_x_221:
[----:B------:R-:W-:Y:S05]  /*fa20*/  @!P2 BRA `(.L_x_223) ;  /* 0x000000000004a947 */ /* 0x000fea0003800000 */
[----:B------:R-:W-:Y:S01]  /*fa30*/  BPT.TRAP 0x1 ;  /* 0x000000040000795c */ /* 0x000fe20000300000 */
.L_x_223:
[----:B--2---:R-:W2:Y:S02]  /*fa40*/  LDL R0, [R1+0x14] ;  /* 0x0000140001007983 */ /* 0x004ea40000100800 */
[----:B--2---:R-:W-:-:S04]  /*fa50*/  SHF.L.U32 R0, R0, 0x1f, RZ ;  /* 0x0000001f00007819 */ /* 0x004fc800000006ff */
[----:B------:R-:W2:Y:S02]  /*fa60*/  SYNCS.PHASECHK.TRANS64.TRYWAIT P0, [R3+URZ+0x38860], R0 ;  /* 0x03886000030075a7 */ /* 0x000ea4000800017f */
[----:B--2---:R-:W-:Y:S05]  /*fa70*/  @!P0 BRA `(.L_x_224) ;  /* 0x0000001c00948947 */ /* 0x004fea0003800000 */
.L_x_266:
[----:B-1----:R-:W3:Y:S04]  /*fa80*/  LDL R4, [R1+0xc] ;  /* 0x00000c0001047983 */ /* 0x002ee80000100800 */
[----:B------:R-:W4:Y:S04]  /*fa90*/  LDL R17, [R1] ;  /* 0x0000000001117983 */ /* 0x000f280000100800 */
[----:B------:R-:W2:Y:S04]  /*faa0*/  LDL R2, [R1+0x38] ;  /* 0x0000380001027983 */ /* 0x000ea80000100800 */
[----:B------:R-:W2:Y:S01]  /*fab0*/  LDL R18, [R1+0x10] ;  /* 0x0000100001127983 */ /* 0x000ea20000100800 */
[----:B------:R-:W-:Y:S05]  /*fac0*/  WARPSYNC.ALL ;  /* 0x0000000000007948 */ /* 0x000fea0003800000 */
[----:B------:R-:W-:-:S04]  /*fad0*/  IMAD.U32 R13, RZ, RZ, UR41 ;  /* 0x00000029ff0d7e24 */ /* 0x000fc8000f8e00ff */
[----:B------:R-:W-:Y:S02]  /*fae0*/  VIADD R13, R13, 0x400 ;  /* 0x000004000d0d7836 */ /* 0x000fe40000000000 */
[----:B---3--:R-:W-:-:S05]  /*faf0*/  IMAD.SHL.U32 R20, R4, 0x8000, RZ ;  /* 0x0000800004147824 */ /* 0x008fca00078e00ff */
[----:B----4-:R-:W-:-:S05]  /*fb00*/  LOP3.LUT R12, R20, R17, RZ, 0xfc, !PT ;  /* 0x00000011140c7212 */ /* 0x010fca00078efcff */
[----:B-----5:R-:W1:Y:S01]  /*fb10*/  LDSM.16.MT88.4 R4, [R12+UR41+0x10400] ;  /* 0x010400290c04783b */ /* 0x020e620008004200 */
[----:B--2---:R-:W-:Y:S02]  /*fb20*/  IADD3 R2, R2, UR41, R20 ;  /* 0x0000002902027c10 */ /* 0x004fe4000fffe014 */
[----:B------:R-:W-:Y:S02]  /*fb30*/  IADD3 R0, R13, R20, R18 ;  /* 0x000000140d007210 */ /* 0x000fe40007ffe012 */
[C-C-:B-1----:R-:W-:Y:S02]  /*fb40*/  PRMT R8, R4.reuse, 0x6420, R5.reuse ;  /* 0x0000642004087816 */ /* 0x142fe40000000005 */
        /* <DEDUP_REMOVED lines=127> */
[----:B------:R2:W-:Y:S01]  /*10340*/  STSM.16.M88.4 [R0+0x4000], R12 ;  /* 0x0040000c00007844 */ /* 0x0005e20000000200 */
        /* <DEDUP_REMOVED lines=13> */
.L_x_225:
[----:B------:R-:W3:Y:S01]  /*10420*/  LDL.LU R2, [R1+0xc] ;  /* 0x00000c0001027983 */ /* 0x000ee20000300800 */
[----:B-1----:R-:W-:Y:S03]  /*10430*/  SYNCS.ARRIVE.TRANS64.A1T0 RZ, [R3+URZ+0x38850], RZ ;  /* 0x038850ff03ff79a7 */ /* 0x002fe6000810003f */
[----:B------:R-:W4:Y:S01]  /*10440*/  LDL.LU R4, [R1+0x14] ;  /* 0x0000140001047983 */ /* 0x000f220000300800 */
[----:B--2---:R-:W-:-:S05]  /*10450*/  @!P1 VIADD R0, R3, 0x38880 ;  /* 0x0003888003009836 */ /* 0x004fca0000000000 */
[----:B------:R-:W-:Y:S01]  /*10460*/  @!P1 PRMT R0, RZ, 0x654, R0 ;  /* 0x00000654ff009816 */ /* 0x000fe20000000000 */
[----:B------:R-:W-:Y:S06]  /*10470*/  BAR.SYNC.DEFER_BLOCKING 0x2, 0x80 ;  /* 0x0082000000007b1d */ /* 0x000fec0000010000 */
[----:B------:R3:W-:Y:S02]  /*10480*/  @!P1 SYNCS.ARRIVE.TRANS64.RED.A1T0 RZ, [R0+URZ], RZ ;  /* 0x000000ff00ff99a7 */ /* 0x0007e4000810043f */
[----:B---3--:R-:W-:-:S05]  /*10490*/  VIADD R0, R2, 0x1 ;  /* 0x0000000102007836 */ /* 0x008fca0000000000 */
[----:B------:R-:W-:-:S04]  /*104a0*/  ISETP.NE.AND P0, PT, R0, 0x2, PT ;  /* 0x000000020000780c */ /* 0x000fc80003f05270 */
[----:B------:R-:W-:Y:S02]  /*104b0*/  SEL R2, RZ, 0x1, P0 ;  /* 0x00000001ff027807 */ /* 0x000fe40000000000 */
[----:B------:R-:W-:Y:S02]  /*104c0*/  SEL R0, R0, RZ, P0 ;  /* 0x000000ff00007207 */ /* 0x000fe40000000000 */
[----:B----4-:R-:W-:-:S03]  /*104d0*/  LOP3.LUT R4, R4, R2, RZ, 0x3c, !PT ;  /* 0x0000000204047212 */ /* 0x010fc600078e3cff */
[----:B------:R1:W-:Y:S04]  /*104e0*/  STL [R1+0xc], R0 ;  /* 0x00000c0001007387 */ /* 0x0003e80000100800 */
[----:B------:R1:W-:Y:S02]  /*104f0*/  STL [R1+0x14], R4 ;  /* 0x0000140401007387 */ /* 0x0003e40000100800 */
.L_x_179:
[----:B------:R-:W-:Y:S05]  /*10500*/  BSYNC B6 ;  /* 0x0000000000067941 */ /* 0x000fea0003800000 */
.L_x_177:
[----:B-12---:R-:W2:Y:S02]  /*10510*/  LDL R0, [R1+0x40] ;  /* 0x0000400001007983 */ /* 0x006ea40000100800 */
[----:B--2---:R-:W-:-:S13]  /*10520*/  ISETP.NE.AND P0, PT, R0, RZ, PT ;  /* 0x000000ff0000720c */ /* 0x004fda0003f05270 */
[----:B------:R-:W-:Y:S05]  /*10530*/  @!P0 BRA `(.L_x_226) ;  /* 0x0000000000308947 */ /* 0x000fea0003800000 */
[----:B------:R-:W1:Y:S08]  /*10540*/  S2UR UR5, SR_CgaCtaId ;  /* 0x00000000000579c3 */ /* 0x000e700000008800 */
[----:B------:R-:W-:Y:S06]  /*10550*/  BAR.SYNC.DEFER_BLOCKING 0x5, 0x180 ;  /* 0x0146000000007b1d */ /* 0x000fec0000010000 */
[----:B------:R-:W-:-:S02]  /*10560*/  UMOV UR4, 0x400 ;  /* 0x0000040000047882 */ /* 0x000fc40000000000 */
[----:B-1----:R-:W-:-:S09]  /*10570*/  ULEA UR4, UR5, UR4, 0x18 ;  /* 0x0000000405047291 */ /* 0x002fd2000f8ec03f */
[----:B------:R-:W1:Y:S04]  /*10580*/  LDS.128 R4, [UR4+0x388d0] ;  /* 0x0388d004ff047984 */ /* 0x000e680008000c00 */
[----:B-1----:R2:W-:Y:S01]  /*10590*/  STL.64 [R1+0x20], R4 ;  /* 0x0000200401007387 */ /* 0x0025e20000100a00 */
[----:B------:R-:W-:Y:S02]  /*105a0*/  IMAD.MOV.U32 R2, RZ, RZ, R7 ;  /* 0x000000ffff027224 */ /* 0x000fe400078e0007 */
[----:B------:R-:W-:-:S03]  /*105b0*/  IMAD.MOV.U32 R0, RZ, RZ, R6 ;  /* 0x000000ffff007224 */ /* 0x000fc600078e0006 */
[----:B------:R-:W-:Y:S02]  /*105c0*/  R2UR UR52, R2 ;  /* 0x00000000023472ca */ /* 0x000fe400000e0000 */
[----:B------:R-:W-:Y:S01]  /*105d0*/  R2UR UR38, R0 ;  /* 0x00000000002672ca */ /* 0x000fe200000e0000 */
[----:B------:R-:W-:Y:S06]  /*105e0*/  BAR.ARV 0x4, 0x180 ;  /* 0x0106000000007b1d */ /* 0x000fec0000002000 */
[----:B------:R-:W-:Y:S08]  /*105f0*/  BRA `(.L_x_227) ;  /* 0x0000000800407947 */ /* 0x000ff00003800000 */
.L_x_226:
[----:B------:R-:W1:Y:S01]  /*10600*/  S2R R2, SR_TID.X ;  /* 0x0000000000027919 */ /* 0x000e620000002100 */
[----:B------:R-:W-:Y:S01]  /*10610*/  ULDC UR4, c[0x0][0xc14] ;  /* 0x0003050000047ab9 */ /* 0x000fe20000000800 */
[----:B------:R-:W2:Y:S01]  /*10620*/  LDL.LU R0, [R1+0x20] ;  /* 0x0000200001007983 */ /* 0x000ea20000300800 */
[----:B------:R-:W-:Y:S01]  /*10630*/  IMAD.MOV.U32 R4, RZ, RZ, RZ ;  /* 0x000000ffff047224 */ /* 0x000fe200078e00ff */
[----:B-1----:R-:W-:-:S04]  /*10640*/  LOP3.LUT R8, R2, 0x1f, RZ, 0xc0, !PT ;  /* 0x0000001f02087812 */ /* 0x002fc800078ec0ff */
[C---:B------:R-:W-:Y:S01]  /*10650*/  ISETP.NE.AND P0, PT, R8.reuse, 0x1f, PT ;  /* 0x0000001f0800780c */ /* 0x040fe20003f05270 */
[----:B------:R-:W-:-:S05]  /*10660*/  VIADD R5, R8, UR52 ;  /* 0x0000003408057c36 */ /* 0x000fca0008000000 */
[----:B------:R-:W-:Y:S01]  /*10670*/  ISETP.GE.OR P1, PT, R5, UR4, !P0 ;  /* 0x0000000405007c0c */ /* 0x000fe2000c726670 */
[----:B------:R-:W-:-:S12]  /*10680*/  ULDC UR4, c[0x0][0xc14] ;  /* 0x0003050000047ab9 */ /* 0x000fd80000000800 */
[----:B------:R-:W1:Y:S02]  /*10690*/  @!P1 LDC.64 R2, c[0x0][0xc58] ;  /* 0x00031600ff029b82 */ /* 0x000e640000000a00 */
[----:B-1----:R-:W-:-:S05]  /*106a0*/  @!P1 IMAD.WIDE R2, R5, 0x4, R2 ;  /* 0x0000000405029825 */ /* 0x002fca00078e0202 */
[----:B------:R-:W3:Y:S01]  /*106b0*/  @!P1 LDG.E R4, desc[UR46][R2.64] ;  /* 0x0000002e02049981 */ /* 0x000ee2000c1e1900 */
[C---:B------:R-:W-:Y:S02]  /*106c0*/  ISETP.NE.AND P1, PT, R8.reuse, RZ, PT ;  /* 0x000000ff0800720c */ /* 0x040fe40003f25270 */
[C---:B------:R-:W-:Y:S02]  /*106d0*/  ISETP.GE.U32.AND P2, PT, R8.reuse, 0x2, PT ;  /* 0x000000020800780c */ /* 0x040fe40003f46070 */
[C---:B------:R-:W-:Y:S02]  /*106e0*/  ISETP.GE.U32.AND P3, PT, R8.reuse, 0x4, PT ;  /* 0x000000040800780c */ /* 0x040fe40003f66070 */
[C---:B------:R-:W-:Y:S02]  /*106f0*/  ISETP.GE.U32.AND P4, PT, R8.reuse, 0x8, PT ;  /* 0x000000080800780c */ /* 0x040fe40003f86070 */
[----:B------:R-:W-:Y:S01]  /*10700*/  ISETP.GE.U32.AND P5, PT, R8, 0x10, PT ;  /* 0x000000100800780c */ /* 0x000fe20003fa6070 */
[----:B--2---:R-:W-:-:S02]  /*10710*/  IMAD.MOV.U32 R9, RZ, RZ, R0 ;  /* 0x000000ffff097224 */ /* 0x004fc400078e0000 */
[----:B---3--:R-:W1:Y:S02]  /*10720*/  SHFL.UP PT, R0, R4, 0x1, RZ ;  /* 0x0420000004007989 */ /* 0x008e6400000e00ff */
[----:B-1----:R-:W-:-:S05]  /*10730*/  SEL R5, R0, RZ, P1 ;  /* 0x000000ff00057207 */ /* 0x002fca0000800000 */
[----:B------:R-:W-:-:S05]  /*10740*/  IMAD.IADD R5, R4, 0x1, R5 ;  /* 0x0000000104057824 */ /* 0x000fca00078e0205 */
[----:B------:R-:W1:Y:S02]  /*10750*/  SHFL.UP PT, R0, R5, 0x2, RZ ;  /* 0x0440000005007989 */ /* 0x000e6400000e00ff */
[----:B-1----:R-:W-:-:S05]  /*10760*/  SEL R0, R0, RZ, P2 ;  /* 0x000000ff00007207 */ /* 0x002fca0001000000 */
[----:B------:R-:W-:-:S05]  /*10770*/  IMAD.IADD R0, R5, 0x1, R0 ;  /* 0x0000000105007824 */ /* 0x000fca00078e0200 */
[----:B------:R-:W1:Y:S02]  /*10780*/  SHFL.UP PT, R6, R0, 0x4, RZ ;  /* 0x0480000000067989 */ /* 0x000e6400000e00ff */
[----:B-1----:R-:W-:-:S05]  /*10790*/  SEL R3, R6, RZ, P3 ;  /* 0x000000ff06037207 */ /* 0x002fca0001800000 */
[----:B------:R-:W-:-:S05]  /*107a0*/  IMAD.IADD R6, R0, 0x1, R3 ;  /* 0x0000000100067824 */ /* 0x000fca00078e0203 */
[----:B------:R-:W1:Y:S02]  /*107b0*/  SHFL.UP PT, R2, R6, 0x8, RZ ;  /* 0x0500000006027989 */ /* 0x000e6400000e00ff */
[----:B-1----:R-:W-:-:S05]  /*107c0*/  SEL R3, R2, RZ, P4 ;  /* 0x000000ff02037207 */ /* 0x002fca0002000000 */
[----:B------:R-:W-:Y:S02]  /*107d0*/  IMAD.IADD R7, R6, 0x1, R3 ;  /* 0x0000000106077824 */ /* 0x000fe400078e0203 */
[----:B------:R-:W1:Y:S03]  /*107e0*/  LDC R3, c[0x0][0xc10] ;  /* 0x00030400ff037b82 */ /* 0x000e660000000800 */
[----:B------:R-:W2:Y:S04]  /*107f0*/  SHFL.UP PT, R2, R7, 0x10, RZ ;  /* 0x0600000007027989 */ /* 0x000ea800000e00ff */
[----:B------:R-:W-:Y:S01]  /*10800*/  SHFL.IDX PT, R5, R9, 0x1, 0x1f ;  /* 0x00201f0009057f89 */ /* 0x000fe200000e0000 */
[----:B--2---:R-:W-:-:S05]  /*10810*/  SEL R2, R2, RZ, P5 ;  /* 0x000000ff02027207 */ /* 0x004fca0002800000 */
[----:B------:R-:W-:-:S05]  /*10820*/  IMAD.IADD R2, R7, 0x1, R2 ;  /* 0x0000000107027824 */ /* 0x000fca00078e0202 */
[----:B------:R-:W1:Y:S04]  /*10830*/  SHFL.IDX PT, R8, R2, 0x1f, 0x1f ;  /* 0x03e01f0002087f89 */ /* 0x000e6800000e0000 */
[----:B------:R-:W2:Y:S01]  /*10840*/  SHFL.IDX PT, R0, R9, RZ, 0x1f ;  /* 0x00001fff09007589 */ /* 0x000ea200000e0000 */
[----:B-1----:R-:W-:-:S04]  /*10850*/  IMAD R6, R8, R3, RZ ;  /* 0x0000000308067224 */ /* 0x002fc800078e02ff */
[----:B------:R-:W-:-:S05]  /*10860*/  IMAD.IADD R5, R5, 0x1, R6 ;  /* 0x0000000105057824 */ /* 0x000fca00078e0206 */
[----:B--2---:R-:W-:-:S13]  /*10870*/  ISETP.GT.AND P6, PT, R5, R0, PT ;  /* 0x000000000500720c */ /* 0x004fda0003fc4270 */
[----:B------:R-:W-:Y:S05]  /*10880*/  @P6 BRA `(.L_x_228) ;  /* 0x0000000000986947 */ /* 0x000fea0003800000 */
.L_x_232:
[----:B------:R-:W-:-:S04]  /*10890*/  UIADD3 UR52, UR52, 0x1f, URZ ;  /* 0x0000001f34347890 */ /* 0x000fc8000fffe03f */
[----:B------:R-:W-:-:S06]  /*108a0*/  UISETP.GE.AND UP0, UPT, UR52, UR4, UPT ;  /* 0x000000043400728c */ /* 0x000fcc000bf06270 */
[----:B------:R-:W-:-:S13]  /*108b0*/  PLOP3.LUT P6, PT, PT, PT, UP0, 0x40, 0x0 ;  /* 0x000000000000781c */ /* 0x000fda0003fce808 */
[----:B------:R-:W-:Y:S05]  /*108c0*/  @!P6 BRA `(.L_x_229) ;  /* 0x000000040040e947 */ /* 0x000fea0003800000 */
[----:B------:R-:W1:Y:S01]  /*108d0*/  S2R R2, SR_TID.X ;  /* 0x0000000000027919 */ /* 0x000e620000002100 */
[----:B------:R-:W-:Y:S01]  /*108e0*/  BSSY B0, `(.L_x_230) ;  /* 0x0000009000007945 */ /* 0x000fe20003800000 */
[----:B------:R-:W-:Y:S01]  /*108f0*/  IMAD.MOV.U32 R4, RZ, RZ, RZ ;  /* 0x000000ffff047224 */ /* 0x000fe200078e00ff */
[----:B-1----:R-:W-:-:S05]  /*10900*/  LOP3.LUT R2, R2, 0x1f, RZ, 0xc0, !PT ;  /* 0x0000001f02027812 */ /* 0x002fca00078ec0ff */
[----:B------:R-:W-:-:S05]  /*10910*/  VIADD R7, R2, UR52 ;  /* 0x0000003402077c36 */ /* 0x000fca0008000000 */
[----:B------:R-:W-:-:S13]  /*10920*/  ISETP.GE.OR P6, PT, R7, UR4, !P0 ;  /* 0x0000000407007c0c */ /* 0x000fda000c7c6670 */
[----:B------:R-:W-:Y:S05]  /*10930*/  @P6 BRA `(.L_x_231) ;  /* 0x00000000000c6947 */ /* 0x000fea0003800000 */
[----:B------:R-:W1:Y:S02]  /*10940*/  LDC.64 R2, c[0x0][0xc58] ;  /* 0x00031600ff027b82 */ /* 0x000e640000000a00 */
[----:B-1----:R-:W-:-:S05]  /*10950*/  IMAD.WIDE R2, R7, 0x4, R2 ;  /* 0x0000000407027825 */ /* 0x002fca00078e0202 */
[----:B------:R1:W5:Y:S02]  /*10960*/  LDG.E R4, desc[UR46][R2.64] ;  /* 0x0000002e02047981 */ /* 0x000364000c1e1900 */
.L_x_231:
[----:B------:R-:W-:Y:S05]  /*10970*/  BSYNC B0 ;  /* 0x0000000000007941 */ /* 0x000fea0003800000 */
.L_x_230:
[----:B-1---5:R-:W1:Y:S02]  /*10980*/  SHFL.UP PT, R2, R4, 0x1, RZ ;  /* 0x0420000004027989 */ /* 0x022e6400000e00ff */
[----:B-1----:R-:W-:-:S05]  /*10990*/  SEL R3, R2, RZ, P1 ;  /* 0x000000ff02037207 */ /* 0x002fca0000800000 */
[----:B------:R-:W-:-:S05]  /*109a0*/  IMAD.IADD R3, R4, 0x1, R3 ;  /* 0x0000000104037824 */ /* 0x000fca00078e0203 */
[----:B------:R-:W1:Y:S02]  /*109b0*/  SHFL.UP PT, R2, R3, 0x2, RZ ;  /* 0x0440000003027989 */ /* 0x000e6400000e00ff */
[----:B-1----:R-:W-:-:S05]  /*109c0*/  SEL R2, R2, RZ, P2 ;  /* 0x000000ff02027207 */ /* 0x002fca0001000000 */
[----:B------:R-:W-:Y:S02]  /*109d0*/  IMAD.IADD R2, R3, 0x1, R2 ;  /* 0x0000000103027824 */ /* 0x000fe400078e0202 */
[----:B------:R-:W1:Y:S03]  /*109e0*/  LDC R3, c[0x0][0xc10] ;  /* 0x00030400ff037b82 */ /* 0x000e660000000800 */
[----:B------:R-:W2:Y:S02]  /*109f0*/  SHFL.UP PT, R6, R2, 0x4, RZ ;  /* 0x0480000002067989 */ /* 0x000ea400000e00ff */
[----:B--2---:R-:W-:-:S05]  /*10a00*/  SEL R7, R6, RZ, P3 ;  /* 0x000000ff06077207 */ /* 0x004fca0001800000 */
[----:B------:R-:W-:-:S05]  /*10a10*/  IMAD.IADD R7, R2, 0x1, R7 ;  /* 0x0000000102077824 */ /* 0x000fca00078e0207 */
[----:B------:R-:W2:Y:S02]  /*10a20*/  SHFL.UP PT, R6, R7, 0x8, RZ ;  /* 0x0500000007067989 */ /* 0x000ea400000e00ff */
[----:B--2---:R-:W-:-:S05]  /*10a30*/  SEL R6, R6, RZ, P4 ;  /* 0x000000ff06067207 */ /* 0x004fca0002000000 */
[----:B------:R-:W-:-:S05]  /*10a40*/  IMAD.IADD R6, R7, 0x1, R6 ;  /* 0x0000000107067824 */ /* 0x000fca00078e0206 */
[----:B------:R-:W2:Y:S02]  /*10a50*/  SHFL.UP PT, R8, R6, 0x10, RZ ;  /* 0x0600000006087989 */ /* 0x000ea400000e00ff */
[----:B--2---:R-:W-:-:S05]  /*10a60*/  SEL R9, R8, RZ, P5 ;  /* 0x000000ff08097207 */ /* 0x004fca0002800000 */
[----:B------:R-:W-:-:S05]  /*10a70*/  IMAD.IADD R9, R6, 0x1, R9 ;  /* 0x0000000106097824 */ /* 0x000fca00078e0209 */
[----:B------:R-:W1:Y:S02]  /*10a80*/  SHFL.IDX PT, R8, R9, 0x1f, 0x1f ;  /* 0x03e01f0009087f89 */ /* 0x000e6400000e0000 */
[----:B-1----:R-:W-:-:S04]  /*10a90*/  IMAD R8, R8, R3, RZ ;  /* 0x0000000308087224 */ /* 0x002fc800078e02ff */
[----:B------:R-:W-:-:S05]  /*10aa0*/  IMAD.IADD R5, R8, 0x1, R5 ;  /* 0x0000000108057824 */ /* 0x000fca00078e0205 */
[----:B------:R-:W-:-:S13]  /*10ab0*/  ISETP.GT.AND P6, PT, R5, R0, PT ;  /* 0x000000000500720c */ /* 0x000fda0003fc4270 */
[----:B------:R-:W-:Y:S05]  /*10ac0*/  @!P6 BRA `(.L_x_232) ;  /* 0xfffffffc0070e947 */ /* 0x000fea000383ffff */
[----:B------:R-:W-:Y:S02]  /*10ad0*/  IMAD.MOV.U32 R2, RZ, RZ, R9 ;  /* 0x000000ffff027224 */ /* 0x000fe400078e0009 */
[----:B------:R-:W-:-:S07]  /*10ae0*/  IMAD.MOV.U32 R6, RZ, RZ, R8 ;  /* 0x000000ffff067224 */ /* 0x000fce00078e0008 */
.L_x_228:
[----:B------:R-:W-:-:S04]  /*10af0*/  IMAD.IADD R6, R5, 0x1, -R6 ;  /* 0x0000000105067824 */ /* 0x000fc800078e0a06 */
[----:B------:R-:W-:-:S05]  /*10b00*/  IMAD R5, R2, R3, R6 ;  /* 0x0000000302057224 */ /* 0x000fca00078e0206 */
[----:B------:R-:W-:Y:S01]  /*10b10*/  ISETP.GT.AND P0, PT, R5, R0, PT ;  /* 0x000000000500720c */ /* 0x000fe20003f04270 */
[----:B------:R-:W-:-:S12]  /*10b20*/  IMAD.MOV.U32 R5, RZ, RZ, RZ ;  /* 0x000000ffff057224 */ /* 0x000fd800078e00ff */
[----:B------:R-:W-:Y:S02]  /*10b30*/  VOTEU.ANY UR5, UPT, !P0 ;  /* 0x0000000000057886 */ /* 0x000fe400040e0100 */
[----:B------:R-:W-:Y:S01]  /*10b40*/  ISETP.NE.AND P0, PT, RZ, UR5, PT ;  /* 0x00000005ff007c0c */ /* 0x000fe2000bf05270 */
[----:B------:R-:W-:-:S06]  /*10b50*/  UPOPC UR4, UR5 ;  /* 0x00000005000472bf */ /* 0x000fcc0008000000 */
[----:B------:R-:W-:-:S05]  /*10b60*/  IMAD.U32 R7, RZ, RZ, UR4 ;  /* 0x00000004ff077e24 */ /* 0x000fca000f8e00ff */
[----:B------:R1:W2:Y:S01]  /*10b70*/  SHFL.IDX PT, R4, R4, R7, 0x1f ;  /* 0x00001f0704047589 */ /* 0x0002a200000e0000 */
[----:B------:R-:W-:Y:S05]  /*10b80*/  @!P0 BRA `(.L_x_233) ;  /* 0x00000000000c8947 */ /* 0x000fea0003800000 */
[----:B------:R-:W-:-:S06]  /*10b90*/  UIADD3 UR5, UR4, -0x1, URZ ;  /* 0xffffffff04057890 */ /* 0x000fcc000fffe03f */
[----:B------:R-:W-:-:S06]  /*10ba0*/  IMAD.U32 R5, RZ, RZ, UR5 ;  /* 0x00000005ff057e24 */ /* 0x000fcc000f8e00ff */
[----:B------:R3:W4:Y:S02]  /*10bb0*/  SHFL.IDX PT, R5, R2, R5, 0x1f ;  /* 0x00001f0502057589 */ /* 0x00072400000e0000 */
.L_x_233:
[----:B----4-:R-:W-:Y:S01]  /*10bc0*/  IMAD R9, R5, R3, R6 ;  /* 0x0000000305097224 */ /* 0x010fe200078e0206 */
[----:B--2---:R-:W-:Y:S01]  /*10bd0*/  IABS R5, R4 ;  /* 0x0000000400057213 */ /* 0x004fe20000000000 */
[----:B------:R-:W-:-:S03]  /*10be0*/  UIADD3 UR52, UR4, UR52, URZ ;  /* 0x0000003404347290 */ /* 0x000fc6000fffe03f */
[----:B------:R-:W2:Y:S01]  /*10bf0*/  I2F.RP R6, R5 ;  /* 0x0000000500067306 */ /* 0x000ea20000209400 */
[----:B------:R4:W-:Y:S07]  /*10c00*/  STL [R1+0x20], R9 ;  /* 0x0000200901007387 */ /* 0x0009ee0000100800 */
[----:B--2---:R-:W2:Y:S02]  /*10c10*/  MUFU.RCP R6, R6 ;  /* 0x0000000600067308 */ /* 0x004ea40000001000 */
[----:B--2---:R-:W-:-:S06]  /*10c20*/  VIADD R8, R6, 0xffffffe ;  /* 0x0ffffffe06087836 */ /* 0x004fcc0000000000 */
[----:B------:R-:W3:Y:S02]  /*10c30*/  F2I.FTZ.U32.TRUNC.NTZ R3, R8 ;  /* 0x0000000800037305 */ /* 0x000ee4000021f000 */
[----:B---3--:R-:W-:-:S04]  /*10c40*/  IMAD.MOV R2, RZ, RZ, -R3 ;  /* 0x000000ffff027224 */ /* 0x008fc800078e0a03 */
[----:B-1----:R-:W-:Y:S02]  /*10c50*/  IMAD R7, R2, R5, RZ ;  /* 0x0000000502077224 */ /* 0x002fe400078e02ff */
[----:B------:R-:W-:-:S04]  /*10c60*/  IMAD.MOV.U32 R2, RZ, RZ, RZ ;  /* 0x000000ffff027224 */ /* 0x000fc800078e00ff */
[----:B------:R-:W-:-:S04]  /*10c70*/  IMAD.HI.U32 R2, R3, R7, R2 ;  /* 0x0000000703027227 */ /* 0x000fc800078e0002 */
[----:B------:R-:W-:Y:S01]  /*10c80*/  IMAD.IADD R3, R0, 0x1, -R9 ;  /* 0x0000000100037824 */ /* 0x000fe200078e0a09 */
[----:B------:R-:W-:-:S04]  /*10c90*/  IABS R0, R4 ;  /* 0x0000000400007213 */ /* 0x000fc80000000000 */
[----:B------:R-:W-:Y:S01]  /*10ca0*/  IABS R7, R3 ;  /* 0x0000000300077213 */ /* 0x000fe20000000000 */
[----:B------:R-:W-:-:S04]  /*10cb0*/  IMAD.MOV R0, RZ, RZ, -R0 ;  /* 0x000000ffff007224 */ /* 0x000fc800078e0a00 */
[----:B------:R-:W-:-:S04]  /*10cc0*/  IMAD.HI.U32 R2, R2, R7, RZ ;  /* 0x0000000702027227 */ /* 0x000fc800078e00ff */
[----:B------:R-:W-:-:S05]  /*10cd0*/  IMAD R0, R2, R0, R7 ;  /* 0x0000000002007224 */ /* 0x000fca00078e0207 */
[----:B------:R-:W-:-:S13]  /*10ce0*/  ISETP.GT.U32.AND P1, PT, R5, R0, PT ;  /* 0x000000000500720c */ /* 0x000fda0003f24070 */
[----:B------:R-:W-:Y:S02]  /*10cf0*/  @!P1 IMAD.IADD R0, R0, 0x1, -R5 ;  /* 0x0000000100009824 */ /* 0x000fe400078e0a05 */
[----:B------:R-:W-:Y:S01]  /*10d00*/  @!P1 VIADD R2, R2, 0x1 ;  /* 0x0000000102029836 */ /* 0x000fe20000000000 */
[----:B------:R-:W-:Y:S02]  /*10d10*/  ISETP.NE.AND P1, PT, R4, RZ, PT ;  /* 0x000000ff0400720c */ /* 0x000fe40003f25270 */
[----:B------:R-:W-:Y:S02]  /*10d20*/  ISETP.GE.U32.AND P0, PT, R0, R5, PT ;  /* 0x000000050000720c */ /* 0x000fe40003f06070 */
[----:B------:R-:W-:-:S04]  /*10d30*/  LOP3.LUT R0, R3, R4, RZ, 0x3c, !PT ;  /* 0x0000000403007212 */ /* 0x000fc800078e3cff */
[----:B------:R-:W-:-:S07]  /*10d40*/  ISETP.GE.AND P2, PT, R0, RZ, PT ;  /* 0x000000ff0000720c */ /* 0x000fce0003f46270 */
[----:B------:R-:W-:-:S06]  /*10d50*/  @P0 VIADD R2, R2, 0x1 ;  /* 0x0000000102020836 */ /* 0x000fcc0000000000 */
[----:B------:R-:W-:Y:S01]  /*10d60*/  @!P2 IMAD.MOV R2, RZ, RZ, -R2 ;  /* 0x000000ffff02a224 */ /* 0x000fe200078e0a02 */
[----:B------:R-:W-:-:S04]  /*10d70*/  @!P1 LOP3.LUT R2, RZ, R4, RZ, 0x33, !PT ;  /* 0x00000004ff029212 */ /* 0x000fc800078e33ff */
[----:B------:R-:W-:Y:S01]  /*10d80*/  R2UR UR38, R2 ;  /* 0x00000000022672ca */ /* 0x000fe200000e0000 */
[----:B------:R-:W-:-:S04]  /*10d90*/  IMAD.MOV R2, RZ, RZ, -R2 ;  /* 0x000000ffff027224 */ /* 0x000fc800078e0a02 */
[----:B------:R-:W-:-:S05]  /*10da0*/  IMAD R0, R4, R2, R3 ;  /* 0x0000000204007224 */ /* 0x000fca00078e0203 */
[----:B------:R4:W-:Y:S01]  /*10db0*/  STL [R1+0x24], R0 ;  /* 0x0000240001007387 */ /* 0x0009e20000100800 */
[----:B------:R-:W-:Y:S05]  /*10dc0*/  BRA `(.L_x_234) ;  /* 0x0000000000107947 */ /* 0x000fea0003800000 */
.L_x_229:
[----:B------:R1:W-:Y:S01]  /*10dd0*/  STL [R1+0x20], R0 ;  /* 0x0000200001007387 */ /* 0x0003e20000100800 */
[----:B------:R-:W-:Y:S01]  /*10de0*/  ULDC UR52, c[0x0][0xc14] ;  /* 0x0003050000347ab9 */ /* 0x000fe20000000800 */
[----:B------:R-:W-:Y:S02]  /*10df0*/  UMOV UR38, URZ ;  /* 0x0000003f00267c82 */ /* 0x000fe40008000000 */
[----:B------:R1:W-:Y:S03]  /*10e00*/  STL [R1+0x24], RZ ;  /* 0x000024ff01007387 */ /* 0x0003e60000100800 */
.L_x_234:
[----:B------:R-:W2:Y:S04]  /*10e10*/  LDL R3, [R1+0x20] ;  /* 0x0000200001037983 */ /* 0x000ea80000100800 */
[----:B------:R-:W3:Y:S01]  /*10e20*/  LDL R2, [R1+0x24] ;  /* 0x0000240001027983 */ /* 0x000ee20000100800 */
[----:B------:R-:W-:Y:S02]  /*10e30*/  IMAD.U32 R6, RZ, RZ, UR38 ;  /* 0x00000026ff067e24 */ /* 0x000fe4000f8e00ff */
[----:B------:R-:W-:Y:S01]  /*10e40*/  IMAD.U32 R7, RZ, RZ, UR52 ;  /* 0x00000034ff077e24 */ /* 0x000fe2000f8e00ff */
[----:B-1--4-:R-:W1:Y:S02]  /*10e50*/  S2R R0, SR_TID.X ;  /* 0x0000000000007919 */ /* 0x012e640000002100 */
[----:B-1----:R-:W-:Y:S01]  /*10e60*/  LOP3.LUT R0, R0, 0x1f, RZ, 0xc0, !PT ;  /* 0x0000001f00007812 */ /* 0x002fe200078ec0ff */
[----:B------:R-:W-:Y:S03]  /*10e70*/  BAR.SYNC.DEFER_BLOCKING 0x4, 0x180 ;  /* 0x0106000000007b1d */ /* 0x000fe60000010000 */
[----:B------:R-:W-:-:S13]  /*10e80*/  ISETP.NE.AND P0, PT, R0, RZ, PT ;  /* 0x000000ff0000720c */ /* 0x000fda0003f05270 */
[----:B------:R-:W-:Y:S01]  /*10e90*/  @!P0 MOV R0, 0x400 ;  /* 0x0000040000008802 */ /* 0x000fe20000000f00 */
[----:B--2---:R-:W-:Y:S02]  /*10ea0*/  IMAD.MOV.U32 R4, RZ, RZ, R3 ;  /* 0x000000ffff047224 */ /* 0x004fe400078e0003 */
[----:B------:R-:W1:Y:S01]  /*10eb0*/  @!P0 S2R R3, SR_CgaCtaId ;  /* 0x0000000000038919 */ /* 0x000e620000008800 */
[----:B---3--:R-:W-:Y:S01]  /*10ec0*/  IMAD.MOV.U32 R5, RZ, RZ, R2 ;  /* 0x000000ffff057224 */ /* 0x008fe200078e0002 */
[----:B-1----:R-:W-:-:S05]  /*10ed0*/  @!P0 LEA R0, R3, R0, 0x18 ;  /* 0x0000000003008211 */ /* 0x002fca00078ec0ff */
[----:B------:R1:W-:Y:S01]  /*10ee0*/  @!P0 STS.128 [R0+0x388d0], R4 ;  /* 0x0388d00400008388 */ /* 0x0003e20000000c00 */
[----:B------:R-:W-:Y:S06]  /*10ef0*/  BAR.ARV 0x5, 0x180 ;  /* 0x0146000000007b1d */ /* 0x000fec0000002000 */
.L_x_227:
[----:B------:R-:W-:Y:S02]  /*10f00*/  ULDC UR4, c[0x0][0xc14] ;  /* 0x0003050000047ab9 */ /* 0x000fe40000000800 */
[----:B------:R-:W-:-:S06]  /*10f10*/  UISETP.GE.AND UP0, UPT, UR52, UR4, UPT ;  /* 0x000000043400728c */ /* 0x000fcc000bf06270 */
[----:B------:R-:W-:-:S13]  /*10f20*/  PLOP3.LUT P0, PT, PT, PT, UP0, 0x80, 0x0 ;  /* 0x000000000000781c */ /* 0x000fda0003f0f008 */
[----:B------:R-:W-:Y:S05]  /*10f30*/  @!P0 BRA `(.L_x_235) ;  /* 0xffffffbc00688947 */ /* 0x000fea000383ffff */
.L_x_175:
[----:B-1----:R-:W3:Y:S01]  /*10f40*/  LDL.LU R0, [R1+0x3c] ;  /* 0x00003c0001007983 */ /* 0x002ee20000300800 */
[----:B------:R-:W-:Y:S01]  /*10f50*/  BSSY B0, `(.L_x_236) ;  /* 0x000000b000007945 */ /* 0x000fe20003800000 */
[----:B--2---:R-:W1:Y:S01]  /*10f60*/  S2R R5, SR_CgaCtaId ;  /* 0x0000000000057919 */ /* 0x004e620000008800 */
[----:B---3--:R-:W-:-:S05]  /*10f70*/  VIADD R0, R0, 0x1 ;  /* 0x0000000100007836 */ /* 0x008fca0000000000 */
[----:B0-----:R-:W-:-:S04]  /*10f80*/  LEA.HI R2, R0, R0, RZ, 0x1 ;  /* 0x0000000000027211 */ /* 0x001fc800078f08ff */
[----:B------:R-:W-:-:S05]  /*10f90*/  LOP3.LUT R3, R2, 0xfffffffe, RZ, 0xc0, !PT ;  /* 0xfffffffe02037812 */ /* 0x000fca00078ec0ff */
[----:B------:R-:W-:Y:S01]  /*10fa0*/  IMAD.IADD R3, R0, 0x1, -R3 ;  /* 0x0000000100037824 */ /* 0x000fe200078e0a03 */
[----:B------:R-:W-:-:S04]  /*10fb0*/  MOV R0, 0x400 ;  /* 0x0000040000007802 */ /* 0x000fc80000000f00 */
[----:B-1----:R-:W-:Y:S02]  /*10fc0*/  LEA R0, R5, R0, 0x18 ;  /* 0x0000000005007211 */ /* 0x002fe400078ec0ff */
[----:B------:R-:W-:-:S04]  /*10fd0*/  SHF.L.U32 R3, R3, 0x1f, RZ ;  /* 0x0000001f03037819 */ /* 0x000fc800000006ff */
[----:B------:R-:W0:Y:S02]  /*10fe0*/  SYNCS.PHASECHK.TRANS64.TRYWAIT P0, [R0+URZ+0x38820], R3 ;  /* 0x03882003000075a7 */ /* 0x000e24000800017f */
[----:B0-----:R-:W-:Y:S05]  /*10ff0*/  @!P0 BRA `(.L_x_237) ;  /* 0x0000000800488947 */ /* 0x001fea0003800000 */
.L_x_267:
[----:B------:R-:W-:Y:S05]  /*11000*/  BSYNC B0 ;  /* 0x0000000000007941 */ /* 0x000fea0003800000 */
.L_x_236:
[----:B------:R-:W-:-:S03]  /*11010*/  UMOV UR4, 0xffffffff ;  /* 0xffffffff00047882 */ /* 0x000fc60000000000 */
[----:B------:R-:W-:Y:S05]  /*11020*/  BRA.DIV UR4, `(.L_x_238) ;  /* 0x0000000a04507947 */ /* 0x000fea000b800000 */
[----:B------:R-:W1:Y:S02]  /*11030*/  S2R R2, SR_TID.X ;  /* 0x0000000000027919 */ /* 0x000e640000002100 */
[----:B-1----:R-:W-:-:S04]  /*11040*/  SHF.R.U32.HI R2, RZ, 0x5, R2 ;  /* 0x00000005ff027819 */ /* 0x002fc80000011602 */
[----:B------:R-:W-:-:S05]  /*11050*/  LOP3.LUT R2, R2, 0x3, RZ, 0xc0, !PT ;  /* 0x0000000302027812 */ /* 0x000fca00078ec0ff */
[----:B------:R1:W2:Y:S02]  /*11060*/  SHFL.IDX PT, R14, R2, RZ, 0x1f ;  /* 0x00001fff020e7589 */ /* 0x0002a400000e0000 */
.L_x_270:
[----:B--2---:R-:W-:Y:S01]  /*11070*/  ISETP.NE.AND P0, PT, R14, RZ, PT ;  /* 0x000000ff0e00720c */ /* 0x004fe20003f05270 */
[----:B------:R-:W-:-:S12]  /*11080*/  BSSY B0, `(.L_x_239) ;  /* 0x000002e000007945 */ /* 0x000fd80003800000 */
[----:B------:R-:W-:Y:S05]  /*11090*/  @P0 BRA `(.L_x_240) ;  /* 0x0000000000b00947 */ /* 0x000fea0003800000 */
[----:B------:R-:W-:-:S03]  /*110a0*/  UMOV UR4, 0xffffffff ;  /* 0xffffffff00047882 */ /* 0x000fc60000000000 */
[----:B------:R-:W-:Y:S05]  /*110b0*/  BRA.DIV UR4, `(.L_x_241) ;  /* 0x0000000a04607947 */ /* 0x000fea000b800000 */
[----:B------:R-:W-:-:S13]  /*110c0*/  ELECT P6, URZ, PT ;  /* 0x00000000003f782f */ /* 0x000fda00038c0000 */
.L_x_273:
[----:B------:R-:W-:Y:S05]  /*110d0*/  @!P6 BRA `(.L_x_240) ;  /* 0x0000000000a0e947 */ /* 0x000fea0003800000 */
[----:B------:R-:W-:-:S06]  /*110e0*/  ULOP3.LUT UR4, UR40, 0x2, URZ, 0xfc, !UPT ;  /* 0x0000000228047892 */ /* 0x000fcc000f8efc3f */
[----:B-1----:R-:W-:-:S05]  /*110f0*/  IMAD.U32 R2, RZ, RZ, UR4 ;  /* 0x00000004ff027e24 */ /* 0x002fca000f8e00ff */
[----:B------:R-:W-:-:S13]  /*11100*/  ISETP.NE.AND P0, PT, R2, 0x3, PT ;  /* 0x000000030200780c */ /* 0x000fda0003f05270 */
[----:B------:R-:W-:Y:S05]  /*11110*/  @!P0 BRA `(.L_x_242) ;  /* 0x0000000000048947 */ /* 0x000fea0003800000 */
[----:B------:R-:W-:Y:S01]  /*11120*/  BPT.TRAP 0x1 ;  /* 0x000000040000795c */ /* 0x000fe20000300000 */
.L_x_242:
[----:B0-----:R-:W2:Y:S04]  /*11130*/  LDL R3, [R1+0xc] ;  /* 0x00000c0001037983 */ /* 0x001ea80000100800 */
[----:B------:R-:W3:Y:S01]  /*11140*/  LDL.LU R7, [R1+0x14] ;  /* 0x0000140001077983 */ /* 0x000ee20000300800 */
[----:B------:R-:W-:-:S04]  /*11150*/  VIADD R2, R0, 0x38840 ;  /* 0x0003884000027836 */ /* 0x000fc80000000000 */
[C---:B--2---:R-:W-:Y:S02]  /*11160*/  IMAD R6, R3.reuse, 0x8, R2 ;  /* 0x0000000803067824 */ /* 0x044fe400078e0202 */
[----:B------:R-:W-:Y:S01]  /*11170*/  VIADD R3, R3, 0x1 ;  /* 0x0000000103037836 */ /* 0x000fe20000000000 */
[----:B---3--:R-:W-:-:S04]  /*11180*/  SHF.L.U32 R5, R7, 0x1f, RZ ;  /* 0x0000001f07057819 */ /* 0x008fc800000006ff */
[C---:B------:R-:W-:Y:S01]  /*11190*/  ISETP.NE.AND P2, PT, R3.reuse, 0x2, PT ;  /* 0x000000020300780c */ /* 0x040fe20003f45270 */
[----:B------:R-:W0:Y:S03]  /*111a0*/  SYNCS.PHASECHK.TRANS64.TRYWAIT P1, [R6+URZ], R5 ;  /* 0x00000005060075a7 */ /* 0x000e26000802017f */
[----:B------:R-:W-:Y:S02]  /*111b0*/  SEL R4, RZ, 0x1, P2 ;  /* 0x00000001ff047807 */ /* 0x000fe40001000000 */
[----:B------:R-:W-:Y:S02]  /*111c0*/  SEL R3, R3, RZ, P2 ;  /* 0x000000ff03037207 */ /* 0x000fe40001000000 */
[----:B------:R-:W-:-:S03]  /*111d0*/  LOP3.LUT R4, R7, R4, RZ, 0x3c, !PT ;  /* 0x0000000407047212 */ /* 0x000fc600078e3cff */
[----:B------:R-:W-:Y:S01]  /*111e0*/  IMAD R7, R3, 0x8, R2 ;  /* 0x0000000803077824 */ /* 0x000fe200078e0202 */
[----:B------:R-:W-:Y:S01]  /*111f0*/  SHF.L.U32 R2, R4, 0x1f, RZ ;  /* 0x0000001f04027819 */ /* 0x000fe200000006ff */
[----:B0-----:R-:W-:Y:S06]  /*11200*/  @!P1 BRA `(.L_x_243) ;  /* 0x00000008002c9947 */ /* 0x001fec0003800000 */
.L_x_274:
[----:B------:R-:W1:Y:S02]  /*11210*/  SYNCS.PHASECHK.TRANS64.TRYWAIT P1, [R7+URZ], R2 ;  /* 0x00000002070075a7 */ /* 0x000e64000802017f */
[----:B-1----:R-:W-:Y:S05]  /*11220*/  @!P1 BRA `(.L_x_244) ;  /* 0x0000000800389947 */ /* 0x002fea0003800000 */
.L_x_275:
[----:B------:R-:W-:Y:S05]  /*11230*/  @!P0 BRA `(.L_x_245) ;  /* 0x0000000000048947 */ /* 0x000fea0003800000 */
[----:B------:R-:W-:Y:S01]  /*11240*/  BPT.TRAP 0x1 ;  /* 0x000000040000795c */ /* 0x000fe20000300000 */
.L_x_245:
[----:B------:R-:W2:Y:S02]  /*11250*/  LDL.LU R4, [R1+0xc] ;  /* 0x00000c0001047983 */ /* 0x000ea40000300800 */
[----:B--2---:R-:W-:-:S04]  /*11260*/  IMAD R4, R4, 0x8, R0 ;  /* 0x0000000804047824 */ /* 0x004fc800078e0200 */
[----:B------:R-:W2:Y:S02]  /*11270*/  SYNCS.PHASECHK.TRANS64.TRYWAIT P1, [R4+URZ+0x38860], R5 ;  /* 0x03886005040075a7 */ /* 0x000ea4000802017f */
[----:B--2---:R-:W-:Y:S05]  /*11280*/  @!P1 BRA `(.L_x_246) ;  /* 0x0000000800349947 */ /* 0x004fea0003800000 */
.L_x_276:
[----:B------:R-:W-:Y:S05]  /*11290*/  @!P0 BRA `(.L_x_247) ;  /* 0x0000000000048947 */ /* 0x000fea0003800000 */
[----:B------:R-:W-:Y:S01]  /*112a0*/  BPT.TRAP 0x1 ;  /* 0x000000040000795c */ /* 0x000fe20000300000 */
.L_x_247:
[----:B------:R-:W-:-:S04]  /*112b0*/  IMAD R3, R3, 0x8, R0 ;  /* 0x0000000803037824 */ /* 0x000fc800078e0200 */
[----:B------:R-:W3:Y:S02]  /*112c0*/  SYNCS.PHASECHK.TRANS64.TRYWAIT P1, [R3+URZ+0x38860], R2 ;  /* 0x03886002030075a7 */ /* 0x000ee4000802017f */
[----:B---3--:R-:W-:Y:S05]  /*112d0*/  @!P1 BRA `(.L_x_248) ;  /* 0x0000000800349947 */ /* 0x008fea0003800000 */
.L_x_277:
[----:B------:R-:W-:Y:S05]  /*112e0*/  @!P0 BRA `(.L_x_249) ;  /* 0x0000000000048947 */ /* 0x000fea0003800000 */
[----:B------:R-:W-:Y:S01]  /*112f0*/  BPT.TRAP 0x1 ;  /* 0x000000040000795c */ /* 0x000fe20000300000 */
.L_x_249:
[----:B------:R-:W4:Y:S02]  /*11300*/  SYNCS.PHASECHK.TRANS64.TRYWAIT P0, [R4+URZ+0x38880], R5 ;  /* 0x03888005040075a7 */ /* 0x000f24000800017f */
[----:B----4-:R-:W-:Y:S05]  /*11310*/  @!P0 BRA `(.L_x_250) ;  /* 0x0000000800388947 */ /* 0x010fea0003800000 */
.L_x_251:
[----:B------:R0:W0:Y:S02]  /*11320*/  SYNCS.PHASECHK.TRANS64.TRYWAIT P0, [R3+URZ+0x38880], R2 ;  /* 0x03888002030075a7 */ /* 0x000024000800017f */
[----:B0-----:R-:W-:Y:S05]  /*11330*/  @!P0 NANOSLEEP.SYNCS 0x989680 ;  /* 0x009896800000895d */ /* 0x001fea0003900000 */
[----:B------:R-:W0:Y:S02]  /*11340*/  @!P0 SYNCS.PHASECHK.TRANS64 P0, [R3+URZ+0x38880], R2 ;  /* 0x03888002030085a7 */ /* 0x000e24000800007f */
[----:B0-----:R-:W-:Y:S05]  /*11350*/  @!P0 BRA `(.L_x_251) ;  /* 0xfffffffc00f08947 */ /* 0x001fea000383ffff */
.L_x_240:
[----:B------:R-:W-:Y:S05]  /*11360*/  BSYNC B0 ;  /* 0x0000000000007941 */ /* 0x000fea0003800000 */
.L_x_239:
[----:B------:R-:W-:Y:S05]  /*11370*/  EXIT ;  /* 0x000000000000794d */ /* 0x000fea0003800000 */
.L_x_125:
[----:B0-----:R0:W1:Y:S02]  /*11380*/  SYNCS.PHASECHK.TRANS64.TRYWAIT P1, [R2+URZ+0x38800], R11 ;  /* 0x0388000b020075a7 */ /* 0x001064000802017f */
[----:B-1----:R-:W-:Y:S05]  /*11390*/  @!P1 NANOSLEEP.SYNCS 0x989680 ;  /* 0x009896800000995d */ /* 0x002fea0003900000 */
[----:B------:R-:W1:Y:S02]  /*113a0*/  @!P1 SYNCS.PHASECHK.TRANS64 P1, [R2+URZ+0x38800], R11 ;  /* 0x0388000b020095a7 */ /* 0x000e64000802007f */
[----:B-1----:R-:W-:Y:S05]  /*113b0*/  @!P1 BRA `(.L_x_125) ;  /* 0xfffffffc00f09947 */ /* 0x002fea000383ffff */
[----:B------:R-:W-:Y:S05]  /*113c0*/  BRA `(.L_x_252) ;  /* 0xffffff0400f07947 */ /* 0x000fea000383ffff */
.L_x_129:
[----:B--2---:R2:W3:Y:S02]  /*113d0*/  SYNCS.PHASECHK.TRANS64.TRYWAIT P1, [R4+URZ+0x38830], R5 ;  /* 0x03883005040075a7 */ /* 0x0044e4000802017f */
[----:B---3--:R-:W-:Y:S05]  /*113e0*/  @!P1 NANOSLEEP.SYNCS 0x989680 ;  /* 0x009896800000995d */ /* 0x008fea0003900000 */
[----:B------:R-:W3:Y:S02]  /*113f0*/  @!P1 SYNCS.PHASECHK.TRANS64 P1, [R4+URZ+0x38830], R5 ;  /* 0x03883005040095a7 */ /* 0x000ee4000802007f */
[----:B---3--:R-:W-:Y:S05]  /*11400*/  @!P1 BRA `(.L_x_129) ;  /* 0xfffffffc00f09947 */ /* 0x008fea000383ffff */
[----:B------:R-:W-:Y:S05]  /*11410*/  BRA `(.L_x_128) ;  /* 0xffffff0800187947 */ /* 0x000fea000383ffff */
.L_x_134:
[----:B-1----:R-:W-:-:S04]  /*11420*/  IMAD.U32 R3, RZ, RZ, UR6 ;  /* 0x00000006ff037e24 */ /* 0x002fc8000f8e00ff */
[----:B------:R1:W2:Y:S03]  /*11430*/  SYNCS.PHASECHK.TRANS64.TRYWAIT P1, [R3+URZ+0x38830], R2 ;  /* 0x03883002030075a7 */ /* 0x0002a6000802017f */
[----:B--2---:R-:W-:Y:S05]  /*11440*/  @!P1 NANOSLEEP.SYNCS 0x989680 ;  /* 0x009896800000995d */ /* 0x004fea0003900000 */
[----:B------:R-:W2:Y:S02]  /*11450*/  @!P1 SYNCS.PHASECHK.TRANS64 P1, [R3+URZ+0x38830], R2 ;  /* 0x03883002030095a7 */ /* 0x000ea4000802007f */
[----:B--2---:R-:W-:Y:S05]  /*11460*/  @!P1 BRA `(.L_x_134) ;  /* 0xfffffffc00ec9947 */ /* 0x004fea000383ffff */
[----:B------:R-:W-:Y:S05]  /*11470*/  BRA `(.L_x_131) ;  /* 0xffffff3800c47947 */ /* 0x000fea000383ffff */
.L_x_138:
[----:B-1----:R-:W-:-:S04]  /*11480*/  IMAD.U32 R3, RZ, RZ, UR6 ;  /* 0x00000006ff037e24 */ /* 0x002fc8000f8e00ff */
[----:B------:R1:W2:Y:S03]  /*11490*/  SYNCS.PHASECHK.TRANS64.TRYWAIT P1, [R3+URZ+0x38850], R2 ;  /* 0x03885002030075a7 */ /* 0x0002a6000802017f */
[----:B--2---:R-:W-:Y:S05]  /*114a0*/  @!P1 NANOSLEEP.SYNCS 0x989680 ;  /* 0x009896800000995d */ /* 0x004fea0003900000 */
[----:B------:R-:W2:Y:S02]  /*114b0*/  @!P1 SYNCS.PHASECHK.TRANS64 P1, [R3+URZ+0x38850], R2 ;  /* 0x03885002030095a7 */ /* 0x000ea4000802007f */
[----:B--2---:R-:W-:Y:S05]  /*114c0*/  @!P1 BRA `(.L_x_138) ;  /* 0xfffffffc00ec9947 */ /* 0x004fea000383ffff */
[----:B------:R-:W-:Y:S05]  /*114d0*/  BRA `(.L_x_135) ;  /* 0xffffff3c009c7947 */ /* 0x000fea000383ffff */
.L_x_144:
[----:B-1----:R1:W2:Y:S02]  /*114e0*/  SYNCS.PHASECHK.TRANS64.TRYWAIT P1, [R13+URZ+0x38850], R0 ;  /* 0x038850000d0075a7 */ /* 0x0022a4000802017f */
[----:B--2---:R-:W-:Y:S05]  /*114f0*/  @!P1 NANOSLEEP.SYNCS 0x989680 ;  /* 0x009896800000995d */ /* 0x004fea0003900000 */
[----:B------:R-:W2:Y:S02]  /*11500*/  @!P1 SYNCS.PHASECHK.TRANS64 P1, [R13+URZ+0x38850], R0 ;  /* 0x038850000d0095a7 */ /* 0x000ea4000802007f */
[----:B--2---:R-:W-:Y:S05]  /*11510*/  @!P1 BRA `(.L_x_144) ;  /* 0xfffffffc00f09947 */ /* 0x004fea000383ffff */
[----:B------:R-:W-:Y:S05]  /*11520*/  BRA `(.L_x_143) ;  /* 0xffffff6400747947 */ /* 0x000fea000383ffff */
.L_x_184:
[----:B------:R-:W-:Y:S02]  /*11530*/  IMAD.MOV.U32 R13, RZ, RZ, R4 ;  /* 0x000000ffff0d7224 */ /* 0x000fe400078e0004 */
[----:B------:R-:W-:Y:S02]  /*11540*/  IMAD.MOV.U32 R12, RZ, RZ, RZ ;  /* 0x000000ffff0c7224 */ /* 0x000fe400078e00ff */
[----:B------:R-:W-:Y:S02]  /*11550*/  IMAD.MOV.U32 R11, RZ, RZ, 0x1f ;  /* 0x0000001fff0b7424 */ /* 0x000fe400078e00ff */
[----:B------:R-:W-:-:S07]  /*11560*/  IMAD.MOV.U32 R15, RZ, RZ, -0x1 ;  /* 0xffffffffff0f7424 */ /* 0x000fce00078e00ff */
[----:B0-----:R-:W-:Y:S05]  /*11570*/  WARPSYNC.COLLECTIVE R15, `(.L_x_253) ;  /* 0x000000000f087348 */ /* 0x001fea0003c00000 */
[----:B------:R1:W2:Y:S02]  /*11580*/  SHFL.IDX P6, R14, R13, R12, R11 ;  /* 0x0000000c0d0e7389 */ /* 0x0002a400000c000b */
[----:B012---:R-:W-:Y:S01]  /*11590*/  ENDCOLLECTIVE ;  /* 0x000000000000791b */ /* 0x007fe20003800000 */
.L_x_253:
[----:B------:R-:W-:Y:S05]  /*115a0*/  BRA `(.L_x_254) ;  /* 0xffffffc400487947 */ /* 0x000fea000383ffff */
.L_x_186:
[----:B------:R-:W-:Y:S01]  /*115b0*/  BSSY B0, `(.L_x_255) ;  /* 0x0000006000007945 */ /* 0x000fe20003800000 */
[----:B------:R-:W-:-:S07]  /*115c0*/  IMAD.MOV.U32 R15, RZ, RZ, -0x1 ;  /* 0xffffffffff0f7424 */ /* 0x000fce00078e00ff */
[----:B------:R-:W-:Y:S05]  /*115d0*/  WARPSYNC.COLLECTIVE R15, `(.L_x_256) ;  /* 0x000000000f0c7348 */ /* 0x000fea0003c00000 */
[----:B------:R-:W-:Y:S02]  /*115e0*/  ELECT P6, UR62, PT ;  /* 0x00000000003e782f */ /* 0x000fe400038c0000 */
[----:B------:R-:W-:Y:S01]  /*115f0*/  MOV R14, UR62 ;  /* 0x0000003e000e7c02 */ /* 0x000fe20008000f00 */
[----:B------:R-:W-:Y:S10]  /*11600*/  ENDCOLLECTIVE ;  /* 0x000000000000791b */ /* 0x000ff40003800000 */
.L_x_256:
[----:B------:R-:W-:Y:S05]  /*11610*/  BSYNC B0 ;  /* 0x0000000000007941 */ /* 0x000fea0003800000 */
.L_x_255:
[----:B------:R-:W-:Y:S05]  /*11620*/  BRA `(.L_x_257) ;  /* 0xffffffc400487947 */ /* 0x000fea000383ffff */
.L_x_189:
[----:B0-----:R0:W1:Y:S02]  /*11630*/  SYNCS.PHASECHK.TRANS64.TRYWAIT P2, [R6+URZ+0x38880], R3 ;  /* 0x03888003060075a7 */ /* 0x001064000804017f */
[----:B-1----:R-:W-:Y:S05]  /*11640*/  @!P2 NANOSLEEP.SYNCS 0x989680 ;  /* 0x009896800000a95d */ /* 0x002fea0003900000 */
[----:B------:R-:W1:Y:S02]  /*11650*/  @!P2 SYNCS.PHASECHK.TRANS64 P2, [R6+URZ+0x38880], R3 ;  /* 0x038880030600a5a7 */ /* 0x000e64000804007f */
[----:B-1----:R-:W-:Y:S05]  /*11660*/  @!P2 BRA `(.L_x_189) ;  /* 0xfffffffc00f0a947 */ /* 0x002fea000383ffff */
[----:B------:R-:W-:Y:S05]  /*11670*/  BRA `(.L_x_258) ;  /* 0xffffffc400a87947 */ /* 0x000fea000383ffff */
.L_x_191:
[----:B-1----:R1:W2:Y:S02]  /*11680*/  SYNCS.PHASECHK.TRANS64.TRYWAIT P2, [R6+URZ+0x38840], R3 ;  /* 0x03884003060075a7 */ /* 0x0022a4000804017f */
[----:B--2---:R-:W-:Y:S05]  /*11690*/  @!P2 NANOSLEEP.SYNCS 0x989680 ;  /* 0x009896800000a95d */ /* 0x004fea0003900000 */
[----:B------:R-:W2:Y:S02]  /*116a0*/  @!P2 SYNCS.PHASECHK.TRANS64 P2, [R6+URZ+0x38840], R3 ;  /* 0x038840030600a5a7 */ /* 0x000ea4000804007f */
[----:B--2---:R-:W-:Y:S05]  /*116b0*/  @!P2 BRA `(.L_x_191) ;  /* 0xfffffffc00f0a947 */ /* 0x004fea000383ffff */
[----:B------:R-:W-:Y:S05]  /*116c0*/  BRA `(.L_x_259) ;  /* 0xffffffc800187947 */ /* 0x000fea000383ffff */
.L_x_194:
[----:B--2---:R2:W3:Y:S02]  /*116d0*/  SYNCS.PHASECHK.TRANS64.TRYWAIT P0, [R18+URZ+0x38820], R2 ;  /* 0x03882002120075a7 */ /* 0x0044e4000800017f */
[----:B---3--:R-:W-:Y:S05]  /*116e0*/  @!P0 NANOSLEEP.SYNCS 0x989680 ;  /* 0x009896800000895d */ /* 0x008fea0003900000 */
[----:B------:R-:W3:Y:S02]  /*116f0*/  @!P0 SYNCS.PHASECHK.TRANS64 P0, [R18+URZ+0x38820], R2 ;  /* 0x03882002120085a7 */ /* 0x000ee4000800007f */
[----:B---3--:R-:W-:Y:S05]  /*11700*/  @!P0 BRA `(.L_x_194) ;  /* 0xfffffffc00f08947 */ /* 0x008fea000383ffff */
[----:B------:R-:W-:Y:S05]  /*11710*/  BRA `(.L_x_260) ;  /* 0xffffffc800fc7947 */ /* 0x000fea000383ffff */
.L_x_200:
[----:B-1----:R1:W3:Y:S02]  /*11720*/  SYNCS.PHASECHK.TRANS64.TRYWAIT P0, [R4+URZ+0x38880], R3 ;  /* 0x03888003040075a7 */ /* 0x0022e4000800017f */
[----:B---3--:R-:W-:Y:S05]  /*11730*/  @!P0 NANOSLEEP.SYNCS 0x989680 ;  /* 0x009896800000895d */ /* 0x008fea0003900000 */
[----:B------:R-:W3:Y:S02]  /*11740*/  @!P0 SYNCS.PHASECHK.TRANS64 P0, [R4+URZ+0x38880], R3 ;  /* 0x03888003040085a7 */ /* 0x000ee4000800007f */
[----:B---3--:R-:W-:Y:S05]  /*11750*/  @!P0 BRA `(.L_x_200) ;  /* 0xfffffffc00f08947 */ /* 0x008fea000383ffff */
[----:B------:R-:W-:Y:S05]  /*11760*/  BRA `(.L_x_261) ;  /* 0xffffffcc00b07947 */ /* 0x000fea000383ffff */
.L_x_206:
[----:B--2---:R2:W3:Y:S02]  /*11770*/  SYNCS.PHASECHK.TRANS64.TRYWAIT P0, [R4+URZ+0x38840], R3 ;  /* 0x03884003040075a7 */ /* 0x0044e4000800017f */
[----:B---3--:R-:W-:Y:S05]  /*11780*/  @!P0 NANOSLEEP.SYNCS 0x989680 ;  /* 0x009896800000895d */ /* 0x008fea0003900000 */
[----:B------:R-:W3:Y:S02]  /*11790*/  @!P0 SYNCS.PHASECHK.TRANS64 P0, [R4+URZ+0x38840], R3 ;  /* 0x03884003040085a7 */ /* 0x000ee4000800007f */
[----:B---3--:R-:W-:Y:S05]  /*117a0*/  @!P0 BRA `(.L_x_206) ;  /* 0xfffffffc00f08947 */ /* 0x008fea000383ffff */
[----:B------:R-:W-:Y:S05]  /*117b0*/  BRA `(.L_x_262) ;  /* 0xffffffd000787947 */ /* 0x000fea000383ffff */
.L_x_213:
[----:B---3--:R-:W3:Y:S02]  /*117c0*/  LDL R3, [R1+0x4] ;  /* 0x0000040001037983 */ /* 0x008ee40000100800 */
[----:B---3--:R3:W4:Y:S02]  /*117d0*/  SYNCS.PHASECHK.TRANS64.TRYWAIT P2, [R3+URZ+0x38870], R2 ;  /* 0x03887002030075a7 */ /* 0x008724000804017f */
[----:B----4-:R-:W-:Y:S05]  /*117e0*/  @!P2 NANOSLEEP.SYNCS 0x989680 ;  /* 0x009896800000a95d */ /* 0x010fea0003900000 */
[----:B------:R-:W4:Y:S02]  /*117f0*/  @!P2 SYNCS.PHASECHK.TRANS64 P2, [R3+URZ+0x38870], R2 ;  /* 0x038870020300a5a7 */ /* 0x000f24000804007f */
[----:B----4-:R-:W-:Y:S05]  /*11800*/  @!P2 BRA `(.L_x_213) ;  /* 0xfffffffc00eca947 */ /* 0x010fea000383ffff */
[----:B------:R-:W-:Y:S05]  /*11810*/  BRA `(.L_x_263) ;  /* 0xffffffd400587947 */ /* 0x000fea000383ffff */
.L_x_215:
[----:B-1----:R-:W3:Y:S02]  /*11820*/  LDL R4, [R1+0x4] ;  /* 0x0000040001047983 */ /* 0x002ee40000100800 */
[----:B---3--:R1:W3:Y:S02]  /*11830*/  SYNCS.PHASECHK.TRANS64.TRYWAIT P2, [R4+URZ+0x38860], R3 ;  /* 0x03886003040075a7 */ /* 0x0082e4000804017f */
[----:B---3--:R-:W-:Y:S05]  /*11840*/  @!P2 NANOSLEEP.SYNCS 0x989680 ;  /* 0x009896800000a95d */ /* 0x008fea0003900000 */
[----:B------:R-:W3:Y:S02]  /*11850*/  @!P2 SYNCS.PHASECHK.TRANS64 P2, [R4+URZ+0x38860], R3 ;  /* 0x038860030400a5a7 */ /* 0x000ee4000804007f */
[----:B---3--:R-:W-:Y:S05]  /*11860*/  @!P2 BRA `(.L_x_215) ;  /* 0xfffffffc00eca947 */ /* 0x008fea000383ffff */
[----:B------:R-:W-:Y:S05]  /*11870*/  BRA `(.L_x_264) ;  /* 0xffffffd400607947 */ /* 0x000fea000383ffff */
.L_x_222:
[----:B--2---:R2:W3:Y:S02]  /*11880*/  SYNCS.PHASECHK.TRANS64.TRYWAIT P0, [R3+URZ+0x38870], R0 ;  /* 0x03887000030075a7 */ /* 0x0044e4000800017f */
[----:B---3--:R-:W-:Y:S05]  /*11890*/  @!P0 NANOSLEEP.SYNCS 0x989680 ;  /* 0x009896800000895d */ /* 0x008fea0003900000 */
[----:B------:R-:W3:Y:S02]  /*118a0*/  @!P0 SYNCS.PHASECHK.TRANS64 P0, [R3+URZ+0x38870], R0 ;  /* 0x03887000030085a7 */ /* 0x000ee4000800007f */
[----:B---3--:R-:W-:Y:S05]  /*118b0*/  @!P0 BRA `(.L_x_222) ;  /* 0xfffffffc00f08947 */ /* 0x008fea000383ffff */
[----:B------:R-:W-:Y:S05]  /*118c0*/  BRA `(.L_x_265) ;  /* 0xffffffe000507947 */ /* 0x000fea000383ffff */
.L_x_224:
[----:B--2---:R2:W3:Y:S02]  /*118d0*/  SYNCS.PHASECHK.TRANS64.TRYWAIT P0, [R3+URZ+0x38860], R0 ;  /* 0x03886000030075a7 */ /* 0x0044e4000800017f */
[----:B---3--:R-:W-:Y:S05]  /*118e0*/  @!P0 NANOSLEEP.SYNCS 0x989680 ;  /* 0x009896800000895d */ /* 0x008fea0003900000 */
[----:B------:R-:W3:Y:S02]  /*118f0*/  @!P0 SYNCS.PHASECHK.TRANS64 P0, [R3+URZ+0x38860], R0 ;  /* 0x03886000030085a7 */ /* 0x000ee4000800007f */
[----:B---3--:R-:W-:Y:S05]  /*11900*/  @!P0 BRA `(.L_x_224) ;  /* 0xfffffffc00f08947 */ /* 0x008fea000383ffff */
[----:B------:R-:W-:Y:S05]  /*11910*/  BRA `(.L_x_266) ;  /* 0xffffffe000587947 */ /* 0x000fea000383ffff */
.L_x_237:
[----:B0-----:R0:W1:Y:S02]  /*11920*/  SYNCS.PHASECHK.TRANS64.TRYWAIT P0, [R0+URZ+0x38820], R3 ;  /* 0x03882003000075a7 */ /* 0x001064000800017f */
[----:B-1----:R-:W-:Y:S05]  /*11930*/  @!P0 NANOSLEEP.SYNCS 0x989680 ;  /* 0x009896800000895d */ /* 0x002fea0003900000 */
[----:B------:R-:W1:Y:S02]  /*11940*/  @!P0 SYNCS.PHASECHK.TRANS64 P0, [R0+URZ+0x38820], R3 ;  /* 0x03882003000085a7 */ /* 0x000e64000800007f */
[----:B-1----:R-:W-:Y:S05]  /*11950*/  @!P0 BRA `(.L_x_237) ;  /* 0xfffffffc00f08947 */ /* 0x002fea000383ffff */
[----:B------:R-:W-:Y:S05]  /*11960*/  BRA `(.L_x_267) ;  /* 0xfffffff400a47947 */ /* 0x000fea000383ffff */
.L_x_238:
[----:B------:R-:W1:Y:S01]  /*11970*/  S2R R2, SR_TID.X ;  /* 0x0000000000027919 */ /* 0x000e620000002100 */
[----:B------:R-:W-:Y:S01]  /*11980*/  BSSY B0, `(.L_x_268) ;  /* 0x000000a000007945 */ /* 0x000fe20003800000 */
[----:B------:R-:W-:Y:S02]  /*11990*/  IMAD.MOV.U32 R12, RZ, RZ, RZ ;  /* 0x000000ffff0c7224 */ /* 0x000fe400078e00ff */
[----:B------:R-:W-:Y:S02]  /*119a0*/  IMAD.MOV.U32 R11, RZ, RZ, 0x1f ;  /* 0x0000001fff0b7424 */ /* 0x000fe400078e00ff */
[----:B------:R-:W-:Y:S01]  /*119b0*/  IMAD.MOV.U32 R15, RZ, RZ, -0x1 ;  /* 0xffffffffff0f7424 */ /* 0x000fe200078e00ff */
[----:B-1----:R-:W-:-:S04]  /*119c0*/  SHF.R.U32.HI R2, RZ, 0x5, R2 ;  /* 0x00000005ff027819 */ /* 0x002fc80000011602 */
[----:B------:R-:W-:-:S05]  /*119d0*/  LOP3.LUT R2, R2, 0x3, RZ, 0xc0, !PT ;  /* 0x0000000302027812 */ /* 0x000fca00078ec0ff */
[----:B------:R-:W-:-:S07]  /*119e0*/  IMAD.MOV.U32 R13, RZ, RZ, R2 ;  /* 0x000000ffff0d7224 */ /* 0x000fce00078e0002 */
[----:B0-----:R-:W-:Y:S05]  /*119f0*/  WARPSYNC.COLLECTIVE R15, `(.L_x_269) ;  /* 0x000000000f087348 */ /* 0x001fea0003c00000 */
[----:B------:R1:W2:Y:S02]  /*11a00*/  SHFL.IDX P6, R14, R13, R12, R11 ;  /* 0x0000000c0d0e7389 */ /* 0x0002a400000c000b */
[----:B012---:R-:W-:Y:S01]  /*11a10*/  ENDCOLLECTIVE ;  /* 0x000000000000791b */ /* 0x007fe20003800000 */
.L_x_269:
[----:B------:R-:W-:Y:S05]  /*11a20*/  BSYNC B0 ;  /* 0x0000000000007941 */ /* 0x000fea0003800000 */
.L_x_268:
[----:B------:R-:W-:Y:S05]  /*11a30*/  BRA `(.L_x_270) ;  /* 0xfffffff4008c7947 */ /* 0x000fea000383ffff */
.L_x_241:
[----:B------:R-:W-:Y:S01]  /*11a40*/  BSSY B1, `(.L_x_271) ;  /* 0x0000006000017945 */ /* 0x000fe20003800000 */
[----:B------:R-:W-:-:S07]  /*11a50*/  IMAD.MOV.U32 R15, RZ, RZ, -0x1 ;  /* 0xffffffffff0f7424 */ /* 0x000fce00078e00ff */
[----:B01----:R-:W-:Y:S05]  /*11a60*/  WARPSYNC.COLLECTIVE R15, `(.L_x_272) ;  /* 0x000000000f0c7348 */ /* 0x003fea0003c00000 */
[----:B------:R-:W-:Y:S02]  /*11a70*/  ELECT P6, UR62, PT ;  /* 0x00000000003e782f */ /* 0x000fe400038c0000 */
[----:B------:R-:W-:Y:S01]  /*11a80*/  MOV R14, UR62 ;  /* 0x0000003e000e7c02 */ /* 0x000fe20008000f00 */
[----:B01----:R-:W-:Y:S10]  /*11a90*/  ENDCOLLECTIVE ;  /* 0x000000000000791b */ /* 0x003ff40003800000 */
.L_x_272:
[----:B------:R-:W-:Y:S05]  /*11aa0*/  BSYNC B1 ;  /* 0x0000000000017941 */ /* 0x000fea0003800000 */
.L_x_271:
[----:B------:R-:W-:Y:S05]  /*11ab0*/  BRA `(.L_x_273) ;  /* 0xfffffff400847947 */ /* 0x000fea000383ffff */
.L_x_243:
[----:B0-----:R0:W1:Y:S02]  /*11ac0*/  SYNCS.PHASECHK.TRANS64.TRYWAIT P1, [R6+URZ], R5 ;  /* 0x00000005060075a7 */ /* 0x001064000802017f */
[----:B-1----:R-:W-:Y:S05]  /*11ad0*/  @!P1 NANOSLEEP.SYNCS 0x989680 ;  /* 0x009896800000995d */ /* 0x002fea0003900000 */
[----:B------:R-:W1:Y:S02]  /*11ae0*/  @!P1 SYNCS.PHASECHK.TRANS64 P1, [R6+URZ], R5 ;  /* 0x00000005060095a7 */ /* 0x000e64000802007f */
[----:B-1----:R-:W-:Y:S05]  /*11af0*/  @!P1 BRA `(.L_x_243) ;  /* 0xfffffffc00f09947 */ /* 0x002fea000383ffff */
[----:B------:R-:W-:Y:S05]  /*11b00*/  BRA `(.L_x_274) ;  /* 0xfffffff400c07947 */ /* 0x000fea000383ffff */
.L_x_244:
[----:B-1----:R1:W2:Y:S02]  /*11b10*/  SYNCS.PHASECHK.TRANS64.TRYWAIT P1, [R7+URZ], R2 ;  /* 0x00000002070075a7 */ /* 0x0022a4000802017f */
[----:B--2---:R-:W-:Y:S05]  /*11b20*/  @!P1 NANOSLEEP.SYNCS 0x989680 ;  /* 0x009896800000995d */ /* 0x004fea0003900000 */
[----:B------:R-:W2:Y:S02]  /*11b30*/  @!P1 SYNCS.PHASECHK.TRANS64 P1, [R7+URZ], R2 ;  /* 0x00000002070095a7 */ /* 0x000ea4000802007f */
[----:B--2---:R-:W-:Y:S05]  /*11b40*/  @!P1 BRA `(.L_x_244) ;  /* 0xfffffffc00f09947 */ /* 0x004fea000383ffff */
[----:B------:R-:W-:Y:S05]  /*11b50*/  BRA `(.L_x_275) ;  /* 0xfffffff400b47947 */ /* 0x000fea000383ffff */
.L_x_246:
[----:B--2---:R2:W3:Y:S02]  /*11b60*/  SYNCS.PHASECHK.TRANS64.TRYWAIT P1, [R4+URZ+0x38860], R5 ;  /* 0x03886005040075a7 */ /* 0x0044e4000802017f */
[----:B---3--:R-:W-:Y:S05]  /*11b70*/  @!P1 NANOSLEEP.SYNCS 0x989680 ;  /* 0x009896800000995d */ /* 0x008fea0003900000 */
[----:B------:R-:W3:Y:S02]  /*11b80*/  @!P1 SYNCS.PHASECHK.TRANS64 P1, [R4+URZ+0x38860], R5 ;  /* 0x03886005040095a7 */ /* 0x000ee4000802007f */
[----:B---3--:R-:W-:Y:S05]  /*11b90*/  @!P1 BRA `(.L_x_246) ;  /* 0xfffffffc00f09947 */ /* 0x008fea000383ffff */
[----:B------:R-:W-:Y:S05]  /*11ba0*/  BRA `(.L_x_276) ;  /* 0xfffffff400b87947 */ /* 0x000fea000383ffff */
.L_x_248:
[----:B---3--:R3:W4:Y:S02]  /*11bb0*/  SYNCS.PHASECHK.TRANS64.TRYWAIT P1, [R3+URZ+0x38860], R2 ;  /* 0x03886002030075a7 */ /* 0x008724000802017f */
[----:B----4-:R-:W-:Y:S05]  /*11bc0*/  @!P1 NANOSLEEP.SYNCS 0x989680 ;  /* 0x009896800000995d */ /* 0x010fea0003900000 */
[----:B------:R-:W4:Y:S02]  /*11bd0*/  @!P1 SYNCS.PHASECHK.TRANS64 P1, [R3+URZ+0x38860], R2 ;  /* 0x03886002030095a7 */ /* 0x000f24000802007f */
[----:B----4-:R-:W-:Y:S05]  /*11be0*/  @!P1 BRA `(.L_x_248) ;  /* 0xfffffffc00f09947 */ /* 0x010fea000383ffff */
[----:B------:R-:W-:Y:S05]  /*11bf0*/  BRA `(.L_x_277) ;  /* 0xfffffff400b87947 */ /* 0x000fea000383ffff */
.L_x_250:
[----:B----4-:R4:W0:Y:S02]  /*11c00*/  SYNCS.PHASECHK.TRANS64.TRYWAIT P0, [R4+URZ+0x38880], R5 ;  /* 0x03888005040075a7 */ /* 0x010824000800017f */
[----:B0-----:R-:W-:Y:S05]  /*11c10*/  @!P0 NANOSLEEP.SYNCS 0x989680 ;  /* 0x009896800000895d */ /* 0x001fea0003900000 */
[----:B------:R-:W0:Y:S02]  /*11c20*/  @!P0 SYNCS.PHASECHK.TRANS64 P0, [R4+URZ+0x38880], R5 ;  /* 0x03888005040085a7 */ /* 0x000e24000800007f */
[----:B0-----:R-:W-:Y:S05]  /*11c30*/  @!P0 BRA `(.L_x_250) ;  /* 0xfffffffc00f08947 */ /* 0x001fea000383ffff */
[----:B------:R-:W-:Y:S05]  /*11c40*/  BRA `(.L_x_251) ;  /* 0xfffffff400b47947 */ /* 0x000fea000383ffff */
.L_x_278:
        /* <DEDUP_REMOVED lines=11> */
.L_x_12335:


//--------------------- .text._ZN7cutlass13device_kernelIN5flash11enable_sm90INS1_16FlashAttnFwdSm90INS1_25CollectiveMainloopFwdSm90ILi2EN4cute5tupleIJNS5_1CILi1EEES8_S8_EEENS6_IJNS7_ILi128EEESA_NS7_ILi256EEEEEELi256ENS_12float_e4m3_tEfNS_4arch4Sm90ELb0ELb0ELb1ELb1ELb0ELb1ELb0ELb1ELb1ELb0ELb0ELb0EEENS1_21CollectiveEpilogueFwdINS6_IJSA_SB_SA_EEES9_NS_10bfloat16_tESF_Li256ELb1ELb0ELb0ELb1EEENS1_36VarlenDynamicPersistentTileSchedulerILi128ELi128ELi256ELi128ELb0ELb0ELb1ELb0ELb1ELb1EEEEEEEEEvNT_6ParamsE --------------------------
	.section	.text._ZN7cutlass13device_kernelIN5flash11enable_sm90INS1_16FlashAttnFwdSm90INS1_25CollectiveMainloopFwdSm90ILi2EN4cute5tupleIJNS5_1CILi1EEES8_S8_EEENS6_IJNS7_ILi128EEESA_NS7_ILi256EEEEEELi256ENS_12float_e4m3_tEfNS_4arch4Sm90ELb0ELb0ELb1ELb1ELb0ELb1ELb0ELb1ELb1ELb0ELb0ELb0EEENS1_21CollectiveEpilogueFwdINS6_IJSA_SB_SA_EEES9_NS_10bfloat16_tESF_Li256ELb1ELb0ELb0ELb1EEENS1_36VarlenDynamicPersistentTileSchedulerILi128ELi128ELi256ELi128ELb0ELb0ELb1ELb0ELb1ELb1EEEEEEEEEvNT_6ParamsE,"ax",@progbits
	.align	128
.text._ZN7cutlass13device_kernelIN5flash11enable_sm90INS1_16FlashAttnFwdSm90INS1_25CollectiveMainloopFwdSm90ILi2EN4cute5tupleIJNS5_1CILi1EEES8_S8_EEENS6_IJNS7_ILi128EEESA_NS7_ILi256EEEEEELi256ENS_12float_e4m3_tEfNS_4arch4Sm90ELb0ELb0ELb1ELb1ELb0ELb1ELb0ELb1ELb1ELb0ELb0ELb0EEENS1_21CollectiveEpilogueFwdINS6_IJSA_SB_SA_EEES9_NS_10bfloat16_tESF_Li256ELb1ELb0ELb0ELb1EEENS1_36VarlenDynamicPersistentTileSchedulerILi128ELi128ELi256ELi128ELb0ELb0ELb1ELb0ELb1ELb1EEEEEEEEEvNT_6ParamsE:
        .type           _ZN7cutlass13device_kernelIN5flash11enable_sm90INS1_16FlashAttnFwdSm90INS1_25CollectiveMainloopFwdSm90ILi2EN4cute5tupleIJNS5_1CILi1EEES8_S8_EEENS6_IJNS7_ILi128EEESA_NS7_ILi256EEEEEELi256ENS_12float_e4m3_tEfNS_4arch4Sm90ELb0ELb0ELb1ELb1ELb0ELb1ELb0ELb1ELb1ELb0ELb0ELb0EEENS1_21CollectiveEpilogueFwdINS6_IJSA_SB_SA_EEES9_NS_10bfloat16_tESF_Li256ELb1ELb0ELb0ELb1EEENS1_36VarlenDynamicPersistentTileSchedulerILi128ELi128ELi256ELi128ELb0ELb0ELb1ELb0ELb1ELb1EEEEEEEEEvNT_6ParamsE,@function
        .size           _ZN7cutlass13device_kernelIN5flash11enable_sm90INS1_16FlashAttnFwdSm90INS1_25CollectiveMainloopFwdSm90ILi2EN4cute5tupleIJNS5_1CILi1EEES8_S8_EEENS6_IJNS7_ILi128EEESA_NS7_ILi256EEEEEELi256ENS_12float_e4m3_tEfNS_4arch4Sm90ELb0ELb0ELb1ELb1ELb0ELb1ELb0ELb1ELb1ELb0ELb0ELb0EEENS1_21CollectiveEpilogueFwdINS6_IJSA_SB_SA_EEES9_NS_10bfloat16_tESF_Li256ELb1ELb0ELb0ELb1EEENS1_36VarlenDynamicPersistentTileSchedulerILi128ELi128ELi256ELi128ELb0ELb0ELb1ELb0ELb1ELb1EEEEEEEEEvNT_6ParamsE,(.L_x_12336 - _ZN7cutlass13device_kernelIN5flash11enable_sm90INS1_16FlashAttnFwdSm90INS1_25CollectiveMainloopFwdSm90ILi2EN4cute5tupleIJNS5_1CILi1EEES8_S8_EEENS6_IJNS7_ILi128EEESA_NS7_ILi256EEEEEELi256ENS_12float_e4m3_tEfNS_4arch4Sm90ELb0ELb0ELb1ELb1ELb0ELb1ELb0ELb1ELb1ELb0ELb0ELb0EEENS1_21CollectiveEpilogueFwdINS6_IJSA_SB_SA_EEES9_NS_10bfloat16_tESF_Li256ELb1ELb0ELb0ELb1EEENS1_36VarlenDynamicPersistentTileSchedulerILi128ELi128ELi256ELi128ELb0ELb0ELb1ELb0ELb1ELb1EEEEEEEEEvNT_6ParamsE)
        .other          _ZN7cutlass13device_kernelIN5flash11enable_sm90INS1_16FlashAttnFwdSm90INS1_25CollectiveMainloopFwdSm90ILi2EN4cute5tupleIJNS5_1CILi1EEES8_S8_EEENS6_IJNS7_ILi128EEESA_NS7_ILi256EEEEEELi256ENS_12float_e4m3_tEfNS_4arch4Sm90ELb0ELb0ELb1ELb1ELb0ELb1ELb0ELb1ELb1ELb0ELb0ELb0EEENS1_21CollectiveEpilogueFwdINS6_IJSA_SB_SA_EEES9_NS_10bfloat16_tESF_Li256ELb1ELb0ELb0ELb1EEENS1_36VarlenDynamicPersistentTileSchedulerILi128ELi128ELi256ELi128ELb0ELb0ELb1ELb0ELb1ELb1EEEEEEEEEvNT_6ParamsE,@"STO_CUDA_ENTRY STV_DEFAULT"
_ZN7cutlass13device_kernelIN5flash11enable_sm90INS1_16FlashAttnFwdSm90INS1_25CollectiveMainloopFwdSm90ILi2EN4cute5tupleIJNS5_1CILi1EEES8_S8_EEENS6_IJNS7_ILi128EEESA_NS7_ILi256EEEEEELi256ENS_12float_e4m3_tEfNS_4arch4Sm90ELb0ELb0ELb1ELb1ELb0ELb1ELb0ELb1ELb1ELb0ELb0ELb0EEENS1_21CollectiveEpilogueFwdINS6_IJSA_SB_SA_EEES9_NS_10bfloat16_tESF_Li256ELb1ELb0ELb0ELb1EEENS1_36VarlenDynamicPersistentTileSchedulerILi128ELi128ELi256ELi128ELb0ELb0ELb1ELb0ELb1ELb1EEEEEEEEEvNT_6ParamsE:
        /* <DEDUP_REMOVED lines=14> */
[----:B------:R-:W-:Y:S02]  /*00e0*/  UIADD3 UR12, UP3, UR4, 0x570, URZ ;  /* 0x00000570040c7890 */ /* 0x000fe4000ff7e03f */
[----:B------:R-:W-:-:S02]  /*00f0*/  UIADD3 UR4, UP4, UR4, 0x670, URZ ;  /* 0x0000067004047890 */ /* 0x000fc4000ff9e03f */
[----:B------:R-:W-:Y:S02]  /*0100*/  UIADD3.X UR7, URZ, UR5, URZ, UP0, !UPT ;  /* 0x000000053f077290 */ /* 0x000fe400087fe43f */
[----:B------:R-:W-:Y:S02]  /*0110*/  UIADD3.X UR9, URZ, UR5, URZ, UP1, !UPT ;  /* 0x000000053f097290 */ /* 0x000fe40008ffe43f */
[----:B------:R-:W-:Y:S02]  /*0120*/  UIADD3.X UR11, URZ, UR5, URZ, UP2, !UPT ;  /* 0x000000053f0b7290 */ /* 0x000fe400097fe43f */
[----:B------:R-:W-:Y:S02]  /*0130*/  UIADD3.X UR13, URZ, UR5, URZ, UP3, !UPT ;  /* 0x000000053f0d7290 */ /* 0x000fe40009ffe43f */
[----:B------:R-:W-:Y:S01]  /*0140*/  UIADD3.X UR5, URZ, UR5, URZ, UP4, !UPT ;  /* 0x000000053f057290 */ /* 0x000fe2000a7fe43f */
[----:B------:R0:W-:Y:S02]  /*0150*/  UTMACCTL.PF [UR6] ;  /* 0x00000000060079b9 */ /* 0x0001e40008040000 */
[----:B------:R0:W-:Y:S02]  /*0160*/  UTMACCTL.PF [UR8] ;  /* 0x00000000080079b9 */ /* 0x0001e40008040000 */
[----:B------:R0:W-:Y:S02]  /*0170*/  UTMACCTL.PF [UR10] ;  /* 0x000000000a0079b9 */ /* 0x0001e40008040000 */
[----:B------:R0:W-:Y:S02]  /*0180*/  UTMACCTL.PF [UR12] ;  /* 0x000000000c0079b9 */ /* 0x0001e40008040000 */
[----:B------:R0:W-:Y:S02]  /*0190*/  UTMACCTL.PF [UR4] ;  /* 0x00000000040079b9 */ /* 0x0001e40008040000 */
[----:B0-----:R-:W-:Y:S01]  /*01a0*/  NOP ;  /* 0x0000000000007918 */ /* 0x001fe20000000000 */
.L_x_280:
[----:B------:R-:W-:Y:S05]  /*01b0*/  BSYNC B0 ;  /* 0x0000000000007941 */ /* 0x000fea0003800000 */
.L_x_279:
        /* <DEDUP_REMOVED lines=41> */
.L_x_281:
        /* <DEDUP_REMOVED lines=22> */
.L_x_282:
        /* <DEDUP_REMOVED lines=18> */
.L_x_283:
        /* <DEDUP_REMOVED lines=22> */
.L_x_284:
        /* <DEDUP_REMOVED lines=22> */
.L_x_285:
[----:B------:R-:W-:Y:S01]  /*0990*/  PLOP3.LUT P0, PT, PT, PT, UP0, 0x80, 0x0 ;  /* 0x000000000000781c */ /* 0x000fe20003f0f008 */
[----:B------:R-:W-:Y:S01]  /*09a0*/  UMOV UR40, 0x1 ;  /* 0x0000000100287882 */ /* 0x000fe20000000000 */
[----:B------:R-:W-:Y:S01]  /*09b0*/  NOP ;  /* 0x0000000000007918 */ /* 0x000fe20000000000 */
[----:B------:R-:W-:Y:S01]  /*09c0*/  USEL UR40, UR40, 0x2, !UP0 ;  /* 0x0000000228287887 */ /* 0x000fe2000c000000 */
[----:B------:R-:W-:Y:S01]  /*09d0*/  BSSY B8, `(.L_x_286) ;  /* 0x0002468000087945 */ /* 0x000fe20003800000 */
[----:B------:R-:W-:Y:S01]  /*09e0*/  ULDC.64 UR42, c[0x0][0x208] ;  /* 0x00008200002a7ab9 */ /* 0x000fe20000000a00 */
[----:B012-4-:R-:W-:Y:S07]  /*09f0*/  BAR.SYNC.DEFER_BLOCKING 0x0 ;  /* 0x0000000000007b1d */ /* 0x017fee0000010000 */
[----:B------:R-:W-:Y:S05]  /*0a00*/  @!P0 BRA `(.L_x_287) ;  /* 0x000001d800488947 */ /* 0x000fea0003800000 */
.L_x_288:
        /* <DEDUP_REMOVED lines=8> */
[----:B-1----:R-:W-:-:S06]  /*0a90*/  ULEA UR4, UR44, UR4, 0x18 ;  /* 0x000000042c047291 */ /* 0x002fcc000f8ec03f */
[----:B------:R-:W-:Y:S01]  /*0aa0*/  IMAD.U32 R19, RZ, RZ, UR4 ;  /* 0x00000004ff137e24 */ /* 0x000fe2000f8e00ff */
[----:B0-----:R-:W-:Y:S01]  /*0ab0*/  SHF.R.U32.HI R0, RZ, 0x7, R0 ;  /* 0x00000007ff007819 */ /* 0x001fe20000011600 */
[----:B------:R-:W-:-:S03]  /*0ac0*/  ULDC UR4, c[0x0][0xc14] ;  /* 0x0003050000047ab9 */ /* 0x000fc60000000800 */
[----:B------:R-:W-:-:S13]  /*0ad0*/  ISETP.NE.AND P0, PT, R0, 0x1, PT ;  /* 0x000000010000780c */ /* 0x000fda0003f05270 */
[----:B------:R-:W-:Y:S08]  /*0ae0*/  @!P0 BAR.ARV 0x9, 0x100 ;  /* 0x0244000000008b1d */ /* 0x000ff00000002000 */
[----:B------:R-:W-:Y:S06]  /*0af0*/  BAR.SYNC.DEFER_BLOCKING 0x5, 0x180 ;  /* 0x0146000000007b1d */ /* 0x000fec0000010000 */
[----:B------:R-:W0:Y:S02]  /*0b00*/  LDS.128 R124, [R19+0x388d0] ;  /* 0x0388d000137c7984 */ /* 0x000e240000000c00 */
[----:B------:R-:W-:Y:S06]  /*0b10*/  BAR.ARV 0x4, 0x180 ;  /* 0x0106000000007b1d */ /* 0x000fec0000002000 */
[----:B0-----:R-:W-:-:S13]  /*0b20*/  ISETP.GE.AND P0, PT, R127, UR4, PT ;  /* 0x000000047f007c0c */ /* 0x001fda000bf06270 */
[----:B------:R-:W-:Y:S05]  /*0b30*/  @P0 BRA `(.L_x_289) ;  /* 0x0000024400440947 */ /* 0x000fea0003800000 */
[----:B------:R-:W0:Y:S01]  /*0b40*/  S2R R0, SR_TID.X ;  /* 0x0000000000007919 */ /* 0x000e220000002100 */
[----:B------:R-:W-:Y:S01]  /*0b50*/  R2UR UR46, R19 ;  /* 0x00000000132e72ca */ /* 0x000fe200000e0000 */
[----:B------:R-:W-:Y:S01]  /*0b60*/  IMAD.MOV.U32 R237, RZ, RZ, RZ ;  /* 0x000000ffffed7224 */ /* 0x000fe200078e00ff */
[----:B------:R-:W-:Y:S01]  /*0b70*/  MOV R152, RZ ;  /* 0x000000ff00987202 */ /* 0x000fe20000000f00 */
[----:B------:R-:W-:Y:S01]  /*0b80*/  IMAD.MOV.U32 R232, RZ, RZ, RZ ;  /* 0x000000ffffe87224 */ /* 0x000fe200078e00ff */
[----:B------:R-:W-:Y:S01]  /*0b90*/  ULOP3.LUT UR47, UR40, 0x1, URZ, 0xfc, !UPT ;  /* 0x00000001282f7892 */ /* 0x000fe2000f8efc3f */
[----:B------:R-:W-:-:S08]  /*0ba0*/  UMOV UR45, URZ ;  /* 0x0000003f002d7c82 */ /* 0x000fd00008000000 */
[----:B------:R-:W-:Y:S01]  /*0bb0*/  UIADD3 UR46, UR46, 0x20400, URZ ;  /* 0x000204002e2e7890 */ /* 0x000fe2000fffe03f */
[----:B0-----:R-:W-:-:S05]  /*0bc0*/  VIADD R0, R0, 0xffffff80 ;  /* 0xffffff8000007836 */ /* 0x001fca0000000000 */
[----:B------:R-:W-:-:S04]  /*0bd0*/  SHF.R.S32.HI R3, RZ, 0x1f, R0 ;  /* 0x0000001fff037819 */ /* 0x000fc80000011400 */
[CC--:B------:R-:W-:Y:S02]  /*0be0*/  LEA.HI R22, R3.reuse, R0.reuse, RZ, 0x3 ;  /* 0x0000000003167211 */ /* 0x0c0fe400078f18ff */
[CC--:B------:R-:W-:Y:S02]  /*0bf0*/  LEA.HI R2, R3.reuse, R0.reuse, RZ, 0x4 ;  /* 0x0000000003027211 */ /* 0x0c0fe400078f20ff */
[CC--:B------:R-:W-:Y:S02]  /*0c00*/  LEA.HI R4, R3.reuse, R0.reuse, RZ, 0x5 ;  /* 0x0000000003047211 */ /* 0x0c0fe400078f28ff */
[----:B------:R-:W-:Y:S02]  /*0c10*/  LEA.HI R6, R3, R0, RZ, 0x6 ;  /* 0x0000000003067211 */ /* 0x000fe400078f30ff */
[----:B------:R-:W-:Y:S02]  /*0c20*/  LOP3.LUT R3, R22, 0xfffffff8, RZ, 0xc0, !PT ;  /* 0xfffffff816037812 */ /* 0x000fe400078ec0ff */
[----:B------:R-:W-:Y:S01]  /*0c30*/  SHF.L.U32 R4, R4, 0x5, RZ ;  /* 0x0000000504047819 */ /* 0x000fe200000006ff */
[----:B------:R-:W-:Y:S01]  /*0c40*/  IMAD.SHL.U32 R6, R6, 0x10, RZ ;  /* 0x0000001006067824 */ /* 0x000fe200078e00ff */
[----:B------:R-:W-:Y:S01]  /*0c50*/  LOP3.LUT R5, R2, 0x3fffff0, RZ, 0xc0, !PT ;  /* 0x03fffff002057812 */ /* 0x000fe200078ec0ff */
[----:B------:R-:W-:Y:S01]  /*0c60*/  IMAD.IADD R3, R0, 0x1, -R3 ;  /* 0x0000000100037824 */ /* 0x000fe200078e0a03 */
[----:B------:R-:W-:-:S02]  /*0c70*/  SHF.R.S32.HI R22, RZ, 0x3, R22 ;  /* 0x00000003ff167819 */ /* 0x000fc40000011416 */
[----:B------:R-:W-:Y:S01]  /*0c80*/  LOP3.LUT R4, R4, 0xfffffc00, RZ, 0xc0, !PT ;  /* 0xfffffc0004047812 */ /* 0x000fe200078ec0ff */
[----:B------:R-:W-:Y:S01]  /*0c90*/  IMAD.IADD R5, R0, 0x1, -R5 ;  /* 0x0000000100057824 */ /* 0x000fe200078e0a05 */
[----:B------:R-:W-:Y:S01]  /*0ca0*/  SHF.R.S32.HI R7, RZ, 0x4, R2 ;  /* 0x00000004ff077819 */ /* 0x000fe20000011402 */
[----:B------:R-:W-:Y:S01]  /*0cb0*/  VIADD R233, R22, 0x20 ;  /* 0x0000002016e97836 */ /* 0x000fe20000000000 */
[----:B------:R-:W-:Y:S01]  /*0cc0*/  SHF.L.U32 R16, R3, 0x4, RZ ;  /* 0x0000000403107819 */ /* 0x000fe200000006ff */
[----:B------:R-:W-:Y:S01]  /*0cd0*/  IMAD R5, R5, 0x40, R4 ;  /* 0x0000004005057824 */ /* 0x000fe200078e0204 */
[----:B------:R-:W-:Y:S01]  /*0ce0*/  LEA.HI R2, R2, R7, RZ, 0x1 ;  /* 0x0000000702027211 */ /* 0x000fe200078f08ff */
[C---:B------:R-:W-:Y:S01]  /*0cf0*/  VIADD R234, R22.reuse, 0x40 ;  /* 0x0000004016ea7836 */ /* 0x040fe20000000000 */
[----:B------:R-:W-:Y:S01]  /*0d00*/  SHF.R.S32.HI R4, RZ, 0x1f, R233 ;  /* 0x0000001fff047819 */ /* 0x000fe200000114e9 */
[----:B------:R-:W-:Y:S01]  /*0d10*/  VIADD R235, R22, 0x60 ;  /* 0x0000006016eb7836 */ /* 0x000fe20000000000 */
[----:B------:R-:W-:Y:S01]  /*0d20*/  LOP3.LUT R2, R2, 0x1ffffffe, RZ, 0xc0, !PT ;  /* 0x1ffffffe02027812 */ /* 0x000fe200078ec0ff */
[----:B------:R-:W-:Y:S01]  /*0d30*/  IMAD.SHL.U32 R0, R233, 0x80, RZ ;  /* 0x00000080e9007824 */ /* 0x000fe200078e00ff */
[----:B------:R-:W-:Y:S01]  /*0d40*/  SHF.R.S32.HI R9, RZ, 0x1f, R234 ;  /* 0x0000001fff097819 */ /* 0x000fe200000114ea */
[----:B------:R-:W-:Y:S01]  /*0d50*/  IMAD.SHL.U32 R8, R234, 0x80, RZ ;  /* 0x00000080ea087824 */ /* 0x000fe200078e00ff */
[----:B------:R-:W-:Y:S01]  /*0d60*/  LEA.HI R4, R4, R233, RZ, 0x3 ;  /* 0x000000e904047211 */ /* 0x000fe200078f18ff */
[----:B------:R-:W-:Y:S01]  /*0d70*/  IMAD.SHL.U32 R10, R235, 0x80, RZ ;  /* 0x00000080eb0a7824 */ /* 0x000fe200078e00ff */
[----:B------:R-:W-:Y:S01]  /*0d80*/  SHF.R.S32.HI R12, RZ, 0x1f, R235 ;  /* 0x0000001fff0c7819 */ /* 0x000fe200000114eb */
[----:B------:R-:W-:Y:S01]  /*0d90*/  IMAD.SHL.U32 R18, R3, 0x8, RZ ;  /* 0x0000000803127824 */ /* 0x000fe200078e00ff */
[----:B------:R-:W-:-:S02]  /*0da0*/  IADD3 R2, R7, -R2, RZ ;  /* 0x8000000207027210 */ /* 0x000fc40007ffe0ff */
[----:B------:R-:W-:Y:S01]  /*0db0*/  LOP3.LUT R7, R0, 0x380, RZ, 0xc0, !PT ;  /* 0x0000038000077812 */ /* 0x000fe200078ec0ff */
[----:B------:R-:W-:Y:S01]  /*0dc0*/  VIADD R236, R18, 0x40 ;  /* 0x0000004012ec7836 */ /* 0x000fe20000000000 */
[----:B------:R-:W-:Y:S01]  /*0dd0*/  LEA.HI R9, R9, R234, RZ, 0x3 ;  /* 0x000000ea09097211 */ /* 0x000fe200078f18ff */
[----:B------:R-:W-:Y:S01]  /*0de0*/  IMAD R5, R2, 0x8, R5 ;  /* 0x0000000802057824 */ /* 0x000fe200078e0205 */
[----:B------:R-:W-:Y:S02]  /*0df0*/  SHF.L.U32 R4, R4, 0x7, RZ ;  /* 0x0000000704047819 */ /* 0x000fe400000006ff */
[----:B------:R-:W-:Y:S01]  /*0e00*/  LEA.HI R12, R12, R235, RZ, 0x3 ;  /* 0x000000eb0c0c7211 */ /* 0x000fe200078f18ff */
[----:B------:R-:W-:Y:S01]  /*0e10*/  IMAD.SHL.U32 R9, R9, 0x80, RZ ;  /* 0x0000008009097824 */ /* 0x000fe200078e00ff */
[----:B------:R-:W-:Y:S02]  /*0e20*/  LOP3.LUT R14, R8, 0x380, RZ, 0xc0, !PT ;  /* 0x00000380080e7812 */ /* 0x000fe400078ec0ff */
[----:B------:R-:W-:Y:S01]  /*0e30*/  SHF.R.U32.HI R0, RZ, 0x3, R7 ;  /* 0x00000003ff007819 */ /* 0x000fe20000011607 */
[----:B------:R-:W-:Y:S01]  /*0e40*/  IMAD.SHL.U32 R12, R12, 0x80, RZ ;  /* 0x000000800c0c7824 */ /* 0x000fe200078e00ff */
[----:B------:R-:W-:Y:S01]  /*0e50*/  LOP3.LUT R11, R7, 0x70, R16, 0xf8, !PT ;  /* 0x00000070070b7812 */ /* 0x000fe200078ef810 */
[----:B------:R-:W-:Y:S01]  /*0e60*/  STL [R1+0x18], R14 ;  /* 0x0000180e01007387 */ /* 0x000fe20000100800 */
[----:B------:R-:W-:-:S02]  /*0e70*/  LOP3.LUT R4, R4, 0xfffffc00, RZ, 0xc0, !PT ;  /* 0xfffffc0004047812 */ /* 0x000fc400078ec0ff */
[----:B------:R-:W-:Y:S02]  /*0e80*/  LOP3.LUT R13, R10, 0x380, RZ, 0xc0, !PT ;  /* 0x000003800a0d7812 */ /* 0x000fe400078ec0ff */
[----:B------:R-:W-:Y:S02]  /*0e90*/  LOP3.LUT R2, R4, R11, R0, 0xf6, !PT ;  /* 0x0000000b04027212 */ /* 0x000fe400078ef600 */
[----:B------:R-:W-:Y:S01]  /*0ea0*/  SHF.L.U32 R0, R22, 0x7, RZ ;  /* 0x0000000716007819 */ /* 0x000fe200000006ff */
[----:B------:R0:W-:Y:S01]  /*0eb0*/  STL [R1+0x14], R13 ;  /* 0x0000140d01007387 */ /* 0x0001e20000100800 */
[----:B------:R-:W-:Y:S02]  /*0ec0*/  LOP3.LUT R9, R9, 0xfffffc00, RZ, 0xc0, !PT ;  /* 0xfffffc0009097812 */ /* 0x000fe400078ec0ff */
[----:B------:R-:W-:Y:S01]  /*0ed0*/  LOP3.LUT R12, R12, 0xfffffc00, RZ, 0xc0, !PT ;  /* 0xfffffc000c0c7812 */ /* 0x000fe200078ec0ff */
[----:B------:R1:W-:Y:S01]  /*0ee0*/  STL [R1+0x28], R4 ;  /* 0x0000280401007387 */ /* 0x0003e20000100800 */
[----:B------:R-:W-:-:S02]  /*0ef0*/  SHF.R.U32.HI R7, RZ, 0x3, R14 ;  /* 0x00000003ff077819 */ /* 0x000fc4000001160e */
[--C-:B------:R-:W-:Y:S01]  /*0f00*/  LOP3.LUT R10, R14, 0x70, R16.reuse, 0xf8, !PT ;  /* 0x000000700e0a7812 */ /* 0x100fe200078ef810 */
[----:B------:R2:W-:Y:S01]  /*0f10*/  STL [R1+0x50], R5 ;  /* 0x0000500501007387 */ /* 0x0005e20000100800 */
[----:B------:R-:W-:Y:S02]  /*0f20*/  SHF.R.U32.HI R8, RZ, 0x3, R13 ;  /* 0x00000003ff087819 */ /* 0x000fe4000001160d */
[----:B0-----:R-:W-:Y:S01]  /*0f30*/  LOP3.LUT R13, R13, 0x70, R16, 0xf8, !PT ;  /* 0x000000700d0d7812 */ /* 0x001fe200078ef810 */
[----:B------:R-:W-:Y:S01]  /*0f40*/  STL [R1+0x24], R9 ;  /* 0x0000240901007387 */ /* 0x000fe20000100800 */
[----:B------:R-:W-:Y:S02]  /*0f50*/  LOP3.LUT R10, R9, R10, R7, 0xf6, !PT ;  /* 0x0000000a090a7212 */ /* 0x000fe400078ef607 */
[----:B-1----:R-:W-:Y:S01]  /*0f60*/  LOP3.LUT R4, R6, 0xfffffc00, RZ, 0xc0, !PT ;  /* 0xfffffc0006047812 */ /* 0x002fe200078ec0ff */
[----:B------:R-:W-:Y:S01]  /*0f70*/  STL [R1+0x20], R12 ;  /* 0x0000200c01007387 */ /* 0x000fe20000100800 */
[----:B------:R-:W-:-:S02]  /*0f80*/  LOP3.LUT R8, R12, R13, R8, 0xf6, !PT ;  /* 0x0000000d0c087212 */ /* 0x000fc400078ef608 */
[----:B--2---:R-:W-:Y:S01]  /*0f90*/  LOP3.LUT R5, R0, 0x380, RZ, 0xc0, !PT ;  /* 0x0000038000057812 */ /* 0x004fe200078ec0ff */
[----:B------:R-:W-:Y:S01]  /*0fa0*/  STL [R1], RZ ;  /* 0x000000ff01007387 */ /* 0x000fe20000100800 */
[C---:B------:R-:W-:Y:S01]  /*0fb0*/  IADD3 R3, R19.reuse, R2, RZ ;  /* 0x0000000213037210 */ /* 0x040fe20007ffe0ff */
[----:B------:R-:W-:Y:S01]  /*0fc0*/  IMAD.IADD R2, R19, 0x1, R10 ;  /* 0x0000000113027824 */ /* 0x000fe200078e020a */
[----:B------:R-:W-:Y:S01]  /*0fd0*/  LOP3.LUT R0, R5, 0x70, R16, 0xf8, !PT ;  /* 0x0000007005007812 */ /* 0x000fe200078ef810 */
[----:B------:R0:W-:Y:S01]  /*0fe0*/  STL [R1+0x4], R5 ;  /* 0x0000040501007387 */ /* 0x0001e20000100800 */
[----:B------:R-:W-:Y:S02]  /*0ff0*/  SHF.R.S32.HI R23, RZ, 0x1f, R22 ;  /* 0x0000001fff177819 */ /* 0x000fe40000011416 */
[----:B------:R-:W-:Y:S01]  /*1000*/  SHF.R.S32.HI R17, RZ, 0x1f, R16 ;  /* 0x0000001fff117819 */ /* 0x000fe20000011410 */
[----:B------:R-:W-:Y:S01]  /*1010*/  STL [R1+0x10], R4 ;  /* 0x0000100401007387 */ /* 0x000fe20000100800 */
[----:B0-----:R-:W-:-:S04]  /*1020*/  SHF.R.U32.HI R5, RZ, 0x3, R5 ;  /* 0x00000003ff057819 */ /* 0x001fc80000011605 */
[----:B------:R-:W-:Y:S01]  /*1030*/  LOP3.LUT R0, R4, R0, R5, 0xf6, !PT ;  /* 0x0000000004007212 */ /* 0x000fe200078ef605 */
[----:B------:R-:W-:Y:S04]  /*1040*/  STL [R1+0xc], R5 ;  /* 0x00000c0501007387 */ /* 0x000fe80000100800 */
[----:B------:R-:W-:-:S05]  /*1050*/  IMAD.IADD R0, R19, 0x1, R0 ;  /* 0x0000000113007824 */ /* 0x000fca00078e0200 */
[----:B------:R0:W-:Y:S04]  /*1060*/  STL [R1+0x2c], R0 ;  /* 0x00002c0001007387 */ /* 0x0001e80000100800 */
[----:B------:R1:W-:Y:S04]  /*1070*/  STL [R1+0x4c], R3 ;  /* 0x00004c0301007387 */ /* 0x0003e80000100800 */
[----:B------:R1:W-:Y:S01]  /*1080*/  STL [R1+0x48], R2 ;  /* 0x0000480201007387 */ /* 0x0003e20000100800 */
[----:B0-----:R-:W-:-:S05]  /*1090*/  IMAD.IADD R0, R19, 0x1, R8 ;  /* 0x0000000113007824 */ /* 0x001fca00078e0208 */
[----:B------:R1:W-:Y:S02]  /*10a0*/  STL [R1+0x44], R0 ;  /* 0x0000440001007387 */ /* 0x0003e40000100800 */
.L_x_470:
[----:B01----:R-:W0:Y:S02]  /*10b0*/  LDC.64 R2, c[0x0][0xc60] ;  /* 0x00031800ff027b82 */ /* 0x003e240000000a00 */
[----:B0-----:R-:W-:-:S05]  /*10c0*/  IMAD.WIDE R2, R127, 0x4, R2 ;  /* 0x000000047f027825 */ /* 0x001fca00078e0202 */
[----:B------:R0:W2:Y:S01]  /*10d0*/  LDG.E R0, desc[UR42][R2.64] ;  /* 0x0000002a02007981 */ /* 0x0000a2000c1e1900 */
[----:B------:R-:W-:Y:S05]  /*10e0*/  YIELD ;  /* 0x0000000000007946 */ /* 0x000fea0003800000 */
[----:B------:R-:W-:Y:S01]  /*10f0*/  ULDC.64 UR4, c[0x0][0xa28] ;  /* 0x00028a0000047ab9 */ /* 0x000fe20000000a00 */
[----:B------:R-:W-:Y:S01]  /*1100*/  ULDC.64 UR8, c[0x0][0xa18] ;  /* 0x0002860000087ab9 */ /* 0x000fe20000000a00 */
[----:B------:R-:W-:Y:S01]  /*1110*/  ISETP.NE.U32.AND P1, PT, RZ, UR4, PT ;  /* 0x00000004ff007c0c */ /* 0x000fe2000bf25070 */
[----:B------:R-:W-:Y:S01]  /*1120*/  ULDC.64 UR6, c[0x0][0xa08] ;  /* 0x0002820000067ab9 */ /* 0x000fe20000000a00 */
[----:B0-----:R-:W-:Y:S01]  /*1130*/  MOV R3, RZ ;  /* 0x000000ff00037202 */ /* 0x001fe20000000f00 */
[----:B-----5:R-:W-:Y:S01]  /*1140*/  IMAD.MOV.U32 R29, RZ, RZ, RZ ;  /* 0x000000ffff1d7224 */ /* 0x020fe200078e00ff */
[----:B------:R-:W-:-:S02]  /*1150*/  ISETP.NE.AND.EX P1, PT, RZ, UR5, PT, P1 ;  /* 0x00000005ff007c0c */ /* 0x000fc4000bf25310 */
[----:B------:R-:W-:-:S04]  /*1160*/  ISETP.NE.U32.AND P0, PT, RZ, UR6, PT ;  /* 0x00000006ff007c0c */ /* 0x000fc8000bf05070 */
[----:B------:R-:W-:Y:S02]  /*1170*/  ISETP.NE.AND.EX P0, PT, RZ, UR7, PT, P0 ;  /* 0x00000007ff007c0c */ /* 0x000fe4000bf05300 */
[----:B--2---:R-:W-:Y:S01]  /*1180*/  SHF.R.S32.HI R6, RZ, 0x1f, R0 ;  /* 0x0000001fff067819 */ /* 0x004fe20000011400 */
[----:B------:R-:W-:-:S04]  /*1190*/  IMAD.SHL.U32 R28, R0, 0x4, RZ ;  /* 0x00000004001c7824 */ /* 0x000fc800078e00ff */
[C---:B---34-:R-:W-:Y:S01]  /*11a0*/  @P1 LEA R4, P2, R0.reuse, UR4, 0x2 ;  /* 0x0000000400041c11 */ /* 0x058fe2000f8410ff */
[----:B------:R-:W-:Y:S01]  /*11b0*/  STL [R1+0x1c], R0 ;  /* 0x00001c0001007387 */ /* 0x000fe20000100800 */
[C-C-:B------:R-:W-:Y:S02]  /*11c0*/  SHF.L.U64.HI R30, R0.reuse, 0x2, R6.reuse ;  /* 0x00000002001e7819 */ /* 0x140fe40000010206 */
[----:B------:R-:W-:Y:S01]  /*11d0*/  @P1 LEA.HI.X R5, R0, UR5, R6, 0x2, P2 ;  /* 0x0000000500051c11 */ /* 0x000fe200090f1406 */
[----:B------:R0:W-:Y:S01]  /*11e0*/  STL [R1+0x38], R6 ;  /* 0x0000380601007387 */ /* 0x0001e20000100800 */
[----:B------:R-:W-:Y:S01]  /*11f0*/  ISETP.NE.U32.AND P2, PT, RZ, UR8, PT ;  /* 0x00000008ff007c0c */ /* 0x000fe2000bf45070 */
[----:B------:R-:W-:Y:S01]  /*1200*/  ULDC UR4, c[0x0][0x288] ;  /* 0x0000a20000047ab9 */ /* 0x000fe20000000800 */
[----:B------:R-:W-:Y:S01]  /*1210*/  IADD3 R8, P3, R28, UR6, RZ ;  /* 0x000000061c087c10 */ /* 0x000fe2000ff7e0ff */
[----:B------:R1:W5:Y:S01]  /*1220*/  @P1 LDG.E R3, desc[UR42][R4.64] ;  /* 0x0000002a04031981 */ /* 0x000362000c1e1900 */
[----:B------:R-:W-:Y:S01]  /*1230*/  ISETP.NE.AND.EX P2, PT, RZ, UR9, PT, P2 ;  /* 0x00000009ff007c0c */ /* 0x000fe2000bf45320 */
[----:B------:R-:W-:Y:S01]  /*1240*/  IMAD.U32 R130, RZ, RZ, UR4 ;  /* 0x00000004ff827e24 */ /* 0x000fe2000f8e00ff */
[----:B------:R-:W-:Y:S01]  /*1250*/  IADD3.X R9, R30, UR7, RZ, P3, !PT ;  /* 0x000000071e097c10 */ /* 0x000fe20009ffe4ff */
[----:B------:R-:W-:-:S04]  /*1260*/  ULDC.64 UR4, c[0x0][0x3f8] ;  /* 0x0000fe0000047ab9 */ /* 0x000fc80000000a00 */
[----:B------:R1:W5:Y:S06]  /*1270*/  @P0 LDG.E R29, desc[UR42][R8.64] ;  /* 0x0000002a081d0981 */ /* 0x00036c000c1e1900 */
[----:B0-----:R-:W-:-:S04]  /*1280*/  @P2 IADD3 R6, P1, R28, UR8, RZ ;  /* 0x000000081c062c10 */ /* 0x001fc8000ff3e0ff */
[----:B------:R-:W-:-:S05]  /*1290*/  @P2 IADD3.X R7, R30, UR9, RZ, P1, !PT ;  /* 0x000000091e072c10 */ /* 0x000fca0008ffe4ff */
[----:B------:R1:W5:Y:S01]  /*12a0*/  @P2 LDG.E R130, desc[UR42][R6.64] ;  /* 0x0000002a06822981 */ /* 0x000362000c1e1900 */
[----:B------:R-:W-:-:S03]  /*12b0*/  UISETP.NE.U32.AND UP0, UPT, UR4, URZ, UPT ;  /* 0x0000003f0400728c */ /* 0x000fc6000bf05070 */
[----:B------:R-:W-:Y:S01]  /*12c0*/  ULDC UR4, c[0x0][0x404] ;  /* 0x0001010000047ab9 */ /* 0x000fe20000000800 */
[----:B------:R-:W-:-:S03]  /*12d0*/  UISETP.NE.AND.EX UP0, UPT, UR5, URZ, UPT, UP0 ;  /* 0x0000003f0500728c */ /* 0x000fc6000bf05300 */
[----:B------:R-:W-:Y:S01]  /*12e0*/  ULDC UR5, c[0x0][0x2e0] ;  /* 0x0000b80000057ab9 */ /* 0x000fe20000000800 */
[----:B------:R-:W-:-:S04]  /*12f0*/  USEL UR4, UR4, 0x1, UP0 ;  /* 0x0000000104047887 */ /* 0x000fc80008000000 */
[----:B------:R-:W-:-:S03]  /*1300*/  UIMAD UR4, UR4, UR5, URZ ;  /* 0x00000005040472a4 */ /* 0x000fc6000f8e023f */
[----:B------:R-:W-:Y:S02]  /*1310*/  ULDC UR5, c[0x0][0x338] ;  /* 0x0000ce0000057ab9 */ /* 0x000fe40000000800 */
[----:B------:R-:W-:Y:S02]  /*1320*/  IMAD.U32 R2, RZ, RZ, UR5 ;  /* 0x00000005ff027e24 */ /* 0x000fe4000f8e00ff */
[----:B------:R-:W-:Y:S01]  /*1330*/  IMAD.U32 R26, RZ, RZ, UR4 ;  /* 0x00000004ff1a7e24 */ /* 0x000fe2000f8e00ff */
[----:B------:R-:W-:Y:S01]  /*1340*/  MOV R27, R0 ;  /* 0x00000000001b7202 */ /* 0x000fe20000000f00 */
[----:B-1----:R-:W-:Y:S06]  /*1350*/  @P2 BRA `(.L_x_290) ;  /* 0x0000000000242947 */ /* 0x002fec0003800000 */
[----:B------:R-:W-:Y:S02]  /*1360*/  ULDC.64 UR4, c[0x0][0xa00] ;  /* 0x0002800000047ab9 */ /* 0x000fe40000000a00 */
[----:B------:R-:W-:-:S04]  /*1370*/  ISETP.NE.U32.AND P1, PT, RZ, UR4, PT ;  /* 0x00000004ff007c0c */ /* 0x000fc8000bf25070 */
[----:B------:R-:W-:-:S13]  /*1380*/  ISETP.NE.AND.EX P1, PT, RZ, UR5, PT, P1 ;  /* 0x00000005ff007c0c */ /* 0x000fda000bf25310 */
[----:B------:R-:W-:Y:S05]  /*1390*/  @!P1 BRA `(.L_x_290) ;  /* 0x0000000000149947 */ /* 0x000fea0003800000 */
[----:B------:R-:W0:Y:S02]  /*13a0*/  LDC.64 R4, c[0x0][0xa00] ;  /* 0x00028000ff047b82 */ /* 0x000e240000000a00 */
[----:B0-----:R-:W-:-:S05]  /*13b0*/  IMAD.WIDE R4, R27, 0x4, R4 ;  /* 0x000000041b047825 */ /* 0x001fca00078e0204 */
[----:B-----5:R-:W2:Y:S04]  /*13c0*/  LDG.E R130, desc[UR42][R4.64] ;  /* 0x0000002a04827981 */ /* 0x020ea8000c1e1900 */
[----:B------:R-:W2:Y:S02]  /*13d0*/  LDG.E R7, desc[UR42][R4.64+0x4] ;  /* 0x0000042a04077981 */ /* 0x000ea4000c1e1900 */
[----:B--2---:R-:W-:-:S07]  /*13e0*/  IMAD.IADD R130, R7, 0x1, -R130 ;  /* 0x0000000107827824 */ /* 0x004fce00078e0a82 */
.L_x_290:
[----:B------:R-:W-:Y:S01]  /*13f0*/  ULDC.64 UR4, c[0x0][0xa20] ;  /* 0x0002880000047ab9 */ /* 0x000fe20000000a00 */
[----:B------:R0:W-:Y:S01]  /*1400*/  STL [R1+0x3c], R125 ;  /* 0x00003c7d01007387 */ /* 0x0001e20000100800 */
[----:B------:R-:W-:-:S03]  /*1410*/  ISETP.NE.U32.AND P1, PT, RZ, UR4, PT ;  /* 0x00000004ff007c0c */ /* 0x000fc6000bf25070 */
[----:B------:R0:W-:Y:S01]  /*1420*/  STL [R1+0x34], R126 ;  /* 0x0000347e01007387 */ /* 0x0001e20000100800 */
[----:B------:R-:W-:-:S13]  /*1430*/  ISETP.NE.AND.EX P1, PT, RZ, UR5, PT, P1 ;  /* 0x00000005ff007c0c */ /* 0x000fda000bf25310 */
[----:B0-----:R-:W-:Y:S05]  /*1440*/  @!P1 BRA `(.L_x_291) ;  /* 0x0000000000109947 */ /* 0x001fea0003800000 */
[----:B------:R-:W-:-:S04]  /*1450*/  IADD3 R4, P0, R28, UR4, RZ ;  /* 0x000000041c047c10 */ /* 0x000fc8000ff1e0ff */
[----:B------:R-:W-:-:S05]  /*1460*/  IADD3.X R5, R30, UR5, RZ, P0, !PT ;  /* 0x000000051e057c10 */ /* 0x000fca00087fe4ff */
[----:B------:R0:W5:Y:S01]  /*1470*/  LDG.E R26, desc[UR42][R4.64] ;  /* 0x0000002a041a7981 */ /* 0x000162000c1e1900 */
[----:B------:R-:W-:Y:S05]  /*1480*/  BRA `(.L_x_292) ;  /* 0x0000000000107947 */ /* 0x000fea0003800000 */
.L_x_291:
[----:B------:R-:W-:Y:S05]  /*1490*/  @!P0 BRA `(.L_x_292) ;  /* 0x00000000000c8947 */ /* 0x000fea0003800000 */
[----:B------:R-:W2:Y:S04]  /*14a0*/  LDG.E R5, desc[UR42][R8.64] ;  /* 0x0000002a08057981 */ /* 0x000ea8000c1e1900 */
[----:B------:R-:W2:Y:S02]  /*14b0*/  LDG.E R26, desc[UR42][R8.64+0x4] ;  /* 0x0000042a081a7981 */ /* 0x000ea4000c1e1900 */
[----:B--2---:R-:W-:-:S07]  /*14c0*/  IMAD.IADD R26, R26, 0x1, -R5 ;  /* 0x000000011a1a7824 */ /* 0x004fce00078e0a05 */
.L_x_292:
[----:B------:R-:W-:Y:S02]  /*14d0*/  ULDC.64 UR4, c[0x0][0xa10] ;  /* 0x0002840000047ab9 */ /* 0x000fe40000000a00 */
[----:B------:R-:W-:-:S04]  /*14e0*/  ISETP.NE.U32.AND P0, PT, RZ, UR4, PT ;  /* 0x00000004ff007c0c */ /* 0x000fc8000bf05070 */
[----:B------:R-:W-:Y:S01]  /*14f0*/  ISETP.NE.AND.EX P0, PT, RZ, UR5, PT, P0 ;  /* 0x00000005ff007c0c */ /* 0x000fe2000bf05300 */
[----:B-----5:R-:W-:Y:S01]  /*1500*/  IMAD.IADD R11, R26, 0x1, -R3 ;  /* 0x000000011a0b7824 */ /* 0x020fe200078e0a03 */
[----:B------:R-:W-:-:S11]  /*1510*/  ULDC.64 UR4, c[0x0][0xa30] ;  /* 0x00028c0000047ab9 */ /* 0x000fd60000000a00 */
[----:B0-----:R-:W0:Y:S02]  /*1520*/  @P0 LDC.64 R4, c[0x0][0xa10] ;  /* 0x00028400ff040b82 */ /* 0x001e240000000a00 */
[----:B0-----:R-:W-:-:S05]  /*1530*/  @P0 IMAD.WIDE R4, R27, 0x4, R4 ;  /* 0x000000041b040825 */ /* 0x001fca00078e0204 */
[----:B------:R-:W2:Y:S04]  /*1540*/  @P0 LDG.E R0, desc[UR42][R4.64] ;  /* 0x0000002a04000981 */ /* 0x000ea8000c1e1900 */
[----:B------:R-:W2:Y:S01]  /*1550*/  @P0 LDG.E R9, desc[UR42][R4.64+0x4] ;  /* 0x0000042a04090981 */ /* 0x000ea2000c1e1900 */
[----:B------:R-:W-:Y:S01]  /*1560*/  IMAD.MOV R24, RZ, RZ, -R11 ;  /* 0x000000ffff187224 */ /* 0x000fe200078e0a0b */
[----:B------:R-:W-:Y:S02]  /*1570*/  ISETP.NE.U32.AND P1, PT, RZ, UR4, PT ;  /* 0x00000004ff007c0c */ /* 0x000fe4000bf25070 */
[----:B------:R-:W-:Y:S02]  /*1580*/  MOV R119, R26 ;  /* 0x0000001a00777202 */ /* 0x000fe40000000f00 */
[----:B------:R-:W-:-:S02]  /*1590*/  VIMNMX R24, RZ, R24, !PT ;  /* 0x00000018ff187248 */ /* 0x000fc40007fe0100 */
[----:B------:R-:W-:-:S13]  /*15a0*/  ISETP.NE.AND.EX P1, PT, RZ, UR5, PT, P1 ;  /* 0x00000005ff007c0c */ /* 0x000fda000bf25310 */
[----:B------:R-:W-:-:S04]  /*15b0*/  @P1 IADD3 R6, P2, R28, UR4, RZ ;  /* 0x000000041c061c10 */ /* 0x000fc8000ff5e0ff */
[----:B------:R-:W-:-:S05]  /*15c0*/  @P1 IADD3.X R7, R30, UR5, RZ, P2, !PT ;  /* 0x000000051e071c10 */ /* 0x000fca00097fe4ff */
[----:B------:R0:W5:Y:S01]  /*15d0*/  @P1 LDG.E R119, desc[UR42][R6.64] ;  /* 0x0000002a06771981 */ /* 0x000162000c1e1900 */
[----:B--2---:R-:W-:-:S04]  /*15e0*/  @P0 IMAD.IADD R2, R9, 0x1, -R0 ;  /* 0x0000000109020824 */ /* 0x004fc800078e0a00 */
[----:B------:R-:W-:-:S05]  /*15f0*/  IMAD.IADD R127, R11, 0x1, R2 ;  /* 0x000000010b7f7824 */ /* 0x000fca00078e0202 */
[----:B------:R-:W-:-:S04]  /*1600*/  IADD3 R0, R127, 0x7f, RZ ;  /* 0x0000007f7f007810 */ /* 0x000fc80007ffe0ff */
[----:B------:R-:W-:-:S04]  /*1610*/  SHF.R.S32.HI R3, RZ, 0x1f, R0 ;  /* 0x0000001fff037819 */ /* 0x000fc80000011400 */
[----:B------:R-:W-:-:S04]  /*1620*/  LEA.HI R3, R3, R0, RZ, 0x7 ;  /* 0x0000000003037211 */ /* 0x000fc800078f38ff */
[----:B------:R-:W-:Y:S02]  /*1630*/  LOP3.LUT R5, R3, 0xffffff80, RZ, 0xc0, !PT ;  /* 0xffffff8003057812 */ /* 0x000fe400078ec0ff */
[----:B------:R-:W-:Y:S02]  /*1640*/  SHF.R.S32.HI R153, RZ, 0x7, R3 ;  /* 0x00000007ff997819 */ /* 0x000fe40000011403 */
[----:B------:R-:W-:-:S04]  /*1650*/  VIADDMNMX R5, R5, -R11, R2, PT ;  /* 0x8000000b05057246 */ /* 0x000fc80003800102 */
[----:B------:R-:W-:Y:S02]  /*1660*/  ISETP.GT.AND P0, PT, R5, R24, PT ;  /* 0x000000180500720c */ /* 0x000fe40003f04270 */
[----:B------:R-:W-:-:S05]  /*1670*/  SHF.R.U32.HI R24, RZ, 0x7, R24 ;  /* 0x00000007ff187819 */ /* 0x000fca0000011618 */
[----:B------:R-:W-:-:S06]  /*1680*/  IMAD.MOV.U32 R25, RZ, RZ, R24 ;  /* 0x000000ffff197224 */ /* 0x000fcc00078e0018 */
[----:B------:R-:W-:-:S05]  /*1690*/  @P0 VIADD R0, R5, 0x7f ;  /* 0x0000007f05000836 */ /* 0x000fca0000000000 */
[----:B------:R-:W-:-:S04]  /*16a0*/  @P0 SHF.R.S32.HI R5, RZ, 0x1f, R0 ;  /* 0x0000001fff050819 */ /* 0x000fc80000011400 */
[----:B------:R-:W-:-:S04]  /*16b0*/  @P0 LEA.HI R5, R5, R0, RZ, 0x7 ;  /* 0x0000000005050211 */ /* 0x000fc800078f38ff */
[----:B------:R-:W-:Y:S02]  /*16c0*/  @P0 SHF.R.S32.HI R25, RZ, 0x7, R5 ;  /* 0x00000007ff190819 */ /* 0x000fe40000011405 */
[----:B------:R-:W-:Y:S02]  /*16d0*/  PLOP3.LUT P0, PT, PT, PT, PT, 0x80, 0x0 ;  /* 0x000000000000781c */ /* 0x000fe40003f0f070 */
[----:B------:R-:W-:-:S13]  /*16e0*/  ISETP.GT.AND P1, PT, R25, R24, PT ;  /* 0x000000181900720c */ /* 0x000fda0003f24270 */
[----:B0-----:R-:W-:Y:S05]  /*16f0*/  @!P1 BRA `(.L_x_293) ;  /* 0x000000a800589947 */ /* 0x001fea0003800000 */
[----:B------:R-:W-:Y:S01]  /*1700*/  IADD3 R0, R19, 0x28400, RZ ;  /* 0x0002840013007810 */ /* 0x000fe20007ffe0ff */
[----:B------:R-:W-:Y:S03]  /*1710*/  BSSY B6, `(.L_x_294) ;  /* 0x0000013000067945 */ /* 0x000fe60003800000 */
[----:B------:R-:W-:-:S13]  /*1720*/  LOP3.LUT P0, RZ, R0, 0x3ff, RZ, 0xc0, !PT ;  /* 0x000003ff00ff7812 */ /* 0x000fda000780c0ff */
[----:B------:R-:W-:Y:S05]  /*1730*/  @!P0 BRA `(.L_x_295) ;  /* 0x0000000000408947 */ /* 0x000fea0003800000 */
[----:B------:R-:W-:Y:S01]  /*1740*/  MOV R0, 0x0 ;  /* 0x0000000000007802 */ /* 0x000fe20000000f00 */
[----:B------:R-:W-:Y:S01]  /*1750*/  ULDC.64 UR4, c[0x4][0x1c8] ;  /* 0x0100720000047ab9 */ /* 0x000fe20000000a00 */
[----:B------:R-:W-:Y:S01]  /*1760*/  ULDC.64 UR6, c[0x4][0x130] ;  /* 0x01004c0000067ab9 */ /* 0x000fe20000000a00 */
[----:B------:R-:W-:Y:S01]  /*1770*/  IMAD.U32 R4, RZ, RZ, UR4 ;  /* 0x00000004ff047e24 */ /* 0x000fe2000f8e00ff */
[----:B------:R0:W1:Y:S01]  /*1780*/  LDC.64 R14, c[0x4][R0] ;  /* 0x01000000000e7b82 */ /* 0x0000620000000a00 */
[----:B------:R-:W-:Y:S01]  /*1790*/  IMAD.U32 R5, RZ, RZ, UR5 ;  /* 0x00000005ff057e24 */ /* 0x000fe2000f8e00ff */
[----:B------:R-:W-:Y:S01]  /*17a0*/  ULDC.64 UR4, c[0x4][0x1d0] ;  /* 0x0100740000047ab9 */ /* 0x000fe20000000a00 */
[----:B------:R-:W-:Y:S01]  /*17b0*/  IMAD.U32 R10, RZ, RZ, UR6 ;  /* 0x00000006ff0a7e24 */ /* 0x000fe2000f8e00ff */
[----:B------:R-:W-:Y:S01]  /*17c0*/  MOV R7, UR5 ;  /* 0x0000000500077c02 */ /* 0x000fe20008000f00 */
[----:B------:R-:W-:Y:S01]  /*17d0*/  IMAD.U32 R6, RZ, RZ, UR4 ;  /* 0x00000004ff067e24 */ /* 0x000fe2000f8e00ff */
[----:B------:R-:W-:Y:S01]  /*17e0*/  MOV R12, 0x1 ;  /* 0x00000001000c7802 */ /* 0x000fe20000000f00 */
[----:B------:R-:W-:-:S02]  /*17f0*/  IMAD.U32 R11, RZ, RZ, UR7 ;  /* 0x00000007ff0b7e24 */ /* 0x000fc4000f8e00ff */
[----:B------:R-:W-:Y:S02]  /*1800*/  IMAD.MOV.U32 R8, RZ, RZ, 0x70 ;  /* 0x00000070ff087424 */ /* 0x000fe400078e00ff */
[----:B0-----:R-:W-:-:S07]  /*1810*/  IMAD.MOV.U32 R13, RZ, RZ, RZ ;  /* 0x000000ffff0d7224 */ /* 0x001fce00078e00ff */
[----:B------:R-:W-:-:S07]  /*1820*/  LEPC R20, `(.L_x_295) ;  /* 0x000000001014794e */ /* 0x000fce0000000000 */
[----:B-1---5:R-:W-:Y:S05]  /*1830*/  CALL.ABS.NOINC R14 ;  /* 0x000000000e007343 */ /* 0x022fea0003c00000 */
.L_x_295:
[----:B------:R-:W-:Y:S05]  /*1840*/  BSYNC B6 ;  /* 0x0000000000067941 */ /* 0x000fea0003800000 */
.L_x_294:
[----:B------:R-:W-:Y:S01]  /*1850*/  VIADD R0, R19, 0x10400 ;  /* 0x0001040013007836 */ /* 0x000fe20000000000 */
[----:B------:R-:W-:Y:S04]  /*1860*/  BSSY B6, `(.L_x_296) ;  /* 0x0000013000067945 */ /* 0x000fe80003800000 */
[----:B------:R-:W-:-:S13]  /*1870*/  LOP3.LUT P0, RZ, R0, 0x3ff, RZ, 0xc0, !PT ;  /* 0x000003ff00ff7812 */ /* 0x000fda000780c0ff */
[----:B------:R-:W-:Y:S05]  /*1880*/  @!P0 BRA `(.L_x_297) ;  /* 0x0000000000408947 */ /* 0x000fea0003800000 */
[----:B------:R-:W-:Y:S01]  /*1890*/  MOV R0, 0x0 ;  /* 0x0000000000007802 */ /* 0x000fe20000000f00 */
[----:B------:R-:W-:Y:S01]  /*18a0*/  ULDC.64 UR4, c[0x4][0x1c8] ;  /* 0x0100720000047ab9 */ /* 0x000fe20000000a00 */
[----:B------:R-:W-:Y:S01]  /*18b0*/  ULDC.64 UR6, c[0x4][0x130] ;  /* 0x01004c0000067ab9 */ /* 0x000fe20000000a00 */
[----:B------:R-:W-:Y:S01]  /*18c0*/  IMAD.U32 R4, RZ, RZ, UR4 ;  /* 0x00000004ff047e24 */ /* 0x000fe2000f8e00ff */
[----:B------:R0:W1:Y:S01]  /*18d0*/  LDC.64 R14, c[0x4][R0] ;  /* 0x01000000000e7b82 */ /* 0x0000620000000a00 */
[----:B------:R-:W-:Y:S01]  /*18e0*/  MOV R5, UR5 ;  /* 0x0000000500057c02 */ /* 0x000fe20008000f00 */
[----:B------:R-:W-:Y:S01]  /*18f0*/  ULDC.64 UR4, c[0x4][0x1d0] ;  /* 0x0100740000047ab9 */ /* 0x000fe20000000a00 */
[----:B------:R-:W-:Y:S01]  /*1900*/  IMAD.U32 R10, RZ, RZ, UR6 ;  /* 0x00000006ff0a7e24 */ /* 0x000fe2000f8e00ff */
[----:B------:R-:W-:Y:S01]  /*1910*/  MOV R11, UR7 ;  /* 0x00000007000b7c02 */ /* 0x000fe20008000f00 */
[----:B------:R-:W-:Y:S02]  /*1920*/  IMAD.U32 R6, RZ, RZ, UR4 ;  /* 0x00000004ff067e24 */ /* 0x000fe4000f8e00ff */
[----:B------:R-:W-:-:S02]  /*1930*/  IMAD.U32 R7, RZ, RZ, UR5 ;  /* 0x00000005ff077e24 */ /* 0x000fc4000f8e00ff */
[----:B------:R-:W-:Y:S02]  /*1940*/  IMAD.MOV.U32 R8, RZ, RZ, 0x70 ;  /* 0x00000070ff087424 */ /* 0x000fe400078e00ff */
[----:B------:R-:W-:Y:S02]  /*1950*/  IMAD.MOV.U32 R12, RZ, RZ, 0x1 ;  /* 0x00000001ff0c7424 */ /* 0x000fe400078e00ff */
[----:B0-----:R-:W-:-:S07]  /*1960*/  IMAD.MOV.U32 R13, RZ, RZ, RZ ;  /* 0x000000ffff0d7224 */ /* 0x001fce00078e00ff */
[----:B------:R-:W-:-:S07]  /*1970*/  LEPC R20, `(.L_x_297) ;  /* 0x000000001014794e */ /* 0x000fce0000000000 */
[----:B-1---5:R-:W-:Y:S05]  /*1980*/  CALL.ABS.NOINC R14 ;  /* 0x000000000e007343 */ /* 0x022fea0003c00000 */
.L_x_297:
[----:B------:R-:W-:Y:S05]  /*1990*/  BSYNC B6 ;  /* 0x0000000000067941 */ /* 0x000fea0003800000 */
.L_x_296:
[----:B------:R-:W-:Y:S01]  /*19a0*/  ULDC.64 UR4, c[0x0][0x9f8] ;  /* 0x00027e0000047ab9 */ /* 0x000fe20000000a00 */
[----:B------:R-:W0:Y:S01]  /*19b0*/  S2R R20, SR_TID.X ;  /* 0x0000000000147919 */ /* 0x000e220000002100 */
[----:B------:R-:W-:Y:S01]  /*19c0*/  ISETP.NE.U32.AND P0, PT, RZ, UR4, PT ;  /* 0x00000004ff007c0c */ /* 0x000fe2000bf05070 */
[----:B------:R-:W1:Y:S08]  /*19d0*/  LDC R0, c[0x0][0x428] ;  /* 0x00010a00ff007b82 */ /* 0x000e700000000800 */
[----:B------:R-:W2:Y:S01]  /*19e0*/  LDC.64 R102, c[0x0][0x2f0] ;  /* 0x0000bc00ff667b82 */ /* 0x000ea20000000a00 */
[----:B------:R-:W-:Y:S01]  /*19f0*/  ISETP.NE.AND.EX P0, PT, RZ, UR5, PT, P0 ;  /* 0x00000005ff007c0c */ /* 0x000fe2000bf05300 */
[----:B------:R-:W3:Y:S01]  /*1a00*/  LDL R39, [R1+0x4] ;  /* 0x0000040001277983 */ /* 0x000ee20000100800 */
[----:B------:R-:W-:Y:S01]  /*1a10*/  IADD3 R45, R29, R26, RZ ;  /* 0x0000001a1d2d7210 */ /* 0x000fe20007ffe0ff */
[----:B------:R-:W-:-:S02]  /*1a20*/  ULDC.64 UR6, c[0x0][0xa08] ;  /* 0x0002820000067ab9 */ /* 0x000fc40000000a00 */
[----:B------:R-:W4:Y:S02]  /*1a30*/  LDL R14, [R1+0x18] ;  /* 0x00001800010e7983 */ /* 0x000f240000100800 */
[----:B------:R-:W2:Y:S02]  /*1a40*/  LDC R121, c[0x0][0x3d4] ;  /* 0x0000f500ff797b82 */ /* 0x000ea40000000800 */
[----:B------:R-:W3:Y:S04]  /*1a50*/  LDL R36, [R1+0xc] ;  /* 0x00000c0001247983 */ /* 0x000ee80000100800 */
[----:B------:R-:W-:Y:S01]  /*1a60*/  @P0 IADD3 R4, P1, R28, UR4, RZ ;  /* 0x000000041c040c10 */ /* 0x000fe2000ff3e0ff */
[----:B------:R-:W3:Y:S01]  /*1a70*/  LDL R38, [R1+0x14] ;  /* 0x0000140001267983 */ /* 0x000ee20000100800 */
[----:B------:R-:W2:Y:S02]  /*1a80*/  LDC.64 R112, c[0x0][0x3d8] ;  /* 0x0000f600ff707b82 */ /* 0x000ea40000000a00 */
[----:B------:R-:W-:Y:S01]  /*1a90*/  @P0 IADD3.X R5, R30, UR5, RZ, P1, !PT ;  /* 0x000000051e050c10 */ /* 0x000fe20008ffe4ff */
[----:B------:R-:W3:Y:S01]  /*1aa0*/  LDL R35, [R1+0x10] ;  /* 0x0000100001237983 */ /* 0x000ee20000100800 */
[----:B0-----:R-:W-:-:S03]  /*1ab0*/  SHF.R.U32.HI R32, RZ, 0x7, R20 ;  /* 0x00000007ff207819 */ /* 0x001fc60000011614 */
[----:B------:R0:W4:Y:S01]  /*1ac0*/  @P0 LDG.E R27, desc[UR42][R4.64] ;  /* 0x0000002a041b0981 */ /* 0x000122000c1e1900 */
[----:B-1----:R-:W-:Y:S01]  /*1ad0*/  ISETP.NE.AND P0, PT, R0, 0x1, PT ;  /* 0x000000010000780c */ /* 0x002fe20003f05270 */
[----:B------:R-:W-:Y:S01]  /*1ae0*/  ULDC.64 UR4, c[0x0][0x2f8] ;  /* 0x0000be0000047ab9 */ /* 0x000fe20000000a00 */
[----:B------:R-:W-:Y:S01]  /*1af0*/  SHF.R.S32.HI R33, RZ, 0x1f, R45 ;  /* 0x0000001fff217819 */ /* 0x000fe2000001142d */
[----:B------:R-:W3:Y:S04]  /*1b00*/  LDL R31, [R1+0x24] ;  /* 0x00002400011f7983 */ /* 0x000ee80000100800 */
[----:B------:R-:W3:Y:S01]  /*1b10*/  LDL R20, [R1+0x20] ;  /* 0x0000200001147983 */ /* 0x000ee20000100800 */
[-C--:B--2---:R-:W-:Y:S02]  /*1b20*/  IMAD R6, R33, R102.reuse, RZ ;  /* 0x0000006621067224 */ /* 0x084fe400078e02ff */
[----:B0-----:R-:W-:Y:S01]  /*1b30*/  IMAD.WIDE.U32 R4, R45, R102, RZ ;  /* 0x000000662d047225 */ /* 0x001fe200078e00ff */
[----:B------:R-:W2:Y:S02]  /*1b40*/  LDL R34, [R1+0x28] ;  /* 0x0000280001227983 */ /* 0x000ea40000100800 */
[----:B------:R-:W0:Y:S08]  /*1b50*/  @P0 LDC R3, c[0x0][0x42c] ;  /* 0x00010b00ff030b82 */ /* 0x000e300000000800 */
[----:B------:R-:W1:Y:S01]  /*1b60*/  @P0 LDC R7, c[0x0][0x430] ;  /* 0x00010c00ff070b82 */ /* 0x000e620000000800 */
[----:B0-----:R-:W-:-:S04]  /*1b70*/  @P0 IMAD.HI.U32 R0, R126, R3, RZ ;  /* 0x000000037e000227 */ /* 0x001fc800078e00ff */
[----:B------:R-:W-:Y:S01]  /*1b80*/  IMAD.MOV.U32 R3, RZ, RZ, R126 ;  /* 0x000000ffff037224 */ /* 0x000fe200078e007e */
[----:B-1----:R-:W-:Y:S01]  /*1b90*/  @P0 SHF.R.U32.HI R3, RZ, R7, R0 ;  /* 0x00000007ff030219 */ /* 0x002fe20000011600 */
[----:B------:R-:W-:Y:S01]  /*1ba0*/  IMAD R7, R45, R103, R6 ;  /* 0x000000672d077224 */ /* 0x000fe200078e0206 */
[----:B------:R-:W-:Y:S02]  /*1bb0*/  ISETP.NE.U32.AND P0, PT, RZ, UR6, PT ;  /* 0x00000006ff007c0c */ /* 0x000fe4000bf05070 */
[----:B------:R-:W-:Y:S01]  /*1bc0*/  SHF.R.S32.HI R8, RZ, 0x1f, R3 ;  /* 0x0000001fff087819 */ /* 0x000fe20000011403 */
[----:B------:R-:W-:Y:S01]  /*1bd0*/  IMAD.IADD R5, R5, 0x1, R7 ;  /* 0x0000000105057824 */ /* 0x000fe200078e0207 */
[----:B------:R-:W-:-:S03]  /*1be0*/  ISETP.NE.AND.EX P0, PT, RZ, UR7, PT, P0 ;  /* 0x00000007ff007c0c */ /* 0x000fc6000bf05300 */
[----:B------:R-:W-:Y:S02]  /*1bf0*/  IMAD R6, R8, UR4, RZ ;  /* 0x0000000408067c24 */ /* 0x000fe4000f8e02ff */
[----:B------:R-:W-:-:S04]  /*1c00*/  IMAD.WIDE.U32 R4, R3, UR4, R4 ;  /* 0x0000000403047c25 */ /* 0x000fc8000f8e0004 */
[----:B------:R-:W-:Y:S01]  /*1c10*/  IMAD R7, R3, UR5, R6 ;  /* 0x0000000503077c24 */ /* 0x000fe2000f8e0206 */
[----:B------:R-:W-:-:S03]  /*1c20*/  ULDC.64 UR4, c[0x0][0x300] ;  /* 0x0000c00000047ab9 */ /* 0x000fc60000000a00 */
[----:B------:R-:W-:Y:S01]  /*1c30*/  IMAD.IADD R5, R5, 0x1, R7 ;  /* 0x0000000105057824 */ /* 0x000fe200078e0207 */
[----:B------:R-:W-:Y:S02]  /*1c40*/  ISETP.NE.AND P6, PT, R32, 0x1, PT ;  /* 0x000000012000780c */ /* 0x000fe40003fc5270 */
[----:B------:R-:W-:Y:S01]  /*1c50*/  ISETP.GE.AND P2, PT, R16, R121, PT ;  /* 0x000000791000720c */ /* 0x000fe20003f46270 */
[----:B------:R-:W-:Y:S01]  /*1c60*/  IMAD.SHL.U32 R28, R233, 0x80, RZ ;  /* 0x00000080e91c7824 */ /* 0x000fe200078e00ff */
[----:B-----5:R-:W-:-:S04]  /*1c70*/  SHF.R.S32.HI R29, RZ, 0x1f, R119 ;  /* 0x0000001fff1d7819 */ /* 0x020fc80000011477 */
[----:B------:R-:W-:Y:S01]  /*1c80*/  LOP3.LUT R28, R28, 0x380, RZ, 0xc0, !PT ;  /* 0x000003801c1c7812 */ /* 0x000fe200078ec0ff */
[C---:B------:R-:W-:Y:S01]  /*1c90*/  IMAD.SHL.U32 R92, R102.reuse, 0x20, RZ ;  /* 0x00000020665c7824 */ /* 0x040fe200078e00ff */
[----:B------:R-:W-:Y:S02]  /*1ca0*/  SHF.L.U64.HI R93, R102, 0x5, R103 ;  /* 0x00000005665d7819 */ /* 0x000fe40000010267 */
[----:B------:R-:W-:Y:S01]  /*1cb0*/  SHF.R.U32.HI R21, RZ, 0x3, R28 ;  /* 0x00000003ff157819 */ /* 0x000fe2000001161c */
[----:B------:R-:W-:Y:S02]  /*1cc0*/  IMAD R30, R29, R112, RZ ;  /* 0x000000701d1e7224 */ /* 0x000fe400078e02ff */
[----:B------:R-:W-:-:S04]  /*1cd0*/  IMAD.WIDE.U32 R46, R22, R102, R92 ;  /* 0x00000066162e7225 */ /* 0x000fc800078e005c */
[----:B------:R-:W-:-:S04]  /*1ce0*/  IMAD.WIDE.U32 R42, R22, R102, R16 ;  /* 0x00000066162a7225 */ /* 0x000fc800078e0010 */
[----:B------:R-:W-:Y:S02]  /*1cf0*/  VIADD R131, R32, 0x8 ;  /* 0x0000000820837836 */ /* 0x000fe40000000000 */
[----:B------:R-:W-:Y:S01]  /*1d00*/  IMAD.SHL.U32 R134, R102, 0x80, RZ ;  /* 0x0000008066867824 */ /* 0x000fe200078e00ff */
[----:B----4-:R-:W-:Y:S02]  /*1d10*/  SEL R99, R27, RZ, !P0 ;  /* 0x000000ff1b637207 */ /* 0x010fe40004000000 */
[----:B------:R-:W-:-:S03]  /*1d20*/  SHF.R.S32.HI R0, RZ, 0x1f, R27 ;  /* 0x0000001fff007819 */ /* 0x000fc6000001141b */
[----:B------:R-:W-:Y:S01]  /*1d30*/  IMAD.WIDE.U32 R100, R99, UR4, R4 ;  /* 0x0000000463647c25 */ /* 0x000fe2000f8e0004 */
[----:B------:R-:W-:Y:S01]  /*1d40*/  SEL R10, R0, RZ, !P0 ;  /* 0x000000ff000a7207 */ /* 0x000fe20004000000 */
[----:B------:R-:W0:Y:S04]  /*1d50*/  LDC.64 R4, c[0x0][0x3e8] ;  /* 0x0000fa00ff047b82 */ /* 0x000e280000000a00 */
[----:B------:R-:W-:-:S04]  /*1d60*/  IMAD R0, R10, UR4, RZ ;  /* 0x000000040a007c24 */ /* 0x000fc8000f8e02ff */
[----:B------:R-:W-:Y:S01]  /*1d70*/  IMAD R37, R99, UR5, R0 ;  /* 0x0000000563257c24 */ /* 0x000fe2000f8e0200 */
[----:B------:R-:W-:Y:S05]  /*1d80*/  @!P6 WARPSYNC.ALL ;  /* 0x000000000000e948 */ /* 0x000fea0003800000 */
[----:B------:R-:W-:Y:S02]  /*1d90*/  ULDC.64 UR4, c[0x0][0x320] ;  /* 0x0000c80000047ab9 */ /* 0x000fe40000000a00 */
[----:B------:R-:W-:Y:S02]  /*1da0*/  IMAD R0, R8, UR4, RZ ;  /* 0x0000000408007c24 */ /* 0x000fe4000f8e02ff */
[----:B------:R-:W-:-:S04]  /*1db0*/  IMAD.WIDE.U32 R6, R3, UR4, R16 ;  /* 0x0000000403067c25 */ /* 0x000fc8000f8e0010 */
[----:B------:R-:W-:Y:S01]  /*1dc0*/  IMAD R9, R3, UR5, R0 ;  /* 0x0000000503097c24 */ /* 0x000fe2000f8e0200 */
[----:B------:R-:W-:Y:S01]  /*1dd0*/  ULDC.64 UR4, c[0x0][0x328] ;  /* 0x0000ca0000047ab9 */ /* 0x000fe20000000a00 */
[----:B0-----:R-:W-:Y:S02]  /*1de0*/  IMAD R3, R23, R4, RZ ;  /* 0x0000000417037224 */ /* 0x001fe400078e02ff */
[----:B------:R-:W-:Y:S01]  /*1df0*/  IMAD R0, R10, UR4, RZ ;  /* 0x000000040a007c24 */ /* 0x000fe2000f8e02ff */
[----:B------:R-:W-:Y:S01]  /*1e00*/  IADD3 R7, R7, R9, RZ ;  /* 0x0000000907077210 */ /* 0x000fe20007ffe0ff */
[----:B------:R-:W-:Y:S01]  /*1e10*/  IMAD R89, R22, R5, R3 ;  /* 0x0000000516597224 */ /* 0x000fe200078e0203 */
[--C-:B------:R-:W-:Y:S01]  /*1e20*/  SHF.R.S32.HI R9, RZ, 0x1f, R18.reuse ;  /* 0x0000001fff097819 */ /* 0x100fe20000011412 */
[----:B------:R-:W-:Y:S01]  /*1e30*/  IMAD.MOV.U32 R8, RZ, RZ, R18 ;  /* 0x000000ffff087224 */ /* 0x000fe200078e0012 */
[----:B------:R-:W-:Y:S01]  /*1e40*/  SEL R3, R121, RZ, P2 ;  /* 0x000000ff79037207 */ /* 0x000fe20001000000 */
[----:B------:R-:W-:-:S02]  /*1e50*/  IMAD R53, R99, UR5, R0 ;  /* 0x0000000563357c24 */ /* 0x000fc4000f8e0200 */
[----:B------:R-:W-:Y:S01]  /*1e60*/  IMAD.WIDE.U32 R98, R99, UR4, R6 ;  /* 0x0000000463627c25 */ /* 0x000fe2000f8e0006 */
[----:B------:R-:W-:Y:S01]  /*1e70*/  SHF.R.U32.HI R27, RZ, 0x3, R14 ;  /* 0x00000003ff1b7819 */ /* 0x000fe2000001160e */
[----:B------:R-:W-:Y:S02]  /*1e80*/  ULDC UR4, c[0x0][0x2e4] ;  /* 0x0000b90000047ab9 */ /* 0x000fe40000000800 */
[----:B------:R-:W-:-:S04]  /*1e90*/  IMAD.WIDE.U32 R6, R22, R112, R8 ;  /* 0x0000007016067225 */ /* 0x000fc800078e0008 */
[----:B------:R-:W-:-:S04]  /*1ea0*/  IMAD.WIDE.U32 R8, R22, R4, R8 ;  /* 0x0000000416087225 */ /* 0x000fc800078e0008 */
[----:B------:R-:W-:Y:S02]  /*1eb0*/  IMAD.IADD R3, R16, 0x1, R3 ;  /* 0x0000000110037824 */ /* 0x000fe400078e0203 */
[----:B------:R-:W-:-:S03]  /*1ec0*/  IMAD.MOV.U32 R90, RZ, RZ, R8 ;  /* 0x000000ffff5a7224 */ /* 0x000fc600078e0008 */
[----:B------:R-:W-:-:S04]  /*1ed0*/  SHF.R.S32.HI R8, RZ, 0x1f, R3 ;  /* 0x0000001fff087819 */ /* 0x000fc80000011403 */
[CC--:B------:R-:W-:Y:S02]  /*1ee0*/  LEA.HI R49, R8.reuse, R3.reuse, RZ, 0x4 ;  /* 0x0000000308317211 */ /* 0x0c0fe400078f20ff */
[----:B------:R-:W-:Y:S01]  /*1ef0*/  LEA.HI R3, R8, R3, RZ, 0x7 ;  /* 0x0000000308037211 */ /* 0x000fe200078f38ff */
[----:B------:R-:W-:Y:S02]  /*1f00*/  IMAD R0, R23, R112, RZ ;  /* 0x0000007017007224 */ /* 0x000fe400078e02ff */
[----:B------:R-:W-:-:S04]  /*1f10*/  IMAD.WIDE.U32 R12, R22, R4, R16 ;  /* 0x00000004160c7225 */ /* 0x000fc800078e0010 */
[----:B------:R-:W-:Y:S01]  /*1f20*/  IMAD.SHL.U32 R8, R3, 0x80, RZ ;  /* 0x0000008003087824 */ /* 0x000fe200078e00ff */
[----:B---3--:R-:W-:Y:S01]  /*1f30*/  LOP3.LUT R3, R39, 0x70, R49, 0xf8, !PT ;  /* 0x0000007027037812 */ /* 0x008fe200078ef831 */
[----:B------:R-:W-:Y:S01]  /*1f40*/  IMAD R15, R22, R113, R0 ;  /* 0x00000071160f7224 */ /* 0x000fe200078e0200 */
[----:B------:R-:W-:Y:S01]  /*1f50*/  IADD3 R91, R9, R89, RZ ;  /* 0x00000059095b7210 */ /* 0x000fe20007ffe0ff */
[----:B------:R-:W-:Y:S01]  /*1f60*/  IMAD.IADD R89, R89, 0x1, R13 ;  /* 0x0000000159597824 */ /* 0x000fe200078e020d */
[----:B------:R-:W-:Y:S02]  /*1f70*/  LOP3.LUT R14, R14, 0x70, R49, 0xf8, !PT ;  /* 0x000000700e0e7812 */ /* 0x000fe400078ef831 */
[----:B------:R-:W-:Y:S02]  /*1f80*/  LOP3.LUT R8, R8, 0xffffc000, RZ, 0xc0, !PT ;  /* 0xffffc00008087812 */ /* 0x000fe400078ec0ff */
[----:B------:R-:W-:Y:S02]  /*1f90*/  LOP3.LUT R3, R3, R36, RZ, 0x3c, !PT ;  /* 0x0000002403037212 */ /* 0x000fe400078e3cff */
[----:B------:R-:W-:-:S02]  /*1fa0*/  SHF.R.U32.HI R26, RZ, 0x3, R38 ;  /* 0x00000003ff1a7819 */ /* 0x000fc40000011626 */
[----:B------:R-:W-:Y:S01]  /*1fb0*/  LOP3.LUT R13, R38, 0x70, R49, 0xf8, !PT ;  /* 0x00000070260d7812 */ /* 0x000fe200078ef831 */
[----:B------:R-:W-:Y:S01]  /*1fc0*/  IMAD.WIDE.U32 R10, R22, R112, R16 ;  /* 0x00000070160a7225 */ /* 0x000fe200078e0010 */
[----:B------:R-:W-:Y:S02]  /*1fd0*/  MOV R88, R12 ;  /* 0x0000000c00587202 */ /* 0x000fe40000000f00 */
[----:B------:R-:W-:Y:S01]  /*1fe0*/  LOP3.LUT R12, R28, 0x70, R49, 0xf8, !PT ;  /* 0x000000701c0c7812 */ /* 0x000fe200078ef831 */
[----:B------:R-:W-:Y:S01]  /*1ff0*/  IMAD.IADD R7, R7, 0x1, R15 ;  /* 0x0000000107077824 */ /* 0x000fe200078e020f */
[----:B------:R-:W-:Y:S02]  /*2000*/  LOP3.LUT R9, R14, R27, RZ, 0x3c, !PT ;  /* 0x0000001b0e097212 */ /* 0x000fe400078e3cff */
[----:B------:R-:W-:Y:S01]  /*2010*/  IADD3 R120, R3, R8, R35 ;  /* 0x0000000803787210 */ /* 0x000fe20007ffe023 */
[----:B------:R-:W-:Y:S01]  /*2020*/  IMAD R3, R23, R102, RZ ;  /* 0x0000006617037224 */ /* 0x000fe200078e02ff */
[----:B------:R-:W-:Y:S01]  /*2030*/  LOP3.LUT R13, R13, R26, RZ, 0x3c, !PT ;  /* 0x0000001a0d0d7212 */ /* 0x000fe200078e3cff */
[----:B------:R-:W-:Y:S01]  /*2040*/  IMAD.IADD R11, R15, 0x1, R11 ;  /* 0x000000010f0b7824 */ /* 0x000fe200078e020b */
[----:B------:R-:W-:Y:S01]  /*2050*/  LOP3.LUT R117, R12, R21, RZ, 0x3c, !PT ;  /* 0x000000150c757212 */ /* 0x000fe200078e3cff */
[----:B------:R-:W-:Y:S01]  /*2060*/  IMAD.WIDE.U32 R96, R119, R112, R6 ;  /* 0x0000007077607225 */ /* 0x000fe200078e0006 */
[----:B------:R-:W-:-:S02]  /*2070*/  IADD3 R116, R9, R8, R31 ;  /* 0x0000000809747210 */ /* 0x000fc40007ffe01f */
[----:B------:R-:W-:Y:S01]  /*2080*/  IADD3 R115, R13, R8, R20 ;  /* 0x000000080d737210 */ /* 0x000fe20007ffe014 */
[----:B------:R-:W-:Y:S02]  /*2090*/  IMAD R6, R29, R4, RZ ;  /* 0x000000041d067224 */ /* 0x000fe400078e02ff */
[----:B------:R-:W-:Y:S01]  /*20a0*/  IMAD R31, R22, R103, R3 ;  /* 0x00000067161f7224 */ /* 0x000fe200078e0203 */
[C-C-:B------:R-:W-:Y:S01]  /*20b0*/  SHF.L.U64.HI R20, R112.reuse, 0x5, R113.reuse ;  /* 0x0000000570147819 */ /* 0x140fe20000010271 */
[----:B------:R-:W-:Y:S01]  /*20c0*/  IMAD R35, R119, R113, R30 ;  /* 0x0000007177237224 */ /* 0x000fe200078e021e */
[C---:B------:R-:W-:Y:S01]  /*20d0*/  SHF.L.U64.HI R15, R112.reuse, 0x6, R113 ;  /* 0x00000006700f7819 */ /* 0x040fe20000010271 */
[C---:B------:R-:W-:Y:S01]  /*20e0*/  IMAD.SHL.U32 R14, R112.reuse, 0x20, RZ ;  /* 0x00000020700e7824 */ /* 0x040fe200078e00ff */
[----:B--2---:R-:W-:Y:S01]  /*20f0*/  IADD3 R117, R117, R8, R34 ;  /* 0x0000000875757210 */ /* 0x004fe20007ffe022 */
[----:B------:R-:W-:Y:S01]  /*2100*/  IMAD.WIDE.U32 R94, R119, R112, R10 ;  /* 0x00000070775e7225 */ /* 0x000fe200078e000a */
[----:B------:R-:W-:-:S02]  /*2110*/  SHF.L.U64.HI R113, R112, 0x7, R113 ;  /* 0x0000000770717819 */ /* 0x000fc40000010271 */
[C---:B------:R-:W-:Y:S01]  /*2120*/  SHF.L.U32 R13, R112.reuse, 0x6, RZ ;  /* 0x00000006700d7819 */ /* 0x040fe200000006ff */
[----:B------:R-:W-:Y:S01]  /*2130*/  IMAD.SHL.U32 R12, R112, 0x80, RZ ;  /* 0x00000080700c7824 */ /* 0x000fe200078e00ff */
[----:B------:R-:W-:Y:S01]  /*2140*/  IADD3 R44, P0, R22, R45, RZ ;  /* 0x0000002d162c7210 */ /* 0x000fe20007f1e0ff */
[C---:B------:R-:W-:Y:S01]  /*2150*/  IMAD R51, R119.reuse, R5, R6 ;  /* 0x0000000577337224 */ /* 0x040fe200078e0206 */
[C-C-:B------:R-:W-:Y:S01]  /*2160*/  SHF.L.U64.HI R11, R4.reuse, 0x5, R5.reuse ;  /* 0x00000005040b7819 */ /* 0x140fe20000010205 */
[C---:B------:R-:W-:Y:S01]  /*2170*/  IMAD.SHL.U32 R9, R4.reuse, 0x20, RZ ;  /* 0x0000002004097824 */ /* 0x040fe200078e00ff */
[C---:B------:R-:W-:Y:S01]  /*2180*/  SHF.L.U64.HI R10, R4.reuse, 0x6, R5 ;  /* 0x00000006040a7819 */ /* 0x040fe20000010205 */
[CC--:B------:R-:W-:Y:S01]  /*2190*/  IMAD.WIDE.U32 R90, R119.reuse, R4.reuse, R90 ;  /* 0x00000004775a7225 */ /* 0x0c0fe200078e005a */
[C---:B------:R-:W-:Y:S02]  /*21a0*/  SHF.L.U64.HI R112, R4.reuse, 0x7, R5 ;  /* 0x0000000704707819 */ /* 0x040fe40000010205 */
[----:B------:R-:W-:Y:S01]  /*21b0*/  SHF.L.U32 R8, R4, 0x6, RZ ;  /* 0x0000000604087819 */ /* 0x000fe200000006ff */
[----:B------:R-:W-:Y:S01]  /*21c0*/  IMAD.WIDE.U32 R88, R119, R4, R88 ;  /* 0x0000000477587225 */ /* 0x000fe200078e0058 */
[----:B------:R-:W-:-:S03]  /*21d0*/  IADD3 R5, R31, R47, RZ ;  /* 0x0000002f1f057210 */ /* 0x000fc60007ffe0ff */
[----:B------:R-:W-:Y:S01]  /*21e0*/  IMAD.SHL.U32 R7, R4, 0x80, RZ ;  /* 0x0000008004077824 */ /* 0x000fe200078e00ff */
[----:B------:R-:W-:Y:S01]  /*21f0*/  IADD3 R4, P1, R92, R46, RZ ;  /* 0x0000002e5c047210 */ /* 0x000fe20007f3e0ff */
[----:B------:R-:W-:Y:S01]  /*2200*/  IMAD.IADD R36, R101, 0x1, R37 ;  /* 0x0000000165247824 */ /* 0x000fe200078e0225 */
[----:B------:R-:W-:Y:S01]  /*2210*/  IADD3.X R45, R23, R33, RZ, P0, !PT ;  /* 0x00000021172d7210 */ /* 0x000fe200007fe4ff */
[----:B------:R-:W-:Y:S01]  /*2220*/  IMAD.IADD R31, R43, 0x1, R31 ;  /* 0x000000012b1f7824 */ /* 0x000fe200078e021f */
[----:B------:R-:W-:Y:S01]  /*2230*/  IADD3 R37, P0, R100, R42, RZ ;  /* 0x0000002a64257210 */ /* 0x000fe20007f1e0ff */
[----:B------:R-:W-:Y:S01]  /*2240*/  IMAD.X R29, R5, 0x1, R93, P1 ;  /* 0x00000001051d7824 */ /* 0x000fe200008e065d */
[----:B------:R-:W-:Y:S01]  /*2250*/  P2R R0, PR, RZ, 0x4 ;  /* 0x00000004ff007803 */ /* 0x000fe20000000000 */
[----:B------:R-:W-:Y:S01]  /*2260*/  VIADD R6, R16, 0x80 ;  /* 0x0000008010067836 */ /* 0x000fe20000000000 */
[----:B------:R-:W-:Y:S01]  /*2270*/  IADD3 R111, P1, R4, R92, RZ ;  /* 0x0000005c046f7210 */ /* 0x000fe20007f3e0ff */
[----:B------:R-:W-:Y:S01]  /*2280*/  IMAD.X R40, R31, 0x1, R36, P0 ;  /* 0x000000011f287824 */ /* 0x000fe200000e0624 */
[----:B------:R-:W-:-:S02]  /*2290*/  IADD3 R39, P3, R100, 0x80, RZ ;  /* 0x0000008064277810 */ /* 0x000fc40007f7e0ff */
[----:B------:R-:W-:Y:S02]  /*22a0*/  IADD3 R41, P2, R37, 0x80, RZ ;  /* 0x0000008025297810 */ /* 0x000fe40007f5e0ff */
[----:B------:R-:W-:Y:S01]  /*22b0*/  LOP3.LUT R38, R49, 0xfffffff0, RZ, 0xc0, !PT ;  /* 0xfffffff031267812 */ /* 0x000fe200078ec0ff */
[----:B------:R-:W-:Y:S01]  /*22c0*/  IMAD.X R32, R29, 0x1, R93, P1 ;  /* 0x000000011d207824 */ /* 0x000fe200008e065d */
[C---:B------:R-:W-:Y:S01]  /*22d0*/  SHF.L.U64.HI R3, R102.reuse, 0x7, R103 ;  /* 0x0000000766037819 */ /* 0x040fe20000010267 */
[----:B------:R-:W-:Y:S01]  /*22e0*/  IMAD.IADD R33, R97, 0x1, R35 ;  /* 0x0000000161217824 */ /* 0x000fe200078e0223 */
[----:B------:R-:W-:Y:S01]  /*22f0*/  SHF.L.U64.HI R30, R102, 0x6, R103 ;  /* 0x00000006661e7819 */ /* 0x000fe20000010267 */
[----:B------:R-:W-:Y:S01]  /*2300*/  IMAD.SHL.U32 R121, R121, 0x2, RZ ;  /* 0x0000000279797824 */ /* 0x000fe200078e00ff */
[----:B------:R-:W-:Y:S01]  /*2310*/  IADD3 R34, R35, R95, RZ ;  /* 0x0000005f23227210 */ /* 0x000fe20007ffe0ff */
[----:B------:R-:W-:Y:S01]  /*2320*/  IMAD.IADD R35, R91, 0x1, R51 ;  /* 0x000000015b237824 */ /* 0x000fe200078e0233 */
[----:B------:R-:W-:Y:S01]  /*2330*/  ISETP.GE.AND P0, PT, R16, UR4, PT ;  /* 0x0000000410007c0c */ /* 0x000fe2000bf06270 */
[----:B------:R-:W-:Y:S01]  /*2340*/  IMAD.X R106, RZ, RZ, R36, P3 ;  /* 0x000000ffff6a7224 */ /* 0x000fe200018e0624 */
[----:B------:R-:W-:Y:S01]  /*2350*/  @!P6 BAR.SYNC.DEFER_BLOCKING 0x9, 0x100 ;  /* 0x024400000000eb1d */ /* 0x000fe20000010000 */
[----:B------:R-:W-:Y:S01]  /*2360*/  ISETP.GE.AND P1, PT, R6, UR4, PT ;  /* 0x0000000406007c0c */ /* 0x000fe2000bf26270 */
[----:B------:R-:W-:Y:S01]  /*2370*/  IMAD.X R107, RZ, RZ, R40, P2 ;  /* 0x000000ffff6b7224 */ /* 0x000fe200010e0628 */
[----:B------:R-:W-:Y:S01]  /*2380*/  IADD3 R103, R51, R89, RZ ;  /* 0x0000005933677210 */ /* 0x000fe20007ffe0ff */
[----:B------:R-:W-:Y:S01]  /*2390*/  IMAD.IADD R108, R99, 0x1, R53 ;  /* 0x00000001636c7824 */ /* 0x000fe200078e0235 */
[----:B------:R-:W-:-:S02]  /*23a0*/  SHF.R.S32.HI R104, RZ, 0x4, R49 ;  /* 0x00000004ff687819 */ /* 0x000fc40000011431 */
[----:B------:R-:W-:-:S07]  /*23b0*/  SHF.R.S32.HI R105, RZ, 0x1f, R38 ;  /* 0x0000001fff697819 */ /* 0x000fce0000011426 */
.L_x_381:
[----:B------:R-:W2:Y:S01]  /*23c0*/  LDL R48, [R1+0x4] ;  /* 0x0000040001307983 */ /* 0x000ea20000100800 */
[----:B------:R-:W0:Y:S03]  /*23d0*/  LDC R128, c[0x0][0x3d4] ;  /* 0x0000f500ff807b82 */ /* 0x000e260000000800 */
[----:B------:R-:W3:Y:S04]  /*23e0*/  LDL R50, [R1+0xc] ;  /* 0x00000c0001327983 */ /* 0x000ee80000100800 */
[----:B------:R-:W3:Y:S01]  /*23f0*/  LDL R49, [R1+0x10] ;  /* 0x0000100001317983 */ /* 0x000ee20000100800 */
[----:B------:R-:W-:Y:S01]  /*2400*/  IADD3 R25, R25, -0x1, RZ ;  /* 0xffffffff19197810 */ /* 0x000fe20007ffe0ff */
[----:B------:R-:W-:Y:S05]  /*2410*/  YIELD ;  /* 0x0000000000007946 */ /* 0x000fea0003800000 */
[----:B------:R-:W-:Y:S01]  /*2420*/  ISETP.GT.AND P3, PT, R25, R24, PT ;  /* 0x000000181900720c */ /* 0x000fe20003f64270 */
[----:B------:R-:W-:Y:S03]  /*2430*/  BSSY B0, `(.L_x_298) ;  /* 0x0000948000007945 */ /* 0x000fe60003800000 */
[----:B------:R-:W-:-:S02]  /*2440*/  P2R R110, PR, RZ, 0x8 ;  /* 0x00000008ff6e7803 */ /* 0x000fc40000000000 */
[----:B0-----:R-:W-:Y:S02]  /*2450*/  ISETP.GE.AND P2, PT, R128, 0x1, PT ;  /* 0x000000018000780c */ /* 0x001fe40003f46270 */
[----:B--2---:R-:W-:-:S04]  /*2460*/  LOP3.LUT R48, R48, 0x70, R16, 0xf8, !PT ;  /* 0x0000007030307812 */ /* 0x004fc800078ef810 */
[----:B---3--:R-:W-:-:S05]  /*2470*/  LOP3.LUT R49, R49, R48, R50, 0xf6, !PT ;  /* 0x0000003031317212 */ /* 0x008fca00078ef632 */
[----:B------:R-:W-:-:S04]  /*2480*/  IMAD R114, R232, 0x8000, R49 ;  /* 0x00008000e8727824 */ /* 0x000fc800078e0231 */
[----:B------:R-:W-:Y:S01]  /*2490*/  IMAD.IADD R114, R19, 0x1, R114 ;  /* 0x0000000113727824 */ /* 0x000fe200078e0272 */
[----:B------:R-:W-:Y:S06]  /*24a0*/  @!P2 BRA `(.L_x_299) ;  /* 0x0000008c00c0a947 */ /* 0x000fec0003800000 */
[----:B------:R-:W-:Y:S01]  /*24b0*/  ULDC.U8 UR4, c[0x0][0x3f0] ;  /* 0x0000fc0000047ab9 */ /* 0x000fe20000000000 */
[----:B------:R-:W-:Y:S01]  /*24c0*/  SHF.R.S32.HI R49, RZ, 0x1f, R25 ;  /* 0x0000001fff317819 */ /* 0x000fe20000011419 */
[-C--:B------:R-:W-:Y:S01]  /*24d0*/  IMAD R48, R3, R25.reuse, RZ ;  /* 0x0000001903307224 */ /* 0x080fe200078e02ff */
[----:B------:R-:W-:Y:S01]  /*24e0*/  ISETP.NE.AND P2, PT, RZ, UR4, PT ;  /* 0x00000004ff007c0c */ /* 0x000fe2000bf45270 */
[-C--:B------:R-:W-:Y:S02]  /*24f0*/  IMAD R50, R113, R25.reuse, RZ ;  /* 0x0000001971327224 */ /* 0x080fe400078e02ff */
[----:B------:R-:W-:Y:S02]  /*2500*/  IMAD R52, R112, R25, RZ ;  /* 0x0000001970347224 */ /* 0x000fe400078e02ff */
[C---:B------:R-:W-:Y:S02]  /*2510*/  IMAD R129, R49.reuse, R134, R48 ;  /* 0x0000008631817224 */ /* 0x040fe400078e0230 */
[----:B------:R-:W-:-:S02]  /*2520*/  IMAD R53, R49, R12, R50 ;  /* 0x0000000c31357224 */ /* 0x000fc400078e0232 */
[----:B------:R-:W-:Y:S02]  /*2530*/  IMAD R55, R49, R7, R52 ;  /* 0x0000000731377224 */ /* 0x000fe400078e0234 */
[----:B------:R-:W-:Y:S02]  /*2540*/  IMAD R118, R25, -0x80, R2 ;  /* 0xffffff8019767824 */ /* 0x000fe400078e0202 */
[----:B------:R-:W-:-:S03]  /*2550*/  IMAD.WIDE.U32 R48, R12, R25, RZ ;  /* 0x000000190c307225 */ /* 0x000fc600078e00ff */
[----:B------:R-:W-:Y:S01]  /*2560*/  VIMNMX R118, R118, 0x80, PT ;  /* 0x0000008076767848 */ /* 0x000fe20003fe0100 */
[----:B------:R-:W-:Y:S01]  /*2570*/  IMAD.WIDE.U32 R122, R134, R25, RZ ;  /* 0x00000019867a7225 */ /* 0x000fe200078e00ff */
[----:B------:R-:W-:-:S03]  /*2580*/  IADD3 R109, R49, R53, RZ ;  /* 0x00000035316d7210 */ /* 0x000fc60007ffe0ff */
[----:B------:R-:W-:-:S04]  /*2590*/  IMAD.WIDE.U32 R50, R7, R25, RZ ;  /* 0x0000001907327225 */ /* 0x000fc800078e00ff */
[----:B------:R-:W-:Y:S02]  /*25a0*/  IMAD.IADD R129, R123, 0x1, R129 ;  /* 0x000000017b817824 */ /* 0x000fe400078e0281 */
[----:B------:R-:W-:Y:S01]  /*25b0*/  IMAD.IADD R124, R51, 0x1, R55 ;  /* 0x00000001337c7824 */ /* 0x000fe200078e0237 */
[----:B------:R-:W-:Y:S06]  /*25c0*/  @!P2 BRA `(.L_x_300) ;  /* 0x00000044005ca947 */ /* 0x000fec0003800000 */
[----:B------:R-:W-:Y:S01]  /*25d0*/  ISETP.GE.AND P2, PT, R22, R118, PT ;  /* 0x000000761600720c */ /* 0x000fe20003f46270 */
[----:B------:R-:W-:Y:S01]  /*25e0*/  BSSY B1, `(.L_x_301) ;  /* 0x0000017000017945 */ /* 0x000fe20003800000 */
[----:B------:R-:W-:Y:S02]  /*25f0*/  CS2R R68, SRZ ;  /* 0x0000000000447805 */ /* 0x000fe4000001ff00 */
[----:B------:R-:W-:Y:S02]  /*2600*/  CS2R R76, SRZ ;  /* 0x00000000004c7805 */ /* 0x000fe4000001ff00 */
[----:B------:R-:W-:Y:S02]  /*2610*/  CS2R R80, SRZ ;  /* 0x0000000000507805 */ /* 0x000fe4000001ff00 */
[----:B------:R-:W-:Y:S02]  /*2620*/  CS2R R78, SRZ ;  /* 0x00000000004e7805 */ /* 0x000fe4000001ff00 */
[----:B------:R-:W-:-:S03]  /*2630*/  CS2R R82, SRZ ;  /* 0x0000000000527805 */ /* 0x000fc6000001ff00 */
[----:B------:R-:W-:Y:S05]  /*2640*/  @P2 BRA `(.L_x_302) ;  /* 0x0000000000402947 */ /* 0x000fea0003800000 */
[----:B------:R-:W-:Y:S01]  /*2650*/  ULDC.64 UR4, c[0x0][0x3c8] ;  /* 0x0000f20000047ab9 */ /* 0x000fe20000000a00 */
[----:B------:R-:W-:Y:S02]  /*2660*/  CS2R R80, SRZ ;  /* 0x0000000000507805 */ /* 0x000fe4000001ff00 */
[----:B------:R-:W-:Y:S02]  /*2670*/  IADD3 R52, P3, P4, R96, UR4, R48 ;  /* 0x0000000460347c10 */ /* 0x000fe4000fc7e030 */
[----:B------:R-:W-:Y:S02]  /*2680*/  CS2R R82, SRZ ;  /* 0x0000000000527805 */ /* 0x000fe4000001ff00 */
[----:B------:R-:W-:Y:S01]  /*2690*/  IADD3.X R53, R33, UR5, R109, P3, P4 ;  /* 0x0000000521357c10 */ /* 0x000fe20009fe846d */
[----:B------:R-:W-:Y:S02]  /*26a0*/  ULDC.64 UR4, c[0x0][0x3e0] ;  /* 0x0000f80000047ab9 */ /* 0x000fe40000000a00 */
[----:B------:R-:W-:-:S04]  /*26b0*/  IADD3 R54, P3, P4, R90, UR4, R50 ;  /* 0x000000045a367c10 */ /* 0x000fc8000fc7e032 */
[----:B------:R-:W-:Y:S02]  /*26c0*/  IADD3.X R55, R35, UR5, R124, P3, P4 ;  /* 0x0000000523377c10 */ /* 0x000fe40009fe847c */
[----:B------:R-:W-:Y:S02]  /*26d0*/  ISETP.GE.AND P3, PT, R18, R128, PT ;  /* 0x000000801200720c */ /* 0x000fe40003f66270 */
[----:B------:R-:W-:Y:S02]  /*26e0*/  CS2R R76, SRZ ;  /* 0x00000000004c7805 */ /* 0x000fe4000001ff00 */
[----:B------:R-:W-:-:S09]  /*26f0*/  CS2R R78, SRZ ;  /* 0x00000000004e7805 */ /* 0x000fd2000001ff00 */
[----:B------:R0:W5:Y:S04]  /*2700*/  @!P3 LDG.E.64 R80, desc[UR42][R52.64] ;  /* 0x0000002a3450b981 */ /* 0x000168000c1e1b00 */
[----:B------:R0:W5:Y:S01]  /*2710*/  @!P3 LDG.E.64 R82, desc[UR42][R54.64] ;  /* 0x0000002a3652b981 */ /* 0x000162000c1e1b00 */
[----:B------:R-:W-:-:S13]  /*2720*/  ISETP.GE.AND P3, PT, R236, R128, PT ;  /* 0x00000080ec00720c */ /* 0x000fda0003f66270 */
[----:B------:R0:W5:Y:S04]  /*2730*/  @!P3 LDG.E.64 R76, desc[UR42][R52.64+0x40] ;  /* 0x0000402a344cb981 */ /* 0x000168000c1e1b00 */
[----:B------:R0:W5:Y:S02]  /*2740*/  @!P3 LDG.E.64 R78, desc[UR42][R54.64+0x40] ;  /* 0x0000402a364eb981 */ /* 0x000164000c1e1b00 */
.L_x_302:
[----:B------:R-:W-:Y:S05]  /*2750*/  BSYNC B1 ;  /* 0x0000000000017941 */ /* 0x000fea0003800000 */
.L_x_301:
[----:B------:R-:W-:Y:S01]  /*2760*/  ISETP.GE.AND P3, PT, R233, R118, PT ;  /* 0x00000076e900720c */ /* 0x000fe20003f66270 */
[----:B------:R-:W-:Y:S01]  /*2770*/  BSSY B1, `(.L_x_303) ;  /* 0x0000023000017945 */ /* 0x000fe20003800000 */
[----:B------:R-:W-:Y:S02]  /*2780*/  CS2R R72, SRZ ;  /* 0x0000000000487805 */ /* 0x000fe4000001ff00 */
[----:B------:R-:W-:Y:S02]  /*2790*/  CS2R R70, SRZ ;  /* 0x0000000000467805 */ /* 0x000fe4000001ff00 */
[----:B0-----:R-:W-:Y:S02]  /*27a0*/  CS2R R52, SRZ ;  /* 0x0000000000347805 */ /* 0x001fe4000001ff00 */
[----:B------:R-:W-:Y:S02]  /*27b0*/  CS2R R60, SRZ ;  /* 0x00000000003c7805 */ /* 0x000fe4000001ff00 */
[----:B------:R-:W-:-:S02]  /*27c0*/  CS2R R64, SRZ ;  /* 0x0000000000407805 */ /* 0x000fc4000001ff00 */
[----:B------:R-:W-:Y:S02]  /*27d0*/  CS2R R62, SRZ ;  /* 0x00000000003e7805 */ /* 0x000fe4000001ff00 */
[----:B------:R-:W-:Y:S02]  /*27e0*/  CS2R R66, SRZ ;  /* 0x0000000000427805 */ /* 0x000fe4000001ff00 */
[----:B------:R-:W-:Y:S02]  /*27f0*/  CS2R R56, SRZ ;  /* 0x0000000000387805 */ /* 0x000fe4000001ff00 */
[----:B------:R-:W-:Y:S02]  /*2800*/  CS2R R54, SRZ ;  /* 0x0000000000367805 */ /* 0x000fe4000001ff00 */
[----:B------:R-:W-:Y:S01]  /*2810*/  CS2R R58, SRZ ;  /* 0x00000000003a7805 */ /* 0x000fe2000001ff00 */
[----:B-----5:R-:W-:Y:S01]  /*2820*/  IMAD.MOV.U32 R135, RZ, RZ, R76 ;  /* 0x000000ffff877224 */ /* 0x020fe200078e004c */
[----:B------:R-:W-:Y:S01]  /*2830*/  CS2R R74, SRZ ;  /* 0x00000000004a7805 */ /* 0x000fe2000001ff00 */
[----:B------:R-:W-:Y:S01]  /*2840*/  IMAD.MOV.U32 R145, RZ, RZ, R80 ;  /* 0x000000ffff917224 */ /* 0x000fe200078e0050 */
[----:B------:R-:W-:Y:S06]  /*2850*/  @P3 BRA `(.L_x_304) ;  /* 0x0000000000503947 */ /* 0x000fec0003800000 */
[----:B------:R-:W-:Y:S01]  /*2860*/  IADD3 R84, P4, P5, R96, R48, R14 ;  /* 0x0000003060547210 */ /* 0x000fe20007d9e00e */
[----:B------:R-:W-:Y:S01]  /*2870*/  ULDC.64 UR4, c[0x0][0x3c8] ;  /* 0x0000f20000047ab9 */ /* 0x000fe20000000a00 */
[----:B------:R-:W-:Y:S02]  /*2880*/  CS2R R72, SRZ ;  /* 0x0000000000487805 */ /* 0x000fe4000001ff00 */
[----:B------:R-:W-:Y:S02]  /*2890*/  CS2R R74, SRZ ;  /* 0x00000000004a7805 */ /* 0x000fe4000001ff00 */
[----:B------:R-:W-:Y:S02]  /*28a0*/  IADD3.X R69, R33, R109, R20, P4, P5 ;  /* 0x0000006d21457210 */ /* 0x000fe400027ea414 */
[----:B------:R-:W-:-:S04]  /*28b0*/  IADD3 R86, P4, P5, R90, R50, R9 ;  /* 0x000000325a567210 */ /* 0x000fc80007d9e009 */
[----:B------:R-:W-:Y:S02]  /*28c0*/  IADD3.X R68, R35, R124, R11, P4, P5 ;  /* 0x0000007c23447210 */ /* 0x000fe400027ea40b */
[----:B------:R-:W-:-:S04]  /*28d0*/  IADD3 R84, P4, R84, UR4, RZ ;  /* 0x0000000454547c10 */ /* 0x000fc8000ff9e0ff */
[----:B------:R-:W-:Y:S01]  /*28e0*/  IADD3.X R85, R69, UR5, RZ, P4, !PT ;  /* 0x0000000545557c10 */ /* 0x000fe2000a7fe4ff */
[----:B------:R-:W-:Y:S02]  /*28f0*/  ULDC.64 UR4, c[0x0][0x3e0] ;  /* 0x0000f80000047ab9 */ /* 0x000fe40000000a00 */
[----:B------:R-:W-:-:S04]  /*2900*/  IADD3 R86, P4, R86, UR4, RZ ;  /* 0x0000000456567c10 */ /* 0x000fc8000ff9e0ff */
[----:B------:R-:W-:Y:S02]  /*2910*/  IADD3.X R87, R68, UR5, RZ, P4, !PT ;  /* 0x0000000544577c10 */ /* 0x000fe4000a7fe4ff */
        /* <DEDUP_REMOVED lines=8> */
.L_x_304:
[----:B------:R-:W-:Y:S05]  /*29a0*/  BSYNC B1 ;  /* 0x0000000000017941 */ /* 0x000fea0003800000 */
.L_x_303:
[----:B------:R-:W-:Y:S01]  /*29b0*/  ISETP.GE.AND P4, PT, R234, R118, PT ;  /* 0x00000076ea00720c */ /* 0x000fe20003f86270 */
[----:B------:R-:W-:Y:S03]  /*29c0*/  BSSY B1, `(.L_x_305) ;  /* 0x0000017000017945 */ /* 0x000fe60003800000 */
[----:B------:R-:W-:-:S09]  /*29d0*/  P2R R146, PR, RZ, 0x10 ;  /* 0x00000010ff927803 */ /* 0x000fd20000000000 */
[----:B------:R-:W-:Y:S05]  /*29e0*/  @P4 BRA `(.L_x_306) ;  /* 0x0000000000504947 */ /* 0x000fea0003800000 */
[----:B0-----:R-:W-:Y:S01]  /*29f0*/  IADD3 R84, P4, P5, R96, R13, R48 ;  /* 0x0000000d60547210 */ /* 0x001fe20007d9e030 */
        /* <DEDUP_REMOVED lines=19> */
.L_x_306:
[----:B------:R-:W-:Y:S05]  /*2b30*/  BSYNC B1 ;  /* 0x0000000000017941 */ /* 0x000fea0003800000 */
.L_x_305:
[----:B------:R-:W-:Y:S01]  /*2b40*/  ISETP.GE.AND P4, PT, R235, R118, PT ;  /* 0x00000076eb00720c */ /* 0x000fe20003f86270 */
[----:B------:R-:W-:-:S12]  /*2b50*/  BSSY B1, `(.L_x_307) ;  /* 0x000001c000017945 */ /* 0x000fd80003800000 */
[----:B------:R-:W-:Y:S05]  /*2b60*/  @P4 BRA `(.L_x_308) ;  /* 0x0000000000684947 */ /* 0x000fea0003800000 */
[----:B------:R-:W2:Y:S01]  /*2b70*/  LDC.64 R52, c[0x0][0x3d8] ;  /* 0x0000f600ff347b82 */ /* 0x000ea20000000a00 */
[----:B------:R-:W-:Y:S01]  /*2b80*/  MOV R49, R109 ;  /* 0x0000006d00317202 */ /* 0x000fe20000000f00 */
[----:B------:R-:W-:Y:S01]  /*2b90*/  ULDC.64 UR4, c[0x0][0x3c8] ;  /* 0x0000f20000047ab9 */ /* 0x000fe20000000a00 */
[----:B------:R-:W-:Y:S01]  /*2ba0*/  IMAD.MOV.U32 R51, RZ, RZ, R124 ;  /* 0x000000ffff337224 */ /* 0x000fe200078e007c */
[----:B------:R-:W-:Y:S02]  /*2bb0*/  CS2R R56, SRZ ;  /* 0x0000000000387805 */ /* 0x000fe4000001ff00 */
[----:B------:R-:W-:Y:S01]  /*2bc0*/  CS2R R58, SRZ ;  /* 0x00000000003a7805 */ /* 0x000fe2000001ff00 */
[----:B--2---:R-:W-:-:S04]  /*2bd0*/  IMAD.WIDE.U32 R48, R52, 0x60, R48 ;  /* 0x0000006034307825 */ /* 0x004fc800078e0030 */
[----:B------:R-:W-:Y:S01]  /*2be0*/  IMAD R53, R53, 0x60, RZ ;  /* 0x0000006035357824 */ /* 0x000fe200078e02ff */
[----:B------:R-:W-:-:S03]  /*2bf0*/  IADD3 R48, P5, P6, R96, UR4, R48 ;  /* 0x0000000460307c10 */ /* 0x000fc6000febe030 */
[----:B------:R-:W-:-:S05]  /*2c00*/  IMAD.IADD R52, R49, 0x1, R53 ;  /* 0x0000000131347824 */ /* 0x000fca00078e0235 */
[----:B------:R-:W-:Y:S01]  /*2c10*/  IADD3.X R49, R33, UR5, R52, P5, P6 ;  /* 0x0000000521317c10 */ /* 0x000fe2000afec434 */
[----:B------:R-:W-:Y:S01]  /*2c20*/  ULDC.64 UR4, c[0x0][0x3e0] ;  /* 0x0000f80000047ab9 */ /* 0x000fe20000000a00 */
[----:B------:R-:W2:Y:S02]  /*2c30*/  LDC.64 R52, c[0x0][0x3e8] ;  /* 0x0000fa00ff347b82 */ /* 0x000ea40000000a00 */
[----:B--2---:R-:W-:-:S04]  /*2c40*/  IMAD.WIDE.U32 R50, R52, 0x60, R50 ;  /* 0x0000006034327825 */ /* 0x004fc800078e0032 */
[----:B------:R-:W-:Y:S01]  /*2c50*/  IMAD R53, R53, 0x60, RZ ;  /* 0x0000006035357824 */ /* 0x000fe200078e02ff */
[----:B------:R-:W-:-:S03]  /*2c60*/  IADD3 R50, P5, P6, R90, UR4, R50 ;  /* 0x000000045a327c10 */ /* 0x000fc6000febe032 */
[----:B------:R-:W-:-:S05]  /*2c70*/  IMAD.IADD R52, R51, 0x1, R53 ;  /* 0x0000000133347824 */ /* 0x000fca00078e0235 */
        /* <DEDUP_REMOVED lines=9> */
.L_x_308:
[----:B------:R-:W-:Y:S05]  /*2d10*/  BSYNC B1 ;  /* 0x0000000000017941 */ /* 0x000fea0003800000 */
.L_x_307:
[----:B------:R-:W-:Y:S01]  /*2d20*/  UISETP.NE.AND UP0, UPT, UR47, 0x3, UPT ;  /* 0x000000032f00788c */ /* 0x000fe2000bf05270 */
[----:B------:R-:W-:Y:S01]  /*2d30*/  MOV R144, R78 ;  /* 0x0000004e00907202 */ /* 0x000fe20000000f00 */
[----:B------:R-:W-:Y:S01]  /*2d40*/  IMAD.MOV.U32 R157, RZ, RZ, R82 ;  /* 0x000000ffff9d7224 */ /* 0x000fe200078e0052 */
[----:B-----5:R-:W-:Y:S01]  /*2d50*/  MOV R139, R70 ;  /* 0x00000046008b7202 */ /* 0x020fe20000000f00 */
[----:B------:R-:W-:Y:S01]  /*2d60*/  IMAD.MOV.U32 R138, RZ, RZ, R68 ;  /* 0x000000ffff8a7224 */ /* 0x000fe200078e0044 */
[----:B------:R-:W-:Y:S01]  /*2d70*/  MOV R133, R62 ;  /* 0x0000003e00857202 */ /* 0x000fe20000000f00 */
[----:B------:R-:W-:Y:S01]  /*2d80*/  IMAD.MOV.U32 R140, RZ, RZ, R72 ;  /* 0x000000ffff8c7224 */ /* 0x000fe200078e0048 */
[----:B------:R-:W-:Y:S01]  /*2d90*/  PLOP3.LUT P5, PT, PT, PT, UP0, 0x80, 0x0 ;  /* 0x000000000000781c */ /* 0x000fe20003faf008 */
[----:B------:R-:W-:Y:S01]  /*2da0*/  IMAD.MOV.U32 R141, RZ, RZ, R74 ;  /* 0x000000ffff8d7224 */ /* 0x000fe200078e004a */
[----:B01----:R-:W-:Y:S01]  /*2db0*/  MOV R85, R54 ;  /* 0x0000003600557202 */ /* 0x003fe20000000f00 */
[----:B------:R-:W-:-:S02]  /*2dc0*/  IMAD.MOV.U32 R132, RZ, RZ, R60 ;  /* 0x000000ffff847224 */ /* 0x000fc400078e003c */
[----:B------:R-:W-:Y:S02]  /*2dd0*/  IMAD.MOV.U32 R136, RZ, RZ, R64 ;  /* 0x000000ffff887224 */ /* 0x000fe400078e0040 */
[----:B------:R-:W-:Y:S02]  /*2de0*/  IMAD.MOV.U32 R137, RZ, RZ, R66 ;  /* 0x000000ffff897224 */ /* 0x000fe400078e0042 */
[----:B------:R-:W-:Y:S02]  /*2df0*/  IMAD.MOV.U32 R84, RZ, RZ, R52 ;  /* 0x000000ffff547224 */ /* 0x000fe400078e0034 */
[----:B------:R-:W-:Y:S02]  /*2e00*/  IMAD.MOV.U32 R86, RZ, RZ, R56 ;  /* 0x000000ffff567224 */ /* 0x000fe400078e0038 */
[----:B------:R-:W-:Y:S01]  /*2e10*/  IMAD.MOV.U32 R87, RZ, RZ, R58 ;  /* 0x000000ffff577224 */ /* 0x000fe200078e003a */
[----:B------:R-:W-:Y:S06]  /*2e20*/  @!P5 BRA `(.L_x_309) ;  /* 0x000000000004d947 */ /* 0x000fec0003800000 */
[----:B------:R-:W-:Y:S01]  /*2e30*/  BPT.TRAP 0x1 ;  /* 0x000000040000795c */ /* 0x000fe20000300000 */
.L_x_309:
[----:B------:R-:W-:Y:S01]  /*2e40*/  IMAD R109, R232, 0x8, R19 ;  /* 0x00000008e86d7824 */ /* 0x000fe200078e0213 */
[----:B------:R-:W-:Y:S01]  /*2e50*/  SHF.L.U32 R124, R237, 0x1f, RZ ;  /* 0x0000001fed7c7819 */ /* 0x000fe200000006ff */
[----:B------:R-:W-:Y:S03]  /*2e60*/  BSSY B1, `(.L_x_310) ;  /* 0x0000003000017945 */ /* 0x000fe60003800000 */
[----:B------:R-:W0:Y:S02]  /*2e70*/  SYNCS.PHASECHK.TRANS64.TRYWAIT P6, [R109+URZ+0x38890], R124 ;  /* 0x0388907c6d0075a7 */ /* 0x000e2400080c017f */
[----:B0-----:R-:W-:Y:S05]  /*2e80*/  @!P6 BRA `(.L_x_311) ;  /* 0x000002200078e947 */ /* 0x001fea0003800000 */
.L_x_597:
[----:B------:R-:W-:Y:S05]  /*2e90*/  BSYNC B1 ;  /* 0x0000000000017941 */ /* 0x000fea0003800000 */
.L_x_310:
[----:B------:R-:W-:Y:S04]  /*2ea0*/  BSSY B1, `(.L_x_312) ;  /* 0x00000f0000017945 */ /* 0x000fe80003800000 */
[----:B------:R-:W-:Y:S05]  /*2eb0*/  @P2 BRA `(.L_x_313) ;  /* 0x0000000c00b82947 */ /* 0x000fea0003800000 */
[----:B------:R-:W-:Y:S01]  /*2ec0*/  IADD3 R142, P2, R42, R122, RZ ;  /* 0x0000007a2a8e7210 */ /* 0x000fe20007f5e0ff */
[----:B------:R-:W-:Y:S04]  /*2ed0*/  BSSY B2, `(.L_x_314) ;  /* 0x0000077000027945 */ /* 0x000fe80003800000 */
[----:B------:R-:W-:Y:S01]  /*2ee0*/  IMAD.X R143, R129, 0x1, R31, P2 ;  /* 0x00000001818f7824 */ /* 0x000fe200010e061f */
[----:B------:R-:W-:Y:S07]  /*2ef0*/  @P0 BRA `(.L_x_315) ;  /* 0x0000000400d00947 */ /* 0x000fee0003800000 */
[----:B--2---:R1:W2:Y:S01]  /*2f00*/  LDS.128 R48, [R114+0x28400] ;  /* 0x0284000072307984 */ /* 0x0042a20000000c00 */
[----:B------:R-:W-:Y:S01]  /*2f10*/  ISETP.GE.AND P2, PT, R18, R128, PT ;  /* 0x000000801200720c */ /* 0x000fe20003f46270 */
[----:B------:R-:W-:-:S12]  /*2f20*/  BSSY B3, `(.L_x_316) ;  /* 0x000006d000037945 */ /* 0x000fd80003800000 */
[----:B-1----:R-:W-:Y:S05]  /*2f30*/  @P2 BRA `(.L_x_317) ;  /* 0x0000000400ac2947 */ /* 0x002fea0003800000 */
[--C-:B------:R-:W-:Y:S02]  /*2f40*/  SHF.R.U32.HI R154, RZ, 0x10, R81.reuse ;  /* 0x00000010ff9a7819 */ /* 0x100fe40000011651 */
[--C-:B------:R-:W-:Y:S02]  /*2f50*/  SHF.R.U32.HI R150, RZ, 0x8, R81.reuse ;  /* 0x00000008ff967819 */ /* 0x100fe40000011651 */
[----:B------:R-:W-:Y:S02]  /*2f60*/  LOP3.LUT R80, R81, 0xff, RZ, 0xc0, !PT ;  /* 0x000000ff51507812 */ /* 0x000fe400078ec0ff */
[----:B------:R-:W-:Y:S02]  /*2f70*/  SHF.R.U32.HI R151, RZ, 0x18, R81 ;  /* 0x00000018ff977819 */ /* 0x000fe40000011651 */
[----:B------:R-:W-:Y:S02]  /*2f80*/  LOP3.LUT R81, R83, 0xff, RZ, 0xc0, !PT ;  /* 0x000000ff53517812 */ /* 0x000fe400078ec0ff */
[----:B------:R-:W-:-:S02]  /*2f90*/  SHF.R.U32.HI R148, RZ, 0x18, R83 ;  /* 0x00000018ff947819 */ /* 0x000fc40000011653 */
[----:B------:R-:W-:Y:S02]  /*2fa0*/  SHF.R.U32.HI R147, RZ, 0x8, R83 ;  /* 0x00000008ff937819 */ /* 0x000fe40000011653 */
[----:B------:R-:W-:Y:S02]  /*2fb0*/  PRMT R148, R148, 0x654, R81 ;  /* 0x0000065494947816 */ /* 0x000fe40000000051 */
[----:B------:R-:W-:Y:S01]  /*2fc0*/  SHF.R.U32.HI R149, RZ, 0x10, R83 ;  /* 0x00000010ff957819 */ /* 0x000fe20000011653 */
[----:B------:R-:W-:Y:S01]  /*2fd0*/  IMAD.SHL.U32 R83, R147, 0x100, RZ ;  /* 0x0000010093537824 */ /* 0x000fe200078e00ff */
[----:B------:R-:W-:Y:S01]  /*2fe0*/  PRMT R82, R151, 0x654, R80 ;  /* 0x0000065497527816 */ /* 0x000fe20000000050 */
[----:B--2---:R-:W-:Y:S01]  /*2ff0*/  IMAD.MOV.U32 R80, RZ, RZ, R48 ;  /* 0x000000ffff507224 */ /* 0x004fe200078e0030 */
[----:B------:R-:W-:Y:S02]  /*3000*/  SHF.L.U32 R81, R150, 0x8, RZ ;  /* 0x0000000896517819 */ /* 0x000fe400000006ff */
[----:B------:R-:W-:-:S02]  /*3010*/  LOP3.LUT R148, R148, 0xff00, R83, 0xf8, !PT ;  /* 0x0000ff0094947812 */ /* 0x000fc400078ef853 */
[----:B------:R-:W-:Y:S01]  /*3020*/  LOP3.LUT R82, R82, 0xff00, R81, 0xf8, !PT ;  /* 0x0000ff0052527812 */ /* 0x000fe200078ef851 */
[----:B------:R-:W-:Y:S01]  /*3030*/  IMAD.U32 R81, R154, 0x10000, RZ ;  /* 0x000100009a517824 */ /* 0x000fe200078e00ff */
[----:B------:R-:W-:Y:S02]  /*3040*/  SHF.L.U32 R147, R149, 0x10, RZ ;  /* 0x0000001095937819 */ /* 0x000fe400000006ff */
[----:B------:R-:W-:Y:S02]  /*3050*/  F2FP.F16.E4M3.UNPACK_B R48, R49 ;  /* 0x00000031ff30723e */ /* 0x000fe400020006ff */
[----:B------:R-:W-:Y:S02]  /*3060*/  F2FP.F16.E4M3.UNPACK_B R83, R157.H1 ;  /* 0x0000009dff53723e */ /* 0x000fe400030006ff */
[----:B------:R-:W-:Y:S01]  /*3070*/  LOP3.LUT R149, R82, 0xff0000, R81, 0xf8, !PT ;  /* 0x00ff000052957812 */ /* 0x000fe200078ef851 */
[--C-:B------:R-:W-:Y:S01]  /*3080*/  HADD2.F32 R81, -RZ, R48.reuse.H1_H1 ;  /* 0x30000030ff517230 */ /* 0x100fe20000004100 */
[----:B------:R-:W-:Y:S01]  /*3090*/  LOP3.LUT R154, R148, 0xff0000, R147, 0xf8, !PT ;  /* 0x00ff0000949a7812 */ /* 0x000fe200078ef893 */
[--C-:B------:R-:W-:Y:S01]  /*30a0*/  HADD2.F32 R150, -RZ, R83.reuse.H0_H0 ;  /* 0x20000053ff967230 */ /* 0x100fe20000004100 */
[----:B------:R-:W-:Y:S01]  /*30b0*/  F2FP.F16.E4M3.UNPACK_B R147, R145.H1 ;  /* 0x00000091ff93723e */ /* 0x000fe200030006ff */
[----:B------:R-:W-:Y:S01]  /*30c0*/  HADD2.F32 R48, -RZ, R48.H0_H0 ;  /* 0x20000030ff307230 */ /* 0x000fe20000004100 */
[----:B------:R-:W-:Y:S01]  /*30d0*/  F2FP.F16.E4M3.UNPACK_B R49, R49.H1 ;  /* 0x00000031ff31723e */ /* 0x000fe200030006ff */
[----:B------:R-:W-:-:S02]  /*30e0*/  HADD2.F32 R151, -RZ, R83.H1_H1 ;  /* 0x30000053ff977230 */ /* 0x000fc40000004100 */
[CC--:B------:R-:W-:Y:S01]  /*30f0*/  FMUL.FTZ R155, R81.reuse, R150.reuse ;  /* 0x00000096519b7220 */ /* 0x0c0fe20000410000 */
[----:B------:R-:W-:Y:S02]  /*3100*/  HADD2.F32 R148, -RZ, R147.H0_H0 ;  /* 0x20000093ff947230 */ /* 0x000fe40000004100 */
[C---:B------:R-:W-:Y:S01]  /*3110*/  FMUL.FTZ R156, R48.reuse, R150 ;  /* 0x00000096309c7220 */ /* 0x040fe20000410000 */
[--C-:B------:R-:W-:Y:S01]  /*3120*/  HADD2.F32 R83, -RZ, R49.reuse.H1_H1 ;  /* 0x30000031ff537230 */ /* 0x100fe20000004100 */
[----:B------:R-:W-:Y:S01]  /*3130*/  F2FP.F16.E4M3.UNPACK_B R150, R157 ;  /* 0x0000009dff96723e */ /* 0x000fe200020006ff */
[----:B------:R-:W-:Y:S02]  /*3140*/  HADD2.F32 R82, -RZ, R49.H0_H0 ;  /* 0x20000031ff527230 */ /* 0x000fe40000004100 */
[-C--:B------:R-:W-:Y:S01]  /*3150*/  FFMA.FTZ R48, R48, R148.reuse, -R155 ;  /* 0x0000009430307223 */ /* 0x080fe2000001089b */
[----:B------:R-:W-:Y:S02]  /*3160*/  HADD2.F32 R147, -RZ, R147.H1_H1 ;  /* 0x30000093ff937230 */ /* 0x000fe40000004100 */
[----:B------:R-:W-:Y:S01]  /*3170*/  FFMA.FTZ R49, R81, R148, R156 ;  /* 0x0000009451317223 */ /* 0x000fe2000001009c */
[CC--:B------:R-:W-:Y:S01]  /*3180*/  FMUL.FTZ R155, R83.reuse, R151.reuse ;  /* 0x00000097539b7220 */ /* 0x0c0fe20000410000 */
[C---:B------:R-:W-:Y:S01]  /*3190*/  FMUL.FTZ R158, R82.reuse, R151 ;  /* 0x00000097529e7220 */ /* 0x040fe20000410000 */
[-C--:B------:R-:W-:Y:S01]  /*31a0*/  F2FP.F16.E4M3.UNPACK_B R81, R80.reuse.H1 ;  /* 0x00000050ff51723e */ /* 0x080fe200030006ff */
[----:B------:R-:W-:Y:S01]  /*31b0*/  HADD2.F32 R148, -RZ, R150.H1_H1 ;  /* 0x30000096ff947230 */ /* 0x000fe20000004100 */
[----:B------:R-:W-:Y:S01]  /*31c0*/  F2FP.F16.E4M3.UNPACK_B R80, R80 ;  /* 0x00000050ff50723e */ /* 0x000fe200020006ff */
[-C--:B------:R-:W-:Y:S01]  /*31d0*/  FFMA.FTZ R157, R82, R147.reuse, -R155 ;  /* 0x00000093529d7223 */ /* 0x080fe2000001089b */
[----:B------:R-:W-:Y:S01]  /*31e0*/  FFMA.FTZ R158, R83, R147, R158 ;  /* 0x00000093539e7223 */ /* 0x000fe2000001009e */
[----:B------:R-:W-:Y:S01]  /*31f0*/  F2FP.F16.E4M3.UNPACK_B R145, R145 ;  /* 0x00000091ff91723e */ /* 0x000fe200020006ff */
[----:B------:R-:W-:-:S02]  /*3200*/  HADD2.F32 R82, -RZ, R81.H0_H0 ;  /* 0x20000051ff527230 */ /* 0x000fc40000004100 */
[----:B------:R-:W-:Y:S01]  /*3210*/  HADD2.F32 R83, -RZ, R81.H1_H1 ;  /* 0x30000051ff537230 */ /* 0x000fe20000004100 */
[----:B------:R-:W-:Y:S01]  /*3220*/  F2FP.SATFINITE.E4M3.F32.PACK_AB_MERGE_C R160, R158, R157, RZ ;  /* 0x0000009d9ea0723e */ /* 0x000fe200048070ff */
[----:B------:R-:W-:Y:S02]  /*3230*/  HADD2.F32 R81, -RZ, R80.H0_H0 ;  /* 0x20000050ff517230 */ /* 0x000fe40000004100 */
[-C--:B------:R-:W-:Y:S01]  /*3240*/  FMUL.FTZ R156, R82, R148.reuse ;  /* 0x00000094529c7220 */ /* 0x080fe20000410000 */
[----:B------:R-:W-:Y:S02]  /*3250*/  HADD2.F32 R150, -RZ, R150.H0_H0 ;  /* 0x20000096ff967230 */ /* 0x000fe40000004100 */
[----:B------:R-:W-:Y:S01]  /*3260*/  FMUL.FTZ R155, R83, R148 ;  /* 0x00000094539b7220 */ /* 0x000fe20000410000 */
[----:B------:R-:W-:Y:S01]  /*3270*/  HADD2.F32 R80, -RZ, R80.H1_H1 ;  /* 0x30000050ff507230 */ /* 0x000fe20000004100 */
[----:B------:R-:W-:Y:S01]  /*3280*/  F2FP.SATFINITE.E4M3.F32.PACK_AB_MERGE_C R49, R49, R48, R160 ;  /* 0x000000303131723e */ /* 0x000fe200048070a0 */
[----:B------:R-:W-:-:S02]  /*3290*/  HADD2.F32 R147, -RZ, R145.H1_H1 ;  /* 0x30000091ff937230 */ /* 0x000fc40000004100 */
[-C--:B------:R-:W-:Y:S01]  /*32a0*/  FMUL.FTZ R151, R81, R150.reuse ;  /* 0x0000009651977220 */ /* 0x080fe20000410000 */
[----:B------:R-:W-:Y:S02]  /*32b0*/  HADD2.F32 R145, -RZ, R145.H0_H0 ;  /* 0x20000091ff917230 */ /* 0x000fe40000004100 */
[----:B------:R-:W-:Y:S01]  /*32c0*/  FMUL.FTZ R148, R80, R150 ;  /* 0x0000009650947220 */ /* 0x000fe20000410000 */
[-C--:B------:R-:W-:Y:S01]  /*32d0*/  FFMA.FTZ R82, R82, R147.reuse, -R155 ;  /* 0x0000009352527223 */ /* 0x080fe2000001089b */
[----:B------:R-:W-:Y:S02]  /*32e0*/  FFMA.FTZ R83, R83, R147, R156 ;  /* 0x0000009353537223 */ /* 0x000fe4000001009c */
[----:B------:R-:W-:Y:S01]  /*32f0*/  FFMA.FTZ R155, R81, R145, -R148 ;  /* 0x00000091519b7223 */ /* 0x000fe20000010894 */
[----:B------:R-:W-:Y:S01]  /*3300*/  F2FP.F16.E4M3.UNPACK_B R81, R51.H1 ;  /* 0x00000033ff51723e */ /* 0x000fe200030006ff */
[----:B------:R-:W-:Y:S01]  /*3310*/  FFMA.FTZ R156, R80, R145, R151 ;  /* 0x00000091509c7223 */ /* 0x000fe20000010097 */
[----:B------:R-:W-:-:S02]  /*3320*/  F2FP.F16.E4M3.UNPACK_B R148, R154.H1 ;  /* 0x0000009aff94723e */ /* 0x000fc400030006ff */
[----:B------:R-:W-:Y:S01]  /*3330*/  F2FP.SATFINITE.E4M3.F32.PACK_AB_MERGE_C R159, R83, R82, RZ ;  /* 0x00000052539f723e */ /* 0x000fe200048070ff */
[--C-:B------:R-:W-:Y:S01]  /*3340*/  HADD2.F32 R83, -RZ, R81.reuse.H1_H1 ;  /* 0x30000051ff537230 */ /* 0x100fe20000004100 */
[-C--:B------:R-:W-:Y:S01]  /*3350*/  F2FP.F16.E4M3.UNPACK_B R145, R149.reuse.H1 ;  /* 0x00000095ff91723e */ /* 0x080fe200030006ff */
[----:B------:R-:W-:Y:S01]  /*3360*/  HADD2.F32 R151, -RZ, R148.H1_H1 ;  /* 0x30000094ff977230 */ /* 0x000fe20000004100 */
[----:B------:R-:W-:Y:S01]  /*3370*/  F2FP.F16.E4M3.UNPACK_B R80, R50.H1 ;  /* 0x00000032ff50723e */ /* 0x000fe200030006ff */
[----:B------:R-:W-:Y:S01]  /*3380*/  HADD2.F32 R82, -RZ, R81.H0_H0 ;  /* 0x20000051ff527230 */ /* 0x000fe20000004100 */
[----:B------:R-:W-:Y:S01]  /*3390*/  F2FP.F16.E4M3.UNPACK_B R154, R154 ;  /* 0x0000009aff9a723e */ /* 0x000fe200020006ff */
[----:B------:R-:W-:Y:S01]  /*33a0*/  HADD2.F32 R147, -RZ, R145.H1_H1 ;  /* 0x30000091ff937230 */ /* 0x000fe20000004100 */
[----:B------:R-:W-:Y:S01]  /*33b0*/  F2FP.F16.E4M3.UNPACK_B R149, R149 ;  /* 0x00000095ff95723e */ /* 0x000fe200020006ff */
[----:B------:R-:W-:Y:S02]  /*33c0*/  HADD2.F32 R81, -RZ, R80.H1_H1 ;  /* 0x30000050ff517230 */ /* 0x000fe40000004100 */
[----:B------:R-:W-:Y:S01]  /*33d0*/  FMUL.FTZ R157, R83, R151 ;  /* 0x00000097539d7220 */ /* 0x000fe20000410000 */
[----:B------:R-:W-:-:S02]  /*33e0*/  HADD2.F32 R150, -RZ, R154.H1_H1 ;  /* 0x3000009aff967230 */ /* 0x000fc40000004100 */
[C---:B------:R-:W-:Y:S01]  /*33f0*/  FMUL.FTZ R158, R82.reuse, R151 ;  /* 0x00000097529e7220 */ /* 0x040fe20000410000 */
[----:B------:R-:W-:Y:S02]  /*3400*/  HADD2.F32 R80, -RZ, R80.H0_H0 ;  /* 0x20000050ff507230 */ /* 0x000fe40000004100 */
[----:B------:R-:W-:Y:S01]  /*3410*/  FFMA.FTZ R157, R82, R147, -R157 ;  /* 0x00000093529d7223 */ /* 0x000fe2000001089d */
[----:B------:R-:W-:Y:S02]  /*3420*/  HADD2.F32 R82, -RZ, R149.H1_H1 ;  /* 0x30000095ff527230 */ /* 0x000fe40000004100 */
[-C--:B------:R-:W-:Y:S01]  /*3430*/  FMUL.FTZ R151, R81, R150.reuse ;  /* 0x0000009651977220 */ /* 0x080fe20000410000 */
[----:B------:R-:W-:Y:S01]  /*3440*/  F2FP.F16.E4M3.UNPACK_B R51, R51 ;  /* 0x00000033ff33723e */ /* 0x000fe200020006ff */
[C---:B------:R-:W-:Y:S01]  /*3450*/  FMUL.FTZ R150, R80.reuse, R150 ;  /* 0x0000009650967220 */ /* 0x040fe20000410000 */
[----:B------:R-:W-:Y:S01]  /*3460*/  F2FP.F16.E4M3.UNPACK_B R50, R50 ;  /* 0x00000032ff32723e */ /* 0x000fe200020006ff */
[----:B------:R-:W-:Y:S01]  /*3470*/  FFMA.FTZ R151, R80, R82, -R151 ;  /* 0x0000005250977223 */ /* 0x000fe20000010897 */
[----:B------:R-:W-:-:S02]  /*3480*/  HADD2.F32 R148, -RZ, R148.H0_H0 ;  /* 0x20000094ff947230 */ /* 0x000fc40000004100 */
[----:B------:R-:W-:Y:S01]  /*3490*/  FFMA.FTZ R150, R81, R82, R150 ;  /* 0x0000005251967223 */ /* 0x000fe20000010096 */
[--C-:B------:R-:W-:Y:S02]  /*34a0*/  HADD2.F32 R80, -RZ, R51.reuse.H0_H0 ;  /* 0x20000033ff507230 */ /* 0x100fe40000004100 */
[----:B------:R-:W-:Y:S01]  /*34b0*/  FFMA.FTZ R158, R83, R147, R158 ;  /* 0x00000093539e7223 */ /* 0x000fe2000001009e */
[----:B------:R-:W-:Y:S01]  /*34c0*/  HADD2.F32 R81, -RZ, R51.H1_H1 ;  /* 0x30000033ff517230 */ /* 0x000fe20000004100 */
[----:B------:R-:W-:Y:S01]  /*34d0*/  F2FP.SATFINITE.E4M3.F32.PACK_AB_MERGE_C R48, R156, R155, R159 ;  /* 0x0000009b9c30723e */ /* 0x000fe2000480709f */
[--C-:B------:R-:W-:Y:S01]  /*34e0*/  HADD2.F32 R51, -RZ, R50.reuse.H0_H0 ;  /* 0x20000032ff337230 */ /* 0x100fe20000004100 */
[----:B------:R-:W-:Y:S01]  /*34f0*/  F2FP.SATFINITE.E4M3.F32.PACK_AB_MERGE_C R150, R150, R151, RZ ;  /* 0x000000979696723e */ /* 0x000fe200048070ff */
[----:B------:R-:W-:Y:S02]  /*3500*/  HADD2.F32 R50, -RZ, R50.H1_H1 ;  /* 0x30000032ff327230 */ /* 0x000fe40000004100 */
[----:B------:R-:W-:Y:S01]  /*3510*/  FMUL.FTZ R147, R81, R148 ;  /* 0x0000009451937220 */ /* 0x000fe20000410000 */
[----:B------:R-:W-:-:S02]  /*3520*/  HADD2.F32 R154, -RZ, R154.H0_H0 ;  /* 0x2000009aff9a7230 */ /* 0x000fc40000004100 */
[----:B------:R-:W-:Y:S01]  /*3530*/  FMUL.FTZ R148, R80, R148 ;  /* 0x0000009450947220 */ /* 0x000fe20000410000 */
[----:B------:R-:W-:Y:S01]  /*3540*/  HADD2.F32 R145, -RZ, R145.H0_H0 ;  /* 0x20000091ff917230 */ /* 0x000fe20000004100 */
[----:B------:R-:W-:Y:S01]  /*3550*/  F2FP.SATFINITE.E4M3.F32.PACK_AB_MERGE_C R157, R158, R157, RZ ;  /* 0x0000009d9e9d723e */ /* 0x000fe200048070ff */
[----:B------:R-:W-:Y:S02]  /*3560*/  HADD2.F32 R149, -RZ, R149.H0_H0 ;  /* 0x20000095ff957230 */ /* 0x000fe40000004100 */
[-C--:B------:R-:W-:Y:S01]  /*3570*/  FMUL.FTZ R82, R50, R154.reuse ;  /* 0x0000009a32527220 */ /* 0x080fe20000410000 */
[----:B------:R-:W-:Y:S01]  /*3580*/  FMUL.FTZ R83, R51, R154 ;  /* 0x0000009a33537220 */ /* 0x000fe20000410000 */
[-C--:B------:R-:W-:Y:S01]  /*3590*/  FFMA.FTZ R147, R80, R145.reuse, -R147 ;  /* 0x0000009150937223 */ /* 0x080fe20000010893 */
[----:B------:R-:W-:Y:S01]  /*35a0*/  FFMA.FTZ R148, R81, R145, R148 ;  /* 0x0000009151947223 */ /* 0x000fe20000010094 */
[-C--:B------:R-:W-:Y:S01]  /*35b0*/  FFMA.FTZ R82, R51, R149.reuse, -R82 ;  /* 0x0000009533527223 */ /* 0x080fe20000010852 */
[----:B------:R-:W-:-:S03]  /*35c0*/  FFMA.FTZ R83, R50, R149, R83 ;  /* 0x0000009532537223 */ /* 0x000fc60000010053 */
[----:B------:R-:W-:Y:S02]  /*35d0*/  F2FP.SATFINITE.E4M3.F32.PACK_AB_MERGE_C R51, R148, R147, R157 ;  /* 0x000000939433723e */ /* 0x000fe4000480709d */
[----:B------:R-:W-:-:S07]  /*35e0*/  F2FP.SATFINITE.E4M3.F32.PACK_AB_MERGE_C R50, R83, R82, R150 ;  /* 0x000000525332723e */ /* 0x000fce0004807096 */
.L_x_317:
[----:B------:R-:W-:Y:S05]  /*35f0*/  BSYNC B3 ;  /* 0x0000000000037941 */ /* 0x000fea0003800000 */
.L_x_316:
[----:B------:R-:W-:Y:S02]  /*3600*/  ULDC.64 UR4, c[0x0][0x2d8] ;  /* 0x0000b60000047ab9 */ /* 0x000fe40000000a00 */
[----:B------:R-:W-:-:S04]  /*3610*/  IADD3 R80, P2, P6, R142, UR4, R100 ;  /* 0x000000048e507c10 */ /* 0x000fc8000fe5e064 */
[----:B------:R-:W-:-:S05]  /*3620*/  IADD3.X R81, R143, UR5, R36, P2, P6 ;  /* 0x000000058f517c10 */ /* 0x000fca00097ec424 */
[----:B--2---:R1:W-:Y:S04]  /*3630*/  STG.E.128 desc[UR42][R80.64], R48 ;  /* 0x0000003050007986 */ /* 0x0043e8000c101d2a */
.L_x_315:
[----:B------:R-:W-:Y:S05]  /*3640*/  BSYNC B2 ;  /* 0x0000000000027941 */ /* 0x000fea0003800000 */
.L_x_314:
[----:B------:R-:W-:Y:S05]  /*3650*/  @P1 BRA `(.L_x_313) ;  /* 0x0000000400d01947 */ /* 0x000fea0003800000 */
[----:B-12---:R1:W2:Y:S01]  /*3660*/  LDS.128 R48, [R114+0x2c400] ;  /* 0x02c4000072307984 */ /* 0x0062a20000000c00 */
[----:B------:R-:W-:Y:S01]  /*3670*/  ISETP.GE.AND P2, PT, R236, R128, PT ;  /* 0x00000080ec00720c */ /* 0x000fe20003f46270 */
[----:B------:R-:W-:-:S12]  /*3680*/  BSSY B2, `(.L_x_318) ;  /* 0x000006d000027945 */ /* 0x000fd80003800000 */
[----:B-1----:R-:W-:Y:S05]  /*3690*/  @P2 BRA `(.L_x_319) ;  /* 0x0000000400ac2947 */ /* 0x002fea0003800000 */
[----:B------:R-:W-:Y:S02]  /*36a0*/  SHF.R.U32.HI R145, RZ, 0x8, R77 ;  /* 0x00000008ff917819 */ /* 0x000fe4000001164d */
[--C-:B------:R-:W-:Y:S02]  /*36b0*/  SHF.R.U32.HI R83, RZ, 0x18, R79.reuse ;  /* 0x00000018ff537819 */ /* 0x100fe4000001164f */
[----:B------:R-:W-:Y:S02]  /*36c0*/  LOP3.LUT R78, R79, 0xff, RZ, 0xc0, !PT ;  /* 0x000000ff4f4e7812 */ /* 0x000fe400078ec0ff */
[----:B------:R-:W-:Y:S02]  /*36d0*/  SHF.R.U32.HI R80, RZ, 0x8, R79 ;  /* 0x00000008ff507819 */ /* 0x000fe4000001164f */
[----:B------:R-:W-:Y:S02]  /*36e0*/  SHF.R.U32.HI R147, RZ, 0x18, R77 ;  /* 0x00000018ff937819 */ /* 0x000fe4000001164d */
[----:B------:R-:W-:Y:S01]  /*36f0*/  LOP3.LUT R76, R77, 0xff, RZ, 0xc0, !PT ;  /* 0x000000ff4d4c7812 */ /* 0x000fe200078ec0ff */
[----:B------:R-:W-:Y:S01]  /*3700*/  IMAD.SHL.U32 R80, R80, 0x100, RZ ;  /* 0x0000010050507824 */ /* 0x000fe200078e00ff */
[----:B------:R-:W-:-:S02]  /*3710*/  SHF.R.U32.HI R81, RZ, 0x10, R79 ;  /* 0x00000010ff517819 */ /* 0x000fc4000001164f */
[----:B------:R-:W-:Y:S01]  /*3720*/  PRMT R79, R83, 0x654, R78 ;  /* 0x00000654534f7816 */ /* 0x000fe2000000004e */
[----:B------:R-:W-:Y:S01]  /*3730*/  IMAD.SHL.U32 R78, R145, 0x100, RZ ;  /* 0x00000100914e7824 */ /* 0x000fe200078e00ff */
[----:B------:R-:W-:Y:S01]  /*3740*/  SHF.R.U32.HI R82, RZ, 0x10, R77 ;  /* 0x00000010ff527819 */ /* 0x000fe2000001164d */
[----:B------:R-:W-:Y:S01]  /*3750*/  IMAD.U32 R81, R81, 0x10000, RZ ;  /* 0x0001000051517824 */ /* 0x000fe200078e00ff */
[----:B------:R-:W-:Y:S01]  /*3760*/  PRMT R77, R147, 0x654, R76 ;  /* 0x00000654934d7816 */ /* 0x000fe2000000004c */
[----:B--2---:R-:W-:Y:S01]  /*3770*/  IMAD.MOV.U32 R76, RZ, RZ, R48 ;  /* 0x000000ffff4c7224 */ /* 0x004fe200078e0030 */
[----:B------:R-:W-:Y:S02]  /*3780*/  LOP3.LUT R80, R79, 0xff00, R80, 0xf8, !PT ;  /* 0x0000ff004f507812 */ /* 0x000fe400078ef850 */
[----:B------:R-:W-:Y:S02]  /*3790*/  LOP3.LUT R77, R77, 0xff00, R78, 0xf8, !PT ;  /* 0x0000ff004d4d7812 */ /* 0x000fe400078ef84e */
[----:B------:R-:W-:-:S02]  /*37a0*/  SHF.L.U32 R78, R82, 0x10, RZ ;  /* 0x00000010524e7819 */ /* 0x000fc400000006ff */
        /* <DEDUP_REMOVED lines=11> */
[--C-:B------:R-:W-:Y:S02]  /*3860*/  HADD2.F32 R81, -RZ, R80.reuse.H0_H0 ;  /* 0x20000050ff517230 */ /* 0x100fe40000004100 */
[----:B------:R-:W-:Y:S01]  /*3870*/  FMUL.FTZ R148, R48, R83 ;  /* 0x0000005330947220 */ /* 0x000fe20000410000 */
[--C-:B------:R-:W-:Y:S01]  /*3880*/  HADD2.F32 R79, -RZ, R49.reuse.H1_H1 ;  /* 0x30000031ff4f7230 */ /* 0x100fe20000004100 */
[----:B------:R-:W-:Y:S01]  /*3890*/  F2FP.F16.E4M3.UNPACK_B R144, R144 ;  /* 0x00000090ff90723e */ /* 0x000fe200020006ff */
[----:B------:R-:W-:Y:S02]  /*38a0*/  HADD2.F32 R78, -RZ, R49.H0_H0 ;  /* 0x20000031ff4e7230 */ /* 0x000fe40000004100 */
[----:B------:R-:W-:Y:S01]  /*38b0*/  FFMA.FTZ R49, R77, R81, R148 ;  /* 0x000000514d317223 */ /* 0x000fe20000010094 */
[----:B------:R-:W-:Y:S02]  /*38c0*/  HADD2.F32 R80, -RZ, R80.H1_H1 ;  /* 0x30000050ff507230 */ /* 0x000fe40000004100 */
[CC--:B------:R-:W-:Y:S01]  /*38d0*/  FMUL.FTZ R83, R79.reuse, R145.reuse ;  /* 0x000000914f537220 */ /* 0x0c0fe20000410000 */
[----:B------:R-:W-:Y:S01]  /*38e0*/  F2FP.F16.E4M3.UNPACK_B R77, R76.H1 ;  /* 0x0000004cff4d723e */ /* 0x000fe200030006ff */
[----:B------:R-:W-:Y:S01]  /*38f0*/  FMUL.FTZ R150, R78, R145 ;  /* 0x000000914e967220 */ /* 0x000fe20000410000 */
[----:B------:R-:W-:Y:S01]  /*3900*/  FFMA.FTZ R48, R48, R81, -R149 ;  /* 0x0000005130307223 */ /* 0x000fe20000010895 */
[----:B------:R-:W-:Y:S01]  /*3910*/  FFMA.FTZ R149, R78, R80, -R83 ;  /* 0x000000504e957223 */ /* 0x000fe20000010853 */
[----:B------:R-:W-:Y:S01]  /*3920*/  F2FP.F16.E4M3.UNPACK_B R76, R76 ;  /* 0x0000004cff4c723e */ /* 0x000fe200020006ff */
[----:B------:R-:W-:Y:S01]  /*3930*/  FFMA.FTZ R154, R79, R80, R150 ;  /* 0x000000504f9a7223 */ /* 0x000fe20000010096 */
[----:B------:R-:W-:Y:S01]  /*3940*/  F2FP.F16.E4M3.UNPACK_B R135, R135 ;  /* 0x00000087ff87723e */ /* 0x000fe200020006ff */
[----:B------:R-:W-:-:S02]  /*3950*/  HADD2.F32 R81, -RZ, R144.H1_H1 ;  /* 0x30000090ff517230 */ /* 0x000fc40000004100 */
[--C-:B------:R-:W-:Y:S01]  /*3960*/  HADD2.F32 R78, -RZ, R77.reuse.H0_H0 ;  /* 0x2000004dff4e7230 */ /* 0x100fe20000004100 */
[----:B------:R-:W-:Y:S01]  /*3970*/  F2FP.SATFINITE.E4M3.F32.PACK_AB_MERGE_C R156, R154, R149, RZ ;  /* 0x000000959a9c723e */ /* 0x000fe200048070ff */
[----:B------:R-:W-:Y:S02]  /*3980*/  HADD2.F32 R79, -RZ, R77.H1_H1 ;  /* 0x3000004dff4f7230 */ /* 0x000fe40000004100 */
[----:B------:R-:W-:Y:S02]  /*3990*/  HADD2.F32 R77, -RZ, R76.H0_H0 ;  /* 0x2000004cff4d7230 */ /* 0x000fe40000004100 */
[-C--:B------:R-:W-:Y:S01]  /*39a0*/  FMUL.FTZ R150, R78, R81.reuse ;  /* 0x000000514e967220 */ /* 0x080fe20000410000 */
[----:B------:R-:W-:Y:S02]  /*39b0*/  HADD2.F32 R80, -RZ, R135.H1_H1 ;  /* 0x30000087ff507230 */ /* 0x000fe40000004100 */
[----:B------:R-:W-:Y:S01]  /*39c0*/  FMUL.FTZ R83, R79, R81 ;  /* 0x000000514f537220 */ /* 0x000fe20000410000 */
[----:B------:R-:W-:Y:S01]  /*39d0*/  HADD2.F32 R144, -RZ, R144.H0_H0 ;  /* 0x20000090ff907230 */ /* 0x000fe20000004100 */
[----:B------:R-:W-:Y:S01]  /*39e0*/  F2FP.SATFINITE.E4M3.F32.PACK_AB_MERGE_C R49, R49, R48, R156 ;  /* 0x000000303131723e */ /* 0x000fe2000480709c */
[----:B------:R-:W-:-:S02]  /*39f0*/  HADD2.F32 R76, -RZ, R76.H1_H1 ;  /* 0x3000004cff4c7230 */ /* 0x000fc40000004100 */
[-C--:B------:R-:W-:Y:S01]  /*3a00*/  FFMA.FTZ R83, R78, R80.reuse, -R83 ;  /* 0x000000504e537223 */ /* 0x080fe20000010853 */
[----:B------:R-:W-:Y:S02]  /*3a10*/  HADD2.F32 R135, -RZ, R135.H0_H0 ;  /* 0x20000087ff877230 */ /* 0x000fe40000004100 */
[----:B------:R-:W-:Y:S01]  /*3a20*/  FFMA.FTZ R150, R79, R80, R150 ;  /* 0x000000504f967223 */ /* 0x000fe20000010096 */
[CC--:B------:R-:W-:Y:S01]  /*3a30*/  FMUL.FTZ R81, R77.reuse, R144.reuse ;  /* 0x000000904d517220 */ /* 0x0c0fe20000410000 */
[----:B------:R-:W-:Y:S01]  /*3a40*/  FMUL.FTZ R148, R76, R144 ;  /* 0x000000904c947220 */ /* 0x000fe20000410000 */
[----:B------:R-:W-:Y:S02]  /*3a50*/  F2FP.F16.E4M3.UNPACK_B R80, R82.H1 ;  /* 0x00000052ff50723e */ /* 0x000fe400030006ff */
[----:B------:R-:W-:Y:S01]  /*3a60*/  F2FP.SATFINITE.E4M3.F32.PACK_AB_MERGE_C R155, R150, R83, RZ ;  /* 0x00000053969b723e */ /* 0x000fe200048070ff */
[----:B------:R-:W-:Y:S01]  /*3a70*/  FFMA.FTZ R148, R77, R135, -R148 ;  /* 0x000000874d947223 */ /* 0x000fe20000010894 */
[----:B------:R-:W-:Y:S01]  /*3a80*/  F2FP.F16.E4M3.UNPACK_B R77, R51.H1 ;  /* 0x00000033ff4d723e */ /* 0x000fe200030006ff */
[----:B------:R-:W-:Y:S01]  /*3a90*/  FFMA.FTZ R145, R76, R135, R81 ;  /* 0x000000874c917223 */ /* 0x000fe20000010051 */
[-C--:B------:R-:W-:Y:S01]  /*3aa0*/  F2FP.F16.E4M3.UNPACK_B R83, R147.reuse.H1 ;  /* 0x00000093ff53723e */ /* 0x080fe200030006ff */
[----:B------:R-:W-:Y:S01]  /*3ab0*/  HADD2.F32 R81, -RZ, R80.H1_H1 ;  /* 0x30000050ff517230 */ /* 0x000fe20000004100 */
[----:B------:R-:W-:Y:S01]  /*3ac0*/  F2FP.F16.E4M3.UNPACK_B R76, R50.H1 ;  /* 0x00000032ff4c723e */ /* 0x000fe200030006ff */
[----:B------:R-:W-:Y:S01]  /*3ad0*/  HADD2.F32 R79, -RZ, R77.H1_H1 ;  /* 0x3000004dff4f7230 */ /* 0x000fe20000004100 */
[----:B------:R-:W-:Y:S01]  /*3ae0*/  F2FP.F16.E4M3.UNPACK_B R147, R147 ;  /* 0x00000093ff93723e */ /* 0x000fe200020006ff */
[----:B------:R-:W-:Y:S01]  /*3af0*/  HADD2.F32 R144, -RZ, R83.H1_H1 ;  /* 0x30000053ff907230 */ /* 0x000fe20000004100 */
[----:B------:R-:W-:Y:S01]  /*3b00*/  F2FP.F16.E4M3.UNPACK_B R82, R82 ;  /* 0x00000052ff52723e */ /* 0x000fe200020006ff */
[----:B------:R-:W-:Y:S01]  /*3b10*/  HADD2.F32 R78, -RZ, R77.H0_H0 ;  /* 0x2000004dff4e7230 */ /* 0x000fe20000004100 */
[----:B------:R-:W-:Y:S01]  /*3b20*/  F2FP.F16.E4M3.UNPACK_B R51, R51 ;  /* 0x00000033ff33723e */ /* 0x000fe200020006ff */
[----:B------:R-:W-:-:S02]  /*3b30*/  HADD2.F32 R77, -RZ, R76.H1_H1 ;  /* 0x3000004cff4d7230 */ /* 0x000fc40000004100 */
[-C--:B------:R-:W-:Y:S01]  /*3b40*/  FMUL.FTZ R149, R79, R144.reuse ;  /* 0x000000904f957220 */ /* 0x080fe20000410000 */
[--C-:B------:R-:W-:Y:S02]  /*3b50*/  HADD2.F32 R135, -RZ, R147.reuse.H1_H1 ;  /* 0x30000093ff877230 */ /* 0x100fe40000004100 */
[C---:B------:R-:W-:Y:S01]  /*3b60*/  FMUL.FTZ R150, R78.reuse, R144 ;  /* 0x000000904e967220 */ /* 0x040fe20000410000 */
[----:B------:R-:W-:Y:S02]  /*3b70*/  HADD2.F32 R76, -RZ, R76.H0_H0 ;  /* 0x2000004cff4c7230 */ /* 0x000fe40000004100 */
[----:B------:R-:W-:Y:S01]  /*3b80*/  FFMA.FTZ R151, R78, R81, -R149 ;  /* 0x000000514e977223 */ /* 0x000fe20000010895 */
[----:B------:R-:W-:Y:S02]  /*3b90*/  HADD2.F32 R78, -RZ, R82.H1_H1 ;  /* 0x30000052ff4e7230 */ /* 0x000fe40000004100 */
[-C--:B------:R-:W-:Y:S01]  /*3ba0*/  FMUL.FTZ R149, R77, R135.reuse ;  /* 0x000000874d957220 */ /* 0x080fe20000410000 */
[----:B------:R-:W-:Y:S01]  /*3bb0*/  F2FP.F16.E4M3.UNPACK_B R50, R50 ;  /* 0x00000032ff32723e */ /* 0x000fe200020006ff */
[----:B------:R-:W-:Y:S01]  /*3bc0*/  FMUL.FTZ R144, R76, R135 ;  /* 0x000000874c907220 */ /* 0x000fe20000410000 */
[----:B------:R-:W-:-:S02]  /*3bd0*/  HADD2.F32 R147, -RZ, R147.H0_H0 ;  /* 0x20000093ff937230 */ /* 0x000fc40000004100 */
[-C--:B------:R-:W-:Y:S01]  /*3be0*/  FFMA.FTZ R149, R76, R78.reuse, -R149 ;  /* 0x0000004e4c957223 */ /* 0x080fe20000010895 */
[--C-:B------:R-:W-:Y:S02]  /*3bf0*/  HADD2.F32 R76, -RZ, R51.reuse.H0_H0 ;  /* 0x20000033ff4c7230 */ /* 0x100fe40000004100 */
[----:B------:R-:W-:Y:S01]  /*3c00*/  FFMA.FTZ R144, R77, R78, R144 ;  /* 0x0000004e4d907223 */ /* 0x000fe20000010090 */
[----:B------:R-:W-:Y:S02]  /*3c10*/  HADD2.F32 R77, -RZ, R51.H1_H1 ;  /* 0x30000033ff4d7230 */ /* 0x000fe40000004100 */
[----:B------:R-:W-:Y:S01]  /*3c20*/  FFMA.FTZ R154, R79, R81, R150 ;  /* 0x000000514f9a7223 */ /* 0x000fe20000010096 */
[--C-:B------:R-:W-:Y:S01]  /*3c30*/  HADD2.F32 R51, -RZ, R50.reuse.H0_H0 ;  /* 0x20000032ff337230 */ /* 0x100fe20000004100 */
[----:B------:R-:W-:Y:S01]  /*3c40*/  F2FP.SATFINITE.E4M3.F32.PACK_AB_MERGE_C R48, R145, R148, R155 ;  /* 0x000000949130723e */ /* 0x000fe2000480709b */
[----:B------:R-:W-:Y:S01]  /*3c50*/  HADD2.F32 R50, -RZ, R50.H1_H1 ;  /* 0x30000032ff327230 */ /* 0x000fe20000004100 */
[----:B------:R-:W-:Y:S01]  /*3c60*/  F2FP.SATFINITE.E4M3.F32.PACK_AB_MERGE_C R144, R144, R149, RZ ;  /* 0x000000959090723e */ /* 0x000fe200048070ff */
[----:B------:R-:W-:Y:S01]  /*3c70*/  HADD2.F32 R83, -RZ, R83.H0_H0 ;  /* 0x20000053ff537230 */ /* 0x000fe20000004100 */
[----:B------:R-:W-:Y:S01]  /*3c80*/  F2FP.SATFINITE.E4M3.F32.PACK_AB_MERGE_C R151, R154, R151, RZ ;  /* 0x000000979a97723e */ /* 0x000fe200048070ff */
[----:B------:R-:W-:-:S02]  /*3c90*/  HADD2.F32 R80, -RZ, R80.H0_H0 ;  /* 0x20000050ff507230 */ /* 0x000fc40000004100 */
[----:B------:R-:W-:Y:S01]  /*3ca0*/  FMUL.FTZ R78, R50, R147 ;  /* 0x00000093324e7220 */ /* 0x000fe20000410000 */
[----:B------:R-:W-:Y:S02]  /*3cb0*/  HADD2.F32 R82, -RZ, R82.H0_H0 ;  /* 0x20000052ff527230 */ /* 0x000fe40000004100 */
[-C--:B------:R-:W-:Y:S01]  /*3cc0*/  FMUL.FTZ R79, R77, R83.reuse ;  /* 0x000000534d4f7220 */ /* 0x080fe20000410000 */
[C---:B------:R-:W-:Y:S01]  /*3cd0*/  FMUL.FTZ R150, R76.reuse, R83 ;  /* 0x000000534c967220 */ /* 0x040fe20000410000 */
[----:B------:R-:W-:Y:S02]  /*3ce0*/  FMUL.FTZ R147, R51, R147 ;  /* 0x0000009333937220 */ /* 0x000fe40000410000 */
[-C--:B------:R-:W-:Y:S01]  /*3cf0*/  FFMA.FTZ R79, R76, R80.reuse, -R79 ;  /* 0x000000504c4f7223 */ /* 0x080fe2000001084f */
[----:B------:R-:W-:Y:S01]  /*3d00*/  FFMA.FTZ R150, R77, R80, R150 ;  /* 0x000000504d967223 */ /* 0x000fe20000010096 */
[-C--:B------:R-:W-:Y:S01]  /*3d10*/  FFMA.FTZ R78, R51, R82.reuse, -R78 ;  /* 0x00000052334e7223 */ /* 0x080fe2000001084e */
[----:B------:R-:W-:-:S03]  /*3d20*/  FFMA.FTZ R147, R50, R82, R147 ;  /* 0x0000005232937223 */ /* 0x000fc60000010093 */
[----:B------:R-:W-:Y:S02]  /*3d30*/  F2FP.SATFINITE.E4M3.F32.PACK_AB_MERGE_C R51, R150, R79, R151 ;  /* 0x0000004f9633723e */ /* 0x000fe40004807097 */
[----:B------:R-:W-:-:S07]  /*3d40*/  F2FP.SATFINITE.E4M3.F32.PACK_AB_MERGE_C R50, R147, R78, R144 ;  /* 0x0000004e9332723e */ /* 0x000fce0004807090 */
.L_x_319:
[----:B------:R-:W-:Y:S05]  /*3d50*/  BSYNC B2 ;  /* 0x0000000000027941 */ /* 0x000fea0003800000 */
.L_x_318:
[----:B------:R-:W-:Y:S02]  /*3d60*/  ULDC.64 UR4, c[0x0][0x2d8] ;  /* 0x0000b60000047ab9 */ /* 0x000fe40000000a00 */
[----:B------:R-:W-:-:S04]  /*3d70*/  IADD3 R76, P2, P6, R39, UR4, R142 ;  /* 0x00000004274c7c10 */ /* 0x000fc8000fe5e08e */
[----:B------:R-:W-:-:S05]  /*3d80*/  IADD3.X R77, R106, UR5, R143, P2, P6 ;  /* 0x000000056a4d7c10 */ /* 0x000fca00097ec48f */
[----:B--2---:R3:W-:Y:S04]  /*3d90*/  STG.E.128 desc[UR42][R76.64], R48 ;  /* 0x000000304c007986 */ /* 0x0047e8000c101d2a */
.L_x_313:
[----:B------:R-:W-:Y:S05]  /*3da0*/  BSYNC B1 ;  /* 0x0000000000017941 */ /* 0x000fea0003800000 */
.L_x_312:
[----:B------:R-:W-:Y:S04]  /*3db0*/  BSSY B1, `(.L_x_320) ;  /* 0x00000f0000017945 */ /* 0x000fe80003800000 */
[----:B------:R-:W-:Y:S05]  /*3dc0*/  @P3 BRA `(.L_x_321) ;  /* 0x0000000c00b83947 */ /* 0x000fea0003800000 */
[----:B---3--:R-:W-:Y:S01]  /*3dd0*/  IADD3 R76, P2, P3, R46, R122, R16 ;  /* 0x0000007a2e4c7210 */ /* 0x008fe20007b5e010 */
[----:B------:R-:W-:Y:S03]  /*3de0*/  BSSY B2, `(.L_x_322) ;  /* 0x0000077000027945 */ /* 0x000fe60003800000 */
[----:B------:R-:W-:Y:S01]  /*3df0*/  IADD3.X R77, R5, R129, R17, P2, P3 ;  /* 0x00000081054d7210 */ /* 0x000fe200017e6411 */
[----:B------:R-:W-:Y:S08]  /*3e00*/  @P0 BRA `(.L_x_323) ;  /* 0x0000000400d00947 */ /* 0x000ff00003800000 */
        /* <DEDUP_REMOVED lines=16> */
[----:B------:R-:W-:Y:S02]  /*3f10*/  PRMT R73, R83, 0x654, R72 ;  /* 0x0000065453497816 */ /* 0x000fe40000000048 */
[----:B--2---:R-:W-:Y:S02]  /*3f20*/  MOV R72, R48 ;  /* 0x0000003000487202 */ /* 0x004fe40000000f00 */
[----:B------:R-:W-:Y:S01]  /*3f30*/  LOP3.LUT R73, R73, 0xff00, R74, 0xf8, !PT ;  /* 0x0000ff0049497812 */ /* 0x000fe200078ef84a */
[----:B------:R-:W-:Y:S01]  /*3f40*/  IMAD.U32 R74, R81, 0x10000, RZ ;  /* 0x00010000514a7824 */ /* 0x000fe200078e00ff */
[----:B------:R-:W-:-:S02]  /*3f50*/  LOP3.LUT R75, R75, 0xff00, R78, 0xf8, !PT ;  /* 0x0000ff004b4b7812 */ /* 0x000fc400078ef84e */
[----:B------:R-:W-:Y:S02]  /*3f60*/  F2FP.F16.E4M3.UNPACK_B R48, R49 ;  /* 0x00000031ff30723e */ /* 0x000fe400020006ff */
[----:B------:R-:W-:Y:S02]  /*3f70*/  F2FP.F16.E4M3.UNPACK_B R78, R141.H1 ;  /* 0x0000008dff4e723e */ /* 0x000fe400030006ff */
[----:B------:R-:W-:Y:S02]  /*3f80*/  F2FP.F16.E4M3.UNPACK_B R49, R49.H1 ;  /* 0x00000031ff31723e */ /* 0x000fe400030006ff */
[----:B------:R-:W-:Y:S01]  /*3f90*/  LOP3.LUT R82, R75, 0xff0000, R80, 0xf8, !PT ;  /* 0x00ff00004b527812 */ /* 0x000fe200078ef850 */
[--C-:B------:R-:W-:Y:S01]  /*3fa0*/  HADD2.F32 R81, -RZ, R78.reuse.H1_H1 ;  /* 0x3000004eff517230 */ /* 0x100fe20000004100 */
[-C--:B------:R-:W-:Y:S01]  /*3fb0*/  F2FP.F16.E4M3.UNPACK_B R75, R140.reuse.H1 ;  /* 0x0000008cff4b723e */ /* 0x080fe200030006ff */
[----:B------:R-:W-:Y:S01]  /*3fc0*/  HADD2.F32 R80, -RZ, R78.H0_H0 ;  /* 0x2000004eff507230 */ /* 0x000fe20000004100 */
[----:B------:R-:W-:Y:S01]  /*3fd0*/  LOP3.LUT R79, R73, 0xff0000, R74, 0xf8, !PT ;  /* 0x00ff0000494f7812 */ /* 0x000fe200078ef84a */
[----:B------:R-:W-:Y:S01]  /*3fe0*/  HADD2.F32 R74, -RZ, R49.H1_H1 ;  /* 0x30000031ff4a7230 */ /* 0x000fe20000004100 */
[----:B------:R-:W-:Y:S01]  /*3ff0*/  F2FP.F16.E4M3.UNPACK_B R141, R141 ;  /* 0x0000008dff8d723e */ /* 0x000fe200020006ff */
[----:B------:R-:W-:Y:S01]  /*4000*/  HADD2.F32 R78, -RZ, R75.H0_H0 ;  /* 0x2000004bff4e7230 */ /* 0x000fe20000004100 */
[----:B------:R-:W-:Y:S01]  /*4010*/  F2FP.F16.E4M3.UNPACK_B R140, R140 ;  /* 0x0000008cff8c723e */ /* 0x000fe200020006ff */
[----:B------:R-:W-:-:S02]  /*4020*/  HADD2.F32 R73, -RZ, R48.H1_H1 ;  /* 0x30000030ff497230 */ /* 0x000fc40000004100 */
[-C--:B------:R-:W-:Y:S01]  /*4030*/  FMUL.FTZ R142, R74, R81.reuse ;  /* 0x000000514a8e7220 */ /* 0x080fe20000410000 */
[----:B------:R-:W-:Y:S02]  /*4040*/  HADD2.F32 R49, -RZ, R49.H0_H0 ;  /* 0x20000031ff317230 */ /* 0x000fe40000004100 */
[----:B------:R-:W-:Y:S02]  /*4050*/  HADD2.F32 R75, -RZ, R75.H1_H1 ;  /* 0x3000004bff4b7230 */ /* 0x000fe40000004100 */
[----:B------:R-:W-:Y:S01]  /*4060*/  FMUL.FTZ R83, R73, R80 ;  /* 0x0000005049537220 */ /* 0x000fe20000410000 */
[----:B------:R-:W-:Y:S02]  /*4070*/  HADD2.F32 R48, -RZ, R48.H0_H0 ;  /* 0x20000030ff307230 */ /* 0x000fe40000004100 */
[C---:B------:R-:W-:Y:S01]  /*4080*/  FMUL.FTZ R81, R49.reuse, R81 ;  /* 0x0000005131517220 */ /* 0x040fe20000410000 */
[-C--:B------:R-:W-:Y:S01]  /*4090*/  FFMA.FTZ R142, R49, R75.reuse, -R142 ;  /* 0x0000004b318e7223 */ /* 0x080fe2000001088e */
[----:B------:R-:W-:Y:S01]  /*40a0*/  F2FP.F16.E4M3.UNPACK_B R49, R72.H1 ;  /* 0x00000048ff31723e */ /* 0x000fe200030006ff */
[C---:B------:R-:W-:Y:S01]  /*40b0*/  FMUL.FTZ R80, R48.reuse, R80 ;  /* 0x0000005030507220 */ /* 0x040fe20000410000 */
[----:B------:R-:W-:Y:S01]  /*40c0*/  FFMA.FTZ R48, R48, R78, -R83 ;  /* 0x0000004e30307223 */ /* 0x000fe20000010853 */
[----:B------:R-:W-:Y:S01]  /*40d0*/  F2FP.F16.E4M3.UNPACK_B R72, R72 ;  /* 0x00000048ff48723e */ /* 0x000fe200020006ff */
[----:B------:R-:W-:Y:S01]  /*40e0*/  FFMA.FTZ R83, R74, R75, R81 ;  /* 0x0000004b4a537223 */ /* 0x000fe20000010051 */
[----:B------:R-:W-:Y:S01]  /*40f0*/  FFMA.FTZ R143, R73, R78, R80 ;  /* 0x0000004e498f7223 */ /* 0x000fe20000010050 */
[----:B------:R-:W-:-:S02]  /*4100*/  HADD2.F32 R78, -RZ, R141.H1_H1 ;  /* 0x3000008dff4e7230 */ /* 0x000fc40000004100 */
[--C-:B------:R-:W-:Y:S01]  /*4110*/  HADD2.F32 R73, -RZ, R49.reuse.H0_H0 ;  /* 0x20000031ff497230 */ /* 0x100fe20000004100 */
[----:B------:R-:W-:Y:S01]  /*4120*/  F2FP.SATFINITE.E4M3.F32.PACK_AB_MERGE_C R145, R83, R142, RZ ;  /* 0x0000008e5391723e */ /* 0x000fe200048070ff */
[----:B------:R-:W-:Y:S02]  /*4130*/  HADD2.F32 R74, -RZ, R49.H1_H1 ;  /* 0x30000031ff4a7230 */ /* 0x000fe40000004100 */
[--C-:B------:R-:W-:Y:S02]  /*4140*/  HADD2.F32 R49, -RZ, R72.reuse.H0_H0 ;  /* 0x20000048ff317230 */ /* 0x100fe40000004100 */
[-C--:B------:R-:W-:Y:S01]  /*4150*/  FMUL.FTZ R81, R73, R78.reuse ;  /* 0x0000004e49517220 */ /* 0x080fe20000410000 */
[----:B------:R-:W-:Y:S02]  /*4160*/  HADD2.F32 R141, -RZ, R141.H0_H0 ;  /* 0x2000008dff8d7230 */ /* 0x000fe40000004100 */
[----:B------:R-:W-:Y:S01]  /*4170*/  FMUL.FTZ R80, R74, R78 ;  /* 0x0000004e4a507220 */ /* 0x000fe20000410000 */
[----:B------:R-:W-:-:S02]  /*4180*/  HADD2.F32 R72, -RZ, R72.H1_H1 ;  /* 0x30000048ff487230 */ /* 0x000fc40000004100 */
[--C-:B------:R-:W-:Y:S02]  /*4190*/  HADD2.F32 R75, -RZ, R140.reuse.H1_H1 ;  /* 0x3000008cff4b7230 */ /* 0x100fe40000004100 */
[----:B------:R-:W-:Y:S02]  /*41a0*/  HADD2.F32 R140, -RZ, R140.H0_H0 ;  /* 0x2000008cff8c7230 */ /* 0x000fe40000004100 */
[-C--:B------:R-:W-:Y:S01]  /*41b0*/  FMUL.FTZ R78, R72, R141.reuse ;  /* 0x0000008d484e7220 */ /* 0x080fe20000410000 */
[----:B------:R-:W-:Y:S01]  /*41c0*/  FMUL.FTZ R141, R49, R141 ;  /* 0x0000008d318d7220 */ /* 0x000fe20000410000 */
[-C--:B------:R-:W-:Y:S01]  /*41d0*/  FFMA.FTZ R80, R73, R75.reuse, -R80 ;  /* 0x0000004b49507223 */ /* 0x080fe20000010850 */
[----:B------:R-:W-:Y:S01]  /*41e0*/  FFMA.FTZ R81, R74, R75, R81 ;  /* 0x0000004b4a517223 */ /* 0x000fe20000010051 */
[-C--:B------:R-:W-:Y:S01]  /*41f0*/  FFMA.FTZ R135, R49, R140.reuse, -R78 ;  /* 0x0000008c31877223 */ /* 0x080fe2000001084e */
[----:B------:R-:W-:Y:S01]  /*4200*/  FFMA.FTZ R140, R72, R140, R141 ;  /* 0x0000008c488c7223 */ /* 0x000fe2000001008d */
[----:B------:R-:W-:-:S02]  /*4210*/  F2FP.F16.E4M3.UNPACK_B R72, R51.H1 ;  /* 0x00000033ff48723e */ /* 0x000fc400030006ff */
[----:B------:R-:W-:Y:S02]  /*4220*/  F2FP.SATFINITE.E4M3.F32.PACK_AB_MERGE_C R144, R81, R80, RZ ;  /* 0x000000505190723e */ /* 0x000fe400048070ff */
[----:B------:R-:W-:Y:S01]  /*4230*/  F2FP.F16.E4M3.UNPACK_B R80, R82.H1 ;  /* 0x00000052ff50723e */ /* 0x000fe200030006ff */
[--C-:B------:R-:W-:Y:S01]  /*4240*/  HADD2.F32 R74, -RZ, R72.reuse.H1_H1 ;  /* 0x30000048ff4a7230 */ /* 0x100fe20000004100 */
[-C--:B------:R-:W-:Y:S01]  /*4250*/  F2FP.F16.E4M3.UNPACK_B R75, R79.reuse.H1 ;  /* 0x0000004fff4b723e */ /* 0x080fe200030006ff */
[----:B------:R-:W-:Y:S01]  /*4260*/  HADD2.F32 R73, -RZ, R72.H0_H0 ;  /* 0x20000048ff497230 */ /* 0x000fe20000004100 */
[----:B------:R-:W-:Y:S01]  /*4270*/  F2FP.F16.E4M3.UNPACK_B R49, R50.H1 ;  /* 0x00000032ff31723e */ /* 0x000fe200030006ff */
[----:B------:R-:W-:Y:S01]  /*4280*/  HADD2.F32 R83, -RZ, R80.H1_H1 ;  /* 0x30000050ff537230 */ /* 0x000fe20000004100 */
[----:B------:R-:W-:Y:S01]  /*4290*/  F2FP.F16.E4M3.UNPACK_B R82, R82 ;  /* 0x00000052ff52723e */ /* 0x000fe200020006ff */
[----:B------:R-:W-:Y:S01]  /*42a0*/  HADD2.F32 R78, -RZ, R75.H1_H1 ;  /* 0x3000004bff4e7230 */ /* 0x000fe20000004100 */
[----:B------:R-:W-:Y:S01]  /*42b0*/  F2FP.F16.E4M3.UNPACK_B R79, R79 ;  /* 0x0000004fff4f723e */ /* 0x000fe200020006ff */
[----:B------:R-:W-:-:S02]  /*42c0*/  HADD2.F32 R72, -RZ, R49.H1_H1 ;  /* 0x30000031ff487230 */ /* 0x000fc40000004100 */
[-C--:B------:R-:W-:Y:S01]  /*42d0*/  FMUL.FTZ R142, R74, R83.reuse ;  /* 0x000000534a8e7220 */ /* 0x080fe20000410000 */
[----:B------:R-:W-:Y:S02]  /*42e0*/  HADD2.F32 R81, -RZ, R82.H1_H1 ;  /* 0x30000052ff517230 */ /* 0x000fe40000004100 */
[C---:B------:R-:W-:Y:S01]  /*42f0*/  FMUL.FTZ R83, R73.reuse, R83 ;  /* 0x0000005349537220 */ /* 0x040fe20000410000 */
[----:B------:R-:W-:Y:S02]  /*4300*/  HADD2.F32 R49, -RZ, R49.H0_H0 ;  /* 0x20000031ff317230 */ /* 0x000fe40000004100 */
[----:B------:R-:W-:Y:S01]  /*4310*/  FFMA.FTZ R141, R73, R78, -R142 ;  /* 0x0000004e498d7223 */ /* 0x000fe2000001088e */
[----:B------:R-:W-:Y:S02]  /*4320*/  HADD2.F32 R73, -RZ, R79.H1_H1 ;  /* 0x3000004fff497230 */ /* 0x000fe40000004100 */
[----:B------:R-:W-:Y:S01]  /*4330*/  FMUL.FTZ R142, R72, R81 ;  /* 0x00000051488e7220 */ /* 0x000fe20000410000 */
        /* <DEDUP_REMOVED lines=8> */
[----:B------:R-:W-:Y:S02]  /*43c0*/  HADD2.F32 R51, -RZ, R51.H1_H1 ;  /* 0x30000033ff337230 */ /* 0x000fe40000004100 */
        /* <DEDUP_REMOVED lines=14> */
[----:B------:R-:W-:Y:S01]  /*44b0*/  FFMA.FTZ R73, R50, R79, R73 ;  /* 0x0000004f32497223 */ /* 0x000fe20000010049 */
[----:B------:R-:W-:-:S02]  /*44c0*/  F2FP.SATFINITE.E4M3.F32.PACK_AB_MERGE_C R49, R143, R48, R145 ;  /* 0x000000308f31723e */ /* 0x000fc40004807091 */
[----:B------:R-:W-:Y:S02]  /*44d0*/  F2FP.SATFINITE.E4M3.F32.PACK_AB_MERGE_C R48, R140, R135, R144 ;  /* 0x000000878c30723e */ /* 0x000fe40004807090 */
[----:B------:R-:W-:Y:S02]  /*44e0*/  F2FP.SATFINITE.E4M3.F32.PACK_AB_MERGE_C R50, R73, R74, R81 ;  /* 0x0000004a4932723e */ /* 0x000fe40004807051 */
[----:B------:R-:W-:-:S07]  /*44f0*/  F2FP.SATFINITE.E4M3.F32.PACK_AB_MERGE_C R51, R80, R83, R78 ;  /* 0x000000535033723e */ /* 0x000fce000480704e */
.L_x_325:
[----:B------:R-:W-:Y:S05]  /*4500*/  BSYNC B3 ;  /* 0x0000000000037941 */ /* 0x000fea0003800000 */
.L_x_324:
[----:B------:R-:W-:Y:S02]  /*4510*/  ULDC.64 UR4, c[0x0][0x2d8] ;  /* 0x0000b60000047ab9 */ /* 0x000fe40000000a00 */
[----:B------:R-:W-:-:S04]  /*4520*/  IADD3 R72, P2, P3, R76, UR4, R100 ;  /* 0x000000044c487c10 */ /* 0x000fc8000fb5e064 */
[----:B------:R-:W-:-:S05]  /*4530*/  IADD3.X R73, R77, UR5, R36, P2, P3 ;  /* 0x000000054d497c10 */ /* 0x000fca00097e6424 */
[----:B--2---:R3:W-:Y:S04]  /*4540*/  STG.E.128 desc[UR42][R72.64], R48 ;  /* 0x0000003048007986 */ /* 0x0047e8000c101d2a */
.L_x_323:
[----:B------:R-:W-:Y:S05]  /*4550*/  BSYNC B2 ;  /* 0x0000000000027941 */ /* 0x000fea0003800000 */
.L_x_322:
[----:B------:R-:W-:Y:S05]  /*4560*/  @P1 BRA `(.L_x_321) ;  /* 0x0000000400d01947 */ /* 0x000fea0003800000 */
[----:B-123--:R1:W2:Y:S01]  /*4570*/  LDS.128 R48, [R114+0x2d400] ;  /* 0x02d4000072307984 */ /* 0x00e2a20000000c00 */
[----:B------:R-:W-:Y:S01]  /*4580*/  ISETP.GE.AND P2, PT, R236, R128, PT ;  /* 0x00000080ec00720c */ /* 0x000fe20003f46270 */
[----:B------:R-:W-:-:S12]  /*4590*/  BSSY B2, `(.L_x_326) ;  /* 0x000006d000027945 */ /* 0x000fd80003800000 */
[----:B-1----:R-:W-:Y:S05]  /*45a0*/  @P2 BRA `(.L_x_327) ;  /* 0x0000000400ac2947 */ /* 0x002fea0003800000 */
[----:B------:R-:W-:Y:S01]  /*45b0*/  SHF.R.U32.HI R73, RZ, 0x8, R71 ;  /* 0x00000008ff497819 */ /* 0x000fe20000011647 */
[----:B--2---:R-:W-:Y:S01]  /*45c0*/  IMAD.MOV.U32 R70, RZ, RZ, R51 ;  /* 0x000000ffff467224 */ /* 0x004fe200078e0033 */
[--C-:B------:R-:W-:Y:S02]  /*45d0*/  SHF.R.U32.HI R78, RZ, 0x10, R69.reuse ;  /* 0x00000010ff4e7819 */ /* 0x100fe40000011645 */
[--C-:B------:R-:W-:Y:S02]  /*45e0*/  SHF.R.U32.HI R74, RZ, 0x8, R69.reuse ;  /* 0x00000008ff4a7819 */ /* 0x100fe40000011645 */
[----:B------:R-:W-:Y:S02]  /*45f0*/  LOP3.LUT R68, R69, 0xff, RZ, 0xc0, !PT ;  /* 0x000000ff45447812 */ /* 0x000fe400078ec0ff */
[----:B------:R-:W-:Y:S02]  /*4600*/  SHF.R.U32.HI R79, RZ, 0x18, R69 ;  /* 0x00000018ff4f7819 */ /* 0x000fe40000011645 */
[----:B------:R-:W-:-:S02]  /*4610*/  LOP3.LUT R69, R71, 0xff, RZ, 0xc0, !PT ;  /* 0x000000ff47457812 */ /* 0x000fc400078ec0ff */
[--C-:B------:R-:W-:Y:S02]  /*4620*/  SHF.R.U32.HI R72, RZ, 0x18, R71.reuse ;  /* 0x00000018ff487819 */ /* 0x100fe40000011647 */
[----:B------:R-:W-:Y:S01]  /*4630*/  SHF.R.U32.HI R75, RZ, 0x10, R71 ;  /* 0x00000010ff4b7819 */ /* 0x000fe20000011647 */
[----:B------:R-:W-:Y:S01]  /*4640*/  IMAD.SHL.U32 R71, R73, 0x100, RZ ;  /* 0x0000010049477824 */ /* 0x000fe200078e00ff */
[----:B------:R-:W-:Y:S02]  /*4650*/  PRMT R68, R79, 0x654, R68 ;  /* 0x000006544f447816 */ /* 0x000fe40000000044 */
[----:B------:R-:W-:Y:S02]  /*4660*/  SHF.L.U32 R51, R74, 0x8, RZ ;  /* 0x000000084a337819 */ /* 0x000fe400000006ff */
[----:B------:R-:W-:Y:S02]  /*4670*/  PRMT R72, R72, 0x654, R69 ;  /* 0x0000065448487816 */ /* 0x000fe40000000045 */
[----:B------:R-:W-:Y:S01]  /*4680*/  LOP3.LUT R69, R68, 0xff00, R51, 0xf8, !PT ;  /* 0x0000ff0044457812 */ /* 0x000fe200078ef833 */
[----:B------:R-:W-:Y:S01]  /*4690*/  IMAD.U32 R68, R78, 0x10000, RZ ;  /* 0x000100004e447824 */ /* 0x000fe200078e00ff */
[----:B------:R-:W-:Y:S01]  /*46a0*/  LOP3.LUT R74, R72, 0xff00, R71, 0xf8, !PT ;  /* 0x0000ff00484a7812 */ /* 0x000fe200078ef847 */
[----:B------:R-:W-:Y:S01]  /*46b0*/  IMAD.U32 R71, R75, 0x10000, RZ ;  /* 0x000100004b477824 */ /* 0x000fe200078e00ff */
[----:B------:R-:W-:-:S02]  /*46c0*/  F2FP.F16.E4M3.UNPACK_B R51, R49 ;  /* 0x00000031ff33723e */ /* 0x000fc400020006ff */
[----:B------:R-:W-:Y:S02]  /*46d0*/  F2FP.F16.E4M3.UNPACK_B R72, R139.H1 ;  /* 0x0000008bff48723e */ /* 0x000fe400030006ff */
[----:B------:R-:W-:Y:S02]  /*46e0*/  F2FP.F16.E4M3.UNPACK_B R49, R49.H1 ;  /* 0x00000031ff31723e */ /* 0x000fe400030006ff */
[----:B------:R-:W-:Y:S01]  /*46f0*/  LOP3.LUT R73, R69, 0xff0000, R68, 0xf8, !PT ;  /* 0x00ff000045497812 */ /* 0x000fe200078ef844 */
[--C-:B------:R-:W-:Y:S01]  /*4700*/  HADD2.F32 R68, -RZ, R51.reuse.H1_H1 ;  /* 0x30000033ff447230 */ /* 0x100fe20000004100 */
[----:B------:R-:W-:Y:S01]  /*4710*/  LOP3.LUT R75, R74, 0xff0000, R71, 0xf8, !PT ;  /* 0x00ff00004a4b7812 */ /* 0x000fe200078ef847 */
[--C-:B------:R-:W-:Y:S01]  /*4720*/  HADD2.F32 R74, -RZ, R72.reuse.H0_H0 ;  /* 0x20000048ff4a7230 */ /* 0x100fe20000004100 */
[----:B------:R-:W-:Y:S01]  /*4730*/  F2FP.F16.E4M3.UNPACK_B R71, R138.H1 ;  /* 0x0000008aff47723e */ /* 0x000fe200030006ff */
[----:B------:R-:W-:Y:S01]  /*4740*/  HADD2.F32 R51, -RZ, R51.H0_H0 ;  /* 0x20000033ff337230 */ /* 0x000fe20000004100 */
[----:B------:R-:W-:Y:S01]  /*4750*/  F2FP.F16.E4M3.UNPACK_B R139, R139 ;  /* 0x0000008bff8b723e */ /* 0x000fe200020006ff */
[----:B------:R-:W-:-:S02]  /*4760*/  HADD2.F32 R78, -RZ, R72.H1_H1 ;  /* 0x30000048ff4e7230 */ /* 0x000fc40000004100 */
[-C--:B------:R-:W-:Y:S01]  /*4770*/  FMUL.FTZ R80, R68, R74.reuse ;  /* 0x0000004a44507220 */ /* 0x080fe20000410000 */
[--C-:B------:R-:W-:Y:S02]  /*4780*/  HADD2.F32 R69, -RZ, R49.reuse.H1_H1 ;  /* 0x30000031ff457230 */ /* 0x100fe40000004100 */
[----:B------:R-:W-:Y:S01]  /*4790*/  FMUL.FTZ R79, R51, R74 ;  /* 0x0000004a334f7220 */ /* 0x000fe20000410000 */
[----:B------:R-:W-:Y:S01]  /*47a0*/  HADD2.F32 R49, -RZ, R49.H0_H0 ;  /* 0x20000031ff317230 */ /* 0x000fe20000004100 */
[----:B------:R-:W-:Y:S01]  /*47b0*/  F2FP.F16.E4M3.UNPACK_B R138, R138 ;  /* 0x0000008aff8a723e */ /* 0x000fe200020006ff */
[--C-:B------:R-:W-:Y:S02]  /*47c0*/  HADD2.F32 R74, -RZ, R71.reuse.H1_H1 ;  /* 0x30000047ff4a7230 */ /* 0x100fe40000004100 */
[-C--:B------:R-:W-:Y:S01]  /*47d0*/  FMUL.FTZ R82, R69, R78.reuse ;  /* 0x0000004e45527220 */ /* 0x080fe20000410000 */
[----:B------:R-:W-:Y:S02]  /*47e0*/  HADD2.F32 R72, -RZ, R71.H0_H0 ;  /* 0x20000047ff487230 */ /* 0x000fe40000004100 */
[----:B------:R-:W-:Y:S01]  /*47f0*/  FMUL.FTZ R78, R49, R78 ;  /* 0x0000004e314e7220 */ /* 0x000fe20000410000 */
[----:B------:R-:W-:-:S02]  /*4800*/  HADD2.F32 R71, -RZ, R139.H1_H1 ;  /* 0x3000008bff477230 */ /* 0x000fc40000004100 */
[----:B------:R-:W-:Y:S01]  /*4810*/  FFMA.FTZ R82, R49, R74, -R82 ;  /* 0x0000004a31527223 */ /* 0x000fe20000010852 */
[----:B------:R-:W-:Y:S01]  /*4820*/  F2FP.F16.E4M3.UNPACK_B R49, R48.H1 ;  /* 0x00000030ff31723e */ /* 0x000fe200030006ff */
[----:B------:R-:W-:Y:S01]  /*4830*/  FFMA.FTZ R80, R51, R72, -R80 ;  /* 0x0000004833507223 */ /* 0x000fe20000010850 */
[----:B------:R-:W-:Y:S01]  /*4840*/  F2FP.F16.E4M3.UNPACK_B R48, R48 ;  /* 0x00000030ff30723e */ /* 0x000fe200020006ff */
[----:B------:R-:W-:Y:S01]  /*4850*/  FFMA.FTZ R81, R68, R72, R79 ;  /* 0x0000004844517223 */ /* 0x000fe2000001004f */
[----:B------:R-:W-:Y:S02]  /*4860*/  HADD2.F32 R139, -RZ, R139.H0_H0 ;  /* 0x2000008bff8b7230 */ /* 0x000fe40000004100 */
[----:B------:R-:W-:Y:S01]  /*4870*/  FFMA.FTZ R83, R69, R74, R78 ;  /* 0x0000004a45537223 */ /* 0x000fe2000001004e */
[--C-:B------:R-:W-:Y:S02]  /*4880*/  HADD2.F32 R51, -RZ, R49.reuse.H0_H0 ;  /* 0x20000031ff337230 */ /* 0x100fe40000004100 */
[----:B------:R-:W-:-:S02]  /*4890*/  HADD2.F32 R68, -RZ, R49.H1_H1 ;  /* 0x30000031ff447230 */ /* 0x000fc40000004100 */
[--C-:B------:R-:W-:Y:S01]  /*48a0*/  HADD2.F32 R49, -RZ, R48.reuse.H0_H0 ;  /* 0x20000030ff317230 */ /* 0x100fe20000004100 */
[----:B------:R-:W-:Y:S01]  /*48b0*/  F2FP.SATFINITE.E4M3.F32.PACK_AB_MERGE_C R140, R83, R82, RZ ;  /* 0x00000052538c723e */ /* 0x000fe200048070ff */
[----:B------:R-:W-:Y:S02]  /*48c0*/  HADD2.F32 R48, -RZ, R48.H1_H1 ;  /* 0x30000030ff307230 */ /* 0x000fe40000004100 */
[-C--:B------:R-:W-:Y:S01]  /*48d0*/  FMUL.FTZ R74, R68, R71.reuse ;  /* 0x00000047444a7220 */ /* 0x080fe20000410000 */
[--C-:B------:R-:W-:Y:S02]  /*48e0*/  HADD2.F32 R69, -RZ, R138.reuse.H1_H1 ;  /* 0x3000008aff457230 */ /* 0x100fe40000004100 */
[----:B------:R-:W-:Y:S01]  /*48f0*/  FMUL.FTZ R71, R51, R71 ;  /* 0x0000004733477220 */ /* 0x000fe20000410000 */
[----:B------:R-:W-:Y:S02]  /*4900*/  HADD2.F32 R138, -RZ, R138.H0_H0 ;  /* 0x2000008aff8a7230 */ /* 0x000fe40000004100 */
[-C--:B------:R-:W-:Y:S01]  /*4910*/  FMUL.FTZ R72, R48, R139.reuse ;  /* 0x0000008b30487220 */ /* 0x080fe20000410000 */
[----:B------:R-:W-:Y:S01]  /*4920*/  FMUL.FTZ R139, R49, R139 ;  /* 0x0000008b318b7220 */ /* 0x000fe20000410000 */
[-C--:B------:R-:W-:Y:S01]  /*4930*/  FFMA.FTZ R74, R51, R69.reuse, -R74 ;  /* 0x00000045334a7223 */ /* 0x080fe2000001084a */
[----:B------:R-:W-:Y:S01]  /*4940*/  FFMA.FTZ R71, R68, R69, R71 ;  /* 0x0000004544477223 */ /* 0x000fe20000010047 */
[----:B------:R-:W-:Y:S01]  /*4950*/  FFMA.FTZ R79, R49, R138, -R72 ;  /* 0x0000008a314f7223 */ /* 0x000fe20000010848 */
[----:B------:R-:W-:Y:S01]  /*4960*/  F2FP.F16.E4M3.UNPACK_B R49, R70.H1 ;  /* 0x00000046ff31723e */ /* 0x000fe200030006ff */
[----:B------:R-:W-:Y:S01]  /*4970*/  FFMA.FTZ R138, R48, R138, R139 ;  /* 0x0000008a308a7223 */ /* 0x000fe2000001008b */
[----:B------:R-:W-:-:S02]  /*4980*/  F2FP.F16.E4M3.UNPACK_B R72, R75.H1 ;  /* 0x0000004bff48723e */ /* 0x000fc400030006ff */
[----:B------:R-:W-:Y:S01]  /*4990*/  F2FP.F16.E4M3.UNPACK_B R69, R73.H1 ;  /* 0x00000049ff45723e */ /* 0x000fe200030006ff */
[--C-:B------:R-:W-:Y:S01]  /*49a0*/  HADD2.F32 R68, -RZ, R49.reuse.H1_H1 ;  /* 0x30000031ff447230 */ /* 0x100fe20000004100 */
[----:B------:R-:W-:Y:S01]  /*49b0*/  F2FP.F16.E4M3.UNPACK_B R48, R50.H1 ;  /* 0x00000032ff30723e */ /* 0x000fe200030006ff */
[----:B------:R-:W-:Y:S01]  /*49c0*/  HADD2.F32 R78, -RZ, R72.H1_H1 ;  /* 0x30000048ff4e7230 */ /* 0x000fe20000004100 */
[----:B------:R-:W-:Y:S01]  /*49d0*/  F2FP.F16.E4M3.UNPACK_B R75, R75 ;  /* 0x0000004bff4b723e */ /* 0x000fe200020006ff */
[----:B------:R-:W-:Y:S01]  /*49e0*/  HADD2.F32 R51, -RZ, R49.H0_H0 ;  /* 0x20000031ff337230 */ /* 0x000fe20000004100 */
[----:B------:R-:W-:Y:S01]  /*49f0*/  F2FP.SATFINITE.E4M3.F32.PACK_AB_MERGE_C R139, R71, R74, RZ ;  /* 0x0000004a478b723e */ /* 0x000fe200048070ff */
[----:B------:R-:W-:Y:S01]  /*4a00*/  HADD2.F32 R71, -RZ, R69.H1_H1 ;  /* 0x30000045ff477230 */ /* 0x000fe20000004100 */
[----:B------:R-:W-:Y:S01]  /*4a10*/  F2FP.F16.E4M3.UNPACK_B R73, R73 ;  /* 0x00000049ff49723e */ /* 0x000fe200020006ff */
[----:B------:R-:W-:Y:S01]  /*4a20*/  FMUL.FTZ R82, R68, R78 ;  /* 0x0000004e44527220 */ /* 0x000fe20000410000 */
[----:B------:R-:W-:-:S02]  /*4a30*/  HADD2.F32 R49, -RZ, R48.H1_H1 ;  /* 0x30000030ff317230 */ /* 0x000fc40000004100 */
[C---:B------:R-:W-:Y:S01]  /*4a40*/  FMUL.FTZ R135, R51.reuse, R78 ;  /* 0x0000004e33877220 */ /* 0x040fe20000410000 */
[----:B------:R-:W-:Y:S02]  /*4a50*/  HADD2.F32 R74, -RZ, R75.H1_H1 ;  /* 0x3000004bff4a7230 */ /* 0x000fe40000004100 */
[----:B------:R-:W-:Y:S01]  /*4a60*/  FFMA.FTZ R82, R51, R71, -R82 ;  /* 0x0000004733527223 */ /* 0x000fe20000010852 */
[----:B------:R-:W-:Y:S01]  /*4a70*/  HADD2.F32 R48, -RZ, R48.H0_H0 ;  /* 0x20000030ff307230 */ /* 0x000fe20000004100 */
[----:B------:R-:W-:Y:S01]  /*4a80*/  F2FP.F16.E4M3.UNPACK_B R50, R50 ;  /* 0x00000032ff32723e */ /* 0x000fe200020006ff */
[----:B------:R-:W-:Y:S02]  /*4a90*/  HADD2.F32 R51, -RZ, R73.H1_H1 ;  /* 0x30000049ff337230 */ /* 0x000fe40000004100 */
[----:B------:R-:W-:Y:S01]  /*4aa0*/  FMUL.FTZ R83, R49, R74 ;  /* 0x0000004a31537220 */ /* 0x000fe20000410000 */
        /* <DEDUP_REMOVED lines=8> */
[--C-:B------:R-:W-:Y:S02]  /*4b30*/  HADD2.F32 R49, -RZ, R70.reuse.H0_H0 ;  /* 0x20000046ff317230 */ /* 0x100fe40000004100 */
        /* <DEDUP_REMOVED lines=8> */
[C---:B------:R-:W-:Y:S01]  /*4bc0*/  FMUL.FTZ R71, R49.reuse, R72 ;  /* 0x0000004831477220 */ /* 0x040fe20000410000 */
[-C--:B------:R-:W-:Y:S01]  /*4bd0*/  FFMA.FTZ R51, R48, R73.reuse, -R51 ;  /* 0x0000004930337223 */ /* 0x080fe20000010833 */
[----:B------:R-:W-:Y:S01]  /*4be0*/  FFMA.FTZ R50, R50, R73, R75 ;  /* 0x0000004932327223 */ /* 0x000fe2000001004b */
[-C--:B------:R-:W-:Y:S01]  /*4bf0*/  FFMA.FTZ R68, R49, R69.reuse, -R68 ;  /* 0x0000004531447223 */ /* 0x080fe20000010844 */
[----:B------:R-:W-:Y:S01]  /*4c00*/  FFMA.FTZ R71, R70, R69, R71 ;  /* 0x0000004546477223 */ /* 0x000fe20000010047 */
[----:B------:R-:W-:-:S02]  /*4c10*/  F2FP.SATFINITE.E4M3.F32.PACK_AB_MERGE_C R82, R135, R82, RZ ;  /* 0x000000528752723e */ /* 0x000fc400048070ff */
[----:B------:R-:W-:Y:S02]  /*4c20*/  F2FP.SATFINITE.E4M3.F32.PACK_AB_MERGE_C R50, R50, R51, R74 ;  /* 0x000000333232723e */ /* 0x000fe4000480704a */
[----:B------:R-:W-:Y:S02]  /*4c30*/  F2FP.SATFINITE.E4M3.F32.PACK_AB_MERGE_C R49, R81, R80, R140 ;  /* 0x000000505131723e */ /* 0x000fe4000480708c */
[----:B------:R-:W-:Y:S02]  /*4c40*/  F2FP.SATFINITE.E4M3.F32.PACK_AB_MERGE_C R48, R138, R79, R139 ;  /* 0x0000004f8a30723e */ /* 0x000fe4000480708b */
[----:B------:R-:W-:-:S07]  /*4c50*/  F2FP.SATFINITE.E4M3.F32.PACK_AB_MERGE_C R51, R71, R68, R82 ;  /* 0x000000444733723e */ /* 0x000fce0004807052 */
.L_x_327:
[----:B------:R-:W-:Y:S05]  /*4c60*/  BSYNC B2 ;  /* 0x0000000000027941 */ /* 0x000fea0003800000 */
.L_x_326:
[----:B------:R-:W-:Y:S02]  /*4c70*/  ULDC.64 UR4, c[0x0][0x2d8] ;  /* 0x0000b60000047ab9 */ /* 0x000fe40000000a00 */
[----:B------:R-:W-:-:S04]  /*4c80*/  IADD3 R68, P2, P3, R39, UR4, R76 ;  /* 0x0000000427447c10 */ /* 0x000fc8000fb5e04c */
[----:B------:R-:W-:-:S05]  /*4c90*/  IADD3.X R69, R106, UR5, R77, P2, P3 ;  /* 0x000000056a457c10 */ /* 0x000fca00097e644d */
[----:B--2---:R4:W-:Y:S04]  /*4ca0*/  STG.E.128 desc[UR42][R68.64], R48 ;  /* 0x0000003044007986 */ /* 0x0049e8000c101d2a */
.L_x_321:
[----:B------:R-:W-:Y:S05]  /*4cb0*/  BSYNC B1 ;  /* 0x0000000000017941 */ /* 0x000fea0003800000 */
.L_x_320:
[----:B------:R-:W-:Y:S01]  /*4cc0*/  ISETP.NE.AND P2, PT, R146, RZ, PT ;  /* 0x000000ff9200720c */ /* 0x000fe20003f45270 */
[----:B------:R-:W-:-:S12]  /*4cd0*/  BSSY B1, `(.L_x_328) ;  /* 0x00000f4000017945 */ /* 0x000fd80003800000 */
[----:B------:R-:W-:Y:S05]  /*4ce0*/  @P2 BRA `(.L_x_329) ;  /* 0x0000000c00c82947 */ /* 0x000fea0003800000 */
[----:B----4-:R-:W-:Y:S01]  /*4cf0*/  IADD3 R68, P2, P3, R4, R122, R16 ;  /* 0x0000007a04447210 */ /* 0x010fe20007b5e010 */
[----:B------:R-:W-:Y:S03]  /*4d00*/  BSSY B2, `(.L_x_330) ;  /* 0x0000079000027945 */ /* 0x000fe60003800000 */
[----:B------:R-:W-:Y:S01]  /*4d10*/  IADD3.X R69, R29, R129, R17, P2, P3 ;  /* 0x000000811d457210 */ /* 0x000fe200017e6411 */
[----:B------:R-:W-:Y:S08]  /*4d20*/  @P0 BRA `(.L_x_331) ;  /* 0x0000000400d80947 */ /* 0x000ff00003800000 */
[----:B-123--:R1:W2:Y:S01]  /*4d30*/  LDS.128 R48, [R114+0x2a400] ;  /* 0x02a4000072307984 */ /* 0x00e2a20000000c00 */
[----:B------:R-:W-:Y:S01]  /*4d40*/  ISETP.GE.AND P2, PT, R18, R128, PT ;  /* 0x000000801200720c */ /* 0x000fe20003f46270 */
[----:B------:R-:W-:-:S12]  /*4d50*/  BSSY B3, `(.L_x_332) ;  /* 0x000006f000037945 */ /* 0x000fd80003800000 */
[----:B-1----:R-:W-:Y:S05]  /*4d60*/  @P2 BRA `(.L_x_333) ;  /* 0x0000000400b42947 */ /* 0x002fea0003800000 */
[--C-:B------:R-:W-:Y:S02]  /*4d70*/  SHF.R.U32.HI R73, RZ, 0x10, R67.reuse ;  /* 0x00000010ff497819 */ /* 0x100fe40000011643 */
[--C-:B------:R-:W-:Y:S02]  /*4d80*/  SHF.R.U32.HI R71, RZ, 0x8, R67.reuse ;  /* 0x00000008ff477819 */ /* 0x100fe40000011643 */
[----:B------:R-:W-:Y:S02]  /*4d90*/  LOP3.LUT R70, R67, 0xff, RZ, 0xc0, !PT ;  /* 0x000000ff43467812 */ /* 0x000fe400078ec0ff */
[----:B------:R-:W-:Y:S02]  /*4da0*/  SHF.R.U32.HI R67, RZ, 0x18, R67 ;  /* 0x00000018ff437819 */ /* 0x000fe40000011643 */
[----:B------:R-:W-:Y:S02]  /*4db0*/  SHF.R.U32.HI R72, RZ, 0x8, R65 ;  /* 0x00000008ff487819 */ /* 0x000fe40000011641 */
[----:B------:R-:W-:-:S02]  /*4dc0*/  LOP3.LUT R64, R65, 0xff, RZ, 0xc0, !PT ;  /* 0x000000ff41407812 */ /* 0x000fc400078ec0ff */
[--C-:B------:R-:W-:Y:S02]  /*4dd0*/  SHF.R.U32.HI R75, RZ, 0x18, R65.reuse ;  /* 0x00000018ff4b7819 */ /* 0x100fe40000011641 */
[----:B------:R-:W-:Y:S01]  /*4de0*/  PRMT R70, R67, 0x654, R70 ;  /* 0x0000065443467816 */ /* 0x000fe20000000046 */
[----:B------:R-:W-:Y:S01]  /*4df0*/  IMAD.SHL.U32 R67, R71, 0x100, RZ ;  /* 0x0000010047437824 */ /* 0x000fe200078e00ff */
[----:B------:R-:W-:Y:S01]  /*4e00*/  SHF.R.U32.HI R74, RZ, 0x10, R65 ;  /* 0x00000010ff4a7819 */ /* 0x000fe20000011641 */
[----:B--2---:R-:W-:Y:S01]  /*4e10*/  IMAD.MOV.U32 R65, RZ, RZ, R50 ;  /* 0x000000ffff417224 */ /* 0x004fe200078e0032 */
[----:B------:R-:W-:Y:S01]  /*4e20*/  MOV R66, R51 ;  /* 0x0000003300427202 */ /* 0x000fe20000000f00 */
[----:B------:R-:W-:Y:S01]  /*4e30*/  IMAD.SHL.U32 R50, R72, 0x100, RZ ;  /* 0x0000010048327824 */ /* 0x000fe200078e00ff */
[----:B------:R-:W-:Y:S02]  /*4e40*/  PRMT R51, R75, 0x654, R64 ;  /* 0x000006544b337816 */ /* 0x000fe40000000040 */
[----:B------:R-:W-:Y:S01]  /*4e50*/  LOP3.LUT R72, R70, 0xff00, R67, 0xf8, !PT ;  /* 0x0000ff0046487812 */ /* 0x000fe200078ef843 */
[----:B------:R-:W-:Y:S01]  /*4e60*/  IMAD.U32 R67, R73, 0x10000, RZ ;  /* 0x0001000049437824 */ /* 0x000fe200078e00ff */
[----:B------:R-:W-:-:S02]  /*4e70*/  LOP3.LUT R64, R51, 0xff00, R50, 0xf8, !PT ;  /* 0x0000ff0033407812 */ /* 0x000fc400078ef832 */
[----:B------:R-:W-:Y:S02]  /*4e80*/  SHF.L.U32 R51, R74, 0x10, RZ ;  /* 0x000000104a337819 */ /* 0x000fe400000006ff */
[----:B------:R-:W-:Y:S02]  /*4e90*/  F2FP.F16.E4M3.UNPACK_B R70, R137.H1 ;  /* 0x00000089ff46723e */ /* 0x000fe400030006ff */
[-C--:B------:R-:W-:Y:S02]  /*4ea0*/  F2FP.F16.E4M3.UNPACK_B R50, R49.reuse ;  /* 0x00000031ff32723e */ /* 0x080fe400020006ff */
[----:B------:R-:W-:Y:S01]  /*4eb0*/  LOP3.LUT R74, R72, 0xff0000, R67, 0xf8, !PT ;  /* 0x00ff0000484a7812 */ /* 0x000fe200078ef843 */
[----:B------:R-:W-:Y:S01]  /*4ec0*/  HADD2.F32 R72, -RZ, R70.H0_H0 ;  /* 0x20000046ff487230 */ /* 0x000fe20000004100 */
[----:B------:R-:W-:Y:S01]  /*4ed0*/  LOP3.LUT R71, R64, 0xff0000, R51, 0xf8, !PT ;  /* 0x00ff000040477812 */ /* 0x000fe200078ef833 */
[----:B------:R-:W-:Y:S01]  /*4ee0*/  HADD2.F32 R51, -RZ, R50.H1_H1 ;  /* 0x30000032ff337230 */ /* 0x000fe20000004100 */
[----:B------:R-:W-:Y:S01]  /*4ef0*/  F2FP.F16.E4M3.UNPACK_B R67, R136.H1 ;  /* 0x00000088ff43723e */ /* 0x000fe200030006ff */
[----:B------:R-:W-:Y:S01]  /*4f00*/  HADD2.F32 R73, -RZ, R70.H1_H1 ;  /* 0x30000046ff497230 */ /* 0x000fe20000004100 */
[----:B------:R-:W-:Y:S01]  /*4f10*/  F2FP.F16.E4M3.UNPACK_B R49, R49.H1 ;  /* 0x00000031ff31723e */ /* 0x000fe200030006ff */
[----:B------:R-:W-:-:S02]  /*4f20*/  HADD2.F32 R50, -RZ, R50.H0_H0 ;  /* 0x20000032ff327230 */ /* 0x000fc40000004100 */
[CC--:B------:R-:W-:Y:S01]  /*4f30*/  FMUL.FTZ R75, R51.reuse, R72.reuse ;  /* 0x00000048334b7220 */ /* 0x0c0fe20000410000 */
[----:B------:R-:W-:Y:S01]  /*4f40*/  HADD2.F32 R70, -RZ, R67.H0_H0 ;  /* 0x20000043ff467230 */ /* 0x000fe20000004100 */
[----:B------:R-:W-:Y:S01]  /*4f50*/  F2FP.F16.E4M3.UNPACK_B R137, R137 ;  /* 0x00000089ff89723e */ /* 0x000fe200020006ff */
[--C-:B------:R-:W-:Y:S02]  /*4f60*/  HADD2.F32 R64, -RZ, R49.reuse.H1_H1 ;  /* 0x30000031ff407230 */ /* 0x100fe40000004100 */
[C---:B------:R-:W-:Y:S01]  /*4f70*/  FMUL.FTZ R72, R50.reuse, R72 ;  /* 0x0000004832487220 */ /* 0x040fe20000410000 */
[----:B------:R-:W-:Y:S02]  /*4f80*/  HADD2.F32 R49, -RZ, R49.H0_H0 ;  /* 0x20000031ff317230 */ /* 0x000fe40000004100 */
[-C--:B------:R-:W-:Y:S01]  /*4f90*/  FFMA.FTZ R76, R50, R70.reuse, -R75 ;  /* 0x00000046324c7223 */ /* 0x080fe2000001084b */
[----:B------:R-:W-:Y:S02]  /*4fa0*/  HADD2.F32 R67, -RZ, R67.H1_H1 ;  /* 0x30000043ff437230 */ /* 0x000fe40000004100 */
[CC--:B------:R-:W-:Y:S01]  /*4fb0*/  FMUL.FTZ R50, R64.reuse, R73.reuse ;  /* 0x0000004940327220 */ /* 0x0c0fe20000410000 */
[----:B------:R-:W-:Y:S01]  /*4fc0*/  FFMA.FTZ R77, R51, R70, R72 ;  /* 0x00000046334d7223 */ /* 0x000fe20000010048 */
[C---:B------:R-:W-:Y:S01]  /*4fd0*/  FMUL.FTZ R73, R49.reuse, R73 ;  /* 0x0000004931497220 */ /* 0x040fe20000410000 */
[----:B------:R-:W-:Y:S01]  /*4fe0*/  F2FP.F16.E4M3.UNPACK_B R136, R136 ;  /* 0x00000088ff88723e */ /* 0x000fe200020006ff */
[-C--:B------:R-:W-:Y:S01]  /*4ff0*/  FFMA.FTZ R78, R49, R67.reuse, -R50 ;  /* 0x00000043314e7223 */ /* 0x080fe20000010832 */
[-C--:B------:R-:W-:Y:S01]  /*5000*/  F2FP.F16.E4M3.UNPACK_B R49, R48.reuse.H1 ;  /* 0x00000030ff31723e */ /* 0x080fe200030006ff */
[----:B------:R-:W-:Y:S01]  /*5010*/  FFMA.FTZ R79, R64, R67, R73 ;  /* 0x00000043404f7223 */ /* 0x000fe20000010049 */
[----:B------:R-:W-:Y:S01]  /*5020*/  F2FP.F16.E4M3.UNPACK_B R48, R48 ;  /* 0x00000030ff30723e */ /* 0x000fe200020006ff */
        /* <DEDUP_REMOVED lines=19> */
[----:B------:R-:W-:Y:S01]  /*5160*/  F2FP.SATFINITE.E4M3.F32.PACK_AB_MERGE_C R80, R72, R73, RZ ;  /* 0x000000494850723e */ /* 0x000fe200048070ff */
[--C-:B------:R-:W-:Y:S01]  /*5170*/  HADD2.F32 R51, -RZ, R49.reuse.H1_H1 ;  /* 0x30000031ff337230 */ /* 0x100fe20000004100 */
[----:B------:R-:W-:Y:S01]  /*5180*/  F2FP.F16.E4M3.UNPACK_B R64, R71.H1 ;  /* 0x00000047ff40723e */ /* 0x000fe200030006ff */
[----:B------:R-:W-:Y:S01]  /*5190*/  HADD2.F32 R73, -RZ, R70.H1_H1 ;  /* 0x30000046ff497230 */ /* 0x000fe20000004100 */
[----:B------:R-:W-:Y:S01]  /*51a0*/  F2FP.F16.E4M3.UNPACK_B R48, R65.H1 ;  /* 0x00000041ff30723e */ /* 0x000fe200030006ff */
[----:B------:R-:W-:Y:S01]  /*51b0*/  HADD2.F32 R50, -RZ, R49.H0_H0 ;  /* 0x20000031ff327230 */ /* 0x000fe20000004100 */
[----:B------:R-:W-:Y:S01]  /*51c0*/  F2FP.F16.E4M3.UNPACK_B R74, R74 ;  /* 0x0000004aff4a723e */ /* 0x000fe200020006ff */
        /* <DEDUP_REMOVED lines=33> */
[----:B------:R-:W-:-:S02]  /*53e0*/  F2FP.SATFINITE.E4M3.F32.PACK_AB_MERGE_C R78, R78, R79, RZ ;  /* 0x0000004f4e4e723e */ /* 0x000fc400048070ff */
[----:B------:R-:W-:Y:S02]  /*53f0*/  F2FP.SATFINITE.E4M3.F32.PACK_AB_MERGE_C R72, R74, R51, R72 ;  /* 0x000000334a48723e */ /* 0x000fe40004807048 */
[----:B------:R-:W-:Y:S02]  /*5400*/  F2FP.SATFINITE.E4M3.F32.PACK_AB_MERGE_C R51, R67, R50, R78 ;  /* 0x000000324333723e */ /* 0x000fe4000480704e */
[----:B------:R-:W-:Y:S01]  /*5410*/  F2FP.SATFINITE.E4M3.F32.PACK_AB_MERGE_C R49, R77, R76, R81 ;  /* 0x0000004c4d31723e */ /* 0x000fe20004807051 */
[----:B------:R-:W-:Y:S01]  /*5420*/  IMAD.MOV.U32 R50, RZ, RZ, R72 ;  /* 0x000000ffff327224 */ /* 0x000fe200078e0048 */
[----:B------:R-:W-:-:S07]  /*5430*/  F2FP.SATFINITE.E4M3.F32.PACK_AB_MERGE_C R48, R136, R75, R80 ;  /* 0x0000004b8830723e */ /* 0x000fce0004807050 */
.L_x_333:
[----:B------:R-:W-:Y:S05]  /*5440*/  BSYNC B3 ;  /* 0x0000000000037941 */ /* 0x000fea0003800000 */
.L_x_332:
[----:B------:R-:W-:Y:S02]  /*5450*/  ULDC.64 UR4, c[0x0][0x2d8] ;  /* 0x0000b60000047ab9 */ /* 0x000fe40000000a00 */
[----:B------:R-:W-:-:S04]  /*5460*/  IADD3 R64, P2, P3, R68, UR4, R100 ;  /* 0x0000000444407c10 */ /* 0x000fc8000fb5e064 */
[----:B------:R-:W-:-:S05]  /*5470*/  IADD3.X R65, R69, UR5, R36, P2, P3 ;  /* 0x0000000545417c10 */ /* 0x000fca00097e6424 */
[----:B--2---:R4:W-:Y:S04]  /*5480*/  STG.E.128 desc[UR42][R64.64], R48 ;  /* 0x0000003040007986 */ /* 0x0049e8000c101d2a */
.L_x_331:
[----:B------:R-:W-:Y:S05]  /*5490*/  BSYNC B2 ;  /* 0x0000000000027941 */ /* 0x000fea0003800000 */
.L_x_330:
[----:B------:R-:W-:Y:S05]  /*54a0*/  @P1 BRA `(.L_x_329) ;  /* 0x0000000400d81947 */ /* 0x000fea0003800000 */
[----:B-1234-:R1:W2:Y:S01]  /*54b0*/  LDS.128 R48, [R114+0x2e400] ;  /* 0x02e4000072307984 */ /* 0x01e2a20000000c00 */
[----:B------:R-:W-:Y:S01]  /*54c0*/  ISETP.GE.AND P2, PT, R236, R128, PT ;  /* 0x00000080ec00720c */ /* 0x000fe20003f46270 */
[----:B------:R-:W-:-:S12]  /*54d0*/  BSSY B2, `(.L_x_334) ;  /* 0x000006f000027945 */ /* 0x000fd80003800000 */
[----:B-1----:R-:W-:Y:S05]  /*54e0*/  @P2 BRA `(.L_x_335) ;  /* 0x0000000400b42947 */ /* 0x002fea0003800000 */
[----:B------:R-:W-:Y:S01]  /*54f0*/  SHF.R.U32.HI R71, RZ, 0x8, R61 ;  /* 0x00000008ff477819 */ /* 0x000fe2000001163d */
[----:B--2---:R-:W-:Y:S01]  /*5500*/  IMAD.MOV.U32 R62, RZ, RZ, R51 ;  /* 0x000000ffff3e7224 */ /* 0x004fe200078e0033 */
[----:B------:R-:W-:Y:S02]  /*5510*/  SHF.R.U32.HI R65, RZ, 0x8, R63 ;  /* 0x00000008ff417819 */ /* 0x000fe4000001163f */
[----:B------:R-:W-:Y:S01]  /*5520*/  SHF.R.U32.HI R73, RZ, 0x18, R61 ;  /* 0x00000018ff497819 */ /* 0x000fe2000001163d */
[----:B------:R-:W-:Y:S01]  /*5530*/  IMAD.SHL.U32 R51, R71, 0x100, RZ ;  /* 0x0000010047337824 */ /* 0x000fe200078e00ff */
[----:B------:R-:W-:Y:S02]  /*5540*/  LOP3.LUT R60, R61, 0xff, RZ, 0xc0, !PT ;  /* 0x000000ff3d3c7812 */ /* 0x000fe400078ec0ff */
[----:B------:R-:W-:Y:S02]  /*5550*/  SHF.R.U32.HI R67, RZ, 0x18, R63 ;  /* 0x00000018ff437819 */ /* 0x000fe4000001163f */
[----:B------:R-:W-:-:S02]  /*5560*/  LOP3.LUT R64, R63, 0xff, RZ, 0xc0, !PT ;  /* 0x000000ff3f407812 */ /* 0x000fc400078ec0ff */
[----:B------:R-:W-:Y:S01]  /*5570*/  SHF.R.U32.HI R66, RZ, 0x10, R63 ;  /* 0x00000010ff427819 */ /* 0x000fe2000001163f */
[----:B------:R-:W-:Y:S01]  /*5580*/  IMAD.SHL.U32 R63, R65, 0x100, RZ ;  /* 0x00000100413f7824 */ /* 0x000fe200078e00ff */
[----:B------:R-:W-:Y:S02]  /*5590*/  SHF.R.U32.HI R70, RZ, 0x10, R61 ;  /* 0x00000010ff467819 */ /* 0x000fe4000001163d */
[----:B------:R-:W-:Y:S02]  /*55a0*/  PRMT R60, R73, 0x654, R60 ;  /* 0x00000654493c7816 */ /* 0x000fe4000000003c */
[----:B------:R-:W-:Y:S02]  /*55b0*/  PRMT R64, R67, 0x654, R64 ;  /* 0x0000065443407816 */ /* 0x000fe40000000040 */
[----:B------:R-:W-:Y:S01]  /*55c0*/  LOP3.LUT R51, R60, 0xff00, R51, 0xf8, !PT ;  /* 0x0000ff003c337812 */ /* 0x000fe200078ef833 */
[----:B------:R-:W-:Y:S01]  /*55d0*/  IMAD.U32 R60, R70, 0x10000, RZ ;  /* 0x00010000463c7824 */ /* 0x000fe200078e00ff */
[----:B------:R-:W-:-:S02]  /*55e0*/  MOV R61, R50 ;  /* 0x00000032003d7202 */ /* 0x000fc40000000f00 */
[----:B------:R-:W-:Y:S02]  /*55f0*/  LOP3.LUT R63, R64, 0xff00, R63, 0xf8, !PT ;  /* 0x0000ff00403f7812 */ /* 0x000fe400078ef83f */
        /* <DEDUP_REMOVED lines=92> */
.L_x_335:
[----:B------:R-:W-:Y:S05]  /*5bc0*/  BSYNC B2 ;  /* 0x0000000000027941 */ /* 0x000fea0003800000 */
.L_x_334:
[----:B------:R-:W-:Y:S02]  /*5bd0*/  ULDC.64 UR4, c[0x0][0x2d8] ;  /* 0x0000b60000047ab9 */ /* 0x000fe40000000a00 */
[----:B------:R-:W-:-:S04]  /*5be0*/  IADD3 R60, P2, P3, R39, UR4, R68 ;  /* 0x00000004273c7c10 */ /* 0x000fc8000fb5e044 */
[----:B------:R-:W-:-:S05]  /*5bf0*/  IADD3.X R61, R106, UR5, R69, P2, P3 ;  /* 0x000000056a3d7c10 */ /* 0x000fca00097e6445 */
[----:B--2---:R1:W-:Y:S04]  /*5c00*/  STG.E.128 desc[UR42][R60.64], R48 ;  /* 0x000000303c007986 */ /* 0x0043e8000c101d2a */
.L_x_329:
[----:B------:R-:W-:Y:S05]  /*5c10*/  BSYNC B1 ;  /* 0x0000000000017941 */ /* 0x000fea0003800000 */
.L_x_328:
[----:B------:R-:W-:Y:S05]  /*5c20*/  @P4 BRA `(.L_x_336) ;  /* 0x0000005c00204947 */ /* 0x000fea0003800000 */
[----:B------:R-:W-:Y:S01]  /*5c30*/  IADD3 R122, P2, P3, R111, R122, R16 ;  /* 0x0000007a6f7a7210 */ /* 0x000fe20007b5e010 */
[----:B------:R-:W-:Y:S03]  /*5c40*/  BSSY B1, `(.L_x_337) ;  /* 0x0000079000017945 */ /* 0x000fe60003800000 */
[----:B------:R-:W-:Y:S01]  /*5c50*/  IADD3.X R129, R32, R129, R17, P2, P3 ;  /* 0x0000008120817210 */ /* 0x000fe200017e6411 */
[----:B------:R-:W-:Y:S08]  /*5c60*/  @P0 BRA `(.L_x_338) ;  /* 0x0000000400d80947 */ /* 0x000ff00003800000 */
[----:B-1234-:R1:W2:Y:S01]  /*5c70*/  LDS.128 R48, [R114+0x2b400] ;  /* 0x02b4000072307984 */ /* 0x01e2a20000000c00 */
[----:B------:R-:W-:Y:S01]  /*5c80*/  ISETP.GE.AND P2, PT, R18, R128, PT ;  /* 0x000000801200720c */ /* 0x000fe20003f46270 */
[----:B------:R-:W-:-:S12]  /*5c90*/  BSSY B2, `(.L_x_339) ;  /* 0x000006f000027945 */ /* 0x000fd80003800000 */
[----:B-1----:R-:W-:Y:S05]  /*5ca0*/  @P2 BRA `(.L_x_340) ;  /* 0x0000000400b42947 */ /* 0x002fea0003800000 */
[----:B------:R-:W-:Y:S01]  /*5cb0*/  SHF.R.U32.HI R61, RZ, 0x8, R59 ;  /* 0x00000008ff3d7819 */ /* 0x000fe2000001163b */
[----:B--2---:R-:W-:Y:S01]  /*5cc0*/  IMAD.MOV.U32 R58, RZ, RZ, R51 ;  /* 0x000000ffff3a7224 */ /* 0x004fe200078e0033 */
[--C-:B------:R-:W-:Y:S02]  /*5cd0*/  SHF.R.U32.HI R67, RZ, 0x18, R57.reuse ;  /* 0x00000018ff437819 */ /* 0x100fe40000011639 */
[----:B------:R-:W-:Y:S02]  /*5ce0*/  LOP3.LUT R56, R57, 0xff, RZ, 0xc0, !PT ;  /* 0x000000ff39387812 */ /* 0x000fe400078ec0ff */
[----:B------:R-:W-:Y:S02]  /*5cf0*/  SHF.R.U32.HI R65, RZ, 0x8, R57 ;  /* 0x00000008ff417819 */ /* 0x000fe40000011639 */
[----:B------:R-:W-:Y:S02]  /*5d00*/  SHF.R.U32.HI R63, RZ, 0x18, R59 ;  /* 0x00000018ff3f7819 */ /* 0x000fe4000001163b */
[----:B------:R-:W-:-:S02]  /*5d10*/  LOP3.LUT R60, R59, 0xff, RZ, 0xc0, !PT ;  /* 0x000000ff3b3c7812 */ /* 0x000fc400078ec0ff */
[----:B------:R-:W-:Y:S01]  /*5d20*/  SHF.R.U32.HI R62, RZ, 0x10, R59 ;  /* 0x00000010ff3e7819 */ /* 0x000fe2000001163b */
[----:B------:R-:W-:Y:S01]  /*5d30*/  IMAD.SHL.U32 R59, R61, 0x100, RZ ;  /* 0x000001003d3b7824 */ /* 0x000fe200078e00ff */
[----:B------:R-:W-:Y:S01]  /*5d40*/  SHF.R.U32.HI R64, RZ, 0x10, R57 ;  /* 0x00000010ff407819 */ /* 0x000fe20000011639 */
[----:B------:R-:W-:Y:S01]  /*5d50*/  IMAD.MOV.U32 R57, RZ, RZ, R50 ;  /* 0x000000ffff397224 */ /* 0x000fe200078e0032 */
[----:B------:R-:W-:Y:S01]  /*5d60*/  PRMT R56, R67, 0x654, R56 ;  /* 0x0000065443387816 */ /* 0x000fe20000000038 */
[----:B------:R-:W-:Y:S01]  /*5d70*/  IMAD.U32 R62, R62, 0x10000, RZ ;  /* 0x000100003e3e7824 */ /* 0x000fe200078e00ff */
[----:B------:R-:W-:Y:S02]  /*5d80*/  SHF.L.U32 R51, R65, 0x8, RZ ;  /* 0x0000000841337819 */ /* 0x000fe400000006ff */
[----:B------:R-:W-:Y:S02]  /*5d90*/  PRMT R60, R63, 0x654, R60 ;  /* 0x000006543f3c7816 */ /* 0x000fe4000000003c */
[----:B------:R-:W-:Y:S01]  /*5da0*/  LOP3.LUT R51, R56, 0xff00, R51, 0xf8, !PT ;  /* 0x0000ff0038337812 */ /* 0x000fe200078ef833 */
[----:B------:R-:W-:Y:S01]  /*5db0*/  IMAD.U32 R56, R64, 0x10000, RZ ;  /* 0x0001000040387824 */ /* 0x000fe200078e00ff */
[----:B------:R-:W-:-:S02]  /*5dc0*/  LOP3.LUT R59, R60, 0xff00, R59, 0xf8, !PT ;  /* 0x0000ff003c3b7812 */ /* 0x000fc400078ef83b */
        /* <DEDUP_REMOVED lines=89> */
[----:B------:R-:W-:Y:S02]  /*6360*/  F2FP.SATFINITE.E4M3.F32.PACK_AB_MERGE_C R48, R86, R65, R70 ;  /* 0x000000415630723e */ /* 0x000fe40004807046 */
[----:B------:R-:W-:-:S07]  /*6370*/  MOV R50, R62 ;  /* 0x0000003e00327202 */ /* 0x000fce0000000f00 */
.L_x_340:
[----:B------:R-:W-:Y:S05]  /*6380*/  BSYNC B2 ;  /* 0x0000000000027941 */ /* 0x000fea0003800000 */
.L_x_339:
[----:B------:R-:W-:Y:S02]  /*6390*/  ULDC.64 UR4, c[0x0][0x2d8] ;  /* 0x0000b60000047ab9 */ /* 0x000fe40000000a00 */
[----:B------:R-:W-:-:S04]  /*63a0*/  IADD3 R56, P2, P3, R122, UR4, R100 ;  /* 0x000000047a387c10 */ /* 0x000fc8000fb5e064 */
[----:B------:R-:W-:-:S05]  /*63b0*/  IADD3.X R57, R129, UR5, R36, P2, P3 ;  /* 0x0000000581397c10 */ /* 0x000fca00097e6424 */
[----:B--2---:R1:W-:Y:S04]  /*63c0*/  STG.E.128 desc[UR42][R56.64], R48 ;  /* 0x0000003038007986 */ /* 0x0043e8000c101d2a */
.L_x_338:
[----:B------:R-:W-:Y:S05]  /*63d0*/  BSYNC B1 ;  /* 0x0000000000017941 */ /* 0x000fea0003800000 */
.L_x_337:
        /* <DEDUP_REMOVED lines=8> */
[----:B------:R-:W-:Y:S02]  /*6460*/  LOP3.LUT R52, R53, 0xff, RZ, 0xc0, !PT ;  /* 0x000000ff35347812 */ /* 0x000fe400078ec0ff */
[--C-:B------:R-:W-:Y:S02]  /*6470*/  SHF.R.U32.HI R61, RZ, 0x18, R53.reuse ;  /* 0x00000018ff3d7819 */ /* 0x100fe40000011635 */
[----:B------:R-:W-:Y:S01]  /*6480*/  SHF.R.U32.HI R60, RZ, 0x10, R53 ;  /* 0x00000010ff3c7819 */ /* 0x000fe20000011635 */
[----:B------:R-:W-:Y:S01]  /*6490*/  IMAD.MOV.U32 R53, RZ, RZ, R50 ;  /* 0x000000ffff357224 */ /* 0x000fe200078e0032 */
[----:B------:R-:W-:Y:S01]  /*64a0*/  SHF.R.U32.HI R59, RZ, 0x10, R55 ;  /* 0x00000010ff3b7819 */ /* 0x000fe20000011637 */
[----:B------:R-:W-:Y:S01]  /*64b0*/  IMAD.SHL.U32 R50, R58, 0x100, RZ ;  /* 0x000001003a327824 */ /* 0x000fe200078e00ff */
[----:B------:R-:W-:-:S02]  /*64c0*/  LOP3.LUT R56, R55, 0xff0000ff, RZ, 0xc0, !PT ;  /* 0xff0000ff37387812 */ /* 0x000fc400078ec0ff */
[----:B------:R-:W-:Y:S02]  /*64d0*/  SHF.L.U32 R55, R57, 0x8, RZ ;  /* 0x0000000839377819 */ /* 0x000fe400000006ff */
[----:B------:R-:W-:Y:S02]  /*64e0*/  PRMT R51, R61, 0x654, R52 ;  /* 0x000006543d337816 */ /* 0x000fe40000000034 */
[----:B------:R-:W-:Y:S01]  /*64f0*/  LOP3.LUT R58, R56, 0xff00, R55, 0xf8, !PT ;  /* 0x0000ff00383a7812 */ /* 0x000fe200078ef837 */
[----:B------:R-:W-:Y:S01]  /*6500*/  IMAD.U32 R55, R59, 0x10000, RZ ;  /* 0x000100003b377824 */ /* 0x000fe200078e00ff */
[----:B------:R-:W-:Y:S01]  /*6510*/  LOP3.LUT R52, R51, 0xff00, R50, 0xf8, !PT ;  /* 0x0000ff0033347812 */ /* 0x000fe200078ef832 */
[----:B------:R-:W-:Y:S01]  /*6520*/  IMAD.U32 R51, R60, 0x10000, RZ ;  /* 0x000100003c337824 */ /* 0x000fe200078e00ff */
[----:B------:R-:W-:Y:S02]  /*6530*/  F2FP.F16.E4M3.UNPACK_B R56, R85.H1 ;  /* 0x00000055ff38723e */ /* 0x000fe400030006ff */
[----:B------:R-:W-:-:S02]  /*6540*/  F2FP.F16.E4M3.UNPACK_B R50, R49 ;  /* 0x00000031ff32723e */ /* 0x000fc400020006ff */
[----:B------:R-:W-:Y:S01]  /*6550*/  LOP3.LUT R60, R58, 0xff0000, R55, 0xf8, !PT ;  /* 0x00ff00003a3c7812 */ /* 0x000fe200078ef837 */
[----:B------:R-:W-:Y:S01]  /*6560*/  HADD2.F32 R58, -RZ, R56.H0_H0 ;  /* 0x20000038ff3a7230 */ /* 0x000fe20000004100 */
[----:B------:R-:W-:Y:S01]  /*6570*/  LOP3.LUT R57, R52, 0xff0000, R51, 0xf8, !PT ;  /* 0x00ff000034397812 */ /* 0x000fe200078ef833 */
[----:B------:R-:W-:Y:S01]  /*6580*/  HADD2.F32 R51, -RZ, R50.H1_H1 ;  /* 0x30000032ff337230 */ /* 0x000fe20000004100 */
[----:B------:R-:W-:Y:S01]  /*6590*/  F2FP.F16.E4M3.UNPACK_B R55, R84.H1 ;  /* 0x00000054ff37723e */ /* 0x000fe200030006ff */
[----:B------:R-:W-:Y:S01]  /*65a0*/  HADD2.F32 R59, -RZ, R56.H1_H1 ;  /* 0x30000038ff3b7230 */ /* 0x000fe20000004100 */
[----:B------:R-:W-:Y:S01]  /*65b0*/  F2FP.F16.E4M3.UNPACK_B R49, R49.H1 ;  /* 0x00000031ff31723e */ /* 0x000fe200030006ff */
[----:B------:R-:W-:Y:S02]  /*65c0*/  HADD2.F32 R50, -RZ, R50.H0_H0 ;  /* 0x20000032ff327230 */ /* 0x000fe40000004100 */
[----:B------:R-:W-:Y:S01]  /*65d0*/  FMUL.FTZ R61, R51, R58 ;  /* 0x0000003a333d7220 */ /* 0x000fe20000410000 */
[----:B------:R-:W-:Y:S01]  /*65e0*/  HADD2.F32 R56, -RZ, R55.H0_H0 ;  /* 0x20000037ff387230 */ /* 0x000fe20000004100 */
[----:B------:R-:W-:Y:S01]  /*65f0*/  F2FP.F16.E4M3.UNPACK_B R85, R85 ;  /* 0x00000055ff55723e */ /* 0x000fe200020006ff */
[----:B------:R-:W-:-:S02]  /*6600*/  HADD2.F32 R52, -RZ, R49.H1_H1 ;  /* 0x30000031ff347230 */ /* 0x000fc40000004100 */
        /* <DEDUP_REMOVED lines=77> */
.L_x_342:
[----:B------:R-:W-:Y:S05]  /*6ae0*/  BSYNC B1 ;  /* 0x0000000000017941 */ /* 0x000fea0003800000 */
.L_x_341:
[----:B------:R-:W-:Y:S02]  /*6af0*/  ULDC.64 UR4, c[0x0][0x2d8] ;  /* 0x0000b60000047ab9 */ /* 0x000fe40000000a00 */
[----:B------:R-:W-:-:S04]  /*6b00*/  IADD3 R122, P2, P3, R39, UR4, R122 ;  /* 0x00000004277a7c10 */ /* 0x000fc8000fb5e07a */
[----:B------:R-:W-:-:S05]  /*6b10*/  IADD3.X R123, R106, UR5, R129, P2, P3 ;  /* 0x000000056a7b7c10 */ /* 0x000fca00097e6481 */
[----:B--2---:R1:W-:Y:S01]  /*6b20*/  STG.E.128 desc[UR42][R122.64], R48 ;  /* 0x000000307a007986 */ /* 0x0043e2000c101d2a */
[----:B------:R-:W-:Y:S05]  /*6b30*/  BRA `(.L_x_336) ;  /* 0x0000004c005c7947 */ /* 0x000fea0003800000 */
.L_x_300:
[----:B------:R-:W-:Y:S02]  /*6b40*/  ISETP.GE.AND P5, PT, R22, R118, PT ;  /* 0x000000761600720c */ /* 0x000fe40003fa6270 */
[----:B------:R-:W-:Y:S02]  /*6b50*/  P2R R61, PR, RZ, 0x1 ;  /* 0x00000001ff3d7803 */ /* 0x000fe40000000000 */
[----:B------:R-:W-:-:S13]  /*6b60*/  ISETP.GE.OR P5, PT, R16, R128, P5 ;  /* 0x000000801000720c */ /* 0x000fda0002fa6670 */
[----:B------:R-:W0:Y:S08]  /*6b70*/  @!P5 LDC.64 R56, c[0x0][0x3c8] ;  /* 0x0000f200ff38db82 */ /* 0x000e300000000a00 */
[----:B------:R-:W1:Y:S01]  /*6b80*/  @!P5 LDC.64 R58, c[0x0][0x3e0] ;  /* 0x0000f800ff3adb82 */ /* 0x000e620000000a00 */
[----:B0-----:R-:W-:-:S04]  /*6b90*/  @!P5 IADD3 R56, P2, P3, R94, R56, R48 ;  /* 0x000000385e38d210 */ /* 0x001fc80007b5e030 */
[----:B------:R-:W-:Y:S02]  /*6ba0*/  @!P5 IADD3.X R57, R34, R57, R109, P2, P3 ;  /* 0x000000392239d210 */ /* 0x000fe400017e646d */
[----:B------:R-:W-:-:S04]  /*6bb0*/  ISETP.GE.AND P2, PT, R235, R118, PT ;  /* 0x00000076eb00720c */ /* 0x000fc80003f46270 */
[----:B------:R-:W-:-:S13]  /*6bc0*/  ISETP.GE.OR P2, PT, R16, R128, P2 ;  /* 0x000000801000720c */ /* 0x000fda0001746670 */
[----:B------:R-:W0:Y:S01]  /*6bd0*/  @!P2 LDC.64 R54, c[0x0][0x3d8] ;  /* 0x0000f600ff36ab82 */ /* 0x000e220000000a00 */
[----:B------:R-:W-:Y:S01]  /*6be0*/  @!P2 MOV R49, R109 ;  /* 0x0000006d0031a202 */ /* 0x000fe20000000f00 */
[----:B------:R-:W-:-:S06]  /*6bf0*/  @!P2 IMAD.MOV.U32 R51, RZ, RZ, R124 ;  /* 0x000000ffff33a224 */ /* 0x000fcc00078e007c */
[----:B------:R-:W2:Y:S08]  /*6c00*/  @!P2 LDC.64 R80, c[0x0][0x3c8] ;  /* 0x0000f200ff50ab82 */ /* 0x000eb00000000a00 */
[----:B------:R-:W3:Y:S01]  /*6c10*/  @!P2 LDC.64 R82, c[0x0][0x3e0] ;  /* 0x0000f800ff52ab82 */ /* 0x000ee20000000a00 */
[----:B0-----:R-:W-:-:S04]  /*6c20*/  @!P2 IMAD.WIDE.U32 R52, R54, 0x60, R48 ;  /* 0x000000603634a825 */ /* 0x001fc800078e0030 */
[----:B------:R-:W-:-:S04]  /*6c30*/  @!P2 IMAD R55, R55, 0x60, RZ ;  /* 0x000000603737a824 */ /* 0x000fc800078e02ff */
[----:B------:R-:W-:Y:S01]  /*6c40*/  @!P2 IMAD.IADD R55, R53, 0x1, R55 ;  /* 0x000000013537a824 */ /* 0x000fe200078e0237 */
[----:B--2---:R-:W-:-:S04]  /*6c50*/  @!P2 IADD3 R80, P3, P4, R94, R80, R52 ;  /* 0x000000505e50a210 */ /* 0x004fc80007c7e034 */
[----:B------:R-:W-:Y:S02]  /*6c60*/  @!P2 IADD3.X R81, R34, R81, R55, P3, P4 ;  /* 0x000000512251a210 */ /* 0x000fe40001fe8437 */
[----:B------:R-:W0:Y:S02]  /*6c70*/  @!P2 LDC.64 R54, c[0x0][0x3e8] ;  /* 0x0000fa00ff36ab82 */ /* 0x000e240000000a00 */
[----:B0-----:R-:W-:-:S04]  /*6c80*/  @!P2 IMAD.WIDE.U32 R52, R54, 0x60, R50 ;  /* 0x000000603634a825 */ /* 0x001fc800078e0032 */
[----:B------:R-:W-:Y:S01]  /*6c90*/  @!P2 IMAD R55, R55, 0x60, RZ ;  /* 0x000000603737a824 */ /* 0x000fe200078e02ff */
[----:B---3--:R-:W-:-:S03]  /*6ca0*/  @!P2 IADD3 R82, P3, P4, R88, R82, R52 ;  /* 0x000000525852a210 */ /* 0x008fc60007c7e034 */
[----:B------:R-:W-:-:S05]  /*6cb0*/  @!P2 IMAD.IADD R54, R53, 0x1, R55 ;  /* 0x000000013536a824 */ /* 0x000fca00078e0237 */
[----:B------:R-:W-:Y:S02]  /*6cc0*/  @!P2 IADD3.X R83, R103, R83, R54, P3, P4 ;  /* 0x000000536753a210 */ /* 0x000fe40001fe8436 */
[----:B-1----:R-:W-:-:S04]  /*6cd0*/  @!P5 IADD3 R58, P3, P4, R88, R58, R50 ;  /* 0x0000003a583ad210 */ /* 0x002fc80007c7e032 */
[----:B------:R-:W-:Y:S02]  /*6ce0*/  @!P5 IADD3.X R59, R103, R59, R124, P3, P4 ;  /* 0x0000003b673bd210 */ /* 0x000fe40001fe847c */
[----:B------:R-:W-:-:S04]  /*6cf0*/  ISETP.GE.AND P4, PT, R233, R118, PT ;  /* 0x00000076e900720c */ /* 0x000fc80003f86270 */
[----:B------:R-:W-:-:S13]  /*6d00*/  ISETP.GE.OR P4, PT, R16, R128, P4 ;  /* 0x000000801000720c */ /* 0x000fda0002786670 */
[----:B------:R-:W-:Y:S01]  /*6d10*/  @!P4 IADD3 R55, P3, P6, R94, R48, R14 ;  /* 0x000000305e37c210 */ /* 0x000fe20007e7e00e */
[----:B------:R-:W0:Y:S03]  /*6d20*/  @!P4 LDC.64 R64, c[0x0][0x3c8] ;  /* 0x0000f200ff40cb82 */ /* 0x000e260000000a00 */
[----:B------:R-:W-:Y:S02]  /*6d30*/  @!P4 IADD3.X R60, R34, R109, R20, P3, P6 ;  /* 0x0000006d223cc210 */ /* 0x000fe40001fec414 */
[----:B------:R-:W-:-:S03]  /*6d40*/  ISETP.GE.AND P3, PT, R234, R118, PT ;  /* 0x00000076ea00720c */ /* 0x000fc60003f66270 */
[----:B------:R-:W1:Y:S01]  /*6d50*/  @!P4 LDC.64 R66, c[0x0][0x3e0] ;  /* 0x0000f800ff42cb82 */ /* 0x000e620000000a00 */
[----:B------:R-:W-:-:S13]  /*6d60*/  ISETP.GE.OR P3, PT, R16, R128, P3 ;  /* 0x000000801000720c */ /* 0x000fda0001f66670 */
[----:B------:R-:W-:Y:S01]  /*6d70*/  @!P3 IADD3 R49, P0, P6, R94, R13, R48 ;  /* 0x0000000d5e31b210 */ /* 0x000fe20007e1e030 */
[----:B------:R-:W2:Y:S03]  /*6d80*/  @!P3 LDC.64 R68, c[0x0][0x3c8] ;  /* 0x0000f200ff44bb82 */ /* 0x000ea60000000a00 */
[----:B------:R-:W-:Y:S02]  /*6d90*/  @!P3 IADD3.X R52, R34, R15, R109, P0, P6 ;  /* 0x0000000f2234b210 */ /* 0x000fe400007ec46d */
[----:B------:R-:W-:-:S03]  /*6da0*/  @!P4 IADD3 R53, P0, P6, R88, R50, R9 ;  /* 0x000000325835c210 */ /* 0x000fc60007e1e009 */
[----:B------:R-:W3:Y:S01]  /*6db0*/  @!P3 LDC.64 R84, c[0x0][0x3e0] ;  /* 0x0000f800ff54bb82 */ /* 0x000ee20000000a00 */
[----:B------:R-:W-:Y:S02]  /*6dc0*/  @!P4 IADD3.X R54, R103, R124, R11, P0, P6 ;  /* 0x0000007c6736c210 */ /* 0x000fe400007ec40b */
[----:B------:R-:W-:-:S04]  /*6dd0*/  @!P3 IADD3 R51, P0, P6, R88, R8, R50 ;  /* 0x000000085833b210 */ /* 0x000fc80007e1e032 */
[----:B------:R-:W-:Y:S02]  /*6de0*/  @!P3 IADD3.X R48, R103, R10, R124, P0, P6 ;  /* 0x0000000a6730b210 */ /* 0x000fe400007ec47c */
[----:B0-----:R-:W-:Y:S02]  /*6df0*/  @!P4 IADD3 R64, P6, R55, R64, RZ ;  /* 0x000000403740c210 */ /* 0x001fe40007fde0ff */
[----:B------:R-:W-:Y:S02]  /*6e00*/  CS2R R62, SRZ ;  /* 0x00000000003e7805 */ /* 0x000fe4000001ff00 */
[----:B------:R-:W-:Y:S02]  /*6e10*/  ISETP.NE.AND P0, PT, R61, RZ, PT ;  /* 0x000000ff3d00720c */ /* 0x000fe40003f05270 */
[----:B------:R-:W-:Y:S02]  /*6e20*/  @!P4 IADD3.X R65, R60, R65, RZ, P6, !PT ;  /* 0x000000413c41c210 */ /* 0x000fe400037fe4ff */
[----:B-1----:R-:W-:-:S05]  /*6e30*/  @!P4 IADD3 R66, P6, R53, R66, RZ ;  /* 0x000000423542c210 */ /* 0x002fca0007fde0ff */
[----:B------:R-:W-:Y:S01]  /*6e40*/  @!P4 IMAD.X R67, R54, 0x1, R67, P6 ;  /* 0x000000013643c824 */ /* 0x000fe200030e0643 */
[----:B--2---:R-:W-:Y:S02]  /*6e50*/  @!P3 IADD3 R68, P6, R49, R68, RZ ;  /* 0x000000443144b210 */ /* 0x004fe40007fde0ff */
[----:B------:R-:W-:-:S03]  /*6e60*/  CS2R R54, SRZ ;  /* 0x0000000000367805 */ /* 0x000fc6000001ff00 */
[----:B------:R-:W-:Y:S01]  /*6e70*/  @!P3 IMAD.X R69, R52, 0x1, R69, P6 ;  /* 0x000000013445b824 */ /* 0x000fe200030e0645 */
[----:B---3--:R-:W-:Y:S02]  /*6e80*/  @!P3 IADD3 R84, P6, R51, R84, RZ ;  /* 0x000000543354b210 */ /* 0x008fe40007fde0ff */
[----:B------:R-:W-:Y:S02]  /*6e90*/  CS2R R50, SRZ ;  /* 0x0000000000327805 */ /* 0x000fe4000001ff00 */
[----:B------:R-:W-:Y:S01]  /*6ea0*/  CS2R R52, SRZ ;  /* 0x0000000000347805 */ /* 0x000fe2000001ff00 */
[----:B------:R-:W-:Y:S01]  /*6eb0*/  @!P3 IMAD.X R85, R48, 0x1, R85, P6 ;  /* 0x000000013055b824 */ /* 0x000fe200030e0655 */
[----:B------:R-:W-:Y:S02]  /*6ec0*/  CS2R R48, SRZ ;  /* 0x0000000000307805 */ /* 0x000fe4000001ff00 */
[----:B------:R-:W-:Y:S02]  /*6ed0*/  CS2R R60, SRZ ;  /* 0x00000000003c7805 */ /* 0x000fe4000001ff00 */
[----:B------:R0:W2:Y:S04]  /*6ee0*/  @!P5 LDG.E.128 R52, desc[UR42][R58.64] ;  /* 0x0000002a3a34d981 */ /* 0x0000a8000c1e1d00 */
[----:B------:R1:W3:Y:S04]  /*6ef0*/  @!P5 LDG.E.128 R48, desc[UR42][R56.64] ;  /* 0x0000002a3830d981 */ /* 0x0002e8000c1e1d00 */
[----:B------:R4:W5:Y:S01]  /*6f00*/  @!P4 LDG.E.128 R60, desc[UR42][R66.64] ;  /* 0x0000002a423cc981 */ /* 0x000962000c1e1d00 */
[----:B0-----:R-:W-:-:S02]  /*6f10*/  CS2R R58, SRZ ;  /* 0x00000000003a7805 */ /* 0x001fc4000001ff00 */
[----:B-1----:R-:W-:Y:S02]  /*6f20*/  CS2R R56, SRZ ;  /* 0x0000000000387805 */ /* 0x002fe4000001ff00 */
[----:B----4-:R-:W-:-:S04]  /*6f30*/  CS2R R66, SRZ ;  /* 0x0000000000427805 */ /* 0x010fc8000001ff00 */
[----:B------:R0:W4:Y:S01]  /*6f40*/  @!P4 LDG.E.128 R56, desc[UR42][R64.64] ;  /* 0x0000002a4038c981 */ /* 0x000122000c1e1d00 */
[----:B------:R-:W-:Y:S02]  /*6f50*/  CS2R R70, SRZ ;  /* 0x0000000000467805 */ /* 0x000fe4000001ff00 */
[----:B------:R-:W-:Y:S02]  /*6f60*/  CS2R R74, SRZ ;  /* 0x00000000004a7805 */ /* 0x000fe4000001ff00 */
[----:B------:R-:W-:Y:S02]  /*6f70*/  CS2R R72, SRZ ;  /* 0x0000000000487805 */ /* 0x000fe4000001ff00 */
[----:B------:R-:W-:Y:S02]  /*6f80*/  CS2R R78, SRZ ;  /* 0x00000000004e7805 */ /* 0x000fe4000001ff00 */
[----:B------:R-:W-:Y:S02]  /*6f90*/  CS2R R76, SRZ ;  /* 0x00000000004c7805 */ /* 0x000fe4000001ff00 */
[----:B------:R-:W4:Y:S01]  /*6fa0*/  @!P2 LDG.E.128 R72, desc[UR42][R80.64] ;  /* 0x0000002a5048a981 */ /* 0x000f22000c1e1d00 */
[----:B0-----:R-:W-:-:S03]  /*6fb0*/  CS2R R64, SRZ ;  /* 0x0000000000407805 */ /* 0x001fc6000001ff00 */
[----:B------:R-:W4:Y:S04]  /*6fc0*/  @!P2 LDG.E.128 R76, desc[UR42][R82.64] ;  /* 0x0000002a524ca981 */ /* 0x000f28000c1e1d00 */
[----:B------:R0:W4:Y:S02]  /*6fd0*/  @!P3 LDG.E.128 R64, desc[UR42][R68.64] ;  /* 0x0000002a4440b981 */ /* 0x000124000c1e1d00 */
[----:B0-----:R-:W-:-:S06]  /*6fe0*/  CS2R R68, SRZ ;  /* 0x0000000000447805 */ /* 0x001fcc000001ff00 */
[----:B------:R-:W4:Y:S01]  /*6ff0*/  @!P3 LDG.E.128 R68, desc[UR42][R84.64] ;  /* 0x0000002a5444b981 */ /* 0x000f22000c1e1d00 */
[----:B------:R-:W-:-:S06]  /*7000*/  UISETP.NE.AND UP0, UPT, UR47, 0x3, UPT ;  /* 0x000000032f00788c */ /* 0x000fcc000bf05270 */
[----:B------:R-:W-:Y:S02]  /*7010*/  PLOP3.LUT P5, PT, PT, PT, UP0, 0x80, 0x0 ;  /* 0x000000000000781c */ /* 0x000fe40003faf008 */
[----:B------:R-:W-:Y:S01]  /*7020*/  ISETP.GE.AND P2, PT, R16, R128, PT ;  /* 0x000000801000720c */ /* 0x000fe20003f46270 */
[----:B--2---:R-:W-:Y:S02]  /*7030*/  IMAD.MOV.U32 R155, RZ, RZ, R54 ;  /* 0x000000ffff9b7224 */ /* 0x004fe400078e0036 */
[----:B------:R-:W-:Y:S01]  /*7040*/  IMAD.MOV.U32 R157, RZ, RZ, R52 ;  /* 0x000000ffff9d7224 */ /* 0x000fe200078e0034 */
[----:B---3--:R-:W-:Y:S01]  /*7050*/  MOV R154, R50 ;  /* 0x00000032009a7202 */ /* 0x008fe20000000f00 */
[----:B------:R-:W-:Y:S02]  /*7060*/  IMAD.MOV.U32 R156, RZ, RZ, R48 ;  /* 0x000000ffff9c7224 */ /* 0x000fe400078e0030 */
[----:B-----5:R-:W-:Y:S02]  /*7070*/  IMAD.MOV.U32 R146, RZ, RZ, R62 ;  /* 0x000000ffff927224 */ /* 0x020fe400078e003e */
[----:B------:R-:W-:Y:S01]  /*7080*/  IMAD.MOV.U32 R145, RZ, RZ, R60 ;  /* 0x000000ffff917224 */ /* 0x000fe200078e003c */
[----:B----4-:R-:W-:Y:S01]  /*7090*/  MOV R147, R58 ;  /* 0x0000003a00937202 */ /* 0x010fe20000000f00 */
[----:B------:R-:W-:Y:S01]  /*70a0*/  IMAD.MOV.U32 R148, RZ, RZ, R56 ;  /* 0x000000ffff947224 */ /* 0x000fe200078e0038 */
[----:B------:R-:W-:Y:S01]  /*70b0*/  MOV R135, R74 ;  /* 0x0000004a00877202 */ /* 0x000fe20000000f00 */
[----:B------:R-:W-:-:S02]  /*70c0*/  IMAD.MOV.U32 R136, RZ, RZ, R72 ;  /* 0x000000ffff887224 */ /* 0x000fc400078e0048 */
[----:B------:R-:W-:Y:S02]  /*70d0*/  IMAD.MOV.U32 R137, RZ, RZ, R78 ;  /* 0x000000ffff897224 */ /* 0x000fe400078e004e */
[----:B------:R-:W-:Y:S01]  /*70e0*/  IMAD.MOV.U32 R138, RZ, RZ, R76 ;  /* 0x000000ffff8a7224 */ /* 0x000fe200078e004c */
[----:B------:R-:W-:Y:S01]  /*70f0*/  MOV R139, R66 ;  /* 0x00000042008b7202 */ /* 0x000fe20000000f00 */
[----:B------:R-:W-:Y:S02]  /*7100*/  IMAD.MOV.U32 R141, RZ, RZ, R64 ;  /* 0x000000ffff8d7224 */ /* 0x000fe400078e0040 */
[----:B------:R-:W-:Y:S02]  /*7110*/  IMAD.MOV.U32 R143, RZ, RZ, R70 ;  /* 0x000000ffff8f7224 */ /* 0x000fe400078e0046 */
[----:B------:R-:W-:Y:S01]  /*7120*/  IMAD.MOV.U32 R144, RZ, RZ, R68 ;  /* 0x000000ffff907224 */ /* 0x000fe200078e0044 */
[----:B------:R-:W-:Y:S06]  /*7130*/  @!P5 BRA `(.L_x_343) ;  /* 0x000000000004d947 */ /* 0x000fec0003800000 */
[----:B------:R-:W-:Y:S01]  /*7140*/  BPT.TRAP 0x1 ;  /* 0x000000040000795c */ /* 0x000fe20000300000 */
.L_x_343:
[----:B------:R-:W-:Y:S01]  /*7150*/  LEA R109, R232, R19, 0x3 ;  /* 0x00000013e86d7211 */ /* 0x000fe200078e18ff */
[----:B------:R-:W0:Y:S01]  /*7160*/  LDC R140, c[0x0][0x2e4] ;  /* 0x0000b900ff8c7b82 */ /* 0x000e220000000800 */
[----:B------:R-:W-:Y:S01]  /*7170*/  SHF.L.U32 R124, R237, 0x1f, RZ ;  /* 0x0000001fed7c7819 */ /* 0x000fe200000006ff */
[----:B------:R-:W-:Y:S01]  /*7180*/  IMAD.MOV.U32 R123, RZ, RZ, R129 ;  /* 0x000000ffff7b7224 */ /* 0x000fe200078e0081 */
[----:B------:R-:W-:Y:S02]  /*7190*/  BSSY B1, `(.L_x_344) ;  /* 0x0000005000017945 */ /* 0x000fe40003800000 */
[----:B------:R-:W1:Y:S03]  /*71a0*/  SYNCS.PHASECHK.TRANS64.TRYWAIT P3, [R109+URZ+0x38890], R124 ;  /* 0x0388907c6d0075a7 */ /* 0x000e66000806017f */
[----:B------:R-:W2:Y:S01]  /*71b0*/  LDC.64 R128, c[0x0][0x2f0] ;  /* 0x0000bc00ff807b82 */ /* 0x000ea20000000a00 */
[----:B0-----:R-:W-:Y:S01]  /*71c0*/  IMAD.IADD R142, R140, 0x1, -R121 ;  /* 0x000000018c8e7824 */ /* 0x001fe200078e0a79 */
[----:B-1----:R-:W-:Y:S06]  /*71d0*/  @!P3 BRA `(.L_x_345) ;  /* 0x000001dc00b8b947 */ /* 0x002fec0003800000 */
.L_x_598:
[----:B------:R-:W-:Y:S05]  /*71e0*/  BSYNC B1 ;  /* 0x0000000000017941 */ /* 0x000fea0003800000 */
.L_x_344:
[----:B------:R-:W-:Y:S01]  /*71f0*/  ISETP.GE.OR P3, PT, R22, R118, P0 ;  /* 0x000000761600720c */ /* 0x000fe20000766670 */
[----:B------:R-:W-:-:S12]  /*7200*/  BSSY B1, `(.L_x_346) ;  /* 0x0000100000017945 */ /* 0x000fd80003800000 */
[----:B------:R-:W-:Y:S05]  /*7210*/  @P3 BRA `(.L_x_347) ;  /* 0x0000000c00f83947 */ /* 0x000fea0003800000 */
[----:B------:R-:W3:Y:S04]  /*7220*/  LDL R84, [R1+0x4] ;  /* 0x0000040001547983 */ /* 0x000ee80000100800 */
[----:B------:R-:W4:Y:S04]  /*7230*/  LDL R83, [R1+0xc] ;  /* 0x00000c0001537983 */ /* 0x000f280000100800 */
[----:B------:R-:W5:Y:S01]  /*7240*/  LDL R82, [R1+0x10] ;  /* 0x0000100001527983 */ /* 0x000f620000100800 */
[-C--:B--2---:R-:W-:Y:S01]  /*7250*/  IMAD R80, R23, R128.reuse, RZ ;  /* 0x0000008017507224 */ /* 0x084fe200078e02ff */
[----:B------:R-:W-:Y:S01]  /*7260*/  ISETP.NE.AND P6, PT, R0, RZ, PT ;  /* 0x000000ff0000720c */ /* 0x000fe20003fc5270 */
[C---:B------:R-:W-:Y:S01]  /*7270*/  IMAD.WIDE.U32 R132, R22.reuse, R128, R122 ;  /* 0x0000008016847225 */ /* 0x040fe200078e007a */
[----:B------:R-:W-:Y:S03]  /*7280*/  BSSY B2, `(.L_x_348) ;  /* 0x00000ec000027945 */ /* 0x000fe60003800000 */
[----:B------:R-:W-:Y:S01]  /*7290*/  IMAD R149, R22, R129, R80 ;  /* 0x0000008116957224 */ /* 0x000fe200078e0250 */
[----:B------:R-:W-:-:S02]  /*72a0*/  SEL R80, R121, R142, !P6 ;  /* 0x0000008e79507207 */ /* 0x000fc40007000000 */
[----:B------:R-:W-:Y:S01]  /*72b0*/  IADD3 R150, P3, P4, R100, R132, R38 ;  /* 0x0000008464967210 */ /* 0x000fe20007c7e026 */
[----:B------:R-:W-:Y:S01]  /*72c0*/  IMAD.IADD R149, R149, 0x1, R133 ;  /* 0x0000000195957824 */ /* 0x000fe200078e0285 */
[----:B------:R-:W-:-:S04]  /*72d0*/  SHF.R.S32.HI R81, RZ, 0x1f, R80 ;  /* 0x0000001fff517819 */ /* 0x000fc80000011450 */
[----:B------:R-:W-:Y:S02]  /*72e0*/  LEA.HI R81, R81, R80, RZ, 0x5 ;  /* 0x0000005051517211 */ /* 0x000fe400078f28ff */
[----:B------:R-:W-:Y:S02]  /*72f0*/  IADD3.X R158, R36, R149, R105, P3, P4 ;  /* 0x00000095249e7210 */ /* 0x000fe40001fe8469 */
[----:B------:R-:W-:-:S04]  /*7300*/  LEA.HI.SX32 R81, R81, R104, 0x1b ;  /* 0x0000006851517211 */ /* 0x000fc800078fdaff */
[----:B------:R-:W-:Y:S02]  /*7310*/  SHF.R.S32.HI R80, RZ, 0x1f, R81 ;  /* 0x0000001fff507819 */ /* 0x000fe40000011451 */
[----:B------:R-:W-:Y:S02]  /*7320*/  SHF.L.U32 R151, R81, 0x4, RZ ;  /* 0x0000000451977819 */ /* 0x000fe400000006ff */
[----:B------:R-:W-:-:S05]  /*7330*/  LEA.HI R81, R80, R81, RZ, 0x3 ;  /* 0x0000005150517211 */ /* 0x000fca00078f18ff */
[----:B------:R-:W-:-:S05]  /*7340*/  IMAD.SHL.U32 R81, R81, 0x800, RZ ;  /* 0x0000080051517824 */ /* 0x000fca00078e00ff */
[----:B------:R-:W-:Y:S02]  /*7350*/  LOP3.LUT R81, R81, 0xffffc000, RZ, 0xc0, !PT ;  /* 0xffffc00051517812 */ /* 0x000fe400078ec0ff */
[----:B---3--:R-:W-:-:S04]  /*7360*/  LOP3.LUT R80, R84, 0x70, R151, 0xf8, !PT ;  /* 0x0000007054507812 */ /* 0x008fc800078ef897 */
[----:B----4-:R-:W-:-:S04]  /*7370*/  LOP3.LUT R80, R80, R83, RZ, 0x3c, !PT ;  /* 0x0000005350507212 */ /* 0x010fc800078e3cff */
[----:B-----5:R-:W-:Y:S01]  /*7380*/  IADD3 R81, R80, R81, R82 ;  /* 0x0000005150517210 */ /* 0x020fe20007ffe052 */
[----:B------:R-:W-:-:S04]  /*7390*/  IMAD R80, R232, 0x8000, R120 ;  /* 0x00008000e8507824 */ /* 0x000fc800078e0278 */
[----:B------:R-:W-:Y:S01]  /*73a0*/  IMAD R82, R232, 0x8000, R81 ;  /* 0x00008000e8527824 */ /* 0x000fe200078e0251 */
[----:B------:R-:W-:-:S03]  /*73b0*/  IADD3 R80, R19, R80, RZ ;  /* 0x0000005013507210 */ /* 0x000fc60007ffe0ff */
[----:B------:R-:W-:-:S03]  /*73c0*/  IMAD.IADD R84, R19, 0x1, R82 ;  /* 0x0000000113547824 */ /* 0x000fc600078e0252 */
[----:B------:R-:W1:Y:S04]  /*73d0*/  LDS.128 R80, [R80+0x28400] ;  /* 0x0284000050507984 */ /* 0x000e680000000c00 */
[----:B------:R-:W2:Y:S01]  /*73e0*/  LDS.128 R84, [R84+0x28400] ;  /* 0x0284000054547984 */ /* 0x000ea20000000c00 */
[----:B------:R-:W-:Y:S05]  /*73f0*/  @P2 BRA `(.L_x_349) ;  /* 0x0000000c00502947 */ /* 0x000fea0003800000 */
[--C-:B------:R-:W-:Y:S02]  /*7400*/  SHF.R.U32.HI R167, RZ, 0x8, R49.reuse ;  /* 0x00000008ffa77819 */ /* 0x100fe40000011631 */
[--C-:B------:R-:W-:Y:S02]  /*7410*/  SHF.R.U32.HI R169, RZ, 0x18, R49.reuse ;  /* 0x00000018ffa97819 */ /* 0x100fe40000011631 */
[----:B------:R-:W-:Y:S02]  /*7420*/  LOP3.LUT R48, R49, 0xff, RZ, 0xc0, !PT ;  /* 0x000000ff31307812 */ /* 0x000fe400078ec0ff */
[----:B------:R-:W-:Y:S01]  /*7430*/  SHF.R.U32.HI R165, RZ, 0x10, R49 ;  /* 0x00000010ffa57819 */ /* 0x000fe20000011631 */
[----:B------:R-:W-:Y:S01]  /*7440*/  IMAD.SHL.U32 R49, R167, 0x100, RZ ;  /* 0x00000100a7317824 */ /* 0x000fe200078e00ff */
[----:B------:R-:W-:Y:S02]  /*7450*/  SHF.R.U32.HI R163, RZ, 0x18, R51 ;  /* 0x00000018ffa37819 */ /* 0x000fe40000011633 */
[----:B------:R-:W-:-:S02]  /*7460*/  LOP3.LUT R50, R51, 0xff, RZ, 0xc0, !PT ;  /* 0x000000ff33327812 */ /* 0x000fc400078ec0ff */
[--C-:B------:R-:W-:Y:S02]  /*7470*/  SHF.R.U32.HI R161, RZ, 0x8, R51.reuse ;  /* 0x00000008ffa17819 */ /* 0x100fe40000011633 */
[----:B------:R-:W-:Y:S02]  /*7480*/  SHF.R.U32.HI R162, RZ, 0x10, R51 ;  /* 0x00000010ffa27819 */ /* 0x000fe40000011633 */
[----:B------:R-:W-:Y:S02]  /*7490*/  SHF.R.U32.HI R52, RZ, 0x18, R53 ;  /* 0x00000018ff347819 */ /* 0x000fe40000011635 */
[----:B------:R-:W-:Y:S02]  /*74a0*/  LOP3.LUT R51, R53, 0xff, RZ, 0xc0, !PT ;  /* 0x000000ff35337812 */ /* 0x000fe400078ec0ff */
[----:B------:R-:W-:Y:S02]  /*74b0*/  PRMT R48, R169, 0x654, R48 ;  /* 0x00000654a9307816 */ /* 0x000fe40000000030 */
[----:B------:R-:W-:-:S02]  /*74c0*/  SHF.R.U32.HI R159, RZ, 0x8, R55 ;  /* 0x00000008ff9f7819 */ /* 0x000fc40000011637 */
[--C-:B------:R-:W-:Y:S02]  /*74d0*/  SHF.R.U32.HI R160, RZ, 0x8, R53.reuse ;  /* 0x00000008ffa07819 */ /* 0x100fe40000011635 */
[----:B------:R-:W-:Y:S02]  /*74e0*/  SHF.R.U32.HI R164, RZ, 0x10, R53 ;  /* 0x00000010ffa47819 */ /* 0x000fe40000011635 */
[----:B------:R-:W-:Y:S02]  /*74f0*/  SHF.R.U32.HI R54, RZ, 0x18, R55 ;  /* 0x00000018ff367819 */ /* 0x000fe40000011637 */
[----:B------:R-:W-:Y:S02]  /*7500*/  LOP3.LUT R53, R55, 0xff, RZ, 0xc0, !PT ;  /* 0x000000ff37357812 */ /* 0x000fe400078ec0ff */
[----:B------:R-:W-:Y:S01]  /*7510*/  PRMT R52, R52, 0x654, R51 ;  /* 0x0000065434347816 */ /* 0x000fe20000000033 */
[----:B------:R-:W-:Y:S01]  /*7520*/  IMAD.SHL.U32 R51, R161, 0x100, RZ ;  /* 0x00000100a1337824 */ /* 0x000fe200078e00ff */
[----:B------:R-:W-:Y:S01]  /*7530*/  LOP3.LUT R48, R48, 0xff00, R49, 0xf8, !PT ;  /* 0x0000ff0030307812 */ /* 0x000fe200078ef831 */
[----:B------:R-:W-:Y:S01]  /*7540*/  IMAD.U32 R49, R165, 0x10000, RZ ;  /* 0x00010000a5317824 */ /* 0x000fe200078e00ff */
[----:B------:R-:W-:Y:S01]  /*7550*/  SHF.R.U32.HI R166, RZ, 0x10, R55 ;  /* 0x00000010ffa67819 */ /* 0x000fe20000011637 */
[----:B------:R-:W-:Y:S01]  /*7560*/  IMAD.SHL.U32 R55, R159, 0x100, RZ ;  /* 0x000001009f377824 */ /* 0x000fe200078e00ff */
[----:B------:R-:W-:-:S02]  /*7570*/  PRMT R50, R163, 0x654, R50 ;  /* 0x00000654a3327816 */ /* 0x000fc40000000032 */
[----:B------:R-:W-:Y:S01]  /*7580*/  PRMT R54, R54, 0x654, R53 ;  /* 0x0000065436367816 */ /* 0x000fe20000000035 */
[----:B------:R-:W-:Y:S01]  /*7590*/  IMAD.U32 R166, R166, 0x10000, RZ ;  /* 0x00010000a6a67824 */ /* 0x000fe200078e00ff */
[----:B------:R-:W-:Y:S02]  /*75a0*/  LOP3.LUT R51, R50, 0xff00, R51, 0xf8, !PT ;  /* 0x0000ff0032337812 */ /* 0x000fe400078ef833 */
[----:B------:R-:W-:Y:S01]  /*75b0*/  LOP3.LUT R50, R48, 0xff0000, R49, 0xf8, !PT ;  /* 0x00ff000030327812 */ /* 0x000fe200078ef831 */
[----:B------:R-:W-:Y:S01]  /*75c0*/  IMAD.U32 R48, R162, 0x10000, RZ ;  /* 0x00010000a2307824 */ /* 0x000fe200078e00ff */
[----:B------:R-:W-:Y:S02]  /*75d0*/  LOP3.LUT R163, R54, 0xff00, R55, 0xf8, !PT ;  /* 0x0000ff0036a37812 */ /* 0x000fe400078ef837 */
[----:B------:R-:W-:Y:S02]  /*75e0*/  SHF.L.U32 R53, R160, 0x8, RZ ;  /* 0x00000008a0357819 */ /* 0x000fe400000006ff */
[----:B------:R-:W-:-:S02]  /*75f0*/  F2FP.F16.E4M3.UNPACK_B R162, R157.H1 ;  /* 0x0000009dffa2723e */ /* 0x000fc400030006ff */
[----:B--2---:R-:W-:Y:S02]  /*7600*/  F2FP.F16.E4M3.UNPACK_B R55, R84.H1 ;  /* 0x00000054ff37723e */ /* 0x004fe400030006ff */
[----:B-1----:R-:W-:Y:S01]  /*7610*/  F2FP.F16.E4M3.UNPACK_B R54, R80.H1 ;  /* 0x00000050ff36723e */ /* 0x002fe200030006ff */
[----:B------:R-:W-:Y:S01]  /*7620*/  HADD2.F32 R49, -RZ, R162.H0_H0 ;  /* 0x200000a2ff317230 */ /* 0x000fe20000004100 */
[----:B------:R-:W-:Y:S01]  /*7630*/  LOP3.LUT R161, R52, 0xff00, R53, 0xf8, !PT ;  /* 0x0000ff0034a17812 */ /* 0x000fe200078ef835 */
[----:B------:R-:W-:Y:S01]  /*7640*/  HADD2.F32 R53, -RZ, R55.H0_H0 ;  /* 0x20000037ff357230 */ /* 0x000fe20000004100 */
[----:B------:R-:W-:Y:S01]  /*7650*/  F2FP.F16.E4M3.UNPACK_B R159, R156.H1 ;  /* 0x0000009cff9f723e */ /* 0x000fe200030006ff */
[--C-:B------:R-:W-:Y:S01]  /*7660*/  HADD2.F32 R52, -RZ, R54.reuse.H0_H0 ;  /* 0x20000036ff347230 */ /* 0x100fe20000004100 */
[----:B------:R-:W-:Y:S01]  /*7670*/  SHF.L.U32 R164, R164, 0x10, RZ ;  /* 0x00000010a4a47819 */ /* 0x000fe200000006ff */
[----:B------:R-:W-:Y:S02]  /*7680*/  HADD2.F32 R54, -RZ, R54.H1_H1 ;  /* 0x30000036ff367230 */ /* 0x000fe40000004100 */
[----:B------:R-:W-:Y:S01]  /*7690*/  FMUL.FTZ R165, R53, R49 ;  /* 0x0000003135a57220 */ /* 0x000fe20000410000 */
[----:B------:R-:W-:-:S02]  /*76a0*/  HADD2.F32 R160, -RZ, R159.H0_H0 ;  /* 0x2000009fffa07230 */ /* 0x000fc40000004100 */
[C---:B------:R-:W-:Y:S01]  /*76b0*/  FMUL.FTZ R168, R52.reuse, R49 ;  /* 0x0000003134a87220 */ /* 0x040fe20000410000 */
[----:B------:R-:W-:Y:S02]  /*76c0*/  LOP3.LUT R48, R51, 0xff0000, R48, 0xf8, !PT ;  /* 0x00ff000033307812 */ /* 0x000fe400078ef830 */
[----:B------:R-:W-:Y:S01]  /*76d0*/  LOP3.LUT R51, R161, 0xff0000, R164, 0xf8, !PT ;  /* 0x00ff0000a1337812 */ /* 0x000fe200078ef8a4 */
[----:B------:R-:W-:Y:S02]  /*76e0*/  HADD2.F32 R161, -RZ, R159.H1_H1 ;  /* 0x3000009fffa17230 */ /* 0x000fe40000004100 */
[-C--:B------:R-:W-:Y:S01]  /*76f0*/  FFMA.FTZ R52, R52, R160.reuse, -R165 ;  /* 0x000000a034347223 */ /* 0x080fe200000108a5 */
[----:B------:R-:W-:Y:S01]  /*7700*/  FFMA.FTZ R53, R53, R160, R168 ;  /* 0x000000a035357223 */ /* 0x000fe200000100a8 */
[----:B------:R-:W-:Y:S01]  /*7710*/  HADD2.F32 R164, -RZ, R162.H1_H1 ;  /* 0x300000a2ffa47230 */ /* 0x000fe20000004100 */
[----:B------:R-:W-:Y:S01]  /*7720*/  F2FP.F16.E4M3.UNPACK_B R160, R156 ;  /* 0x0000009cffa0723e */ /* 0x000fe200020006ff */
[----:B------:R-:W-:Y:S01]  /*7730*/  HADD2.F32 R159, -RZ, R55.H1_H1 ;  /* 0x30000037ff9f7230 */ /* 0x000fe20000004100 */
[----:B------:R-:W-:-:S02]  /*7740*/  F2FP.F16.E4M3.UNPACK_B R162, R157 ;  /* 0x0000009dffa2723e */ /* 0x000fc400020006ff */
[----:B------:R-:W-:Y:S02]  /*7750*/  F2FP.F16.E4M3.UNPACK_B R156, R80 ;  /* 0x00000050ff9c723e */ /* 0x000fe400020006ff */
[----:B------:R-:W-:Y:S01]  /*7760*/  F2FP.F16.E4M3.UNPACK_B R84, R84 ;  /* 0x00000054ff54723e */ /* 0x000fe200020006ff */
[-C--:B------:R-:W-:Y:S01]  /*7770*/  FMUL.FTZ R55, R159, R164.reuse ;  /* 0x000000a49f377220 */ /* 0x080fe20000410000 */
[----:B------:R-:W-:Y:S01]  /*7780*/  LOP3.LUT R49, R163, 0xff0000, R166, 0xf8, !PT ;  /* 0x00ff0000a3317812 */ /* 0x000fe200078ef8a6 */
[C---:B------:R-:W-:Y:S01]  /*7790*/  FMUL.FTZ R164, R54.reuse, R164 ;  /* 0x000000a436a47220 */ /* 0x040fe20000410000 */
[----:B------:R-:W-:Y:S02]  /*77a0*/  HADD2.F32 R163, -RZ, R162.H0_H0 ;  /* 0x200000a2ffa37230 */ /* 0x000fe40000004100 */
[-C--:B------:R-:W-:Y:S01]  /*77b0*/  FFMA.FTZ R55, R54, R161.reuse, -R55 ;  /* 0x000000a136377223 */ /* 0x080fe20000010837 */
[----:B------:R-:W-:Y:S02]  /*77c0*/  HADD2.F32 R80, -RZ, R156.H0_H0 ;  /* 0x2000009cff507230 */ /* 0x000fe40000004100 */
[----:B------:R-:W-:Y:S01]  /*77d0*/  FFMA.FTZ R54, R159, R161, R164 ;  /* 0x000000a19f367223 */ /* 0x000fe200000100a4 */
[----:B------:R-:W-:-:S02]  /*77e0*/  HADD2.F32 R157, -RZ, R84.H0_H0 ;  /* 0x20000054ff9d7230 */ /* 0x000fc40000004100 */
[----:B------:R-:W-:Y:S02]  /*77f0*/  HADD2.F32 R161, -RZ, R160.H0_H0 ;  /* 0x200000a0ffa17230 */ /* 0x000fe40000004100 */
[CC--:B------:R-:W-:Y:S01]  /*7800*/  FMUL.FTZ R164, R80.reuse, R163.reuse ;  /* 0x000000a350a47220 */ /* 0x0c0fe20000410000 */
[----:B------:R-:W-:Y:S02]  /*7810*/  HADD2.F32 R162, -RZ, R162.H1_H1 ;  /* 0x300000a2ffa27230 */ /* 0x000fe40000004100 */
[C---:B------:R-:W-:Y:S01]  /*7820*/  FMUL.FTZ R165, R157.reuse, R163 ;  /* 0x000000a39da57220 */ /* 0x040fe20000410000 */
[----:B------:R-:W-:Y:S02]  /*7830*/  HADD2.F32 R159, -RZ, R84.H1_H1 ;  /* 0x30000054ff9f7230 */ /* 0x000fe40000004100 */
[-C--:B------:R-:W-:Y:S01]  /*7840*/  FFMA.FTZ R84, R157, R161.reuse, R164 ;  /* 0x000000a19d547223 */ /* 0x080fe200000100a4 */
[----:B------:R-:W-:Y:S02]  /*7850*/  HADD2.F32 R156, -RZ, R156.H1_H1 ;  /* 0x3000009cff9c7230 */ /* 0x000fe40000004100 */
[----:B------:R-:W-:Y:S01]  /*7860*/  FFMA.FTZ R80, R80, R161, -R165 ;  /* 0x000000a150507223 */ /* 0x000fe200000108a5 */
[----:B------:R-:W-:-:S02]  /*7870*/  HADD2.F32 R157, -RZ, R160.H1_H1 ;  /* 0x300000a0ff9d7230 */ /* 0x000fc40000004100 */
[CC--:B------:R-:W-:Y:S01]  /*7880*/  FMUL.FTZ R161, R159.reuse, R162.reuse ;  /* 0x000000a29fa17220 */ /* 0x0c0fe20000410000 */
[----:B------:R-:W-:Y:S01]  /*7890*/  F2FP.F16.E4M3.UNPACK_B R163, R155.H1 ;  /* 0x0000009bffa3723e */ /* 0x000fe200030006ff */
[C---:B------:R-:W-:Y:S01]  /*78a0*/  FMUL.FTZ R164, R156.reuse, R162 ;  /* 0x000000a29ca47220 */ /* 0x040fe20000410000 */
[----:B------:R-:W-:Y:S01]  /*78b0*/  F2FP.F16.E4M3.UNPACK_B R160, R86.H1 ;  /* 0x00000056ffa0723e */ /* 0x000fe200030006ff */
[-C--:B------:R-:W-:Y:S01]  /*78c0*/  FFMA.FTZ R165, R156, R157.reuse, -R161 ;  /* 0x0000009d9ca57223 */ /* 0x080fe200000108a1 */
[----:B------:R-:W-:Y:S01]  /*78d0*/  F2FP.F16.E4M3.UNPACK_B R162, R154.H1 ;  /* 0x0000009affa2723e */ /* 0x000fe200030006ff */
[----:B------:R-:W-:Y:S01]  /*78e0*/  HADD2.F32 R166, -RZ, R163.H0_H0 ;  /* 0x200000a3ffa67230 */ /* 0x000fe20000004100 */
[----:B------:R-:W-:Y:S01]  /*78f0*/  F2FP.F16.E4M3.UNPACK_B R156, R82.H1 ;  /* 0x00000052ff9c723e */ /* 0x000fe200030006ff */
[----:B------:R-:W-:Y:S02]  /*7900*/  HADD2.F32 R161, -RZ, R160.H0_H0 ;  /* 0x200000a0ffa17230 */ /* 0x000fe40000004100 */
[----:B------:R-:W-:Y:S01]  /*7910*/  FFMA.FTZ R167, R159, R157, R164 ;  /* 0x0000009d9fa77223 */ /* 0x000fe200000100a4 */
[----:B------:R-:W-:Y:S01]  /*7920*/  HADD2.F32 R164, -RZ, R162.H0_H0 ;  /* 0x200000a2ffa47230 */ /* 0x000fe20000004100 */
[----:B------:R-:W-:Y:S01]  /*7930*/  F2FP.F16.E4M3.UNPACK_B R159, R155 ;  /* 0x0000009bff9f723e */ /* 0x000fe200020006ff */
[----:B------:R-:W-:-:S02]  /*7940*/  HADD2.F32 R157, -RZ, R156.H0_H0 ;  /* 0x2000009cff9d7230 */ /* 0x000fc40000004100 */
[----:B------:R-:W-:Y:S01]  /*7950*/  FMUL.FTZ R168, R161, R166 ;  /* 0x000000a6a1a87220 */ /* 0x000fe20000410000 */
[----:B------:R-:W-:Y:S01]  /*7960*/  HADD2.F32 R163, -RZ, R163.H1_H1 ;  /* 0x300000a3ffa37230 */ /* 0x000fe20000004100 */
[----:B------:R-:W-:Y:S01]  /*7970*/  F2FP.F16.E4M3.UNPACK_B R155, R86 ;  /* 0x00000056ff9b723e */ /* 0x000fe200020006ff */
[----:B------:R-:W-:Y:S02]  /*7980*/  HADD2.F32 R160, -RZ, R160.H1_H1 ;  /* 0x300000a0ffa07230 */ /* 0x000fe40000004100 */
[C---:B------:R-:W-:Y:S01]  /*7990*/  FMUL.FTZ R166, R157.reuse, R166 ;  /* 0x000000a69da67220 */ /* 0x040fe20000410000 */
[----:B------:R-:W-:Y:S01]  /*79a0*/  FFMA.FTZ R168, R157, R164, -R168 ;  /* 0x000000a49da87223 */ /* 0x000fe200000108a8 */
[----:B------:R-:W-:Y:S01]  /*79b0*/  HADD2.F32 R156, -RZ, R156.H1_H1 ;  /* 0x3000009cff9c7230 */ /* 0x000fe20000004100 */
[----:B------:R-:W-:Y:S01]  /*79c0*/  F2FP.F16.E4M3.UNPACK_B R82, R82 ;  /* 0x00000052ff52723e */ /* 0x000fe200020006ff */
[----:B------:R-:W-:Y:S02]  /*79d0*/  HADD2.F32 R157, -RZ, R162.H1_H1 ;  /* 0x300000a2ff9d7230 */ /* 0x000fe40000004100 */
[-C--:B------:R-:W-:Y:S01]  /*79e0*/  FMUL.FTZ R169, R160, R163.reuse ;  /* 0x000000a3a0a97220 */ /* 0x080fe20000410000 */
[----:B------:R-:W-:Y:S01]  /*79f0*/  FFMA.FTZ R166, R161, R164, R166 ;  /* 0x000000a4a1a67223 */ /* 0x000fe200000100a6 */
[----:B------:R-:W-:Y:S01]  /*7a00*/  FMUL.FTZ R163, R156, R163 ;  /* 0x000000a39ca37220 */ /* 0x000fe20000410000 */
[----:B------:R-:W-:-:S02]  /*7a10*/  HADD2.F32 R161, -RZ, R159.H0_H0 ;  /* 0x2000009fffa17230 */ /* 0x000fc40000004100 */
[-C--:B------:R-:W-:Y:S01]  /*7a20*/  FFMA.FTZ R171, R156, R157.reuse, -R169 ;  /* 0x0000009d9cab7223 */ /* 0x080fe200000108a9 */
[----:B------:R-:W-:Y:S01]  /*7a30*/  F2FP.F16.E4M3.UNPACK_B R156, R154 ;  /* 0x0000009aff9c723e */ /* 0x000fe200020006ff */
[----:B------:R-:W-:Y:S02]  /*7a40*/  HADD2.F32 R154, -RZ, R155.H0_H0 ;  /* 0x2000009bff9a7230 */ /* 0x000fe40000004100 */
[----:B------:R-:W-:Y:S01]  /*7a50*/  FFMA.FTZ R173, R160, R157, R163 ;  /* 0x0000009da0ad7223 */ /* 0x000fe200000100a3 */
[--C-:B------:R-:W-:Y:S01]  /*7a60*/  HADD2.F32 R86, -RZ, R82.reuse.H0_H0 ;  /* 0x20000052ff567230 */ /* 0x100fe20000004100 */
[----:B------:R-:W-:Y:S01]  /*7a70*/  F2FP.SATFINITE.E4M3.F32.PACK_AB_MERGE_C R53, R54, R53, RZ ;  /* 0x000000353635723e */ /* 0x000fe200048070ff */
[----:B------:R-:W-:Y:S02]  /*7a80*/  HADD2.F32 R159, -RZ, R159.H1_H1 ;  /* 0x3000009fff9f7230 */ /* 0x000fe40000004100 */
[----:B------:R-:W-:Y:S01]  /*7a90*/  FMUL.FTZ R163, R154, R161 ;  /* 0x000000a19aa37220 */ /* 0x000fe20000410000 */
[----:B------:R-:W-:-:S02]  /*7aa0*/  HADD2.F32 R82, -RZ, R82.H1_H1 ;  /* 0x30000052ff527230 */ /* 0x000fc40000004100 */
[----:B------:R-:W-:Y:S01]  /*7ab0*/  FMUL.FTZ R161, R86, R161 ;  /* 0x000000a156a17220 */ /* 0x000fe20000410000 */
[--C-:B------:R-:W-:Y:S01]  /*7ac0*/  HADD2.F32 R157, -RZ, R156.reuse.H0_H0 ;  /* 0x2000009cff9d7230 */ /* 0x100fe20000004100 */
[----:B------:R-:W-:Y:S01]  /*7ad0*/  F2FP.SATFINITE.E4M3.F32.PACK_AB_MERGE_C R52, R55, R52, RZ ;  /* 0x000000343734723e */ /* 0x000fe200048070ff */
[----:B------:R-:W-:Y:S02]  /*7ae0*/  HADD2.F32 R155, -RZ, R155.H1_H1 ;  /* 0x3000009bff9b7230 */ /* 0x000fe40000004100 */
[----:B------:R-:W-:Y:S01]  /*7af0*/  FMUL.FTZ R160, R82, R159 ;  /* 0x0000009f52a07220 */ /* 0x000fe20000410000 */
[----:B------:R-:W-:Y:S01]  /*7b00*/  HADD2.F32 R156, -RZ, R156.H1_H1 ;  /* 0x3000009cff9c7230 */ /* 0x000fe20000004100 */
[----:B------:R-:W-:Y:S01]  /*7b10*/  F2FP.F16.E4M3.UNPACK_B R54, R85 ;  /* 0x00000055ff36723e */ /* 0x000fe200020006ff */
[----:B------:R-:W-:Y:S01]  /*7b20*/  FFMA.FTZ R163, R86, R157, -R163 ;  /* 0x0000009d56a37223 */ /* 0x000fe200000108a3 */
[----:B------:R-:W-:Y:S01]  /*7b30*/  F2FP.F16.E4M3.UNPACK_B R55, R51 ;  /* 0x00000033ff37723e */ /* 0x000fe200020006ff */
[----:B------:R-:W-:Y:S01]  /*7b40*/  FFMA.FTZ R86, R154, R157, R161 ;  /* 0x0000009d9a567223 */ /* 0x000fe200000100a1 */
[----:B------:R-:W-:Y:S01]  /*7b50*/  F2FP.SATFINITE.E4M3.F32.PACK_AB_MERGE_C R84, R167, R84, R53 ;  /* 0x00000054a754723e */ /* 0x000fe20004807035 */
[C---:B------:R-:W-:Y:S01]  /*7b60*/  FMUL.FTZ R169, R155.reuse, R159 ;  /* 0x0000009f9ba97220 */ /* 0x040fe20000410000 */
[----:B------:R-:W-:Y:S01]  /*7b70*/  F2FP.F16.E4M3.UNPACK_B R53, R81 ;  /* 0x00000051ff35723e */ /* 0x000fe200020006ff */
[----:B------:R-:W-:Y:S01]  /*7b80*/  FFMA.FTZ R157, R155, R156, R160 ;  /* 0x0000009c9b9d7223 */ /* 0x000fe200000100a0 */
[----:B------:R-:W-:Y:S01]  /*7b90*/  F2FP.SATFINITE.E4M3.F32.PACK_AB_MERGE_C R166, R173, R166, RZ ;  /* 0x000000a6ada6723e */ /* 0x000fe200048070ff */
[----:B------:R-:W-:Y:S01]  /*7ba0*/  HADD2.F32 R154, -RZ, R54.H0_H0 ;  /* 0x20000036ff9a7230 */ /* 0x000fe20000004100 */
[----:B------:R-:W-:Y:S01]  /*7bb0*/  F2FP.SATFINITE.E4M3.F32.PACK_AB_MERGE_C R80, R165, R80, R52 ;  /* 0x00000050a550723e */ /* 0x000fe20004807034 */
[----:B------:R-:W-:Y:S01]  /*7bc0*/  HADD2.F32 R159, -RZ, R55.H0_H0 ;  /* 0x20000037ff9f7230 */ /* 0x000fe20000004100 */
[----:B------:R-:W-:Y:S01]  /*7bd0*/  F2FP.F16.E4M3.UNPACK_B R155, R50 ;  /* 0x00000032ff9b723e */ /* 0x000fe200020006ff */
[----:B------:R-:W-:-:S02]  /*7be0*/  HADD2.F32 R52, -RZ, R53.H0_H0 ;  /* 0x20000035ff347230 */ /* 0x000fc40000004100 */
[----:B------:R-:W-:Y:S01]  /*7bf0*/  FFMA.FTZ R82, R82, R156, -R169 ;  /* 0x0000009c52527223 */ /* 0x000fe200000108a9 */
[----:B------:R-:W-:Y:S01]  /*7c00*/  F2FP.SATFINITE.E4M3.F32.PACK_AB_MERGE_C R86, R157, R86, R166 ;  /* 0x000000569d56723e */ /* 0x000fe200048070a6 */
[-C--:B------:R-:W-:Y:S01]  /*7c10*/  FMUL.FTZ R161, R154, R159.reuse ;  /* 0x0000009f9aa17220 */ /* 0x080fe20000410000 */
[----:B------:R-:W-:Y:S02]  /*7c20*/  HADD2.F32 R157, -RZ, R155.H0_H0 ;  /* 0x2000009bff9d7230 */ /* 0x000fe40000004100 */
[C---:B------:R-:W-:Y:S01]  /*7c30*/  FMUL.FTZ R159, R52.reuse, R159 ;  /* 0x0000009f349f7220 */ /* 0x040fe20000410000 */
[----:B------:R-:W-:Y:S01]  /*7c40*/  HADD2.F32 R156, -RZ, R55.H1_H1 ;  /* 0x30000037ff9c7230 */ /* 0x000fe20000004100 */
[----:B------:R-:W-:Y:S01]  /*7c50*/  F2FP.F16.E4M3.UNPACK_B R85, R85.H1 ;  /* 0x00000055ff55723e */ /* 0x000fe200030006ff */
[----:B------:R-:W-:Y:S02]  /*7c60*/  HADD2.F32 R54, -RZ, R54.H1_H1 ;  /* 0x30000036ff367230 */ /* 0x000fe40000004100 */
[----:B------:R-:W-:Y:S01]  /*7c70*/  FFMA.FTZ R52, R52, R157, -R161 ;  /* 0x0000009d34347223 */ /* 0x000fe200000108a1 */
[----:B------:R-:W-:-:S02]  /*7c80*/  HADD2.F32 R55, -RZ, R53.H1_H1 ;  /* 0x30000035ff377230 */ /* 0x000fc40000004100 */
[----:B------:R-:W-:Y:S01]  /*7c90*/  FFMA.FTZ R53, R154, R157, R159 ;  /* 0x0000009d9a357223 */ /* 0x000fe2000001009f */
[----:B------:R-:W-:Y:S02]  /*7ca0*/  HADD2.F32 R155, -RZ, R155.H1_H1 ;  /* 0x3000009bff9b7230 */ /* 0x000fe40000004100 */
[CC--:B------:R-:W-:Y:S01]  /*7cb0*/  FMUL.FTZ R154, R54.reuse, R156.reuse ;  /* 0x0000009c369a7220 */ /* 0x0c0fe20000410000 */
[----:B------:R-:W-:Y:S01]  /*7cc0*/  F2FP.F16.E4M3.UNPACK_B R81, R81.H1 ;  /* 0x00000051ff51723e */ /* 0x000fe200030006ff */
[C---:B------:R-:W-:Y:S01]  /*7cd0*/  FMUL.FTZ R157, R55.reuse, R156 ;  /* 0x0000009c379d7220 */ /* 0x040fe20000410000 */
[----:B------:R-:W-:Y:S01]  /*7ce0*/  F2FP.F16.E4M3.UNPACK_B R156, R51.H1 ;  /* 0x00000033ff9c723e */ /* 0x000fe200030006ff */
[-C--:B------:R-:W-:Y:S01]  /*7cf0*/  FFMA.FTZ R55, R55, R155.reuse, -R154 ;  /* 0x0000009b37377223 */ /* 0x080fe2000001089a */
[----:B------:R-:W-:Y:S02]  /*7d00*/  HADD2.F32 R154, -RZ, R85.H0_H0 ;  /* 0x20000055ff9a7230 */ /* 0x000fe40000004100 */
[----:B------:R-:W-:Y:S01]  /*7d10*/  FFMA.FTZ R54, R54, R155, R157 ;  /* 0x0000009b36367223 */ /* 0x000fe2000001009d */
[----:B------:R-:W-:Y:S01]  /*7d20*/  F2FP.F16.E4M3.UNPACK_B R50, R50.H1 ;  /* 0x00000032ff32723e */ /* 0x000fe200030006ff */
[----:B------:R-:W-:Y:S01]  /*7d30*/  HADD2.F32 R157, -RZ, R156.H0_H0 ;  /* 0x2000009cff9d7230 */ /* 0x000fe20000004100 */
[----:B------:R-:W-:Y:S01]  /*7d40*/  F2FP.SATFINITE.E4M3.F32.PACK_AB_MERGE_C R168, R171, R168, RZ ;  /* 0x000000a8aba8723e */ /* 0x000fe200048070ff */
[----:B------:R-:W-:Y:S01]  /*7d50*/  HADD2.F32 R51, -RZ, R81.H0_H0 ;  /* 0x20000051ff337230 */ /* 0x000fe20000004100 */
[----:B------:R-:W-:Y:S01]  /*7d60*/  F2FP.F16.E4M3.UNPACK_B R159, R49 ;  /* 0x00000031ff9f723e */ /* 0x000fe200020006ff */
[----:B------:R-:W-:-:S02]  /*7d70*/  HADD2.F32 R85, -RZ, R85.H1_H1 ;  /* 0x30000055ff557230 */ /* 0x000fc40000004100 */
[-C--:B------:R-:W-:Y:S01]  /*7d80*/  FMUL.FTZ R162, R154, R157.reuse ;  /* 0x0000009d9aa27220 */ /* 0x080fe20000410000 */
[----:B------:R-:W-:Y:S02]  /*7d90*/  HADD2.F32 R160, -RZ, R156.H1_H1 ;  /* 0x3000009cffa07230 */ /* 0x000fe40000004100 */
[----:B------:R-:W-:Y:S01]  /*7da0*/  FMUL.FTZ R157, R51, R157 ;  /* 0x0000009d339d7220 */ /* 0x000fe20000410000 */
[----:B------:R-:W-:Y:S01]  /*7db0*/  HADD2.F32 R81, -RZ, R81.H1_H1 ;  /* 0x30000051ff517230 */ /* 0x000fe20000004100 */
[----:B------:R-:W-:Y:S01]  /*7dc0*/  F2FP.SATFINITE.E4M3.F32.PACK_AB_MERGE_C R82, R82, R163, R168 ;  /* 0x000000a35252723e */ /* 0x000fe200048070a8 */
[--C-:B------:R-:W-:Y:S02]  /*7dd0*/  HADD2.F32 R155, -RZ, R50.reuse.H0_H0 ;  /* 0x20000032ff9b7230 */ /* 0x100fe40000004100 */
[----:B------:R-:W-:Y:S02]  /*7de0*/  HADD2.F32 R156, -RZ, R50.H1_H1 ;  /* 0x30000032ff9c7230 */ /* 0x000fe40000004100 */
[-C--:B------:R-:W-:Y:S01]  /*7df0*/  FMUL.FTZ R50, R85, R160.reuse ;  /* 0x000000a055327220 */ /* 0x080fe20000410000 */
[C---:B------:R-:W-:Y:S01]  /*7e00*/  FMUL.FTZ R160, R81.reuse, R160 ;  /* 0x000000a051a07220 */ /* 0x040fe20000410000 */
[----:B------:R-:W-:Y:S01]  /*7e10*/  FFMA.FTZ R164, R154, R155, R157 ;  /* 0x0000009b9aa47223 */ /* 0x000fe2000001009d */
[----:B------:R-:W-:Y:S01]  /*7e20*/  F2FP.F16.E4M3.UNPACK_B R154, R87 ;  /* 0x00000057ff9a723e */ /* 0x000fe200020006ff */
[-C--:B------:R-:W-:Y:S01]  /*7e30*/  FFMA.FTZ R166, R81, R156.reuse, -R50 ;  /* 0x0000009c51a67223 */ /* 0x080fe20000010832 */
[----:B------:R-:W-:Y:S01]  /*7e40*/  FFMA.FTZ R165, R85, R156, R160 ;  /* 0x0000009c55a57223 */ /* 0x000fe200000100a0 */
[----:B------:R-:W-:Y:S01]  /*7e50*/  F2FP.F16.E4M3.UNPACK_B R50, R83 ;  /* 0x00000053ff32723e */ /* 0x000fe200020006ff */
[----:B------:R-:W-:Y:S01]  /*7e60*/  FFMA.FTZ R163, R51, R155, -R162 ;  /* 0x0000009b33a37223 */ /* 0x000fe200000108a2 */
[----:B------:R-:W-:Y:S01]  /*7e70*/  F2FP.F16.E4M3.UNPACK_B R87, R87.H1 ;  /* 0x00000057ff57723e */ /* 0x000fe200030006ff */
[----:B------:R-:W-:Y:S01]  /*7e80*/  HADD2.F32 R85, -RZ, R154.H0_H0 ;  /* 0x2000009aff557230 */ /* 0x000fe20000004100 */
[----:B------:R-:W-:Y:S01]  /*7e90*/  F2FP.F16.E4M3.UNPACK_B R160, R49.H1 ;  /* 0x00000031ffa0723e */ /* 0x000fe200030006ff */
[----:B------:R-:W-:Y:S01]  /*7ea0*/  HADD2.F32 R162, -RZ, R159.H0_H0 ;  /* 0x2000009fffa27230 */ /* 0x000fe20000004100 */
[----:B------:R-:W-:Y:S01]  /*7eb0*/  F2FP.F16.E4M3.UNPACK_B R83, R83.H1 ;  /* 0x00000053ff53723e */ /* 0x000fe200030006ff */
[----:B------:R-:W-:Y:S01]  /*7ec0*/  HADD2.F32 R51, -RZ, R50.H0_H0 ;  /* 0x20000032ff337230 */ /* 0x000fe20000004100 */
[-C--:B------:R-:W-:Y:S01]  /*7ed0*/  F2FP.F16.E4M3.UNPACK_B R49, R48.reuse ;  /* 0x00000030ff31723e */ /* 0x080fe200020006ff */
[----:B------:R-:W-:Y:S01]  /*7ee0*/  HADD2.F32 R161, -RZ, R160.H0_H0 ;  /* 0x200000a0ffa17230 */ /* 0x000fe20000004100 */
[----:B------:R-:W-:Y:S01]  /*7ef0*/  F2FP.F16.E4M3.UNPACK_B R155, R48.H1 ;  /* 0x00000030ff9b723e */ /* 0x000fe200030006ff */
[----:B------:R-:W-:-:S02]  /*7f00*/  HADD2.F32 R48, -RZ, R87.H0_H0 ;  /* 0x20000057ff307230 */ /* 0x000fc40000004100 */
[-C--:B------:R-:W-:Y:S01]  /*7f10*/  FMUL.FTZ R168, R85, R162.reuse ;  /* 0x000000a255a87220 */ /* 0x080fe20000410000 */
[----:B------:R-:W-:Y:S02]  /*7f20*/  HADD2.F32 R81, -RZ, R83.H0_H0 ;  /* 0x20000053ff517230 */ /* 0x000fe40000004100 */
[----:B------:R-:W-:Y:S01]  /*7f30*/  FMUL.FTZ R162, R51, R162 ;  /* 0x000000a233a27220 */ /* 0x000fe20000410000 */
[----:B------:R-:W-:Y:S02]  /*7f40*/  HADD2.F32 R156, -RZ, R49.H0_H0 ;  /* 0x20000031ff9c7230 */ /* 0x000fe40000004100 */
[-C--:B------:R-:W-:Y:S01]  /*7f50*/  FMUL.FTZ R170, R48, R161.reuse ;  /* 0x000000a130aa7220 */ /* 0x080fe20000410000 */
[----:B------:R-:W-:Y:S02]  /*7f60*/  HADD2.F32 R157, -RZ, R155.H0_H0 ;  /* 0x2000009bff9d7230 */ /* 0x000fe40000004100 */
[----:B------:R-:W-:Y:S01]  /*7f70*/  FMUL.FTZ R161, R81, R161 ;  /* 0x000000a151a17220 */ /* 0x000fe20000410000 */
[----:B------:R-:W-:-:S02]  /*7f80*/  HADD2.F32 R87, -RZ, R87.H1_H1 ;  /* 0x30000057ff577230 */ /* 0x000fc40000004100 */
[-C--:B------:R-:W-:Y:S01]  /*7f90*/  FFMA.FTZ R168, R51, R156.reuse, -R168 ;  /* 0x0000009c33a87223 */ /* 0x080fe200000108a8 */
[----:B------:R-:W-:Y:S02]  /*7fa0*/  HADD2.F32 R160, -RZ, R160.H1_H1 ;  /* 0x300000a0ffa07230 */ /* 0x000fe40000004100 */
[----:B------:R-:W-:Y:S01]  /*7fb0*/  FFMA.FTZ R162, R85, R156, R162 ;  /* 0x0000009c55a27223 */ /* 0x000fe200000100a2 */
[----:B------:R-:W-:Y:S02]  /*7fc0*/  HADD2.F32 R83, -RZ, R83.H1_H1 ;  /* 0x30000053ff537230 */ /* 0x000fe40000004100 */
[----:B------:R-:W-:Y:S01]  /*7fd0*/  FFMA.FTZ R161, R48, R157, R161 ;  /* 0x0000009d30a17223 */ /* 0x000fe200000100a1 */
[----:B------:R-:W-:Y:S02]  /*7fe0*/  HADD2.F32 R154, -RZ, R154.H1_H1 ;  /* 0x3000009aff9a7230 */ /* 0x000fe40000004100 */
[----:B------:R-:W-:Y:S01]  /*7ff0*/  FMUL.FTZ R156, R87, R160 ;  /* 0x000000a0579c7220 */ /* 0x000fe20000410000 */
[----:B------:R-:W-:-:S02]  /*8000*/  HADD2.F32 R159, -RZ, R159.H1_H1 ;  /* 0x3000009fff9f7230 */ /* 0x000fc40000004100 */
[----:B------:R-:W-:Y:S01]  /*8010*/  FMUL.FTZ R160, R83, R160 ;  /* 0x000000a053a07220 */ /* 0x000fe20000410000 */
[----:B------:R-:W-:Y:S02]  /*8020*/  HADD2.F32 R50, -RZ, R50.H1_H1 ;  /* 0x30000032ff327230 */ /* 0x000fe40000004100 */
[----:B------:R-:W-:Y:S01]  /*8030*/  FFMA.FTZ R170, R81, R157, -R170 ;  /* 0x0000009d51aa7223 */ /* 0x000fe200000108aa */
[----:B------:R-:W-:Y:S02]  /*8040*/  HADD2.F32 R48, -RZ, R155.H1_H1 ;  /* 0x3000009bff307230 */ /* 0x000fe40000004100 */
[-C--:B------:R-:W-:Y:S01]  /*8050*/  FMUL.FTZ R51, R154, R159.reuse ;  /* 0x0000009f9a337220 */ /* 0x080fe20000410000 */
[----:B------:R-:W-:Y:S02]  /*8060*/  HADD2.F32 R49, -RZ, R49.H1_H1 ;  /* 0x30000031ff317230 */ /* 0x000fe40000004100 */
[----:B------:R-:W-:Y:S01]  /*8070*/  FMUL.FTZ R159, R50, R159 ;  /* 0x0000009f329f7220 */ /* 0x000fe20000410000 */
[----:B------:R-:W-:Y:S01]  /*8080*/  F2FP.SATFINITE.E4M3.F32.PACK_AB_MERGE_C R163, R166, R163, RZ ;  /* 0x000000a3a6a3723e */ /* 0x000fe200048070ff */
[-C--:B------:R-:W-:Y:S01]  /*8090*/  FFMA.FTZ R83, R83, R48.reuse, -R156 ;  /* 0x0000003053537223 */ /* 0x080fe2000001089c */
[----:B------:R-:W-:Y:S01]  /*80a0*/  FFMA.FTZ R160, R87, R48, R160 ;  /* 0x0000003057a07223 */ /* 0x000fe200000100a0 */
[-C--:B------:R-:W-:Y:S01]  /*80b0*/  FFMA.FTZ R51, R50, R49.reuse, -R51 ;  /* 0x0000003132337223 */ /* 0x080fe20000010833 */
[----:B------:R-:W-:Y:S01]  /*80c0*/  FFMA.FTZ R159, R154, R49, R159 ;  /* 0x000000319a9f7223 */ /* 0x000fe2000001009f */
[----:B------:R-:W-:-:S02]  /*80d0*/  F2FP.SATFINITE.E4M3.F32.PACK_AB_MERGE_C R164, R165, R164, RZ ;  /* 0x000000a4a5a4723e */ /* 0x000fc400048070ff */
[----:B------:R-:W-:Y:S02]  /*80e0*/  F2FP.SATFINITE.E4M3.F32.PACK_AB_MERGE_C R83, R83, R170, RZ ;  /* 0x000000aa5353723e */ /* 0x000fe400048070ff */
[----:B------:R-:W-:Y:S02]  /*80f0*/  F2FP.SATFINITE.E4M3.F32.PACK_AB_MERGE_C R160, R160, R161, RZ ;  /* 0x000000a1a0a0723e */ /* 0x000fe400048070ff */
[----:B------:R-:W-:Y:S02]  /*8100*/  F2FP.SATFINITE.E4M3.F32.PACK_AB_MERGE_C R81, R55, R52, R163 ;  /* 0x000000343751723e */ /* 0x000fe400048070a3 */
[----:B------:R-:W-:Y:S02]  /*8110*/  F2FP.SATFINITE.E4M3.F32.PACK_AB_MERGE_C R83, R51, R168, R83 ;  /* 0x000000a83353723e */ /* 0x000fe40004807053 */
[----:B------:R-:W-:Y:S02]  /*8120*/  F2FP.SATFINITE.E4M3.F32.PACK_AB_MERGE_C R85, R54, R53, R164 ;  /* 0x000000353655723e */ /* 0x000fe400048070a4 */
[----:B------:R-:W-:-:S07]  /*8130*/  F2FP.SATFINITE.E4M3.F32.PACK_AB_MERGE_C R87, R159, R162, R160 ;  /* 0x000000a29f57723e */ /* 0x000fce00048070a0 */
.L_x_349:
[----:B------:R-:W-:Y:S05]  /*8140*/  BSYNC B2 ;  /* 0x0000000000027941 */ /* 0x000fea0003800000 */
.L_x_348:
[----:B------:R-:W-:Y:S01]  /*8150*/  ISETP.GE.AND P3, PT, R151, R140, PT ;  /* 0x0000008c9700720c */ /* 0x000fe20003f66270 */
[----:B------:R-:W-:-:S12]  /*8160*/  ULDC.64 UR4, c[0x0][0x2d8] ;  /* 0x0000b60000047ab9 */ /* 0x000fd80000000a00 */
[--C-:B------:R-:W-:Y:S02]  /*8170*/  @!P3 SHF.R.S32.HI R48, RZ, 0x1f, R151.reuse ;  /* 0x0000001fff30b819 */ /* 0x100fe40000011497 */
[----:B------:R-:W-:-:S04]  /*8180*/  @!P3 IADD3 R50, P4, P6, R100, R132, R151 ;  /* 0x000000846432b210 */ /* 0x000fc80007e9e097 */
[----:B------:R-:W-:Y:S02]  /*8190*/  @!P3 IADD3.X R149, R36, R149, R48, P4, P6 ;  /* 0x000000952495b210 */ /* 0x000fe400027ec430 */
[----:B------:R-:W-:-:S04]  /*81a0*/  IADD3 R48, P4, R150, UR4, RZ ;  /* 0x0000000496307c10 */ /* 0x000fc8000ff9e0ff */
[----:B------:R-:W-:Y:S02]  /*81b0*/  IADD3.X R49, R158, UR5, RZ, P4, !PT ;  /* 0x000000059e317c10 */ /* 0x000fe4000a7fe4ff */
[----:B------:R-:W-:-:S03]  /*81c0*/  @!P3 IADD3 R50, P4, R50, UR4, RZ ;  /* 0x000000043232bc10 */ /* 0x000fc6000ff9e0ff */
[----:B-1----:R1:W-:Y:S01]  /*81d0*/  STG.E.128 desc[UR42][R48.64], R80 ;  /* 0x0000005030007986 */ /* 0x0023e2000c101d2a */
[----:B------:R-:W-:-:S05]  /*81e0*/  @!P3 IADD3.X R51, R149, UR5, RZ, P4, !PT ;  /* 0x000000059533bc10 */ /* 0x000fca000a7fe4ff */
[----:B--2---:R1:W-:Y:S04]  /*81f0*/  @!P3 STG.E.128 desc[UR42][R50.64], R84 ;  /* 0x000000543200b986 */ /* 0x0043e8000c101d2a */
.L_x_347:
[----:B------:R-:W-:Y:S05]  /*8200*/  BSYNC B1 ;  /* 0x0000000000017941 */ /* 0x000fea0003800000 */
.L_x_346:
[----:B------:R-:W-:Y:S01]  /*8210*/  ISETP.GE.OR P3, PT, R233, R118, P0 ;  /* 0x00000076e900720c */ /* 0x000fe20000766670 */
[----:B------:R-:W-:-:S12]  /*8220*/  BSSY B1, `(.L_x_350) ;  /* 0x0000106000017945 */ /* 0x000fd80003800000 */
[----:B------:R-:W-:Y:S05]  /*8230*/  @P3 BRA `(.L_x_351) ;  /* 0x0000001000103947 */ /* 0x000fea0003800000 */
[----:B-1----:R-:W3:Y:S01]  /*8240*/  LDL R50, [R1+0x28] ;  /* 0x0000280001327983 */ /* 0x002ee20000100800 */
[----:B------:R-:W-:Y:S01]  /*8250*/  SHF.R.S32.HI R49, RZ, 0x1f, R233 ;  /* 0x0000001fff317819 */ /* 0x000fe200000114e9 */
[-C--:B--2---:R-:W-:Y:S01]  /*8260*/  IMAD.WIDE.U32 R80, R233, R128.reuse, R122 ;  /* 0x00000080e9507225 */ /* 0x084fe200078e007a */
[----:B------:R-:W-:Y:S01]  /*8270*/  ISETP.NE.AND P6, PT, R0, RZ, PT ;  /* 0x000000ff0000720c */ /* 0x000fe20003fc5270 */
[----:B------:R-:W-:Y:S02]  /*8280*/  BSSY B2, `(.L_x_352) ;  /* 0x00000f4000027945 */ /* 0x000fe40003800000 */
[----:B------:R-:W-:Y:S01]  /*8290*/  IMAD R48, R49, R128, RZ ;  /* 0x0000008031307224 */ /* 0x000fe200078e02ff */
[----:B------:R-:W-:-:S03]  /*82a0*/  IADD3 R82, P3, P4, R100, R80, R38 ;  /* 0x0000005064527210 */ /* 0x000fc60007c7e026 */
[----:B------:R-:W-:Y:S01]  /*82b0*/  IMAD R83, R233, R129, R48 ;  /* 0x00000081e9537224 */ /* 0x000fe200078e0230 */
[----:B------:R-:W-:-:S03]  /*82c0*/  SEL R48, R121, R142, !P6 ;  /* 0x0000008e79307207 */ /* 0x000fc60007000000 */
[----:B------:R-:W-:Y:S01]  /*82d0*/  IMAD.IADD R83, R81, 0x1, R83 ;  /* 0x0000000151537824 */ /* 0x000fe200078e0253 */
[----:B------:R-:W-:-:S04]  /*82e0*/  SHF.R.S32.HI R49, RZ, 0x1f, R48 ;  /* 0x0000001fff317819 */ /* 0x000fc80000011430 */
[----:B------:R-:W-:Y:S02]  /*82f0*/  LEA.HI R49, R49, R48, RZ, 0x5 ;  /* 0x0000003031317211 */ /* 0x000fe400078f28ff */
[----:B------:R-:W-:Y:S02]  /*8300*/  IADD3.X R87, R36, R83, R105, P3, P4 ;  /* 0x0000005324577210 */ /* 0x000fe40001fe8469 */
[----:B------:R-:W-:-:S04]  /*8310*/  LEA.HI.SX32 R49, R49, R104, 0x1b ;  /* 0x0000006831317211 */ /* 0x000fc800078fdaff */
[----:B------:R-:W-:Y:S01]  /*8320*/  SHF.R.S32.HI R48, RZ, 0x1f, R49 ;  /* 0x0000001fff307819 */ /* 0x000fe20000011431 */
[----:B------:R-:W-:-:S03]  /*8330*/  IMAD.SHL.U32 R85, R49, 0x10, RZ ;  /* 0x0000001031557824 */ /* 0x000fc600078e00ff */
[----:B------:R-:W-:Y:S02]  /*8340*/  LEA.HI R49, R48, R49, RZ, 0x3 ;  /* 0x0000003130317211 */ /* 0x000fe400078f18ff */
[----:B------:R-:W-:Y:S02]  /*8350*/  LOP3.LUT R48, R28, 0x70, R85, 0xf8, !PT ;  /* 0x000000701c307812 */ /* 0x000fe400078ef855 */
[----:B------:R-:W-:Y:S02]  /*8360*/  SHF.L.U32 R49, R49, 0xb, RZ ;  /* 0x0000000b31317819 */ /* 0x000fe400000006ff */
[----:B------:R-:W-:Y:S02]  /*8370*/  LOP3.LUT R48, R48, R21, RZ, 0x3c, !PT ;  /* 0x0000001530307212 */ /* 0x000fe400078e3cff */
[----:B------:R-:W-:-:S04]  /*8380*/  LOP3.LUT R49, R49, 0xffffc000, RZ, 0xc0, !PT ;  /* 0xffffc00031317812 */ /* 0x000fc800078ec0ff */
[----:B---3--:R-:W-:Y:S01]  /*8390*/  IADD3 R49, R48, R49, R50 ;  /* 0x0000003130317210 */ /* 0x008fe20007ffe032 */
[----:B------:R-:W-:-:S04]  /*83a0*/  IMAD R48, R232, 0x8000, R117 ;  /* 0x00008000e8307824 */ /* 0x000fc800078e0275 */
[----:B------:R-:W-:Y:S02]  /*83b0*/  IMAD R50, R232, 0x8000, R49 ;  /* 0x00008000e8327824 */ /* 0x000fe400078e0231 */
[----:B------:R-:W-:-:S03]  /*83c0*/  IMAD.IADD R48, R19, 0x1, R48 ;  /* 0x0000000113307824 */ /* 0x000fc600078e0230 */
[----:B------:R-:W-:-:S03]  /*83d0*/  IADD3 R52, R19, R50, RZ ;  /* 0x0000003213347210 */ /* 0x000fc60007ffe0ff */
[----:B------:R-:W1:Y:S04]  /*83e0*/  LDS.128 R48, [R48+0x28400] ;  /* 0x0284000030307984 */ /* 0x000e680000000c00 */
[----:B------:R-:W2:Y:S01]  /*83f0*/  LDS.128 R52, [R52+0x28400] ;  /* 0x0284000034347984 */ /* 0x000ea20000000c00 */
[----:B------:R-:W-:Y:S05]  /*8400*/  @P2 BRA `(.L_x_353) ;  /* 0x0000000c006c2947 */ /* 0x000fea0003800000 */
[----:B------:R-:W-:Y:S01]  /*8410*/  SHF.R.U32.HI R156, RZ, 0x8, R57 ;  /* 0x00000008ff9c7819 */ /* 0x000fe20000011639 */
[----:B-1----:R-:W-:Y:S01]  /*8420*/  IMAD.MOV.U32 R60, RZ, RZ, R48 ;  /* 0x000000ffff3c7224 */ /* 0x002fe200078e0030 */
[----:B------:R-:W-:Y:S01]  /*8430*/  LOP3.LUT R58, R57, 0xff, RZ, 0xc0, !PT ;  /* 0x000000ff393a7812 */ /* 0x000fe200078ec0ff */
[----:B------:R-:W-:Y:S01]  /*8440*/  IMAD.MOV.U32 R56, RZ, RZ, R49 ;  /* 0x000000ffff387224 */ /* 0x000fe200078e0031 */
[----:B------:R-:W-:Y:S01]  /*8450*/  SHF.R.U32.HI R157, RZ, 0x18, R57 ;  /* 0x00000018ff9d7819 */ /* 0x000fe20000011639 */
[----:B------:R-:W-:Y:S01]  /*8460*/  IMAD.SHL.U32 R48, R156, 0x100, RZ ;  /* 0x000001009c307824 */ /* 0x000fe200078e00ff */
[--C-:B------:R-:W-:Y:S02]  /*8470*/  SHF.R.U32.HI R150, RZ, 0x8, R59.reuse ;  /* 0x00000008ff967819 */ /* 0x100fe4000001163b */
[----:B------:R-:W-:Y:S02]  /*8480*/  PRMT R49, R157, 0x654, R58 ;  /* 0x000006549d317816 */ /* 0x000fe4000000003a */
[----:B------:R-:W-:-:S02]  /*8490*/  SHF.R.U32.HI R155, RZ, 0x10, R59 ;  /* 0x00000010ff9b7819 */ /* 0x000fc4000001163b */
[----:B------:R-:W-:Y:S02]  /*84a0*/  LOP3.LUT R62, R59, 0xff, RZ, 0xc0, !PT ;  /* 0x000000ff3b3e7812 */ /* 0x000fe400078ec0ff */
[----:B------:R-:W-:Y:S02]  /*84b0*/  SHF.R.U32.HI R133, RZ, 0x8, R61 ;  /* 0x00000008ff857819 */ /* 0x000fe4000001163d */
[----:B------:R-:W-:Y:S02]  /*84c0*/  SHF.R.U32.HI R59, RZ, 0x18, R59 ;  /* 0x00000018ff3b7819 */ /* 0x000fe4000001163b */
[--C-:B------:R-:W-:Y:S02]  /*84d0*/  SHF.R.U32.HI R154, RZ, 0x10, R61.reuse ;  /* 0x00000010ff9a7819 */ /* 0x100fe4000001163d */
[----:B------:R-:W-:Y:S02]  /*84e0*/  LOP3.LUT R84, R61, 0xff, RZ, 0xc0, !PT ;  /* 0x000000ff3d547812 */ /* 0x000fe400078ec0ff */
[----:B------:R-:W-:-:S02]  /*84f0*/  SHF.R.U32.HI R61, RZ, 0x18, R61 ;  /* 0x00000018ff3d7819 */ /* 0x000fc4000001163d */
[--C-:B------:R-:W-:Y:S02]  /*8500*/  SHF.R.U32.HI R151, RZ, 0x10, R63.reuse ;  /* 0x00000010ff977819 */ /* 0x100fe4000001163f */
[--C-:B------:R-:W-:Y:S02]  /*8510*/  SHF.R.U32.HI R132, RZ, 0x8, R63.reuse ;  /* 0x00000008ff847819 */ /* 0x100fe4000001163f */
[----:B------:R-:W-:Y:S02]  /*8520*/  LOP3.LUT R86, R63, 0xff, RZ, 0xc0, !PT ;  /* 0x000000ff3f567812 */ /* 0x000fe400078ec0ff */
[----:B------:R-:W-:Y:S01]  /*8530*/  SHF.R.U32.HI R149, RZ, 0x18, R63 ;  /* 0x00000018ff957819 */ /* 0x000fe2000001163f */
[----:B--2---:R-:W-:Y:S01]  /*8540*/  IMAD.MOV.U32 R63, RZ, RZ, R52 ;  /* 0x000000ffff3f7224 */ /* 0x004fe200078e0034 */
[----:B------:R-:W-:Y:S01]  /*8550*/  LOP3.LUT R49, R49, 0xff00, R48, 0xf8, !PT ;  /* 0x0000ff0031317812 */ /* 0x000fe200078ef830 */
[----:B------:R-:W-:Y:S01]  /*8560*/  IMAD.SHL.U32 R48, R150, 0x100, RZ ;  /* 0x0000010096307824 */ /* 0x000fe200078e00ff */
[----:B------:R-:W-:Y:S01]  /*8570*/  SHF.R.U32.HI R158, RZ, 0x10, R57 ;  /* 0x00000010ff9e7819 */ /* 0x000fe20000011639 */
[----:B------:R-:W-:Y:S01]  /*8580*/  IMAD.SHL.U32 R52, R133, 0x100, RZ ;  /* 0x0000010085347824 */ /* 0x000fe200078e00ff */
[----:B------:R-:W-:-:S02]  /*8590*/  PRMT R59, R59, 0x654, R62 ;  /* 0x000006543b3b7816 */ /* 0x000fc4000000003e */
[----:B------:R-:W-:Y:S02]  /*85a0*/  PRMT R61, R61, 0x654, R84 ;  /* 0x000006543d3d7816 */ /* 0x000fe40000000054 */
[----:B------:R-:W-:Y:S01]  /*85b0*/  MOV R57, R50 ;  /* 0x0000003200397202 */ /* 0x000fe20000000f00 */
[----:B------:R-:W-:Y:S01]  /*85c0*/  IMAD.U32 R50, R158, 0x10000, RZ ;  /* 0x000100009e327824 */ /* 0x000fe200078e00ff */
[----:B------:R-:W-:Y:S01]  /*85d0*/  LOP3.LUT R59, R59, 0xff00, R48, 0xf8, !PT ;  /* 0x0000ff003b3b7812 */ /* 0x000fe200078ef830 */
[----:B------:R-:W-:Y:S01]  /*85e0*/  IMAD.U32 R48, R155, 0x10000, RZ ;  /* 0x000100009b307824 */ /* 0x000fe200078e00ff */
[----:B------:R-:W-:Y:S02]  /*85f0*/  SHF.L.U32 R58, R132, 0x8, RZ ;  /* 0x00000008843a7819 */ /* 0x000fe400000006ff */
[----:B------:R-:W-:Y:S01]  /*8600*/  LOP3.LUT R133, R61, 0xff00, R52, 0xf8, !PT ;  /* 0x0000ff003d857812 */ /* 0x000fe200078ef834 */
[----:B------:R-:W-:Y:S01]  /*8610*/  IMAD.U32 R52, R154, 0x10000, RZ ;  /* 0x000100009a347824 */ /* 0x000fe200078e00ff */
[----:B------:R-:W-:-:S02]  /*8620*/  PRMT R149, R149, 0x654, R86 ;  /* 0x0000065495957816 */ /* 0x000fc40000000056 */
[----:B------:R-:W-:Y:S02]  /*8630*/  F2FP.F16.E4M3.UNPACK_B R132, R145.H1 ;  /* 0x00000091ff84723e */ /* 0x000fe400030006ff */
[----:B------:R-:W-:Y:S02]  /*8640*/  F2FP.F16.E4M3.UNPACK_B R84, R63.H1 ;  /* 0x0000003fff54723e */ /* 0x000fe400030006ff */
[----:B------:R-:W-:Y:S02]  /*8650*/  F2FP.F16.E4M3.UNPACK_B R61, R60.H1 ;  /* 0x0000003cff3d723e */ /* 0x000fe400030006ff */
[----:B------:R-:W-:Y:S02]  /*8660*/  LOP3.LUT R150, R149, 0xff00, R58, 0xf8, !PT ;  /* 0x0000ff0095967812 */ /* 0x000fe400078ef83a */
[----:B------:R-:W-:Y:S01]  /*8670*/  LOP3.LUT R50, R49, 0xff0000, R50, 0xf8, !PT ;  /* 0x00ff000031327812 */ /* 0x000fe200078ef832 */
[----:B------:R-:W-:Y:S01]  /*8680*/  HADD2.F32 R49, -RZ, R132.H0_H0 ;  /* 0x20000084ff317230 */ /* 0x000fe20000004100 */
[----:B------:R-:W-:Y:S01]  /*8690*/  LOP3.LUT R48, R59, 0xff0000, R48, 0xf8, !PT ;  /* 0x00ff00003b307812 */ /* 0x000fe200078ef830 */
[----:B------:R-:W-:Y:S01]  /*86a0*/  HADD2.F32 R59, -RZ, R84.H0_H0 ;  /* 0x20000054ff3b7230 */ /* 0x000fe20000004100 */
[----:B------:R-:W-:Y:S01]  /*86b0*/  F2FP.F16.E4M3.UNPACK_B R62, R148.H1 ;  /* 0x00000094ff3e723e */ /* 0x000fe200030006ff */
[----:B------:R-:W-:Y:S01]  /*86c0*/  HADD2.F32 R58, -RZ, R61.H0_H0 ;  /* 0x2000003dff3a7230 */ /* 0x000fe20000004100 */
[----:B------:R-:W-:-:S02]  /*86d0*/  SHF.L.U32 R149, R151, 0x10, RZ ;  /* 0x0000001097957819 */ /* 0x000fc400000006ff */
[-C--:B------:R-:W-:Y:S01]  /*86e0*/  FMUL.FTZ R151, R59, R49.reuse ;  /* 0x000000313b977220 */ /* 0x080fe20000410000 */
[--C-:B------:R-:W-:Y:S02]  /*86f0*/  HADD2.F32 R86, -RZ, R62.reuse.H0_H0 ;  /* 0x2000003eff567230 */ /* 0x100fe40000004100 */
[----:B------:R-:W-:Y:S01]  /*8700*/  FMUL.FTZ R154, R58, R49 ;  /* 0x000000313a9a7220 */ /* 0x000fe20000410000 */
[----:B------:R-:W-:Y:S01]  /*8710*/  LOP3.LUT R52, R133, 0xff0000, R52, 0xf8, !PT ;  /* 0x00ff000085347812 */ /* 0x000fe200078ef834 */
[----:B------:R-:W-:Y:S01]  /*8720*/  HADD2.F32 R133, -RZ, R62.H1_H1 ;  /* 0x3000003eff857230 */ /* 0x000fe20000004100 */
[----:B------:R-:W-:Y:S01]  /*8730*/  LOP3.LUT R49, R150, 0xff0000, R149, 0xf8, !PT ;  /* 0x00ff000096317812 */ /* 0x000fe200078ef895 */
[-C--:B------:R-:W-:Y:S01]  /*8740*/  FFMA.FTZ R58, R58, R86.reuse, -R151 ;  /* 0x000000563a3a7223 */ /* 0x080fe20000010897 */
[----:B------:R-:W-:Y:S01]  /*8750*/  FFMA.FTZ R59, R59, R86, R154 ;  /* 0x000000563b3b7223 */ /* 0x000fe2000001009a */
[----:B------:R-:W-:Y:S01]  /*8760*/  HADD2.F32 R149, -RZ, R132.H1_H1 ;  /* 0x30000084ff957230 */ /* 0x000fe20000004100 */
[----:B------:R-:W-:Y:S01]  /*8770*/  F2FP.F16.E4M3.UNPACK_B R145, R145 ;  /* 0x00000091ff91723e */ /* 0x000fe200020006ff */
[----:B------:R-:W-:Y:S01]  /*8780*/  HADD2.F32 R86, -RZ, R84.H1_H1 ;  /* 0x30000054ff567230 */ /* 0x000fe20000004100 */
[----:B------:R-:W-:Y:S01]  /*8790*/  F2FP.F16.E4M3.UNPACK_B R60, R60 ;  /* 0x0000003cff3c723e */ /* 0x000fe200020006ff */
[----:B------:R-:W-:Y:S01]  /*87a0*/  HADD2.F32 R62, -RZ, R61.H1_H1 ;  /* 0x3000003dff3e7230 */ /* 0x000fe20000004100 */
[----:B------:R-:W-:Y:S01]  /*87b0*/  F2FP.F16.E4M3.UNPACK_B R63, R63 ;  /* 0x0000003fff3f723e */ /* 0x000fe200020006ff */
[----:B------:R-:W-:Y:S01]  /*87c0*/  HADD2.F32 R132, -RZ, R145.H0_H0 ;  /* 0x20000091ff847230 */ /* 0x000fe20000004100 */
[----:B------:R-:W-:Y:S01]  /*87d0*/  F2FP.F16.E4M3.UNPACK_B R148, R148 ;  /* 0x00000094ff94723e */ /* 0x000fe200020006ff */
[-C--:B------:R-:W-:Y:S01]  /*87e0*/  FMUL.FTZ R151, R86, R149.reuse ;  /* 0x0000009556977220 */ /* 0x080fe20000410000 */
[----:B------:R-:W-:Y:S01]  /*87f0*/  FMUL.FTZ R149, R62, R149 ;  /* 0x000000953e957220 */ /* 0x000fe20000410000 */
[----:B------:R-:W-:-:S02]  /*8800*/  HADD2.F32 R61, -RZ, R60.H0_H0 ;  /* 0x2000003cff3d7230 */ /* 0x000fc40000004100 */
[----:B------:R-:W-:Y:S02]  /*8810*/  HADD2.F32 R84, -RZ, R63.H0_H0 ;  /* 0x2000003fff547230 */ /* 0x000fe40000004100 */
[-C--:B------:R-:W-:Y:S01]  /*8820*/  FFMA.FTZ R151, R62, R133.reuse, -R151 ;  /* 0x000000853e977223 */ /* 0x080fe20000010897 */
[----:B------:R-:W-:Y:S01]  /*8830*/  FFMA.FTZ R158, R86, R133, R149 ;  /* 0x00000085569e7223 */ /* 0x000fe20000010095 */
[----:B------:R-:W-:Y:S02]  /*8840*/  HADD2.F32 R62, -RZ, R148.H0_H0 ;  /* 0x20000094ff3e7230 */ /* 0x000fe40000004100 */
[-C--:B------:R-:W-:Y:S01]  /*8850*/  FMUL.FTZ R133, R61, R132.reuse ;  /* 0x000000843d857220 */ /* 0x080fe20000410000 */
[----:B------:R-:W-:Y:S02]  /*8860*/  HADD2.F32 R145, -RZ, R145.H1_H1 ;  /* 0x30000091ff917230 */ /* 0x000fe40000004100 */
[----:B------:R-:W-:Y:S01]  /*8870*/  FMUL.FTZ R86, R84, R132 ;  /* 0x0000008454567220 */ /* 0x000fe20000410000 */
[----:B------:R-:W-:-:S02]  /*8880*/  HADD2.F32 R63, -RZ, R63.H1_H1 ;  /* 0x3000003fff3f7230 */ /* 0x000fc40000004100 */
[-C--:B------:R-:W-:Y:S01]  /*8890*/  FFMA.FTZ R150, R84, R62.reuse, R133 ;  /* 0x0000003e54967223 */ /* 0x080fe20000010085 */
[----:B------:R-:W-:Y:S02]  /*88a0*/  HADD2.F32 R60, -RZ, R60.H1_H1 ;  /* 0x3000003cff3c7230 */ /* 0x000fe40000004100 */
[----:B------:R-:W-:Y:S01]  /*88b0*/  FFMA.FTZ R149, R61, R62, -R86 ;  /* 0x0000003e3d957223 */ /* 0x000fe20000010856 */
[----:B------:R-:W-:Y:S02]  /*88c0*/  HADD2.F32 R148, -RZ, R148.H1_H1 ;  /* 0x30000094ff947230 */ /* 0x000fe40000004100 */
[-C--:B------:R-:W-:Y:S01]  /*88d0*/  FMUL.FTZ R133, R63, R145.reuse ;  /* 0x000000913f857220 */ /* 0x080fe20000410000 */
[----:B------:R-:W-:Y:S01]  /*88e0*/  F2FP.F16.E4M3.UNPACK_B R61, R146.H1 ;  /* 0x00000092ff3d723e */ /* 0x000fe200030006ff */
[C---:B------:R-:W-:Y:S01]  /*88f0*/  FMUL.FTZ R156, R60.reuse, R145 ;  /* 0x000000913c9c7220 */ /* 0x040fe20000410000 */
[----:B------:R-:W-:Y:S01]  /*8900*/  F2FP.F16.E4M3.UNPACK_B R62, R54.H1 ;  /* 0x00000036ff3e723e */ /* 0x000fe200030006ff */
[----:B------:R-:W-:Y:S01]  /*8910*/  FFMA.FTZ R154, R60, R148, -R133 ;  /* 0x000000943c9a7223 */ /* 0x000fe20000010885 */
[----:B------:R-:W-:Y:S01]  /*8920*/  F2FP.F16.E4M3.UNPACK_B R86, R147.H1 ;  /* 0x00000093ff56723e */ /* 0x000fe200030006ff */
[----:B------:R-:W-:Y:S01]  /*8930*/  HADD2.F32 R132, -RZ, R61.H0_H0 ;  /* 0x2000003dff847230 */ /* 0x000fe20000004100 */
[----:B------:R-:W-:Y:S01]  /*8940*/  F2FP.F16.E4M3.UNPACK_B R60, R57.H1 ;  /* 0x00000039ff3c723e */ /* 0x000fe200030006ff */
[----:B------:R-:W-:-:S02]  /*8950*/  HADD2.F32 R84, -RZ, R62.H0_H0 ;  /* 0x2000003eff547230 */ /* 0x000fc40000004100 */
[----:B------:R-:W-:Y:S01]  /*8960*/  FFMA.FTZ R145, R63, R148, R156 ;  /* 0x000000943f917223 */ /* 0x000fe2000001009c */
[----:B------:R-:W-:Y:S01]  /*8970*/  HADD2.F32 R133, -RZ, R61.H1_H1 ;  /* 0x3000003dff857230 */ /* 0x000fe20000004100 */
[----:B------:R-:W-:Y:S01]  /*8980*/  F2FP.F16.E4M3.UNPACK_B R146, R146 ;  /* 0x00000092ff92723e */ /* 0x000fe200020006ff */
[----:B------:R-:W-:Y:S02]  /*8990*/  HADD2.F32 R61, -RZ, R60.H0_H0 ;  /* 0x2000003cff3d7230 */ /* 0x000fe40000004100 */
[-C--:B------:R-:W-:Y:S01]  /*89a0*/  FMUL.FTZ R148, R84, R132.reuse ;  /* 0x0000008454947220 */ /* 0x080fe20000410000 */
[----:B------:R-:W-:Y:S01]  /*89b0*/  HADD2.F32 R63, -RZ, R86.H0_H0 ;  /* 0x20000056ff3f7230 */ /* 0x000fe20000004100 */
[----:B------:R-:W-:Y:S01]  /*89c0*/  F2FP.F16.E4M3.UNPACK_B R57, R57 ;  /* 0x00000039ff39723e */ /* 0x000fe200020006ff */
[----:B------:R-:W-:Y:S02]  /*89d0*/  HADD2.F32 R62, -RZ, R62.H1_H1 ;  /* 0x3000003eff3e7230 */ /* 0x000fe40000004100 */
[----:B------:R-:W-:Y:S01]  /*89e0*/  FMUL.FTZ R155, R61, R132 ;  /* 0x000000843d9b7220 */ /* 0x000fe20000410000 */
[----:B------:R-:W-:-:S02]  /*89f0*/  HADD2.F32 R60, -RZ, R60.H1_H1 ;  /* 0x3000003cff3c7230 */ /* 0x000fc40000004100 */
[----:B------:R-:W-:Y:S01]  /*8a00*/  FFMA.FTZ R148, R61, R63, -R148 ;  /* 0x0000003f3d947223 */ /* 0x000fe20000010894 */
[----:B------:R-:W-:Y:S02]  /*8a10*/  HADD2.F32 R61, -RZ, R86.H1_H1 ;  /* 0x30000056ff3d7230 */ /* 0x000fe40000004100 */
[----:B------:R-:W-:Y:S01]  /*8a20*/  FMUL.FTZ R157, R62, R133 ;  /* 0x000000853e9d7220 */ /* 0x000fe20000410000 */
[----:B------:R-:W-:Y:S01]  /*8a30*/  FFMA.FTZ R155, R84, R63, R155 ;  /* 0x0000003f549b7223 */ /* 0x000fe2000001009b */
[C---:B------:R-:W-:Y:S01]  /*8a40*/  FMUL.FTZ R133, R60.reuse, R133 ;  /* 0x000000853c857220 */ /* 0x040fe20000410000 */
[----:B------:R-:W-:Y:S01]  /*8a50*/  F2FP.F16.E4M3.UNPACK_B R147, R147 ;  /* 0x00000093ff93723e */ /* 0x000fe200020006ff */
[-C--:B------:R-:W-:Y:S01]  /*8a60*/  FFMA.FTZ R157, R60, R61.reuse, -R157 ;  /* 0x0000003d3c9d7223 */ /* 0x080fe2000001089d */
[----:B------:R-:W-:Y:S01]  /*8a70*/  F2FP.F16.E4M3.UNPACK_B R60, R54 ;  /* 0x00000036ff3c723e */ /* 0x000fe200020006ff */
[----:B------:R-:W-:Y:S01]  /*8a80*/  FFMA.FTZ R132, R62, R61, R133 ;  /* 0x0000003d3e847223 */ /* 0x000fe20000010085 */
[----:B------:R-:W-:Y:S01]  /*8a90*/  HADD2.F32 R63, -RZ, R146.H0_H0 ;  /* 0x20000092ff3f7230 */ /* 0x000fe20000004100 */
[----:B------:R-:W-:Y:S01]  /*8aa0*/  F2FP.SATFINITE.E4M3.F32.PACK_AB_MERGE_C R58, R151, R58, RZ ;  /* 0x0000003a973a723e */ /* 0x000fe200048070ff */
[----:B------:R-:W-:Y:S01]  /*8ab0*/  HADD2.F32 R54, -RZ, R57.H0_H0 ;  /* 0x20000039ff367230 */ /* 0x000fe20000004100 */
[----:B------:R-:W-:Y:S01]  /*8ac0*/  F2FP.SATFINITE.E4M3.F32.PACK_AB_MERGE_C R158, R158, R59, RZ ;  /* 0x0000003b9e9e723e */ /* 0x000fe200048070ff */
[----:B------:R-:W-:Y:S01]  /*8ad0*/  HADD2.F32 R61, -RZ, R60.H0_H0 ;  /* 0x2000003cff3d7230 */ /* 0x000fe20000004100 */
[----:B------:R-:W-:Y:S01]  /*8ae0*/  F2FP.SATFINITE.E4M3.F32.PACK_AB_MERGE_C R148, R157, R148, RZ ;  /* 0x000000949d94723e */ /* 0x000fe200048070ff */
[----:B------:R-:W-:-:S02]  /*8af0*/  HADD2.F32 R146, -RZ, R146.H1_H1 ;  /* 0x30000092ff927230 */ /* 0x000fc40000004100 */
[-C--:B------:R-:W-:Y:S01]  /*8b00*/  FMUL.FTZ R84, R54, R63.reuse ;  /* 0x0000003f36547220 */ /* 0x080fe20000410000 */
[----:B------:R-:W-:Y:S02]  /*8b10*/  HADD2.F32 R60, -RZ, R60.H1_H1 ;  /* 0x3000003cff3c7230 */ /* 0x000fe40000004100 */
[----:B------:R-:W-:Y:S01]  /*8b20*/  FMUL.FTZ R133, R61, R63 ;  /* 0x0000003f3d857220 */ /* 0x000fe20000410000 */
[----:B------:R-:W-:Y:S01]  /*8b30*/  HADD2.F32 R57, -RZ, R57.H1_H1 ;  /* 0x30000039ff397230 */ /* 0x000fe20000004100 */
[----:B------:R-:W-:Y:S01]  /*8b40*/  F2FP.SATFINITE.E4M3.F32.PACK_AB_MERGE_C R59, R154, R149, R58 ;  /* 0x000000959a3b723e */ /* 0x000fe2000480703a */
[--C-:B------:R-:W-:Y:S02]  /*8b50*/  HADD2.F32 R62, -RZ, R147.reuse.H0_H0 ;  /* 0x20000093ff3e7230 */ /* 0x100fe40000004100 */
[-C--:B------:R-:W-:Y:S01]  /*8b60*/  FMUL.FTZ R86, R60, R146.reuse ;  /* 0x000000923c567220 */ /* 0x080fe20000410000 */
[----:B------:R-:W-:Y:S02]  /*8b70*/  HADD2.F32 R147, -RZ, R147.H1_H1 ;  /* 0x30000093ff937230 */ /* 0x000fe40000004100 */
[----:B------:R-:W-:Y:S01]  /*8b80*/  FMUL.FTZ R63, R57, R146 ;  /* 0x00000092393f7220 */ /* 0x000fe20000410000 */
[----:B------:R-:W-:Y:S01]  /*8b90*/  F2FP.SATFINITE.E4M3.F32.PACK_AB_MERGE_C R132, R132, R155, RZ ;  /* 0x0000009b8484723e */ /* 0x000fe200048070ff */
[-C--:B------:R-:W-:Y:S01]  /*8ba0*/  FFMA.FTZ R54, R54, R62.reuse, -R133 ;  /* 0x0000003e36367223 */ /* 0x080fe20000010885 */
[----:B------:R-:W-:Y:S01]  /*8bb0*/  FFMA.FTZ R84, R61, R62, R84 ;  /* 0x0000003e3d547223 */ /* 0x000fe20000010054 */
[----:B------:R-:W-:Y:S01]  /*8bc0*/  F2FP.F16.E4M3.UNPACK_B R133, R52 ;  /* 0x00000034ff85723e */ /* 0x000fe200020006ff */
[-C--:B------:R-:W-:Y:S01]  /*8bd0*/  FFMA.FTZ R57, R57, R147.reuse, -R86 ;  /* 0x0000009339397223 */ /* 0x080fe20000010856 */
[----:B------:R-:W-:Y:S01]  /*8be0*/  F2FP.F16.E4M3.UNPACK_B R61, R56 ;  /* 0x00000038ff3d723e */ /* 0x000fe200020006ff */
[----:B------:R-:W-:Y:S01]  /*8bf0*/  FFMA.FTZ R147, R60, R147, R63 ;  /* 0x000000933c937223 */ /* 0x000fe2000001003f */
[----:B------:R-:W-:-:S02]  /*8c00*/  F2FP.F16.E4M3.UNPACK_B R62, R53 ;  /* 0x00000035ff3e723e */ /* 0x000fc400020006ff */
[----:B------:R-:W-:Y:S01]  /*8c10*/  F2FP.SATFINITE.E4M3.F32.PACK_AB_MERGE_C R58, R145, R150, R158 ;  /* 0x00000096913a723e */ /* 0x000fe2000480709e */
[----:B------:R-:W-:Y:S01]  /*8c20*/  HADD2.F32 R145, -RZ, R133.H0_H0 ;  /* 0x20000085ff917230 */ /* 0x000fe20000004100 */
[----:B------:R-:W-:Y:S01]  /*8c30*/  F2FP.F16.E4M3.UNPACK_B R86, R50 ;  /* 0x00000032ff56723e */ /* 0x000fe200020006ff */
[----:B------:R-:W-:Y:S01]  /*8c40*/  HADD2.F32 R60, -RZ, R61.H0_H0 ;  /* 0x2000003dff3c7230 */ /* 0x000fe20000004100 */
[----:B------:R-:W-:Y:S01]  /*8c50*/  F2FP.SATFINITE.E4M3.F32.PACK_AB_MERGE_C R57, R57, R54, R148 ;  /* 0x000000363939723e */ /* 0x000fe20004807094 */
[----:B------:R-:W-:Y:S01]  /*8c60*/  HADD2.F32 R63, -RZ, R62.H0_H0 ;  /* 0x2000003eff3f7230 */ /* 0x000fe20000004100 */
[----:B------:R-:W-:Y:S01]  /*8c70*/  F2FP.SATFINITE.E4M3.F32.PACK_AB_MERGE_C R54, R147, R84, R132 ;  /* 0x000000549336723e */ /* 0x000fe20004807084 */
[----:B------:R-:W-:Y:S02]  /*8c80*/  HADD2.F32 R132, -RZ, R86.H0_H0 ;  /* 0x20000056ff847230 */ /* 0x000fe40000004100 */
[----:B------:R-:W-:Y:S01]  /*8c90*/  FMUL.FTZ R146, R60, R145 ;  /* 0x000000913c927220 */ /* 0x000fe20000410000 */
[----:B------:R-:W-:-:S02]  /*8ca0*/  HADD2.F32 R84, -RZ, R62.H1_H1 ;  /* 0x3000003eff547230 */ /* 0x000fc40000004100 */
[C---:B------:R-:W-:Y:S01]  /*8cb0*/  FMUL.FTZ R147, R63.reuse, R145 ;  /* 0x000000913f937220 */ /* 0x040fe20000410000 */
[----:B------:R-:W-:Y:S01]  /*8cc0*/  HADD2.F32 R133, -RZ, R133.H1_H1 ;  /* 0x30000085ff857230 */ /* 0x000fe20000004100 */
[----:B------:R-:W-:Y:S01]  /*8cd0*/  F2FP.F16.E4M3.UNPACK_B R53, R53.H1 ;  /* 0x00000035ff35723e */ /* 0x000fe200030006ff */
[----:B------:R-:W-:Y:S02]  /*8ce0*/  HADD2.F32 R62, -RZ, R61.H1_H1 ;  /* 0x3000003dff3e7230 */ /* 0x000fe40000004100 */
[----:B------:R-:W-:Y:S01]  /*8cf0*/  FFMA.FTZ R61, R63, R132, R146 ;  /* 0x000000843f3d7223 */ /* 0x000fe20000010092 */
[----:B------:R-:W-:Y:S02]  /*8d00*/  HADD2.F32 R63, -RZ, R86.H1_H1 ;  /* 0x30000056ff3f7230 */ /* 0x000fe40000004100 */
[-C--:B------:R-:W-:Y:S01]  /*8d10*/  FMUL.FTZ R145, R84, R133.reuse ;  /* 0x0000008554917220 */ /* 0x080fe20000410000 */
[----:B------:R-:W-:Y:S01]  /*8d20*/  F2FP.F16.E4M3.UNPACK_B R86, R52.H1 ;  /* 0x00000034ff56723e */ /* 0x000fe200030006ff */
[----:B------:R-:W-:Y:S01]  /*8d30*/  FMUL.FTZ R133, R62, R133 ;  /* 0x000000853e857220 */ /* 0x000fe20000410000 */
[----:B------:R-:W-:Y:S01]  /*8d40*/  F2FP.F16.E4M3.UNPACK_B R56, R56.H1 ;  /* 0x00000038ff38723e */ /* 0x000fe200030006ff */
[----:B------:R-:W-:Y:S01]  /*8d50*/  FFMA.FTZ R60, R60, R132, -R147 ;  /* 0x000000843c3c7223 */ /* 0x000fe20000010893 */
[-C--:B------:R-:W-:Y:S01]  /*8d60*/  FFMA.FTZ R147, R62, R63.reuse, -R145 ;  /* 0x0000003f3e937223 */ /* 0x080fe20000010891 */
[----:B------:R-:W-:Y:S01]  /*8d70*/  FFMA.FTZ R148, R84, R63, R133 ;  /* 0x0000003f54947223 */ /* 0x000fe20000010085 */
[--C-:B------:R-:W-:Y:S01]  /*8d80*/  HADD2.F32 R62, -RZ, R53.reuse.H0_H0 ;  /* 0x20000035ff3e7230 */ /* 0x100fe20000004100 */
[----:B------:R-:W-:Y:S01]  /*8d90*/  F2FP.F16.E4M3.UNPACK_B R50, R50.H1 ;  /* 0x00000032ff32723e */ /* 0x000fe200030006ff */
[----:B------:R-:W-:Y:S01]  /*8da0*/  HADD2.F32 R133, -RZ, R86.H0_H0 ;  /* 0x20000056ff857230 */ /* 0x000fe20000004100 */
[----:B------:R-:W-:Y:S01]  /*8db0*/  F2FP.F16.E4M3.UNPACK_B R132, R49.H1 ;  /* 0x00000031ff84723e */ /* 0x000fe200030006ff */
[----:B------:R-:W-:-:S02]  /*8dc0*/  HADD2.F32 R53, -RZ, R53.H1_H1 ;  /* 0x30000035ff357230 */ /* 0x000fc40000004100 */
[----:B------:R-:W-:Y:S02]  /*8dd0*/  HADD2.F32 R86, -RZ, R86.H1_H1 ;  /* 0x30000056ff567230 */ /* 0x000fe40000004100 */
[-C--:B------:R-:W-:Y:S01]  /*8de0*/  FMUL.FTZ R145, R62, R133.reuse ;  /* 0x000000853e917220 */ /* 0x080fe20000410000 */
[--C-:B------:R-:W-:Y:S02]  /*8df0*/  HADD2.F32 R52, -RZ, R56.reuse.H0_H0 ;  /* 0x20000038ff347230 */ /* 0x100fe40000004100 */
[----:B------:R-:W-:Y:S02]  /*8e00*/  HADD2.F32 R56, -RZ, R56.H1_H1 ;  /* 0x30000038ff387230 */ /* 0x000fe40000004100 */
[----:B------:R-:W-:Y:S01]  /*8e10*/  FMUL.FTZ R151, R53, R86 ;  /* 0x0000005635977220 */ /* 0x000fe20000410000 */
[--C-:B------:R-:W-:Y:S02]  /*8e20*/  HADD2.F32 R84, -RZ, R50.reuse.H1_H1 ;  /* 0x30000032ff547230 */ /* 0x100fe40000004100 */
[----:B------:R-:W-:Y:S01]  /*8e30*/  FMUL.FTZ R133, R52, R133 ;  /* 0x0000008534857220 */ /* 0x000fe20000410000 */
[----:B------:R-:W-:-:S02]  /*8e40*/  HADD2.F32 R63, -RZ, R50.H0_H0 ;  /* 0x20000032ff3f7230 */ /* 0x000fc40000004100 */
[C---:B------:R-:W-:Y:S01]  /*8e50*/  FMUL.FTZ R86, R56.reuse, R86 ;  /* 0x0000005638567220 */ /* 0x040fe20000410000 */
[----:B------:R-:W-:Y:S01]  /*8e60*/  F2FP.F16.E4M3.UNPACK_B R50, R51 ;  /* 0x00000033ff32723e */ /* 0x000fe200020006ff */
[-C--:B------:R-:W-:Y:S01]  /*8e70*/  FFMA.FTZ R154, R56, R84.reuse, -R151 ;  /* 0x00000054389a7223 */ /* 0x080fe20000010897 */
[----:B------:R-:W-:Y:S01]  /*8e80*/  F2FP.F16.E4M3.UNPACK_B R56, R55 ;  /* 0x00000037ff38723e */ /* 0x000fe200020006ff */
[----:B------:R-:W-:Y:S01]  /*8e90*/  FFMA.FTZ R151, R53, R84, R86 ;  /* 0x0000005435977223 */ /* 0x000fe20000010056 */
[----:B------:R-:W-:Y:S01]  /*8ea0*/  F2FP.F16.E4M3.UNPACK_B R51, R51.H1 ;  /* 0x00000033ff33723e */ /* 0x000fe200030006ff */
[----:B------:R-:W-:Y:S01]  /*8eb0*/  FFMA.FTZ R149, R52, R63, -R145 ;  /* 0x0000003f34957223 */ /* 0x000fe20000010891 */
[----:B------:R-:W-:Y:S01]  /*8ec0*/  F2FP.F16.E4M3.UNPACK_B R55, R55.H1 ;  /* 0x00000037ff37723e */ /* 0x000fe200030006ff */
[----:B------:R-:W-:Y:S01]  /*8ed0*/  FFMA.FTZ R150, R62, R63, R133 ;  /* 0x0000003f3e967223 */ /* 0x000fe20000010085 */
[----:B------:R-:W-:Y:S01]  /*8ee0*/  F2FP.F16.E4M3.UNPACK_B R86, R49 ;  /* 0x00000031ff56723e */ /* 0x000fe200020006ff */
[----:B------:R-:W-:Y:S01]  /*8ef0*/  HADD2.F32 R53, -RZ, R51.H0_H0 ;  /* 0x20000033ff357230 */ /* 0x000fe20000004100 */
[-C--:B------:R-:W-:Y:S01]  /*8f00*/  F2FP.F16.E4M3.UNPACK_B R49, R48.reuse ;  /* 0x00000030ff31723e */ /* 0x080fe200020006ff */
[----:B------:R-:W-:Y:S01]  /*8f10*/  HADD2.F32 R146, -RZ, R132.H0_H0 ;  /* 0x20000084ff927230 */ /* 0x000fe20000004100 */
[----:B------:R-:W-:Y:S01]  /*8f20*/  F2FP.F16.E4M3.UNPACK_B R63, R48.H1 ;  /* 0x00000030ff3f723e */ /* 0x000fe200030006ff */
[----:B------:R-:W-:Y:S01]  /*8f30*/  HADD2.F32 R48, -RZ, R55.H0_H0 ;  /* 0x20000037ff307230 */ /* 0x000fe20000004100 */
[----:B------:R-:W-:Y:S01]  /*8f40*/  F2FP.SATFINITE.E4M3.F32.PACK_AB_MERGE_C R149, R154, R149, RZ ;  /* 0x000000959a95723e */ /* 0x000fe200048070ff */
[----:B------:R-:W-:-:S02]  /*8f50*/  HADD2.F32 R62, -RZ, R56.H0_H0 ;  /* 0x20000038ff3e7230 */ /* 0x000fc40000004100 */
[-C--:B------:R-:W-:Y:S01]  /*8f60*/  FMUL.FTZ R157, R53, R146.reuse ;  /* 0x00000092359d7220 */ /* 0x080fe20000410000 */
[----:B------:R-:W-:Y:S02]  /*8f70*/  HADD2.F32 R145, -RZ, R86.H0_H0 ;  /* 0x20000056ff917230 */ /* 0x000fe40000004100 */
[----:B------:R-:W-:Y:S01]  /*8f80*/  FMUL.FTZ R156, R48, R146 ;  /* 0x00000092309c7220 */ /* 0x000fe20000410000 */
[----:B------:R-:W-:Y:S01]  /*8f90*/  HADD2.F32 R84, -RZ, R63.H0_H0 ;  /* 0x2000003fff547230 */ /* 0x000fe20000004100 */
[----:B------:R-:W-:Y:S01]  /*8fa0*/  F2FP.SATFINITE.E4M3.F32.PACK_AB_MERGE_C R150, R151, R150, RZ ;  /* 0x000000969796723e */ /* 0x000fe200048070ff */
[----:B------:R-:W-:Y:S02]  /*8fb0*/  HADD2.F32 R52, -RZ, R50.H0_H0 ;  /* 0x20000032ff347230 */ /* 0x000fe40000004100 */
[----:B------:R-:W-:Y:S01]  /*8fc0*/  FMUL.FTZ R155, R62, R145 ;  /* 0x000000913e9b7220 */ /* 0x000fe20000410000 */
[----:B------:R-:W-:Y:S02]  /*8fd0*/  HADD2.F32 R133, -RZ, R49.H0_H0 ;  /* 0x20000031ff857230 */ /* 0x000fe40000004100 */
[----:B------:R-:W-:Y:S01]  /*8fe0*/  FFMA.FTZ R156, R53, R84, -R156 ;  /* 0x00000054359c7223 */ /* 0x000fe2000001089c */
[----:B------:R-:W-:-:S02]  /*8ff0*/  HADD2.F32 R55, -RZ, R55.H1_H1 ;  /* 0x30000037ff377230 */ /* 0x000fc40000004100 */
[----:B------:R-:W-:Y:S01]  /*9000*/  FFMA.FTZ R157, R48, R84, R157 ;  /* 0x00000054309d7223 */ /* 0x000fe2000001009d */
[----:B------:R-:W-:Y:S02]  /*9010*/  HADD2.F32 R132, -RZ, R132.H1_H1 ;  /* 0x30000084ff847230 */ /* 0x000fe40000004100 */
[C---:B------:R-:W-:Y:S01]  /*9020*/  FMUL.FTZ R145, R52.reuse, R145 ;  /* 0x0000009134917220 */ /* 0x040fe20000410000 */
[----:B------:R-:W-:Y:S02]  /*9030*/  HADD2.F32 R51, -RZ, R51.H1_H1 ;  /* 0x30000033ff337230 */ /* 0x000fe40000004100 */
[----:B------:R-:W-:Y:S01]  /*9040*/  FFMA.FTZ R155, R52, R133, -R155 ;  /* 0x00000085349b7223 */ /* 0x000fe2000001089b */
[----:B------:R-:W-:Y:S02]  /*9050*/  HADD2.F32 R56, -RZ, R56.H1_H1 ;  /* 0x30000038ff387230 */ /* 0x000fe40000004100 */
[----:B------:R-:W-:Y:S01]  /*9060*/  FMUL.FTZ R52, R55, R132 ;  /* 0x0000008437347220 */ /* 0x000fe20000410000 */
[----:B------:R-:W-:-:S02]  /*9070*/  HADD2.F32 R53, -RZ, R86.H1_H1 ;  /* 0x30000056ff357230 */ /* 0x000fc40000004100 */
[C---:B------:R-:W-:Y:S01]  /*9080*/  FMUL.FTZ R132, R51.reuse, R132 ;  /* 0x0000008433847220 */ /* 0x040fe20000410000 */
[----:B------:R-:W-:Y:S02]  /*9090*/  HADD2.F32 R48, -RZ, R63.H1_H1 ;  /* 0x3000003fff307230 */ /* 0x000fe40000004100 */
[----:B------:R-:W-:Y:S01]  /*90a0*/  FFMA.FTZ R145, R62, R133, R145 ;  /* 0x000000853e917223 */ /* 0x000fe20000010091 */
[----:B------:R-:W-:Y:S02]  /*90b0*/  HADD2.F32 R50, -RZ, R50.H1_H1 ;  /* 0x30000032ff327230 */ /* 0x000fe40000004100 */
[-C--:B------:R-:W-:Y:S01]  /*90c0*/  FMUL.FTZ R63, R56, R53.reuse ;  /* 0x00000035383f7220 */ /* 0x080fe20000410000 */
[----:B------:R-:W-:Y:S02]  /*90d0*/  HADD2.F32 R49, -RZ, R49.H1_H1 ;  /* 0x30000031ff317230 */ /* 0x000fe40000004100 */
[-C--:B------:R-:W-:Y:S01]  /*90e0*/  FFMA.FTZ R51, R51, R48.reuse, -R52 ;  /* 0x0000003033337223 */ /* 0x080fe20000010834 */
[----:B------:R-:W-:Y:S01]  /*90f0*/  FFMA.FTZ R132, R55, R48, R132 ;  /* 0x0000003037847223 */ /* 0x000fe20000010084 */
[----:B------:R-:W-:Y:S01]  /*9100*/  FMUL.FTZ R53, R50, R53 ;  /* 0x0000003532357220 */ /* 0x000fe20000410000 */
[----:B------:R-:W-:-:S02]  /*9110*/  IMAD.MOV.U32 R48, RZ, RZ, R59 ;  /* 0x000000ffff307224 */ /* 0x000fc400078e003b */
[-C--:B------:R-:W-:Y:S01]  /*9120*/  FFMA.FTZ R50, R50, R49.reuse, -R63 ;  /* 0x0000003132327223 */ /* 0x080fe2000001083f */
[----:B------:R-:W-:Y:S01]  /*9130*/  F2FP.SATFINITE.E4M3.F32.PACK_AB_MERGE_C R51, R51, R156, RZ ;  /* 0x0000009c3333723e */ /* 0x000fe200048070ff */
[----:B------:R-:W-:Y:S01]  /*9140*/  FFMA.FTZ R56, R56, R49, R53 ;  /* 0x0000003138387223 */ /* 0x000fe20000010035 */
[----:B------:R-:W-:Y:S01]  /*9150*/  F2FP.SATFINITE.E4M3.F32.PACK_AB_MERGE_C R132, R132, R157, RZ ;  /* 0x0000009d8484723e */ /* 0x000fe200048070ff */
[----:B------:R-:W-:Y:S01]  /*9160*/  IMAD.MOV.U32 R52, RZ, RZ, R58 ;  /* 0x000000ffff347224 */ /* 0x000fe200078e003a */
[----:B------:R-:W-:Y:S01]  /*9170*/  F2FP.SATFINITE.E4M3.F32.PACK_AB_MERGE_C R51, R50, R155, R51 ;  /* 0x0000009b3233723e */ /* 0x000fe20004807033 */
[----:B------:R-:W-:Y:S01]  /*9180*/  IMAD.MOV.U32 R50, RZ, RZ, R57 ;  /* 0x000000ffff327224 */ /* 0x000fe200078e0039 */
[----:B------:R-:W-:Y:S02]  /*9190*/  F2FP.SATFINITE.E4M3.F32.PACK_AB_MERGE_C R49, R147, R60, R149 ;  /* 0x0000003c9331723e */ /* 0x000fe40004807095 */
[----:B------:R-:W-:Y:S02]  /*91a0*/  F2FP.SATFINITE.E4M3.F32.PACK_AB_MERGE_C R53, R148, R61, R150 ;  /* 0x0000003d9435723e */ /* 0x000fe40004807096 */
[----:B------:R-:W-:-:S07]  /*91b0*/  F2FP.SATFINITE.E4M3.F32.PACK_AB_MERGE_C R55, R56, R145, R132 ;  /* 0x000000913837723e */ /* 0x000fce0004807084 */
.L_x_353:
[----:B------:R-:W-:Y:S05]  /*91c0*/  BSYNC B2 ;  /* 0x0000000000027941 */ /* 0x000fea0003800000 */
.L_x_352:
        /* <DEDUP_REMOVED lines=11> */
.L_x_351:
[----:B------:R-:W-:Y:S05]  /*9280*/  BSYNC B1 ;  /* 0x0000000000017941 */ /* 0x000fea0003800000 */
.L_x_350:
[----:B------:R-:W-:Y:S01]  /*9290*/  ISETP.GE.OR P3, PT, R234, R118, P0 ;  /* 0x00000076ea00720c */ /* 0x000fe20000766670 */
[----:B------:R-:W-:-:S12]  /*92a0*/  BSSY B1, `(.L_x_354) ;  /* 0x0000108000017945 */ /* 0x000fd80003800000 */
[----:B------:R-:W-:Y:S05]  /*92b0*/  @P3 BRA `(.L_x_355) ;  /* 0x0000001000183947 */ /* 0x000fea0003800000 */
[----:B-1-3--:R-:W3:Y:S04]  /*92c0*/  LDL R51, [R1+0x18] ;  /* 0x0000180001337983 */ /* 0x00aee80000100800 */
[----:B------:R-:W4:Y:S01]  /*92d0*/  LDL R50, [R1+0x24] ;  /* 0x0000240001327983 */ /* 0x000f220000100800 */
[----:B------:R-:W-:Y:S01]  /*92e0*/  SHF.R.S32.HI R49, RZ, 0x1f, R234 ;  /* 0x0000001fff317819 */ /* 0x000fe200000114ea */
[-C--:B--2---:R-:W-:Y:S01]  /*92f0*/  IMAD.WIDE.U32 R56, R234, R128.reuse, R122 ;  /* 0x00000080ea387225 */ /* 0x084fe200078e007a */
[----:B------:R-:W-:Y:S01]  /*9300*/  ISETP.NE.AND P6, PT, R0, RZ, PT ;  /* 0x000000ff0000720c */ /* 0x000fe20003fc5270 */
[----:B------:R-:W-:Y:S02]  /*9310*/  BSSY B2, `(.L_x_356) ;  /* 0x00000f5000027945 */ /* 0x000fe40003800000 */
[----:B------:R-:W-:Y:S01]  /*9320*/  IMAD R48, R49, R128, RZ ;  /* 0x0000008031307224 */ /* 0x000fe200078e02ff */
[----:B------:R-:W-:-:S03]  /*9330*/  IADD3 R58, P3, P4, R100, R56, R38 ;  /* 0x00000038643a7210 */ /* 0x000fc60007c7e026 */
[----:B------:R-:W-:Y:S01]  /*9340*/  IMAD R59, R234, R129, R48 ;  /* 0x00000081ea3b7224 */ /* 0x000fe200078e0230 */
[----:B------:R-:W-:-:S04]  /*9350*/  SEL R48, R121, R142, !P6 ;  /* 0x0000008e79307207 */ /* 0x000fc80007000000 */
[----:B------:R-:W-:Y:S02]  /*9360*/  SHF.R.S32.HI R49, RZ, 0x1f, R48 ;  /* 0x0000001fff317819 */ /* 0x000fe40000011430 */
[----:B------:R-:W-:Y:S02]  /*9370*/  IADD3 R59, R57, R59, RZ ;  /* 0x0000003b393b7210 */ /* 0x000fe40007ffe0ff */
[----:B------:R-:W-:Y:S02]  /*9380*/  LEA.HI R49, R49, R48, RZ, 0x5 ;  /* 0x0000003031317211 */ /* 0x000fe400078f28ff */
[----:B------:R-:W-:Y:S02]  /*9390*/  IADD3.X R80, R36, R59, R105, P3, P4 ;  /* 0x0000003b24507210 */ /* 0x000fe40001fe8469 */
[----:B------:R-:W-:-:S04]  /*93a0*/  LEA.HI.SX32 R49, R49, R104, 0x1b ;  /* 0x0000006831317211 */ /* 0x000fc800078fdaff */
[----:B------:R-:W-:Y:S01]  /*93b0*/  SHF.R.S32.HI R48, RZ, 0x1f, R49 ;  /* 0x0000001fff307819 */ /* 0x000fe20000011431 */
[----:B------:R-:W-:-:S03]  /*93c0*/  IMAD.SHL.U32 R61, R49, 0x10, RZ ;  /* 0x00000010313d7824 */ /* 0x000fc600078e00ff */
[----:B------:R-:W-:-:S05]  /*93d0*/  LEA.HI R49, R48, R49, RZ, 0x3 ;  /* 0x0000003130317211 */ /* 0x000fca00078f18ff */
[----:B------:R-:W-:-:S05]  /*93e0*/  IMAD.SHL.U32 R49, R49, 0x800, RZ ;  /* 0x0000080031317824 */ /* 0x000fca00078e00ff */
[----:B------:R-:W-:Y:S02]  /*93f0*/  LOP3.LUT R49, R49, 0xffffc000, RZ, 0xc0, !PT ;  /* 0xffffc00031317812 */ /* 0x000fe400078ec0ff */
[----:B---3--:R-:W-:-:S04]  /*9400*/  LOP3.LUT R48, R51, 0x70, R61, 0xf8, !PT ;  /* 0x0000007033307812 */ /* 0x008fc800078ef83d */
[----:B------:R-:W-:-:S04]  /*9410*/  LOP3.LUT R48, R48, R27, RZ, 0x3c, !PT ;  /* 0x0000001b30307212 */ /* 0x000fc800078e3cff */
[----:B----4-:R-:W-:Y:S01]  /*9420*/  IADD3 R49, R48, R49, R50 ;  /* 0x0000003130317210 */ /* 0x010fe20007ffe032 */
[----:B------:R-:W-:-:S03]  /*9430*/  IMAD R48, R232, 0x8000, R116 ;  /* 0x00008000e8307824 */ /* 0x000fc600078e0274 */
[----:B------:R-:W-:Y:S01]  /*9440*/  LEA R50, R232, R49, 0xf ;  /* 0x00000031e8327211 */ /* 0x000fe200078e78ff */
[----:B------:R-:W-:-:S04]  /*9450*/  IMAD.IADD R48, R19, 0x1, R48 ;  /* 0x0000000113307824 */ /* 0x000fc800078e0230 */
[----:B------:R-:W-:Y:S02]  /*9460*/  IMAD.IADD R52, R19, 0x1, R50 ;  /* 0x0000000113347824 */ /* 0x000fe400078e0232 */
[----:B------:R-:W1:Y:S04]  /*9470*/  LDS.128 R48, [R48+0x28400] ;  /* 0x0284000030307984 */ /* 0x000e680000000c00 */
[----:B------:R-:W2:Y:S01]  /*9480*/  LDS.128 R52, [R52+0x28400] ;  /* 0x0284000034347984 */ /* 0x000ea20000000c00 */
[----:B------:R-:W-:Y:S05]  /*9490*/  @P2 BRA `(.L_x_357) ;  /* 0x0000000c00702947 */ /* 0x000fea0003800000 */
[--C-:B------:R-:W-:Y:S01]  /*94a0*/  SHF.R.U32.HI R145, RZ, 0x8, R65.reuse ;  /* 0x00000008ff917819 */ /* 0x100fe20000011641 */
[----:B-1----:R-:W-:Y:S01]  /*94b0*/  IMAD.MOV.U32 R60, RZ, RZ, R50 ;  /* 0x000000ffff3c7224 */ /* 0x002fe200078e0032 */
[--C-:B------:R-:W-:Y:S01]  /*94c0*/  SHF.R.U32.HI R147, RZ, 0x18, R65.reuse ;  /* 0x00000018ff937819 */ /* 0x100fe20000011641 */
[----:B------:R-:W-:Y:S01]  /*94d0*/  IMAD.MOV.U32 R63, RZ, RZ, R48 ;  /* 0x000000ffff3f7224 */ /* 0x000fe200078e0030 */
[----:B------:R-:W-:Y:S01]  /*94e0*/  LOP3.LUT R64, R65, 0xff, RZ, 0xc0, !PT ;  /* 0x000000ff41407812 */ /* 0x000fe200078ec0ff */
[----:B--2---:R-:W-:Y:S01]  /*94f0*/  IMAD.MOV.U32 R62, RZ, RZ, R54 ;  /* 0x000000ffff3e7224 */ /* 0x004fe200078e0036 */
[----:B------:R-:W-:Y:S01]  /*9500*/  SHF.R.U32.HI R132, RZ, 0x10, R65 ;  /* 0x00000010ff847819 */ /* 0x000fe20000011641 */
[----:B------:R-:W-:Y:S01]  /*9510*/  IMAD.SHL.U32 R65, R145, 0x100, RZ ;  /* 0x0000010091417824 */ /* 0x000fe200078e00ff */
[----:B------:R-:W-:Y:S02]  /*9520*/  SHF.R.U32.HI R133, RZ, 0x18, R67 ;  /* 0x00000018ff857819 */ /* 0x000fe40000011643 */
[----:B------:R-:W-:-:S02]  /*9530*/  LOP3.LUT R68, R67, 0xff, RZ, 0xc0, !PT ;  /* 0x000000ff43447812 */ /* 0x000fc400078ec0ff */
[--C-:B------:R-:W-:Y:S02]  /*9540*/  SHF.R.U32.HI R87, RZ, 0x8, R67.reuse ;  /* 0x00000008ff577819 */ /* 0x100fe40000011643 */
[----:B------:R-:W-:Y:S02]  /*9550*/  SHF.R.U32.HI R85, RZ, 0x10, R67 ;  /* 0x00000010ff557819 */ /* 0x000fe40000011643 */
[----:B------:R-:W-:Y:S02]  /*9560*/  SHF.R.U32.HI R81, RZ, 0x8, R71 ;  /* 0x00000008ff517819 */ /* 0x000fe40000011647 */
[----:B------:R-:W-:Y:S02]  /*9570*/  PRMT R64, R147, 0x654, R64 ;  /* 0x0000065493407816 */ /* 0x000fe40000000040 */
[----:B------:R-:W-:Y:S02]  /*9580*/  SHF.R.U32.HI R86, RZ, 0x18, R69 ;  /* 0x00000018ff567819 */ /* 0x000fe40000011645 */
[----:B------:R-:W-:-:S02]  /*9590*/  LOP3.LUT R67, R69, 0xff, RZ, 0xc0, !PT ;  /* 0x000000ff45437812 */ /* 0x000fc400078ec0ff */
[--C-:B------:R-:W-:Y:S02]  /*95a0*/  SHF.R.U32.HI R82, RZ, 0x8, R69.reuse ;  /* 0x00000008ff527819 */ /* 0x100fe40000011645 */
[----:B------:R-:W-:Y:S02]  /*95b0*/  SHF.R.U32.HI R84, RZ, 0x10, R69 ;  /* 0x00000010ff547819 */ /* 0x000fe40000011645 */
[--C-:B------:R-:W-:Y:S02]  /*95c0*/  SHF.R.U32.HI R70, RZ, 0x18, R71.reuse ;  /* 0x00000018ff467819 */ /* 0x100fe40000011647 */
[----:B------:R-:W-:Y:S02]  /*95d0*/  LOP3.LUT R69, R71, 0xff, RZ, 0xc0, !PT ;  /* 0x000000ff47457812 */ /* 0x000fe400078ec0ff */
[----:B------:R-:W-:Y:S02]  /*95e0*/  MOV R66, R52 ;  /* 0x0000003400427202 */ /* 0x000fe40000000f00 */
[----:B------:R-:W-:Y:S01]  /*95f0*/  SHF.R.U32.HI R83, RZ, 0x10, R71 ;  /* 0x00000010ff537819 */ /* 0x000fe20000011647 */
[----:B------:R-:W-:Y:S01]  /*9600*/  IMAD.SHL.U32 R71, R81, 0x100, RZ ;  /* 0x0000010051477824 */ /* 0x000fe200078e00ff */
[----:B------:R-:W-:Y:S01]  /*9610*/  LOP3.LUT R52, R64, 0xff00, R65, 0xf8, !PT ;  /* 0x0000ff0040347812 */ /* 0x000fe200078ef841 */
[----:B------:R-:W-:Y:S01]  /*9620*/  IMAD.U32 R65, R132, 0x10000, RZ ;  /* 0x0001000084417824 */ /* 0x000fe200078e00ff */
[----:B------:R-:W-:Y:S01]  /*9630*/  PRMT R50, R86, 0x654, R67 ;  /* 0x0000065456327816 */ /* 0x000fe20000000043 */
[----:B------:R-:W-:Y:S01]  /*9640*/  IMAD.U32 R81, R84, 0x10000, RZ ;  /* 0x0001000054517824 */ /* 0x000fe200078e00ff */
[----:B------:R-:W-:Y:S01]  /*9650*/  PRMT R70, R70, 0x654, R69 ;  /* 0x0000065446467816 */ /* 0x000fe20000000045 */
[----:B------:R-:W-:Y:S01]  /*9660*/  IMAD.SHL.U32 R69, R82, 0x100, RZ ;  /* 0x0000010052457824 */ /* 0x000fe200078e00ff */
[----:B------:R-:W-:Y:S01]  /*9670*/  PRMT R68, R133, 0x654, R68 ;  /* 0x0000065485447816 */ /* 0x000fe20000000044 */
[----:B------:R-:W-:Y:S01]  /*9680*/  IMAD.U32 R83, R83, 0x10000, RZ ;  /* 0x0001000053537824 */ /* 0x000fe200078e00ff */
[----:B------:R-:W-:-:S02]  /*9690*/  SHF.L.U32 R67, R87, 0x8, RZ ;  /* 0x0000000857437819 */ /* 0x000fc400000006ff */
[----:B------:R-:W-:Y:S02]  /*96a0*/  LOP3.LUT R82, R70, 0xff00, R71, 0xf8, !PT ;  /* 0x0000ff0046527812 */ /* 0x000fe400078ef847 */
[----:B------:R-:W-:Y:S02]  /*96b0*/  LOP3.LUT R52, R52, 0xff0000, R65, 0xf8, !PT ;  /* 0x00ff000034347812 */ /* 0x000fe400078ef841 */
[----:B------:R-:W-:Y:S02]  /*96c0*/  LOP3.LUT R48, R68, 0xff00, R67, 0xf8, !PT ;  /* 0x0000ff0044307812 */ /* 0x000fe400078ef843 */
[----:B------:R-:W-:Y:S02]  /*96d0*/  SHF.L.U32 R65, R85, 0x10, RZ ;  /* 0x0000001055417819 */ /* 0x000fe400000006ff */
[----:B------:R-:W-:Y:S02]  /*96e0*/  F2FP.F16.E4M3.UNPACK_B R71, R144.H1 ;  /* 0x00000090ff47723e */ /* 0x000fe400030006ff */
[----:B------:R-:W-:-:S02]  /*96f0*/  F2FP.F16.E4M3.UNPACK_B R64, R63.H1 ;  /* 0x0000003fff40723e */ /* 0x000fc400030006ff */
[----:B------:R-:W-:Y:S02]  /*9700*/  F2FP.F16.E4M3.UNPACK_B R67, R66.H1 ;  /* 0x00000042ff43723e */ /* 0x000fe400030006ff */
[----:B------:R-:W-:Y:S01]  /*9710*/  LOP3.LUT R54, R50, 0xff00, R69, 0xf8, !PT ;  /* 0x0000ff0032367812 */ /* 0x000fe200078ef845 */
[----:B------:R-:W-:Y:S01]  /*9720*/  HADD2.F32 R50, -RZ, R71.H0_H0 ;  /* 0x20000047ff327230 */ /* 0x000fe20000004100 */
[----:B------:R-:W-:Y:S01]  /*9730*/  LOP3.LUT R48, R48, 0xff0000, R65, 0xf8, !PT ;  /* 0x00ff000030307812 */ /* 0x000fe200078ef841 */
[----:B------:R-:W-:Y:S01]  /*9740*/  HADD2.F32 R65, -RZ, R64.H0_H0 ;  /* 0x20000040ff417230 */ /* 0x000fe20000004100 */
[----:B------:R-:W-:Y:S01]  /*9750*/  F2FP.F16.E4M3.UNPACK_B R69, R141.H1 ;  /* 0x0000008dff45723e */ /* 0x000fe200030006ff */
[----:B------:R-:W-:Y:S01]  /*9760*/  HADD2.F32 R68, -RZ, R67.H0_H0 ;  /* 0x20000043ff447230 */ /* 0x000fe20000004100 */
[----:B------:R-:W-:Y:S01]  /*9770*/  F2FP.F16.E4M3.UNPACK_B R144, R144 ;  /* 0x00000090ff90723e */ /* 0x000fe200020006ff */
[----:B------:R-:W-:Y:S02]  /*9780*/  HADD2.F32 R71, -RZ, R71.H1_H1 ;  /* 0x30000047ff477230 */ /* 0x000fe40000004100 */
[----:B------:R-:W-:Y:S01]  /*9790*/  FMUL.FTZ R87, R65, R50 ;  /* 0x0000003241577220 */ /* 0x000fe20000410000 */
[----:B------:R-:W-:-:S02]  /*97a0*/  HADD2.F32 R70, -RZ, R69.H0_H0 ;  /* 0x20000045ff467230 */ /* 0x000fc40000004100 */
[C---:B------:R-:W-:Y:S01]  /*97b0*/  FMUL.FTZ R84, R68.reuse, R50 ;  /* 0x0000003244547220 */ /* 0x040fe20000410000 */
[----:B------:R-:W-:Y:S01]  /*97c0*/  F2FP.F16.E4M3.UNPACK_B R66, R66 ;  /* 0x00000042ff42723e */ /* 0x000fe200020006ff */
[----:B------:R-:W-:Y:S01]  /*97d0*/  HADD2.F32 R69, -RZ, R69.H1_H1 ;  /* 0x30000045ff457230 */ /* 0x000fe20000004100 */
[----:B------:R-:W-:Y:S01]  /*97e0*/  F2FP.F16.E4M3.UNPACK_B R63, R63 ;  /* 0x0000003fff3f723e */ /* 0x000fe200020006ff */
[-C--:B------:R-:W-:Y:S01]  /*97f0*/  FFMA.FTZ R87, R68, R70.reuse, R87 ;  /* 0x0000004644577223 */ /* 0x080fe20000010057 */
[----:B------:R-:W-:Y:S01]  /*9800*/  FFMA.FTZ R85, R65, R70, -R84 ;  /* 0x0000004641557223 */ /* 0x000fe20000010854 */
[----:B------:R-:W-:Y:S01]  /*9810*/  HADD2.F32 R68, -RZ, R67.H1_H1 ;  /* 0x30000043ff447230 */ /* 0x000fe20000004100 */
[----:B------:R-:W-:Y:S01]  /*9820*/  LOP3.LUT R50, R82, 0xff0000, R83, 0xf8, !PT ;  /* 0x00ff000052327812 */ /* 0x000fe200078ef853 */
[----:B------:R-:W-:Y:S01]  /*9830*/  HADD2.F32 R65, -RZ, R64.H1_H1 ;  /* 0x30000040ff417230 */ /* 0x000fe20000004100 */
[----:B------:R-:W-:Y:S01]  /*9840*/  F2FP.F16.E4M3.UNPACK_B R141, R141 ;  /* 0x0000008dff8d723e */ /* 0x000fe200020006ff */
[----:B------:R-:W-:-:S02]  /*9850*/  HADD2.F32 R70, -RZ, R144.H0_H0 ;  /* 0x20000090ff467230 */ /* 0x000fc40000004100 */
[CC--:B------:R-:W-:Y:S01]  /*9860*/  FMUL.FTZ R82, R68.reuse, R71.reuse ;  /* 0x0000004744527220 */ /* 0x0c0fe20000410000 */
[----:B------:R-:W-:Y:S02]  /*9870*/  HADD2.F32 R67, -RZ, R66.H0_H0 ;  /* 0x20000042ff437230 */ /* 0x000fe40000004100 */
[C---:B------:R-:W-:Y:S01]  /*9880*/  FMUL.FTZ R71, R65.reuse, R71 ;  /* 0x0000004741477220 */ /* 0x040fe20000410000 */
[----:B------:R-:W-:Y:S02]  /*9890*/  HADD2.F32 R64, -RZ, R63.H0_H0 ;  /* 0x2000003fff407230 */ /* 0x000fe40000004100 */
[-C--:B------:R-:W-:Y:S01]  /*98a0*/  FFMA.FTZ R86, R65, R69.reuse, -R82 ;  /* 0x0000004541567223 */ /* 0x080fe20000010852 */
[----:B------:R-:W-:Y:S02]  /*98b0*/  HADD2.F32 R65, -RZ, R141.H0_H0 ;  /* 0x2000008dff417230 */ /* 0x000fe40000004100 */
[----:B------:R-:W-:Y:S01]  /*98c0*/  FFMA.FTZ R132, R68, R69, R71 ;  /* 0x0000004544847223 */ /* 0x000fe20000010047 */
[----:B------:R-:W-:Y:S01]  /*98d0*/  FMUL.FTZ R69, R67, R70 ;  /* 0x0000004643457220 */ /* 0x000fe20000410000 */
[----:B------:R-:W-:-:S02]  /*98e0*/  HADD2.F32 R144, -RZ, R144.H1_H1 ;  /* 0x30000090ff907230 */ /* 0x000fc40000004100 */
[----:B------:R-:W-:Y:S01]  /*98f0*/  FMUL.FTZ R70, R64, R70 ;  /* 0x0000004640467220 */ /* 0x000fe20000410000 */
[----:B------:R-:W-:Y:S01]  /*9900*/  HADD2.F32 R66, -RZ, R66.H1_H1 ;  /* 0x30000042ff427230 */ /* 0x000fe20000004100 */
[----:B------:R-:W-:Y:S01]  /*9910*/  LOP3.LUT R54, R54, 0xff0000, R81, 0xf8, !PT ;  /* 0x00ff000036367812 */ /* 0x000fe200078ef851 */
[----:B------:R-:W-:Y:S02]  /*9920*/  HADD2.F32 R63, -RZ, R63.H1_H1 ;  /* 0x3000003fff3f7230 */ /* 0x000fe40000004100 */
[-C--:B------:R-:W-:Y:S01]  /*9930*/  FFMA.FTZ R71, R64, R65.reuse, -R69 ;  /* 0x0000004140477223 */ /* 0x080fe20000010845 */
[----:B------:R-:W-:Y:S02]  /*9940*/  HADD2.F32 R141, -RZ, R141.H1_H1 ;  /* 0x3000008dff8d7230 */ /* 0x000fe40000004100 */
[----:B------:R-:W-:Y:S01]  /*9950*/  FFMA.FTZ R81, R67, R65, R70 ;  /* 0x0000004143517223 */ /* 0x000fe20000010046 */
        /* <DEDUP_REMOVED lines=25> */
[----:B------:R-:W-:Y:S01]  /*9af0*/  FFMA.FTZ R70, R63, R68, -R64 ;  /* 0x000000443f467223 */ /* 0x000fe20000010840 */
[----:B------:R-:W-:Y:S01]  /*9b00*/  F2FP.F16.E4M3.UNPACK_B R63, R62 ;  /* 0x0000003eff3f723e */ /* 0x000fe200020006ff */
[--C-:B------:R-:W-:Y:S02]  /*9b10*/  HADD2.F32 R67, -RZ, R143.reuse.H0_H0 ;  /* 0x2000008fff437230 */ /* 0x100fe40000004100 */
[----:B------:R-:W-:Y:S01]  /*9b20*/  FFMA.FTZ R145, R65, R68, R146 ;  /* 0x0000004441917223 */ /* 0x000fe20000010092 */
[----:B------:R-:W-:Y:S01]  /*9b30*/  HADD2.F32 R143, -RZ, R143.H1_H1 ;  /* 0x3000008fff8f7230 */ /* 0x000fe20000004100 */
[----:B------:R-:W-:Y:S01]  /*9b40*/  F2FP.SATFINITE.E4M3.F32.PACK_AB_MERGE_C R141, R70, R141, RZ ;  /* 0x0000008d468d723e */ /* 0x000fe200048070ff */
[--C-:B------:R-:W-:Y:S01]  /*9b50*/  HADD2.F32 R64, -RZ, R63.reuse.H0_H0 ;  /* 0x2000003fff407230 */ /* 0x100fe20000004100 */
[----:B------:R-:W-:Y:S01]  /*9b60*/  F2FP.F16.E4M3.UNPACK_B R70, R54 ;  /* 0x00000036ff46723e */ /* 0x000fe200020006ff */
[----:B------:R-:W-:Y:S01]  /*9b70*/  HADD2.F32 R62, -RZ, R60.H0_H0 ;  /* 0x2000003cff3e7230 */ /* 0x000fe20000004100 */
[----:B------:R-:W-:Y:S01]  /*9b80*/  F2FP.SATFINITE.E4M3.F32.PACK_AB_MERGE_C R144, R145, R144, RZ ;  /* 0x000000909190723e */ /* 0x000fe200048070ff */
[----:B------:R-:W-:-:S02]  /*9b90*/  HADD2.F32 R63, -RZ, R63.H1_H1 ;  /* 0x3000003fff3f7230 */ /* 0x000fc40000004100 */
[-C--:B------:R-:W-:Y:S01]  /*9ba0*/  FMUL.FTZ R69, R64, R67.reuse ;  /* 0x0000004340457220 */ /* 0x080fe20000410000 */
[----:B------:R-:W-:Y:S02]  /*9bb0*/  HADD2.F32 R60, -RZ, R60.H1_H1 ;  /* 0x3000003cff3c7230 */ /* 0x000fe40000004100 */
[----:B------:R-:W-:Y:S01]  /*9bc0*/  FMUL.FTZ R67, R62, R67 ;  /* 0x000000433e437220 */ /* 0x000fe20000410000 */
[--C-:B------:R-:W-:Y:S02]  /*9bd0*/  HADD2.F32 R65, -RZ, R139.reuse.H0_H0 ;  /* 0x2000008bff417230 */ /* 0x100fe40000004100 */
[CC--:B------:R-:W-:Y:S01]  /*9be0*/  FMUL.FTZ R133, R63.reuse, R143.reuse ;  /* 0x0000008f3f857220 */ /* 0x0c0fe20000410000 */
[----:B------:R-:W-:Y:S02]  /*9bf0*/  HADD2.F32 R139, -RZ, R139.H1_H1 ;  /* 0x3000008bff8b7230 */ /* 0x000fe40000004100 */
[----:B------:R-:W-:Y:S01]  /*9c00*/  FMUL.FTZ R66, R60, R143 ;  /* 0x0000008f3c427220 */ /* 0x000fe20000410000 */
[-C--:B------:R-:W-:Y:S01]  /*9c10*/  FFMA.FTZ R83, R64, R65.reuse, R67 ;  /* 0x0000004140537223 */ /* 0x080fe20000010043 */
[----:B------:R-:W-:Y:S01]  /*9c20*/  FFMA.FTZ R62, R62, R65, -R69 ;  /* 0x000000413e3e7223 */ /* 0x000fe20000010845 */
[-C--:B------:R-:W-:Y:S01]  /*9c30*/  FFMA.FTZ R133, R60, R139.reuse, -R133 ;  /* 0x0000008b3c857223 */ /* 0x080fe20000010885 */
[----:B------:R-:W-:Y:S01]  /*9c40*/  FFMA.FTZ R60, R63, R139, R66 ;  /* 0x0000008b3f3c7223 */ /* 0x000fe20000010042 */
[----:B------:R-:W-:-:S02]  /*9c50*/  F2FP.SATFINITE.E4M3.F32.PACK_AB_MERGE_C R63, R132, R87, RZ ;  /* 0x00000057843f723e */ /* 0x000fc400048070ff */
[----:B------:R-:W-:Y:S02]  /*9c60*/  F2FP.F16.E4M3.UNPACK_B R67, R53 ;  /* 0x00000035ff43723e */ /* 0x000fe400020006ff */
[----:B------:R-:W-:Y:S02]  /*9c70*/  F2FP.F16.E4M3.UNPACK_B R65, R49 ;  /* 0x00000031ff41723e */ /* 0x000fe400020006ff */
[----:B------:R-:W-:Y:S01]  /*9c80*/  F2FP.SATFINITE.E4M3.F32.PACK_AB_MERGE_C R63, R84, R81, R63 ;  /* 0x00000051543f723e */ /* 0x000fe2000480703f */
[----:B------:R-:W-:Y:S01]  /*9c90*/  HADD2.F32 R68, -RZ, R67.H0_H0 ;  /* 0x20000043ff447230 */ /* 0x000fe20000004100 */
[----:B------:R-:W-:Y:S01]  /*9ca0*/  F2FP.SATFINITE.E4M3.F32.PACK_AB_MERGE_C R64, R86, R85, RZ ;  /* 0x000000555640723e */ /* 0x000fe200048070ff */
[----:B------:R-:W-:Y:S01]  /*9cb0*/  HADD2.F32 R81, -RZ, R70.H0_H0 ;  /* 0x20000046ff517230 */ /* 0x000fe20000004100 */
[----:B------:R-:W-:Y:S01]  /*9cc0*/  F2FP.F16.E4M3.UNPACK_B R69, R52 ;  /* 0x00000034ff45723e */ /* 0x000fe200020006ff */
[----:B------:R-:W-:Y:S01]  /*9cd0*/  HADD2.F32 R66, -RZ, R65.H0_H0 ;  /* 0x20000041ff427230 */ /* 0x000fe20000004100 */
[----:B------:R-:W-:Y:S01]  /*9ce0*/  F2FP.SATFINITE.E4M3.F32.PACK_AB_MERGE_C R64, R82, R71, R64 ;  /* 0x000000475240723e */ /* 0x000fe20004807040 */
[----:B------:R-:W-:Y:S01]  /*9cf0*/  HADD2.F32 R67, -RZ, R67.H1_H1 ;  /* 0x30000043ff437230 */ /* 0x000fe20000004100 */
[----:B------:R-:W-:Y:S01]  /*9d00*/  F2FP.SATFINITE.E4M3.F32.PACK_AB_MERGE_C R60, R60, R83, R144 ;  /* 0x000000533c3c723e */ /* 0x000fe20004807090 */
[----:B------:R-:W-:-:S02]  /*9d10*/  HADD2.F32 R71, -RZ, R69.H0_H0 ;  /* 0x20000045ff477230 */ /* 0x000fc40000004100 */
[-C--:B------:R-:W-:Y:S01]  /*9d20*/  FMUL.FTZ R83, R68, R81.reuse ;  /* 0x0000005144537220 */ /* 0x080fe20000410000 */
[----:B------:R-:W-:Y:S01]  /*9d30*/  FMUL.FTZ R81, R66, R81 ;  /* 0x0000005142517220 */ /* 0x000fe20000410000 */
[----:B------:R-:W-:Y:S01]  /*9d40*/  HADD2.F32 R70, -RZ, R70.H1_H1 ;  /* 0x30000046ff467230 */ /* 0x000fe20000004100 */
[----:B------:R-:W-:Y:S01]  /*9d50*/  F2FP.F16.E4M3.UNPACK_B R49, R49.H1 ;  /* 0x00000031ff31723e */ /* 0x000fe200030006ff */
[----:B------:R-:W-:Y:S02]  /*9d60*/  HADD2.F32 R65, -RZ, R65.H1_H1 ;  /* 0x30000041ff417230 */ /* 0x000fe40000004100 */
[-C--:B------:R-:W-:Y:S01]  /*9d70*/  FFMA.FTZ R82, R68, R71.reuse, R81 ;  /* 0x0000004744527223 */ /* 0x080fe20000010051 */
[----:B------:R-:W-:Y:S02]  /*9d80*/  HADD2.F32 R68, -RZ, R69.H1_H1 ;  /* 0x30000045ff447230 */ /* 0x000fe40000004100 */
[-C--:B------:R-:W-:Y:S01]  /*9d90*/  FMUL.FTZ R84, R67, R70.reuse ;  /* 0x0000004643547220 */ /* 0x080fe20000410000 */
[----:B------:R-:W-:Y:S01]  /*9da0*/  FFMA.FTZ R83, R66, R71, -R83 ;  /* 0x0000004742537223 */ /* 0x000fe20000010853 */
[C---:B------:R-:W-:Y:S01]  /*9db0*/  FMUL.FTZ R70, R65.reuse, R70 ;  /* 0x0000004641467220 */ /* 0x040fe20000410000 */
[----:B------:R-:W-:Y:S01]  /*9dc0*/  F2FP.F16.E4M3.UNPACK_B R66, R53.H1 ;  /* 0x00000035ff42723e */ /* 0x000fe200030006ff */
[----:B------:R-:W-:Y:S01]  /*9dd0*/  FFMA.FTZ R84, R65, R68, -R84 ;  /* 0x0000004441547223 */ /* 0x000fe20000010854 */
[----:B------:R-:W-:Y:S01]  /*9de0*/  F2FP.F16.E4M3.UNPACK_B R65, R54.H1 ;  /* 0x00000036ff41723e */ /* 0x000fe200030006ff */
[----:B------:R-:W-:Y:S01]  /*9df0*/  FFMA.FTZ R85, R67, R68, R70 ;  /* 0x0000004443557223 */ /* 0x000fe20000010046 */
[----:B------:R-:W-:Y:S01]  /*9e00*/  F2FP.F16.E4M3.UNPACK_B R52, R52.H1 ;  /* 0x00000034ff34723e */ /* 0x000fe200030006ff */
[----:B------:R-:W-:Y:S01]  /*9e10*/  HADD2.F32 R54, -RZ, R66.H0_H0 ;  /* 0x20000042ff367230 */ /* 0x000fe20000004100 */
[----:B------:R-:W-:Y:S01]  /*9e20*/  F2FP.F16.E4M3.UNPACK_B R69, R50 ;  /* 0x00000032ff45723e */ /* 0x000fe200020006ff */
[----:B------:R-:W-:Y:S01]  /*9e30*/  HADD2.F32 R67, -RZ, R65.H0_H0 ;  /* 0x20000041ff437230 */ /* 0x000fe20000004100 */
[----:B------:R-:W-:Y:S01]  /*9e40*/  F2FP.SATFINITE.E4M3.F32.PACK_AB_MERGE_C R62, R133, R62, R141 ;  /* 0x0000003e853e723e */ /* 0x000fe2000480708d */
[----:B------:R-:W-:-:S02]  /*9e50*/  HADD2.F32 R53, -RZ, R49.H0_H0 ;  /* 0x20000031ff357230 */ /* 0x000fc40000004100 */
[----:B------:R-:W-:Y:S02]  /*9e60*/  HADD2.F32 R66, -RZ, R66.H1_H1 ;  /* 0x30000042ff427230 */ /* 0x000fe40000004100 */
[-C--:B------:R-:W-:Y:S01]  /*9e70*/  FMUL.FTZ R70, R54, R67.reuse ;  /* 0x0000004336467220 */ /* 0x080fe20000410000 */
[----:B------:R-:W-:Y:S02]  /*9e80*/  HADD2.F32 R68, -RZ, R65.H1_H1 ;  /* 0x30000041ff447230 */ /* 0x000fe40000004100 */
[----:B------:R-:W-:Y:S01]  /*9e90*/  FMUL.FTZ R67, R53, R67 ;  /* 0x0000004335437220 */ /* 0x000fe20000410000 */
[--C-:B------:R-:W-:Y:S02]  /*9ea0*/  HADD2.F32 R65, -RZ, R52.reuse.H0_H0 ;  /* 0x20000034ff417230 */ /* 0x100fe40000004100 */
[----:B------:R-:W-:Y:S02]  /*9eb0*/  HADD2.F32 R49, -RZ, R49.H1_H1 ;  /* 0x30000031ff317230 */ /* 0x000fe40000004100 */
[----:B------:R-:W-:Y:S01]  /*9ec0*/  FMUL.FTZ R132, R66, R68 ;  /* 0x0000004442847220 */ /* 0x000fe20000410000 */
[----:B------:R-:W-:-:S02]  /*9ed0*/  HADD2.F32 R52, -RZ, R52.H1_H1 ;  /* 0x30000034ff347230 */ /* 0x000fc40000004100 */
[----:B------:R-:W-:Y:S01]  /*9ee0*/  FFMA.FTZ R87, R54, R65, R67 ;  /* 0x0000004136577223 */ /* 0x000fe20000010043 */
[----:B------:R-:W-:Y:S01]  /*9ef0*/  F2FP.F16.E4M3.UNPACK_B R54, R55 ;  /* 0x00000037ff36723e */ /* 0x000fe200020006ff */
[----:B------:R-:W-:Y:S01]  /*9f00*/  FFMA.FTZ R86, R53, R65, -R70 ;  /* 0x0000004135567223 */ /* 0x000fe20000010846 */
[C---:B------:R-:W-:Y:S01]  /*9f10*/  FMUL.FTZ R53, R49.reuse, R68 ;  /* 0x0000004431357220 */ /* 0x040fe20000410000 */
[----:B------:R-:W-:Y:S01]  /*9f20*/  FFMA.FTZ R133, R49, R52, -R132 ;  /* 0x0000003431857223 */ /* 0x000fe20000010884 */
[----:B------:R-:W-:Y:S01]  /*9f30*/  F2FP.F16.E4M3.UNPACK_B R49, R51 ;  /* 0x00000033ff31723e */ /* 0x000fe200020006ff */
[----:B------:R-:W-:Y:S01]  /*9f40*/  HADD2.F32 R65, -RZ, R54.H0_H0 ;  /* 0x20000036ff417230 */ /* 0x000fe20000004100 */
[----:B------:R-:W-:Y:S01]  /*9f50*/  F2FP.F16.E4M3.UNPACK_B R55, R55.H1 ;  /* 0x00000037ff37723e */ /* 0x000fe200030006ff */
[----:B------:R-:W-:Y:S01]  /*9f60*/  HADD2.F32 R71, -RZ, R69.H0_H0 ;  /* 0x20000045ff477230 */ /* 0x000fe20000004100 */
[----:B------:R-:W-:Y:S01]  /*9f70*/  F2FP.F16.E4M3.UNPACK_B R70, R50.H1 ;  /* 0x00000032ff46723e */ /* 0x000fe200030006ff */
[----:B------:R-:W-:Y:S01]  /*9f80*/  FFMA.FTZ R132, R66, R52, R53 ;  /* 0x0000003442847223 */ /* 0x000fe20000010035 */
        /* <DEDUP_REMOVED lines=11> */
[----:B------:R-:W-:Y:S02]  /*a040*/  HADD2.F32 R55, -RZ, R55.H1_H1 ;  /* 0x30000037ff377230 */ /* 0x000fe40000004100 */
[----:B------:R-:W-:Y:S01]  /*a050*/  FMUL.FTZ R81, R53, R81 ;  /* 0x0000005135517220 */ /* 0x000fe20000410000 */
[----:B------:R-:W-:-:S02]  /*a060*/  HADD2.F32 R70, -RZ, R70.H1_H1 ;  /* 0x30000046ff467230 */ /* 0x000fc40000004100 */
[-C--:B------:R-:W-:Y:S01]  /*a070*/  FFMA.FTZ R139, R52, R67.reuse, -R139 ;  /* 0x00000043348b7223 */ /* 0x080fe2000001088b */
[----:B------:R-:W-:Y:S02]  /*a080*/  HADD2.F32 R51, -RZ, R51.H1_H1 ;  /* 0x30000033ff337230 */ /* 0x000fe40000004100 */
        /* <DEDUP_REMOVED lines=10> */
[CC--:B------:R-:W-:Y:S01]  /*a130*/  FMUL.FTZ R48, R54.reuse, R69.reuse ;  /* 0x0000004536307220 */ /* 0x0c0fe20000410000 */
[----:B------:R-:W-:Y:S02]  /*a140*/  HADD2.F32 R50, -RZ, R50.H1_H1 ;  /* 0x30000032ff327230 */ /* 0x000fe40000004100 */
[-C--:B------:R-:W-:Y:S01]  /*a150*/  FFMA.FTZ R51, R51, R66.reuse, -R52 ;  /* 0x0000004233337223 */ /* 0x080fe20000010834 */
[----:B------:R-:W-:Y:S01]  /*a160*/  FFMA.FTZ R70, R55, R66, R70 ;  /* 0x0000004237467223 */ /* 0x000fe20000010046 */
[----:B------:R-:W-:Y:S01]  /*a170*/  FMUL.FTZ R69, R49, R69 ;  /* 0x0000004531457220 */ /* 0x000fe20000410000 */
[----:B------:R-:W-:Y:S01]  /*a180*/  F2FP.SATFINITE.E4M3.F32.PACK_AB_MERGE_C R86, R133, R86, RZ ;  /* 0x000000568556723e */ /* 0x000fe200048070ff */
[----:B------:R-:W-:Y:S01]  /*a190*/  FFMA.FTZ R48, R49, R50, -R48 ;  /* 0x0000003231307223 */ /* 0x000fe20000010830 */
[----:B------:R-:W-:Y:S01]  /*a1a0*/  F2FP.SATFINITE.E4M3.F32.PACK_AB_MERGE_C R51, R51, R146, RZ ;  /* 0x000000923333723e */ /* 0x000fe200048070ff */
[----:B------:R-:W-:Y:S01]  /*a1b0*/  FFMA.FTZ R69, R54, R50, R69 ;  /* 0x0000003236457223 */ /* 0x000fe20000010045 */
[----:B------:R-:W-:Y:S01]  /*a1c0*/  F2FP.SATFINITE.E4M3.F32.PACK_AB_MERGE_C R87, R132, R87, RZ ;  /* 0x000000578457723e */ /* 0x000fe200048070ff */
[----:B------:R-:W-:Y:S01]  /*a1d0*/  IMAD.MOV.U32 R50, RZ, RZ, R62 ;  /* 0x000000ffff327224 */ /* 0x000fe200078e003e */
[----:B------:R-:W-:Y:S01]  /*a1e0*/  F2FP.SATFINITE.E4M3.F32.PACK_AB_MERGE_C R70, R70, R81, RZ ;  /* 0x000000514646723e */ /* 0x000fe200048070ff */
[----:B------:R-:W-:Y:S01]  /*a1f0*/  IMAD.MOV.U32 R54, RZ, RZ, R60 ;  /* 0x000000ffff367224 */ /* 0x000fe200078e003c */
[----:B------:R-:W-:Y:S01]  /*a200*/  F2FP.SATFINITE.E4M3.F32.PACK_AB_MERGE_C R51, R48, R139, R51 ;  /* 0x0000008b3033723e */ /* 0x000fe20004807033 */
[----:B------:R-:W-:Y:S01]  /*a210*/  IMAD.MOV.U32 R48, RZ, RZ, R64 ;  /* 0x000000ffff307224 */ /* 0x000fe200078e0040 */
[----:B------:R-:W-:-:S02]  /*a220*/  F2FP.SATFINITE.E4M3.F32.PACK_AB_MERGE_C R49, R84, R83, R86 ;  /* 0x000000535431723e */ /* 0x000fc40004807056 */
[----:B------:R-:W-:Y:S02]  /*a230*/  F2FP.SATFINITE.E4M3.F32.PACK_AB_MERGE_C R53, R85, R82, R87 ;  /* 0x000000525535723e */ /* 0x000fe40004807057 */
[----:B------:R-:W-:Y:S02]  /*a240*/  F2FP.SATFINITE.E4M3.F32.PACK_AB_MERGE_C R55, R69, R144, R70 ;  /* 0x000000904537723e */ /* 0x000fe40004807046 */
[----:B------:R-:W-:-:S07]  /*a250*/  MOV R52, R63 ;  /* 0x0000003f00347202 */ /* 0x000fce0000000f00 */
.L_x_357:
[----:B------:R-:W-:Y:S05]  /*a260*/  BSYNC B2 ;  /* 0x0000000000027941 */ /* 0x000fea0003800000 */
.L_x_356:
        /* <DEDUP_REMOVED lines=11> */
.L_x_355:
[----:B------:R-:W-:Y:S05]  /*a320*/  BSYNC B1 ;  /* 0x0000000000017941 */ /* 0x000fea0003800000 */
.L_x_354:
[C---:B------:R-:W-:Y:S01]  /*a330*/  ISETP.GE.OR P3, PT, R235.reuse, R118, P0 ;  /* 0x00000076eb00720c */ /* 0x040fe20000766670 */
[----:B--2---:R-:W-:Y:S01]  /*a340*/  IMAD.WIDE.U32 R122, R235, R128, R122 ;  /* 0x00000080eb7a7225 */ /* 0x004fe200078e007a */
[----:B-1-34-:R-:W-:-:S05]  /*a350*/  SHF.R.S32.HI R49, RZ, 0x1f, R235 ;  /* 0x0000001fff317819 */ /* 0x01afca00000114eb */
[----:B------:R-:W-:-:S04]  /*a360*/  IMAD R48, R49, R128, RZ ;  /* 0x0000008031307224 */ /* 0x000fc800078e02ff */
[----:B------:R-:W-:Y:S02]  /*a370*/  IMAD R61, R235, R129, R48 ;  /* 0x00000081eb3d7224 */ /* 0x000fe400078e0230 */
[----:B------:R-:W-:Y:S05]  /*a380*/  @P3 BRA `(.L_x_336) ;  /* 0x0000001400483947 */ /* 0x000fea0003800000 */
[----:B------:R-:W2:Y:S01]  /*a390*/  LDL R51, [R1+0x14] ;  /* 0x0000140001337983 */ /* 0x000ea20000100800 */
[----:B------:R-:W1:Y:S03]  /*a3a0*/  LDC.64 R56, c[0x0][0x2d8] ;  /* 0x0000b600ff387b82 */ /* 0x000e660000000a00 */
[----:B------:R-:W3:Y:S01]  /*a3b0*/  LDL R50, [R1+0x20] ;  /* 0x0000200001327983 */ /* 0x000ee20000100800 */
[----:B------:R-:W-:Y:S01]  /*a3c0*/  ISETP.NE.AND P6, PT, R0, RZ, PT ;  /* 0x000000ff0000720c */ /* 0x000fe20003fc5270 */
[----:B------:R-:W-:Y:S01]  /*a3d0*/  IMAD.IADD R61, R123, 0x1, R61 ;  /* 0x000000017b3d7824 */ /* 0x000fe200078e023d */
[----:B------:R-:W-:Y:S01]  /*a3e0*/  IADD3 R59, P3, P4, R100, R122, R38 ;  /* 0x0000007a643b7210 */ /* 0x000fe20007c7e026 */
[----:B------:R-:W-:Y:S01]  /*a3f0*/  BSSY B1, `(.L_x_358) ;  /* 0x00000f1000017945 */ /* 0x000fe20003800000 */
[----:B------:R-:W-:Y:S02]  /*a400*/  SEL R142, R121, R142, !P6 ;  /* 0x0000008e798e7207 */ /* 0x000fe40007000000 */
[----:B------:R-:W-:-:S02]  /*a410*/  IADD3.X R48, R36, R61, R105, P3, P4 ;  /* 0x0000003d24307210 */ /* 0x000fc40001fe8469 */
[----:B------:R-:W-:-:S04]  /*a420*/  SHF.R.S32.HI R49, RZ, 0x1f, R142 ;  /* 0x0000001fff317819 */ /* 0x000fc8000001148e */
[----:B------:R-:W-:-:S04]  /*a430*/  LEA.HI R49, R49, R142, RZ, 0x5 ;  /* 0x0000008e31317211 */ /* 0x000fc800078f28ff */
[----:B------:R-:W-:Y:S02]  /*a440*/  LEA.HI.SX32 R49, R49, R104, 0x1b ;  /* 0x0000006831317211 */ /* 0x000fe400078fdaff */
[----:B-1----:R-:W-:-:S03]  /*a450*/  IADD3 R58, P3, R59, R56, RZ ;  /* 0x000000383b3a7210 */ /* 0x002fc60007f7e0ff */
[----:B------:R-:W-:Y:S01]  /*a460*/  IMAD.SHL.U32 R63, R49, 0x10, RZ ;  /* 0x00000010313f7824 */ /* 0x000fe200078e00ff */
[----:B------:R-:W-:Y:S02]  /*a470*/  IADD3.X R59, R48, R57, RZ, P3, !PT ;  /* 0x00000039303b7210 */ /* 0x000fe40001ffe4ff */
[----:B------:R-:W-:-:S04]  /*a480*/  SHF.R.S32.HI R48, RZ, 0x1f, R49 ;  /* 0x0000001fff307819 */ /* 0x000fc80000011431 */
[----:B------:R-:W-:-:S05]  /*a490*/  LEA.HI R48, R48, R49, RZ, 0x3 ;  /* 0x0000003130307211 */ /* 0x000fca00078f18ff */
[----:B------:R-:W-:-:S05]  /*a4a0*/  IMAD.SHL.U32 R48, R48, 0x800, RZ ;  /* 0x0000080030307824 */ /* 0x000fca00078e00ff */
[----:B------:R-:W-:Y:S02]  /*a4b0*/  LOP3.LUT R48, R48, 0xffffc000, RZ, 0xc0, !PT ;  /* 0xffffc00030307812 */ /* 0x000fe400078ec0ff */
[----:B--2---:R-:W-:-:S04]  /*a4c0*/  LOP3.LUT R49, R51, 0x70, R63, 0xf8, !PT ;  /* 0x0000007033317812 */ /* 0x004fc800078ef83f */
[----:B------:R-:W-:-:S04]  /*a4d0*/  LOP3.LUT R49, R49, R26, RZ, 0x3c, !PT ;  /* 0x0000001a31317212 */ /* 0x000fc800078e3cff */
[----:B---3--:R-:W-:Y:S01]  /*a4e0*/  IADD3 R49, R49, R48, R50 ;  /* 0x0000003031317210 */ /* 0x008fe20007ffe032 */
        /* <DEDUP_REMOVED lines=9> */
[----:B------:R-:W-:Y:S01]  /*a580*/  LOP3.LUT R62, R73, 0xff, RZ, 0xc0, !PT ;  /* 0x000000ff493e7812 */ /* 0x000fe200078ec0ff */
[----:B------:R-:W-:Y:S01]  /*a590*/  IMAD.MOV.U32 R65, RZ, RZ, R50 ;  /* 0x000000ffff417224 */ /* 0x000fe200078e0032 */
[--C-:B------:R-:W-:Y:S01]  /*a5a0*/  SHF.R.U32.HI R67, RZ, 0x18, R73.reuse ;  /* 0x00000018ff437819 */ /* 0x100fe20000011649 */
[----:B------:R-:W-:Y:S01]  /*a5b0*/  IMAD.SHL.U32 R48, R69, 0x100, RZ ;  /* 0x0000010045307824 */ /* 0x000fe200078e00ff */
[----:B------:R-:W-:Y:S01]  /*a5c0*/  SHF.R.U32.HI R81, RZ, 0x10, R73 ;  /* 0x00000010ff517819 */ /* 0x000fe20000011649 */
[----:B--2---:R-:W-:Y:S01]  /*a5d0*/  IMAD.MOV.U32 R69, RZ, RZ, R54 ;  /* 0x000000ffff457224 */ /* 0x004fe200078e0036 */
[----:B------:R-:W-:Y:S02]  /*a5e0*/  PRMT R67, R67, 0x654, R62 ;  /* 0x0000065443437816 */ /* 0x000fe4000000003e */
[----:B------:R-:W-:Y:S01]  /*a5f0*/  MOV R66, R52 ;  /* 0x0000003400427202 */ /* 0x000fe20000000f00 */
[----:B------:R-:W-:Y:S01]  /*a600*/  IMAD.U32 R52, R81, 0x10000, RZ ;  /* 0x0001000051347824 */ /* 0x000fe200078e00ff */
[----:B------:R-:W-:-:S02]  /*a610*/  SHF.R.U32.HI R72, RZ, 0x8, R77 ;  /* 0x00000008ff487819 */ /* 0x000fc4000001164d */
[----:B------:R-:W-:Y:S02]  /*a620*/  LOP3.LUT R67, R67, 0xff00, R48, 0xf8, !PT ;  /* 0x0000ff0043437812 */ /* 0x000fe400078ef830 */
[--C-:B------:R-:W-:Y:S01]  /*a630*/  SHF.R.U32.HI R78, RZ, 0x8, R75.reuse ;  /* 0x00000008ff4e7819 */ /* 0x100fe2000001164b */
[----:B------:R-:W-:Y:S01]  /*a640*/  IMAD.SHL.U32 R50, R72, 0x100, RZ ;  /* 0x0000010048327824 */ /* 0x000fe200078e00ff */
[----:B------:R-:W-:Y:S02]  /*a650*/  LOP3.LUT R64, R75, 0xff, RZ, 0xc0, !PT ;  /* 0x000000ff4b407812 */ /* 0x000fe400078ec0ff */
[----:B------:R-:W-:Y:S02]  /*a660*/  SHF.R.U32.HI R71, RZ, 0x18, R75 ;  /* 0x00000018ff477819 */ /* 0x000fe4000001164b */
[----:B------:R-:W-:Y:S02]  /*a670*/  LOP3.LUT R68, R77, 0xff, RZ, 0xc0, !PT ;  /* 0x000000ff4d447812 */ /* 0x000fe400078ec0ff */
[----:B------:R-:W-:-:S02]  /*a680*/  SHF.R.U32.HI R73, RZ, 0x18, R77 ;  /* 0x00000018ff497819 */ /* 0x000fc4000001164d */
[----:B------:R-:W-:Y:S02]  /*a690*/  SHF.R.U32.HI R70, RZ, 0x8, R79 ;  /* 0x00000008ff467819 */ /* 0x000fe4000001164f */
[----:B------:R-:W-:Y:S02]  /*a6a0*/  LOP3.LUT R52, R67, 0xff0000, R52, 0xf8, !PT ;  /* 0x00ff000043347812 */ /* 0x000fe400078ef834 */
[----:B------:R-:W-:Y:S01]  /*a6b0*/  PRMT R71, R71, 0x654, R64 ;  /* 0x0000065447477816 */ /* 0x000fe20000000040 */
[----:B------:R-:W-:Y:S01]  /*a6c0*/  IMAD.SHL.U32 R54, R70, 0x100, RZ ;  /* 0x0000010046367824 */ /* 0x000fe200078e00ff */
[----:B------:R-:W-:Y:S02]  /*a6d0*/  PRMT R73, R73, 0x654, R68 ;  /* 0x0000065449497816 */ /* 0x000fe40000000044 */
[----:B------:R-:W-:Y:S02]  /*a6e0*/  SHF.L.U32 R48, R78, 0x8, RZ ;  /* 0x000000084e307819 */ /* 0x000fe400000006ff */
[----:B------:R-:W-:-:S02]  /*a6f0*/  F2FP.F16.E4M3.UNPACK_B R72, R138.H1 ;  /* 0x0000008aff48723e */ /* 0x000fc400030006ff */
[----:B------:R-:W-:Y:S02]  /*a700*/  F2FP.F16.E4M3.UNPACK_B R67, R66.H1 ;  /* 0x00000042ff43723e */ /* 0x000fe400030006ff */
[----:B------:R-:W-:Y:S02]  /*a710*/  SHF.R.U32.HI R80, RZ, 0x10, R75 ;  /* 0x00000010ff507819 */ /* 0x000fe4000001164b */
[----:B------:R-:W-:Y:S01]  /*a720*/  F2FP.F16.E4M3.UNPACK_B R62, R60.H1 ;  /* 0x0000003cff3e723e */ /* 0x000fe200030006ff */
[----:B------:R-:W-:Y:S01]  /*a730*/  HADD2.F32 R68, -RZ, R67.H0_H0 ;  /* 0x20000043ff447230 */ /* 0x000fe20000004100 */
[----:B------:R-:W-:Y:S02]  /*a740*/  LOP3.LUT R71, R71, 0xff00, R48, 0xf8, !PT ;  /* 0x0000ff0047477812 */ /* 0x000fe400078ef830 */
[----:B------:R-:W-:Y:S01]  /*a750*/  LOP3.LUT R75, R73, 0xff00, R50, 0xf8, !PT ;  /* 0x0000ff00494b7812 */ /* 0x000fe200078ef832 */
[----:B------:R-:W-:Y:S01]  /*a760*/  HADD2.F32 R73, -RZ, R72.H0_H0 ;  /* 0x20000048ff497230 */ /* 0x000fe20000004100 */
[----:B------:R-:W-:Y:S01]  /*a770*/  SHF.L.U32 R48, R80, 0x10, RZ ;  /* 0x0000001050307819 */ /* 0x000fe200000006ff */
[----:B------:R-:W-:Y:S01]  /*a780*/  HADD2.F32 R64, -RZ, R62.H0_H0 ;  /* 0x2000003eff407230 */ /* 0x000fe20000004100 */
[----:B------:R-:W-:-:S02]  /*a790*/  F2FP.F16.E4M3.UNPACK_B R70, R136.H1 ;  /* 0x00000088ff46723e */ /* 0x000fc400030006ff */
[----:B------:R-:W-:Y:S02]  /*a7a0*/  SHF.R.U32.HI R76, RZ, 0x10, R77 ;  /* 0x00000010ff4c7819 */ /* 0x000fe4000001164d */
[----:B------:R-:W-:Y:S02]  /*a7b0*/  SHF.R.U32.HI R74, RZ, 0x10, R79 ;  /* 0x00000010ff4a7819 */ /* 0x000fe4000001164f */
[----:B------:R-:W-:Y:S01]  /*a7c0*/  LOP3.LUT R77, R79, 0xff0000ff, RZ, 0xc0, !PT ;  /* 0xff0000ff4f4d7812 */ /* 0x000fe200078ec0ff */
[-C--:B------:R-:W-:Y:S01]  /*a7d0*/  FMUL.FTZ R79, R68, R73.reuse ;  /* 0x00000049444f7220 */ /* 0x080fe20000410000 */
[----:B------:R-:W-:Y:S01]  /*a7e0*/  LOP3.LUT R48, R71, 0xff0000, R48, 0xf8, !PT ;  /* 0x00ff000047307812 */ /* 0x000fe200078ef830 */
[----:B------:R-:W-:Y:S02]  /*a7f0*/  HADD2.F32 R71, -RZ, R70.H0_H0 ;  /* 0x20000046ff477230 */ /* 0x000fe40000004100 */
[----:B------:R-:W-:Y:S01]  /*a800*/  FMUL.FTZ R73, R64, R73 ;  /* 0x0000004940497220 */ /* 0x000fe20000410000 */
[----:B------:R-:W-:Y:S01]  /*a810*/  LOP3.LUT R77, R77, 0xff00, R54, 0xf8, !PT ;  /* 0x0000ff004d4d7812 */ /* 0x000fe200078ef836 */
[----:B------:R-:W-:Y:S01]  /*a820*/  IMAD.U32 R54, R76, 0x10000, RZ ;  /* 0x000100004c367824 */ /* 0x000fe200078e00ff */
[----:B------:R-:W-:Y:S01]  /*a830*/  F2FP.F16.E4M3.UNPACK_B R138, R138 ;  /* 0x0000008aff8a723e */ /* 0x000fe200020006ff */
[-C--:B------:R-:W-:Y:S01]  /*a840*/  FFMA.FTZ R76, R68, R71.reuse, R73 ;  /* 0x00000047444c7223 */ /* 0x080fe20000010049 */
[----:B------:R-:W-:Y:S01]  /*a850*/  FFMA.FTZ R79, R64, R71, -R79 ;  /* 0x00000047404f7223 */ /* 0x000fe2000001084f */
[----:B------:R-:W-:Y:S01]  /*a860*/  HADD2.F32 R73, -RZ, R72.H1_H1 ;  /* 0x30000048ff497230 */ /* 0x000fe20000004100 */
[----:B------:R-:W-:Y:S01]  /*a870*/  F2FP.F16.E4M3.UNPACK_B R66, R66 ;  /* 0x00000042ff42723e */ /* 0x000fe200020006ff */
[----:B------:R-:W-:Y:S01]  /*a880*/  HADD2.F32 R68, -RZ, R67.H1_H1 ;  /* 0x30000043ff447230 */ /* 0x000fe20000004100 */
[----:B------:R-:W-:Y:S01]  /*a890*/  F2FP.F16.E4M3.UNPACK_B R60, R60 ;  /* 0x0000003cff3c723e */ /* 0x000fe200020006ff */
[----:B------:R-:W-:Y:S01]  /*a8a0*/  HADD2.F32 R64, -RZ, R62.H1_H1 ;  /* 0x3000003eff407230 */ /* 0x000fe20000004100 */
[----:B------:R-:W-:Y:S01]  /*a8b0*/  LOP3.LUT R54, R75, 0xff0000, R54, 0xf8, !PT ;  /* 0x00ff00004b367812 */ /* 0x000fe200078ef836 */
[----:B------:R-:W-:Y:S01]  /*a8c0*/  HADD2.F32 R71, -RZ, R70.H1_H1 ;  /* 0x30000046ff477230 */ /* 0x000fe20000004100 */
[----:B------:R-:W-:Y:S01]  /*a8d0*/  F2FP.F16.E4M3.UNPACK_B R136, R136 ;  /* 0x00000088ff88723e */ /* 0x000fe200020006ff */
[----:B------:R-:W-:Y:S01]  /*a8e0*/  FMUL.FTZ R75, R68, R73 ;  /* 0x00000049444b7220 */ /* 0x000fe20000410000 */
[----:B------:R-:W-:-:S02]  /*a8f0*/  HADD2.F32 R70, -RZ, R138.H0_H0 ;  /* 0x2000008aff467230 */ /* 0x000fc40000004100 */
[C---:B------:R-:W-:Y:S01]  /*a900*/  FMUL.FTZ R73, R64.reuse, R73 ;  /* 0x0000004940497220 */ /* 0x040fe20000410000 */
[----:B------:R-:W-:Y:S02]  /*a910*/  HADD2.F32 R67, -RZ, R66.H0_H0 ;  /* 0x20000042ff437230 */ /* 0x000fe40000004100 */
[-C--:B------:R-:W-:Y:S01]  /*a920*/  FFMA.FTZ R78, R64, R71.reuse, -R75 ;  /* 0x00000047404e7223 */ /* 0x080fe2000001084b */
[----:B------:R-:W-:Y:S02]  /*a930*/  HADD2.F32 R62, -RZ, R60.H0_H0 ;  /* 0x2000003cff3e7230 */ /* 0x000fe40000004100 */
[----:B------:R-:W-:Y:S01]  /*a940*/  FFMA.FTZ R81, R68, R71, R73 ;  /* 0x0000004744517223 */ /* 0x000fe20000010049 */
[----:B------:R-:W-:Y:S02]  /*a950*/  HADD2.F32 R64, -RZ, R136.H0_H0 ;  /* 0x20000088ff407230 */ /* 0x000fe40000004100 */
[----:B------:R-:W-:Y:S01]  /*a960*/  FMUL.FTZ R71, R67, R70 ;  /* 0x0000004643477220 */ /* 0x000fe20000410000 */
[----:B------:R-:W-:-:S02]  /*a970*/  HADD2.F32 R73, -RZ, R138.H1_H1 ;  /* 0x3000008aff497230 */ /* 0x000fc40000004100 */
[C---:B------:R-:W-:Y:S01]  /*a980*/  FMUL.FTZ R70, R62.reuse, R70 ;  /* 0x000000463e467220 */ /* 0x040fe20000410000 */
[----:B------:R-:W-:Y:S02]  /*a990*/  HADD2.F32 R66, -RZ, R66.H1_H1 ;  /* 0x30000042ff427230 */ /* 0x000fe40000004100 */
[-C--:B------:R-:W-:Y:S01]  /*a9a0*/  FFMA.FTZ R72, R62, R64.reuse, -R71 ;  /* 0x000000403e487223 */ /* 0x080fe20000010847 */
[----:B------:R-:W-:Y:S02]  /*a9b0*/  IMAD.U32 R50, R74, 0x10000, RZ ;  /* 0x000100004a327824 */ /* 0x000fe400078e00ff */
[----:B------:R-:W-:Y:S01]  /*a9c0*/  FFMA.FTZ R74, R67, R64, R70 ;  /* 0x00000040434a7223 */ /* 0x000fe20000010046 */
[----:B------:R-:W-:Y:S02]  /*a9d0*/  HADD2.F32 R60, -RZ, R60.H1_H1 ;  /* 0x3000003cff3c7230 */ /* 0x000fe40000004100 */
[----:B------:R-:W-:Y:S01]  /*a9e0*/  FMUL.FTZ R67, R66, R73 ;  /* 0x0000004942437220 */ /* 0x000fe20000410000 */
[----:B------:R-:W-:Y:S01]  /*a9f0*/  HADD2.F32 R71, -RZ, R136.H1_H1 ;  /* 0x30000088ff477230 */ /* 0x000fe20000004100 */
[----:B------:R-:W-:-:S02]  /*aa00*/  F2FP.F16.E4M3.UNPACK_B R62, R137.H1 ;  /* 0x00000089ff3e723e */ /* 0x000fc400030006ff */
[----:B------:R-:W-:Y:S01]  /*aa10*/  F2FP.F16.E4M3.UNPACK_B R64, R69.H1 ;  /* 0x00000045ff40723e */ /* 0x000fe200030006ff */
[C---:B------:R-:W-:Y:S01]  /*aa20*/  FMUL.FTZ R73, R60.reuse, R73 ;  /* 0x000000493c497220 */ /* 0x040fe20000410000 */
[----:B------:R-:W-:Y:S01]  /*aa30*/  FFMA.FTZ R75, R60, R71, -R67 ;  /* 0x000000473c4b7223 */ /* 0x000fe20000010843 */
[----:B------:R-:W-:Y:S01]  /*aa40*/  F2FP.F16.E4M3.UNPACK_B R68, R135.H1 ;  /* 0x00000087ff44723e */ /* 0x000fe200030006ff */
[----:B------:R-:W-:Y:S01]  /*aa50*/  HADD2.F32 R70, -RZ, R62.H0_H0 ;  /* 0x2000003eff467230 */ /* 0x000fe20000004100 */
[----:B------:R-:W-:Y:S01]  /*aa60*/  F2FP.F16.E4M3.UNPACK_B R60, R65.H1 ;  /* 0x00000041ff3c723e */ /* 0x000fe200030006ff */
[----:B------:R-:W-:Y:S01]  /*aa70*/  HADD2.F32 R67, -RZ, R64.H0_H0 ;  /* 0x20000040ff437230 */ /* 0x000fe20000004100 */
[----:B------:R-:W-:Y:S01]  /*aa80*/  LOP3.LUT R50, R77, 0xff0000, R50, 0xf8, !PT ;  /* 0x00ff00004d327812 */ /* 0x000fe200078ef832 */
[----:B------:R-:W-:Y:S01]  /*aa90*/  FFMA.FTZ R77, R66, R71, R73 ;  /* 0x00000047424d7223 */ /* 0x000fe20000010049 */
[----:B------:R-:W-:Y:S01]  /*aaa0*/  HADD2.F32 R73, -RZ, R62.H1_H1 ;  /* 0x3000003eff497230 */ /* 0x000fe20000004100 */
[----:B------:R-:W-:Y:S01]  /*aab0*/  F2FP.F16.E4M3.UNPACK_B R137, R137 ;  /* 0x00000089ff89723e */ /* 0x000fe200020006ff */
[----:B------:R-:W-:-:S02]  /*aac0*/  HADD2.F32 R62, -RZ, R60.H0_H0 ;  /* 0x2000003cff3e7230 */ /* 0x000fc40000004100 */
[CC--:B------:R-:W-:Y:S01]  /*aad0*/  FMUL.FTZ R71, R67.reuse, R70.reuse ;  /* 0x0000004643477220 */ /* 0x0c0fe20000410000 */
[----:B------:R-:W-:Y:S01]  /*aae0*/  HADD2.F32 R66, -RZ, R68.H0_H0 ;  /* 0x20000044ff427230 */ /* 0x000fe20000004100 */
[----:B------:R-:W-:Y:S01]  /*aaf0*/  F2FP.F16.E4M3.UNPACK_B R69, R69 ;  /* 0x00000045ff45723e */ /* 0x000fe200020006ff */
[----:B------:R-:W-:Y:S02]  /*ab00*/  HADD2.F32 R64, -RZ, R64.H1_H1 ;  /* 0x30000040ff407230 */ /* 0x000fe40000004100 */
[C---:B------:R-:W-:Y:S01]  /*ab10*/  FMUL.FTZ R70, R62.reuse, R70 ;  /* 0x000000463e467220 */ /* 0x040fe20000410000 */
[----:B------:R-:W-:Y:S02]  /*ab20*/  HADD2.F32 R60, -RZ, R60.H1_H1 ;  /* 0x3000003cff3c7230 */ /* 0x000fe40000004100 */
[-C--:B------:R-:W-:Y:S01]  /*ab30*/  FFMA.FTZ R80, R62, R66.reuse, -R71 ;  /* 0x000000423e507223 */ /* 0x080fe20000010847 */
[----:B------:R-:W-:Y:S02]  /*ab40*/  HADD2.F32 R71, -RZ, R68.H1_H1 ;  /* 0x30000044ff477230 */ /* 0x000fe40000004100 */
[----:B------:R-:W-:Y:S01]  /*ab50*/  FMUL.FTZ R83, R64, R73 ;  /* 0x0000004940537220 */ /* 0x000fe20000410000 */
[----:B------:R-:W-:Y:S01]  /*ab60*/  F2FP.F16.E4M3.UNPACK_B R65, R65 ;  /* 0x00000041ff41723e */ /* 0x000fe200020006ff */
[C---:B------:R-:W-:Y:S01]  /*ab70*/  FMUL.FTZ R73, R60.reuse, R73 ;  /* 0x000000493c497220 */ /* 0x040fe20000410000 */
[----:B------:R-:W-:Y:S01]  /*ab80*/  FFMA.FTZ R82, R67, R66, R70 ;  /* 0x0000004243527223 */ /* 0x000fe20000010046 */
[----:B------:R-:W-:Y:S01]  /*ab90*/  FFMA.FTZ R83, R60, R71, -R83 ;  /* 0x000000473c537223 */ /* 0x000fe20000010853 */
[----:B------:R-:W-:Y:S01]  /*aba0*/  F2FP.F16.E4M3.UNPACK_B R135, R135 ;  /* 0x00000087ff87723e */ /* 0x000fe200020006ff */
[----:B------:R-:W-:Y:S01]  /*abb0*/  FFMA.FTZ R85, R64, R71, R73 ;  /* 0x0000004740557223 */ /* 0x000fe20000010049 */
[----:B------:R-:W-:Y:S01]  /*abc0*/  HADD2.F32 R71, -RZ, R137.H0_H0 ;  /* 0x20000089ff477230 */ /* 0x000fe20000004100 */
[----:B------:R-:W-:Y:S01]  /*abd0*/  F2FP.SATFINITE.E4M3.F32.PACK_AB_MERGE_C R78, R78, R79, RZ ;  /* 0x0000004f4e4e723e */ /* 0x000fe200048070ff */
[----:B------:R-:W-:Y:S01]  /*abe0*/  HADD2.F32 R62, -RZ, R69.H0_H0 ;  /* 0x20000045ff3e7230 */ /* 0x000fe20000004100 */
[----:B------:R-:W-:Y:S01]  /*abf0*/  F2FP.SATFINITE.E4M3.F32.PACK_AB_MERGE_C R83, R83, R80, RZ ;  /* 0x000000505353723e */ /* 0x000fe200048070ff */
[----:B------:R-:W-:Y:S01]  /*ac00*/  HADD2.F32 R66, -RZ, R137.H1_H1 ;  /* 0x30000089ff427230 */ /* 0x000fe20000004100 */
[----:B------:R-:W-:Y:S01]  /*ac10*/  F2FP.SATFINITE.E4M3.F32.PACK_AB_MERGE_C R85, R85, R82, RZ ;  /* 0x000000525555723e */ /* 0x000fe200048070ff */
[----:B------:R-:W-:-:S02]  /*ac20*/  HADD2.F32 R60, -RZ, R65.H0_H0 ;  /* 0x20000041ff3c7230 */ /* 0x000fc40000004100 */
[-C--:B------:R-:W-:Y:S01]  /*ac30*/  FMUL.FTZ R73, R62, R71.reuse ;  /* 0x000000473e497220 */ /* 0x080fe20000410000 */
[----:B------:R-:W-:Y:S01]  /*ac40*/  HADD2.F32 R69, -RZ, R69.H1_H1 ;  /* 0x30000045ff457230 */ /* 0x000fe20000004100 */
[----:B------:R-:W-:Y:S01]  /*ac50*/  F2FP.SATFINITE.E4M3.F32.PACK_AB_MERGE_C R80, R75, R72, R78 ;  /* 0x000000484b50723e */ /* 0x000fe2000480704e */
[----:B------:R-:W-:Y:S02]  /*ac60*/  HADD2.F32 R65, -RZ, R65.H1_H1 ;  /* 0x30000041ff417230 */ /* 0x000fe40000004100 */
[----:B------:R-:W-:Y:S01]  /*ac70*/  FMUL.FTZ R71, R60, R71 ;  /* 0x000000473c477220 */ /* 0x000fe20000410000 */
[--C-:B------:R-:W-:Y:S02]  /*ac80*/  HADD2.F32 R67, -RZ, R135.reuse.H0_H0 ;  /* 0x20000087ff437230 */ /* 0x100fe40000004100 */
[-C--:B------:R-:W-:Y:S01]  /*ac90*/  FMUL.FTZ R68, R69, R66.reuse ;  /* 0x0000004245447220 */ /* 0x080fe20000410000 */
[----:B------:R-:W-:Y:S02]  /*aca0*/  HADD2.F32 R64, -RZ, R135.H1_H1 ;  /* 0x30000087ff407230 */ /* 0x000fe40000004100 */
[----:B------:R-:W-:Y:S01]  /*acb0*/  FMUL.FTZ R66, R65, R66 ;  /* 0x0000004241427220 */ /* 0x000fe20000410000 */
[----:B------:R-:W-:Y:S01]  /*acc0*/  F2FP.SATFINITE.E4M3.F32.PACK_AB_MERGE_C R76, R81, R76, RZ ;  /* 0x0000004c514c723e */ /* 0x000fe200048070ff */
[-C--:B------:R-:W-:Y:S01]  /*acd0*/  FFMA.FTZ R71, R62, R67.reuse, R71 ;  /* 0x000000433e477223 */ /* 0x080fe20000010047 */
[----:B------:R-:W-:Y:S01]  /*ace0*/  FFMA.FTZ R73, R60, R67, -R73 ;  /* 0x000000433c497223 */ /* 0x000fe20000010849 */
[-C--:B------:R-:W-:Y:S01]  /*acf0*/  FFMA.FTZ R62, R65, R64.reuse, -R68 ;  /* 0x00000040413e7223 */ /* 0x080fe20000010844 */
[----:B------:R-:W-:Y:S01]  /*ad00*/  FFMA.FTZ R70, R69, R64, R66 ;  /* 0x0000004045467223 */ /* 0x000fe20000010042 */
[----:B------:R-:W-:-:S02]  /*ad10*/  F2FP.F16.E4M3.UNPACK_B R64, R53 ;  /* 0x00000035ff40723e */ /* 0x000fc400020006ff */
[----:B------:R-:W-:Y:S02]  /*ad20*/  F2FP.F16.E4M3.UNPACK_B R68, R54 ;  /* 0x00000036ff44723e */ /* 0x000fe400020006ff */
[----:B------:R-:W-:Y:S01]  /*ad30*/  F2FP.F16.E4M3.UNPACK_B R60, R49 ;  /* 0x00000031ff3c723e */ /* 0x000fe200020006ff */
        /* <DEDUP_REMOVED lines=10> */
[----:B------:R-:W-:Y:S02]  /*ade0*/  HADD2.F32 R69, -RZ, R68.H1_H1 ;  /* 0x30000044ff457230 */ /* 0x000fe40000004100 */
[-C--:B------:R-:W-:Y:S01]  /*adf0*/  FFMA.FTZ R71, R62, R67.reuse, -R71 ;  /* 0x000000433e477223 */ /* 0x080fe20000010847 */
[----:B------:R-:W-:Y:S02]  /*ae00*/  HADD2.F32 R60, -RZ, R60.H1_H1 ;  /* 0x3000003cff3c7230 */ /* 0x000fe40000004100 */
[----:B------:R-:W-:Y:S01]  /*ae10*/  FFMA.FTZ R70, R65, R67, R70 ;  /* 0x0000004341467223 */ /* 0x000fe20000010046 */
[----:B------:R-:W-:Y:S02]  /*ae20*/  HADD2.F32 R65, -RZ, R66.H1_H1 ;  /* 0x30000042ff417230 */ /* 0x000fe40000004100 */
[----:B------:R-:W-:Y:S01]  /*ae30*/  FMUL.FTZ R67, R64, R69 ;  /* 0x0000004540437220 */ /* 0x000fe20000410000 */
[----:B------:R-:W-:Y:S01]  /*ae40*/  F2FP.F16.E4M3.UNPACK_B R49, R49.H1 ;  /* 0x00000031ff31723e */ /* 0x000fe200030006ff */
[C---:B------:R-:W-:Y:S01]  /*ae50*/  FMUL.FTZ R69, R60.reuse, R69 ;  /* 0x000000453c457220 */ /* 0x040fe20000410000 */
[----:B------:R-:W-:Y:S01]  /*ae60*/  F2FP.F16.E4M3.UNPACK_B R62, R53.H1 ;  /* 0x00000035ff3e723e */ /* 0x000fe200030006ff */
[-C--:B------:R-:W-:Y:S01]  /*ae70*/  FFMA.FTZ R72, R60, R65.reuse, -R67 ;  /* 0x000000413c487223 */ /* 0x080fe20000010843 */
[----:B------:R-:W-:Y:S01]  /*ae80*/  F2FP.F16.E4M3.UNPACK_B R60, R54.H1 ;  /* 0x00000036ff3c723e */ /* 0x000fe200030006ff */
[----:B------:R-:W-:Y:S01]  /*ae90*/  FFMA.FTZ R73, R64, R65, R69 ;  /* 0x0000004140497223 */ /* 0x000fe20000010045 */
[----:B------:R-:W-:Y:S01]  /*aea0*/  F2FP.F16.E4M3.UNPACK_B R52, R52.H1 ;  /* 0x00000034ff34723e */ /* 0x000fe200030006ff */
[----:B------:R-:W-:Y:S01]  /*aeb0*/  HADD2.F32 R53, -RZ, R49.H0_H0 ;  /* 0x20000031ff357230 */ /* 0x000fe20000004100 */
[----:B------:R-:W-:Y:S01]  /*aec0*/  F2FP.SATFINITE.E4M3.F32.PACK_AB_MERGE_C R82, R77, R74, R76 ;  /* 0x0000004a4d52723e */ /* 0x000fe2000480704c */
[----:B------:R-:W-:-:S02]  /*aed0*/  HADD2.F32 R54, -RZ, R62.H0_H0 ;  /* 0x2000003eff367230 */ /* 0x000fc40000004100 */
[----:B------:R-:W-:Y:S02]  /*aee0*/  HADD2.F32 R64, -RZ, R60.H0_H0 ;  /* 0x2000003cff407230 */ /* 0x000fe40000004100 */
[----:B------:R-:W-:Y:S02]  /*aef0*/  HADD2.F32 R62, -RZ, R62.H1_H1 ;  /* 0x3000003eff3e7230 */ /* 0x000fe40000004100 */
[----:B------:R-:W-:Y:S02]  /*af00*/  HADD2.F32 R65, -RZ, R60.H1_H1 ;  /* 0x3000003cff417230 */ /* 0x000fe40000004100 */
[-C--:B------:R-:W-:Y:S01]  /*af10*/  FMUL.FTZ R66, R54, R64.reuse ;  /* 0x0000004036427220 */ /* 0x080fe20000410000 */
[----:B------:R-:W-:Y:S02]  /*af20*/  HADD2.F32 R60, -RZ, R52.H0_H0 ;  /* 0x20000034ff3c7230 */ /* 0x000fe40000004100 */
[----:B------:R-:W-:Y:S01]  /*af30*/  FMUL.FTZ R67, R53, R64 ;  /* 0x0000004035437220 */ /* 0x000fe20000410000 */
[----:B------:R-:W-:-:S02]  /*af40*/  HADD2.F32 R49, -RZ, R49.H1_H1 ;  /* 0x30000031ff317230 */ /* 0x000fc40000004100 */
[-C--:B------:R-:W-:Y:S01]  /*af50*/  FMUL.FTZ R64, R62, R65.reuse ;  /* 0x000000413e407220 */ /* 0x080fe20000410000 */
[----:B------:R-:W-:Y:S02]  /*af60*/  HADD2.F32 R52, -RZ, R52.H1_H1 ;  /* 0x30000034ff347230 */ /* 0x000fe40000004100 */
[----:B------:R-:W-:Y:S01]  /*af70*/  FFMA.FTZ R75, R54, R60, R67 ;  /* 0x0000003c364b7223 */ /* 0x000fe20000010043 */
[----:B------:R-:W-:Y:S01]  /*af80*/  F2FP.F16.E4M3.UNPACK_B R67, R50.H1 ;  /* 0x00000032ff43723e */ /* 0x000fe200030006ff */
[----:B------:R-:W-:Y:S01]  /*af90*/  FMUL.FTZ R65, R49, R65 ;  /* 0x0000004131417220 */ /* 0x000fe20000410000 */
[----:B------:R-:W-:Y:S01]  /*afa0*/  FFMA.FTZ R74, R53, R60, -R66 ;  /* 0x0000003c354a7223 */ /* 0x000fe20000010842 */
[-C--:B------:R-:W-:Y:S01]  /*afb0*/  FFMA.FTZ R77, R49, R52.reuse, -R64 ;  /* 0x00000034314d7223 */ /* 0x080fe20000010840 */
[-C--:B------:R-:W-:Y:S01]  /*afc0*/  F2FP.F16.E4M3.UNPACK_B R49, R51.reuse ;  /* 0x00000033ff31723e */ /* 0x080fe200020006ff */
[----:B------:R-:W-:Y:S01]  /*afd0*/  FFMA.FTZ R76, R62, R52, R65 ;  /* 0x000000343e4c7223 */ /* 0x000fe20000010041 */
[----:B------:R-:W-:Y:S01]  /*afe0*/  F2FP.F16.E4M3.UNPACK_B R51, R51.H1 ;  /* 0x00000033ff33723e */ /* 0x000fe200030006ff */
[----:B------:R-:W-:Y:S01]  /*aff0*/  HADD2.F32 R68, -RZ, R67.H0_H0 ;  /* 0x20000043ff447230 */ /* 0x000fe20000004100 */
[-C--:B------:R-:W-:Y:S01]  /*b000*/  F2FP.F16.E4M3.UNPACK_B R54, R55.reuse ;  /* 0x00000037ff36723e */ /* 0x080fe200020006ff */
[----:B------:R-:W-:Y:S01]  /*b010*/  HADD2.F32 R52, -RZ, R49.H0_H0 ;  /* 0x20000031ff347230 */ /* 0x000fe20000004100 */
[----:B------:R-:W-:Y:S01]  /*b020*/  F2FP.F16.E4M3.UNPACK_B R55, R55.H1 ;  /* 0x00000037ff37723e */ /* 0x000fe200030006ff */
[--C-:B------:R-:W-:Y:S01]  /*b030*/  HADD2.F32 R53, -RZ, R51.reuse.H0_H0 ;  /* 0x20000033ff357230 */ /* 0x100fe20000004100 */
[----:B------:R-:W-:Y:S01]  /*b040*/  F2FP.F16.E4M3.UNPACK_B R66, R50 ;  /* 0x00000032ff42723e */ /* 0x000fe200020006ff */
[----:B------:R-:W-:Y:S01]  /*b050*/  HADD2.F32 R60, -RZ, R54.H0_H0 ;  /* 0x20000036ff3c7230 */ /* 0x000fe20000004100 */
[-C--:B------:R-:W-:Y:S01]  /*b060*/  F2FP.F16.E4M3.UNPACK_B R62, R48.reuse.H1 ;  /* 0x00000030ff3e723e */ /* 0x080fe200030006ff */
[----:B------:R-:W-:Y:S01]  /*b070*/  HADD2.F32 R51, -RZ, R51.H1_H1 ;  /* 0x30000033ff337230 */ /* 0x000fe20000004100 */
[----:B------:R-:W-:Y:S01]  /*b080*/  F2FP.F16.E4M3.UNPACK_B R50, R48 ;  /* 0x00000030ff32723e */ /* 0x000fe200020006ff */
[----:B------:R-:W-:-:S02]  /*b090*/  HADD2.F32 R69, -RZ, R66.H0_H0 ;  /* 0x20000042ff457230 */ /* 0x000fc40000004100 */
[----:B------:R-:W-:Y:S01]  /*b0a0*/  FMUL.FTZ R81, R53, R68 ;  /* 0x0000004435517220 */ /* 0x000fe20000410000 */
[--C-:B------:R-:W-:Y:S01]  /*b0b0*/  HADD2.F32 R48, -RZ, R55.reuse.H0_H0 ;  /* 0x20000037ff307230 */ /* 0x100fe20000004100 */
[----:B------:R-:W-:Y:S01]  /*b0c0*/  F2FP.SATFINITE.E4M3.F32.PACK_AB_MERGE_C R74, R77, R74, RZ ;  /* 0x0000004a4d4a723e */ /* 0x000fe200048070ff */
[----:B------:R-:W-:Y:S02]  /*b0d0*/  HADD2.F32 R64, -RZ, R62.H0_H0 ;  /* 0x2000003eff407230 */ /* 0x000fe40000004100 */
[-C--:B------:R-:W-:Y:S01]  /*b0e0*/  FMUL.FTZ R79, R60, R69.reuse ;  /* 0x000000453c4f7220 */ /* 0x080fe20000410000 */
[----:B------:R-:W-:Y:S02]  /*b0f0*/  HADD2.F32 R65, -RZ, R50.H0_H0 ;  /* 0x20000032ff417230 */ /* 0x000fe40000004100 */
[----:B------:R-:W-:Y:S01]  /*b100*/  FMUL.FTZ R78, R48, R68 ;  /* 0x00000044304e7220 */ /* 0x000fe20000410000 */
[----:B------:R-:W-:Y:S01]  /*b110*/  FMUL.FTZ R69, R52, R69 ;  /* 0x0000004534457220 */ /* 0x000fe20000410000 */
[----:B------:R-:W-:Y:S01]  /*b120*/  FFMA.FTZ R81, R48, R64, R81 ;  /* 0x0000004030517223 */ /* 0x000fe20000010051 */
[----:B------:R-:W-:-:S02]  /*b130*/  HADD2.F32 R55, -RZ, R55.H1_H1 ;  /* 0x30000037ff377230 */ /* 0x000fc40000004100 */
[-C--:B------:R-:W-:Y:S01]  /*b140*/  FFMA.FTZ R79, R52, R65.reuse, -R79 ;  /* 0x00000041344f7223 */ /* 0x080fe2000001084f */
[----:B------:R-:W-:Y:S02]  /*b150*/  HADD2.F32 R48, -RZ, R67.H1_H1 ;  /* 0x30000043ff307230 */ /* 0x000fe40000004100 */
[----:B------:R-:W-:Y:S01]  /*b160*/  FFMA.FTZ R69, R60, R65, R69 ;  /* 0x000000413c457223 */ /* 0x000fe20000010045 */
[----:B------:R-:W-:Y:S02]  /*b170*/  HADD2.F32 R54, -RZ, R54.H1_H1 ;  /* 0x30000036ff367230 */ /* 0x000fe40000004100 */
[----:B------:R-:W-:Y:S01]  /*b180*/  FFMA.FTZ R78, R53, R64, -R78 ;  /* 0x00000040354e7223 */ /* 0x000fe2000001084e */
[----:B------:R-:W-:Y:S02]  /*b190*/  HADD2.F32 R66, -RZ, R66.H1_H1 ;  /* 0x30000042ff427230 */ /* 0x000fe40000004100 */
[----:B------:R-:W-:Y:S01]  /*b1a0*/  FMUL.FTZ R52, R55, R48 ;  /* 0x0000003037347220 */ /* 0x000fe20000410000 */
[----:B------:R-:W-:-:S02]  /*b1b0*/  HADD2.F32 R49, -RZ, R49.H1_H1 ;  /* 0x30000031ff317230 */ /* 0x000fc40000004100 */
[----:B------:R-:W-:Y:S01]  /*b1c0*/  FMUL.FTZ R60, R51, R48 ;  /* 0x00000030333c7220 */ /* 0x000fe20000410000 */
        /* <DEDUP_REMOVED lines=9> */
[----:B------:R-:W-:Y:S01]  /*b260*/  F2FP.SATFINITE.E4M3.F32.PACK_AB_MERGE_C R49, R72, R71, R74 ;  /* 0x000000474831723e */ /* 0x000fe2000480704a */
[----:B------:R-:W-:Y:S01]  /*b270*/  IMAD.MOV.U32 R54, RZ, RZ, R85 ;  /* 0x000000ffff367224 */ /* 0x000fe200078e0055 */
[----:B------:R-:W-:-:S02]  /*b280*/  F2FP.SATFINITE.E4M3.F32.PACK_AB_MERGE_C R51, R51, R78, RZ ;  /* 0x0000004e3333723e */ /* 0x000fc400048070ff */
[----:B------:R-:W-:Y:S02]  /*b290*/  F2FP.SATFINITE.E4M3.F32.PACK_AB_MERGE_C R60, R60, R81, RZ ;  /* 0x000000513c3c723e */ /* 0x000fe400048070ff */
[----:B------:R-:W-:Y:S01]  /*b2a0*/  F2FP.SATFINITE.E4M3.F32.PACK_AB_MERGE_C R51, R48, R79, R51 ;  /* 0x0000004f3033723e */ /* 0x000fe20004807033 */
[----:B------:R-:W-:Y:S01]  /*b2b0*/  IMAD.MOV.U32 R48, RZ, RZ, R80 ;  /* 0x000000ffff307224 */ /* 0x000fe200078e0050 */
[----:B------:R-:W-:Y:S01]  /*b2c0*/  F2FP.SATFINITE.E4M3.F32.PACK_AB_MERGE_C R55, R50, R69, R60 ;  /* 0x000000453237723e */ /* 0x000fe2000480703c */
[----:B------:R-:W-:Y:S01]  /*b2d0*/  IMAD.MOV.U32 R50, RZ, RZ, R83 ;  /* 0x000000ffff327224 */ /* 0x000fe200078e0053 */
[----:B------:R-:W-:Y:S02]  /*b2e0*/  F2FP.SATFINITE.E4M3.F32.PACK_AB_MERGE_C R53, R73, R70, R75 ;  /* 0x000000464935723e */ /* 0x000fe4000480704b */
[----:B------:R-:W-:-:S07]  /*b2f0*/  MOV R52, R82 ;  /* 0x0000005200347202 */ /* 0x000fce0000000f00 */
.L_x_359:
[----:B------:R-:W-:Y:S05]  /*b300*/  BSYNC B1 ;  /* 0x0000000000017941 */ /* 0x000fea0003800000 */
.L_x_358:
[----:B-1----:R1:W-:Y:S01]  /*b310*/  STG.E.128 desc[UR42][R58.64], R48 ;  /* 0x000000303a007986 */ /* 0x0023e2000c101d2a */
[----:B------:R-:W-:-:S13]  /*b320*/  ISETP.GE.AND P2, PT, R63, R140, PT ;  /* 0x0000008c3f00720c */ /* 0x000fda0003f46270 */
[----:B------:R-:W-:Y:S05]  /*b330*/  @P2 BRA `(.L_x_336) ;  /* 0x00000004005c2947 */ /* 0x000fea0003800000 */
[--C-:B-1----:R-:W-:Y:S02]  /*b340*/  SHF.R.S32.HI R48, RZ, 0x1f, R63.reuse ;  /* 0x0000001fff307819 */ /* 0x102fe4000001143f */
[----:B------:R-:W-:-:S04]  /*b350*/  IADD3 R63, P2, P3, R100, R122, R63 ;  /* 0x0000007a643f7210 */ /* 0x000fc80007b5e03f */
[----:B------:R-:W-:Y:S02]  /*b360*/  IADD3.X R48, R36, R61, R48, P2, P3 ;  /* 0x0000003d24307210 */ /* 0x000fe400017e6430 */
[----:B------:R-:W-:-:S05]  /*b370*/  IADD3 R56, P2, R63, R56, RZ ;  /* 0x000000383f387210 */ /* 0x000fca0007f5e0ff */
[----:B------:R-:W-:-:S05]  /*b380*/  IMAD.X R57, R48, 0x1, R57, P2 ;  /* 0x0000000130397824 */ /* 0x000fca00010e0639 */
[----:B--2---:R1:W-:Y:S01]  /*b390*/  STG.E.128 desc[UR42][R56.64], R52 ;  /* 0x0000003438007986 */ /* 0x0043e2000c101d2a */
[----:B------:R-:W-:Y:S05]  /*b3a0*/  BRA `(.L_x_336) ;  /* 0x0000000400407947 */ /* 0x000fea0003800000 */
.L_x_299:
[----:B------:R-:W-:-:S06]  /*b3b0*/  UISETP.NE.AND UP0, UPT, UR47, 0x3, UPT ;  /* 0x000000032f00788c */ /* 0x000fcc000bf05270 */
[----:B------:R-:W-:-:S13]  /*b3c0*/  PLOP3.LUT P5, PT, PT, PT, UP0, 0x80, 0x0 ;  /* 0x000000000000781c */ /* 0x000fda0003faf008 */
[----:B------:R-:W-:Y:S05]  /*b3d0*/  @!P5 BRA `(.L_x_360) ;  /* 0x000000000004d947 */ /* 0x000fea0003800000 */
[----:B------:R-:W-:Y:S01]  /*b3e0*/  BPT.TRAP 0x1 ;  /* 0x000000040000795c */ /* 0x000fe20000300000 */
.L_x_360:
[----:B------:R-:W-:Y:S01]  /*b3f0*/  LEA R109, R232, R19, 0x3 ;  /* 0x00000013e86d7211 */ /* 0x000fe200078e18ff */
[----:B------:R-:W-:Y:S01]  /*b400*/  IMAD R118, R25, -0x80, R2 ;  /* 0xffffff8019767824 */ /* 0x000fe200078e0202 */
[----:B------:R-:W-:Y:S01]  /*b410*/  SHF.L.U32 R124, R237, 0x1f, RZ ;  /* 0x0000001fed7c7819 */ /* 0x000fe200000006ff */
[----:B------:R-:W-:Y:S01]  /*b420*/  BSSY B1, `(.L_x_361) ;  /* 0x0000006000017945 */ /* 0x000fe20003800000 */
[----:B------:R-:W-:Y:S01]  /*b430*/  SHF.R.S32.HI R49, RZ, 0x1f, R25 ;  /* 0x0000001fff317819 */ /* 0x000fe20000011419 */
[----:B------:R-:W-:Y:S01]  /*b440*/  IMAD R48, R3, R25, RZ ;  /* 0x0000001903307224 */ /* 0x000fe200078e02ff */
[----:B------:R-:W0:Y:S01]  /*b450*/  SYNCS.PHASECHK.TRANS64.TRYWAIT P2, [R109+URZ+0x38890], R124 ;  /* 0x0388907c6d0075a7 */ /* 0x000e22000804017f */
[----:B------:R-:W-:Y:S01]  /*b460*/  VIMNMX R118, R118, 0x80, PT ;  /* 0x0000008076767848 */ /* 0x000fe20003fe0100 */
[----:B0-----:R-:W-:Y:S06]  /*b470*/  @!P2 BRA `(.L_x_362) ;  /* 0x0000019c0024a947 */ /* 0x001fec0003800000 */
.L_x_599:
[----:B------:R-:W-:Y:S05]  /*b480*/  BSYNC B1 ;  /* 0x0000000000017941 */ /* 0x000fea0003800000 */
.L_x_361:
[----:B------:R-:W-:Y:S01]  /*b490*/  ISETP.GE.AND P2, PT, R22, R118, PT ;  /* 0x000000761600720c */ /* 0x000fe20003f46270 */
[----:B------:R-:W-:Y:S01]  /*b4a0*/  IMAD R49, R49, R134, R48 ;  /* 0x0000008631317224 */ /* 0x000fe200078e0230 */
[----:B------:R-:W-:Y:S01]  /*b4b0*/  BSSY B1, `(.L_x_363) ;  /* 0x000000e000017945 */ /* 0x000fe20003800000 */
[----:B------:R-:W-:-:S04]  /*b4c0*/  IMAD.WIDE.U32 R56, R134, R25, RZ ;  /* 0x0000001986387225 */ /* 0x000fc800078e00ff */
[----:B------:R-:W-:-:S06]  /*b4d0*/  IMAD.IADD R63, R49, 0x1, R57 ;  /* 0x00000001313f7824 */ /* 0x000fcc00078e0239 */
[----:B------:R-:W-:Y:S05]  /*b4e0*/  @P2 BRA `(.L_x_364) ;  /* 0x0000000000282947 */ /* 0x000fea0003800000 */
[----:B------:R-:W1:Y:S01]  /*b4f0*/  @!P0 LDS.128 R48, [R114+0x28400] ;  /* 0x0284000072308984 */ /* 0x000e620000000c00 */
[----:B------:R-:W2:Y:S03]  /*b500*/  @!P0 LDC.64 R58, c[0x0][0x2d8] ;  /* 0x0000b600ff3a8b82 */ /* 0x000ea60000000a00 */
[----:B------:R-:W3:Y:S05]  /*b510*/  @!P1 LDS.128 R52, [R114+0x2c400] ;  /* 0x02c4000072349984 */ /* 0x000eea0000000c00 */
[----:B------:R-:W4:Y:S01]  /*b520*/  @!P1 LDC.64 R60, c[0x0][0x2d8] ;  /* 0x0000b600ff3c9b82 */ /* 0x000f220000000a00 */
[----:B--2---:R-:W-:-:S04]  /*b530*/  @!P0 IADD3 R58, P2, P3, R56, R58, R37 ;  /* 0x0000003a383a8210 */ /* 0x004fc80007b5e025 */
[----:B------:R-:W-:Y:S02]  /*b540*/  @!P0 IADD3.X R59, R63, R59, R40, P2, P3 ;  /* 0x0000003b3f3b8210 */ /* 0x000fe400017e6428 */
[----:B----4-:R-:W-:-:S04]  /*b550*/  @!P1 IADD3 R60, P2, P3, R41, R60, R56 ;  /* 0x0000003c293c9210 */ /* 0x010fc80007b5e038 */
[----:B------:R-:W-:Y:S01]  /*b560*/  @!P1 IADD3.X R61, R107, R61, R63, P2, P3 ;  /* 0x0000003d6b3d9210 */ /* 0x000fe200017e643f */
[----:B-1----:R1:W-:Y:S04]  /*b570*/  @!P0 STG.E.128 desc[UR42][R58.64], R48 ;  /* 0x000000303a008986 */ /* 0x0023e8000c101d2a */
[----:B---3--:R1:W-:Y:S04]  /*b580*/  @!P1 STG.E.128 desc[UR42][R60.64], R52 ;  /* 0x000000343c009986 */ /* 0x0083e8000c101d2a */
.L_x_364:
[----:B------:R-:W-:Y:S05]  /*b590*/  BSYNC B1 ;  /* 0x0000000000017941 */ /* 0x000fea0003800000 */
.L_x_363:
[----:B------:R-:W-:Y:S01]  /*b5a0*/  ISETP.GE.AND P2, PT, R233, R118, PT ;  /* 0x00000076e900720c */ /* 0x000fe20003f46270 */
[----:B------:R-:W-:-:S12]  /*b5b0*/  BSSY B1, `(.L_x_365) ;  /* 0x000000e000017945 */ /* 0x000fd80003800000 */
[----:B------:R-:W-:Y:S05]  /*b5c0*/  @P2 BRA `(.L_x_366) ;  /* 0x0000000000302947 */ /* 0x000fea0003800000 */
[----:B-1----:R-:W1:Y:S01]  /*b5d0*/  @!P0 LDC.64 R58, c[0x0][0x2d8] ;  /* 0x0000b600ff3a8b82 */ /* 0x002e620000000a00 */
[----:B------:R-:W-:Y:S01]  /*b5e0*/  IADD3 R60, P2, R92, R56, RZ ;  /* 0x000000385c3c7210 */ /* 0x000fe20007f5e0ff */
[----:B------:R-:W-:Y:S04]  /*b5f0*/  @!P1 LDS.128 R52, [R114+0x2d400] ;  /* 0x02d4000072349984 */ /* 0x000fe80000000c00 */
[----:B------:R-:W-:Y:S02]  /*b600*/  IMAD.X R48, R63, 0x1, R93, P2 ;  /* 0x000000013f307824 */ /* 0x000fe400010e065d */
[----:B------:R-:W2:Y:S01]  /*b610*/  @!P1 LDC.64 R50, c[0x0][0x2d8] ;  /* 0x0000b600ff329b82 */ /* 0x000ea20000000a00 */
[----:B-1----:R-:W-:-:S04]  /*b620*/  @!P0 IADD3 R58, P2, P3, R60, R58, R37 ;  /* 0x0000003a3c3a8210 */ /* 0x002fc80007b5e025 */
[----:B------:R-:W-:Y:S02]  /*b630*/  @!P0 IADD3.X R59, R48, R59, R40, P2, P3 ;  /* 0x0000003b303b8210 */ /* 0x000fe400017e6428 */
[----:B--2---:R-:W-:-:S04]  /*b640*/  @!P1 IADD3 R60, P2, P3, R41, R50, R60 ;  /* 0x00000032293c9210 */ /* 0x004fc80007b5e03c */
[----:B------:R-:W-:Y:S02]  /*b650*/  @!P1 IADD3.X R61, R107, R51, R48, P2, P3 ;  /* 0x000000336b3d9210 */ /* 0x000fe400017e6430 */
[----:B------:R-:W1:Y:S04]  /*b660*/  @!P0 LDS.128 R48, [R114+0x29400] ;  /* 0x0294000072308984 */ /* 0x000e680000000c00 */
[----:B-1----:R2:W-:Y:S04]  /*b670*/  @!P0 STG.E.128 desc[UR42][R58.64], R48 ;  /* 0x000000303a008986 */ /* 0x0025e8000c101d2a */
[----:B------:R2:W-:Y:S02]  /*b680*/  @!P1 STG.E.128 desc[UR42][R60.64], R52 ;  /* 0x000000343c009986 */ /* 0x0005e4000c101d2a */
.L_x_366:
[----:B------:R-:W-:Y:S05]  /*b690*/  BSYNC B1 ;  /* 0x0000000000017941 */ /* 0x000fea0003800000 */
.L_x_365:
[----:B------:R-:W-:Y:S01]  /*b6a0*/  ISETP.GE.AND P2, PT, R234, R118, PT ;  /* 0x00000076ea00720c */ /* 0x000fe20003f46270 */
[----:B------:R-:W-:-:S12]  /*b6b0*/  BSSY B1, `(.L_x_367) ;  /* 0x000000e000017945 */ /* 0x000fd80003800000 */
[----:B------:R-:W-:Y:S05]  /*b6c0*/  @P2 BRA `(.L_x_368) ;  /* 0x0000000000302947 */ /* 0x000fea0003800000 */
[----:B-12---:R-:W1:Y:S01]  /*b6d0*/  @!P0 LDC.64 R58, c[0x0][0x2d8] ;  /* 0x0000b600ff3a8b82 */ /* 0x006e620000000a00 */
[----:B------:R-:W-:Y:S01]  /*b6e0*/  LEA R60, P2, R102, R56, 0x6 ;  /* 0x00000038663c7211 */ /* 0x000fe200078430ff */
        /* <DEDUP_REMOVED lines=10> */
.L_x_368:
[----:B------:R-:W-:Y:S05]  /*b790*/  BSYNC B1 ;  /* 0x0000000000017941 */ /* 0x000fea0003800000 */
.L_x_367:
[----:B------:R-:W-:-:S13]  /*b7a0*/  ISETP.GE.AND P2, PT, R235, R118, PT ;  /* 0x00000076eb00720c */ /* 0x000fda0003f46270 */
[----:B------:R-:W-:Y:S05]  /*b7b0*/  @P2 BRA `(.L_x_336) ;  /* 0x00000000003c2947 */ /* 0x000fea0003800000 */
[----:B-123--:R-:W1:Y:S01]  /*b7c0*/  LDC.64 R48, c[0x0][0x2f0] ;  /* 0x0000bc00ff307b82 */ /* 0x00ee620000000a00 */
[----:B------:R-:W-:Y:S01]  /*b7d0*/  MOV R57, R63 ;  /* 0x0000003f00397202 */ /* 0x000fe20000000f00 */
[----:B------:R-:W-:Y:S06]  /*b7e0*/  @!P1 LDS.128 R52, [R114+0x2f400] ;  /* 0x02f4000072349984 */ /* 0x000fec0000000c00 */
[----:B------:R-:W2:Y:S01]  /*b7f0*/  @!P0 LDC.64 R50, c[0x0][0x2d8] ;  /* 0x0000b600ff328b82 */ /* 0x000ea20000000a00 */
[----:B-1----:R-:W-:-:S04]  /*b800*/  IMAD.WIDE.U32 R58, R48, 0x60, R56 ;  /* 0x00000060303a7825 */ /* 0x002fc800078e0038 */
[----:B------:R-:W-:-:S04]  /*b810*/  IMAD R49, R49, 0x60, RZ ;  /* 0x0000006031317824 */ /* 0x000fc800078e02ff */
[----:B------:R-:W-:Y:S01]  /*b820*/  IMAD.IADD R48, R59, 0x1, R49 ;  /* 0x000000013b307824 */ /* 0x000fe200078e0231 */
[----:B--2---:R-:W-:-:S04]  /*b830*/  @!P0 IADD3 R56, P2, P3, R58, R50, R37 ;  /* 0x000000323a388210 */ /* 0x004fc80007b5e025 */
[----:B------:R-:W-:Y:S02]  /*b840*/  @!P0 IADD3.X R57, R48, R51, R40, P2, P3 ;  /* 0x0000003330398210 */ /* 0x000fe400017e6428 */
[----:B------:R-:W1:Y:S02]  /*b850*/  @!P1 LDC.64 R50, c[0x0][0x2d8] ;  /* 0x0000b600ff329b82 */ /* 0x000e640000000a00 */
[----:B-1----:R-:W-:-:S04]  /*b860*/  @!P1 IADD3 R58, P2, P3, R41, R50, R58 ;  /* 0x00000032293a9210 */ /* 0x002fc80007b5e03a */
[----:B------:R-:W-:Y:S02]  /*b870*/  @!P1 IADD3.X R59, R107, R51, R48, P2, P3 ;  /* 0x000000336b3b9210 */ /* 0x000fe400017e6430 */
[----:B------:R-:W1:Y:S04]  /*b880*/  @!P0 LDS.128 R48, [R114+0x2b400] ;  /* 0x02b4000072308984 */ /* 0x000e680000000c00 */
[----:B-1----:R4:W-:Y:S04]  /*b890*/  @!P0 STG.E.128 desc[UR42][R56.64], R48 ;  /* 0x0000003038008986 */ /* 0x0029e8000c101d2a */
[----:B------:R4:W-:Y:S02]  /*b8a0*/  @!P1 STG.E.128 desc[UR42][R58.64], R52 ;  /* 0x000000343a009986 */ /* 0x0009e4000c101d2a */
.L_x_336:
[----:B------:R-:W-:Y:S05]  /*b8b0*/  BSYNC B0 ;  /* 0x0000000000007941 */ /* 0x000fea0003800000 */
.L_x_298:
[----:B-1234-:R-:W1:Y:S01]  /*b8c0*/  S2R R48, SR_TID.X ;  /* 0x0000000000307919 */ /* 0x01ee620000002100 */
[----:B------:R-:W-:Y:S01]  /*b8d0*/  @!PT LDS RZ, [RZ] ;  /* 0x00000000fffff984 */ /* 0x000fe20000000800 */
[----:B------:R-:W-:Y:S01]  /*b8e0*/  @!PT LDS RZ, [RZ] ;  /* 0x00000000fffff984 */ /* 0x000fe20000000800 */
[----:B------:R-:W-:Y:S01]  /*b8f0*/  @!PT LDS RZ, [RZ] ;  /* 0x00000000fffff984 */ /* 0x000fe20000000800 */
[----:B------:R-:W-:Y:S01]  /*b900*/  @!PT LDS RZ, [RZ] ;  /* 0x00000000fffff984 */ /* 0x000fe20000000800 */
[----:B------:R2:W-:Y:S06]  /*b910*/  MEMBAR.ALL.CTA ;  /* 0x0000000000007992 */ /* 0x0005ec0000008000 */
[----:B--2---:R-:W2:Y:S01]  /*b920*/  FENCE.VIEW.ASYNC.S ;  /* 0x00000000000073c6 */ /* 0x004ea20000000000 */
[----:B------:R-:W-:Y:S05]  /*b930*/  WARPSYNC.ALL ;  /* 0x0000000000007948 */ /* 0x000fea0003800000 */
[----:B------:R-:W-:Y:S01]  /*b940*/  BSSY B0, `(.L_x_369) ;  /* 0x0000009000007945 */ /* 0x000fe20003800000 */
[----:B-1----:R-:W-:Y:S01]  /*b950*/  LOP3.LUT R48, R48, 0x7f, RZ, 0xc0, !PT ;  /* 0x0000007f30307812 */ /* 0x002fe200078ec0ff */
[----:B--2---:R1:W-:Y:S03]  /*b960*/  BAR.SYNC.DEFER_BLOCKING R131, 0x80 ;  /* 0x000200830000751d */ /* 0x0043e60000010000 */
[----:B------:R-:W-:-:S13]  /*b970*/  ISETP.NE.AND P2, PT, R48, RZ, PT ;  /* 0x000000ff3000720c */ /* 0x000fda0003f45270 */
[----:B------:R-:W-:-:S05]  /*b980*/  @!P2 VIADD R48, R109, 0x388a0 ;  /* 0x000388a06d30a836 */ /* 0x000fca0000000000 */
[----:B------:R-:W-:-:S04]  /*b990*/  @!P2 PRMT R48, RZ, 0x654, R48 ;  /* 0x00000654ff30a816 */ /* 0x000fc80000000030 */
[----:B------:R1:W-:Y:S01]  /*b9a0*/  @!P2 SYNCS.ARRIVE.TRANS64.RED.A1T0 RZ, [R48+URZ], RZ ;  /* 0x000000ff30ffa9a7 */ /* 0x0003e2000810043f */
[----:B------:R-:W-:Y:S05]  /*b9b0*/  @!P5 BRA `(.L_x_370) ;  /* 0x000000000004d947 */ /* 0x000fea0003800000 */
[----:B------:R-:W-:Y:S01]  /*b9c0*/  BPT.TRAP 0x1 ;  /* 0x000000040000795c */ /* 0x000fe20000300000 */
.L_x_370:
[----:B------:R-:W-:Y:S05]  /*b9d0*/  BSYNC B0 ;  /* 0x0000000000007941 */ /* 0x000fea0003800000 */
.L_x_369:
[----:B------:R-:W2:Y:S01]  /*b9e0*/  SYNCS.PHASECHK.TRANS64.TRYWAIT P3, [R109+URZ+0x388b0], R124 ;  /* 0x0388b07c6d0075a7 */ /* 0x000ea2000806017f */
[----:B------:R-:W-:Y:S01]  /*b9f0*/  ULDC UR41, c[0x0][0x2e4] ;  /* 0x0000b90000297ab9 */ /* 0x000fe20000000800 */
[----:B------:R-:W-:Y:S01]  /*ba00*/  ULDC.64 UR36, c[0x0][0x318] ;  /* 0x0000c60000247ab9 */ /* 0x000fe20000000a00 */
[----:B------:R-:W-:Y:S01]  /*ba10*/  ULDC.64 UR38, c[0x0][0x308] ;  /* 0x0000c20000267ab9 */ /* 0x000fe20000000a00 */
[----:B------:R-:W-:Y:S04]  /*ba20*/  BSSY B0, `(.L_x_371) ;  /* 0x0000002000007945 */ /* 0x000fe80003800000 */
[----:B--2---:R-:W-:Y:S05]  /*ba30*/  @!P3 BRA `(.L_x_372) ;  /* 0x0000019400c8b947 */ /* 0x004fea0003800000 */
.L_x_600:
[----:B------:R-:W-:Y:S05]  /*ba40*/  BSYNC B0 ;  /* 0x0000000000007941 */ /* 0x000fea0003800000 */
.L_x_371:
[----:B------:R-:W-:Y:S01]  /*ba50*/  ISETP.GE.AND P3, PT, R22, R118, PT ;  /* 0x000000761600720c */ /* 0x000fe20003f66270 */
[----:B------:R-:W-:Y:S01]  /*ba60*/  BSSY B0, `(.L_x_373) ;  /* 0x0000010000007945 */ /* 0x000fe20003800000 */
[----:B------:R-:W-:-:S11]  /*ba70*/  IMAD.WIDE R52, R25, 0x80, R44 ;  /* 0x0000008019347825 */ /* 0x000fd600078e022c */
[----:B------:R-:W-:Y:S05]  /*ba80*/  @P3 BRA `(.L_x_374) ;  /* 0x0000000000343947 */ /* 0x000fea0003800000 */
[----:B------:R-:W-:Y:S01]  /*ba90*/  MOV R49, R108 ;  /* 0x0000006c00317202 */ /* 0x000fe20000000f00 */
[----:B-1----:R-:W-:Y:S02]  /*baa0*/  IMAD.MOV.U32 R48, RZ, RZ, R98 ;  /* 0x000000ffff307224 */ /* 0x002fe400078e0062 */
[----:B------:R-:W-:Y:S02]  /*bab0*/  IMAD R51, R53, UR36, RZ ;  /* 0x0000002435337c24 */ /* 0x000fe4000f8e02ff */
[----:B------:R-:W-:-:S04]  /*bac0*/  IMAD.WIDE.U32 R48, R52, UR36, R48 ;  /* 0x0000002434307c25 */ /* 0x000fc8000f8e0030 */
[----:B------:R-:W-:Y:S01]  /*bad0*/  IMAD R51, R52, UR37, R51 ;  /* 0x0000002534337c24 */ /* 0x000fe2000f8e0233 */
[----:B------:R-:W-:-:S04]  /*bae0*/  IADD3 R54, P3, R48, UR38, RZ ;  /* 0x0000002630367c10 */ /* 0x000fc8000ff7e0ff */
[----:B------:R-:W-:Y:S02]  /*baf0*/  IADD3.X R55, R49, UR39, R51, P3, !PT ;  /* 0x0000002731377c10 */ /* 0x000fe40009ffe433 */
[----:B------:R-:W-:-:S13]  /*bb00*/  ISETP.GE.AND P3, PT, R16, UR41, PT ;  /* 0x0000002910007c0c */ /* 0x000fda000bf66270 */
[----:B------:R-:W1:Y:S04]  /*bb10*/  @!P3 LDS.128 R48, [R114+0x10400] ;  /* 0x010400007230b984 */ /* 0x000e680000000c00 */
[----:B-1----:R-:W-:Y:S01]  /*bb20*/  @!P3 STG.E.128 desc[UR42][R54.64], R48 ;  /* 0x000000303600b986 */ /* 0x002fe2000c101d2a */
[----:B------:R-:W-:-:S13]  /*bb30*/  ISETP.GE.AND P3, PT, R6, UR41, PT ;  /* 0x0000002906007c0c */ /* 0x000fda000bf66270 */
[----:B------:R-:W1:Y:S04]  /*bb40*/  @!P3 LDS.128 R48, [R114+0x14400] ;  /* 0x014400007230b984 */ /* 0x000e680000000c00 */
[----:B-1----:R3:W-:Y:S02]  /*bb50*/  @!P3 STG.E.128 desc[UR42][R54.64+0x80], R48 ;  /* 0x000080303600b986 */ /* 0x0027e4000c101d2a */
.L_x_374:
[----:B------:R-:W-:Y:S05]  /*bb60*/  BSYNC B0 ;  /* 0x0000000000007941 */ /* 0x000fea0003800000 */
.L_x_373:
[----:B------:R-:W-:Y:S01]  /*bb70*/  ISETP.GE.AND P3, PT, R233, R118, PT ;  /* 0x00000076e900720c */ /* 0x000fe20003f66270 */
[----:B------:R-:W-:-:S12]  /*bb80*/  BSSY B0, `(.L_x_375) ;  /* 0x0000011000007945 */ /* 0x000fd80003800000 */
[----:B------:R-:W-:Y:S05]  /*bb90*/  @P3 BRA `(.L_x_376) ;  /* 0x00000000003c3947 */ /* 0x000fea0003800000 */
[----:B---3--:R-:W-:Y:S01]  /*bba0*/  IADD3 R51, P3, R52, 0x20, RZ ;  /* 0x0000002034337810 */ /* 0x008fe20007f7e0ff */
[----:B-1----:R-:W-:Y:S02]  /*bbb0*/  IMAD.MOV.U32 R48, RZ, RZ, R98 ;  /* 0x000000ffff307224 */ /* 0x002fe400078e0062 */
[----:B------:R-:W-:Y:S02]  /*bbc0*/  IMAD.MOV.U32 R49, RZ, RZ, R108 ;  /* 0x000000ffff317224 */ /* 0x000fe400078e006c */
[----:B------:R-:W-:Y:S02]  /*bbd0*/  IMAD.X R50, RZ, RZ, R53, P3 ;  /* 0x000000ffff327224 */ /* 0x000fe400018e0635 */
[----:B------:R-:W-:-:S04]  /*bbe0*/  IMAD.WIDE.U32 R48, R51, UR36, R48 ;  /* 0x0000002433307c25 */ /* 0x000fc8000f8e0030 */
[----:B------:R-:W-:Y:S01]  /*bbf0*/  IMAD R50, R50, UR36, RZ ;  /* 0x0000002432327c24 */ /* 0x000fe2000f8e02ff */
[----:B------:R-:W-:-:S03]  /*bc00*/  IADD3 R54, P3, R48, UR38, RZ ;  /* 0x0000002630367c10 */ /* 0x000fc6000ff7e0ff */
[----:B------:R-:W-:-:S05]  /*bc10*/  IMAD R51, R51, UR37, R50 ;  /* 0x0000002533337c24 */ /* 0x000fca000f8e0232 */
[----:B------:R-:W-:Y:S02]  /*bc20*/  IADD3.X R55, R49, UR39, R51, P3, !PT ;  /* 0x0000002731377c10 */ /* 0x000fe40009ffe433 */
[----:B------:R-:W-:-:S13]  /*bc30*/  ISETP.GE.AND P3, PT, R16, UR41, PT ;  /* 0x0000002910007c0c */ /* 0x000fda000bf66270 */
[----:B------:R-:W1:Y:S04]  /*bc40*/  @!P3 LDS.128 R48, [R114+0x11400] ;  /* 0x011400007230b984 */ /* 0x000e680000000c00 */
[----:B-1----:R-:W-:Y:S01]  /*bc50*/  @!P3 STG.E.128 desc[UR42][R54.64], R48 ;  /* 0x000000303600b986 */ /* 0x002fe2000c101d2a */
[----:B------:R-:W-:-:S13]  /*bc60*/  ISETP.GE.AND P3, PT, R6, UR41, PT ;  /* 0x0000002906007c0c */ /* 0x000fda000bf66270 */
[----:B------:R-:W1:Y:S04]  /*bc70*/  @!P3 LDS.128 R48, [R114+0x15400] ;  /* 0x015400007230b984 */ /* 0x000e680000000c00 */
[----:B-1----:R4:W-:Y:S02]  /*bc80*/  @!P3 STG.E.128 desc[UR42][R54.64+0x80], R48 ;  /* 0x000080303600b986 */ /* 0x0029e4000c101d2a */
.L_x_376:
[----:B------:R-:W-:Y:S05]  /*bc90*/  BSYNC B0 ;  /* 0x0000000000007941 */ /* 0x000fea0003800000 */
.L_x_375:
[----:B------:R-:W-:Y:S01]  /*bca0*/  ISETP.GE.AND P3, PT, R234, R118, PT ;  /* 0x00000076ea00720c */ /* 0x000fe20003f66270 */
[----:B------:R-:W-:-:S12]  /*bcb0*/  BSSY B0, `(.L_x_377) ;  /* 0x0000011000007945 */ /* 0x000fd80003800000 */
[----:B------:R-:W-:Y:S05]  /*bcc0*/  @P3 BRA `(.L_x_378) ;  /* 0x00000000003c3947 */ /* 0x000fea0003800000 */
[----:B---34-:R-:W-:Y:S01]  /*bcd0*/  IADD3 R51, P3, R52, 0x40, RZ ;  /* 0x0000004034337810 */ /* 0x018fe20007f7e0ff */
[----:B-1----:R-:W-:Y:S02]  /*bce0*/  IMAD.MOV.U32 R48, RZ, RZ, R98 ;  /* 0x000000ffff307224 */ /* 0x002fe400078e0062 */
[----:B------:R-:W-:Y:S01]  /*bcf0*/  IMAD.MOV.U32 R49, RZ, RZ, R108 ;  /* 0x000000ffff317224 */ /* 0x000fe200078e006c */
[----:B------:R-:W-:Y:S01]  /*bd00*/  IADD3.X R50, RZ, R53, RZ, P3, !PT ;  /* 0x00000035ff327210 */ /* 0x000fe20001ffe4ff */
        /* <DEDUP_REMOVED lines=11> */
.L_x_378:
[----:B------:R-:W-:Y:S05]  /*bdc0*/  BSYNC B0 ;  /* 0x0000000000007941 */ /* 0x000fea0003800000 */
.L_x_377:
[----:B------:R-:W-:Y:S01]  /*bdd0*/  ISETP.GE.AND P3, PT, R235, R118, PT ;  /* 0x00000076eb00720c */ /* 0x000fe20003f66270 */
[----:B------:R-:W-:-:S12]  /*bde0*/  BSSY B0, `(.L_x_379) ;  /* 0x0000011000007945 */ /* 0x000fd80003800000 */
[----:B------:R-:W-:Y:S05]  /*bdf0*/  @P3 BRA `(.L_x_380) ;  /* 0x00000000003c3947 */ /* 0x000fea0003800000 */
[----:B-1-34-:R-:W-:Y:S01]  /*be00*/  IADD3 R51, P3, R52, 0x60, RZ ;  /* 0x0000006034337810 */ /* 0x01afe20007f7e0ff */
[----:B------:R-:W-:Y:S01]  /*be10*/  IMAD.MOV.U32 R49, RZ, RZ, R108 ;  /* 0x000000ffff317224 */ /* 0x000fe200078e006c */
[----:B------:R-:W-:-:S03]  /*be20*/  MOV R48, R98 ;  /* 0x0000006200307202 */ /* 0x000fc60000000f00 */
[----:B------:R-:W-:Y:S02]  /*be30*/  IMAD.X R52, RZ, RZ, R53, P3 ;  /* 0x000000ffff347224 */ /* 0x000fe400018e0635 */
[----:B------:R-:W-:-:S04]  /*be40*/  IMAD.WIDE.U32 R48, R51, UR36, R48 ;  /* 0x0000002433307c25 */ /* 0x000fc8000f8e0030 */
[----:B------:R-:W-:-:S04]  /*be50*/  IMAD R52, R52, UR36, RZ ;  /* 0x0000002434347c24 */ /* 0x000fc8000f8e02ff */
        /* <DEDUP_REMOVED lines=9> */
.L_x_380:
[----:B------:R-:W-:Y:S05]  /*bef0*/  BSYNC B0 ;  /* 0x0000000000007941 */ /* 0x000fea0003800000 */
.L_x_379:
[----:B------:R-:W-:Y:S01]  /*bf00*/  @!PT LDS RZ, [RZ] ;  /* 0x00000000fffff984 */ /* 0x000fe20000000800 */
[----:B------:R-:W-:Y:S01]  /*bf10*/  @!PT LDS RZ, [RZ] ;  /* 0x00000000fffff984 */ /* 0x000fe20000000800 */
[----:B------:R-:W-:Y:S01]  /*bf20*/  @!PT LDS RZ, [RZ] ;  /* 0x00000000fffff984 */ /* 0x000fe20000000800 */
[----:B------:R-:W-:Y:S01]  /*bf30*/  @!PT LDS RZ, [RZ] ;  /* 0x00000000fffff984 */ /* 0x000fe20000000800 */
[----:B------:R5:W-:Y:S06]  /*bf40*/  MEMBAR.ALL.CTA ;  /* 0x0000000000007992 */ /* 0x000bec0000008000 */
[----:B-----5:R-:W5:Y:S01]  /*bf50*/  FENCE.VIEW.ASYNC.S ;  /* 0x00000000000073c6 */ /* 0x020f620000000000 */
[----:B0-2---:R-:W-:Y:S01]  /*bf60*/  @!P2 VIADD R109, R109, 0x388c0 ;  /* 0x000388c06d6da836 */ /* 0x005fe20000000000 */
[----:B-----5:R0:W-:Y:S01]  /*bf70*/  BAR.SYNC.DEFER_BLOCKING R131, 0x80 ;  /* 0x000200830000751d */ /* 0x0201e20000010000 */
[----:B------:R-:W-:Y:S01]  /*bf80*/  ISETP.NE.AND P3, PT, R110, RZ, PT ;  /* 0x000000ff6e00720c */ /* 0x000fe20003f65270 */
[----:B------:R-:W-:-:S02]  /*bf90*/  VIADD R232, R232, 0x1 ;  /* 0x00000001e8e87836 */ /* 0x000fc40000000000 */
[----:B------:R-:W-:-:S04]  /*bfa0*/  @!P2 PRMT R109, RZ, 0x654, R109 ;  /* 0x00000654ff6da816 */ /* 0x000fc8000000006d */
[----:B------:R0:W-:Y:S01]  /*bfb0*/  @!P2 SYNCS.ARRIVE.TRANS64.RED.A1T0 RZ, [R109+URZ], RZ ;  /* 0x000000ff6dffa9a7 */ /* 0x0001e2000810043f */
[----:B------:R-:W-:-:S04]  /*bfc0*/  ISETP.NE.AND P2, PT, R232, 0x2, PT ;  /* 0x00000002e800780c */ /* 0x000fc80003f45270 */
[----:B-1-34-:R-:W-:Y:S02]  /*bfd0*/  SEL R48, RZ, 0x1, P2 ;  /* 0x00000001ff307807 */ /* 0x01afe40001000000 */
[----:B------:R-:W-:Y:S02]  /*bfe0*/  SEL R232, R232, RZ, P2 ;  /* 0x000000ffe8e87207 */ /* 0x000fe40001000000 */
[----:B------:R-:W-:Y:S01]  /*bff0*/  LOP3.LUT R237, R237, R48, RZ, 0x3c, !PT ;  /* 0x00000030eded7212 */ /* 0x000fe200078e3cff */
[----:B0-----:R-:W-:Y:S06]  /*c000*/  @P3 BRA `(.L_x_381) ;  /* 0xffffff6000ec3947 */ /* 0x001fec000383ffff */
[----:B------:R-:W0:Y:S01]  /*c010*/  S2R R49, SR_TID.X ;  /* 0x0000000000317919 */ /* 0x000e220000002100 */
[----:B------:R-:W-:Y:S02]  /*c020*/  PLOP3.LUT P0, PT, PT, PT, PT, 0x8, 0x0 ;  /* 0x000000000000781c */ /* 0x000fe40003f0e170 */
[----:B0-----:R-:W-:-:S04]  /*c030*/  SHF.R.U32.HI R49, RZ, 0x7, R49 ;  /* 0x00000007ff317819 */ /* 0x001fc80000011631 */
[----:B------:R-:W-:-:S13]  /*c040*/  ISETP.NE.AND P3, PT, R49, 0x1, PT ;  /* 0x000000013100780c */ /* 0x000fda0003f65270 */
[----:B------:R-:W-:Y:S06]  /*c050*/  @!P3 BAR.ARV 0x9, 0x100 ;  /* 0x024400000000bb1d */ /* 0x000fec0000002000 */
.L_x_293:
[----:B------:R-:W0:Y:S01]  /*c060*/  LDC R0, c[0x0][0x428] ;  /* 0x00010a00ff007b82 */ /* 0x000e220000000800 */
[----:B------:R-:W-:Y:S02]  /*c070*/  MOV R26, R126 ;  /* 0x0000007e001a7202 */ /* 0x000fe40000000f00 */
[----:B------:R-:W-:Y:S02]  /*c080*/  CS2R R154, SRZ ;  /* 0x00000000009a7805 */ /* 0x000fe4000001ff00 */
[----:B------:R-:W-:Y:S01]  /*c090*/  ISETP.GE.AND P2, PT, R127, 0x1, PT ;  /* 0x000000017f00780c */ /* 0x000fe20003f46270 */
[----:B------:R-:W-:Y:S01]  /*c0a0*/  IMAD.MOV.U32 R151, RZ, RZ, RZ ;  /* 0x000000ffff977224 */ /* 0x000fe200078e00ff */
[----:B------:R-:W-:Y:S02]  /*c0b0*/  PLOP3.LUT P1, PT, PT, PT, PT, 0x80, 0x0 ;  /* 0x000000000000781c */ /* 0x000fe40003f2f070 */
[----:B------:R-:W-:Y:S02]  /*c0c0*/  CS2R R114, SRZ ;  /* 0x0000000000727805 */ /* 0x000fe4000001ff00 */
[----:B------:R-:W-:-:S02]  /*c0d0*/  CS2R R116, SRZ ;  /* 0x0000000000747805 */ /* 0x000fc4000001ff00 */
[----:B------:R-:W-:Y:S01]  /*c0e0*/  CS2R R112, SRZ ;  /* 0x0000000000707805 */ /* 0x000fe2000001ff00 */
[----:B------:R-:W-:Y:S01]  /*c0f0*/  IMAD.MOV.U32 R138, RZ, RZ, RZ ;  /* 0x000000ffff8a7224 */ /* 0x000fe200078e00ff */
[----:B------:R-:W-:Y:S01]  /*c100*/  CS2R R106, SRZ ;  /* 0x00000000006a7805 */ /* 0x000fe2000001ff00 */
[----:B------:R-:W-:Y:S01]  /*c110*/  IMAD.MOV.U32 R134, RZ, RZ, RZ ;  /* 0x000000ffff867224 */ /* 0x000fe200078e00ff */
[----:B------:R-:W-:Y:S02]  /*c120*/  CS2R R102, SRZ ;  /* 0x0000000000667805 */ /* 0x000fe4000001ff00 */
[----:B------:R-:W-:Y:S02]  /*c130*/  CS2R R108, SRZ ;  /* 0x00000000006c7805 */ /* 0x000fe4000001ff00 */
[----:B------:R-:W-:Y:S02]  /*c140*/  CS2R R104, SRZ ;  /* 0x0000000000687805 */ /* 0x000fe4000001ff00 */
[----:B------:R-:W-:-:S02]  /*c150*/  MOV R122, RZ ;  /* 0x000000ff007a7202 */ /* 0x000fc40000000f00 */
[----:B------:R-:W-:Y:S01]  /*c160*/  CS2R R98, SRZ ;  /* 0x0000000000627805 */ /* 0x000fe2000001ff00 */
[----:B------:R-:W-:Y:S01]  /*c170*/  IMAD.MOV.U32 R118, RZ, RZ, RZ ;  /* 0x000000ffff767224 */ /* 0x000fe200078e00ff */
[----:B------:R-:W-:Y:S02]  /*c180*/  CS2R R94, SRZ ;  /* 0x00000000005e7805 */ /* 0x000fe4000001ff00 */
[----:B------:R-:W-:Y:S02]  /*c190*/  CS2R R100, SRZ ;  /* 0x0000000000647805 */ /* 0x000fe4000001ff00 */
[----:B------:R-:W-:Y:S02]  /*c1a0*/  CS2R R96, SRZ ;  /* 0x0000000000607805 */ /* 0x000fe4000001ff00 */
[----:B------:R-:W-:Y:S02]  /*c1b0*/  CS2R R158, SRZ ;  /* 0x00000000009e7805 */ /* 0x000fe4000001ff00 */
[----:B------:R-:W-:-:S02]  /*c1c0*/  CS2R R90, SRZ ;  /* 0x00000000005a7805 */ /* 0x000fc4000001ff00 */
[----:B------:R-:W-:Y:S02]  /*c1d0*/  CS2R R86, SRZ ;  /* 0x0000000000567805 */ /* 0x000fe4000001ff00 */
[----:B0-----:R-:W-:Y:S02]  /*c1e0*/  ISETP.NE.AND P3, PT, R0, 0x1, PT ;  /* 0x000000010000780c */ /* 0x001fe40003f65270 */
[----:B------:R-:W-:Y:S02]  /*c1f0*/  CS2R R92, SRZ ;  /* 0x00000000005c7805 */ /* 0x000fe4000001ff00 */
[----:B------:R-:W-:Y:S02]  /*c200*/  CS2R R88, SRZ ;  /* 0x0000000000587805 */ /* 0x000fe4000001ff00 */
[----:B------:R-:W-:Y:S02]  /*c210*/  CS2R R156, SRZ ;  /* 0x00000000009c7805 */ /* 0x000fe4000001ff00 */
[----:B------:R-:W-:-:S02]  /*c220*/  CS2R R82, SRZ ;  /* 0x0000000000527805 */ /* 0x000fc4000001ff00 */
[----:B------:R-:W-:Y:S02]  /*c230*/  CS2R R84, SRZ ;  /* 0x0000000000547805 */ /* 0x000fe4000001ff00 */
[----:B------:R-:W-:Y:S01]  /*c240*/  CS2R R80, SRZ ;  /* 0x0000000000507805 */ /* 0x000fe2000001ff00 */
[----:B------:R-:W-:Y:S01]  /*c250*/  IMAD.MOV.U32 R163, RZ, RZ, RZ ;  /* 0x000000ffffa37224 */ /* 0x000fe200078e00ff */
[----:B------:R-:W-:Y:S01]  /*c260*/  MOV R63, RZ ;  /* 0x000000ff003f7202 */ /* 0x000fe20000000f00 */
[----:B------:R-:W-:Y:S01]  /*c270*/  IMAD.MOV.U32 R110, RZ, RZ, RZ ;  /* 0x000000ffff6e7224 */ /* 0x000fe200078e00ff */
[----:B------:R-:W-:Y:S02]  /*c280*/  CS2R R76, SRZ ;  /* 0x00000000004c7805 */ /* 0x000fe4000001ff00 */
[----:B------:R-:W-:Y:S02]  /*c290*/  CS2R R72, SRZ ;  /* 0x0000000000487805 */ /* 0x000fe4000001ff00 */
[----:B------:R-:W-:Y:S01]  /*c2a0*/  CS2R R148, SRZ ;  /* 0x0000000000947805 */ /* 0x000fe2000001ff00 */
[----:B------:R-:W0:Y:S01]  /*c2b0*/  @P3 LDC R3, c[0x0][0x42c] ;  /* 0x00010b00ff033b82 */ /* 0x000e220000000800 */
[----:B------:R-:W-:-:S02]  /*c2c0*/  CS2R R58, SRZ ;  /* 0x00000000003a7805 */ /* 0x000fc4000001ff00 */
[----:B------:R-:W-:Y:S02]  /*c2d0*/  CS2R R50, SRZ ;  /* 0x0000000000327805 */ /* 0x000fe4000001ff00 */
[----:B------:R-:W-:Y:S02]  /*c2e0*/  CS2R R68, SRZ ;  /* 0x0000000000447805 */ /* 0x000fe4000001ff00 */
[----:B------:R-:W-:Y:S01]  /*c2f0*/  CS2R R64, SRZ ;  /* 0x0000000000407805 */ /* 0x000fe2000001ff00 */
[----:B------:R-:W-:Y:S01]  /*c300*/  IMAD.MOV.U32 R161, RZ, RZ, RZ ;  /* 0x000000ffffa17224 */ /* 0x000fe200078e00ff */
[----:B------:R-:W-:Y:S02]  /*c310*/  CS2R R78, SRZ ;  /* 0x00000000004e7805 */ /* 0x000fe4000001ff00 */
[----:B------:R-:W-:Y:S01]  /*c320*/  CS2R R60, SRZ ;  /* 0x00000000003c7805 */ /* 0x000fe2000001ff00 */
[----:B------:R-:W1:Y:S01]  /*c330*/  @P3 LDC R0, c[0x0][0x430] ;  /* 0x00010c00ff003b82 */ /* 0x000e620000000800 */
[----:B------:R-:W-:-:S02]  /*c340*/  CS2R R52, SRZ ;  /* 0x0000000000347805 */ /* 0x000fc4000001ff00 */
[----:B------:R-:W-:Y:S02]  /*c350*/  CS2R R74, SRZ ;  /* 0x00000000004a7805 */ /* 0x000fe4000001ff00 */
[----:B------:R-:W-:Y:S02]  /*c360*/  CS2R R56, SRZ ;  /* 0x0000000000387805 */ /* 0x000fe4000001ff00 */
[----:B------:R-:W-:Y:S02]  /*c370*/  CS2R R48, SRZ ;  /* 0x0000000000307805 */ /* 0x000fe4000001ff00 */
[----:B------:R-:W-:Y:S01]  /*c380*/  CS2R R38, SRZ ;  /* 0x0000000000267805 */ /* 0x000fe2000001ff00 */
[----:B------:R-:W-:Y:S01]  /*c390*/  IMAD.MOV.U32 R71, RZ, RZ, RZ ;  /* 0x000000ffff477224 */ /* 0x000fe200078e00ff */
[----:B------:R-:W-:Y:S02]  /*c3a0*/  CS2R R44, SRZ ;  /* 0x00000000002c7805 */ /* 0x000fe4000001ff00 */
[----:B------:R-:W-:Y:S01]  /*c3b0*/  CS2R R40, SRZ ;  /* 0x0000000000287805 */ /* 0x000fe2000001ff00 */
[----:B------:R-:W-:Y:S01]  /*c3c0*/  IMAD.MOV.U32 R54, RZ, RZ, RZ ;  /* 0x000000ffff367224 */ /* 0x000fe200078e00ff */
[----:B------:R-:W-:-:S02]  /*c3d0*/  MOV R67, RZ ;  /* 0x000000ff00437202 */ /* 0x000fc40000000f00 */
[----:B------:R-:W-:Y:S02]  /*c3e0*/  CS2R R36, SRZ ;  /* 0x0000000000247805 */ /* 0x000fe4000001ff00 */
[----:B------:R-:W-:Y:S02]  /*c3f0*/  CS2R R32, SRZ ;  /* 0x0000000000207805 */ /* 0x000fe4000001ff00 */
[----:B------:R-:W-:Y:S02]  /*c400*/  CS2R R42, SRZ ;  /* 0x00000000002a7805 */ /* 0x000fe4000001ff00 */
[----:B------:R-:W-:Y:S02]  /*c410*/  CS2R R30, SRZ ;  /* 0x00000000001e7805 */ /* 0x000fe4000001ff00 */
[----:B------:R-:W-:Y:S01]  /*c420*/  CS2R R28, SRZ ;  /* 0x00000000001c7805 */ /* 0x000fe2000001ff00 */
[----:B0-----:R-:W-:Y:S01]  /*c430*/  @P3 IMAD.HI.U32 R3, R126, R3, RZ ;  /* 0x000000037e033227 */ /* 0x001fe200078e00ff */
[----:B------:R-:W-:-:S02]  /*c440*/  CS2R R12, SRZ ;  /* 0x00000000000c7805 */ /* 0x000fc4000001ff00 */
[----:B------:R-:W-:Y:S02]  /*c450*/  CS2R R144, SRZ ;  /* 0x0000000000907805 */ /* 0x000fe4000001ff00 */
[----:B------:R-:W-:Y:S02]  /*c460*/  CS2R R24, SRZ ;  /* 0x0000000000187805 */ /* 0x000fe4000001ff00 */
[----:B------:R-:W-:Y:S02]  /*c470*/  CS2R R14, SRZ ;  /* 0x00000000000e7805 */ /* 0x000fe4000001ff00 */
[----:B------:R-:W-:Y:S02]  /*c480*/  CS2R R46, SRZ ;  /* 0x00000000002e7805 */ /* 0x000fe4000001ff00 */
[----:B------:R-:W-:Y:S02]  /*c490*/  CS2R R34, SRZ ;  /* 0x0000000000227805 */ /* 0x000fe4000001ff00 */
[----:B------:R-:W-:-:S02]  /*c4a0*/  CS2R R20, SRZ ;  /* 0x0000000000147805 */ /* 0x000fc4000001ff00 */
[----:B-1----:R-:W-:Y:S02]  /*c4b0*/  @P3 SHF.R.U32.HI R26, RZ, R0, R3 ;  /* 0x00000000ff1a3219 */ /* 0x002fe40000011603 */
[----:B------:R-:W-:Y:S02]  /*c4c0*/  CS2R R10, SRZ ;  /* 0x00000000000a7805 */ /* 0x000fe4000001ff00 */
[----:B------:R-:W-:Y:S02]  /*c4d0*/  CS2R R132, SRZ ;  /* 0x0000000000847805 */ /* 0x000fe4000001ff00 */
[----:B------:R-:W-:Y:S02]  /*c4e0*/  CS2R R8, SRZ ;  /* 0x0000000000087805 */ /* 0x000fe4000001ff00 */
[----:B------:R-:W-:Y:S01]  /*c4f0*/  CS2R R140, SRZ ;  /* 0x00000000008c7805 */ /* 0x000fe2000001ff00 */
[----:B------:R0:W-:Y:S01]  /*c500*/  STL [R1+0x30], R26 ;  /* 0x0000301a01007387 */ /* 0x0001e20000100800 */
[----:B------:R-:W-:-:S02]  /*c510*/  CS2R R128, SRZ ;  /* 0x0000000000807805 */ /* 0x000fc4000001ff00 */
[----:B------:R-:W-:Y:S02]  /*c520*/  CS2R R6, SRZ ;  /* 0x0000000000067805 */ /* 0x000fe4000001ff00 */
[----:B------:R-:W-:Y:S02]  /*c530*/  CS2R R136, SRZ ;  /* 0x0000000000887805 */ /* 0x000fe4000001ff00 */
[----:B------:R-:W-:Y:S01]  /*c540*/  CS2R R120, SRZ ;  /* 0x0000000000787805 */ /* 0x000fe2000001ff00 */
[----:B------:R-:W-:Y:S02]  /*c550*/  IMAD.MOV.U32 R4, RZ, RZ, RZ ;  /* 0x000000ffff047224 */ /* 0x000fe400078e00ff */
[----:B------:R-:W-:Y:S01]  /*c560*/  IMAD.MOV.U32 R3, RZ, RZ, RZ ;  /* 0x000000ffff037224 */ /* 0x000fe200078e00ff */
[----:B0-----:R-:W-:Y:S06]  /*c570*/  @P0 BRA `(.L_x_382) ;  /* 0x00000000000c0947 */ /* 0x001fec0003800000 */
[----:B------:R-:W0:Y:S01]  /*c580*/  FENCE.VIEW.ASYNC.G ;  /* 0x00000000000073c6 */ /* 0x000e220000000100 */
[----:B------:R-:W-:Y:S05]  /*c590*/  WARPSYNC.ALL ;  /* 0x0000000000007948 */ /* 0x000fea0003800000 */
[----:B0-----:R-:W-:Y:S06]  /*c5a0*/  BAR.ARV 0xc, 0x180 ;  /* 0x0306000000007b1d */ /* 0x001fec0000002000 */
.L_x_382:
[----:B------:R-:W-:Y:S01]  /*c5b0*/  IMAD.MOV.U32 R5, RZ, RZ, RZ ;  /* 0x000000ffff057224 */ /* 0x000fe200078e00ff */
[----:B------:R-:W-:Y:S01]  /*c5c0*/  MOV R0, RZ ;  /* 0x000000ff00007202 */ /* 0x000fe20000000f00 */
[----:B------:R-:W-:Y:S06]  /*c5d0*/  @!P2 BRA `(.L_x_383) ;  /* 0x000000e4007ca947 */ /* 0x000fec0003800000 */
[----:B------:R-:W0:Y:S01]  /*c5e0*/  S2R R2, SR_TID.X ;  /* 0x0000000000027919 */ /* 0x000e220000002100 */
[----:B------:R-:W-:Y:S01]  /*c5f0*/  UMOV UR4, 0xffffffff ;  /* 0xffffffff00047882 */ /* 0x000fe20000000000 */
[----:B0-----:R-:W-:-:S05]  /*c600*/  VIADD R30, R2, 0xffffff80 ;  /* 0xffffff80021e7836 */ /* 0x001fca0000000000 */
[----:B------:R-:W-:-:S04]  /*c610*/  SHF.R.S32.HI R33, RZ, 0x1f, R30 ;  /* 0x0000001fff217819 */ /* 0x000fc8000001141e */
[----:B------:R-:W-:-:S04]  /*c620*/  LEA.HI R31, R33, R30, RZ, 0x7 ;  /* 0x0000001e211f7211 */ /* 0x000fc800078f38ff */
[----:B------:R-:W-:Y:S01]  /*c630*/  SHF.R.S32.HI R13, RZ, 0x7, R31 ;  /* 0x00000007ff0d7819 */ /* 0x000fe2000001141f */
[----:B------:R-:W-:Y:S06]  /*c640*/  BRA.DIV UR4, `(.L_x_384) ;  /* 0x0000018a04d87947 */ /* 0x000fec000b800000 */
[----:B------:R-:W0:Y:S04]  /*c650*/  SHFL.IDX PT, R0, R13, RZ, 0x1f ;  /* 0x00001fff0d007589 */ /* 0x000e2800000e0000 */
[----:B0-----:R0:W-:Y:S02]  /*c660*/  STL [R1+0x8], R0 ;  /* 0x0000080001007387 */ /* 0x0011e40000100800 */
.L_x_603:
[----:B------:R-:W0:Y:S02]  /*c670*/  LDL R2, [R1+0x8] ;  /* 0x0000080001027983 */ /* 0x000e240000100800 */
[----:B0-----:R-:W-:-:S04]  /*c680*/  LEA.HI R0, R2, R2, RZ, 0x1 ;  /* 0x0000000202007211 */ /* 0x001fc800078f08ff */
[----:B------:R-:W-:-:S05]  /*c690*/  LOP3.LUT R0, R0, 0x1e, RZ, 0xc0, !PT ;  /* 0x0000001e00007812 */ /* 0x000fca00078ec0ff */
[----:B------:R-:W-:Y:S02]  /*c6a0*/  IMAD.IADD R0, R2, 0x1, -R0 ;  /* 0x0000000102007824 */ /* 0x000fe400078e0a00 */
[----:B------:R-:W-:-:S03]  /*c6b0*/  IMAD.U32 R2, RZ, RZ, UR46 ;  /* 0x0000002eff027e24 */ /* 0x000fc6000f8e00ff */
[----:B------:R-:W-:Y:S02]  /*c6c0*/  LEA R0, R0, UR46, 0xd ;  /* 0x0000002e00007c11 */ /* 0x000fe4000f8e68ff */
[----:B------:R-:W-:Y:S02]  /*c6d0*/  LOP3.LUT P0, RZ, R2, 0x3ff, RZ, 0xc0, !PT ;  /* 0x000003ff02ff7812 */ /* 0x000fe4000780c0ff */
[----:B------:R-:W-:Y:S02]  /*c6e0*/  SHF.R.U32.HI R0, RZ, 0x4, R0 ;  /* 0x00000004ff007819 */ /* 0x000fe40000011600 */
[----:B------:R-:W-:Y:S02]  /*c6f0*/  P2R R24, PR, RZ, 0x1 ;  /* 0x00000001ff187803 */ /* 0x000fe40000000000 */
[----:B------:R-:W-:-:S07]  /*c700*/  LOP3.LUT R32, R0, 0x3fff, RZ, 0xc0, !PT ;  /* 0x00003fff00207812 */ /* 0x000fce00078ec0ff */
[----:B------:R-:W-:Y:S05]  /*c710*/  @!P0 BRA `(.L_x_385) ;  /* 0x0000000000408947 */ /* 0x000fea0003800000 */
[----:B------:R-:W-:Y:S01]  /*c720*/  MOV R0, 0x0 ;  /* 0x0000000000007802 */ /* 0x000fe20000000f00 */
[----:B------:R-:W-:Y:S01]  /*c730*/  ULDC.64 UR4, c[0x4][0x1c8] ;  /* 0x0100720000047ab9 */ /* 0x000fe20000000a00 */
[----:B------:R-:W-:Y:S01]  /*c740*/  ULDC.64 UR6, c[0x4][0x1d0] ;  /* 0x0100740000067ab9 */ /* 0x000fe20000000a00 */
[----:B------:R-:W-:Y:S01]  /*c750*/  MOV R4, UR4 ;  /* 0x0000000400047c02 */ /* 0x000fe20008000f00 */
[----:B------:R0:W2:Y:S01]  /*c760*/  LDC.64 R2, c[0x4][R0] ;  /* 0x0100000000027b82 */ /* 0x0000a20000000a00 */
[----:B------:R-:W-:Y:S01]  /*c770*/  IMAD.U32 R5, RZ, RZ, UR5 ;  /* 0x00000005ff057e24 */ /* 0x000fe2000f8e00ff */
[----:B------:R-:W-:Y:S01]  /*c780*/  ULDC.64 UR4, c[0x4][0xa0] ;  /* 0x0100280000047ab9 */ /* 0x000fe20000000a00 */
[----:B------:R-:W-:Y:S01]  /*c790*/  IMAD.U32 R6, RZ, RZ, UR6 ;  /* 0x00000006ff067e24 */ /* 0x000fe2000f8e00ff */
[----:B------:R-:W-:Y:S01]  /*c7a0*/  MOV R10, UR4 ;  /* 0x00000004000a7c02 */ /* 0x000fe20008000f00 */
[----:B------:R-:W-:Y:S01]  /*c7b0*/  IMAD.U32 R7, RZ, RZ, UR7 ;  /* 0x00000007ff077e24 */ /* 0x000fe2000f8e00ff */
[----:B------:R-:W-:Y:S01]  /*c7c0*/  MOV R13, RZ ;  /* 0x000000ff000d7202 */ /* 0x000fe20000000f00 */
[----:B------:R-:W-:-:S02]  /*c7d0*/  IMAD.U32 R11, RZ, RZ, UR5 ;  /* 0x00000005ff0b7e24 */ /* 0x000fc4000f8e00ff */
[----:B------:R-:W-:Y:S02]  /*c7e0*/  IMAD.MOV.U32 R8, RZ, RZ, 0x70 ;  /* 0x00000070ff087424 */ /* 0x000fe400078e00ff */
[----:B0-----:R-:W-:-:S07]  /*c7f0*/  IMAD.MOV.U32 R12, RZ, RZ, 0x1 ;  /* 0x00000001ff0c7424 */ /* 0x001fce00078e00ff */
[----:B------:R-:W-:-:S07]  /*c800*/  LEPC R20, `(.L_x_385) ;  /* 0x000000001014794e */ /* 0x000fce0000000000 */
[----:B-12--5:R-:W-:Y:S05]  /*c810*/  CALL.ABS.NOINC R2 ;  /* 0x0000000002007343 */ /* 0x026fea0003c00000 */
.L_x_385:
[----:B------:R-:W2:Y:S01]  /*c820*/  LDL R2, [R1+0x38] ;  /* 0x0000380001027983 */ /* 0x000ea20000100800 */
[----:B------:R-:W-:Y:S01]  /*c830*/  ULDC.64 UR4, c[0x0][0x990] ;  /* 0x0002640000047ab9 */ /* 0x000fe20000000a00 */
[----:B------:R-:W-:Y:S02]  /*c840*/  ULDC.64 UR6, c[0x0][0x998] ;  /* 0x0002660000067ab9 */ /* 0x000fe40000000a00 */
[----:B------:R-:W3:Y:S01]  /*c850*/  LDL R20, [R1+0x1c] ;  /* 0x00001c0001147983 */ /* 0x000ee20000100800 */
[----:B------:R-:W-:Y:S02]  /*c860*/  ISETP.NE.U32.AND P0, PT, RZ, UR4, PT ;  /* 0x00000004ff007c0c */ /* 0x000fe4000bf05070 */
[----:B------:R-:W-:Y:S02]  /*c870*/  ISETP.NE.U32.AND P1, PT, RZ, UR6, PT ;  /* 0x00000006ff007c0c */ /* 0x000fe4000bf25070 */
[----:B------:R-:W-:Y:S02]  /*c880*/  ISETP.NE.AND.EX P0, PT, RZ, UR5, PT, P0 ;  /* 0x00000005ff007c0c */ /* 0x000fe4000bf05300 */
[----:B------:R-:W-:-:S11]  /*c890*/  ISETP.NE.AND.EX P1, PT, RZ, UR7, PT, P1 ;  /* 0x00000007ff007c0c */ /* 0x000fd6000bf25310 */
[----:B------:R-:W2:Y:S01]  /*c8a0*/  @P0 LDC.64 R8, c[0x0][0x9a8] ;  /* 0x00026a00ff080b82 */ /* 0x000ea20000000a00 */
[----:B------:R-:W-:-:S07]  /*c8b0*/  @P0 SHF.R.S32.HI R7, RZ, 0x1f, R26 ;  /* 0x0000001fff070819 */ /* 0x000fce000001141a */
[----:B------:R-:W0:Y:S08]  /*c8c0*/  @P1 LDC.64 R10, c[0x0][0x9b8] ;  /* 0x00026e00ff0a1b82 */ /* 0x000e300000000a00 */
[----:B-1----:R-:W1:Y:S08]  /*c8d0*/  @P1 LDC.64 R14, c[0x0][0x9c0] ;  /* 0x00027000ff0e1b82 */ /* 0x002e700000000a00 */
[----:B------:R-:W4:Y:S01]  /*c8e0*/  @P0 LDC.64 R12, c[0x0][0x9b0] ;  /* 0x00026c00ff0c0b82 */ /* 0x000f220000000a00 */
[----:B--2---:R-:W-:-:S02]  /*c8f0*/  @P0 IMAD R0, R2, R8, RZ ;  /* 0x0000000802000224 */ /* 0x004fc400078e02ff */
[----:B0-----:R-:W-:Y:S02]  /*c900*/  @P1 IMAD R4, R2, R10, RZ ;  /* 0x0000000a02041224 */ /* 0x001fe400078e02ff */
[C---:B---3--:R-:W-:Y:S02]  /*c910*/  @P0 IMAD R9, R20.reuse, R9, R0 ;  /* 0x0000000914090224 */ /* 0x048fe400078e0200 */
[----:B------:R-:W-:-:S04]  /*c920*/  @P0 IMAD.WIDE.U32 R2, R20, R8, RZ ;  /* 0x0000000814020225 */ /* 0x000fc800078e00ff */
[----:B------:R-:W-:Y:S01]  /*c930*/  @P0 IMAD.IADD R3, R3, 0x1, R9 ;  /* 0x0000000103030824 */ /* 0x000fe200078e0209 */
[----:B------:R-:W-:Y:S01]  /*c940*/  @P1 SHF.R.S32.HI R9, RZ, 0x1f, R26 ;  /* 0x0000001fff091819 */ /* 0x000fe2000001141a */
[C---:B------:R-:W-:Y:S02]  /*c950*/  @P1 IMAD R11, R20.reuse, R11, R4 ;  /* 0x0000000b140b1224 */ /* 0x040fe400078e0204 */
[----:B------:R-:W-:-:S04]  /*c960*/  @P1 IMAD.WIDE.U32 R4, R20, R10, RZ ;  /* 0x0000000a14041225 */ /* 0x000fc800078e00ff */
[----:B-1----:R-:W-:Y:S02]  /*c970*/  @P1 IMAD R6, R9, R14, RZ ;  /* 0x0000000e09061224 */ /* 0x002fe400078e02ff */
[-C--:B----4-:R-:W-:Y:S02]  /*c980*/  @P0 IMAD R0, R7, R12.reuse, RZ ;  /* 0x0000000c07000224 */ /* 0x090fe400078e02ff */
[----:B------:R-:W-:Y:S02]  /*c990*/  @P1 IMAD.IADD R5, R5, 0x1, R11 ;  /* 0x0000000105051824 */ /* 0x000fe400078e020b */
[C---:B------:R-:W-:Y:S02]  /*c9a0*/  @P1 IMAD R11, R26.reuse, R15, R6 ;  /* 0x0000000f1a0b1224 */ /* 0x040fe400078e0206 */
[C---:B------:R-:W-:Y:S02]  /*c9b0*/  @P0 IMAD R9, R26.reuse, R13, R0 ;  /* 0x0000000d1a090224 */ /* 0x040fe400078e0200 */
[----:B------:R-:W-:-:S04]  /*c9c0*/  @P0 IMAD.WIDE.U32 R2, R26, R12, R2 ;  /* 0x0000000c1a020225 */ /* 0x000fc800078e0002 */
[----:B------:R-:W-:Y:S01]  /*c9d0*/  @P1 IMAD.WIDE.U32 R6, R26, R14, R4 ;  /* 0x0000000e1a061225 */ /* 0x000fe200078e0004 */
[----:B------:R-:W-:Y:S01]  /*c9e0*/  @P0 LEA R4, P2, R2, UR4, 0x2 ;  /* 0x0000000402040c11 */ /* 0x000fe2000f8410ff */
[----:B------:R-:W-:Y:S02]  /*c9f0*/  ULDC UR4, c[0x0][0x3d4] ;  /* 0x0000f50000047ab9 */ /* 0x000fe40000000800 */
[----:B------:R-:W-:Y:S01]  /*ca00*/  @P0 IMAD.IADD R5, R3, 0x1, R9 ;  /* 0x0000000103050824 */ /* 0x000fe200078e0209 */
[----:B------:R-:W-:Y:S01]  /*ca10*/  @P1 IADD3 R3, R7, R11, RZ ;  /* 0x0000000b07031210 */ /* 0x000fe20007ffe0ff */
[----:B------:R-:W-:Y:S01]  /*ca20*/  IMAD.MOV.U32 R0, RZ, RZ, 0x3f800000 ;  /* 0x3f800000ff007424 */ /* 0x000fe200078e00ff */
[----:B------:R-:W-:Y:S02]  /*ca30*/  @P1 LEA R8, P3, R6, UR6, 0x2 ;  /* 0x0000000606081c11 */ /* 0x000fe4000f8610ff */
[----:B------:R-:W-:Y:S02]  /*ca40*/  @P0 LEA.HI.X R5, R2, UR5, R5, 0x2, P2 ;  /* 0x0000000502050c11 */ /* 0x000fe400090f1405 */
[----:B------:R-:W-:Y:S01]  /*ca50*/  @P1 LEA.HI.X R9, R6, UR7, R3, 0x2, P3 ;  /* 0x0000000706091c11 */ /* 0x000fe200098f1403 */
[----:B------:R-:W-:-:S04]  /*ca60*/  IMAD.MOV.U32 R3, RZ, RZ, 0x3f800000 ;  /* 0x3f800000ff037424 */ /* 0x000fc800078e00ff */
[----:B------:R-:W2:Y:S04]  /*ca70*/  @P1 LDG.E R0, desc[UR42][R8.64] ;  /* 0x0000002a08001981 */ /* 0x000ea8000c1e1900 */
[----:B------:R-:W2:Y:S01]  /*ca80*/  @P0 LDG.E R3, desc[UR42][R4.64] ;  /* 0x0000002a04030981 */ /* 0x000ea2000c1e1900 */
[----:B------:R-:W-:Y:S01]  /*ca90*/  ISETP.LT.AND P0, PT, RZ, UR4, PT ;  /* 0x00000004ff007c0c */ /* 0x000fe2000bf01270 */
[----:B------:R-:W-:Y:S01]  /*caa0*/  ULDC UR4, c[0x0][0x9d8] ;  /* 0x0002760000047ab9 */ /* 0x000fe20000000800 */
[----:B--2---:R-:W-:-:S04]  /*cab0*/  FMUL.FTZ R0, R3, R0 ;  /* 0x0000000003007220 */ /* 0x004fc80000410000 */
[----:B------:R-:W-:-:S07]  /*cac0*/  FMUL.FTZ R2, R0, UR4 ;  /* 0x0000000400027c20 */ /* 0x000fce0008410000 */
[----:B------:R-:W-:Y:S05]  /*cad0*/  @P0 BRA `(.L_x_386) ;  /* 0x0000000000400947 */ /* 0x000fea0003800000 */
[----:B------:R-:W-:-:S04]  /*cae0*/  ULEA.HI UR4, UR45, UR45, URZ, 0x1 ;  /* 0x0000002d2d047291 */ /* 0x000fc8000f8f083f */
[----:B------:R-:W-:-:S04]  /*caf0*/  ULOP3.LUT UR4, UR4, 0xfffffffe, URZ, 0xc0, !UPT ;  /* 0xfffffffe04047892 */ /* 0x000fc8000f8ec03f */
[----:B------:R-:W-:-:S06]  /*cb00*/  UIADD3 UR4, UR45, -UR4, URZ ;  /* 0x800000042d047290 */ /* 0x000fcc000fffe03f */
[----:B------:R-:W-:-:S05]  /*cb10*/  IMAD.U32 R0, RZ, RZ, UR4 ;  /* 0x00000004ff007e24 */ /* 0x000fca000f8e00ff */
[----:B------:R-:W-:-:S04]  /*cb20*/  SHF.L.U32 R0, R0, 0x1f, RZ ;  /* 0x0000001f00007819 */ /* 0x000fc800000006ff */
[----:B------:R0:W1:Y:S03]  /*cb30*/  SYNCS.PHASECHK.TRANS64.TRYWAIT P0, [R19+URZ+0x38800], R0 ;  /* 0x03880000130075a7 */ /* 0x000066000800017f */
[----:B-1----:R-:W-:Y:S05]  /*cb40*/  @!P0 NANOSLEEP.SYNCS 0x989680 ;  /* 0x009896800000895d */ /* 0x002fea0003900000 */
[----:B------:R-:W1:Y:S01]  /*cb50*/  @!P0 SYNCS.PHASECHK.TRANS64 P0, [R19+URZ+0x38800], R0 ;  /* 0x03880000130085a7 */ /* 0x000e62000800007f */
[----:B------:R-:W-:Y:S04]  /*cb60*/  BSSY B0, `(.L_x_387) ;  /* 0x0000006000007945 */ /* 0x000fe80003800000 */
[----:B-1----:R-:W-:Y:S05]  /*cb70*/  @P0 BRA `(.L_x_388) ;  /* 0x0000000000100947 */ /* 0x002fea0003800000 */
.L_x_389:
[----:B-1----:R1:W2:Y:S02]  /*cb80*/  SYNCS.PHASECHK.TRANS64.TRYWAIT P0, [R19+URZ+0x38800], R0 ;  /* 0x03880000130075a7 */ /* 0x0022a4000800017f */
[----:B--2---:R-:W-:Y:S05]  /*cb90*/  @!P0 NANOSLEEP.SYNCS 0x989680 ;  /* 0x009896800000895d */ /* 0x004fea0003900000 */
[----:B------:R-:W2:Y:S02]  /*cba0*/  @!P0 SYNCS.PHASECHK.TRANS64 P0, [R19+URZ+0x38800], R0 ;  /* 0x03880000130085a7 */ /* 0x000ea4000800007f */
[----:B--2---:R-:W-:Y:S05]  /*cbb0*/  @!P0 BRA `(.L_x_389) ;  /* 0xfffffffc00f08947 */ /* 0x004fea000383ffff */
.L_x_388:
[----:B------:R-:W-:Y:S05]  /*cbc0*/  BSYNC B0 ;  /* 0x0000000000007941 */ /* 0x000fea0003800000 */
.L_x_387:
[----:B------:R-:W-:Y:S05]  /*cbd0*/  BRA `(.L_x_390) ;  /* 0x0000007000147947 */ /* 0x000fea0003800000 */
.L_x_386:
[----:B------:R-:W-:Y:S01]  /*cbe0*/  ISETP.NE.AND P3, PT, R24, RZ, PT ;  /* 0x000000ff1800720c */ /* 0x000fe20003f65270 */
[----:B------:R-:W0:Y:S01]  /*cbf0*/  LDC.64 R28, c[0x0][0x3e0] ;  /* 0x0000f800ff1c7b82 */ /* 0x000e220000000a00 */
[----:B-----5:R-:W-:Y:S01]  /*cc00*/  SHF.R.S32.HI R0, RZ, 0x1f, R119 ;  /* 0x0000001fff007819 */ /* 0x020fe20000011477 */
[----:B------:R-:W-:Y:S01]  /*cc10*/  IMAD.MOV.U32 R9, RZ, RZ, R17 ;  /* 0x000000ffff097224 */ /* 0x000fe200078e0011 */
[----:B------:R-:W-:Y:S01]  /*cc20*/  MOV R8, R16 ;  /* 0x0000001000087202 */ /* 0x000fe20000000f00 */
[----:B------:R-:W-:Y:S01]  /*cc30*/  ULDC.64 UR4, c[0x0][0x3d8] ;  /* 0x0000f60000047ab9 */ /* 0x000fe20000000a00 */
[----:B------:R-:W-:Y:S01]  /*cc40*/  ULDC.64 UR8, c[0x0][0x3c8] ;  /* 0x0000f20000087ab9 */ /* 0x000fe20000000a00 */
[----:B------:R-:W-:Y:S01]  /*cc50*/  IMAD R6, R0, UR4, RZ ;  /* 0x0000000400067c24 */ /* 0x000fe2000f8e02ff */
[----:B------:R-:W-:Y:S01]  /*cc60*/  SHF.R.S32.HI R7, RZ, 0x1f, R18 ;  /* 0x0000001fff077819 */ /* 0x000fe20000011412 */
[----:B------:R-:W1:Y:S01]  /*cc70*/  LDC.64 R24, c[0x0][0x3c8] ;  /* 0x0000f200ff187b82 */ /* 0x000e620000000a00 */
[----:B------:R-:W-:Y:S01]  /*cc80*/  IMAD.WIDE.U32 R4, R119, UR4, R8 ;  /* 0x0000000477047c25 */ /* 0x000fe2000f8e0008 */
[----:B------:R-:W-:-:S03]  /*cc90*/  ULDC.64 UR6, c[0x0][0x3e8] ;  /* 0x0000fa0000067ab9 */ /* 0x000fc60000000a00 */
[----:B------:R-:W-:Y:S01]  /*cca0*/  IMAD R3, R119, UR5, R6 ;  /* 0x0000000577037c24 */ /* 0x000fe2000f8e0206 */
[----:B------:R-:W-:Y:S01]  /*ccb0*/  IADD3 R34, P0, R4, UR8, RZ ;  /* 0x0000000804227c10 */ /* 0x000fe2000ff1e0ff */
[----:B------:R-:W-:Y:S02]  /*ccc0*/  IMAD.MOV.U32 R6, RZ, RZ, R18 ;  /* 0x000000ffff067224 */ /* 0x000fe400078e0012 */
[----:B------:R-:W-:Y:S01]  /*ccd0*/  IMAD R0, R0, UR6, RZ ;  /* 0x0000000600007c24 */ /* 0x000fe2000f8e02ff */
[----:B------:R-:W-:Y:S01]  /*cce0*/  IADD3.X R35, R3, UR9, R5, P0, !PT ;  /* 0x0000000903237c10 */ /* 0x000fe200087fe405 */
[----:B------:R-:W-:-:S04]  /*ccf0*/  IMAD.WIDE.U32 R4, R119, UR4, R6 ;  /* 0x0000000477047c25 */ /* 0x000fc8000f8e0006 */
[----:B------:R-:W-:Y:S01]  /*cd00*/  IMAD.WIDE.U32 R6, R119, UR6, R6 ;  /* 0x0000000677067c25 */ /* 0x000fe2000f8e0006 */
[----:B------:R-:W-:-:S03]  /*cd10*/  IADD3 R36, P0, R4, UR8, RZ ;  /* 0x0000000804247c10 */ /* 0x000fc6000ff1e0ff */
[----:B------:R-:W-:Y:S01]  /*cd20*/  IMAD.WIDE.U32 R8, R119, UR6, R8 ;  /* 0x0000000677087c25 */ /* 0x000fe2000f8e0008 */
[----:B------:R-:W-:-:S03]  /*cd30*/  IADD3.X R37, R3, UR9, R5, P0, !PT ;  /* 0x0000000903257c10 */ /* 0x000fc600087fe405 */
[C---:B------:R-:W-:Y:S02]  /*cd40*/  IMAD R27, R119.reuse, UR7, R0 ;  /* 0x00000007771b7c24 */ /* 0x040fe4000f8e0200 */
[C---:B-1----:R-:W-:Y:S01]  /*cd50*/  IMAD.WIDE.U32 R24, R119.reuse, UR4, R24 ;  /* 0x0000000477187c25 */ /* 0x042fe2000f8e0018 */
[----:B------:R-:W-:Y:S02]  /*cd60*/  ULDC.64 UR4, c[0x0][0x3e0] ;  /* 0x0000f80000047ab9 */ /* 0x000fe40000000a00 */
[----:B------:R-:W-:Y:S01]  /*cd70*/  IADD3 R38, P1, R6, UR4, RZ ;  /* 0x0000000406267c10 */ /* 0x000fe2000ff3e0ff */
[----:B0-----:R-:W-:Y:S01]  /*cd80*/  IMAD.WIDE.U32 R28, R119, UR6, R28 ;  /* 0x00000006771c7c25 */ /* 0x001fe2000f8e001c */
[----:B------:R-:W-:Y:S02]  /*cd90*/  IADD3 R40, P2, R8, UR4, RZ ;  /* 0x0000000408287c10 */ /* 0x000fe4000ff5e0ff */
[----:B------:R-:W-:Y:S01]  /*cda0*/  IADD3.X R39, R27, UR5, R7, P1, !PT ;  /* 0x000000051b277c10 */ /* 0x000fe20008ffe407 */
[----:B------:R-:W-:Y:S01]  /*cdb0*/  IMAD.IADD R26, R3, 0x1, R25 ;  /* 0x00000001031a7824 */ /* 0x000fe200078e0219 */
[----:B------:R-:W-:-:S02]  /*cdc0*/  IADD3.X R41, R27, UR5, R9, P2, !PT ;  /* 0x000000051b297c10 */ /* 0x000fc400097fe409 */
[----:B------:R-:W-:Y:S01]  /*cdd0*/  IADD3 R27, R27, R29, RZ ;  /* 0x0000001d1b1b7210 */ /* 0x000fe20007ffe0ff */
[----:B------:R-:W-:Y:S06]  /*cde0*/  @!P3 BRA `(.L_x_391) ;  /* 0x000000000040b947 */ /* 0x000fec0003800000 */
        /* <DEDUP_REMOVED lines=15> */
[----:B-1----:R-:W-:Y:S05]  /*cee0*/  CALL.ABS.NOINC R14 ;  /* 0x000000000e007343 */ /* 0x002fea0003c00000 */
.L_x_391:
[----:B------:R-:W-:Y:S01]  /*cef0*/  ULDC.U8 UR4, c[0x0][0x3f0] ;  /* 0x0000fc0000047ab9 */ /* 0x000fe20000000000 */
[----:B------:R-:W-:Y:S01]  /*cf00*/  IMAD R3, R125, -0x80, R130 ;  /* 0xffffff807d037824 */ /* 0x000fe200078e0282 */
[----:B------:R-:W-:Y:S01]  /*cf10*/  ISETP.NE.AND P0, PT, RZ, UR4, PT ;  /* 0x00000004ff007c0c */ /* 0x000fe2000bf05270 */
[----:B------:R-:W-:Y:S03]  /*cf20*/  BSSY B0, `(.L_x_392) ;  /* 0x00006c8000007945 */ /* 0x000fe60003800000 */
[----:B------:R-:W-:-:S09]  /*cf30*/  VIMNMX R3, R3, 0x80, PT ;  /* 0x0000008003037848 */ /* 0x000fd20003fe0100 */
[----:B------:R-:W-:Y:S05]  /*cf40*/  @!P0 BRA `(.L_x_393) ;  /* 0x0000003400608947 */ /* 0x000fea0003800000 */
[----:B------:R-:W-:Y:S01]  /*cf50*/  ISETP.GE.AND P1, PT, R22, R3, PT ;  /* 0x000000031600720c */ /* 0x000fe20003f26270 */
[----:B------:R-:W-:Y:S01]  /*cf60*/  BSSY B1, `(.L_x_394) ;  /* 0x000000f000017945 */ /* 0x000fe20003800000 */
[----:B------:R-:W-:Y:S02]  /*cf70*/  CS2R R4, SRZ ;  /* 0x0000000000047805 */ /* 0x000fe4000001ff00 */
[----:B------:R-:W-:Y:S02]  /*cf80*/  CS2R R6, SRZ ;  /* 0x0000000000067805 */ /* 0x000fe4000001ff00 */
[----:B------:R-:W-:Y:S02]  /*cf90*/  CS2R R20, SRZ ;  /* 0x0000000000147805 */ /* 0x000fe4000001ff00 */
[----:B------:R-:W-:-:S05]  /*cfa0*/  CS2R R34, SRZ ;  /* 0x0000000000227805 */ /* 0x000fca000001ff00 */
[----:B------:R-:W-:Y:S05]  /*cfb0*/  @P1 BRA `(.L_x_395) ;  /* 0x0000000000241947 */ /* 0x000fea0003800000 */
[----:B------:R-:W-:Y:S01]  /*cfc0*/  ULDC UR4, c[0x0][0x3d4] ;  /* 0x0000f50000047ab9 */ /* 0x000fe20000000800 */
[----:B------:R-:W-:Y:S02]  /*cfd0*/  CS2R R4, SRZ ;  /* 0x0000000000047805 */ /* 0x000fe4000001ff00 */
[----:B------:R-:W-:Y:S02]  /*cfe0*/  ISETP.GE.AND P0, PT, R18, UR4, PT ;  /* 0x0000000412007c0c */ /* 0x000fe4000bf06270 */
[----:B------:R-:W-:Y:S02]  /*cff0*/  CS2R R20, SRZ ;  /* 0x0000000000147805 */ /* 0x000fe4000001ff00 */
[----:B------:R-:W-:-:S09]  /*d000*/  ISETP.GE.AND P2, PT, R236, UR4, PT ;  /* 0x00000004ec007c0c */ /* 0x000fd2000bf46270 */
[----:B------:R0:W5:Y:S04]  /*d010*/  @!P0 LDG.E.64 R6, desc[UR42][R36.64] ;  /* 0x0000002a24068981 */ /* 0x000168000c1e1b00 */
[----:B------:R0:W5:Y:S04]  /*d020*/  @!P2 LDG.E.64 R4, desc[UR42][R36.64+0x40] ;  /* 0x0000402a2404a981 */ /* 0x000168000c1e1b00 */
[----:B------:R0:W5:Y:S04]  /*d030*/  @!P0 LDG.E.64 R34, desc[UR42][R38.64] ;  /* 0x0000002a26228981 */ /* 0x000168000c1e1b00 */
[----:B------:R0:W5:Y:S02]  /*d040*/  @!P2 LDG.E.64 R20, desc[UR42][R38.64+0x40] ;  /* 0x0000402a2614a981 */ /* 0x000164000c1e1b00 */
.L_x_395:
[----:B------:R-:W-:Y:S05]  /*d050*/  BSYNC B1 ;  /* 0x0000000000017941 */ /* 0x000fea0003800000 */
.L_x_394:
[----:B------:R-:W-:Y:S01]  /*d060*/  UMOV UR4, 0xffffffff ;  /* 0xffffffff00047882 */ /* 0x000fe20000000000 */
[----:B-----5:R-:W-:Y:S02]  /*d070*/  SHF.R.U32.HI R33, RZ, 0x8, R7 ;  /* 0x00000008ff217819 */ /* 0x020fe40000011607 */
[----:B------:R-:W-:Y:S02]  /*d080*/  SHF.R.U32.HI R0, RZ, 0x8, R6 ;  /* 0x00000008ff007819 */ /* 0x000fe40000011606 */
[----:B------:R-:W-:Y:S01]  /*d090*/  LOP3.LUT R33, R33, 0xff, RZ, 0xc0, !PT ;  /* 0x000000ff21217812 */ /* 0x000fe200078ec0ff */
[----:B------:R-:W-:Y:S06]  /*d0a0*/  BRA.DIV UR4, `(.L_x_396) ;  /* 0x0000018204687947 */ /* 0x000fec000b800000 */
.L_x_606:
[----:B------:R-:W-:-:S03]  /*d0b0*/  UMOV UR4, 0xffffffff ;  /* 0xffffffff00047882 */ /* 0x000fc60000000000 */
[----:B------:R-:W-:Y:S05]  /*d0c0*/  BRA.DIV UR4, `(.L_x_397) ;  /* 0x0000018204887947 */ /* 0x000fea000b800000 */
.L_x_609:
[----:B------:R-:W-:-:S03]  /*d0d0*/  UMOV UR4, 0xffffffff ;  /* 0xffffffff00047882 */ /* 0x000fc60000000000 */
[----:B------:R-:W-:Y:S05]  /*d0e0*/  BRA.DIV UR4, `(.L_x_398) ;  /* 0x0000018204a87947 */ /* 0x000fea000b800000 */
.L_x_612:
[----:B------:R-:W-:-:S03]  /*d0f0*/  UMOV UR4, 0xffffffff ;  /* 0xffffffff00047882 */ /* 0x000fc60000000000 */
[----:B------:R-:W-:Y:S05]  /*d100*/  BRA.DIV UR4, `(.L_x_399) ;  /* 0x0000018204c87947 */ /* 0x000fea000b800000 */
.L_x_615:
[----:B------:R-:W-:Y:S01]  /*d110*/  ULEA.HI UR4, UR45, UR45, URZ, 0x1 ;  /* 0x0000002d2d047291 */ /* 0x000fe2000f8f083f */
[----:B------:R-:W-:Y:S01]  /*d120*/  LOP3.LUT R8, R7, 0xff, RZ, 0xc0, !PT ;  /* 0x000000ff07087812 */ /* 0x000fe200078ec0ff */
[----:B------:R-:W-:Y:S01]  /*d130*/  BSSY B1, `(.L_x_400) ;  /* 0x0000039000017945 */ /* 0x000fe20003800000 */
[----:B------:R-:W-:Y:S01]  /*d140*/  LOP3.LUT R9, R0, 0xff, RZ, 0xc0, !PT ;  /* 0x000000ff00097812 */ /* 0x000fe200078ec0ff */
[----:B------:R-:W-:Y:S01]  /*d150*/  ULOP3.LUT UR4, UR4, 0xfffffffe, URZ, 0xc0, !UPT ;  /* 0xfffffffe04047892 */ /* 0x000fe2000f8ec03f */
[----:B------:R-:W-:Y:S02]  /*d160*/  PRMT R33, R33, 0x7604, R8 ;  /* 0x0000760421217816 */ /* 0x000fe40000000008 */
[----:B------:R-:W-:Y:S01]  /*d170*/  LOP3.LUT R8, R6, 0xff, RZ, 0xc0, !PT ;  /* 0x000000ff06087812 */ /* 0x000fe200078ec0ff */
[----:B------:R-:W-:Y:S01]  /*d180*/  UIADD3 UR4, UR45, -UR4, URZ ;  /* 0x800000042d047290 */ /* 0x000fe2000fffe03f */
[----:B------:R-:W-:Y:S02]  /*d190*/  SHF.R.U32.HI R13, RZ, 0x8, R5 ;  /* 0x00000008ff0d7819 */ /* 0x000fe40000011605 */
[----:B------:R-:W-:-:S02]  /*d1a0*/  PRMT R9, R9, 0x7604, R8 ;  /* 0x0000760409097816 */ /* 0x000fc40000000008 */
[----:B------:R-:W-:Y:S01]  /*d1b0*/  SHF.R.U32.HI R0, RZ, 0x8, R4 ;  /* 0x00000008ff007819 */ /* 0x000fe20000011604 */
[----:B------:R-:W-:Y:S01]  /*d1c0*/  IMAD.U32 R14, RZ, RZ, UR4 ;  /* 0x00000004ff0e7e24 */ /* 0x000fe2000f8e00ff */
[----:B------:R-:W-:Y:S02]  /*d1d0*/  LOP3.LUT R13, R13, 0xff, RZ, 0xc0, !PT ;  /* 0x000000ff0d0d7812 */ /* 0x000fe400078ec0ff */
[----:B------:R-:W-:Y:S02]  /*d1e0*/  LOP3.LUT R8, R5, 0xff, RZ, 0xc0, !PT ;  /* 0x000000ff05087812 */ /* 0x000fe400078ec0ff */
[----:B------:R-:W-:Y:S02]  /*d1f0*/  SHF.L.U32 R14, R14, 0x1f, RZ ;  /* 0x0000001f0e0e7819 */ /* 0x000fe400000006ff */
[----:B------:R-:W-:Y:S02]  /*d200*/  SHF.R.U32.HI R15, RZ, 0x8, R35 ;  /* 0x00000008ff0f7819 */ /* 0x000fe40000011623 */
[----:B------:R-:W1:Y:S01]  /*d210*/  SYNCS.PHASECHK.TRANS64.TRYWAIT P0, [R19+URZ+0x38800], R14 ;  /* 0x0388000e130075a7 */ /* 0x000e62000800017f */
[----:B------:R-:W-:-:S02]  /*d220*/  LOP3.LUT R11, R0, 0xff, RZ, 0xc0, !PT ;  /* 0x000000ff000b7812 */ /* 0x000fc400078ec0ff */
[----:B------:R-:W-:Y:S02]  /*d230*/  PRMT R13, R13, 0x7604, R8 ;  /* 0x000076040d0d7816 */ /* 0x000fe40000000008 */
[----:B------:R-:W-:Y:S02]  /*d240*/  LOP3.LUT R0, R4, 0xff, RZ, 0xc0, !PT ;  /* 0x000000ff04007812 */ /* 0x000fe400078ec0ff */
[----:B------:R-:W-:Y:S02]  /*d250*/  LOP3.LUT R15, R15, 0xff, RZ, 0xc0, !PT ;  /* 0x000000ff0f0f7812 */ /* 0x000fe400078ec0ff */
[----:B------:R-:W-:Y:S02]  /*d260*/  LOP3.LUT R8, R35, 0xff, RZ, 0xc0, !PT ;  /* 0x000000ff23087812 */ /* 0x000fe400078ec0ff */
[----:B------:R-:W-:Y:S02]  /*d270*/  PRMT R11, R11, 0x7604, R0 ;  /* 0x000076040b0b7816 */ /* 0x000fe40000000000 */
[----:B------:R-:W-:-:S02]  /*d280*/  PRMT R10, R15, 0x7604, R8 ;  /* 0x000076040f0a7816 */ /* 0x000fc40000000008 */
[----:B------:R-:W-:Y:S02]  /*d290*/  SHF.R.U32.HI R0, RZ, 0x8, R34 ;  /* 0x00000008ff007819 */ /* 0x000fe40000011622 */
[----:B------:R-:W-:Y:S02]  /*d2a0*/  SHF.R.U32.HI R27, RZ, 0x8, R21 ;  /* 0x00000008ff1b7819 */ /* 0x000fe40000011615 */
[----:B------:R-:W-:Y:S02]  /*d2b0*/  SHF.R.U32.HI R8, RZ, 0x8, R20 ;  /* 0x00000008ff087819 */ /* 0x000fe40000011614 */
[----:B------:R-:W-:Y:S02]  /*d2c0*/  LOP3.LUT R15, R0, 0xff, RZ, 0xc0, !PT ;  /* 0x000000ff000f7812 */ /* 0x000fe400078ec0ff */
[----:B------:R-:W-:Y:S02]  /*d2d0*/  LOP3.LUT R27, R27, 0xff, RZ, 0xc0, !PT ;  /* 0x000000ff1b1b7812 */ /* 0x000fe400078ec0ff */
[----:B------:R-:W-:-:S02]  /*d2e0*/  LOP3.LUT R12, R21, 0xff, RZ, 0xc0, !PT ;  /* 0x000000ff150c7812 */ /* 0x000fc400078ec0ff */
[----:B------:R-:W-:Y:S02]  /*d2f0*/  LOP3.LUT R25, R8, 0xff, RZ, 0xc0, !PT ;  /* 0x000000ff08197812 */ /* 0x000fe400078ec0ff */
[----:B------:R-:W-:Y:S02]  /*d300*/  LOP3.LUT R0, R34, 0xff, RZ, 0xc0, !PT ;  /* 0x000000ff22007812 */ /* 0x000fe400078ec0ff */
[----:B------:R-:W-:Y:S02]  /*d310*/  LOP3.LUT R8, R20, 0xff, RZ, 0xc0, !PT ;  /* 0x000000ff14087812 */ /* 0x000fe400078ec0ff */
[----:B------:R-:W-:Y:S02]  /*d320*/  PRMT R12, R27, 0x7604, R12 ;  /* 0x000076041b0c7816 */ /* 0x000fe4000000000c */
[----:B------:R-:W-:Y:S02]  /*d330*/  PRMT R15, R15, 0x7604, R0 ;  /* 0x000076040f0f7816 */ /* 0x000fe40000000000 */
[----:B------:R-:W-:-:S02]  /*d340*/  PRMT R27, R25, 0x7604, R8 ;  /* 0x00007604191b7816 */ /* 0x000fc40000000008 */
[----:B------:R-:W-:Y:S02]  /*d350*/  SHF.R.U32.HI R0, RZ, 0x10, R7 ;  /* 0x00000010ff007819 */ /* 0x000fe40000011607 */
[----:B------:R-:W-:Y:S02]  /*d360*/  SHF.R.U32.HI R25, RZ, 0x10, R35 ;  /* 0x00000010ff197819 */ /* 0x000fe40000011623 */
[----:B------:R-:W-:Y:S01]  /*d370*/  SHF.R.U32.HI R8, RZ, 0x10, R5 ;  /* 0x00000010ff087819 */ /* 0x000fe20000011605 */
[----:B------:R-:W-:Y:S01]  /*d380*/  IMAD.U32 R0, R0, 0x10000, RZ ;  /* 0x0001000000007824 */ /* 0x000fe200078e00ff */
[----:B------:R-:W-:Y:S01]  /*d390*/  SHF.R.U32.HI R29, RZ, 0x10, R21 ;  /* 0x00000010ff1d7819 */ /* 0x000fe20000011615 */
[----:B------:R-:W-:Y:S01]  /*d3a0*/  IMAD.U32 R25, R25, 0x10000, RZ ;  /* 0x0001000019197824 */ /* 0x000fe200078e00ff */
[----:B------:R-:W-:Y:S02]  /*d3b0*/  SHF.L.U32 R8, R8, 0x10, RZ ;  /* 0x0000001008087819 */ /* 0x000fe400000006ff */
[----:B------:R-:W-:Y:S01]  /*d3c0*/  LOP3.LUT R9, R9, 0xff0000, R6, 0xf8, !PT ;  /* 0x00ff000009097812 */ /* 0x000fe200078ef806 */
[----:B------:R-:W-:Y:S01]  /*d3d0*/  IMAD.U32 R29, R29, 0x10000, RZ ;  /* 0x000100001d1d7824 */ /* 0x000fe200078e00ff */
[----:B------:R-:W-:-:S02]  /*d3e0*/  LOP3.LUT R13, R13, 0xff0000, R8, 0xf8, !PT ;  /* 0x00ff00000d0d7812 */ /* 0x000fc400078ef808 */
[----:B------:R-:W-:Y:S02]  /*d3f0*/  LOP3.LUT R11, R11, 0xff0000, R4, 0xf8, !PT ;  /* 0x00ff00000b0b7812 */ /* 0x000fe400078ef804 */
[----:B------:R-:W-:Y:S02]  /*d400*/  LOP3.LUT R33, R33, 0xff0000, R0, 0xf8, !PT ;  /* 0x00ff000021217812 */ /* 0x000fe400078ef800 */
[----:B------:R-:W-:Y:S02]  /*d410*/  LOP3.LUT R25, R10, 0xff0000, R25, 0xf8, !PT ;  /* 0x00ff00000a197812 */ /* 0x000fe400078ef819 */
[----:B------:R-:W-:Y:S02]  /*d420*/  LOP3.LUT R15, R15, 0xff0000, R34, 0xf8, !PT ;  /* 0x00ff00000f0f7812 */ /* 0x000fe400078ef822 */
[----:B------:R-:W-:Y:S02]  /*d430*/  LOP3.LUT R0, R9, 0xff000000, R6, 0xf8, !PT ;  /* 0xff00000009007812 */ /* 0x000fe400078ef806 */
[----:B------:R-:W-:-:S02]  /*d440*/  LOP3.LUT R8, R11, 0xff000000, R4, 0xf8, !PT ;  /* 0xff0000000b087812 */ /* 0x000fc400078ef804 */
[----:B------:R-:W-:Y:S02]  /*d450*/  LOP3.LUT R10, R13, 0xff000000, R5, 0xf8, !PT ;  /* 0xff0000000d0a7812 */ /* 0x000fe400078ef805 */
[----:B------:R-:W-:Y:S02]  /*d460*/  LOP3.LUT R29, R12, 0xff0000, R29, 0xf8, !PT ;  /* 0x00ff00000c1d7812 */ /* 0x000fe400078ef81d */
[----:B------:R-:W-:Y:S02]  /*d470*/  LOP3.LUT R9, R33, 0xff000000, R7, 0xf8, !PT ;  /* 0xff00000021097812 */ /* 0x000fe400078ef807 */
[----:B------:R-:W-:Y:S02]  /*d480*/  LOP3.LUT R11, R15, 0xff000000, R34, 0xf8, !PT ;  /* 0xff0000000f0b7812 */ /* 0x000fe400078ef822 */
[----:B------:R-:W-:Y:S02]  /*d490*/  LOP3.LUT R13, R25, 0xff000000, R35, 0xf8, !PT ;  /* 0xff000000190d7812 */ /* 0x000fe400078ef823 */
[----:B------:R-:W-:Y:S01]  /*d4a0*/  LOP3.LUT R27, R27, 0xff0000, R20, 0xf8, !PT ;  /* 0x00ff00001b1b7812 */ /* 0x000fe200078ef814 */
[----:B-1----:R-:W-:Y:S06]  /*d4b0*/  @!P0 BRA `(.L_x_401) ;  /* 0x0000018000048947 */ /* 0x002fec0003800000 */
.L_x_616:
[----:B------:R-:W-:Y:S05]  /*d4c0*/  BSYNC B1 ;  /* 0x0000000000017941 */ /* 0x000fea0003800000 */
.L_x_400:
[----:B------:R-:W-:Y:S01]  /*d4d0*/  BSSY B1, `(.L_x_402) ;  /* 0x00000c0000017945 */ /* 0x000fe20003800000 */
[----:B------:R-:W-:Y:S02]  /*d4e0*/  LOP3.LUT R12, R27, 0xff000000, R20, 0xf8, !PT ;  /* 0xff0000001b0c7812 */ /* 0x000fe400078ef814 */
[----:B-1----:R-:W-:Y:S01]  /*d4f0*/  LOP3.LUT R14, R29, 0xff000000, R21, 0xf8, !PT ;  /* 0xff0000001d0e7812 */ /* 0x002fe200078ef815 */
[----:B------:R-:W-:Y:S06]  /*d500*/  @P1 BRA `(.L_x_403) ;  /* 0x0000000800f01947 */ /* 0x000fec0003800000 */
[----:B------:R1:W5:Y:S01]  /*d510*/  LDL R41, [R1+0x2c] ;  /* 0x00002c0001297983 */ /* 0x0003620000100800 */
[----:B------:R-:W2:Y:S01]  /*d520*/  LDC R5, c[0x0][0x3d4] ;  /* 0x0000f500ff057b82 */ /* 0x000ea20000000800 */
[----:B------:R-:W-:Y:S01]  /*d530*/  BSSY B2, `(.L_x_404) ;  /* 0x000005e000027945 */ /* 0x000fe20003800000 */
[-C--:B--2---:R-:W-:Y:S02]  /*d540*/  ISETP.GE.AND P0, PT, R18, R5.reuse, PT ;  /* 0x000000051200720c */ /* 0x084fe40003f06270 */
[----:B------:R-:W-:-:S11]  /*d550*/  ISETP.GE.AND P1, PT, R236, R5, PT ;  /* 0x00000005ec00720c */ /* 0x000fd60003f26270 */
[----:B-1----:R-:W-:Y:S05]  /*d560*/  @P0 BRA `(.L_x_405) ;  /* 0x0000000400680947 */ /* 0x002fea0003800000 */
[----:B-----5:R-:W1:Y:S01]  /*d570*/  LDS.128 R4, [R41+0x20400] ;  /* 0x0204000029047984 */ /* 0x020e620000000c00 */
[----:B------:R-:W-:Y:S02]  /*d580*/  F2FP.F16.E4M3.UNPACK_B R28, R11 ;  /* 0x0000000bff1c723e */ /* 0x000fe400020006ff */
[----:B------:R-:W-:-:S03]  /*d590*/  F2FP.F16.E4M3.UNPACK_B R26, R0 ;  /* 0x00000000ff1a723e */ /* 0x000fc600020006ff */
[----:B------:R-:W-:Y:S02]  /*d5a0*/  HADD2.F32 R29, -RZ, R28.H1_H1 ;  /* 0x3000001cff1d7230 */ /* 0x000fe40000004100 */
[----:B------:R-:W-:Y:S02]  /*d5b0*/  HADD2.F32 R27, -RZ, R26.H1_H1 ;  /* 0x3000001aff1b7230 */ /* 0x000fe40000004100 */
[----:B------:R-:W-:Y:S02]  /*d5c0*/  HADD2.F32 R28, -RZ, R28.H0_H0 ;  /* 0x2000001cff1c7230 */ /* 0x000fe40000004100 */
[----:B------:R-:W-:Y:S01]  /*d5d0*/  HADD2.F32 R26, -RZ, R26.H0_H0 ;  /* 0x2000001aff1a7230 */ /* 0x000fe20000004100 */
[-C--:B-1----:R-:W-:Y:S02]  /*d5e0*/  F2FP.F16.E4M3.UNPACK_B R15, R4.reuse.H1 ;  /* 0x00000004ff0f723e */ /* 0x082fe400030006ff */
[-C--:B------:R-:W-:Y:S02]  /*d5f0*/  F2FP.F16.E4M3.UNPACK_B R21, R5.reuse ;  /* 0x00000005ff15723e */ /* 0x080fe400020006ff */
[----:B------:R-:W-:Y:S01]  /*d600*/  F2FP.F16.E4M3.UNPACK_B R24, R5.H1 ;  /* 0x00000005ff18723e */ /* 0x000fe200030006ff */
[--C-:B------:R-:W-:Y:S01]  /*d610*/  HADD2.F32 R20, -RZ, R15.reuse.H0_H0 ;  /* 0x2000000fff147230 */ /* 0x100fe20000004100 */
[----:B------:R-:W-:Y:S01]  /*d620*/  F2FP.F16.E4M3.UNPACK_B R4, R4 ;  /* 0x00000004ff04723e */ /* 0x000fe200020006ff */
[----:B------:R-:W-:Y:S01]  /*d630*/  HADD2.F32 R15, -RZ, R15.H1_H1 ;  /* 0x3000000fff0f7230 */ /* 0x000fe20000004100 */
[----:B------:R-:W-:-:S02]  /*d640*/  F2FP.F16.E4M3.UNPACK_B R25, R6 ;  /* 0x00000006ff19723e */ /* 0x000fc400020006ff */
[----:B------:R-:W-:Y:S02]  /*d650*/  F2FP.F16.E4M3.UNPACK_B R6, R6.H1 ;  /* 0x00000006ff06723e */ /* 0x000fe400030006ff */
[C---:B------:R-:W-:Y:S01]  /*d660*/  FMUL.FTZ R5, R15.reuse, R29 ;  /* 0x0000001d0f057220 */ /* 0x040fe20000410000 */
[----:B------:R-:W-:Y:S01]  /*d670*/  FMUL.FTZ R34, R15, R27 ;  /* 0x0000001b0f227220 */ /* 0x000fe20000410000 */
[----:B------:R-:W-:Y:S02]  /*d680*/  F2FP.F16.E4M3.UNPACK_B R15, R7 ;  /* 0x00000007ff0f723e */ /* 0x000fe400020006ff */
[C---:B0-----:R-:W-:Y:S01]  /*d690*/  FFMA.FTZ R36, R20.reuse, R27, -R5 ;  /* 0x0000001b14247223 */ /* 0x041fe20000010805 */
[--C-:B------:R-:W-:Y:S01]  /*d6a0*/  HADD2.F32 R5, -RZ, R4.reuse.H1_H1 ;  /* 0x30000004ff057230 */ /* 0x100fe20000004100 */
[----:B------:R-:W-:Y:S01]  /*d6b0*/  F2FP.F16.E4M3.UNPACK_B R27, R11.H1 ;  /* 0x0000000bff1b723e */ /* 0x000fe200030006ff */
[----:B------:R-:W-:Y:S01]  /*d6c0*/  FFMA.FTZ R37, R20, R29, R34 ;  /* 0x0000001d14257223 */ /* 0x000fe20000010022 */
[----:B------:R-:W-:Y:S01]  /*d6d0*/  HADD2.F32 R4, -RZ, R4.H0_H0 ;  /* 0x20000004ff047230 */ /* 0x000fe20000004100 */
[----:B------:R-:W-:Y:S01]  /*d6e0*/  F2FP.F16.E4M3.UNPACK_B R20, R0.H1 ;  /* 0x00000000ff14723e */ /* 0x000fe200030006ff */
[C---:B------:R-:W-:Y:S01]  /*d6f0*/  FMUL.FTZ R33, R5.reuse, R28 ;  /* 0x0000001c05217220 */ /* 0x040fe20000410000 */
[----:B------:R-:W-:Y:S01]  /*d700*/  FMUL.FTZ R35, R5, R26 ;  /* 0x0000001a05237220 */ /* 0x000fe20000410000 */
[----:B------:R-:W-:Y:S01]  /*d710*/  HADD2.F32 R29, -RZ, R27.H1_H1 ;  /* 0x3000001bff1d7230 */ /* 0x000fe20000004100 */
[----:B------:R-:W-:Y:S01]  /*d720*/  F2FP.F16.E4M3.UNPACK_B R7, R7.H1 ;  /* 0x00000007ff07723e */ /* 0x000fe200030006ff */
[----:B------:R-:W-:-:S02]  /*d730*/  HADD2.F32 R5, -RZ, R24.H1_H1 ;  /* 0x30000018ff057230 */ /* 0x000fc40000004100 */
[C---:B------:R-:W-:Y:S01]  /*d740*/  FFMA.FTZ R33, R4.reuse, R26, -R33 ;  /* 0x0000001a04217223 */ /* 0x040fe20000010821 */
[----:B------:R-:W-:Y:S01]  /*d750*/  FFMA.FTZ R34, R4, R28, R35 ;  /* 0x0000001c04227223 */ /* 0x000fe20000010023 */
[----:B------:R-:W-:Y:S02]  /*d760*/  HADD2.F32 R26, -RZ, R20.H1_H1 ;  /* 0x30000014ff1a7230 */ /* 0x000fe40000004100 */
[----:B------:R-:W-:Y:S02]  /*d770*/  HADD2.F32 R24, -RZ, R24.H0_H0 ;  /* 0x20000018ff187230 */ /* 0x000fe40000004100 */
[C---:B------:R-:W-:Y:S01]  /*d780*/  FMUL.FTZ R35, R5.reuse, R29 ;  /* 0x0000001d05237220 */ /* 0x040fe20000410000 */
[----:B------:R-:W-:Y:S02]  /*d790*/  HADD2.F32 R27, -RZ, R27.H0_H0 ;  /* 0x2000001bff1b7230 */ /* 0x000fe40000004100 */
[----:B------:R-:W-:Y:S01]  /*d7a0*/  FMUL.FTZ R5, R5, R26 ;  /* 0x0000001a05057220 */ /* 0x000fe20000410000 */
[----:B------:R-:W-:-:S02]  /*d7b0*/  HADD2.F32 R4, -RZ, R21.H1_H1 ;  /* 0x30000015ff047230 */ /* 0x000fc40000004100 */
[----:B------:R-:W-:Y:S01]  /*d7c0*/  FFMA.FTZ R35, R24, R26, -R35 ;  /* 0x0000001a18237223 */ /* 0x000fe20000010823 */
[----:B------:R-:W-:Y:S01]  /*d7d0*/  HADD2.F32 R20, -RZ, R20.H0_H0 ;  /* 0x20000014ff147230 */ /* 0x000fe20000004100 */
[----:B------:R-:W-:Y:S01]  /*d7e0*/  F2FP.F16.E4M3.UNPACK_B R26, R13 ;  /* 0x0000000dff1a723e */ /* 0x000fe200020006ff */
[----:B------:R-:W-:Y:S02]  /*d7f0*/  HADD2.F32 R21, -RZ, R21.H0_H0 ;  /* 0x20000015ff157230 */ /* 0x000fe40000004100 */
[----:B------:R-:W-:Y:S01]  /*d800*/  FMUL.FTZ R28, R4, R27 ;  /* 0x0000001b041c7220 */ /* 0x000fe20000410000 */
[----:B------:R-:W-:Y:S01]  /*d810*/  FFMA.FTZ R40, R24, R29, R5 ;  /* 0x0000001d18287223 */ /* 0x000fe20000010005 */
[----:B------:R-:W-:Y:S01]  /*d820*/  F2FP.F16.E4M3.UNPACK_B R24, R9 ;  /* 0x00000009ff18723e */ /* 0x000fe200020006ff */
[-C--:B------:R-:W-:Y:S01]  /*d830*/  FMUL.FTZ R4, R4, R20.reuse ;  /* 0x0000001404047220 */ /* 0x080fe20000410000 */
[----:B------:R-:W-:Y:S01]  /*d840*/  FFMA.FTZ R29, R21, R20, -R28 ;  /* 0x00000014151d7223 */ /* 0x000fe2000001081c */
[----:B------:R-:W-:Y:S01]  /*d850*/  HADD2.F32 R28, -RZ, R26.H1_H1 ;  /* 0x3000001aff1c7230 */ /* 0x000fe20000004100 */
[----:B------:R-:W-:Y:S01]  /*d860*/  F2FP.SATFINITE.E4M3.F32.PACK_AB_MERGE_C R35, R40, R35, RZ ;  /* 0x000000232823723e */ /* 0x000fe200048070ff */
[----:B------:R-:W-:-:S02]  /*d870*/  HADD2.F32 R5, -RZ, R6.H1_H1 ;  /* 0x30000006ff057230 */ /* 0x000fc40000004100 */
[----:B------:R-:W-:Y:S01]  /*d880*/  FFMA.FTZ R38, R21, R27, R4 ;  /* 0x0000001b15267223 */ /* 0x000fe20000010004 */
[----:B------:R-:W-:Y:S02]  /*d890*/  HADD2.F32 R20, -RZ, R24.H1_H1 ;  /* 0x30000018ff147230 */ /* 0x000fe40000004100 */
[----:B------:R-:W-:Y:S02]  /*d8a0*/  HADD2.F32 R6, -RZ, R6.H0_H0 ;  /* 0x20000006ff067230 */ /* 0x000fe40000004100 */
[C---:B------:R-:W-:Y:S01]  /*d8b0*/  FMUL.FTZ R21, R5.reuse, R28 ;  /* 0x0000001c05157220 */ /* 0x040fe20000410000 */
[----:B------:R-:W-:Y:S02]  /*d8c0*/  HADD2.F32 R24, -RZ, R24.H0_H0 ;  /* 0x20000018ff187230 */ /* 0x000fe40000004100 */
[-C--:B------:R-:W-:Y:S01]  /*d8d0*/  FMUL.FTZ R27, R5, R20.reuse ;  /* 0x00000014051b7220 */ /* 0x080fe20000410000 */
[----:B------:R-:W-:Y:S02]  /*d8e0*/  HADD2.F32 R26, -RZ, R26.H0_H0 ;  /* 0x2000001aff1a7230 */ /* 0x000fe40000004100 */
[----:B------:R-:W-:Y:S01]  /*d8f0*/  FFMA.FTZ R39, R6, R20, -R21 ;  /* 0x0000001406277223 */ /* 0x000fe20000010815 */
[--C-:B------:R-:W-:Y:S01]  /*d900*/  HADD2.F32 R4, -RZ, R25.reuse.H1_H1 ;  /* 0x30000019ff047230 */ /* 0x100fe20000004100 */
[----:B------:R-:W-:Y:S01]  /*d910*/  F2FP.F16.E4M3.UNPACK_B R5, R9.H1 ;  /* 0x00000009ff05723e */ /* 0x000fe200030006ff */
[----:B------:R-:W-:-:S02]  /*d920*/  HADD2.F32 R25, -RZ, R25.H0_H0 ;  /* 0x20000019ff197230 */ /* 0x000fc40000004100 */
[----:B------:R-:W-:Y:S01]  /*d930*/  FFMA.FTZ R28, R6, R28, R27 ;  /* 0x0000001c061c7223 */ /* 0x000fe2000001001b */
[C---:B------:R-:W-:Y:S01]  /*d940*/  FMUL.FTZ R20, R4.reuse, R26 ;  /* 0x0000001a04147220 */ /* 0x040fe20000410000 */
[-C--:B------:R-:W-:Y:S01]  /*d950*/  FMUL.FTZ R21, R4, R24.reuse ;  /* 0x0000001804157220 */ /* 0x080fe20000410000 */
[----:B------:R-:W-:Y:S01]  /*d960*/  F2FP.F16.E4M3.UNPACK_B R4, R13.H1 ;  /* 0x0000000dff04723e */ /* 0x000fe200030006ff */
[--C-:B------:R-:W-:Y:S02]  /*d970*/  HADD2.F32 R6, -RZ, R5.reuse.H0_H0 ;  /* 0x20000005ff067230 */ /* 0x100fe40000004100 */
[C---:B------:R-:W-:Y:S01]  /*d980*/  FFMA.FTZ R27, R25.reuse, R24, -R20 ;  /* 0x00000018191b7223 */ /* 0x040fe20000010814 */
[----:B------:R-:W-:Y:S02]  /*d990*/  HADD2.F32 R20, -RZ, R5.H1_H1 ;  /* 0x30000005ff147230 */ /* 0x000fe40000004100 */
[----:B------:R-:W-:Y:S01]  /*d9a0*/  FFMA.FTZ R26, R25, R26, R21 ;  /* 0x0000001a191a7223 */ /* 0x000fe20000010015 */
[----:B------:R-:W-:-:S02]  /*d9b0*/  HADD2.F32 R24, -RZ, R4.H1_H1 ;  /* 0x30000004ff187230 */ /* 0x000fc40000004100 */
[----:B------:R-:W-:Y:S02]  /*d9c0*/  HADD2.F32 R5, -RZ, R7.H1_H1 ;  /* 0x30000007ff057230 */ /* 0x000fe40000004100 */
[----:B------:R-:W-:Y:S02]  /*d9d0*/  HADD2.F32 R21, -RZ, R4.H0_H0 ;  /* 0x20000004ff157230 */ /* 0x000fe40000004100 */
[----:B------:R-:W-:Y:S02]  /*d9e0*/  HADD2.F32 R4, -RZ, R15.H1_H1 ;  /* 0x3000000fff047230 */ /* 0x000fe40000004100 */
[C---:B------:R-:W-:Y:S01]  /*d9f0*/  FMUL.FTZ R44, R5.reuse, R24 ;  /* 0x00000018052c7220 */ /* 0x040fe20000410000 */
[----:B------:R-:W-:Y:S02]  /*da00*/  HADD2.F32 R7, -RZ, R7.H0_H0 ;  /* 0x20000007ff077230 */ /* 0x000fe40000004100 */
[----:B------:R-:W-:Y:S01]  /*da10*/  FMUL.FTZ R5, R5, R20 ;  /* 0x0000001405057220 */ /* 0x000fe20000410000 */
[----:B------:R-:W-:-:S02]  /*da20*/  HADD2.F32 R15, -RZ, R15.H0_H0 ;  /* 0x2000000fff0f7230 */ /* 0x000fc40000004100 */
[CC--:B------:R-:W-:Y:S01]  /*da30*/  FMUL.FTZ R42, R4.reuse, R21.reuse ;  /* 0x00000015042a7220 */ /* 0x0c0fe20000410000 */
[----:B------:R-:W-:Y:S01]  /*da40*/  FMUL.FTZ R4, R4, R6 ;  /* 0x0000000604047220 */ /* 0x000fe20000410000 */
[C---:B------:R-:W-:Y:S01]  /*da50*/  FFMA.FTZ R44, R7.reuse, R20, -R44 ;  /* 0x00000014072c7223 */ /* 0x040fe2000001082c */
[----:B------:R-:W-:Y:S01]  /*da60*/  FFMA.FTZ R5, R7, R24, R5 ;  /* 0x0000001807057223 */ /* 0x000fe20000010005 */
[C---:B------:R-:W-:Y:S01]  /*da70*/  FFMA.FTZ R7, R15.reuse, R6, -R42 ;  /* 0x000000060f077223 */ /* 0x040fe2000001082a */
[----:B------:R-:W-:Y:S01]  /*da80*/  FFMA.FTZ R20, R15, R21, R4 ;  /* 0x000000150f147223 */ /* 0x000fe20000010004 */
[----:B------:R-:W-:Y:S02]  /*da90*/  F2FP.SATFINITE.E4M3.F32.PACK_AB_MERGE_C R4, R37, R36, RZ ;  /* 0x000000242504723e */ /* 0x000fe400048070ff */
[----:B------:R-:W-:Y:S02]  /*daa0*/  F2FP.SATFINITE.E4M3.F32.PACK_AB_MERGE_C R6, R28, R39, RZ ;  /* 0x000000271c06723e */ /* 0x000fe400048070ff */
[----:B------:R-:W-:-:S02]  /*dab0*/  F2FP.SATFINITE.E4M3.F32.PACK_AB_MERGE_C R44, R5, R44, RZ ;  /* 0x0000002c052c723e */ /* 0x000fc400048070ff */
[----:B------:R-:W-:Y:S02]  /*dac0*/  F2FP.SATFINITE.E4M3.F32.PACK_AB_MERGE_C R4, R34, R33, R4 ;  /* 0x000000212204723e */ /* 0x000fe40004807004 */
[----:B------:R-:W-:Y:S02]  /*dad0*/  F2FP.SATFINITE.E4M3.F32.PACK_AB_MERGE_C R5, R38, R29, R35 ;  /* 0x0000001d2605723e */ /* 0x000fe40004807023 */
[----:B------:R-:W-:Y:S02]  /*dae0*/  F2FP.SATFINITE.E4M3.F32.PACK_AB_MERGE_C R6, R26, R27, R6 ;  /* 0x0000001b1a06723e */ /* 0x000fe40004807006 */
[----:B------:R-:W-:-:S05]  /*daf0*/  F2FP.SATFINITE.E4M3.F32.PACK_AB_MERGE_C R7, R20, R7, R44 ;  /* 0x000000071407723e */ /* 0x000fca000480702c */
[----:B------:R1:W-:Y:S02]  /*db00*/  STS.128 [R41+0x20400], R4 ;  /* 0x0204000429007388 */ /* 0x0003e40000000c00 */
.L_x_405:
[----:B------:R-:W-:Y:S05]  /*db10*/  BSYNC B2 ;  /* 0x0000000000027941 */ /* 0x000fea0003800000 */
.L_x_404:
[----:B------:R-:W-:Y:S05]  /*db20*/  @P1 BRA `(.L_x_403) ;  /* 0x0000000400681947 */ /* 0x000fea0003800000 */
[----:B-1---5:R-:W1:Y:S01]  /*db30*/  LDS.128 R4, [R41+0x24400] ;  /* 0x0244000029047984 */ /* 0x022e620000000c00 */
        /* <DEDUP_REMOVED lines=61> */
[----:B------:R-:W-:Y:S01]  /*df10*/  FMUL.FTZ R21, R4, R24 ;  /* 0x0000001804157220 */ /* 0x000fe20000410000 */
        /* <DEDUP_REMOVED lines=27> */
.L_x_403:
[----:B------:R-:W-:Y:S05]  /*e0d0*/  BSYNC B1 ;  /* 0x0000000000017941 */ /* 0x000fea0003800000 */
.L_x_402:
[----:B------:R-:W-:Y:S01]  /*e0e0*/  ISETP.GE.AND P0, PT, R233, R3, PT ;  /* 0x00000003e900720c */ /* 0x000fe20003f06270 */
[----:B------:R-:W-:-:S12]  /*e0f0*/  BSSY B1, `(.L_x_406) ;  /* 0x00000be000017945 */ /* 0x000fd80003800000 */
[----:B------:R-:W-:Y:S05]  /*e100*/  @P0 BRA `(.L_x_407) ;  /* 0x0000000800f00947 */ /* 0x000fea0003800000 */
[----:B------:R3:W5:Y:S01]  /*e110*/  LDL R42, [R1+0x2c] ;  /* 0x00002c00012a7983 */ /* 0x0007620000100800 */
[----:B-12---:R-:W1:Y:S01]  /*e120*/  LDC R5, c[0x0][0x3d4] ;  /* 0x0000f500ff057b82 */ /* 0x006e620000000800 */
[----:B------:R-:W-:Y:S01]  /*e130*/  BSSY B2, `(.L_x_408) ;  /* 0x000005e000027945 */ /* 0x000fe20003800000 */
[-C--:B-1----:R-:W-:Y:S02]  /*e140*/  ISETP.GE.AND P0, PT, R18, R5.reuse, PT ;  /* 0x000000051200720c */ /* 0x082fe40003f06270 */
[----:B------:R-:W-:-:S11]  /*e150*/  ISETP.GE.AND P1, PT, R236, R5, PT ;  /* 0x00000005ec00720c */ /* 0x000fd60003f26270 */
[----:B---3--:R-:W-:Y:S05]  /*e160*/  @P0 BRA `(.L_x_409) ;  /* 0x0000000400680947 */ /* 0x008fea0003800000 */
[----:B-----5:R-:W1:Y:S01]  /*e170*/  LDS.128 R4, [R42+0x21400] ;  /* 0x021400002a047984 */ /* 0x020e620000000c00 */
[----:B------:R-:W-:Y:S02]  /*e180*/  F2FP.F16.E4M3.UNPACK_B R28, R0 ;  /* 0x00000000ff1c723e */ /* 0x000fe400020006ff */
[-C--:B------:R-:W-:Y:S02]  /*e190*/  F2FP.F16.E4M3.UNPACK_B R29, R11.reuse ;  /* 0x0000000bff1d723e */ /* 0x080fe400020006ff */
[----:B------:R-:W-:Y:S01]  /*e1a0*/  F2FP.F16.E4M3.UNPACK_B R35, R11.H1 ;  /* 0x0000000bff23723e */ /* 0x000fe200030006ff */
[----:B------:R-:W-:Y:S01]  /*e1b0*/  HADD2.F32 R26, -RZ, R28.H1_H1 ;  /* 0x3000001cff1a7230 */ /* 0x000fe20000004100 */
[----:B0-----:R-:W-:Y:S01]  /*e1c0*/  F2FP.F16.E4M3.UNPACK_B R38, R13 ;  /* 0x0000000dff26723e */ /* 0x001fe200020006ff */
[----:B------:R-:W-:Y:S02]  /*e1d0*/  HADD2.F32 R34, -RZ, R29.H1_H1 ;  /* 0x3000001dff227230 */ /* 0x000fe40000004100 */
[----:B------:R-:W-:-:S02]  /*e1e0*/  HADD2.F32 R36, -RZ, R35.H1_H1 ;  /* 0x30000023ff247230 */ /* 0x000fc40000004100 */
[----:B------:R-:W-:Y:S02]  /*e1f0*/  HADD2.F32 R37, -RZ, R35.H0_H0 ;  /* 0x20000023ff257230 */ /* 0x000fe40000004100 */
[--C-:B------:R-:W-:Y:S02]  /*e200*/  HADD2.F32 R40, -RZ, R38.reuse.H1_H1 ;  /* 0x30000026ff287230 */ /* 0x100fe40000004100 */
[----:B------:R-:W-:Y:S01]  /*e210*/  HADD2.F32 R41, -RZ, R38.H0_H0 ;  /* 0x20000026ff297230 */ /* 0x000fe20000004100 */
[----:B------:R-:W-:-:S05]  /*e220*/  F2FP.F16.E4M3.UNPACK_B R38, R13.H1 ;  /* 0x0000000dff26723e */ /* 0x000fca00030006ff */
[----:B------:R-:W-:Y:S01]  /*e230*/  HADD2.F32 R43, -RZ, R38.H1_H1 ;  /* 0x30000026ff2b7230 */ /* 0x000fe20000004100 */
[-C--:B-1----:R-:W-:Y:S02]  /*e240*/  F2FP.F16.E4M3.UNPACK_B R15, R4.reuse.H1 ;  /* 0x00000004ff0f723e */ /* 0x082fe400030006ff */
[-C--:B------:R-:W-:Y:S02]  /*e250*/  F2FP.F16.E4M3.UNPACK_B R21, R5.reuse ;  /* 0x00000005ff15723e */ /* 0x080fe400020006ff */
[----:B------:R-:W-:Y:S01]  /*e260*/  F2FP.F16.E4M3.UNPACK_B R24, R5.H1 ;  /* 0x00000005ff18723e */ /* 0x000fe200030006ff */
[--C-:B------:R-:W-:Y:S01]  /*e270*/  HADD2.F32 R20, -RZ, R15.reuse.H0_H0 ;  /* 0x2000000fff147230 */ /* 0x100fe20000004100 */
[----:B------:R-:W-:Y:S01]  /*e280*/  F2FP.F16.E4M3.UNPACK_B R4, R4 ;  /* 0x00000004ff04723e */ /* 0x000fe200020006ff */
[----:B------:R-:W-:Y:S01]  /*e290*/  HADD2.F32 R15, -RZ, R15.H1_H1 ;  /* 0x3000000fff0f7230 */ /* 0x000fe20000004100 */
[-C--:B------:R-:W-:Y:S02]  /*e2a0*/  F2FP.F16.E4M3.UNPACK_B R25, R6.reuse ;  /* 0x00000006ff19723e */ /* 0x080fe400020006ff */
[----:B------:R-:W-:-:S02]  /*e2b0*/  F2FP.F16.E4M3.UNPACK_B R6, R6.H1 ;  /* 0x00000006ff06723e */ /* 0x000fc400030006ff */
[-C--:B------:R-:W-:Y:S01]  /*e2c0*/  FMUL.FTZ R5, R34, R15.reuse ;  /* 0x0000000f22057220 */ /* 0x080fe20000410000 */
[C---:B------:R-:W-:Y:S01]  /*e2d0*/  FMUL.FTZ R27, R26.reuse, R15 ;  /* 0x0000000f1a1b7220 */ /* 0x040fe20000410000 */
[-C--:B------:R-:W-:Y:S02]  /*e2e0*/  F2FP.F16.E4M3.UNPACK_B R15, R7.reuse ;  /* 0x00000007ff0f723e */ /* 0x080fe400020006ff */
[-C--:B------:R-:W-:Y:S01]  /*e2f0*/  FFMA.FTZ R26, R26, R20.reuse, -R5 ;  /* 0x000000141a1a7223 */ /* 0x080fe20000010805 */
[----:B------:R-:W-:Y:S01]  /*e300*/  FFMA.FTZ R33, R34, R20, R27 ;  /* 0x0000001422217223 */ /* 0x000fe2000001001b */
[----:B------:R-:W-:Y:S01]  /*e310*/  HADD2.F32 R34, -RZ, R29.H0_H0 ;  /* 0x2000001dff227230 */ /* 0x000fe20000004100 */
[----:B------:R-:W-:Y:S01]  /*e320*/  F2FP.F16.E4M3.UNPACK_B R7, R7.H1 ;  /* 0x00000007ff07723e */ /* 0x000fe200030006ff */
[----:B------:R-:W-:Y:S02]  /*e330*/  HADD2.F32 R5, -RZ, R4.H1_H1 ;  /* 0x30000004ff057230 */ /* 0x000fe40000004100 */
[----:B------:R-:W-:Y:S01]  /*e340*/  HADD2.F32 R20, -RZ, R28.H0_H0 ;  /* 0x2000001cff147230 */ /* 0x000fe20000004100 */
[----:B------:R-:W-:Y:S01]  /*e350*/  F2FP.F16.E4M3.UNPACK_B R28, R0.H1 ;  /* 0x00000000ff1c723e */ /* 0x000fe200030006ff */
[----:B------:R-:W-:-:S02]  /*e360*/  HADD2.F32 R4, -RZ, R4.H0_H0 ;  /* 0x20000004ff047230 */ /* 0x000fc40000004100 */
[-C--:B------:R-:W-:Y:S01]  /*e370*/  FMUL.FTZ R27, R34, R5.reuse ;  /* 0x00000005221b7220 */ /* 0x080fe20000410000 */
[C---:B------:R-:W-:Y:S01]  /*e380*/  FMUL.FTZ R29, R20.reuse, R5 ;  /* 0x00000005141d7220 */ /* 0x040fe20000410000 */
[--C-:B------:R-:W-:Y:S02]  /*e390*/  HADD2.F32 R5, -RZ, R24.reuse.H1_H1 ;  /* 0x30000018ff057230 */ /* 0x100fe40000004100 */
[-C--:B------:R-:W-:Y:S01]  /*e3a0*/  FFMA.FTZ R27, R20, R4.reuse, -R27 ;  /* 0x00000004141b7223 */ /* 0x080fe2000001081b */
[----:B------:R-:W-:Y:S02]  /*e3b0*/  HADD2.F32 R24, -RZ, R24.H0_H0 ;  /* 0x20000018ff187230 */ /* 0x000fe40000004100 */
[----:B------:R-:W-:Y:S01]  /*e3c0*/  FFMA.FTZ R20, R34, R4, R29 ;  /* 0x0000000422147223 */ /* 0x000fe2000001001d */
[----:B------:R-:W-:Y:S02]  /*e3d0*/  HADD2.F32 R34, -RZ, R28.H1_H1 ;  /* 0x3000001cff227230 */ /* 0x000fe40000004100 */
[----:B------:R-:W-:Y:S01]  /*e3e0*/  FMUL.FTZ R29, R36, R5 ;  /* 0x00000005241d7220 */ /* 0x000fe20000410000 */
[----:B------:R-:W-:-:S02]  /*e3f0*/  HADD2.F32 R4, -RZ, R21.H1_H1 ;  /* 0x30000015ff047230 */ /* 0x000fc40000004100 */
[----:B------:R-:W-:Y:S02]  /*e400*/  HADD2.F32 R35, -RZ, R28.H0_H0 ;  /* 0x2000001cff237230 */ /* 0x000fe40000004100 */
[C---:B------:R-:W-:Y:S01]  /*e410*/  FMUL.FTZ R5, R34.reuse, R5 ;  /* 0x0000000522057220 */ /* 0x040fe20000410000 */
[----:B------:R-:W-:Y:S01]  /*e420*/  FFMA.FTZ R29, R34, R24, -R29 ;  /* 0x00000018221d7223 */ /* 0x000fe2000001081d */
[----:B------:R-:W-:Y:S02]  /*e430*/  HADD2.F32 R21, -RZ, R21.H0_H0 ;  /* 0x20000015ff157230 */ /* 0x000fe40000004100 */
[-C--:B------:R-:W-:Y:S01]  /*e440*/  FMUL.FTZ R28, R37, R4.reuse ;  /* 0x00000004251c7220 */ /* 0x080fe20000410000 */
[----:B------:R-:W-:Y:S01]  /*e450*/  F2FP.F16.E4M3.UNPACK_B R34, R9 ;  /* 0x00000009ff22723e */ /* 0x000fe200020006ff */
[C---:B------:R-:W-:Y:S01]  /*e460*/  FMUL.FTZ R4, R35.reuse, R4 ;  /* 0x0000000423047220 */ /* 0x040fe20000410000 */
[----:B------:R-:W-:Y:S01]  /*e470*/  FFMA.FTZ R24, R36, R24, R5 ;  /* 0x0000001824187223 */ /* 0x000fe20000010005 */
[----:B------:R-:W-:Y:S01]  /*e480*/  FFMA.FTZ R28, R35, R21, -R28 ;  /* 0x00000015231c7223 */ /* 0x000fe2000001081c */
[----:B------:R-:W-:-:S02]  /*e490*/  HADD2.F32 R5, -RZ, R6.H1_H1 ;  /* 0x30000006ff057230 */ /* 0x000fc40000004100 */
[----:B------:R-:W-:Y:S01]  /*e4a0*/  FFMA.FTZ R21, R37, R21, R4 ;  /* 0x0000001525157223 */ /* 0x000fe20000010004 */
[----:B------:R-:W-:Y:S01]  /*e4b0*/  HADD2.F32 R36, -RZ, R34.H1_H1 ;  /* 0x30000022ff247230 */ /* 0x000fe20000004100 */
[----:B------:R-:W-:Y:S01]  /*e4c0*/  F2FP.F16.E4M3.UNPACK_B R37, R9.H1 ;  /* 0x00000009ff25723e */ /* 0x000fe200030006ff */
[--C-:B------:R-:W-:Y:S02]  /*e4d0*/  HADD2.F32 R4, -RZ, R25.reuse.H1_H1 ;  /* 0x30000019ff047230 */ /* 0x100fe40000004100 */
[-C--:B------:R-:W-:Y:S01]  /*e4e0*/  FMUL.FTZ R35, R40, R5.reuse ;  /* 0x0000000528237220 */ /* 0x080fe20000410000 */
[----:B------:R-:W-:Y:S02]  /*e4f0*/  HADD2.F32 R6, -RZ, R6.H0_H0 ;  /* 0x20000006ff067230 */ /* 0x000fe40000004100 */
[----:B------:R-:W-:Y:S01]  /*e500*/  FMUL.FTZ R5, R36, R5 ;  /* 0x0000000524057220 */ /* 0x000fe20000410000 */
[----:B------:R-:W-:Y:S02]  /*e510*/  HADD2.F32 R39, -RZ, R34.H0_H0 ;  /* 0x20000022ff277230 */ /* 0x000fe40000004100 */
[----:B------:R-:W-:Y:S01]  /*e520*/  FMUL.FTZ R34, R41, R4 ;  /* 0x0000000429227220 */ /* 0x000fe20000410000 */
[----:B------:R-:W-:-:S02]  /*e530*/  HADD2.F32 R25, -RZ, R25.H0_H0 ;  /* 0x20000019ff197230 */ /* 0x000fc40000004100 */
[-C--:B------:R-:W-:Y:S01]  /*e540*/  FFMA.FTZ R35, R36, R6.reuse, -R35 ;  /* 0x0000000624237223 */ /* 0x080fe20000010823 */
[----:B------:R-:W-:Y:S01]  /*e550*/  FFMA.FTZ R36, R40, R6, R5 ;  /* 0x0000000628247223 */ /* 0x000fe20000010005 */
[C---:B------:R-:W-:Y:S01]  /*e560*/  FMUL.FTZ R4, R39.reuse, R4 ;  /* 0x0000000427047220 */ /* 0x040fe20000410000 */
[----:B------:R-:W-:Y:S02]  /*e570*/  HADD2.F32 R5, -RZ, R7.H1_H1 ;  /* 0x30000007ff057230 */ /* 0x000fe40000004100 */
[-C--:B------:R-:W-:Y:S01]  /*e580*/  FFMA.FTZ R6, R39, R25.reuse, -R34 ;  /* 0x0000001927067223 */ /* 0x080fe20000010822 */
[----:B------:R-:W-:Y:S02]  /*e590*/  HADD2.F32 R39, -RZ, R37.H1_H1 ;  /* 0x30000025ff277230 */ /* 0x000fe40000004100 */
[----:B------:R-:W-:Y:S01]  /*e5a0*/  FFMA.FTZ R25, R41, R25, R4 ;  /* 0x0000001929197223 */ /* 0x000fe20000010004 */
[----:B------:R-:W-:Y:S02]  /*e5b0*/  HADD2.F32 R41, -RZ, R38.H0_H0 ;  /* 0x20000026ff297230 */ /* 0x000fe40000004100 */
[----:B------:R-:W-:Y:S01]  /*e5c0*/  FMUL.FTZ R38, R43, R5 ;  /* 0x000000052b267220 */ /* 0x000fe20000410000 */
[----:B------:R-:W-:-:S02]  /*e5d0*/  HADD2.F32 R4, -RZ, R15.H1_H1 ;  /* 0x3000000fff047230 */ /* 0x000fc40000004100 */
[----:B------:R-:W-:Y:S01]  /*e5e0*/  FMUL.FTZ R40, R39, R5 ;  /* 0x0000000527287220 */ /* 0x000fe20000410000 */
[----:B------:R-:W-:Y:S01]  /*e5f0*/  HADD2.F32 R37, -RZ, R37.H0_H0 ;  /* 0x20000025ff257230 */ /* 0x000fe20000004100 */
[----:B------:R-:W-:Y:S01]  /*e600*/  F2FP.SATFINITE.E4M3.F32.PACK_AB_MERGE_C R24, R24, R29, RZ ;  /* 0x0000001d1818723e */ /* 0x000fe200048070ff */
[----:B------:R-:W-:Y:S02]  /*e610*/  HADD2.F32 R7, -RZ, R7.H0_H0 ;  /* 0x20000007ff077230 */ /* 0x000fe40000004100 */
[-C--:B------:R-:W-:Y:S01]  /*e620*/  FMUL.FTZ R34, R41, R4.reuse ;  /* 0x0000000429227220 */ /* 0x080fe20000410000 */
[----:B------:R-:W-:Y:S02]  /*e630*/  HADD2.F32 R15, -RZ, R15.H0_H0 ;  /* 0x2000000fff0f7230 */ /* 0x000fe40000004100 */
        /* <DEDUP_REMOVED lines=8> */
[----:B------:R-:W-:Y:S02]  /*e6c0*/  F2FP.SATFINITE.E4M3.F32.PACK_AB_MERGE_C R4, R20, R27, R4 ;  /* 0x0000001b1404723e */ /* 0x000fe40004807004 */
[----:B------:R-:W-:Y:S02]  /*e6d0*/  F2FP.SATFINITE.E4M3.F32.PACK_AB_MERGE_C R5, R21, R28, R24 ;  /* 0x0000001c1505723e */ /* 0x000fe40004807018 */
[----:B------:R-:W-:Y:S02]  /*e6e0*/  F2FP.SATFINITE.E4M3.F32.PACK_AB_MERGE_C R6, R25, R6, R35 ;  /* 0x000000061906723e */ /* 0x000fe40004807023 */
[----:B------:R-:W-:-:S05]  /*e6f0*/  F2FP.SATFINITE.E4M3.F32.PACK_AB_MERGE_C R7, R34, R7, R38 ;  /* 0x000000072207723e */ /* 0x000fca0004807026 */
[----:B------:R1:W-:Y:S02]  /*e700*/  STS.128 [R42+0x21400], R4 ;  /* 0x021400042a007388 */ /* 0x0003e40000000c00 */
.L_x_409:
[----:B------:R-:W-:Y:S05]  /*e710*/  BSYNC B2 ;  /* 0x0000000000027941 */ /* 0x000fea0003800000 */
.L_x_408:
[----:B------:R-:W-:Y:S05]  /*e720*/  @P1 BRA `(.L_x_407) ;  /* 0x0000000400681947 */ /* 0x000fea0003800000 */
[----:B-1---5:R-:W1:Y:S01]  /*e730*/  LDS.128 R4, [R42+0x25400] ;  /* 0x025400002a047984 */ /* 0x022e620000000c00 */
        /* <DEDUP_REMOVED lines=44> */
[----:B------:R-:W-:Y:S01]  /*ea00*/  FMUL.FTZ R28, R37, R4 ;  /* 0x00000004251c7220 */ /* 0x000fe20000410000 */
        /* <DEDUP_REMOVED lines=44> */
.L_x_407:
[----:B------:R-:W-:Y:S05]  /*ecd0*/  BSYNC B1 ;  /* 0x0000000000017941 */ /* 0x000fea0003800000 */
.L_x_406:
[----:B------:R-:W-:Y:S01]  /*ece0*/  ISETP.GE.AND P0, PT, R234, R3, PT ;  /* 0x00000003ea00720c */ /* 0x000fe20003f06270 */
[----:B------:R-:W-:-:S12]  /*ecf0*/  BSSY B1, `(.L_x_410) ;  /* 0x00000be000017945 */ /* 0x000fd80003800000 */
[----:B------:R-:W-:Y:S05]  /*ed00*/  @P0 BRA `(.L_x_411) ;  /* 0x0000000800f00947 */ /* 0x000fea0003800000 */
[----:B-1-3-5:R1:W5:Y:S01]  /*ed10*/  LDL R42, [R1+0x2c] ;  /* 0x00002c00012a7983 */ /* 0x02a3620000100800 */
[----:B--2---:R-:W2:Y:S01]  /*ed20*/  LDC R5, c[0x0][0x3d4] ;  /* 0x0000f500ff057b82 */ /* 0x004ea20000000800 */
[----:B------:R-:W-:Y:S01]  /*ed30*/  BSSY B2, `(.L_x_412) ;  /* 0x000005e000027945 */ /* 0x000fe20003800000 */
[-C--:B--2---:R-:W-:Y:S02]  /*ed40*/  ISETP.GE.AND P0, PT, R18, R5.reuse, PT ;  /* 0x000000051200720c */ /* 0x084fe40003f06270 */
[----:B------:R-:W-:-:S11]  /*ed50*/  ISETP.GE.AND P1, PT, R236, R5, PT ;  /* 0x00000005ec00720c */ /* 0x000fd60003f26270 */
[----:B-1----:R-:W-:Y:S05]  /*ed60*/  @P0 BRA `(.L_x_413) ;  /* 0x0000000400680947 */ /* 0x002fea0003800000 */
        /* <DEDUP_REMOVED lines=90> */
.L_x_413:
[----:B------:R-:W-:Y:S05]  /*f310*/  BSYNC B2 ;  /* 0x0000000000027941 */ /* 0x000fea0003800000 */
.L_x_412:
        /* <DEDUP_REMOVED lines=91> */
.L_x_411:
[----:B------:R-:W-:Y:S05]  /*f8d0*/  BSYNC B1 ;  /* 0x0000000000017941 */ /* 0x000fea0003800000 */
.L_x_410:
[----:B------:R-:W-:-:S13]  /*f8e0*/  ISETP.GE.AND P0, PT, R235, R3, PT ;  /* 0x00000003eb00720c */ /* 0x000fda0003f06270 */
[----:B------:R-:W-:Y:S05]  /*f8f0*/  @P0 BRA `(.L_x_414) ;  /* 0x0000004000a80947 */ /* 0x000fea0003800000 */
[----:B0-----:R0:W5:Y:S01]  /*f900*/  LDL R37, [R1+0x2c] ;  /* 0x00002c0001257983 */ /* 0x0011620000100800 */
[----:B------:R-:W1:Y:S01]  /*f910*/  LDC R3, c[0x0][0x3d4] ;  /* 0x0000f500ff037b82 */ /* 0x000e620000000800 */
[----:B------:R-:W-:Y:S01]  /*f920*/  BSSY B1, `(.L_x_415) ;  /* 0x000005e000017945 */ /* 0x000fe20003800000 */
[-C--:B-1----:R-:W-:Y:S02]  /*f930*/  ISETP.GE.AND P0, PT, R18, R3.reuse, PT ;  /* 0x000000031200720c */ /* 0x082fe40003f06270 */
[----:B------:R-:W-:-:S11]  /*f940*/  ISETP.GE.AND P1, PT, R236, R3, PT ;  /* 0x00000003ec00720c */ /* 0x000fd60003f26270 */
[----:B0-----:R-:W-:Y:S05]  /*f950*/  @P0 BRA `(.L_x_416) ;  /* 0x0000000400680947 */ /* 0x001fea0003800000 */
[----:B--2345:R-:W0:Y:S01]  /*f960*/  LDS.128 R4, [R37+0x23400] ;  /* 0x0234000025047984 */ /* 0x03ce220000000c00 */
[----:B------:R-:W-:Y:S02]  /*f970*/  F2FP.F16.E4M3.UNPACK_B R29, R11 ;  /* 0x0000000bff1d723e */ /* 0x000fe400020006ff */
[----:B------:R-:W-:Y:S02]  /*f980*/  F2FP.F16.E4M3.UNPACK_B R27, R0 ;  /* 0x00000000ff1b723e */ /* 0x000fe400020006ff */
[----:B------:R-:W-:Y:S01]  /*f990*/  F2FP.F16.E4M3.UNPACK_B R35, R13 ;  /* 0x0000000dff23723e */ /* 0x000fe200020006ff */
[----:B------:R-:W-:Y:S02]  /*f9a0*/  HADD2.F32 R33, -RZ, R29.H1_H1 ;  /* 0x3000001dff217230 */ /* 0x000fe40000004100 */
[----:B------:R-:W-:Y:S02]  /*f9b0*/  HADD2.F32 R25, -RZ, R27.H1_H1 ;  /* 0x3000001bff197230 */ /* 0x000fe40000004100 */
[----:B------:R-:W-:Y:S01]  /*f9c0*/  HADD2.F32 R34, -RZ, R29.H0_H0 ;  /* 0x2000001dff227230 */ /* 0x000fe20000004100 */
[----:B------:R-:W-:-:S05]  /*f9d0*/  F2FP.F16.E4M3.UNPACK_B R29, R11.H1 ;  /* 0x0000000bff1d723e */ /* 0x000fca00030006ff */
[----:B------:R-:W-:Y:S01]  /*f9e0*/  HADD2.F32 R38, -RZ, R29.H0_H0 ;  /* 0x2000001dff267230 */ /* 0x000fe20000004100 */
[-C--:B0-----:R-:W-:Y:S02]  /*f9f0*/  F2FP.F16.E4M3.UNPACK_B R3, R4.reuse.H1 ;  /* 0x00000004ff03723e */ /* 0x081fe400030006ff */
[----:B------:R-:W-:Y:S02]  /*fa00*/  F2FP.F16.E4M3.UNPACK_B R4, R4 ;  /* 0x00000004ff04723e */ /* 0x000fe400020006ff */
[-C--:B------:R-:W-:Y:S01]  /*fa10*/  F2FP.F16.E4M3.UNPACK_B R20, R5.reuse ;  /* 0x00000005ff14723e */ /* 0x080fe200020006ff */
[--C-:B------:R-:W-:Y:S01]  /*fa20*/  HADD2.F32 R15, -RZ, R3.reuse.H0_H0 ;  /* 0x20000003ff0f7230 */ /* 0x100fe20000004100 */
[----:B------:R-:W-:Y:S01]  /*fa30*/  F2FP.F16.E4M3.UNPACK_B R5, R5.H1 ;  /* 0x00000005ff05723e */ /* 0x000fe200030006ff */
[----:B------:R-:W-:Y:S01]  /*fa40*/  HADD2.F32 R3, -RZ, R3.H1_H1 ;  /* 0x30000003ff037230 */ /* 0x000fe20000004100 */
[-C--:B------:R-:W-:Y:S02]  /*fa50*/  F2FP.F16.E4M3.UNPACK_B R21, R6.reuse ;  /* 0x00000006ff15723e */ /* 0x080fe400020006ff */
[----:B------:R-:W-:-:S02]  /*fa60*/  F2FP.F16.E4M3.UNPACK_B R6, R6.H1 ;  /* 0x00000006ff06723e */ /* 0x000fc400030006ff */
[-C--:B------:R-:W-:Y:S01]  /*fa70*/  FMUL.FTZ R26, R33, R3.reuse ;  /* 0x00000003211a7220 */ /* 0x080fe20000410000 */
[C---:B------:R-:W-:Y:S01]  /*fa80*/  FMUL.FTZ R28, R25.reuse, R3 ;  /* 0x00000003191c7220 */ /* 0x040fe20000410000 */
[--C-:B------:R-:W-:Y:S01]  /*fa90*/  HADD2.F32 R3, -RZ, R4.reuse.H1_H1 ;  /* 0x30000004ff037230 */ /* 0x100fe20000004100 */
[----:B------:R-:W-:Y:S01]  /*faa0*/  F2FP.F16.E4M3.UNPACK_B R24, R7 ;  /* 0x00000007ff18723e */ /* 0x000fe200020006ff */
[-C--:B------:R-:W-:Y:S01]  /*fab0*/  FFMA.FTZ R26, R25, R15.reuse, -R26 ;  /* 0x0000000f191a7223 */ /* 0x080fe2000001081a */
[----:B------:R-:W-:Y:S01]  /*fac0*/  FFMA.FTZ R25, R33, R15, R28 ;  /* 0x0000000f21197223 */ /* 0x000fe2000001001c */
[----:B------:R-:W-:Y:S02]  /*fad0*/  HADD2.F32 R28, -RZ, R27.H0_H0 ;  /* 0x2000001bff1c7230 */ /* 0x000fe40000004100 */
[----:B------:R-:W-:Y:S01]  /*fae0*/  FMUL.FTZ R11, R34, R3 ;  /* 0x00000003220b7220 */ /* 0x000fe20000410000 */
[----:B------:R-:W-:Y:S01]  /*faf0*/  HADD2.F32 R4, -RZ, R4.H0_H0 ;  /* 0x20000004ff047230 */ /* 0x000fe20000004100 */
[----:B------:R-:W-:Y:S01]  /*fb00*/  F2FP.F16.E4M3.UNPACK_B R27, R0.H1 ;  /* 0x00000000ff1b723e */ /* 0x000fe200030006ff */
        /* <DEDUP_REMOVED lines=8> */
[----:B------:R-:W-:Y:S01]  /*fb90*/  HADD2.F32 R5, -RZ, R5.H0_H0 ;  /* 0x20000005ff057230 */ /* 0x000fe20000004100 */
[----:B------:R-:W-:Y:S01]  /*fba0*/  F2FP.F16.E4M3.UNPACK_B R29, R9 ;  /* 0x00000009ff1d723e */ /* 0x000fe200020006ff */
[----:B------:R-:W-:-:S02]  /*fbb0*/  HADD2.F32 R36, -RZ, R27.H0_H0 ;  /* 0x2000001bff247230 */ /* 0x000fc40000004100 */
[C---:B------:R-:W-:Y:S01]  /*fbc0*/  FMUL.FTZ R34, R15.reuse, R3 ;  /* 0x000000030f227220 */ /* 0x040fe20000410000 */
[----:B------:R-:W-:Y:S02]  /*fbd0*/  HADD2.F32 R20, -RZ, R20.H0_H0 ;  /* 0x20000014ff147230 */ /* 0x000fe40000004100 */
[-C--:B------:R-:W-:Y:S01]  /*fbe0*/  FMUL.FTZ R3, R38, R0.reuse ;  /* 0x0000000026037220 */ /* 0x080fe20000410000 */
[-C--:B------:R-:W-:Y:S01]  /*fbf0*/  FFMA.FTZ R28, R15, R5.reuse, -R28 ;  /* 0x000000050f1c7223 */ /* 0x080fe2000001081c */
[----:B------:R-:W-:Y:S01]  /*fc00*/  FFMA.FTZ R27, R33, R5, R34 ;  /* 0x00000005211b7223 */ /* 0x000fe20000010022 */
[C---:B------:R-:W-:Y:S01]  /*fc10*/  FMUL.FTZ R15, R36.reuse, R0 ;  /* 0x00000000240f7220 */ /* 0x040fe20000410000 */
[----:B------:R-:W-:Y:S01]  /*fc20*/  FFMA.FTZ R5, R36, R20, -R3 ;  /* 0x0000001424057223 */ /* 0x000fe20000010803 */
[----:B------:R-:W-:Y:S01]  /*fc30*/  HADD2.F32 R36, -RZ, R35.H1_H1 ;  /* 0x30000023ff247230 */ /* 0x000fe20000004100 */
[----:B------:R-:W-:Y:S01]  /*fc40*/  F2FP.F16.E4M3.UNPACK_B R7, R7.H1 ;  /* 0x00000007ff07723e */ /* 0x000fe200030006ff */
[----:B------:R-:W-:-:S02]  /*fc50*/  HADD2.F32 R3, -RZ, R6.H1_H1 ;  /* 0x30000006ff037230 */ /* 0x000fc40000004100 */
[----:B------:R-:W-:Y:S01]  /*fc60*/  FFMA.FTZ R20, R38, R20, R15 ;  /* 0x0000001426147223 */ /* 0x000fe2000001000f */
[----:B------:R-:W-:Y:S01]  /*fc70*/  HADD2.F32 R34, -RZ, R29.H1_H1 ;  /* 0x3000001dff227230 */ /* 0x000fe20000004100 */
[----:B------:R-:W-:Y:S01]  /*fc80*/  F2FP.F16.E4M3.UNPACK_B R33, R13.H1 ;  /* 0x0000000dff21723e */ /* 0x000fe200030006ff */
[----:B------:R-:W-:Y:S02]  /*fc90*/  HADD2.F32 R6, -RZ, R6.H0_H0 ;  /* 0x20000006ff067230 */ /* 0x000fe40000004100 */
[-C--:B------:R-:W-:Y:S01]  /*fca0*/  FMUL.FTZ R15, R36, R3.reuse ;  /* 0x00000003240f7220 */ /* 0x080fe20000410000 */
[----:B------:R-:W-:Y:S02]  /*fcb0*/  HADD2.F32 R35, -RZ, R35.H0_H0 ;  /* 0x20000023ff237230 */ /* 0x000fe40000004100 */
[C---:B------:R-:W-:Y:S01]  /*fcc0*/  FMUL.FTZ R3, R34.reuse, R3 ;  /* 0x0000000322037220 */ /* 0x040fe20000410000 */
[----:B------:R-:W-:Y:S02]  /*fcd0*/  HADD2.F32 R0, -RZ, R21.H1_H1 ;  /* 0x30000015ff007230 */ /* 0x000fe40000004100 */
[----:B------:R-:W-:Y:S01]  /*fce0*/  FFMA.FTZ R15, R34, R6, -R15 ;  /* 0x00000006220f7223 */ /* 0x000fe2000001080f */
[----:B------:R-:W-:Y:S01]  /*fcf0*/  HADD2.F32 R29, -RZ, R29.H0_H0 ;  /* 0x2000001dff1d7230 */ /* 0x000fe20000004100 */
[----:B------:R-:W-:Y:S01]  /*fd00*/  F2FP.F16.E4M3.UNPACK_B R9, R9.H1 ;  /* 0x00000009ff09723e */ /* 0x000fe200030006ff */
[----:B------:R-:W-:-:S02]  /*fd10*/  HADD2.F32 R21, -RZ, R21.H0_H0 ;  /* 0x20000015ff157230 */ /* 0x000fc40000004100 */
[----:B------:R-:W-:Y:S01]  /*fd20*/  FMUL.FTZ R34, R35, R0 ;  /* 0x0000000023227220 */ /* 0x000fe20000410000 */
[----:B------:R-:W-:Y:S01]  /*fd30*/  FFMA.FTZ R6, R36, R6, R3 ;  /* 0x0000000624067223 */ /* 0x000fe20000010003 */
[C---:B------:R-:W-:Y:S01]  /*fd40*/  FMUL.FTZ R0, R29.reuse, R0 ;  /* 0x000000001d007220 */ /* 0x040fe20000410000 */
[----:B------:R-:W-:Y:S02]  /*fd50*/  HADD2.F32 R3, -RZ, R7.H1_H1 ;  /* 0x30000007ff037230 */ /* 0x000fe40000004100 */
[-C--:B------:R-:W-:Y:S01]  /*fd60*/  FFMA.FTZ R34, R29, R21.reuse, -R34 ;  /* 0x000000151d227223 */ /* 0x080fe20000010822 */
[----:B------:R-:W-:Y:S02]  /*fd70*/  HADD2.F32 R29, -RZ, R33.H1_H1 ;  /* 0x30000021ff1d7230 */ /* 0x000fe40000004100 */
[----:B------:R-:W-:Y:S01]  /*fd80*/  FFMA.FTZ R21, R35, R21, R0 ;  /* 0x0000001523157223 */ /* 0x000fe20000010000 */
[----:B------:R-:W-:Y:S01]  /*fd90*/  HADD2.F32 R13, -RZ, R9.H1_H1 ;  /* 0x30000009ff0d7230 */ /* 0x000fe20000004100 */
[----:B------:R-:W-:Y:S01]  /*fda0*/  F2FP.SATFINITE.E4M3.F32.PACK_AB_MERGE_C R25, R25, R26, RZ ;  /* 0x0000001a1919723e */ /* 0x000fe200048070ff */
[----:B------:R-:W-:-:S02]  /*fdb0*/  HADD2.F32 R42, -RZ, R33.H0_H0 ;  /* 0x20000021ff2a7230 */ /* 0x000fc40000004100 */
[-C--:B------:R-:W-:Y:S01]  /*fdc0*/  FMUL.FTZ R36, R29, R3.reuse ;  /* 0x000000031d247220 */ /* 0x080fe20000410000 */
[--C-:B------:R-:W-:Y:S02]  /*fdd0*/  HADD2.F32 R0, -RZ, R24.reuse.H1_H1 ;  /* 0x30000018ff007230 */ /* 0x100fe40000004100 */
[----:B------:R-:W-:Y:S01]  /*fde0*/  FMUL.FTZ R38, R13, R3 ;  /* 0x000000030d267220 */ /* 0x000fe20000410000 */
[----:B------:R-:W-:Y:S01]  /*fdf0*/  HADD2.F32 R7, -RZ, R7.H0_H0 ;  /* 0x20000007ff077230 */ /* 0x000fe20000004100 */
[----:B------:R-:W-:Y:S01]  /*fe00*/  F2FP.SATFINITE.E4M3.F32.PACK_AB_MERGE_C R27, R27, R28, RZ ;  /* 0x0000001c1b1b723e */ /* 0x000fe200048070ff */
[----:B------:R-:W-:Y:S02]  /*fe10*/  HADD2.F32 R40, -RZ, R9.H0_H0 ;  /* 0x20000009ff287230 */ /* 0x000fe40000004100 */
[-C--:B------:R-:W-:Y:S01]  /*fe20*/  FMUL.FTZ R3, R42, R0.reuse ;  /* 0x000000002a037220 */ /* 0x080fe20000410000 */
[----:B------:R-:W-:Y:S02]  /*fe30*/  HADD2.F32 R24, -RZ, R24.H0_H0 ;  /* 0x20000018ff187230 */ /* 0x000fe40000004100 */
[-C--:B------:R-:W-:Y:S01]  /*fe40*/  FFMA.FTZ R36, R13, R7.reuse, -R36 ;  /* 0x000000070d247223 */ /* 0x080fe20000010824 */
[----:B------:R-:W-:Y:S01]  /*fe50*/  FFMA.FTZ R7, R29, R7, R38 ;  /* 0x000000071d077223 */ /* 0x000fe20000010026 */
[----:B------:R-:W-:Y:S01]  /*fe60*/  FMUL.FTZ R9, R40, R0 ;  /* 0x0000000028097220 */ /* 0x000fe20000410000 */
[----:B------:R-:W-:Y:S01]  /*fe70*/  F2FP.SATFINITE.E4M3.F32.PACK_AB_MERGE_C R6, R6, R15, RZ ;  /* 0x0000000f0606723e */ /* 0x000fe200048070ff */
[-C--:B------:R-:W-:Y:S01]  /*fe80*/  FFMA.FTZ R3, R40, R24.reuse, -R3 ;  /* 0x0000001828037223 */ /* 0x080fe20000010803 */
[----:B------:R-:W-:Y:S01]  /*fe90*/  F2FP.SATFINITE.E4M3.F32.PACK_AB_MERGE_C R4, R4, R11, R25 ;  /* 0x0000000b0404723e */ /* 0x000fe20004807019 */
[----:B------:R-:W-:Y:S01]  /*fea0*/  FFMA.FTZ R24, R42, R24, R9 ;  /* 0x000000182a187223 */ /* 0x000fe20000010009 */
[----:B------:R-:W-:-:S02]  /*feb0*/  F2FP.SATFINITE.E4M3.F32.PACK_AB_MERGE_C R7, R7, R36, RZ ;  /* 0x000000240707723e */ /* 0x000fc400048070ff */
[----:B------:R-:W-:Y:S02]  /*fec0*/  F2FP.SATFINITE.E4M3.F32.PACK_AB_MERGE_C R5, R20, R5, R27 ;  /* 0x000000051405723e */ /* 0x000fe4000480701b */
[----:B------:R-:W-:Y:S02]  /*fed0*/  F2FP.SATFINITE.E4M3.F32.PACK_AB_MERGE_C R6, R21, R34, R6 ;  /* 0x000000221506723e */ /* 0x000fe40004807006 */
[----:B------:R-:W-:-:S05]  /*fee0*/  F2FP.SATFINITE.E4M3.F32.PACK_AB_MERGE_C R7, R24, R3, R7 ;  /* 0x000000031807723e */ /* 0x000fca0004807007 */
[----:B------:R0:W-:Y:S02]  /*fef0*/  STS.128 [R37+0x23400], R4 ;  /* 0x0234000425007388 */ /* 0x0001e40000000c00 */
.L_x_416:
[----:B------:R-:W-:Y:S05]  /*ff00*/  BSYNC B1 ;  /* 0x0000000000017941 */ /* 0x000fea0003800000 */
.L_x_415:
[----:B------:R-:W-:Y:S05]  /*ff10*/  @P1 BRA `(.L_x_414) ;  /* 0x0000003c00201947 */ /* 0x000fea0003800000 */
[----:B0-2345:R-:W0:Y:S01]  /*ff20*/  LDS.128 R4, [R37+0x27400] ;  /* 0x0274000025047984 */ /* 0x03de220000000c00 */
[----:B------:R-:W-:Y:S02]  /*ff30*/  F2FP.F16.E4M3.UNPACK_B R24, R12 ;  /* 0x0000000cff18723e */ /* 0x000fe400020006ff */
[----:B------:R-:W-:Y:S02]  /*ff40*/  F2FP.F16.E4M3.UNPACK_B R15, R8 ;  /* 0x00000008ff0f723e */ /* 0x000fe400020006ff */
[----:B------:R-:W-:Y:S01]  /*ff50*/  F2FP.F16.E4M3.UNPACK_B R12, R12.H1 ;  /* 0x0000000cff0c723e */ /* 0x000fe200030006ff */
[--C-:B------:R-:W-:Y:S01]  /*ff60*/  HADD2.F32 R25, -RZ, R24.reuse.H1_H1 ;  /* 0x30000018ff197230 */ /* 0x100fe20000004100 */
[----:B------:R-:W-:Y:S01]  /*ff70*/  F2FP.F16.E4M3.UNPACK_B R26, R8.H1 ;  /* 0x00000008ff1a723e */ /* 0x000fe200030006ff */
[----:B------:R-:W-:Y:S02]  /*ff80*/  HADD2.F32 R21, -RZ, R15.H1_H1 ;  /* 0x3000000fff157230 */ /* 0x000fe40000004100 */
[----:B------:R-:W-:-:S02]  /*ff90*/  HADD2.F32 R28, -RZ, R24.H0_H0 ;  /* 0x20000018ff1c7230 */ /* 0x000fc40000004100 */
[----:B------:R-:W-:Y:S02]  /*ffa0*/  HADD2.F32 R24, -RZ, R15.H0_H0 ;  /* 0x2000000fff187230 */ /* 0x000fe40000004100 */
[--C-:B------:R-:W-:Y:S02]  /*ffb0*/  HADD2.F32 R29, -RZ, R12.reuse.H1_H1 ;  /* 0x3000000cff1d7230 */ /* 0x100fe40000004100 */
[----:B------:R-:W-:Y:S01]  /*ffc0*/  HADD2.F32 R27, -RZ, R12.H0_H0 ;  /* 0x2000000cff1b7230 */ /* 0x000fe20000004100 */
[-C--:B0-----:R-:W-:Y:S02]  /*ffd0*/  F2FP.F16.E4M3.UNPACK_B R0, R4.reuse.H1 ;  /* 0x00000004ff00723e */ /* 0x081fe400030006ff */
[----:B------:R-:W-:Y:S02]  /*ffe0*/  F2FP.F16.E4M3.UNPACK_B R4, R4 ;  /* 0x00000004ff04723e */ /* 0x000fe400020006ff */
[-C--:B------:R-:W-:Y:S01]  /*fff0*/  F2FP.F16.E4M3.UNPACK_B R9, R5.reuse ;  /* 0x00000005ff09723e */ /* 0x080fe200020006ff */
[--C-:B------:R-:W-:Y:S01]  /*10000*/  HADD2.F32 R3, -RZ, R0.reuse.H0_H0 ;  /* 0x20000000ff037230 */ /* 0x100fe20000004100 */
[----:B------:R-:W-:Y:S01]  /*10010*/  F2FP.F16.E4M3.UNPACK_B R5, R5.H1 ;  /* 0x00000005ff05723e */ /* 0x000fe200030006ff */
[----:B------:R-:W-:Y:S01]  /*10020*/  HADD2.F32 R0, -RZ, R0.H1_H1 ;  /* 0x30000000ff007230 */ /* 0x000fe20000004100 */
[----:B------:R-:W-:-:S02]  /*10030*/  F2FP.F16.E4M3.UNPACK_B R11, R6 ;  /* 0x00000006ff0b723e */ /* 0x000fc400020006ff */
[----:B------:R-:W-:Y:S02]  /*10040*/  F2FP.F16.E4M3.UNPACK_B R6, R6.H1 ;  /* 0x00000006ff06723e */ /* 0x000fe400030006ff */
[-C--:B------:R-:W-:Y:S01]  /*10050*/  FMUL.FTZ R20, R25, R0.reuse ;  /* 0x0000000019147220 */ /* 0x080fe20000410000 */
[C---:B------:R-:W-:Y:S01]  /*10060*/  FMUL.FTZ R0, R21.reuse, R0 ;  /* 0x0000000015007220 */ /* 0x040fe20000410000 */
[----:B------:R-:W-:Y:S02]  /*10070*/  F2FP.F16.E4M3.UNPACK_B R13, R7 ;  /* 0x00000007ff0d723e */ /* 0x000fe400020006ff */
[-C--:B------:R-:W-:Y:S01]  /*10080*/  FFMA.FTZ R20, R21, R3.reuse, -R20 ;  /* 0x0000000315147223 */ /* 0x080fe20000010814 */
[----:B------:R-:W-:Y:S01]  /*10090*/  FFMA.FTZ R25, R25, R3, R0 ;  /* 0x0000000319197223 */ /* 0x000fe20000010000 */
[--C-:B------:R-:W-:Y:S01]  /*100a0*/  HADD2.F32 R0, -RZ, R4.reuse.H1_H1 ;  /* 0x30000004ff007230 */ /* 0x100fe20000004100 */
[----:B------:R-:W-:Y:S01]  /*100b0*/  F2FP.F16.E4M3.UNPACK_B R7, R7.H1 ;  /* 0x00000007ff07723e */ /* 0x000fe200030006ff */
[----:B------:R-:W-:-:S02]  /*100c0*/  HADD2.F32 R4, -RZ, R4.H0_H0 ;  /* 0x20000004ff047230 */ /* 0x000fc40000004100 */
[--C-:B------:R-:W-:Y:S02]  /*100d0*/  HADD2.F32 R3, -RZ, R5.reuse.H1_H1 ;  /* 0x30000005ff037230 */ /* 0x100fe40000004100 */
[-C--:B------:R-:W-:Y:S01]  /*100e0*/  FMUL.FTZ R15, R28, R0.reuse ;  /* 0x000000001c0f7220 */ /* 0x080fe20000410000 */
[C---:B------:R-:W-:Y:S01]  /*100f0*/  FMUL.FTZ R21, R24.reuse, R0 ;  /* 0x0000000018157220 */ /* 0x040fe20000410000 */
[----:B------:R-:W-:Y:S01]  /*10100*/  HADD2.F32 R5, -RZ, R5.H0_H0 ;  /* 0x20000005ff057230 */ /* 0x000fe20000004100 */
[----:B------:R-:W-:Y:S01]  /*10110*/  F2FP.SATFINITE.E4M3.F32.PACK_AB_MERGE_C R20, R25, R20, RZ ;  /* 0x000000141914723e */ /* 0x000fe200048070ff */
[-C--:B------:R-:W-:Y:S01]  /*10120*/  FFMA.FTZ R15, R24, R4.reuse, -R15 ;  /* 0x00000004180f7223 */ /* 0x080fe2000001080f */
[----:B------:R-:W-:Y:S01]  /*10130*/  FFMA.FTZ R4, R28, R4, R21 ;  /* 0x000000041c047223 */ /* 0x000fe20000010015 */
[----:B------:R-:W-:Y:S02]  /*10140*/  HADD2.F32 R21, -RZ, R26.H1_H1 ;  /* 0x3000001aff157230 */ /* 0x000fe40000004100 */
[----:B------:R-:W-:Y:S01]  /*10150*/  FMUL.FTZ R8, R29, R3 ;  /* 0x000000031d087220 */ /* 0x000fe20000410000 */
[----:B------:R-:W-:-:S02]  /*10160*/  HADD2.F32 R0, -RZ, R9.H1_H1 ;  /* 0x30000009ff007230 */ /* 0x000fc40000004100 */
[----:B------:R-:W-:Y:S02]  /*10170*/  HADD2.F32 R9, -RZ, R9.H0_H0 ;  /* 0x20000009ff097230 */ /* 0x000fe40000004100 */
[C---:B------:R-:W-:Y:S01]  /*10180*/  FMUL.FTZ R24, R21.reuse, R3 ;  /* 0x0000000315187220 */ /* 0x040fe20000410000 */
[-C--:B------:R-:W-:Y:S01]  /*10190*/  FFMA.FTZ R12, R21, R5.reuse, -R8 ;  /* 0x00000005150c7223 */ /* 0x080fe20000010808 */
[----:B------:R-:W-:Y:S01]  /*101a0*/  HADD2.F32 R3, -RZ, R26.H0_H0 ;  /* 0x2000001aff037230 */ /* 0x000fe20000004100 */
[----:B------:R-:W-:Y:S01]  /*101b0*/  F2FP.F16.E4M3.UNPACK_B R26, R14 ;  /* 0x0000000eff1a723e */ /* 0x000fe200020006ff */
[----:B------:R-:W-:Y:S01]  /*101c0*/  FMUL.FTZ R8, R27, R0 ;  /* 0x000000001b087220 */ /* 0x000fe20000410000 */
[----:B------:R-:W-:Y:S01]  /*101d0*/  F2FP.F16.E4M3.UNPACK_B R21, R10 ;  /* 0x0000000aff15723e */ /* 0x000fe200020006ff */
[----:B------:R-:W-:Y:S01]  /*101e0*/  FFMA.FTZ R5, R29, R5, R24 ;  /* 0x000000051d057223 */ /* 0x000fe20000010018 */
[C---:B------:R-:W-:Y:S01]  /*101f0*/  FMUL.FTZ R0, R3.reuse, R0 ;  /* 0x0000000003007220 */ /* 0x040fe20000410000 */
[----:B------:R-:W-:Y:S01]  /*10200*/  FFMA.FTZ R8, R3, R9, -R8 ;  /* 0x0000000903087223 */ /* 0x000fe20000010808 */
[----:B------:R-:W-:Y:S01]  /*10210*/  HADD2.F32 R28, -RZ, R26.H1_H1 ;  /* 0x3000001aff1c7230 */ /* 0x000fe20000004100 */
[----:B------:R-:W-:Y:S01]  /*10220*/  F2FP.F16.E4M3.UNPACK_B R14, R14.H1 ;  /* 0x0000000eff0e723e */ /* 0x000fe200030006ff */
[----:B------:R-:W-:-:S02]  /*10230*/  HADD2.F32 R3, -RZ, R6.H1_H1 ;  /* 0x30000006ff037230 */ /* 0x000fc40000004100 */
[----:B------:R-:W-:Y:S01]  /*10240*/  FFMA.FTZ R9, R27, R9, R0 ;  /* 0x000000091b097223 */ /* 0x000fe20000010000 */
[--C-:B------:R-:W-:Y:S01]  /*10250*/  HADD2.F32 R24, -RZ, R21.reuse.H1_H1 ;  /* 0x30000015ff187230 */ /* 0x100fe20000004100 */
[----:B------:R-:W-:Y:S01]  /*10260*/  F2FP.SATFINITE.E4M3.F32.PACK_AB_MERGE_C R5, R5, R12, RZ ;  /* 0x0000000c0505723e */ /* 0x000fe200048070ff */
[----:B------:R-:W-:Y:S02]  /*10270*/  HADD2.F32 R27, -RZ, R21.H0_H0 ;  /* 0x20000015ff1b7230 */ /* 0x000fe40000004100 */
[-C--:B------:R-:W-:Y:S01]  /*10280*/  FMUL.FTZ R21, R28, R3.reuse ;  /* 0x000000031c157220 */ /* 0x080fe20000410000 */
[----:B------:R-:W-:Y:S02]  /*10290*/  HADD2.F32 R6, -RZ, R6.H0_H0 ;  /* 0x20000006ff067230 */ /* 0x000fe40000004100 */
[----:B------:R-:W-:Y:S01]  /*102a0*/  FMUL.FTZ R3, R24, R3 ;  /* 0x0000000318037220 */ /* 0x000fe20000410000 */
[----:B------:R-:W-:Y:S01]  /*102b0*/  HADD2.F32 R29, -RZ, R26.H0_H0 ;  /* 0x2000001aff1d7230 */ /* 0x000fe20000004100 */
[----:B------:R-:W-:Y:S01]  /*102c0*/  F2FP.SATFINITE.E4M3.F32.PACK_AB_MERGE_C R4, R4, R15, R20 ;  /* 0x0000000f0404723e */ /* 0x000fe20004807014 */
[----:B------:R-:W-:-:S02]  /*102d0*/  HADD2.F32 R0, -RZ, R11.H1_H1 ;  /* 0x3000000bff007230 */ /* 0x000fc40000004100 */
[----:B------:R-:W-:Y:S01]  /*102e0*/  FFMA.FTZ R21, R24, R6, -R21 ;  /* 0x0000000618157223 */ /* 0x000fe20000010815 */
[----:B------:R-:W-:Y:S01]  /*102f0*/  HADD2.F32 R11, -RZ, R11.H0_H0 ;  /* 0x2000000bff0b7230 */ /* 0x000fe20000004100 */
[----:B------:R-:W-:Y:S01]  /*10300*/  F2FP.F16.E4M3.UNPACK_B R24, R10.H1 ;  /* 0x0000000aff18723e */ /* 0x000fe200030006ff */
[----:B------:R-:W-:Y:S01]  /*10310*/  FFMA.FTZ R6, R28, R6, R3 ;  /* 0x000000061c067223 */ /* 0x000fe20000010003 */
[-C--:B------:R-:W-:Y:S01]  /*10320*/  FMUL.FTZ R10, R29, R0.reuse ;  /* 0x000000001d0a7220 */ /* 0x080fe20000410000 */
[----:B------:R-:W-:Y:S01]  /*10330*/  FMUL.FTZ R0, R27, R0 ;  /* 0x000000001b007220 */ /* 0x000fe20000410000 */
[----:B------:R-:W-:Y:S01]  /*10340*/  HADD2.F32 R35, -RZ, R14.H1_H1 ;  /* 0x3000000eff237230 */ /* 0x000fe20000004100 */
[----:B------:R-:W-:Y:S01]  /*10350*/  F2FP.SATFINITE.E4M3.F32.PACK_AB_MERGE_C R5, R9, R8, R5 ;  /* 0x000000080905723e */ /* 0x000fe20004807005 */
[-C--:B------:R-:W-:Y:S01]  /*10360*/  FFMA.FTZ R10, R27, R11.reuse, -R10 ;  /* 0x0000000b1b0a7223 */ /* 0x080fe2000001080a */
[----:B------:R-:W-:Y:S01]  /*10370*/  FFMA.FTZ R11, R29, R11, R0 ;  /* 0x0000000b1d0b7223 */ /* 0x000fe20000010000 */
[----:B------:R-:W-:Y:S01]  /*10380*/  HADD2.F32 R3, -RZ, R7.H1_H1 ;  /* 0x30000007ff037230 */ /* 0x000fe20000004100 */
[----:B------:R-:W-:Y:S01]  /*10390*/  F2FP.SATFINITE.E4M3.F32.PACK_AB_MERGE_C R6, R6, R21, RZ ;  /* 0x000000150606723e */ /* 0x000fe200048070ff */
[----:B------:R-:W-:-:S02]  /*103a0*/  HADD2.F32 R29, -RZ, R24.H1_H1 ;  /* 0x30000018ff1d7230 */ /* 0x000fc40000004100 */
[----:B------:R-:W-:Y:S02]  /*103b0*/  HADD2.F32 R27, -RZ, R24.H0_H0 ;  /* 0x20000018ff1b7230 */ /* 0x000fe40000004100 */
[-C--:B------:R-:W-:Y:S01]  /*103c0*/  FMUL.FTZ R24, R35, R3.reuse ;  /* 0x0000000323187220 */ /* 0x080fe20000410000 */
[----:B------:R-:W-:Y:S02]  /*103d0*/  HADD2.F32 R33, -RZ, R14.H0_H0 ;  /* 0x2000000eff217230 */ /* 0x000fe40000004100 */
[----:B------:R-:W-:Y:S01]  /*103e0*/  FMUL.FTZ R26, R29, R3 ;  /* 0x000000031d1a7220 */ /* 0x000fe20000410000 */
[----:B------:R-:W-:Y:S01]  /*103f0*/  HADD2.F32 R0, -RZ, R13.H1_H1 ;  /* 0x3000000dff007230 */ /* 0x000fe20000004100 */
[----:B------:R-:W-:Y:S01]  /*10400*/  F2FP.SATFINITE.E4M3.F32.PACK_AB_MERGE_C R6, R11, R10, R6 ;  /* 0x0000000a0b06723e */ /* 0x000fe20004807006 */
[----:B------:R-:W-:Y:S02]  /*10410*/  HADD2.F32 R7, -RZ, R7.H0_H0 ;  /* 0x20000007ff077230 */ /* 0x000fe40000004100 */
[----:B------:R-:W-:-:S02]  /*10420*/  HADD2.F32 R13, -RZ, R13.H0_H0 ;  /* 0x2000000dff0d7230 */ /* 0x000fc40000004100 */
[-C--:B------:R-:W-:Y:S01]  /*10430*/  FMUL.FTZ R14, R33, R0.reuse ;  /* 0x00000000210e7220 */ /* 0x080fe20000410000 */
[----:B------:R-:W-:Y:S01]  /*10440*/  FMUL.FTZ R0, R27, R0 ;  /* 0x000000001b007220 */ /* 0x000fe20000410000 */
[-C--:B------:R-:W-:Y:S01]  /*10450*/  FFMA.FTZ R24, R29, R7.reuse, -R24 ;  /* 0x000000071d187223 */ /* 0x080fe20000010818 */
[----:B------:R-:W-:Y:S01]  /*10460*/  FFMA.FTZ R7, R35, R7, R26 ;  /* 0x0000000723077223 */ /* 0x000fe2000001001a */
[-C--:B------:R-:W-:Y:S01]  /*10470*/  FFMA.FTZ R14, R27, R13.reuse, -R14 ;  /* 0x0000000d1b0e7223 */ /* 0x080fe2000001080e */
[----:B------:R-:W-:-:S03]  /*10480*/  FFMA.FTZ R13, R33, R13, R0 ;  /* 0x0000000d210d7223 */ /* 0x000fc60000010000 */
[----:B------:R-:W-:-:S04]  /*10490*/  F2FP.SATFINITE.E4M3.F32.PACK_AB_MERGE_C R7, R7, R24, RZ ;  /* 0x000000180707723e */ /* 0x000fc800048070ff */
[----:B------:R-:W-:-:S05]  /*104a0*/  F2FP.SATFINITE.E4M3.F32.PACK_AB_MERGE_C R7, R13, R14, R7 ;  /* 0x0000000e0d07723e */ /* 0x000fca0004807007 */
[----:B------:R0:W-:Y:S01]  /*104b0*/  STS.128 [R37+0x27400], R4 ;  /* 0x0274000425007388 */ /* 0x0001e20000000c00 */
[----:B------:R-:W-:Y:S05]  /*104c0*/  BRA `(.L_x_414) ;  /* 0x0000003400b47947 */ /* 0x000fea0003800000 */
.L_x_393:
[----:B------:R-:W0:Y:S01]  /*104d0*/  LDC R21, c[0x0][0x3d4] ;  /* 0x0000f500ff157b82 */ /* 0x000e220000000800 */
[----:B------:R-:W-:Y:S02]  /*104e0*/  ISETP.GE.AND P0, PT, R22, R3, PT ;  /* 0x000000031600720c */ /* 0x000fe40003f06270 */
[----:B------:R-:W-:Y:S02]  /*104f0*/  CS2R R36, SRZ ;  /* 0x0000000000247805 */ /* 0x000fe4000001ff00 */
[----:B------:R-:W-:Y:S02]  /*10500*/  CS2R R38, SRZ ;  /* 0x0000000000267805 */ /* 0x000fe4000001ff00 */
[----:B------:R-:W-:Y:S02]  /*10510*/  CS2R R4, SRZ ;  /* 0x0000000000047805 */ /* 0x000fe4000001ff00 */
[----:B------:R-:W-:Y:S01]  /*10520*/  CS2R R6, SRZ ;  /* 0x0000000000067805 */ /* 0x000fe2000001ff00 */
[----:B------:R-:W-:Y:S01]  /*10530*/  UMOV UR4, 0xffffffff ;  /* 0xffffffff00047882 */ /* 0x000fe20000000000 */
[----:B0-----:R-:W-:-:S13]  /*10540*/  ISETP.GE.OR P0, PT, R16, R21, P0 ;  /* 0x000000151000720c */ /* 0x001fda0000706670 */
[----:B------:R0:W5:Y:S04]  /*10550*/  @!P0 LDG.E.128 R36, desc[UR42][R34.64] ;  /* 0x0000002a22248981 */ /* 0x000168000c1e1d00 */
[----:B------:R0:W5:Y:S01]  /*10560*/  @!P0 LDG.E.128 R4, desc[UR42][R40.64] ;  /* 0x0000002a28048981 */ /* 0x000162000c1e1d00 */
[----:B------:R-:W-:Y:S01]  /*10570*/  ISETP.GE.AND P0, PT, R16, R21, PT ;  /* 0x000000151000720c */ /* 0x000fe20003f06270 */
[----:B------:R-:W-:-:S12]  /*10580*/  BRA.DIV UR4, `(.L_x_417) ;  /* 0x0000014e04e47947 */ /* 0x000fd8000b800000 */
.L_x_619:
[----:B------:R-:W-:-:S03]  /*10590*/  UMOV UR4, 0xffffffff ;  /* 0xffffffff00047882 */ /* 0x000fc60000000000 */
[----:B------:R-:W-:Y:S05]  /*105a0*/  BRA.DIV UR4, `(.L_x_418) ;  /* 0x0000015204047947 */ /* 0x000fea000b800000 */
.L_x_622:
[----:B------:R-:W-:-:S03]  /*105b0*/  UMOV UR4, 0xffffffff ;  /* 0xffffffff00047882 */ /* 0x000fc60000000000 */
[----:B------:R-:W-:Y:S05]  /*105c0*/  BRA.DIV UR4, `(.L_x_419) ;  /* 0x0000015204247947 */ /* 0x000fea000b800000 */
.L_x_625:
[----:B------:R-:W-:-:S03]  /*105d0*/  UMOV UR4, 0xffffffff ;  /* 0xffffffff00047882 */ /* 0x000fc60000000000 */
[----:B------:R-:W-:Y:S05]  /*105e0*/  BRA.DIV UR4, `(.L_x_420) ;  /* 0x0000015204447947 */ /* 0x000fea000b800000 */
.L_x_628:
[----:B------:R-:W-:Y:S01]  /*105f0*/  ULEA.HI UR4, UR45, UR45, URZ, 0x1 ;  /* 0x0000002d2d047291 */ /* 0x000fe2000f8f083f */
[----:B-----5:R-:W-:Y:S01]  /*10600*/  SHF.R.U32.HI R11, RZ, 0x8, R37 ;  /* 0x00000008ff0b7819 */ /* 0x020fe20000011625 */
[----:B------:R-:W-:Y:S01]  /*10610*/  BSSY B1, `(.L_x_421) ;  /* 0x0000044000017945 */ /* 0x000fe20003800000 */
[----:B------:R-:W-:Y:S01]  /*10620*/  SHF.R.U32.HI R0, RZ, 0x8, R36 ;  /* 0x00000008ff007819 */ /* 0x000fe20000011624 */
[----:B------:R-:W-:Y:S01]  /*10630*/  ULOP3.LUT UR4, UR4, 0xfffffffe, URZ, 0xc0, !UPT ;  /* 0xfffffffe04047892 */ /* 0x000fe2000f8ec03f */
[----:B------:R-:W-:Y:S02]  /*10640*/  LOP3.LUT R10, R37, 0xff, RZ, 0xc0, !PT ;  /* 0x000000ff250a7812 */ /* 0x000fe400078ec0ff */
[----:B------:R-:W-:Y:S01]  /*10650*/  LOP3.LUT R11, R11, 0xff, RZ, 0xc0, !PT ;  /* 0x000000ff0b0b7812 */ /* 0x000fe200078ec0ff */
[----:B------:R-:W-:Y:S01]  /*10660*/  UIADD3 UR4, UR45, -UR4, URZ ;  /* 0x800000042d047290 */ /* 0x000fe2000fffe03f */
[----:B------:R-:W-:Y:S02]  /*10670*/  LOP3.LUT R8, R36, 0xff, RZ, 0xc0, !PT ;  /* 0x000000ff24087812 */ /* 0x000fe400078ec0ff */
[----:B------:R-:W-:-:S02]  /*10680*/  LOP3.LUT R9, R0, 0xff, RZ, 0xc0, !PT ;  /* 0x000000ff00097812 */ /* 0x000fc400078ec0ff */
[----:B------:R-:W-:Y:S01]  /*10690*/  PRMT R10, R11, 0x7604, R10 ;  /* 0x000076040b0a7816 */ /* 0x000fe2000000000a */
[----:B------:R-:W-:Y:S01]  /*106a0*/  IMAD.U32 R20, RZ, RZ, UR4 ;  /* 0x00000004ff147e24 */ /* 0x000fe2000f8e00ff */
[----:B------:R-:W-:Y:S02]  /*106b0*/  SHF.R.U32.HI R11, RZ, 0x8, R39 ;  /* 0x00000008ff0b7819 */ /* 0x000fe40000011627 */
[----:B------:R-:W-:Y:S02]  /*106c0*/  SHF.R.U32.HI R0, RZ, 0x8, R38 ;  /* 0x00000008ff007819 */ /* 0x000fe40000011626 */
[----:B------:R-:W-:Y:S02]  /*106d0*/  SHF.L.U32 R20, R20, 0x1f, RZ ;  /* 0x0000001f14147819 */ /* 0x000fe400000006ff */
[-C--:B------:R-:W-:Y:S02]  /*106e0*/  ISETP.GE.OR P1, PT, R22, R3.reuse, P0 ;  /* 0x000000031600720c */ /* 0x080fe40000726670 */
[-C--:B------:R-:W-:Y:S01]  /*106f0*/  ISETP.GE.OR P2, PT, R233, R3.reuse, P0 ;  /* 0x00000003e900720c */ /* 0x080fe20000746670 */
[----:B------:R-:W1:Y:S01]  /*10700*/  SYNCS.PHASECHK.TRANS64.TRYWAIT P4, [R19+URZ+0x38800], R20 ;  /* 0x03880014130075a7 */ /* 0x000e62000808017f */
[----:B------:R-:W-:-:S02]  /*10710*/  ISETP.GE.OR P3, PT, R234, R3, P0 ;  /* 0x00000003ea00720c */ /* 0x000fc40000766670 */
[----:B------:R-:W-:Y:S02]  /*10720*/  PRMT R9, R9, 0x7604, R8 ;  /* 0x0000760409097816 */ /* 0x000fe40000000008 */
[----:B------:R-:W-:Y:S02]  /*10730*/  ISETP.GE.OR P0, PT, R235, R3, P0 ;  /* 0x00000003eb00720c */ /* 0x000fe40000706670 */
[----:B------:R-:W-:Y:S02]  /*10740*/  LOP3.LUT R8, R39, 0xff, RZ, 0xc0, !PT ;  /* 0x000000ff27087812 */ /* 0x000fe400078ec0ff */
[----:B------:R-:W-:Y:S02]  /*10750*/  LOP3.LUT R11, R11, 0xff, RZ, 0xc0, !PT ;  /* 0x000000ff0b0b7812 */ /* 0x000fe400078ec0ff */
[----:B------:R-:W-:Y:S02]  /*10760*/  LOP3.LUT R3, R38, 0xff, RZ, 0xc0, !PT ;  /* 0x000000ff26037812 */ /* 0x000fe400078ec0ff */
[----:B------:R-:W-:-:S02]  /*10770*/  LOP3.LUT R0, R0, 0xff, RZ, 0xc0, !PT ;  /* 0x000000ff00007812 */ /* 0x000fc400078ec0ff */
[----:B------:R-:W-:Y:S02]  /*10780*/  SHF.R.U32.HI R12, RZ, 0x10, R37 ;  /* 0x00000010ff0c7819 */ /* 0x000fe40000011625 */
[----:B------:R-:W-:Y:S02]  /*10790*/  PRMT R8, R11, 0x7604, R8 ;  /* 0x000076040b087816 */ /* 0x000fe40000000008 */
[----:B------:R-:W-:Y:S02]  /*107a0*/  PRMT R11, R0, 0x7604, R3 ;  /* 0x00007604000b7816 */ /* 0x000fe40000000003 */
[----:B------:R-:W-:Y:S02]  /*107b0*/  SHF.L.U32 R3, R12, 0x10, RZ ;  /* 0x000000100c037819 */ /* 0x000fe400000006ff */
[----:B------:R-:W-:Y:S02]  /*107c0*/  SHF.R.U32.HI R13, RZ, 0x10, R39 ;  /* 0x00000010ff0d7819 */ /* 0x000fe40000011627 */
[----:B------:R-:W-:-:S02]  /*107d0*/  LOP3.LUT R9, R9, 0xff0000, R36, 0xf8, !PT ;  /* 0x00ff000009097812 */ /* 0x000fc400078ef824 */
[----:B------:R-:W-:Y:S01]  /*107e0*/  LOP3.LUT R3, R10, 0xff0000, R3, 0xf8, !PT ;  /* 0x00ff00000a037812 */ /* 0x000fe200078ef803 */
[----:B------:R-:W-:Y:S01]  /*107f0*/  IMAD.U32 R13, R13, 0x10000, RZ ;  /* 0x000100000d0d7824 */ /* 0x000fe200078e00ff */
[----:B------:R-:W-:Y:S02]  /*10800*/  SHF.R.U32.HI R15, RZ, 0x8, R5 ;  /* 0x00000008ff0f7819 */ /* 0x000fe40000011605 */
[----:B------:R-:W-:Y:S02]  /*10810*/  LOP3.LUT R0, R9, 0xff000000, R36, 0xf8, !PT ;  /* 0xff00000009007812 */ /* 0x000fe400078ef824 */
[----:B------:R-:W-:Y:S02]  /*10820*/  LOP3.LUT R36, R3, 0xff000000, R37, 0xf8, !PT ;  /* 0xff00000003247812 */ /* 0x000fe400078ef825 */
[----:B------:R-:W-:Y:S02]  /*10830*/  SHF.R.U32.HI R3, RZ, 0x8, R4 ;  /* 0x00000008ff037819 */ /* 0x000fe40000011604 */
[----:B------:R-:W-:-:S02]  /*10840*/  LOP3.LUT R10, R5, 0xff, RZ, 0xc0, !PT ;  /* 0x000000ff050a7812 */ /* 0x000fc400078ec0ff */
[----:B------:R-:W-:Y:S02]  /*10850*/  LOP3.LUT R15, R15, 0xff, RZ, 0xc0, !PT ;  /* 0x000000ff0f0f7812 */ /* 0x000fe400078ec0ff */
[----:B------:R-:W-:Y:S02]  /*10860*/  LOP3.LUT R13, R8, 0xff0000, R13, 0xf8, !PT ;  /* 0x00ff0000080d7812 */ /* 0x000fe400078ef80d */
[----:B------:R-:W-:Y:S02]  /*10870*/  LOP3.LUT R8, R4, 0xff, RZ, 0xc0, !PT ;  /* 0x000000ff04087812 */ /* 0x000fe400078ec0ff */
[----:B------:R-:W-:Y:S02]  /*10880*/  LOP3.LUT R9, R3, 0xff, RZ, 0xc0, !PT ;  /* 0x000000ff03097812 */ /* 0x000fe400078ec0ff */
[----:B------:R-:W-:Y:S02]  /*10890*/  PRMT R10, R15, 0x7604, R10 ;  /* 0x000076040f0a7816 */ /* 0x000fe4000000000a */
[----:B------:R-:W-:-:S02]  /*108a0*/  SHF.R.U32.HI R15, RZ, 0x8, R7 ;  /* 0x00000008ff0f7819 */ /* 0x000fc40000011607 */
[----:B------:R-:W-:Y:S02]  /*108b0*/  LOP3.LUT R11, R11, 0xff0000, R38, 0xf8, !PT ;  /* 0x00ff00000b0b7812 */ /* 0x000fe400078ef826 */
[----:B------:R-:W-:Y:S02]  /*108c0*/  PRMT R9, R9, 0x7604, R8 ;  /* 0x0000760409097816 */ /* 0x000fe40000000008 */
[----:B------:R-:W-:Y:S02]  /*108d0*/  SHF.R.U32.HI R8, RZ, 0x8, R6 ;  /* 0x00000008ff087819 */ /* 0x000fe40000011606 */
[----:B------:R-:W-:Y:S02]  /*108e0*/  SHF.R.U32.HI R24, RZ, 0x10, R7 ;  /* 0x00000010ff187819 */ /* 0x000fe40000011607 */
[----:B------:R-:W-:Y:S02]  /*108f0*/  LOP3.LUT R14, R7, 0xff, RZ, 0xc0, !PT ;  /* 0x000000ff070e7812 */ /* 0x000fe400078ec0ff */
[----:B------:R-:W-:-:S02]  /*10900*/  LOP3.LUT R15, R15, 0xff, RZ, 0xc0, !PT ;  /* 0x000000ff0f0f7812 */ /* 0x000fc400078ec0ff */
[----:B------:R-:W-:Y:S02]  /*10910*/  LOP3.LUT R3, R11, 0xff000000, R38, 0xf8, !PT ;  /* 0xff0000000b037812 */ /* 0x000fe400078ef826 */
[----:B------:R-:W-:Y:S02]  /*10920*/  LOP3.LUT R38, R13, 0xff000000, R39, 0xf8, !PT ;  /* 0xff0000000d267812 */ /* 0x000fe400078ef827 */
[----:B------:R-:W-:Y:S02]  /*10930*/  SHF.R.U32.HI R11, RZ, 0x10, R5 ;  /* 0x00000010ff0b7819 */ /* 0x000fe40000011605 */
[----:B------:R-:W-:Y:S02]  /*10940*/  LOP3.LUT R12, R6, 0xff, RZ, 0xc0, !PT ;  /* 0x000000ff060c7812 */ /* 0x000fe400078ec0ff */
[----:B------:R-:W-:Y:S01]  /*10950*/  LOP3.LUT R13, R8, 0xff, RZ, 0xc0, !PT ;  /* 0x000000ff080d7812 */ /* 0x000fe200078ec0ff */
[----:B------:R-:W-:Y:S01]  /*10960*/  IMAD.U32 R11, R11, 0x10000, RZ ;  /* 0x000100000b0b7824 */ /* 0x000fe200078e00ff */
[----:B------:R-:W-:Y:S01]  /*10970*/  PRMT R14, R15, 0x7604, R14 ;  /* 0x000076040f0e7816 */ /* 0x000fe2000000000e */
[----:B------:R-:W-:Y:S01]  /*10980*/  IMAD.U32 R15, R24, 0x10000, RZ ;  /* 0x00010000180f7824 */ /* 0x000fe200078e00ff */
[----:B------:R-:W-:-:S02]  /*10990*/  PRMT R13, R13, 0x7604, R12 ;  /* 0x000076040d0d7816 */ /* 0x000fc4000000000c */
[----:B------:R-:W-:Y:S02]  /*109a0*/  LOP3.LUT R11, R10, 0xff0000, R11, 0xf8, !PT ;  /* 0x00ff00000a0b7812 */ /* 0x000fe400078ef80b */
[----:B------:R-:W-:Y:S02]  /*109b0*/  LOP3.LUT R25, R14, 0xff0000, R15, 0xf8, !PT ;  /* 0x00ff00000e197812 */ /* 0x000fe400078ef80f */
[----:B------:R-:W-:Y:S02]  /*109c0*/  LOP3.LUT R15, R13, 0xff0000, R6, 0xf8, !PT ;  /* 0x00ff00000d0f7812 */ /* 0x000fe400078ef806 */
[----:B------:R-:W-:Y:S02]  /*109d0*/  LOP3.LUT R9, R9, 0xff0000, R4, 0xf8, !PT ;  /* 0x00ff000009097812 */ /* 0x000fe400078ef804 */
[----:B------:R-:W-:Y:S02]  /*109e0*/  LEA.HI R33, R33, R30, RZ, 0x3 ;  /* 0x0000001e21217211 */ /* 0x000fe400078f18ff */
[----:B------:R-:W-:-:S02]  /*109f0*/  LOP3.LUT R14, R15, 0xff000000, R6, 0xf8, !PT ;  /* 0xff0000000f0e7812 */ /* 0x000fc400078ef806 */
[----:B------:R-:W-:Y:S02]  /*10a00*/  LOP3.LUT R12, R9, 0xff000000, R4, 0xf8, !PT ;  /* 0xff000000090c7812 */ /* 0x000fe400078ef804 */
[----:B------:R-:W-:Y:S02]  /*10a10*/  LOP3.LUT R13, R11, 0xff000000, R5, 0xf8, !PT ;  /* 0xff0000000b0d7812 */ /* 0x000fe400078ef805 */
[----:B------:R-:W-:Y:S02]  /*10a20*/  LOP3.LUT R15, R25, 0xff000000, R7, 0xf8, !PT ;  /* 0xff000000190f7812 */ /* 0x000fe400078ef807 */
[----:B------:R-:W-:Y:S01]  /*10a30*/  LOP3.LUT R33, R33, 0xfffffff8, RZ, 0xc0, !PT ;  /* 0xfffffff821217812 */ /* 0x000fe200078ec0ff */
[----:B-1----:R-:W-:Y:S06]  /*10a40*/  @!P4 BRA `(.L_x_422) ;  /* 0x0000014c0054c947 */ /* 0x002fec0003800000 */
.L_x_629:
[----:B------:R-:W-:Y:S05]  /*10a50*/  BSYNC B1 ;  /* 0x0000000000017941 */ /* 0x000fea0003800000 */
.L_x_421:
[----:B------:R-:W-:Y:S01]  /*10a60*/  BSSY B1, `(.L_x_423) ;  /* 0x00000c5000017945 */ /* 0x000fe20003800000 */
[----:B-1----:R-:W-:-:S03]  /*10a70*/  IADD3 R20, R30, -R33, RZ ;  /* 0x800000211e147210 */ /* 0x002fc60007ffe0ff */
[----:B------:R-:W-:Y:S05]  /*10a80*/  @P1 BRA `(.L_x_424) ;  /* 0x0000000c00081947 */ /* 0x000fea0003800000 */
[----:B------:R-:W2:Y:S04]  /*10a90*/  LDL R9, [R1+0x4] ;  /* 0x0000040001097983 */ /* 0x000ea80000100800 */
[----:B------:R-:W3:Y:S04]  /*10aa0*/  LDL R8, [R1+0xc] ;  /* 0x00000c0001087983 */ /* 0x000ee80000100800 */
[----:B------:R-:W4:Y:S04]  /*10ab0*/  LDL R6, [R1+0x10] ;  /* 0x0000100001067983 */ /* 0x000f280000100800 */
[----:B------:R-:W5:Y:S01]  /*10ac0*/  LDL R59, [R1+0x2c] ;  /* 0x00002c00013b7983 */ /* 0x000f620000100800 */
[----:B------:R-:W-:-:S02]  /*10ad0*/  LEA.HI R4, R21, R20, RZ, 0x1c ;  /* 0x0000001415047211 */ /* 0x000fc400078fe0ff */
[----:B0-----:R-:W-:Y:S02]  /*10ae0*/  F2FP.F16.E4M3.UNPACK_B R40, R0.H1 ;  /* 0x00000000ff28723e */ /* 0x001fe400030006ff */
[----:B------:R-:W-:Y:S01]  /*10af0*/  SHF.R.S32.HI R7, RZ, 0x1f, R4 ;  /* 0x0000001fff077819 */ /* 0x000fe20000011404 */
[----:B------:R-:W-:Y:S01]  /*10b00*/  IMAD.SHL.U32 R5, R4, 0x10, RZ ;  /* 0x0000001004057824 */ /* 0x000fe200078e00ff */
[----:B------:R-:W-:Y:S01]  /*10b10*/  F2FP.F16.E4M3.UNPACK_B R44, R12.H1 ;  /* 0x0000000cff2c723e */ /* 0x000fe200030006ff */
[----:B------:R-:W-:Y:S01]  /*10b20*/  HADD2.F32 R41, -RZ, R40.H0_H0 ;  /* 0x20000028ff297230 */ /* 0x000fe20000004100 */
[----:B------:R-:W-:Y:S02]  /*10b30*/  LEA.HI R7, R7, R4, RZ, 0x3 ;  /* 0x0000000407077211 */ /* 0x000fe400078f18ff */
[----:B------:R-:W-:Y:S01]  /*10b40*/  F2FP.F16.E4M3.UNPACK_B R43, R12 ;  /* 0x0000000cff2b723e */ /* 0x000fe200020006ff */
[----:B------:R-:W-:Y:S02]  /*10b50*/  HADD2.F32 R42, -RZ, R44.H0_H0 ;  /* 0x2000002cff2a7230 */ /* 0x000fe40000004100 */
[----:B------:R-:W-:-:S05]  /*10b60*/  IMAD.SHL.U32 R7, R7, 0x800, RZ ;  /* 0x0000080007077824 */ /* 0x000fca00078e00ff */
[----:B------:R-:W-:Y:S02]  /*10b70*/  LOP3.LUT R7, R7, 0xffffc000, RZ, 0xc0, !PT ;  /* 0xffffc00007077812 */ /* 0x000fe400078ec0ff */
[----:B--2---:R-:W-:-:S04]  /*10b80*/  LOP3.LUT R5, R9, 0x70, R5, 0xf8, !PT ;  /* 0x0000007009057812 */ /* 0x004fc800078ef805 */
[----:B---3--:R-:W-:-:S04]  /*10b90*/  LOP3.LUT R4, R5, R8, RZ, 0x3c, !PT ;  /* 0x0000000805047212 */ /* 0x008fc800078e3cff */
[----:B----4-:R-:W-:Y:S02]  /*10ba0*/  IADD3 R8, R4, R7, R6 ;  /* 0x0000000704087210 */ /* 0x010fe40007ffe006 */
[----:B-----5:R-:W0:Y:S03]  /*10bb0*/  LDS.128 R4, [R59+0x20400] ;  /* 0x020400003b047984 */ /* 0x020e260000000c00 */
[----:B------:R-:W-:-:S05]  /*10bc0*/  IMAD.IADD R24, R19, 0x1, R8 ;  /* 0x0000000113187824 */ /* 0x000fca00078e0208 */
[----:B------:R-:W1:Y:S01]  /*10bd0*/  LDS.128 R8, [R24+0x20400] ;  /* 0x0204000018087984 */ /* 0x000e620000000c00 */
[-C--:B0-----:R-:W-:Y:S02]  /*10be0*/  F2FP.F16.E4M3.UNPACK_B R25, R4.reuse ;  /* 0x00000004ff19723e */ /* 0x081fe400020006ff */
[----:B------:R-:W-:Y:S02]  /*10bf0*/  F2FP.F16.E4M3.UNPACK_B R4, R4.H1 ;  /* 0x00000004ff04723e */ /* 0x000fe400030006ff */
[-C--:B------:R-:W-:Y:S02]  /*10c00*/  F2FP.F16.E4M3.UNPACK_B R26, R5.reuse ;  /* 0x00000005ff1a723e */ /* 0x080fe400020006ff */
[-C--:B-1----:R-:W-:Y:S02]  /*10c10*/  F2FP.F16.E4M3.UNPACK_B R33, R8.reuse.H1 ;  /* 0x00000008ff21723e */ /* 0x082fe400030006ff */
[----:B------:R-:W-:Y:S01]  /*10c20*/  F2FP.F16.E4M3.UNPACK_B R27, R5.H1 ;  /* 0x00000005ff1b723e */ /* 0x000fe200030006ff */
[----:B------:R-:W-:Y:S01]  /*10c30*/  HADD2.F32 R5, -RZ, R4.H0_H0 ;  /* 0x20000004ff057230 */ /* 0x000fe20000004100 */
[-C--:B------:R-:W-:Y:S01]  /*10c40*/  F2FP.F16.E4M3.UNPACK_B R35, R9.reuse ;  /* 0x00000009ff23723e */ /* 0x080fe200020006ff */
[--C-:B------:R-:W-:Y:S01]  /*10c50*/  HADD2.F32 R34, -RZ, R33.reuse.H0_H0 ;  /* 0x20000021ff227230 */ /* 0x100fe20000004100 */
[----:B------:R-:W-:Y:S01]  /*10c60*/  F2FP.F16.E4M3.UNPACK_B R37, R9.H1 ;  /* 0x00000009ff25723e */ /* 0x000fe200030006ff */
[----:B------:R-:W-:Y:S01]  /*10c70*/  HADD2.F32 R33, -RZ, R33.H1_H1 ;  /* 0x30000021ff217230 */ /* 0x000fe20000004100 */
[----:B------:R-:W-:-:S02]  /*10c80*/  F2FP.F16.E4M3.UNPACK_B R8, R8 ;  /* 0x00000008ff08723e */ /* 0x000fc400020006ff */
[CC--:B------:R-:W-:Y:S01]  /*10c90*/  FMUL.FTZ R9, R34.reuse, R41.reuse ;  /* 0x0000002922097220 */ /* 0x0c0fe20000410000 */
[----:B------:R-:W-:Y:S01]  /*10ca0*/  FMUL.FTZ R46, R34, R42 ;  /* 0x0000002a222e7220 */ /* 0x000fe20000410000 */
[----:B------:R-:W-:Y:S02]  /*10cb0*/  F2FP.F16.E4M3.UNPACK_B R39, R10 ;  /* 0x0000000aff27723e */ /* 0x000fe400020006ff */
[C---:B------:R-:W-:Y:S01]  /*10cc0*/  FFMA.FTZ R48, R5.reuse, R42, R9 ;  /* 0x0000002a05307223 */ /* 0x040fe20000010009 */
[----:B------:R-:W-:Y:S01]  /*10cd0*/  HADD2.F32 R42, -RZ, R40.H1_H1 ;  /* 0x30000028ff2a7230 */ /* 0x000fe20000004100 */
[----:B------:R-:W-:Y:S01]  /*10ce0*/  F2FP.F16.E4M3.UNPACK_B R40, R0 ;  /* 0x00000000ff28723e */ /* 0x000fe200020006ff */
[----:B------:R-:W-:Y:S01]  /*10cf0*/  FFMA.FTZ R47, R5, R41, -R46 ;  /* 0x00000029052f7223 */ /* 0x000fe2000001082e */
[----:B------:R-:W-:Y:S01]  /*10d00*/  HADD2.F32 R46, -RZ, R44.H1_H1 ;  /* 0x3000002cff2e7230 */ /* 0x000fe20000004100 */
[----:B------:R-:W-:Y:S01]  /*10d10*/  F2FP.F16.E4M3.UNPACK_B R10, R10.H1 ;  /* 0x0000000aff0a723e */ /* 0x000fe200030006ff */
[----:B------:R-:W-:-:S02]  /*10d20*/  HADD2.F32 R44, -RZ, R43.H0_H0 ;  /* 0x2000002bff2c7230 */ /* 0x000fc40000004100 */
[C---:B------:R-:W-:Y:S01]  /*10d30*/  FMUL.FTZ R45, R33.reuse, R42 ;  /* 0x0000002a212d7220 */ /* 0x040fe20000410000 */
[----:B------:R-:W-:Y:S02]  /*10d40*/  HADD2.F32 R9, -RZ, R8.H0_H0 ;  /* 0x20000008ff097230 */ /* 0x000fe40000004100 */
[----:B------:R-:W-:Y:S01]  /*10d50*/  FMUL.FTZ R50, R33, R46 ;  /* 0x0000002e21327220 */ /* 0x000fe20000410000 */
[----:B------:R-:W-:Y:S01]  /*10d60*/  HADD2.F32 R41, -RZ, R40.H0_H0 ;  /* 0x20000028ff297230 */ /* 0x000fe20000004100 */
[----:B------:R-:W-:Y:S01]  /*10d70*/  F2FP.F16.E4M3.UNPACK_B R28, R6 ;  /* 0x00000006ff1c723e */ /* 0x000fe200020006ff */
[----:B------:R-:W-:Y:S02]  /*10d80*/  HADD2.F32 R5, -RZ, R4.H1_H1 ;  /* 0x30000004ff057230 */ /* 0x000fe40000004100 */
[C---:B------:R-:W-:Y:S01]  /*10d90*/  FMUL.FTZ R33, R9.reuse, R44 ;  /* 0x0000002c09217220 */ /* 0x040fe20000410000 */
[----:B------:R-:W-:Y:S02]  /*10da0*/  HADD2.F32 R4, -RZ, R25.H0_H0 ;  /* 0x20000019ff047230 */ /* 0x000fe40000004100 */
[----:B------:R-:W-:Y:S01]  /*10db0*/  FMUL.FTZ R9, R9, R41 ;  /* 0x0000002909097220 */ /* 0x000fe20000410000 */
[----:B------:R-:W-:-:S02]  /*10dc0*/  HADD2.F32 R43, -RZ, R43.H1_H1 ;  /* 0x3000002bff2b7230 */ /* 0x000fc40000004100 */
[C---:B------:R-:W-:Y:S01]  /*10dd0*/  FFMA.FTZ R49, R5.reuse, R46, R45 ;  /* 0x0000002e05317223 */ /* 0x040fe2000001002d */
[----:B------:R-:W-:Y:S02]  /*10de0*/  HADD2.F32 R8, -RZ, R8.H1_H1 ;  /* 0x30000008ff087230 */ /* 0x000fe40000004100 */
[C---:B------:R-:W-:Y:S01]  /*10df0*/  FFMA.FTZ R45, R4.reuse, R41, -R33 ;  /* 0x00000029042d7223 */ /* 0x040fe20000010821 */
[----:B------:R-:W-:Y:S01]  /*10e00*/  FFMA.FTZ R44, R4, R44, R9 ;  /* 0x0000002c042c7223 */ /* 0x000fe20000010009 */
[----:B------:R-:W-:Y:S01]  /*10e10*/  F2FP.F16.E4M3.UNPACK_B R41, R13.H1 ;  /* 0x0000000dff29723e */ /* 0x000fe200030006ff */
[----:B------:R-:W-:Y:S01]  /*10e20*/  HADD2.F32 R40, -RZ, R40.H1_H1 ;  /* 0x30000028ff287230 */ /* 0x000fe20000004100 */
[----:B------:R-:W-:Y:S01]  /*10e30*/  F2FP.F16.E4M3.UNPACK_B R9, R36.H1 ;  /* 0x00000024ff09723e */ /* 0x000fe200030006ff */
[----:B------:R-:W-:Y:S01]  /*10e40*/  FFMA.FTZ R50, R5, R42, -R50 ;  /* 0x0000002a05327223 */ /* 0x000fe20000010832 */
[----:B------:R-:W-:Y:S02]  /*10e50*/  HADD2.F32 R25, -RZ, R25.H1_H1 ;  /* 0x30000019ff197230 */ /* 0x000fe40000004100 */
[----:B------:R-:W-:Y:S01]  /*10e60*/  FMUL.FTZ R46, R8, R43 ;  /* 0x0000002b082e7220 */ /* 0x000fe20000410000 */
[----:B------:R-:W-:-:S02]  /*10e70*/  HADD2.F32 R42, -RZ, R41.H0_H0 ;  /* 0x20000029ff2a7230 */ /* 0x000fc40000004100 */
[-C--:B------:R-:W-:Y:S01]  /*10e80*/  FMUL.FTZ R8, R8, R40.reuse ;  /* 0x0000002808087220 */ /* 0x080fe20000410000 */
[----:B------:R-:W-:Y:S02]  /*10e90*/  HADD2.F32 R5, -RZ, R37.H0_H0 ;  /* 0x20000025ff057230 */ /* 0x000fe40000004100 */
[C---:B------:R-:W-:Y:S01]  /*10ea0*/  FFMA.FTZ R46, R25.reuse, R40, -R46 ;  /* 0x00000028192e7223 */ /* 0x040fe2000001082e */
[----:B------:R-:W-:Y:S02]  /*10eb0*/  HADD2.F32 R33, -RZ, R9.H0_H0 ;  /* 0x20000009ff217230 */ /* 0x000fe40000004100 */
[----:B------:R-:W-:Y:S01]  /*10ec0*/  FFMA.FTZ R43, R25, R43, R8 ;  /* 0x0000002b192b7223 */ /* 0x000fe20000010008 */
[----:B------:R-:W-:Y:S02]  /*10ed0*/  HADD2.F32 R4, -RZ, R27.H0_H0 ;  /* 0x2000001bff047230 */ /* 0x000fe40000004100 */
[C---:B------:R-:W-:Y:S01]  /*10ee0*/  FMUL.FTZ R51, R5.reuse, R42 ;  /* 0x0000002a05337220 */ /* 0x040fe20000410000 */
[----:B------:R-:W-:Y:S01]  /*10ef0*/  F2FP.F16.E4M3.UNPACK_B R8, R36 ;  /* 0x00000024ff08723e */ /* 0x000fe200020006ff */
[----:B------:R-:W-:Y:S01]  /*10f00*/  FMUL.FTZ R5, R5, R33 ;  /* 0x0000002105057220 */ /* 0x000fe20000410000 */
[----:B------:R-:W-:Y:S01]  /*10f10*/  F2FP.F16.E4M3.UNPACK_B R25, R13 ;  /* 0x0000000dff19723e */ /* 0x000fe200020006ff */
[----:B------:R-:W-:-:S02]  /*10f20*/  HADD2.F32 R40, -RZ, R9.H1_H1 ;  /* 0x30000009ff287230 */ /* 0x000fc40000004100 */
[C---:B------:R-:W-:Y:S01]  /*10f30*/  FFMA.FTZ R51, R4.reuse, R33, -R51 ;  /* 0x0000002104337223 */ /* 0x040fe20000010833 */
[----:B------:R-:W-:Y:S01]  /*10f40*/  FFMA.FTZ R53, R4, R42, R5 ;  /* 0x0000002a04357223 */ /* 0x000fe20000010005 */
[----:B------:R-:W-:Y:S01]  /*10f50*/  HADD2.F32 R5, -RZ, R35.H0_H0 ;  /* 0x20000023ff057230 */ /* 0x000fe20000004100 */
[----:B------:R-:W-:Y:S01]  /*10f60*/  F2FP.F16.E4M3.UNPACK_B R6, R6.H1 ;  /* 0x00000006ff06723e */ /* 0x000fe200030006ff */
[----:B------:R-:W-:Y:S01]  /*10f70*/  HADD2.F32 R9, -RZ, R8.H0_H0 ;  /* 0x20000008ff097230 */ /* 0x000fe20000004100 */
[-C--:B------:R-:W-:Y:S01]  /*10f80*/  F2FP.F16.E4M3.UNPACK_B R34, R11.reuse ;  /* 0x0000000bff22723e */ /* 0x080fe200020006ff */
[----:B------:R-:W-:Y:S01]  /*10f90*/  HADD2.F32 R42, -RZ, R41.H1_H1 ;  /* 0x30000029ff2a7230 */ /* 0x000fe20000004100 */
[----:B------:R-:W-:Y:S01]  /*10fa0*/  F2FP.F16.E4M3.UNPACK_B R11, R11.H1 ;  /* 0x0000000bff0b723e */ /* 0x000fe200030006ff */
[----:B------:R-:W-:Y:S02]  /*10fb0*/  HADD2.F32 R37, -RZ, R37.H1_H1 ;  /* 0x30000025ff257230 */ /* 0x000fe40000004100 */
[----:B------:R-:W-:Y:S01]  /*10fc0*/  FMUL.FTZ R52, R5, R9 ;  /* 0x0000000905347220 */ /* 0x000fe20000410000 */
[----:B------:R-:W-:Y:S01]  /*10fd0*/  HADD2.F32 R33, -RZ, R25.H0_H0 ;  /* 0x20000019ff217230 */ /* 0x000fe20000004100 */
[----:B------:R-:W-:Y:S01]  /*10fe0*/  F2FP.F16.E4M3.UNPACK_B R29, R7 ;  /* 0x00000007ff1d723e */ /* 0x000fe200020006ff */
[----:B------:R-:W-:-:S02]  /*10ff0*/  HADD2.F32 R4, -RZ, R26.H0_H0 ;  /* 0x2000001aff047230 */ /* 0x000fc40000004100 */
[C---:B------:R-:W-:Y:S01]  /*11000*/  FMUL.FTZ R54, R37.reuse, R42 ;  /* 0x0000002a25367220 */ /* 0x040fe20000410000 */
[----:B------:R-:W-:Y:S02]  /*11010*/  HADD2.F32 R27, -RZ, R27.H1_H1 ;  /* 0x3000001bff1b7230 */ /* 0x000fe40000004100 */
[----:B------:R-:W-:Y:S01]  /*11020*/  FMUL.FTZ R41, R37, R40 ;  /* 0x0000002825297220 */ /* 0x000fe20000410000 */
[-C--:B------:R-:W-:Y:S01]  /*11030*/  FMUL.FTZ R37, R5, R33.reuse ;  /* 0x0000002105257220 */ /* 0x080fe20000410000 */
[C---:B------:R-:W-:Y:S01]  /*11040*/  FFMA.FTZ R52, R4.reuse, R33, R52 ;  /* 0x0000002104347223 */ /* 0x040fe20000010034 */
[----:B------:R-:W-:Y:S01]  /*11050*/  F2FP.F16.E4M3.UNPACK_B R33, R14.H1 ;  /* 0x0000000eff21723e */ /* 0x000fe200030006ff */
[C---:B------:R-:W-:Y:S01]  /*11060*/  FFMA.FTZ R54, R27.reuse, R40, -R54 ;  /* 0x000000281b367223 */ /* 0x040fe20000010836 */
[----:B------:R-:W-:Y:S01]  /*11070*/  FFMA.FTZ R40, R4, R9, -R37 ;  /* 0x0000000904287223 */ /* 0x000fe20000010825 */
[----:B------:R-:W-:Y:S01]  /*11080*/  F2FP.F16.E4M3.UNPACK_B R9, R3.H1 ;  /* 0x00000003ff09723e */ /* 0x000fe200030006ff */
[----:B------:R-:W-:Y:S01]  /*11090*/  FFMA.FTZ R56, R27, R42, R41 ;  /* 0x0000002a1b387223 */ /* 0x000fe20000010029 */
[----:B------:R-:W-:Y:S01]  /*110a0*/  HADD2.F32 R8, -RZ, R8.H1_H1 ;  /* 0x30000008ff087230 */ /* 0x000fe20000004100 */
[----:B------:R-:W-:Y:S01]  /*110b0*/  F2FP.F16.E4M3.UNPACK_B R7, R7.H1 ;  /* 0x00000007ff07723e */ /* 0x000fe200030006ff */
[----:B------:R-:W-:-:S02]  /*110c0*/  HADD2.F32 R27, -RZ, R25.H1_H1 ;  /* 0x30000019ff1b7230 */ /* 0x000fc40000004100 */
[----:B------:R-:W-:Y:S02]  /*110d0*/  HADD2.F32 R35, -RZ, R35.H1_H1 ;  /* 0x30000023ff237230 */ /* 0x000fe40000004100 */
[----:B------:R-:W-:Y:S02]  /*110e0*/  HADD2.F32 R37, -RZ, R33.H0_H0 ;  /* 0x20000021ff257230 */ /* 0x000fe40000004100 */
[----:B------:R-:W-:Y:S02]  /*110f0*/  HADD2.F32 R5, -RZ, R10.H0_H0 ;  /* 0x2000000aff057230 */ /* 0x000fe40000004100 */
[C---:B------:R-:W-:Y:S01]  /*11100*/  FMUL.FTZ R41, R35.reuse, R27 ;  /* 0x0000001b23297220 */ /* 0x040fe20000410000 */
[----:B------:R-:W-:Y:S02]  /*11110*/  HADD2.F32 R25, -RZ, R9.H0_H0 ;  /* 0x20000009ff197230 */ /* 0x000fe40000004100 */
[----:B------:R-:W-:Y:S01]  /*11120*/  FMUL.FTZ R42, R35, R8 ;  /* 0x00000008232a7220 */ /* 0x000fe20000410000 */
[----:B------:R-:W-:-:S02]  /*11130*/  HADD2.F32 R4, -RZ, R6.H0_H0 ;  /* 0x20000006ff047230 */ /* 0x000fc40000004100 */
[C---:B------:R-:W-:Y:S01]  /*11140*/  FMUL.FTZ R35, R5.reuse, R37 ;  /* 0x0000002505237220 */ /* 0x040fe20000410000 */
[----:B------:R-:W-:Y:S02]  /*11150*/  HADD2.F32 R26, -RZ, R26.H1_H1 ;  /* 0x3000001aff1a7230 */ /* 0x000fe40000004100 */
[-C--:B------:R-:W-:Y:S01]  /*11160*/  FMUL.FTZ R58, R5, R25.reuse ;  /* 0x00000019053a7220 */ /* 0x080fe20000410000 */
[----:B------:R-:W-:Y:S02]  /*11170*/  HADD2.F32 R33, -RZ, R33.H1_H1 ;  /* 0x30000021ff217230 */ /* 0x000fe40000004100 */
[----:B------:R-:W-:Y:S01]  /*11180*/  FFMA.FTZ R55, R4, R25, -R35 ;  /* 0x0000001904377223 */ /* 0x000fe20000010823 */
[----:B------:R-:W-:Y:S01]  /*11190*/  HADD2.F32 R10, -RZ, R10.H1_H1 ;  /* 0x3000000aff0a7230 */ /* 0x000fe20000004100 */
[----:B------:R-:W-:Y:S01]  /*111a0*/  F2FP.F16.E4M3.UNPACK_B R25, R14 ;  /* 0x0000000eff19723e */ /* 0x000fe200020006ff */
[----:B------:R-:W-:Y:S02]  /*111b0*/  HADD2.F32 R9, -RZ, R9.H1_H1 ;  /* 0x30000009ff097230 */ /* 0x000fe40000004100 */
[----:B------:R-:W-:Y:S01]  /*111c0*/  FFMA.FTZ R41, R26, R8, -R41 ;  /* 0x000000081a297223 */ /* 0x000fe20000010829 */
[----:B------:R-:W-:Y:S01]  /*111d0*/  FFMA.FTZ R58, R4, R37, R58 ;  /* 0x00000025043a7223 */ /* 0x000fe2000001003a */
[----:B------:R-:W-:Y:S01]  /*111e0*/  HADD2.F32 R6, -RZ, R6.H1_H1 ;  /* 0x30000006ff067230 */ /* 0x000fe20000004100 */
[----:B------:R-:W-:Y:S01]  /*111f0*/  F2FP.F16.E4M3.UNPACK_B R8, R3 ;  /* 0x00000003ff08723e */ /* 0x000fe200020006ff */
[C---:B------:R-:W-:Y:S01]  /*11200*/  FMUL.FTZ R35, R10.reuse, R33 ;  /* 0x000000210a237220 */ /* 0x040fe20000410000 */
[----:B------:R-:W-:Y:S01]  /*11210*/  FMUL.FTZ R4, R10, R9 ;  /* 0x000000090a047220 */ /* 0x000fe20000410000 */
[----:B------:R-:W-:-:S02]  /*11220*/  HADD2.F32 R10, -RZ, R25.H0_H0 ;  /* 0x20000019ff0a7230 */ /* 0x000fc40000004100 */
[----:B------:R-:W-:Y:S01]  /*11230*/  FFMA.FTZ R27, R26, R27, R42 ;  /* 0x0000001b1a1b7223 */ /* 0x000fe2000001002a */
[----:B------:R-:W-:Y:S02]  /*11240*/  HADD2.F32 R5, -RZ, R39.H0_H0 ;  /* 0x20000027ff057230 */ /* 0x000fe40000004100 */
[C---:B------:R-:W-:Y:S01]  /*11250*/  FFMA.FTZ R60, R6.reuse, R9, -R35 ;  /* 0x00000009063c7223 */ /* 0x040fe20000010823 */
[----:B------:R-:W-:Y:S01]  /*11260*/  FFMA.FTZ R57, R6, R33, R4 ;  /* 0x0000002106397223 */ /* 0x000fe20000010004 */
[----:B------:R-:W-:Y:S02]  /*11270*/  HADD2.F32 R6, -RZ, R8.H0_H0 ;  /* 0x20000008ff067230 */ /* 0x000fe40000004100 */
[----:B------:R-:W-:Y:S02]  /*11280*/  HADD2.F32 R4, -RZ, R28.H0_H0 ;  /* 0x2000001cff047230 */ /* 0x000fe40000004100 */
[----:B------:R-:W-:Y:S01]  /*11290*/  FMUL.FTZ R9, R5, R10 ;  /* 0x0000000a05097220 */ /* 0x000fe20000410000 */
[----:B------:R-:W-:-:S02]  /*112a0*/  HADD2.F32 R25, -RZ, R25.H1_H1 ;  /* 0x30000019ff197230 */ /* 0x000fc40000004100 */
[-C--:B------:R-:W-:Y:S01]  /*112b0*/  FMUL.FTZ R5, R5, R6.reuse ;  /* 0x0000000605057220 */ /* 0x080fe20000410000 */
[----:B------:R-:W-:Y:S02]  /*112c0*/  HADD2.F32 R39, -RZ, R39.H1_H1 ;  /* 0x30000027ff277230 */ /* 0x000fe40000004100 */
[C---:B------:R-:W-:Y:S01]  /*112d0*/  FFMA.FTZ R33, R4.reuse, R6, -R9 ;  /* 0x0000000604217223 */ /* 0x040fe20000010809 */
[----:B------:R-:W-:Y:S01]  /*112e0*/  HADD2.F32 R8, -RZ, R8.H1_H1 ;  /* 0x30000008ff087230 */ /* 0x000fe20000004100 */
[----:B------:R-:W-:Y:S01]  /*112f0*/  F2FP.F16.E4M3.UNPACK_B R9, R15.H1 ;  /* 0x0000000fff09723e */ /* 0x000fe200030006ff */
[----:B------:R-:W-:Y:S02]  /*11300*/  HADD2.F32 R28, -RZ, R28.H1_H1 ;  /* 0x3000001cff1c7230 */ /* 0x000fe40000004100 */
[C---:B------:R-:W-:Y:S01]  /*11310*/  FMUL.FTZ R37, R39.reuse, R25 ;  /* 0x0000001927257220 */ /* 0x040fe20000410000 */
[----:B------:R-:W-:Y:S01]  /*11320*/  FFMA.FTZ R35, R4, R10, R5 ;  /* 0x0000000a04237223 */ /* 0x000fe20000010005 */
[----:B------:R-:W-:Y:S01]  /*11330*/  F2FP.F16.E4M3.UNPACK_B R4, R38.H1 ;  /* 0x00000026ff04723e */ /* 0x000fe200030006ff */
[-C--:B------:R-:W-:Y:S01]  /*11340*/  FMUL.FTZ R6, R39, R8.reuse ;  /* 0x0000000827067220 */ /* 0x080fe20000410000 */
[----:B------:R-:W-:Y:S01]  /*11350*/  FFMA.FTZ R42, R28, R8, -R37 ;  /* 0x000000081c2a7223 */ /* 0x000fe20000010825 */
[----:B------:R-:W-:-:S02]  /*11360*/  HADD2.F32 R10, -RZ, R9.H0_H0 ;  /* 0x20000009ff0a7230 */ /* 0x000fc40000004100 */
[----:B------:R-:W-:Y:S02]  /*11370*/  HADD2.F32 R5, -RZ, R11.H0_H0 ;  /* 0x2000000bff057230 */ /* 0x000fe40000004100 */
[----:B------:R-:W-:Y:S01]  /*11380*/  FFMA.FTZ R28, R28, R25, R6 ;  /* 0x000000191c1c7223 */ /* 0x000fe20000010006 */
[--C-:B------:R-:W-:Y:S02]  /*11390*/  HADD2.F32 R6, -RZ, R4.reuse.H0_H0 ;  /* 0x20000004ff067230 */ /* 0x100fe40000004100 */
[----:B------:R-:W-:Y:S02]  /*113a0*/  HADD2.F32 R8, -RZ, R4.H1_H1 ;  /* 0x30000004ff087230 */ /* 0x000fe40000004100 */
[----:B------:R-:W-:Y:S01]  /*113b0*/  FMUL.FTZ R25, R5, R10 ;  /* 0x0000000a05197220 */ /* 0x000fe20000410000 */
[----:B------:R-:W-:Y:S02]  /*113c0*/  HADD2.F32 R4, -RZ, R7.H0_H0 ;  /* 0x20000007ff047230 */ /* 0x000fe40000004100 */
[----:B------:R-:W-:-:S02]  /*113d0*/  HADD2.F32 R26, -RZ, R9.H1_H1 ;  /* 0x30000009ff1a7230 */ /* 0x000fc40000004100 */
[-C--:B------:R-:W-:Y:S01]  /*113e0*/  FMUL.FTZ R9, R5, R6.reuse ;  /* 0x0000000605097220 */ /* 0x080fe20000410000 */
[----:B------:R-:W-:Y:S02]  /*113f0*/  HADD2.F32 R11, -RZ, R11.H1_H1 ;  /* 0x3000000bff0b7230 */ /* 0x000fe40000004100 */
[C---:B------:R-:W-:Y:S01]  /*11400*/  FFMA.FTZ R37, R4.reuse, R6, -R25 ;  /* 0x0000000604257223 */ /* 0x040fe20000010819 */
[----:B------:R-:W-:Y:S01]  /*11410*/  HADD2.F32 R7, -RZ, R7.H1_H1 ;  /* 0x30000007ff077230 */ /* 0x000fe20000004100 */
[----:B------:R-:W-:Y:S01]  /*11420*/  F2FP.F16.E4M3.UNPACK_B R5, R38 ;  /* 0x00000026ff05723e */ /* 0x000fe200020006ff */
[----:B------:R-:W-:Y:S01]  /*11430*/  FFMA.FTZ R39, R4, R10, R9 ;  /* 0x0000000a04277223 */ /* 0x000fe20000010009 */
[C---:B------:R-:W-:Y:S01]  /*11440*/  FMUL.FTZ R6, R11.reuse, R26 ;  /* 0x0000001a0b067220 */ /* 0x040fe20000410000 */
[-C--:B------:R-:W-:Y:S01]  /*11450*/  FMUL.FTZ R11, R11, R8.reuse ;  /* 0x000000080b0b7220 */ /* 0x080fe20000410000 */
[----:B------:R-:W-:Y:S02]  /*11460*/  F2FP.F16.E4M3.UNPACK_B R4, R15 ;  /* 0x0000000fff04723e */ /* 0x000fe400020006ff */
[C---:B------:R-:W-:Y:S01]  /*11470*/  FFMA.FTZ R62, R7.reuse, R8, -R6 ;  /* 0x00000008073e7223 */ /* 0x040fe20000010806 */
[----:B------:R-:W-:Y:S01]  /*11480*/  FFMA.FTZ R64, R7, R26, R11 ;  /* 0x0000001a07407223 */ /* 0x000fe2000001000b */
[----:B------:R-:W-:-:S02]  /*11490*/  HADD2.F32 R6, -RZ, R5.H0_H0 ;  /* 0x20000005ff067230 */ /* 0x000fc40000004100 */
[----:B------:R-:W-:Y:S02]  /*114a0*/  HADD2.F32 R7, -RZ, R5.H1_H1 ;  /* 0x30000005ff077230 */ /* 0x000fe40000004100 */
[----:B------:R-:W-:Y:S01]  /*114b0*/  HADD2.F32 R8, -RZ, R4.H0_H0 ;  /* 0x20000004ff087230 */ /* 0x000fe20000004100 */
[----:B------:R-:W-:Y:S01]  /*114c0*/  F2FP.SATFINITE.E4M3.F32.PACK_AB_MERGE_C R39, R64, R39, RZ ;  /* 0x000000274027723e */ /* 0x000fe200048070ff */
[----:B------:R-:W-:Y:S02]  /*114d0*/  HADD2.F32 R5, -RZ, R34.H0_H0 ;  /* 0x20000022ff057230 */ /* 0x000fe40000004100 */
[----:B------:R-:W-:Y:S02]  /*114e0*/  HADD2.F32 R9, -RZ, R4.H1_H1 ;  /* 0x30000004ff097230 */ /* 0x000fe40000004100 */
[----:B------:R-:W-:Y:S02]  /*114f0*/  HADD2.F32 R34, -RZ, R34.H1_H1 ;  /* 0x30000022ff227230 */ /* 0x000fe40000004100 */
[----:B------:R-:W-:Y:S01]  /*11500*/  FMUL.FTZ R11, R5, R8 ;  /* 0x00000008050b7220 */ /* 0x000fe20000410000 */
[----:B------:R-:W-:-:S02]  /*11510*/  HADD2.F32 R4, -RZ, R29.H0_H0 ;  /* 0x2000001dff047230 */ /* 0x000fc40000004100 */
[-C--:B------:R-:W-:Y:S01]  /*11520*/  FMUL.FTZ R5, R5, R6.reuse ;  /* 0x0000000605057220 */ /* 0x080fe20000410000 */
[----:B------:R-:W-:Y:S02]  /*11530*/  HADD2.F32 R29, -RZ, R29.H1_H1 ;  /* 0x3000001dff1d7230 */ /* 0x000fe40000004100 */
[C---:B------:R-:W-:Y:S01]  /*11540*/  FMUL.FTZ R10, R34.reuse, R9 ;  /* 0x00000009220a7220 */ /* 0x040fe20000410000 */
[-C--:B------:R-:W-:Y:S01]  /*11550*/  FMUL.FTZ R34, R34, R7.reuse ;  /* 0x0000000722227220 */ /* 0x080fe20000410000 */
[C---:B------:R-:W-:Y:S01]  /*11560*/  FFMA.FTZ R11, R4.reuse, R6, -R11 ;  /* 0x00000006040b7223 */ /* 0x040fe2000001080b */
[----:B------:R-:W-:Y:S01]  /*11570*/  FFMA.FTZ R25, R4, R8, R5 ;  /* 0x0000000804197223 */ /* 0x000fe20000010005 */
[C---:B------:R-:W-:Y:S01]  /*11580*/  FFMA.FTZ R26, R29.reuse, R7, -R10 ;  /* 0x000000071d1a7223 */ /* 0x040fe2000001080a */
[----:B------:R-:W-:Y:S01]  /*11590*/  FFMA.FTZ R34, R29, R9, R34 ;  /* 0x000000091d227223 */ /* 0x000fe20000010022 */
[----:B------:R-:W-:Y:S02]  /*115a0*/  F2FP.SATFINITE.E4M3.F32.PACK_AB_MERGE_C R4, R50, R47, RZ ;  /* 0x0000002f3204723e */ /* 0x000fe400048070ff */
[----:B------:R-:W-:-:S02]  /*115b0*/  F2FP.SATFINITE.E4M3.F32.PACK_AB_MERGE_C R5, R54, R51, RZ ;  /* 0x000000333605723e */ /* 0x000fc400048070ff */
[----:B------:R-:W-:Y:S02]  /*115c0*/  F2FP.SATFINITE.E4M3.F32.PACK_AB_MERGE_C R6, R60, R55, RZ ;  /* 0x000000373c06723e */ /* 0x000fe400048070ff */
[----:B------:R-:W-:Y:S02]  /*115d0*/  F2FP.SATFINITE.E4M3.F32.PACK_AB_MERGE_C R7, R62, R37, RZ ;  /* 0x000000253e07723e */ /* 0x000fe400048070ff */
[----:B------:R-:W-:Y:S02]  /*115e0*/  F2FP.SATFINITE.E4M3.F32.PACK_AB_MERGE_C R8, R49, R48, RZ ;  /* 0x000000303108723e */ /* 0x000fe400048070ff */
[----:B------:R-:W-:Y:S02]  /*115f0*/  F2FP.SATFINITE.E4M3.F32.PACK_AB_MERGE_C R9, R56, R53, RZ ;  /* 0x000000353809723e */ /* 0x000fe400048070ff */
[----:B------:R-:W-:Y:S02]  /*11600*/  F2FP.SATFINITE.E4M3.F32.PACK_AB_MERGE_C R10, R57, R58, RZ ;  /* 0x0000003a390a723e */ /* 0x000fe400048070ff */
[----:B------:R-:W-:-:S02]  /*11610*/  F2FP.SATFINITE.E4M3.F32.PACK_AB_MERGE_C R4, R46, R45, R4 ;  /* 0x0000002d2e04723e */ /* 0x000fc40004807004 */
[----:B------:R-:W-:Y:S02]  /*11620*/  F2FP.SATFINITE.E4M3.F32.PACK_AB_MERGE_C R5, R41, R40, R5 ;  /* 0x000000282905723e */ /* 0x000fe40004807005 */
[----:B------:R-:W-:Y:S02]  /*11630*/  F2FP.SATFINITE.E4M3.F32.PACK_AB_MERGE_C R6, R42, R33, R6 ;  /* 0x000000212a06723e */ /* 0x000fe40004807006 */
[----:B------:R-:W-:Y:S02]  /*11640*/  F2FP.SATFINITE.E4M3.F32.PACK_AB_MERGE_C R7, R26, R11, R7 ;  /* 0x0000000b1a07723e */ /* 0x000fe40004807007 */
[----:B------:R-:W-:Y:S02]  /*11650*/  F2FP.SATFINITE.E4M3.F32.PACK_AB_MERGE_C R8, R43, R44, R8 ;  /* 0x0000002c2b08723e */ /* 0x000fe40004807008 */
[----:B------:R-:W-:Y:S01]  /*11660*/  F2FP.SATFINITE.E4M3.F32.PACK_AB_MERGE_C R9, R27, R52, R9 ;  /* 0x000000341b09723e */ /* 0x000fe20004807009 */
[----:B------:R1:W-:Y:S01]  /*11670*/  STS.128 [R59+0x20400], R4 ;  /* 0x020400043b007388 */ /* 0x0003e20000000c00 */
[----:B------:R-:W-:-:S02]  /*11680*/  F2FP.SATFINITE.E4M3.F32.PACK_AB_MERGE_C R10, R28, R35, R10 ;  /* 0x000000231c0a723e */ /* 0x000fc4000480700a */
[----:B------:R-:W-:-:S05]  /*11690*/  F2FP.SATFINITE.E4M3.F32.PACK_AB_MERGE_C R11, R34, R25, R39 ;  /* 0x00000019220b723e */ /* 0x000fca0004807027 */
[----:B------:R1:W-:Y:S02]  /*116a0*/  STS.128 [R24+0x20400], R8 ;  /* 0x0204000818007388 */ /* 0x0003e40000000c00 */
.L_x_424:
[----:B------:R-:W-:Y:S05]  /*116b0*/  BSYNC B1 ;  /* 0x0000000000017941 */ /* 0x000fea0003800000 */
.L_x_423:
[----:B------:R-:W-:Y:S04]  /*116c0*/  BSSY B1, `(.L_x_425) ;  /* 0x00000c5000017945 */ /* 0x000fe80003800000 */
[----:B------:R-:W-:Y:S05]  /*116d0*/  @P2 BRA `(.L_x_426) ;  /* 0x0000000c000c2947 */ /* 0x000fea0003800000 */
[----:B-1----:R-:W2:Y:S04]  /*116e0*/  LDL R8, [R1+0x28] ;  /* 0x0000280001087983 */ /* 0x002ea80000100800 */
[----:B------:R-:W3:Y:S01]  /*116f0*/  LDL R61, [R1+0x4c] ;  /* 0x00004c00013d7983 */ /* 0x000ee20000100800 */
[----:B------:R-:W-:Y:S02]  /*11700*/  LEA.HI R4, R21, R20, RZ, 0x1c ;  /* 0x0000001415047211 */ /* 0x000fe400078fe0ff */
[----:B------:R-:W-:Y:S02]  /*11710*/  SHF.L.U32 R5, R233, 0x7, RZ ;  /* 0x00000007e9057819 */ /* 0x000fe400000006ff */
[----:B------:R-:W-:Y:S02]  /*11720*/  SHF.R.S32.HI R7, RZ, 0x1f, R4 ;  /* 0x0000001fff077819 */ /* 0x000fe40000011404 */
[----:B------:R-:W-:Y:S01]  /*11730*/  LOP3.LUT R6, R5, 0x380, RZ, 0xc0, !PT ;  /* 0x0000038005067812 */ /* 0x000fe200078ec0ff */
[----:B------:R-:W-:Y:S01]  /*11740*/  IMAD.SHL.U32 R5, R4, 0x10, RZ ;  /* 0x0000001004057824 */ /* 0x000fe200078e00ff */
[----:B------:R-:W-:-:S02]  /*11750*/  LEA.HI R7, R7, R4, RZ, 0x3 ;  /* 0x0000000407077211 */ /* 0x000fc400078f18ff */
[----:B------:R-:W-:Y:S02]  /*11760*/  F2FP.F16.E4M3.UNPACK_B R43, R0.H1 ;  /* 0x00000000ff2b723e */ /* 0x000fe400030006ff */
[----:B------:R-:W-:Y:S01]  /*11770*/  LOP3.LUT R4, R6, 0x70, R5, 0xf8, !PT ;  /* 0x0000007006047812 */ /* 0x000fe200078ef805 */
[----:B------:R-:W-:Y:S01]  /*11780*/  IMAD.SHL.U32 R7, R7, 0x800, RZ ;  /* 0x0000080007077824 */ /* 0x000fe200078e00ff */
[----:B------:R-:W-:Y:S01]  /*11790*/  SHF.R.U32.HI R5, RZ, 0x3, R6 ;  /* 0x00000003ff057819 */ /* 0x000fe20000011606 */
[--C-:B0-----:R-:W-:Y:S01]  /*117a0*/  HADD2.F32 R41, -RZ, R43.reuse.H0_H0 ;  /* 0x2000002bff297230 */ /* 0x101fe20000004100 */
[-C--:B------:R-:W-:Y:S01]  /*117b0*/  F2FP.F16.E4M3.UNPACK_B R44, R12.reuse.H1 ;  /* 0x0000000cff2c723e */ /* 0x080fe200030006ff */
[----:B------:R-:W-:Y:S01]  /*117c0*/  HADD2.F32 R43, -RZ, R43.H1_H1 ;  /* 0x3000002bff2b7230 */ /* 0x000fe20000004100 */
[----:B------:R-:W-:Y:S02]  /*117d0*/  LOP3.LUT R4, R4, R5, RZ, 0x3c, !PT ;  /* 0x0000000504047212 */ /* 0x000fe400078e3cff */
[----:B------:R-:W-:Y:S01]  /*117e0*/  LOP3.LUT R7, R7, 0xffffc000, RZ, 0xc0, !PT ;  /* 0xffffc00007077812 */ /* 0x000fe200078ec0ff */
[--C-:B------:R-:W-:Y:S01]  /*117f0*/  HADD2.F32 R45, -RZ, R44.reuse.H0_H0 ;  /* 0x2000002cff2d7230 */ /* 0x100fe20000004100 */
[----:B------:R-:W-:Y:S01]  /*11800*/  F2FP.F16.E4M3.UNPACK_B R49, R12 ;  /* 0x0000000cff31723e */ /* 0x000fe200020006ff */
[----:B------:R-:W-:Y:S01]  /*11810*/  HADD2.F32 R47, -RZ, R44.H1_H1 ;  /* 0x3000002cff2f7230 */ /* 0x000fe20000004100 */
[----:B------:R-:W-:-:S03]  /*11820*/  F2FP.F16.E4M3.UNPACK_B R53, R13 ;  /* 0x0000000dff35723e */ /* 0x000fc600020006ff */
[--C-:B------:R-:W-:Y:S02]  /*11830*/  HADD2.F32 R50, -RZ, R49.reuse.H0_H0 ;  /* 0x20000031ff327230 */ /* 0x100fe40000004100 */
[----:B------:R-:W-:Y:S02]  /*11840*/  HADD2.F32 R49, -RZ, R49.H1_H1 ;  /* 0x30000031ff317230 */ /* 0x000fe40000004100 */
[----:B------:R-:W-:Y:S01]  /*11850*/  HADD2.F32 R54, -RZ, R53.H0_H0 ;  /* 0x20000035ff367230 */ /* 0x000fe20000004100 */
[----:B--2---:R-:W-:Y:S02]  /*11860*/  IADD3 R8, R4, R7, R8 ;  /* 0x0000000704087210 */ /* 0x004fe40007ffe008 */
[----:B---3--:R-:W0:Y:S03]  /*11870*/  LDS.128 R4, [R61+0x20400] ;  /* 0x020400003d047984 */ /* 0x008e260000000c00 */
        /* <DEDUP_REMOVED lines=8> */
[----:B------:R-:W-:Y:S01]  /*11900*/  F2FP.F16.E4M3.UNPACK_B R8, R8 ;  /* 0x00000008ff08723e */ /* 0x000fe200020006ff */
[--C-:B------:R-:W-:Y:S01]  /*11910*/  HADD2.F32 R34, -RZ, R33.reuse.H0_H0 ;  /* 0x20000021ff227230 */ /* 0x100fe20000004100 */
[-C--:B------:R-:W-:Y:S01]  /*11920*/  F2FP.F16.E4M3.UNPACK_B R35, R9.reuse ;  /* 0x00000009ff23723e */ /* 0x080fe200020006ff */
[----:B------:R-:W-:Y:S01]  /*11930*/  HADD2.F32 R33, -RZ, R33.H1_H1 ;  /* 0x30000021ff217230 */ /* 0x000fe20000004100 */
[----:B------:R-:W-:Y:S01]  /*11940*/  F2FP.F16.E4M3.UNPACK_B R37, R9.H1 ;  /* 0x00000009ff25723e */ /* 0x000fe200030006ff */
[----:B------:R-:W-:-:S02]  /*11950*/  HADD2.F32 R9, -RZ, R8.H0_H0 ;  /* 0x20000008ff097230 */ /* 0x000fc40000004100 */
[-C--:B------:R-:W-:Y:S01]  /*11960*/  FMUL.FTZ R42, R41, R34.reuse ;  /* 0x00000022292a7220 */ /* 0x080fe20000410000 */
[----:B------:R-:W-:Y:S01]  /*11970*/  FMUL.FTZ R40, R45, R34 ;  /* 0x000000222d287220 */ /* 0x000fe20000410000 */
[----:B------:R-:W-:Y:S01]  /*11980*/  FMUL.FTZ R46, R43, R33 ;  /* 0x000000212b2e7220 */ /* 0x000fe20000410000 */
[----:B------:R-:W-:Y:S02]  /*11990*/  HADD2.F32 R8, -RZ, R8.H1_H1 ;  /* 0x30000008ff087230 */ /* 0x000fe40000004100 */
[-C--:B------:R-:W-:Y:S01]  /*119a0*/  FFMA.FTZ R42, R45, R5.reuse, R42 ;  /* 0x000000052d2a7223 */ /* 0x080fe2000001002a */
[----:B------:R-:W-:Y:S01]  /*119b0*/  F2FP.F16.E4M3.UNPACK_B R45, R0 ;  /* 0x00000000ff2d723e */ /* 0x000fe200020006ff */
[----:B------:R-:W-:Y:S01]  /*119c0*/  FFMA.FTZ R41, R41, R5, -R40 ;  /* 0x0000000529297223 */ /* 0x000fe20000010828 */
[----:B------:R-:W-:Y:S02]  /*119d0*/  HADD2.F32 R5, -RZ, R4.H1_H1 ;  /* 0x30000004ff057230 */ /* 0x000fe40000004100 */
[----:B------:R-:W-:Y:S01]  /*119e0*/  FMUL.FTZ R40, R47, R33 ;  /* 0x000000212f287220 */ /* 0x000fe20000410000 */
[----:B------:R-:W-:-:S02]  /*119f0*/  HADD2.F32 R4, -RZ, R25.H0_H0 ;  /* 0x20000019ff047230 */ /* 0x000fc40000004100 */
[----:B------:R-:W-:Y:S01]  /*11a00*/  FMUL.FTZ R33, R50, R9 ;  /* 0x0000000932217220 */ /* 0x000fe20000410000 */
[--C-:B------:R-:W-:Y:S02]  /*11a10*/  HADD2.F32 R48, -RZ, R45.reuse.H0_H0 ;  /* 0x2000002dff307230 */ /* 0x100fe40000004100 */
[-C--:B------:R-:W-:Y:S01]  /*11a20*/  FFMA.FTZ R44, R43, R5.reuse, -R40 ;  /* 0x000000052b2c7223 */ /* 0x080fe20000010828 */
[----:B------:R-:W-:Y:S01]  /*11a30*/  FFMA.FTZ R43, R47, R5, R46 ;  /* 0x000000052f2b7223 */ /* 0x000fe2000001002e */
[----:B------:R-:W-:Y:S01]  /*11a40*/  F2FP.F16.E4M3.UNPACK_B R46, R36.H1 ;  /* 0x00000024ff2e723e */ /* 0x000fe200030006ff */
[----:B------:R-:W-:Y:S02]  /*11a50*/  HADD2.F32 R47, -RZ, R45.H1_H1 ;  /* 0x3000002dff2f7230 */ /* 0x000fe40000004100 */
[C---:B------:R-:W-:Y:S01]  /*11a60*/  FMUL.FTZ R9, R48.reuse, R9 ;  /* 0x0000000930097220 */ /* 0x040fe20000410000 */
[----:B------:R-:W-:Y:S01]  /*11a70*/  FFMA.FTZ R33, R48, R4, -R33 ;  /* 0x0000000430217223 */ /* 0x000fe20000010821 */
[----:B------:R-:W-:-:S02]  /*11a80*/  HADD2.F32 R5, -RZ, R37.H0_H0 ;  /* 0x20000025ff057230 */ /* 0x000fc40000004100 */
[----:B------:R-:W-:Y:S01]  /*11a90*/  FMUL.FTZ R40, R49, R8 ;  /* 0x0000000831287220 */ /* 0x000fe20000410000 */
[----:B------:R-:W-:Y:S01]  /*11aa0*/  FFMA.FTZ R9, R50, R4, R9 ;  /* 0x0000000432097223 */ /* 0x000fe20000010009 */
[----:B------:R-:W-:Y:S01]  /*11ab0*/  F2FP.F16.E4M3.UNPACK_B R50, R13.H1 ;  /* 0x0000000dff32723e */ /* 0x000fe200030006ff */
[----:B------:R-:W-:Y:S02]  /*11ac0*/  HADD2.F32 R25, -RZ, R25.H1_H1 ;  /* 0x30000019ff197230 */ /* 0x000fe40000004100 */
[----:B------:R-:W-:Y:S01]  /*11ad0*/  FMUL.FTZ R8, R47, R8 ;  /* 0x000000082f087220 */ /* 0x000fe20000410000 */
[----:B------:R-:W-:Y:S01]  /*11ae0*/  HADD2.F32 R48, -RZ, R46.H0_H0 ;  /* 0x2000002eff307230 */ /* 0x000fe20000004100 */
[----:B------:R-:W-:Y:S01]  /*11af0*/  F2FP.F16.E4M3.UNPACK_B R39, R10 ;  /* 0x0000000aff27723e */ /* 0x000fe200020006ff */
[----:B------:R-:W-:Y:S02]  /*11b00*/  HADD2.F32 R52, -RZ, R50.H0_H0 ;  /* 0x20000032ff347230 */ /* 0x000fe40000004100 */
[----:B------:R-:W-:Y:S01]  /*11b10*/  FFMA.FTZ R8, R49, R25, R8 ;  /* 0x0000001931087223 */ /* 0x000fe20000010008 */
[----:B------:R-:W-:Y:S01]  /*11b20*/  HADD2.F32 R4, -RZ, R27.H0_H0 ;  /* 0x2000001bff047230 */ /* 0x000fe20000004100 */
[----:B------:R-:W-:Y:S01]  /*11b30*/  F2FP.F16.E4M3.UNPACK_B R49, R36 ;  /* 0x00000024ff31723e */ /* 0x000fe200020006ff */
[----:B------:R-:W-:-:S02]  /*11b40*/  HADD2.F32 R51, -RZ, R46.H1_H1 ;  /* 0x3000002eff337230 */ /* 0x000fc40000004100 */
[-C--:B------:R-:W-:Y:S01]  /*11b50*/  FMUL.FTZ R45, R52, R5.reuse ;  /* 0x00000005342d7220 */ /* 0x080fe20000410000 */
[----:B------:R-:W-:Y:S01]  /*11b60*/  FMUL.FTZ R5, R48, R5 ;  /* 0x0000000530057220 */ /* 0x000fe20000410000 */
[----:B------:R-:W-:Y:S02]  /*11b70*/  HADD2.F32 R37, -RZ, R37.H1_H1 ;  /* 0x30000025ff257230 */ /* 0x000fe40000004100 */
[----:B------:R-:W-:Y:S01]  /*11b80*/  FFMA.FTZ R40, R47, R25, -R40 ;  /* 0x000000192f287223 */ /* 0x000fe20000010828 */
[----:B------:R-:W-:Y:S02]  /*11b90*/  HADD2.F32 R55, -RZ, R50.H1_H1 ;  /* 0x30000032ff377230 */ /* 0x000fe40000004100 */
[----:B------:R-:W-:Y:S01]  /*11ba0*/  FFMA.FTZ R47, R52, R4, R5 ;  /* 0x00000004342f7223 */ /* 0x000fe20000010005 */
[----:B------:R-:W-:Y:S02]  /*11bb0*/  HADD2.F32 R5, -RZ, R35.H0_H0 ;  /* 0x20000023ff057230 */ /* 0x000fe40000004100 */
[----:B------:R-:W-:Y:S01]  /*11bc0*/  FMUL.FTZ R50, R51, R37 ;  /* 0x0000002533327220 */ /* 0x000fe20000410000 */
[----:B------:R-:W-:-:S02]  /*11bd0*/  HADD2.F32 R27, -RZ, R27.H1_H1 ;  /* 0x3000001bff1b7230 */ /* 0x000fc40000004100 */
[----:B------:R-:W-:Y:S01]  /*11be0*/  FFMA.FTZ R45, R48, R4, -R45 ;  /* 0x00000004302d7223 */ /* 0x000fe2000001082d */
[----:B------:R-:W-:Y:S02]  /*11bf0*/  HADD2.F32 R52, -RZ, R49.H0_H0 ;  /* 0x20000031ff347230 */ /* 0x000fe40000004100 */
[C---:B------:R-:W-:Y:S01]  /*11c00*/  FMUL.FTZ R46, R55.reuse, R37 ;  /* 0x00000025372e7220 */ /* 0x040fe20000410000 */
[----:B------:R-:W-:Y:S02]  /*11c10*/  HADD2.F32 R4, -RZ, R26.H0_H0 ;  /* 0x2000001aff047230 */ /* 0x000fe40000004100 */
[----:B------:R-:W-:Y:S01]  /*11c20*/  FMUL.FTZ R25, R54, R5 ;  /* 0x0000000536197220 */ /* 0x000fe20000410000 */
[----:B------:R-:W-:Y:S01]  /*11c30*/  FFMA.FTZ R50, R55, R27, R50 ;  /* 0x0000001b37327223 */ /* 0x000fe20000010032 */
[----:B------:R-:W-:Y:S01]  /*11c40*/  FMUL.FTZ R5, R52, R5 ;  /* 0x0000000534057220 */ /* 0x000fe20000410000 */
[----:B------:R-:W-:Y:S01]  /*11c50*/  F2FP.F16.E4M3.UNPACK_B R10, R10.H1 ;  /* 0x0000000aff0a723e */ /* 0x000fe200030006ff */
[----:B------:R-:W-:Y:S01]  /*11c60*/  FFMA.FTZ R48, R51, R27, -R46 ;  /* 0x0000001b33307223 */ /* 0x000fe2000001082e */
[----:B------:R-:W-:Y:S01]  /*11c70*/  F2FP.F16.E4M3.UNPACK_B R55, R14.H1 ;  /* 0x0000000eff37723e */ /* 0x000fe200030006ff */
[----:B------:R-:W-:Y:S01]  /*11c80*/  FFMA.FTZ R27, R54, R4, R5 ;  /* 0x00000004361b7223 */ /* 0x000fe20000010005 */
[-C--:B------:R-:W-:Y:S01]  /*11c90*/  F2FP.F16.E4M3.UNPACK_B R28, R6.reuse ;  /* 0x00000006ff1c723e */ /* 0x080fe200020006ff */
[----:B------:R-:W-:Y:S01]  /*11ca0*/  HADD2.F32 R54, -RZ, R53.H1_H1 ;  /* 0x30000035ff367230 */ /* 0x000fe20000004100 */
[----:B------:R-:W-:Y:S01]  /*11cb0*/  F2FP.F16.E4M3.UNPACK_B R6, R6.H1 ;  /* 0x00000006ff06723e */ /* 0x000fe200030006ff */
[----:B------:R-:W-:Y:S01]  /*11cc0*/  HADD2.F32 R35, -RZ, R35.H1_H1 ;  /* 0x30000023ff237230 */ /* 0x000fe20000004100 */
[----:B------:R-:W-:Y:S01]  /*11cd0*/  F2FP.F16.E4M3.UNPACK_B R51, R3.H1 ;  /* 0x00000003ff33723e */ /* 0x000fe200030006ff */
[----:B------:R-:W-:-:S02]  /*11ce0*/  HADD2.F32 R46, -RZ, R49.H1_H1 ;  /* 0x30000031ff2e7230 */ /* 0x000fc40000004100 */
[----:B------:R-:W-:Y:S01]  /*11cf0*/  FFMA.FTZ R25, R52, R4, -R25 ;  /* 0x0000000434197223 */ /* 0x000fe20000010819 */
[----:B------:R-:W-:Y:S02]  /*11d00*/  HADD2.F32 R56, -RZ, R55.H0_H0 ;  /* 0x20000037ff387230 */ /* 0x000fe40000004100 */
[-C--:B------:R-:W-:Y:S01]  /*11d10*/  FMUL.FTZ R37, R54, R35.reuse ;  /* 0x0000002336257220 */ /* 0x080fe20000410000 */
[----:B------:R-:W-:Y:S02]  /*11d20*/  HADD2.F32 R5, -RZ, R10.H0_H0 ;  /* 0x2000000aff057230 */ /* 0x000fe40000004100 */
[----:B------:R-:W-:Y:S01]  /*11d30*/  FMUL.FTZ R35, R46, R35 ;  /* 0x000000232e237220 */ /* 0x000fe20000410000 */
[----:B------:R-:W-:Y:S01]  /*11d40*/  HADD2.F32 R26, -RZ, R26.H1_H1 ;  /* 0x3000001aff1a7230 */ /* 0x000fe20000004100 */
[----:B------:R-:W-:Y:S01]  /*11d50*/  F2FP.F16.E4M3.UNPACK_B R53, R3 ;  /* 0x00000003ff35723e */ /* 0x000fe200020006ff */
[----:B------:R-:W-:Y:S02]  /*11d60*/  HADD2.F32 R52, -RZ, R51.H0_H0 ;  /* 0x20000033ff347230 */ /* 0x000fe40000004100 */
[----:B------:R-:W-:Y:S01]  /*11d70*/  FMUL.FTZ R49, R56, R5 ;  /* 0x0000000538317220 */ /* 0x000fe20000410000 */
[----:B------:R-:W-:-:S02]  /*11d80*/  HADD2.F32 R4, -RZ, R6.H0_H0 ;  /* 0x20000006ff047230 */ /* 0x000fc40000004100 */
[-C--:B------:R-:W-:Y:S01]  /*11d90*/  FFMA.FTZ R46, R46, R26.reuse, -R37 ;  /* 0x0000001a2e2e7223 */ /* 0x080fe20000010825 */
[----:B------:R-:W-:Y:S01]  /*11da0*/  FFMA.FTZ R26, R54, R26, R35 ;  /* 0x0000001a361a7223 */ /* 0x000fe20000010023 */
[C---:B------:R-:W-:Y:S01]  /*11db0*/  FMUL.FTZ R5, R52.reuse, R5 ;  /* 0x0000000534057220 */ /* 0x040fe20000410000 */
[----:B------:R-:W-:Y:S02]  /*11dc0*/  HADD2.F32 R54, -RZ, R55.H1_H1 ;  /* 0x30000037ff367230 */ /* 0x000fe40000004100 */
[----:B------:R-:W-:Y:S01]  /*11dd0*/  FFMA.FTZ R49, R52, R4, -R49 ;  /* 0x0000000434317223 */ /* 0x000fe20000010831 */
[----:B------:R-:W-:Y:S01]  /*11de0*/  HADD2.F32 R10, -RZ, R10.H1_H1 ;  /* 0x3000000aff0a7230 */ /* 0x000fe20000004100 */
[----:B------:R-:W-:Y:S01]  /*11df0*/  F2FP.F16.E4M3.UNPACK_B R55, R14 ;  /* 0x0000000eff37723e */ /* 0x000fe200020006ff */
[----:B------:R-:W-:Y:S02]  /*11e00*/  HADD2.F32 R52, -RZ, R51.H1_H1 ;  /* 0x30000033ff347230 */ /* 0x000fe40000004100 */
[----:B------:R-:W-:Y:S01]  /*11e10*/  FFMA.FTZ R37, R56, R4, R5 ;  /* 0x0000000438257223 */ /* 0x000fe20000010005 */
[----:B------:R-:W-:-:S02]  /*11e20*/  HADD2.F32 R6, -RZ, R6.H1_H1 ;  /* 0x30000006ff067230 */ /* 0x000fc40000004100 */
[-C--:B------:R-:W-:Y:S01]  /*11e30*/  FMUL.FTZ R35, R54, R10.reuse ;  /* 0x0000000a36237220 */ /* 0x080fe20000410000 */
[----:B------:R-:W-:Y:S02]  /*11e40*/  HADD2.F32 R5, -RZ, R39.H0_H0 ;  /* 0x20000027ff057230 */ /* 0x000fe40000004100 */
[C---:B------:R-:W-:Y:S01]  /*11e50*/  FMUL.FTZ R51, R52.reuse, R10 ;  /* 0x0000000a34337220 */ /* 0x040fe20000410000 */
[----:B------:R-:W-:Y:S02]  /*11e60*/  HADD2.F32 R10, -RZ, R55.H0_H0 ;  /* 0x20000037ff0a7230 */ /* 0x000fe40000004100 */
[-C--:B------:R-:W-:Y:S01]  /*11e70*/  FFMA.FTZ R52, R52, R6.reuse, -R35 ;  /* 0x0000000634347223 */ /* 0x080fe20000010823 */
[----:B------:R-:W-:Y:S02]  /*11e80*/  HADD2.F32 R4, -RZ, R28.H0_H0 ;  /* 0x2000001cff047230 */ /* 0x000fe40000004100 */
[----:B------:R-:W-:Y:S01]  /*11e90*/  FFMA.FTZ R54, R54, R6, R51 ;  /* 0x0000000636367223 */ /* 0x000fe20000010033 */
[----:B------:R-:W-:-:S02]  /*11ea0*/  HADD2.F32 R6, -RZ, R53.H0_H0 ;  /* 0x20000035ff067230 */ /* 0x000fc40000004100 */
[----:B------:R-:W-:Y:S01]  /*11eb0*/  FMUL.FTZ R35, R10, R5 ;  /* 0x000000050a237220 */ /* 0x000fe20000410000 */
[----:B------:R-:W-:Y:S01]  /*11ec0*/  HADD2.F32 R58, -RZ, R55.H1_H1 ;  /* 0x30000037ff3a7230 */ /* 0x000fe20000004100 */
[----:B------:R-:W-:Y:S01]  /*11ed0*/  F2FP.F16.E4M3.UNPACK_B R34, R11 ;  /* 0x0000000bff22723e */ /* 0x000fe200020006ff */
[----:B------:R-:W-:Y:S02]  /*11ee0*/  HADD2.F32 R39, -RZ, R39.H1_H1 ;  /* 0x30000027ff277230 */ /* 0x000fe40000004100 */
[C---:B------:R-:W-:Y:S01]  /*11ef0*/  FMUL.FTZ R5, R6.reuse, R5 ;  /* 0x0000000506057220 */ /* 0x040fe20000410000 */
[----:B------:R-:W-:Y:S02]  /*11f00*/  HADD2.F32 R56, -RZ, R53.H1_H1 ;  /* 0x30000035ff387230 */ /* 0x000fe40000004100 */
[-C--:B------:R-:W-:Y:S01]  /*11f10*/  FFMA.FTZ R6, R6, R4.reuse, -R35 ;  /* 0x0000000406067223 */ /* 0x080fe20000010823 */
[----:B------:R-:W-:Y:S01]  /*11f20*/  HADD2.F32 R28, -RZ, R28.H1_H1 ;  /* 0x3000001cff1c7230 */ /* 0x000fe20000004100 */
[----:B------:R-:W-:Y:S01]  /*11f30*/  F2FP.F16.E4M3.UNPACK_B R11, R11.H1 ;  /* 0x0000000bff0b723e */ /* 0x000fe200030006ff */
[----:B------:R-:W-:Y:S01]  /*11f40*/  FMUL.FTZ R35, R58, R39 ;  /* 0x000000273a237220 */ /* 0x000fe20000410000 */
[----:B------:R-:W-:Y:S01]  /*11f50*/  F2FP.F16.E4M3.UNPACK_B R53, R15.H1 ;  /* 0x0000000fff35723e */ /* 0x000fe200030006ff */
[----:B------:R-:W-:Y:S01]  /*11f60*/  FFMA.FTZ R10, R10, R4, R5 ;  /* 0x000000040a0a7223 */ /* 0x000fe20000010005 */
[----:B------:R-:W-:Y:S01]  /*11f70*/  F2FP.F16.E4M3.UNPACK_B R4, R38.H1 ;  /* 0x00000026ff04723e */ /* 0x000fe200030006ff */
[C---:B------:R-:W-:Y:S01]  /*11f80*/  FMUL.FTZ R39, R56.reuse, R39 ;  /* 0x0000002738277220 */ /* 0x040fe20000410000 */
[-C--:B------:R-:W-:Y:S01]  /*11f90*/  F2FP.F16.E4M3.UNPACK_B R29, R7.reuse ;  /* 0x00000007ff1d723e */ /* 0x080fe200020006ff */
[----:B------:R-:W-:Y:S01]  /*11fa0*/  FFMA.FTZ R35, R56, R28, -R35 ;  /* 0x0000001c38237223 */ /* 0x000fe20000010823 */
[----:B------:R-:W-:Y:S01]  /*11fb0*/  F2FP.F16.E4M3.UNPACK_B R7, R7.H1 ;  /* 0x00000007ff07723e */ /* 0x000fe200030006ff */
[----:B------:R-:W-:-:S02]  /*11fc0*/  HADD2.F32 R56, -RZ, R53.H0_H0 ;  /* 0x20000035ff387230 */ /* 0x000fc40000004100 */
[----:B------:R-:W-:Y:S01]  /*11fd0*/  FFMA.FTZ R39, R58, R28, R39 ;  /* 0x0000001c3a277223 */ /* 0x000fe20000010027 */
[----:B------:R-:W-:Y:S01]  /*11fe0*/  HADD2.F32 R5, -RZ, R11.H0_H0 ;  /* 0x2000000bff057230 */ /* 0x000fe20000004100 */
[----:B------:R-:W-:Y:S01]  /*11ff0*/  F2FP.F16.E4M3.UNPACK_B R55, R38 ;  /* 0x00000026ff37723e */ /* 0x000fe200020006ff */
[--C-:B------:R-:W-:Y:S01]  /*12000*/  HADD2.F32 R28, -RZ, R4.reuse.H0_H0 ;  /* 0x20000004ff1c7230 */ /* 0x100fe20000004100 */
[----:B------:R-:W-:Y:S01]  /*12010*/  F2FP.SATFINITE.E4M3.F32.PACK_AB_MERGE_C R42, R43, R42, RZ ;  /* 0x0000002a2b2a723e */ /* 0x000fe200048070ff */
[----:B------:R-:W-:Y:S02]  /*12020*/  HADD2.F32 R57, -RZ, R4.H1_H1 ;  /* 0x30000004ff397230 */ /* 0x000fe40000004100 */
[-C--:B------:R-:W-:Y:S01]  /*12030*/  FMUL.FTZ R51, R56, R5.reuse ;  /* 0x0000000538337220 */ /* 0x080fe20000410000 */
[----:B------:R-:W-:Y:S02]  /*12040*/  HADD2.F32 R4, -RZ, R7.H0_H0 ;  /* 0x20000007ff047230 */ /* 0x000fe40000004100 */
[----:B------:R-:W-:Y:S01]  /*12050*/  FMUL.FTZ R5, R28, R5 ;  /* 0x000000051c057220 */ /* 0x000fe20000410000 */
[----:B------:R-:W-:Y:S01]  /*12060*/  HADD2.F32 R59, -RZ, R53.H1_H1 ;  /* 0x30000035ff3b7230 */ /* 0x000fe20000004100 */
[----:B------:R-:W-:Y:S01]  /*12070*/  F2FP.SATFINITE.E4M3.F32.PACK_AB_MERGE_C R49, R52, R49, RZ ;  /* 0x000000313431723e */ /* 0x000fe200048070ff */
[----:B------:R-:W-:-:S02]  /*12080*/  HADD2.F32 R11, -RZ, R11.H1_H1 ;  /* 0x3000000bff0b7230 */ /* 0x000fc40000004100 */
[-C--:B------:R-:W-:Y:S01]  /*12090*/  FFMA.FTZ R51, R28, R4.reuse, -R51 ;  /* 0x000000041c337223 */ /* 0x080fe20000010833 */
[----:B------:R-:W-:Y:S01]  /*120a0*/  FFMA.FTZ R53, R56, R4, R5 ;  /* 0x0000000438357223 */ /* 0x000fe20000010005 */
[----:B------:R-:W-:Y:S01]  /*120b0*/  HADD2.F32 R7, -RZ, R7.H1_H1 ;  /* 0x30000007ff077230 */ /* 0x000fe20000004100 */
[----:B------:R-:W-:Y:S01]  /*120c0*/  F2FP.F16.E4M3.UNPACK_B R4, R15 ;  /* 0x0000000fff04723e */ /* 0x000fe200020006ff */
[-C--:B------:R-:W-:Y:S01]  /*120d0*/  FMUL.FTZ R28, R59, R11.reuse ;  /* 0x0000000b3b1c7220 */ /* 0x080fe20000410000 */
[C---:B------:R-:W-:Y:S01]  /*120e0*/  FMUL.FTZ R58, R57.reuse, R11 ;  /* 0x0000000b393a7220 */ /* 0x040fe20000410000 */
[----:B------:R-:W-:Y:S01]  /*120f0*/  HADD2.F32 R5, -RZ, R34.H0_H0 ;  /* 0x20000022ff057230 */ /* 0x000fe20000004100 */
[----:B------:R-:W-:Y:S01]  /*12100*/  F2FP.SATFINITE.E4M3.F32.PACK_AB_MERGE_C R47, R50, R47, RZ ;  /* 0x0000002f322f723e */ /* 0x000fe200048070ff */
[-C--:B------:R-:W-:Y:S01]  /*12110*/  FFMA.FTZ R56, R57, R7.reuse, -R28 ;  /* 0x0000000739387223 */ /* 0x080fe2000001081c */
[--C-:B------:R-:W-:Y:S02]  /*12120*/  HADD2.F32 R62, -RZ, R4.reuse.H0_H0 ;  /* 0x20000004ff3e7230 */ /* 0x100fe40000004100 */
[----:B------:R-:W-:Y:S01]  /*12130*/  FFMA.FTZ R58, R59, R7, R58 ;  /* 0x000000073b3a7223 */ /* 0x000fe2000001003a */
[----:B------:R-:W-:Y:S01]  /*12140*/  HADD2.F32 R60, -RZ, R55.H0_H0 ;  /* 0x20000037ff3c7230 */ /* 0x000fe20000004100 */
[----:B------:R-:W-:Y:S01]  /*12150*/  F2FP.SATFINITE.E4M3.F32.PACK_AB_MERGE_C R37, R54, R37, RZ ;  /* 0x000000253625723e */ /* 0x000fe200048070ff */
[----:B------:R-:W-:-:S02]  /*12160*/  HADD2.F32 R57, -RZ, R4.H1_H1 ;  /* 0x30000004ff397230 */ /* 0x000fc40000004100 */
[-C--:B------:R-:W-:Y:S01]  /*12170*/  FMUL.FTZ R7, R62, R5.reuse ;  /* 0x000000053e077220 */ /* 0x080fe20000410000 */
[----:B------:R-:W-:Y:S02]  /*12180*/  HADD2.F32 R34, -RZ, R34.H1_H1 ;  /* 0x30000022ff227230 */ /* 0x000fe40000004100 */
[----:B------:R-:W-:Y:S01]  /*12190*/  FMUL.FTZ R5, R60, R5 ;  /* 0x000000053c057220 */ /* 0x000fe20000410000 */
[----:B------:R-:W-:Y:S01]  /*121a0*/  HADD2.F32 R55, -RZ, R55.H1_H1 ;  /* 0x30000037ff377230 */ /* 0x000fe20000004100 */
[----:B------:R-:W-:Y:S01]  /*121b0*/  F2FP.SATFINITE.E4M3.F32.PACK_AB_MERGE_C R51, R56, R51, RZ ;  /* 0x000000333833723e */ /* 0x000fe200048070ff */
[--C-:B------:R-:W-:Y:S02]  /*121c0*/  HADD2.F32 R4, -RZ, R29.reuse.H0_H0 ;  /* 0x2000001dff047230 */ /* 0x100fe40000004100 */
[-C--:B------:R-:W-:Y:S01]  /*121d0*/  FMUL.FTZ R28, R57, R34.reuse ;  /* 0x00000022391c7220 */ /* 0x080fe20000410000 */
[----:B------:R-:W-:Y:S02]  /*121e0*/  HADD2.F32 R29, -RZ, R29.H1_H1 ;  /* 0x3000001dff1d7230 */ /* 0x000fe40000004100 */
[C---:B------:R-:W-:Y:S01]  /*121f0*/  FMUL.FTZ R34, R55.reuse, R34 ;  /* 0x0000002237227220 */ /* 0x040fe20000410000 */
        /* <DEDUP_REMOVED lines=10> */
[----:B------:R-:W-:Y:S02]  /*122a0*/  F2FP.SATFINITE.E4M3.F32.PACK_AB_MERGE_C R6, R35, R6, R49 ;  /* 0x000000062306723e */ /* 0x000fe40004807031 */
[----:B------:R-:W-:-:S02]  /*122b0*/  F2FP.SATFINITE.E4M3.F32.PACK_AB_MERGE_C R7, R28, R7, R51 ;  /* 0x000000071c07723e */ /* 0x000fc40004807033 */
[----:B------:R-:W-:Y:S02]  /*122c0*/  F2FP.SATFINITE.E4M3.F32.PACK_AB_MERGE_C R9, R26, R27, R47 ;  /* 0x0000001b1a09723e */ /* 0x000fe4000480702f */
[----:B------:R-:W-:Y:S01]  /*122d0*/  F2FP.SATFINITE.E4M3.F32.PACK_AB_MERGE_C R10, R39, R10, R37 ;  /* 0x0000000a270a723e */ /* 0x000fe20004807025 */
[----:B------:R2:W-:Y:S01]  /*122e0*/  STS.128 [R61+0x20400], R4 ;  /* 0x020400043d007388 */ /* 0x0005e20000000c00 */
[----:B------:R-:W-:-:S05]  /*122f0*/  F2FP.SATFINITE.E4M3.F32.PACK_AB_MERGE_C R11, R34, R11, R53 ;  /* 0x0000000b220b723e */ /* 0x000fca0004807035 */
[----:B------:R2:W-:Y:S02]  /*12300*/  STS.128 [R24+0x20400], R8 ;  /* 0x0204000818007388 */ /* 0x0005e40000000c00 */
.L_x_426:
[----:B------:R-:W-:Y:S05]  /*12310*/  BSYNC B1 ;  /* 0x0000000000017941 */ /* 0x000fea0003800000 */
.L_x_425:
[----:B------:R-:W-:Y:S04]  /*12320*/  BSSY B1, `(.L_x_427) ;  /* 0x00000c4000017945 */ /* 0x000fe80003800000 */
[----:B------:R-:W-:Y:S05]  /*12330*/  @P3 BRA `(.L_x_428) ;  /* 0x0000000c00083947 */ /* 0x000fea0003800000 */
[----:B-12---:R-:W2:Y:S04]  /*12340*/  LDL R8, [R1+0x18] ;  /* 0x0000180001087983 */ /* 0x006ea80000100800 */
[----:B------:R-:W3:Y:S04]  /*12350*/  LDL R6, [R1+0x24] ;  /* 0x0000240001067983 */ /* 0x000ee80000100800 */
[----:B------:R-:W4:Y:S01]  /*12360*/  LDL R61, [R1+0x48] ;  /* 0x00004800013d7983 */ /* 0x000f220000100800 */
[----:B------:R-:W-:Y:S02]  /*12370*/  LEA.HI R4, R21, R20, RZ, 0x1c ;  /* 0x0000001415047211 */ /* 0x000fe400078fe0ff */
[----:B------:R-:W-:-:S02]  /*12380*/  F2FP.F16.E4M3.UNPACK_B R43, R0.H1 ;  /* 0x00000000ff2b723e */ /* 0x000fc400030006ff */
[----:B------:R-:W-:Y:S02]  /*12390*/  SHF.R.S32.HI R7, RZ, 0x1f, R4 ;  /* 0x0000001fff077819 */ /* 0x000fe40000011404 */
[----:B------:R-:W-:Y:S01]  /*123a0*/  SHF.L.U32 R5, R4, 0x4, RZ ;  /* 0x0000000404057819 */ /* 0x000fe200000006ff */
[--C-:B0-----:R-:W-:Y:S01]  /*123b0*/  HADD2.F32 R41, -RZ, R43.reuse.H0_H0 ;  /* 0x2000002bff297230 */ /* 0x101fe20000004100 */
[----:B------:R-:W-:Y:S01]  /*123c0*/  LEA.HI R7, R7, R4, RZ, 0x3 ;  /* 0x0000000407077211 */ /* 0x000fe200078f18ff */
[----:B------:R-:W-:Y:S01]  /*123d0*/  HADD2.F32 R43, -RZ, R43.H1_H1 ;  /* 0x3000002bff2b7230 */ /* 0x000fe20000004100 */
[-C--:B------:R-:W-:Y:S02]  /*123e0*/  F2FP.F16.E4M3.UNPACK_B R44, R12.reuse.H1 ;  /* 0x0000000cff2c723e */ /* 0x080fe400030006ff */
[----:B------:R-:W-:Y:S01]  /*123f0*/  F2FP.F16.E4M3.UNPACK_B R49, R12 ;  /* 0x0000000cff31723e */ /* 0x000fe200020006ff */
[----:B------:R-:W-:Y:S01]  /*12400*/  IMAD.SHL.U32 R7, R7, 0x800, RZ ;  /* 0x0000080007077824 */ /* 0x000fe200078e00ff */
[----:B------:R-:W-:Y:S01]  /*12410*/  F2FP.F16.E4M3.UNPACK_B R53, R13 ;  /* 0x0000000dff35723e */ /* 0x000fe200020006ff */
[----:B------:R-:W-:-:S02]  /*12420*/  HADD2.F32 R45, -RZ, R44.H0_H0 ;  /* 0x2000002cff2d7230 */ /* 0x000fc40000004100 */
[----:B------:R-:W-:Y:S01]  /*12430*/  HADD2.F32 R47, -RZ, R44.H1_H1 ;  /* 0x3000002cff2f7230 */ /* 0x000fe20000004100 */
[----:B------:R-:W-:Y:S01]  /*12440*/  LOP3.LUT R7, R7, 0xffffc000, RZ, 0xc0, !PT ;  /* 0xffffc00007077812 */ /* 0x000fe200078ec0ff */
[--C-:B------:R-:W-:Y:S02]  /*12450*/  HADD2.F32 R50, -RZ, R49.reuse.H0_H0 ;  /* 0x20000031ff327230 */ /* 0x100fe40000004100 */
[----:B------:R-:W-:Y:S02]  /*12460*/  HADD2.F32 R49, -RZ, R49.H1_H1 ;  /* 0x30000031ff317230 */ /* 0x000fe40000004100 */
[----:B------:R-:W-:Y:S01]  /*12470*/  HADD2.F32 R54, -RZ, R53.H0_H0 ;  /* 0x20000035ff367230 */ /* 0x000fe20000004100 */
[----:B--2---:R-:W-:Y:S02]  /*12480*/  SHF.R.U32.HI R9, RZ, 0x3, R8 ;  /* 0x00000003ff097819 */ /* 0x004fe40000011608 */
[----:B------:R-:W-:-:S04]  /*12490*/  LOP3.LUT R4, R8, 0x70, R5, 0xf8, !PT ;  /* 0x0000007008047812 */ /* 0x000fc800078ef805 */
[----:B------:R-:W-:-:S04]  /*124a0*/  LOP3.LUT R4, R4, R9, RZ, 0x3c, !PT ;  /* 0x0000000904047212 */ /* 0x000fc800078e3cff */
[----:B---3--:R-:W-:Y:S02]  /*124b0*/  IADD3 R8, R4, R7, R6 ;  /* 0x0000000704087210 */ /* 0x008fe40007ffe006 */
[----:B----4-:R-:W0:Y:S03]  /*124c0*/  LDS.128 R4, [R61+0x20400] ;  /* 0x020400003d047984 */ /* 0x010e260000000c00 */
[----:B------:R-:W-:-:S05]  /*124d0*/  IMAD.IADD R24, R19, 0x1, R8 ;  /* 0x0000000113187824 */ /* 0x000fca00078e0208 */
[----:B------:R-:W1:Y:S01]  /*124e0*/  LDS.128 R8, [R24+0x20400] ;  /* 0x0204000018087984 */ /* 0x000e620000000c00 */
[-C--:B0-----:R-:W-:Y:S02]  /*124f0*/  F2FP.F16.E4M3.UNPACK_B R25, R4.reuse ;  /* 0x00000004ff19723e */ /* 0x081fe400020006ff */
[----:B------:R-:W-:Y:S02]  /*12500*/  F2FP.F16.E4M3.UNPACK_B R4, R4.H1 ;  /* 0x00000004ff04723e */ /* 0x000fe400030006ff */
[-C--:B------:R-:W-:Y:S02]  /*12510*/  F2FP.F16.E4M3.UNPACK_B R26, R5.reuse ;  /* 0x00000005ff1a723e */ /* 0x080fe400020006ff */
[----:B------:R-:W-:Y:S01]  /*12520*/  F2FP.F16.E4M3.UNPACK_B R27, R5.H1 ;  /* 0x00000005ff1b723e */ /* 0x000fe200030006ff */
[----:B------:R-:W-:Y:S01]  /*12530*/  HADD2.F32 R5, -RZ, R4.H0_H0 ;  /* 0x20000004ff057230 */ /* 0x000fe20000004100 */
[-C--:B-1----:R-:W-:Y:S02]  /*12540*/  F2FP.F16.E4M3.UNPACK_B R33, R8.reuse.H1 ;  /* 0x00000008ff21723e */ /* 0x082fe400030006ff */
[----:B------:R-:W-:-:S02]  /*12550*/  F2FP.F16.E4M3.UNPACK_B R8, R8 ;  /* 0x00000008ff08723e */ /* 0x000fc400020006ff */
[-C--:B------:R-:W-:Y:S01]  /*12560*/  F2FP.F16.E4M3.UNPACK_B R35, R9.reuse ;  /* 0x00000009ff23723e */ /* 0x080fe200020006ff */
[--C-:B------:R-:W-:Y:S01]  /*12570*/  HADD2.F32 R34, -RZ, R33.reuse.H0_H0 ;  /* 0x20000021ff227230 */ /* 0x100fe20000004100 */
[----:B------:R-:W-:Y:S01]  /*12580*/  F2FP.F16.E4M3.UNPACK_B R37, R9.H1 ;  /* 0x00000009ff25723e */ /* 0x000fe200030006ff */
[----:B------:R-:W-:Y:S01]  /*12590*/  HADD2.F32 R33, -RZ, R33.H1_H1 ;  /* 0x30000021ff217230 */ /* 0x000fe20000004100 */
[----:B------:R-:W-:Y:S01]  /*125a0*/  F2FP.F16.E4M3.UNPACK_B R39, R10 ;  /* 0x0000000aff27723e */ /* 0x000fe200020006ff */
[--C-:B------:R-:W-:Y:S02]  /*125b0*/  HADD2.F32 R9, -RZ, R8.reuse.H0_H0 ;  /* 0x20000008ff097230 */ /* 0x100fe40000004100 */
[-C--:B------:R-:W-:Y:S01]  /*125c0*/  FMUL.FTZ R42, R41, R34.reuse ;  /* 0x00000022292a7220 */ /* 0x080fe20000410000 */
[----:B------:R-:W-:Y:S01]  /*125d0*/  FMUL.FTZ R40, R45, R34 ;  /* 0x000000222d287220 */ /* 0x000fe20000410000 */
[----:B------:R-:W-:Y:S01]  /*125e0*/  FMUL.FTZ R46, R43, R33 ;  /* 0x000000212b2e7220 */ /* 0x000fe20000410000 */
[----:B------:R-:W-:-:S02]  /*125f0*/  HADD2.F32 R8, -RZ, R8.H1_H1 ;  /* 0x30000008ff087230 */ /* 0x000fc40000004100 */
[-C--:B------:R-:W-:Y:S01]  /*12600*/  FFMA.FTZ R42, R45, R5.reuse, R42 ;  /* 0x000000052d2a7223 */ /* 0x080fe2000001002a */
[----:B------:R-:W-:Y:S01]  /*12610*/  F2FP.F16.E4M3.UNPACK_B R45, R0 ;  /* 0x00000000ff2d723e */ /* 0x000fe200020006ff */
[----:B------:R-:W-:Y:S01]  /*12620*/  FFMA.FTZ R41, R41, R5, -R40 ;  /* 0x0000000529297223 */ /* 0x000fe20000010828 */
[----:B------:R-:W-:Y:S02]  /*12630*/  HADD2.F32 R5, -RZ, R4.H1_H1 ;  /* 0x30000004ff057230 */ /* 0x000fe40000004100 */
[----:B------:R-:W-:Y:S01]  /*12640*/  FMUL.FTZ R40, R47, R33 ;  /* 0x000000212f287220 */ /* 0x000fe20000410000 */
[----:B------:R-:W-:Y:S02]  /*12650*/  HADD2.F32 R4, -RZ, R25.H0_H0 ;  /* 0x20000019ff047230 */ /* 0x000fe40000004100 */
[----:B------:R-:W-:Y:S01]  /*12660*/  FMUL.FTZ R33, R50, R9 ;  /* 0x0000000932217220 */ /* 0x000fe20000410000 */
[--C-:B------:R-:W-:Y:S02]  /*12670*/  HADD2.F32 R48, -RZ, R45.reuse.H0_H0 ;  /* 0x2000002dff307230 */ /* 0x100fe40000004100 */
[-C--:B------:R-:W-:Y:S01]  /*12680*/  FFMA.FTZ R44, R43, R5.reuse, -R40 ;  /* 0x000000052b2c7223 */ /* 0x080fe20000010828 */
[----:B------:R-:W-:Y:S01]  /*12690*/  FFMA.FTZ R43, R47, R5, R46 ;  /* 0x000000052f2b7223 */ /* 0x000fe2000001002e */
[----:B------:R-:W-:Y:S01]  /*126a0*/  F2FP.F16.E4M3.UNPACK_B R46, R36.H1 ;  /* 0x00000024ff2e723e */ /* 0x000fe200030006ff */
[----:B------:R-:W-:-:S02]  /*126b0*/  HADD2.F32 R47, -RZ, R45.H1_H1 ;  /* 0x3000002dff2f7230 */ /* 0x000fc40000004100 */
[C---:B------:R-:W-:Y:S01]  /*126c0*/  FMUL.FTZ R9, R48.reuse, R9 ;  /* 0x0000000930097220 */ /* 0x040fe20000410000 */
[----:B------:R-:W-:Y:S01]  /*126d0*/  FFMA.FTZ R33, R48, R4, -R33 ;  /* 0x0000000430217223 */ /* 0x000fe20000010821 */
[----:B------:R-:W-:Y:S02]  /*126e0*/  HADD2.F32 R5, -RZ, R37.H0_H0 ;  /* 0x20000025ff057230 */ /* 0x000fe40000004100 */
[----:B------:R-:W-:Y:S01]  /*126f0*/  FMUL.FTZ R40, R49, R8 ;  /* 0x0000000831287220 */ /* 0x000fe20000410000 */
[----:B------:R-:W-:Y:S01]  /*12700*/  FFMA.FTZ R9, R50, R4, R9 ;  /* 0x0000000432097223 */ /* 0x000fe20000010009 */
[----:B------:R-:W-:Y:S01]  /*12710*/  F2FP.F16.E4M3.UNPACK_B R50, R13.H1 ;  /* 0x0000000dff32723e */ /* 0x000fe200030006ff */
[----:B------:R-:W-:Y:S02]  /*12720*/  HADD2.F32 R25, -RZ, R25.H1_H1 ;  /* 0x30000019ff197230 */ /* 0x000fe40000004100 */
[----:B------:R-:W-:Y:S01]  /*12730*/  FMUL.FTZ R8, R47, R8 ;  /* 0x000000082f087220 */ /* 0x000fe20000410000 */
[----:B------:R-:W-:Y:S01]  /*12740*/  HADD2.F32 R48, -RZ, R46.H0_H0 ;  /* 0x2000002eff307230 */ /* 0x000fe20000004100 */
[----:B------:R-:W-:Y:S01]  /*12750*/  F2FP.F16.E4M3.UNPACK_B R10, R10.H1 ;  /* 0x0000000aff0a723e */ /* 0x000fe200030006ff */
[----:B------:R-:W-:-:S02]  /*12760*/  HADD2.F32 R52, -RZ, R50.H0_H0 ;  /* 0x20000032ff347230 */ /* 0x000fc40000004100 */
[----:B------:R-:W-:Y:S01]  /*12770*/  FFMA.FTZ R8, R49, R25, R8 ;  /* 0x0000001931087223 */ /* 0x000fe20000010008 */
[----:B------:R-:W-:Y:S01]  /*12780*/  HADD2.F32 R4, -RZ, R27.H0_H0 ;  /* 0x2000001bff047230 */ /* 0x000fe20000004100 */
[----:B------:R-:W-:Y:S01]  /*12790*/  F2FP.F16.E4M3.UNPACK_B R49, R36 ;  /* 0x00000024ff31723e */ /* 0x000fe200020006ff */
[----:B------:R-:W-:Y:S02]  /*127a0*/  HADD2.F32 R51, -RZ, R46.H1_H1 ;  /* 0x3000002eff337230 */ /* 0x000fe40000004100 */
[-C--:B------:R-:W-:Y:S01]  /*127b0*/  FMUL.FTZ R45, R52, R5.reuse ;  /* 0x00000005342d7220 */ /* 0x080fe20000410000 */
[----:B------:R-:W-:Y:S01]  /*127c0*/  FMUL.FTZ R5, R48, R5 ;  /* 0x0000000530057220 */ /* 0x000fe20000410000 */
[----:B------:R-:W-:Y:S02]  /*127d0*/  HADD2.F32 R37, -RZ, R37.H1_H1 ;  /* 0x30000025ff257230 */ /* 0x000fe40000004100 */
[----:B------:R-:W-:Y:S01]  /*127e0*/  FFMA.FTZ R40, R47, R25, -R40 ;  /* 0x000000192f287223 */ /* 0x000fe20000010828 */
[----:B------:R-:W-:-:S02]  /*127f0*/  HADD2.F32 R55, -RZ, R50.H1_H1 ;  /* 0x30000032ff377230 */ /* 0x000fc40000004100 */
[-C--:B------:R-:W-:Y:S01]  /*12800*/  FFMA.FTZ R47, R52, R4.reuse, R5 ;  /* 0x00000004342f7223 */ /* 0x080fe20000010005 */
[----:B------:R-:W-:Y:S02]  /*12810*/  HADD2.F32 R5, -RZ, R35.H0_H0 ;  /* 0x20000023ff057230 */ /* 0x000fe40000004100 */
[-C--:B------:R-:W-:Y:S01]  /*12820*/  FMUL.FTZ R50, R51, R37.reuse ;  /* 0x0000002533327220 */ /* 0x080fe20000410000 */
[----:B------:R-:W-:Y:S02]  /*12830*/  HADD2.F32 R27, -RZ, R27.H1_H1 ;  /* 0x3000001bff1b7230 */ /* 0x000fe40000004100 */
[----:B------:R-:W-:Y:S01]  /*12840*/  FFMA.FTZ R45, R48, R4, -R45 ;  /* 0x00000004302d7223 */ /* 0x000fe2000001082d */
[----:B------:R-:W-:Y:S02]  /*12850*/  HADD2.F32 R52, -RZ, R49.H0_H0 ;  /* 0x20000031ff347230 */ /* 0x000fe40000004100 */
[----:B------:R-:W-:Y:S01]  /*12860*/  FMUL.FTZ R46, R55, R37 ;  /* 0x00000025372e7220 */ /* 0x000fe20000410000 */
[----:B------:R-:W-:-:S02]  /*12870*/  HADD2.F32 R4, -RZ, R26.H0_H0 ;  /* 0x2000001aff047230 */ /* 0x000fc40000004100 */
[----:B------:R-:W-:Y:S01]  /*12880*/  FMUL.FTZ R25, R54, R5 ;  /* 0x0000000536197220 */ /* 0x000fe20000410000 */
[----:B------:R-:W-:Y:S01]  /*12890*/  FFMA.FTZ R50, R55, R27, R50 ;  /* 0x0000001b37327223 */ /* 0x000fe20000010032 */
[----:B------:R-:W-:Y:S01]  /*128a0*/  FMUL.FTZ R5, R52, R5 ;  /* 0x0000000534057220 */ /* 0x000fe20000410000 */
[----:B------:R-:W-:Y:S01]  /*128b0*/  F2FP.F16.E4M3.UNPACK_B R55, R14.H1 ;  /* 0x0000000eff37723e */ /* 0x000fe200030006ff */
[----:B------:R-:W-:Y:S01]  /*128c0*/  FFMA.FTZ R48, R51, R27, -R46 ;  /* 0x0000001b33307223 */ /* 0x000fe2000001082e */
[----:B------:R-:W-:Y:S01]  /*128d0*/  F2FP.F16.E4M3.UNPACK_B R28, R6 ;  /* 0x00000006ff1c723e */ /* 0x000fe200020006ff */
[----:B------:R-:W-:Y:S01]  /*128e0*/  FFMA.FTZ R27, R54, R4, R5 ;  /* 0x00000004361b7223 */ /* 0x000fe20000010005 */
[----:B------:R-:W-:Y:S01]  /*128f0*/  F2FP.F16.E4M3.UNPACK_B R6, R6.H1 ;  /* 0x00000006ff06723e */ /* 0x000fe200030006ff */
[----:B------:R-:W-:Y:S01]  /*12900*/  HADD2.F32 R54, -RZ, R53.H1_H1 ;  /* 0x30000035ff367230 */ /* 0x000fe20000004100 */
[----:B------:R-:W-:Y:S01]  /*12910*/  F2FP.F16.E4M3.UNPACK_B R51, R3.H1 ;  /* 0x00000003ff33723e */ /* 0x000fe200030006ff */
[----:B------:R-:W-:-:S02]  /*12920*/  HADD2.F32 R35, -RZ, R35.H1_H1 ;  /* 0x30000023ff237230 */ /* 0x000fc40000004100 */
[----:B------:R-:W-:Y:S01]  /*12930*/  FFMA.FTZ R25, R52, R4, -R25 ;  /* 0x0000000434197223 */ /* 0x000fe20000010819 */
[----:B------:R-:W-:Y:S01]  /*12940*/  HADD2.F32 R46, -RZ, R49.H1_H1 ;  /* 0x30000031ff2e7230 */ /* 0x000fe20000004100 */
[----:B------:R-:W-:Y:S01]  /*12950*/  F2FP.F16.E4M3.UNPACK_B R53, R3 ;  /* 0x00000003ff35723e */ /* 0x000fe200020006ff */
[----:B------:R-:W-:Y:S02]  /*12960*/  HADD2.F32 R56, -RZ, R55.H0_H0 ;  /* 0x20000037ff387230 */ /* 0x000fe40000004100 */
[-C--:B------:R-:W-:Y:S01]  /*12970*/  FMUL.FTZ R37, R54, R35.reuse ;  /* 0x0000002336257220 */ /* 0x080fe20000410000 */
[----:B------:R-:W-:Y:S02]  /*12980*/  HADD2.F32 R5, -RZ, R10.H0_H0 ;  /* 0x2000000aff057230 */ /* 0x000fe40000004100 */
[----:B------:R-:W-:Y:S01]  /*12990*/  FMUL.FTZ R35, R46, R35 ;  /* 0x000000232e237220 */ /* 0x000fe20000410000 */
[----:B------:R-:W-:Y:S01]  /*129a0*/  HADD2.F32 R26, -RZ, R26.H1_H1 ;  /* 0x3000001aff1a7230 */ /* 0x000fe20000004100 */
[----:B------:R-:W-:Y:S01]  /*129b0*/  F2FP.F16.E4M3.UNPACK_B R34, R11 ;  /* 0x0000000bff22723e */ /* 0x000fe200020006ff */
[----:B------:R-:W-:-:S02]  /*129c0*/  HADD2.F32 R52, -RZ, R51.H0_H0 ;  /* 0x20000033ff347230 */ /* 0x000fc40000004100 */
[-C--:B------:R-:W-:Y:S01]  /*129d0*/  FMUL.FTZ R49, R56, R5.reuse ;  /* 0x0000000538317220 */ /* 0x080fe20000410000 */
[----:B------:R-:W-:Y:S02]  /*129e0*/  HADD2.F32 R4, -RZ, R6.H0_H0 ;  /* 0x20000006ff047230 */ /* 0x000fe40000004100 */
[-C--:B------:R-:W-:Y:S01]  /*129f0*/  FFMA.FTZ R46, R46, R26.reuse, -R37 ;  /* 0x0000001a2e2e7223 */ /* 0x080fe20000010825 */
[----:B------:R-:W-:Y:S01]  /*12a00*/  FFMA.FTZ R26, R54, R26, R35 ;  /* 0x0000001a361a7223 */ /* 0x000fe20000010023 */
[C---:B------:R-:W-:Y:S01]  /*12a10*/  FMUL.FTZ R5, R52.reuse, R5 ;  /* 0x0000000534057220 */ /* 0x040fe20000410000 */
[----:B------:R-:W-:Y:S02]  /*12a20*/  HADD2.F32 R54, -RZ, R55.H1_H1 ;  /* 0x30000037ff367230 */ /* 0x000fe40000004100 */
[----:B------:R-:W-:Y:S01]  /*12a30*/  FFMA.FTZ R49, R52, R4, -R49 ;  /* 0x0000000434317223 */ /* 0x000fe20000010831 */
[----:B------:R-:W-:Y:S01]  /*12a40*/  HADD2.F32 R10, -RZ, R10.H1_H1 ;  /* 0x3000000aff0a7230 */ /* 0x000fe20000004100 */
[----:B------:R-:W-:Y:S01]  /*12a50*/  F2FP.F16.E4M3.UNPACK_B R55, R14 ;  /* 0x0000000eff37723e */ /* 0x000fe200020006ff */
[----:B------:R-:W-:-:S02]  /*12a60*/  HADD2.F32 R52, -RZ, R51.H1_H1 ;  /* 0x30000033ff347230 */ /* 0x000fc40000004100 */
[----:B------:R-:W-:Y:S01]  /*12a70*/  FFMA.FTZ R37, R56, R4, R5 ;  /* 0x0000000438257223 */ /* 0x000fe20000010005 */
[----:B------:R-:W-:Y:S02]  /*12a80*/  HADD2.F32 R6, -RZ, R6.H1_H1 ;  /* 0x30000006ff067230 */ /* 0x000fe40000004100 */
[-C--:B------:R-:W-:Y:S01]  /*12a90*/  FMUL.FTZ R35, R54, R10.reuse ;  /* 0x0000000a36237220 */ /* 0x080fe20000410000 */
[----:B------:R-:W-:Y:S02]  /*12aa0*/  HADD2.F32 R5, -RZ, R39.H0_H0 ;  /* 0x20000027ff057230 */ /* 0x000fe40000004100 */
[C---:B------:R-:W-:Y:S01]  /*12ab0*/  FMUL.FTZ R51, R52.reuse, R10 ;  /* 0x0000000a34337220 */ /* 0x040fe20000410000 */
[----:B------:R-:W-:Y:S02]  /*12ac0*/  HADD2.F32 R10, -RZ, R55.H0_H0 ;  /* 0x20000037ff0a7230 */ /* 0x000fe40000004100 */
[----:B------:R-:W-:Y:S01]  /*12ad0*/  FFMA.FTZ R52, R52, R6, -R35 ;  /* 0x0000000634347223 */ /* 0x000fe20000010823 */
[----:B------:R-:W-:-:S02]  /*12ae0*/  HADD2.F32 R4, -RZ, R28.H0_H0 ;  /* 0x2000001cff047230 */ /* 0x000fc40000004100 */
[----:B------:R-:W-:Y:S01]  /*12af0*/  FFMA.FTZ R54, R54, R6, R51 ;  /* 0x0000000636367223 */ /* 0x000fe20000010033 */
[----:B------:R-:W-:Y:S02]  /*12b00*/  HADD2.F32 R6, -RZ, R53.H0_H0 ;  /* 0x20000035ff067230 */ /* 0x000fe40000004100 */
[----:B------:R-:W-:Y:S01]  /*12b10*/  FMUL.FTZ R35, R10, R5 ;  /* 0x000000050a237220 */ /* 0x000fe20000410000 */
[----:B------:R-:W-:Y:S01]  /*12b20*/  HADD2.F32 R58, -RZ, R55.H1_H1 ;  /* 0x30000037ff3a7230 */ /* 0x000fe20000004100 */
[----:B------:R-:W-:Y:S01]  /*12b30*/  F2FP.F16.E4M3.UNPACK_B R11, R11.H1 ;  /* 0x0000000bff0b723e */ /* 0x000fe200030006ff */
[----:B------:R-:W-:Y:S02]  /*12b40*/  HADD2.F32 R39, -RZ, R39.H1_H1 ;  /* 0x30000027ff277230 */ /* 0x000fe40000004100 */
[C---:B------:R-:W-:Y:S01]  /*12b50*/  FMUL.FTZ R5, R6.reuse, R5 ;  /* 0x0000000506057220 */ /* 0x040fe20000410000 */
[----:B------:R-:W-:Y:S02]  /*12b60*/  HADD2.F32 R56, -RZ, R53.H1_H1 ;  /* 0x30000035ff387230 */ /* 0x000fe40000004100 */
[-C--:B------:R-:W-:Y:S01]  /*12b70*/  FFMA.FTZ R6, R6, R4.reuse, -R35 ;  /* 0x0000000406067223 */ /* 0x080fe20000010823 */
[----:B------:R-:W-:Y:S01]  /*12b80*/  HADD2.F32 R28, -RZ, R28.H1_H1 ;  /* 0x3000001cff1c7230 */ /* 0x000fe20000004100 */
[----:B------:R-:W-:Y:S01]  /*12b90*/  F2FP.F16.E4M3.UNPACK_B R53, R15.H1 ;  /* 0x0000000fff35723e */ /* 0x000fe200030006ff */
[-C--:B------:R-:W-:Y:S01]  /*12ba0*/  FMUL.FTZ R35, R58, R39.reuse ;  /* 0x000000273a237220 */ /* 0x080fe20000410000 */
        /* <DEDUP_REMOVED lines=59> */
.L_x_428:
[----:B------:R-:W-:Y:S05]  /*12f60*/  BSYNC B1 ;  /* 0x0000000000017941 */ /* 0x000fea0003800000 */
.L_x_427:
[----:B------:R-:W-:Y:S05]  /*12f70*/  @P0 BRA `(.L_x_414) ;  /* 0x0000000c00080947 */ /* 0x000fea0003800000 */
[----:B-123--:R-:W2:Y:S04]  /*12f80*/  LDL R8, [R1+0x14] ;  /* 0x0000140001087983 */ /* 0x00eea80000100800 */
[----:B------:R-:W3:Y:S04]  /*12f90*/  LDL R6, [R1+0x20] ;  /* 0x0000200001067983 */ /* 0x000ee80000100800 */
[----:B------:R-:W4:Y:S01]  /*12fa0*/  LDL R53, [R1+0x44] ;  /* 0x0000440001357983 */ /* 0x000f220000100800 */
[----:B------:R-:W-:Y:S02]  /*12fb0*/  LEA.HI R20, R21, R20, RZ, 0x1c ;  /* 0x0000001415147211 */ /* 0x000fe400078fe0ff */
[----:B0-----:R-:W-:-:S02]  /*12fc0*/  F2FP.F16.E4M3.UNPACK_B R35, R0.H1 ;  /* 0x00000000ff23723e */ /* 0x001fc400030006ff */
[----:B------:R-:W-:Y:S01]  /*12fd0*/  SHF.R.S32.HI R5, RZ, 0x1f, R20 ;  /* 0x0000001fff057819 */ /* 0x000fe20000011414 */
[----:B------:R-:W-:Y:S01]  /*12fe0*/  IMAD.SHL.U32 R4, R20, 0x10, RZ ;  /* 0x0000001014047824 */ /* 0x000fe200078e00ff */
[----:B------:R-:W-:Y:S01]  /*12ff0*/  F2FP.F16.E4M3.UNPACK_B R39, R12.H1 ;  /* 0x0000000cff27723e */ /* 0x000fe200030006ff */
[--C-:B------:R-:W-:Y:S01]  /*13000*/  HADD2.F32 R37, -RZ, R35.reuse.H0_H0 ;  /* 0x20000023ff257230 */ /* 0x100fe20000004100 */
[----:B------:R-:W-:Y:S01]  /*13010*/  LEA.HI R5, R5, R20, RZ, 0x3 ;  /* 0x0000001405057211 */ /* 0x000fe200078f18ff */
[----:B------:R-:W-:Y:S02]  /*13020*/  HADD2.F32 R46, -RZ, R35.H1_H1 ;  /* 0x30000023ff2e7230 */ /* 0x000fe40000004100 */
[--C-:B------:R-:W-:Y:S01]  /*13030*/  HADD2.F32 R41, -RZ, R39.reuse.H0_H0 ;  /* 0x20000027ff297230 */ /* 0x100fe20000004100 */
[----:B------:R-:W-:Y:S01]  /*13040*/  SHF.L.U32 R5, R5, 0xb, RZ ;  /* 0x0000000b05057819 */ /* 0x000fe200000006ff */
[----:B------:R-:W-:-:S03]  /*13050*/  HADD2.F32 R50, -RZ, R39.H1_H1 ;  /* 0x30000027ff327230 */ /* 0x000fc60000004100 */
[----:B------:R-:W-:Y:S02]  /*13060*/  LOP3.LUT R5, R5, 0xffffc000, RZ, 0xc0, !PT ;  /* 0xffffc00005057812 */ /* 0x000fe400078ec0ff */
        /* <DEDUP_REMOVED lines=11> */
[--C-:B------:R-:W-:Y:S01]  /*13120*/  HADD2.F32 R5, -RZ, R4.reuse.H0_H0 ;  /* 0x20000004ff057230 */ /* 0x100fe20000004100 */
[-C--:B-1----:R-:W-:Y:S01]  /*13130*/  F2FP.F16.E4M3.UNPACK_B R28, R8.reuse.H1 ;  /* 0x00000008ff1c723e */ /* 0x082fe200030006ff */
[----:B------:R-:W-:Y:S01]  /*13140*/  HADD2.F32 R4, -RZ, R4.H1_H1 ;  /* 0x30000004ff047230 */ /* 0x000fe20000004100 */
[----:B------:R-:W-:-:S02]  /*13150*/  F2FP.F16.E4M3.UNPACK_B R8, R8 ;  /* 0x00000008ff08723e */ /* 0x000fc400020006ff */
[-C--:B------:R-:W-:Y:S01]  /*13160*/  F2FP.F16.E4M3.UNPACK_B R33, R9.reuse ;  /* 0x00000009ff21723e */ /* 0x080fe200020006ff */
[--C-:B------:R-:W-:Y:S01]  /*13170*/  HADD2.F32 R29, -RZ, R28.reuse.H0_H0 ;  /* 0x2000001cff1d7230 */ /* 0x100fe20000004100 */
[----:B------:R-:W-:Y:S01]  /*13180*/  F2FP.F16.E4M3.UNPACK_B R9, R9.H1 ;  /* 0x00000009ff09723e */ /* 0x000fe200030006ff */
[----:B------:R-:W-:Y:S01]  /*13190*/  HADD2.F32 R28, -RZ, R28.H1_H1 ;  /* 0x3000001cff1c7230 */ /* 0x000fe20000004100 */
[----:B------:R-:W-:Y:S02]  /*131a0*/  F2FP.F16.E4M3.UNPACK_B R34, R10 ;  /* 0x0000000aff22723e */ /* 0x000fe400020006ff */
[-C--:B------:R-:W-:Y:S01]  /*131b0*/  FMUL.FTZ R42, R37, R29.reuse ;  /* 0x0000001d252a7220 */ /* 0x080fe20000410000 */
[C---:B------:R-:W-:Y:S01]  /*131c0*/  FMUL.FTZ R40, R41.reuse, R29 ;  /* 0x0000001d29287220 */ /* 0x040fe20000410000 */
[----:B------:R-:W-:Y:S01]  /*131d0*/  FMUL.FTZ R39, R46, R28 ;  /* 0x0000001c2e277220 */ /* 0x000fe20000410000 */
[----:B------:R-:W-:Y:S01]  /*131e0*/  F2FP.F16.E4M3.UNPACK_B R10, R10.H1 ;  /* 0x0000000aff0a723e */ /* 0x000fe200030006ff */
[-C--:B------:R-:W-:Y:S01]  /*131f0*/  FFMA.FTZ R42, R41, R5.reuse, R42 ;  /* 0x00000005292a7223 */ /* 0x080fe2000001002a */
[----:B------:R-:W-:Y:S01]  /*13200*/  F2FP.F16.E4M3.UNPACK_B R41, R12 ;  /* 0x0000000cff29723e */ /* 0x000fe200020006ff */
[----:B------:R-:W-:Y:S01]  /*13210*/  FFMA.FTZ R40, R37, R5, -R40 ;  /* 0x0000000525287223 */ /* 0x000fe20000010828 */
[----:B------:R-:W-:Y:S01]  /*13220*/  F2FP.F16.E4M3.UNPACK_B R12, R0 ;  /* 0x00000000ff0c723e */ /* 0x000fe200020006ff */
[----:B------:R-:W-:-:S02]  /*13230*/  HADD2.F32 R5, -RZ, R8.H0_H0 ;  /* 0x20000008ff057230 */ /* 0x000fc40000004100 */
[----:B------:R-:W-:Y:S01]  /*13240*/  FMUL.FTZ R37, R50, R28 ;  /* 0x0000001c32257220 */ /* 0x000fe20000410000 */
[----:B------:R-:W-:Y:S01]  /*13250*/  HADD2.F32 R48, -RZ, R41.H0_H0 ;  /* 0x20000029ff307230 */ /* 0x000fe20000004100 */
[----:B------:R-:W-:Y:S01]  /*13260*/  F2FP.F16.E4M3.UNPACK_B R28, R36.H1 ;  /* 0x00000024ff1c723e */ /* 0x000fe200030006ff */
[----:B------:R-:W-:Y:S02]  /*13270*/  HADD2.F32 R44, -RZ, R12.H0_H0 ;  /* 0x2000000cff2c7230 */ /* 0x000fe40000004100 */
[----:B------:R-:W-:Y:S01]  /*13280*/  FFMA.FTZ R37, R46, R4, -R37 ;  /* 0x000000042e257223 */ /* 0x000fe20000010825 */
[----:B------:R-:W-:Y:S02]  /*13290*/  HADD2.F32 R0, -RZ, R21.H0_H0 ;  /* 0x20000015ff007230 */ /* 0x000fe40000004100 */
[-C--:B------:R-:W-:Y:S01]  /*132a0*/  FMUL.FTZ R35, R48, R5.reuse ;  /* 0x0000000530237220 */ /* 0x080fe20000410000 */
[----:B------:R-:W-:Y:S02]  /*132b0*/  HADD2.F32 R47, -RZ, R41.H1_H1 ;  /* 0x30000029ff2f7230 */ /* 0x000fe40000004100 */
[----:B------:R-:W-:Y:S01]  /*132c0*/  FMUL.FTZ R5, R44, R5 ;  /* 0x000000052c057220 */ /* 0x000fe20000410000 */
[----:B------:R-:W-:-:S02]  /*132d0*/  HADD2.F32 R8, -RZ, R8.H1_H1 ;  /* 0x30000008ff087230 */ /* 0x000fc40000004100 */
[----:B------:R-:W-:Y:S01]  /*132e0*/  FFMA.FTZ R39, R50, R4, R39 ;  /* 0x0000000432277223 */ /* 0x000fe20000010027 */
[----:B------:R-:W-:Y:S02]  /*132f0*/  HADD2.F32 R45, -RZ, R12.H1_H1 ;  /* 0x3000000cff2d7230 */ /* 0x000fe40000004100 */
[----:B------:R-:W-:Y:S01]  /*13300*/  FFMA.FTZ R35, R44, R0, -R35 ;  /* 0x000000002c237223 */ /* 0x000fe20000010823 */
[----:B------:R-:W-:Y:S01]  /*13310*/  F2FP.F16.E4M3.UNPACK_B R46, R13.H1 ;  /* 0x0000000dff2e723e */ /* 0x000fe200030006ff */
[----:B------:R-:W-:Y:S02]  /*13320*/  HADD2.F32 R21, -RZ, R21.H1_H1 ;  /* 0x30000015ff157230 */ /* 0x000fe40000004100 */
[-C--:B------:R-:W-:Y:S01]  /*13330*/  FMUL.FTZ R12, R47, R8.reuse ;  /* 0x000000082f0c7220 */ /* 0x080fe20000410000 */
[----:B------:R-:W-:Y:S02]  /*13340*/  HADD2.F32 R4, -RZ, R9.H0_H0 ;  /* 0x20000009ff047230 */ /* 0x000fe40000004100 */
[----:B------:R-:W-:Y:S01]  /*13350*/  FMUL.FTZ R8, R45, R8 ;  /* 0x000000082d087220 */ /* 0x000fe20000410000 */
[----:B------:R-:W-:-:S02]  /*13360*/  HADD2.F32 R44, -RZ, R28.H0_H0 ;  /* 0x2000001cff2c7230 */ /* 0x000fc40000004100 */
[----:B------:R-:W-:Y:S01]  /*13370*/  FFMA.FTZ R5, R48, R0, R5 ;  /* 0x0000000030057223 */ /* 0x000fe20000010005 */
[----:B------:R-:W-:Y:S02]  /*13380*/  HADD2.F32 R48, -RZ, R46.H0_H0 ;  /* 0x2000002eff307230 */ /* 0x000fe40000004100 */
[----:B------:R-:W-:Y:S01]  /*13390*/  FFMA.FTZ R8, R47, R21, R8 ;  /* 0x000000152f087223 */ /* 0x000fe20000010008 */
[----:B------:R-:W-:Y:S02]  /*133a0*/  HADD2.F32 R0, -RZ, R25.H0_H0 ;  /* 0x20000019ff007230 */ /* 0x000fe40000004100 */
[-C--:B------:R-:W-:Y:S01]  /*133b0*/  FMUL.FTZ R43, R44, R4.reuse ;  /* 0x000000042c2b7220 */ /* 0x080fe20000410000 */
[----:B------:R-:W-:Y:S01]  /*133c0*/  F2FP.F16.E4M3.UNPACK_B R47, R13 ;  /* 0x0000000dff2f723e */ /* 0x000fe200020006ff */
[----:B------:R-:W-:Y:S01]  /*133d0*/  FFMA.FTZ R12, R45, R21, -R12 ;  /* 0x000000152d0c7223 */ /* 0x000fe2000001080c */
[C---:B------:R-:W-:Y:S01]  /*133e0*/  FMUL.FTZ R41, R48.reuse, R4 ;  /* 0x0000000430297220 */ /* 0x040fe20000410000 */
[----:B------:R-:W-:Y:S01]  /*133f0*/  FFMA.FTZ R43, R48, R0, R43 ;  /* 0x00000000302b7223 */ /* 0x000fe2000001002b */
[----:B------:R-:W-:Y:S01]  /*13400*/  HADD2.F32 R45, -RZ, R28.H1_H1 ;  /* 0x3000001cff2d7230 */ /* 0x000fe20000004100 */
[----:B------:R-:W-:Y:S01]  /*13410*/  F2FP.F16.E4M3.UNPACK_B R21, R36 ;  /* 0x00000024ff15723e */ /* 0x000fe200020006ff */
[----:B------:R-:W-:-:S02]  /*13420*/  HADD2.F32 R49, -RZ, R46.H1_H1 ;  /* 0x3000002eff317230 */ /* 0x000fc40000004100 */
[----:B------:R-:W-:Y:S01]  /*13430*/  FFMA.FTZ R41, R44, R0, -R41 ;  /* 0x000000002c297223 */ /* 0x000fe20000010829 */
[----:B------:R-:W-:Y:S01]  /*13440*/  HADD2.F32 R9, -RZ, R9.H1_H1 ;  /* 0x30000009ff097230 */ /* 0x000fe20000004100 */
[-C--:B------:R-:W-:Y:S01]  /*13450*/  F2FP.F16.E4M3.UNPACK_B R26, R6.reuse ;  /* 0x00000006ff1a723e */ /* 0x080fe200020006ff */
[----:B------:R-:W-:Y:S01]  /*13460*/  HADD2.F32 R48, -RZ, R47.H0_H0 ;  /* 0x2000002fff307230 */ /* 0x000fe20000004100 */
[----:B------:R-:W-:Y:S01]  /*13470*/  F2FP.F16.E4M3.UNPACK_B R6, R6.H1 ;  /* 0x00000006ff06723e */ /* 0x000fe200030006ff */
[----:B------:R-:W-:Y:S02]  /*13480*/  HADD2.F32 R4, -RZ, R33.H0_H0 ;  /* 0x20000021ff047230 */ /* 0x000fe40000004100 */
[-C--:B------:R-:W-:Y:S01]  /*13490*/  FMUL.FTZ R28, R49, R9.reuse ;  /* 0x00000009311c7220 */ /* 0x080fe20000410000 */
[----:B------:R-:W-:Y:S02]  /*134a0*/  HADD2.F32 R25, -RZ, R25.H1_H1 ;  /* 0x30000019ff197230 */ /* 0x000fe40000004100 */
[----:B------:R-:W-:Y:S01]  /*134b0*/  FMUL.FTZ R44, R45, R9 ;  /* 0x000000092d2c7220 */ /* 0x000fe20000410000 */
[----:B------:R-:W-:-:S02]  /*134c0*/  HADD2.F32 R46, -RZ, R21.H0_H0 ;  /* 0x20000015ff2e7230 */ /* 0x000fc40000004100 */
[----:B------:R-:W-:Y:S01]  /*134d0*/  FMUL.FTZ R9, R48, R4 ;  /* 0x0000000430097220 */ /* 0x000fe20000410000 */
[----:B------:R-:W-:Y:S02]  /*134e0*/  HADD2.F32 R0, -RZ, R24.H0_H0 ;  /* 0x20000018ff007230 */ /* 0x000fe40000004100 */
[----:B------:R-:W-:Y:S01]  /*134f0*/  FFMA.FTZ R44, R49, R25, R44 ;  /* 0x00000019312c7223 */ /* 0x000fe2000001002c */
[----:B------:R-:W-:Y:S01]  /*13500*/  F2FP.F16.E4M3.UNPACK_B R49, R14.H1 ;  /* 0x0000000eff31723e */ /* 0x000fe200030006ff */
[C---:B------:R-:W-:Y:S01]  /*13510*/  FMUL.FTZ R13, R46.reuse, R4 ;  /* 0x000000042e0d7220 */ /* 0x040fe20000410000 */
[----:B------:R-:W-:Y:S02]  /*13520*/  HADD2.F32 R4, -RZ, R10.H0_H0 ;  /* 0x2000000aff047230 */ /* 0x000fe40000004100 */
[-C--:B------:R-:W-:Y:S01]  /*13530*/  FFMA.FTZ R9, R46, R0.reuse, -R9 ;  /* 0x000000002e097223 */ /* 0x080fe20000010809 */
[----:B------:R-:W-:Y:S01]  /*13540*/  F2FP.F16.E4M3.UNPACK_B R46, R3.H1 ;  /* 0x00000003ff2e723e */ /* 0x000fe200030006ff */
[----:B------:R-:W-:Y:S01]  /*13550*/  FFMA.FTZ R13, R48, R0, R13 ;  /* 0x00000000300d7223 */ /* 0x000fe2000001000d */
[----:B------:R-:W-:-:S02]  /*13560*/  HADD2.F32 R52, -RZ, R49.H0_H0 ;  /* 0x20000031ff347230 */ /* 0x000fc40000004100 */
[----:B------:R-:W-:Y:S01]  /*13570*/  FFMA.FTZ R36, R45, R25, -R28 ;  /* 0x000000192d247223 */ /* 0x000fe2000001081c */
[----:B------:R-:W-:Y:S01]  /*13580*/  HADD2.F32 R0, -RZ, R6.H0_H0 ;  /* 0x20000006ff007230 */ /* 0x000fe20000004100 */
[----:B------:R-:W-:Y:S01]  /*13590*/  F2FP.F16.E4M3.UNPACK_B R29, R11 ;  /* 0x0000000bff1d723e */ /* 0x000fe200020006ff */
[----:B------:R-:W-:Y:S02]  /*135a0*/  HADD2.F32 R48, -RZ, R46.H0_H0 ;  /* 0x2000002eff307230 */ /* 0x000fe40000004100 */
[----:B------:R-:W-:Y:S01]  /*135b0*/  FMUL.FTZ R25, R52, R4 ;  /* 0x0000000434197220 */ /* 0x000fe20000410000 */
[----:B------:R-:W-:Y:S01]  /*135c0*/  HADD2.F32 R50, -RZ, R47.H1_H1 ;  /* 0x3000002fff327230 */ /* 0x000fe20000004100 */
[----:B------:R-:W-:Y:S01]  /*135d0*/  F2FP.F16.E4M3.UNPACK_B R47, R14 ;  /* 0x0000000eff2f723e */ /* 0x000fe200020006ff */
[----:B------:R-:W-:Y:S02]  /*135e0*/  HADD2.F32 R33, -RZ, R33.H1_H1 ;  /* 0x30000021ff217230 */ /* 0x000fe40000004100 */
[----:B------:R-:W-:Y:S01]  /*135f0*/  FMUL.FTZ R45, R48, R4 ;  /* 0x00000004302d7220 */ /* 0x000fe20000410000 */
[----:B------:R-:W-:-:S02]  /*13600*/  HADD2.F32 R28, -RZ, R21.H1_H1 ;  /* 0x30000015ff1c7230 */ /* 0x000fc40000004100 */
[-C--:B------:R-:W-:Y:S01]  /*13610*/  FFMA.FTZ R4, R48, R0.reuse, -R25 ;  /* 0x0000000030047223 */ /* 0x080fe20000010819 */
[----:B------:R-:W-:Y:S02]  /*13620*/  HADD2.F32 R24, -RZ, R24.H1_H1 ;  /* 0x30000018ff187230 */ /* 0x000fe40000004100 */
[----:B------:R-:W-:Y:S01]  /*13630*/  FFMA.FTZ R45, R52, R0, R45 ;  /* 0x00000000342d7223 */ /* 0x000fe2000001002d */
[-C--:B------:R-:W-:Y:S01]  /*13640*/  FMUL.FTZ R21, R50, R33.reuse ;  /* 0x0000002132157220 */ /* 0x080fe20000410000 */
[----:B------:R-:W-:Y:S02]  /*13650*/  HADD2.F32 R48, -RZ, R49.H1_H1 ;  /* 0x30000031ff307230 */ /* 0x000fe40000004100 */
[C---:B------:R-:W-:Y:S01]  /*13660*/  FMUL.FTZ R33, R28.reuse, R33 ;  /* 0x000000211c217220 */ /* 0x040fe20000410000 */
[----:B------:R-:W-:Y:S02]  /*13670*/  HADD2.F32 R10, -RZ, R10.H1_H1 ;  /* 0x3000000aff0a7230 */ /* 0x000fe40000004100 */
[----:B------:R-:W-:Y:S01]  /*13680*/  FFMA.FTZ R28, R28, R24, -R21 ;  /* 0x000000181c1c7223 */ /* 0x000fe20000010815 */
[----:B------:R-:W-:Y:S01]  /*13690*/  HADD2.F32 R0, -RZ, R46.H1_H1 ;  /* 0x3000002eff007230 */ /* 0x000fe20000004100 */
[----:B------:R-:W-:Y:S01]  /*136a0*/  F2FP.F16.E4M3.UNPACK_B R46, R3 ;  /* 0x00000003ff2e723e */ /* 0x000fe200020006ff */
[----:B------:R-:W-:-:S02]  /*136b0*/  HADD2.F32 R6, -RZ, R6.H1_H1 ;  /* 0x30000006ff067230 */ /* 0x000fc40000004100 */
[----:B------:R-:W-:Y:S01]  /*136c0*/  FMUL.FTZ R21, R48, R10 ;  /* 0x0000000a30157220 */ /* 0x000fe20000410000 */
[----:B------:R-:W-:Y:S01]  /*136d0*/  FFMA.FTZ R24, R50, R24, R33 ;  /* 0x0000001832187223 */ /* 0x000fe20000010021 */
[C---:B------:R-:W-:Y:S01]  /*136e0*/  FMUL.FTZ R25, R0.reuse, R10 ;  /* 0x0000000a00197220 */ /* 0x040fe20000410000 */
[----:B------:R-:W-:Y:S02]  /*136f0*/  HADD2.F32 R10, -RZ, R47.H0_H0 ;  /* 0x2000002fff0a7230 */ /* 0x000fe40000004100 */
[-C--:B------:R-:W-:Y:S01]  /*13700*/  FFMA.FTZ R33, R0, R6.reuse, -R21 ;  /* 0x0000000600217223 */ /* 0x080fe20000010815 */
[----:B------:R-:W-:Y:S02]  /*13710*/  HADD2.F32 R3, -RZ, R34.H0_H0 ;  /* 0x20000022ff037230 */ /* 0x000fe40000004100 */
[----:B------:R-:W-:Y:S01]  /*13720*/  FFMA.FTZ R14, R48, R6, R25 ;  /* 0x00000006300e7223 */ /* 0x000fe20000010019 */
[----:B------:R-:W-:Y:S01]  /*13730*/  HADD2.F32 R6, -RZ, R46.H0_H0 ;  /* 0x2000002eff067230 */ /* 0x000fe20000004100 */
[----:B------:R-:W-:Y:S01]  /*13740*/  F2FP.F16.E4M3.UNPACK_B R11, R11.H1 ;  /* 0x0000000bff0b723e */ /* 0x000fe200030006ff */
[----:B------:R-:W-:-:S02]  /*13750*/  HADD2.F32 R0, -RZ, R26.H0_H0 ;  /* 0x2000001aff007230 */ /* 0x000fc40000004100 */
[-C--:B------:R-:W-:Y:S01]  /*13760*/  FMUL.FTZ R21, R10, R3.reuse ;  /* 0x000000030a157220 */ /* 0x080fe20000410000 */
[----:B------:R-:W-:Y:S02]  /*13770*/  HADD2.F32 R48, -RZ, R47.H1_H1 ;  /* 0x3000002fff307230 */ /* 0x000fe40000004100 */
[C---:B------:R-:W-:Y:S01]  /*13780*/  FMUL.FTZ R3, R6.reuse, R3 ;  /* 0x0000000306037220 */ /* 0x040fe20000410000 */
[----:B------:R-:W-:Y:S02]  /*13790*/  HADD2.F32 R34, -RZ, R34.H1_H1 ;  /* 0x30000022ff227230 */ /* 0x000fe40000004100 */
[----:B------:R-:W-:Y:S01]  /*137a0*/  FFMA.FTZ R6, R6, R0, -R21 ;  /* 0x0000000006067223 */ /* 0x000fe20000010815 */
[----:B------:R-:W-:Y:S01]  /*137b0*/  HADD2.F32 R46, -RZ, R46.H1_H1 ;  /* 0x3000002eff2e7230 */ /* 0x000fe20000004100 */
[----:B------:R-:W-:Y:S01]  /*137c0*/  F2FP.F16.E4M3.UNPACK_B R50, R15.H1 ;  /* 0x0000000fff32723e */ /* 0x000fe200030006ff */
[----:B------:R-:W-:Y:S02]  /*137d0*/  HADD2.F32 R26, -RZ, R26.H1_H1 ;  /* 0x3000001aff1a7230 */ /* 0x000fe40000004100 */
[----:B------:R-:W-:Y:S01]  /*137e0*/  FMUL.FTZ R21, R48, R34 ;  /* 0x0000002230157220 */ /* 0x000fe20000410000 */
        /* <DEDUP_REMOVED lines=20> */
[----:B------:R-:W-:Y:S01]  /*13930*/  HADD2.F32 R7, -RZ, R7.H1_H1 ;  /* 0x30000007ff077230 */ /* 0x000fe20000004100 */
[----:B------:R-:W-:Y:S01]  /*13940*/  F2FP.SATFINITE.E4M3.F32.PACK_AB_MERGE_C R36, R36, R41, RZ ;  /* 0x000000292424723e */ /* 0x000fe200048070ff */
[--C-:B------:R-:W-:Y:S02]  /*13950*/  HADD2.F32 R50, -RZ, R48.reuse.H0_H0 ;  /* 0x20000030ff327230 */ /* 0x100fe40000004100 */
[-C--:B------:R-:W-:Y:S01]  /*13960*/  FMUL.FTZ R26, R51, R11.reuse ;  /* 0x0000000b331a7220 */ /* 0x080fe20000410000 */
[C---:B------:R-:W-:Y:S01]  /*13970*/  FMUL.FTZ R34, R49.reuse, R11 ;  /* 0x0000000b31227220 */ /* 0x040fe20000410000 */
[----:B------:R-:W-:Y:S01]  /*13980*/  FFMA.FTZ R11, R46, R0, R3 ;  /* 0x000000002e0b7223 */ /* 0x000fe20000010003 */
[----:B------:R-:W-:Y:S01]  /*13990*/  F2FP.F16.E4M3.UNPACK_B R0, R15 ;  /* 0x0000000fff00723e */ /* 0x000fe200020006ff */
[----:B------:R-:W-:Y:S01]  /*139a0*/  FFMA.FTZ R38, R49, R7, -R26 ;  /* 0x0000000731267223 */ /* 0x000fe2000001081a */
[----:B------:R-:W-:-:S02]  /*139b0*/  HADD2.F32 R15, -RZ, R48.H1_H1 ;  /* 0x30000030ff0f7230 */ /* 0x000fc40000004100 */
[----:B------:R-:W-:Y:S01]  /*139c0*/  FFMA.FTZ R46, R51, R7, R34 ;  /* 0x00000007332e7223 */ /* 0x000fe20000010022 */
[--C-:B------:R-:W-:Y:S01]  /*139d0*/  HADD2.F32 R3, -RZ, R29.reuse.H0_H0 ;  /* 0x2000001dff037230 */ /* 0x100fe20000004100 */
[----:B------:R-:W-:Y:S01]  /*139e0*/  F2FP.SATFINITE.E4M3.F32.PACK_AB_MERGE_C R33, R33, R4, RZ ;  /* 0x000000042121723e */ /* 0x000fe200048070ff */
[--C-:B------:R-:W-:Y:S01]  /*139f0*/  HADD2.F32 R48, -RZ, R0.reuse.H0_H0 ;  /* 0x20000000ff307230 */ /* 0x100fe20000004100 */
[----:B------:R-:W-:Y:S01]  /*13a00*/  F2FP.SATFINITE.E4M3.F32.PACK_AB_MERGE_C R38, R38, R47, RZ ;  /* 0x0000002f2626723e */ /* 0x000fe200048070ff */
[----:B------:R-:W-:Y:S01]  /*13a10*/  HADD2.F32 R49, -RZ, R0.H1_H1 ;  /* 0x30000000ff317230 */ /* 0x000fe20000004100 */
[----:B------:R-:W-:Y:S01]  /*13a20*/  F2FP.SATFINITE.E4M3.F32.PACK_AB_MERGE_C R43, R44, R43, RZ ;  /* 0x0000002b2c2b723e */ /* 0x000fe200048070ff */
[----:B------:R-:W-:Y:S02]  /*13a30*/  HADD2.F32 R29, -RZ, R29.H1_H1 ;  /* 0x3000001dff1d7230 */ /* 0x000fe40000004100 */
[----:B------:R-:W-:Y:S01]  /*13a40*/  FMUL.FTZ R7, R48, R3 ;  /* 0x0000000330077220 */ /* 0x000fe20000410000 */
[----:B------:R-:W-:-:S02]  /*13a50*/  HADD2.F32 R0, -RZ, R27.H0_H0 ;  /* 0x2000001bff007230 */ /* 0x000fc40000004100 */
[C---:B------:R-:W-:Y:S01]  /*13a60*/  FMUL.FTZ R3, R50.reuse, R3 ;  /* 0x0000000332037220 */ /* 0x040fe20000410000 */
[----:B------:R-:W-:Y:S02]  /*13a70*/  HADD2.F32 R27, -RZ, R27.H1_H1 ;  /* 0x3000001bff1b7230 */ /* 0x000fe40000004100 */
[-C--:B------:R-:W-:Y:S01]  /*13a80*/  FMUL.FTZ R26, R49, R29.reuse ;  /* 0x0000001d311a7220 */ /* 0x080fe20000410000 */
[C---:B------:R-:W-:Y:S01]  /*13a90*/  FMUL.FTZ R34, R15.reuse, R29 ;  /* 0x0000001d0f227220 */ /* 0x040fe20000410000 */
[-C--:B------:R-:W-:Y:S01]  /*13aa0*/  FFMA.FTZ R7, R50, R0.reuse, -R7 ;  /* 0x0000000032077223 */ /* 0x080fe20000010807 */
[----:B------:R-:W-:Y:S01]  /*13ab0*/  FFMA.FTZ R3, R48, R0, R3 ;  /* 0x0000000030037223 */ /* 0x000fe20000010003 */
[-C--:B------:R-:W-:Y:S01]  /*13ac0*/  FFMA.FTZ R26, R15, R27.reuse, -R26 ;  /* 0x0000001b0f1a7223 */ /* 0x080fe2000001081a */
[----:B------:R-:W-:Y:S01]  /*13ad0*/  FFMA.FTZ R34, R49, R27, R34 ;  /* 0x0000001b31227223 */ /* 0x000fe20000010022 */
[----:B------:R-:W-:Y:S02]  /*13ae0*/  F2FP.SATFINITE.E4M3.F32.PACK_AB_MERGE_C R14, R14, R45, RZ ;  /* 0x0000002d0e0e723e */ /* 0x000fe400048070ff */
[----:B------:R-:W-:-:S02]  /*13af0*/  F2FP.SATFINITE.E4M3.F32.PACK_AB_MERGE_C R11, R46, R11, RZ ;  /* 0x0000000b2e0b723e */ /* 0x000fc400048070ff */
[----:B------:R-:W-:Y:S02]  /*13b00*/  F2FP.SATFINITE.E4M3.F32.PACK_AB_MERGE_C R8, R8, R5, R39 ;  /* 0x000000050808723e */ /* 0x000fe40004807027 */
[----:B------:R-:W-:Y:S02]  /*13b10*/  F2FP.SATFINITE.E4M3.F32.PACK_AB_MERGE_C R4, R12, R35, R37 ;  /* 0x000000230c04723e */ /* 0x000fe40004807025 */
[----:B------:R-:W-:Y:S02]  /*13b20*/  F2FP.SATFINITE.E4M3.F32.PACK_AB_MERGE_C R5, R28, R9, R36 ;  /* 0x000000091c05723e */ /* 0x000fe40004807024 */
[----:B------:R-:W-:Y:S02]  /*13b30*/  F2FP.SATFINITE.E4M3.F32.PACK_AB_MERGE_C R6, R21, R6, R33 ;  /* 0x000000061506723e */ /* 0x000fe40004807021 */
[----:B------:R-:W-:Y:S02]  /*13b40*/  F2FP.SATFINITE.E4M3.F32.PACK_AB_MERGE_C R7, R26, R7, R38 ;  /* 0x000000071a07723e */ /* 0x000fe40004807026 */
[----:B------:R-:W-:-:S02]  /*13b50*/  F2FP.SATFINITE.E4M3.F32.PACK_AB_MERGE_C R9, R24, R13, R43 ;  /* 0x0000000d1809723e */ /* 0x000fc4000480702b */
[----:B------:R-:W-:Y:S01]  /*13b60*/  F2FP.SATFINITE.E4M3.F32.PACK_AB_MERGE_C R10, R25, R10, R14 ;  /* 0x0000000a190a723e */ /* 0x000fe2000480700e */
[----:B------:R4:W-:Y:S01]  /*13b70*/  STS.128 [R53+0x20400], R4 ;  /* 0x0204000435007388 */ /* 0x0009e20000000c00 */
[----:B------:R-:W-:-:S05]  /*13b80*/  F2FP.SATFINITE.E4M3.F32.PACK_AB_MERGE_C R11, R34, R3, R11 ;  /* 0x00000003220b723e */ /* 0x000fca000480700b */
[----:B------:R4:W-:Y:S02]  /*13b90*/  STS.128 [R20+0x20400], R8 ;  /* 0x0204000814007388 */ /* 0x0009e40000000c00 */
.L_x_414:
[----:B------:R-:W-:Y:S05]  /*13ba0*/  BSYNC B0 ;  /* 0x0000000000007941 */ /* 0x000fea0003800000 */
.L_x_392:
[----:B------:R-:W-:Y:S01]  /*13bb0*/  @!PT LDS RZ, [RZ] ;  /* 0x00000000fffff984 */ /* 0x000fe20000000800 */
[----:B------:R-:W-:Y:S01]  /*13bc0*/  @!PT LDS RZ, [RZ] ;  /* 0x00000000fffff984 */ /* 0x000fe20000000800 */
[----:B------:R-:W-:Y:S01]  /*13bd0*/  @!PT LDS RZ, [RZ] ;  /* 0x00000000fffff984 */ /* 0x000fe20000000800 */
[----:B------:R-:W-:Y:S01]  /*13be0*/  @!PT LDS RZ, [RZ] ;  /* 0x00000000fffff984 */ /* 0x000fe20000000800 */
[----:B------:R1:W-:Y:S06]  /*13bf0*/  MEMBAR.ALL.CTA ;  /* 0x0000000000007992 */ /* 0x0003ec0000008000 */
[----:B-1----:R-:W1:Y:S01]  /*13c00*/  FENCE.VIEW.ASYNC.S ;  /* 0x00000000000073c6 */ /* 0x002e620000000000 */
[----:B------:R-:W-:Y:S05]  /*13c10*/  WARPSYNC.ALL ;  /* 0x0000000000007948 */ /* 0x000fea0003800000 */
[----:B-1----:R-:W-:Y:S06]  /*13c20*/  BAR.SYNC.DEFER_BLOCKING 0xd, 0x100 ;  /* 0x0344000000007b1d */ /* 0x002fec0000010000 */
.L_x_390:
[----:B01----:R-:W-:-:S05]  /*13c30*/  IMAD.U32 R0, RZ, RZ, UR47 ;  /* 0x0000002fff007e24 */ /* 0x003fca000f8e00ff */
[----:B------:R-:W-:-:S13]  /*13c40*/  ISETP.NE.AND P0, PT, R0, 0x3, PT ;  /* 0x000000030000780c */ /* 0x000fda0003f05270 */
[----:B------:R-:W-:Y:S05]  /*13c50*/  @!P0 BRA `(.L_x_429) ;  /* 0x0000000000048947 */ /* 0x000fea0003800000 */
[----:B------:R-:W-:Y:S01]  /*13c60*/  BPT.TRAP 0x1 ;  /* 0x000000040000795c */ /* 0x000fe20000300000 */
.L_x_429:
[----:B------:R-:W2:Y:S01]  /*13c70*/  LDL R3, [R1] ;  /* 0x0000000001037983 */ /* 0x000ea20000100800 */
[----:B------:R-:W-:Y:S01]  /*13c80*/  IMAD R0, R152, 0x8, R19 ;  /* 0x0000000898007824 */ /* 0x000fe200078e0213 */
[----:B--2---:R-:W-:-:S04]  /*13c90*/  SHF.L.U32 R3, R3, 0x1f, RZ ;  /* 0x0000001f03037819 */ /* 0x004fc800000006ff */
[----:B------:R0:W1:Y:S01]  /*13ca0*/  SYNCS.PHASECHK.TRANS64.TRYWAIT P1, [R0+URZ+0x38830], R3 ;  /* 0x03883003000075a7 */ /* 0x000062000802017f */
[----:B------:R-:W-:Y:S05]  /*13cb0*/  @!P0 BRA `(.L_x_430) ;  /* 0x0000000000048947 */ /* 0x000fea0003800000 */
[----:B------:R-:W-:Y:S01]  /*13cc0*/  BPT.TRAP 0x1 ;  /* 0x000000040000795c */ /* 0x000fe20000300000 */
.L_x_430:
[----:B------:R-:W-:Y:S01]  /*13cd0*/  LOP3.LUT R31, R31, 0xffffff80, RZ, 0xc0, !PT ;  /* 0xffffff801f1f7812 */ /* 0x000fe200078ec0ff */
[----:B---34-:R-:W-:-:S03]  /*13ce0*/  IMAD.MOV.U32 R5, RZ, RZ, -0x2 ;  /* 0xfffffffeff057424 */ /* 0x018fc600078e00ff */
[----:B------:R-:W-:-:S04]  /*13cf0*/  IADD3 R31, R30, -R31, RZ ;  /* 0x8000001f1e1f7210 */ /* 0x000fc80007ffe0ff */
[----:B------:R-:W-:-:S04]  /*13d00*/  SHF.R.S32.HI R4, RZ, 0x1f, R31 ;  /* 0x0000001fff047819 */ /* 0x000fc8000001141f */
[----:B------:R-:W-:-:S04]  /*13d10*/  LEA.HI R4, R4, R31, RZ, 0x2 ;  /* 0x0000001f04047211 */ /* 0x000fc800078f10ff */
[----:B------:R-:W-:-:S05]  /*13d20*/  LOP3.LUT R4, R4, 0x7ffffffc, RZ, 0xc0, !PT ;  /* 0x7ffffffc04047812 */ /* 0x000fca00078ec0ff */
[----:B------:R-:W-:Y:S01]  /*13d30*/  IMAD.IADD R4, R31, 0x1, -R4 ;  /* 0x000000011f047824 */ /* 0x000fe200078e0a04 */
[----:B-1----:R-:W-:Y:S06]  /*13d40*/  @P1 BRA `(.L_x_431) ;  /* 0x0000000000081947 */ /* 0x002fec0003800000 */
[----:B------:R-:W1:Y:S02]  /*13d50*/  SYNCS.PHASECHK.TRANS64.TRYWAIT P1, [R0+URZ+0x38830], R3 ;  /* 0x03883003000075a7 */ /* 0x000e64000802017f */
[----:B-1----:R-:W-:Y:S05]  /*13d60*/  @!P1 BRA `(.L_x_432) ;  /* 0x0000011800a09947 */ /* 0x002fea0003800000 */
.L_x_431:
[----:B------:R-:W2:Y:S01]  /*13d70*/  S2R R6, SR_TID.X ;  /* 0x0000000000067919 */ /* 0x000ea20000002100 */
[----:B------:R-:W-:Y:S05]  /*13d80*/  WARPSYNC.ALL ;  /* 0x0000000000007948 */ /* 0x000fea0003800000 */
[----:B------:R-:W-:Y:S02]  /*13d90*/  IMAD R14, R4, R5, 0x80 ;  /* 0x00000080040e7424 */ /* 0x000fe400078e0205 */
[----:B------:R-:W-:Y:S01]  /*13da0*/  IMAD.MOV.U32 R151, RZ, RZ, RZ ;  /* 0x000000ffff977224 */ /* 0x000fe200078e00ff */
[----:B--2---:R-:W-:-:S04]  /*13db0*/  LOP3.LUT R6, R6, 0x7f, RZ, 0xc0, !PT ;  /* 0x0000007f06067812 */ /* 0x004fc800078ec0ff */
[----:B------:R-:W-:Y:S02]  /*13dc0*/  ISETP.NE.AND P1, PT, R6, RZ, PT ;  /* 0x000000ff0600720c */ /* 0x000fe40003f25270 */
[----:B01----:R-:W-:Y:S01]  /*13dd0*/  IADD3 R3, R19, 0x28400, RZ ;  /* 0x0002840013037810 */ /* 0x003fe20007ffe0ff */
[----:B------:R-:W-:Y:S01]  /*13de0*/  IMAD.MOV.U32 R5, RZ, RZ, 0x40000040 ;  /* 0x40000040ff057424 */ /* 0x000fe200078e00ff */
[----:B------:R-:W-:Y:S01]  /*13df0*/  R2UR UR12, R32 ;  /* 0x00000000200c72ca */ /* 0x000fe200000e0000 */
[----:B------:R-:W-:Y:S01]  /*13e00*/  UMOV UR13, 0x40000040 ;  /* 0x40000040000d7882 */ /* 0x000fe20000000000 */
[----:B------:R-:W-:Y:S01]  /*13e10*/  SHF.R.U32.HI R3, RZ, 0x4, R3 ;  /* 0x00000004ff037819 */ /* 0x000fe20000011603 */
[----:B-----5:R-:W-:Y:S01]  /*13e20*/  WARPGROUP.ARRIVE ;  /* 0x00000000000079c5 */ /* 0x020fe20000000000 */
[----:B------:R-:W-:Y:S01]  /*13e30*/  R2UR UR15, R5 ;  /* 0x00000000050f72ca */ /* 0x000fe200000e0000 */
[----:B------:R-:W-:Y:S01]  /*13e40*/  UMOV UR9, 0x40000040 ;  /* 0x4000004000097882 */ /* 0x000fe20000000000 */
[----:B------:R-:W-:Y:S01]  /*13e50*/  LOP3.LUT R3, R3, 0x3fff, RZ, 0xc0, !PT ;  /* 0x00003fff03037812 */ /* 0x000fe200078ec0ff */
[----:B------:R-:W-:Y:S01]  /*13e60*/  UMOV UR5, 0x40000040 ;  /* 0x4000004000057882 */ /* 0x000fe20000000000 */
[----:B------:R-:W-:Y:S01]  /*13e70*/  MOV R7, 0x40000040 ;  /* 0x4000004000077802 */ /* 0x000fe20000000f00 */
[----:B------:R-:W-:Y:S01]  /*13e80*/  UMOV UR17, 0x40000040 ;  /* 0x4000004000117882 */ /* 0x000fe20000000000 */
[----:B------:R-:W-:Y:S01]  /*13e90*/  LOP3.LUT R13, R3, 0x10000, RZ, 0xfc, !PT ;  /* 0x00010000030d7812 */ /* 0x000fe200078efcff */
[----:B------:R-:W-:Y:S01]  /*13ea0*/  UMOV UR21, 0x40000040 ;  /* 0x4000004000157882 */ /* 0x000fe20000000000 */
[----:B------:R-:W-:Y:S01]  /*13eb0*/  R2UR UR11, R7 ;  /* 0x00000000070b72ca */ /* 0x000fe200000e0000 */
[----:B------:R-:W-:Y:S01]  /*13ec0*/  ULOP3.LUT UR12, UR12, 0x10000, URZ, 0xfc, !UPT ;  /* 0x000100000c0c7892 */ /* 0x000fe2000f8efc3f */
[----:B------:R-:W-:Y:S01]  /*13ed0*/  IMAD.MOV.U32 R7, RZ, RZ, 0x40000040 ;  /* 0x40000040ff077424 */ /* 0x000fe200078e00ff */
[----:B------:R-:W-:Y:S01]  /*13ee0*/  UMOV UR25, 0x40000040 ;  /* 0x4000004000197882 */ /* 0x000fe20000000000 */
[----:B------:R-:W-:Y:S01]  /*13ef0*/  IMAD R4, R152, 0x800, R13 ;  /* 0x0000080098047824 */ /* 0x000fe200078e020d */
[----:B------:R-:W-:Y:S01]  /*13f00*/  UIADD3 UR8, UR12, 0x2, URZ ;  /* 0x000000020c087890 */ /* 0x000fe2000fffe03f */
[----:B------:R-:W-:Y:S01]  /*13f10*/  MOV R5, 0x40000040 ;  /* 0x4000004000057802 */ /* 0x000fe20000000f00 */
[----:B------:R-:W-:Y:S01]  /*13f20*/  UIADD3 UR4, UR12, 0x4, URZ ;  /* 0x000000040c047890 */ /* 0x000fe2000fffe03f */
[C---:B------:R-:W-:Y:S01]  /*13f30*/  VIADD R6, R4.reuse, 0x2 ;  /* 0x0000000204067836 */ /* 0x040fe20000000000 */
[----:B------:R-:W-:Y:S01]  /*13f40*/  R2UR UR14, R4 ;  /* 0x00000000040e72ca */ /* 0x000fe200000e0000 */
[----:B------:R-:W-:Y:S01]  /*13f50*/  UIADD3 UR16, UR12, 0x6, URZ ;  /* 0x000000060c107890 */ /* 0x000fe2000fffe03f */
[----:B------:R-:W-:Y:S01]  /*13f60*/  R2UR UR7, R7 ;  /* 0x00000000070772ca */ /* 0x000fe200000e0000 */
[----:B------:R-:W-:Y:S01]  /*13f70*/  UIADD3 UR20, UR12, 0x400, URZ ;  /* 0x000004000c147890 */ /* 0x000fe2000fffe03f */
[----:B------:R-:W-:Y:S01]  /*13f80*/  R2UR UR10, R6 ;  /* 0x00000000060a72ca */ /* 0x000fe200000e0000 */
[----:B------:R-:W-:Y:S01]  /*13f90*/  VIADD R6, R4, 0x4 ;  /* 0x0000000404067836 */ /* 0x000fe20000000000 */
[----:B------:R-:W-:Y:S01]  /*13fa0*/  MOV R7, 0x40000040 ;  /* 0x4000004000077802 */ /* 0x000fe20000000f00 */
[----:B------:R-:W-:Y:S01]  /*13fb0*/  UIADD3 UR24, UR12, 0x402, URZ ;  /* 0x000004020c187890 */ /* 0x000fe2000fffe03f */
[----:B------:R-:W-:Y:S01]  /*13fc0*/  R2UR UR35, R5 ;  /* 0x00000000052372ca */ /* 0x000fe200000e0000 */
[----:B------:R-:W-:Y:S01]  /*13fd0*/  UIADD3 UR28, UR12, 0x404, URZ ;  /* 0x000004040c1c7890 */ /* 0x000fe2000fffe03f */
[----:B------:R-:W-:Y:S01]  /*13fe0*/  R2UR UR6, R6 ;  /* 0x00000000060672ca */ /* 0x000fe200000e0000 */
[----:B------:R-:W-:Y:S01]  /*13ff0*/  VIADD R6, R4, 0x6 ;  /* 0x0000000604067836 */ /* 0x000fe20000000000 */
[----:B------:R-:W-:Y:S01]  /*14000*/  R2UR UR19, R7 ;  /* 0x00000000071372ca */ /* 0x000fe200000e0000 */
[----:B------:R-:W-:Y:S01]  /*14010*/  QGMMA.64x128x32.F32.E4M3.E4M3 R24, gdesc[UR12], RZ, !UPT, gsb0 ;  /* 0x01e000000c1879f3 */ /* 0x000fe2000c0008ff */
[----:B------:R-:W-:Y:S01]  /*14020*/  IMAD.MOV.U32 R7, RZ, RZ, 0x40000040 ;  /* 0x40000040ff077424 */ /* 0x000fe200078e00ff */
[----:B------:R-:W-:Y:S01]  /*14030*/  UMOV UR29, 0x40000040 ;  /* 0x40000040001d7882 */ /* 0x000fe20000000000 */
[----:B------:R-:W-:Y:S01]  /*14040*/  R2UR UR18, R6 ;  /* 0x00000000061272ca */ /* 0x000fe200000e0000 */
[----:B------:R-:W-:Y:S01]  /*14050*/  VIADD R6, R4, 0x400 ;  /* 0x0000040004067836 */ /* 0x000fe20000000000 */
[----:B------:R-:W-:Y:S01]  /*14060*/  UIADD3 UR32, UR12, 0x406, URZ ;  /* 0x000004060c207890 */ /* 0x000fe2000fffe03f */
[----:B------:R-:W-:Y:S01]  /*14070*/  R2UR UR23, R7 ;  /* 0x00000000071772ca */ /* 0x000fe200000e0000 */
[----:B------:R-:W-:Y:S01]  /*14080*/  UMOV UR33, 0x40000040 ;  /* 0x4000004000217882 */ /* 0x000fe20000000000 */
[----:B------:R-:W-:Y:S01]  /*14090*/  MOV R7, 0x40000040 ;  /* 0x4000004000077802 */ /* 0x000fe20000000f00 */
[----:B------:R-:W-:Y:S01]  /*140a0*/  IMAD.IADD R14, R14, 0x1, R127 ;  /* 0x000000010e0e7824 */ /* 0x000fe200078e027f */
[----:B------:R-:W-:Y:S01]  /*140b0*/  R2UR UR22, R6 ;  /* 0x00000000061672ca */ /* 0x000fe200000e0000 */
[----:B------:R-:W-:Y:S01]  /*140c0*/  VIADD R6, R4, 0x402 ;  /* 0x0000040204067836 */ /* 0x000fe20000000000 */
[----:B------:R-:W-:Y:S01]  /*140d0*/  R2UR UR27, R7 ;  /* 0x00000000071b72ca */ /* 0x000fe200000e0000 */
[----:B------:R-:W-:Y:S01]  /*140e0*/  IMAD.MOV.U32 R7, RZ, RZ, 0x40000040 ;  /* 0x40000040ff077424 */ /* 0x000fe200078e00ff */
[----:B------:R-:W-:Y:S01]  /*140f0*/  ULDC UR48, c[0x0][0x988] ;  /* 0x0002620000307ab9 */ /* 0x000fe20000000800 */
[----:B------:R-:W-:Y:S01]  /*14100*/  @!P1 VIADD R0, R0, 0x38840 ;  /* 0x0003884000009836 */ /* 0x000fe20000000000 */
[----:B------:R-:W-:Y:S01]  /*14110*/  R2UR UR26, R6 ;  /* 0x00000000061a72ca */ /* 0x000fe200000e0000 */
[C---:B------:R-:W-:Y:S01]  /*14120*/  VIADD R6, R4.reuse, 0x404 ;  /* 0x0000040404067836 */ /* 0x040fe20000000000 */
[----:B------:R-:W-:Y:S01]  /*14130*/  R2UR UR31, R7 ;  /* 0x00000000071f72ca */ /* 0x000fe200000e0000 */
[----:B------:R-:W-:Y:S01]  /*14140*/  VIADD R4, R4, 0x406 ;  /* 0x0000040604047836 */ /* 0x000fe20000000000 */
[----:B------:R-:W-:Y:S01]  /*14150*/  @!P1 PRMT R0, RZ, 0x654, R0 ;  /* 0x00000654ff009816 */ /* 0x000fe20000000000 */
[--C-:B------:R-:W-:Y:S01]  /*14160*/  IMAD.MOV.U32 R149, RZ, RZ, R151.reuse ;  /* 0x000000ffff957224 */ /* 0x100fe200078e0097 */
[----:B------:R-:W-:Y:S01]  /*14170*/  R2UR UR30, R6 ;  /* 0x00000000061e72ca */ /* 0x000fe200000e0000 */
[--C-:B------:R-:W-:Y:S01]  /*14180*/  IMAD.MOV.U32 R148, RZ, RZ, R151.reuse ;  /* 0x000000ffff947224 */ /* 0x100fe200078e0097 */
[----:B------:R-:W-:Y:S01]  /*14190*/  R2UR UR34, R4 ;  /* 0x00000000042272ca */ /* 0x000fe200000e0000 */
[--C-:B------:R-:W-:Y:S01]  /*141a0*/  IMAD.MOV.U32 R147, RZ, RZ, R151.reuse ;  /* 0x000000ffff937224 */ /* 0x100fe200078e0097 */
[-C--:B------:R-:W-:Y:S01]  /*141b0*/  MOV R150, R151.reuse ;  /* 0x0000009700967202 */ /* 0x080fe20000000f00 */
        /* <DEDUP_REMOVED lines=43> */
[----:B------:R-:W-:Y:S01]  /*14470*/  IMAD.U32 R166, RZ, RZ, UR6 ;  /* 0x00000006ffa67e24 */ /* 0x000fe2000f8e00ff */
[----:B------:R-:W-:Y:S02]  /*14480*/  WARPGROUP.DEPBAR.LE gsb0, 0x0 ;  /* 0x00008000000079c5 */ /* 0x000fe40000010000 */
[----:B------:R-:W-:-:S06]  /*14490*/  WARPGROUP.ARRIVE ;  /* 0x00000000000079c5 */ /* 0x000fcc0000000000 */
        /* <DEDUP_REMOVED lines=60> */
[----:B------:R-:W3:Y:S01]  /*14860*/  MUFU.TANH R29, R29 ;  /* 0x0000001d001d7308 */ /* 0x000ee20000002400 */
[----:B--2---:R-:W-:-:S02]  /*14870*/  IMAD R30, R153, -0x80, R14 ;  /* 0xffffff80991e7824 */ /* 0x004fc400078e020e */
[C---:B------:R-:W-:Y:S01]  /*14880*/  FMUL.FTZ R58, R2.reuse, R58 ;  /* 0x0000003a023a7220 */ /* 0x040fe20000410000 */
[C---:B------:R-:W-:Y:S01]  /*14890*/  FMUL.FTZ R61, R2.reuse, R61 ;  /* 0x0000003d023d7220 */ /* 0x040fe20000410000 */
[C---:B------:R-:W-:Y:S01]  /*148a0*/  FMUL.FTZ R64, R2.reuse, R64 ;  /* 0x0000004002407220 */ /* 0x040fe20000410000 */
[----:B------:R-:W-:Y:S01]  /*148b0*/  FMUL.FTZ R75, R2, R75 ;  /* 0x0000004b024b7220 */ /* 0x000fe20000410000 */
[----:B------:R-:W-:Y:S01]  /*148c0*/  ISETP.GT.AND P2, PT, R30, RZ, PT ;  /* 0x000000ff1e00720c */ /* 0x000fe20003f44270 */
[----:B------:R-:W-:Y:S01]  /*148d0*/  FMUL.FTZ R62, R2, R62 ;  /* 0x0000003e023e7220 */ /* 0x000fe20000410000 */
[----:B------:R-:W2:Y:S01]  /*148e0*/  MUFU.TANH R4, R27 ;  /* 0x0000001b00047308 */ /* 0x000ea20000002400 */
[----:B------:R-:W-:Y:S01]  /*148f0*/  ISETP.GT.AND P3, PT, R30, 0x1, PT ;  /* 0x000000011e00780c */ /* 0x000fe20003f64270 */
[----:B------:R-:W-:Y:S01]  /*14900*/  FMUL.FTZ R68, R2, R68 ;  /* 0x0000004402447220 */ /* 0x000fe20000410000 */
[----:B------:R-:W-:Y:S01]  /*14910*/  ISETP.GT.AND P4, PT, R30, 0x8, PT ;  /* 0x000000081e00780c */ /* 0x000fe20003f84270 */
[----:B------:R-:W-:Y:S01]  /*14920*/  FMUL.FTZ R66, R2, R66 ;  /* 0x0000004202427220 */ /* 0x000fe20000410000 */
[----:B------:R-:W-:Y:S01]  /*14930*/  ISETP.GT.AND P5, PT, R30, 0x9, PT ;  /* 0x000000091e00780c */ /* 0x000fe20003fa4270 */
[----:B------:R-:W-:Y:S01]  /*14940*/  FMUL.FTZ R69, R2, R69 ;  /* 0x0000004502457220 */ /* 0x000fe20000410000 */
[----:B0-----:R-:W-:Y:S01]  /*14950*/  FSEL R95, R28, -INF , P4 ;  /* 0xff8000001c5f7808 */ /* 0x001fe20002000000 */
[----:B------:R-:W0:Y:S01]  /*14960*/  MUFU.TANH R32, R32 ;  /* 0x0000002000207308 */ /* 0x000e220000002400 */
[----:B-1----:R-:W-:Y:S01]  /*14970*/  FSEL R3, R3, -INF , P2 ;  /* 0xff80000003037808 */ /* 0x002fe20001000000 */
[C---:B------:R-:W-:Y:S01]  /*14980*/  FMUL.FTZ R72, R2.reuse, R72 ;  /* 0x0000004802487220 */ /* 0x040fe20000410000 */
[----:B---3--:R-:W-:Y:S01]  /*14990*/  FSEL R97, R29, -INF , P5 ;  /* 0xff8000001d617808 */ /* 0x008fe20002800000 */
[C---:B------:R-:W-:Y:S01]  /*149a0*/  FMUL.FTZ R70, R2.reuse, R70 ;  /* 0x0000004602467220 */ /* 0x040fe20000410000 */
[----:B------:R-:W-:Y:S01]  /*149b0*/  FSEL R5, R5, -INF , P4 ;  /* 0xff80000005057808 */ /* 0x000fe20002000000 */
[----:B------:R-:W-:Y:S01]  /*149c0*/  FMUL.FTZ R76, R2, R76 ;  /* 0x0000004c024c7220 */ /* 0x000fe20000410000 */
[----:B------:R-:W-:Y:S01]  /*149d0*/  ISETP.GT.AND P4, PT, R30, 0x18, PT ;  /* 0x000000181e00780c */ /* 0x000fe20003f84270 */
[----:B------:R1:W-:Y:S01]  /*149e0*/  MUFU.TANH R9, R34 ;  /* 0x0000002200097308 */ /* 0x0003e20000002400 */
[----:B--2---:R-:W-:Y:S01]  /*149f0*/  FSEL R4, R4, -INF , P3 ;  /* 0xff80000004047808 */ /* 0x004fe20001800000 */
[C---:B------:R-:W-:Y:S01]  /*14a00*/  FMUL.FTZ R74, R2.reuse, R74 ;  /* 0x0000004a024a7220 */ /* 0x040fe20000410000 */
[C---:B------:R-:W-:Y:S01]  /*14a10*/  FMUL.FTZ R80, R2.reuse, R80 ;  /* 0x0000005002507220 */ /* 0x040fe20000410000 */
[C---:B------:R-:W-:Y:S01]  /*14a20*/  FMUL.FTZ R78, R2.reuse, R78 ;  /* 0x0000004e024e7220 */ /* 0x040fe20000410000 */
[C---:B------:R-:W-:Y:S01]  /*14a30*/  FMUL.FTZ R81, R2.reuse, R81 ;  /* 0x0000005102517220 */ /* 0x040fe20000410000 */
[C---:B------:R-:W-:Y:S01]  /*14a40*/  FMUL.FTZ R84, R2.reuse, R84 ;  /* 0x0000005402547220 */ /* 0x040fe20000410000 */
[C---:B------:R-:W-:Y:S01]  /*14a50*/  FMUL.FTZ R82, R2.reuse, R82 ;  /* 0x0000005202527220 */ /* 0x040fe20000410000 */
[----:B------:R-:W2:Y:S01]  /*14a60*/  MUFU.TANH R33, R33 ;  /* 0x0000002100217308 */ /* 0x000ea20000002400 */
[----:B-1----:R-:W-:Y:S01]  /*14a70*/  FSEL R34, R25, -INF , P3 ;  /* 0xff80000019227808 */ /* 0x002fe20001800000 */
[----:B------:R-:W-:Y:S01]  /*14a80*/  FMUL.FTZ R83, R2, R83 ;  /* 0x0000005302537220 */ /* 0x000fe20000410000 */
[----:B------:R-:W-:Y:S01]  /*14a90*/  ISETP.GT.AND P3, PT, R30, 0x11, PT ;  /* 0x000000111e00780c */ /* 0x000fe20003f64270 */
[C---:B------:R-:W-:Y:S01]  /*14aa0*/  FMUL.FTZ R86, R2.reuse, R86 ;  /* 0x0000005602567220 */ /* 0x040fe20000410000 */
[----:B------:R-:W-:Y:S01]  /*14ab0*/  FMUL.FTZ R87, R2, R87 ;  /* 0x0000005702577220 */ /* 0x000fe20000410000 */
[----:B------:R1:W-:Y:S02]  /*14ac0*/  @!P1 SYNCS.ARRIVE.TRANS64.RED.A1T0 RZ, [R0+URZ], RZ ;  /* 0x000000ff00ff99a7 */ /* 0x0003e4000810043f */
[----:B------:R3:W-:Y:S08]  /*14ad0*/  MUFU.TANH R6, R49 ;  /* 0x0000003100067308 */ /* 0x0007f00000002400 */
[----:B------:R-:W4:Y:S01]  /*14ae0*/  MUFU.TANH R7, R31 ;  /* 0x0000001f00077308 */ /* 0x000f220000002400 */
[----:B---3--:R-:W-:-:S02]  /*14af0*/  FSEL R49, R24, -INF , P2 ;  /* 0xff80000018317808 */ /* 0x008fc40001000000 */
[----:B------:R-:W-:Y:S02]  /*14b00*/  ISETP.GT.AND P2, PT, R30, 0x10, PT ;  /* 0x000000101e00780c */ /* 0x000fe40003f44270 */
[----:B------:R-:W-:Y:S02]  /*14b10*/  FMNMX.FTZ R24, R49, R34, !PT ;  /* 0x0000002231187209 */ /* 0x000fe40007810000 */
[----:B0-----:R-:W-:Y:S01]  /*14b20*/  FSEL R99, R32, -INF , P2 ;  /* 0xff80000020637808 */ /* 0x001fe20001000000 */
[----:B------:R-:W-:Y:S01]  /*14b30*/  MUFU.TANH R36, R36 ;  /* 0x0000002400247308 */ /* 0x000fe20000002400 */
[----:B------:R-:W-:Y:S02]  /*14b40*/  FMNMX.FTZ R26, R95, R24, !PT ;  /* 0x000000185f1a7209 */ /* 0x000fe40007810000 */
[----:B--2---:R-:W-:Y:S02]  /*14b50*/  FSEL R101, R33, -INF , P3 ;  /* 0xff80000021657808 */ /* 0x004fe40001800000 */
[----:B------:R-:W-:-:S02]  /*14b60*/  FMNMX.FTZ R26, R97, R26, !PT ;  /* 0x0000001a611a7209 */ /* 0x000fc40007810000 */
[----:B------:R-:W-:Y:S01]  /*14b70*/  FSEL R9, R9, -INF , P2 ;  /* 0xff80000009097808 */ /* 0x000fe20001000000 */
[----:B------:R-:W-:Y:S01]  /*14b80*/  MUFU.TANH R37, R37 ;  /* 0x0000002500257308 */ /* 0x000fe20000002400 */
[----:B------:R-:W-:Y:S02]  /*14b90*/  FMNMX.FTZ R26, R99, R26, !PT ;  /* 0x0000001a631a7209 */ /* 0x000fe40007810000 */
[----:B----4-:R-:W-:Y:S02]  /*14ba0*/  FSEL R7, R7, -INF , P5 ;  /* 0xff80000007077808 */ /* 0x010fe40002800000 */
[C---:B------:R-:W-:Y:S02]  /*14bb0*/  ISETP.GT.AND P5, PT, R30.reuse, 0x19, PT ;  /* 0x000000191e00780c */ /* 0x040fe40003fa4270 */
[----:B------:R-:W-:Y:S01]  /*14bc0*/  FMNMX.FTZ R28, R101, R26, !PT ;  /* 0x0000001a651c7209 */ /* 0x000fe20007810000 */
[----:B------:R-:W0:Y:S01]  /*14bd0*/  MUFU.TANH R11, R35 ;  /* 0x00000023000b7308 */ /* 0x000e220000002400 */
[----:B------:R-:W-:-:S07]  /*14be0*/  ISETP.GT.AND P2, PT, R30, 0x20, PT ;  /* 0x000000201e00780c */ /* 0x000fce0003f44270 */
[----:B------:R-:W-:Y:S08]  /*14bf0*/  MUFU.TANH R40, R40 ;  /* 0x0000002800287308 */ /* 0x000ff00000002400 */
[----:B------:R-:W2:Y:S01]  /*14c00*/  MUFU.TANH R15, R38 ;  /* 0x00000026000f7308 */ /* 0x000ea20000002400 */
[----:B0-----:R-:W-:Y:S02]  /*14c10*/  FSEL R11, R11, -INF , P3 ;  /* 0xff8000000b0b7808 */ /* 0x001fe40001800000 */
[----:B------:R-:W-:-:S05]  /*14c20*/  ISETP.GT.AND P3, PT, R30, 0x21, PT ;  /* 0x000000211e00780c */ /* 0x000fca0003f64270 */
[----:B------:R-:W-:Y:S08]  /*14c30*/  MUFU.TANH R41, R41 ;  /* 0x0000002900297308 */ /* 0x000ff00000002400 */
[----:B------:R-:W0:Y:S01]  /*14c40*/  MUFU.TANH R21, R39 ;  /* 0x0000002700157308 */ /* 0x000e220000002400 */
[----:B--2---:R-:W-:-:S07]  /*14c50*/  FSEL R15, R15, -INF , P4 ;  /* 0xff8000000f0f7808 */ /* 0x004fce0002000000 */
[----:B------:R-:W-:Y:S08]  /*14c60*/  MUFU.TANH R44, R44 ;  /* 0x0000002c002c7308 */ /* 0x000ff00000002400 */
[----:B------:R2:W-:Y:S01]  /*14c70*/  MUFU.TANH R39, R55 ;  /* 0x0000003700277308 */ /* 0x0005e20000002400 */
[----:B0-----:R-:W-:-:S07]  /*14c80*/  FSEL R21, R21, -INF , P5 ;  /* 0xff80000015157808 */ /* 0x001fce0002800000 */
[----:B------:R-:W0:Y:S01]  /*14c90*/  MUFU.TANH R42, R42 ;  /* 0x0000002a002a7308 */ /* 0x000e220000002400 */
[----:B--2---:R-:W-:Y:S02]  /*14ca0*/  FSEL R55, R36, -INF , P4 ;  /* 0xff80000024377808 */ /* 0x004fe40002000000 */
[----:B------:R-:W-:Y:S02]  /*14cb0*/  ISETP.GT.AND P4, PT, R30, 0x28, PT ;  /* 0x000000281e00780c */ /* 0x000fe40003f84270 */
[----:B------:R-:W-:-:S03]  /*14cc0*/  FMNMX.FTZ R28, R55, R28, !PT ;  /* 0x0000001c371c7209 */ /* 0x000fc60007810000 */
        /* <DEDUP_REMOVED lines=14> */
[----:B------:R-:W2:Y:S08]  /*14db0*/  MUFU.TANH R31, R47 ;  /* 0x0000002f001f7308 */ /* 0x000eb00000002400 */
[----:B------:R3:W-:Y:S01]  /*14dc0*/  MUFU.TANH R47, R63 ;  /* 0x0000003f002f7308 */ /* 0x0007e20000002400 */
[----:B0-----:R-:W-:-:S07]  /*14dd0*/  FSEL R29, R46, -INF , P4 ;  /* 0xff8000002e1d7808 */ /* 0x001fce0002000000 */
[----:B------:R-:W0:Y:S01]  /*14de0*/  MUFU.TANH R52, R52 ;  /* 0x0000003400347308 */ /* 0x000e220000002400 */
[----:B---3--:R-:W-:Y:S02]  /*14df0*/  FSEL R63, R41, -INF , P3 ;  /* 0xff800000293f7808 */ /* 0x008fe40001800000 */
[----:B------:R-:W-:Y:S02]  /*14e00*/  ISETP.GT.AND P3, PT, R30, 0x31, PT ;  /* 0x000000311e00780c */ /* 0x000fe40003f64270 */
[----:B------:R-:W-:Y:S02]  /*14e10*/  FMNMX.FTZ R28, R63, R28, !PT ;  /* 0x0000001c3f1c7209 */ /* 0x000fe40007810000 */
[----:B--2---:R-:W-:Y:S01]  /*14e20*/  FSEL R31, R31, -INF , P5 ;  /* 0xff8000001f1f7808 */ /* 0x004fe20002800000 */
[----:B------:R2:W-:Y:S08]  /*14e30*/  MUFU.TANH R10, R65 ;  /* 0x00000041000a7308 */ /* 0x0005f00000002400 */
[----:B------:R-:W3:Y:S01]  /*14e40*/  MUFU.TANH R50, R50 ;  /* 0x0000003200327308 */ /* 0x000ee20000002400 */
[----:B--2---:R-:W-:-:S02]  /*14e50*/  FSEL R65, R44, -INF , P4 ;  /* 0xff8000002c417808 */ /* 0x004fc40002000000 */
[----:B------:R-:W-:Y:S02]  /*14e60*/  ISETP.GT.AND P4, PT, R30, 0x38, PT ;  /* 0x000000381e00780c */ /* 0x000fe40003f84270 */
[----:B------:R-:W-:Y:S02]  /*14e70*/  FMNMX.FTZ R28, R65, R28, !PT ;  /* 0x0000001c411c7209 */ /* 0x000fe40007810000 */
[----:B0-----:R-:W-:Y:S01]  /*14e80*/  FSEL R103, R52, -INF , P4 ;  /* 0xff80000034677808 */ /* 0x001fe20002000000 */
[----:B------:R-:W0:Y:S08]  /*14e90*/  MUFU.TANH R53, R53 ;  /* 0x0000003500357308 */ /* 0x000e300000002400 */
[----:B------:R2:W-:Y:S01]  /*14ea0*/  MUFU.TANH R12, R67 ;  /* 0x00000043000c7308 */ /* 0x0005e20000002400 */
[----:B---3--:R-:W-:-:S07]  /*14eb0*/  FSEL R33, R50, -INF , P2 ;  /* 0xff80000032217808 */ /* 0x008fce0001000000 */
[----:B------:R-:W3:Y:S01]  /*14ec0*/  MUFU.TANH R35, R51 ;  /* 0x0000003300237308 */ /* 0x000ee20000002400 */
[----:B--2---:R-:W-:Y:S02]  /*14ed0*/  FSEL R67, R45, -INF , P5 ;  /* 0xff8000002d437808 */ /* 0x004fe40002800000 */
[C---:B------:R-:W-:Y:S02]  /*14ee0*/  ISETP.GT.AND P5, PT, R30.reuse, 0x39, PT ;  /* 0x000000391e00780c */ /* 0x040fe40003fa4270 */
[----:B------:R-:W-:Y:S02]  /*14ef0*/  FMNMX.FTZ R28, R67, R28, !PT ;  /* 0x0000001c431c7209 */ /* 0x000fe40007810000 */
[----:B0-----:R-:W-:Y:S01]  /*14f00*/  FSEL R105, R53, -INF , P5 ;  /* 0xff80000035697808 */ /* 0x001fe20002800000 */
[----:B------:R-:W-:Y:S01]  /*14f10*/  MUFU.TANH R56, R56 ;  /* 0x0000003800387308 */ /* 0x000fe20000002400 */
[----:B------:R-:W-:Y:S02]  /*14f20*/  FSEL R39, R39, -INF , P5 ;  /* 0xff80000027277808 */ /* 0x000fe40002800000 */
[----:B------:R-:W-:-:S04]  /*14f30*/  ISETP.GT.AND P5, PT, R30, 0x49, PT ;  /* 0x000000491e00780c */ /* 0x000fc80003fa4270 */
[----:B------:R-:W-:Y:S01]  /*14f40*/  FSEL R47, R47, -INF , P5 ;  /* 0xff8000002f2f7808 */ /* 0x000fe20002800000 */
[----:B------:R0:W-:Y:S01]  /*14f50*/  MUFU.TANH R20, R71 ;  /* 0x0000004700147308 */ /* 0x0001e20000002400 */
[----:B---3--:R-:W-:-:S07]  /*14f60*/  FSEL R35, R35, -INF , P3 ;  /* 0xff80000023237808 */ /* 0x008fce0001800000 */
[----:B------:R-:W2:Y:S01]  /*14f70*/  MUFU.TANH R54, R54 ;  /* 0x0000003600367308 */ /* 0x000ea20000002400 */
[----:B0-----:R-:W-:Y:S02]  /*14f80*/  FSEL R71, R48, -INF , P2 ;  /* 0xff80000030477808 */ /* 0x001fe40001000000 */
[----:B------:R-:W-:Y:S02]  /*14f90*/  ISETP.GT.AND P2, PT, R30, 0x40, PT ;  /* 0x000000401e00780c */ /* 0x000fe40003f44270 */
[----:B------:R-:W-:-:S03]  /*14fa0*/  FMNMX.FTZ R28, R71, R28, !PT ;  /* 0x0000001c471c7209 */ /* 0x000fc60007810000 */
[----:B------:R0:W-:Y:S08]  /*14fb0*/  MUFU.TANH R24, R73 ;  /* 0x0000004900187308 */ /* 0x0001f00000002400 */
[----:B------:R-:W3:Y:S01]  /*14fc0*/  MUFU.TANH R60, R60 ;  /* 0x0000003c003c7308 */ /* 0x000ee20000002400 */
[----:B0-----:R-:W-:Y:S01]  /*14fd0*/  FSEL R73, R6, -INF , P3 ;  /* 0xff80000006497808 */ /* 0x001fe20001800000 */
[----:B------:R-:W-:Y:S01]  /*14fe0*/  FMUL.FTZ R6, R2, R77 ;  /* 0x0000004d02067220 */ /* 0x000fe20000410000 */
[----:B------:R-:W-:-:S02]  /*14ff0*/  ISETP.GT.AND P3, PT, R30, 0x41, PT ;  /* 0x000000411e00780c */ /* 0x000fc40003f64270 */
[----:B------:R-:W-:Y:S02]  /*15000*/  FMNMX.FTZ R28, R73, R28, !PT ;  /* 0x0000001c491c7209 */ /* 0x000fe40007810000 */
[----:B--2---:R-:W-:Y:S01]  /*15010*/  FSEL R37, R54, -INF , P4 ;  /* 0xff80000036257808 */ /* 0x004fe20002000000 */
[----:B------:R-:W0:Y:S01]  /*15020*/  MUFU.TANH R58, R58 ;  /* 0x0000003a003a7308 */ /* 0x000e220000002400 */
[----:B------:R-:W-:Y:S02]  /*15030*/  FMNMX.FTZ R28, R103, R28, !PT ;  /* 0x0000001c671c7209 */ /* 0x000fe40007810000 */
[----:B------:R-:W-:Y:S02]  /*15040*/  ISETP.GT.AND P4, PT, R30, 0x48, PT ;  /* 0x000000481e00780c */ /* 0x000fe40003f84270 */
[----:B------:R-:W-:Y:S02]  /*15050*/  FMNMX.FTZ R28, R105, R28, !PT ;  /* 0x0000001c691c7209 */ /* 0x000fe40007810000 */
[----:B------:R-:W-:Y:S01]  /*15060*/  FSEL R77, R8, -INF , P3 ;  /* 0xff800000084d7808 */ /* 0x000fe20001800000 */
[----:B------:R-:W2:Y:S01]  /*15070*/  MUFU.TANH R61, R61 ;  /* 0x0000003d003d7308 */ /* 0x000ea20000002400 */
[----:B------:R-:W-:Y:S01]  /*15080*/  FMUL.FTZ R8, R2, R79 ;  /* 0x0000004f02087220 */ /* 0x000fe20000410000 */
[----:B---3--:R-:W-:-:S02]  /*15090*/  FSEL R79, R60, -INF , P4 ;  /* 0xff8000003c4f7808 */ /* 0x008fc40002000000 */
[----:B------:R-:W-:Y:S02]  /*150a0*/  FSEL R43, R43, -INF , P3 ;  /* 0xff8000002b2b7808 */ /* 0x000fe40001800000 */
[----:B------:R-:W-:Y:S02]  /*150b0*/  ISETP.GT.AND P3, PT, R30, 0x51, PT ;  /* 0x000000511e00780c */ /* 0x000fe40003f64270 */
[----:B------:R-:W3:Y:S01]  /*150c0*/  MUFU.TANH R64, R64 ;  /* 0x0000004000407308 */ /* 0x000ee20000002400 */
[----:B0-----:R-:W-:Y:S02]  /*150d0*/  FSEL R41, R58, -INF , P2 ;  /* 0xff8000003a297808 */ /* 0x001fe40001000000 */
[----:B------:R-:W-:Y:S02]  /*150e0*/  FSEL R109, R10, -INF , P3 ;  /* 0xff8000000a6d7808 */ /* 0x000fe40001800000 */
[----:B------:R-:W-:Y:S01]  /*150f0*/  FSEL R53, R12, -INF , P3 ;  /* 0xff8000000c357808 */ /* 0x000fe20001800000 */
[----:B------:R-:W-:Y:S01]  /*15100*/  FMUL.FTZ R12, R2, R85 ;  /* 0x00000055020c7220 */ /* 0x000fe20000410000 */
[----:B------:R-:W-:Y:S01]  /*15110*/  ISETP.GT.AND P3, PT, R30, 0x61, PT ;  /* 0x000000611e00780c */ /* 0x000fe20003f64270 */
[----:B------:R0:W4:Y:S01]  /*15120*/  MUFU.TANH R26, R75 ;  /* 0x0000004b001a7308 */ /* 0x0001220000002400 */
[----:B--2---:R-:W-:-:S02]  /*15130*/  FSEL R89, R61, -INF , P5 ;  /* 0xff8000003d597808 */ /* 0x004fc40002800000 */
[----:B------:R-:W-:Y:S02]  /*15140*/  ISETP.GT.AND P5, PT, R30, 0x59, PT ;  /* 0x000000591e00780c */ /* 0x000fe40003fa4270 */
[----:B------:R-:W-:-:S03]  /*15150*/  FSEL R117, R24, -INF , P3 ;  /* 0xff80000018757808 */ /* 0x000fc60001800000 */
[----:B------:R-:W2:Y:S01]  /*15160*/  MUFU.TANH R62, R62 ;  /* 0x0000003e003e7308 */ /* 0x000ea20000002400 */
[----:B0-----:R-:W-:Y:S02]  /*15170*/  FSEL R75, R56, -INF , P2 ;  /* 0xff800000384b7808 */ /* 0x001fe40001000000 */
[----:B------:R-:W-:Y:S02]  /*15180*/  ISETP.GT.AND P2, PT, R30, 0x50, PT ;  /* 0x000000501e00780c */ /* 0x000fe40003f44270 */
[----:B------:R-:W-:Y:S02]  /*15190*/  FMNMX.FTZ R28, R75, R28, !PT ;  /* 0x0000001c4b1c7209 */ /* 0x000fe40007810000 */
[----:B---3--:R-:W-:Y:S01]  /*151a0*/  FSEL R107, R64, -INF , P2 ;  /* 0xff800000406b7808 */ /* 0x008fe20001000000 */
[----:B------:R-:W0:Y:S01]  /*151b0*/  MUFU.TANH R68, R68 ;  /* 0x0000004400447308 */ /* 0x000e220000002400 */
[----:B------:R-:W-:Y:S02]  /*151c0*/  FMNMX.FTZ R28, R77, R28, !PT ;  /* 0x0000001c4d1c7209 */ /* 0x000fe40007810000 */
[----:B----4-:R-:W-:-:S02]  /*151d0*/  FSEL R85, R26, -INF , P3 ;  /* 0xff8000001a557808 */ /* 0x010fc40001800000 */
[----:B------:R-:W-:Y:S02]  /*151e0*/  FMNMX.FTZ R28, R79, R28, !PT ;  /* 0x0000001c4f1c7209 */ /* 0x000fe40007810000 */
[----:B------:R-:W-:Y:S01]  /*151f0*/  ISETP.GT.AND P3, PT, R30, 0x71, PT ;  /* 0x000000711e00780c */ /* 0x000fe20003f64270 */
[----:B------:R-:W3:Y:S01]  /*15200*/  MUFU.TANH R51, R66 ;  /* 0x0000004200337308 */ /* 0x000ee20000002400 */
[----:B------:R-:W-:Y:S02]  /*15210*/  FMNMX.FTZ R28, R89, R28, !PT ;  /* 0x0000001c591c7209 */ /* 0x000fe40007810000 */
[----:B--2---:R-:W-:Y:S02]  /*15220*/  FSEL R45, R62, -INF , P4 ;  /* 0xff8000003e2d7808 */ /* 0x004fe40002000000 */
[----:B------:R-:W-:Y:S02]  /*15230*/  ISETP.GT.AND P4, PT, R30, 0x58, PT ;  /* 0x000000581e00780c */ /* 0x000fe40003f84270 */
[----:B------:R-:W-:Y:S01]  /*15240*/  FMNMX.FTZ R28, R107, R28, !PT ;  /* 0x0000001c6b1c7209 */ /* 0x000fe20007810000 */
[----:B------:R2:W4:Y:S01]  /*15250*/  MUFU.TANH R14, R69 ;  /* 0x00000045000e7308 */ /* 0x0005220000002400 */
[----:B0-----:R-:W-:-:S02]  /*15260*/  FSEL R111, R68, -INF , P4 ;  /* 0xff800000446f7808 */ /* 0x001fc40002000000 */
[----:B------:R-:W-:-:S04]  /*15270*/  FMNMX.FTZ R28, R109, R28, !PT ;  /* 0x0000001c6d1c7209 */ /* 0x000fc80007810000 */
[----:B------:R-:W-:Y:S01]  /*15280*/  FMNMX.FTZ R28, R111, R28, !PT ;  /* 0x0000001c6f1c7209 */ /* 0x000fe20007810000 */
[----:B------:R-:W0:Y:S01]  /*15290*/  MUFU.TANH R72, R72 ;  /* 0x0000004800487308 */ /* 0x000e220000002400 */
[----:B---3--:R-:W-:Y:S02]  /*152a0*/  FSEL R51, R51, -INF , P2 ;  /* 0xff80000033337808 */ /* 0x008fe40001000000 */
[----:B------:R-:W-:Y:S02]  /*152b0*/  ISETP.GT.AND P2, PT, R30, 0x60, PT ;  /* 0x000000601e00780c */ /* 0x000fe40003f44270 */
[----:B--2---:R-:W-:-:S03]  /*152c0*/  FSEL R69, R20, -INF , P5 ;  /* 0xff80000014457808 */ /* 0x004fc60002800000 */
[----:B------:R-:W2:Y:S01]  /*152d0*/  MUFU.TANH R70, R70 ;  /* 0x0000004600467308 */ /* 0x000ea20000002400 */
[----:B----4-:R-:W-:Y:S02]  /*152e0*/  FSEL R113, R14, -INF , P5 ;  /* 0xff8000000e717808 */ /* 0x010fe40002800000 */
[----:B------:R-:W-:Y:S02]  /*152f0*/  ISETP.GT.AND P5, PT, R30, 0x69, PT ;  /* 0x000000691e00780c */ /* 0x000fe40003fa4270 */
[----:B------:R-:W-:-:S03]  /*15300*/  FMNMX.FTZ R28, R113, R28, !PT ;  /* 0x0000001c711c7209 */ /* 0x000fc60007810000 */
[----:B------:R-:W3:Y:S01]  /*15310*/  MUFU.TANH R76, R76 ;  /* 0x0000004c004c7308 */ /* 0x000ee20000002400 */
[----:B0-----:R-:W-:Y:S02]  /*15320*/  FSEL R115, R72, -INF , P2 ;  /* 0xff80000048737808 */ /* 0x001fe40001000000 */
[----:B------:R-:W-:Y:S02]  /*15330*/  MOV R72, R151 ;  /* 0x0000009700487202 */ /* 0x000fe40000000f00 */
[----:B------:R-:W-:-:S03]  /*15340*/  FMNMX.FTZ R28, R115, R28, !PT ;  /* 0x0000001c731c7209 */ /* 0x000fc60007810000 */
[----:B------:R-:W-:Y:S01]  /*15350*/  MUFU.TANH R74, R74 ;  /* 0x0000004a004a7308 */ /* 0x000fe20000002400 */
[----:B--2---:R-:W-:Y:S01]  /*15360*/  FSEL R61, R70, -INF , P4 ;  /* 0xff800000463d7808 */ /* 0x004fe20002000000 */
[----:B------:R-:W-:Y:S01]  /*15370*/  IMAD.MOV.U32 R70, RZ, RZ, R151 ;  /* 0x000000ffff467224 */ /* 0x000fe200078e0097 */
[----:B------:R-:W-:Y:S02]  /*15380*/  ISETP.GT.AND P4, PT, R30, 0x68, PT ;  /* 0x000000681e00780c */ /* 0x000fe40003f84270 */
[----:B------:R-:W-:-:S03]  /*15390*/  FMNMX.FTZ R28, R117, R28, !PT ;  /* 0x0000001c751c7209 */ /* 0x000fc60007810000 */
[----:B------:R-:W0:Y:S01]  /*153a0*/  MUFU.TANH R6, R6 ;  /* 0x0000000600067308 */ /* 0x000e220000002400 */
[----:B---3--:R-:W-:Y:S01]  /*153b0*/  FSEL R119, R76, -INF , P4 ;  /* 0xff8000004c777808 */ /* 0x008fe20002000000 */
[----:B------:R-:W-:-:S03]  /*153c0*/  IMAD.MOV.U32 R76, RZ, RZ, R151 ;  /* 0x000000ffff4c7224 */ /* 0x000fc600078e0097 */
[----:B------:R-:W-:-:S03]  /*153d0*/  FMNMX.FTZ R28, R119, R28, !PT ;  /* 0x0000001c771c7209 */ /* 0x000fc60007810000 */
[----:B------:R-:W-:Y:S08]  /*153e0*/  MUFU.TANH R80, R80 ;  /* 0x0000005000507308 */ /* 0x000ff00000002400 */
[----:B------:R-:W2:Y:S01]  /*153f0*/  MUFU.TANH R78, R78 ;  /* 0x0000004e004e7308 */ /* 0x000ea20000002400 */
[----:B0-----:R-:W-:-:S04]  /*15400*/  FSEL R121, R6, -INF , P5 ;  /* 0xff80000006797808 */ /* 0x001fc80002800000 */
[----:B------:R-:W-:-:S03]  /*15410*/  FMNMX.FTZ R28, R121, R28, !PT ;  /* 0x0000001c791c7209 */ /* 0x000fc60007810000 */
[----:B------:R0:W3:Y:S08]  /*15420*/  MUFU.TANH R10, R81 ;  /* 0x00000051000a7308 */ /* 0x0000f00000002400 */
[----:B------:R-:W4:Y:S01]  /*15430*/  MUFU.TANH R8, R8 ;  /* 0x0000000800087308 */ /* 0x000f220000002400 */
[----:B0-----:R-:W-:Y:S01]  /*15440*/  FSEL R81, R74, -INF , P2 ;  /* 0xff8000004a517808 */ /* 0x001fe20001000000 */
[----:B------:R-:W-:Y:S01]  /*15450*/  IMAD.MOV.U32 R74, RZ, RZ, R151 ;  /* 0x000000ffff4a7224 */ /* 0x000fe200078e0097 */
[----:B------:R-:W-:-:S02]  /*15460*/  ISETP.GT.AND P2, PT, R30, 0x70, PT ;  /* 0x000000701e00780c */ /* 0x000fc40003f44270 */
[----:B--2---:R-:W-:Y:S02]  /*15470*/  FSEL R91, R78, -INF , P4 ;  /* 0xff8000004e5b7808 */ /* 0x004fe40002000000 */
[----:B------:R-:W-:Y:S01]  /*15480*/  FSEL R123, R80, -INF , P2 ;  /* 0xff800000507b7808 */ /* 0x000fe20001000000 */
[----:B------:R-:W0:Y:S01]  /*15490*/  MUFU.TANH R84, R84 ;  /* 0x0000005400547308 */ /* 0x000e220000002400 */
[----:B------:R-:W-:Y:S01]  /*154a0*/  ISETP.GT.AND P4, PT, R30, 0x78, PT ;  /* 0x000000781e00780c */ /* 0x000fe20003f84270 */
[----:B------:R-:W-:Y:S01]  /*154b0*/  IMAD.MOV.U32 R80, RZ, RZ, R151 ;  /* 0x000000ffff507224 */ /* 0x000fe200078e0097 */
[----:B---3--:R-:W-:Y:S02]  /*154c0*/  FSEL R125, R10, -INF , P3 ;  /* 0xff8000000a7d7808 */ /* 0x008fe40001800000 */
[----:B------:R-:W-:Y:S02]  /*154d0*/  FMNMX.FTZ R28, R123, R28, !PT ;  /* 0x0000001c7b1c7209 */ /* 0x000fe40007810000 */
[----:B------:R-:W-:Y:S01]  /*154e0*/  FMNMX.FTZ R10, R3, R4, !PT ;  /* 0x00000004030a7209 */ /* 0x000fe20007810000 */
[----:B------:R-:W2:Y:S01]  /*154f0*/  MUFU.TANH R12, R12 ;  /* 0x0000000c000c7308 */ /* 0x000ea20000002400 */
[----:B----4-:R-:W-:-:S02]  /*15500*/  FSEL R93, R8, -INF , P5 ;  /* 0xff800000085d7808 */ /* 0x010fc40002800000 */
[----:B------:R-:W-:Y:S02]  /*15510*/  ISETP.GT.AND P5, PT, R30, 0x79, PT ;  /* 0x000000791e00780c */ /* 0x000fe40003fa4270 */
[----:B------:R-:W-:Y:S02]  /*15520*/  FMNMX.FTZ R28, R125, R28, !PT ;  /* 0x0000001c7d1c7209 */ /* 0x000fe40007810000 */
[----:B------:R-:W-:Y:S01]  /*15530*/  FMNMX.FTZ R10, R5, R10, !PT ;  /* 0x0000000a050a7209 */ /* 0x000fe20007810000 */
[----:B------:R-:W3:Y:S01]  /*15540*/  MUFU.TANH R82, R82 ;  /* 0x0000005200527308 */ /* 0x000ee20000002400 */
[----:B0-----:R-:W-:Y:S01]  /*15550*/  FSEL R129, R84, -INF , P4 ;  /* 0xff80000054817808 */ /* 0x001fe20002000000 */
[----:B------:R-:W-:Y:S01]  /*15560*/  IMAD.MOV.U32 R84, RZ, RZ, R151 ;  /* 0x000000ffff547224 */ /* 0x000fe200078e0097 */
[----:B------:R-:W-:Y:S02]  /*15570*/  MOV R78, R151 ;  /* 0x00000097004e7202 */ /* 0x000fe40000000f00 */
[----:B------:R-:W-:-:S03]  /*15580*/  FMNMX.FTZ R28, R129, R28, !PT ;  /* 0x0000001c811c7209 */ /* 0x000fc60007810000 */
[----:B------:R-:W0:Y:S01]  /*15590*/  MUFU.TANH R86, R86 ;  /* 0x0000005600567308 */ /* 0x000e220000002400 */
[----:B--2---:R-:W-:Y:S02]  /*155a0*/  FSEL R131, R12, -INF , P5 ;  /* 0xff8000000c837808 */ /* 0x004fe40002800000 */
[----:B------:R-:W-:Y:S02]  /*155b0*/  FMNMX.FTZ R12, R7, R10, !PT ;  /* 0x0000000a070c7209 */ /* 0x000fe40007810000 */
[----:B------:R-:W-:Y:S02]  /*155c0*/  FMNMX.FTZ R28, R131, R28, !PT ;  /* 0x0000001c831c7209 */ /* 0x000fe40007810000 */
[----:B------:R-:W-:Y:S01]  /*155d0*/  FMNMX.FTZ R12, R9, R12, !PT ;  /* 0x0000000c090c7209 */ /* 0x000fe20007810000 */
[----:B------:R-:W-:Y:S02]  /*155e0*/  MUFU.TANH R30, R87 ;  /* 0x00000057001e7308 */ /* 0x000fe40000002400 */
[----:B------:R-:W2:Y:S01]  /*155f0*/  SHFL.BFLY PT, R133, R28, 0x2, 0x1f ;  /* 0x0c401f001c857f89 */ /* 0x000ea200000e0000 */
[----:B------:R-:W-:-:S04]  /*15600*/  FMNMX.FTZ R12, R11, R12, !PT ;  /* 0x0000000c0b0c7209 */ /* 0x000fc80007810000 */
[----:B------:R-:W-:-:S04]  /*15610*/  FMNMX.FTZ R12, R15, R12, !PT ;  /* 0x0000000c0f0c7209 */ /* 0x000fc80007810000 */
[----:B------:R-:W-:-:S04]  /*15620*/  FMNMX.FTZ R14, R21, R12, !PT ;  /* 0x0000000c150e7209 */ /* 0x000fc80007810000 */
[----:B------:R-:W-:-:S04]  /*15630*/  FMNMX.FTZ R14, R25, R14, !PT ;  /* 0x0000000e190e7209 */ /* 0x000fc80007810000 */
[----:B------:R-:W-:-:S04]  /*15640*/  FMNMX.FTZ R14, R27, R14, !PT ;  /* 0x0000000e1b0e7209 */ /* 0x000fc80007810000 */
[----:B------:R-:W-:Y:S02]  /*15650*/  FMNMX.FTZ R14, R29, R14, !PT ;  /* 0x0000000e1d0e7209 */ /* 0x000fe40007810000 */
[----:B--2---:R-:W-:Y:S02]  /*15660*/  FMNMX.FTZ R133, R28, R133, !PT ;  /* 0x000000851c857209 */ /* 0x004fe40007810000 */
[----:B------:R-:W-:Y:S01]  /*15670*/  FMNMX.FTZ R20, R31, R14, !PT ;  /* 0x0000000e1f147209 */ /* 0x000fe20007810000 */
[----:B------:R2:W4:Y:S02]  /*15680*/  MUFU.TANH R28, R83 ;  /* 0x00000053001c7308 */ /* 0x0005240000002400 */
[----:B------:R-:W1:Y:S01]  /*15690*/  SHFL.BFLY PT, R6, R133, 0x1, 0x1f ;  /* 0x0c201f0085067f89 */ /* 0x000e6200000e0000 */
[----:B------:R-:W-:-:S04]  /*156a0*/  FMNMX.FTZ R20, R33, R20, !PT ;  /* 0x0000001421147209 */ /* 0x000fc80007810000 */
[----:B------:R-:W-:-:S04]  /*156b0*/  FMNMX.FTZ R20, R35, R20, !PT ;  /* 0x0000001423147209 */ /* 0x000fc80007810000 */
[----:B------:R-:W-:Y:S02]  /*156c0*/  FMNMX.FTZ R20, R37, R20, !PT ;  /* 0x0000001425147209 */ /* 0x000fe40007810000 */
[----:B-1----:R-:W-:Y:S01]  /*156d0*/  FMNMX.FTZ R167, R133, R6, !PT ;  /* 0x0000000685a77209 */ /* 0x002fe20007810000 */
[----:B------:R-:W-:-:S03]  /*156e0*/  IMAD.MOV.U32 R133, RZ, RZ, R151 ;  /* 0x000000ffff857224 */ /* 0x000fc600078e0097 */
[C---:B------:R-:W-:Y:S01]  /*156f0*/  FSETP.NEU.FTZ.AND P6, PT, R167.reuse, -INF , PT ;  /* 0xff800000a700780b */ /* 0x040fe20003fdd000 */
[----:B------:R-:W-:-:S05]  /*15700*/  FFMA.FTZ R6, R167, R166, -8 ;  /* 0xc1000000a7067423 */ /* 0x000fca00000100a6 */
[----:B------:R-:W-:-:S05]  /*15710*/  FSEL R44, R6, RZ, P6 ;  /* 0x000000ff062c7208 */ /* 0x000fca0003000000 */
[-CC-:B------:R-:W-:Y:S01]  /*15720*/  FFMA.FTZ R24, R55, R166.reuse, -R44.reuse ;  /* 0x000000a637187223 */ /* 0x180fe2000001082c */
[----:B--2---:R-:W-:-:S01]  /*15730*/  FFMA.FTZ R83, R97, R166, -R44 ;  /* 0x000000a661537223 */ /* 0x004fc2000001082c */
[-CC-:B------:R-:W-:Y:S01]  /*15740*/  FFMA.FTZ R99, R99, R166.reuse, -R44.reuse ;  /* 0x000000a663637223 */ /* 0x180fe2000001082c */
[----:B---3--:R-:W-:Y:S01]  /*15750*/  FSEL R97, R82, -INF , P2 ;  /* 0xff80000052617808 */ /* 0x008fe20001000000 */
[----:B------:R1:W-:Y:S01]  /*15760*/  MUFU.EX2 R12, R24 ;  /* 0x00000018000c7308 */ /* 0x0003e20000000800 */
[----:B------:R-:W-:-:S01]  /*15770*/  FFMA.FTZ R87, R101, R166, -R44 ;  /* 0x000000a665577223 */ /* 0x000fc2000001082c */
[-CC-:B------:R-:W-:Y:S01]  /*15780*/  FFMA.FTZ R103, R103, R166.reuse, -R44.reuse ;  /* 0x000000a667677223 */ /* 0x180fe2000001082c */
[----:B0-----:R-:W-:Y:S01]  /*15790*/  FSEL R101, R86, -INF , P4 ;  /* 0xff80000056657808 */ /* 0x001fe20002000000 */
[-CC-:B------:R-:W-:Y:S01]  /*157a0*/  FFMA.FTZ R59, R59, R166.reuse, -R44.reuse ;  /* 0x000000a63b3b7223 */ /* 0x180fe2000001082c */
[----:B------:R-:W-:-:S01]  /*157b0*/  FFMA.FTZ R67, R67, R166, -R44 ;  /* 0x000000a643437223 */ /* 0x000fc2000001082c */
[-CC-:B------:R-:W-:Y:S01]  /*157c0*/  FFMA.FTZ R6, R49, R166.reuse, -R44.reuse ;  /* 0x000000a631067223 */ /* 0x180fe2000001082c */
[----:B------:R-:W-:-:S01]  /*157d0*/  FFMA.FTZ R65, R65, R166, -R44 ;  /* 0x000000a641417223 */ /* 0x000fc2000001082c */
[----:B------:R4:W-:Y:S01]  /*157e0*/  MUFU.EX2 R10, R99 ;  /* 0x00000063000a7308 */ /* 0x0009e20000000800 */
[----:B-1----:R-:W-:Y:S01]  /*157f0*/  FMNMX.FTZ R24, R39, R20, !PT ;  /* 0x0000001427187209 */ /* 0x002fe20007810000 */
[-CC-:B------:R-:W-:Y:S01]  /*15800*/  FFMA.FTZ R71, R71, R166.reuse, -R44.reuse ;  /* 0x000000a647477223 */ /* 0x180fe2000001082c */
[----:B------:R-:W-:-:S01]  /*15810*/  FFMA.FTZ R75, R75, R166, -R44 ;  /* 0x000000a64b4b7223 */ /* 0x000fc2000001082c */
[--C-:B------:R-:W-:Y:S01]  /*15820*/  FFMA.FTZ R79, R79, R166, -R44.reuse ;  /* 0x000000a64f4f7223 */ /* 0x100fe2000001082c */
[----:B------:R-:W-:Y:S01]  /*15830*/  FMNMX.FTZ R24, R41, R24, !PT ;  /* 0x0000001829187209 */ /* 0x000fe20007810000 */
[-CC-:B------:R-:W-:Y:S01]  /*15840*/  FFMA.FTZ R49, R34, R166.reuse, -R44.reuse ;  /* 0x000000a622317223 */ /* 0x180fe2000001082c */
[----:B------:R-:W-:-:S01]  /*15850*/  FFMA.FTZ R55, R57, R166, -R44 ;  /* 0x000000a639377223 */ /* 0x000fc2000001082c */
[----:B------:R-:W-:Y:S01]  /*15860*/  MUFU.EX2 R14, R59 ;  /* 0x0000003b000e7308 */ /* 0x000fe20000000800 */
[----:B------:R-:W-:Y:S01]  /*15870*/  FMNMX.FTZ R24, R43, R24, !PT ;  /* 0x000000182b187209 */ /* 0x000fe20007810000 */
[-CC-:B------:R-:W-:Y:S01]  /*15880*/  FFMA.FTZ R57, R63, R166.reuse, -R44.reuse ;  /* 0x000000a63f397223 */ /* 0x180fe2000001082c */
[----:B----4-:R-:W-:Y:S01]  /*15890*/  FSEL R99, R28, -INF , P3 ;  /* 0xff8000001c637808 */ /* 0x010fe20001800000 */
[--C-:B------:R-:W-:Y:S01]  /*158a0*/  FFMA.FTZ R63, R73, R166, -R44.reuse ;  /* 0x000000a6493f7223 */ /* 0x100fe2000001082c */
[----:B------:R-:W-:Y:S01]  /*158b0*/  FMNMX.FTZ R24, R45, R24, !PT ;  /* 0x000000182d187209 */ /* 0x000fe20007810000 */
[-CC-:B------:R-:W-:Y:S01]  /*158c0*/  FFMA.FTZ R8, R95, R166.reuse, -R44.reuse ;  /* 0x000000a65f087223 */ /* 0x180fe2000001082c */
[----:B------:R-:W-:-:S01]  /*158d0*/  FFMA.FTZ R73, R89, R166, -R44 ;  /* 0x000000a659497223 */ /* 0x000fc2000001082c */
[----:B------:R0:W-:Y:S01]  /*158e0*/  MUFU.EX2 R59, R67 ;  /* 0x00000043003b7308 */ /* 0x0001e20000000800 */
[----:B------:R-:W-:Y:S01]  /*158f0*/  FMNMX.FTZ R26, R47, R24, !PT ;  /* 0x000000182f1a7209 */ /* 0x000fe20007810000 */
[-CC-:B------:R-:W-:Y:S01]  /*15900*/  FFMA.FTZ R34, R111, R166.reuse, -R44.reuse ;  /* 0x000000a66f227223 */ /* 0x180fe2000001082c */
[----:B------:R-:W-:-:S01]  /*15910*/  FFMA.FTZ R38, R119, R166, -R44 ;  /* 0x000000a677267223 */ /* 0x000fc2000001082c */
[--C-:B------:R-:W-:Y:S01]  /*15920*/  FFMA.FTZ R40, R123, R166, -R44.reuse ;  /* 0x000000a67b287223 */ /* 0x100fe2000001082c */
[----:B------:R-:W-:Y:S01]  /*15930*/  FMNMX.FTZ R26, R51, R26, !PT ;  /* 0x0000001a331a7209 */ /* 0x000fe20007810000 */
[-CC-:B------:R-:W-:Y:S01]  /*15940*/  FFMA.FTZ R89, R125, R166.reuse, -R44.reuse ;  /* 0x000000a67d597223 */ /* 0x180fe2000001082c */
[----:B------:R-:W-:-:S01]  /*15950*/  FFMA.FTZ R95, R131, R166, -R44 ;  /* 0x000000a6835f7223 */ /* 0x000fc2000001082c */
[----:B------:R1:W2:Y:S01]  /*15960*/  MUFU.EX2 R20, R65 ;  /* 0x0000004100147308 */ /* 0x0002a20000000800 */
[----:B------:R-:W-:Y:S01]  /*15970*/  FMNMX.FTZ R26, R53, R26, !PT ;  /* 0x0000001a351a7209 */ /* 0x000fe20007810000 */
[--C-:B0-----:R-:W-:Y:S01]  /*15980*/  FFMA.FTZ R67, R77, R166, -R44.reuse ;  /* 0x000000a64d437223 */ /* 0x101fe2000001082c */
[--C-:B------:R-:W-:Y:S01]  /*15990*/  IMAD.MOV.U32 R131, RZ, RZ, R151.reuse ;  /* 0x000000ffff837224 */ /* 0x100fe200078e0097 */
[----:B------:R-:W-:Y:S01]  /*159a0*/  MOV R86, R151 ;  /* 0x0000009700567202 */ /* 0x000fe20000000f00 */
[--C-:B------:R-:W-:Y:S01]  /*159b0*/  IMAD.MOV.U32 R125, RZ, RZ, R151.reuse ;  /* 0x000000ffff7d7224 */ /* 0x100fe200078e0097 */
[----:B------:R-:W-:Y:S01]  /*159c0*/  FMNMX.FTZ R26, R61, R26, !PT ;  /* 0x0000001a3d1a7209 */ /* 0x000fe20007810000 */
[----:B------:R-:W-:Y:S01]  /*159d0*/  IMAD.MOV.U32 R123, RZ, RZ, R151 ;  /* 0x000000ffff7b7224 */ /* 0x000fe200078e0097 */
[----:B------:R0:W-:Y:S01]  /*159e0*/  MUFU.EX2 R24, R71 ;  /* 0x0000004700187308 */ /* 0x0001e20000000800 */
[----:B-1----:R-:W-:-:S01]  /*159f0*/  FFMA.FTZ R65, R105, R166, -R44 ;  /* 0x000000a669417223 */ /* 0x002fc2000001082c */
[----:B------:R-:W-:Y:S01]  /*15a00*/  FMNMX.FTZ R32, R69, R26, !PT ;  /* 0x0000001a45207209 */ /* 0x000fe20007810000 */
[--C-:B------:R-:W-:Y:S01]  /*15a10*/  IMAD.MOV.U32 R119, RZ, RZ, R151.reuse ;  /* 0x000000ffff777224 */ /* 0x100fe200078e0097 */
[----:B------:R-:W-:Y:S01]  /*15a20*/  MOV R82, R151 ;  /* 0x0000009700527202 */ /* 0x000fe20000000f00 */
[--C-:B------:R-:W-:Y:S01]  /*15a30*/  IMAD.MOV.U32 R111, RZ, RZ, R151.reuse ;  /* 0x000000ffff6f7224 */ /* 0x100fe200078e0097 */
[----:B------:R-:W-:Y:S01]  /*15a40*/  FMNMX.FTZ R32, R81, R32, !PT ;  /* 0x0000002051207209 */ /* 0x000fe20007810000 */
[----:B------:R-:W-:Y:S01]  /*15a50*/  IMAD.MOV.U32 R105, RZ, RZ, R151 ;  /* 0x000000ffff697224 */ /* 0x000fe200078e0097 */
[----:B------:R1:W-:Y:S01]  /*15a60*/  MUFU.EX2 R26, R103 ;  /* 0x00000067001a7308 */ /* 0x0003e20000000800 */
[----:B0-----:R-:W-:-:S01]  /*15a70*/  FFMA.FTZ R71, R109, R166, -R44 ;  /* 0x000000a66d477223 */ /* 0x001fc2000001082c */
[----:B------:R-:W-:Y:S01]  /*15a80*/  FMNMX.FTZ R32, R85, R32, !PT ;  /* 0x0000002055207209 */ /* 0x000fe20007810000 */
[----:B------:R-:W-:Y:S01]  /*15a90*/  IMAD.MOV.U32 R109, RZ, RZ, R151 ;  /* 0x000000ffff6d7224 */ /* 0x000fe200078e0097 */
[----:B--2---:R-:W-:-:S02]  /*15aa0*/  F2FP.SATFINITE.E4M3.F32.PACK_AB_MERGE_C R224, R59, R20, RZ ;  /* 0x000000143be0723e */ /* 0x004fc400048070ff */
[----:B------:R-:W-:Y:S02]  /*15ab0*/  FMNMX.FTZ R32, R91, R32, !PT ;  /* 0x000000205b207209 */ /* 0x000fe40007810000 */
[----:B------:R0:W-:Y:S01]  /*15ac0*/  MUFU.EX2 R28, R75 ;  /* 0x0000004b001c7308 */ /* 0x0001e20000000800 */
[----:B-1----:R-:W-:Y:S01]  /*15ad0*/  FSEL R103, R30, -INF , P5 ;  /* 0xff8000001e677808 */ /* 0x002fe20002800000 */
[----:B------:R-:W-:Y:S01]  /*15ae0*/  FFMA.FTZ R30, R107, R166, -R44 ;  /* 0x000000a66b1e7223 */ /* 0x000fe2000001082c */
[----:B------:R-:W-:Y:S01]  /*15af0*/  FMNMX.FTZ R32, R93, R32, !PT ;  /* 0x000000205d207209 */ /* 0x000fe20007810000 */
[----:B------:R-:W-:-:S03]  /*15b00*/  IMAD.MOV.U32 R107, RZ, RZ, R151 ;  /* 0x000000ffff6b7224 */ /* 0x000fc600078e0097 */
[----:B------:R-:W-:Y:S01]  /*15b10*/  FMNMX.FTZ R32, R97, R32, !PT ;  /* 0x0000002061207209 */ /* 0x000fe20007810000 */
[----:B------:R-:W-:Y:S01]  /*15b20*/  MUFU.EX2 R6, R6 ;  /* 0x0000000600067308 */ /* 0x000fe20000000800 */
[----:B0-----:R-:W-:-:S01]  /*15b30*/  FFMA.FTZ R75, R113, R166, -R44 ;  /* 0x000000a6714b7223 */ /* 0x001fc2000001082c */
[----:B------:R-:W-:Y:S01]  /*15b40*/  IMAD.MOV.U32 R113, RZ, RZ, R151 ;  /* 0x000000ffff717224 */ /* 0x000fe200078e0097 */
[----:B------:R-:W-:-:S04]  /*15b50*/  FMNMX.FTZ R32, R99, R32, !PT ;  /* 0x0000002063207209 */ /* 0x000fc80007810000 */
[----:B------:R-:W-:Y:S01]  /*15b60*/  FMNMX.FTZ R32, R101, R32, !PT ;  /* 0x0000002065207209 */ /* 0x000fe20007810000 */
[----:B------:R-:W-:Y:S03]  /*15b70*/  MUFU.EX2 R49, R49 ;  /* 0x0000003100317308 */ /* 0x000fe60000000800 */
[----:B------:R-:W-:-:S05]  /*15b80*/  FMNMX.FTZ R36, R103, R32, !PT ;  /* 0x0000002067247209 */ /* 0x000fca0007810000 */
[----:B------:R-:W0:Y:S01]  /*15b90*/  SHFL.BFLY PT, R77, R36, 0x2, 0x1f ;  /* 0x0c401f00244d7f89 */ /* 0x000e2200000e0000 */
[----:B------:R1:W-:Y:S08]  /*15ba0*/  MUFU.EX2 R32, R79 ;  /* 0x0000004f00207308 */ /* 0x0003f00000000800 */
[----:B------:R-:W-:Y:S01]  /*15bb0*/  MUFU.EX2 R8, R8 ;  /* 0x0000000800087308 */ /* 0x000fe20000000800 */
[----:B-1----:R-:W-:-:S01]  /*15bc0*/  FFMA.FTZ R79, R121, R166, -R44 ;  /* 0x000000a6794f7223 */ /* 0x002fc2000001082c */
[----:B------:R-:W-:-:S06]  /*15bd0*/  IMAD.MOV.U32 R121, RZ, RZ, R151 ;  /* 0x000000ffff797224 */ /* 0x000fcc00078e0097 */
[----:B------:R-:W1:Y:S01]  /*15be0*/  MUFU.EX2 R83, R83 ;  /* 0x0000005300537308 */ /* 0x000e620000000800 */
[----:B0-----:R-:W-:Y:S01]  /*15bf0*/  FMNMX.FTZ R42, R36, R77, !PT ;  /* 0x0000004d242a7209 */ /* 0x001fe20007810000 */
[-CC-:B------:R-:W-:Y:S01]  /*15c00*/  FFMA.FTZ R36, R115, R166.reuse, -R44.reuse ;  /* 0x000000a673247223 */ /* 0x180fe2000001082c */
[----:B------:R-:W-:-:S05]  /*15c10*/  FFMA.FTZ R77, R117, R166, -R44 ;  /* 0x000000a6754d7223 */ /* 0x000fca000001082c */
[----:B------:R-:W-:Y:S01]  /*15c20*/  MUFU.EX2 R87, R87 ;  /* 0x0000005700577308 */ /* 0x000fe20000000800 */
[--C-:B------:R-:W-:Y:S01]  /*15c30*/  IMAD.MOV.U32 R117, RZ, RZ, R151.reuse ;  /* 0x000000ffff757224 */ /* 0x100fe200078e0097 */
[----:B------:R-:W0:Y:S01]  /*15c40*/  SHFL.BFLY PT, R201, R42, 0x1, 0x1f ;  /* 0x0c201f002ac97f89 */ /* 0x000e2200000e0000 */
[----:B------:R-:W-:Y:S01]  /*15c50*/  IMAD.MOV.U32 R115, RZ, RZ, R151 ;  /* 0x000000ffff737224 */ /* 0x000fe200078e0097 */
[----:B-1----:R-:W-:-:S04]  /*15c60*/  F2FP.SATFINITE.E4M3.F32.PACK_AB_MERGE_C R228, R83, R8, RZ ;  /* 0x0000000853e4723e */ /* 0x002fc800048070ff */
[----:B------:R-:W1:Y:S01]  /*15c70*/  MUFU.EX2 R55, R55 ;  /* 0x0000003700377308 */ /* 0x000e620000000800 */
[----:B------:R-:W-:-:S07]  /*15c80*/  F2FP.SATFINITE.E4M3.F32.PACK_AB_MERGE_C R228, R49, R6, R228 ;  /* 0x0000000631e4723e */ /* 0x000fce00048070e4 */
[----:B------:R-:W2:Y:S08]  /*15c90*/  MUFU.EX2 R57, R57 ;  /* 0x0000003900397308 */ /* 0x000eb00000000800 */
[----:B------:R-:W-:Y:S01]  /*15ca0*/  MUFU.EX2 R63, R63 ;  /* 0x0000003f003f7308 */ /* 0x000fe20000000800 */
[----:B-1----:R-:W-:Y:S02]  /*15cb0*/  F2FP.SATFINITE.E4M3.F32.PACK_AB_MERGE_C R230, R55, R12, RZ ;  /* 0x0000000c37e6723e */ /* 0x002fe400048070ff */
[----:B0-----:R-:W-:Y:S01]  /*15cc0*/  FMNMX.FTZ R201, R42, R201, !PT ;  /* 0x000000c92ac97209 */ /* 0x001fe20007810000 */
[----:B------:R-:W-:-:S01]  /*15cd0*/  FFMA.FTZ R42, R129, R166, -R44 ;  /* 0x000000a6812a7223 */ /* 0x000fc2000001082c */
[----:B------:R-:W-:Y:S01]  /*15ce0*/  F2FP.SATFINITE.E4M3.F32.PACK_AB_MERGE_C R230, R87, R10, R230 ;  /* 0x0000000a57e6723e */ /* 0x000fe200048070e6 */
[----:B------:R-:W-:Y:S01]  /*15cf0*/  IMAD.MOV.U32 R129, RZ, RZ, R151 ;  /* 0x000000ffff817224 */ /* 0x000fe200078e0097 */
[C---:B------:R-:W-:Y:S01]  /*15d00*/  FSETP.NEU.FTZ.AND P2, PT, R201.reuse, -INF , PT ;  /* 0xff800000c900780b */ /* 0x040fe20003f5d000 */
[----:B------:R-:W-:-:S01]  /*15d10*/  FFMA.FTZ R46, R201, R166, -8 ;  /* 0xc1000000c92e7423 */ /* 0x000fc200000100a6 */
[----:B------:R-:W0:Y:S01]  /*15d20*/  MUFU.EX2 R65, R65 ;  /* 0x0000004100417308 */ /* 0x000e220000000800 */
[----:B--2---:R-:W-:-:S03]  /*15d30*/  F2FP.SATFINITE.E4M3.F32.PACK_AB_MERGE_C R224, R57, R14, R224 ;  /* 0x0000000e39e0723e */ /* 0x004fc600048070e0 */
[----:B------:R-:W-:Y:S02]  /*15d40*/  FSEL R46, R46, RZ, P2 ;  /* 0x000000ff2e2e7208 */ /* 0x000fe40001000000 */
[----:B------:R-:W-:Y:S01]  /*15d50*/  ISETP.GE.AND P2, PT, R127, 0x81, PT ;  /* 0x000000817f00780c */ /* 0x000fe20003f46270 */
[----:B------:R-:W-:Y:S01]  /*15d60*/  IMAD.MOV.U32 R127, RZ, RZ, R151 ;  /* 0x000000ffff7f7224 */ /* 0x000fe200078e0097 */
[----:B------:R-:W-:Y:S01]  /*15d70*/  MUFU.EX2 R67, R67 ;  /* 0x0000004300437308 */ /* 0x000fe20000000800 */
[----:B------:R-:W-:-:S01]  /*15d80*/  FFMA.FTZ R3, R3, R166, -R46 ;  /* 0x000000a603037223 */ /* 0x000fc2000001082e */
[-CC-:B------:R-:W-:Y:S01]  /*15d90*/  FFMA.FTZ R4, R4, R166.reuse, -R46.reuse ;  /* 0x000000a604047223 */ /* 0x180fe2000001082e */
[----:B------:R-:W-:-:S01]  /*15da0*/  FFMA.FTZ R44, R5, R166, -R46 ;  /* 0x000000a6052c7223 */ /* 0x000fc2000001082e */
[-CC-:B------:R-:W-:Y:S01]  /*15db0*/  FFMA.FTZ R7, R7, R166.reuse, -R46.reuse ;  /* 0x000000a607077223 */ /* 0x180fe2000001082e */
[----:B------:R-:W-:-:S01]  /*15dc0*/  FFMA.FTZ R5, R9, R166, -R46 ;  /* 0x000000a609057223 */ /* 0x000fc2000001082e */
[-CC-:B------:R-:W-:Y:S01]  /*15dd0*/  FFMA.FTZ R11, R11, R166.reuse, -R46.reuse ;  /* 0x000000a60b0b7223 */ /* 0x180fe2000001082e */
[----:B------:R-:W-:-:S01]  /*15de0*/  FFMA.FTZ R15, R15, R166, -R46 ;  /* 0x000000a60f0f7223 */ /* 0x000fc2000001082e */
[----:B------:R-:W-:Y:S01]  /*15df0*/  MUFU.EX2 R3, R3 ;  /* 0x0000000300037308 */ /* 0x000fe20000000800 */
[----:B------:R-:W-:-:S01]  /*15e00*/  FADD.FTZ R9, R6, R49 ;  /* 0x0000003106097221 */ /* 0x000fc20000010000 */
[-CC-:B------:R-:W-:Y:S01]  /*15e10*/  FFMA.FTZ R21, R21, R166.reuse, -R46.reuse ;  /* 0x000000a615157223 */ /* 0x180fe2000001082e */
[----:B------:R-:W-:-:S01]  /*15e20*/  FFMA.FTZ R25, R25, R166, -R46 ;  /* 0x000000a619197223 */ /* 0x000fc2000001082e */
[----:B------:R-:W-:Y:S01]  /*15e30*/  FFMA.FTZ R27, R27, R166, -R46 ;  /* 0x000000a61b1b7223 */ /* 0x000fe2000001082e */
[----:B------:R-:W-:-:S01]  /*15e40*/  FADD.FTZ R64, R8, R9 ;  /* 0x0000000908407221 */ /* 0x000fc20000010000 */
        /* <DEDUP_REMOVED lines=11> */
[----:B------:R-:W-:-:S01]  /*15f00*/  FFMA.FTZ R43, R43, R166, -R46 ;  /* 0x000000a62b2b7223 */ /* 0x000fc2000001082e */
[-CC-:B------:R-:W-:Y:S01]  /*15f10*/  FFMA.FTZ R45, R45, R166.reuse, -R46.reuse ;  /* 0x000000a62d2d7223 */ /* 0x180fe2000001082e */
[----:B------:R-:W-:-:S01]  /*15f20*/  FFMA.FTZ R47, R47, R166, -R46 ;  /* 0x000000a62f2f7223 */ /* 0x000fc2000001082e */
[--C-:B------:R-:W-:Y:S01]  /*15f30*/  FFMA.FTZ R51, R51, R166, -R46.reuse ;  /* 0x000000a633337223 */ /* 0x100fe2000001082e */
[----:B0-----:R-:W-:Y:S01]  /*15f40*/  F2FP.SATFINITE.E4M3.F32.PACK_AB_MERGE_C R226, R65, R26, RZ ;  /* 0x0000001a41e2723e */ /* 0x001fe200048070ff */
[-CC-:B------:R-:W-:Y:S01]  /*15f50*/  FFMA.FTZ R53, R53, R166.reuse, -R46.reuse ;  /* 0x000000a635357223 */ /* 0x180fe2000001082e */
[----:B------:R-:W-:-:S01]  /*15f60*/  FFMA.FTZ R61, R61, R166, -R46 ;  /* 0x000000a63d3d7223 */ /* 0x000fc2000001082e */
[----:B------:R-:W0:Y:S01]  /*15f70*/  MUFU.EX2 R7, R7 ;  /* 0x0000000700077308 */ /* 0x000e220000000800 */
[----:B------:R-:W-:-:S01]  /*15f80*/  FFMA.FTZ R69, R69, R166, -R46 ;  /* 0x000000a645457223 */ /* 0x000fc2000001082e */
[-CC-:B------:R-:W-:Y:S01]  /*15f90*/  FFMA.FTZ R81, R81, R166.reuse, -R46.reuse ;  /* 0x000000a651517223 */ /* 0x180fe2000001082e */
[----:B------:R-:W-:-:S01]  /*15fa0*/  FFMA.FTZ R85, R85, R166, -R46 ;  /* 0x000000a655557223 */ /* 0x000fc2000001082e */
[-CC-:B------:R-:W-:Y:S01]  /*15fb0*/  FFMA.FTZ R91, R91, R166.reuse, -R46.reuse ;  /* 0x000000a65b5b7223 */ /* 0x180fe2000001082e */
[----:B------:R-:W-:-:S01]  /*15fc0*/  FFMA.FTZ R93, R93, R166, -R46 ;  /* 0x000000a65d5d7223 */ /* 0x000fc2000001082e */
[-CC-:B------:R-:W-:Y:S01]  /*15fd0*/  FFMA.FTZ R97, R97, R166.reuse, -R46.reuse ;  /* 0x000000a661617223 */ /* 0x180fe2000001082e */
[----:B------:R-:W-:-:S01]  /*15fe0*/  FFMA.FTZ R99, R99, R166, -R46 ;  /* 0x000000a663637223 */ /* 0x000fc2000001082e */
[----:B------:R-:W1:Y:S01]  /*15ff0*/  MUFU.EX2 R5, R5 ;  /* 0x0000000500057308 */ /* 0x000e620000000800 */
[----:B------:R-:W-:-:S01]  /*16000*/  FFMA.FTZ R101, R101, R166, -R46 ;  /* 0x000000a665657223 */ /* 0x000fc2000001082e */
[----:B------:R-:W-:Y:S01]  /*16010*/  FFMA.FTZ R46, R103, R166, -R46 ;  /* 0x000000a6672e7223 */ /* 0x000fe2000001082e */
[----:B------:R-:W-:Y:S01]  /*16020*/  F2FP.SATFINITE.E4M3.F32.PACK_AB_MERGE_C R226, R63, R24, R226 ;  /* 0x000000183fe2723e */ /* 0x000fe200048070e2 */
[----:B------:R-:W-:-:S02]  /*16030*/  IMAD.MOV.U32 R103, RZ, RZ, R151 ;  /* 0x000000ffff677224 */ /* 0x000fc400078e0097 */
[--C-:B------:R-:W-:Y:S02]  /*16040*/  IMAD.MOV.U32 R83, RZ, RZ, R151.reuse ;  /* 0x000000ffff537224 */ /* 0x100fe400078e0097 */
[----:B------:R2:W3:Y:S01]  /*16050*/  MUFU.EX2 R48, R11 ;  /* 0x0000000b00307308 */ /* 0x0004e20000000800 */
[----:B0-----:R-:W-:Y:S01]  /*16060*/  F2FP.SATFINITE.E4M3.F32.PACK_AB_MERGE_C R229, R7, R44, RZ ;  /* 0x0000002c07e5723e */ /* 0x001fe200048070ff */
[----:B------:R-:W-:-:S03]  /*16070*/  IMAD.MOV.U32 R49, RZ, RZ, R151 ;  /* 0x000000ffff317224 */ /* 0x000fc600078e0097 */
[----:B------:R-:W-:-:S03]  /*16080*/  F2FP.SATFINITE.E4M3.F32.PACK_AB_MERGE_C R229, R4, R3, R229 ;  /* 0x0000000304e5723e */ /* 0x000fc600048070e5 */
[----:B------:R-:W0:Y:S01]  /*16090*/  MUFU.EX2 R15, R15 ;  /* 0x0000000f000f7308 */ /* 0x000e220000000800 */
[----:B--2---:R-:W-:-:S04]  /*160a0*/  FADD.FTZ R11, R3, R4 ;  /* 0x00000004030b7221 */ /* 0x004fc80000010000 */
[----:B------:R-:W-:Y:S01]  /*160b0*/  FADD.FTZ R66, R44, R11 ;  /* 0x0000000b2c427221 */ /* 0x000fe20000010000 */
[----:B------:R-:W-:-:S01]  /*160c0*/  FADD.FTZ R11, R87, R64 ;  /* 0x00000040570b7221 */ /* 0x000fc20000010000 */
[----:B------:R-:W-:Y:S01]  /*160d0*/  IMAD.MOV.U32 R87, RZ, RZ, R151 ;  /* 0x000000ffff577224 */ /* 0x000fe200078e0097 */
[----:B------:R-:W2:Y:S01]  /*160e0*/  MUFU.EX2 R50, R21 ;  /* 0x0000001500327308 */ /* 0x000ea20000000800 */
[----:B------:R-:W-:-:S01]  /*160f0*/  FADD.FTZ R66, R7, R66 ;  /* 0x0000004207427221 */ /* 0x000fc20000010000 */
[----:B------:R-:W-:-:S03]  /*16100*/  IMAD.MOV.U32 R44, RZ, RZ, R151 ;  /* 0x000000ffff2c7224 */ /* 0x000fc600078e0097 */
[----:B-1----:R-:W-:Y:S01]  /*16110*/  FADD.FTZ R9, R5, R66 ;  /* 0x0000004205097221 */ /* 0x002fe20000010000 */
[----:B------:R-:W-:-:S02]  /*16120*/  FADD.FTZ R66, R12, R11 ;  /* 0x0000000b0c427221 */ /* 0x000fc40000010000 */
[----:B------:R-:W1:Y:S01]  /*16130*/  MUFU.EX2 R25, R25 ;  /* 0x0000001900197308 */ /* 0x000e620000000800 */
[----:B---3--:R-:W-:-:S01]  /*16140*/  FADD.FTZ R64, R48, R9 ;  /* 0x0000000930407221 */ /* 0x008fc20000010000 */
[----:B------:R-:W-:Y:S01]  /*16150*/  FADD.FTZ R11, R55, R66 ;  /* 0x00000042370b7221 */ /* 0x000fe20000010000 */
[----:B------:R-:W-:Y:S02]  /*16160*/  IMAD.MOV.U32 R55, RZ, RZ, R151 ;  /* 0x000000ffff377224 */ /* 0x000fe400078e0097 */
[----:B0-----:R-:W-:Y:S01]  /*16170*/  FADD.FTZ R9, R15, R64 ;  /* 0x000000400f097221 */ /* 0x001fe20000010000 */
[----:B------:R-:W-:-:S02]  /*16180*/  FADD.FTZ R66, R14, R11 ;  /* 0x0000000b0e427221 */ /* 0x000fc40000010000 */
[----:B------:R0:W3:Y:S01]  /*16190*/  MUFU.EX2 R52, R27 ;  /* 0x0000001b00347308 */ /* 0x0000e20000000800 */
[----:B--2---:R-:W-:-:S01]  /*161a0*/  FADD.FTZ R64, R50, R9 ;  /* 0x0000000932407221 */ /* 0x004fc20000010000 */
[----:B------:R-:W-:Y:S01]  /*161b0*/  FADD.FTZ R11, R57, R66 ;  /* 0x00000042390b7221 */ /* 0x000fe20000010000 */
[----:B------:R-:W-:Y:S01]  /*161c0*/  F2FP.SATFINITE.E4M3.F32.PACK_AB_MERGE_C R15, R50, R15, RZ ;  /* 0x0000000f320f723e */ /* 0x000fe200048070ff */
[----:B------:R-:W-:Y:S01]  /*161d0*/  IMAD.MOV.U32 R50, RZ, RZ, R151 ;  /* 0x000000ffff327224 */ /* 0x000fe200078e0097 */
[----:B------:R-:W-:Y:S01]  /*161e0*/  MOV R57, R151 ;  /* 0x0000009700397202 */ /* 0x000fe20000000f00 */
[----:B------:R-:W-:Y:S01]  /*161f0*/  FADD.FTZ R68, R20, R11 ;  /* 0x0000000b14447221 */ /* 0x000fe20000010000 */
[----:B------:R-:W-:Y:S01]  /*16200*/  F2FP.SATFINITE.E4M3.F32.PACK_AB_MERGE_C R231, R48, R5, R15 ;  /* 0x0000000530e7723e */ /* 0x000fe2000480700f */
[----:B------:R-:W2:Y:S01]  /*16210*/  MUFU.EX2 R29, R29 ;  /* 0x0000001d001d7308 */ /* 0x000ea20000000800 */
[----:B-1----:R-:W-:-:S01]  /*16220*/  FADD.FTZ R9, R25, R64 ;  /* 0x0000004019097221 */ /* 0x002fc20000010000 */
[----:B------:R-:W-:Y:S01]  /*16230*/  FADD.FTZ R11, R59, R68 ;  /* 0x000000443b0b7221 */ /* 0x000fe20000010000 */
[----:B------:R-:W-:Y:S01]  /*16240*/  IMAD.MOV.U32 R59, RZ, RZ, R151 ;  /* 0x000000ffff3b7224 */ /* 0x000fe200078e0097 */
[----:B------:R-:W-:-:S02]  /*16250*/  MOV R48, R151 ;  /* 0x0000009700307202 */ /* 0x000fc40000000f00 */
[----:B------:R-:W-:-:S01]  /*16260*/  FADD.FTZ R68, R24, R11 ;  /* 0x0000000b18447221 */ /* 0x000fc20000010000 */
[----:B0-----:R-:W-:Y:S01]  /*16270*/  MOV R27, R151 ;  /* 0x00000097001b7202 */ /* 0x001fe20000000f00 */
[----:B------:R0:W1:Y:S01]  /*16280*/  MUFU.EX2 R54, R31 ;  /* 0x0000001f00367308 */ /* 0x0000620000000800 */
[----:B---3--:R-:W-:-:S01]  /*16290*/  FADD.FTZ R66, R52, R9 ;  /* 0x0000000934427221 */ /* 0x008fc20000010000 */
[----:B------:R-:W-:Y:S01]  /*162a0*/  FADD.FTZ R11, R63, R68 ;  /* 0x000000443f0b7221 */ /* 0x000fe20000010000 */
[----:B------:R-:W-:Y:S01]  /*162b0*/  IMAD.MOV.U32 R68, RZ, RZ, R151 ;  /* 0x000000ffff447224 */ /* 0x000fe200078e0097 */
[-C--:B------:R-:W-:Y:S02]  /*162c0*/  MOV R63, R151.reuse ;  /* 0x00000097003f7202 */ /* 0x080fe40000000f00 */
[----:B------:R-:W-:Y:S02]  /*162d0*/  MOV R24, R151 ;  /* 0x0000009700187202 */ /* 0x000fe40000000f00 */
[----:B------:R-:W3:Y:S01]  /*162e0*/  MUFU.EX2 R33, R33 ;  /* 0x0000002100217308 */ /* 0x000ee20000000800 */
[----:B--2---:R-:W-:-:S01]  /*162f0*/  FADD.FTZ R9, R29, R66 ;  /* 0x000000421d097221 */ /* 0x004fc20000010000 */
[----:B0-----:R-:W-:-:S06]  /*16300*/  IMAD.MOV.U32 R31, RZ, RZ, R151 ;  /* 0x000000ffff1f7224 */ /* 0x001fcc00078e0097 */
[----:B------:R0:W2:Y:S01]  /*16310*/  MUFU.EX2 R56, R35 ;  /* 0x0000002300387308 */ /* 0x0000a20000000800 */
[----:B-1----:R-:W-:-:S01]  /*16320*/  FADD.FTZ R66, R54, R9 ;  /* 0x0000000936427221 */ /* 0x002fc20000010000 */
[----:B------:R-:W-:Y:S02]  /*16330*/  F2FP.SATFINITE.E4M3.F32.PACK_AB_MERGE_C R29, R54, R29, RZ ;  /* 0x0000001d361d723e */ /* 0x000fe400048070ff */
[----:B------:R-:W-:Y:S02]  /*16340*/  MOV R54, R151 ;  /* 0x0000009700367202 */ /* 0x000fe40000000f00 */
[----:B------:R-:W-:Y:S01]  /*16350*/  F2FP.SATFINITE.E4M3.F32.PACK_AB_MERGE_C R225, R52, R25, R29 ;  /* 0x0000001934e1723e */ /* 0x000fe2000480701d */
[----:B------:R-:W-:Y:S01]  /*16360*/  IMAD.MOV.U32 R52, RZ, RZ, R151 ;  /* 0x000000ffff347224 */ /* 0x000fe200078e0097 */
[----:B------:R-:W1:Y:S01]  /*16370*/  MUFU.EX2 R37, R37 ;  /* 0x0000002500257308 */ /* 0x000e620000000800 */
[----:B---3--:R-:W-:-:S01]  /*16380*/  FADD.FTZ R9, R33, R66 ;  /* 0x0000004221097221 */ /* 0x008fc20000010000 */
[----:B------:R-:W-:Y:S01]  /*16390*/  FADD.FTZ R66, R26, R11 ;  /* 0x0000000b1a427221 */ /* 0x000fe20000010000 */
[----:B0-----:R-:W-:-:S02]  /*163a0*/  IMAD.MOV.U32 R35, RZ, RZ, R151 ;  /* 0x000000ffff237224 */ /* 0x001fc400078e0097 */
[----:B------:R-:W-:Y:S02]  /*163b0*/  IMAD.MOV.U32 R29, RZ, RZ, R151 ;  /* 0x000000ffff1d7224 */ /* 0x000fe400078e0097 */
[----:B------:R-:W-:-:S01]  /*163c0*/  FADD.FTZ R65, R65, R66 ;  /* 0x0000004241417221 */ /* 0x000fc20000010000 */
[----:B------:R-:W-:Y:S01]  /*163d0*/  MOV R66, R151 ;  /* 0x0000009700427202 */ /* 0x000fe20000000f00 */
[----:B------:R0:W3:Y:S01]  /*163e0*/  MUFU.EX2 R58, R39 ;  /* 0x00000027003a7308 */ /* 0x0000e20000000800 */
[----:B--2---:R-:W-:-:S01]  /*163f0*/  FADD.FTZ R12, R56, R9 ;  /* 0x00000009380c7221 */ /* 0x004fc20000010000 */
[----:B------:R-:W-:Y:S01]  /*16400*/  FADD.FTZ R20, R28, R65 ;  /* 0x000000411c147221 */ /* 0x000fe20000010000 */
[--C-:B------:R-:W-:Y:S02]  /*16410*/  IMAD.MOV.U32 R65, RZ, RZ, R151.reuse ;  /* 0x000000ffff417224 */ /* 0x100fe400078e0097 */
[----:B------:R-:W-:-:S03]  /*16420*/  IMAD.MOV.U32 R25, RZ, RZ, R151 ;  /* 0x000000ffff197224 */ /* 0x000fc600078e0097 */
[----:B------:R-:W2:Y:S01]  /*16430*/  MUFU.EX2 R41, R41 ;  /* 0x0000002900297308 */ /* 0x000ea20000000800 */
[----:B-1----:R-:W-:-:S01]  /*16440*/  FADD.FTZ R9, R37, R12 ;  /* 0x0000000c25097221 */ /* 0x002fc20000010000 */
[----:B0-----:R-:W-:-:S06]  /*16450*/  MOV R39, R151 ;  /* 0x0000009700277202 */ /* 0x001fcc0000000f00 */
[----:B------:R0:W1:Y:S01]  /*16460*/  MUFU.EX2 R60, R43 ;  /* 0x0000002b003c7308 */ /* 0x0000620000000800 */
[----:B---3--:R-:W-:-:S01]  /*16470*/  FADD.FTZ R12, R58, R9 ;  /* 0x000000093a0c7221 */ /* 0x008fc20000010000 */
[----:B------:R-:W-:Y:S01]  /*16480*/  FADD.FTZ R9, R67, R20 ;  /* 0x0000001443097221 */ /* 0x000fe20000010000 */
[----:B------:R-:W-:Y:S01]  /*16490*/  F2FP.SATFINITE.E4M3.F32.PACK_AB_MERGE_C R37, R58, R37, RZ ;  /* 0x000000253a25723e */ /* 0x000fe200048070ff */
[----:B------:R-:W-:Y:S02]  /*164a0*/  IMAD.MOV.U32 R58, RZ, RZ, R151 ;  /* 0x000000ffff3a7224 */ /* 0x000fe400078e0097 */
[----:B------:R-:W-:-:S01]  /*164b0*/  FADD.FTZ R26, R32, R9 ;  /* 0x00000009201a7221 */ /* 0x000fc20000010000 */
[----:B------:R-:W-:Y:S01]  /*164c0*/  F2FP.SATFINITE.E4M3.F32.PACK_AB_MERGE_C R227, R56, R33, R37 ;  /* 0x0000002138e3723e */ /* 0x000fe20004807025 */
[----:B------:R-:W3:Y:S01]  /*164d0*/  MUFU.EX2 R45, R45 ;  /* 0x0000002d002d7308 */ /* 0x000ee20000000800 */
[----:B--2---:R-:W-:-:S01]  /*164e0*/  FADD.FTZ R7, R41, R12 ;  /* 0x0000000c29077221 */ /* 0x004fc20000010000 */
[--C-:B------:R-:W-:Y:S01]  /*164f0*/  IMAD.MOV.U32 R56, RZ, RZ, R151.reuse ;  /* 0x000000ffff387224 */ /* 0x100fe200078e0097 */
[----:B------:R-:W-:Y:S01]  /*16500*/  MOV R33, R151 ;  /* 0x0000009700217202 */ /* 0x000fe20000000f00 */
[----:B0-----:R-:W-:-:S02]  /*16510*/  IMAD.MOV.U32 R43, RZ, RZ, R151 ;  /* 0x000000ffff2b7224 */ /* 0x001fc400078e0097 */
[----:B------:R-:W-:Y:S02]  /*16520*/  IMAD.MOV.U32 R37, RZ, RZ, R151 ;  /* 0x000000ffff257224 */ /* 0x000fe400078e0097 */
[----:B------:R-:W0:Y:S01]  /*16530*/  MUFU.EX2 R73, R73 ;  /* 0x0000004900497308 */ /* 0x000e220000000800 */
[----:B-1----:R-:W-:-:S07]  /*16540*/  FADD.FTZ R20, R60, R7 ;  /* 0x000000073c147221 */ /* 0x002fce0000010000 */
[----:B------:R1:W2:Y:S01]  /*16550*/  MUFU.EX2 R62, R47 ;  /* 0x0000002f003e7308 */ /* 0x0002a20000000800 */
[----:B---3--:R-:W-:-:S07]  /*16560*/  FADD.FTZ R7, R45, R20 ;  /* 0x000000142d077221 */ /* 0x008fce0000010000 */
[----:B------:R-:W3:Y:S01]  /*16570*/  MUFU.EX2 R30, R30 ;  /* 0x0000001e001e7308 */ /* 0x000ee20000000800 */
[C---:B0-----:R-:W-:Y:S01]  /*16580*/  F2FP.SATFINITE.E4M3.F32.PACK_AB_MERGE_C R216, R73.reuse, R32, RZ ;  /* 0x0000002049d8723e */ /* 0x041fe200048070ff */
[----:B------:R-:W-:Y:S01]  /*16590*/  FADD.FTZ R73, R73, R26 ;  /* 0x0000001a49497221 */ /* 0x000fe20000010000 */
[--C-:B-1----:R-:W-:Y:S02]  /*165a0*/  IMAD.MOV.U32 R47, RZ, RZ, R151.reuse ;  /* 0x000000ffff2f7224 */ /* 0x102fe400078e0097 */
[----:B------:R-:W-:Y:S01]  /*165b0*/  F2FP.SATFINITE.E4M3.F32.PACK_AB_MERGE_C R216, R67, R28, R216 ;  /* 0x0000001c43d8723e */ /* 0x000fe200048070d8 */
[----:B------:R-:W-:Y:S02]  /*165c0*/  IMAD.MOV.U32 R67, RZ, RZ, R151 ;  /* 0x000000ffff437224 */ /* 0x000fe400078e0097 */
[----:B------:R-:W0:Y:S01]  /*165d0*/  MUFU.EX2 R51, R51 ;  /* 0x0000003300337308 */ /* 0x000e220000000800 */
[C---:B--2---:R-:W-:Y:S01]  /*165e0*/  F2FP.SATFINITE.E4M3.F32.PACK_AB_MERGE_C R45, R62.reuse, R45, RZ ;  /* 0x0000002d3e2d723e */ /* 0x044fe200048070ff */
[----:B------:R-:W-:Y:S01]  /*165f0*/  FADD.FTZ R62, R62, R7 ;  /* 0x000000073e3e7221 */ /* 0x000fe20000010000 */
[----:B------:R-:W-:-:S02]  /*16600*/  IMAD.MOV.U32 R32, RZ, RZ, R151 ;  /* 0x000000ffff207224 */ /* 0x000fc400078e0097 */
[----:B------:R-:W-:Y:S01]  /*16610*/  F2FP.SATFINITE.E4M3.F32.PACK_AB_MERGE_C R217, R60, R41, R45 ;  /* 0x000000293cd9723e */ /* 0x000fe2000480702d */
[----:B------:R-:W-:Y:S01]  /*16620*/  IMAD.MOV.U32 R41, RZ, RZ, R151 ;  /* 0x000000ffff297224 */ /* 0x000fe200078e0097 */
[----:B------:R-:W-:Y:S01]  /*16630*/  MOV R60, R151 ;  /* 0x00000097003c7202 */ /* 0x000fe20000000f00 */
[----:B------:R-:W1:Y:S01]  /*16640*/  MUFU.EX2 R71, R71 ;  /* 0x0000004700477308 */ /* 0x000e620000000800 */
[----:B---3--:R-:W-:-:S01]  /*16650*/  FADD.FTZ R6, R30, R73 ;  /* 0x000000491e067221 */ /* 0x008fc20000010000 */
[--C-:B------:R-:W-:Y:S01]  /*16660*/  IMAD.MOV.U32 R73, RZ, RZ, R151.reuse ;  /* 0x000000ffff497224 */ /* 0x100fe200078e0097 */
[----:B------:R-:W-:Y:S01]  /*16670*/  MOV R45, R151 ;  /* 0x00000097002d7202 */ /* 0x000fe20000000f00 */
[--C-:B------:R-:W-:Y:S02]  /*16680*/  IMAD.MOV.U32 R28, RZ, RZ, R151.reuse ;  /* 0x000000ffff1c7224 */ /* 0x100fe400078e0097 */
[----:B------:R-:W-:Y:S02]  /*16690*/  IMAD.MOV.U32 R26, RZ, RZ, R151 ;  /* 0x000000ffff1a7224 */ /* 0x000fe400078e0097 */
[----:B------:R2:W3:Y:S01]  /*166a0*/  MUFU.EX2 R0, R53 ;  /* 0x0000003500007308 */ /* 0x0004e20000000800 */
[----:B0-----:R-:W-:-:S01]  /*166b0*/  FADD.FTZ R7, R51, R62 ;  /* 0x0000003e33077221 */ /* 0x001fc20000010000 */
[----:B------:R-:W-:-:S06]  /*166c0*/  IMAD.MOV.U32 R62, RZ, RZ, R151 ;  /* 0x000000ffff3e7224 */ /* 0x000fcc00078e0097 */
[----:B------:R-:W0:Y:S01]  /*166d0*/  MUFU.EX2 R34, R34 ;  /* 0x0000002200227308 */ /* 0x000e220000000800 */
[----:B-1----:R-:W-:-:S01]  /*166e0*/  FADD.FTZ R9, R71, R6 ;  /* 0x0000000647097221 */ /* 0x002fc20000010000 */
[----:B--2---:R-:W-:-:S06]  /*166f0*/  IMAD.MOV.U32 R53, RZ, RZ, R151 ;  /* 0x000000ffff357224 */ /* 0x004fcc00078e0097 */
[----:B------:R-:W1:Y:S01]  /*16700*/  MUFU.EX2 R61, R61 ;  /* 0x0000003d003d7308 */ /* 0x000e620000000800 */
[----:B---3--:R-:W-:-:S07]  /*16710*/  FADD.FTZ R10, R0, R7 ;  /* 0x00000007000a7221 */ /* 0x008fce0000010000 */
[----:B------:R-:W2:Y:S01]  /*16720*/  MUFU.EX2 R75, R75 ;  /* 0x0000004b004b7308 */ /* 0x000ea20000000800 */
[----:B0-----:R-:W-:-:S07]  /*16730*/  FADD.FTZ R14, R34, R9 ;  /* 0x00000009220e7221 */ /* 0x001fce0000010000 */
[----:B------:R0:W3:Y:S01]  /*16740*/  MUFU.EX2 R64, R69 ;  /* 0x0000004500407308 */ /* 0x0000e20000000800 */
[----:B-1----:R-:W-:-:S07]  /*16750*/  FADD.FTZ R7, R61, R10 ;  /* 0x0000000a3d077221 */ /* 0x002fce0000010000 */
[----:B------:R-:W-:Y:S01]  /*16760*/  MUFU.EX2 R38, R38 ;  /* 0x0000002600267308 */ /* 0x000fe20000000800 */
[C---:B--2---:R-:W-:Y:S01]  /*16770*/  F2FP.SATFINITE.E4M3.F32.PACK_AB_MERGE_C R218, R75.reuse, R34, RZ ;  /* 0x000000224bda723e */ /* 0x044fe200048070ff */
[----:B------:R-:W-:Y:S01]  /*16780*/  FADD.FTZ R75, R75, R14 ;  /* 0x0000000e4b4b7221 */ /* 0x000fe20000010000 */
[-C--:B0-----:R-:W-:Y:S01]  /*16790*/  MOV R69, R151.reuse ;  /* 0x0000009700457202 */ /* 0x081fe20000000f00 */
[--C-:B------:R-:W-:Y:S01]  /*167a0*/  IMAD.MOV.U32 R34, RZ, RZ, R151.reuse ;  /* 0x000000ffff227224 */ /* 0x100fe200078e0097 */
[----:B------:R-:W-:Y:S01]  /*167b0*/  F2FP.SATFINITE.E4M3.F32.PACK_AB_MERGE_C R218, R71, R30, R218 ;  /* 0x0000001e47da723e */ /* 0x000fe200048070da */
[----:B------:R-:W-:Y:S01]  /*167c0*/  IMAD.MOV.U32 R71, RZ, RZ, R151 ;  /* 0x000000ffff477224 */ /* 0x000fe200078e0097 */
[----:B------:R-:W-:Y:S01]  /*167d0*/  MOV R30, R151 ;  /* 0x00000097001e7202 */ /* 0x000fe20000000f00 */
[----:B------:R-:W0:Y:S01]  /*167e0*/  MUFU.EX2 R79, R79 ;  /* 0x0000004f004f7308 */ /* 0x000e220000000800 */
[C---:B---3--:R-:W-:Y:S01]  /*167f0*/  F2FP.SATFINITE.E4M3.F32.PACK_AB_MERGE_C R61, R64.reuse, R61, RZ ;  /* 0x0000003d403d723e */ /* 0x048fe200048070ff */
[----:B------:R-:W-:-:S03]  /*16800*/  FADD.FTZ R64, R64, R7 ;  /* 0x0000000740407221 */ /* 0x000fc60000010000 */
[----:B------:R-:W-:Y:S01]  /*16810*/  F2FP.SATFINITE.E4M3.F32.PACK_AB_MERGE_C R219, R0, R51, R61 ;  /* 0x0000003300db723e */ /* 0x000fe2000480703d */
[----:B------:R-:W-:Y:S01]  /*16820*/  IMAD.MOV.U32 R61, RZ, RZ, R151 ;  /* 0x000000ffff3d7224 */ /* 0x000fe200078e0097 */
[----:B------:R-:W-:Y:S01]  /*16830*/  MOV R51, R151 ;  /* 0x0000009700337202 */ /* 0x000fe20000000f00 */
[----:B------:R-:W1:Y:S08]  /*16840*/  MUFU.EX2 R36, R36 ;  /* 0x0000002400247308 */ /* 0x000e700000000800 */
[----:B------:R-:W2:Y:S01]  /*16850*/  MUFU.EX2 R81, R81 ;  /* 0x0000005100517308 */ /* 0x000ea20000000800 */
[----:B0-----:R-:W-:-:S07]  /*16860*/  F2FP.SATFINITE.E4M3.F32.PACK_AB_MERGE_C R220, R79, R38, RZ ;  /* 0x000000264fdc723e */ /* 0x001fce00048070ff */
[----:B------:R-:W0:Y:S01]  /*16870*/  MUFU.EX2 R77, R77 ;  /* 0x0000004d004d7308 */ /* 0x000e220000000800 */
[----:B-1----:R-:W-:-:S01]  /*16880*/  FADD.FTZ R10, R36, R75 ;  /* 0x0000004b240a7221 */ /* 0x002fc20000010000 */
[----:B------:R-:W-:-:S06]  /*16890*/  MOV R75, R151 ;  /* 0x00000097004b7202 */ /* 0x000fcc0000000f00 */
[----:B------:R1:W3:Y:S01]  /*168a0*/  MUFU.EX2 R8, R85 ;  /* 0x0000005500087308 */ /* 0x0002e20000000800 */
[----:B--2---:R-:W-:-:S01]  /*168b0*/  FADD.FTZ R7, R81, R64 ;  /* 0x0000004051077221 */ /* 0x004fc20000010000 */
[----:B------:R-:W-:-:S06]  /*168c0*/  IMAD.MOV.U32 R64, RZ, RZ, R151 ;  /* 0x000000ffff407224 */ /* 0x000fcc00078e0097 */
[----:B------:R-:W2:Y:S01]  /*168d0*/  MUFU.EX2 R91, R91 ;  /* 0x0000005b005b7308 */ /* 0x000ea20000000800 */
[C---:B0-----:R-:W-:Y:S01]  /*168e0*/  F2FP.SATFINITE.E4M3.F32.PACK_AB_MERGE_C R220, R77.reuse, R36, R220 ;  /* 0x000000244ddc723e */ /* 0x041fe200048070dc */
[----:B------:R-:W-:Y:S01]  /*168f0*/  FADD.FTZ R77, R77, R10 ;  /* 0x0000000a4d4d7221 */ /* 0x000fe20000010000 */
[----:B-1----:R-:W-:Y:S01]  /*16900*/  IMAD.MOV.U32 R85, RZ, RZ, R151 ;  /* 0x000000ffff557224 */ /* 0x002fe200078e0097 */
[----:B------:R-:W-:Y:S02]  /*16910*/  MOV R36, R151 ;  /* 0x0000009700247202 */ /* 0x000fe40000000f00 */
[----:B------:R-:W-:-:S01]  /*16920*/  FADD.FTZ R38, R38, R77 ;  /* 0x0000004d26267221 */ /* 0x000fc20000010000 */
[----:B------:R-:W-:Y:S01]  /*16930*/  IMAD.MOV.U32 R77, RZ, RZ, R151 ;  /* 0x000000ffff4d7224 */ /* 0x000fe200078e0097 */
[----:B------:R0:W1:Y:S01]  /*16940*/  MUFU.EX2 R12, R93 ;  /* 0x0000005d000c7308 */ /* 0x0000620000000800 */
[----:B---3--:R-:W-:-:S01]  /*16950*/  FADD.FTZ R4, R8, R7 ;  /* 0x0000000708047221 */ /* 0x008fc20000010000 */
[----:B------:R-:W-:Y:S01]  /*16960*/  FADD.FTZ R79, R79, R38 ;  /* 0x000000264f4f7221 */ /* 0x000fe20000010000 */
[----:B------:R-:W-:-:S05]  /*16970*/  IMAD.MOV.U32 R38, RZ, RZ, R151 ;  /* 0x000000ffff267224 */ /* 0x000fca00078e0097 */
[----:B------:R-:W-:Y:S01]  /*16980*/  MUFU.EX2 R42, R42 ;  /* 0x0000002a002a7308 */ /* 0x000fe20000000800 */
[----:B--2---:R-:W-:-:S01]  /*16990*/  FADD.FTZ R3, R91, R4 ;  /* 0x000000045b037221 */ /* 0x004fc20000010000 */
[----:B0-----:R-:W-:-:S06]  /*169a0*/  IMAD.MOV.U32 R93, RZ, RZ, R151 ;  /* 0x000000ffff5d7224 */ /* 0x001fcc00078e0097 */
[----:B------:R-:W0:Y:S01]  /*169b0*/  MUFU.EX2 R95, R95 ;  /* 0x0000005f005f7308 */ /* 0x000e220000000800 */
[C---:B-1----:R-:W-:Y:S01]  /*169c0*/  F2FP.SATFINITE.E4M3.F32.PACK_AB_MERGE_C R91, R12.reuse, R91, RZ ;  /* 0x0000005b0c5b723e */ /* 0x042fe200048070ff */
[----:B------:R-:W-:-:S03]  /*169d0*/  FADD.FTZ R12, R12, R3 ;  /* 0x000000030c0c7221 */ /* 0x000fc60000010000 */
[----:B------:R-:W-:Y:S01]  /*169e0*/  F2FP.SATFINITE.E4M3.F32.PACK_AB_MERGE_C R221, R8, R81, R91 ;  /* 0x0000005108dd723e */ /* 0x000fe2000480705b */
[--C-:B------:R-:W-:Y:S02]  /*169f0*/  IMAD.MOV.U32 R91, RZ, RZ, R151.reuse ;  /* 0x000000ffff5b7224 */ /* 0x100fe400078e0097 */
[----:B------:R-:W1:Y:S01]  /*16a00*/  MUFU.EX2 R40, R40 ;  /* 0x0000002800287308 */ /* 0x000e620000000800 */
[----:B------:R-:W-:-:S07]  /*16a10*/  IMAD.MOV.U32 R81, RZ, RZ, R151 ;  /* 0x000000ffff517224 */ /* 0x000fce00078e0097 */
[----:B------:R-:W2:Y:S01]  /*16a20*/  MUFU.EX2 R97, R97 ;  /* 0x0000006100617308 */ /* 0x000ea20000000800 */
[----:B0-----:R-:W-:-:S07]  /*16a30*/  F2FP.SATFINITE.E4M3.F32.PACK_AB_MERGE_C R5, R95, R42, RZ ;  /* 0x0000002a5f05723e */ /* 0x001fce00048070ff */
[----:B------:R-:W0:Y:S01]  /*16a40*/  MUFU.EX2 R89, R89 ;  /* 0x0000005900597308 */ /* 0x000e220000000800 */
[----:B-1----:R-:W-:-:S01]  /*16a50*/  FADD.FTZ R4, R40, R79 ;  /* 0x0000004f28047221 */ /* 0x002fc20000010000 */
[----:B------:R-:W-:-:S06]  /*16a60*/  IMAD.MOV.U32 R79, RZ, RZ, R151 ;  /* 0x000000ffff4f7224 */ /* 0x000fcc00078e0097 */
[----:B------:R1:W3:Y:S01]  /*16a70*/  MUFU.EX2 R6, R99 ;  /* 0x0000006300067308 */ /* 0x0002e20000000800 */
[----:B--2---:R-:W-:-:S07]  /*16a80*/  FADD.FTZ R3, R97, R12 ;  /* 0x0000000c61037221 */ /* 0x004fce0000010000 */
[----:B------:R-:W2:Y:S01]  /*16a90*/  MUFU.EX2 R101, R101 ;  /* 0x0000006500657308 */ /* 0x000ea20000000800 */
[C---:B0-----:R-:W-:Y:S01]  /*16aa0*/  F2FP.SATFINITE.E4M3.F32.PACK_AB_MERGE_C R222, R89.reuse, R40, R5 ;  /* 0x0000002859de723e */ /* 0x041fe20004807005 */
[----:B------:R-:W-:Y:S01]  /*16ab0*/  FADD.FTZ R89, R89, R4 ;  /* 0x0000000459597221 */ /* 0x000fe20000010000 */
[--C-:B-1----:R-:W-:Y:S02]  /*16ac0*/  IMAD.MOV.U32 R99, RZ, RZ, R151.reuse ;  /* 0x000000ffff637224 */ /* 0x102fe400078e0097 */
[----:B------:R-:W-:Y:S02]  /*16ad0*/  IMAD.MOV.U32 R40, RZ, RZ, R151 ;  /* 0x000000ffff287224 */ /* 0x000fe400078e0097 */
[----:B------:R-:W-:-:S01]  /*16ae0*/  FADD.FTZ R0, R42, R89 ;  /* 0x000000592a007221 */ /* 0x000fc20000010000 */
[----:B------:R-:W-:Y:S01]  /*16af0*/  IMAD.MOV.U32 R89, RZ, RZ, R151 ;  /* 0x000000ffff597224 */ /* 0x000fe200078e0097 */
[----:B------:R-:W0:Y:S01]  /*16b00*/  MUFU.EX2 R46, R46 ;  /* 0x0000002e002e7308 */ /* 0x000e220000000800 */
[----:B---3--:R-:W-:-:S01]  /*16b10*/  FADD.FTZ R4, R6, R3 ;  /* 0x0000000306047221 */ /* 0x008fc20000010000 */
[----:B------:R-:W-:Y:S01]  /*16b20*/  FADD.FTZ R0, R95, R0 ;  /* 0x000000005f007221 */ /* 0x000fe20000010000 */
[----:B------:R-:W-:Y:S01]  /*16b30*/  IMAD.MOV.U32 R95, RZ, RZ, R151 ;  /* 0x000000ffff5f7224 */ /* 0x000fe200078e0097 */
[----:B------:R-:W-:Y:S01]  /*16b40*/  MOV R42, R151 ;  /* 0x00000097002a7202 */ /* 0x000fe20000000f00 */
[----:B--2---:R-:W-:-:S01]  /*16b50*/  FADD.FTZ R3, R101, R4 ;  /* 0x0000000465037221 */ /* 0x004fc20000010000 */
[----:B0-----:R-:W-:-:S03]  /*16b60*/  F2FP.SATFINITE.E4M3.F32.PACK_AB_MERGE_C R5, R46, R101, RZ ;  /* 0x000000652e05723e */ /* 0x001fc600048070ff */
[----:B------:R-:W-:Y:S01]  /*16b70*/  FADD.FTZ R3, R46, R3 ;  /* 0x000000032e037221 */ /* 0x000fe20000010000 */
[----:B------:R-:W-:Y:S01]  /*16b80*/  IMAD.MOV.U32 R101, RZ, RZ, R151 ;  /* 0x000000ffff657224 */ /* 0x000fe200078e0097 */
[----:B------:R-:W-:Y:S01]  /*16b90*/  F2FP.SATFINITE.E4M3.F32.PACK_AB_MERGE_C R223, R6, R97, R5 ;  /* 0x0000006106df723e */ /* 0x000fe20004807005 */
[--C-:B------:R-:W-:Y:S02]  /*16ba0*/  IMAD.MOV.U32 R97, RZ, RZ, R151.reuse ;  /* 0x000000ffff617224 */ /* 0x100fe400078e0097 */
[----:B------:R-:W-:Y:S01]  /*16bb0*/  IMAD.MOV.U32 R46, RZ, RZ, R151 ;  /* 0x000000ffff2e7224 */ /* 0x000fe200078e0097 */
[----:B------:R-:W-:Y:S06]  /*16bc0*/  @!P2 BRA `(.L_x_433) ;  /* 0x000000300040a947 */ /* 0x000fec0003800000 */
[----:B------:R0:W5:Y:S01]  /*16bd0*/  LDL.LU R4, [R1] ;  /* 0x0000000001047983 */ /* 0x0001620000300800 */
[----:B------:R-:W-:Y:S01]  /*16be0*/  VIADD R8, R153, 0xfffffffe ;  /* 0xfffffffe99087836 */ /* 0x000fe20000000000 */
[----:B------:R-:W-:Y:S01]  /*16bf0*/  MOV R10, R167 ;  /* 0x000000a7000a7202 */ /* 0x000fe20000000f00 */
[----:B------:R-:W-:Y:S01]  /*16c00*/  IMAD.MOV.U32 R9, RZ, RZ, R201 ;  /* 0x000000ffff097224 */ /* 0x000fe200078e00c9 */
[----:B------:R-:W-:Y:S01]  /*16c10*/  CS2R R150, SRZ ;  /* 0x0000000000967805 */ /* 0x000fe2000001ff00 */
[----:B------:R-:W-:Y:S01]  /*16c20*/  IMAD.MOV.U32 R11, RZ, RZ, R152 ;  /* 0x000000ffff0b7224 */ /* 0x000fe200078e0098 */
        /* <DEDUP_REMOVED lines=62> */
[----:B0-----:R-:W-:-:S07]  /*17010*/  CS2R R24, SRZ ;  /* 0x0000000000187805 */ /* 0x001fce000001ff00 */
.L_x_444:
[----:B------:R-:W2:Y:S01]  /*17020*/  LDL R6, [R1+0x8] ;  /* 0x0000080001067983 */ /* 0x000ea20000100800 */
[----:B------:R-:W-:Y:S01]  /*17030*/  ISETP.NE.AND P1, PT, R11, 0x1, PT ;  /* 0x000000010b00780c */ /* 0x000fe20003f25270 */
[----:B------:R-:W-:Y:S05]  /*17040*/  YIELD ;  /* 0x0000000000007946 */ /* 0x000fea0003800000 */
[----:B------:R-:W-:-:S04]  /*17050*/  SEL R5, RZ, 0x1, P1 ;  /* 0x00000001ff057807 */ /* 0x000fc80000800000 */
[----:B-----5:R-:W-:-:S05]  /*17060*/  LOP3.LUT R7, R4, R5, RZ, 0x3c, !PT ;  /* 0x0000000504077212 */ /* 0x020fca00078e3cff */
[----:B------:R0:W-:Y:S01]  /*17070*/  STL [R1], R7 ;  /* 0x0000000701007387 */ /* 0x0001e20000100800 */
[----:B--2---:R-:W-:-:S13]  /*17080*/  ISETP.NE.AND P1, PT, R6, RZ, PT ;  /* 0x000000ff0600720c */ /* 0x004fda0003f25270 */
[----:B0-----:R-:W-:Y:S05]  /*17090*/  @P1 BRA `(.L_x_434) ;  /* 0x00000000003c1947 */ /* 0x001fea0003800000 */
[----:B------:R-:W-:Y:S05]  /*170a0*/  @!P0 BRA `(.L_x_435) ;  /* 0x0000000000048947 */ /* 0x000fea0003800000 */
[----:B------:R-:W-:Y:S01]  /*170b0*/  BPT.TRAP 0x1 ;  /* 0x000000040000795c */ /* 0x000fe20000300000 */
.L_x_435:
[----:B------:R-:W-:-:S05]  /*170c0*/  VIADD R5, R11, 0x1 ;  /* 0x000000010b057836 */ /* 0x000fca0000000000 */
[----:B------:R-:W-:-:S04]  /*170d0*/  ISETP.NE.AND P2, PT, R5, 0x2, PT ;  /* 0x000000020500780c */ /* 0x000fc80003f45270 */
[----:B------:R-:W-:Y:S02]  /*170e0*/  SEL R6, R5, RZ, P2 ;  /* 0x000000ff05067207 */ /* 0x000fe40001000000 */
[----:B------:R-:W-:Y:S02]  /*170f0*/  SHF.L.U32 R5, R7, 0x1f, RZ ;  /* 0x0000001f07057819 */ /* 0x000fe400000006ff */
[----:B------:R-:W-:-:S04]  /*17100*/  LEA R6, R6, R19, 0x3 ;  /* 0x0000001306067211 */ /* 0x000fc800078e18ff */
[----:B------:R0:W1:Y:S01]  /*17110*/  SYNCS.PHASECHK.TRANS64.TRYWAIT P2, [R6+URZ+0x38830], R5 ;  /* 0x03883005060075a7 */ /* 0x000062000804017f */
[----:B------:R-:W-:Y:S05]  /*17120*/  @!P0 BRA `(.L_x_436) ;  /* 0x0000000000048947 */ /* 0x000fea0003800000 */
[----:B------:R-:W-:Y:S01]  /*17130*/  BPT.TRAP 0x1 ;  /* 0x000000040000795c */ /* 0x000fe20000300000 */
.L_x_436:
[----:B------:R-:W-:Y:S04]  /*17140*/  BSSY B0, `(.L_x_434) ;  /* 0x0000004000007945 */ /* 0x000fe80003800000 */
[----:B-1----:R-:W-:Y:S05]  /*17150*/  @P2 BRA `(.L_x_437) ;  /* 0x0000000000082947 */ /* 0x002fea0003800000 */
[----:B------:R-:W1:Y:S02]  /*17160*/  SYNCS.PHASECHK.TRANS64.TRYWAIT P2, [R6+URZ+0x38830], R5 ;  /* 0x03883005060075a7 */ /* 0x000e64000804017f */
[----:B-1----:R-:W-:Y:S05]  /*17170*/  @!P2 BRA `(.L_x_438) ;  /* 0x000000e400b0a947 */ /* 0x002fea0003800000 */
.L_x_437:
[----:B------:R-:W-:Y:S05]  /*17180*/  BSYNC B0 ;  /* 0x0000000000007941 */ /* 0x000fea0003800000 */
.L_x_434:
[----:B01----:R-:W0:Y:S01]  /*17190*/  S2R R5, SR_TID.X ;  /* 0x0000000000057919 */ /* 0x003e220000002100 */
[----:B------:R-:W-:Y:S01]  /*171a0*/  VIADD R12, R11, 0x1 ;  /* 0x000000010b0c7836 */ /* 0x000fe20000000000 */
[----:B------:R-:W-:Y:S05]  /*171b0*/  WARPSYNC.ALL ;  /* 0x0000000000007948 */ /* 0x000fea0003800000 */
[C---:B------:R-:W-:Y:S01]  /*171c0*/  ISETP.NE.AND P2, PT, R12.reuse, 0x2, PT ;  /* 0x000000020c00780c */ /* 0x040fe20003f45270 */
[----:B------:R-:W-:Y:S01]  /*171d0*/  IMAD.MOV.U32 R21, RZ, RZ, 0x40000040 ;  /* 0x40000040ff157424 */ /* 0x000fe200078e00ff */
[----:B------:R-:W-:Y:S01]  /*171e0*/  MOV R7, 0x40000040 ;  /* 0x4000004000077802 */ /* 0x000fe20000000f00 */
[----:B------:R-:W-:Y:S01]  /*171f0*/  IMAD.MOV.U32 R15, RZ, RZ, 0x40000040 ;  /* 0x40000040ff0f7424 */ /* 0x000fe200078e00ff */
[----:B------:R-:W-:-:S02]  /*17200*/  SEL R12, R12, RZ, P2 ;  /* 0x000000ff0c0c7207 */ /* 0x000fc40001000000 */
[----:B------:R-:W-:Y:S02]  /*17210*/  R2UR UR15, R7 ;  /* 0x00000000070f72ca */ /* 0x000fe400000e0000 */
[----:B------:R-:W-:Y:S02]  /*17220*/  LEA R6, R12, R13, 0xb ;  /* 0x0000000d0c067211 */ /* 0x000fe400078e58ff */
[----:B------:R-:W-:Y:S02]  /*17230*/  MOV R153, 0x40000040 ;  /* 0x4000004000997802 */ /* 0x000fe40000000f00 */
[C---:B------:R-:W-:Y:S01]  /*17240*/  R2UR UR14, R6.reuse ;  /* 0x00000000060e72ca */ /* 0x040fe200000e0000 */
[C---:B------:R-:W-:Y:S01]  /*17250*/  VIADD R152, R6.reuse, 0x4 ;  /* 0x0000000406987836 */ /* 0x040fe20000000000 */
[C---:B------:R-:W-:Y:S01]  /*17260*/  R2UR UR7, R153.reuse ;  /* 0x00000000990772ca */ /* 0x040fe200000e0000 */
[C---:B------:R-:W-:Y:S01]  /*17270*/  VIADD R20, R6.reuse, 0x2 ;  /* 0x0000000206147836 */ /* 0x040fe20000000000 */
[----:B------:R-:W-:Y:S01]  /*17280*/  R2UR UR31, R153 ;  /* 0x00000000991f72ca */ /* 0x000fe200000e0000 */
[----:B------:R-:W-:Y:S01]  /*17290*/  VIADD R14, R6, 0x6 ;  /* 0x00000006060e7836 */ /* 0x000fe20000000000 */
[----:B------:R-:W-:Y:S01]  /*172a0*/  R2UR UR6, R152 ;  /* 0x00000000980672ca */ /* 0x000fe200000e0000 */
[----:B------:R-:W-:Y:S01]  /*172b0*/  VIADD R152, R6, 0x404 ;  /* 0x0000040406987836 */ /* 0x000fe20000000000 */
[----:B------:R-:W-:Y:S01]  /*172c0*/  R2UR UR10, R20 ;  /* 0x00000000140a72ca */ /* 0x000fe200000e0000 */
[----:B------:R-:W-:Y:S01]  /*172d0*/  VIADD R20, R6, 0x400 ;  /* 0x0000040006147836 */ /* 0x000fe20000000000 */
[----:B------:R-:W-:-:S02]  /*172e0*/  R2UR UR11, R21 ;  /* 0x00000000150b72ca */ /* 0x000fc400000e0000 */
[----:B------:R-:W-:Y:S02]  /*172f0*/  R2UR UR30, R152 ;  /* 0x00000000981e72ca */ /* 0x000fe400000e0000 */
[----:B0-----:R-:W-:Y:S02]  /*17300*/  SHF.R.U32.HI R5, RZ, 0x7, R5 ;  /* 0x00000007ff057819 */ /* 0x001fe40000011605 */
[----:B------:R-:W-:Y:S02]  /*17310*/  R2UR UR18, R14 ;  /* 0x000000000e1272ca */ /* 0x000fe400000e0000 */
[----:B------:R-:W-:Y:S01]  /*17320*/  R2UR UR19, R15 ;  /* 0x000000000f1372ca */ /* 0x000fe200000e0000 */
[----:B------:R-:W-:Y:S01]  /*17330*/  VIADD R5, R5, 0x8 ;  /* 0x0000000805057836 */ /* 0x000fe20000000000 */
[----:B------:R-:W-:Y:S02]  /*17340*/  R2UR UR22, R20 ;  /* 0x00000000141672ca */ /* 0x000fe400000e0000 */
[----:B------:R-:W-:-:S02]  /*17350*/  R2UR UR23, R21 ;  /* 0x00000000151772ca */ /* 0x000fc400000e0000 */
[----:B------:R0:W-:Y:S01]  /*17360*/  BAR.SYNC.DEFER_BLOCKING R5, 0x100 ;  /* 0x000400050000751d */ /* 0x0001e20000010000 */
[C---:B------:R-:W-:Y:S01]  /*17370*/  IADD3 R14, R6.reuse, 0x402, RZ ;  /* 0x00000402060e7810 */ /* 0x040fe20007ffe0ff */
[----:B------:R-:W-:Y:S01]  /*17380*/  VIADD R6, R6, 0x406 ;  /* 0x0000040606067836 */ /* 0x000fe20000000000 */
[----:B------:R-:W-:Y:S02]  /*17390*/  R2UR UR27, R15 ;  /* 0x000000000f1b72ca */ /* 0x000fe400000e0000 */
[----:B------:R-:W-:Y:S02]  /*173a0*/  R2UR UR26, R14 ;  /* 0x000000000e1a72ca */ /* 0x000fe400000e0000 */
[----:B------:R-:W-:Y:S02]  /*173b0*/  R2UR UR34, R6 ;  /* 0x00000000062272ca */ /* 0x000fe400000e0000 */
[----:B------:R-:W-:Y:S01]  /*173c0*/  R2UR UR35, R7 ;  /* 0x00000000072372ca */ /* 0x000fe200000e0000 */
[----:B------:R-:W-:-:S06]  /*173d0*/  WARPGROUP.ARRIVE ;  /* 0x00000000000079c5 */ /* 0x000fcc0000000000 */
        /* <DEDUP_REMOVED lines=26> */
.L_x_440:
[----:B------:R-:W-:Y:S02]  /*17580*/  SHF.L.U32 R4, R4, 0x1f, RZ ;  /* 0x0000001f04047819 */ /* 0x000fe400000006ff */
[----:B------:R-:W-:-:S04]  /*17590*/  LEA R5, R11, R19, 0x3 ;  /* 0x000000130b057211 */ /* 0x000fc800078e18ff */
[----:B------:R0:W1:Y:S01]  /*175a0*/  SYNCS.PHASECHK.TRANS64.TRYWAIT P1, [R5+URZ+0x38850], R4 ;  /* 0x03885004050075a7 */ /* 0x000062000802017f */
[----:B------:R-:W-:Y:S05]  /*175b0*/  @!P0 BRA `(.L_x_441) ;  /* 0x0000000000048947 */ /* 0x000fea0003800000 */
[----:B------:R-:W-:Y:S01]  /*175c0*/  BPT.TRAP 0x1 ;  /* 0x000000040000795c */ /* 0x000fe20000300000 */
.L_x_441:
[----:B-1----:R-:W-:Y:S05]  /*175d0*/  @P1 BRA `(.L_x_439) ;  /* 0x0000000000081947 */ /* 0x002fea0003800000 */
[----:B------:R-:W1:Y:S02]  /*175e0*/  SYNCS.PHASECHK.TRANS64.TRYWAIT P1, [R5+URZ+0x38850], R4 ;  /* 0x03885004050075a7 */ /* 0x000e64000802017f */
[----:B-1----:R-:W-:Y:S05]  /*175f0*/  @!P1 BRA `(.L_x_442) ;  /* 0x000000e000a49947 */ /* 0x002fea0003800000 */
.L_x_439:
[----:B01----:R-:W-:Y:S01]  /*17600*/  VIADD R4, R19, 0x400 ;  /* 0x0000040013047836 */ /* 0x003fe20000000000 */
[----:B------:R-:W-:Y:S01]  /*17610*/  MOV R5, 0x40000040 ;  /* 0x4000004000057802 */ /* 0x000fe20000000f00 */
[----:B------:R-:W-:Y:S05]  /*17620*/  WARPSYNC.ALL ;  /* 0x0000000000007948 */ /* 0x000fea0003800000 */
[----:B------:R-:W-:Y:S01]  /*17630*/  SHF.R.U32.HI R4, RZ, 0x4, R4 ;  /* 0x00000004ff047819 */ /* 0x000fe20000011604 */
[----:B------:R-:W-:Y:S01]  /*17640*/  WARPGROUP.ARRIVE ;  /* 0x00000000000079c5 */ /* 0x000fe20000000000 */
[----:B------:R-:W-:Y:S01]  /*17650*/  R2UR UR7, R5 ;  /* 0x00000000050772ca */ /* 0x000fe200000e0000 */
[----:B------:R-:W-:Y:S01]  /*17660*/  IMAD.MOV.U32 R7, RZ, RZ, 0x40000040 ;  /* 0x40000040ff077424 */ /* 0x000fe200078e00ff */
[----:B------:R-:W-:Y:S01]  /*17670*/  LOP3.LUT R4, R4, 0x3fff, RZ, 0xc0, !PT ;  /* 0x00003fff04047812 */ /* 0x000fe200078ec0ff */
[C---:B------:R-:W-:Y:S01]  /*17680*/  FMUL.FTZ R5, R2.reuse, R152 ;  /* 0x0000009802057220 */ /* 0x040fe20000410000 */
[C---:B------:R-:W-:Y:S01]  /*17690*/  FMUL.FTZ R15, R2.reuse, R156 ;  /* 0x0000009c020f7220 */ /* 0x040fe20000410000 */
[----:B------:R-:W-:Y:S01]  /*176a0*/  FMUL.FTZ R14, R2, R155 ;  /* 0x0000009b020e7220 */ /* 0x000fe20000410000 */
[----:B------:R-:W-:Y:S01]  /*176b0*/  LOP3.LUT R4, R4, 0x10000, RZ, 0xfc, !PT ;  /* 0x0001000004047812 */ /* 0x000fe200078efcff */
[C---:B------:R-:W-:Y:S01]  /*176c0*/  FMUL.FTZ R20, R2.reuse, R157 ;  /* 0x0000009d02147220 */ /* 0x040fe20000410000 */
[C---:B------:R-:W-:Y:S01]  /*176d0*/  FMUL.FTZ R21, R2.reuse, R158 ;  /* 0x0000009e02157220 */ /* 0x040fe20000410000 */
[----:B------:R-:W0:Y:S01]  /*176e0*/  MUFU.TANH R5, R5 ;  /* 0x0000000500057308 */ /* 0x000e220000002400 */
[----:B------:R-:W-:Y:S01]  /*176f0*/  FMUL.FTZ R152, R2, R159 ;  /* 0x0000009f02987220 */ /* 0x000fe20000410000 */
[----:B------:R-:W-:-:S02]  /*17700*/  IMAD R4, R11, 0x800, R4 ;  /* 0x000008000b047824 */ /* 0x000fc400078e0204 */
[C---:B------:R-:W-:Y:S01]  /*17710*/  FMUL.FTZ R155, R2.reuse, R162 ;  /* 0x000000a2029b7220 */ /* 0x040fe20000410000 */
[C---:B------:R-:W-:Y:S01]  /*17720*/  FMUL.FTZ R157, R2.reuse, R164 ;  /* 0x000000a4029d7220 */ /* 0x040fe20000410000 */
[----:B------:R-:W-:Y:S01]  /*17730*/  FMUL.FTZ R156, R2, R163 ;  /* 0x000000a3029c7220 */ /* 0x000fe20000410000 */
[C---:B------:R-:W-:Y:S01]  /*17740*/  VIADD R6, R4.reuse, 0x2 ;  /* 0x0000000204067836 */ /* 0x040fe20000000000 */
[----:B------:R-:W-:Y:S01]  /*17750*/  R2UR UR6, R4 ;  /* 0x00000000040672ca */ /* 0x000fe200000e0000 */
        /* <DEDUP_REMOVED lines=11> */
[----:B------:R-:W-:Y:S01]  /*17810*/  FMUL.FTZ R172, R2, R177 ;  /* 0x000000b102ac7220 */ /* 0x000fe20000410000 */
[----:B------:R-:W-:Y:S01]  /*17820*/  QGMMA.64x256x32.F32.E4M3.E4M3 R24, R228, gdesc[UR4], R24, gsb0 ;  /* 0x03e00004e4187df3 */ /* 0x000fe20008000818 */
[----:B------:R-:W-:Y:S01]  /*17830*/  R2UR UR6, R6 ;  /* 0x00000000060672ca */ /* 0x000fe200000e0000 */
[----:B------:R-:W-:Y:S01]  /*17840*/  FMUL.FTZ R175, R2, R180 ;  /* 0x000000b402af7220 */ /* 0x000fe20000410000 */
[----:B------:R-:W-:Y:S01]  /*17850*/  R2UR UR7, R7 ;  /* 0x00000000070772ca */ /* 0x000fe200000e0000 */
[----:B------:R-:W-:Y:S01]  /*17860*/  IMAD.MOV.U32 R7, RZ, RZ, 0x40000040 ;  /* 0x40000040ff077424 */ /* 0x000fe200078e00ff */
[----:B------:R-:W-:Y:S01]  /*17870*/  IADD3 R6, R4, 0x4, RZ ;  /* 0x0000000404067810 */ /* 0x000fe20007ffe0ff */
        /* <DEDUP_REMOVED lines=31> */
[----:B------:R-:W-:Y:S01]  /*17a70*/  FMUL.FTZ R210, R2, R214 ;  /* 0x000000d602d27220 */ /* 0x000fe20000410000 */
[----:B------:R-:W-:Y:S08]  /*17a80*/  MUFU.TANH R157, R157 ;  /* 0x0000009d009d7308 */ /* 0x000ff00000002400 */
        /* <DEDUP_REMOVED lines=27> */
[----:B------:R-:W-:Y:S01]  /*17c40*/  MUFU.TANH R195, R195 ;  /* 0x000000c300c37308 */ /* 0x000fe20000002400 */
[----:B------:R-:W-:-:S02]  /*17c50*/  WARPGROUP.DEPBAR.LE gsb0, 0x0 ;  /* 0x00008000000079c5 */ /* 0x000fc40000010000 */
[----:B------:R-:W-:-:S05]  /*17c60*/  WARPGROUP.ARRIVE ;  /* 0x00000000000079c5 */ /* 0x000fca0000000000 */
[----:B------:R-:W-:Y:S01]  /*17c70*/  MUFU.TANH R194, R194 ;  /* 0x000000c200c27308 */ /* 0x000fe20000002400 */
[----:B------:R-:W1:Y:S01]  /*17c80*/  S2R R231, SR_TID.X ;  /* 0x0000000000e77919 */ /* 0x000e620000002100 */
[----:B------:R-:W-:Y:S01]  /*17c90*/  QGMMA.64x256x32.F32.E4M3.E4M3 R24, R224, gdesc[UR4], R24, gsb0 ;  /* 0x03e00004e0187df3 */ /* 0x000fe20008000818 */
[----:B------:R-:W-:Y:S01]  /*17ca0*/  R2UR UR6, R6 ;  /* 0x00000000060672ca */ /* 0x000fe200000e0000 */
[C---:B------:R-:W-:Y:S01]  /*17cb0*/  FMUL.FTZ R6, R2.reuse, R153 ;  /* 0x0000009902067220 */ /* 0x040fe20000410000 */
[----:B------:R-:W-:Y:S01]  /*17cc0*/  R2UR UR7, R7 ;  /* 0x00000000070772ca */ /* 0x000fe200000e0000 */
[C---:B------:R-:W-:Y:S01]  /*17cd0*/  FMUL.FTZ R7, R2.reuse, R154 ;  /* 0x0000009a02077220 */ /* 0x040fe20000410000 */
[C---:B------:R-:W-:Y:S01]  /*17ce0*/  FMUL.FTZ R153, R2.reuse, R160 ;  /* 0x000000a002997220 */ /* 0x040fe20000410000 */
[C---:B------:R-:W-:Y:S01]  /*17cf0*/  FMUL.FTZ R154, R2.reuse, R161 ;  /* 0x000000a1029a7220 */ /* 0x040fe20000410000 */
[C---:B------:R-:W-:Y:S01]  /*17d00*/  FMUL.FTZ R160, R2.reuse, R167 ;  /* 0x000000a702a07220 */ /* 0x040fe20000410000 */
        /* <DEDUP_REMOVED lines=13> */
[----:B------:R-:W-:-:S03]  /*17de0*/  FMUL.FTZ R211, R2, R215 ;  /* 0x000000d702d37220 */ /* 0x000fc60000410000 */
[----:B------:R-:W3:Y:S01]  /*17df0*/  MUFU.TANH R153, R153 ;  /* 0x0000009900997308 */ /* 0x000ee20000002400 */
[----:B--2---:R-:W-:Y:S02]  /*17e00*/  FMNMX.FTZ R167, R6, R167, !PT ;  /* 0x000000a706a77209 */ /* 0x004fe40007810000 */
[----:B-1----:R-:W-:Y:S02]  /*17e10*/  LOP3.LUT R231, R231, 0x7f, RZ, 0xc0, !PT ;  /* 0x0000007fe7e77812 */ /* 0x002fe400078ec0ff */
[----:B------:R-:W-:-:S03]  /*17e20*/  FMNMX.FTZ R167, R15, R167, !PT ;  /* 0x000000a70fa77209 */ /* 0x000fc60007810000 */
[----:B------:R-:W1:Y:S01]  /*17e30*/  MUFU.TANH R154, R154 ;  /* 0x0000009a009a7308 */ /* 0x000e620000002400 */
[----:B0-----:R-:W-:Y:S02]  /*17e40*/  FMNMX.FTZ R166, R7, R9, !PT ;  /* 0x0000000907a67209 */ /* 0x001fe40007810000 */
[----:B------:R-:W-:Y:S02]  /*17e50*/  FMNMX.FTZ R167, R20, R167, !PT ;  /* 0x000000a714a77209 */ /* 0x000fe40007810000 */
[----:B------:R-:W-:Y:S02]  /*17e60*/  FMNMX.FTZ R166, R14, R166, !PT ;  /* 0x000000a60ea67209 */ /* 0x000fe40007810000 */
[----:B------:R-:W-:Y:S01]  /*17e70*/  ISETP.NE.AND P1, PT, R231, RZ, PT ;  /* 0x000000ffe700720c */ /* 0x000fe20003f25270 */
[----:B------:R-:W0:Y:S01]  /*17e80*/  MUFU.TANH R161, R161 ;  /* 0x000000a100a17308 */ /* 0x000e220000002400 */
[----:B------:R-:W-:Y:S01]  /*17e90*/  FMNMX.FTZ R166, R21, R166, !PT ;  /* 0x000000a615a67209 */ /* 0x000fe20007810000 */
[----:B------:R-:W2:Y:S01]  /*17ea0*/  S2R R231, SR_TID.X ;  /* 0x0000000000e77919 */ /* 0x000ea20000002100 */
[----:B---3--:R-:W-:-:S02]  /*17eb0*/  FMNMX.FTZ R167, R153, R167, !PT ;  /* 0x000000a799a77209 */ /* 0x008fc40007810000 */
[----:B------:R-:W-:-:S03]  /*17ec0*/  FMNMX.FTZ R166, R152, R166, !PT ;  /* 0x000000a698a67209 */ /* 0x000fc60007810000 */
[----:B------:R-:W3:Y:S01]  /*17ed0*/  MUFU.TANH R160, R160 ;  /* 0x000000a000a07308 */ /* 0x000ee20000002400 */
[----:B-1----:R-:W-:Y:S02]  /*17ee0*/  FMNMX.FTZ R167, R154, R167, !PT ;  /* 0x000000a79aa77209 */ /* 0x002fe40007810000 */
[----:B------:R-:W-:Y:S02]  /*17ef0*/  FMNMX.FTZ R166, R155, R166, !PT ;  /* 0x000000a69ba67209 */ /* 0x000fe40007810000 */
[----:B------:R-:W-:Y:S02]  /*17f00*/  FMNMX.FTZ R167, R157, R167, !PT ;  /* 0x000000a79da77209 */ /* 0x000fe40007810000 */
[----:B------:R-:W-:Y:S01]  /*17f10*/  FMNMX.FTZ R166, R156, R166, !PT ;  /* 0x000000a69ca67209 */ /* 0x000fe20007810000 */
[----:B------:R-:W1:Y:S01]  /*17f20*/  MUFU.TANH R168, R168 ;  /* 0x000000a800a87308 */ /* 0x000e620000002400 */
[----:B------:R-:W-:Y:S02]  /*17f30*/  FMNMX.FTZ R167, R158, R167, !PT ;  /* 0x000000a79ea77209 */ /* 0x000fe40007810000 */
[----:B------:R-:W-:-:S02]  /*17f40*/  FMNMX.FTZ R166, R159, R166, !PT ;  /* 0x000000a69fa67209 */ /* 0x000fc40007810000 */
[----:B0-----:R-:W-:-:S03]  /*17f50*/  FMNMX.FTZ R167, R161, R167, !PT ;  /* 0x000000a7a1a77209 */ /* 0x001fc60007810000 */
[----:B------:R-:W0:Y:S01]  /*17f60*/  MUFU.TANH R173, R173 ;  /* 0x000000ad00ad7308 */ /* 0x000e220000002400 */
[----:B---3--:R-:W-:Y:S02]  /*17f70*/  FMNMX.FTZ R166, R160, R166, !PT ;  /* 0x000000a6a0a67209 */ /* 0x008fe40007810000 */
[----:B------:R-:W-:Y:S02]  /*17f80*/  FMNMX.FTZ R167, R162, R167, !PT ;  /* 0x000000a7a2a77209 */ /* 0x000fe40007810000 */
[----:B------:R-:W-:Y:S02]  /*17f90*/  FMNMX.FTZ R166, R163, R166, !PT ;  /* 0x000000a6a3a67209 */ /* 0x000fe40007810000 */
[----:B------:R-:W-:Y:S01]  /*17fa0*/  FMNMX.FTZ R167, R165, R167, !PT ;  /* 0x000000a7a5a77209 */ /* 0x000fe20007810000 */
[----:B------:R-:W3:Y:S01]  /*17fb0*/  MUFU.TANH R178, R178 ;  /* 0x000000b200b27308 */ /* 0x000ee20000002400 */
[----:B------:R-:W-:Y:S02]  /*17fc0*/  FMNMX.FTZ R166, R164, R166, !PT ;  /* 0x000000a6a4a67209 */ /* 0x000fe40007810000 */
[----:B-1----:R-:W-:-:S02]  /*17fd0*/  FMNMX.FTZ R167, R168, R167, !PT ;  /* 0x000000a7a8a77209 */ /* 0x002fc40007810000 */
[----:B------:R-:W-:Y:S02]  /*17fe0*/  FMNMX.FTZ R166, R169, R166, !PT ;  /* 0x000000a6a9a67209 */ /* 0x000fe40007810000 */
[----:B------:R-:W-:Y:S01]  /*17ff0*/  FMNMX.FTZ R167, R171, R167, !PT ;  /* 0x000000a7aba77209 */ /* 0x000fe20007810000 */
[----:B------:R-:W1:Y:S01]  /*18000*/  MUFU.TANH R183, R183 ;  /* 0x000000b700b77308 */ /* 0x000e620000002400 */
[----:B------:R-:W-:Y:S02]  /*18010*/  FMNMX.FTZ R166, R170, R166, !PT ;  /* 0x000000a6aaa67209 */ /* 0x000fe40007810000 */
[----:B------:R-:W-:Y:S02]  /*18020*/  FMNMX.FTZ R167, R172, R167, !PT ;  /* 0x000000a7aca77209 */ /* 0x000fe40007810000 */
[----:B0-----:R-:W-:Y:S02]  /*18030*/  FMNMX.FTZ R166, R173, R166, !PT ;  /* 0x000000a6ada67209 */ /* 0x001fe40007810000 */
[----:B------:R-:W-:Y:S01]  /*18040*/  FMNMX.FTZ R167, R175, R167, !PT ;  /* 0x000000a7afa77209 */ /* 0x000fe20007810000 */
[----:B------:R-:W0:Y:S01]  /*18050*/  MUFU.TANH R188, R188 ;  /* 0x000000bc00bc7308 */ /* 0x000e220000002400 */
[----:B------:R-:W-:-:S02]  /*18060*/  FMNMX.FTZ R166, R174, R166, !PT ;  /* 0x000000a6aea67209 */ /* 0x000fc40007810000 */
[----:B------:R-:W-:Y:S02]  /*18070*/  FMNMX.FTZ R167, R176, R167, !PT ;  /* 0x000000a7b0a77209 */ /* 0x000fe40007810000 */
[----:B------:R-:W-:Y:S02]  /*18080*/  FMNMX.FTZ R166, R177, R166, !PT ;  /* 0x000000a6b1a67209 */ /* 0x000fe40007810000 */
[----:B------:R-:W-:Y:S01]  /*18090*/  FMNMX.FTZ R167, R179, R167, !PT ;  /* 0x000000a7b3a77209 */ /* 0x000fe20007810000 */
[----:B------:R-:W4:Y:S01]  /*180a0*/  MUFU.TANH R193, R193 ;  /* 0x000000c100c17308 */ /* 0x000f220000002400 */
[----:B---3--:R-:W-:Y:S02]  /*180b0*/  FMNMX.FTZ R166, R178, R166, !PT ;  /* 0x000000a6b2a67209 */ /* 0x008fe40007810000 */
[----:B------:R-:W-:Y:S02]  /*180c0*/  FMNMX.FTZ R167, R180, R167, !PT ;  /* 0x000000a7b4a77209 */ /* 0x000fe40007810000 */
[----:B------:R-:W-:-:S02]  /*180d0*/  FMNMX.FTZ R166, R181, R166, !PT ;  /* 0x000000a6b5a67209 */ /* 0x000fc40007810000 */
[----:B-1----:R-:W-:Y:S01]  /*180e0*/  FMNMX.FTZ R167, R183, R167, !PT ;  /* 0x000000a7b7a77209 */ /* 0x002fe20007810000 */
[----:B------:R-:W1:Y:S01]  /*180f0*/  MUFU.TANH R196, R196 ;  /* 0x000000c400c47308 */ /* 0x000e620000002400 */
[----:B------:R-:W-:Y:S02]  /*18100*/  FMNMX.FTZ R166, R182, R166, !PT ;  /* 0x000000a6b6a67209 */ /* 0x000fe40007810000 */
[----:B------:R-:W-:Y:S02]  /*18110*/  FMNMX.FTZ R167, R184, R167, !PT ;  /* 0x000000a7b8a77209 */ /* 0x000fe40007810000 */
[----:B------:R-:W-:Y:S02]  /*18120*/  FMNMX.FTZ R166, R185, R166, !PT ;  /* 0x000000a6b9a67209 */ /* 0x000fe40007810000 */
[----:B------:R-:W-:Y:S01]  /*18130*/  FMNMX.FTZ R167, R187, R167, !PT ;  /* 0x000000a7bba77209 */ /* 0x000fe20007810000 */
[----:B------:R-:W3:Y:S01]  /*18140*/  MUFU.TANH R197, R197 ;  /* 0x000000c500c57308 */ /* 0x000ee20000002400 */
[----:B------:R-:W-:-:S02]  /*18150*/  FMNMX.FTZ R166, R186, R166, !PT ;  /* 0x000000a6baa67209 */ /* 0x000fc40007810000 */
[----:B0-----:R-:W-:Y:S02]  /*18160*/  FMNMX.FTZ R167, R188, R167, !PT ;  /* 0x000000a7bca77209 */ /* 0x001fe40007810000 */
[----:B------:R-:W-:Y:S02]  /*18170*/  FMNMX.FTZ R166, R189, R166, !PT ;  /* 0x000000a6bda67209 */ /* 0x000fe40007810000 */
[----:B------:R-:W-:Y:S01]  /*18180*/  FMNMX.FTZ R167, R191, R167, !PT ;  /* 0x000000a7bfa77209 */ /* 0x000fe20007810000 */
[----:B------:R-:W0:Y:S01]  /*18190*/  MUFU.TANH R199, R199 ;  /* 0x000000c700c77308 */ /* 0x000e220000002400 */
[----:B------:R-:W-:Y:S02]  /*181a0*/  FMNMX.FTZ R166, R190, R166, !PT ;  /* 0x000000a6bea67209 */ /* 0x000fe40007810000 */
[----:B------:R-:W-:Y:S02]  /*181b0*/  FMNMX.FTZ R167, R192, R167, !PT ;  /* 0x000000a7c0a77209 */ /* 0x000fe40007810000 */
[----:B----4-:R-:W-:-:S02]  /*181c0*/  FMNMX.FTZ R166, R193, R166, !PT ;  /* 0x000000a6c1a67209 */ /* 0x010fc40007810000 */
[----:B------:R-:W-:Y:S01]  /*181d0*/  FMNMX.FTZ R167, R195, R167, !PT ;  /* 0x000000a7c3a77209 */ /* 0x000fe20007810000 */
[----:B------:R-:W4:Y:S01]  /*181e0*/  MUFU.TANH R198, R198 ;  /* 0x000000c600c67308 */ /* 0x000f220000002400 */
[----:B------:R-:W-:Y:S02]  /*181f0*/  FMNMX.FTZ R166, R194, R166, !PT ;  /* 0x000000a6c2a67209 */ /* 0x000fe40007810000 */
[----:B-1----:R-:W-:Y:S02]  /*18200*/  FMNMX.FTZ R167, R196, R167, !PT ;  /* 0x000000a7c4a77209 */ /* 0x002fe40007810000 */
[----:B---3--:R-:W-:Y:S02]  /*18210*/  FMNMX.FTZ R166, R197, R166, !PT ;  /* 0x000000a6c5a67209 */ /* 0x008fe40007810000 */
[----:B--2---:R-:W-:Y:S01]  /*18220*/  SHF.R.U32.HI R231, RZ, 0x7, R231 ;  /* 0x00000007ffe77819 */ /* 0x004fe200000116e7 */
[----:B------:R-:W1:Y:S01]  /*18230*/  MUFU.TANH R200, R200 ;  /* 0x000000c800c87308 */ /* 0x000e620000002400 */
[----:B0-----:R-:W-:-:S07]  /*18240*/  FMNMX.FTZ R167, R199, R167, !PT ;  /* 0x000000a7c7a77209 */ /* 0x001fce0007810000 */
[----:B------:R-:W0:Y:S01]  /*18250*/  MUFU.TANH R202, R202 ;  /* 0x000000ca00ca7308 */ /* 0x000e220000002400 */
[----:B----4-:R-:W-:-:S07]  /*18260*/  FMNMX.FTZ R166, R198, R166, !PT ;  /* 0x000000a6c6a67209 */ /* 0x010fce0007810000 */
[----:B------:R-:W2:Y:S01]  /*18270*/  MUFU.TANH R204, R204 ;  /* 0x000000cc00cc7308 */ /* 0x000ea20000002400 */
[----:B-1----:R-:W-:-:S07]  /*18280*/  FMNMX.FTZ R167, R200, R167, !PT ;  /* 0x000000a7c8a77209 */ /* 0x002fce0007810000 */
[----:B------:R-:W1:Y:S01]  /*18290*/  MUFU.TANH R203, R203 ;  /* 0x000000cb00cb7308 */ /* 0x000e620000002400 */
[----:B0-----:R-:W-:-:S07]  /*182a0*/  FMNMX.FTZ R166, R202, R166, !PT ;  /* 0x000000a6caa67209 */ /* 0x001fce0007810000 */
[----:B------:R-:W0:Y:S01]  /*182b0*/  MUFU.TANH R205, R205 ;  /* 0x000000cd00cd7308 */ /* 0x000e220000002400 */
[----:B--2---:R-:W-:-:S07]  /*182c0*/  FMNMX.FTZ R167, R204, R167, !PT ;  /* 0x000000a7cca77209 */ /* 0x004fce0007810000 */
        /* <DEDUP_REMOVED lines=11> */
[----:B--2---:R-:W-:-:S05]  /*18380*/  FMNMX.FTZ R167, R209, R167, !PT ;  /* 0x000000a7d1a77209 */ /* 0x004fca0007810000 */
[----:B------:R-:W2:Y:S01]  /*18390*/  SHFL.BFLY PT, R212, R167, 0x2, 0x1f ;  /* 0x0c401f00a7d47f89 */ /* 0x000ea200000e0000 */
[----:B-1----:R-:W-:-:S04]  /*183a0*/  FMNMX.FTZ R166, R210, R166, !PT ;  /* 0x000000a6d2a67209 */ /* 0x002fc80007810000 */
[----:B0-----:R-:W-:Y:S01]  /*183b0*/  FMNMX.FTZ R201, R211, R166, !PT ;  /* 0x000000a6d3c97209 */ /* 0x001fe20007810000 */
[----:B------:R-:W-:-:S04]  /*183c0*/  VIADD R166, R4, 0x6 ;  /* 0x0000000604a67836 */ /* 0x000fc80000000000 */
[----:B------:R-:W0:Y:S01]  /*183d0*/  SHFL.BFLY PT, R213, R201, 0x2, 0x1f ;  /* 0x0c401f00c9d57f89 */ /* 0x000e2200000e0000 */
[----:B--2---:R-:W-:Y:S02]  /*183e0*/  FMNMX.FTZ R212, R167, R212, !PT ;  /* 0x000000d4a7d47209 */ /* 0x004fe40007810000 */
[----:B------:R-:W-:Y:S02]  /*183f0*/  MOV R167, 0x40000040 ;  /* 0x4000004000a77802 */ /* 0x000fe40000000f00 */
[----:B0-----:R-:W-:-:S05]  /*18400*/  FMNMX.FTZ R201, R201, R213, !PT ;  /* 0x000000d5c9c97209 */ /* 0x001fca0007810000 */
[----:B------:R-:W0:Y:S01]  /*18410*/  SHFL.BFLY PT, R4, R201, 0x1, 0x1f ;  /* 0x0c201f00c9047f89 */ /* 0x000e2200000e0000 */
[----:B------:R-:W-:Y:S02]  /*18420*/  WARPGROUP.DEPBAR.LE gsb0, 0x0 ;  /* 0x00008000000079c5 */ /* 0x000fe40000010000 */
[----:B------:R-:W-:-:S06]  /*18430*/  WARPGROUP.ARRIVE ;  /* 0x00000000000079c5 */ /* 0x000fcc0000000000 */
[----:B------:R-:W-:Y:S01]  /*18440*/  QGMMA.64x256x32.F32.E4M3.E4M3 R24, R216, gdesc[UR4], R24, gsb0 ;  /* 0x03e00004d8187df3 */ /* 0x000fe20008000818 */
[----:B------:R-:W-:Y:S02]  /*18450*/  R2UR UR7, R167 ;  /* 0x00000000a70772ca */ /* 0x000fe400000e0000 */
[----:B------:R-:W1:Y:S01]  /*18460*/  SHFL.BFLY PT, R167, R212, 0x1, 0x1f ;  /* 0x0c201f00d4a77f89 */ /* 0x000e6200000e0000 */
[----:B------:R-:W-:Y:S01]  /*18470*/  R2UR UR6, R166 ;  /* 0x00000000a60672ca */ /* 0x000fe200000e0000 */
[----:B------:R-:W-:Y:S01]  /*18480*/  IMAD.U32 R166, RZ, RZ, UR48 ;  /* 0x00000030ffa67e24 */ /* 0x000fe2000f8e00ff */
[----:B0-----:R-:W-:Y:S02]  /*18490*/  FMNMX.FTZ R201, R201, R4, !PT ;  /* 0x00000004c9c97209 */ /* 0x001fe40007810000 */
[----:B-1----:R-:W-:Y:S01]  /*184a0*/  FMNMX.FTZ R167, R212, R167, !PT ;  /* 0x000000a7d4a77209 */ /* 0x002fe20007810000 */
[----:B------:R-:W-:-:S04]  /*184b0*/  @!P1 IMAD R212, R12, 0x8, R19 ;  /* 0x000000080cd49824 */ /* 0x000fc800078e0213 */
[----:B------:R-:W-:Y:S01]  /*184c0*/  FADD.FTZ R4, -R167, R10 ;  /* 0x0000000aa7047221 */ /* 0x000fe20000010100 */
[----:B------:R-:W-:-:S01]  /*184d0*/  FADD.FTZ R10, -R201, R9 ;  /* 0x00000009c90a7221 */ /* 0x000fc20000010100 */
[-C--:B------:R-:W-:Y:S01]  /*184e0*/  FFMA.FTZ R213, R167, R166.reuse, -8 ;  /* 0xc1000000a7d57423 */ /* 0x080fe200000100a6 */
[----:B------:R-:W-:Y:S01]  /*184f0*/  @!P1 IADD3 R212, R212, 0x38840, RZ ;  /* 0x00038840d4d49810 */ /* 0x000fe20007ffe0ff */
[-C--:B------:R-:W-:Y:S02]  /*18500*/  FMUL.FTZ R4, R4, R166.reuse ;  /* 0x000000a604047220 */ /* 0x080fe40000410000 */
[----:B------:R-:W-:-:S01]  /*18510*/  FFMA.FTZ R5, R5, R166, -R213 ;  /* 0x000000a605057223 */ /* 0x000fc200000108d5 */
[----:B------:R-:W-:Y:S01]  /*18520*/  FFMA.FTZ R6, R6, R166, -R213 ;  /* 0x000000a606067223 */ /* 0x000fe200000108d5 */
[----:B------:R0:W-:Y:S01]  /*18530*/  MUFU.EX2 R9, R4 ;  /* 0x0000000400097308 */ /* 0x0001e20000000800 */
[----:B------:R-:W-:-:S07]  /*18540*/  @!P1 PRMT R212, RZ, 0x654, R212 ;  /* 0x00000654ffd49816 */ /* 0x000fce00000000d4 */
[----:B------:R-:W1:Y:S01]  /*18550*/  MUFU.EX2 R5, R5 ;  /* 0x0000000500057308 */ /* 0x000e620000000800 */
[-C--:B0-----:R-:W-:Y:S01]  /*18560*/  FMUL.FTZ R4, R10, R166.reuse ;  /* 0x000000a60a047220 */ /* 0x081fe20000410000 */
[-CC-:B------:R-:W-:Y:S01]  /*18570*/  FFMA.FTZ R10, R15, R166.reuse, -R213.reuse ;  /* 0x000000a60f0a7223 */ /* 0x180fe200000108d5 */
[----:B------:R-:W-:-:S01]  /*18580*/  FFMA.FTZ R15, R20, R166, -R213 ;  /* 0x000000a6140f7223 */ /* 0x000fc200000108d5 */
        /* <DEDUP_REMOVED lines=28> */
[----:B------:R-:W-:Y:S01]  /*18750*/  FFMA.FTZ R209, R201, R166, -8 ;  /* 0xc1000000c9d17423 */ /* 0x000fe200000100a6 */
[----:B------:R-:W-:Y:S01]  /*18760*/  MUFU.EX2 R4, R4 ;  /* 0x0000000400047308 */ /* 0x000fe20000000800 */
[----:B-1----:R-:W-:-:S01]  /*18770*/  FFMA.FTZ R0, R9, R0, R5 ;  /* 0x0000000009007223 */ /* 0x002fc20000010005 */
[----:B------:R-:W-:Y:S01]  /*18780*/  IADD3 R213, -R231, 0xb, RZ ;  /* 0x0000000be7d57810 */ /* 0x000fe20007ffe1ff */
[----:B------:R-:W-:-:S01]  /*18790*/  FFMA.FTZ R7, R7, R166, -R209 ;  /* 0x000000a607077223 */ /* 0x000fc200000108d1 */
[-CC-:B------:R-:W-:Y:S01]  /*187a0*/  FFMA.FTZ R14, R14, R166.reuse, -R209.reuse ;  /* 0x000000a60e0e7223 */ /* 0x180fe200000108d1 */
[----:B------:R-:W-:-:S01]  /*187b0*/  FFMA.FTZ R21, R21, R166, -R209 ;  /* 0x000000a615157223 */ /* 0x000fc200000108d1 */
        /* <DEDUP_REMOVED lines=12> */
[-CC-:B------:R-:W-:Y:S01]  /*18880*/  FFMA.FTZ R174, R174, R166.reuse, -R209.reuse ;  /* 0x000000a6aeae7223 */ /* 0x180fe200000108d1 */
[----:B------:R-:W-:-:S01]  /*18890*/  FFMA.FTZ R177, R177, R166, -R209 ;  /* 0x000000a6b1b17223 */ /* 0x000fc200000108d1 */
[-CC-:B------:R-:W-:Y:S01]  /*188a0*/  FFMA.FTZ R178, R178, R166.reuse, -R209.reuse ;  /* 0x000000a6b2b27223 */ /* 0x180fe200000108d1 */
[----:B------:R-:W-:-:S01]  /*188b0*/  FFMA.FTZ R181, R181, R166, -R209 ;  /* 0x000000a6b5b57223 */ /* 0x000fc200000108d1 */
[-CC-:B------:R-:W-:Y:S01]  /*188c0*/  FFMA.FTZ R182, R182, R166.reuse, -R209.reuse ;  /* 0x000000a6b6b67223 */ /* 0x180fe200000108d1 */
[----:B------:R-:W-:-:S01]  /*188d0*/  FFMA.FTZ R185, R185, R166, -R209 ;  /* 0x000000a6b9b97223 */ /* 0x000fc200000108d1 */
[----:B------:R-:W2:Y:S01]  /*188e0*/  MUFU.EX2 R14, R14 ;  /* 0x0000000e000e7308 */ /* 0x000ea20000000800 */
[----:B0-----:R-:W-:-:S01]  /*188f0*/  FADD.FTZ R0, R6, R0 ;  /* 0x0000000006007221 */ /* 0x001fc20000010000 */
[-CC-:B------:R-:W-:Y:S01]  /*18900*/  FFMA.FTZ R186, R186, R166.reuse, -R209.reuse ;  /* 0x000000a6baba7223 */ /* 0x180fe200000108d1 */
[----:B------:R-:W-:-:S01]  /*18910*/  FFMA.FTZ R189, R189, R166, -R209 ;  /* 0x000000a6bdbd7223 */ /* 0x000fc200000108d1 */
[-CC-:B------:R-:W-:Y:S01]  /*18920*/  FFMA.FTZ R190, R190, R166.reuse, -R209.reuse ;  /* 0x000000a6bebe7223 */ /* 0x180fe200000108d1 */
[----:B------:R-:W-:-:S01]  /*18930*/  FFMA.FTZ R193, R193, R166, -R209 ;  /* 0x000000a6c1c17223 */ /* 0x000fc200000108d1 */
[-CC-:B------:R-:W-:Y:S01]  /*18940*/  FFMA.FTZ R194, R194, R166.reuse, -R209.reuse ;  /* 0x000000a6c2c27223 */ /* 0x180fe200000108d1 */
[----:B------:R-:W-:-:S01]  /*18950*/  FFMA.FTZ R197, R197, R166, -R209 ;  /* 0x000000a6c5c57223 */ /* 0x000fc200000108d1 */
[----:B------:R-:W0:Y:S01]  /*18960*/  MUFU.EX2 R10, R10 ;  /* 0x0000000a000a7308 */ /* 0x000e220000000800 */
[----:B-1----:R-:W-:-:S01]  /*18970*/  FFMA.FTZ R3, R4, R3, R7 ;  /* 0x0000000304037223 */ /* 0x002fc20000010007 */
[-CC-:B------:R-:W-:Y:S01]  /*18980*/  FFMA.FTZ R198, R198, R166.reuse, -R209.reuse ;  /* 0x000000a6c6c67223 */ /* 0x180fe200000108d1 */
[----:B------:R-:W-:-:S01]  /*18990*/  FFMA.FTZ R202, R202, R166, -R209 ;  /* 0x000000a6caca7223 */ /* 0x000fc200000108d1 */
[-CC-:B------:R-:W-:Y:S01]  /*189a0*/  FFMA.FTZ R203, R203, R166.reuse, -R209.reuse ;  /* 0x000000a6cbcb7223 */ /* 0x180fe200000108d1 */
[----:B------:R-:W-:-:S01]  /*189b0*/  FFMA.FTZ R206, R206, R166, -R209 ;  /* 0x000000a6cece7223 */ /* 0x000fc200000108d1 */
[-CC-:B------:R-:W-:Y:S01]  /*189c0*/  FFMA.FTZ R207, R207, R166.reuse, -R209.reuse ;  /* 0x000000a6cfcf7223 */ /* 0x180fe200000108d1 */
[----:B------:R-:W-:-:S01]  /*189d0*/  FFMA.FTZ R210, R210, R166, -R209 ;  /* 0x000000a6d2d27223 */ /* 0x000fc200000108d1 */
[----:B------:R-:W1:Y:S01]  /*189e0*/  MUFU.EX2 R21, R21 ;  /* 0x0000001500157308 */ /* 0x000e620000000800 */
[----:B--2---:R-:W-:-:S01]  /*189f0*/  FADD.FTZ R3, R14, R3 ;  /* 0x000000030e037221 */ /* 0x004fc20000010000 */
[----:B------:R-:W-:-:S06]  /*18a00*/  FFMA.FTZ R209, R211, R166, -R209 ;  /* 0x000000a6d3d17223 */ /* 0x000fcc00000108d1 */
        /* <DEDUP_REMOVED lines=36> */
[----:B------:R-:W-:Y:S02]  /*18c50*/  WARPGROUP.DEPBAR.LE gsb0, 0x0 ;  /* 0x00008000000079c5 */ /* 0x000fe40000010000 */
[----:B------:R-:W-:-:S04]  /*18c60*/  WARPGROUP.ARRIVE ;  /* 0x00000000000079c5 */ /* 0x000fc80000000000 */
[----:B------:R-:W2:Y:S01]  /*18c70*/  MUFU.EX2 R168, R168 ;  /* 0x000000a800a87308 */ /* 0x000ea20000000800 */
[----:B0-----:R-:W-:-:S01]  /*18c80*/  FADD.FTZ R0, R165, R0 ;  /* 0x00000000a5007221 */ /* 0x001fc20000010000 */
[----:B------:R-:W-:Y:S06]  /*18c90*/  QGMMA.64x256x32.F32.E4M3.E4M3 R24, R220, gdesc[UR4], R24, gsb0 ;  /* 0x03e00004dc187df3 */ /* 0x000fec0008000818 */
        /* <DEDUP_REMOVED lines=68> */
[----:B------:R-:W-:Y:S02]  /*190e0*/  WARPGROUP.DEPBAR.LE gsb0, 0x0 ;  /* 0x00008000000079c5 */ /* 0x000fe40000010000 */
[----:B------:R1:W-:Y:S06]  /*190f0*/  BAR.ARV R213, 0x100 ;  /* 0x000400d50000751d */ /* 0x0003ec0000002000 */
[----:B------:R-:W3:Y:S01]  /*19100*/  MUFU.EX2 R207, R207 ;  /* 0x000000cf00cf7308 */ /* 0x000ee20000000800 */
[----:B--2---:R-:W-:-:S01]  /*19110*/  FADD.FTZ R3, R206, R3 ;  /* 0x00000003ce037221 */ /* 0x004fc20000010000 */
[----:B------:R1:W-:Y:S01]  /*19120*/  @!P1 SYNCS.ARRIVE.TRANS64.RED.A1T0 RZ, [R212+URZ], RZ ;  /* 0x000000ffd4ff99a7 */ /* 0x0003e2000810043f */
[----:B0-----:R-:W-:-:S05]  /*19130*/  FADD.FTZ R0, R204, R0 ;  /* 0x00000000cc007221 */ /* 0x001fca0000010000 */
[----:B------:R-:W0:Y:S08]  /*19140*/  MUFU.EX2 R205, R205 ;  /* 0x000000cd00cd7308 */ /* 0x000e300000000800 */
[----:B------:R-:W2:Y:S01]  /*19150*/  MUFU.EX2 R210, R210 ;  /* 0x000000d200d27308 */ /* 0x000ea20000000800 */
[----:B---3--:R-:W-:-:S07]  /*19160*/  FADD.FTZ R3, R207, R3 ;  /* 0x00000003cf037221 */ /* 0x008fce0000010000 */
[----:B------:R-:W3:Y:S01]  /*19170*/  MUFU.EX2 R208, R208 ;  /* 0x000000d000d07308 */ /* 0x000ee20000000800 */
[----:B0-----:R-:W-:-:S07]  /*19180*/  FADD.FTZ R0, R205, R0 ;  /* 0x00000000cd007221 */ /* 0x001fce0000010000 */
[----:B------:R-:W0:Y:S01]  /*19190*/  MUFU.EX2 R209, R209 ;  /* 0x000000d100d17308 */ /* 0x000e220000000800 */
[----:B--2---:R-:W-:-:S01]  /*191a0*/  FADD.FTZ R3, R210, R3 ;  /* 0x00000003d2037221 */ /* 0x004fc20000010000 */
[----:B---3--:R-:W-:-:S03]  /*191b0*/  FADD.FTZ R0, R208, R0 ;  /* 0x00000000d0007221 */ /* 0x008fc60000010000 */
[----:B0-----:R-:W-:Y:S01]  /*191c0*/  FADD.FTZ R3, R209, R3 ;  /* 0x00000003d1037221 */ /* 0x001fe20000010000 */
[----:B-1----:R-:W-:Y:S06]  /*191d0*/  @!P0 BRA `(.L_x_443) ;  /* 0x0000000000048947 */ /* 0x002fec0003800000 */
[----:B------:R-:W-:Y:S01]  /*191e0*/  BPT.TRAP 0x1 ;  /* 0x000000040000795c */ /* 0x000fe20000300000 */
.L_x_443:
        /* <DEDUP_REMOVED lines=64> */
[----:B------:R-:W-:Y:S01]  /*195f0*/  IMAD R11, R11, 0x8, R19 ;  /* 0x000000080b0b7824 */ /* 0x000fe200078e0213 */
[----:B------:R0:W5:Y:S01]  /*19600*/  LDL R4, [R1] ;  /* 0x0000000001047983 */ /* 0x0001620000100800 */
[----:B------:R-:W-:Y:S01]  /*19610*/  ISETP.GT.AND P1, PT, R8, RZ, PT ;  /* 0x000000ff0800720c */ /* 0x000fe20003f24270 */
[-C--:B------:R-:W-:Y:S01]  /*19620*/  FMUL.FTZ R24, R24, R9.reuse ;  /* 0x0000000918187220 */ /* 0x080fe20000410000 */
[----:B------:R-:W-:Y:S01]  /*19630*/  VIADD R11, R11, 0x38860 ;  /* 0x000388600b0b7836 */ /* 0x000fe20000000000 */
[----:B------:R-:W-:Y:S01]  /*19640*/  MOV R211, UR44 ;  /* 0x0000002c00d37c02 */ /* 0x000fe20008000f00 */
[-C--:B------:R-:W-:Y:S01]  /*19650*/  FMUL.FTZ R25, R25, R9.reuse ;  /* 0x0000000919197220 */ /* 0x080fe20000410000 */
[----:B------:R-:W-:Y:S01]  /*19660*/  F2FP.SATFINITE.E4M3.F32.PACK_AB_MERGE_C R10, R15, R10, RZ ;  /* 0x0000000a0f0a723e */ /* 0x000fe200048070ff */
[-C--:B------:R-:W-:Y:S01]  /*19670*/  FMUL.FTZ R28, R28, R9.reuse ;  /* 0x000000091c1c7220 */ /* 0x080fe20000410000 */
[----:B------:R-:W-:Y:S01]  /*19680*/  PRMT R11, R211, 0x654, R11 ;  /* 0x00000654d30b7816 */ /* 0x000fe2000000000b */
[----:B------:R-:W-:Y:S01]  /*19690*/  FMUL.FTZ R29, R29, R9 ;  /* 0x000000091d1d7220 */ /* 0x000fe20000410000 */
[----:B------:R-:W-:Y:S01]  /*196a0*/  F2FP.SATFINITE.E4M3.F32.PACK_AB_MERGE_C R5, R6, R5, R10 ;  /* 0x000000050605723e */ /* 0x000fe2000480700a */
[----:B------:R-:W-:Y:S01]  /*196b0*/  FMUL.FTZ R32, R32, R9 ;  /* 0x0000000920207220 */ /* 0x000fe20000410000 */
[----:B------:R-:W-:Y:S01]  /*196c0*/  F2FP.SATFINITE.E4M3.F32.PACK_AB_MERGE_C R21, R152, R21, RZ ;  /* 0x000000159815723e */ /* 0x000fe200048070ff */
[----:B------:R1:W-:Y:S01]  /*196d0*/  SYNCS.ARRIVE.TRANS64.RED.A1T0 RZ, [R11+URZ], RZ ;  /* 0x000000ff0bff79a7 */ /* 0x0003e2000810043f */
        /* <DEDUP_REMOVED lines=74> */
[----:B------:R-:W-:Y:S01]  /*19b80*/  VIADD R8, R8, 0xffffffff ;  /* 0xffffffff08087836 */ /* 0x000fe20000000000 */
[----:B------:R-:W-:Y:S01]  /*19b90*/  F2FP.SATFINITE.E4M3.F32.PACK_AB_MERGE_C R230, R153, R20, R154 ;  /* 0x0000001499e6723e */ /* 0x000fe2000480709a */
[----:B------:R-:W-:Y:S01]  /*19ba0*/  IMAD.MOV.U32 R9, RZ, RZ, R201 ;  /* 0x000000ffff097224 */ /* 0x000fe200078e00c9 */
[----:B------:R-:W-:Y:S01]  /*19bb0*/  F2FP.SATFINITE.E4M3.F32.PACK_AB_MERGE_C R231, R156, R155, R159 ;  /* 0x0000009b9ce7723e */ /* 0x000fe2000480709f */
[----:B-1----:R-:W-:Y:S01]  /*19bc0*/  IMAD.MOV.U32 R11, RZ, RZ, R12 ;  /* 0x000000ffff0b7224 */ /* 0x002fe200078e000c */
        /* <DEDUP_REMOVED lines=13> */
[----:B------:R-:W-:Y:S01]  /*19ca0*/  MOV R10, R167 ;  /* 0x000000a7000a7202 */ /* 0x000fe20000000f00 */
[----:B0-----:R-:W-:Y:S06]  /*19cb0*/  @P1 BRA `(.L_x_444) ;  /* 0xffffffd000d81947 */ /* 0x001fec000383ffff */
[----:B------:R-:W-:-:S07]  /*19cc0*/  MOV R152, R12 ;  /* 0x0000000c00987202 */ /* 0x000fce0000000f00 */
.L_x_433:
[----:B------:R-:W-:Y:S05]  /*19cd0*/  WARPSYNC.ALL ;  /* 0x0000000000007948 */ /* 0x000fea0003800000 */
[----:B------:R-:W-:Y:S06]  /*19ce0*/  BAR.ARV 0x8, 0x120 ;  /* 0x0204800000007b1d */ /* 0x000fec0000002000 */
[----:B------:R-:W-:Y:S05]  /*19cf0*/  @!P0 BRA `(.L_x_445) ;  /* 0x0000000000048947 */ /* 0x000fea0003800000 */
[----:B------:R-:W-:Y:S01]  /*19d00*/  BPT.TRAP 0x1 ;  /* 0x000000040000795c */ /* 0x000fe20000300000 */
.L_x_445:
[----:B------:R-:W2:Y:S01]  /*19d10*/  LDL R2, [R1] ;  /* 0x0000000001027983 */ /* 0x000ea20000100800 */
[----:B------:R-:W-:Y:S01]  /*19d20*/  IMAD R6, R152, 0x8, R19 ;  /* 0x0000000898067824 */ /* 0x000fe200078e0213 */
[----:B--2---:R-:W-:-:S04]  /*19d30*/  SHF.L.U32 R5, R2, 0x1f, RZ ;  /* 0x0000001f02057819 */ /* 0x004fc800000006ff */
[----:B------:R0:W1:Y:S01]  /*19d40*/  SYNCS.PHASECHK.TRANS64.TRYWAIT P1, [R6+URZ+0x38850], R5 ;  /* 0x03885005060075a7 */ /* 0x000062000802017f */
[----:B------:R-:W-:Y:S05]  /*19d50*/  @!P0 BRA `(.L_x_446) ;  /* 0x0000000000048947 */ /* 0x000fea0003800000 */
[----:B------:R-:W-:Y:S01]  /*19d60*/  BPT.TRAP 0x1 ;  /* 0x000000040000795c */ /* 0x000fe20000300000 */
.L_x_446:
[----:B------:R-:W-:-:S05]  /*19d70*/  VIADD R19, R19, 0x400 ;  /* 0x0000040013137836 */ /* 0x000fca0000000000 */
[----:B------:R-:W-:-:S04]  /*19d80*/  SHF.R.U32.HI R19, RZ, 0x4, R19 ;  /* 0x00000004ff137819 */ /* 0x000fc80000011613 */
[----:B------:R-:W-:-:S04]  /*19d90*/  LOP3.LUT R19, R19, 0x3fff, RZ, 0xc0, !PT ;  /* 0x00003fff13137812 */ /* 0x000fc800078ec0ff */
[----:B------:R-:W-:Y:S01]  /*19da0*/  LOP3.LUT R19, R19, 0x10000, RZ, 0xfc, !PT ;  /* 0x0001000013137812 */ /* 0x000fe200078efcff */
[----:B-1----:R-:W-:Y:S06]  /*19db0*/  @P1 BRA `(.L_x_447) ;  /* 0x0000000000081947 */ /* 0x002fec0003800000 */
[----:B------:R-:W1:Y:S02]  /*19dc0*/  SYNCS.PHASECHK.TRANS64.TRYWAIT P1, [R6+URZ+0x38850], R5 ;  /* 0x03885005060075a7 */ /* 0x000e64000802017f */
[----:B-1----:R-:W-:Y:S05]  /*19dd0*/  @!P1 BRA `(.L_x_448) ;  /* 0x000000b800c09947 */ /* 0x002fea0003800000 */
.L_x_447:
[----:B01----:R-:W-:Y:S01]  /*19de0*/  IMAD.MOV.U32 R5, RZ, RZ, 0x40000040 ;  /* 0x40000040ff057424 */ /* 0x003fe200078e00ff */
[----:B-----5:R-:W-:Y:S01]  /*19df0*/  LEA R4, R152, R19, 0xb ;  /* 0x0000001398047211 */ /* 0x020fe200078e58ff */
[----:B------:R-:W-:Y:S05]  /*19e00*/  WARPSYNC.ALL ;  /* 0x0000000000007948 */ /* 0x000fea0003800000 */
[----:B------:R-:W-:Y:S01]  /*19e10*/  R2UR UR6, R4 ;  /* 0x00000000040672ca */ /* 0x000fe200000e0000 */
[----:B------:R-:W2:Y:S01]  /*19e20*/  LDL R2, [R1+0x38] ;  /* 0x0000380001027983 */ /* 0x000ea20000100800 */
[----:B------:R-:W-:Y:S01]  /*19e30*/  R2UR UR7, R5 ;  /* 0x00000000050772ca */ /* 0x000fe200000e0000 */
[----:B------:R-:W-:-:S02]  /*19e40*/  WARPGROUP.ARRIVE ;  /* 0x00000000000079c5 */ /* 0x000fc40000000000 */
[----:B------:R-:W3:Y:S01]  /*19e50*/  LDL R15, [R1+0x1c] ;  /* 0x00001c00010f7983 */ /* 0x000ee20000100800 */
[C---:B------:R-:W-:Y:S01]  /*19e60*/  VIADD R8, R4.reuse, 0x2 ;  /* 0x0000000204087836 */ /* 0x040fe20000000000 */
[----:B------:R-:W-:Y:S01]  /*19e70*/  MOV R9, 0x40000040 ;  /* 0x4000004000097802 */ /* 0x000fe20000000f00 */
[----:B------:R-:W-:Y:S01]  /*19e80*/  ULDC.64 UR4, c[0x0][0x9a0] ;  /* 0x0002680000047ab9 */ /* 0x000fe20000000a00 */
[----:B------:R-:W4:Y:S01]  /*19e90*/  LDL.LU R14, [R1+0x30] ;  /* 0x00003000010e7983 */ /* 0x000f220000300800 */
[----:B------:R-:W-:Y:S01]  /*19ea0*/  ISETP.NE.U32.AND P1, PT, RZ, UR4, PT ;  /* 0x00000004ff007c0c */ /* 0x000fe2000bf25070 */
[----:B------:R-:W-:Y:S02]  /*19eb0*/  VIADD R12, R4, 0x4 ;  /* 0x00000004040c7836 */ /* 0x000fe40000000000 */
[----:B------:R-:W-:Y:S01]  /*19ec0*/  IMAD.MOV.U32 R13, RZ, RZ, 0x40000040 ;  /* 0x40000040ff0d7424 */ /* 0x000fe200078e00ff */
[----:B------:R-:W-:Y:S01]  /*19ed0*/  ISETP.NE.AND.EX P1, PT, RZ, UR5, PT, P1 ;  /* 0x00000005ff007c0c */ /* 0x000fe2000bf25310 */
[----:B------:R-:W-:Y:S01]  /*19ee0*/  QGMMA.64x256x32.F32.E4M3.E4M3 R24, R228, gdesc[UR4], R24, gsb0 ;  /* 0x03e00004e4187df3 */ /* 0x000fe20008000818 */
[----:B------:R-:W-:-:S02]  /*19ef0*/  R2UR UR6, R8 ;  /* 0x00000000080672ca */ /* 0x000fc400000e0000 */
[----:B------:R-:W-:-:S09]  /*19f00*/  R2UR UR7, R9 ;  /* 0x00000000090772ca */ /* 0x000fd200000e0000 */
[----:B------:R-:W2:Y:S08]  /*19f10*/  @P1 LDC.64 R8, c[0x0][0x9c8] ;  /* 0x00027200ff081b82 */ /* 0x000eb00000000a00 */
[----:B------:R-:W0:Y:S01]  /*19f20*/  @P1 LDC.64 R10, c[0x0][0x9d0] ;  /* 0x00027400ff0a1b82 */ /* 0x000e220000000a00 */
[----:B------:R-:W-:Y:S02]  /*19f30*/  WARPGROUP.DEPBAR.LE gsb0, 0x0 ;  /* 0x00008000000079c5 */ /* 0x000fe40000010000 */
[----:B------:R-:W-:-:S06]  /*19f40*/  WARPGROUP.ARRIVE ;  /* 0x00000000000079c5 */ /* 0x000fcc0000000000 */
[----:B------:R-:W-:Y:S01]  /*19f50*/  QGMMA.64x256x32.F32.E4M3.E4M3 R24, R224, gdesc[UR4], R24, gsb0 ;  /* 0x03e00004e0187df3 */ /* 0x000fe20008000818 */
[----:B------:R-:W-:Y:S02]  /*19f60*/  R2UR UR6, R12 ;  /* 0x000000000c0672ca */ /* 0x000fe400000e0000 */
[----:B------:R-:W-:Y:S01]  /*19f70*/  R2UR UR7, R13 ;  /* 0x000000000d0772ca */ /* 0x000fe200000e0000 */
[----:B--2---:R-:W-:-:S04]  /*19f80*/  @P1 IMAD R2, R2, R8, RZ ;  /* 0x0000000802021224 */ /* 0x004fc800078e02ff */
[C---:B---3--:R-:W-:Y:S02]  /*19f90*/  @P1 IMAD R5, R15.reuse, R9, R2 ;  /* 0x000000090f051224 */ /* 0x048fe400078e0202 */
[----:B------:R-:W-:Y:S01]  /*19fa0*/  @P1 IMAD.WIDE.U32 R8, R15, R8, RZ ;  /* 0x000000080f081225 */ /* 0x000fe200078e00ff */
[----:B----4-:R-:W-:-:S04]  /*19fb0*/  @P1 SHF.R.S32.HI R7, RZ, 0x1f, R14 ;  /* 0x0000001fff071819 */ /* 0x010fc8000001140e */
[----:B------:R-:W-:Y:S01]  /*19fc0*/  @P1 IADD3 R9, R9, R5, RZ ;  /* 0x0000000509091210 */ /* 0x000fe20007ffe0ff */
[-C--:B0-----:R-:W-:Y:S02]  /*19fd0*/  @P1 IMAD R2, R7, R10.reuse, RZ ;  /* 0x0000000a07021224 */ /* 0x081fe400078e02ff */
[----:B------:R-:W-:-:S04]  /*19fe0*/  @P1 IMAD.WIDE.U32 R8, R14, R10, R8 ;  /* 0x0000000a0e081225 */ /* 0x000fc800078e0008 */
[----:B------:R-:W-:Y:S01]  /*19ff0*/  @P1 IMAD R5, R14, R11, R2 ;  /* 0x0000000b0e051224 */ /* 0x000fe200078e0202 */
[----:B------:R-:W-:Y:S01]  /*1a000*/  @P1 LEA R10, P2, R8, UR4, 0x2 ;  /* 0x00000004080a1c11 */ /* 0x000fe2000f8410ff */
[----:B------:R-:W-:Y:S02]  /*1a010*/  IMAD.MOV.U32 R2, RZ, RZ, 0x3f800000 ;  /* 0x3f800000ff027424 */ /* 0x000fe400078e00ff */
[----:B------:R-:W-:-:S05]  /*1a020*/  @P1 IMAD.IADD R5, R9, 0x1, R5 ;  /* 0x0000000109051824 */ /* 0x000fca00078e0205 */
[----:B------:R-:W-:-:S05]  /*1a030*/  @P1 LEA.HI.X R11, R8, UR5, R5, 0x2, P2 ;  /* 0x00000005080b1c11 */ /* 0x000fca00090f1405 */
[----:B------:R0:W2:Y:S01]  /*1a040*/  @P1 LDG.E R2, desc[UR42][R10.64] ;  /* 0x0000002a0a021981 */ /* 0x0000a2000c1e1900 */
[----:B------:R-:W-:Y:S01]  /*1a050*/  IMAD.MOV.U32 R5, RZ, RZ, 0x40000040 ;  /* 0x40000040ff057424 */ /* 0x000fe200078e00ff */
[----:B------:R-:W-:Y:S01]  /*1a060*/  IADD3 R4, R4, 0x6, RZ ;  /* 0x0000000604047810 */ /* 0x000fe20007ffe0ff */
[----:B------:R-:W-:Y:S02]  /*1a070*/  WARPGROUP.DEPBAR.LE gsb0, 0x0 ;  /* 0x00008000000079c5 */ /* 0x000fe40000010000 */
[----:B------:R-:W-:-:S06]  /*1a080*/  WARPGROUP.ARRIVE ;  /* 0x00000000000079c5 */ /* 0x000fcc0000000000 */
[----:B------:R-:W-:Y:S01]  /*1a090*/  QGMMA.64x256x32.F32.E4M3.E4M3 R24, R216, gdesc[UR4], R24, gsb0 ;  /* 0x03e00004d8187df3 */ /* 0x000fe20008000818 */
[----:B------:R-:W-:Y:S02]  /*1a0a0*/  R2UR UR6, R4 ;  /* 0x00000000040672ca */ /* 0x000fe400000e0000 */
[----:B------:R-:W-:Y:S02]  /*1a0b0*/  R2UR UR7, R5 ;  /* 0x00000000050772ca */ /* 0x000fe400000e0000 */
[----:B------:R-:W1:Y:S04]  /*1a0c0*/  SHFL.BFLY PT, R5, R0, 0x2, 0x1f ;  /* 0x0c401f0000057f89 */ /* 0x000e6800000e0000 */
[----:B------:R-:W3:Y:S01]  /*1a0d0*/  SHFL.BFLY PT, R8, R3, 0x2, 0x1f ;  /* 0x0c401f0003087f89 */ /* 0x000ee200000e0000 */
[----:B-1----:R-:W-:-:S01]  /*1a0e0*/  FADD.FTZ R5, R5, R0 ;  /* 0x0000000005057221 */ /* 0x002fc20000010000 */
[----:B---3--:R-:W-:-:S04]  /*1a0f0*/  FADD.FTZ R8, R8, R3 ;  /* 0x0000000308087221 */ /* 0x008fc80000010000 */
[----:B------:R-:W1:Y:S04]  /*1a100*/  SHFL.BFLY PT, R4, R5, 0x1, 0x1f ;  /* 0x0c201f0005047f89 */ /* 0x000e6800000e0000 */
[----:B------:R-:W0:Y:S01]  /*1a110*/  SHFL.BFLY PT, R7, R8, 0x1, 0x1f ;  /* 0x0c201f0008077f89 */ /* 0x000e2200000e0000 */
[----:B-1----:R-:W-:-:S01]  /*1a120*/  FADD.FTZ R9, R5, R4 ;  /* 0x0000000405097221 */ /* 0x002fc20000010000 */
[----:B0-----:R-:W-:-:S04]  /*1a130*/  FADD.FTZ R10, R8, R7 ;  /* 0x00000007080a7221 */ /* 0x001fc80000010000 */
[C---:B------:R-:W-:Y:S01]  /*1a140*/  FSETP.NE.FTZ.AND P1, PT, R9.reuse, RZ, PT ;  /* 0x000000ff0900720b */ /* 0x040fe20003f35000 */
[----:B------:R-:W-:Y:S01]  /*1a150*/  FMUL.FTZ R11, R9, 0.00390625 ;  /* 0x3b800000090b7820 */ /* 0x000fe20000410000 */
[----:B------:R-:W-:Y:S01]  /*1a160*/  FMUL.FTZ R12, R10, 0.00390625 ;  /* 0x3b8000000a0c7820 */ /* 0x000fe20000410000 */
[----:B------:R-:W-:-:S03]  /*1a170*/  IMAD.MOV.U32 R7, RZ, RZ, RZ ;  /* 0x000000ffff077224 */ /* 0x000fc600078e00ff */
[----:B------:R-:W-:Y:S02]  /*1a180*/  FSETP.NE.FTZ.AND P2, PT, R11, RZ, PT ;  /* 0x000000ff0b00720b */ /* 0x000fe40003f55000 */
[----:B------:R-:W-:-:S05]  /*1a190*/  FSETP.NE.FTZ.AND P3, PT, R12, RZ, PT ;  /* 0x000000ff0c00720b */ /* 0x000fca0003f75000 */
[----:B------:R-:W-:Y:S01]  /*1a1a0*/  @P1 MUFU.RCP R7, R9 ;  /* 0x0000000900071308 */ /* 0x000fe20000001000 */
[----:B------:R-:W-:Y:S02]  /*1a1b0*/  FSETP.NE.FTZ.AND P1, PT, R10, RZ, PT ;  /* 0x000000ff0a00720b */ /* 0x000fe40003f35000 */
[----:B------:R-:W-:-:S05]  /*1a1c0*/  MOV R5, RZ ;  /* 0x000000ff00057202 */ /* 0x000fca0000000f00 */
[----:B------:R-:W0:Y:S08]  /*1a1d0*/  @P2 MUFU.LG2 R3, R11 ;  /* 0x0000000b00032308 */ /* 0x000e300000000c00 */
[----:B------:R-:W1:Y:S08]  /*1a1e0*/  @P3 MUFU.LG2 R4, R12 ;  /* 0x0000000c00043308 */ /* 0x000e700000000c00 */
[----:B------:R-:W3:Y:S01]  /*1a1f0*/  @P1 MUFU.RCP R5, R10 ;  /* 0x0000000a00051308 */ /* 0x000ee20000001000 */
[C---:B------:R-:W-:Y:S01]  /*1a200*/  @P2 FMUL.FTZ R0, R166.reuse, 0.69314718246459960938 ;  /* 0x3f317218a6002820 */ /* 0x040fe20000410000 */
[----:B------:R-:W-:Y:S01]  /*1a210*/  @P3 FMUL.FTZ R13, R166, 0.69314718246459960938 ;  /* 0x3f317218a60d3820 */ /* 0x000fe20000410000 */
[----:B------:R-:W-:-:S02]  /*1a220*/  WARPGROUP.DEPBAR.LE gsb0, 0x0 ;  /* 0x00008000000079c5 */ /* 0x000fc40000010000 */
[----:B------:R-:W-:-:S06]  /*1a230*/  WARPGROUP.ARRIVE ;  /* 0x00000000000079c5 */ /* 0x000fcc0000000000 */
[----:B------:R-:W-:Y:S01]  /*1a240*/  QGMMA.64x256x32.F32.E4M3.E4M3 R24, R220, gdesc[UR4], R24, gsb0 ;  /* 0x03e00004dc187df3 */ /* 0x000fe20008000818 */
[----:B0-----:R-:W-:Y:S01]  /*1a250*/  @P2 FMUL.FTZ R3, R3, 0.69314718246459960938 ;  /* 0x3f31721803032820 */ /* 0x001fe20000410000 */
[----:B-1----:R-:W-:Y:S01]  /*1a260*/  @P3 FMUL.FTZ R4, R4, 0.69314718246459960938 ;  /* 0x3f31721804043820 */ /* 0x002fe20000410000 */
[----:B------:R-:W-:Y:S02]  /*1a270*/  IMAD.MOV.U32 R154, RZ, RZ, -0x800000 ;  /* 0xff800000ff9a7424 */ /* 0x000fe400078e00ff */
[----:B--2---:R-:W-:Y:S01]  /*1a280*/  FMUL.FTZ R153, R7, R2 ;  /* 0x0000000207997220 */ /* 0x004fe20000410000 */
[----:B------:R-:W-:Y:S02]  /*1a290*/  IMAD.MOV.U32 R155, RZ, RZ, -0x800000 ;  /* 0xff800000ff9b7424 */ /* 0x000fe400078e00ff */
[----:B------:R-:W-:Y:S01]  /*1a2a0*/  @P2 FFMA.FTZ R154, R0, R167, R3 ;  /* 0x000000a7009a2223 */ /* 0x000fe20000010003 */
[----:B------:R-:W-:-:S01]  /*1a2b0*/  @P3 FFMA.FTZ R155, R13, R201, R4 ;  /* 0x000000c90d9b3223 */ /* 0x000fc20000010004 */
[----:B---3--:R-:W-:Y:S01]  /*1a2c0*/  FMUL.FTZ R2, R5, R2 ;  /* 0x0000000205027220 */ /* 0x008fe20000410000 */
[----:B------:R-:W-:-:S02]  /*1a2d0*/  WARPGROUP.DEPBAR.LE gsb0, 0x0 ;  /* 0x00008000000079c5 */ /* 0x000fc40000010000 */
[----:B------:R-:W-:Y:S05]  /*1a2e0*/  @!P0 BRA `(.L_x_449) ;  /* 0x0000000000048947 */ /* 0x000fea0003800000 */
[----:B------:R-:W-:Y:S01]  /*1a2f0*/  BPT.TRAP 0x1 ;  /* 0x000000040000795c */ /* 0x000fe20000300000 */
.L_x_449:
[----:B------:R-:W2:Y:S01]  /*1a300*/  LDL.LU R160, [R1] ;  /* 0x0000000001a07983 */ /* 0x000ea20000300800 */
[----:B------:R-:W-:Y:S01]  /*1a310*/  IMAD.U32 R19, RZ, RZ, UR44 ;  /* 0x0000002cff137e24 */ /* 0x000fe2000f8e00ff */
[----:B------:R-:W-:Y:S01]  /*1a320*/  IADD3 R6, R6, 0x38860, RZ ;  /* 0x0003886006067810 */ /* 0x000fe20007ffe0ff */
[----:B------:R-:W-:Y:S02]  /*1a330*/  VIADD R152, R152, 0x1 ;  /* 0x0000000198987836 */ /* 0x000fe40000000000 */
[-C--:B------:R-:W-:Y:S01]  /*1a340*/  FMUL.FTZ R9, R41, R153.reuse ;  /* 0x0000009929097220 */ /* 0x080fe20000410000 */
[-C--:B------:R-:W-:Y:S01]  /*1a350*/  FMUL.FTZ R3, R25, R153.reuse ;  /* 0x0000009919037220 */ /* 0x080fe20000410000 */
[----:B------:R-:W-:Y:S01]  /*1a360*/  PRMT R19, R19, 0x654, R6 ;  /* 0x0000065413137816 */ /* 0x000fe20000000006 */
[-C--:B------:R-:W-:Y:S01]  /*1a370*/  FMUL.FTZ R11, R49, R153.reuse ;  /* 0x00000099310b7220 */ /* 0x080fe20000410000 */
[----:B------:R-:W-:Y:S01]  /*1a380*/  ISETP.NE.AND P0, PT, R152, 0x2, PT ;  /* 0x000000029800780c */ /* 0x000fe20003f05270 */
        /* <DEDUP_REMOVED lines=9> */
[----:B0-----:R-:W-:Y:S01]  /*1a420*/  SEL R19, RZ, 0x1, P0 ;  /* 0x00000001ff137807 */ /* 0x001fe20000000000 */
        /* <DEDUP_REMOVED lines=114> */
[----:B------:R-:W-:Y:S01]  /*1ab50*/  PLOP3.LUT P1, PT, PT, PT, PT, 0x8, 0x0 ;  /* 0x000000000000781c */ /* 0x000fe20003f2e170 */
[-C--:B------:R-:W-:Y:S01]  /*1ab60*/  FMUL.FTZ R114, R147, R2.reuse ;  /* 0x0000000293727220 */ /* 0x080fe20000410000 */
[-C--:B------:R-:W-:Y:S01]  /*1ab70*/  FMUL.FTZ R138, R150, R2.reuse ;  /* 0x00000002968a7220 */ /* 0x080fe20000410000 */
[----:B------:R-:W-:Y:S01]  /*1ab80*/  FMUL.FTZ R151, R151, R2 ;  /* 0x0000000297977220 */ /* 0x000fe20000410000 */
[----:B------:R-:W-:Y:S01]  /*1ab90*/  SEL R152, R152, RZ, P0 ;  /* 0x000000ff98987207 */ /* 0x000fe20000000000 */
[----:B------:R-:W-:Y:S01]  /*1aba0*/  UIADD3 UR45, UR45, 0x1, URZ ;  /* 0x000000012d2d7890 */ /* 0x000fe2000fffe03f */
[----:B--2---:R-:W-:-:S05]  /*1abb0*/  LOP3.LUT R160, R160, R19, RZ, 0x3c, !PT ;  /* 0x00000013a0a07212 */ /* 0x004fca00078e3cff */
[----:B------:R0:W-:Y:S06]  /*1abc0*/  STL [R1], R160 ;  /* 0x000000a001007387 */ /* 0x0001ec0000100800 */
.L_x_383:
[----:B------:R-:W-:Y:S05]  /*1abd0*/  WARPSYNC.ALL ;  /* 0x0000000000007948 */ /* 0x000fea0003800000 */
[----:B------:R-:W1:Y:S08]  /*1abe0*/  S2UR UR44, SR_CgaCtaId ;  /* 0x00000000002c79c3 */ /* 0x000e700000008800 */
[----:B------:R-:W-:Y:S06]  /*1abf0*/  BAR.SYNC.DEFER_BLOCKING 0x5, 0x180 ;  /* 0x0146000000007b1d */ /* 0x000fec0000010000 */
[----:B------:R-:W-:Y:S01]  /*1ac00*/  UMOV UR4, 0x400 ;  /* 0x0000040000047882 */ /* 0x000fe20000000000 */
[----:B------:R-:W-:Y:S01]  /*1ac10*/  BSSY B0, `(.L_x_450) ;  /* 0x000036d000007945 */ /* 0x000fe20003800000 */
[----:B-1----:R-:W-:-:S06]  /*1ac20*/  ULEA UR4, UR44, UR4, 0x18 ;  /* 0x000000042c047291 */ /* 0x002fcc000f8ec03f */
[----:B------:R-:W-:-:S05]  /*1ac30*/  MOV R19, UR4 ;  /* 0x0000000400137c02 */ /* 0x000fca0008000f00 */
[----:B------:R1:W2:Y:S01]  /*1ac40*/  LDS.128 R124, [R19+0x388d0] ;  /* 0x0388d000137c7984 */ /* 0x0002a20000000c00 */
[----:B------:R-:W-:Y:S06]  /*1ac50*/  BAR.ARV 0x4, 0x180 ;  /* 0x0106000000007b1d */ /* 0x000fec0000002000 */
[----:B------:R-:W-:Y:S05]  /*1ac60*/  @P1 BRA `(.L_x_451) ;  /* 0x0000002800c01947 */ /* 0x000fea0003800000 */
[----:B------:R-:W3:Y:S04]  /*1ac70*/  LDL R143, [R1+0x50] ;  /* 0x00005000018f7983 */ /* 0x000ee80000100800 */
[----:B------:R-:W4:Y:S04]  /*1ac80*/  LDL R139, [R1+0x38] ;  /* 0x00003800018b7983 */ /* 0x000f280000100800 */
[----:B------:R-:W4:Y:S01]  /*1ac90*/  LDL R130, [R1+0x1c] ;  /* 0x00001c0001827983 */ /* 0x000f220000100800 */
[----:B------:R-:W0:Y:S01]  /*1aca0*/  S2R R142, SR_TID.X ;  /* 0x00000000008e7919 */ /* 0x000e220000002100 */
[----:B------:R-:W-:Y:S01]  /*1acb0*/  F2FP.BF16.F32.PACK_AB R14, R14, R7 ;  /* 0x000000070e0e723e */ /* 0x000fe200000010ff */
[----:B------:R-:W-:Y:S01]  /*1acc0*/  ULDC.64 UR4, c[0x4][0x140] ;  /* 0x0100500000047ab9 */ /* 0x000fe20000000a00 */
[----:B------:R-:W-:-:S02]  /*1acd0*/  F2FP.BF16.F32.PACK_AB R7, R133, R30 ;  /* 0x0000001e8507723e */ /* 0x000fc400000010ff */
[----:B------:R-:W-:Y:S02]  /*1ace0*/  F2FP.BF16.F32.PACK_AB R30, R25, R8 ;  /* 0x00000008191e723e */ /* 0x000fe400000010ff */
[----:B------:R-:W1:Y:S01]  /*1acf0*/  S2R R8, SR_SWINHI ;  /* 0x0000000000087919 */ /* 0x000e620000002f00 */
[----:B------:R-:W-:Y:S01]  /*1ad00*/  F2FP.BF16.F32.PACK_AB R67, R54, R67 ;  /* 0x000000433643723e */ /* 0x000fe200000010ff */
[----:B0-----:R-:W-:-:S05]  /*1ad10*/  IMAD.SHL.U32 R2, R142, 0x4, RZ ;  /* 0x000000048e027824 */ /* 0x001fca00078e00ff */
[----:B------:R-:W-:-:S04]  /*1ad20*/  LOP3.LUT R2, R2, 0xc, RZ, 0xc0, !PT ;  /* 0x0000000c02027812 */ /* 0x000fc800078ec0ff */
[----:B------:R-:W-:-:S05]  /*1ad30*/  IADD3 R26, P0, R2, UR4, RZ ;  /* 0x00000004021a7c10 */ /* 0x000fca000ff1e0ff */
[----:B------:R-:W-:-:S05]  /*1ad40*/  IMAD.X R27, RZ, RZ, UR5, P0 ;  /* 0x00000005ff1b7e24 */ /* 0x000fca00080e06ff */
[----:B------:R0:W5:Y:S01]  /*1ad50*/  LDG.E.CONSTANT R2, desc[UR42][R26.64] ;  /* 0x0000002a1a027981 */ /* 0x000162000c1e9900 */
[----:B------:R-:W-:Y:S02]  /*1ad60*/  F2FP.BF16.F32.PACK_AB R54, R56, R49 ;  /* 0x000000313836723e */ /* 0x000fe400000010ff */
[----:B------:R-:W-:Y:S02]  /*1ad70*/  F2FP.BF16.F32.PACK_AB R5, R5, R0 ;  /* 0x000000000505723e */ /* 0x000fe400000010ff */
[----:B0-----:R-:W-:Y:S02]  /*1ad80*/  F2FP.BF16.F32.PACK_AB R27, R12, R9 ;  /* 0x000000090c1b723e */ /* 0x001fe400000010ff */
[----:B------:R-:W-:Y:S02]  /*1ad90*/  F2FP.BF16.F32.PACK_AB R9, R132, R35 ;  /* 0x000000238409723e */ /* 0x000fe400000010ff */
[----:B------:R-:W-:Y:S02]  /*1ada0*/  F2FP.BF16.F32.PACK_AB R35, R20, R11 ;  /* 0x0000000b1423723e */ /* 0x000fe400000010ff */
[----:B------:R-:W-:-:S02]  /*1adb0*/  F2FP.BF16.F32.PACK_AB R11, R47, R34 ;  /* 0x000000222f0b723e */ /* 0x000fc400000010ff */
[----:B------:R-:W-:Y:S02]  /*1adc0*/  F2FP.BF16.F32.PACK_AB R47, R57, R48 ;  /* 0x00000030392f723e */ /* 0x000fe400000010ff */
[----:B------:R-:W-:Y:S02]  /*1add0*/  MOV R56, R19 ;  /* 0x0000001300387202 */ /* 0x000fe40000000f00 */
[----:B-1----:R-:W-:Y:S02]  /*1ade0*/  MOV R57, R8 ;  /* 0x0000000800397202 */ /* 0x002fe40000000f00 */
[----:B------:R-:W-:Y:S02]  /*1adf0*/  F2FP.BF16.F32.PACK_AB R0, R140, R129 ;  /* 0x000000818c00723e */ /* 0x000fe400000010ff */
[----:B------:R-:W-:Y:S02]  /*1ae00*/  F2FP.BF16.F32.PACK_AB R75, R74, R75 ;  /* 0x0000004b4a4b723e */ /* 0x000fe400000010ff */
[----:B------:R-:W-:-:S02]  /*1ae10*/  F2FP.BF16.F32.PACK_AB R74, R61, R52 ;  /* 0x000000343d4a723e */ /* 0x000fc400000010ff */
[----:B------:R-:W-:Y:S02]  /*1ae20*/  F2FP.BF16.F32.PACK_AB R129, R60, R53 ;  /* 0x000000353c81723e */ /* 0x000fe400000010ff */
[----:B------:R-:W-:Y:S02]  /*1ae30*/  F2FP.BF16.F32.PACK_AB R55, R137, R120 ;  /* 0x000000788937723e */ /* 0x000fe400000010ff */
[----:B--2---:R-:W-:Y:S02]  /*1ae40*/  F2FP.BF16.F32.PACK_AB R124, R77, R72 ;  /* 0x000000484d7c723e */ /* 0x004fe400000010ff */
[----:B------:R-:W-:Y:S02]  /*1ae50*/  F2FP.BF16.F32.PACK_AB R73, R76, R73 ;  /* 0x000000494c49723e */ /* 0x000fe400000010ff */
[----:B------:R-:W-:Y:S02]  /*1ae60*/  F2FP.BF16.F32.PACK_AB R120, R69, R64 ;  /* 0x000000404578723e */ /* 0x000fe400000010ff */
[----:B------:R-:W-:-:S02]  /*1ae70*/  F2FP.BF16.F32.PACK_AB R77, R94, R63 ;  /* 0x0000003f5e4d723e */ /* 0x000fc400000010ff */
[----:B------:R-:W-:Y:S02]  /*1ae80*/  F2FP.BF16.F32.PACK_AB R76, R84, R81 ;  /* 0x00000051544c723e */ /* 0x000fe400000010ff */
[----:B------:R-:W-:Y:S02]  /*1ae90*/  F2FP.BF16.F32.PACK_AB R133, R92, R89 ;  /* 0x000000595c85723e */ /* 0x000fe400000010ff */
[----:B-----5:R-:W-:Y:S02]  /*1aea0*/  F2FP.BF16.F32.PACK_AB R119, R106, R87 ;  /* 0x000000576a77723e */ /* 0x020fe400000010ff */
        /* <DEDUP_REMOVED lines=11> */
[----:B------:R-:W-:Y:S02]  /*1af60*/  LOP3.LUT P0, R8, R142, 0x3, RZ, 0xc0, !PT ;  /* 0x000000038e087812 */ /* 0x000fe4000780c0ff */
[----:B------:R-:W-:Y:S02]  /*1af70*/  F2FP.BF16.F32.PACK_AB R12, R21, R10 ;  /* 0x0000000a150c723e */ /* 0x000fe400000010ff */
[----:B------:R-:W-:Y:S02]  /*1af80*/  F2FP.BF16.F32.PACK_AB R10, R149, R42 ;  /* 0x0000002a950a723e */ /* 0x000fe400000010ff */
[----:B------:R-:W-:-:S02]  /*1af90*/  F2FP.BF16.F32.PACK_AB R78, R78, R39 ;  /* 0x000000274e4e723e */ /* 0x000fc400000010ff */
[----:B------:R-:W-:Y:S02]  /*1afa0*/  F2FP.BF16.F32.PACK_AB R42, R45, R40 ;  /* 0x000000282d2a723e */ /* 0x000fe400000010ff */
[----:B------:R-:W-:Y:S02]  /*1afb0*/  F2FP.BF16.F32.PACK_AB R39, R44, R41 ;  /* 0x000000292c27723e */ /* 0x000fe400000010ff */
[----:B------:R-:W-:Y:S02]  /*1afc0*/  F2FP.BF16.F32.PACK_AB R4, R4, R3 ;  /* 0x000000030404723e */ /* 0x000fe400000010ff */
[----:B------:R-:W-:Y:S02]  /*1afd0*/  F2FP.BF16.F32.PACK_AB R32, R37, R32 ;  /* 0x000000202520723e */ /* 0x000fe400000010ff */
[----:B------:R-:W-:Y:S02]  /*1afe0*/  ISETP.EQ.OR P0, PT, R8, 0x3, !P0 ;  /* 0x000000030800780c */ /* 0x000fe40004702670 */
[----:B------:R-:W-:-:S02]  /*1aff0*/  F2FP.BF16.F32.PACK_AB R70, R144, R43 ;  /* 0x0000002b9046723e */ /* 0x000fc400000010ff */
[----:B------:R-:W-:Y:S02]  /*1b000*/  F2FP.BF16.F32.PACK_AB R43, R28, R13 ;  /* 0x0000000d1c2b723e */ /* 0x000fe400000010ff */
[----:B------:R-:W-:Y:S02]  /*1b010*/  F2FP.BF16.F32.PACK_AB R33, R36, R33 ;  /* 0x000000212421723e */ /* 0x000fe400000010ff */
[----:B------:R-:W-:Y:S02]  /*1b020*/  SEL R13, R5, R4, P0 ;  /* 0x00000004050d7207 */ /* 0x000fe40000000000 */
[----:B------:R-:W-:Y:S01]  /*1b030*/  SEL R4, R4, R5, P0 ;  /* 0x0000000504047207 */ /* 0x000fe20000000000 */
[----:B------:R-:W-:Y:S01]  /*1b040*/  UMOV UR4, 0xffffffff ;  /* 0xffffffff00047882 */ /* 0x000fe20000000000 */
        /* <DEDUP_REMOVED lines=19> */
[----:B------:R-:W-:Y:S01]  /*1b180*/  F2FP.BF16.F32.PACK_AB R90, R151, R114 ;  /* 0x00000072975a723e */ /* 0x000fe200000010ff */
[----:B---3--:R-:W-:-:S03]  /*1b190*/  IMAD.WIDE R60, R143, 0x2, R56 ;  /* 0x000000028f3c7825 */ /* 0x008fc600078e0238 */
[C---:B------:R-:W-:Y:S02]  /*1b1a0*/  IADD3 R89, P3, R60.reuse, 0xc060, RZ ;  /* 0x0000c0603c597810 */ /* 0x040fe40007f7e0ff */
[C---:B------:R-:W-:Y:S02]  /*1b1b0*/  IADD3 R87, P2, R60.reuse, 0xc040, RZ ;  /* 0x0000c0403c577810 */ /* 0x040fe40007f5e0ff */
[C---:B------:R-:W-:Y:S02]  /*1b1c0*/  IADD3 R81, P5, R60.reuse, 0xc000, RZ ;  /* 0x0000c0003c517810 */ /* 0x040fe40007fbe0ff */
[C---:B------:R-:W-:Y:S02]  /*1b1d0*/  IADD3 R69, P4, R60.reuse, 0x8060, RZ ;  /* 0x000080603c457810 */ /* 0x040fe40007f9e0ff */
[----:B------:R-:W-:Y:S02]  /*1b1e0*/  IADD3 R85, P1, R60, 0xc020, RZ ;  /* 0x0000c0203c557810 */ /* 0x000fe40007f3e0ff */
[----:B------:R-:W-:-:S02]  /*1b1f0*/  LOP3.LUT R88, R89, 0x380, RZ, 0xc0, !PT ;  /* 0x0000038059587812 */ /* 0x000fc400078ec0ff */
[----:B------:R-:W-:Y:S02]  /*1b200*/  LOP3.LUT R86, R87, 0x380, RZ, 0xc0, !PT ;  /* 0x0000038057567812 */ /* 0x000fe400078ec0ff */
[----:B------:R-:W-:Y:S02]  /*1b210*/  LOP3.LUT R80, R81, 0x380, RZ, 0xc0, !PT ;  /* 0x0000038051507812 */ /* 0x000fe400078ec0ff */
[----:B------:R-:W-:Y:S02]  /*1b220*/  LOP3.LUT R68, R69, 0x380, RZ, 0xc0, !PT ;  /* 0x0000038045447812 */ /* 0x000fe400078ec0ff */
[----:B------:R-:W-:Y:S02]  /*1b230*/  LOP3.LUT R84, R85, 0x380, RZ, 0xc0, !PT ;  /* 0x0000038055547812 */ /* 0x000fe400078ec0ff */
[----:B------:R-:W-:Y:S02]  /*1b240*/  SHF.R.U64 R88, R88, 0x3, RZ ;  /* 0x0000000358587819 */ /* 0x000fe400000012ff */
[----:B------:R-:W-:-:S02]  /*1b250*/  SHF.R.U64 R86, R86, 0x3, RZ ;  /* 0x0000000356567819 */ /* 0x000fc400000012ff */
[----:B------:R-:W-:Y:S02]  /*1b260*/  SHF.R.U64 R80, R80, 0x3, RZ ;  /* 0x0000000350507819 */ /* 0x000fe400000012ff */
[----:B------:R-:W-:Y:S02]  /*1b270*/  SHF.R.U64 R68, R68, 0x3, RZ ;  /* 0x0000000344447819 */ /* 0x000fe400000012ff */
[----:B------:R-:W-:Y:S02]  /*1b280*/  SHF.R.U64 R84, R84, 0x3, RZ ;  /* 0x0000000354547819 */ /* 0x000fe400000012ff */
[----:B------:R-:W-:Y:S02]  /*1b290*/  LOP3.LUT R88, R88, R89, RZ, 0x3c, !PT ;  /* 0x0000005958587212 */ /* 0x000fe400078e3cff */
[----:B------:R-:W-:Y:S01]  /*1b2a0*/  LOP3.LUT R86, R86, R87, RZ, 0x3c, !PT ;  /* 0x0000005756567212 */ /* 0x000fe200078e3cff */
[----:B------:R-:W-:Y:S01]  /*1b2b0*/  IMAD.X R87, RZ, RZ, R61, P2 ;  /* 0x000000ffff577224 */ /* 0x000fe200010e063d */
[----:B------:R-:W-:-:S02]  /*1b2c0*/  LOP3.LUT R80, R80, R81, RZ, 0x3c, !PT ;  /* 0x0000005150507212 */ /* 0x000fc400078e3cff */
[----:B------:R-:W-:Y:S01]  /*1b2d0*/  LOP3.LUT R68, R68, R69, RZ, 0x3c, !PT ;  /* 0x0000004544447212 */ /* 0x000fe200078e3cff */
[--C-:B------:R-:W-:Y:S01]  /*1b2e0*/  IMAD.X R69, RZ, RZ, R61.reuse, P4 ;  /* 0x000000ffff457224 */ /* 0x100fe200020e063d */
[----:B------:R-:W-:Y:S01]  /*1b2f0*/  LOP3.LUT R84, R84, R85, RZ, 0x3c, !PT ;  /* 0x0000005554547212 */ /* 0x000fe200078e3cff */
[----:B------:R-:W-:Y:S01]  /*1b300*/  IMAD.X R85, RZ, RZ, R61, P1 ;  /* 0x000000ffff557224 */ /* 0x000fe200008e063d */
[-C--:B------:R-:W-:Y:S02]  /*1b310*/  IADD3.X R89, RZ, R61.reuse, RZ, P3, !PT ;  /* 0x0000003dff597210 */ /* 0x080fe40001ffe4ff */
[----:B------:R-:W-:Y:S02]  /*1b320*/  IADD3.X R81, RZ, R61, RZ, P5, !PT ;  /* 0x0000003dff517210 */ /* 0x000fe40002ffe4ff */
[C---:B------:R-:W-:Y:S02]  /*1b330*/  IADD3 R65, P3, R60.reuse, 0x8040, RZ ;  /* 0x000080403c417810 */ /* 0x040fe40007f7e0ff */
[----:B------:R-:W-:-:S02]  /*1b340*/  IADD3 R59, P2, R60, 0x8020, RZ ;  /* 0x000080203c3b7810 */ /* 0x000fc40007f5e0ff */
[C---:B------:R-:W-:Y:S02]  /*1b350*/  IADD3 R51, P5, R60.reuse, 0x4060, RZ ;  /* 0x000040603c337810 */ /* 0x040fe40007fbe0ff */
[C---:B------:R-:W-:Y:S02]  /*1b360*/  IADD3 R49, P4, R60.reuse, 0x4040, RZ ;  /* 0x000040403c317810 */ /* 0x040fe40007f9e0ff */
[----:B------:R-:W-:Y:S02]  /*1b370*/  IADD3 R53, P1, R60, 0x8000, RZ ;  /* 0x000080003c357810 */ /* 0x000fe40007f3e0ff */
[----:B------:R-:W-:Y:S02]  /*1b380*/  LOP3.LUT R64, R65, 0x380, RZ, 0xc0, !PT ;  /* 0x0000038041407812 */ /* 0x000fe400078ec0ff */
[----:B------:R-:W-:Y:S02]  /*1b390*/  LOP3.LUT R58, R59, 0x380, RZ, 0xc0, !PT ;  /* 0x000003803b3a7812 */ /* 0x000fe400078ec0ff */
[----:B------:R-:W-:-:S02]  /*1b3a0*/  LOP3.LUT R50, R51, 0x380, RZ, 0xc0, !PT ;  /* 0x0000038033327812 */ /* 0x000fc400078ec0ff */
[----:B------:R-:W-:Y:S02]  /*1b3b0*/  LOP3.LUT R48, R49, 0x380, RZ, 0xc0, !PT ;  /* 0x0000038031307812 */ /* 0x000fe400078ec0ff */
[----:B------:R-:W-:Y:S02]  /*1b3c0*/  LOP3.LUT R52, R53, 0x380, RZ, 0xc0, !PT ;  /* 0x0000038035347812 */ /* 0x000fe400078ec0ff */
[----:B------:R-:W-:Y:S02]  /*1b3d0*/  SHF.R.U64 R64, R64, 0x3, RZ ;  /* 0x0000000340407819 */ /* 0x000fe400000012ff */
[----:B------:R-:W-:Y:S02]  /*1b3e0*/  SHF.R.U64 R58, R58, 0x3, RZ ;  /* 0x000000033a3a7819 */ /* 0x000fe400000012ff */
[----:B------:R-:W-:Y:S02]  /*1b3f0*/  SHF.R.U64 R50, R50, 0x3, RZ ;  /* 0x0000000332327819 */ /* 0x000fe400000012ff */
[----:B------:R-:W-:-:S02]  /*1b400*/  SHF.R.U64 R48, R48, 0x3, RZ ;  /* 0x0000000330307819 */ /* 0x000fc400000012ff */
[----:B------:R-:W-:Y:S02]  /*1b410*/  SHF.R.U64 R52, R52, 0x3, RZ ;  /* 0x0000000334347819 */ /* 0x000fe400000012ff */
[----:B------:R-:W-:Y:S01]  /*1b420*/  LOP3.LUT R64, R64, R65, RZ, 0x3c, !PT ;  /* 0x0000004140407212 */ /* 0x000fe200078e3cff */
[--C-:B------:R-:W-:Y:S01]  /*1b430*/  IMAD.X R65, RZ, RZ, R61.reuse, P3 ;  /* 0x000000ffff417224 */ /* 0x100fe200018e063d */
[----:B------:R-:W-:Y:S02]  /*1b440*/  LOP3.LUT R58, R58, R59, RZ, 0x3c, !PT ;  /* 0x0000003b3a3a7212 */ /* 0x000fe400078e3cff */
[----:B------:R-:W-:Y:S01]  /*1b450*/  LOP3.LUT R50, R50, R51, RZ, 0x3c, !PT ;  /* 0x0000003332327212 */ /* 0x000fe200078e3cff */
[--C-:B------:R-:W-:Y:S01]  /*1b460*/  IMAD.X R51, RZ, RZ, R61.reuse, P5 ;  /* 0x000000ffff337224 */ /* 0x100fe200028e063d */
[----:B------:R-:W-:Y:S02]  /*1b470*/  LOP3.LUT R48, R48, R49, RZ, 0x3c, !PT ;  /* 0x0000003130307212 */ /* 0x000fe400078e3cff */
[----:B------:R-:W-:Y:S01]  /*1b480*/  LOP3.LUT R52, R52, R53, RZ, 0x3c, !PT ;  /* 0x0000003534347212 */ /* 0x000fe200078e3cff */
[----:B------:R-:W-:Y:S01]  /*1b490*/  IMAD.X R53, RZ, RZ, R61, P1 ;  /* 0x000000ffff357224 */ /* 0x000fe200008e063d */
[----:B------:R-:W-:-:S02]  /*1b4a0*/  IADD3.X R59, RZ, R61, RZ, P2, !PT ;  /* 0x0000003dff3b7210 */ /* 0x000fc400017fe4ff */
[----:B------:R-:W-:Y:S02]  /*1b4b0*/  IADD3.X R49, RZ, R61, RZ, P4, !PT ;  /* 0x0000003dff317210 */ /* 0x000fe400027fe4ff */
[C---:B------:R-:W-:Y:S02]  /*1b4c0*/  IADD3 R45, P3, R60.reuse, 0x4020, RZ ;  /* 0x000040203c2d7810 */ /* 0x040fe40007f7e0ff */
[C---:B------:R-:W-:Y:S02]  /*1b4d0*/  IADD3 R41, P2, R60.reuse, 0x4000, RZ ;  /* 0x000040003c297810 */ /* 0x040fe40007f5e0ff */
[C---:B------:R-:W-:Y:S02]  /*1b4e0*/  IADD3 R25, P5, R60.reuse, 0x40, RZ ;  /* 0x000000403c197810 */ /* 0x040fe40007fbe0ff */
[C---:B------:R-:W-:Y:S02]  /*1b4f0*/  IADD3 R21, P4, R60.reuse, 0x20, RZ ;  /* 0x000000203c157810 */ /* 0x040fe40007f9e0ff */
[----:B------:R-:W-:-:S02]  /*1b500*/  IADD3 R37, P1, R60, 0x60, RZ ;  /* 0x000000603c257810 */ /* 0x000fc40007f3e0ff */
[----:B------:R-:W-:Y:S02]  /*1b510*/  LOP3.LUT R44, R45, 0x380, RZ, 0xc0, !PT ;  /* 0x000003802d2c7812 */ /* 0x000fe400078ec0ff */
[----:B------:R-:W-:Y:S02]  /*1b520*/  LOP3.LUT R40, R41, 0x380, RZ, 0xc0, !PT ;  /* 0x0000038029287812 */ /* 0x000fe400078ec0ff */
[----:B------:R-:W-:Y:S02]  /*1b530*/  LOP3.LUT R24, R25, 0x380, RZ, 0xc0, !PT ;  /* 0x0000038019187812 */ /* 0x000fe400078ec0ff */
[----:B------:R-:W-:Y:S02]  /*1b540*/  LOP3.LUT R20, R21, 0x380, RZ, 0xc0, !PT ;  /* 0x0000038015147812 */ /* 0x000fe400078ec0ff */
[----:B------:R-:W-:Y:S02]  /*1b550*/  LOP3.LUT R36, R37, 0x380, RZ, 0xc0, !PT ;  /* 0x0000038025247812 */ /* 0x000fe400078ec0ff */
[----:B------:R-:W-:-:S02]  /*1b560*/  LOP3.LUT R5, R60, 0x380, RZ, 0xc0, !PT ;  /* 0x000003803c057812 */ /* 0x000fc400078ec0ff */
[----:B------:R-:W-:Y:S02]  /*1b570*/  SHF.R.U64 R44, R44, 0x3, RZ ;  /* 0x000000032c2c7819 */ /* 0x000fe400000012ff */
[----:B------:R-:W-:Y:S02]  /*1b580*/  SHF.R.U64 R40, R40, 0x3, RZ ;  /* 0x0000000328287819 */ /* 0x000fe400000012ff */
[----:B------:R-:W-:Y:S02]  /*1b590*/  SHF.R.U64 R24, R24, 0x3, RZ ;  /* 0x0000000318187819 */ /* 0x000fe400000012ff */
[----:B------:R-:W-:Y:S02]  /*1b5a0*/  SHF.R.U64 R20, R20, 0x3, RZ ;  /* 0x0000000314147819 */ /* 0x000fe400000012ff */
[----:B------:R-:W-:Y:S02]  /*1b5b0*/  SHF.R.U64 R36, R36, 0x3, RZ ;  /* 0x0000000324247819 */ /* 0x000fe400000012ff */
[----:B------:R-:W-:-:S02]  /*1b5c0*/  SHF.R.U64 R5, R5, 0x3, RZ ;  /* 0x0000000305057819 */ /* 0x000fc400000012ff */
        /* <DEDUP_REMOVED lines=8> */
[----:B------:R-:W-:Y:S02]  /*1b650*/  LOP3.LUT R36, R36, R37, RZ, 0x3c, !PT ;  /* 0x0000002524247212 */ /* 0x000fe400078e3cff */
[----:B------:R-:W-:-:S02]  /*1b660*/  LOP3.LUT R60, R5, R60, RZ, 0x3c, !PT ;  /* 0x0000003c053c7212 */ /* 0x000fc400078e3cff */
[----:B------:R-:W-:Y:S02]  /*1b670*/  IADD3.X R37, RZ, R61, RZ, P1, !PT ;  /* 0x0000003dff257210 */ /* 0x000fe40000ffe4ff */
[----:B------:R-:W-:Y:S02]  /*1b680*/  MOV R91, R88 ;  /* 0x00000058005b7202 */ /* 0x000fe40000000f00 */
[----:B------:R-:W-:Y:S02]  /*1b690*/  MOV R89, R86 ;  /* 0x0000005600597202 */ /* 0x000fe40000000f00 */
[----:B------:R-:W-:Y:S02]  /*1b6a0*/  MOV R87, R84 ;  /* 0x0000005400577202 */ /* 0x000fe40000000f00 */
[----:B------:R-:W-:Y:S02]  /*1b6b0*/  MOV R85, R80 ;  /* 0x0000005000557202 */ /* 0x000fe40000000f00 */
[----:B------:R-:W-:-:S02]  /*1b6c0*/  MOV R108, R60 ;  /* 0x0000003c006c7202 */ /* 0x000fc40000000f00 */
[----:B------:R-:W-:Y:S02]  /*1b6d0*/  MOV R107, R68 ;  /* 0x00000044006b7202 */ /* 0x000fe40000000f00 */
        /* <DEDUP_REMOVED lines=10> */
[----:B----4-:R-:W-:-:S02]  /*1b780*/  SHF.L.U64.HI R106, R130, 0x2, R139 ;  /* 0x00000002826a7819 */ /* 0x010fc4000001028b */
[----:B------:R-:W-:Y:S01]  /*1b790*/  SHF.L.U32 R93, R130, 0x2, RZ ;  /* 0x00000002825d7819 */ /* 0x000fe200000006ff */
[----:B------:R-:W-:Y:S06]  /*1b7a0*/  BRA.DIV UR4, `(.L_x_452) ;  /* 0x000000a204607947 */ /* 0x000fec000b800000 */
        /* <DEDUP_REMOVED lines=8> */
[----:B------:R-:W-:Y:S01]  /*1b830*/  SEL R32, R33, R32, P0 ;  /* 0x0000002021207207 */ /* 0x000fe20000000000 */
[----:B------:R-:W-:Y:S01]  /*1b840*/  SHFL.IDX PT, R53, R53, R2, 0x1c1f ;  /* 0x001c1f0235357589 */ /* 0x000fe200000e0000 */
[----:B------:R-:W-:Y:S02]  /*1b850*/  SEL R43, R63, R76, P0 ;  /* 0x0000004c3f2b7207 */ /* 0x000fe40000000000 */
[----:B------:R-:W-:Y:S02]  /*1b860*/  SEL R50, R76, R63, P0 ;  /* 0x0000003f4c327207 */ /* 0x000fe40000000000 */
[----:B------:R-:W-:-:S02]  /*1b870*/  SEL R62, R55, R62, P0 ;  /* 0x0000003e373e7207 */ /* 0x000fc40000000000 */
[----:B------:R-:W-:Y:S01]  /*1b880*/  SEL R27, R12, R35, P0 ;  /* 0x000000230c1b7207 */ /* 0x000fe20000000000 */
[----:B------:R-:W-:Y:S01]  /*1b890*/  SHFL.IDX PT, R43, R43, R2, 0x1c1f ;  /* 0x001c1f022b2b7589 */ /* 0x000fe200000e0000 */
[----:B------:R-:W-:Y:S02]  /*1b8a0*/  SEL R24, R35, R12, P0 ;  /* 0x0000000c23187207 */ /* 0x000fe40000000000 */
[----:B------:R-:W-:Y:S01]  /*1b8b0*/  SEL R33, R42, R39, P0 ;  /* 0x000000272a217207 */ /* 0x000fe20000000000 */
[----:B------:R-:W-:Y:S01]  /*1b8c0*/  SHFL.IDX PT, R30, R27, R2, 0x1c1f ;  /* 0x001c1f021b1e7589 */ /* 0x000fe200000e0000 */
[----:B------:R-:W-:Y:S02]  /*1b8d0*/  SEL R36, R39, R42, P0 ;  /* 0x0000002a27247207 */ /* 0x000fe40000000000 */
[----:B------:R-:W-:Y:S02]  /*1b8e0*/  SEL R55, R0, R7, P0 ;  /* 0x0000000700377207 */ /* 0x000fe40000000000 */
[----:B------:R-:W-:Y:S01]  /*1b8f0*/  SEL R64, R7, R0, P0 ;  /* 0x0000000007407207 */ /* 0x000fe20000000000 */
        /* <DEDUP_REMOVED lines=11> */
[----:B------:R-:W-:Y:S01]  /*1b9b0*/  LOP3.LUT R7, R2, 0x2, RZ, 0x3c, !PT ;  /* 0x0000000202077812 */ /* 0x000fe200078e3cff */
[----:B------:R-:W-:Y:S01]  /*1b9c0*/  SHFL.IDX PT, R41, R41, R2, 0x1c1f ;  /* 0x001c1f0229297589 */ /* 0x000fe200000e0000 */
[----:B------:R-:W-:Y:S02]  /*1b9d0*/  SEL R37, R74, R129, P0 ;  /* 0x000000814a257207 */ /* 0x000fe40000000000 */
[----:B------:R-:W-:Y:S01]  /*1b9e0*/  SEL R44, R129, R74, P0 ;  /* 0x0000004a812c7207 */ /* 0x000fe20000000000 */
[----:B------:R-:W0:Y:S01]  /*1b9f0*/  SHFL.IDX PT, R40, R36, R7, 0x1c1f ;  /* 0x001c1f0724287589 */ /* 0x000e2200000e0000 */
        /* <DEDUP_REMOVED lines=23> */
[----:B------:R-:W1:Y:S01]  /*1bb70*/  SHFL.IDX PT, R29, R28, R7, 0x1c1f ;  /* 0x001c1f071c1d7589 */ /* 0x000e6200000e0000 */
        /* <DEDUP_REMOVED lines=20> */
[----:B------:R1:W2:Y:S01]  /*1bcc0*/  SHFL.IDX PT, R31, R32, R7, 0x1c1f ;  /* 0x001c1f07201f7589 */ /* 0x0002a200000e0000 */
[----:B------:R-:W-:Y:S02]  /*1bcd0*/  SEL R111, R122, R123, P0 ;  /* 0x0000007b7a6f7207 */ /* 0x000fe40000000000 */
[----:B------:R-:W-:Y:S01]  /*1bce0*/  SEL R116, R123, R122, P0 ;  /* 0x0000007a7b747207 */ /* 0x000fe20000000000 */
[----:B------:R-:W-:Y:S01]  /*1bcf0*/  SHFL.IDX PT, R25, R20, R7, 0x1c1f ;  /* 0x001c1f0714197589 */ /* 0x000fe200000e0000 */
[----:B------:R-:W-:-:S02]  /*1bd00*/  SEL R66, R9, R66, P0 ;  /* 0x0000004209427207 */ /* 0x000fc40000000000 */
[----:B------:R-:W-:Y:S01]  /*1bd10*/  SEL R5, R3, R90, P0 ;  /* 0x0000005a03057207 */ /* 0x000fe20000000000 */
[----:B------:R-:W3:Y:S01]  /*1bd20*/  SHFL.IDX PT, R9, R4, R7, 0x1c1f ;  /* 0x001c1f0704097589 */ /* 0x000ee200000e0000 */
[----:B------:R-:W-:Y:S02]  /*1bd30*/  SEL R3, R90, R3, P0 ;  /* 0x000000035a037207 */ /* 0x000fe40000000000 */
[----:B0-----:R-:W-:Y:S01]  /*1bd40*/  SEL R12, R33, R40, P0 ;  /* 0x00000028210c7207 */ /* 0x001fe20000000000 */
[----:B------:R-:W-:Y:S01]  /*1bd50*/  SHFL.IDX PT, R46, R46, R7, 0x1c1f ;  /* 0x001c1f072e2e7589 */ /* 0x000fe200000e0000 */
[----:B------:R-:W-:Y:S02]  /*1bd60*/  SEL R14, R40, R33, P0 ;  /* 0x00000021280e7207 */ /* 0x000fe40000000000 */
[----:B-1----:R-:W-:Y:S01]  /*1bd70*/  SEL R32, R34, R29, P0 ;  /* 0x0000001d22207207 */ /* 0x002fe20000000000 */
[----:B------:R-:W0:Y:S01]  /*1bd80*/  SHFL.IDX PT, R52, R52, R7, 0x1c1f ;  /* 0x001c1f0734347589 */ /* 0x000e2200000e0000 */
[----:B------:R-:W-:-:S02]  /*1bd90*/  SEL R40, R35, R42, P0 ;  /* 0x0000002a23287207 */ /* 0x000fc40000000000 */
[----:B------:R-:W-:Y:S01]  /*1bda0*/  SEL R34, R29, R34, P0 ;  /* 0x000000221d227207 */ /* 0x000fe20000000000 */
[----:B------:R0:W1:Y:S01]  /*1bdb0*/  SHFL.IDX PT, R86, R68, R7, 0x1c1f ;  /* 0x001c1f0744567589 */ /* 0x00006200000e0000 */
[----:B------:R-:W-:-:S03]  /*1bdc0*/  SEL R42, R42, R35, P0 ;  /* 0x000000232a2a7207 */ /* 0x000fc60000000000 */
[----:B------:R4:W5:Y:S01]  /*1bdd0*/  SHFL.IDX PT, R88, R70, R7, 0x1c1f ;  /* 0x001c1f0746587589 */ /* 0x00096200000e0000 */
[----:B--2---:R-:W-:Y:S02]  /*1bde0*/  SEL R36, R38, R31, P0 ;  /* 0x0000001f26247207 */ /* 0x004fe40000000000 */
[----:B------:R-:W-:Y:S01]  /*1bdf0*/  SEL R38, R31, R38, P0 ;  /* 0x000000261f267207 */ /* 0x000fe20000000000 */
[----:B------:R-:W-:Y:S04]  /*1be00*/  SHFL.IDX PT, R47, R47, R2, 0x1c1f ;  /* 0x001c1f022f2f7589 */ /* 0x000fe800000e0000 */
[----:B------:R-:W-:Y:S01]  /*1be10*/  SHFL.IDX PT, R49, R49, R2, 0x1c1f ;  /* 0x001c1f0231317589 */ /* 0x000fe200000e0000 */
[----:B---3--:R-:W-:Y:S02]  /*1be20*/  SEL R4, R6, R9, P0 ;  /* 0x0000000906047207 */ /* 0x008fe40000000000 */
[----:B------:R-:W-:Y:S01]  /*1be30*/  SEL R6, R9, R6, P0 ;  /* 0x0000000609067207 */ /* 0x000fe20000000000 */
[----:B------:R-:W-:Y:S04]  /*1be40*/  SHFL.IDX PT, R51, R51, R2, 0x1c1f ;  /* 0x001c1f0233337589 */ /* 0x000fe800000e0000 */
[----:B------:R-:W-:Y:S01]  /*1be50*/  SHFL.IDX PT, R69, R69, R2, 0x1c1f ;  /* 0x001c1f0245457589 */ /* 0x000fe200000e0000 */
[----:B0-----:R-:W-:-:S02]  /*1be60*/  SEL R68, R45, R52, P0 ;  /* 0x000000342d447207 */ /* 0x001fc40000000000 */
[----:B----4-:R-:W-:Y:S01]  /*1be70*/  SEL R70, R52, R45, P0 ;  /* 0x0000002d34467207 */ /* 0x010fe20000000000 */
[----:B------:R-:W-:Y:S01]  /*1be80*/  SHFL.IDX PT, R71, R71, R2, 0x1c1f ;  /* 0x001c1f0247477589 */ /* 0x000fe200000e0000 */
[----:B-1----:R-:W-:Y:S02]  /*1be90*/  SEL R29, R61, R86, P0 ;  /* 0x000000563d1d7207 */ /* 0x002fe40000000000 */
[----:B------:R-:W-:Y:S01]  /*1bea0*/  SEL R31, R86, R61, P0 ;  /* 0x0000003d561f7207 */ /* 0x000fe20000000000 */
[----:B------:R0:W1:Y:S01]  /*1beb0*/  SHFL.IDX PT, R27, R24, R7, 0x1c1f ;  /* 0x001c1f07181b7589 */ /* 0x00006200000e0000 */
[----:B-----5:R-:W-:Y:S02]  /*1bec0*/  SEL R33, R63, R88, P0 ;  /* 0x000000583f217207 */ /* 0x020fe40000000000 */
[----:B------:R-:W-:Y:S01]  /*1bed0*/  SEL R35, R88, R63, P0 ;  /* 0x0000003f58237207 */ /* 0x000fe20000000000 */
[----:B------:R-:W2:Y:S04]  /*1bee0*/  SHFL.IDX PT, R54, R54, R7, 0x1c1f ;  /* 0x001c1f0736367589 */ /* 0x000ea800000e0000 */
[----:B------:R-:W-:Y:S01]  /*1bef0*/  SHFL.IDX PT, R58, R58, R7, 0x1c1f ;  /* 0x001c1f073a3a7589 */ /* 0x000fe200000e0000 */
[----:B0-----:R-:W-:-:S03]  /*1bf00*/  SEL R24, R26, R25, P0 ;  /* 0x000000191a187207 */ /* 0x001fc60000000000 */
[----:B------:R0:W3:Y:S01]  /*1bf10*/  SHFL.IDX PT, R20, R60, R7, 0x1c1f ;  /* 0x001c1f073c147589 */ /* 0x0000e200000e0000 */
[----:B------:R-:W-:-:S03]  /*1bf20*/  SEL R26, R25, R26, P0 ;  /* 0x0000001a191a7207 */ /* 0x000fc60000000000 */
[----:B------:R3:W-:Y:S04]  /*1bf30*/  SHFL.IDX PT, R94, R80, R7, 0x1c1f ;  /* 0x001c1f07505e7589 */ /* 0x0007e800000e0000 */
[----:B------:R4:W5:Y:S01]  /*1bf40*/  SHFL.IDX PT, R96, R82, R7, 0x1c1f ;  /* 0x001c1f0752607589 */ /* 0x00096200000e0000 */
[----:B0-----:R-:W-:-:S03]  /*1bf50*/  SEL R60, R37, R44, P0 ;  /* 0x0000002c253c7207 */ /* 0x001fc60000000000 */
[----:B------:R-:W-:Y:S01]  /*1bf60*/  SHFL.IDX PT, R65, R65, R2, 0x1c1f ;  /* 0x001c1f0241417589 */ /* 0x000fe200000e0000 */
[----:B-1----:R-:W-:Y:S02]  /*1bf70*/  SEL R28, R30, R27, P0 ;  /* 0x0000001b1e1c7207 */ /* 0x002fe40000000000 */
[----:B------:R-:W-:Y:S01]  /*1bf80*/  SEL R30, R27, R30, P0 ;  /* 0x0000001e1b1e7207 */ /* 0x000fe20000000000 */
[----:B------:R-:W-:Y:S01]  /*1bf90*/  SHFL.IDX PT, R67, R67, R2, 0x1c1f ;  /* 0x001c1f0243437589 */ /* 0x000fe200000e0000 */
[----:B--2---:R-:W-:Y:S02]  /*1bfa0*/  SEL R52, R47, R54, P0 ;  /* 0x000000362f347207 */ /* 0x004fe40000000000 */
[----:B------:R-:W-:Y:S01]  /*1bfb0*/  SEL R54, R54, R47, P0 ;  /* 0x0000002f36367207 */ /* 0x000fe20000000000 */
[----:B------:R-:W-:Y:S04]  /*1bfc0*/  SHFL.IDX PT, R77, R77, R2, 0x1c1f ;  /* 0x001c1f024d4d7589 */ /* 0x000fe800000e0000 */
[----:B------:R-:W-:Y:S01]  /*1bfd0*/  SHFL.IDX PT, R79, R79, R2, 0x1c1f ;  /* 0x001c1f024f4f7589 */ /* 0x000fe200000e0000 */
[----:B---3--:R-:W-:-:S02]  /*1bfe0*/  SEL R80, R51, R20, P0 ;  /* 0x0000001433507207 */ /* 0x008fc40000000000 */
[----:B----4-:R-:W-:Y:S01]  /*1bff0*/  SEL R82, R20, R51, P0 ;  /* 0x0000003314527207 */ /* 0x010fe20000000000 */
[----:B------:R-:W0:Y:S04]  /*1c000*/  SHFL.IDX PT, R21, R8, R7, 0x1c1f ;  /* 0x001c1f0708157589 */ /* 0x000e2800000e0000 */
[----:B------:R1:W-:Y:S01]  /*1c010*/  SHFL.IDX PT, R72, R62, R7, 0x1c1f ;  /* 0x001c1f073e487589 */ /* 0x0003e200000e0000 */
[----:B-----5:R-:W-:Y:S02]  /*1c020*/  SEL R61, R71, R96, P0 ;  /* 0x00000060473d7207 */ /* 0x020fe40000000000 */
[----:B------:R-:W-:Y:S01]  /*1c030*/  SEL R63, R96, R71, P0 ;  /* 0x00000047603f7207 */ /* 0x000fe20000000000 */
[----:B------:R2:W3:Y:S04]  /*1c040*/  SHFL.IDX PT, R74, R64, R7, 0x1c1f ;  /* 0x001c1f07404a7589 */ /* 0x0004e800000e0000 */
[----:B------:R4:W5:Y:S01]  /*1c050*/  SHFL.IDX PT, R90, R76, R7, 0x1c1f ;  /* 0x001c1f074c5a7589 */ /* 0x00096200000e0000 */
[----:B-1----:R-:W-:-:S03]  /*1c060*/  SEL R62, R44, R37, P0 ;  /* 0x000000252c3e7207 */ /* 0x002fc60000000000 */
[----:B------:R1:W5:Y:S01]  /*1c070*/  SHFL.IDX PT, R92, R78, R7, 0x1c1f ;  /* 0x001c1f074e5c7589 */ /* 0x00036200000e0000 */
[----:B------:R-:W-:Y:S02]  /*1c080*/  SEL R44, R39, R46, P0 ;  /* 0x0000002e272c7207 */ /* 0x000fe40000000000 */
[----:B--2---:R-:W-:Y:S01]  /*1c090*/  SEL R64, R41, R48, P0 ;  /* 0x0000003029407207 */ /* 0x004fe20000000000 */
[----:B------:R-:W2:Y:S01]  /*1c0a0*/  SHFL.IDX PT, R110, R110, R7, 0x1c1f ;  /* 0x001c1f076e6e7589 */ /* 0x000ea200000e0000 */
[----:B------:R-:W-:Y:S02]  /*1c0b0*/  SEL R46, R46, R39, P0 ;  /* 0x000000272e2e7207 */ /* 0x000fe40000000000 */
[----:B----4-:R-:W-:Y:S01]  /*1c0c0*/  SEL R76, R49, R58, P0 ;  /* 0x0000003a314c7207 */ /* 0x010fe20000000000 */
[----:B------:R-:W4:Y:S01]  /*1c0d0*/  SHFL.IDX PT, R112, R112, R7, 0x1c1f ;  /* 0x001c1f0770707589 */ /* 0x000f2200000e0000 */
[----:B0-----:R-:W-:Y:S02]  /*1c0e0*/  SEL R8, R10, R21, P0 ;  /* 0x000000150a087207 */ /* 0x001fe40000000000 */
[----:B-1----:R-:W-:Y:S01]  /*1c0f0*/  SEL R78, R58, R49, P0 ;  /* 0x000000313a4e7207 */ /* 0x002fe20000000000 */
[----:B------:R-:W-:Y:S01]  /*1c100*/  SHFL.IDX PT, R59, R59, R2, 0x1c1f ;  /* 0x001c1f023b3b7589 */ /* 0x000fe200000e0000 */
[----:B------:R-:W-:-:S03]  /*1c110*/  SEL R10, R21, R10, P0 ;  /* 0x0000000a150a7207 */ /* 0x000fc60000000000 */
[----:B------:R-:W-:Y:S01]  /*1c120*/  SHFL.IDX PT, R73, R73, R2, 0x1c1f ;  /* 0x001c1f0249497589 */ /* 0x000fe200000e0000 */
[----:B---3--:R-:W-:Y:S02]  /*1c130*/  SEL R9, R55, R74, P0 ;  /* 0x0000004a37097207 */ /* 0x008fe40000000000 */
[----:B------:R-:W-:Y:S01]  /*1c140*/  SEL R11, R74, R55, P0 ;  /* 0x000000374a0b7207 */ /* 0x000fe20000000000 */
[----:B------:R-:W-:Y:S01]  /*1c150*/  SHFL.IDX PT, R75, R75, R2, 0x1c1f ;  /* 0x001c1f024b4b7589 */ /* 0x000fe200000e0000 */
[----:B-----5:R-:W-:Y:S02]  /*1c160*/  SEL R37, R65, R90, P0 ;  /* 0x0000005a41257207 */ /* 0x020fe40000000000 */
[----:B------:R-:W-:Y:S01]  /*1c170*/  SEL R39, R90, R65, P0 ;  /* 0x000000415a277207 */ /* 0x000fe20000000000 */
[----:B------:R-:W-:Y:S01]  /*1c180*/  SHFL.IDX PT, R109, R109, R2, 0x1c1f ;  /* 0x001c1f026d6d7589 */ /* 0x000fe200000e0000 */
[----:B------:R-:W-:Y:S02]  /*1c190*/  SEL R13, R67, R92, P0 ;  /* 0x0000005c430d7207 */ /* 0x000fe40000000000 */
[----:B------:R-:W-:Y:S01]  /*1c1a0*/  SEL R15, R92, R67, P0 ;  /* 0x000000435c0f7207 */ /* 0x000fe20000000000 */
[----:B------:R-:W-:Y:S01]  /*1c1b0*/  SHFL.IDX PT, R111, R111, R2, 0x1c1f ;  /* 0x001c1f026f6f7589 */ /* 0x000fe200000e0000 */
[----:B--2---:R-:W-:-:S02]  /*1c1c0*/  SEL R49, R77, R110, P0 ;  /* 0x0000006e4d317207 */ /* 0x004fc40000000000 */
[----:B------:R-:W-:Y:S01]  /*1c1d0*/  SEL R51, R110, R77, P0 ;  /* 0x0000004d6e337207 */ /* 0x000fe20000000000 */
[----:B------:R0:W1:Y:S01]  /*1c1e0*/  SHFL.IDX PT, R84, R66, R7, 0x1c1f ;  /* 0x001c1f0742547589 */ /* 0x00006200000e0000 */
[----:B----4-:R-:W-:-:S03]  /*1c1f0*/  SEL R71, R112, R79, P0 ;  /* 0x0000004f70477207 */ /* 0x010fc60000000000 */
[----:B------:R-:W2:Y:S04]  /*1c200*/  SHFL.IDX PT, R98, R98, R7, 0x1c1f ;  /* 0x001c1f0762627589 */ /* 0x000ea800000e0000 */
[----:B------:R-:W3:Y:S01]  /*1c210*/  SHFL.IDX PT, R100, R100, R7, 0x1c1f ;  /* 0x001c1f0764647589 */ /* 0x000ee200000e0000 */
[----:B0-----:R-:W-:-:S03]  /*1c220*/  SEL R66, R48, R41, P0 ;  /* 0x0000002930427207 */ /* 0x001fc60000000000 */
[----:B------:R-:W0:Y:S01]  /*1c230*/  SHFL.IDX PT, R114, R114, R7, 0x1c1f ;  /* 0x001c1f0772727589 */ /* 0x000e2200000e0000 */
[----:B------:R-:W-:Y:S02]  /*1c240*/  SEL R48, R43, R50, P0 ;  /* 0x000000322b307207 */ /* 0x000fe40000000000 */
[----:B------:R-:W-:Y:S01]  /*1c250*/  SEL R50, R50, R43, P0 ;  /* 0x0000002b32327207 */ /* 0x000fe20000000000 */
[----:B------:R-:W4:Y:S01]  /*1c260*/  SHFL.IDX PT, R116, R116, R7, 0x1c1f ;  /* 0x001c1f0774747589 */ /* 0x000f2200000e0000 */
[----:B------:R-:W-:Y:S02]  /*1c270*/  SEL R41, R69, R94, P0 ;  /* 0x0000005e45297207 */ /* 0x000fe40000000000 */
[----:B------:R-:W-:Y:S01]  /*1c280*/  SEL R43, R94, R69, P0 ;  /* 0x000000455e2b7207 */ /* 0x000fe20000000000 */
[----:B------:R5:W4:Y:S01]  /*1c290*/  SHFL.IDX PT, R0, R5, R2, 0x1c1f ;  /* 0x001c1f0205007589 */ /* 0x000b2200000e0000 */
[----:B------:R-:W-:-:S03]  /*1c2a0*/  SEL R69, R79, R112, P0 ;  /* 0x000000704f457207 */ /* 0x000fc60000000000 */
[----:B------:R3:W4:Y:S01]  /*1c2b0*/  SHFL.IDX PT, R3, R3, R7, 0x1c1f ;  /* 0x001c1f0703037589 */ /* 0x00072200000e0000 */
[----:B-1----:R-:W-:Y:S02]  /*1c2c0*/  SEL R25, R59, R84, P0 ;  /* 0x000000543b197207 */ /* 0x002fe40000000000 */
[----:B------:R-:W-:Y:S02]  /*1c2d0*/  SEL R27, R84, R59, P0 ;  /* 0x0000003b541b7207 */ /* 0x000fe40000000000 */
[----:B--2---:R-:W-:Y:S01]  /*1c2e0*/  SEL R45, R73, R98, P0 ;  /* 0x00000062492d7207 */ /* 0x004fe20000000000 */
[----:B-----5:R-:W-:Y:S01]  /*1c2f0*/  IMAD.MOV.U32 R2, RZ, RZ, RZ ;  /* 0x000000ffff027224 */ /* 0x020fe200078e00ff */
[----:B------:R-:W-:Y:S02]  /*1c300*/  SEL R5, R53, R72, P0 ;  /* 0x0000004835057207 */ /* 0x000fe40000000000 */
[----:B------:R-:W-:Y:S02]  /*1c310*/  SEL R47, R98, R73, P0 ;  /* 0x00000049622f7207 */ /* 0x000fe40000000000 */
[----:B---3--:R-:W-:-:S02]  /*1c320*/  SEL R7, R72, R53, P0 ;  /* 0x0000003548077207 */ /* 0x008fc40000000000 */
[----:B------:R-:W-:Y:S02]  /*1c330*/  SEL R65, R75, R100, P0 ;  /* 0x000000644b417207 */ /* 0x000fe40000000000 */
[----:B------:R-:W-:Y:S02]  /*1c340*/  SEL R67, R100, R75, P0 ;  /* 0x0000004b64437207 */ /* 0x000fe40000000000 */
[----:B0-----:R-:W-:Y:S02]  /*1c350*/  SEL R53, R109, R114, P0 ;  /* 0x000000726d357207 */ /* 0x001fe40000000000 */
[----:B------:R-:W-:Y:S02]  /*1c360*/  SEL R55, R114, R109, P0 ;  /* 0x0000006d72377207 */ /* 0x000fe40000000000 */
[----:B----4-:R-:W-:Y:S02]  /*1c370*/  SEL R77, R111, R116, P0 ;  /* 0x000000746f4d7207 */ /* 0x010fe40000000000 */
[----:B------:R-:W-:-:S07]  /*1c380*/  SEL R79, R116, R111, P0 ;  /* 0x0000006f744f7207 */ /* 0x000fce0000000000 */
.L_x_694:
[----:B------:R-:W-:Y:S05]  /*1c390*/  WARPSYNC.ALL ;  /* 0x0000000000007948 */ /* 0x000fea0003800000 */
[----:B------:R-:W-:Y:S06]  /*1c3a0*/  BAR.SYNC.DEFER_BLOCKING 0x1, 0x100 ;  /* 0x0044000000007b1d */ /* 0x000fec0000010000 */
[----:B------:R-:W-:-:S02]  /*1c3b0*/  ULDC.64 UR4, c[0x0][0xbd8] ;  /* 0x0002f60000047ab9 */ /* 0x000fc40000000a00 */
[----:B------:R-:W-:Y:S02]  /*1c3c0*/  ISETP.NE.U32.AND P1, PT, RZ, UR4, PT ;  /* 0x00000004ff007c0c */ /* 0x000fe4000bf25070 */
[----:B------:R-:W-:Y:S02]  /*1c3d0*/  IADD3 R20, P2, R93, UR4, RZ ;  /* 0x000000045d147c10 */ /* 0x000fe4000ff5e0ff */
[----:B------:R-:W-:Y:S02]  /*1c3e0*/  ISETP.NE.AND.EX P1, PT, RZ, UR5, PT, P1 ;  /* 0x00000005ff007c0c */ /* 0x000fe4000bf25310 */
[----:B------:R-:W-:Y:S01]  /*1c3f0*/  IADD3.X R21, R106, UR5, RZ, P2, !PT ;  /* 0x000000056a157c10 */ /* 0x000fe200097fe4ff */
[----:B------:R-:W-:Y:S01]  /*1c400*/  ULDC.64 UR4, c[0x0][0xbe0] ;  /* 0x0002f80000047ab9 */ /* 0x000fe20000000a00 */
[----:B------:R-:W-:Y:S04]  /*1c410*/  STSM.16.M88.4 [R108], R4 ;  /* 0x000000046c007844 */ /* 0x000fe80000000200 */
[----:B------:R0:W-:Y:S04]  /*1c420*/  STSM.16.M88.4 [R81], R8 ;  /* 0x0000000851007844 */ /* 0x0001e80000000200 */
[----:B------:R1:W-:Y:S04]  /*1c430*/  STSM.16.M88.4 [R83], R24 ;  /* 0x0000001853007844 */ /* 0x0003e80000000200 */
[----:B------:R2:W-:Y:S04]  /*1c440*/  STSM.16.M88.4 [R95], R28 ;  /* 0x0000001c5f007844 */ /* 0x0005e80000000200 */
[----:B------:R2:W-:Y:S04]  /*1c450*/  STSM.16.M88.4 [R97], R32 ;  /* 0x0000002061007844 */ /* 0x0005e80000000200 */
[----:B------:R2:W-:Y:S01]  /*1c460*/  STSM.16.M88.4 [R99], R36 ;  /* 0x0000002463007844 */ /* 0x0005e20000000200 */
[----:B0-----:R-:W-:-:S03]  /*1c470*/  SEL R81, R0, R3, P0 ;  /* 0x0000000300517207 */ /* 0x001fc60000000000 */
[----:B------:R2:W-:Y:S01]  /*1c480*/  STSM.16.M88.4 [R101], R12 ;  /* 0x0000000c65007844 */ /* 0x0005e20000000200 */
[----:B-1----:R-:W-:-:S03]  /*1c490*/  SEL R83, R3, R0, P0 ;  /* 0x0000000003537207 */ /* 0x002fc60000000000 */
[----:B------:R2:W-:Y:S04]  /*1c4a0*/  STSM.16.M88.4 [R102], R40 ;  /* 0x0000002866007844 */ /* 0x0005e80000000200 */
[----:B------:R2:W-:Y:S04]  /*1c4b0*/  STSM.16.M88.4 [R103], R60 ;  /* 0x0000003c67007844 */ /* 0x0005e80000000200 */
[----:B------:R2:W-:Y:S04]  /*1c4c0*/  STSM.16.M88.4 [R104], R44 ;  /* 0x0000002c68007844 */ /* 0x0005e80000000200 */
[----:B------:R2:W-:Y:S01]  /*1c4d0*/  STSM.16.M88.4 [R105], R64 ;  /* 0x0000004069007844 */ /* 0x0005e20000000200 */
[----:B------:R-:W-:-:S03]  /*1c4e0*/  ISETP.NE.U32.AND P0, PT, RZ, UR4, PT ;  /* 0x00000004ff007c0c */ /* 0x000fc6000bf05070 */
[----:B------:R2:W-:Y:S04]  /*1c4f0*/  STSM.16.M88.4 [R107], R48 ;  /* 0x000000306b007844 */ /* 0x0005e80000000200 */
[----:B------:R2:W-:Y:S01]  /*1c500*/  STSM.16.M88.4 [R85], R68 ;  /* 0x0000004455007844 */ /* 0x0005e20000000200 */
[----:B------:R-:W-:-:S03]  /*1c510*/  VIADD R0, R142, 0xffffff80 ;  /* 0xffffff808e007836 */ /* 0x000fc60000000000 */
[----:B------:R2:W-:Y:S04]  /*1c520*/  STSM.16.M88.4 [R87], R52 ;  /* 0x0000003457007844 */ /* 0x0005e80000000200 */
[----:B------:R2:W-:Y:S01]  /*1c530*/  STSM.16.M88.4 [R89], R76 ;  /* 0x0000004c59007844 */ /* 0x0005e20000000200 */
[----:B------:R-:W-:-:S03]  /*1c540*/  ISETP.NE.AND.EX P0, PT, RZ, UR5, PT, P0 ;  /* 0x00000005ff007c0c */ /* 0x000fc6000bf05300 */
[----:B------:R2:W-:Y:S01]  /*1c550*/  STSM.16.M88.4 [R91], R80 ;  /* 0x000000505b007844 */ /* 0x0005e20000000200 */
[----:B------:R-:W-:Y:S01]  /*1c560*/  BAR.SYNC.DEFER_BLOCKING 0x1, 0x100 ;  /* 0x0044000000007b1d */ /* 0x000fe20000010000 */
[----:B------:R-:W-:-:S04]  /*1c570*/  SHF.R.S32.HI R3, RZ, 0x1f, R0 ;  /* 0x0000001fff037819 */ /* 0x000fc80000011400 */
[----:B------:R-:W-:-:S04]  /*1c580*/  LEA.HI R6, R3, R0, RZ, 0x7 ;  /* 0x0000000003067211 */ /* 0x000fc800078f38ff */
[----:B------:R-:W-:Y:S02]  /*1c590*/  @P0 IADD3 R4, P2, R93, UR4, RZ ;  /* 0x000000045d040c10 */ /* 0x000fe4000ff5e0ff */
[----:B------:R-:W-:Y:S01]  /*1c5a0*/  LOP3.LUT R3, R6, 0xffffff80, RZ, 0xc0, !PT ;  /* 0xffffff8006037812 */ /* 0x000fe200078ec0ff */
[----:B------:R-:W-:Y:S01]  /*1c5b0*/  ULDC UR4, c[0x0][0xa88] ;  /* 0x0002a20000047ab9 */ /* 0x000fe20000000800 */
[----:B------:R-:W-:Y:S02]  /*1c5c0*/  @P0 IADD3.X R5, R106, UR5, RZ, P2, !PT ;  /* 0x000000056a050c10 */ /* 0x000fe400097fe4ff */
[----:B------:R-:W-:Y:S01]  /*1c5d0*/  IADD3 R10, R0, -R3, RZ ;  /* 0x80000003000a7210 */ /* 0x000fe20007ffe0ff */
[----:B------:R-:W-:Y:S01]  /*1c5e0*/  IMAD.U32 R0, RZ, RZ, UR4 ;  /* 0x00000004ff007e24 */ /* 0x000fe2000f8e00ff */
[----:B------:R2:W5:Y:S02]  /*1c5f0*/  @P1 LDG.E R2, desc[UR42][R20.64] ;  /* 0x0000002a14021981 */ /* 0x000564000c1e1900 */
[----:B------:R-:W-:-:S03]  /*1c600*/  SHF.R.S32.HI R7, RZ, 0x1f, R10 ;  /* 0x0000001fff077819 */ /* 0x000fc6000001140a */
[----:B------:R2:W5:Y:S01]  /*1c610*/  @P0 LDG.E R0, desc[UR42][R4.64] ;  /* 0x0000002a04000981 */ /* 0x000562000c1e1900 */
[----:B------:R-:W-:-:S04]  /*1c620*/  LEA.HI R3, R7, R10, RZ, 0x2 ;  /* 0x0000000a07037211 */ /* 0x000fc800078f10ff */
[--C-:B------:R-:W-:Y:S02]  /*1c630*/  SHF.R.S32.HI R8, RZ, 0x2, R3.reuse ;  /* 0x00000002ff087819 */ /* 0x100fe40000011403 */
[----:B------:R-:W-:-:S04]  /*1c640*/  SHF.R.S32.HI R3, RZ, 0x1f, R3 ;  /* 0x0000001fff037819 */ /* 0x000fc80000011403 */
[----:B------:R-:W-:Y:S01]  /*1c650*/  LEA.HI R9, R3, R8, RZ, 0x3 ;  /* 0x0000000803097211 */ /* 0x000fe200078f18ff */
[----:B--2---:R-:W-:Y:S06]  /*1c660*/  @P0 BRA `(.L_x_453) ;  /* 0x0000000000100947 */ /* 0x004fec0003800000 */
[----:B------:R-:W-:Y:S05]  /*1c670*/  @!P1 BRA `(.L_x_453) ;  /* 0x00000000000c9947 */ /* 0x000fea0003800000 */
[----:B------:R-:W2:Y:S04]  /*1c680*/  LDG.E R3, desc[UR42][R20.64] ;  /* 0x0000002a14037981 */ /* 0x000ea8000c1e1900 */
[----:B-----5:R-:W2:Y:S02]  /*1c690*/  LDG.E R0, desc[UR42][R20.64+0x4] ;  /* 0x0000042a14007981 */ /* 0x020ea4000c1e1900 */
[----:B--2---:R-:W-:-:S07]  /*1c6a0*/  IMAD.IADD R0, R0, 0x1, -R3 ;  /* 0x0000000100007824 */ /* 0x004fce00078e0a03 */
.L_x_453:
[----:B------:R-:W2:Y:S01]  /*1c6b0*/  LDL.LU R79, [R1+0x34] ;  /* 0x00003400014f7983 */ /* 0x000ea20000300800 */
[----:B------:R-:W-:Y:S01]  /*1c6c0*/  SHF.R.S32.HI R11, RZ, 0x7, R6 ;  /* 0x00000007ff0b7819 */ /* 0x000fe20000011406 */
[----:B------:R-:W-:Y:S02]  /*1c6d0*/  ULDC.64 UR4, c[0x0][0xb70] ;  /* 0x0002dc0000047ab9 */ /* 0x000fe40000000a00 */
[----:B------:R-:W3:Y:S01]  /*1c6e0*/  LDL.LU R80, [R1+0x3c] ;  /* 0x00003c0001507983 */ /* 0x000ee20000300800 */
[----:B------:R-:W-:Y:S02]  /*1c6f0*/  LOP3.LUT R9, R9, 0xfffffff8, RZ, 0xc0, !PT ;  /* 0xfffffff809097812 */ /* 0x000fe400078ec0ff */
[----:B------:R-:W-:Y:S02]  /*1c700*/  LEA.HI R6, R6, R11, RZ, 0x1 ;  /* 0x0000000b06067211 */ /* 0x000fe400078f08ff */
[----:B------:R-:W-:Y:S02]  /*1c710*/  LEA.HI R7, R7, R10, RZ, 0x5 ;  /* 0x0000000a07077211 */ /* 0x000fe400078f28ff */
[----:B------:R-:W-:-:S02]  /*1c720*/  IADD3 R13, R8, -R9, RZ ;  /* 0x80000009080d7210 */ /* 0x000fc40007ffe0ff */
[----:B-----5:R-:W-:Y:S02]  /*1c730*/  SHF.R.S32.HI R3, RZ, 0x1f, R2 ;  /* 0x0000001fff037819 */ /* 0x020fe40000011402 */
[----:B------:R-:W-:Y:S02]  /*1c740*/  LOP3.LUT R6, R6, 0x3fffffe, RZ, 0xc0, !PT ;  /* 0x03fffffe06067812 */ /* 0x000fe400078ec0ff */
[----:B------:R-:W-:Y:S01]  /*1c750*/  SHF.R.S32.HI R8, RZ, 0x5, R7 ;  /* 0x00000005ff087819 */ /* 0x000fe20000011407 */
[----:B------:R-:W-:Y:S01]  /*1c760*/  IMAD R7, R22, 0x40, R18 ;  /* 0x0000004016077824 */ /* 0x000fe200078e0212 */
[----:B------:R-:W-:Y:S01]  /*1c770*/  SEL R78, R139, RZ, !P1 ;  /* 0x000000ff8b4e7207 */ /* 0x000fe20004800000 */
[----:B------:R-:W-:Y:S01]  /*1c780*/  IMAD.IADD R6, R11, 0x1, -R6 ;  /* 0x000000010b067824 */ /* 0x000fe200078e0a06 */
[----:B------:R-:W-:Y:S01]  /*1c790*/  LEA R13, R8, R13, 0x4 ;  /* 0x0000000d080d7211 */ /* 0x000fe200078e20ff */
[----:B------:R-:W-:Y:S01]  /*1c7a0*/  IMAD.WIDE R56, R7, 0x2, R56 ;  /* 0x0000000207387825 */ /* 0x000fe200078e0238 */
[----:B------:R-:W-:-:S03]  /*1c7b0*/  SEL R81, R130, RZ, !P1 ;  /* 0x000000ff82517207 */ /* 0x000fc60004800000 */
[----:B------:R-:W-:Y:S01]  /*1c7c0*/  IMAD R11, R6, 0x40, R13 ;  /* 0x00000040060b7824 */ /* 0x000fe200078e020d */
[C---:B------:R-:W-:Y:S02]  /*1c7d0*/  IADD3 R13, P5, R56.reuse, 0x2000, RZ ;  /* 0x00002000380d7810 */ /* 0x040fe40007fbe0ff */
[C---:B------:R-:W-:Y:S02]  /*1c7e0*/  IADD3 R25, P4, R56.reuse, 0x3000, RZ ;  /* 0x0000300038197810 */ /* 0x040fe40007f9e0ff */
[----:B------:R-:W-:Y:S02]  /*1c7f0*/  IADD3 R29, P3, R56, 0x4000, RZ ;  /* 0x00004000381d7810 */ /* 0x000fe40007f7e0ff */
[----:B------:R-:W-:Y:S02]  /*1c800*/  LOP3.LUT R12, R13, 0x380, RZ, 0xc0, !PT ;  /* 0x000003800d0c7812 */ /* 0x000fe400078ec0ff */
[----:B------:R-:W-:Y:S02]  /*1c810*/  LOP3.LUT R24, R25, 0x380, RZ, 0xc0, !PT ;  /* 0x0000038019187812 */ /* 0x000fe400078ec0ff */
[----:B------:R-:W-:-:S02]  /*1c820*/  LOP3.LUT R28, R29, 0x380, RZ, 0xc0, !PT ;  /* 0x000003801d1c7812 */ /* 0x000fc400078ec0ff */
[----:B------:R-:W-:Y:S02]  /*1c830*/  SHF.R.U64 R12, R12, 0x3, RZ ;  /* 0x000000030c0c7819 */ /* 0x000fe400000012ff */
[----:B------:R-:W-:Y:S02]  /*1c840*/  SHF.R.U64 R24, R24, 0x3, RZ ;  /* 0x0000000318187819 */ /* 0x000fe400000012ff */
[----:B------:R-:W-:Y:S02]  /*1c850*/  SHF.R.U64 R28, R28, 0x3, RZ ;  /* 0x000000031c1c7819 */ /* 0x000fe400000012ff */
[----:B------:R-:W-:Y:S01]  /*1c860*/  LOP3.LUT R12, R12, R13, RZ, 0x3c, !PT ;  /* 0x0000000d0c0c7212 */ /* 0x000fe200078e3cff */
[--C-:B------:R-:W-:Y:S01]  /*1c870*/  IMAD.X R13, RZ, RZ, R57.reuse, P5 ;  /* 0x000000ffff0d7224 */ /* 0x100fe200028e0639 */
[----:B------:R-:W-:Y:S02]  /*1c880*/  LOP3.LUT R24, R24, R25, RZ, 0x3c, !PT ;  /* 0x0000001918187212 */ /* 0x000fe400078e3cff */
[----:B------:R-:W-:Y:S01]  /*1c890*/  LOP3.LUT R28, R28, R29, RZ, 0x3c, !PT ;  /* 0x0000001d1c1c7212 */ /* 0x000fe200078e3cff */
[----:B------:R-:W-:Y:S01]  /*1c8a0*/  IMAD.X R29, RZ, RZ, R57, P3 ;  /* 0x000000ffff1d7224 */ /* 0x000fe200018e0639 */
[----:B------:R-:W-:-:S02]  /*1c8b0*/  IADD3.X R25, RZ, R57, RZ, P4, !PT ;  /* 0x00000039ff197210 */ /* 0x000fc400027fe4ff */
        /* <DEDUP_REMOVED lines=11> */
[----:B------:R-:W-:Y:S01]  /*1c970*/  LOP3.LUT R44, R44, R45, RZ, 0x3c, !PT ;  /* 0x0000002d2c2c7212 */ /* 0x000fe200078e3cff */
[----:B------:R-:W-:Y:S01]  /*1c980*/  IMAD.X R45, RZ, RZ, R57, P4 ;  /* 0x000000ffff2d7224 */ /* 0x000fe200020e0639 */
[----:B------:R-:W-:-:S02]  /*1c990*/  LOP3.LUT R48, R48, R49, RZ, 0x3c, !PT ;  /* 0x0000003130307212 */ /* 0x000fc400078e3cff */
[----:B------:R-:W-:Y:S02]  /*1c9a0*/  IADD3.X R49, RZ, R57, RZ, P3, !PT ;  /* 0x00000039ff317210 */ /* 0x000fe40001ffe4ff */
[C---:B------:R-:W-:Y:S02]  /*1c9b0*/  IADD3 R61, P5, R56.reuse, 0xc000, RZ ;  /* 0x0000c000383d7810 */ /* 0x040fe40007fbe0ff */
[C---:B------:R-:W-:Y:S02]  /*1c9c0*/  IADD3 R65, P4, R56.reuse, 0xd000, RZ ;  /* 0x0000d00038417810 */ /* 0x040fe40007f9e0ff */
[----:B------:R-:W-:Y:S02]  /*1c9d0*/  IADD3 R69, P3, R56, 0xe000, RZ ;  /* 0x0000e00038457810 */ /* 0x000fe40007f7e0ff */
[----:B------:R-:W-:Y:S02]  /*1c9e0*/  LOP3.LUT R60, R61, 0x380, RZ, 0xc0, !PT ;  /* 0x000003803d3c7812 */ /* 0x000fe400078ec0ff */
[----:B------:R-:W-:-:S02]  /*1c9f0*/  LOP3.LUT R64, R65, 0x380, RZ, 0xc0, !PT ;  /* 0x0000038041407812 */ /* 0x000fc400078ec0ff */
[----:B------:R-:W-:Y:S02]  /*1ca00*/  LOP3.LUT R68, R69, 0x380, RZ, 0xc0, !PT ;  /* 0x0000038045447812 */ /* 0x000fe400078ec0ff */
        /* <DEDUP_REMOVED lines=8> */
[----:B------:R-:W-:Y:S01]  /*1ca90*/  IADD3.X R69, RZ, R57, RZ, P3, !PT ;  /* 0x00000039ff457210 */ /* 0x000fe20001ffe4ff */
[----:B------:R-:W-:Y:S01]  /*1caa0*/  BSSY B1, `(.L_x_454) ;  /* 0x000007e000017945 */ /* 0x000fe20003800000 */
[----:B--2---:R-:W-:Y:S02]  /*1cab0*/  SHF.R.S32.HI R76, RZ, 0x1f, R79 ;  /* 0x0000001fff4c7819 */ /* 0x004fe4000001144f */
[----:B---3--:R-:W-:-:S03]  /*1cac0*/  LEA R11, R80, R11, 0x7 ;  /* 0x0000000b500b7211 */ /* 0x008fc600078e38ff */
[----:B------:R-:W-:Y:S01]  /*1cad0*/  IMAD R4, R76, UR4, RZ ;  /* 0x000000044c047c24 */ /* 0x000fe2000f8e02ff */
[----:B------:R-:W-:-:S03]  /*1cae0*/  SHF.R.S32.HI R7, RZ, 0x1f, R11 ;  /* 0x0000001fff077819 */ /* 0x000fc6000001140b */
[C---:B------:R-:W-:Y:S02]  /*1caf0*/  IMAD R9, R79.reuse, UR5, R4 ;  /* 0x000000054f097c24 */ /* 0x040fe4000f8e0204 */
[----:B------:R-:W-:Y:S01]  /*1cb00*/  IMAD.WIDE.U32 R4, R79, UR4, R2 ;  /* 0x000000044f047c25 */ /* 0x000fe2000f8e0002 */
[----:B------:R-:W-:-:S03]  /*1cb10*/  ULDC.64 UR4, c[0x0][0xb78] ;  /* 0x0002de0000047ab9 */ /* 0x000fc60000000a00 */
[----:B------:R-:W-:Y:S01]  /*1cb20*/  IMAD.IADD R5, R5, 0x1, R9 ;  /* 0x0000000105057824 */ /* 0x000fe200078e0209 */
[----:B------:R-:W-:Y:S01]  /*1cb30*/  IADD3 R9, P2, R56, 0x1000, RZ ;  /* 0x0000100038097810 */ /* 0x000fe20007f5e0ff */
[----:B------:R-:W-:Y:S02]  /*1cb40*/  IMAD R6, R78, UR4, RZ ;  /* 0x000000044e067c24 */ /* 0x000fe4000f8e02ff */
[----:B------:R-:W-:Y:S01]  /*1cb50*/  IMAD.WIDE.U32 R4, R81, UR4, R4 ;  /* 0x0000000451047c25 */ /* 0x000fe2000f8e0004 */
[----:B------:R-:W-:-:S03]  /*1cb60*/  LOP3.LUT R8, R9, 0x380, RZ, 0xc0, !PT ;  /* 0x0000038009087812 */ /* 0x000fc600078ec0ff */
[----:B------:R-:W-:Y:S01]  /*1cb70*/  IMAD R6, R81, UR5, R6 ;  /* 0x0000000551067c24 */ /* 0x000fe2000f8e0206 */
[----:B------:R-:W-:Y:S01]  /*1cb80*/  IADD3 R4, P0, R11, R4, RZ ;  /* 0x000000040b047210 */ /* 0x000fe20007f1e0ff */
[----:B------:R-:W-:Y:S01]  /*1cb90*/  ULDC.64 UR4, c[0x0][0xb40] ;  /* 0x0002d00000047ab9 */ /* 0x000fe20000000a00 */
[----:B------:R-:W-:Y:S02]  /*1cba0*/  SHF.R.U64 R8, R8, 0x3, RZ ;  /* 0x0000000308087819 */ /* 0x000fe400000012ff */
[----:B------:R-:W-:Y:S01]  /*1cbb0*/  IADD3.X R7, R7, R5, R6, P0, !PT ;  /* 0x0000000507077210 */ /* 0x000fe200007fe406 */
[----:B------:R-:W-:Y:S01]  /*1cbc0*/  VIADD R5, R11, 0x8 ;  /* 0x000000080b057836 */ /* 0x000fe20000000000 */
[----:B------:R-:W-:Y:S02]  /*1cbd0*/  LEA R20, P1, R4, UR4, 0x2 ;  /* 0x0000000404147c11 */ /* 0x000fe4000f8210ff */
[----:B------:R-:W-:Y:S01]  /*1cbe0*/  LOP3.LUT R8, R8, R9, RZ, 0x3c, !PT ;  /* 0x0000000908087212 */ /* 0x000fe200078e3cff */
[----:B------:R-:W-:Y:S01]  /*1cbf0*/  IMAD.X R9, RZ, RZ, R57, P2 ;  /* 0x000000ffff097224 */ /* 0x000fe200010e0639 */
[----:B------:R-:W-:Y:S01]  /*1cc00*/  LEA.HI.X R21, R4, UR5, R7, 0x2, P1 ;  /* 0x0000000504157c11 */ /* 0x000fe200088f1407 */
[----:B------:R-:W-:Y:S01]  /*1cc10*/  ULDC.64 UR4, c[0x0][0xaa0] ;  /* 0x0002a80000047ab9 */ /* 0x000fe20000000a00 */
[----:B------:R-:W-:-:S02]  /*1cc20*/  IADD3 R37, P2, R56, 0x6000, RZ ;  /* 0x0000600038257810 */ /* 0x000fc40007f5e0ff */
[----:B------:R-:W-:Y:S02]  /*1cc30*/  IADD3 R33, P1, R56, 0x5000, RZ ;  /* 0x0000500038217810 */ /* 0x000fe40007f3e0ff */
[----:B------:R-:W-:Y:S02]  /*1cc40*/  LOP3.LUT R36, R37, 0x380, RZ, 0xc0, !PT ;  /* 0x0000038025247812 */ /* 0x000fe400078ec0ff */
[----:B------:R-:W-:Y:S02]  /*1cc50*/  LOP3.LUT R32, R33, 0x380, RZ, 0xc0, !PT ;  /* 0x0000038021207812 */ /* 0x000fe400078ec0ff */
[----:B------:R-:W-:Y:S02]  /*1cc60*/  SHF.R.U64 R36, R36, 0x3, RZ ;  /* 0x0000000324247819 */ /* 0x000fe400000012ff */
[----:B------:R-:W-:Y:S02]  /*1cc70*/  SHF.R.U64 R32, R32, 0x3, RZ ;  /* 0x0000000320207819 */ /* 0x000fe400000012ff */
[----:B------:R-:W-:-:S02]  /*1cc80*/  LOP3.LUT R36, R36, R37, RZ, 0x3c, !PT ;  /* 0x0000002524247212 */ /* 0x000fc400078e3cff */
[----:B------:R-:W-:Y:S01]  /*1cc90*/  LOP3.LUT R32, R32, R33, RZ, 0x3c, !PT ;  /* 0x0000002120207212 */ /* 0x000fe200078e3cff */
[----:B------:R-:W-:Y:S01]  /*1cca0*/  IMAD.X R33, RZ, RZ, R57, P1 ;  /* 0x000000ffff217224 */ /* 0x000fe200008e0639 */
[----:B------:R-:W-:Y:S02]  /*1ccb0*/  IADD3.X R37, RZ, R57, RZ, P2, !PT ;  /* 0x00000039ff257210 */ /* 0x000fe400017fe4ff */
[C---:B------:R-:W-:Y:S02]  /*1ccc0*/  IADD3 R59, P2, R56.reuse, 0xb000, RZ ;  /* 0x0000b000383b7810 */ /* 0x040fe40007f5e0ff */
[----:B------:R-:W-:Y:S02]  /*1ccd0*/  IADD3 R53, P1, R56, 0xa000, RZ ;  /* 0x0000a00038357810 */ /* 0x000fe40007f3e0ff */
[----:B------:R-:W-:Y:S02]  /*1cce0*/  LOP3.LUT R58, R59, 0x380, RZ, 0xc0, !PT ;  /* 0x000003803b3a7812 */ /* 0x000fe400078ec0ff */
[----:B------:R-:W-:-:S02]  /*1ccf0*/  LOP3.LUT R52, R53, 0x380, RZ, 0xc0, !PT ;  /* 0x0000038035347812 */ /* 0x000fc400078ec0ff */
[----:B------:R-:W-:Y:S02]  /*1cd00*/  SHF.R.U64 R58, R58, 0x3, RZ ;  /* 0x000000033a3a7819 */ /* 0x000fe400000012ff */
[----:B------:R-:W-:Y:S02]  /*1cd10*/  SHF.R.U64 R52, R52, 0x3, RZ ;  /* 0x0000000334347819 */ /* 0x000fe400000012ff */
[----:B------:R-:W-:Y:S02]  /*1cd20*/  LOP3.LUT P0, RZ, R10, 0x3, RZ, 0xc0, !PT ;  /* 0x000000030aff7812 */ /* 0x000fe4000780c0ff */
[----:B------:R-:W-:Y:S02]  /*1cd30*/  LOP3.LUT R58, R58, R59, RZ, 0x3c, !PT ;  /* 0x0000003b3a3a7212 */ /* 0x000fe400078e3cff */
[----:B------:R-:W-:Y:S01]  /*1cd40*/  LOP3.LUT R52, R52, R53, RZ, 0x3c, !PT ;  /* 0x0000003534347212 */ /* 0x000fe200078e3cff */
[----:B------:R-:W-:Y:S01]  /*1cd50*/  IMAD.X R53, RZ, RZ, R57, P1 ;  /* 0x000000ffff357224 */ /* 0x000fe200008e0639 */
[----:B------:R-:W-:-:S02]  /*1cd60*/  LOP3.LUT R4, R56, 0x380, RZ, 0xc0, !PT ;  /* 0x0000038038047812 */ /* 0x000fc400078ec0ff */
[----:B------:R-:W-:Y:S02]  /*1cd70*/  IADD3.X R59, RZ, R57, RZ, P2, !PT ;  /* 0x00000039ff3b7210 */ /* 0x000fe400017fe4ff */
[----:B------:R-:W-:Y:S02]  /*1cd80*/  IADD3 R7, P2, R56, 0xf000, RZ ;  /* 0x0000f00038077810 */ /* 0x000fe40007f5e0ff */
[-C--:B------:R-:W-:Y:S02]  /*1cd90*/  ISETP.GE.OR P1, PT, R11, R0.reuse, P0 ;  /* 0x000000000b00720c */ /* 0x080fe40000726670 */
[----:B------:R-:W-:Y:S01]  /*1cda0*/  ISETP.GE.OR P0, PT, R5, R0, P0 ;  /* 0x000000000500720c */ /* 0x000fe20000706670 */
[----:B------:R-:W-:Y:S01]  /*1cdb0*/  IMAD.X R73, RZ, RZ, R57, P2 ;  /* 0x000000ffff497224 */ /* 0x000fe200010e0639 */
[----:B------:R-:W-:Y:S02]  /*1cdc0*/  SHF.R.U64 R5, R4, 0x3, RZ ;  /* 0x0000000304057819 */ /* 0x000fe400000012ff */
[----:B------:R-:W-:-:S02]  /*1cdd0*/  LOP3.LUT R4, R7, 0x380, RZ, 0xc0, !PT ;  /* 0x0000038007047812 */ /* 0x000fc400078ec0ff */
[----:B------:R-:W-:Y:S02]  /*1cde0*/  LOP3.LUT R56, R5, R56, RZ, 0x3c, !PT ;  /* 0x0000003805387212 */ /* 0x000fe400078e3cff */
[----:B------:R-:W-:-:S03]  /*1cdf0*/  SHF.R.U64 R4, R4, 0x3, RZ ;  /* 0x0000000304047819 */ /* 0x000fc600000012ff */
[----:B------:R-:W-:Y:S01]  /*1ce00*/  @!P1 STG.E desc[UR42][R20.64], R154 ;  /* 0x0000009a14009986 */ /* 0x000fe2000c10192a */
[----:B------:R-:W-:-:S03]  /*1ce10*/  LOP3.LUT R72, R4, R7, RZ, 0x3c, !PT ;  /* 0x0000000704487212 */ /* 0x000fc600078e3cff */
[----:B------:R0:W-:Y:S01]  /*1ce20*/  @!P0 STG.E desc[UR42][R20.64+0x20], R155 ;  /* 0x0000209b14008986 */ /* 0x0001e2000c10192a */
[----:B------:R-:W-:-:S03]  /*1ce30*/  IMAD R3, R3, UR4, RZ ;  /* 0x0000000403037c24 */ /* 0x000fc6000f8e02ff */
[----:B------:R1:W5:Y:S04]  /*1ce40*/  LD.E.128 R4, desc[UR42][R56.64] ;  /* 0x0000002a38047980 */ /* 0x000368000c101d00 */
[----:B------:R-:W5:Y:S04]  /*1ce50*/  LD.E.128 R8, desc[UR42][R8.64] ;  /* 0x0000002a08087980 */ /* 0x000f68000c101d00 */
[----:B------:R-:W5:Y:S01]  /*1ce60*/  LD.E.128 R12, desc[UR42][R12.64] ;  /* 0x0000002a0c0c7980 */ /* 0x000f62000c101d00 */
[--C-:B0-----:R-:W-:Y:S01]  /*1ce70*/  SHF.R.S32.HI R21, RZ, 0x1f, R18.reuse ;  /* 0x0000001fff157819 */ /* 0x101fe20000011412 */
[----:B------:R-:W-:-:S02]  /*1ce80*/  IMAD.MOV.U32 R20, RZ, RZ, R18 ;  /* 0x000000ffff147224 */ /* 0x000fc400078e0012 */
[----:B------:R-:W5:Y:S04]  /*1ce90*/  LD.E.128 R24, desc[UR42][R24.64] ;  /* 0x0000002a18187980 */ /* 0x000f68000c101d00 */
        /* <DEDUP_REMOVED lines=12> */
[C---:B------:R-:W-:Y:S01]  /*1cf60*/  IMAD.WIDE.U32 R20, R2.reuse, UR4, R20 ;  /* 0x0000000402147c25 */ /* 0x040fe2000f8e0014 */
[----:B------:R-:W-:Y:S01]  /*1cf70*/  @!PT LDS RZ, [RZ] ;  /* 0x00000000fffff984 */ /* 0x000fe20000000800 */
[----:B------:R-:W-:Y:S01]  /*1cf80*/  @!PT LDS RZ, [RZ] ;  /* 0x00000000fffff984 */ /* 0x000fe20000000800 */
[----:B------:R-:W-:Y:S01]  /*1cf90*/  @!PT LDS RZ, [RZ] ;  /* 0x00000000fffff984 */ /* 0x000fe20000000800 */
[----:B------:R-:W-:Y:S01]  /*1cfa0*/  @!PT LDS RZ, [RZ] ;  /* 0x00000000fffff984 */ /* 0x000fe20000000800 */
[----:B------:R0:W-:Y:S06]  /*1cfb0*/  MEMBAR.ALL.CTA ;  /* 0x0000000000007992 */ /* 0x0001ec0000008000 */
[----:B0-----:R-:W0:Y:S01]  /*1cfc0*/  FENCE.VIEW.ASYNC.S ;  /* 0x00000000000073c6 */ /* 0x001e220000000000 */
[----:B------:R-:W-:Y:S01]  /*1cfd0*/  IMAD R3, R2, UR5, R3 ;  /* 0x0000000502037c24 */ /* 0x000fe2000f8e0203 */
[----:B------:R-:W-:Y:S01]  /*1cfe0*/  ULDC.64 UR4, c[0x0][0xae0] ;  /* 0x0002b80000047ab9 */ /* 0x000fe20000000a00 */
[----:B------:R-:W-:-:S02]  /*1cff0*/  IMAD R0, R80, -0x80, R0 ;  /* 0xffffff8050007824 */ /* 0x000fc400078e0200 */
[----:B------:R-:W-:Y:S01]  /*1d000*/  IMAD R2, R76, UR4, RZ ;  /* 0x000000044c027c24 */ /* 0x000fe2000f8e02ff */
[----:B------:R-:W-:Y:S02]  /*1d010*/  IADD3 R21, R21, R3, RZ ;  /* 0x0000000315157210 */ /* 0x000fe40007ffe0ff */
[-C--:B------:R-:W-:Y:S01]  /*1d020*/  ISETP.GE.AND P3, PT, R22, R0.reuse, PT ;  /* 0x000000001600720c */ /* 0x080fe20003f66270 */
[----:B------:R-:W-:Y:S01]  /*1d030*/  IMAD R77, R79, UR5, R2 ;  /* 0x000000054f4d7c24 */ /* 0x000fe2000f8e0202 */
[-C--:B------:R-:W-:Y:S01]  /*1d040*/  ISETP.GE.AND P2, PT, R233, R0.reuse, PT ;  /* 0x00000000e900720c */ /* 0x080fe20003f46270 */
[----:B------:R-:W-:Y:S01]  /*1d050*/  IMAD.WIDE.U32 R2, R79, UR4, R20 ;  /* 0x000000044f027c25 */ /* 0x000fe2000f8e0014 */
[-C--:B------:R-:W-:Y:S01]  /*1d060*/  ISETP.GE.AND P0, PT, R234, R0.reuse, PT ;  /* 0x00000000ea00720c */ /* 0x080fe20003f06270 */
[----:B------:R-:W-:Y:S01]  /*1d070*/  ULDC.64 UR4, c[0x0][0xae8] ;  /* 0x0002ba0000047ab9 */ /* 0x000fe20000000a00 */
[----:B------:R-:W-:Y:S01]  /*1d080*/  ISETP.GE.AND P1, PT, R235, R0, PT ;  /* 0x00000000eb00720c */ /* 0x000fe20003f26270 */
[----:B------:R-:W-:-:S02]  /*1d090*/  VIADD R0, R19, 0x38820 ;  /* 0x0003882013007836 */ /* 0x000fc40000000000 */
[----:B------:R-:W-:Y:S02]  /*1d0a0*/  IMAD R20, R78, UR4, RZ ;  /* 0x000000044e147c24 */ /* 0x000fe4000f8e02ff */
[----:B------:R-:W-:Y:S01]  /*1d0b0*/  IMAD.IADD R3, R3, 0x1, R77 ;  /* 0x0000000103037824 */ /* 0x000fe200078e024d */
[----:B------:R-:W-:Y:S01]  /*1d0c0*/  PRMT R0, RZ, 0x654, R0 ;  /* 0x00000654ff007816 */ /* 0x000fe20000000000 */
[C---:B------:R-:W-:Y:S02]  /*1d0d0*/  IMAD R79, R81.reuse, UR5, R20 ;  /* 0x00000005514f7c24 */ /* 0x040fe4000f8e0214 */
[----:B------:R-:W-:Y:S01]  /*1d0e0*/  IMAD.WIDE.U32 R76, R81, UR4, R2 ;  /* 0x00000004514c7c25 */ /* 0x000fe2000f8e0002 */
[----:B0-----:R1:W-:Y:S03]  /*1d0f0*/  SYNCS.ARRIVE.TRANS64.RED.A1T0 RZ, [R0+URZ], RZ ;  /* 0x000000ff00ff79a7 */ /* 0x0013e6000810043f */
[----:B------:R-:W-:Y:S01]  /*1d100*/  IMAD.WIDE R20, R80, 0x80, R22 ;  /* 0x0000008050147825 */ /* 0x000fe200078e0216 */
[----:B------:R-:W-:Y:S01]  /*1d110*/  IADD3 R81, R77, R79, RZ ;  /* 0x0000004f4d517210 */ /* 0x000fe20007ffe0ff */
[----:B------:R-:W-:Y:S06]  /*1d120*/  @P3 BRA `(.L_x_455) ;  /* 0x0000000000543947 */ /* 0x000fec0003800000 */
[----:B------:R-:W-:Y:S01]  /*1d130*/  ULDC.64 UR6, c[0x0][0xad8] ;  /* 0x0002b60000067ab9 */ /* 0x000fe20000000a00 */
[----:B------:R-:W-:Y:S01]  /*1d140*/  IMAD.MOV.U32 R2, RZ, RZ, R76 ;  /* 0x000000ffff027224 */ /* 0x000fe200078e004c */
[----:B------:R-:W-:Y:S01]  /*1d150*/  ULDC UR4, c[0x0][0xa8c] ;  /* 0x0002a30000047ab9 */ /* 0x000fe20000000800 */
[----:B------:R-:W-:Y:S01]  /*1d160*/  IMAD R79, R21, UR6, RZ ;  /* 0x00000006154f7c24 */ /* 0x000fe2000f8e02ff */
[C---:B------:R-:W-:Y:S01]  /*1d170*/  ISETP.GE.AND P5, PT, R18.reuse, UR4, PT ;  /* 0x0000000412007c0c */ /* 0x040fe2000bfa6270 */
[----:B------:R-:W-:Y:S01]  /*1d180*/  IMAD.MOV.U32 R3, RZ, RZ, R81 ;  /* 0x000000ffff037224 */ /* 0x000fe200078e0051 */
[----:B-1----:R-:W-:Y:S01]  /*1d190*/  IADD3 R0, -R18, 0x80, R16 ;  /* 0x0000008012007810 */ /* 0x002fe20007ffe110 */
[----:B------:R-:W-:Y:S01]  /*1d1a0*/  IMAD R79, R20, UR7, R79 ;  /* 0x00000007144f7c24 */ /* 0x000fe2000f8e024f */
[----:B------:R-:W-:Y:S01]  /*1d1b0*/  ISETP.GE.AND P4, PT, R236, UR4, PT ;  /* 0x00000004ec007c0c */ /* 0x000fe2000bf86270 */
[----:B------:R-:W-:Y:S01]  /*1d1c0*/  IMAD.WIDE.U32 R2, R20, UR6, R2 ;  /* 0x0000000614027c25 */ /* 0x000fe2000f8e0002 */
[----:B------:R-:W-:-:S02]  /*1d1d0*/  ULDC.64 UR6, c[0x0][0xa80] ;  /* 0x0002a00000067ab9 */ /* 0x000fc40000000a00 */
[----:B------:R-:W-:Y:S02]  /*1d1e0*/  LEA R78, P3, R2, UR6, 0x1 ;  /* 0x00000006024e7c11 */ /* 0x000fe4000f8608ff */
[----:B------:R-:W-:-:S04]  /*1d1f0*/  IADD3 R3, R3, R79, RZ ;  /* 0x0000004f03037210 */ /* 0x000fc80007ffe0ff */
[----:B------:R-:W-:Y:S02]  /*1d200*/  LEA.HI.X R79, R2, UR7, R3, 0x1, P3 ;  /* 0x00000007024f7c11 */ /* 0x000fe400098f0c03 */
[----:B------:R-:W-:Y:S01]  /*1d210*/  ISETP.GE.AND P3, PT, R0, UR4, PT ;  /* 0x0000000400007c0c */ /* 0x000fe2000bf66270 */
[----:B------:R-:W-:Y:S02]  /*1d220*/  VIADD R0, R18, 0xc0 ;  /* 0x000000c012007836 */ /* 0x000fe40000000000 */
[----:B-----5:R0:W-:Y:S03]  /*1d230*/  @!P5 STG.E.128 desc[UR42][R78.64], R4 ;  /* 0x000000044e00d986 */ /* 0x0201e6000c101d2a */
[----:B------:R-:W-:Y:S01]  /*1d240*/  ISETP.GE.AND P5, PT, R0, UR4, PT ;  /* 0x0000000400007c0c */ /* 0x000fe2000bfa6270 */
[----:B------:R0:W-:Y:S06]  /*1d250*/  @!P4 STG.E.128 desc[UR42][R78.64+0x80], R28 ;  /* 0x0000801c4e00c986 */ /* 0x0001ec000c101d2a */
[----:B------:R0:W-:Y:S06]  /*1d260*/  @!P3 STG.E.128 desc[UR42][R78.64+0x100], R44 ;  /* 0x0001002c4e00b986 */ /* 0x0001ec000c101d2a */
[----:B------:R0:W-:Y:S02]  /*1d270*/  @!P5 STG.E.128 desc[UR42][R78.64+0x180], R60 ;  /* 0x0001803c4e00d986 */ /* 0x0001e4000c101d2a */
.L_x_455:
[----:B------:R-:W-:Y:S05]  /*1d280*/  BSYNC B1 ;  /* 0x0000000000017941 */ /* 0x000fea0003800000 */
.L_x_454:
[----:B------:R-:W-:Y:S04]  /*1d290*/  BSSY B1, `(.L_x_456) ;  /* 0x0000019000017945 */ /* 0x000fe80003800000 */
[----:B------:R-:W-:Y:S05]  /*1d2a0*/  @P2 BRA `(.L_x_457) ;  /* 0x00000000005c2947 */ /* 0x000fea0003800000 */
[----:B0----5:R-:W-:Y:S01]  /*1d2b0*/  IADD3 R5, P2, R20, 0x20, RZ ;  /* 0x0000002014057810 */ /* 0x021fe20007f5e0ff */
[----:B------:R-:W-:Y:S01]  /*1d2c0*/  ULDC.64 UR4, c[0x0][0xad8] ;  /* 0x0002b60000047ab9 */ /* 0x000fe20000000a00 */
[----:B------:R-:W-:Y:S01]  /*1d2d0*/  MOV R2, R76 ;  /* 0x0000004c00027202 */ /* 0x000fe20000000f00 */
[----:B------:R-:W-:Y:S01]  /*1d2e0*/  IMAD.MOV.U32 R3, RZ, RZ, R81 ;  /* 0x000000ffff037224 */ /* 0x000fe200078e0051 */
[----:B------:R-:W-:Y:S01]  /*1d2f0*/  IADD3 R4, -R18, 0x80, R16 ;  /* 0x0000008012047810 */ /* 0x000fe20007ffe110 */
[----:B-1----:R-:W-:Y:S01]  /*1d300*/  IMAD.X R0, RZ, RZ, R21, P2 ;  /* 0x000000ffff007224 */ /* 0x002fe200010e0615 */
[----:B------:R-:W-:Y:S01]  /*1d310*/  ULDC.64 UR6, c[0x0][0xa80] ;  /* 0x0002a00000067ab9 */ /* 0x000fe20000000a00 */
[----:B------:R-:W-:-:S04]  /*1d320*/  IMAD.WIDE.U32 R2, R5, UR4, R2 ;  /* 0x0000000405027c25 */ /* 0x000fc8000f8e0002 */
[----:B------:R-:W-:Y:S01]  /*1d330*/  IMAD R0, R0, UR4, RZ ;  /* 0x0000000400007c24 */ /* 0x000fe2000f8e02ff */
[----:B------:R-:W-:Y:S02]  /*1d340*/  ULDC UR4, c[0x0][0xa8c] ;  /* 0x0002a30000047ab9 */ /* 0x000fe40000000800 */
[----:B------:R-:W-:Y:S01]  /*1d350*/  ISETP.GE.AND P2, PT, R4, UR4, PT ;  /* 0x0000000404007c0c */ /* 0x000fe2000bf46270 */
[----:B------:R-:W-:Y:S01]  /*1d360*/  IMAD R5, R5, UR5, R0 ;  /* 0x0000000505057c24 */ /* 0x000fe2000f8e0200 */
[----:B------:R-:W-:Y:S02]  /*1d370*/  LEA R4, P5, R2, UR6, 0x1 ;  /* 0x0000000602047c11 */ /* 0x000fe4000f8a08ff */
[C---:B------:R-:W-:Y:S01]  /*1d380*/  IADD3 R0, R18.reuse, 0xc0, RZ ;  /* 0x000000c012007810 */ /* 0x040fe20007ffe0ff */
[----:B------:R-:W-:Y:S01]  /*1d390*/  IMAD.IADD R3, R3, 0x1, R5 ;  /* 0x0000000103037824 */ /* 0x000fe200078e0205 */
[----:B------:R-:W-:Y:S02]  /*1d3a0*/  ISETP.GE.AND P4, PT, R18, UR4, PT ;  /* 0x0000000412007c0c */ /* 0x000fe4000bf86270 */
[----:B------:R-:W-:-:S02]  /*1d3b0*/  ISETP.GE.AND P3, PT, R236, UR4, PT ;  /* 0x00000004ec007c0c */ /* 0x000fc4000bf66270 */
[----:B------:R-:W-:Y:S02]  /*1d3c0*/  LEA.HI.X R5, R2, UR7, R3, 0x1, P5 ;  /* 0x0000000702057c11 */ /* 0x000fe4000a8f0c03 */
[----:B------:R-:W-:-:S03]  /*1d3d0*/  ISETP.GE.AND P5, PT, R0, UR4, PT ;  /* 0x0000000400007c0c */ /* 0x000fc6000bfa6270 */
[----:B------:R2:W-:Y:S04]  /*1d3e0*/  @!P2 STG.E.128 desc[UR42][R4.64+0x100], R48 ;  /* 0x000100300400a986 */ /* 0x0005e8000c101d2a */
[----:B------:R2:W-:Y:S04]  /*1d3f0*/  @!P4 STG.E.128 desc[UR42][R4.64], R8 ;  /* 0x000000080400c986 */ /* 0x0005e8000c101d2a */
[----:B------:R2:W-:Y:S04]  /*1d400*/  @!P3 STG.E.128 desc[UR42][R4.64+0x80], R32 ;  /* 0x000080200400b986 */ /* 0x0005e8000c101d2a */
[----:B------:R2:W-:Y:S02]  /*1d410*/  @!P5 STG.E.128 desc[UR42][R4.64+0x180], R64 ;  /* 0x000180400400d986 */ /* 0x0005e4000c101d2a */
.L_x_457:
[----:B------:R-:W-:Y:S05]  /*1d420*/  BSYNC B1 ;  /* 0x0000000000017941 */ /* 0x000fea0003800000 */
.L_x_456:
[----:B------:R-:W-:Y:S04]  /*1d430*/  BSSY B1, `(.L_x_458) ;  /* 0x0000019000017945 */ /* 0x000fe80003800000 */
[----:B------:R-:W-:Y:S05]  /*1d440*/  @P0 BRA `(.L_x_459) ;  /* 0x00000000005c0947 */ /* 0x000fea0003800000 */
[----:B0-2--5:R-:W-:Y:S01]  /*1d450*/  IADD3 R5, P0, R20, 0x40, RZ ;  /* 0x0000004014057810 */ /* 0x025fe20007f1e0ff */
[C---:B------:R-:W-:Y:S01]  /*1d460*/  VIADD R3, R18.reuse, 0xc0 ;  /* 0x000000c012037836 */ /* 0x040fe20000000000 */
[----:B------:R-:W-:Y:S01]  /*1d470*/  IADD3 R2, -R18, 0x80, R16 ;  /* 0x0000008012027810 */ /* 0x000fe20007ffe110 */
[----:B------:R-:W-:Y:S01]  /*1d480*/  ULDC UR4, c[0x0][0xa8c] ;  /* 0x0002a30000047ab9 */ /* 0x000fe20000000800 */
[----:B------:R-:W-:Y:S01]  /*1d490*/  ULDC.64 UR6, c[0x0][0xad8] ;  /* 0x0002b60000067ab9 */ /* 0x000fe20000000a00 */
[----:B-1----:R-:W-:Y:S01]  /*1d4a0*/  IMAD.X R0, RZ, RZ, R21, P0 ;  /* 0x000000ffff007224 */ /* 0x002fe200000e0615 */
[----:B------:R-:W-:Y:S02]  /*1d4b0*/  ISETP.GE.AND P4, PT, R2, UR4, PT ;  /* 0x0000000402007c0c */ /* 0x000fe4000bf86270 */
[----:B------:R-:W-:Y:S01]  /*1d4c0*/  ISETP.GE.AND P5, PT, R3, UR4, PT ;  /* 0x0000000403007c0c */ /* 0x000fe2000bfa6270 */
[----:B------:R-:W-:Y:S01]  /*1d4d0*/  IMAD.MOV.U32 R3, RZ, RZ, R81 ;  /* 0x000000ffff037224 */ /* 0x000fe200078e0051 */
[----:B------:R-:W-:Y:S01]  /*1d4e0*/  MOV R2, R76 ;  /* 0x0000004c00027202 */ /* 0x000fe20000000f00 */
[----:B------:R-:W-:Y:S01]  /*1d4f0*/  IMAD R0, R0, UR6, RZ ;  /* 0x0000000600007c24 */ /* 0x000fe2000f8e02ff */
[----:B------:R-:W-:-:S02]  /*1d500*/  ISETP.GE.AND P2, PT, R18, UR4, PT ;  /* 0x0000000412007c0c */ /* 0x000fc4000bf46270 */
[----:B------:R-:W-:Y:S01]  /*1d510*/  ISETP.GE.AND P3, PT, R236, UR4, PT ;  /* 0x00000004ec007c0c */ /* 0x000fe2000bf66270 */
[----:B------:R-:W-:-:S04]  /*1d520*/  IMAD.WIDE.U32 R2, R5, UR6, R2 ;  /* 0x0000000605027c25 */ /* 0x000fc8000f8e0002 */
        /* <DEDUP_REMOVED lines=9> */
.L_x_459:
[----:B------:R-:W-:Y:S05]  /*1d5c0*/  BSYNC B1 ;  /* 0x0000000000017941 */ /* 0x000fea0003800000 */
.L_x_458:
[----:B------:R-:W-:Y:S05]  /*1d5d0*/  @P1 BRA `(.L_x_460) ;  /* 0x0000000c00401947 */ /* 0x000fea0003800000 */
[----:B0-23-5:R-:W-:Y:S01]  /*1d5e0*/  IADD3 R5, P0, R20, 0x60, RZ ;  /* 0x0000006014057810 */ /* 0x02dfe20007f1e0ff */
[----:B------:R-:W-:Y:S01]  /*1d5f0*/  ULDC.64 UR6, c[0x0][0xad8] ;  /* 0x0002b60000067ab9 */ /* 0x000fe20000000a00 */
[----:B------:R-:W-:Y:S01]  /*1d600*/  IMAD.MOV.U32 R2, RZ, RZ, R76 ;  /* 0x000000ffff027224 */ /* 0x000fe200078e004c */
[----:B-1----:R-:W-:Y:S01]  /*1d610*/  IADD3 R0, -R18, 0x80, R16 ;  /* 0x0000008012007810 */ /* 0x002fe20007ffe110 */
[----:B------:R-:W-:Y:S01]  /*1d620*/  IMAD.MOV.U32 R3, RZ, RZ, R81 ;  /* 0x000000ffff037224 */ /* 0x000fe200078e0051 */
[----:B------:R-:W-:Y:S01]  /*1d630*/  IADD3.X R20, RZ, R21, RZ, P0, !PT ;  /* 0x00000015ff147210 */ /* 0x000fe200007fe4ff */
[----:B------:R-:W-:Y:S01]  /*1d640*/  ULDC UR4, c[0x0][0xa8c] ;  /* 0x0002a30000047ab9 */ /* 0x000fe20000000800 */
[----:B------:R-:W-:Y:S01]  /*1d650*/  IMAD.WIDE.U32 R2, R5, UR6, R2 ;  /* 0x0000000605027c25 */ /* 0x000fe2000f8e0002 */
[----:B------:R-:W-:Y:S02]  /*1d660*/  ISETP.GE.AND P3, PT, R0, UR4, PT ;  /* 0x0000000400007c0c */ /* 0x000fe4000bf66270 */
[----:B------:R-:W-:Y:S01]  /*1d670*/  ISETP.GE.AND P1, PT, R18, UR4, PT ;  /* 0x0000000412007c0c */ /* 0x000fe2000bf26270 */
[----:B------:R-:W-:Y:S01]  /*1d680*/  IMAD R20, R20, UR6, RZ ;  /* 0x0000000614147c24 */ /* 0x000fe2000f8e02ff */
[----:B------:R-:W-:Y:S01]  /*1d690*/  ISETP.GE.AND P2, PT, R236, UR4, PT ;  /* 0x00000004ec007c0c */ /* 0x000fe2000bf46270 */
[----:B------:R-:W-:-:S02]  /*1d6a0*/  VIADD R0, R18, 0xc0 ;  /* 0x000000c012007836 */ /* 0x000fc40000000000 */
[----:B------:R-:W-:Y:S01]  /*1d6b0*/  IMAD R5, R5, UR7, R20 ;  /* 0x0000000705057c24 */ /* 0x000fe2000f8e0214 */
[----:B------:R-:W-:Y:S02]  /*1d6c0*/  ULDC.64 UR6, c[0x0][0xa80] ;  /* 0x0002a00000067ab9 */ /* 0x000fe40000000a00 */
[----:B------:R-:W-:Y:S02]  /*1d6d0*/  LEA R4, P0, R2, UR6, 0x1 ;  /* 0x0000000602047c11 */ /* 0x000fe4000f8008ff */
[----:B------:R-:W-:-:S04]  /*1d6e0*/  IADD3 R3, R3, R5, RZ ;  /* 0x0000000503037210 */ /* 0x000fc80007ffe0ff */
        /* <DEDUP_REMOVED lines=8> */
.L_x_451:
[----:B------:R-:W3:Y:S01]  /*1d770*/  LDL R11, [R1+0x1c] ;  /* 0x00001c00010b7983 */ /* 0x000ee20000100800 */
[----:B------:R-:W-:-:S03]  /*1d780*/  ULDC.64 UR4, c[0x0][0xbd8] ;  /* 0x0002f60000047ab9 */ /* 0x000fc60000000a00 */
[----:B------:R-:W4:Y:S01]  /*1d790*/  LDL R9, [R1+0x38] ;  /* 0x0000380001097983 */ /* 0x000f220000100800 */
[----:B------:R-:W-:Y:S02]  /*1d7a0*/  ISETP.NE.U32.AND P0, PT, RZ, UR4, PT ;  /* 0x00000004ff007c0c */ /* 0x000fe4000bf05070 */
[----:B------:R-:W-:Y:S02]  /*1d7b0*/  MOV R7, RZ ;  /* 0x000000ff00077202 */ /* 0x000fe40000000f00 */
[----:B------:R-:W-:Y:S01]  /*1d7c0*/  ISETP.NE.AND.EX P0, PT, RZ, UR5, PT, P0 ;  /* 0x00000005ff007c0c */ /* 0x000fe2000bf05300 */
[C---:B---3--:R-:W-:Y:S01]  /*1d7d0*/  IMAD.SHL.U32 R4, R11.reuse, 0x4, RZ ;  /* 0x000000040b047824 */ /* 0x048fe200078e00ff */
[----:B----4-:R-:W-:-:S04]  /*1d7e0*/  SHF.L.U64.HI R0, R11, 0x2, R9 ;  /* 0x000000020b007819 */ /* 0x010fc80000010209 */
[----:B------:R-:W-:-:S04]  /*1d7f0*/  IADD3 R2, P1, R4, UR4, RZ ;  /* 0x0000000404027c10 */ /* 0x000fc8000ff3e0ff */
[----:B------:R-:W-:Y:S01]  /*1d800*/  IADD3.X R3, R0, UR5, RZ, P1, !PT ;  /* 0x0000000500037c10 */ /* 0x000fe20008ffe4ff */
[----:B------:R-:W-:Y:S02]  /*1d810*/  ULDC.64 UR4, c[0x0][0xbe0] ;  /* 0x0002f80000047ab9 */ /* 0x000fe40000000a00 */
[----:B------:R-:W-:Y:S02]  /*1d820*/  ISETP.NE.U32.AND P1, PT, RZ, UR4, PT ;  /* 0x00000004ff007c0c */ /* 0x000fe4000bf25070 */
[----:B------:R3:W5:Y:S02]  /*1d830*/  @P0 LDG.E R7, desc[UR42][R2.64] ;  /* 0x0000002a02070981 */ /* 0x000764000c1e1900 */
[----:B------:R-:W-:Y:S01]  /*1d840*/  ISETP.NE.AND.EX P1, PT, RZ, UR5, PT, P1 ;  /* 0x00000005ff007c0c */ /* 0x000fe2000bf25310 */
[----:B------:R-:W4:-:S12]  /*1d850*/  S2R R14, SR_TID.X ;  /* 0x00000000000e7919 */ /* 0x000f180000002100 */
[----:B------:R-:W-:Y:S01]  /*1d860*/  @P1 IADD3 R4, P2, R4, UR4, RZ ;  /* 0x0000000404041c10 */ /* 0x000fe2000ff5e0ff */
[----:B------:R-:W-:-:S03]  /*1d870*/  ULDC UR4, c[0x0][0xa88] ;  /* 0x0002a20000047ab9 */ /* 0x000fc60000000800 */
[----:B------:R-:W-:Y:S01]  /*1d880*/  @P1 IADD3.X R5, R0, UR5, RZ, P2, !PT ;  /* 0x0000000500051c10 */ /* 0x000fe200097fe4ff */
[----:B------:R-:W-:-:S06]  /*1d890*/  IMAD.U32 R0, RZ, RZ, UR4 ;  /* 0x00000004ff007e24 */ /* 0x000fcc000f8e00ff */
[----:B------:R3:W5:Y:S01]  /*1d8a0*/  @P1 LDG.E R0, desc[UR42][R4.64] ;  /* 0x0000002a04001981 */ /* 0x000762000c1e1900 */
[----:B----4-:R-:W-:-:S05]  /*1d8b0*/  VIADD R6, R14, 0xffffff80 ;  /* 0xffffff800e067836 */ /* 0x010fca0000000000 */
[----:B------:R-:W-:Y:S01]  /*1d8c0*/  ISETP.GE.AND P2, PT, R6, 0x80, PT ;  /* 0x000000800600780c */ /* 0x000fe20003f46270 */
[----:B---3--:R-:W-:-:S12]  /*1d8d0*/  @P1 BRA `(.L_x_461) ;  /* 0x0000000000101947 */ /* 0x008fd80003800000 */
[----:B------:R-:W-:Y:S05]  /*1d8e0*/  @!P0 BRA `(.L_x_461) ;  /* 0x00000000000c8947 */ /* 0x000fea0003800000 */
[----:B------:R-:W3:Y:S04]  /*1d8f0*/  LDG.E R5, desc[UR42][R2.64] ;  /* 0x0000002a02057981 */ /* 0x000ee8000c1e1900 */
[----:B-----5:R-:W3:Y:S02]  /*1d900*/  LDG.E R0, desc[UR42][R2.64+0x4] ;  /* 0x0000042a02007981 */ /* 0x020ee4000c1e1900 */
[----:B---3--:R-:W-:-:S07]  /*1d910*/  IADD3 R0, -R5, R0, RZ ;  /* 0x0000000005007210 */ /* 0x008fce0007ffe1ff */
.L_x_461:
[----:B------:R-:W3:Y:S04]  /*1d920*/  LDL R12, [R1+0x34] ;  /* 0x00003400010c7983 */ /* 0x000ee80000100800 */
[----:B------:R4:W5:Y:S01]  /*1d930*/  LDL R10, [R1+0x3c] ;  /* 0x00003c00010a7983 */ /* 0x0009620000100800 */
[----:B------:R-:W-:Y:S01]  /*1d940*/  BSSY B1, `(.L_x_462) ;  /* 0x000001c000017945 */ /* 0x000fe20003800000 */
[----:B------:R-:W-:Y:S02]  /*1d950*/  SHF.R.S32.HI R13, RZ, 0x1f, R18 ;  /* 0x0000001fff0d7819 */ /* 0x000fe40000011412 */
[----:B------:R-:W-:Y:S02]  /*1d960*/  SEL R11, R11, RZ, !P0 ;  /* 0x000000ff0b0b7207 */ /* 0x000fe40004000000 */
[----:B------:R-:W-:-:S02]  /*1d970*/  SEL R9, R9, RZ, !P0 ;  /* 0x000000ff09097207 */ /* 0x000fc40004000000 */
[----:B-----5:R-:W-:Y:S02]  /*1d980*/  SHF.R.S32.HI R6, RZ, 0x1f, R7 ;  /* 0x0000001fff067819 */ /* 0x020fe40000011407 */
[----:B---3--:R-:W-:Y:S01]  /*1d990*/  SHF.R.S32.HI R8, RZ, 0x1f, R12 ;  /* 0x0000001fff087819 */ /* 0x008fe2000001140c */
[----:B----4-:R-:W-:Y:S06]  /*1d9a0*/  @P2 BRA `(.L_x_463) ;  /* 0x0000000000542947 */ /* 0x010fec0003800000 */
[----:B------:R-:W-:-:S04]  /*1d9b0*/  IMAD R2, R10, 0x80, R14 ;  /* 0x000000800a027824 */ /* 0x000fc800078e020e */
[----:B------:R-:W-:-:S05]  /*1d9c0*/  VIADD R3, R2, 0xffffff80 ;  /* 0xffffff8002037836 */ /* 0x000fca0000000000 */
[----:B------:R-:W-:-:S13]  /*1d9d0*/  ISETP.GE.AND P0, PT, R3, R0, PT ;  /* 0x000000000300720c */ /* 0x000fda0003f06270 */
[----:B------:R-:W-:Y:S05]  /*1d9e0*/  @P0 BRA `(.L_x_463) ;  /* 0x0000000000440947 */ /* 0x000fea0003800000 */
[C---:B------:R-:W-:Y:S01]  /*1d9f0*/  IADD3 R2, P0, R3.reuse, R7, RZ ;  /* 0x0000000703027210 */ /* 0x040fe20007f1e0ff */
[----:B------:R-:W-:Y:S02]  /*1da00*/  ULDC.64 UR4, c[0x0][0xb70] ;  /* 0x0002dc0000047ab9 */ /* 0x000fe40000000a00 */
[----:B------:R-:W-:Y:S01]  /*1da10*/  IMAD R4, R8, UR4, RZ ;  /* 0x0000000408047c24 */ /* 0x000fe2000f8e02ff */
[----:B------:R-:W-:-:S03]  /*1da20*/  LEA.HI.X.SX32 R3, R3, R6, 0x1, P0 ;  /* 0x0000000603037211 */ /* 0x000fc600000f0eff */
[C---:B------:R-:W-:Y:S02]  /*1da30*/  IMAD R5, R12.reuse, UR5, R4 ;  /* 0x000000050c057c24 */ /* 0x040fe4000f8e0204 */
[----:B------:R-:W-:Y:S01]  /*1da40*/  IMAD.WIDE.U32 R2, R12, UR4, R2 ;  /* 0x000000040c027c25 */ /* 0x000fe2000f8e0002 */
[----:B------:R-:W-:-:S03]  /*1da50*/  ULDC.64 UR4, c[0x0][0xb78] ;  /* 0x0002de0000047ab9 */ /* 0x000fc60000000a00 */
[----:B------:R-:W-:Y:S01]  /*1da60*/  IMAD R4, R9, UR4, RZ ;  /* 0x0000000409047c24 */ /* 0x000fe2000f8e02ff */
[----:B------:R-:W-:-:S03]  /*1da70*/  IADD3 R3, R3, R5, RZ ;  /* 0x0000000503037210 */ /* 0x000fc60007ffe0ff */
[C---:B------:R-:W-:Y:S02]  /*1da80*/  IMAD R5, R11.reuse, UR5, R4 ;  /* 0x000000050b057c24 */ /* 0x040fe4000f8e0204 */
[----:B------:R-:W-:Y:S01]  /*1da90*/  IMAD.WIDE.U32 R2, R11, UR4, R2 ;  /* 0x000000040b027c25 */ /* 0x000fe2000f8e0002 */
[----:B------:R-:W-:-:S03]  /*1daa0*/  ULDC.64 UR4, c[0x0][0xb40] ;  /* 0x0002d00000047ab9 */ /* 0x000fc60000000a00 */
[----:B------:R-:W-:Y:S01]  /*1dab0*/  IMAD.IADD R3, R3, 0x1, R5 ;  /* 0x0000000103037824 */ /* 0x000fe200078e0205 */
[----:B------:R-:W-:-:S04]  /*1dac0*/  LEA R4, P0, R2, UR4, 0x2 ;  /* 0x0000000402047c11 */ /* 0x000fc8000f8010ff */
[----:B------:R-:W-:Y:S01]  /*1dad0*/  LEA.HI.X R5, R2, UR5, R3, 0x2, P0 ;  /* 0x0000000502057c11 */ /* 0x000fe200080f1403 */
[----:B------:R-:W-:-:S05]  /*1dae0*/  IMAD.MOV.U32 R3, RZ, RZ, -0x800000 ;  /* 0xff800000ff037424 */ /* 0x000fca00078e00ff */
[----:B------:R3:W-:Y:S03]  /*1daf0*/  STG.E desc[UR42][R4.64], R3 ;  /* 0x0000000304007986 */ /* 0x0007e6000c10192a */
.L_x_463:
[----:B------:R-:W-:Y:S05]  /*1db00*/  BSYNC B1 ;  /* 0x0000000000017941 */ /* 0x000fea0003800000 */
.L_x_462:
[----:B------:R-:W-:Y:S01]  /*1db10*/  ULDC.64 UR4, c[0x0][0xaa0] ;  /* 0x0002a80000047ab9 */ /* 0x000fe20000000a00 */
[----:B------:R-:W-:Y:S01]  /*1db20*/  MOV R2, R18 ;  /* 0x0000001200027202 */ /* 0x000fe20000000f00 */
[----:B---3--:R-:W-:Y:S01]  /*1db30*/  IMAD.MOV.U32 R3, RZ, RZ, R13 ;  /* 0x000000ffff037224 */ /* 0x008fe200078e000d */
[----:B------:R-:W-:Y:S01]  /*1db40*/  BSSY B1, `(.L_x_464) ;  /* 0x000002b000017945 */ /* 0x000fe20003800000 */
[----:B------:R-:W-:Y:S02]  /*1db50*/  IMAD R4, R6, UR4, RZ ;  /* 0x0000000406047c24 */ /* 0x000fe4000f8e02ff */
[----:B------:R-:W-:-:S04]  /*1db60*/  IMAD.WIDE.U32 R2, R7, UR4, R2 ;  /* 0x0000000407027c25 */ /* 0x000fc8000f8e0002 */
[----:B------:R-:W-:Y:S01]  /*1db70*/  IMAD R7, R7, UR5, R4 ;  /* 0x0000000507077c24 */ /* 0x000fe2000f8e0204 */
[----:B------:R-:W-:Y:S02]  /*1db80*/  ULDC.64 UR4, c[0x0][0xae0] ;  /* 0x0002b80000047ab9 */ /* 0x000fe40000000a00 */
[----:B------:R-:W-:Y:S02]  /*1db90*/  IMAD R4, R8, UR4, RZ ;  /* 0x0000000408047c24 */ /* 0x000fe4000f8e02ff */
[----:B------:R-:W-:Y:S02]  /*1dba0*/  IMAD R8, R10, -0x80, R0 ;  /* 0xffffff800a087824 */ /* 0x000fe400078e0200 */
[----:B------:R-:W-:Y:S02]  /*1dbb0*/  IMAD.IADD R3, R3, 0x1, R7 ;  /* 0x0000000103037824 */ /* 0x000fe400078e0207 */
[----:B------:R-:W-:Y:S01]  /*1dbc0*/  IMAD R5, R12, UR5, R4 ;  /* 0x000000050c057c24 */ /* 0x000fe2000f8e0204 */
[-C--:B------:R-:W-:Y:S01]  /*1dbd0*/  ISETP.GE.AND P1, PT, R22, R8.reuse, PT ;  /* 0x000000081600720c */ /* 0x080fe20003f26270 */
[----:B------:R-:W-:Y:S01]  /*1dbe0*/  IMAD.WIDE.U32 R2, R12, UR4, R2 ;  /* 0x000000040c027c25 */ /* 0x000fe2000f8e0002 */
[----:B------:R-:W-:Y:S01]  /*1dbf0*/  ULDC.64 UR4, c[0x0][0xae8] ;  /* 0x0002ba0000047ab9 */ /* 0x000fe20000000a00 */
[----:B------:R-:W-:-:S02]  /*1dc00*/  ISETP.GE.AND P0, PT, R233, R8, PT ;  /* 0x00000008e900720c */ /* 0x000fc40003f06270 */
[----:B------:R-:W-:Y:S01]  /*1dc10*/  IMAD R0, R9, UR4, RZ ;  /* 0x0000000409007c24 */ /* 0x000fe2000f8e02ff */
[----:B------:R-:W-:-:S03]  /*1dc20*/  IADD3 R3, R3, R5, RZ ;  /* 0x0000000503037210 */ /* 0x000fc60007ffe0ff */
[C---:B------:R-:W-:Y:S02]  /*1dc30*/  IMAD R9, R11.reuse, UR5, R0 ;  /* 0x000000050b097c24 */ /* 0x040fe4000f8e0200 */
[----:B------:R-:W-:-:S04]  /*1dc40*/  IMAD.WIDE.U32 R4, R11, UR4, R2 ;  /* 0x000000040b047c25 */ /* 0x000fc8000f8e0002 */
[----:B------:R-:W-:Y:S01]  /*1dc50*/  IMAD.MOV.U32 R2, RZ, RZ, R22 ;  /* 0x000000ffff027224 */ /* 0x000fe200078e0016 */
[----:B------:R-:W-:Y:S01]  /*1dc60*/  IADD3 R11, R5, R9, RZ ;  /* 0x00000009050b7210 */ /* 0x000fe20007ffe0ff */
[----:B------:R-:W-:Y:S02]  /*1dc70*/  IMAD.MOV.U32 R3, RZ, RZ, R23 ;  /* 0x000000ffff037224 */ /* 0x000fe400078e0017 */
[----:B------:R-:W-:Y:S01]  /*1dc80*/  IMAD.WIDE R6, R10, 0x80, R2 ;  /* 0x000000800a067825 */ /* 0x000fe200078e0202 */
[----:B------:R-:W-:Y:S06]  /*1dc90*/  @P1 BRA `(.L_x_465) ;  /* 0x0000000000541947 */ /* 0x000fec0003800000 */
[----:B------:R-:W-:Y:S01]  /*1dca0*/  VIADD R2, R18, 0xc0 ;  /* 0x000000c012027836 */ /* 0x000fe20000000000 */
[----:B------:R-:W-:Y:S01]  /*1dcb0*/  ULDC UR4, c[0x0][0xa8c] ;  /* 0x0002a30000047ab9 */ /* 0x000fe20000000800 */
[----:B------:R-:W-:Y:S01]  /*1dcc0*/  ULDC.64 UR6, c[0x0][0xad8] ;  /* 0x0002b60000067ab9 */ /* 0x000fe20000000a00 */
[----:B------:R-:W-:Y:S01]  /*1dcd0*/  MOV R3, R11 ;  /* 0x0000000b00037202 */ /* 0x000fe20000000f00 */
[----:B------:R-:W-:Y:S01]  /*1dce0*/  IMAD R9, R7, UR6, RZ ;  /* 0x0000000607097c24 */ /* 0x000fe2000f8e02ff */
[----:B------:R-:W-:Y:S01]  /*1dcf0*/  ISETP.GE.AND P5, PT, R2, UR4, PT ;  /* 0x0000000402007c0c */ /* 0x000fe2000bfa6270 */
[----:B------:R-:W-:Y:S01]  /*1dd00*/  IMAD.MOV.U32 R2, RZ, RZ, R4 ;  /* 0x000000ffff027224 */ /* 0x000fe200078e0004 */
[----:B------:R-:W-:Y:S01]  /*1dd10*/  IADD3 R0, -R18, 0x80, R16 ;  /* 0x0000008012007810 */ /* 0x000fe20007ffe110 */
[----:B------:R-:W-:Y:S01]  /*1dd20*/  IMAD R9, R6, UR7, R9 ;  /* 0x0000000706097c24 */ /* 0x000fe2000f8e0209 */
[----:B------:R-:W-:Y:S01]  /*1dd30*/  ISETP.GE.AND P2, PT, R18, UR4, PT ;  /* 0x0000000412007c0c */ /* 0x000fe2000bf46270 */
[----:B------:R-:W-:Y:S01]  /*1dd40*/  IMAD.WIDE.U32 R2, R6, UR6, R2 ;  /* 0x0000000606027c25 */ /* 0x000fe2000f8e0002 */
[----:B------:R-:W-:Y:S01]  /*1dd50*/  ISETP.GE.AND P4, PT, R0, UR4, PT ;  /* 0x0000000400007c0c */ /* 0x000fe2000bf86270 */
[----:B------:R-:W-:Y:S01]  /*1dd60*/  ULDC.64 UR6, c[0x0][0xa80] ;  /* 0x0002a00000067ab9 */ /* 0x000fe20000000a00 */
[----:B------:R-:W-:Y:S01]  /*1dd70*/  ISETP.GE.AND P3, PT, R236, UR4, PT ;  /* 0x00000004ec007c0c */ /* 0x000fe2000bf66270 */
[----:B------:R-:W-:Y:S01]  /*1dd80*/  IMAD.IADD R3, R3, 0x1, R9 ;  /* 0x0000000103037824 */ /* 0x000fe200078e0209 */
[----:B------:R-:W-:-:S04]  /*1dd90*/  LEA R12, P1, R2, UR6, 0x1 ;  /* 0x00000006020c7c11 */ /* 0x000fc8000f8208ff */
[----:B------:R-:W-:-:S05]  /*1dda0*/  LEA.HI.X R13, R2, UR7, R3, 0x1, P1 ;  /* 0x00000007020d7c11 */ /* 0x000fca00088f0c03 */
[----:B------:R3:W-:Y:S04]  /*1ddb0*/  @!P2 STG.E.128 desc[UR42][R12.64], RZ ;  /* 0x000000ff0c00a986 */ /* 0x0007e8000c101d2a */
[----:B------:R3:W-:Y:S04]  /*1ddc0*/  @!P3 STG.E.128 desc[UR42][R12.64+0x80], RZ ;  /* 0x000080ff0c00b986 */ /* 0x0007e8000c101d2a */
[----:B------:R3:W-:Y:S04]  /*1ddd0*/  @!P4 STG.E.128 desc[UR42][R12.64+0x100], RZ ;  /* 0x000100ff0c00c986 */ /* 0x0007e8000c101d2a */
[----:B------:R3:W-:Y:S02]  /*1dde0*/  @!P5 STG.E.128 desc[UR42][R12.64+0x180], RZ ;  /* 0x000180ff0c00d986 */ /* 0x0007e4000c101d2a */
.L_x_465:
[----:B------:R-:W-:Y:S05]  /*1ddf0*/  BSYNC B1 ;  /* 0x0000000000017941 */ /* 0x000fea0003800000 */
.L_x_464:
[----:B------:R-:W-:Y:S01]  /*1de00*/  BSSY B1, `(.L_x_466) ;  /* 0x000001a000017945 */ /* 0x000fe20003800000 */
[----:B------:R-:W-:-:S03]  /*1de10*/  ISETP.GE.AND P1, PT, R234, R8, PT ;  /* 0x00000008ea00720c */ /* 0x000fc60003f26270 */
[----:B------:R-:W-:Y:S10]  /*1de20*/  @P0 BRA `(.L_x_467) ;  /* 0x00000000005c0947 */ /* 0x000ff40003800000 */
[----:B------:R-:W-:Y:S01]  /*1de30*/  IADD3 R9, P0, R6, 0x20, RZ ;  /* 0x0000002006097810 */ /* 0x000fe20007f1e0ff */
[----:B------:R-:W-:Y:S01]  /*1de40*/  ULDC UR4, c[0x0][0xa8c] ;  /* 0x0002a30000047ab9 */ /* 0x000fe20000000800 */
[C---:B------:R-:W-:Y:S01]  /*1de50*/  IADD3 R2, -R18.reuse, 0x80, R16 ;  /* 0x0000008012027810 */ /* 0x040fe20007ffe110 */
[----:B------:R-:W-:Y:S01]  /*1de60*/  ULDC.64 UR6, c[0x0][0xad8] ;  /* 0x0002b60000067ab9 */ /* 0x000fe20000000a00 */
[----:B------:R-:W-:Y:S01]  /*1de70*/  IADD3 R3, R18, 0xc0, RZ ;  /* 0x000000c012037810 */ /* 0x000fe20007ffe0ff */
[----:B------:R-:W-:Y:S01]  /*1de80*/  IMAD.X R0, RZ, RZ, R7, P0 ;  /* 0x000000ffff007224 */ /* 0x000fe200000e0607 */
[----:B------:R-:W-:Y:S01]  /*1de90*/  ISETP.GE.AND P4, PT, R2, UR4, PT ;  /* 0x0000000402007c0c */ /* 0x000fe2000bf86270 */
[----:B------:R-:W-:Y:S01]  /*1dea0*/  IMAD.MOV.U32 R2, RZ, RZ, R4 ;  /* 0x000000ffff027224 */ /* 0x000fe200078e0004 */
[----:B------:R-:W-:Y:S01]  /*1deb0*/  ISETP.GE.AND P5, PT, R3, UR4, PT ;  /* 0x0000000403007c0c */ /* 0x000fe2000bfa6270 */
[----:B------:R-:W-:Y:S01]  /*1dec0*/  IMAD.MOV.U32 R3, RZ, RZ, R11 ;  /* 0x000000ffff037224 */ /* 0x000fe200078e000b */
[----:B------:R-:W-:Y:S01]  /*1ded0*/  ISETP.GE.AND P2, PT, R18, UR4, PT ;  /* 0x0000000412007c0c */ /* 0x000fe2000bf46270 */
[----:B------:R-:W-:Y:S01]  /*1dee0*/  IMAD R0, R0, UR6, RZ ;  /* 0x0000000600007c24 */ /* 0x000fe2000f8e02ff */
[----:B------:R-:W-:Y:S01]  /*1def0*/  ISETP.GE.AND P3, PT, R236, UR4, PT ;  /* 0x00000004ec007c0c */ /* 0x000fe2000bf66270 */
[----:B------:R-:W-:-:S04]  /*1df00*/  IMAD.WIDE.U32 R2, R9, UR6, R2 ;  /* 0x0000000609027c25 */ /* 0x000fc8000f8e0002 */
[----:B------:R-:W-:Y:S01]  /*1df10*/  IMAD R9, R9, UR7, R0 ;  /* 0x0000000709097c24 */ /* 0x000fe2000f8e0200 */
[----:B------:R-:W-:Y:S02]  /*1df20*/  ULDC.64 UR6, c[0x0][0xa80] ;  /* 0x0002a00000067ab9 */ /* 0x000fe40000000a00 */
[----:B---3--:R-:W-:Y:S02]  /*1df30*/  LEA R12, P0, R2, UR6, 0x1 ;  /* 0x00000006020c7c11 */ /* 0x008fe4000f8008ff */
[----:B------:R-:W-:-:S04]  /*1df40*/  IADD3 R3, R3, R9, RZ ;  /* 0x0000000903037210 */ /* 0x000fc80007ffe0ff */
[----:B------:R-:W-:-:S05]  /*1df50*/  LEA.HI.X R13, R2, UR7, R3, 0x1, P0 ;  /* 0x00000007020d7c11 */ /* 0x000fca00080f0c03 */
[----:B------:R4:W-:Y:S04]  /*1df60*/  @!P2 STG.E.128 desc[UR42][R12.64], RZ ;  /* 0x000000ff0c00a986 */ /* 0x0009e8000c101d2a */
[----:B------:R4:W-:Y:S04]  /*1df70*/  @!P3 STG.E.128 desc[UR42][R12.64+0x80], RZ ;  /* 0x000080ff0c00b986 */ /* 0x0009e8000c101d2a */
[----:B------:R4:W-:Y:S04]  /*1df80*/  @!P4 STG.E.128 desc[UR42][R12.64+0x100], RZ ;  /* 0x000100ff0c00c986 */ /* 0x0009e8000c101d2a */
[----:B------:R4:W-:Y:S02]  /*1df90*/  @!P5 STG.E.128 desc[UR42][R12.64+0x180], RZ ;  /* 0x000180ff0c00d986 */ /* 0x0009e4000c101d2a */
.L_x_467:
[----:B------:R-:W-:Y:S05]  /*1dfa0*/  BSYNC B1 ;  /* 0x0000000000017941 */ /* 0x000fea0003800000 */
.L_x_466:
[----:B------:R-:W-:Y:S01]  /*1dfb0*/  BSSY B1, `(.L_x_468) ;  /* 0x000001a000017945 */ /* 0x000fe20003800000 */
[----:B------:R-:W-:-:S03]  /*1dfc0*/  ISETP.GE.AND P0, PT, R235, R8, PT ;  /* 0x00000008eb00720c */ /* 0x000fc60003f06270 */
[----:B------:R-:W-:Y:S10]  /*1dfd0*/  @P1 BRA `(.L_x_469) ;  /* 0x00000000005c1947 */ /* 0x000ff40003800000 */
[----:B------:R-:W-:Y:S01]  /*1dfe0*/  IADD3 R9, P1, R6, 0x40, RZ ;  /* 0x0000004006097810 */ /* 0x000fe20007f3e0ff */
[C---:B------:R-:W-:Y:S01]  /*1dff0*/  VIADD R3, R18.reuse, 0xc0 ;  /* 0x000000c012037836 */ /* 0x040fe20000000000 */
[----:B------:R-:W-:Y:S01]  /*1e000*/  IADD3 R2, -R18, 0x80, R16 ;  /* 0x0000008012027810 */ /* 0x000fe20007ffe110 */
[----:B------:R-:W-:Y:S01]  /*1e010*/  ULDC UR4, c[0x0][0xa8c] ;  /* 0x0002a30000047ab9 */ /* 0x000fe20000000800 */
[----:B------:R-:W-:Y:S01]  /*1e020*/  ULDC.64 UR6, c[0x0][0xad8] ;  /* 0x0002b60000067ab9 */ /* 0x000fe20000000a00 */
[----:B------:R-:W-:Y:S01]  /*1e030*/  IMAD.X R0, RZ, RZ, R7, P1 ;  /* 0x000000ffff007224 */ /* 0x000fe200008e0607 */
        /* <DEDUP_REMOVED lines=17> */
.L_x_469:
[----:B------:R-:W-:Y:S05]  /*1e150*/  BSYNC B1 ;  /* 0x0000000000017941 */ /* 0x000fea0003800000 */
.L_x_468:
[----:B------:R-:W-:Y:S05]  /*1e160*/  @P0 BRA `(.L_x_460) ;  /* 0x00000000005c0947 */ /* 0x000fea0003800000 */
[----:B------:R-:W-:Y:S01]  /*1e170*/  IADD3 R5, P0, R6, 0x60, RZ ;  /* 0x0000006006057810 */ /* 0x000fe20007f1e0ff */
[----:B------:R-:W-:Y:S01]  /*1e180*/  ULDC.64 UR6, c[0x0][0xad8] ;  /* 0x0002b60000067ab9 */ /* 0x000fe20000000a00 */
[----:B------:R-:W-:Y:S01]  /*1e190*/  MOV R2, R4 ;  /* 0x0000000400027202 */ /* 0x000fe20000000f00 */
[----:B------:R-:W-:Y:S01]  /*1e1a0*/  IMAD.MOV.U32 R3, RZ, RZ, R11 ;  /* 0x000000ffff037224 */ /* 0x000fe200078e000b */
[C---:B------:R-:W-:Y:S01]  /*1e1b0*/  IADD3 R0, -R18.reuse, 0x80, R16 ;  /* 0x0000008012007810 */ /* 0x040fe20007ffe110 */
[----:B------:R-:W-:Y:S01]  /*1e1c0*/  IMAD.X R6, RZ, RZ, R7, P0 ;  /* 0x000000ffff067224 */ /* 0x000fe200000e0607 */
[----:B------:R-:W-:Y:S01]  /*1e1d0*/  IADD3 R4, R18, 0xc0, RZ ;  /* 0x000000c012047810 */ /* 0x000fe20007ffe0ff */
[----:B------:R-:W-:Y:S01]  /*1e1e0*/  ULDC UR4, c[0x0][0xa8c] ;  /* 0x0002a30000047ab9 */ /* 0x000fe20000000800 */
[----:B------:R-:W-:Y:S01]  /*1e1f0*/  IMAD.WIDE.U32 R2, R5, UR6, R2 ;  /* 0x0000000605027c25 */ /* 0x000fe2000f8e0002 */
[----:B------:R-:W-:Y:S02]  /*1e200*/  ISETP.GE.AND P3, PT, R0, UR4, PT ;  /* 0x0000000400007c0c */ /* 0x000fe4000bf66270 */
[----:B------:R-:W-:Y:S01]  /*1e210*/  ISETP.GE.AND P4, PT, R4, UR4, PT ;  /* 0x0000000404007c0c */ /* 0x000fe2000bf86270 */
[----:B------:R-:W-:Y:S01]  /*1e220*/  IMAD R6, R6, UR6, RZ ;  /* 0x0000000606067c24 */ /* 0x000fe2000f8e02ff */
[----:B------:R-:W-:-:S02]  /*1e230*/  ISETP.GE.AND P1, PT, R18, UR4, PT ;  /* 0x0000000412007c0c */ /* 0x000fc4000bf26270 */
        /* <DEDUP_REMOVED lines=10> */
.L_x_460:
[----:B------:R-:W-:Y:S05]  /*1e2e0*/  BSYNC B0 ;  /* 0x0000000000007941 */ /* 0x000fea0003800000 */
.L_x_450:
[----:B------:R-:W-:Y:S02]  /*1e2f0*/  ULDC UR4, c[0x0][0xc14] ;  /* 0x0003050000047ab9 */ /* 0x000fe40000000800 */
[----:B--2---:R-:W-:-:S13]  /*1e300*/  ISETP.GE.AND P0, PT, R127, UR4, PT ;  /* 0x000000047f007c0c */ /* 0x004fda000bf06270 */
[----:B------:R-:W-:Y:S05]  /*1e310*/  @!P0 BRA `(.L_x_470) ;  /* 0xfffffe2c00648947 */ /* 0x000fea000383ffff */
[----:B------:R-:W-:Y:S05]  /*1e320*/  BRA `(.L_x_289) ;  /* 0x0000006c00487947 */ /* 0x000fea0003800000 */
.L_x_287:
[----:B------:R-:W-:-:S08]  /*1e330*/  NOP ;  /* 0x0000000000007918 */ /* 0x000fd00000000000 */
[----:B------:R-:W0:-:S00]  /*1e340*/  USETMAXREG.DEALLOC.CTAPOOL 0x18 ;  /* 0x00000018000079c8 */ /* 0x000e0000080e0500 */
[----:B0-----:R-:W2:Y:S01]  /*1e350*/  LDL.LU R2, [R1+0x54] ;  /* 0x0000540001027983 */ /* 0x001ea20000300800 */
[----:B------:R-:W-:-:S06]  /*1e360*/  LOP3.LUT R0, R0, 0x3, RZ, 0xc0, !PT ;  /* 0x0000000300007812 */ /* 0x000fcc00078ec0ff */
[----:B------:R-:W0:Y:S02]  /*1e370*/  SHFL.IDX PT, R0, R0, RZ, 0x1f ;  /* 0x00001fff00007589 */ /* 0x000e2400000e0000 */
[----:B0-----:R-:W-:Y:S01]  /*1e380*/  ISETP.NE.AND P0, PT, R0, RZ, PT ;  /* 0x000000ff0000720c */ /* 0x001fe20003f05270 */
[----:B------:R-:W-:Y:S01]  /*1e390*/  IMAD.MOV.U32 R0, RZ, RZ, RZ ;  /* 0x000000ffff007224 */ /* 0x000fe200078e00ff */
[----:B--2---:R-:W-:-:S11]  /*1e3a0*/  LOP3.LUT R2, R2, 0xfffffffd, RZ, 0xc0, !PT ;  /* 0xfffffffd02027812 */ /* 0x004fd600078ec0ff */
[----:B------:R-:W-:-:S05]  /*1e3b0*/  @P0 LOP3.LUT R2, R2, 0x2, RZ, 0xfc, !PT ;  /* 0x0000000202020812 */ /* 0x000fca00078efcff */
[----:B------:R0:W-:Y:S01]  /*1e3c0*/  STL [R1+0x54], R2 ;  /* 0x0000540201007387 */ /* 0x0001e20000100800 */
[----:B------:R-:W-:Y:S05]  /*1e3d0*/  @!P0 BRA `(.L_x_471) ;  /* 0x0000000000248947 */ /* 0x000fea0003800000 */
[----:B------:R-:W1:Y:S08]  /*1e3e0*/  S2UR UR5, SR_CgaCtaId ;  /* 0x00000000000579c3 */ /* 0x000e700000008800 */
[----:B------:R-:W-:Y:S06]  /*1e3f0*/  BAR.SYNC.DEFER_BLOCKING 0x5, 0x180 ;  /* 0x0146000000007b1d */ /* 0x000fec0000010000 */
[----:B------:R-:W-:-:S02]  /*1e400*/  UMOV UR4, 0x400 ;  /* 0x0000040000047882 */ /* 0x000fc40000000000 */
[----:B-1----:R-:W-:-:S09]  /*1e410*/  ULEA UR4, UR5, UR4, 0x18 ;  /* 0x0000000405047291 */ /* 0x002fd2000f8ec03f */
[----:B------:R-:W1:Y:S04]  /*1e420*/  LDS.128 R4, [UR4+0x388d0] ;  /* 0x0388d004ff047984 */ /* 0x000e680008000c00 */
[----:B-1----:R1:W-:Y:S04]  /*1e430*/  STL.64 [R1], R4 ;  /* 0x0000000401007387 */ /* 0x0023e80000100a00 */
[----:B------:R1:W-:Y:S01]  /*1e440*/  STL.64 [R1+0x8], R6 ;  /* 0x0000080601007387 */ /* 0x0003e20000100a00 */
[----:B------:R-:W-:Y:S06]  /*1e450*/  BAR.ARV 0x4, 0x180 ;  /* 0x0106000000007b1d */ /* 0x000fec0000002000 */
[----:B------:R-:W-:Y:S05]  /*1e460*/  BRA `(.L_x_472) ;  /* 0x0000000800207947 */ /* 0x000fea0003800000 */
.L_x_471:
[----:B0-----:R-:W0:Y:S01]  /*1e470*/  S2R R2, SR_TID.X ;  /* 0x0000000000027919 */ /* 0x001e220000002100 */
[----:B------:R-:W-:Y:S01]  /*1e480*/  ULDC UR4, c[0x0][0xc14] ;  /* 0x0003050000047ab9 */ /* 0x000fe20000000800 */
[----:B------:R-:W1:Y:S01]  /*1e490*/  S2UR UR6, SR_CTAID.X ;  /* 0x00000000000679c3 */ /* 0x000e620000002500 */
[----:B------:R-:W-:Y:S01]  /*1e4a0*/  ULDC UR5, c[0x0][0xc10] ;  /* 0x0003040000057ab9 */ /* 0x000fe20000000800 */
        /* <DEDUP_REMOVED lines=13> */
[----:B0-----:R-:W-:-:S04]  /*1e580*/  SEL R7, R4, RZ, P1 ;  /* 0x000000ff04077207 */ /* 0x001fc80000800000 */
[----:B------:R-:W-:-:S05]  /*1e590*/  IADD3 R7, R0, R7, RZ ;  /* 0x0000000700077210 */ /* 0x000fca0007ffe0ff */
[----:B------:R-:W0:Y:S02]  /*1e5a0*/  SHFL.UP PT, R4, R7, 0x2, RZ ;  /* 0x0440000007047989 */ /* 0x000e2400000e00ff */
[----:B0-----:R-:W-:-:S05]  /*1e5b0*/  SEL R4, R4, RZ, P2 ;  /* 0x000000ff04047207 */ /* 0x001fca0001000000 */
[----:B------:R-:W-:-:S05]  /*1e5c0*/  IMAD.IADD R4, R7, 0x1, R4 ;  /* 0x0000000107047824 */ /* 0x000fca00078e0204 */
[----:B------:R-:W0:Y:S02]  /*1e5d0*/  SHFL.UP PT, R6, R4, 0x4, RZ ;  /* 0x0480000004067989 */ /* 0x000e2400000e00ff */
[----:B0-----:R-:W-:-:S05]  /*1e5e0*/  SEL R3, R6, RZ, P3 ;  /* 0x000000ff06037207 */ /* 0x001fca0001800000 */
[----:B------:R-:W-:Y:S02]  /*1e5f0*/  IMAD.IADD R3, R4, 0x1, R3 ;  /* 0x0000000104037824 */ /* 0x000fe400078e0203 */
[----:B------:R-:W-:-:S03]  /*1e600*/  IMAD.MOV.U32 R4, RZ, RZ, RZ ;  /* 0x000000ffff047224 */ /* 0x000fc600078e00ff */
[----:B------:R-:W0:Y:S02]  /*1e610*/  SHFL.UP PT, R2, R3, 0x8, RZ ;  /* 0x0500000003027989 */ /* 0x000e2400000e00ff */
[----:B0-----:R-:W-:-:S04]  /*1e620*/  SEL R2, R2, RZ, P4 ;  /* 0x000000ff02027207 */ /* 0x001fc80002000000 */
[----:B------:R-:W-:-:S05]  /*1e630*/  IADD3 R7, R3, R2, RZ ;  /* 0x0000000203077210 */ /* 0x000fca0007ffe0ff */
[----:B------:R-:W0:Y:S02]  /*1e640*/  SHFL.UP PT, R2, R7, 0x10, RZ ;  /* 0x0600000007027989 */ /* 0x000e2400000e00ff */
[----:B0-----:R-:W-:-:S05]  /*1e650*/  SEL R2, R2, RZ, P5 ;  /* 0x000000ff02027207 */ /* 0x001fca0002800000 */
[----:B------:R-:W-:-:S05]  /*1e660*/  IMAD.IADD R2, R7, 0x1, R2 ;  /* 0x0000000107027824 */ /* 0x000fca00078e0202 */
[----:B------:R-:W0:Y:S02]  /*1e670*/  SHFL.IDX PT, R6, R2, 0x1f, 0x1f ;  /* 0x03e01f0002067f89 */ /* 0x000e2400000e0000 */
[----:B0-----:R-:W-:-:S05]  /*1e680*/  IMAD R6, R6, UR5, RZ ;  /* 0x0000000506067c24 */ /* 0x001fca000f8e02ff */
[----:B-1----:R-:W-:Y:S02]  /*1e690*/  ISETP.GT.AND P6, PT, R6, UR6, PT ;  /* 0x0000000606007c0c */ /* 0x002fe4000bfc4270 */
[----:B------:R-:W-:-:S11]  /*1e6a0*/  MOV R9, R6 ;  /* 0x0000000600097202 */ /* 0x000fd60000000f00 */
[----:B------:R-:W-:Y:S05]  /*1e6b0*/  @P6 BRA `(.L_x_473) ;  /* 0x0000000000a46947 */ /* 0x000fea0003800000 */
[----:B------:R-:W0:Y:S01]  /*1e6c0*/  LDC R7, c[0x0][0xc14] ;  /* 0x00030500ff077b82 */ /* 0x000e220000000800 */
[----:B------:R-:W-:Y:S01]  /*1e6d0*/  IMAD.MOV.U32 R6, RZ, RZ, R9 ;  /* 0x000000ffff067224 */ /* 0x000fe200078e0009 */
[----:B------:R-:W-:Y:S01]  /*1e6e0*/  UMOV UR4, URZ ;  /* 0x0000003f00047c82 */ /* 0x000fe20008000000 */
[----:B------:R-:W-:Y:S01]  /*1e6f0*/  ULDC UR7, c[0x0][0xc14] ;  /* 0x0003050000077ab9 */ /* 0x000fe20000000800 */
[----:B------:R-:W-:-:S05]  /*1e700*/  ULDC UR5, c[0x0][0xc10] ;  /* 0x0003040000057ab9 */ /* 0x000fca0000000800 */
.L_x_477:
[----:B------:R-:W-:Y:S01]  /*1e710*/  IMAD.U32 R0, RZ, RZ, UR7 ;  /* 0x00000007ff007e24 */ /* 0x000fe2000f8e00ff */
[----:B------:R-:W-:-:S04]  /*1e720*/  UIADD3 UR4, UR4, 0x1f, URZ ;  /* 0x0000001f04047890 */ /* 0x000fc8000fffe03f */
[----:B------:R1:W-:Y:S02]  /*1e730*/  STL [R1+0xc], R0 ;  /* 0x00000c0001007387 */ /* 0x0003e40000100800 */
[----:B0-----:R-:W-:-:S13]  /*1e740*/  ISETP.LE.AND P6, PT, R7, UR4, PT ;  /* 0x0000000407007c0c */ /* 0x001fda000bfc3270 */
[----:B-1----:R-:W-:Y:S05]  /*1e750*/  @P6 BRA `(.L_x_474) ;  /* 0x00000004002c6947 */ /* 0x002fea0003800000 */
[----:B------:R-:W-:Y:S01]  /*1e760*/  IADD3 R8, R5, UR4, RZ ;  /* 0x0000000405087c10 */ /* 0x000fe2000fffe0ff */
[----:B------:R-:W-:Y:S01]  /*1e770*/  BSSY B0, `(.L_x_475) ;  /* 0x0000007000007945 */ /* 0x000fe20003800000 */
[----:B------:R-:W-:Y:S02]  /*1e780*/  IMAD.MOV.U32 R0, RZ, RZ, RZ ;  /* 0x000000ffff007224 */ /* 0x000fe400078e00ff */
[----:B------:R-:W-:-:S13]  /*1e790*/  ISETP.GE.OR P6, PT, R8, R7, !P0 ;  /* 0x000000070800720c */ /* 0x000fda00047c6670 */
[----:B------:R-:W-:Y:S05]  /*1e7a0*/  @P6 BRA `(.L_x_476) ;  /* 0x00000000000c6947 */ /* 0x000fea0003800000 */
[----:B------:R-:W0:Y:S02]  /*1e7b0*/  LDC.64 R2, c[0x0][0xc58] ;  /* 0x00031600ff027b82 */ /* 0x000e240000000a00 */
[----:B0-----:R-:W-:-:S05]  /*1e7c0*/  IMAD.WIDE R2, R8, 0x4, R2 ;  /* 0x0000000408027825 */ /* 0x001fca00078e0202 */
[----:B------:R0:W5:Y:S02]  /*1e7d0*/  LDG.E R0, desc[UR42][R2.64] ;  /* 0x0000002a02007981 */ /* 0x000164000c1e1900 */
.L_x_476:
[----:B------:R-:W-:Y:S05]  /*1e7e0*/  BSYNC B0 ;  /* 0x0000000000007941 */ /* 0x000fea0003800000 */
.L_x_475:
[----:B0----5:R-:W0:Y:S02]  /*1e7f0*/  SHFL.UP PT, R2, R0, 0x1, RZ ;  /* 0x0420000000027989 */ /* 0x021e2400000e00ff */
[----:B0-----:R-:W-:-:S05]  /*1e800*/  SEL R3, R2, RZ, P1 ;  /* 0x000000ff02037207 */ /* 0x001fca0000800000 */
[----:B------:R-:W-:-:S05]  /*1e810*/  IMAD.IADD R3, R0, 0x1, R3 ;  /* 0x0000000100037824 */ /* 0x000fca00078e0203 */
[----:B------:R-:W0:Y:S02]  /*1e820*/  SHFL.UP PT, R2, R3, 0x2, RZ ;  /* 0x0440000003027989 */ /* 0x000e2400000e00ff */
[----:B0-----:R-:W-:-:S04]  /*1e830*/  SEL R2, R2, RZ, P2 ;  /* 0x000000ff02027207 */ /* 0x001fc80001000000 */
[----:B------:R-:W-:-:S05]  /*1e840*/  IADD3 R2, R3, R2, RZ ;  /* 0x0000000203027210 */ /* 0x000fca0007ffe0ff */
[----:B------:R-:W0:Y:S02]  /*1e850*/  SHFL.UP PT, R8, R2, 0x4, RZ ;  /* 0x0480000002087989 */ /* 0x000e2400000e00ff */
[----:B0-----:R-:W-:-:S05]  /*1e860*/  SEL R9, R8, RZ, P3 ;  /* 0x000000ff08097207 */ /* 0x001fca0001800000 */
[----:B------:R-:W-:-:S05]  /*1e870*/  IMAD.IADD R9, R2, 0x1, R9 ;  /* 0x0000000102097824 */ /* 0x000fca00078e0209 */
[----:B------:R-:W0:Y:S02]  /*1e880*/  SHFL.UP PT, R8, R9, 0x8, RZ ;  /* 0x0500000009087989 */ /* 0x000e2400000e00ff */
[----:B0-----:R-:W-:-:S05]  /*1e890*/  SEL R8, R8, RZ, P4 ;  /* 0x000000ff08087207 */ /* 0x001fca0002000000 */
[----:B------:R-:W-:-:S05]  /*1e8a0*/  IMAD.IADD R8, R9, 0x1, R8 ;  /* 0x0000000109087824 */ /* 0x000fca00078e0208 */
[----:B------:R-:W0:Y:S02]  /*1e8b0*/  SHFL.UP PT, R10, R8, 0x10, RZ ;  /* 0x06000000080a7989 */ /* 0x000e2400000e00ff */
[----:B0-----:R-:W-:-:S04]  /*1e8c0*/  SEL R11, R10, RZ, P5 ;  /* 0x000000ff0a0b7207 */ /* 0x001fc80002800000 */
[----:B------:R-:W-:-:S05]  /*1e8d0*/  IADD3 R11, R8, R11, RZ ;  /* 0x0000000b080b7210 */ /* 0x000fca0007ffe0ff */
[----:B------:R-:W0:Y:S02]  /*1e8e0*/  SHFL.IDX PT, R3, R11, 0x1f, 0x1f ;  /* 0x03e01f000b037f89 */ /* 0x000e2400000e0000 */
[----:B0-----:R-:W-:-:S04]  /*1e8f0*/  IMAD R3, R3, UR5, RZ ;  /* 0x0000000503037c24 */ /* 0x001fc8000f8e02ff */
[----:B------:R-:W-:-:S05]  /*1e900*/  IMAD.IADD R6, R3, 0x1, R6 ;  /* 0x0000000103067824 */ /* 0x000fca00078e0206 */
[----:B------:R-:W-:-:S13]  /*1e910*/  ISETP.GT.AND P6, PT, R6, UR6, PT ;  /* 0x0000000606007c0c */ /* 0x000fda000bfc4270 */
[----:B------:R-:W-:Y:S05]  /*1e920*/  @!P6 BRA `(.L_x_477) ;  /* 0xfffffffc0078e947 */ /* 0x000fea000383ffff */
[----:B------:R-:W-:Y:S01]  /*1e930*/  IMAD.MOV.U32 R2, RZ, RZ, R11 ;  /* 0x000000ffff027224 */ /* 0x000fe200078e000b */
[----:B------:R-:W-:-:S07]  /*1e940*/  MOV R9, R3 ;  /* 0x0000000300097202 */ /* 0x000fce0000000f00 */
.L_x_473:
[----:B------:R-:W-:-:S04]  /*1e950*/  IMAD.IADD R9, R6, 0x1, -R9 ;  /* 0x0000000106097824 */ /* 0x000fc800078e0a09 */
[----:B------:R-:W-:-:S05]  /*1e960*/  IMAD R3, R2, UR5, R9 ;  /* 0x0000000502037c24 */ /* 0x000fca000f8e0209 */
[----:B------:R-:W-:-:S13]  /*1e970*/  ISETP.GT.AND P0, PT, R3, UR6, PT ;  /* 0x0000000603007c0c */ /* 0x000fda000bf04270 */
[----:B------:R-:W-:-:S04]  /*1e980*/  VOTE.ANY R8, PT, !P0 ;  /* 0x0000000000087806 */ /* 0x000fc800040e0100 */
[----:B------:R-:W0:Y:S01]  /*1e990*/  POPC R7, R8 ;  /* 0x0000000800077309 */ /* 0x000e220000000000 */
[----:B------:R-:W-:Y:S01]  /*1e9a0*/  ISETP.NE.AND P0, PT, R8, RZ, PT ;  /* 0x000000ff0800720c */ /* 0x000fe20003f05270 */
[----:B0-----:R-:W0:Y:S02]  /*1e9b0*/  SHFL.IDX PT, R0, R0, R7, 0x1f ;  /* 0x00001f0700007589 */ /* 0x001e2400000e0000 */
[----:B0-----:R-:W-:-:S04]  /*1e9c0*/  IABS R6, R0 ;  /* 0x0000000000067213 */ /* 0x001fc80000000000 */
[----:B------:R-:W0:Y:S08]  /*1e9d0*/  I2F.RP R10, R6 ;  /* 0x00000006000a7306 */ /* 0x000e300000209400 */
[----:B0-----:R-:W0:Y:S02]  /*1e9e0*/  MUFU.RCP R10, R10 ;  /* 0x0000000a000a7308 */ /* 0x001e240000001000 */
[----:B0-----:R-:W-:-:S06]  /*1e9f0*/  VIADD R3, R10, 0xffffffe ;  /* 0x0ffffffe0a037836 */ /* 0x001fcc0000000000 */
[----:B------:R-:W0:Y:S02]  /*1ea00*/  F2I.FTZ.U32.TRUNC.NTZ R3, R3 ;  /* 0x0000000300037305 */ /* 0x000e24000021f000 */
[----:B0-----:R-:W-:Y:S01]  /*1ea10*/  IADD3 R13, RZ, -R3, RZ ;  /* 0x80000003ff0d7210 */ /* 0x001fe20007ffe0ff */
[----:B------:R-:W-:Y:S06]  /*1ea20*/  @!P0 BRA `(.L_x_478) ;  /* 0x0000000000088947 */ /* 0x000fec0003800000 */
[----:B------:R-:W-:-:S05]  /*1ea30*/  VIADD R11, R7, 0xffffffff ;  /* 0xffffffff070b7836 */ /* 0x000fca0000000000 */
[----:B------:R0:W1:Y:S02]  /*1ea40*/  SHFL.IDX PT, R4, R2, R11, 0x1f ;  /* 0x00001f0b02047589 */ /* 0x00006400000e0000 */
.L_x_478:
[----:B-1----:R-:W-:Y:S02]  /*1ea50*/  IMAD R4, R4, UR5, R9 ;  /* 0x0000000504047c24 */ /* 0x002fe4000f8e0209 */
[----:B------:R-:W-:Y:S02]  /*1ea60*/  IMAD R9, R13, R6, RZ ;  /* 0x000000060d097224 */ /* 0x000fe400078e02ff */
[----:B0-----:R-:W-:Y:S01]  /*1ea70*/  IMAD.MOV.U32 R2, RZ, RZ, RZ ;  /* 0x000000ffff027224 */ /* 0x001fe200078e00ff */
[----:B------:R0:W-:Y:S03]  /*1ea80*/  STL [R1], R4 ;  /* 0x0000000401007387 */ /* 0x0001e60000100800 */
[----:B------:R-:W-:Y:S01]  /*1ea90*/  IMAD.HI.U32 R2, R3, R9, R2 ;  /* 0x0000000903027227 */ /* 0x000fe200078e0002 */
[----:B------:R-:W-:-:S04]  /*1eaa0*/  IADD3 R9, -R4, UR6, RZ ;  /* 0x0000000604097c10 */ /* 0x000fc8000fffe1ff */
[----:B------:R-:W-:Y:S02]  /*1eab0*/  IABS R3, R9 ;  /* 0x0000000900037213 */ /* 0x000fe40000000000 */
[----:B0-----:R-:W-:-:S03]  /*1eac0*/  IABS R4, R0 ;  /* 0x0000000000047213 */ /* 0x001fc60000000000 */
[----:B------:R-:W-:Y:S01]  /*1ead0*/  IMAD.HI.U32 R2, R2, R3, RZ ;  /* 0x0000000302027227 */ /* 0x000fe200078e00ff */
[----:B------:R-:W-:-:S05]  /*1eae0*/  IADD3 R4, RZ, -R4, RZ ;  /* 0x80000004ff047210 */ /* 0x000fca0007ffe0ff */
        /* <DEDUP_REMOVED lines=8> */
[----:B------:R-:W-:-:S06]  /*1eb70*/  @P0 IADD3 R2, R2, 0x1, RZ ;  /* 0x0000000102020810 */ /* 0x000fcc0007ffe0ff */
[----:B------:R-:W-:Y:S01]  /*1eb80*/  @!P2 IMAD.MOV R2, RZ, RZ, -R2 ;  /* 0x000000ffff02a224 */ /* 0x000fe200078e0a02 */
[----:B------:R-:W-:-:S05]  /*1eb90*/  @!P1 LOP3.LUT R2, RZ, R0, RZ, 0x33, !PT ;  /* 0x00000000ff029212 */ /* 0x000fca00078e33ff */
[----:B------:R-:W-:-:S04]  /*1eba0*/  IMAD.MOV R3, RZ, RZ, -R2 ;  /* 0x000000ffff037224 */ /* 0x000fc800078e0a02 */
[----:B------:R-:W-:Y:S01]  /*1ebb0*/  IMAD R3, R0, R3, R9 ;  /* 0x0000000300037224 */ /* 0x000fe200078e0209 */
[----:B------:R-:W-:-:S04]  /*1ebc0*/  IADD3 R0, R7, UR4, RZ ;  /* 0x0000000407007c10 */ /* 0x000fc8000fffe0ff */
[----:B------:R1:W-:Y:S04]  /*1ebd0*/  STL [R1+0x4], R3 ;  /* 0x0000040301007387 */ /* 0x0003e80000100800 */
[----:B------:R1:W-:Y:S04]  /*1ebe0*/  STL [R1+0x8], R2 ;  /* 0x0000080201007387 */ /* 0x0003e80000100800 */
[----:B------:R1:W-:Y:S01]  /*1ebf0*/  STL [R1+0xc], R0 ;  /* 0x00000c0001007387 */ /* 0x0003e20000100800 */
[----:B------:R-:W-:Y:S05]  /*1ec00*/  BRA `(.L_x_479) ;  /* 0x0000000000107947 */ /* 0x000fea0003800000 */
.L_x_474:
[----:B------:R-:W-:Y:S01]  /*1ec10*/  IMAD.U32 R0, RZ, RZ, UR6 ;  /* 0x00000006ff007e24 */ /* 0x000fe2000f8e00ff */
[----:B------:R0:W-:Y:S04]  /*1ec20*/  STL [R1+0x4], RZ ;  /* 0x000004ff01007387 */ /* 0x0001e80000100800 */
[----:B------:R0:W-:Y:S04]  /*1ec30*/  STL [R1+0x8], RZ ;  /* 0x000008ff01007387 */ /* 0x0001e80000100800 */
[----:B------:R0:W-:Y:S02]  /*1ec40*/  STL [R1], R0 ;  /* 0x0000000001007387 */ /* 0x0001e40000100800 */
.L_x_479:
[----:B------:R-:W2:Y:S04]  /*1ec50*/  LDL R8, [R1] ;  /* 0x0000000001087983 */ /* 0x000ea80000100800 */
[----:B------:R-:W2:Y:S04]  /*1ec60*/  LDL R9, [R1+0x4] ;  /* 0x0000040001097983 */ /* 0x000ea80000100800 */
[----:B------:R-:W2:Y:S04]  /*1ec70*/  LDL R10, [R1+0x8] ;  /* 0x00000800010a7983 */ /* 0x000ea80000100800 */
[----:B------:R-:W2:Y:S01]  /*1ec80*/  LDL R11, [R1+0xc] ;  /* 0x00000c00010b7983 */ /* 0x000ea20000100800 */
[----:B------:R-:W-:-:S13]  /*1ec90*/  ISETP.NE.AND P0, PT, R5, RZ, PT ;  /* 0x000000ff0500720c */ /* 0x000fda0003f05270 */
[----:B-1----:R-:W1:Y:S01]  /*1eca0*/  @!P0 S2R R3, SR_CgaCtaId ;  /* 0x0000000000038919 */ /* 0x002e620000008800 */
[----:B0-----:R-:W-:-:S04]  /*1ecb0*/  @!P0 MOV R0, 0x400 ;  /* 0x0000040000008802 */ /* 0x001fc80000000f00 */
[----:B-1----:R-:W-:-:S05]  /*1ecc0*/  @!P0 LEA R0, R3, R0, 0x18 ;  /* 0x0000000003008211 */ /* 0x002fca00078ec0ff */
[----:B--2---:R0:W-:Y:S01]  /*1ecd0*/  @!P0 STS.128 [R0+0x388d0], R8 ;  /* 0x0388d00800008388 */ /* 0x0041e20000000c00 */
[----:B------:R-:W-:Y:S06]  /*1ece0*/  BAR.ARV 0x5, 0x180 ;  /* 0x0146000000007b1d */ /* 0x000fec0000002000 */
.L_x_472:
[----:B0-----:R-:W2:Y:S01]  /*1ecf0*/  LDL R0, [R1+0xc] ;  /* 0x00000c0001007983 */ /* 0x001ea20000100800 */
[----:B------:R-:W-:-:S03]  /*1ed00*/  ULDC UR4, c[0x0][0xc14] ;  /* 0x0003050000047ab9 */ /* 0x000fc60000000800 */
[----:B------:R0:W-:Y:S01]  /*1ed10*/  STL [R1+0x18], RZ ;  /* 0x000018ff01007387 */ /* 0x0001e20000100800 */
[----:B--2---:R-:W-:Y:S01]  /*1ed20*/  ISETP.GE.AND P0, PT, R0, UR4, PT ;  /* 0x0000000400007c0c */ /* 0x004fe2000bf06270 */
[----:B------:R-:W-:-:S05]  /*1ed30*/  IMAD.MOV.U32 R0, RZ, RZ, 0x1 ;  /* 0x00000001ff007424 */ /* 0x000fca00078e00ff */
[----:B------:R0:W-:Y:S04]  /*1ed40*/  STL [R1+0x24], R0 ;  /* 0x0000240001007387 */ /* 0x0001e80000100800 */
[----:B------:R0:W-:Y:S03]  /*1ed50*/  STL [R1+0x58], RZ ;  /* 0x000058ff01007387 */ /* 0x0001e60000100800 */
[----:B------:R-:W-:Y:S05]  /*1ed60*/  @P0 BRA `(.L_x_480) ;  /* 0x0000005c00b40947 */ /* 0x000fea0003800000 */
[----:B------:R-:W2:Y:S01]  /*1ed70*/  S2R R9, SR_TID.X ;  /* 0x0000000000097919 */ /* 0x000ea20000002100 */
[----:B------:R-:W-:Y:S01]  /*1ed80*/  BSSY B7, `(.L_x_480) ;  /* 0x00005eb000077945 */ /* 0x000fe20003800000 */
[----:B------:R-:W-:Y:S01]  /*1ed90*/  ULDC UR37, c[0x0][0xc] ;  /* 0x0000030000257ab9 */ /* 0x000fe20000000800 */
[----:B------:R-:W-:Y:S01]  /*1eda0*/  ULOP3.LUT UR36, UR40, 0x1, URZ, 0xfc, !UPT ;  /* 0x0000000128247892 */ /* 0x000fe2000f8efc3f */
[----:B------:R-:W1:Y:S01]  /*1edb0*/  S2R R3, SR_TID.X ;  /* 0x0000000000037919 */ /* 0x000e620000002100 */
[----:B------:R-:W-:Y:S01]  /*1edc0*/  ULOP3.LUT UR38, UR40, 0x2, URZ, 0xfc, !UPT ;  /* 0x0000000228267892 */ /* 0x000fe2000f8efc3f */
[----:B------:R-:W-:Y:S01]  /*1edd0*/  ULDC.64 UR44, c[0x0][0x198] ;  /* 0x00006600002c7ab9 */ /* 0x000fe20000000a00 */
[C---:B--2---:R-:W-:Y:S01]  /*1ede0*/  SHF.L.U32 R2, R9.reuse, 0x4, RZ ;  /* 0x0000000409027819 */ /* 0x044fe200000006ff */
[C---:B0-----:R-:W-:Y:S01]  /*1edf0*/  IMAD.SHL.U32 R0, R9.reuse, 0x80, RZ ;  /* 0x0000008009007824 */ /* 0x041fe200078e00ff */
[----:B------:R-:W-:Y:S02]  /*1ee00*/  R2P PR, R9, 0x6 ;  /* 0x0000000609007804 */ /* 0x000fe40000000000 */
[----:B-1----:R-:W-:-:S02]  /*1ee10*/  LOP3.LUT R5, R3, 0x7f, RZ, 0xc0, !PT ;  /* 0x0000007f03057812 */ /* 0x002fc400078ec0ff */
[----:B------:R-:W-:Y:S02]  /*1ee20*/  LOP3.LUT R4, R2, 0x70, RZ, 0xc0, !PT ;  /* 0x0000007002047812 */ /* 0x000fe400078ec0ff */
[----:B------:R-:W-:Y:S01]  /*1ee30*/  SHF.R.U32.HI R3, RZ, 0x1, R9 ;  /* 0x00000001ff037819 */ /* 0x000fe20000011609 */
[----:B------:R-:W-:Y:S01]  /*1ee40*/  IMAD.SHL.U32 R6, R5, 0x40, RZ ;  /* 0x0000004005067824 */ /* 0x000fe200078e00ff */
[C---:B------:R-:W-:Y:S02]  /*1ee50*/  LOP3.LUT R2, R0.reuse, 0x380, RZ, 0xc0, !PT ;  /* 0x0000038000027812 */ /* 0x040fe400078ec0ff */
[----:B------:R-:W-:Y:S02]  /*1ee60*/  LOP3.LUT R5, R0, 0x400, RZ, 0xc0, !PT ;  /* 0x0000040000057812 */ /* 0x000fe400078ec0ff */
[----:B------:R-:W-:Y:S02]  /*1ee70*/  LOP3.LUT R3, R2, 0x30, R3, 0xf8, !PT ;  /* 0x0000003002037812 */ /* 0x000fe400078ef803 */
[----:B------:R-:W-:-:S02]  /*1ee80*/  LOP3.LUT R6, R5, 0x1800, R6, 0xf8, !PT ;  /* 0x0000180005067812 */ /* 0x000fc400078ef806 */
[----:B------:R-:W-:Y:S02]  /*1ee90*/  LOP3.LUT R3, R3, R4, RZ, 0x3c, !PT ;  /* 0x0000000403037212 */ /* 0x000fe400078e3cff */
[----:B------:R-:W-:Y:S01]  /*1eea0*/  LOP3.LUT R5, R2, 0x10, R9, 0xf8, !PT ;  /* 0x0000001002057812 */ /* 0x000fe200078ef809 */
[----:B------:R-:W-:Y:S01]  /*1eeb0*/  IMAD.MOV.U32 R2, RZ, RZ, 0x20 ;  /* 0x00000020ff027424 */ /* 0x000fe200078e00ff */
[----:B------:R-:W-:Y:S02]  /*1eec0*/  LOP3.LUT R7, R3, 0xc00, R0, 0xf8, !PT ;  /* 0x00000c0003077812 */ /* 0x000fe400078ef800 */
[----:B------:R-:W-:Y:S02]  /*1eed0*/  MOV R0, 0x40 ;  /* 0x0000004000007802 */ /* 0x000fe40000000f00 */
[----:B------:R-:W-:Y:S02]  /*1eee0*/  LOP3.LUT R8, R6, R5, R4, 0xf6, !PT ;  /* 0x0000000506087212 */ /* 0x000fe400078ef604 */
[----:B------:R-:W-:Y:S01]  /*1eef0*/  SEL R3, R0, 0xffffffc0, !P2 ;  /* 0xffffffc000037807 */ /* 0x000fe20005000000 */
[----:B------:R-:W-:Y:S01]  /*1ef00*/  IMAD.MOV.U32 R0, RZ, RZ, 0x1 ;  /* 0x00000001ff007424 */ /* 0x000fe200078e00ff */
[----:B------:R-:W-:Y:S01]  /*1ef10*/  SEL R4, R2, 0xffffffe0, !P1 ;  /* 0xffffffe002047807 */ /* 0x000fe20004800000 */
[----:B------:R-:W-:Y:S01]  /*1ef20*/  STL [R1+0x14], R8 ;  /* 0x0000140801007387 */ /* 0x000fe20000100800 */
[----:B------:R-:W-:-:S03]  /*1ef30*/  LOP3.LUT R2, R8, 0x2000, RZ, 0xfc, !PT ;  /* 0x0000200008027812 */ /* 0x000fc600078efcff */
[----:B------:R-:W-:Y:S04]  /*1ef40*/  STL [R1+0x10], R7 ;  /* 0x0000100701007387 */ /* 0x000fe80000100800 */
[----:B------:R-:W-:Y:S04]  /*1ef50*/  STL [R1+0x40], R3 ;  /* 0x0000400301007387 */ /* 0x000fe80000100800 */
[----:B------:R-:W-:Y:S04]  /*1ef60*/  STL [R1+0x28], R0 ;  /* 0x0000280001007387 */ /* 0x000fe80000100800 */
[----:B------:R-:W-:Y:S04]  /*1ef70*/  STL [R1+0x58], RZ ;  /* 0x000058ff01007387 */ /* 0x000fe80000100800 */
[----:B------:R0:W-:Y:S04]  /*1ef80*/  STL [R1+0x44], R4 ;  /* 0x0000440401007387 */ /* 0x0001e80000100800 */
[----:B------:R-:W-:Y:S04]  /*1ef90*/  STL [R1+0x1c], RZ ;  /* 0x00001cff01007387 */ /* 0x000fe80000100800 */
[----:B------:R-:W-:Y:S01]  /*1efa0*/  STL [R1+0x18], RZ ;  /* 0x000018ff01007387 */ /* 0x000fe20000100800 */
[----:B0-----:R-:W-:-:S03]  /*1efb0*/  IADD3 R4, R3, R4, RZ ;  /* 0x0000000403047210 */ /* 0x001fc60007ffe0ff */
[----:B------:R0:W-:Y:S04]  /*1efc0*/  STL [R1+0x24], R0 ;  /* 0x0000240001007387 */ /* 0x0001e80000100800 */
[----:B------:R1:W-:Y:S04]  /*1efd0*/  STL [R1+0x48], R4 ;  /* 0x0000480401007387 */ /* 0x0003e80000100800 */
[----:B------:R1:W-:Y:S01]  /*1efe0*/  STL [R1+0x2c], R2 ;  /* 0x00002c0201007387 */ /* 0x0003e20000100800 */
[----:B0-----:R-:W-:-:S05]  /*1eff0*/  IMAD.IADD R0, R3, 0x1, R7 ;  /* 0x0000000103007824 */ /* 0x001fca00078e0207 */
[----:B------:R1:W-:Y:S02]  /*1f000*/  STL [R1+0x4c], R0 ;  /* 0x00004c0001007387 */ /* 0x0003e40000100800 */
.L_x_582:
[----:B-1----:R-:W2:Y:S01]  /*1f010*/  LDL R0, [R1+0xc] ;  /* 0x00000c0001007983 */ /* 0x002ea20000100800 */
[----:B------:R-:W2:Y:S01]  /*1f020*/  LDC.64 R16, c[0x0][0xc60] ;  /* 0x00031800ff107b82 */ /* 0x000ea20000000a00 */
[----:B------:R-:W-:Y:S05]  /*1f030*/  YIELD ;  /* 0x0000000000007946 */ /* 0x000fea0003800000 */
[----:B------:R-:W-:Y:S01]  /*1f040*/  ULDC.64 UR4, c[0x0][0xa28] ;  /* 0x00028a0000047ab9 */ /* 0x000fe20000000a00 */
[----:B------:R-:W-:Y:S01]  /*1f050*/  ULDC.64 UR6, c[0x0][0xa00] ;  /* 0x0002800000067ab9 */ /* 0x000fe20000000a00 */
[----:B------:R-:W-:Y:S01]  /*1f060*/  ISETP.NE.U32.AND P0, PT, RZ, UR4, PT ;  /* 0x00000004ff007c0c */ /* 0x000fe2000bf05070 */
[----:B--2---:R-:W-:-:S06]  /*1f070*/  IMAD.WIDE R16, R0, 0x4, R16 ;  /* 0x0000000400107825 */ /* 0x004fcc00078e0210 */
[----:B------:R-:W2:Y:S01]  /*1f080*/  LDG.E R16, desc[UR42][R16.64] ;  /* 0x0000002a10107981 */ /* 0x000ea2000c1e1900 */
[----:B------:R-:W-:Y:S01]  /*1f090*/  ISETP.NE.AND.EX P0, PT, RZ, UR5, PT, P0 ;  /* 0x00000005ff007c0c */ /* 0x000fe2000bf05300 */
[----:B0-----:R-:W-:Y:S01]  /*1f0a0*/  IMAD.MOV.U32 R5, RZ, RZ, RZ ;  /* 0x000000ffff057224 */ /* 0x001fe200078e00ff */
[----:B------:R-:W-:-:S04]  /*1f0b0*/  ISETP.NE.U32.AND P1, PT, RZ, UR6, PT ;  /* 0x00000006ff007c0c */ /* 0x000fc8000bf25070 */
[----:B------:R-:W-:Y:S02]  /*1f0c0*/  ISETP.NE.AND.EX P1, PT, RZ, UR7, PT, P1 ;  /* 0x00000007ff007c0c */ /* 0x000fe4000bf25310 */
[----:B------:R-:W-:Y:S01]  /*1f0d0*/  MOV R0, RZ ;  /* 0x000000ff00007202 */ /* 0x000fe20000000f00 */
[----:B------:R-:W-:Y:S01]  /*1f0e0*/  IMAD.MOV.U32 R10, RZ, RZ, RZ ;  /* 0x000000ffff0a7224 */ /* 0x000fe200078e00ff */
[----:B------:R-:W-:Y:S02]  /*1f0f0*/  MOV R9, RZ ;  /* 0x000000ff00097202 */ /* 0x000fe40000000f00 */
[----:B--2---:R-:W-:Y:S02]  /*1f100*/  SHF.R.S32.HI R18, RZ, 0x1f, R16 ;  /* 0x0000001fff127819 */ /* 0x004fe40000011410 */
[----:B------:R-:W-:-:S04]  /*1f110*/  @P0 LEA R2, P2, R16, UR4, 0x2 ;  /* 0x0000000410020c11 */ /* 0x000fc8000f8410ff */
[C---:B------:R-:W-:Y:S01]  /*1f120*/  @P0 LEA.HI.X R3, R16.reuse, UR5, R18, 0x2, P2 ;  /* 0x0000000510030c11 */ /* 0x040fe200090f1412 */
[----:B------:R-:W-:Y:S01]  /*1f130*/  IMAD.SHL.U32 R17, R16, 0x4, RZ ;  /* 0x0000000410117824 */ /* 0x000fe200078e00ff */
[----:B------:R-:W-:-:S03]  /*1f140*/  ULDC.64 UR4, c[0x0][0xa08] ;  /* 0x0002820000047ab9 */ /* 0x000fc60000000a00 */
[----:B------:R0:W5:Y:S02]  /*1f150*/  @P0 LDG.E R5, desc[UR42][R2.64] ;  /* 0x0000002a02050981 */ /* 0x000164000c1e1900 */
[----:B0-----:R-:W-:-:S04]  /*1f160*/  @P1 LEA R2, P0, R16, UR6, 0x2 ;  /* 0x0000000610021c11 */ /* 0x001fc8000f8010ff */
[----:B------:R-:W-:Y:S01]  /*1f170*/  @P1 LEA.HI.X R3, R16, UR7, R18, 0x2, P0 ;  /* 0x0000000710031c11 */ /* 0x000fe200080f1412 */
[----:B------:R-:W-:-:S04]  /*1f180*/  ULDC.64 UR6, c[0x0][0xa10] ;  /* 0x0002840000067ab9 */ /* 0x000fc80000000a00 */
[----:B------:R0:W2:Y:S01]  /*1f190*/  @P1 LDG.E R0, desc[UR42][R2.64] ;  /* 0x0000002a02001981 */ /* 0x0000a2000c1e1900 */
[----:B------:R-:W-:Y:S02]  /*1f1a0*/  ISETP.NE.U32.AND P1, PT, RZ, UR6, PT ;  /* 0x00000006ff007c0c */ /* 0x000fe4000bf25070 */
[----:B------:R-:W-:Y:S02]  /*1f1b0*/  SHF.L.U64.HI R18, R16, 0x2, R18 ;  /* 0x0000000210127819 */ /* 0x000fe40000010212 */
[----:B------:R-:W-:Y:S02]  /*1f1c0*/  ISETP.NE.AND.EX P1, PT, RZ, UR7, PT, P1 ;  /* 0x00000007ff007c0c */ /* 0x000fe4000bf25310 */
[----:B0-----:R-:W-:-:S04]  /*1f1d0*/  IADD3 R2, P0, R17, UR6, RZ ;  /* 0x0000000611027c10 */ /* 0x001fc8000ff1e0ff */
[----:B------:R-:W-:Y:S01]  /*1f1e0*/  IADD3.X R3, R18, UR7, RZ, P0, !PT ;  /* 0x0000000712037c10 */ /* 0x000fe200087fe4ff */
[----:B------:R-:W-:Y:S01]  /*1f1f0*/  ULDC.64 UR6, c[0x0][0xa20] ;  /* 0x0002880000067ab9 */ /* 0x000fe20000000a00 */
[----:B------:R-:W-:-:S05]  /*1f200*/  ISETP.NE.U32.AND P0, PT, RZ, UR4, PT ;  /* 0x00000004ff007c0c */ /* 0x000fca000bf05070 */
[----:B------:R-:W5:Y:S04]  /*1f210*/  @P1 LDG.E R10, desc[UR42][R2.64] ;  /* 0x0000002a020a1981 */ /* 0x000f68000c1e1900 */
[----:B------:R-:W5:Y:S04]  /*1f220*/  @P1 LDG.E R11, desc[UR42][R2.64] ;  /* 0x0000002a020b1981 */ /* 0x000f68000c1e1900 */
[----:B------:R0:W5:Y:S01]  /*1f230*/  @P1 LDG.E R8, desc[UR42][R2.64+0x4] ;  /* 0x0000042a02081981 */ /* 0x000162000c1e1900 */
[----:B------:R-:W-:Y:S02]  /*1f240*/  ISETP.NE.AND.EX P0, PT, RZ, UR5, PT, P0 ;  /* 0x00000005ff007c0c */ /* 0x000fe4000bf05300 */
[----:B0-----:R-:W-:-:S04]  /*1f250*/  IADD3 R2, P2, R17, UR4, RZ ;  /* 0x0000000411027c10 */ /* 0x001fc8000ff5e0ff */
[----:B------:R-:W-:Y:S01]  /*1f260*/  IADD3.X R3, R18, UR5, RZ, P2, !PT ;  /* 0x0000000512037c10 */ /* 0x000fe200097fe4ff */
[----:B------:R-:W-:Y:S01]  /*1f270*/  ULDC.64 UR4, c[0x0][0x3f8] ;  /* 0x0000fe0000047ab9 */ /* 0x000fe20000000a00 */
[----:B------:R-:W-:Y:S01]  /*1f280*/  ISETP.NE.U32.AND P2, PT, RZ, UR6, PT ;  /* 0x00000006ff007c0c */ /* 0x000fe2000bf45070 */
[----:B------:R-:W-:-:S04]  /*1f290*/  UISETP.NE.U32.AND UP0, UPT, UR4, URZ, UPT ;  /* 0x0000003f0400728c */ /* 0x000fc8000bf05070 */
[----:B------:R0:W5:Y:S01]  /*1f2a0*/  @P0 LDG.E R9, desc[UR42][R2.64] ;  /* 0x0000002a02090981 */ /* 0x000162000c1e1900 */
[----:B------:R-:W-:Y:S01]  /*1f2b0*/  ISETP.NE.AND.EX P2, PT, RZ, UR7, PT, P2 ;  /* 0x00000007ff007c0c */ /* 0x000fe2000bf45320 */
[----:B------:R-:W-:Y:S01]  /*1f2c0*/  UISETP.NE.AND.EX UP0, UPT, UR5, URZ, UPT, UP0 ;  /* 0x0000003f0500728c */ /* 0x000fe2000bf05300 */
[----:B------:R-:W-:Y:S02]  /*1f2d0*/  ULDC UR4, c[0x0][0x404] ;  /* 0x0001010000047ab9 */ /* 0x000fe40000000800 */
[----:B------:R-:W-:Y:S01]  /*1f2e0*/  ULDC UR5, c[0x0][0x2e0] ;  /* 0x0000b80000057ab9 */ /* 0x000fe20000000800 */
[----:B------:R-:W-:-:S04]  /*1f2f0*/  USEL UR4, UR4, 0x1, UP0 ;  /* 0x0000000104047887 */ /* 0x000fc80008000000 */
[----:B------:R-:W-:-:S04]  /*1f300*/  UIMAD UR4, UR4, UR5, URZ ;  /* 0x00000005040472a4 */ /* 0x000fc8000f8e023f */
[----:B------:R-:W-:Y:S02]  /*1f310*/  @P2 IADD3 R6, P3, R17, UR6, RZ ;  /* 0x0000000611062c10 */ /* 0x000fe4000ff7e0ff */
[----:B------:R-:W-:Y:S02]  /*1f320*/  IMAD.U32 R4, RZ, RZ, UR4 ;  /* 0x00000004ff047e24 */ /* 0x000fe4000f8e00ff */
[----:B------:R-:W-:-:S05]  /*1f330*/  @P2 IADD3.X R7, R18, UR7, RZ, P3, !PT ;  /* 0x0000000712072c10 */ /* 0x000fca0009ffe4ff */
[----:B------:R0:W5:Y:S01]  /*1f340*/  @P2 LDG.E R4, desc[UR42][R6.64] ;  /* 0x0000002a06042981 */ /* 0x000162000c1e1900 */
[----:B------:R-:W-:-:S03]  /*1f350*/  ULDC UR4, c[0x0][0x338] ;  /* 0x0000ce0000047ab9 */ /* 0x000fc60000000800 */
[----:B--2---:R1:W-:Y:S02]  /*1f360*/  STL [R1+0x38], R0 ;  /* 0x0000380001007387 */ /* 0x0043e40000100800 */
[----:B-1----:R-:W-:Y:S01]  /*1f370*/  IMAD.U32 R0, RZ, RZ, UR4 ;  /* 0x00000004ff007e24 */ /* 0x002fe2000f8e00ff */
[----:B0-----:R-:W-:Y:S06]  /*1f380*/  @P2 BRA `(.L_x_481) ;  /* 0x0000000000102947 */ /* 0x001fec0003800000 */
[----:B------:R-:W-:Y:S05]  /*1f390*/  @!P0 BRA `(.L_x_481) ;  /* 0x00000000000c8947 */ /* 0x000fea0003800000 */
[----:B-----5:R-:W2:Y:S04]  /*1f3a0*/  LDG.E R4, desc[UR42][R2.64] ;  /* 0x0000002a02047981 */ /* 0x020ea8000c1e1900 */
[----:B------:R-:W2:Y:S02]  /*1f3b0*/  LDG.E R2, desc[UR42][R2.64+0x4] ;  /* 0x0000042a02027981 */ /* 0x000ea4000c1e1900 */
[----:B--2---:R-:W-:-:S07]  /*1f3c0*/  IADD3 R4, -R4, R2, RZ ;  /* 0x0000000204047210 */ /* 0x004fce0007ffe1ff */
.L_x_481:
[----:B-----5:R-:W-:Y:S01]  /*1f3d0*/  @P1 IMAD.IADD R0, R8, 0x1, -R11 ;  /* 0x0000000108001824 */ /* 0x020fe200078e0a0b */
[----:B------:R-:W-:Y:S01]  /*1f3e0*/  BSSY B0, `(.L_x_482) ;  /* 0x0000135000007945 */ /* 0x000fe20003800000 */
[----:B------:R-:W-:-:S05]  /*1f3f0*/  IMAD.IADD R4, R4, 0x1, -R5 ;  /* 0x0000000104047824 */ /* 0x000fca00078e0a05 */
[----:B------:R-:W-:-:S05]  /*1f400*/  IADD3 R19, R4, R0, RZ ;  /* 0x0000000004137210 */ /* 0x000fca0007ffe0ff */
[----:B------:R-:W-:-:S05]  /*1f410*/  VIADD R2, R19, 0x7f ;  /* 0x0000007f13027836 */ /* 0x000fca0000000000 */
[----:B------:R-:W-:-:S04]  /*1f420*/  SHF.R.S32.HI R3, RZ, 0x1f, R2 ;  /* 0x0000001fff037819 */ /* 0x000fc80000011402 */
[----:B------:R-:W-:Y:S01]  /*1f430*/  LEA.HI R6, R3, R2, RZ, 0x7 ;  /* 0x0000000203067211 */ /* 0x000fe200078f38ff */
[----:B------:R-:W-:-:S03]  /*1f440*/  IMAD.MOV R3, RZ, RZ, -R4 ;  /* 0x000000ffff037224 */ /* 0x000fc600078e0a04 */
[----:B------:R-:W-:Y:S01]  /*1f450*/  LOP3.LUT R2, R6, 0xffffff80, RZ, 0xc0, !PT ;  /* 0xffffff8006027812 */ /* 0x000fe200078ec0ff */
[----:B------:R0:W-:Y:S01]  /*1f460*/  STL [R1+0x20], R6 ;  /* 0x0000200601007387 */ /* 0x0001e20000100800 */
[----:B------:R-:W-:Y:S02]  /*1f470*/  VIMNMX R3, RZ, R3, !PT ;  /* 0x00000003ff037248 */ /* 0x000fe40007fe0100 */
[----:B------:R-:W-:-:S04]  /*1f480*/  VIADDMNMX R0, R2, -R4, R0, PT ;  /* 0x8000000402007246 */ /* 0x000fc80003800100 */
[----:B------:R-:W-:Y:S02]  /*1f490*/  ISETP.GT.AND P0, PT, R0, R3, PT ;  /* 0x000000030000720c */ /* 0x000fe40003f04270 */
[----:B------:R-:W-:-:S05]  /*1f4a0*/  SHF.R.U32.HI R3, RZ, 0x7, R3 ;  /* 0x00000007ff037819 */ /* 0x000fca0000011603 */
[----:B------:R-:W-:-:S06]  /*1f4b0*/  IMAD.MOV.U32 R8, RZ, RZ, R3 ;  /* 0x000000ffff087224 */ /* 0x000fcc00078e0003 */
[----:B------:R-:W-:-:S04]  /*1f4c0*/  @P0 IADD3 R0, R0, 0x7f, RZ ;  /* 0x0000007f00000810 */ /* 0x000fc80007ffe0ff */
[----:B------:R-:W-:-:S04]  /*1f4d0*/  @P0 SHF.R.S32.HI R2, RZ, 0x1f, R0 ;  /* 0x0000001fff020819 */ /* 0x000fc80000011400 */
[----:B------:R-:W-:-:S04]  /*1f4e0*/  @P0 LEA.HI R0, R2, R0, RZ, 0x7 ;  /* 0x0000000002000211 */ /* 0x000fc800078f38ff */
[----:B------:R-:W-:Y:S01]  /*1f4f0*/  @P0 SHF.R.S32.HI R8, RZ, 0x7, R0 ;  /* 0x00000007ff080819 */ /* 0x000fe20000011400 */
[----:B------:R-:W-:Y:S01]  /*1f500*/  IMAD.IADD R0, R9, 0x1, R5 ;  /* 0x0000000109007824 */ /* 0x000fe200078e0205 */
[----:B------:R-:W-:Y:S02]  /*1f510*/  PLOP3.LUT P0, PT, PT, PT, PT, 0x80, 0x0 ;  /* 0x000000000000781c */ /* 0x000fe40003f0f070 */
[----:B------:R-:W-:Y:S02]  /*1f520*/  ISETP.GT.AND P2, PT, R8, R3, PT ;  /* 0x000000030800720c */ /* 0x000fe40003f44270 */
[----:B------:R0:W-:Y:S11]  /*1f530*/  STL [R1+0x3c], R0 ;  /* 0x00003c0001007387 */ /* 0x0001f60000100800 */
[----:B0-----:R-:W-:Y:S05]  /*1f540*/  @!P2 BRA `(.L_x_483) ;  /* 0x000000100078a947 */ /* 0x001fea0003800000 */
[----:B------:R-:W2:Y:S01]  /*1f550*/  LDL R6, [R1+0x8] ;  /* 0x0000080001067983 */ /* 0x000ea20000100800 */
[----:B------:R-:W0:Y:S01]  /*1f560*/  LDC R0, c[0x0][0x428] ;  /* 0x00010a00ff007b82 */ /* 0x000e220000000800 */
[----:B------:R-:W-:Y:S01]  /*1f570*/  UMOV UR4, 0xffffffff ;  /* 0xffffffff00047882 */ /* 0x000fe20000000000 */
[----:B0-----:R-:W-:-:S13]  /*1f580*/  ISETP.NE.AND P0, PT, R0, 0x1, PT ;  /* 0x000000010000780c */ /* 0x001fda0003f05270 */
[----:B------:R-:W2:Y:S08]  /*1f590*/  @P0 LDC R0, c[0x0][0x42c] ;  /* 0x00010b00ff000b82 */ /* 0x000eb00000000800 */
[----:B------:R-:W0:Y:S01]  /*1f5a0*/  @P0 LDC R4, c[0x0][0x430] ;  /* 0x00010c00ff040b82 */ /* 0x000e220000000800 */
[----:B--2---:R-:W-:Y:S01]  /*1f5b0*/  @P0 IMAD.HI.U32 R0, R6, R0, RZ ;  /* 0x0000000006000227 */ /* 0x004fe200078e00ff */
[----:B------:R-:W-:-:S04]  /*1f5c0*/  MOV R2, R6 ;  /* 0x0000000600027202 */ /* 0x000fc80000000f00 */
[----:B0-----:R-:W-:Y:S02]  /*1f5d0*/  @P0 SHF.R.U32.HI R2, RZ, R4, R0 ;  /* 0x00000004ff020219 */ /* 0x001fe40000011600 */
[----:B------:R-:W-:Y:S01]  /*1f5e0*/  SEL R0, R16, RZ, !P1 ;  /* 0x000000ff10007207 */ /* 0x000fe20004800000 */
[----:B------:R-:W-:Y:S06]  /*1f5f0*/  BRA.DIV UR4, `(.L_x_484) ;  /* 0x0000008204cc7947 */ /* 0x000fec000b800000 */
[----:B------:R-:W0:Y:S02]  /*1f600*/  S2R R4, SR_TID.X ;  /* 0x0000000000047919 */ /* 0x000e240000002100 */
[----:B0-----:R-:W-:-:S04]  /*1f610*/  SHF.R.U32.HI R4, RZ, 0x5, R4 ;  /* 0x00000005ff047819 */ /* 0x001fc80000011604 */
[----:B------:R-:W-:-:S05]  /*1f620*/  LOP3.LUT R4, R4, 0x3, RZ, 0xc0, !PT ;  /* 0x0000000304047812 */ /* 0x000fca00078ec0ff */
[----:B------:R0:W1:Y:S02]  /*1f630*/  SHFL.IDX PT, R14, R4, RZ, 0x1f ;  /* 0x00001fff040e7589 */ /* 0x00006400000e0000 */
.L_x_697:
[----:B-1----:R-:W-:Y:S02]  /*1f640*/  ISETP.NE.AND P0, PT, R14, RZ, PT ;  /* 0x000000ff0e00720c */ /* 0x002fe40003f05270 */
[----:B------:R-:W-:-:S11]  /*1f650*/  PLOP3.LUT P6, PT, PT, PT, PT, 0x8, 0x0 ;  /* 0x000000000000781c */ /* 0x000fd60003fce170 */
[----:B------:R-:W-:Y:S05]  /*1f660*/  @P0 BRA `(.L_x_485) ;  /* 0x00000000000c0947 */ /* 0x000fea0003800000 */
[----:B------:R-:W-:-:S03]  /*1f670*/  UMOV UR4, 0xffffffff ;  /* 0xffffffff00047882 */ /* 0x000fc60000000000 */
[----:B------:R-:W-:Y:S05]  /*1f680*/  BRA.DIV UR4, `(.L_x_486) ;  /* 0x0000008204dc7947 */ /* 0x000fea000b800000 */
[----:B------:R-:W-:-:S13]  /*1f690*/  ELECT P6, URZ, PT ;  /* 0x00000000003f782f */ /* 0x000fda00038c0000 */
.L_x_485:
[----:B0-----:R-:W2:Y:S01]  /*1f6a0*/  LDL R4, [R1+0x58] ;  /* 0x0000580001047983 */ /* 0x001ea20000100800 */
[----:B------:R-:W-:Y:S01]  /*1f6b0*/  BSSY B1, `(.L_x_487) ;  /* 0x000000b000017945 */ /* 0x000fe20003800000 */
[----:B------:R-:W0:Y:S01]  /*1f6c0*/  S2R R11, SR_CgaCtaId ;  /* 0x00000000000b7919 */ /* 0x000e220000008800 */
[----:B--2---:R-:W-:-:S05]  /*1f6d0*/  VIADD R4, R4, 0x1 ;  /* 0x0000000104047836 */ /* 0x004fca0000000000 */
[----:B------:R-:W-:-:S04]  /*1f6e0*/  LEA.HI R5, R4, R4, RZ, 0x1 ;  /* 0x0000000404057211 */ /* 0x000fc800078f08ff */
[----:B------:R-:W-:-:S05]  /*1f6f0*/  LOP3.LUT R5, R5, 0xfffffffe, RZ, 0xc0, !PT ;  /* 0xfffffffe05057812 */ /* 0x000fca00078ec0ff */
[----:B------:R-:W-:Y:S01]  /*1f700*/  IMAD.IADD R4, R4, 0x1, -R5 ;  /* 0x0000000104047824 */ /* 0x000fe200078e0a05 */
[----:B------:R-:W-:-:S04]  /*1f710*/  MOV R5, 0x400 ;  /* 0x0000040000057802 */ /* 0x000fc80000000f00 */
[----:B0-----:R-:W-:Y:S02]  /*1f720*/  LEA R11, R11, R5, 0x18 ;  /* 0x000000050b0b7211 */ /* 0x001fe400078ec0ff */
[----:B------:R-:W-:-:S04]  /*1f730*/  SHF.L.U32 R4, R4, 0x1f, RZ ;  /* 0x0000001f04047819 */ /* 0x000fc800000006ff */
[----:B------:R-:W0:Y:S02]  /*1f740*/  SYNCS.PHASECHK.TRANS64.TRYWAIT P0, [R11+URZ+0x38820], R4 ;  /* 0x038820040b0075a7 */ /* 0x000e24000800017f */
[----:B0-----:R-:W-:Y:S05]  /*1f750*/  @!P0 BRA `(.L_x_488) ;  /* 0x0000008000c88947 */ /* 0x001fea0003800000 */
.L_x_700:
[----:B------:R-:W-:Y:S05]  /*1f760*/  BSYNC B1 ;  /* 0x0000000000017941 */ /* 0x000fea0003800000 */
.L_x_487:
[----:B------:R-:W-:Y:S04]  /*1f770*/  BSSY B1, `(.L_x_489) ;  /* 0x000006f000017945 */ /* 0x000fe80003800000 */
[----:B------:R-:W-:Y:S05]  /*1f780*/  @!P6 BRA `(.L_x_490) ;  /* 0x0000000400b4e947 */ /* 0x000fea0003800000 */
[----:B------:R-:W2:Y:S04]  /*1f790*/  LDL R7, [R1+0x1c] ;  /* 0x00001c0001077983 */ /* 0x000ea80000100800 */
[----:B------:R-:W3:Y:S01]  /*1f7a0*/  LDL R6, [R1+0x28] ;  /* 0x0000280001067983 */ /* 0x000ee20000100800 */
[----:B------:R-:W1:Y:S01]  /*1f7b0*/  S2R R5, SR_TID.X ;  /* 0x0000000000057919 */ /* 0x000e620000002100 */
[----:B------:R-:W-:Y:S01]  /*1f7c0*/  BSSY B2, `(.L_x_491) ;  /* 0x0000007000027945 */ /* 0x000fe20003800000 */
[----:B-1----:R-:W-:-:S04]  /*1f7d0*/  LOP3.LUT R5, R5, 0x7f, RZ, 0xc0, !PT ;  /* 0x0000007f05057812 */ /* 0x002fc800078ec0ff */
[----:B------:R-:W-:Y:S02]  /*1f7e0*/  ISETP.NE.AND P1, PT, R5, RZ, PT ;  /* 0x000000ff0500720c */ /* 0x000fe40003f25270 */
[----:B--2---:R-:W-:Y:S02]  /*1f7f0*/  LEA R7, R7, R11, 0x3 ;  /* 0x0000000b07077211 */ /* 0x004fe400078e18ff */
[----:B---3--:R-:W-:-:S04]  /*1f800*/  SHF.L.U32 R12, R6, 0x1f, RZ ;  /* 0x0000001f060c7819 */ /* 0x008fc800000006ff */
[----:B------:R-:W1:Y:S02]  /*1f810*/  SYNCS.PHASECHK.TRANS64.TRYWAIT P0, [R7+URZ+0x388a0], R12 ;  /* 0x0388a00c070075a7 */ /* 0x000e64000800017f */
[----:B-1----:R-:W-:Y:S05]  /*1f820*/  @!P0 BRA `(.L_x_492) ;  /* 0x0000008000a88947 */ /* 0x002fea0003800000 */
.L_x_701:
[----:B------:R-:W-:Y:S05]  /*1f830*/  BSYNC B2 ;  /* 0x0000000000027941 */ /* 0x000fea0003800000 */
.L_x_491:
[----:B------:R-:W-:Y:S04]  /*1f840*/  BSSY B2, `(.L_x_493) ;  /* 0x0000009000027945 */ /* 0x000fe80003800000 */
[----:B------:R-:W-:Y:S05]  /*1f850*/  @P1 BRA `(.L_x_494) ;  /* 0x00000000001c1947 */ /* 0x000fea0003800000 */
[----:B0-----:R-:W0:Y:S02]  /*1f860*/  S2R R4, SR_TID.X ;  /* 0x0000000000047919 */ /* 0x001e240000002100 */
[----:B0-----:R-:W-:Y:S01]  /*1f870*/  LOP3.LUT R5, R4, 0x1f, RZ, 0xc0, !PT ;  /* 0x0000001f04057812 */ /* 0x001fe200078ec0ff */
[----:B------:R-:W-:-:S03]  /*1f880*/  IMAD.MOV.U32 R4, RZ, RZ, 0x8000 ;  /* 0x00008000ff047424 */ /* 0x000fc600078e00ff */
[----:B------:R-:W-:Y:S01]  /*1f890*/  ISETP.NE.AND P0, PT, R5, RZ, PT ;  /* 0x000000ff0500720c */ /* 0x000fe20003f05270 */
[----:B------:R2:W-:-:S12]  /*1f8a0*/  SYNCS.ARRIVE.TRANS64 RZ, [R7+URZ+0x38890], R4 ;  /* 0x0388900407ff79a7 */ /* 0x0005d8000800003f */
[----:B--2---:R-:W-:Y:S05]  /*1f8b0*/  @!P0 BRA `(.L_x_494) ;  /* 0x0000000000048947 */ /* 0x004fea0003800000 */
[----:B------:R-:W-:Y:S01]  /*1f8c0*/  BPT.TRAP 0x1 ;  /* 0x000000040000795c */ /* 0x000fe20000300000 */
.L_x_494:
[----:B------:R-:W-:Y:S05]  /*1f8d0*/  BSYNC B2 ;  /* 0x0000000000027941 */ /* 0x000fea0003800000 */
.L_x_493:
[----:B0-----:R-:W2:Y:S01]  /*1f8e0*/  LDL R4, [R1+0x1c] ;  /* 0x00001c0001047983 */ /* 0x001ea20000100800 */
[----:B------:R-:W-:Y:S01]  /*1f8f0*/  IMAD.MOV.U32 R15, RZ, RZ, RZ ;  /* 0x000000ffff0f7224 */ /* 0x000fe200078e00ff */
[----:B------:R-:W-:Y:S01]  /*1f900*/  LEA R5, R8, R10, 0x7 ;  /* 0x0000000a08057211 */ /* 0x000fe200078e38ff */
[----:B------:R-:W-:Y:S01]  /*1f910*/  UIADD3 UR4, UP0, UR44, 0x570, URZ ;  /* 0x000005702c047890 */ /* 0x000fe2000ff1e03f */
[----:B------:R-:W-:Y:S01]  /*1f920*/  PLOP3.LUT P0, PT, PT, PT, PT, 0x80, 0x0 ;  /* 0x000000000000781c */ /* 0x000fe20003f0f070 */
[----:B------:R-:W-:Y:S01]  /*1f930*/  UMOV UR6, 0x0 ;  /* 0x0000000000067882 */ /* 0x000fe20000000000 */
[----:B------:R-:W-:Y:S01]  /*1f940*/  R2UR UR10, R15 ;  /* 0x000000000f0a72ca */ /* 0x000fe200000e0000 */
[----:B------:R-:W-:Y:S01]  /*1f950*/  VIADD R5, R5, 0xffffff80 ;  /* 0xffffff8005057836 */ /* 0x000fe20000000000 */
[----:B------:R-:W-:Y:S01]  /*1f960*/  UIADD3.X UR5, URZ, UR45, URZ, UP0, !UPT ;  /* 0x0000002d3f057290 */ /* 0x000fe200087fe43f */
[----:B------:R-:W-:Y:S01]  /*1f970*/  UMOV UR7, 0x12f00000 ;  /* 0x12f0000000077882 */ /* 0x000fe20000000000 */
[----:B--2---:R-:W-:Y:S01]  /*1f980*/  IMAD R9, R4, 0x8000, R11 ;  /* 0x0000800004097824 */ /* 0x004fe200078e020b */
[----:B------:R-:W-:-:S03]  /*1f990*/  IADD3 R4, R7, 0x38890, RZ ;  /* 0x0003889007047810 */ /* 0x000fc60007ffe0ff */
[----:B------:R-:W-:-:S07]  /*1f9a0*/  VIADD R6, R9, 0x28400 ;  /* 0x0002840009067836 */ /* 0x000fce0000000000 */
.L_x_495:
[----:B------:R-:W-:-:S13]  /*1f9b0*/  @P0 ELECT P2, URZ, PT ;  /* 0x00000000003f082f */ /* 0x000fda0003840000 */
[----:B------:R-:W-:Y:S02]  /*1f9c0*/  @P2 R2UR UR13, R0 ;  /* 0x00000000000d22ca */ /* 0x000fe400000e0000 */
[----:B------:R-:W-:Y:S02]  /*1f9d0*/  @P2 R2UR UR12, R2 ;  /* 0x00000000020c22ca */ /* 0x000fe400000e0000 */
[----:B------:R-:W-:Y:S02]  /*1f9e0*/  @P2 R2UR UR11, R5 ;  /* 0x00000000050b22ca */ /* 0x000fe400000e0000 */
[----:B------:R-:W-:Y:S02]  /*1f9f0*/  @P2 R2UR UR9, R4 ;  /* 0x00000000040922ca */ /* 0x000fe400000e0000 */
[----:B------:R-:W-:Y:S02]  /*1fa00*/  @P2 R2UR UR8, R6 ;  /* 0x00000000060822ca */ /* 0x000fe400000e0000 */
[----:B------:R-:W-:-:S02]  /*1fa10*/  @P2 PLOP3.LUT P0, PT, P2, PT, PT, 0x8, 0x0 ;  /* 0x000000000000281c */ /* 0x000fc4000170e170 */
[----:B------:R-:W-:-:S09]  /*1fa20*/  PLOP3.LUT P2, PT, PT, PT, PT, 0x8, 0x0 ;  /* 0x000000000000781c */ /* 0x000fd20003f4e170 */
[----:B------:R0:W-:Y:S02]  /*1fa30*/  UTMALDG.4D [UR8], [UR4], desc[UR6] ;  /* 0x00000608040075b4 */ /* 0x0001e40008019000 */
[----:B0-----:R-:W-:Y:S05]  /*1fa40*/  @P0 BRA.U.ANY `(.L_x_495) ;  /* 0xfffffffd00d80947 */ /* 0x001fea000393ffff */
[----:B------:R-:W-:Y:S01]  /*1fa50*/  IMAD.MOV.U32 R14, RZ, RZ, 0x80 ;  /* 0x00000080ff0e7424 */ /* 0x000fe200078e00ff */
[----:B------:R-:W-:Y:S01]  /*1fa60*/  PLOP3.LUT P0, PT, PT, PT, PT, 0x80, 0x0 ;  /* 0x000000000000781c */ /* 0x000fe20003f0f070 */
[----:B------:R-:W-:Y:S01]  /*1fa70*/  UMOV UR6, 0x0 ;  /* 0x0000000000067882 */ /* 0x000fe20000000000 */
[----:B------:R-:W-:Y:S01]  /*1fa80*/  IADD3 R6, R9, 0x2c400, RZ ;  /* 0x0002c40009067810 */ /* 0x000fe20007ffe0ff */
[----:B------:R-:W-:Y:S01]  /*1fa90*/  UMOV UR7, 0x12f00000 ;  /* 0x12f0000000077882 */ /* 0x000fe20000000000 */
[----:B------:R-:W-:-:S15]  /*1faa0*/  R2UR UR10, R14 ;  /* 0x000000000e0a72ca */ /* 0x000fde00000e0000 */
.L_x_496:
        /* <DEDUP_REMOVED lines=10> */
[----:B------:R-:W0:Y:S01]  /*1fb50*/  SYNCS.PHASECHK.TRANS64.TRYWAIT P0, [R7+URZ+0x388c0], R12 ;  /* 0x0388c00c070075a7 */ /* 0x000e22000800017f */
[----:B------:R-:W-:Y:S04]  /*1fb60*/  BSSY B2, `(.L_x_497) ;  /* 0x0000002000027945 */ /* 0x000fe80003800000 */
[----:B0-----:R-:W-:Y:S05]  /*1fb70*/  @!P0 BRA `(.L_x_498) ;  /* 0x0000007c00e88947 */ /* 0x001fea0003800000 */
.L_x_702:
[----:B------:R-:W-:Y:S05]  /*1fb80*/  BSYNC B2 ;  /* 0x0000000000027941 */ /* 0x000fea0003800000 */
.L_x_497:
[----:B------:R-:W-:Y:S01]  /*1fb90*/  BSSY B2, `(.L_x_499) ;  /* 0x000000b000027945 */ /* 0x000fe20003800000 */
[----:B01----:R-:W-:Y:S02]  /*1fba0*/  IMAD.MOV.U32 R12, RZ, RZ, 0x0 ;  /* 0x00000000ff0c7424 */ /* 0x003fe400078e00ff */
[----:B------:R-:W-:Y:S01]  /*1fbb0*/  IMAD.MOV.U32 R13, RZ, RZ, 0x12f00000 ;  /* 0x12f00000ff0d7424 */ /* 0x000fe200078e00ff */
[----:B------:R-:W-:Y:S06]  /*1fbc0*/  @P1 BRA `(.L_x_500) ;  /* 0x00000000001c1947 */ /* 0x000fec0003800000 */
[----:B------:R-:W0:Y:S02]  /*1fbd0*/  S2R R4, SR_TID.X ;  /* 0x0000000000047919 */ /* 0x000e240000002100 */
[----:B0-----:R-:W-:Y:S02]  /*1fbe0*/  LOP3.LUT R6, R4, 0x1f, RZ, 0xc0, !PT ;  /* 0x0000001f04067812 */ /* 0x001fe400078ec0ff */
[----:B------:R-:W-:Y:S02]  /*1fbf0*/  MOV R4, 0x8000 ;  /* 0x0000800000047802 */ /* 0x000fe40000000f00 */
[----:B------:R-:W-:Y:S02]  /*1fc00*/  ISETP.NE.AND P0, PT, R6, RZ, PT ;  /* 0x000000ff0600720c */ /* 0x000fe40003f05270 */
[----:B------:R0:W-:Y:S11]  /*1fc10*/  SYNCS.ARRIVE.TRANS64 RZ, [R7+URZ+0x388b0], R4 ;  /* 0x0388b00407ff79a7 */ /* 0x0001f6000800003f */
[----:B0-----:R-:W-:Y:S05]  /*1fc20*/  @!P0 BRA `(.L_x_500) ;  /* 0x0000000000048947 */ /* 0x001fea0003800000 */
[----:B------:R-:W-:Y:S01]  /*1fc30*/  BPT.TRAP 0x1 ;  /* 0x000000040000795c */ /* 0x000fe20000300000 */
.L_x_500:
[----:B------:R-:W-:Y:S05]  /*1fc40*/  BSYNC B2 ;  /* 0x0000000000027941 */ /* 0x000fea0003800000 */
.L_x_499:
[----:B------:R-:W-:Y:S01]  /*1fc50*/  R2UR UR10, R15 ;  /* 0x000000000f0a72ca */ /* 0x000fe200000e0000 */
[----:B------:R-:W-:Y:S01]  /*1fc60*/  UIADD3 UR4, UP0, UR44, 0x670, URZ ;  /* 0x000006702c047890 */ /* 0x000fe2000ff1e03f */
[----:B------:R-:W-:Y:S01]  /*1fc70*/  R2UR UR6, R12 ;  /* 0x000000000c0672ca */ /* 0x000fe200000e0000 */
[----:B------:R-:W-:Y:S01]  /*1fc80*/  VIADD R4, R7, 0x388b0 ;  /* 0x000388b007047836 */ /* 0x000fe20000000000 */
[----:B------:R-:W-:Y:S01]  /*1fc90*/  R2UR UR7, R13 ;  /* 0x000000000d0772ca */ /* 0x000fe200000e0000 */
[----:B------:R-:W-:Y:S01]  /*1fca0*/  VIADD R6, R9, 0x10400 ;  /* 0x0001040009067836 */ /* 0x000fe20000000000 */
[----:B------:R-:W-:Y:S01]  /*1fcb0*/  PLOP3.LUT P0, PT, PT, PT, PT, 0x80, 0x0 ;  /* 0x000000000000781c */ /* 0x000fe20003f0f070 */
[----:B------:R-:W-:-:S12]  /*1fcc0*/  UIADD3.X UR5, URZ, UR45, URZ, UP0, !UPT ;  /* 0x0000002d3f057290 */ /* 0x000fd800087fe43f */
.L_x_501:
        /* <DEDUP_REMOVED lines=10> */
[----:B------:R-:W-:Y:S02]  /*1fd70*/  R2UR UR10, R14 ;  /* 0x000000000e0a72ca */ /* 0x000fe400000e0000 */
[----:B------:R-:W-:Y:S02]  /*1fd80*/  R2UR UR6, R12 ;  /* 0x000000000c0672ca */ /* 0x000fe400000e0000 */
[----:B------:R-:W-:Y:S02]  /*1fd90*/  R2UR UR7, R13 ;  /* 0x000000000d0772ca */ /* 0x000fe400000e0000 */
[----:B------:R-:W-:Y:S02]  /*1fda0*/  PLOP3.LUT P0, PT, PT, PT, PT, 0x80, 0x0 ;  /* 0x000000000000781c */ /* 0x000fe40003f0f070 */
[----:B------:R-:W-:-:S11]  /*1fdb0*/  IADD3 R6, R9, 0x14400, RZ ;  /* 0x0001440009067810 */ /* 0x000fd60007ffe0ff */
.L_x_502:
        /* <DEDUP_REMOVED lines=9> */
[----:B-1----:R-:W-:Y:S05]  /*1fe50*/  @P0 BRA.U.ANY `(.L_x_502) ;  /* 0xfffffffd00d80947 */ /* 0x002fea000393ffff */
.L_x_490:
[----:B------:R-:W-:Y:S05]  /*1fe60*/  BSYNC B1 ;  /* 0x0000000000017941 */ /* 0x000fea0003800000 */
.L_x_489:
[----:B------:R-:W0:Y:S04]  /*1fe70*/  LDL.LU R9, [R1+0x1c] ;  /* 0x00001c0001097983 */ /* 0x000e280000300800 */
[----:B------:R-:W2:Y:S01]  /*1fe80*/  LDL.LU R7, [R1+0x28] ;  /* 0x0000280001077983 */ /* 0x000ea20000300800 */
[----:B------:R-:W-:Y:S01]  /*1fe90*/  PLOP3.LUT P0, PT, PT, PT, PT, 0x8, 0x0 ;  /* 0x000000000000781c */ /* 0x000fe20003f0e170 */
[----:B0-----:R-:W-:-:S05]  /*1fea0*/  VIADD R4, R9, 0x1 ;  /* 0x0000000109047836 */ /* 0x001fca0000000000 */
[----:B------:R-:W-:-:S04]  /*1feb0*/  ISETP.NE.AND P1, PT, R4, 0x2, PT ;  /* 0x000000020400780c */ /* 0x000fc80003f25270 */
[----:B------:R-:W-:Y:S02]  /*1fec0*/  SEL R5, RZ, 0x1, P1 ;  /* 0x00000001ff057807 */ /* 0x000fe40000800000 */
[----:B------:R-:W-:Y:S02]  /*1fed0*/  SEL R4, R4, RZ, P1 ;  /* 0x000000ff04047207 */ /* 0x000fe40000800000 */
[----:B--2---:R-:W-:Y:S01]  /*1fee0*/  LOP3.LUT R7, R7, R5, RZ, 0x3c, !PT ;  /* 0x0000000507077212 */ /* 0x004fe200078e3cff */
[----:B------:R-:W-:-:S04]  /*1fef0*/  VIADD R5, R8, 0xfffffffe ;  /* 0xfffffffe08057836 */ /* 0x000fc80000000000 */
[----:B------:R0:W-:Y:S01]  /*1ff00*/  STL [R1+0x28], R7 ;  /* 0x0000280701007387 */ /* 0x0001e20000100800 */
[----:B------:R-:W-:-:S03]  /*1ff10*/  ISETP.GE.AND P2, PT, R5, R3, PT ;  /* 0x000000030500720c */ /* 0x000fc60003f46270 */
[----:B------:R0:W-:Y:S10]  /*1ff20*/  STL [R1+0x1c], R4 ;  /* 0x00001c0401007387 */ /* 0x0001f40000100800 */
[----:B0-----:R-:W-:Y:S05]  /*1ff30*/  @!P2 BRA `(.L_x_483) ;  /* 0x0000000400fca947 */ /* 0x001fea0003800000 */
[C---:B------:R-:W-:Y:S01]  /*1ff40*/  LEA R10, R8.reuse, R10, 0x7 ;  /* 0x0000000a080a7211 */ /* 0x040fe200078e38ff */
[----:B------:R-:W-:-:S04]  /*1ff50*/  VIADD R9, R8, 0xffffffff ;  /* 0xffffffff08097836 */ /* 0x000fc80000000000 */
[----:B------:R-:W-:-:S07]  /*1ff60*/  VIADD R8, R10, 0xffffff00 ;  /* 0xffffff000a087836 */ /* 0x000fce0000000000 */
.L_x_517:
[----:B------:R-:W-:Y:S05]  /*1ff70*/  YIELD ;  /* 0x0000000000007946 */ /* 0x000fea0003800000 */
[----:B------:R-:W-:Y:S04]  /*1ff80*/  BSSY B1, `(.L_x_503) ;  /* 0x000006d000017945 */ /* 0x000fe80003800000 */
[----:B0-----:R-:W-:Y:S05]  /*1ff90*/  @!P6 BRA `(.L_x_504) ;  /* 0x0000000400ace947 */ /* 0x001fea0003800000 */
[----:B------:R-:W2:Y:S04]  /*1ffa0*/  LDL R6, [R1+0x1c] ;  /* 0x00001c0001067983 */ /* 0x000ea80000100800 */
[----:B------:R-:W3:Y:S01]  /*1ffb0*/  LDL R5, [R1+0x28] ;  /* 0x0000280001057983 */ /* 0x000ee20000100800 */
[----:B------:R-:W0:Y:S01]  /*1ffc0*/  S2R R4, SR_TID.X ;  /* 0x0000000000047919 */ /* 0x000e220000002100 */
[----:B------:R-:W-:Y:S01]  /*1ffd0*/  BSSY B2, `(.L_x_505) ;  /* 0x0000007000027945 */ /* 0x000fe20003800000 */
[----:B0-----:R-:W-:-:S04]  /*1ffe0*/  LOP3.LUT R4, R4, 0x7f, RZ, 0xc0, !PT ;  /* 0x0000007f04047812 */ /* 0x001fc800078ec0ff */
[----:B------:R-:W-:Y:S02]  /*1fff0*/  ISETP.NE.AND P2, PT, R4, RZ, PT ;  /* 0x000000ff0400720c */ /* 0x000fe40003f45270 */
[----:B--2---:R-:W-:Y:S02]  /*20000*/  LEA R7, R6, R11, 0x3 ;  /* 0x0000000b06077211 */ /* 0x004fe400078e18ff */
[----:B---3--:R-:W-:-:S04]  /*20010*/  SHF.L.U32 R6, R5, 0x1f, RZ ;  /* 0x0000001f05067819 */ /* 0x008fc800000006ff */
[----:B------:R-:W0:Y:S02]  /*20020*/  SYNCS.PHASECHK.TRANS64.TRYWAIT P1, [R7+URZ+0x388a0], R6 ;  /* 0x0388a006070075a7 */ /* 0x000e24000802017f */
[----:B0-----:R-:W-:Y:S05]  /*20030*/  @!P1 BRA `(.L_x_506) ;  /* 0x0000007800cc9947 */ /* 0x001fea0003800000 */
.L_x_703:
[----:B------:R-:W-:Y:S05]  /*20040*/  BSYNC B2 ;  /* 0x0000000000027941 */ /* 0x000fea0003800000 */
.L_x_505:
[----:B------:R-:W-:Y:S04]  /*20050*/  BSSY B2, `(.L_x_507) ;  /* 0x0000009000027945 */ /* 0x000fe80003800000 */
[----:B------:R-:W-:Y:S05]  /*20060*/  @P2 BRA `(.L_x_508) ;  /* 0x00000000001c2947 */ /* 0x000fea0003800000 */
[----:B------:R-:W1:Y:S02]  /*20070*/  S2R R4, SR_TID.X ;  /* 0x0000000000047919 */ /* 0x000e640000002100 */
[----:B-1----:R-:W-:Y:S01]  /*20080*/  LOP3.LUT R5, R4, 0x1f, RZ, 0xc0, !PT ;  /* 0x0000001f04057812 */ /* 0x002fe200078ec0ff */
[----:B------:R-:W-:-:S03]  /*20090*/  IMAD.MOV.U32 R4, RZ, RZ, 0x8000 ;  /* 0x00008000ff047424 */ /* 0x000fc600078e00ff */
[----:B------:R-:W-:Y:S01]  /*200a0*/  ISETP.NE.AND P1, PT, R5, RZ, PT ;  /* 0x000000ff0500720c */ /* 0x000fe20003f25270 */
[----:B------:R1:W-:-:S12]  /*200b0*/  SYNCS.ARRIVE.TRANS64 RZ, [R7+URZ+0x38890], R4 ;  /* 0x0388900407ff79a7 */ /* 0x0003d8000800003f */
[----:B-1----:R-:W-:Y:S05]  /*200c0*/  @!P1 BRA `(.L_x_508) ;  /* 0x0000000000049947 */ /* 0x002fea0003800000 */
[----:B------:R-:W-:Y:S01]  /*200d0*/  BPT.TRAP 0x1 ;  /* 0x000000040000795c */ /* 0x000fe20000300000 */
.L_x_508:
[----:B------:R-:W-:Y:S05]  /*200e0*/  BSYNC B2 ;  /* 0x0000000000027941 */ /* 0x000fea0003800000 */
.L_x_507:
[----:B------:R-:W2:Y:S01]  /*200f0*/  LDL R4, [R1+0x1c] ;  /* 0x00001c0001047983 */ /* 0x000ea20000100800 */
[----:B------:R-:W-:Y:S01]  /*20100*/  IMAD.MOV.U32 R14, RZ, RZ, RZ ;  /* 0x000000ffff0e7224 */ /* 0x000fe200078e00ff */
[----:B------:R-:W-:Y:S01]  /*20110*/  UIADD3 UR4, UP0, UR44, 0x570, URZ ;  /* 0x000005702c047890 */ /* 0x000fe2000ff1e03f */
[----:B------:R-:W-:Y:S01]  /*20120*/  PLOP3.LUT P1, PT, PT, PT, PT, 0x80, 0x0 ;  /* 0x000000000000781c */ /* 0x000fe20003f2f070 */
[----:B------:R-:W-:Y:S01]  /*20130*/  UMOV UR6, 0x0 ;  /* 0x0000000000067882 */ /* 0x000fe20000000000 */
[----:B------:R-:W-:Y:S01]  /*20140*/  UMOV UR7, 0x12f00000 ;  /* 0x12f0000000077882 */ /* 0x000fe20000000000 */
[----:B------:R-:W-:Y:S01]  /*20150*/  R2UR UR10, R14 ;  /* 0x000000000e0a72ca */ /* 0x000fe200000e0000 */
[----:B------:R-:W-:Y:S01]  /*20160*/  UIADD3.X UR5, URZ, UR45, URZ, UP0, !UPT ;  /* 0x0000002d3f057290 */ /* 0x000fe200087fe43f */
[----:B--2---:R-:W-:Y:S01]  /*20170*/  LEA R5, R4, R11, 0xf ;  /* 0x0000000b04057211 */ /* 0x004fe200078e78ff */
[----:B------:R-:W-:-:S04]  /*20180*/  VIADD R4, R7, 0x38890 ;  /* 0x0003889007047836 */ /* 0x000fc80000000000 */
[----:B------:R-:W-:-:S08]  /*20190*/  VIADD R10, R5, 0x28400 ;  /* 0x00028400050a7836 */ /* 0x000fd00000000000 */
.L_x_509:
        /* <DEDUP_REMOVED lines=10> */
[----:B------:R-:W-:Y:S01]  /*20240*/  MOV R15, 0x80 ;  /* 0x00000080000f7802 */ /* 0x000fe20000000f00 */
[----:B------:R-:W-:Y:S01]  /*20250*/  VIADD R10, R5, 0x2c400 ;  /* 0x0002c400050a7836 */ /* 0x000fe20000000000 */
[----:B------:R-:W-:Y:S01]  /*20260*/  PLOP3.LUT P1, PT, PT, PT, PT, 0x80, 0x0 ;  /* 0x000000000000781c */ /* 0x000fe20003f2f070 */
[----:B------:R-:W-:Y:S01]  /*20270*/  UMOV UR6, 0x0 ;  /* 0x0000000000067882 */ /* 0x000fe20000000000 */
[----:B------:R-:W-:Y:S01]  /*20280*/  R2UR UR10, R15 ;  /* 0x000000000f0a72ca */ /* 0x000fe200000e0000 */
[----:B------:R-:W-:-:S14]  /*20290*/  UMOV UR7, 0x12f00000 ;  /* 0x12f0000000077882 */ /* 0x000fdc0000000000 */
.L_x_510:
        /* <DEDUP_REMOVED lines=10> */
[----:B------:R-:W1:Y:S01]  /*20340*/  SYNCS.PHASECHK.TRANS64.TRYWAIT P1, [R7+URZ+0x388c0], R6 ;  /* 0x0388c006070075a7 */ /* 0x000e62000802017f */
[----:B------:R-:W-:Y:S04]  /*20350*/  BSSY B2, `(.L_x_511) ;  /* 0x0000002000027945 */ /* 0x000fe80003800000 */
[----:B-1----:R-:W-:Y:S05]  /*20360*/  @!P1 BRA `(.L_x_512) ;  /* 0x0000007800149947 */ /* 0x002fea0003800000 */
.L_x_704:
[----:B------:R-:W-:Y:S05]  /*20370*/  BSYNC B2 ;  /* 0x0000000000027941 */ /* 0x000fea0003800000 */
.L_x_511:
[----:B------:R-:W-:Y:S01]  /*20380*/  BSSY B2, `(.L_x_513) ;  /* 0x000000b000027945 */ /* 0x000fe20003800000 */
[----:B------:R-:W-:Y:S01]  /*20390*/  IMAD.MOV.U32 R12, RZ, RZ, 0x0 ;  /* 0x00000000ff0c7424 */ /* 0x000fe200078e00ff */
[----:B------:R-:W-:Y:S02]  /*203a0*/  MOV R13, 0x12f00000 ;  /* 0x12f00000000d7802 */ /* 0x000fe40000000f00 */
[----:B------:R-:W-:Y:S05]  /*203b0*/  @P2 BRA `(.L_x_514) ;  /* 0x00000000001c2947 */ /* 0x000fea0003800000 */
[----:B------:R-:W2:Y:S02]  /*203c0*/  S2R R4, SR_TID.X ;  /* 0x0000000000047919 */ /* 0x000ea40000002100 */
[----:B--2---:R-:W-:Y:S01]  /*203d0*/  LOP3.LUT R10, R4, 0x1f, RZ, 0xc0, !PT ;  /* 0x0000001f040a7812 */ /* 0x004fe200078ec0ff */
[----:B------:R-:W-:-:S03]  /*203e0*/  IMAD.MOV.U32 R4, RZ, RZ, 0x8000 ;  /* 0x00008000ff047424 */ /* 0x000fc600078e00ff */
[----:B------:R-:W-:Y:S01]  /*203f0*/  ISETP.NE.AND P1, PT, R10, RZ, PT ;  /* 0x000000ff0a00720c */ /* 0x000fe20003f25270 */
[----:B------:R2:W-:-:S12]  /*20400*/  SYNCS.ARRIVE.TRANS64 RZ, [R7+URZ+0x388b0], R4 ;  /* 0x0388b00407ff79a7 */ /* 0x0005d8000800003f */
[----:B--2---:R-:W-:Y:S05]  /*20410*/  @!P1 BRA `(.L_x_514) ;  /* 0x0000000000049947 */ /* 0x004fea0003800000 */
[----:B------:R-:W-:Y:S01]  /*20420*/  BPT.TRAP 0x1 ;  /* 0x000000040000795c */ /* 0x000fe20000300000 */
.L_x_514:
[----:B------:R-:W-:Y:S05]  /*20430*/  BSYNC B2 ;  /* 0x0000000000027941 */ /* 0x000fea0003800000 */
.L_x_513:
[----:B------:R-:W-:Y:S01]  /*20440*/  R2UR UR10, R14 ;  /* 0x000000000e0a72ca */ /* 0x000fe200000e0000 */
[----:B------:R-:W-:Y:S01]  /*20450*/  UIADD3 UR4, UP0, UR44, 0x670, URZ ;  /* 0x000006702c047890 */ /* 0x000fe2000ff1e03f */
[----:B------:R-:W-:Y:S01]  /*20460*/  R2UR UR6, R12 ;  /* 0x000000000c0672ca */ /* 0x000fe200000e0000 */
[----:B01----:R-:W-:Y:S01]  /*20470*/  VIADD R7, R7, 0x388b0 ;  /* 0x000388b007077836 */ /* 0x003fe20000000000 */
[----:B------:R-:W-:Y:S01]  /*20480*/  R2UR UR7, R13 ;  /* 0x000000000d0772ca */ /* 0x000fe200000e0000 */
[----:B------:R-:W-:Y:S01]  /*20490*/  UIADD3.X UR5, URZ, UR45, URZ, UP0, !UPT ;  /* 0x0000002d3f057290 */ /* 0x000fe200087fe43f */
[----:B------:R-:W-:Y:S02]  /*204a0*/  PLOP3.LUT P1, PT, PT, PT, PT, 0x80, 0x0 ;  /* 0x000000000000781c */ /* 0x000fe40003f2f070 */
[----:B------:R-:W-:-:S11]  /*204b0*/  IADD3 R4, R5, 0x10400, RZ ;  /* 0x0001040005047810 */ /* 0x000fd60007ffe0ff */
.L_x_515:
        /* <DEDUP_REMOVED lines=10> */
[----:B------:R-:W-:Y:S01]  /*20560*/  R2UR UR10, R15 ;  /* 0x000000000f0a72ca */ /* 0x000fe200000e0000 */
[----:B------:R-:W-:Y:S01]  /*20570*/  VIADD R5, R5, 0x14400 ;  /* 0x0001440005057836 */ /* 0x000fe20000000000 */
[----:B------:R-:W-:Y:S02]  /*20580*/  R2UR UR6, R12 ;  /* 0x000000000c0672ca */ /* 0x000fe400000e0000 */
[----:B------:R-:W-:Y:S02]  /*20590*/  R2UR UR7, R13 ;  /* 0x000000000d0772ca */ /* 0x000fe400000e0000 */
[----:B------:R-:W-:-:S13]  /*205a0*/  PLOP3.LUT P1, PT, PT, PT, PT, 0x80, 0x0 ;  /* 0x000000000000781c */ /* 0x000fda0003f2f070 */
.L_x_516:
        /* <DEDUP_REMOVED lines=10> */
.L_x_504:
[----:B------:R-:W-:Y:S05]  /*20650*/  BSYNC B1 ;  /* 0x0000000000017941 */ /* 0x000fea0003800000 */
.L_x_503:
[----:B------:R-:W2:Y:S04]  /*20660*/  LDL.LU R4, [R1+0x1c] ;  /* 0x00001c0001047983 */ /* 0x000ea80000300800 */
[----:B------:R-:W3:Y:S01]  /*20670*/  LDL.LU R6, [R1+0x28] ;  /* 0x0000280001067983 */ /* 0x000ee20000300800 */
[----:B------:R-:W-:Y:S01]  /*20680*/  IADD3 R9, R9, -0x1, RZ ;  /* 0xffffffff09097810 */ /* 0x000fe20007ffe0ff */
[----:B------:R-:W-:-:S03]  /*20690*/  VIADD R8, R8, 0xffffff80 ;  /* 0xffffff8008087836 */ /* 0x000fc60000000000 */
[----:B------:R-:W-:Y:S01]  /*206a0*/  ISETP.GT.AND P2, PT, R9, R3, PT ;  /* 0x000000030900720c */ /* 0x000fe20003f44270 */
[----:B--2---:R-:W-:-:S05]  /*206b0*/  VIADD R4, R4, 0x1 ;  /* 0x0000000104047836 */ /* 0x004fca0000000000 */
[----:B------:R-:W-:-:S04]  /*206c0*/  ISETP.NE.AND P1, PT, R4, 0x2, PT ;  /* 0x000000020400780c */ /* 0x000fc80003f25270 */
[----:B------:R-:W-:Y:S02]  /*206d0*/  SEL R5, RZ, 0x1, P1 ;  /* 0x00000001ff057807 */ /* 0x000fe40000800000 */
[----:B------:R-:W-:Y:S02]  /*206e0*/  SEL R4, R4, RZ, P1 ;  /* 0x000000ff04047207 */ /* 0x000fe40000800000 */
[----:B---3--:R-:W-:-:S03]  /*206f0*/  LOP3.LUT R6, R6, R5, RZ, 0x3c, !PT ;  /* 0x0000000506067212 */ /* 0x008fc600078e3cff */
[----:B------:R0:W-:Y:S04]  /*20700*/  STL [R1+0x1c], R4 ;  /* 0x00001c0401007387 */ /* 0x0001e80000100800 */
[----:B------:R0:W-:Y:S01]  /*20710*/  STL [R1+0x28], R6 ;  /* 0x0000280601007387 */ /* 0x0001e20000100800 */
[----:B------:R-:W-:Y:S05]  /*20720*/  @P2 BRA `(.L_x_517) ;  /* 0xfffffff800102947 */ /* 0x000fea000383ffff */
.L_x_483:
[----:B------:R-:W-:Y:S05]  /*20730*/  BSYNC B0 ;  /* 0x0000000000007941 */ /* 0x000fea0003800000 */
.L_x_482:
[----:B------:R-:W-:Y:S05]  /*20740*/  @!P0 WARPSYNC.ALL ;  /* 0x0000000000008948 */ /* 0x000fea0003800000 */
[----:B------:R-:W-:Y:S01]  /*20750*/  @!P0 BAR.SYNC.DEFER_BLOCKING 0xc, 0x180 ;  /* 0x0306000000008b1d */ /* 0x000fe20000010000 */
[----:B------:R-:W-:-:S05]  /*20760*/  ISETP.GT.AND P0, PT, R19, RZ, PT ;  /* 0x000000ff1300720c */ /* 0x000fca0003f04270 */
[----:B------:R-:W-:Y:S08]  /*20770*/  BSSY B6, `(.L_x_518) ;  /* 0x0000398000067945 */ /* 0x000ff00003800000 */
[----:B------:R-:W-:Y:S05]  /*20780*/  @P0 BRA `(.L_x_519) ;  /* 0x0000000000480947 */ /* 0x000fea0003800000 */
[----:B0-----:R-:W0:Y:S02]  /*20790*/  S2R R4, SR_TID.X ;  /* 0x0000000000047919 */ /* 0x001e240000002100 */
[----:B0-----:R-:W-:-:S04]  /*207a0*/  LOP3.LUT R4, R4, 0x7f, RZ, 0xc0, !PT ;  /* 0x0000007f04047812 */ /* 0x001fc800078ec0ff */
[----:B------:R-:W-:-:S13]  /*207b0*/  ISETP.NE.AND P0, PT, R4, RZ, PT ;  /* 0x000000ff0400720c */ /* 0x000fda0003f05270 */
[----:B------:R-:W-:Y:S05]  /*207c0*/  @P0 BRA `(.L_x_520) ;  /* 0x0000003800480947 */ /* 0x000fea0003800000 */
[----:B------:R-:W0:Y:S01]  /*207d0*/  S2R R3, SR_LANEID ;  /* 0x0000000000037919 */ /* 0x000e220000000000 */
[----:B------:R-:W-:Y:S02]  /*207e0*/  VOTEU.ANY UR4, UPT, PT ;  /* 0x0000000000047886 */ /* 0x000fe400038e0100 */
[----:B------:R-:W0:Y:S08]  /*207f0*/  FLO.U32 R0, UR4 ;  /* 0x0000000400007d00 */ /* 0x000e3000080e0000 */
[----:B------:R-:W1:Y:S01]  /*20800*/  POPC R5, UR4 ;  /* 0x0000000400057d09 */ /* 0x000e620008000000 */
[----:B0-----:R-:W-:-:S02]  /*20810*/  ISETP.EQ.U32.AND P0, PT, R0, R3, PT ;  /* 0x000000030000720c */ /* 0x001fc40003f02070 */
[----:B------:R-:W1:Y:S11]  /*20820*/  LDC.64 R2, c[0x0][0xc38] ;  /* 0x00030e00ff027b82 */ /* 0x000e760000000a00 */
[----:B-1----:R-:W2:Y:S01]  /*20830*/  @P0 ATOMG.E.ADD.STRONG.GPU PT, R3, desc[UR42][R2.64], R5 ;  /* 0x00000005020309a8 */ /* 0x002ea200081ee1ea */
[----:B------:R-:W0:Y:S02]  /*20840*/  S2R R4, SR_LTMASK ;  /* 0x0000000000047919 */ /* 0x000e240000003900 */
[----:B0-----:R-:W-:-:S04]  /*20850*/  LOP3.LUT R4, R4, UR4, RZ, 0xc0, !PT ;  /* 0x0000000404047c12 */ /* 0x001fc8000f8ec0ff */
[----:B------:R-:W0:Y:S01]  /*20860*/  POPC R7, R4 ;  /* 0x0000000400077309 */ /* 0x000e220000000000 */
[----:B--2---:R-:W0:Y:S02]  /*20870*/  SHFL.IDX PT, R0, R3, R0, 0x1f ;  /* 0x00001f0003007589 */ /* 0x004e2400000e0000 */
[----:B0-----:R-:W-:-:S05]  /*20880*/  IADD3 R0, R0, UR37, R7 ;  /* 0x0000002500007c10 */ /* 0x001fca000fffe007 */
[----:B------:R0:W-:Y:S01]  /*20890*/  STL [R1], R0 ;  /* 0x0000000001007387 */ /* 0x0001e20000100800 */
[----:B------:R-:W-:Y:S05]  /*208a0*/  BRA `(.L_x_520) ;  /* 0x0000003800107947 */ /* 0x000fea0003800000 */
.L_x_519:
[----:B------:R-:W1:Y:S01]  /*208b0*/  S2R R0, SR_CgaCtaId ;  /* 0x0000000000007919 */ /* 0x000e620000008800 */
[----:B------:R-:W-:-:S04]  /*208c0*/  MOV R2, 0x400 ;  /* 0x0000040000027802 */ /* 0x000fc80000000f00 */
[----:B-1----:R-:W-:-:S05]  /*208d0*/  LEA R3, R0, R2, 0x18 ;  /* 0x0000000200037211 */ /* 0x002fca00078ec0ff */
[----:B------:R1:W-:Y:S01]  /*208e0*/  STL [R1+0x30], R3 ;  /* 0x0000300301007387 */ /* 0x0003e20000100800 */
[----:B------:R-:W-:-:S05]  /*208f0*/  VIADD R0, R3, 0x28400 ;  /* 0x0002840003007836 */ /* 0x000fca0000000000 */
[----:B------:R-:W-:-:S13]  /*20900*/  LOP3.LUT P0, RZ, R0, 0x3ff, RZ, 0xc0, !PT ;  /* 0x000003ff00ff7812 */ /* 0x000fda000780c0ff */
[----:B-1----:R-:W-:Y:S05]  /*20910*/  @!P0 BRA `(.L_x_521) ;  /* 0x0000000000408947 */ /* 0x002fea0003800000 */
[----:B------:R-:W-:Y:S01]  /*20920*/  MOV R2, 0x0 ;  /* 0x0000000000027802 */ /* 0x000fe20000000f00 */
[----:B------:R-:W-:Y:S01]  /*20930*/  ULDC.64 UR6, c[0x4][0x1c8] ;  /* 0x0100720000067ab9 */ /* 0x000fe20000000a00 */
[----:B------:R-:W-:Y:S01]  /*20940*/  ULDC.64 UR8, c[0x4][0x1d0] ;  /* 0x0100740000087ab9 */ /* 0x000fe20000000a00 */
[----:B------:R-:W-:Y:S01]  /*20950*/  ULDC.64 UR4, c[0x4][0x118] ;  /* 0x0100460000047ab9 */ /* 0x000fe20000000a00 */
[----:B0-----:R-:W-:Y:S01]  /*20960*/  MOV R4, UR6 ;  /* 0x0000000600047c02 */ /* 0x001fe20008000f00 */
[----:B------:R-:W-:Y:S01]  /*20970*/  IMAD.U32 R5, RZ, RZ, UR7 ;  /* 0x00000007ff057e24 */ /* 0x000fe2000f8e00ff */
[----:B------:R-:W0:Y:S01]  /*20980*/  LDC.64 R2, c[0x4][R2] ;  /* 0x0100000002027b82 */ /* 0x000e220000000a00 */
[----:B------:R-:W-:Y:S01]  /*20990*/  IMAD.U32 R6, RZ, RZ, UR8 ;  /* 0x00000008ff067e24 */ /* 0x000fe2000f8e00ff */
[----:B------:R-:W-:Y:S01]  /*209a0*/  MOV R7, UR9 ;  /* 0x0000000900077c02 */ /* 0x000fe20008000f00 */
[----:B------:R-:W-:Y:S01]  /*209b0*/  IMAD.U32 R10, RZ, RZ, UR4 ;  /* 0x00000004ff0a7e24 */ /* 0x000fe2000f8e00ff */
[----:B------:R-:W-:Y:S01]  /*209c0*/  MOV R8, 0x70 ;  /* 0x0000007000087802 */ /* 0x000fe20000000f00 */
[----:B------:R-:W-:-:S02]  /*209d0*/  IMAD.U32 R11, RZ, RZ, UR5 ;  /* 0x00000005ff0b7e24 */ /* 0x000fc4000f8e00ff */
[----:B------:R-:W-:Y:S02]  /*209e0*/  IMAD.MOV.U32 R12, RZ, RZ, 0x1 ;  /* 0x00000001ff0c7424 */ /* 0x000fe400078e00ff */
[----:B------:R-:W-:-:S07]  /*209f0*/  IMAD.MOV.U32 R13, RZ, RZ, RZ ;  /* 0x000000ffff0d7224 */ /* 0x000fce00078e00ff */
[----:B------:R-:W-:-:S07]  /*20a00*/  LEPC R20, `(.L_x_521) ;  /* 0x000000001014794e */ /* 0x000fce0000000000 */
[----:B0-----:R-:W-:Y:S05]  /*20a10*/  CALL.ABS.NOINC R2 ;  /* 0x0000000002007343 */ /* 0x001fea0003c00000 */
.L_x_521:
[----:B------:R-:W2:Y:S01]  /*20a20*/  LDL.LU R2, [R1+0x54] ;  /* 0x0000540001027983 */ /* 0x000ea20000300800 */
[----:B------:R-:W-:Y:S01]  /*20a30*/  MOV R0, 0x400 ;  /* 0x0000040000007802 */ /* 0x000fe20000000f00 */
[----:B------:R-:W1:Y:S03]  /*20a40*/  S2R R15, SR_CgaCtaId ;  /* 0x00000000000f7919 */ /* 0x000e660000008800 */
[----:B-1----:R-:W-:-:S04]  /*20a50*/  LEA R0, R15, R0, 0x18 ;  /* 0x000000000f007211 */ /* 0x002fc800078ec0ff */
[----:B------:R-:W-:-:S04]  /*20a60*/  IADD3 R0, R0, 0x10400, RZ ;  /* 0x0001040000007810 */ /* 0x000fc80007ffe0ff */
[----:B------:R-:W-:Y:S01]  /*20a70*/  LOP3.LUT P0, RZ, R0, 0x3ff, RZ, 0xc0, !PT ;  /* 0x000003ff00ff7812 */ /* 0x000fe2000780c0ff */
[----:B------:R1:W-:Y:S01]  /*20a80*/  STL [R1+0x34], R0 ;  /* 0x0000340001007387 */ /* 0x0003e20000100800 */
[----:B--2---:R-:W-:-:S11]  /*20a90*/  LOP3.LUT R2, R2, 0xfffffffe, RZ, 0xc0, !PT ;  /* 0xfffffffe02027812 */ /* 0x004fd600078ec0ff */
[----:B------:R-:W-:-:S05]  /*20aa0*/  @P0 LOP3.LUT R2, R2, 0x1, RZ, 0xfc, !PT ;  /* 0x0000000102020812 */ /* 0x000fca00078efcff */
[----:B------:R1:W-:Y:S01]  /*20ab0*/  STL [R1+0x54], R2 ;  /* 0x0000540201007387 */ /* 0x0003e20000100800 */
[----:B------:R-:W-:Y:S05]  /*20ac0*/  @!P0 BRA `(.L_x_522) ;  /* 0x0000000000408947 */ /* 0x000fea0003800000 */
[----:B-1----:R-:W-:Y:S01]  /*20ad0*/  MOV R2, 0x0 ;  /* 0x0000000000027802 */ /* 0x002fe20000000f00 */
[----:B------:R-:W-:Y:S01]  /*20ae0*/  ULDC.64 UR6, c[0x4][0x1c8] ;  /* 0x0100720000067ab9 */ /* 0x000fe20000000a00 */
[----:B------:R-:W-:Y:S01]  /*20af0*/  ULDC.64 UR8, c[0x4][0x1d0] ;  /* 0x0100740000087ab9 */ /* 0x000fe20000000a00 */
[----:B------:R-:W-:Y:S01]  /*20b00*/  ULDC.64 UR4, c[0x4][0x120] ;  /* 0x0100480000047ab9 */ /* 0x000fe20000000a00 */
[----:B0-----:R-:W-:Y:S01]  /*20b10*/  IMAD.U32 R4, RZ, RZ, UR6 ;  /* 0x00000006ff047e24 */ /* 0x001fe2000f8e00ff */
[----:B------:R-:W-:Y:S01]  /*20b20*/  MOV R6, UR8 ;  /* 0x0000000800067c02 */ /* 0x000fe20008000f00 */
[----:B------:R-:W0:Y:S01]  /*20b30*/  LDC.64 R2, c[0x4][R2] ;  /* 0x0100000002027b82 */ /* 0x000e220000000a00 */
[----:B------:R-:W-:Y:S01]  /*20b40*/  IMAD.U32 R5, RZ, RZ, UR7 ;  /* 0x00000007ff057e24 */ /* 0x000fe2000f8e00ff */
[----:B------:R-:W-:Y:S01]  /*20b50*/  MOV R11, UR5 ;  /* 0x00000005000b7c02 */ /* 0x000fe20008000f00 */
[----:B------:R-:W-:Y:S01]  /*20b60*/  IMAD.U32 R7, RZ, RZ, UR9 ;  /* 0x00000009ff077e24 */ /* 0x000fe2000f8e00ff */
[----:B------:R-:W-:Y:S01]  /*20b70*/  MOV R13, RZ ;  /* 0x000000ff000d7202 */ /* 0x000fe20000000f00 */
[----:B------:R-:W-:-:S02]  /*20b80*/  IMAD.U32 R10, RZ, RZ, UR4 ;  /* 0x00000004ff0a7e24 */ /* 0x000fc4000f8e00ff */
[----:B------:R-:W-:Y:S02]  /*20b90*/  IMAD.MOV.U32 R8, RZ, RZ, 0x70 ;  /* 0x00000070ff087424 */ /* 0x000fe400078e00ff */
[----:B------:R-:W-:-:S07]  /*20ba0*/  IMAD.MOV.U32 R12, RZ, RZ, 0x1 ;  /* 0x00000001ff0c7424 */ /* 0x000fce00078e00ff */
[----:B------:R-:W-:-:S07]  /*20bb0*/  LEPC R20, `(.L_x_522) ;  /* 0x000000001014794e */ /* 0x000fce0000000000 */
[----:B0-----:R-:W-:Y:S05]  /*20bc0*/  CALL.ABS.NOINC R2 ;  /* 0x0000000002007343 */ /* 0x001fea0003c00000 */
.L_x_522:
[----:B-1----:R-:W2:Y:S02]  /*20bd0*/  LDL R2, [R1+0x30] ;  /* 0x0000300001027983 */ /* 0x002ea40000100800 */
[----:B--2---:R-:W-:-:S05]  /*20be0*/  VIADD R0, R2, 0x400 ;  /* 0x0000040002007836 */ /* 0x004fca0000000000 */
[----:B------:R1:W-:Y:S01]  /*20bf0*/  STL [R1+0x50], R0 ;  /* 0x0000500001007387 */ /* 0x0003e20000100800 */
[----:B------:R-:W-:-:S13]  /*20c00*/  LOP3.LUT P0, RZ, R0, 0x3ff, RZ, 0xc0, !PT ;  /* 0x000003ff00ff7812 */ /* 0x000fda000780c0ff */
[----:B-1----:R-:W-:Y:S05]  /*20c10*/  @!P0 BRA `(.L_x_523) ;  /* 0x0000000000408947 */ /* 0x002fea0003800000 */
[----:B------:R-:W-:Y:S01]  /*20c20*/  MOV R2, 0x0 ;  /* 0x0000000000027802 */ /* 0x000fe20000000f00 */
        /* <DEDUP_REMOVED lines=15> */
.L_x_523:
[----:B------:R-:W2:Y:S02]  /*20d20*/  LDL.LU R2, [R1+0x34] ;  /* 0x0000340001027983 */ /* 0x000ea40000300800 */
[----:B--2---:R-:W-:-:S13]  /*20d30*/  LOP3.LUT P6, RZ, R2, 0x3ff, RZ, 0xc0, !PT ;  /* 0x000003ff02ff7812 */ /* 0x004fda00078cc0ff */
[----:B------:R-:W-:Y:S05]  /*20d40*/  @!P6 BRA `(.L_x_524) ;  /* 0x000000000040e947 */ /* 0x000fea0003800000 */
        /* <DEDUP_REMOVED lines=16> */
.L_x_524:
[----:B------:R-:W-:Y:S01]  /*20e50*/  ULDC.64 UR4, c[0x0][0x9f8] ;  /* 0x00027e0000047ab9 */ /* 0x000fe20000000a00 */
[----:B0-----:R-:W2:Y:S01]  /*20e60*/  LDL.LU R4, [R1+0x38] ;  /* 0x0000380001047983 */ /* 0x001ea20000300800 */
[----:B------:R-:W-:-:S03]  /*20e70*/  ISETP.NE.U32.AND P0, PT, RZ, UR4, PT ;  /* 0x00000004ff007c0c */ /* 0x000fc6000bf05070 */
[----:B------:R-:W2:Y:S01]  /*20e80*/  LDL.LU R0, [R1+0x4] ;  /* 0x0000040001007983 */ /* 0x000ea20000300800 */
[----:B------:R-:W-:Y:S01]  /*20e90*/  ISETP.NE.AND.EX P0, PT, RZ, UR5, PT, P0 ;  /* 0x00000005ff007c0c */ /* 0x000fe2000bf05300 */
[----:B------:R-:W-:Y:S02]  /*20ea0*/  IMAD.MOV.U32 R5, RZ, RZ, R16 ;  /* 0x000000ffff057224 */ /* 0x000fe400078e0010 */
[----:B------:R-:W3:Y:S10]  /*20eb0*/  LDL R6, [R1+0x8] ;  /* 0x0000080001067983 */ /* 0x000ef40000100800 */
[----:B------:R-:W-:-:S04]  /*20ec0*/  @P0 IADD3 R2, P1, R17, UR4, RZ ;  /* 0x0000000411020c10 */ /* 0x000fc8000ff3e0ff */
[----:B------:R-:W-:Y:S01]  /*20ed0*/  @P0 IADD3.X R3, R18, UR5, RZ, P1, !PT ;  /* 0x0000000512030c10 */ /* 0x000fe20008ffe4ff */
[----:B------:R-:W-:-:S04]  /*20ee0*/  ULDC.64 UR4, c[0x0][0xa00] ;  /* 0x0002800000047ab9 */ /* 0x000fc80000000a00 */
[----:B------:R-:W4:Y:S01]  /*20ef0*/  @P0 LDG.E R5, desc[UR42][R2.64] ;  /* 0x0000002a02050981 */ /* 0x000f22000c1e1900 */
[----:B--2---:R-:W-:Y:S02]  /*20f00*/  LEA R4, R0, R4, 0x7 ;  /* 0x0000000400047211 */ /* 0x004fe400078e38ff */
[----:B------:R-:W0:Y:S01]  /*20f10*/  LDC R0, c[0x0][0x428] ;  /* 0x00010a00ff007b82 */ /* 0x000e220000000800 */
[----:B----4-:R1:W-:Y:S01]  /*20f20*/  STL [R1+0x34], R5 ;  /* 0x0000340501007387 */ /* 0x0103e20000100800 */
[----:B0-----:R-:W-:Y:S01]  /*20f30*/  ISETP.NE.AND P0, PT, R0, 0x1, PT ;  /* 0x000000010000780c */ /* 0x001fe20003f05270 */
[----:B---3--:R-:W-:Y:S01]  /*20f40*/  IMAD.MOV.U32 R0, RZ, RZ, R6 ;  /* 0x000000ffff007224 */ /* 0x008fe200078e0006 */
[----:B-1----:R-:W0:Y:S11]  /*20f50*/  S2R R5, SR_TID.X ;  /* 0x0000000000057919 */ /* 0x002e360000002100 */
[----:B------:R-:W1:Y:S08]  /*20f60*/  @P0 LDC R2, c[0x0][0x42c] ;  /* 0x00010b00ff020b82 */ /* 0x000e700000000800 */
[----:B------:R-:W2:Y:S01]  /*20f70*/  @P0 LDC R3, c[0x0][0x430] ;  /* 0x00010c00ff030b82 */ /* 0x000ea20000000800 */
[----:B-1----:R-:W-:Y:S01]  /*20f80*/  @P0 IMAD.HI.U32 R2, R6, R2, RZ ;  /* 0x0000000206020227 */ /* 0x002fe200078e00ff */
[----:B0-----:R-:W-:-:S04]  /*20f90*/  LOP3.LUT R5, R5, 0x7f, RZ, 0xc0, !PT ;  /* 0x0000007f05057812 */ /* 0x001fc800078ec0ff */
[----:B------:R-:W-:Y:S02]  /*20fa0*/  ISETP.NE.AND P1, PT, R5, RZ, PT ;  /* 0x000000ff0500720c */ /* 0x000fe40003f25270 */
[----:B--2---:R-:W-:Y:S02]  /*20fb0*/  @P0 SHF.R.U32.HI R0, RZ, R3, R2 ;  /* 0x00000003ff000219 */ /* 0x004fe40000011602 */
[----:B------:R-:W-:Y:S02]  /*20fc0*/  ISETP.NE.U32.AND P0, PT, RZ, UR4, PT ;  /* 0x00000004ff007c0c */ /* 0x000fe4000bf05070 */
[----:B------:R-:W-:Y:S02]  /*20fd0*/  PLOP3.LUT P3, PT, P1, PT, PT, 0x8, 0x0 ;  /* 0x000000000000781c */ /* 0x000fe40000f6e170 */
[----:B------:R-:W-:-:S04]  /*20fe0*/  ISETP.NE.AND.EX P2, PT, RZ, UR5, PT, P0 ;  /* 0x00000005ff007c0c */ /* 0x000fc8000bf45300 */
[----:B------:R-:W-:Y:S01]  /*20ff0*/  SEL R3, R16, RZ, !P2 ;  /* 0x000000ff10037207 */ /* 0x000fe20005000000 */
[----:B------:R-:W-:-:S05]  /*21000*/  VOTEU.ALL UP1, P1 ;  /* 0x00000000003f7886 */ /* 0x000fca0000820000 */
[----:B------:R-:W-:-:S04]  /*21010*/  @!UP1 UIADD3 UR8, UP0, UR44, 0x270, URZ ;  /* 0x000002702c089890 */ /* 0x000fc8000ff1e03f */
[----:B------:R-:W-:-:S03]  /*21020*/  @!UP1 UIADD3.X UR9, URZ, UR45, URZ, UP0, !UPT ;  /* 0x0000002d3f099290 */ /* 0x000fc600087fe43f */
[----:B------:R-:W-:-:S09]  /*21030*/  VOTEU.ALL UP0, P1 ;  /* 0x00000000003f7886 */ /* 0x000fd20000800000 */
.L_x_525:
[----:B------:R-:W2:Y:S01]  /*21040*/  LDL R2, [R1+0x8] ;  /* 0x0000080001027983 */ /* 0x000ea20000100800 */
[----:B------:R-:W-:Y:S02]  /*21050*/  PLOP3.LUT P0, PT, P0, P3, PT, 0xa2, 0x0 ;  /* 0x000000000000781c */ /* 0x000fe40000707472 */
[----:B------:R-:W-:Y:S01]  /*21060*/  @P3 R2UR P0, UR7, R3 ;  /* 0x00000000030732ca */ /* 0x000fe20000000000 */
[----:B------:R-:W-:-:S07]  /*21070*/  UMOV UR4, URZ ;  /* 0x0000003f00047c82 */ /* 0x000fce0008000000 */
[----:B------:R-:W-:Y:S02]  /*21080*/  PLOP3.LUT P0, PT, P0, P3, PT, 0xa2, 0x0 ;  /* 0x000000000000781c */ /* 0x000fe40000707472 */
[----:B--2---:R-:W-:-:S08]  /*21090*/  @P3 R2UR.OR P0, UR6, R2 ;  /* 0x00000000020632ca */ /* 0x004fd00000100000 */
[----:B------:R-:W-:Y:S02]  /*210a0*/  PLOP3.LUT P0, PT, P0, P3, PT, 0xa2, 0x0 ;  /* 0x000000000000781c */ /* 0x000fe40000707472 */
[----:B------:R-:W-:-:S08]  /*210b0*/  @P3 R2UR.OR P0, UR5, R4 ;  /* 0x00000000040532ca */ /* 0x000fd00000100000 */
[----:B------:R-:W-:-:S05]  /*210c0*/  @P3 PLOP3.LUT P3, PT, P0, PT, PT, 0x80, 0x0 ;  /* 0x000000000000381c */ /* 0x000fca000076f070 */
[----:B------:R0:W-:Y:S08]  /*210d0*/  @!UP0 UTMAPF.L2.4D [UR4], [UR8] ;  /* 0x00000004080085b8 */ /* 0x0001f00008018000 */
[----:B0-----:R-:W-:Y:S05]  /*210e0*/  @P3 BRA.U.ANY `(.L_x_525) ;  /* 0xfffffffd00d43947 */ /* 0x001fea000393ffff */
[----:B------:R-:W-:Y:S01]  /*210f0*/  PLOP3.LUT P2, PT, P1, PT, PT, 0x8, 0x0 ;  /* 0x000000000000781c */ /* 0x000fe20000f4e170 */
[----:B------:R-:W-:Y:S01]  /*21100*/  VOTEU.ALL UP0, P1 ;  /* 0x00000000003f7886 */ /* 0x000fe20000800000 */
[----:B------:R-:W-:-:S11]  /*21110*/  UMOV UR4, 0x80 ;  /* 0x0000008000047882 */ /* 0x000fd60000000000 */
.L_x_526:
[----:B------:R-:W2:Y:S01]  /*21120*/  LDL R2, [R1+0x8] ;  /* 0x0000080001027983 */ /* 0x000ea20000100800 */
[----:B------:R-:W-:Y:S02]  /*21130*/  PLOP3.LUT P0, PT, P0, P2, PT, 0xa2, 0x0 ;  /* 0x000000000000781c */ /* 0x000fe40000705472 */
[----:B------:R-:W-:-:S08]  /*21140*/  @P2 R2UR P0, UR7, R3 ;  /* 0x00000000030722ca */ /* 0x000fd00000000000 */
[----:B------:R-:W-:Y:S02]  /*21150*/  PLOP3.LUT P0, PT, P0, P2, PT, 0xa2, 0x0 ;  /* 0x000000000000781c */ /* 0x000fe40000705472 */
[----:B--2---:R-:W-:-:S08]  /*21160*/  @P2 R2UR.OR P0, UR6, R2 ;  /* 0x00000000020622ca */ /* 0x004fd00000100000 */
[----:B------:R-:W-:Y:S02]  /*21170*/  PLOP3.LUT P0, PT, P0, P2, PT, 0xa2, 0x0 ;  /* 0x000000000000781c */ /* 0x000fe40000705472 */
[----:B------:R-:W-:-:S08]  /*21180*/  @P2 R2UR.OR P0, UR5, R4 ;  /* 0x00000000040522ca */ /* 0x000fd00000100000 */
[----:B------:R-:W-:-:S05]  /*21190*/  @P2 PLOP3.LUT P2, PT, P0, PT, PT, 0x80, 0x0 ;  /* 0x000000000000281c */ /* 0x000fca000074f070 */
[----:B------:R0:W-:Y:S08]  /*211a0*/  @!UP0 UTMAPF.L2.4D [UR4], [UR8] ;  /* 0x00000004080085b8 */ /* 0x0001f00008018000 */
[----:B0-----:R-:W-:Y:S05]  /*211b0*/  @P2 BRA.U.ANY `(.L_x_526) ;  /* 0xfffffffd00d82947 */ /* 0x001fea000393ffff */
[----:B------:R-:W2:Y:S01]  /*211c0*/  LDL R16, [R1+0x34] ;  /* 0x0000340001107983 */ /* 0x000ea20000100800 */
[----:B------:R-:W0:Y:S01]  /*211d0*/  LDC.64 R6, c[0x0][0x3f8] ;  /* 0x0000fe00ff067b82 */ /* 0x000e220000000a00 */
[----:B------:R-:W-:Y:S02]  /*211e0*/  ULDC.64 UR4, c[0x0][0xa08] ;  /* 0x0002820000047ab9 */ /* 0x000fe40000000a00 */
[----:B0-----:R-:W-:Y:S01]  /*211f0*/  LOP3.LUT P0, RZ, R6, UR4, RZ, 0xfc, !PT ;  /* 0x0000000406ff7c12 */ /* 0x001fe2000f80fcff */
[----:B------:R-:W-:-:S03]  /*21200*/  UMOV UR4, 0xffffffff ;  /* 0xffffffff00047882 */ /* 0x000fc60000000000 */
[----:B------:R-:W-:Y:S02]  /*21210*/  LOP3.LUT P0, RZ, R7, UR5, RZ, 0xfc, P0 ;  /* 0x0000000507ff7c12 */ /* 0x000fe4000800fcff */
[----:B--2---:R-:W-:Y:S02]  /*21220*/  SHF.R.S32.HI R17, RZ, 0x1f, R16 ;  /* 0x0000001fff117819 */ /* 0x004fe40000011410 */
[----:B------:R-:W-:-:S03]  /*21230*/  SEL R2, R16, RZ, !P0 ;  /* 0x000000ff10027207 */ /* 0x000fc60004000000 */
[----:B------:R0:W-:Y:S01]  /*21240*/  STL [R1+0x38], R17 ;  /* 0x0000381101007387 */ /* 0x0001e20000100800 */
[----:B------:R-:W-:Y:S05]  /*21250*/  BRA.DIV UR4, `(.L_x_527) ;  /* 0x0000006a046c7947 */ /* 0x000fea000b800000 */
[----:B------:R-:W1:Y:S02]  /*21260*/  S2R R5, SR_TID.X ;  /* 0x0000000000057919 */ /* 0x000e640000002100 */
[----:B-1----:R-:W-:-:S04]  /*21270*/  SHF.R.U32.HI R5, RZ, 0x5, R5 ;  /* 0x00000005ff057819 */ /* 0x002fc80000011605 */
[----:B------:R-:W-:-:S05]  /*21280*/  LOP3.LUT R5, R5, 0x3, RZ, 0xc0, !PT ;  /* 0x0000000305057812 */ /* 0x000fca00078ec0ff */
[----:B------:R1:W2:Y:S02]  /*21290*/  SHFL.IDX PT, R14, R5, RZ, 0x1f ;  /* 0x00001fff050e7589 */ /* 0x0002a400000e0000 */
.L_x_707:
[----:B--2---:R-:W-:Y:S02]  /*212a0*/  ISETP.NE.AND P0, PT, R14, RZ, PT ;  /* 0x000000ff0e00720c */ /* 0x004fe40003f05270 */
[----:B------:R-:W-:-:S11]  /*212b0*/  PLOP3.LUT P6, PT, PT, PT, PT, 0x8, 0x0 ;  /* 0x000000000000781c */ /* 0x000fd60003fce170 */
[----:B------:R-:W-:Y:S05]  /*212c0*/  @P0 BRA `(.L_x_528) ;  /* 0x0000000800100947 */ /* 0x000fea0003800000 */
[----:B------:R-:W-:-:S03]  /*212d0*/  UMOV UR4, 0xffffffff ;  /* 0xffffffff00047882 */ /* 0x000fc60000000000 */
[----:B------:R-:W-:Y:S05]  /*212e0*/  BRA.DIV UR4, `(.L_x_529) ;  /* 0x0000006a047c7947 */ /* 0x000fea000b800000 */
[----:B------:R-:W-:-:S13]  /*212f0*/  ELECT P6, URZ, PT ;  /* 0x00000000003f782f */ /* 0x000fda00038c0000 */
.L_x_710:
[----:B------:R-:W-:Y:S05]  /*21300*/  @!P6 BRA `(.L_x_530) ;  /* 0x000000040084e947 */ /* 0x000fea0003800000 */
[----:B-1----:R-:W2:Y:S01]  /*21310*/  LDL R5, [R1+0x20] ;  /* 0x0000200001057983 */ /* 0x002ea20000100800 */
[----:B------:R-:W-:-:S04]  /*21320*/  ISETP.NE.U32.AND P0, PT, R6, RZ, PT ;  /* 0x000000ff0600720c */ /* 0x000fc80003f05070 */
[----:B------:R-:W-:Y:S02]  /*21330*/  ISETP.NE.AND.EX P0, PT, R7, RZ, PT, P0 ;  /* 0x000000ff0700720c */ /* 0x000fe40003f05300 */
[----:B--2---:R-:W-:-:S11]  /*21340*/  LEA.HI.SX32 R8, R5, 0xffffffff, 0x19 ;  /* 0xffffffff05087811 */ /* 0x004fd600078fcaff */
[----:B------:R-:W-:Y:S05]  /*21350*/  @!P0 BRA `(.L_x_531) ;  /* 0x0000000000488947 */ /* 0x000fea0003800000 */
[----:B------:R-:W1:Y:S01]  /*21360*/  LDC R9, c[0x0][0x41c] ;  /* 0x00010700ff097b82 */ /* 0x000e620000000800 */
[----:B------:R-:W-:Y:S01]  /*21370*/  IMAD.MOV.U32 R2, RZ, RZ, R8 ;  /* 0x000000ffff027224 */ /* 0x000fe200078e0008 */
[----:B------:R-:W-:Y:S01]  /*21380*/  ULDC.64 UR4, c[0x0][0x408] ;  /* 0x0001020000047ab9 */ /* 0x000fe20000000a00 */
[----:B-1----:R-:W-:-:S13]  /*21390*/  ISETP.NE.AND P0, PT, R9, 0x1, PT ;  /* 0x000000010900780c */ /* 0x002fda0003f05270 */
[----:B------:R-:W1:Y:S02]  /*213a0*/  @P0 LDC.64 R10, c[0x0][0x420] ;  /* 0x00010800ff0a0b82 */ /* 0x000e640000000a00 */
[----:B-1----:R-:W-:-:S05]  /*213b0*/  @P0 IMAD.HI.U32 R10, R8, R10, RZ ;  /* 0x0000000a080a0227 */ /* 0x002fca00078e00ff */
[----:B------:R-:W-:-:S04]  /*213c0*/  @P0 SHF.R.U32.HI R2, RZ, R11, R10 ;  /* 0x0000000bff020219 */ /* 0x000fc8000001160a */
[----:B------:R-:W-:Y:S01]  /*213d0*/  IADD3 R5, -R2, RZ, RZ ;  /* 0x000000ff02057210 */ /* 0x000fe20007ffe1ff */
[--C-:B------:R-:W-:Y:S01]  /*213e0*/  IMAD.MOV.U32 R10, RZ, RZ, R2.reuse ;  /* 0x000000ffff0a7224 */ /* 0x100fe200078e0002 */
[----:B------:R-:W-:-:S03]  /*213f0*/  SHF.R.S32.HI R11, RZ, 0x1f, R2 ;  /* 0x0000001fff0b7819 */ /* 0x000fc60000011402 */
        /* <DEDUP_REMOVED lines=8> */
.L_x_531:
[----:B------:R-:W2:Y:S01]  /*21480*/  LDL R5, [R1+0x18] ;  /* 0x0000180001057983 */ /* 0x000ea20000100800 */
[----:B------:R-:W-:-:S03]  /*21490*/  MOV R9, 0x400 ;  /* 0x0000040000097802 */ /* 0x000fc60000000f00 */
[----:B-1----:R-:W3:Y:S01]  /*214a0*/  LDL R7, [R1+0x24] ;  /* 0x0000240001077983 */ /* 0x002ee20000100800 */
[----:B------:R-:W1:Y:S01]  /*214b0*/  S2R R10, SR_CgaCtaId ;  /* 0x00000000000a7919 */ /* 0x000e620000008800 */
[----:B------:R-:W4:Y:S01]  /*214c0*/  S2R R6, SR_TID.X ;  /* 0x0000000000067919 */ /* 0x000f220000002100 */
[----:B-1----:R-:W-:Y:S02]  /*214d0*/  LEA R9, R10, R9, 0x18 ;  /* 0x000000090a097211 */ /* 0x002fe400078ec0ff */
[----:B----4-:R-:W-:-:S04]  /*214e0*/  LOP3.LUT R6, R6, 0x7f, RZ, 0xc0, !PT ;  /* 0x0000007f06067812 */ /* 0x010fc800078ec0ff */
[----:B------:R-:W-:Y:S02]  /*214f0*/  ISETP.NE.AND P0, PT, R6, RZ, PT ;  /* 0x000000ff0600720c */ /* 0x000fe40003f05270 */
[----:B--2---:R-:W-:Y:S02]  /*21500*/  LEA R5, R5, R9, 0x3 ;  /* 0x0000000905057211 */ /* 0x004fe400078e18ff */
[----:B---3--:R-:W-:-:S04]  /*21510*/  SHF.L.U32 R7, R7, 0x1f, RZ ;  /* 0x0000001f07077819 */ /* 0x008fc800000006ff */
[----:B------:R-:W1:Y:S02]  /*21520*/  SYNCS.PHASECHK.TRANS64.TRYWAIT P2, [R5+URZ+0x38880], R7 ;  /* 0x03888007050075a7 */ /* 0x000e64000804017f */
[----:B-1----:R-:W-:Y:S05]  /*21530*/  @!P2 BRA `(.L_x_532) ;  /* 0x000000680008a947 */ /* 0x002fea0003800000 */
.L_x_711:
        /* <DEDUP_REMOVED lines=8> */
.L_x_533:
[----:B------:R-:W2:Y:S01]  /*215c0*/  LDL R6, [R1+0x18] ;  /* 0x0000180001067983 */ /* 0x000ea20000100800 */
[----:B------:R-:W-:-:S03]  /*215d0*/  MOV R10, 0x400 ;  /* 0x00000400000a7802 */ /* 0x000fc60000000f00 */
[----:B------:R-:W3:Y:S01]  /*215e0*/  LDL R9, [R1+0x3c] ;  /* 0x00003c0001097983 */ /* 0x000ee20000100800 */
[----:B------:R-:W4:Y:S01]  /*215f0*/  S2R R11, SR_CgaCtaId ;  /* 0x00000000000b7919 */ /* 0x000f220000008800 */
[----:B------:R-:W-:Y:S01]  /*21600*/  R2UR UR9, R5 ;  /* 0x00000000050972ca */ /* 0x000fe200000e0000 */
[----:B------:R-:W-:Y:S01]  /*21610*/  UIADD3 UR4, UP0, UR44, 0x470, URZ ;  /* 0x000004702c047890 */ /* 0x000fe2000ff1e03f */
[----:B------:R-:W-:Y:S02]  /*21620*/  R2UR UR12, R0 ;  /* 0x00000000000c72ca */ /* 0x000fe400000e0000 */
[----:B-----5:R-:W-:Y:S01]  /*21630*/  R2UR UR13, R2 ;  /* 0x00000000020d72ca */ /* 0x020fe200000e0000 */
[----:B------:R-:W-:Y:S01]  /*21640*/  UIADD3.X UR5, URZ, UR45, URZ, UP0, !UPT ;  /* 0x0000002d3f057290 */ /* 0x000fe200087fe43f */
[----:B----4-:R-:W-:-:S07]  /*21650*/  LEA R10, R11, R10, 0x18 ;  /* 0x0000000a0b0a7211 */ /* 0x010fce00078ec0ff */
[----:B------:R-:W-:Y:S01]  /*21660*/  UIADD3 UR9, UR9, 0x38870, URZ ;  /* 0x0003887009097890 */ /* 0x000fe2000fffe03f */
[----:B------:R-:W-:Y:S01]  /*21670*/  UMOV UR10, URZ ;  /* 0x0000003f000a7c82 */ /* 0x000fe20008000000 */
[----:B------:R-:W-:Y:S01]  /*21680*/  UMOV UR6, 0x0 ;  /* 0x0000000000067882 */ /* 0x000fe20000000000 */
[----:B------:R-:W-:Y:S01]  /*21690*/  UMOV UR7, 0x14f00000 ;  /* 0x14f0000000077882 */ /* 0x000fe20000000000 */
[----:B------:R-:W-:Y:S01]  /*216a0*/  UMOV UR15, 0x80 ;  /* 0x00000080000f7882 */ /* 0x000fe20000000000 */
[----:B--2---:R-:W-:-:S05]  /*216b0*/  IMAD R6, R6, 0x8000, R10 ;  /* 0x0000800006067824 */ /* 0x004fca00078e020a */
[----:B------:R-:W-:Y:S02]  /*216c0*/  R2UR UR14, R6 ;  /* 0x00000000060e72ca */ /* 0x000fe400000e0000 */
[----:B---3--:R-:W-:-:S04]  /*216d0*/  LEA R8, R8, R9, 0x7 ;  /* 0x0000000908087211 */ /* 0x008fc800078e38ff */
[----:B------:R-:W-:-:S07]  /*216e0*/  R2UR UR11, R8 ;  /* 0x00000000080b72ca */ /* 0x000fce00000e0000 */
        /* <DEDUP_REMOVED lines=8> */
.L_x_712:
        /* <DEDUP_REMOVED lines=8> */
.L_x_535:
        /* <DEDUP_REMOVED lines=8> */
[----:B------:R-:W-:Y:S01]  /*21870*/  R2UR UR13, R2 ;  /* 0x00000000020d72ca */ /* 0x000fe200000e0000 */
[----:B------:R-:W-:Y:S01]  /*21880*/  UMOV UR7, 0x14f00000 ;  /* 0x14f0000000077882 */ /* 0x000fe20000000000 */
[----:B------:R-:W-:-:S03]  /*21890*/  UMOV UR15, 0x80 ;  /* 0x00000080000f7882 */ /* 0x000fc60000000000 */
[----:B------:R-:W-:Y:S02]  /*218a0*/  UIADD3 UR8, UR14, 0x28400, URZ ;  /* 0x000284000e087890 */ /* 0x000fe4000fffe03f */
[----:B------:R-:W-:Y:S02]  /*218b0*/  UIADD3 UR9, UR9, 0x38830, URZ ;  /* 0x0003883009097890 */ /* 0x000fe4000fffe03f */
[----:B------:R-:W-:-:S07]  /*218c0*/  UIADD3 UR14, UR14, 0x2c400, URZ ;  /* 0x0002c4000e0e7890 */ /* 0x000fce000fffe03f */
[----:B------:R3:W-:Y:S02]  /*218d0*/  UTMALDG.4D [UR8], [UR4], desc[UR6] ;  /* 0x00000608040075b4 */ /* 0x0007e40008019000 */
[----:B---3--:R-:W-:Y:S01]  /*218e0*/  UMOV UR8, UR14 ;  /* 0x0000000e00087c82 */ /* 0x008fe20008000000 */
[----:B------:R-:W-:Y:S02]  /*218f0*/  UMOV UR10, UR15 ;  /* 0x0000000f000a7c82 */ /* 0x000fe40008000000 */
[----:B------:R3:W-:Y:S02]  /*21900*/  UTMALDG.4D [UR8], [UR4], desc[UR6] ;  /* 0x00000608040075b4 */ /* 0x0007e40008019000 */
[----:B---3--:R-:W-:Y:S01]  /*21910*/  NOP ;  /* 0x0000000000007918 */ /* 0x008fe20000000000 */
.L_x_530:
[----:B------:R-:W3:Y:S01]  /*21920*/  LDL.LU R6, [R1+0x8] ;  /* 0x0000080001067983 */ /* 0x000ee20000300800 */
[----:B-12---:R-:W-:Y:S01]  /*21930*/  MOV R7, 0x400 ;  /* 0x0000040000077802 */ /* 0x006fe20000000f00 */
[----:B------:R-:W1:Y:S01]  /*21940*/  S2R R8, SR_CgaCtaId ;  /* 0x0000000000087919 */ /* 0x000e620000008800 */
[----:B------:R-:W-:Y:S05]  /*21950*/  WARPSYNC.ALL ;  /* 0x0000000000007948 */ /* 0x000fea0003800000 */
[----:B------:R-:W-:-:S13]  /*21960*/  ELECT P0, URZ, PT ;  /* 0x00000000003f782f */ /* 0x000fda0003800000 */
[C---:B------:R-:W-:Y:S01]  /*21970*/  @P0 R2UR UR13, R3.reuse ;  /* 0x00000000030d02ca */ /* 0x040fe200000e0000 */
[----:B------:R-:W-:Y:S01]  /*21980*/  UIADD3 UR4, UP0, UR44, 0x270, URZ ;  /* 0x000002702c047890 */ /* 0x000fe2000ff1e03f */
[C---:B------:R-:W-:Y:S02]  /*21990*/  @P0 R2UR UR11, R4.reuse ;  /* 0x00000000040b02ca */ /* 0x040fe400000e0000 */
[----:B------:R-:W-:Y:S02]  /*219a0*/  @P0 R2UR UR21, R3 ;  /* 0x00000000031502ca */ /* 0x000fe400000e0000 */
[----:B------:R-:W-:Y:S01]  /*219b0*/  @P0 R2UR UR19, R4 ;  /* 0x00000000041302ca */ /* 0x000fe200000e0000 */
[----:B------:R-:W-:Y:S01]  /*219c0*/  UIADD3.X UR5, URZ, UR45, URZ, UP0, !UPT ;  /* 0x0000002d3f057290 */ /* 0x000fe200087fe43f */
[----:B-1----:R-:W-:-:S04]  /*219d0*/  LEA R7, R8, R7, 0x18 ;  /* 0x0000000708077211 */ /* 0x002fc800078ec0ff */
[----:B------:R-:W-:Y:S01]  /*219e0*/  R2UR UR16, R7 ;  /* 0x00000000071072ca */ /* 0x000fe200000e0000 */
[----:B------:R-:W-:Y:S01]  /*219f0*/  @P0 IMAD.MOV.U32 R5, RZ, RZ, 0x8000 ;  /* 0x00008000ff050424 */ /* 0x000fe200078e00ff */
[----:B------:R-:W-:Y:S11]  /*21a00*/  BAR.SYNC.DEFER_BLOCKING 0x8, 0x120 ;  /* 0x0204800000007b1d */ /* 0x000ff60000010000 */
[----:B------:R-:W-:-:S02]  /*21a10*/  UIADD3 UR8, UR16, 0x20400, URZ ;  /* 0x0002040010087890 */ /* 0x000fc4000fffe03f */
[----:B------:R-:W-:Y:S02]  /*21a20*/  UIADD3 UR9, UR16, 0x38800, URZ ;  /* 0x0003880010097890 */ /* 0x000fe4000fffe03f */
[----:B------:R-:W-:Y:S01]  /*21a30*/  UIADD3 UR16, UR16, 0x24400, URZ ;  /* 0x0002440010107890 */ /* 0x000fe2000fffe03f */
[----:B------:R-:W-:Y:S01]  /*21a40*/  UMOV UR6, 0x0 ;  /* 0x0000000000067882 */ /* 0x000fe20000000000 */
[----:B------:R-:W-:Y:S01]  /*21a50*/  UMOV UR7, 0x12f00000 ;  /* 0x12f0000000077882 */ /* 0x000fe20000000000 */
[----:B------:R-:W-:Y:S01]  /*21a60*/  UMOV UR10, URZ ;  /* 0x0000003f000a7c82 */ /* 0x000fe20008000000 */
[----:B------:R-:W-:Y:S01]  /*21a70*/  UMOV UR14, 0x0 ;  /* 0x00000000000e7882 */ /* 0x000fe20000000000 */
[----:B------:R-:W-:Y:S01]  /*21a80*/  UMOV UR15, 0x12f00000 ;  /* 0x12f00000000f7882 */ /* 0x000fe20000000000 */
[----:B------:R-:W-:Y:S01]  /*21a90*/  UMOV UR18, 0x80 ;  /* 0x0000008000127882 */ /* 0x000fe20000000000 */
[----:B------:R-:W-:Y:S01]  /*21aa0*/  UMOV UR17, UR9 ;  /* 0x0000000900117c82 */ /* 0x000fe20008000000 */
[----:B------:R2:W-:Y:S01]  /*21ab0*/  @P0 SYNCS.ARRIVE.TRANS64 RZ, [R7+URZ+0x38800], R5 ;  /* 0x0388000507ff09a7 */ /* 0x0005e2000800003f */
[----:B---3--:R-:W-:-:S02]  /*21ac0*/  @P0 R2UR UR12, R6 ;  /* 0x00000000060c02ca */ /* 0x008fc400000e0000 */
[----:B------:R-:W-:-:S11]  /*21ad0*/  @P0 R2UR UR20, R6 ;  /* 0x00000000061402ca */ /* 0x000fd600000e0000 */
[----:B------:R2:W-:Y:S02]  /*21ae0*/  UTMALDG.4D [UR8], [UR4], desc[UR6] ;  /* 0x00000608040075b4 */ /* 0x0005e40008019000 */
[----:B------:R2:W-:Y:S02]  /*21af0*/  UTMALDG.4D [UR16], [UR4], desc[UR14] ;  /* 0x00000e10040075b4 */ /* 0x0005e40008019000 */
[----:B--2---:R-:W-:Y:S01]  /*21b00*/  NOP ;  /* 0x0000000000007918 */ /* 0x004fe20000000000 */
.L_x_528:
[----:B------:R-:W2:Y:S01]  /*21b10*/  LDL.LU R6, [R1+0x58] ;  /* 0x0000580001067983 */ /* 0x000ea20000300800 */
[----:B------:R-:W-:Y:S01]  /*21b20*/  MOV R4, 0x400 ;  /* 0x0000040000047802 */ /* 0x000fe20000000f00 */
[----:B------:R-:W-:Y:S01]  /*21b30*/  BSSY B0, `(.L_x_536) ;  /* 0x000000b000007945 */ /* 0x000fe20003800000 */
[----:B-1----:R-:W1:Y:S02]  /*21b40*/  S2R R5, SR_CgaCtaId ;  /* 0x0000000000057919 */ /* 0x002e640000008800 */
[----:B-1----:R-:W-:Y:S02]  /*21b50*/  LEA R4, R5, R4, 0x18 ;  /* 0x0000000405047211 */ /* 0x002fe400078ec0ff */
[----:B--2---:R-:W-:-:S04]  /*21b60*/  IADD3 R6, R6, 0x1, RZ ;  /* 0x0000000106067810 */ /* 0x004fc80007ffe0ff */
[----:B------:R-:W-:Y:S01]  /*21b70*/  LEA.HI R3, R6, R6, RZ, 0x1 ;  /* 0x0000000606037211 */ /* 0x000fe200078f08ff */
[----:B------:R1:W-:Y:S03]  /*21b80*/  STL [R1+0x58], R6 ;  /* 0x0000580601007387 */ /* 0x0003e60000100800 */
[----:B------:R-:W-:-:S05]  /*21b90*/  LOP3.LUT R3, R3, 0xfffffffe, RZ, 0xc0, !PT ;  /* 0xfffffffe03037812 */ /* 0x000fca00078ec0ff */
[----:B------:R-:W-:-:S05]  /*21ba0*/  IMAD.IADD R3, R6, 0x1, -R3 ;  /* 0x0000000106037824 */ /* 0x000fca00078e0a03 */
[----:B------:R-:W-:-:S04]  /*21bb0*/  SHF.L.U32 R3, R3, 0x1f, RZ ;  /* 0x0000001f03037819 */ /* 0x000fc800000006ff */
[----:B------:R-:W2:Y:S02]  /*21bc0*/  SYNCS.PHASECHK.TRANS64.TRYWAIT P0, [R4+URZ+0x38820], R3 ;  /* 0x03882003040075a7 */ /* 0x000ea4000800017f */
[----:B-12---:R-:W-:Y:S05]  /*21bd0*/  @!P0 BRA `(.L_x_537) ;  /* 0x0000006000888947 */ /* 0x006fea0003800000 */
.L_x_713:
[----:B------:R-:W-:Y:S05]  /*21be0*/  BSYNC B0 ;  /* 0x0000000000007941 */ /* 0x000fea0003800000 */
.L_x_536:
[----:B------:R-:W-:-:S13]  /*21bf0*/  ISETP.GE.AND P0, PT, R19, 0x81, PT ;  /* 0x000000811300780c */ /* 0x000fda0003f06270 */
[----:B------:R-:W-:Y:S05]  /*21c00*/  @!P0 BRA `(.L_x_538) ;  /* 0x0000001400a88947 */ /* 0x000fea0003800000 */
[----:B-1----:R-:W2:Y:S04]  /*21c10*/  LDL.LU R4, [R1+0x20] ;  /* 0x0000200001047983 */ /* 0x002ea80000300800 */
[----:B------:R1:W5:Y:S04]  /*21c20*/  LDL.LU R6, [R1+0x18] ;  /* 0x0000180001067983 */ /* 0x0003680000300800 */
[----:B------:R1:W5:Y:S02]  /*21c30*/  LDL.LU R7, [R1+0x24] ;  /* 0x0000240001077983 */ /* 0x0003640000300800 */
[----:B-12---:R-:W-:-:S07]  /*21c40*/  LEA.HI.SX32 R20, R4, 0xfffffffe, 0x19 ;  /* 0xfffffffe04147811 */ /* 0x006fce00078fcaff */
.L_x_560:
[----:B-----5:R-:W-:Y:S01]  /*21c50*/  VIADD R4, R6, 0x1 ;  /* 0x0000000106047836 */ /* 0x020fe20000000000 */
[----:B------:R-:W-:Y:S05]  /*21c60*/  YIELD ;  /* 0x0000000000007946 */ /* 0x000fea0003800000 */
[----:B------:R-:W-:Y:S01]  /*21c70*/  ISETP.NE.AND P0, PT, R4, 0x2, PT ;  /* 0x000000020400780c */ /* 0x000fe20003f05270 */
[----:B------:R-:W-:Y:S03]  /*21c80*/  BSSY B0, `(.L_x_539) ;  /* 0x0000090000007945 */ /* 0x000fe60003800000 */
[----:B--2---:R-:W-:-:S02]  /*21c90*/  SEL R3, RZ, 0x1, P0 ;  /* 0x00000001ff037807 */ /* 0x004fc40000000000 */
[----:B------:R-:W-:Y:S02]  /*21ca0*/  SEL R10, R4, RZ, P0 ;  /* 0x000000ff040a7207 */ /* 0x000fe40000000000 */
[----:B------:R-:W-:-:S05]  /*21cb0*/  LOP3.LUT R9, R7, R3, RZ, 0x3c, !PT ;  /* 0x0000000307097212 */ /* 0x000fca00078e3cff */
[----:B------:R1:W-:Y:S04]  /*21cc0*/  STL [R1+0x24], R9 ;  /* 0x0000240901007387 */ /* 0x0003e80000100800 */
[----:B------:R1:W-:Y:S01]  /*21cd0*/  STL [R1+0x18], R10 ;  /* 0x0000180a01007387 */ /* 0x0003e20000100800 */
[----:B------:R-:W-:Y:S05]  /*21ce0*/  @!P6 BRA `(.L_x_540) ;  /* 0x000000080024e947 */ /* 0x000fea0003800000 */
[----:B------:R-:W-:Y:S01]  /*21cf0*/  ULDC.64 UR4, c[0x0][0x3f8] ;  /* 0x0000fe0000047ab9 */ /* 0x000fe20000000a00 */
[----:B------:R-:W-:Y:S02]  /*21d00*/  MOV R8, R20 ;  /* 0x0000001400087202 */ /* 0x000fe40000000f00 */
[----:B------:R-:W-:-:S04]  /*21d10*/  ISETP.NE.U32.AND P0, PT, RZ, UR4, PT ;  /* 0x00000004ff007c0c */ /* 0x000fc8000bf05070 */
[----:B------:R-:W-:-:S13]  /*21d20*/  ISETP.NE.AND.EX P0, PT, RZ, UR5, PT, P0 ;  /* 0x00000005ff007c0c */ /* 0x000fda000bf05300 */
[----:B------:R-:W-:Y:S05]  /*21d30*/  @!P0 BRA `(.L_x_541) ;  /* 0x00000000004c8947 */ /* 0x000fea0003800000 */
[----:B------:R-:W2:Y:S01]  /*21d40*/  LDL R12, [R1+0x38] ;  /* 0x00003800010c7983 */ /* 0x000ea20000100800 */
[----:B------:R-:W3:Y:S01]  /*21d50*/  LDC R5, c[0x0][0x41c] ;  /* 0x00010700ff057b82 */ /* 0x000ee20000000800 */
[----:B------:R-:W-:Y:S02]  /*21d60*/  ULDC.64 UR6, c[0x0][0x408] ;  /* 0x0001020000067ab9 */ /* 0x000fe40000000a00 */
[----:B------:R-:W4:Y:S01]  /*21d70*/  LDL R11, [R1+0x34] ;  /* 0x00003400010b7983 */ /* 0x000f220000100800 */
[----:B---3--:R-:W-:-:S13]  /*21d80*/  ISETP.NE.AND P0, PT, R5, 0x1, PT ;  /* 0x000000010500780c */ /* 0x008fda0003f05270 */
[----:B------:R-:W3:Y:S02]  /*21d90*/  @P0 LDC.64 R2, c[0x0][0x420] ;  /* 0x00010800ff020b82 */ /* 0x000ee40000000a00 */
[----:B---3--:R-:W-:-:S04]  /*21da0*/  @P0 IMAD.HI.U32 R4, R20, R2, RZ ;  /* 0x0000000214040227 */ /* 0x008fc800078e00ff */
[----:B------:R-:W-:Y:S01]  /*21db0*/  IMAD.MOV.U32 R2, RZ, RZ, R20 ;  /* 0x000000ffff027224 */ /* 0x000fe200078e0014 */
[----:B------:R-:W-:-:S04]  /*21dc0*/  @P0 SHF.R.U32.HI R2, RZ, R3, R4 ;  /* 0x00000003ff020219 */ /* 0x000fc80000011604 */
[--C-:B------:R-:W-:Y:S01]  /*21dd0*/  SHF.R.S32.HI R3, RZ, 0x1f, R2.reuse ;  /* 0x0000001fff037819 */ /* 0x100fe20000011402 */
[----:B------:R-:W-:-:S04]  /*21de0*/  IMAD.MOV R8, RZ, RZ, -R2 ;  /* 0x000000ffff087224 */ /* 0x000fc800078e0a02 */
[----:B------:R-:W-:Y:S02]  /*21df0*/  IMAD R8, R5, R8, R20 ;  /* 0x0000000805087224 */ /* 0x000fe400078e0214 */
[----:B--2---:R-:W-:-:S04]  /*21e00*/  IMAD R4, R12, UR6, RZ ;  /* 0x000000060c047c24 */ /* 0x004fc8000f8e02ff */
[C---:B----4-:R-:W-:Y:S02]  /*21e10*/  IMAD R4, R11.reuse, UR7, R4 ;  /* 0x000000070b047c24 */ /* 0x050fe4000f8e0204 */
[----:B------:R-:W-:-:S05]  /*21e20*/  IMAD.WIDE.U32 R2, R11, UR6, R2 ;  /* 0x000000060b027c25 */ /* 0x000fca000f8e0002 */
[----:B------:R-:W-:Y:S02]  /*21e30*/  IADD3 R3, R4, R3, RZ ;  /* 0x0000000304037210 */ /* 0x000fe40007ffe0ff */
[----:B------:R-:W-:-:S04]  /*21e40*/  LEA R4, P0, R2, UR4, 0x2 ;  /* 0x0000000402047c11 */ /* 0x000fc8000f8010ff */
[----:B------:R-:W-:-:S05]  /*21e50*/  LEA.HI.X R5, R2, UR5, R3, 0x2, P0 ;  /* 0x0000000502057c11 */ /* 0x000fca00080f1403 */
[----:B------:R2:W5:Y:S04]  /*21e60*/  LDG.E R2, desc[UR42][R4.64] ;  /* 0x0000002a04027981 */ /* 0x000568000c1e1900 */
.L_x_541:
[----:B--2---:R-:W2:Y:S01]  /*21e70*/  S2R R5, SR_CgaCtaId ;  /* 0x0000000000057919 */ /* 0x004ea20000008800 */
[----:B------:R-:W-:Y:S01]  /*21e80*/  MOV R4, 0x400 ;  /* 0x0000040000047802 */ /* 0x000fe20000000f00 */
[----:B------:R-:W-:Y:S01]  /*21e90*/  BSSY B1, `(.L_x_542) ;  /* 0x0000009000017945 */ /* 0x000fe20003800000 */
[----:B------:R-:W3:Y:S02]  /*21ea0*/  S2R R3, SR_TID.X ;  /* 0x0000000000037919 */ /* 0x000ee40000002100 */
[----:B--2---:R-:W-:Y:S02]  /*21eb0*/  LEA R4, R5, R4, 0x18 ;  /* 0x0000000405047211 */ /* 0x004fe400078ec0ff */
[----:B---3--:R-:W-:-:S03]  /*21ec0*/  LOP3.LUT R3, R3, 0x7f, RZ, 0xc0, !PT ;  /* 0x0000007f03037812 */ /* 0x008fc600078ec0ff */
[----:B------:R-:W-:Y:S01]  /*21ed0*/  IMAD R5, R10, 0x8, R4 ;  /* 0x000000080a057824 */ /* 0x000fe200078e0204 */
[----:B------:R-:W-:Y:S02]  /*21ee0*/  SHF.L.U32 R4, R9, 0x1f, RZ ;  /* 0x0000001f09047819 */ /* 0x000fe400000006ff */
[----:B------:R-:W-:Y:S02]  /*21ef0*/  ISETP.NE.AND P2, PT, R3, RZ, PT ;  /* 0x000000ff0300720c */ /* 0x000fe40003f45270 */
[----:B------:R-:W2:Y:S02]  /*21f00*/  SYNCS.PHASECHK.TRANS64.TRYWAIT P0, [R5+URZ+0x38880], R4 ;  /* 0x03888004050075a7 */ /* 0x000ea4000800017f */
[----:B--2---:R-:W-:Y:S09]  /*21f10*/  @!P0 BRA `(.L_x_543) ;  /* 0x0000005c00d88947 */ /* 0x004ff20003800000 */
.L_x_714:
[----:B------:R-:W-:Y:S05]  /*21f20*/  BSYNC B1 ;  /* 0x0000000000017941 */ /* 0x000fea0003800000 */
.L_x_542:
[----:B------:R-:W-:Y:S04]  /*21f30*/  BSSY B1, `(.L_x_544) ;  /* 0x0000009000017945 */ /* 0x000fe80003800000 */
[----:B------:R-:W-:Y:S05]  /*21f40*/  @P2 BRA `(.L_x_545) ;  /* 0x00000000001c2947 */ /* 0x000fea0003800000 */
[----:B------:R-:W1:Y:S02]  /*21f50*/  S2R R3, SR_TID.X ;  /* 0x0000000000037919 */ /* 0x000e640000002100 */
[----:B-1----:R-:W-:Y:S01]  /*21f60*/  LOP3.LUT R9, R3, 0x1f, RZ, 0xc0, !PT ;  /* 0x0000001f03097812 */ /* 0x002fe200078ec0ff */
[----:B------:R-:W-:-:S03]  /*21f70*/  IMAD.MOV.U32 R3, RZ, RZ, 0x8000 ;  /* 0x00008000ff037424 */ /* 0x000fc600078e00ff */
[----:B------:R-:W-:Y:S01]  /*21f80*/  ISETP.NE.AND P0, PT, R9, RZ, PT ;  /* 0x000000ff0900720c */ /* 0x000fe20003f05270 */
[----:B------:R3:W-:-:S12]  /*21f90*/  SYNCS.ARRIVE.TRANS64 RZ, [R5+URZ+0x38870], R3 ;  /* 0x0388700305ff79a7 */ /* 0x0007d8000800003f */
[----:B---3--:R-:W-:Y:S05]  /*21fa0*/  @!P0 BRA `(.L_x_545) ;  /* 0x0000000000048947 */ /* 0x008fea0003800000 */
[----:B------:R-:W-:Y:S01]  /*21fb0*/  BPT.TRAP 0x1 ;  /* 0x000000040000795c */ /* 0x000fe20000300000 */
.L_x_545:
[----:B------:R-:W-:Y:S05]  /*21fc0*/  BSYNC B1 ;  /* 0x0000000000017941 */ /* 0x000fea0003800000 */
.L_x_544:
[----:B------:R-:W3:Y:S04]  /*21fd0*/  LDL R3, [R1+0x18] ;  /* 0x0000180001037983 */ /* 0x000ee80000100800 */
[----:B-1----:R-:W4:Y:S01]  /*21fe0*/  LDL R9, [R1+0x3c] ;  /* 0x00003c0001097983 */ /* 0x002f220000100800 */
[----:B------:R-:W-:Y:S01]  /*21ff0*/  MOV R13, RZ ;  /* 0x000000ff000d7202 */ /* 0x000fe20000000f00 */
[----:B------:R-:W-:Y:S01]  /*22000*/  UIADD3 UR4, UP0, UR44, 0x470, URZ ;  /* 0x000004702c047890 */ /* 0x000fe2000ff1e03f */
[----:B------:R-:W-:Y:S01]  /*22010*/  MOV R10, 0x400 ;  /* 0x00000400000a7802 */ /* 0x000fe20000000f00 */
[----:B------:R-:W1:Y:S01]  /*22020*/  S2R R11, SR_CgaCtaId ;  /* 0x00000000000b7919 */ /* 0x000e620000008800 */
[----:B------:R-:W-:Y:S01]  /*22030*/  R2UR UR10, R13 ;  /* 0x000000000d0a72ca */ /* 0x000fe200000e0000 */
[----:B------:R-:W-:Y:S01]  /*22040*/  UIADD3.X UR5, URZ, UR45, URZ, UP0, !UPT ;  /* 0x0000002d3f057290 */ /* 0x000fe200087fe43f */
[----:B------:R-:W-:Y:S01]  /*22050*/  PLOP3.LUT P0, PT, PT, PT, PT, 0x80, 0x0 ;  /* 0x000000000000781c */ /* 0x000fe20003f0f070 */
[----:B------:R-:W-:Y:S01]  /*22060*/  UMOV UR6, 0x0 ;  /* 0x0000000000067882 */ /* 0x000fe20000000000 */
[----:B------:R-:W-:Y:S01]  /*22070*/  UMOV UR7, 0x14f00000 ;  /* 0x14f0000000077882 */ /* 0x000fe20000000000 */
[----:B-1----:R-:W-:-:S05]  /*22080*/  LEA R10, R11, R10, 0x18 ;  /* 0x0000000a0b0a7211 */ /* 0x002fca00078ec0ff */
[----:B---3--:R-:W-:Y:S02]  /*22090*/  IMAD R3, R3, 0x8000, R10 ;  /* 0x0000800003037824 */ /* 0x008fe400078e020a */
[----:B----4-:R-:W-:Y:S01]  /*220a0*/  IMAD R9, R8, 0x80, R9 ;  /* 0x0000008008097824 */ /* 0x010fe200078e0209 */
[----:B------:R-:W-:Y:S01]  /*220b0*/  IADD3 R8, R5, 0x38870, RZ ;  /* 0x0003887005087810 */ /* 0x000fe20007ffe0ff */
[----:B------:R-:W-:-:S07]  /*220c0*/  VIADD R10, R3, 0x10400 ;  /* 0x00010400030a7836 */ /* 0x000fce0000000000 */
.L_x_546:
[----:B------:R-:W-:-:S13]  /*220d0*/  @P0 ELECT P3, URZ, PT ;  /* 0x00000000003f082f */ /* 0x000fda0003860000 */
[----:B-----5:R-:W-:Y:S02]  /*220e0*/  @P3 R2UR UR13, R2 ;  /* 0x00000000020d32ca */ /* 0x020fe400000e0000 */
        /* <DEDUP_REMOVED lines=8> */
[----:B------:R-:W-:Y:S01]  /*22170*/  IMAD.MOV.U32 R12, RZ, RZ, 0x80 ;  /* 0x00000080ff0c7424 */ /* 0x000fe200078e00ff */
[----:B------:R-:W-:Y:S01]  /*22180*/  PLOP3.LUT P0, PT, PT, PT, PT, 0x80, 0x0 ;  /* 0x000000000000781c */ /* 0x000fe20003f0f070 */
[----:B------:R-:W-:Y:S01]  /*22190*/  UMOV UR6, 0x0 ;  /* 0x0000000000067882 */ /* 0x000fe20000000000 */
[----:B------:R-:W-:Y:S01]  /*221a0*/  IADD3 R10, R3, 0x14400, RZ ;  /* 0x00014400030a7810 */ /* 0x000fe20007ffe0ff */
[----:B------:R-:W-:Y:S01]  /*221b0*/  UMOV UR7, 0x14f00000 ;  /* 0x14f0000000077882 */ /* 0x000fe20000000000 */
[----:B------:R-:W-:-:S15]  /*221c0*/  R2UR UR10, R12 ;  /* 0x000000000c0a72ca */ /* 0x000fde00000e0000 */
.L_x_547:
        /* <DEDUP_REMOVED lines=13> */
.L_x_715:
[----:B------:R-:W-:Y:S05]  /*222a0*/  BSYNC B1 ;  /* 0x0000000000017941 */ /* 0x000fea0003800000 */
.L_x_548:
[----:B------:R-:W-:Y:S01]  /*222b0*/  BSSY B1, `(.L_x_550) ;  /* 0x000000b000017945 */ /* 0x000fe20003800000 */
[----:B------:R-:W-:Y:S02]  /*222c0*/  IMAD.MOV.U32 R10, RZ, RZ, 0x0 ;  /* 0x00000000ff0a7424 */ /* 0x000fe400078e00ff */
[----:B------:R-:W-:Y:S01]  /*222d0*/  IMAD.MOV.U32 R11, RZ, RZ, 0x14f00000 ;  /* 0x14f00000ff0b7424 */ /* 0x000fe200078e00ff */
[----:B------:R-:W-:Y:S06]  /*222e0*/  @P2 BRA `(.L_x_551) ;  /* 0x00000000001c2947 */ /* 0x000fec0003800000 */
[----:B------:R-:W3:Y:S01]  /*222f0*/  S2R R8, SR_TID.X ;  /* 0x0000000000087919 */ /* 0x000ee20000002100 */
[----:B-12---:R-:W-:-:S04]  /*22300*/  MOV R4, 0x8000 ;  /* 0x0000800000047802 */ /* 0x006fc80000000f00 */
[----:B------:R4:W-:Y:S01]  /*22310*/  SYNCS.ARRIVE.TRANS64 RZ, [R5+URZ+0x38830], R4 ;  /* 0x0388300405ff79a7 */ /* 0x0009e2000800003f */
[----:B---3--:R-:W-:-:S04]  /*22320*/  LOP3.LUT R8, R8, 0x1f, RZ, 0xc0, !PT ;  /* 0x0000001f08087812 */ /* 0x008fc800078ec0ff */
[----:B------:R-:W-:-:S13]  /*22330*/  ISETP.NE.AND P0, PT, R8, RZ, PT ;  /* 0x000000ff0800720c */ /* 0x000fda0003f05270 */
[----:B----4-:R-:W-:Y:S05]  /*22340*/  @!P0 BRA `(.L_x_551) ;  /* 0x0000000000048947 */ /* 0x010fea0003800000 */
[----:B------:R-:W-:Y:S01]  /*22350*/  BPT.TRAP 0x1 ;  /* 0x000000040000795c */ /* 0x000fe20000300000 */
.L_x_551:
[----:B------:R-:W-:Y:S05]  /*22360*/  BSYNC B1 ;  /* 0x0000000000017941 */ /* 0x000fea0003800000 */
.L_x_550:
[----:B------:R-:W-:Y:S01]  /*22370*/  R2UR UR10, R13 ;  /* 0x000000000d0a72ca */ /* 0x000fe200000e0000 */
[----:B------:R-:W-:Y:S01]  /*22380*/  UIADD3 UR4, UP0, UR44, 0x370, URZ ;  /* 0x000003702c047890 */ /* 0x000fe2000ff1e03f */
[----:B------:R-:W-:Y:S01]  /*22390*/  R2UR UR6, R10 ;  /* 0x000000000a0672ca */ /* 0x000fe200000e0000 */
[----:B-12---:R-:W-:Y:S01]  /*223a0*/  VIADD R5, R5, 0x38830 ;  /* 0x0003883005057836 */ /* 0x006fe20000000000 */
[----:B------:R-:W-:Y:S01]  /*223b0*/  R2UR UR7, R11 ;  /* 0x000000000b0772ca */ /* 0x000fe200000e0000 */
[----:B------:R-:W-:Y:S01]  /*223c0*/  VIADD R4, R3, 0x28400 ;  /* 0x0002840003047836 */ /* 0x000fe20000000000 */
[----:B------:R-:W-:Y:S01]  /*223d0*/  PLOP3.LUT P0, PT, PT, PT, PT, 0x80, 0x0 ;  /* 0x000000000000781c */ /* 0x000fe20003f0f070 */
[----:B------:R-:W-:-:S12]  /*223e0*/  UIADD3.X UR5, URZ, UR45, URZ, UP0, !UPT ;  /* 0x0000002d3f057290 */ /* 0x000fd800087fe43f */
.L_x_552:
        /* <DEDUP_REMOVED lines=10> */
[----:B------:R-:W-:Y:S02]  /*22490*/  R2UR UR10, R12 ;  /* 0x000000000c0a72ca */ /* 0x000fe400000e0000 */
[----:B------:R-:W-:Y:S02]  /*224a0*/  R2UR UR6, R10 ;  /* 0x000000000a0672ca */ /* 0x000fe400000e0000 */
[----:B------:R-:W-:Y:S02]  /*224b0*/  R2UR UR7, R11 ;  /* 0x000000000b0772ca */ /* 0x000fe400000e0000 */
[----:B------:R-:W-:Y:S02]  /*224c0*/  PLOP3.LUT P0, PT, PT, PT, PT, 0x80, 0x0 ;  /* 0x000000000000781c */ /* 0x000fe40003f0f070 */
[----:B------:R-:W-:-:S11]  /*224d0*/  IADD3 R3, R3, 0x2c400, RZ ;  /* 0x0002c40003037810 */ /* 0x000fd60007ffe0ff */
.L_x_553:
        /* <DEDUP_REMOVED lines=9> */
[----:B--2---:R-:W-:Y:S05]  /*22570*/  @P0 BRA.U.ANY `(.L_x_553) ;  /* 0xfffffffd00d80947 */ /* 0x004fea000393ffff */
.L_x_540:
[----:B------:R-:W-:Y:S05]  /*22580*/  BSYNC B0 ;  /* 0x0000000000007941 */ /* 0x000fea0003800000 */
.L_x_539:
[----:B------:R-:W-:-:S06]  /*22590*/  UISETP.NE.AND UP0, UPT, UR36, 0x3, UPT ;  /* 0x000000032400788c */ /* 0x000fcc000bf05270 */
[----:B------:R-:W-:-:S13]  /*225a0*/  PLOP3.LUT P0, PT, PT, PT, UP0, 0x80, 0x0 ;  /* 0x000000000000781c */ /* 0x000fda0003f0f008 */
[----:B------:R-:W-:Y:S05]  /*225b0*/  @!P0 BRA `(.L_x_554) ;  /* 0x0000000000048947 */ /* 0x000fea0003800000 */
[----:B------:R-:W-:Y:S01]  /*225c0*/  BPT.TRAP 0x1 ;  /* 0x000000040000795c */ /* 0x000fe20000300000 */
.L_x_554:
[----:B------:R-:W2:Y:S01]  /*225d0*/  S2R R5, SR_CgaCtaId ;  /* 0x0000000000057919 */ /* 0x000ea20000008800 */
[----:B------:R-:W-:Y:S01]  /*225e0*/  IMAD.U32 R3, RZ, RZ, UR38 ;  /* 0x00000026ff037e24 */ /* 0x000fe2000f8e00ff */
[----:B------:R-:W-:Y:S01]  /*225f0*/  MOV R4, 0x400 ;  /* 0x0000040000047802 */ /* 0x000fe20000000f00 */
[----:B------:R-:W-:Y:S03]  /*22600*/  BSSY B0, `(.L_x_555) ;  /* 0x0000009000007945 */ /* 0x000fe60003800000 */
[----:B------:R-:W-:Y:S02]  /*22610*/  ISETP.NE.AND P0, PT, R3, 0x3, PT ;  /* 0x000000030300780c */ /* 0x000fe40003f05270 */
[----:B------:R-:W-:-:S04]  /*22620*/  LOP3.LUT R3, R7, 0x1, RZ, 0x3c, !PT ;  /* 0x0000000107037812 */ /* 0x000fc800078e3cff */
[----:B------:R-:W-:Y:S02]  /*22630*/  SHF.L.U32 R3, R3, 0x1f, RZ ;  /* 0x0000001f03037819 */ /* 0x000fe400000006ff */
[----:B--2---:R-:W-:-:S05]  /*22640*/  LEA R4, R5, R4, 0x18 ;  /* 0x0000000405047211 */ /* 0x004fca00078ec0ff */
[----:B------:R-:W-:-:S04]  /*22650*/  IMAD R4, R6, 0x8, R4 ;  /* 0x0000000806047824 */ /* 0x000fc800078e0204 */
[----:B------:R-:W2:Y:S01]  /*22660*/  SYNCS.PHASECHK.TRANS64.TRYWAIT P2, [R4+URZ+0x38870], R3 ;  /* 0x03887003040075a7 */ /* 0x000ea2000804017f */
[----:B------:R3:W-:Y:S02]  /*22670*/  STL [R1+0x4], R4 ;  /* 0x0000040401007387 */ /* 0x0007e40000100800 */
[----:B--23--:R-:W-:Y:S05]  /*22680*/  @!P2 BRA `(.L_x_556) ;  /* 0x000000580024a947 */ /* 0x00cfea0003800000 */
.L_x_716:
[----:B------:R-:W-:Y:S05]  /*22690*/  BSYNC B0 ;  /* 0x0000000000007941 */ /* 0x000fea0003800000 */
.L_x_555:
[----:B------:R-:W-:Y:S05]  /*226a0*/  @!P0 BRA `(.L_x_557) ;  /* 0x0000000000048947 */ /* 0x000fea0003800000 */
[----:B------:R-:W-:Y:S01]  /*226b0*/  BPT.TRAP 0x1 ;  /* 0x000000040000795c */ /* 0x000fe20000300000 */
.L_x_557:
[----:B--2---:R-:W2:Y:S01]  /*226c0*/  LDL R3, [R1+0x4] ;  /* 0x0000040001037983 */ /* 0x004ea20000100800 */
[----:B------:R-:W-:-:S04]  /*226d0*/  SHF.L.U32 R4, R7, 0x1f, RZ ;  /* 0x0000001f07047819 */ /* 0x000fc800000006ff */
[----:B--2---:R2:W3:Y:S02]  /*226e0*/  SYNCS.PHASECHK.TRANS64.TRYWAIT P2, [R3+URZ+0x38860], R4 ;  /* 0x03886004030075a7 */ /* 0x0044e4000804017f */
[----:B--2---:R-:W-:Y:S01]  /*226f0*/  SHF.L.U32 R3, R6, 0xf, RZ ;  /* 0x0000000f06037819 */ /* 0x004fe200000006ff */
[----:B---3--:R-:W-:Y:S06]  /*22700*/  @!P2 BRA `(.L_x_558) ;  /* 0x00000058001ca947 */ /* 0x008fec0003800000 */
.L_x_717:
[----:B--2---:R-:W2:Y:S04]  /*22710*/  LDL R5, [R1+0x4c] ;  /* 0x00004c0001057983 */ /* 0x004ea80000100800 */
[----:B------:R-:W3:Y:S04]  /*22720*/  LDL R18, [R1+0x14] ;  /* 0x0000140001127983 */ /* 0x000ee80000100800 */
[----:B0-----:R-:W4:Y:S04]  /*22730*/  LDL R17, [R1+0x50] ;  /* 0x0000500001117983 */ /* 0x001f280000100800 */
[----:B------:R-:W2:Y:S04]  /*22740*/  LDL R19, [R1+0x30] ;  /* 0x0000300001137983 */ /* 0x000ea80000100800 */
[----:B------:R0:W-:Y:S04]  /*22750*/  STL [R1+0x60], R2 ;  /* 0x0000600201007387 */ /* 0x0001e80000100800 */
[----:B------:R1:W-:Y:S04]  /*22760*/  STL [R1+0x5c], R0 ;  /* 0x00005c0001007387 */ /* 0x0003e80000100800 */
[----:B------:R-:W4:Y:S04]  /*22770*/  LDL R16, [R1+0x44] ;  /* 0x0000440001107983 */ /* 0x000f280000100800 */
[----:B0-----:R-:W4:Y:S04]  /*22780*/  LDL R2, [R1+0x2c] ;  /* 0x00002c0001027983 */ /* 0x001f280000100800 */
[----:B-1----:R-:W3:Y:S01]  /*22790*/  LDL R0, [R1+0x10] ;  /* 0x0000100001007983 */ /* 0x002ee20000100800 */
[----:B------:R-:W-:Y:S05]  /*227a0*/  WARPSYNC.ALL ;  /* 0x0000000000007948 */ /* 0x000fea0003800000 */
[----:B--2---:R-:W-:-:S02]  /*227b0*/  IADD3 R21, R19, R5, R3 ;  /* 0x0000000513157210 */ /* 0x004fc40007ffe003 */
[----:B---3--:R-:W-:-:S05]  /*227c0*/  LOP3.LUT R4, R3, R0, RZ, 0xfc, !PT ;  /* 0x0000000003047212 */ /* 0x008fca00078efcff */
[----:B------:R-:W-:-:S05]  /*227d0*/  IMAD.IADD R4, R19, 0x1, R4 ;  /* 0x0000000113047824 */ /* 0x000fca00078e0204 */
[----:B------:R-:W0:Y:S04]  /*227e0*/  LDSM.16.MT88.4 R8, [R4+0x10400] ;  /* 0x010400000408783b */ /* 0x000e280000004200 */
[----:B------:R-:W1:Y:S01]  /*227f0*/  LDSM.16.MT88.4 R4, [R21+0x10400] ;  /* 0x010400001504783b */ /* 0x000e620000004200 */
[C-C-:B0-----:R-:W-:Y:S02]  /*22800*/  PRMT R12, R8.reuse, 0x6420, R9.reuse ;  /* 0x00006420080c7816 */ /* 0x141fe40000000009 */
[----:B------:R-:W-:Y:S02]  /*22810*/  PRMT R13, R8, 0x7531, R9 ;  /* 0x00007531080d7816 */ /* 0x000fe40000000009 */
[----:B------:R-:W-:Y:S02]  /*22820*/  LOP3.LUT R8, R3, R18, RZ, 0xfc, !PT ;  /* 0x0000001203087212 */ /* 0x000fe400078efcff */
[----:B------:R-:W-:-:S02]  /*22830*/  PRMT R14, R10, 0x6420, R11 ;  /* 0x000064200a0e7816 */ /* 0x000fc4000000000b */
[----:B------:R-:W-:Y:S01]  /*22840*/  PRMT R15, R10, 0x7531, R11 ;  /* 0x000075310a0f7816 */ /* 0x000fe2000000000b */
[----:B----4-:R-:W-:-:S05]  /*22850*/  IMAD.IADD R8, R17, 0x1, R8 ;  /* 0x0000000111087824 */ /* 0x010fca00078e0208 */
[----:B------:R0:W-:Y:S01]  /*22860*/  STSM.16.M88.4 [R8], R12 ;  /* 0x0000000c08007844 */ /* 0x0001e20000000200 */
[----:B-1----:R-:W-:Y:S02]  /*22870*/  PRMT R9, R4, 0x7531, R5 ;  /* 0x0000753104097816 */ /* 0x002fe40000000005 */
[C-C-:B------:R-:W-:Y:S02]  /*22880*/  PRMT R10, R6.reuse, 0x6420, R7.reuse ;  /* 0x00006420060a7816 */ /* 0x140fe40000000007 */
[----:B------:R-:W-:Y:S02]  /*22890*/  PRMT R11, R6, 0x7531, R7 ;  /* 0x00007531060b7816 */ /* 0x000fe40000000007 */
[----:B0-----:R-:W-:Y:S01]  /*228a0*/  MOV R15, R18 ;  /* 0x00000012000f7202 */ /* 0x001fe20000000f00 */
[----:B------:R-:W-:Y:S01]  /*228b0*/  VIADD R18, R3, 0x2000 ;  /* 0x0000200003127836 */ /* 0x000fe20000000000 */
[----:B------:R-:W-:-:S04]  /*228c0*/  PRMT R8, R4, 0x6420, R5 ;  /* 0x0000642004087816 */ /* 0x000fc80000000005 */
[----:B------:R-:W-:-:S05]  /*228d0*/  LOP3.LUT R4, R18, R15, RZ, 0xfc, !PT ;  /* 0x0000000f12047212 */ /* 0x000fca00078efcff */
[----:B------:R-:W-:-:S05]  /*228e0*/  IMAD.IADD R4, R17, 0x1, R4 ;  /* 0x0000000111047824 */ /* 0x000fca00078e0204 */
[----:B------:R0:W-:Y:S02]  /*228f0*/  STSM.16.M88.4 [R4], R8 ;  /* 0x0000000804007844 */ /* 0x0001e40000000200 */
[----:B0-----:R-:W-:-:S05]  /*22900*/  VIADD R8, R3, 0x4000 ;  /* 0x0000400003087836 */ /* 0x001fca0000000000 */
[----:B------:R-:W-:-:S05]  /*22910*/  LOP3.LUT R4, R8, R0, RZ, 0xfc, !PT ;  /* 0x0000000008047212 */ /* 0x000fca00078efcff */
[----:B------:R-:W-:-:S06]  /*22920*/  IMAD.IADD R4, R19, 0x1, R4 ;  /* 0x0000000113047824 */ /* 0x000fcc00078e0204 */
[----:B------:R-:W0:Y:S01]  /*22930*/  LDSM.16.MT88.4 R4, [R4+0x10400] ;  /* 0x010400000404783b */ /* 0x000e220000004200 */
[----:B------:R-:W-:-:S04]  /*22940*/  MOV R11, R15 ;  /* 0x0000000f000b7202 */ /* 0x000fc80000000f00 */
[----:B------:R-:W-:-:S04]  /*22950*/  LOP3.LUT R8, R8, R11, RZ, 0xfc, !PT ;  /* 0x0000000b08087212 */ /* 0x000fc800078efcff */
[----:B------:R-:W-:Y:S02]  /*22960*/  IADD3 R8, R17, R8, RZ ;  /* 0x0000000811087210 */ /* 0x000fe40007ffe0ff */
[C-C-:B0-----:R-:W-:Y:S02]  /*22970*/  PRMT R12, R4.reuse, 0x6420, R5.reuse ;  /* 0x00006420040c7816 */ /* 0x141fe40000000005 */
[----:B------:R-:W-:Y:S02]  /*22980*/  PRMT R13, R4, 0x7531, R5 ;  /* 0x00007531040d7816 */ /* 0x000fe40000000005 */
[C-C-:B------:R-:W-:Y:S02]  /*22990*/  PRMT R14, R6.reuse, 0x6420, R7.reuse ;  /* 0x00006420060e7816 */ /* 0x140fe40000000007 */
[----:B------:R-:W-:Y:S02]  /*229a0*/  PRMT R15, R6, 0x7531, R7 ;  /* 0x00007531060f7816 */ /* 0x000fe40000000007 */
[----:B------:R-:W0:Y:S04]  /*229b0*/  LDSM.16.MT88.4 R4, [R21+0x14400] ;  /* 0x014400001504783b */ /* 0x000e280000004200 */
[----:B------:R1:W-:Y:S02]  /*229c0*/  STSM.16.M88.4 [R8], R12 ;  /* 0x0000000c08007844 */ /* 0x0003e40000000200 */
[----:B-1----:R-:W-:-:S02]  /*229d0*/  IMAD.MOV.U32 R15, RZ, RZ, R11 ;  /* 0x000000ffff0f7224 */ /* 0x002fc400078e000b */
[----:B------:R-:W-:Y:S01]  /*229e0*/  VIADD R12, R3, 0x6000 ;  /* 0x00006000030c7836 */ /* 0x000fe20000000000 */
[C-C-:B0-----:R-:W-:Y:S02]  /*229f0*/  PRMT R8, R4.reuse, 0x6420, R5.reuse ;  /* 0x0000642004087816 */ /* 0x141fe40000000005 */
[----:B------:R-:W-:Y:S02]  /*22a00*/  PRMT R9, R4, 0x7531, R5 ;  /* 0x0000753104097816 */ /* 0x000fe40000000005 */
[----:B------:R-:W-:Y:S02]  /*22a10*/  LOP3.LUT R4, R12, R15, RZ, 0xfc, !PT ;  /* 0x0000000f0c047212 */ /* 0x000fe400078efcff */
[C-C-:B------:R-:W-:Y:S02]  /*22a20*/  PRMT R10, R6.reuse, 0x6420, R7.reuse ;  /* 0x00006420060a7816 */ /* 0x140fe40000000007 */
[----:B------:R-:W-:Y:S02]  /*22a30*/  PRMT R11, R6, 0x7531, R7 ;  /* 0x00007531060b7816 */ /* 0x000fe40000000007 */
[----:B------:R-:W-:-:S05]  /*22a40*/  IADD3 R4, R17, R4, RZ ;  /* 0x0000000411047210 */ /* 0x000fca0007ffe0ff */
[----:B------:R0:W-:Y:S02]  /*22a50*/  STSM.16.M88.4 [R4], R8 ;  /* 0x0000000804007844 */ /* 0x0001e40000000200 */
[----:B0-----:R-:W-:-:S04]  /*22a60*/  IADD3 R4, R3, 0x1000, RZ ;  /* 0x0000100003047810 */ /* 0x001fc80007ffe0ff */
[----:B------:R-:W-:-:S05]  /*22a70*/  LOP3.LUT R4, R4, R0, RZ, 0xfc, !PT ;  /* 0x0000000004047212 */ /* 0x000fca00078efcff */
[----:B------:R-:W-:-:S06]  /*22a80*/  IMAD.IADD R4, R19, 0x1, R4 ;  /* 0x0000000113047824 */ /* 0x000fcc00078e0204 */
[----:B------:R-:W0:Y:S01]  /*22a90*/  LDSM.16.MT88.4 R4, [R4+0x10400] ;  /* 0x010400000404783b */ /* 0x000e220000004200 */
[----:B------:R-:W-:Y:S02]  /*22aa0*/  IMAD.MOV.U32 R10, RZ, RZ, R15 ;  /* 0x000000ffff0a7224 */ /* 0x000fe400078e000f */
[----:B------:R-:W-:Y:S01]  /*22ab0*/  IMAD.MOV.U32 R11, RZ, RZ, R17 ;  /* 0x000000ffff0b7224 */ /* 0x000fe200078e0011 */
[C-C-:B0-----:R-:W-:Y:S02]  /*22ac0*/  PRMT R12, R4.reuse, 0x6420, R5.reuse ;  /* 0x00006420040c7816 */ /* 0x141fe40000000005 */
[----:B------:R-:W-:Y:S02]  /*22ad0*/  PRMT R13, R4, 0x7531, R5 ;  /* 0x00007531040d7816 */ /* 0x000fe40000000005 */
[C-C-:B------:R-:W-:Y:S02]  /*22ae0*/  PRMT R14, R6.reuse, 0x6420, R7.reuse ;  /* 0x00006420060e7816 */ /* 0x140fe40000000007 */
[----:B------:R-:W-:-:S02]  /*22af0*/  PRMT R15, R6, 0x7531, R7 ;  /* 0x00007531060f7816 */ /* 0x000fc40000000007 */
[----:B------:R-:W0:Y:S01]  /*22b00*/  LDSM.16.MT88.4 R4, [R21+0x11400] ;  /* 0x011400001504783b */ /* 0x000e220000004200 */
[----:B------:R-:W-:-:S05]  /*22b10*/  IMAD.IADD R16, R16, 0x1, R3 ;  /* 0x0000000110107824 */ /* 0x000fca00078e0203 */
[----:B------:R-:W-:-:S05]  /*22b20*/  IADD3 R17, R11, R16, R10 ;  /* 0x000000100b117210 */ /* 0x000fca0007ffe00a */
[----:B------:R1:W-:Y:S02]  /*22b30*/  STSM.16.M88.4 [R17], R12 ;  /* 0x0000000c11007844 */ /* 0x0003e40000000200 */
[----:B-1----:R-:W-:Y:S01]  /*22b40*/  IMAD.MOV.U32 R15, RZ, RZ, R11 ;  /* 0x000000ffff0f7224 */ /* 0x002fe200078e000b */
[----:B------:R-:W-:Y:S02]  /*22b50*/  MOV R14, R10 ;  /* 0x0000000a000e7202 */ /* 0x000fe40000000f00 */
[C-C-:B0-----:R-:W-:Y:S02]  /*22b60*/  PRMT R8, R4.reuse, 0x6420, R5.reuse ;  /* 0x0000642004087816 */ /* 0x141fe40000000005 */
[----:B------:R-:W-:Y:S01]  /*22b70*/  PRMT R9, R4, 0x7531, R5 ;  /* 0x0000753104097816 */ /* 0x000fe20000000005 */
[----:B------:R-:W-:-:S05]  /*22b80*/  VIADD R4, R3, 0x5000 ;  /* 0x0000500003047836 */ /* 0x000fca0000000000 */
[----:B------:R-:W-:Y:S02]  /*22b90*/  LOP3.LUT R4, R4, R0, RZ, 0xfc, !PT ;  /* 0x0000000004047212 */ /* 0x000fe400078efcff */
[C-C-:B------:R-:W-:Y:S02]  /*22ba0*/  PRMT R10, R6.reuse, 0x6420, R7.reuse ;  /* 0x00006420060a7816 */ /* 0x140fe40000000007 */
[----:B------:R-:W-:Y:S01]  /*22bb0*/  PRMT R11, R6, 0x7531, R7 ;  /* 0x00007531060b7816 */ /* 0x000fe20000000007 */
[----:B------:R-:W-:Y:S01]  /*22bc0*/  IMAD.IADD R4, R19, 0x1, R4 ;  /* 0x0000000113047824 */ /* 0x000fe200078e0204 */
[----:B------:R-:W-:-:S05]  /*22bd0*/  IADD3 R16, R15, R2, R16 ;  /* 0x000000020f107210 */ /* 0x000fca0007ffe010 */
[----:B------:R0:W-:Y:S04]  /*22be0*/  STSM.16.M88.4 [R16], R8 ;  /* 0x0000000810007844 */ /* 0x0001e80000000200 */
[----:B------:R-:W1:Y:S01]  /*22bf0*/  LDSM.16.MT88.4 R4, [R4+0x10400] ;  /* 0x010400000404783b */ /* 0x000e620000004200 */
[----:B0-----:R-:W-:Y:S01]  /*22c00*/  IMAD.MOV.U32 R10, RZ, RZ, R14 ;  /* 0x000000ffff0a7224 */ /* 0x001fe200078e000e */
[----:B------:R-:W-:Y:S02]  /*22c10*/  MOV R11, R15 ;  /* 0x0000000f000b7202 */ /* 0x000fe40000000f00 */
[C-C-:B-1----:R-:W-:Y:S02]  /*22c20*/  PRMT R12, R4.reuse, 0x6420, R5.reuse ;  /* 0x00006420040c7816 */ /* 0x142fe40000000005 */
[----:B------:R-:W-:-:S02]  /*22c30*/  PRMT R13, R4, 0x7531, R5 ;  /* 0x00007531040d7816 */ /* 0x000fc40000000005 */
[C-C-:B------:R-:W-:Y:S02]  /*22c40*/  PRMT R14, R6.reuse, 0x6420, R7.reuse ;  /* 0x00006420060e7816 */ /* 0x140fe40000000007 */
[----:B------:R-:W-:Y:S02]  /*22c50*/  PRMT R15, R6, 0x7531, R7 ;  /* 0x00007531060f7816 */ /* 0x000fe40000000007 */
[----:B------:R-:W0:Y:S04]  /*22c60*/  LDSM.16.MT88.4 R4, [R21+0x15400] ;  /* 0x015400001504783b */ /* 0x000e280000004200 */
[----:B------:R1:W-:Y:S04]  /*22c70*/  STSM.16.M88.4 [R17+0x4000], R12 ;  /* 0x0040000c11007844 */ /* 0x0003e80000000200 */
[----:B-1----:R-:W2:Y:S01]  /*22c80*/  LDL R13, [R1+0x40] ;  /* 0x00004000010d7983 */ /* 0x002ea20000100800 */
[----:B------:R-:W-:Y:S01]  /*22c90*/  LOP3.LUT R18, R18, R0, RZ, 0xfc, !PT ;  /* 0x0000000012127212 */ /* 0x000fe200078efcff */
[----:B------:R-:W-:Y:S01]  /*22ca0*/  IMAD.MOV.U32 R15, RZ, RZ, R11 ;  /* 0x000000ffff0f7224 */ /* 0x000fe200078e000b */
[----:B------:R-:W-:-:S02]  /*22cb0*/  MOV R14, R10 ;  /* 0x0000000a000e7202 */ /* 0x000fc40000000f00 */
[C-C-:B0-----:R-:W-:Y:S02]  /*22cc0*/  PRMT R8, R4.reuse, 0x6420, R5.reuse ;  /* 0x0000642004087816 */ /* 0x141fe40000000005 */
[----:B------:R-:W-:Y:S01]  /*22cd0*/  PRMT R9, R4, 0x7531, R5 ;  /* 0x0000753104097816 */ /* 0x000fe20000000005 */
[----:B------:R-:W-:Y:S01]  /*22ce0*/  IMAD.IADD R4, R19, 0x1, R18 ;  /* 0x0000000113047824 */ /* 0x000fe200078e0212 */
[C-C-:B------:R-:W-:Y:S02]  /*22cf0*/  PRMT R10, R6.reuse, 0x6420, R7.reuse ;  /* 0x00006420060a7816 */ /* 0x140fe40000000007 */
[----:B------:R-:W-:-:S05]  /*22d00*/  PRMT R11, R6, 0x7531, R7 ;  /* 0x00007531060b7816 */ /* 0x000fca0000000007 */
[----:B------:R-:W-:Y:S04]  /*22d10*/  STSM.16.M88.4 [R16+0x4000], R8 ;  /* 0x0040000810007844 */ /* 0x000fe80000000200 */
[----:B------:R-:W0:Y:S02]  /*22d20*/  LDSM.16.MT88.4 R4, [R4+0x10400] ;  /* 0x010400000404783b */ /* 0x000e240000004200 */
[C-C-:B0-----:R-:W-:Y:S02]  /*22d30*/  PRMT R16, R4.reuse, 0x6420, R5.reuse ;  /* 0x0000642004107816 */ /* 0x141fe40000000005 */
[----:B------:R-:W-:Y:S02]  /*22d40*/  PRMT R17, R4, 0x7531, R5 ;  /* 0x0000753104117816 */ /* 0x000fe40000000005 */
[----:B------:R-:W-:-:S02]  /*22d50*/  PRMT R18, R6, 0x6420, R7 ;  /* 0x0000642006127816 */ /* 0x000fc40000000007 */
[----:B------:R-:W-:Y:S02]  /*22d60*/  PRMT R19, R6, 0x7531, R7 ;  /* 0x0000753106137816 */ /* 0x000fe40000000007 */
[----:B------:R-:W0:Y:S01]  /*22d70*/  LDSM.16.MT88.4 R4, [R21+0x12400] ;  /* 0x012400001504783b */ /* 0x000e220000004200 */
[----:B--2---:R-:W-:-:S04]  /*22d80*/  IADD3 R12, R13, R3, RZ ;  /* 0x000000030d0c7210 */ /* 0x004fc80007ffe0ff */
[----:B------:R-:W-:-:S05]  /*22d90*/  IADD3 R13, R15, R12, R14 ;  /* 0x0000000c0f0d7210 */ /* 0x000fca0007ffe00e */
[----:B------:R1:W-:Y:S04]  /*22da0*/  STSM.16.M88.4 [R13], R16 ;  /* 0x000000100d007844 */ /* 0x0003e80000000200 */
[----:B-1----:R-:W2:Y:S04]  /*22db0*/  LDL R18, [R1+0x50] ;  /* 0x0000500001127983 */ /* 0x002ea80000100800 */
[----:B------:R-:W3:Y:S01]  /*22dc0*/  LDL R19, [R1+0x30] ;  /* 0x0000300001137983 */ /* 0x000ee20000100800 */
[----:B------:R-:W-:Y:S01]  /*22dd0*/  VIADD R15, R3, 0x6000 ;  /* 0x00006000030f7836 */ /* 0x000fe20000000000 */
[----:B0-----:R-:W-:-:S02]  /*22de0*/  PRMT R8, R4, 0x6420, R5 ;  /* 0x0000642004087816 */ /* 0x001fc40000000005 */
[----:B------:R-:W-:Y:S01]  /*22df0*/  PRMT R9, R4, 0x7531, R5 ;  /* 0x0000753104097816 */ /* 0x000fe20000000005 */
[----:B------:R-:W4:Y:S01]  /*22e00*/  LDL R17, [R1+0x14] ;  /* 0x0000140001117983 */ /* 0x000f220000100800 */
[----:B------:R-:W-:Y:S02]  /*22e10*/  LOP3.LUT R4, R15, R0, RZ, 0xfc, !PT ;  /* 0x000000000f047212 */ /* 0x000fe400078efcff */
[C-C-:B------:R-:W-:Y:S02]  /*22e20*/  PRMT R10, R6.reuse, 0x6420, R7.reuse ;  /* 0x00006420060a7816 */ /* 0x140fe40000000007 */
[----:B------:R-:W-:Y:S02]  /*22e30*/  PRMT R11, R6, 0x7531, R7 ;  /* 0x00007531060b7816 */ /* 0x000fe40000000007 */
[----:B--2---:R-:W-:Y:S02]  /*22e40*/  IADD3 R16, R18, R2, R12 ;  /* 0x0000000212107210 */ /* 0x004fe40007ffe00c */
[----:B---3--:R-:W-:-:S03]  /*22e50*/  IADD3 R4, R19, R4, RZ ;  /* 0x0000000413047210 */ /* 0x008fc60007ffe0ff */
[----:B------:R0:W-:Y:S04]  /*22e60*/  STSM.16.M88.4 [R16], R8 ;  /* 0x0000000810007844 */ /* 0x0001e80000000200 */
[----:B------:R-:W1:Y:S01]  /*22e70*/  LDSM.16.MT88.4 R4, [R4+0x10400] ;  /* 0x010400000404783b */ /* 0x000e620000004200 */
[----:B0-----:R-:W-:Y:S01]  /*22e80*/  IMAD.MOV.U32 R11, RZ, RZ, R13 ;  /* 0x000000ffff0b7224 */ /* 0x001fe200078e000d */
[C-C-:B-1----:R-:W-:Y:S02]  /*22e90*/  PRMT R12, R4.reuse, 0x6420, R5.reuse ;  /* 0x00006420040c7816 */ /* 0x142fe40000000005 */
[----:B------:R-:W-:Y:S02]  /*22ea0*/  PRMT R13, R4, 0x7531, R5 ;  /* 0x00007531040d7816 */ /* 0x000fe40000000005 */
[----:B------:R-:W-:-:S02]  /*22eb0*/  PRMT R14, R6, 0x6420, R7 ;  /* 0x00006420060e7816 */ /* 0x000fc40000000007 */
[----:B------:R-:W-:Y:S02]  /*22ec0*/  PRMT R15, R6, 0x7531, R7 ;  /* 0x00007531060f7816 */ /* 0x000fe40000000007 */
[----:B------:R-:W0:Y:S04]  /*22ed0*/  LDSM.16.MT88.4 R4, [R21+0x16400] ;  /* 0x016400001504783b */ /* 0x000e280000004200 */
[----:B------:R1:W-:Y:S01]  /*22ee0*/  STSM.16.M88.4 [R11+0x4000], R12 ;  /* 0x0040000c0b007844 */ /* 0x0003e20000000200 */
[C-C-:B0-----:R-:W-:Y:S02]  /*22ef0*/  PRMT R8, R4.reuse, 0x6420, R5.reuse ;  /* 0x0000642004087816 */ /* 0x141fe40000000005 */
[----:B------:R-:W-:Y:S02]  /*22f00*/  PRMT R9, R4, 0x7531, R5 ;  /* 0x0000753104097816 */ /* 0x000fe40000000005 */
[----:B------:R-:W-:-:S02]  /*22f10*/  PRMT R10, R6, 0x6420, R7 ;  /* 0x00006420060a7816 */ /* 0x000fc40000000007 */
[----:B-1----:R-:W-:-:S05]  /*22f20*/  PRMT R11, R6, 0x7531, R7 ;  /* 0x00007531060b7816 */ /* 0x002fca0000000007 */
[----:B------:R0:W-:Y:S01]  /*22f30*/  STSM.16.M88.4 [R16+0x4000], R8 ;  /* 0x0040000810007844 */ /* 0x0001e20000000200 */
[----:B------:R-:W-:-:S03]  /*22f40*/  VIADD R4, R3, 0x3000 ;  /* 0x0000300003047836 */ /* 0x000fc60000000000 */
[----:B------:R-:W-:Y:S04]  /*22f50*/  LDSM.16.MT88.4 R8, [R21+0x13400] ;  /* 0x013400001508783b */ /* 0x000fe80000004200 */
[----:B0-----:R-:W2:Y:S01]  /*22f60*/  LDL R16, [R1+0x48] ;  /* 0x0000480001107983 */ /* 0x001ea20000100800 */
[----:B------:R-:W-:-:S05]  /*22f70*/  LOP3.LUT R4, R4, R0, RZ, 0xfc, !PT ;  /* 0x0000000004047212 */ /* 0x000fca00078efcff */
[----:B------:R-:W-:-:S06]  /*22f80*/  IMAD.IADD R4, R19, 0x1, R4 ;  /* 0x0000000113047824 */ /* 0x000fcc00078e0204 */
[----:B------:R-:W0:Y:S02]  /*22f90*/  LDSM.16.MT88.4 R4, [R4+0x10400] ;  /* 0x010400000404783b */ /* 0x000e240000004200 */
[C-C-:B0-----:R-:W-:Y:S02]  /*22fa0*/  PRMT R12, R4.reuse, 0x6420, R5.reuse ;  /* 0x00006420040c7816 */ /* 0x141fe40000000005 */
[----:B------:R-:W-:Y:S02]  /*22fb0*/  PRMT R13, R4, 0x7531, R5 ;  /* 0x00007531040d7816 */ /* 0x000fe40000000005 */
[----:B--2---:R-:W-:Y:S01]  /*22fc0*/  IADD3 R16, R16, R3, RZ ;  /* 0x0000000310107210 */ /* 0x004fe20007ffe0ff */
[----:B------:R-:W-:-:S03]  /*22fd0*/  VIADD R3, R3, 0x7000 ;  /* 0x0000700003037836 */ /* 0x000fc60000000000 */
[C---:B----4-:R-:W-:Y:S02]  /*22fe0*/  IADD3 R17, R18.reuse, R16, R17 ;  /* 0x0000001012117210 */ /* 0x050fe40007ffe011 */
[----:B------:R-:W-:Y:S02]  /*22ff0*/  IADD3 R16, R18, R2, R16 ;  /* 0x0000000212107210 */ /* 0x000fe40007ffe010 */
[----:B------:R0:W5:Y:S01]  /*23000*/  LDL.LU R2, [R1+0x60] ;  /* 0x0000600001027983 */ /* 0x0001620000300800 */
[----:B------:R-:W-:-:S03]  /*23010*/  LOP3.LUT R3, R3, R0, RZ, 0xfc, !PT ;  /* 0x0000000003037212 */ /* 0x000fc600078efcff */
[----:B------:R0:W5:Y:S01]  /*23020*/  LDL.LU R0, [R1+0x5c] ;  /* 0x00005c0001007983 */ /* 0x0001620000300800 */
[C-C-:B------:R-:W-:Y:S02]  /*23030*/  PRMT R14, R6.reuse, 0x6420, R7.reuse ;  /* 0x00006420060e7816 */ /* 0x140fe40000000007 */
[----:B------:R-:W-:Y:S01]  /*23040*/  PRMT R15, R6, 0x7531, R7 ;  /* 0x00007531060f7816 */ /* 0x000fe20000000007 */
[----:B------:R-:W-:Y:S01]  /*23050*/  IMAD.IADD R3, R19, 0x1, R3 ;  /* 0x0000000113037824 */ /* 0x000fe200078e0203 */
[C-C-:B------:R-:W-:Y:S02]  /*23060*/  PRMT R4, R8.reuse, 0x6420, R9.reuse ;  /* 0x0000642008047816 */ /* 0x140fe40000000009 */
[----:B------:R-:W-:Y:S02]  /*23070*/  PRMT R5, R8, 0x7531, R9 ;  /* 0x0000753108057816 */ /* 0x000fe40000000009 */
[C-C-:B------:R-:W-:Y:S02]  /*23080*/  PRMT R6, R10.reuse, 0x6420, R11.reuse ;  /* 0x000064200a067816 */ /* 0x140fe4000000000b */
[----:B------:R-:W-:Y:S01]  /*23090*/  PRMT R7, R10, 0x7531, R11 ;  /* 0x000075310a077816 */ /* 0x000fe2000000000b */
[----:B------:R-:W-:Y:S04]  /*230a0*/  STSM.16.M88.4 [R17], R12 ;  /* 0x0000000c11007844 */ /* 0x000fe80000000200 */
[----:B------:R-:W-:Y:S04]  /*230b0*/  STSM.16.M88.4 [R16], R4 ;  /* 0x0000000410007844 */ /* 0x000fe80000000200 */
[----:B------:R-:W1:Y:S04]  /*230c0*/  LDSM.16.MT88.4 R4, [R3+0x10400] ;  /* 0x010400000304783b */ /* 0x000e680000004200 */
[----:B------:R-:W2:Y:S01]  /*230d0*/  LDSM.16.MT88.4 R8, [R21+0x17400] ;  /* 0x017400001508783b */ /* 0x000ea20000004200 */
[----:B-1----:R-:W-:-:S02]  /*230e0*/  PRMT R12, R4, 0x6420, R5 ;  /* 0x00006420040c7816 */ /* 0x002fc40000000005 */
[----:B------:R-:W-:Y:S02]  /*230f0*/  PRMT R13, R4, 0x7531, R5 ;  /* 0x00007531040d7816 */ /* 0x000fe40000000005 */
[C-C-:B------:R-:W-:Y:S02]  /*23100*/  PRMT R14, R6.reuse, 0x6420, R7.reuse ;  /* 0x00006420060e7816 */ /* 0x140fe40000000007 */
[----:B------:R-:W-:Y:S02]  /*23110*/  PRMT R15, R6, 0x7531, R7 ;  /* 0x00007531060f7816 */ /* 0x000fe40000000007 */
[C-C-:B--2---:R-:W-:Y:S02]  /*23120*/  PRMT R4, R8.reuse, 0x6420, R9.reuse ;  /* 0x0000642008047816 */ /* 0x144fe40000000009 */
[----:B------:R-:W-:Y:S02]  /*23130*/  PRMT R5, R8, 0x7531, R9 ;  /* 0x0000753108057816 */ /* 0x000fe40000000009 */
[----:B------:R-:W-:-:S02]  /*23140*/  PRMT R6, R10, 0x6420, R11 ;  /* 0x000064200a067816 */ /* 0x000fc4000000000b */
[----:B------:R-:W-:Y:S01]  /*23150*/  PRMT R7, R10, 0x7531, R11 ;  /* 0x000075310a077816 */ /* 0x000fe2000000000b */
[----:B------:R0:W-:Y:S04]  /*23160*/  STSM.16.M88.4 [R17+0x4000], R12 ;  /* 0x0040000c11007844 */ /* 0x0001e80000000200 */
        /* <DEDUP_REMOVED lines=9> */
.L_x_559:
[----:B------:R-:W1:Y:S01]  /*23200*/  LDL.LU R3, [R1+0x4] ;  /* 0x0000040001037983 */ /* 0x000e620000300800 */
[C---:B------:R-:W-:Y:S01]  /*23210*/  ISETP.GT.AND P0, PT, R20.reuse, RZ, PT ;  /* 0x000000ff1400720c */ /* 0x040fe20003f04270 */
[----:B------:R-:W-:Y:S02]  /*23220*/  VIADD R20, R20, 0xffffffff ;  /* 0xffffffff14147836 */ /* 0x000fe40000000000 */
[----:B0-----:R2:W5:Y:S04]  /*23230*/  LDL R6, [R1+0x18] ;  /* 0x0000180001067983 */ /* 0x0015680000100800 */
[----:B------:R2:W5:Y:S01]  /*23240*/  LDL R7, [R1+0x24] ;  /* 0x0000240001077983 */ /* 0x0005620000100800 */
[----:B-1----:R0:W-:Y:S02]  /*23250*/  SYNCS.ARRIVE.TRANS64.A1T0 RZ, [R3+URZ+0x38850], RZ ;  /* 0x038850ff03ff79a7 */ /* 0x0021e4000810003f */
[----:B0-----:R-:W-:-:S04]  /*23260*/  @!P1 IADD3 R3, R3, 0x38880, RZ ;  /* 0x0003888003039810 */ /* 0x001fc80007ffe0ff */
[----:B------:R-:W-:Y:S01]  /*23270*/  @!P1 PRMT R3, RZ, 0x654, R3 ;  /* 0x00000654ff039816 */ /* 0x000fe20000000003 */
[----:B------:R-:W-:Y:S06]  /*23280*/  BAR.SYNC.DEFER_BLOCKING 0x2, 0x80 ;  /* 0x0082000000007b1d */ /* 0x000fec0000010000 */
[----:B------:R2:W-:Y:S01]  /*23290*/  @!P1 SYNCS.ARRIVE.TRANS64.RED.A1T0 RZ, [R3+URZ], RZ ;  /* 0x000000ff03ff99a7 */ /* 0x0005e2000810043f */
[----:B------:R-:W-:Y:S05]  /*232a0*/  @P0 BRA `(.L_x_560) ;  /* 0xffffffe800680947 */ /* 0x000fea000383ffff */
.L_x_538:
[----:B------:R-:W-:Y:S04]  /*232b0*/  BSSY B0, `(.L_x_561) ;  /* 0x000000f000007945 */ /* 0x000fe80003800000 */
[----:B------:R-:W-:Y:S05]  /*232c0*/  @P1 BRA `(.L_x_562) ;  /* 0x0000000000341947 */ /* 0x000fea0003800000 */
[----:B-12---:R-:W1:Y:S01]  /*232d0*/  S2R R3, SR_LANEID ;  /* 0x0000000000037919 */ /* 0x006e620000000000 */
[----:B------:R-:W-:Y:S01]  /*232e0*/  VOTEU.ANY UR4, UPT, PT ;  /* 0x0000000000047886 */ /* 0x000fe200038e0100 */
[----:B------:R-:W2:Y:S01]  /*232f0*/  LDC.64 R4, c[0x0][0xc38] ;  /* 0x00030e00ff047b82 */ /* 0x000ea20000000a00 */
[----:B-----5:R-:W1:Y:S08]  /*23300*/  FLO.U32 R0, UR4 ;  /* 0x0000000400007d00 */ /* 0x020e7000080e0000 */
[----:B------:R-:W2:Y:S01]  /*23310*/  POPC R2, UR4 ;  /* 0x0000000400027d09 */ /* 0x000ea20008000000 */
[----:B-1----:R-:W-:-:S13]  /*23320*/  ISETP.EQ.U32.AND P0, PT, R0, R3, PT ;  /* 0x000000030000720c */ /* 0x002fda0003f02070 */
[----:B--2---:R-:W2:Y:S01]  /*23330*/  @P0 ATOMG.E.ADD.STRONG.GPU PT, R5, desc[UR42][R4.64], R2 ;  /* 0x00000002040509a8 */ /* 0x004ea200081ee1ea */
[----:B------:R-:W1:Y:S02]  /*23340*/  S2R R3, SR_LTMASK ;  /* 0x0000000000037919 */ /* 0x000e640000003900 */
[----:B-1----:R-:W-:-:S06]  /*23350*/  LOP3.LUT R3, R3, UR4, RZ, 0xc0, !PT ;  /* 0x0000000403037c12 */ /* 0x002fcc000f8ec0ff */
[----:B------:R-:W1:Y:S01]  /*23360*/  POPC R3, R3 ;  /* 0x0000000300037309 */ /* 0x000e620000000000 */
[----:B--2---:R-:W1:Y:S02]  /*23370*/  SHFL.IDX PT, R0, R5, R0, 0x1f ;  /* 0x00001f0005007589 */ /* 0x004e6400000e0000 */
[----:B-1----:R-:W-:-:S05]  /*23380*/  IADD3 R0, R0, UR37, R3 ;  /* 0x0000002500007c10 */ /* 0x002fca000fffe003 */
[----:B------:R3:W-:Y:S02]  /*23390*/  STL [R1], R0 ;  /* 0x0000000001007387 */ /* 0x0007e40000100800 */
.L_x_562:
[----:B------:R-:W-:Y:S05]  /*233a0*/  BSYNC B0 ;  /* 0x0000000000007941 */ /* 0x000fea0003800000 */
.L_x_561:
[----:B------:R-:W-:-:S06]  /*233b0*/  UISETP.NE.AND UP0, UPT, UR36, 0x3, UPT ;  /* 0x000000032400788c */ /* 0x000fcc000bf05270 */
[----:B------:R-:W-:-:S13]  /*233c0*/  PLOP3.LUT P0, PT, PT, PT, UP0, 0x80, 0x0 ;  /* 0x000000000000781c */ /* 0x000fda0003f0f008 */
[----:B------:R-:W-:Y:S05]  /*233d0*/  @!P0 BRA `(.L_x_563) ;  /* 0x0000000000048947 */ /* 0x000fea0003800000 */
[----:B------:R-:W-:Y:S01]  /*233e0*/  BPT.TRAP 0x1 ;  /* 0x000000040000795c */ /* 0x000fe20000300000 */
.L_x_563:
[----:B------:R-:W4:Y:S04]  /*233f0*/  LDL R5, [R1+0x24] ;  /* 0x0000240001057983 */ /* 0x000f280000100800 */
[----:B-----5:R-:W4:Y:S01]  /*23400*/  LDL R2, [R1+0x18] ;  /* 0x0000180001027983 */ /* 0x020f220000100800 */
[----:B---3--:R-:W-:Y:S01]  /*23410*/  IMAD.U32 R0, RZ, RZ, UR38 ;  /* 0x00000026ff007e24 */ /* 0x008fe2000f8e00ff */
[----:B-12---:R-:W-:Y:S01]  /*23420*/  MOV R3, 0x400 ;  /* 0x0000040000037802 */ /* 0x006fe20000000f00 */
[----:B------:R-:W-:Y:S01]  /*23430*/  BSSY B0, `(.L_x_564) ;  /* 0x0000009000007945 */ /* 0x000fe20003800000 */
[----:B------:R-:W1:Y:S02]  /*23440*/  S2R R4, SR_CgaCtaId ;  /* 0x0000000000047919 */ /* 0x000e640000008800 */
[----:B------:R-:W-:-:S02]  /*23450*/  ISETP.NE.AND P2, PT, R0, 0x3, PT ;  /* 0x000000030000780c */ /* 0x000fc40003f45270 */
[----:B-1----:R-:W-:Y:S02]  /*23460*/  LEA R3, R4, R3, 0x18 ;  /* 0x0000000304037211 */ /* 0x002fe400078ec0ff */
[----:B----4-:R-:W-:-:S04]  /*23470*/  LOP3.LUT R0, R5, 0x1, RZ, 0x3c, !PT ;  /* 0x0000000105007812 */ /* 0x010fc800078e3cff */
[----:B------:R-:W-:Y:S02]  /*23480*/  SHF.L.U32 R0, R0, 0x1f, RZ ;  /* 0x0000001f00007819 */ /* 0x000fe400000006ff */
[----:B------:R-:W-:-:S04]  /*23490*/  LEA R2, R2, R3, 0x3 ;  /* 0x0000000302027211 */ /* 0x000fc800078e18ff */
[----:B------:R-:W1:Y:S02]  /*234a0*/  SYNCS.PHASECHK.TRANS64.TRYWAIT P0, [R2+URZ+0x38870], R0 ;  /* 0x03887000020075a7 */ /* 0x000e64000800017f */
[----:B-1----:R-:W-:Y:S05]  /*234b0*/  @!P0 BRA `(.L_x_565) ;  /* 0x0000004800c88947 */ /* 0x002fea0003800000 */
.L_x_718:
[----:B------:R-:W-:Y:S05]  /*234c0*/  BSYNC B0 ;  /* 0x0000000000007941 */ /* 0x000fea0003800000 */
.L_x_564:
[----:B------:R-:W-:Y:S05]  /*234d0*/  @!P2 BRA `(.L_x_566) ;  /* 0x000000000004a947 */ /* 0x000fea0003800000 */
[----:B------:R-:W-:Y:S01]  /*234e0*/  BPT.TRAP 0x1 ;  /* 0x000000040000795c */ /* 0x000fe20000300000 */
.L_x_566:
[----:B-1----:R-:W2:Y:S02]  /*234f0*/  LDL R0, [R1+0x24] ;  /* 0x0000240001007983 */ /* 0x002ea40000100800 */
[----:B--2---:R-:W-:-:S04]  /*23500*/  SHF.L.U32 R0, R0, 0x1f, RZ ;  /* 0x0000001f00007819 */ /* 0x004fc800000006ff */
[----:B------:R-:W1:Y:S02]  /*23510*/  SYNCS.PHASECHK.TRANS64.TRYWAIT P0, [R2+URZ+0x38860], R0 ;  /* 0x03886000020075a7 */ /* 0x000e64000800017f */
[----:B-1----:R-:W-:Y:S05]  /*23520*/  @!P0 BRA `(.L_x_567) ;  /* 0x0000004800c08947 */ /* 0x002fea0003800000 */
.L_x_719:
[----:B------:R-:W2:Y:S04]  /*23530*/  LDL R4, [R1+0x18] ;  /* 0x0000180001047983 */ /* 0x000ea80000100800 */
[----:B------:R-:W3:Y:S04]  /*23540*/  LDL R3, [R1+0x4c] ;  /* 0x00004c0001037983 */ /* 0x000ee80000100800 */
[----:B0-----:R-:W4:Y:S01]  /*23550*/  LDL R17, [R1+0x50] ;  /* 0x0000500001117983 */ /* 0x001f220000100800 */
[----:B------:R-:W-:-:S03]  /*23560*/  MOV R18, 0x400 ;  /* 0x0000040000127802 */ /* 0x000fc60000000f00 */
[----:B------:R1:W-:Y:S01]  /*23570*/  STL [R1+0x5c], R2 ;  /* 0x00005c0201007387 */ /* 0x0003e20000100800 */
[----:B------:R-:W0:Y:S03]  /*23580*/  S2R R19, SR_CgaCtaId ;  /* 0x0000000000137919 */ /* 0x000e260000008800 */
[----:B------:R-:W4:Y:S04]  /*23590*/  LDL R16, [R1+0x44] ;  /* 0x0000440001107983 */ /* 0x000f280000100800 */
[----:B-1----:R-:W3:Y:S01]  /*235a0*/  LDL R2, [R1+0x10] ;  /* 0x0000100001027983 */ /* 0x002ee20000100800 */
[----:B0-----:R-:W-:-:S03]  /*235b0*/  LEA R18, R19, R18, 0x18 ;  /* 0x0000001213127211 */ /* 0x001fc600078ec0ff */
[----:B------:R-:W4:Y:S01]  /*235c0*/  LDL R19, [R1+0x14] ;  /* 0x0000140001137983 */ /* 0x000f220000100800 */
[----:B------:R-:W-:Y:S05]  /*235d0*/  WARPSYNC.ALL ;  /* 0x0000000000007948 */ /* 0x000fea0003800000 */
[----:B--2---:R-:W-:-:S05]  /*235e0*/  IMAD.SHL.U32 R21, R4, 0x8000, RZ ;  /* 0x0000800004157824 */ /* 0x004fca00078e00ff */
[----:B---3--:R-:W-:-:S05]  /*235f0*/  LOP3.LUT R0, R21, R2, RZ, 0xfc, !PT ;  /* 0x0000000215007212 */ /* 0x008fca00078efcff */
[----:B------:R-:W-:-:S05]  /*23600*/  IMAD.IADD R0, R18, 0x1, R0 ;  /* 0x0000000112007824 */ /* 0x000fca00078e0200 */
[----:B------:R0:W1:Y:S02]  /*23610*/  LDSM.16.MT88.4 R8, [R0+0x10400] ;  /* 0x010400000008783b */ /* 0x0000640000004200 */
[----:B0-----:R-:W-:-:S05]  /*23620*/  IADD3 R0, R18, R3, R21 ;  /* 0x0000000312007210 */ /* 0x001fca0007ffe015 */
[----:B------:R-:W0:Y:S01]  /*23630*/  LDSM.16.MT88.4 R4, [R0+0x10400] ;  /* 0x010400000004783b */ /* 0x000e220000004200 */
[----:B----4-:R-:W-:-:S04]  /*23640*/  LOP3.LUT R3, R21, R19, RZ, 0xfc, !PT ;  /* 0x0000001315037212 */ /* 0x010fc800078efcff */
[----:B------:R-:W-:Y:S02]  /*23650*/  IADD3 R3, R17, R3, RZ ;  /* 0x0000000311037210 */ /* 0x000fe40007ffe0ff */
[C-C-:B-1----:R-:W-:Y:S02]  /*23660*/  PRMT R12, R8.reuse, 0x6420, R9.reuse ;  /* 0x00006420080c7816 */ /* 0x142fe40000000009 */
[----:B------:R-:W-:Y:S02]  /*23670*/  PRMT R13, R8, 0x7531, R9 ;  /* 0x00007531080d7816 */ /* 0x000fe40000000009 */
[C-C-:B------:R-:W-:Y:S02]  /*23680*/  PRMT R14, R10.reuse, 0x6420, R11.reuse ;  /* 0x000064200a0e7816 */ /* 0x140fe4000000000b */
[----:B------:R-:W-:-:S05]  /*23690*/  PRMT R15, R10, 0x7531, R11 ;  /* 0x000075310a0f7816 */ /* 0x000fca000000000b */
[----:B------:R1:W-:Y:S01]  /*236a0*/  STSM.16.M88.4 [R3], R12 ;  /* 0x0000000c03007844 */ /* 0x0003e20000000200 */
[C-C-:B0-----:R-:W-:Y:S02]  /*236b0*/  PRMT R8, R4.reuse, 0x6420, R5.reuse ;  /* 0x0000642004087816 */ /* 0x141fe40000000005 */
[----:B------:R-:W-:Y:S02]  /*236c0*/  PRMT R9, R4, 0x7531, R5 ;  /* 0x0000753104097816 */ /* 0x000fe40000000005 */
[C---:B------:R-:W-:Y:S01]  /*236d0*/  PRMT R10, R6.reuse, 0x6420, R7 ;  /* 0x00006420060a7816 */ /* 0x040fe20000000007 */
[----:B-1----:R-:W-:Y:S02]  /*236e0*/  IMAD.MOV.U32 R15, RZ, RZ, R17 ;  /* 0x000000ffff0f7224 */ /* 0x002fe400078e0011 */
[----:B------:R-:W-:Y:S01]  /*236f0*/  VIADD R17, R21, 0x2000 ;  /* 0x0000200015117836 */ /* 0x000fe20000000000 */
[----:B------:R-:W-:-:S04]  /*23700*/  PRMT R11, R6, 0x7531, R7 ;  /* 0x00007531060b7816 */ /* 0x000fc80000000007 */
[----:B------:R-:W-:-:S04]  /*23710*/  LOP3.LUT R3, R17, R19, RZ, 0xfc, !PT ;  /* 0x0000001311037212 */ /* 0x000fc800078efcff */
[----:B------:R-:W-:-:S05]  /*23720*/  IADD3 R3, R15, R3, RZ ;  /* 0x000000030f037210 */ /* 0x000fca0007ffe0ff */
[----:B------:R0:W-:Y:S02]  /*23730*/  STSM.16.M88.4 [R3], R8 ;  /* 0x0000000803007844 */ /* 0x0001e40000000200 */
[----:B0-----:R-:W-:-:S05]  /*23740*/  VIADD R8, R21, 0x4000 ;  /* 0x0000400015087836 */ /* 0x001fca0000000000 */
[----:B------:R-:W-:-:S04]  /*23750*/  LOP3.LUT R3, R8, R2, RZ, 0xfc, !PT ;  /* 0x0000000208037212 */ /* 0x000fc800078efcff */
[----:B------:R-:W-:-:S05]  /*23760*/  IADD3 R3, R18, R3, RZ ;  /* 0x0000000312037210 */ /* 0x000fca0007ffe0ff */
[----:B------:R0:W1:Y:S01]  /*23770*/  LDSM.16.MT88.4 R4, [R3+0x10400] ;  /* 0x010400000304783b */ /* 0x0000620000004200 */
[----:B------:R-:W-:Y:S01]  /*23780*/  IMAD.MOV.U32 R11, RZ, RZ, R15 ;  /* 0x000000ffff0b7224 */ /* 0x000fe200078e000f */
[----:B0-----:R-:W-:-:S05]  /*23790*/  LOP3.LUT R3, R8, R19, RZ, 0xfc, !PT ;  /* 0x0000001308037212 */ /* 0x001fca00078efcff */
[----:B------:R-:W-:Y:S01]  /*237a0*/  IMAD.IADD R3, R11, 0x1, R3 ;  /* 0x000000010b037824 */ /* 0x000fe200078e0203 */
[C-C-:B-1----:R-:W-:Y:S02]  /*237b0*/  PRMT R12, R4.reuse, 0x6420, R5.reuse ;  /* 0x00006420040c7816 */ /* 0x142fe40000000005 */
[----:B------:R-:W-:Y:S02]  /*237c0*/  PRMT R13, R4, 0x7531, R5 ;  /* 0x00007531040d7816 */ /* 0x000fe40000000005 */
[C-C-:B------:R-:W-:Y:S02]  /*237d0*/  PRMT R14, R6.reuse, 0x6420, R7.reuse ;  /* 0x00006420060e7816 */ /* 0x140fe40000000007 */
[----:B------:R-:W-:Y:S02]  /*237e0*/  PRMT R15, R6, 0x7531, R7 ;  /* 0x00007531060f7816 */ /* 0x000fe40000000007 */
[----:B------:R-:W0:Y:S04]  /*237f0*/  LDSM.16.MT88.4 R4, [R0+0x14400] ;  /* 0x014400000004783b */ /* 0x000e280000004200 */
[----:B------:R1:W-:Y:S02]  /*23800*/  STSM.16.M88.4 [R3], R12 ;  /* 0x0000000c03007844 */ /* 0x0003e40000000200 */
[----:B-1----:R-:W-:Y:S01]  /*23810*/  IADD3 R3, R21, 0x6000, RZ ;  /* 0x0000600015037810 */ /* 0x002fe20007ffe0ff */
[----:B------:R-:W-:-:S03]  /*23820*/  IMAD.MOV.U32 R15, RZ, RZ, R11 ;  /* 0x000000ffff0f7224 */ /* 0x000fc600078e000b */
[----:B------:R-:W-:-:S05]  /*23830*/  LOP3.LUT R3, R3, R19, RZ, 0xfc, !PT ;  /* 0x0000001303037212 */ /* 0x000fca00078efcff */
[----:B------:R-:W-:Y:S01]  /*23840*/  IMAD.IADD R3, R15, 0x1, R3 ;  /* 0x000000010f037824 */ /* 0x000fe200078e0203 */
[C-C-:B0-----:R-:W-:Y:S02]  /*23850*/  PRMT R8, R4.reuse, 0x6420, R5.reuse ;  /* 0x0000642004087816 */ /* 0x141fe40000000005 */
[----:B------:R-:W-:Y:S02]  /*23860*/  PRMT R9, R4, 0x7531, R5 ;  /* 0x0000753104097816 */ /* 0x000fe40000000005 */
[C-C-:B------:R-:W-:Y:S02]  /*23870*/  PRMT R10, R6.reuse, 0x6420, R7.reuse ;  /* 0x00006420060a7816 */ /* 0x140fe40000000007 */
[----:B------:R-:W-:-:S05]  /*23880*/  PRMT R11, R6, 0x7531, R7 ;  /* 0x00007531060b7816 */ /* 0x000fca0000000007 */
[----:B------:R0:W-:Y:S02]  /*23890*/  STSM.16.M88.4 [R3], R8 ;  /* 0x0000000803007844 */ /* 0x0001e40000000200 */
[----:B0-----:R-:W-:-:S04]  /*238a0*/  IADD3 R3, R21, 0x1000, RZ ;  /* 0x0000100015037810 */ /* 0x001fc80007ffe0ff */
[----:B------:R-:W-:-:S05]  /*238b0*/  LOP3.LUT R3, R3, R2, RZ, 0xfc, !PT ;  /* 0x0000000203037212 */ /* 0x000fca00078efcff */
[----:B------:R-:W-:-:S05]  /*238c0*/  IMAD.IADD R3, R18, 0x1, R3 ;  /* 0x0000000112037824 */ /* 0x000fca00078e0203 */
[----:B------:R0:W1:Y:S01]  /*238d0*/  LDSM.16.MT88.4 R4, [R3+0x10400] ;  /* 0x010400000304783b */ /* 0x0000620000004200 */
[----:B------:R-:W-:Y:S02]  /*238e0*/  IMAD.MOV.U32 R11, RZ, RZ, R15 ;  /* 0x000000ffff0b7224 */ /* 0x000fe400078e000f */
[----:B0-----:R-:W-:-:S05]  /*238f0*/  IMAD.IADD R3, R16, 0x1, R21 ;  /* 0x0000000110037824 */ /* 0x001fca00078e0215 */
[----:B------:R-:W-:Y:S02]  /*23900*/  IADD3 R16, R11, R3, R19 ;  /* 0x000000030b107210 */ /* 0x000fe40007ffe013 */
[C-C-:B-1----:R-:W-:Y:S02]  /*23910*/  PRMT R12, R4.reuse, 0x6420, R5.reuse ;  /* 0x00006420040c7816 */ /* 0x142fe40000000005 */
[----:B------:R-:W-:Y:S02]  /*23920*/  PRMT R13, R4, 0x7531, R5 ;  /* 0x00007531040d7816 */ /* 0x000fe40000000005 */
[C-C-:B------:R-:W-:Y:S02]  /*23930*/  PRMT R14, R6.reuse, 0x6420, R7.reuse ;  /* 0x00006420060e7816 */ /* 0x140fe40000000007 */
[----:B------:R-:W-:Y:S02]  /*23940*/  PRMT R15, R6, 0x7531, R7 ;  /* 0x00007531060f7816 */ /* 0x000fe40000000007 */
[----:B------:R-:W0:Y:S04]  /*23950*/  LDSM.16.MT88.4 R4, [R0+0x11400] ;  /* 0x011400000004783b */ /* 0x000e280000004200 */
[----:B------:R1:W-:Y:S04]  /*23960*/  STSM.16.M88.4 [R16], R12 ;  /* 0x0000000c10007844 */ /* 0x0003e80000000200 */
[----:B-1----:R-:W2:Y:S01]  /*23970*/  LDL R14, [R1+0x2c] ;  /* 0x00002c00010e7983 */ /* 0x002ea20000100800 */
[----:B------:R-:W-:-:S02]  /*23980*/  MOV R15, R11 ;  /* 0x0000000b000f7202 */ /* 0x000fc40000000f00 */
[C-C-:B0-----:R-:W-:Y:S02]  /*23990*/  PRMT R8, R4.reuse, 0x6420, R5.reuse ;  /* 0x0000642004087816 */ /* 0x141fe40000000005 */
[----:B------:R-:W-:Y:S01]  /*239a0*/  PRMT R9, R4, 0x7531, R5 ;  /* 0x0000753104097816 */ /* 0x000fe20000000005 */
[----:B------:R-:W-:Y:S01]  /*239b0*/  VIADD R4, R21, 0x5000 ;  /* 0x0000500015047836 */ /* 0x000fe20000000000 */
[----:B------:R-:W-:-:S04]  /*239c0*/  PRMT R10, R6, 0x6420, R7 ;  /* 0x00006420060a7816 */ /* 0x000fc80000000007 */
[----:B------:R-:W-:Y:S02]  /*239d0*/  LOP3.LUT R4, R4, R2, RZ, 0xfc, !PT ;  /* 0x0000000204047212 */ /* 0x000fe400078efcff */
[----:B------:R-:W-:Y:S02]  /*239e0*/  PRMT R11, R6, 0x7531, R7 ;  /* 0x00007531060b7816 */ /* 0x000fe40000000007 */
[----:B------:R-:W-:Y:S02]  /*239f0*/  IADD3 R4, R18, R4, RZ ;  /* 0x0000000412047210 */ /* 0x000fe40007ffe0ff */
[----:B--2---:R-:W-:-:S05]  /*23a00*/  IADD3 R3, R15, R14, R3 ;  /* 0x0000000e0f037210 */ /* 0x004fca0007ffe003 */
        /* <DEDUP_REMOVED lines=8> */
[----:B------:R1:W-:Y:S04]  /*23a90*/  STSM.16.M88.4 [R16+0x4000], R12 ;  /* 0x0040000c10007844 */ /* 0x0003e80000000200 */
[----:B-1----:R-:W2:Y:S01]  /*23aa0*/  LDL R13, [R1+0x40] ;  /* 0x00004000010d7983 */ /* 0x002ea20000100800 */
[----:B------:R-:W-:Y:S01]  /*23ab0*/  IMAD.MOV.U32 R14, RZ, RZ, R11 ;  /* 0x000000ffff0e7224 */ /* 0x000fe200078e000b */
[----:B0-----:R-:W-:-:S02]  /*23ac0*/  PRMT R8, R4, 0x6420, R5 ;  /* 0x0000642004087816 */ /* 0x001fc40000000005 */
[----:B------:R-:W-:Y:S02]  /*23ad0*/  PRMT R9, R4, 0x7531, R5 ;  /* 0x0000753104097816 */ /* 0x000fe40000000005 */
[C-C-:B------:R-:W-:Y:S02]  /*23ae0*/  PRMT R10, R6.reuse, 0x6420, R7.reuse ;  /* 0x00006420060a7816 */ /* 0x140fe40000000007 */
[----:B------:R-:W-:-:S05]  /*23af0*/  PRMT R11, R6, 0x7531, R7 ;  /* 0x00007531060b7816 */ /* 0x000fca0000000007 */
[----:B------:R0:W-:Y:S02]  /*23b00*/  STSM.16.M88.4 [R3+0x4000], R8 ;  /* 0x0040000803007844 */ /* 0x0001e40000000200 */
[----:B0-----:R-:W-:-:S04]  /*23b10*/  LOP3.LUT R3, R17, R2, RZ, 0xfc, !PT ;  /* 0x0000000211037212 */ /* 0x001fc800078efcff */
[----:B------:R-:W-:-:S05]  /*23b20*/  IADD3 R3, R18, R3, RZ ;  /* 0x0000000312037210 */ /* 0x000fca0007ffe0ff */
[----:B------:R-:W0:Y:S01]  /*23b30*/  LDSM.16.MT88.4 R4, [R3+0x10400] ;  /* 0x010400000304783b */ /* 0x000e220000004200 */
[----:B------:R-:W-:Y:S01]  /*23b40*/  IMAD.MOV.U32 R15, RZ, RZ, R19 ;  /* 0x000000ffff0f7224 */ /* 0x000fe200078e0013 */
[C-C-:B0-----:R-:W-:Y:S02]  /*23b50*/  PRMT R16, R4.reuse, 0x6420, R5.reuse ;  /* 0x0000642004107816 */ /* 0x141fe40000000005 */
[----:B------:R-:W-:Y:S02]  /*23b60*/  PRMT R17, R4, 0x7531, R5 ;  /* 0x0000753104117816 */ /* 0x000fe40000000005 */
[C-C-:B------:R-:W-:Y:S02]  /*23b70*/  PRMT R18, R6.reuse, 0x6420, R7.reuse ;  /* 0x0000642006127816 */ /* 0x140fe40000000007 */
[----:B------:R-:W-:Y:S02]  /*23b80*/  PRMT R19, R6, 0x7531, R7 ;  /* 0x0000753106137816 */ /* 0x000fe40000000007 */
[----:B------:R-:W0:Y:S01]  /*23b90*/  LDSM.16.MT88.4 R4, [R0+0x12400] ;  /* 0x012400000004783b */ /* 0x000e220000004200 */
[----:B--2---:R-:W-:-:S05]  /*23ba0*/  IMAD.IADD R3, R13, 0x1, R21 ;  /* 0x000000010d037824 */ /* 0x004fca00078e0215 */
[----:B------:R-:W-:-:S05]  /*23bb0*/  IADD3 R20, R14, R3, R15 ;  /* 0x000000030e147210 */ /* 0x000fca0007ffe00f */
[----:B------:R1:W-:Y:S04]  /*23bc0*/  STSM.16.M88.4 [R20], R16 ;  /* 0x0000001014007844 */ /* 0x0003e80000000200 */
[----:B-1----:R-:W2:Y:S04]  /*23bd0*/  LDL R17, [R1+0x2c] ;  /* 0x00002c0001117983 */ /* 0x002ea80000100800 */
[----:B------:R-:W2:Y:S04]  /*23be0*/  LDL.LU R18, [R1+0x50] ;  /* 0x0000500001127983 */ /* 0x000ea80000300800 */
[----:B------:R-:W3:Y:S01]  /*23bf0*/  LDL.LU R19, [R1+0x30] ;  /* 0x0000300001137983 */ /* 0x000ee20000300800 */
[----:B------:R-:W-:Y:S01]  /*23c00*/  IMAD.MOV.U32 R16, RZ, RZ, R15 ;  /* 0x000000ffff107224 */ /* 0x000fe200078e000f */
[----:B------:R-:W-:-:S02]  /*23c10*/  IADD3 R15, R21, 0x6000, RZ ;  /* 0x00006000150f7810 */ /* 0x000fc40007ffe0ff */
[C-C-:B0-----:R-:W-:Y:S02]  /*23c20*/  PRMT R8, R4.reuse, 0x6420, R5.reuse ;  /* 0x0000642004087816 */ /* 0x141fe40000000005 */
[----:B------:R-:W-:Y:S02]  /*23c30*/  PRMT R9, R4, 0x7531, R5 ;  /* 0x0000753104097816 */ /* 0x000fe40000000005 */
[----:B------:R-:W-:Y:S02]  /*23c40*/  LOP3.LUT R4, R15, R2, RZ, 0xfc, !PT ;  /* 0x000000020f047212 */ /* 0x000fe400078efcff */
[C-C-:B------:R-:W-:Y:S02]  /*23c50*/  PRMT R10, R6.reuse, 0x6420, R7.reuse ;  /* 0x00006420060a7816 */ /* 0x140fe40000000007 */
[----:B------:R-:W-:Y:S02]  /*23c60*/  PRMT R11, R6, 0x7531, R7 ;  /* 0x00007531060b7816 */ /* 0x000fe40000000007 */
[----:B--2---:R-:W-:Y:S01]  /*23c70*/  IADD3 R3, R18, R17, R3 ;  /* 0x0000001112037210 */ /* 0x004fe20007ffe003 */
[----:B---3--:R-:W-:-:S04]  /*23c80*/  IMAD.IADD R4, R19, 0x1, R4 ;  /* 0x0000000113047824 */ /* 0x008fc800078e0204 */
[----:B------:R-:W-:Y:S04]  /*23c90*/  STSM.16.M88.4 [R3], R8 ;  /* 0x0000000803007844 */ /* 0x000fe80000000200 */
[----:B------:R-:W0:Y:S02]  /*23ca0*/  LDSM.16.MT88.4 R4, [R4+0x10400] ;  /* 0x010400000404783b */ /* 0x000e240000004200 */
[C-C-:B0-----:R-:W-:Y:S02]  /*23cb0*/  PRMT R12, R4.reuse, 0x6420, R5.reuse ;  /* 0x00006420040c7816 */ /* 0x141fe40000000005 */
[----:B------:R-:W-:Y:S02]  /*23cc0*/  PRMT R13, R4, 0x7531, R5 ;  /* 0x00007531040d7816 */ /* 0x000fe40000000005 */
[----:B------:R-:W-:-:S02]  /*23cd0*/  PRMT R14, R6, 0x6420, R7 ;  /* 0x00006420060e7816 */ /* 0x000fc40000000007 */
[----:B------:R-:W-:Y:S02]  /*23ce0*/  PRMT R15, R6, 0x7531, R7 ;  /* 0x00007531060f7816 */ /* 0x000fe40000000007 */
[----:B------:R-:W0:Y:S04]  /*23cf0*/  LDSM.16.MT88.4 R4, [R0+0x16400] ;  /* 0x016400000004783b */ /* 0x000e280000004200 */
[----:B------:R1:W-:Y:S04]  /*23d00*/  STSM.16.M88.4 [R20+0x4000], R12 ;  /* 0x0040000c14007844 */ /* 0x0003e80000000200 */
[----:B-1----:R-:W2:Y:S01]  /*23d10*/  LDL R15, [R1+0x48] ;  /* 0x00004800010f7983 */ /* 0x002ea20000100800 */
[----:B0-----:R-:W-:-:S02]  /*23d20*/  PRMT R8, R4, 0x6420, R5 ;  /* 0x0000642004087816 */ /* 0x001fc40000000005 */
[----:B------:R-:W-:Y:S02]  /*23d30*/  PRMT R9, R4, 0x7531, R5 ;  /* 0x0000753104097816 */ /* 0x000fe40000000005 */
[C-C-:B------:R-:W-:Y:S02]  /*23d40*/  PRMT R10, R6.reuse, 0x6420, R7.reuse ;  /* 0x00006420060a7816 */ /* 0x140fe40000000007 */
[----:B------:R-:W-:-:S05]  /*23d50*/  PRMT R11, R6, 0x7531, R7 ;  /* 0x00007531060b7816 */ /* 0x000fca0000000007 */
[----:B------:R0:W-:Y:S02]  /*23d60*/  STSM.16.M88.4 [R3+0x4000], R8 ;  /* 0x0040000803007844 */ /* 0x0001e40000000200 */
[----:B0-----:R-:W-:-:S05]  /*23d70*/  VIADD R3, R21, 0x3000 ;  /* 0x0000300015037836 */ /* 0x001fca0000000000 */
[----:B------:R-:W-:-:S04]  /*23d80*/  LOP3.LUT R3, R3, R2, RZ, 0xfc, !PT ;  /* 0x0000000203037212 */ /* 0x000fc800078efcff */
[----:B------:R-:W-:-:S05]  /*23d90*/  IADD3 R3, R19, R3, RZ ;  /* 0x0000000313037210 */ /* 0x000fca0007ffe0ff */
[----:B------:R-:W0:Y:S02]  /*23da0*/  LDSM.16.MT88.4 R4, [R3+0x10400] ;  /* 0x010400000304783b */ /* 0x000e240000004200 */
[C-C-:B0-----:R-:W-:Y:S02]  /*23db0*/  PRMT R12, R4.reuse, 0x6420, R5.reuse ;  /* 0x00006420040c7816 */ /* 0x141fe40000000005 */
[----:B------:R-:W-:Y:S02]  /*23dc0*/  PRMT R13, R4, 0x7531, R5 ;  /* 0x00007531040d7816 */ /* 0x000fe40000000005 */
[C---:B------:R-:W-:Y:S01]  /*23dd0*/  PRMT R14, R6.reuse, 0x6420, R7 ;  /* 0x00006420060e7816 */ /* 0x040fe20000000007 */
[----:B--2---:R-:W-:Y:S01]  /*23de0*/  IMAD.IADD R3, R15, 0x1, R21 ;  /* 0x000000010f037824 */ /* 0x004fe200078e0215 */
[----:B------:R-:W-:Y:S02]  /*23df0*/  PRMT R15, R6, 0x7531, R7 ;  /* 0x00007531060f7816 */ /* 0x000fe40000000007 */
[----:B------:R-:W0:Y:S02]  /*23e00*/  LDSM.16.MT88.4 R4, [R0+0x13400] ;  /* 0x013400000004783b */ /* 0x000e240000004200 */
[----:B0-----:R-:W-:-:S02]  /*23e10*/  PRMT R8, R4, 0x6420, R5 ;  /* 0x0000642004087816 */ /* 0x001fc40000000005 */
[----:B------:R-:W-:Y:S01]  /*23e20*/  PRMT R9, R4, 0x7531, R5 ;  /* 0x0000753104097816 */ /* 0x000fe20000000005 */
[----:B------:R-:W-:-:S05]  /*23e30*/  VIADD R4, R21, 0x7000 ;  /* 0x0000700015047836 */ /* 0x000fca0000000000 */
[----:B------:R-:W-:Y:S02]  /*23e40*/  LOP3.LUT R4, R4, R2, RZ, 0xfc, !PT ;  /* 0x0000000204047212 */ /* 0x000fe400078efcff */
[----:B------:R0:W5:Y:S01]  /*23e50*/  LDL.LU R2, [R1+0x5c] ;  /* 0x00005c0001027983 */ /* 0x0001620000300800 */
[C---:B------:R-:W-:Y:S02]  /*23e60*/  IADD3 R16, R18.reuse, R3, R16 ;  /* 0x0000000312107210 */ /* 0x040fe40007ffe010 */
[----:B------:R-:W-:Y:S02]  /*23e70*/  IADD3 R3, R18, R17, R3 ;  /* 0x0000001112037210 */ /* 0x000fe40007ffe003 */
[C-C-:B------:R-:W-:Y:S02]  /*23e80*/  PRMT R10, R6.reuse, 0x6420, R7.reuse ;  /* 0x00006420060a7816 */ /* 0x140fe40000000007 */
[----:B------:R-:W-:Y:S02]  /*23e90*/  PRMT R11, R6, 0x7531, R7 ;  /* 0x00007531060b7816 */ /* 0x000fe40000000007 */
[----:B------:R-:W-:Y:S01]  /*23ea0*/  IADD3 R4, R19, R4, RZ ;  /* 0x0000000413047210 */ /* 0x000fe20007ffe0ff */
        /* <DEDUP_REMOVED lines=22> */
.L_x_568:
[----:B------:R-:W2:Y:S01]  /*24010*/  LDL.LU R0, [R1+0x18] ;  /* 0x0000180001007983 */ /* 0x000ea20000300800 */
[----:B-1---5:R1:W-:Y:S03]  /*24020*/  SYNCS.ARRIVE.TRANS64.A1T0 RZ, [R2+URZ+0x38850], RZ ;  /* 0x038850ff02ff79a7 */ /* 0x0223e6000810003f */
[----:B0-----:R-:W3:Y:S01]  /*24030*/  LDL.LU R3, [R1+0x24] ;  /* 0x0000240001037983 */ /* 0x001ee20000300800 */
[----:B-1----:R-:W-:-:S05]  /*24040*/  @!P1 VIADD R2, R2, 0x38880 ;  /* 0x0003888002029836 */ /* 0x002fca0000000000 */
[----:B------:R-:W-:Y:S01]  /*24050*/  @!P1 PRMT R2, RZ, 0x654, R2 ;  /* 0x00000654ff029816 */ /* 0x000fe20000000002 */
[----:B------:R-:W-:Y:S06]  /*24060*/  BAR.SYNC.DEFER_BLOCKING 0x2, 0x80 ;  /* 0x0082000000007b1d */ /* 0x000fec0000010000 */
[----:B------:R0:W-:Y:S01]  /*24070*/  @!P1 SYNCS.ARRIVE.TRANS64.RED.A1T0 RZ, [R2+URZ], RZ ;  /* 0x000000ff02ff99a7 */ /* 0x0001e2000810043f */
[----:B--2---:R-:W-:-:S05]  /*24080*/  VIADD R0, R0, 0x1 ;  /* 0x0000000100007836 */ /* 0x004fca0000000000 */
[----:B------:R-:W-:-:S04]  /*24090*/  ISETP.NE.AND P0, PT, R0, 0x2, PT ;  /* 0x000000020000780c */ /* 0x000fc80003f05270 */
[----:B0-----:R-:W-:Y:S02]  /*240a0*/  SEL R2, RZ, 0x1, P0 ;  /* 0x00000001ff027807 */ /* 0x001fe40000000000 */
[----:B------:R-:W-:Y:S02]  /*240b0*/  SEL R0, R0, RZ, P0 ;  /* 0x000000ff00007207 */ /* 0x000fe40000000000 */
[----:B---3--:R-:W-:-:S03]  /*240c0*/  LOP3.LUT R3, R3, R2, RZ, 0x3c, !PT ;  /* 0x0000000203037212 */ /* 0x008fc600078e3cff */
[----:B------:R1:W-:Y:S04]  /*240d0*/  STL [R1+0x18], R0 ;  /* 0x0000180001007387 */ /* 0x0003e80000100800 */
[----:B------:R1:W-:Y:S02]  /*240e0*/  STL [R1+0x24], R3 ;  /* 0x0000240301007387 */ /* 0x0003e40000100800 */
.L_x_520:
[----:B------:R-:W-:Y:S05]  /*240f0*/  BSYNC B6 ;  /* 0x0000000000067941 */ /* 0x000fea0003800000 */
.L_x_518:
[----:B01----:R-:W2:Y:S02]  /*24100*/  LDL R0, [R1+0x54] ;  /* 0x0000540001007983 */ /* 0x003ea40000100800 */
[----:B--2---:R-:W-:-:S13]  /*24110*/  LOP3.LUT P0, RZ, R0, 0x2, RZ, 0xc0, !PT ;  /* 0x0000000200ff7812 */ /* 0x004fda000780c0ff */
[----:B------:R-:W-:Y:S05]  /*24120*/  @!P0 BRA `(.L_x_569) ;  /* 0x0000000000288947 */ /* 0x000fea0003800000 */
[----:B------:R-:W-:Y:S05]  /*24130*/  WARPSYNC.ALL ;  /* 0x0000000000007948 */ /* 0x000fea0003800000 */
[----:B------:R-:W0:Y:S08]  /*24140*/  S2UR UR5, SR_CgaCtaId ;  /* 0x00000000000579c3 */ /* 0x000e300000008800 */
[----:B------:R-:W-:Y:S06]  /*24150*/  BAR.SYNC.DEFER_BLOCKING 0x5, 0x180 ;  /* 0x0146000000007b1d */ /* 0x000fec0000010000 */
[----:B------:R-:W-:-:S02]  /*24160*/  UMOV UR4, 0x400 ;  /* 0x0000040000047882 */ /* 0x000fc40000000000 */
[----:B0-----:R-:W-:-:S09]  /*24170*/  ULEA UR4, UR5, UR4, 0x18 ;  /* 0x0000000405047291 */ /* 0x001fd2000f8ec03f */
[----:B------:R-:W0:Y:S04]  /*24180*/  LDS.128 R4, [UR4+0x388d0] ;  /* 0x0388d004ff047984 */ /* 0x000e280008000c00 */
[----:B0-----:R0:W-:Y:S04]  /*24190*/  STL.64 [R1], R4 ;  /* 0x0000000401007387 */ /* 0x0011e80000100a00 */
[----:B------:R0:W-:Y:S01]  /*241a0*/  STL.64 [R1+0x8], R6 ;  /* 0x0000080601007387 */ /* 0x0001e20000100a00 */
[----:B------:R-:W-:Y:S06]  /*241b0*/  BAR.ARV 0x4, 0x180 ;  /* 0x0106000000007b1d */ /* 0x000fec0000002000 */
[----:B------:R-:W-:Y:S05]  /*241c0*/  BRA `(.L_x_570) ;  /* 0x0000000800887947 */ /* 0x000fea0003800000 */
.L_x_569:
[----:B------:R-:W0:Y:S01]  /*241d0*/  S2R R0, SR_TID.X ;  /* 0x0000000000007919 */ /* 0x000e220000002100 */
[----:B------:R-:W-:Y:S01]  /*241e0*/  UMOV UR4, 0xffffffff ;  /* 0xffffffff00047882 */ /* 0x000fe20000000000 */
[----:B0-----:R-:W-:-:S04]  /*241f0*/  LOP3.LUT R8, R0, 0x1f, RZ, 0xc0, !PT ;  /* 0x0000001f00087812 */ /* 0x001fc800078ec0ff */
[----:B------:R-:W-:Y:S01]  /*24200*/  ISETP.NE.AND P0, PT, R8, 0x1f, PT ;  /* 0x0000001f0800780c */ /* 0x000fe20003f05270 */
[----:B------:R-:W-:-:S12]  /*24210*/  BRA.DIV UR4, `(.L_x_571) ;  /* 0x0000003e04987947 */ /* 0x000fd8000b800000 */
[----:B------:R-:W2:Y:S01]  /*24220*/  LDL.LU R6, [R1] ;  /* 0x0000000001067983 */ /* 0x000ea20000300800 */
[----:B------:R-:W-:-:S03]  /*24230*/  ULDC UR4, c[0x0][0xc14] ;  /* 0x0003050000047ab9 */ /* 0x000fc60000000800 */
[----:B------:R-:W3:Y:S02]  /*24240*/  LDL R3, [R1+0xc] ;  /* 0x00000c0001037983 */ /* 0x000ee40000100800 */
[----:B---3--:R-:W-:-:S04]  /*24250*/  IADD3 R5, R3, R8, RZ ;  /* 0x0000000803057210 */ /* 0x008fc80007ffe0ff */
[----:B------:R-:W-:-:S13]  /*24260*/  ISETP.GE.OR P1, PT, R5, UR4, !P0 ;  /* 0x0000000405007c0c */ /* 0x000fda000c726670 */
[----:B------:R-:W0:Y:S02]  /*24270*/  @!P1 LDC.64 R2, c[0x0][0xc58] ;  /* 0x00031600ff029b82 */ /* 0x000e240000000a00 */
[----:B0-----:R-:W-:-:S06]  /*24280*/  @!P1 IMAD.WIDE R2, R5, 0x4, R2 ;  /* 0x0000000405029825 */ /* 0x001fcc00078e0202 */
[----:B------:R0:W3:Y:S01]  /*24290*/  @!P1 LDG.E R3, desc[UR42][R2.64] ;  /* 0x0000002a02039981 */ /* 0x0000e2000c1e1900 */
[C---:B------:R-:W-:Y:S02]  /*242a0*/  ISETP.GE.U32.AND P2, PT, R8.reuse, 0x2, PT ;  /* 0x000000020800780c */ /* 0x040fe40003f46070 */
[C---:B------:R-:W-:Y:S01]  /*242b0*/  ISETP.GE.U32.AND P3, PT, R8.reuse, 0x4, PT ;  /* 0x000000040800780c */ /* 0x040fe20003f66070 */
[----:B--2---:R-:W-:Y:S01]  /*242c0*/  SHFL.IDX PT, R4, R6, 0x1, 0x1f ;  /* 0x00201f0006047f89 */ /* 0x004fe200000e0000 */
[C---:B------:R-:W-:Y:S02]  /*242d0*/  ISETP.GE.U32.AND P4, PT, R8.reuse, 0x8, PT ;  /* 0x000000080800780c */ /* 0x040fe40003f86070 */
[C---:B------:R-:W-:Y:S01]  /*242e0*/  ISETP.GE.U32.AND P5, PT, R8.reuse, 0x10, PT ;  /* 0x000000100800780c */ /* 0x040fe20003fa6070 */
[----:B0-----:R-:W-:Y:S02]  /*242f0*/  IMAD.MOV.U32 R2, RZ, RZ, RZ ;  /* 0x000000ffff027224 */ /* 0x001fe400078e00ff */
[----:B---3--:R-:W-:Y:S01]  /*24300*/  @!P1 IMAD.MOV.U32 R2, RZ, RZ, R3 ;  /* 0x000000ffff029224 */ /* 0x008fe200078e0003 */
[----:B------:R-:W-:-:S04]  /*24310*/  ISETP.NE.AND P1, PT, R8, RZ, PT ;  /* 0x000000ff0800720c */ /* 0x000fc80003f25270 */
        /* <DEDUP_REMOVED lines=12> */
[----:B------:R-:W0:Y:S02]  /*243e0*/  SHFL.UP PT, R5, R3, 0x10, RZ ;  /* 0x0600000003057989 */ /* 0x000e2400000e00ff */
[----:B0-----:R-:W-:-:S05]  /*243f0*/  SEL R0, R5, RZ, P5 ;  /* 0x000000ff05007207 */ /* 0x001fca0002800000 */
[----:B------:R-:W-:Y:S02]  /*24400*/  IMAD.IADD R5, R3, 0x1, R0 ;  /* 0x0000000103057824 */ /* 0x000fe400078e0200 */
[----:B------:R0:W1:Y:S04]  /*24410*/  SHFL.IDX PT, R0, R6, RZ, 0x1f ;  /* 0x00001fff06007589 */ /* 0x00006800000e0000 */
[----:B------:R0:W2:Y:S02]  /*24420*/  SHFL.IDX PT, R7, R5, 0x1f, 0x1f ;  /* 0x03e01f0005077f89 */ /* 0x0000a400000e0000 */
.L_x_729:
[----:B------:R-:W-:Y:S01]  /*24430*/  ULDC UR4, c[0x0][0xc10] ;  /* 0x0003040000047ab9 */ /* 0x000fe20000000800 */
[----:B0-----:R-:W-:Y:S02]  /*24440*/  IMAD.MOV.U32 R6, RZ, RZ, R5 ;  /* 0x000000ffff067224 */ /* 0x001fe400078e0005 */
[----:B------:R-:W-:-:S04]  /*24450*/  IMAD.U32 R3, RZ, RZ, UR4 ;  /* 0x00000004ff037e24 */ /* 0x000fc8000f8e00ff */
[----:B--2---:R-:W-:-:S05]  /*24460*/  IMAD R7, R7, R3, RZ ;  /* 0x0000000307077224 */ /* 0x004fca00078e02ff */
[----:B------:R-:W-:-:S04]  /*24470*/  IADD3 R4, R4, R7, RZ ;  /* 0x0000000704047210 */ /* 0x000fc80007ffe0ff */
[----:B-1----:R-:W-:-:S13]  /*24480*/  ISETP.GT.AND P6, PT, R4, R0, PT ;  /* 0x000000000400720c */ /* 0x002fda0003fc4270 */
[----:B------:R-:W-:Y:S05]  /*24490*/  @P6 BRA `(.L_x_572) ;  /* 0x0000000000a46947 */ /* 0x000fea0003800000 */
.L_x_577:
[----:B------:R-:W2:Y:S01]  /*244a0*/  LDL.LU R3, [R1+0xc] ;  /* 0x00000c0001037983 */ /* 0x000ea20000300800 */
[----:B0-----:R-:W0:Y:S01]  /*244b0*/  LDC R2, c[0x0][0xc14] ;  /* 0x00030500ff027b82 */ /* 0x001e220000000800 */
[----:B--2---:R-:W-:-:S05]  /*244c0*/  VIADD R3, R3, 0x1f ;  /* 0x0000001f03037836 */ /* 0x004fca0000000000 */
[----:B0-----:R-:W-:-:S13]  /*244d0*/  ISETP.GE.AND P6, PT, R3, R2, PT ;  /* 0x000000020300720c */ /* 0x001fda0003fc6270 */
[----:B------:R-:W-:Y:S05]  /*244e0*/  @P6 BRA `(.L_x_573) ;  /* 0x0000000400586947 */ /* 0x000fea0003800000 */
[----:B------:R-:W0:Y:S01]  /*244f0*/  S2R R5, SR_TID.X ;  /* 0x0000000000057919 */ /* 0x000e220000002100 */
[----:B------:R-:W-:Y:S01]  /*24500*/  BSSY B0, `(.L_x_574) ;  /* 0x000000a000007945 */ /* 0x000fe20003800000 */
[----:B------:R1:W-:Y:S01]  /*24510*/  STL [R1+0xc], R3 ;  /* 0x00000c0301007387 */ /* 0x0003e20000100800 */
[----:B0-----:R-:W-:-:S04]  /*24520*/  LOP3.LUT R5, R5, 0x1f, RZ, 0xc0, !PT ;  /* 0x0000001f05057812 */ /* 0x001fc800078ec0ff */
[----:B-1----:R-:W-:-:S04]  /*24530*/  IADD3 R3, R3, R5, RZ ;  /* 0x0000000503037210 */ /* 0x002fc80007ffe0ff */
[----:B------:R-:W-:Y:S01]  /*24540*/  ISETP.GE.OR P6, PT, R3, R2, !P0 ;  /* 0x000000020300720c */ /* 0x000fe200047c6670 */
[----:B------:R-:W-:-:S12]  /*24550*/  IMAD.MOV.U32 R2, RZ, RZ, RZ ;  /* 0x000000ffff027224 */ /* 0x000fd800078e00ff */
[----:B------:R-:W-:Y:S05]  /*24560*/  @P6 BRA `(.L_x_575) ;  /* 0x00000000000c6947 */ /* 0x000fea0003800000 */
[----:B------:R-:W0:Y:S02]  /*24570*/  LDC.64 R6, c[0x0][0xc58] ;  /* 0x00031600ff067b82 */ /* 0x000e240000000a00 */
[----:B0-----:R-:W-:-:S06]  /*24580*/  IMAD.WIDE R2, R3, 0x4, R6 ;  /* 0x0000000403027825 */ /* 0x001fcc00078e0206 */
[----:B------:R0:W5:Y:S02]  /*24590*/  LDG.E R2, desc[UR42][R2.64] ;  /* 0x0000002a02027981 */ /* 0x000164000c1e1900 */
.L_x_575:
[----:B------:R-:W-:Y:S05]  /*245a0*/  BSYNC B0 ;  /* 0x0000000000007941 */ /* 0x000fea0003800000 */
.L_x_574:
[----:B------:R-:W-:-:S03]  /*245b0*/  UMOV UR4, 0xffffffff ;  /* 0xffffffff00047882 */ /* 0x000fc60000000000 */
[----:B------:R-:W-:Y:S05]  /*245c0*/  BRA.DIV UR4, `(.L_x_576) ;  /* 0x0000003e04f07947 */ /* 0x000fea000b800000 */
[----:B-----5:R-:W0:Y:S02]  /*245d0*/  SHFL.UP PT, R14, R2, 0x1, RZ ;  /* 0x04200000020e7989 */ /* 0x020e2400000e00ff */
        /* <DEDUP_REMOVED lines=14> */
[----:B------:R0:W1:Y:S02]  /*246c0*/  SHFL.IDX PT, R7, R6, 0x1f, 0x1f ;  /* 0x03e01f0006077f89 */ /* 0x00006400000e0000 */
.L_x_737:
[----:B------:R-:W-:Y:S02]  /*246d0*/  ULDC UR4, c[0x0][0xc10] ;  /* 0x0003040000047ab9 */ /* 0x000fe40000000800 */
[----:B------:R-:W-:-:S04]  /*246e0*/  IMAD.U32 R3, RZ, RZ, UR4 ;  /* 0x00000004ff037e24 */ /* 0x000fc8000f8e00ff */
[----:B-1----:R-:W-:-:S04]  /*246f0*/  IMAD R7, R7, R3, RZ ;  /* 0x0000000307077224 */ /* 0x002fc800078e02ff */
[----:B------:R-:W-:-:S05]  /*24700*/  IMAD.IADD R4, R7, 0x1, R4 ;  /* 0x0000000107047824 */ /* 0x000fca00078e0204 */
[----:B------:R-:W-:-:S13]  /*24710*/  ISETP.GT.AND P6, PT, R4, R0, PT ;  /* 0x000000000400720c */ /* 0x000fda0003fc4270 */
[----:B------:R-:W-:Y:S05]  /*24720*/  @!P6 BRA `(.L_x_577) ;  /* 0xfffffffc005ce947 */ /* 0x000fea000383ffff */
.L_x_572:
[----:B------:R-:W-:Y:S01]  /*24730*/  IADD3 R7, -R7, R4, RZ ;  /* 0x0000000407077210 */ /* 0x000fe20007ffe1ff */
[----:B------:R-:W-:-:S04]  /*24740*/  UMOV UR4, 0xffffffff ;  /* 0xffffffff00047882 */ /* 0x000fc80000000000 */
[----:B------:R-:W-:-:S05]  /*24750*/  IMAD R4, R6, R3, R7 ;  /* 0x0000000306047224 */ /* 0x000fca00078e0207 */
[----:B------:R-:W-:Y:S01]  /*24760*/  ISETP.GT.AND P6, PT, R4, R0, PT ;  /* 0x000000000400720c */ /* 0x000fe20003fc4270 */
[----:B------:R-:W-:-:S12]  /*24770*/  BRA.DIV UR4, `(.L_x_578) ;  /* 0x0000004204587947 */ /* 0x000fd8000b800000 */
[----:B------:R-:W-:-:S04]  /*24780*/  VOTE.ANY R5, PT, !P6 ;  /* 0x0000000000057806 */ /* 0x000fc800070e0100 */
[----:B------:R-:W1:Y:S02]  /*24790*/  POPC R4, R5 ;  /* 0x0000000500047309 */ /* 0x000e640000000000 */
[----:B-1----:R1:W2:Y:S02]  /*247a0*/  SHFL.IDX PT, R2, R2, R4, 0x1f ;  /* 0x00001f0402027589 */ /* 0x0022a400000e0000 */
.L_x_741:
[----:B------:R-:W-:Y:S01]  /*247b0*/  ISETP.NE.AND P0, PT, R5, RZ, PT ;  /* 0x000000ff0500720c */ /* 0x000fe20003f05270 */
[----:B------:R-:W-:-:S12]  /*247c0*/  IMAD.MOV.U32 R5, RZ, RZ, RZ ;  /* 0x000000ffff057224 */ /* 0x000fd800078e00ff */
[----:B------:R-:W-:Y:S05]  /*247d0*/  @!P0 BRA `(.L_x_579) ;  /* 0x0000000000108947 */ /* 0x000fea0003800000 */
[----:B------:R-:W-:Y:S01]  /*247e0*/  UMOV UR4, 0xffffffff ;  /* 0xffffffff00047882 */ /* 0x000fe20000000000 */
[----:B------:R-:W-:Y:S02]  /*247f0*/  VIADD R12, R4, 0xffffffff ;  /* 0xffffffff040c7836 */ /* 0x000fe40000000000 */
[----:B------:R-:W-:Y:S05]  /*24800*/  BRA.DIV UR4, `(.L_x_580) ;  /* 0x00000042047c7947 */ /* 0x000fea000b800000 */
[----:B------:R3:W4:Y:S02]  /*24810*/  SHFL.IDX PT, R5, R6, R12, 0x1f ;  /* 0x00001f0c06057589 */ /* 0x00072400000e0000 */
.L_x_579:
[----:B------:R-:W5:Y:S01]  /*24820*/  LDL.LU R8, [R1+0xc] ;  /* 0x00000c0001087983 */ /* 0x000f620000300800 */
[----:B----4-:R-:W-:Y:S01]  /*24830*/  IMAD R9, R5, R3, R7 ;  /* 0x0000000305097224 */ /* 0x010fe200078e0207 */
[----:B--2---:R-:W-:Y:S01]  /*24840*/  IABS R3, R2 ;  /* 0x0000000200037213 */ /* 0x004fe20000000000 */
[----:B0--3--:R-:W-:-:S03]  /*24850*/  IMAD.MOV.U32 R6, RZ, RZ, RZ ;  /* 0x000000ffff067224 */ /* 0x009fc600078e00ff */
[----:B------:R-:W0:Y:S01]  /*24860*/  I2F.RP R5, R3 ;  /* 0x0000000300057306 */ /* 0x000e220000209400 */
[----:B------:R-:W-:Y:S01]  /*24870*/  IADD3 R0, R0, -R9, RZ ;  /* 0x8000000900007210 */ /* 0x000fe20007ffe0ff */
[----:B------:R2:W-:Y:S06]  /*24880*/  STL [R1], R9 ;  /* 0x0000000901007387 */ /* 0x0005ec0000100800 */
[----:B0-----:R-:W0:Y:S02]  /*24890*/  MUFU.RCP R5, R5 ;  /* 0x0000000500057308 */ /* 0x001e240000001000 */
[----:B0-----:R-:W-:-:S06]  /*248a0*/  IADD3 R5, R5, 0xffffffe, RZ ;  /* 0x0ffffffe05057810 */ /* 0x001fcc0007ffe0ff */
[----:B------:R-:W0:Y:S02]  /*248b0*/  F2I.FTZ.U32.TRUNC.NTZ R7, R5 ;  /* 0x0000000500077305 */ /* 0x000e24000021f000 */
[----:B0-----:R-:W-:-:S04]  /*248c0*/  IMAD.MOV R5, RZ, RZ, -R7 ;  /* 0x000000ffff057224 */ /* 0x001fc800078e0a07 */
[----:B------:R-:W-:-:S04]  /*248d0*/  IMAD R5, R5, R3, RZ ;  /* 0x0000000305057224 */ /* 0x000fc800078e02ff */
[----:B------:R-:W-:Y:S01]  /*248e0*/  IMAD.HI.U32 R6, R7, R5, R6 ;  /* 0x0000000507067227 */ /* 0x000fe200078e0006 */
[----:B------:R-:W-:Y:S02]  /*248f0*/  IABS R7, R2 ;  /* 0x0000000200077213 */ /* 0x000fe40000000000 */
[----:B------:R-:W-:-:S03]  /*24900*/  IABS R5, R0 ;  /* 0x0000000000057213 */ /* 0x000fc60000000000 */
[----:B------:R-:W-:Y:S02]  /*24910*/  IMAD.MOV R7, RZ, RZ, -R7 ;  /* 0x000000ffff077224 */ /* 0x000fe400078e0a07 */
[----:B------:R-:W-:-:S04]  /*24920*/  IMAD.HI.U32 R6, R6, R5, RZ ;  /* 0x0000000506067227 */ /* 0x000fc800078e00ff */
[----:B------:R-:W-:-:S05]  /*24930*/  IMAD R5, R6, R7, R5 ;  /* 0x0000000706057224 */ /* 0x000fca00078e0205 */
[----:B------:R-:W-:-:S13]  /*24940*/  ISETP.GT.U32.AND P1, PT, R3, R5, PT ;  /* 0x000000050300720c */ /* 0x000fda0003f24070 */
[----:B------:R-:W-:Y:S01]  /*24950*/  @!P1 IMAD.IADD R5, R5, 0x1, -R3 ;  /* 0x0000000105059824 */ /* 0x000fe200078e0a03 */
[----:B------:R-:W-:Y:S02]  /*24960*/  @!P1 IADD3 R6, R6, 0x1, RZ ;  /* 0x0000000106069810 */ /* 0x000fe40007ffe0ff */
[----:B------:R-:W-:Y:S02]  /*24970*/  ISETP.NE.AND P1, PT, R2, RZ, PT ;  /* 0x000000ff0200720c */ /* 0x000fe40003f25270 */
[----:B------:R-:W-:Y:S02]  /*24980*/  ISETP.GE.U32.AND P0, PT, R5, R3, PT ;  /* 0x000000030500720c */ /* 0x000fe40003f06070 */
[----:B------:R-:W-:-:S04]  /*24990*/  LOP3.LUT R3, R0, R2, RZ, 0x3c, !PT ;  /* 0x0000000200037212 */ /* 0x000fc800078e3cff */
[----:B------:R-:W-:-:S07]  /*249a0*/  ISETP.GE.AND P2, PT, R3, RZ, PT ;  /* 0x000000ff0300720c */ /* 0x000fce0003f46270 */
[----:B------:R-:W-:-:S06]  /*249b0*/  @P0 VIADD R6, R6, 0x1 ;  /* 0x0000000106060836 */ /* 0x000fcc0000000000 */
[----:B------:R-:W-:Y:S01]  /*249c0*/  @!P2 IMAD.MOV R6, RZ, RZ, -R6 ;  /* 0x000000ffff06a224 */ /* 0x000fe200078e0a06 */
[----:B------:R-:W-:-:S04]  /*249d0*/  @!P1 LOP3.LUT R6, RZ, R2, RZ, 0x33, !PT ;  /* 0x00000002ff069212 */ /* 0x000fc800078e33ff */
[----:B------:R-:W-:-:S05]  /*249e0*/  IADD3 R3, -R6, RZ, RZ ;  /* 0x000000ff06037210 */ /* 0x000fca0007ffe1ff */
[----:B------:R-:W-:-:S05]  /*249f0*/  IMAD R0, R2, R3, R0 ;  /* 0x0000000302007224 */ /* 0x000fca00078e0200 */
[----:B------:R2:W-:Y:S04]  /*24a00*/  STL [R1+0x4], R0 ;  /* 0x0000040001007387 */ /* 0x0005e80000100800 */
[----:B------:R2:W-:Y:S01]  /*24a10*/  STL [R1+0x8], R6 ;  /* 0x0000080601007387 */ /* 0x0005e20000100800 */
[----:B-----5:R-:W-:-:S05]  /*24a20*/  IMAD.IADD R8, R4, 0x1, R8 ;  /* 0x0000000104087824 */ /* 0x020fca00078e0208 */
[----:B------:R2:W-:Y:S01]  /*24a30*/  STL [R1+0xc], R8 ;  /* 0x00000c0801007387 */ /* 0x0005e20000100800 */
[----:B------:R-:W-:Y:S05]  /*24a40*/  BRA `(.L_x_581) ;  /* 0x0000000000287947 */ /* 0x000fea0003800000 */
.L_x_573:
[----:B------:R-:W-:Y:S01]  /*24a50*/  UMOV UR4, URZ ;  /* 0x0000003f00047c82 */ /* 0x000fe20008000000 */
[----:B------:R-:W-:Y:S01]  /*24a60*/  ULDC UR6, c[0x0][0xc14] ;  /* 0x0003050000067ab9 */ /* 0x000fe20000000800 */
[----:B------:R-:W-:Y:S01]  /*24a70*/  UMOV UR5, URZ ;  /* 0x0000003f00057c82 */ /* 0x000fe20008000000 */
[----:B------:R0:W-:Y:S01]  /*24a80*/  STL [R1], R0 ;  /* 0x0000000001007387 */ /* 0x0001e20000100800 */
[----:B------:R-:W-:Y:S01]  /*24a90*/  IMAD.U32 R3, RZ, RZ, UR4 ;  /* 0x00000004ff037e24 */ /* 0x000fe2000f8e00ff */
[----:B------:R-:W-:-:S04]  /*24aa0*/  MOV R2, UR5 ;  /* 0x0000000500027c02 */ /* 0x000fc80008000f00 */
[----:B------:R1:W-:Y:S01]  /*24ab0*/  STL [R1+0x4], R3 ;  /* 0x0000040301007387 */ /* 0x0003e20000100800 */
[----:B0-----:R-:W-:-:S05]  /*24ac0*/  IMAD.U32 R0, RZ, RZ, UR6 ;  /* 0x00000006ff007e24 */ /* 0x001fca000f8e00ff */
[----:B------:R1:W-:Y:S04]  /*24ad0*/  STL [R1+0xc], R0 ;  /* 0x00000c0001007387 */ /* 0x0003e80000100800 */
[----:B------:R1:W-:Y:S02]  /*24ae0*/  STL [R1+0x8], R2 ;  /* 0x0000080201007387 */ /* 0x0003e40000100800 */
.L_x_581:
[----:B-1----:R-:W3:Y:S04]  /*24af0*/  LDL R2, [R1+0xc] ;  /* 0x00000c0001027983 */ /* 0x002ee80000100800 */
[----:B------:R-:W4:Y:S04]  /*24b00*/  LDL R3, [R1+0x8] ;  /* 0x0000080001037983 */ /* 0x000f280000100800 */
[----:B------:R-:W5:Y:S04]  /*24b10*/  LDL R4, [R1] ;  /* 0x0000000001047983 */ /* 0x000f680000100800 */
[----:B------:R-:W5:Y:S01]  /*24b20*/  LDL R5, [R1+0x4] ;  /* 0x0000040001057983 */ /* 0x000f620000100800 */
[----:B--2---:R-:W0:Y:S01]  /*24b30*/  S2R R0, SR_TID.X ;  /* 0x0000000000007919 */ /* 0x004e220000002100 */
[----:B------:R-:W-:Y:S05]  /*24b40*/  WARPSYNC.ALL ;  /* 0x0000000000007948 */ /* 0x000fea0003800000 */
[----:B0-----:R-:W-:Y:S01]  /*24b50*/  LOP3.LUT R0, R0, 0x1f, RZ, 0xc0, !PT ;  /* 0x0000001f00007812 */ /* 0x001fe200078ec0ff */
[----:B------:R-:W-:Y:S03]  /*24b60*/  BAR.SYNC.DEFER_BLOCKING 0x4, 0x180 ;  /* 0x0106000000007b1d */ /* 0x000fe60000010000 */
[----:B------:R-:W-:-:S13]  /*24b70*/  ISETP.NE.AND P0, PT, R0, RZ, PT ;  /* 0x000000ff0000720c */ /* 0x000fda0003f05270 */
[----:B------:R-:W0:Y:S01]  /*24b80*/  @!P0 S2R R0, SR_CgaCtaId ;  /* 0x0000000000008919 */ /* 0x000e220000008800 */
[----:B---3--:R-:W-:Y:S02]  /*24b90*/  MOV R7, R2 ;  /* 0x0000000200077202 */ /* 0x008fe40000000f00 */
[----:B------:R-:W-:Y:S01]  /*24ba0*/  @!P0 MOV R2, 0x400 ;  /* 0x0000040000028802 */ /* 0x000fe20000000f00 */
[----:B----4-:R-:W-:-:S03]  /*24bb0*/  IMAD.MOV.U32 R6, RZ, RZ, R3 ;  /* 0x000000ffff067224 */ /* 0x010fc600078e0003 */
[----:B0-----:R-:W-:-:S05]  /*24bc0*/  @!P0 LEA R0, R0, R2, 0x18 ;  /* 0x0000000200008211 */ /* 0x001fca00078ec0ff */
[----:B-----5:R1:W-:Y:S01]  /*24bd0*/  @!P0 STS.128 [R0+0x388d0], R4 ;  /* 0x0388d00400008388 */ /* 0x0203e20000000c00 */
[----:B------:R-:W-:Y:S06]  /*24be0*/  BAR.ARV 0x5, 0x180 ;  /* 0x0146000000007b1d */ /* 0x000fec0000002000 */
.L_x_570:
[----:B-1----:R-:W2:Y:S01]  /*24bf0*/  LDL R0, [R1+0xc] ;  /* 0x00000c0001007983 */ /* 0x002ea20000100800 */
[----:B------:R-:W-:Y:S02]  /*24c00*/  ULDC UR4, c[0x0][0xc14] ;  /* 0x0003050000047ab9 */ /* 0x000fe40000000800 */
[----:B--2---:R-:W-:-:S13]  /*24c10*/  ISETP.GE.AND P0, PT, R0, UR4, PT ;  /* 0x0000000400007c0c */ /* 0x004fda000bf06270 */
[----:B------:R-:W-:Y:S05]  /*24c20*/  @!P0 BRA `(.L_x_582) ;  /* 0xffffffa000f88947 */ /* 0x000fea000383ffff */
[----:B------:R-:W-:Y:S05]  /*24c30*/  BSYNC B7 ;  /* 0x0000000000077941 */ /* 0x000fea0003800000 */
.L_x_480:
[----:B0-----:R-:W2:Y:S01]  /*24c40*/  LDL.LU R0, [R1+0x58] ;  /* 0x0000580001007983 */ /* 0x001ea20000300800 */
[----:B------:R-:W-:Y:S01]  /*24c50*/  BSSY B0, `(.L_x_583) ;  /* 0x000000b000007945 */ /* 0x000fe20003800000 */
[----:B-1----:R-:W0:Y:S01]  /*24c60*/  S2R R5, SR_CgaCtaId ;  /* 0x0000000000057919 */ /* 0x002e220000008800 */
        /* <DEDUP_REMOVED lines=9> */
.L_x_744:
[----:B------:R-:W-:Y:S05]  /*24d00*/  BSYNC B0 ;  /* 0x0000000000007941 */ /* 0x000fea0003800000 */
.L_x_583:
[----:B------:R-:W-:-:S03]  /*24d10*/  UMOV UR4, 0xffffffff ;  /* 0xffffffff00047882 */ /* 0x000fc60000000000 */
[----:B------:R-:W-:Y:S05]  /*24d20*/  BRA.DIV UR4, `(.L_x_585) ;  /* 0x0000003e04707947 */ /* 0x000fea000b800000 */
[----:B------:R-:W1:Y:S02]  /*24d30*/  S2R R2, SR_TID.X ;  /* 0x0000000000027919 */ /* 0x000e640000002100 */
[----:B-1----:R-:W-:-:S04]  /*24d40*/  SHF.R.U32.HI R2, RZ, 0x5, R2 ;  /* 0x00000005ff027819 */ /* 0x002fc80000011602 */
[----:B------:R-:W-:-:S05]  /*24d50*/  LOP3.LUT R2, R2, 0x3, RZ, 0xc0, !PT ;  /* 0x0000000302027812 */ /* 0x000fca00078ec0ff */
[----:B------:R1:W2:Y:S02]  /*24d60*/  SHFL.IDX PT, R14, R2, RZ, 0x1f ;  /* 0x00001fff020e7589 */ /* 0x0002a400000e0000 */
.L_x_747:
[----:B--2---:R-:W-:-:S13]  /*24d70*/  ISETP.NE.AND P0, PT, R14, RZ, PT ;  /* 0x000000ff0e00720c */ /* 0x004fda0003f05270 */
[----:B------:R-:W-:Y:S05]  /*24d80*/  @P0 BRA `(.L_x_289) ;  /* 0x0000000000b00947 */ /* 0x000fea0003800000 */
[----:B------:R-:W-:-:S03]  /*24d90*/  UMOV UR4, 0xffffffff ;  /* 0xffffffff00047882 */ /* 0x000fc60000000000 */
[----:B------:R-:W-:Y:S05]  /*24da0*/  BRA.DIV UR4, `(.L_x_586) ;  /* 0x0000003e04847947 */ /* 0x000fea000b800000 */
[----:B------:R-:W-:-:S13]  /*24db0*/  ELECT P6, URZ, PT ;  /* 0x00000000003f782f */ /* 0x000fda00038c0000 */
.L_x_750:
[----:B------:R-:W-:Y:S05]  /*24dc0*/  @!P6 BRA `(.L_x_289) ;  /* 0x0000000000a0e947 */ /* 0x000fea0003800000 */
[----:B------:R-:W-:-:S06]  /*24dd0*/  ULOP3.LUT UR4, UR40, 0x2, URZ, 0xfc, !UPT ;  /* 0x0000000228047892 */ /* 0x000fcc000f8efc3f */
[----:B-1----:R-:W-:-:S04]  /*24de0*/  MOV R2, UR4 ;  /* 0x0000000400027c02 */ /* 0x002fc80008000f00 */
[----:B------:R-:W-:-:S13]  /*24df0*/  ISETP.NE.AND P0, PT, R2, 0x3, PT ;  /* 0x000000030200780c */ /* 0x000fda0003f05270 */
[----:B------:R-:W-:Y:S05]  /*24e00*/  @!P0 BRA `(.L_x_587) ;  /* 0x0000000000048947 */ /* 0x000fea0003800000 */
[----:B------:R-:W-:Y:S01]  /*24e10*/  BPT.TRAP 0x1 ;  /* 0x000000040000795c */ /* 0x000fe20000300000 */
.L_x_587:
[----:B0-----:R-:W2:Y:S04]  /*24e20*/  LDL R3, [R1+0x18] ;  /* 0x0000180001037983 */ /* 0x001ea80000100800 */
[----:B------:R-:W3:Y:S01]  /*24e30*/  LDL.LU R7, [R1+0x24] ;  /* 0x0000240001077983 */ /* 0x000ee20000300800 */
[----:B------:R-:W-:-:S04]  /*24e40*/  VIADD R2, R0, 0x38840 ;  /* 0x0003884000027836 */ /* 0x000fc80000000000 */
[C---:B--2---:R-:W-:Y:S01]  /*24e50*/  IMAD R6, R3.reuse, 0x8, R2 ;  /* 0x0000000803067824 */ /* 0x044fe200078e0202 */
[----:B------:R-:W-:Y:S02]  /*24e60*/  IADD3 R3, R3, 0x1, RZ ;  /* 0x0000000103037810 */ /* 0x000fe40007ffe0ff */
[----:B---3--:R-:W-:Y:S02]  /*24e70*/  SHF.L.U32 R5, R7, 0x1f, RZ ;  /* 0x0000001f07057819 */ /* 0x008fe400000006ff */
[C---:B------:R-:W-:Y:S02]  /*24e80*/  ISETP.NE.AND P2, PT, R3.reuse, 0x2, PT ;  /* 0x000000020300780c */ /* 0x040fe40003f45270 */
[----:B------:R-:W0:Y:S02]  /*24e90*/  SYNCS.PHASECHK.TRANS64.TRYWAIT P1, [R6+URZ], R5 ;  /* 0x00000005060075a7 */ /* 0x000e24000802017f */
[----:B------:R-:W-:Y:S02]  /*24ea0*/  SEL R4, RZ, 0x1, P2 ;  /* 0x00000001ff047807 */ /* 0x000fe40001000000 */
[----:B------:R-:W-:-:S02]  /*24eb0*/  SEL R3, R3, RZ, P2 ;  /* 0x000000ff03037207 */ /* 0x000fc40001000000 */
[----:B------:R-:W-:-:S03]  /*24ec0*/  LOP3.LUT R4, R7, R4, RZ, 0x3c, !PT ;  /* 0x0000000407047212 */ /* 0x000fc600078e3cff */
[----:B------:R-:W-:Y:S01]  /*24ed0*/  IMAD R7, R3, 0x8, R2 ;  /* 0x0000000803077824 */ /* 0x000fe200078e0202 */
[----:B------:R-:W-:Y:S01]  /*24ee0*/  SHF.L.U32 R2, R4, 0x1f, RZ ;  /* 0x0000001f04027819 */ /* 0x000fe200000006ff */
[----:B0-----:R-:W-:Y:S06]  /*24ef0*/  @!P1 BRA `(.L_x_588) ;  /* 0x0000003c00509947 */ /* 0x001fec0003800000 */
.L_x_751:
[----:B------:R-:W1:Y:S02]  /*24f00*/  SYNCS.PHASECHK.TRANS64.TRYWAIT P1, [R7+URZ], R2 ;  /* 0x00000002070075a7 */ /* 0x000e64000802017f */
[----:B-1----:R-:W-:Y:S05]  /*24f10*/  @!P1 BRA `(.L_x_589) ;  /* 0x0000003c005c9947 */ /* 0x002fea0003800000 */
.L_x_752:
[----:B------:R-:W-:Y:S05]  /*24f20*/  @!P0 BRA `(.L_x_590) ;  /* 0x0000000000048947 */ /* 0x000fea0003800000 */
[----:B------:R-:W-:Y:S01]  /*24f30*/  BPT.TRAP 0x1 ;  /* 0x000000040000795c */ /* 0x000fe20000300000 */
.L_x_590:
[----:B------:R-:W2:Y:S02]  /*24f40*/  LDL.LU R4, [R1+0x18] ;  /* 0x0000180001047983 */ /* 0x000ea40000300800 */
[----:B--2---:R-:W-:-:S04]  /*24f50*/  IMAD R4, R4, 0x8, R0 ;  /* 0x0000000804047824 */ /* 0x004fc800078e0200 */
[----:B------:R-:W2:Y:S02]  /*24f60*/  SYNCS.PHASECHK.TRANS64.TRYWAIT P1, [R4+URZ+0x38860], R5 ;  /* 0x03886005040075a7 */ /* 0x000ea4000802017f */
[----:B--2---:R-:W-:Y:S05]  /*24f70*/  @!P1 BRA `(.L_x_591) ;  /* 0x0000003c00589947 */ /* 0x004fea0003800000 */
.L_x_753:
[----:B------:R-:W-:Y:S05]  /*24f80*/  @!P0 BRA `(.L_x_592) ;  /* 0x0000000000048947 */ /* 0x000fea0003800000 */
[----:B------:R-:W-:Y:S01]  /*24f90*/  BPT.TRAP 0x1 ;  /* 0x000000040000795c */ /* 0x000fe20000300000 */
.L_x_592:
[----:B------:R-:W-:-:S04]  /*24fa0*/  LEA R3, R3, R0, 0x3 ;  /* 0x0000000003037211 */ /* 0x000fc800078e18ff */
[----:B------:R-:W3:Y:S02]  /*24fb0*/  SYNCS.PHASECHK.TRANS64.TRYWAIT P1, [R3+URZ+0x38860], R2 ;  /* 0x03886002030075a7 */ /* 0x000ee4000802017f */
[----:B---3--:R-:W-:Y:S05]  /*24fc0*/  @!P1 BRA `(.L_x_593) ;  /* 0x0000003c00589947 */ /* 0x008fea0003800000 */
.L_x_754:
[----:B------:R-:W-:Y:S05]  /*24fd0*/  @!P0 BRA `(.L_x_594) ;  /* 0x0000000000048947 */ /* 0x000fea0003800000 */
[----:B------:R-:W-:Y:S01]  /*24fe0*/  BPT.TRAP 0x1 ;  /* 0x000000040000795c */ /* 0x000fe20000300000 */
.L_x_594:
[----:B------:R-:W4:Y:S02]  /*24ff0*/  SYNCS.PHASECHK.TRANS64.TRYWAIT P0, [R4+URZ+0x38880], R5 ;  /* 0x03888005040075a7 */ /* 0x000f24000800017f */
[----:B----4-:R-:W-:Y:S05]  /*25000*/  @!P0 BRA `(.L_x_595) ;  /* 0x0000003c005c8947 */ /* 0x010fea0003800000 */
.L_x_596:
[----:B------:R0:W0:Y:S02]  /*25010*/  SYNCS.PHASECHK.TRANS64.TRYWAIT P0, [R3+URZ+0x38880], R2 ;  /* 0x03888002030075a7 */ /* 0x000024000800017f */
[----:B0-----:R-:W-:Y:S05]  /*25020*/  @!P0 NANOSLEEP.SYNCS 0x989680 ;  /* 0x009896800000895d */ /* 0x001fea0003900000 */
[----:B------:R-:W0:Y:S02]  /*25030*/  @!P0 SYNCS.PHASECHK.TRANS64 P0, [R3+URZ+0x38880], R2 ;  /* 0x03888002030085a7 */ /* 0x000e24000800007f */
[----:B0-----:R-:W-:Y:S05]  /*25040*/  @!P0 BRA `(.L_x_596) ;  /* 0xfffffffc00f08947 */ /* 0x001fea000383ffff */
.L_x_289:
[----:B------:R-:W-:Y:S05]  /*25050*/  BSYNC B8 ;  /* 0x0000000000087941 */ /* 0x000fea0003800000 */
.L_x_286:
[----:B------:R-:W-:Y:S05]  /*25060*/  EXIT ;  /* 0x000000000000794d */ /* 0x000fea0003800000 */
.L_x_311:
[----:B0-----:R0:W1:Y:S02]  /*25070*/  SYNCS.PHASECHK.TRANS64.TRYWAIT P6, [R109+URZ+0x38890], R124 ;  /* 0x0388907c6d0075a7 */ /* 0x00106400080c017f */
[----:B-1----:R-:W-:Y:S05]  /*25080*/  @!P6 NANOSLEEP.SYNCS 0x989680 ;  /* 0x009896800000e95d */ /* 0x002fea0003900000 */
[----:B------:R-:W1:Y:S02]  /*25090*/  @!P6 SYNCS.PHASECHK.TRANS64 P6, [R109+URZ+0x38890], R124 ;  /* 0x0388907c6d00e5a7 */ /* 0x000e6400080c007f */
[----:B-1----:R-:W-:Y:S05]  /*250a0*/  @!P6 BRA `(.L_x_311) ;  /* 0xfffffffc00f0e947 */ /* 0x002fea000383ffff */
[----:B------:R-:W-:Y:S05]  /*250b0*/  BRA `(.L_x_597) ;  /* 0xfffffddc00747947 */ /* 0x000fea000383ffff */
.L_x_345:
[----:B0-----:R0:W1:Y:S02]  /*250c0*/  SYNCS.PHASECHK.TRANS64.TRYWAIT P3, [R109+URZ+0x38890], R124 ;  /* 0x0388907c6d0075a7 */ /* 0x001064000806017f */
[----:B-1----:R-:W-:Y:S05]  /*250d0*/  @!P3 NANOSLEEP.SYNCS 0x989680 ;  /* 0x009896800000b95d */ /* 0x002fea0003900000 */
[----:B------:R-:W1:Y:S02]  /*250e0*/  @!P3 SYNCS.PHASECHK.TRANS64 P3, [R109+URZ+0x38890], R124 ;  /* 0x0388907c6d00b5a7 */ /* 0x000e64000806007f */
[----:B-1----:R-:W-:Y:S05]  /*250f0*/  @!P3 BRA `(.L_x_345) ;  /* 0xfffffffc00f0b947 */ /* 0x002fea000383ffff */
[----:B------:R-:W-:Y:S05]  /*25100*/  BRA `(.L_x_598) ;  /* 0xfffffe2000347947 */ /* 0x000fea000383ffff */
.L_x_362:
[----:B0-----:R0:W1:Y:S02]  /*25110*/  SYNCS.PHASECHK.TRANS64.TRYWAIT P2, [R109+URZ+0x38890], R124 ;  /* 0x0388907c6d0075a7 */ /* 0x001064000804017f */
[----:B-1----:R-:W-:Y:S05]  /*25120*/  @!P2 NANOSLEEP.SYNCS 0x989680 ;  /* 0x009896800000a95d */ /* 0x002fea0003900000 */
[----:B------:R-:W1:Y:S02]  /*25130*/  @!P2 SYNCS.PHASECHK.TRANS64 P2, [R109+URZ+0x38890], R124 ;  /* 0x0388907c6d00a5a7 */ /* 0x000e64000804007f */
[----:B-1----:R-:W-:Y:S05]  /*25140*/  @!P2 BRA `(.L_x_362) ;  /* 0xfffffffc00f0a947 */ /* 0x002fea000383ffff */
[----:B------:R-:W-:Y:S05]  /*25150*/  BRA `(.L_x_599) ;  /* 0xfffffe6000c87947 */ /* 0x000fea000383ffff */
.L_x_372:
[----:B--2---:R2:W3:Y:S02]  /*25160*/  SYNCS.PHASECHK.TRANS64.TRYWAIT P3, [R109+URZ+0x388b0], R124 ;  /* 0x0388b07c6d0075a7 */ /* 0x0044e4000806017f */
[----:B---3--:R-:W-:Y:S05]  /*25170*/  @!P3 NANOSLEEP.SYNCS 0x989680 ;  /* 0x009896800000b95d */ /* 0x008fea0003900000 */
[----:B------:R-:W3:Y:S02]  /*25180*/  @!P3 SYNCS.PHASECHK.TRANS64 P3, [R109+URZ+0x388b0], R124 ;  /* 0x0388b07c6d00b5a7 */ /* 0x000ee4000806007f */
[----:B---3--:R-:W-:Y:S05]  /*25190*/  @!P3 BRA `(.L_x_372) ;  /* 0xfffffffc00f0b947 */ /* 0x008fea000383ffff */
[----:B------:R-:W-:Y:S05]  /*251a0*/  BRA `(.L_x_600) ;  /* 0xfffffe6800247947 */ /* 0x000fea000383ffff */
.L_x_384:
[----:B------:R-:W-:Y:S01]  /*251b0*/  BSSY B0, `(.L_x_601) ;  /* 0x0000007000007945 */ /* 0x000fe20003800000 */
[----:B------:R-:W-:Y:S01]  /*251c0*/  IMAD.MOV.U32 R12, RZ, RZ, RZ ;  /* 0x000000ffff0c7224 */ /* 0x000fe200078e00ff */
[----:B------:R-:W-:Y:S01]  /*251d0*/  MOV R15, 0xffffffff ;  /* 0xffffffff000f7802 */ /* 0x000fe20000000f00 */
[----:B------:R-:W-:-:S07]  /*251e0*/  IMAD.MOV.U32 R11, RZ, RZ, 0x1f ;  /* 0x0000001fff0b7424 */ /* 0x000fce00078e00ff */
[----:B-----5:R-:W-:Y:S05]  /*251f0*/  WARPSYNC.COLLECTIVE R15, `(.L_x_602) ;  /* 0x000000000f087348 */ /* 0x020fea0003c00000 */
[----:B------:R0:W1:Y:S02]  /*25200*/  SHFL.IDX P6, R14, R13, R12, R11 ;  /* 0x0000000c0d0e7389 */ /* 0x00006400000c000b */
[----:B01---5:R-:W-:Y:S01]  /*25210*/  ENDCOLLECTIVE ;  /* 0x000000000000791b */ /* 0x023fe20003800000 */
.L_x_602:
[----:B------:R-:W-:Y:S05]  /*25220*/  BSYNC B0 ;  /* 0x0000000000007941 */ /* 0x000fea0003800000 */
.L_x_601:
[----:B------:R1:W-:Y:S01]  /*25230*/  STL [R1+0x8], R14 ;  /* 0x0000080e01007387 */ /* 0x0003e20000100800 */
[----:B------:R-:W-:Y:S05]  /*25240*/  BRA `(.L_x_603) ;  /* 0xfffffe7400087947 */ /* 0x000fea000383ffff */
.L_x_396:
[----:B------:R-:W-:Y:S01]  /*25250*/  BSSY B1, `(.L_x_604) ;  /* 0x0000008000017945 */ /* 0x000fe20003800000 */
[----:B------:R-:W-:Y:S01]  /*25260*/  IMAD.MOV.U32 R13, RZ, RZ, R26 ;  /* 0x000000ffff0d7224 */ /* 0x000fe200078e001a */
[----:B------:R-:W-:Y:S01]  /*25270*/  MOV R11, 0x181f ;  /* 0x0000181f000b7802 */ /* 0x000fe20000000f00 */
[----:B------:R-:W-:Y:S02]  /*25280*/  IMAD.MOV.U32 R12, RZ, RZ, RZ ;  /* 0x000000ffff0c7224 */ /* 0x000fe400078e00ff */
[----:B------:R-:W-:-:S07]  /*25290*/  IMAD.MOV.U32 R15, RZ, RZ, -0x1 ;  /* 0xffffffffff0f7424 */ /* 0x000fce00078e00ff */
[----:B0-----:R-:W-:Y:S05]  /*252a0*/  WARPSYNC.COLLECTIVE R15, `(.L_x_605) ;  /* 0x000000000f087348 */ /* 0x001fea0003c00000 */
[----:B------:R1:W2:Y:S02]  /*252b0*/  SHFL.IDX P6, R14, R13, R12, R11 ;  /* 0x0000000c0d0e7389 */ /* 0x0002a400000c000b */
[----:B012---:R-:W-:Y:S01]  /*252c0*/  ENDCOLLECTIVE ;  /* 0x000000000000791b */ /* 0x007fe20003800000 */
.L_x_605:
[----:B------:R-:W-:Y:S05]  /*252d0*/  BSYNC B1 ;  /* 0x0000000000017941 */ /* 0x000fea0003800000 */
.L_x_604:
[----:B------:R-:W-:Y:S05]  /*252e0*/  BRA `(.L_x_606) ;  /* 0xfffffe7c00707947 */ /* 0x000fea000383ffff */
.L_x_397:
[----:B------:R-:W-:Y:S01]  /*252f0*/  BSSY B1, `(.L_x_607) ;  /* 0x0000008000017945 */ /* 0x000fe20003800000 */
[----:B------:R-:W-:Y:S01]  /*25300*/  IMAD.MOV.U32 R13, RZ, RZ, R24 ;  /* 0x000000ffff0d7224 */ /* 0x000fe200078e0018 */
[----:B------:R-:W-:Y:S01]  /*25310*/  MOV R12, RZ ;  /* 0x000000ff000c7202 */ /* 0x000fe20000000f00 */
[----:B------:R-:W-:Y:S02]  /*25320*/  IMAD.MOV.U32 R11, RZ, RZ, 0x181f ;  /* 0x0000181fff0b7424 */ /* 0x000fe400078e00ff */
[----:B------:R-:W-:-:S07]  /*25330*/  IMAD.MOV.U32 R15, RZ, RZ, -0x1 ;  /* 0xffffffffff0f7424 */ /* 0x000fce00078e00ff */
[----:B0-----:R-:W-:Y:S05]  /*25340*/  WARPSYNC.COLLECTIVE R15, `(.L_x_608) ;  /* 0x000000000f087348 */ /* 0x001fea0003c00000 */
[----:B------:R1:W2:Y:S02]  /*25350*/  SHFL.IDX P6, R14, R13, R12, R11 ;  /* 0x0000000c0d0e7389 */ /* 0x0002a400000c000b */
[----:B012---:R-:W-:Y:S01]  /*25360*/  ENDCOLLECTIVE ;  /* 0x000000000000791b */ /* 0x007fe20003800000 */
.L_x_608:
[----:B------:R-:W-:Y:S05]  /*25370*/  BSYNC B1 ;  /* 0x0000000000017941 */ /* 0x000fea0003800000 */
.L_x_607:
[----:B------:R-:W-:Y:S05]  /*25380*/  BRA `(.L_x_609) ;  /* 0xfffffe7c00507947 */ /* 0x000fea000383ffff */
.L_x_398:
[----:B------:R-:W-:Y:S01]  /*25390*/  BSSY B1, `(.L_x_610) ;  /* 0x0000008000017945 */ /* 0x000fe20003800000 */
[----:B------:R-:W-:Y:S01]  /*253a0*/  MOV R13, R27 ;  /* 0x0000001b000d7202 */ /* 0x000fe20000000f00 */
[----:B------:R-:W-:Y:S01]  /*253b0*/  IMAD.MOV.U32 R12, RZ, RZ, RZ ;  /* 0x000000ffff0c7224 */ /* 0x000fe200078e00ff */
[----:B------:R-:W-:Y:S01]  /*253c0*/  MOV R15, 0xffffffff ;  /* 0xffffffff000f7802 */ /* 0x000fe20000000f00 */
[----:B------:R-:W-:-:S07]  /*253d0*/  IMAD.MOV.U32 R11, RZ, RZ, 0x181f ;  /* 0x0000181fff0b7424 */ /* 0x000fce00078e00ff */
[----:B0-----:R-:W-:Y:S05]  /*253e0*/  WARPSYNC.COLLECTIVE R15, `(.L_x_611) ;  /* 0x000000000f087348 */ /* 0x001fea0003c00000 */
[----:B------:R1:W2:Y:S02]  /*253f0*/  SHFL.IDX P6, R14, R13, R12, R11 ;  /* 0x0000000c0d0e7389 */ /* 0x0002a400000c000b */
[----:B012---:R-:W-:Y:S01]  /*25400*/  ENDCOLLECTIVE ;  /* 0x000000000000791b */ /* 0x007fe20003800000 */
.L_x_611:
[----:B------:R-:W-:Y:S05]  /*25410*/  BSYNC B1 ;  /* 0x0000000000017941 */ /* 0x000fea0003800000 */
.L_x_610:
[----:B------:R-:W-:Y:S05]  /*25420*/  BRA `(.L_x_612) ;  /* 0xfffffe7c00307947 */ /* 0x000fea000383ffff */
.L_x_399:
        /* <DEDUP_REMOVED lines=8> */
.L_x_614:
[----:B------:R-:W-:Y:S05]  /*254b0*/  BSYNC B1 ;  /* 0x0000000000017941 */ /* 0x000fea0003800000 */
.L_x_613:
[----:B------:R-:W-:Y:S05]  /*254c0*/  BRA `(.L_x_615) ;  /* 0xfffffe7c00107947 */ /* 0x000fea000383ffff */
.L_x_401:
[----:B-1----:R1:W2:Y:S02]  /*254d0*/  SYNCS.PHASECHK.TRANS64.TRYWAIT P0, [R19+URZ+0x38800], R14 ;  /* 0x0388000e130075a7 */ /* 0x0022a4000800017f */
[----:B--2---:R-:W-:Y:S05]  /*254e0*/  @!P0 NANOSLEEP.SYNCS 0x989680 ;  /* 0x009896800000895d */ /* 0x004fea0003900000 */
[----:B------:R-:W2:Y:S02]  /*254f0*/  @!P0 SYNCS.PHASECHK.TRANS64 P0, [R19+URZ+0x38800], R14 ;  /* 0x0388000e130085a7 */ /* 0x000ea4000800007f */
[----:B--2---:R-:W-:Y:S05]  /*25500*/  @!P0 BRA `(.L_x_401) ;  /* 0xfffffffc00f08947 */ /* 0x004fea000383ffff */
[----:B------:R-:W-:Y:S05]  /*25510*/  BRA `(.L_x_616) ;  /* 0xfffffe7c00e87947 */ /* 0x000fea000383ffff */
.L_x_417:
[----:B------:R-:W-:Y:S01]  /*25520*/  BSSY B1, `(.L_x_617) ;  /* 0x0000008000017945 */ /* 0x000fe20003800000 */
[----:B------:R-:W-:Y:S01]  /*25530*/  IMAD.MOV.U32 R13, RZ, RZ, R26 ;  /* 0x000000ffff0d7224 */ /* 0x000fe200078e001a */
[----:B------:R-:W-:Y:S01]  /*25540*/  MOV R12, RZ ;  /* 0x000000ff000c7202 */ /* 0x000fe20000000f00 */
[----:B------:R-:W-:Y:S02]  /*25550*/  IMAD.MOV.U32 R11, RZ, RZ, 0x181f ;  /* 0x0000181fff0b7424 */ /* 0x000fe400078e00ff */
[----:B------:R-:W-:-:S07]  /*25560*/  IMAD.MOV.U32 R15, RZ, RZ, -0x1 ;  /* 0xffffffffff0f7424 */ /* 0x000fce00078e00ff */
[----:B0----5:R-:W-:Y:S05]  /*25570*/  WARPSYNC.COLLECTIVE R15, `(.L_x_618) ;  /* 0x000000000f087348 */ /* 0x021fea0003c00000 */
[----:B------:R1:W2:Y:S02]  /*25580*/  SHFL.IDX P6, R14, R13, R12, R11 ;  /* 0x0000000c0d0e7389 */ /* 0x0002a400000c000b */
[----:B012--5:R-:W-:Y:S01]  /*25590*/  ENDCOLLECTIVE ;  /* 0x000000000000791b */ /* 0x027fe20003800000 */
.L_x_618:
[----:B------:R-:W-:Y:S05]  /*255a0*/  BSYNC B1 ;  /* 0x0000000000017941 */ /* 0x000fea0003800000 */
.L_x_617:
[----:B------:R-:W-:Y:S05]  /*255b0*/  BRA `(.L_x_619) ;  /* 0xfffffeac00f47947 */ /* 0x000fea000383ffff */
.L_x_418:
[----:B------:R-:W-:Y:S01]  /*255c0*/  BSSY B1, `(.L_x_620) ;  /* 0x0000008000017945 */ /* 0x000fe20003800000 */
[----:B------:R-:W-:Y:S01]  /*255d0*/  MOV R13, R24 ;  /* 0x00000018000d7202 */ /* 0x000fe20000000f00 */
[----:B------:R-:W-:Y:S01]  /*255e0*/  IMAD.MOV.U32 R12, RZ, RZ, RZ ;  /* 0x000000ffff0c7224 */ /* 0x000fe200078e00ff */
[----:B------:R-:W-:Y:S01]  /*255f0*/  MOV R15, 0xffffffff ;  /* 0xffffffff000f7802 */ /* 0x000fe20000000f00 */
[----:B------:R-:W-:-:S07]  /*25600*/  IMAD.MOV.U32 R11, RZ, RZ, 0x181f ;  /* 0x0000181fff0b7424 */ /* 0x000fce00078e00ff */
[----:B0----5:R-:W-:Y:S05]  /*25610*/  WARPSYNC.COLLECTIVE R15, `(.L_x_621) ;  /* 0x000000000f087348 */ /* 0x021fea0003c00000 */
[----:B------:R1:W2:Y:S02]  /*25620*/  SHFL.IDX P6, R14, R13, R12, R11 ;  /* 0x0000000c0d0e7389 */ /* 0x0002a400000c000b */
[----:B012--5:R-:W-:Y:S01]  /*25630*/  ENDCOLLECTIVE ;  /* 0x000000000000791b */ /* 0x027fe20003800000 */
.L_x_621:
[----:B------:R-:W-:Y:S05]  /*25640*/  BSYNC B1 ;  /* 0x0000000000017941 */ /* 0x000fea0003800000 */
.L_x_620:
[----:B------:R-:W-:Y:S05]  /*25650*/  BRA `(.L_x_622) ;  /* 0xfffffeac00d47947 */ /* 0x000fea000383ffff */
.L_x_419:
[----:B------:R-:W-:Y:S01]  /*25660*/  BSSY B1, `(.L_x_623) ;  /* 0x0000008000017945 */ /* 0x000fe20003800000 */
[----:B------:R-:W-:Y:S01]  /*25670*/  IMAD.MOV.U32 R13, RZ, RZ, R27 ;  /* 0x000000ffff0d7224 */ /* 0x000fe200078e001b */
[----:B------:R-:W-:Y:S01]  /*25680*/  MOV R11, 0x181f ;  /* 0x0000181f000b7802 */ /* 0x000fe20000000f00 */
[----:B------:R-:W-:Y:S02]  /*25690*/  IMAD.MOV.U32 R12, RZ, RZ, RZ ;  /* 0x000000ffff0c7224 */ /* 0x000fe400078e00ff */
[----:B------:R-:W-:-:S07]  /*256a0*/  IMAD.MOV.U32 R15, RZ, RZ, -0x1 ;  /* 0xffffffffff0f7424 */ /* 0x000fce00078e00ff */
[----:B0----5:R-:W-:Y:S05]  /*256b0*/  WARPSYNC.COLLECTIVE R15, `(.L_x_624) ;  /* 0x000000000f087348 */ /* 0x021fea0003c00000 */
[----:B------:R1:W2:Y:S02]  /*256c0*/  SHFL.IDX P6, R14, R13, R12, R11 ;  /* 0x0000000c0d0e7389 */ /* 0x0002a400000c000b */
[----:B012--5:R-:W-:Y:S01]  /*256d0*/  ENDCOLLECTIVE ;  /* 0x000000000000791b */ /* 0x027fe20003800000 */
.L_x_624:
[----:B------:R-:W-:Y:S05]  /*256e0*/  BSYNC B1 ;  /* 0x0000000000017941 */ /* 0x000fea0003800000 */
.L_x_623:
[----:B------:R-:W-:Y:S05]  /*256f0*/  BRA `(.L_x_625) ;  /* 0xfffffeac00b47947 */ /* 0x000fea000383ffff */
.L_x_420:
        /* <DEDUP_REMOVED lines=8> */
.L_x_627:
[----:B------:R-:W-:Y:S05]  /*25780*/  BSYNC B1 ;  /* 0x0000000000017941 */ /* 0x000fea0003800000 */
.L_x_626:
[----:B------:R-:W-:Y:S05]  /*25790*/  BRA `(.L_x_628) ;  /* 0xfffffeac00947947 */ /* 0x000fea000383ffff */
.L_x_422:
[----:B-1----:R1:W2:Y:S02]  /*257a0*/  SYNCS.PHASECHK.TRANS64.TRYWAIT P4, [R19+URZ+0x38800], R20 ;  /* 0x03880014130075a7 */ /* 0x0022a4000808017f */
[----:B--2---:R-:W-:Y:S05]  /*257b0*/  @!P4 NANOSLEEP.SYNCS 0x989680 ;  /* 0x009896800000c95d */ /* 0x004fea0003900000 */
[----:B------:R-:W2:Y:S02]  /*257c0*/  @!P4 SYNCS.PHASECHK.TRANS64 P4, [R19+URZ+0x38800], R20 ;  /* 0x038800141300c5a7 */ /* 0x000ea4000808007f */
[----:B--2---:R-:W-:Y:S05]  /*257d0*/  @!P4 BRA `(.L_x_422) ;  /* 0xfffffffc00f0c947 */ /* 0x004fea000383ffff */
[----:B------:R-:W-:Y:S05]  /*257e0*/  BRA `(.L_x_629) ;  /* 0xfffffeb000987947 */ /* 0x000fea000383ffff */
.L_x_432:
[----:B-1----:R1:W2:Y:S02]  /*257f0*/  SYNCS.PHASECHK.TRANS64.TRYWAIT P1, [R0+URZ+0x38830], R3 ;  /* 0x03883003000075a7 */ /* 0x0022a4000802017f */
[----:B--2---:R-:W-:Y:S05]  /*25800*/  @!P1 NANOSLEEP.SYNCS 0x989680 ;  /* 0x009896800000995d */ /* 0x004fea0003900000 */
[----:B------:R-:W2:Y:S02]  /*25810*/  @!P1 SYNCS.PHASECHK.TRANS64 P1, [R0+URZ+0x38830], R3 ;  /* 0x03883003000095a7 */ /* 0x000ea4000802007f */
[----:B--2---:R-:W-:Y:S05]  /*25820*/  @!P1 BRA `(.L_x_432) ;  /* 0xfffffffc00f09947 */ /* 0x004fea000383ffff */
[----:B------:R-:W-:Y:S05]  /*25830*/  BRA `(.L_x_431) ;  /* 0xfffffee4004c7947 */ /* 0x000fea000383ffff */
.L_x_438:
[----:B-1----:R1:W2:Y:S02]  /*25840*/  SYNCS.PHASECHK.TRANS64.TRYWAIT P2, [R6+URZ+0x38830], R5 ;  /* 0x03883005060075a7 */ /* 0x0022a4000804017f */
[----:B--2---:R-:W-:Y:S05]  /*25850*/  @!P2 NANOSLEEP.SYNCS 0x989680 ;  /* 0x009896800000a95d */ /* 0x004fea0003900000 */
[----:B------:R-:W2:Y:S02]  /*25860*/  @!P2 SYNCS.PHASECHK.TRANS64 P2, [R6+URZ+0x38830], R5 ;  /* 0x038830050600a5a7 */ /* 0x000ea4000804007f */
[----:B--2---:R-:W-:Y:S05]  /*25870*/  @!P2 BRA `(.L_x_438) ;  /* 0xfffffffc00f0a947 */ /* 0x004fea000383ffff */
[----:B------:R-:W-:Y:S05]  /*25880*/  BRA `(.L_x_437) ;  /* 0xffffff18003c7947 */ /* 0x000fea000383ffff */
.L_x_442:
[----:B-1----:R1:W2:Y:S02]  /*25890*/  SYNCS.PHASECHK.TRANS64.TRYWAIT P1, [R5+URZ+0x38850], R4 ;  /* 0x03885004050075a7 */ /* 0x0022a4000802017f */
[----:B--2---:R-:W-:Y:S05]  /*258a0*/  @!P1 NANOSLEEP.SYNCS 0x989680 ;  /* 0x009896800000995d */ /* 0x004fea0003900000 */
[----:B------:R-:W2:Y:S02]  /*258b0*/  @!P1 SYNCS.PHASECHK.TRANS64 P1, [R5+URZ+0x38850], R4 ;  /* 0x03885004050095a7 */ /* 0x000ea4000802007f */
[----:B--2---:R-:W-:Y:S05]  /*258c0*/  @!P1 BRA `(.L_x_442) ;  /* 0xfffffffc00f09947 */ /* 0x004fea000383ffff */
[----:B------:R-:W-:Y:S05]  /*258d0*/  BRA `(.L_x_439) ;  /* 0xffffff1c00487947 */ /* 0x000fea000383ffff */
.L_x_448:
[----:B-1----:R1:W2:Y:S02]  /*258e0*/  SYNCS.PHASECHK.TRANS64.TRYWAIT P1, [R6+URZ+0x38850], R5 ;  /* 0x03885005060075a7 */ /* 0x0022a4000802017f */
[----:B--2---:R-:W-:Y:S05]  /*258f0*/  @!P1 NANOSLEEP.SYNCS 0x989680 ;  /* 0x009896800000995d */ /* 0x004fea0003900000 */
[----:B------:R-:W2:Y:S02]  /*25900*/  @!P1 SYNCS.PHASECHK.TRANS64 P1, [R6+URZ+0x38850], R5 ;  /* 0x03885005060095a7 */ /* 0x000ea4000802007f */
[----:B--2---:R-:W-:Y:S05]  /*25910*/  @!P1 BRA `(.L_x_448) ;  /* 0xfffffffc00f09947 */ /* 0x004fea000383ffff */
[----:B------:R-:W-:Y:S05]  /*25920*/  BRA `(.L_x_447) ;  /* 0xffffff44002c7947 */ /* 0x000fea000383ffff */
.L_x_452:
        /* <DEDUP_REMOVED lines=12> */
[----:B------:R-:W-:Y:S01]  /*259f0*/  SEL R68, R11, R6, P0 ;  /* 0x000000060b447207 */ /* 0x000fe20000000000 */
[----:B------:R-:W-:Y:S01]  /*25a00*/  IMAD.MOV.U32 R11, RZ, RZ, 0x1c1f ;  /* 0x00001c1fff0b7424 */ /* 0x000fe200078e00ff */
[----:B------:R-:W-:Y:S01]  /*25a10*/  SEL R70, R15, R70, P0 ;  /* 0x000000460f467207 */ /* 0x000fe20000000000 */
[----:B------:R-:W-:Y:S01]  /*25a20*/  IMAD.MOV.U32 R15, RZ, RZ, -0x1 ;  /* 0xffffffffff0f7424 */ /* 0x000fe200078e00ff */
[----:B------:R-:W-:Y:S02]  /*25a30*/  MOV R12, R2 ;  /* 0x00000002000c7202 */ /* 0x000fe40000000f00 */
[----:B------:R-:W-:Y:S02]  /*25a40*/  SEL R53, R62, R55, P0 ;  /* 0x000000373e357207 */ /* 0x000fe40000000000 */
[----:B------:R-:W-:-:S07]  /*25a50*/  SEL R62, R55, R62, P0 ;  /* 0x0000003e373e7207 */ /* 0x000fce0000000000 */
[----:B------:R-:W-:Y:S05]  /*25a60*/  WARPSYNC.COLLECTIVE R15, `(.L_x_630) ;  /* 0x000000000f087348 */ /* 0x000fea0003c00000 */
[----:B------:R0:W1:Y:S02]  /*25a70*/  SHFL.IDX P6, R14, R13, R12, R11 ;  /* 0x0000000c0d0e7389 */ /* 0x00006400000c000b */
[----:B01----:R-:W-:Y:S01]  /*25a80*/  ENDCOLLECTIVE ;  /* 0x000000000000791b */ /* 0x003fe20003800000 */
.L_x_630:
[----:B------:R-:W-:Y:S02]  /*25a90*/  SEL R55, R0, R7, P0 ;  /* 0x0000000700377207 */ /* 0x000fe40000000000 */
[----:B------:R-:W-:Y:S02]  /*25aa0*/  SEL R64, R7, R0, P0 ;  /* 0x0000000007407207 */ /* 0x000fe40000000000 */
[----:B------:R-:W-:Y:S02]  /*25ab0*/  LOP3.LUT R7, R2, 0x2, RZ, 0x3c, !PT ;  /* 0x0000000202077812 */ /* 0x000fe400078e3cff */
[----:B------:R-:W-:Y:S02]  /*25ac0*/  SEL R59, R66, R9, P0 ;  /* 0x00000009423b7207 */ /* 0x000fe40000000000 */
[----:B------:R-:W-:Y:S02]  /*25ad0*/  SEL R66, R9, R66, P0 ;  /* 0x0000004209427207 */ /* 0x000fe40000000000 */
[----:B------:R-:W-:-:S02]  /*25ae0*/  SEL R65, R10, R67, P0 ;  /* 0x000000430a417207 */ /* 0x000fc40000000000 */
[----:B------:R-:W-:Y:S01]  /*25af0*/  SEL R76, R67, R10, P0 ;  /* 0x0000000a434c7207 */ /* 0x000fe20000000000 */
[----:B------:R-:W-:Y:S01]  /*25b00*/  IMAD.MOV.U32 R13, RZ, RZ, R4 ;  /* 0x000000ffff0d7224 */ /* 0x000fe200078e0004 */
[----:B------:R-:W-:Y:S01]  /*25b10*/  SEL R69, R26, R75, P0 ;  /* 0x0000004b1a457207 */ /* 0x000fe20000000000 */
[----:B------:R-:W-:Y:S01]  /*25b20*/  IMAD.MOV.U32 R12, RZ, RZ, R7 ;  /* 0x000000ffff0c7224 */ /* 0x000fe200078e0007 */
[----:B------:R-:W-:Y:S02]  /*25b30*/  SEL R80, R75, R26, P0 ;  /* 0x0000001a4b507207 */ /* 0x000fe40000000000 */
[----:B------:R-:W-:Y:S02]  /*25b40*/  SEL R75, R34, R77, P0 ;  /* 0x0000004d224b7207 */ /* 0x000fe40000000000 */
[----:B------:R-:W-:Y:S02]  /*25b50*/  SEL R100, R77, R34, P0 ;  /* 0x000000224d647207 */ /* 0x000fe40000000000 */
[----:B------:R-:W-:-:S02]  /*25b60*/  SEL R31, R32, R33, P0 ;  /* 0x00000021201f7207 */ /* 0x000fc40000000000 */
[----:B------:R-:W-:-:S07]  /*25b70*/  MOV R6, R14 ;  /* 0x0000000e00067202 */ /* 0x000fce0000000f00 */
[----:B------:R-:W-:Y:S05]  /*25b80*/  WARPSYNC.COLLECTIVE R15, `(.L_x_631) ;  /* 0x000000000f087348 */ /* 0x000fea0003c00000 */
[----:B------:R0:W1:Y:S02]  /*25b90*/  SHFL.IDX P6, R14, R13, R12, R11 ;  /* 0x0000000c0d0e7389 */ /* 0x00006400000c000b */
[----:B01----:R-:W-:Y:S01]  /*25ba0*/  ENDCOLLECTIVE ;  /* 0x000000000000791b */ /* 0x003fe20003800000 */
.L_x_631:
[----:B------:R-:W-:Y:S02]  /*25bb0*/  SEL R32, R33, R32, P0 ;  /* 0x0000002021207207 */ /* 0x000fe40000000000 */
[----:B------:R-:W-:Y:S02]  /*25bc0*/  SEL R67, R78, R71, P0 ;  /* 0x000000474e437207 */ /* 0x000fe40000000000 */
[----:B------:R-:W-:Y:S02]  /*25bd0*/  SEL R78, R71, R78, P0 ;  /* 0x0000004e474e7207 */ /* 0x000fe40000000000 */
        /* <DEDUP_REMOVED lines=15> */
.L_x_632:
        /* <DEDUP_REMOVED lines=18> */
.L_x_633:
        /* <DEDUP_REMOVED lines=18> */
.L_x_634:
[----:B------:R-:W-:Y:S02]  /*25f10*/  SEL R6, R9, R6, P0 ;  /* 0x0000000609067207 */ /* 0x000fe40000000000 */
[----:B------:R-:W-:Y:S02]  /*25f20*/  SEL R8, R10, R21, P0 ;  /* 0x000000150a087207 */ /* 0x000fe40000000000 */
[----:B------:R-:W-:Y:S01]  /*25f30*/  SEL R10, R21, R10, P0 ;  /* 0x0000000a150a7207 */ /* 0x000fe20000000000 */
[----:B------:R-:W-:Y:S02]  /*25f40*/  IMAD.MOV.U32 R13, RZ, RZ, R20 ;  /* 0x000000ffff0d7224 */ /* 0x000fe400078e0014 */
[----:B------:R-:W-:Y:S01]  /*25f50*/  IMAD.MOV.U32 R12, RZ, RZ, R7 ;  /* 0x000000ffff0c7224 */ /* 0x000fe200078e0007 */
[----:B------:R-:W-:-:S07]  /*25f60*/  MOV R26, R14 ;  /* 0x0000000e001a7202 */ /* 0x000fce0000000f00 */
[----:B------:R-:W-:Y:S05]  /*25f70*/  WARPSYNC.COLLECTIVE R15, `(.L_x_635) ;  /* 0x000000000f087348 */ /* 0x000fea0003c00000 */
[----:B------:R0:W1:Y:S02]  /*25f80*/  SHFL.IDX P6, R14, R13, R12, R11 ;  /* 0x0000000c0d0e7389 */ /* 0x00006400000c000b */
[----:B01----:R-:W-:Y:S01]  /*25f90*/  ENDCOLLECTIVE ;  /* 0x000000000000791b */ /* 0x003fe20003800000 */
.L_x_635:
[----:B------:R-:W-:Y:S02]  /*25fa0*/  IMAD.MOV.U32 R13, RZ, RZ, R27 ;  /* 0x000000ffff0d7224 */ /* 0x000fe400078e001b */
[----:B------:R-:W-:Y:S01]  /*25fb0*/  IMAD.MOV.U32 R12, RZ, RZ, R2 ;  /* 0x000000ffff0c7224 */ /* 0x000fe200078e0002 */
[----:B------:R-:W-:-:S07]  /*25fc0*/  MOV R25, R14 ;  /* 0x0000000e00197202 */ /* 0x000fce0000000f00 */
[----:B------:R-:W-:Y:S05]  /*25fd0*/  WARPSYNC.COLLECTIVE R15, `(.L_x_636) ;  /* 0x000000000f087348 */ /* 0x000fea0003c00000 */
[----:B------:R0:W1:Y:S02]  /*25fe0*/  SHFL.IDX P6, R14, R13, R12, R11 ;  /* 0x0000000c0d0e7389 */ /* 0x00006400000c000b */
[----:B01----:R-:W-:Y:S01]  /*25ff0*/  ENDCOLLECTIVE ;  /* 0x000000000000791b */ /* 0x003fe20003800000 */
.L_x_636:
[----:B------:R-:W-:Y:S01]  /*26000*/  IMAD.MOV.U32 R13, RZ, RZ, R24 ;  /* 0x000000ffff0d7224 */ /* 0x000fe200078e0018 */
[----:B------:R-:W-:Y:S01]  /*26010*/  SEL R24, R26, R25, P0 ;  /* 0x000000191a187207 */ /* 0x000fe20000000000 */
[----:B------:R-:W-:Y:S01]  /*26020*/  IMAD.MOV.U32 R12, RZ, RZ, R7 ;  /* 0x000000ffff0c7224 */ /* 0x000fe200078e0007 */
[----:B------:R-:W-:Y:S02]  /*26030*/  SEL R26, R25, R26, P0 ;  /* 0x0000001a191a7207 */ /* 0x000fe40000000000 */
[----:B------:R-:W-:-:S07]  /*26040*/  MOV R30, R14 ;  /* 0x0000000e001e7202 */ /* 0x000fce0000000f00 */
[----:B------:R-:W-:Y:S05]  /*26050*/  WARPSYNC.COLLECTIVE R15, `(.L_x_637) ;  /* 0x000000000f087348 */ /* 0x000fea0003c00000 */
[----:B------:R0:W1:Y:S02]  /*26060*/  SHFL.IDX P6, R14, R13, R12, R11 ;  /* 0x0000000c0d0e7389 */ /* 0x00006400000c000b */
[----:B01----:R-:W-:Y:S01]  /*26070*/  ENDCOLLECTIVE ;  /* 0x000000000000791b */ /* 0x003fe20003800000 */
.L_x_637:
[----:B------:R-:W-:Y:S02]  /*26080*/  IMAD.MOV.U32 R13, RZ, RZ, R29 ;  /* 0x000000ffff0d7224 */ /* 0x000fe400078e001d */
[----:B------:R-:W-:Y:S01]  /*26090*/  IMAD.MOV.U32 R12, RZ, RZ, R2 ;  /* 0x000000ffff0c7224 */ /* 0x000fe200078e0002 */
[----:B------:R-:W-:-:S07]  /*260a0*/  MOV R27, R14 ;  /* 0x0000000e001b7202 */ /* 0x000fce0000000f00 */
[----:B------:R-:W-:Y:S05]  /*260b0*/  WARPSYNC.COLLECTIVE R15, `(.L_x_638) ;  /* 0x000000000f087348 */ /* 0x000fea0003c00000 */
[----:B------:R0:W1:Y:S02]  /*260c0*/  SHFL.IDX P6, R14, R13, R12, R11 ;  /* 0x0000000c0d0e7389 */ /* 0x00006400000c000b */
[----:B01----:R-:W-:Y:S01]  /*260d0*/  ENDCOLLECTIVE ;  /* 0x000000000000791b */ /* 0x003fe20003800000 */
.L_x_638:
        /* <DEDUP_REMOVED lines=8> */
.L_x_639:
[----:B------:R-:W-:Y:S02]  /*26160*/  IMAD.MOV.U32 R13, RZ, RZ, R31 ;  /* 0x000000ffff0d7224 */ /* 0x000fe400078e001f */
[----:B------:R-:W-:Y:S01]  /*26170*/  IMAD.MOV.U32 R12, RZ, RZ, R2 ;  /* 0x000000ffff0c7224 */ /* 0x000fe200078e0002 */
[----:B------:R-:W-:-:S07]  /*26180*/  MOV R29, R14 ;  /* 0x0000000e001d7202 */ /* 0x000fce0000000f00 */
[----:B------:R-:W-:Y:S05]  /*26190*/  WARPSYNC.COLLECTIVE R15, `(.L_x_640) ;  /* 0x000000000f087348 */ /* 0x000fea0003c00000 */
[----:B------:R0:W1:Y:S02]  /*261a0*/  SHFL.IDX P6, R14, R13, R12, R11 ;  /* 0x0000000c0d0e7389 */ /* 0x00006400000c000b */
[----:B01----:R-:W-:Y:S01]  /*261b0*/  ENDCOLLECTIVE ;  /* 0x000000000000791b */ /* 0x003fe20003800000 */
.L_x_640:
        /* <DEDUP_REMOVED lines=8> */
.L_x_641:
[----:B------:R-:W-:Y:S02]  /*26240*/  IMAD.MOV.U32 R13, RZ, RZ, R33 ;  /* 0x000000ffff0d7224 */ /* 0x000fe400078e0021 */
[----:B------:R-:W-:Y:S01]  /*26250*/  IMAD.MOV.U32 R12, RZ, RZ, R2 ;  /* 0x000000ffff0c7224 */ /* 0x000fe200078e0002 */
[----:B------:R-:W-:-:S07]  /*26260*/  MOV R31, R14 ;  /* 0x0000000e001f7202 */ /* 0x000fce0000000f00 */
[----:B------:R-:W-:Y:S05]  /*26270*/  WARPSYNC.COLLECTIVE R15, `(.L_x_642) ;  /* 0x000000000f087348 */ /* 0x000fea0003c00000 */
[----:B------:R0:W1:Y:S02]  /*26280*/  SHFL.IDX P6, R14, R13, R12, R11 ;  /* 0x0000000c0d0e7389 */ /* 0x00006400000c000b */
[----:B01----:R-:W-:Y:S01]  /*26290*/  ENDCOLLECTIVE ;  /* 0x000000000000791b */ /* 0x003fe20003800000 */
.L_x_642:
        /* <DEDUP_REMOVED lines=8> */
.L_x_643:
[----:B------:R-:W-:Y:S02]  /*26320*/  IMAD.MOV.U32 R13, RZ, RZ, R35 ;  /* 0x000000ffff0d7224 */ /* 0x000fe400078e0023 */
[----:B------:R-:W-:Y:S01]  /*26330*/  IMAD.MOV.U32 R12, RZ, RZ, R2 ;  /* 0x000000ffff0c7224 */ /* 0x000fe200078e0002 */
[----:B------:R-:W-:-:S07]  /*26340*/  MOV R40, R14 ;  /* 0x0000000e00287202 */ /* 0x000fce0000000f00 */
[----:B------:R-:W-:Y:S05]  /*26350*/  WARPSYNC.COLLECTIVE R15, `(.L_x_644) ;  /* 0x000000000f087348 */ /* 0x000fea0003c00000 */
[----:B------:R0:W1:Y:S02]  /*26360*/  SHFL.IDX P6, R14, R13, R12, R11 ;  /* 0x0000000c0d0e7389 */ /* 0x00006400000c000b */
[----:B01----:R-:W-:Y:S01]  /*26370*/  ENDCOLLECTIVE ;  /* 0x000000000000791b */ /* 0x003fe20003800000 */
.L_x_644:
[----:B------:R-:W-:Y:S02]  /*26380*/  IMAD.MOV.U32 R13, RZ, RZ, R42 ;  /* 0x000000ffff0d7224 */ /* 0x000fe400078e002a */
[----:B------:R-:W-:Y:S01]  /*26390*/  IMAD.MOV.U32 R12, RZ, RZ, R7 ;  /* 0x000000ffff0c7224 */ /* 0x000fe200078e0007 */
[----:B------:R-:W-:-:S07]  /*263a0*/  MOV R35, R14 ;  /* 0x0000000e00237202 */ /* 0x000fce0000000f00 */
[----:B------:R-:W-:Y:S05]  /*263b0*/  WARPSYNC.COLLECTIVE R15, `(.L_x_645) ;  /* 0x000000000f087348 */ /* 0x000fea0003c00000 */
[----:B------:R0:W1:Y:S02]  /*263c0*/  SHFL.IDX P6, R14, R13, R12, R11 ;  /* 0x0000000c0d0e7389 */ /* 0x00006400000c000b */
[----:B01----:R-:W-:Y:S01]  /*263d0*/  ENDCOLLECTIVE ;  /* 0x000000000000791b */ /* 0x003fe20003800000 */
.L_x_645:
[----:B------:R-:W-:Y:S02]  /*263e0*/  IMAD.MOV.U32 R13, RZ, RZ, R37 ;  /* 0x000000ffff0d7224 */ /* 0x000fe400078e0025 */
[----:B------:R-:W-:Y:S01]  /*263f0*/  IMAD.MOV.U32 R12, RZ, RZ, R2 ;  /* 0x000000ffff0c7224 */ /* 0x000fe200078e0002 */
[----:B------:R-:W-:-:S07]  /*26400*/  MOV R42, R14 ;  /* 0x0000000e002a7202 */ /* 0x000fce0000000f00 */
[----:B------:R-:W-:Y:S05]  /*26410*/  WARPSYNC.COLLECTIVE R15, `(.L_x_646) ;  /* 0x000000000f087348 */ /* 0x000fea0003c00000 */
[----:B------:R0:W1:Y:S02]  /*26420*/  SHFL.IDX P6, R14, R13, R12, R11 ;  /* 0x0000000c0d0e7389 */ /* 0x00006400000c000b */
[----:B01----:R-:W-:Y:S01]  /*26430*/  ENDCOLLECTIVE ;  /* 0x000000000000791b */ /* 0x003fe20003800000 */
.L_x_646:
[----:B------:R-:W-:Y:S02]  /*26440*/  IMAD.MOV.U32 R13, RZ, RZ, R44 ;  /* 0x000000ffff0d7224 */ /* 0x000fe400078e002c */
[----:B------:R-:W-:Y:S01]  /*26450*/  IMAD.MOV.U32 R12, RZ, RZ, R7 ;  /* 0x000000ffff0c7224 */ /* 0x000fe200078e0007 */
[----:B------:R-:W-:-:S07]  /*26460*/  MOV R37, R14 ;  /* 0x0000000e00257202 */ /* 0x000fce0000000f00 */
[----:B------:R-:W-:Y:S05]  /*26470*/  WARPSYNC.COLLECTIVE R15, `(.L_x_647) ;  /* 0x000000000f087348 */ /* 0x000fea0003c00000 */
[----:B------:R0:W1:Y:S02]  /*26480*/  SHFL.IDX P6, R14, R13, R12, R11 ;  /* 0x0000000c0d0e7389 */ /* 0x00006400000c000b */
[----:B01----:R-:W-:Y:S01]  /*26490*/  ENDCOLLECTIVE ;  /* 0x000000000000791b */ /* 0x003fe20003800000 */
.L_x_647:
[----:B------:R-:W-:Y:S02]  /*264a0*/  IMAD.MOV.U32 R13, RZ, RZ, R39 ;  /* 0x000000ffff0d7224 */ /* 0x000fe400078e0027 */
[----:B------:R-:W-:Y:S01]  /*264b0*/  IMAD.MOV.U32 R12, RZ, RZ, R2 ;  /* 0x000000ffff0c7224 */ /* 0x000fe200078e0002 */
[----:B------:R-:W-:-:S07]  /*264c0*/  MOV R44, R14 ;  /* 0x0000000e002c7202 */ /* 0x000fce0000000f00 */
[----:B------:R-:W-:Y:S05]  /*264d0*/  WARPSYNC.COLLECTIVE R15, `(.L_x_648) ;  /* 0x000000000f087348 */ /* 0x000fea0003c00000 */
[----:B------:R0:W1:Y:S02]  /*264e0*/  SHFL.IDX P6, R14, R13, R12, R11 ;  /* 0x0000000c0d0e7389 */ /* 0x00006400000c000b */
[----:B01----:R-:W-:Y:S01]  /*264f0*/  ENDCOLLECTIVE ;  /* 0x000000000000791b */ /* 0x003fe20003800000 */
.L_x_648:
[----:B------:R-:W-:Y:S02]  /*26500*/  IMAD.MOV.U32 R13, RZ, RZ, R46 ;  /* 0x000000ffff0d7224 */ /* 0x000fe400078e002e */
[----:B------:R-:W-:Y:S01]  /*26510*/  IMAD.MOV.U32 R12, RZ, RZ, R7 ;  /* 0x000000ffff0c7224 */ /* 0x000fe200078e0007 */
[----:B------:R-:W-:-:S07]  /*26520*/  MOV R39, R14 ;  /* 0x0000000e00277202 */ /* 0x000fce0000000f00 */
[----:B------:R-:W-:Y:S05]  /*26530*/  WARPSYNC.COLLECTIVE R15, `(.L_x_649) ;  /* 0x000000000f087348 */ /* 0x000fea0003c00000 */
[----:B------:R0:W1:Y:S02]  /*26540*/  SHFL.IDX P6, R14, R13, R12, R11 ;  /* 0x0000000c0d0e7389 */ /* 0x00006400000c000b */
[----:B01----:R-:W-:Y:S01]  /*26550*/  ENDCOLLECTIVE ;  /* 0x000000000000791b */ /* 0x003fe20003800000 */
.L_x_649:
[----:B------:R-:W-:Y:S02]  /*26560*/  IMAD.MOV.U32 R13, RZ, RZ, R41 ;  /* 0x000000ffff0d7224 */ /* 0x000fe400078e0029 */
[----:B------:R-:W-:Y:S01]  /*26570*/  IMAD.MOV.U32 R12, RZ, RZ, R2 ;  /* 0x000000ffff0c7224 */ /* 0x000fe200078e0002 */
[----:B------:R-:W-:-:S07]  /*26580*/  MOV R46, R14 ;  /* 0x0000000e002e7202 */ /* 0x000fce0000000f00 */
[----:B------:R-:W-:Y:S05]  /*26590*/  WARPSYNC.COLLECTIVE R15, `(.L_x_650) ;  /* 0x000000000f087348 */ /* 0x000fea0003c00000 */
[----:B------:R0:W1:Y:S02]  /*265a0*/  SHFL.IDX P6, R14, R13, R12, R11 ;  /* 0x0000000c0d0e7389 */ /* 0x00006400000c000b */
[----:B01----:R-:W-:Y:S01]  /*265b0*/  ENDCOLLECTIVE ;  /* 0x000000000000791b */ /* 0x003fe20003800000 */
.L_x_650:
[----:B------:R-:W-:Y:S02]  /*265c0*/  IMAD.MOV.U32 R13, RZ, RZ, R48 ;  /* 0x000000ffff0d7224 */ /* 0x000fe400078e0030 */
[----:B------:R-:W-:Y:S01]  /*265d0*/  IMAD.MOV.U32 R12, RZ, RZ, R7 ;  /* 0x000000ffff0c7224 */ /* 0x000fe200078e0007 */
[----:B------:R-:W-:-:S07]  /*265e0*/  MOV R41, R14 ;  /* 0x0000000e00297202 */ /* 0x000fce0000000f00 */
[----:B------:R-:W-:Y:S05]  /*265f0*/  WARPSYNC.COLLECTIVE R15, `(.L_x_651) ;  /* 0x000000000f087348 */ /* 0x000fea0003c00000 */
[----:B------:R0:W1:Y:S02]  /*26600*/  SHFL.IDX P6, R14, R13, R12, R11 ;  /* 0x0000000c0d0e7389 */ /* 0x00006400000c000b */
[----:B01----:R-:W-:Y:S01]  /*26610*/  ENDCOLLECTIVE ;  /* 0x000000000000791b */ /* 0x003fe20003800000 */
.L_x_651:
[----:B------:R-:W-:Y:S02]  /*26620*/  IMAD.MOV.U32 R13, RZ, RZ, R43 ;  /* 0x000000ffff0d7224 */ /* 0x000fe400078e002b */
[----:B------:R-:W-:Y:S01]  /*26630*/  IMAD.MOV.U32 R12, RZ, RZ, R2 ;  /* 0x000000ffff0c7224 */ /* 0x000fe200078e0002 */
[----:B------:R-:W-:-:S07]  /*26640*/  MOV R48, R14 ;  /* 0x0000000e00307202 */ /* 0x000fce0000000f00 */
[----:B------:R-:W-:Y:S05]  /*26650*/  WARPSYNC.COLLECTIVE R15, `(.L_x_652) ;  /* 0x000000000f087348 */ /* 0x000fea0003c00000 */
[----:B------:R0:W1:Y:S02]  /*26660*/  SHFL.IDX P6, R14, R13, R12, R11 ;  /* 0x0000000c0d0e7389 */ /* 0x00006400000c000b */
[----:B01----:R-:W-:Y:S01]  /*26670*/  ENDCOLLECTIVE ;  /* 0x000000000000791b */ /* 0x003fe20003800000 */
.L_x_652:
[----:B------:R-:W-:Y:S02]  /*26680*/  IMAD.MOV.U32 R13, RZ, RZ, R50 ;  /* 0x000000ffff0d7224 */ /* 0x000fe400078e0032 */
[----:B------:R-:W-:Y:S01]  /*26690*/  IMAD.MOV.U32 R12, RZ, RZ, R7 ;  /* 0x000000ffff0c7224 */ /* 0x000fe200078e0007 */
[----:B------:R-:W-:-:S07]  /*266a0*/  MOV R43, R14 ;  /* 0x0000000e002b7202 */ /* 0x000fce0000000f00 */
[----:B------:R-:W-:Y:S05]  /*266b0*/  WARPSYNC.COLLECTIVE R15, `(.L_x_653) ;  /* 0x000000000f087348 */ /* 0x000fea0003c00000 */
[----:B------:R0:W1:Y:S02]  /*266c0*/  SHFL.IDX P6, R14, R13, R12, R11 ;  /* 0x0000000c0d0e7389 */ /* 0x00006400000c000b */
[----:B01----:R-:W-:Y:S01]  /*266d0*/  ENDCOLLECTIVE ;  /* 0x000000000000791b */ /* 0x003fe20003800000 */
.L_x_653:
[----:B------:R-:W-:Y:S02]  /*266e0*/  IMAD.MOV.U32 R13, RZ, RZ, R45 ;  /* 0x000000ffff0d7224 */ /* 0x000fe400078e002d */
[----:B------:R-:W-:Y:S01]  /*266f0*/  IMAD.MOV.U32 R12, RZ, RZ, R2 ;  /* 0x000000ffff0c7224 */ /* 0x000fe200078e0002 */
[----:B------:R-:W-:-:S07]  /*26700*/  MOV R50, R14 ;  /* 0x0000000e00327202 */ /* 0x000fce0000000f00 */
[----:B------:R-:W-:Y:S05]  /*26710*/  WARPSYNC.COLLECTIVE R15, `(.L_x_654) ;  /* 0x000000000f087348 */ /* 0x000fea0003c00000 */
[----:B------:R0:W1:Y:S02]  /*26720*/  SHFL.IDX P6, R14, R13, R12, R11 ;  /* 0x0000000c0d0e7389 */ /* 0x00006400000c000b */
[----:B01----:R-:W-:Y:S01]  /*26730*/  ENDCOLLECTIVE ;  /* 0x000000000000791b */ /* 0x003fe20003800000 */
.L_x_654:
[----:B------:R-:W-:Y:S02]  /*26740*/  IMAD.MOV.U32 R13, RZ, RZ, R52 ;  /* 0x000000ffff0d7224 */ /* 0x000fe400078e0034 */
[----:B------:R-:W-:Y:S01]  /*26750*/  IMAD.MOV.U32 R12, RZ, RZ, R7 ;  /* 0x000000ffff0c7224 */ /* 0x000fe200078e0007 */
[----:B------:R-:W-:-:S07]  /*26760*/  MOV R45, R14 ;  /* 0x0000000e002d7202 */ /* 0x000fce0000000f00 */
[----:B------:R-:W-:Y:S05]  /*26770*/  WARPSYNC.COLLECTIVE R15, `(.L_x_655) ;  /* 0x000000000f087348 */ /* 0x000fea0003c00000 */
[----:B------:R0:W1:Y:S02]  /*26780*/  SHFL.IDX P6, R14, R13, R12, R11 ;  /* 0x0000000c0d0e7389 */ /* 0x00006400000c000b */
[----:B01----:R-:W-:Y:S01]  /*26790*/  ENDCOLLECTIVE ;  /* 0x000000000000791b */ /* 0x003fe20003800000 */
.L_x_655:
[----:B------:R-:W-:Y:S02]  /*267a0*/  IMAD.MOV.U32 R13, RZ, RZ, R47 ;  /* 0x000000ffff0d7224 */ /* 0x000fe400078e002f */
[----:B------:R-:W-:Y:S01]  /*267b0*/  IMAD.MOV.U32 R12, RZ, RZ, R2 ;  /* 0x000000ffff0c7224 */ /* 0x000fe200078e0002 */
[----:B------:R-:W-:-:S07]  /*267c0*/  MOV R52, R14 ;  /* 0x0000000e00347202 */ /* 0x000fce0000000f00 */
[----:B------:R-:W-:Y:S05]  /*267d0*/  WARPSYNC.COLLECTIVE R15, `(.L_x_656) ;  /* 0x000000000f087348 */ /* 0x000fea0003c00000 */
[----:B------:R0:W1:Y:S02]  /*267e0*/  SHFL.IDX P6, R14, R13, R12, R11 ;  /* 0x0000000c0d0e7389 */ /* 0x00006400000c000b */
[----:B01----:R-:W-:Y:S01]  /*267f0*/  ENDCOLLECTIVE ;  /* 0x000000000000791b */ /* 0x003fe20003800000 */
.L_x_656:
[----:B------:R-:W-:Y:S02]  /*26800*/  IMAD.MOV.U32 R13, RZ, RZ, R54 ;  /* 0x000000ffff0d7224 */ /* 0x000fe400078e0036 */
[----:B------:R-:W-:Y:S01]  /*26810*/  IMAD.MOV.U32 R12, RZ, RZ, R7 ;  /* 0x000000ffff0c7224 */ /* 0x000fe200078e0007 */
[----:B------:R-:W-:-:S07]  /*26820*/  MOV R47, R14 ;  /* 0x0000000e002f7202 */ /* 0x000fce0000000f00 */
[----:B------:R-:W-:Y:S05]  /*26830*/  WARPSYNC.COLLECTIVE R15, `(.L_x_657) ;  /* 0x000000000f087348 */ /* 0x000fea0003c00000 */
[----:B------:R0:W1:Y:S02]  /*26840*/  SHFL.IDX P6, R14, R13, R12, R11 ;  /* 0x0000000c0d0e7389 */ /* 0x00006400000c000b */
[----:B01----:R-:W-:Y:S01]  /*26850*/  ENDCOLLECTIVE ;  /* 0x000000000000791b */ /* 0x003fe20003800000 */
.L_x_657:
[----:B------:R-:W-:Y:S02]  /*26860*/  IMAD.MOV.U32 R13, RZ, RZ, R49 ;  /* 0x000000ffff0d7224 */ /* 0x000fe400078e0031 */
[----:B------:R-:W-:Y:S01]  /*26870*/  IMAD.MOV.U32 R12, RZ, RZ, R2 ;  /* 0x000000ffff0c7224 */ /* 0x000fe200078e0002 */
[----:B------:R-:W-:-:S07]  /*26880*/  MOV R54, R14 ;  /* 0x0000000e00367202 */ /* 0x000fce0000000f00 */
[----:B------:R-:W-:Y:S05]  /*26890*/  WARPSYNC.COLLECTIVE R15, `(.L_x_658) ;  /* 0x000000000f087348 */ /* 0x000fea0003c00000 */
[----:B------:R0:W1:Y:S02]  /*268a0*/  SHFL.IDX P6, R14, R13, R12, R11 ;  /* 0x0000000c0d0e7389 */ /* 0x00006400000c000b */
[----:B01----:R-:W-:Y:S01]  /*268b0*/  ENDCOLLECTIVE ;  /* 0x000000000000791b */ /* 0x003fe20003800000 */
.L_x_658:
[----:B------:R-:W-:Y:S02]  /*268c0*/  IMAD.MOV.U32 R13, RZ, RZ, R58 ;  /* 0x000000ffff0d7224 */ /* 0x000fe400078e003a */
[----:B------:R-:W-:Y:S01]  /*268d0*/  IMAD.MOV.U32 R12, RZ, RZ, R7 ;  /* 0x000000ffff0c7224 */ /* 0x000fe200078e0007 */
[----:B------:R-:W-:-:S07]  /*268e0*/  MOV R49, R14 ;  /* 0x0000000e00317202 */ /* 0x000fce0000000f00 */
[----:B------:R-:W-:Y:S05]  /*268f0*/  WARPSYNC.COLLECTIVE R15, `(.L_x_659) ;  /* 0x000000000f087348 */ /* 0x000fea0003c00000 */
[----:B------:R0:W1:Y:S02]  /*26900*/  SHFL.IDX P6, R14, R13, R12, R11 ;  /* 0x0000000c0d0e7389 */ /* 0x00006400000c000b */
[----:B01----:R-:W-:Y:S01]  /*26910*/  ENDCOLLECTIVE ;  /* 0x000000000000791b */ /* 0x003fe20003800000 */
.L_x_659:
[----:B------:R-:W-:Y:S02]  /*26920*/  IMAD.MOV.U32 R13, RZ, RZ, R51 ;  /* 0x000000ffff0d7224 */ /* 0x000fe400078e0033 */
[----:B------:R-:W-:Y:S01]  /*26930*/  IMAD.MOV.U32 R12, RZ, RZ, R2 ;  /* 0x000000ffff0c7224 */ /* 0x000fe200078e0002 */
[----:B------:R-:W-:-:S07]  /*26940*/  MOV R58, R14 ;  /* 0x0000000e003a7202 */ /* 0x000fce0000000f00 */
[----:B------:R-:W-:Y:S05]  /*26950*/  WARPSYNC.COLLECTIVE R15, `(.L_x_660) ;  /* 0x000000000f087348 */ /* 0x000fea0003c00000 */
[----:B------:R0:W1:Y:S02]  /*26960*/  SHFL.IDX P6, R14, R13, R12, R11 ;  /* 0x0000000c0d0e7389 */ /* 0x00006400000c000b */
[----:B01----:R-:W-:Y:S01]  /*26970*/  ENDCOLLECTIVE ;  /* 0x000000000000791b */ /* 0x003fe20003800000 */
.L_x_660:
[----:B------:R-:W-:Y:S01]  /*26980*/  IMAD.MOV.U32 R13, RZ, RZ, R60 ;  /* 0x000000ffff0d7224 */ /* 0x000fe200078e003c */
[----:B------:R-:W-:Y:S01]  /*26990*/  SEL R60, R37, R44, P0 ;  /* 0x0000002c253c7207 */ /* 0x000fe20000000000 */
[----:B------:R-:W-:Y:S01]  /*269a0*/  IMAD.MOV.U32 R12, RZ, RZ, R7 ;  /* 0x000000ffff0c7224 */ /* 0x000fe200078e0007 */
[----:B------:R-:W-:-:S07]  /*269b0*/  MOV R51, R14 ;  /* 0x0000000e00337202 */ /* 0x000fce0000000f00 */
[----:B------:R-:W-:Y:S05]  /*269c0*/  WARPSYNC.COLLECTIVE R15, `(.L_x_661) ;  /* 0x000000000f087348 */ /* 0x000fea0003c00000 */
[----:B------:R0:W1:Y:S02]  /*269d0*/  SHFL.IDX P6, R14, R13, R12, R11 ;  /* 0x0000000c0d0e7389 */ /* 0x00006400000c000b */
[----:B01----:R-:W-:Y:S01]  /*269e0*/  ENDCOLLECTIVE ;  /* 0x000000000000791b */ /* 0x003fe20003800000 */
.L_x_661:
[----:B------:R-:W-:Y:S02]  /*269f0*/  IMAD.MOV.U32 R13, RZ, RZ, R53 ;  /* 0x000000ffff0d7224 */ /* 0x000fe400078e0035 */
[----:B------:R-:W-:Y:S01]  /*26a00*/  IMAD.MOV.U32 R12, RZ, RZ, R2 ;  /* 0x000000ffff0c7224 */ /* 0x000fe200078e0002 */
[----:B------:R-:W-:-:S07]  /*26a10*/  MOV R20, R14 ;  /* 0x0000000e00147202 */ /* 0x000fce0000000f00 */
[----:B------:R-:W-:Y:S05]  /*26a20*/  WARPSYNC.COLLECTIVE R15, `(.L_x_662) ;  /* 0x000000000f087348 */ /* 0x000fea0003c00000 */
[----:B------:R0:W1:Y:S02]  /*26a30*/  SHFL.IDX P6, R14, R13, R12, R11 ;  /* 0x0000000c0d0e7389 */ /* 0x00006400000c000b */
[----:B01----:R-:W-:Y:S01]  /*26a40*/  ENDCOLLECTIVE ;  /* 0x000000000000791b */ /* 0x003fe20003800000 */
.L_x_662:
[----:B------:R-:W-:Y:S01]  /*26a50*/  IMAD.MOV.U32 R13, RZ, RZ, R62 ;  /* 0x000000ffff0d7224 */ /* 0x000fe200078e003e */
[----:B------:R-:W-:Y:S01]  /*26a60*/  SEL R62, R44, R37, P0 ;  /* 0x000000252c3e7207 */ /* 0x000fe20000000000 */
[----:B------:R-:W-:Y:S01]  /*26a70*/  IMAD.MOV.U32 R12, RZ, RZ, R7 ;  /* 0x000000ffff0c7224 */ /* 0x000fe200078e0007 */
[----:B------:R-:W-:Y:S02]  /*26a80*/  SEL R44, R39, R46, P0 ;  /* 0x0000002e272c7207 */ /* 0x000fe40000000000 */
[----:B------:R-:W-:Y:S02]  /*26a90*/  SEL R46, R46, R39, P0 ;  /* 0x000000272e2e7207 */ /* 0x000fe40000000000 */
[----:B------:R-:W-:-:S07]  /*26aa0*/  MOV R53, R14 ;  /* 0x0000000e00357202 */ /* 0x000fce0000000f00 */
[----:B------:R-:W-:Y:S05]  /*26ab0*/  WARPSYNC.COLLECTIVE R15, `(.L_x_663) ;  /* 0x000000000f087348 */ /* 0x000fea0003c00000 */
[----:B------:R0:W1:Y:S02]  /*26ac0*/  SHFL.IDX P6, R14, R13, R12, R11 ;  /* 0x0000000c0d0e7389 */ /* 0x00006400000c000b */
[----:B01----:R-:W-:Y:S01]  /*26ad0*/  ENDCOLLECTIVE ;  /* 0x000000000000791b */ /* 0x003fe20003800000 */
.L_x_663:
[----:B------:R-:W-:Y:S02]  /*26ae0*/  IMAD.MOV.U32 R13, RZ, RZ, R55 ;  /* 0x000000ffff0d7224 */ /* 0x000fe400078e0037 */
[----:B------:R-:W-:Y:S01]  /*26af0*/  IMAD.MOV.U32 R12, RZ, RZ, R2 ;  /* 0x000000ffff0c7224 */ /* 0x000fe200078e0002 */
[----:B------:R-:W-:-:S07]  /*26b00*/  MOV R72, R14 ;  /* 0x0000000e00487202 */ /* 0x000fce0000000f00 */
[----:B------:R-:W-:Y:S05]  /*26b10*/  WARPSYNC.COLLECTIVE R15, `(.L_x_664) ;  /* 0x000000000f087348 */ /* 0x000fea0003c00000 */
[----:B------:R0:W1:Y:S02]  /*26b20*/  SHFL.IDX P6, R14, R13, R12, R11 ;  /* 0x0000000c0d0e7389 */ /* 0x00006400000c000b */
[----:B01----:R-:W-:Y:S01]  /*26b30*/  ENDCOLLECTIVE ;  /* 0x000000000000791b */ /* 0x003fe20003800000 */
.L_x_664:
[----:B------:R-:W-:Y:S01]  /*26b40*/  IMAD.MOV.U32 R13, RZ, RZ, R64 ;  /* 0x000000ffff0d7224 */ /* 0x000fe200078e0040 */
[----:B------:R-:W-:Y:S01]  /*26b50*/  SEL R64, R41, R48, P0 ;  /* 0x0000003029407207 */ /* 0x000fe20000000000 */
[----:B------:R-:W-:Y:S01]  /*26b60*/  IMAD.MOV.U32 R12, RZ, RZ, R7 ;  /* 0x000000ffff0c7224 */ /* 0x000fe200078e0007 */
[----:B------:R-:W-:-:S07]  /*26b70*/  MOV R55, R14 ;  /* 0x0000000e00377202 */ /* 0x000fce0000000f00 */
[----:B------:R-:W-:Y:S05]  /*26b80*/  WARPSYNC.COLLECTIVE R15, `(.L_x_665) ;  /* 0x000000000f087348 */ /* 0x000fea0003c00000 */
[----:B------:R0:W1:Y:S02]  /*26b90*/  SHFL.IDX P6, R14, R13, R12, R11 ;  /* 0x0000000c0d0e7389 */ /* 0x00006400000c000b */
[----:B01----:R-:W-:Y:S01]  /*26ba0*/  ENDCOLLECTIVE ;  /* 0x000000000000791b */ /* 0x003fe20003800000 */
.L_x_665:
[----:B------:R-:W-:Y:S02]  /*26bb0*/  IMAD.MOV.U32 R13, RZ, RZ, R59 ;  /* 0x000000ffff0d7224 */ /* 0x000fe400078e003b */
[----:B------:R-:W-:Y:S01]  /*26bc0*/  IMAD.MOV.U32 R12, RZ, RZ, R2 ;  /* 0x000000ffff0c7224 */ /* 0x000fe200078e0002 */
[----:B------:R-:W-:-:S07]  /*26bd0*/  MOV R74, R14 ;  /* 0x0000000e004a7202 */ /* 0x000fce0000000f00 */
[----:B------:R-:W-:Y:S05]  /*26be0*/  WARPSYNC.COLLECTIVE R15, `(.L_x_666) ;  /* 0x000000000f087348 */ /* 0x000fea0003c00000 */
[----:B------:R0:W1:Y:S02]  /*26bf0*/  SHFL.IDX P6, R14, R13, R12, R11 ;  /* 0x0000000c0d0e7389 */ /* 0x00006400000c000b */
[----:B01----:R-:W-:Y:S01]  /*26c00*/  ENDCOLLECTIVE ;  /* 0x000000000000791b */ /* 0x003fe20003800000 */
.L_x_666:
[----:B------:R-:W-:Y:S01]  /*26c10*/  SEL R9, R55, R74, P0 ;  /* 0x0000004a37097207 */ /* 0x000fe20000000000 */
        /* <DEDUP_REMOVED lines=9> */
.L_x_667:
[----:B------:R-:W-:Y:S02]  /*26cb0*/  IMAD.MOV.U32 R13, RZ, RZ, R61 ;  /* 0x000000ffff0d7224 */ /* 0x000fe400078e003d */
[----:B------:R-:W-:Y:S01]  /*26cc0*/  IMAD.MOV.U32 R12, RZ, RZ, R2 ;  /* 0x000000ffff0c7224 */ /* 0x000fe200078e0002 */
[----:B------:R-:W-:-:S07]  /*26cd0*/  MOV R84, R14 ;  /* 0x0000000e00547202 */ /* 0x000fce0000000f00 */
[----:B------:R-:W-:Y:S05]  /*26ce0*/  WARPSYNC.COLLECTIVE R15, `(.L_x_668) ;  /* 0x000000000f087348 */ /* 0x000fea0003c00000 */
[----:B------:R0:W1:Y:S02]  /*26cf0*/  SHFL.IDX P6, R14, R13, R12, R11 ;  /* 0x0000000c0d0e7389 */ /* 0x00006400000c000b */
[----:B01----:R-:W-:Y:S01]  /*26d00*/  ENDCOLLECTIVE ;  /* 0x000000000000791b */ /* 0x003fe20003800000 */
.L_x_668:
[----:B------:R-:W-:Y:S02]  /*26d10*/  SEL R25, R59, R84, P0 ;  /* 0x000000543b197207 */ /* 0x000fe40000000000 */
[----:B------:R-:W-:Y:S01]  /*26d20*/  SEL R27, R84, R59, P0 ;  /* 0x0000003b541b7207 */ /* 0x000fe20000000000 */
[----:B------:R-:W-:Y:S01]  /*26d30*/  IMAD.MOV.U32 R13, RZ, RZ, R68 ;  /* 0x000000ffff0d7224 */ /* 0x000fe200078e0044 */
[----:B------:R-:W-:Y:S01]  /*26d40*/  SEL R68, R45, R52, P0 ;  /* 0x000000342d447207 */ /* 0x000fe20000000000 */
[----:B------:R-:W-:Y:S01]  /*26d50*/  IMAD.MOV.U32 R12, RZ, RZ, R7 ;  /* 0x000000ffff0c7224 */ /* 0x000fe200078e0007 */
[----:B------:R-:W-:-:S07]  /*26d60*/  MOV R61, R14 ;  /* 0x0000000e003d7202 */ /* 0x000fce0000000f00 */
[----:B------:R-:W-:Y:S05]  /*26d70*/  WARPSYNC.COLLECTIVE R15, `(.L_x_669) ;  /* 0x000000000f087348 */ /* 0x000fea0003c00000 */
[----:B------:R0:W1:Y:S02]  /*26d80*/  SHFL.IDX P6, R14, R13, R12, R11 ;  /* 0x0000000c0d0e7389 */ /* 0x00006400000c000b */
[----:B01----:R-:W-:Y:S01]  /*26d90*/  ENDCOLLECTIVE ;  /* 0x000000000000791b */ /* 0x003fe20003800000 */
.L_x_669:
[----:B------:R-:W-:Y:S02]  /*26da0*/  IMAD.MOV.U32 R13, RZ, RZ, R63 ;  /* 0x000000ffff0d7224 */ /* 0x000fe400078e003f */
[----:B------:R-:W-:Y:S01]  /*26db0*/  IMAD.MOV.U32 R12, RZ, RZ, R2 ;  /* 0x000000ffff0c7224 */ /* 0x000fe200078e0002 */
[----:B------:R-:W-:-:S07]  /*26dc0*/  MOV R86, R14 ;  /* 0x0000000e00567202 */ /* 0x000fce0000000f00 */
[----:B------:R-:W-:Y:S05]  /*26dd0*/  WARPSYNC.COLLECTIVE R15, `(.L_x_670) ;  /* 0x000000000f087348 */ /* 0x000fea0003c00000 */
[----:B------:R0:W1:Y:S02]  /*26de0*/  SHFL.IDX P6, R14, R13, R12, R11 ;  /* 0x0000000c0d0e7389 */ /* 0x00006400000c000b */
[----:B01----:R-:W-:Y:S01]  /*26df0*/  ENDCOLLECTIVE ;  /* 0x000000000000791b */ /* 0x003fe20003800000 */
.L_x_670:
[----:B------:R-:W-:Y:S02]  /*26e00*/  SEL R29, R61, R86, P0 ;  /* 0x000000563d1d7207 */ /* 0x000fe40000000000 */
        /* <DEDUP_REMOVED lines=10> */
.L_x_671:
[----:B------:R-:W-:Y:S02]  /*26eb0*/  IMAD.MOV.U32 R13, RZ, RZ, R65 ;  /* 0x000000ffff0d7224 */ /* 0x000fe400078e0041 */
[----:B------:R-:W-:Y:S01]  /*26ec0*/  IMAD.MOV.U32 R12, RZ, RZ, R2 ;  /* 0x000000ffff0c7224 */ /* 0x000fe200078e0002 */
[----:B------:R-:W-:-:S07]  /*26ed0*/  MOV R88, R14 ;  /* 0x0000000e00587202 */ /* 0x000fce0000000f00 */
[----:B------:R-:W-:Y:S05]  /*26ee0*/  WARPSYNC.COLLECTIVE R15, `(.L_x_672) ;  /* 0x000000000f087348 */ /* 0x000fea0003c00000 */
[----:B------:R0:W1:Y:S02]  /*26ef0*/  SHFL.IDX P6, R14, R13, R12, R11 ;  /* 0x0000000c0d0e7389 */ /* 0x00006400000c000b */
[----:B01----:R-:W-:Y:S01]  /*26f00*/  ENDCOLLECTIVE ;  /* 0x000000000000791b */ /* 0x003fe20003800000 */
.L_x_672:
[----:B------:R-:W-:Y:S01]  /*26f10*/  IMAD.MOV.U32 R13, RZ, RZ, R76 ;  /* 0x000000ffff0d7224 */ /* 0x000fe200078e004c */
[----:B------:R-:W-:Y:S01]  /*26f20*/  SEL R76, R49, R58, P0 ;  /* 0x0000003a314c7207 */ /* 0x000fe20000000000 */
[----:B------:R-:W-:Y:S01]  /*26f30*/  IMAD.MOV.U32 R12, RZ, RZ, R7 ;  /* 0x000000ffff0c7224 */ /* 0x000fe200078e0007 */
[----:B------:R-:W-:-:S07]  /*26f40*/  MOV R65, R14 ;  /* 0x0000000e00417202 */ /* 0x000fce0000000f00 */
[----:B------:R-:W-:Y:S05]  /*26f50*/  WARPSYNC.COLLECTIVE R15, `(.L_x_673) ;  /* 0x000000000f087348 */ /* 0x000fea0003c00000 */
[----:B------:R0:W1:Y:S02]  /*26f60*/  SHFL.IDX P6, R14, R13, R12, R11 ;  /* 0x0000000c0d0e7389 */ /* 0x00006400000c000b */
[----:B01----:R-:W-:Y:S01]  /*26f70*/  ENDCOLLECTIVE ;  /* 0x000000000000791b */ /* 0x003fe20003800000 */
.L_x_673:
[----:B------:R-:W-:Y:S02]  /*26f80*/  IMAD.MOV.U32 R13, RZ, RZ, R67 ;  /* 0x000000ffff0d7224 */ /* 0x000fe400078e0043 */
[----:B------:R-:W-:Y:S01]  /*26f90*/  IMAD.MOV.U32 R12, RZ, RZ, R2 ;  /* 0x000000ffff0c7224 */ /* 0x000fe200078e0002 */
[----:B------:R-:W-:-:S07]  /*26fa0*/  MOV R90, R14 ;  /* 0x0000000e005a7202 */ /* 0x000fce0000000f00 */
[----:B------:R-:W-:Y:S05]  /*26fb0*/  WARPSYNC.COLLECTIVE R15, `(.L_x_674) ;  /* 0x000000000f087348 */ /* 0x000fea0003c00000 */
[----:B------:R0:W1:Y:S02]  /*26fc0*/  SHFL.IDX P6, R14, R13, R12, R11 ;  /* 0x0000000c0d0e7389 */ /* 0x00006400000c000b */
[----:B01----:R-:W-:Y:S01]  /*26fd0*/  ENDCOLLECTIVE ;  /* 0x000000000000791b */ /* 0x003fe20003800000 */
.L_x_674:
        /* <DEDUP_REMOVED lines=9> */
.L_x_675:
[----:B------:R-:W-:Y:S02]  /*27070*/  IMAD.MOV.U32 R13, RZ, RZ, R69 ;  /* 0x000000ffff0d7224 */ /* 0x000fe400078e0045 */
[----:B------:R-:W-:Y:S01]  /*27080*/  IMAD.MOV.U32 R12, RZ, RZ, R2 ;  /* 0x000000ffff0c7224 */ /* 0x000fe200078e0002 */
[----:B------:R-:W-:-:S07]  /*27090*/  MOV R92, R14 ;  /* 0x0000000e005c7202 */ /* 0x000fce0000000f00 */
[----:B------:R-:W-:Y:S05]  /*270a0*/  WARPSYNC.COLLECTIVE R15, `(.L_x_676) ;  /* 0x000000000f087348 */ /* 0x000fea0003c00000 */
[----:B------:R0:W1:Y:S02]  /*270b0*/  SHFL.IDX P6, R14, R13, R12, R11 ;  /* 0x0000000c0d0e7389 */ /* 0x00006400000c000b */
[----:B01----:R-:W-:Y:S01]  /*270c0*/  ENDCOLLECTIVE ;  /* 0x000000000000791b */ /* 0x003fe20003800000 */
.L_x_676:
[----:B------:R-:W-:Y:S01]  /*270d0*/  IMAD.MOV.U32 R13, RZ, RZ, R80 ;  /* 0x000000ffff0d7224 */ /* 0x000fe200078e0050 */
[----:B------:R-:W-:Y:S01]  /*270e0*/  SEL R80, R51, R20, P0 ;  /* 0x0000001433507207 */ /* 0x000fe20000000000 */
[----:B------:R-:W-:Y:S01]  /*270f0*/  IMAD.MOV.U32 R12, RZ, RZ, R7 ;  /* 0x000000ffff0c7224 */ /* 0x000fe200078e0007 */
[----:B------:R-:W-:-:S07]  /*27100*/  MOV R69, R14 ;  /* 0x0000000e00457202 */ /* 0x000fce0000000f00 */
[----:B------:R-:W-:Y:S05]  /*27110*/  WARPSYNC.COLLECTIVE R15, `(.L_x_677) ;  /* 0x000000000f087348 */ /* 0x000fea0003c00000 */
[----:B------:R0:W1:Y:S02]  /*27120*/  SHFL.IDX P6, R14, R13, R12, R11 ;  /* 0x0000000c0d0e7389 */ /* 0x00006400000c000b */
[----:B01----:R-:W-:Y:S01]  /*27130*/  ENDCOLLECTIVE ;  /* 0x000000000000791b */ /* 0x003fe20003800000 */
.L_x_677:
[----:B------:R-:W-:Y:S02]  /*27140*/  IMAD.MOV.U32 R13, RZ, RZ, R71 ;  /* 0x000000ffff0d7224 */ /* 0x000fe400078e0047 */
[----:B------:R-:W-:Y:S01]  /*27150*/  IMAD.MOV.U32 R12, RZ, RZ, R2 ;  /* 0x000000ffff0c7224 */ /* 0x000fe200078e0002 */
[----:B------:R-:W-:-:S07]  /*27160*/  MOV R94, R14 ;  /* 0x0000000e005e7202 */ /* 0x000fce0000000f00 */
[----:B------:R-:W-:Y:S05]  /*27170*/  WARPSYNC.COLLECTIVE R15, `(.L_x_678) ;  /* 0x000000000f087348 */ /* 0x000fea0003c00000 */
[----:B------:R0:W1:Y:S02]  /*27180*/  SHFL.IDX P6, R14, R13, R12, R11 ;  /* 0x0000000c0d0e7389 */ /* 0x00006400000c000b */
[----:B01----:R-:W-:Y:S01]  /*27190*/  ENDCOLLECTIVE ;  /* 0x000000000000791b */ /* 0x003fe20003800000 */
.L_x_678:
        /* <DEDUP_REMOVED lines=9> */
.L_x_679:
[----:B------:R-:W-:Y:S02]  /*27230*/  IMAD.MOV.U32 R13, RZ, RZ, R73 ;  /* 0x000000ffff0d7224 */ /* 0x000fe400078e0049 */
[----:B------:R-:W-:Y:S01]  /*27240*/  IMAD.MOV.U32 R12, RZ, RZ, R2 ;  /* 0x000000ffff0c7224 */ /* 0x000fe200078e0002 */
[----:B------:R-:W-:-:S07]  /*27250*/  MOV R96, R14 ;  /* 0x0000000e00607202 */ /* 0x000fce0000000f00 */
[----:B------:R-:W-:Y:S05]  /*27260*/  WARPSYNC.COLLECTIVE R15, `(.L_x_680) ;  /* 0x000000000f087348 */ /* 0x000fea0003c00000 */
[----:B------:R0:W1:Y:S02]  /*27270*/  SHFL.IDX P6, R14, R13, R12, R11 ;  /* 0x0000000c0d0e7389 */ /* 0x00006400000c000b */
[----:B01----:R-:W-:Y:S01]  /*27280*/  ENDCOLLECTIVE ;  /* 0x000000000000791b */ /* 0x003fe20003800000 */
.L_x_680:
[----:B------:R-:W-:Y:S01]  /*27290*/  SEL R61, R71, R96, P0 ;  /* 0x00000060473d7207 */ /* 0x000fe20000000000 */
[----:B------:R-:W-:Y:S02]  /*272a0*/  IMAD.MOV.U32 R13, RZ, RZ, R98 ;  /* 0x000000ffff0d7224 */ /* 0x000fe400078e0062 */
[----:B------:R-:W-:Y:S01]  /*272b0*/  IMAD.MOV.U32 R12, RZ, RZ, R7 ;  /* 0x000000ffff0c7224 */ /* 0x000fe200078e0007 */
[----:B------:R-:W-:-:S07]  /*272c0*/  MOV R73, R14 ;  /* 0x0000000e00497202 */ /* 0x000fce0000000f00 */
[----:B------:R-:W-:Y:S05]  /*272d0*/  WARPSYNC.COLLECTIVE R15, `(.L_x_681) ;  /* 0x000000000f087348 */ /* 0x000fea0003c00000 */
[----:B------:R0:W1:Y:S02]  /*272e0*/  SHFL.IDX P6, R14, R13, R12, R11 ;  /* 0x0000000c0d0e7389 */ /* 0x00006400000c000b */
[----:B01----:R-:W-:Y:S01]  /*272f0*/  ENDCOLLECTIVE ;  /* 0x000000000000791b */ /* 0x003fe20003800000 */
.L_x_681:
[----:B------:R-:W-:Y:S02]  /*27300*/  IMAD.MOV.U32 R13, RZ, RZ, R75 ;  /* 0x000000ffff0d7224 */ /* 0x000fe400078e004b */
[----:B------:R-:W-:Y:S01]  /*27310*/  IMAD.MOV.U32 R12, RZ, RZ, R2 ;  /* 0x000000ffff0c7224 */ /* 0x000fe200078e0002 */
[----:B------:R-:W-:-:S07]  /*27320*/  MOV R98, R14 ;  /* 0x0000000e00627202 */ /* 0x000fce0000000f00 */
[----:B------:R-:W-:Y:S05]  /*27330*/  WARPSYNC.COLLECTIVE R15, `(.L_x_682) ;  /* 0x000000000f087348 */ /* 0x000fea0003c00000 */
[----:B------:R0:W1:Y:S02]  /*27340*/  SHFL.IDX P6, R14, R13, R12, R11 ;  /* 0x0000000c0d0e7389 */ /* 0x00006400000c000b */
[----:B01----:R-:W-:Y:S01]  /*27350*/  ENDCOLLECTIVE ;  /* 0x000000000000791b */ /* 0x003fe20003800000 */
.L_x_682:
        /* <DEDUP_REMOVED lines=8> */
.L_x_683:
[----:B------:R-:W-:Y:S02]  /*273e0*/  IMAD.MOV.U32 R13, RZ, RZ, R77 ;  /* 0x000000ffff0d7224 */ /* 0x000fe400078e004d */
[----:B------:R-:W-:Y:S01]  /*273f0*/  IMAD.MOV.U32 R12, RZ, RZ, R2 ;  /* 0x000000ffff0c7224 */ /* 0x000fe200078e0002 */
[----:B------:R-:W-:-:S07]  /*27400*/  MOV R100, R14 ;  /* 0x0000000e00647202 */ /* 0x000fce0000000f00 */
[----:B------:R-:W-:Y:S05]  /*27410*/  WARPSYNC.COLLECTIVE R15, `(.L_x_684) ;  /* 0x000000000f087348 */ /* 0x000fea0003c00000 */
[----:B------:R0:W1:Y:S02]  /*27420*/  SHFL.IDX P6, R14, R13, R12, R11 ;  /* 0x0000000c0d0e7389 */ /* 0x00006400000c000b */
[----:B01----:R-:W-:Y:S01]  /*27430*/  ENDCOLLECTIVE ;  /* 0x000000000000791b */ /* 0x003fe20003800000 */
.L_x_684:
[----:B------:R-:W-:Y:S01]  /*27440*/  SEL R65, R75, R100, P0 ;  /* 0x000000644b417207 */ /* 0x000fe20000000000 */
[----:B------:R-:W-:Y:S02]  /*27450*/  IMAD.MOV.U32 R13, RZ, RZ, R110 ;  /* 0x000000ffff0d7224 */ /* 0x000fe400078e006e */
[----:B------:R-:W-:Y:S01]  /*27460*/  IMAD.MOV.U32 R12, RZ, RZ, R7 ;  /* 0x000000ffff0c7224 */ /* 0x000fe200078e0007 */
[----:B------:R-:W-:-:S07]  /*27470*/  MOV R77, R14 ;  /* 0x0000000e004d7202 */ /* 0x000fce0000000f00 */
[----:B------:R-:W-:Y:S05]  /*27480*/  WARPSYNC.COLLECTIVE R15, `(.L_x_685) ;  /* 0x000000000f087348 */ /* 0x000fea0003c00000 */
[----:B------:R0:W1:Y:S02]  /*27490*/  SHFL.IDX P6, R14, R13, R12, R11 ;  /* 0x0000000c0d0e7389 */ /* 0x00006400000c000b */
[----:B01----:R-:W-:Y:S01]  /*274a0*/  ENDCOLLECTIVE ;  /* 0x000000000000791b */ /* 0x003fe20003800000 */
.L_x_685:
[----:B------:R-:W-:Y:S02]  /*274b0*/  IMAD.MOV.U32 R13, RZ, RZ, R79 ;  /* 0x000000ffff0d7224 */ /* 0x000fe400078e004f */
[----:B------:R-:W-:Y:S01]  /*274c0*/  IMAD.MOV.U32 R12, RZ, RZ, R2 ;  /* 0x000000ffff0c7224 */ /* 0x000fe200078e0002 */
[----:B------:R-:W-:-:S07]  /*274d0*/  MOV R110, R14 ;  /* 0x0000000e006e7202 */ /* 0x000fce0000000f00 */
[----:B------:R-:W-:Y:S05]  /*274e0*/  WARPSYNC.COLLECTIVE R15, `(.L_x_686) ;  /* 0x000000000f087348 */ /* 0x000fea0003c00000 */
[----:B------:R0:W1:Y:S02]  /*274f0*/  SHFL.IDX P6, R14, R13, R12, R11 ;  /* 0x0000000c0d0e7389 */ /* 0x00006400000c000b */
[----:B01----:R-:W-:Y:S01]  /*27500*/  ENDCOLLECTIVE ;  /* 0x000000000000791b */ /* 0x003fe20003800000 */
.L_x_686:
        /* <DEDUP_REMOVED lines=8> */
.L_x_687:
[----:B------:R-:W-:Y:S02]  /*27590*/  IMAD.MOV.U32 R13, RZ, RZ, R109 ;  /* 0x000000ffff0d7224 */ /* 0x000fe400078e006d */
[----:B------:R-:W-:Y:S01]  /*275a0*/  IMAD.MOV.U32 R12, RZ, RZ, R2 ;  /* 0x000000ffff0c7224 */ /* 0x000fe200078e0002 */
[----:B------:R-:W-:-:S07]  /*275b0*/  MOV R112, R14 ;  /* 0x0000000e00707202 */ /* 0x000fce0000000f00 */
[----:B------:R-:W-:Y:S05]  /*275c0*/  WARPSYNC.COLLECTIVE R15, `(.L_x_688) ;  /* 0x000000000f087348 */ /* 0x000fea0003c00000 */
[----:B------:R0:W1:Y:S02]  /*275d0*/  SHFL.IDX P6, R14, R13, R12, R11 ;  /* 0x0000000c0d0e7389 */ /* 0x00006400000c000b */
[----:B01----:R-:W-:Y:S01]  /*275e0*/  ENDCOLLECTIVE ;  /* 0x000000000000791b */ /* 0x003fe20003800000 */
.L_x_688:
[----:B------:R-:W-:Y:S01]  /*275f0*/  SEL R69, R79, R112, P0 ;  /* 0x000000704f457207 */ /* 0x000fe20000000000 */
[----:B------:R-:W-:Y:S02]  /*27600*/  IMAD.MOV.U32 R13, RZ, RZ, R114 ;  /* 0x000000ffff0d7224 */ /* 0x000fe400078e0072 */
[----:B------:R-:W-:Y:S01]  /*27610*/  IMAD.MOV.U32 R12, RZ, RZ, R7 ;  /* 0x000000ffff0c7224 */ /* 0x000fe200078e0007 */
[----:B------:R-:W-:-:S07]  /*27620*/  MOV R109, R14 ;  /* 0x0000000e006d7202 */ /* 0x000fce0000000f00 */
[----:B------:R-:W-:Y:S05]  /*27630*/  WARPSYNC.COLLECTIVE R15, `(.L_x_689) ;  /* 0x000000000f087348 */ /* 0x000fea0003c00000 */
[----:B------:R0:W1:Y:S02]  /*27640*/  SHFL.IDX P6, R14, R13, R12, R11 ;  /* 0x0000000c0d0e7389 */ /* 0x00006400000c000b */
[----:B01----:R-:W-:Y:S01]  /*27650*/  ENDCOLLECTIVE ;  /* 0x000000000000791b */ /* 0x003fe20003800000 */
.L_x_689:
[----:B------:R-:W-:Y:S02]  /*27660*/  IMAD.MOV.U32 R13, RZ, RZ, R111 ;  /* 0x000000ffff0d7224 */ /* 0x000fe400078e006f */
[----:B------:R-:W-:Y:S01]  /*27670*/  IMAD.MOV.U32 R12, RZ, RZ, R2 ;  /* 0x000000ffff0c7224 */ /* 0x000fe200078e0002 */
[----:B------:R-:W-:-:S07]  /*27680*/  MOV R114, R14 ;  /* 0x0000000e00727202 */ /* 0x000fce0000000f00 */
[----:B------:R-:W-:Y:S05]  /*27690*/  WARPSYNC.COLLECTIVE R15, `(.L_x_690) ;  /* 0x000000000f087348 */ /* 0x000fea0003c00000 */
[----:B------:R0:W1:Y:S02]  /*276a0*/  SHFL.IDX P6, R14, R13, R12, R11 ;  /* 0x0000000c0d0e7389 */ /* 0x00006400000c000b */
[----:B01----:R-:W-:Y:S01]  /*276b0*/  ENDCOLLECTIVE ;  /* 0x000000000000791b */ /* 0x003fe20003800000 */
.L_x_690:
[----:B------:R-:W-:Y:S02]  /*276c0*/  IMAD.MOV.U32 R13, RZ, RZ, R116 ;  /* 0x000000ffff0d7224 */ /* 0x000fe400078e0074 */
[----:B------:R-:W-:Y:S01]  /*276d0*/  IMAD.MOV.U32 R12, RZ, RZ, R7 ;  /* 0x000000ffff0c7224 */ /* 0x000fe200078e0007 */
[----:B------:R-:W-:-:S07]  /*276e0*/  MOV R111, R14 ;  /* 0x0000000e006f7202 */ /* 0x000fce0000000f00 */
[----:B------:R-:W-:Y:S05]  /*276f0*/  WARPSYNC.COLLECTIVE R15, `(.L_x_691) ;  /* 0x000000000f087348 */ /* 0x000fea0003c00000 */
[----:B------:R0:W1:Y:S02]  /*27700*/  SHFL.IDX P6, R14, R13, R12, R11 ;  /* 0x0000000c0d0e7389 */ /* 0x00006400000c000b */
[----:B01----:R-:W-:Y:S01]  /*27710*/  ENDCOLLECTIVE ;  /* 0x000000000000791b */ /* 0x003fe20003800000 */
.L_x_691:
[----:B------:R-:W-:Y:S01]  /*27720*/  IMAD.MOV.U32 R13, RZ, RZ, R5 ;  /* 0x000000ffff0d7224 */ /* 0x000fe200078e0005 */
[----:B------:R-:W-:Y:S01]  /*27730*/  SEL R5, R53, R72, P0 ;  /* 0x0000004835057207 */ /* 0x000fe20000000000 */
[----:B------:R-:W-:Y:S02]  /*27740*/  IMAD.MOV.U32 R12, RZ, RZ, R2 ;  /* 0x000000ffff0c7224 */ /* 0x000fe400078e0002 */
[----:B------:R-:W-:Y:S01]  /*27750*/  IMAD.MOV.U32 R2, RZ, RZ, RZ ;  /* 0x000000ffff027224 */ /* 0x000fe200078e00ff */
[----:B------:R-:W-:-:S07]  /*27760*/  MOV R116, R14 ;  /* 0x0000000e00747202 */ /* 0x000fce0000000f00 */
[----:B------:R-:W-:Y:S05]  /*27770*/  WARPSYNC.COLLECTIVE R15, `(.L_x_692) ;  /* 0x000000000f087348 */ /* 0x000fea0003c00000 */
[----:B------:R0:W1:Y:S02]  /*27780*/  SHFL.IDX P6, R14, R13, R12, R11 ;  /* 0x0000000c0d0e7389 */ /* 0x00006400000c000b */
[----:B01----:R-:W-:Y:S01]  /*27790*/  ENDCOLLECTIVE ;  /* 0x000000000000791b */ /* 0x003fe20003800000 */
.L_x_692:
[----:B------:R-:W-:Y:S01]  /*277a0*/  SEL R77, R111, R116, P0 ;  /* 0x000000746f4d7207 */ /* 0x000fe20000000000 */
[----:B------:R-:W-:Y:S02]  /*277b0*/  IMAD.MOV.U32 R13, RZ, RZ, R3 ;  /* 0x000000ffff0d7224 */ /* 0x000fe400078e0003 */
[----:B------:R-:W-:Y:S01]  /*277c0*/  IMAD.MOV.U32 R12, RZ, RZ, R7 ;  /* 0x000000ffff0c7224 */ /* 0x000fe200078e0007 */
[----:B------:R-:W-:Y:S02]  /*277d0*/  SEL R7, R72, R53, P0 ;  /* 0x0000003548077207 */ /* 0x000fe40000000000 */
[----:B------:R-:W-:Y:S02]  /*277e0*/  SEL R53, R109, R114, P0 ;  /* 0x000000726d357207 */ /* 0x000fe40000000000 */
[----:B------:R-:W-:-:S07]  /*277f0*/  MOV R0, R14 ;  /* 0x0000000e00007202 */ /* 0x000fce0000000f00 */
[----:B------:R-:W-:Y:S05]  /*27800*/  WARPSYNC.COLLECTIVE R15, `(.L_x_693) ;  /* 0x000000000f087348 */ /* 0x000fea0003c00000 */
[----:B------:R0:W1:Y:S02]  /*27810*/  SHFL.IDX P6, R14, R13, R12, R11 ;  /* 0x0000000c0d0e7389 */ /* 0x00006400000c000b */
[----:B01----:R-:W-:Y:S01]  /*27820*/  ENDCOLLECTIVE ;  /* 0x000000000000791b */ /* 0x003fe20003800000 */
.L_x_693:
[----:B------:R-:W-:Y:S02]  /*27830*/  SEL R12, R33, R40, P0 ;  /* 0x00000028210c7207 */ /* 0x000fe40000000000 */
[----:B------:R-:W-:Y:S02]  /*27840*/  SEL R11, R74, R55, P0 ;  /* 0x000000374a0b7207 */ /* 0x000fe40000000000 */
[----:B------:R-:W-:Y:S02]  /*27850*/  SEL R13, R67, R92, P0 ;  /* 0x0000005c430d7207 */ /* 0x000fe40000000000 */
[----:B------:R-:W-:Y:S02]  /*27860*/  SEL R15, R92, R67, P0 ;  /* 0x000000435c0f7207 */ /* 0x000fe40000000000 */
[----:B------:R-:W-:Y:S02]  /*27870*/  SEL R67, R100, R75, P0 ;  /* 0x0000004b64437207 */ /* 0x000fe40000000000 */
[----:B------:R-:W-:-:S02]  /*27880*/  MOV R3, R14 ;  /* 0x0000000e00037202 */ /* 0x000fc40000000f00 */
        /* <DEDUP_REMOVED lines=9> */
[----:B------:R-:W-:Y:S06]  /*27920*/  BRA `(.L_x_694) ;  /* 0xffffff4800987947 */ /* 0x000fec000383ffff */
.L_x_484:
[----:B------:R-:W0:Y:S01]  /*27930*/  S2R R6, SR_TID.X ;  /* 0x0000000000067919 */ /* 0x000e220000002100 */
[----:B------:R-:W-:Y:S01]  /*27940*/  BSSY B1, `(.L_x_695) ;  /* 0x000000a000017945 */ /* 0x000fe20003800000 */
[----:B------:R-:W-:Y:S01]  /*27950*/  MOV R12, RZ ;  /* 0x000000ff000c7202 */ /* 0x000fe20000000f00 */
[----:B------:R-:W-:Y:S02]  /*27960*/  IMAD.MOV.U32 R11, RZ, RZ, 0x1f ;  /* 0x0000001fff0b7424 */ /* 0x000fe400078e00ff */
[----:B------:R-:W-:Y:S01]  /*27970*/  IMAD.MOV.U32 R15, RZ, RZ, -0x1 ;  /* 0xffffffffff0f7424 */ /* 0x000fe200078e00ff */
[----:B0-----:R-:W-:-:S04]  /*27980*/  SHF.R.U32.HI R6, RZ, 0x5, R6 ;  /* 0x00000005ff067819 */ /* 0x001fc80000011606 */
[----:B------:R-:W-:-:S05]  /*27990*/  LOP3.LUT R6, R6, 0x3, RZ, 0xc0, !PT ;  /* 0x0000000306067812 */ /* 0x000fca00078ec0ff */
[----:B------:R-:W-:-:S07]  /*279a0*/  IMAD.MOV.U32 R13, RZ, RZ, R6 ;  /* 0x000000ffff0d7224 */ /* 0x000fce00078e0006 */
[----:B------:R-:W-:Y:S05]  /*279b0*/  WARPSYNC.COLLECTIVE R15, `(.L_x_696) ;  /* 0x000000000f087348 */ /* 0x000fea0003c00000 */
[----:B------:R0:W1:Y:S02]  /*279c0*/  SHFL.IDX P6, R14, R13, R12, R11 ;  /* 0x0000000c0d0e7389 */ /* 0x00006400000c000b */
[----:B01----:R-:W-:Y:S01]  /*279d0*/  ENDCOLLECTIVE ;  /* 0x000000000000791b */ /* 0x003fe20003800000 */
.L_x_696:
[----:B------:R-:W-:Y:S05]  /*279e0*/  BSYNC B1 ;  /* 0x0000000000017941 */ /* 0x000fea0003800000 */
.L_x_695:
[----:B------:R-:W-:Y:S05]  /*279f0*/  BRA `(.L_x_697) ;  /* 0xffffff7c00107947 */ /* 0x000fea000383ffff */
.L_x_486:
[----:B------:R-:W-:Y:S01]  /*27a00*/  BSSY B1, `(.L_x_698) ;  /* 0x0000006000017945 */ /* 0x000fe20003800000 */
[----:B------:R-:W-:-:S07]  /*27a10*/  MOV R15, 0xffffffff ;  /* 0xffffffff000f7802 */ /* 0x000fce0000000f00 */
[----:B0-----:R-:W-:Y:S05]  /*27a20*/  WARPSYNC.COLLECTIVE R15, `(.L_x_699) ;  /* 0x000000000f0c7348 */ /* 0x001fea0003c00000 */
[----:B------:R-:W-:Y:S02]  /*27a30*/  ELECT P6, UR62, PT ;  /* 0x00000000003e782f */ /* 0x000fe400038c0000 */
[----:B------:R-:W-:Y:S01]  /*27a40*/  MOV R14, UR62 ;  /* 0x0000003e000e7c02 */ /* 0x000fe20008000f00 */
[----:B0-----:R-:W-:Y:S10]  /*27a50*/  ENDCOLLECTIVE ;  /* 0x000000000000791b */ /* 0x001ff40003800000 */
.L_x_699:
[----:B------:R-:W-:Y:S05]  /*27a60*/  BSYNC B1 ;  /* 0x0000000000017941 */ /* 0x000fea0003800000 */
.L_x_698:
[----:B------:R-:W-:Y:S05]  /*27a70*/  BRA `(.L_x_485) ;  /* 0xffffff7c00087947 */ /* 0x000fea000383ffff */
.L_x_488:
[----:B0-----:R0:W1:Y:S02]  /*27a80*/  SYNCS.PHASECHK.TRANS64.TRYWAIT P0, [R11+URZ+0x38820], R4 ;  /* 0x038820040b0075a7 */ /* 0x001064000800017f */
[----:B-1----:R-:W-:Y:S05]  /*27a90*/  @!P0 NANOSLEEP.SYNCS 0x989680 ;  /* 0x009896800000895d */ /* 0x002fea0003900000 */
[----:B------:R-:W1:Y:S02]  /*27aa0*/  @!P0 SYNCS.PHASECHK.TRANS64 P0, [R11+URZ+0x38820], R4 ;  /* 0x038820040b0085a7 */ /* 0x000e64000800007f */
[----:B-1----:R-:W-:Y:S05]  /*27ab0*/  @!P0 BRA `(.L_x_488) ;  /* 0xfffffffc00f08947 */ /* 0x002fea000383ffff */
[----:B------:R-:W-:Y:S05]  /*27ac0*/  BRA `(.L_x_700) ;  /* 0xffffff7c00247947 */ /* 0x000fea000383ffff */
.L_x_492:
[----:B-1----:R1:W2:Y:S02]  /*27ad0*/  SYNCS.PHASECHK.TRANS64.TRYWAIT P0, [R7+URZ+0x388a0], R12 ;  /* 0x0388a00c070075a7 */ /* 0x0022a4000800017f */
[----:B--2---:R-:W-:Y:S05]  /*27ae0*/  @!P0 NANOSLEEP.SYNCS 0x989680 ;  /* 0x009896800000895d */ /* 0x004fea0003900000 */
[----:B------:R-:W2:Y:S02]  /*27af0*/  @!P0 SYNCS.PHASECHK.TRANS64 P0, [R7+URZ+0x388a0], R12 ;  /* 0x0388a00c070085a7 */ /* 0x000ea4000800007f */
[----:B--2---:R-:W-:Y:S05]  /*27b00*/  @!P0 BRA `(.L_x_492) ;  /* 0xfffffffc00f08947 */ /* 0x004fea000383ffff */
[----:B------:R-:W-:Y:S05]  /*27b10*/  BRA `(.L_x_701) ;  /* 0xffffff7c00447947 */ /* 0x000fea000383ffff */
.L_x_498:
[----:B0-----:R0:W2:Y:S02]  /*27b20*/  SYNCS.PHASECHK.TRANS64.TRYWAIT P0, [R7+URZ+0x388c0], R12 ;  /* 0x0388c00c070075a7 */ /* 0x0010a4000800017f */
[----:B--2---:R-:W-:Y:S05]  /*27b30*/  @!P0 NANOSLEEP.SYNCS 0x989680 ;  /* 0x009896800000895d */ /* 0x004fea0003900000 */
[----:B------:R-:W2:Y:S02]  /*27b40*/  @!P0 SYNCS.PHASECHK.TRANS64 P0, [R7+URZ+0x388c0], R12 ;  /* 0x0388c00c070085a7 */ /* 0x000ea4000800007f */
[----:B--2---:R-:W-:Y:S05]  /*27b50*/  @!P0 BRA `(.L_x_498) ;  /* 0xfffffffc00f08947 */ /* 0x004fea000383ffff */
[----:B------:R-:W-:Y:S05]  /*27b60*/  BRA `(.L_x_702) ;  /* 0xffffff8000047947 */ /* 0x000fea000383ffff */
.L_x_506:
[----:B0-----:R0:W1:Y:S02]  /*27b70*/  SYNCS.PHASECHK.TRANS64.TRYWAIT P1, [R7+URZ+0x388a0], R6 ;  /* 0x0388a006070075a7 */ /* 0x001064000802017f */
[----:B-1----:R-:W-:Y:S05]  /*27b80*/  @!P1 NANOSLEEP.SYNCS 0x989680 ;  /* 0x009896800000995d */ /* 0x002fea0003900000 */
[----:B------:R-:W1:Y:S02]  /*27b90*/  @!P1 SYNCS.PHASECHK.TRANS64 P1, [R7+URZ+0x388a0], R6 ;  /* 0x0388a006070095a7 */ /* 0x000e64000802007f */
[----:B-1----:R-:W-:Y:S05]  /*27ba0*/  @!P1 BRA `(.L_x_506) ;  /* 0xfffffffc00f09947 */ /* 0x002fea000383ffff */
[----:B------:R-:W-:Y:S05]  /*27bb0*/  BRA `(.L_x_703) ;  /* 0xffffff8400207947 */ /* 0x000fea000383ffff */
.L_x_512:
[----:B-1----:R1:W2:Y:S02]  /*27bc0*/  SYNCS.PHASECHK.TRANS64.TRYWAIT P1, [R7+URZ+0x388c0], R6 ;  /* 0x0388c006070075a7 */ /* 0x0022a4000802017f */
[----:B--2---:R-:W-:Y:S05]  /*27bd0*/  @!P1 NANOSLEEP.SYNCS 0x989680 ;  /* 0x009896800000995d */ /* 0x004fea0003900000 */
[----:B------:R-:W2:Y:S02]  /*27be0*/  @!P1 SYNCS.PHASECHK.TRANS64 P1, [R7+URZ+0x388c0], R6 ;  /* 0x0388c006070095a7 */ /* 0x000ea4000802007f */
[----:B--2---:R-:W-:Y:S05]  /*27bf0*/  @!P1 BRA `(.L_x_512) ;  /* 0xfffffffc00f09947 */ /* 0x004fea000383ffff */
[----:B------:R-:W-:Y:S05]  /*27c00*/  BRA `(.L_x_704) ;  /* 0xffffff8400d87947 */ /* 0x000fea000383ffff */
.L_x_527:
[----:B------:R-:W1:Y:S01]  /*27c10*/  S2R R5, SR_TID.X ;  /* 0x0000000000057919 */ /* 0x000e620000002100 */
[----:B------:R-:W-:Y:S01]  /*27c20*/  BSSY B0, `(.L_x_705) ;  /* 0x000000a000007945 */ /* 0x000fe20003800000 */
[----:B------:R-:W-:Y:S01]  /*27c30*/  IMAD.MOV.U32 R12, RZ, RZ, RZ ;  /* 0x000000ffff0c7224 */ /* 0x000fe200078e00ff */
[----:B------:R-:W-:Y:S01]  /*27c40*/  MOV R11, 0x1f ;  /* 0x0000001f000b7802 */ /* 0x000fe20000000f00 */
[----:B------:R-:W-:Y:S01]  /*27c50*/  IMAD.MOV.U32 R15, RZ, RZ, -0x1 ;  /* 0xffffffffff0f7424 */ /* 0x000fe200078e00ff */
[----:B-1----:R-:W-:-:S04]  /*27c60*/  SHF.R.U32.HI R5, RZ, 0x5, R5 ;  /* 0x00000005ff057819 */ /* 0x002fc80000011605 */
[----:B------:R-:W-:-:S05]  /*27c70*/  LOP3.LUT R5, R5, 0x3, RZ, 0xc0, !PT ;  /* 0x0000000305057812 */ /* 0x000fca00078ec0ff */
[----:B------:R-:W-:-:S07]  /*27c80*/  IMAD.MOV.U32 R13, RZ, RZ, R5 ;  /* 0x000000ffff0d7224 */ /* 0x000fce00078e0005 */
[----:B0-----:R-:W-:Y:S05]  /*27c90*/  WARPSYNC.COLLECTIVE R15, `(.L_x_706) ;  /* 0x000000000f087348 */ /* 0x001fea0003c00000 */
[----:B------:R1:W2:Y:S02]  /*27ca0*/  SHFL.IDX P6, R14, R13, R12, R11 ;  /* 0x0000000c0d0e7389 */ /* 0x0002a400000c000b */
[----:B012---:R-:W-:Y:S01]  /*27cb0*/  ENDCOLLECTIVE ;  /* 0x000000000000791b */ /* 0x007fe20003800000 */
.L_x_706:
[----:B------:R-:W-:Y:S05]  /*27cc0*/  BSYNC B0 ;  /* 0x0000000000007941 */ /* 0x000fea0003800000 */
.L_x_705:
[----:B------:R-:W-:Y:S05]  /*27cd0*/  BRA `(.L_x_707) ;  /* 0xffffff9400707947 */ /* 0x000fea000383ffff */
.L_x_529:
[----:B------:R-:W-:Y:S01]  /*27ce0*/  BSSY B0, `(.L_x_708) ;  /* 0x0000006000007945 */ /* 0x000fe20003800000 */
[----:B------:R-:W-:-:S07]  /*27cf0*/  IMAD.MOV.U32 R15, RZ, RZ, -0x1 ;  /* 0xffffffffff0f7424 */ /* 0x000fce00078e00ff */
[----:B01----:R-:W-:Y:S05]  /*27d00*/  WARPSYNC.COLLECTIVE R15, `(.L_x_709) ;  /* 0x000000000f0c7348 */ /* 0x003fea0003c00000 */
[----:B------:R-:W-:Y:S02]  /*27d10*/  ELECT P6, UR62, PT ;  /* 0x00000000003e782f */ /* 0x000fe400038c0000 */
[----:B------:R-:W-:Y:S01]  /*27d20*/  MOV R14, UR62 ;  /* 0x0000003e000e7c02 */ /* 0x000fe20008000f00 */
[----:B01----:R-:W-:Y:S10]  /*27d30*/  ENDCOLLECTIVE ;  /* 0x000000000000791b */ /* 0x003ff40003800000 */
.L_x_709:
[----:B------:R-:W-:Y:S05]  /*27d40*/  BSYNC B0 ;  /* 0x0000000000007941 */ /* 0x000fea0003800000 */
.L_x_708:
[----:B------:R-:W-:Y:S05]  /*27d50*/  BRA `(.L_x_710) ;  /* 0xffffff9400687947 */ /* 0x000fea000383ffff */
.L_x_532:
[----:B-1----:R1:W2:Y:S02]  /*27d60*/  SYNCS.PHASECHK.TRANS64.TRYWAIT P2, [R5+URZ+0x38880], R7 ;  /* 0x03888007050075a7 */ /* 0x0022a4000804017f */
[----:B--2---:R-:W-:Y:S05]  /*27d70*/  @!P2 NANOSLEEP.SYNCS 0x989680 ;  /* 0x009896800000a95d */ /* 0x004fea0003900000 */
[----:B------:R-:W2:Y:S02]  /*27d80*/  @!P2 SYNCS.PHASECHK.TRANS64 P2, [R5+URZ+0x38880], R7 ;  /* 0x038880070500a5a7 */ /* 0x000ea4000804007f */
[----:B--2---:R-:W-:Y:S05]  /*27d90*/  @!P2 BRA `(.L_x_532) ;  /* 0xfffffffc00f0a947 */ /* 0x004fea000383ffff */
[----:B------:R-:W-:Y:S05]  /*27da0*/  BRA `(.L_x_711) ;  /* 0xffffff9400e47947 */ /* 0x000fea000383ffff */
.L_x_534:
[----:B--2---:R2:W3:Y:S02]  /*27db0*/  SYNCS.PHASECHK.TRANS64.TRYWAIT P2, [R5+URZ+0x38840], R7 ;  /* 0x03884007050075a7 */ /* 0x0044e4000804017f */
[----:B---3--:R-:W-:Y:S05]  /*27dc0*/  @!P2 NANOSLEEP.SYNCS 0x989680 ;  /* 0x009896800000a95d */ /* 0x008fea0003900000 */
[----:B------:R-:W3:Y:S02]  /*27dd0*/  @!P2 SYNCS.PHASECHK.TRANS64 P2, [R5+URZ+0x38840], R7 ;  /* 0x038840070500a5a7 */ /* 0x000ee4000804007f */
[----:B---3--:R-:W-:Y:S05]  /*27de0*/  @!P2 BRA `(.L_x_534) ;  /* 0xfffffffc00f0a947 */ /* 0x008fea000383ffff */
[----:B------:R-:W-:Y:S05]  /*27df0*/  BRA `(.L_x_712) ;  /* 0xffffff98005c7947 */ /* 0x000fea000383ffff */
.L_x_537:
[----:B-1----:R-:W1:Y:S01]  /*27e00*/  S2R R5, SR_CgaCtaId ;  /* 0x0000000000057919 */ /* 0x002e620000008800 */
[----:B------:R-:W-:-:S04]  /*27e10*/  MOV R4, 0x400 ;  /* 0x0000040000047802 */ /* 0x000fc80000000f00 */
[----:B-1----:R-:W-:-:S04]  /*27e20*/  LEA R4, R5, R4, 0x18 ;  /* 0x0000000405047211 */ /* 0x002fc800078ec0ff */
[----:B------:R1:W2:Y:S03]  /*27e30*/  SYNCS.PHASECHK.TRANS64.TRYWAIT P0, [R4+URZ+0x38820], R3 ;  /* 0x03882003040075a7 */ /* 0x0002a6000800017f */
[----:B--2---:R-:W-:Y:S05]  /*27e40*/  @!P0 NANOSLEEP.SYNCS 0x989680 ;  /* 0x009896800000895d */ /* 0x004fea0003900000 */
[----:B------:R-:W2:Y:S02]  /*27e50*/  @!P0 SYNCS.PHASECHK.TRANS64 P0, [R4+URZ+0x38820], R3 ;  /* 0x03882003040085a7 */ /* 0x000ea4000800007f */
[----:B--2---:R-:W-:Y:S05]  /*27e60*/  @!P0 BRA `(.L_x_537) ;  /* 0xfffffffc00e48947 */ /* 0x004fea000383ffff */
[----:B------:R-:W-:Y:S05]  /*27e70*/  BRA `(.L_x_713) ;  /* 0xffffff9c00587947 */ /* 0x000fea000383ffff */
.L_x_543:
[----:B--2---:R2:W3:Y:S02]  /*27e80*/  SYNCS.PHASECHK.TRANS64.TRYWAIT P0, [R5+URZ+0x38880], R4 ;  /* 0x03888004050075a7 */ /* 0x0044e4000800017f */
[----:B---3--:R-:W-:Y:S05]  /*27e90*/  @!P0 NANOSLEEP.SYNCS 0x989680 ;  /* 0x009896800000895d */ /* 0x008fea0003900000 */
[----:B------:R-:W3:Y:S02]  /*27ea0*/  @!P0 SYNCS.PHASECHK.TRANS64 P0, [R5+URZ+0x38880], R4 ;  /* 0x03888004050085a7 */ /* 0x000ee4000800007f */
[----:B---3--:R-:W-:Y:S05]  /*27eb0*/  @!P0 BRA `(.L_x_543) ;  /* 0xfffffffc00f08947 */ /* 0x008fea000383ffff */
[----:B------:R-:W-:Y:S05]  /*27ec0*/  BRA `(.L_x_714) ;  /* 0xffffffa000147947 */ /* 0x000fea000383ffff */
.L_x_549:
[----:B-1----:R1:W3:Y:S02]  /*27ed0*/  SYNCS.PHASECHK.TRANS64.TRYWAIT P0, [R5+URZ+0x38840], R4 ;  /* 0x03884004050075a7 */ /* 0x0022e4000800017f */
[----:B---3--:R-:W-:Y:S05]  /*27ee0*/  @!P0 NANOSLEEP.SYNCS 0x989680 ;  /* 0x009896800000895d */ /* 0x008fea0003900000 */
[----:B------:R-:W3:Y:S02]  /*27ef0*/  @!P0 SYNCS.PHASECHK.TRANS64 P0, [R5+URZ+0x38840], R4 ;  /* 0x03884004050085a7 */ /* 0x000ee4000800007f */
[----:B---3--:R-:W-:Y:S05]  /*27f00*/  @!P0 BRA `(.L_x_549) ;  /* 0xfffffffc00f08947 */ /* 0x008fea000383ffff */
[----:B------:R-:W-:Y:S05]  /*27f10*/  BRA `(.L_x_715) ;  /* 0xffffffa000e07947 */ /* 0x000fea000383ffff */
.L_x_556:
[----:B--2---:R-:W2:Y:S02]  /*27f20*/  LDL R4, [R1+0x4] ;  /* 0x0000040001047983 */ /* 0x004ea40000100800 */
[----:B--2---:R2:W3:Y:S02]  /*27f30*/  SYNCS.PHASECHK.TRANS64.TRYWAIT P2, [R4+URZ+0x38870], R3 ;  /* 0x03887003040075a7 */ /* 0x0044e4000804017f */
[----:B---3--:R-:W-:Y:S05]  /*27f40*/  @!P2 NANOSLEEP.SYNCS 0x989680 ;  /* 0x009896800000a95d */ /* 0x008fea0003900000 */
[----:B------:R-:W3:Y:S02]  /*27f50*/  @!P2 SYNCS.PHASECHK.TRANS64 P2, [R4+URZ+0x38870], R3 ;  /* 0x038870030400a5a7 */ /* 0x000ee4000804007f */
[----:B---3--:R-:W-:Y:S05]  /*27f60*/  @!P2 BRA `(.L_x_556) ;  /* 0xfffffffc00eca947 */ /* 0x008fea000383ffff */
[----:B------:R-:W-:Y:S05]  /*27f70*/  BRA `(.L_x_716) ;  /* 0xffffffa400c47947 */ /* 0x000fea000383ffff */
.L_x_558:
[----:B--2---:R-:W2:Y:S02]  /*27f80*/  LDL R5, [R1+0x4] ;  /* 0x0000040001057983 */ /* 0x004ea40000100800 */
[----:B--2---:R2:W3:Y:S02]  /*27f90*/  SYNCS.PHASECHK.TRANS64.TRYWAIT P2, [R5+URZ+0x38860], R4 ;  /* 0x03886004050075a7 */ /* 0x0044e4000804017f */
[----:B---3--:R-:W-:Y:S05]  /*27fa0*/  @!P2 NANOSLEEP.SYNCS 0x989680 ;  /* 0x009896800000a95d */ /* 0x008fea0003900000 */
[----:B------:R-:W3:Y:S02]  /*27fb0*/  @!P2 SYNCS.PHASECHK.TRANS64 P2, [R5+URZ+0x38860], R4 ;  /* 0x038860040500a5a7 */ /* 0x000ee4000804007f */
[----:B---3--:R-:W-:Y:S05]  /*27fc0*/  @!P2 BRA `(.L_x_558) ;  /* 0xfffffffc00eca947 */ /* 0x008fea000383ffff */
[----:B------:R-:W-:Y:S05]  /*27fd0*/  BRA `(.L_x_717) ;  /* 0xffffffa400cc7947 */ /* 0x000fea000383ffff */
.L_x_565:
[----:B-1----:R1:W2:Y:S02]  /*27fe0*/  SYNCS.PHASECHK.TRANS64.TRYWAIT P0, [R2+URZ+0x38870], R0 ;  /* 0x03887000020075a7 */ /* 0x0022a4000800017f */
[----:B--2---:R-:W-:Y:S05]  /*27ff0*/  @!P0 NANOSLEEP.SYNCS 0x989680 ;  /* 0x009896800000895d */ /* 0x004fea0003900000 */
[----:B------:R-:W2:Y:S02]  /*28000*/  @!P0 SYNCS.PHASECHK.TRANS64 P0, [R2+URZ+0x38870], R0 ;  /* 0x03887000020085a7 */ /* 0x000ea4000800007f */
[----:B--2---:R-:W-:Y:S05]  /*28010*/  @!P0 BRA `(.L_x_565) ;  /* 0xfffffffc00f08947 */ /* 0x004fea000383ffff */
[----:B------:R-:W-:Y:S05]  /*28020*/  BRA `(.L_x_718) ;  /* 0xffffffb400247947 */ /* 0x000fea000383ffff */
.L_x_567:
[----:B-1----:R1:W2:Y:S02]  /*28030*/  SYNCS.PHASECHK.TRANS64.TRYWAIT P0, [R2+URZ+0x38860], R0 ;  /* 0x03886000020075a7 */ /* 0x0022a4000800017f */
[----:B--2---:R-:W-:Y:S05]  /*28040*/  @!P0 NANOSLEEP.SYNCS 0x989680 ;  /* 0x009896800000895d */ /* 0x004fea0003900000 */
[----:B------:R-:W2:Y:S02]  /*28050*/  @!P0 SYNCS.PHASECHK.TRANS64 P0, [R2+URZ+0x38860], R0 ;  /* 0x03886000020085a7 */ /* 0x000ea4000800007f */
[----:B--2---:R-:W-:Y:S05]  /*28060*/  @!P0 BRA `(.L_x_567) ;  /* 0xfffffffc00f08947 */ /* 0x004fea000383ffff */
[----:B------:R-:W-:Y:S05]  /*28070*/  BRA `(.L_x_719) ;  /* 0xffffffb4002c7947 */ /* 0x000fea000383ffff */
.L_x_571:
[----:B------:R-:W2:Y:S01]  /*28080*/  LDL R3, [R1] ;  /* 0x0000000001037983 */ /* 0x000ea20000100800 */
[----:B------:R-:W-:Y:S01]  /*28090*/  BSSY B0, `(.L_x_720) ;  /* 0x0000008000007945 */ /* 0x000fe20003800000 */
[----:B------:R-:W-:Y:S01]  /*280a0*/  IMAD.MOV.U32 R12, RZ, RZ, RZ ;  /* 0x000000ffff0c7224 */ /* 0x000fe200078e00ff */
[----:B------:R-:W-:Y:S01]  /*280b0*/  MOV R15, 0xffffffff ;  /* 0xffffffff000f7802 */ /* 0x000fe20000000f00 */
[----:B------:R-:W-:Y:S01]  /*280c0*/  IMAD.MOV.U32 R11, RZ, RZ, 0x1f ;  /* 0x0000001fff0b7424 */ /* 0x000fe200078e00ff */
[----:B--2---:R-:W-:-:S07]  /*280d0*/  MOV R13, R3 ;  /* 0x00000003000d7202 */ /* 0x004fce0000000f00 */
[----:B------:R-:W-:Y:S05]  /*280e0*/  WARPSYNC.COLLECTIVE R15, `(.L_x_721) ;  /* 0x000000000f087348 */ /* 0x000fea0003c00000 */
[----:B------:R0:W1:Y:S02]  /*280f0*/  SHFL.IDX P6, R14, R13, R12, R11 ;  /* 0x0000000c0d0e7389 */ /* 0x00006400000c000b */
[----:B01----:R-:W-:Y:S01]  /*28100*/  ENDCOLLECTIVE ;  /* 0x000000000000791b */ /* 0x003fe20003800000 */
.L_x_721:
[----:B------:R-:W-:Y:S05]  /*28110*/  BSYNC B0 ;  /* 0x0000000000007941 */ /* 0x000fea0003800000 */
.L_x_720:
[----:B------:R0:W5:Y:S01]  /*28120*/  LDL R2, [R1+0xc] ;  /* 0x00000c0001027983 */ /* 0x0001620000100800 */
[----:B------:R-:W-:Y:S01]  /*28130*/  IMAD.MOV.U32 R13, RZ, RZ, R3 ;  /* 0x000000ffff0d7224 */ /* 0x000fe200078e0003 */
[----:B------:R-:W-:Y:S01]  /*28140*/  MOV R12, 0x1 ;  /* 0x00000001000c7802 */ /* 0x000fe20000000f00 */
[----:B------:R-:W-:Y:S02]  /*28150*/  IMAD.MOV.U32 R11, RZ, RZ, 0x1f ;  /* 0x0000001fff0b7424 */ /* 0x000fe400078e00ff */
[----:B------:R-:W-:Y:S02]  /*28160*/  IMAD.MOV.U32 R15, RZ, RZ, -0x1 ;  /* 0xffffffffff0f7424 */ /* 0x000fe400078e00ff */
[----:B------:R-:W-:-:S07]  /*28170*/  IMAD.MOV.U32 R0, RZ, RZ, R14 ;  /* 0x000000ffff007224 */ /* 0x000fce00078e000e */
[----:B0----5:R-:W-:Y:S05]  /*28180*/  WARPSYNC.COLLECTIVE R15, `(.L_x_722) ;  /* 0x000000000f087348 */ /* 0x021fea0003c00000 */
[----:B------:R1:W2:Y:S02]  /*28190*/  SHFL.IDX P6, R14, R13, R12, R11 ;  /* 0x0000000c0d0e7389 */ /* 0x0002a400000c000b */
[----:B012--5:R-:W-:Y:S01]  /*281a0*/  ENDCOLLECTIVE ;  /* 0x000000000000791b */ /* 0x027fe20003800000 */
.L_x_722:
[----:B------:R-:W-:Y:S01]  /*281b0*/  ULDC UR4, c[0x0][0xc14] ;  /* 0x0003050000047ab9 */ /* 0x000fe20000000800 */
[----:B------:R-:W-:Y:S01]  /*281c0*/  IMAD.IADD R5, R2, 0x1, R8 ;  /* 0x0000000102057824 */ /* 0x000fe200078e0208 */
[----:B------:R-:W-:-:S04]  /*281d0*/  MOV R4, R14 ;  /* 0x0000000e00047202 */ /* 0x000fc80000000f00 */
[----:B------:R-:W-:-:S13]  /*281e0*/  ISETP.GE.OR P1, PT, R5, UR4, !P0 ;  /* 0x0000000405007c0c */ /* 0x000fda000c726670 */
[----:B------:R-:W0:Y:S02]  /*281f0*/  @!P1 LDC.64 R2, c[0x0][0xc58] ;  /* 0x00031600ff029b82 */ /* 0x000e240000000a00 */
[----:B0-----:R-:W-:-:S06]  /*28200*/  @!P1 IMAD.WIDE R2, R5, 0x4, R2 ;  /* 0x0000000405029825 */ /* 0x001fcc00078e0202 */
[----:B------:R0:W2:Y:S01]  /*28210*/  @!P1 LDG.E R3, desc[UR42][R2.64] ;  /* 0x0000002a02039981 */ /* 0x0000a2000c1e1900 */
[----:B------:R-:W-:Y:S01]  /*28220*/  IMAD.MOV.U32 R11, RZ, RZ, RZ ;  /* 0x000000ffff0b7224 */ /* 0x000fe200078e00ff */
[C---:B------:R-:W-:Y:S02]  /*28230*/  ISETP.GE.U32.AND P2, PT, R8.reuse, 0x2, PT ;  /* 0x000000020800780c */ /* 0x040fe40003f46070 */
[C---:B------:R-:W-:Y:S02]  /*28240*/  ISETP.GE.U32.AND P3, PT, R8.reuse, 0x4, PT ;  /* 0x000000040800780c */ /* 0x040fe40003f66070 */
[C---:B------:R-:W-:Y:S02]  /*28250*/  ISETP.GE.U32.AND P4, PT, R8.reuse, 0x8, PT ;  /* 0x000000080800780c */ /* 0x040fe40003f86070 */
[----:B------:R-:W-:Y:S01]  /*28260*/  ISETP.GE.U32.AND P5, PT, R8, 0x10, PT ;  /* 0x000000100800780c */ /* 0x000fe20003fa6070 */
[----:B0-----:R-:W-:Y:S01]  /*28270*/  IMAD.MOV.U32 R2, RZ, RZ, RZ ;  /* 0x000000ffff027224 */ /* 0x001fe200078e00ff */
[----:B--2---:R-:W-:-:S02]  /*28280*/  @!P1 MOV R2, R3 ;  /* 0x0000000300029202 */ /* 0x004fc40000000f00 */
[----:B------:R-:W-:-:S03]  /*28290*/  ISETP.NE.AND P1, PT, R8, RZ, PT ;  /* 0x000000ff0800720c */ /* 0x000fc60003f25270 */
[----:B------:R-:W-:-:S10]  /*282a0*/  IMAD.MOV.U32 R13, RZ, RZ, R2 ;  /* 0x000000ffff0d7224 */ /* 0x000fd400078e0002 */
[----:B------:R-:W-:Y:S05]  /*282b0*/  WARPSYNC.COLLECTIVE R15, `(.L_x_723) ;  /* 0x000000000f087348 */ /* 0x000fea0003c00000 */
[----:B------:R0:W1:Y:S02]  /*282c0*/  SHFL.UP P6, R14, R13, R12, R11 ;  /* 0x0400000c0d0e7389 */ /* 0x00006400000c000b */
[----:B01----:R-:W-:Y:S01]  /*282d0*/  ENDCOLLECTIVE ;  /* 0x000000000000791b */ /* 0x003fe20003800000 */
.L_x_723:
[----:B------:R-:W-:Y:S02]  /*282e0*/  MOV R12, 0x2 ;  /* 0x00000002000c7802 */ /* 0x000fe40000000f00 */
[----:B------:R-:W-:-:S04]  /*282f0*/  MOV R3, R14 ;  /* 0x0000000e00037202 */ /* 0x000fc80000000f00 */
[----:B------:R-:W-:-:S05]  /*28300*/  SEL R5, R3, RZ, P1 ;  /* 0x000000ff03057207 */ /* 0x000fca0000800000 */
[----:B------:R-:W-:-:S04]  /*28310*/  IMAD.IADD R3, R2, 0x1, R5 ;  /* 0x0000000102037824 */ /* 0x000fc800078e0205 */
[----:B------:R-:W-:-:S07]  /*28320*/  IMAD.MOV.U32 R13, RZ, RZ, R3 ;  /* 0x000000ffff0d7224 */ /* 0x000fce00078e0003 */
[----:B------:R-:W-:Y:S05]  /*28330*/  WARPSYNC.COLLECTIVE R15, `(.L_x_724) ;  /* 0x000000000f087348 */ /* 0x000fea0003c00000 */
[----:B------:R0:W1:Y:S02]  /*28340*/  SHFL.UP P6, R14, R13, R12, R11 ;  /* 0x0400000c0d0e7389 */ /* 0x00006400000c000b */
[----:B01----:R-:W-:Y:S01]  /*28350*/  ENDCOLLECTIVE ;  /* 0x000000000000791b */ /* 0x003fe20003800000 */
.L_x_724:
[----:B------:R-:W-:Y:S02]  /*28360*/  IMAD.MOV.U32 R12, RZ, RZ, 0x4 ;  /* 0x00000004ff0c7424 */ /* 0x000fe400078e00ff */
[----:B------:R-:W-:-:S05]  /*28370*/  IMAD.MOV.U32 R5, RZ, RZ, R14 ;  /* 0x000000ffff057224 */ /* 0x000fca00078e000e */
[----:B------:R-:W-:-:S05]  /*28380*/  SEL R5, R5, RZ, P2 ;  /* 0x000000ff05057207 */ /* 0x000fca0001000000 */
[----:B------:R-:W-:-:S05]  /*28390*/  IMAD.IADD R3, R3, 0x1, R5 ;  /* 0x0000000103037824 */ /* 0x000fca00078e0205 */
[----:B------:R-:W-:-:S07]  /*283a0*/  MOV R13, R3 ;  /* 0x00000003000d7202 */ /* 0x000fce0000000f00 */
[----:B------:R-:W-:Y:S05]  /*283b0*/  WARPSYNC.COLLECTIVE R15, `(.L_x_725) ;  /* 0x000000000f087348 */ /* 0x000fea0003c00000 */
[----:B------:R0:W1:Y:S02]  /*283c0*/  SHFL.UP P6, R14, R13, R12, R11 ;  /* 0x0400000c0d0e7389 */ /* 0x00006400000c000b */
[----:B01----:R-:W-:Y:S01]  /*283d0*/  ENDCOLLECTIVE ;  /* 0x000000000000791b */ /* 0x003fe20003800000 */
.L_x_725:
[----:B------:R-:W-:Y:S02]  /*283e0*/  IMAD.MOV.U32 R12, RZ, RZ, 0x8 ;  /* 0x00000008ff0c7424 */ /* 0x000fe400078e00ff */
[----:B------:R-:W-:-:S05]  /*283f0*/  IMAD.MOV.U32 R5, RZ, RZ, R14 ;  /* 0x000000ffff057224 */ /* 0x000fca00078e000e */
[----:B------:R-:W-:-:S04]  /*28400*/  SEL R5, R5, RZ, P3 ;  /* 0x000000ff05057207 */ /* 0x000fc80001800000 */
[----:B------:R-:W-:-:S05]  /*28410*/  IADD3 R3, R3, R5, RZ ;  /* 0x0000000503037210 */ /* 0x000fca0007ffe0ff */
[----:B------:R-:W-:-:S07]  /*28420*/  IMAD.MOV.U32 R13, RZ, RZ, R3 ;  /* 0x000000ffff0d7224 */ /* 0x000fce00078e0003 */
[----:B------:R-:W-:Y:S05]  /*28430*/  WARPSYNC.COLLECTIVE R15, `(.L_x_726) ;  /* 0x000000000f087348 */ /* 0x000fea0003c00000 */
[----:B------:R0:W1:Y:S02]  /*28440*/  SHFL.UP P6, R14, R13, R12, R11 ;  /* 0x0400000c0d0e7389 */ /* 0x00006400000c000b */
[----:B01----:R-:W-:Y:S01]  /*28450*/  ENDCOLLECTIVE ;  /* 0x000000000000791b */ /* 0x003fe20003800000 */
.L_x_726:
        /* <DEDUP_REMOVED lines=8> */
.L_x_727:
[----:B------:R-:W-:Y:S02]  /*284e0*/  IMAD.MOV.U32 R12, RZ, RZ, 0x1f ;  /* 0x0000001fff0c7424 */ /* 0x000fe400078e00ff */
[----:B------:R-:W-:Y:S02]  /*284f0*/  IMAD.MOV.U32 R11, RZ, RZ, 0x1f ;  /* 0x0000001fff0b7424 */ /* 0x000fe400078e00ff */
[----:B------:R-:W-:-:S05]  /*28500*/  IMAD.MOV.U32 R5, RZ, RZ, R14 ;  /* 0x000000ffff057224 */ /* 0x000fca00078e000e */
[----:B------:R-:W-:-:S05]  /*28510*/  SEL R5, R5, RZ, P5 ;  /* 0x000000ff05057207 */ /* 0x000fca0002800000 */
[----:B------:R-:W-:-:S05]  /*28520*/  IMAD.IADD R5, R3, 0x1, R5 ;  /* 0x0000000103057824 */ /* 0x000fca00078e0205 */
[----:B------:R-:W-:-:S07]  /*28530*/  MOV R13, R5 ;  /* 0x00000005000d7202 */ /* 0x000fce0000000f00 */
[----:B------:R-:W-:Y:S05]  /*28540*/  WARPSYNC.COLLECTIVE R15, `(.L_x_728) ;  /* 0x000000000f087348 */ /* 0x000fea0003c00000 */
[----:B------:R0:W1:Y:S02]  /*28550*/  SHFL.IDX P6, R14, R13, R12, R11 ;  /* 0x0000000c0d0e7389 */ /* 0x00006400000c000b */
[----:B01----:R-:W-:Y:S01]  /*28560*/  ENDCOLLECTIVE ;  /* 0x000000000000791b */ /* 0x003fe20003800000 */
.L_x_728:
[----:B------:R-:W-:Y:S01]  /*28570*/  MOV R7, R14 ;  /* 0x0000000e00077202 */ /* 0x000fe20000000f00 */
[----:B------:R-:W-:Y:S06]  /*28580*/  BRA `(.L_x_729) ;  /* 0xffffffbc00a87947 */ /* 0x000fec000383ffff */
.L_x_576:
[----:B------:R-:W-:Y:S01]  /*28590*/  BSSY B0, `(.L_x_730) ;  /* 0x0000008000007945 */ /* 0x000fe20003800000 */
[----:B-----5:R-:W-:Y:S01]  /*285a0*/  IMAD.MOV.U32 R13, RZ, RZ, R2 ;  /* 0x000000ffff0d7224 */ /* 0x020fe200078e0002 */
[----:B------:R-:W-:Y:S01]  /*285b0*/  MOV R11, RZ ;  /* 0x000000ff000b7202 */ /* 0x000fe20000000f00 */
[----:B------:R-:W-:Y:S02]  /*285c0*/  IMAD.MOV.U32 R12, RZ, RZ, 0x1 ;  /* 0x00000001ff0c7424 */ /* 0x000fe400078e00ff */
[----:B------:R-:W-:-:S07]  /*285d0*/  IMAD.MOV.U32 R15, RZ, RZ, -0x1 ;  /* 0xffffffffff0f7424 */ /* 0x000fce00078e00ff */
[----:B0-----:R-:W-:Y:S05]  /*285e0*/  WARPSYNC.COLLECTIVE R15, `(.L_x_731) ;  /* 0x000000000f087348 */ /* 0x001fea0003c00000 */
[----:B------:R1:W2:Y:S02]  /*285f0*/  SHFL.UP P6, R14, R13, R12, R11 ;  /* 0x0400000c0d0e7389 */ /* 0x0002a400000c000b */
[----:B012---:R-:W-:Y:S01]  /*28600*/  ENDCOLLECTIVE ;  /* 0x000000000000791b */ /* 0x007fe20003800000 */
.L_x_731:
[----:B------:R-:W-:Y:S05]  /*28610*/  BSYNC B0 ;  /* 0x0000000000007941 */ /* 0x000fea0003800000 */
.L_x_730:
[----:B------:R-:W-:Y:S01]  /*28620*/  SEL R3, R14, RZ, P1 ;  /* 0x000000ff0e037207 */ /* 0x000fe20000800000 */
[----:B------:R-:W-:Y:S01]  /*28630*/  IMAD.MOV.U32 R12, RZ, RZ, 0x2 ;  /* 0x00000002ff0c7424 */ /* 0x000fe200078e00ff */
[----:B------:R-:W-:Y:S01]  /*28640*/  MOV R15, 0xffffffff ;  /* 0xffffffff000f7802 */ /* 0x000fe20000000f00 */
[----:B------:R-:W-:Y:S02]  /*28650*/  IMAD.MOV.U32 R11, RZ, RZ, RZ ;  /* 0x000000ffff0b7224 */ /* 0x000fe400078e00ff */
[----:B------:R-:W-:-:S05]  /*28660*/  IMAD.IADD R3, R2, 0x1, R3 ;  /* 0x0000000102037824 */ /* 0x000fca00078e0203 */
[----:B------:R-:W-:-:S07]  /*28670*/  MOV R13, R3 ;  /* 0x00000003000d7202 */ /* 0x000fce0000000f00 */
[----:B------:R-:W-:Y:S05]  /*28680*/  WARPSYNC.COLLECTIVE R15, `(.L_x_732) ;  /* 0x000000000f087348 */ /* 0x000fea0003c00000 */
[----:B------:R0:W1:Y:S02]  /*28690*/  SHFL.UP P6, R14, R13, R12, R11 ;  /* 0x0400000c0d0e7389 */ /* 0x00006400000c000b */
[----:B01----:R-:W-:Y:S01]  /*286a0*/  ENDCOLLECTIVE ;  /* 0x000000000000791b */ /* 0x003fe20003800000 */
.L_x_732:
        /* <DEDUP_REMOVED lines=8> */
.L_x_733:
        /* <DEDUP_REMOVED lines=8> */
.L_x_734:
        /* <DEDUP_REMOVED lines=8> */
.L_x_735:
        /* <DEDUP_REMOVED lines=9> */
.L_x_736:
[----:B------:R-:W-:Y:S01]  /*288c0*/  MOV R7, R14 ;  /* 0x0000000e00077202 */ /* 0x000fe20000000f00 */
[----:B------:R-:W-:Y:S06]  /*288d0*/  BRA `(.L_x_737) ;  /* 0xffffffbc007c7947 */ /* 0x000fec000383ffff */
.L_x_578:
[----:B------:R-:W-:Y:S01]  /*288e0*/  BSSY B0, `(.L_x_738) ;  /* 0x0000006000007945 */ /* 0x000fe20003800000 */
[----:B------:R-:W-:Y:S01]  /*288f0*/  PLOP3.LUT P6, PT, P6, PT, PT, 0x8, 0x0 ;  /* 0x000000000000781c */ /* 0x000fe200037ce170 */
[----:B------:R-:W-:-:S12]  /*28900*/  IMAD.MOV.U32 R15, RZ, RZ, -0x1 ;  /* 0xffffffffff0f7424 */ /* 0x000fd800078e00ff */
[----:B0-----:R-:W-:Y:S05]  /*28910*/  WARPSYNC.COLLECTIVE R15, `(.L_x_739) ;  /* 0x000000000f087348 */ /* 0x001fea0003c00000 */
[----:B------:R-:W-:Y:S01]  /*28920*/  VOTE.ANY R14, PT, P6 ;  /* 0x00000000000e7806 */ /* 0x000fe200030e0100 */
[----:B0-----:R-:W-:Y:S06]  /*28930*/  ENDCOLLECTIVE ;  /* 0x000000000000791b */ /* 0x001fec0003800000 */
.L_x_739:
[----:B------:R-:W-:Y:S05]  /*28940*/  BSYNC B0 ;  /* 0x0000000000007941 */ /* 0x000fea0003800000 */
.L_x_738:
[----:B------:R-:W-:Y:S01]  /*28950*/  IMAD.MOV.U32 R5, RZ, RZ, R14 ;  /* 0x000000ffff057224 */ /* 0x000fe200078e000e */
[----:B------:R-:W-:Y:S01]  /*28960*/  MOV R13, R2 ;  /* 0x00000002000d7202 */ /* 0x000fe20000000f00 */
[----:B------:R-:W-:Y:S01]  /*28970*/  IMAD.MOV.U32 R11, RZ, RZ, 0x1f ;  /* 0x0000001fff0b7424 */ /* 0x000fe200078e00ff */
[----:B------:R-:W-:Y:S01]  /*28980*/  MOV R15, 0xffffffff ;  /* 0xffffffff000f7802 */ /* 0x000fe20000000f00 */
[----:B------:R-:W0:Y:S02]  /*28990*/  POPC R4, R5 ;  /* 0x0000000500047309 */ /* 0x000e240000000000 */
[----:B0-----:R-:W-:-:S07]  /*289a0*/  IMAD.MOV.U32 R12, RZ, RZ, R4 ;  /* 0x000000ffff0c7224 */ /* 0x001fce00078e0004 */
[----:B------:R-:W-:Y:S05]  /*289b0*/  WARPSYNC.COLLECTIVE R15, `(.L_x_740) ;  /* 0x000000000f087348 */ /* 0x000fea0003c00000 */
[----:B------:R0:W1:Y:S02]  /*289c0*/  SHFL.IDX P6, R14, R13, R12, R11 ;  /* 0x0000000c0d0e7389 */ /* 0x00006400000c000b */
[----:B01----:R-:W-:Y:S01]  /*289d0*/  ENDCOLLECTIVE ;  /* 0x000000000000791b */ /* 0x003fe20003800000 */
.L_x_740:
[----:B------:R-:W-:Y:S01]  /*289e0*/  IMAD.MOV.U32 R2, RZ, RZ, R14 ;  /* 0x000000ffff027224 */ /* 0x000fe200078e000e */
[----:B------:R-:W-:Y:S06]  /*289f0*/  BRA `(.L_x_741) ;  /* 0xffffffbc006c7947 */ /* 0x000fec000383ffff */
.L_x_580:
[----:B------:R-:W-:Y:S01]  /*28a00*/  BSSY B0, `(.L_x_742) ;  /* 0x0000007000007945 */ /* 0x000fe20003800000 */
[----:B------:R-:W-:Y:S01]  /*28a10*/  IMAD.MOV.U32 R13, RZ, RZ, R6 ;  /* 0x000000ffff0d7224 */ /* 0x000fe200078e0006 */
[----:B------:R-:W-:Y:S01]  /*28a20*/  MOV R11, 0x1f ;  /* 0x0000001f000b7802 */ /* 0x000fe20000000f00 */
[----:B------:R-:W-:-:S07]  /*28a30*/  IMAD.MOV.U32 R15, RZ, RZ, -0x1 ;  /* 0xffffffffff0f7424 */ /* 0x000fce00078e00ff */
[----:B012---:R-:W-:Y:S05]  /*28a40*/  WARPSYNC.COLLECTIVE R15, `(.L_x_743) ;  /* 0x000000000f087348 */ /* 0x007fea0003c00000 */
[----:B------:R3:W4:Y:S02]  /*28a50*/  SHFL.IDX P6, R14, R13, R12, R11 ;  /* 0x0000000c0d0e7389 */ /* 0x00072400000c000b */
[----:B01234-:R-:W-:Y:S01]  /*28a60*/  ENDCOLLECTIVE ;  /* 0x000000000000791b */ /* 0x01ffe20003800000 */
.L_x_743:
[----:B------:R-:W-:Y:S05]  /*28a70*/  BSYNC B0 ;  /* 0x0000000000007941 */ /* 0x000fea0003800000 */
.L_x_742:
[----:B------:R-:W-:Y:S01]  /*28a80*/  IMAD.MOV.U32 R5, RZ, RZ, R14 ;  /* 0x000000ffff057224 */ /* 0x000fe200078e000e */
[----:B------:R-:W-:Y:S06]  /*28a90*/  BRA `(.L_x_579) ;  /* 0xffffffbc00607947 */ /* 0x000fec000383ffff */
.L_x_584:
[----:B0-----:R0:W1:Y:S02]  /*28aa0*/  SYNCS.PHASECHK.TRANS64.TRYWAIT P0, [R0+URZ+0x38820], R3 ;  /* 0x03882003000075a7 */ /* 0x001064000800017f */
[----:B-1----:R-:W-:Y:S05]  /*28ab0*/  @!P0 NANOSLEEP.SYNCS 0x989680 ;  /* 0x009896800000895d */ /* 0x002fea0003900000 */
[----:B------:R-:W1:Y:S02]  /*28ac0*/  @!P0 SYNCS.PHASECHK.TRANS64 P0, [R0+URZ+0x38820], R3 ;  /* 0x03882003000085a7 */ /* 0x000e64000800007f */
[----:B-1----:R-:W-:Y:S05]  /*28ad0*/  @!P0 BRA `(.L_x_584) ;  /* 0xfffffffc00f08947 */ /* 0x002fea000383ffff */
[----:B------:R-:W-:Y:S05]  /*28ae0*/  BRA `(.L_x_744) ;  /* 0xffffffc000847947 */ /* 0x000fea000383ffff */
.L_x_585:
[----:B------:R-:W1:Y:S01]  /*28af0*/  S2R R2, SR_TID.X ;  /* 0x0000000000027919 */ /* 0x000e620000002100 */
[----:B------:R-:W-:Y:S01]  /*28b00*/  BSSY B0, `(.L_x_745) ;  /* 0x000000a000007945 */ /* 0x000fe20003800000 */
[----:B------:R-:W-:Y:S01]  /*28b10*/  IMAD.MOV.U32 R12, RZ, RZ, RZ ;  /* 0x000000ffff0c7224 */ /* 0x000fe200078e00ff */
[----:B------:R-:W-:Y:S01]  /*28b20*/  MOV R15, 0xffffffff ;  /* 0xffffffff000f7802 */ /* 0x000fe20000000f00 */
[----:B------:R-:W-:Y:S01]  /*28b30*/  IMAD.MOV.U32 R11, RZ, RZ, 0x1f ;  /* 0x0000001fff0b7424 */ /* 0x000fe200078e00ff */
[----:B-1----:R-:W-:-:S04]  /*28b40*/  SHF.R.U32.HI R2, RZ, 0x5, R2 ;  /* 0x00000005ff027819 */ /* 0x002fc80000011602 */
[----:B------:R-:W-:-:S04]  /*28b50*/  LOP3.LUT R2, R2, 0x3, RZ, 0xc0, !PT ;  /* 0x0000000302027812 */ /* 0x000fc800078ec0ff */
[----:B------:R-:W-:-:S07]  /*28b60*/  MOV R13, R2 ;  /* 0x00000002000d7202 */ /* 0x000fce0000000f00 */
[----:B0-----:R-:W-:Y:S05]  /*28b70*/  WARPSYNC.COLLECTIVE R15, `(.L_x_746) ;  /* 0x000000000f087348 */ /* 0x001fea0003c00000 */
[----:B------:R1:W2:Y:S02]  /*28b80*/  SHFL.IDX P6, R14, R13, R12, R11 ;  /* 0x0000000c0d0e7389 */ /* 0x0002a400000c000b */
[----:B012---:R-:W-:Y:S01]  /*28b90*/  ENDCOLLECTIVE ;  /* 0x000000000000791b */ /* 0x007fe20003800000 */
.L_x_746:
[----:B------:R-:W-:Y:S05]  /*28ba0*/  BSYNC B0 ;  /* 0x0000000000007941 */ /* 0x000fea0003800000 */
.L_x_745:
[----:B------:R-:W-:Y:S05]  /*28bb0*/  BRA `(.L_x_747) ;  /* 0xffffffc0006c7947 */ /* 0x000fea000383ffff */
.L_x_586:
[----:B------:R-:W-:Y:S01]  /*28bc0*/  BSSY B0, `(.L_x_748) ;  /* 0x0000006000007945 */ /* 0x000fe20003800000 */
[----:B------:R-:W-:-:S07]  /*28bd0*/  IMAD.MOV.U32 R15, RZ, RZ, -0x1 ;  /* 0xffffffffff0f7424 */ /* 0x000fce00078e00ff */
[----:B01----:R-:W-:Y:S05]  /*28be0*/  WARPSYNC.COLLECTIVE R15, `(.L_x_749) ;  /* 0x000000000f0c7348 */ /* 0x003fea0003c00000 */
[----:B------:R-:W-:Y:S02]  /*28bf0*/  ELECT P6, UR62, PT ;  /* 0x00000000003e782f */ /* 0x000fe400038c0000 */
[----:B------:R-:W-:Y:S01]  /*28c00*/  MOV R14, UR62 ;  /* 0x0000003e000e7c02 */ /* 0x000fe20008000f00 */
[----:B01----:R-:W-:Y:S10]  /*28c10*/  ENDCOLLECTIVE ;  /* 0x000000000000791b */ /* 0x003ff40003800000 */
.L_x_749:
[----:B------:R-:W-:Y:S05]  /*28c20*/  BSYNC B0 ;  /* 0x0000000000007941 */ /* 0x000fea0003800000 */
.L_x_748:
[----:B------:R-:W-:Y:S05]  /*28c30*/  BRA `(.L_x_750) ;  /* 0xffffffc000607947 */ /* 0x000fea000383ffff */
.L_x_588:
[----:B0-----:R0:W1:Y:S02]  /*28c40*/  SYNCS.PHASECHK.TRANS64.TRYWAIT P1, [R6+URZ], R5 ;  /* 0x00000005060075a7 */ /* 0x001064000802017f */
[----:B-1----:R-:W-:Y:S05]  /*28c50*/  @!P1 NANOSLEEP.SYNCS 0x989680 ;  /* 0x009896800000995d */ /* 0x002fea0003900000 */
[----:B------:R-:W1:Y:S02]  /*28c60*/  @!P1 SYNCS.PHASECHK.TRANS64 P1, [R6+URZ], R5 ;  /* 0x00000005060095a7 */ /* 0x000e64000802007f */
[----:B-1----:R-:W-:Y:S05]  /*28c70*/  @!P1 BRA `(.L_x_588) ;  /* 0xfffffffc00f09947 */ /* 0x002fea000383ffff */
[----:B------:R-:W-:Y:S05]  /*28c80*/  BRA `(.L_x_751) ;  /* 0xffffffc0009c7947 */ /* 0x000fea000383ffff */
.L_x_589:
[----:B-1----:R1:W2:Y:S02]  /*28c90*/  SYNCS.PHASECHK.TRANS64.TRYWAIT P1, [R7+URZ], R2 ;  /* 0x00000002070075a7 */ /* 0x0022a4000802017f */
[----:B--2---:R-:W-:Y:S05]  /*28ca0*/  @!P1 NANOSLEEP.SYNCS 0x989680 ;  /* 0x009896800000995d */ /* 0x004fea0003900000 */
[----:B------:R-:W2:Y:S02]  /*28cb0*/  @!P1 SYNCS.PHASECHK.TRANS64 P1, [R7+URZ], R2 ;  /* 0x00000002070095a7 */ /* 0x000ea4000802007f */
[----:B--2---:R-:W-:Y:S05]  /*28cc0*/  @!P1 BRA `(.L_x_589) ;  /* 0xfffffffc00f09947 */ /* 0x004fea000383ffff */
[----:B------:R-:W-:Y:S05]  /*28cd0*/  BRA `(.L_x_752) ;  /* 0xffffffc000907947 */ /* 0x000fea000383ffff */
.L_x_591:
[----:B--2---:R2:W3:Y:S02]  /*28ce0*/  SYNCS.PHASECHK.TRANS64.TRYWAIT P1, [R4+URZ+0x38860], R5 ;  /* 0x03886005040075a7 */ /* 0x0044e4000802017f */
[----:B---3--:R-:W-:Y:S05]  /*28cf0*/  @!P1 NANOSLEEP.SYNCS 0x989680 ;  /* 0x009896800000995d */ /* 0x008fea0003900000 */
[----:B------:R-:W3:Y:S02]  /*28d00*/  @!P1 SYNCS.PHASECHK.TRANS64 P1, [R4+URZ+0x38860], R5 ;  /* 0x03886005040095a7 */ /* 0x000ee4000802007f */
[----:B---3--:R-:W-:Y:S05]  /*28d10*/  @!P1 BRA `(.L_x_591) ;  /* 0xfffffffc00f09947 */ /* 0x008fea000383ffff */
[----:B------:R-:W-:Y:S05]  /*28d20*/  BRA `(.L_x_753) ;  /* 0xffffffc000947947 */ /* 0x000fea000383ffff */
.L_x_593:
[----:B---3--:R3:W4:Y:S02]  /*28d30*/  SYNCS.PHASECHK.TRANS64.TRYWAIT P1, [R3+URZ+0x38860], R2 ;  /* 0x03886002030075a7 */ /* 0x008724000802017f */
[----:B----4-:R-:W-:Y:S05]  /*28d40*/  @!P1 NANOSLEEP.SYNCS 0x989680 ;  /* 0x009896800000995d */ /* 0x010fea0003900000 */
[----:B------:R-:W4:Y:S02]  /*28d50*/  @!P1 SYNCS.PHASECHK.TRANS64 P1, [R3+URZ+0x38860], R2 ;  /* 0x03886002030095a7 */ /* 0x000f24000802007f */
[----:B----4-:R-:W-:Y:S05]  /*28d60*/  @!P1 BRA `(.L_x_593) ;  /* 0xfffffffc00f09947 */ /* 0x010fea000383ffff */
[----:B------:R-:W-:Y:S05]  /*28d70*/  BRA `(.L_x_754) ;  /* 0xffffffc000947947 */ /* 0x000fea000383ffff */
.L_x_595:
[----:B----4-:R4:W0:Y:S02]  /*28d80*/  SYNCS.PHASECHK.TRANS64.TRYWAIT P0, [R4+URZ+0x38880], R5 ;  /* 0x03888005040075a7 */ /* 0x010824000800017f */
[----:B0-----:R-:W-:Y:S05]  /*28d90*/  @!P0 NANOSLEEP.SYNCS 0x989680 ;  /* 0x009896800000895d */ /* 0x001fea0003900000 */
[----:B------:R-:W0:Y:S02]  /*28da0*/  @!P0 SYNCS.PHASECHK.TRANS64 P0, [R4+URZ+0x38880], R5 ;  /* 0x03888005040085a7 */ /* 0x000e24000800007f */
[----:B0-----:R-:W-:Y:S05]  /*28db0*/  @!P0 BRA `(.L_x_595) ;  /* 0xfffffffc00f08947 */ /* 0x001fea000383ffff */
[----:B------:R-:W-:Y:S05]  /*28dc0*/  BRA `(.L_x_596) ;  /* 0xffffffc000907947 */ /* 0x000fea000383ffff */
.L_x_755:
        /* <DEDUP_REMOVED lines=11> */
.L_x_12336:


//--------------------- .text._ZN7cutlass13device_kernelIN5flash11enable_sm90INS1_16FlashAttnFwdSm90INS1_25CollectiveMainloopFwdSm90ILi2EN4cute5tupleIJNS5_1CILi1EEES8_S8_EEENS6_IJNS7_ILi128EEENS7_ILi64EEENS7_ILi256EEEEEELi256ENS_12float_e4m3_tEfNS_4arch4Sm90ELb0ELb1ELb1ELb0ELb0ELb0ELb0ELb1ELb1ELb0ELb0ELb0EEENS1_21CollectiveEpilogueFwdINS6_IJSA_SC_SB_EEES9_NS_10bfloat16_tESG_Li256ELb0ELb0ELb0ELb1EEENS1_30DynamicPersistentTileSchedulerILi256ELi128ELb0ELb0ELb1EEEEEEEEEvNT_6ParamsE --------------------------
	.section	.text._ZN7cutlass13device_kernelIN5flash11enable_sm90INS1_16FlashAttnFwdSm90INS1_25CollectiveMainloopFwdSm90ILi2EN4cute5tupleIJNS5_1CILi1EEES8_S8_EEENS6_IJNS7_ILi128EEENS7_ILi64EEENS7_ILi256EEEEEELi256ENS_12float_e4m3_tEfNS_4arch4Sm90ELb0ELb1ELb1ELb0ELb0ELb0ELb0ELb1ELb1ELb0ELb0ELb0EEENS1_21CollectiveEpilogueFwdINS6_IJSA_SC_SB_EEES9_NS_10bfloat16_tESG_Li256ELb0ELb0ELb0ELb1EEENS1_30DynamicPersistentTileSchedulerILi256ELi128ELb0ELb0ELb1EEEEEEEEEvNT_6ParamsE,"ax",@progbits
	.align	128
.text._ZN7cutlass13device_kernelIN5flash11enable_sm90INS1_16FlashAttnFwdSm90INS1_25CollectiveMainloopFwdSm90ILi2EN4cute5tupleIJNS5_1CILi1EEES8_S8_EEENS6_IJNS7_ILi128EEENS7_ILi64EEENS7_ILi256EEEEEELi256ENS_12float_e4m3_tEfNS_4arch4Sm90ELb0ELb1ELb1ELb0ELb0ELb0ELb0ELb1ELb1ELb0ELb0ELb0EEENS1_21CollectiveEpilogueFwdINS6_IJSA_SC_SB_EEES9_NS_10bfloat16_tESG_Li256ELb0ELb0ELb0ELb1EEENS1_30DynamicPersistentTileSchedulerILi256ELi128ELb0ELb0ELb1EEEEEEEEEvNT_6ParamsE:
        .type           _ZN7cutlass13device_kernelIN5flash11enable_sm90INS1_16FlashAttnFwdSm90INS1_25CollectiveMainloopFwdSm90ILi2EN4cute5tupleIJNS5_1CILi1EEES8_S8_EEENS6_IJNS7_ILi128EEENS7_ILi64EEENS7_ILi256EEEEEELi256ENS_12float_e4m3_tEfNS_4arch4Sm90ELb0ELb1ELb1ELb0ELb0ELb0ELb0ELb1ELb1ELb0ELb0ELb0EEENS1_21CollectiveEpilogueFwdINS6_IJSA_SC_SB_EEES9_NS_10bfloat16_tESG_Li256ELb0ELb0ELb0ELb1EEENS1_30DynamicPersistentTileSchedulerILi256ELi128ELb0ELb0ELb1EEEEEEEEEvNT_6ParamsE,@function
        .size           _ZN7cutlass13device_kernelIN5flash11enable_sm90INS1_16FlashAttnFwdSm90INS1_25CollectiveMainloopFwdSm90ILi2EN4cute5tupleIJNS5_1CILi1EEES8_S8_EEENS6_IJNS7_ILi128EEENS7_ILi64EEENS7_ILi256EEEEEELi256ENS_12float_e4m3_tEfNS_4arch4Sm90ELb0ELb1ELb1ELb0ELb0ELb0ELb0ELb1ELb1ELb0ELb0ELb0EEENS1_21CollectiveEpilogueFwdINS6_IJSA_SC_SB_EEES9_NS_10bfloat16_tESG_Li256ELb0ELb0ELb0ELb1EEENS1_30DynamicPersistentTileSchedulerILi256ELi128ELb0ELb0ELb1EEEEEEEEEvNT_6ParamsE,(.L_x_12337 - _ZN7cutlass13device_kernelIN5flash11enable_sm90INS1_16FlashAttnFwdSm90INS1_25CollectiveMainloopFwdSm90ILi2EN4cute5tupleIJNS5_1CILi1EEES8_S8_EEENS6_IJNS7_ILi128EEENS7_ILi64EEENS7_ILi256EEEEEELi256ENS_12float_e4m3_tEfNS_4arch4Sm90ELb0ELb1ELb1ELb0ELb0ELb0ELb0ELb1ELb1ELb0ELb0ELb0EEENS1_21CollectiveEpilogueFwdINS6_IJSA_SC_SB_EEES9_NS_10bfloat16_tESG_Li256ELb0ELb0ELb0ELb1EEENS1_30DynamicPersistentTileSchedulerILi256ELi128ELb0ELb0ELb1EEEEEEEEEvNT_6ParamsE)
        .other          _ZN7cutlass13device_kernelIN5flash11enable_sm90INS1_16FlashAttnFwdSm90INS1_25CollectiveMainloopFwdSm90ILi2EN4cute5tupleIJNS5_1CILi1EEES8_S8_EEENS6_IJNS7_ILi128EEENS7_ILi64EEENS7_ILi256EEEEEELi256ENS_12float_e4m3_tEfNS_4arch4Sm90ELb0ELb1ELb1ELb0ELb0ELb0ELb0ELb1ELb1ELb0ELb0ELb0EEENS1_21CollectiveEpilogueFwdINS6_IJSA_SC_SB_EEES9_NS_10bfloat16_tESG_Li256ELb0ELb0ELb0ELb1EEENS1_30DynamicPersistentTileSchedulerILi256ELi128ELb0ELb0ELb1EEEEEEEEEvNT_6ParamsE,@"STO_CUDA_ENTRY STV_DEFAULT"
_ZN7cutlass13device_kernelIN5flash11enable_sm90INS1_16FlashAttnFwdSm90INS1_25CollectiveMainloopFwdSm90ILi2EN4cute5tupleIJNS5_1CILi1EEES8_S8_EEENS6_IJNS7_ILi128EEENS7_ILi64EEENS7_ILi256EEEEEELi256ENS_12float_e4m3_tEfNS_4arch4Sm90ELb0ELb1ELb1ELb0ELb0ELb0ELb0ELb1ELb1ELb0ELb0ELb0EEENS1_21CollectiveEpilogueFwdINS6_IJSA_SC_SB_EEES9_NS_10bfloat16_tESG_Li256ELb0ELb0ELb0ELb1EEENS1_30DynamicPersistentTileSchedulerILi256ELi128ELb0ELb0ELb1EEEEEEEEEvNT_6ParamsE:
        /* <DEDUP_REMOVED lines=24> */
.L_x_757:
[----:B------:R-:W-:Y:S05]  /*0180*/  BSYNC B0 ;  /* 0x0000000000007941 */ /* 0x000fea0003800000 */
.L_x_756:
        /* <DEDUP_REMOVED lines=37> */
.L_x_758:
        /* <DEDUP_REMOVED lines=22> */
.L_x_759:
        /* <DEDUP_REMOVED lines=18> */
.L_x_760:
        /* <DEDUP_REMOVED lines=22> */
.L_x_761:
        /* <DEDUP_REMOVED lines=22> */
.L_x_762:
[----:B------:R-:W-:Y:S01]  /*0920*/  PLOP3.LUT P0, PT, PT, PT, UP0, 0x80, 0x0 ;  /* 0x000000000000781c */ /* 0x000fe20003f0f008 */
[----:B------:R-:W-:Y:S01]  /*0930*/  UMOV UR61, 0x1 ;  /* 0x00000001003d7882 */ /* 0x000fe20000000000 */
[----:B------:R-:W-:Y:S01]  /*0940*/  NOP ;  /* 0x0000000000007918 */ /* 0x000fe20000000000 */
[----:B------:R-:W-:Y:S01]  /*0950*/  USEL UR61, UR61, 0x2, !UP0 ;  /* 0x000000023d3d7887 */ /* 0x000fe2000c000000 */
[----:B------:R-:W-:Y:S01]  /*0960*/  ULDC.64 UR54, c[0x0][0x208] ;  /* 0x0000820000367ab9 */ /* 0x000fe20000000a00 */
[----:B-123--:R-:W-:Y:S08]  /*0970*/  BAR.SYNC.DEFER_BLOCKING 0x0 ;  /* 0x0000000000007b1d */ /* 0x00eff00000010000 */
[----:B------:R-:W-:Y:S05]  /*0980*/  @!P0 BRA `(.L_x_763) ;  /* 0x000000dc00b48947 */ /* 0x000fea0003800000 */
.L_x_764:
[----:B------:R-:W-:-:S08]  /*0990*/  NOP ;  /* 0x0000000000007918 */ /* 0x000fd00000000000 */
[----:B------:R-:W1:Y:S02]  /*09a0*/  USETMAXREG.TRY_ALLOC.CTAPOOL UP0, 0xf0 ;  /* 0x000000f0000079c8 */ /* 0x000e640008000600 */
[----:B-1----:R-:W-:-:S13]  /*09b0*/  PLOP3.LUT P0, PT, PT, PT, UP0, 0x80, 0x0 ;  /* 0x000000000000781c */ /* 0x002fda0003f0f008 */
[----:B------:R-:W-:Y:S05]  /*09c0*/  @!P0 BRA `(.L_x_764) ;  /* 0xfffffffc00f08947 */ /* 0x000fea000383ffff */
[----:B------:R-:W1:Y:S01]  /*09d0*/  S2R R2, SR_TID.X ;  /* 0x0000000000027919 */ /* 0x000e620000002100 */
[----:B------:R-:W2:Y:S08]  /*09e0*/  S2UR UR7, SR_CTAID.X ;  /* 0x00000000000779c3 */ /* 0x000eb00000002500 */
[----:B------:R-:W-:Y:S08]  /*09f0*/  BAR.ARV 0x4, 0x180 ;  /* 0x0106000000007b1d */ /* 0x000ff00000002000 */
        /* <DEDUP_REMOVED lines=10> */
[----:B------:R-:W-:Y:S02]  /*0aa0*/  ULOP3.LUT UR60, UR61, 0x1, URZ, 0xfc, !UPT ;  /* 0x000000013d3c7892 */ /* 0x000fe4000f8efc3f */
[----:B------:R-:W-:Y:S01]  /*0ab0*/  SHF.R.S32.HI R3, RZ, 0x1f, R200 ;  /* 0x0000001fff037819 */ /* 0x000fe200000114c8 */
[----:B------:R-:W-:Y:S01]  /*0ac0*/  UMOV UR59, URZ ;  /* 0x0000003f003b7c82 */ /* 0x000fe20008000000 */
[----:B------:R-:W-:Y:S01]  /*0ad0*/  UMOV UR36, URZ ;  /* 0x0000003f00247c82 */ /* 0x000fe20008000000 */
[----:B------:R-:W-:Y:S01]  /*0ae0*/  UMOV UR37, URZ ;  /* 0x0000003f00257c82 */ /* 0x000fe20008000000 */
[CC--:B------:R-:W-:Y:S01]  /*0af0*/  LEA.HI R2, R3.reuse, R200.reuse, RZ, 0x4 ;  /* 0x000000c803027211 */ /* 0x0c0fe200078f20ff */
[----:B------:R-:W2:Y:S01]  /*0b00*/  S2UR UR6, SR_SWINHI ;  /* 0x00000000000679c3 */ /* 0x000ea20000002f00 */
[----:B------:R-:W-:-:S02]  /*0b10*/  LEA.HI R0, R3, R200, RZ, 0x7 ;  /* 0x000000c803007211 */ /* 0x000fc400078f38ff */
[----:B------:R-:W-:Y:S02]  /*0b20*/  SHF.R.S32.HI R5, RZ, 0x4, R2 ;  /* 0x00000004ff057819 */ /* 0x000fe40000011402 */
[----:B------:R-:W-:Y:S02]  /*0b30*/  LOP3.LUT R195, R0, 0xffffff80, RZ, 0xc0, !PT ;  /* 0xffffff8000c37812 */ /* 0x000fe400078ec0ff */
[----:B------:R-:W-:Y:S02]  /*0b40*/  LEA.HI R4, R2, R5, RZ, 0x1 ;  /* 0x0000000502047211 */ /* 0x000fe400078f08ff */
[----:B------:R-:W-:Y:S01]  /*0b50*/  LEA.HI R199, R3, R200, RZ, 0x5 ;  /* 0x000000c803c77211 */ /* 0x000fe200078f28ff */
[----:B------:R-:W-:Y:S01]  /*0b60*/  IMAD.IADD R195, R200, 0x1, -R195 ;  /* 0x00000001c8c37824 */ /* 0x000fe200078e0ac3 */
[----:B------:R-:W-:Y:S02]  /*0b70*/  LOP3.LUT R4, R4, 0x1ffffffe, RZ, 0xc0, !PT ;  /* 0x1ffffffe04047812 */ /* 0x000fe400078ec0ff */
[----:B------:R-:W-:-:S02]  /*0b80*/  SHF.R.S32.HI R199, RZ, 0x5, R199 ;  /* 0x00000005ffc77819 */ /* 0x000fc400000114c7 */
[----:B------:R-:W-:Y:S01]  /*0b90*/  SHF.R.S32.HI R6, RZ, 0x1f, R195 ;  /* 0x0000001fff067819 */ /* 0x000fe200000114c3 */
[----:B------:R-:W-:Y:S01]  /*0ba0*/  IMAD.IADD R4, R5, 0x1, -R4 ;  /* 0x0000000105047824 */ /* 0x000fe200078e0a04 */
[----:B------:R-:W-:Y:S01]  /*0bb0*/  LOP3.LUT R5, R2, 0x3fffff0, RZ, 0xc0, !PT ;  /* 0x03fffff002057812 */ /* 0x000fe200078ec0ff */
[----:B-1----:R-:W-:Y:S01]  /*0bc0*/  ULEA UR38, UR46, UR38, 0x18 ;  /* 0x000000262e267291 */ /* 0x002fe2000f8ec03f */
[-C--:B------:R-:W-:Y:S02]  /*0bd0*/  LEA.HI R7, R6, R195.reuse, RZ, 0x2 ;  /* 0x000000c306077211 */ /* 0x080fe400078f10ff */
[----:B------:R-:W-:Y:S01]  /*0be0*/  SHF.R.S32.HI R197, RZ, 0x7, R0 ;  /* 0x00000007ffc57819 */ /* 0x000fe20000011400 */
[----:B------:R-:W-:Y:S01]  /*0bf0*/  IMAD.IADD R2, R200, 0x1, -R5 ;  /* 0x00000001c8027824 */ /* 0x000fe200078e0a05 */
[--C-:B------:R-:W-:Y:S02]  /*0c00*/  SHF.R.S32.HI R5, RZ, 0x2, R7.reuse ;  /* 0x00000002ff057819 */ /* 0x100fe40000011407 */
[----:B------:R-:W-:Y:S01]  /*0c10*/  SHF.R.S32.HI R8, RZ, 0x1f, R7 ;  /* 0x0000001fff087819 */ /* 0x000fe20000011407 */
[----:B------:R-:W-:Y:S01]  /*0c20*/  IMAD R9, R199, 0x10, R2 ;  /* 0x00000010c7097824 */ /* 0x000fe200078e0202 */
[----:B------:R-:W-:Y:S01]  /*0c30*/  UMOV UR4, UR38 ;  /* 0x0000002600047c82 */ /* 0x000fe20008000000 */
[----:B--2---:R-:W-:Y:S01]  /*0c40*/  UMOV UR5, UR6 ;  /* 0x0000000600057c82 */ /* 0x004fe20008000000 */
[----:B------:R-:W-:Y:S01]  /*0c50*/  LEA.HI R6, R6, R195, RZ, 0x5 ;  /* 0x000000c306067211 */ /* 0x000fe200078f28ff */
[----:B------:R-:W-:Y:S01]  /*0c60*/  IMAD.U32 R18, RZ, RZ, UR4 ;  /* 0x00000004ff127e24 */ /* 0x000fe2000f8e00ff */
[----:B------:R-:W-:Y:S01]  /*0c70*/  LEA.HI R8, R8, R5, RZ, 0x3 ;  /* 0x0000000508087211 */ /* 0x000fe200078f18ff */
[----:B------:R-:W-:Y:S01]  /*0c80*/  IMAD R4, R9, 0x8, R4 ;  /* 0x0000000809047824 */ /* 0x000fe200078e0204 */
[----:B------:R-:W-:Y:S01]  /*0c90*/  LEA.HI R0, R0, R197, RZ, 0x1 ;  /* 0x000000c500007211 */ /* 0x000fe200078f08ff */
[----:B------:R-:W-:Y:S01]  /*0ca0*/  IMAD.U32 R19, RZ, RZ, UR5 ;  /* 0x00000005ff137e24 */ /* 0x000fe2000f8e00ff */
[----:B------:R-:W-:Y:S01]  /*0cb0*/  LOP3.LUT R8, R8, 0xfffffff8, RZ, 0xc0, !PT ;  /* 0xfffffff808087812 */ /* 0x000fe200078ec0ff */
[----:B------:R-:W-:Y:S01]  /*0cc0*/  UMOV UR4, UR7 ;  /* 0x0000000700047c82 */ /* 0x000fe20008000000 */
[----:B------:R-:W-:-:S02]  /*0cd0*/  LEA.HI R3, R3, R200, RZ, 0x3 ;  /* 0x000000c803037211 */ /* 0x000fc400078f18ff */
[----:B------:R-:W-:Y:S01]  /*0ce0*/  SHF.R.S32.HI R6, RZ, 0x5, R6 ;  /* 0x00000005ff067819 */ /* 0x000fe20000011406 */
[----:B------:R-:W-:Y:S01]  /*0cf0*/  IMAD.IADD R9, R5, 0x1, -R8 ;  /* 0x0000000105097824 */ /* 0x000fe200078e0a08 */
[----:B------:R-:W-:Y:S01]  /*0d00*/  LOP3.LUT R0, R0, 0x3fffffe, RZ, 0xc0, !PT ;  /* 0x03fffffe00007812 */ /* 0x000fe200078ec0ff */
[----:B------:R-:W-:Y:S01]  /*0d10*/  IMAD.SHL.U32 R5, R4, 0x8, RZ ;  /* 0x0000000804057824 */ /* 0x000fe200078e00ff */
[----:B------:R-:W-:Y:S01]  /*0d20*/  LOP3.LUT R16, R7, 0x7ffffffc, RZ, 0xc0, !PT ;  /* 0x7ffffffc07107812 */ /* 0x000fe200078ec0ff */
[----:B------:R-:W-:Y:S01]  /*0d30*/  IMAD R9, R6, 0x10, R9 ;  /* 0x0000001006097824 */ /* 0x000fe200078e0209 */
[----:B------:R-:W-:Y:S01]  /*0d40*/  SHF.R.S32.HI R192, RZ, 0x3, R3 ;  /* 0x00000003ffc07819 */ /* 0x000fe20000011403 */
[----:B------:R-:W-:Y:S01]  /*0d50*/  IMAD.WIDE R18, R5, 0x2, R18 ;  /* 0x0000000205127825 */ /* 0x000fe200078e0212 */
[----:B------:R-:W-:-:S03]  /*0d60*/  LOP3.LUT R5, R3, 0x1ffffff8, RZ, 0xc0, !PT ;  /* 0x1ffffff803057812 */ /* 0x000fc600078ec0ff */
[----:B------:R-:W-:Y:S02]  /*0d70*/  IMAD.IADD R0, R197, 0x1, -R0 ;  /* 0x00000001c5007824 */ /* 0x000fe400078e0a00 */
[----:B------:R-:W-:Y:S02]  /*0d80*/  IMAD.IADD R5, R200, 0x1, -R5 ;  /* 0x00000001c8057824 */ /* 0x000fe400078e0a05 */
[----:B------:R-:W-:Y:S02]  /*0d90*/  IMAD R196, R0, 0x40, R9 ;  /* 0x0000004000c47824 */ /* 0x000fe400078e0209 */
[----:B------:R-:W-:Y:S02]  /*0da0*/  IMAD.SHL.U32 R22, R5, 0x8, RZ ;  /* 0x0000000805167824 */ /* 0x000fe400078e00ff */
[----:B------:R-:W-:-:S07]  /*0db0*/  IMAD.IADD R16, R195, 0x1, -R16 ;  /* 0x00000001c3107824 */ /* 0x000fce00078e0a10 */
.L_x_861:
[----:B------:R-:W-:Y:S01]  /*0dc0*/  ULDC UR5, c[0x0][0xdd0] ;  /* 0x0003740000057ab9 */ /* 0x000fe20000000800 */
[----:B-1----:R-:W1:Y:S01]  /*0dd0*/  LDC R0, c[0x0][0xde8] ;  /* 0x00037a00ff007b82 */ /* 0x002e620000000800 */
[----:B------:R-:W-:Y:S01]  /*0de0*/  UISETP.NE.AND UP0, UPT, UR5, 0x1, UPT ;  /* 0x000000010500788c */ /* 0x000fe2000bf05270 */
[----:B------:R-:W-:-:S10]  /*0df0*/  UMOV UR8, UR4 ;  /* 0x0000000400087c82 */ /* 0x000fd40008000000 */
[----:B------:R-:W-:Y:S01]  /*0e00*/  @UP0 ULDC UR6, c[0x0][0xdd4] ;  /* 0x0003750000060ab9 */ /* 0x000fe20000000800 */
[----:B------:R-:W-:Y:S01]  /*0e10*/  @UP0 ULDC UR9, c[0x0][0xdd8] ;  /* 0x0003760000090ab9 */ /* 0x000fe20000000800 */
[----:B------:R-:W-:-:S04]  /*0e20*/  UIMAD.WIDE.U32 UR6, UR4, UR6, URZ ;  /* 0x00000006040672a5 */ /* 0x000fc8000f8e003f */
[----:B------:R-:W-:-:S04]  /*0e30*/  @UP0 USHF.R.U32.HI UR8, URZ, UR9, UR7 ;  /* 0x000000093f080299 */ /* 0x000fc80008011607 */
[----:B------:R-:W-:Y:S02]  /*0e40*/  UIADD3 UR6, -UR8, URZ, URZ ;  /* 0x0000003f08067290 */ /* 0x000fe4000fffe13f */
[----:B-1----:R-:W-:Y:S02]  /*0e50*/  ISETP.LE.AND P0, PT, R0, UR8, PT ;  /* 0x0000000800007c0c */ /* 0x002fe4000bf03270 */
[----:B------:R-:W-:-:S11]  /*0e60*/  UIMAD UR7, UR5, UR6, UR4 ;  /* 0x00000006050772a4 */ /* 0x000fd6000f8e0204 */
[----:B--234-:R-:W-:Y:S05]  /*0e70*/  @!P0 BRA `(.L_x_765) ;  /* 0x0000000000208947 */ /* 0x01cfea0003800000 */
[----:B------:R-:W-:Y:S01]  /*0e80*/  ULDC UR6, c[0x0][0xddc] ;  /* 0x0003770000067ab9 */ /* 0x000fe20000000800 */
[----:B------:R-:W-:Y:S01]  /*0e90*/  UMOV UR52, UR7 ;  /* 0x0000000700347c82 */ /* 0x000fe20008000000 */
[----:B------:R-:W-:-:S11]  /*0ea0*/  UISETP.NE.AND UP0, UPT, UR6, 0x1, UPT ;  /* 0x000000010600788c */ /* 0x000fd6000bf05270 */
[----:B------:R-:W-:Y:S02]  /*0eb0*/  @UP0 ULDC.64 UR10, c[0x0][0xde0] ;  /* 0x00037800000a0ab9 */ /* 0x000fe40000000a00 */
[----:B------:R-:W-:-:S04]  /*0ec0*/  UIMAD.WIDE.U32 UR4, UR7, UR10, URZ ;  /* 0x0000000a070472a5 */ /* 0x000fc8000f8e003f */
[----:B------:R-:W-:-:S04]  /*0ed0*/  @UP0 USHF.R.U32.HI UR52, URZ, UR11, UR5 ;  /* 0x0000000b3f340299 */ /* 0x000fc80008011605 */
[----:B------:R-:W-:Y:S01]  /*0ee0*/  UIMAD UR4, UR52, UR6, URZ ;  /* 0x00000006340472a4 */ /* 0x000fe2000f8e023f */
[----:B------:R-:W-:Y:S11]  /*0ef0*/  BRA `(.L_x_766) ;  /* 0x00000000001c7947 */ /* 0x000ff60003800000 */
.L_x_765:
[----:B------:R-:W-:Y:S01]  /*0f00*/  ULDC UR6, c[0x0][0xdc4] ;  /* 0x0003710000067ab9 */ /* 0x000fe20000000800 */
[----:B------:R-:W-:Y:S01]  /*0f10*/  UMOV UR52, UR7 ;  /* 0x0000000700347c82 */ /* 0x000fe20008000000 */
[----:B------:R-:W-:-:S11]  /*0f20*/  UISETP.NE.AND UP0, UPT, UR6, 0x1, UPT ;  /* 0x000000010600788c */ /* 0x000fd6000bf05270 */
[----:B------:R-:W-:Y:S02]  /*0f30*/  @UP0 ULDC.64 UR10, c[0x0][0xdc8] ;  /* 0x00037200000a0ab9 */ /* 0x000fe40000000a00 */
[----:B------:R-:W-:-:S04]  /*0f40*/  UIMAD.WIDE.U32 UR4, UR7, UR10, URZ ;  /* 0x0000000a070472a5 */ /* 0x000fc8000f8e003f */
[----:B------:R-:W-:-:S04]  /*0f50*/  @UP0 USHF.R.U32.HI UR52, URZ, UR11, UR5 ;  /* 0x0000000b3f340299 */ /* 0x000fc80008011605 */
[----:B------:R-:W-:-:S12]  /*0f60*/  UIMAD UR4, UR52, UR6, URZ ;  /* 0x00000006340472a4 */ /* 0x000fd8000f8e023f */
.L_x_766:
[----:B------:R-:W1:Y:S01]  /*0f70*/  LDC.64 R8, c[0x0][0x9e0] ;  /* 0x00027800ff087b82 */ /* 0x000e620000000a00 */
[----:B------:R-:W-:Y:S01]  /*0f80*/  ULDC UR43, c[0x0][0xdb8] ;  /* 0x00036e00002b7ab9 */ /* 0x000fe20000000800 */
[----:B------:R-:W-:Y:S02]  /*0f90*/  UIADD3 UR4, UR7, -UR4, URZ ;  /* 0x8000000407047290 */ /* 0x000fe4000fffe03f */
[----:B------:R-:W-:Y:S01]  /*0fa0*/  UISETP.NE.AND UP0, UPT, UR43, 0x1, UPT ;  /* 0x000000012b00788c */ /* 0x000fe2000bf05270 */
[----:B------:R-:W-:Y:S01]  /*0fb0*/  ULDC UR5, c[0x0][0xdc4] ;  /* 0x0003710000057ab9 */ /* 0x000fe20000000800 */
[----:B------:R-:W-:Y:S02]  /*0fc0*/  ULDC UR6, c[0x0][0x428] ;  /* 0x00010a0000067ab9 */ /* 0x000fe40000000800 */
[----:B------:R-:W2:Y:S01]  /*0fd0*/  LDC R194, c[0x0][0x288] ;  /* 0x0000a200ffc27b82 */ /* 0x000ea20000000800 */
[----:B------:R-:W-:Y:S01]  /*0fe0*/  UIMAD UR8, UR8, UR5, UR4 ;  /* 0x00000005080872a4 */ /* 0x000fe2000f8e0204 */
[----:B------:R-:W-:Y:S01]  /*0ff0*/  ULDC.64 UR10, c[0x0][0x3f8] ;  /* 0x0000fe00000a7ab9 */ /* 0x000fe20000000a00 */
[----:B------:R-:W-:Y:S01]  /*1000*/  UISETP.NE.AND UP1, UPT, UR6, 0x1, UPT ;  /* 0x000000010600788c */ /* 0x000fe2000bf25270 */
[----:B------:R-:W-:Y:S01]  /*1010*/  ISETP.NE.U32.AND P0, PT, RZ, UR10, PT ;  /* 0x0000000aff007c0c */ /* 0x000fe2000bf05070 */
[----:B------:R-:W-:-:S02]  /*1020*/  ULDC UR42, c[0x0][0xdac] ;  /* 0x00036b00002a7ab9 */ /* 0x000fc40000000800 */
[----:B------:R-:W-:Y:S01]  /*1030*/  @UP0 ULDC UR4, c[0x0][0xdbc] ;  /* 0x00036f0000040ab9 */ /* 0x000fe20000000800 */
[----:B------:R-:W3:Y:S01]  /*1040*/  LDC R17, c[0x0][0x404] ;  /* 0x00010100ff117b82 */ /* 0x000ee20000000800 */
[----:B------:R-:W-:Y:S01]  /*1050*/  UIMAD.WIDE.U32 UR4, UR8, UR4, URZ ;  /* 0x00000004080472a5 */ /* 0x000fe2000f8e003f */
[----:B------:R-:W-:Y:S01]  /*1060*/  ISETP.NE.AND.EX P0, PT, RZ, UR11, PT, P0 ;  /* 0x0000000bff007c0c */ /* 0x000fe2000bf05300 */
[----:B------:R-:W-:Y:S01]  /*1070*/  @UP0 ULDC UR6, c[0x0][0xdc0] ;  /* 0x0003700000060ab9 */ /* 0x000fe20000000800 */
[----:B------:R-:W-:Y:S01]  /*1080*/  UMOV UR44, UR8 ;  /* 0x00000008002c7c82 */ /* 0x000fe20008000000 */
[----:B------:R-:W-:Y:S02]  /*1090*/  @UP0 USHF.R.U32.HI UR44, URZ, UR6, UR5 ;  /* 0x000000063f2c0299 */ /* 0x000fe40008011605 */
[----:B------:R-:W-:Y:S01]  /*10a0*/  ULOP3.LUT UR4, URZ, UR52, URZ, 0x33, !UPT ;  /* 0x000000343f047292 */ /* 0x000fe2000f8e333f */
[----:B------:R-:W4:Y:S01]  /*10b0*/  LDC R6, c[0x0][0x2e0] ;  /* 0x0000b800ff067b82 */ /* 0x000f220000000800 */
[----:B------:R-:W-:Y:S01]  /*10c0*/  UIADD3 UR5, -UR44, URZ, URZ ;  /* 0x0000003f2c057290 */ /* 0x000fe2000fffe13f */
[----:B-1----:R-:W-:Y:S01]  /*10d0*/  ISETP.GE.AND P1, PT, R9, 0x1, PT ;  /* 0x000000010900780c */ /* 0x002fe20003f26270 */
[----:B------:R-:W-:-:S02]  /*10e0*/  UIADD3 UR42, UR4, UR42, URZ ;  /* 0x0000002a042a7290 */ /* 0x000fc4000fffe03f */
[----:B------:R-:W-:Y:S02]  /*10f0*/  UIMAD UR43, UR43, UR5, UR8 ;  /* 0x000000052b2b72a4 */ /* 0x000fe4000f8e0208 */
[----:B------:R-:W-:Y:S01]  /*1100*/  USHF.L.U32 UR42, UR42, 0x7, URZ ;  /* 0x000000072a2a7899 */ /* 0x000fe2000800063f */
[----:B--2---:R-:W-:Y:S01]  /*1110*/  IADD3 R0, -R194, 0x80, RZ ;  /* 0x00000080c2007810 */ /* 0x004fe20007ffe1ff */
[----:B------:R-:W-:Y:S01]  /*1120*/  @UP1 ULDC UR4, c[0x0][0x42c] ;  /* 0x00010b0000041ab9 */ /* 0x000fe20000000800 */
[----:B------:R-:W-:Y:S01]  /*1130*/  @UP1 ULDC UR6, c[0x0][0x430] ;  /* 0x00010c0000061ab9 */ /* 0x000fe20000000800 */
[----:B------:R-:W-:Y:S02]  /*1140*/  UIMAD.WIDE.U32 UR4, UR43, UR4, URZ ;  /* 0x000000042b0472a5 */ /* 0x000fe4000f8e003f */
[----:B------:R-:W-:Y:S02]  /*1150*/  UMOV UR47, UR43 ;  /* 0x0000002b002f7c82 */ /* 0x000fe40008000000 */
[----:B------:R-:W-:Y:S01]  /*1160*/  @UP1 USHF.R.U32.HI UR47, URZ, UR6, UR5 ;  /* 0x000000063f2f1299 */ /* 0x000fe20008011605 */
[----:B---3--:R-:W-:-:S05]  /*1170*/  SEL R17, R17, 0x1, P0 ;  /* 0x0000000111117807 */ /* 0x008fca0000000000 */
[----:B----4-:R-:W-:-:S04]  /*1180*/  IMAD R0, R17, R6, R0 ;  /* 0x0000000611007224 */ /* 0x010fc800078e0200 */
[----:B------:R-:W-:-:S04]  /*1190*/  VIADD R198, R0, UR42 ;  /* 0x0000002a00c67c36 */ /* 0x000fc80008000000 */
[----:B------:R-:W-:Y:S01]  /*11a0*/  IMAD.IADD R0, R198, 0x1, R8 ;  /* 0x00000001c6007824 */ /* 0x000fe200078e0208 */
[----:B------:R-:W-:Y:S06]  /*11b0*/  @!P1 BRA `(.L_x_767) ;  /* 0x0000000000409947 */ /* 0x000fec0003800000 */
[C---:B------:R-:W-:Y:S01]  /*11c0*/  ISETP.GT.AND P0, PT, R198.reuse, RZ, PT ;  /* 0x000000ffc600720c */ /* 0x040fe20003f04270 */
[----:B------:R-:W-:-:S12]  /*11d0*/  VIADD R2, R198, 0xffffffff ;  /* 0xffffffffc6027836 */ /* 0x000fd80000000000 */
[----:B------:R-:W-:Y:S05]  /*11e0*/  @P0 BRA `(.L_x_768) ;  /* 0x00000000001c0947 */ /* 0x000fea0003800000 */
[----:B------:R-:W-:Y:S01]  /*11f0*/  ISETP.NE.AND P0, PT, R9, 0x1, PT ;  /* 0x000000010900780c */ /* 0x000fe20003f05270 */
[----:B------:R-:W-:-:S12]  /*1200*/  IMAD.MOV R3, RZ, RZ, -R198 ;  /* 0x000000ffff037224 */ /* 0x000fd800078e0ac6 */
[----:B------:R-:W1:Y:S02]  /*1210*/  @P0 LDC.64 R4, c[0x0][0x9e8] ;  /* 0x00027a00ff040b82 */ /* 0x000e640000000a00 */
[----:B-1----:R-:W-:-:S05]  /*1220*/  @P0 IMAD.HI.U32 R2, R3, R4, RZ ;  /* 0x0000000403020227 */ /* 0x002fca00078e00ff */
[----:B------:R-:W-:-:S04]  /*1230*/  @P0 SHF.R.U32.HI R3, RZ, R5, R2 ;  /* 0x00000005ff030219 */ /* 0x000fc80000011602 */
[----:B------:R-:W-:Y:S01]  /*1240*/  LOP3.LUT R2, RZ, R3, RZ, 0x33, !PT ;  /* 0x00000003ff027212 */ /* 0x000fe200078e33ff */
[----:B------:R-:W-:Y:S06]  /*1250*/  BRA `(.L_x_769) ;  /* 0x0000000000107947 */ /* 0x000fec0003800000 */
.L_x_768:
[----:B------:R-:W-:-:S13]  /*1260*/  ISETP.NE.AND P0, PT, R9, 0x1, PT ;  /* 0x000000010900780c */ /* 0x000fda0003f05270 */
[----:B------:R-:W1:Y:S02]  /*1270*/  @P0 LDC.64 R4, c[0x0][0x9e8] ;  /* 0x00027a00ff040b82 */ /* 0x000e640000000a00 */
[----:B-1----:R-:W-:-:S05]  /*1280*/  @P0 IMAD.HI.U32 R4, R2, R4, RZ ;  /* 0x0000000402040227 */ /* 0x002fca00078e00ff */
[----:B------:R-:W-:-:S07]  /*1290*/  @P0 SHF.R.U32.HI R2, RZ, R5, R4 ;  /* 0x00000005ff020219 */ /* 0x000fce0000011604 */
.L_x_769:
[----:B------:R-:W-:-:S05]  /*12a0*/  IMAD R3, R2, R9, R9 ;  /* 0x0000000902037224 */ /* 0x000fca00078e0209 */
[----:B------:R-:W-:-:S07]  /*12b0*/  VIMNMX R0, R0, R3, PT ;  /* 0x0000000300007248 */ /* 0x000fce0003fe0100 */
.L_x_767:
[----:B------:R-:W-:Y:S01]  /*12c0*/  VIADD R2, R0, 0x3f ;  /* 0x0000003f00027836 */ /* 0x000fe20000000000 */
[----:B------:R-:W-:Y:S01]  /*12d0*/  ULDC UR4, c[0x0][0x9dc] ;  /* 0x0002770000047ab9 */ /* 0x000fe20000000800 */
[CC--:B------:R-:W-:Y:S02]  /*12e0*/  IMAD R0, R17.reuse, R6.reuse, 0x3f ;  /* 0x0000003f11007424 */ /* 0x0c0fe400078e0206 */
[----:B------:R-:W-:Y:S01]  /*12f0*/  IMAD R194, R17, R6, -R194 ;  /* 0x0000000611c27224 */ /* 0x000fe200078e0ac2 */
[----:B------:R-:W-:Y:S02]  /*1300*/  SHF.R.S32.HI R5, RZ, 0x1f, R2 ;  /* 0x0000001fff057819 */ /* 0x000fe40000011402 */
[----:B------:R-:W-:Y:S01]  /*1310*/  SHF.R.S32.HI R3, RZ, 0x1f, R0 ;  /* 0x0000001fff037819 */ /* 0x000fe20000011400 */
[----:B------:R-:W-:Y:S01]  /*1320*/  VIADD R59, R194, UR42 ;  /* 0x0000002ac23b7c36 */ /* 0x000fe20008000000 */
[----:B------:R-:W-:Y:S02]  /*1330*/  LEA.HI R5, R5, R2, RZ, 0x6 ;  /* 0x0000000205057211 */ /* 0x000fe400078f30ff */
[----:B------:R-:W-:Y:S01]  /*1340*/  LEA.HI R3, R3, R0, RZ, 0x6 ;  /* 0x0000000003037211 */ /* 0x000fe200078f30ff */
[----:B------:R-:W-:Y:S01]  /*1350*/  VIADD R4, R59, -UR4 ;  /* 0x800000043b047c36 */ /* 0x000fe20008000000 */
[----:B------:R-:W-:-:S02]  /*1360*/  SHF.R.S32.HI R58, RZ, 0x6, R5 ;  /* 0x00000006ff3a7819 */ /* 0x000fc40000011405 */
[----:B------:R-:W-:Y:S02]  /*1370*/  SHF.R.S32.HI R3, RZ, 0x6, R3 ;  /* 0x00000006ff037819 */ /* 0x000fe40000011403 */
[----:B------:R-:W-:Y:S02]  /*1380*/  R2UR UR4, R4 ;  /* 0x00000000040472ca */ /* 0x000fe400000e0000 */
[----:B------:R-:W-:Y:S01]  /*1390*/  VIMNMX R58, R3, R58, PT ;  /* 0x0000003a033a7248 */ /* 0x000fe20003fe0100 */
[----:B------:R-:W-:-:S12]  /*13a0*/  @!P1 BRA `(.L_x_770) ;  /* 0x0000000000489947 */ /* 0x000fd80003800000 */
[----:B------:R-:W-:-:S13]  /*13b0*/  ISETP.GT.AND P0, PT, R59, -0x1, PT ;  /* 0xffffffff3b00780c */ /* 0x000fda0003f04270 */
[----:B------:R-:W-:Y:S05]  /*13c0*/  @P0 BRA `(.L_x_771) ;  /* 0x00000000001c0947 */ /* 0x000fea0003800000 */
[----:B------:R-:W-:Y:S02]  /*13d0*/  ISETP.NE.AND P0, PT, R9, 0x1, PT ;  /* 0x000000010900780c */ /* 0x000fe40003f05270 */
[----:B------:R-:W-:-:S11]  /*13e0*/  LOP3.LUT R3, RZ, R59, RZ, 0x33, !PT ;  /* 0x0000003bff037212 */ /* 0x000fd600078e33ff */
[----:B------:R-:W1:Y:S02]  /*13f0*/  @P0 LDC.64 R4, c[0x0][0x9e8] ;  /* 0x00027a00ff040b82 */ /* 0x000e640000000a00 */
[----:B-1----:R-:W-:-:S05]  /*1400*/  @P0 IMAD.HI.U32 R0, R3, R4, RZ ;  /* 0x0000000403000227 */ /* 0x002fca00078e00ff */
[----:B------:R-:W-:-:S04]  /*1410*/  @P0 SHF.R.U32.HI R3, RZ, R5, R0 ;  /* 0x00000005ff030219 */ /* 0x000fc80000011600 */
[----:B------:R-:W-:Y:S01]  /*1420*/  LOP3.LUT R0, RZ, R3, RZ, 0x33, !PT ;  /* 0x00000003ff007212 */ /* 0x000fe200078e33ff */
[----:B------:R-:W-:Y:S06]  /*1430*/  BRA `(.L_x_772) ;  /* 0x0000000000147947 */ /* 0x000fec0003800000 */
.L_x_771:
[----:B------:R-:W-:Y:S01]  /*1440*/  ISETP.NE.AND P0, PT, R9, 0x1, PT ;  /* 0x000000010900780c */ /* 0x000fe20003f05270 */
[----:B------:R-:W-:-:S12]  /*1450*/  IMAD.MOV.U32 R0, RZ, RZ, R59 ;  /* 0x000000ffff007224 */ /* 0x000fd800078e003b */
[----:B------:R-:W1:Y:S02]  /*1460*/  @P0 LDC.64 R2, c[0x0][0x9e8] ;  /* 0x00027a00ff020b82 */ /* 0x000e640000000a00 */
[----:B-1----:R-:W-:-:S05]  /*1470*/  @P0 IMAD.HI.U32 R2, R59, R2, RZ ;  /* 0x000000023b020227 */ /* 0x002fca00078e00ff */
[----:B------:R-:W-:-:S07]  /*1480*/  @P0 SHF.R.U32.HI R0, RZ, R3, R2 ;  /* 0x00000003ff000219 */ /* 0x000fce0000011602 */
.L_x_772:
[----:B------:R-:W-:-:S05]  /*1490*/  IMAD R0, R0, R9, RZ ;  /* 0x0000000900007224 */ /* 0x000fca00078e02ff */
[----:B------:R-:W-:-:S13]  /*14a0*/  R2UR UR5, R0 ;  /* 0x00000000000572ca */ /* 0x000fda00000e0000 */
[----:B------:R-:W-:-:S04]  /*14b0*/  UISETP.LT.AND UP0, UPT, UR4, UR5, UPT ;  /* 0x000000050400728c */ /* 0x000fc8000bf01270 */
[----:B------:R-:W-:-:S12]  /*14c0*/  USEL UR4, UR4, UR5, !UP0 ;  /* 0x0000000504047287 */ /* 0x000fd8000c000000 */
.L_x_770:
[----:B------:R-:W-:Y:S01]  /*14d0*/  USHF.R.S32.HI UR5, URZ, 0x1f, UR4 ;  /* 0x0000001f3f057899 */ /* 0x000fe20008011404 */
[----:B------:R-:W-:Y:S01]  /*14e0*/  PLOP3.LUT P0, PT, PT, PT, PT, 0x80, 0x0 ;  /* 0x000000000000781c */ /* 0x000fe20003f0f070 */
[----:B------:R-:W-:Y:S01]  /*14f0*/  IMAD.MOV.U32 R0, RZ, RZ, RZ ;  /* 0x000000ffff007224 */ /* 0x000fe200078e00ff */
[----:B------:R-:W-:Y:S01]  /*1500*/  CS2R R2, SRZ ;  /* 0x0000000000027805 */ /* 0x000fe2000001ff00 */
[----:B------:R-:W-:Y:S01]  /*1510*/  ULEA.HI UR5, UR5, UR4, URZ, 0x6 ;  /* 0x0000000405057291 */ /* 0x000fe2000f8f303f */
[----:B------:R-:W-:Y:S02]  /*1520*/  CS2R R6, SRZ ;  /* 0x0000000000067805 */ /* 0x000fe4000001ff00 */
[----:B------:R-:W-:Y:S02]  /*1530*/  CS2R R26, SRZ ;  /* 0x00000000001a7805 */ /* 0x000fe4000001ff00 */
[----:B------:R-:W-:Y:S01]  /*1540*/  CS2R R100, SRZ ;  /* 0x0000000000647805 */ /* 0x000fe2000001ff00 */
[----:B------:R-:W-:Y:S01]  /*1550*/  USHF.R.S32.HI UR5, URZ, 0x6, UR5 ;  /* 0x000000063f057899 */ /* 0x000fe20008011405 */
[----:B------:R-:W-:Y:S01]  /*1560*/  CS2R R144, SRZ ;  /* 0x0000000000907805 */ /* 0x000fe2000001ff00 */
[----:B------:R-:W-:Y:S01]  /*1570*/  IMAD.MOV.U32 R150, RZ, RZ, RZ ;  /* 0x000000ffff967224 */ /* 0x000fe200078e00ff */
[----:B------:R-:W-:Y:S01]  /*1580*/  CS2R R142, SRZ ;  /* 0x00000000008e7805 */ /* 0x000fe2000001ff00 */
[----:B------:R-:W-:Y:S01]  /*1590*/  UISETP.LT.AND UP0, UPT, URZ, UR5, UPT ;  /* 0x000000053f00728c */ /* 0x000fe2000bf01270 */
[----:B------:R-:W-:-:S02]  /*15a0*/  CS2R R30, SRZ ;  /* 0x00000000001e7805 */ /* 0x000fc4000001ff00 */
[----:B------:R-:W-:Y:S02]  /*15b0*/  CS2R R92, SRZ ;  /* 0x00000000005c7805 */ /* 0x000fe4000001ff00 */
[----:B------:R-:W-:Y:S01]  /*15c0*/  CS2R R136, SRZ ;  /* 0x0000000000887805 */ /* 0x000fe2000001ff00 */
[----:B------:R-:W-:Y:S01]  /*15d0*/  USEL UR41, URZ, UR5, !UP0 ;  /* 0x000000053f297287 */ /* 0x000fe2000c000000 */
[----:B------:R-:W-:Y:S02]  /*15e0*/  CS2R R134, SRZ ;  /* 0x0000000000867805 */ /* 0x000fe4000001ff00 */
[----:B------:R-:W-:Y:S02]  /*15f0*/  CS2R R34, SRZ ;  /* 0x0000000000227805 */ /* 0x000fe4000001ff00 */
[----:B------:R-:W-:Y:S02]  /*1600*/  CS2R R84, SRZ ;  /* 0x0000000000547805 */ /* 0x000fe4000001ff00 */
[----:B------:R-:W-:-:S02]  /*1610*/  CS2R R128, SRZ ;  /* 0x0000000000807805 */ /* 0x000fc4000001ff00 */
[----:B------:R-:W-:Y:S02]  /*1620*/  CS2R R126, SRZ ;  /* 0x00000000007e7805 */ /* 0x000fe4000001ff00 */
[----:B------:R-:W-:Y:S02]  /*1630*/  ISETP.GT.AND P1, PT, R58, UR41, PT ;  /* 0x000000293a007c0c */ /* 0x000fe4000bf24270 */
        /* <DEDUP_REMOVED lines=50> */
[----:B------:R-:W-:Y:S06]  /*1960*/  @!P1 BRA `(.L_x_773) ;  /* 0x000000a8001c9947 */ /* 0x000fec0003800000 */
[----:B------:R-:W1:Y:S01]  /*1970*/  SHFL.IDX PT, R0, R197, RZ, 0x1f ;  /* 0x00001fffc5007589 */ /* 0x000e6200000e0000 */
[----:B------:R-:W-:-:S04]  /*1980*/  UIADD3 UR5, UR38, 0x18000, URZ ;  /* 0x0001800026057890 */ /* 0x000fc8000fffe03f */
[----:B------:R-:W-:-:S06]  /*1990*/  ULOP3.LUT UP0, URZ, UR5, 0x1bf, URZ, 0xc0, !UPT ;  /* 0x000001bf053f7892 */ /* 0x000fcc000f80c03f */
[----:B------:R-:W-:Y:S02]  /*19a0*/  PLOP3.LUT P0, PT, PT, PT, UP0, 0x80, 0x0 ;  /* 0x000000000000781c */ /* 0x000fe40003f0f008 */
[----:B-1----:R-:W-:-:S13]  /*19b0*/  R2UR UR39, R0 ;  /* 0x00000000002772ca */ /* 0x002fda00000e0000 */
[----:B------:R-:W-:-:S04]  /*19c0*/  ULEA.HI UR4, UR39, UR39, URZ, 0x1 ;  /* 0x0000002727047291 */ /* 0x000fc8000f8f083f */
        /* <DEDUP_REMOVED lines=22> */
.L_x_774:
        /* <DEDUP_REMOVED lines=44> */
[----:B------:R-:W-:Y:S01]  /*1df0*/  ULEA.HI UR4, UR59, UR59, URZ, 0x1 ;  /* 0x0000003b3b047291 */ /* 0x000fe2000f8f083f */
[----:B------:R-:W-:-:S03]  /*1e00*/  IMAD.U32 R8, RZ, RZ, UR60 ;  /* 0x0000003cff087e24 */ /* 0x000fc6000f8e00ff */
[----:B------:R-:W-:Y:S02]  /*1e10*/  ULOP3.LUT UR4, UR4, 0xfffffffe, URZ, 0xc0, !UPT ;  /* 0xfffffffe04047892 */ /* 0x000fe4000f8ec03f */
[----:B------:R-:W-:Y:S02]  /*1e20*/  ISETP.NE.AND P0, PT, R8, 0x3, PT ;  /* 0x000000030800780c */ /* 0x000fe40003f05270 */
[----:B------:R-:W-:-:S06]  /*1e30*/  UIADD3 UR4, UR59, -UR4, URZ ;  /* 0x800000043b047290 */ /* 0x000fcc000fffe03f */
[----:B------:R-:W-:Y:S01]  /*1e40*/  IMAD.U32 R6, RZ, RZ, UR4 ;  /* 0x00000004ff067e24 */ /* 0x000fe2000f8e00ff */
[----:B------:R-:W-:-:S04]  /*1e50*/  ULDC UR4, c[0x0][0x9d8] ;  /* 0x0002760000047ab9 */ /* 0x000fc80000000800 */
[----:B------:R-:W-:-:S04]  /*1e60*/  SHF.L.U32 R6, R6, 0x1f, RZ ;  /* 0x0000001f06067819 */ /* 0x000fc800000006ff */
[----:B------:R-:W1:Y:S01]  /*1e70*/  SYNCS.PHASECHK.TRANS64.TRYWAIT P1, [UR38+0x28400], R6 ;  /* 0x02840006ff0075a7 */ /* 0x000e620008020166 */
[----:B--2---:R-:W-:-:S04]  /*1e80*/  FMUL.FTZ R0, R7, R0 ;  /* 0x0000000007007220 */ /* 0x004fc80000410000 */
[----:B------:R-:W-:Y:S01]  /*1e90*/  FMUL.FTZ R0, R0, UR4 ;  /* 0x0000000400007c20 */ /* 0x000fe20008410000 */
[----:B-1----:R-:W-:Y:S06]  /*1ea0*/  @!P1 BRA `(.L_x_775) ;  /* 0x0000010400109947 */ /* 0x002fec0003800000 */
.L_x_939:
[----:B------:R-:W-:Y:S05]  /*1eb0*/  @!P0 BRA `(.L_x_776) ;  /* 0x0000000000048947 */ /* 0x000fea0003800000 */
[----:B------:R-:W-:Y:S01]  /*1ec0*/  BPT.TRAP 0x1 ;  /* 0x000000040000795c */ /* 0x000fe20000300000 */
.L_x_776:
[----:B------:R-:W-:Y:S02]  /*1ed0*/  IMAD.U32 R5, RZ, RZ, UR37 ;  /* 0x00000025ff057e24 */ /* 0x000fe4000f8e00ff */
[----:B------:R-:W-:-:S03]  /*1ee0*/  IMAD.U32 R2, RZ, RZ, UR36 ;  /* 0x00000024ff027e24 */ /* 0x000fc6000f8e00ff */
[----:B------:R-:W-:Y:S02]  /*1ef0*/  LEA R5, R5, UR38, 0x3 ;  /* 0x0000002605057c11 */ /* 0x000fe4000f8e18ff */
[----:B------:R-:W-:-:S04]  /*1f00*/  SHF.L.U32 R2, R2, 0x1f, RZ ;  /* 0x0000001f02027819 */ /* 0x000fc800000006ff */
[----:B------:R2:W3:Y:S01]  /*1f10*/  SYNCS.PHASECHK.TRANS64.TRYWAIT P2, [R5+URZ+0x28430], R2 ;  /* 0x02843002050075a7 */ /* 0x0004e2000804017f */
[----:B------:R-:W-:Y:S05]  /*1f20*/  @!P0 BRA `(.L_x_777) ;  /* 0x0000000000048947 */ /* 0x000fea0003800000 */
[----:B------:R-:W-:Y:S01]  /*1f30*/  BPT.TRAP 0x1 ;  /* 0x000000040000795c */ /* 0x000fe20000300000 */
.L_x_777:
[----:B-1----:R-:W1:Y:S02]  /*1f40*/  S2R R3, SR_TID.X ;  /* 0x0000000000037919 */ /* 0x002e640000002100 */
[----:B-1----:R-:W-:Y:S01]  /*1f50*/  LOP3.LUT P1, RZ, R3, 0x7f, RZ, 0xc0, !PT ;  /* 0x0000007f03ff7812 */ /* 0x002fe2000782c0ff */
[----:B---3--:R-:W-:-:S12]  /*1f60*/  @P2 BRA `(.L_x_778) ;  /* 0x0000000000082947 */ /* 0x008fd80003800000 */
[----:B------:R-:W1:Y:S02]  /*1f70*/  SYNCS.PHASECHK.TRANS64.TRYWAIT P2, [R5+URZ+0x28430], R2 ;  /* 0x02843002050075a7 */ /* 0x000e64000804017f */
[----:B-1----:R-:W-:Y:S05]  /*1f80*/  @!P2 BRA `(.L_x_779) ;  /* 0x0000010000f0a947 */ /* 0x002fea0003800000 */
.L_x_778:
[----:B------:R-:W-:Y:S05]  /*1f90*/  WARPSYNC.ALL ;  /* 0x0000000000007948 */ /* 0x000fea0003800000 */
[----:B------:R-:W-:Y:S01]  /*1fa0*/  UIADD3 UR4, UR38, 0x20000, URZ ;  /* 0x0002000026047890 */ /* 0x000fe2000fffe03f */
[----:B------:R-:W-:Y:S01]  /*1fb0*/  WARPGROUP.ARRIVE ;  /* 0x00000000000079c5 */ /* 0x000fe20000000000 */
[----:B------:R-:W-:Y:S01]  /*1fc0*/  ULOP3.LUT UR48, UR40, 0x10000, URZ, 0xfc, !UPT ;  /* 0x0001000028307892 */ /* 0x000fe2000f8efc3f */
[----:B------:R-:W-:Y:S01]  /*1fd0*/  IMAD.MOV.U32 R3, RZ, RZ, -0x40 ;  /* 0xffffffc0ff037424 */ /* 0x000fe200078e00ff */
[----:B------:R-:W-:Y:S01]  /*1fe0*/  USHF.R.U32.HI UR4, URZ, 0x4, UR4 ;  /* 0x000000043f047899 */ /* 0x000fe20008011604 */
[----:B-12---:R-:W-:Y:S01]  /*1ff0*/  @!P1 VIADD R2, R5, 0x28440 ;  /* 0x0002844005029836 */ /* 0x006fe20000000000 */
[----:B------:R-:W-:Y:S01]  /*2000*/  UMOV UR49, 0x40000040 ;  /* 0x4000004000317882 */ /* 0x000fe20000000000 */
[----:B------:R-:W-:Y:S01]  /*2010*/  UMOV UR51, 0x40000040 ;  /* 0x4000004000337882 */ /* 0x000fe20000000000 */
[----:B------:R-:W-:Y:S01]  /*2020*/  ULOP3.LUT UR4, UR4, 0x3fff, URZ, 0xc0, !UPT ;  /* 0x00003fff04047892 */ /* 0x000fe2000f8ec03f */
[C---:B------:R-:W-:Y:S01]  /*2030*/  IMAD R6, R58.reuse, R3, 0x40 ;  /* 0x000000403a067424 */ /* 0x040fe200078e0203 */
[----:B------:R-:W-:Y:S01]  /*2040*/  UIADD3 UR8, UR48, 0x2, URZ ;  /* 0x0000000230087890 */ /* 0x000fe2000fffe03f */
[----:B------:R-:W-:Y:S01]  /*2050*/  @!P1 PRMT R2, RZ, 0x654, R2 ;  /* 0x00000654ff029816 */ /* 0x000fe20000000002 */
[----:B------:R-:W-:Y:S01]  /*2060*/  ULOP3.LUT UR4, UR4, 0x10000, URZ, 0xfc, !UPT ;  /* 0x0001000004047892 */ /* 0x000fe2000f8efc3f */
[----:B------:R-:W-:Y:S01]  /*2070*/  LEA R7, R58, 0xffffffc0, 0x6 ;  /* 0xffffffc03a077811 */ /* 0x000fe200078e30ff */
[----:B------:R-:W-:Y:S01]  /*2080*/  UMOV UR9, 0x40000040 ;  /* 0x4000004000097882 */ /* 0x000fe20000000000 */
[----:B------:R-:W-:Y:S01]  /*2090*/  UMOV UR11, 0x40000040 ;  /* 0x40000040000b7882 */ /* 0x000fe20000000000 */
[----:B------:R-:W-:-:S02]  /*20a0*/  ULEA UR50, UR37, UR4, 0xa ;  /* 0x0000000425327291 */ /* 0x000fc4000f8e503f */
[----:B------:R-:W-:Y:S02]  /*20b0*/  UIADD3 UR12, UR48, 0x4, URZ ;  /* 0x00000004300c7890 */ /* 0x000fe4000fffe03f */
[----:B------:R-:W-:Y:S02]  /*20c0*/  UIADD3 UR10, UR50, 0x2, URZ ;  /* 0x00000002320a7890 */ /* 0x000fe4000fffe03f */
[----:B------:R-:W-:Y:S01]  /*20d0*/  UIADD3 UR14, UR50, 0x4, URZ ;  /* 0x00000004320e7890 */ /* 0x000fe2000fffe03f */
[----:B------:R-:W-:Y:S02]  /*20e0*/  UMOV UR13, 0x40000040 ;  /* 0x40000040000d7882 */ /* 0x000fe40000000000 */
[----:B------:R-:W-:Y:S01]  /*20f0*/  QGMMA.64x64x32.F32.E4M3.E4M3 R24, gdesc[UR48], RZ, !UPT, gsb0 ;  /* 0x00e00000301879f3 */ /* 0x000fe2000c0008ff */
[----:B------:R-:W-:Y:S01]  /*2100*/  UMOV UR15, 0x40000040 ;  /* 0x40000040000f7882 */ /* 0x000fe20000000000 */
[----:B------:R-:W-:Y:S02]  /*2110*/  UIADD3 UR16, UR48, 0x6, URZ ;  /* 0x0000000630107890 */ /* 0x000fe4000fffe03f */
[----:B------:R-:W-:Y:S01]  /*2120*/  UIADD3 UR18, UR50, 0x6, URZ ;  /* 0x0000000632127890 */ /* 0x000fe2000fffe03f */
[----:B------:R-:W-:Y:S01]  /*2130*/  UMOV UR17, 0x40000040 ;  /* 0x4000004000117882 */ /* 0x000fe20000000000 */
[----:B------:R-:W-:Y:S01]  /*2140*/  UMOV UR19, 0x40000040 ;  /* 0x4000004000137882 */ /* 0x000fe20000000000 */
[----:B------:R-:W-:-:S02]  /*2150*/  UIADD3 UR20, UR48, 0x400, URZ ;  /* 0x0000040030147890 */ /* 0x000fc4000fffe03f */
[----:B------:R-:W-:Y:S01]  /*2160*/  UIADD3 UR22, UR50, 0x200, URZ ;  /* 0x0000020032167890 */ /* 0x000fe2000fffe03f */
[----:B------:R-:W-:Y:S01]  /*2170*/  UMOV UR21, 0x40000040 ;  /* 0x4000004000157882 */ /* 0x000fe20000000000 */
[----:B------:R-:W-:Y:S01]  /*2180*/  UMOV UR23, 0x40000040 ;  /* 0x4000004000177882 */ /* 0x000fe20000000000 */
[----:B------:R-:W-:Y:S02]  /*2190*/  UIADD3 UR24, UR48, 0x402, URZ ;  /* 0x0000040230187890 */ /* 0x000fe4000fffe03f */
[----:B------:R-:W-:Y:S01]  /*21a0*/  UIADD3 UR26, UR50, 0x202, URZ ;  /* 0x00000202321a7890 */ /* 0x000fe2000fffe03f */
[----:B------:R-:W-:Y:S01]  /*21b0*/  UMOV UR25, 0x40000040 ;  /* 0x4000004000197882 */ /* 0x000fe20000000000 */
        /* <DEDUP_REMOVED lines=9> */
[----:B------:R-:W-:Y:S01]  /*2250*/  ULDC.64 UR6, c[0x0][0x9e0] ;  /* 0x0002780000067ab9 */ /* 0x000fe20000000a00 */
[----:B------:R-:W-:Y:S01]  /*2260*/  ULDC UR5, c[0x0][0x2e0] ;  /* 0x0000b80000057ab9 */ /* 0x000fe20000000800 */
[----:B------:R-:W-:Y:S01]  /*2270*/  UISETP.GE.AND UP0, UPT, UR7, 0x1, UPT ;  /* 0x000000010700788c */ /* 0x000fe2000bf06270 */
[----:B------:R-:W-:Y:S01]  /*2280*/  IMAD R3, R17, UR5, R6 ;  /* 0x0000000511037c24 */ /* 0x000fe2000f8e0206 */
[----:B------:R-:W-:Y:S02]  /*2290*/  ULDC UR45, c[0x0][0x9dc] ;  /* 0x00027700002d7ab9 */ /* 0x000fe40000000800 */
[----:B------:R-:W-:Y:S01]  /*22a0*/  ULOP3.LUT UR45, URZ, UR45, URZ, 0x33, !UPT ;  /* 0x0000002d3f2d7292 */ /* 0x000fe2000f8e333f */
[----:B------:R-:W-:Y:S01]  /*22b0*/  IMAD R8, R16, -0x2, R3 ;  /* 0xfffffffe10087824 */ /* 0x000fe200078e0203 */
[----:B------:R-:W-:Y:S01]  /*22c0*/  PLOP3.LUT P2, PT, PT, PT, UP0, 0x40, 0x0 ;  /* 0x000000000000781c */ /* 0x000fe20003f4e808 */
[----:B------:R-:W-:-:S02]  /*22d0*/  WARPGROUP.DEPBAR.LE gsb0, 0x0 ;  /* 0x00008000000079c5 */ /* 0x000fc40000010000 */
[----:B------:R-:W-:-:S06]  /*22e0*/  WARPGROUP.ARRIVE ;  /* 0x00000000000079c5 */ /* 0x000fcc0000000000 */
[----:B------:R-:W-:Y:S03]  /*22f0*/  QGMMA.64x64x32.F32.E4M3.E4M3 R24, gdesc[UR8], R24, gsb0 ;  /* 0x00e00000081879f3 */ /* 0x000fe60008000818 */
[----:B------:R-:W-:Y:S02]  /*2300*/  WARPGROUP.DEPBAR.LE gsb0, 0x0 ;  /* 0x00008000000079c5 */ /* 0x000fe40000010000 */
        /* <DEDUP_REMOVED lines=18> */
[C---:B------:R-:W-:Y:S01]  /*2430*/  FMUL.FTZ R34, R0.reuse, R34 ;  /* 0x0000002200227220 */ /* 0x040fe20000410000 */
[C---:B------:R-:W-:Y:S01]  /*2440*/  FMUL.FTZ R24, R0.reuse, R24 ;  /* 0x0000001800187220 */ /* 0x040fe20000410000 */
[C---:B------:R-:W-:Y:S01]  /*2450*/  FMUL.FTZ R25, R0.reuse, R25 ;  /* 0x0000001900197220 */ /* 0x040fe20000410000 */
[C---:B------:R-:W-:Y:S01]  /*2460*/  FMUL.FTZ R26, R0.reuse, R26 ;  /* 0x0000001a001a7220 */ /* 0x040fe20000410000 */
[----:B------:R1:W2:Y:S01]  /*2470*/  MUFU.TANH R12, R34 ;  /* 0x00000022000c7308 */ /* 0x0002a20000002400 */
[C---:B------:R-:W-:Y:S01]  /*2480*/  FMUL.FTZ R28, R0.reuse, R28 ;  /* 0x0000001c001c7220 */ /* 0x040fe20000410000 */
[C---:B------:R-:W-:Y:S01]  /*2490*/  FMUL.FTZ R29, R0.reuse, R29 ;  /* 0x0000001d001d7220 */ /* 0x040fe20000410000 */
[C---:B------:R-:W-:Y:S01]  /*24a0*/  FMUL.FTZ R32, R0.reuse, R32 ;  /* 0x0000002000207220 */ /* 0x040fe20000410000 */
[C---:B------:R-:W-:Y:S01]  /*24b0*/  FMUL.FTZ R33, R0.reuse, R33 ;  /* 0x0000002100217220 */ /* 0x040fe20000410000 */
[C---:B------:R-:W-:Y:S01]  /*24c0*/  FMUL.FTZ R36, R0.reuse, R36 ;  /* 0x0000002400247220 */ /* 0x040fe20000410000 */
[C---:B------:R-:W-:Y:S01]  /*24d0*/  FMUL.FTZ R37, R0.reuse, R37 ;  /* 0x0000002500257220 */ /* 0x040fe20000410000 */
[C---:B------:R-:W-:Y:S01]  /*24e0*/  FMUL.FTZ R40, R0.reuse, R40 ;  /* 0x0000002800287220 */ /* 0x040fe20000410000 */
[C---:B------:R-:W-:Y:S01]  /*24f0*/  FMUL.FTZ R41, R0.reuse, R41 ;  /* 0x0000002900297220 */ /* 0x040fe20000410000 */
[----:B-1----:R-:W1:Y:S01]  /*2500*/  LDC R34, c[0x0][0x288] ;  /* 0x0000a200ff227b82 */ /* 0x002e620000000800 */
        /* <DEDUP_REMOVED lines=18> */
[----:B------:R-:W3:Y:S01]  /*2630*/  MUFU.TANH R24, R24 ;  /* 0x0000001800187308 */ /* 0x000ee20000002400 */
[C---:B------:R-:W-:Y:S01]  /*2640*/  FMUL.FTZ R27, R0.reuse, R27 ;  /* 0x0000001b001b7220 */ /* 0x040fe20000410000 */
[----:B------:R-:W-:Y:S01]  /*2650*/  FMUL.FTZ R30, R0, R30 ;  /* 0x0000001e001e7220 */ /* 0x000fe20000410000 */
[----:B------:R4:W-:Y:S01]  /*2660*/  @!P1 SYNCS.ARRIVE.TRANS64.RED.A1T0 RZ, [R2+URZ], RZ ;  /* 0x000000ff02ff99a7 */ /* 0x0009e2000810043f */
[----:B-1----:R-:W-:-:S04]  /*2670*/  IADD3 R5, R3, 0x1, -R34 ;  /* 0x0000000103057810 */ /* 0x002fc80007ffe822 */
[----:B------:R-:W1:Y:S01]  /*2680*/  MUFU.TANH R25, R25 ;  /* 0x0000001900197308 */ /* 0x000e620000002400 */
[----:B------:R-:W-:Y:S02]  /*2690*/  IMAD R5, R16, -0x2, R5 ;  /* 0xfffffffe10057824 */ /* 0x000fe400078e0205 */
[----:B----4-:R-:W-:-:S05]  /*26a0*/  VIADD R2, R196, UR42 ;  /* 0x0000002ac4027c36 */ /* 0x010fca0008000000 */
[----:B------:R-:W4:Y:S08]  /*26b0*/  MUFU.TANH R26, R26 ;  /* 0x0000001a001a7308 */ /* 0x000f300000002400 */
[----:B------:R-:W1:Y:S08]  /*26c0*/  MUFU.TANH R28, R28 ;  /* 0x0000001c001c7308 */ /* 0x000e700000002400 */
        /* <DEDUP_REMOVED lines=25> */
[----:B------:R5:W1:Y:S08]  /*2860*/  MUFU.TANH R9, R27 ;  /* 0x0000001b00097308 */ /* 0x000a700000002400 */
[----:B------:R2:W1:Y:S01]  /*2870*/  MUFU.TANH R10, R30 ;  /* 0x0000001e000a7308 */ /* 0x0004620000002400 */
[----:B-----5:R-:W-:-:S05]  /*2880*/  VIADD R27, R5, UR6 ;  /* 0x00000006051b7c36 */ /* 0x020fca0008000000 */
[----:B------:R-:W-:Y:S01]  /*2890*/  VIADDMNMX R3, R2, R27, R8, PT ;  /* 0x0000001b02037246 */ /* 0x000fe20003800108 */
[----:B--2---:R-:W-:-:S04]  /*28a0*/  VIADD R30, R5, UR45 ;  /* 0x0000002d051e7c36 */ /* 0x004fc80008000000 */
[----:B------:R-:W-:Y:S01]  /*28b0*/  IMAD.IADD R4, R30, 0x1, R2 ;  /* 0x000000011e047824 */ /* 0x000fe200078e0202 */
[----:B---34-:R-:W-:Y:S06]  /*28c0*/  @P2 BRA `(.L_x_780) ;  /* 0x00000000005c2947 */ /* 0x018fec0003800000 */
[----:B------:R-:W-:Y:S01]  /*28d0*/  IMAD R5, R17, UR5, R2 ;  /* 0x0000000511057c24 */ /* 0x000fe2000f8e0202 */
[----:B------:R-:W-:Y:S03]  /*28e0*/  BSSY B0, `(.L_x_781) ;  /* 0x0000011000007945 */ /* 0x000fe60003800000 */
[----:B------:R-:W-:-:S05]  /*28f0*/  IMAD.IADD R5, R5, 0x1, -R34 ;  /* 0x0000000105057824 */ /* 0x000fca00078e0a22 */
[----:B------:R-:W-:-:S13]  /*2900*/  ISETP.GT.AND P2, PT, R5, -0x1, PT ;  /* 0xffffffff0500780c */ /* 0x000fda0003f44270 */
[----:B------:R-:W-:Y:S05]  /*2910*/  @P2 BRA `(.L_x_782) ;  /* 0x0000000000202947 */ /* 0x000fea0003800000 */
[----:B------:R-:W-:Y:S01]  /*2920*/  UISETP.NE.AND UP1, UPT, UR7, 0x1, UPT ;  /* 0x000000010700788c */ /* 0x000fe2000bf25270 */
[----:B------:R-:W-:-:S05]  /*2930*/  LOP3.LUT R5, RZ, R5, RZ, 0x33, !PT ;  /* 0x00000005ff057212 */ /* 0x000fca00078e33ff */
[----:B------:R-:W-:-:S05]  /*2940*/  PLOP3.LUT P2, PT, PT, PT, UP1, 0x80, 0x0 ;  /* 0x000000000000781c */ /* 0x000fca0003f4f018 */
[----:B------:R-:W-:-:S08]  /*2950*/  @UP1 ULDC.64 UR10, c[0x0][0x9e8] ;  /* 0x00027a00000a1ab9 */ /* 0x000fd00000000a00 */
[----:B------:R-:W-:-:S05]  /*2960*/  @P2 IMAD.HI.U32 R31, R5, UR10, RZ ;  /* 0x0000000a051f2c27 */ /* 0x000fca000f8e00ff */
[----:B------:R-:W-:-:S04]  /*2970*/  @P2 SHF.R.U32.HI R5, RZ, UR11, R31 ;  /* 0x0000000bff052c19 */ /* 0x000fc8000801161f */
[----:B------:R-:W-:Y:S01]  /*2980*/  LOP3.LUT R5, RZ, R5, RZ, 0x33, !PT ;  /* 0x00000005ff057212 */ /* 0x000fe200078e33ff */
[----:B------:R-:W-:Y:S06]  /*2990*/  BRA `(.L_x_783) ;  /* 0x0000000000147947 */ /* 0x000fec0003800000 */
.L_x_782:
[----:B------:R-:W-:-:S06]  /*29a0*/  UISETP.NE.AND UP1, UPT, UR7, 0x1, UPT ;  /* 0x000000010700788c */ /* 0x000fcc000bf25270 */
[----:B------:R-:W-:-:S05]  /*29b0*/  PLOP3.LUT P2, PT, PT, PT, UP1, 0x80, 0x0 ;  /* 0x000000000000781c */ /* 0x000fca0003f4f018 */
[----:B------:R-:W-:-:S08]  /*29c0*/  @UP1 ULDC.64 UR10, c[0x0][0x9e8] ;  /* 0x00027a00000a1ab9 */ /* 0x000fd00000000a00 */
[----:B------:R-:W-:-:S05]  /*29d0*/  @P2 IMAD.HI.U32 R31, R5, UR10, RZ ;  /* 0x0000000a051f2c27 */ /* 0x000fca000f8e00ff */
[----:B------:R-:W-:-:S07]  /*29e0*/  @P2 SHF.R.U32.HI R5, RZ, UR11, R31 ;  /* 0x0000000bff052c19 */ /* 0x000fce000801161f */
.L_x_783:
[----:B------:R-:W-:Y:S05]  /*29f0*/  BSYNC B0 ;  /* 0x0000000000007941 */ /* 0x000fea0003800000 */
.L_x_781:
[----:B------:R-:W-:-:S04]  /*2a00*/  IMAD R5, R5, UR7, -R7 ;  /* 0x0000000705057c24 */ /* 0x000fc8000f8e0a07 */
[----:B------:R-:W-:-:S05]  /*2a10*/  IMAD R5, R16, -0x2, R5 ;  /* 0xfffffffe10057824 */ /* 0x000fca00078e0205 */
[----:B------:R-:W-:Y:S02]  /*2a20*/  VIMNMX R4, R4, R5, !PT ;  /* 0x0000000504047248 */ /* 0x000fe40007fe0100 */
[----:B------:R-:W-:-:S07]  /*2a30*/  VIADDMNMX R3, R5, UR7, R3, PT ;  /* 0x0000000705037c46 */ /* 0x000fce000b800103 */
.L_x_780:
[C---:B------:R-:W-:Y:S02]  /*2a40*/  ISETP.GE.AND P2, PT, R6.reuse, 0x2, PT ;  /* 0x000000020600780c */ /* 0x040fe40003f46270 */
[----:B------:R-:W-:Y:S02]  /*2a50*/  ISETP.GE.AND P6, PT, R6, 0xa, PT ;  /* 0x0000000a0600780c */ /* 0x000fe40003fc6270 */
[----:B------:R-:W-:Y:S02]  /*2a60*/  ISETP.GT.AND P4, PT, R4, 0x1, !P2 ;  /* 0x000000010400780c */ /* 0x000fe40005784270 */
[----:B------:R-:W-:Y:S02]  /*2a70*/  ISETP.GE.AND P3, PT, R6, 0x9, PT ;  /* 0x000000090600780c */ /* 0x000fe40003f66270 */
[----:B------:R-:W-:Y:S02]  /*2a80*/  ISETP.LT.OR P4, PT, R3, 0x2, P4 ;  /* 0x000000020300780c */ /* 0x000fe40002781670 */
[----:B------:R-:W-:-:S02]  /*2a90*/  P2R R38, PR, RZ, 0x40 ;  /* 0x00000040ff267803 */ /* 0x000fc40000000000 */
[----:B-1----:R-:W-:Y:S02]  /*2aa0*/  FSEL R31, R25, -INF , !P4 ;  /* 0xff800000191f7808 */ /* 0x002fe40006000000 */
[C---:B------:R-:W-:Y:S02]  /*2ab0*/  ISETP.GT.AND P4, PT, R4.reuse, 0x9, !P6 ;  /* 0x000000090400780c */ /* 0x040fe40007784270 */
[----:B------:R-:W-:Y:S02]  /*2ac0*/  ISETP.GT.AND P5, PT, R4, 0x8, !P3 ;  /* 0x000000080400780c */ /* 0x000fe40005fa4270 */
[----:B------:R-:W-:Y:S02]  /*2ad0*/  ISETP.LT.OR P4, PT, R3, 0xa, P4 ;  /* 0x0000000a0300780c */ /* 0x000fe40002781670 */
[----:B------:R-:W-:Y:S02]  /*2ae0*/  ISETP.GE.AND P6, PT, R6, 0x11, PT ;  /* 0x000000110600780c */ /* 0x000fe40003fc6270 */
[----:B------:R-:W-:-:S02]  /*2af0*/  FSEL R39, R29, -INF , !P4 ;  /* 0xff8000001d277808 */ /* 0x000fc40006000000 */
[C---:B------:R-:W-:Y:S02]  /*2b00*/  ISETP.LT.OR P5, PT, R3.reuse, 0x9, P5 ;  /* 0x000000090300780c */ /* 0x040fe40002fa1670 */
[----:B------:R-:W-:Y:S02]  /*2b10*/  ISETP.GT.AND P4, PT, R4, 0x10, !P6 ;  /* 0x000000100400780c */ /* 0x000fe40007784270 */
[----:B------:R-:W-:Y:S02]  /*2b20*/  FSEL R35, R28, -INF , !P5 ;  /* 0xff8000001c237808 */ /* 0x000fe40006800000 */
[----:B------:R-:W-:Y:S02]  /*2b30*/  ISETP.LT.OR P4, PT, R3, 0x11, P4 ;  /* 0x000000110300780c */ /* 0x000fe40002781670 */
[----:B------:R-:W-:Y:S02]  /*2b40*/  ISETP.GE.AND P5, PT, R6, 0x12, PT ;  /* 0x000000120600780c */ /* 0x000fe40003fa6270 */
[----:B------:R-:W-:-:S02]  /*2b50*/  FSEL R43, R32, -INF , !P4 ;  /* 0xff800000202b7808 */ /* 0x000fc40006000000 */
[----:B------:R-:W-:Y:S02]  /*2b60*/  ISETP.GT.AND P4, PT, R4, 0x11, !P5 ;  /* 0x000000110400780c */ /* 0x000fe40006f84270 */
[----:B------:R-:W-:Y:S02]  /*2b70*/  P2R R32, PR, RZ, 0x20 ;  /* 0x00000020ff207803 */ /* 0x000fe40000000000 */
[----:B------:R-:W-:Y:S02]  /*2b80*/  ISETP.LT.OR P4, PT, R3, 0x12, P4 ;  /* 0x000000120300780c */ /* 0x000fe40002781670 */
[----:B------:R-:W-:Y:S02]  /*2b90*/  ISETP.GE.AND P5, PT, R6, 0x19, PT ;  /* 0x000000190600780c */ /* 0x000fe40003fa6270 */
[----:B------:R-:W-:Y:S02]  /*2ba0*/  FSEL R57, R33, -INF , !P4 ;  /* 0xff80000021397808 */ /* 0x000fe40006000000 */
[----:B------:R-:W-:-:S02]  /*2bb0*/  ISETP.GT.AND P4, PT, R4, 0x18, !P5 ;  /* 0x000000180400780c */ /* 0x000fc40006f84270 */
[----:B------:R-:W-:Y:S02]  /*2bc0*/  P2R R33, PR, RZ, 0x20 ;  /* 0x00000020ff217803 */ /* 0x000fe40000000000 */
[----:B------:R-:W-:Y:S02]  /*2bd0*/  ISETP.LT.OR P4, PT, R3, 0x19, P4 ;  /* 0x000000190300780c */ /* 0x000fe40002781670 */
[----:B------:R-:W-:Y:S02]  /*2be0*/  ISETP.GE.AND P5, PT, R6, 0x1a, PT ;  /* 0x0000001a0600780c */ /* 0x000fe40003fa6270 */
[----:B------:R-:W-:Y:S02]  /*2bf0*/  FSEL R61, R36, -INF , !P4 ;  /* 0xff800000243d7808 */ /* 0x000fe40006000000 */
[----:B------:R-:W-:Y:S02]  /*2c00*/  ISETP.GT.AND P4, PT, R4, 0x19, !P5 ;  /* 0x000000190400780c */ /* 0x000fe40006f84270 */
[----:B------:R-:W-:-:S02]  /*2c10*/  P2R R36, PR, RZ, 0x20 ;  /* 0x00000020ff247803 */ /* 0x000fc40000000000 */
[----:B------:R-:W-:Y:S02]  /*2c20*/  ISETP.LT.OR P4, PT, R3, 0x1a, P4 ;  /* 0x0000001a0300780c */ /* 0x000fe40002781670 */
[----:B------:R-:W-:Y:S02]  /*2c30*/  ISETP.GE.AND P5, PT, R6, 0x21, PT ;  /* 0x000000210600780c */ /* 0x000fe40003fa6270 */
[----:B------:R-:W-:Y:S02]  /*2c40*/  FSEL R37, R37, -INF , !P4 ;  /* 0xff80000025257808 */ /* 0x000fe40006000000 */
[----:B------:R-:W-:Y:S02]  /*2c50*/  ISETP.GT.AND P4, PT, R4, 0x20, !P5 ;  /* 0x000000200400780c */ /* 0x000fe40006f84270 */
[----:B------:R-:W-:Y:S02]  /*2c60*/  P2R R42, PR, RZ, 0x20 ;  /* 0x00000020ff2a7803 */ /* 0x000fe40000000000 */
[----:B------:R-:W-:-:S02]  /*2c70*/  ISETP.LT.OR P4, PT, R3, 0x21, P4 ;  /* 0x000000210300780c */ /* 0x000fc40002781670 */
[----:B------:R-:W-:Y:S02]  /*2c80*/  ISETP.GE.AND P5, PT, R6, 0x22, PT ;  /* 0x000000220600780c */ /* 0x000fe40003fa6270 */
[----:B------:R-:W-:Y:S02]  /*2c90*/  FSEL R63, R40, -INF , !P4 ;  /* 0xff800000283f7808 */ /* 0x000fe40006000000 */
[----:B------:R-:W-:Y:S02]  /*2ca0*/  ISETP.GT.AND P4, PT, R4, 0x21, !P5 ;  /* 0x000000210400780c */ /* 0x000fe40006f84270 */
[----:B------:R-:W-:Y:S02]  /*2cb0*/  P2R R40, PR, RZ, 0x20 ;  /* 0x00000020ff287803 */ /* 0x000fe40000000000 */
[----:B------:R-:W-:Y:S02]  /*2cc0*/  ISETP.LT.OR P4, PT, R3, 0x22, P4 ;  /* 0x000000220300780c */ /* 0x000fe40002781670 */
[----:B------:R-:W-:-:S02]  /*2cd0*/  ISETP.GE.AND P5, PT, R6, 0x29, PT ;  /* 0x000000290600780c */ /* 0x000fc40003fa6270 */
[----:B------:R-:W-:Y:S02]  /*2ce0*/  FSEL R41, R41, -INF , !P4 ;  /* 0xff80000029297808 */ /* 0x000fe40006000000 */
[----:B------:R-:W-:Y:S02]  /*2cf0*/  ISETP.GT.AND P4, PT, R4, 0x28, !P5 ;  /* 0x000000280400780c */ /* 0x000fe40006f84270 */
[----:B------:R-:W-:Y:S02]  /*2d00*/  P2R R56, PR, RZ, 0x20 ;  /* 0x00000020ff387803 */ /* 0x000fe40000000000 */
        /* <DEDUP_REMOVED lines=11> */
[----:B------:R-:W-:Y:S02]  /*2dc0*/  P2R R28, PR, RZ, 0x40 ;  /* 0x00000040ff1c7803 */ /* 0x000fe40000000000 */
[----:B------:R-:W-:Y:S02]  /*2dd0*/  FSEL R67, R48, -INF , !P4 ;  /* 0xff80000030437808 */ /* 0x000fe40006000000 */
[----:B------:R-:W-:-:S04]  /*2de0*/  ISETP.GE.AND P4, PT, R6, 0x32, PT ;  /* 0x000000320600780c */ /* 0x000fc80003f86270 */
[----:B------:R-:W-:-:S04]  /*2df0*/  ISETP.GT.AND P5, PT, R4, 0x31, !P4 ;  /* 0x000000310400780c */ /* 0x000fc800067a4270 */
[----:B------:R-:W-:-:S04]  /*2e00*/  ISETP.LT.OR P5, PT, R3, 0x32, P5 ;  /* 0x000000320300780c */ /* 0x000fc80002fa1670 */
[----:B------:R-:W-:Y:S02]  /*2e10*/  FSEL R49, R49, -INF , !P5 ;  /* 0xff80000031317808 */ /* 0x000fe40006800000 */
[----:B------:R-:W-:-:S04]  /*2e20*/  ISETP.GE.AND P5, PT, R6, 0x39, PT ;  /* 0x000000390600780c */ /* 0x000fc80003fa6270 */
[----:B------:R-:W-:-:S04]  /*2e30*/  ISETP.GT.AND P6, PT, R4, 0x38, !P5 ;  /* 0x000000380400780c */ /* 0x000fc80006fc4270 */
[----:B------:R-:W-:-:S04]  /*2e40*/  ISETP.LT.OR P6, PT, R3, 0x39, P6 ;  /* 0x000000390300780c */ /* 0x000fc800037c1670 */
[----:B------:R-:W-:Y:S02]  /*2e50*/  FSEL R69, R52, -INF , !P6 ;  /* 0xff80000034457808 */ /* 0x000fe40007000000 */
[----:B------:R-:W-:-:S04]  /*2e60*/  ISETP.GE.AND P6, PT, R6, 0x1, PT ;  /* 0x000000010600780c */ /* 0x000fc80003fc6270 */
[----:B------:R-:W-:Y:S02]  /*2e70*/  P2R R25, PR, RZ, 0x40 ;  /* 0x00000040ff197803 */ /* 0x000fe40000000000 */
[----:B------:R-:W-:-:S04]  /*2e80*/  ISETP.GT.AND P6, PT, R4, RZ, !P6 ;  /* 0x000000ff0400720c */ /* 0x000fc800077c4270 */
[----:B------:R-:W-:-:S04]  /*2e90*/  ISETP.LT.OR P6, PT, R3, 0x1, P6 ;  /* 0x000000010300780c */ /* 0x000fc800037c1670 */
[----:B------:R-:W-:Y:S02]  /*2ea0*/  FSEL R29, R24, -INF , !P6 ;  /* 0xff800000181d7808 */ /* 0x000fe40007000000 */
[----:B------:R-:W-:-:S04]  /*2eb0*/  ISETP.GE.AND P6, PT, R6, 0x3a, PT ;  /* 0x0000003a0600780c */ /* 0x000fc80003fc6270 */
[----:B------:R-:W-:Y:S02]  /*2ec0*/  P2R R48, PR, RZ, 0x40 ;  /* 0x00000040ff307803 */ /* 0x000fe40000000000 */
[----:B------:R-:W-:-:S04]  /*2ed0*/  ISETP.GT.AND P6, PT, R4, 0x39, !P6 ;  /* 0x000000390400780c */ /* 0x000fc800077c4270 */
[----:B------:R-:W-:Y:S01]  /*2ee0*/  ISETP.LT.OR P6, PT, R3, 0x3a, P6 ;  /* 0x0000003a0300780c */ /* 0x000fe200037c1670 */
[----:B------:R-:W-:-:S03]  /*2ef0*/  VIADD R3, R2, 0x8 ;  /* 0x0000000802037836 */ /* 0x000fc60000000000 */
[----:B------:R-:W-:Y:S01]  /*2f00*/  FSEL R53, R53, -INF , !P6 ;  /* 0xff80000035357808 */ /* 0x000fe20007000000 */
[----:B------:R-:W-:Y:S01]  /*2f10*/  IMAD.IADD R5, R30, 0x1, R3 ;  /* 0x000000011e057824 */ /* 0x000fe200078e0203 */
[----:B------:R-:W-:Y:S02]  /*2f20*/  PLOP3.LUT P6, PT, PT, PT, UP0, 0x40, 0x0 ;  /* 0x000000000000781c */ /* 0x000fe40003fce808 */
[----:B------:R-:W-:-:S11]  /*2f30*/  VIADDMNMX R4, R3, R27, R8, PT ;  /* 0x0000001b03047246 */ /* 0x000fd60003800108 */
[----:B------:R-:W-:Y:S05]  /*2f40*/  @P6 BRA `(.L_x_784) ;  /* 0x0000000000646947 */ /* 0x000fea0003800000 */
        /* <DEDUP_REMOVED lines=9> */
[----:B------:R-:W-:Y:S01]  /*2fe0*/  @P6 IMAD.HI.U32 R8, R6, UR10, RZ ;  /* 0x0000000a06086c27 */ /* 0x000fe2000f8e00ff */
[----:B------:R-:W-:-:S13]  /*2ff0*/  PLOP3.LUT P6, PT, PT, PT, UP1, 0x80, 0x0 ;  /* 0x000000000000781c */ /* 0x000fda0003fcf018 */
[----:B------:R-:W-:-:S04]  /*3000*/  @P6 SHF.R.U32.HI R6, RZ, UR11, R8 ;  /* 0x0000000bff066c19 */ /* 0x000fc80008011608 */
[----:B------:R-:W-:Y:S01]  /*3010*/  LOP3.LUT R6, RZ, R6, RZ, 0x33, !PT ;  /* 0x00000006ff067212 */ /* 0x000fe200078e33ff */
[----:B------:R-:W-:Y:S06]  /*3020*/  BRA `(.L_x_787) ;  /* 0x0000000000187947 */ /* 0x000fec0003800000 */
.L_x_786:
[----:B------:R-:W-:-:S06]  /*3030*/  UISETP.NE.AND UP1, UPT, UR7, 0x1, UPT ;  /* 0x000000010700788c */ /* 0x000fcc000bf25270 */
[----:B------:R-:W-:-:S05]  /*3040*/  PLOP3.LUT P6, PT, PT, PT, UP1, 0x80, 0x0 ;  /* 0x000000000000781c */ /* 0x000fca0003fcf018 */
[----:B------:R-:W-:-:S08]  /*3050*/  @UP1 ULDC.64 UR10, c[0x0][0x9e8] ;  /* 0x00027a00000a1ab9 */ /* 0x000fd00000000a00 */
[----:B------:R-:W-:Y:S01]  /*3060*/  @P6 IMAD.HI.U32 R8, R6, UR10, RZ ;  /* 0x0000000a06086c27 */ /* 0x000fe2000f8e00ff */
[----:B------:R-:W-:-:S13]  /*3070*/  PLOP3.LUT P6, PT, PT, PT, UP1, 0x80, 0x0 ;  /* 0x000000000000781c */ /* 0x000fda0003fcf018 */
[----:B------:R-:W-:-:S07]  /*3080*/  @P6 SHF.R.U32.HI R6, RZ, UR11, R8 ;  /* 0x0000000bff066c19 */ /* 0x000fce0008011608 */
.L_x_787:
[----:B------:R-:W-:Y:S05]  /*3090*/  BSYNC B0 ;  /* 0x0000000000007941 */ /* 0x000fea0003800000 */
.L_x_785:
[----:B------:R-:W-:-:S04]  /*30a0*/  IMAD R7, R6, UR7, -R7 ;  /* 0x0000000706077c24 */ /* 0x000fc8000f8e0a07 */
[----:B------:R-:W-:-:S05]  /*30b0*/  IMAD R7, R16, -0x2, R7 ;  /* 0xfffffffe10077824 */ /* 0x000fca00078e0207 */
[----:B------:R-:W-:Y:S02]  /*30c0*/  VIMNMX R5, R5, R7, !PT ;  /* 0x0000000705057248 */ /* 0x000fe40007fe0100 */
[----:B------:R-:W-:-:S07]  /*30d0*/  VIADDMNMX R4, R7, UR7, R4, PT ;  /* 0x0000000707047c46 */ /* 0x000fce000b800104 */
.L_x_784:
[----:B------:R-:W-:Y:S01]  /*30e0*/  ISETP.GT.AND P2, PT, R5, 0x1, !P2 ;  /* 0x000000010500780c */ /* 0x000fe20005744270 */
[----:B------:R-:W-:Y:S01]  /*30f0*/  ULDC UR14, c[0x0][0x988] ;  /* 0x00026200000e7ab9 */ /* 0x000fe20000000800 */
[----:B------:R-:W-:Y:S02]  /*3100*/  FMNMX.FTZ R7, R29, R31, !PT ;  /* 0x0000001f1d077209 */ /* 0x000fe40007810000 */
[----:B------:R-:W-:Y:S02]  /*3110*/  ISETP.LT.OR P2, PT, R4, 0x2, P2 ;  /* 0x000000020400780c */ /* 0x000fe40001741670 */
[----:B------:R-:W-:Y:S02]  /*3120*/  FMNMX.FTZ R7, R35, R7, !PT ;  /* 0x0000000723077209 */ /* 0x000fe40007810000 */
[----:B------:R-:W-:Y:S02]  /*3130*/  FSEL R9, R9, -INF , !P2 ;  /* 0xff80000009097808 */ /* 0x000fe40005000000 */
[----:B------:R-:W-:-:S02]  /*3140*/  ISETP.NE.AND P2, PT, R38, RZ, PT ;  /* 0x000000ff2600720c */ /* 0x000fc40003f45270 */
[----:B------:R-:W-:Y:S02]  /*3150*/  FMNMX.FTZ R7, R39, R7, !PT ;  /* 0x0000000727077209 */ /* 0x000fe40007810000 */
[----:B------:R-:W-:Y:S02]  /*3160*/  ISETP.GT.AND P2, PT, R5, 0x9, !P2 ;  /* 0x000000090500780c */ /* 0x000fe40005744270 */
[----:B------:R-:W-:Y:S02]  /*3170*/  FMNMX.FTZ R7, R43, R7, !PT ;  /* 0x000000072b077209 */ /* 0x000fe40007810000 */
[----:B------:R-:W-:Y:S02]  /*3180*/  ISETP.LT.OR P2, PT, R4, 0xa, P2 ;  /* 0x0000000a0400780c */ /* 0x000fe40001741670 */
[----:B------:R-:W-:Y:S02]  /*3190*/  FMNMX.FTZ R7, R57, R7, !PT ;  /* 0x0000000739077209 */ /* 0x000fe40007810000 */
[----:B------:R-:W-:-:S02]  /*31a0*/  FSEL R11, R11, -INF , !P2 ;  /* 0xff8000000b0b7808 */ /* 0x000fc40005000000 */
[----:B------:R-:W-:Y:S02]  /*31b0*/  ISETP.NE.AND P2, PT, R28, RZ, PT ;  /* 0x000000ff1c00720c */ /* 0x000fe40003f45270 */
[----:B------:R-:W-:Y:S02]  /*31c0*/  FMNMX.FTZ R7, R61, R7, !PT ;  /* 0x000000073d077209 */ /* 0x000fe40007810000 */
[----:B------:R-:W-:Y:S02]  /*31d0*/  ISETP.GT.AND P2, PT, R5, 0x10, !P2 ;  /* 0x000000100500780c */ /* 0x000fe40005744270 */
[----:B------:R-:W-:Y:S02]  /*31e0*/  FMNMX.FTZ R7, R37, R7, !PT ;  /* 0x0000000725077209 */ /* 0x000fe40007810000 */
[----:B------:R-:W-:Y:S02]  /*31f0*/  ISETP.LT.OR P2, PT, R4, 0x11, P2 ;  /* 0x000000110400780c */ /* 0x000fe40001741670 */
[----:B------:R-:W-:-:S02]  /*3200*/  ISETP.GT.AND P3, PT, R5, 0x8, !P3 ;  /* 0x000000080500780c */ /* 0x000fc40005f64270 */
[----:B------:R-:W-:Y:S02]  /*3210*/  FSEL R12, R12, -INF , !P2 ;  /* 0xff8000000c0c7808 */ /* 0x000fe40005000000 */
[----:B------:R-:W-:Y:S02]  /*3220*/  ISETP.NE.AND P2, PT, R32, RZ, PT ;  /* 0x000000ff2000720c */ /* 0x000fe40003f45270 */
[----:B------:R-:W-:Y:S02]  /*3230*/  FMNMX.FTZ R7, R63, R7, !PT ;  /* 0x000000073f077209 */ /* 0x000fe40007810000 */
[----:B------:R-:W-:Y:S02]  /*3240*/  ISETP.GT.AND P2, PT, R5, 0x11, !P2 ;  /* 0x000000110500780c */ /* 0x000fe40005744270 */
[C---:B------:R-:W-:Y:S02]  /*3250*/  ISETP.LT.OR P3, PT, R4.reuse, 0x9, P3 ;  /* 0x000000090400780c */ /* 0x040fe40001f61670 */
[----:B------:R-:W-:-:S02]  /*3260*/  ISETP.LT.OR P2, PT, R4, 0x12, P2 ;  /* 0x000000120400780c */ /* 0x000fc40001741670 */
[----:B------:R-:W-:Y:S02]  /*3270*/  FMNMX.FTZ R7, R41, R7, !PT ;  /* 0x0000000729077209 */ /* 0x000fe40007810000 */
[----:B------:R-:W-:Y:S02]  /*3280*/  FSEL R13, R13, -INF , !P2 ;  /* 0xff8000000d0d7808 */ /* 0x000fe40005000000 */
[----:B------:R-:W-:Y:S02]  /*3290*/  ISETP.NE.AND P2, PT, R33, RZ, PT ;  /* 0x000000ff2100720c */ /* 0x000fe40003f45270 */
[----:B------:R-:W-:Y:S02]  /*32a0*/  FSEL R10, R10, -INF , !P3 ;  /* 0xff8000000a0a7808 */ /* 0x000fe40005800000 */
[----:B------:R-:W-:Y:S02]  /*32b0*/  ISETP.GT.AND P2, PT, R5, 0x18, !P2 ;  /* 0x000000180500780c */ /* 0x000fe40005744270 */
[----:B------:R-:W-:-:S02]  /*32c0*/  ISETP.NE.AND P3, PT, R56, RZ, PT ;  /* 0x000000ff3800720c */ /* 0x000fc40003f65270 */
[----:B------:R-:W-:Y:S02]  /*32d0*/  ISETP.LT.OR P2, PT, R4, 0x19, P2 ;  /* 0x000000190400780c */ /* 0x000fe40001741670 */
[----:B------:R-:W-:Y:S02]  /*32e0*/  FMNMX.FTZ R7, R65, R7, !PT ;  /* 0x0000000741077209 */ /* 0x000fe40007810000 */
[----:B------:R-:W-:Y:S02]  /*32f0*/  FSEL R14, R14, -INF , !P2 ;  /* 0xff8000000e0e7808 */ /* 0x000fe40005000000 */
[----:B------:R-:W-:Y:S02]  /*3300*/  ISETP.NE.AND P2, PT, R36, RZ, PT ;  /* 0x000000ff2400720c */ /* 0x000fe40003f45270 */
[----:B------:R-:W-:Y:S02]  /*3310*/  FMNMX.FTZ R7, R45, R7, !PT ;  /* 0x000000072d077209 */ /* 0x000fe40007810000 */
[----:B------:R-:W-:-:S02]  /*3320*/  ISETP.GT.AND P2, PT, R5, 0x19, !P2 ;  /* 0x000000190500780c */ /* 0x000fc40005744270 */
[----:B------:R-:W-:Y:S02]  /*3330*/  ISETP.NE.AND P6, PT, R25, RZ, PT ;  /* 0x000000ff1900720c */ /* 0x000fe40003fc5270 */
[----:B------:R-:W-:Y:S02]  /*3340*/  ISETP.LT.OR P2, PT, R4, 0x1a, P2 ;  /* 0x0000001a0400780c */ /* 0x000fe40001741670 */
[----:B------:R-:W-:Y:S02]  /*3350*/  FMNMX.FTZ R7, R67, R7, !PT ;  /* 0x0000000743077209 */ /* 0x000fe40007810000 */
[----:B------:R-:W-:Y:S02]  /*3360*/  FSEL R15, R15, -INF , !P2 ;  /* 0xff8000000f0f7808 */ /* 0x000fe40005000000 */
[----:B------:R-:W-:Y:S02]  /*3370*/  ISETP.NE.AND P2, PT, R42, RZ, PT ;  /* 0x000000ff2a00720c */ /* 0x000fe40003f45270 */
[----:B------:R-:W-:-:S02]  /*3380*/  FMNMX.FTZ R7, R49, R7, !PT ;  /* 0x0000000731077209 */ /* 0x000fc40007810000 */
[----:B------:R-:W-:Y:S02]  /*3390*/  ISETP.GT.AND P2, PT, R5, 0x20, !P2 ;  /* 0x000000200500780c */ /* 0x000fe40005744270 */
[----:B------:R-:W-:Y:S02]  /*33a0*/  FMNMX.FTZ R7, R69, R7, !PT ;  /* 0x0000000745077209 */ /* 0x000fe40007810000 */
[----:B------:R-:W-:Y:S02]  /*33b0*/  ISETP.LT.OR P2, PT, R4, 0x21, P2 ;  /* 0x000000210400780c */ /* 0x000fe40001741670 */
[----:B------:R-:W-:Y:S02]  /*33c0*/  ISETP.GT.AND P4, PT, R5, 0x31, !P4 ;  /* 0x000000310500780c */ /* 0x000fe40006784270 */
[----:B------:R-:W-:Y:S02]  /*33d0*/  FSEL R20, R20, -INF , !P2 ;  /* 0xff80000014147808 */ /* 0x000fe40005000000 */
[----:B------:R-:W-:-:S02]  /*33e0*/  ISETP.NE.AND P2, PT, R40, RZ, PT ;  /* 0x000000ff2800720c */ /* 0x000fc40003f45270 */
[C---:B------:R-:W-:Y:S02]  /*33f0*/  ISETP.GT.AND P5, PT, R5.reuse, 0x38, !P5 ;  /* 0x000000380500780c */ /* 0x040fe40006fa4270 */
[----:B------:R-:W-:Y:S02]  /*3400*/  ISETP.GT.AND P2, PT, R5, 0x21, !P2 ;  /* 0x000000210500780c */ /* 0x000fe40005744270 */
[C---:B------:R-:W-:Y:S02]  /*3410*/  ISETP.LT.OR P4, PT, R4.reuse, 0x32, P4 ;  /* 0x000000320400780c */ /* 0x040fe40002781670 */
[C---:B------:R-:W-:Y:S02]  /*3420*/  ISETP.LT.OR P2, PT, R4.reuse, 0x22, P2 ;  /* 0x000000220400780c */ /* 0x040fe40001741670 */
[----:B------:R-:W-:Y:S02]  /*3430*/  ISETP.LT.OR P5, PT, R4, 0x39, P5 ;  /* 0x000000390400780c */ /* 0x000fe40002fa1670 */
[----:B------:R-:W-:-:S02]  /*3440*/  FSEL R21, R21, -INF , !P2 ;  /* 0xff80000015157808 */ /* 0x000fc40005000000 */
[C---:B------:R-:W-:Y:S02]  /*3450*/  ISETP.GT.AND P2, PT, R5.reuse, 0x28, !P3 ;  /* 0x000000280500780c */ /* 0x040fe40005f44270 */
[----:B------:R-:W-:Y:S02]  /*3460*/  ISETP.NE.AND P3, PT, R60, RZ, PT ;  /* 0x000000ff3c00720c */ /* 0x000fe40003f65270 */
[----:B------:R-:W-:Y:S02]  /*3470*/  ISETP.LT.OR P2, PT, R4, 0x29, P2 ;  /* 0x000000290400780c */ /* 0x000fe40001741670 */
[C---:B------:R-:W-:Y:S02]  /*3480*/  ISETP.GT.AND P3, PT, R5.reuse, 0x30, !P3 ;  /* 0x000000300500780c */ /* 0x040fe40005f64270 */
[----:B------:R-:W-:Y:S02]  /*3490*/  FSEL R24, R46, -INF , !P2 ;  /* 0xff8000002e187808 */ /* 0x000fe40005000000 */
[----:B------:R-:W-:-:S02]  /*34a0*/  ISETP.GT.AND P2, PT, R5, RZ, !P6 ;  /* 0x000000ff0500720c */ /* 0x000fc40007744270 */
[----:B------:R-:W-:Y:S02]  /*34b0*/  ISETP.NE.AND P6, PT, R48, RZ, PT ;  /* 0x000000ff3000720c */ /* 0x000fe40003fc5270 */
[C---:B------:R-:W-:Y:S02]  /*34c0*/  ISETP.LT.OR P2, PT, R4.reuse, 0x1, P2 ;  /* 0x000000010400780c */ /* 0x040fe40001741670 */
[----:B------:R-:W-:Y:S02]  /*34d0*/  ISETP.LT.OR P3, PT, R4, 0x31, P3 ;  /* 0x000000310400780c */ /* 0x000fe40001f61670 */
[----:B------:R-:W-:Y:S02]  /*34e0*/  FSEL R6, R26, -INF , !P2 ;  /* 0xff8000001a067808 */ /* 0x000fe40005000000 */
[----:B------:R-:W-:Y:S02]  /*34f0*/  FMNMX.FTZ R26, R53, R7, !PT ;  /* 0x00000007351a7209 */ /* 0x000fe40007810000 */
[----:B------:R-:W-:-:S02]  /*3500*/  ISETP.NE.AND P2, PT, R44, RZ, PT ;  /* 0x000000ff2c00720c */ /* 0x000fc40003f45270 */
[----:B------:R-:W-:Y:S01]  /*3510*/  R2UR UR10, R59 ;  /* 0x000000003b0a72ca */ /* 0x000fe200000e0000 */
[----:B------:R-:W1:Y:S01]  /*3520*/  SHFL.BFLY PT, R7, R26, 0x2, 0x1f ;  /* 0x0c401f001a077f89 */ /* 0x000e6200000e0000 */
[----:B------:R-:W-:-:S04]  /*3530*/  ISETP.GT.AND P2, PT, R5, 0x29, !P2 ;  /* 0x000000290500780c */ /* 0x000fc80005744270 */
[----:B------:R-:W-:-:S07]  /*3540*/  ISETP.LT.OR P2, PT, R4, 0x2a, P2 ;  /* 0x0000002a0400780c */ /* 0x000fce0001741670 */
[----:B------:R-:W-:Y:S01]  /*3550*/  UIADD3 UR6, UR10, UR6, URZ ;  /* 0x000000060a067290 */ /* 0x000fe2000fffe03f */
[----:B-1----:R-:W-:Y:S01]  /*3560*/  FMNMX.FTZ R27, R26, R7, !PT ;  /* 0x000000071a1b7209 */ /* 0x002fe20007810000 */
[----:B------:R-:W-:Y:S01]  /*3570*/  IMAD.U32 R26, RZ, RZ, UR14 ;  /* 0x0000000eff1a7e24 */ /* 0x000fe2000f8e00ff */
[----:B------:R-:W-:-:S03]  /*3580*/  FMNMX.FTZ R7, R6, R9, !PT ;  /* 0x0000000906077209 */ /* 0x000fc60007810000 */
[----:B------:R-:W1:Y:S01]  /*3590*/  SHFL.BFLY PT, R28, R27, 0x1, 0x1f ;  /* 0x0c201f001b1c7f89 */ /* 0x000e6200000e0000 */
[----:B------:R-:W-:-:S04]  /*35a0*/  FMNMX.FTZ R8, R10, R7, !PT ;  /* 0x000000070a087209 */ /* 0x000fc80007810000 */
[----:B------:R-:W-:-:S04]  /*35b0*/  FMNMX.FTZ R7, R11, R8, !PT ;  /* 0x000000080b077209 */ /* 0x000fc80007810000 */
[----:B------:R-:W-:-:S04]  /*35c0*/  FMNMX.FTZ R8, R12, R7, !PT ;  /* 0x000000070c087209 */ /* 0x000fc80007810000 */
[----:B------:R-:W-:-:S04]  /*35d0*/  FMNMX.FTZ R25, R13, R8, !PT ;  /* 0x000000080d197209 */ /* 0x000fc80007810000 */
[----:B------:R-:W-:Y:S02]  /*35e0*/  FMNMX.FTZ R8, R14, R25, !PT ;  /* 0x000000190e087209 */ /* 0x000fe40007810000 */
[----:B------:R-:W-:Y:S02]  /*35f0*/  FSEL R25, R47, -INF , !P2 ;  /* 0xff8000002f197808 */ /* 0x000fe40005000000 */
[----:B-1----:R-:W-:Y:S02]  /*3600*/  FMNMX.FTZ R7, R27, R28, !PT ;  /* 0x0000001c1b077209 */ /* 0x002fe40007810000 */
[----:B------:R-:W-:Y:S02]  /*3610*/  FMNMX.FTZ R27, R15, R8, !PT ;  /* 0x000000080f1b7209 */ /* 0x000fe40007810000 */
[C---:B------:R-:W-:Y:S01]  /*3620*/  FSETP.NEU.FTZ.AND P2, PT, R7.reuse, -INF , PT ;  /* 0xff8000000700780b */ /* 0x040fe20003f5d000 */
[----:B------:R-:W-:-:S01]  /*3630*/  FFMA.FTZ R26, R7, R26, -8 ;  /* 0xc1000000071a7423 */ /* 0x000fc2000001001a */
[----:B------:R-:W-:-:S04]  /*3640*/  FMNMX.FTZ R8, R20, R27, !PT ;  /* 0x0000001b14087209 */ /* 0x000fc80007810000 */
[----:B------:R-:W-:Y:S02]  /*3650*/  FMNMX.FTZ R27, R21, R8, !PT ;  /* 0x00000008151b7209 */ /* 0x000fe40007810000 */
[----:B------:R-:W-:Y:S02]  /*3660*/  FSEL R28, R26, RZ, P2 ;  /* 0x000000ff1a1c7208 */ /* 0x000fe40001000000 */
[----:B------:R-:W-:Y:S02]  /*3670*/  FMNMX.FTZ R8, R24, R27, !PT ;  /* 0x0000001b18087209 */ /* 0x000fe40007810000 */
[----:B------:R-:W-:Y:S01]  /*3680*/  ISETP.GT.AND P2, PT, R5, 0x39, !P6 ;  /* 0x000000390500780c */ /* 0x000fe20007744270 */
[--C-:B------:R-:W-:Y:S01]  /*3690*/  FFMA.FTZ R30, R29, UR14, -R28.reuse ;  /* 0x0000000e1d1e7c23 */ /* 0x100fe2000801081c */
[----:B------:R-:W-:Y:S01]  /*36a0*/  FSEL R5, R50, -INF , !P3 ;  /* 0xff80000032057808 */ /* 0x000fe20005800000 */
[--C-:B------:R-:W-:Y:S01]  /*36b0*/  FFMA.FTZ R33, R39, UR14, -R28.reuse ;  /* 0x0000000e27217c23 */ /* 0x100fe2000801081c */
[----:B------:R-:W-:Y:S01]  /*36c0*/  FMNMX.FTZ R8, R25, R8, !PT ;  /* 0x0000000819087209 */ /* 0x000fe20007810000 */
[--C-:B------:R-:W-:Y:S01]  /*36d0*/  FFMA.FTZ R39, R41, UR14, -R28.reuse ;  /* 0x0000000e29277c23 */ /* 0x100fe2000801081c */
[----:B------:R-:W-:Y:S01]  /*36e0*/  FSEL R26, R51, -INF , !P4 ;  /* 0xff800000331a7808 */ /* 0x000fe20006000000 */
[--C-:B------:R-:W-:Y:S01]  /*36f0*/  FFMA.FTZ R41, R45, UR14, -R28.reuse ;  /* 0x0000000e2d297c23 */ /* 0x100fe2000801081c */
[----:B------:R-:W-:Y:S01]  /*3700*/  FMNMX.FTZ R27, R5, R8, !PT ;  /* 0x00000008051b7209 */ /* 0x000fe20007810000 */
[----:B------:R-:W-:Y:S01]  /*3710*/  IMAD.U32 R45, RZ, RZ, UR14 ;  /* 0x0000000eff2d7e24 */ /* 0x000fe2000f8e00ff */
[----:B------:R-:W-:Y:S01]  /*3720*/  ISETP.LT.OR P2, PT, R4, 0x3a, P2 ;  /* 0x0000003a0400780c */ /* 0x000fe20001741670 */
[--C-:B------:R-:W-:Y:S01]  /*3730*/  FFMA.FTZ R31, R31, UR14, -R28.reuse ;  /* 0x0000000e1f1f7c23 */ /* 0x100fe2000801081c */
[----:B------:R-:W-:Y:S01]  /*3740*/  FSEL R4, R54, -INF , !P5 ;  /* 0xff80000036047808 */ /* 0x000fe20006800000 */
[--C-:B------:R-:W-:Y:S01]  /*3750*/  FFMA.FTZ R32, R35, UR14, -R28.reuse ;  /* 0x0000000e23207c23 */ /* 0x100fe2000801081c */
[----:B------:R-:W-:Y:S01]  /*3760*/  FMNMX.FTZ R29, R26, R27, !PT ;  /* 0x0000001b1a1d7209 */ /* 0x000fe20007810000 */
[----:B------:R-:W-:Y:S01]  /*3770*/  MUFU.EX2 R30, R30 ;  /* 0x0000001e001e7308 */ /* 0x000fe20000000800 */
[----:B------:R-:W-:Y:S01]  /*3780*/  FSEL R27, R55, -INF , !P2 ;  /* 0xff800000371b7808 */ /* 0x000fe20005000000 */
[--C-:B------:R-:W-:Y:S01]  /*3790*/  FFMA.FTZ R34, R43, UR14, -R28.reuse ;  /* 0x0000000e2b227c23 */ /* 0x100fe2000801081c */
[----:B------:R-:W-:Y:S01]  /*37a0*/  FMNMX.FTZ R8, R4, R29, !PT ;  /* 0x0000001d04087209 */ /* 0x000fe20007810000 */
[--C-:B------:R-:W-:Y:S01]  /*37b0*/  FFMA.FTZ R35, R57, UR14, -R28.reuse ;  /* 0x0000000e39237c23 */ /* 0x100fe2000801081c */
[----:B------:R-:W-:-:S01]  /*37c0*/  FFMA.FTZ R36, R61, UR14, -R28 ;  /* 0x0000000e3d247c23 */ /* 0x000fc2000801081c */
[--C-:B------:R-:W-:Y:S01]  /*37d0*/  FFMA.FTZ R37, R37, UR14, -R28.reuse ;  /* 0x0000000e25257c23 */ /* 0x100fe2000801081c */
[----:B------:R-:W-:Y:S01]  /*37e0*/  FMNMX.FTZ R8, R27, R8, !PT ;  /* 0x000000081b087209 */ /* 0x000fe20007810000 */
[----:B------:R-:W1:Y:S01]  /*37f0*/  MUFU.EX2 R31, R31 ;  /* 0x0000001f001f7308 */ /* 0x000e620000000800 */
[----:B------:R-:W-:-:S01]  /*3800*/  FFMA.FTZ R40, R65, UR14, -R28 ;  /* 0x0000000e41287c23 */ /* 0x000fc2000801081c */
[--C-:B------:R-:W-:Y:S01]  /*3810*/  FFMA.FTZ R38, R63, UR14, -R28.reuse ;  /* 0x0000000e3f267c23 */ /* 0x100fe2000801081c */
[----:B------:R-:W-:-:S01]  /*3820*/  FFMA.FTZ R42, R67, UR14, -R28 ;  /* 0x0000000e432a7c23 */ /* 0x000fc2000801081c */
[----:B------:R-:W2:Y:S01]  /*3830*/  SHFL.BFLY PT, R29, R8, 0x2, 0x1f ;  /* 0x0c401f00081d7f89 */ /* 0x000ea200000e0000 */
[----:B------:R-:W-:-:S03]  /*3840*/  FFMA.FTZ R43, R49, UR14, -R28 ;  /* 0x0000000e312b7c23 */ /* 0x000fc6000801081c */
[----:B------:R-:W3:Y:S08]  /*3850*/  MUFU.EX2 R32, R32 ;  /* 0x0000002000207308 */ /* 0x000ef00000000800 */
[----:B------:R-:W4:Y:S08]  /*3860*/  MUFU.EX2 R33, R33 ;  /* 0x0000002100217308 */ /* 0x000f300000000800 */
[----:B------:R-:W5:Y:S01]  /*3870*/  MUFU.EX2 R34, R34 ;  /* 0x0000002200227308 */ /* 0x000f620000000800 */
[----:B--2---:R-:W-:-:S07]  /*3880*/  FMNMX.FTZ R29, R8, R29, !PT ;  /* 0x0000001d081d7209 */ /* 0x004fce0007810000 */
[----:B------:R-:W2:Y:S01]  /*3890*/  MUFU.EX2 R35, R35 ;  /* 0x0000002300237308 */ /* 0x000ea20000000800 */
[----:B------:R-:W1:Y:S07]  /*38a0*/  SHFL.BFLY PT, R8, R29, 0x1, 0x1f ;  /* 0x0c201f001d087f89 */ /* 0x000e6e00000e0000 */
[----:B------:R-:W-:Y:S08]  /*38b0*/  MUFU.EX2 R36, R36 ;  /* 0x0000002400247308 */ /* 0x000ff00000000800 */
[----:B------:R-:W2:Y:S08]  /*38c0*/  MUFU.EX2 R37, R37 ;  /* 0x0000002500257308 */ /* 0x000eb00000000800 */
[----:B------:R-:W-:Y:S01]  /*38d0*/  MUFU.EX2 R40, R40 ;  /* 0x0000002800287308 */ /* 0x000fe20000000800 */
[----:B-1----:R-:W-:Y:S01]  /*38e0*/  FMNMX.FTZ R8, R29, R8, !PT ;  /* 0x000000081d087209 */ /* 0x002fe20007810000 */
[--C-:B------:R-:W-:Y:S01]  /*38f0*/  FFMA.FTZ R29, R69, UR14, -R28.reuse ;  /* 0x0000000e451d7c23 */ /* 0x100fe2000801081c */
[----:B------:R-:W-:-:S02]  /*3900*/  FFMA.FTZ R28, R53, UR14, -R28 ;  /* 0x0000000e351c7c23 */ /* 0x000fc4000801081c */
[C---:B------:R-:W-:Y:S01]  /*3910*/  FSETP.NEU.FTZ.AND P2, PT, R8.reuse, -INF , PT ;  /* 0xff8000000800780b */ /* 0x040fe20003f5d000 */
[----:B------:R-:W-:-:S01]  /*3920*/  FFMA.FTZ R44, R8, R45, -8 ;  /* 0xc1000000082c7423 */ /* 0x000fc2000001002d */
[----:B------:R-:W-:Y:S01]  /*3930*/  FADD.FTZ R45, R30, R31 ;  /* 0x0000001f1e2d7221 */ /* 0x000fe20000010000 */
[----:B------:R-:W-:Y:S03]  /*3940*/  MUFU.EX2 R41, R41 ;  /* 0x0000002900297308 */ /* 0x000fe60000000800 */
[----:B------:R-:W-:Y:S01]  /*3950*/  FSEL R44, R44, RZ, P2 ;  /* 0x000000ff2c2c7208 */ /* 0x000fe20001000000 */
[----:B---3--:R-:W-:Y:S01]  /*3960*/  FADD.FTZ R46, R32, R45 ;  /* 0x0000002d202e7221 */ /* 0x008fe20000010000 */
        /* <DEDUP_REMOVED lines=11> */
[----:B------:R-:W-:Y:S01]  /*3a20*/  FFMA.FTZ R21, R21, UR14, -R44 ;  /* 0x0000000e15157c23 */ /* 0x000fe2000801082c */
[----:B----4-:R-:W-:-:S01]  /*3a30*/  FADD.FTZ R45, R33, R46 ;  /* 0x0000002e212d7221 */ /* 0x010fc20000010000 */
[----:B------:R-:W-:Y:S01]  /*3a40*/  F2FP.SATFINITE.E4M3.F32.PACK_AB_MERGE_C R33, R33, R32, RZ ;  /* 0x000000202121723e */ /* 0x000fe200048070ff */
[----:B------:R-:W-:-:S01]  /*3a50*/  FFMA.FTZ R24, R24, UR14, -R44 ;  /* 0x0000000e18187c23 */ /* 0x000fc2000801082c */
[----:B------:R-:W1:Y:S01]  /*3a60*/  MUFU.EX2 R9, R9 ;  /* 0x0000000900097308 */ /* 0x000e620000000800 */
[----:B-----5:R-:W-:-:S01]  /*3a70*/  FADD.FTZ R32, R34, R45 ;  /* 0x0000002d22207221 */ /* 0x020fc20000010000 */
[----:B------:R-:W-:Y:S01]  /*3a80*/  F2FP.SATFINITE.E4M3.F32.PACK_AB_MERGE_C R188, R31, R30, R33 ;  /* 0x0000001e1fbc723e */ /* 0x000fe20004807021 */
[----:B------:R-:W-:-:S01]  /*3a90*/  FFMA.FTZ R25, R25, UR14, -R44 ;  /* 0x0000000e19197c23 */ /* 0x000fc2000801082c */
[----:B------:R-:W-:Y:S01]  /*3aa0*/  FFMA.FTZ R5, R5, UR14, -R44 ;  /* 0x0000000e05057c23 */ /* 0x000fe2000801082c */
[----:B--2---:R-:W-:-:S01]  /*3ab0*/  FADD.FTZ R31, R35, R32 ;  /* 0x00000020231f7221 */ /* 0x004fc20000010000 */
[----:B------:R-:W-:Y:S01]  /*3ac0*/  F2FP.SATFINITE.E4M3.F32.PACK_AB_MERGE_C R32, R37, R36, RZ ;  /* 0x000000242520723e */ /* 0x000fe200048070ff */
[----:B------:R-:W-:-:S01]  /*3ad0*/  FFMA.FTZ R26, R26, UR14, -R44 ;  /* 0x0000000e1a1a7c23 */ /* 0x000fc2000801082c */
[----:B------:R-:W2:Y:S01]  /*3ae0*/  MUFU.EX2 R10, R10 ;  /* 0x0000000a000a7308 */ /* 0x000ea20000000800 */
[----:B------:R-:W-:-:S01]  /*3af0*/  FADD.FTZ R36, R36, R31 ;  /* 0x0000001f24247221 */ /* 0x000fc20000010000 */
[----:B------:R-:W-:Y:S01]  /*3b00*/  F2FP.SATFINITE.E4M3.F32.PACK_AB_MERGE_C R190, R35, R34, R32 ;  /* 0x0000002223be723e */ /* 0x000fe20004807020 */
[----:B------:R-:W-:-:S01]  /*3b10*/  FFMA.FTZ R4, R4, UR14, -R44 ;  /* 0x0000000e04047c23 */ /* 0x000fc2000801082c */
[----:B------:R-:W-:Y:S01]  /*3b20*/  FFMA.FTZ R27, R27, UR14, -R44 ;  /* 0x0000000e1b1b7c23 */ /* 0x000fe2000801082c */
[----:B------:R-:W-:-:S03]  /*3b30*/  FADD.FTZ R37, R37, R36 ;  /* 0x0000002425257221 */ /* 0x000fc60000010000 */
        /* <DEDUP_REMOVED lines=12> */
[----:B------:R-:W-:-:S06]  /*3c00*/  F2FP.SATFINITE.E4M3.F32.PACK_AB_MERGE_C R33, R41, R40, RZ ;  /* 0x000000282921723e */ /* 0x000fcc00048070ff */
[----:B------:R-:W3:Y:S01]  /*3c10*/  MUFU.EX2 R38, R38 ;  /* 0x0000002600267308 */ /* 0x000ee20000000800 */
[----:B-1----:R-:W-:-:S01]  /*3c20*/  FADD.FTZ R31, R15, R30 ;  /* 0x0000001e0f1f7221 */ /* 0x002fc20000010000 */
[----:B------:R-:W-:-:S04]  /*3c30*/  F2FP.SATFINITE.E4M3.F32.PACK_AB_MERGE_C R14, R15, R14, RZ ;  /* 0x0000000e0f0e723e */ /* 0x000fc800048070ff */
[----:B------:R-:W-:Y:S02]  /*3c40*/  F2FP.SATFINITE.E4M3.F32.PACK_AB_MERGE_C R191, R13, R12, R14 ;  /* 0x0000000c0dbf723e */ /* 0x000fe4000480700e */
[----:B------:R-:W1:Y:S01]  /*3c50*/  MUFU.EX2 R39, R39 ;  /* 0x0000002700277308 */ /* 0x000e620000000800 */
[----:B--2---:R-:W-:-:S07]  /*3c60*/  FADD.FTZ R32, R20, R31 ;  /* 0x0000001f14207221 */ /* 0x004fce0000010000 */
[----:B------:R-:W2:Y:S01]  /*3c70*/  MUFU.EX2 R21, R21 ;  /* 0x0000001500157308 */ /* 0x000ea20000000800 */
[----:B---3--:R-:W-:-:S07]  /*3c80*/  FADD.FTZ R30, R38, R37 ;  /* 0x00000025261e7221 */ /* 0x008fce0000010000 */
[----:B------:R-:W3:Y:S01]  /*3c90*/  MUFU.EX2 R24, R24 ;  /* 0x0000001800187308 */ /* 0x000ee20000000800 */
[C---:B-1----:R-:W-:Y:S01]  /*3ca0*/  F2FP.SATFINITE.E4M3.F32.PACK_AB_MERGE_C R184, R39.reuse, R38, R33 ;  /* 0x0000002627b8723e */ /* 0x042fe20004807021 */
[----:B------:R-:W-:Y:S01]  /*3cb0*/  FADD.FTZ R39, R39, R30 ;  /* 0x0000001e27277221 */ /* 0x000fe20000010000 */
[----:B------:R-:W-:-:S03]  /*3cc0*/  F2FP.SATFINITE.E4M3.F32.PACK_AB_MERGE_C R30, R11, R10, RZ ;  /* 0x0000000a0b1e723e */ /* 0x000fc600048070ff */
[----:B------:R-:W-:Y:S01]  /*3cd0*/  FADD.FTZ R40, R40, R39 ;  /* 0x0000002728287221 */ /* 0x000fe20000010000 */
[----:B------:R-:W-:Y:S01]  /*3ce0*/  F2FP.SATFINITE.E4M3.F32.PACK_AB_MERGE_C R189, R9, R6, R30 ;  /* 0x0000000609bd723e */ /* 0x000fe2000480701e */
[----:B------:R-:W-:Y:S01]  /*3cf0*/  MUFU.EX2 R29, R29 ;  /* 0x0000001d001d7308 */ /* 0x000fe20000000800 */
[----:B--2---:R-:W-:-:S01]  /*3d00*/  FADD.FTZ R31, R21, R32 ;  /* 0x00000020151f7221 */ /* 0x004fc20000010000 */
[----:B------:R-:W-:-:S06]  /*3d10*/  FADD.FTZ R41, R41, R40 ;  /* 0x0000002829297221 */ /* 0x000fcc0000010000 */
[----:B------:R-:W1:Y:S01]  /*3d20*/  MUFU.EX2 R28, R28 ;  /* 0x0000001c001c7308 */ /* 0x000e620000000800 */
[----:B---3--:R-:W-:-:S07]  /*3d30*/  FADD.FTZ R10, R24, R31 ;  /* 0x0000001f180a7221 */ /* 0x008fce0000010000 */
[----:B------:R-:W2:Y:S08]  /*3d40*/  MUFU.EX2 R25, R25 ;  /* 0x0000001900197308 */ /* 0x000eb00000000800 */
[----:B------:R-:W-:Y:S01]  /*3d50*/  MUFU.EX2 R42, R42 ;  /* 0x0000002a002a7308 */ /* 0x000fe20000000800 */
[----:B-1----:R-:W-:-:S07]  /*3d60*/  F2FP.SATFINITE.E4M3.F32.PACK_AB_MERGE_C R11, R28, R29, RZ ;  /* 0x0000001d1c0b723e */ /* 0x002fce00048070ff */
[----:B------:R-:W1:Y:S01]  /*3d70*/  MUFU.EX2 R43, R43 ;  /* 0x0000002b002b7308 */ /* 0x000e620000000800 */
[----:B--2---:R-:W-:-:S01]  /*3d80*/  FADD.FTZ R10, R25, R10 ;  /* 0x0000000a190a7221 */ /* 0x004fc20000010000 */
[----:B------:R-:W-:-:S04]  /*3d90*/  F2FP.SATFINITE.E4M3.F32.PACK_AB_MERGE_C R24, R25, R24, RZ ;  /* 0x000000181918723e */ /* 0x000fc800048070ff */
[----:B------:R-:W-:Y:S02]  /*3da0*/  F2FP.SATFINITE.E4M3.F32.PACK_AB_MERGE_C R185, R21, R20, R24 ;  /* 0x0000001415b9723e */ /* 0x000fe40004807018 */
[----:B------:R-:W2:Y:S08]  /*3db0*/  MUFU.EX2 R5, R5 ;  /* 0x0000000500057308 */ /* 0x000eb00000000800 */
[----:B------:R-:W3:Y:S01]  /*3dc0*/  MUFU.EX2 R26, R26 ;  /* 0x0000001a001a7308 */ /* 0x000ee20000000800 */
[----:B-1----:R-:W-:Y:S01]  /*3dd0*/  F2FP.SATFINITE.E4M3.F32.PACK_AB_MERGE_C R186, R43, R42, R11 ;  /* 0x0000002a2bba723e */ /* 0x002fe2000480700b */
[----:B------:R-:W-:-:S04]  /*3de0*/  FADD.FTZ R42, R42, R41 ;  /* 0x000000292a2a7221 */ /* 0x000fc80000010000 */
[----:B------:R-:W-:Y:S02]  /*3df0*/  FADD.FTZ R42, R43, R42 ;  /* 0x0000002a2b2a7221 */ /* 0x000fe40000010000 */
[----:B------:R-:W1:Y:S01]  /*3e00*/  MUFU.EX2 R4, R4 ;  /* 0x0000000400047308 */ /* 0x000e620000000800 */
[----:B--2---:R-:W-:-:S01]  /*3e10*/  FADD.FTZ R11, R5, R10 ;  /* 0x0000000a050b7221 */ /* 0x004fc20000010000 */
[----:B------:R-:W-:-:S06]  /*3e20*/  FADD.FTZ R29, R29, R42 ;  /* 0x0000002a1d1d7221 */ /* 0x000fcc0000010000 */
[----:B------:R-:W2:Y:S01]  /*3e30*/  MUFU.EX2 R27, R27 ;  /* 0x0000001b001b7308 */ /* 0x000ea20000000800 */
[----:B---3--:R-:W-:-:S04]  /*3e40*/  FADD.FTZ R11, R26, R11 ;  /* 0x0000000b1a0b7221 */ /* 0x008fc80000010000 */
[----:B-1----:R-:W-:Y:S01]  /*3e50*/  FADD.FTZ R6, R4, R11 ;  /* 0x0000000b04067221 */ /* 0x002fe20000010000 */
[----:B--2---:R-:W-:Y:S01]  /*3e60*/  F2FP.SATFINITE.E4M3.F32.PACK_AB_MERGE_C R9, R27, R4, RZ ;  /* 0x000000041b09723e */ /* 0x004fe200048070ff */
[----:B------:R-:W-:-:S03]  /*3e70*/  FADD.FTZ R4, R28, R29 ;  /* 0x0000001d1c047221 */ /* 0x000fc60000010000 */
[----:B------:R-:W-:Y:S01]  /*3e80*/  F2FP.SATFINITE.E4M3.F32.PACK_AB_MERGE_C R187, R26, R5, R9 ;  /* 0x000000051abb723e */ /* 0x000fe20004807009 */
[----:B------:R-:W-:-:S01]  /*3e90*/  FADD.FTZ R5, R27, R6 ;  /* 0x000000061b057221 */ /* 0x000fc20000010000 */
[----:B------:R-:W-:Y:S01]  /*3ea0*/  VIADD R6, R58, 0xfffffffe ;  /* 0xfffffffe3a067836 */ /* 0x000fe20000000000 */
[----:B------:R-:W-:Y:S06]  /*3eb0*/  @P2 BRA `(.L_x_788) ;  /* 0x0000000000482947 */ /* 0x000fec0003800000 */
[C---:B------:R-:W-:Y:S01]  /*3ec0*/  ISETP.GT.AND P2, PT, R59.reuse, RZ, PT ;  /* 0x000000ff3b00720c */ /* 0x040fe20003f44270 */
[----:B------:R-:W-:-:S05]  /*3ed0*/  VIADD R9, R59, 0xffffffff ;  /* 0xffffffff3b097836 */ /* 0x000fca0000000000 */
[----:B------:R-:W-:-:S07]  /*3ee0*/  R2UR UR5, R9 ;  /* 0x00000000090572ca */ /* 0x000fce00000e0000 */
[----:B------:R-:W-:Y:S08]  /*3ef0*/  @P2 BRA `(.L_x_789) ;  /* 0x00000000001c2947 */ /* 0x000ff00003800000 */
[----:B------:R-:W-:Y:S02]  /*3f00*/  UISETP.NE.AND UP1, UPT, UR7, 0x1, UPT ;  /* 0x000000010700788c */ /* 0x000fe4000bf25270 */
[----:B------:R-:W-:-:S09]  /*3f10*/  UIADD3 UR5, -UR10, URZ, URZ ;  /* 0x0000003f0a057290 */ /* 0x000fd2000fffe13f */
[----:B------:R-:W-:Y:S02]  /*3f20*/  @UP1 ULDC.64 UR10, c[0x0][0x9e8] ;  /* 0x00027a00000a1ab9 */ /* 0x000fe40000000a00 */
[----:B------:R-:W-:-:S04]  /*3f30*/  UIMAD.WIDE.U32 UR18, UR5, UR10, URZ ;  /* 0x0000000a051272a5 */ /* 0x000fc8000f8e003f */
[----:B------:R-:W-:-:S04]  /*3f40*/  @UP1 USHF.R.U32.HI UR5, URZ, UR11, UR19 ;  /* 0x0000000b3f051299 */ /* 0x000fc80008011613 */
[----:B------:R-:W-:Y:S01]  /*3f50*/  ULOP3.LUT UR5, URZ, UR5, URZ, 0x33, !UPT ;  /* 0x000000053f057292 */ /* 0x000fe2000f8e333f */
[----:B------:R-:W-:Y:S11]  /*3f60*/  BRA `(.L_x_790) ;  /* 0x0000000000107947 */ /* 0x000ff60003800000 */
.L_x_789:
[----:B------:R-:W-:-:S11]  /*3f70*/  UISETP.NE.AND UP1, UPT, UR7, 0x1, UPT ;  /* 0x000000010700788c */ /* 0x000fd6000bf25270 */
[----:B------:R-:W-:Y:S02]  /*3f80*/  @UP1 ULDC.64 UR10, c[0x0][0x9e8] ;  /* 0x00027a00000a1ab9 */ /* 0x000fe40000000a00 */
[----:B------:R-:W-:-:S04]  /*3f90*/  UIMAD.WIDE.U32 UR18, UR5, UR10, URZ ;  /* 0x0000000a051272a5 */ /* 0x000fc8000f8e003f */
[----:B------:R-:W-:-:S12]  /*3fa0*/  @UP1 USHF.R.U32.HI UR5, URZ, UR11, UR19 ;  /* 0x0000000b3f051299 */ /* 0x000fd80008011613 */
.L_x_790:
[----:B------:R-:W-:-:S04]  /*3fb0*/  UIMAD UR5, UR5, UR7, UR7 ;  /* 0x00000007050572a4 */ /* 0x000fc8000f8e0207 */
[----:B------:R-:W-:-:S04]  /*3fc0*/  UISETP.LT.AND UP1, UPT, UR6, UR5, UPT ;  /* 0x000000050600728c */ /* 0x000fc8000bf21270 */
[----:B------:R-:W-:-:S12]  /*3fd0*/  USEL UR6, UR6, UR5, UP1 ;  /* 0x0000000506067287 */ /* 0x000fd80008800000 */
.L_x_788:
[----:B------:R-:W-:Y:S01]  /*3fe0*/  USHF.R.S32.HI UR5, URZ, 0x1f, UR6 ;  /* 0x0000001f3f057899 */ /* 0x000fe20008011406 */
[----:B------:R-:W-:Y:S02]  /*3ff0*/  CS2R R150, SRZ ;  /* 0x0000000000967805 */ /* 0x000fe4000001ff00 */
[----:B------:R-:W-:Y:S02]  /*4000*/  CS2R R148, SRZ ;  /* 0x0000000000947805 */ /* 0x000fe4000001ff00 */
[----:B------:R-:W-:Y:S01]  /*4010*/  CS2R R146, SRZ ;  /* 0x0000000000927805 */ /* 0x000fe2000001ff00 */
[----:B------:R-:W-:Y:S01]  /*4020*/  ULEA.HI UR5, UR5, UR6, URZ, 0x6 ;  /* 0x0000000605057291 */ /* 0x000fe2000f8f303f */
[----:B------:R-:W-:Y:S02]  /*4030*/  CS2R R144, SRZ ;  /* 0x0000000000907805 */ /* 0x000fe4000001ff00 */
[----:B------:R-:W-:Y:S02]  /*4040*/  CS2R R142, SRZ ;  /* 0x00000000008e7805 */ /* 0x000fe4000001ff00 */
[----:B------:R-:W-:Y:S01]  /*4050*/  CS2R R140, SRZ ;  /* 0x00000000008c7805 */ /* 0x000fe2000001ff00 */
[----:B------:R-:W-:Y:S01]  /*4060*/  USHF.R.S32.HI UR5, URZ, 0x6, UR5 ;  /* 0x000000063f057899 */ /* 0x000fe20008011405 */
[----:B------:R-:W-:-:S02]  /*4070*/  CS2R R138, SRZ ;  /* 0x00000000008a7805 */ /* 0x000fc4000001ff00 */
[----:B------:R-:W-:Y:S02]  /*4080*/  CS2R R136, SRZ ;  /* 0x0000000000887805 */ /* 0x000fe4000001ff00 */
[----:B------:R-:W-:Y:S01]  /*4090*/  CS2R R134, SRZ ;  /* 0x0000000000867805 */ /* 0x000fe2000001ff00 */
[----:B------:R-:W-:Y:S01]  /*40a0*/  UISETP.LT.AND UP1, UPT, UR41, UR5, UPT ;  /* 0x000000052900728c */ /* 0x000fe2000bf21270 */
[----:B------:R-:W-:Y:S02]  /*40b0*/  CS2R R132, SRZ ;  /* 0x0000000000847805 */ /* 0x000fe4000001ff00 */
[----:B------:R-:W-:Y:S02]  /*40c0*/  CS2R R130, SRZ ;  /* 0x0000000000827805 */ /* 0x000fe4000001ff00 */
[----:B------:R-:W-:Y:S01]  /*40d0*/  CS2R R128, SRZ ;  /* 0x0000000000807805 */ /* 0x000fe2000001ff00 */
[----:B------:R-:W-:Y:S01]  /*40e0*/  USEL UR7, UR41, UR5, !UP1 ;  /* 0x0000000529077287 */ /* 0x000fe2000c800000 */
[----:B------:R-:W-:-:S02]  /*40f0*/  CS2R R126, SRZ ;  /* 0x00000000007e7805 */ /* 0x000fc4000001ff00 */
[----:B------:R-:W-:Y:S02]  /*4100*/  CS2R R124, SRZ ;  /* 0x00000000007c7805 */ /* 0x000fe4000001ff00 */
[----:B------:R-:W-:Y:S02]  /*4110*/  CS2R R122, SRZ ;  /* 0x00000000007a7805 */ /* 0x000fe4000001ff00 */
[----:B------:R-:W-:Y:S02]  /*4120*/  CS2R R120, SRZ ;  /* 0x0000000000787805 */ /* 0x000fe4000001ff00 */
[----:B------:R-:W-:Y:S02]  /*4130*/  CS2R R118, SRZ ;  /* 0x0000000000767805 */ /* 0x000fe4000001ff00 */
[----:B------:R-:W-:Y:S02]  /*4140*/  ISETP.GE.AND P2, PT, R6, UR7, PT ;  /* 0x0000000706007c0c */ /* 0x000fe4000bf46270 */
        /* <DEDUP_REMOVED lines=48> */
[----:B------:R-:W-:Y:S01]  /*4450*/  IMAD.IADD R9, R194, 0x1, R2 ;  /* 0x00000001c2097824 */ /* 0x000fe200078e0202 */
[----:B------:R-:W-:Y:S01]  /*4460*/  ULDC UR40, c[0x0][0x9e4] ;  /* 0x0002790000287ab9 */ /* 0x000fe20000000800 */
[----:B------:R-:W-:Y:S01]  /*4470*/  IMAD.MOV.U32 R151, RZ, RZ, RZ ;  /* 0x000000ffff977224 */ /* 0x000fe200078e00ff */
[----:B------:R-:W-:Y:S01]  /*4480*/  ULDC UR58, c[0x0][0x2e0] ;  /* 0x0000b800003a7ab9 */ /* 0x000fe20000000800 */
[----:B------:R-:W-:Y:S01]  /*4490*/  ULDC UR57, c[0x0][0x288] ;  /* 0x0000a20000397ab9 */ /* 0x000fe20000000800 */
[----:B------:R-:W-:Y:S01]  /*44a0*/  ULDC UR53, c[0x0][0x988] ;  /* 0x0002620000357ab9 */ /* 0x000fe20000000800 */
[----:B------:R-:W-:-:S05]  /*44b0*/  ULDC UR56, c[0x0][0x9e0] ;  /* 0x0002780000387ab9 */ /* 0x000fca0000000800 */
.L_x_809:
[----:B------:R-:W-:Y:S01]  /*44c0*/  UIADD3 UR5, UR37, 0x1, URZ ;  /* 0x0000000125057890 */ /* 0x000fe2000fffe03f */
[----:B------:R-:W-:-:S03]  /*44d0*/  ISETP.NE.AND P3, PT, RZ, UR39, PT ;  /* 0x00000027ff007c0c */ /* 0x000fc6000bf65270 */
[----:B------:R-:W-:-:S04]  /*44e0*/  UISETP.NE.AND UP1, UPT, UR5, 0x2, UPT ;  /* 0x000000020500788c */ /* 0x000fc8000bf25270 */
[----:B------:R-:W-:Y:S02]  /*44f0*/  USEL UR6, URZ, 0x1, UP1 ;  /* 0x000000013f067887 */ /* 0x000fe40008800000 */
[----:B------:R-:W-:Y:S02]  /*4500*/  USEL UR5, UR5, URZ, UP1 ;  /* 0x0000003f05057287 */ /* 0x000fe40008800000 */
[----:B------:R-:W-:Y:S02]  /*4510*/  ULOP3.LUT UR6, UR36, UR6, URZ, 0x3c, !UPT ;  /* 0x0000000624067292 */ /* 0x000fe4000f8e3c3f */
[----:B------:R-:W-:Y:S10]  /*4520*/  @P3 BRA `(.L_x_792) ;  /* 0x00000000002c3947 */ /* 0x000ff40003800000 */
[----:B------:R-:W-:Y:S05]  /*4530*/  @!P0 BRA `(.L_x_793) ;  /* 0x0000000000048947 */ /* 0x000fea0003800000 */
[----:B------:R-:W-:Y:S01]  /*4540*/  BPT.TRAP 0x1 ;  /* 0x000000040000795c */ /* 0x000fe20000300000 */
.L_x_793:
[----:B------:R-:W-:Y:S01]  /*4550*/  ULEA UR10, UR5, UR38, 0x3 ;  /* 0x00000026050a7291 */ /* 0x000fe2000f8e183f */
[----:B------:R-:W-:-:S05]  /*4560*/  IMAD.U32 R10, RZ, RZ, UR6 ;  /* 0x00000006ff0a7e24 */ /* 0x000fca000f8e00ff */
[----:B------:R-:W-:-:S04]  /*4570*/  SHF.L.U32 R10, R10, 0x1f, RZ ;  /* 0x0000001f0a0a7819 */ /* 0x000fc800000006ff */
[----:B------:R1:W2:Y:S01]  /*4580*/  SYNCS.PHASECHK.TRANS64.TRYWAIT P2, [UR10+0x28430], R10 ;  /* 0x0284300aff0075a7 */ /* 0x0002a2000804014a */
[----:B------:R-:W-:Y:S05]  /*4590*/  @!P0 BRA `(.L_x_794) ;  /* 0x0000000000048947 */ /* 0x000fea0003800000 */
[----:B------:R-:W-:Y:S01]  /*45a0*/  BPT.TRAP 0x1 ;  /* 0x000000040000795c */ /* 0x000fe20000300000 */
.L_x_794:
[----:B--2---:R-:W-:Y:S05]  /*45b0*/  @P2 BRA `(.L_x_792) ;  /* 0x0000000000082947 */ /* 0x004fea0003800000 */
[----:B------:R-:W2:Y:S02]  /*45c0*/  SYNCS.PHASECHK.TRANS64.TRYWAIT P2, [UR10+0x28430], R10 ;  /* 0x0284300aff0075a7 */ /* 0x000ea4000804014a */
[----:B--2---:R-:W-:Y:S05]  /*45d0*/  @!P2 BRA `(.L_x_795) ;  /* 0x000000dc0070a947 */ /* 0x004fea0003800000 */
.L_x_792:
[----:B--2---:R-:W2:Y:S01]  /*45e0*/  S2R R11, SR_TID.X ;  /* 0x00000000000b7919 */ /* 0x004ea20000002100 */
[----:B------:R-:W-:Y:S01]  /*45f0*/  ULEA UR34, UR5, UR4, 0xa ;  /* 0x0000000405227291 */ /* 0x000fe2000f8e503f */
[----:B------:R-:W-:Y:S01]  /*4600*/  UMOV UR51, 0x40000040 ;  /* 0x4000004000337882 */ /* 0x000fe20000000000 */
[----:B------:R-:W-:Y:S02]  /*4610*/  UMOV UR11, 0x40000040 ;  /* 0x40000040000b7882 */ /* 0x000fe40000000000 */
[----:B------:R-:W-:Y:S02]  /*4620*/  UIADD3 UR10, UR34, 0x2, URZ ;  /* 0x00000002220a7890 */ /* 0x000fe4000fffe03f */
[----:B------:R-:W-:Y:S02]  /*4630*/  UIADD3 UR14, UR34, 0x4, URZ ;  /* 0x00000004220e7890 */ /* 0x000fe4000fffe03f */
[----:B------:R-:W-:Y:S01]  /*4640*/  UMOV UR50, UR34 ;  /* 0x0000002200327c82 */ /* 0x000fe20008000000 */
[----:B------:R-:W-:Y:S01]  /*4650*/  UMOV UR15, 0x40000040 ;  /* 0x40000040000f7882 */ /* 0x000fe20000000000 */
[----:B------:R-:W-:Y:S01]  /*4660*/  UIADD3 UR18, UR34, 0x6, URZ ;  /* 0x0000000622127890 */ /* 0x000fe2000fffe03f */
        /* <DEDUP_REMOVED lines=9> */
[----:B--2---:R-:W-:-:S05]  /*4700*/  SHF.R.U32.HI R11, RZ, 0x7, R11 ;  /* 0x00000007ff0b7819 */ /* 0x004fca000001160b */
[----:B-1----:R-:W-:-:S05]  /*4710*/  VIADD R10, R11, 0x8 ;  /* 0x000000080b0a7836 */ /* 0x002fca0000000000 */
[----:B------:R1:W-:Y:S06]  /*4720*/  BAR.SYNC.DEFER_BLOCKING R10, 0x100 ;  /* 0x0004000a0000751d */ /* 0x0003ec0000010000 */
[----:B------:R-:W-:-:S06]  /*4730*/  WARPGROUP.ARRIVE ;  /* 0x00000000000079c5 */ /* 0x000fcc0000000000 */
[----:B------:R-:W-:Y:S03]  /*4740*/  QGMMA.64x64x32.F32.E4M3.E4M3 R152, gdesc[UR48], RZ, !UPT, gsb0 ;  /* 0x00e00000309879f3 */ /* 0x000fe6000c0008ff */
        /* <DEDUP_REMOVED lines=22> */
[----:B-1----:R-:W-:Y:S05]  /*48b0*/  @P3 BRA `(.L_x_796) ;  /* 0x00000000002c3947 */ /* 0x002fea0003800000 */
[----:B------:R-:W-:Y:S05]  /*48c0*/  @!P0 BRA `(.L_x_797) ;  /* 0x0000000000048947 */ /* 0x000fea0003800000 */
[----:B------:R-:W-:Y:S01]  /*48d0*/  BPT.TRAP 0x1 ;  /* 0x000000040000795c */ /* 0x000fe20000300000 */
.L_x_797:
[----:B------:R-:W-:Y:S01]  /*48e0*/  ULEA UR10, UR37, UR38, 0x3 ;  /* 0x00000026250a7291 */ /* 0x000fe2000f8e183f */
[----:B------:R-:W-:-:S05]  /*48f0*/  IMAD.U32 R10, RZ, RZ, UR36 ;  /* 0x00000024ff0a7e24 */ /* 0x000fca000f8e00ff */
[----:B------:R-:W-:-:S04]  /*4900*/  SHF.L.U32 R10, R10, 0x1f, RZ ;  /* 0x0000001f0a0a7819 */ /* 0x000fc800000006ff */
[----:B------:R1:W2:Y:S01]  /*4910*/  SYNCS.PHASECHK.TRANS64.TRYWAIT P2, [UR10+0x28450], R10 ;  /* 0x0284500aff0075a7 */ /* 0x0002a2000804014a */
[----:B------:R-:W-:Y:S05]  /*4920*/  @!P0 BRA `(.L_x_798) ;  /* 0x0000000000048947 */ /* 0x000fea0003800000 */
[----:B------:R-:W-:Y:S01]  /*4930*/  BPT.TRAP 0x1 ;  /* 0x000000040000795c */ /* 0x000fe20000300000 */
.L_x_798:
[----:B--2---:R-:W-:Y:S05]  /*4940*/  @P2 BRA `(.L_x_796) ;  /* 0x0000000000082947 */ /* 0x004fea0003800000 */
[----:B------:R-:W2:Y:S02]  /*4950*/  SYNCS.PHASECHK.TRANS64.TRYWAIT P2, [UR10+0x28450], R10 ;  /* 0x0284500aff0075a7 */ /* 0x000ea4000804014a */
[----:B--2---:R-:W-:Y:S05]  /*4960*/  @!P2 BRA `(.L_x_799) ;  /* 0x000000d800a4a947 */ /* 0x004fea0003800000 */
.L_x_796:
[----:B------:R-:W-:Y:S01]  /*4970*/  UIADD3 UR10, UR38, 0x8000, URZ ;  /* 0x00008000260a7890 */ /* 0x000fe2000fffe03f */
[----:B------:R-:W-:Y:S01]  /*4980*/  WARPGROUP.ARRIVE ;  /* 0x00000000000079c5 */ /* 0x000fe20000000000 */
[----:B------:R-:W-:-:S05]  /*4990*/  UMOV UR11, 0x80000020 ;  /* 0x80000020000b7882 */ /* 0x000fca0000000000 */
[----:B------:R-:W3:Y:S01]  /*49a0*/  S2R R201, SR_TID.X ;  /* 0x0000000000c97919 */ /* 0x000ee20000002100 */
[----:B------:R-:W-:Y:S01]  /*49b0*/  USHF.R.U32.HI UR10, URZ, 0x4, UR10 ;  /* 0x000000043f0a7899 */ /* 0x000fe2000801160a */
[----:B--2---:R-:W-:Y:S02]  /*49c0*/  IMAD.U32 R11, RZ, RZ, UR5 ;  /* 0x00000005ff0b7e24 */ /* 0x004fe4000f8e00ff */
[C---:B------:R-:W-:Y:S01]  /*49d0*/  FMUL.FTZ R12, R0.reuse, R154 ;  /* 0x0000009a000c7220 */ /* 0x040fe20000410000 */
[C---:B------:R-:W-:Y:S01]  /*49e0*/  FMUL.FTZ R154, R0.reuse, R156 ;  /* 0x0000009c009a7220 */ /* 0x040fe20000410000 */
[----:B------:R-:W-:Y:S01]  /*49f0*/  ULOP3.LUT UR10, UR10, 0x3fff, URZ, 0xc0, !UPT ;  /* 0x00003fff0a0a7892 */ /* 0x000fe2000f8ec03f */
[----:B------:R-:W-:Y:S01]  /*4a00*/  FMUL.FTZ R156, R0, R170 ;  /* 0x000000aa009c7220 */ /* 0x000fe20000410000 */
[----:B------:R-:W-:Y:S01]  /*4a10*/  @!P1 LEA R11, R11, UR38, 0x3 ;  /* 0x000000260b0b9c11 */ /* 0x000fe2000f8e18ff */
[----:B------:R-:W-:Y:S01]  /*4a20*/  IMAD.SHL.U32 R170, R6, 0x40, RZ ;  /* 0x0000004006aa7824 */ /* 0x000fe200078e00ff */
[----:B------:R-:W-:Y:S01]  /*4a30*/  ULOP3.LUT UR10, UR10, 0x10000, URZ, 0xfc, !UPT ;  /* 0x000100000a0a7892 */ /* 0x000fe2000f8efc3f */
[C---:B------:R-:W-:Y:S01]  /*4a40*/  FMUL.FTZ R15, R0.reuse, R158 ;  /* 0x0000009e000f7220 */ /* 0x040fe20000410000 */
[C---:B------:R-:W-:Y:S01]  /*4a50*/  FMUL.FTZ R158, R0.reuse, R174 ;  /* 0x000000ae009e7220 */ /* 0x040fe20000410000 */
[C---:B------:R-:W-:Y:S01]  /*4a60*/  FMUL.FTZ R13, R0.reuse, R155 ;  /* 0x0000009b000d7220 */ /* 0x040fe20000410000 */
[----:B------:R-:W-:Y:S01]  /*4a70*/  ULEA UR10, UR37, UR10, 0xa ;  /* 0x0000000a250a7291 */ /* 0x000fe2000f8e503f */
[----:B------:R-:W-:Y:S01]  /*4a80*/  FMUL.FTZ R174, R0, R176 ;  /* 0x000000b000ae7220 */ /* 0x000fe20000410000 */
[----:B------:R-:W-:-:S02]  /*4a90*/  @!P1 VIADD R11, R11, 0x28440 ;  /* 0x000284400b0b9836 */ /* 0x000fc40000000000 */
[----:B------:R-:W-:Y:S01]  /*4aa0*/  FMUL.FTZ R155, R0, R157 ;  /* 0x0000009d009b7220 */ /* 0x000fe20000410000 */
[----:B------:R-:W-:Y:S01]  /*4ab0*/  IADD3 R176, -R170, 0x1, RZ ;  /* 0x00000001aab07810 */ /* 0x000fe20007ffe1ff */
[C---:B------:R-:W-:Y:S01]  /*4ac0*/  FMUL.FTZ R14, R0.reuse, R159 ;  /* 0x0000009f000e7220 */ /* 0x040fe20000410000 */
[C---:B------:R-:W-:Y:S01]  /*4ad0*/  FMUL.FTZ R157, R0.reuse, R171 ;  /* 0x000000ab009d7220 */ /* 0x040fe20000410000 */
[C---:B------:R-:W-:Y:S01]  /*4ae0*/  FMUL.FTZ R20, R0.reuse, R162 ;  /* 0x000000a200147220 */ /* 0x040fe20000410000 */
[C---:B------:R-:W-:Y:S01]  /*4af0*/  FMUL.FTZ R21, R0.reuse, R163 ;  /* 0x000000a300157220 */ /* 0x040fe20000410000 */
[----:B------:R-:W-:Y:S01]  /*4b00*/  QGMMA.64x256x32.F32.E4M3.E4M3 R24, R188, gdesc[UR8], R24, gsb0 ;  /* 0x03e00008bc187df3 */ /* 0x000fe20008000818 */
[----:B------:R-:W-:Y:S01]  /*4b10*/  UIADD3 UR10, UR10, 0x2, URZ ;  /* 0x000000020a0a7890 */ /* 0x000fe2000fffe03f */
[C---:B------:R-:W-:Y:S01]  /*4b20*/  FMUL.FTZ R171, R0.reuse, R172 ;  /* 0x000000ac00ab7220 */ /* 0x040fe20000410000 */
[----:B------:R-:W-:Y:S01]  /*4b30*/  UMOV UR11, 0x80000020 ;  /* 0x80000020000b7882 */ /* 0x000fe20000000000 */
[C---:B------:R-:W-:Y:S01]  /*4b40*/  FMUL.FTZ R159, R0.reuse, R175 ;  /* 0x000000af009f7220 */ /* 0x040fe20000410000 */
[C---:B------:R-:W-:Y:S01]  /*4b50*/  FMUL.FTZ R160, R0.reuse, R160 ;  /* 0x000000a000a07220 */ /* 0x040fe20000410000 */
[C---:B------:R-:W-:Y:S01]  /*4b60*/  FMUL.FTZ R161, R0.reuse, R161 ;  /* 0x000000a100a17220 */ /* 0x040fe20000410000 */
[C---:B------:R-:W-:Y:S01]  /*4b70*/  FMUL.FTZ R164, R0.reuse, R164 ;  /* 0x000000a400a47220 */ /* 0x040fe20000410000 */
[C---:B------:R-:W-:Y:S01]  /*4b80*/  FMUL.FTZ R165, R0.reuse, R165 ;  /* 0x000000a500a57220 */ /* 0x040fe20000410000 */
[C---:B------:R-:W-:Y:S01]  /*4b90*/  FMUL.FTZ R172, R0.reuse, R173 ;  /* 0x000000ad00ac7220 */ /* 0x040fe20000410000 */
[----:B---3--:R-:W-:Y:S01]  /*4ba0*/  SHF.R.U32.HI R201, RZ, 0x7, R201 ;  /* 0x00000007ffc97819 */ /* 0x008fe200000116c9 */
[C---:B------:R-:W-:Y:S01]  /*4bb0*/  FMUL.FTZ R175, R0.reuse, R177 ;  /* 0x000000b100af7220 */ /* 0x040fe20000410000 */
[C---:B------:R-:W-:Y:S01]  /*4bc0*/  FMUL.FTZ R162, R0.reuse, R178 ;  /* 0x000000b200a27220 */ /* 0x040fe20000410000 */
[C---:B------:R-:W-:Y:S01]  /*4bd0*/  FMUL.FTZ R163, R0.reuse, R179 ;  /* 0x000000b300a37220 */ /* 0x040fe20000410000 */
[----:B-1----:R-:W-:Y:S01]  /*4be0*/  IADD3 R10, -R201, 0xb, RZ ;  /* 0x0000000bc90a7810 */ /* 0x002fe20007ffe1ff */
[C---:B------:R-:W-:Y:S01]  /*4bf0*/  FMUL.FTZ R180, R0.reuse, R180 ;  /* 0x000000b400b47220 */ /* 0x040fe20000410000 */
[----:B------:R-:W-:Y:S01]  /*4c00*/  FMUL.FTZ R181, R0, R181 ;  /* 0x000000b500b57220 */ /* 0x000fe20000410000 */
[----:B------:R-:W-:Y:S01]  /*4c10*/  @!P1 PRMT R11, RZ, 0x654, R11 ;  /* 0x00000654ff0b9816 */ /* 0x000fe2000000000b */
[----:B------:R-:W-:Y:S01]  /*4c20*/  IMAD R176, R17, UR58, R176 ;  /* 0x0000003a11b07c24 */ /* 0x000fe2000f8e02b0 */
[----:B------:R-:W-:Y:S01]  /*4c30*/  PLOP3.LUT P2, PT, PT, PT, UP0, 0x40, 0x0 ;  /* 0x000000000000781c */ /* 0x000fe20003f4e808 */
[----:B------:R-:W1:Y:S08]  /*4c40*/  MUFU.TANH R12, R12 ;  /* 0x0000000c000c7308 */ /* 0x000e700000002400 */
[----:B------:R-:W2:Y:S08]  /*4c50*/  MUFU.TANH R13, R13 ;  /* 0x0000000d000d7308 */ /* 0x000eb00000002400 */
[----:B------:R-:W3:Y:S08]  /*4c60*/  MUFU.TANH R154, R154 ;  /* 0x0000009a009a7308 */ /* 0x000ef00000002400 */
        /* <DEDUP_REMOVED lines=20> */
[----:B------:R-:W1:Y:S01]  /*4db0*/  MUFU.TANH R181, R181 ;  /* 0x000000b500b57308 */ /* 0x000e620000002400 */
[----:B------:R-:W-:-:S02]  /*4dc0*/  WARPGROUP.DEPBAR.LE gsb0, 0x0 ;  /* 0x00008000000079c5 */ /* 0x000fc40000010000 */
[----:B------:R-:W-:Y:S01]  /*4dd0*/  WARPGROUP.ARRIVE ;  /* 0x00000000000079c5 */ /* 0x000fe20000000000 */
[C---:B------:R-:W-:Y:S01]  /*4de0*/  FMUL.FTZ R189, R0.reuse, R153 ;  /* 0x0000009900bd7220 */ /* 0x040fe20000410000 */
[C---:B------:R-:W-:Y:S01]  /*4df0*/  FMUL.FTZ R153, R0.reuse, R167 ;  /* 0x000000a700997220 */ /* 0x040fe20000410000 */
[C---:B------:R-:W-:Y:S01]  /*4e00*/  FMUL.FTZ R188, R0.reuse, R152 ;  /* 0x0000009800bc7220 */ /* 0x040fe20000410000 */
[C---:B------:R-:W-:Y:S01]  /*4e10*/  FMUL.FTZ R167, R0.reuse, R168 ;  /* 0x000000a800a77220 */ /* 0x040fe20000410000 */
[C---:B------:R-:W-:Y:S01]  /*4e20*/  FMUL.FTZ R152, R0.reuse, R166 ;  /* 0x000000a600987220 */ /* 0x040fe20000410000 */
[----:B------:R-:W-:Y:S01]  /*4e30*/  QGMMA.64x256x32.F32.E4M3.E4M3 R24, R184, gdesc[UR8], R24, gsb0 ;  /* 0x03e00008b8187df3 */ /* 0x000fe20008000818 */
[C---:B------:R-:W-:Y:S01]  /*4e40*/  FMUL.FTZ R168, R0.reuse, R169 ;  /* 0x000000a900a87220 */ /* 0x040fe20000410000 */
[C---:B------:R-:W-:Y:S01]  /*4e50*/  FMUL.FTZ R166, R0.reuse, R182 ;  /* 0x000000b600a67220 */ /* 0x040fe20000410000 */
[----:B------:R-:W-:Y:S01]  /*4e60*/  FMUL.FTZ R169, R0, R183 ;  /* 0x000000b700a97220 */ /* 0x000fe20000410000 */
        /* <DEDUP_REMOVED lines=9> */
[----:B------:R1:W-:Y:S06]  /*4f00*/  BAR.ARV R10, 0x100 ;  /* 0x0004000a0000751d */ /* 0x0003ec0000002000 */
[----:B------:R5:W-:Y:S02]  /*4f10*/  @!P1 SYNCS.ARRIVE.TRANS64.RED.A1T0 RZ, [R11+URZ], RZ ;  /* 0x000000ff0bff99a7 */ /* 0x000be4000810043f */
[----:B-----5:R-:W-:-:S04]  /*4f20*/  VIADD R11, R176, -UR57 ;  /* 0x80000039b00b7c36 */ /* 0x020fc80008000000 */
[----:B------:R-:W-:-:S04]  /*4f30*/  IMAD R11, R16, -0x2, R11 ;  /* 0xfffffffe100b7824 */ /* 0x000fc800078e020b */
[C---:B------:R-:W-:Y:S02]  /*4f40*/  VIADD R179, R11.reuse, UR56 ;  /* 0x000000380bb37c36 */ /* 0x040fe40008000000 */
[----:B------:R-:W-:Y:S02]  /*4f50*/  VIADD R182, R11, UR45 ;  /* 0x0000002d0bb67c36 */ /* 0x000fe40008000000 */
[C---:B------:R-:W-:Y:S02]  /*4f60*/  IMAD.IADD R177, R2.reuse, 0x1, R179 ;  /* 0x0000000102b17824 */ /* 0x040fe400078e02b3 */
[----:B------:R-:W-:Y:S01]  /*4f70*/  IMAD.IADD R178, R2, 0x1, R182 ;  /* 0x0000000102b27824 */ /* 0x000fe200078e02b6 */
[----:B-1234-:R-:W-:Y:S06]  /*4f80*/  @P2 BRA `(.L_x_800) ;  /* 0x00000000005c2947 */ /* 0x01efec0003800000 */
[----:B------:R-:W-:Y:S01]  /*4f90*/  ISETP.GT.AND P2, PT, R9, -0x1, PT ;  /* 0xffffffff0900780c */ /* 0x000fe20003f44270 */
[----:B------:R-:W-:-:S12]  /*4fa0*/  BSSY B0, `(.L_x_801) ;  /* 0x0000011000007945 */ /* 0x000fd80003800000 */
[----:B------:R-:W-:Y:S05]  /*4fb0*/  @P2 BRA `(.L_x_802) ;  /* 0x0000000000202947 */ /* 0x000fea0003800000 */
[----:B------:R-:W-:Y:S01]  /*4fc0*/  IMAD.U32 R176, RZ, RZ, UR40 ;  /* 0x00000028ffb07e24 */ /* 0x000fe2000f8e00ff */
[----:B------:R-:W-:-:S04]  /*4fd0*/  LOP3.LUT R173, RZ, R9, RZ, 0x33, !PT ;  /* 0x00000009ffad7212 */ /* 0x000fc800078e33ff */
[----:B------:R-:W-:-:S13]  /*4fe0*/  ISETP.NE.AND P2, PT, R176, 0x1, PT ;  /* 0x00000001b000780c */ /* 0x000fda0003f45270 */
[----:B------:R-:W1:Y:S02]  /*4ff0*/  @P2 LDC.64 R10, c[0x0][0x9e8] ;  /* 0x00027a00ff0a2b82 */ /* 0x000e640000000a00 */
[----:B-1----:R-:W-:-:S05]  /*5000*/  @P2 IMAD.HI.U32 R10, R173, R10, RZ ;  /* 0x0000000aad0a2227 */ /* 0x002fca00078e00ff */
[----:B------:R-:W-:-:S04]  /*5010*/  @P2 SHF.R.U32.HI R173, RZ, R11, R10 ;  /* 0x0000000bffad2219 */ /* 0x000fc8000001160a */
[----:B------:R-:W-:Y:S01]  /*5020*/  LOP3.LUT R173, RZ, R173, RZ, 0x33, !PT ;  /* 0x000000adffad7212 */ /* 0x000fe200078e33ff */
[----:B------:R-:W-:Y:S06]  /*5030*/  BRA `(.L_x_803) ;  /* 0x00000000001c7947 */ /* 0x000fec0003800000 */
.L_x_802:
[----:B------:R-:W-:-:S05]  /*5040*/  IMAD.U32 R176, RZ, RZ, UR40 ;  /* 0x00000028ffb07e24 */ /* 0x000fca000f8e00ff */
[----:B------:R-:W-:-:S13]  /*5050*/  ISETP.NE.AND P2, PT, R176, 0x1, PT ;  /* 0x00000001b000780c */ /* 0x000fda0003f45270 */
[----:B------:R-:W1:Y:S01]  /*5060*/  @P2 LDC.64 R10, c[0x0][0x9e8] ;  /* 0x00027a00ff0a2b82 */ /* 0x000e620000000a00 */
[----:B------:R-:W-:-:S04]  /*5070*/  @P2 IMAD.IADD R173, R194, 0x1, R2 ;  /* 0x00000001c2ad2824 */ /* 0x000fc800078e0202 */
[----:B-1----:R-:W-:-:S04]  /*5080*/  @P2 IMAD.HI.U32 R10, R173, R10, RZ ;  /* 0x0000000aad0a2227 */ /* 0x002fc800078e00ff */
[----:B------:R-:W-:Y:S01]  /*5090*/  IMAD.MOV.U32 R173, RZ, RZ, R9 ;  /* 0x000000ffffad7224 */ /* 0x000fe200078e0009 */
[----:B------:R-:W-:-:S07]  /*50a0*/  @P2 SHF.R.U32.HI R173, RZ, R11, R10 ;  /* 0x0000000bffad2219 */ /* 0x000fce000001160a */
.L_x_803:
[----:B------:R-:W-:Y:S05]  /*50b0*/  BSYNC B0 ;  /* 0x0000000000007941 */ /* 0x000fea0003800000 */
.L_x_801:
[----:B------:R-:W-:-:S04]  /*50c0*/  IMAD R11, R173, R176, -R170 ;  /* 0x000000b0ad0b7224 */ /* 0x000fc800078e0aaa */
[----:B------:R-:W-:-:S05]  /*50d0*/  IMAD R11, R16, -0x2, R11 ;  /* 0xfffffffe100b7824 */ /* 0x000fca00078e020b */
[----:B------:R-:W-:Y:S02]  /*50e0*/  VIADDMNMX R177, R11, R176, R177, PT ;  /* 0x000000b00bb17246 */ /* 0x000fe400038001b1 */
[----:B------:R-:W-:-:S07]  /*50f0*/  VIMNMX R178, R178, R11, !PT ;  /* 0x0000000bb2b27248 */ /* 0x000fce0007fe0100 */
.L_x_800:
[----:B------:R-:W-:-:S04]  /*5100*/  ISETP.GT.AND P2, PT, R6, -0x1, PT ;  /* 0xffffffff0600780c */ /* 0x000fc80003f44270 */
[C---:B------:R-:W-:Y:S02]  /*5110*/  ISETP.GT.AND P5, PT, R178.reuse, RZ, P2 ;  /* 0x000000ffb200720c */ /* 0x040fe400017a4270 */
[C---:B------:R-:W-:Y:S02]  /*5120*/  ISETP.GT.AND P6, PT, R178.reuse, 0x8, P2 ;  /* 0x00000008b200780c */ /* 0x040fe400017c4270 */
[----:B------:R-:W-:Y:S02]  /*5130*/  ISETP.LT.OR P5, PT, R177, 0x1, P5 ;  /* 0x00000001b100780c */ /* 0x000fe40002fa1670 */
[----:B------:R-:W-:Y:S02]  /*5140*/  ISETP.GT.AND P4, PT, R178, 0x1, P2 ;  /* 0x00000001b200780c */ /* 0x000fe40001784270 */
[----:B------:R-:W-:Y:S02]  /*5150*/  FSEL R188, R188, -INF , !P5 ;  /* 0xff800000bcbc7808 */ /* 0x000fe40006800000 */
[----:B------:R-:W-:-:S02]  /*5160*/  ISETP.GT.AND P5, PT, R178, 0x10, P2 ;  /* 0x00000010b200780c */ /* 0x000fc400017a4270 */
[----:B------:R-:W-:Y:S02]  /*5170*/  ISETP.GT.AND P3, PT, R178, 0x9, P2 ;  /* 0x00000009b200780c */ /* 0x000fe40001764270 */
[C---:B------:R-:W-:Y:S02]  /*5180*/  ISETP.LT.OR P5, PT, R177.reuse, 0x11, P5 ;  /* 0x00000011b100780c */ /* 0x040fe40002fa1670 */
[C---:B------:R-:W-:Y:S02]  /*5190*/  ISETP.LT.OR P6, PT, R177.reuse, 0x9, P6 ;  /* 0x00000009b100780c */ /* 0x040fe400037c1670 */
[----:B------:R-:W-:Y:S02]  /*51a0*/  FSEL R160, R160, -INF , !P5 ;  /* 0xff800000a0a07808 */ /* 0x000fe40006800000 */
[----:B------:R-:W-:Y:S02]  /*51b0*/  ISETP.GT.AND P5, PT, R178, 0x20, P2 ;  /* 0x00000020b200780c */ /* 0x000fe400017a4270 */
[----:B------:R-:W-:-:S02]  /*51c0*/  ISETP.LT.OR P4, PT, R177, 0x2, P4 ;  /* 0x00000002b100780c */ /* 0x000fc40002781670 */
[C---:B------:R-:W-:Y:S02]  /*51d0*/  ISETP.LT.OR P3, PT, R177.reuse, 0xa, P3 ;  /* 0x0000000ab100780c */ /* 0x040fe40001f61670 */
[----:B------:R-:W-:Y:S02]  /*51e0*/  ISETP.LT.OR P5, PT, R177, 0x21, P5 ;  /* 0x00000021b100780c */ /* 0x000fe40002fa1670 */
[----:B------:R-:W-:Y:S02]  /*51f0*/  FSEL R176, R154, -INF , !P6 ;  /* 0xff8000009ab07808 */ /* 0x000fe40007000000 */
[----:B------:R-:W-:Y:S02]  /*5200*/  FSEL R189, R189, -INF , !P4 ;  /* 0xff800000bdbd7808 */ /* 0x000fe40006000000 */
[----:B------:R-:W-:Y:S02]  /*5210*/  ISETP.GT.AND P6, PT, R178, 0x18, P2 ;  /* 0x00000018b200780c */ /* 0x000fe400017c4270 */
[----:B------:R-:W-:-:S02]  /*5220*/  FSEL R173, R155, -INF , !P3 ;  /* 0xff8000009bad7808 */ /* 0x000fc40005800000 */
[C---:B------:R-:W-:Y:S02]  /*5230*/  ISETP.GT.AND P4, PT, R178.reuse, 0x11, P2 ;  /* 0x00000011b200780c */ /* 0x040fe40001784270 */
[C---:B------:R-:W-:Y:S02]  /*5240*/  ISETP.GT.AND P3, PT, R178.reuse, 0x19, P2 ;  /* 0x00000019b200780c */ /* 0x040fe40001764270 */
[----:B------:R-:W-:Y:S02]  /*5250*/  FSEL R167, R167, -INF , !P5 ;  /* 0xff800000a7a77808 */ /* 0x000fe40006800000 */
[----:B------:R-:W-:Y:S02]  /*5260*/  ISETP.GT.AND P5, PT, R178, 0x30, P2 ;  /* 0x00000030b200780c */ /* 0x000fe400017a4270 */
[C---:B------:R-:W-:Y:S02]  /*5270*/  ISETP.LT.OR P6, PT, R177.reuse, 0x19, P6 ;  /* 0x00000019b100780c */ /* 0x040fe400037c1670 */
        /* <DEDUP_REMOVED lines=8> */
[----:B------:R-:W-:Y:S02]  /*5300*/  ISETP.GT.AND P3, PT, R178, 0x29, P2 ;  /* 0x00000029b200780c */ /* 0x000fe40001764270 */
[----:B------:R-:W-:Y:S02]  /*5310*/  FSEL R174, R174, -INF , !P5 ;  /* 0xff800000aeae7808 */ /* 0x000fe40006800000 */
[----:B------:R-:W-:Y:S02]  /*5320*/  PLOP3.LUT P5, PT, PT, PT, UP0, 0x40, 0x0 ;  /* 0x000000000000781c */ /* 0x000fe40003fae808 */
[C---:B------:R-:W-:Y:S02]  /*5330*/  ISETP.LT.OR P6, PT, R177.reuse, 0x29, P6 ;  /* 0x00000029b100780c */ /* 0x040fe400037c1670 */
[----:B------:R-:W-:-:S02]  /*5340*/  ISETP.LT.OR P4, PT, R177, 0x22, P4 ;  /* 0x00000022b100780c */ /* 0x000fc40002781670 */
[----:B------:R-:W-:Y:S02]  /*5350*/  ISETP.LT.OR P3, PT, R177, 0x2a, P3 ;  /* 0x0000002ab100780c */ /* 0x000fe40001f61670 */
[----:B------:R-:W-:Y:S02]  /*5360*/  FSEL R154, R171, -INF , !P6 ;  /* 0xff800000ab9a7808 */ /* 0x000fe40007000000 */
[----:B------:R-:W-:Y:S02]  /*5370*/  FSEL R168, R168, -INF , !P4 ;  /* 0xff800000a8a87808 */ /* 0x000fe40006000000 */
[----:B------:R-:W-:Y:S02]  /*5380*/  FSEL R171, R172, -INF , !P3 ;  /* 0xff800000acab7808 */ /* 0x000fe40005800000 */
[C---:B------:R-:W-:Y:S02]  /*5390*/  ISETP.GT.AND P4, PT, R178.reuse, 0x31, P2 ;  /* 0x00000031b200780c */ /* 0x040fe40001784270 */
[----:B------:R-:W-:-:S02]  /*53a0*/  ISETP.GT.AND P6, PT, R178, 0x38, P2 ;  /* 0x00000038b200780c */ /* 0x000fc400017c4270 */
[----:B------:R-:W-:Y:S01]  /*53b0*/  ISETP.GT.AND P3, PT, R178, 0x39, P2 ;  /* 0x00000039b200780c */ /* 0x000fe20001764270 */
[----:B------:R-:W-:Y:S01]  /*53c0*/  IMAD.IADD R178, R3, 0x1, R182 ;  /* 0x0000000103b27824 */ /* 0x000fe200078e02b6 */
[C---:B------:R-:W-:Y:S02]  /*53d0*/  ISETP.LT.OR P4, PT, R177.reuse, 0x32, P4 ;  /* 0x00000032b100780c */ /* 0x040fe40002781670 */
[C---:B------:R-:W-:Y:S02]  /*53e0*/  ISETP.LT.OR P6, PT, R177.reuse, 0x39, P6 ;  /* 0x00000039b100780c */ /* 0x040fe400037c1670 */
[----:B------:R-:W-:Y:S01]  /*53f0*/  ISETP.LT.OR P3, PT, R177, 0x3a, P3 ;  /* 0x0000003ab100780c */ /* 0x000fe20001f61670 */
[----:B------:R-:W-:Y:S01]  /*5400*/  IMAD.IADD R177, R3, 0x1, R179 ;  /* 0x0000000103b17824 */ /* 0x000fe200078e02b3 */
[----:B------:R-:W-:Y:S02]  /*5410*/  FSEL R175, R175, -INF , !P4 ;  /* 0xff800000afaf7808 */ /* 0x000fe40006000000 */
[----:B------:R-:W-:-:S02]  /*5420*/  FSEL R172, R180, -INF , !P6 ;  /* 0xff800000b4ac7808 */ /* 0x000fc40007000000 */
[----:B------:R-:W-:Y:S01]  /*5430*/  FSEL R155, R181, -INF , !P3 ;  /* 0xff800000b59b7808 */ /* 0x000fe20005800000 */
[----:B------:R-:W-:Y:S06]  /*5440*/  @P5 BRA `(.L_x_804) ;  /* 0x0000000000585947 */ /* 0x000fec0003800000 */
[----:B------:R-:W-:Y:S01]  /*5450*/  IMAD.IADD R179, R194, 0x1, R3 ;  /* 0x00000001c2b37824 */ /* 0x000fe200078e0203 */
[----:B------:R-:W-:Y:S04]  /*5460*/  BSSY B0, `(.L_x_805) ;  /* 0x0000010000007945 */ /* 0x000fe80003800000 */
[----:B------:R-:W-:-:S13]  /*5470*/  ISETP.GT.AND P3, PT, R179, -0x1, PT ;  /* 0xffffffffb300780c */ /* 0x000fda0003f64270 */
        /* <DEDUP_REMOVED lines=9> */
.L_x_806:
[----:B------:R-:W-:-:S05]  /*5510*/  IMAD.U32 R180, RZ, RZ, UR40 ;  /* 0x00000028ffb47e24 */ /* 0x000fca000f8e00ff */
[----:B------:R-:W-:-:S13]  /*5520*/  ISETP.NE.AND P3, PT, R180, 0x1, PT ;  /* 0x00000001b400780c */ /* 0x000fda0003f65270 */
[----:B------:R-:W1:Y:S02]  /*5530*/  @P3 LDC.64 R10, c[0x0][0x9e8] ;  /* 0x00027a00ff0a3b82 */ /* 0x000e640000000a00 */
[----:B-1----:R-:W-:-:S05]  /*5540*/  @P3 IMAD.HI.U32 R10, R179, R10, RZ ;  /* 0x0000000ab30a3227 */ /* 0x002fca00078e00ff */
[----:B------:R-:W-:-:S07]  /*5550*/  @P3 SHF.R.U32.HI R179, RZ, R11, R10 ;  /* 0x0000000bffb33219 */ /* 0x000fce000001160a */
.L_x_807:
[----:B------:R-:W-:Y:S05]  /*5560*/  BSYNC B0 ;  /* 0x0000000000007941 */ /* 0x000fea0003800000 */
.L_x_805:
[----:B------:R-:W-:-:S04]  /*5570*/  IMAD R179, R179, R180, -R170 ;  /* 0x000000b4b3b37224 */ /* 0x000fc800078e0aaa */
[----:B------:R-:W-:-:S05]  /*5580*/  IMAD R179, R16, -0x2, R179 ;  /* 0xfffffffe10b37824 */ /* 0x000fca00078e02b3 */
[----:B------:R-:W-:Y:S02]  /*5590*/  VIADDMNMX R177, R179, R180, R177, PT ;  /* 0x000000b4b3b17246 */ /* 0x000fe400038001b1 */
[----:B------:R-:W-:-:S07]  /*55a0*/  VIMNMX R178, R178, R179, !PT ;  /* 0x000000b3b2b27248 */ /* 0x000fce0007fe0100 */
.L_x_804:
[----:B------:R-:W-:Y:S01]  /*55b0*/  FMNMX.FTZ R10, R188, R7, !PT ;  /* 0x00000007bc0a7209 */ /* 0x000fe20007810000 */
[----:B------:R-:W-:Y:S01]  /*55c0*/  UMOV UR14, UR53 ;  /* 0x00000035000e7c82 */ /* 0x000fe20008000000 */
[----:B------:R-:W-:Y:S01]  /*55d0*/  ISETP.GT.AND P3, PT, R178, 0x1, P2 ;  /* 0x00000001b200780c */ /* 0x000fe20001764270 */
[----:B------:R-:W-:Y:S01]  /*55e0*/  IMAD.U32 R181, RZ, RZ, UR14 ;  /* 0x0000000effb57e24 */ /* 0x000fe2000f8e00ff */
[----:B------:R-:W-:Y:S02]  /*55f0*/  FMNMX.FTZ R11, R189, R10, !PT ;  /* 0x0000000abd0b7209 */ /* 0x000fe40007810000 */
[----:B------:R-:W-:Y:S02]  /*5600*/  ISETP.LT.OR P3, PT, R177, 0x2, P3 ;  /* 0x00000002b100780c */ /* 0x000fe40001f61670 */
[----:B------:R-:W-:Y:S02]  /*5610*/  FMNMX.FTZ R10, R176, R11, !PT ;  /* 0x0000000bb00a7209 */ /* 0x000fe40007810000 */
[----:B------:R-:W-:-:S02]  /*5620*/  FSEL R13, R13, -INF , !P3 ;  /* 0xff8000000d0d7808 */ /* 0x000fc40005800000 */
[----:B------:R-:W-:Y:S02]  /*5630*/  FMNMX.FTZ R11, R173, R10, !PT ;  /* 0x0000000aad0b7209 */ /* 0x000fe40007810000 */
[----:B------:R-:W-:Y:S02]  /*5640*/  ISETP.GT.AND P3, PT, R178, RZ, P2 ;  /* 0x000000ffb200720c */ /* 0x000fe40001764270 */
[----:B------:R-:W-:Y:S02]  /*5650*/  FMNMX.FTZ R10, R160, R11, !PT ;  /* 0x0000000ba00a7209 */ /* 0x000fe40007810000 */
[----:B------:R-:W-:Y:S02]  /*5660*/  ISETP.LT.OR P3, PT, R177, 0x1, P3 ;  /* 0x00000001b100780c */ /* 0x000fe40001f61670 */
[----:B------:R-:W-:Y:S02]  /*5670*/  FMNMX.FTZ R11, R161, R10, !PT ;  /* 0x0000000aa10b7209 */ /* 0x000fe40007810000 */
[----:B------:R-:W-:-:S02]  /*5680*/  ISETP.GT.AND P5, PT, R178, 0x8, P2 ;  /* 0x00000008b200780c */ /* 0x000fc400017a4270 */
[----:B------:R-:W-:Y:S02]  /*5690*/  FMNMX.FTZ R10, R164, R11, !PT ;  /* 0x0000000ba40a7209 */ /* 0x000fe40007810000 */
[C---:B------:R-:W-:Y:S02]  /*56a0*/  ISETP.GT.AND P6, PT, R178.reuse, 0x9, P2 ;  /* 0x00000009b200780c */ /* 0x040fe400017c4270 */
[----:B------:R-:W-:Y:S02]  /*56b0*/  FMNMX.FTZ R10, R165, R10, !PT ;  /* 0x0000000aa50a7209 */ /* 0x000fe40007810000 */
[----:B------:R-:W-:Y:S02]  /*56c0*/  ISETP.LT.OR P5, PT, R177, 0x9, P5 ;  /* 0x00000009b100780c */ /* 0x000fe40002fa1670 */
[----:B------:R-:W-:Y:S02]  /*56d0*/  FMNMX.FTZ R11, R167, R10, !PT ;  /* 0x0000000aa70b7209 */ /* 0x000fe40007810000 */
[----:B------:R-:W-:-:S02]  /*56e0*/  ISETP.GT.AND P4, PT, R178, 0x10, P2 ;  /* 0x00000010b200780c */ /* 0x000fc40001784270 */
[----:B------:R-:W-:Y:S02]  /*56f0*/  FMNMX.FTZ R11, R168, R11, !PT ;  /* 0x0000000ba80b7209 */ /* 0x000fe40007810000 */
[----:B------:R-:W-:Y:S02]  /*5700*/  ISETP.LT.OR P6, PT, R177, 0xa, P6 ;  /* 0x0000000ab100780c */ /* 0x000fe400037c1670 */
[----:B------:R-:W-:Y:S02]  /*5710*/  FMNMX.FTZ R10, R154, R11, !PT ;  /* 0x0000000b9a0a7209 */ /* 0x000fe40007810000 */
[----:B------:R-:W-:Y:S02]  /*5720*/  FSEL R15, R15, -INF , !P5 ;  /* 0xff8000000f0f7808 */ /* 0x000fe40006800000 */
        /* <DEDUP_REMOVED lines=9> */
[----:B------:R-:W-:Y:S02]  /*57c0*/  FSEL R20, R20, -INF , !P4 ;  /* 0xff80000014147808 */ /* 0x000fe40006000000 */
[C---:B------:R-:W-:Y:S01]  /*57d0*/  ISETP.LT.OR P5, PT, R177.reuse, 0x12, P5 ;  /* 0x00000012b100780c */ /* 0x040fe20002fa1670 */
[----:B------:R-:W1:Y:S01]  /*57e0*/  SHFL.BFLY PT, R10, R11, 0x2, 0x1f ;  /* 0x0c401f000b0a7f89 */ /* 0x000e6200000e0000 */
[----:B------:R-:W-:Y:S02]  /*57f0*/  ISETP.GT.AND P4, PT, R178, 0x19, P2 ;  /* 0x00000019b200780c */ /* 0x000fe40001784270 */
[----:B------:R-:W-:Y:S02]  /*5800*/  ISETP.LT.OR P6, PT, R177, 0x19, P6 ;  /* 0x00000019b100780c */ /* 0x000fe400037c1670 */
[----:B------:R-:W-:-:S02]  /*5810*/  FSEL R21, R21, -INF , !P5 ;  /* 0xff80000015157808 */ /* 0x000fc40006800000 */
[----:B------:R-:W-:Y:S02]  /*5820*/  FSEL R152, R152, -INF , !P6 ;  /* 0xff80000098987808 */ /* 0x000fe40007000000 */
[----:B------:R-:W-:Y:S02]  /*5830*/  ISETP.LT.OR P4, PT, R177, 0x1a, P4 ;  /* 0x0000001ab100780c */ /* 0x000fe40002781670 */
[C---:B------:R-:W-:Y:S02]  /*5840*/  ISETP.GT.AND P5, PT, R178.reuse, 0x21, P2 ;  /* 0x00000021b200780c */ /* 0x040fe400017a4270 */
[----:B------:R-:W-:Y:S02]  /*5850*/  FSEL R153, R153, -INF , !P4 ;  /* 0xff80000099997808 */ /* 0x000fe40006000000 */
[----:B------:R-:W-:Y:S02]  /*5860*/  ISETP.GT.AND P6, PT, R178, 0x28, P2 ;  /* 0x00000028b200780c */ /* 0x000fe400017c4270 */
[----:B------:R-:W-:-:S02]  /*5870*/  ISETP.LT.OR P5, PT, R177, 0x22, P5 ;  /* 0x00000022b100780c */ /* 0x000fc40002fa1670 */
[----:B------:R-:W-:Y:S02]  /*5880*/  ISETP.LT.OR P6, PT, R177, 0x29, P6 ;  /* 0x00000029b100780c */ /* 0x000fe400037c1670 */
[----:B------:R-:W-:Y:S02]  /*5890*/  FSEL R157, R157, -INF , !P5 ;  /* 0xff8000009d9d7808 */ /* 0x000fe40006800000 */
[----:B------:R-:W-:Y:S02]  /*58a0*/  ISETP.GT.AND P5, PT, R178, 0x30, P2 ;  /* 0x00000030b200780c */ /* 0x000fe400017a4270 */
[----:B-1----:R-:W-:Y:S02]  /*58b0*/  FMNMX.FTZ R170, R11, R10, !PT ;  /* 0x0000000a0baa7209 */ /* 0x002fe40007810000 */
[----:B------:R-:W-:Y:S02]  /*58c0*/  FSEL R11, R12, -INF , !P3 ;  /* 0xff8000000c0b7808 */ /* 0x000fe40005800000 */
[----:B------:R-:W-:Y:S01]  /*58d0*/  ISETP.GT.AND P3, PT, R178, 0x20, P2 ;  /* 0x00000020b200780c */ /* 0x000fe20001764270 */
[----:B------:R-:W1:Y:S01]  /*58e0*/  SHFL.BFLY PT, R179, R170, 0x1, 0x1f ;  /* 0x0c201f00aab37f89 */ /* 0x000e6200000e0000 */
[----:B------:R-:W-:-:S02]  /*58f0*/  FMNMX.FTZ R12, R11, R8, !PT ;  /* 0x000000080b0c7209 */ /* 0x000fc40007810000 */
[----:B------:R-:W-:Y:S02]  /*5900*/  ISETP.LT.OR P3, PT, R177, 0x21, P3 ;  /* 0x00000021b100780c */ /* 0x000fe40001f61670 */
[----:B------:R-:W-:Y:S02]  /*5910*/  FMNMX.FTZ R12, R13, R12, !PT ;  /* 0x0000000c0d0c7209 */ /* 0x000fe40007810000 */
[----:B------:R-:W-:Y:S02]  /*5920*/  FSEL R156, R156, -INF , !P3 ;  /* 0xff8000009c9c7808 */ /* 0x000fe40005800000 */
[----:B------:R-:W-:Y:S02]  /*5930*/  ISETP.GT.AND P3, PT, R178, 0x29, P2 ;  /* 0x00000029b200780c */ /* 0x000fe40001764270 */
[----:B------:R-:W-:Y:S02]  /*5940*/  FSEL R158, R158, -INF , !P6 ;  /* 0xff8000009e9e7808 */ /* 0x000fe40007000000 */
[----:B------:R-:W-:-:S02]  /*5950*/  ISETP.LT.OR P3, PT, R177, 0x2a, P3 ;  /* 0x0000002ab100780c */ /* 0x000fc40001f61670 */
[C---:B------:R-:W-:Y:S02]  /*5960*/  ISETP.GT.AND P6, PT, R178.reuse, 0x31, P2 ;  /* 0x00000031b200780c */ /* 0x040fe400017c4270 */
[----:B------:R-:W-:Y:S02]  /*5970*/  FSEL R159, R159, -INF , !P3 ;  /* 0xff8000009f9f7808 */ /* 0x000fe40005800000 */
[C---:B------:R-:W-:Y:S02]  /*5980*/  ISETP.LT.OR P5, PT, R177.reuse, 0x31, P5 ;  /* 0x00000031b100780c */ /* 0x040fe40002fa1670 */
[----:B------:R-:W-:Y:S02]  /*5990*/  ISETP.GT.AND P3, PT, R178, 0x38, P2 ;  /* 0x00000038b200780c */ /* 0x000fe40001764270 */
[----:B------:R-:W-:Y:S02]  /*59a0*/  ISETP.LT.OR P6, PT, R177, 0x32, P6 ;  /* 0x00000032b100780c */ /* 0x000fe400037c1670 */
[----:B-1----:R-:W-:-:S02]  /*59b0*/  FMNMX.FTZ R10, R170, R179, !PT ;  /* 0x000000b3aa0a7209 */ /* 0x002fc40007810000 */
[----:B------:R-:W-:Y:S02]  /*59c0*/  FMNMX.FTZ R179, R15, R12, !PT ;  /* 0x0000000c0fb37209 */ /* 0x000fe40007810000 */
[C---:B------:R-:W-:Y:S01]  /*59d0*/  FSETP.NEU.FTZ.AND P4, PT, R10.reuse, -INF , PT ;  /* 0xff8000000a00780b */ /* 0x040fe20003f9d000 */
[----:B------:R-:W-:-:S01]  /*59e0*/  FFMA.FTZ R180, R10, R181, -8 ;  /* 0xc10000000ab47423 */ /* 0x000fc200000100b5 */
[----:B------:R-:W-:Y:S02]  /*59f0*/  FMNMX.FTZ R179, R14, R179, !PT ;  /* 0x000000b30eb37209 */ /* 0x000fe40007810000 */
[----:B------:R-:W-:Y:S02]  /*5a00*/  FSEL R162, R162, -INF , !P5 ;  /* 0xff800000a2a27808 */ /* 0x000fe40006800000 */
[----:B------:R-:W-:Y:S02]  /*5a10*/  FMNMX.FTZ R12, R20, R179, !PT ;  /* 0x000000b3140c7209 */ /* 0x000fe40007810000 */
[----:B------:R-:W-:-:S02]  /*5a20*/  FSEL R180, R180, RZ, P4 ;  /* 0x000000ffb4b47208 */ /* 0x000fc40002000000 */
[----:B------:R-:W-:Y:S02]  /*5a30*/  FMNMX.FTZ R179, R21, R12, !PT ;  /* 0x0000000c15b37209 */ /* 0x000fe40007810000 */
[----:B------:R-:W-:Y:S01]  /*5a40*/  ISETP.GT.AND P2, PT, R178, 0x39, P2 ;  /* 0x00000039b200780c */ /* 0x000fe20001744270 */
[--C-:B------:R-:W-:Y:S01]  /*5a50*/  FFMA.FTZ R178, R176, UR14, -R180.reuse ;  /* 0x0000000eb0b27c23 */ /* 0x100fe200080108b4 */
[----:B------:R-:W-:Y:S01]  /*5a60*/  FMNMX.FTZ R12, R152, R179, !PT ;  /* 0x000000b3980c7209 */ /* 0x000fe20007810000 */
[--C-:B------:R-:W-:Y:S01]  /*5a70*/  FFMA.FTZ R179, R188, UR14, -R180.reuse ;  /* 0x0000000ebcb37c23 */ /* 0x100fe200080108b4 */
[----:B------:R-:W-:Y:S01]  /*5a80*/  ISETP.LT.OR P3, PT, R177, 0x39, P3 ;  /* 0x00000039b100780c */ /* 0x000fe20001f61670 */
[--C-:B------:R-:W-:Y:S01]  /*5a90*/  FFMA.FTZ R189, R189, UR14, -R180.reuse ;  /* 0x0000000ebdbd7c23 */ /* 0x100fe200080108b4 */
[----:B------:R-:W-:Y:S01]  /*5aa0*/  FMNMX.FTZ R181, R153, R12, !PT ;  /* 0x0000000c99b57209 */ /* 0x000fe20007810000 */
[--C-:B------:R-:W-:Y:S01]  /*5ab0*/  FFMA.FTZ R173, R173, UR14, -R180.reuse ;  /* 0x0000000eadad7c23 */ /* 0x100fe200080108b4 */
[----:B------:R-:W-:Y:S01]  /*5ac0*/  FSEL R163, R163, -INF , !P6 ;  /* 0xff800000a3a37808 */ /* 0x000fe20007000000 */
        /* <DEDUP_REMOVED lines=20> */
[----:B------:R1:W-:Y:S01]  /*5c10*/  MUFU.EX2 R170, R178 ;  /* 0x000000b200aa7308 */ /* 0x0003e20000000800 */
[----:B------:R-:W-:-:S04]  /*5c20*/  FMNMX.FTZ R177, R163, R176, !PT ;  /* 0x000000b0a3b17209 */ /* 0x000fc80007810000 */
[----:B------:R-:W-:-:S03]  /*5c30*/  FMNMX.FTZ R176, R166, R177, !PT ;  /* 0x000000b1a6b07209 */ /* 0x000fc60007810000 */
[----:B------:R-:W-:Y:S01]  /*5c40*/  MUFU.EX2 R179, R179 ;  /* 0x000000b300b37308 */ /* 0x000fe20000000800 */
[----:B------:R-:W-:Y:S02]  /*5c50*/  FMNMX.FTZ R176, R169, R176, !PT ;  /* 0x000000b0a9b07209 */ /* 0x000fe40007810000 */
[----:B-1----:R-:W-:-:S03]  /*5c60*/  FSEL R178, R10, RZ, P4 ;  /* 0x000000ff0ab27208 */ /* 0x002fc60002000000 */
[----:B------:R-:W1:Y:S02]  /*5c70*/  SHFL.BFLY PT, R177, R176, 0x2, 0x1f ;  /* 0x0c401f00b0b17f89 */ /* 0x000e6400000e0000 */
[----:B------:R-:W-:-:S01]  /*5c80*/  FADD.FTZ R178, -R178, R7 ;  /* 0x00000007b2b27221 */ /* 0x000fc20000010100 */
[----:B------:R-:W-:Y:S03]  /*5c90*/  MUFU.EX2 R12, R189 ;  /* 0x000000bd000c7308 */ /* 0x000fe60000000800 */
[----:B------:R-:W-:-:S05]  /*5ca0*/  FMUL.FTZ R178, R178, UR14 ;  /* 0x0000000eb2b27c20 */ /* 0x000fca0008410000 */
[----:B------:R-:W-:Y:S08]  /*5cb0*/  MUFU.EX2 R173, R173 ;  /* 0x000000ad00ad7308 */ /* 0x000ff00000000800 */
[----:B------:R-:W2:Y:S01]  /*5cc0*/  MUFU.EX2 R178, R178 ;  /* 0x000000b200b27308 */ /* 0x000ea20000000800 */
[----:B-1----:R-:W-:-:S07]  /*5cd0*/  FMNMX.FTZ R177, R176, R177, !PT ;  /* 0x000000b1b0b17209 */ /* 0x002fce0007810000 */
[----:B------:R-:W1:Y:S01]  /*5ce0*/  MUFU.EX2 R160, R160 ;  /* 0x000000a000a07308 */ /* 0x000e620000000800 */
[----:B------:R-:W3:Y:S07]  /*5cf0*/  SHFL.BFLY PT, R176, R177, 0x1, 0x1f ;  /* 0x0c201f00b1b07f89 */ /* 0x000eee00000e0000 */
[----:B------:R-:W4:Y:S08]  /*5d00*/  MUFU.EX2 R161, R161 ;  /* 0x000000a100a17308 */ /* 0x000f300000000800 */
[----:B------:R-:W-:Y:S08]  /*5d10*/  MUFU.EX2 R164, R164 ;  /* 0x000000a400a47308 */ /* 0x000ff00000000800 */
[----:B------:R-:W-:Y:S01]  /*5d20*/  MUFU.EX2 R165, R165 ;  /* 0x000000a500a57308 */ /* 0x000fe20000000800 */
[----:B---3--:R-:W-:Y:S01]  /*5d30*/  FMNMX.FTZ R155, R177, R176, !PT ;  /* 0x000000b0b19b7209 */ /* 0x008fe20007810000 */
[----:B------:R-:W-:-:S03]  /*5d40*/  IMAD.U32 R176, RZ, RZ, UR14 ;  /* 0x0000000effb07e24 */ /* 0x000fc6000f8e00ff */
[C---:B------:R-:W-:Y:S01]  /*5d50*/  FSETP.NEU.FTZ.AND P2, PT, R155.reuse, -INF , PT ;  /* 0xff8000009b00780b */ /* 0x040fe20003f5d000 */
[----:B------:R-:W-:-:S02]  /*5d60*/  FFMA.FTZ R176, R155, R176, -8 ;  /* 0xc10000009bb07423 */ /* 0x000fc400000100b0 */
[----:B------:R-:W-:Y:S03]  /*5d70*/  MUFU.EX2 R167, R167 ;  /* 0x000000a700a77308 */ /* 0x000fe60000000800 */
[----:B------:R-:W-:-:S05]  /*5d80*/  FSEL R176, R176, RZ, P2 ;  /* 0x000000ffb0b07208 */ /* 0x000fca0001000000 */
[----:B------:R-:W-:Y:S01]  /*5d90*/  MUFU.EX2 R168, R168 ;  /* 0x000000a800a87308 */ /* 0x000fe20000000800 */
[----:B------:R-:W-:-:S01]  /*5da0*/  FFMA.FTZ R180, R11, UR14, -R176 ;  /* 0x0000000e0bb47c23 */ /* 0x000fc200080108b0 */
[--C-:B------:R-:W-:Y:S01]  /*5db0*/  FFMA.FTZ R11, R13, UR14, -R176.reuse ;  /* 0x0000000e0d0b7c23 */ /* 0x100fe200080108b0 */
[----:B------:R-:W-:-:S01]  /*5dc0*/  FFMA.FTZ R13, R15, UR14, -R176 ;  /* 0x0000000e0f0d7c23 */ /* 0x000fc200080108b0 */
[--C-:B------:R-:W-:Y:S01]  /*5dd0*/  FFMA.FTZ R15, R20, UR14, -R176.reuse ;  /* 0x0000000e140f7c23 */ /* 0x100fe200080108b0 */
[----:B------:R-:W-:-:S01]  /*5de0*/  FFMA.FTZ R20, R21, UR14, -R176 ;  /* 0x0000000e15147c23 */ /* 0x000fc200080108b0 */
[----:B------:R-:W-:Y:S01]  /*5df0*/  FSEL R21, R155, RZ, P2 ;  /* 0x000000ff9b157208 */ /* 0x000fe20001000000 */
[----:B------:R-:W-:-:S01]  /*5e00*/  FFMA.FTZ R14, R14, UR14, -R176 ;  /* 0x0000000e0e0e7c23 */ /* 0x000fc200080108b0 */
[----:B------:R-:W-:Y:S01]  /*5e10*/  MUFU.EX2 R180, R180 ;  /* 0x000000b400b47308 */ /* 0x000fe20000000800 */
[----:B------:R-:W-:-:S01]  /*5e20*/  FFMA.FTZ R177, R153, UR14, -R176 ;  /* 0x0000000e99b17c23 */ /* 0x000fc200080108b0 */
[----:B------:R-:W-:Y:S01]  /*5e30*/  FFMA.FTZ R153, R157, UR14, -R176 ;  /* 0x0000000e9d997c23 */ /* 0x000fe200080108b0 */
[----:B------:R-:W-:-:S01]  /*5e40*/  FADD.FTZ R21, -R21, R8 ;  /* 0x0000000815157221 */ /* 0x000fc20000010100 */
[----:B--2---:R-:W-:Y:S01]  /*5e50*/  FFMA.FTZ R157, R178, R4, R179 ;  /* 0x00000004b29d7223 */ /* 0x004fe200000100b3 */
[----:B------:R-:W-:-:S01]  /*5e60*/  FFMA.FTZ R152, R152, UR14, -R176 ;  /* 0x0000000e98987c23 */ /* 0x000fc200080108b0 */
[----:B------:R-:W-:Y:S01]  /*5e70*/  FFMA.FTZ R8, R156, UR14, -R176 ;  /* 0x0000000e9c087c23 */ /* 0x000fe200080108b0 */
[----:B------:R-:W-:Y:S01]  /*5e80*/  FMUL.FTZ R21, R21, UR14 ;  /* 0x0000000e15157c20 */ /* 0x000fe20008410000 */
[----:B------:R-:W-:Y:S01]  /*5e90*/  MUFU.EX2 R11, R11 ;  /* 0x0000000b000b7308 */ /* 0x000fe20000000800 */
[----:B------:R-:W-:-:S01]  /*5ea0*/  FADD.FTZ R157, R12, R157 ;  /* 0x0000009d0c9d7221 */ /* 0x000fc20000010000 */
        /* <DEDUP_REMOVED lines=8> */
[----:B------:R-:W-:-:S03]  /*5f30*/  FFMA.FTZ R169, R169, UR14, -R176 ;  /* 0x0000000ea9a97c23 */ /* 0x000fc600080108b0 */
[----:B-1----:R-:W-:-:S03]  /*5f40*/  FADD.FTZ R156, R160, R157 ;  /* 0x0000009da09c7221 */ /* 0x002fc60000010000 */
[----:B------:R-:W1:Y:S01]  /*5f50*/  MUFU.EX2 R13, R13 ;  /* 0x0000000d000d7308 */ /* 0x000e620000000800 */
[----:B----4-:R-:W-:-:S07]  /*5f60*/  FADD.FTZ R157, R161, R156 ;  /* 0x0000009ca19d7221 */ /* 0x010fce0000010000 */
[----:B------:R-:W3:Y:S01]  /*5f70*/  MUFU.EX2 R14, R14 ;  /* 0x0000000e000e7308 */ /* 0x000ee20000000800 */
[----:B--2---:R-:W-:-:S04]  /*5f80*/  FFMA.FTZ R4, R21, R5, R180 ;  /* 0x0000000515047223 */ /* 0x004fc800000100b4 */
[----:B------:R-:W-:-:S03]  /*5f90*/  FADD.FTZ R4, R11, R4 ;  /* 0x000000040b047221 */ /* 0x000fc60000010000 */
[----:B------:R-:W2:Y:S01]  /*5fa0*/  MUFU.EX2 R15, R15 ;  /* 0x0000000f000f7308 */ /* 0x000ea20000000800 */
[----:B-1----:R-:W-:-:S07]  /*5fb0*/  FADD.FTZ R5, R13, R4 ;  /* 0x000000040d057221 */ /* 0x002fce0000010000 */
[----:B------:R-:W1:Y:S01]  /*5fc0*/  MUFU.EX2 R20, R20 ;  /* 0x0000001400147308 */ /* 0x000e620000000800 */
[----:B---3--:R-:W-:-:S07]  /*5fd0*/  FADD.FTZ R4, R14, R5 ;  /* 0x000000050e047221 */ /* 0x008fce0000010000 */
[----:B------:R-:W3:Y:S01]  /*5fe0*/  MUFU.EX2 R152, R152 ;  /* 0x0000009800987308 */ /* 0x000ee20000000800 */
[----:B--2---:R-:W-:-:S01]  /*5ff0*/  FADD.FTZ R5, R15, R4 ;  /* 0x000000040f057221 */ /* 0x004fc20000010000 */
[----:B------:R-:W-:-:S04]  /*6000*/  FADD.FTZ R4, R164, R157 ;  /* 0x0000009da4047221 */ /* 0x000fc80000010000 */
[----:B------:R-:W-:Y:S02]  /*6010*/  FADD.FTZ R4, R165, R4 ;  /* 0x00000004a5047221 */ /* 0x000fe40000010000 */
[----:B------:R-:W2:Y:S01]  /*6020*/  MUFU.EX2 R177, R177 ;  /* 0x000000b100b17308 */ /* 0x000ea20000000800 */
[----:B-1----:R-:W-:-:S01]  /*6030*/  FADD.FTZ R5, R20, R5 ;  /* 0x0000000514057221 */ /* 0x002fc20000010000 */
[----:B------:R-:W-:-:S04]  /*6040*/  FADD.FTZ R157, R167, R4 ;  /* 0x00000004a79d7221 */ /* 0x000fc80000010000 */
[----:B------:R-:W-:Y:S02]  /*6050*/  FADD.FTZ R157, R168, R157 ;  /* 0x0000009da89d7221 */ /* 0x000fe40000010000 */
[----:B------:R-:W1:Y:S01]  /*6060*/  MUFU.EX2 R8, R8 ;  /* 0x0000000800087308 */ /* 0x000e620000000800 */
[----:B---3--:R-:W-:-:S07]  /*6070*/  FADD.FTZ R156, R152, R5 ;  /* 0x00000005989c7221 */ /* 0x008fce0000010000 */
[----:B------:R-:W3:Y:S01]  /*6080*/  MUFU.EX2 R153, R153 ;  /* 0x0000009900997308 */ /* 0x000ee20000000800 */
[----:B--2---:R-:W-:-:S07]  /*6090*/  FADD.FTZ R5, R177, R156 ;  /* 0x0000009cb1057221 */ /* 0x004fce0000010000 */
[----:B------:R-:W2:Y:S01]  /*60a0*/  MUFU.EX2 R154, R154 ;  /* 0x0000009a009a7308 */ /* 0x000ea20000000800 */
[----:B-1----:R-:W-:-:S07]  /*60b0*/  FADD.FTZ R4, R8, R5 ;  /* 0x0000000508047221 */ /* 0x002fce0000010000 */
[----:B------:R-:W-:Y:S01]  /*60c0*/  MUFU.EX2 R7, R181 ;  /* 0x000000b500077308 */ /* 0x000fe20000000800 */
[----:B---3--:R-:W-:-:S07]  /*60d0*/  FADD.FTZ R4, R153, R4 ;  /* 0x0000000499047221 */ /* 0x008fce0000010000 */
[----:B------:R-:W1:Y:S01]  /*60e0*/  MUFU.EX2 R181, R158 ;  /* 0x0000009e00b57308 */ /* 0x000e620000000800 */
[----:B--2---:R-:W-:-:S07]  /*60f0*/  FADD.FTZ R156, R154, R157 ;  /* 0x0000009d9a9c7221 */ /* 0x004fce0000010000 */
[----:B------:R-:W2:Y:S08]  /*6100*/  MUFU.EX2 R171, R171 ;  /* 0x000000ab00ab7308 */ /* 0x000eb00000000800 */
        /* <DEDUP_REMOVED lines=15> */
[----:B--2---:R-:W-:-:S01]  /*6200*/  FADD.FTZ R156, R172, R5 ;  /* 0x00000005ac9c7221 */ /* 0x004fc20000010000 */
[----:B---3--:R-:W-:-:S03]  /*6210*/  FADD.FTZ R5, R183, R4 ;  /* 0x00000004b7057221 */ /* 0x008fc60000010000 */
[----:B------:R-:W-:Y:S01]  /*6220*/  FADD.FTZ R4, R7, R156 ;  /* 0x0000009c07047221 */ /* 0x000fe20000010000 */
[----:B-1----:R-:W-:-:S01]  /*6230*/  FADD.FTZ R5, R158, R5 ;  /* 0x000000059e057221 */ /* 0x002fc20000010000 */
[----:B------:R-:W-:Y:S06]  /*6240*/  @!P0 BRA `(.L_x_808) ;  /* 0x0000000000048947 */ /* 0x000fec0003800000 */
[----:B------:R-:W-:Y:S01]  /*6250*/  BPT.TRAP 0x1 ;  /* 0x000000040000795c */ /* 0x000fe20000300000 */
.L_x_808:
[----:B------:R-:W-:Y:S01]  /*6260*/  ULEA UR10, UR37, UR38, 0x3 ;  /* 0x00000026250a7291 */ /* 0x000fe2000f8e183f */
[----:B------:R-:W-:Y:S01]  /*6270*/  ISETP.GT.AND P2, PT, R6, UR7, PT ;  /* 0x0000000706007c0c */ /* 0x000fe2000bf44270 */
[----:B------:R-:W-:Y:S01]  /*6280*/  UMOV UR36, UR6 ;  /* 0x0000000600247c82 */ /* 0x000fe20008000000 */
[----:B------:R-:W-:Y:S01]  /*6290*/  F2FP.SATFINITE.E4M3.F32.PACK_AB_MERGE_C R13, R14, R13, RZ ;  /* 0x0000000d0e0d723e */ /* 0x000fe200048070ff */
[----:B------:R-:W-:Y:S01]  /*62a0*/  UIADD3 UR10, UR10, 0x28460, URZ ;  /* 0x000284600a0a7890 */ /* 0x000fe2000fffe03f */
[----:B------:R-:W-:Y:S01]  /*62b0*/  F2FP.SATFINITE.E4M3.F32.PACK_AB_MERGE_C R14, R159, R181, RZ ;  /* 0x000000b59f0e723e */ /* 0x000fe200048070ff */
[----:B------:R-:W-:Y:S01]  /*62c0*/  UMOV UR37, UR5 ;  /* 0x0000000500257c82 */ /* 0x000fe20008000000 */
[----:B------:R-:W-:Y:S01]  /*62d0*/  F2FP.SATFINITE.E4M3.F32.PACK_AB_MERGE_C R7, R7, R172, RZ ;  /* 0x000000ac0707723e */ /* 0x000fe200048070ff */
[----:B------:R-:W-:Y:S01]  /*62e0*/  UPRMT UR10, UR46, 0x654, UR10 ;  /* 0x000006542e0a7896 */ /* 0x000fe2000800000a */
[----:B------:R-:W-:Y:S01]  /*62f0*/  F2FP.SATFINITE.E4M3.F32.PACK_AB_MERGE_C R170, R173, R170, RZ ;  /* 0x000000aaadaa723e */ /* 0x000fe200048070ff */
[----:B------:R-:W-:Y:S01]  /*6300*/  FMUL.FTZ R24, R24, R178 ;  /* 0x000000b218187220 */ /* 0x000fe20000410000 */
[----:B------:R-:W-:Y:S01]  /*6310*/  F2FP.SATFINITE.E4M3.F32.PACK_AB_MERGE_C R164, R165, R164, RZ ;  /* 0x000000a4a5a4723e */ /* 0x000fe200048070ff */
[----:B------:R-:W-:Y:S01]  /*6320*/  FMUL.FTZ R25, R25, R178 ;  /* 0x000000b219197220 */ /* 0x000fe20000410000 */
[----:B------:R-:W-:Y:S01]  /*6330*/  F2FP.SATFINITE.E4M3.F32.PACK_AB_MERGE_C R152, R177, R152, RZ ;  /* 0x00000098b198723e */ /* 0x000fe200048070ff */
[----:B------:R-:W-:Y:S01]  /*6340*/  FMUL.FTZ R28, R28, R178 ;  /* 0x000000b21c1c7220 */ /* 0x000fe20000410000 */
[----:B------:R-:W-:Y:S01]  /*6350*/  F2FP.SATFINITE.E4M3.F32.PACK_AB_MERGE_C R154, R171, R154, RZ ;  /* 0x0000009aab9a723e */ /* 0x000fe200048070ff */
[----:B------:R-:W-:Y:S01]  /*6360*/  FMUL.FTZ R29, R29, R178 ;  /* 0x000000b21d1d7220 */ /* 0x000fe20000410000 */
[----:B------:R-:W-:Y:S01]  /*6370*/  F2FP.SATFINITE.E4M3.F32.PACK_AB_MERGE_C R156, R158, R183, RZ ;  /* 0x000000b79e9c723e */ /* 0x000fe200048070ff */
[----:B------:R-:W-:Y:S01]  /*6380*/  SYNCS.ARRIVE.TRANS64.RED.A1T0 RZ, [UR10], RZ ;  /* 0x000000ffffff79a7 */ /* 0x000fe2000810040a */
[----:B------:R-:W-:Y:S01]  /*6390*/  F2FP.SATFINITE.E4M3.F32.PACK_AB_MERGE_C R185, R153, R8, R14 ;  /* 0x0000000899b9723e */ /* 0x000fe2000480700e */
[----:B------:R-:W-:Y:S01]  /*63a0*/  FMUL.FTZ R32, R32, R178 ;  /* 0x000000b220207220 */ /* 0x000fe20000410000 */
[----:B------:R-:W-:Y:S01]  /*63b0*/  F2FP.SATFINITE.E4M3.F32.PACK_AB_MERGE_C R186, R175, R174, R7 ;  /* 0x000000aeafba723e */ /* 0x000fe20004807007 */
[-C--:B------:R-:W-:Y:S01]  /*63c0*/  FMUL.FTZ R33, R33, R178.reuse ;  /* 0x000000b221217220 */ /* 0x080fe20000410000 */
[----:B------:R-:W-:Y:S01]  /*63d0*/  F2FP.SATFINITE.E4M3.F32.PACK_AB_MERGE_C R188, R12, R179, R170 ;  /* 0x000000b30cbc723e */ /* 0x000fe200048070aa */
[----:B------:R-:W-:Y:S01]  /*63e0*/  FMUL.FTZ R36, R36, R178 ;  /* 0x000000b224247220 */ /* 0x000fe20000410000 */
[----:B------:R-:W-:Y:S01]  /*63f0*/  F2FP.SATFINITE.E4M3.F32.PACK_AB_MERGE_C R189, R11, R180, R13 ;  /* 0x000000b40bbd723e */ /* 0x000fe2000480700d */
[----:B------:R-:W-:Y:S01]  /*6400*/  FMUL.FTZ R37, R37, R178 ;  /* 0x000000b225257220 */ /* 0x000fe20000410000 */
[----:B------:R-:W-:Y:S01]  /*6410*/  F2FP.SATFINITE.E4M3.F32.PACK_AB_MERGE_C R190, R161, R160, R164 ;  /* 0x000000a0a1be723e */ /* 0x000fe200048070a4 */
[-C--:B------:R-:W-:Y:S01]  /*6420*/  FMUL.FTZ R40, R40, R178.reuse ;  /* 0x000000b228287220 */ /* 0x080fe20000410000 */
[----:B------:R-:W-:Y:S01]  /*6430*/  F2FP.SATFINITE.E4M3.F32.PACK_AB_MERGE_C R191, R20, R15, R152 ;  /* 0x0000000f14bf723e */ /* 0x000fe20004807098 */
[-C--:B------:R-:W-:Y:S01]  /*6440*/  FMUL.FTZ R41, R41, R178.reuse ;  /* 0x000000b229297220 */ /* 0x080fe20000410000 */
[----:B------:R-:W-:Y:S01]  /*6450*/  F2FP.SATFINITE.E4M3.F32.PACK_AB_MERGE_C R184, R168, R167, R154 ;  /* 0x000000a7a8b8723e */ /* 0x000fe2000480709a */
[-C--:B------:R-:W-:Y:S01]  /*6460*/  FMUL.FTZ R44, R44, R178.reuse ;  /* 0x000000b22c2c7220 */ /* 0x080fe20000410000 */
[----:B------:R-:W-:Y:S01]  /*6470*/  F2FP.SATFINITE.E4M3.F32.PACK_AB_MERGE_C R187, R163, R187, R156 ;  /* 0x000000bba3bb723e */ /* 0x000fe2000480709c */
        /* <DEDUP_REMOVED lines=53> */
[----:B------:R-:W-:-:S02]  /*67d0*/  VIADD R6, R6, 0xffffffff ;  /* 0xffffffff06067836 */ /* 0x000fc40000000000 */
        /* <DEDUP_REMOVED lines=64> */
[----:B------:R-:W-:-:S02]  /*6be0*/  IMAD.MOV.U32 R8, RZ, RZ, R155 ;  /* 0x000000ffff087224 */ /* 0x000fc400078e009b */
[----:B------:R-:W-:Y:S01]  /*6bf0*/  IMAD.MOV.U32 R7, RZ, RZ, R10 ;  /* 0x000000ffff077224 */ /* 0x000fe200078e000a */
[----:B------:R-:W-:Y:S06]  /*6c00*/  @P2 BRA `(.L_x_809) ;  /* 0xffffffd8002c2947 */ /* 0x000fec000383ffff */
[----:B------:R-:W-:Y:S01]  /*6c10*/  IMAD.MOV.U32 R8, RZ, RZ, R155 ;  /* 0x000000ffff087224 */ /* 0x000fe200078e009b */
[----:B------:R-:W-:Y:S01]  /*6c20*/  UMOV UR37, UR5 ;  /* 0x0000000500257c82 */ /* 0x000fe20008000000 */
[----:B------:R-:W-:Y:S01]  /*6c30*/  IMAD.MOV.U32 R7, RZ, RZ, R10 ;  /* 0x000000ffff077224 */ /* 0x000fe200078e000a */
[----:B------:R-:W-:-:S06]  /*6c40*/  UMOV UR36, UR6 ;  /* 0x0000000600247c82 */ /* 0x000fcc0008000000 */
.L_x_791:
[----:B------:R-:W1:Y:S01]  /*6c50*/  LDC R11, c[0x0][0x9e4] ;  /* 0x00027900ff0b7b82 */ /* 0x000e620000000800 */
[----:B------:R-:W-:Y:S02]  /*6c60*/  ULDC UR5, c[0x0][0x9dc] ;  /* 0x0002770000057ab9 */ /* 0x000fe40000000800 */
[----:B------:R-:W-:-:S05]  /*6c70*/  VIADD R9, R198, -UR5 ;  /* 0x80000005c6097c36 */ /* 0x000fca0008000000 */
[----:B------:R-:W-:Y:S02]  /*6c80*/  R2UR UR5, R9 ;  /* 0x00000000090572ca */ /* 0x000fe400000e0000 */
[----:B-1----:R-:W-:-:S13]  /*6c90*/  ISETP.GE.AND P6, PT, R11, 0x1, PT ;  /* 0x000000010b00780c */ /* 0x002fda0003fc6270 */
[----:B------:R-:W-:Y:S05]  /*6ca0*/  @!P6 BRA `(.L_x_810) ;  /* 0x000000000044e947 */ /* 0x000fea0003800000 */
        /* <DEDUP_REMOVED lines=9> */
.L_x_811:
[----:B------:R-:W-:-:S13]  /*6d40*/  ISETP.NE.AND P2, PT, R11, 0x1, PT ;  /* 0x000000010b00780c */ /* 0x000fda0003f45270 */
[----:B------:R-:W1:Y:S02]  /*6d50*/  @P2 LDC.64 R12, c[0x0][0x9e8] ;  /* 0x00027a00ff0c2b82 */ /* 0x000e640000000a00 */
[----:B-1----:R-:W-:-:S05]  /*6d60*/  @P2 IMAD.HI.U32 R10, R198, R12, RZ ;  /* 0x0000000cc60a2227 */ /* 0x002fca00078e00ff */
[----:B------:R-:W-:-:S07]  /*6d70*/  @P2 SHF.R.U32.HI R198, RZ, R13, R10 ;  /* 0x0000000dffc62219 */ /* 0x000fce000001160a */
.L_x_812:
[----:B------:R-:W-:-:S05]  /*6d80*/  IMAD R198, R198, R11, RZ ;  /* 0x0000000bc6c67224 */ /* 0x000fca00078e02ff */
[----:B------:R-:W-:-:S13]  /*6d90*/  R2UR UR6, R198 ;  /* 0x00000000c60672ca */ /* 0x000fda00000e0000 */
[----:B------:R-:W-:-:S04]  /*6da0*/  UISETP.LT.AND UP0, UPT, UR5, UR6, UPT ;  /* 0x000000060500728c */ /* 0x000fc8000bf01270 */
[----:B------:R-:W-:-:S12]  /*6db0*/  USEL UR5, UR5, UR6, !UP0 ;  /* 0x0000000605057287 */ /* 0x000fd8000c000000 */
.L_x_810:
[----:B------:R-:W-:-:S04]  /*6dc0*/  UIADD3 UR5, UR5, 0x3f, URZ ;  /* 0x0000003f05057890 */ /* 0x000fc8000fffe03f */
[----:B------:R-:W-:-:S04]  /*6dd0*/  USHF.R.S32.HI UR6, URZ, 0x1f, UR5 ;  /* 0x0000001f3f067899 */ /* 0x000fc80008011405 */
[----:B------:R-:W-:-:S04]  /*6de0*/  ULEA.HI UR6, UR6, UR5, URZ, 0x6 ;  /* 0x0000000506067291 */ /* 0x000fc8000f8f303f */
[----:B------:R-:W-:-:S04]  /*6df0*/  USHF.R.S32.HI UR6, URZ, 0x6, UR6 ;  /* 0x000000063f067899 */ /* 0x000fc80008011406 */
[----:B------:R-:W-:-:S04]  /*6e00*/  UISETP.LT.AND UP0, UPT, UR41, UR6, UPT ;  /* 0x000000062900728c */ /* 0x000fc8000bf01270 */
[----:B------:R-:W-:-:S06]  /*6e10*/  USEL UR7, UR41, UR6, !UP0 ;  /* 0x0000000629077287 */ /* 0x000fcc000c000000 */
[----:B------:R-:W-:-:S13]  /*6e20*/  ISETP.GE.AND P2, PT, R6, UR7, PT ;  /* 0x0000000706007c0c */ /* 0x000fda000bf46270 */
[----:B------:R-:W-:Y:S05]  /*6e30*/  @!P2 BRA `(.L_x_813) ;  /* 0x0000001c006ca947 */ /* 0x000fea0003800000 */
[----:B------:R-:W-:Y:S01]  /*6e40*/  IMAD.MOV.U32 R15, RZ, RZ, R8 ;  /* 0x000000ffff0f7224 */ /* 0x000fe200078e0008 */
[----:B------:R-:W-:Y:S01]  /*6e50*/  UMOV UR5, UR36 ;  /* 0x0000002400057c82 */ /* 0x000fe20008000000 */
[----:B------:R-:W-:Y:S01]  /*6e60*/  IMAD.MOV.U32 R20, RZ, RZ, R7 ;  /* 0x000000ffff147224 */ /* 0x000fe200078e0007 */
[----:B------:R-:W-:-:S06]  /*6e70*/  ULDC UR40, c[0x0][0x988] ;  /* 0x0002620000287ab9 */ /* 0x000fcc0000000800 */
.L_x_823:
[----:B------:R-:W-:Y:S01]  /*6e80*/  ISETP.NE.AND P3, PT, RZ, UR39, PT ;  /* 0x00000027ff007c0c */ /* 0x000fe2000bf65270 */
[----:B------:R-:W-:-:S04]  /*6e90*/  UISETP.NE.AND UP0, UPT, UR37, 0x1, UPT ;  /* 0x000000012500788c */ /* 0x000fc8000bf05270 */
[----:B------:R-:W-:-:S04]  /*6ea0*/  USEL UR36, URZ, 0x1, UP0 ;  /* 0x000000013f247887 */ /* 0x000fc80008000000 */
[----:B------:R-:W-:-:S04]  /*6eb0*/  ULOP3.LUT UR36, UR5, UR36, URZ, 0x3c, !UPT ;  /* 0x0000002405247292 */ /* 0x000fc8000f8e3c3f */
[----:B------:R-:W-:Y:S08]  /*6ec0*/  @P3 BRA `(.L_x_814) ;  /* 0x0000000000383947 */ /* 0x000ff00003800000 */
[----:B------:R-:W-:Y:S05]  /*6ed0*/  @!P0 BRA `(.L_x_815) ;  /* 0x0000000000048947 */ /* 0x000fea0003800000 */
[----:B------:R-:W-:Y:S01]  /*6ee0*/  BPT.TRAP 0x1 ;  /* 0x000000040000795c */ /* 0x000fe20000300000 */
.L_x_815:
        /* <DEDUP_REMOVED lines=9> */
.L_x_816:
[----:B--2---:R-:W-:Y:S05]  /*6f80*/  @P2 BRA `(.L_x_814) ;  /* 0x0000000000082947 */ /* 0x004fea0003800000 */
[----:B------:R-:W2:Y:S02]  /*6f90*/  SYNCS.PHASECHK.TRANS64.TRYWAIT P2, [UR6+0x28430], R7 ;  /* 0x02843007ff0075a7 */ /* 0x000ea40008040146 */
[----:B--2---:R-:W-:Y:S05]  /*6fa0*/  @!P2 BRA `(.L_x_817) ;  /* 0x000000b4002ca947 */ /* 0x004fea0003800000 */
.L_x_814:
[----:B--2---:R-:W2:Y:S01]  /*6fb0*/  S2R R8, SR_TID.X ;  /* 0x0000000000087919 */ /* 0x004ea20000002100 */
[----:B------:R-:W-:Y:S01]  /*6fc0*/  UIADD3 UR6, UR37, 0x1, URZ ;  /* 0x0000000125067890 */ /* 0x000fe2000fffe03f */
[----:B------:R-:W-:Y:S01]  /*6fd0*/  UMOV UR51, 0x40000040 ;  /* 0x4000004000337882 */ /* 0x000fe20000000000 */
[----:B------:R-:W-:Y:S02]  /*6fe0*/  UMOV UR11, 0x40000040 ;  /* 0x40000040000b7882 */ /* 0x000fe40000000000 */
[----:B------:R-:W-:Y:S01]  /*6ff0*/  UISETP.NE.AND UP0, UPT, UR6, 0x2, UPT ;  /* 0x000000020600788c */ /* 0x000fe2000bf05270 */
[----:B------:R-:W-:Y:S01]  /*7000*/  UMOV UR15, 0x40000040 ;  /* 0x40000040000f7882 */ /* 0x000fe20000000000 */
[----:B------:R-:W-:Y:S02]  /*7010*/  UMOV UR19, 0x40000040 ;  /* 0x4000004000137882 */ /* 0x000fe40000000000 */
[----:B------:R-:W-:Y:S01]  /*7020*/  USEL UR6, UR6, URZ, UP0 ;  /* 0x0000003f06067287 */ /* 0x000fe20008000000 */
[----:B------:R-:W-:Y:S01]  /*7030*/  UMOV UR23, 0x40000040 ;  /* 0x4000004000177882 */ /* 0x000fe20000000000 */
[----:B------:R-:W-:-:S02]  /*7040*/  UMOV UR27, 0x40000040 ;  /* 0x40000040001b7882 */ /* 0x000fc40000000000 */
[----:B------:R-:W-:Y:S01]  /*7050*/  ULEA UR34, UR6, UR4, 0xa ;  /* 0x0000000406227291 */ /* 0x000fe2000f8e503f */
[----:B------:R-:W-:Y:S01]  /*7060*/  UMOV UR31, 0x40000040 ;  /* 0x40000040001f7882 */ /* 0x000fe20000000000 */
[----:B------:R-:W-:Y:S02]  /*7070*/  UMOV UR35, 0x40000040 ;  /* 0x4000004000237882 */ /* 0x000fe40000000000 */
[----:B------:R-:W-:Y:S02]  /*7080*/  UIADD3 UR10, UR34, 0x2, URZ ;  /* 0x00000002220a7890 */ /* 0x000fe4000fffe03f */
[----:B------:R-:W-:Y:S02]  /*7090*/  UIADD3 UR14, UR34, 0x4, URZ ;  /* 0x00000004220e7890 */ /* 0x000fe4000fffe03f */
[----:B------:R-:W-:Y:S01]  /*70a0*/  UMOV UR50, UR34 ;  /* 0x0000002200327c82 */ /* 0x000fe20008000000 */
[----:B------:R-:W-:Y:S02]  /*70b0*/  UIADD3 UR18, UR34, 0x6, URZ ;  /* 0x0000000622127890 */ /* 0x000fe4000fffe03f */
[----:B------:R-:W-:-:S02]  /*70c0*/  UIADD3 UR22, UR34, 0x200, URZ ;  /* 0x0000020022167890 */ /* 0x000fc4000fffe03f */
[----:B------:R-:W-:Y:S02]  /*70d0*/  UIADD3 UR26, UR34, 0x202, URZ ;  /* 0x00000202221a7890 */ /* 0x000fe4000fffe03f */
[----:B------:R-:W-:Y:S02]  /*70e0*/  UIADD3 UR30, UR34, 0x204, URZ ;  /* 0x00000204221e7890 */ /* 0x000fe4000fffe03f */
[----:B------:R-:W-:Y:S01]  /*70f0*/  UIADD3 UR34, UR34, 0x206, URZ ;  /* 0x0000020622227890 */ /* 0x000fe2000fffe03f */
        /* <DEDUP_REMOVED lines=30> */
.L_x_819:
[----:B------:R-:W-:Y:S01]  /*72e0*/  ULEA UR10, UR37, UR38, 0x3 ;  /* 0x00000026250a7291 */ /* 0x000fe2000f8e183f */
[----:B------:R-:W-:-:S05]  /*72f0*/  IMAD.U32 R7, RZ, RZ, UR5 ;  /* 0x00000005ff077e24 */ /* 0x000fca000f8e00ff */
[----:B------:R-:W-:-:S04]  /*7300*/  SHF.L.U32 R7, R7, 0x1f, RZ ;  /* 0x0000001f07077819 */ /* 0x000fc800000006ff */
[----:B------:R1:W2:Y:S01]  /*7310*/  SYNCS.PHASECHK.TRANS64.TRYWAIT P2, [UR10+0x28450], R7 ;  /* 0x02845007ff0075a7 */ /* 0x0002a2000804014a */
[----:B------:R-:W-:Y:S05]  /*7320*/  @!P0 BRA `(.L_x_820) ;  /* 0x0000000000048947 */ /* 0x000fea0003800000 */
[----:B------:R-:W-:Y:S01]  /*7330*/  BPT.TRAP 0x1 ;  /* 0x000000040000795c */ /* 0x000fe20000300000 */
.L_x_820:
[----:B--2---:R-:W-:Y:S05]  /*7340*/  @P2 BRA `(.L_x_818) ;  /* 0x0000000000082947 */ /* 0x004fea0003800000 */
[----:B------:R-:W2:Y:S02]  /*7350*/  SYNCS.PHASECHK.TRANS64.TRYWAIT P2, [UR10+0x28450], R7 ;  /* 0x02845007ff0075a7 */ /* 0x000ea4000804014a */
[----:B--2---:R-:W-:Y:S05]  /*7360*/  @!P2 BRA `(.L_x_821) ;  /* 0x000000b00054a947 */ /* 0x004fea0003800000 */
.L_x_818:
[----:B------:R-:W-:Y:S01]  /*7370*/  UIADD3 UR5, UR38, 0x8000, URZ ;  /* 0x0000800026057890 */ /* 0x000fe2000fffe03f */
[----:B------:R-:W-:Y:S01]  /*7380*/  WARPGROUP.ARRIVE ;  /* 0x00000000000079c5 */ /* 0x000fe20000000000 */
[----:B------:R-:W-:Y:S01]  /*7390*/  UMOV UR11, 0x80000020 ;  /* 0x80000020000b7882 */ /* 0x000fe20000000000 */
[C---:B------:R-:W-:Y:S01]  /*73a0*/  FMUL.FTZ R21, R0.reuse, R152 ;  /* 0x0000009800157220 */ /* 0x040fe20000410000 */
[----:B------:R-:W-:Y:S01]  /*73b0*/  USHF.R.U32.HI UR5, URZ, 0x4, UR5 ;  /* 0x000000043f057899 */ /* 0x000fe20008011605 */
[C---:B------:R-:W-:Y:S01]  /*73c0*/  FMUL.FTZ R9, R0.reuse, R154 ;  /* 0x0000009a00097220 */ /* 0x040fe20000410000 */
[C---:B------:R-:W-:Y:S01]  /*73d0*/  FMUL.FTZ R152, R0.reuse, R153 ;  /* 0x0000009900987220 */ /* 0x040fe20000410000 */
        /* <DEDUP_REMOVED lines=10> */
[----:B------:R-:W3:Y:S01]  /*7480*/  MUFU.TANH R9, R9 ;  /* 0x0000000900097308 */ /* 0x000ee20000002400 */
[C---:B------:R-:W-:Y:S01]  /*7490*/  FMUL.FTZ R13, R0.reuse, R162 ;  /* 0x000000a2000d7220 */ /* 0x040fe20000410000 */
[C---:B------:R-:W-:Y:S01]  /*74a0*/  FMUL.FTZ R160, R0.reuse, R161 ;  /* 0x000000a100a07220 */ /* 0x040fe20000410000 */
[C---:B------:R-:W-:Y:S01]  /*74b0*/  FMUL.FTZ R14, R0.reuse, R163 ;  /* 0x000000a3000e7220 */ /* 0x040fe20000410000 */
[C---:B------:R-:W-:Y:S01]  /*74c0*/  FMUL.FTZ R153, R0.reuse, R166 ;  /* 0x000000a600997220 */ /* 0x040fe20000410000 */
[C---:B------:R-:W-:Y:S01]  /*74d0*/  FMUL.FTZ R162, R0.reuse, R164 ;  /* 0x000000a400a27220 */ /* 0x040fe20000410000 */
[C---:B------:R-:W-:Y:S01]  /*74e0*/  FMUL.FTZ R166, R0.reuse, R169 ;  /* 0x000000a900a67220 */ /* 0x040fe20000410000 */
[C---:B------:R-:W-:Y:S01]  /*74f0*/  FMUL.FTZ R169, R0.reuse, R173 ;  /* 0x000000ad00a97220 */ /* 0x040fe20000410000 */
[----:B------:R-:W-:Y:S01]  /*7500*/  QGMMA.64x256x32.F32.E4M3.E4M3 R24, R188, gdesc[UR8], R24, gsb0 ;  /* 0x03e00008bc187df3 */ /* 0x000fe20008000818 */
[----:B------:R-:W4:Y:S01]  /*7510*/  MUFU.TANH R152, R152 ;  /* 0x0000009800987308 */ /* 0x000f220000002400 */
[----:B-12---:R-:W-:Y:S01]  /*7520*/  FMNMX.FTZ R7, R21, R20, !PT ;  /* 0x0000001415077209 */ /* 0x006fe20007810000 */
[C---:B------:R-:W-:Y:S01]  /*7530*/  FMUL.FTZ R164, R0.reuse, R165 ;  /* 0x000000a500a47220 */ /* 0x040fe20000410000 */
[C---:B------:R-:W-:Y:S01]  /*7540*/  FMUL.FTZ R161, R0.reuse, R174 ;  /* 0x000000ae00a17220 */ /* 0x040fe20000410000 */
[C---:B------:R-:W-:Y:S01]  /*7550*/  FMUL.FTZ R154, R0.reuse, R167 ;  /* 0x000000a7009a7220 */ /* 0x040fe20000410000 */
[C---:B------:R-:W-:Y:S01]  /*7560*/  FMUL.FTZ R165, R0.reuse, R168 ;  /* 0x000000a800a57220 */ /* 0x040fe20000410000 */
[C---:B------:R-:W-:Y:S01]  /*7570*/  FMUL.FTZ R157, R0.reuse, R170 ;  /* 0x000000aa009d7220 */ /* 0x040fe20000410000 */
[C---:B------:R-:W-:Y:S01]  /*7580*/  FMUL.FTZ R158, R0.reuse, R171 ;  /* 0x000000ab009e7220 */ /* 0x040fe20000410000 */
[----:B------:R-:W1:Y:S01]  /*7590*/  MUFU.TANH R10, R10 ;  /* 0x0000000a000a7308 */ /* 0x000e620000002400 */
[----:B---3--:R-:W-:Y:S01]  /*75a0*/  FMNMX.FTZ R173, R9, R15, !PT ;  /* 0x0000000f09ad7209 */ /* 0x008fe20007810000 */
[C---:B------:R-:W-:Y:S01]  /*75b0*/  FMUL.FTZ R171, R0.reuse, R176 ;  /* 0x000000b000ab7220 */ /* 0x040fe20000410000 */
[C---:B------:R-:W-:Y:S01]  /*75c0*/  FMUL.FTZ R168, R0.reuse, R172 ;  /* 0x000000ac00a87220 */ /* 0x040fe20000410000 */
[C---:B------:R-:W-:Y:S01]  /*75d0*/  FMUL.FTZ R163, R0.reuse, R175 ;  /* 0x000000af00a37220 */ /* 0x040fe20000410000 */
[C---:B------:R-:W-:Y:S01]  /*75e0*/  FMUL.FTZ R167, R0.reuse, R178 ;  /* 0x000000b200a77220 */ /* 0x040fe20000410000 */
[C---:B------:R-:W-:Y:S01]  /*75f0*/  FMUL.FTZ R172, R0.reuse, R177 ;  /* 0x000000b100ac7220 */ /* 0x040fe20000410000 */
[----:B------:R-:W-:Y:S01]  /*7600*/  FMUL.FTZ R170, R0, R179 ;  /* 0x000000b300aa7220 */ /* 0x000fe20000410000 */
[----:B------:R-:W2:Y:S01]  /*7610*/  MUFU.TANH R155, R155 ;  /* 0x0000009b009b7308 */ /* 0x000ea20000002400 */
[----:B----4-:R-:W-:Y:S01]  /*7620*/  FMNMX.FTZ R8, R152, R7, !PT ;  /* 0x0000000798087209 */ /* 0x010fe20007810000 */
[----:B------:R-:W-:Y:S01]  /*7630*/  UIADD3 UR10, UR10, 0x2, URZ ;  /* 0x000000020a0a7890 */ /* 0x000fe2000fffe03f */
[----:B------:R-:W3:Y:S01]  /*7640*/  S2R R198, SR_TID.X ;  /* 0x0000000000c67919 */ /* 0x000ee20000002100 */
[----:B------:R-:W-:Y:S01]  /*7650*/  UMOV UR11, 0x80000020 ;  /* 0x80000020000b7882 */ /* 0x000fe20000000000 */
[----:B------:R-:W-:-:S03]  /*7660*/  UMOV UR14, UR40 ;  /* 0x00000028000e7c82 */ /* 0x000fc60008000000 */
[----:B------:R-:W4:Y:S01]  /*7670*/  MUFU.TANH R11, R11 ;  /* 0x0000000b000b7308 */ /* 0x000f220000002400 */
[----:B-1----:R-:W-:-:S07]  /*7680*/  FMNMX.FTZ R174, R10, R173, !PT ;  /* 0x000000ad0aae7209 */ /* 0x002fce0007810000 */
[----:B------:R-:W1:Y:S01]  /*7690*/  MUFU.TANH R156, R156 ;  /* 0x0000009c009c7308 */ /* 0x000e620000002400 */
[----:B--2---:R-:W-:-:S07]  /*76a0*/  FMNMX.FTZ R7, R155, R8, !PT ;  /* 0x000000089b077209 */ /* 0x004fce0007810000 */
[----:B------:R-:W2:Y:S01]  /*76b0*/  MUFU.TANH R12, R12 ;  /* 0x0000000c000c7308 */ /* 0x000ea20000002400 */
[----:B----4-:R-:W-:Y:S01]  /*76c0*/  FMNMX.FTZ R173, R11, R174, !PT ;  /* 0x000000ae0bad7209 */ /* 0x010fe20007810000 */
[----:B------:R-:W-:-:S06]  /*76d0*/  FMUL.FTZ R174, R0, R180 ;  /* 0x000000b400ae7220 */ /* 0x000fcc0000410000 */
[----:B------:R-:W4:Y:S01]  /*76e0*/  MUFU.TANH R159, R159 ;  /* 0x0000009f009f7308 */ /* 0x000f220000002400 */
[----:B-1----:R-:W-:Y:S02]  /*76f0*/  FMNMX.FTZ R8, R156, R7, !PT ;  /* 0x000000079c087209 */ /* 0x002fe40007810000 */
[----:B---3--:R-:W-:-:S05]  /*7700*/  SHF.R.U32.HI R198, RZ, 0x7, R198 ;  /* 0x00000007ffc67819 */ /* 0x008fca00000116c6 */
[----:B------:R-:W1:Y:S01]  /*7710*/  MUFU.TANH R13, R13 ;  /* 0x0000000d000d7308 */ /* 0x000e620000002400 */
[----:B--2---:R-:W-:-:S07]  /*7720*/  FMNMX.FTZ R176, R12, R173, !PT ;  /* 0x000000ad0cb07209 */ /* 0x004fce0007810000 */
        /* <DEDUP_REMOVED lines=17> */
[----:B------:R-:W-:Y:S01]  /*7840*/  FMUL.FTZ R173, R0, R182 ;  /* 0x000000b600ad7220 */ /* 0x000fe20000410000 */
[----:B------:R-:W-:-:S05]  /*7850*/  IMAD.U32 R182, RZ, RZ, UR14 ;  /* 0x0000000effb67e24 */ /* 0x000fca000f8e00ff */
        /* <DEDUP_REMOVED lines=28> */
[----:B---3--:R-:W-:Y:S02]  /*7a20*/  FMNMX.FTZ R8, R173, R8, !PT ;  /* 0x00000008ad087209 */ /* 0x008fe40007810000 */
[----:B-1----:R-:W-:Y:S02]  /*7a30*/  FMNMX.FTZ R177, R176, R7, !PT ;  /* 0x00000007b0b17209 */ /* 0x002fe40007810000 */
[----:B--2---:R-:W-:-:S03]  /*7a40*/  FMNMX.FTZ R178, R175, R8, !PT ;  /* 0x00000008afb27209 */ /* 0x004fc60007810000 */
[----:B------:R-:W1:Y:S04]  /*7a50*/  SHFL.BFLY PT, R8, R177, 0x2, 0x1f ;  /* 0x0c401f00b1087f89 */ /* 0x000e6800000e0000 */
[----:B------:R-:W2:Y:S01]  /*7a60*/  SHFL.BFLY PT, R7, R178, 0x2, 0x1f ;  /* 0x0c401f00b2077f89 */ /* 0x000ea200000e0000 */
[----:B------:R-:W-:Y:S02]  /*7a70*/  WARPGROUP.DEPBAR.LE gsb0, 0x0 ;  /* 0x00008000000079c5 */ /* 0x000fe40000010000 */
[----:B------:R-:W-:Y:S01]  /*7a80*/  WARPGROUP.ARRIVE ;  /* 0x00000000000079c5 */ /* 0x000fe20000000000 */
[----:B-1----:R-:W-:-:S05]  /*7a90*/  FMNMX.FTZ R179, R177, R8, !PT ;  /* 0x00000008b1b37209 */ /* 0x002fca0007810000 */
[----:B------:R-:W-:Y:S01]  /*7aa0*/  QGMMA.64x256x32.F32.E4M3.E4M3 R24, R184, gdesc[UR8], R24, gsb0 ;  /* 0x03e00008b8187df3 */ /* 0x000fe20008000818 */
[----:B--2---:R-:W-:Y:S01]  /*7ab0*/  FMNMX.FTZ R180, R178, R7, !PT ;  /* 0x00000007b2b47209 */ /* 0x004fe20007810000 */
[----:B------:R-:W1:Y:S04]  /*7ac0*/  SHFL.BFLY PT, R8, R179, 0x1, 0x1f ;  /* 0x0c201f00b3087f89 */ /* 0x000e6800000e0000 */
[----:B------:R-:W2:Y:S01]  /*7ad0*/  SHFL.BFLY PT, R181, R180, 0x1, 0x1f ;  /* 0x0c201f00b4b57f89 */ /* 0x000ea200000e0000 */
        /* <DEDUP_REMOVED lines=16> */
[----:B------:R-:W-:Y:S01]  /*7be0*/  FFMA.FTZ R171, R172, UR14, -R179 ;  /* 0x0000000eacab7c23 */ /* 0x000fe200080108b3 */
[----:B------:R-:W-:-:S01]  /*7bf0*/  FADD.FTZ R20, -R8, R15 ;  /* 0x0000000f08147221 */ /* 0x000fc20000010100 */
[----:B------:R-:W-:Y:S01]  /*7c00*/  FFMA.FTZ R172, R8, R181, -8 ;  /* 0xc100000008ac7423 */ /* 0x000fe200000100b5 */
[----:B------:R1:W-:Y:S01]  /*7c10*/  MUFU.EX2 R15, R177 ;  /* 0x000000b1000f7308 */ /* 0x0003e20000000800 */
[----:B------:R-:W-:-:S01]  /*7c20*/  FFMA.FTZ R169, R169, UR14, -R179 ;  /* 0x0000000ea9a97c23 */ /* 0x000fc200080108b3 */
[----:B------:R-:W-:Y:S01]  /*7c30*/  FMUL.FTZ R20, R20, UR14 ;  /* 0x0000000e14147c20 */ /* 0x000fe20008410000 */
[----:B------:R-:W-:-:S01]  /*7c40*/  FFMA.FTZ R9, R9, UR14, -R172 ;  /* 0x0000000e09097c23 */ /* 0x000fc200080108ac */
[--C-:B------:R-:W-:Y:S01]  /*7c50*/  FFMA.FTZ R10, R10, UR14, -R172.reuse ;  /* 0x0000000e0a0a7c23 */ /* 0x100fe200080108ac */
[----:B------:R-:W-:-:S01]  /*7c60*/  FFMA.FTZ R11, R11, UR14, -R172 ;  /* 0x0000000e0b0b7c23 */ /* 0x000fc200080108ac */
[--C-:B------:R-:W-:Y:S01]  /*7c70*/  FFMA.FTZ R12, R12, UR14, -R172.reuse ;  /* 0x0000000e0c0c7c23 */ /* 0x100fe200080108ac */
[----:B------:R-:W-:-:S01]  /*7c80*/  FFMA.FTZ R13, R13, UR14, -R172 ;  /* 0x0000000e0d0d7c23 */ /* 0x000fc200080108ac */
[----:B------:R-:W2:Y:S01]  /*7c90*/  MUFU.EX2 R178, R178 ;  /* 0x000000b200b27308 */ /* 0x000ea20000000800 */
[----:B------:R-:W-:-:S01]  /*7ca0*/  FFMA.FTZ R14, R14, UR14, -R172 ;  /* 0x0000000e0e0e7c23 */ /* 0x000fc200080108ac */
[--C-:B-1----:R-:W-:Y:S01]  /*7cb0*/  FFMA.FTZ R177, R164, UR14, -R179.reuse ;  /* 0x0000000ea4b17c23 */ /* 0x102fe200080108b3 */
[----:B------:R-:W-:-:S01]  /*7cc0*/  FFMA.FTZ R164, R168, UR14, -R179 ;  /* 0x0000000ea8a47c23 */ /* 0x000fc200080108b3 */
[----:B------:R-:W-:Y:S01]  /*7cd0*/  FFMA.FTZ R168, R174, UR14, -R179 ;  /* 0x0000000eaea87c23 */ /* 0x000fe200080108b3 */
        /* <DEDUP_REMOVED lines=10> */
[----:B------:R-:W-:-:S01]  /*7d80*/  FFMA.FTZ R173, R173, UR14, -R172 ;  /* 0x0000000eadad7c23 */ /* 0x000fc200080108ac */
[----:B------:R-:W1:Y:S01]  /*7d90*/  MUFU.EX2 R9, R9 ;  /* 0x0000000900097308 */ /* 0x000e620000000800 */
[----:B--2---:R-:W-:-:S01]  /*7da0*/  FFMA.FTZ R4, R15, R4, R178 ;  /* 0x000000040f047223 */ /* 0x004fc200000100b2 */
[----:B------:R-:W-:-:S06]  /*7db0*/  FFMA.FTZ R172, R175, UR14, -R172 ;  /* 0x0000000eafac7c23 */ /* 0x000fcc00080108ac */
[----:B------:R-:W2:Y:S08]  /*7dc0*/  MUFU.EX2 R21, R21 ;  /* 0x0000001500157308 */ /* 0x000eb00000000800 */
[----:B------:R-:W3:Y:S01]  /*7dd0*/  MUFU.EX2 R10, R10 ;  /* 0x0000000a000a7308 */ /* 0x000ee20000000800 */
[----:B-1----:R-:W-:-:S07]  /*7de0*/  FFMA.FTZ R5, R20, R5, R9 ;  /* 0x0000000514057223 */ /* 0x002fce0000010009 */
        /* <DEDUP_REMOVED lines=22> */
[----:B------:R-:W-:-:S06]  /*7f50*/  IMAD.U32 R157, RZ, RZ, UR6 ;  /* 0x00000006ff9d7e24 */ /* 0x000fcc000f8e00ff */
[----:B------:R-:W3:Y:S01]  /*7f60*/  MUFU.EX2 R181, R181 ;  /* 0x000000b500b57308 */ /* 0x000ee20000000800 */
[----:B-1----:R-:W-:-:S07]  /*7f70*/  FADD.FTZ R158, R174, R5 ;  /* 0x00000005ae9e7221 */ /* 0x002fce0000010000 */
[----:B------:R-:W1:Y:S01]  /*7f80*/  MUFU.EX2 R162, R162 ;  /* 0x000000a200a27308 */ /* 0x000e620000000800 */
[----:B--2---:R-:W-:-:S01]  /*7f90*/  FADD.FTZ R5, R177, R4 ;  /* 0x00000004b1057221 */ /* 0x004fc20000010000 */
[----:B------:R-:W-:-:S05]  /*7fa0*/  @!P1 LEA R4, R157, UR38, 0x3 ;  /* 0x000000269d049c11 */ /* 0x000fca000f8e18ff */
[----:B------:R-:W-:Y:S01]  /*7fb0*/  @!P1 VIADD R4, R4, 0x28440 ;  /* 0x0002844004049836 */ /* 0x000fe20000000000 */
[----:B------:R-:W2:Y:S01]  /*7fc0*/  MUFU.EX2 R153, R153 ;  /* 0x0000009900997308 */ /* 0x000ea20000000800 */
[----:B---3--:R-:W-:-:S03]  /*7fd0*/  FADD.FTZ R158, R181, R158 ;  /* 0x0000009eb59e7221 */ /* 0x008fc60000010000 */
[----:B------:R-:W-:-:S04]  /*7fe0*/  @!P1 PRMT R4, RZ, 0x654, R4 ;  /* 0x00000654ff049816 */ /* 0x000fc80000000004 */
[----:B------:R-:W3:Y:S01]  /*7ff0*/  MUFU.EX2 R165, R165 ;  /* 0x000000a500a57308 */ /* 0x000ee20000000800 */
[----:B-1----:R-:W-:-:S07]  /*8000*/  FADD.FTZ R176, R162, R5 ;  /* 0x00000005a2b07221 */ /* 0x002fce0000010000 */
[----:B------:R-:W1:Y:S01]  /*8010*/  MUFU.EX2 R154, R154 ;  /* 0x0000009a009a7308 */ /* 0x000e620000000800 */
[----:B--2---:R-:W-:-:S07]  /*8020*/  FADD.FTZ R5, R153, R158 ;  /* 0x0000009e99057221 */ /* 0x004fce0000010000 */
[----:B------:R-:W2:Y:S01]  /*8030*/  MUFU.EX2 R164, R164 ;  /* 0x000000a400a47308 */ /* 0x000ea20000000800 */
[----:B---3--:R-:W-:-:S07]  /*8040*/  FADD.FTZ R157, R165, R176 ;  /* 0x000000b0a59d7221 */ /* 0x008fce0000010000 */
[----:B------:R3:W4:Y:S01]  /*8050*/  MUFU.EX2 R180, R161 ;  /* 0x000000a100b47308 */ /* 0x0007220000000800 */
[----:B-1----:R-:W-:-:S07]  /*8060*/  FADD.FTZ R5, R154, R5 ;  /* 0x000000059a057221 */ /* 0x002fce0000010000 */
[----:B------:R-:W1:Y:S01]  /*8070*/  MUFU.EX2 R169, R169 ;  /* 0x000000a900a97308 */ /* 0x000e620000000800 */
[----:B--2---:R-:W-:-:S01]  /*8080*/  FADD.FTZ R158, R164, R157 ;  /* 0x0000009da49e7221 */ /* 0x004fc20000010000 */
[----:B---3--:R-:W-:-:S06]  /*8090*/  IADD3 R161, -R198, 0xb, RZ ;  /* 0x0000000bc6a17810 */ /* 0x008fcc0007ffe1ff */
[----:B------:R-:W2:Y:S01]  /*80a0*/  MUFU.EX2 R163, R163 ;  /* 0x000000a300a37308 */ /* 0x000ea20000000800 */
[----:B----4-:R-:W-:-:S07]  /*80b0*/  FADD.FTZ R5, R180, R5 ;  /* 0x00000005b4057221 */ /* 0x010fce0000010000 */
[----:B------:R-:W-:Y:S01]  /*80c0*/  MUFU.EX2 R166, R166 ;  /* 0x000000a600a67308 */ /* 0x000fe20000000800 */
[----:B-1----:R-:W-:-:S07]  /*80d0*/  FADD.FTZ R157, R169, R158 ;  /* 0x0000009ea99d7221 */ /* 0x002fce0000010000 */
[----:B------:R-:W1:Y:S01]  /*80e0*/  MUFU.EX2 R182, R167 ;  /* 0x000000a700b67308 */ /* 0x000e620000000800 */
[----:B--2---:R-:W-:-:S01]  /*80f0*/  FADD.FTZ R5, R163, R5 ;  /* 0x00000005a3057221 */ /* 0x004fc20000010000 */
[----:B------:R-:W-:Y:S02]  /*8100*/  WARPGROUP.DEPBAR.LE gsb0, 0x0 ;  /* 0x00008000000079c5 */ /* 0x000fe40000010000 */
[----:B------:R2:W-:Y:S06]  /*8110*/  BAR.ARV R161, 0x100 ;  /* 0x000400a10000751d */ /* 0x0005ec0000002000 */
[----:B------:R-:W3:Y:S01]  /*8120*/  MUFU.EX2 R171, R171 ;  /* 0x000000ab00ab7308 */ /* 0x000ee20000000800 */
[----:B------:R4:W-:Y:S01]  /*8130*/  @!P1 SYNCS.ARRIVE.TRANS64.RED.A1T0 RZ, [R4+URZ], RZ ;  /* 0x000000ff04ff99a7 */ /* 0x0009e2000810043f */
[----:B-1----:R-:W-:-:S06]  /*8140*/  FADD.FTZ R5, R182, R5 ;  /* 0x00000005b6057221 */ /* 0x002fcc0000010000 */
[----:B------:R-:W1:Y:S01]  /*8150*/  MUFU.EX2 R170, R170 ;  /* 0x000000aa00aa7308 */ /* 0x000e620000000800 */
[----:B----4-:R-:W-:-:S07]  /*8160*/  FADD.FTZ R4, R166, R157 ;  /* 0x0000009da6047221 */ /* 0x010fce0000010000 */
[----:B------:R-:W4:Y:S01]  /*8170*/  MUFU.EX2 R168, R168 ;  /* 0x000000a800a87308 */ /* 0x000f220000000800 */
[----:B---3--:R-:W-:-:S07]  /*8180*/  FADD.FTZ R157, R171, R4 ;  /* 0x00000004ab9d7221 */ /* 0x008fce0000010000 */
[----:B------:R-:W3:Y:S01]  /*8190*/  MUFU.EX2 R184, R173 ;  /* 0x000000ad00b87308 */ /* 0x000ee20000000800 */
[----:B-1----:R-:W-:-:S07]  /*81a0*/  FADD.FTZ R5, R170, R5 ;  /* 0x00000005aa057221 */ /* 0x002fce0000010000 */
[----:B------:R-:W1:Y:S01]  /*81b0*/  MUFU.EX2 R179, R179 ;  /* 0x000000b300b37308 */ /* 0x000e620000000800 */
[----:B----4-:R-:W-:-:S07]  /*81c0*/  FADD.FTZ R4, R168, R157 ;  /* 0x0000009da8047221 */ /* 0x010fce0000010000 */
[----:B------:R-:W4:Y:S01]  /*81d0*/  MUFU.EX2 R172, R172 ;  /* 0x000000ac00ac7308 */ /* 0x000f220000000800 */
[----:B---3--:R-:W-:-:S01]  /*81e0*/  FADD.FTZ R5, R184, R5 ;  /* 0x00000005b8057221 */ /* 0x008fc20000010000 */
[----:B-1----:R-:W-:-:S03]  /*81f0*/  FADD.FTZ R4, R179, R4 ;  /* 0x00000004b3047221 */ /* 0x002fc60000010000 */
[----:B----4-:R-:W-:Y:S01]  /*8200*/  FADD.FTZ R5, R172, R5 ;  /* 0x00000005ac057221 */ /* 0x010fe20000010000 */
[----:B--2---:R-:W-:Y:S06]  /*8210*/  @!P0 BRA `(.L_x_822) ;  /* 0x0000000000048947 */ /* 0x004fec0003800000 */
[----:B------:R-:W-:Y:S01]  /*8220*/  BPT.TRAP 0x1 ;  /* 0x000000040000795c */ /* 0x000fe20000300000 */
.L_x_822:
[----:B------:R-:W-:Y:S01]  /*8230*/  ULEA UR5, UR37, UR38, 0x3 ;  /* 0x0000002625057291 */ /* 0x000fe2000f8e183f */
[----:B------:R-:W-:Y:S01]  /*8240*/  ISETP.GT.AND P2, PT, R6, UR7, PT ;  /* 0x0000000706007c0c */ /* 0x000fe2000bf44270 */
[----:B------:R-:W-:Y:S01]  /*8250*/  FMUL.FTZ R24, R24, R15 ;  /* 0x0000000f18187220 */ /* 0x000fe20000410000 */
[----:B------:R-:W-:Y:S01]  /*8260*/  F2FP.SATFINITE.E4M3.F32.PACK_AB_MERGE_C R152, R155, R152, RZ ;  /* 0x000000989b98723e */ /* 0x000fe200048070ff */
[----:B------:R-:W-:Y:S01]  /*8270*/  UIADD3 UR5, UR5, 0x28460, URZ ;  /* 0x0002846005057890 */ /* 0x000fe2000fffe03f */
[----:B------:R-:W-:Y:S01]  /*8280*/  F2FP.SATFINITE.E4M3.F32.PACK_AB_MERGE_C R11, R12, R11, RZ ;  /* 0x0000000b0c0b723e */ /* 0x000fe200048070ff */
[----:B------:R-:W-:Y:S01]  /*8290*/  UMOV UR37, UR6 ;  /* 0x0000000600257c82 */ /* 0x000fe20008000000 */
[----:B------:R-:W-:Y:S01]  /*82a0*/  F2FP.SATFINITE.E4M3.F32.PACK_AB_MERGE_C R160, R177, R160, RZ ;  /* 0x000000a0b1a0723e */ /* 0x000fe200048070ff */
[----:B------:R-:W-:Y:S01]  /*82b0*/  UPRMT UR5, UR46, 0x654, UR5 ;  /* 0x000006542e057896 */ /* 0x000fe20008000005 */
[----:B------:R-:W-:Y:S01]  /*82c0*/  F2FP.SATFINITE.E4M3.F32.PACK_AB_MERGE_C R174, R181, R174, RZ ;  /* 0x000000aeb5ae723e */ /* 0x000fe200048070ff */
[-C--:B------:R-:W-:Y:S01]  /*82d0*/  FMUL.FTZ R25, R25, R15.reuse ;  /* 0x0000000f19197220 */ /* 0x080fe20000410000 */
[----:B------:R-:W-:Y:S01]  /*82e0*/  F2FP.SATFINITE.E4M3.F32.PACK_AB_MERGE_C R164, R169, R164, RZ ;  /* 0x000000a4a9a4723e */ /* 0x000fe200048070ff */
[-C--:B------:R-:W-:Y:S01]  /*82f0*/  FMUL.FTZ R28, R28, R15.reuse ;  /* 0x0000000f1c1c7220 */ /* 0x080fe20000410000 */
[----:B------:R-:W-:Y:S01]  /*8300*/  F2FP.SATFINITE.E4M3.F32.PACK_AB_MERGE_C R12, R163, R180, RZ ;  /* 0x000000b4a30c723e */ /* 0x000fe200048070ff */
[-C--:B------:R-:W-:Y:S01]  /*8310*/  FMUL.FTZ R29, R29, R15.reuse ;  /* 0x0000000f1d1d7220 */ /* 0x080fe20000410000 */
[----:B------:R-:W-:Y:S01]  /*8320*/  F2FP.SATFINITE.E4M3.F32.PACK_AB_MERGE_C R168, R179, R168, RZ ;  /* 0x000000a8b3a8723e */ /* 0x000fe200048070ff */
[-C--:B------:R-:W-:Y:S01]  /*8330*/  FMUL.FTZ R32, R32, R15.reuse ;  /* 0x0000000f20207220 */ /* 0x080fe20000410000 */
[----:B------:R-:W-:Y:S01]  /*8340*/  F2FP.SATFINITE.E4M3.F32.PACK_AB_MERGE_C R155, R172, R184, RZ ;  /* 0x000000b8ac9b723e */ /* 0x000fe200048070ff */
[----:B------:R-:W-:Y:S01]  /*8350*/  SYNCS.ARRIVE.TRANS64.RED.A1T0 RZ, [UR5], RZ ;  /* 0x000000ffffff79a7 */ /* 0x000fe20008100405 */
[----:B------:R-:W-:Y:S01]  /*8360*/  UMOV UR5, UR36 ;  /* 0x0000002400057c82 */ /* 0x000fe20008000000 */
        /* <DEDUP_REMOVED lines=133> */
[----:B------:R-:W-:Y:S01]  /*8bc0*/  F2FP.SATFINITE.E4M3.F32.PACK_AB_MERGE_C R187, R170, R182, R155 ;  /* 0x000000b6aabb723e */ /* 0x000fe2000480709b */
[----:B------:R-:W-:Y:S06]  /*8bd0*/  @P2 BRA `(.L_x_823) ;  /* 0xffffffe000a82947 */ /* 0x000fec000383ffff */
[----:B------:R-:W-:-:S05]  /*8be0*/  UMOV UR37, UR6 ;  /* 0x0000000600257c82 */ /* 0x000fca0008000000 */
.L_x_813:
[----:B------:R-:W-:-:S13]  /*8bf0*/  ISETP.GE.AND P2, PT, R6, UR41, PT ;  /* 0x0000002906007c0c */ /* 0x000fda000bf46270 */
[----:B------:R-:W-:Y:S05]  /*8c00*/  @!P2 BRA `(.L_x_824) ;  /* 0x000000280004a947 */ /* 0x000fea0003800000 */
[----:B------:R-:W-:Y:S01]  /*8c10*/  IMAD.MOV.U32 R11, RZ, RZ, R8 ;  /* 0x000000ffff0b7224 */ /* 0x000fe200078e0008 */
[----:B------:R-:W-:Y:S01]  /*8c20*/  UMOV UR5, UR36 ;  /* 0x0000002400057c82 */ /* 0x000fe20008000000 */
[----:B------:R-:W-:Y:S01]  /*8c30*/  IMAD.MOV.U32 R10, RZ, RZ, R7 ;  /* 0x000000ffff0a7224 */ /* 0x000fe200078e0007 */
[----:B------:R-:W-:Y:S01]  /*8c40*/  ULDC UR7, c[0x0][0x9e4] ;  /* 0x0002790000077ab9 */ /* 0x000fe20000000800 */
[----:B------:R-:W-:Y:S01]  /*8c50*/  IMAD.IADD R9, R194, 0x1, R2 ;  /* 0x00000001c2097824 */ /* 0x000fe200078e0202 */
[----:B------:R-:W-:Y:S01]  /*8c60*/  ULDC UR57, c[0x0][0x2e0] ;  /* 0x0000b80000397ab9 */ /* 0x000fe20000000800 */
[----:B------:R-:W-:Y:S01]  /*8c70*/  ULDC UR56, c[0x0][0x288] ;  /* 0x0000a20000387ab9 */ /* 0x000fe20000000800 */
[----:B------:R-:W-:Y:S01]  /*8c80*/  ULDC UR40, c[0x0][0x988] ;  /* 0x0002620000287ab9 */ /* 0x000fe20000000800 */
[----:B------:R-:W-:-:S05]  /*8c90*/  ULDC UR53, c[0x0][0x9e0] ;  /* 0x0002780000357ab9 */ /* 0x000fca0000000800 */
.L_x_842:
[----:B------:R-:W-:Y:S01]  /*8ca0*/  ISETP.NE.AND P3, PT, RZ, UR39, PT ;  /* 0x00000027ff007c0c */ /* 0x000fe2000bf65270 */
[----:B------:R-:W-:-:S04]  /*8cb0*/  UISETP.NE.AND UP0, UPT, UR37, 0x1, UPT ;  /* 0x000000012500788c */ /* 0x000fc8000bf05270 */
[----:B------:R-:W-:-:S04]  /*8cc0*/  USEL UR36, URZ, 0x1, UP0 ;  /* 0x000000013f247887 */ /* 0x000fc80008000000 */
[----:B------:R-:W-:-:S04]  /*8cd0*/  ULOP3.LUT UR36, UR5, UR36, URZ, 0x3c, !UPT ;  /* 0x0000002405247292 */ /* 0x000fc8000f8e3c3f */
[----:B------:R-:W-:Y:S08]  /*8ce0*/  @P3 BRA `(.L_x_825) ;  /* 0x0000000000383947 */ /* 0x000ff00003800000 */
[----:B------:R-:W-:Y:S05]  /*8cf0*/  @!P0 BRA `(.L_x_826) ;  /* 0x0000000000048947 */ /* 0x000fea0003800000 */
[----:B------:R-:W-:Y:S01]  /*8d00*/  BPT.TRAP 0x1 ;  /* 0x000000040000795c */ /* 0x000fe20000300000 */
.L_x_826:
        /* <DEDUP_REMOVED lines=9> */
.L_x_827:
[----:B--2---:R-:W-:Y:S05]  /*8da0*/  @P2 BRA `(.L_x_825) ;  /* 0x0000000000082947 */ /* 0x004fea0003800000 */
[----:B------:R-:W2:Y:S02]  /*8db0*/  SYNCS.PHASECHK.TRANS64.TRYWAIT P2, [UR6+0x28430], R7 ;  /* 0x02843007ff0075a7 */ /* 0x000ea40008040146 */
[----:B--2---:R-:W-:Y:S05]  /*8dc0*/  @!P2 BRA `(.L_x_828) ;  /* 0x0000009400d4a947 */ /* 0x004fea0003800000 */
.L_x_825:
        /* <DEDUP_REMOVED lines=51> */
.L_x_830:
[----:B------:R-:W-:Y:S01]  /*9100*/  ULEA UR10, UR37, UR38, 0x3 ;  /* 0x00000026250a7291 */ /* 0x000fe2000f8e183f */
[----:B------:R-:W-:-:S05]  /*9110*/  IMAD.U32 R7, RZ, RZ, UR5 ;  /* 0x00000005ff077e24 */ /* 0x000fca000f8e00ff */
[----:B------:R-:W-:-:S04]  /*9120*/  SHF.L.U32 R7, R7, 0x1f, RZ ;  /* 0x0000001f07077819 */ /* 0x000fc800000006ff */
[----:B------:R1:W2:Y:S01]  /*9130*/  SYNCS.PHASECHK.TRANS64.TRYWAIT P2, [UR10+0x28450], R7 ;  /* 0x02845007ff0075a7 */ /* 0x0002a2000804014a */
[----:B------:R-:W-:Y:S05]  /*9140*/  @!P0 BRA `(.L_x_831) ;  /* 0x0000000000048947 */ /* 0x000fea0003800000 */
[----:B------:R-:W-:Y:S01]  /*9150*/  BPT.TRAP 0x1 ;  /* 0x000000040000795c */ /* 0x000fe20000300000 */
.L_x_831:
[----:B--2---:R-:W-:Y:S05]  /*9160*/  @P2 BRA `(.L_x_829) ;  /* 0x0000000000082947 */ /* 0x004fea0003800000 */
[----:B------:R-:W2:Y:S02]  /*9170*/  SYNCS.PHASECHK.TRANS64.TRYWAIT P2, [UR10+0x28450], R7 ;  /* 0x02845007ff0075a7 */ /* 0x000ea4000804014a */
[----:B--2---:R-:W-:Y:S05]  /*9180*/  @!P2 BRA `(.L_x_832) ;  /* 0x0000009000fca947 */ /* 0x004fea0003800000 */
.L_x_829:
[----:B------:R-:W-:Y:S01]  /*9190*/  UIADD3 UR5, UR38, 0x8000, URZ ;  /* 0x0000800026057890 */ /* 0x000fe2000fffe03f */
[----:B------:R-:W-:Y:S01]  /*91a0*/  WARPGROUP.ARRIVE ;  /* 0x00000000000079c5 */ /* 0x000fe20000000000 */
[----:B------:R-:W-:-:S05]  /*91b0*/  UMOV UR11, 0x80000020 ;  /* 0x80000020000b7882 */ /* 0x000fca0000000000 */
[----:B------:R-:W3:Y:S01]  /*91c0*/  S2R R198, SR_TID.X ;  /* 0x0000000000c67919 */ /* 0x000ee20000002100 */
[----:B------:R-:W-:Y:S01]  /*91d0*/  USHF.R.U32.HI UR5, URZ, 0x4, UR5 ;  /* 0x000000043f057899 */ /* 0x000fe20008011605 */
[C---:B------:R-:W-:Y:S01]  /*91e0*/  FMUL.FTZ R21, R0.reuse, R163 ;  /* 0x000000a300157220 */ /* 0x040fe20000410000 */
[----:B------:R-:W-:Y:S01]  /*91f0*/  FMUL.FTZ R163, R0, R179 ;  /* 0x000000b300a37220 */ /* 0x000fe20000410000 */
[----:B------:R-:W-:Y:S01]  /*9200*/  IMAD.SHL.U32 R179, R6, 0x40, RZ ;  /* 0x0000004006b37824 */ /* 0x000fe200078e00ff */
[----:B------:R-:W-:Y:S01]  /*9210*/  ULOP3.LUT UR5, UR5, 0x3fff, URZ, 0xc0, !UPT ;  /* 0x00003fff05057892 */ /* 0x000fe2000f8ec03f */
[C---:B------:R-:W-:Y:S01]  /*9220*/  FMUL.FTZ R12, R0.reuse, R153 ;  /* 0x00000099000c7220 */ /* 0x040fe20000410000 */
[C---:B------:R-:W-:Y:S01]  /*9230*/  FMUL.FTZ R13, R0.reuse, R156 ;  /* 0x0000009c000d7220 */ /* 0x040fe20000410000 */
[C---:B------:R-:W-:Y:S01]  /*9240*/  FMUL.FTZ R153, R0.reuse, R166 ;  /* 0x000000a600997220 */ /* 0x040fe20000410000 */
[----:B------:R-:W-:Y:S01]  /*9250*/  ULOP3.LUT UR5, UR5, 0x10000, URZ, 0xfc, !UPT ;  /* 0x0001000005057892 */ /* 0x000fe2000f8efc3f */
[C---:B------:R-:W-:Y:S01]  /*9260*/  FMUL.FTZ R156, R0.reuse, R170 ;  /* 0x000000aa009c7220 */ /* 0x040fe20000410000 */
[C---:B------:R-:W-:Y:S01]  /*9270*/  FMUL.FTZ R14, R0.reuse, R155 ;  /* 0x0000009b000e7220 */ /* 0x040fe20000410000 */
[----:B------:R-:W-:Y:S01]  /*9280*/  FMUL.FTZ R170, R0, R172 ;  /* 0x000000ac00aa7220 */ /* 0x000fe20000410000 */
[----:B------:R-:W-:Y:S01]  /*9290*/  ULEA UR10, UR37, UR5, 0xa ;  /* 0x00000005250a7291 */ /* 0x000fe2000f8e503f */
[----:B------:R-:W-:-:S02]  /*92a0*/  IMAD.U32 R166, RZ, RZ, UR6 ;  /* 0x00000006ffa67e24 */ /* 0x000fc4000f8e00ff */
[C---:B------:R-:W-:Y:S01]  /*92b0*/  FMUL.FTZ R155, R0.reuse, R157 ;  /* 0x0000009d009b7220 */ /* 0x040fe20000410000 */
[----:B------:R-:W-:Y:S01]  /*92c0*/  IADD3 R172, -R179, 0x1, RZ ;  /* 0x00000001b3ac7810 */ /* 0x000fe20007ffe1ff */
[C---:B-12---:R-:W-:Y:S01]  /*92d0*/  FMUL.FTZ R7, R0.reuse, R152 ;  /* 0x0000009800077220 */ /* 0x046fe20000410000 */
        /* <DEDUP_REMOVED lines=19> */
[----:B------:R-:W-:Y:S01]  /*9410*/  FMUL.FTZ R181, R0, R181 ;  /* 0x000000b500b57220 */ /* 0x000fe20000410000 */
[----:B------:R-:W-:Y:S01]  /*9420*/  @!P1 LEA R166, R166, UR38, 0x3 ;  /* 0x00000026a6a69c11 */ /* 0x000fe2000f8e18ff */
[----:B------:R-:W-:Y:S01]  /*9430*/  IMAD R172, R17, UR57, R172 ;  /* 0x0000003911ac7c24 */ /* 0x000fe2000f8e02ac */
[----:B---3--:R-:W-:Y:S01]  /*9440*/  SHF.R.U32.HI R198, RZ, 0x7, R198 ;  /* 0x00000007ffc67819 */ /* 0x008fe200000116c6 */
[----:B------:R-:W1:Y:S01]  /*9450*/  MUFU.TANH R7, R7 ;  /* 0x0000000700077308 */ /* 0x000e620000002400 */
[----:B------:R-:W-:Y:S01]  /*9460*/  FMUL.FTZ R180, R0, R180 ;  /* 0x000000b400b47220 */ /* 0x000fe20000410000 */
[----:B------:R-:W-:Y:S01]  /*9470*/  @!P1 VIADD R166, R166, 0x28440 ;  /* 0x00028440a6a69836 */ /* 0x000fe20000000000 */
[----:B------:R-:W-:Y:S01]  /*9480*/  IADD3 R174, -R198, 0xb, RZ ;  /* 0x0000000bc6ae7810 */ /* 0x000fe20007ffe1ff */
[----:B------:R-:W-:-:S03]  /*9490*/  VIADD R167, R172, -UR56 ;  /* 0x80000038aca77c36 */ /* 0x000fc60008000000 */
[----:B------:R-:W-:Y:S01]  /*94a0*/  @!P1 PRMT R166, RZ, 0x654, R166 ;  /* 0x00000654ffa69816 */ /* 0x000fe200000000a6 */
[----:B------:R-:W2:Y:S01]  /*94b0*/  MUFU.TANH R12, R12 ;  /* 0x0000000c000c7308 */ /* 0x000ea20000002400 */
[----:B------:R-:W-:-:S07]  /*94c0*/  IMAD R167, R16, -0x2, R167 ;  /* 0xfffffffe10a77824 */ /* 0x000fce00078e02a7 */
        /* <DEDUP_REMOVED lines=26> */
[----:B------:R-:W-:-:S06]  /*9670*/  WARPGROUP.ARRIVE ;  /* 0x00000000000079c5 */ /* 0x000fcc0000000000 */
[----:B------:R-:W-:Y:S03]  /*9680*/  QGMMA.64x256x32.F32.E4M3.E4M3 R24, R184, gdesc[UR8], R24, gsb0 ;  /* 0x03e00008b8187df3 */ /* 0x000fe60008000818 */
[----:B------:R-:W-:Y:S02]  /*9690*/  WARPGROUP.DEPBAR.LE gsb0, 0x0 ;  /* 0x00008000000079c5 */ /* 0x000fe40000010000 */
[C---:B------:R-:W-:Y:S01]  /*96a0*/  FMUL.FTZ R184, R0.reuse, R165 ;  /* 0x000000a500b87220 */ /* 0x040fe20000410000 */
[C---:B------:R-:W-:Y:S01]  /*96b0*/  FMUL.FTZ R185, R0.reuse, R169 ;  /* 0x000000a900b97220 */ /* 0x040fe20000410000 */
[C---:B------:R-:W-:Y:S01]  /*96c0*/  FMUL.FTZ R165, R0.reuse, R182 ;  /* 0x000000b600a57220 */ /* 0x040fe20000410000 */
[----:B------:R-:W-:Y:S01]  /*96d0*/  FMUL.FTZ R169, R0, R183 ;  /* 0x000000b700a97220 */ /* 0x000fe20000410000 */
[----:B------:R1:W-:Y:S06]  /*96e0*/  BAR.ARV R174, 0x100 ;  /* 0x000400ae0000751d */ /* 0x0003ec0000002000 */
[----:B------:R-:W1:Y:S01]  /*96f0*/  MUFU.TANH R184, R184 ;  /* 0x000000b800b87308 */ /* 0x000e620000002400 */
[C---:B------:R-:W-:Y:S01]  /*9700*/  VIADD R182, R167.reuse, UR53 ;  /* 0x00000035a7b67c36 */ /* 0x040fe20008000000 */
[----:B------:R1:W-:Y:S01]  /*9710*/  @!P1 SYNCS.ARRIVE.TRANS64.RED.A1T0 RZ, [R166+URZ], RZ ;  /* 0x000000ffa6ff99a7 */ /* 0x0003e2000810043f */
[----:B------:R-:W-:-:S02]  /*9720*/  VIADD R183, R167, UR45 ;  /* 0x0000002da7b77c36 */ /* 0x000fc40008000000 */
[----:B------:R-:W-:-:S03]  /*9730*/  IMAD.IADD R178, R2, 0x1, R182 ;  /* 0x0000000102b27824 */ /* 0x000fc600078e02b6 */
[----:B------:R-:W1:Y:S08]  /*9740*/  MUFU.TANH R185, R185 ;  /* 0x000000b900b97308 */ /* 0x000e700000002400 */
[----:B------:R-:W1:Y:S08]  /*9750*/  MUFU.TANH R165, R165 ;  /* 0x000000a500a57308 */ /* 0x000e700000002400 */
[----:B------:R-:W1:Y:S08]  /*9760*/  MUFU.TANH R169, R169 ;  /* 0x000000a900a97308 */ /* 0x000e700000002400 */
[----:B------:R5:W1:Y:S02]  /*9770*/  MUFU.TANH R186, R180 ;  /* 0x000000b400ba7308 */ /* 0x000a640000002400 */
[----:B-----5:R-:W-:Y:S01]  /*9780*/  IMAD.IADD R180, R2, 0x1, R183 ;  /* 0x0000000102b47824 */ /* 0x020fe200078e02b7 */
[----:B--234-:R-:W-:Y:S06]  /*9790*/  @!P6 BRA `(.L_x_833) ;  /* 0x00000000005ce947 */ /* 0x01cfec0003800000 */
[----:B------:R-:W-:Y:S01]  /*97a0*/  ISETP.GT.AND P2, PT, R9, -0x1, PT ;  /* 0xffffffff0900780c */ /* 0x000fe20003f44270 */
[----:B------:R-:W-:-:S12]  /*97b0*/  BSSY B0, `(.L_x_834) ;  /* 0x0000011000007945 */ /* 0x000fd80003800000 */
[----:B------:R-:W-:Y:S05]  /*97c0*/  @P2 BRA `(.L_x_835) ;  /* 0x0000000000202947 */ /* 0x000fea0003800000 */
[----:B------:R-:W-:Y:S01]  /*97d0*/  IMAD.U32 R172, RZ, RZ, UR7 ;  /* 0x00000007ffac7e24 */ /* 0x000fe2000f8e00ff */
[----:B------:R-:W-:-:S04]  /*97e0*/  LOP3.LUT R175, RZ, R9, RZ, 0x33, !PT ;  /* 0x00000009ffaf7212 */ /* 0x000fc800078e33ff */
[----:B------:R-:W-:-:S13]  /*97f0*/  ISETP.NE.AND P2, PT, R172, 0x1, PT ;  /* 0x00000001ac00780c */ /* 0x000fda0003f45270 */
[----:B-1----:R-:W1:Y:S02]  /*9800*/  @P2 LDC.64 R166, c[0x0][0x9e8] ;  /* 0x00027a00ffa62b82 */ /* 0x002e640000000a00 */
[----:B-1----:R-:W-:-:S05]  /*9810*/  @P2 IMAD.HI.U32 R166, R175, R166, RZ ;  /* 0x000000a6afa62227 */ /* 0x002fca00078e00ff */
[----:B------:R-:W-:-:S04]  /*9820*/  @P2 SHF.R.U32.HI R175, RZ, R167, R166 ;  /* 0x000000a7ffaf2219 */ /* 0x000fc800000116a6 */
[----:B------:R-:W-:Y:S01]  /*9830*/  LOP3.LUT R166, RZ, R175, RZ, 0x33, !PT ;  /* 0x000000afffa67212 */ /* 0x000fe200078e33ff */
[----:B------:R-:W-:Y:S06]  /*9840*/  BRA `(.L_x_836) ;  /* 0x00000000001c7947 */ /* 0x000fec0003800000 */
.L_x_835:
[----:B------:R-:W-:-:S05]  /*9850*/  IMAD.U32 R172, RZ, RZ, UR7 ;  /* 0x00000007ffac7e24 */ /* 0x000fca000f8e00ff */
[----:B------:R-:W-:-:S13]  /*9860*/  ISETP.NE.AND P2, PT, R172, 0x1, PT ;  /* 0x00000001ac00780c */ /* 0x000fda0003f45270 */
[----:B-1----:R-:W1:Y:S01]  /*9870*/  @P2 LDC.64 R166, c[0x0][0x9e8] ;  /* 0x00027a00ffa62b82 */ /* 0x002e620000000a00 */
[----:B------:R-:W-:-:S04]  /*9880*/  @P2 IMAD.IADD R175, R194, 0x1, R2 ;  /* 0x00000001c2af2824 */ /* 0x000fc800078e0202 */
[----:B-1----:R-:W-:-:S04]  /*9890*/  @P2 IMAD.HI.U32 R174, R175, R166, RZ ;  /* 0x000000a6afae2227 */ /* 0x002fc800078e00ff */
[----:B------:R-:W-:Y:S01]  /*98a0*/  IMAD.MOV.U32 R166, RZ, RZ, R9 ;  /* 0x000000ffffa67224 */ /* 0x000fe200078e0009 */
[----:B------:R-:W-:-:S07]  /*98b0*/  @P2 SHF.R.U32.HI R166, RZ, R167, R174 ;  /* 0x000000a7ffa62219 */ /* 0x000fce00000116ae */
.L_x_836:
[----:B------:R-:W-:Y:S05]  /*98c0*/  BSYNC B0 ;  /* 0x0000000000007941 */ /* 0x000fea0003800000 */
.L_x_834:
[----:B------:R-:W-:-:S04]  /*98d0*/  IMAD R167, R166, R172, -R179 ;  /* 0x000000aca6a77224 */ /* 0x000fc800078e0ab3 */
[----:B------:R-:W-:-:S05]  /*98e0*/  IMAD R167, R16, -0x2, R167 ;  /* 0xfffffffe10a77824 */ /* 0x000fca00078e02a7 */
[----:B------:R-:W-:Y:S02]  /*98f0*/  VIADDMNMX R178, R167, R172, R178, PT ;  /* 0x000000aca7b27246 */ /* 0x000fe400038001b2 */
[----:B------:R-:W-:-:S07]  /*9900*/  VIMNMX R180, R180, R167, !PT ;  /* 0x000000a7b4b47248 */ /* 0x000fce0007fe0100 */
.L_x_833:
[----:B------:R-:W-:-:S04]  /*9910*/  ISETP.GT.AND P2, PT, R6, -0x1, PT ;  /* 0xffffffff0600780c */ /* 0x000fc80003f44270 */
[C---:B------:R-:W-:Y:S02]  /*9920*/  ISETP.GT.AND P3, PT, R180.reuse, RZ, P2 ;  /* 0x000000ffb400720c */ /* 0x040fe40001764270 */
[----:B------:R-:W-:Y:S02]  /*9930*/  ISETP.GT.AND P5, PT, R180, 0x1, P2 ;  /* 0x00000001b400780c */ /* 0x000fe400017a4270 */
[----:B------:R-:W-:Y:S02]  /*9940*/  ISETP.LT.OR P4, PT, R178, 0x1, P3 ;  /* 0x00000001b200780c */ /* 0x000fe40001f81670 */
[C---:B------:R-:W-:Y:S02]  /*9950*/  ISETP.GT.AND P3, PT, R180.reuse, 0x8, P2 ;  /* 0x00000008b400780c */ /* 0x040fe40001764270 */
[----:B-1----:R-:W-:Y:S02]  /*9960*/  FSEL R177, R7, -INF , !P4 ;  /* 0xff80000007b17808 */ /* 0x002fe40006000000 */
[----:B------:R-:W-:-:S02]  /*9970*/  ISETP.GT.AND P4, PT, R180, 0x9, P2 ;  /* 0x00000009b400780c */ /* 0x000fc40001784270 */
[C---:B------:R-:W-:Y:S02]  /*9980*/  ISETP.LT.OR P5, PT, R178.reuse, 0x2, P5 ;  /* 0x00000002b200780c */ /* 0x040fe40002fa1670 */
[C---:B------:R-:W-:Y:S02]  /*9990*/  ISETP.LT.OR P3, PT, R178.reuse, 0x9, P3 ;  /* 0x00000009b200780c */ /* 0x040fe40001f61670 */
[----:B------:R-:W-:Y:S02]  /*99a0*/  ISETP.LT.OR P4, PT, R178, 0xa, P4 ;  /* 0x0000000ab200780c */ /* 0x000fe40002781670 */
[----:B------:R-:W-:Y:S02]  /*99b0*/  FSEL R175, R12, -INF , !P5 ;  /* 0xff8000000caf7808 */ /* 0x000fe40006800000 */
[----:B------:R-:W-:Y:S02]  /*99c0*/  ISETP.GT.AND P5, PT, R180, 0x10, P2 ;  /* 0x00000010b400780c */ /* 0x000fe400017a4270 */
[----:B------:R-:W-:-:S02]  /*99d0*/  FSEL R174, R13, -INF , !P3 ;  /* 0xff8000000dae7808 */ /* 0x000fc40005800000 */
[----:B------:R-:W-:Y:S02]  /*99e0*/  FSEL R172, R155, -INF , !P4 ;  /* 0xff8000009bac7808 */ /* 0x000fe40006000000 */
[C---:B------:R-:W-:Y:S02]  /*99f0*/  ISETP.GT.AND P3, PT, R180.reuse, 0x11, P2 ;  /* 0x00000011b400780c */ /* 0x040fe40001764270 */
[----:B------:R-:W-:Y:S02]  /*9a00*/  ISETP.GT.AND P4, PT, R180, 0x18, P2 ;  /* 0x00000018b400780c */ /* 0x000fe40001784270 */
[C---:B------:R-:W-:Y:S02]  /*9a10*/  ISETP.LT.OR P5, PT, R178.reuse, 0x11, P5 ;  /* 0x00000011b200780c */ /* 0x040fe40002fa1670 */
[C---:B------:R-:W-:Y:S02]  /*9a20*/  ISETP.LT.OR P3, PT, R178.reuse, 0x12, P3 ;  /* 0x00000012b200780c */ /* 0x040fe40001f61670 */
[----:B------:R-:W-:-:S02]  /*9a30*/  ISETP.LT.OR P4, PT, R178, 0x19, P4 ;  /* 0x00000019b200780c */ /* 0x000fc40002781670 */
[----:B------:R-:W-:Y:S02]  /*9a40*/  FSEL R166, R160, -INF , !P5 ;  /* 0xff800000a0a67808 */ /* 0x000fe40006800000 */
[----:B------:R-:W-:Y:S02]  /*9a50*/  ISETP.GT.AND P5, PT, R180, 0x19, P2 ;  /* 0x00000019b400780c */ /* 0x000fe400017a4270 */
[----:B------:R-:W-:Y:S02]  /*9a60*/  FSEL R161, R161, -INF , !P3 ;  /* 0xff800000a1a17808 */ /* 0x000fe40005800000 */
[----:B------:R-:W-:Y:S02]  /*9a70*/  FSEL R164, R164, -INF , !P4 ;  /* 0xff800000a4a47808 */ /* 0x000fe40006000000 */
[C---:B------:R-:W-:Y:S02]  /*9a80*/  ISETP.GT.AND P3, PT, R180.reuse, 0x20, P2 ;  /* 0x00000020b400780c */ /* 0x040fe40001764270 */
        /* <DEDUP_REMOVED lines=14> */
[----:B------:R-:W-:Y:S02]  /*9b70*/  FSEL R155, R171, -INF , !P3 ;  /* 0xff800000ab9b7808 */ /* 0x000fe40005800000 */
[----:B------:R-:W-:Y:S01]  /*9b80*/  FSEL R170, R176, -INF , !P4 ;  /* 0xff800000b0aa7808 */ /* 0x000fe20006000000 */
[----:B------:R-:W-:Y:S01]  /*9b90*/  IMAD.IADD R176, R3, 0x1, R182 ;  /* 0x0000000103b07824 */ /* 0x000fe200078e02b6 */
[C---:B------:R-:W-:Y:S02]  /*9ba0*/  ISETP.GT.AND P5, PT, R180.reuse, 0x31, P2 ;  /* 0x00000031b400780c */ /* 0x040fe400017a4270 */
[C---:B------:R-:W-:Y:S02]  /*9bb0*/  ISETP.GT.AND P3, PT, R180.reuse, 0x38, P2 ;  /* 0x00000038b400780c */ /* 0x040fe40001764270 */
[----:B------:R-:W-:-:S02]  /*9bc0*/  ISETP.GT.AND P4, PT, R180, 0x39, P2 ;  /* 0x00000039b400780c */ /* 0x000fc40001784270 */
[C---:B------:R-:W-:Y:S02]  /*9bd0*/  ISETP.LT.OR P5, PT, R178.reuse, 0x32, P5 ;  /* 0x00000032b200780c */ /* 0x040fe40002fa1670 */
[C---:B------:R-:W-:Y:S02]  /*9be0*/  ISETP.LT.OR P3, PT, R178.reuse, 0x39, P3 ;  /* 0x00000039b200780c */ /* 0x040fe40001f61670 */
[----:B------:R-:W-:Y:S01]  /*9bf0*/  ISETP.LT.OR P4, PT, R178, 0x3a, P4 ;  /* 0x0000003ab200780c */ /* 0x000fe20002781670 */
[----:B------:R-:W-:Y:S01]  /*9c00*/  IMAD.IADD R178, R3, 0x1, R183 ;  /* 0x0000000103b27824 */ /* 0x000fe200078e02b7 */
[----:B------:R-:W-:Y:S02]  /*9c10*/  FSEL R173, R173, -INF , !P5 ;  /* 0xff800000adad7808 */ /* 0x000fe40006800000 */
[----:B------:R-:W-:Y:S02]  /*9c20*/  FSEL R171, R186, -INF , !P3 ;  /* 0xff800000baab7808 */ /* 0x000fe40005800000 */
[----:B------:R-:W-:Y:S01]  /*9c30*/  FSEL R167, R181, -INF , !P4 ;  /* 0xff800000b5a77808 */ /* 0x000fe20006000000 */
[----:B------:R-:W-:Y:S06]  /*9c40*/  @!P6 BRA `(.L_x_837) ;  /* 0x000000000058e947 */ /* 0x000fec0003800000 */
        /* <DEDUP_REMOVED lines=12> */
.L_x_839:
[----:B------:R-:W-:-:S05]  /*9d10*/  IMAD.U32 R181, RZ, RZ, UR7 ;  /* 0x00000007ffb57e24 */ /* 0x000fca000f8e00ff */
[----:B------:R-:W-:-:S13]  /*9d20*/  ISETP.NE.AND P3, PT, R181, 0x1, PT ;  /* 0x00000001b500780c */ /* 0x000fda0003f65270 */
[----:B------:R-:W1:Y:S02]  /*9d30*/  @P3 LDC.64 R12, c[0x0][0x9e8] ;  /* 0x00027a00ff0c3b82 */ /* 0x000e640000000a00 */
[----:B-1----:R-:W-:-:S05]  /*9d40*/  @P3 IMAD.HI.U32 R12, R180, R12, RZ ;  /* 0x0000000cb40c3227 */ /* 0x002fca00078e00ff */
[----:B------:R-:W-:-:S07]  /*9d50*/  @P3 SHF.R.U32.HI R180, RZ, R13, R12 ;  /* 0x0000000dffb43219 */ /* 0x000fce000001160c */
.L_x_840:
[----:B------:R-:W-:Y:S05]  /*9d60*/  BSYNC B0 ;  /* 0x0000000000007941 */ /* 0x000fea0003800000 */
.L_x_838:
[----:B------:R-:W-:-:S04]  /*9d70*/  IMAD R179, R180, R181, -R179 ;  /* 0x000000b5b4b37224 */ /* 0x000fc800078e0ab3 */
[----:B------:R-:W-:-:S05]  /*9d80*/  IMAD R179, R16, -0x2, R179 ;  /* 0xfffffffe10b37824 */ /* 0x000fca00078e02b3 */
[----:B------:R-:W-:Y:S02]  /*9d90*/  VIADDMNMX R176, R179, R181, R176, PT ;  /* 0x000000b5b3b07246 */ /* 0x000fe400038001b0 */
[----:B------:R-:W-:-:S07]  /*9da0*/  VIMNMX R178, R178, R179, !PT ;  /* 0x000000b3b2b27248 */ /* 0x000fce0007fe0100 */
.L_x_837:
[----:B------:R-:W-:Y:S01]  /*9db0*/  FMNMX.FTZ R12, R177, R10, !PT ;  /* 0x0000000ab10c7209 */ /* 0x000fe20007810000 */
[----:B------:R-:W-:Y:S01]  /*9dc0*/  UMOV UR14, UR40 ;  /* 0x00000028000e7c82 */ /* 0x000fe20008000000 */
[----:B------:R-:W-:Y:S02]  /*9dd0*/  ISETP.GT.AND P4, PT, R178, 0x8, P2 ;  /* 0x00000008b200780c */ /* 0x000fe40001784270 */
[----:B------:R-:W-:Y:S02]  /*9de0*/  FMNMX.FTZ R7, R175, R12, !PT ;  /* 0x0000000caf077209 */ /* 0x000fe40007810000 */
[----:B------:R-:W-:Y:S02]  /*9df0*/  ISETP.LT.OR P4, PT, R176, 0x9, P4 ;  /* 0x00000009b000780c */ /* 0x000fe40002781670 */
[----:B------:R-:W-:Y:S02]  /*9e00*/  FMNMX.FTZ R7, R174, R7, !PT ;  /* 0x00000007ae077209 */ /* 0x000fe40007810000 */
[----:B------:R-:W-:-:S02]  /*9e10*/  FSEL R15, R15, -INF , !P4 ;  /* 0xff8000000f0f7808 */ /* 0x000fc40006000000 */
[----:B------:R-:W-:Y:S02]  /*9e20*/  FMNMX.FTZ R7, R172, R7, !PT ;  /* 0x00000007ac077209 */ /* 0x000fe40007810000 */
[----:B------:R-:W-:Y:S02]  /*9e30*/  ISETP.GT.AND P4, PT, R178, RZ, P2 ;  /* 0x000000ffb200720c */ /* 0x000fe40001784270 */
[----:B------:R-:W-:Y:S02]  /*9e40*/  FMNMX.FTZ R12, R166, R7, !PT ;  /* 0x00000007a60c7209 */ /* 0x000fe40007810000 */
[C---:B------:R-:W-:Y:S02]  /*9e50*/  ISETP.GT.AND P5, PT, R178.reuse, 0x9, P2 ;  /* 0x00000009b200780c */ /* 0x040fe400017a4270 */
[----:B------:R-:W-:Y:S02]  /*9e60*/  FMNMX.FTZ R7, R161, R12, !PT ;  /* 0x0000000ca1077209 */ /* 0x000fe40007810000 */
[----:B------:R-:W-:-:S02]  /*9e70*/  ISETP.GT.AND P3, PT, R178, 0x1, P2 ;  /* 0x00000001b200780c */ /* 0x000fc40001764270 */
[----:B------:R-:W-:Y:S02]  /*9e80*/  FMNMX.FTZ R7, R164, R7, !PT ;  /* 0x00000007a4077209 */ /* 0x000fe40007810000 */
[----:B------:R-:W-:Y:S02]  /*9e90*/  ISETP.LT.OR P4, PT, R176, 0x1, P4 ;  /* 0x00000001b000780c */ /* 0x000fe40002781670 */
[----:B------:R-:W-:Y:S02]  /*9ea0*/  FMNMX.FTZ R7, R184, R7, !PT ;  /* 0x00000007b8077209 */ /* 0x000fe40007810000 */
[----:B------:R-:W-:Y:S02]  /*9eb0*/  ISETP.LT.OR P5, PT, R176, 0xa, P5 ;  /* 0x0000000ab000780c */ /* 0x000fe40002fa1670 */
[----:B------:R-:W-:Y:S02]  /*9ec0*/  FMNMX.FTZ R12, R168, R7, !PT ;  /* 0x00000007a80c7209 */ /* 0x000fe40007810000 */
[----:B------:R-:W-:-:S02]  /*9ed0*/  ISETP.LT.OR P3, PT, R176, 0x2, P3 ;  /* 0x00000002b000780c */ /* 0x000fc40001f61670 */
[----:B------:R-:W-:Y:S02]  /*9ee0*/  FMNMX.FTZ R7, R185, R12, !PT ;  /* 0x0000000cb9077209 */ /* 0x000fe40007810000 */
[----:B------:R-:W-:Y:S02]  /*9ef0*/  FSEL R20, R20, -INF , !P5 ;  /* 0xff80000014147808 */ /* 0x000fe40006800000 */
[----:B------:R-:W-:Y:S02]  /*9f00*/  FMNMX.FTZ R12, R160, R7, !PT ;  /* 0x00000007a00c7209 */ /* 0x000fe40007810000 */
[----:B------:R-:W-:Y:S02]  /*9f10*/  FSEL R14, R14, -INF , !P3 ;  /* 0xff8000000e0e7808 */ /* 0x000fe40005800000 */
[----:B------:R-:W-:Y:S02]  /*9f20*/  FMNMX.FTZ R7, R155, R12, !PT ;  /* 0x0000000c9b077209 */ /* 0x000fe40007810000 */
[----:B------:R-:W-:-:S02]  /*9f30*/  ISETP.GT.AND P5, PT, R178, 0x11, P2 ;  /* 0x00000011b200780c */ /* 0x000fc400017a4270 */
[----:B------:R-:W-:Y:S02]  /*9f40*/  FMNMX.FTZ R12, R170, R7, !PT ;  /* 0x00000007aa0c7209 */ /* 0x000fe40007810000 */
[----:B------:R-:W-:Y:S02]  /*9f50*/  ISETP.GT.AND P3, PT, R178, 0x10, P2 ;  /* 0x00000010b200780c */ /* 0x000fe40001764270 */
[----:B------:R-:W-:Y:S02]  /*9f60*/  FMNMX.FTZ R12, R173, R12, !PT ;  /* 0x0000000cad0c7209 */ /* 0x000fe40007810000 */
[C---:B------:R-:W-:Y:S02]  /*9f70*/  ISETP.LT.OR P5, PT, R176.reuse, 0x12, P5 ;  /* 0x00000012b000780c */ /* 0x040fe40002fa1670 */
[----:B------:R-:W-:Y:S02]  /*9f80*/  FMNMX.FTZ R12, R171, R12, !PT ;  /* 0x0000000cab0c7209 */ /* 0x000fe40007810000 */
[----:B------:R-:W-:-:S02]  /*9f90*/  ISETP.LT.OR P3, PT, R176, 0x11, P3 ;  /* 0x00000011b000780c */ /* 0x000fc40001f61670 */
[----:B------:R-:W-:Y:S02]  /*9fa0*/  FMNMX.FTZ R12, R167, R12, !PT ;  /* 0x0000000ca70c7209 */ /* 0x000fe40007810000 */
[----:B------:R-:W-:Y:S02]  /*9fb0*/  FSEL R21, R21, -INF , !P5 ;  /* 0xff80000015157808 */ /* 0x000fe40006800000 */
[----:B------:R-:W-:Y:S01]  /*9fc0*/  ISETP.GT.AND P5, PT, R178, 0x20, P2 ;  /* 0x00000020b200780c */ /* 0x000fe200017a4270 */
[----:B------:R-:W1:Y:S01]  /*9fd0*/  SHFL.BFLY PT, R7, R12, 0x2, 0x1f ;  /* 0x0c401f000c077f89 */ /* 0x000e6200000e0000 */
[----:B------:R-:W-:Y:S02]  /*9fe0*/  FSEL R152, R152, -INF , !P3 ;  /* 0xff80000098987808 */ /* 0x000fe40005800000 */
[----:B------:R-:W-:Y:S02]  /*9ff0*/  ISETP.GT.AND P3, PT, R178, 0x18, P2 ;  /* 0x00000018b200780c */ /* 0x000fe40001764270 */
[----:B------:R-:W-:-:S02]  /*a000*/  ISETP.LT.OR P5, PT, R176, 0x21, P5 ;  /* 0x00000021b000780c */ /* 0x000fc40002fa1670 */
[----:B------:R-:W-:Y:S02]  /*a010*/  ISETP.LT.OR P3, PT, R176, 0x19, P3 ;  /* 0x00000019b000780c */ /* 0x000fe40001f61670 */
[----:B------:R-:W-:Y:S02]  /*a020*/  FSEL R156, R156, -INF , !P5 ;  /* 0xff8000009c9c7808 */ /* 0x000fe40006800000 */
[----:B------:R-:W-:Y:S02]  /*a030*/  FSEL R153, R153, -INF , !P3 ;  /* 0xff80000099997808 */ /* 0x000fe40005800000 */
[----:B------:R-:W-:-:S04]  /*a040*/  ISETP.GT.AND P3, PT, R178, 0x21, P2 ;  /* 0x00000021b200780c */ /* 0x000fc80001764270 */
[----:B------:R-:W-:-:S04]  /*a050*/  ISETP.LT.OR P3, PT, R176, 0x22, P3 ;  /* 0x00000022b000780c */ /* 0x000fc80001f61670 */
[----:B------:R-:W-:Y:S02]  /*a060*/  FSEL R157, R157, -INF , !P3 ;  /* 0xff8000009d9d7808 */ /* 0x000fe40005800000 */
[----:B------:R-:W-:Y:S02]  /*a070*/  ISETP.GT.AND P3, PT, R178, 0x29, P2 ;  /* 0x00000029b200780c */ /* 0x000fe40001764270 */
[----:B-1----:R-:W-:Y:S02]  /*a080*/  FMNMX.FTZ R13, R12, R7, !PT ;  /* 0x000000070c0d7209 */ /* 0x002fe40007810000 */
[----:B------:R-:W-:Y:S02]  /*a090*/  FSEL R12, R8, -INF , !P4 ;  /* 0xff800000080c7808 */ /* 0x000fe40006000000 */
[----:B------:R-:W-:Y:S01]  /*a0a0*/  ISETP.GT.AND P4, PT, R178, 0x19, P2 ;  /* 0x00000019b200780c */ /* 0x000fe20001784270 */
[----:B------:R-:W1:Y:S01]  /*a0b0*/  SHFL.BFLY PT, R180, R13, 0x1, 0x1f ;  /* 0x0c201f000db47f89 */ /* 0x000e6200000e0000 */
[----:B------:R-:W-:-:S02]  /*a0c0*/  ISETP.LT.OR P3, PT, R176, 0x2a, P3 ;  /* 0x0000002ab000780c */ /* 0x000fc40001f61670 */
[----:B------:R-:W-:Y:S02]  /*a0d0*/  ISETP.LT.OR P4, PT, R176, 0x1a, P4 ;  /* 0x0000001ab000780c */ /* 0x000fe40002781670 */
[----:B------:R-:W-:Y:S02]  /*a0e0*/  FSEL R159, R159, -INF , !P3 ;  /* 0xff8000009f9f7808 */ /* 0x000fe40005800000 */
[----:B------:R-:W-:Y:S02]  /*a0f0*/  FSEL R154, R154, -INF , !P4 ;  /* 0xff8000009a9a7808 */ /* 0x000fe40006000000 */
[C---:B------:R-:W-:Y:S02]  /*a100*/  ISETP.GT.AND P4, PT, R178.reuse, 0x28, P2 ;  /* 0x00000028b200780c */ /* 0x040fe40001784270 */
[----:B------:R-:W-:Y:S02]  /*a110*/  ISETP.GT.AND P3, PT, R178, 0x31, P2 ;  /* 0x00000031b200780c */ /* 0x000fe40001764270 */
[----:B------:R-:W-:-:S02]  /*a120*/  ISETP.LT.OR P4, PT, R176, 0x29, P4 ;  /* 0x00000029b000780c */ /* 0x000fc40002781670 */
[----:B------:R-:W-:Y:S02]  /*a130*/  ISETP.LT.OR P3, PT, R176, 0x32, P3 ;  /* 0x00000032b000780c */ /* 0x000fe40001f61670 */
[----:B------:R-:W-:Y:S02]  /*a140*/  FSEL R158, R158, -INF , !P4 ;  /* 0xff8000009e9e7808 */ /* 0x000fe40006000000 */
[----:B------:R-:W-:Y:S02]  /*a150*/  ISETP.GT.AND P4, PT, R178, 0x30, P2 ;  /* 0x00000030b200780c */ /* 0x000fe40001784270 */
[----:B------:R-:W-:Y:S02]  /*a160*/  FSEL R163, R163, -INF , !P3 ;  /* 0xff800000a3a37808 */ /* 0x000fe40005800000 */
[----:B------:R-:W-:Y:S02]  /*a170*/  ISETP.LT.OR P4, PT, R176, 0x31, P4 ;  /* 0x00000031b000780c */ /* 0x000fe40002781670 */
[----:B-1----:R-:W-:Y:S01]  /*a180*/  FMNMX.FTZ R7, R13, R180, !PT ;  /* 0x000000b40d077209 */ /* 0x002fe20007810000 */
[----:B------:R-:W-:Y:S01]  /*a190*/  IMAD.U32 R180, RZ, RZ, UR14 ;  /* 0x0000000effb47e24 */ /* 0x000fe2000f8e00ff */
[----:B------:R-:W-:-:S02]  /*a1a0*/  FMNMX.FTZ R13, R12, R11, !PT ;  /* 0x0000000b0c0d7209 */ /* 0x000fc40007810000 */
[----:B------:R-:W-:Y:S02]  /*a1b0*/  FSETP.NEU.FTZ.AND P5, PT, R7, -INF , PT ;  /* 0xff8000000700780b */ /* 0x000fe40003fbd000 */
[----:B------:R-:W-:Y:S02]  /*a1c0*/  FMNMX.FTZ R8, R14, R13, !PT ;  /* 0x0000000d0e087209 */ /* 0x000fe40007810000 */
[----:B------:R-:W-:Y:S02]  /*a1d0*/  FSEL R162, R162, -INF , !P4 ;  /* 0xff800000a2a27808 */ /* 0x000fe40006000000 */
[----:B------:R-:W-:Y:S02]  /*a1e0*/  FMNMX.FTZ R13, R15, R8, !PT ;  /* 0x000000080f0d7209 */ /* 0x000fe40007810000 */
[----:B------:R-:W-:Y:S02]  /*a1f0*/  ISETP.GT.AND P4, PT, R178, 0x38, P2 ;  /* 0x00000038b200780c */ /* 0x000fe40001784270 */
[----:B------:R-:W-:-:S02]  /*a200*/  FMNMX.FTZ R13, R20, R13, !PT ;  /* 0x0000000d140d7209 */ /* 0x000fc40007810000 */
[----:B------:R-:W-:Y:S02]  /*a210*/  ISETP.GT.AND P2, PT, R178, 0x39, P2 ;  /* 0x00000039b200780c */ /* 0x000fe40001744270 */
[----:B------:R-:W-:Y:S01]  /*a220*/  FMNMX.FTZ R8, R152, R13, !PT ;  /* 0x0000000d98087209 */ /* 0x000fe20007810000 */
[----:B------:R-:W-:-:S01]  /*a230*/  FFMA.FTZ R13, R7, R180, -8 ;  /* 0xc1000000070d7423 */ /* 0x000fc200000100b4 */
[----:B------:R-:W-:Y:S02]  /*a240*/  ISETP.LT.OR P4, PT, R176, 0x39, P4 ;  /* 0x00000039b000780c */ /* 0x000fe40002781670 */
[----:B------:R-:W-:Y:S02]  /*a250*/  FMNMX.FTZ R180, R21, R8, !PT ;  /* 0x0000000815b47209 */ /* 0x000fe40007810000 */
[----:B------:R-:W-:Y:S02]  /*a260*/  FSEL R8, R13, RZ, P5 ;  /* 0x000000ff0d087208 */ /* 0x000fe40002800000 */
[----:B------:R-:W-:-:S02]  /*a270*/  FMNMX.FTZ R13, R153, R180, !PT ;  /* 0x000000b4990d7209 */ /* 0x000fc40007810000 */
[----:B------:R-:W-:Y:S01]  /*a280*/  ISETP.LT.OR P2, PT, R176, 0x3a, P2 ;  /* 0x0000003ab000780c */ /* 0x000fe20001741670 */
[----:B------:R-:W-:-:S01]  /*a290*/  FFMA.FTZ R179, R177, UR14, -R8 ;  /* 0x0000000eb1b37c23 */ /* 0x000fc20008010808 */
[----:B------:R-:W-:Y:S01]  /*a2a0*/  FMNMX.FTZ R177, R154, R13, !PT ;  /* 0x0000000d9ab17209 */ /* 0x000fe20007810000 */
[----:B------:R-:W-:-:S01]  /*a2b0*/  FFMA.FTZ R174, R174, UR14, -R8 ;  /* 0x0000000eaeae7c23 */ /* 0x000fc20008010808 */
[----:B------:R-:W-:Y:S01]  /*a2c0*/  FSEL R165, R165, -INF , !P4 ;  /* 0xff800000a5a57808 */ /* 0x000fe20006000000 */
[----:B------:R1:W-:Y:S01]  /*a2d0*/  MUFU.EX2 R13, R179 ;  /* 0x000000b3000d7308 */ /* 0x0003e20000000800 */
[----:B------:R-:W-:Y:S01]  /*a2e0*/  FMNMX.FTZ R180, R156, R177, !PT ;  /* 0x000000b19cb47209 */ /* 0x000fe20007810000 */
[--C-:B------:R-:W-:Y:S01]  /*a2f0*/  FFMA.FTZ R177, R175, UR14, -R8.reuse ;  /* 0x0000000eafb17c23 */ /* 0x100fe20008010808 */
[----:B------:R-:W-:Y:S01]  /*a300*/  FSEL R169, R169, -INF , !P2 ;  /* 0xff800000a9a97808 */ /* 0x000fe20005000000 */
[--C-:B------:R-:W-:Y:S01]  /*a310*/  FFMA.FTZ R166, R166, UR14, -R8.reuse ;  /* 0x0000000ea6a67c23 */ /* 0x100fe20008010808 */
[----:B------:R-:W-:Y:S01]  /*a320*/  FMNMX.FTZ R175, R157, R180, !PT ;  /* 0x000000b49daf7209 */ /* 0x000fe20007810000 */
[--C-:B------:R-:W-:Y:S01]  /*a330*/  FFMA.FTZ R161, R161, UR14, -R8.reuse ;  /* 0x0000000ea1a17c23 */ /* 0x100fe20008010808 */
[----:B------:R-:W-:-:S01]  /*a340*/  FFMA.FTZ R164, R164, UR14, -R8 ;  /* 0x0000000ea4a47c23 */ /* 0x000fc20008010808 */
[----:B------:R2:W-:Y:S01]  /*a350*/  MUFU.EX2 R180, R177 ;  /* 0x000000b100b47308 */ /* 0x0005e20000000800 */
[----:B------:R-:W-:Y:S01]  /*a360*/  FMNMX.FTZ R182, R158, R175, !PT ;  /* 0x000000af9eb67209 */ /* 0x000fe20007810000 */
[--C-:B------:R-:W-:Y:S01]  /*a370*/  FFMA.FTZ R168, R168, UR14, -R8.reuse ;  /* 0x0000000ea8a87c23 */ /* 0x100fe20008010808 */
[----:B-1----:R-:W-:-:S01]  /*a380*/  FFMA.FTZ R179, R185, UR14, -R8 ;  /* 0x0000000eb9b37c23 */ /* 0x002fc20008010808 */
[--C-:B------:R-:W-:Y:S01]  /*a390*/  FFMA.FTZ R160, R160, UR14, -R8.reuse ;  /* 0x0000000ea0a07c23 */ /* 0x100fe20008010808 */
[----:B------:R-:W-:Y:S01]  /*a3a0*/  FMNMX.FTZ R175, R159, R182, !PT ;  /* 0x000000b69faf7209 */ /* 0x000fe20007810000 */
[--C-:B------:R-:W-:Y:S01]  /*a3b0*/  FFMA.FTZ R155, R155, UR14, -R8.reuse ;  /* 0x0000000e9b9b7c23 */ /* 0x100fe20008010808 */
[----:B------:R-:W-:-:S01]  /*a3c0*/  FFMA.FTZ R170, R170, UR14, -R8 ;  /* 0x0000000eaaaa7c23 */ /* 0x000fc20008010808 */
[--C-:B------:R-:W-:Y:S01]  /*a3d0*/  FFMA.FTZ R173, R173, UR14, -R8.reuse ;  /* 0x0000000eadad7c23 */ /* 0x100fe20008010808 */
[----:B------:R-:W-:Y:S01]  /*a3e0*/  FMNMX.FTZ R178, R162, R175, !PT ;  /* 0x000000afa2b27209 */ /* 0x000fe20007810000 */
[--C-:B------:R-:W-:Y:S01]  /*a3f0*/  FFMA.FTZ R175, R172, UR14, -R8.reuse ;  /* 0x0000000eacaf7c23 */ /* 0x100fe20008010808 */
[----:B--2---:R-:W-:-:S01]  /*a400*/  FFMA.FTZ R177, R184, UR14, -R8 ;  /* 0x0000000eb8b17c23 */ /* 0x004fc20008010808 */
[----:B------:R-:W-:Y:S01]  /*a410*/  FFMA.FTZ R171, R171, UR14, -R8 ;  /* 0x0000000eabab7c23 */ /* 0x000fe20008010808 */
[----:B------:R-:W-:Y:S01]  /*a420*/  FMNMX.FTZ R178, R163, R178, !PT ;  /* 0x000000b2a3b27209 */ /* 0x000fe20007810000 */
[----:B------:R-:W-:Y:S03]  /*a430*/  MUFU.EX2 R174, R174 ;  /* 0x000000ae00ae7308 */ /* 0x000fe60000000800 */
[----:B------:R-:W-:-:S04]  /*a440*/  FMNMX.FTZ R178, R165, R178, !PT ;  /* 0x000000b2a5b27209 */ /* 0x000fc80007810000 */
[----:B------:R-:W-:Y:S01]  /*a450*/  FMNMX.FTZ R178, R169, R178, !PT ;  /* 0x000000b2a9b27209 */ /* 0x000fe20007810000 */
[----:B------:R-:W-:Y:S04]  /*a460*/  MUFU.EX2 R175, R175 ;  /* 0x000000af00af7308 */ /* 0x000fe80000000800 */
[----:B------:R-:W1:Y:S04]  /*a470*/  SHFL.BFLY PT, R181, R178, 0x2, 0x1f ;  /* 0x0c401f00b2b57f89 */ /* 0x000e6800000e0000 */
[----:B------:R-:W-:Y:S08]  /*a480*/  MUFU.EX2 R166, R166 ;  /* 0x000000a600a67308 */ /* 0x000ff00000000800 */
[----:B------:R-:W-:Y:S08]  /*a490*/  MUFU.EX2 R161, R161 ;  /* 0x000000a100a17308 */ /* 0x000ff00000000800 */
[----:B------:R-:W-:Y:S01]  /*a4a0*/  MUFU.EX2 R164, R164 ;  /* 0x000000a400a47308 */ /* 0x000fe20000000800 */
[----:B-1----:R-:W-:Y:S01]  /*a4b0*/  FMNMX.FTZ R181, R178, R181, !PT ;  /* 0x000000b5b2b57209 */ /* 0x002fe20007810000 */
[----:B------:R-:W-:Y:S01]  /*a4c0*/  FFMA.FTZ R178, R167, UR14, -R8 ;  /* 0x0000000ea7b27c23 */ /* 0x000fe20008010808 */
[----:B------:R-:W-:-:S05]  /*a4d0*/  FSEL R167, R7, RZ, P5 ;  /* 0x000000ff07a77208 */ /* 0x000fca0002800000 */
[----:B------:R-:W-:Y:S01]  /*a4e0*/  MUFU.EX2 R177, R177 ;  /* 0x000000b100b17308 */ /* 0x000fe20000000800 */
[----:B------:R-:W1:Y:S01]  /*a4f0*/  SHFL.BFLY PT, R172, R181, 0x1, 0x1f ;  /* 0x0c201f00b5ac7f89 */ /* 0x000e6200000e0000 */
[----:B------:R-:W-:-:S06]  /*a500*/  FADD.FTZ R167, -R167, R10 ;  /* 0x0000000aa7a77221 */ /* 0x000fcc0000010100 */
[----:B------:R2:W-:Y:S08]  /*a510*/  MUFU.EX2 R10, R178 ;  /* 0x000000b2000a7308 */ /* 0x0005f00000000800 */
[----:B------:R-:W-:Y:S08]  /*a520*/  MUFU.EX2 R168, R168 ;  /* 0x000000a800a87308 */ /* 0x000ff00000000800 */
[----:B------:R-:W-:Y:S01]  /*a530*/  MUFU.EX2 R179, R179 ;  /* 0x000000b300b37308 */ /* 0x000fe20000000800 */
[----:B-1----:R-:W-:Y:S01]  /*a540*/  FMNMX.FTZ R8, R181, R172, !PT ;  /* 0x000000acb5087209 */ /* 0x002fe20007810000 */
[----:B------:R-:W-:-:S02]  /*a550*/  IMAD.U32 R181, RZ, RZ, UR14 ;  /* 0x0000000effb57e24 */ /* 0x000fc4000f8e00ff */
[----:B------:R-:W-:Y:S01]  /*a560*/  FMUL.FTZ R172, R167, UR14 ;  /* 0x0000000ea7ac7c20 */ /* 0x000fe20008410000 */
[C---:B------:R-:W-:Y:S01]  /*a570*/  FSETP.NEU.FTZ.AND P2, PT, R8.reuse, -INF , PT ;  /* 0xff8000000800780b */ /* 0x040fe20003f5d000 */
[----:B------:R-:W-:-:S02]  /*a580*/  FFMA.FTZ R176, R8, R181, -8 ;  /* 0xc100000008b07423 */ /* 0x000fc400000100b5 */
[----:B------:R-:W-:Y:S03]  /*a590*/  MUFU.EX2 R160, R160 ;  /* 0x000000a000a07308 */ /* 0x000fe60000000800 */
[----:B------:R-:W-:-:S05]  /*a5a0*/  FSEL R176, R176, RZ, P2 ;  /* 0x000000ffb0b07208 */ /* 0x000fca0001000000 */
[--C-:B------:R-:W-:Y:S01]  /*a5b0*/  FFMA.FTZ R167, R14, UR14, -R176.reuse ;  /* 0x0000000e0ea77c23 */ /* 0x100fe200080108b0 */
[----:B------:R-:W-:-:S01]  /*a5c0*/  FFMA.FTZ R14, R15, UR14, -R176 ;  /* 0x0000000e0f0e7c23 */ /* 0x000fc200080108b0 */
[--C-:B------:R-:W-:Y:S01]  /*a5d0*/  FFMA.FTZ R15, R20, UR14, -R176.reuse ;  /* 0x0000000e140f7c23 */ /* 0x100fe200080108b0 */
[----:B------:R-:W-:-:S01]  /*a5e0*/  FFMA.FTZ R20, R152, UR14, -R176 ;  /* 0x0000000e98147c23 */ /* 0x000fc200080108b0 */
[----:B------:R-:W-:Y:S01]  /*a5f0*/  FSEL R152, R8, RZ, P2 ;  /* 0x000000ff08987208 */ /* 0x000fe20001000000 */
[----:B------:R-:W-:-:S01]  /*a600*/  FFMA.FTZ R12, R12, UR14, -R176 ;  /* 0x0000000e0c0c7c23 */ /* 0x000fc200080108b0 */
[----:B------:R-:W1:Y:S01]  /*a610*/  MUFU.EX2 R172, R172 ;  /* 0x000000ac00ac7308 */ /* 0x000e620000000800 */
[----:B------:R-:W-:-:S01]  /*a620*/  FFMA.FTZ R21, R21, UR14, -R176 ;  /* 0x0000000e15157c23 */ /* 0x000fc200080108b0 */
[----:B--2---:R-:W-:Y:S01]  /*a630*/  FFMA.FTZ R178, R153, UR14, -R176 ;  /* 0x0000000e99b27c23 */ /* 0x004fe200080108b0 */
[----:B------:R-:W-:-:S01]  /*a640*/  FADD.FTZ R152, -R152, R11 ;  /* 0x0000000b98987221 */ /* 0x000fc20000010100 */
[--C-:B------:R-:W-:Y:S01]  /*a650*/  FFMA.FTZ R153, R157, UR14, -R176.reuse ;  /* 0x0000000e9d997c23 */ /* 0x100fe200080108b0 */
[----:B------:R-:W-:-:S01]  /*a660*/  FFMA.FTZ R154, R154, UR14, -R176 ;  /* 0x0000000e9a9a7c23 */ /* 0x000fc200080108b0 */
[--C-:B------:R-:W-:Y:S01]  /*a670*/  FFMA.FTZ R158, R158, UR14, -R176.reuse ;  /* 0x0000000e9e9e7c23 */ /* 0x100fe200080108b0 */
[----:B------:R-:W-:Y:S01]  /*a680*/  FMUL.FTZ R11, R152, UR14 ;  /* 0x0000000e980b7c20 */ /* 0x000fe20008410000 */
[----:B------:R-:W-:Y:S01]  /*a690*/  MUFU.EX2 R12, R12 ;  /* 0x0000000c000c7308 */ /* 0x000fe20000000800 */
[----:B------:R-:W-:-:S01]  /*a6a0*/  FFMA.FTZ R152, R156, UR14, -R176 ;  /* 0x0000000e9c987c23 */ /* 0x000fc200080108b0 */
[--C-:B------:R-:W-:Y:S01]  /*a6b0*/  FFMA.FTZ R159, R159, UR14, -R176.reuse ;  /* 0x0000000e9f9f7c23 */ /* 0x100fe200080108b0 */
[----:B------:R-:W-:-:S01]  /*a6c0*/  FFMA.FTZ R162, R162, UR14, -R176 ;  /* 0x0000000ea2a27c23 */ /* 0x000fc200080108b0 */
[--C-:B------:R-:W-:Y:S01]  /*a6d0*/  FFMA.FTZ R163, R163, UR14, -R176.reuse ;  /* 0x0000000ea3a37c23 */ /* 0x100fe200080108b0 */
[----:B------:R-:W-:-:S01]  /*a6e0*/  FFMA.FTZ R165, R165, UR14, -R176 ;  /* 0x0000000ea5a57c23 */ /* 0x000fc200080108b0 */
[----:B------:R-:W-:-:S02]  /*a6f0*/  FFMA.FTZ R169, R169, UR14, -R176 ;  /* 0x0000000ea9a97c23 */ /* 0x000fc400080108b0 */
[----:B------:R-:W2:Y:S01]  /*a700*/  MUFU.EX2 R11, R11 ;  /* 0x0000000b000b7308 */ /* 0x000ea20000000800 */
[----:B-1----:R-:W-:-:S04]  /*a710*/  FFMA.FTZ R157, R172, R4, R13 ;  /* 0x00000004ac9d7223 */ /* 0x002fc8000001000d */
[----:B------:R-:W-:-:S03]  /*a720*/  FADD.FTZ R157, R180, R157 ;  /* 0x0000009db49d7221 */ /* 0x000fc60000010000 */
[----:B------:R-:W1:Y:S08]  /*a730*/  MUFU.EX2 R167, R167 ;  /* 0x000000a700a77308 */ /* 0x000e700000000800 */
[----:B------:R-:W3:Y:S01]  /*a740*/  MUFU.EX2 R14, R14 ;  /* 0x0000000e000e7308 */ /* 0x000ee20000000800 */
[----:B--2---:R-:W-:-:S07]  /*a750*/  FFMA.FTZ R4, R11, R5, R12 ;  /* 0x000000050b047223 */ /* 0x004fce000001000c */
[----:B------:R-:W2:Y:S01]  /*a760*/  MUFU.EX2 R15, R15 ;  /* 0x0000000f000f7308 */ /* 0x000ea20000000800 */
[----:B-1----:R-:W-:-:S01]  /*a770*/  FADD.FTZ R5, R167, R4 ;  /* 0x00000004a7057221 */ /* 0x002fc20000010000 */
[----:B------:R-:W-:-:S06]  /*a780*/  FADD.FTZ R4, R174, R157 ;  /* 0x0000009dae047221 */ /* 0x000fcc0000010000 */
[----:B------:R-:W1:Y:S08]  /*a790*/  MUFU.EX2 R20, R20 ;  /* 0x0000001400147308 */ /* 0x000e700000000800 */
[----:B------:R-:W4:Y:S08]  /*a7a0*/  MUFU.EX2 R21, R21 ;  /* 0x0000001500157308 */ /* 0x000f300000000800 */
[----:B------:R-:W5:Y:S08]  /*a7b0*/  MUFU.EX2 R178, R178 ;  /* 0x000000b200b27308 */ /* 0x000f700000000800 */
[----:B------:R3:W5:Y:S08]  /*a7c0*/  MUFU.EX2 R181, R154 ;  /* 0x0000009a00b57308 */ /* 0x0007700000000800 */
[----:B------:R-:W5:Y:S01]  /*a7d0*/  MUFU.EX2 R152, R152 ;  /* 0x0000009800987308 */ /* 0x000f620000000800 */
[----:B---3--:R-:W-:-:S01]  /*a7e0*/  FADD.FTZ R154, R14, R5 ;  /* 0x000000050e9a7221 */ /* 0x008fc20000010000 */
[----:B------:R-:W-:-:S03]  /*a7f0*/  FADD.FTZ R5, R175, R4 ;  /* 0x00000004af057221 */ /* 0x000fc60000010000 */
[----:B--2---:R-:W-:Y:S01]  /*a800*/  FADD.FTZ R157, R15, R154 ;  /* 0x0000009a0f9d7221 */ /* 0x004fe20000010000 */
[----:B------:R-:W-:-:S02]  /*a810*/  FADD.FTZ R4, R166, R5 ;  /* 0x00000005a6047221 */ /* 0x000fc40000010000 */
[----:B------:R-:W2:Y:S01]  /*a820*/  MUFU.EX2 R153, R153 ;  /* 0x0000009900997308 */ /* 0x000ea20000000800 */
[----:B-1----:R-:W-:-:S01]  /*a830*/  FADD.FTZ R154, R20, R157 ;  /* 0x0000009d149a7221 */ /* 0x002fc20000010000 */
[----:B------:R-:W-:-:S03]  /*a840*/  FADD.FTZ R5, R161, R4 ;  /* 0x00000004a1057221 */ /* 0x000fc60000010000 */
[----:B----4-:R-:W-:Y:S01]  /*a850*/  FADD.FTZ R157, R21, R154 ;  /* 0x0000009a159d7221 */ /* 0x010fe20000010000 */
[----:B------:R-:W-:-:S02]  /*a860*/  FADD.FTZ R4, R164, R5 ;  /* 0x00000005a4047221 */ /* 0x000fc40000010000 */
[----:B------:R-:W1:Y:S01]  /*a870*/  MUFU.EX2 R183, R158 ;  /* 0x0000009e00b77308 */ /* 0x000e620000000800 */
[----:B-----5:R-:W-:-:S01]  /*a880*/  FADD.FTZ R157, R178, R157 ;  /* 0x0000009db29d7221 */ /* 0x020fc20000010000 */
[----:B------:R-:W-:-:S03]  /*a890*/  FADD.FTZ R5, R177, R4 ;  /* 0x00000004b1057221 */ /* 0x000fc60000010000 */
[----:B------:R-:W-:Y:S01]  /*a8a0*/  FADD.FTZ R157, R181, R157 ;  /* 0x0000009db59d7221 */ /* 0x000fe20000010000 */
[----:B------:R-:W-:-:S02]  /*a8b0*/  FADD.FTZ R4, R168, R5 ;  /* 0x00000005a8047221 */ /* 0x000fc40000010000 */
[----:B------:R-:W3:Y:S01]  /*a8c0*/  MUFU.EX2 R155, R155 ;  /* 0x0000009b009b7308 */ /* 0x000ee20000000800 */
[----:B------:R-:W-:-:S01]  /*a8d0*/  FADD.FTZ R154, R152, R157 ;  /* 0x0000009d989a7221 */ /* 0x000fc20000010000 */
[----:B------:R-:W-:-:S03]  /*a8e0*/  FADD.FTZ R5, R179, R4 ;  /* 0x00000004b3057221 */ /* 0x000fc60000010000 */
[----:B--2---:R-:W-:Y:S01]  /*a8f0*/  FADD.FTZ R154, R153, R154 ;  /* 0x0000009a999a7221 */ /* 0x004fe20000010000 */
[----:B------:R-:W-:-:S02]  /*a900*/  FADD.FTZ R4, R160, R5 ;  /* 0x00000005a0047221 */ /* 0x000fc40000010000 */
[----:B------:R-:W2:Y:S01]  /*a910*/  MUFU.EX2 R159, R159 ;  /* 0x0000009f009f7308 */ /* 0x000ea20000000800 */
[----:B-1----:R-:W-:-:S07]  /*a920*/  FADD.FTZ R154, R183, R154 ;  /* 0x0000009ab79a7221 */ /* 0x002fce0000010000 */
[----:B------:R-:W1:Y:S01]  /*a930*/  MUFU.EX2 R170, R170 ;  /* 0x000000aa00aa7308 */ /* 0x000e620000000800 */
[----:B---3--:R-:W-:-:S07]  /*a940*/  FADD.FTZ R5, R155, R4 ;  /* 0x000000049b057221 */ /* 0x008fce0000010000 */
[----:B------:R-:W3:Y:S01]  /*a950*/  MUFU.EX2 R187, R162 ;  /* 0x000000a200bb7308 */ /* 0x000ee20000000800 */
[----:B--2---:R-:W-:-:S07]  /*a960*/  FADD.FTZ R154, R159, R154 ;  /* 0x0000009a9f9a7221 */ /* 0x004fce0000010000 */
        /* <DEDUP_REMOVED lines=9> */
[----:B---3--:R-:W-:-:S04]  /*aa00*/  FADD.FTZ R5, R171, R4 ;  /* 0x00000004ab057221 */ /* 0x008fc80000010000 */
[----:B------:R-:W-:Y:S01]  /*aa10*/  FADD.FTZ R4, R10, R5 ;  /* 0x000000050a047221 */ /* 0x000fe20000010000 */
[----:B--2---:R-:W-:-:S04]  /*aa20*/  FADD.FTZ R154, R165, R154 ;  /* 0x0000009aa59a7221 */ /* 0x004fc80000010000 */
[----:B-1----:R-:W-:Y:S01]  /*aa30*/  FADD.FTZ R5, R169, R154 ;  /* 0x0000009aa9057221 */ /* 0x002fe20000010000 */
[----:B------:R-:W-:Y:S06]  /*aa40*/  @!P0 BRA `(.L_x_841) ;  /* 0x0000000000048947 */ /* 0x000fec0003800000 */
[----:B------:R-:W-:Y:S01]  /*aa50*/  BPT.TRAP 0x1 ;  /* 0x000000040000795c */ /* 0x000fe20000300000 */
.L_x_841:
        /* <DEDUP_REMOVED lines=14> */
[----:B------:R-:W-:Y:S01]  /*ab40*/  FMUL.FTZ R31, R31, R11 ;  /* 0x0000000b1f1f7220 */ /* 0x000fe20000410000 */
[----:B------:R-:W-:Y:S01]  /*ab50*/  F2FP.SATFINITE.E4M3.F32.PACK_AB_MERGE_C R15, R159, R183, RZ ;  /* 0x000000b79f0f723e */ /* 0x000fe200048070ff */
[----:B------:R-:W-:Y:S01]  /*ab60*/  FMUL.FTZ R34, R34, R11 ;  /* 0x0000000b22227220 */ /* 0x000fe20000410000 */
[----:B------:R-:W-:Y:S01]  /*ab70*/  F2FP.SATFINITE.E4M3.F32.PACK_AB_MERGE_C R154, R169, R165, RZ ;  /* 0x000000a5a99a723e */ /* 0x000fe200048070ff */
[----:B------:R-:W-:Y:S01]  /*ab80*/  SYNCS.ARRIVE.TRANS64.RED.A1T0 RZ, [UR5], RZ ;  /* 0x000000ffffff79a7 */ /* 0x000fe20008100405 */
[----:B------:R-:W-:Y:S01]  /*ab90*/  UMOV UR5, UR36 ;  /* 0x0000002400057c82 */ /* 0x000fe20008000000 */
        /* <DEDUP_REMOVED lines=132> */
[----:B------:R-:W-:Y:S02]  /*b3e0*/  IMAD.MOV.U32 R11, RZ, RZ, R8 ;  /* 0x000000ffff0b7224 */ /* 0x000fe400078e0008 */
[----:B------:R-:W-:Y:S01]  /*b3f0*/  IMAD.MOV.U32 R10, RZ, RZ, R7 ;  /* 0x000000ffff0a7224 */ /* 0x000fe200078e0007 */
[----:B------:R-:W-:Y:S06]  /*b400*/  @P2 BRA `(.L_x_842) ;  /* 0xffffffd800242947 */ /* 0x000fec000383ffff */
[----:B------:R-:W-:-:S05]  /*b410*/  UMOV UR37, UR6 ;  /* 0x0000000600257c82 */ /* 0x000fca0008000000 */
.L_x_824:
[----:B------:R-:W-:Y:S06]  /*b420*/  BAR.ARV 0x8, 0x120 ;  /* 0x0204800000007b1d */ /* 0x000fec0000002000 */
[----:B------:R-:W-:Y:S05]  /*b430*/  @!P0 BRA `(.L_x_843) ;  /* 0x0000000000048947 */ /* 0x000fea0003800000 */
[----:B------:R-:W-:Y:S01]  /*b440*/  BPT.TRAP 0x1 ;  /* 0x000000040000795c */ /* 0x000fe20000300000 */
.L_x_843:
[----:B------:R-:W-:Y:S01]  /*b450*/  ULEA UR9, UR37, UR38, 0x3 ;  /* 0x0000002625097291 */ /* 0x000fe2000f8e183f */
[----:B------:R-:W-:-:S05]  /*b460*/  IMAD.U32 R0, RZ, RZ, UR36 ;  /* 0x00000024ff007e24 */ /* 0x000fca000f8e00ff */
[----:B------:R-:W-:-:S04]  /*b470*/  SHF.L.U32 R0, R0, 0x1f, RZ ;  /* 0x0000001f00007819 */ /* 0x000fc800000006ff */
[----:B------:R1:W2:Y:S01]  /*b480*/  SYNCS.PHASECHK.TRANS64.TRYWAIT P1, [UR9+0x28450], R0 ;  /* 0x02845000ff0075a7 */ /* 0x0002a20008020149 */
[----:B------:R-:W-:Y:S05]  /*b490*/  @!P0 BRA `(.L_x_844) ;  /* 0x0000000000048947 */ /* 0x000fea0003800000 */
[----:B------:R-:W-:Y:S01]  /*b4a0*/  BPT.TRAP 0x1 ;  /* 0x000000040000795c */ /* 0x000fe20000300000 */
.L_x_844:
[----:B--2---:R-:W-:Y:S05]  /*b4b0*/  @P1 BRA `(.L_x_845) ;  /* 0x0000000000081947 */ /* 0x004fea0003800000 */
[----:B------:R-:W2:Y:S02]  /*b4c0*/  SYNCS.PHASECHK.TRANS64.TRYWAIT P1, [UR9+0x28450], R0 ;  /* 0x02845000ff0075a7 */ /* 0x000ea40008020149 */
[----:B--2---:R-:W-:Y:S05]  /*b4d0*/  @!P1 BRA `(.L_x_846) ;  /* 0x0000007000409947 */ /* 0x004fea0003800000 */
.L_x_845:
[----:B------:R-:W-:Y:S01]  /*b4e0*/  ULDC.64 UR4, c[0x0][0x9a0] ;  /* 0x0002680000047ab9 */ /* 0x000fe20000000a00 */
[----:B------:R-:W-:Y:S01]  /*b4f0*/  UIADD3 UR38, UR38, 0x8000, URZ ;  /* 0x0000800026267890 */ /* 0x000fe2000fffe03f */
[----:B------:R-:W-:Y:S01]  /*b500*/  WARPGROUP.ARRIVE ;  /* 0x00000000000079c5 */ /* 0x000fe20000000000 */
[----:B------:R-:W-:Y:S01]  /*b510*/  UISETP.NE.U32.AND UP0, UPT, UR4, URZ, UPT ;  /* 0x0000003f0400728c */ /* 0x000fe2000bf05070 */
[----:B------:R-:W-:Y:S01]  /*b520*/  IMAD.MOV.U32 R6, RZ, RZ, 0x3f800000 ;  /* 0x3f800000ff067424 */ /* 0x000fe200078e00ff */
[----:B------:R-:W-:Y:S02]  /*b530*/  USHF.R.U32.HI UR38, URZ, 0x4, UR38 ;  /* 0x000000043f267899 */ /* 0x000fe40008011626 */
[----:B------:R-:W-:Y:S02]  /*b540*/  UISETP.NE.AND.EX UP0, UPT, UR5, URZ, UPT, UP0 ;  /* 0x0000003f0500728c */ /* 0x000fe4000bf05300 */
[----:B------:R-:W-:-:S04]  /*b550*/  ULOP3.LUT UR38, UR38, 0x3fff, URZ, 0xc0, !UPT ;  /* 0x00003fff26267892 */ /* 0x000fc8000f8ec03f */
[----:B------:R-:W-:-:S05]  /*b560*/  PLOP3.LUT P1, PT, PT, PT, UP0, 0x80, 0x0 ;  /* 0x000000000000781c */ /* 0x000fca0003f2f008 */
[----:B------:R-:W-:Y:S01]  /*b570*/  @UP0 USHF.R.S32.HI UR8, URZ, 0x1f, UR44 ;  /* 0x0000001f3f080899 */ /* 0x000fe2000801142c */
[----:B------:R-:W-:Y:S01]  /*b580*/  @UP0 ULDC.64 UR10, c[0x0][0x9c8] ;  /* 0x00027200000a0ab9 */ /* 0x000fe20000000a00 */
[----:B------:R-:W-:Y:S02]  /*b590*/  @UP0 ULDC.64 UR12, c[0x0][0x9d0] ;  /* 0x00027400000c0ab9 */ /* 0x000fe40000000a00 */
[----:B------:R-:W-:Y:S02]  /*b5a0*/  @UP0 UIMAD UR8, UR8, UR10, URZ ;  /* 0x0000000a080802a4 */ /* 0x000fe4000f8e023f */
[----:B------:R-:W-:Y:S02]  /*b5b0*/  @UP0 UIMAD.WIDE.U32 UR6, UR44, UR10, URZ ;  /* 0x0000000a2c0602a5 */ /* 0x000fe4000f8e003f */
[----:B------:R-:W-:Y:S02]  /*b5c0*/  ULOP3.LUT UR10, UR38, 0x10000, URZ, 0xfc, !UPT ;  /* 0x00010000260a7892 */ /* 0x000fe4000f8efc3f */
[----:B------:R-:W-:-:S02]  /*b5d0*/  @UP0 UIMAD UR8, UR44, UR11, UR8 ;  /* 0x0000000b2c0802a4 */ /* 0x000fc4000f8e0208 */
[----:B------:R-:W-:Y:S02]  /*b5e0*/  @UP0 USHF.R.S32.HI UR11, URZ, 0x1f, UR47 ;  /* 0x0000001f3f0b0899 */ /* 0x000fe4000801142f */
[----:B------:R-:W-:Y:S02]  /*b5f0*/  ULEA UR10, UR37, UR10, 0xa ;  /* 0x0000000a250a7291 */ /* 0x000fe4000f8e503f */
[----:B------:R-:W-:Y:S02]  /*b600*/  @UP0 UIADD3 UR7, UR7, UR8, URZ ;  /* 0x0000000807070290 */ /* 0x000fe4000fffe03f */
[----:B------:R-:W-:Y:S02]  /*b610*/  @UP0 UIMAD UR8, UR11, UR12, URZ ;  /* 0x0000000c0b0802a4 */ /* 0x000fe4000f8e023f */
[----:B------:R-:W-:Y:S01]  /*b620*/  @UP0 UIMAD.WIDE.U32 UR6, UR47, UR12, UR6 ;  /* 0x0000000c2f0602a5 */ /* 0x000fe2000f8e0006 */
[----:B------:R-:W-:Y:S01]  /*b630*/  UMOV UR11, 0x80000020 ;  /* 0x80000020000b7882 */ /* 0x000fe20000000000 */
[----:B------:R-:W-:-:S09]  /*b640*/  @UP0 UIMAD UR8, UR47, UR13, UR8 ;  /* 0x0000000d2f0802a4 */ /* 0x000fd2000f8e0208 */
[----:B------:R-:W-:Y:S01]  /*b650*/  QGMMA.64x256x32.F32.E4M3.E4M3 R24, R188, gdesc[UR8], R24, gsb0 ;  /* 0x03e00008bc187df3 */ /* 0x000fe20008000818 */
[----:B------:R-:W-:Y:S02]  /*b660*/  @UP0 ULEA UR4, UP1, UR6, UR4, 0x2 ;  /* 0x0000000406040291 */ /* 0x000fe4000f82103f */
[----:B------:R-:W-:-:S04]  /*b670*/  @UP0 UIADD3 UR7, UR7, UR8, URZ ;  /* 0x0000000807070290 */ /* 0x000fc8000fffe03f */
[----:B------:R-:W-:Y:S01]  /*b680*/  @UP0 ULEA.HI.X UR5, UR6, UR5, UR7, 0x2, UP1 ;  /* 0x0000000506050291 */ /* 0x000fe200088f1407 */
[----:B------:R-:W-:-:S05]  /*b690*/  IMAD.U32 R2, RZ, RZ, UR4 ;  /* 0x00000004ff027e24 */ /* 0x000fca000f8e00ff */
[----:B--2---:R-:W-:-:S05]  /*b6a0*/  IMAD.U32 R3, RZ, RZ, UR5 ;  /* 0x00000005ff037e24 */ /* 0x004fca000f8e00ff */
[----:B------:R2:W3:Y:S01]  /*b6b0*/  @P1 LDG.E R6, desc[UR54][R2.64] ;  /* 0x0000003602061981 */ /* 0x0004e2000c1e1900 */
[----:B------:R-:W-:Y:S01]  /*b6c0*/  UIADD3 UR10, UR10, 0x2, URZ ;  /* 0x000000020a0a7890 */ /* 0x000fe2000fffe03f */
[----:B------:R-:W-:Y:S02]  /*b6d0*/  UMOV UR11, 0x80000020 ;  /* 0x80000020000b7882 */ /* 0x000fe40000000000 */
[----:B------:R-:W4:Y:S04]  /*b6e0*/  SHFL.BFLY PT, R9, R4, 0x2, 0x1f ;  /* 0x0c401f0004097f89 */ /* 0x000f2800000e0000 */
[----:B------:R-:W5:Y:S01]  /*b6f0*/  SHFL.BFLY PT, R10, R5, 0x2, 0x1f ;  /* 0x0c401f00050a7f89 */ /* 0x000f6200000e0000 */
[----:B----4-:R-:W-:-:S01]  /*b700*/  FADD.FTZ R9, R9, R4 ;  /* 0x0000000409097221 */ /* 0x010fc20000010000 */
[----:B-----5:R-:W-:-:S04]  /*b710*/  FADD.FTZ R10, R10, R5 ;  /* 0x000000050a0a7221 */ /* 0x020fc80000010000 */
[----:B-1----:R-:W1:Y:S04]  /*b720*/  SHFL.BFLY PT, R0, R9, 0x1, 0x1f ;  /* 0x0c201f0009007f89 */ /* 0x002e6800000e0000 */
[----:B------:R-:W4:Y:S01]  /*b730*/  SHFL.BFLY PT, R11, R10, 0x1, 0x1f ;  /* 0x0c201f000a0b7f89 */ /* 0x000f2200000e0000 */
[----:B--2---:R-:W-:Y:S02]  /*b740*/  IMAD.MOV.U32 R3, RZ, RZ, RZ ;  /* 0x000000ffff037224 */ /* 0x004fe400078e00ff */
[----:B-1----:R-:W-:Y:S01]  /*b750*/  FADD.FTZ R12, R9, R0 ;  /* 0x00000000090c7221 */ /* 0x002fe20000010000 */
[----:B----4-:R-:W-:-:S04]  /*b760*/  FADD.FTZ R13, R10, R11 ;  /* 0x0000000b0a0d7221 */ /* 0x010fc80000010000 */
        /* <DEDUP_REMOVED lines=8> */
[----:B------:R-:W1:Y:S08]  /*b7f0*/  @P2 MUFU.LG2 R5, R14 ;  /* 0x0000000e00052308 */ /* 0x000e700000000c00 */
[----:B------:R-:W2:Y:S01]  /*b800*/  @P3 MUFU.LG2 R10, R15 ;  /* 0x0000000f000a3308 */ /* 0x000ea20000000c00 */
[----:B------:R-:W-:Y:S02]  /*b810*/  WARPGROUP.DEPBAR.LE gsb0, 0x0 ;  /* 0x00008000000079c5 */ /* 0x000fe40000010000 */
[----:B------:R-:W-:-:S06]  /*b820*/  WARPGROUP.ARRIVE ;  /* 0x00000000000079c5 */ /* 0x000fcc0000000000 */
[----:B------:R-:W-:Y:S01]  /*b830*/  QGMMA.64x256x32.F32.E4M3.E4M3 R24, R184, gdesc[UR8], R24, gsb0 ;  /* 0x03e00008b8187df3 */ /* 0x000fe20008000818 */
[----:B------:R-:W4:Y:S01]  /*b840*/  @P1 MUFU.RCP R9, R13 ;  /* 0x0000000d00091308 */ /* 0x000f220000001000 */
[----:B------:R-:W-:Y:S02]  /*b850*/  IMAD.U32 R4, RZ, RZ, UR14 ;  /* 0x0000000eff047e24 */ /* 0x000fe4000f8e00ff */
[----:B------:R-:W-:Y:S02]  /*b860*/  IMAD.U32 R11, RZ, RZ, UR14 ;  /* 0x0000000eff0b7e24 */ /* 0x000fe4000f8e00ff */
[----:B-1----:R-:W-:Y:S01]  /*b870*/  @P2 FMUL.FTZ R5, R5, 0.69314718246459960938 ;  /* 0x3f31721805052820 */ /* 0x002fe20000410000 */
[----:B------:R-:W-:Y:S01]  /*b880*/  @P2 FMUL.FTZ R4, R4, 0.69314718246459960938 ;  /* 0x3f31721804042820 */ /* 0x000fe20000410000 */
[----:B------:R-:W-:Y:S01]  /*b890*/  @P3 FMUL.FTZ R12, R11, 0.69314718246459960938 ;  /* 0x3f3172180b0c3820 */ /* 0x000fe20000410000 */
[----:B--2---:R-:W-:Y:S01]  /*b8a0*/  @P3 FMUL.FTZ R11, R10, 0.69314718246459960938 ;  /* 0x3f3172180a0b3820 */ /* 0x004fe20000410000 */
[----:B------:R-:W-:-:S02]  /*b8b0*/  IMAD.MOV.U32 R2, RZ, RZ, -0x800000 ;  /* 0xff800000ff027424 */ /* 0x000fc400078e00ff */
[----:B------:R-:W-:Y:S01]  /*b8c0*/  @P2 FFMA.FTZ R2, R4, R7, R5 ;  /* 0x0000000704022223 */ /* 0x000fe20000010005 */
[----:B------:R-:W-:Y:S02]  /*b8d0*/  IMAD.MOV.U32 R0, RZ, RZ, -0x800000 ;  /* 0xff800000ff007424 */ /* 0x000fe400078e00ff */
[----:B------:R-:W-:Y:S01]  /*b8e0*/  @P3 FFMA.FTZ R0, R12, R8, R11 ;  /* 0x000000080c003223 */ /* 0x000fe2000001000b */
[-C--:B---3--:R-:W-:Y:S01]  /*b8f0*/  FMUL.FTZ R14, R3, R6.reuse ;  /* 0x00000006030e7220 */ /* 0x088fe20000410000 */
[----:B----4-:R-:W-:Y:S01]  /*b900*/  FMUL.FTZ R7, R9, R6 ;  /* 0x0000000609077220 */ /* 0x010fe20000410000 */
[----:B------:R-:W-:Y:S02]  /*b910*/  WARPGROUP.DEPBAR.LE gsb0, 0x0 ;  /* 0x00008000000079c5 */ /* 0x000fe40000010000 */
[----:B------:R-:W-:Y:S05]  /*b920*/  @!P0 BRA `(.L_x_847) ;  /* 0x0000000000048947 */ /* 0x000fea0003800000 */
[----:B------:R-:W-:Y:S01]  /*b930*/  BPT.TRAP 0x1 ;  /* 0x000000040000795c */ /* 0x000fe20000300000 */
.L_x_847:
[----:B------:R-:W-:Y:S01]  /*b940*/  UIADD3 UR4, UR9, 0x28460, URZ ;  /* 0x0002846009047890 */ /* 0x000fe2000fffe03f */
[-C--:B------:R-:W-:Y:S01]  /*b950*/  FMUL.FTZ R3, R28, R14.reuse ;  /* 0x0000000e1c037220 */ /* 0x080fe20000410000 */
[----:B------:R-:W-:Y:S01]  /*b960*/  UIADD3 UR37, UR37, 0x1, URZ ;  /* 0x0000000125257890 */ /* 0x000fe2000fffe03f */
[-C--:B------:R-:W-:Y:S01]  /*b970*/  FMUL.FTZ R5, R36, R14.reuse ;  /* 0x0000000e24057220 */ /* 0x080fe20000410000 */
[----:B------:R-:W-:Y:S01]  /*b980*/  UPRMT UR4, UR46, 0x654, UR4 ;  /* 0x000006542e047896 */ /* 0x000fe20008000004 */
        /* <DEDUP_REMOVED lines=51> */
[----:B------:R-:W-:Y:S01]  /*bcc0*/  SYNCS.ARRIVE.TRANS64.RED.A1T0 RZ, [UR4], RZ ;  /* 0x000000ffffff79a7 */ /* 0x000fe20008100404 */
        /* <DEDUP_REMOVED lines=76> */
[----:B------:R-:W-:Y:S01]  /*c190*/  PLOP3.LUT P0, PT, PT, PT, PT, 0x8, 0x0 ;  /* 0x000000000000781c */ /* 0x000fe20003f0e170 */
[----:B------:R-:W-:Y:S01]  /*c1a0*/  FMUL.FTZ R7, R151, R7 ;  /* 0x0000000797077220 */ /* 0x000fe20000410000 */
[----:B------:R-:W-:-:S02]  /*c1b0*/  UIADD3 UR59, UR59, 0x1, URZ ;  /* 0x000000013b3b7890 */ /* 0x000fc4000fffe03f */
[----:B------:R-:W-:Y:S02]  /*c1c0*/  USEL UR37, UR37, URZ, UP0 ;  /* 0x0000003f25257287 */ /* 0x000fe40008000000 */
[----:B------:R-:W-:-:S12]  /*c1d0*/  ULOP3.LUT UR36, UR36, UR4, URZ, 0x3c, !UPT ;  /* 0x0000000424247292 */ /* 0x000fd8000f8e3c3f */
.L_x_773:
[----:B------:R-:W1:Y:S08]  /*c1e0*/  S2UR UR46, SR_CgaCtaId ;  /* 0x00000000002e79c3 */ /* 0x000e700000008800 */
[----:B------:R-:W-:Y:S06]  /*c1f0*/  BAR.SYNC.DEFER_BLOCKING 0x5, 0x180 ;  /* 0x0146000000007b1d */ /* 0x000fec0000010000 */
[----:B------:R-:W-:-:S02]  /*c200*/  UMOV UR38, 0x400 ;  /* 0x0000040000267882 */ /* 0x000fc40000000000 */
[----:B-1----:R-:W-:-:S09]  /*c210*/  ULEA UR38, UR46, UR38, 0x18 ;  /* 0x000000262e267291 */ /* 0x002fd2000f8ec03f */
[----:B------:R-:W1:Y:S02]  /*c220*/  LDS R14, [UR38+0x284d0] ;  /* 0x0284d026ff0e7984 */ /* 0x000e640008000800 */
[----:B-1----:R-:W-:Y:S01]  /*c230*/  R2UR UR4, R14 ;  /* 0x000000000e0472ca */ /* 0x002fe200000e0000 */
[----:B------:R-:W-:Y:S06]  /*c240*/  BAR.ARV 0x4, 0x180 ;  /* 0x0106000000007b1d */ /* 0x000fec0000002000 */
[----:B------:R-:W-:Y:S08]  /*c250*/  @P0 BRA `(.L_x_848) ;  /* 0x0000001800f40947 */ /* 0x000ff00003800000 */
[----:B------:R-:W1:Y:S01]  /*c260*/  S2R R58, SR_TID.X ;  /* 0x00000000003a7919 */ /* 0x000e620000002100 */
[----:B------:R-:W-:Y:S01]  /*c270*/  ULDC.64 UR6, c[0x4][0x140] ;  /* 0x0100500000067ab9 */ /* 0x000fe20000000a00 */
[----:B------:R-:W-:Y:S01]  /*c280*/  F2FP.BF16.F32.PACK_AB R17, R12, R57 ;  /* 0x000000390c11723e */ /* 0x000fe200000010ff */
[----:B------:R-:W-:Y:S01]  /*c290*/  ULDC UR10, c[0x0][0xa88] ;  /* 0x0002a200000a7ab9 */ /* 0x000fe20000000800 */
[----:B-1----:R-:W-:-:S05]  /*c2a0*/  IMAD.SHL.U32 R14, R58, 0x4, RZ ;  /* 0x000000043a0e7824 */ /* 0x002fca00078e00ff */
[----:B------:R-:W-:-:S04]  /*c2b0*/  LOP3.LUT R14, R14, 0xc, RZ, 0xc0, !PT ;  /* 0x0000000c0e0e7812 */ /* 0x000fc800078ec0ff */
[----:B------:R-:W-:-:S05]  /*c2c0*/  IADD3 R14, P0, R14, UR6, RZ ;  /* 0x000000060e0e7c10 */ /* 0x000fca000ff1e0ff */
[----:B------:R-:W-:Y:S01]  /*c2d0*/  IMAD.X R15, RZ, RZ, UR7, P0 ;  /* 0x00000007ff0f7e24 */ /* 0x000fe200080e06ff */
[----:B------:R-:W-:Y:S02]  /*c2e0*/  F2FP.BF16.F32.PACK_AB R5, R5, R32 ;  /* 0x000000200505723e */ /* 0x000fe400000010ff */
[----:B------:R-:W-:Y:S02]  /*c2f0*/  F2FP.BF16.F32.PACK_AB R6, R6, R33 ;  /* 0x000000210606723e */ /* 0x000fe400000010ff */
[----:B------:R-:W-:Y:S01]  /*c300*/  F2FP.BF16.F32.PACK_AB R25, R4, R25 ;  /* 0x000000190419723e */ /* 0x000fe200000010ff */
[----:B------:R1:W2:Y:S01]  /*c310*/  LDG.E.CONSTANT R14, desc[UR54][R14.64] ;  /* 0x000000360e0e7981 */ /* 0x0002a2000c1e9900 */
[----:B------:R-:W-:Y:S01]  /*c320*/  LOP3.LUT P0, R12, R58, 0x3, RZ, 0xc0, !PT ;  /* 0x000000033a0c7812 */ /* 0x000fe2000780c0ff */
[----:B------:R-:W-:Y:S01]  /*c330*/  USHF.R.S32.HI UR5, URZ, 0x1f, UR43 ;  /* 0x0000001f3f057899 */ /* 0x000fe2000801142b */
[----:B------:R-:W-:Y:S01]  /*c340*/  F2FP.BF16.F32.PACK_AB R21, R21, R64 ;  /* 0x000000401515723e */ /* 0x000fe200000010ff */
[----:B------:R-:W-:Y:S01]  /*c350*/  ULDC.64 UR6, c[0x0][0xb70] ;  /* 0x0002dc0000067ab9 */ /* 0x000fe20000000a00 */
[----:B------:R-:W-:Y:S01]  /*c360*/  ISETP.EQ.OR P0, PT, R12, 0x3, !P0 ;  /* 0x000000030c00780c */ /* 0x000fe20004702670 */
[----:B------:R-:W-:Y:S01]  /*c370*/  UIMAD UR5, UR5, UR6, URZ ;  /* 0x00000006050572a4 */ /* 0x000fe2000f8e023f */
[----:B------:R-:W-:Y:S01]  /*c380*/  F2FP.BF16.F32.PACK_AB R4, R20, R65 ;  /* 0x000000411404723e */ /* 0x000fe200000010ff */
[----:B------:R-:W-:Y:S01]  /*c390*/  UIMAD.WIDE.U32 UR8, UR43, UR6, URZ ;  /* 0x000000062b0872a5 */ /* 0x000fe2000f8e003f */
[----:B------:R-:W-:Y:S01]  /*c3a0*/  SEL R59, R5, R6, P0 ;  /* 0x00000006053b7207 */ /* 0x000fe20000000000 */
[----:B------:R-:W-:Y:S01]  /*c3b0*/  UIMAD UR5, UR43, UR7, UR5 ;  /* 0x000000072b0572a4 */ /* 0x000fe2000f8e0205 */
[----:B------:R-:W-:-:S02]  /*c3c0*/  SEL R12, R6, R5, P0 ;  /* 0x00000005060c7207 */ /* 0x000fc40000000000 */
[----:B------:R-:W-:Y:S01]  /*c3d0*/  F2FP.BF16.F32.PACK_AB R150, R150, R27 ;  /* 0x0000001b9696723e */ /* 0x000fe200000010ff */
[----:B------:R-:W-:Y:S01]  /*c3e0*/  UIADD3 UR5, UR9, UR5, URZ ;  /* 0x0000000509057290 */ /* 0x000fe2000fffe03f */
[----:B------:R-:W-:Y:S01]  /*c3f0*/  F2FP.BF16.F32.PACK_AB R7, R7, R26 ;  /* 0x0000001a0707723e */ /* 0x000fe200000010ff */
[----:B------:R-:W-:Y:S01]  /*c400*/  ULDC.64 UR6, c[0x0][0xb40] ;  /* 0x0002d00000067ab9 */ /* 0x000fe20000000a00 */
[----:B------:R-:W-:Y:S02]  /*c410*/  IADD3 R5, P5, R18, 0x20, RZ ;  /* 0x0000002012057810 */ /* 0x000fe40007fbe0ff */
[----:B------:R-:W-:Y:S02]  /*c420*/  SEL R75, R21, R4, P0 ;  /* 0x00000004154b7207 */ /* 0x000fe40000000000 */
[----:B------:R-:W-:Y:S02]  /*c430*/  F2FP.BF16.F32.PACK_AB R10, R10, R49 ;  /* 0x000000310a0a723e */ /* 0x000fe400000010ff */
[----:B------:R-:W-:-:S02]  /*c440*/  SEL R21, R4, R21, P0 ;  /* 0x0000001504157207 */ /* 0x000fc40000000000 */
[----:B------:R-:W-:Y:S02]  /*c450*/  SEL R139, R150, R7, P0 ;  /* 0x00000007968b7207 */ /* 0x000fe40000000000 */
[----:B------:R-:W-:Y:S02]  /*c460*/  SEL R49, R7, R150, P0 ;  /* 0x0000009607317207 */ /* 0x000fe40000000000 */
[----:B------:R-:W-:Y:S02]  /*c470*/  LOP3.LUT R4, R5, 0x380, RZ, 0xc0, !PT ;  /* 0x0000038005047812 */ /* 0x000fe400078ec0ff */
[----:B------:R-:W-:Y:S02]  /*c480*/  IADD3 R7, P6, R18, 0x40, RZ ;  /* 0x0000004012077810 */ /* 0x000fe40007fde0ff */
[----:B------:R-:W-:Y:S02]  /*c490*/  F2FP.BF16.F32.PACK_AB R9, R9, R40 ;  /* 0x000000280909723e */ /* 0x000fe400000010ff */
[----:B------:R-:W-:-:S02]  /*c4a0*/  F2FP.BF16.F32.PACK_AB R8, R8, R41 ;  /* 0x000000290808723e */ /* 0x000fc400000010ff */
[----:B------:R-:W-:Y:S02]  /*c4b0*/  SHF.R.U64 R4, R4, 0x3, RZ ;  /* 0x0000000304047819 */ /* 0x000fe400000012ff */
[----:B------:R-:W-:Y:S02]  /*c4c0*/  F2FP.BF16.F32.PACK_AB R51, R102, R51 ;  /* 0x000000336633723e */ /* 0x000fe400000010ff */
[----:B------:R-:W-:Y:S02]  /*c4d0*/  F2FP.BF16.F32.PACK_AB R50, R103, R50 ;  /* 0x000000326732723e */ /* 0x000fe400000010ff */
[----:B------:R-:W-:Y:S02]  /*c4e0*/  LOP3.LUT R6, R7, 0x380, RZ, 0xc0, !PT ;  /* 0x0000038007067812 */ /* 0x000fe400078ec0ff */
[----:B------:R-:W-:Y:S02]  /*c4f0*/  F2FP.BF16.F32.PACK_AB R56, R13, R56 ;  /* 0x000000380d38723e */ /* 0x000fe400000010ff */
[----:B------:R-:W-:-:S02]  /*c500*/  F2FP.BF16.F32.PACK_AB R104, R61, R104 ;  /* 0x000000683d68723e */ /* 0x000fc400000010ff */
[----:B------:R-:W-:Y:S02]  /*c510*/  SEL R61, R9, R8, P0 ;  /* 0x00000008093d7207 */ /* 0x000fe40000000000 */
[----:B------:R-:W-:Y:S02]  /*c520*/  SEL R13, R8, R9, P0 ;  /* 0x00000009080d7207 */ /* 0x000fe40000000000 */
[----:B------:R-:W-:Y:S02]  /*c530*/  F2FP.BF16.F32.PACK_AB R119, R119, R42 ;  /* 0x0000002a7777723e */ /* 0x000fe400000010ff */
[----:B------:R-:W-:Y:S02]  /*c540*/  IADD3 R9, P3, R18, 0x60, RZ ;  /* 0x0000006012097810 */ /* 0x000fe40007f7e0ff */
[----:B------:R-:W-:Y:S01]  /*c550*/  LOP3.LUT R4, R4, R5, RZ, 0x3c, !PT ;  /* 0x0000000504047212 */ /* 0x000fe200078e3cff */
[----:B------:R-:W-:Y:S01]  /*c560*/  IMAD.X R5, RZ, RZ, R19, P5 ;  /* 0x000000ffff057224 */ /* 0x000fe200028e0613 */
[----:B------:R-:W-:-:S02]  /*c570*/  SEL R131, R51, R50, P0 ;  /* 0x0000003233837207 */ /* 0x000fc40000000000 */
[----:B------:R-:W-:Y:S02]  /*c580*/  SEL R42, R50, R51, P0 ;  /* 0x00000033322a7207 */ /* 0x000fe40000000000 */
[----:B------:R-:W-:Y:S02]  /*c590*/  SHF.R.U64 R6, R6, 0x3, RZ ;  /* 0x0000000306067819 */ /* 0x000fe400000012ff */
[----:B------:R-:W-:Y:S02]  /*c5a0*/  F2FP.BF16.F32.PACK_AB R53, R53, R96 ;  /* 0x000000603535723e */ /* 0x000fe400000010ff */
[----:B------:R-:W-:Y:S02]  /*c5b0*/  F2FP.BF16.F32.PACK_AB R52, R52, R97 ;  /* 0x000000613434723e */ /* 0x000fe400000010ff */
[----:B------:R-:W-:Y:S02]  /*c5c0*/  IADD3 R51, P5, R18, 0x4020, RZ ;  /* 0x0000402012337810 */ /* 0x000fe40007fbe0ff */
[----:B------:R-:W-:-:S02]  /*c5d0*/  LOP3.LUT R8, R9, 0x380, RZ, 0xc0, !PT ;  /* 0x0000038009087812 */ /* 0x000fc400078ec0ff */
[----:B------:R-:W-:Y:S02]  /*c5e0*/  F2FP.BF16.F32.PACK_AB R24, R3, R24 ;  /* 0x000000180318723e */ /* 0x000fe400000010ff */
[----:B------:R-:W-:Y:S02]  /*c5f0*/  F2FP.BF16.F32.PACK_AB R44, R44, R89 ;  /* 0x000000592c2c723e */ /* 0x000fe400000010ff */
[----:B------:R-:W-:Y:S01]  /*c600*/  LOP3.LUT R6, R6, R7, RZ, 0x3c, !PT ;  /* 0x0000000706067212 */ /* 0x000fe200078e3cff */
[----:B------:R-:W-:Y:S01]  /*c610*/  IMAD.X R7, RZ, RZ, R19, P6 ;  /* 0x000000ffff077224 */ /* 0x000fe200030e0613 */
[----:B------:R-:W-:Y:S02]  /*c620*/  LOP3.LUT R99, R18, 0x380, RZ, 0xc0, !PT ;  /* 0x0000038012637812 */ /* 0x000fe400078ec0ff */
[----:B------:R-:W-:Y:S02]  /*c630*/  F2FP.BF16.F32.PACK_AB R37, R37, R80 ;  /* 0x000000502525723e */ /* 0x000fe400000010ff */
[----:B------:R-:W-:-:S02]  /*c640*/  F2FP.BF16.F32.PACK_AB R36, R36, R81 ;  /* 0x000000512424723e */ /* 0x000fc400000010ff */
[----:B------:R-:W-:Y:S02]  /*c650*/  SEL R89, R53, R52, P0 ;  /* 0x0000003435597207 */ /* 0x000fe40000000000 */
[----:B------:R-:W-:Y:S02]  /*c660*/  SEL R27, R52, R53, P0 ;  /* 0x00000035341b7207 */ /* 0x000fe40000000000 */
[----:B------:R-:W-:Y:S02]  /*c670*/  LOP3.LUT R50, R51, 0x380, RZ, 0xc0, !PT ;  /* 0x0000038033327812 */ /* 0x000fe400078ec0ff */
[----:B------:R-:W-:Y:S02]  /*c680*/  F2FP.BF16.F32.PACK_AB R124, R124, R125 ;  /* 0x0000007d7c7c723e */ /* 0x000fe400000010ff */
[----:B------:R-:W-:Y:S02]  /*c690*/  F2FP.BF16.F32.PACK_AB R117, R116, R117 ;  /* 0x000000757475723e */ /* 0x000fe400000010ff */
[----:B------:R-:W-:-:S02]  /*c6a0*/  IADD3 R53, P6, R18, 0x4040, RZ ;  /* 0x0000404012357810 */ /* 0x000fc40007fde0ff */
[----:B------:R-:W-:Y:S02]  /*c6b0*/  F2FP.BF16.F32.PACK_AB R70, R70, R109 ;  /* 0x0000006d4646723e */ /* 0x000fe400000010ff */
[----:B------:R-:W-:Y:S02]  /*c6c0*/  F2FP.BF16.F32.PACK_AB R41, R71, R108 ;  /* 0x0000006c4729723e */ /* 0x000fe400000010ff */
[----:B------:R-:W-:Y:S02]  /*c6d0*/  F2FP.BF16.F32.PACK_AB R118, R118, R43 ;  /* 0x0000002b7676723e */ /* 0x000fe400000010ff */
[----:B------:R-:W-:Y:S02]  /*c6e0*/  F2FP.BF16.F32.PACK_AB R128, R85, R128 ;  /* 0x000000805580723e */ /* 0x000fe400000010ff */
[----:B------:R-:W-:Y:S02]  /*c6f0*/  F2FP.BF16.F32.PACK_AB R129, R84, R129 ;  /* 0x000000815481723e */ /* 0x000fe400000010ff */
[----:B------:R-:W-:-:S02]  /*c700*/  SHF.R.U64 R8, R8, 0x3, RZ ;  /* 0x0000000308087819 */ /* 0x000fc400000012ff */
[----:B------:R-:W-:Y:S02]  /*c710*/  F2FP.BF16.F32.PACK_AB R66, R79, R66 ;  /* 0x000000424f42723e */ /* 0x000fe400000010ff */
[----:B------:R-:W-:Y:S02]  /*c720*/  F2FP.BF16.F32.PACK_AB R55, R94, R55 ;  /* 0x000000375e37723e */ /* 0x000fe400000010ff */
[----:B------:R-:W-:Y:S02]  /*c730*/  F2FP.BF16.F32.PACK_AB R54, R95, R54 ;  /* 0x000000365f36723e */ /* 0x000fe400000010ff */
[----:B------:R-:W-:Y:S02]  /*c740*/  SEL R57, R24, R25, P0 ;  /* 0x0000001918397207 */ /* 0x000fe40000000000 */
[----:B------:R-:W-:Y:S02]  /*c750*/  SEL R43, R25, R24, P0 ;  /* 0x00000018192b7207 */ /* 0x000fe40000000000 */
[----:B------:R-:W-:-:S02]  /*c760*/  SHF.R.U64 R99, R99, 0x3, RZ ;  /* 0x0000000363637819 */ /* 0x000fc400000012ff */
[----:B------:R-:W-:Y:S02]  /*c770*/  F2FP.BF16.F32.PACK_AB R76, R76, R121 ;  /* 0x000000794c4c723e */ /* 0x000fe400000010ff */
[----:B------:R-:W-:Y:S02]  /*c780*/  SEL R79, R37, R36, P0 ;  /* 0x00000024254f7207 */ /* 0x000fe40000000000 */
[----:B------:R-:W-:Y:S02]  /*c790*/  SEL R25, R36, R37, P0 ;  /* 0x0000002524197207 */ /* 0x000fe40000000000 */
[----:B------:R-:W-:Y:S02]  /*c7a0*/  SHF.R.U64 R50, R50, 0x3, RZ ;  /* 0x0000000332327819 */ /* 0x000fe400000012ff */
[----:B------:R-:W-:Y:S02]  /*c7b0*/  F2FP.BF16.F32.PACK_AB R142, R142, R31 ;  /* 0x0000001f8e8e723e */ /* 0x000fe400000010ff */
[----:B------:R-:W-:-:S02]  /*c7c0*/  SEL R121, R124, R117, P0 ;  /* 0x000000757c797207 */ /* 0x000fc40000000000 */
[----:B------:R-:W-:Y:S02]  /*c7d0*/  SEL R36, R117, R124, P0 ;  /* 0x0000007c75247207 */ /* 0x000fe40000000000 */
[----:B------:R-:W-:Y:S02]  /*c7e0*/  LOP3.LUT R52, R53, 0x380, RZ, 0xc0, !PT ;  /* 0x0000038035347812 */ /* 0x000fe400078ec0ff */
[----:B------:R-:W-:Y:S02]  /*c7f0*/  F2FP.BF16.F32.PACK_AB R101, R101, R144 ;  /* 0x000000906565723e */ /* 0x000fe400000010ff */
[----:B------:R-:W-:Y:S02]  /*c800*/  F2FP.BF16.F32.PACK_AB R100, R100, R145 ;  /* 0x000000916464723e */ /* 0x000fe400000010ff */
[----:B------:R-:W-:Y:S02]  /*c810*/  SEL R103, R128, R129, P0 ;  /* 0x0000008180677207 */ /* 0x000fe40000000000 */
[----:B------:R-:W-:-:S02]  /*c820*/  SEL R31, R129, R128, P0 ;  /* 0x00000080811f7207 */ /* 0x000fc40000000000 */
[----:B------:R-:W-:Y:S02]  /*c830*/  SEL R117, R70, R41, P0 ;  /* 0x0000002946757207 */ /* 0x000fe40000000000 */
[----:B------:R-:W-:Y:S02]  /*c840*/  SEL R37, R41, R70, P0 ;  /* 0x0000004629257207 */ /* 0x000fe40000000000 */
[----:B------:R-:W-:Y:S01]  /*c850*/  LOP3.LUT R8, R8, R9, RZ, 0x3c, !PT ;  /* 0x0000000908087212 */ /* 0x000fe200078e3cff */
[----:B------:R-:W-:Y:S01]  /*c860*/  IMAD.X R9, RZ, RZ, R19, P3 ;  /* 0x000000ffff097224 */ /* 0x000fe200018e0613 */
[----:B------:R-:W-:Y:S02]  /*c870*/  F2FP.BF16.F32.PACK_AB R3, R160, R161 ;  /* 0x000000a1a003723e */ /* 0x000fe400000010ff */
[----:B------:R-:W-:Y:S02]  /*c880*/  F2FP.BF16.F32.PACK_AB R158, R158, R159 ;  /* 0x0000009f9e9e723e */ /* 0x000fe400000010ff */
[----:B------:R-:W-:-:S02]  /*c890*/  SEL R129, R55, R54, P0 ;  /* 0x0000003637817207 */ /* 0x000fc40000000000 */
[----:B------:R-:W-:Y:S02]  /*c8a0*/  SEL R41, R54, R55, P0 ;  /* 0x0000003736297207 */ /* 0x000fe40000000000 */
[----:B------:R-:W-:Y:S01]  /*c8b0*/  LOP3.LUT R98, R99, R18, RZ, 0x3c, !PT ;  /* 0x0000001263627212 */ /* 0x000fe200078e3cff */
[--C-:B------:R-:W-:Y:S01]  /*c8c0*/  IMAD.MOV.U32 R99, RZ, RZ, R19.reuse ;  /* 0x000000ffff637224 */ /* 0x100fe200078e0013 */
[----:B------:R-:W-:Y:S02]  /*c8d0*/  IADD3 R55, P3, R18, 0x4060, RZ ;  /* 0x0000406012377810 */ /* 0x000fe40007f7e0ff */
[----:B------:R-:W-:Y:S01]  /*c8e0*/  LOP3.LUT R50, R50, R51, RZ, 0x3c, !PT ;  /* 0x0000003332327212 */ /* 0x000fe200078e3cff */
[----:B------:R-:W-:Y:S01]  /*c8f0*/  IMAD.X R51, RZ, RZ, R19, P5 ;  /* 0x000000ffff337224 */ /* 0x000fe200028e0613 */
[----:B------:R-:W-:Y:S02]  /*c900*/  SHF.R.U64 R52, R52, 0x3, RZ ;  /* 0x0000000334347819 */ /* 0x000fe400000012ff */
[----:B------:R-:W-:-:S02]  /*c910*/  SEL R107, R101, R100, P0 ;  /* 0x00000064656b7207 */ /* 0x000fc40000000000 */
[----:B------:R-:W-:Y:S02]  /*c920*/  SEL R33, R100, R101, P0 ;  /* 0x0000006564217207 */ /* 0x000fe40000000000 */
[----:B------:R-:W-:Y:S02]  /*c930*/  F2FP.BF16.F32.PACK_AB R11, R11, R48 ;  /* 0x000000300b0b723e */ /* 0x000fe400000010ff */
[----:B------:R-:W-:Y:S02]  /*c940*/  SEL R101, R3, R158, P0 ;  /* 0x0000009e03657207 */ /* 0x000fe40000000000 */
[----:B------:R-:W-:Y:S01]  /*c950*/  SEL R109, R158, R3, P0 ;  /* 0x000000039e6d7207 */ /* 0x000fe20000000000 */
[----:B------:R-:W-:Y:S01]  /*c960*/  VIADD R3, R196, UR42 ;  /* 0x0000002ac4037c36 */ /* 0x000fe20008000000 */
[----:B------:R-:W-:Y:S02]  /*c970*/  LOP3.LUT R54, R55, 0x380, RZ, 0xc0, !PT ;  /* 0x0000038037367812 */ /* 0x000fe400078ec0ff */
[----:B------:R-:W-:Y:S01]  /*c980*/  LOP3.LUT R52, R52, R53, RZ, 0x3c, !PT ;  /* 0x0000003534347212 */ /* 0x000fe200078e3cff */
[----:B------:R-:W-:Y:S01]  /*c990*/  IMAD.X R53, RZ, RZ, R19, P6 ;  /* 0x000000ffff357224 */ /* 0x000fe200030e0613 */
[----:B------:R-:W-:-:S02]  /*c9a0*/  MOV R108, R98 ;  /* 0x00000062006c7202 */ /* 0x000fc40000000f00 */
[----:B------:R-:W-:Y:S02]  /*c9b0*/  MOV R99, R50 ;  /* 0x0000003200637202 */ /* 0x000fe40000000f00 */
[----:B------:R-:W-:Y:S02]  /*c9c0*/  SEL R65, R11, R10, P0 ;  /* 0x0000000a0b417207 */ /* 0x000fe40000000000 */
[----:B-1----:R-:W-:Y:S01]  /*c9d0*/  SEL R15, R10, R11, P0 ;  /* 0x0000000b0a0f7207 */ /* 0x002fe20000000000 */
[----:B------:R-:W-:Y:S01]  /*c9e0*/  VIADD R10, R3, 0x8 ;  /* 0x00000008030a7836 */ /* 0x000fe20000000000 */
[----:B------:R-:W-:Y:S02]  /*c9f0*/  SHF.R.U64 R54, R54, 0x3, RZ ;  /* 0x0000000336367819 */ /* 0x000fe400000012ff */
[----:B------:R-:W-:Y:S02]  /*ca00*/  F2FP.BF16.F32.PACK_AB R77, R77, R120 ;  /* 0x000000784d4d723e */ /* 0x000fe400000010ff */
[----:B------:R-:W-:-:S02]  /*ca10*/  LOP3.LUT P1, RZ, R195, 0x3, RZ, 0xc0, !PT ;  /* 0x00000003c3ff7812 */ /* 0x000fc4000782c0ff */
[----:B------:R-:W-:Y:S02]  /*ca20*/  IADD3 R11, P4, R18, 0x4000, RZ ;  /* 0x00004000120b7810 */ /* 0x000fe40007f9e0ff */
[----:B------:R-:W-:Y:S02]  /*ca30*/  MOV R98, R52 ;  /* 0x0000003400627202 */ /* 0x000fe40000000f00 */
[----:B------:R-:W-:Y:S02]  /*ca40*/  F2FP.BF16.F32.PACK_AB R62, R87, R62 ;  /* 0x0000003e573e723e */ /* 0x000fe400000010ff */
[----:B------:R-:W-:Y:S02]  /*ca50*/  F2FP.BF16.F32.PACK_AB R143, R143, R30 ;  /* 0x0000001e8f8f723e */ /* 0x000fe400000010ff */
[----:B------:R-:W-:Y:S01]  /*ca60*/  LOP3.LUT R54, R54, R55, RZ, 0x3c, !PT ;  /* 0x0000003736367212 */ /* 0x000fe200078e3cff */
[----:B------:R-:W-:Y:S01]  /*ca70*/  IMAD.X R55, RZ, RZ, R19, P3 ;  /* 0x000000ffff377224 */ /* 0x000fe200018e0613 */
[----:B------:R-:W-:-:S02]  /*ca80*/  F2FP.BF16.F32.PACK_AB R29, R29, R72 ;  /* 0x000000481d1d723e */ /* 0x000fc400000010ff */
[----:B------:R-:W-:Y:S02]  /*ca90*/  F2FP.BF16.F32.PACK_AB R28, R28, R73 ;  /* 0x000000491c1c723e */ /* 0x000fe400000010ff */
[----:B------:R-:W-:Y:S02]  /*caa0*/  SEL R87, R77, R76, P0 ;  /* 0x0000004c4d577207 */ /* 0x000fe40000000000 */
[----:B------:R-:W-:Y:S02]  /*cab0*/  SEL R30, R76, R77, P0 ;  /* 0x0000004d4c1e7207 */ /* 0x000fe40000000000 */
[----:B------:R-:W-:Y:S02]  /*cac0*/  ISETP.GE.OR P2, PT, R10, UR10, P1 ;  /* 0x0000000a0a007c0c */ /* 0x000fe40008f46670 */
[----:B------:R-:W-:Y:S02]  /*cad0*/  F2FP.BF16.F32.PACK_AB R105, R60, R105 ;  /* 0x000000693c69723e */ /* 0x000fe400000010ff */
[----:B------:R-:W-:-:S02]  /*cae0*/  LOP3.LUT R10, R11, 0x380, RZ, 0xc0, !PT ;  /* 0x000003800b0a7812 */ /* 0x000fc400078ec0ff */
[----:B------:R-:W-:Y:S02]  /*caf0*/  IADD3 R77, P3, R18, 0x8060, RZ ;  /* 0x00008060124d7810 */ /* 0x000fe40007f7e0ff */
[----:B------:R-:W-:Y:S02]  /*cb00*/  F2FP.BF16.F32.PACK_AB R67, R78, R67 ;  /* 0x000000434e43723e */ /* 0x000fe400000010ff */
[----:B------:R-:W-:Y:S02]  /*cb10*/  SEL R71, R29, R28, P0 ;  /* 0x0000001c1d477207 */ /* 0x000fe40000000000 */
[----:B------:R-:W-:Y:S02]  /*cb20*/  SEL R24, R28, R29, P0 ;  /* 0x0000001d1c187207 */ /* 0x000fe40000000000 */
[----:B------:R-:W-:Y:S02]  /*cb30*/  SEL R81, R104, R105, P0 ;  /* 0x0000006968517207 */ /* 0x000fe40000000000 */
[----:B------:R-:W-:-:S02]  /*cb40*/  SEL R28, R105, R104, P0 ;  /* 0x00000068691c7207 */ /* 0x000fc40000000000 */
[----:B------:R-:W-:Y:S02]  /*cb50*/  SHF.R.U64 R10, R10, 0x3, RZ ;  /* 0x000000030a0a7819 */ /* 0x000fe400000012ff */
[----:B------:R-:W-:Y:S02]  /*cb60*/  LOP3.LUT R76, R77, 0x380, RZ, 0xc0, !PT ;  /* 0x000003804d4c7812 */ /* 0x000fe400078ec0ff */
[----:B------:R-:W-:Y:S02]  /*cb70*/  F2FP.BF16.F32.PACK_AB R63, R86, R63 ;  /* 0x0000003f563f723e */ /* 0x000fe400000010ff */
[----:B------:R-:W-:Y:S02]  /*cb80*/  F2FP.BF16.F32.PACK_AB R112, R69, R112 ;  /* 0x000000704570723e */ /* 0x000fe400000010ff */
[----:B------:R-:W-:Y:S02]  /*cb90*/  MOV R104, R6 ;  /* 0x0000000600687202 */ /* 0x000fe40000000f00 */
[----:B------:R-:W-:-:S02]  /*cba0*/  F2FP.BF16.F32.PACK_AB R126, R126, R39 ;  /* 0x000000277e7e723e */ /* 0x000fc400000010ff */
[----:B------:R-:W-:Y:S02]  /*cbb0*/  SEL R69, R56, R17, P0 ;  /* 0x0000001138457207 */ /* 0x000fe40000000000 */
[----:B------:R-:W-:Y:S02]  /*cbc0*/  SEL R20, R17, R56, P0 ;  /* 0x0000003811147207 */ /* 0x000fe40000000000 */
[----:B------:R-:W-:Y:S02]  /*cbd0*/  IADD3 R73, P6, R18, 0x8040, RZ ;  /* 0x0000804012497810 */ /* 0x000fe40007fde0ff */
[----:B------:R-:W-:Y:S02]  /*cbe0*/  SEL R123, R67, R66, P0 ;  /* 0x00000042437b7207 */ /* 0x000fe40000000000 */
[----:B------:R-:W-:Y:S02]  /*cbf0*/  SEL R39, R66, R67, P0 ;  /* 0x0000004342277207 */ /* 0x000fe40000000000 */
[----:B------:R-:W-:Y:S01]  /*cc00*/  LOP3.LUT R10, R10, R11, RZ, 0x3c, !PT ;  /* 0x0000000b0a0a7212 */ /* 0x000fe200078e3cff */
[----:B------:R-:W-:Y:S01]  /*cc10*/  IMAD.X R11, RZ, RZ, R19, P4 ;  /* 0x000000ffff0b7224 */ /* 0x000fe200020e0613 */
[----:B------:R-:W-:-:S02]  /*cc20*/  IADD3 R67, P5, R18, 0x8020, RZ ;  /* 0x0000802012437810 */ /* 0x000fc40007fbe0ff */
[----:B------:R-:W-:Y:S02]  /*cc30*/  SHF.R.U64 R76, R76, 0x3, RZ ;  /* 0x000000034c4c7819 */ /* 0x000fe400000012ff */
[----:B------:R-:W-:Y:S02]  /*cc40*/  SEL R125, R63, R62, P0 ;  /* 0x0000003e3f7d7207 */ /* 0x000fe40000000000 */
[----:B------:R-:W-:Y:S02]  /*cc50*/  SEL R40, R62, R63, P0 ;  /* 0x0000003f3e287207 */ /* 0x000fe40000000000 */
[----:B------:R-:W-:Y:S02]  /*cc60*/  IADD3 R63, P4, R18, 0x8000, RZ ;  /* 0x00008000123f7810 */ /* 0x000fe40007f9e0ff */
[----:B------:R-:W-:Y:S02]  /*cc70*/  LOP3.LUT R72, R73, 0x380, RZ, 0xc0, !PT ;  /* 0x0000038049487812 */ /* 0x000fe400078ec0ff */
[----:B------:R-:W-:-:S02]  /*cc80*/  LOP3.LUT R66, R67, 0x380, RZ, 0xc0, !PT ;  /* 0x0000038043427812 */ /* 0x000fc400078ec0ff */
[----:B------:R-:W-:Y:S01]  /*cc90*/  LOP3.LUT R76, R76, R77, RZ, 0x3c, !PT ;  /* 0x0000004d4c4c7212 */ /* 0x000fe200078e3cff */
[----:B------:R-:W-:Y:S01]  /*cca0*/  IMAD.X R77, RZ, RZ, R19, P3 ;  /* 0x000000ffff4d7224 */ /* 0x000fe200018e0613 */
[----:B------:R-:W-:Y:S02]  /*ccb0*/  F2FP.BF16.F32.PACK_AB R156, R156, R157 ;  /* 0x0000009d9c9c723e */ /* 0x000fe400000010ff */
[----:B------:R-:W-:Y:S02]  /*ccc0*/  F2FP.BF16.F32.PACK_AB R155, R154, R155 ;  /* 0x0000009b9a9b723e */ /* 0x000fe400000010ff */
[----:B------:R-:W-:Y:S02]  /*ccd0*/  F2FP.BF16.F32.PACK_AB R113, R68, R113 ;  /* 0x000000714471723e */ /* 0x000fe400000010ff */
[----:B------:R-:W-:Y:S02]  /*cce0*/  F2FP.BF16.F32.PACK_AB R152, R152, R153 ;  /* 0x000000999898723e */ /* 0x000fe400000010ff */
[----:B------:R-:W-:-:S02]  /*ccf0*/  F2FP.BF16.F32.PACK_AB R149, R148, R149 ;  /* 0x000000959495723e */ /* 0x000fc400000010ff */
[----:B------:R-:W-:Y:S02]  /*cd00*/  LOP3.LUT R62, R63, 0x380, RZ, 0xc0, !PT ;  /* 0x000003803f3e7812 */ /* 0x000fe400078ec0ff */
[----:B------:R-:W-:Y:S02]  /*cd10*/  SHF.R.U64 R72, R72, 0x3, RZ ;  /* 0x0000000348487819 */ /* 0x000fe400000012ff */
[----:B------:R-:W-:Y:S02]  /*cd20*/  IADD3 R91, P3, R18, 0xc060, RZ ;  /* 0x0000c060125b7810 */ /* 0x000fe40007f7e0ff */
[----:B------:R-:W-:Y:S02]  /*cd30*/  F2FP.BF16.F32.PACK_AB R140, R140, R141 ;  /* 0x0000008d8c8c723e */ /* 0x000fe400000010ff */
[----:B------:R-:W-:Y:S02]  /*cd40*/  F2FP.BF16.F32.PACK_AB R133, R132, R133 ;  /* 0x000000858485723e */ /* 0x000fe400000010ff */
[----:B------:R-:W-:-:S02]  /*cd50*/  F2FP.BF16.F32.PACK_AB R93, R93, R136 ;  /* 0x000000885d5d723e */ /* 0x000fc400000010ff */
[----:B------:R-:W-:Y:S02]  /*cd60*/  F2FP.BF16.F32.PACK_AB R92, R92, R137 ;  /* 0x000000895c5c723e */ /* 0x000fe400000010ff */
[----:B------:R-:W-:Y:S02]  /*cd70*/  F2FP.BF16.F32.PACK_AB R46, R111, R46 ;  /* 0x0000002e6f2e723e */ /* 0x000fe400000010ff */
[----:B------:R-:W-:Y:S02]  /*cd80*/  F2FP.BF16.F32.PACK_AB R127, R127, R38 ;  /* 0x000000267f7f723e */ /* 0x000fe400000010ff */
[----:B------:R-:W-:Y:S01]  /*cd90*/  SHF.R.U64 R66, R66, 0x3, RZ ;  /* 0x0000000342427819 */ /* 0x000fe200000012ff */
[----:B--2---:R-:W-:Y:S01]  /*cda0*/  SHFL.IDX PT, R101, R101, R14, 0x1c1f ;  /* 0x001c1f0e65657589 */ /* 0x004fe200000e0000 */
[----:B------:R-:W-:Y:S02]  /*cdb0*/  LOP3.LUT R50, R14, 0x2, RZ, 0x3c, !PT ;  /* 0x000000020e327812 */ /* 0x000fe400078e3cff */
[----:B------:R-:W-:Y:S01]  /*cdc0*/  SEL R83, R112, R113, P0 ;  /* 0x0000007170537207 */ /* 0x000fe20000000000 */
[----:B------:R-:W-:Y:S01]  /*cdd0*/  SHFL.IDX PT, R57, R57, R14, 0x1c1f ;  /* 0x001c1f0e39397589 */ /* 0x000fe200000e0000 */
[----:B------:R-:W-:-:S02]  /*cde0*/  SEL R29, R113, R112, P0 ;  /* 0x00000070711d7207 */ /* 0x000fc40000000000 */
[----:B------:R-:W-:Y:S01]  /*cdf0*/  SEL R111, R156, R155, P0 ;  /* 0x0000009b9c6f7207 */ /* 0x000fe20000000000 */
[----:B------:R-:W1:Y:S01]  /*ce00*/  SHFL.IDX PT, R52, R109, R50, 0x1c1f ;  /* 0x001c1f326d347589 */ /* 0x000e6200000e0000 */
[----:B------:R-:W-:Y:S02]  /*ce10*/  SEL R38, R155, R156, P0 ;  /* 0x0000009c9b267207 */ /* 0x000fe40000000000 */
[----:B------:R-:W-:Y:S01]  /*ce20*/  F2FP.BF16.F32.PACK_AB R134, R134, R35 ;  /* 0x000000238686723e */ /* 0x000fe200000010ff */
[----:B------:R-:W2:Y:S01]  /*ce30*/  SHFL.IDX PT, R6, R43, R50, 0x1c1f ;  /* 0x001c1f322b067589 */ /* 0x000ea200000e0000 */
[----:B------:R-:W-:Y:S02]  /*ce40*/  F2FP.BF16.F32.PACK_AB R135, R135, R34 ;  /* 0x000000228787723e */ /* 0x000fe400000010ff */
[----:B------:R-:W-:Y:S01]  /*ce50*/  SEL R113, R152, R149, P0 ;  /* 0x0000009598717207 */ /* 0x000fe20000000000 */
[----:B------:R-:W-:Y:S01]  /*ce60*/  SHFL.IDX PT, R65, R65, R14, 0x1c1f ;  /* 0x001c1f0e41417589 */ /* 0x000fe200000e0000 */
[----:B------:R-:W-:-:S02]  /*ce70*/  SHF.R.U64 R62, R62, 0x3, RZ ;  /* 0x000000033e3e7819 */ /* 0x000fc400000012ff */
[----:B------:R-:W-:Y:S01]  /*ce80*/  LOP3.LUT R72, R72, R73, RZ, 0x3c, !PT ;  /* 0x0000004948487212 */ /* 0x000fe200078e3cff */
[----:B------:R-:W-:Y:S01]  /*ce90*/  SHFL.IDX PT, R56, R15, R50, 0x1c1f ;  /* 0x001c1f320f387589 */ /* 0x000fe200000e0000 */
[----:B------:R-:W-:Y:S01]  /*cea0*/  LOP3.LUT R90, R91, 0x380, RZ, 0xc0, !PT ;  /* 0x000003805b5a7812 */ /* 0x000fe200078ec0ff */
[----:B------:R-:W-:Y:S01]  /*ceb0*/  IMAD.X R73, RZ, RZ, R19, P6 ;  /* 0x000000ffff497224 */ /* 0x000fe200030e0613 */
        /* <DEDUP_REMOVED lines=8> */
[----:B------:R-:W-:Y:S02]  /*cf40*/  F2FP.BF16.F32.PACK_AB R45, R45, R88 ;  /* 0x000000582d2d723e */ /* 0x000fe400000010ff */
[----:B------:R-:W-:Y:S01]  /*cf50*/  LOP3.LUT R66, R66, R67, RZ, 0x3c, !PT ;  /* 0x0000004342427212 */ /* 0x000fe200078e3cff */
[--C-:B------:R-:W-:Y:S01]  /*cf60*/  IMAD.X R67, RZ, RZ, R19.reuse, P5 ;  /* 0x000000ffff437224 */ /* 0x100fe200028e0613 */
[----:B------:R-:W-:Y:S01]  /*cf70*/  IADD3 R93, P6, R18, 0xc040, RZ ;  /* 0x0000c040125d7810 */ /* 0x000fe20007fde0ff */
[----:B------:R-:W-:Y:S01]  /*cf80*/  SHFL.IDX PT, R61, R61, R14, 0x1c1f ;  /* 0x001c1f0e3d3d7589 */ /* 0x000fe200000e0000 */
[----:B------:R-:W-:Y:S02]  /*cf90*/  MOV R106, R4 ;  /* 0x00000004006a7202 */ /* 0x000fe40000000f00 */
[----:B------:R-:W-:Y:S01]  /*cfa0*/  LOP3.LUT R62, R62, R63, RZ, 0x3c, !PT ;  /* 0x0000003f3e3e7212 */ /* 0x000fe200078e3cff */
[----:B------:R-:W-:Y:S01]  /*cfb0*/  IMAD.X R63, RZ, RZ, R19, P4 ;  /* 0x000000ffff3f7224 */ /* 0x000fe200020e0613 */
[----:B------:R-:W-:Y:S01]  /*cfc0*/  IADD3 R95, P5, R18, 0xc020, RZ ;  /* 0x0000c020125f7810 */ /* 0x000fe20007fbe0ff */
[----:B------:R-:W-:Y:S01]  /*cfd0*/  SHFL.IDX PT, R113, R113, R14, 0x1c1f ;  /* 0x001c1f0e71717589 */ /* 0x000fe200000e0000 */
[----:B------:R-:W-:-:S02]  /*cfe0*/  SHF.R.U64 R90, R90, 0x3, RZ ;  /* 0x000000035a5a7819 */ /* 0x000fc400000012ff */
[----:B-1----:R-:W-:Y:S01]  /*cff0*/  SEL R5, R101, R52, P0 ;  /* 0x0000003465057207 */ /* 0x002fe20000000000 */
[----:B------:R-:W-:Y:S01]  /*d000*/  SHFL.IDX PT, R80, R35, R50, 0x1c1f ;  /* 0x001c1f3223507589 */ /* 0x000fe200000e0000 */
[----:B------:R-:W-:Y:S02]  /*d010*/  SEL R7, R52, R101, P0 ;  /* 0x0000006534077207 */ /* 0x000fe40000000000 */
[----:B------:R-:W-:Y:S01]  /*d020*/  MOV R55, R54 ;  /* 0x0000003600377202 */ /* 0x000fe20000000f00 */
[----:B------:R-:W1:Y:S01]  /*d030*/  SHFL.IDX PT, R52, R12, R50, 0x1c1f ;  /* 0x001c1f320c347589 */ /* 0x000e6200000e0000 */
[----:B------:R-:W-:Y:S02]  /*d040*/  SEL R85, R45, R44, P0 ;  /* 0x0000002c2d557207 */ /* 0x000fe40000000000 */
[----:B------:R-:W-:Y:S01]  /*d050*/  IADD3 R97, P4, R18, 0xc000, RZ ;  /* 0x0000c00012617810 */ /* 0x000fe20007f9e0ff */
[----:B------:R3:W4:Y:S01]  /*d060*/  SHFL.IDX PT, R54, R13, R50, 0x1c1f ;  /* 0x001c1f320d367589 */ /* 0x00072200000e0000 */
[----:B------:R-:W-:-:S02]  /*d070*/  LOP3.LUT R92, R93, 0x380, RZ, 0xc0, !PT ;  /* 0x000003805d5c7812 */ /* 0x000fc400078ec0ff */
[----:B------:R-:W-:Y:S01]  /*d080*/  SEL R26, R44, R45, P0 ;  /* 0x0000002d2c1a7207 */ /* 0x000fe20000000000 */
[----:B------:R-:W-:Y:S01]  /*d090*/  SHFL.IDX PT, R115, R115, R14, 0x1c1f ;  /* 0x001c1f0e73737589 */ /* 0x000fe200000e0000 */
[----:B------:R-:W-:Y:S02]  /*d0a0*/  LOP3.LUT R94, R95, 0x380, RZ, 0xc0, !PT ;  /* 0x000003805f5e7812 */ /* 0x000fe400078ec0ff */
[----:B------:R-:W-:Y:S01]  /*d0b0*/  LOP3.LUT R90, R90, R91, RZ, 0x3c, !PT ;  /* 0x0000005b5a5a7212 */ /* 0x000fe200078e3cff */
[----:B------:R-:W-:Y:S01]  /*d0c0*/  SHFL.IDX PT, R34, R34, R50, 0x1c1f ;  /* 0x001c1f3222227589 */ /* 0x000fe200000e0000 */
[----:B------:R-:W-:Y:S01]  /*d0d0*/  IMAD.X R91, RZ, RZ, R19, P3 ;  /* 0x000000ffff5b7224 */ /* 0x000fe200018e0613 */
[----:B------:R-:W-:Y:S02]  /*d0e0*/  F2FP.BF16.F32.PACK_AB R47, R110, R47 ;  /* 0x0000002f6e2f723e */ /* 0x000fe400000010ff */
[----:B------:R-:W-:Y:S01]  /*d0f0*/  SHFL.IDX PT, R69, R69, R14, 0x1c1f ;  /* 0x001c1f0e45457589 */ /* 0x000fe200000e0000 */
[----:B------:R-:W-:-:S02]  /*d100*/  LOP3.LUT R96, R97, 0x380, RZ, 0xc0, !PT ;  /* 0x0000038061607812 */ /* 0x000fc400078ec0ff */
[----:B------:R-:W-:Y:S01]  /*d110*/  SHF.R.U64 R92, R92, 0x3, RZ ;  /* 0x000000035c5c7819 */ /* 0x000fe200000012ff */
[----:B------:R-:W-:Y:S01]  /*d120*/  SHFL.IDX PT, R121, R121, R14, 0x1c1f ;  /* 0x001c1f0e79797589 */ /* 0x000fe200000e0000 */
[----:B------:R-:W-:Y:S02]  /*d130*/  MOV R63, R62 ;  /* 0x0000003e003f7202 */ /* 0x000fe40000000f00 */
[----:B------:R-:W-:Y:S01]  /*d140*/  MOV R53, R72 ;  /* 0x0000004800357202 */ /* 0x000fe20000000f00 */
[----:B------:R-:W-:Y:S01]  /*d150*/  SHFL.IDX PT, R20, R20, R50, 0x1c1f ;  /* 0x001c1f3214147589 */ /* 0x000fe200000e0000 */
[----:B------:R-:W-:Y:S02]  /*d160*/  SHF.R.U64 R94, R94, 0x3, RZ ;  /* 0x000000035e5e7819 */ /* 0x000fe400000012ff */
[----:B--2---:R-:W-:Y:S01]  /*d170*/  SEL R4, R57, R6, P0 ;  /* 0x0000000639047207 */ /* 0x004fe20000000000 */
[----:B------:R-:W-:Y:S01]  /*d180*/  SHFL.IDX PT, R36, R36, R50, 0x1c1f ;  /* 0x001c1f3224247589 */ /* 0x000fe200000e0000 */
[----:B------:R-:W-:-:S02]  /*d190*/  SEL R6, R6, R57, P0 ;  /* 0x0000003906067207 */ /* 0x000fc40000000000 */
[----:B------:R-:W-:Y:S01]  /*d1a0*/  SEL R133, R47, R46, P0 ;  /* 0x0000002e2f857207 */ /* 0x000fe20000000000 */
[----:B------:R-:W-:Y:S01]  /*d1b0*/  BAR.SYNC.DEFER_BLOCKING 0x1, 0x100 ;  /* 0x0044000000007b1d */ /* 0x000fe20000010000 */
[----:B------:R-:W-:Y:S02]  /*d1c0*/  SEL R44, R46, R47, P0 ;  /* 0x0000002f2e2c7207 */ /* 0x000fe40000000000 */
[----:B------:R-:W-:Y:S02]  /*d1d0*/  SHF.R.U64 R96, R96, 0x3, RZ ;  /* 0x0000000360607819 */ /* 0x000fe400000012ff */
[----:B------:R-:W-:Y:S01]  /*d1e0*/  LOP3.LUT R92, R92, R93, RZ, 0x3c, !PT ;  /* 0x0000005d5c5c7212 */ /* 0x000fe200078e3cff */
[----:B------:R-:W-:Y:S01]  /*d1f0*/  IMAD.X R93, RZ, RZ, R19, P6 ;  /* 0x000000ffff5d7224 */ /* 0x000fe200030e0613 */
[----:B------:R-:W-:Y:S01]  /*d200*/  MOV R67, R66 ;  /* 0x0000004200437202 */ /* 0x000fe20000000f00 */
[----:B------:R-:W-:Y:S01]  /*d210*/  SHFL.IDX PT, R75, R75, R14, 0x1c1f ;  /* 0x001c1f0e4b4b7589 */ /* 0x000fe200000e0000 */
[----:B------:R-:W-:-:S02]  /*d220*/  MOV R17, R90 ;  /* 0x0000005a00117202 */ /* 0x000fc40000000f00 */
[----:B------:R-:W-:Y:S01]  /*d230*/  SEL R137, R118, R119, P0 ;  /* 0x0000007776897207 */ /* 0x000fe20000000000 */
[----:B------:R-:W-:Y:S01]  /*d240*/  SHFL.IDX PT, R117, R117, R14, 0x1c1f ;  /* 0x001c1f0e75757589 */ /* 0x000fe200000e0000 */
[----:B------:R-:W-:Y:S02]  /*d250*/  SEL R45, R119, R118, P0 ;  /* 0x00000076772d7207 */ /* 0x000fe40000000000 */
[----:B------:R-:W-:Y:S01]  /*d260*/  SEL R119, R126, R127, P0 ;  /* 0x0000007f7e777207 */ /* 0x000fe20000000000 */
[----:B------:R-:W-:Y:S01]  /*d270*/  SHFL.IDX PT, R58, R21, R50, 0x1c1f ;  /* 0x001c1f32153a7589 */ /* 0x000fe200000e0000 */
[----:B------:R-:W-:Y:S02]  /*d280*/  SEL R46, R127, R126, P0 ;  /* 0x0000007e7f2e7207 */ /* 0x000fe40000000000 */
[----:B------:R-:W-:Y:S01]  /*d290*/  LOP3.LUT R94, R94, R95, RZ, 0x3c, !PT ;  /* 0x0000005f5e5e7212 */ /* 0x000fe200078e3cff */
[----:B------:R-:W2:Y:S01]  /*d2a0*/  SHFL.IDX PT, R82, R37, R50, 0x1c1f ;  /* 0x001c1f3225527589 */ /* 0x000ea200000e0000 */
[----:B------:R-:W-:Y:S01]  /*d2b0*/  SEL R127, R134, R135, P0 ;  /* 0x00000087867f7207 */ /* 0x000fe20000000000 */
[----:B------:R-:W-:Y:S01]  /*d2c0*/  IMAD.X R95, RZ, RZ, R19, P5 ;  /* 0x000000ffff5f7224 */ /* 0x000fe200028e0613 */
[----:B------:R-:W-:Y:S01]  /*d2d0*/  SEL R47, R135, R134, P0 ;  /* 0x00000086872f7207 */ /* 0x000fe20000000000 */
[----:B------:R-:W-:Y:S01]  /*d2e0*/  SHFL.IDX PT, R71, R71, R14, 0x1c1f ;  /* 0x001c1f0e47477589 */ /* 0x000fe200000e0000 */
[----:B------:R-:W-:-:S02]  /*d2f0*/  SEL R135, R142, R143, P0 ;  /* 0x0000008f8e877207 */ /* 0x000fc40000000000 */
[----:B------:R-:W-:Y:S01]  /*d300*/  SEL R48, R143, R142, P0 ;  /* 0x0000008e8f307207 */ /* 0x000fe20000000000 */
[----:B------:R-:W-:Y:S01]  /*d310*/  SHFL.IDX PT, R123, R123, R14, 0x1c1f ;  /* 0x001c1f0e7b7b7589 */ /* 0x000fe200000e0000 */
[----:B------:R-:W-:Y:S01]  /*d320*/  LOP3.LUT R96, R96, R97, RZ, 0x3c, !PT ;  /* 0x0000006160607212 */ /* 0x000fe200078e3cff */
[----:B------:R-:W-:Y:S01]  /*d330*/  IMAD.X R97, RZ, RZ, R19, P4 ;  /* 0x000000ffff617224 */ /* 0x000fe200020e0613 */
[----:B------:R-:W-:Y:S01]  /*d340*/  MOV R100, R10 ;  /* 0x0000000a00647202 */ /* 0x000fe20000000f00 */
[----:B------:R4:W5:Y:S01]  /*d350*/  SHFL.IDX PT, R60, R24, R50, 0x1c1f ;  /* 0x001c1f32183c7589 */ /* 0x00096200000e0000 */
[----:B------:R-:W-:Y:S02]  /*d360*/  MOV R11, R92 ;  /* 0x0000005c000b7202 */ /* 0x000fe40000000f00 */
[----:B------:R-:W-:Y:S01]  /*d370*/  MOV R51, R76 ;  /* 0x0000004c00337202 */ /* 0x000fe20000000f00 */
[----:B------:R-:W5:Y:S01]  /*d380*/  SHFL.IDX PT, R84, R39, R50, 0x1c1f ;  /* 0x001c1f3227547589 */ /* 0x000f6200000e0000 */
[----:B------:R-:W-:-:S02]  /*d390*/  MOV R10, R94 ;  /* 0x0000005e000a7202 */ /* 0x000fc40000000f00 */
[----:B------:R-:W-:Y:S01]  /*d3a0*/  MOV R97, R96 ;  /* 0x0000006000617202 */ /* 0x000fe20000000f00 */
[----:B------:R-:W-:Y:S01]  /*d3b0*/  SHFL.IDX PT, R79, R79, R14, 0x1c1f ;  /* 0x001c1f0e4f4f7589 */ /* 0x000fe200000e0000 */
[----:B------:R-:W-:Y:S01]  /*d3c0*/  MOV R102, R8 ;  /* 0x0000000800667202 */ /* 0x000fe20000000f00 */
[----:B------:R-:W-:Y:S01]  /*d3d0*/  IMAD.U32 R9, RZ, RZ, UR9 ;  /* 0x00000009ff097e24 */ /* 0x000fe2000f8e00ff */
[----:B-1----:R-:W-:Y:S01]  /*d3e0*/  SEL R12, R59, R52, P0 ;  /* 0x000000343b0c7207 */ /* 0x002fe20000000000 */
[----:B------:R-:W-:Y:S01]  /*d3f0*/  SHFL.IDX PT, R125, R125, R14, 0x1c1f ;  /* 0x001c1f0e7d7d7589 */ /* 0x000fe200000e0000 */
[----:B---3--:R-:W-:Y:S01]  /*d400*/  SEL R13, R111, R38, P0 ;  /* 0x000000266f0d7207 */ /* 0x008fe20000000000 */
[----:B------:R-:W-:Y:S01]  /*d410*/  IMAD.U32 R9, RZ, RZ, UR5 ;  /* 0x00000005ff097e24 */ /* 0x000fe2000f8e00ff */
[----:B------:R-:W-:Y:S01]  /*d420*/  SEL R15, R38, R111, P0 ;  /* 0x0000006f260f7207 */ /* 0x000fe20000000000 */
[----:B------:R1:W3:Y:S01]  /*d430*/  SHFL.IDX PT, R62, R25, R50, 0x1c1f ;  /* 0x001c1f32193e7589 */ /* 0x0002e200000e0000 */
[----:B----4-:R-:W-:Y:S01]  /*d440*/  SEL R24, R61, R54, P0 ;  /* 0x000000363d187207 */ /* 0x010fe20000000000 */
[----:B------:R-:W-:Y:S01]  /*d450*/  USHF.R.S32.HI UR5, URZ, 0x1f, UR44 ;  /* 0x0000001f3f057899 */ /* 0x000fe2000801142c */
[----:B--2---:R-:W-:Y:S01]  /*d460*/  SEL R35, R82, R117, P0 ;  /* 0x0000007552237207 */ /* 0x004fe20000000000 */
[----:B------:R3:W2:Y:S01]  /*d470*/  SHFL.IDX PT, R86, R40, R50, 0x1c1f ;  /* 0x001c1f3228567589 */ /* 0x0006a200000e0000 */
[----:B------:R-:W-:Y:S01]  /*d480*/  IMAD.U32 R8, RZ, RZ, UR8 ;  /* 0x00000008ff087e24 */ /* 0x000fe2000f8e00ff */
[----:B------:R-:W-:-:S02]  /*d490*/  ISETP.GE.OR P1, PT, R3, UR10, P1 ;  /* 0x0000000a03007c0c */ /* 0x000fc40008f26670 */
[----:B------:R-:W-:Y:S01]  /*d4a0*/  SHFL.IDX PT, R85, R85, R14, 0x1c1f ;  /* 0x001c1f0e55557589 */ /* 0x000fe200000e0000 */
[----:B-----5:R-:W-:Y:S02]  /*d4b0*/  SEL R38, R60, R71, P0 ;  /* 0x000000473c267207 */ /* 0x020fe40000000000 */
[----:B-1----:R-:W-:Y:S01]  /*d4c0*/  SEL R25, R113, R80, P0 ;  /* 0x0000005071197207 */ /* 0x002fe20000000000 */
[----:B------:R-:W-:Y:S01]  /*d4d0*/  SHFL.IDX PT, R129, R129, R14, 0x1c1f ;  /* 0x001c1f0e81817589 */ /* 0x000fe200000e0000 */
[----:B------:R-:W-:Y:S02]  /*d4e0*/  SEL R37, R123, R84, P0 ;  /* 0x000000547b257207 */ /* 0x000fe40000000000 */
[----:B------:R-:W-:Y:S01]  /*d4f0*/  SEL R39, R84, R123, P0 ;  /* 0x0000007b54277207 */ /* 0x000fe20000000000 */
[----:B------:R1:W-:Y:S04]  /*d500*/  SHFL.IDX PT, R64, R26, R50, 0x1c1f ;  /* 0x001c1f321a407589 */ /* 0x0003e800000e0000 */
[----:B------:R4:W-:Y:S04]  /*d510*/  SHFL.IDX PT, R68, R28, R50, 0x1c1f ;  /* 0x001c1f321c447589 */ /* 0x0009e800000e0000 */
[----:B------:R5:W-:Y:S01]  /*d520*/  SHFL.IDX PT, R72, R30, R50, 0x1c1f ;  /* 0x001c1f321e487589 */ /* 0x000be200000e0000 */
[----:B---3--:R-:W-:-:S02]  /*d530*/  SEL R40, R79, R62, P0 ;  /* 0x0000003e4f287207 */ /* 0x008fc40000000000 */
[----:B-1----:R-:W-:Y:S01]  /*d540*/  SEL R26, R54, R61, P0 ;  /* 0x0000003d361a7207 */ /* 0x002fe20000000000 */
[----:B------:R1:W-:Y:S01]  /*d550*/  SHFL.IDX PT, R88, R41, R50, 0x1c1f ;  /* 0x001c1f3229587589 */ /* 0x0003e200000e0000 */
[----:B--2---:R-:W-:Y:S02]  /*d560*/  SEL R43, R86, R125, P0 ;  /* 0x0000007d562b7207 */ /* 0x004fe40000000000 */
[----:B----4-:R-:W-:Y:S01]  /*d570*/  SEL R28, R65, R56, P0 ;  /* 0x00000038411c7207 */ /* 0x010fe20000000000 */
[----:B------:R-:W-:Y:S01]  /*d580*/  SHFL.IDX PT, R89, R89, R14, 0x1c1f ;  /* 0x001c1f0e59597589 */ /* 0x000fe200000e0000 */
[----:B-----5:R-:W-:Y:S02]  /*d590*/  SEL R30, R56, R65, P0 ;  /* 0x00000041381e7207 */ /* 0x020fe40000000000 */
[----:B------:R-:W2:Y:S01]  /*d5a0*/  LDC.64 R56, c[0x0][0xb78] ;  /* 0x0002de00ff387b82 */ /* 0x000ea20000000a00 */
[----:B------:R-:W-:Y:S01]  /*d5b0*/  SHFL.IDX PT, R131, R131, R14, 0x1c1f ;  /* 0x001c1f0e83837589 */ /* 0x000fe200000e0000 */
[----:B-1----:R-:W-:-:S03]  /*d5c0*/  SEL R41, R125, R86, P0 ;  /* 0x000000567d297207 */ /* 0x002fc60000000000 */
[----:B------:R1:W-:Y:S04]  /*d5d0*/  SHFL.IDX PT, R66, R27, R50, 0x1c1f ;  /* 0x001c1f321b427589 */ /* 0x0003e800000e0000 */
[----:B------:R3:W-:Y:S04]  /*d5e0*/  SHFL.IDX PT, R90, R42, R50, 0x1c1f ;  /* 0x001c1f322a5a7589 */ /* 0x0007e800000e0000 */
[----:B------:R-:W-:Y:S01]  /*d5f0*/  SHFL.IDX PT, R81, R81, R14, 0x1c1f ;  /* 0x001c1f0e51517589 */ /* 0x000fe200000e0000 */
[----:B-1----:R-:W-:-:S03]  /*d600*/  SEL R27, R80, R113, P0 ;  /* 0x00000071501b7207 */ /* 0x002fc60000000000 */
[----:B------:R-:W-:Y:S01]  /*d610*/  SHFL.IDX PT, R83, R83, R14, 0x1c1f ;  /* 0x001c1f0e53537589 */ /* 0x000fe200000e0000 */
[----:B---3--:R-:W-:-:S03]  /*d620*/  SEL R42, R62, R79, P0 ;  /* 0x0000004f3e2a7207 */ /* 0x008fc60000000000 */
[----:B------:R-:W-:Y:S01]  /*d630*/  SHFL.IDX PT, R133, R133, R14, 0x1c1f ;  /* 0x001c1f0e85857589 */ /* 0x000fe200000e0000 */
[----:B--2---:R-:W-:-:S03]  /*d640*/  IMAD.WIDE.U32 R8, R56, UR44, R8 ;  /* 0x0000002c38087c25 */ /* 0x004fc6000f8e0008 */
[----:B------:R1:W-:Y:S04]  /*d650*/  SHFL.IDX PT, R70, R29, R50, 0x1c1f ;  /* 0x001c1f321d467589 */ /* 0x0003e800000e0000 */
[----:B------:R-:W-:Y:S04]  /*d660*/  SHFL.IDX PT, R44, R44, R50, 0x1c1f ;  /* 0x001c1f322c2c7589 */ /* 0x000fe800000e0000 */
[----:B------:R-:W-:Y:S01]  /*d670*/  SHFL.IDX PT, R87, R87, R14, 0x1c1f ;  /* 0x001c1f0e57577589 */ /* 0x000fe200000e0000 */
[----:B-1----:R-:W-:-:S03]  /*d680*/  SEL R29, R115, R34, P0 ;  /* 0x00000022731d7207 */ /* 0x002fc60000000000 */
[----:B------:R-:W-:Y:S04]  /*d690*/  SHFL.IDX PT, R137, R137, R14, 0x1c1f ;  /* 0x001c1f0e89897589 */ /* 0x000fe800000e0000 */
[----:B------:R-:W-:Y:S04]  /*d6a0*/  SHFL.IDX PT, R92, R45, R50, 0x1c1f ;  /* 0x001c1f322d5c7589 */ /* 0x000fe800000e0000 */
[----:B------:R-:W-:Y:S04]  /*d6b0*/  SHFL.IDX PT, R103, R103, R14, 0x1c1f ;  /* 0x001c1f0e67677589 */ /* 0x000fe800000e0000 */
[----:B------:R-:W-:Y:S04]  /*d6c0*/  SHFL.IDX PT, R119, R119, R14, 0x1c1f ;  /* 0x001c1f0e77777589 */ /* 0x000fe800000e0000 */
[----:B------:R1:W-:Y:S04]  /*d6d0*/  SHFL.IDX PT, R74, R31, R50, 0x1c1f ;  /* 0x001c1f321f4a7589 */ /* 0x0003e800000e0000 */
[----:B------:R-:W-:Y:S04]  /*d6e0*/  SHFL.IDX PT, R46, R46, R50, 0x1c1f ;  /* 0x001c1f322e2e7589 */ /* 0x000fe800000e0000 */
[----:B------:R-:W-:Y:S01]  /*d6f0*/  SHFL.IDX PT, R105, R105, R14, 0x1c1f ;  /* 0x001c1f0e69697589 */ /* 0x000fe200000e0000 */
[----:B-1----:R-:W-:-:S03]  /*d700*/  SEL R31, R34, R115, P0 ;  /* 0x00000073221f7207 */ /* 0x002fc60000000000 */
[----:B------:R-:W-:Y:S01]  /*d710*/  SHFL.IDX PT, R127, R127, R14, 0x1c1f ;  /* 0x001c1f0e7f7f7589 */ /* 0x000fe200000e0000 */
[----:B------:R-:W-:-:S03]  /*d720*/  SEL R34, R58, R75, P0 ;  /* 0x0000004b3a227207 */ /* 0x000fc60000000000 */
[----:B------:R1:W-:Y:S04]  /*d730*/  SHFL.IDX PT, R76, R32, R50, 0x1c1f ;  /* 0x001c1f32204c7589 */ /* 0x0003e800000e0000 */
[----:B------:R-:W2:Y:S04]  /*d740*/  SHFL.IDX PT, R94, R47, R50, 0x1c1f ;  /* 0x001c1f322f5e7589 */ /* 0x000ea800000e0000 */
[----:B------:R-:W-:Y:S01]  /*d750*/  SHFL.IDX PT, R107, R107, R14, 0x1c1f ;  /* 0x001c1f0e6b6b7589 */ /* 0x000fe200000e0000 */
[----:B-1----:R-:W-:-:S03]  /*d760*/  SEL R32, R75, R58, P0 ;  /* 0x0000003a4b207207 */ /* 0x002fc60000000000 */
[----:B------:R-:W-:Y:S04]  /*d770*/  SHFL.IDX PT, R135, R135, R14, 0x1c1f ;  /* 0x001c1f0e87877589 */ /* 0x000fe800000e0000 */
[----:B------:R1:W-:Y:S04]  /*d780*/  SHFL.IDX PT, R78, R33, R50, 0x1c1f ;  /* 0x001c1f32214e7589 */ /* 0x0003e800000e0000 */
[----:B------:R-:W-:Y:S04]  /*d790*/  SHFL.IDX PT, R48, R48, R50, 0x1c1f ;  /* 0x001c1f3230307589 */ /* 0x000fe800000e0000 */
[----:B------:R3:W-:Y:S01]  /*d7a0*/  SHFL.IDX PT, R139, R139, R14, 0x1c1f ;  /* 0x001c1f0e8b8b7589 */ /* 0x0007e200000e0000 */
[----:B-1----:R-:W-:-:S03]  /*d7b0*/  SEL R33, R117, R82, P0 ;  /* 0x0000005275217207 */ /* 0x002fc60000000000 */
[----:B------:R-:W1:Y:S01]  /*d7c0*/  SHFL.IDX PT, R96, R49, R50, 0x1c1f ;  /* 0x001c1f3231607589 */ /* 0x000e6200000e0000 */
[----:B--2---:R-:W-:Y:S02]  /*d7d0*/  SEL R73, R127, R94, P0 ;  /* 0x0000005e7f497207 */ /* 0x004fe40000000000 */
[----:B------:R-:W-:Y:S01]  /*d7e0*/  SEL R75, R94, R127, P0 ;  /* 0x0000007f5e4b7207 */ /* 0x000fe20000000000 */
[----:B------:R2:W-:Y:S01]  /*d7f0*/  STSM.16.M88.4 [R108], R4 ;  /* 0x000000046c007844 */ /* 0x0005e20000000200 */
[----:B---3--:R-:W-:-:S05]  /*d800*/  SEL R14, R52, R59, P0 ;  /* 0x0000003b340e7207 */ /* 0x008fca0000000000 */
[----:B------:R3:W-:Y:S04]  /*d810*/  STSM.16.M88.4 [R106], R12 ;  /* 0x0000000c6a007844 */ /* 0x0007e80000000200 */
[----:B------:R4:W-:Y:S04]  /*d820*/  STSM.16.M88.4 [R104], R24 ;  /* 0x0000001868007844 */ /* 0x0009e80000000200 */
[----:B------:R-:W-:Y:S01]  /*d830*/  STSM.16.M88.4 [R102], R28 ;  /* 0x0000001c66007844 */ /* 0x000fe20000000200 */
[----:B--2---:R-:W-:Y:S02]  /*d840*/  SEL R4, R69, R20, P0 ;  /* 0x0000001445047207 */ /* 0x004fe40000000000 */
[----:B------:R-:W-:Y:S01]  /*d850*/  SEL R6, R20, R69, P0 ;  /* 0x0000004514067207 */ /* 0x000fe20000000000 */
[----:B------:R-:W-:Y:S01]  /*d860*/  IMAD R20, R56, UR5, RZ ;  /* 0x0000000538147c24 */ /* 0x000fe2000f8e02ff */
[----:B------:R-:W-:-:S02]  /*d870*/  SEL R5, R121, R36, P0 ;  /* 0x0000002479057207 */ /* 0x000fc40000000000 */
[----:B------:R-:W-:Y:S01]  /*d880*/  SEL R7, R36, R121, P0 ;  /* 0x0000007924077207 */ /* 0x000fe20000000000 */
[----:B------:R-:W-:Y:S01]  /*d890*/  IMAD R20, R57, UR44, R20 ;  /* 0x0000002c39147c24 */ /* 0x000fe2000f8e0214 */
[----:B------:R-:W-:Y:S02]  /*d8a0*/  SEL R36, R71, R60, P0 ;  /* 0x0000003c47247207 */ /* 0x000fe40000000000 */
[----:B---3--:R-:W-:Y:S01]  /*d8b0*/  SEL R12, R85, R64, P0 ;  /* 0x00000040550c7207 */ /* 0x008fe20000000000 */
[----:B------:R2:W-:Y:S01]  /*d8c0*/  STSM.16.M88.4 [R100], R4 ;  /* 0x0000000464007844 */ /* 0x0005e20000000200 */
[----:B------:R-:W-:Y:S02]  /*d8d0*/  SEL R14, R64, R85, P0 ;  /* 0x00000055400e7207 */ /* 0x000fe40000000000 */
[----:B------:R-:W-:Y:S01]  /*d8e0*/  SEL R13, R129, R88, P0 ;  /* 0x00000058810d7207 */ /* 0x000fe20000000000 */
[----:B------:R-:W-:Y:S01]  /*d8f0*/  STSM.16.M88.4 [R99], R32 ;  /* 0x0000002063007844 */ /* 0x000fe20000000200 */
[----:B------:R-:W-:-:S02]  /*d900*/  SEL R15, R88, R129, P0 ;  /* 0x00000081580f7207 */ /* 0x000fc40000000000 */
[----:B----4-:R-:W-:Y:S01]  /*d910*/  SEL R24, R81, R68, P0 ;  /* 0x0000004451187207 */ /* 0x010fe20000000000 */
[----:B------:R-:W-:Y:S01]  /*d920*/  STSM.16.M88.4 [R98], R36 ;  /* 0x0000002462007844 */ /* 0x000fe20000000200 */
[----:B------:R-:W-:Y:S02]  /*d930*/  SEL R26, R68, R81, P0 ;  /* 0x00000051441a7207 */ /* 0x000fe40000000000 */
[----:B------:R-:W-:Y:S01]  /*d940*/  SEL R25, R133, R44, P0 ;  /* 0x0000002c85197207 */ /* 0x000fe20000000000 */
[----:B------:R-:W-:Y:S01]  /*d950*/  STSM.16.M88.4 [R55], R40 ;  /* 0x0000002837007844 */ /* 0x000fe20000000200 */
[----:B------:R-:W-:Y:S02]  /*d960*/  SEL R27, R44, R133, P0 ;  /* 0x000000852c1b7207 */ /* 0x000fe40000000000 */
[----:B------:R-:W-:Y:S01]  /*d970*/  SEL R68, R83, R70, P0 ;  /* 0x0000004653447207 */ /* 0x000fe20000000000 */
[----:B------:R3:W-:Y:S01]  /*d980*/  STSM.16.M88.4 [R63], R12 ;  /* 0x0000000c3f007844 */ /* 0x0007e20000000200 */
[----:B--2---:R-:W-:-:S02]  /*d990*/  SEL R4, R89, R66, P0 ;  /* 0x0000004259047207 */ /* 0x004fc40000000000 */
[----:B------:R-:W-:Y:S02]  /*d9a0*/  SEL R6, R66, R89, P0 ;  /* 0x0000005942067207 */ /* 0x000fe40000000000 */
[----:B------:R-:W-:Y:S02]  /*d9b0*/  SEL R5, R131, R90, P0 ;  /* 0x0000005a83057207 */ /* 0x000fe40000000000 */
[----:B------:R-:W-:Y:S02]  /*d9c0*/  SEL R7, R90, R131, P0 ;  /* 0x000000835a077207 */ /* 0x000fe40000000000 */
[----:B------:R-:W-:Y:S02]  /*d9d0*/  SEL R70, R70, R83, P0 ;  /* 0x0000005346467207 */ /* 0x000fe40000000000 */
[----:B------:R-:W-:Y:S01]  /*d9e0*/  SEL R69, R137, R92, P0 ;  /* 0x0000005c89457207 */ /* 0x000fe20000000000 */
[----:B------:R2:W-:Y:S01]  /*d9f0*/  STSM.16.M88.4 [R67], R4 ;  /* 0x0000000443007844 */ /* 0x0005e20000000200 */
[----:B------:R-:W-:-:S02]  /*da00*/  SEL R71, R92, R137, P0 ;  /* 0x000000895c477207 */ /* 0x000fc40000000000 */
[----:B-1----:R-:W-:Y:S01]  /*da10*/  SEL R77, R139, R96, P0 ;  /* 0x000000608b4d7207 */ /* 0x002fe20000000000 */
[----:B------:R-:W-:Y:S01]  /*da20*/  STSM.16.M88.4 [R53], R24 ;  /* 0x0000001835007844 */ /* 0x000fe20000000200 */
[----:B---3--:R-:W-:Y:S02]  /*da30*/  SHF.R.S32.HI R13, RZ, 0x1f, R3 ;  /* 0x0000001fff0d7819 */ /* 0x008fe40000011403 */
[----:B------:R-:W-:Y:S01]  /*da40*/  IADD3 R3, P3, R3, R8, RZ ;  /* 0x0000000803037210 */ /* 0x000fe20007f7e0ff */
[----:B------:R-:W-:Y:S01]  /*da50*/  STSM.16.M88.4 [R51], R68 ;  /* 0x0000004433007844 */ /* 0x000fe20000000200 */
[----:B------:R-:W-:Y:S02]  /*da60*/  SEL R12, R105, R76, P0 ;  /* 0x0000004c690c7207 */ /* 0x000fe40000000000 */
[----:B------:R-:W-:Y:S02]  /*da70*/  IADD3.X R8, R13, R9, R20, P3, !PT ;  /* 0x000000090d087210 */ /* 0x000fe40001ffe414 */
[----:B------:R-:W-:-:S02]  /*da80*/  SEL R14, R76, R105, P0 ;  /* 0x000000694c0e7207 */ /* 0x000fc40000000000 */
[----:B------:R-:W-:Y:S02]  /*da90*/  SEL R13, R135, R48, P0 ;  /* 0x00000030870d7207 */ /* 0x000fe40000000000 */
[----:B--2---:R-:W-:Y:S02]  /*daa0*/  SEL R4, R87, R72, P0 ;  /* 0x0000004857047207 */ /* 0x004fe40000000000 */
[----:B------:R-:W-:Y:S02]  /*dab0*/  SEL R6, R72, R87, P0 ;  /* 0x0000005748067207 */ /* 0x000fe40000000000 */
[----:B------:R-:W-:Y:S02]  /*dac0*/  SEL R5, R119, R46, P0 ;  /* 0x0000002e77057207 */ /* 0x000fe40000000000 */
[----:B------:R-:W-:Y:S02]  /*dad0*/  SEL R7, R46, R119, P0 ;  /* 0x000000772e077207 */ /* 0x000fe40000000000 */
[----:B------:R-:W-:-:S02]  /*dae0*/  SEL R72, R103, R74, P0 ;  /* 0x0000004a67487207 */ /* 0x000fc40000000000 */
[----:B------:R-:W-:Y:S01]  /*daf0*/  SEL R74, R74, R103, P0 ;  /* 0x000000674a4a7207 */ /* 0x000fe20000000000 */
[----:B------:R1:W-:Y:S01]  /*db00*/  STSM.16.M88.4 [R97], R4 ;  /* 0x0000000461007844 */ /* 0x0003e20000000200 */
[----:B------:R-:W-:Y:S02]  /*db10*/  SEL R15, R48, R135, P0 ;  /* 0x00000087300f7207 */ /* 0x000fe40000000000 */
[----:B------:R-:W-:Y:S01]  /*db20*/  SEL R76, R107, R78, P0 ;  /* 0x0000004e6b4c7207 */ /* 0x000fe20000000000 */
[----:B------:R-:W-:Y:S01]  /*db30*/  STSM.16.M88.4 [R10], R72 ;  /* 0x000000480a007844 */ /* 0x000fe20000000200 */
[----:B------:R-:W-:Y:S02]  /*db40*/  SEL R79, R96, R139, P0 ;  /* 0x0000008b604f7207 */ /* 0x000fe40000000000 */
[----:B------:R-:W-:Y:S01]  /*db50*/  SEL R78, R78, R107, P0 ;  /* 0x0000006b4e4e7207 */ /* 0x000fe20000000000 */
[----:B------:R-:W-:Y:S04]  /*db60*/  STSM.16.M88.4 [R11], R12 ;  /* 0x0000000c0b007844 */ /* 0x000fe80000000200 */
[----:B------:R-:W-:Y:S01]  /*db70*/  STSM.16.M88.4 [R17], R76 ;  /* 0x0000004c11007844 */ /* 0x000fe20000000200 */
[----:B------:R2:W-:Y:S06]  /*db80*/  MEMBAR.ALL.CTA ;  /* 0x0000000000007992 */ /* 0x0005ec0000008000 */
[----:B--2---:R-:W2:Y:S02]  /*db90*/  FENCE.VIEW.ASYNC.S ;  /* 0x00000000000073c6 */ /* 0x004ea40000000000 */
[----:B--2---:R-:W-:Y:S06]  /*dba0*/  BAR.ARV 0x1, 0x120 ;  /* 0x0044800000007b1d */ /* 0x004fec0000002000 */
[----:B-1----:R-:W-:-:S04]  /*dbb0*/  LEA R4, P3, R3, UR6, 0x2 ;  /* 0x0000000603047c11 */ /* 0x002fc8000f8610ff */
[----:B------:R-:W-:Y:S02]  /*dbc0*/  LEA.HI.X R5, R3, UR7, R8, 0x2, P3 ;  /* 0x0000000703057c11 */ /* 0x000fe400098f1408 */
[----:B------:R-:W1:Y:S04]  /*dbd0*/  SHFL.IDX PT, R3, R199, RZ, 0x1f ;  /* 0x00001fffc7037589 */ /* 0x000e6800000e0000 */
[----:B------:R2:W-:Y:S04]  /*dbe0*/  @!P1 STG.E desc[UR54][R4.64], R2 ;  /* 0x0000000204009986 */ /* 0x0005e8000c101936 */
[----:B------:R2:W-:Y:S01]  /*dbf0*/  @!P2 STG.E desc[UR54][R4.64+0x20], R0 ;  /* 0x000020000400a986 */ /* 0x0005e2000c101936 */
[----:B-1----:R-:W-:-:S13]  /*dc00*/  ISETP.NE.AND P0, PT, R3, 0x7, PT ;  /* 0x000000070300780c */ /* 0x002fda0003f05270 */
[----:B--2---:R-:W-:Y:S05]  /*dc10*/  @P0 BRA `(.L_x_849) ;  /* 0x0000000c00000947 */ /* 0x004fea0003800000 */
[----:B------:R-:W-:Y:S01]  /*dc20*/  BAR.SYNC.DEFER_BLOCKING 0x1, 0x120 ;  /* 0x0044800000007b1d */ /* 0x000fe20000010000 */
[----:B------:R-:W-:-:S05]  /*dc30*/  ELECT P0, URZ, PT ;  /* 0x00000000003f782f */ /* 0x000fca0003800000 */
[----:B------:R-:W-:Y:S08]  /*dc40*/  BSSY B0, `(.L_x_850) ;  /* 0x000001d000007945 */ /* 0x000ff00003800000 */
[----:B------:R-:W-:Y:S05]  /*dc50*/  @!P0 BRA `(.L_x_851) ;  /* 0x00000000006c8947 */ /* 0x000fea0003800000 */
[----:B------:R-:W-:Y:S01]  /*dc60*/  ULDC.64 UR12, c[0x0][0x198] ;  /* 0x00006600000c7ab9 */ /* 0x000fe20000000a00 */
[----:B------:R-:W-:Y:S02]  /*dc70*/  UIADD3 UR5, UR38, 0x4000, URZ ;  /* 0x0000400026057890 */ /* 0x000fe4000fffe03f */
[----:B------:R-:W-:Y:S02]  /*dc80*/  UIADD3 UR6, UP0, UR12, 0x9f0, URZ ;  /* 0x000009f00c067890 */ /* 0x000fe4000ff1e03f */
[----:B------:R-:W-:Y:S02]  /*dc90*/  UIADD3 UR10, UR38, 0x8000, URZ ;  /* 0x00008000260a7890 */ /* 0x000fe4000fffe03f */
[----:B------:R-:W-:Y:S01]  /*dca0*/  UIADD3.X UR7, URZ, UR13, URZ, UP0, !UPT ;  /* 0x0000000d3f077290 */ /* 0x000fe200087fe43f */
[----:B------:R-:W-:Y:S01]  /*dcb0*/  UMOV UR41, URZ ;  /* 0x0000003f00297c82 */ /* 0x000fe20008000000 */
[----:B------:R-:W-:Y:S01]  /*dcc0*/  UMOV UR45, URZ ;  /* 0x0000003f002d7c82 */ /* 0x000fe20008000000 */
[----:B------:R-:W-:Y:S01]  /*dcd0*/  UMOV UR40, UR38 ;  /* 0x0000002600287c82 */ /* 0x000fe20008000000 */
[----:B------:R-:W-:Y:S01]  /*dce0*/  UMOV UR8, 0x40 ;  /* 0x0000004000087882 */ /* 0x000fe20000000000 */
[----:B------:R-:W-:-:S04]  /*dcf0*/  UIADD3 UR9, UR38, 0xc000, URZ ;  /* 0x0000c00026097890 */ /* 0x000fc8000fffe03f */
        /* <DEDUP_REMOVED lines=17> */
.L_x_851:
[----:B------:R-:W-:Y:S05]  /*de10*/  BSYNC B0 ;  /* 0x0000000000007941 */ /* 0x000fea0003800000 */
.L_x_850:
[----:B------:R-:W-:Y:S05]  /*de20*/  BRA `(.L_x_849) ;  /* 0x00000008007c7947 */ /* 0x000fea0003800000 */
.L_x_848:
[----:B------:R-:W1:Y:S01]  /*de30*/  LDC.64 R8, c[0x0][0xae0] ;  /* 0x0002b800ff087b82 */ /* 0x000e620000000a00 */
[----:B------:R-:W-:Y:S01]  /*de40*/  ISETP.GT.AND P0, PT, R200, 0x7f, PT ;  /* 0x0000007fc800780c */ /* 0x000fe20003f04270 */
[----:B------:R-:W-:Y:S01]  /*de50*/  USHF.R.S32.HI UR5, URZ, 0x1f, UR43 ;  /* 0x0000001f3f057899 */ /* 0x000fe2000801142b */
[--C-:B------:R-:W-:Y:S01]  /*de60*/  SHF.R.S32.HI R23, RZ, 0x1f, R22.reuse ;  /* 0x0000001fff177819 */ /* 0x100fe20000011416 */
[----:B------:R-:W-:Y:S01]  /*de70*/  USHF.R.S32.HI UR6, URZ, 0x1f, UR44 ;  /* 0x0000001f3f067899 */ /* 0x000fe2000801142c */
[----:B------:R-:W-:Y:S03]  /*de80*/  BSSY B0, `(.L_x_852) ;  /* 0x000001c000007945 */ /* 0x000fe60003800000 */
[----:B------:R-:W2:Y:S08]  /*de90*/  LDC R14, c[0x0][0xdac] ;  /* 0x00036b00ff0e7b82 */ /* 0x000eb00000000800 */
[----:B------:R-:W3:Y:S01]  /*dea0*/  LDC.64 R10, c[0x0][0xae8] ;  /* 0x0002ba00ff0a7b82 */ /* 0x000ee20000000a00 */
[----:B-1----:R-:W-:-:S04]  /*deb0*/  IMAD.WIDE.U32 R6, R8, UR43, R22 ;  /* 0x0000002b08067c25 */ /* 0x002fc8000f8e0016 */
[----:B------:R-:W-:Y:S01]  /*dec0*/  IMAD R8, R8, UR5, RZ ;  /* 0x0000000508087c24 */ /* 0x000fe2000f8e02ff */
[----:B------:R-:W-:Y:S06]  /*ded0*/  @P0 BRA `(.L_x_853) ;  /* 0x0000000000580947 */ /* 0x000fec0003800000 */
[----:B------:R-:W1:Y:S01]  /*dee0*/  S2R R0, SR_TID.X ;  /* 0x0000000000007919 */ /* 0x000e620000002100 */
[----:B------:R-:W-:Y:S01]  /*def0*/  IMAD.U32 R2, RZ, RZ, UR42 ;  /* 0x0000002aff027e24 */ /* 0x000fe2000f8e00ff */
[----:B------:R-:W-:-:S04]  /*df00*/  ULDC UR7, c[0x0][0xa88] ;  /* 0x0002a20000077ab9 */ /* 0x000fc80000000800 */
[----:B-1----:R-:W-:-:S04]  /*df10*/  IADD3 R2, R2, -0x80, R0 ;  /* 0xffffff8002027810 */ /* 0x002fc80007ffe000 */
[----:B------:R-:W-:-:S13]  /*df20*/  ISETP.GE.AND P0, PT, R2, UR7, PT ;  /* 0x0000000702007c0c */ /* 0x000fda000bf06270 */
[----:B------:R-:W-:Y:S05]  /*df30*/  @P0 BRA `(.L_x_853) ;  /* 0x0000000000400947 */ /* 0x000fea0003800000 */
[----:B------:R-:W1:Y:S01]  /*df40*/  LDC.64 R4, c[0x0][0xb70] ;  /* 0x0002dc00ff047b82 */ /* 0x000e620000000a00 */
[----:B------:R-:W-:Y:S01]  /*df50*/  SHF.R.S32.HI R3, RZ, 0x1f, R2 ;  /* 0x0000001fff037819 */ /* 0x000fe20000011402 */
[----:B------:R-:W-:-:S06]  /*df60*/  ULDC.64 UR8, c[0x0][0xb40] ;  /* 0x0002d00000087ab9 */ /* 0x000fcc0000000a00 */
[----:B------:R-:W4:Y:S01]  /*df70*/  LDC.64 R12, c[0x0][0xb78] ;  /* 0x0002de00ff0c7b82 */ /* 0x000f220000000a00 */
[C---:B-1----:R-:W-:Y:S02]  /*df80*/  IMAD R0, R4.reuse, UR5, RZ ;  /* 0x0000000504007c24 */ /* 0x042fe4000f8e02ff */
[----:B------:R-:W-:-:S04]  /*df90*/  IMAD.WIDE.U32 R2, R4, UR43, R2 ;  /* 0x0000002b04027c25 */ /* 0x000fc8000f8e0002 */
[----:B------:R-:W-:Y:S02]  /*dfa0*/  IMAD R5, R5, UR43, R0 ;  /* 0x0000002b05057c24 */ /* 0x000fe4000f8e0200 */
[C---:B----4-:R-:W-:Y:S02]  /*dfb0*/  IMAD R0, R12.reuse, UR6, RZ ;  /* 0x000000060c007c24 */ /* 0x050fe4000f8e02ff */
[----:B------:R-:W-:Y:S02]  /*dfc0*/  IMAD.IADD R3, R3, 0x1, R5 ;  /* 0x0000000103037824 */ /* 0x000fe400078e0205 */
[----:B------:R-:W-:Y:S02]  /*dfd0*/  IMAD R5, R13, UR44, R0 ;  /* 0x0000002c0d057c24 */ /* 0x000fe4000f8e0200 */
[----:B------:R-:W-:-:S04]  /*dfe0*/  IMAD.WIDE.U32 R2, R12, UR44, R2 ;  /* 0x0000002c0c027c25 */ /* 0x000fc8000f8e0002 */
[----:B------:R-:W-:Y:S01]  /*dff0*/  IMAD.IADD R3, R3, 0x1, R5 ;  /* 0x0000000103037824 */ /* 0x000fe200078e0205 */
[----:B------:R-:W-:-:S04]  /*e000*/  LEA R4, P0, R2, UR8, 0x2 ;  /* 0x0000000802047c11 */ /* 0x000fc8000f8010ff */
[----:B------:R-:W-:Y:S01]  /*e010*/  LEA.HI.X R5, R2, UR9, R3, 0x2, P0 ;  /* 0x0000000902057c11 */ /* 0x000fe200080f1403 */
[----:B------:R-:W-:-:S05]  /*e020*/  IMAD.MOV.U32 R3, RZ, RZ, -0x800000 ;  /* 0xff800000ff037424 */ /* 0x000fca00078e00ff */
[----:B------:R1:W-:Y:S03]  /*e030*/  STG.E desc[UR54][R4.64], R3 ;  /* 0x0000000304007986 */ /* 0x0003e6000c101936 */
.L_x_853:
[----:B------:R-:W-:Y:S05]  /*e040*/  BSYNC B0 ;  /* 0x0000000000007941 */ /* 0x000fea0003800000 */
.L_x_852:
[----:B------:R-:W-:Y:S01]  /*e050*/  ULDC UR5, c[0x0][0xa88] ;  /* 0x0002a20000057ab9 */ /* 0x000fe20000000800 */
[C---:B------:R-:W-:Y:S01]  /*e060*/  VIADD R0, R192.reuse, 0x20 ;  /* 0x00000020c0007836 */ /* 0x040fe20000000000 */
[----:B------:R-:W-:Y:S01]  /*e070*/  UIADD3 UR42, -UR42, UR5, URZ ;  /* 0x000000052a2a7290 */ /* 0x000fe2000fffe13f */
[----:B-1----:R-:W-:Y:S01]  /*e080*/  IMAD R3, R9, UR43, R8 ;  /* 0x0000002b09037c24 */ /* 0x002fe2000f8e0208 */
[----:B------:R-:W-:Y:S01]  /*e090*/  ULOP3.LUT UR52, URZ, UR52, URZ, 0x33, !UPT ;  /* 0x000000343f347292 */ /* 0x000fe2000f8e333f */
[C---:B------:R-:W-:Y:S01]  /*e0a0*/  VIADD R2, R192.reuse, 0x40 ;  /* 0x00000040c0027836 */ /* 0x040fe20000000000 */
[----:B------:R-:W-:Y:S01]  /*e0b0*/  SHF.R.S32.HI R193, RZ, 0x1f, R192 ;  /* 0x0000001fffc17819 */ /* 0x000fe200000114c0 */
[----:B------:R-:W-:Y:S01]  /*e0c0*/  IMAD.IADD R7, R7, 0x1, R3 ;  /* 0x0000000107077824 */ /* 0x000fe200078e0203 */
[----:B------:R-:W-:Y:S01]  /*e0d0*/  ISETP.GE.AND P2, PT, R192, UR42, PT ;  /* 0x0000002ac0007c0c */ /* 0x000fe2000bf46270 */
[----:B------:R-:W-:Y:S01]  /*e0e0*/  BSSY B0, `(.L_x_854) ;  /* 0x0000021000007945 */ /* 0x000fe20003800000 */
[----:B------:R-:W-:Y:S01]  /*e0f0*/  ISETP.GE.AND P0, PT, R0, UR42, PT ;  /* 0x0000002a00007c0c */ /* 0x000fe2000bf06270 */
[----:B---3--:R-:W-:Y:S01]  /*e100*/  IMAD R0, R10, UR6, RZ ;  /* 0x000000060a007c24 */ /* 0x008fe2000f8e02ff */
[----:B------:R-:W-:Y:S01]  /*e110*/  ISETP.GE.AND P1, PT, R2, UR42, PT ;  /* 0x0000002a02007c0c */ /* 0x000fe2000bf26270 */
[----:B--2---:R-:W-:-:S02]  /*e120*/  VIADD R5, R14, UR52 ;  /* 0x000000340e057c36 */ /* 0x004fc40008000000 */
[----:B------:R-:W-:Y:S02]  /*e130*/  IMAD R3, R11, UR44, R0 ;  /* 0x0000002c0b037c24 */ /* 0x000fe4000f8e0200 */
[----:B------:R-:W-:-:S04]  /*e140*/  IMAD.WIDE.U32 R6, R10, UR44, R6 ;  /* 0x0000002c0a067c25 */ /* 0x000fc8000f8e0006 */
[----:B------:R-:W-:-:S04]  /*e150*/  IMAD.WIDE R4, R5, 0x80, R192 ;  /* 0x0000008005047825 */ /* 0x000fc800078e02c0 */
[----:B------:R-:W-:Y:S02]  /*e160*/  VIADD R8, R192, 0x60 ;  /* 0x00000060c0087836 */ /* 0x000fe40000000000 */
[----:B------:R-:W-:Y:S01]  /*e170*/  IMAD.IADD R11, R7, 0x1, R3 ;  /* 0x00000001070b7824 */ /* 0x000fe200078e0203 */
[----:B------:R-:W-:Y:S06]  /*e180*/  @P2 BRA `(.L_x_855) ;  /* 0x0000000000582947 */ /* 0x000fec0003800000 */
[C---:B------:R-:W-:Y:S01]  /*e190*/  VIADD R0, R22.reuse, 0x40 ;  /* 0x0000004016007836 */ /* 0x040fe20000000000 */
[----:B------:R-:W-:Y:S01]  /*e1a0*/  ULDC UR5, c[0x0][0xa8c] ;  /* 0x0002a30000057ab9 */ /* 0x000fe20000000800 */
[----:B------:R-:W-:Y:S01]  /*e1b0*/  VIADD R2, R22, 0x80 ;  /* 0x0000008016027836 */ /* 0x000fe20000000000 */
[----:B------:R-:W-:Y:S01]  /*e1c0*/  ULDC.64 UR6, c[0x0][0xad8] ;  /* 0x0002b60000067ab9 */ /* 0x000fe20000000a00 */
[----:B------:R-:W-:Y:S01]  /*e1d0*/  IMAD.MOV.U32 R3, RZ, RZ, R11 ;  /* 0x000000ffff037224 */ /* 0x000fe200078e000b */
[----:B------:R-:W-:Y:S01]  /*e1e0*/  ISETP.GE.AND P3, PT, R0, UR5, PT ;  /* 0x0000000500007c0c */ /* 0x000fe2000bf66270 */
[----:B------:R-:W-:Y:S01]  /*e1f0*/  IMAD R9, R5, UR6, RZ ;  /* 0x0000000605097c24 */ /* 0x000fe2000f8e02ff */
[----:B------:R-:W-:Y:S01]  /*e200*/  ISETP.GE.AND P4, PT, R2, UR5, PT ;  /* 0x0000000502007c0c */ /* 0x000fe2000bf86270 */
[C---:B------:R-:W-:Y:S01]  /*e210*/  VIADD R0, R22.reuse, 0xc0 ;  /* 0x000000c016007836 */ /* 0x040fe20000000000 */
[----:B------:R-:W-:Y:S01]  /*e220*/  ISETP.GE.AND P2, PT, R22, UR5, PT ;  /* 0x0000000516007c0c */ /* 0x000fe2000bf46270 */
[----:B------:R-:W-:-:S02]  /*e230*/  IMAD.MOV.U32 R2, RZ, RZ, R6 ;  /* 0x000000ffff027224 */ /* 0x000fc400078e0006 */
[----:B------:R-:W-:Y:S01]  /*e240*/  IMAD R9, R4, UR7, R9 ;  /* 0x0000000704097c24 */ /* 0x000fe2000f8e0209 */
[----:B------:R-:W-:Y:S01]  /*e250*/  ISETP.GE.AND P5, PT, R0, UR5, PT ;  /* 0x0000000500007c0c */ /* 0x000fe2000bfa6270 */
        /* <DEDUP_REMOVED lines=9> */
.L_x_855:
[----:B------:R-:W-:Y:S05]  /*e2f0*/  BSYNC B0 ;  /* 0x0000000000007941 */ /* 0x000fea0003800000 */
.L_x_854:
[----:B------:R-:W-:Y:S01]  /*e300*/  BSSY B0, `(.L_x_856) ;  /* 0x000001b000007945 */ /* 0x000fe20003800000 */
[----:B------:R-:W-:-:S03]  /*e310*/  ISETP.GE.AND P2, PT, R8, UR42, PT ;  /* 0x0000002a08007c0c */ /* 0x000fc6000bf46270 */
[----:B------:R-:W-:Y:S10]  /*e320*/  @P0 BRA `(.L_x_857) ;  /* 0x0000000000600947 */ /* 0x000ff40003800000 */
        /* <DEDUP_REMOVED lines=24> */
.L_x_857:
[----:B------:R-:W-:Y:S05]  /*e4b0*/  BSYNC B0 ;  /* 0x0000000000007941 */ /* 0x000fea0003800000 */
.L_x_856:
[----:B------:R-:W-:Y:S04]  /*e4c0*/  BSSY B0, `(.L_x_858) ;  /* 0x000001a000007945 */ /* 0x000fe80003800000 */
[----:B------:R-:W-:Y:S05]  /*e4d0*/  @P1 BRA `(.L_x_859) ;  /* 0x0000000000601947 */ /* 0x000fea0003800000 */
[----:B--2---:R-:W-:Y:S01]  /*e4e0*/  IADD3 R9, P0, R4, 0x40, RZ ;  /* 0x0000004004097810 */ /* 0x004fe20007f1e0ff */
        /* <DEDUP_REMOVED lines=23> */
.L_x_859:
[----:B------:R-:W-:Y:S05]  /*e660*/  BSYNC B0 ;  /* 0x0000000000007941 */ /* 0x000fea0003800000 */
.L_x_858:
[----:B------:R-:W-:Y:S04]  /*e670*/  BSSY B0, `(.L_x_849) ;  /* 0x000001a000007945 */ /* 0x000fe80003800000 */
        /* <DEDUP_REMOVED lines=25> */
.L_x_860:
[----:B------:R-:W-:Y:S05]  /*e810*/  BSYNC B0 ;  /* 0x0000000000007941 */ /* 0x000fea0003800000 */
.L_x_849:
[----:B------:R-:W5:Y:S02]  /*e820*/  LDC R0, c[0x0][0xda8] ;  /* 0x00036a00ff007b82 */ /* 0x000f640000000800 */
[----:B-----5:R-:W-:-:S13]  /*e830*/  ISETP.LE.AND P0, PT, R0, UR4, PT ;  /* 0x0000000400007c0c */ /* 0x020fda000bf03270 */
[----:B------:R-:W-:Y:S05]  /*e840*/  @!P0 BRA `(.L_x_861) ;  /* 0xffffff24005c8947 */ /* 0x000fea000383ffff */
[----:B------:R-:W-:Y:S05]  /*e850*/  EXIT ;  /* 0x000000000000794d */ /* 0x000fea0003800000 */
.L_x_763:
[----:B------:R-:W-:-:S08]  /*e860*/  NOP ;  /* 0x0000000000007918 */ /* 0x000fd00000000000 */
[----:B------:R-:W1:-:S00]  /*e870*/  USETMAXREG.DEALLOC.CTAPOOL 0x18 ;  /* 0x00000018000079c8 */ /* 0x000e4000080e0500 */
[----:B-1----:R-:W2:Y:S01]  /*e880*/  LDL.LU R2, [R1+0x24] ;  /* 0x0000240001027983 */ /* 0x002ea20000300800 */
[----:B------:R-:W-:-:S05]  /*e890*/  LOP3.LUT R0, R0, 0x3, RZ, 0xc0, !PT ;  /* 0x0000000300007812 */ /* 0x000fca00078ec0ff */
[----:B------:R-:W1:Y:S01]  /*e8a0*/  S2UR UR4, SR_CTAID.X ;  /* 0x00000000000479c3 */ /* 0x000e620000002500 */
[----:B------:R-:W3:Y:S02]  /*e8b0*/  SHFL.IDX PT, R0, R0, RZ, 0x1f ;  /* 0x00001fff00007589 */ /* 0x000ee400000e0000 */
[----:B---3--:R-:W-:-:S05]  /*e8c0*/  ISETP.NE.AND P0, PT, R0, RZ, PT ;  /* 0x000000ff0000720c */ /* 0x008fca0003f05270 */
[----:B------:R-:W1:Y:S08]  /*e8d0*/  LDC R0, c[0x0][0xda8] ;  /* 0x00036a00ff007b82 */ /* 0x000e700000000800 */
[----:B------:R-:W-:Y:S06]  /*e8e0*/  @P0 BAR.ARV 0x4, 0x180 ;  /* 0x0106000000000b1d */ /* 0x000fec0000002000 */
[----:B--2---:R-:W-:-:S04]  /*e8f0*/  LOP3.LUT R2, R2, 0xfffffffd, RZ, 0xc0, !PT ;  /* 0xfffffffd02027812 */ /* 0x004fc800078ec0ff */
[----:B------:R-:W-:Y:S02]  /*e900*/  @P0 LOP3.LUT R2, R2, 0x2, RZ, 0xfc, !PT ;  /* 0x0000000202020812 */ /* 0x000fe400078efcff */
[----:B-1----:R-:W-:Y:S01]  /*e910*/  ISETP.LE.AND P0, PT, R0, UR4, PT ;  /* 0x0000000400007c0c */ /* 0x002fe2000bf03270 */
[----:B------:R-:W-:Y:S02]  /*e920*/  IMAD.MOV.U32 R0, RZ, RZ, 0x1 ;  /* 0x00000001ff007424 */ /* 0x000fe400078e00ff */
[----:B------:R1:W-:Y:S04]  /*e930*/  STL [R1+0x24], R2 ;  /* 0x0000240201007387 */ /* 0x0003e80000100800 */
[----:B------:R1:W-:Y:S04]  /*e940*/  STL [R1+0x4], RZ ;  /* 0x000004ff01007387 */ /* 0x0003e80000100800 */
[----:B------:R1:W-:Y:S04]  /*e950*/  STL [R1+0x28], RZ ;  /* 0x000028ff01007387 */ /* 0x0003e80000100800 */
[----:B------:R1:W-:Y:S01]  /*e960*/  STL [R1+0xc], R0 ;  /* 0x00000c0001007387 */ /* 0x0003e20000100800 */
[----:B------:R-:W-:Y:S05]  /*e970*/  @P0 BRA `(.L_x_862) ;  /* 0x00000034004c0947 */ /* 0x000fea0003800000 */
[----:B------:R-:W1:Y:S01]  /*e980*/  S2R R4, SR_TID.X ;  /* 0x0000000000047919 */ /* 0x000e620000002100 */
[----:B------:R-:W-:Y:S01]  /*e990*/  ULDC UR47, c[0x0][0xc] ;  /* 0x00000300002f7ab9 */ /* 0x000fe20000000800 */
[----:B------:R-:W-:Y:S01]  /*e9a0*/  ULOP3.LUT UR43, UR61, 0x1, URZ, 0xfc, !UPT ;  /* 0x000000013d2b7892 */ /* 0x000fe2000f8efc3f */
[----:B------:R-:W2:Y:S01]  /*e9b0*/  S2R R3, SR_TID.X ;  /* 0x0000000000037919 */ /* 0x000ea20000002100 */
[----:B------:R-:W-:Y:S01]  /*e9c0*/  ULOP3.LUT UR46, UR61, 0x2, URZ, 0xfc, !UPT ;  /* 0x000000023d2e7892 */ /* 0x000fe2000f8efc3f */
[----:B------:R-:W-:Y:S01]  /*e9d0*/  ULDC.64 UR44, c[0x0][0x198] ;  /* 0x00006600002c7ab9 */ /* 0x000fe20000000a00 */
[C---:B-1----:R-:W-:Y:S01]  /*e9e0*/  IMAD.SHL.U32 R0, R4.reuse, 0x40, RZ ;  /* 0x0000004004007824 */ /* 0x042fe200078e00ff */
[C---:B------:R-:W-:Y:S02]  /*e9f0*/  LOP3.LUT P0, RZ, R4.reuse, 0x4, RZ, 0xc0, !PT ;  /* 0x0000000404ff7812 */ /* 0x040fe4000780c0ff */
[----:B--2---:R-:W-:Y:S01]  /*ea00*/  LOP3.LUT R6, R3, 0x7f, RZ, 0xc0, !PT ;  /* 0x0000007f03067812 */ /* 0x004fe200078ec0ff */
[----:B------:R-:W-:Y:S01]  /*ea10*/  IMAD.SHL.U32 R3, R4, 0x8, RZ ;  /* 0x0000000804037824 */ /* 0x000fe200078e00ff */
[----:B------:R-:W-:-:S04]  /*ea20*/  LOP3.LUT R2, R0, 0x180, RZ, 0xc0, !PT ;  /* 0x0000018000027812 */ /* 0x000fc800078ec0ff */
[----:B------:R-:W-:-:S04]  /*ea30*/  LOP3.LUT R2, R2, 0x10, R4, 0xf8, !PT ;  /* 0x0000001002027812 */ /* 0x000fc800078ef804 */
[----:B------:R-:W-:Y:S02]  /*ea40*/  LOP3.LUT R5, R2, 0x30, R3, 0x78, !PT ;  /* 0x0000003002057812 */ /* 0x000fe400078e7803 */
[----:B------:R-:W-:Y:S02]  /*ea50*/  SHF.R.U32.HI R3, RZ, 0x5, R6 ;  /* 0x00000005ff037819 */ /* 0x000fe40000011606 */
[C---:B------:R-:W-:Y:S02]  /*ea60*/  LOP3.LUT R2, R0.reuse, 0x40, RZ, 0xc0, !PT ;  /* 0x0000004000027812 */ /* 0x040fe400078ec0ff */
[----:B------:R-:W-:-:S03]  /*ea70*/  LOP3.LUT R0, R0, 0x200, RZ, 0xc0, !PT ;  /* 0x0000020000007812 */ /* 0x000fc600078ec0ff */
[----:B------:R-:W-:-:S05]  /*ea80*/  IMAD R2, R3, 0x400, R2 ;  /* 0x0000040003027824 */ /* 0x000fca00078e0202 */
[----:B------:R-:W-:Y:S01]  /*ea90*/  IADD3 R5, R5, R2, R0 ;  /* 0x0000000205057210 */ /* 0x000fe20007ffe000 */
[----:B------:R-:W-:-:S04]  /*eaa0*/  IMAD.SHL.U32 R0, R4, 0x80, RZ ;  /* 0x0000008004007824 */ /* 0x000fc800078e00ff */
[----:B------:R-:W-:Y:S01]  /*eab0*/  STL [R1+0x14], R5 ;  /* 0x0000140501007387 */ /* 0x000fe20000100800 */
[----:B------:R-:W-:-:S05]  /*eac0*/  LOP3.LUT R2, R0, 0x380, RZ, 0xc0, !PT ;  /* 0x0000038000027812 */ /* 0x000fca00078ec0ff */
[----:B------:R-:W-:Y:S02]  /*ead0*/  IMAD R2, R3, 0x10, R2 ;  /* 0x0000001003027824 */ /* 0x000fe400078e0202 */
[----:B------:R-:W-:-:S05]  /*eae0*/  IMAD.SHL.U32 R3, R4, 0x10, RZ ;  /* 0x0000001004037824 */ /* 0x000fca00078e00ff */
[----:B------:R-:W-:-:S04]  /*eaf0*/  LOP3.LUT R3, R2, 0x70, R3, 0x78, !PT ;  /* 0x0000007002037812 */ /* 0x000fc800078e7803 */
[----:B------:R-:W-:Y:S01]  /*eb00*/  LOP3.LUT R4, R3, 0xc00, R0, 0xf8, !PT ;  /* 0x00000c0003047812 */ /* 0x000fe200078ef800 */
[----:B------:R-:W-:-:S04]  /*eb10*/  IMAD.MOV.U32 R0, RZ, RZ, 0x20 ;  /* 0x00000020ff007424 */ /* 0x000fc800078e00ff */
[----:B------:R-:W-:Y:S01]  /*eb20*/  VIADD R2, R4, 0x40 ;  /* 0x0000004004027836 */ /* 0x000fe20000000000 */
[----:B------:R-:W-:Y:S01]  /*eb30*/  SEL R3, R0, 0xffffffe0, !P0 ;  /* 0xffffffe000037807 */ /* 0x000fe20004000000 */
[----:B------:R-:W-:Y:S01]  /*eb40*/  @P0 VIADD R2, R4, 0xffffffc0 ;  /* 0xffffffc004020836 */ /* 0x000fe20000000000 */
[----:B------:R-:W-:Y:S01]  /*eb50*/  STL [R1+0x8], R4 ;  /* 0x0000080401007387 */ /* 0x000fe20000100800 */
[----:B------:R-:W-:-:S03]  /*eb60*/  IMAD.U32 R0, RZ, RZ, UR4 ;  /* 0x00000004ff007e24 */ /* 0x000fc6000f8e00ff */
[----:B------:R-:W-:Y:S04]  /*eb70*/  STL [R1+0x28], RZ ;  /* 0x000028ff01007387 */ /* 0x000fe80000100800 */
[----:B------:R-:W-:Y:S04]  /*eb80*/  STL [R1+0x1c], R2 ;  /* 0x00001c0201007387 */ /* 0x000fe80000100800 */
[----:B------:R1:W-:Y:S04]  /*eb90*/  STL [R1+0x20], R0 ;  /* 0x0000200001007387 */ /* 0x0003e80000100800 */
[----:B------:R2:W-:Y:S01]  /*eba0*/  STL [R1+0x4], RZ ;  /* 0x000004ff01007387 */ /* 0x0005e20000100800 */
[----:B-1----:R-:W-:-:S05]  /*ebb0*/  IMAD.MOV.U32 R0, RZ, RZ, 0x1 ;  /* 0x00000001ff007424 */ /* 0x002fca00078e00ff */
[----:B------:R2:W-:Y:S02]  /*ebc0*/  STL [R1+0xc], R0 ;  /* 0x00000c0001007387 */ /* 0x0005e40000100800 */
.L_x_922:
[----:B--2---:R-:W3:Y:S01]  /*ebd0*/  LDL R2, [R1+0x20] ;  /* 0x0000200001027983 */ /* 0x004ee20000100800 */
[----:B------:R-:W-:Y:S01]  /*ebe0*/  ULDC UR8, c[0x0][0xdd0] ;  /* 0x0003740000087ab9 */ /* 0x000fe20000000800 */
[----:B-12---:R-:W1:Y:S01]  /*ebf0*/  LDC R0, c[0x0][0xde8] ;  /* 0x00037a00ff007b82 */ /* 0x006e620000000800 */
[----:B------:R-:W-:-:S11]  /*ec00*/  UISETP.NE.AND UP0, UPT, UR8, 0x1, UPT ;  /* 0x000000010800788c */ /* 0x000fd6000bf05270 */
[----:B------:R-:W-:Y:S01]  /*ec10*/  @UP0 ULDC UR4, c[0x0][0xdd4] ;  /* 0x0003750000040ab9 */ /* 0x000fe20000000800 */
[----:B------:R-:W-:Y:S01]  /*ec20*/  @UP0 ULDC UR9, c[0x0][0xdd8] ;  /* 0x0003760000090ab9 */ /* 0x000fe20000000800 */
[C---:B---3--:R-:W-:Y:S02]  /*ec30*/  R2UR UR6, R2.reuse ;  /* 0x00000000020672ca */ /* 0x048fe400000e0000 */
[----:B------:R-:W-:-:S11]  /*ec40*/  R2UR UR7, R2 ;  /* 0x00000000020772ca */ /* 0x000fd600000e0000 */
[----:B------:R-:W-:-:S04]  /*ec50*/  UIMAD.WIDE.U32 UR4, UR6, UR4, URZ ;  /* 0x00000004060472a5 */ /* 0x000fc8000f8e003f */
[----:B------:R-:W-:-:S04]  /*ec60*/  @UP0 USHF.R.U32.HI UR6, URZ, UR9, UR5 ;  /* 0x000000093f060299 */ /* 0x000fc80008011605 */
[----:B------:R-:W-:Y:S02]  /*ec70*/  UIADD3 UR4, -UR6, URZ, URZ ;  /* 0x0000003f06047290 */ /* 0x000fe4000fffe13f */
[----:B-1----:R-:W-:Y:S02]  /*ec80*/  ISETP.LE.AND P0, PT, R0, UR6, PT ;  /* 0x0000000600007c0c */ /* 0x002fe4000bf03270 */
[----:B------:R-:W-:-:S11]  /*ec90*/  UIMAD UR8, UR8, UR4, UR7 ;  /* 0x00000004080872a4 */ /* 0x000fd6000f8e0207 */
[----:B------:R-:W-:Y:S05]  /*eca0*/  @!P0 BRA `(.L_x_863) ;  /* 0x0000000000208947 */ /* 0x000fea0003800000 */
        /* <DEDUP_REMOVED lines=8> */
.L_x_863:
[----:B------:R-:W-:Y:S01]  /*ed30*/  ULDC UR9, c[0x0][0xdc4] ;  /* 0x0003710000097ab9 */ /* 0x000fe20000000800 */
[----:B------:R-:W-:Y:S01]  /*ed40*/  UMOV UR7, UR8 ;  /* 0x0000000800077c82 */ /* 0x000fe20008000000 */
[----:B------:R-:W-:-:S11]  /*ed50*/  UISETP.NE.AND UP0, UPT, UR9, 0x1, UPT ;  /* 0x000000010900788c */ /* 0x000fd6000bf05270 */
[----:B------:R-:W-:Y:S02]  /*ed60*/  @UP0 ULDC.64 UR10, c[0x0][0xdc8] ;  /* 0x00037200000a0ab9 */ /* 0x000fe40000000a00 */
[----:B------:R-:W-:-:S04]  /*ed70*/  UIMAD.WIDE.U32 UR4, UR8, UR10, URZ ;  /* 0x0000000a080472a5 */ /* 0x000fc8000f8e003f */
[----:B------:R-:W-:-:S04]  /*ed80*/  @UP0 USHF.R.U32.HI UR7, URZ, UR11, UR5 ;  /* 0x0000000b3f070299 */ /* 0x000fc80008011605 */
[----:B------:R-:W-:-:S12]  /*ed90*/  UIMAD UR4, UR7, UR9, URZ ;  /* 0x00000009070472a4 */ /* 0x000fd8000f8e023f */
.L_x_864:
[----:B------:R-:W-:Y:S01]  /*eda0*/  ULDC.64 UR10, c[0x0][0x3f8] ;  /* 0x0000fe00000a7ab9 */ /* 0x000fe20000000a00 */
[----:B------:R-:W-:Y:S02]  /*edb0*/  UIADD3 UR8, UR8, -UR4, URZ ;  /* 0x8000000408087290 */ /* 0x000fe4000fffe03f */
[----:B------:R-:W-:Y:S02]  /*edc0*/  UISETP.NE.U32.AND UP0, UPT, UR10, URZ, UPT ;  /* 0x0000003f0a00728c */ /* 0x000fe4000bf05070 */
[----:B------:R-:W-:Y:S01]  /*edd0*/  ULOP3.LUT UR7, URZ, UR7, URZ, 0x33, !UPT ;  /* 0x000000073f077292 */ /* 0x000fe2000f8e333f */
[----:B------:R-:W-:Y:S01]  /*ede0*/  ULDC UR10, c[0x0][0xdb8] ;  /* 0x00036e00000a7ab9 */ /* 0x000fe20000000800 */
[----:B------:R-:W-:Y:S01]  /*edf0*/  ULDC.64 UR4, c[0x0][0x9e0] ;  /* 0x0002780000047ab9 */ /* 0x000fe20000000a00 */
[----:B------:R-:W-:Y:S01]  /*ee00*/  UISETP.NE.AND UP1, UPT, UR10, 0x1, UPT ;  /* 0x000000010a00788c */ /* 0x000fe2000bf25270 */
[----:B------:R-:W-:Y:S01]  /*ee10*/  ULDC UR9, c[0x0][0xdc4] ;  /* 0x0003710000097ab9 */ /* 0x000fe20000000800 */
[----:B------:R-:W-:Y:S01]  /*ee20*/  ULDC UR37, c[0x0][0xdac] ;  /* 0x00036b0000257ab9 */ /* 0x000fe20000000800 */
[----:B------:R-:W-:-:S02]  /*ee30*/  UISETP.GE.AND UP2, UPT, UR5, 0x1, UPT ;  /* 0x000000010500788c */ /* 0x000fc4000bf46270 */
[----:B------:R-:W-:Y:S02]  /*ee40*/  UIMAD UR9, UR6, UR9, UR8 ;  /* 0x00000009060972a4 */ /* 0x000fe4000f8e0208 */
[----:B------:R-:W-:Y:S02]  /*ee50*/  UIADD3 UR37, UR7, UR37, URZ ;  /* 0x0000002507257290 */ /* 0x000fe4000fffe03f */
[----:B------:R-:W-:Y:S01]  /*ee60*/  UISETP.NE.AND.EX UP0, UPT, UR11, URZ, UPT, UP0 ;  /* 0x0000003f0b00728c */ /* 0x000fe2000bf05300 */
[----:B------:R-:W-:Y:S01]  /*ee70*/  PLOP3.LUT P1, PT, PT, PT, UP2, 0x80, 0x0 ;  /* 0x000000000000781c */ /* 0x000fe20003f2f028 */
[----:B------:R-:W-:Y:S01]  /*ee80*/  @UP1 ULDC UR6, c[0x0][0xdbc] ;  /* 0x00036f0000061ab9 */ /* 0x000fe20000000800 */
[----:B------:R-:W-:Y:S02]  /*ee90*/  USHF.L.U32 UR37, UR37, 0x7, URZ ;  /* 0x0000000725257899 */ /* 0x000fe4000800063f */
[----:B------:R-:W-:Y:S01]  /*eea0*/  UIMAD.WIDE.U32 UR6, UR9, UR6, URZ ;  /* 0x00000006090672a5 */ /* 0x000fe2000f8e003f */
[----:B------:R-:W-:Y:S01]  /*eeb0*/  ULDC UR11, c[0x0][0x404] ;  /* 0x00010100000b7ab9 */ /* 0x000fe20000000800 */
[----:B------:R-:W-:Y:S01]  /*eec0*/  ULDC UR12, c[0x0][0x288] ;  /* 0x0000a200000c7ab9 */ /* 0x000fe20000000800 */
[----:B------:R-:W-:Y:S01]  /*eed0*/  @UP1 ULDC UR14, c[0x0][0xdc0] ;  /* 0x00037000000e1ab9 */ /* 0x000fe20000000800 */
[----:B------:R-:W-:Y:S01]  /*eee0*/  UMOV UR39, UR9 ;  /* 0x0000000900277c82 */ /* 0x000fe20008000000 */
[----:B------:R-:W-:-:S02]  /*eef0*/  USEL UR11, UR11, 0x1, UP0 ;  /* 0x000000010b0b7887 */ /* 0x000fc40008000000 */
[----:B------:R-:W-:Y:S02]  /*ef00*/  UIADD3 UR8, UR37, 0x80, -UR12 ;  /* 0x0000008025087890 */ /* 0x000fe4000fffe80c */
[----:B------:R-:W-:Y:S01]  /*ef10*/  @UP1 USHF.R.U32.HI UR39, URZ, UR14, UR7 ;  /* 0x0000000e3f271299 */ /* 0x000fe20008011607 */
[----:B------:R-:W-:Y:S02]  /*ef20*/  ULDC UR13, c[0x0][0x2e0] ;  /* 0x0000b800000d7ab9 */ /* 0x000fe40000000800 */
[----:B------:R-:W-:Y:S02]  /*ef30*/  UIMAD UR6, UR11, UR13, UR8 ;  /* 0x0000000d0b0672a4 */ /* 0x000fe4000f8e0208 */
[----:B------:R-:W-:Y:S02]  /*ef40*/  UIADD3 UR38, -UR39, URZ, URZ ;  /* 0x0000003f27267290 */ /* 0x000fe4000fffe13f */
[----:B------:R-:W-:Y:S02]  /*ef50*/  UIADD3 UR4, UR6, UR4, URZ ;  /* 0x0000000406047290 */ /* 0x000fe4000fffe03f */
[----:B------:R-:W-:Y:S01]  /*ef60*/  UIMAD UR38, UR10, UR38, UR9 ;  /* 0x000000260a2672a4 */ /* 0x000fe2000f8e0209 */
[----:B------:R-:W-:Y:S11]  /*ef70*/  @!P1 BRA `(.L_x_865) ;  /* 0x0000000000449947 */ /* 0x000ff60003800000 */
[----:B------:R-:W-:Y:S01]  /*ef80*/  ISETP.LT.AND P0, PT, RZ, UR6, PT ;  /* 0x00000006ff007c0c */ /* 0x000fe2000bf01270 */
[----:B------:R-:W-:-:S12]  /*ef90*/  UIADD3 UR8, UR6, -0x1, URZ ;  /* 0xffffffff06087890 */ /* 0x000fd8000fffe03f */
[----:B------:R-:W-:Y:S05]  /*efa0*/  @P0 BRA `(.L_x_866) ;  /* 0x00000000001c0947 */ /* 0x000fea0003800000 */
[----:B------:R-:W-:Y:S02]  /*efb0*/  UISETP.NE.AND UP0, UPT, UR5, 0x1, UPT ;  /* 0x000000010500788c */ /* 0x000fe4000bf05270 */
[----:B------:R-:W-:-:S09]  /*efc0*/  UIADD3 UR8, -UR6, URZ, URZ ;  /* 0x0000003f06087290 */ /* 0x000fd2000fffe13f */
[----:B------:R-:W-:Y:S02]  /*efd0*/  @UP0 ULDC.64 UR14, c[0x0][0x9e8] ;  /* 0x00027a00000e0ab9 */ /* 0x000fe40000000a00 */
[----:B------:R-:W-:-:S04]  /*efe0*/  UIMAD.WIDE.U32 UR6, UR8, UR14, URZ ;  /* 0x0000000e080672a5 */ /* 0x000fc8000f8e003f */
[----:B------:R-:W-:-:S04]  /*eff0*/  @UP0 USHF.R.U32.HI UR8, URZ, UR15, UR7 ;  /* 0x0000000f3f080299 */ /* 0x000fc80008011607 */
[----:B------:R-:W-:Y:S01]  /*f000*/  ULOP3.LUT UR8, URZ, UR8, URZ, 0x33, !UPT ;  /* 0x000000083f087292 */ /* 0x000fe2000f8e333f */
[----:B------:R-:W-:Y:S11]  /*f010*/  BRA `(.L_x_867) ;  /* 0x0000000000107947 */ /* 0x000ff60003800000 */
.L_x_866:
[----:B------:R-:W-:-:S11]  /*f020*/  UISETP.NE.AND UP0, UPT, UR5, 0x1, UPT ;  /* 0x000000010500788c */ /* 0x000fd6000bf05270 */
[----:B------:R-:W-:Y:S02]  /*f030*/  @UP0 ULDC.64 UR14, c[0x0][0x9e8] ;  /* 0x00027a00000e0ab9 */ /* 0x000fe40000000a00 */
[----:B------:R-:W-:-:S04]  /*f040*/  UIMAD.WIDE.U32 UR6, UR8, UR14, URZ ;  /* 0x0000000e080672a5 */ /* 0x000fc8000f8e003f */
[----:B------:R-:W-:-:S12]  /*f050*/  @UP0 USHF.R.U32.HI UR8, URZ, UR15, UR7 ;  /* 0x0000000f3f080299 */ /* 0x000fd80008011607 */
.L_x_867:
[----:B------:R-:W-:-:S04]  /*f060*/  UIMAD UR8, UR8, UR5, UR5 ;  /* 0x00000005080872a4 */ /* 0x000fc8000f8e0205 */
[----:B------:R-:W-:-:S04]  /*f070*/  UISETP.LT.AND UP0, UPT, UR4, UR8, UPT ;  /* 0x000000080400728c */ /* 0x000fc8000bf01270 */
[----:B------:R-:W-:-:S12]  /*f080*/  USEL UR4, UR4, UR8, UP0 ;  /* 0x0000000804047287 */ /* 0x000fd80008000000 */
.L_x_865:
[----:B------:R-:W-:Y:S02]  /*f090*/  UIMAD UR7, UR11, UR13, 0x3f ;  /* 0x0000003f0b0774a4 */ /* 0x000fe4000f8e020d */
[----:B------:R-:W-:Y:S02]  /*f0a0*/  UIADD3 UR4, UR4, 0x3f, URZ ;  /* 0x0000003f04047890 */ /* 0x000fe4000fffe03f */
[----:B------:R-:W-:Y:S02]  /*f0b0*/  USHF.R.S32.HI UR8, URZ, 0x1f, UR7 ;  /* 0x0000001f3f087899 */ /* 0x000fe40008011407 */
[----:B------:R-:W-:Y:S02]  /*f0c0*/  USHF.R.S32.HI UR6, URZ, 0x1f, UR4 ;  /* 0x0000001f3f067899 */ /* 0x000fe40008011404 */
[----:B------:R-:W-:Y:S02]  /*f0d0*/  ULEA.HI UR8, UR8, UR7, URZ, 0x6 ;  /* 0x0000000708087291 */ /* 0x000fe4000f8f303f */
[----:B------:R-:W-:-:S02]  /*f0e0*/  ULEA.HI UR6, UR6, UR4, URZ, 0x6 ;  /* 0x0000000406067291 */ /* 0x000fc4000f8f303f */
[----:B------:R-:W-:Y:S02]  /*f0f0*/  UIADD3 UR4, UR37, -UR12, URZ ;  /* 0x8000000c25047290 */ /* 0x000fe4000fffe03f */
[----:B------:R-:W-:Y:S02]  /*f100*/  USHF.R.S32.HI UR41, URZ, 0x6, UR8 ;  /* 0x000000063f297899 */ /* 0x000fe40008011408 */
[----:B------:R-:W-:Y:S02]  /*f110*/  USHF.R.S32.HI UR6, URZ, 0x6, UR6 ;  /* 0x000000063f067899 */ /* 0x000fe40008011406 */
[----:B------:R-:W-:Y:S02]  /*f120*/  UIMAD UR4, UR11, UR13, UR4 ;  /* 0x0000000d0b0472a4 */ /* 0x000fe4000f8e0204 */
[----:B------:R-:W-:Y:S01]  /*f130*/  UISETP.LT.AND UP0, UPT, UR41, UR6, UPT ;  /* 0x000000062900728c */ /* 0x000fe2000bf01270 */
[----:B------:R-:W-:Y:S02]  /*f140*/  ULDC UR8, c[0x0][0x9dc] ;  /* 0x0002770000087ab9 */ /* 0x000fe40000000800 */
[----:B------:R-:W-:-:S02]  /*f150*/  UIADD3 UR8, UR4, -UR8, URZ ;  /* 0x8000000804087290 */ /* 0x000fc4000fffe03f */
[----:B------:R-:W-:Y:S01]  /*f160*/  USEL UR41, UR41, UR6, UP0 ;  /* 0x0000000629297287 */ /* 0x000fe20008000000 */
[----:B------:R-:W-:Y:S11]  /*f170*/  @!P1 BRA `(.L_x_868) ;  /* 0x0000000000449947 */ /* 0x000ff60003800000 */
[----:B------:R-:W-:-:S06]  /*f180*/  UISETP.GT.AND UP0, UPT, UR4, -0x1, UPT ;  /* 0xffffffff0400788c */ /* 0x000fcc000bf04270 */
[----:B------:R-:W-:-:S13]  /*f190*/  PLOP3.LUT P0, PT, PT, PT, UP0, 0x80, 0x0 ;  /* 0x000000000000781c */ /* 0x000fda0003f0f008 */
[----:B------:R-:W-:Y:S05]  /*f1a0*/  @P0 BRA `(.L_x_869) ;  /* 0x00000000001c0947 */ /* 0x000fea0003800000 */
[----:B------:R-:W-:Y:S02]  /*f1b0*/  UISETP.NE.AND UP0, UPT, UR5, 0x1, UPT ;  /* 0x000000010500788c */ /* 0x000fe4000bf05270 */
[----:B------:R-:W-:-:S09]  /*f1c0*/  ULOP3.LUT UR4, URZ, UR4, URZ, 0x33, !UPT ;  /* 0x000000043f047292 */ /* 0x000fd2000f8e333f */
[----:B------:R-:W-:Y:S02]  /*f1d0*/  @UP0 ULDC.64 UR10, c[0x0][0x9e8] ;  /* 0x00027a00000a0ab9 */ /* 0x000fe40000000a00 */
[----:B------:R-:W-:-:S04]  /*f1e0*/  UIMAD.WIDE.U32 UR6, UR4, UR10, URZ ;  /* 0x0000000a040672a5 */ /* 0x000fc8000f8e003f */
[----:B------:R-:W-:-:S04]  /*f1f0*/  @UP0 USHF.R.U32.HI UR4, URZ, UR11, UR7 ;  /* 0x0000000b3f040299 */ /* 0x000fc80008011607 */
[----:B------:R-:W-:Y:S01]  /*f200*/  ULOP3.LUT UR4, URZ, UR4, URZ, 0x33, !UPT ;  /* 0x000000043f047292 */ /* 0x000fe2000f8e333f */
[----:B------:R-:W-:Y:S11]  /*f210*/  BRA `(.L_x_870) ;  /* 0x0000000000107947 */ /* 0x000ff60003800000 */
.L_x_869:
[----:B------:R-:W-:-:S11]  /*f220*/  UISETP.NE.AND UP0, UPT, UR5, 0x1, UPT ;  /* 0x000000010500788c */ /* 0x000fd6000bf05270 */
[----:B------:R-:W-:Y:S02]  /*f230*/  @UP0 ULDC.64 UR10, c[0x0][0x9e8] ;  /* 0x00027a00000a0ab9 */ /* 0x000fe40000000a00 */
[----:B------:R-:W-:-:S04]  /*f240*/  UIMAD.WIDE.U32 UR6, UR4, UR10, URZ ;  /* 0x0000000a040672a5 */ /* 0x000fc8000f8e003f */
[----:B------:R-:W-:-:S12]  /*f250*/  @UP0 USHF.R.U32.HI UR4, URZ, UR11, UR7 ;  /* 0x0000000b3f040299 */ /* 0x000fd80008011607 */
.L_x_870:
[----:B------:R-:W-:-:S04]  /*f260*/  UIMAD UR4, UR4, UR5, URZ ;  /* 0x00000005040472a4 */ /* 0x000fc8000f8e023f */
[----:B------:R-:W-:-:S04]  /*f270*/  UISETP.LT.AND UP0, UPT, UR8, UR4, UPT ;  /* 0x000000040800728c */ /* 0x000fc8000bf01270 */
[----:B------:R-:W-:-:S12]  /*f280*/  USEL UR8, UR8, UR4, !UP0 ;  /* 0x0000000408087287 */ /* 0x000fd8000c000000 */
.L_x_868:
[----:B------:R-:W-:Y:S01]  /*f290*/  USHF.R.S32.HI UR4, URZ, 0x1f, UR8 ;  /* 0x0000001f3f047899 */ /* 0x000fe20008011408 */
[----:B------:R-:W-:Y:S03]  /*f2a0*/  BSSY B6, `(.L_x_871) ;  /* 0x00002a5000067945 */ /* 0x000fe60003800000 */
[----:B------:R-:W-:-:S04]  /*f2b0*/  ULEA.HI UR4, UR4, UR8, URZ, 0x6 ;  /* 0x0000000804047291 */ /* 0x000fc8000f8f303f */
[----:B------:R-:W-:-:S04]  /*f2c0*/  USHF.R.S32.HI UR4, URZ, 0x6, UR4 ;  /* 0x000000063f047899 */ /* 0x000fc80008011404 */
[----:B------:R-:W-:-:S04]  /*f2d0*/  UISETP.LT.AND UP0, UPT, URZ, UR4, UPT ;  /* 0x000000043f00728c */ /* 0x000fc8000bf01270 */
[----:B------:R-:W-:-:S04]  /*f2e0*/  USEL UR42, URZ, UR4, !UP0 ;  /* 0x000000043f2a7287 */ /* 0x000fc8000c000000 */
[----:B------:R-:W-:-:S06]  /*f2f0*/  UISETP.GT.AND UP0, UPT, UR41, UR42, UPT ;  /* 0x0000002a2900728c */ /* 0x000fcc000bf04270 */
[----:B------:R-:W-:-:S13]  /*f300*/  PLOP3.LUT P0, PT, PT, PT, UP0, 0x80, 0x0 ;  /* 0x000000000000781c */ /* 0x000fda0003f0f008 */
[----:B------:R-:W-:Y:S05]  /*f310*/  @P0 BRA `(.L_x_872) ;  /* 0x0000000000480947 */ /* 0x000fea0003800000 */
[----:B------:R-:W1:Y:S02]  /*f320*/  S2R R0, SR_TID.X ;  /* 0x0000000000007919 */ /* 0x000e640000002100 */
[----:B-1----:R-:W-:-:S04]  /*f330*/  LOP3.LUT R0, R0, 0x7f, RZ, 0xc0, !PT ;  /* 0x0000007f00007812 */ /* 0x002fc800078ec0ff */
[----:B------:R-:W-:-:S13]  /*f340*/  ISETP.NE.AND P0, PT, R0, RZ, PT ;  /* 0x000000ff0000720c */ /* 0x000fda0003f05270 */
[----:B------:R-:W-:Y:S05]  /*f350*/  @P0 BRA `(.L_x_873) ;  /* 0x0000002800640947 */ /* 0x000fea0003800000 */
[----:B------:R-:W1:Y:S01]  /*f360*/  S2R R5, SR_LANEID ;  /* 0x0000000000057919 */ /* 0x000e620000000000 */
[----:B------:R-:W-:Y:S01]  /*f370*/  VOTEU.ANY UR4, UPT, PT ;  /* 0x0000000000047886 */ /* 0x000fe200038e0100 */
[----:B------:R-:W2:Y:S01]  /*f380*/  LDC.64 R2, c[0x0][0xdf0] ;  /* 0x00037c00ff027b82 */ /* 0x000ea20000000a00 */
[----:B------:R-:W1:Y:S02]  /*f390*/  FLO.U32 R0, UR4 ;  /* 0x0000000400007d00 */ /* 0x000e6400080e0000 */
[----:B-1----:R-:W-:-:S06]  /*f3a0*/  ISETP.EQ.U32.AND P0, PT, R0, R5, PT ;  /* 0x000000050000720c */ /* 0x002fcc0003f02070 */
[----:B------:R-:W2:Y:S07]  /*f3b0*/  POPC R5, UR4 ;  /* 0x0000000400057d09 */ /* 0x000eae0008000000 */
[----:B--2---:R-:W2:Y:S01]  /*f3c0*/  @P0 ATOMG.E.ADD.STRONG.GPU PT, R3, desc[UR54][R2.64], R5 ;  /* 0x00000005020309a8 */ /* 0x004ea200081ee1f6 */
[----:B------:R-:W1:Y:S02]  /*f3d0*/  S2R R4, SR_LTMASK ;  /* 0x0000000000047919 */ /* 0x000e640000003900 */
[----:B-1----:R-:W-:-:S04]  /*f3e0*/  LOP3.LUT R4, R4, UR4, RZ, 0xc0, !PT ;  /* 0x0000000404047c12 */ /* 0x002fc8000f8ec0ff */
[----:B------:R-:W1:Y:S01]  /*f3f0*/  POPC R7, R4 ;  /* 0x0000000400077309 */ /* 0x000e620000000000 */
[----:B--2---:R-:W1:Y:S02]  /*f400*/  SHFL.IDX PT, R0, R3, R0, 0x1f ;  /* 0x00001f0003007589 */ /* 0x004e6400000e0000 */
[----:B-1----:R-:W-:-:S05]  /*f410*/  IADD3 R0, R0, UR47, R7 ;  /* 0x0000002f00007c10 */ /* 0x002fca000fffe007 */
[----:B------:R3:W-:Y:S01]  /*f420*/  STL [R1+0x20], R0 ;  /* 0x0000200001007387 */ /* 0x0007e20000100800 */
[----:B------:R-:W-:Y:S05]  /*f430*/  BRA `(.L_x_873) ;  /* 0x00000028002c7947 */ /* 0x000fea0003800000 */
.L_x_872:
[----:B------:R-:W1:Y:S01]  /*f440*/  S2UR UR4, SR_CgaCtaId ;  /* 0x00000000000479c3 */ /* 0x000e620000008800 */
[----:B------:R-:W-:Y:S02]  /*f450*/  UMOV UR40, 0x400 ;  /* 0x0000040000287882 */ /* 0x000fe40000000000 */
[----:B-1----:R-:W-:-:S04]  /*f460*/  ULEA UR40, UR4, UR40, 0x18 ;  /* 0x0000002804287291 */ /* 0x002fc8000f8ec03f */
        /* <DEDUP_REMOVED lines=20> */
.L_x_874:
[----:B------:R-:W2:Y:S01]  /*f5b0*/  LDL.LU R2, [R1+0x24] ;  /* 0x0000240001027983 */ /* 0x000ea20000300800 */
[----:B------:R-:W-:-:S06]  /*f5c0*/  UIADD3 UR4, UR40, 0x10000, URZ ;  /* 0x0001000028047890 */ /* 0x000fcc000fffe03f */
[----:B------:R-:W-:-:S05]  /*f5d0*/  IMAD.U32 R16, RZ, RZ, UR4 ;  /* 0x00000004ff107e24 */ /* 0x000fca000f8e00ff */
[----:B------:R-:W-:Y:S02]  /*f5e0*/  LOP3.LUT P0, RZ, R16, 0x3ff, RZ, 0xc0, !PT ;  /* 0x000003ff10ff7812 */ /* 0x000fe4000780c0ff */
        /* <DEDUP_REMOVED lines=20> */
.L_x_875:
[----:B------:R-:W-:-:S04]  /*f730*/  IMAD.U32 R17, RZ, RZ, UR40 ;  /* 0x00000028ff117e24 */ /* 0x000fc8000f8e00ff */
[----:B------:R-:W-:-:S05]  /*f740*/  VIADD R0, R17, 0x8000 ;  /* 0x0000800011007836 */ /* 0x000fca0000000000 */
[----:B------:R-:W-:-:S13]  /*f750*/  LOP3.LUT P0, RZ, R0, 0x1bf, RZ, 0xc0, !PT ;  /* 0x000001bf00ff7812 */ /* 0x000fda000780c0ff */
        /* <DEDUP_REMOVED lines=17> */
.L_x_876:
        /* <DEDUP_REMOVED lines=18> */
.L_x_877:
[----:B------:R-:W2:Y:S01]  /*f990*/  LDC R0, c[0x0][0x428] ;  /* 0x00010a00ff007b82 */ /* 0x000ea20000000800 */
[----:B------:R-:W-:Y:S01]  /*f9a0*/  ULDC.64 UR4, c[0x0][0x9f8] ;  /* 0x00027e0000047ab9 */ /* 0x000fe20000000a00 */
[----:B------:R-:W-:Y:S01]  /*f9b0*/  IMAD.U32 R4, RZ, RZ, UR38 ;  /* 0x00000026ff047e24 */ /* 0x000fe2000f8e00ff */
[----:B------:R-:W-:Y:S01]  /*f9c0*/  ISETP.NE.U32.AND P0, PT, RZ, UR4, PT ;  /* 0x00000004ff007c0c */ /* 0x000fe2000bf05070 */
[----:B------:R-:W-:Y:S01]  /*f9d0*/  IMAD.U32 R8, RZ, RZ, UR39 ;  /* 0x00000027ff087e24 */ /* 0x000fe2000f8e00ff */
[----:B------:R-:W3:Y:S02]  /*f9e0*/  S2R R18, SR_TID.X ;  /* 0x0000000000127919 */ /* 0x000ee40000002100 */
[----:B------:R-:W-:-:S13]  /*f9f0*/  ISETP.NE.AND.EX P0, PT, RZ, UR5, PT, P0 ;  /* 0x00000005ff007c0c */ /* 0x000fda000bf05300 */
[----:B-1----:R-:W1:Y:S01]  /*fa00*/  @P0 LDC.64 R2, c[0x0][0x9f8] ;  /* 0x00027e00ff020b82 */ /* 0x002e620000000a00 */
[----:B--2---:R-:W-:-:S13]  /*fa10*/  ISETP.NE.AND P1, PT, R0, 0x1, PT ;  /* 0x000000010000780c */ /* 0x004fda0003f25270 */
[----:B------:R-:W2:Y:S01]  /*fa20*/  @P1 LDC R0, c[0x0][0x42c] ;  /* 0x00010b00ff001b82 */ /* 0x000ea20000000800 */
[----:B---3--:R-:W-:-:S07]  /*fa30*/  LOP3.LUT R16, R18, 0x7f, RZ, 0xc0, !PT ;  /* 0x0000007f12107812 */ /* 0x008fce00078ec0ff */
[----:B------:R-:W3:Y:S01]  /*fa40*/  @P1 LDC R5, c[0x0][0x430] ;  /* 0x00010c00ff051b82 */ /* 0x000ee20000000800 */
[----:B--2---:R-:W-:-:S05]  /*fa50*/  @P1 IMAD.HI.U32 R0, R0, UR38, RZ ;  /* 0x0000002600001c27 */ /* 0x004fca000f8e00ff */
[----:B---3--:R-:W-:Y:S01]  /*fa60*/  @P1 SHF.R.U32.HI R4, RZ, R5, R0 ;  /* 0x00000005ff041219 */ /* 0x008fe20000011600 */
[----:B------:R-:W-:-:S04]  /*fa70*/  IMAD.U32 R5, RZ, RZ, UR39 ;  /* 0x00000027ff057e24 */ /* 0x000fc8000f8e00ff */
[----:B-1----:R-:W-:Y:S01]  /*fa80*/  @P0 IMAD.WIDE R2, R5, 0x4, R2 ;  /* 0x0000000405020825 */ /* 0x002fe200078e0202 */
[----:B------:R-:W-:Y:S01]  /*fa90*/  ISETP.NE.AND P2, PT, R16, RZ, PT ;  /* 0x000000ff1000720c */ /* 0x000fe20003f45270 */
[----:B------:R1:W-:Y:S04]  /*faa0*/  STL [R1], R4 ;  /* 0x0000000401007387 */ /* 0x0003e80000100800 */
[----:B------:R2:W3:Y:S01]  /*fab0*/  @P0 LDG.E R8, desc[UR54][R2.64] ;  /* 0x0000003602080981 */ /* 0x0004e2000c1e1900 */
[----:B------:R-:W-:Y:S01]  /*fac0*/  UMOV UR36, URZ ;  /* 0x0000003f00247c82 */ /* 0x000fe20008000000 */
[----:B------:R-:W-:Y:S01]  /*fad0*/  UMOV UR8, 0x80 ;  /* 0x0000008000087882 */ /* 0x000fe20000000000 */
[----:B------:R-:W-:Y:S01]  /*fae0*/  UMOV UR9, UR37 ;  /* 0x0000002500097c82 */ /* 0x000fe20008000000 */
[----:B------:R-:W-:Y:S01]  /*faf0*/  UMOV UR10, UR38 ;  /* 0x00000026000a7c82 */ /* 0x000fe20008000000 */
[----:B------:R-:W-:Y:S01]  /*fb00*/  UMOV UR11, UR39 ;  /* 0x00000027000b7c82 */ /* 0x000fe20008000000 */
[----:B------:R-:W-:Y:S01]  /*fb10*/  UMOV UR6, 0xffffffff ;  /* 0xffffffff00067882 */ /* 0x000fe20000000000 */
[----:B------:R-:W-:Y:S01]  /*fb20*/  SHF.R.U32.HI R18, RZ, 0x5, R18 ;  /* 0x00000005ff127819 */ /* 0x000fe20000011612 */
[----:B------:R-:W-:Y:S01]  /*fb30*/  VOTEU.ALL UP1, P2 ;  /* 0x00000000003f7886 */ /* 0x000fe20001020000 */
[----:B--2---:R-:W2:Y:S02]  /*fb40*/  LDC.64 R2, c[0x0][0x3f8] ;  /* 0x0000fe00ff027b82 */ /* 0x004ea40000000a00 */
[----:B------:R-:W-:-:S02]  /*fb50*/  LOP3.LUT R18, R18, 0x3, RZ, 0xc0, !PT ;  /* 0x0000000312127812 */ /* 0x000fc400078ec0ff */
[----:B------:R-:W-:-:S04]  /*fb60*/  @!UP1 UIADD3 UR4, UP0, UR44, 0x270, URZ ;  /* 0x000002702c049890 */ /* 0x000fc8000ff1e03f */
[----:B------:R-:W-:-:S09]  /*fb70*/  @!UP1 UIADD3.X UR5, URZ, UR45, URZ, UP0, !UPT ;  /* 0x0000002d3f059290 */ /* 0x000fd200087fe43f */
[----:B------:R1:W-:Y:S01]  /*fb80*/  @!UP1 UTMAPF.L2.4D [UR36], [UR4] ;  /* 0x00000024040095b8 */ /* 0x0003e20008018000 */
[----:B--2---:R-:W-:Y:S01]  /*fb90*/  ISETP.NE.U32.AND P1, PT, R2, RZ, PT ;  /* 0x000000ff0200720c */ /* 0x004fe20003f25070 */
[----:B------:R1:W-:Y:S03]  /*fba0*/  @!UP1 UTMAPF.L2.4D [UR8], [UR4] ;  /* 0x00000008040095b8 */ /* 0x0003e60008018000 */
[----:B------:R-:W-:Y:S02]  /*fbb0*/  ISETP.NE.AND.EX P1, PT, R3, RZ, PT, P1 ;  /* 0x000000ff0300720c */ /* 0x000fe40003f25310 */
[----:B---3--:R-:W-:Y:S01]  /*fbc0*/  SHF.R.S32.HI R9, RZ, 0x1f, R8 ;  /* 0x0000001fff097819 */ /* 0x008fe20000011408 */
[----:B------:R1:W-:Y:S01]  /*fbd0*/  STL [R1+0x10], R8 ;  /* 0x0000100801007387 */ /* 0x0003e20000100800 */
[----:B------:R-:W-:-:S03]  /*fbe0*/  SEL R0, R8, RZ, !P1 ;  /* 0x000000ff08007207 */ /* 0x000fc60004800000 */
[----:B------:R1:W-:Y:S01]  /*fbf0*/  STL [R1+0x18], R9 ;  /* 0x0000180901007387 */ /* 0x0003e20000100800 */
[----:B------:R-:W-:Y:S05]  /*fc00*/  BRA.DIV UR6, `(.L_x_878) ;  /* 0x0000002a068c7947 */ /* 0x000fea000b800000 */
[----:B------:R2:W3:Y:S02]  /*fc10*/  SHFL.IDX PT, R14, R18, RZ, 0x1f ;  /* 0x00001fff120e7589 */ /* 0x0004e400000e0000 */
.L_x_941:
[----:B---3--:R-:W-:Y:S02]  /*fc20*/  ISETP.NE.AND P0, PT, R14, RZ, PT ;  /* 0x000000ff0e00720c */ /* 0x008fe40003f05270 */
[----:B------:R-:W-:-:S11]  /*fc30*/  PLOP3.LUT P6, PT, PT, PT, PT, 0x8, 0x0 ;  /* 0x000000000000781c */ /* 0x000fd60003fce170 */
[----:B------:R-:W-:Y:S05]  /*fc40*/  @P0 BRA `(.L_x_879) ;  /* 0x0000000400d00947 */ /* 0x000fea0003800000 */
[----:B-1----:R-:W-:-:S06]  /*fc50*/  UIADD3 UR4, UR41, -0x1, URZ ;  /* 0xffffffff29047890 */ /* 0x002fcc000fffe03f */
[----:B------:R-:W-:Y:S01]  /*fc60*/  IMAD.U32 R6, RZ, RZ, UR4 ;  /* 0x00000004ff067e24 */ /* 0x000fe2000f8e00ff */
[----:B------:R-:W-:-:S03]  /*fc70*/  UMOV UR4, 0xffffffff ;  /* 0xffffffff00047882 */ /* 0x000fc60000000000 */
[----:B------:R-:W-:Y:S05]  /*fc80*/  BRA.DIV UR4, `(.L_x_880) ;  /* 0x0000002a048c7947 */ /* 0x000fea000b800000 */
[----:B------:R-:W-:-:S13]  /*fc90*/  ELECT P6, URZ, PT ;  /* 0x00000000003f782f */ /* 0x000fda00038c0000 */
.L_x_944:
[----:B------:R-:W-:Y:S05]  /*fca0*/  @!P6 BRA `(.L_x_881) ;  /* 0x000000040058e947 */ /* 0x000fea0003800000 */
[----:B------:R-:W-:Y:S01]  /*fcb0*/  IMAD.MOV.U32 R0, RZ, RZ, R8 ;  /* 0x000000ffff007224 */ /* 0x000fe200078e0008 */
[----:B------:R-:W-:Y:S06]  /*fcc0*/  @!P1 BRA `(.L_x_882) ;  /* 0x0000000000449947 */ /* 0x000fec0003800000 */
[----:B------:R-:W1:Y:S01]  /*fcd0*/  LDC R7, c[0x0][0x41c] ;  /* 0x00010700ff077b82 */ /* 0x000e620000000800 */
[----:B------:R-:W-:Y:S01]  /*fce0*/  ULDC.64 UR4, c[0x0][0x408] ;  /* 0x0001020000047ab9 */ /* 0x000fe20000000a00 */
        /* <DEDUP_REMOVED lines=15> */
.L_x_882:
[----:B-1----:R-:W3:Y:S04]  /*fde0*/  LDL R3, [R1+0x4] ;  /* 0x0000040001037983 */ /* 0x002ee80000100800 */
[----:B------:R-:W4:Y:S01]  /*fdf0*/  LDL R2, [R1+0xc] ;  /* 0x00000c0001027983 */ /* 0x000f220000100800 */
[----:B------:R-:W-:Y:S02]  /*fe00*/  ISETP.NE.AND P0, PT, R16, RZ, PT ;  /* 0x000000ff1000720c */ /* 0x000fe40003f05270 */
[----:B---3--:R-:W-:Y:S02]  /*fe10*/  LEA R4, R3, UR40, 0x3 ;  /* 0x0000002803047c11 */ /* 0x008fe4000f8e18ff */
[----:B----4-:R-:W-:-:S04]  /*fe20*/  SHF.L.U32 R3, R2, 0x1f, RZ ;  /* 0x0000001f02037819 */ /* 0x010fc800000006ff */
[----:B------:R-:W1:Y:S02]  /*fe30*/  SYNCS.PHASECHK.TRANS64.TRYWAIT P3, [R4+URZ+0x28480], R3 ;  /* 0x02848003040075a7 */ /* 0x000e64000806017f */
[----:B-1----:R-:W-:Y:S05]  /*fe40*/  @!P3 BRA `(.L_x_883) ;  /* 0x00000028003cb947 */ /* 0x002fea0003800000 */
.L_x_945:
[----:B------:R-:W-:Y:S05]  /*fe50*/  @P0 BRA `(.L_x_884) ;  /* 0x00000000001c0947 */ /* 0x000fea0003800000 */
[----:B------:R-:W3:Y:S01]  /*fe60*/  S2R R2, SR_TID.X ;  /* 0x0000000000027919 */ /* 0x000ee20000002100 */
[----:B------:R-:W-:-:S04]  /*fe70*/  IMAD.MOV.U32 R5, RZ, RZ, 0x4000 ;  /* 0x00004000ff057424 */ /* 0x000fc800078e00ff */
[----:B------:R4:W-:Y:S01]  /*fe80*/  SYNCS.ARRIVE.TRANS64 RZ, [R4+URZ+0x28470], R5 ;  /* 0x0284700504ff79a7 */ /* 0x0009e2000800003f */
[----:B---3--:R-:W-:-:S04]  /*fe90*/  LOP3.LUT R2, R2, 0x1f, RZ, 0xc0, !PT ;  /* 0x0000001f02027812 */ /* 0x008fc800078ec0ff */
[----:B------:R-:W-:-:S13]  /*fea0*/  ISETP.NE.AND P3, PT, R2, RZ, PT ;  /* 0x000000ff0200720c */ /* 0x000fda0003f65270 */
[----:B----4-:R-:W-:Y:S05]  /*feb0*/  @!P3 BRA `(.L_x_884) ;  /* 0x000000000004b947 */ /* 0x010fea0003800000 */
[----:B------:R-:W-:Y:S01]  /*fec0*/  BPT.TRAP 0x1 ;  /* 0x000000040000795c */ /* 0x000fe20000300000 */
.L_x_884:
[----:B------:R-:W3:Y:S04]  /*fed0*/  LDL R2, [R1+0x4] ;  /* 0x0000040001027983 */ /* 0x000ee80000100800 */
[----:B------:R-:W4:Y:S01]  /*fee0*/  LDL R5, [R1] ;  /* 0x0000000001057983 */ /* 0x000f220000100800 */
        /* <DEDUP_REMOVED lines=11> */
[----:B---3--:R-:W-:-:S04]  /*ffa0*/  LEA R2, R2, UR40, 0xe ;  /* 0x0000002802027c11 */ /* 0x008fc8000f8e70ff */
[----:B------:R-:W-:Y:S02]  /*ffb0*/  R2UR UR14, R2 ;  /* 0x00000000020e72ca */ /* 0x000fe400000e0000 */
[----:B----4-:R-:W-:-:S11]  /*ffc0*/  R2UR UR12, R5 ;  /* 0x00000000050c72ca */ /* 0x010fd600000e0000 */
[----:B------:R-:W-:Y:S02]  /*ffd0*/  UIADD3 UR8, UR14, 0x10000, URZ ;  /* 0x000100000e087890 */ /* 0x000fe4000fffe03f */
[----:B------:R-:W-:-:S07]  /*ffe0*/  UIADD3 UR14, UR14, 0x12000, URZ ;  /* 0x000120000e0e7890 */ /* 0x000fce000fffe03f */
[----:B------:R3:W-:Y:S02]  /*fff0*/  UTMALDG.4D [UR8], [UR4], desc[UR6] ;  /* 0x00000608040075b4 */ /* 0x0007e40008019000 */
[----:B---3--:R-:W-:Y:S01]  /*10000*/  UMOV UR8, UR14 ;  /* 0x0000000e00087c82 */ /* 0x008fe20008000000 */
[----:B------:R-:W-:Y:S02]  /*10010*/  UMOV UR10, UR15 ;  /* 0x0000000f000a7c82 */ /* 0x000fe40008000000 */
[----:B------:R3:W-:Y:S01]  /*10020*/  UTMALDG.4D [UR8], [UR4], desc[UR6] ;  /* 0x00000608040075b4 */ /* 0x0007e20008019000 */
[----:B------:R-:W4:Y:S02]  /*10030*/  SYNCS.PHASECHK.TRANS64.TRYWAIT P3, [R4+URZ+0x28440], R3 ;  /* 0x02844003040075a7 */ /* 0x000f24000806017f */
[----:B---34-:R-:W-:Y:S05]  /*10040*/  @!P3 BRA `(.L_x_885) ;  /* 0x0000002400d0b947 */ /* 0x018fea0003800000 */
.L_x_946:
[----:B------:R-:W-:Y:S05]  /*10050*/  @P0 BRA `(.L_x_886) ;  /* 0x00000000001c0947 */ /* 0x000fea0003800000 */
[----:B------:R-:W4:Y:S01]  /*10060*/  S2R R5, SR_TID.X ;  /* 0x0000000000057919 */ /* 0x000f220000002100 */
[----:B-1-3--:R-:W-:-:S04]  /*10070*/  IMAD.MOV.U32 R3, RZ, RZ, 0x4000 ;  /* 0x00004000ff037424 */ /* 0x00afc800078e00ff */
[----:B------:R1:W-:Y:S01]  /*10080*/  SYNCS.ARRIVE.TRANS64 RZ, [R4+URZ+0x28430], R3 ;  /* 0x0284300304ff79a7 */ /* 0x0003e2000800003f */
[----:B----4-:R-:W-:-:S04]  /*10090*/  LOP3.LUT R5, R5, 0x1f, RZ, 0xc0, !PT ;  /* 0x0000001f05057812 */ /* 0x010fc800078ec0ff */
[----:B------:R-:W-:-:S13]  /*100a0*/  ISETP.NE.AND P0, PT, R5, RZ, PT ;  /* 0x000000ff0500720c */ /* 0x000fda0003f05270 */
[----:B-1----:R-:W-:Y:S05]  /*100b0*/  @!P0 BRA `(.L_x_886) ;  /* 0x0000000000048947 */ /* 0x002fea0003800000 */
[----:B------:R-:W-:Y:S01]  /*100c0*/  BPT.TRAP 0x1 ;  /* 0x000000040000795c */ /* 0x000fe20000300000 */
.L_x_886:
[----:B-1-3--:R-:W3:Y:S01]  /*100d0*/  LDL R3, [R1] ;  /* 0x0000000001037983 */ /* 0x00aee20000100800 */
        /* <DEDUP_REMOVED lines=13> */
[----:B---3--:R-:W-:-:S13]  /*101b0*/  R2UR UR12, R3 ;  /* 0x00000000030c72ca */ /* 0x008fda00000e0000 */
[----:B------:R1:W-:Y:S02]  /*101c0*/  UTMALDG.4D [UR8], [UR4], desc[UR6] ;  /* 0x00000608040075b4 */ /* 0x0003e40008019000 */
[----:B-1----:R-:W-:Y:S01]  /*101d0*/  UMOV UR8, UR14 ;  /* 0x0000000e00087c82 */ /* 0x002fe20008000000 */
[----:B------:R-:W-:Y:S02]  /*101e0*/  UMOV UR10, UR15 ;  /* 0x0000000f000a7c82 */ /* 0x000fe40008000000 */
[----:B------:R1:W-:Y:S02]  /*101f0*/  UTMALDG.4D [UR8], [UR4], desc[UR6] ;  /* 0x00000608040075b4 */ /* 0x0003e40008019000 */
[----:B-1----:R-:W-:Y:S01]  /*10200*/  NOP ;  /* 0x0000000000007918 */ /* 0x002fe20000000000 */
.L_x_881:
[----:B------:R-:W-:Y:S05]  /*10210*/  WARPSYNC.ALL ;  /* 0x0000000000007948 */ /* 0x000fea0003800000 */
[----:B------:R-:W-:Y:S01]  /*10220*/  BAR.SYNC.DEFER_BLOCKING 0x8, 0x120 ;  /* 0x0204800000007b1d */ /* 0x000fe20000010000 */
[----:B------:R-:W-:Y:S01]  /*10230*/  ELECT P0, URZ, PT ;  /* 0x00000000003f782f */ /* 0x000fe20003800000 */
[----:B------:R-:W-:Y:S02]  /*10240*/  UIADD3 UR4, UP0, UR44, 0x270, URZ ;  /* 0x000002702c047890 */ /* 0x000fe4000ff1e03f */
[----:B------:R-:W-:Y:S02]  /*10250*/  UIADD3 UR8, UR40, 0x18000, URZ ;  /* 0x0001800028087890 */ /* 0x000fe4000fffe03f */
[----:B------:R-:W-:-:S02]  /*10260*/  UIADD3 UR9, UR40, 0x28400, URZ ;  /* 0x0002840028097890 */ /* 0x000fc4000fffe03f */
[----:B------:R-:W-:Y:S02]  /*10270*/  UIADD3.X UR5, URZ, UR45, URZ, UP0, !UPT ;  /* 0x0000002d3f057290 */ /* 0x000fe400087fe43f */
[----:B------:R-:W-:Y:S01]  /*10280*/  UIADD3 UR16, UR40, 0x1c000, URZ ;  /* 0x0001c00028107890 */ /* 0x000fe2000fffe03f */
[----:B------:R-:W-:-:S03]  /*10290*/  UMOV UR6, 0x0 ;  /* 0x0000000000067882 */ /* 0x000fc60000000000 */
[----:B------:R-:W-:Y:S01]  /*102a0*/  @P0 IMAD.MOV.U32 R2, RZ, RZ, 0x8000 ;  /* 0x00008000ff020424 */ /* 0x000fe200078e00ff */
[----:B------:R-:W-:Y:S01]  /*102b0*/  UMOV UR7, 0x12f00000 ;  /* 0x12f0000000077882 */ /* 0x000fe20000000000 */
[----:B------:R-:W-:Y:S01]  /*102c0*/  UMOV UR10, URZ ;  /* 0x0000003f000a7c82 */ /* 0x000fe20008000000 */
[----:B------:R-:W-:Y:S01]  /*102d0*/  UMOV UR11, UR37 ;  /* 0x00000025000b7c82 */ /* 0x000fe20008000000 */
[----:B------:R-:W-:Y:S01]  /*102e0*/  UMOV UR12, UR38 ;  /* 0x00000026000c7c82 */ /* 0x000fe20008000000 */
[----:B------:R-:W-:Y:S01]  /*102f0*/  UMOV UR13, UR39 ;  /* 0x00000027000d7c82 */ /* 0x000fe20008000000 */
[----:B------:R-:W-:Y:S01]  /*10300*/  UMOV UR18, 0x80 ;  /* 0x0000008000127882 */ /* 0x000fe20000000000 */
[----:B------:R-:W-:Y:S01]  /*10310*/  UMOV UR19, UR37 ;  /* 0x0000002500137c82 */ /* 0x000fe20008000000 */
[----:B------:R-:W-:Y:S01]  /*10320*/  UMOV UR20, UR38 ;  /* 0x0000002600147c82 */ /* 0x000fe20008000000 */
[----:B------:R-:W-:Y:S01]  /*10330*/  UMOV UR21, UR39 ;  /* 0x0000002700157c82 */ /* 0x000fe20008000000 */
[----:B------:R3:W-:Y:S01]  /*10340*/  @P0 SYNCS.ARRIVE.TRANS64 RZ, [UR40+0x28400], R2 ;  /* 0x02840002ffff09a7 */ /* 0x0007e20008000028 */
[----:B------:R-:W-:Y:S01]  /*10350*/  UMOV UR17, UR9 ;  /* 0x0000000900117c82 */ /* 0x000fe20008000000 */
[----:B------:R3:W-:Y:S01]  /*10360*/  UTMALDG.4D [UR8], [UR4], desc[UR6] ;  /* 0x00000608040075b4 */ /* 0x0007e20008019000 */
[----:B------:R3:W-:Y:S01]  /*10370*/  UTMALDG.4D [UR16], [UR4], desc[UR6] ;  /* 0x00000610040075b4 */ /* 0x0007e20008019000 */
[----:B------:R-:W-:-:S02]  /*10380*/  NOP ;  /* 0x0000000000007918 */ /* 0x000fc40000000000 */
.L_x_879:
[----:B------:R-:W4:Y:S01]  /*10390*/  LDL.LU R3, [R1+0x28] ;  /* 0x0000280001037983 */ /* 0x000f220000300800 */
[----:B------:R-:W-:Y:S01]  /*103a0*/  BSSY B0, `(.L_x_887) ;  /* 0x0000009000007945 */ /* 0x000fe20003800000 */
[----:B----4-:R-:W-:-:S05]  /*103b0*/  VIADD R3, R3, 0x1 ;  /* 0x0000000103037836 */ /* 0x010fca0000000000 */
[----:B---3--:R-:W-:Y:S01]  /*103c0*/  LEA.HI R2, R3, R3, RZ, 0x1 ;  /* 0x0000000303027211 */ /* 0x008fe200078f08ff */
[----:B------:R3:W-:Y:S03]  /*103d0*/  STL [R1+0x28], R3 ;  /* 0x0000280301007387 */ /* 0x0007e60000100800 */
[----:B------:R-:W-:-:S05]  /*103e0*/  LOP3.LUT R2, R2, 0xfffffffe, RZ, 0xc0, !PT ;  /* 0xfffffffe02027812 */ /* 0x000fca00078ec0ff */
[----:B------:R-:W-:-:S05]  /*103f0*/  IMAD.IADD R2, R3, 0x1, -R2 ;  /* 0x0000000103027824 */ /* 0x000fca00078e0a02 */
[----:B------:R-:W-:-:S04]  /*10400*/  SHF.L.U32 R2, R2, 0x1f, RZ ;  /* 0x0000001f02027819 */ /* 0x000fc800000006ff */
[----:B------:R-:W4:Y:S02]  /*10410*/  SYNCS.PHASECHK.TRANS64.TRYWAIT P0, [UR40+0x28420], R2 ;  /* 0x02842002ff0075a7 */ /* 0x000f240008000168 */
[----:B---34-:R-:W-:Y:S05]  /*10420*/  @!P0 BRA `(.L_x_888) ;  /* 0x0000002000ec8947 */ /* 0x018fea0003800000 */
.L_x_947:
[----:B-1----:R-:W-:Y:S05]  /*10430*/  BSYNC B0 ;  /* 0x0000000000007941 */ /* 0x002fea0003800000 */
.L_x_887:
[----:B------:R-:W-:-:S04]  /*10440*/  UIADD3 UR4, UR41, -0x2, URZ ;  /* 0xfffffffe29047890 */ /* 0x000fc8000fffe03f */
[----:B------:R-:W-:-:S06]  /*10450*/  UISETP.GE.AND UP0, UPT, UR4, UR42, UPT ;  /* 0x0000002a0400728c */ /* 0x000fcc000bf06270 */
[----:B------:R-:W-:-:S13]  /*10460*/  PLOP3.LUT P0, PT, PT, PT, UP0, 0x80, 0x0 ;  /* 0x000000000000781c */ /* 0x000fda0003f0f008 */
[----:B------:R-:W-:Y:S05]  /*10470*/  @!P0 BRA `(.L_x_889) ;  /* 0x0000001000048947 */ /* 0x000fea0003800000 */
[----:B---3--:R1:W5:Y:S04]  /*10480*/  LDL.LU R2, [R1+0x4] ;  /* 0x0000040001027983 */ /* 0x0083680000300800 */
[----:B------:R1:W5:Y:S01]  /*10490*/  LDL.LU R8, [R1+0xc] ;  /* 0x00000c0001087983 */ /* 0x0003620000300800 */
[----:B------:R-:W-:-:S07]  /*104a0*/  IMAD.U32 R3, RZ, RZ, UR4 ;  /* 0x00000004ff037e24 */ /* 0x000fce000f8e00ff */
.L_x_911:
[----:B--2--5:R-:W-:Y:S01]  /*104b0*/  VIADD R4, R2, 0x1 ;  /* 0x0000000102047836 */ /* 0x024fe20000000000 */
[----:B------:R-:W-:Y:S05]  /*104c0*/  YIELD ;  /* 0x0000000000007946 */ /* 0x000fea0003800000 */
[----:B------:R-:W-:Y:S01]  /*104d0*/  ISETP.NE.AND P0, PT, R4, 0x2, PT ;  /* 0x000000020400780c */ /* 0x000fe20003f05270 */
[----:B------:R-:W-:Y:S03]  /*104e0*/  BSSY B0, `(.L_x_890) ;  /* 0x000008b000007945 */ /* 0x000fe60003800000 */
[----:B------:R-:W-:-:S02]  /*104f0*/  SEL R5, RZ, 0x1, P0 ;  /* 0x00000001ff057807 */ /* 0x000fc40000000000 */
[----:B------:R-:W-:Y:S02]  /*10500*/  SEL R11, R4, RZ, P0 ;  /* 0x000000ff040b7207 */ /* 0x000fe40000000000 */
[----:B------:R-:W-:-:S05]  /*10510*/  LOP3.LUT R10, R8, R5, RZ, 0x3c, !PT ;  /* 0x00000005080a7212 */ /* 0x000fca00078e3cff */
[----:B------:R3:W-:Y:S04]  /*10520*/  STL [R1+0xc], R10 ;  /* 0x00000c0a01007387 */ /* 0x0007e80000100800 */
[----:B------:R3:W-:Y:S01]  /*10530*/  STL [R1+0x4], R11 ;  /* 0x0000040b01007387 */ /* 0x0007e20000100800 */
[----:B----4-:R-:W-:Y:S05]  /*10540*/  @!P6 BRA `(.L_x_891) ;  /* 0x000000080010e947 */ /* 0x010fea0003800000 */
[----:B------:R-:W-:Y:S01]  /*10550*/  IMAD.MOV.U32 R9, RZ, RZ, R3 ;  /* 0x000000ffff097224 */ /* 0x000fe200078e0003 */
[----:B------:R-:W-:Y:S06]  /*10560*/  @!P1 BRA `(.L_x_892) ;  /* 0x0000000000509947 */ /* 0x000fec0003800000 */
[----:B------:R-:W4:Y:S01]  /*10570*/  LDL R7, [R1+0x18] ;  /* 0x0000180001077983 */ /* 0x000f220000100800 */
[----:B------:R-:W1:Y:S01]  /*10580*/  LDC R9, c[0x0][0x41c] ;  /* 0x00010700ff097b82 */ /* 0x000e620000000800 */
[----:B------:R-:W-:Y:S02]  /*10590*/  ULDC.64 UR4, c[0x0][0x408] ;  /* 0x0001020000047ab9 */ /* 0x000fe40000000a00 */
[----:B------:R-:W2:Y:S01]  /*105a0*/  LDL R6, [R1+0x10] ;  /* 0x0000100001067983 */ /* 0x000ea20000100800 */
        /* <DEDUP_REMOVED lines=16> */
.L_x_892:
[----:B----4-:R-:W-:Y:S01]  /*106b0*/  LEA R6, R11, UR40, 0x3 ;  /* 0x000000280b067c11 */ /* 0x010fe2000f8e18ff */
[----:B------:R-:W4:Y:S01]  /*106c0*/  S2R R4, SR_TID.X ;  /* 0x0000000000047919 */ /* 0x000f220000002100 */
[----:B------:R-:W-:Y:S01]  /*106d0*/  SHF.L.U32 R5, R10, 0x1f, RZ ;  /* 0x0000001f0a057819 */ /* 0x000fe200000006ff */
[----:B------:R-:W-:Y:S03]  /*106e0*/  BSSY B1, `(.L_x_893) ;  /* 0x0000005000017945 */ /* 0x000fe60003800000 */
[----:B------:R-:W1:Y:S01]  /*106f0*/  SYNCS.PHASECHK.TRANS64.TRYWAIT P0, [R6+URZ+0x28480], R5 ;  /* 0x02848005060075a7 */ /* 0x000e62000800017f */
[----:B----4-:R-:W-:-:S04]  /*10700*/  LOP3.LUT R4, R4, 0x7f, RZ, 0xc0, !PT ;  /* 0x0000007f04047812 */ /* 0x010fc800078ec0ff */
[----:B------:R-:W-:Y:S01]  /*10710*/  ISETP.NE.AND P3, PT, R4, RZ, PT ;  /* 0x000000ff0400720c */ /* 0x000fe20003f65270 */
[----:B-1----:R-:W-:-:S12]  /*10720*/  @!P0 BRA `(.L_x_894) ;  /* 0x0000002000408947 */ /* 0x002fd80003800000 */
.L_x_948:
[----:B------:R-:W-:Y:S05]  /*10730*/  BSYNC B1 ;  /* 0x0000000000017941 */ /* 0x000fea0003800000 */
.L_x_893:
        /* <DEDUP_REMOVED lines=9> */
.L_x_896:
[----:B------:R-:W-:Y:S05]  /*107d0*/  BSYNC B1 ;  /* 0x0000000000017941 */ /* 0x000fea0003800000 */
.L_x_895:
[----:B------:R-:W4:Y:S04]  /*107e0*/  LDL R4, [R1+0x4] ;  /* 0x0000040001047983 */ /* 0x000f280000100800 */
[----:B------:R-:W2:Y:S01]  /*107f0*/  LDL R7, [R1] ;  /* 0x0000000001077983 */ /* 0x000ea20000100800 */
[----:B------:R-:W-:-:S05]  /*10800*/  IMAD.MOV.U32 R13, RZ, RZ, RZ ;  /* 0x000000ffff0d7224 */ /* 0x000fca00078e00ff */
[----:B------:R-:W-:Y:S01]  /*10810*/  R2UR UR10, R13 ;  /* 0x000000000d0a72ca */ /* 0x000fe200000e0000 */
[----:B------:R-:W-:Y:S01]  /*10820*/  UIADD3 UR4, UP0, UR44, 0x470, URZ ;  /* 0x000004702c047890 */ /* 0x000fe2000ff1e03f */
[----:B------:R-:W-:Y:S01]  /*10830*/  PLOP3.LUT P0, PT, PT, PT, PT, 0x80, 0x0 ;  /* 0x000000000000781c */ /* 0x000fe20003f0f070 */
[----:B------:R-:W-:Y:S01]  /*10840*/  IMAD.SHL.U32 R9, R9, 0x40, RZ ;  /* 0x0000004009097824 */ /* 0x000fe200078e00ff */
[----:B------:R-:W-:Y:S01]  /*10850*/  UMOV UR6, 0x0 ;  /* 0x0000000000067882 */ /* 0x000fe20000000000 */
[----:B------:R-:W-:Y:S01]  /*10860*/  UIADD3.X UR5, URZ, UR45, URZ, UP0, !UPT ;  /* 0x0000002d3f057290 */ /* 0x000fe200087fe43f */
[----:B------:R-:W-:Y:S01]  /*10870*/  UMOV UR7, 0x14f00000 ;  /* 0x14f0000000077882 */ /* 0x000fe20000000000 */
[----:B----4-:R-:W-:Y:S02]  /*10880*/  LEA R4, R4, UR40, 0xe ;  /* 0x0000002804047c11 */ /* 0x010fe4000f8e70ff */
[----:B--2---:R-:W-:Y:S01]  /*10890*/  R2UR UR12, R7 ;  /* 0x00000000070c72ca */ /* 0x004fe200000e0000 */
[----:B------:R-:W-:-:S02]  /*108a0*/  VIADD R7, R6, 0x28470 ;  /* 0x0002847006077836 */ /* 0x000fc40000000000 */
[----:B---3--:R-:W-:-:S12]  /*108b0*/  VIADD R10, R4, 0x10000 ;  /* 0x00010000040a7836 */ /* 0x008fd80000000000 */
.L_x_897:
        /* <DEDUP_REMOVED lines=9> */
[----:B------:R-:W2:Y:S01]  /*10950*/  LDL R11, [R1] ;  /* 0x00000000010b7983 */ /* 0x000ea20000100800 */
[----:B------:R-:W-:Y:S01]  /*10960*/  IMAD.MOV.U32 R12, RZ, RZ, 0x80 ;  /* 0x00000080ff0c7424 */ /* 0x000fe200078e00ff */
[----:B------:R-:W-:Y:S01]  /*10970*/  PLOP3.LUT P0, PT, PT, PT, PT, 0x80, 0x0 ;  /* 0x000000000000781c */ /* 0x000fe20003f0f070 */
[----:B------:R-:W-:Y:S01]  /*10980*/  VIADD R10, R4, 0x12000 ;  /* 0x00012000040a7836 */ /* 0x000fe20000000000 */
[----:B------:R-:W-:Y:S01]  /*10990*/  UMOV UR6, 0x0 ;  /* 0x0000000000067882 */ /* 0x000fe20000000000 */
[----:B------:R-:W-:Y:S01]  /*109a0*/  UMOV UR7, 0x14f00000 ;  /* 0x14f0000000077882 */ /* 0x000fe20000000000 */
[----:B------:R-:W-:Y:S02]  /*109b0*/  R2UR UR10, R12 ;  /* 0x000000000c0a72ca */ /* 0x000fe400000e0000 */
[----:B--2---:R-:W-:-:S15]  /*109c0*/  R2UR UR12, R11 ;  /* 0x000000000b0c72ca */ /* 0x004fde00000e0000 */
.L_x_898:
        /* <DEDUP_REMOVED lines=12> */
.L_x_949:
[----:B------:R-:W-:Y:S05]  /*10a90*/  BSYNC B1 ;  /* 0x0000000000017941 */ /* 0x000fea0003800000 */
.L_x_899:
        /* <DEDUP_REMOVED lines=11> */
.L_x_902:
[----:B------:R-:W-:Y:S05]  /*10b50*/  BSYNC B1 ;  /* 0x0000000000017941 */ /* 0x000fea0003800000 */
.L_x_901:
[----:B-12---:R-:W2:Y:S01]  /*10b60*/  LDL R5, [R1] ;  /* 0x0000000001057983 */ /* 0x006ea20000100800 */
        /* <DEDUP_REMOVED lines=9> */
.L_x_903:
        /* <DEDUP_REMOVED lines=9> */
[----:B------:R-:W2:Y:S01]  /*10c90*/  LDL R7, [R1] ;  /* 0x0000000001077983 */ /* 0x000ea20000100800 */
[----:B------:R-:W-:Y:S01]  /*10ca0*/  R2UR UR10, R12 ;  /* 0x000000000c0a72ca */ /* 0x000fe200000e0000 */
[----:B------:R-:W-:Y:S01]  /*10cb0*/  VIADD R4, R4, 0x22000 ;  /* 0x0002200004047836 */ /* 0x000fe20000000000 */
[----:B------:R-:W-:Y:S02]  /*10cc0*/  R2UR UR6, R10 ;  /* 0x000000000a0672ca */ /* 0x000fe400000e0000 */
[----:B------:R-:W-:Y:S02]  /*10cd0*/  R2UR UR7, R11 ;  /* 0x000000000b0772ca */ /* 0x000fe400000e0000 */
[----:B------:R-:W-:Y:S02]  /*10ce0*/  PLOP3.LUT P0, PT, PT, PT, PT, 0x80, 0x0 ;  /* 0x000000000000781c */ /* 0x000fe40003f0f070 */
[----:B--2---:R-:W-:-:S15]  /*10cf0*/  R2UR UR12, R7 ;  /* 0x00000000070c72ca */ /* 0x004fde00000e0000 */
.L_x_904:
        /* <DEDUP_REMOVED lines=9> */
.L_x_891:
[----:B------:R-:W-:Y:S05]  /*10d90*/  BSYNC B0 ;  /* 0x0000000000007941 */ /* 0x000fea0003800000 */
.L_x_890:
[----:B------:R-:W-:-:S06]  /*10da0*/  UISETP.NE.AND UP0, UPT, UR43, 0x3, UPT ;  /* 0x000000032b00788c */ /* 0x000fcc000bf05270 */
[----:B------:R-:W-:-:S13]  /*10db0*/  PLOP3.LUT P0, PT, PT, PT, UP0, 0x80, 0x0 ;  /* 0x000000000000781c */ /* 0x000fda0003f0f008 */
[----:B------:R-:W-:Y:S05]  /*10dc0*/  @!P0 BRA `(.L_x_905) ;  /* 0x0000000000048947 */ /* 0x000fea0003800000 */
[----:B------:R-:W-:Y:S01]  /*10dd0*/  BPT.TRAP 0x1 ;  /* 0x000000040000795c */ /* 0x000fe20000300000 */
.L_x_905:
[----:B------:R-:W-:Y:S01]  /*10de0*/  IMAD.U32 R4, RZ, RZ, UR46 ;  /* 0x0000002eff047e24 */ /* 0x000fe2000f8e00ff */
[----:B------:R-:W-:Y:S01]  /*10df0*/  LEA R21, R2, UR40, 0x3 ;  /* 0x0000002802157c11 */ /* 0x000fe2000f8e18ff */
[----:B------:R-:W-:Y:S03]  /*10e00*/  BSSY B0, `(.L_x_906) ;  /* 0x0000006000007945 */ /* 0x000fe60003800000 */
[----:B------:R-:W-:Y:S02]  /*10e10*/  ISETP.NE.AND P0, PT, R4, 0x3, PT ;  /* 0x000000030400780c */ /* 0x000fe40003f05270 */
[----:B------:R-:W-:-:S04]  /*10e20*/  LOP3.LUT R4, R8, 0x1, RZ, 0x3c, !PT ;  /* 0x0000000108047812 */ /* 0x000fc800078e3cff */
[----:B------:R-:W-:-:S04]  /*10e30*/  SHF.L.U32 R4, R4, 0x1f, RZ ;  /* 0x0000001f04047819 */ /* 0x000fc800000006ff */
[----:B------:R-:W4:Y:S02]  /*10e40*/  SYNCS.PHASECHK.TRANS64.TRYWAIT P3, [R21+URZ+0x28470], R4 ;  /* 0x02847004150075a7 */ /* 0x000f24000806017f */
[----:B----4-:R-:W-:Y:S05]  /*10e50*/  @!P3 BRA `(.L_x_907) ;  /* 0x00000018009cb947 */ /* 0x010fea0003800000 */
.L_x_950:
[----:B------:R-:W-:Y:S05]  /*10e60*/  BSYNC B0 ;  /* 0x0000000000007941 */ /* 0x000fea0003800000 */
.L_x_906:
[----:B------:R-:W-:Y:S05]  /*10e70*/  @!P0 BRA `(.L_x_908) ;  /* 0x0000000000048947 */ /* 0x000fea0003800000 */
[----:B------:R-:W-:Y:S01]  /*10e80*/  BPT.TRAP 0x1 ;  /* 0x000000040000795c */ /* 0x000fe20000300000 */
.L_x_908:
[----:B----4-:R-:W-:Y:S01]  /*10e90*/  SHF.L.U32 R4, R8, 0x1f, RZ ;  /* 0x0000001f08047819 */ /* 0x010fe200000006ff */
[----:B------:R-:W-:-:S03]  /*10ea0*/  IMAD.SHL.U32 R2, R2, 0x4000, RZ ;  /* 0x0000400002027824 */ /* 0x000fc600078e00ff */
[----:B------:R-:W4:Y:S02]  /*10eb0*/  SYNCS.PHASECHK.TRANS64.TRYWAIT P3, [R21+URZ+0x28460], R4 ;  /* 0x02846004150075a7 */ /* 0x000f24000806017f */
[----:B----4-:R-:W-:Y:S05]  /*10ec0*/  @!P3 BRA `(.L_x_909) ;  /* 0x000000180094b947 */ /* 0x010fea0003800000 */
.L_x_951:
[----:B------:R-:W5:Y:S04]  /*10ed0*/  LDL R17, [R1+0x8] ;  /* 0x0000080001117983 */ /* 0x000f680000100800 */
[----:B------:R-:W4:Y:S04]  /*10ee0*/  LDL R13, [R1+0x1c] ;  /* 0x00001c00010d7983 */ /* 0x000f280000100800 */
[----:B--2---:R-:W2:Y:S01]  /*10ef0*/  LDL R18, [R1+0x14] ;  /* 0x0000140001127983 */ /* 0x004ea20000100800 */
[----:B------:R-:W-:Y:S05]  /*10f00*/  WARPSYNC.ALL ;  /* 0x0000000000007948 */ /* 0x000fea0003800000 */
[----:B------:R-:W-:-:S04]  /*10f10*/  IMAD.U32 R12, RZ, RZ, UR40 ;  /* 0x00000028ff0c7e24 */ /* 0x000fc8000f8e00ff */
[----:B------:R-:W-:Y:S01]  /*10f20*/  VIADD R12, R12, 0x8000 ;  /* 0x000080000c0c7836 */ /* 0x000fe20000000000 */
[----:B-----5:R-:W-:-:S05]  /*10f30*/  LOP3.LUT R14, R2, R17, RZ, 0xfc, !PT ;  /* 0x00000011020e7212 */ /* 0x020fca00078efcff */
[----:B---3--:R-:W3:Y:S01]  /*10f40*/  LDSM.16.MT88.4 R8, [R14+UR40+0x10000] ;  /* 0x010000280e08783b */ /* 0x008ee20008004200 */
[----:B----4-:R-:W-:Y:S02]  /*10f50*/  IADD3 R16, R13, UR40, R2 ;  /* 0x000000280d107c10 */ /* 0x010fe4000fffe002 */
[C-C-:B---3--:R-:W-:Y:S02]  /*10f60*/  PRMT R4, R8.reuse, 0x6420, R9.reuse ;  /* 0x0000642008047816 */ /* 0x148fe40000000009 */
[----:B------:R-:W-:Y:S02]  /*10f70*/  PRMT R5, R8, 0x7531, R9 ;  /* 0x0000753108057816 */ /* 0x000fe40000000009 */
[C-C-:B------:R-:W-:Y:S02]  /*10f80*/  PRMT R6, R10.reuse, 0x6420, R11.reuse ;  /* 0x000064200a067816 */ /* 0x140fe4000000000b */
[----:B------:R-:W-:Y:S02]  /*10f90*/  PRMT R7, R10, 0x7531, R11 ;  /* 0x000075310a077816 */ /* 0x000fe4000000000b */
[----:B------:R-:W3:Y:S01]  /*10fa0*/  LDSM.16.MT88.4 R8, [R16+0x10000] ;  /* 0x010000001008783b */ /* 0x000ee20000004200 */
[----:B--2---:R-:W-:-:S05]  /*10fb0*/  IADD3 R20, R12, R2, R18 ;  /* 0x000000020c147210 */ /* 0x004fca0007ffe012 */
[----:B------:R2:W-:Y:S02]  /*10fc0*/  STSM.16.M88.4 [R20], R4 ;  /* 0x0000000414007844 */ /* 0x0005e40000000200 */
[----:B--2---:R-:W-:Y:S01]  /*10fd0*/  VIADD R4, R2, 0x2000 ;  /* 0x0000200002047836 */ /* 0x004fe20000000000 */
[C-C-:B---3--:R-:W-:Y:S02]  /*10fe0*/  PRMT R12, R8.reuse, 0x6420, R9.reuse ;  /* 0x00006420080c7816 */ /* 0x148fe40000000009 */
[----:B------:R-:W-:Y:S02]  /*10ff0*/  PRMT R13, R8, 0x7531, R9 ;  /* 0x00007531080d7816 */ /* 0x000fe40000000009 */
[C-C-:B------:R-:W-:Y:S02]  /*11000*/  PRMT R14, R10.reuse, 0x6420, R11.reuse ;  /* 0x000064200a0e7816 */ /* 0x140fe4000000000b */
[----:B------:R-:W-:-:S05]  /*11010*/  PRMT R15, R10, 0x7531, R11 ;  /* 0x000075310a0f7816 */ /* 0x000fca000000000b */
[----:B------:R2:W-:Y:S02]  /*11020*/  STSM.16.M88.4 [R20+0x1000], R12 ;  /* 0x0010000c14007844 */ /* 0x0005e40000000200 */
[----:B--2---:R-:W-:-:S05]  /*11030*/  IMAD.MOV.U32 R14, RZ, RZ, R17 ;  /* 0x000000ffff0e7224 */ /* 0x004fca00078e0011 */
[----:B------:R-:W-:-:S05]  /*11040*/  LOP3.LUT R4, R4, R14, RZ, 0xfc, !PT ;  /* 0x0000000e04047212 */ /* 0x000fca00078efcff */
[----:B------:R-:W2:Y:S01]  /*11050*/  LDSM.16.MT88.4 R8, [R4+UR40+0x10000] ;  /* 0x010000280408783b */ /* 0x000ea20008004200 */
[----:B------:R-:W-:Y:S01]  /*11060*/  IMAD.MOV.U32 R15, RZ, RZ, R16 ;  /* 0x000000ffff0f7224 */ /* 0x000fe200078e0010 */
[C-C-:B--2---:R-:W-:Y:S02]  /*11070*/  PRMT R4, R8.reuse, 0x6420, R9.reuse ;  /* 0x0000642008047816 */ /* 0x144fe40000000009 */
[----:B------:R-:W-:Y:S02]  /*11080*/  PRMT R5, R8, 0x7531, R9 ;  /* 0x0000753108057816 */ /* 0x000fe40000000009 */
[C-C-:B------:R-:W-:Y:S02]  /*11090*/  PRMT R6, R10.reuse, 0x6420, R11.reuse ;  /* 0x000064200a067816 */ /* 0x140fe4000000000b */
[----:B------:R-:W-:Y:S02]  /*110a0*/  PRMT R7, R10, 0x7531, R11 ;  /* 0x000075310a077816 */ /* 0x000fe4000000000b */
[----:B------:R-:W2:Y:S04]  /*110b0*/  LDSM.16.MT88.4 R8, [R15+0x12000] ;  /* 0x012000000f08783b */ /* 0x000ea80000004200 */
[----:B------:R3:W-:Y:S01]  /*110c0*/  STSM.16.M88.4 [R20+0x2000], R4 ;  /* 0x0020000414007844 */ /* 0x0007e20000000200 */
[----:B------:R-:W-:-:S02]  /*110d0*/  IMAD.MOV.U32 R12, RZ, RZ, R18 ;  /* 0x000000ffff0c7224 */ /* 0x000fc400078e0012 */
[----:B---3--:R-:W-:-:S05]  /*110e0*/  VIADD R4, R2, 0x1000 ;  /* 0x0000100002047836 */ /* 0x008fca0000000000 */
[----:B------:R-:W-:Y:S01]  /*110f0*/  LOP3.LUT R4, R4, R14, RZ, 0xfc, !PT ;  /* 0x0000000e04047212 */ /* 0x000fe200078efcff */
[----:B------:R-:W3:Y:S01]  /*11100*/  S2R R7, SR_TID.X ;  /* 0x0000000000077919 */ /* 0x000ee20000002100 */
[C-C-:B--2---:R-:W-:Y:S02]  /*11110*/  PRMT R16, R8.reuse, 0x6420, R9.reuse ;  /* 0x0000642008107816 */ /* 0x144fe40000000009 */
[----:B------:R-:W-:Y:S02]  /*11120*/  PRMT R17, R8, 0x7531, R9 ;  /* 0x0000753108117816 */ /* 0x000fe40000000009 */
[C-C-:B------:R-:W-:Y:S02]  /*11130*/  PRMT R18, R10.reuse, 0x6420, R11.reuse ;  /* 0x000064200a127816 */ /* 0x140fe4000000000b */
[----:B------:R-:W-:-:S05]  /*11140*/  PRMT R19, R10, 0x7531, R11 ;  /* 0x000075310a137816 */ /* 0x000fca000000000b */
[----:B------:R2:W-:Y:S04]  /*11150*/  STSM.16.M88.4 [R20+0x3000], R16 ;  /* 0x0030001014007844 */ /* 0x0005e80000000200 */
[----:B------:R-:W4:Y:S01]  /*11160*/  LDSM.16.MT88.4 R8, [R4+UR40+0x10000] ;  /* 0x010000280408783b */ /* 0x000f220008004200 */
[----:B---3--:R-:W-:Y:S01]  /*11170*/  LOP3.LUT P3, RZ, R7, 0x4, RZ, 0xc0, !PT ;  /* 0x0000000407ff7812 */ /* 0x008fe2000786c0ff */
[----:B------:R-:W-:Y:S02]  /*11180*/  IMAD.U32 R13, RZ, RZ, UR40 ;  /* 0x00000028ff0d7e24 */ /* 0x000fe4000f8e00ff */
[----:B--2---:R-:W-:Y:S01]  /*11190*/  IMAD.MOV.U32 R19, RZ, RZ, 0x20 ;  /* 0x00000020ff137424 */ /* 0x004fe200078e00ff */
[C-C-:B----4-:R-:W-:Y:S02]  /*111a0*/  PRMT R4, R8.reuse, 0x6420, R9.reuse ;  /* 0x0000642008047816 */ /* 0x150fe40000000009 */
[----:B------:R-:W-:-:S02]  /*111b0*/  PRMT R5, R8, 0x7531, R9 ;  /* 0x0000753108057816 */ /* 0x000fc40000000009 */
[C-C-:B------:R-:W-:Y:S02]  /*111c0*/  PRMT R6, R10.reuse, 0x6420, R11.reuse ;  /* 0x000064200a067816 */ /* 0x140fe4000000000b */
[----:B------:R-:W-:Y:S02]  /*111d0*/  PRMT R7, R10, 0x7531, R11 ;  /* 0x000075310a077816 */ /* 0x000fe4000000000b */
[----:B------:R-:W2:Y:S01]  /*111e0*/  LDSM.16.MT88.4 R8, [R15+0x11000] ;  /* 0x011000000f08783b */ /* 0x000ea20000004200 */
[----:B------:R-:W-:Y:S01]  /*111f0*/  SEL R19, R19, 0xffffffe0, !P3 ;  /* 0xffffffe013137807 */ /* 0x000fe20005800000 */
[----:B------:R-:W-:-:S03]  /*11200*/  VIADD R13, R13, 0x8000 ;  /* 0x000080000d0d7836 */ /* 0x000fc60000000000 */
[----:B------:R-:W-:Y:S01]  /*11210*/  IADD3 R12, R12, R2, R19 ;  /* 0x000000020c0c7210 */ /* 0x000fe20007ffe013 */
[----:B------:R-:W-:-:S04]  /*11220*/  VIADD R2, R2, 0x3000 ;  /* 0x0000300002027836 */ /* 0x000fc80000000000 */
[----:B------:R-:W-:Y:S01]  /*11230*/  IMAD.IADD R12, R13, 0x1, R12 ;  /* 0x000000010d0c7824 */ /* 0x000fe200078e020c */
[----:B------:R-:W-:-:S04]  /*11240*/  LOP3.LUT R2, R2, R14, RZ, 0xfc, !PT ;  /* 0x0000000e02027212 */ /* 0x000fc800078efcff */
[----:B------:R2:W-:Y:S02]  /*11250*/  STSM.16.M88.4 [R12], R4 ;  /* 0x000000040c007844 */ /* 0x0005e40000000200 */
[C-C-:B--2---:R-:W-:Y:S02]  /*11260*/  PRMT R4, R8.reuse, 0x6420, R9.reuse ;  /* 0x0000642008047816 */ /* 0x144fe40000000009 */
[----:B------:R-:W-:Y:S02]  /*11270*/  PRMT R5, R8, 0x7531, R9 ;  /* 0x0000753108057816 */ /* 0x000fe40000000009 */
[C-C-:B------:R-:W-:Y:S02]  /*11280*/  PRMT R6, R10.reuse, 0x6420, R11.reuse ;  /* 0x000064200a067816 */ /* 0x140fe4000000000b */
[----:B------:R-:W-:-:S05]  /*11290*/  PRMT R7, R10, 0x7531, R11 ;  /* 0x000075310a077816 */ /* 0x000fca000000000b */
[----:B------:R-:W-:Y:S04]  /*112a0*/  STSM.16.M88.4 [R12+0x1000], R4 ;  /* 0x001000040c007844 */ /* 0x000fe80000000200 */
[----:B------:R-:W2:Y:S02]  /*112b0*/  LDSM.16.MT88.4 R8, [R2+UR40+0x10000] ;  /* 0x010000280208783b */ /* 0x000ea40008004200 */
[C-C-:B--2---:R-:W-:Y:S02]  /*112c0*/  PRMT R4, R8.reuse, 0x6420, R9.reuse ;  /* 0x0000642008047816 */ /* 0x144fe40000000009 */
[----:B------:R-:W-:Y:S02]  /*112d0*/  PRMT R5, R8, 0x7531, R9 ;  /* 0x0000753108057816 */ /* 0x000fe40000000009 */
[----:B------:R-:W-:-:S02]  /*112e0*/  PRMT R6, R10, 0x6420, R11 ;  /* 0x000064200a067816 */ /* 0x000fc4000000000b */
[----:B------:R-:W-:Y:S02]  /*112f0*/  PRMT R7, R10, 0x7531, R11 ;  /* 0x000075310a077816 */ /* 0x000fe4000000000b */
[----:B------:R-:W2:Y:S04]  /*11300*/  LDSM.16.MT88.4 R8, [R15+0x13000] ;  /* 0x013000000f08783b */ /* 0x000ea80000004200 */
[----:B------:R2:W-:Y:S02]  /*11310*/  STSM.16.M88.4 [R12+0x2000], R4 ;  /* 0x002000040c007844 */ /* 0x0005e40000000200 */
[C-C-:B--2---:R-:W-:Y:S02]  /*11320*/  PRMT R4, R8.reuse, 0x6420, R9.reuse ;  /* 0x0000642008047816 */ /* 0x144fe40000000009 */
        /* <DEDUP_REMOVED lines=9> */
[----:B---3--:R-:W3:Y:S01]  /*113c0*/  FENCE.VIEW.ASYNC.S ;  /* 0x00000000000073c6 */ /* 0x008ee20000000000 */
[----:B------:R-:W-:Y:S05]  /*113d0*/  @!P0 BRA `(.L_x_910) ;  /* 0x0000000000048947 */ /* 0x000fea0003800000 */
[----:B------:R-:W-:Y:S01]  /*113e0*/  BPT.TRAP 0x1 ;  /* 0x000000040000795c */ /* 0x000fe20000300000 */
.L_x_910:
[----:B------:R4:W5:Y:S01]  /*113f0*/  LDL R2, [R1+0x4] ;  /* 0x0000040001027983 */ /* 0x0009620000100800 */
[----:B---3--:R3:W-:Y:S01]  /*11400*/  SYNCS.ARRIVE.TRANS64.A1T0 RZ, [R21+URZ+0x28450], RZ ;  /* 0x028450ff15ff79a7 */ /* 0x0087e2000810003f */
[----:B------:R-:W-:Y:S01]  /*11410*/  BAR.SYNC.DEFER_BLOCKING 0x2, 0x80 ;  /* 0x0082000000007b1d */ /* 0x000fe20000010000 */
[C---:B------:R-:W-:Y:S01]  /*11420*/  ISETP.GT.AND P0, PT, R3.reuse, UR42, PT ;  /* 0x0000002a03007c0c */ /* 0x040fe2000bf04270 */
[----:B------:R-:W-:Y:S02]  /*11430*/  VIADD R3, R3, 0xffffffff ;  /* 0xffffffff03037836 */ /* 0x000fe40000000000 */
[----:B---3--:R-:W-:Y:S02]  /*11440*/  @!P2 VIADD R21, R21, 0x28480 ;  /* 0x000284801515a836 */ /* 0x008fe40000000000 */
[----:B------:R4:W5:Y:S03]  /*11450*/  LDL R8, [R1+0xc] ;  /* 0x00000c0001087983 */ /* 0x0009660000100800 */
[----:B------:R-:W-:-:S04]  /*11460*/  @!P2 PRMT R21, RZ, 0x654, R21 ;  /* 0x00000654ff15a816 */ /* 0x000fc80000000015 */
[----:B------:R4:W-:Y:S01]  /*11470*/  @!P2 SYNCS.ARRIVE.TRANS64.RED.A1T0 RZ, [R21+URZ], RZ ;  /* 0x000000ff15ffa9a7 */ /* 0x0009e2000810043f */
[----:B------:R-:W-:Y:S05]  /*11480*/  @P0 BRA `(.L_x_911) ;  /* 0xfffffff000080947 */ /* 0x000fea000383ffff */
.L_x_889:
[----:B------:R-:W-:Y:S04]  /*11490*/  BSSY B0, `(.L_x_912) ;  /* 0x000000f000007945 */ /* 0x000fe80003800000 */
[----:B------:R-:W-:Y:S05]  /*114a0*/  @P2 BRA `(.L_x_913) ;  /* 0x0000000000342947 */ /* 0x000fea0003800000 */
[----:B--2---:R-:W2:Y:S01]  /*114b0*/  S2R R5, SR_LANEID ;  /* 0x0000000000057919 */ /* 0x004ea20000000000 */
[----:B------:R-:W-:Y:S01]  /*114c0*/  VOTEU.ANY UR4, UPT, PT ;  /* 0x0000000000047886 */ /* 0x000fe200038e0100 */
[----:B---3-5:R-:W3:Y:S01]  /*114d0*/  LDC.64 R2, c[0x0][0xdf0] ;  /* 0x00037c00ff027b82 */ /* 0x028ee20000000a00 */
[----:B------:R-:W2:Y:S02]  /*114e0*/  FLO.U32 R0, UR4 ;  /* 0x0000000400007d00 */ /* 0x000ea400080e0000 */
[----:B--2---:R-:W-:-:S06]  /*114f0*/  ISETP.EQ.U32.AND P0, PT, R0, R5, PT ;  /* 0x000000050000720c */ /* 0x004fcc0003f02070 */
[----:B------:R-:W3:Y:S07]  /*11500*/  POPC R5, UR4 ;  /* 0x0000000400057d09 */ /* 0x000eee0008000000 */
[----:B---3--:R-:W2:Y:S01]  /*11510*/  @P0 ATOMG.E.ADD.STRONG.GPU PT, R3, desc[UR54][R2.64], R5 ;  /* 0x00000005020309a8 */ /* 0x008ea200081ee1f6 */
[----:B------:R-:W3:Y:S02]  /*11520*/  S2R R4, SR_LTMASK ;  /* 0x0000000000047919 */ /* 0x000ee40000003900 */
[----:B---3--:R-:W-:-:S04]  /*11530*/  LOP3.LUT R4, R4, UR4, RZ, 0xc0, !PT ;  /* 0x0000000404047c12 */ /* 0x008fc8000f8ec0ff */
[----:B------:R-:W3:Y:S01]  /*11540*/  POPC R7, R4 ;  /* 0x0000000400077309 */ /* 0x000ee20000000000 */
[----:B--2---:R-:W3:Y:S02]  /*11550*/  SHFL.IDX PT, R0, R3, R0, 0x1f ;  /* 0x00001f0003007589 */ /* 0x004ee400000e0000 */
[----:B---3--:R-:W-:-:S05]  /*11560*/  IADD3 R0, R0, UR47, R7 ;  /* 0x0000002f00007c10 */ /* 0x008fca000fffe007 */
[----:B------:R2:W-:Y:S02]  /*11570*/  STL [R1+0x20], R0 ;  /* 0x0000200001007387 */ /* 0x0005e40000100800 */
.L_x_913:
[----:B------:R-:W-:Y:S05]  /*11580*/  BSYNC B0 ;  /* 0x0000000000007941 */ /* 0x000fea0003800000 */
.L_x_912:
[----:B------:R-:W-:-:S06]  /*11590*/  UISETP.NE.AND UP0, UPT, UR43, 0x3, UPT ;  /* 0x000000032b00788c */ /* 0x000fcc000bf05270 */
[----:B------:R-:W-:-:S13]  /*115a0*/  PLOP3.LUT P0, PT, PT, PT, UP0, 0x80, 0x0 ;  /* 0x000000000000781c */ /* 0x000fda0003f0f008 */
[----:B------:R-:W-:Y:S05]  /*115b0*/  @!P0 BRA `(.L_x_914) ;  /* 0x0000000000048947 */ /* 0x000fea0003800000 */
[----:B------:R-:W-:Y:S01]  /*115c0*/  BPT.TRAP 0x1 ;  /* 0x000000040000795c */ /* 0x000fe20000300000 */
.L_x_914:
[----:B---3-5:R-:W3:Y:S04]  /*115d0*/  LDL R2, [R1+0xc] ;  /* 0x00000c0001027983 */ /* 0x028ee80000100800 */
[----:B--2---:R-:W2:Y:S01]  /*115e0*/  LDL R0, [R1+0x4] ;  /* 0x0000040001007983 */ /* 0x004ea20000100800 */
[----:B------:R-:W-:Y:S01]  /*115f0*/  BSSY B0, `(.L_x_915) ;  /* 0x0000008000007945 */ /* 0x000fe20003800000 */
[----:B---3--:R-:W-:-:S04]  /*11600*/  LOP3.LUT R3, R2, 0x1, RZ, 0x3c, !PT ;  /* 0x0000000102037812 */ /* 0x008fc800078e3cff */
[----:B------:R-:W-:Y:S02]  /*11610*/  SHF.L.U32 R3, R3, 0x1f, RZ ;  /* 0x0000001f03037819 */ /* 0x000fe400000006ff */
[----:B--2---:R-:W-:-:S04]  /*11620*/  LEA R2, R0, UR40, 0x3 ;  /* 0x0000002800027c11 */ /* 0x004fc8000f8e18ff */
[----:B------:R-:W2:Y:S01]  /*11630*/  SYNCS.PHASECHK.TRANS64.TRYWAIT P0, [R2+URZ+0x28470], R3 ;  /* 0x02847003020075a7 */ /* 0x000ea2000800017f */
[----:B------:R-:W-:-:S05]  /*11640*/  IMAD.U32 R0, RZ, RZ, UR46 ;  /* 0x0000002eff007e24 */ /* 0x000fca000f8e00ff */
[----:B------:R-:W-:Y:S01]  /*11650*/  ISETP.NE.AND P1, PT, R0, 0x3, PT ;  /* 0x000000030000780c */ /* 0x000fe20003f25270 */
[----:B--2---:R-:W-:-:S12]  /*11660*/  @!P0 BRA `(.L_x_916) ;  /* 0x0000001000c08947 */ /* 0x004fd80003800000 */
.L_x_952:
[----:B------:R-:W-:Y:S05]  /*11670*/  BSYNC B0 ;  /* 0x0000000000007941 */ /* 0x000fea0003800000 */
.L_x_915:
[----:B------:R-:W-:Y:S05]  /*11680*/  @!P1 BRA `(.L_x_917) ;  /* 0x0000000000049947 */ /* 0x000fea0003800000 */
[----:B------:R-:W-:Y:S01]  /*11690*/  BPT.TRAP 0x1 ;  /* 0x000000040000795c */ /* 0x000fe20000300000 */
.L_x_917:
[----:B------:R-:W2:Y:S02]  /*116a0*/  LDL R0, [R1+0xc] ;  /* 0x00000c0001007983 */ /* 0x000ea40000100800 */
[----:B--2---:R-:W-:-:S04]  /*116b0*/  SHF.L.U32 R3, R0, 0x1f, RZ ;  /* 0x0000001f00037819 */ /* 0x004fc800000006ff */
[----:B------:R-:W2:Y:S02]  /*116c0*/  SYNCS.PHASECHK.TRANS64.TRYWAIT P0, [R2+URZ+0x28460], R3 ;  /* 0x02846003020075a7 */ /* 0x000ea4000800017f */
[----:B--2---:R-:W-:Y:S05]  /*116d0*/  @!P0 BRA `(.L_x_918) ;  /* 0x0000001000b88947 */ /* 0x004fea0003800000 */
.L_x_953:
[----:B------:R-:W3:Y:S04]  /*116e0*/  LDL R0, [R1+0x4] ;  /* 0x0000040001007983 */ /* 0x000ee80000100800 */
[----:B------:R-:W5:Y:S04]  /*116f0*/  LDL R17, [R1+0x8] ;  /* 0x0000080001117983 */ /* 0x000f680000100800 */
[----:B------:R-:W2:Y:S04]  /*11700*/  LDL R13, [R1+0x1c] ;  /* 0x00001c00010d7983 */ /* 0x000ea80000100800 */
[----:B------:R-:W4:Y:S01]  /*11710*/  LDL R18, [R1+0x14] ;  /* 0x0000140001127983 */ /* 0x000f220000100800 */
[----:B------:R-:W-:Y:S05]  /*11720*/  WARPSYNC.ALL ;  /* 0x0000000000007948 */ /* 0x000fea0003800000 */
[----:B---3--:R-:W-:-:S05]  /*11730*/  IMAD.SHL.U32 R20, R0, 0x4000, RZ ;  /* 0x0000400000147824 */ /* 0x008fca00078e00ff */
[----:B-----5:R-:W-:-:S05]  /*11740*/  LOP3.LUT R12, R20, R17, RZ, 0xfc, !PT ;  /* 0x00000011140c7212 */ /* 0x020fca00078efcff */
[----:B------:R-:W3:Y:S01]  /*11750*/  LDSM.16.MT88.4 R4, [R12+UR40+0x10000] ;  /* 0x010000280c04783b */ /* 0x000ee20008004200 */
[----:B--2---:R-:W-:Y:S01]  /*11760*/  IADD3 R3, R13, UR40, R20 ;  /* 0x000000280d037c10 */ /* 0x004fe2000fffe014 */
[----:B------:R-:W-:-:S04]  /*11770*/  IMAD.U32 R0, RZ, RZ, UR40 ;  /* 0x00000028ff007e24 */ /* 0x000fc8000f8e00ff */
[----:B------:R-:W-:Y:S01]  /*11780*/  VIADD R0, R0, 0x8000 ;  /* 0x0000800000007836 */ /* 0x000fe20000000000 */
[C-C-:B---3--:R-:W-:Y:S02]  /*11790*/  PRMT R8, R4.reuse, 0x6420, R5.reuse ;  /* 0x0000642004087816 */ /* 0x148fe40000000005 */
[----:B------:R-:W-:Y:S02]  /*117a0*/  PRMT R9, R4, 0x7531, R5 ;  /* 0x0000753104097816 */ /* 0x000fe40000000005 */
[C-C-:B------:R-:W-:Y:S02]  /*117b0*/  PRMT R10, R6.reuse, 0x6420, R7.reuse ;  /* 0x00006420060a7816 */ /* 0x140fe40000000007 */
[----:B------:R-:W-:Y:S02]  /*117c0*/  PRMT R11, R6, 0x7531, R7 ;  /* 0x00007531060b7816 */ /* 0x000fe40000000007 */
[----:B------:R-:W2:Y:S01]  /*117d0*/  LDSM.16.MT88.4 R4, [R3+0x10000] ;  /* 0x010000000304783b */ /* 0x000ea20000004200 */
[----:B----4-:R-:W-:-:S05]  /*117e0*/  IADD3 R0, R0, R20, R18 ;  /* 0x0000001400007210 */ /* 0x010fca0007ffe012 */
[----:B------:R2:W-:Y:S02]  /*117f0*/  STSM.16.M88.4 [R0], R8 ;  /* 0x0000000800007844 */ /* 0x0005e40000000200 */
[C-C-:B--2---:R-:W-:Y:S02]  /*11800*/  PRMT R8, R4.reuse, 0x6420, R5.reuse ;  /* 0x0000642004087816 */ /* 0x144fe40000000005 */
[----:B------:R-:W-:Y:S01]  /*11810*/  PRMT R9, R4, 0x7531, R5 ;  /* 0x0000753104097816 */ /* 0x000fe20000000005 */
[----:B------:R-:W-:Y:S01]  /*11820*/  VIADD R4, R20, 0x2000 ;  /* 0x0000200014047836 */ /* 0x000fe20000000000 */
[C-C-:B------:R-:W-:Y:S02]  /*11830*/  PRMT R10, R6.reuse, 0x6420, R7.reuse ;  /* 0x00006420060a7816 */ /* 0x140fe40000000007 */
[----:B------:R-:W-:Y:S02]  /*11840*/  PRMT R11, R6, 0x7531, R7 ;  /* 0x00007531060b7816 */ /* 0x000fe40000000007 */
[----:B------:R-:W-:-:S03]  /*11850*/  LOP3.LUT R16, R4, R17, RZ, 0xfc, !PT ;  /* 0x0000001104107212 */ /* 0x000fc600078efcff */
        /* <DEDUP_REMOVED lines=8> */
[----:B---3--:R-:W-:Y:S02]  /*118e0*/  IMAD.MOV.U32 R15, RZ, RZ, R17 ;  /* 0x000000ffff0f7224 */ /* 0x008fe400078e0011 */
[----:B------:R-:W-:-:S02]  /*118f0*/  IMAD.MOV.U32 R13, RZ, RZ, R18 ;  /* 0x000000ffff0d7224 */ /* 0x000fc400078e0012 */
[----:B------:R-:W3:Y:S01]  /*11900*/  S2R R18, SR_TID.X ;  /* 0x0000000000127919 */ /* 0x000ee20000002100 */
[C-C-:B--2---:R-:W-:Y:S02]  /*11910*/  PRMT R8, R4.reuse, 0x6420, R5.reuse ;  /* 0x0000642004087816 */ /* 0x144fe40000000005 */
[----:B------:R-:W-:Y:S01]  /*11920*/  PRMT R9, R4, 0x7531, R5 ;  /* 0x0000753104097816 */ /* 0x000fe20000000005 */
[----:B------:R-:W-:Y:S01]  /*11930*/  VIADD R4, R20, 0x1000 ;  /* 0x0000100014047836 */ /* 0x000fe20000000000 */
[C-C-:B------:R-:W-:Y:S02]  /*11940*/  PRMT R10, R6.reuse, 0x6420, R7.reuse ;  /* 0x00006420060a7816 */ /* 0x140fe40000000007 */
[----:B------:R-:W-:Y:S02]  /*11950*/  PRMT R11, R6, 0x7531, R7 ;  /* 0x00007531060b7816 */ /* 0x000fe40000000007 */
[----:B------:R-:W-:-:S03]  /*11960*/  LOP3.LUT R21, R4, R15, RZ, 0xfc, !PT ;  /* 0x0000000f04157212 */ /* 0x000fc600078efcff */
[----:B------:R-:W-:Y:S04]  /*11970*/  STSM.16.M88.4 [R0+0x3000], R8 ;  /* 0x0030000800007844 */ /* 0x000fe80000000200 */
[----:B------:R-:W2:Y:S01]  /*11980*/  LDSM.16.MT88.4 R4, [R21+UR40+0x10000] ;  /* 0x010000281504783b */ /* 0x000ea20008004200 */
[----:B------:R-:W-:Y:S01]  /*11990*/  IMAD.MOV.U32 R12, RZ, RZ, 0x20 ;  /* 0x00000020ff0c7424 */ /* 0x000fe200078e00ff */
[----:B---3--:R-:W-:Y:S01]  /*119a0*/  LOP3.LUT P0, RZ, R18, 0x4, RZ, 0xc0, !PT ;  /* 0x0000000412ff7812 */ /* 0x008fe2000780c0ff */
[----:B------:R-:W-:-:S03]  /*119b0*/  IMAD.U32 R14, RZ, RZ, UR40 ;  /* 0x00000028ff0e7e24 */ /* 0x000fc6000f8e00ff */
[----:B------:R-:W-:Y:S01]  /*119c0*/  SEL R12, R12, 0xffffffe0, !P0 ;  /* 0xffffffe00c0c7807 */ /* 0x000fe20004000000 */
[----:B------:R-:W-:Y:S01]  /*119d0*/  VIADD R14, R14, 0x8000 ;  /* 0x000080000e0e7836 */ /* 0x000fe20000000000 */
[C-C-:B--2---:R-:W-:Y:S02]  /*119e0*/  PRMT R16, R4.reuse, 0x6420, R5.reuse ;  /* 0x0000642004107816 */ /* 0x144fe40000000005 */
[----:B------:R-:W-:Y:S02]  /*119f0*/  PRMT R17, R4, 0x7531, R5 ;  /* 0x0000753104117816 */ /* 0x000fe40000000005 */
[----:B------:R-:W-:Y:S02]  /*11a00*/  IADD3 R4, R13, R20, R12 ;  /* 0x000000140d047210 */ /* 0x000fe40007ffe00c */
[C-C-:B------:R-:W-:Y:S02]  /*11a10*/  PRMT R18, R6.reuse, 0x6420, R7.reuse ;  /* 0x0000642006127816 */ /* 0x140fe40000000007 */
[----:B------:R-:W-:Y:S01]  /*11a20*/  PRMT R19, R6, 0x7531, R7 ;  /* 0x0000753106137816 */ /* 0x000fe20000000007 */
[----:B------:R-:W-:-:S02]  /*11a30*/  IMAD.IADD R0, R14, 0x1, R4 ;  /* 0x000000010e007824 */ /* 0x000fc400078e0204 */
[----:B------:R-:W2:Y:S01]  /*11a40*/  LDSM.16.MT88.4 R4, [R3+0x11000] ;  /* 0x011000000304783b */ /* 0x000ea20000004200 */
[----:B------:R-:W-:-:S05]  /*11a50*/  VIADD R20, R20, 0x3000 ;  /* 0x0000300014147836 */ /* 0x000fca0000000000 */
[----:B------:R-:W-:Y:S01]  /*11a60*/  LOP3.LUT R20, R20, R15, RZ, 0xfc, !PT ;  /* 0x0000000f14147212 */ /* 0x000fe200078efcff */
[----:B------:R-:W-:Y:S01]  /*11a70*/  STSM.16.M88.4 [R0], R16 ;  /* 0x0000001000007844 */ /* 0x000fe20000000200 */
        /* <DEDUP_REMOVED lines=11> */
[----:B------:R3:W-:Y:S01]  /*11b30*/  STSM.16.M88.4 [R0+0x2000], R12 ;  /* 0x0020000c00007844 */ /* 0x0007e20000000200 */
[C-C-:B--2---:R-:W-:Y:S02]  /*11b40*/  PRMT R8, R4.reuse, 0x6420, R5.reuse ;  /* 0x0000642004087816 */ /* 0x144fe40000000005 */
        /* <DEDUP_REMOVED lines=12> */
.L_x_919:
[----:B------:R-:W4:Y:S01]  /*11c10*/  LDL.LU R4, [R1+0x4] ;  /* 0x0000040001047983 */ /* 0x000f220000300800 */
[----:B--2---:R-:W-:Y:S03]  /*11c20*/  SYNCS.ARRIVE.TRANS64.A1T0 RZ, [R2+URZ+0x28450], RZ ;  /* 0x028450ff02ff79a7 */ /* 0x004fe6000810003f */
[----:B------:R-:W2:Y:S01]  /*11c30*/  LDL.LU R3, [R1+0xc] ;  /* 0x00000c0001037983 */ /* 0x000ea20000300800 */
[----:B---3--:R-:W-:-:S05]  /*11c40*/  @!P2 VIADD R0, R2, 0x28480 ;  /* 0x000284800200a836 */ /* 0x008fca0000000000 */
[----:B------:R-:W-:Y:S01]  /*11c50*/  @!P2 PRMT R0, RZ, 0x654, R0 ;  /* 0x00000654ff00a816 */ /* 0x000fe20000000000 */
[----:B------:R-:W-:Y:S06]  /*11c60*/  BAR.SYNC.DEFER_BLOCKING 0x2, 0x80 ;  /* 0x0082000000007b1d */ /* 0x000fec0000010000 */
[----:B------:R4:W-:Y:S02]  /*11c70*/  @!P2 SYNCS.ARRIVE.TRANS64.RED.A1T0 RZ, [R0+URZ], RZ ;  /* 0x000000ff00ffa9a7 */ /* 0x0009e4000810043f */
[----:B----4-:R-:W-:-:S05]  /*11c80*/  VIADD R0, R4, 0x1 ;  /* 0x0000000104007836 */ /* 0x010fca0000000000 */
[----:B------:R-:W-:-:S04]  /*11c90*/  ISETP.NE.AND P0, PT, R0, 0x2, PT ;  /* 0x000000020000780c */ /* 0x000fc80003f05270 */
[----:B------:R-:W-:Y:S02]  /*11ca0*/  SEL R2, RZ, 0x1, P0 ;  /* 0x00000001ff027807 */ /* 0x000fe40000000000 */
[----:B------:R-:W-:Y:S02]  /*11cb0*/  SEL R0, R0, RZ, P0 ;  /* 0x000000ff00007207 */ /* 0x000fe40000000000 */
[----:B--2---:R-:W-:-:S03]  /*11cc0*/  LOP3.LUT R3, R3, R2, RZ, 0x3c, !PT ;  /* 0x0000000203037212 */ /* 0x004fc600078e3cff */
[----:B------:R2:W-:Y:S04]  /*11cd0*/  STL [R1+0x4], R0 ;  /* 0x0000040001007387 */ /* 0x0005e80000100800 */
[----:B------:R2:W-:Y:S02]  /*11ce0*/  STL [R1+0xc], R3 ;  /* 0x00000c0301007387 */ /* 0x0005e40000100800 */
.L_x_873:
[----:B------:R-:W-:Y:S05]  /*11cf0*/  BSYNC B6 ;  /* 0x0000000000067941 */ /* 0x000fea0003800000 */
.L_x_871:
[----:B--23--:R-:W2:Y:S04]  /*11d00*/  LDL R0, [R1+0x24] ;  /* 0x0000240001007983 */ /* 0x00cea80000100800 */
[----:B------:R3:W5:Y:S01]  /*11d10*/  LDL R2, [R1+0x20] ;  /* 0x0000200001027983 */ /* 0x0007620000100800 */
[----:B--2---:R-:W-:-:S13]  /*11d20*/  LOP3.LUT P0, RZ, R0, 0x2, RZ, 0xc0, !PT ;  /* 0x0000000200ff7812 */ /* 0x004fda000780c0ff */
[----:B---3--:R-:W-:Y:S05]  /*11d30*/  @!P0 BRA `(.L_x_920) ;  /* 0x0000000000208947 */ /* 0x008fea0003800000 */
[----:B------:R-:W2:Y:S08]  /*11d40*/  S2UR UR5, SR_CgaCtaId ;  /* 0x00000000000579c3 */ /* 0x000eb00000008800 */
[----:B------:R-:W-:Y:S06]  /*11d50*/  BAR.SYNC.DEFER_BLOCKING 0x5, 0x180 ;  /* 0x0146000000007b1d */ /* 0x000fec0000010000 */
[----:B------:R-:W-:-:S02]  /*11d60*/  UMOV UR4, 0x400 ;  /* 0x0000040000047882 */ /* 0x000fc40000000000 */
[----:B--2---:R-:W-:-:S09]  /*11d70*/  ULEA UR4, UR5, UR4, 0x18 ;  /* 0x0000000405047291 */ /* 0x004fd2000f8ec03f */
[----:B-----5:R-:W2:Y:S04]  /*11d80*/  LDS R2, [UR4+0x284d0] ;  /* 0x0284d004ff027984 */ /* 0x020ea80008000800 */
[----:B--2---:R2:W-:Y:S01]  /*11d90*/  STL [R1+0x20], R2 ;  /* 0x0000200201007387 */ /* 0x0045e20000100800 */
[----:B------:R-:W-:Y:S06]  /*11da0*/  BAR.ARV 0x4, 0x180 ;  /* 0x0106000000007b1d */ /* 0x000fec0000002000 */
[----:B------:R-:W-:Y:S05]  /*11db0*/  BRA `(.L_x_921) ;  /* 0x00000000002c7947 */ /* 0x000fea0003800000 */
.L_x_920:
[----:B------:R-:W2:Y:S01]  /*11dc0*/  S2R R0, SR_TID.X ;  /* 0x0000000000007919 */ /* 0x000ea20000002100 */
[----:B------:R-:W-:Y:S01]  /*11dd0*/  BAR.SYNC.DEFER_BLOCKING 0x4, 0x180 ;  /* 0x0106000000007b1d */ /* 0x000fe20000010000 */
[----:B--2---:R-:W-:-:S04]  /*11de0*/  LOP3.LUT R0, R0, 0x7f, RZ, 0xc0, !PT ;  /* 0x0000007f00007812 */ /* 0x004fc800078ec0ff */
[----:B------:R-:W-:-:S13]  /*11df0*/  ISETP.NE.AND P0, PT, R0, RZ, PT ;  /* 0x000000ff0000720c */ /* 0x000fda0003f05270 */
[----:B------:R-:W2:Y:S01]  /*11e00*/  @!P0 S2R R3, SR_CgaCtaId ;  /* 0x0000000000038919 */ /* 0x000ea20000008800 */
[----:B------:R-:W-:-:S04]  /*11e10*/  @!P0 MOV R0, 0x400 ;  /* 0x0000040000008802 */ /* 0x000fc80000000f00 */
[----:B--2---:R-:W-:Y:S02]  /*11e20*/  @!P0 LEA R3, R3, R0, 0x18 ;  /* 0x0000000003038211 */ /* 0x004fe400078ec0ff */
[----:B-----5:R-:W2:Y:S04]  /*11e30*/  SHFL.IDX PT, R0, R2, RZ, 0x1f ;  /* 0x00001fff02007589 */ /* 0x020ea800000e0000 */
[----:B------:R3:W-:Y:S04]  /*11e40*/  @!P0 STS [R3+0x284d0], R2 ;  /* 0x0284d00203008388 */ /* 0x0007e80000000800 */
[----:B--2---:R3:W-:Y:S01]  /*11e50*/  STL [R1+0x20], R0 ;  /* 0x0000200001007387 */ /* 0x0047e20000100800 */
[----:B------:R-:W-:Y:S06]  /*11e60*/  BAR.ARV 0x5, 0x180 ;  /* 0x0146000000007b1d */ /* 0x000fec0000002000 */
.L_x_921:
[----:B---3--:R-:W3:Y:S01]  /*11e70*/  LDL R0, [R1+0x20] ;  /* 0x0000200001007983 */ /* 0x008ee20000100800 */
[----:B------:R-:W-:Y:S02]  /*11e80*/  ULDC UR4, c[0x0][0xda8] ;  /* 0x00036a0000047ab9 */ /* 0x000fe40000000800 */
[----:B---3--:R-:W-:-:S13]  /*11e90*/  ISETP.GE.AND P0, PT, R0, UR4, PT ;  /* 0x0000000400007c0c */ /* 0x008fda000bf06270 */
[----:B------:R-:W-:Y:S05]  /*11ea0*/  @!P0 BRA `(.L_x_922) ;  /* 0xffffffcc00488947 */ /* 0x000fea000383ffff */
.L_x_862:
[----:B-1----:R-:W3:Y:S01]  /*11eb0*/  LDL.LU R0, [R1+0x28] ;  /* 0x0000280001007983 */ /* 0x002ee20000300800 */
[----:B------:R-:W-:Y:S01]  /*11ec0*/  BSSY B0, `(.L_x_923) ;  /* 0x000000b000007945 */ /* 0x000fe20003800000 */
[----:B------:R-:W1:Y:S01]  /*11ed0*/  S2R R5, SR_CgaCtaId ;  /* 0x0000000000057919 */ /* 0x000e620000008800 */
[----:B---3--:R-:W-:-:S05]  /*11ee0*/  VIADD R0, R0, 0x1 ;  /* 0x0000000100007836 */ /* 0x008fca0000000000 */
[----:B--2---:R-:W-:-:S04]  /*11ef0*/  LEA.HI R2, R0, R0, RZ, 0x1 ;  /* 0x0000000000027211 */ /* 0x004fc800078f08ff */
[----:B------:R-:W-:-:S05]  /*11f00*/  LOP3.LUT R3, R2, 0xfffffffe, RZ, 0xc0, !PT ;  /* 0xfffffffe02037812 */ /* 0x000fca00078ec0ff */
[----:B------:R-:W-:Y:S01]  /*11f10*/  IMAD.IADD R3, R0, 0x1, -R3 ;  /* 0x0000000100037824 */ /* 0x000fe200078e0a03 */
[----:B------:R-:W-:-:S04]  /*11f20*/  MOV R0, 0x400 ;  /* 0x0000040000007802 */ /* 0x000fc80000000f00 */
[----:B-1----:R-:W-:Y:S02]  /*11f30*/  LEA R0, R5, R0, 0x18 ;  /* 0x0000000005007211 */ /* 0x002fe400078ec0ff */
[----:B------:R-:W-:-:S04]  /*11f40*/  SHF.L.U32 R3, R3, 0x1f, RZ ;  /* 0x0000001f03037819 */ /* 0x000fc800000006ff */
[----:B------:R-:W1:Y:S02]  /*11f50*/  SYNCS.PHASECHK.TRANS64.TRYWAIT P0, [R0+URZ+0x28420], R3 ;  /* 0x02842003000075a7 */ /* 0x000e64000800017f */
[----:B-1----:R-:W-:Y:S05]  /*11f60*/  @!P0 BRA `(.L_x_924) ;  /* 0x0000000800a88947 */ /* 0x002fea0003800000 */
.L_x_954:
[----:B------:R-:W-:Y:S05]  /*11f70*/  BSYNC B0 ;  /* 0x0000000000007941 */ /* 0x000fea0003800000 */
.L_x_923:
[----:B------:R-:W-:-:S03]  /*11f80*/  UMOV UR4, 0xffffffff ;  /* 0xffffffff00047882 */ /* 0x000fc60000000000 */
[----:B------:R-:W-:Y:S05]  /*11f90*/  BRA.DIV UR4, `(.L_x_925) ;  /* 0x0000000a04b07947 */ /* 0x000fea000b800000 */
[----:B------:R-:W2:Y:S02]  /*11fa0*/  S2R R2, SR_TID.X ;  /* 0x0000000000027919 */ /* 0x000ea40000002100 */
[----:B--2---:R-:W-:-:S04]  /*11fb0*/  SHF.R.U32.HI R2, RZ, 0x5, R2 ;  /* 0x00000005ff027819 */ /* 0x004fc80000011602 */
[----:B------:R-:W-:-:S05]  /*11fc0*/  LOP3.LUT R2, R2, 0x3, RZ, 0xc0, !PT ;  /* 0x0000000302027812 */ /* 0x000fca00078ec0ff */
[----:B------:R2:W3:Y:S02]  /*11fd0*/  SHFL.IDX PT, R14, R2, RZ, 0x1f ;  /* 0x00001fff020e7589 */ /* 0x0004e400000e0000 */
.L_x_957:
[----:B---3--:R-:W-:Y:S01]  /*11fe0*/  ISETP.NE.AND P0, PT, R14, RZ, PT ;  /* 0x000000ff0e00720c */ /* 0x008fe20003f05270 */
[----:B------:R-:W-:-:S12]  /*11ff0*/  BSSY B0, `(.L_x_926) ;  /* 0x000002e000007945 */ /* 0x000fd80003800000 */
[----:B------:R-:W-:Y:S05]  /*12000*/  @P0 BRA `(.L_x_927) ;  /* 0x0000000000b00947 */ /* 0x000fea0003800000 */
[----:B------:R-:W-:-:S03]  /*12010*/  UMOV UR4, 0xffffffff ;  /* 0xffffffff00047882 */ /* 0x000fc60000000000 */
[----:B------:R-:W-:Y:S05]  /*12020*/  BRA.DIV UR4, `(.L_x_928) ;  /* 0x0000000a04c07947 */ /* 0x000fea000b800000 */
[----:B------:R-:W-:-:S13]  /*12030*/  ELECT P6, URZ, PT ;  /* 0x00000000003f782f */ /* 0x000fda00038c0000 */
.L_x_960:
[----:B------:R-:W-:Y:S05]  /*12040*/  @!P6 BRA `(.L_x_927) ;  /* 0x0000000000a0e947 */ /* 0x000fea0003800000 */
[----:B------:R-:W-:-:S06]  /*12050*/  ULOP3.LUT UR4, UR61, 0x2, URZ, 0xfc, !UPT ;  /* 0x000000023d047892 */ /* 0x000fcc000f8efc3f */
[----:B--2---:R-:W-:-:S05]  /*12060*/  IMAD.U32 R2, RZ, RZ, UR4 ;  /* 0x00000004ff027e24 */ /* 0x004fca000f8e00ff */
[----:B------:R-:W-:-:S13]  /*12070*/  ISETP.NE.AND P0, PT, R2, 0x3, PT ;  /* 0x000000030200780c */ /* 0x000fda0003f05270 */
[----:B------:R-:W-:Y:S05]  /*12080*/  @!P0 BRA `(.L_x_929) ;  /* 0x0000000000048947 */ /* 0x000fea0003800000 */
[----:B------:R-:W-:Y:S01]  /*12090*/  BPT.TRAP 0x1 ;  /* 0x000000040000795c */ /* 0x000fe20000300000 */
.L_x_929:
[----:B-1----:R-:W2:Y:S04]  /*120a0*/  LDL R3, [R1+0x4] ;  /* 0x0000040001037983 */ /* 0x002ea80000100800 */
[----:B------:R-:W3:Y:S01]  /*120b0*/  LDL.LU R7, [R1+0xc] ;  /* 0x00000c0001077983 */ /* 0x000ee20000300800 */
[----:B------:R-:W-:-:S04]  /*120c0*/  VIADD R2, R0, 0x28440 ;  /* 0x0002844000027836 */ /* 0x000fc80000000000 */
[C---:B--2---:R-:W-:Y:S02]  /*120d0*/  IMAD R6, R3.reuse, 0x8, R2 ;  /* 0x0000000803067824 */ /* 0x044fe400078e0202 */
[----:B------:R-:W-:Y:S01]  /*120e0*/  VIADD R3, R3, 0x1 ;  /* 0x0000000103037836 */ /* 0x000fe20000000000 */
[----:B---3--:R-:W-:-:S04]  /*120f0*/  SHF.L.U32 R5, R7, 0x1f, RZ ;  /* 0x0000001f07057819 */ /* 0x008fc800000006ff */
[C---:B------:R-:W-:Y:S01]  /*12100*/  ISETP.NE.AND P2, PT, R3.reuse, 0x2, PT ;  /* 0x000000020300780c */ /* 0x040fe20003f45270 */
[----:B------:R-:W1:Y:S03]  /*12110*/  SYNCS.PHASECHK.TRANS64.TRYWAIT P1, [R6+URZ], R5 ;  /* 0x00000005060075a7 */ /* 0x000e66000802017f */
[----:B------:R-:W-:Y:S02]  /*12120*/  SEL R4, RZ, 0x1, P2 ;  /* 0x00000001ff047807 */ /* 0x000fe40001000000 */
[----:B------:R-:W-:Y:S02]  /*12130*/  SEL R3, R3, RZ, P2 ;  /* 0x000000ff03037207 */ /* 0x000fe40001000000 */
[----:B------:R-:W-:-:S03]  /*12140*/  LOP3.LUT R4, R7, R4, RZ, 0x3c, !PT ;  /* 0x0000000407047212 */ /* 0x000fc600078e3cff */
[----:B------:R-:W-:Y:S01]  /*12150*/  IMAD R7, R3, 0x8, R2 ;  /* 0x0000000803077824 */ /* 0x000fe200078e0202 */
[----:B------:R-:W-:Y:S01]  /*12160*/  SHF.L.U32 R2, R4, 0x1f, RZ ;  /* 0x0000001f04027819 */ /* 0x000fe200000006ff */
[----:B-1----:R-:W-:Y:S06]  /*12170*/  @!P1 BRA `(.L_x_930) ;  /* 0x00000008008c9947 */ /* 0x002fec0003800000 */
.L_x_961:
[----:B------:R-:W2:Y:S02]  /*12180*/  SYNCS.PHASECHK.TRANS64.TRYWAIT P1, [R7+URZ], R2 ;  /* 0x00000002070075a7 */ /* 0x000ea4000802017f */
[----:B--2---:R-:W-:Y:S05]  /*12190*/  @!P1 BRA `(.L_x_931) ;  /* 0x0000000800989947 */ /* 0x004fea0003800000 */
.L_x_962:
[----:B------:R-:W-:Y:S05]  /*121a0*/  @!P0 BRA `(.L_x_932) ;  /* 0x0000000000048947 */ /* 0x000fea0003800000 */
[----:B------:R-:W-:Y:S01]  /*121b0*/  BPT.TRAP 0x1 ;  /* 0x000000040000795c */ /* 0x000fe20000300000 */
.L_x_932:
[----:B------:R-:W3:Y:S02]  /*121c0*/  LDL.LU R4, [R1+0x4] ;  /* 0x0000040001047983 */ /* 0x000ee40000300800 */
[----:B---3--:R-:W-:-:S04]  /*121d0*/  IMAD R4, R4, 0x8, R0 ;  /* 0x0000000804047824 */ /* 0x008fc800078e0200 */
[----:B------:R-:W3:Y:S02]  /*121e0*/  SYNCS.PHASECHK.TRANS64.TRYWAIT P1, [R4+URZ+0x28460], R5 ;  /* 0x02846005040075a7 */ /* 0x000ee4000802017f */
[----:B---3--:R-:W-:Y:S05]  /*121f0*/  @!P1 BRA `(.L_x_933) ;  /* 0x0000000800949947 */ /* 0x008fea0003800000 */
.L_x_963:
[----:B------:R-:W-:Y:S05]  /*12200*/  @!P0 BRA `(.L_x_934) ;  /* 0x0000000000048947 */ /* 0x000fea0003800000 */
[----:B------:R-:W-:Y:S01]  /*12210*/  BPT.TRAP 0x1 ;  /* 0x000000040000795c */ /* 0x000fe20000300000 */
.L_x_934:
[----:B------:R-:W-:-:S04]  /*12220*/  IMAD R3, R3, 0x8, R0 ;  /* 0x0000000803037824 */ /* 0x000fc800078e0200 */
[----:B------:R-:W4:Y:S02]  /*12230*/  SYNCS.PHASECHK.TRANS64.TRYWAIT P1, [R3+URZ+0x28460], R2 ;  /* 0x02846002030075a7 */ /* 0x000f24000802017f */
[----:B----4-:R-:W-:Y:S05]  /*12240*/  @!P1 BRA `(.L_x_935) ;  /* 0x0000000800949947 */ /* 0x010fea0003800000 */
.L_x_964:
[----:B------:R-:W-:Y:S05]  /*12250*/  @!P0 BRA `(.L_x_936) ;  /* 0x0000000000048947 */ /* 0x000fea0003800000 */
[----:B------:R-:W-:Y:S01]  /*12260*/  BPT.TRAP 0x1 ;  /* 0x000000040000795c */ /* 0x000fe20000300000 */
.L_x_936:
[----:B------:R-:W5:Y:S02]  /*12270*/  SYNCS.PHASECHK.TRANS64.TRYWAIT P0, [R4+URZ+0x28480], R5 ;  /* 0x02848005040075a7 */ /* 0x000f64000800017f */
[----:B-----5:R-:W-:Y:S05]  /*12280*/  @!P0 BRA `(.L_x_937) ;  /* 0x0000000800988947 */ /* 0x020fea0003800000 */
.L_x_938:
[----:B------:R1:W1:Y:S02]  /*12290*/  SYNCS.PHASECHK.TRANS64.TRYWAIT P0, [R3+URZ+0x28480], R2 ;  /* 0x02848002030075a7 */ /* 0x000264000800017f */
[----:B-1----:R-:W-:Y:S05]  /*122a0*/  @!P0 NANOSLEEP.SYNCS 0x989680 ;  /* 0x009896800000895d */ /* 0x002fea0003900000 */
[----:B------:R-:W1:Y:S02]  /*122b0*/  @!P0 SYNCS.PHASECHK.TRANS64 P0, [R3+URZ+0x28480], R2 ;  /* 0x02848002030085a7 */ /* 0x000e64000800007f */
[----:B-1----:R-:W-:Y:S05]  /*122c0*/  @!P0 BRA `(.L_x_938) ;  /* 0xfffffffc00f08947 */ /* 0x002fea000383ffff */
.L_x_927:
[----:B------:R-:W-:Y:S05]  /*122d0*/  BSYNC B0 ;  /* 0x0000000000007941 */ /* 0x000fea0003800000 */
.L_x_926:
[----:B------:R-:W-:Y:S05]  /*122e0*/  EXIT ;  /* 0x000000000000794d */ /* 0x000fea0003800000 */
.L_x_775:
[----:B-1----:R-:W-:-:S04]  /*122f0*/  IMAD.U32 R3, RZ, RZ, UR38 ;  /* 0x00000026ff037e24 */ /* 0x002fc8000f8e00ff */
[----:B------:R1:W2:Y:S03]  /*12300*/  SYNCS.PHASECHK.TRANS64.TRYWAIT P1, [R3+URZ+0x28400], R6 ;  /* 0x02840006030075a7 */ /* 0x0002a6000802017f */
[----:B--2---:R-:W-:Y:S05]  /*12310*/  @!P1 NANOSLEEP.SYNCS 0x989680 ;  /* 0x009896800000995d */ /* 0x004fea0003900000 */
[----:B------:R-:W2:Y:S02]  /*12320*/  @!P1 SYNCS.PHASECHK.TRANS64 P1, [R3+URZ+0x28400], R6 ;  /* 0x02840006030095a7 */ /* 0x000ea4000802007f */
[----:B--2---:R-:W-:Y:S05]  /*12330*/  @!P1 BRA `(.L_x_775) ;  /* 0xfffffffc00ec9947 */ /* 0x004fea000383ffff */
[----:B------:R-:W-:Y:S05]  /*12340*/  BRA `(.L_x_939) ;  /* 0xfffffef800d87947 */ /* 0x000fea000383ffff */
.L_x_779:
[----:B-1----:R1:W3:Y:S02]  /*12350*/  SYNCS.PHASECHK.TRANS64.TRYWAIT P2, [R5+URZ+0x28430], R2 ;  /* 0x02843002050075a7 */ /* 0x0022e4000804017f */
[----:B---3--:R-:W-:Y:S05]  /*12360*/  @!P2 NANOSLEEP.SYNCS 0x989680 ;  /* 0x009896800000a95d */ /* 0x008fea0003900000 */
[----:B------:R-:W3:Y:S02]  /*12370*/  @!P2 SYNCS.PHASECHK.TRANS64 P2, [R5+URZ+0x28430], R2 ;  /* 0x028430020500a5a7 */ /* 0x000ee4000804007f */
[----:B---3--:R-:W-:Y:S05]  /*12380*/  @!P2 BRA `(.L_x_779) ;  /* 0xfffffffc00f0a947 */ /* 0x008fea000383ffff */
[----:B------:R-:W-:Y:S05]  /*12390*/  BRA `(.L_x_778) ;  /* 0xfffffef800fc7947 */ /* 0x000fea000383ffff */
.L_x_795:
[----:B--2---:R-:W-:-:S04]  /*123a0*/  IMAD.U32 R11, RZ, RZ, UR10 ;  /* 0x0000000aff0b7e24 */ /* 0x004fc8000f8e00ff */
[----:B------:R2:W3:Y:S03]  /*123b0*/  SYNCS.PHASECHK.TRANS64.TRYWAIT P2, [R11+URZ+0x28430], R10 ;  /* 0x0284300a0b0075a7 */ /* 0x0004e6000804017f */
[----:B---3--:R-:W-:Y:S05]  /*123c0*/  @!P2 NANOSLEEP.SYNCS 0x989680 ;  /* 0x009896800000a95d */ /* 0x008fea0003900000 */
[----:B------:R-:W3:Y:S02]  /*123d0*/  @!P2 SYNCS.PHASECHK.TRANS64 P2, [R11+URZ+0x28430], R10 ;  /* 0x0284300a0b00a5a7 */ /* 0x000ee4000804007f */
[----:B---3--:R-:W-:Y:S05]  /*123e0*/  @!P2 BRA `(.L_x_795) ;  /* 0xfffffffc00eca947 */ /* 0x008fea000383ffff */
[----:B------:R-:W-:Y:S05]  /*123f0*/  BRA `(.L_x_792) ;  /* 0xffffff2000787947 */ /* 0x000fea000383ffff */
.L_x_799:
[----:B--2---:R-:W-:-:S04]  /*12400*/  IMAD.U32 R11, RZ, RZ, UR10 ;  /* 0x0000000aff0b7e24 */ /* 0x004fc8000f8e00ff */
[----:B------:R2:W3:Y:S03]  /*12410*/  SYNCS.PHASECHK.TRANS64.TRYWAIT P2, [R11+URZ+0x28450], R10 ;  /* 0x0284500a0b0075a7 */ /* 0x0004e6000804017f */
[----:B---3--:R-:W-:Y:S05]  /*12420*/  @!P2 NANOSLEEP.SYNCS 0x989680 ;  /* 0x009896800000a95d */ /* 0x008fea0003900000 */
[----:B------:R-:W3:Y:S02]  /*12430*/  @!P2 SYNCS.PHASECHK.TRANS64 P2, [R11+URZ+0x28450], R10 ;  /* 0x0284500a0b00a5a7 */ /* 0x000ee4000804007f */
[----:B---3--:R-:W-:Y:S05]  /*12440*/  @!P2 BRA `(.L_x_799) ;  /* 0xfffffffc00eca947 */ /* 0x008fea000383ffff */
[----:B------:R-:W-:Y:S05]  /*12450*/  BRA `(.L_x_796) ;  /* 0xffffff2400447947 */ /* 0x000fea000383ffff */
.L_x_817:
[----:B--2---:R-:W-:-:S04]  /*12460*/  IMAD.U32 R8, RZ, RZ, UR6 ;  /* 0x00000006ff087e24 */ /* 0x004fc8000f8e00ff */
[----:B------:R2:W3:Y:S03]  /*12470*/  SYNCS.PHASECHK.TRANS64.TRYWAIT P2, [R8+URZ+0x28430], R7 ;  /* 0x02843007080075a7 */ /* 0x0004e6000804017f */
[----:B---3--:R-:W-:Y:S05]  /*12480*/  @!P2 NANOSLEEP.SYNCS 0x989680 ;  /* 0x009896800000a95d */ /* 0x008fea0003900000 */
[----:B------:R-:W3:Y:S02]  /*12490*/  @!P2 SYNCS.PHASECHK.TRANS64 P2, [R8+URZ+0x28430], R7 ;  /* 0x028430070800a5a7 */ /* 0x000ee4000804007f */
[----:B---3--:R-:W-:Y:S05]  /*124a0*/  @!P2 BRA `(.L_x_817) ;  /* 0xfffffffc00eca947 */ /* 0x008fea000383ffff */
[----:B------:R-:W-:Y:S05]  /*124b0*/  BRA `(.L_x_814) ;  /* 0xffffff4800bc7947 */ /* 0x000fea000383ffff */
.L_x_821:
[----:B--2---:R-:W-:-:S04]  /*124c0*/  IMAD.U32 R8, RZ, RZ, UR10 ;  /* 0x0000000aff087e24 */ /* 0x004fc8000f8e00ff */
[----:B------:R2:W3:Y:S03]  /*124d0*/  SYNCS.PHASECHK.TRANS64.TRYWAIT P2, [R8+URZ+0x28450], R7 ;  /* 0x02845007080075a7 */ /* 0x0004e6000804017f */
[----:B---3--:R-:W-:Y:S05]  /*124e0*/  @!P2 NANOSLEEP.SYNCS 0x989680 ;  /* 0x009896800000a95d */ /* 0x008fea0003900000 */
[----:B------:R-:W3:Y:S02]  /*124f0*/  @!P2 SYNCS.PHASECHK.TRANS64 P2, [R8+URZ+0x28450], R7 ;  /* 0x028450070800a5a7 */ /* 0x000ee4000804007f */
[----:B---3--:R-:W-:Y:S05]  /*12500*/  @!P2 BRA `(.L_x_821) ;  /* 0xfffffffc00eca947 */ /* 0x008fea000383ffff */
[----:B------:R-:W-:Y:S05]  /*12510*/  BRA `(.L_x_818) ;  /* 0xffffff4c00947947 */ /* 0x000fea000383ffff */
.L_x_828:
[----:B--2---:R-:W-:-:S04]  /*12520*/  IMAD.U32 R8, RZ, RZ, UR6 ;  /* 0x00000006ff087e24 */ /* 0x004fc8000f8e00ff */
[----:B------:R2:W3:Y:S03]  /*12530*/  SYNCS.PHASECHK.TRANS64.TRYWAIT P2, [R8+URZ+0x28430], R7 ;  /* 0x02843007080075a7 */ /* 0x0004e6000804017f */
[----:B---3--:R-:W-:Y:S05]  /*12540*/  @!P2 NANOSLEEP.SYNCS 0x989680 ;  /* 0x009896800000a95d */ /* 0x008fea0003900000 */
[----:B------:R-:W3:Y:S02]  /*12550*/  @!P2 SYNCS.PHASECHK.TRANS64 P2, [R8+URZ+0x28430], R7 ;  /* 0x028430070800a5a7 */ /* 0x000ee4000804007f */
[----:B---3--:R-:W-:Y:S05]  /*12560*/  @!P2 BRA `(.L_x_828) ;  /* 0xfffffffc00eca947 */ /* 0x008fea000383ffff */
[----:B------:R-:W-:Y:S05]  /*12570*/  BRA `(.L_x_825) ;  /* 0xffffff6800147947 */ /* 0x000fea000383ffff */
.L_x_832:
[----:B--2---:R-:W-:-:S04]  /*12580*/  IMAD.U32 R8, RZ, RZ, UR10 ;  /* 0x0000000aff087e24 */ /* 0x004fc8000f8e00ff */
[----:B------:R2:W3:Y:S03]  /*12590*/  SYNCS.PHASECHK.TRANS64.TRYWAIT P2, [R8+URZ+0x28450], R7 ;  /* 0x02845007080075a7 */ /* 0x0004e6000804017f */
[----:B---3--:R-:W-:Y:S05]  /*125a0*/  @!P2 NANOSLEEP.SYNCS 0x989680 ;  /* 0x009896800000a95d */ /* 0x008fea0003900000 */
[----:B------:R-:W3:Y:S02]  /*125b0*/  @!P2 SYNCS.PHASECHK.TRANS64 P2, [R8+URZ+0x28450], R7 ;  /* 0x028450070800a5a7 */ /* 0x000ee4000804007f */
[----:B---3--:R-:W-:Y:S05]  /*125c0*/  @!P2 BRA `(.L_x_832) ;  /* 0xfffffffc00eca947 */ /* 0x008fea000383ffff */
[----:B------:R-:W-:Y:S05]  /*125d0*/  BRA `(.L_x_829) ;  /* 0xffffff6800ec7947 */ /* 0x000fea000383ffff */
.L_x_846:
[----:B--2---:R-:W-:-:S04]  /*125e0*/  IMAD.U32 R3, RZ, RZ, UR9 ;  /* 0x00000009ff037e24 */ /* 0x004fc8000f8e00ff */
[----:B------:R2:W3:Y:S03]  /*125f0*/  SYNCS.PHASECHK.TRANS64.TRYWAIT P1, [R3+URZ+0x28450], R0 ;  /* 0x02845000030075a7 */ /* 0x0004e6000802017f */
[----:B---3--:R-:W-:Y:S05]  /*12600*/  @!P1 NANOSLEEP.SYNCS 0x989680 ;  /* 0x009896800000995d */ /* 0x008fea0003900000 */
[----:B------:R-:W3:Y:S02]  /*12610*/  @!P1 SYNCS.PHASECHK.TRANS64 P1, [R3+URZ+0x28450], R0 ;  /* 0x02845000030095a7 */ /* 0x000ee4000802007f */
[----:B---3--:R-:W-:Y:S05]  /*12620*/  @!P1 BRA `(.L_x_846) ;  /* 0xfffffffc00ec9947 */ /* 0x008fea000383ffff */
[----:B------:R-:W-:Y:S05]  /*12630*/  BRA `(.L_x_845) ;  /* 0xffffff8c00a87947 */ /* 0x000fea000383ffff */
.L_x_878:
[----:B------:R-:W-:Y:S02]  /*12640*/  IMAD.MOV.U32 R13, RZ, RZ, R18 ;  /* 0x000000ffff0d7224 */ /* 0x000fe400078e0012 */
[----:B------:R-:W-:Y:S02]  /*12650*/  IMAD.MOV.U32 R12, RZ, RZ, RZ ;  /* 0x000000ffff0c7224 */ /* 0x000fe400078e00ff */
[----:B------:R-:W-:Y:S02]  /*12660*/  IMAD.MOV.U32 R11, RZ, RZ, 0x1f ;  /* 0x0000001fff0b7424 */ /* 0x000fe400078e00ff */
[----:B------:R-:W-:-:S07]  /*12670*/  IMAD.MOV.U32 R15, RZ, RZ, -0x1 ;  /* 0xffffffffff0f7424 */ /* 0x000fce00078e00ff */
[----:B-1----:R-:W-:Y:S05]  /*12680*/  WARPSYNC.COLLECTIVE R15, `(.L_x_940) ;  /* 0x000000000f087348 */ /* 0x002fea0003c00000 */
[----:B------:R2:W3:Y:S02]  /*12690*/  SHFL.IDX P6, R14, R13, R12, R11 ;  /* 0x0000000c0d0e7389 */ /* 0x0004e400000c000b */
[----:B-123--:R-:W-:Y:S01]  /*126a0*/  ENDCOLLECTIVE ;  /* 0x000000000000791b */ /* 0x00efe20003800000 */
.L_x_940:
[----:B------:R-:W-:Y:S05]  /*126b0*/  BRA `(.L_x_941) ;  /* 0xffffffd400587947 */ /* 0x000fea000383ffff */
.L_x_880:
[----:B------:R-:W-:Y:S01]  /*126c0*/  BSSY B0, `(.L_x_942) ;  /* 0x0000006000007945 */ /* 0x000fe20003800000 */
[----:B------:R-:W-:-:S07]  /*126d0*/  IMAD.MOV.U32 R15, RZ, RZ, -0x1 ;  /* 0xffffffffff0f7424 */ /* 0x000fce00078e00ff */
[----:B--2---:R-:W-:Y:S05]  /*126e0*/  WARPSYNC.COLLECTIVE R15, `(.L_x_943) ;  /* 0x000000000f0c7348 */ /* 0x004fea0003c00000 */
[----:B------:R-:W-:Y:S02]  /*126f0*/  ELECT P6, UR62, PT ;  /* 0x00000000003e782f */ /* 0x000fe400038c0000 */
[----:B------:R-:W-:Y:S01]  /*12700*/  MOV R14, UR62 ;  /* 0x0000003e000e7c02 */ /* 0x000fe20008000f00 */
[----:B--2---:R-:W-:Y:S10]  /*12710*/  ENDCOLLECTIVE ;  /* 0x000000000000791b */ /* 0x004ff40003800000 */
.L_x_943:
[----:B------:R-:W-:Y:S05]  /*12720*/  BSYNC B0 ;  /* 0x0000000000007941 */ /* 0x000fea0003800000 */
.L_x_942:
[----:B------:R-:W-:Y:S05]  /*12730*/  BRA `(.L_x_944) ;  /* 0xffffffd400587947 */ /* 0x000fea000383ffff */
.L_x_883:
[----:B-1----:R1:W3:Y:S02]  /*12740*/  SYNCS.PHASECHK.TRANS64.TRYWAIT P3, [R4+URZ+0x28480], R3 ;  /* 0x02848003040075a7 */ /* 0x0022e4000806017f */
[----:B---3--:R-:W-:Y:S05]  /*12750*/  @!P3 NANOSLEEP.SYNCS 0x989680 ;  /* 0x009896800000b95d */ /* 0x008fea0003900000 */
[----:B------:R-:W3:Y:S02]  /*12760*/  @!P3 SYNCS.PHASECHK.TRANS64 P3, [R4+URZ+0x28480], R3 ;  /* 0x028480030400b5a7 */ /* 0x000ee4000806007f */
[----:B---3--:R-:W-:Y:S05]  /*12770*/  @!P3 BRA `(.L_x_883) ;  /* 0xfffffffc00f0b947 */ /* 0x008fea000383ffff */
[----:B------:R-:W-:Y:S05]  /*12780*/  BRA `(.L_x_945) ;  /* 0xffffffd400b07947 */ /* 0x000fea000383ffff */
.L_x_885:
[----:B---3--:R3:W4:Y:S02]  /*12790*/  SYNCS.PHASECHK.TRANS64.TRYWAIT P3, [R4+URZ+0x28440], R3 ;  /* 0x02844003040075a7 */ /* 0x008724000806017f */
[----:B----4-:R-:W-:Y:S05]  /*127a0*/  @!P3 NANOSLEEP.SYNCS 0x989680 ;  /* 0x009896800000b95d */ /* 0x010fea0003900000 */
[----:B------:R-:W4:Y:S02]  /*127b0*/  @!P3 SYNCS.PHASECHK.TRANS64 P3, [R4+URZ+0x28440], R3 ;  /* 0x028440030400b5a7 */ /* 0x000f24000806007f */
[----:B----4-:R-:W-:Y:S05]  /*127c0*/  @!P3 BRA `(.L_x_885) ;  /* 0xfffffffc00f0b947 */ /* 0x010fea000383ffff */
[----:B------:R-:W-:Y:S05]  /*127d0*/  BRA `(.L_x_946) ;  /* 0xffffffd8001c7947 */ /* 0x000fea000383ffff */
.L_x_888:
[----:B---3--:R3:W4:Y:S02]  /*127e0*/  SYNCS.PHASECHK.TRANS64.TRYWAIT P0, [R17+URZ+0x28420], R2 ;  /* 0x02842002110075a7 */ /* 0x008724000800017f */
[----:B----4-:R-:W-:Y:S05]  /*127f0*/  @!P0 NANOSLEEP.SYNCS 0x989680 ;  /* 0x009896800000895d */ /* 0x010fea0003900000 */
[----:B------:R-:W4:Y:S02]  /*12800*/  @!P0 SYNCS.PHASECHK.TRANS64 P0, [R17+URZ+0x28420], R2 ;  /* 0x02842002110085a7 */ /* 0x000f24000800007f */
[----:B----4-:R-:W-:Y:S05]  /*12810*/  @!P0 BRA `(.L_x_888) ;  /* 0xfffffffc00f08947 */ /* 0x010fea000383ffff */
[----:B------:R-:W-:Y:S05]  /*12820*/  BRA `(.L_x_947) ;  /* 0xffffffdc00007947 */ /* 0x000fea000383ffff */
.L_x_894:
[----:B-1----:R1:W4:Y:S02]  /*12830*/  SYNCS.PHASECHK.TRANS64.TRYWAIT P0, [R6+URZ+0x28480], R5 ;  /* 0x02848005060075a7 */ /* 0x002324000800017f */
[----:B----4-:R-:W-:Y:S05]  /*12840*/  @!P0 NANOSLEEP.SYNCS 0x989680 ;  /* 0x009896800000895d */ /* 0x010fea0003900000 */
[----:B------:R-:W4:Y:S02]  /*12850*/  @!P0 SYNCS.PHASECHK.TRANS64 P0, [R6+URZ+0x28480], R5 ;  /* 0x02848005060085a7 */ /* 0x000f24000800007f */
[----:B----4-:R-:W-:Y:S05]  /*12860*/  @!P0 BRA `(.L_x_894) ;  /* 0xfffffffc00f08947 */ /* 0x010fea000383ffff */
[----:B------:R-:W-:Y:S05]  /*12870*/  BRA `(.L_x_948) ;  /* 0xffffffdc00ac7947 */ /* 0x000fea000383ffff */
.L_x_900:
[----:B--2---:R2:W3:Y:S02]  /*12880*/  SYNCS.PHASECHK.TRANS64.TRYWAIT P0, [R6+URZ+0x28440], R5 ;  /* 0x02844005060075a7 */ /* 0x0044e4000800017f */
[----:B---3--:R-:W-:Y:S05]  /*12890*/  @!P0 NANOSLEEP.SYNCS 0x989680 ;  /* 0x009896800000895d */ /* 0x008fea0003900000 */
[----:B------:R-:W3:Y:S02]  /*128a0*/  @!P0 SYNCS.PHASECHK.TRANS64 P0, [R6+URZ+0x28440], R5 ;  /* 0x02844005060085a7 */ /* 0x000ee4000800007f */
[----:B---3--:R-:W-:Y:S05]  /*128b0*/  @!P0 BRA `(.L_x_900) ;  /* 0xfffffffc00f08947 */ /* 0x008fea000383ffff */
[----:B------:R-:W-:Y:S05]  /*128c0*/  BRA `(.L_x_949) ;  /* 0xffffffe000707947 */ /* 0x000fea000383ffff */
.L_x_907:
[----:B----4-:R4:W1:Y:S02]  /*128d0*/  SYNCS.PHASECHK.TRANS64.TRYWAIT P3, [R21+URZ+0x28470], R4 ;  /* 0x02847004150075a7 */ /* 0x010864000806017f */
[----:B-1----:R-:W-:Y:S05]  /*128e0*/  @!P3 NANOSLEEP.SYNCS 0x989680 ;  /* 0x009896800000b95d */ /* 0x002fea0003900000 */
[----:B------:R-:W1:Y:S02]  /*128f0*/  @!P3 SYNCS.PHASECHK.TRANS64 P3, [R21+URZ+0x28470], R4 ;  /* 0x028470041500b5a7 */ /* 0x000e64000806007f */
[----:B-1----:R-:W-:Y:S05]  /*12900*/  @!P3 BRA `(.L_x_907) ;  /* 0xfffffffc00f0b947 */ /* 0x002fea000383ffff */
[----:B------:R-:W-:Y:S05]  /*12910*/  BRA `(.L_x_950) ;  /* 0xffffffe400507947 */ /* 0x000fea000383ffff */
.L_x_909:
[----:B----4-:R4:W1:Y:S02]  /*12920*/  SYNCS.PHASECHK.TRANS64.TRYWAIT P3, [R21+URZ+0x28460], R4 ;  /* 0x02846004150075a7 */ /* 0x010864000806017f */
[----:B-1----:R-:W-:Y:S05]  /*12930*/  @!P3 NANOSLEEP.SYNCS 0x989680 ;  /* 0x009896800000b95d */ /* 0x002fea0003900000 */
[----:B------:R-:W1:Y:S02]  /*12940*/  @!P3 SYNCS.PHASECHK.TRANS64 P3, [R21+URZ+0x28460], R4 ;  /* 0x028460041500b5a7 */ /* 0x000e64000806007f */
[----:B-1----:R-:W-:Y:S05]  /*12950*/  @!P3 BRA `(.L_x_909) ;  /* 0xfffffffc00f0b947 */ /* 0x002fea000383ffff */
[----:B------:R-:W-:Y:S05]  /*12960*/  BRA `(.L_x_951) ;  /* 0xffffffe400587947 */ /* 0x000fea000383ffff */
.L_x_916:
[----:B--2---:R2:W3:Y:S02]  /*12970*/  SYNCS.PHASECHK.TRANS64.TRYWAIT P0, [R2+URZ+0x28470], R3 ;  /* 0x02847003020075a7 */ /* 0x0044e4000800017f */
[----:B---3--:R-:W-:Y:S05]  /*12980*/  @!P0 NANOSLEEP.SYNCS 0x989680 ;  /* 0x009896800000895d */ /* 0x008fea0003900000 */
[----:B------:R-:W3:Y:S02]  /*12990*/  @!P0 SYNCS.PHASECHK.TRANS64 P0, [R2+URZ+0x28470], R3 ;  /* 0x02847003020085a7 */ /* 0x000ee4000800007f */
[----:B---3--:R-:W-:Y:S05]  /*129a0*/  @!P0 BRA `(.L_x_916) ;  /* 0xfffffffc00f08947 */ /* 0x008fea000383ffff */
[----:B------:R-:W-:Y:S05]  /*129b0*/  BRA `(.L_x_952) ;  /* 0xffffffec002c7947 */ /* 0x000fea000383ffff */
.L_x_918:
[----:B--2---:R2:W3:Y:S02]  /*129c0*/  SYNCS.PHASECHK.TRANS64.TRYWAIT P0, [R2+URZ+0x28460], R3 ;  /* 0x02846003020075a7 */ /* 0x0044e4000800017f */
[----:B---3--:R-:W-:Y:S05]  /*129d0*/  @!P0 NANOSLEEP.SYNCS 0x989680 ;  /* 0x009896800000895d */ /* 0x008fea0003900000 */
[----:B------:R-:W3:Y:S02]  /*129e0*/  @!P0 SYNCS.PHASECHK.TRANS64 P0, [R2+URZ+0x28460], R3 ;  /* 0x02846003020085a7 */ /* 0x000ee4000800007f */
[----:B---3--:R-:W-:Y:S05]  /*129f0*/  @!P0 BRA `(.L_x_918) ;  /* 0xfffffffc00f08947 */ /* 0x008fea000383ffff */
[----:B------:R-:W-:Y:S05]  /*12a00*/  BRA `(.L_x_953) ;  /* 0xffffffec00347947 */ /* 0x000fea000383ffff */
.L_x_924:
[----:B-1----:R1:W2:Y:S02]  /*12a10*/  SYNCS.PHASECHK.TRANS64.TRYWAIT P0, [R0+URZ+0x28420], R3 ;  /* 0x02842003000075a7 */ /* 0x0022a4000800017f */
[----:B--2---:R-:W-:Y:S05]  /*12a20*/  @!P0 NANOSLEEP.SYNCS 0x989680 ;  /* 0x009896800000895d */ /* 0x004fea0003900000 */
[----:B------:R-:W2:Y:S02]  /*12a30*/  @!P0 SYNCS.PHASECHK.TRANS64 P0, [R0+URZ+0x28420], R3 ;  /* 0x02842003000085a7 */ /* 0x000ea4000800007f */
[----:B--2---:R-:W-:Y:S05]  /*12a40*/  @!P0 BRA `(.L_x_924) ;  /* 0xfffffffc00f08947 */ /* 0x004fea000383ffff */
[----:B------:R-:W-:Y:S05]  /*12a50*/  BRA `(.L_x_954) ;  /* 0xfffffff400447947 */ /* 0x000fea000383ffff */
.L_x_925:
[----:B------:R-:W2:Y:S01]  /*12a60*/  S2R R2, SR_TID.X ;  /* 0x0000000000027919 */ /* 0x000ea20000002100 */
[----:B------:R-:W-:Y:S01]  /*12a70*/  BSSY B0, `(.L_x_955) ;  /* 0x000000a000007945 */ /* 0x000fe20003800000 */
[----:B------:R-:W-:Y:S02]  /*12a80*/  IMAD.MOV.U32 R12, RZ, RZ, RZ ;  /* 0x000000ffff0c7224 */ /* 0x000fe400078e00ff */
[----:B------:R-:W-:Y:S02]  /*12a90*/  IMAD.MOV.U32 R11, RZ, RZ, 0x1f ;  /* 0x0000001fff0b7424 */ /* 0x000fe400078e00ff */
[----:B------:R-:W-:Y:S01]  /*12aa0*/  IMAD.MOV.U32 R15, RZ, RZ, -0x1 ;  /* 0xffffffffff0f7424 */ /* 0x000fe200078e00ff */
[----:B--2---:R-:W-:-:S04]  /*12ab0*/  SHF.R.U32.HI R2, RZ, 0x5, R2 ;  /* 0x00000005ff027819 */ /* 0x004fc80000011602 */
[----:B------:R-:W-:-:S05]  /*12ac0*/  LOP3.LUT R2, R2, 0x3, RZ, 0xc0, !PT ;  /* 0x0000000302027812 */ /* 0x000fca00078ec0ff */
[----:B------:R-:W-:-:S07]  /*12ad0*/  IMAD.MOV.U32 R13, RZ, RZ, R2 ;  /* 0x000000ffff0d7224 */ /* 0x000fce00078e0002 */
[----:B-1----:R-:W-:Y:S05]  /*12ae0*/  WARPSYNC.COLLECTIVE R15, `(.L_x_956) ;  /* 0x000000000f087348 */ /* 0x002fea0003c00000 */
[----:B------:R2:W3:Y:S02]  /*12af0*/  SHFL.IDX P6, R14, R13, R12, R11 ;  /* 0x0000000c0d0e7389 */ /* 0x0004e400000c000b */
[----:B-123--:R-:W-:Y:S01]  /*12b00*/  ENDCOLLECTIVE ;  /* 0x000000000000791b */ /* 0x00efe20003800000 */
.L_x_956:
[----:B------:R-:W-:Y:S05]  /*12b10*/  BSYNC B0 ;  /* 0x0000000000007941 */ /* 0x000fea0003800000 */
.L_x_955:
[----:B------:R-:W-:Y:S05]  /*12b20*/  BRA `(.L_x_957) ;  /* 0xfffffff4002c7947 */ /* 0x000fea000383ffff */
.L_x_928:
[----:B------:R-:W-:Y:S01]  /*12b30*/  BSSY B1, `(.L_x_958) ;  /* 0x0000006000017945 */ /* 0x000fe20003800000 */
[----:B------:R-:W-:-:S07]  /*12b40*/  IMAD.MOV.U32 R15, RZ, RZ, -0x1 ;  /* 0xffffffffff0f7424 */ /* 0x000fce00078e00ff */
[----:B-12---:R-:W-:Y:S05]  /*12b50*/  WARPSYNC.COLLECTIVE R15, `(.L_x_959) ;  /* 0x000000000f0c7348 */ /* 0x006fea0003c00000 */
[----:B------:R-:W-:Y:S02]  /*12b60*/  ELECT P6, UR62, PT ;  /* 0x00000000003e782f */ /* 0x000fe400038c0000 */
[----:B------:R-:W-:Y:S01]  /*12b70*/  MOV R14, UR62 ;  /* 0x0000003e000e7c02 */ /* 0x000fe20008000f00 */
[----:B-12---:R-:W-:Y:S10]  /*12b80*/  ENDCOLLECTIVE ;  /* 0x000000000000791b */ /* 0x006ff40003800000 */
.L_x_959:
[----:B------:R-:W-:Y:S05]  /*12b90*/  BSYNC B1 ;  /* 0x0000000000017941 */ /* 0x000fea0003800000 */
.L_x_958:
[----:B------:R-:W-:Y:S05]  /*12ba0*/  BRA `(.L_x_960) ;  /* 0xfffffff400247947 */ /* 0x000fea000383ffff */
.L_x_930:
[----:B-1----:R1:W2:Y:S02]  /*12bb0*/  SYNCS.PHASECHK.TRANS64.TRYWAIT P1, [R6+URZ], R5 ;  /* 0x00000005060075a7 */ /* 0x0022a4000802017f */
[----:B--2---:R-:W-:Y:S05]  /*12bc0*/  @!P1 NANOSLEEP.SYNCS 0x989680 ;  /* 0x009896800000995d */ /* 0x004fea0003900000 */
[----:B------:R-:W2:Y:S02]  /*12bd0*/  @!P1 SYNCS.PHASECHK.TRANS64 P1, [R6+URZ], R5 ;  /* 0x00000005060095a7 */ /* 0x000ea4000802007f */
[----:B--2---:R-:W-:Y:S05]  /*12be0*/  @!P1 BRA `(.L_x_930) ;  /* 0xfffffffc00f09947 */ /* 0x004fea000383ffff */
[----:B------:R-:W-:Y:S05]  /*12bf0*/  BRA `(.L_x_961) ;  /* 0xfffffff400607947 */ /* 0x000fea000383ffff */
.L_x_931:
[----:B--2---:R2:W3:Y:S02]  /*12c00*/  SYNCS.PHASECHK.TRANS64.TRYWAIT P1, [R7+URZ], R2 ;  /* 0x00000002070075a7 */ /* 0x0044e4000802017f */
[----:B---3--:R-:W-:Y:S05]  /*12c10*/  @!P1 NANOSLEEP.SYNCS 0x989680 ;  /* 0x009896800000995d */ /* 0x008fea0003900000 */
[----:B------:R-:W3:Y:S02]  /*12c20*/  @!P1 SYNCS.PHASECHK.TRANS64 P1, [R7+URZ], R2 ;  /* 0x00000002070095a7 */ /* 0x000ee4000802007f */
[----:B---3--:R-:W-:Y:S05]  /*12c30*/  @!P1 BRA `(.L_x_931) ;  /* 0xfffffffc00f09947 */ /* 0x008fea000383ffff */
[----:B------:R-:W-:Y:S05]  /*12c40*/  BRA `(.L_x_962) ;  /* 0xfffffff400547947 */ /* 0x000fea000383ffff */
.L_x_933:
[----:B---3--:R3:W4:Y:S02]  /*12c50*/  SYNCS.PHASECHK.TRANS64.TRYWAIT P1, [R4+URZ+0x28460], R5 ;  /* 0x02846005040075a7 */ /* 0x008724000802017f */
[----:B----4-:R-:W-:Y:S05]  /*12c60*/  @!P1 NANOSLEEP.SYNCS 0x989680 ;  /* 0x009896800000995d */ /* 0x010fea0003900000 */
[----:B------:R-:W4:Y:S02]  /*12c70*/  @!P1 SYNCS.PHASECHK.TRANS64 P1, [R4+URZ+0x28460], R5 ;  /* 0x02846005040095a7 */ /* 0x000f24000802007f */
[----:B----4-:R-:W-:Y:S05]  /*12c80*/  @!P1 BRA `(.L_x_933) ;  /* 0xfffffffc00f09947 */ /* 0x010fea000383ffff */
[----:B------:R-:W-:Y:S05]  /*12c90*/  BRA `(.L_x_963) ;  /* 0xfffffff400587947 */ /* 0x000fea000383ffff */
.L_x_935:
[----:B----4-:R4:W1:Y:S02]  /*12ca0*/  SYNCS.PHASECHK.TRANS64.TRYWAIT P1, [R3+URZ+0x28460], R2 ;  /* 0x02846002030075a7 */ /* 0x010864000802017f */
[----:B-1----:R-:W-:Y:S05]  /*12cb0*/  @!P1 NANOSLEEP.SYNCS 0x989680 ;  /* 0x009896800000995d */ /* 0x002fea0003900000 */
[----:B------:R-:W1:Y:S02]  /*12cc0*/  @!P1 SYNCS.PHASECHK.TRANS64 P1, [R3+URZ+0x28460], R2 ;  /* 0x02846002030095a7 */ /* 0x000e64000802007f */
[----:B-1----:R-:W-:Y:S05]  /*12cd0*/  @!P1 BRA `(.L_x_935) ;  /* 0xfffffffc00f09947 */ /* 0x002fea000383ffff */
[----:B------:R-:W-:Y:S05]  /*12ce0*/  BRA `(.L_x_964) ;  /* 0xfffffff400587947 */ /* 0x000fea000383ffff */
.L_x_937:
[----:B------:R1:W1:Y:S02]  /*12cf0*/  SYNCS.PHASECHK.TRANS64.TRYWAIT P0, [R4+URZ+0x28480], R5 ;  /* 0x02848005040075a7 */ /* 0x000264000800017f */
[----:B-1----:R-:W-:Y:S05]  /*12d00*/  @!P0 NANOSLEEP.SYNCS 0x989680 ;  /* 0x009896800000895d */ /* 0x002fea0003900000 */
[----:B------:R-:W1:Y:S02]  /*12d10*/  @!P0 SYNCS.PHASECHK.TRANS64 P0, [R4+URZ+0x28480], R5 ;  /* 0x02848005040085a7 */ /* 0x000e64000800007f */
[----:B-1----:R-:W-:Y:S05]  /*12d20*/  @!P0 BRA `(.L_x_937) ;  /* 0xfffffffc00f08947 */ /* 0x002fea000383ffff */
[----:B------:R-:W-:Y:S05]  /*12d30*/  BRA `(.L_x_938) ;  /* 0xfffffff400547947 */ /* 0x000fea000383ffff */
.L_x_965:
        /* <DEDUP_REMOVED lines=12> */
.L_x_12337:


//--------------------- .text._ZN7cutlass13device_kernelIN5flash11enable_sm90INS1_16FlashAttnFwdSm90INS1_25CollectiveMainloopFwdSm90ILi2EN4cute5tupleIJNS5_1CILi1EEES8_S8_EEENS6_IJNS7_ILi128EEENS7_ILi64EEENS7_ILi256EEEEEELi256ENS_12float_e4m3_tEfNS_4arch4Sm90ELb0ELb1ELb1ELb1ELb0ELb0ELb0ELb1ELb1ELb0ELb0ELb0EEENS1_21CollectiveEpilogueFwdINS6_IJSA_SC_SB_EEES9_NS_10bfloat16_tESG_Li256ELb1ELb0ELb0ELb1EEENS1_36VarlenDynamicPersistentTileSchedulerILi128ELi64ELi256ELi128ELb0ELb0ELb1ELb1ELb0ELb1EEEEEEEEEvNT_6ParamsE --------------------------
	.section	.text._ZN7cutlass13device_kernelIN5flash11enable_sm90INS1_16FlashAttnFwdSm90INS1_25CollectiveMainloopFwdSm90ILi2EN4cute5tupleIJNS5_1CILi1EEES8_S8_EEENS6_IJNS7_ILi128EEENS7_ILi64EEENS7_ILi256EEEEEELi256ENS_12float_e4m3_tEfNS_4arch4Sm90ELb0ELb1ELb1ELb1ELb0ELb0ELb0ELb1ELb1ELb0ELb0ELb0EEENS1_21CollectiveEpilogueFwdINS6_IJSA_SC_SB_EEES9_NS_10bfloat16_tESG_Li256ELb1ELb0ELb0ELb1EEENS1_36VarlenDynamicPersistentTileSchedulerILi128ELi64ELi256ELi128ELb0ELb0ELb1ELb1ELb0ELb1EEEEEEEEEvNT_6ParamsE,"ax",@progbits
	.align	128
.text._ZN7cutlass13device_kernelIN5flash11enable_sm90INS1_16FlashAttnFwdSm90INS1_25CollectiveMainloopFwdSm90ILi2EN4cute5tupleIJNS5_1CILi1EEES8_S8_EEENS6_IJNS7_ILi128EEENS7_ILi64EEENS7_ILi256EEEEEELi256ENS_12float_e4m3_tEfNS_4arch4Sm90ELb0ELb1ELb1ELb1ELb0ELb0ELb0ELb1ELb1ELb0ELb0ELb0EEENS1_21CollectiveEpilogueFwdINS6_IJSA_SC_SB_EEES9_NS_10bfloat16_tESG_Li256ELb1ELb0ELb0ELb1EEENS1_36VarlenDynamicPersistentTileSchedulerILi128ELi64ELi256ELi128ELb0ELb0ELb1ELb1ELb0ELb1EEEEEEEEEvNT_6ParamsE:
        .type           _ZN7cutlass13device_kernelIN5flash11enable_sm90INS1_16FlashAttnFwdSm90INS1_25CollectiveMainloopFwdSm90ILi2EN4cute5tupleIJNS5_1CILi1EEES8_S8_EEENS6_IJNS7_ILi128EEENS7_ILi64EEENS7_ILi256EEEEEELi256ENS_12float_e4m3_tEfNS_4arch4Sm90ELb0ELb1ELb1ELb1ELb0ELb0ELb0ELb1ELb1ELb0ELb0ELb0EEENS1_21CollectiveEpilogueFwdINS6_IJSA_SC_SB_EEES9_NS_10bfloat16_tESG_Li256ELb1ELb0ELb0ELb1EEENS1_36VarlenDynamicPersistentTileSchedulerILi128ELi64ELi256ELi128ELb0ELb0ELb1ELb1ELb0ELb1EEEEEEEEEvNT_6ParamsE,@function
        .size           _ZN7cutlass13device_kernelIN5flash11enable_sm90INS1_16FlashAttnFwdSm90INS1_25CollectiveMainloopFwdSm90ILi2EN4cute5tupleIJNS5_1CILi1EEES8_S8_EEENS6_IJNS7_ILi128EEENS7_ILi64EEENS7_ILi256EEEEEELi256ENS_12float_e4m3_tEfNS_4arch4Sm90ELb0ELb1ELb1ELb1ELb0ELb0ELb0ELb1ELb1ELb0ELb0ELb0EEENS1_21CollectiveEpilogueFwdINS6_IJSA_SC_SB_EEES9_NS_10bfloat16_tESG_Li256ELb1ELb0ELb0ELb1EEENS1_36VarlenDynamicPersistentTileSchedulerILi128ELi64ELi256ELi128ELb0ELb0ELb1ELb1ELb0ELb1EEEEEEEEEvNT_6ParamsE,(.L_x_12338 - _ZN7cutlass13device_kernelIN5flash11enable_sm90INS1_16FlashAttnFwdSm90INS1_25CollectiveMainloopFwdSm90ILi2EN4cute5tupleIJNS5_1CILi1EEES8_S8_EEENS6_IJNS7_ILi128EEENS7_ILi64EEENS7_ILi256EEEEEELi256ENS_12float_e4m3_tEfNS_4arch4Sm90ELb0ELb1ELb1ELb1ELb0ELb0ELb0ELb1ELb1ELb0ELb0ELb0EEENS1_21CollectiveEpilogueFwdINS6_IJSA_SC_SB_EEES9_NS_10bfloat16_tESG_Li256ELb1ELb0ELb0ELb1EEENS1_36VarlenDynamicPersistentTileSchedulerILi128ELi64ELi256ELi128ELb0ELb0ELb1ELb1ELb0ELb1EEEEEEEEEvNT_6ParamsE)
        .other          _ZN7cutlass13device_kernelIN5flash11enable_sm90INS1_16FlashAttnFwdSm90INS1_25CollectiveMainloopFwdSm90ILi2EN4cute5tupleIJNS5_1CILi1EEES8_S8_EEENS6_IJNS7_ILi128EEENS7_ILi64EEENS7_ILi256EEEEEELi256ENS_12float_e4m3_tEfNS_4arch4Sm90ELb0ELb1ELb1ELb1ELb0ELb0ELb0ELb1ELb1ELb0ELb0ELb0EEENS1_21CollectiveEpilogueFwdINS6_IJSA_SC_SB_EEES9_NS_10bfloat16_tESG_Li256ELb1ELb0ELb0ELb1EEENS1_36VarlenDynamicPersistentTileSchedulerILi128ELi64ELi256ELi128ELb0ELb0ELb1ELb1ELb0ELb1EEEEEEEEEvNT_6ParamsE,@"STO_CUDA_ENTRY STV_DEFAULT"
_ZN7cutlass13device_kernelIN5flash11enable_sm90INS1_16FlashAttnFwdSm90INS1_25CollectiveMainloopFwdSm90ILi2EN4cute5tupleIJNS5_1CILi1EEES8_S8_EEENS6_IJNS7_ILi128EEENS7_ILi64EEENS7_ILi256EEEEEELi256ENS_12float_e4m3_tEfNS_4arch4Sm90ELb0ELb1ELb1ELb1ELb0ELb0ELb0ELb1ELb1ELb0ELb0ELb0EEENS1_21CollectiveEpilogueFwdINS6_IJSA_SC_SB_EEES9_NS_10bfloat16_tESG_Li256ELb1ELb0ELb0ELb1EEENS1_36VarlenDynamicPersistentTileSchedulerILi128ELi64ELi256ELi128ELb0ELb0ELb1ELb1ELb0ELb1EEEEEEEEEvNT_6ParamsE:
        /* <DEDUP_REMOVED lines=21> */
.L_x_967:
[----:B------:R-:W-:Y:S05]  /*0150*/  BSYNC B0 ;  /* 0x0000000000007941 */ /* 0x000fea0003800000 */
.L_x_966:
        /* <DEDUP_REMOVED lines=41> */
.L_x_968:
        /* <DEDUP_REMOVED lines=22> */
.L_x_969:
        /* <DEDUP_REMOVED lines=18> */
.L_x_970:
        /* <DEDUP_REMOVED lines=22> */
.L_x_971:
        /* <DEDUP_REMOVED lines=22> */
.L_x_972:
[----:B------:R-:W-:Y:S01]  /*0930*/  PLOP3.LUT P0, PT, PT, PT, UP0, 0x80, 0x0 ;  /* 0x000000000000781c */ /* 0x000fe20003f0f008 */
[----:B------:R-:W-:Y:S01]  /*0940*/  UMOV UR40, 0x1 ;  /* 0x0000000100287882 */ /* 0x000fe20000000000 */
[----:B------:R-:W-:Y:S01]  /*0950*/  NOP ;  /* 0x0000000000007918 */ /* 0x000fe20000000000 */
[----:B------:R-:W-:Y:S01]  /*0960*/  USEL UR40, UR40, 0x2, !UP0 ;  /* 0x0000000228287887 */ /* 0x000fe2000c000000 */
[----:B------:R-:W-:Y:S01]  /*0970*/  ULDC.64 UR50, c[0x0][0x208] ;  /* 0x0000820000327ab9 */ /* 0x000fe20000000a00 */
[----:B012-4-:R-:W-:Y:S08]  /*0980*/  BAR.SYNC.DEFER_BLOCKING 0x0 ;  /* 0x0000000000007b1d */ /* 0x017ff00000010000 */
[----:B------:R-:W-:Y:S05]  /*0990*/  @!P0 BRA `(.L_x_973) ;  /* 0x000000f000148947 */ /* 0x000fea0003800000 */
.L_x_974:
        /* <DEDUP_REMOVED lines=21> */
[----:B------:R-:W-:Y:S01]  /*0af0*/  R2UR UR47, R63 ;  /* 0x000000003f2f72ca */ /* 0x000fe200000e0000 */
[----:B------:R-:W-:Y:S01]  /*0b00*/  UMOV UR45, URZ ;  /* 0x0000003f002d7c82 */ /* 0x000fe20008000000 */
[----:B------:R-:W-:Y:S01]  /*0b10*/  SHF.R.S32.HI R3, RZ, 0x1f, R196 ;  /* 0x0000001fff037819 */ /* 0x000fe200000114c4 */
[----:B------:R-:W-:Y:S01]  /*0b20*/  UMOV UR44, URZ ;  /* 0x0000003f002c7c82 */ /* 0x000fe20008000000 */
[----:B------:R-:W-:Y:S02]  /*0b30*/  UMOV UR52, URZ ;  /* 0x0000003f00347c82 */ /* 0x000fe40008000000 */
[CC--:B------:R-:W-:Y:S02]  /*0b40*/  LEA.HI R5, R3.reuse, R196.reuse, RZ, 0x7 ;  /* 0x000000c403057211 */ /* 0x0c0fe400078f38ff */
[----:B------:R-:W-:-:S02]  /*0b50*/  LEA.HI R0, R3, R196, RZ, 0x4 ;  /* 0x000000c403007211 */ /* 0x000fc400078f20ff */
[----:B------:R-:W-:Y:S02]  /*0b60*/  LOP3.LUT R7, R5, 0xffffff80, RZ, 0xc0, !PT ;  /* 0xffffff8005077812 */ /* 0x000fe400078ec0ff */
[CC--:B------:R-:W-:Y:S02]  /*0b70*/  LEA.HI R2, R3.reuse, R196.reuse, RZ, 0x5 ;  /* 0x000000c403027211 */ /* 0x0c0fe400078f28ff */
[----:B------:R-:W-:Y:S01]  /*0b80*/  SHF.R.S32.HI R9, RZ, 0x4, R0 ;  /* 0x00000004ff097819 */ /* 0x000fe20000011400 */
[----:B------:R-:W-:Y:S01]  /*0b90*/  IMAD.IADD R192, R196, 0x1, -R7 ;  /* 0x00000001c4c07824 */ /* 0x000fe200078e0a07 */
[----:B------:R-:W-:Y:S01]  /*0ba0*/  SHF.R.S32.HI R194, RZ, 0x7, R5 ;  /* 0x00000007ffc27819 */ /* 0x000fe20000011405 */
[----:B------:R-:W-:Y:S01]  /*0bb0*/  IMAD.SHL.U32 R2, R2, 0x20, RZ ;  /* 0x0000002002027824 */ /* 0x000fe200078e00ff */
[----:B------:R-:W-:Y:S02]  /*0bc0*/  LEA.HI R3, R3, R196, RZ, 0x3 ;  /* 0x000000c403037211 */ /* 0x000fe400078f18ff */
[----:B------:R-:W-:-:S02]  /*0bd0*/  SHF.R.S32.HI R11, RZ, 0x1f, R192 ;  /* 0x0000001fff0b7819 */ /* 0x000fc400000114c0 */
[----:B------:R-:W-:Y:S02]  /*0be0*/  LEA.HI R5, R5, R194, RZ, 0x1 ;  /* 0x000000c205057211 */ /* 0x000fe400078f08ff */
[----:B------:R-:W-:Y:S02]  /*0bf0*/  LEA.HI R4, R11, R192, RZ, 0x2 ;  /* 0x000000c00b047211 */ /* 0x000fe400078f10ff */
[----:B------:R-:W-:Y:S02]  /*0c00*/  LOP3.LUT R2, R2, 0xfffffc00, RZ, 0xc0, !PT ;  /* 0xfffffc0002027812 */ /* 0x000fe400078ec0ff */
[--C-:B------:R-:W-:Y:S02]  /*0c10*/  SHF.R.S32.HI R6, RZ, 0x2, R4.reuse ;  /* 0x00000002ff067819 */ /* 0x100fe40000011404 */
[----:B------:R-:W-:Y:S02]  /*0c20*/  SHF.R.S32.HI R7, RZ, 0x1f, R4 ;  /* 0x0000001fff077819 */ /* 0x000fe40000011404 */
[----:B------:R-:W-:-:S02]  /*0c30*/  LOP3.LUT R5, R5, 0x3fffffe, RZ, 0xc0, !PT ;  /* 0x03fffffe05057812 */ /* 0x000fc400078ec0ff */
[----:B------:R-:W-:Y:S02]  /*0c40*/  LEA.HI R7, R7, R6, RZ, 0x3 ;  /* 0x0000000607077211 */ /* 0x000fe400078f18ff */
[----:B------:R-:W-:Y:S01]  /*0c50*/  LEA.HI R11, R11, R192, RZ, 0x5 ;  /* 0x000000c00b0b7211 */ /* 0x000fe200078f28ff */
[----:B------:R-:W-:Y:S01]  /*0c60*/  IMAD.IADD R193, R194, 0x1, -R5 ;  /* 0x00000001c2c17824 */ /* 0x000fe200078e0a05 */
[----:B------:R-:W-:Y:S02]  /*0c70*/  LOP3.LUT R7, R7, 0xfffffff8, RZ, 0xc0, !PT ;  /* 0xfffffff807077812 */ /* 0x000fe400078ec0ff */
[----:B------:R-:W-:Y:S02]  /*0c80*/  SHF.R.S32.HI R11, RZ, 0x5, R11 ;  /* 0x00000005ff0b7819 */ /* 0x000fe4000001140b */
[----:B------:R-:W-:Y:S01]  /*0c90*/  LOP3.LUT R5, R3, 0x1ffffff8, RZ, 0xc0, !PT ;  /* 0x1ffffff803057812 */ /* 0x000fe200078ec0ff */
[----:B------:R-:W-:Y:S01]  /*0ca0*/  IMAD.IADD R6, R6, 0x1, -R7 ;  /* 0x0000000106067824 */ /* 0x000fe200078e0a07 */
[----:B------:R-:W-:-:S02]  /*0cb0*/  LOP3.LUT R7, R0, 0x3fffff0, RZ, 0xc0, !PT ;  /* 0x03fffff000077812 */ /* 0x000fc400078ec0ff */
[----:B------:R-:W-:Y:S01]  /*0cc0*/  LEA.HI R0, R0, R9, RZ, 0x1 ;  /* 0x0000000900007211 */ /* 0x000fe200078f08ff */
[----:B------:R-:W-:Y:S01]  /*0cd0*/  IMAD R6, R11, 0x10, R6 ;  /* 0x000000100b067824 */ /* 0x000fe200078e0206 */
[----:B------:R-:W-:Y:S01]  /*0ce0*/  SHF.R.S32.HI R22, RZ, 0x3, R3 ;  /* 0x00000003ff167819 */ /* 0x000fe20000011403 */
[----:B------:R-:W-:Y:S01]  /*0cf0*/  IMAD.IADD R7, R196, 0x1, -R7 ;  /* 0x00000001c4077824 */ /* 0x000fe200078e0a07 */
[----:B------:R-:W-:Y:S01]  /*0d00*/  LOP3.LUT R0, R0, 0x1ffffffe, RZ, 0xc0, !PT ;  /* 0x1ffffffe00007812 */ /* 0x000fe200078ec0ff */
[----:B------:R-:W-:Y:S02]  /*0d10*/  IMAD.IADD R5, R196, 0x1, -R5 ;  /* 0x00000001c4057824 */ /* 0x000fe400078e0a05 */
[----:B------:R-:W-:Y:S02]  /*0d20*/  IMAD R7, R7, 0x40, R2 ;  /* 0x0000004007077824 */ /* 0x000fe400078e0202 */
[----:B------:R-:W-:Y:S02]  /*0d30*/  IMAD.IADD R0, R9, 0x1, -R0 ;  /* 0x0000000109007824 */ /* 0x000fe400078e0a00 */
[----:B------:R-:W-:-:S02]  /*0d40*/  IMAD R193, R193, 0x40, R6 ;  /* 0x00000040c1c17824 */ /* 0x000fc400078e0206 */
[----:B------:R-:W-:Y:S01]  /*0d50*/  IMAD R195, R0, 0x8, R7 ;  /* 0x0000000800c37824 */ /* 0x000fe200078e0207 */
[----:B------:R-:W-:Y:S01]  /*0d60*/  LOP3.LUT R7, R4, 0x7ffffffc, RZ, 0xc0, !PT ;  /* 0x7ffffffc04077812 */ /* 0x000fe200078ec0ff */
[----:B------:R-:W-:-:S04]  /*0d70*/  IMAD.SHL.U32 R18, R5, 0x8, RZ ;  /* 0x0000000805127824 */ /* 0x000fc800078e00ff */
[----:B------:R-:W-:-:S07]  /*0d80*/  IMAD.IADD R2, R192, 0x1, -R7 ;  /* 0x00000001c0027824 */ /* 0x000fce00078e0a07 */
.L_x_1078:
[----:B------:R-:W-:Y:S01]  /*0d90*/  ULDC.64 UR4, c[0x0][0xa28] ;  /* 0x00028a0000047ab9 */ /* 0x000fe20000000a00 */
[----:B0-----:R-:W0:Y:S01]  /*0da0*/  LDC R17, c[0x0][0x288] ;  /* 0x0000a200ff117b82 */ /* 0x001e220000000800 */
[----:B------:R-:W-:Y:S01]  /*0db0*/  UISETP.NE.U32.AND UP0, UPT, UR4, URZ, UPT ;  /* 0x0000003f0400728c */ /* 0x000fe2000bf05070 */
[----:B------:R-:W-:-:S03]  /*0dc0*/  IMAD.MOV.U32 R3, RZ, RZ, RZ ;  /* 0x000000ffff037224 */ /* 0x000fc600078e00ff */
[----:B------:R-:W-:-:S03]  /*0dd0*/  UISETP.NE.AND.EX UP0, UPT, UR5, URZ, UPT, UP0 ;  /* 0x0000003f0500728c */ /* 0x000fc6000bf05300 */
[----:B------:R-:W-:Y:S01]  /*0de0*/  ULDC.64 UR4, c[0x0][0xa18] ;  /* 0x0002860000047ab9 */ /* 0x000fe20000000a00 */
[----:B-1-3-5:R-:W1:Y:S01]  /*0df0*/  LDC.64 R8, c[0x0][0x3f8] ;  /* 0x0000fe00ff087b82 */ /* 0x02ae620000000a00 */
[----:B------:R-:W-:Y:S01]  /*0e00*/  UISETP.NE.U32.AND UP1, UPT, UR4, URZ, UPT ;  /* 0x0000003f0400728c */ /* 0x000fe2000bf25070 */
[----:B------:R-:W-:-:S03]  /*0e10*/  PLOP3.LUT P0, PT, PT, PT, UP0, 0x80, 0x0 ;  /* 0x000000000000781c */ /* 0x000fc60003f0f008 */
[----:B------:R-:W-:-:S03]  /*0e20*/  UISETP.NE.AND.EX UP1, UPT, UR5, URZ, UPT, UP1 ;  /* 0x0000003f0500728c */ /* 0x000fc6000bf25310 */
[----:B------:R-:W-:Y:S01]  /*0e30*/  @UP0 ULDC.64 UR4, c[0x0][0xa28] ;  /* 0x00028a0000040ab9 */ /* 0x000fe20000000a00 */
[----:B--2---:R-:W2:Y:S01]  /*0e40*/  LDC R0, c[0x0][0x404] ;  /* 0x00010100ff007b82 */ /* 0x004ea20000000800 */
[----:B------:R-:W-:Y:S01]  /*0e50*/  @UP0 UIMAD.WIDE UR4, UR47, 0x4, UR4 ;  /* 0x000000042f0408a5 */ /* 0x000fe2000f8e0204 */
[----:B------:R-:W-:-:S05]  /*0e60*/  PLOP3.LUT P2, PT, PT, PT, UP1, 0x80, 0x0 ;  /* 0x000000000000781c */ /* 0x000fca0003f4f018 */
[----:B------:R-:W-:Y:S01]  /*0e70*/  @UP1 ULDC.64 UR6, c[0x0][0xa18] ;  /* 0x0002860000061ab9 */ /* 0x000fe20000000a00 */
[----:B------:R-:W-:Y:S01]  /*0e80*/  IMAD.U32 R4, RZ, RZ, UR4 ;  /* 0x00000004ff047e24 */ /* 0x000fe2000f8e00ff */
[----:B------:R-:W3:Y:S01]  /*0e90*/  LDC R11, c[0x0][0x2e0] ;  /* 0x0000b800ff0b7b82 */ /* 0x000ee20000000800 */
[----:B------:R-:W-:Y:S01]  /*0ea0*/  IMAD.U32 R5, RZ, RZ, UR5 ;  /* 0x00000005ff057e24 */ /* 0x000fe2000f8e00ff */
[----:B------:R-:W-:-:S04]  /*0eb0*/  @UP1 UIMAD.WIDE UR4, UR47, 0x4, UR6 ;  /* 0x000000042f0418a5 */ /* 0x000fc8000f8e0206 */
[----:B----4-:R4:W5:Y:S02]  /*0ec0*/  @P0 LDG.E R3, desc[UR50][R4.64] ;  /* 0x0000003204030981 */ /* 0x010964000c1e1900 */
[----:B------:R-:W-:Y:S02]  /*0ed0*/  IMAD.U32 R6, RZ, RZ, UR4 ;  /* 0x00000004ff067e24 */ /* 0x000fe4000f8e00ff */
[----:B------:R-:W-:Y:S01]  /*0ee0*/  IMAD.U32 R7, RZ, RZ, UR5 ;  /* 0x00000005ff077e24 */ /* 0x000fe2000f8e00ff */
[----:B------:R-:W-:-:S04]  /*0ef0*/  ULDC.64 UR4, c[0x0][0xa20] ;  /* 0x0002880000047ab9 */ /* 0x000fc80000000a00 */
[----:B0-----:R4:W5:Y:S01]  /*0f00*/  @P2 LDG.E R17, desc[UR50][R6.64] ;  /* 0x0000003206112981 */ /* 0x001962000c1e1900 */
[----:B-1----:R-:W-:Y:S02]  /*0f10*/  ISETP.NE.U32.AND P0, PT, R8, RZ, PT ;  /* 0x000000ff0800720c */ /* 0x002fe40003f05070 */
[----:B------:R-:W-:Y:S02]  /*0f20*/  ISETP.NE.U32.AND P1, PT, RZ, UR4, PT ;  /* 0x00000004ff007c0c */ /* 0x000fe4000bf25070 */
[----:B------:R-:W-:Y:S02]  /*0f30*/  ISETP.NE.AND.EX P0, PT, R9, RZ, PT, P0 ;  /* 0x000000ff0900720c */ /* 0x000fe40003f05300 */
[----:B------:R-:W-:Y:S02]  /*0f40*/  ISETP.NE.AND.EX P1, PT, RZ, UR5, PT, P1 ;  /* 0x00000005ff007c0c */ /* 0x000fe4000bf25310 */
[----:B--2---:R-:W-:Y:S01]  /*0f50*/  SEL R0, R0, 0x1, P0 ;  /* 0x0000000100007807 */ /* 0x004fe20000000000 */
[----:B----4-:R-:W-:Y:S10]  /*0f60*/  @P2 BRA `(.L_x_975) ;  /* 0x00000000002c2947 */ /* 0x010ff40003800000 */
        /* <DEDUP_REMOVED lines=8> */
[----:B-----5:R-:W2:Y:S04]  /*0ff0*/  LDG.E R17, desc[UR50][R4.64] ;  /* 0x0000003204117981 */ /* 0x020ea8000c1e1900 */
[----:B------:R-:W2:Y:S02]  /*1000*/  LDG.E R6, desc[UR50][R4.64+0x4] ;  /* 0x0000043204067981 */ /* 0x000ea4000c1e1900 */
[----:B--2---:R-:W-:-:S07]  /*1010*/  IMAD.IADD R17, R6, 0x1, -R17 ;  /* 0x0000000106117824 */ /* 0x004fce00078e0a11 */
.L_x_975:
[----:B------:R-:W-:Y:S01]  /*1020*/  UMOV UR36, UR43 ;  /* 0x0000002b00247c82 */ /* 0x000fe20008000000 */
[----:B------:R-:W-:Y:S01]  /*1030*/  UMOV UR37, UR47 ;  /* 0x0000002f00257c82 */ /* 0x000fe20008000000 */
[----:B---3--:R-:W-:Y:S02]  /*1040*/  IMAD R16, R0, R11, RZ ;  /* 0x0000000b00107224 */ /* 0x008fe400078e02ff */
[----:B------:R-:W-:Y:S01]  /*1050*/  IMAD.MOV.U32 R19, RZ, RZ, R61 ;  /* 0x000000ffff137224 */ /* 0x000fe200078e003d */
[----:B------:R-:W-:Y:S06]  /*1060*/  @!P1 BRA `(.L_x_976) ;  /* 0x0000000000189947 */ /* 0x000fec0003800000 */
[----:B------:R-:W-:Y:S02]  /*1070*/  ULDC.64 UR4, c[0x0][0xa20] ;  /* 0x0002880000047ab9 */ /* 0x000fe40000000a00 */
[----:B------:R-:W-:-:S06]  /*1080*/  UIMAD.WIDE UR4, UR47, 0x4, UR4 ;  /* 0x000000042f0478a5 */ /* 0x000fcc000f8e0204 */
[----:B------:R-:W-:Y:S02]  /*1090*/  IMAD.U32 R4, RZ, RZ, UR4 ;  /* 0x00000004ff047e24 */ /* 0x000fe4000f8e00ff */
[----:B------:R-:W-:-:S05]  /*10a0*/  IMAD.U32 R5, RZ, RZ, UR5 ;  /* 0x00000005ff057e24 */ /* 0x000fca000f8e00ff */
[----:B------:R0:W5:Y:S01]  /*10b0*/  LDG.E R16, desc[UR50][R4.64] ;  /* 0x0000003204107981 */ /* 0x000162000c1e1900 */
[----:B------:R-:W-:Y:S05]  /*10c0*/  BRA `(.L_x_977) ;  /* 0x00000000002c7947 */ /* 0x000fea0003800000 */
.L_x_976:
        /* <DEDUP_REMOVED lines=9> */
[----:B------:R-:W2:Y:S02]  /*1160*/  LDG.E R7, desc[UR50][R4.64+0x4] ;  /* 0x0000043204077981 */ /* 0x000ea4000c1e1900 */
[----:B--2---:R-:W-:-:S07]  /*1170*/  IMAD.IADD R16, R7, 0x1, -R16 ;  /* 0x0000000107107824 */ /* 0x004fce00078e0a10 */
.L_x_977:
[----:B------:R-:W1:Y:S01]  /*1180*/  LDC.64 R6, c[0x0][0x9e0] ;  /* 0x00027800ff067b82 */ /* 0x000e620000000a00 */
[----:B------:R-:W-:Y:S01]  /*1190*/  ULDC UR4, c[0x0][0x428] ;  /* 0x00010a0000047ab9 */ /* 0x000fe20000000800 */
[----:B-----5:R-:W-:Y:S01]  /*11a0*/  IMAD.IADD R16, R16, 0x1, -R3 ;  /* 0x0000000110107824 */ /* 0x020fe200078e0a03 */
[----:B------:R-:W-:-:S04]  /*11b0*/  UISETP.NE.AND UP0, UPT, UR4, 0x1, UPT ;  /* 0x000000010400788c */ /* 0x000fc8000bf05270 */
[----:B------:R-:W-:-:S05]  /*11c0*/  IADD3 R0, R16, 0x80, -R17 ;  /* 0x0000008010007810 */ /* 0x000fca0007ffe811 */
[----:B------:R-:W-:Y:S02]  /*11d0*/  IMAD R197, R61, 0x80, R0 ;  /* 0x000000803dc57824 */ /* 0x000fe400078e0200 */
[----:B------:R-:W-:Y:S01]  /*11e0*/  @UP0 ULDC UR4, c[0x0][0x42c] ;  /* 0x00010b0000040ab9 */ /* 0x000fe20000000800 */
[----:B------:R-:W-:Y:S01]  /*11f0*/  @UP0 ULDC UR6, c[0x0][0x430] ;  /* 0x00010c0000060ab9 */ /* 0x000fe20000000800 */
[----:B------:R-:W-:-:S04]  /*1200*/  UIMAD.WIDE.U32 UR4, UR43, UR4, URZ ;  /* 0x000000042b0472a5 */ /* 0x000fc8000f8e003f */
[----:B------:R-:W-:Y:S01]  /*1210*/  @UP0 USHF.R.U32.HI UR43, URZ, UR6, UR5 ;  /* 0x000000063f2b0299 */ /* 0x000fe20008011605 */
[----:B-1----:R-:W-:Y:S01]  /*1220*/  ISETP.GE.AND P1, PT, R7, 0x1, PT ;  /* 0x000000010700780c */ /* 0x002fe20003f26270 */
[----:B------:R-:W-:-:S12]  /*1230*/  IMAD.IADD R0, R197, 0x1, R6 ;  /* 0x00000001c5007824 */ /* 0x000fd800078e0206 */
[----:B------:R-:W-:Y:S05]  /*1240*/  @!P1 BRA `(.L_x_978) ;  /* 0x0000000000409947 */ /* 0x000fea0003800000 */
[C---:B------:R-:W-:Y:S01]  /*1250*/  ISETP.GT.AND P0, PT, R197.reuse, RZ, PT ;  /* 0x000000ffc500720c */ /* 0x040fe20003f04270 */
[----:B------:R-:W-:-:S12]  /*1260*/  VIADD R3, R197, 0xffffffff ;  /* 0xffffffffc5037836 */ /* 0x000fd80000000000 */
[----:B------:R-:W-:Y:S05]  /*1270*/  @P0 BRA `(.L_x_979) ;  /* 0x00000000001c0947 */ /* 0x000fea0003800000 */
[----:B------:R-:W-:Y:S01]  /*1280*/  ISETP.NE.AND P0, PT, R7, 0x1, PT ;  /* 0x000000010700780c */ /* 0x000fe20003f05270 */
[----:B------:R-:W-:-:S12]  /*1290*/  IMAD.MOV R3, RZ, RZ, -R197 ;  /* 0x000000ffff037224 */ /* 0x000fd800078e0ac5 */
[----:B0-----:R-:W0:Y:S02]  /*12a0*/  @P0 LDC.64 R4, c[0x0][0x9e8] ;  /* 0x00027a00ff040b82 */ /* 0x001e240000000a00 */
[----:B0-----:R-:W-:-:S05]  /*12b0*/  @P0 IMAD.HI.U32 R4, R3, R4, RZ ;  /* 0x0000000403040227 */ /* 0x001fca00078e00ff */
[----:B------:R-:W-:-:S04]  /*12c0*/  @P0 SHF.R.U32.HI R3, RZ, R5, R4 ;  /* 0x00000005ff030219 */ /* 0x000fc80000011604 */
[----:B------:R-:W-:Y:S01]  /*12d0*/  LOP3.LUT R3, RZ, R3, RZ, 0x33, !PT ;  /* 0x00000003ff037212 */ /* 0x000fe200078e33ff */
[----:B------:R-:W-:Y:S06]  /*12e0*/  BRA `(.L_x_980) ;  /* 0x0000000000107947 */ /* 0x000fec0003800000 */
.L_x_979:
[----:B------:R-:W-:-:S13]  /*12f0*/  ISETP.NE.AND P0, PT, R7, 0x1, PT ;  /* 0x000000010700780c */ /* 0x000fda0003f05270 */
[----:B0-----:R-:W0:Y:S02]  /*1300*/  @P0 LDC.64 R4, c[0x0][0x9e8] ;  /* 0x00027a00ff040b82 */ /* 0x001e240000000a00 */
[----:B0-----:R-:W-:-:S05]  /*1310*/  @P0 IMAD.HI.U32 R4, R3, R4, RZ ;  /* 0x0000000403040227 */ /* 0x001fca00078e00ff */
[----:B------:R-:W-:-:S07]  /*1320*/  @P0 SHF.R.U32.HI R3, RZ, R5, R4 ;  /* 0x00000005ff030219 */ /* 0x000fce0000011604 */
.L_x_980:
[----:B------:R-:W-:-:S05]  /*1330*/  IMAD R3, R3, R7, R7 ;  /* 0x0000000703037224 */ /* 0x000fca00078e0207 */
[----:B------:R-:W-:-:S07]  /*1340*/  VIMNMX R0, R0, R3, PT ;  /* 0x0000000300007248 */ /* 0x000fce0003fe0100 */
.L_x_978:
[----:B0-----:R-:W-:Y:S01]  /*1350*/  VIADD R4, R0, 0x3f ;  /* 0x0000003f00047836 */ /* 0x001fe20000000000 */
[----:B------:R-:W-:Y:S01]  /*1360*/  ULDC UR4, c[0x0][0x9dc] ;  /* 0x0002770000047ab9 */ /* 0x000fe20000000800 */
[C---:B------:R-:W-:Y:S02]  /*1370*/  VIADD R0, R16.reuse, 0x3f ;  /* 0x0000003f10007836 */ /* 0x040fe40000000000 */
[----:B------:R-:W-:Y:S01]  /*1380*/  IMAD.IADD R6, R16, 0x1, -R17 ;  /* 0x0000000110067824 */ /* 0x000fe200078e0a11 */
[----:B------:R-:W-:Y:S02]  /*1390*/  SHF.R.S32.HI R5, RZ, 0x1f, R4 ;  /* 0x0000001fff057819 */ /* 0x000fe40000011404 */
[----:B------:R-:W-:Y:S01]  /*13a0*/  SHF.R.S32.HI R3, RZ, 0x1f, R0 ;  /* 0x0000001fff037819 */ /* 0x000fe20000011400 */
[----:B------:R-:W-:Y:S01]  /*13b0*/  IMAD R59, R61, 0x80, R6 ;  /* 0x000000803d3b7824 */ /* 0x000fe200078e0206 */
        /* <DEDUP_REMOVED lines=12> */
[----:B------:R-:W0:Y:S02]  /*1480*/  @P0 LDC.64 R4, c[0x0][0x9e8] ;  /* 0x00027a00ff040b82 */ /* 0x000e240000000a00 */
[----:B0-----:R-:W-:-:S05]  /*1490*/  @P0 IMAD.HI.U32 R0, R3, R4, RZ ;  /* 0x0000000403000227 */ /* 0x001fca00078e00ff */
[----:B------:R-:W-:-:S04]  /*14a0*/  @P0 SHF.R.U32.HI R3, RZ, R5, R0 ;  /* 0x00000005ff030219 */ /* 0x000fc80000011600 */
[----:B------:R-:W-:Y:S01]  /*14b0*/  LOP3.LUT R0, RZ, R3, RZ, 0x33, !PT ;  /* 0x00000003ff007212 */ /* 0x000fe200078e33ff */
[----:B------:R-:W-:Y:S06]  /*14c0*/  BRA `(.L_x_983) ;  /* 0x0000000000147947 */ /* 0x000fec0003800000 */
.L_x_982:
[----:B------:R-:W-:Y:S01]  /*14d0*/  ISETP.NE.AND P0, PT, R7, 0x1, PT ;  /* 0x000000010700780c */ /* 0x000fe20003f05270 */
[----:B------:R-:W-:-:S12]  /*14e0*/  IMAD.MOV.U32 R0, RZ, RZ, R59 ;  /* 0x000000ffff007224 */ /* 0x000fd800078e003b */
[----:B------:R-:W0:Y:S02]  /*14f0*/  @P0 LDC.64 R4, c[0x0][0x9e8] ;  /* 0x00027a00ff040b82 */ /* 0x000e240000000a00 */
[----:B0-----:R-:W-:-:S05]  /*1500*/  @P0 IMAD.HI.U32 R4, R59, R4, RZ ;  /* 0x000000043b040227 */ /* 0x001fca00078e00ff */
[----:B------:R-:W-:-:S07]  /*1510*/  @P0 SHF.R.U32.HI R0, RZ, R5, R4 ;  /* 0x00000005ff000219 */ /* 0x000fce0000011604 */
.L_x_983:
[----:B------:R-:W-:-:S05]  /*1520*/  IMAD R0, R0, R7, RZ ;  /* 0x0000000700007224 */ /* 0x000fca00078e02ff */
[----:B------:R-:W-:-:S13]  /*1530*/  R2UR UR5, R0 ;  /* 0x00000000000572ca */ /* 0x000fda00000e0000 */
[----:B------:R-:W-:-:S04]  /*1540*/  UISETP.LT.AND UP0, UPT, UR4, UR5, UPT ;  /* 0x000000050400728c */ /* 0x000fc8000bf01270 */
[----:B------:R-:W-:-:S12]  /*1550*/  USEL UR4, UR4, UR5, !UP0 ;  /* 0x0000000504047287 */ /* 0x000fd8000c000000 */
.L_x_981:
[----:B------:R-:W-:Y:S01]  /*1560*/  USHF.R.S32.HI UR5, URZ, 0x1f, UR4 ;  /* 0x0000001f3f057899 */ /* 0x000fe20008011404 */
[----:B------:R-:W-:Y:S01]  /*1570*/  PLOP3.LUT P0, PT, PT, PT, PT, 0x80, 0x0 ;  /* 0x000000000000781c */ /* 0x000fe20003f0f070 */
[----:B------:R-:W-:Y:S01]  /*1580*/  IMAD.MOV.U32 R0, RZ, RZ, RZ ;  /* 0x000000ffff007224 */ /* 0x000fe200078e00ff */
[----:B------:R-:W-:Y:S01]  /*1590*/  CS2R R150, SRZ ;  /* 0x0000000000967805 */ /* 0x000fe2000001ff00 */
[----:B------:R-:W-:Y:S01]  /*15a0*/  ULEA.HI UR5, UR5, UR4, URZ, 0x6 ;  /* 0x0000000405057291 */ /* 0x000fe2000f8f303f */
[----:B------:R-:W-:Y:S01]  /*15b0*/  IMAD.MOV.U32 R3, RZ, RZ, RZ ;  /* 0x000000ffff037224 */ /* 0x000fe200078e00ff */
[----:B------:R-:W-:Y:S02]  /*15c0*/  CS2R R26, SRZ ;  /* 0x00000000001a7805 */ /* 0x000fe4000001ff00 */
[----:B------:R-:W-:Y:S01]  /*15d0*/  CS2R R108, SRZ ;  /* 0x00000000006c7805 */ /* 0x000fe2000001ff00 */
[----:B------:R-:W-:Y:S01]  /*15e0*/  USHF.R.S32.HI UR5, URZ, 0x6, UR5 ;  /* 0x000000063f057899 */ /* 0x000fe20008011405 */
[----:B------:R-:W-:-:S02]  /*15f0*/  CS2R R144, SRZ ;  /* 0x0000000000907805 */ /* 0x000fc4000001ff00 */
[----:B------:R-:W-:Y:S02]  /*1600*/  CS2R R100, SRZ ;  /* 0x0000000000647805 */ /* 0x000fe4000001ff00 */
[----:B------:R-:W-:Y:S01]  /*1610*/  CS2R R142, SRZ ;  /* 0x00000000008e7805 */ /* 0x000fe2000001ff00 */
[----:B------:R-:W-:Y:S01]  /*1620*/  UISETP.LT.AND UP0, UPT, URZ, UR5, UPT ;  /* 0x000000053f00728c */ /* 0x000fe2000bf01270 */
[----:B------:R-:W-:Y:S02]  /*1630*/  CS2R R30, SRZ ;  /* 0x00000000001e7805 */ /* 0x000fe4000001ff00 */
[----:B------:R-:W-:Y:S02]  /*1640*/  CS2R R136, SRZ ;  /* 0x0000000000887805 */ /* 0x000fe4000001ff00 */
[----:B------:R-:W-:Y:S01]  /*1650*/  CS2R R92, SRZ ;  /* 0x00000000005c7805 */ /* 0x000fe2000001ff00 */
[----:B------:R-:W-:Y:S01]  /*1660*/  USEL UR38, URZ, UR5, !UP0 ;  /* 0x000000053f267287 */ /* 0x000fe2000c000000 */
[----:B------:R-:W-:-:S02]  /*1670*/  CS2R R134, SRZ ;  /* 0x0000000000867805 */ /* 0x000fc4000001ff00 */
[----:B------:R-:W-:Y:S02]  /*1680*/  CS2R R34, SRZ ;  /* 0x0000000000227805 */ /* 0x000fe4000001ff00 */
[----:B------:R-:W-:Y:S02]  /*1690*/  CS2R R128, SRZ ;  /* 0x0000000000807805 */ /* 0x000fe4000001ff00 */
[----:B------:R-:W-:Y:S02]  /*16a0*/  CS2R R84, SRZ ;  /* 0x0000000000547805 */ /* 0x000fe4000001ff00 */
[----:B------:R-:W-:Y:S02]  /*16b0*/  CS2R R126, SRZ ;  /* 0x00000000007e7805 */ /* 0x000fe4000001ff00 */
[----:B------:R-:W-:Y:S02]  /*16c0*/  ISETP.GT.AND P1, PT, R58, UR38, PT ;  /* 0x000000263a007c0c */ /* 0x000fe4000bf24270 */
        /* <DEDUP_REMOVED lines=48> */
[----:B------:R-:W-:Y:S01]  /*19d0*/  CS2R R24, SRZ ;  /* 0x0000000000187805 */ /* 0x000fe2000001ff00 */
[----:B------:R-:W-:-:S02]  /*19e0*/  IMAD.MOV.U32 R164, RZ, RZ, RZ ;  /* 0x000000ffffa47224 */ /* 0x000fc400078e00ff */
[----:B------:R-:W-:Y:S01]  /*19f0*/  IMAD.MOV.U32 R5, RZ, RZ, RZ ;  /* 0x000000ffff057224 */ /* 0x000fe200078e00ff */
[----:B------:R-:W-:Y:S06]  /*1a00*/  @!P1 BRA `(.L_x_984) ;  /* 0x000000a800209947 */ /* 0x000fec0003800000 */
[----:B------:R-:W0:Y:S01]  /*1a10*/  SHFL.IDX PT, R0, R194, RZ, 0x1f ;  /* 0x00001fffc2007589 */ /* 0x000e2200000e0000 */
[----:B------:R-:W1:Y:S01]  /*1a20*/  S2UR UR39, SR_CgaCtaId ;  /* 0x00000000002779c3 */ /* 0x000e620000008800 */
[----:B------:R-:W-:Y:S01]  /*1a30*/  UMOV UR41, 0x400 ;  /* 0x0000040000297882 */ /* 0x000fe20000000000 */
        /* <DEDUP_REMOVED lines=28> */
.L_x_985:
        /* <DEDUP_REMOVED lines=19> */
[----:B------:R-:W-:Y:S02]  /*1d30*/  @UP1 USHF.R.S32.HI UR19, URZ, 0x1f, UR43 ;  /* 0x0000001f3f131899 */ /* 0x000fe4000801142b */
[----:B------:R-:W-:Y:S02]  /*1d40*/  @UP1 UIMAD.WIDE.U32 UR8, UR47, UR14, URZ ;  /* 0x0000000e2f0812a5 */ /* 0x000fe4000f8e003f */
[----:B------:R-:W-:Y:S02]  /*1d50*/  @UP1 UIMAD UR18, UR47, UR15, UR10 ;  /* 0x0000000f2f1212a4 */ /* 0x000fe4000f8e020a */
[----:B------:R-:W-:Y:S01]  /*1d60*/  @UP0 UIADD3 UR13, UR13, UR17, URZ ;  /* 0x000000110d0d0290 */ /* 0x000fe2000fffe03f */
[----:B------:R-:W-:Y:S01]  /*1d70*/  @UP0 ULDC.64 UR14, c[0x0][0x9b0] ;  /* 0x00026c00000e0ab9 */ /* 0x000fe20000000a00 */
[----:B------:R-:W-:Y:S01]  /*1d80*/  @UP1 ULDC.64 UR10, c[0x0][0x9c0] ;  /* 0x00027000000a1ab9 */ /* 0x000fe20000000a00 */
[----:B------:R-:W-:-:S02]  /*1d90*/  @UP0 UIMAD UR16, UR16, UR14, URZ ;  /* 0x0000000e101002a4 */ /* 0x000fc4000f8e023f */
[----:B------:R-:W-:Y:S02]  /*1da0*/  @UP1 UIMAD UR17, UR19, UR10, URZ ;  /* 0x0000000a131112a4 */ /* 0x000fe4000f8e023f */
[----:B------:R-:W-:Y:S02]  /*1db0*/  @UP1 UIADD3 UR9, UR9, UR18, URZ ;  /* 0x0000001209091290 */ /* 0x000fe4000fffe03f */
[----:B------:R-:W-:Y:S02]  /*1dc0*/  @UP0 UIMAD UR16, UR43, UR15, UR16 ;  /* 0x0000000f2b1002a4 */ /* 0x000fe4000f8e0210 */
[----:B------:R-:W-:Y:S02]  /*1dd0*/  @UP1 UIMAD UR17, UR43, UR11, UR17 ;  /* 0x0000000b2b1112a4 */ /* 0x000fe4000f8e0211 */
[----:B------:R-:W-:Y:S02]  /*1de0*/  @UP0 UIMAD.WIDE.U32 UR14, UR43, UR14, UR12 ;  /* 0x0000000e2b0e02a5 */ /* 0x000fe4000f8e000c */
        /* <DEDUP_REMOVED lines=21> */
[----:B------:R-:W0:Y:S01]  /*1f40*/  SYNCS.PHASECHK.TRANS64.TRYWAIT P1, [UR41+0x28400], R8 ;  /* 0x02840008ff0075a7 */ /* 0x000e220008020169 */
[----:B--2---:R-:W-:-:S04]  /*1f50*/  FMUL.FTZ R0, R3, R0 ;  /* 0x0000000003007220 */ /* 0x004fc80000410000 */
[----:B------:R-:W-:Y:S01]  /*1f60*/  FMUL.FTZ R0, R0, UR4 ;  /* 0x0000000400007c20 */ /* 0x000fe20008410000 */
[----:B0-----:R-:W-:Y:S06]  /*1f70*/  @!P1 BRA `(.L_x_986) ;  /* 0x0000012c00489947 */ /* 0x001fec0003800000 */
.L_x_1173:
[----:B------:R-:W-:Y:S05]  /*1f80*/  @!P0 BRA `(.L_x_987) ;  /* 0x0000000000048947 */ /* 0x000fea0003800000 */
[----:B------:R-:W-:Y:S01]  /*1f90*/  BPT.TRAP 0x1 ;  /* 0x000000040000795c */ /* 0x000fe20000300000 */
.L_x_987:
[----:B------:R-:W-:Y:S02]  /*1fa0*/  IMAD.U32 R4, RZ, RZ, UR52 ;  /* 0x00000034ff047e24 */ /* 0x000fe4000f8e00ff */
[----:B0-----:R-:W-:-:S03]  /*1fb0*/  IMAD.U32 R3, RZ, RZ, UR44 ;  /* 0x0000002cff037e24 */ /* 0x001fc6000f8e00ff */
[----:B------:R-:W-:Y:S02]  /*1fc0*/  LEA R4, R4, UR41, 0x3 ;  /* 0x0000002904047c11 */ /* 0x000fe4000f8e18ff */
[----:B------:R-:W-:-:S04]  /*1fd0*/  SHF.L.U32 R3, R3, 0x1f, RZ ;  /* 0x0000001f03037819 */ /* 0x000fc800000006ff */
[----:B------:R0:W1:Y:S01]  /*1fe0*/  SYNCS.PHASECHK.TRANS64.TRYWAIT P2, [R4+URZ+0x28430], R3 ;  /* 0x02843003040075a7 */ /* 0x000062000804017f */
[----:B------:R-:W-:Y:S05]  /*1ff0*/  @!P0 BRA `(.L_x_988) ;  /* 0x0000000000048947 */ /* 0x000fea0003800000 */
[----:B------:R-:W-:Y:S01]  /*2000*/  BPT.TRAP 0x1 ;  /* 0x000000040000795c */ /* 0x000fe20000300000 */
.L_x_988:
[----:B------:R-:W2:Y:S02]  /*2010*/  S2R R5, SR_TID.X ;  /* 0x0000000000057919 */ /* 0x000ea40000002100 */
[----:B--2---:R-:W-:Y:S01]  /*2020*/  LOP3.LUT P1, RZ, R5, 0x7f, RZ, 0xc0, !PT ;  /* 0x0000007f05ff7812 */ /* 0x004fe2000782c0ff */
[----:B-1----:R-:W-:-:S12]  /*2030*/  @P2 BRA `(.L_x_989) ;  /* 0x0000000000082947 */ /* 0x002fd80003800000 */
[----:B------:R-:W1:Y:S02]  /*2040*/  SYNCS.PHASECHK.TRANS64.TRYWAIT P2, [R4+URZ+0x28430], R3 ;  /* 0x02843003040075a7 */ /* 0x000e64000804017f */
[----:B-1----:R-:W-:Y:S05]  /*2050*/  @!P2 BRA `(.L_x_990) ;  /* 0x0000012c0028a947 */ /* 0x002fea0003800000 */
.L_x_989:
[----:B------:R-:W-:Y:S05]  /*2060*/  WARPSYNC.ALL ;  /* 0x0000000000007948 */ /* 0x000fea0003800000 */
[----:B------:R-:W-:Y:S01]  /*2070*/  UIADD3 UR4, UR41, 0x20000, URZ ;  /* 0x0002000029047890 */ /* 0x000fe2000fffe03f */
[----:B------:R-:W-:Y:S01]  /*2080*/  WARPGROUP.ARRIVE ;  /* 0x00000000000079c5 */ /* 0x000fe20000000000 */
[----:B------:R-:W-:Y:S01]  /*2090*/  ULOP3.LUT UR32, UR49, 0x10000, URZ, 0xfc, !UPT ;  /* 0x0001000031207892 */ /* 0x000fe2000f8efc3f */
[----:B------:R-:W-:Y:S01]  /*20a0*/  IMAD.MOV.U32 R5, RZ, RZ, -0x40 ;  /* 0xffffffc0ff057424 */ /* 0x000fe200078e00ff */
[----:B------:R-:W-:Y:S01]  /*20b0*/  USHF.R.U32.HI UR4, URZ, 0x4, UR4 ;  /* 0x000000043f047899 */ /* 0x000fe20008011604 */
[----:B01----:R-:W-:Y:S01]  /*20c0*/  @!P1 VIADD R3, R4, 0x28440 ;  /* 0x0002844004039836 */ /* 0x003fe20000000000 */
[----:B------:R-:W-:Y:S01]  /*20d0*/  UMOV UR33, 0x40000040 ;  /* 0x4000004000217882 */ /* 0x000fe20000000000 */
[----:B------:R-:W-:Y:S01]  /*20e0*/  UMOV UR35, 0x40000040 ;  /* 0x4000004000237882 */ /* 0x000fe20000000000 */
[----:B------:R-:W-:Y:S01]  /*20f0*/  ULOP3.LUT UR4, UR4, 0x3fff, URZ, 0xc0, !UPT ;  /* 0x00003fff04047892 */ /* 0x000fe2000f8ec03f */
[----:B------:R-:W-:Y:S01]  /*2100*/  UMOV UR5, 0x40000040 ;  /* 0x4000004000057882 */ /* 0x000fe20000000000 */
[----:B------:R-:W-:-:S02]  /*2110*/  UMOV UR7, 0x40000040 ;  /* 0x4000004000077882 */ /* 0x000fc40000000000 */
[----:B------:R-:W-:Y:S01]  /*2120*/  ULOP3.LUT UR48, UR4, 0x10000, URZ, 0xfc, !UPT ;  /* 0x0001000004307892 */ /* 0x000fe2000f8efc3f */
[----:B------:R-:W-:Y:S01]  /*2130*/  @!P1 PRMT R3, RZ, 0x654, R3 ;  /* 0x00000654ff039816 */ /* 0x000fe20000000003 */
[----:B------:R-:W-:Y:S02]  /*2140*/  UIADD3 UR4, UR32, 0x2, URZ ;  /* 0x0000000220047890 */ /* 0x000fe4000fffe03f */
[----:B------:R-:W-:Y:S02]  /*2150*/  ULEA UR34, UR52, UR48, 0xa ;  /* 0x0000003034227291 */ /* 0x000fe4000f8e503f */
[----:B------:R-:W-:Y:S02]  /*2160*/  UIADD3 UR8, UR32, 0x4, URZ ;  /* 0x0000000420087890 */ /* 0x000fe4000fffe03f */
[----:B------:R-:W-:Y:S02]  /*2170*/  UIADD3 UR6, UR34, 0x2, URZ ;  /* 0x0000000222067890 */ /* 0x000fe4000fffe03f */
[----:B------:R-:W-:Y:S01]  /*2180*/  UIADD3 UR10, UR34, 0x4, URZ ;  /* 0x00000004220a7890 */ /* 0x000fe2000fffe03f */
[----:B------:R-:W-:-:S02]  /*2190*/  UMOV UR9, 0x40000040 ;  /* 0x4000004000097882 */ /* 0x000fc40000000000 */
[----:B------:R-:W-:Y:S01]  /*21a0*/  QGMMA.64x64x32.F32.E4M3.E4M3 R24, gdesc[UR32], RZ, !UPT, gsb0 ;  /* 0x00e00000201879f3 */ /* 0x000fe2000c0008ff */
        /* <DEDUP_REMOVED lines=21> */
[----:B------:R-:W-:-:S02]  /*2300*/  ULDC UR49, c[0x0][0x9dc] ;  /* 0x0002770000317ab9 */ /* 0x000fc40000000800 */
[----:B------:R-:W-:Y:S01]  /*2310*/  ULOP3.LUT UR49, URZ, UR49, URZ, 0x33, !UPT ;  /* 0x000000313f317292 */ /* 0x000fe2000f8e333f */
[----:B------:R-:W-:Y:S02]  /*2320*/  WARPGROUP.DEPBAR.LE gsb0, 0x0 ;  /* 0x00008000000079c5 */ /* 0x000fe40000010000 */
[----:B------:R-:W-:-:S06]  /*2330*/  WARPGROUP.ARRIVE ;  /* 0x00000000000079c5 */ /* 0x000fcc0000000000 */
[----:B------:R-:W-:Y:S01]  /*2340*/  QGMMA.64x64x32.F32.E4M3.E4M3 R24, gdesc[UR4], R24, gsb0 ;  /* 0x00e00000041879f3 */ /* 0x000fe20008000818 */
[----:B------:R-:W-:Y:S02]  /*2350*/  ULDC.64 UR6, c[0x0][0x9e0] ;  /* 0x0002780000067ab9 */ /* 0x000fe40000000a00 */
[----:B------:R-:W-:-:S06]  /*2360*/  UISETP.GE.AND UP0, UPT, UR7, 0x1, UPT ;  /* 0x000000010700788c */ /* 0x000fcc000bf06270 */
[----:B------:R-:W-:Y:S01]  /*2370*/  PLOP3.LUT P2, PT, PT, PT, UP0, 0x40, 0x0 ;  /* 0x000000000000781c */ /* 0x000fe20003f4e808 */
        /* <DEDUP_REMOVED lines=23> */
[----:B------:R0:W1:Y:S01]  /*24f0*/  MUFU.TANH R11, R31 ;  /* 0x0000001f000b7308 */ /* 0x0000620000002400 */
        /* <DEDUP_REMOVED lines=8> */
[----:B0-----:R-:W-:-:S02]  /*2580*/  IMAD R31, R58, R5, 0x40 ;  /* 0x000000403a1f7424 */ /* 0x001fc400078e0205 */
[C---:B------:R-:W-:Y:S01]  /*2590*/  FMUL.FTZ R44, R0.reuse, R44 ;  /* 0x0000002c002c7220 */ /* 0x040fe20000410000 */
[C---:B------:R-:W-:Y:S01]  /*25a0*/  FMUL.FTZ R45, R0.reuse, R45 ;  /* 0x0000002d002d7220 */ /* 0x040fe20000410000 */
[----:B------:R-:W-:Y:S01]  /*25b0*/  FMUL.FTZ R46, R0, R46 ;  /* 0x0000002e002e7220 */ /* 0x000fe20000410000 */
[----:B------:R-:W-:Y:S02]  /*25c0*/  IMAD.IADD R4, R16, 0x1, R31 ;  /* 0x0000000110047824 */ /* 0x000fe400078e021f */
        /* <DEDUP_REMOVED lines=14> */
[----:B------:R0:W-:Y:S01]  /*26b0*/  @!P1 SYNCS.ARRIVE.TRANS64.RED.A1T0 RZ, [R3+URZ], RZ ;  /* 0x000000ff03ff99a7 */ /* 0x0001e2000810043f */
[----:B------:R-:W2:Y:S01]  /*26c0*/  MUFU.TANH R24, R24 ;  /* 0x0000001800187308 */ /* 0x000ea20000002400 */
[C---:B------:R-:W-:Y:S01]  /*26d0*/  FMUL.FTZ R35, R0.reuse, R35 ;  /* 0x0000002300237220 */ /* 0x040fe20000410000 */
[C---:B------:R-:W-:Y:S01]  /*26e0*/  FMUL.FTZ R30, R0.reuse, R30 ;  /* 0x0000001e001e7220 */ /* 0x040fe20000410000 */
[----:B------:R-:W-:Y:S01]  /*26f0*/  FMUL.FTZ R27, R0, R27 ;  /* 0x0000001b001b7220 */ /* 0x000fe20000410000 */
[--C-:B------:R-:W-:Y:S01]  /*2700*/  IMAD R8, R2, -0x2, R4.reuse ;  /* 0xfffffffe02087824 */ /* 0x100fe200078e0204 */
[----:B0-----:R-:W-:-:S03]  /*2710*/  IADD3 R3, -R17, 0x1, R4 ;  /* 0x0000000111037810 */ /* 0x001fc60007ffe104 */
[----:B------:R-:W0:Y:S02]  /*2720*/  MUFU.TANH R25, R25 ;  /* 0x0000001900197308 */ /* 0x000e240000002400 */
[----:B------:R-:W-:Y:S02]  /*2730*/  IMAD R5, R2, -0x2, R3 ;  /* 0xfffffffe02057824 */ /* 0x000fe400078e0203 */
[----:B------:R-:W-:-:S04]  /*2740*/  IMAD R3, R61, 0x80, R193 ;  /* 0x000000803d037824 */ /* 0x000fc800078e02c1 */
[----:B------:R-:W3:Y:S08]  /*2750*/  MUFU.TANH R26, R26 ;  /* 0x0000001a001a7308 */ /* 0x000ef00000002400 */
[----:B------:R-:W4:Y:S08]  /*2760*/  MUFU.TANH R28, R28 ;  /* 0x0000001c001c7308 */ /* 0x000f300000002400 */
[----:B------:R-:W0:Y:S08]  /*2770*/  MUFU.TANH R29, R29 ;  /* 0x0000001d001d7308 */ /* 0x000e300000002400 */
        /* <DEDUP_REMOVED lines=23> */
[----:B------:R5:W0:Y:S08]  /*28f0*/  MUFU.TANH R13, R35 ;  /* 0x00000023000d7308 */ /* 0x000a300000002400 */
[----:B------:R1:W0:Y:S01]  /*2900*/  MUFU.TANH R10, R30 ;  /* 0x0000001e000a7308 */ /* 0x0002220000002400 */
[----:B-----5:R-:W-:-:S05]  /*2910*/  VIADD R35, R5, UR6 ;  /* 0x0000000605237c36 */ /* 0x020fca0008000000 */
[----:B------:R-:W-:Y:S02]  /*2920*/  VIADDMNMX R4, R3, R35, R8, PT ;  /* 0x0000002303047246 */ /* 0x000fe40003800108 */
[----:B------:R5:W0:Y:S01]  /*2930*/  MUFU.TANH R9, R27 ;  /* 0x0000001b00097308 */ /* 0x000a220000002400 */
[----:B-1----:R-:W-:-:S04]  /*2940*/  VIADD R30, R5, UR49 ;  /* 0x00000031051e7c36 */ /* 0x002fc80008000000 */
[----:B------:R-:W-:Y:S01]  /*2950*/  IMAD.IADD R5, R30, 0x1, R3 ;  /* 0x000000011e057824 */ /* 0x000fe200078e0203 */
[----:B-----5:R-:W-:Y:S01]  /*2960*/  LEA R27, R58, 0xffffffc0, 0x6 ;  /* 0xffffffc03a1b7811 */ /* 0x020fe200078e30ff */
[----:B--234-:R-:W-:Y:S06]  /*2970*/  @P2 BRA `(.L_x_991) ;  /* 0x0000000000582947 */ /* 0x01cfec0003800000 */
[----:B------:R-:W-:Y:S01]  /*2980*/  IADD3 R6, -R17, R16, R3 ;  /* 0x0000001011067210 */ /* 0x000fe20007ffe103 */
[----:B------:R-:W-:Y:S03]  /*2990*/  BSSY B0, `(.L_x_992) ;  /* 0x0000010000007945 */ /* 0x000fe60003800000 */
        /* <DEDUP_REMOVED lines=10> */
.L_x_993:
[----:B------:R-:W-:-:S06]  /*2a40*/  UISETP.NE.AND UP1, UPT, UR7, 0x1, UPT ;  /* 0x000000010700788c */ /* 0x000fcc000bf25270 */
[----:B------:R-:W-:-:S05]  /*2a50*/  PLOP3.LUT P2, PT, PT, PT, UP1, 0x80, 0x0 ;  /* 0x000000000000781c */ /* 0x000fca0003f4f018 */
[----:B------:R-:W-:-:S08]  /*2a60*/  @UP1 ULDC.64 UR10, c[0x0][0x9e8] ;  /* 0x00027a00000a1ab9 */ /* 0x000fd00000000a00 */
[----:B------:R-:W-:-:S05]  /*2a70*/  @P2 IMAD.HI.U32 R7, R6, UR10, RZ ;  /* 0x0000000a06072c27 */ /* 0x000fca000f8e00ff */
[----:B------:R-:W-:-:S07]  /*2a80*/  @P2 SHF.R.U32.HI R6, RZ, UR11, R7 ;  /* 0x0000000bff062c19 */ /* 0x000fce0008011607 */
.L_x_994:
[----:B------:R-:W-:Y:S05]  /*2a90*/  BSYNC B0 ;  /* 0x0000000000007941 */ /* 0x000fea0003800000 */
.L_x_992:
[----:B------:R-:W-:-:S04]  /*2aa0*/  IMAD R7, R6, UR7, -R27 ;  /* 0x0000000706077c24 */ /* 0x000fc8000f8e0a1b */
[----:B------:R-:W-:-:S05]  /*2ab0*/  IMAD R7, R2, -0x2, R7 ;  /* 0xfffffffe02077824 */ /* 0x000fca00078e0207 */
[----:B------:R-:W-:Y:S02]  /*2ac0*/  VIMNMX R5, R5, R7, !PT ;  /* 0x0000000705057248 */ /* 0x000fe40007fe0100 */
[----:B------:R-:W-:-:S07]  /*2ad0*/  VIADDMNMX R4, R7, UR7, R4, PT ;  /* 0x0000000707047c46 */ /* 0x000fce000b800104 */
.L_x_991:
[C---:B------:R-:W-:Y:S02]  /*2ae0*/  ISETP.GE.AND P2, PT, R31.reuse, 0x2, PT ;  /* 0x000000021f00780c */ /* 0x040fe40003f46270 */
[----:B------:R-:W-:Y:S02]  /*2af0*/  ISETP.GE.AND P6, PT, R31, 0xa, PT ;  /* 0x0000000a1f00780c */ /* 0x000fe40003fc6270 */
[----:B------:R-:W-:Y:S02]  /*2b00*/  ISETP.GT.AND P4, PT, R5, 0x1, !P2 ;  /* 0x000000010500780c */ /* 0x000fe40005784270 */
[----:B------:R-:W-:Y:S02]  /*2b10*/  ISETP.GE.AND P3, PT, R31, 0x9, PT ;  /* 0x000000091f00780c */ /* 0x000fe40003f66270 */
[----:B------:R-:W-:Y:S02]  /*2b20*/  ISETP.LT.OR P4, PT, R4, 0x2, P4 ;  /* 0x000000020400780c */ /* 0x000fe40002781670 */
[----:B------:R-:W-:-:S02]  /*2b30*/  P2R R34, PR, RZ, 0x40 ;  /* 0x00000040ff227803 */ /* 0x000fc40000000000 */
[----:B0-----:R-:W-:Y:S02]  /*2b40*/  FSEL R39, R25, -INF , !P4 ;  /* 0xff80000019277808 */ /* 0x001fe40006000000 */
[C---:B------:R-:W-:Y:S02]  /*2b50*/  ISETP.GT.AND P4, PT, R5.reuse, 0x9, !P6 ;  /* 0x000000090500780c */ /* 0x040fe40007784270 */
[----:B------:R-:W-:Y:S02]  /*2b60*/  ISETP.GT.AND P5, PT, R5, 0x8, !P3 ;  /* 0x000000080500780c */ /* 0x000fe40005fa4270 */
[----:B------:R-:W-:Y:S02]  /*2b70*/  ISETP.LT.OR P4, PT, R4, 0xa, P4 ;  /* 0x0000000a0400780c */ /* 0x000fe40002781670 */
[----:B------:R-:W-:Y:S02]  /*2b80*/  ISETP.GE.AND P6, PT, R31, 0x11, PT ;  /* 0x000000111f00780c */ /* 0x000fe40003fc6270 */
[----:B------:R-:W-:-:S02]  /*2b90*/  FSEL R57, R29, -INF , !P4 ;  /* 0xff8000001d397808 */ /* 0x000fc40006000000 */
[----:B------:R-:W-:Y:S02]  /*2ba0*/  ISETP.LT.OR P5, PT, R4, 0x9, P5 ;  /* 0x000000090400780c */ /* 0x000fe40002fa1670 */
        /* <DEDUP_REMOVED lines=17> */
[C---:B------:R-:W-:Y:S02]  /*2cc0*/  ISETP.LT.OR P4, PT, R4.reuse, 0x1a, P4 ;  /* 0x0000001a0400780c */ /* 0x040fe40002781670 */
        /* <DEDUP_REMOVED lines=42> */
[----:B------:R-:W-:Y:S02]  /*2f70*/  ISETP.GT.AND P6, PT, R5, 0x39, !P6 ;  /* 0x000000390500780c */ /* 0x000fe400077c4270 */
[----:B------:R-:W-:Y:S02]  /*2f80*/  IADD3 R5, R30, 0x8, R3 ;  /* 0x000000081e057810 */ /* 0x000fe40007ffe003 */
[----:B------:R-:W-:Y:S01]  /*2f90*/  ISETP.LT.OR P6, PT, R4, 0x3a, P6 ;  /* 0x0000003a0400780c */ /* 0x000fe200037c1670 */
[----:B------:R-:W-:-:S03]  /*2fa0*/  VIADD R4, R3, 0x8 ;  /* 0x0000000803047836 */ /* 0x000fc60000000000 */
[----:B------:R-:W-:Y:S02]  /*2fb0*/  FSEL R53, R53, -INF , !P6 ;  /* 0xff80000035357808 */ /* 0x000fe40007000000 */
[----:B------:R-:W-:Y:S02]  /*2fc0*/  PLOP3.LUT P6, PT, PT, PT, UP0, 0x40, 0x0 ;  /* 0x000000000000781c */ /* 0x000fe40003fce808 */
[----:B------:R-:W-:-:S11]  /*2fd0*/  VIADDMNMX R4, R4, R35, R8, PT ;  /* 0x0000002304047246 */ /* 0x000fd60003800108 */
[----:B------:R-:W-:Y:S05]  /*2fe0*/  @P6 BRA `(.L_x_995) ;  /* 0x0000000000646947 */ /* 0x000fea0003800000 */
[----:B------:R-:W-:Y:S01]  /*2ff0*/  IADD3 R6, R16, 0x8, R3 ;  /* 0x0000000810067810 */ /* 0x000fe20007ffe003 */
[----:B------:R-:W-:Y:S04]  /*3000*/  BSSY B0, `(.L_x_996) ;  /* 0x0000013000007945 */ /* 0x000fe80003800000 */
        /* <DEDUP_REMOVED lines=12> */
.L_x_997:
[----:B------:R-:W-:-:S06]  /*30d0*/  UISETP.NE.AND UP1, UPT, UR7, 0x1, UPT ;  /* 0x000000010700788c */ /* 0x000fcc000bf25270 */
[----:B------:R-:W-:-:S05]  /*30e0*/  PLOP3.LUT P6, PT, PT, PT, UP1, 0x80, 0x0 ;  /* 0x000000000000781c */ /* 0x000fca0003fcf018 */
[----:B------:R-:W-:-:S08]  /*30f0*/  @UP1 ULDC.64 UR10, c[0x0][0x9e8] ;  /* 0x00027a00000a1ab9 */ /* 0x000fd00000000a00 */
[----:B------:R-:W-:Y:S01]  /*3100*/  @P6 IMAD.HI.U32 R7, R6, UR10, RZ ;  /* 0x0000000a06076c27 */ /* 0x000fe2000f8e00ff */
[----:B------:R-:W-:-:S13]  /*3110*/  PLOP3.LUT P6, PT, PT, PT, UP1, 0x80, 0x0 ;  /* 0x000000000000781c */ /* 0x000fda0003fcf018 */
[----:B------:R-:W-:-:S07]  /*3120*/  @P6 SHF.R.U32.HI R6, RZ, UR11, R7 ;  /* 0x0000000bff066c19 */ /* 0x000fce0008011607 */
.L_x_998:
[----:B------:R-:W-:Y:S05]  /*3130*/  BSYNC B0 ;  /* 0x0000000000007941 */ /* 0x000fea0003800000 */
.L_x_996:
[----:B------:R-:W-:-:S04]  /*3140*/  IMAD R7, R6, UR7, -R27 ;  /* 0x0000000706077c24 */ /* 0x000fc8000f8e0a1b */
[----:B------:R-:W-:-:S05]  /*3150*/  IMAD R7, R2, -0x2, R7 ;  /* 0xfffffffe02077824 */ /* 0x000fca00078e0207 */
[----:B------:R-:W-:Y:S02]  /*3160*/  VIMNMX R5, R5, R7, !PT ;  /* 0x0000000705057248 */ /* 0x000fe40007fe0100 */
[----:B------:R-:W-:-:S07]  /*3170*/  VIADDMNMX R4, R7, UR7, R4, PT ;  /* 0x0000000707047c46 */ /* 0x000fce000b800104 */
.L_x_995:
        /* <DEDUP_REMOVED lines=68> */
[----:B------:R-:W0:Y:S01]  /*35c0*/  SHFL.BFLY PT, R7, R26, 0x2, 0x1f ;  /* 0x0c401f001a077f89 */ /* 0x000e2200000e0000 */
[----:B------:R-:W-:-:S04]  /*35d0*/  ISETP.GT.AND P2, PT, R5, 0x29, !P2 ;  /* 0x000000290500780c */ /* 0x000fc80005744270 */
[----:B------:R-:W-:-:S07]  /*35e0*/  ISETP.LT.OR P2, PT, R4, 0x2a, P2 ;  /* 0x0000002a0400780c */ /* 0x000fce0001741670 */
[----:B------:R-:W-:Y:S01]  /*35f0*/  UIADD3 UR6, UR14, UR6, URZ ;  /* 0x000000060e067290 */ /* 0x000fe2000fffe03f */
[----:B0-----:R-:W-:Y:S01]  /*3600*/  FMNMX.FTZ R27, R26, R7, !PT ;  /* 0x000000071a1b7209 */ /* 0x001fe20007810000 */
[----:B------:R-:W-:Y:S01]  /*3610*/  IMAD.U32 R26, RZ, RZ, UR10 ;  /* 0x0000000aff1a7e24 */ /* 0x000fe2000f8e00ff */
[----:B------:R-:W-:-:S03]  /*3620*/  FMNMX.FTZ R7, R6, R9, !PT ;  /* 0x0000000906077209 */ /* 0x000fc60007810000 */
[----:B------:R-:W0:Y:S01]  /*3630*/  SHFL.BFLY PT, R28, R27, 0x1, 0x1f ;  /* 0x0c201f001b1c7f89 */ /* 0x000e2200000e0000 */
[----:B------:R-:W-:-:S04]  /*3640*/  FMNMX.FTZ R8, R10, R7, !PT ;  /* 0x000000070a087209 */ /* 0x000fc80007810000 */
[----:B------:R-:W-:-:S04]  /*3650*/  FMNMX.FTZ R7, R11, R8, !PT ;  /* 0x000000080b077209 */ /* 0x000fc80007810000 */
[----:B------:R-:W-:-:S04]  /*3660*/  FMNMX.FTZ R8, R12, R7, !PT ;  /* 0x000000070c087209 */ /* 0x000fc80007810000 */
[----:B------:R-:W-:-:S04]  /*3670*/  FMNMX.FTZ R25, R13, R8, !PT ;  /* 0x000000080d197209 */ /* 0x000fc80007810000 */
[----:B------:R-:W-:Y:S02]  /*3680*/  FMNMX.FTZ R8, R14, R25, !PT ;  /* 0x000000190e087209 */ /* 0x000fe40007810000 */
[----:B------:R-:W-:Y:S02]  /*3690*/  FSEL R25, R47, -INF , !P2 ;  /* 0xff8000002f197808 */ /* 0x000fe40005000000 */
[----:B0-----:R-:W-:Y:S02]  /*36a0*/  FMNMX.FTZ R7, R27, R28, !PT ;  /* 0x0000001c1b077209 */ /* 0x001fe40007810000 */
        /* <DEDUP_REMOVED lines=20> */
[----:B------:R-:W-:Y:S01]  /*37f0*/  MUFU.EX2 R30, R30 ;  /* 0x0000001e001e7308 */ /* 0x000fe20000000800 */
[----:B------:R-:W-:Y:S01]  /*3800*/  FMNMX.FTZ R29, R26, R27, !PT ;  /* 0x0000001b1a1d7209 */ /* 0x000fe20007810000 */
[--C-:B------:R-:W-:Y:S01]  /*3810*/  FFMA.FTZ R33, R57, UR10, -R28.reuse ;  /* 0x0000000a39217c23 */ /* 0x100fe2000801081c */
[----:B------:R-:W-:Y:S01]  /*3820*/  FSEL R27, R55, -INF , !P2 ;  /* 0xff800000371b7808 */ /* 0x000fe20005000000 */
[--C-:B------:R-:W-:Y:S01]  /*3830*/  FFMA.FTZ R34, R61, UR10, -R28.reuse ;  /* 0x0000000a3d227c23 */ /* 0x100fe2000801081c */
[----:B------:R-:W-:Y:S01]  /*3840*/  FMNMX.FTZ R8, R4, R29, !PT ;  /* 0x0000001d04087209 */ /* 0x000fe20007810000 */
[--C-:B------:R-:W-:Y:S01]  /*3850*/  FFMA.FTZ R35, R63, UR10, -R28.reuse ;  /* 0x0000000a3f237c23 */ /* 0x100fe2000801081c */
[----:B------:R-:W-:-:S01]  /*3860*/  FFMA.FTZ R36, R65, UR10, -R28 ;  /* 0x0000000a41247c23 */ /* 0x000fc2000801081c */
[----:B------:R-:W0:Y:S01]  /*3870*/  MUFU.EX2 R31, R31 ;  /* 0x0000001f001f7308 */ /* 0x000e220000000800 */
[----:B------:R-:W-:Y:S01]  /*3880*/  FMNMX.FTZ R8, R27, R8, !PT ;  /* 0x000000081b087209 */ /* 0x000fe20007810000 */
[--C-:B------:R-:W-:Y:S01]  /*3890*/  FFMA.FTZ R37, R37, UR10, -R28.reuse ;  /* 0x0000000a25257c23 */ /* 0x100fe2000801081c */
[----:B------:R-:W-:-:S01]  /*38a0*/  FFMA.FTZ R40, R69, UR10, -R28 ;  /* 0x0000000a45287c23 */ /* 0x000fc2000801081c */
[--C-:B------:R-:W-:Y:S01]  /*38b0*/  FFMA.FTZ R38, R67, UR10, -R28.reuse ;  /* 0x0000000a43267c23 */ /* 0x100fe2000801081c */
[----:B------:R-:W-:-:S01]  /*38c0*/  FFMA.FTZ R42, R71, UR10, -R28 ;  /* 0x0000000a472a7c23 */ /* 0x000fc2000801081c */
[----:B------:R-:W1:Y:S01]  /*38d0*/  SHFL.BFLY PT, R29, R8, 0x2, 0x1f ;  /* 0x0c401f00081d7f89 */ /* 0x000e6200000e0000 */
[----:B------:R-:W-:-:S01]  /*38e0*/  FFMA.FTZ R43, R49, UR10, -R28 ;  /* 0x0000000a312b7c23 */ /* 0x000fc2000801081c */
[----:B------:R-:W2:Y:S08]  /*38f0*/  MUFU.EX2 R32, R32 ;  /* 0x0000002000207308 */ /* 0x000eb00000000800 */
[----:B------:R-:W3:Y:S08]  /*3900*/  MUFU.EX2 R33, R33 ;  /* 0x0000002100217308 */ /* 0x000ef00000000800 */
[----:B------:R-:W4:Y:S01]  /*3910*/  MUFU.EX2 R34, R34 ;  /* 0x0000002200227308 */ /* 0x000f220000000800 */
[----:B-1----:R-:W-:-:S07]  /*3920*/  FMNMX.FTZ R29, R8, R29, !PT ;  /* 0x0000001d081d7209 */ /* 0x002fce0007810000 */
[----:B------:R-:W1:Y:S01]  /*3930*/  MUFU.EX2 R35, R35 ;  /* 0x0000002300237308 */ /* 0x000e620000000800 */
[----:B------:R-:W5:Y:S07]  /*3940*/  SHFL.BFLY PT, R8, R29, 0x1, 0x1f ;  /* 0x0c201f001d087f89 */ /* 0x000f6e00000e0000 */
[----:B------:R-:W-:Y:S08]  /*3950*/  MUFU.EX2 R36, R36 ;  /* 0x0000002400247308 */ /* 0x000ff00000000800 */
[----:B------:R-:W1:Y:S08]  /*3960*/  MUFU.EX2 R37, R37 ;  /* 0x0000002500257308 */ /* 0x000e700000000800 */
[----:B------:R-:W-:Y:S01]  /*3970*/  MUFU.EX2 R40, R40 ;  /* 0x0000002800287308 */ /* 0x000fe20000000800 */
[----:B-----5:R-:W-:Y:S01]  /*3980*/  FMNMX.FTZ R8, R29, R8, !PT ;  /* 0x000000081d087209 */ /* 0x020fe20007810000 */
[--C-:B------:R-:W-:Y:S01]  /*3990*/  FFMA.FTZ R29, R73, UR10, -R28.reuse ;  /* 0x0000000a491d7c23 */ /* 0x100fe2000801081c */
[----:B------:R-:W-:-:S02]  /*39a0*/  FFMA.FTZ R28, R53, UR10, -R28 ;  /* 0x0000000a351c7c23 */ /* 0x000fc4000801081c */
[C---:B------:R-:W-:Y:S01]  /*39b0*/  FSETP.NEU.FTZ.AND P2, PT, R8.reuse, -INF , PT ;  /* 0xff8000000800780b */ /* 0x040fe20003f5d000 */
[----:B------:R-:W-:-:S01]  /*39c0*/  FFMA.FTZ R44, R8, R45, -8 ;  /* 0xc1000000082c7423 */ /* 0x000fc2000001002d */
[----:B0-----:R-:W-:Y:S01]  /*39d0*/  FADD.FTZ R45, R30, R31 ;  /* 0x0000001f1e2d7221 */ /* 0x001fe20000010000 */
[----:B------:R-:W-:Y:S03]  /*39e0*/  MUFU.EX2 R41, R41 ;  /* 0x0000002900297308 */ /* 0x000fe60000000800 */
[----:B------:R-:W-:Y:S01]  /*39f0*/  FSEL R44, R44, RZ, P2 ;  /* 0x000000ff2c2c7208 */ /* 0x000fe20001000000 */
[----:B--2---:R-:W-:Y:S01]  /*3a00*/  FADD.FTZ R46, R32, R45 ;  /* 0x0000002d202e7221 */ /* 0x004fe20000010000 */
        /* <DEDUP_REMOVED lines=12> */
[----:B---3--:R-:W-:-:S01]  /*3ad0*/  FADD.FTZ R45, R33, R46 ;  /* 0x0000002e212d7221 */ /* 0x008fc20000010000 */
[----:B------:R-:W-:Y:S01]  /*3ae0*/  F2FP.SATFINITE.E4M3.F32.PACK_AB_MERGE_C R33, R33, R32, RZ ;  /* 0x000000202121723e */ /* 0x000fe200048070ff */
[----:B------:R-:W-:-:S01]  /*3af0*/  FFMA.FTZ R24, R24, UR10, -R44 ;  /* 0x0000000a18187c23 */ /* 0x000fc2000801082c */
[----:B------:R-:W0:Y:S01]  /*3b00*/  MUFU.EX2 R9, R9 ;  /* 0x0000000900097308 */ /* 0x000e220000000800 */
[----:B----4-:R-:W-:-:S01]  /*3b10*/  FADD.FTZ R32, R34, R45 ;  /* 0x0000002d22207221 */ /* 0x010fc20000010000 */
[----:B------:R-:W-:Y:S01]  /*3b20*/  F2FP.SATFINITE.E4M3.F32.PACK_AB_MERGE_C R188, R31, R30, R33 ;  /* 0x0000001e1fbc723e */ /* 0x000fe20004807021 */
[----:B------:R-:W-:-:S01]  /*3b30*/  FFMA.FTZ R25, R25, UR10, -R44 ;  /* 0x0000000a19197c23 */ /* 0x000fc2000801082c */
[----:B------:R-:W-:Y:S01]  /*3b40*/  FFMA.FTZ R5, R5, UR10, -R44 ;  /* 0x0000000a05057c23 */ /* 0x000fe2000801082c */
[----:B-1----:R-:W-:-:S01]  /*3b50*/  FADD.FTZ R31, R35, R32 ;  /* 0x00000020231f7221 */ /* 0x002fc20000010000 */
[----:B------:R-:W-:Y:S01]  /*3b60*/  F2FP.SATFINITE.E4M3.F32.PACK_AB_MERGE_C R32, R37, R36, RZ ;  /* 0x000000242520723e */ /* 0x000fe200048070ff */
[----:B------:R-:W-:-:S01]  /*3b70*/  FFMA.FTZ R26, R26, UR10, -R44 ;  /* 0x0000000a1a1a7c23 */ /* 0x000fc2000801082c */
[----:B------:R-:W1:Y:S01]  /*3b80*/  MUFU.EX2 R10, R10 ;  /* 0x0000000a000a7308 */ /* 0x000e620000000800 */
[----:B------:R-:W-:-:S01]  /*3b90*/  FADD.FTZ R36, R36, R31 ;  /* 0x0000001f24247221 */ /* 0x000fc20000010000 */
[----:B------:R-:W-:Y:S01]  /*3ba0*/  F2FP.SATFINITE.E4M3.F32.PACK_AB_MERGE_C R190, R35, R34, R32 ;  /* 0x0000002223be723e */ /* 0x000fe20004807020 */
[----:B------:R-:W-:-:S01]  /*3bb0*/  FFMA.FTZ R4, R4, UR10, -R44 ;  /* 0x0000000a04047c23 */ /* 0x000fc2000801082c */
[----:B------:R-:W-:Y:S01]  /*3bc0*/  FFMA.FTZ R27, R27, UR10, -R44 ;  /* 0x0000000a1b1b7c23 */ /* 0x000fe2000801082c */
[----:B------:R-:W-:-:S03]  /*3bd0*/  FADD.FTZ R37, R37, R36 ;  /* 0x0000002425257221 */ /* 0x000fc60000010000 */
        /* <DEDUP_REMOVED lines=12> */
[----:B------:R-:W-:-:S06]  /*3ca0*/  F2FP.SATFINITE.E4M3.F32.PACK_AB_MERGE_C R33, R41, R40, RZ ;  /* 0x000000282921723e */ /* 0x000fcc00048070ff */
[----:B------:R-:W2:Y:S01]  /*3cb0*/  MUFU.EX2 R38, R38 ;  /* 0x0000002600267308 */ /* 0x000ea20000000800 */
[----:B0-----:R-:W-:-:S01]  /*3cc0*/  FADD.FTZ R31, R15, R30 ;  /* 0x0000001e0f1f7221 */ /* 0x001fc20000010000 */
[----:B------:R-:W-:-:S04]  /*3cd0*/  F2FP.SATFINITE.E4M3.F32.PACK_AB_MERGE_C R14, R15, R14, RZ ;  /* 0x0000000e0f0e723e */ /* 0x000fc800048070ff */
[----:B------:R-:W-:Y:S02]  /*3ce0*/  F2FP.SATFINITE.E4M3.F32.PACK_AB_MERGE_C R191, R13, R12, R14 ;  /* 0x0000000c0dbf723e */ /* 0x000fe4000480700e */
[----:B------:R-:W0:Y:S01]  /*3cf0*/  MUFU.EX2 R39, R39 ;  /* 0x0000002700277308 */ /* 0x000e220000000800 */
[----:B-1----:R-:W-:-:S07]  /*3d00*/  FADD.FTZ R32, R20, R31 ;  /* 0x0000001f14207221 */ /* 0x002fce0000010000 */
[----:B------:R-:W1:Y:S01]  /*3d10*/  MUFU.EX2 R21, R21 ;  /* 0x0000001500157308 */ /* 0x000e620000000800 */
[----:B--2---:R-:W-:-:S07]  /*3d20*/  FADD.FTZ R30, R38, R37 ;  /* 0x00000025261e7221 */ /* 0x004fce0000010000 */
[----:B------:R-:W2:Y:S01]  /*3d30*/  MUFU.EX2 R24, R24 ;  /* 0x0000001800187308 */ /* 0x000ea20000000800 */
[C---:B0-----:R-:W-:Y:S01]  /*3d40*/  F2FP.SATFINITE.E4M3.F32.PACK_AB_MERGE_C R184, R39.reuse, R38, R33 ;  /* 0x0000002627b8723e */ /* 0x041fe20004807021 */
[----:B------:R-:W-:Y:S01]  /*3d50*/  FADD.FTZ R39, R39, R30 ;  /* 0x0000001e27277221 */ /* 0x000fe20000010000 */
[----:B------:R-:W-:-:S03]  /*3d60*/  F2FP.SATFINITE.E4M3.F32.PACK_AB_MERGE_C R30, R11, R10, RZ ;  /* 0x0000000a0b1e723e */ /* 0x000fc600048070ff */
[----:B------:R-:W-:Y:S01]  /*3d70*/  FADD.FTZ R40, R40, R39 ;  /* 0x0000002728287221 */ /* 0x000fe20000010000 */
[----:B------:R-:W-:Y:S01]  /*3d80*/  F2FP.SATFINITE.E4M3.F32.PACK_AB_MERGE_C R189, R9, R6, R30 ;  /* 0x0000000609bd723e */ /* 0x000fe2000480701e */
[----:B------:R-:W-:Y:S01]  /*3d90*/  MUFU.EX2 R29, R29 ;  /* 0x0000001d001d7308 */ /* 0x000fe20000000800 */
[----:B-1----:R-:W-:-:S01]  /*3da0*/  FADD.FTZ R31, R21, R32 ;  /* 0x00000020151f7221 */ /* 0x002fc20000010000 */
[----:B------:R-:W-:-:S06]  /*3db0*/  FADD.FTZ R41, R41, R40 ;  /* 0x0000002829297221 */ /* 0x000fcc0000010000 */
[----:B------:R-:W0:Y:S01]  /*3dc0*/  MUFU.EX2 R28, R28 ;  /* 0x0000001c001c7308 */ /* 0x000e220000000800 */
[----:B--2---:R-:W-:-:S07]  /*3dd0*/  FADD.FTZ R10, R24, R31 ;  /* 0x0000001f180a7221 */ /* 0x004fce0000010000 */
[----:B------:R-:W1:Y:S08]  /*3de0*/  MUFU.EX2 R25, R25 ;  /* 0x0000001900197308 */ /* 0x000e700000000800 */
[----:B------:R-:W-:Y:S01]  /*3df0*/  MUFU.EX2 R42, R42 ;  /* 0x0000002a002a7308 */ /* 0x000fe20000000800 */
[----:B0-----:R-:W-:-:S07]  /*3e00*/  F2FP.SATFINITE.E4M3.F32.PACK_AB_MERGE_C R11, R28, R29, RZ ;  /* 0x0000001d1c0b723e */ /* 0x001fce00048070ff */
[----:B------:R-:W0:Y:S01]  /*3e10*/  MUFU.EX2 R43, R43 ;  /* 0x0000002b002b7308 */ /* 0x000e220000000800 */
[----:B-1----:R-:W-:-:S01]  /*3e20*/  FADD.FTZ R10, R25, R10 ;  /* 0x0000000a190a7221 */ /* 0x002fc20000010000 */
[----:B------:R-:W-:-:S04]  /*3e30*/  F2FP.SATFINITE.E4M3.F32.PACK_AB_MERGE_C R24, R25, R24, RZ ;  /* 0x000000181918723e */ /* 0x000fc800048070ff */
[----:B------:R-:W-:Y:S02]  /*3e40*/  F2FP.SATFINITE.E4M3.F32.PACK_AB_MERGE_C R185, R21, R20, R24 ;  /* 0x0000001415b9723e */ /* 0x000fe40004807018 */
[----:B------:R-:W1:Y:S08]  /*3e50*/  MUFU.EX2 R5, R5 ;  /* 0x0000000500057308 */ /* 0x000e700000000800 */
[----:B------:R-:W2:Y:S01]  /*3e60*/  MUFU.EX2 R26, R26 ;  /* 0x0000001a001a7308 */ /* 0x000ea20000000800 */
[----:B0-----:R-:W-:Y:S01]  /*3e70*/  F2FP.SATFINITE.E4M3.F32.PACK_AB_MERGE_C R186, R43, R42, R11 ;  /* 0x0000002a2bba723e */ /* 0x001fe2000480700b */
[----:B------:R-:W-:-:S04]  /*3e80*/  FADD.FTZ R42, R42, R41 ;  /* 0x000000292a2a7221 */ /* 0x000fc80000010000 */
[----:B------:R-:W-:Y:S02]  /*3e90*/  FADD.FTZ R42, R43, R42 ;  /* 0x0000002a2b2a7221 */ /* 0x000fe40000010000 */
[----:B------:R-:W0:Y:S01]  /*3ea0*/  MUFU.EX2 R4, R4 ;  /* 0x0000000400047308 */ /* 0x000e220000000800 */
[----:B-1----:R-:W-:-:S01]  /*3eb0*/  FADD.FTZ R11, R5, R10 ;  /* 0x0000000a050b7221 */ /* 0x002fc20000010000 */
[----:B------:R-:W-:-:S06]  /*3ec0*/  FADD.FTZ R29, R29, R42 ;  /* 0x0000002a1d1d7221 */ /* 0x000fcc0000010000 */
[----:B------:R-:W1:Y:S01]  /*3ed0*/  MUFU.EX2 R27, R27 ;  /* 0x0000001b001b7308 */ /* 0x000e620000000800 */
[----:B--2---:R-:W-:-:S04]  /*3ee0*/  FADD.FTZ R11, R26, R11 ;  /* 0x0000000b1a0b7221 */ /* 0x004fc80000010000 */
[----:B0-----:R-:W-:Y:S01]  /*3ef0*/  FADD.FTZ R6, R4, R11 ;  /* 0x0000000b04067221 */ /* 0x001fe20000010000 */
[----:B-1----:R-:W-:Y:S01]  /*3f00*/  F2FP.SATFINITE.E4M3.F32.PACK_AB_MERGE_C R9, R27, R4, RZ ;  /* 0x000000041b09723e */ /* 0x002fe200048070ff */
        /* <DEDUP_REMOVED lines=16> */
.L_x_1000:
[----:B------:R-:W-:-:S11]  /*4010*/  UISETP.NE.AND UP1, UPT, UR7, 0x1, UPT ;  /* 0x000000010700788c */ /* 0x000fd6000bf25270 */
[----:B------:R-:W-:Y:S02]  /*4020*/  @UP1 ULDC.64 UR14, c[0x0][0x9e8] ;  /* 0x00027a00000e1ab9 */ /* 0x000fe40000000a00 */
[----:B------:R-:W-:-:S04]  /*4030*/  UIMAD.WIDE.U32 UR18, UR11, UR14, URZ ;  /* 0x0000000e0b1272a5 */ /* 0x000fc8000f8e003f */
[----:B------:R-:W-:-:S12]  /*4040*/  @UP1 USHF.R.U32.HI UR11, URZ, UR15, UR19 ;  /* 0x0000000f3f0b1299 */ /* 0x000fd80008011613 */
.L_x_1001:
[----:B------:R-:W-:-:S04]  /*4050*/  UIMAD UR7, UR11, UR7, UR7 ;  /* 0x000000070b0772a4 */ /* 0x000fc8000f8e0207 */
[----:B------:R-:W-:-:S04]  /*4060*/  UISETP.LT.AND UP1, UPT, UR6, UR7, UPT ;  /* 0x000000070600728c */ /* 0x000fc8000bf21270 */
[----:B------:R-:W-:-:S12]  /*4070*/  USEL UR6, UR6, UR7, UP1 ;  /* 0x0000000706067287 */ /* 0x000fd80008800000 */
.L_x_999:
        /* <DEDUP_REMOVED lines=71> */
[----:B------:R-:W-:Y:S01]  /*44f0*/  IMAD.IADD R10, R16, 0x1, -R17 ;  /* 0x00000001100a7824 */ /* 0x000fe200078e0a11 */
[----:B------:R-:W-:Y:S01]  /*4500*/  ULDC UR54, c[0x0][0x9e4] ;  /* 0x0002790000367ab9 */ /* 0x000fe20000000800 */
[----:B------:R-:W-:Y:S01]  /*4510*/  IMAD.MOV.U32 R151, RZ, RZ, RZ ;  /* 0x000000ffff977224 */ /* 0x000fe200078e00ff */
[----:B------:R-:W-:Y:S01]  /*4520*/  ULDC UR53, c[0x0][0x988] ;  /* 0x0002620000357ab9 */ /* 0x000fe20000000800 */
[----:B------:R-:W-:Y:S01]  /*4530*/  IMAD.IADD R13, R3, 0x1, R10 ;  /* 0x00000001030d7824 */ /* 0x000fe200078e020a */
[----:B------:R-:W-:-:S03]  /*4540*/  ULDC UR55, c[0x0][0x9e0] ;  /* 0x0002780000377ab9 */ /* 0x000fc60000000800 */
[----:B------:R-:W-:-:S05]  /*4550*/  VIADD R11, R13, 0x8 ;  /* 0x000000080d0b7836 */ /* 0x000fca0000000000 */
[----:B------:R-:W-:-:S07]  /*4560*/  LOP3.LUT R9, RZ, R11, RZ, 0x33, !PT ;  /* 0x0000000bff097212 */ /* 0x000fce00078e33ff */
.L_x_1020:
        /* <DEDUP_REMOVED lines=9> */
.L_x_1004:
[----:B------:R-:W-:Y:S01]  /*4600*/  ULEA UR6, UR57, UR41, 0x3 ;  /* 0x0000002939067291 */ /* 0x000fe2000f8e183f */
[----:B------:R-:W-:-:S05]  /*4610*/  IMAD.U32 R12, RZ, RZ, UR56 ;  /* 0x00000038ff0c7e24 */ /* 0x000fca000f8e00ff */
[----:B------:R-:W-:-:S04]  /*4620*/  SHF.L.U32 R12, R12, 0x1f, RZ ;  /* 0x0000001f0c0c7819 */ /* 0x000fc800000006ff */
[----:B------:R0:W1:Y:S01]  /*4630*/  SYNCS.PHASECHK.TRANS64.TRYWAIT P2, [UR6+0x28430], R12 ;  /* 0x0284300cff0075a7 */ /* 0x0000620008040146 */
[----:B------:R-:W-:Y:S05]  /*4640*/  @!P0 BRA `(.L_x_1005) ;  /* 0x0000000000048947 */ /* 0x000fea0003800000 */
[----:B------:R-:W-:Y:S01]  /*4650*/  BPT.TRAP 0x1 ;  /* 0x000000040000795c */ /* 0x000fe20000300000 */
.L_x_1005:
[----:B-1----:R-:W-:Y:S05]  /*4660*/  @P2 BRA `(.L_x_1003) ;  /* 0x0000000000082947 */ /* 0x002fea0003800000 */
[----:B------:R-:W1:Y:S02]  /*4670*/  SYNCS.PHASECHK.TRANS64.TRYWAIT P2, [UR6+0x28430], R12 ;  /* 0x0284300cff0075a7 */ /* 0x000e640008040146 */
[----:B-1----:R-:W-:Y:S05]  /*4680*/  @!P2 BRA `(.L_x_1006) ;  /* 0x0000010400b0a947 */ /* 0x002fea0003800000 */
.L_x_1003:
[----:B------:R-:W2:Y:S01]  /*4690*/  S2R R14, SR_TID.X ;  /* 0x00000000000e7919 */ /* 0x000ea20000002100 */
[----:B------:R-:W-:Y:S01]  /*46a0*/  ULEA UR34, UR57, UR48, 0xa ;  /* 0x0000003039227291 */ /* 0x000fe2000f8e503f */
[----:B------:R-:W-:Y:S01]  /*46b0*/  UMOV UR35, 0x40000040 ;  /* 0x4000004000237882 */ /* 0x000fe20000000000 */
[----:B------:R-:W-:Y:S02]  /*46c0*/  UMOV UR7, 0x40000040 ;  /* 0x4000004000077882 */ /* 0x000fe40000000000 */
[----:B------:R-:W-:Y:S02]  /*46d0*/  UIADD3 UR6, UR34, 0x2, URZ ;  /* 0x0000000222067890 */ /* 0x000fe4000fffe03f */
        /* <DEDUP_REMOVED lines=13> */
[----:B01----:R-:W-:-:S05]  /*47b0*/  VIADD R12, R14, 0x8 ;  /* 0x000000080e0c7836 */ /* 0x003fca0000000000 */
        /* <DEDUP_REMOVED lines=25> */
[----:B0-----:R-:W-:Y:S05]  /*4950*/  @P3 BRA `(.L_x_1007) ;  /* 0x00000000002c3947 */ /* 0x001fea0003800000 */
[----:B------:R-:W-:Y:S05]  /*4960*/  @!P0 BRA `(.L_x_1008) ;  /* 0x0000000000048947 */ /* 0x000fea0003800000 */
[----:B------:R-:W-:Y:S01]  /*4970*/  BPT.TRAP 0x1 ;  /* 0x000000040000795c */ /* 0x000fe20000300000 */
.L_x_1008:
[----:B------:R-:W-:Y:S01]  /*4980*/  ULEA UR6, UR52, UR41, 0x3 ;  /* 0x0000002934067291 */ /* 0x000fe2000f8e183f */
[----:B------:R-:W-:-:S05]  /*4990*/  IMAD.U32 R12, RZ, RZ, UR44 ;  /* 0x0000002cff0c7e24 */ /* 0x000fca000f8e00ff */
[----:B------:R-:W-:-:S04]  /*49a0*/  SHF.L.U32 R12, R12, 0x1f, RZ ;  /* 0x0000001f0c0c7819 */ /* 0x000fc800000006ff */
[----:B------:R0:W1:Y:S01]  /*49b0*/  SYNCS.PHASECHK.TRANS64.TRYWAIT P2, [UR6+0x28450], R12 ;  /* 0x0284500cff0075a7 */ /* 0x0000620008040146 */
[----:B------:R-:W-:Y:S05]  /*49c0*/  @!P0 BRA `(.L_x_1009) ;  /* 0x0000000000048947 */ /* 0x000fea0003800000 */
[----:B------:R-:W-:Y:S01]  /*49d0*/  BPT.TRAP 0x1 ;  /* 0x000000040000795c */ /* 0x000fe20000300000 */
.L_x_1009:
[----:B-1----:R-:W-:Y:S05]  /*49e0*/  @P2 BRA `(.L_x_1007) ;  /* 0x0000000000082947 */ /* 0x002fea0003800000 */
[----:B------:R-:W1:Y:S02]  /*49f0*/  SYNCS.PHASECHK.TRANS64.TRYWAIT P2, [UR6+0x28450], R12 ;  /* 0x0284500cff0075a7 */ /* 0x000e640008040146 */
[----:B-1----:R-:W-:Y:S05]  /*4a00*/  @!P2 BRA `(.L_x_1010) ;  /* 0x0000010000e8a947 */ /* 0x002fea0003800000 */
.L_x_1007:
[----:B------:R-:W-:Y:S01]  /*4a10*/  UIADD3 UR6, UR41, 0x8000, URZ ;  /* 0x0000800029067890 */ /* 0x000fe2000fffe03f */
[----:B------:R-:W-:Y:S01]  /*4a20*/  WARPGROUP.ARRIVE ;  /* 0x00000000000079c5 */ /* 0x000fe20000000000 */
[----:B------:R-:W-:-:S05]  /*4a30*/  UMOV UR7, 0x80000020 ;  /* 0x8000002000077882 */ /* 0x000fca0000000000 */
[----:B------:R-:W2:Y:S01]  /*4a40*/  S2R R14, SR_TID.X ;  /* 0x00000000000e7919 */ /* 0x000ea20000002100 */
[----:B------:R-:W-:Y:S01]  /*4a50*/  USHF.R.U32.HI UR6, URZ, 0x4, UR6 ;  /* 0x000000043f067899 */ /* 0x000fe20008011606 */
[----:B-1----:R-:W-:Y:S02]  /*4a60*/  IMAD.U32 R15, RZ, RZ, UR57 ;  /* 0x00000039ff0f7e24 */ /* 0x002fe4000f8e00ff */
[C---:B0-----:R-:W-:Y:S01]  /*4a70*/  FMUL.FTZ R12, R0.reuse, R154 ;  /* 0x0000009a000c7220 */ /* 0x041fe20000410000 */
        /* <DEDUP_REMOVED lines=8> */
[----:B------:R-:W-:Y:S01]  /*4b00*/  @!P1 VIADD R15, R15, 0x28440 ;  /* 0x000284400f0f9836 */ /* 0x000fe20000000000 */
[----:B------:R-:W-:Y:S01]  /*4b10*/  ULEA UR6, UR52, UR6, 0xa ;  /* 0x0000000634067291 */ /* 0x000fe2000f8e503f */
        /* <DEDUP_REMOVED lines=12> */
[----:B------:R-:W-:Y:S01]  /*4be0*/  FMUL.FTZ R166, R0, R182 ;  /* 0x000000b600a67220 */ /* 0x000fe20000410000 */
[----:B------:R-:W-:Y:S01]  /*4bf0*/  @!P1 PRMT R15, RZ, 0x654, R15 ;  /* 0x00000654ff0f9816 */ /* 0x000fe2000000000f */
[----:B------:R-:W0:Y:S01]  /*4c00*/  MUFU.TANH R12, R12 ;  /* 0x0000000c000c7308 */ /* 0x000e220000002400 */
[----:B------:R-:W-:-:S02]  /*4c10*/  PLOP3.LUT P2, PT, PT, PT, UP0, 0x40, 0x0 ;  /* 0x000000000000781c */ /* 0x000fc40003f4e808 */
[----:B--2---:R-:W-:-:S04]  /*4c20*/  SHF.R.U32.HI R14, RZ, 0x7, R14 ;  /* 0x00000007ff0e7819 */ /* 0x004fc8000001160e */
[----:B------:R-:W-:Y:S01]  /*4c30*/  IADD3 R14, -R14, 0xb, RZ ;  /* 0x0000000b0e0e7810 */ /* 0x000fe20007ffe1ff */
[----:B------:R-:W1:Y:S08]  /*4c40*/  MUFU.TANH R20, R20 ;  /* 0x0000001400147308 */ /* 0x000e700000002400 */
[----:B------:R-:W2:Y:S08]  /*4c50*/  MUFU.TANH R157, R157 ;  /* 0x0000009d009d7308 */ /* 0x000eb00000002400 */
        /* <DEDUP_REMOVED lines=11> */
[----:B------:R-:W0:Y:S01]  /*4d10*/  MUFU.TANH R166, R166 ;  /* 0x000000a600a67308 */ /* 0x000e220000002400 */
        /* <DEDUP_REMOVED lines=10> */
[C---:B------:R-:W-:Y:S01]  /*4dc0*/  FMUL.FTZ R158, R0.reuse, R170 ;  /* 0x000000aa009e7220 */ /* 0x040fe20000410000 */
[C---:B------:R-:W-:Y:S01]  /*4dd0*/  FMUL.FTZ R170, R0.reuse, R172 ;  /* 0x000000ac00aa7220 */ /* 0x040fe20000410000 */
[C---:B------:R-:W-:Y:S01]  /*4de0*/  FMUL.FTZ R162, R0.reuse, R178 ;  /* 0x000000b200a27220 */ /* 0x040fe20000410000 */
[----:B------:R-:W-:Y:S01]  /*4df0*/  FMUL.FTZ R168, R0, R183 ;  /* 0x000000b700a87220 */ /* 0x000fe20000410000 */
[----:B------:R-:W-:Y:S01]  /*4e00*/  IADD3 R172, R16, 0x1, -R179 ;  /* 0x0000000110ac7810 */ /* 0x000fe20007ffe8b3 */
        /* <DEDUP_REMOVED lines=12> */
[C---:B------:R-:W-:Y:S01]  /*4ed0*/  FMUL.FTZ R184, R0.reuse, R160 ;  /* 0x000000a000b87220 */ /* 0x040fe20000410000 */
[C---:B------:R-:W-:Y:S01]  /*4ee0*/  FMUL.FTZ R185, R0.reuse, R161 ;  /* 0x000000a100b97220 */ /* 0x040fe20000410000 */
[C---:B------:R-:W-:Y:S01]  /*4ef0*/  FMUL.FTZ R160, R0.reuse, R174 ;  /* 0x000000ae00a07220 */ /* 0x040fe20000410000 */
[C---:B------:R-:W-:Y:S01]  /*4f00*/  FMUL.FTZ R161, R0.reuse, R175 ;  /* 0x000000af00a17220 */ /* 0x040fe20000410000 */
[C---:B------:R-:W-:Y:S01]  /*4f10*/  FMUL.FTZ R174, R0.reuse, R176 ;  /* 0x000000b000ae7220 */ /* 0x040fe20000410000 */
[----:B------:R-:W-:Y:S01]  /*4f20*/  FMUL.FTZ R175, R0, R177 ;  /* 0x000000b100af7220 */ /* 0x000fe20000410000 */
[----:B------:R0:W-:Y:S06]  /*4f30*/  BAR.ARV R14, 0x100 ;  /* 0x0004000e0000751d */ /* 0x0001ec0000002000 */
[----:B------:R5:W-:Y:S01]  /*4f40*/  @!P1 SYNCS.ARRIVE.TRANS64.RED.A1T0 RZ, [R15+URZ], RZ ;  /* 0x000000ff0fff99a7 */ /* 0x000be2000810043f */
[----:B------:R-:W0:Y:S01]  /*4f50*/  MUFU.TANH R184, R184 ;  /* 0x000000b800b87308 */ /* 0x000e220000002400 */
[----:B-----5:R-:W-:-:S07]  /*4f60*/  IMAD.IADD R15, R172, 0x1, -R17 ;  /* 0x00000001ac0f7824 */ /* 0x020fce00078e0a11 */
[----:B------:R-:W0:Y:S01]  /*4f70*/  MUFU.TANH R185, R185 ;  /* 0x000000b900b97308 */ /* 0x000e220000002400 */
[----:B------:R-:W-:-:S04]  /*4f80*/  IMAD R15, R2, -0x2, R15 ;  /* 0xfffffffe020f7824 */ /* 0x000fc800078e020f */
[----:B------:R-:W-:-:S03]  /*4f90*/  VIADD R182, R15, UR55 ;  /* 0x000000370fb67c36 */ /* 0x000fc60008000000 */
[----:B------:R-:W0:Y:S01]  /*4fa0*/  MUFU.TANH R160, R160 ;  /* 0x000000a000a07308 */ /* 0x000e220000002400 */
[----:B------:R-:W-:Y:S02]  /*4fb0*/  VIADD R186, R15, UR49 ;  /* 0x000000310fba7c36 */ /* 0x000fe40008000000 */
[C---:B------:R-:W-:Y:S02]  /*4fc0*/  IMAD.IADD R172, R3.reuse, 0x1, R182 ;  /* 0x0000000103ac7824 */ /* 0x040fe400078e02b6 */
[----:B------:R-:W-:-:S03]  /*4fd0*/  IMAD.IADD R176, R3, 0x1, R186 ;  /* 0x0000000103b07824 */ /* 0x000fc600078e02ba */
[----:B------:R-:W0:Y:S08]  /*4fe0*/  MUFU.TANH R161, R161 ;  /* 0x000000a100a17308 */ /* 0x000e300000002400 */
[----:B------:R-:W0:Y:S08]  /*4ff0*/  MUFU.TANH R174, R174 ;  /* 0x000000ae00ae7308 */ /* 0x000e300000002400 */
[----:B------:R-:W0:Y:S01]  /*5000*/  MUFU.TANH R175, R175 ;  /* 0x000000af00af7308 */ /* 0x000e220000002400 */
[----:B-1234-:R-:W-:Y:S05]  /*5010*/  @P2 BRA `(.L_x_1011) ;  /* 0x00000000005c2947 */ /* 0x01efea0003800000 */
[----:B------:R-:W-:Y:S01]  /*5020*/  ISETP.GT.AND P2, PT, R13, -0x1, PT ;  /* 0xffffffff0d00780c */ /* 0x000fe20003f44270 */
[----:B------:R-:W-:-:S12]  /*5030*/  BSSY B0, `(.L_x_1012) ;  /* 0x0000011000007945 */ /* 0x000fd80003800000 */
[----:B------:R-:W-:Y:S05]  /*5040*/  @P2 BRA `(.L_x_1013) ;  /* 0x0000000000242947 */ /* 0x000fea0003800000 */
[----:B------:R-:W-:Y:S02]  /*5050*/  IMAD.U32 R177, RZ, RZ, UR54 ;  /* 0x00000036ffb17e24 */ /* 0x000fe4000f8e00ff */
[----:B------:R-:W-:-:S03]  /*5060*/  IMAD.IADD R173, R3, 0x1, R10 ;  /* 0x0000000103ad7824 */ /* 0x000fc600078e020a */
[----:B------:R-:W-:Y:S02]  /*5070*/  ISETP.NE.AND P2, PT, R177, 0x1, PT ;  /* 0x00000001b100780c */ /* 0x000fe40003f45270 */
[----:B------:R-:W-:-:S11]  /*5080*/  LOP3.LUT R173, RZ, R173, RZ, 0x33, !PT ;  /* 0x000000adffad7212 */ /* 0x000fd600078e33ff */
[----:B0-----:R-:W0:Y:S02]  /*5090*/  @P2 LDC.64 R14, c[0x0][0x9e8] ;  /* 0x00027a00ff0e2b82 */ /* 0x001e240000000a00 */
[----:B0-----:R-:W-:-:S05]  /*50a0*/  @P2 IMAD.HI.U32 R14, R173, R14, RZ ;  /* 0x0000000ead0e2227 */ /* 0x001fca00078e00ff */
[----:B------:R-:W-:-:S04]  /*50b0*/  @P2 SHF.R.U32.HI R173, RZ, R15, R14 ;  /* 0x0000000fffad2219 */ /* 0x000fc8000001160e */
[----:B------:R-:W-:Y:S01]  /*50c0*/  LOP3.LUT R14, RZ, R173, RZ, 0x33, !PT ;  /* 0x000000adff0e7212 */ /* 0x000fe200078e33ff */
[----:B------:R-:W-:Y:S06]  /*50d0*/  BRA `(.L_x_1014) ;  /* 0x0000000000187947 */ /* 0x000fec0003800000 */
.L_x_1013:
[----:B------:R-:W-:-:S05]  /*50e0*/  IMAD.U32 R177, RZ, RZ, UR54 ;  /* 0x00000036ffb17e24 */ /* 0x000fca000f8e00ff */
[----:B------:R-:W-:-:S13]  /*50f0*/  ISETP.NE.AND P2, PT, R177, 0x1, PT ;  /* 0x00000001b100780c */ /* 0x000fda0003f45270 */
[----:B0-----:R-:W0:Y:S02]  /*5100*/  @P2 LDC.64 R14, c[0x0][0x9e8] ;  /* 0x00027a00ff0e2b82 */ /* 0x001e240000000a00 */
[----:B0-----:R-:W-:-:S04]  /*5110*/  @P2 IMAD.HI.U32 R178, R13, R14, RZ ;  /* 0x0000000e0db22227 */ /* 0x001fc800078e00ff */
[----:B------:R-:W-:Y:S01]  /*5120*/  IMAD.MOV.U32 R14, RZ, RZ, R13 ;  /* 0x000000ffff0e7224 */ /* 0x000fe200078e000d */
[----:B------:R-:W-:-:S07]  /*5130*/  @P2 SHF.R.U32.HI R14, RZ, R15, R178 ;  /* 0x0000000fff0e2219 */ /* 0x000fce00000116b2 */
.L_x_1014:
[----:B------:R-:W-:Y:S05]  /*5140*/  BSYNC B0 ;  /* 0x0000000000007941 */ /* 0x000fea0003800000 */
.L_x_1012:
[----:B------:R-:W-:-:S04]  /*5150*/  IMAD R15, R14, R177, -R179 ;  /* 0x000000b10e0f7224 */ /* 0x000fc800078e0ab3 */
[----:B------:R-:W-:-:S05]  /*5160*/  IMAD R15, R2, -0x2, R15 ;  /* 0xfffffffe020f7824 */ /* 0x000fca00078e020f */
[----:B------:R-:W-:Y:S02]  /*5170*/  VIADDMNMX R172, R15, R177, R172, PT ;  /* 0x000000b10fac7246 */ /* 0x000fe400038001ac */
[----:B------:R-:W-:-:S07]  /*5180*/  VIMNMX R176, R176, R15, !PT ;  /* 0x0000000fb0b07248 */ /* 0x000fce0007fe0100 */
.L_x_1011:
[----:B------:R-:W-:Y:S02]  /*5190*/  ISETP.GT.AND P2, PT, R6, -0x1, PT ;  /* 0xffffffff0600780c */ /* 0x000fe40003f44270 */
[----:B------:R-:W-:Y:S02]  /*51a0*/  IADD3 R177, R186, 0x8, R3 ;  /* 0x00000008bab17810 */ /* 0x000fe40007ffe003 */
[C---:B------:R-:W-:Y:S02]  /*51b0*/  ISETP.GT.AND P5, PT, R176.reuse, RZ, P2 ;  /* 0x000000ffb000720c */ /* 0x040fe400017a4270 */
[----:B------:R-:W-:Y:S02]  /*51c0*/  ISETP.GT.AND P4, PT, R176, 0x1, P2 ;  /* 0x00000001b000780c */ /* 0x000fe40001784270 */
[----:B------:R-:W-:Y:S02]  /*51d0*/  ISETP.LT.OR P5, PT, R172, 0x1, P5 ;  /* 0x00000001ac00780c */ /* 0x000fe40002fa1670 */
[----:B------:R-:W-:-:S02]  /*51e0*/  ISETP.GT.AND P6, PT, R176, 0x8, P2 ;  /* 0x00000008b000780c */ /* 0x000fc400017c4270 */
[----:B0-----:R-:W-:Y:S02]  /*51f0*/  FSEL R188, R188, -INF , !P5 ;  /* 0xff800000bcbc7808 */ /* 0x001fe40006800000 */
[C---:B------:R-:W-:Y:S02]  /*5200*/  ISETP.GT.AND P5, PT, R176.reuse, 0x10, P2 ;  /* 0x00000010b000780c */ /* 0x040fe400017a4270 */
[----:B------:R-:W-:Y:S02]  /*5210*/  ISETP.GT.AND P3, PT, R176, 0x9, P2 ;  /* 0x00000009b000780c */ /* 0x000fe40001764270 */
[C---:B------:R-:W-:Y:S02]  /*5220*/  ISETP.LT.OR P5, PT, R172.reuse, 0x11, P5 ;  /* 0x00000011ac00780c */ /* 0x040fe40002fa1670 */
[----:B------:R-:W-:Y:S02]  /*5230*/  ISETP.LT.OR P4, PT, R172, 0x2, P4 ;  /* 0x00000002ac00780c */ /* 0x000fe40002781670 */
[----:B------:R-:W-:-:S02]  /*5240*/  FSEL R184, R184, -INF , !P5 ;  /* 0xff800000b8b87808 */ /* 0x000fc40006800000 */
[----:B------:R-:W-:Y:S02]  /*5250*/  ISETP.GT.AND P5, PT, R176, 0x20, P2 ;  /* 0x00000020b000780c */ /* 0x000fe400017a4270 */
[C---:B------:R-:W-:Y:S02]  /*5260*/  ISETP.LT.OR P6, PT, R172.reuse, 0x9, P6 ;  /* 0x00000009ac00780c */ /* 0x040fe400037c1670 */
[C---:B------:R-:W-:Y:S02]  /*5270*/  ISETP.LT.OR P3, PT, R172.reuse, 0xa, P3 ;  /* 0x0000000aac00780c */ /* 0x040fe40001f61670 */
[----:B------:R-:W-:Y:S02]  /*5280*/  ISETP.LT.OR P5, PT, R172, 0x21, P5 ;  /* 0x00000021ac00780c */ /* 0x000fe40002fa1670 */
[----:B------:R-:W-:Y:S02]  /*5290*/  FSEL R189, R189, -INF , !P4 ;  /* 0xff800000bdbd7808 */ /* 0x000fe40006000000 */
[----:B------:R-:W-:-:S02]  /*52a0*/  FSEL R190, R190, -INF , !P6 ;  /* 0xff800000bebe7808 */ /* 0x000fc40007000000 */
[----:B------:R-:W-:Y:S02]  /*52b0*/  FSEL R173, R157, -INF , !P3 ;  /* 0xff8000009dad7808 */ /* 0x000fe40005800000 */
[C---:B------:R-:W-:Y:S02]  /*52c0*/  ISETP.GT.AND P4, PT, R176.reuse, 0x11, P2 ;  /* 0x00000011b000780c */ /* 0x040fe40001784270 */
[C---:B------:R-:W-:Y:S02]  /*52d0*/  ISETP.GT.AND P6, PT, R176.reuse, 0x18, P2 ;  /* 0x00000018b000780c */ /* 0x040fe400017c4270 */
[C---:B------:R-:W-:Y:S02]  /*52e0*/  ISETP.GT.AND P3, PT, R176.reuse, 0x19, P2 ;  /* 0x00000019b000780c */ /* 0x040fe40001764270 */
[----:B------:R-:W-:Y:S02]  /*52f0*/  FSEL R167, R167, -INF , !P5 ;  /* 0xff800000a7a77808 */ /* 0x000fe40006800000 */
[----:B------:R-:W-:-:S02]  /*5300*/  ISETP.GT.AND P5, PT, R176, 0x30, P2 ;  /* 0x00000030b000780c */ /* 0x000fc400017a4270 */
[C---:B------:R-:W-:Y:S02]  /*5310*/  ISETP.LT.OR P4, PT, R172.reuse, 0x12, P4 ;  /* 0x00000012ac00780c */ /* 0x040fe40002781670 */
        /* <DEDUP_REMOVED lines=8> */
[----:B------:R-:W-:Y:S02]  /*53a0*/  ISETP.GT.AND P3, PT, R176, 0x29, P2 ;  /* 0x00000029b000780c */ /* 0x000fe40001764270 */
[----:B------:R-:W-:Y:S02]  /*53b0*/  FSEL R174, R174, -INF , !P5 ;  /* 0xff800000aeae7808 */ /* 0x000fe40006800000 */
[----:B------:R-:W-:-:S02]  /*53c0*/  PLOP3.LUT P5, PT, PT, PT, UP0, 0x40, 0x0 ;  /* 0x000000000000781c */ /* 0x000fc40003fae808 */
[C---:B------:R-:W-:Y:S02]  /*53d0*/  ISETP.LT.OR P4, PT, R172.reuse, 0x22, P4 ;  /* 0x00000022ac00780c */ /* 0x040fe40002781670 */
[C---:B------:R-:W-:Y:S02]  /*53e0*/  ISETP.LT.OR P6, PT, R172.reuse, 0x29, P6 ;  /* 0x00000029ac00780c */ /* 0x040fe400037c1670 */
[----:B------:R-:W-:Y:S02]  /*53f0*/  ISETP.LT.OR P3, PT, R172, 0x2a, P3 ;  /* 0x0000002aac00780c */ /* 0x000fe40001f61670 */
[----:B------:R-:W-:Y:S02]  /*5400*/  FSEL R169, R169, -INF , !P4 ;  /* 0xff800000a9a97808 */ /* 0x000fe40006000000 */
[----:B------:R-:W-:Y:S02]  /*5410*/  FSEL R157, R170, -INF , !P6 ;  /* 0xff800000aa9d7808 */ /* 0x000fe40007000000 */
[----:B------:R-:W-:-:S02]  /*5420*/  FSEL R171, R171, -INF , !P3 ;  /* 0xff800000abab7808 */ /* 0x000fc40005800000 */
[C---:B------:R-:W-:Y:S02]  /*5430*/  ISETP.GT.AND P4, PT, R176.reuse, 0x31, P2 ;  /* 0x00000031b000780c */ /* 0x040fe40001784270 */
[C---:B------:R-:W-:Y:S02]  /*5440*/  ISETP.GT.AND P6, PT, R176.reuse, 0x38, P2 ;  /* 0x00000038b000780c */ /* 0x040fe400017c4270 */
[----:B------:R-:W-:Y:S02]  /*5450*/  ISETP.GT.AND P3, PT, R176, 0x39, P2 ;  /* 0x00000039b000780c */ /* 0x000fe40001764270 */
[C---:B------:R-:W-:Y:S02]  /*5460*/  ISETP.LT.OR P4, PT, R172.reuse, 0x32, P4 ;  /* 0x00000032ac00780c */ /* 0x040fe40002781670 */
[C---:B------:R-:W-:Y:S02]  /*5470*/  ISETP.LT.OR P6, PT, R172.reuse, 0x39, P6 ;  /* 0x00000039ac00780c */ /* 0x040fe400037c1670 */
[----:B------:R-:W-:-:S02]  /*5480*/  ISETP.LT.OR P3, PT, R172, 0x3a, P3 ;  /* 0x0000003aac00780c */ /* 0x000fc40001f61670 */
[----:B------:R-:W-:Y:S02]  /*5490*/  IADD3 R176, R182, 0x8, R3 ;  /* 0x00000008b6b07810 */ /* 0x000fe40007ffe003 */
[----:B------:R-:W-:Y:S02]  /*54a0*/  FSEL R175, R175, -INF , !P4 ;  /* 0xff800000afaf7808 */ /* 0x000fe40006000000 */
[----:B------:R-:W-:Y:S02]  /*54b0*/  FSEL R172, R180, -INF , !P6 ;  /* 0xff800000b4ac7808 */ /* 0x000fe40007000000 */
[----:B------:R-:W-:Y:S01]  /*54c0*/  FSEL R170, R181, -INF , !P3 ;  /* 0xff800000b5aa7808 */ /* 0x000fe20005800000 */
[----:B------:R-:W-:Y:S06]  /*54d0*/  @P5 BRA `(.L_x_1015) ;  /* 0x0000000000585947 */ /* 0x000fec0003800000 */
[----:B------:R-:W-:Y:S01]  /*54e0*/  ISETP.GT.AND P3, PT, R11, -0x1, PT ;  /* 0xffffffff0b00780c */ /* 0x000fe20003f64270 */
[----:B------:R-:W-:-:S12]  /*54f0*/  BSSY B0, `(.L_x_1016) ;  /* 0x0000010000007945 */ /* 0x000fd80003800000 */
[----:B------:R-:W-:Y:S05]  /*5500*/  @P3 BRA `(.L_x_1017) ;  /* 0x0000000000203947 */ /* 0x000fea0003800000 */
[----:B------:R-:W-:-:S05]  /*5510*/  IMAD.U32 R180, RZ, RZ, UR54 ;  /* 0x00000036ffb47e24 */ /* 0x000fca000f8e00ff */
[----:B------:R-:W-:-:S13]  /*5520*/  ISETP.NE.AND P3, PT, R180, 0x1, PT ;  /* 0x00000001b400780c */ /* 0x000fda0003f65270 */
[----:B------:R-:W0:Y:S02]  /*5530*/  @P3 LDC.64 R14, c[0x0][0x9e8] ;  /* 0x00027a00ff0e3b82 */ /* 0x000e240000000a00 */
[----:B0-----:R-:W-:-:S04]  /*5540*/  @P3 IMAD.HI.U32 R178, R9, R14, RZ ;  /* 0x0000000e09b23227 */ /* 0x001fc800078e00ff */
[----:B------:R-:W-:Y:S01]  /*5550*/  IMAD.MOV.U32 R14, RZ, RZ, R9 ;  /* 0x000000ffff0e7224 */ /* 0x000fe200078e0009 */
[----:B------:R-:W-:-:S04]  /*5560*/  @P3 SHF.R.U32.HI R14, RZ, R15, R178 ;  /* 0x0000000fff0e3219 */ /* 0x000fc800000116b2 */
[----:B------:R-:W-:Y:S01]  /*5570*/  LOP3.LUT R14, RZ, R14, RZ, 0x33, !PT ;  /* 0x0000000eff0e7212 */ /* 0x000fe200078e33ff */
[----:B------:R-:W-:Y:S06]  /*5580*/  BRA `(.L_x_1018) ;  /* 0x0000000000187947 */ /* 0x000fec0003800000 */
.L_x_1017:
[----:B------:R-:W-:-:S05]  /*5590*/  IMAD.U32 R180, RZ, RZ, UR54 ;  /* 0x00000036ffb47e24 */ /* 0x000fca000f8e00ff */
[----:B------:R-:W-:-:S13]  /*55a0*/  ISETP.NE.AND P3, PT, R180, 0x1, PT ;  /* 0x00000001b400780c */ /* 0x000fda0003f65270 */
[----:B------:R-:W0:Y:S02]  /*55b0*/  @P3 LDC.64 R14, c[0x0][0x9e8] ;  /* 0x00027a00ff0e3b82 */ /* 0x000e240000000a00 */
[----:B0-----:R-:W-:-:S04]  /*55c0*/  @P3 IMAD.HI.U32 R178, R11, R14, RZ ;  /* 0x0000000e0bb23227 */ /* 0x001fc800078e00ff */
[----:B------:R-:W-:Y:S01]  /*55d0*/  IMAD.MOV.U32 R14, RZ, RZ, R11 ;  /* 0x000000ffff0e7224 */ /* 0x000fe200078e000b */
[----:B------:R-:W-:-:S07]  /*55e0*/  @P3 SHF.R.U32.HI R14, RZ, R15, R178 ;  /* 0x0000000fff0e3219 */ /* 0x000fce00000116b2 */
.L_x_1018:
[----:B------:R-:W-:Y:S05]  /*55f0*/  BSYNC B0 ;  /* 0x0000000000007941 */ /* 0x000fea0003800000 */
.L_x_1016:
[----:B------:R-:W-:-:S04]  /*5600*/  IMAD R179, R14, R180, -R179 ;  /* 0x000000b40eb37224 */ /* 0x000fc800078e0ab3 */
[----:B------:R-:W-:-:S05]  /*5610*/  IMAD R179, R2, -0x2, R179 ;  /* 0xfffffffe02b37824 */ /* 0x000fca00078e02b3 */
[----:B------:R-:W-:Y:S02]  /*5620*/  VIADDMNMX R176, R179, R180, R176, PT ;  /* 0x000000b4b3b07246 */ /* 0x000fe400038001b0 */
[----:B------:R-:W-:-:S07]  /*5630*/  VIMNMX R177, R177, R179, !PT ;  /* 0x000000b3b1b17248 */ /* 0x000fce0007fe0100 */
.L_x_1015:
        /* <DEDUP_REMOVED lines=15> */
[----:B------:R-:W-:Y:S02]  /*5730*/  ISETP.GT.AND P6, PT, R177, 0x9, P2 ;  /* 0x00000009b100780c */ /* 0x000fe400017c4270 */
        /* <DEDUP_REMOVED lines=19> */
[----:B------:R-:W0:Y:S01]  /*5870*/  SHFL.BFLY PT, R14, R15, 0x2, 0x1f ;  /* 0x0c401f000f0e7f89 */ /* 0x000e2200000e0000 */
        /* <DEDUP_REMOVED lines=12> */
[----:B0-----:R-:W-:Y:S02]  /*5940*/  FMNMX.FTZ R178, R15, R14, !PT ;  /* 0x0000000e0fb27209 */ /* 0x001fe40007810000 */
[----:B------:R-:W-:Y:S02]  /*5950*/  FSEL R15, R12, -INF , !P3 ;  /* 0xff8000000c0f7808 */ /* 0x000fe40005800000 */
[----:B------:R-:W-:Y:S01]  /*5960*/  ISETP.GT.AND P3, PT, R177, 0x20, P2 ;  /* 0x00000020b100780c */ /* 0x000fe20001764270 */
[----:B------:R-:W0:Y:S01]  /*5970*/  SHFL.BFLY PT, R179, R178, 0x1, 0x1f ;  /* 0x0c201f00b2b37f89 */ /* 0x000e2200000e0000 */
[----:B------:R-:W-:-:S02]  /*5980*/  FSEL R160, R160, -INF , !P6 ;  /* 0xff800000a0a07808 */ /* 0x000fc40007000000 */
[----:B------:R-:W-:Y:S02]  /*5990*/  ISETP.LT.OR P3, PT, R176, 0x21, P3 ;  /* 0x00000021b000780c */ /* 0x000fe40001f61670 */
[C---:B------:R-:W-:Y:S02]  /*59a0*/  ISETP.GT.AND P6, PT, R177.reuse, 0x31, P2 ;  /* 0x00000031b100780c */ /* 0x040fe400017c4270 */
[----:B------:R-:W-:Y:S02]  /*59b0*/  FSEL R158, R158, -INF , !P3 ;  /* 0xff8000009e9e7808 */ /* 0x000fe40005800000 */
[----:B------:R-:W-:Y:S02]  /*59c0*/  ISETP.GT.AND P3, PT, R177, 0x29, P2 ;  /* 0x00000029b100780c */ /* 0x000fe40001764270 */
[C---:B------:R-:W-:Y:S02]  /*59d0*/  ISETP.LT.OR P5, PT, R176.reuse, 0x31, P5 ;  /* 0x00000031b000780c */ /* 0x040fe40002fa1670 */
[----:B------:R-:W-:-:S02]  /*59e0*/  ISETP.LT.OR P3, PT, R176, 0x2a, P3 ;  /* 0x0000002ab000780c */ /* 0x000fc40001f61670 */
[----:B------:R-:W-:Y:S02]  /*59f0*/  ISETP.LT.OR P6, PT, R176, 0x32, P6 ;  /* 0x00000032b000780c */ /* 0x000fe400037c1670 */
[----:B------:R-:W-:Y:S02]  /*5a00*/  FSEL R161, R161, -INF , !P3 ;  /* 0xff800000a1a17808 */ /* 0x000fe40005800000 */
[C---:B------:R-:W-:Y:S02]  /*5a10*/  ISETP.GT.AND P3, PT, R177.reuse, 0x38, P2 ;  /* 0x00000038b100780c */ /* 0x040fe40001764270 */
[----:B------:R-:W-:Y:S02]  /*5a20*/  FSEL R162, R162, -INF , !P5 ;  /* 0xff800000a2a27808 */ /* 0x000fe40006800000 */
[----:B------:R-:W-:Y:S02]  /*5a30*/  ISETP.GT.AND P2, PT, R177, 0x39, P2 ;  /* 0x00000039b100780c */ /* 0x000fe40001744270 */
[----:B0-----:R-:W-:-:S02]  /*5a40*/  FMNMX.FTZ R14, R178, R179, !PT ;  /* 0x000000b3b20e7209 */ /* 0x001fc40007810000 */
[----:B------:R-:W-:Y:S02]  /*5a50*/  FMNMX.FTZ R179, R15, R8, !PT ;  /* 0x000000080fb37209 */ /* 0x000fe40007810000 */
[C---:B------:R-:W-:Y:S01]  /*5a60*/  FSETP.NEU.FTZ.AND P4, PT, R14.reuse, -INF , PT ;  /* 0xff8000000e00780b */ /* 0x040fe20003f9d000 */
[----:B------:R-:W-:-:S01]  /*5a70*/  FFMA.FTZ R178, R14, R181, -8 ;  /* 0xc10000000eb27423 */ /* 0x000fc200000100b5 */
[----:B------:R-:W-:Y:S02]  /*5a80*/  FMNMX.FTZ R179, R20, R179, !PT ;  /* 0x000000b314b37209 */ /* 0x000fe40007810000 */
[----:B------:R-:W-:Y:S02]  /*5a90*/  ISETP.LT.OR P3, PT, R176, 0x39, P3 ;  /* 0x00000039b000780c */ /* 0x000fe40001f61670 */
[----:B------:R-:W-:Y:S02]  /*5aa0*/  FMNMX.FTZ R12, R152, R179, !PT ;  /* 0x000000b3980c7209 */ /* 0x000fe40007810000 */
[----:B------:R-:W-:-:S02]  /*5ab0*/  FSEL R178, R178, RZ, P4 ;  /* 0x000000ffb2b27208 */ /* 0x000fc40002000000 */
[----:B------:R-:W-:Y:S02]  /*5ac0*/  FMNMX.FTZ R12, R21, R12, !PT ;  /* 0x0000000c150c7209 */ /* 0x000fe40007810000 */
        /* <DEDUP_REMOVED lines=17> */
[----:B------:R-:W-:Y:S01]  /*5be0*/  MUFU.EX2 R179, R188 ;  /* 0x000000bc00b37308 */ /* 0x000fe20000000800 */
[----:B------:R-:W-:-:S04]  /*5bf0*/  FMNMX.FTZ R12, R158, R181, !PT ;  /* 0x000000b59e0c7209 */ /* 0x000fc80007810000 */
[----:B------:R-:W-:-:S03]  /*5c00*/  FMNMX.FTZ R181, R159, R12, !PT ;  /* 0x0000000c9fb57209 */ /* 0x000fc60007810000 */
[----:B------:R-:W-:Y:S01]  /*5c10*/  MUFU.EX2 R12, R189 ;  /* 0x000000bd000c7308 */ /* 0x000fe20000000800 */
[----:B------:R-:W-:-:S04]  /*5c20*/  FMNMX.FTZ R180, R160, R181, !PT ;  /* 0x000000b5a0b47209 */ /* 0x000fc80007810000 */
[----:B------:R-:W-:-:S03]  /*5c30*/  FMNMX.FTZ R181, R161, R180, !PT ;  /* 0x000000b4a1b57209 */ /* 0x000fc60007810000 */
[----:B------:R-:W-:Y:S01]  /*5c40*/  MUFU.EX2 R177, R177 ;  /* 0x000000b100b17308 */ /* 0x000fe20000000800 */
[----:B------:R-:W-:-:S04]  /*5c50*/  FMNMX.FTZ R180, R162, R181, !PT ;  /* 0x000000b5a2b47209 */ /* 0x000fc80007810000 */
[----:B------:R-:W-:Y:S01]  /*5c60*/  FMNMX.FTZ R173, R163, R180, !PT ;  /* 0x000000b4a3ad7209 */ /* 0x000fe20007810000 */
[----:B------:R-:W-:-:S01]  /*5c70*/  FFMA.FTZ R180, R185, UR10, -R178 ;  /* 0x0000000ab9b47c23 */ /* 0x000fc200080108b2 */
[--C-:B------:R-:W-:Y:S01]  /*5c80*/  FFMA.FTZ R185, R169, UR10, -R178.reuse ;  /* 0x0000000aa9b97c23 */ /* 0x100fe200080108b2 */
[----:B------:R-:W-:-:S01]  /*5c90*/  FFMA.FTZ R169, R174, UR10, -R178 ;  /* 0x0000000aaea97c23 */ /* 0x000fc200080108b2 */
[----:B------:R-:W-:Y:S01]  /*5ca0*/  FMNMX.FTZ R173, R166, R173, !PT ;  /* 0x000000ada6ad7209 */ /* 0x000fe20007810000 */
[----:B------:R-:W-:-:S01]  /*5cb0*/  FFMA.FTZ R174, R175, UR10, -R178 ;  /* 0x0000000aafae7c23 */ /* 0x000fc200080108b2 */
[----:B------:R-:W-:Y:S01]  /*5cc0*/  FFMA.FTZ R175, R170, UR10, -R178 ;  /* 0x0000000aaaaf7c23 */ /* 0x000fe200080108b2 */
[----:B------:R-:W-:Y:S01]  /*5cd0*/  MUFU.EX2 R176, R176 ;  /* 0x000000b000b07308 */ /* 0x000fe20000000800 */
[----:B------:R-:W-:-:S05]  /*5ce0*/  FMNMX.FTZ R181, R168, R173, !PT ;  /* 0x000000ada8b57209 */ /* 0x000fca0007810000 */
[----:B------:R-:W0:Y:S02]  /*5cf0*/  SHFL.BFLY PT, R184, R181, 0x2, 0x1f ;  /* 0x0c401f00b5b87f89 */ /* 0x000e2400000e0000 */
[----:B------:R-:W-:Y:S08]  /*5d00*/  MUFU.EX2 R173, R182 ;  /* 0x000000b600ad7308 */ /* 0x000ff00000000800 */
[----:B------:R-:W-:Y:S08]  /*5d10*/  MUFU.EX2 R180, R180 ;  /* 0x000000b400b47308 */ /* 0x000ff00000000800 */
[----:B------:R-:W-:Y:S01]  /*5d20*/  MUFU.EX2 R164, R164 ;  /* 0x000000a400a47308 */ /* 0x000fe20000000800 */
[----:B0-----:R-:W-:Y:S01]  /*5d30*/  FMNMX.FTZ R183, R181, R184, !PT ;  /* 0x000000b8b5b77209 */ /* 0x001fe20007810000 */
[--C-:B------:R-:W-:Y:S01]  /*5d40*/  FFMA.FTZ R184, R171, UR10, -R178.reuse ;  /* 0x0000000aabb87c23 */ /* 0x100fe200080108b2 */
[----:B------:R-:W-:-:S01]  /*5d50*/  FFMA.FTZ R171, R172, UR10, -R178 ;  /* 0x0000000aacab7c23 */ /* 0x000fc200080108b2 */
[----:B------:R-:W-:Y:S01]  /*5d60*/  FSEL R172, R14, RZ, P4 ;  /* 0x000000ff0eac7208 */ /* 0x000fe20002000000 */
[----:B------:R-:W-:Y:S01]  /*5d70*/  IMAD.U32 R181, RZ, RZ, UR10 ;  /* 0x0000000affb57e24 */ /* 0x000fe2000f8e00ff */
[----:B------:R-:W0:Y:S02]  /*5d80*/  SHFL.BFLY PT, R186, R183, 0x1, 0x1f ;  /* 0x0c201f00b7ba7f89 */ /* 0x000e2400000e0000 */
[----:B------:R-:W-:Y:S01]  /*5d90*/  MUFU.EX2 R165, R165 ;  /* 0x000000a500a57308 */ /* 0x000fe20000000800 */
[----:B------:R-:W-:-:S04]  /*5da0*/  FADD.FTZ R7, -R172, R7 ;  /* 0x00000007ac077221 */ /* 0x000fc80000010100 */
[----:B------:R-:W-:-:S03]  /*5db0*/  FMUL.FTZ R178, R7, UR10 ;  /* 0x0000000a07b27c20 */ /* 0x000fc60008410000 */
[----:B------:R1:W-:Y:S08]  /*5dc0*/  MUFU.EX2 R172, R175 ;  /* 0x000000af00ac7308 */ /* 0x0003f00000000800 */
[----:B------:R-:W2:Y:S01]  /*5dd0*/  MUFU.EX2 R178, R178 ;  /* 0x000000b200b27308 */ /* 0x000ea20000000800 */
[----:B0-----:R-:W-:-:S07]  /*5de0*/  FMNMX.FTZ R170, R183, R186, !PT ;  /* 0x000000bab7aa7209 */ /* 0x001fce0007810000 */
[----:B------:R-:W-:Y:S01]  /*5df0*/  MUFU.EX2 R167, R167 ;  /* 0x000000a700a77308 */ /* 0x000fe20000000800 */
[C---:B------:R-:W-:Y:S01]  /*5e00*/  FSETP.NEU.FTZ.AND P2, PT, R170.reuse, -INF , PT ;  /* 0xff800000aa00780b */ /* 0x040fe20003f5d000 */
[----:B------:R-:W-:-:S03]  /*5e10*/  FFMA.FTZ R181, R170, R181, -8 ;  /* 0xc1000000aab57423 */ /* 0x000fc600000100b5 */
[----:B-1----:R-:W-:-:S03]  /*5e20*/  FSEL R175, R170, RZ, P2 ;  /* 0x000000ffaaaf7208 */ /* 0x002fc60001000000 */
[----:B------:R-:W-:Y:S01]  /*5e30*/  MUFU.EX2 R182, R185 ;  /* 0x000000b900b67308 */ /* 0x000fe20000000800 */
[----:B------:R-:W-:Y:S01]  /*5e40*/  FSEL R7, R181, RZ, P2 ;  /* 0x000000ffb5077208 */ /* 0x000fe20001000000 */
[----:B--2---:R-:W-:Y:S01]  /*5e50*/  FFMA.FTZ R181, R178, R4, R179 ;  /* 0x00000004b2b57223 */ /* 0x004fe200000100b3 */
[----:B------:R-:W-:-:S03]  /*5e60*/  FADD.FTZ R175, -R175, R8 ;  /* 0x00000008afaf7221 */ /* 0x000fc60000010100 */
[--C-:B------:R-:W-:Y:S01]  /*5e70*/  FFMA.FTZ R186, R15, UR10, -R7.reuse ;  /* 0x0000000a0fba7c23 */ /* 0x100fe20008010807 */
[----:B------:R-:W-:-:S01]  /*5e80*/  FFMA.FTZ R15, R20, UR10, -R7 ;  /* 0x0000000a140f7c23 */ /* 0x000fc20008010807 */
[--C-:B------:R-:W-:Y:S01]  /*5e90*/  FFMA.FTZ R20, R152, UR10, -R7.reuse ;  /* 0x0000000a98147c23 */ /* 0x100fe20008010807 */
[----:B------:R-:W-:-:S01]  /*5ea0*/  FFMA.FTZ R152, R153, UR10, -R7 ;  /* 0x0000000a99987c23 */ /* 0x000fc20008010807 */
[--C-:B------:R-:W-:Y:S01]  /*5eb0*/  FFMA.FTZ R153, R154, UR10, -R7.reuse ;  /* 0x0000000a9a997c23 */ /* 0x100fe20008010807 */
[----:B------:R-:W-:-:S01]  /*5ec0*/  FFMA.FTZ R154, R155, UR10, -R7 ;  /* 0x0000000a9b9a7c23 */ /* 0x000fc20008010807 */
[----:B------:R-:W-:Y:S01]  /*5ed0*/  FMUL.FTZ R155, R175, UR10 ;  /* 0x0000000aaf9b7c20 */ /* 0x000fe20008410000 */
[----:B------:R-:W-:Y:S01]  /*5ee0*/  MUFU.EX2 R186, R186 ;  /* 0x000000ba00ba7308 */ /* 0x000fe20000000800 */
[----:B------:R-:W-:-:S01]  /*5ef0*/  FFMA.FTZ R21, R21, UR10, -R7 ;  /* 0x0000000a15157c23 */ /* 0x000fc20008010807 */
[----:B------:R-:W-:Y:S01]  /*5f00*/  FFMA.FTZ R175, R156, UR10, -R7 ;  /* 0x0000000a9caf7c23 */ /* 0x000fe20008010807 */
[----:B------:R-:W-:-:S01]  /*5f10*/  FADD.FTZ R156, R12, R181 ;  /* 0x000000b50c9c7221 */ /* 0x000fc20000010000 */
[--C-:B------:R-:W-:Y:S01]  /*5f20*/  FFMA.FTZ R8, R158, UR10, -R7.reuse ;  /* 0x0000000a9e087c23 */ /* 0x100fe20008010807 */
[----:B------:R-:W-:-:S01]  /*5f30*/  FFMA.FTZ R159, R159, UR10, -R7 ;  /* 0x0000000a9f9f7c23 */ /* 0x000fc20008010807 */
[----:B------:R-:W-:Y:S01]  /*5f40*/  FFMA.FTZ R160, R160, UR10, -R7 ;  /* 0x0000000aa0a07c23 */ /* 0x000fe20008010807 */
[----:B------:R-:W-:-:S01]  /*5f50*/  FADD.FTZ R181, R177, R156 ;  /* 0x0000009cb1b57221 */ /* 0x000fc20000010000 */
[----:B------:R-:W0:Y:S01]  /*5f60*/  MUFU.EX2 R155, R155 ;  /* 0x0000009b009b7308 */ /* 0x000e220000000800 */
[----:B------:R-:W-:-:S01]  /*5f70*/  FFMA.FTZ R161, R161, UR10, -R7 ;  /* 0x0000000aa1a17c23 */ /* 0x000fc20008010807 */
[----:B------:R-:W-:Y:S01]  /*5f80*/  FFMA.FTZ R162, R162, UR10, -R7 ;  /* 0x0000000aa2a27c23 */ /* 0x000fe20008010807 */
[----:B------:R-:W-:-:S01]  /*5f90*/  FADD.FTZ R156, R176, R181 ;  /* 0x000000b5b09c7221 */ /* 0x000fc20000010000 */
[--C-:B------:R-:W-:Y:S01]  /*5fa0*/  FFMA.FTZ R163, R163, UR10, -R7.reuse ;  /* 0x0000000aa3a37c23 */ /* 0x100fe20008010807 */
[----:B------:R-:W-:-:S01]  /*5fb0*/  FFMA.FTZ R166, R166, UR10, -R7 ;  /* 0x0000000aa6a67c23 */ /* 0x000fc20008010807 */
[----:B------:R-:W-:Y:S01]  /*5fc0*/  FFMA.FTZ R7, R168, UR10, -R7 ;  /* 0x0000000aa8077c23 */ /* 0x000fe20008010807 */
[----:B------:R-:W-:-:S01]  /*5fd0*/  FADD.FTZ R181, R173, R156 ;  /* 0x0000009cadb57221 */ /* 0x000fc20000010000 */
[----:B------:R-:W1:Y:S03]  /*5fe0*/  MUFU.EX2 R15, R15 ;  /* 0x0000000f000f7308 */ /* 0x000e660000000800 */
[----:B------:R-:W-:-:S05]  /*5ff0*/  FADD.FTZ R181, R180, R181 ;  /* 0x000000b5b4b57221 */ /* 0x000fca0000010000 */
[----:B------:R-:W2:Y:S01]  /*6000*/  MUFU.EX2 R20, R20 ;  /* 0x0000001400147308 */ /* 0x000ea20000000800 */
[----:B0-----:R-:W-:-:S07]  /*6010*/  FFMA.FTZ R4, R155, R5, R186 ;  /* 0x000000059b047223 */ /* 0x001fce00000100ba */
        /* <DEDUP_REMOVED lines=10> */
[----:B------:R-:W-:-:S04]  /*60c0*/  FADD.FTZ R4, R164, R181 ;  /* 0x000000b5a4047221 */ /* 0x000fc80000010000 */
[----:B------:R-:W-:Y:S02]  /*60d0*/  FADD.FTZ R4, R165, R4 ;  /* 0x00000004a5047221 */ /* 0x000fe40000010000 */
[----:B------:R-:W2:Y:S01]  /*60e0*/  MUFU.EX2 R8, R8 ;  /* 0x0000000800087308 */ /* 0x000ea20000000800 */
[----:B0-----:R-:W-:-:S07]  /*60f0*/  FADD.FTZ R156, R154, R5 ;  /* 0x000000059a9c7221 */ /* 0x001fce0000010000 */
[----:B------:R-:W0:Y:S01]  /*6100*/  MUFU.EX2 R159, R159 ;  /* 0x0000009f009f7308 */ /* 0x000e220000000800 */
[----:B-1----:R-:W-:-:S07]  /*6110*/  FADD.FTZ R5, R175, R156 ;  /* 0x0000009caf057221 */ /* 0x002fce0000010000 */
[----:B------:R-:W1:Y:S08]  /*6120*/  MUFU.EX2 R157, R157 ;  /* 0x0000009d009d7308 */ /* 0x000e700000000800 */
[----:B------:R-:W3:Y:S08]  /*6130*/  MUFU.EX2 R183, R160 ;  /* 0x000000a000b77308 */ /* 0x000ef00000000800 */
[----:B------:R-:W4:Y:S08]  /*6140*/  MUFU.EX2 R184, R184 ;  /* 0x000000b800b87308 */ /* 0x000f300000000800 */
[----:B------:R5:W4:Y:S08]  /*6150*/  MUFU.EX2 R158, R161 ;  /* 0x000000a1009e7308 */ /* 0x000b300000000800 */
[----:B------:R-:W4:Y:S01]  /*6160*/  MUFU.EX2 R169, R169 ;  /* 0x000000a900a97308 */ /* 0x000f220000000800 */
[----:B-----5:R-:W-:-:S01]  /*6170*/  FADD.FTZ R161, R167, R4 ;  /* 0x00000004a7a17221 */ /* 0x020fc20000010000 */
[----:B--2---:R-:W-:-:S03]  /*6180*/  FADD.FTZ R4, R8, R5 ;  /* 0x0000000508047221 */ /* 0x004fc60000010000 */
[----:B------:R-:W-:Y:S01]  /*6190*/  FADD.FTZ R156, R182, R161 ;  /* 0x000000a1b69c7221 */ /* 0x000fe20000010000 */
[----:B0-----:R-:W-:-:S02]  /*61a0*/  FADD.FTZ R4, R159, R4 ;  /* 0x000000049f047221 */ /* 0x001fc40000010000 */
[----:B------:R-:W0:Y:S01]  /*61b0*/  MUFU.EX2 R162, R162 ;  /* 0x000000a200a27308 */ /* 0x000e220000000800 */
[----:B-1----:R-:W-:-:S01]  /*61c0*/  FADD.FTZ R5, R157, R156 ;  /* 0x0000009c9d057221 */ /* 0x002fc20000010000 */
[----:B---3--:R-:W-:-:S03]  /*61d0*/  FADD.FTZ R4, R183, R4 ;  /* 0x00000004b7047221 */ /* 0x008fc60000010000 */
[----:B----4-:R-:W-:Y:S01]  /*61e0*/  FADD.FTZ R156, R184, R5 ;  /* 0x00000005b89c7221 */ /* 0x010fe20000010000 */
[----:B------:R-:W-:-:S02]  /*61f0*/  FADD.FTZ R4, R158, R4 ;  /* 0x000000049e047221 */ /* 0x000fc40000010000 */
[----:B------:R-:W1:Y:S01]  /*6200*/  MUFU.EX2 R174, R174 ;  /* 0x000000ae00ae7308 */ /* 0x000e620000000800 */
[----:B------:R-:W-:-:S07]  /*6210*/  FADD.FTZ R5, R169, R156 ;  /* 0x0000009ca9057221 */ /* 0x000fce0000010000 */
        /* <DEDUP_REMOVED lines=8> */
[----:B-1----:R-:W-:-:S03]  /*62a0*/  FADD.FTZ R156, R181, R4 ;  /* 0x00000004b59c7221 */ /* 0x002fc60000010000 */
[----:B------:R-:W-:Y:S01]  /*62b0*/  FADD.FTZ R4, R172, R5 ;  /* 0x00000005ac047221 */ /* 0x000fe20000010000 */
[----:B--2---:R-:W-:-:S01]  /*62c0*/  FADD.FTZ R5, R160, R156 ;  /* 0x0000009ca0057221 */ /* 0x004fc20000010000 */
[----:B------:R-:W-:Y:S06]  /*62d0*/  @!P0 BRA `(.L_x_1019) ;  /* 0x0000000000048947 */ /* 0x000fec0003800000 */
[----:B------:R-:W-:Y:S01]  /*62e0*/  BPT.TRAP 0x1 ;  /* 0x000000040000795c */ /* 0x000fe20000300000 */
.L_x_1019:
        /* <DEDUP_REMOVED lines=24> */
[-C--:B------:R-:W-:Y:S01]  /*6470*/  FMUL.FTZ R36, R36, R178.reuse ;  /* 0x000000b224247220 */ /* 0x080fe20000410000 */
        /* <DEDUP_REMOVED lines=134> */
.L_x_1002:
[----:B------:R-:W0:Y:S01]  /*6ce0*/  LDC R12, c[0x0][0x9e4] ;  /* 0x00027900ff0c7b82 */ /* 0x000e220000000800 */
[----:B------:R-:W-:Y:S02]  /*6cf0*/  ULDC UR6, c[0x0][0x9dc] ;  /* 0x0002770000067ab9 */ /* 0x000fe40000000800 */
[----:B------:R-:W-:-:S05]  /*6d00*/  VIADD R9, R197, -UR6 ;  /* 0x80000006c5097c36 */ /* 0x000fca0008000000 */
[----:B------:R-:W-:Y:S02]  /*6d10*/  R2UR UR6, R9 ;  /* 0x00000000090672ca */ /* 0x000fe400000e0000 */
[----:B0-----:R-:W-:-:S13]  /*6d20*/  ISETP.GE.AND P6, PT, R12, 0x1, PT ;  /* 0x000000010c00780c */ /* 0x001fda0003fc6270 */
[----:B------:R-:W-:Y:S05]  /*6d30*/  @!P6 BRA `(.L_x_1021) ;  /* 0x000000000044e947 */ /* 0x000fea0003800000 */
        /* <DEDUP_REMOVED lines=9> */
.L_x_1022:
[----:B------:R-:W-:-:S13]  /*6dd0*/  ISETP.NE.AND P2, PT, R12, 0x1, PT ;  /* 0x000000010c00780c */ /* 0x000fda0003f45270 */
[----:B------:R-:W0:Y:S02]  /*6de0*/  @P2 LDC.64 R10, c[0x0][0x9e8] ;  /* 0x00027a00ff0a2b82 */ /* 0x000e240000000a00 */
[----:B0-----:R-:W-:-:S05]  /*6df0*/  @P2 IMAD.HI.U32 R10, R197, R10, RZ ;  /* 0x0000000ac50a2227 */ /* 0x001fca00078e00ff */
[----:B------:R-:W-:-:S07]  /*6e00*/  @P2 SHF.R.U32.HI R197, RZ, R11, R10 ;  /* 0x0000000bffc52219 */ /* 0x000fce000001160a */
.L_x_1023:
[----:B------:R-:W-:-:S05]  /*6e10*/  IMAD R197, R197, R12, RZ ;  /* 0x0000000cc5c57224 */ /* 0x000fca00078e02ff */
[----:B------:R-:W-:-:S13]  /*6e20*/  R2UR UR7, R197 ;  /* 0x00000000c50772ca */ /* 0x000fda00000e0000 */
[----:B------:R-:W-:-:S04]  /*6e30*/  UISETP.LT.AND UP0, UPT, UR6, UR7, UPT ;  /* 0x000000070600728c */ /* 0x000fc8000bf01270 */
[----:B------:R-:W-:-:S12]  /*6e40*/  USEL UR6, UR6, UR7, !UP0 ;  /* 0x0000000706067287 */ /* 0x000fd8000c000000 */
.L_x_1021:
        /* <DEDUP_REMOVED lines=11> */
[----:B------:R-:W-:Y:S01]  /*6f00*/  UMOV UR56, UR44 ;  /* 0x0000002c00387c82 */ /* 0x000fe20008000000 */
[----:B------:R-:W-:-:S05]  /*6f10*/  ULDC UR52, c[0x0][0x988] ;  /* 0x0002620000347ab9 */ /* 0x000fca0000000800 */
.L_x_1034:
[----:B------:R-:W-:Y:S01]  /*6f20*/  ISETP.NE.AND P3, PT, RZ, UR42, PT ;  /* 0x0000002aff007c0c */ /* 0x000fe2000bf65270 */
[----:B------:R-:W-:-:S04]  /*6f30*/  UISETP.NE.AND UP0, UPT, UR55, 0x1, UPT ;  /* 0x000000013700788c */ /* 0x000fc8000bf05270 */
[----:B------:R-:W-:-:S04]  /*6f40*/  USEL UR44, URZ, 0x1, UP0 ;  /* 0x000000013f2c7887 */ /* 0x000fc80008000000 */
[----:B------:R-:W-:-:S04]  /*6f50*/  ULOP3.LUT UR44, UR56, UR44, URZ, 0x3c, !UPT ;  /* 0x0000002c382c7292 */ /* 0x000fc8000f8e3c3f */
[----:B------:R-:W-:Y:S08]  /*6f60*/  @P3 BRA `(.L_x_1025) ;  /* 0x0000000000383947 */ /* 0x000ff00003800000 */
[----:B------:R-:W-:Y:S05]  /*6f70*/  @!P0 BRA `(.L_x_1026) ;  /* 0x0000000000048947 */ /* 0x000fea0003800000 */
[----:B------:R-:W-:Y:S01]  /*6f80*/  BPT.TRAP 0x1 ;  /* 0x000000040000795c */ /* 0x000fe20000300000 */
.L_x_1026:
[----:B------:R-:W-:Y:S01]  /*6f90*/  UIADD3 UR6, UR55, 0x1, URZ ;  /* 0x0000000137067890 */ /* 0x000fe2000fffe03f */
[----:B------:R-:W-:-:S03]  /*6fa0*/  IMAD.U32 R7, RZ, RZ, UR44 ;  /* 0x0000002cff077e24 */ /* 0x000fc6000f8e00ff */
[----:B------:R-:W-:Y:S02]  /*6fb0*/  UISETP.NE.AND UP0, UPT, UR6, 0x2, UPT ;  /* 0x000000020600788c */ /* 0x000fe4000bf05270 */
[----:B------:R-:W-:Y:S02]  /*6fc0*/  SHF.L.U32 R7, R7, 0x1f, RZ ;  /* 0x0000001f07077819 */ /* 0x000fe400000006ff */
[----:B------:R-:W-:-:S04]  /*6fd0*/  USEL UR6, UR6, URZ, UP0 ;  /* 0x0000003f06067287 */ /* 0x000fc80008000000 */
[----:B------:R-:W-:-:S09]  /*6fe0*/  ULEA UR6, UR6, UR41, 0x3 ;  /* 0x0000002906067291 */ /* 0x000fd2000f8e183f */
[----:B------:R0:W1:Y:S01]  /*6ff0*/  SYNCS.PHASECHK.TRANS64.TRYWAIT P2, [UR6+0x28430], R7 ;  /* 0x02843007ff0075a7 */ /* 0x0000620008040146 */
[----:B------:R-:W-:Y:S05]  /*7000*/  @!P0 BRA `(.L_x_1027) ;  /* 0x0000000000048947 */ /* 0x000fea0003800000 */
[----:B------:R-:W-:Y:S01]  /*7010*/  BPT.TRAP 0x1 ;  /* 0x000000040000795c */ /* 0x000fe20000300000 */
.L_x_1027:
[----:B-1----:R-:W-:Y:S05]  /*7020*/  @P2 BRA `(.L_x_1025) ;  /* 0x0000000000082947 */ /* 0x002fea0003800000 */
[----:B------:R-:W1:Y:S02]  /*7030*/  SYNCS.PHASECHK.TRANS64.TRYWAIT P2, [UR6+0x28430], R7 ;  /* 0x02843007ff0075a7 */ /* 0x000e640008040146 */
[----:B-1----:R-:W-:Y:S05]  /*7040*/  @!P2 BRA `(.L_x_1028) ;  /* 0x000000dc0070a947 */ /* 0x002fea0003800000 */
.L_x_1025:
[----:B-1----:R-:W1:Y:S01]  /*7050*/  S2R R8, SR_TID.X ;  /* 0x0000000000087919 */ /* 0x002e620000002100 */
        /* <DEDUP_REMOVED lines=14> */
[----:B------:R-:W-:Y:S02]  /*7140*/  UIADD3 UR14, UR34, 0x6, URZ ;  /* 0x00000006220e7890 */ /* 0x000fe4000fffe03f */
[----:B------:R-:W-:-:S02]  /*7150*/  UIADD3 UR18, UR34, 0x200, URZ ;  /* 0x0000020022127890 */ /* 0x000fc4000fffe03f */
[----:B------:R-:W-:Y:S02]  /*7160*/  UIADD3 UR22, UR34, 0x202, URZ ;  /* 0x0000020222167890 */ /* 0x000fe4000fffe03f */
[----:B------:R-:W-:Y:S02]  /*7170*/  UIADD3 UR26, UR34, 0x204, URZ ;  /* 0x00000204221a7890 */ /* 0x000fe4000fffe03f */
[----:B------:R-:W-:Y:S01]  /*7180*/  UIADD3 UR30, UR34, 0x206, URZ ;  /* 0x00000206221e7890 */ /* 0x000fe2000fffe03f */
[----:B-1----:R-:W-:-:S05]  /*7190*/  SHF.R.U32.HI R8, RZ, 0x7, R8 ;  /* 0x00000007ff087819 */ /* 0x002fca0000011608 */
[----:B0-----:R-:W-:-:S05]  /*71a0*/  VIADD R7, R8, 0x8 ;  /* 0x0000000808077836 */ /* 0x001fca0000000000 */
        /* <DEDUP_REMOVED lines=28> */
.L_x_1030:
[----:B------:R-:W-:Y:S01]  /*7370*/  ULEA UR6, UR55, UR41, 0x3 ;  /* 0x0000002937067291 */ /* 0x000fe2000f8e183f */
[----:B------:R-:W-:-:S05]  /*7380*/  IMAD.U32 R7, RZ, RZ, UR56 ;  /* 0x00000038ff077e24 */ /* 0x000fca000f8e00ff */
[----:B------:R-:W-:-:S04]  /*7390*/  SHF.L.U32 R7, R7, 0x1f, RZ ;  /* 0x0000001f07077819 */ /* 0x000fc800000006ff */
[----:B------:R0:W1:Y:S01]  /*73a0*/  SYNCS.PHASECHK.TRANS64.TRYWAIT P2, [UR6+0x28450], R7 ;  /* 0x02845007ff0075a7 */ /* 0x0000620008040146 */
[----:B------:R-:W-:Y:S05]  /*73b0*/  @!P0 BRA `(.L_x_1031) ;  /* 0x0000000000048947 */ /* 0x000fea0003800000 */
[----:B------:R-:W-:Y:S01]  /*73c0*/  BPT.TRAP 0x1 ;  /* 0x000000040000795c */ /* 0x000fe20000300000 */
.L_x_1031:
[----:B-1----:R-:W-:Y:S05]  /*73d0*/  @P2 BRA `(.L_x_1029) ;  /* 0x0000000000082947 */ /* 0x002fea0003800000 */
[----:B------:R-:W1:Y:S02]  /*73e0*/  SYNCS.PHASECHK.TRANS64.TRYWAIT P2, [UR6+0x28450], R7 ;  /* 0x02845007ff0075a7 */ /* 0x000e640008040146 */
[----:B-1----:R-:W-:Y:S05]  /*73f0*/  @!P2 BRA `(.L_x_1032) ;  /* 0x000000d8009ca947 */ /* 0x002fea0003800000 */
.L_x_1029:
        /* <DEDUP_REMOVED lines=9> */
[----:B------:R-:W0:Y:S01]  /*7490*/  MUFU.TANH R21, R21 ;  /* 0x0000001500157308 */ /* 0x000e220000002400 */
        /* <DEDUP_REMOVED lines=16> */
[----:B------:R-:W3:Y:S01]  /*75a0*/  MUFU.TANH R152, R152 ;  /* 0x0000009800987308 */ /* 0x000ee20000002400 */
[----:B01----:R-:W-:Y:S01]  /*75b0*/  FMNMX.FTZ R7, R21, R14, !PT ;  /* 0x0000000e15077209 */ /* 0x003fe20007810000 */
[C---:B------:R-:W-:Y:S01]  /*75c0*/  FMUL.FTZ R164, R0.reuse, R165 ;  /* 0x000000a500a47220 */ /* 0x040fe20000410000 */
[C---:B------:R-:W-:Y:S01]  /*75d0*/  FMUL.FTZ R161, R0.reuse, R174 ;  /* 0x000000ae00a17220 */ /* 0x040fe20000410000 */
[C---:B------:R-:W-:Y:S01]  /*75e0*/  FMUL.FTZ R154, R0.reuse, R167 ;  /* 0x000000a7009a7220 */ /* 0x040fe20000410000 */
[C---:B------:R-:W-:Y:S01]  /*75f0*/  FMUL.FTZ R165, R0.reuse, R168 ;  /* 0x000000a800a57220 */ /* 0x040fe20000410000 */
[C---:B------:R-:W-:Y:S01]  /*7600*/  FMUL.FTZ R157, R0.reuse, R170 ;  /* 0x000000aa009d7220 */ /* 0x040fe20000410000 */
[C---:B------:R-:W-:Y:S01]  /*7610*/  FMUL.FTZ R158, R0.reuse, R171 ;  /* 0x000000ab009e7220 */ /* 0x040fe20000410000 */
[----:B------:R-:W0:Y:S01]  /*7620*/  MUFU.TANH R10, R10 ;  /* 0x0000000a000a7308 */ /* 0x000e220000002400 */
[----:B--2---:R-:W-:Y:S01]  /*7630*/  FMNMX.FTZ R173, R9, R15, !PT ;  /* 0x0000000f09ad7209 */ /* 0x004fe20007810000 */
[C---:B------:R-:W-:Y:S01]  /*7640*/  FMUL.FTZ R171, R0.reuse, R176 ;  /* 0x000000b000ab7220 */ /* 0x040fe20000410000 */
[C---:B------:R-:W-:Y:S01]  /*7650*/  FMUL.FTZ R168, R0.reuse, R172 ;  /* 0x000000ac00a87220 */ /* 0x040fe20000410000 */
[C---:B------:R-:W-:Y:S01]  /*7660*/  FMUL.FTZ R163, R0.reuse, R175 ;  /* 0x000000af00a37220 */ /* 0x040fe20000410000 */
[C---:B------:R-:W-:Y:S01]  /*7670*/  FMUL.FTZ R167, R0.reuse, R178 ;  /* 0x000000b200a77220 */ /* 0x040fe20000410000 */
[C---:B------:R-:W-:Y:S01]  /*7680*/  FMUL.FTZ R172, R0.reuse, R177 ;  /* 0x000000b100ac7220 */ /* 0x040fe20000410000 */
[----:B------:R-:W-:Y:S01]  /*7690*/  FMUL.FTZ R170, R0, R179 ;  /* 0x000000b300aa7220 */ /* 0x000fe20000410000 */
[----:B------:R-:W1:Y:S01]  /*76a0*/  MUFU.TANH R155, R155 ;  /* 0x0000009b009b7308 */ /* 0x000e620000002400 */
[----:B---3--:R-:W-:Y:S01]  /*76b0*/  FMNMX.FTZ R8, R152, R7, !PT ;  /* 0x0000000798087209 */ /* 0x008fe20007810000 */
[----:B------:R-:W-:Y:S01]  /*76c0*/  UIADD3 UR6, UR6, 0x2, URZ ;  /* 0x0000000206067890 */ /* 0x000fe2000fffe03f */
[----:B------:R-:W2:Y:S01]  /*76d0*/  S2R R197, SR_TID.X ;  /* 0x0000000000c57919 */ /* 0x000ea20000002100 */
[----:B------:R-:W-:Y:S01]  /*76e0*/  UMOV UR7, 0x80000020 ;  /* 0x8000002000077882 */ /* 0x000fe20000000000 */
[----:B------:R-:W-:-:S03]  /*76f0*/  UMOV UR10, UR52 ;  /* 0x00000034000a7c82 */ /* 0x000fc60008000000 */
[----:B------:R-:W3:Y:S01]  /*7700*/  MUFU.TANH R11, R11 ;  /* 0x0000000b000b7308 */ /* 0x000ee20000002400 */
[----:B0-----:R-:W-:-:S07]  /*7710*/  FMNMX.FTZ R174, R10, R173, !PT ;  /* 0x000000ad0aae7209 */ /* 0x001fce0007810000 */
[----:B------:R-:W0:Y:S01]  /*7720*/  MUFU.TANH R156, R156 ;  /* 0x0000009c009c7308 */ /* 0x000e220000002400 */
[----:B-1----:R-:W-:-:S07]  /*7730*/  FMNMX.FTZ R7, R155, R8, !PT ;  /* 0x000000089b077209 */ /* 0x002fce0007810000 */
[----:B------:R-:W1:Y:S01]  /*7740*/  MUFU.TANH R12, R12 ;  /* 0x0000000c000c7308 */ /* 0x000e620000002400 */
[----:B---3--:R-:W-:Y:S01]  /*7750*/  FMNMX.FTZ R173, R11, R174, !PT ;  /* 0x000000ae0bad7209 */ /* 0x008fe20007810000 */
[----:B------:R-:W-:-:S06]  /*7760*/  FMUL.FTZ R174, R0, R180 ;  /* 0x000000b400ae7220 */ /* 0x000fcc0000410000 */
[----:B------:R-:W3:Y:S01]  /*7770*/  MUFU.TANH R159, R159 ;  /* 0x0000009f009f7308 */ /* 0x000ee20000002400 */
[----:B0-----:R-:W-:Y:S02]  /*7780*/  FMNMX.FTZ R8, R156, R7, !PT ;  /* 0x000000079c087209 */ /* 0x001fe40007810000 */
[----:B--2---:R-:W-:-:S05]  /*7790*/  SHF.R.U32.HI R197, RZ, 0x7, R197 ;  /* 0x00000007ffc57819 */ /* 0x004fca00000116c5 */
[----:B------:R-:W0:Y:S01]  /*77a0*/  MUFU.TANH R13, R13 ;  /* 0x0000000d000d7308 */ /* 0x000e220000002400 */
[----:B-1----:R-:W-:-:S07]  /*77b0*/  FMNMX.FTZ R176, R12, R173, !PT ;  /* 0x000000ad0cb07209 */ /* 0x002fce0007810000 */
[----:B------:R-:W1:Y:S01]  /*77c0*/  MUFU.TANH R160, R160 ;  /* 0x000000a000a07308 */ /* 0x000e620000002400 */
[----:B---3--:R-:W-:-:S07]  /*77d0*/  FMNMX.FTZ R7, R159, R8, !PT ;  /* 0x000000089f077209 */ /* 0x008fce0007810000 */
        /* <DEDUP_REMOVED lines=15> */
[----:B------:R-:W-:Y:S01]  /*78d0*/  FMUL.FTZ R173, R0, R182 ;  /* 0x000000b600ad7220 */ /* 0x000fe20000410000 */
[----:B------:R-:W-:-:S05]  /*78e0*/  IMAD.U32 R182, RZ, RZ, UR10 ;  /* 0x0000000affb67e24 */ /* 0x000fca000f8e00ff */
        /* <DEDUP_REMOVED lines=28> */
[----:B--2---:R-:W-:Y:S02]  /*7ab0*/  FMNMX.FTZ R8, R173, R8, !PT ;  /* 0x00000008ad087209 */ /* 0x004fe40007810000 */
[----:B0-----:R-:W-:Y:S02]  /*7ac0*/  FMNMX.FTZ R177, R176, R7, !PT ;  /* 0x00000007b0b17209 */ /* 0x001fe40007810000 */
[----:B-1----:R-:W-:-:S03]  /*7ad0*/  FMNMX.FTZ R178, R175, R8, !PT ;  /* 0x00000008afb27209 */ /* 0x002fc60007810000 */
[----:B------:R-:W0:Y:S04]  /*7ae0*/  SHFL.BFLY PT, R8, R177, 0x2, 0x1f ;  /* 0x0c401f00b1087f89 */ /* 0x000e2800000e0000 */
[----:B------:R-:W1:Y:S01]  /*7af0*/  SHFL.BFLY PT, R7, R178, 0x2, 0x1f ;  /* 0x0c401f00b2077f89 */ /* 0x000e6200000e0000 */
[----:B------:R-:W-:Y:S02]  /*7b00*/  WARPGROUP.DEPBAR.LE gsb0, 0x0 ;  /* 0x00008000000079c5 */ /* 0x000fe40000010000 */
[----:B------:R-:W-:Y:S01]  /*7b10*/  WARPGROUP.ARRIVE ;  /* 0x00000000000079c5 */ /* 0x000fe20000000000 */
[----:B0-----:R-:W-:-:S05]  /*7b20*/  FMNMX.FTZ R179, R177, R8, !PT ;  /* 0x00000008b1b37209 */ /* 0x001fca0007810000 */
[----:B------:R-:W-:Y:S01]  /*7b30*/  QGMMA.64x256x32.F32.E4M3.E4M3 R24, R184, gdesc[UR4], R24, gsb0 ;  /* 0x03e00004b8187df3 */ /* 0x000fe20008000818 */
[----:B-1----:R-:W-:Y:S01]  /*7b40*/  FMNMX.FTZ R180, R178, R7, !PT ;  /* 0x00000007b2b47209 */ /* 0x002fe20007810000 */
[----:B------:R-:W0:Y:S04]  /*7b50*/  SHFL.BFLY PT, R8, R179, 0x1, 0x1f ;  /* 0x0c201f00b3087f89 */ /* 0x000e2800000e0000 */
[----:B------:R-:W1:Y:S01]  /*7b60*/  SHFL.BFLY PT, R181, R180, 0x1, 0x1f ;  /* 0x0c201f00b4b57f89 */ /* 0x000e6200000e0000 */
[----:B0-----:R-:W-:Y:S02]  /*7b70*/  FMNMX.FTZ R7, R179, R8, !PT ;  /* 0x00000008b3077209 */ /* 0x001fe40007810000 */
[----:B-1----:R-:W-:-:S03]  /*7b80*/  FMNMX.FTZ R8, R180, R181, !PT ;  /* 0x000000b5b4087209 */ /* 0x002fc60007810000 */
[C---:B------:R-:W-:Y:S01]  /*7b90*/  FADD.FTZ R14, -R7.reuse, R14 ;  /* 0x0000000e070e7221 */ /* 0x040fe20000010100 */
[----:B------:R-:W-:-:S01]  /*7ba0*/  FFMA.FTZ R179, R7, R182, -8 ;  /* 0xc100000007b37423 */ /* 0x000fc200000100b6 */
[----:B------:R-:W-:Y:S02]  /*7bb0*/  IMAD.U32 R181, RZ, RZ, UR10 ;  /* 0x0000000affb57e24 */ /* 0x000fe4000f8e00ff */
[----:B------:R-:W-:Y:S01]  /*7bc0*/  FMUL.FTZ R177, R14, UR10 ;  /* 0x0000000a0eb17c20 */ /* 0x000fe20008410000 */
[----:B------:R-:W-:Y:S01]  /*7bd0*/  FADD.FTZ R14, -R8, R15 ;  /* 0x0000000f080e7221 */ /* 0x000fe20000010100 */
[----:B------:R-:W-:-:S01]  /*7be0*/  FFMA.FTZ R178, R21, UR10, -R179 ;  /* 0x0000000a15b27c23 */ /* 0x000fc200080108b3 */
[--C-:B------:R-:W-:Y:S01]  /*7bf0*/  FFMA.FTZ R21, R152, UR10, -R179.reuse ;  /* 0x0000000a98157c23 */ /* 0x100fe200080108b3 */
        /* <DEDUP_REMOVED lines=8> */
[----:B------:R-:W1:Y:S01]  /*7c80*/  MUFU.EX2 R178, R178 ;  /* 0x000000b200b27308 */ /* 0x000e620000000800 */
[----:B0-----:R-:W-:-:S01]  /*7c90*/  FFMA.FTZ R177, R164, UR10, -R179 ;  /* 0x0000000aa4b17c23 */ /* 0x001fc200080108b3 */
[--C-:B------:R-:W-:Y:S01]  /*7ca0*/  FFMA.FTZ R164, R168, UR10, -R179.reuse ;  /* 0x0000000aa8a47c23 */ /* 0x100fe200080108b3 */
[----:B------:R-:W-:-:S01]  /*7cb0*/  FFMA.FTZ R168, R174, UR10, -R179 ;  /* 0x0000000aaea87c23 */ /* 0x000fc200080108b3 */
[----:B------:R-:W-:Y:S01]  /*7cc0*/  FFMA.FTZ R174, R8, R181, -8 ;  /* 0xc100000008ae7423 */ /* 0x000fe200000100b5 */
        /* <DEDUP_REMOVED lines=12> */
[----:B-1----:R-:W-:-:S01]  /*7d90*/  FFMA.FTZ R4, R15, R4, R178 ;  /* 0x000000040f047223 */ /* 0x002fc200000100b2 */
[----:B------:R-:W0:Y:S01]  /*7da0*/  MUFU.EX2 R9, R9 ;  /* 0x0000000900097308 */ /* 0x000e220000000800 */
[----:B------:R-:W-:-:S01]  /*7db0*/  FFMA.FTZ R154, R154, UR10, -R174 ;  /* 0x0000000a9a9a7c23 */ /* 0x000fc200080108ae */
[--C-:B------:R-:W-:Y:S01]  /*7dc0*/  FFMA.FTZ R20, R158, UR10, -R174.reuse ;  /* 0x0000000a9e147c23 */ /* 0x100fe200080108ae */
[----:B------:R-:W-:-:S01]  /*7dd0*/  FFMA.FTZ R161, R161, UR10, -R174 ;  /* 0x0000000aa1a17c23 */ /* 0x000fc200080108ae */
[----:B------:R-:W-:Y:S01]  /*7de0*/  FFMA.FTZ R169, R169, UR10, -R179 ;  /* 0x0000000aa9a97c23 */ /* 0x000fe200080108b3 */
[----:B------:R-:W-:-:S01]  /*7df0*/  FFMA.FTZ R163, R163, UR10, -R174 ;  /* 0x0000000aa3a37c23 */ /* 0x000fc200080108ae */
[----:B------:R-:W-:Y:S01]  /*7e00*/  FFMA.FTZ R179, R176, UR10, -R179 ;  /* 0x0000000ab0b37c23 */ /* 0x000fe200080108b3 */
[----:B------:R-:W-:-:S01]  /*7e10*/  FFMA.FTZ R167, R167, UR10, -R174 ;  /* 0x0000000aa7a77c23 */ /* 0x000fc200080108ae */
[----:B------:R-:W1:Y:S01]  /*7e20*/  MUFU.EX2 R21, R21 ;  /* 0x0000001500157308 */ /* 0x000e620000000800 */
[----:B------:R-:W-:-:S02]  /*7e30*/  IMAD.U32 R182, RZ, RZ, UR54 ;  /* 0x00000036ffb67e24 */ /* 0x000fc4000f8e00ff */
[--C-:B------:R-:W-:Y:S01]  /*7e40*/  FFMA.FTZ R170, R170, UR10, -R174.reuse ;  /* 0x0000000aaaaa7c23 */ /* 0x100fe200080108ae */
[----:B------:R-:W-:-:S01]  /*7e50*/  FFMA.FTZ R173, R173, UR10, -R174 ;  /* 0x0000000aadad7c23 */ /* 0x000fc200080108ae */
[----:B------:R-:W-:-:S03]  /*7e60*/  FFMA.FTZ R174, R175, UR10, -R174 ;  /* 0x0000000aafae7c23 */ /* 0x000fc600080108ae */
        /* <DEDUP_REMOVED lines=36> */
[----:B------:R2:W3:Y:S01]  /*80b0*/  MUFU.EX2 R176, R161 ;  /* 0x000000a100b07308 */ /* 0x0004e20000000800 */
[----:B0-----:R-:W-:-:S07]  /*80c0*/  FADD.FTZ R5, R20, R5 ;  /* 0x0000000514057221 */ /* 0x001fce0000010000 */
[----:B------:R-:W0:Y:S01]  /*80d0*/  MUFU.EX2 R169, R169 ;  /* 0x000000a900a97308 */ /* 0x000e220000000800 */
[----:B-1----:R-:W-:-:S01]  /*80e0*/  FADD.FTZ R158, R164, R157 ;  /* 0x0000009da49e7221 */ /* 0x002fc20000010000 */
[----:B--2---:R-:W-:-:S06]  /*80f0*/  IADD3 R161, -R197, 0xb, RZ ;  /* 0x0000000bc5a17810 */ /* 0x004fcc0007ffe1ff */
[----:B------:R-:W1:Y:S01]  /*8100*/  MUFU.EX2 R163, R163 ;  /* 0x000000a300a37308 */ /* 0x000e620000000800 */
[----:B---3--:R-:W-:-:S07]  /*8110*/  FADD.FTZ R5, R176, R5 ;  /* 0x00000005b0057221 */ /* 0x008fce0000010000 */
[----:B------:R-:W-:Y:S01]  /*8120*/  MUFU.EX2 R166, R166 ;  /* 0x000000a600a67308 */ /* 0x000fe20000000800 */
[----:B0-----:R-:W-:-:S07]  /*8130*/  FADD.FTZ R157, R169, R158 ;  /* 0x0000009ea99d7221 */ /* 0x001fce0000010000 */
[----:B------:R0:W2:Y:S01]  /*8140*/  MUFU.EX2 R180, R167 ;  /* 0x000000a700b47308 */ /* 0x0000a20000000800 */
[----:B-1----:R-:W-:-:S07]  /*8150*/  FADD.FTZ R5, R163, R5 ;  /* 0x00000005a3057221 */ /* 0x002fce0000010000 */
[----:B------:R-:W-:Y:S01]  /*8160*/  MUFU.EX2 R171, R171 ;  /* 0x000000ab00ab7308 */ /* 0x000fe20000000800 */
[----:B0-----:R-:W-:Y:S01]  /*8170*/  @!P1 LEA R167, R182, UR41, 0x3 ;  /* 0x00000029b6a79c11 */ /* 0x001fe2000f8e18ff */
[----:B------:R-:W-:-:S04]  /*8180*/  WARPGROUP.DEPBAR.LE gsb0, 0x0 ;  /* 0x00008000000079c5 */ /* 0x000fc80000010000 */
[----:B------:R-:W-:Y:S02]  /*8190*/  @!P1 VIADD R4, R167, 0x28440 ;  /* 0x00028440a7049836 */ /* 0x000fe40000000000 */
[----:B------:R-:W0:Y:S01]  /*81a0*/  MUFU.EX2 R170, R170 ;  /* 0x000000aa00aa7308 */ /* 0x000e220000000800 */
[----:B--2---:R-:W-:-:S02]  /*81b0*/  FADD.FTZ R5, R180, R5 ;  /* 0x00000005b4057221 */ /* 0x004fc40000010000 */
[----:B------:R-:W-:Y:S01]  /*81c0*/  @!P1 PRMT R4, RZ, 0x654, R4 ;  /* 0x00000654ff049816 */ /* 0x000fe20000000004 */
[----:B------:R1:W-:Y:S06]  /*81d0*/  BAR.ARV R161, 0x100 ;  /* 0x000400a10000751d */ /* 0x0003ec0000002000 */
[----:B------:R-:W2:Y:S01]  /*81e0*/  MUFU.EX2 R168, R168 ;  /* 0x000000a800a87308 */ /* 0x000ea20000000800 */
[----:B------:R3:W-:Y:S01]  /*81f0*/  @!P1 SYNCS.ARRIVE.TRANS64.RED.A1T0 RZ, [R4+URZ], RZ ;  /* 0x000000ff04ff99a7 */ /* 0x0007e2000810043f */
[----:B0-----:R-:W-:-:S06]  /*8200*/  FADD.FTZ R5, R170, R5 ;  /* 0x00000005aa057221 */ /* 0x001fcc0000010000 */
[----:B------:R-:W0:Y:S01]  /*8210*/  MUFU.EX2 R182, R173 ;  /* 0x000000ad00b67308 */ /* 0x000e220000000800 */
[----:B---3--:R-:W-:-:S04]  /*8220*/  FADD.FTZ R4, R166, R157 ;  /* 0x0000009da6047221 */ /* 0x008fc80000010000 */
[----:B------:R-:W-:-:S03]  /*8230*/  FADD.FTZ R157, R171, R4 ;  /* 0x00000004ab9d7221 */ /* 0x000fc60000010000 */
[----:B------:R-:W3:Y:S01]  /*8240*/  MUFU.EX2 R179, R179 ;  /* 0x000000b300b37308 */ /* 0x000ee20000000800 */
[----:B--2---:R-:W-:-:S07]  /*8250*/  FADD.FTZ R4, R168, R157 ;  /* 0x0000009da8047221 */ /* 0x004fce0000010000 */
[----:B------:R-:W2:Y:S01]  /*8260*/  MUFU.EX2 R174, R174 ;  /* 0x000000ae00ae7308 */ /* 0x000ea20000000800 */
[----:B0-----:R-:W-:-:S01]  /*8270*/  FADD.FTZ R5, R182, R5 ;  /* 0x00000005b6057221 */ /* 0x001fc20000010000 */
[----:B---3--:R-:W-:-:S03]  /*8280*/  FADD.FTZ R4, R179, R4 ;  /* 0x00000004b3047221 */ /* 0x008fc60000010000 */
[----:B--2---:R-:W-:Y:S01]  /*8290*/  FADD.FTZ R5, R174, R5 ;  /* 0x00000005ae057221 */ /* 0x004fe20000010000 */
[----:B-1----:R-:W-:Y:S06]  /*82a0*/  @!P0 BRA `(.L_x_1033) ;  /* 0x0000000000048947 */ /* 0x002fec0003800000 */
[----:B------:R-:W-:Y:S01]  /*82b0*/  BPT.TRAP 0x1 ;  /* 0x000000040000795c */ /* 0x000fe20000300000 */
.L_x_1033:
        /* <DEDUP_REMOVED lines=156> */
.L_x_1024:
[----:B------:R-:W-:-:S13]  /*8c80*/  ISETP.GE.AND P2, PT, R6, UR38, PT ;  /* 0x0000002606007c0c */ /* 0x000fda000bf46270 */
[----:B------:R-:W-:Y:S05]  /*8c90*/  @!P2 BRA `(.L_x_1035) ;  /* 0x000000280004a947 */ /* 0x000fea0003800000 */
[----:B------:R-:W-:Y:S01]  /*8ca0*/  IMAD.IADD R14, R16, 0x1, -R17 ;  /* 0x00000001100e7824 */ /* 0x000fe200078e0a11 */
[----:B------:R-:W-:Y:S01]  /*8cb0*/  UMOV UR56, UR52 ;  /* 0x0000003400387c82 */ /* 0x000fe20008000000 */
[----:B------:R-:W-:Y:S01]  /*8cc0*/  IMAD.MOV.U32 R12, RZ, RZ, R8 ;  /* 0x000000ffff0c7224 */ /* 0x000fe200078e0008 */
[----:B------:R-:W-:Y:S01]  /*8cd0*/  UMOV UR57, UR44 ;  /* 0x0000002c00397c82 */ /* 0x000fe20008000000 */
[----:B------:R-:W-:Y:S01]  /*8ce0*/  IMAD.MOV.U32 R10, RZ, RZ, R7 ;  /* 0x000000ffff0a7224 */ /* 0x000fe200078e0007 */
[C-C-:B------:R-:W-:Y:S01]  /*8cf0*/  IADD3 R13, R14.reuse, 0x8, R3.reuse ;  /* 0x000000080e0d7810 */ /* 0x140fe20007ffe003 */
[----:B------:R-:W-:Y:S01]  /*8d00*/  IMAD.IADD R11, R14, 0x1, R3 ;  /* 0x000000010e0b7824 */ /* 0x000fe200078e0203 */
[----:B------:R-:W-:Y:S01]  /*8d10*/  ULDC UR53, c[0x0][0x9e4] ;  /* 0x0002790000357ab9 */ /* 0x000fe20000000800 */
[----:B------:R-:W-:Y:S01]  /*8d20*/  ULDC UR52, c[0x0][0x988] ;  /* 0x0002620000347ab9 */ /* 0x000fe20000000800 */
[----:B------:R-:W-:Y:S01]  /*8d30*/  LOP3.LUT R9, RZ, R13, RZ, 0x33, !PT ;  /* 0x0000000dff097212 */ /* 0x000fe200078e33ff */
[----:B------:R-:W-:-:S06]  /*8d40*/  ULDC UR54, c[0x0][0x9e0] ;  /* 0x0002780000367ab9 */ /* 0x000fcc0000000800 */
.L_x_1053:
[----:B------:R-:W-:Y:S01]  /*8d50*/  ISETP.NE.AND P3, PT, RZ, UR42, PT ;  /* 0x0000002aff007c0c */ /* 0x000fe2000bf65270 */
[----:B------:R-:W-:-:S04]  /*8d60*/  UISETP.NE.AND UP0, UPT, UR56, 0x1, UPT ;  /* 0x000000013800788c */ /* 0x000fc8000bf05270 */
[----:B------:R-:W-:-:S04]  /*8d70*/  USEL UR44, URZ, 0x1, UP0 ;  /* 0x000000013f2c7887 */ /* 0x000fc80008000000 */
[----:B------:R-:W-:-:S04]  /*8d80*/  ULOP3.LUT UR44, UR57, UR44, URZ, 0x3c, !UPT ;  /* 0x0000002c392c7292 */ /* 0x000fc8000f8e3c3f */
[----:B------:R-:W-:Y:S08]  /*8d90*/  @P3 BRA `(.L_x_1036) ;  /* 0x0000000000383947 */ /* 0x000ff00003800000 */
[----:B------:R-:W-:Y:S05]  /*8da0*/  @!P0 BRA `(.L_x_1037) ;  /* 0x0000000000048947 */ /* 0x000fea0003800000 */
[----:B------:R-:W-:Y:S01]  /*8db0*/  BPT.TRAP 0x1 ;  /* 0x000000040000795c */ /* 0x000fe20000300000 */
.L_x_1037:
        /* <DEDUP_REMOVED lines=9> */
.L_x_1038:
[----:B-1----:R-:W-:Y:S05]  /*8e50*/  @P2 BRA `(.L_x_1036) ;  /* 0x0000000000082947 */ /* 0x002fea0003800000 */
[----:B------:R-:W1:Y:S02]  /*8e60*/  SYNCS.PHASECHK.TRANS64.TRYWAIT P2, [UR6+0x28430], R7 ;  /* 0x02843007ff0075a7 */ /* 0x000e640008040146 */
[----:B-1----:R-:W-:Y:S05]  /*8e70*/  @!P2 BRA `(.L_x_1039) ;  /* 0x000000c00014a947 */ /* 0x002fea0003800000 */
.L_x_1036:
        /* <DEDUP_REMOVED lines=50> */
.L_x_1041:
[----:B------:R-:W-:Y:S01]  /*91a0*/  ULEA UR6, UR56, UR41, 0x3 ;  /* 0x0000002938067291 */ /* 0x000fe2000f8e183f */
[----:B------:R-:W-:-:S05]  /*91b0*/  IMAD.U32 R7, RZ, RZ, UR57 ;  /* 0x00000039ff077e24 */ /* 0x000fca000f8e00ff */
[----:B------:R-:W-:-:S04]  /*91c0*/  SHF.L.U32 R7, R7, 0x1f, RZ ;  /* 0x0000001f07077819 */ /* 0x000fc800000006ff */
[----:B------:R0:W1:Y:S01]  /*91d0*/  SYNCS.PHASECHK.TRANS64.TRYWAIT P2, [UR6+0x28450], R7 ;  /* 0x02845007ff0075a7 */ /* 0x0000620008040146 */
[----:B------:R-:W-:Y:S05]  /*91e0*/  @!P0 BRA `(.L_x_1042) ;  /* 0x0000000000048947 */ /* 0x000fea0003800000 */
[----:B------:R-:W-:Y:S01]  /*91f0*/  BPT.TRAP 0x1 ;  /* 0x000000040000795c */ /* 0x000fe20000300000 */
.L_x_1042:
[----:B-1----:R-:W-:Y:S05]  /*9200*/  @P2 BRA `(.L_x_1040) ;  /* 0x0000000000082947 */ /* 0x002fea0003800000 */
[----:B------:R-:W1:Y:S02]  /*9210*/  SYNCS.PHASECHK.TRANS64.TRYWAIT P2, [UR6+0x28450], R7 ;  /* 0x02845007ff0075a7 */ /* 0x000e640008040146 */
[----:B-1----:R-:W-:Y:S05]  /*9220*/  @!P2 BRA `(.L_x_1043) ;  /* 0x000000bc0040a947 */ /* 0x002fea0003800000 */
.L_x_1040:
[----:B------:R-:W-:Y:S01]  /*9230*/  UIADD3 UR6, UR41, 0x8000, URZ ;  /* 0x0000800029067890 */ /* 0x000fe2000fffe03f */
[----:B------:R-:W-:Y:S01]  /*9240*/  WARPGROUP.ARRIVE ;  /* 0x00000000000079c5 */ /* 0x000fe20000000000 */
[----:B------:R-:W-:-:S05]  /*9250*/  UMOV UR7, 0x80000020 ;  /* 0x8000002000077882 */ /* 0x000fca0000000000 */
[----:B------:R-:W2:Y:S01]  /*9260*/  S2R R197, SR_TID.X ;  /* 0x0000000000c57919 */ /* 0x000ea20000002100 */
[----:B------:R-:W-:Y:S01]  /*9270*/  USHF.R.U32.HI UR6, URZ, 0x4, UR6 ;  /* 0x000000043f067899 */ /* 0x000fe20008011606 */
[C---:B------:R-:W-:Y:S01]  /*9280*/  FMUL.FTZ R14, R0.reuse, R153 ;  /* 0x00000099000e7220 */ /* 0x040fe20000410000 */
[C---:B------:R-:W-:Y:S01]  /*9290*/  FMUL.FTZ R153, R0.reuse, R162 ;  /* 0x000000a200997220 */ /* 0x040fe20000410000 */
[----:B------:R-:W-:Y:S01]  /*92a0*/  FMUL.FTZ R162, R0, R179 ;  /* 0x000000b300a27220 */ /* 0x000fe20000410000 */
[----:B------:R-:W-:Y:S01]  /*92b0*/  ULOP3.LUT UR6, UR6, 0x3fff, URZ, 0xc0, !UPT ;  /* 0x00003fff06067892 */ /* 0x000fe2000f8ec03f */
[----:B------:R-:W-:Y:S02]  /*92c0*/  IMAD.SHL.U32 R179, R6, 0x40, RZ ;  /* 0x0000004006b37824 */ /* 0x000fe400078e00ff */
[C---:B01----:R-:W-:Y:S01]  /*92d0*/  FMUL.FTZ R7, R0.reuse, R152 ;  /* 0x0000009800077220 */ /* 0x043fe20000410000 */
[C---:B------:R-:W-:Y:S01]  /*92e0*/  FMUL.FTZ R8, R0.reuse, R154 ;  /* 0x0000009a00087220 */ /* 0x040fe20000410000 */
[----:B------:R-:W-:Y:S01]  /*92f0*/  ULOP3.LUT UR6, UR6, 0x10000, URZ, 0xfc, !UPT ;  /* 0x0001000006067892 */ /* 0x000fe2000f8efc3f */
[C---:B------:R-:W-:Y:S01]  /*9300*/  FMUL.FTZ R20, R0.reuse, R155 ;  /* 0x0000009b00147220 */ /* 0x040fe20000410000 */
[C---:B------:R-:W-:Y:S01]  /*9310*/  FMUL.FTZ R15, R0.reuse, R156 ;  /* 0x0000009c000f7220 */ /* 0x040fe20000410000 */
[C---:B------:R-:W-:Y:S01]  /*9320*/  FMUL.FTZ R21, R0.reuse, R158 ;  /* 0x0000009e00157220 */ /* 0x040fe20000410000 */
        /* <DEDUP_REMOVED lines=18> */
[----:B------:R-:W-:Y:S01]  /*9450*/  FMUL.FTZ R167, R0, R183 ;  /* 0x000000b700a77220 */ /* 0x000fe20000410000 */
[----:B------:R-:W-:Y:S01]  /*9460*/  IADD3 R170, R16, 0x1, -R179 ;  /* 0x0000000110aa7810 */ /* 0x000fe20007ffe8b3 */
[C---:B------:R-:W-:Y:S01]  /*9470*/  FMUL.FTZ R177, R0.reuse, R177 ;  /* 0x000000b100b17220 */ /* 0x040fe20000410000 */
[----:B--2---:R-:W-:Y:S01]  /*9480*/  SHF.R.U32.HI R197, RZ, 0x7, R197 ;  /* 0x00000007ffc57819 */ /* 0x004fe200000116c5 */
[----:B------:R-:W0:Y:S01]  /*9490*/  MUFU.TANH R7, R7 ;  /* 0x0000000700077308 */ /* 0x000e220000002400 */
[----:B------:R-:W-:-:S02]  /*94a0*/  FMUL.FTZ R176, R0, R176 ;  /* 0x000000b000b07220 */ /* 0x000fc40000410000 */
[----:B------:R-:W-:-:S05]  /*94b0*/  IADD3 R171, -R197, 0xb, RZ ;  /* 0x0000000bc5ab7810 */ /* 0x000fca0007ffe1ff */
        /* <DEDUP_REMOVED lines=24> */
[----:B------:R-:W-:-:S04]  /*9640*/  FMUL.FTZ R188, R0, R173 ;  /* 0x000000ad00bc7220 */ /* 0x000fc80000410000 */
[----:B------:R-:W0:Y:S01]  /*9650*/  MUFU.TANH R190, R177 ;  /* 0x000000b100be7308 */ /* 0x000e220000002400 */
[----:B------:R-:W-:Y:S07]  /*9660*/  QGMMA.64x256x32.F32.E4M3.E4M3 R24, R184, gdesc[UR4], R24, gsb0 ;  /* 0x03e00004b8187df3 */ /* 0x000fee0008000818 */
[----:B------:R-:W0:Y:S08]  /*9670*/  MUFU.TANH R188, R188 ;  /* 0x000000bc00bc7308 */ /* 0x000e300000002400 */
[----:B------:R5:W0:Y:S01]  /*9680*/  MUFU.TANH R189, R176 ;  /* 0x000000b000bd7308 */ /* 0x000a220000002400 */
[----:B------:R-:W-:-:S02]  /*9690*/  WARPGROUP.DEPBAR.LE gsb0, 0x0 ;  /* 0x00008000000079c5 */ /* 0x000fc40000010000 */
[C---:B------:R-:W-:Y:S01]  /*96a0*/  FMUL.FTZ R186, R0.reuse, R164 ;  /* 0x000000a400ba7220 */ /* 0x040fe20000410000 */
[----:B------:R-:W-:Y:S02]  /*96b0*/  IMAD.U32 R164, RZ, RZ, UR55 ;  /* 0x00000037ffa47e24 */ /* 0x000fe4000f8e00ff */
[C---:B------:R-:W-:Y:S01]  /*96c0*/  FMUL.FTZ R184, R0.reuse, R160 ;  /* 0x000000a000b87220 */ /* 0x040fe20000410000 */
[C---:B------:R-:W-:Y:S01]  /*96d0*/  FMUL.FTZ R185, R0.reuse, R161 ;  /* 0x000000a100b97220 */ /* 0x040fe20000410000 */
[C---:B------:R-:W-:Y:S01]  /*96e0*/  FMUL.FTZ R187, R0.reuse, R165 ;  /* 0x000000a500bb7220 */ /* 0x040fe20000410000 */
[C---:B------:R-:W-:Y:S01]  /*96f0*/  FMUL.FTZ R160, R0.reuse, R174 ;  /* 0x000000ae00a07220 */ /* 0x040fe20000410000 */
[----:B------:R-:W-:Y:S01]  /*9700*/  FMUL.FTZ R161, R0, R175 ;  /* 0x000000af00a17220 */ /* 0x000fe20000410000 */
[----:B------:R-:W-:Y:S01]  /*9710*/  @!P1 LEA R164, R164, UR41, 0x3 ;  /* 0x00000029a4a49c11 */ /* 0x000fe2000f8e18ff */
[----:B------:R-:W0:Y:S01]  /*9720*/  MUFU.TANH R184, R184 ;  /* 0x000000b800b87308 */ /* 0x000e220000002400 */
[----:B------:R-:W-:-:S03]  /*9730*/  IMAD.IADD R165, R170, 0x1, -R17 ;  /* 0x00000001aaa57824 */ /* 0x000fc600078e0a11 */
[----:B------:R-:W-:Y:S02]  /*9740*/  @!P1 VIADD R164, R164, 0x28440 ;  /* 0x00028440a4a49836 */ /* 0x000fe40000000000 */
[----:B------:R-:W-:Y:S02]  /*9750*/  IMAD R165, R2, -0x2, R165 ;  /* 0xfffffffe02a57824 */ /* 0x000fe400078e02a5 */
[----:B------:R-:W0:Y:S01]  /*9760*/  MUFU.TANH R185, R185 ;  /* 0x000000b900b97308 */ /* 0x000e220000002400 */
[----:B------:R-:W-:Y:S01]  /*9770*/  @!P1 PRMT R164, RZ, 0x654, R164 ;  /* 0x00000654ffa49816 */ /* 0x000fe200000000a4 */
[----:B------:R0:W-:Y:S06]  /*9780*/  BAR.ARV R171, 0x100 ;  /* 0x000400ab0000751d */ /* 0x0001ec0000002000 */
[----:B------:R-:W0:Y:S01]  /*9790*/  MUFU.TANH R186, R186 ;  /* 0x000000ba00ba7308 */ /* 0x000e220000002400 */
[C---:B------:R-:W-:Y:S01]  /*97a0*/  VIADD R182, R165.reuse, UR54 ;  /* 0x00000036a5b67c36 */ /* 0x040fe20008000000 */
[----:B------:R0:W-:Y:S01]  /*97b0*/  @!P1 SYNCS.ARRIVE.TRANS64.RED.A1T0 RZ, [R164+URZ], RZ ;  /* 0x000000ffa4ff99a7 */ /* 0x0001e2000810043f */
[----:B------:R-:W-:-:S02]  /*97c0*/  VIADD R198, R165, UR49 ;  /* 0x00000031a5c67c36 */ /* 0x000fc40008000000 */
[C---:B-----5:R-:W-:Y:S02]  /*97d0*/  IMAD.IADD R176, R3.reuse, 0x1, R182 ;  /* 0x0000000103b07824 */ /* 0x060fe400078e02b6 */
[----:B------:R-:W-:Y:S01]  /*97e0*/  IMAD.IADD R178, R3, 0x1, R198 ;  /* 0x0000000103b27824 */ /* 0x000fe200078e02c6 */
[----:B------:R-:W0:Y:S08]  /*97f0*/  MUFU.TANH R187, R187 ;  /* 0x000000bb00bb7308 */ /* 0x000e300000002400 */
[----:B------:R-:W0:Y:S08]  /*9800*/  MUFU.TANH R160, R160 ;  /* 0x000000a000a07308 */ /* 0x000e300000002400 */
[----:B------:R-:W0:Y:S01]  /*9810*/  MUFU.TANH R161, R161 ;  /* 0x000000a100a17308 */ /* 0x000e220000002400 */
[----:B-1234-:R-:W-:Y:S05]  /*9820*/  @!P6 BRA `(.L_x_1044) ;  /* 0x00000000005ce947 */ /* 0x01efea0003800000 */
[----:B------:R-:W-:Y:S01]  /*9830*/  ISETP.GT.AND P2, PT, R11, -0x1, PT ;  /* 0xffffffff0b00780c */ /* 0x000fe20003f44270 */
[----:B------:R-:W-:-:S12]  /*9840*/  BSSY B0, `(.L_x_1045) ;  /* 0x0000011000007945 */ /* 0x000fd80003800000 */
[----:B------:R-:W-:Y:S05]  /*9850*/  @P2 BRA `(.L_x_1046) ;  /* 0x0000000000242947 */ /* 0x000fea0003800000 */
[----:B------:R-:W-:Y:S01]  /*9860*/  IMAD.U32 R173, RZ, RZ, UR53 ;  /* 0x00000035ffad7e24 */ /* 0x000fe2000f8e00ff */
[----:B------:R-:W-:-:S04]  /*9870*/  IADD3 R170, R3, R16, -R17 ;  /* 0x0000001003aa7210 */ /* 0x000fc80007ffe811 */
[----:B------:R-:W-:Y:S02]  /*9880*/  ISETP.NE.AND P2, PT, R173, 0x1, PT ;  /* 0x00000001ad00780c */ /* 0x000fe40003f45270 */
[----:B0-----:R-:W-:-:S11]  /*9890*/  LOP3.LUT R171, RZ, R170, RZ, 0x33, !PT ;  /* 0x000000aaffab7212 */ /* 0x001fd600078e33ff */
[----:B------:R-:W0:Y:S02]  /*98a0*/  @P2 LDC.64 R164, c[0x0][0x9e8] ;  /* 0x00027a00ffa42b82 */ /* 0x000e240000000a00 */
[----:B0-----:R-:W-:-:S05]  /*98b0*/  @P2 IMAD.HI.U32 R164, R171, R164, RZ ;  /* 0x000000a4aba42227 */ /* 0x001fca00078e00ff */
[----:B------:R-:W-:-:S04]  /*98c0*/  @P2 SHF.R.U32.HI R171, RZ, R165, R164 ;  /* 0x000000a5ffab2219 */ /* 0x000fc800000116a4 */
[----:B------:R-:W-:Y:S01]  /*98d0*/  LOP3.LUT R164, RZ, R171, RZ, 0x33, !PT ;  /* 0x000000abffa47212 */ /* 0x000fe200078e33ff */
[----:B------:R-:W-:Y:S06]  /*98e0*/  BRA `(.L_x_1047) ;  /* 0x0000000000187947 */ /* 0x000fec0003800000 */
.L_x_1046:
[----:B------:R-:W-:-:S05]  /*98f0*/  IMAD.U32 R173, RZ, RZ, UR53 ;  /* 0x00000035ffad7e24 */ /* 0x000fca000f8e00ff */
[----:B------:R-:W-:-:S13]  /*9900*/  ISETP.NE.AND P2, PT, R173, 0x1, PT ;  /* 0x00000001ad00780c */ /* 0x000fda0003f45270 */
[----:B0-----:R-:W0:Y:S02]  /*9910*/  @P2 LDC.64 R164, c[0x0][0x9e8] ;  /* 0x00027a00ffa42b82 */ /* 0x001e240000000a00 */
[----:B0-----:R-:W-:-:S04]  /*9920*/  @P2 IMAD.HI.U32 R170, R11, R164, RZ ;  /* 0x000000a40baa2227 */ /* 0x001fc800078e00ff */
[----:B------:R-:W-:Y:S01]  /*9930*/  IMAD.MOV.U32 R164, RZ, RZ, R11 ;  /* 0x000000ffffa47224 */ /* 0x000fe200078e000b */
[----:B------:R-:W-:-:S07]  /*9940*/  @P2 SHF.R.U32.HI R164, RZ, R165, R170 ;  /* 0x000000a5ffa42219 */ /* 0x000fce00000116aa */
.L_x_1047:
[----:B------:R-:W-:Y:S05]  /*9950*/  BSYNC B0 ;  /* 0x0000000000007941 */ /* 0x000fea0003800000 */
.L_x_1045:
[----:B------:R-:W-:-:S04]  /*9960*/  IMAD R165, R164, R173, -R179 ;  /* 0x000000ada4a57224 */ /* 0x000fc800078e0ab3 */
[----:B------:R-:W-:-:S05]  /*9970*/  IMAD R165, R2, -0x2, R165 ;  /* 0xfffffffe02a57824 */ /* 0x000fca00078e02a5 */
[----:B------:R-:W-:Y:S02]  /*9980*/  VIADDMNMX R176, R165, R173, R176, PT ;  /* 0x000000ada5b07246 */ /* 0x000fe400038001b0 */
[----:B------:R-:W-:-:S07]  /*9990*/  VIMNMX R178, R178, R165, !PT ;  /* 0x000000a5b2b27248 */ /* 0x000fce0007fe0100 */
.L_x_1044:
[----:B------:R-:W-:-:S04]  /*99a0*/  ISETP.GT.AND P2, PT, R6, -0x1, PT ;  /* 0xffffffff0600780c */ /* 0x000fc80003f44270 */
[C---:B------:R-:W-:Y:S02]  /*99b0*/  ISETP.GT.AND P3, PT, R178.reuse, RZ, P2 ;  /* 0x000000ffb200720c */ /* 0x040fe40001764270 */
[----:B------:R-:W-:Y:S02]  /*99c0*/  ISETP.GT.AND P5, PT, R178, 0x1, P2 ;  /* 0x00000001b200780c */ /* 0x000fe400017a4270 */
[----:B------:R-:W-:Y:S02]  /*99d0*/  ISETP.LT.OR P4, PT, R176, 0x1, P3 ;  /* 0x00000001b000780c */ /* 0x000fe40001f81670 */
[C---:B------:R-:W-:Y:S02]  /*99e0*/  ISETP.GT.AND P3, PT, R178.reuse, 0x8, P2 ;  /* 0x00000008b200780c */ /* 0x040fe40001764270 */
[----:B0-----:R-:W-:Y:S02]  /*99f0*/  FSEL R177, R7, -INF , !P4 ;  /* 0xff80000007b17808 */ /* 0x001fe40006000000 */
[----:B------:R-:W-:-:S02]  /*9a00*/  ISETP.GT.AND P4, PT, R178, 0x9, P2 ;  /* 0x00000009b200780c */ /* 0x000fc40001784270 */
        /* <DEDUP_REMOVED lines=12> */
[----:B------:R-:W-:Y:S02]  /*9ad0*/  FSEL R184, R184, -INF , !P5 ;  /* 0xff800000b8b87808 */ /* 0x000fe40006800000 */
[----:B------:R-:W-:Y:S02]  /*9ae0*/  FSEL R185, R185, -INF , !P3 ;  /* 0xff800000b9b97808 */ /* 0x000fe40005800000 */
[----:B------:R-:W-:Y:S02]  /*9af0*/  FSEL R186, R186, -INF , !P4 ;  /* 0xff800000baba7808 */ /* 0x000fe40006000000 */
[C---:B------:R-:W-:Y:S02]  /*9b00*/  ISETP.GT.AND P5, PT, R178.reuse, 0x19, P2 ;  /* 0x00000019b200780c */ /* 0x040fe400017a4270 */
[C---:B------:R-:W-:Y:S02]  /*9b10*/  ISETP.GT.AND P3, PT, R178.reuse, 0x20, P2 ;  /* 0x00000020b200780c */ /* 0x040fe40001764270 */
        /* <DEDUP_REMOVED lines=22> */
[--C-:B------:R-:W-:Y:S02]  /*9c80*/  IADD3 R176, R182, 0x8, R3.reuse ;  /* 0x00000008b6b07810 */ /* 0x100fe40007ffe003 */
[----:B------:R-:W-:Y:S02]  /*9c90*/  IADD3 R178, R198, 0x8, R3 ;  /* 0x00000008c6b27810 */ /* 0x000fe40007ffe003 */
[----:B------:R-:W-:-:S02]  /*9ca0*/  FSEL R172, R190, -INF , !P5 ;  /* 0xff800000beac7808 */ /* 0x000fc40006800000 */
[----:B------:R-:W-:Y:S02]  /*9cb0*/  FSEL R165, R180, -INF , !P3 ;  /* 0xff800000b4a57808 */ /* 0x000fe40005800000 */
[----:B------:R-:W-:Y:S01]  /*9cc0*/  FSEL R157, R181, -INF , !P4 ;  /* 0xff800000b59d7808 */ /* 0x000fe20006000000 */
[----:B------:R-:W-:Y:S06]  /*9cd0*/  @!P6 BRA `(.L_x_1048) ;  /* 0x000000000058e947 */ /* 0x000fec0003800000 */
[----:B------:R-:W-:Y:S01]  /*9ce0*/  ISETP.GT.AND P3, PT, R13, -0x1, PT ;  /* 0xffffffff0d00780c */ /* 0x000fe20003f64270 */
[----:B------:R-:W-:-:S12]  /*9cf0*/  BSSY B0, `(.L_x_1049) ;  /* 0x0000010000007945 */ /* 0x000fd80003800000 */
[----:B------:R-:W-:Y:S05]  /*9d00*/  @P3 BRA `(.L_x_1050) ;  /* 0x0000000000203947 */ /* 0x000fea0003800000 */
[----:B------:R-:W-:Y:S02]  /*9d10*/  IMAD.U32 R181, RZ, RZ, UR53 ;  /* 0x00000035ffb57e24 */ /* 0x000fe4000f8e00ff */
[----:B------:R-:W-:-:S03]  /*9d20*/  IMAD.MOV.U32 R7, RZ, RZ, R9 ;  /* 0x000000ffff077224 */ /* 0x000fc600078e0009 */
[----:B------:R-:W-:-:S13]  /*9d30*/  ISETP.NE.AND P3, PT, R181, 0x1, PT ;  /* 0x00000001b500780c */ /* 0x000fda0003f65270 */
[----:B------:R-:W0:Y:S02]  /*9d40*/  @P3 LDC.64 R14, c[0x0][0x9e8] ;  /* 0x00027a00ff0e3b82 */ /* 0x000e240000000a00 */
[----:B0-----:R-:W-:-:S05]  /*9d50*/  @P3 IMAD.HI.U32 R14, R9, R14, RZ ;  /* 0x0000000e090e3227 */ /* 0x001fca00078e00ff */
[----:B------:R-:W-:-:S04]  /*9d60*/  @P3 SHF.R.U32.HI R7, RZ, R15, R14 ;  /* 0x0000000fff073219 */ /* 0x000fc8000001160e */
[----:B------:R-:W-:Y:S01]  /*9d70*/  LOP3.LUT R14, RZ, R7, RZ, 0x33, !PT ;  /* 0x00000007ff0e7212 */ /* 0x000fe200078e33ff */
[----:B------:R-:W-:Y:S06]  /*9d80*/  BRA `(.L_x_1051) ;  /* 0x0000000000187947 */ /* 0x000fec0003800000 */
.L_x_1050:
[----:B------:R-:W-:-:S05]  /*9d90*/  IMAD.U32 R181, RZ, RZ, UR53 ;  /* 0x00000035ffb57e24 */ /* 0x000fca000f8e00ff */
[----:B------:R-:W-:-:S13]  /*9da0*/  ISETP.NE.AND P3, PT, R181, 0x1, PT ;  /* 0x00000001b500780c */ /* 0x000fda0003f65270 */
[----:B------:R-:W0:Y:S02]  /*9db0*/  @P3 LDC.64 R14, c[0x0][0x9e8] ;  /* 0x00027a00ff0e3b82 */ /* 0x000e240000000a00 */
[----:B0-----:R-:W-:-:S04]  /*9dc0*/  @P3 IMAD.HI.U32 R180, R13, R14, RZ ;  /* 0x0000000e0db43227 */ /* 0x001fc800078e00ff */
[----:B------:R-:W-:Y:S01]  /*9dd0*/  IMAD.MOV.U32 R14, RZ, RZ, R13 ;  /* 0x000000ffff0e7224 */ /* 0x000fe200078e000d */
[----:B------:R-:W-:-:S07]  /*9de0*/  @P3 SHF.R.U32.HI R14, RZ, R15, R180 ;  /* 0x0000000fff0e3219 */ /* 0x000fce00000116b4 */
.L_x_1051:
[----:B------:R-:W-:Y:S05]  /*9df0*/  BSYNC B0 ;  /* 0x0000000000007941 */ /* 0x000fea0003800000 */
.L_x_1049:
[----:B------:R-:W-:-:S04]  /*9e00*/  IMAD R179, R14, R181, -R179 ;  /* 0x000000b50eb37224 */ /* 0x000fc800078e0ab3 */
[----:B------:R-:W-:-:S05]  /*9e10*/  IMAD R179, R2, -0x2, R179 ;  /* 0xfffffffe02b37824 */ /* 0x000fca00078e02b3 */
[----:B------:R-:W-:Y:S02]  /*9e20*/  VIADDMNMX R176, R179, R181, R176, PT ;  /* 0x000000b5b3b07246 */ /* 0x000fe400038001b0 */
[----:B------:R-:W-:-:S07]  /*9e30*/  VIMNMX R178, R178, R179, !PT ;  /* 0x000000b3b2b27248 */ /* 0x000fce0007fe0100 */
.L_x_1048:
        /* <DEDUP_REMOVED lines=10> */
[----:B------:R-:W-:Y:S02]  /*9ee0*/  ISETP.GT.AND P3, PT, R178, 0x1, P2 ;  /* 0x00000001b200780c */ /* 0x000fe40001764270 */
[----:B------:R-:W-:Y:S02]  /*9ef0*/  FMNMX.FTZ R7, R185, R14, !PT ;  /* 0x0000000eb9077209 */ /* 0x000fe40007810000 */
[----:B------:R-:W-:-:S02]  /*9f00*/  ISETP.LT.OR P4, PT, R176, 0x1, P4 ;  /* 0x00000001b000780c */ /* 0x000fc40002781670 */
[----:B------:R-:W-:Y:S02]  /*9f10*/  FMNMX.FTZ R14, R186, R7, !PT ;  /* 0x00000007ba0e7209 */ /* 0x000fe40007810000 */
[----:B------:R-:W-:Y:S02]  /*9f20*/  ISETP.LT.OR P3, PT, R176, 0x2, P3 ;  /* 0x00000002b000780c */ /* 0x000fe40001f61670 */
[----:B------:R-:W-:Y:S02]  /*9f30*/  FMNMX.FTZ R7, R187, R14, !PT ;  /* 0x0000000ebb077209 */ /* 0x000fe40007810000 */
[----:B------:R-:W-:Y:S02]  /*9f40*/  ISETP.GT.AND P5, PT, R178, 0x9, P2 ;  /* 0x00000009b200780c */ /* 0x000fe400017a4270 */
[----:B------:R-:W-:Y:S02]  /*9f50*/  FMNMX.FTZ R14, R170, R7, !PT ;  /* 0x00000007aa0e7209 */ /* 0x000fe40007810000 */
[----:B------:R-:W-:-:S02]  /*9f60*/  FSEL R20, R20, -INF , !P3 ;  /* 0xff80000014147808 */ /* 0x000fc40005800000 */
[----:B------:R-:W-:Y:S02]  /*9f70*/  FMNMX.FTZ R14, R171, R14, !PT ;  /* 0x0000000eab0e7209 */ /* 0x000fe40007810000 */
[----:B------:R-:W-:Y:S02]  /*9f80*/  ISETP.GT.AND P3, PT, R178, 0x10, P2 ;  /* 0x00000010b200780c */ /* 0x000fe40001764270 */
[----:B------:R-:W-:Y:S02]  /*9f90*/  FMNMX.FTZ R7, R169, R14, !PT ;  /* 0x0000000ea9077209 */ /* 0x000fe40007810000 */
[----:B------:R-:W-:Y:S02]  /*9fa0*/  ISETP.LT.OR P5, PT, R176, 0xa, P5 ;  /* 0x0000000ab000780c */ /* 0x000fe40002fa1670 */
[----:B------:R-:W-:Y:S02]  /*9fb0*/  FMNMX.FTZ R7, R168, R7, !PT ;  /* 0x00000007a8077209 */ /* 0x000fe40007810000 */
[----:B------:R-:W-:-:S02]  /*9fc0*/  ISETP.LT.OR P3, PT, R176, 0x11, P3 ;  /* 0x00000011b000780c */ /* 0x000fc40001f61670 */
[----:B------:R-:W-:Y:S02]  /*9fd0*/  FMNMX.FTZ R7, R164, R7, !PT ;  /* 0x00000007a4077209 */ /* 0x000fe40007810000 */
[----:B------:R-:W-:Y:S02]  /*9fe0*/  FSEL R152, R152, -INF , !P5 ;  /* 0xff80000098987808 */ /* 0x000fe40006800000 */
[----:B------:R-:W-:Y:S02]  /*9ff0*/  FMNMX.FTZ R14, R172, R7, !PT ;  /* 0x00000007ac0e7209 */ /* 0x000fe40007810000 */
[----:B------:R-:W-:Y:S02]  /*a000*/  ISETP.GT.AND P5, PT, R178, 0x11, P2 ;  /* 0x00000011b200780c */ /* 0x000fe400017a4270 */
[----:B------:R-:W-:Y:S02]  /*a010*/  FMNMX.FTZ R14, R165, R14, !PT ;  /* 0x0000000ea50e7209 */ /* 0x000fe40007810000 */
[----:B------:R-:W-:-:S02]  /*a020*/  FSEL R153, R153, -INF , !P3 ;  /* 0xff80000099997808 */ /* 0x000fc40005800000 */
[----:B------:R-:W-:Y:S02]  /*a030*/  FMNMX.FTZ R14, R157, R14, !PT ;  /* 0x0000000e9d0e7209 */ /* 0x000fe40007810000 */
[----:B------:R-:W-:Y:S02]  /*a040*/  ISETP.GT.AND P3, PT, R178, 0x18, P2 ;  /* 0x00000018b200780c */ /* 0x000fe40001764270 */
[C---:B------:R-:W-:Y:S01]  /*a050*/  ISETP.LT.OR P5, PT, R176.reuse, 0x12, P5 ;  /* 0x00000012b000780c */ /* 0x040fe20002fa1670 */
[----:B------:R-:W0:Y:S01]  /*a060*/  SHFL.BFLY PT, R7, R14, 0x2, 0x1f ;  /* 0x0c401f000e077f89 */ /* 0x000e2200000e0000 */
[----:B------:R-:W-:Y:S02]  /*a070*/  ISETP.LT.OR P3, PT, R176, 0x19, P3 ;  /* 0x00000019b000780c */ /* 0x000fe40001f61670 */
[----:B------:R-:W-:Y:S02]  /*a080*/  FSEL R154, R154, -INF , !P5 ;  /* 0xff8000009a9a7808 */ /* 0x000fe40006800000 */
[----:B------:R-:W-:-:S02]  /*a090*/  ISETP.GT.AND P5, PT, R178, 0x20, P2 ;  /* 0x00000020b200780c */ /* 0x000fc400017a4270 */
[----:B------:R-:W-:Y:S02]  /*a0a0*/  FSEL R155, R155, -INF , !P3 ;  /* 0xff8000009b9b7808 */ /* 0x000fe40005800000 */
[----:B------:R-:W-:Y:S02]  /*a0b0*/  ISETP.LT.OR P5, PT, R176, 0x21, P5 ;  /* 0x00000021b000780c */ /* 0x000fe40002fa1670 */
[----:B------:R-:W-:Y:S02]  /*a0c0*/  ISETP.GT.AND P3, PT, R178, 0x21, P2 ;  /* 0x00000021b200780c */ /* 0x000fe40001764270 */
[----:B------:R-:W-:Y:S02]  /*a0d0*/  FSEL R158, R158, -INF , !P5 ;  /* 0xff8000009e9e7808 */ /* 0x000fe40006800000 */
[----:B------:R-:W-:-:S04]  /*a0e0*/  ISETP.LT.OR P3, PT, R176, 0x22, P3 ;  /* 0x00000022b000780c */ /* 0x000fc80001f61670 */
[----:B------:R-:W-:Y:S02]  /*a0f0*/  FSEL R159, R159, -INF , !P3 ;  /* 0xff8000009f9f7808 */ /* 0x000fe40005800000 */
[----:B------:R-:W-:Y:S02]  /*a100*/  ISETP.GT.AND P3, PT, R178, 0x29, P2 ;  /* 0x00000029b200780c */ /* 0x000fe40001764270 */
[----:B0-----:R-:W-:Y:S01]  /*a110*/  FMNMX.FTZ R15, R14, R7, !PT ;  /* 0x000000070e0f7209 */ /* 0x001fe20007810000 */
[----:B------:R-:W-:Y:S01]  /*a120*/  IMAD.U32 R14, RZ, RZ, UR10 ;  /* 0x0000000aff0e7e24 */ /* 0x000fe2000f8e00ff */
[----:B------:R-:W-:-:S03]  /*a130*/  ISETP.LT.OR P3, PT, R176, 0x2a, P3 ;  /* 0x0000002ab000780c */ /* 0x000fc60001f61670 */
[----:B------:R-:W0:Y:S01]  /*a140*/  SHFL.BFLY PT, R180, R15, 0x1, 0x1f ;  /* 0x0c201f000fb47f89 */ /* 0x000e2200000e0000 */
[----:B------:R-:W-:Y:S02]  /*a150*/  FSEL R161, R161, -INF , !P3 ;  /* 0xff800000a1a17808 */ /* 0x000fe40005800000 */
[----:B------:R-:W-:-:S04]  /*a160*/  ISETP.GT.AND P3, PT, R178, 0x31, P2 ;  /* 0x00000031b200780c */ /* 0x000fc80001764270 */
[----:B------:R-:W-:-:S04]  /*a170*/  ISETP.LT.OR P3, PT, R176, 0x32, P3 ;  /* 0x00000032b000780c */ /* 0x000fc80001f61670 */
[----:B------:R-:W-:Y:S02]  /*a180*/  FSEL R162, R162, -INF , !P3 ;  /* 0xff800000a2a27808 */ /* 0x000fe40005800000 */
[----:B0-----:R-:W-:Y:S02]  /*a190*/  FMNMX.FTZ R7, R15, R180, !PT ;  /* 0x000000b40f077209 */ /* 0x001fe40007810000 */
[----:B------:R-:W-:Y:S02]  /*a1a0*/  FSEL R15, R8, -INF , !P4 ;  /* 0xff800000080f7808 */ /* 0x000fe40006000000 */
[----:B------:R-:W-:Y:S02]  /*a1b0*/  ISETP.GT.AND P4, PT, R178, 0x19, P2 ;  /* 0x00000019b200780c */ /* 0x000fe40001784270 */
[----:B------:R-:W-:Y:S02]  /*a1c0*/  FMNMX.FTZ R179, R15, R12, !PT ;  /* 0x0000000c0fb37209 */ /* 0x000fe40007810000 */
[----:B------:R-:W-:-:S02]  /*a1d0*/  ISETP.LT.OR P4, PT, R176, 0x1a, P4 ;  /* 0x0000001ab000780c */ /* 0x000fc40002781670 */
[----:B------:R-:W-:Y:S02]  /*a1e0*/  FMNMX.FTZ R8, R20, R179, !PT ;  /* 0x000000b314087209 */ /* 0x000fe40007810000 */
[----:B------:R-:W-:Y:S02]  /*a1f0*/  FSEL R156, R156, -INF , !P4 ;  /* 0xff8000009c9c7808 */ /* 0x000fe40006000000 */
[----:B------:R-:W-:Y:S02]  /*a200*/  FMNMX.FTZ R179, R21, R8, !PT ;  /* 0x0000000815b37209 */ /* 0x000fe40007810000 */
[----:B------:R-:W-:Y:S02]  /*a210*/  ISETP.GT.AND P4, PT, R178, 0x28, P2 ;  /* 0x00000028b200780c */ /* 0x000fe40001784270 */
[----:B------:R-:W-:Y:S02]  /*a220*/  FMNMX.FTZ R8, R152, R179, !PT ;  /* 0x000000b398087209 */ /* 0x000fe40007810000 */
[----:B------:R-:W-:-:S02]  /*a230*/  FSETP.NEU.FTZ.AND P5, PT, R7, -INF , PT ;  /* 0xff8000000700780b */ /* 0x000fc40003fbd000 */
[----:B------:R-:W-:Y:S01]  /*a240*/  FMNMX.FTZ R179, R153, R8, !PT ;  /* 0x0000000899b37209 */ /* 0x000fe20007810000 */
[----:B------:R-:W-:-:S01]  /*a250*/  FFMA.FTZ R8, R7, R14, -8 ;  /* 0xc100000007087423 */ /* 0x000fc2000001000e */
[----:B------:R-:W-:Y:S02]  /*a260*/  ISETP.LT.OR P4, PT, R176, 0x29, P4 ;  /* 0x00000029b000780c */ /* 0x000fe40002781670 */
[----:B------:R-:W-:Y:S02]  /*a270*/  FMNMX.FTZ R14, R154, R179, !PT ;  /* 0x000000b39a0e7209 */ /* 0x000fe40007810000 */
[----:B------:R-:W-:Y:S02]  /*a280*/  FSEL R8, R8, RZ, P5 ;  /* 0x000000ff08087208 */ /* 0x000fe40002800000 */
[----:B------:R-:W-:Y:S02]  /*a290*/  FMNMX.FTZ R179, R155, R14, !PT ;  /* 0x0000000e9bb37209 */ /* 0x000fe40007810000 */
[----:B------:R-:W-:Y:S01]  /*a2a0*/  FSEL R160, R160, -INF , !P4 ;  /* 0xff800000a0a07808 */ /* 0x000fe20006000000 */
[----:B------:R-:W-:-:S01]  /*a2b0*/  FFMA.FTZ R177, R177, UR10, -R8 ;  /* 0x0000000ab1b17c23 */ /* 0x000fc20008010808 */
[----:B------:R-:W-:Y:S01]  /*a2c0*/  FMNMX.FTZ R179, R156, R179, !PT ;  /* 0x000000b39cb37209 */ /* 0x000fe20007810000 */
[----:B------:R-:W-:-:S01]  /*a2d0*/  FFMA.FTZ R174, R174, UR10, -R8 ;  /* 0x0000000aaeae7c23 */ /* 0x000fc20008010808 */
[----:B------:R-:W-:Y:S01]  /*a2e0*/  ISETP.GT.AND P4, PT, R178, 0x30, P2 ;  /* 0x00000030b200780c */ /* 0x000fe20001784270 */
[----:B------:R-:W-:-:S01]  /*a2f0*/  FFMA.FTZ R173, R173, UR10, -R8 ;  /* 0x0000000aadad7c23 */ /* 0x000fc20008010808 */
[----:B------:R-:W-:Y:S01]  /*a300*/  FMNMX.FTZ R14, R158, R179, !PT ;  /* 0x000000b39e0e7209 */ /* 0x000fe20007810000 */
[----:B------:R-:W-:-:S01]  /*a310*/  FFMA.FTZ R179, R175, UR10, -R8 ;  /* 0x0000000aafb37c23 */ /* 0x000fc20008010808 */
        /* <DEDUP_REMOVED lines=8> */
[----:B------:R-:W-:Y:S01]  /*a3a0*/  ISETP.GT.AND P4, PT, R178, 0x38, P2 ;  /* 0x00000038b200780c */ /* 0x000fe20001784270 */
[--C-:B------:R-:W-:Y:S01]  /*a3b0*/  FFMA.FTZ R168, R168, UR10, -R8.reuse ;  /* 0x0000000aa8a87c23 */ /* 0x100fe20008010808 */
[----:B------:R-:W-:Y:S01]  /*a3c0*/  FMNMX.FTZ R180, R161, R180, !PT ;  /* 0x000000b4a1b47209 */ /* 0x000fe20007810000 */
[--C-:B------:R-:W-:Y:S01]  /*a3d0*/  FFMA.FTZ R164, R164, UR10, -R8.reuse ;  /* 0x0000000aa4a47c23 */ /* 0x100fe20008010808 */
[----:B------:R-:W-:Y:S01]  /*a3e0*/  ISETP.GT.AND P2, PT, R178, 0x39, P2 ;  /* 0x00000039b200780c */ /* 0x000fe20001744270 */
[--C-:B------:R-:W-:Y:S01]  /*a3f0*/  FFMA.FTZ R178, R186, UR10, -R8.reuse ;  /* 0x0000000abab27c23 */ /* 0x100fe20008010808 */
[C---:B------:R-:W-:Y:S01]  /*a400*/  ISETP.LT.OR P4, PT, R176.reuse, 0x39, P4 ;  /* 0x00000039b000780c */ /* 0x040fe20002781670 */
[--C-:B0-----:R-:W-:Y:S01]  /*a410*/  FFMA.FTZ R179, R187, UR10, -R8.reuse ;  /* 0x0000000abbb37c23 */ /* 0x101fe20008010808 */
[----:B------:R-:W-:Y:S01]  /*a420*/  FMNMX.FTZ R175, R163, R180, !PT ;  /* 0x000000b4a3af7209 */ /* 0x000fe20007810000 */
[----:B------:R-:W-:Y:S01]  /*a430*/  FFMA.FTZ R165, R165, UR10, -R8 ;  /* 0x0000000aa5a57c23 */ /* 0x000fe20008010808 */
[----:B------:R-:W-:Y:S01]  /*a440*/  ISETP.LT.OR P2, PT, R176, 0x3a, P2 ;  /* 0x0000003ab000780c */ /* 0x000fe20001741670 */
[----:B------:R-:W-:Y:S01]  /*a450*/  MUFU.EX2 R177, R177 ;  /* 0x000000b100b17308 */ /* 0x000fe20000000800 */
[----:B------:R-:W-:-:S02]  /*a460*/  FSEL R166, R166, -INF , !P4 ;  /* 0xff800000a6a67808 */ /* 0x000fc40006000000 */
[----:B------:R-:W-:Y:S02]  /*a470*/  FMNMX.FTZ R175, R162, R175, !PT ;  /* 0x000000afa2af7209 */ /* 0x000fe40007810000 */
[----:B------:R-:W-:Y:S02]  /*a480*/  FSEL R167, R167, -INF , !P2 ;  /* 0xff800000a7a77808 */ /* 0x000fe40005000000 */
[----:B------:R-:W-:Y:S01]  /*a490*/  FMNMX.FTZ R176, R166, R175, !PT ;  /* 0x000000afa6b07209 */ /* 0x000fe20007810000 */
[----:B------:R-:W-:-:S01]  /*a4a0*/  FFMA.FTZ R175, R184, UR10, -R8 ;  /* 0x0000000ab8af7c23 */ /* 0x000fc20008010808 */
[--C-:B------:R-:W-:Y:S01]  /*a4b0*/  FFMA.FTZ R184, R157, UR10, -R8.reuse ;  /* 0x0000000a9db87c23 */ /* 0x100fe20008010808 */
[----:B------:R-:W-:Y:S01]  /*a4c0*/  FSEL R157, R7, RZ, P5 ;  /* 0x000000ff079d7208 */ /* 0x000fe20002800000 */
[----:B------:R-:W-:Y:S01]  /*a4d0*/  MUFU.EX2 R174, R174 ;  /* 0x000000ae00ae7308 */ /* 0x000fe20000000800 */
[----:B------:R-:W-:Y:S01]  /*a4e0*/  FMNMX.FTZ R180, R167, R176, !PT ;  /* 0x000000b0a7b47209 */ /* 0x000fe20007810000 */
[----:B------:R-:W-:-:S02]  /*a4f0*/  FFMA.FTZ R176, R185, UR10, -R8 ;  /* 0x0000000ab9b07c23 */ /* 0x000fc40008010808 */
[----:B------:R-:W-:-:S02]  /*a500*/  FADD.FTZ R157, -R157, R10 ;  /* 0x0000000a9d9d7221 */ /* 0x000fc40000010100 */
[----:B------:R-:W0:Y:S02]  /*a510*/  SHFL.BFLY PT, R181, R180, 0x2, 0x1f ;  /* 0x0c401f00b4b57f89 */ /* 0x000e2400000e0000 */
[----:B------:R-:W-:Y:S08]  /*a520*/  MUFU.EX2 R173, R173 ;  /* 0x000000ad00ad7308 */ /* 0x000ff00000000800 */
[----:B------:R-:W-:Y:S08]  /*a530*/  MUFU.EX2 R175, R175 ;  /* 0x000000af00af7308 */ /* 0x000ff00000000800 */
[----:B------:R-:W-:Y:S01]  /*a540*/  MUFU.EX2 R176, R176 ;  /* 0x000000b000b07308 */ /* 0x000fe20000000800 */
[----:B0-----:R-:W-:Y:S01]  /*a550*/  FMNMX.FTZ R182, R180, R181, !PT ;  /* 0x000000b5b4b67209 */ /* 0x001fe20007810000 */
[----:B------:R-:W-:Y:S01]  /*a560*/  FFMA.FTZ R181, R172, UR10, -R8 ;  /* 0x0000000aacb57c23 */ /* 0x000fe20008010808 */
[----:B------:R-:W-:-:S05]  /*a570*/  FMUL.FTZ R172, R157, UR10 ;  /* 0x0000000a9dac7c20 */ /* 0x000fca0008410000 */
[----:B------:R-:W-:Y:S01]  /*a580*/  MUFU.EX2 R178, R178 ;  /* 0x000000b200b27308 */ /* 0x000fe20000000800 */
[----:B------:R-:W0:Y:S07]  /*a590*/  SHFL.BFLY PT, R183, R182, 0x1, 0x1f ;  /* 0x0c201f00b6b77f89 */ /* 0x000e2e00000e0000 */
[----:B------:R-:W1:Y:S08]  /*a5a0*/  MUFU.EX2 R172, R172 ;  /* 0x000000ac00ac7308 */ /* 0x000e700000000800 */
[----:B------:R-:W-:Y:S08]  /*a5b0*/  MUFU.EX2 R179, R179 ;  /* 0x000000b300b37308 */ /* 0x000ff00000000800 */
[----:B------:R-:W-:Y:S01]  /*a5c0*/  MUFU.EX2 R170, R170 ;  /* 0x000000aa00aa7308 */ /* 0x000fe20000000800 */
[----:B0-----:R-:W-:Y:S01]  /*a5d0*/  FMNMX.FTZ R8, R182, R183, !PT ;  /* 0x000000b7b6087209 */ /* 0x001fe20007810000 */
[----:B------:R-:W-:-:S03]  /*a5e0*/  IMAD.U32 R183, RZ, RZ, UR10 ;  /* 0x0000000affb77e24 */ /* 0x000fc6000f8e00ff */
[C---:B------:R-:W-:Y:S01]  /*a5f0*/  FSETP.NEU.FTZ.AND P2, PT, R8.reuse, -INF , PT ;  /* 0xff8000000800780b */ /* 0x040fe20003f5d000 */
[----:B------:R-:W-:-:S02]  /*a600*/  FFMA.FTZ R180, R8, R183, -8 ;  /* 0xc100000008b47423 */ /* 0x000fc400000100b7 */
[----:B------:R-:W-:Y:S01]  /*a610*/  MUFU.EX2 R171, R171 ;  /* 0x000000ab00ab7308 */ /* 0x000fe20000000800 */
[----:B------:R-:W-:Y:S02]  /*a620*/  FSEL R183, R8, RZ, P2 ;  /* 0x000000ff08b77208 */ /* 0x000fe40001000000 */
[----:B------:R-:W-:-:S03]  /*a630*/  FSEL R157, R180, RZ, P2 ;  /* 0x000000ffb49d7208 */ /* 0x000fc60001000000 */
[----:B------:R-:W-:Y:S02]  /*a640*/  FADD.FTZ R183, -R183, R12 ;  /* 0x0000000cb7b77221 */ /* 0x000fe40000010100 */
        /* <DEDUP_REMOVED lines=10> */
[----:B-1----:R-:W-:-:S01]  /*a6f0*/  FFMA.FTZ R183, R172, R4, R177 ;  /* 0x00000004acb77223 */ /* 0x002fc200000100b1 */
[--C-:B------:R-:W-:Y:S01]  /*a700*/  FFMA.FTZ R156, R156, UR10, -R157.reuse ;  /* 0x0000000a9c9c7c23 */ /* 0x100fe2000801089d */
[----:B------:R-:W-:-:S01]  /*a710*/  FFMA.FTZ R12, R158, UR10, -R157 ;  /* 0x0000000a9e0c7c23 */ /* 0x000fc2000801089d */
[----:B------:R-:W-:Y:S01]  /*a720*/  FFMA.FTZ R159, R159, UR10, -R157 ;  /* 0x0000000a9f9f7c23 */ /* 0x000fe2000801089d */
[----:B------:R-:W-:-:S01]  /*a730*/  FADD.FTZ R183, R14, R183 ;  /* 0x000000b70eb77221 */ /* 0x000fc20000010000 */
[--C-:B------:R-:W-:Y:S01]  /*a740*/  FFMA.FTZ R160, R160, UR10, -R157.reuse ;  /* 0x0000000aa0a07c23 */ /* 0x100fe2000801089d */
[----:B------:R-:W-:-:S01]  /*a750*/  FFMA.FTZ R161, R161, UR10, -R157 ;  /* 0x0000000aa1a17c23 */ /* 0x000fc2000801089d */
[----:B------:R-:W0:Y:S01]  /*a760*/  MUFU.EX2 R155, R155 ;  /* 0x0000009b009b7308 */ /* 0x000e220000000800 */
[----:B------:R-:W-:-:S01]  /*a770*/  FFMA.FTZ R163, R163, UR10, -R157 ;  /* 0x0000000aa3a37c23 */ /* 0x000fc2000801089d */
[--C-:B------:R-:W-:Y:S01]  /*a780*/  FFMA.FTZ R162, R162, UR10, -R157.reuse ;  /* 0x0000000aa2a27c23 */ /* 0x100fe2000801089d */
[----:B------:R-:W-:-:S01]  /*a790*/  FFMA.FTZ R166, R166, UR10, -R157 ;  /* 0x0000000aa6a67c23 */ /* 0x000fc2000801089d */
[----:B------:R-:W-:-:S04]  /*a7a0*/  FFMA.FTZ R157, R167, UR10, -R157 ;  /* 0x0000000aa79d7c23 */ /* 0x000fc8000801089d */
[----:B------:R-:W1:Y:S08]  /*a7b0*/  MUFU.EX2 R15, R15 ;  /* 0x0000000f000f7308 */ /* 0x000e700000000800 */
[----:B------:R-:W2:Y:S01]  /*a7c0*/  MUFU.EX2 R20, R20 ;  /* 0x0000001400147308 */ /* 0x000ea20000000800 */
[----:B0-----:R-:W-:-:S07]  /*a7d0*/  FFMA.FTZ R4, R155, R5, R180 ;  /* 0x000000059b047223 */ /* 0x001fce00000100b4 */
[----:B------:R-:W0:Y:S01]  /*a7e0*/  MUFU.EX2 R21, R21 ;  /* 0x0000001500157308 */ /* 0x000e220000000800 */
[----:B-1----:R-:W-:-:S01]  /*a7f0*/  FADD.FTZ R5, R15, R4 ;  /* 0x000000040f057221 */ /* 0x002fc20000010000 */
[----:B------:R-:W-:-:S04]  /*a800*/  FADD.FTZ R4, R174, R183 ;  /* 0x000000b7ae047221 */ /* 0x000fc80000010000 */
[----:B------:R-:W-:Y:S02]  /*a810*/  FADD.FTZ R4, R173, R4 ;  /* 0x00000004ad047221 */ /* 0x000fe40000010000 */
[----:B------:R-:W1:Y:S02]  /*a820*/  MUFU.EX2 R152, R152 ;  /* 0x0000009800987308 */ /* 0x000e640000000800 */
[----:B------:R-:W-:-:S04]  /*a830*/  FADD.FTZ R183, R175, R4 ;  /* 0x00000004afb77221 */ /* 0x000fc80000010000 */
[----:B------:R-:W-:Y:S02]  /*a840*/  FADD.FTZ R183, R176, R183 ;  /* 0x000000b7b0b77221 */ /* 0x000fe40000010000 */
[----:B------:R-:W3:Y:S08]  /*a850*/  MUFU.EX2 R153, R153 ;  /* 0x0000009900997308 */ /* 0x000ef00000000800 */
[----:B------:R-:W4:Y:S08]  /*a860*/  MUFU.EX2 R154, R154 ;  /* 0x0000009a009a7308 */ /* 0x000f300000000800 */
[----:B------:R2:W5:Y:S08]  /*a870*/  MUFU.EX2 R182, R156 ;  /* 0x0000009c00b67308 */ /* 0x0005700000000800 */
[----:B------:R-:W5:Y:S01]  /*a880*/  MUFU.EX2 R12, R12 ;  /* 0x0000000c000c7308 */ /* 0x000f620000000800 */
[----:B--2---:R-:W-:-:S04]  /*a890*/  FADD.FTZ R156, R20, R5 ;  /* 0x00000005149c7221 */ /* 0x004fc80000010000 */
[----:B0-----:R-:W-:-:S03]  /*a8a0*/  FADD.FTZ R5, R21, R156 ;  /* 0x0000009c15057221 */ /* 0x001fc60000010000 */
[----:B------:R-:W0:Y:S01]  /*a8b0*/  MUFU.EX2 R159, R159 ;  /* 0x0000009f009f7308 */ /* 0x000e220000000800 */
[----:B-1----:R-:W-:-:S04]  /*a8c0*/  FADD.FTZ R4, R152, R5 ;  /* 0x0000000598047221 */ /* 0x002fc80000010000 */
[----:B---3--:R-:W-:Y:S01]  /*a8d0*/  FADD.FTZ R5, R153, R4 ;  /* 0x0000000499057221 */ /* 0x008fe20000010000 */
[----:B------:R-:W-:-:S02]  /*a8e0*/  FADD.FTZ R4, R178, R183 ;  /* 0x000000b7b2047221 */ /* 0x000fc40000010000 */
[----:B------:R-:W1:Y:S01]  /*a8f0*/  MUFU.EX2 R185, R160 ;  /* 0x000000a000b97308 */ /* 0x000e620000000800 */
[----:B----4-:R-:W-:-:S04]  /*a900*/  FADD.FTZ R5, R154, R5 ;  /* 0x000000059a057221 */ /* 0x010fc80000010000 */
[----:B-----5:R-:W-:-:S03]  /*a910*/  FADD.FTZ R5, R182, R5 ;  /* 0x00000005b6057221 */ /* 0x020fc60000010000 */
[----:B------:R-:W-:Y:S01]  /*a920*/  MUFU.EX2 R168, R168 ;  /* 0x000000a800a87308 */ /* 0x000fe20000000800 */
[----:B------:R-:W-:-:S04]  /*a930*/  FADD.FTZ R156, R12, R5 ;  /* 0x000000050c9c7221 */ /* 0x000fc80000010000 */
[----:B0-----:R-:W-:-:S03]  /*a940*/  FADD.FTZ R156, R159, R156 ;  /* 0x0000009c9f9c7221 */ /* 0x001fc60000010000 */
[----:B------:R0:W2:Y:S01]  /*a950*/  MUFU.EX2 R158, R161 ;  /* 0x000000a1009e7308 */ /* 0x0000a20000000800 */
[----:B-1----:R-:W-:-:S07]  /*a960*/  FADD.FTZ R156, R185, R156 ;  /* 0x0000009cb99c7221 */ /* 0x002fce0000010000 */
[----:B------:R-:W1:Y:S01]  /*a970*/  MUFU.EX2 R164, R164 ;  /* 0x000000a400a47308 */ /* 0x000e620000000800 */
[----:B0-----:R-:W-:-:S04]  /*a980*/  FADD.FTZ R161, R179, R4 ;  /* 0x00000004b3a17221 */ /* 0x001fc80000010000 */
[----:B------:R-:W-:-:S03]  /*a990*/  FADD.FTZ R4, R170, R161 ;  /* 0x000000a1aa047221 */ /* 0x000fc60000010000 */
[----:B------:R-:W0:Y:S01]  /*a9a0*/  MUFU.EX2 R163, R163 ;  /* 0x000000a300a37308 */ /* 0x000e220000000800 */
[----:B------:R-:W-:-:S01]  /*a9b0*/  FADD.FTZ R4, R171, R4 ;  /* 0x00000004ab047221 */ /* 0x000fc20000010000 */
[----:B--2---:R-:W-:-:S03]  /*a9c0*/  FADD.FTZ R156, R158, R156 ;  /* 0x0000009c9e9c7221 */ /* 0x004fc60000010000 */
[----:B------:R-:W-:-:S03]  /*a9d0*/  FADD.FTZ R5, R169, R4 ;  /* 0x00000004a9057221 */ /* 0x000fc60000010000 */
[----:B------:R-:W2:Y:S01]  /*a9e0*/  MUFU.EX2 R181, R181 ;  /* 0x000000b500b57308 */ /* 0x000ea20000000800 */
[----:B------:R-:W-:-:S04]  /*a9f0*/  FADD.FTZ R5, R168, R5 ;  /* 0x00000005a8057221 */ /* 0x000fc80000010000 */
[----:B-1----:R-:W-:-:S03]  /*aa00*/  FADD.FTZ R4, R164, R5 ;  /* 0x00000005a4047221 */ /* 0x002fc60000010000 */
[----:B------:R-:W1:Y:S01]  /*aa10*/  MUFU.EX2 R187, R162 ;  /* 0x000000a200bb7308 */ /* 0x000e620000000800 */
[----:B0-----:R-:W-:-:S07]  /*aa20*/  FADD.FTZ R156, R163, R156 ;  /* 0x0000009ca39c7221 */ /* 0x001fce0000010000 */
[----:B------:R-:W0:Y:S01]  /*aa30*/  MUFU.EX2 R165, R165 ;  /* 0x000000a500a57308 */ /* 0x000e220000000800 */
[----:B--2---:R-:W-:-:S07]  /*aa40*/  FADD.FTZ R4, R181, R4 ;  /* 0x00000004b5047221 */ /* 0x004fce0000010000 */
[----:B------:R-:W2:Y:S01]  /*aa50*/  MUFU.EX2 R161, R166 ;  /* 0x000000a600a17308 */ /* 0x000ea20000000800 */
[----:B-1----:R-:W-:-:S07]  /*aa60*/  FADD.FTZ R156, R187, R156 ;  /* 0x0000009cbb9c7221 */ /* 0x002fce0000010000 */
[----:B------:R-:W1:Y:S01]  /*aa70*/  MUFU.EX2 R10, R184 ;  /* 0x000000b8000a7308 */ /* 0x000e620000000800 */
[----:B0-----:R-:W-:-:S07]  /*aa80*/  FADD.FTZ R5, R165, R4 ;  /* 0x00000004a5057221 */ /* 0x001fce0000010000 */
[----:B------:R-:W0:Y:S01]  /*aa90*/  MUFU.EX2 R157, R157 ;  /* 0x0000009d009d7308 */ /* 0x000e220000000800 */
[----:B--2---:R-:W-:-:S01]  /*aaa0*/  FADD.FTZ R156, R161, R156 ;  /* 0x0000009ca19c7221 */ /* 0x004fc20000010000 */
[----:B-1----:R-:W-:-:S03]  /*aab0*/  FADD.FTZ R4, R10, R5 ;  /* 0x000000050a047221 */ /* 0x002fc60000010000 */
[----:B0-----:R-:W-:Y:S01]  /*aac0*/  FADD.FTZ R5, R157, R156 ;  /* 0x0000009c9d057221 */ /* 0x001fe20000010000 */
[----:B------:R-:W-:Y:S06]  /*aad0*/  @!P0 BRA `(.L_x_1052) ;  /* 0x0000000000048947 */ /* 0x000fec0003800000 */
[----:B------:R-:W-:Y:S01]  /*aae0*/  BPT.TRAP 0x1 ;  /* 0x000000040000795c */ /* 0x000fe20000300000 */
.L_x_1052:
        /* <DEDUP_REMOVED lines=155> */
[----:B------:R-:W-:-:S05]  /*b4a0*/  UMOV UR52, UR55 ;  /* 0x0000003700347c82 */ /* 0x000fca0008000000 */
.L_x_1035:
[----:B------:R-:W-:Y:S06]  /*b4b0*/  BAR.ARV 0x8, 0x120 ;  /* 0x0204800000007b1d */ /* 0x000fec0000002000 */
[----:B------:R-:W-:Y:S05]  /*b4c0*/  @!P0 BRA `(.L_x_1054) ;  /* 0x0000000000048947 */ /* 0x000fea0003800000 */
[----:B------:R-:W-:Y:S01]  /*b4d0*/  BPT.TRAP 0x1 ;  /* 0x000000040000795c */ /* 0x000fe20000300000 */
.L_x_1054:
[----:B------:R-:W-:Y:S01]  /*b4e0*/  ULEA UR11, UR52, UR41, 0x3 ;  /* 0x00000029340b7291 */ /* 0x000fe2000f8e183f */
[----:B------:R-:W-:-:S05]  /*b4f0*/  IMAD.U32 R0, RZ, RZ, UR44 ;  /* 0x0000002cff007e24 */ /* 0x000fca000f8e00ff */
[----:B------:R-:W-:-:S04]  /*b500*/  SHF.L.U32 R0, R0, 0x1f, RZ ;  /* 0x0000001f00007819 */ /* 0x000fc800000006ff */
[----:B------:R0:W1:Y:S01]  /*b510*/  SYNCS.PHASECHK.TRANS64.TRYWAIT P1, [UR11+0x28450], R0 ;  /* 0x02845000ff0075a7 */ /* 0x000062000802014b */
[----:B------:R-:W-:Y:S05]  /*b520*/  @!P0 BRA `(.L_x_1055) ;  /* 0x0000000000048947 */ /* 0x000fea0003800000 */
[----:B------:R-:W-:Y:S01]  /*b530*/  BPT.TRAP 0x1 ;  /* 0x000000040000795c */ /* 0x000fe20000300000 */
.L_x_1055:
[----:B-1----:R-:W-:Y:S05]  /*b540*/  @P1 BRA `(.L_x_1056) ;  /* 0x0000000000081947 */ /* 0x002fea0003800000 */
[----:B------:R-:W1:Y:S02]  /*b550*/  SYNCS.PHASECHK.TRANS64.TRYWAIT P1, [UR11+0x28450], R0 ;  /* 0x02845000ff0075a7 */ /* 0x000e64000802014b */
[----:B-1----:R-:W-:Y:S05]  /*b560*/  @!P1 BRA `(.L_x_1057) ;  /* 0x0000009800889947 */ /* 0x002fea0003800000 */
.L_x_1056:
[----:B------:R-:W-:Y:S01]  /*b570*/  ULDC.64 UR4, c[0x0][0x9a0] ;  /* 0x0002680000047ab9 */ /* 0x000fe20000000a00 */
[----:B------:R-:W-:Y:S01]  /*b580*/  UIADD3 UR41, UR41, 0x8000, URZ ;  /* 0x0000800029297890 */ /* 0x000fe2000fffe03f */
[----:B------:R-:W-:Y:S01]  /*b590*/  WARPGROUP.ARRIVE ;  /* 0x00000000000079c5 */ /* 0x000fe20000000000 */
[----:B------:R-:W-:Y:S01]  /*b5a0*/  UISETP.NE.U32.AND UP0, UPT, UR4, URZ, UPT ;  /* 0x0000003f0400728c */ /* 0x000fe2000bf05070 */
[----:B------:R-:W-:Y:S01]  /*b5b0*/  IMAD.MOV.U32 R6, RZ, RZ, 0x3f800000 ;  /* 0x3f800000ff067424 */ /* 0x000fe200078e00ff */
[----:B------:R-:W-:Y:S02]  /*b5c0*/  USHF.R.U32.HI UR41, URZ, 0x4, UR41 ;  /* 0x000000043f297899 */ /* 0x000fe40008011629 */
[----:B------:R-:W-:Y:S02]  /*b5d0*/  UISETP.NE.AND.EX UP0, UPT, UR5, URZ, UPT, UP0 ;  /* 0x0000003f0500728c */ /* 0x000fe4000bf05300 */
[----:B------:R-:W-:Y:S01]  /*b5e0*/  ULOP3.LUT UR41, UR41, 0x3fff, URZ, 0xc0, !UPT ;  /* 0x00003fff29297892 */ /* 0x000fe2000f8ec03f */
[----:B------:R-:W-:-:S03]  /*b5f0*/  UMOV UR15, 0x80000020 ;  /* 0x80000020000f7882 */ /* 0x000fc60000000000 */
[----:B------:R-:W-:Y:S01]  /*b600*/  ULOP3.LUT UR41, UR41, 0x10000, URZ, 0xfc, !UPT ;  /* 0x0001000029297892 */ /* 0x000fe2000f8efc3f */
[----:B------:R-:W-:-:S04]  /*b610*/  PLOP3.LUT P1, PT, PT, PT, UP0, 0x80, 0x0 ;  /* 0x000000000000781c */ /* 0x000fc80003f2f008 */
[----:B------:R-:W-:Y:S01]  /*b620*/  @UP0 USHF.R.S32.HI UR8, URZ, 0x1f, UR47 ;  /* 0x0000001f3f080899 */ /* 0x000fe2000801142f */
[----:B------:R-:W-:Y:S01]  /*b630*/  @UP0 ULDC.64 UR12, c[0x0][0x9c8] ;  /* 0x00027200000c0ab9 */ /* 0x000fe20000000a00 */
[----:B------:R-:W-:Y:S02]  /*b640*/  @UP0 USHF.R.S32.HI UR9, URZ, 0x1f, UR43 ;  /* 0x0000001f3f090899 */ /* 0x000fe4000801142b */
[----:B------:R-:W-:Y:S02]  /*b650*/  @UP0 UIMAD UR8, UR8, UR12, URZ ;  /* 0x0000000c080802a4 */ /* 0x000fe4000f8e023f */
[----:B------:R-:W-:Y:S02]  /*b660*/  @UP0 UIMAD.WIDE.U32 UR6, UR47, UR12, URZ ;  /* 0x0000000c2f0602a5 */ /* 0x000fe4000f8e003f */
[----:B------:R-:W-:-:S03]  /*b670*/  @UP0 UIMAD UR8, UR47, UR13, UR8 ;  /* 0x0000000d2f0802a4 */ /* 0x000fc6000f8e0208 */
[----:B------:R-:W-:Y:S01]  /*b680*/  @UP0 ULDC.64 UR12, c[0x0][0x9d0] ;  /* 0x00027400000c0ab9 */ /* 0x000fe20000000a00 */
[----:B------:R-:W-:Y:S02]  /*b690*/  @UP0 UIADD3 UR7, UR7, UR8, URZ ;  /* 0x0000000807070290 */ /* 0x000fe4000fffe03f */
[----:B------:R-:W-:Y:S02]  /*b6a0*/  ULEA UR8, UR52, UR41, 0xa ;  /* 0x0000002934087291 */ /* 0x000fe4000f8e503f */
[----:B------:R-:W-:Y:S02]  /*b6b0*/  @UP0 UIMAD UR9, UR9, UR12, URZ ;  /* 0x0000000c090902a4 */ /* 0x000fe4000f8e023f */
[----:B------:R-:W-:Y:S02]  /*b6c0*/  @UP0 UIMAD.WIDE.U32 UR6, UR43, UR12, UR6 ;  /* 0x0000000c2b0602a5 */ /* 0x000fe4000f8e0006 */
[----:B------:R-:W-:Y:S01]  /*b6d0*/  @UP0 UIMAD UR9, UR43, UR13, UR9 ;  /* 0x0000000d2b0902a4 */ /* 0x000fe2000f8e0209 */
[----:B------:R-:W-:Y:S01]  /*b6e0*/  UMOV UR14, UR8 ;  /* 0x00000008000e7c82 */ /* 0x000fe20008000000 */
[----:B------:R-:W-:Y:S01]  /*b6f0*/  @UP0 ULEA UR4, UP1, UR6, UR4, 0x2 ;  /* 0x0000000406040291 */ /* 0x000fe2000f82103f */
[----:B------:R-:W-:Y:S01]  /*b700*/  QGMMA.64x256x32.F32.E4M3.E4M3 R24, R188, gdesc[UR12], R24, gsb0 ;  /* 0x03e0000cbc187df3 */ /* 0x000fe20008000818 */
[----:B------:R-:W-:-:S04]  /*b710*/  @UP0 UIADD3 UR7, UR7, UR9, URZ ;  /* 0x0000000907070290 */ /* 0x000fc8000fffe03f */
[----:B------:R-:W-:Y:S01]  /*b720*/  @UP0 ULEA.HI.X UR5, UR6, UR5, UR7, 0x2, UP1 ;  /* 0x0000000506050291 */ /* 0x000fe200088f1407 */
[----:B------:R-:W-:-:S05]  /*b730*/  IMAD.U32 R10, RZ, RZ, UR4 ;  /* 0x00000004ff0a7e24 */ /* 0x000fca000f8e00ff */
[----:B------:R-:W-:-:S05]  /*b740*/  IMAD.U32 R11, RZ, RZ, UR5 ;  /* 0x00000005ff0b7e24 */ /* 0x000fca000f8e00ff */
[----:B------:R2:W3:Y:S01]  /*b750*/  @P1 LDG.E R6, desc[UR50][R10.64] ;  /* 0x000000320a061981 */ /* 0x0004e2000c1e1900 */
[----:B------:R-:W-:Y:S01]  /*b760*/  UIADD3 UR8, UR8, 0x2, URZ ;  /* 0x0000000208087890 */ /* 0x000fe2000fffe03f */
[----:B------:R-:W-:-:S06]  /*b770*/  UMOV UR7, 0x80000020 ;  /* 0x8000002000077882 */ /* 0x000fcc0000000000 */
[----:B------:R-:W-:Y:S01]  /*b780*/  UMOV UR6, UR8 ;  /* 0x0000000800067c82 */ /* 0x000fe20008000000 */
[----:B-1----:R-:W1:Y:S04]  /*b790*/  SHFL.BFLY PT, R3, R4, 0x2, 0x1f ;  /* 0x0c401f0004037f89 */ /* 0x002e6800000e0000 */
[----:B------:R-:W4:Y:S01]  /*b7a0*/  SHFL.BFLY PT, R12, R5, 0x2, 0x1f ;  /* 0x0c401f00050c7f89 */ /* 0x000f2200000e0000 */
[----:B-1----:R-:W-:-:S01]  /*b7b0*/  FADD.FTZ R3, R3, R4 ;  /* 0x0000000403037221 */ /* 0x002fc20000010000 */
[----:B----4-:R-:W-:-:S04]  /*b7c0*/  FADD.FTZ R12, R12, R5 ;  /* 0x000000050c0c7221 */ /* 0x010fc80000010000 */
[----:B0-----:R-:W0:Y:S04]  /*b7d0*/  SHFL.BFLY PT, R0, R3, 0x1, 0x1f ;  /* 0x0c201f0003007f89 */ /* 0x001e2800000e0000 */
[----:B------:R-:W1:Y:S01]  /*b7e0*/  SHFL.BFLY PT, R9, R12, 0x1, 0x1f ;  /* 0x0c201f000c097f89 */ /* 0x000e6200000e0000 */
[----:B0-----:R-:W-:-:S01]  /*b7f0*/  FADD.FTZ R13, R3, R0 ;  /* 0x00000000030d7221 */ /* 0x001fc20000010000 */
[----:B-1----:R-:W-:-:S04]  /*b800*/  FADD.FTZ R14, R12, R9 ;  /* 0x000000090c0e7221 */ /* 0x002fc80000010000 */
[C---:B------:R-:W-:Y:S01]  /*b810*/  FSETP.NE.FTZ.AND P1, PT, R13.reuse, RZ, PT ;  /* 0x000000ff0d00720b */ /* 0x040fe20003f35000 */
[----:B------:R-:W-:Y:S01]  /*b820*/  FMUL.FTZ R15, R13, 0.00390625 ;  /* 0x3b8000000d0f7820 */ /* 0x000fe20000410000 */
[----:B--2---:R-:W-:Y:S01]  /*b830*/  FMUL.FTZ R10, R14, 0.00390625 ;  /* 0x3b8000000e0a7820 */ /* 0x004fe20000410000 */
[----:B------:R-:W-:-:S03]  /*b840*/  IMAD.MOV.U32 R9, RZ, RZ, RZ ;  /* 0x000000ffff097224 */ /* 0x000fc600078e00ff */
[----:B------:R-:W-:Y:S02]  /*b850*/  FSETP.NE.FTZ.AND P2, PT, R15, RZ, PT ;  /* 0x000000ff0f00720b */ /* 0x000fe40003f55000 */
[----:B------:R-:W-:-:S05]  /*b860*/  FSETP.NE.FTZ.AND P3, PT, R10, RZ, PT ;  /* 0x000000ff0a00720b */ /* 0x000fca0003f75000 */
[----:B------:R-:W-:Y:S01]  /*b870*/  @P1 MUFU.RCP R9, R13 ;  /* 0x0000000d00091308 */ /* 0x000fe20000001000 */
[----:B------:R-:W-:Y:S01]  /*b880*/  FSETP.NE.FTZ.AND P1, PT, R14, RZ, PT ;  /* 0x000000ff0e00720b */ /* 0x000fe20003f35000 */
[----:B------:R-:W-:-:S06]  /*b890*/  IMAD.MOV.U32 R11, RZ, RZ, RZ ;  /* 0x000000ffff0b7224 */ /* 0x000fcc00078e00ff */
[----:B------:R-:W0:Y:S08]  /*b8a0*/  @P2 MUFU.LG2 R5, R15 ;  /* 0x0000000f00052308 */ /* 0x000e300000000c00 */
[----:B------:R-:W1:Y:S01]  /*b8b0*/  @P3 MUFU.LG2 R10, R10 ;  /* 0x0000000a000a3308 */ /* 0x000e620000000c00 */
[----:B------:R-:W-:Y:S02]  /*b8c0*/  WARPGROUP.DEPBAR.LE gsb0, 0x0 ;  /* 0x00008000000079c5 */ /* 0x000fe40000010000 */
[----:B------:R-:W-:-:S06]  /*b8d0*/  WARPGROUP.ARRIVE ;  /* 0x00000000000079c5 */ /* 0x000fcc0000000000 */
[----:B------:R-:W-:Y:S01]  /*b8e0*/  QGMMA.64x256x32.F32.E4M3.E4M3 R24, R184, gdesc[UR4], R24, gsb0 ;  /* 0x03e00004b8187df3 */ /* 0x000fe20008000818 */
[----:B------:R-:W2:Y:S01]  /*b8f0*/  @P1 MUFU.RCP R11, R14 ;  /* 0x0000000e000b1308 */ /* 0x000ea20000001000 */
[----:B------:R-:W-:Y:S02]  /*b900*/  IMAD.U32 R4, RZ, RZ, UR10 ;  /* 0x0000000aff047e24 */ /* 0x000fe4000f8e00ff */
[----:B------:R-:W-:Y:S02]  /*b910*/  IMAD.U32 R12, RZ, RZ, UR10 ;  /* 0x0000000aff0c7e24 */ /* 0x000fe4000f8e00ff */
[----:B0-----:R-:W-:Y:S01]  /*b920*/  @P2 FMUL.FTZ R5, R5, 0.69314718246459960938 ;  /* 0x3f31721805052820 */ /* 0x001fe20000410000 */
[----:B------:R-:W-:Y:S01]  /*b930*/  @P2 FMUL.FTZ R4, R4, 0.69314718246459960938 ;  /* 0x3f31721804042820 */ /* 0x000fe20000410000 */
[----:B-1----:R-:W-:Y:S01]  /*b940*/  @P3 FMUL.FTZ R13, R10, 0.69314718246459960938 ;  /* 0x3f3172180a0d3820 */ /* 0x002fe20000410000 */
[----:B------:R-:W-:Y:S01]  /*b950*/  @P3 FMUL.FTZ R12, R12, 0.69314718246459960938 ;  /* 0x3f3172180c0c3820 */ /* 0x000fe20000410000 */
[----:B------:R-:W-:-:S02]  /*b960*/  IMAD.MOV.U32 R3, RZ, RZ, -0x800000 ;  /* 0xff800000ff037424 */ /* 0x000fc400078e00ff */
[----:B------:R-:W-:Y:S01]  /*b970*/  @P2 FFMA.FTZ R3, R4, R7, R5 ;  /* 0x0000000704032223 */ /* 0x000fe20000010005 */
[----:B------:R-:W-:Y:S02]  /*b980*/  IMAD.MOV.U32 R0, RZ, RZ, -0x800000 ;  /* 0xff800000ff007424 */ /* 0x000fe400078e00ff */
[----:B------:R-:W-:Y:S01]  /*b990*/  @P3 FFMA.FTZ R0, R12, R8, R13 ;  /* 0x000000080c003223 */ /* 0x000fe2000001000d */
[-C--:B---3--:R-:W-:Y:S01]  /*b9a0*/  FMUL.FTZ R16, R9, R6.reuse ;  /* 0x0000000609107220 */ /* 0x088fe20000410000 */
[----:B--2---:R-:W-:Y:S01]  /*b9b0*/  FMUL.FTZ R4, R11, R6 ;  /* 0x000000060b047220 */ /* 0x004fe20000410000 */
[----:B------:R-:W-:Y:S02]  /*b9c0*/  WARPGROUP.DEPBAR.LE gsb0, 0x0 ;  /* 0x00008000000079c5 */ /* 0x000fe40000010000 */
[----:B------:R-:W-:Y:S05]  /*b9d0*/  @!P0 BRA `(.L_x_1058) ;  /* 0x0000000000048947 */ /* 0x000fea0003800000 */
[----:B------:R-:W-:Y:S01]  /*b9e0*/  BPT.TRAP 0x1 ;  /* 0x000000040000795c */ /* 0x000fe20000300000 */
.L_x_1058:
[----:B------:R-:W-:Y:S01]  /*b9f0*/  UIADD3 UR4, UR11, 0x28460, URZ ;  /* 0x000284600b047890 */ /* 0x000fe2000fffe03f */
[-C--:B------:R-:W-:Y:S01]  /*ba00*/  FMUL.FTZ R5, R28, R16.reuse ;  /* 0x000000101c057220 */ /* 0x080fe20000410000 */
[----:B------:R-:W-:Y:S01]  /*ba10*/  UIADD3 UR52, UR52, 0x1, URZ ;  /* 0x0000000134347890 */ /* 0x000fe2000fffe03f */
[-C--:B------:R-:W-:Y:S01]  /*ba20*/  FMUL.FTZ R10, R45, R16.reuse ;  /* 0x000000102d0a7220 */ /* 0x080fe20000410000 */
[----:B------:R-:W-:Y:S01]  /*ba30*/  UPRMT UR4, UR39, 0x654, UR4 ;  /* 0x0000065427047896 */ /* 0x000fe20008000004 */
        /* <DEDUP_REMOVED lines=127> */
[-C--:B------:R-:W-:Y:S01]  /*c230*/  FMUL.FTZ R26, R147, R4.reuse ;  /* 0x00000004931a7220 */ /* 0x080fe20000410000 */
[-C--:B------:R-:W-:Y:S01]  /*c240*/  FMUL.FTZ R150, R150, R4.reuse ;  /* 0x0000000496967220 */ /* 0x080fe20000410000 */
[----:B------:R-:W-:Y:S01]  /*c250*/  FMUL.FTZ R151, R151, R4 ;  /* 0x0000000497977220 */ /* 0x000fe20000410000 */
[----:B------:R-:W-:-:S02]  /*c260*/  UIADD3 UR45, UR45, 0x1, URZ ;  /* 0x000000012d2d7890 */ /* 0x000fc4000fffe03f */
[----:B------:R-:W-:Y:S02]  /*c270*/  USEL UR52, UR52, URZ, UP0 ;  /* 0x0000003f34347287 */ /* 0x000fe40008000000 */
[----:B------:R-:W-:-:S12]  /*c280*/  ULOP3.LUT UR44, UR44, UR4, URZ, 0x3c, !UPT ;  /* 0x000000042c2c7292 */ /* 0x000fd8000f8e3c3f */
.L_x_984:
[----:B------:R-:W0:Y:S01]  /*c290*/  S2R R17, SR_CgaCtaId ;  /* 0x0000000000117919 */ /* 0x000e220000008800 */
[----:B------:R-:W-:Y:S01]  /*c2a0*/  MOV R4, 0x400 ;  /* 0x0000040000047802 */ /* 0x000fe20000000f00 */
[----:B------:R-:W-:Y:S01]  /*c2b0*/  BSSY B0, `(.L_x_1059) ;  /* 0x000036e000007945 */ /* 0x000fe20003800000 */
[----:B------:R-:W-:Y:S02]  /*c2c0*/  BAR.SYNC.DEFER_BLOCKING 0x5, 0x180 ;  /* 0x0146000000007b1d */ /* 0x000fe40000010000 */
[----:B0-----:R-:W-:-:S05]  /*c2d0*/  LEA R4, R17, R4, 0x18 ;  /* 0x0000000411047211 */ /* 0x001fca00078ec0ff */
[----:B------:R-:W0:Y:S02]  /*c2e0*/  LDS.128 R60, [R4+0x284d0] ;  /* 0x0284d000043c7984 */ /* 0x000e240000000c00 */
[----:B0-----:R-:W-:Y:S02]  /*c2f0*/  R2UR UR43, R62 ;  /* 0x000000003e2b72ca */ /* 0x001fe400000e0000 */
[----:B------:R-:W-:Y:S01]  /*c300*/  R2UR UR47, R63 ;  /* 0x000000003f2f72ca */ /* 0x000fe200000e0000 */
        /* <DEDUP_REMOVED lines=11> */
[----:B------:R-:W-:Y:S01]  /*c3c0*/  F2FP.BF16.F32.PACK_AB R10, R10, R41 ;  /* 0x000000290a0a723e */ /* 0x000fe200000010ff */
[----:B------:R-:W-:Y:S01]  /*c3d0*/  UISETP.NE.U32.AND UP0, UPT, UR4, URZ, UPT ;  /* 0x0000003f0400728c */ /* 0x000fe2000bf05070 */
[----:B------:R-:W-:Y:S02]  /*c3e0*/  F2FP.BF16.F32.PACK_AB R40, R79, R70 ;  /* 0x000000464f28723e */ /* 0x000fe400000010ff */
[----:B------:R-:W-:Y:S01]  /*c3f0*/  F2FP.BF16.F32.PACK_AB R25, R6, R25 ;  /* 0x000000190619723e */ /* 0x000fe200000010ff */
[----:B------:R-:W-:Y:S01]  /*c400*/  UISETP.NE.AND.EX UP0, UPT, UR5, URZ, UPT, UP0 ;  /* 0x0000003f0500728c */ /* 0x000fe2000bf05300 */
[----:B------:R-:W-:Y:S02]  /*c410*/  F2FP.BF16.F32.PACK_AB R7, R7, R32 ;  /* 0x000000200707723e */ /* 0x000fe400000010ff */
[----:B------:R-:W-:Y:S01]  /*c420*/  F2FP.BF16.F32.PACK_AB R8, R8, R33 ;  /* 0x000000210808723e */ /* 0x000fe200000010ff */
[----:B------:R-:W-:Y:S01]  /*c430*/  ULDC.64 UR4, c[0x0][0xbd8] ;  /* 0x0002f60000047ab9 */ /* 0x000fe20000000a00 */
[----:B0-----:R-:W-:Y:S01]  /*c440*/  LOP3.LUT P0, R17, R58, 0x3, RZ, 0xc0, !PT ;  /* 0x000000033a117812 */ /* 0x001fe2000780c0ff */
[----:B------:R-:W-:Y:S01]  /*c450*/  UIMAD.WIDE UR4, UR37, 0x4, UR4 ;  /* 0x00000004250478a5 */ /* 0x000fe2000f8e0204 */
[----:B------:R-:W-:-:S02]  /*c460*/  F2FP.BF16.F32.PACK_AB R15, R15, R64 ;  /* 0x000000400f0f723e */ /* 0x000fc400000010ff */
[----:B------:R-:W-:Y:S02]  /*c470*/  ISETP.EQ.OR P0, PT, R17, 0x3, !P0 ;  /* 0x000000031100780c */ /* 0x000fe40004702670 */
[----:B------:R-:W-:Y:S02]  /*c480*/  F2FP.BF16.F32.PACK_AB R6, R20, R65 ;  /* 0x000000411406723e */ /* 0x000fe400000010ff */
[----:B------:R-:W-:Y:S02]  /*c490*/  SEL R79, R9, R10, P0 ;  /* 0x0000000a094f7207 */ /* 0x000fe40000000000 */
[----:B------:R-:W-:Y:S02]  /*c4a0*/  SEL R63, R10, R9, P0 ;  /* 0x000000090a3f7207 */ /* 0x000fe40000000000 */
[----:B------:R-:W0:Y:S01]  /*c4b0*/  S2R R9, SR_SWINHI ;  /* 0x0000000000097919 */ /* 0x000e220000002f00 */
[----:B------:R-:W-:Y:S02]  /*c4c0*/  F2FP.BF16.F32.PACK_AB R72, R21, R72 ;  /* 0x000000481548723e */ /* 0x000fe400000010ff */
[----:B------:R-:W-:-:S02]  /*c4d0*/  F2FP.BF16.F32.PACK_AB R32, R68, R105 ;  /* 0x000000694420723e */ /* 0x000fc400000010ff */
[----:B------:R-:W-:Y:S02]  /*c4e0*/  F2FP.BF16.F32.PACK_AB R120, R77, R120 ;  /* 0x000000784d78723e */ /* 0x000fe400000010ff */
[----:B------:R-:W-:Y:S02]  /*c4f0*/  F2FP.BF16.F32.PACK_AB R128, R85, R128 ;  /* 0x000000805580723e */ /* 0x000fe400000010ff */
[----:B------:R-:W-:Y:S02]  /*c500*/  SEL R77, R7, R8, P0 ;  /* 0x00000008074d7207 */ /* 0x000fe40000000000 */
[----:B------:R-:W-:Y:S02]  /*c510*/  SEL R68, R8, R7, P0 ;  /* 0x0000000708447207 */ /* 0x000fe40000000000 */
[----:B------:R-:W-:Y:S02]  /*c520*/  SEL R85, R15, R6, P0 ;  /* 0x000000060f557207 */ /* 0x000fe40000000000 */
[----:B------:R-:W-:-:S02]  /*c530*/  SEL R21, R6, R15, P0 ;  /* 0x0000000f06157207 */ /* 0x000fc40000000000 */
[----:B------:R-:W-:Y:S02]  /*c540*/  F2FP.BF16.F32.PACK_AB R67, R86, R67 ;  /* 0x000000435643723e */ /* 0x000fe400000010ff */
[----:B------:R-:W-:Y:S02]  /*c550*/  F2FP.BF16.F32.PACK_AB R66, R87, R66 ;  /* 0x000000425742723e */ /* 0x000fe400000010ff */
[----:B------:R-:W-:Y:S02]  /*c560*/  F2FP.BF16.F32.PACK_AB R13, R13, R56 ;  /* 0x000000380d0d723e */ /* 0x000fe400000010ff */
[----:B------:R-:W-:Y:S02]  /*c570*/  SEL R123, R67, R66, P0 ;  /* 0x00000042437b7207 */ /* 0x000fe40000000000 */
[----:B------:R-:W-:Y:S02]  /*c580*/  SEL R56, R66, R67, P0 ;  /* 0x0000004342387207 */ /* 0x000fe40000000000 */
[----:B------:R-:W-:-:S02]  /*c590*/  F2FP.BF16.F32.PACK_AB R29, R29, R80 ;  /* 0x000000501d1d723e */ /* 0x000fc400000010ff */
[----:B------:R-:W-:Y:S02]  /*c5a0*/  F2FP.BF16.F32.PACK_AB R36, R36, R81 ;  /* 0x000000512424723e */ /* 0x000fe400000010ff */
[----:B------:R-:W-:Y:S02]  /*c5b0*/  F2FP.BF16.F32.PACK_AB R37, R37, R88 ;  /* 0x000000582525723e */ /* 0x000fe400000010ff */
[----:B------:R-:W-:Y:S02]  /*c5c0*/  MOV R6, R4 ;  /* 0x0000000400067202 */ /* 0x000fe40000000f00 */
[----:B0-----:R-:W-:Y:S02]  /*c5d0*/  MOV R7, R9 ;  /* 0x0000000900077202 */ /* 0x001fe40000000f00 */
[----:B------:R-:W-:Y:S02]  /*c5e0*/  F2FP.BF16.F32.PACK_AB R44, R44, R89 ;  /* 0x000000592c2c723e */ /* 0x000fe400000010ff */
[----:B------:R-:W-:Y:S01]  /*c5f0*/  F2FP.BF16.F32.PACK_AB R93, R93, R136 ;  /* 0x000000885d5d723e */ /* 0x000fe200000010ff */
[----:B------:R-:W-:Y:S01]  /*c600*/  IMAD.WIDE R66, R195, 0x2, R6 ;  /* 0x00000002c3427825 */ /* 0x000fe200078e0206 */
        /* <DEDUP_REMOVED lines=10> */
[----:B------:R-:W-:Y:S02]  /*c6b0*/  SEL R89, R29, R36, P0 ;  /* 0x000000241d597207 */ /* 0x000fe40000000000 */
[----:B------:R-:W-:Y:S02]  /*c6c0*/  IADD3 R145, P4, R66, 0x60, RZ ;  /* 0x0000006042917810 */ /* 0x000fe40007f9e0ff */
[----:B------:R-:W-:-:S02]  /*c6d0*/  F2FP.BF16.F32.PACK_AB R117, R117, R124 ;  /* 0x0000007c7575723e */ /* 0x000fc400000010ff */
[----:B------:R-:W-:Y:S02]  /*c6e0*/  F2FP.BF16.F32.PACK_AB R116, R109, R116 ;  /* 0x000000746d74723e */ /* 0x000fe400000010ff */
[----:B------:R-:W-:Y:S02]  /*c6f0*/  F2FP.BF16.F32.PACK_AB R143, R143, R30 ;  /* 0x0000001e8f8f723e */ /* 0x000fe400000010ff */
[----:B------:R-:W-:Y:S02]  /*c700*/  SEL R29, R36, R29, P0 ;  /* 0x0000001d241d7207 */ /* 0x000fe40000000000 */
[----:B------:R-:W-:Y:S02]  /*c710*/  F2FP.BF16.F32.PACK_AB R71, R78, R71 ;  /* 0x000000474e47723e */ /* 0x000fe400000010ff */
[----:B------:R-:W-:Y:S02]  /*c720*/  SEL R91, R37, R44, P0 ;  /* 0x0000002c255b7207 */ /* 0x000fe40000000000 */
[----:B------:R-:W-:-:S02]  /*c730*/  SEL R30, R44, R37, P0 ;  /* 0x000000252c1e7207 */ /* 0x000fc40000000000 */
[----:B------:R-:W-:Y:S02]  /*c740*/  SEL R107, R93, R100, P0 ;  /* 0x000000645d6b7207 */ /* 0x000fe40000000000 */
[----:B------:R-:W-:Y:S02]  /*c750*/  SEL R36, R100, R93, P0 ;  /* 0x0000005d64247207 */ /* 0x000fe40000000000 */
[----:B------:R-:W-:Y:S02]  /*c760*/  F2FP.BF16.F32.PACK_AB R148, R141, R148 ;  /* 0x000000948d94723e */ /* 0x000fe400000010ff */
[----:B------:R-:W-:Y:S02]  /*c770*/  F2FP.BF16.F32.PACK_AB R73, R28, R73 ;  /* 0x000000491c49723e */ /* 0x000fe400000010ff */
        /* <DEDUP_REMOVED lines=9> */
[----:B------:R-:W-:Y:S02]  /*c810*/  SEL R97, R53, R32, P0 ;  /* 0x0000002035617207 */ /* 0x000fe40000000000 */
[----:B------:R-:W-:Y:S02]  /*c820*/  SEL R103, R120, R121, P0 ;  /* 0x0000007978677207 */ /* 0x000fe40000000000 */
[----:B------:R-:W-:Y:S02]  /*c830*/  SEL R34, R121, R120, P0 ;  /* 0x0000007879227207 */ /* 0x000fe40000000000 */
[----:B------:R-:W-:Y:S02]  /*c840*/  SEL R101, R5, R162, P0 ;  /* 0x000000a205657207 */ /* 0x000fe40000000000 */
[----:B------:R-:W-:-:S02]  /*c850*/  SEL R109, R162, R5, P0 ;  /* 0x00000005a26d7207 */ /* 0x000fc40000000000 */
[----:B------:R-:W-:Y:S02]  /*c860*/  IADD3 R141, P2, R66, 0x20, RZ ;  /* 0x00000020428d7810 */ /* 0x000fe40007f5e0ff */
[----:B------:R-:W-:Y:S02]  /*c870*/  LOP3.LUT R12, R145, 0x380, RZ, 0xc0, !PT ;  /* 0x00000380910c7812 */ /* 0x000fe400078ec0ff */
[----:B------:R-:W-:Y:S01]  /*c880*/  SEL R32, R32, R53, P0 ;  /* 0x0000003520207207 */ /* 0x000fe20000000000 */
[----:B------:R-:W-:Y:S01]  /*c890*/  IMAD.X R59, RZ, RZ, R67, P2 ;  /* 0x000000ffff3b7224 */ /* 0x000fe200010e0643 */
[----:B------:R-:W-:Y:S02]  /*c8a0*/  SEL R121, R117, R116, P0 ;  /* 0x0000007475797207 */ /* 0x000fe40000000000 */
[----:B------:R-:W-:Y:S02]  /*c8b0*/  SEL R5, R116, R117, P0 ;  /* 0x0000007574057207 */ /* 0x000fe40000000000 */
[----:B------:R-:W-:-:S02]  /*c8c0*/  SEL R117, R71, R40, P0 ;  /* 0x0000002847757207 */ /* 0x000fc40000000000 */
[----:B------:R-:W-:Y:S02]  /*c8d0*/  SEL R53, R40, R71, P0 ;  /* 0x0000004728357207 */ /* 0x000fe40000000000 */
        /* <DEDUP_REMOVED lines=8> */
[----:B------:R-:W-:Y:S02]  /*c960*/  LOP3.LUT R8, R141, 0x380, RZ, 0xc0, !PT ;  /* 0x000003808d087812 */ /* 0x000fe400078ec0ff */
[----:B------:R-:W-:Y:S02]  /*c970*/  SHF.R.U64 R12, R12, 0x3, RZ ;  /* 0x000000030c0c7819 */ /* 0x000fe400000012ff */
[----:B------:R-:W-:-:S02]  /*c980*/  IADD3 R143, P3, R66, 0x40, RZ ;  /* 0x00000040428f7810 */ /* 0x000fc40007f7e0ff */
[----:B------:R-:W-:Y:S02]  /*c990*/  IADD3 R151, P1, R66, 0x4040, RZ ;  /* 0x0000404042977810 */ /* 0x000fe40007f3e0ff */
[----:B------:R-:W-:Y:S02]  /*c9a0*/  F2FP.BF16.F32.PACK_AB R38, R127, R38 ;  /* 0x000000267f26723e */ /* 0x000fe400000010ff */
[----:B------:R-:W-:Y:S02]  /*c9b0*/  SEL R127, R51, R50, P0 ;  /* 0x00000032337f7207 */ /* 0x000fe40000000000 */
[----:B------:R-:W-:Y:S01]  /*c9c0*/  SEL R62, R50, R51, P0 ;  /* 0x00000033323e7207 */ /* 0x000fe20000000000 */
[----:B------:R-:W-:Y:S01]  /*c9d0*/  IMAD.X R51, RZ, RZ, R67, P4 ;  /* 0x000000ffff337224 */ /* 0x000fe200020e0643 */
[----:B------:R-:W-:Y:S02]  /*c9e0*/  IADD3 R147, P5, R66, 0x4000, RZ ;  /* 0x0000400042937810 */ /* 0x000fe40007fbe0ff */
[----:B------:R-:W-:-:S02]  /*c9f0*/  SHF.R.U64 R8, R8, 0x3, RZ ;  /* 0x0000000308087819 */ /* 0x000fc400000012ff */
[----:B------:R-:W-:Y:S01]  /*ca00*/  LOP3.LUT R50, R12, R145, RZ, 0x3c, !PT ;  /* 0x000000910c327212 */ /* 0x000fe200078e3cff */
[----:B------:R-:W-:Y:S01]  /*ca10*/  IMAD.X R49, RZ, RZ, R67, P5 ;  /* 0x000000ffff317224 */ /* 0x000fe200028e0643 */
[----:B------:R-:W-:Y:S02]  /*ca20*/  F2FP.BF16.F32.PACK_AB R149, R149, R152 ;  /* 0x000000989595723e */ /* 0x000fe400000010ff */
[----:B------:R-:W-:Y:S02]  /*ca30*/  LOP3.LUT R10, R143, 0x380, RZ, 0xc0, !PT ;  /* 0x000003808f0a7812 */ /* 0x000fe400078ec0ff */
[----:B------:R-:W-:Y:S02]  /*ca40*/  LOP3.LUT R12, R151, 0x380, RZ, 0xc0, !PT ;  /* 0x00000380970c7812 */ /* 0x000fe400078ec0ff */
[----:B------:R-:W-:Y:S02]  /*ca50*/  F2FP.BF16.F32.PACK_AB R14, R14, R57 ;  /* 0x000000390e0e723e */ /* 0x000fe400000010ff */
[----:B------:R-:W-:-:S02]  /*ca60*/  F2FP.BF16.F32.PACK_AB R55, R94, R55 ;  /* 0x000000375e37723e */ /* 0x000fc400000010ff */
[----:B------:R-:W-:Y:S02]  /*ca70*/  F2FP.BF16.F32.PACK_AB R54, R95, R54 ;  /* 0x000000365f36723e */ /* 0x000fe400000010ff */
[----:B------:R-:W-:Y:S02]  /*ca80*/  LOP3.LUT R58, R8, R141, RZ, 0x3c, !PT ;  /* 0x0000008d083a7212 */ /* 0x000fe400078e3cff */
[----:B------:R-:W-:Y:S02]  /*ca90*/  SEL R115, R149, R148, P0 ;  /* 0x0000009495737207 */ /* 0x000fe40000000000 */
[----:B------:R-:W-:Y:S02]  /*caa0*/  SEL R57, R148, R149, P0 ;  /* 0x0000009594397207 */ /* 0x000fe40000000000 */
[----:B------:R-:W-:Y:S02]  /*cab0*/  SHF.R.U64 R10, R10, 0x3, RZ ;  /* 0x000000030a0a7819 */ /* 0x000fe400000012ff */
[----:B------:R-:W-:-:S02]  /*cac0*/  LOP3.LUT R8, R147, 0x380, RZ, 0xc0, !PT ;  /* 0x0000038093087812 */ /* 0x000fc400078ec0ff */
[----:B------:R-:W-:Y:S02]  /*cad0*/  SHF.R.U64 R12, R12, 0x3, RZ ;  /* 0x000000030c0c7819 */ /* 0x000fe400000012ff */
[C---:B------:R-:W-:Y:S02]  /*cae0*/  IADD3 R149, P6, R66.reuse, 0x4020, RZ ;  /* 0x0000402042957810 */ /* 0x040fe40007fde0ff */
[----:B------:R-:W-:Y:S02]  /*caf0*/  IADD3 R163, P5, R66, 0x8040, RZ ;  /* 0x0000804042a37810 */ /* 0x000fe40007fbe0ff */
[----:B------:R-:W-:Y:S02]  /*cb00*/  F2FP.BF16.F32.PACK_AB R132, R125, R132 ;  /* 0x000000847d84723e */ /* 0x000fe400000010ff */
[----:B------:R-:W-:Y:S02]  /*cb10*/  SEL R125, R55, R54, P0 ;  /* 0x00000036377d7207 */ /* 0x000fe40000000000 */
[----:B------:R-:W-:Y:S01]  /*cb20*/  SEL R60, R54, R55, P0 ;  /* 0x00000037363c7207 */ /* 0x000fe20000000000 */
[----:B------:R-:W-:Y:S01]  /*cb30*/  IMAD.X R55, RZ, RZ, R67, P3 ;  /* 0x000000ffff377224 */ /* 0x000fe200018e0643 */
[----:B------:R-:W-:-:S02]  /*cb40*/  F2FP.BF16.F32.PACK_AB R158, R157, R158 ;  /* 0x0000009e9d9e723e */ /* 0x000fc400000010ff */
[----:B------:R-:W-:Y:S02]  /*cb50*/  LOP3.LUT R54, R10, R143, RZ, 0x3c, !PT ;  /* 0x0000008f0a367212 */ /* 0x000fe400078e3cff */
[----:B------:R-:W-:Y:S02]  /*cb60*/  SHF.R.U64 R8, R8, 0x3, RZ ;  /* 0x0000000308087819 */ /* 0x000fe400000012ff */
[----:B------:R-:W-:Y:S02]  /*cb70*/  LOP3.LUT R44, R12, R151, RZ, 0x3c, !PT ;  /* 0x000000970c2c7212 */ /* 0x000fe400078e3cff */
[----:B------:R-:W-:Y:S02]  /*cb80*/  F2FP.BF16.F32.PACK_AB R45, R45, R96 ;  /* 0x000000602d2d723e */ /* 0x000fe400000010ff */
[----:B------:R-:W-:Y:S02]  /*cb90*/  IADD3 R157, P3, R66, 0x8000, RZ ;  /* 0x00008000429d7810 */ /* 0x000fe40007f7e0ff */
[----:B------:R-:W-:-:S02]  /*cba0*/  LOP3.LUT R10, R149, 0x380, RZ, 0xc0, !PT ;  /* 0x00000380950a7812 */ /* 0x000fc400078ec0ff */
[----:B------:R-:W-:Y:S01]  /*cbb0*/  LOP3.LUT R12, R163, 0x380, RZ, 0xc0, !PT ;  /* 0x00000380a30c7812 */ /* 0x000fe200078ec0ff */
[----:B------:R-:W-:Y:S01]  /*cbc0*/  IMAD.X R41, RZ, RZ, R67, P3 ;  /* 0x000000ffff297224 */ /* 0x000fe200018e0643 */
[----:B------:R-:W-:Y:S02]  /*cbd0*/  F2FP.BF16.F32.PACK_AB R133, R133, R140 ;  /* 0x0000008c8585723e */ /* 0x000fe400000010ff */
[----:B------:R-:W-:Y:S02]  /*cbe0*/  F2FP.BF16.F32.PACK_AB R69, R69, R112 ;  /* 0x000000704545723e */ /* 0x000fe400000010ff */
[----:B------:R-:W-:Y:S02]  /*cbf0*/  F2FP.BF16.F32.PACK_AB R76, R76, R113 ;  /* 0x000000714c4c723e */ /* 0x000fe400000010ff */
[----:B------:R-:W-:Y:S02]  /*cc00*/  F2FP.BF16.F32.PACK_AB R39, R126, R39 ;  /* 0x000000277e27723e */ /* 0x000fe400000010ff */
[----:B------:R-:W-:-:S02]  /*cc10*/  F2FP.BF16.F32.PACK_AB R129, R92, R129 ;  /* 0x000000815c81723e */ /* 0x000fc400000010ff */
[----:B------:R-:W-:Y:S02]  /*cc20*/  F2FP.BF16.F32.PACK_AB R47, R110, R47 ;  /* 0x0000002f6e2f723e */ /* 0x000fe400000010ff */
[----:B------:R-:W-:Y:S02]  /*cc30*/  F2FP.BF16.F32.PACK_AB R46, R111, R46 ;  /* 0x0000002e6f2e723e */ /* 0x000fe400000010ff */
[----:B------:R-:W-:Y:S02]  /*cc40*/  LOP3.LUT R48, R8, R147, RZ, 0x3c, !PT ;  /* 0x0000009308307212 */ /* 0x000fe400078e3cff */
[----:B------:R-:W-:Y:S02]  /*cc50*/  F2FP.BF16.F32.PACK_AB R42, R119, R42 ;  /* 0x0000002a772a723e */ /* 0x000fe400000010ff */
[----:B------:R-:W-:Y:S02]  /*cc60*/  SEL R95, R45, R52, P0 ;  /* 0x000000342d5f7207 */ /* 0x000fe40000000000 */
[----:B------:R-:W-:Y:S01]  /*cc70*/  SEL R31, R52, R45, P0 ;  /* 0x0000002d341f7207 */ /* 0x000fe20000000000 */
[----:B------:R-:W-:Y:S01]  /*cc80*/  IMAD.X R45, RZ, RZ, R67, P1 ;  /* 0x000000ffff2d7224 */ /* 0x000fe200008e0643 */
[----:B------:R-:W-:-:S02]  /*cc90*/  SHF.R.U64 R10, R10, 0x3, RZ ;  /* 0x000000030a0a7819 */ /* 0x000fc400000012ff */
[----:B------:R-:W-:Y:S02]  /*cca0*/  LOP3.LUT R8, R157, 0x380, RZ, 0xc0, !PT ;  /* 0x000003809d087812 */ /* 0x000fe400078ec0ff */
[----:B------:R-:W-:Y:S02]  /*ccb0*/  SHF.R.U64 R12, R12, 0x3, RZ ;  /* 0x000000030c0c7819 */ /* 0x000fe400000012ff */
[----:B------:R-:W-:Y:S02]  /*ccc0*/  SEL R99, R69, R76, P0 ;  /* 0x0000004c45637207 */ /* 0x000fe40000000000 */
[----:B------:R-:W-:Y:S02]  /*ccd0*/  SEL R33, R76, R69, P0 ;  /* 0x000000454c217207 */ /* 0x000fe40000000000 */
[----:B------:R-:W-:Y:S02]  /*cce0*/  SEL R119, R133, R132, P0 ;  /* 0x0000008485777207 */ /* 0x000fe40000000000 */
[----:B------:R-:W-:-:S02]  /*ccf0*/  SEL R52, R132, R133, P0 ;  /* 0x0000008584347207 */ /* 0x000fc40000000000 */
[----:B------:R-:W-:Y:S02]  /*cd00*/  IADD3 R161, P4, R66, 0x8020, RZ ;  /* 0x0000802042a17810 */ /* 0x000fe40007f9e0ff */
[----:B------:R-:W-:Y:S02]  /*cd10*/  SEL R105, R128, R129, P0 ;  /* 0x0000008180697207 */ /* 0x000fe40000000000 */
[----:B------:R-:W-:Y:S02]  /*cd20*/  SEL R35, R129, R128, P0 ;  /* 0x0000008081237207 */ /* 0x000fe40000000000 */
[----:B------:R-:W-:Y:S02]  /*cd30*/  SEL R133, R39, R38, P0 ;  /* 0x0000002627857207 */ /* 0x000fe40000000000 */
[----:B------:R-:W-:Y:S01]  /*cd40*/  SEL R69, R38, R39, P0 ;  /* 0x0000002726457207 */ /* 0x000fe20000000000 */
[----:B------:R-:W-:Y:S01]  /*cd50*/  IMAD.X R39, RZ, RZ, R67, P5 ;  /* 0x000000ffff277224 */ /* 0x000fe200028e0643 */
[----:B------:R-:W-:-:S02]  /*cd60*/  F2FP.BF16.F32.PACK_AB R154, R153, R154 ;  /* 0x0000009a999a723e */ /* 0x000fc400000010ff */
[----:B------:R-:W-:Y:S02]  /*cd70*/  SEL R129, R47, R46, P0 ;  /* 0x0000002e2f817207 */ /* 0x000fe40000000000 */
[----:B------:R-:W-:Y:S01]  /*cd80*/  SEL R64, R46, R47, P0 ;  /* 0x0000002f2e407207 */ /* 0x000fe20000000000 */
[----:B------:R-:W-:Y:S01]  /*cd90*/  IMAD.X R47, RZ, RZ, R67, P6 ;  /* 0x000000ffff2f7224 */ /* 0x000fe200030e0643 */
[----:B------:R-:W-:Y:S02]  /*cda0*/  F2FP.BF16.F32.PACK_AB R155, R155, R156 ;  /* 0x0000009c9b9b723e */ /* 0x000fe400000010ff */
[----:B------:R-:W-:Y:S02]  /*cdb0*/  F2FP.BF16.F32.PACK_AB R43, R118, R43 ;  /* 0x0000002b762b723e */ /* 0x000fe400000010ff */
[----:B------:R-:W-:Y:S02]  /*cdc0*/  IADD3 R153, P2, R66, 0x4060, RZ ;  /* 0x0000406042997810 */ /* 0x000fe40007f5e0ff */
[----:B------:R-:W-:-:S02]  /*cdd0*/  LOP3.LUT R46, R10, R149, RZ, 0x3c, !PT ;  /* 0x000000950a2e7212 */ /* 0x000fc400078e3cff */
[----:B------:R-:W-:Y:S02]  /*cde0*/  SHF.R.U64 R8, R8, 0x3, RZ ;  /* 0x0000000308087819 */ /* 0x000fe400000012ff */
[----:B------:R-:W-:Y:S02]  /*cdf0*/  LOP3.LUT R38, R12, R163, RZ, 0x3c, !PT ;  /* 0x000000a30c267212 */ /* 0x000fe400078e3cff */
[----:B------:R-:W-:Y:S01]  /*ce00*/  LOP3.LUT R10, R161, 0x380, RZ, 0xc0, !PT ;  /* 0x00000380a10a7812 */ /* 0x000fe200078ec0ff */
[----:B--2---:R-:W-:Y:S01]  /*ce10*/  SHFL.IDX PT, R101, R101, R16, 0x1c1f ;  /* 0x001c1f1065657589 */ /* 0x004fe200000e0000 */
[----:B------:R-:W-:Y:S02]  /*ce20*/  F2FP.BF16.F32.PACK_AB R27, R150, R27 ;  /* 0x0000001b961b723e */ /* 0x000fe400000010ff */
[----:B------:R-:W-:Y:S01]  /*ce30*/  SEL R113, R155, R154, P0 ;  /* 0x0000009a9b717207 */ /* 0x000fe20000000000 */
[----:B------:R-:W-:Y:S01]  /*ce40*/  SHFL.IDX PT, R77, R77, R16, 0x1c1f ;  /* 0x001c1f104d4d7589 */ /* 0x000fe200000e0000 */
[----:B------:R-:W-:-:S02]  /*ce50*/  SEL R131, R43, R42, P0 ;  /* 0x0000002a2b837207 */ /* 0x000fc40000000000 */
[----:B------:R-:W-:Y:S01]  /*ce60*/  SEL R65, R42, R43, P0 ;  /* 0x0000002b2a417207 */ /* 0x000fe20000000000 */
[----:B------:R-:W-:Y:S01]  /*ce70*/  IMAD.X R43, RZ, RZ, R67, P2 ;  /* 0x000000ffff2b7224 */ /* 0x000fe200010e0643 */
[----:B------:R-:W-:Y:S01]  /*ce80*/  LOP3.LUT R40, R8, R157, RZ, 0x3c, !PT ;  /* 0x0000009d08287212 */ /* 0x000fe200078e3cff */
[----:B------:R-:W-:Y:S01]  /*ce90*/  SHFL.IDX PT, R113, R113, R16, 0x1c1f ;  /* 0x001c1f1071717589 */ /* 0x000fe200000e0000 */
[----:B------:R-:W-:Y:S02]  /*cea0*/  MOV R92, R38 ;  /* 0x00000026005c7202 */ /* 0x000fe40000000f00 */
[----:B------:R-:W-:Y:S01]  /*ceb0*/  SEL R83, R13, R14, P0 ;  /* 0x0000000e0d537207 */ /* 0x000fe20000000000 */
[----:B------:R-:W-:Y:S01]  /*cec0*/  SHFL.IDX PT, R79, R79, R16, 0x1c1f ;  /* 0x001c1f104f4f7589 */ /* 0x000fe200000e0000 */
[----:B------:R-:W-:Y:S02]  /*ced0*/  SEL R20, R14, R13, P0 ;  /* 0x0000000d0e147207 */ /* 0x000fe40000000000 */
[----:B------:R-:W-:Y:S01]  /*cee0*/  SEL R155, R154, R155, P0 ;  /* 0x0000009b9a9b7207 */ /* 0x000fe20000000000 */
[----:B------:R-:W-:Y:S01]  /*cef0*/  SHFL.IDX PT, R81, R81, R16, 0x1c1f ;  /* 0x001c1f1051517589 */ /* 0x000fe200000e0000 */
[----:B------:R-:W-:-:S02]  /*cf00*/  SHF.R.U64 R10, R10, 0x3, RZ ;  /* 0x000000030a0a7819 */ /* 0x000fc400000012ff */
[----:B------:R-:W-:Y:S01]  /*cf10*/  LOP3.LUT R38, R16, 0x2, RZ, 0x3c, !PT ;  /* 0x0000000210267812 */ /* 0x000fe200078e3cff */
[----:B------:R-:W-:Y:S01]  /*cf20*/  SHFL.IDX PT, R83, R83, R16, 0x1c1f ;  /* 0x001c1f1053537589 */ /* 0x000fe200000e0000 */
[----:B------:R-:W-:Y:S02]  /*cf30*/  IADD3 R169, P2, R66, 0xc020, RZ ;  /* 0x0000c02042a97810 */ /* 0x000fe40007f5e0ff */
[----:B------:R-:W-:Y:S01]  /*cf40*/  LOP3.LUT R14, R153, 0x380, RZ, 0xc0, !PT ;  /* 0x00000380990e7812 */ /* 0x000fe200078ec0ff */
[----:B------:R-:W-:Y:S01]  /*cf50*/  SHFL.IDX PT, R68, R68, R38, 0x1c1f ;  /* 0x001c1f2644447589 */ /* 0x000fe200000e0000 */
[----:B------:R-:W-:Y:S01]  /*cf60*/  SEL R139, R27, R26, P0 ;  /* 0x0000001a1b8b7207 */ /* 0x000fe20000000000 */
[--C-:B------:R-:W-:Y:S01]  /*cf70*/  IMAD.X R13, RZ, RZ, R67.reuse, P2 ;  /* 0x000000ffff0d7224 */ /* 0x100fe200010e0643 */
[----:B------:R-:W-:Y:S01]  /*cf80*/  SEL R73, R26, R27, P0 ;  /* 0x0000001b1a497207 */ /* 0x000fe20000000000 */
[----:B------:R-:W-:Y:S01]  /*cf90*/  IMAD.X R27, RZ, RZ, R67, P4 ;  /* 0x000000ffff1b7224 */ /* 0x000fe200020e0643 */
[----:B------:R-:W-:Y:S01]  /*cfa0*/  MOV R102, R58 ;  /* 0x0000003a00667202 */ /* 0x000fe20000000f00 */
[----:B------:R-:W-:Y:S01]  /*cfb0*/  SHFL.IDX PT, R85, R85, R16, 0x1c1f ;  /* 0x001c1f1055557589 */ /* 0x000fe200000e0000 */
[----:B------:R-:W-:-:S02]  /*cfc0*/  LOP3.LUT R26, R10, R161, RZ, 0x3c, !PT ;  /* 0x000000a10a1a7212 */ /* 0x000fc400078e3cff */
[----:B------:R-:W-:Y:S01]  /*cfd0*/  MOV R59, R40 ;  /* 0x00000028003b7202 */ /* 0x000fe20000000f00 */
[----:B------:R-:W-:Y:S01]  /*cfe0*/  SHFL.IDX PT, R87, R87, R16, 0x1c1f ;  /* 0x001c1f1057577589 */ /* 0x000fe200000e0000 */
[----:B------:R-:W-:Y:S02]  /*cff0*/  SHF.R.U64 R14, R14, 0x3, RZ ;  /* 0x000000030e0e7819 */ /* 0x000fe400000012ff */
[----:B------:R-:W-:Y:S01]  /*d000*/  LOP3.LUT R10, R169, 0x380, RZ, 0xc0, !PT ;  /* 0x00000380a90a7812 */ /* 0x000fe200078ec0ff */
[----:B------:R-:W0:Y:S01]  /*d010*/  SHFL.IDX PT, R40, R155, R38, 0x1c1f ;  /* 0x001c1f269b287589 */ /* 0x000e2200000e0000 */
[----:B------:R-:W-:Y:S02]  /*d020*/  IADD3 R165, P6, R66, 0x8060, RZ ;  /* 0x0000806042a57810 */ /* 0x000fe40007fde0ff */
[----:B------:R-:W-:Y:S01]  /*d030*/  LOP3.LUT R42, R14, R153, RZ, 0x3c, !PT ;  /* 0x000000990e2a7212 */ /* 0x000fe200078e3cff */
[----:B------:R-:W-:Y:S01]  /*d040*/  SHFL.IDX PT, R89, R89, R16, 0x1c1f ;  /* 0x001c1f1059597589 */ /* 0x000fe200000e0000 */
[----:B------:R-:W-:-:S02]  /*d050*/  SHF.R.U64 R10, R10, 0x3, RZ ;  /* 0x000000030a0a7819 */ /* 0x000fc400000012ff */
[----:B------:R-:W-:Y:S01]  /*d060*/  LOP3.LUT R11, R66, 0x380, RZ, 0xc0, !PT ;  /* 0x00000380420b7812 */ /* 0x000fe200078ec0ff */
[----:B------:R-:W-:Y:S01]  /*d070*/  SHFL.IDX PT, R91, R91, R16, 0x1c1f ;  /* 0x001c1f105b5b7589 */ /* 0x000fe200000e0000 */
[----:B------:R-:W-:Y:S02]  /*d080*/  LOP3.LUT R14, R165, 0x380, RZ, 0xc0, !PT ;  /* 0x00000380a50e7812 */ /* 0x000fe400078ec0ff */
[----:B------:R-:W-:Y:S01]  /*d090*/  LOP3.LUT R12, R10, R169, RZ, 0x3c, !PT ;  /* 0x000000a90a0c7212 */ /* 0x000fe200078e3cff */
[----:B------:R-:W-:Y:S01]  /*d0a0*/  SHFL.IDX PT, R95, R95, R16, 0x1c1f ;  /* 0x001c1f105f5f7589 */ /* 0x000fe200000e0000 */
[----:B------:R-:W-:Y:S02]  /*d0b0*/  F2FP.BF16.F32.PACK_AB R159, R159, R160 ;  /* 0x000000a09f9f723e */ /* 0x000fe400000010ff */
[C---:B------:R-:W-:Y:S01]  /*d0c0*/  IADD3 R167, P1, R66.reuse, 0xc000, RZ ;  /* 0x0000c00042a77810 */ /* 0x040fe20007f3e0ff */
[----:B------:R-:W-:Y:S01]  /*d0d0*/  SHFL.IDX PT, R97, R97, R16, 0x1c1f ;  /* 0x001c1f1061617589 */ /* 0x000fe200000e0000 */
[----:B------:R-:W-:-:S02]  /*d0e0*/  IADD3 R171, P3, R66, 0xc040, RZ ;  /* 0x0000c04042ab7810 */ /* 0x000fc40007f7e0ff */
[----:B------:R-:W-:Y:S01]  /*d0f0*/  SHF.R.U64 R11, R11, 0x3, RZ ;  /* 0x000000030b0b7819 */ /* 0x000fe200000012ff */
[--C-:B------:R-:W-:Y:S01]  /*d100*/  IMAD.X R15, RZ, RZ, R67.reuse, P1 ;  /* 0x000000ffff0f7224 */ /* 0x100fe200008e0643 */
[----:B------:R-:W-:Y:S01]  /*d110*/  SHF.R.U64 R14, R14, 0x3, RZ ;  /* 0x000000030e0e7819 */ /* 0x000fe200000012ff */
[--C-:B------:R-:W-:Y:S01]  /*d120*/  IMAD.X R9, RZ, RZ, R67.reuse, P3 ;  /* 0x000000ffff097224 */ /* 0x100fe200018e0643 */
[----:B------:R-:W-:Y:S01]  /*d130*/  SEL R75, R24, R25, P0 ;  /* 0x00000019184b7207 */ /* 0x000fe20000000000 */
[----:B------:R-:W-:Y:S01]  /*d140*/  SHFL.IDX PT, R99, R99, R16, 0x1c1f ;  /* 0x001c1f1063637589 */ /* 0x000fe200000e0000 */
[----:B------:R-:W-:Y:S01]  /*d150*/  SEL R70, R25, R24, P0 ;  /* 0x0000001819467207 */ /* 0x000fe20000000000 */
[----:B------:R-:W-:Y:S01]  /*d160*/  IMAD.X R25, RZ, RZ, R67, P6 ;  /* 0x000000ffff197224 */ /* 0x000fe200030e0643 */
[----:B------:R-:W-:Y:S01]  /*d170*/  IADD3 R173, P4, R66, 0xc060, RZ ;  /* 0x0000c06042ad7810 */ /* 0x000fe20007f9e0ff */
[----:B------:R-:W-:Y:S01]  /*d180*/  SHFL.IDX PT, R103, R103, R16, 0x1c1f ;  /* 0x001c1f1067677589 */ /* 0x000fe200000e0000 */
[----:B------:R-:W-:-:S02]  /*d190*/  SEL R111, R159, R158, P0 ;  /* 0x0000009e9f6f7207 */ /* 0x000fc40000000000 */
[----:B------:R-:W-:Y:S01]  /*d1a0*/  LOP3.LUT R66, R11, R66, RZ, 0x3c, !PT ;  /* 0x000000420b427212 */ /* 0x000fe200078e3cff */
[----:B------:R-:W-:Y:S01]  /*d1b0*/  SHFL.IDX PT, R75, R75, R16, 0x1c1f ;  /* 0x001c1f104b4b7589 */ /* 0x000fe200000e0000 */
[----:B------:R-:W-:Y:S01]  /*d1c0*/  LOP3.LUT R24, R14, R165, RZ, 0x3c, !PT ;  /* 0x000000a50e187212 */ /* 0x000fe200078e3cff */
[----:B------:R-:W-:Y:S01]  /*d1d0*/  IMAD.X R11, RZ, RZ, R67, P4 ;  /* 0x000000ffff0b7224 */ /* 0x000fe200020e0643 */
[----:B------:R-:W-:Y:S01]  /*d1e0*/  LOP3.LUT R8, R167, 0x380, RZ, 0xc0, !PT ;  /* 0x00000380a7087812 */ /* 0x000fe200078ec0ff */
[----:B------:R-:W-:Y:S01]  /*d1f0*/  SHFL.IDX PT, R70, R70, R38, 0x1c1f ;  /* 0x001c1f2646467589 */ /* 0x000fe200000e0000 */
[----:B------:R-:W-:Y:S02]  /*d200*/  LOP3.LUT R74, R171, 0x380, RZ, 0xc0, !PT ;  /* 0x00000380ab4a7812 */ /* 0x000fe400078ec0ff */
[----:B------:R-:W-:Y:S01]  /*d210*/  MOV R88, R12 ;  /* 0x0000000c00587202 */ /* 0x000fe20000000f00 */
[----:B------:R-:W-:Y:S01]  /*d220*/  SHFL.IDX PT, R111, R111, R16, 0x1c1f ;  /* 0x001c1f106f6f7589 */ /* 0x000fe200000e0000 */
[----:B------:R-:W-:-:S02]  /*d230*/  SEL R159, R158, R159, P0 ;  /* 0x0000009f9e9f7207 */ /* 0x000fc40000000000 */
[----:B------:R-:W-:Y:S01]  /*d240*/  LOP3.LUT R76, R173, 0x380, RZ, 0xc0, !PT ;  /* 0x00000380ad4c7812 */ /* 0x000fe200078ec0ff */
[----:B------:R-:W1:Y:S01]  /*d250*/  SHFL.IDX PT, R12, R109, R38, 0x1c1f ;  /* 0x001c1f266d0c7589 */ /* 0x000e6200000e0000 */
[----:B------:R-:W-:Y:S02]  /*d260*/  SHF.R.U64 R8, R8, 0x3, RZ ;  /* 0x0000000308087819 */ /* 0x000fe400000012ff */
[----:B------:R-:W-:Y:S01]  /*d270*/  SHF.R.U64 R74, R74, 0x3, RZ ;  /* 0x000000034a4a7819 */ /* 0x000fe200000012ff */
[----:B------:R-:W-:Y:S01]  /*d280*/  SHFL.IDX PT, R105, R105, R16, 0x1c1f ;  /* 0x001c1f1069697589 */ /* 0x000fe200000e0000 */
[----:B------:R-:W-:Y:S02]  /*d290*/  MOV R104, R66 ;  /* 0x0000004200687202 */ /* 0x000fe40000000f00 */
[----:B------:R-:W-:Y:S01]  /*d2a0*/  MOV R67, R24 ;  /* 0x0000001800437202 */ /* 0x000fe20000000f00 */
[----:B------:R-:W-:Y:S01]  /*d2b0*/  SHFL.IDX PT, R107, R107, R16, 0x1c1f ;  /* 0x001c1f106b6b7589 */ /* 0x000fe200000e0000 */
[----:B------:R-:W-:-:S02]  /*d2c0*/  SHF.R.U64 R76, R76, 0x3, RZ ;  /* 0x000000034c4c7819 */ /* 0x000fc400000012ff */
[----:B------:R-:W-:Y:S01]  /*d2d0*/  MOV R94, R26 ;  /* 0x0000001a005e7202 */ /* 0x000fe20000000f00 */
[----:B------:R-:W2:Y:S01]  /*d2e0*/  SHFL.IDX PT, R24, R159, R38, 0x1c1f ;  /* 0x001c1f269f187589 */ /* 0x000ea200000e0000 */
[----:B------:R-:W-:Y:S02]  /*d2f0*/  LOP3.LUT R14, R8, R167, RZ, 0x3c, !PT ;  /* 0x000000a7080e7212 */ /* 0x000fe400078e3cff */
[----:B------:R-:W-:Y:S01]  /*d300*/  LOP3.LUT R8, R74, R171, RZ, 0x3c, !PT ;  /* 0x000000ab4a087212 */ /* 0x000fe200078e3cff */
[----:B------:R-:W3:Y:S01]  /*d310*/  SHFL.IDX PT, R26, R63, R38, 0x1c1f ;  /* 0x001c1f263f1a7589 */ /* 0x000ee200000e0000 */
[----:B------:R-:W-:Y:S02]  /*d320*/  LOP3.LUT R10, R76, R173, RZ, 0x3c, !PT ;  /* 0x000000ad4c0a7212 */ /* 0x000fe400078e3cff */
[----:B------:R-:W-:Y:S01]  /*d330*/  MOV R96, R48 ;  /* 0x0000003000607202 */ /* 0x000fe20000000f00 */
[----:B------:R-:W-:Y:S01]  /*d340*/  SHFL.IDX PT, R93, R93, R16, 0x1c1f ;  /* 0x001c1f105d5d7589 */ /* 0x000fe200000e0000 */
[----:B0-----:R-:W-:-:S02]  /*d350*/  SEL R25, R113, R40, P0 ;  /* 0x0000002871197207 */ /* 0x001fc40000000000 */
[----:B------:R-:W-:Y:S01]  /*d360*/  SEL R27, R40, R113, P0 ;  /* 0x00000071281b7207 */ /* 0x000fe20000000000 */
[----:B------:R-:W-:Y:S01]  /*d370*/  SHFL.IDX PT, R115, R115, R16, 0x1c1f ;  /* 0x001c1f1073737589 */ /* 0x000fe200000e0000 */
[----:B------:R-:W-:Y:S02]  /*d380*/  MOV R98, R50 ;  /* 0x0000003200627202 */ /* 0x000fe40000000f00 */
[----:B------:R-:W-:Y:S01]  /*d390*/  MOV R49, R42 ;  /* 0x0000002a00317202 */ /* 0x000fe20000000f00 */
[----:B------:R-:W-:Y:S01]  /*d3a0*/  SHFL.IDX PT, R119, R119, R16, 0x1c1f ;  /* 0x001c1f1077777589 */ /* 0x000fe200000e0000 */
[----:B------:R-:W-:Y:S02]  /*d3b0*/  MOV R51, R44 ;  /* 0x0000002c00337202 */ /* 0x000fe40000000f00 */
[----:B------:R-:W-:Y:S01]  /*d3c0*/  MOV R100, R54 ;  /* 0x0000003600647202 */ /* 0x000fe20000000f00 */
[----:B------:R-:W-:Y:S01]  /*d3d0*/  SHFL.IDX PT, R121, R121, R16, 0x1c1f ;  /* 0x001c1f1079797589 */ /* 0x000fe200000e0000 */
[----:B------:R-:W-:-:S02]  /*d3e0*/  MOV R55, R46 ;  /* 0x0000002e00377202 */ /* 0x000fc40000000f00 */
[----:B------:R-:W-:Y:S01]  /*d3f0*/  MOV R47, R8 ;  /* 0x00000008002f7202 */ /* 0x000fe20000000f00 */
[----:B------:R-:W-:Y:S01]  /*d400*/  SHFL.IDX PT, R117, R117, R16, 0x1c1f ;  /* 0x001c1f1075757589 */ /* 0x000fe200000e0000 */
[----:B------:R-:W-:Y:S02]  /*d410*/  MOV R45, R10 ;  /* 0x0000000a002d7202 */ /* 0x000fe40000000f00 */
[----:B------:R-:W-:Y:S01]  /*d420*/  MOV R90, R14 ;  /* 0x0000000e005a7202 */ /* 0x000fe20000000f00 */
[----:B------:R-:W-:Y:S01]  /*d430*/  SHFL.IDX PT, R123, R123, R16, 0x1c1f ;  /* 0x001c1f107b7b7589 */ /* 0x000fe200000e0000 */
[----:B-1----:R-:W-:Y:S02]  /*d440*/  SEL R9, R101, R12, P0 ;  /* 0x0000000c65097207 */ /* 0x002fe40000000000 */
        /* <DEDUP_REMOVED lines=8> */
[----:B--2---:R-:W-:Y:S02]  /*d4d0*/  SEL R13, R111, R24, P0 ;  /* 0x000000186f0d7207 */ /* 0x004fe40000000000 */
[----:B------:R-:W-:Y:S01]  /*d4e0*/  SEL R15, R24, R111, P0 ;  /* 0x0000006f180f7207 */ /* 0x000fe20000000000 */
[----:B------:R-:W-:Y:S01]  /*d4f0*/  SHFL.IDX PT, R131, R131, R16, 0x1c1f ;  /* 0x001c1f1083837589 */ /* 0x000fe200000e0000 */
[----:B---3--:R-:W-:-:S02]  /*d500*/  SEL R24, R79, R26, P0 ;  /* 0x0000001a4f187207 */ /* 0x008fc40000000000 */
[----:B------:R-:W-:Y:S01]  /*d510*/  SEL R26, R26, R79, P0 ;  /* 0x0000004f1a1a7207 */ /* 0x000fe20000000000 */
[----:B------:R-:W-:Y:S01]  /*d520*/  SHFL.IDX PT, R133, R133, R16, 0x1c1f ;  /* 0x001c1f1085857589 */ /* 0x000fe200000e0000 */
[----:B------:R-:W-:-:S03]  /*d530*/  PLOP3.LUT P1, PT, PT, PT, UP0, 0x80, 0x0 ;  /* 0x000000000000781c */ /* 0x000fc60003f2f008 */
[----:B------:R-:W-:Y:S04]  /*d540*/  SHFL.IDX PT, R137, R137, R16, 0x1c1f ;  /* 0x001c1f1089897589 */ /* 0x000fe800000e0000 */
[----:B------:R-:W-:Y:S04]  /*d550*/  SHFL.IDX PT, R135, R135, R16, 0x1c1f ;  /* 0x001c1f1087877589 */ /* 0x000fe800000e0000 */
[----:B------:R-:W-:Y:S04]  /*d560*/  SHFL.IDX PT, R139, R139, R16, 0x1c1f ;  /* 0x001c1f108b8b7589 */ /* 0x000fe800000e0000 */
[----:B------:R-:W0:Y:S04]  /*d570*/  SHFL.IDX PT, R16, R17, R38, 0x1c1f ;  /* 0x001c1f2611107589 */ /* 0x000e2800000e0000 */
[----:B------:R-:W1:Y:S04]  /*d580*/  SHFL.IDX PT, R74, R57, R38, 0x1c1f ;  /* 0x001c1f26394a7589 */ /* 0x000e6800000e0000 */
[----:B------:R-:W2:Y:S04]  /*d590*/  SHFL.IDX PT, R20, R20, R38, 0x1c1f ;  /* 0x001c1f2614147589 */ /* 0x000ea800000e0000 */
[----:B------:R-:W3:Y:S01]  /*d5a0*/  SHFL.IDX PT, R52, R52, R38, 0x1c1f ;  /* 0x001c1f2634347589 */ /* 0x000ee200000e0000 */
[----:B------:R-:W-:Y:S06]  /*d5b0*/  BAR.SYNC.DEFER_BLOCKING 0x1, 0x100 ;  /* 0x0044000000007b1d */ /* 0x000fec0000010000 */
[----:B------:R-:W-:Y:S04]  /*d5c0*/  SHFL.IDX PT, R40, R21, R38, 0x1c1f ;  /* 0x001c1f2615287589 */ /* 0x000fe800000e0000 */
[----:B------:R-:W-:Y:S04]  /*d5d0*/  SHFL.IDX PT, R76, R5, R38, 0x1c1f ;  /* 0x001c1f26054c7589 */ /* 0x000fe800000e0000 */
[----:B------:R0:W-:Y:S04]  /*d5e0*/  SHFL.IDX PT, R42, R28, R38, 0x1c1f ;  /* 0x001c1f261c2a7589 */ /* 0x0001e800000e0000 */
[----:B------:R-:W-:Y:S04]  /*d5f0*/  SHFL.IDX PT, R78, R53, R38, 0x1c1f ;  /* 0x001c1f26354e7589 */ /* 0x000fe800000e0000 */
[----:B------:R1:W-:Y:S01]  /*d600*/  SHFL.IDX PT, R44, R29, R38, 0x1c1f ;  /* 0x001c1f261d2c7589 */ /* 0x0003e200000e0000 */
[----:B0-----:R-:W-:-:S03]  /*d610*/  SEL R28, R81, R16, P0 ;  /* 0x00000010511c7207 */ /* 0x001fc60000000000 */
[----:B------:R-:W-:Y:S04]  /*d620*/  SHFL.IDX PT, R56, R56, R38, 0x1c1f ;  /* 0x001c1f2638387589 */ /* 0x000fe800000e0000 */
[----:B------:R0:W-:Y:S01]  /*d630*/  SHFL.IDX PT, R46, R30, R38, 0x1c1f ;  /* 0x001c1f261e2e7589 */ /* 0x0001e200000e0000 */
[----:B-1----:R-:W-:-:S03]  /*d640*/  SEL R29, R115, R74, P0 ;  /* 0x0000004a731d7207 */ /* 0x002fc60000000000 */
[----:B------:R1:W-:Y:S04]  /*d650*/  SHFL.IDX PT, R48, R31, R38, 0x1c1f ;  /* 0x001c1f261f307589 */ /* 0x0003e800000e0000 */
[----:B------:R-:W4:Y:S01]  /*d660*/  SHFL.IDX PT, R60, R60, R38, 0x1c1f ;  /* 0x001c1f263c3c7589 */ /* 0x000f2200000e0000 */
[----:B0-----:R-:W-:-:S03]  /*d670*/  SEL R30, R16, R81, P0 ;  /* 0x00000051101e7207 */ /* 0x001fc60000000000 */
[----:B------:R2:W-:Y:S01]  /*d680*/  SHFL.IDX PT, R50, R32, R38, 0x1c1f ;  /* 0x001c1f2620327589 */ /* 0x0005e200000e0000 */
[----:B-1----:R-:W-:-:S03]  /*d690*/  SEL R31, R74, R115, P0 ;  /* 0x000000734a1f7207 */ /* 0x002fc60000000000 */
[----:B------:R-:W0:Y:S04]  /*d6a0*/  SHFL.IDX PT, R62, R62, R38, 0x1c1f ;  /* 0x001c1f263e3e7589 */ /* 0x000e2800000e0000 */
[----:B------:R3:W1:Y:S01]  /*d6b0*/  SHFL.IDX PT, R54, R33, R38, 0x1c1f ;  /* 0x001c1f2621367589 */ /* 0x00066200000e0000 */
[----:B--2---:R-:W-:-:S03]  /*d6c0*/  SEL R32, R83, R20, P0 ;  /* 0x0000001453207207 */ /* 0x004fc60000000000 */
[----:B------:R-:W-:Y:S04]  /*d6d0*/  SHFL.IDX PT, R64, R64, R38, 0x1c1f ;  /* 0x001c1f2640407589 */ /* 0x000fe800000e0000 */
[----:B------:R-:W2:Y:S01]  /*d6e0*/  SHFL.IDX PT, R80, R65, R38, 0x1c1f ;  /* 0x001c1f2641507589 */ /* 0x000ea200000e0000 */
[----:B---3--:R-:W-:-:S03]  /*d6f0*/  SEL R33, R119, R52, P0 ;  /* 0x0000003477217207 */ /* 0x008fc60000000000 */
[----:B------:R3:W-:Y:S01]  /*d700*/  SHFL.IDX PT, R58, R34, R38, 0x1c1f ;  /* 0x001c1f26223a7589 */ /* 0x0007e200000e0000 */
[----:B----4-:R-:W-:-:S03]  /*d710*/  SEL R39, R60, R125, P0 ;  /* 0x0000007d3c277207 */ /* 0x010fc60000000000 */
[----:B------:R4:W-:Y:S04]  /*d720*/  SHFL.IDX PT, R66, R35, R38, 0x1c1f ;  /* 0x001c1f2623427589 */ /* 0x0009e800000e0000 */
[----:B------:R-:W2:Y:S01]  /*d730*/  SHFL.IDX PT, R82, R69, R38, 0x1c1f ;  /* 0x001c1f2645527589 */ /* 0x000ea200000e0000 */
[----:B0-----:R-:W-:Y:S02]  /*d740*/  SEL R41, R127, R62, P0 ;  /* 0x0000003e7f297207 */ /* 0x001fe40000000000 */
[----:B---3--:R-:W-:Y:S01]  /*d750*/  SEL R34, R20, R83, P0 ;  /* 0x0000005314227207 */ /* 0x008fe20000000000 */
[----:B------:R0:W-:Y:S01]  /*d760*/  SHFL.IDX PT, R68, R36, R38, 0x1c1f ;  /* 0x001c1f2624447589 */ /* 0x0001e200000e0000 */
[----:B------:R-:W-:Y:S02]  /*d770*/  SEL R43, R62, R127, P0 ;  /* 0x0000007f3e2b7207 */ /* 0x000fe40000000000 */
[----:B----4-:R-:W-:Y:S01]  /*d780*/  SEL R35, R52, R119, P0 ;  /* 0x0000007734237207 */ /* 0x010fe20000000000 */
[----:B------:R-:W3:Y:S01]  /*d790*/  SHFL.IDX PT, R84, R71, R38, 0x1c1f ;  /* 0x001c1f2647547589 */ /* 0x000ee200000e0000 */
[----:B-1----:R-:W-:-:S02]  /*d7a0*/  SEL R52, R99, R54, P0 ;  /* 0x0000003663347207 */ /* 0x002fc40000000000 */
[----:B------:R-:W-:Y:S01]  /*d7b0*/  SEL R54, R54, R99, P0 ;  /* 0x0000006336367207 */ /* 0x000fe20000000000 */
[----:B------:R1:W-:Y:S01]  /*d7c0*/  SHFL.IDX PT, R70, R37, R38, 0x1c1f ;  /* 0x001c1f2625467589 */ /* 0x0003e200000e0000 */
[----:B--2---:R-:W-:Y:S02]  /*d7d0*/  SEL R53, R131, R80, P0 ;  /* 0x0000005083357207 */ /* 0x004fe40000000000 */
[----:B0-----:R-:W-:Y:S01]  /*d7e0*/  SEL R36, R91, R46, P0 ;  /* 0x0000002e5b247207 */ /* 0x001fe20000000000 */
[----:B------:R-:W0:Y:S04]  /*d7f0*/  SHFL.IDX PT, R72, R72, R38, 0x1c1f ;  /* 0x001c1f2648487589 */ /* 0x000e2800000e0000 */
[----:B------:R2:W4:Y:S01]  /*d800*/  SHFL.IDX PT, R86, R73, R38, 0x1c1f ;  /* 0x001c1f2649567589 */ /* 0x00052200000e0000 */
[----:B-1----:R-:W-:-:S03]  /*d810*/  SEL R37, R125, R60, P0 ;  /* 0x0000003c7d257207 */ /* 0x002fc60000000000 */
[----:B------:R1:W-:Y:S01]  /*d820*/  STSM.16.M88.4 [R104], R8 ;  /* 0x0000000868007844 */ /* 0x0003e20000000200 */
[----:B------:R-:W-:-:S03]  /*d830*/  SEL R57, R133, R82, P0 ;  /* 0x0000005285397207 */ /* 0x000fc60000000000 */
[----:B------:R0:W-:Y:S01]  /*d840*/  STSM.16.M88.4 [R102], R12 ;  /* 0x0000000c66007844 */ /* 0x0001e20000000200 */
[----:B--2---:R-:W-:-:S03]  /*d850*/  SEL R38, R46, R91, P0 ;  /* 0x0000005b2e267207 */ /* 0x004fc60000000000 */
[----:B------:R2:W-:Y:S01]  /*d860*/  STSM.16.M88.4 [R100], R24 ;  /* 0x0000001864007844 */ /* 0x0005e20000000200 */
[----:B---3--:R-:W-:-:S03]  /*d870*/  SEL R65, R137, R84, P0 ;  /* 0x0000005489417207 */ /* 0x008fc60000000000 */
[----:B------:R-:W-:Y:S01]  /*d880*/  STSM.16.M88.4 [R98], R28 ;  /* 0x0000001c62007844 */ /* 0x000fe20000000200 */
[----:B-1----:R-:W-:-:S03]  /*d890*/  SEL R8, R85, R40, P0 ;  /* 0x0000002855087207 */ /* 0x002fc60000000000 */
[----:B------:R-:W-:Y:S01]  /*d8a0*/  STSM.16.M88.4 [R96], R32 ;  /* 0x0000002060007844 */ /* 0x000fe20000000200 */
[----:B------:R-:W-:Y:S02]  /*d8b0*/  SEL R10, R40, R85, P0 ;  /* 0x00000055280a7207 */ /* 0x000fe40000000000 */
[----:B------:R-:W-:Y:S02]  /*d8c0*/  SEL R9, R121, R76, P0 ;  /* 0x0000004c79097207 */ /* 0x000fe40000000000 */
        /* <DEDUP_REMOVED lines=8> */
[----:B------:R1:W-:Y:S01]  /*d950*/  STSM.16.M88.4 [R51], R12 ;  /* 0x0000000c33007844 */ /* 0x0003e20000000200 */
[----:B------:R-:W-:Y:S02]  /*d960*/  SEL R25, R123, R56, P0 ;  /* 0x000000387b197207 */ /* 0x000fe40000000000 */
[----:B------:R-:W-:Y:S02]  /*d970*/  SEL R27, R56, R123, P0 ;  /* 0x0000007b381b7207 */ /* 0x000fe40000000000 */
[----:B------:R-:W-:-:S02]  /*d980*/  SEL R40, R95, R48, P0 ;  /* 0x000000305f287207 */ /* 0x000fc40000000000 */
[----:B------:R-:W-:Y:S01]  /*d990*/  SEL R42, R48, R95, P0 ;  /* 0x0000005f302a7207 */ /* 0x000fe20000000000 */
[----:B------:R2:W-:Y:S01]  /*d9a0*/  STSM.16.M88.4 [R49], R24 ;  /* 0x0000001831007844 */ /* 0x0005e20000000200 */
[----:B------:R-:W-:Y:S01]  /*d9b0*/  SEL R48, R97, R50, P0 ;  /* 0x0000003261307207 */ /* 0x000fe20000000000 */
[----:B0-----:R-:W-:Y:S01]  /*d9c0*/  IMAD.U32 R8, RZ, RZ, UR4 ;  /* 0x00000004ff087e24 */ /* 0x001fe2000f8e00ff */
[----:B------:R-:W-:Y:S01]  /*d9d0*/  SEL R50, R50, R97, P0 ;  /* 0x0000006132327207 */ /* 0x000fe20000000000 */
[----:B------:R0:W-:Y:S01]  /*d9e0*/  STSM.16.M88.4 [R59], R36 ;  /* 0x000000243b007844 */ /* 0x0001e20000000200 */
[----:B------:R-:W-:Y:S01]  /*d9f0*/  SEL R55, R80, R131, P0 ;  /* 0x0000008350377207 */ /* 0x000fe20000000000 */
[----:B------:R-:W-:Y:S01]  /*da00*/  IMAD.U32 R9, RZ, RZ, UR5 ;  /* 0x00000005ff097e24 */ /* 0x000fe2000f8e00ff */
[----:B------:R-:W-:Y:S01]  /*da10*/  SEL R56, R103, R58, P0 ;  /* 0x0000003a67387207 */ /* 0x000fe20000000000 */
[----:B------:R-:W-:Y:S01]  /*da20*/  STSM.16.M88.4 [R94], R40 ;  /* 0x000000285e007844 */ /* 0x000fe20000000200 */
[----:B-1----:R-:W-:Y:S01]  /*da30*/  SEL R51, R64, R129, P0 ;  /* 0x0000008140337207 */ /* 0x002fe20000000000 */
[----:B------:R-:W-:Y:S01]  /*da40*/  ULDC.64 UR4, c[0x0][0xbe0] ;  /* 0x0002f80000047ab9 */ /* 0x000fe20000000a00 */
[----:B------:R-:W-:-:S02]  /*da50*/  SEL R58, R58, R103, P0 ;  /* 0x000000673a3a7207 */ /* 0x000fc40000000000 */
[----:B------:R-:W-:Y:S02]  /*da60*/  SEL R12, R107, R68, P0 ;  /* 0x000000446b0c7207 */ /* 0x000fe40000000000 */
[----:B------:R-:W-:Y:S02]  /*da70*/  SEL R14, R68, R107, P0 ;  /* 0x0000006b440e7207 */ /* 0x000fe40000000000 */
[----:B--2---:R-:W-:Y:S02]  /*da80*/  SEL R49, R129, R64, P0 ;  /* 0x0000004081317207 */ /* 0x004fe40000000000 */
[----:B------:R-:W-:Y:S02]  /*da90*/  SEL R64, R105, R66, P0 ;  /* 0x0000004269407207 */ /* 0x000fe40000000000 */
[----:B0-----:R-:W-:Y:S01]  /*daa0*/  SEL R59, R82, R133, P0 ;  /* 0x00000085523b7207 */ /* 0x001fe20000000000 */
[----:B------:R-:W-:Y:S01]  /*dab0*/  STSM.16.M88.4 [R92], R48 ;  /* 0x000000305c007844 */ /* 0x000fe20000000200 */
[----:B------:R-:W-:-:S02]  /*dac0*/  SEL R66, R66, R105, P0 ;  /* 0x0000006942427207 */ /* 0x000fc40000000000 */
[----:B------:R-:W-:Y:S01]  /*dad0*/  SEL R13, R135, R72, P0 ;  /* 0x00000048870d7207 */ /* 0x000fe20000000000 */
[----:B------:R0:W-:Y:S01]  /*dae0*/  STSM.16.M88.4 [R67], R52 ;  /* 0x0000003443007844 */ /* 0x0001e20000000200 */
[----:B------:R-:W-:Y:S02]  /*daf0*/  SEL R15, R72, R135, P0 ;  /* 0x00000087480f7207 */ /* 0x000fe40000000000 */
[----:B------:R-:W-:Y:S01]  /*db00*/  SEL R68, R93, R70, P0 ;  /* 0x000000465d447207 */ /* 0x000fe20000000000 */
[----:B------:R1:W-:Y:S01]  /*db10*/  STSM.16.M88.4 [R90], R56 ;  /* 0x000000385a007844 */ /* 0x0003e20000000200 */
[----:B----4-:R-:W-:Y:S02]  /*db20*/  SEL R69, R139, R86, P0 ;  /* 0x000000568b457207 */ /* 0x010fe40000000000 */
[----:B------:R-:W-:Y:S02]  /*db30*/  SEL R71, R86, R139, P0 ;  /* 0x0000008b56477207 */ /* 0x000fe40000000000 */
[----:B------:R-:W-:-:S02]  /*db40*/  SEL R70, R70, R93, P0 ;  /* 0x0000005d46467207 */ /* 0x000fc40000000000 */
[----:B0-----:R-:W-:-:S05]  /*db50*/  SEL R67, R84, R137, P0 ;  /* 0x0000008954437207 */ /* 0x001fca0000000000 */
[----:B------:R1:W-:Y:S04]  /*db60*/  STSM.16.M88.4 [R88], R64 ;  /* 0x0000004058007844 */ /* 0x0003e80000000200 */
[----:B------:R1:W-:Y:S04]  /*db70*/  STSM.16.M88.4 [R47], R12 ;  /* 0x0000000c2f007844 */ /* 0x0003e80000000200 */
[----:B------:R1:W-:Y:S01]  /*db80*/  STSM.16.M88.4 [R45], R68 ;  /* 0x000000442d007844 */ /* 0x0003e20000000200 */
[----:B------:R-:W-:Y:S01]  /*db90*/  UISETP.NE.U32.AND UP1, UPT, UR4, URZ, UPT ;  /* 0x0000003f0400728c */ /* 0x000fe2000bf25070 */
[----:B------:R-:W-:Y:S03]  /*dba0*/  BAR.SYNC.DEFER_BLOCKING 0x1, 0x100 ;  /* 0x0044000000007b1d */ /* 0x000fe60000010000 */
[----:B------:R-:W-:-:S05]  /*dbb0*/  UISETP.NE.AND.EX UP1, UPT, UR5, URZ, UPT, UP1 ;  /* 0x0000003f0500728c */ /* 0x000fca000bf25310 */
[----:B------:R-:W0:Y:S01]  /*dbc0*/  LDC R20, c[0x0][0xa88] ;  /* 0x0002a200ff147b82 */ /* 0x000e220000000800 */
[----:B------:R-:W-:Y:S01]  /*dbd0*/  PLOP3.LUT P2, PT, PT, PT, UP1, 0x80, 0x0 ;  /* 0x000000000000781c */ /* 0x000fe20003f4f018 */
[----:B------:R-:W-:-:S04]  /*dbe0*/  IMAD R11, R22, 0x40, R18 ;  /* 0x00000040160b7824 */ /* 0x000fc800078e0212 */
[----:B------:R-:W-:Y:S02]  /*dbf0*/  @UP1 ULDC.64 UR6, c[0x0][0xbe0] ;  /* 0x0002f80000061ab9 */ /* 0x000fe40000000a00 */
[----:B------:R-:W-:Y:S01]  /*dc00*/  @UP1 UIMAD.WIDE UR6, UR37, 0x4, UR6 ;  /* 0x00000004250618a5 */ /* 0x000fe2000f8e0206 */
[----:B------:R-:W-:-:S05]  /*dc10*/  IMAD.WIDE R6, R11, 0x2, R6 ;  /* 0x000000020b067825 */ /* 0x000fca00078e0206 */
[----:B------:R-:W-:Y:S02]  /*dc20*/  IMAD.U32 R10, RZ, RZ, UR6 ;  /* 0x00000006ff0a7e24 */ /* 0x000fe4000f8e00ff */
[----:B------:R-:W-:Y:S01]  /*dc30*/  IMAD.U32 R11, RZ, RZ, UR7 ;  /* 0x00000007ff0b7e24 */ /* 0x000fe2000f8e00ff */
[----:B------:R-:W2:Y:S01]  /*dc40*/  @P1 LDG.E R5, desc[UR50][R8.64] ;  /* 0x0000003208051981 */ /* 0x000ea2000c1e1900 */
[----:B------:R-:W-:Y:S01]  /*dc50*/  UMOV UR4, URZ ;  /* 0x0000003f00047c82 */ /* 0x000fe20008000000 */
[----:B------:R-:W-:Y:S02]  /*dc60*/  IADD3 R25, P0, R6, 0x1000, RZ ;  /* 0x0000100006197810 */ /* 0x000fe40007f1e0ff */
[----:B0-----:R1:W5:Y:S01]  /*dc70*/  @P2 LDG.E R20, desc[UR50][R10.64] ;  /* 0x000000320a142981 */ /* 0x001362000c1e1900 */
[----:B--2---:R-:W-:Y:S01]  /*dc80*/  @P1 R2UR UR4, R5 ;  /* 0x00000000050412ca */ /* 0x004fe200000e0000 */
[----:B-1----:R-:W-:-:S14]  /*dc90*/  @P2 BRA `(.L_x_1061) ;  /* 0x0000000000102947 */ /* 0x002fdc0003800000 */
[----:B------:R-:W-:Y:S05]  /*dca0*/  @!P1 BRA `(.L_x_1061) ;  /* 0x00000000000c9947 */ /* 0x000fea0003800000 */
[----:B------:R-:W2:Y:S04]  /*dcb0*/  LDG.E R5, desc[UR50][R8.64] ;  /* 0x0000003208057981 */ /* 0x000ea8000c1e1900 */
[----:B-----5:R-:W2:Y:S02]  /*dcc0*/  LDG.E R20, desc[UR50][R8.64+0x4] ;  /* 0x0000043208147981 */ /* 0x020ea4000c1e1900 */
[----:B--2---:R-:W-:-:S07]  /*dcd0*/  IMAD.IADD R20, R20, 0x1, -R5 ;  /* 0x0000000114147824 */ /* 0x004fce00078e0a05 */
.L_x_1061:
[----:B------:R-:W-:Y:S01]  /*dce0*/  USHF.R.S32.HI UR9, URZ, 0x1f, UR36 ;  /* 0x0000001f3f097899 */ /* 0x000fe20008011424 */
[----:B------:R-:W-:Y:S01]  /*dcf0*/  IADD3 R9, P2, R6, 0x3000, RZ ;  /* 0x0000300006097810 */ /* 0x000fe20007f5e0ff */
[----:B------:R-:W-:Y:S01]  /*dd00*/  ULDC.64 UR10, c[0x0][0xb70] ;  /* 0x0002dc00000a7ab9 */ /* 0x000fe20000000a00 */
[----:B------:R-:W-:Y:S01]  /*dd10*/  USHF.R.S32.HI UR5, URZ, 0x1f, UR4 ;  /* 0x0000001f3f057899 */ /* 0x000fe20008011404 */
[----:B------:R-:W-:Y:S01]  /*dd20*/  IMAD R11, R19, 0x80, R193 ;  /* 0x00000080130b7824 */ /* 0x000fe200078e02c1 */
[----:B------:R-:W-:Y:S01]  /*dd30*/  UIMAD UR8, UR9, UR10, URZ ;  /* 0x0000000a090872a4 */ /* 0x000fe2000f8e023f */
[----:B------:R-:W-:Y:S01]  /*dd40*/  LOP3.LUT R8, R9, 0x380, RZ, 0xc0, !PT ;  /* 0x0000038009087812 */ /* 0x000fe200078ec0ff */
[----:B------:R-:W-:Y:S01]  /*dd50*/  USHF.R.S32.HI UR13, URZ, 0x1f, UR37 ;  /* 0x0000001f3f0d7899 */ /* 0x000fe20008011425 */
[----:B------:R-:W-:Y:S01]  /*dd60*/  LOP3.LUT R24, R25, 0x380, RZ, 0xc0, !PT ;  /* 0x0000038019187812 */ /* 0x000fe200078ec0ff */
[----:B------:R-:W-:Y:S01]  /*dd70*/  UIMAD.WIDE.U32 UR6, UR36, UR10, UR4 ;  /* 0x0000000a240672a5 */ /* 0x000fe2000f8e0004 */
[----:B------:R-:W-:Y:S01]  /*dd80*/  SHF.R.U64 R8, R8, 0x3, RZ ;  /* 0x0000000308087819 */ /* 0x000fe200000012ff */
[----:B------:R-:W-:Y:S01]  /*dd90*/  UIMAD UR8, UR36, UR11, UR8 ;  /* 0x0000000b240872a4 */ /* 0x000fe2000f8e0208 */
[----:B------:R-:W-:Y:S01]  /*dda0*/  IADD3 R13, P1, R6, 0x2000, RZ ;  /* 0x00002000060d7810 */ /* 0x000fe20007f3e0ff */
[----:B------:R-:W-:Y:S01]  /*ddb0*/  USEL UR13, UR13, URZ, !UP0 ;  /* 0x0000003f0d0d7287 */ /* 0x000fe2000c000000 */
[----:B------:R-:W-:Y:S01]  /*ddc0*/  LOP3.LUT R8, R8, R9, RZ, 0x3c, !PT ;  /* 0x0000000908087212 */ /* 0x000fe200078e3cff */
[----:B------:R-:W-:Y:S01]  /*ddd0*/  ULDC.64 UR10, c[0x0][0xb78] ;  /* 0x0002de00000a7ab9 */ /* 0x000fe20000000a00 */
[----:B------:R-:W-:Y:S01]  /*dde0*/  UIADD3 UR7, UR7, UR8, URZ ;  /* 0x0000000807077290 */ /* 0x000fe2000fffe03f */
[----:B------:R-:W-:Y:S01]  /*ddf0*/  SHF.R.S32.HI R5, RZ, 0x1f, R11 ;  /* 0x0000001fff057819 */ /* 0x000fe2000001140b */
[----:B------:R-:W-:Y:S01]  /*de00*/  USEL UR12, UR37, URZ, !UP0 ;  /* 0x0000003f250c7287 */ /* 0x000fe2000c000000 */
[----:B------:R-:W-:Y:S01]  /*de10*/  SHF.R.U64 R24, R24, 0x3, RZ ;  /* 0x0000000318187819 */ /* 0x000fe200000012ff */
[----:B------:R-:W-:Y:S01]  /*de20*/  UIMAD UR8, UR13, UR10, URZ ;  /* 0x0000000a0d0872a4 */ /* 0x000fe2000f8e023f */
[----:B------:R-:W-:Y:S01]  /*de30*/  LOP3.LUT R12, R13, 0x380, RZ, 0xc0, !PT ;  /* 0x000003800d0c7812 */ /* 0x000fe200078ec0ff */
[----:B------:R-:W-:Y:S01]  /*de40*/  UIMAD.WIDE.U32 UR6, UR12, UR10, UR6 ;  /* 0x0000000a0c0672a5 */ /* 0x000fe2000f8e0006 */
[----:B------:R-:W-:Y:S01]  /*de50*/  LOP3.LUT R24, R24, R25, RZ, 0x3c, !PT ;  /* 0x0000001918187212 */ /* 0x000fe200078e3cff */
[----:B------:R-:W-:Y:S01]  /*de60*/  UIMAD UR8, UR12, UR11, UR8 ;  /* 0x0000000b0c0872a4 */ /* 0x000fe2000f8e0208 */
[----:B------:R-:W-:Y:S01]  /*de70*/  SHF.R.U64 R12, R12, 0x3, RZ ;  /* 0x000000030c0c7819 */ /* 0x000fe200000012ff */
[----:B------:R-:W-:Y:S01]  /*de80*/  IMAD.X R25, RZ, RZ, R7, P0 ;  /* 0x000000ffff197224 */ /* 0x000fe200000e0607 */
[----:B------:R-:W-:-:S02]  /*de90*/  IADD3 R77, P0, R6, 0x8000, RZ ;  /* 0x00008000064d7810 */ /* 0x000fc40007f1e0ff */
[----:B------:R-:W-:Y:S01]  /*dea0*/  IADD3 R9, P3, R11, UR6, RZ ;  /* 0x000000060b097c10 */ /* 0x000fe2000ff7e0ff */
[----:B------:R-:W-:Y:S01]  /*deb0*/  IMAD.U32 R10, RZ, RZ, UR8 ;  /* 0x00000008ff0a7e24 */ /* 0x000fe2000f8e00ff */
[----:B------:R-:W-:Y:S01]  /*dec0*/  LOP3.LUT R12, R12, R13, RZ, 0x3c, !PT ;  /* 0x0000000d0c0c7212 */ /* 0x000fe200078e3cff */
[----:B------:R-:W-:Y:S01]  /*ded0*/  IMAD.X R13, RZ, RZ, R7, P1 ;  /* 0x000000ffff0d7224 */ /* 0x000fe200008e0607 */
[C---:B------:R-:W-:Y:S02]  /*dee0*/  IADD3 R69, P6, R6.reuse, 0x4000, RZ ;  /* 0x0000400006457810 */ /* 0x040fe40007fde0ff */
[----:B------:R-:W-:Y:S01]  /*def0*/  IADD3.X R10, R5, UR7, R10, P3, !PT ;  /* 0x00000007050a7c10 */ /* 0x000fe20009ffe40a */
[----:B------:R-:W-:Y:S01]  /*df00*/  ULDC.64 UR6, c[0x0][0xb40] ;  /* 0x0002d00000067ab9 */ /* 0x000fe20000000a00 */
[----:B------:R-:W-:Y:S01]  /*df10*/  IADD3 R53, P5, R6, 0x5000, RZ ;  /* 0x0000500006357810 */ /* 0x000fe20007fbe0ff */
[----:B------:R-:W-:Y:S01]  /*df20*/  VIADD R5, R11, 0x8 ;  /* 0x000000080b057836 */ /* 0x000fe20000000000 */
[----:B------:R-:W-:-:S02]  /*df30*/  LEA R16, P3, R9, UR6, 0x2 ;  /* 0x0000000609107c11 */ /* 0x000fc4000f8610ff */
[C---:B------:R-:W-:Y:S02]  /*df40*/  IADD3 R37, P4, R6.reuse, 0x6000, RZ ;  /* 0x0000600006257810 */ /* 0x040fe40007f9e0ff */
[----:B------:R-:W-:Y:S01]  /*df50*/  LEA.HI.X R17, R9, UR7, R10, 0x2, P3 ;  /* 0x0000000709117c11 */ /* 0x000fe200098f140a */
[----:B------:R-:W-:Y:S01]  /*df60*/  IMAD.X R9, RZ, RZ, R7, P2 ;  /* 0x000000ffff097224 */ /* 0x000fe200010e0607 */
[C---:B------:R-:W-:Y:S01]  /*df70*/  IADD3 R29, P3, R6.reuse, 0x7000, RZ ;  /* 0x00007000061d7810 */ /* 0x040fe20007f7e0ff */
[----:B------:R-:W-:Y:S01]  /*df80*/  ULDC.64 UR6, c[0x0][0xaa0] ;  /* 0x0002a80000067ab9 */ /* 0x000fe20000000a00 */
[C---:B------:R-:W-:Y:S02]  /*df90*/  IADD3 R65, P1, R6.reuse, 0x9000, RZ ;  /* 0x0000900006417810 */ /* 0x040fe40007f3e0ff */
[----:B------:R-:W-:Y:S02]  /*dfa0*/  LOP3.LUT R76, R77, 0x380, RZ, 0xc0, !PT ;  /* 0x000003804d4c7812 */ /* 0x000fe400078ec0ff */
[----:B------:R-:W-:-:S02]  /*dfb0*/  IADD3 R49, P2, R6, 0xa000, RZ ;  /* 0x0000a00006317810 */ /* 0x000fc40007f5e0ff */
[----:B------:R-:W-:Y:S02]  /*dfc0*/  LOP3.LUT R68, R69, 0x380, RZ, 0xc0, !PT ;  /* 0x0000038045447812 */ /* 0x000fe400078ec0ff */
[----:B------:R-:W-:Y:S02]  /*dfd0*/  LOP3.LUT R52, R53, 0x380, RZ, 0xc0, !PT ;  /* 0x0000038035347812 */ /* 0x000fe400078ec0ff */
[----:B------:R-:W-:Y:S02]  /*dfe0*/  LOP3.LUT R36, R37, 0x380, RZ, 0xc0, !PT ;  /* 0x0000038025247812 */ /* 0x000fe400078ec0ff */
[----:B------:R-:W-:Y:S02]  /*dff0*/  LOP3.LUT R28, R29, 0x380, RZ, 0xc0, !PT ;  /* 0x000003801d1c7812 */ /* 0x000fe400078ec0ff */
[----:B------:R-:W-:Y:S02]  /*e000*/  LOP3.LUT R64, R65, 0x380, RZ, 0xc0, !PT ;  /* 0x0000038041407812 */ /* 0x000fe400078ec0ff */
[----:B------:R-:W-:-:S02]  /*e010*/  SHF.R.U64 R76, R76, 0x3, RZ ;  /* 0x000000034c4c7819 */ /* 0x000fc400000012ff */
[----:B------:R-:W-:Y:S02]  /*e020*/  LOP3.LUT R48, R49, 0x380, RZ, 0xc0, !PT ;  /* 0x0000038031307812 */ /* 0x000fe400078ec0ff */
[----:B------:R-:W-:Y:S02]  /*e030*/  SHF.R.U64 R68, R68, 0x3, RZ ;  /* 0x0000000344447819 */ /* 0x000fe400000012ff */
[----:B------:R-:W-:Y:S02]  /*e040*/  SHF.R.U64 R52, R52, 0x3, RZ ;  /* 0x0000000334347819 */ /* 0x000fe400000012ff */
[----:B------:R-:W-:Y:S02]  /*e050*/  SHF.R.U64 R36, R36, 0x3, RZ ;  /* 0x0000000324247819 */ /* 0x000fe400000012ff */
[----:B------:R-:W-:Y:S02]  /*e060*/  SHF.R.U64 R28, R28, 0x3, RZ ;  /* 0x000000031c1c7819 */ /* 0x000fe400000012ff */
[----:B------:R-:W-:-:S02]  /*e070*/  SHF.R.U64 R64, R64, 0x3, RZ ;  /* 0x0000000340407819 */ /* 0x000fc400000012ff */
[----:B------:R-:W-:Y:S01]  /*e080*/  LOP3.LUT R76, R76, R77, RZ, 0x3c, !PT ;  /* 0x0000004d4c4c7212 */ /* 0x000fe200078e3cff */
[--C-:B------:R-:W-:Y:S01]  /*e090*/  IMAD.X R77, RZ, RZ, R7.reuse, P0 ;  /* 0x000000ffff4d7224 */ /* 0x100fe200000e0607 */
[----:B------:R-:W-:Y:S02]  /*e0a0*/  SHF.R.U64 R48, R48, 0x3, RZ ;  /* 0x0000000330307819 */ /* 0x000fe400000012ff */
[----:B------:R-:W-:Y:S02]  /*e0b0*/  LOP3.LUT P0, RZ, R192, 0x3, RZ, 0xc0, !PT ;  /* 0x00000003c0ff7812 */ /* 0x000fe4000780c0ff */
        /* <DEDUP_REMOVED lines=12> */
[----:B------:R-:W-:-:S02]  /*e180*/  IADD3 R41, P6, R6, 0xb000, RZ ;  /* 0x0000b00006297810 */ /* 0x000fc40007fde0ff */
[C---:B------:R-:W-:Y:S02]  /*e190*/  IADD3 R81, P5, R6.reuse, 0xc000, RZ ;  /* 0x0000c00006517810 */ /* 0x040fe40007fbe0ff */
[C---:B------:R-:W-:Y:S02]  /*e1a0*/  IADD3 R73, P4, R6.reuse, 0xd000, RZ ;  /* 0x0000d00006497810 */ /* 0x040fe40007f9e0ff */
[C---:B------:R-:W-:Y:S02]  /*e1b0*/  IADD3 R57, P3, R6.reuse, 0xe000, RZ ;  /* 0x0000e00006397810 */ /* 0x040fe40007f7e0ff */
[-C--:B-----5:R-:W-:Y:S02]  /*e1c0*/  ISETP.GE.OR P1, PT, R11, R20.reuse, P0 ;  /* 0x000000140b00720c */ /* 0x0a0fe40000726670 */
[----:B------:R-:W-:Y:S02]  /*e1d0*/  IADD3 R10, P2, R6, 0xf000, RZ ;  /* 0x0000f000060a7810 */ /* 0x000fe40007f5e0ff */
[----:B------:R-:W-:-:S02]  /*e1e0*/  ISETP.GE.OR P0, PT, R5, R20, P0 ;  /* 0x000000140500720c */ /* 0x000fc40000706670 */
[----:B------:R-:W-:Y:S01]  /*e1f0*/  LOP3.LUT R11, R6, 0x380, RZ, 0xc0, !PT ;  /* 0x00000380060b7812 */ /* 0x000fe200078ec0ff */
[----:B------:R-:W-:Y:S01]  /*e200*/  IMAD.X R45, RZ, RZ, R7, P2 ;  /* 0x000000ffff2d7224 */ /* 0x000fe200010e0607 */
[----:B------:R-:W-:Y:S02]  /*e210*/  LOP3.LUT R40, R41, 0x380, RZ, 0xc0, !PT ;  /* 0x0000038029287812 */ /* 0x000fe400078ec0ff */
[----:B------:R-:W-:Y:S02]  /*e220*/  LOP3.LUT R80, R81, 0x380, RZ, 0xc0, !PT ;  /* 0x0000038051507812 */ /* 0x000fe400078ec0ff */
[----:B------:R-:W-:Y:S01]  /*e230*/  LOP3.LUT R72, R73, 0x380, RZ, 0xc0, !PT ;  /* 0x0000038049487812 */ /* 0x000fe200078ec0ff */
[----:B------:R0:W-:Y:S01]  /*e240*/  @!P1 STG.E desc[UR50][R16.64], R3 ;  /* 0x0000000310009986 */ /* 0x0001e2000c101932 */
[----:B------:R-:W-:Y:S02]  /*e250*/  LOP3.LUT R56, R57, 0x380, RZ, 0xc0, !PT ;  /* 0x0000038039387812 */ /* 0x000fe400078ec0ff */
[----:B------:R-:W-:Y:S01]  /*e260*/  LOP3.LUT R5, R10, 0x380, RZ, 0xc0, !PT ;  /* 0x000003800a057812 */ /* 0x000fe200078ec0ff */
[----:B------:R1:W-:Y:S01]  /*e270*/  @!P0 STG.E desc[UR50][R16.64+0x20], R0 ;  /* 0x0000200010008986 */ /* 0x0003e2000c101932 */
[----:B------:R-:W-:-:S02]  /*e280*/  SHF.R.U64 R11, R11, 0x3, RZ ;  /* 0x000000030b0b7819 */ /* 0x000fc400000012ff */
[----:B------:R-:W-:Y:S01]  /*e290*/  SHF.R.U64 R40, R40, 0x3, RZ ;  /* 0x0000000328287819 */ /* 0x000fe200000012ff */
[----:B------:R-:W-:Y:S01]  /*e2a0*/  UIMAD UR5, UR5, UR6, URZ ;  /* 0x00000006050572a4 */ /* 0x000fe2000f8e023f */
[----:B------:R-:W-:Y:S01]  /*e2b0*/  SHF.R.U64 R80, R80, 0x3, RZ ;  /* 0x0000000350507819 */ /* 0x000fe200000012ff */
[----:B------:R-:W5:Y:S01]  /*e2c0*/  LD.E.128 R24, desc[UR50][R24.64] ;  /* 0x0000003218187980 */ /* 0x000f62000c101d00 */
[----:B------:R-:W-:Y:S02]  /*e2d0*/  SHF.R.U64 R72, R72, 0x3, RZ ;  /* 0x0000000348487819 */ /* 0x000fe400000012ff */
[----:B------:R-:W-:Y:S01]  /*e2e0*/  SHF.R.U64 R56, R56, 0x3, RZ ;  /* 0x0000000338387819 */ /* 0x000fe200000012ff */
[----:B0-----:R-:W-:Y:S01]  /*e2f0*/  IMAD.U32 R3, RZ, RZ, UR6 ;  /* 0x00000006ff037e24 */ /* 0x001fe2000f8e00ff */
[----:B------:R-:W-:Y:S01]  /*e300*/  SHF.R.U64 R5, R5, 0x3, RZ ;  /* 0x0000000305057819 */ /* 0x000fe200000012ff */
[----:B------:R-:W5:Y:S01]  /*e310*/  LD.E.128 R12, desc[UR50][R12.64] ;  /* 0x000000320c0c7980 */ /* 0x000f62000c101d00 */
[----:B------:R-:W-:-:S02]  /*e320*/  LOP3.LUT R6, R11, R6, RZ, 0x3c, !PT ;  /* 0x000000060b067212 */ /* 0x000fc400078e3cff */
        /* <DEDUP_REMOVED lines=9> */
[----:B------:R0:W5:Y:S01]  /*e3c0*/  LD.E.128 R32, desc[UR50][R6.64] ;  /* 0x0000003206207980 */ /* 0x000162000c101d00 */
[----:B------:R-:W-:-:S03]  /*e3d0*/  UIMAD UR5, UR4, UR7, UR5 ;  /* 0x00000007040572a4 */ /* 0x000fc6000f8e0205 */
[----:B------:R-:W5:Y:S01]  /*e3e0*/  LD.E.128 R8, desc[UR50][R8.64] ;  /* 0x0000003208087980 */ /* 0x000f62000c101d00 */
[----:B------:R-:W-:-:S03]  /*e3f0*/  ULDC.64 UR6, c[0x0][0xae0] ;  /* 0x0002b80000067ab9 */ /* 0x000fc60000000a00 */
[----:B------:R-:W5:Y:S01]  /*e400*/  LD.E.128 R68, desc[UR50][R68.64] ;  /* 0x0000003244447980 */ /* 0x000f62000c101d00 */
[--C-:B0-----:R-:W-:Y:S01]  /*e410*/  SHF.R.S32.HI R7, RZ, 0x1f, R18.reuse ;  /* 0x0000001fff077819 */ /* 0x101fe20000011412 */
[----:B------:R-:W-:Y:S02]  /*e420*/  IMAD.MOV.U32 R6, RZ, RZ, R18 ;  /* 0x000000ffff067224 */ /* 0x000fe400078e0012 */
[----:B------:R-:W5:Y:S04]  /*e430*/  LD.E.128 R52, desc[UR50][R52.64] ;  /* 0x0000003234347980 */ /* 0x000f68000c101d00 */
[----:B------:R-:W5:Y:S01]  /*e440*/  LD.E.128 R36, desc[UR50][R36.64] ;  /* 0x0000003224247980 */ /* 0x000f62000c101d00 */
[----:B------:R-:W-:-:S03]  /*e450*/  IMAD.WIDE.U32 R6, R3, UR4, R6 ;  /* 0x0000000403067c25 */ /* 0x000fc6000f8e0006 */
        /* <DEDUP_REMOVED lines=16> */
[----:B------:R-:W-:-:S02]  /*e560*/  VIADD R7, R7, UR5 ;  /* 0x0000000507077c36 */ /* 0x000fc40008000000 */
[----:B-1----:R-:W-:Y:S01]  /*e570*/  IMAD.U32 R17, RZ, RZ, UR6 ;  /* 0x00000006ff117e24 */ /* 0x002fe2000f8e00ff */
[----:B------:R-:W-:Y:S01]  /*e580*/  UIMAD UR4, UR36, UR7, UR4 ;  /* 0x00000007240472a4 */ /* 0x000fe2000f8e0204 */
[----:B------:R-:W-:Y:S02]  /*e590*/  IMAD R5, R19, -0x80, R20 ;  /* 0xffffff8013057824 */ /* 0x000fe400078e0214 */
[----:B------:R-:W-:Y:S01]  /*e5a0*/  IMAD.WIDE.U32 R6, R17, UR36, R6 ;  /* 0x0000002411067c25 */ /* 0x000fe2000f8e0006 */
[----:B------:R-:W-:Y:S02]  /*e5b0*/  ULDC.64 UR6, c[0x0][0xae8] ;  /* 0x0002ba0000067ab9 */ /* 0x000fe40000000a00 */
[----:B------:R-:W-:Y:S01]  /*e5c0*/  ISETP.GE.AND P3, PT, R22, R5, PT ;  /* 0x000000051600720c */ /* 0x000fe20003f66270 */
[----:B------:R-:W-:Y:S01]  /*e5d0*/  VIADD R7, R7, UR4 ;  /* 0x0000000407077c36 */ /* 0x000fe20008000000 */
[----:B------:R-:W-:Y:S01]  /*e5e0*/  UIMAD UR4, UR13, UR6, URZ ;  /* 0x000000060d0472a4 */ /* 0x000fe2000f8e023f */
[----:B------:R-:W-:-:S02]  /*e5f0*/  VIADD R4, R4, 0x28420 ;  /* 0x0002842004047836 */ /* 0x000fc40000000000 */
[----:B------:R-:W-:Y:S02]  /*e600*/  VIADD R0, R22, 0x20 ;  /* 0x0000002016007836 */ /* 0x000fe40000000000 */
[----:B------:R-:W-:Y:S01]  /*e610*/  IMAD.U32 R17, RZ, RZ, UR6 ;  /* 0x00000006ff117e24 */ /* 0x000fe2000f8e00ff */
[----:B------:R-:W-:Y:S01]  /*e620*/  SHF.R.S32.HI R23, RZ, 0x1f, R22 ;  /* 0x0000001fff177819 */ /* 0x000fe20000011416 */
[----:B------:R-:W-:Y:S01]  /*e630*/  UIMAD UR4, UR12, UR7, UR4 ;  /* 0x000000070c0472a4 */ /* 0x000fe2000f8e0204 */
[----:B------:R-:W-:Y:S01]  /*e640*/  PRMT R4, RZ, 0x654, R4 ;  /* 0x00000654ff047816 */ /* 0x000fe20000000004 */
[----:B------:R-:W-:Y:S01]  /*e650*/  IMAD.WIDE.U32 R16, R17, UR12, R6 ;  /* 0x0000000c11107c25 */ /* 0x000fe2000f8e0006 */
[----:B------:R-:W-:Y:S01]  /*e660*/  ISETP.GE.AND P0, PT, R0, R5, PT ;  /* 0x000000050000720c */ /* 0x000fe20003f06270 */
[----:B------:R-:W-:Y:S01]  /*e670*/  BSSY B1, `(.L_x_1062) ;  /* 0x000001f000017945 */ /* 0x000fe20003800000 */
[----:B0-----:R0:W-:Y:S01]  /*e680*/  SYNCS.ARRIVE.TRANS64.RED.A1T0 RZ, [R4+URZ], RZ ;  /* 0x000000ff04ff79a7 */ /* 0x0011e2000810043f */
[----:B------:R-:W-:-:S02]  /*e690*/  VIADD R0, R22, 0x40 ;  /* 0x0000004016007836 */ /* 0x000fc40000000000 */
[----:B------:R-:W-:Y:S02]  /*e6a0*/  VIADD R3, R22, 0x60 ;  /* 0x0000006016037836 */ /* 0x000fe40000000000 */
[----:B------:R-:W-:Y:S01]  /*e6b0*/  IMAD.WIDE R6, R19, 0x80, R22 ;  /* 0x0000008013067825 */ /* 0x000fe200078e0216 */
[----:B------:R-:W-:-:S03]  /*e6c0*/  ISETP.GE.AND P1, PT, R0, R5, PT ;  /* 0x000000050000720c */ /* 0x000fc60003f26270 */
[----:B------:R-:W-:Y:S01]  /*e6d0*/  VIADD R19, R17, UR4 ;  /* 0x0000000411137c36 */ /* 0x000fe20008000000 */
[----:B------:R-:W-:Y:S01]  /*e6e0*/  ISETP.GE.AND P2, PT, R3, R5, PT ;  /* 0x000000050300720c */ /* 0x000fe20003f46270 */
[----:B0-----:R-:W-:-:S12]  /*e6f0*/  @P3 BRA `(.L_x_1063) ;  /* 0x0000000000583947 */ /* 0x001fd80003800000 */
        /* <DEDUP_REMOVED lines=22> */
.L_x_1063:
[----:B------:R-:W-:Y:S05]  /*e860*/  BSYNC B1 ;  /* 0x0000000000017941 */ /* 0x000fea0003800000 */
.L_x_1062:
        /* <DEDUP_REMOVED lines=14> */
[----:B0-----:R-:W-:Y:S02]  /*e950*/  VIADD R20, R18, 0xc0 ;  /* 0x000000c012147836 */ /* 0x001fe40000000000 */
[----:B------:R-:W-:-:S03]  /*e960*/  IMAD.WIDE.U32 R4, R3, UR6, R4 ;  /* 0x0000000603047c25 */ /* 0x000fc6000f8e0004 */
[----:B------:R-:W-:Y:S01]  /*e970*/  ISETP.GE.AND P6, PT, R20, UR4, PT ;  /* 0x0000000414007c0c */ /* 0x000fe2000bfc6270 */
[----:B------:R-:W-:Y:S01]  /*e980*/  IMAD R3, R3, UR7, R0 ;  /* 0x0000000703037c24 */ /* 0x000fe2000f8e0200 */
[----:B------:R-:W-:Y:S02]  /*e990*/  ULDC.64 UR6, c[0x0][0xa80] ;  /* 0x0002a00000067ab9 */ /* 0x000fe40000000a00 */
[----:B------:R-:W-:Y:S01]  /*e9a0*/  LEA R20, P0, R4, UR6, 0x1 ;  /* 0x0000000604147c11 */ /* 0x000fe2000f8008ff */
[----:B------:R-:W-:-:S05]  /*e9b0*/  IMAD.IADD R3, R5, 0x1, R3 ;  /* 0x0000000105037824 */ /* 0x000fca00078e0203 */
[----:B------:R-:W-:-:S05]  /*e9c0*/  LEA.HI.X R21, R4, UR7, R3, 0x1, P0 ;  /* 0x0000000704157c11 */ /* 0x000fca00080f0c03 */
[----:B-----5:R1:W-:Y:S04]  /*e9d0*/  @!P3 STG.E.128 desc[UR50][R20.64], R24 ;  /* 0x000000181400b986 */ /* 0x0203e8000c101d32 */
[----:B------:R1:W-:Y:S04]  /*e9e0*/  @!P4 STG.E.128 desc[UR50][R20.64+0x80], R52 ;  /* 0x000080341400c986 */ /* 0x0003e8000c101d32 */
[----:B------:R1:W-:Y:S04]  /*e9f0*/  @!P5 STG.E.128 desc[UR50][R20.64+0x100], R64 ;  /* 0x000100401400d986 */ /* 0x0003e8000c101d32 */
[----:B------:R1:W-:Y:S02]  /*ea00*/  @!P6 STG.E.128 desc[UR50][R20.64+0x180], R72 ;  /* 0x000180481400e986 */ /* 0x0003e4000c101d32 */
.L_x_1065:
[----:B------:R-:W-:Y:S05]  /*ea10*/  BSYNC B1 ;  /* 0x0000000000017941 */ /* 0x000fea0003800000 */
.L_x_1064:
        /* <DEDUP_REMOVED lines=14> */
[----:B01----:R-:W-:Y:S02]  /*eb00*/  VIADD R20, R18, 0xc0 ;  /* 0x000000c012147836 */ /* 0x003fe40000000000 */
        /* <DEDUP_REMOVED lines=11> */
.L_x_1067:
[----:B------:R-:W-:Y:S05]  /*ebc0*/  BSYNC B1 ;  /* 0x0000000000017941 */ /* 0x000fea0003800000 */
.L_x_1066:
        /* <DEDUP_REMOVED lines=21> */
[----:B-----5:R3:W-:Y:S04]  /*ed20*/  @!P1 STG.E.128 desc[UR50][R6.64], R8 ;  /* 0x0000000806009986 */ /* 0x0207e8000c101d32 */
[----:B------:R3:W-:Y:S04]  /*ed30*/  @!P2 STG.E.128 desc[UR50][R6.64+0x80], R28 ;  /* 0x0000801c0600a986 */ /* 0x0007e8000c101d32 */
[----:B------:R3:W-:Y:S02]  /*ed40*/  @!P3 STG.E.128 desc[UR50][R6.64+0x100], R40 ;  /* 0x000100280600b986 */ /* 0x0007e4000c101d32 */
[----:B------:R-:W-:Y:S05]  /*ed50*/  @P0 BRA `(.L_x_1068) ;  /* 0x0000000c000c0947 */ /* 0x000fea0003800000 */
[----:B------:R4:W-:Y:S01]  /*ed60*/  STG.E.128 desc[UR50][R6.64+0x180], R44 ;  /* 0x0001802c06007986 */ /* 0x0009e2000c101d32 */
[----:B------:R-:W-:Y:S05]  /*ed70*/  BRA `(.L_x_1068) ;  /* 0x0000000c00047947 */ /* 0x000fea0003800000 */
.L_x_1060:
[----:B------:R-:W-:Y:S01]  /*ed80*/  ULDC.64 UR4, c[0x0][0xbd8] ;  /* 0x0002f60000047ab9 */ /* 0x000fe20000000a00 */
[----:B------:R-:W-:Y:S01]  /*ed90*/  IMAD.MOV.U32 R3, RZ, RZ, RZ ;  /* 0x000000ffff037224 */ /* 0x000fe200078e00ff */
[----:B------:R-:W-:-:S04]  /*eda0*/  UISETP.NE.U32.AND UP0, UPT, UR4, URZ, UPT ;  /* 0x0000003f0400728c */ /* 0x000fc8000bf05070 */
[----:B------:R-:W-:-:S03]  /*edb0*/  UISETP.NE.AND.EX UP0, UPT, UR5, URZ, UPT, UP0 ;  /* 0x0000003f0500728c */ /* 0x000fc6000bf05300 */
[----:B------:R-:W-:Y:S02]  /*edc0*/  ULDC.64 UR4, c[0x0][0xbd8] ;  /* 0x0002f60000047ab9 */ /* 0x000fe40000000a00 */
[----:B------:R-:W-:Y:S01]  /*edd0*/  UIMAD.WIDE UR4, UR37, 0x4, UR4 ;  /* 0x00000004250478a5 */ /* 0x000fe2000f8e0204 */
[----:B------:R-:W0:Y:S01]  /*ede0*/  LDC R0, c[0x0][0xa88] ;  /* 0x0002a200ff007b82 */ /* 0x000e220000000800 */
[----:B------:R-:W-:-:S04]  /*edf0*/  PLOP3.LUT P1, PT, PT, PT, UP0, 0x80, 0x0 ;  /* 0x000000000000781c */ /* 0x000fc80003f2f008 */
[----:B------:R-:W-:Y:S02]  /*ee00*/  IMAD.U32 R4, RZ, RZ, UR4 ;  /* 0x00000004ff047e24 */ /* 0x000fe4000f8e00ff */
[----:B------:R-:W-:Y:S01]  /*ee10*/  IMAD.U32 R5, RZ, RZ, UR5 ;  /* 0x00000005ff057e24 */ /* 0x000fe2000f8e00ff */
[----:B------:R-:W-:Y:S02]  /*ee20*/  ULDC.64 UR4, c[0x0][0xbe0] ;  /* 0x0002f80000047ab9 */ /* 0x000fe40000000a00 */
[----:B------:R-:W-:-:S04]  /*ee30*/  UISETP.NE.U32.AND UP1, UPT, UR4, URZ, UPT ;  /* 0x0000003f0400728c */ /* 0x000fc8000bf25070 */
[----:B------:R-:W-:Y:S01]  /*ee40*/  UISETP.NE.AND.EX UP1, UPT, UR5, URZ, UPT, UP1 ;  /* 0x0000003f0500728c */ /* 0x000fe2000bf25310 */
[----:B------:R1:W5:Y:S05]  /*ee50*/  @P1 LDG.E R3, desc[UR50][R4.64] ;  /* 0x0000003204031981 */ /* 0x00036a000c1e1900 */
[----:B------:R-:W-:-:S05]  /*ee60*/  PLOP3.LUT P2, PT, PT, PT, UP1, 0x80, 0x0 ;  /* 0x000000000000781c */ /* 0x000fca0003f4f018 */
[----:B------:R-:W-:Y:S02]  /*ee70*/  @UP1 ULDC.64 UR4, c[0x0][0xbe0] ;  /* 0x0002f80000041ab9 */ /* 0x000fe40000000a00 */
[----:B------:R-:W-:-:S06]  /*ee80*/  @UP1 UIMAD.WIDE UR4, UR37, 0x4, UR4 ;  /* 0x00000004250418a5 */ /* 0x000fcc000f8e0204 */
[----:B------:R-:W-:Y:S02]  /*ee90*/  IMAD.U32 R6, RZ, RZ, UR4 ;  /* 0x00000004ff067e24 */ /* 0x000fe4000f8e00ff */
[----:B------:R-:W-:-:S05]  /*eea0*/  IMAD.U32 R7, RZ, RZ, UR5 ;  /* 0x00000005ff077e24 */ /* 0x000fca000f8e00ff */
[----:B0-----:R1:W5:Y:S01]  /*eeb0*/  @P2 LDG.E R0, desc[UR50][R6.64] ;  /* 0x0000003206002981 */ /* 0x001362000c1e1900 */
[----:B------:R-:W-:Y:S01]  /*eec0*/  USHF.R.S32.HI UR6, URZ, 0x1f, UR36 ;  /* 0x0000001f3f067899 */ /* 0x000fe20008011424 */
[----:B------:R-:W-:Y:S01]  /*eed0*/  ISETP.GT.AND P0, PT, R196, 0x7f, PT ;  /* 0x0000007fc400780c */ /* 0x000fe20003f04270 */
[----:B------:R-:W-:-:S12]  /*eee0*/  @P2 BRA `(.L_x_1069) ;  /* 0x0000000000102947 */ /* 0x000fd80003800000 */
[----:B------:R-:W-:Y:S05]  /*eef0*/  @!P1 BRA `(.L_x_1069) ;  /* 0x00000000000c9947 */ /* 0x000fea0003800000 */
[----:B-1----:R-:W2:Y:S04]  /*ef00*/  LDG.E R7, desc[UR50][R4.64] ;  /* 0x0000003204077981 */ /* 0x002ea8000c1e1900 */
[----:B-----5:R-:W2:Y:S02]  /*ef10*/  LDG.E R0, desc[UR50][R4.64+0x4] ;  /* 0x0000043204007981 */ /* 0x020ea4000c1e1900 */
[----:B--2---:R-:W-:-:S07]  /*ef20*/  IMAD.IADD R0, R0, 0x1, -R7 ;  /* 0x0000000100007824 */ /* 0x004fce00078e0a07 */
.L_x_1069:
        /* <DEDUP_REMOVED lines=31> */
.L_x_1071:
[----:B------:R-:W-:Y:S05]  /*f120*/  BSYNC B1 ;  /* 0x0000000000017941 */ /* 0x000fea0003800000 */
.L_x_1070:
[----:B------:R-:W-:Y:S01]  /*f130*/  ULDC.64 UR4, c[0x0][0xaa0] ;  /* 0x0002a80000047ab9 */ /* 0x000fe20000000a00 */
[----:B-1----:R-:W-:Y:S01]  /*f140*/  IMAD.MOV.U32 R4, RZ, RZ, R18 ;  /* 0x000000ffff047224 */ /* 0x002fe200078e0012 */
[----:B------:R-:W-:Y:S01]  /*f150*/  ULDC.64 UR10, c[0x0][0xae0] ;  /* 0x0002b800000a7ab9 */ /* 0x000fe20000000a00 */
[----:B0-----:R-:W-:Y:S01]  /*f160*/  IMAD.MOV.U32 R5, RZ, RZ, R9 ;  /* 0x000000ffff057224 */ /* 0x001fe200078e0009 */
[----:B------:R-:W-:Y:S01]  /*f170*/  SHF.R.S32.HI R9, RZ, 0x1f, R22 ;  /* 0x0000001fff097819 */ /* 0x000fe20000011416 */
[----:B------:R-:W-:Y:S01]  /*f180*/  IMAD R6, R8, UR4, RZ ;  /* 0x0000000408067c24 */ /* 0x000fe2000f8e02ff */
[----:B------:R-:W-:Y:S01]  /*f190*/  BSSY B1, `(.L_x_1072) ;  /* 0x000002f000017945 */ /* 0x000fe20003800000 */
[----:B------:R-:W-:Y:S01]  /*f1a0*/  IMAD.WIDE.U32 R4, R3, UR4, R4 ;  /* 0x0000000403047c25 */ /* 0x000fe2000f8e0004 */
[----:B------:R-:W-:-:S03]  /*f1b0*/  UIMAD UR4, UR6, UR10, URZ ;  /* 0x0000000a060472a4 */ /* 0x000fc6000f8e023f */
[----:B------:R-:W-:Y:S01]  /*f1c0*/  IMAD R3, R3, UR5, R6 ;  /* 0x0000000503037c24 */ /* 0x000fe2000f8e0206 */
[----:B------:R-:W-:Y:S01]  /*f1d0*/  UIMAD UR4, UR36, UR11, UR4 ;  /* 0x0000000b240472a4 */ /* 0x000fe2000f8e0204 */
[----:B------:R-:W-:Y:S02]  /*f1e0*/  IMAD R11, R19, -0x80, R0 ;  /* 0xffffff80130b7824 */ /* 0x000fe400078e0200 */
[----:B------:R-:W-:Y:S02]  /*f1f0*/  IMAD.IADD R5, R5, 0x1, R3 ;  /* 0x0000000105057824 */ /* 0x000fe400078e0203 */
[----:B------:R-:W-:Y:S01]  /*f200*/  IMAD.U32 R3, RZ, RZ, UR10 ;  /* 0x0000000aff037e24 */ /* 0x000fe2000f8e00ff */
[----:B------:R-:W-:Y:S01]  /*f210*/  ULDC.64 UR10, c[0x0][0xae8] ;  /* 0x0002ba00000a7ab9 */ /* 0x000fe20000000a00 */
[C---:B------:R-:W-:Y:S01]  /*f220*/  ISETP.GE.AND P2, PT, R22.reuse, R11, PT ;  /* 0x0000000b1600720c */ /* 0x040fe20003f46270 */
[----:B------:R-:W-:Y:S02]  /*f230*/  VIADD R6, R22, 0x40 ;  /* 0x0000004016067836 */ /* 0x000fe40000000000 */
[----:B------:R-:W-:-:S03]  /*f240*/  IMAD.WIDE.U32 R4, R3, UR36, R4 ;  /* 0x0000002403047c25 */ /* 0x000fc6000f8e0004 */
[-C--:B------:R-:W-:Y:S01]  /*f250*/  ISETP.GE.AND P0, PT, R6, R11.reuse, PT ;  /* 0x0000000b0600720c */ /* 0x080fe20003f06270 */
[----:B------:R-:W-:Y:S01]  /*f260*/  VIADD R5, R5, UR4 ;  /* 0x0000000405057c36 */ /* 0x000fe20008000000 */
[----:B------:R-:W-:Y:S02]  /*f270*/  UIMAD UR4, UR7, UR10, URZ ;  /* 0x0000000a070472a4 */ /* 0x000fe4000f8e023f */
[----:B------:R-:W-:Y:S02]  /*f280*/  IMAD.U32 R7, RZ, RZ, UR10 ;  /* 0x0000000aff077e24 */ /* 0x000fe4000f8e00ff */
[----:B------:R-:W-:Y:S01]  /*f290*/  VIADD R0, R22, 0x20 ;  /* 0x0000002016007836 */ /* 0x000fe20000000000 */
[----:B------:R-:W-:Y:S02]  /*f2a0*/  UIMAD UR4, UR8, UR11, UR4 ;  /* 0x0000000b080472a4 */ /* 0x000fe4000f8e0204 */
[----:B------:R-:W-:Y:S02]  /*f2b0*/  IMAD.WIDE.U32 R6, R7, UR8, R4 ;  /* 0x0000000807067c25 */ /* 0x000fe4000f8e0004 */
[----:B------:R-:W-:-:S02]  /*f2c0*/  ISETP.GE.AND P1, PT, R0, R11, PT ;  /* 0x0000000b0000720c */ /* 0x000fc40003f26270 */
        /* <DEDUP_REMOVED lines=27> */
.L_x_1073:
[----:B------:R-:W-:Y:S05]  /*f480*/  BSYNC B1 ;  /* 0x0000000000017941 */ /* 0x000fea0003800000 */
.L_x_1072:
[----:B------:R-:W-:Y:S01]  /*f490*/  BSSY B1, `(.L_x_1074) ;  /* 0x000001b000017945 */ /* 0x000fe20003800000 */
[----:B------:R-:W-:-:S03]  /*f4a0*/  ISETP.GE.AND P2, PT, R0, R11, PT ;  /* 0x0000000b0000720c */ /* 0x000fc60003f46270 */
        /* <DEDUP_REMOVED lines=25> */
.L_x_1075:
[----:B------:R-:W-:Y:S05]  /*f640*/  BSYNC B1 ;  /* 0x0000000000017941 */ /* 0x000fea0003800000 */
.L_x_1074:
        /* <DEDUP_REMOVED lines=14> */
[----:B-1----:R-:W-:Y:S02]  /*f730*/  VIADD R10, R18, 0xc0 ;  /* 0x000000c0120a7836 */ /* 0x002fe40000000000 */
        /* <DEDUP_REMOVED lines=11> */
.L_x_1077:
[----:B------:R-:W-:Y:S05]  /*f7f0*/  BSYNC B1 ;  /* 0x0000000000017941 */ /* 0x000fea0003800000 */
.L_x_1076:
        /* <DEDUP_REMOVED lines=25> */
.L_x_1068:
[----:B------:R-:W-:Y:S05]  /*f990*/  BSYNC B0 ;  /* 0x0000000000007941 */ /* 0x000fea0003800000 */
.L_x_1059:
[----:B------:R-:W-:Y:S02]  /*f9a0*/  ULDC UR4, c[0x0][0xc14] ;  /* 0x0003050000047ab9 */ /* 0x000fe40000000800 */
[----:B------:R-:W-:-:S06]  /*f9b0*/  UISETP.GE.AND UP0, UPT, UR47, UR4, UPT ;  /* 0x000000042f00728c */ /* 0x000fcc000bf06270 */
[----:B------:R-:W-:-:S13]  /*f9c0*/  PLOP3.LUT P0, PT, PT, PT, UP0, 0x80, 0x0 ;  /* 0x000000000000781c */ /* 0x000fda0003f0f008 */
[----:B------:R-:W-:Y:S05]  /*f9d0*/  @!P0 BRA `(.L_x_1078) ;  /* 0xffffff1000ec8947 */ /* 0x000fea000383ffff */
[----:B------:R-:W-:Y:S05]  /*f9e0*/  EXIT ;  /* 0x000000000000794d */ /* 0x000fea0003800000 */
.L_x_973:
[----:B------:R-:W-:-:S08]  /*f9f0*/  NOP ;  /* 0x0000000000007918 */ /* 0x000fd00000000000 */
[----:B------:R-:W0:-:S00]  /*fa00*/  USETMAXREG.DEALLOC.CTAPOOL 0x18 ;  /* 0x00000018000079c8 */ /* 0x000e0000080e0500 */
[----:B0-----:R-:W2:Y:S01]  /*fa10*/  LDL.LU R2, [R1+0x2c] ;  /* 0x00002c0001027983 */ /* 0x001ea20000300800 */
[----:B------:R-:W-:Y:S01]  /*fa20*/  LOP3.LUT R0, R0, 0x3, RZ, 0xc0, !PT ;  /* 0x0000000300007812 */ /* 0x000fe200078ec0ff */
[----:B------:R-:W-:-:S05]  /*fa30*/  IMAD.MOV.U32 R6, RZ, RZ, RZ ;  /* 0x000000ffff067224 */ /* 0x000fca00078e00ff */
[----:B------:R-:W0:Y:S02]  /*fa40*/  SHFL.IDX PT, R0, R0, RZ, 0x1f ;  /* 0x00001fff00007589 */ /* 0x000e2400000e0000 */
[----:B0-----:R-:W-:Y:S02]  /*fa50*/  ISETP.NE.AND P0, PT, R0, RZ, PT ;  /* 0x000000ff0000720c */ /* 0x001fe40003f05270 */
        /* <DEDUP_REMOVED lines=15> */
.L_x_1079:
[----:B------:R-:W1:Y:S01]  /*fb50*/  S2R R0, SR_TID.X ;  /* 0x0000000000007919 */ /* 0x000e620000002100 */
[----:B------:R-:W-:Y:S01]  /*fb60*/  ULDC UR4, c[0x0][0xc14] ;  /* 0x0003050000047ab9 */ /* 0x000fe20000000800 */
[----:B-1----:R-:W-:-:S04]  /*fb70*/  LOP3.LUT R5, R0, 0x1f, RZ, 0xc0, !PT ;  /* 0x0000001f00057812 */ /* 0x002fc800078ec0ff */
[----:B------:R-:W-:-:S04]  /*fb80*/  ISETP.NE.AND P0, PT, R5, 0x1f, PT ;  /* 0x0000001f0500780c */ /* 0x000fc80003f05270 */
[----:B------:R-:W-:-:S13]  /*fb90*/  ISETP.GE.OR P1, PT, R5, UR4, !P0 ;  /* 0x0000000405007c0c */ /* 0x000fda000c726670 */
[----:B0-----:R-:W0:Y:S02]  /*fba0*/  @!P1 LDC.64 R2, c[0x0][0xc58] ;  /* 0x00031600ff029b82 */ /* 0x001e240000000a00 */
        /* <DEDUP_REMOVED lines=18> */
[----:B------:R-:W1:Y:S02]  /*fcd0*/  SHFL.UP PT, R2, R3, 0x8, RZ ;  /* 0x0500000003027989 */ /* 0x000e6400000e00ff */
[----:B-1----:R-:W-:-:S05]  /*fce0*/  SEL R2, R2, RZ, P4 ;  /* 0x000000ff02027207 */ /* 0x002fca0002000000 */
[----:B------:R-:W-:-:S05]  /*fcf0*/  IMAD.IADD R2, R3, 0x1, R2 ;  /* 0x0000000103027824 */ /* 0x000fca00078e0202 */
[----:B------:R-:W1:Y:S02]  /*fd00*/  SHFL.UP PT, R4, R2, 0x10, RZ ;  /* 0x0600000002047989 */ /* 0x000e6400000e00ff */
[----:B-1----:R-:W-:-:S05]  /*fd10*/  SEL R7, R4, RZ, P5 ;  /* 0x000000ff04077207 */ /* 0x002fca0002800000 */
[----:B------:R-:W-:Y:S02]  /*fd20*/  IMAD.IADD R10, R2, 0x1, R7 ;  /* 0x00000001020a7824 */ /* 0x000fe400078e0207 */
[----:B------:R-:W1:Y:S03]  /*fd30*/  LDC R7, c[0x0][0xc10] ;  /* 0x00030400ff077b82 */ /* 0x000e660000000800 */
        /* <DEDUP_REMOVED lines=10> */
.L_x_1085:
        /* <DEDUP_REMOVED lines=14> */
.L_x_1084:
[----:B------:R-:W-:Y:S05]  /*fec0*/  BSYNC B0 ;  /* 0x0000000000007941 */ /* 0x000fea0003800000 */
.L_x_1083:
        /* <DEDUP_REMOVED lines=22> */
.L_x_1081:
[----:B------:R-:W-:Y:S01]  /*10030*/  IMAD.IADD R11, R9, 0x1, -R8 ;  /* 0x00000001090b7824 */ /* 0x000fe200078e0a08 */
[----:B------:R-:W-:-:S03]  /*10040*/  ULDC.64 UR4, c[0x0][0xc68] ;  /* 0x00031a0000047ab9 */ /* 0x000fc60000000a00 */
[----:B------:R-:W-:-:S05]  /*10050*/  IMAD R3, R10, R7, R11 ;  /* 0x000000070a037224 */ /* 0x000fca00078e020b */
[----:B------:R-:W-:-:S13]  /*10060*/  ISETP.GT.AND P0, PT, R3, R0, PT ;  /* 0x000000000300720c */ /* 0x000fda0003f04270 */
[----:B------:R-:W-:Y:S02]  /*10070*/  VOTEU.ANY UR7, UPT, !P0 ;  /* 0x0000000000077886 */ /* 0x000fe400040e0100 */
[----:B------:R-:W-:-:S04]  /*10080*/  UPOPC UR6, UR7 ;  /* 0x00000007000672bf */ /* 0x000fc80008000000 */
[----:B------:R-:W-:-:S04]  /*10090*/  UIADD3 UR45, UR6, UR45, URZ ;  /* 0x0000002d062d7290 */ /* 0x000fc8000fffe03f */
[----:B------:R-:W-:-:S06]  /*100a0*/  UIMAD.WIDE UR4, UR45, 0x4, UR4 ;  /* 0x000000042d0478a5 */ /* 0x000fcc000f8e0204 */
[----:B------:R-:W-:Y:S02]  /*100b0*/  IMAD.U32 R2, RZ, RZ, UR4 ;  /* 0x00000004ff027e24 */ /* 0x000fe4000f8e00ff */
[----:B------:R-:W-:-:S05]  /*100c0*/  IMAD.U32 R3, RZ, RZ, UR5 ;  /* 0x00000005ff037e24 */ /* 0x000fca000f8e00ff */
[----:B------:R-:W2:Y:S01]  /*100d0*/  LDG.E R9, desc[UR50][R2.64] ;  /* 0x0000003202097981 */ /* 0x000ea2000c1e1900 */
[----:B------:R-:W-:Y:S01]  /*100e0*/  IMAD.U32 R15, RZ, RZ, UR6 ;  /* 0x00000006ff0f7e24 */ /* 0x000fe2000f8e00ff */
[----:B------:R-:W-:-:S04]  /*100f0*/  ISETP.NE.AND P0, PT, RZ, UR7, PT ;  /* 0x00000007ff007c0c */ /* 0x000fc8000bf05270 */
[----:B------:R-:W2:Y:S02]  /*10100*/  SHFL.IDX PT, R6, R6, R15, 0x1f ;  /* 0x00001f0f06067589 */ /* 0x000ea400000e0000 */
[----:B--2---:R-:W-:-:S05]  /*10110*/  IMAD R8, R6, R9, RZ ;  /* 0x0000000906087224 */ /* 0x004fca00078e02ff */
[----:B------:R-:W-:-:S04]  /*10120*/  IABS R12, R8 ;  /* 0x00000008000c7213 */ /* 0x000fc80000000000 */
[----:B------:R-:W0:Y:S08]  /*10130*/  I2F.RP R13, R12 ;  /* 0x0000000c000d7306 */ /* 0x000e300000209400 */
[----:B0-----:R-:W0:Y:S02]  /*10140*/  MUFU.RCP R13, R13 ;  /* 0x0000000d000d7308 */ /* 0x001e240000001000 */
[----:B0-----:R-:W-:-:S06]  /*10150*/  VIADD R14, R13, 0xffffffe ;  /* 0x0ffffffe0d0e7836 */ /* 0x001fcc0000000000 */
[----:B------:R-:W0:Y:S02]  /*10160*/  F2I.FTZ.U32.TRUNC.NTZ R3, R14 ;  /* 0x0000000e00037305 */ /* 0x000e24000021f000 */
[----:B0-----:R-:W-:Y:S01]  /*10170*/  IMAD.MOV R17, RZ, RZ, -R3 ;  /* 0x000000ffff117224 */ /* 0x001fe200078e0a03 */
[----:B------:R-:W-:Y:S06]  /*10180*/  @!P0 BRA `(.L_x_1086) ;  /* 0x00000000000c8947 */ /* 0x000fec0003800000 */
[----:B------:R-:W-:-:S06]  /*10190*/  UIADD3 UR4, UR6, -0x1, URZ ;  /* 0xffffffff06047890 */ /* 0x000fcc000fffe03f */
[----:B------:R-:W-:-:S05]  /*101a0*/  IMAD.U32 R13, RZ, RZ, UR4 ;  /* 0x00000004ff0d7e24 */ /* 0x000fca000f8e00ff */
[----:B------:R0:W1:Y:S02]  /*101b0*/  SHFL.IDX PT, R4, R10, R13, 0x1f ;  /* 0x00001f0d0a047589 */ /* 0x00006400000e0000 */
.L_x_1086:
[----:B-1----:R-:W-:Y:S02]  /*101c0*/  IMAD R4, R4, R7, R11 ;  /* 0x0000000704047224 */ /* 0x002fe400078e020b */
        /* <DEDUP_REMOVED lines=19> */
[----:B------:R-:W-:-:S05]  /*10300*/  @!P1 LOP3.LUT R2, RZ, R8, RZ, 0x33, !PT ;  /* 0x00000008ff029212 */ /* 0x000fca00078e33ff */
[----:B------:R-:W-:Y:S02]  /*10310*/  IMAD R0, R9, R2, RZ ;  /* 0x0000000209007224 */ /* 0x000fe400078e02ff */
[----:B------:R-:W-:Y:S02]  /*10320*/  IMAD.MOV R2, RZ, RZ, -R2 ;  /* 0x000000ffff027224 */ /* 0x000fe400078e0a02 */
[----:B-1----:R-:W-:Y:S02]  /*10330*/  IMAD.MOV R4, RZ, RZ, -R0 ;  /* 0x000000ffff047224 */ /* 0x002fe400078e0a00 */
[----:B------:R-:W-:Y:S02]  /*10340*/  IMAD R8, R8, R2, R11 ;  /* 0x0000000208087224 */ /* 0x000fe400078e020b */
[----:B------:R-:W-:Y:S01]  /*10350*/  IMAD.MOV.U32 R2, RZ, RZ, RZ ;  /* 0x000000ffff027224 */ /* 0x000fe200078e00ff */
[----:B------:R-:W-:-:S04]  /*10360*/  VIADDMNMX R7, R4, R7, R9, PT ;  /* 0x0000000704077246 */ /* 0x000fc80003800109 */
[-C--:B------:R-:W-:Y:S02]  /*10370*/  IABS R4, R7.reuse ;  /* 0x0000000700047213 */ /* 0x080fe40000000000 */
[----:B0-----:R-:W-:Y:S02]  /*10380*/  IABS R10, R7 ;  /* 0x00000007000a7213 */ /* 0x001fe40000000000 */
[----:B------:R-:W0:Y:S08]  /*10390*/  I2F.RP R9, R4 ;  /* 0x0000000400097306 */ /* 0x000e300000209400 */
[----:B0-----:R-:W0:Y:S02]  /*103a0*/  MUFU.RCP R9, R9 ;  /* 0x0000000900097308 */ /* 0x001e240000001000 */
[----:B0-----:R-:W-:Y:S01]  /*103b0*/  VIADD R3, R9, 0xffffffe ;  /* 0x0ffffffe09037836 */ /* 0x001fe20000000000 */
[----:B------:R-:W-:-:S05]  /*103c0*/  IABS R9, R8 ;  /* 0x0000000800097213 */ /* 0x000fca0000000000 */
[----:B------:R-:W0:Y:S02]  /*103d0*/  F2I.FTZ.U32.TRUNC.NTZ R3, R3 ;  /* 0x0000000300037305 */ /* 0x000e24000021f000 */
[----:B0-----:R-:W-:-:S04]  /*103e0*/  IMAD.MOV R11, RZ, RZ, -R3 ;  /* 0x000000ffff0b7224 */ /* 0x001fc800078e0a03 */
[----:B------:R-:W-:-:S04]  /*103f0*/  IMAD R11, R11, R4, RZ ;  /* 0x000000040b0b7224 */ /* 0x000fc800078e02ff */
[----:B------:R-:W-:-:S04]  /*10400*/  IMAD.HI.U32 R2, R3, R11, R2 ;  /* 0x0000000b03027227 */ /* 0x000fc800078e0002 */
[----:B------:R-:W-:Y:S02]  /*10410*/  IMAD.MOV R3, RZ, RZ, -R10 ;  /* 0x000000ffff037224 */ /* 0x000fe400078e0a0a */
        /* <DEDUP_REMOVED lines=8> */
[----:B------:R-:W-:Y:S01]  /*104a0*/  ISETP.GE.AND P2, PT, R3, RZ, PT ;  /* 0x000000ff0300720c */ /* 0x000fe20003f46270 */
[----:B------:R-:W-:-:S06]  /*104b0*/  IMAD.IADD R3, R8, 0x1, R0 ;  /* 0x0000000108037824 */ /* 0x000fcc00078e0200 */
[----:B------:R-:W-:-:S06]  /*104c0*/  @P0 VIADD R2, R2, 0x1 ;  /* 0x0000000102020836 */ /* 0x000fcc0000000000 */
[----:B------:R-:W-:Y:S01]  /*104d0*/  @!P2 IMAD.MOV R2, RZ, RZ, -R2 ;  /* 0x000000ffff02a224 */ /* 0x000fe200078e0a02 */
[----:B------:R-:W-:Y:S01]  /*104e0*/  @!P1 LOP3.LUT R2, RZ, R7, RZ, 0x33, !PT ;  /* 0x00000007ff029212 */ /* 0x000fe200078e33ff */
[----:B------:R-:W-:-:S04]  /*104f0*/  IMAD.MOV R7, RZ, RZ, -R7 ;  /* 0x000000ffff077224 */ /* 0x000fc800078e0a07 */
[----:B------:R-:W-:-:S05]  /*10500*/  IMAD R3, R2, R7, R3 ;  /* 0x0000000702037224 */ /* 0x000fca00078e0203 */
[----:B------:R-:W-:Y:S02]  /*10510*/  R2UR UR38, R3 ;  /* 0x00000000032672ca */ /* 0x000fe400000e0000 */
[----:B------:R-:W-:-:S05]  /*10520*/  LOP3.LUT R3, RZ, R2, RZ, 0x33, !PT ;  /* 0x00000002ff037212 */ /* 0x000fca00078e33ff */
[----:B------:R-:W-:-:S05]  /*10530*/  IMAD.IADD R0, R6, 0x1, R3 ;  /* 0x0000000106007824 */ /* 0x000fca00078e0203 */
[----:B------:R1:W-:Y:S01]  /*10540*/  STL [R1+0x1c], R0 ;  /* 0x00001c0001007387 */ /* 0x0003e20000100800 */
[----:B------:R-:W-:Y:S05]  /*10550*/  BRA `(.L_x_1087) ;  /* 0x00000000000c7947 */ /* 0x000fea0003800000 */
.L_x_1082:
[----:B------:R0:W-:Y:S01]  /*10560*/  STL [R1+0x18], R0 ;  /* 0x0000180001007387 */ /* 0x0001e20000100800 */
[----:B------:R-:W-:-:S03]  /*10570*/  UMOV UR38, URZ ;  /* 0x0000003f00267c82 */ /* 0x000fc60008000000 */
[----:B------:R0:W-:Y:S02]  /*10580*/  STL [R1+0x1c], RZ ;  /* 0x00001cff01007387 */ /* 0x0001e40000100800 */
.L_x_1087:
[----:B------:R-:W2:Y:S04]  /*10590*/  LDL R2, [R1+0x1c] ;  /* 0x00001c0001027983 */ /* 0x000ea80000100800 */
[----:B------:R-:W3:Y:S01]  /*105a0*/  LDL R4, [R1+0x18] ;  /* 0x0000180001047983 */ /* 0x000ee20000100800 */
[----:B------:R-:W-:-:S13]  /*105b0*/  ISETP.NE.AND P0, PT, R5, RZ, PT ;  /* 0x000000ff0500720c */ /* 0x000fda0003f05270 */
[----:B------:R-:W4:Y:S01]  /*105c0*/  @!P0 S2R R3, SR_CgaCtaId ;  /* 0x0000000000038919 */ /* 0x000f220000008800 */
[----:B01----:R-:W-:Y:S01]  /*105d0*/  @!P0 MOV R0, 0x400 ;  /* 0x0000040000008802 */ /* 0x003fe20000000f00 */
[----:B------:R-:W-:Y:S02]  /*105e0*/  IMAD.U32 R6, RZ, RZ, UR38 ;  /* 0x00000026ff067e24 */ /* 0x000fe4000f8e00ff */
[----:B------:R-:W-:Y:S01]  /*105f0*/  IMAD.U32 R7, RZ, RZ, UR45 ;  /* 0x0000002dff077e24 */ /* 0x000fe2000f8e00ff */
[----:B----4-:R-:W-:Y:S01]  /*10600*/  @!P0 LEA R0, R3, R0, 0x18 ;  /* 0x0000000003008211 */ /* 0x010fe200078ec0ff */
[----:B--2---:R-:W-:-:S05]  /*10610*/  IMAD.MOV.U32 R5, RZ, RZ, R2 ;  /* 0x000000ffff057224 */ /* 0x004fca00078e0002 */
[----:B---3--:R0:W-:Y:S01]  /*10620*/  @!P0 STS.128 [R0+0x284d0], R4 ;  /* 0x0284d00400008388 */ /* 0x0081e20000000c00 */
[----:B------:R-:W-:Y:S06]  /*10630*/  BAR.ARV 0x5, 0x180 ;  /* 0x0146000000007b1d */ /* 0x000fec0000002000 */
.L_x_1080:
[----:B0-----:R-:W-:Y:S01]  /*10640*/  IMAD.MOV.U32 R0, RZ, RZ, 0x1 ;  /* 0x00000001ff007424 */ /* 0x001fe200078e00ff */
[----:B------:R-:W-:Y:S01]  /*10650*/  ULDC UR4, c[0x0][0xc14] ;  /* 0x0003050000047ab9 */ /* 0x000fe20000000800 */
[----:B------:R0:W-:Y:S01]  /*10660*/  STL [R1+0x4], RZ ;  /* 0x000004ff01007387 */ /* 0x0001e20000100800 */
[----:B------:R-:W-:-:S03]  /*10670*/  UISETP.GE.AND UP0, UPT, UR45, UR4, UPT ;  /* 0x000000042d00728c */ /* 0x000fc6000bf06270 */
[----:B------:R0:W-:Y:S03]  /*10680*/  STL [R1+0xc], R0 ;  /* 0x00000c0001007387 */ /* 0x0001e60000100800 */
[----:B------:R-:W-:Y:S01]  /*10690*/  PLOP3.LUT P0, PT, PT, PT, UP0, 0x80, 0x0 ;  /* 0x000000000000781c */ /* 0x000fe20003f0f008 */
[----:B------:R0:W-:-:S12]  /*106a0*/  STL [R1+0x30], RZ ;  /* 0x000030ff01007387 */ /* 0x0001d80000100800 */
[----:B0-----:R-:W-:Y:S05]  /*106b0*/  @P0 BRA `(.L_x_1088) ;  /* 0x0000004000680947 */ /* 0x001fea0003800000 */
[----:B-1----:R-:W0:Y:S01]  /*106c0*/  S2R R4, SR_TID.X ;  /* 0x0000000000047919 */ /* 0x002e220000002100 */
[----:B------:R-:W-:Y:S01]  /*106d0*/  ULDC UR43, c[0x0][0xc] ;  /* 0x00000300002b7ab9 */ /* 0x000fe20000000800 */
[----:B------:R-:W-:Y:S01]  /*106e0*/  ULOP3.LUT UR42, UR40, 0x1, URZ, 0xfc, !UPT ;  /* 0x00000001282a7892 */ /* 0x000fe2000f8efc3f */
[----:B------:R-:W1:Y:S01]  /*106f0*/  S2R R3, SR_TID.X ;  /* 0x0000000000037919 */ /* 0x000e620000002100 */
[----:B------:R-:W-:Y:S01]  /*10700*/  ULOP3.LUT UR44, UR40, 0x2, URZ, 0xfc, !UPT ;  /* 0x00000002282c7892 */ /* 0x000fe2000f8efc3f */
[----:B------:R-:W-:Y:S01]  /*10710*/  ULDC.64 UR46, c[0x0][0x198] ;  /* 0x00006600002e7ab9 */ /* 0x000fe20000000a00 */
[C---:B0-----:R-:W-:Y:S01]  /*10720*/  IMAD.SHL.U32 R0, R4.reuse, 0x40, RZ ;  /* 0x0000004004007824 */ /* 0x041fe200078e00ff */
[C---:B------:R-:W-:Y:S02]  /*10730*/  LOP3.LUT P0, RZ, R4.reuse, 0x4, RZ, 0xc0, !PT ;  /* 0x0000000404ff7812 */ /* 0x040fe4000780c0ff */
[----:B-1----:R-:W-:Y:S01]  /*10740*/  LOP3.LUT R6, R3, 0x7f, RZ, 0xc0, !PT ;  /* 0x0000007f03067812 */ /* 0x002fe200078ec0ff */
        /* <DEDUP_REMOVED lines=10> */
[----:B------:R0:W-:Y:S01]  /*107f0*/  STL [R1+0x14], R5 ;  /* 0x0000140501007387 */ /* 0x0001e20000100800 */
        /* <DEDUP_REMOVED lines=9> */
[----:B------:R0:W-:Y:S01]  /*10890*/  STL [R1+0x8], R4 ;  /* 0x0000080401007387 */ /* 0x0001e20000100800 */
[----:B------:R-:W-:-:S03]  /*108a0*/  IMAD.MOV.U32 R0, RZ, RZ, 0x1 ;  /* 0x00000001ff007424 */ /* 0x000fc600078e00ff */
[----:B------:R0:W-:Y:S04]  /*108b0*/  STL [R1+0x30], RZ ;  /* 0x000030ff01007387 */ /* 0x0001e80000100800 */
[----:B------:R0:W-:Y:S04]  /*108c0*/  STL [R1+0x28], R2 ;  /* 0x0000280201007387 */ /* 0x0001e80000100800 */
[----:B------:R0:W-:Y:S04]  /*108d0*/  STL [R1+0xc], R0 ;  /* 0x00000c0001007387 */ /* 0x0001e80000100800 */
[----:B------:R0:W-:Y:S02]  /*108e0*/  STL [R1+0x4], RZ ;  /* 0x000004ff01007387 */ /* 0x0001e40000100800 */
.L_x_1156:
[----:B------:R-:W-:Y:S01]  /*108f0*/  ULDC.64 UR4, c[0x0][0xa00] ;  /* 0x0002800000047ab9 */ /* 0x000fe20000000a00 */
[----:B------:R-:W-:Y:S01]  /*10900*/  ULDC.64 UR10, c[0x0][0xa08] ;  /* 0x00028200000a7ab9 */ /* 0x000fe20000000a00 */
[----:B------:R-:W-:Y:S01]  /*10910*/  ISETP.NE.U32.AND P0, PT, RZ, UR4, PT ;  /* 0x00000004ff007c0c */ /* 0x000fe2000bf05070 */
[----:B------:R-:W-:Y:S01]  /*10920*/  ULDC.64 UR6, c[0x0][0xa00] ;  /* 0x0002800000067ab9 */ /* 0x000fe20000000a00 */
[----:B------:R-:W-:Y:S01]  /*10930*/  ISETP.NE.U32.AND P1, PT, RZ, UR10, PT ;  /* 0x0000000aff007c0c */ /* 0x000fe2000bf25070 */
[----:B------:R-:W-:Y:S01]  /*10940*/  UIMAD.WIDE UR6, UR45, 0x4, UR6 ;  /* 0x000000042d0678a5 */ /* 0x000fe2000f8e0206 */
[----:B------:R-:W-:Y:S01]  /*10950*/  ISETP.NE.AND.EX P0, PT, RZ, UR5, PT, P0 ;  /* 0x00000005ff007c0c */ /* 0x000fe2000bf05300 */
[----:B------:R-:W-:Y:S01]  /*10960*/  ULDC.64 UR4, c[0x0][0xa28] ;  /* 0x00028a0000047ab9 */ /* 0x000fe20000000a00 */
[----:B------:R-:W-:Y:S01]  /*10970*/  ULDC.64 UR8, c[0x0][0xa08] ;  /* 0x0002820000087ab9 */ /* 0x000fe20000000a00 */
[----:B------:R-:W-:Y:S01]  /*10980*/  UISETP.NE.U32.AND UP0, UPT, UR4, URZ, UPT ;  /* 0x0000003f0400728c */ /* 0x000fe2000bf05070 */
[----:B------:R-:W-:Y:S01]  /*10990*/  ISETP.NE.AND.EX P1, PT, RZ, UR11, PT, P1 ;  /* 0x0000000bff007c0c */ /* 0x000fe2000bf25310 */
[----:B------:R-:W-:Y:S01]  /*109a0*/  ULDC.64 UR10, c[0x0][0xa18] ;  /* 0x00028600000a7ab9 */ /* 0x000fe20000000a00 */
[----:B------:R-:W-:Y:S01]  /*109b0*/  IMAD.MOV.U32 R18, RZ, RZ, RZ ;  /* 0x000000ffff127224 */ /* 0x000fe200078e00ff */
[----:B------:R-:W-:Y:S01]  /*109c0*/  UISETP.NE.AND.EX UP0, UPT, UR5, URZ, UPT, UP0 ;  /* 0x0000003f0500728c */ /* 0x000fe2000bf05300 */
[----:B0-----:R-:W-:Y:S01]  /*109d0*/  IMAD.U32 R2, RZ, RZ, UR6 ;  /* 0x00000006ff027e24 */ /* 0x001fe2000f8e00ff */
[----:B------:R-:W-:Y:S01]  /*109e0*/  UISETP.NE.U32.AND UP1, UPT, UR10, URZ, UPT ;  /* 0x0000003f0a00728c */ /* 0x000fe2000bf25070 */
[----:B------:R-:W-:Y:S01]  /*109f0*/  IMAD.U32 R3, RZ, RZ, UR7 ;  /* 0x00000007ff037e24 */ /* 0x000fe2000f8e00ff */
[----:B------:R-:W-:Y:S01]  /*10a00*/  UIMAD.WIDE UR8, UR45, 0x4, UR8 ;  /* 0x000000042d0878a5 */ /* 0x000fe2000f8e0208 */
[----:B--2---:R-:W0:Y:S01]  /*10a10*/  LDC R0, c[0x0][0x288] ;  /* 0x0000a200ff007b82 */ /* 0x004e220000000800 */
[----:B------:R-:W-:Y:S01]  /*10a20*/  UISETP.NE.AND.EX UP1, UPT, UR11, URZ, UPT, UP1 ;  /* 0x0000003f0b00728c */ /* 0x000fe2000bf25310 */
[----:B-1----:R-:W-:Y:S01]  /*10a30*/  CS2R R4, SRZ ;  /* 0x0000000000047805 */ /* 0x002fe2000001ff00 */
[----:B------:R1:W5:Y:S03]  /*10a40*/  @P0 LDG.E R18, desc[UR50][R2.64] ;  /* 0x0000003202120981 */ /* 0x000366000c1e1900 */
[----:B------:R-:W-:Y:S01]  /*10a50*/  @UP0 ULDC.64 UR4, c[0x0][0xa28] ;  /* 0x00028a0000040ab9 */ /* 0x000fe20000000a00 */
[----:B------:R-:W-:Y:S01]  /*10a60*/  PLOP3.LUT P2, PT, PT, PT, UP0, 0x80, 0x0 ;  /* 0x000000000000781c */ /* 0x000fe20003f4f008 */
[----:B------:R-:W-:Y:S01]  /*10a70*/  @UP0 UIMAD.WIDE UR4, UR45, 0x4, UR4 ;  /* 0x000000042d0408a5 */ /* 0x000fe2000f8e0204 */
[----:B------:R-:W2:Y:S01]  /*10a80*/  LDC R6, c[0x0][0x404] ;  /* 0x00010100ff067b82 */ /* 0x000ea20000000800 */
[----:B-1----:R-:W-:-:S02]  /*10a90*/  IMAD.U32 R2, RZ, RZ, UR8 ;  /* 0x00000008ff027e24 */ /* 0x002fc4000f8e00ff */
[----:B------:R-:W-:Y:S01]  /*10aa0*/  IMAD.U32 R3, RZ, RZ, UR9 ;  /* 0x00000009ff037e24 */ /* 0x000fe2000f8e00ff */
[----:B------:R-:W-:-:S04]  /*10ab0*/  PLOP3.LUT P4, PT, PT, PT, UP1, 0x80, 0x0 ;  /* 0x000000000000781c */ /* 0x000fc80003f8f018 */
[----:B------:R-:W1:Y:S01]  /*10ac0*/  LDC R7, c[0x0][0x2e0] ;  /* 0x0000b800ff077b82 */ /* 0x000e620000000800 */
[----:B------:R3:W5:Y:S02]  /*10ad0*/  @P1 LDG.E R5, desc[UR50][R2.64] ;  /* 0x0000003202051981 */ /* 0x000764000c1e1900 */
[----:B---3--:R-:W-:Y:S02]  /*10ae0*/  IMAD.U32 R2, RZ, RZ, UR4 ;  /* 0x00000004ff027e24 */ /* 0x008fe4000f8e00ff */
[----:B------:R-:W-:Y:S01]  /*10af0*/  IMAD.U32 R3, RZ, RZ, UR5 ;  /* 0x00000005ff037e24 */ /* 0x000fe2000f8e00ff */
[----:B------:R-:W-:Y:S02]  /*10b00*/  @UP1 ULDC.64 UR4, c[0x0][0xa18] ;  /* 0x0002860000041ab9 */ /* 0x000fe40000000a00 */
[----:B------:R-:W-:Y:S02]  /*10b10*/  @UP1 UIMAD.WIDE UR4, UR45, 0x4, UR4 ;  /* 0x000000042d0418a5 */ /* 0x000fe4000f8e0204 */
[----:B------:R3:W5:Y:S04]  /*10b20*/  @P2 LDG.E R4, desc[UR50][R2.64] ;  /* 0x0000003202042981 */ /* 0x000768000c1e1900 */
[----:B---3--:R-:W-:-:S02]  /*10b30*/  IMAD.U32 R2, RZ, RZ, UR4 ;  /* 0x00000004ff027e24 */ /* 0x008fc4000f8e00ff */
[----:B------:R-:W-:Y:S01]  /*10b40*/  IMAD.U32 R3, RZ, RZ, UR5 ;  /* 0x00000005ff037e24 */ /* 0x000fe2000f8e00ff */
[----:B------:R-:W-:-:S04]  /*10b50*/  ULDC.64 UR4, c[0x0][0xa20] ;  /* 0x0002880000047ab9 */ /* 0x000fc80000000a00 */
[----:B0-----:R0:W5:Y:S01]  /*10b60*/  @P4 LDG.E R0, desc[UR50][R2.64] ;  /* 0x0000003202004981 */ /* 0x001162000c1e1900 */
[----:B------:R-:W-:-:S04]  /*10b70*/  ISETP.NE.U32.AND P3, PT, RZ, UR4, PT ;  /* 0x00000004ff007c0c */ /* 0x000fc8000bf65070 */
[----:B------:R-:W-:Y:S01]  /*10b80*/  ISETP.NE.AND.EX P3, PT, RZ, UR5, PT, P3 ;  /* 0x00000005ff007c0c */ /* 0x000fe2000bf65330 */
[----:B0-----:R-:W0:Y:S02]  /*10b90*/  LDC.64 R2, c[0x0][0x3f8] ;  /* 0x0000fe00ff027b82 */ /* 0x001e240000000a00 */
[----:B0-----:R-:W-:-:S04]  /*10ba0*/  ISETP.NE.U32.AND P2, PT, R2, RZ, PT ;  /* 0x000000ff0200720c */ /* 0x001fc80003f45070 */
[----:B------:R-:W-:-:S04]  /*10bb0*/  ISETP.NE.AND.EX P2, PT, R3, RZ, PT, P2 ;  /* 0x000000ff0300720c */ /* 0x000fc80003f45320 */
[----:B--2---:R-:W-:-:S05]  /*10bc0*/  SEL R6, R6, 0x1, P2 ;  /* 0x0000000106067807 */ /* 0x004fca0001000000 */
[----:B-1----:R-:W-:Y:S01]  /*10bd0*/  IMAD R6, R6, R7, RZ ;  /* 0x0000000706067224 */ /* 0x002fe200078e02ff */
[----:B------:R-:W-:Y:S06]  /*10be0*/  @P4 BRA `(.L_x_1089) ;  /* 0x0000000000184947 */ /* 0x000fec0003800000 */
[----:B------:R-:W-:Y:S05]  /*10bf0*/  @!P0 BRA `(.L_x_1089) ;  /* 0x0000000000148947 */ /* 0x000fea0003800000 */
[----:B------:R-:W-:Y:S02]  /*10c00*/  IMAD.U32 R2, RZ, RZ, UR6 ;  /* 0x00000006ff027e24 */ /* 0x000fe4000f8e00ff */
[----:B------:R-:W-:-:S05]  /*10c10*/  IMAD.U32 R3, RZ, RZ, UR7 ;  /* 0x00000007ff037e24 */ /* 0x000fca000f8e00ff */
[----:B------:R-:W2:Y:S04]  /*10c20*/  LDG.E R7, desc[UR50][R2.64] ;  /* 0x0000003202077981 */ /* 0x000ea8000c1e1900 */
[----:B-----5:R-:W2:Y:S02]  /*10c30*/  LDG.E R0, desc[UR50][R2.64+0x4] ;  /* 0x0000043202007981 */ /* 0x020ea4000c1e1900 */
[----:B--2---:R-:W-:-:S07]  /*10c40*/  IMAD.IADD R0, R0, 0x1, -R7 ;  /* 0x0000000100007824 */ /* 0x004fce00078e0a07 */
.L_x_1089:
[----:B-----5:R-:W-:-:S05]  /*10c50*/  IMAD.IADD R2, R5, 0x1, R4 ;  /* 0x0000000105027824 */ /* 0x020fca00078e0204 */
[----:B------:R0:W-:Y:S01]  /*10c60*/  STL [R1+0x24], R2 ;  /* 0x0000240201007387 */ /* 0x0001e20000100800 */
[----:B------:R-:W-:Y:S05]  /*10c70*/  @!P3 BRA `(.L_x_1090) ;  /* 0x000000000018b947 */ /* 0x000fea0003800000 */
[----:B------:R-:W-:Y:S02]  /*10c80*/  ULDC.64 UR4, c[0x0][0xa20] ;  /* 0x0002880000047ab9 */ /* 0x000fe40000000a00 */
[----:B------:R-:W-:-:S06]  /*10c90*/  UIMAD.WIDE UR4, UR45, 0x4, UR4 ;  /* 0x000000042d0478a5 */ /* 0x000fcc000f8e0204 */
[----:B0-----:R-:W-:Y:S02]  /*10ca0*/  IMAD.U32 R2, RZ, RZ, UR4 ;  /* 0x00000004ff027e24 */ /* 0x001fe4000f8e00ff */
[----:B------:R-:W-:-:S05]  /*10cb0*/  IMAD.U32 R3, RZ, RZ, UR5 ;  /* 0x00000005ff037e24 */ /* 0x000fca000f8e00ff */
[----:B------:R0:W5:Y:S01]  /*10cc0*/  LDG.E R6, desc[UR50][R2.64] ;  /* 0x0000003202067981 */ /* 0x000162000c1e1900 */
[----:B------:R-:W-:Y:S05]  /*10cd0*/  BRA `(.L_x_1091) ;  /* 0x0000000000187947 */ /* 0x000fea0003800000 */
.L_x_1090:
[----:B------:R-:W-:Y:S05]  /*10ce0*/  @!P1 BRA `(.L_x_1091) ;  /* 0x0000000000149947 */ /* 0x000fea0003800000 */
[----:B0-----:R-:W-:Y:S02]  /*10cf0*/  IMAD.U32 R2, RZ, RZ, UR8 ;  /* 0x00000008ff027e24 */ /* 0x001fe4000f8e00ff */
[----:B------:R-:W-:-:S05]  /*10d00*/  IMAD.U32 R3, RZ, RZ, UR9 ;  /* 0x00000009ff037e24 */ /* 0x000fca000f8e00ff */
[----:B------:R-:W2:Y:S04]  /*10d10*/  LDG.E R5, desc[UR50][R2.64] ;  /* 0x0000003202057981 */ /* 0x000ea8000c1e1900 */
[----:B------:R-:W2:Y:S02]  /*10d20*/  LDG.E R6, desc[UR50][R2.64+0x4] ;  /* 0x0000043202067981 */ /* 0x000ea4000c1e1900 */
[----:B--2---:R-:W-:-:S07]  /*10d30*/  IMAD.IADD R6, R6, 0x1, -R5 ;  /* 0x0000000106067824 */ /* 0x004fce00078e0a05 */
.L_x_1091:
[----:B------:R-:W2:Y:S01]  /*10d40*/  LDL R9, [R1+0x1c] ;  /* 0x00001c0001097983 */ /* 0x000ea20000100800 */
[----:B0-----:R-:W0:Y:S01]  /*10d50*/  LDC.64 R2, c[0x0][0x9e0] ;  /* 0x00027800ff027b82 */ /* 0x001e220000000a00 */
[----:B-----5:R-:W-:Y:S01]  /*10d60*/  IMAD.IADD R6, R6, 0x1, -R4 ;  /* 0x0000000106067824 */ /* 0x020fe200078e0a04 */
[----:B0-----:R-:W-:Y:S02]  /*10d70*/  ISETP.GE.AND P1, PT, R3, 0x1, PT ;  /* 0x000000010300780c */ /* 0x001fe40003f26270 */
[----:B--2---:R-:W-:-:S04]  /*10d80*/  LEA R7, R9, 0x80, 0x7 ;  /* 0x0000008009077811 */ /* 0x004fc800078e38ff */
[----:B------:R-:W-:-:S05]  /*10d90*/  IADD3 R7, R6, R7, -R0 ;  /* 0x0000000706077210 */ /* 0x000fca0007ffe800 */
[----:B------:R-:W-:Y:S02]  /*10da0*/  IMAD.IADD R2, R7, 0x1, R2 ;  /* 0x0000000107027824 */ /* 0x000fe400078e0202 */
[----:B------:R-:W-:Y:S05]  /*10db0*/  @!P1 BRA `(.L_x_1092) ;  /* 0x0000000000409947 */ /* 0x000fea0003800000 */
[C---:B------:R-:W-:Y:S01]  /*10dc0*/  ISETP.GT.AND P0, PT, R7.reuse, RZ, PT ;  /* 0x000000ff0700720c */ /* 0x040fe20003f04270 */
[----:B------:R-:W-:-:S12]  /*10dd0*/  VIADD R8, R7, 0xffffffff ;  /* 0xffffffff07087836 */ /* 0x000fd80000000000 */
[----:B------:R-:W-:Y:S05]  /*10de0*/  @P0 BRA `(.L_x_1093) ;  /* 0x00000000001c0947 */ /* 0x000fea0003800000 */
[----:B------:R-:W-:Y:S01]  /*10df0*/  ISETP.NE.AND P0, PT, R3, 0x1, PT ;  /* 0x000000010300780c */ /* 0x000fe20003f05270 */
[----:B------:R-:W-:-:S12]  /*10e00*/  IMAD.MOV R7, RZ, RZ, -R7 ;  /* 0x000000ffff077224 */ /* 0x000fd800078e0a07 */
[----:B------:R-:W0:Y:S02]  /*10e10*/  @P0 LDC.64 R4, c[0x0][0x9e8] ;  /* 0x00027a00ff040b82 */ /* 0x000e240000000a00 */
[----:B0-----:R-:W-:-:S05]  /*10e20*/  @P0 IMAD.HI.U32 R4, R7, R4, RZ ;  /* 0x0000000407040227 */ /* 0x001fca00078e00ff */
[----:B------:R-:W-:-:S04]  /*10e30*/  @P0 SHF.R.U32.HI R7, RZ, R5, R4 ;  /* 0x00000005ff070219 */ /* 0x000fc80000011604 */
[----:B------:R-:W-:Y:S01]  /*10e40*/  LOP3.LUT R8, RZ, R7, RZ, 0x33, !PT ;  /* 0x00000007ff087212 */ /* 0x000fe200078e33ff */
[----:B------:R-:W-:Y:S06]  /*10e50*/  BRA `(.L_x_1094) ;  /* 0x0000000000107947 */ /* 0x000fec0003800000 */
.L_x_1093:
[----:B------:R-:W-:-:S13]  /*10e60*/  ISETP.NE.AND P0, PT, R3, 0x1, PT ;  /* 0x000000010300780c */ /* 0x000fda0003f05270 */
[----:B------:R-:W0:Y:S02]  /*10e70*/  @P0 LDC.64 R4, c[0x0][0x9e8] ;  /* 0x00027a00ff040b82 */ /* 0x000e240000000a00 */
[----:B0-----:R-:W-:-:S05]  /*10e80*/  @P0 IMAD.HI.U32 R4, R8, R4, RZ ;  /* 0x0000000408040227 */ /* 0x001fca00078e00ff */
[----:B------:R-:W-:-:S07]  /*10e90*/  @P0 SHF.R.U32.HI R8, RZ, R5, R4 ;  /* 0x00000005ff080219 */ /* 0x000fce0000011604 */
.L_x_1094:
[----:B------:R-:W-:-:S05]  /*10ea0*/  IMAD R5, R8, R3, R3 ;  /* 0x0000000308057224 */ /* 0x000fca00078e0203 */
[----:B------:R-:W-:-:S07]  /*10eb0*/  VIMNMX R2, R2, R5, PT ;  /* 0x0000000502027248 */ /* 0x000fce0003fe0100 */
.L_x_1092:
[----:B------:R-:W-:Y:S01]  /*10ec0*/  IMAD R5, R9, 0x80, -R0 ;  /* 0x0000008009057824 */ /* 0x000fe200078e0a00 */
[----:B------:R-:W-:Y:S01]  /*10ed0*/  ULDC UR4, c[0x0][0x9dc] ;  /* 0x0002770000047ab9 */ /* 0x000fe20000000800 */
[----:B------:R-:W-:Y:S02]  /*10ee0*/  VIADD R0, R2, 0x3f ;  /* 0x0000003f02007836 */ /* 0x000fe40000000000 */
[C---:B------:R-:W-:Y:S02]  /*10ef0*/  IMAD.IADD R2, R6.reuse, 0x1, R5 ;  /* 0x0000000106027824 */ /* 0x040fe400078e0205 */
[----:B------:R-:W-:Y:S01]  /*10f00*/  VIADD R6, R6, 0x3f ;  /* 0x0000003f06067836 */ /* 0x000fe20000000000 */
[----:B------:R-:W-:-:S04]  /*10f10*/  SHF.R.S32.HI R5, RZ, 0x1f, R0 ;  /* 0x0000001fff057819 */ /* 0x000fc80000011400 */
[----:B------:R-:W-:Y:S02]  /*10f20*/  LEA.HI R0, R5, R0, RZ, 0x6 ;  /* 0x0000000005007211 */ /* 0x000fe400078f30ff */
[----:B------:R-:W-:Y:S02]  /*10f30*/  SHF.R.S32.HI R5, RZ, 0x1f, R6 ;  /* 0x0000001fff057819 */ /* 0x000fe40000011406 */
[----:B------:R-:W-:Y:S02]  /*10f40*/  SHF.R.S32.HI R0, RZ, 0x6, R0 ;  /* 0x00000006ff007819 */ /* 0x000fe40000011400 */
[----:B------:R-:W-:-:S04]  /*10f50*/  LEA.HI R5, R5, R6, RZ, 0x6 ;  /* 0x0000000605057211 */ /* 0x000fc800078f30ff */
[----:B------:R-:W-:-:S04]  /*10f60*/  SHF.R.S32.HI R5, RZ, 0x6, R5 ;  /* 0x00000006ff057819 */ /* 0x000fc80000011405 */
[----:B------:R-:W-:Y:S01]  /*10f70*/  VIMNMX R16, R5, R0, PT ;  /* 0x0000000005107248 */ /* 0x000fe20003fe0100 */
[----:B------:R-:W-:Y:S01]  /*10f80*/  VIADD R0, R2, -UR4 ;  /* 0x8000000402007c36 */ /* 0x000fe20008000000 */
[----:B------:R-:W-:Y:S06]  /*10f90*/  @!P1 BRA `(.L_x_1095) ;  /* 0x00000000003c9947 */ /* 0x000fec0003800000 */
        /* <DEDUP_REMOVED lines=9> */
.L_x_1096:
[----:B------:R-:W-:-:S13]  /*11030*/  ISETP.NE.AND P0, PT, R3, 0x1, PT ;  /* 0x000000010300780c */ /* 0x000fda0003f05270 */
[----:B------:R-:W0:Y:S02]  /*11040*/  @P0 LDC.64 R4, c[0x0][0x9e8] ;  /* 0x00027a00ff040b82 */ /* 0x000e240000000a00 */
[----:B0-----:R-:W-:-:S05]  /*11050*/  @P0 IMAD.HI.U32 R4, R2, R4, RZ ;  /* 0x0000000402040227 */ /* 0x001fca00078e00ff */
[----:B------:R-:W-:-:S07]  /*11060*/  @P0 SHF.R.U32.HI R2, RZ, R5, R4 ;  /* 0x00000005ff020219 */ /* 0x000fce0000011604 */
.L_x_1097:
[----:B------:R-:W-:-:S05]  /*11070*/  IMAD R3, R2, R3, RZ ;  /* 0x0000000302037224 */ /* 0x000fca00078e02ff */
[----:B------:R-:W-:-:S07]  /*11080*/  VIMNMX R0, R0, R3, !PT ;  /* 0x0000000300007248 */ /* 0x000fce0007fe0100 */
.L_x_1095:
[----:B------:R-:W-:Y:S01]  /*11090*/  SHF.R.S32.HI R3, RZ, 0x1f, R0 ;  /* 0x0000001fff037819 */ /* 0x000fe20000011400 */
[----:B------:R-:W-:Y:S03]  /*110a0*/  BSSY B6, `(.L_x_1098) ;  /* 0x00002b4000067945 */ /* 0x000fe60003800000 */
[----:B------:R-:W-:-:S04]  /*110b0*/  LEA.HI R3, R3, R0, RZ, 0x6 ;  /* 0x0000000003037211 */ /* 0x000fc800078f30ff */
[----:B------:R-:W-:-:S04]  /*110c0*/  SHF.R.S32.HI R3, RZ, 0x6, R3 ;  /* 0x00000006ff037819 */ /* 0x000fc80000011403 */
[----:B------:R-:W-:-:S04]  /*110d0*/  VIMNMX R2, RZ, R3, !PT ;  /* 0x00000003ff027248 */ /* 0x000fc80007fe0100 */
[----:B------:R-:W-:Y:S01]  /*110e0*/  ISETP.GT.AND P0, PT, R16, R2, PT ;  /* 0x000000021000720c */ /* 0x000fe20003f04270 */
[----:B------:R0:W-:-:S12]  /*110f0*/  STL [R1+0x20], R2 ;  /* 0x0000200201007387 */ /* 0x0001d80000100800 */
        /* <DEDUP_REMOVED lines=19> */
.L_x_1099:
        /* <DEDUP_REMOVED lines=23> */
.L_x_1101:
        /* <DEDUP_REMOVED lines=8> */
[----:B0-----:R-:W-:Y:S01]  /*11420*/  MOV R2, 0x0 ;  /* 0x0000000000027802 */ /* 0x001fe20000000f00 */
        /* <DEDUP_REMOVED lines=15> */
.L_x_1102:
[----:B------:R-:W-:-:S04]  /*11520*/  IMAD.U32 R19, RZ, RZ, UR41 ;  /* 0x00000029ff137e24 */ /* 0x000fc8000f8e00ff */
[----:B------:R-:W-:-:S05]  /*11530*/  VIADD R0, R19, 0x8000 ;  /* 0x0000800013007836 */ /* 0x000fca0000000000 */
[----:B------:R-:W-:-:S13]  /*11540*/  LOP3.LUT P0, RZ, R0, 0x1bf, RZ, 0xc0, !PT ;  /* 0x000001bf00ff7812 */ /* 0x000fda000780c0ff */
        /* <DEDUP_REMOVED lines=17> */
.L_x_1103:
        /* <DEDUP_REMOVED lines=18> */
.L_x_1104:
[----:B------:R-:W1:Y:S01]  /*11780*/  LDC R0, c[0x0][0x428] ;  /* 0x00010a00ff007b82 */ /* 0x000e620000000800 */
[----:B------:R-:W-:Y:S01]  /*11790*/  ULDC.64 UR4, c[0x0][0x9f8] ;  /* 0x00027e0000047ab9 */ /* 0x000fe20000000a00 */
[----:B------:R-:W-:Y:S01]  /*117a0*/  IMAD.U32 R3, RZ, RZ, UR38 ;  /* 0x00000026ff037e24 */ /* 0x000fe2000f8e00ff */
[----:B------:R-:W2:Y:S01]  /*117b0*/  LDL.LU R5, [R1+0x1c] ;  /* 0x00001c0001057983 */ /* 0x000ea20000300800 */
[----:B------:R-:W-:Y:S01]  /*117c0*/  UISETP.NE.U32.AND UP0, UPT, UR4, URZ, UPT ;  /* 0x0000003f0400728c */ /* 0x000fe2000bf05070 */
[----:B------:R-:W-:Y:S01]  /*117d0*/  IMAD.U32 R10, RZ, RZ, UR45 ;  /* 0x0000002dff0a7e24 */ /* 0x000fe2000f8e00ff */
[----:B------:R-:W-:Y:S01]  /*117e0*/  ULDC.64 UR6, c[0x0][0xa08] ;  /* 0x0002820000067ab9 */ /* 0x000fe20000000a00 */
[----:B------:R-:W3:Y:S01]  /*117f0*/  S2R R4, SR_TID.X ;  /* 0x0000000000047919 */ /* 0x000ee20000002100 */
[----:B------:R-:W-:-:S11]  /*11800*/  UISETP.NE.AND.EX UP0, UPT, UR5, URZ, UPT, UP0 ;  /* 0x0000003f0500728c */ /* 0x000fd6000bf05300 */
[----:B------:R-:W-:Y:S02]  /*11810*/  @UP0 ULDC.64 UR4, c[0x0][0x9f8] ;  /* 0x00027e0000040ab9 */ /* 0x000fe40000000a00 */
[----:B------:R-:W-:Y:S01]  /*11820*/  @UP0 UIMAD.WIDE UR4, UR45, 0x4, UR4 ;  /* 0x000000042d0408a5 */ /* 0x000fe2000f8e0204 */
[----:B-1----:R-:W-:-:S13]  /*11830*/  ISETP.NE.AND P0, PT, R0, 0x1, PT ;  /* 0x000000010000780c */ /* 0x002fda0003f05270 */
[----:B0-----:R-:W0:Y:S01]  /*11840*/  @P0 LDC R2, c[0x0][0x42c] ;  /* 0x00010b00ff020b82 */ /* 0x001e220000000800 */
[----:B---3--:R-:W-:-:S07]  /*11850*/  LOP3.LUT R17, R4, 0x7f, RZ, 0xc0, !PT ;  /* 0x0000007f04117812 */ /* 0x008fce00078ec0ff */
[----:B------:R-:W1:Y:S01]  /*11860*/  @P0 LDC R0, c[0x0][0x430] ;  /* 0x00010c00ff000b82 */ /* 0x000e620000000800 */
[----:B0-----:R-:W-:-:S05]  /*11870*/  @P0 IMAD.HI.U32 R2, R2, UR38, RZ ;  /* 0x0000002602020c27 */ /* 0x001fca000f8e00ff */
[----:B-1----:R-:W-:Y:S01]  /*11880*/  @P0 SHF.R.U32.HI R3, RZ, R0, R2 ;  /* 0x00000000ff030219 */ /* 0x002fe20000011602 */
[----:B------:R-:W-:Y:S01]  /*11890*/  IMAD.U32 R2, RZ, RZ, UR4 ;  /* 0x00000004ff027e24 */ /* 0x000fe2000f8e00ff */
[----:B------:R-:W-:-:S03]  /*118a0*/  PLOP3.LUT P0, PT, PT, PT, UP0, 0x80, 0x0 ;  /* 0x000000000000781c */ /* 0x000fc60003f0f008 */
[----:B------:R0:W-:Y:S02]  /*118b0*/  STL [R1], R3 ;  /* 0x0000000301007387 */ /* 0x0001e40000100800 */
[----:B0-----:R-:W-:Y:S01]  /*118c0*/  IMAD.U32 R3, RZ, RZ, UR5 ;  /* 0x00000005ff037e24 */ /* 0x001fe2000f8e00ff */
[----:B------:R-:W-:Y:S01]  /*118d0*/  ISETP.NE.AND P1, PT, R17, RZ, PT ;  /* 0x000000ff1100720c */ /* 0x000fe20003f25270 */
[----:B------:R-:W-:-:S06]  /*118e0*/  ULDC.64 UR4, c[0x0][0xa00] ;  /* 0x0002800000047ab9 */ /* 0x000fcc0000000a00 */
[----:B------:R0:W3:Y:S01]  /*118f0*/  @P0 LDG.E R10, desc[UR50][R2.64] ;  /* 0x00000032020a0981 */ /* 0x0000e2000c1e1900 */
[----:B------:R-:W-:Y:S01]  /*11900*/  ISETP.NE.U32.AND P0, PT, RZ, UR4, PT ;  /* 0x00000004ff007c0c */ /* 0x000fe2000bf05070 */
[----:B------:R-:W-:Y:S01]  /*11910*/  UMOV UR36, URZ ;  /* 0x0000003f00247c82 */ /* 0x000fe20008000000 */
[----:B------:R-:W-:Y:S01]  /*11920*/  UMOV UR8, 0x80 ;  /* 0x0000008000087882 */ /* 0x000fe20000000000 */
[----:B------:R-:W-:Y:S01]  /*11930*/  UMOV UR10, UR38 ;  /* 0x00000026000a7c82 */ /* 0x000fe20008000000 */
[----:B------:R-:W-:Y:S02]  /*11940*/  ISETP.NE.AND.EX P0, PT, RZ, UR5, PT, P0 ;  /* 0x00000005ff007c0c */ /* 0x000fe4000bf05300 */
[----:B------:R-:W-:Y:S02]  /*11950*/  SHF.R.U32.HI R4, RZ, 0x5, R4 ;  /* 0x00000005ff047819 */ /* 0x000fe40000011604 */
[----:B------:R-:W-:Y:S01]  /*11960*/  SEL R8, RZ, UR45, P0 ;  /* 0x0000002dff087c07 */ /* 0x000fe20008000000 */
[----:B0-----:R-:W0:Y:S01]  /*11970*/  LDC.64 R2, c[0x0][0x3f8] ;  /* 0x0000fe00ff027b82 */ /* 0x001e220000000a00 */
[----:B------:R-:W-:Y:S01]  /*11980*/  VOTEU.ALL UP1, P1 ;  /* 0x00000000003f7886 */ /* 0x000fe20000820000 */
[----:B------:R-:W-:-:S02]  /*11990*/  LOP3.LUT R4, R4, 0x3, RZ, 0xc0, !PT ;  /* 0x0000000304047812 */ /* 0x000fc400078ec0ff */
[----:B------:R-:W-:Y:S02]  /*119a0*/  R2UR UR39, R8 ;  /* 0x00000000082772ca */ /* 0x000fe400000e0000 */
[----:B------:R-:W-:-:S04]  /*119b0*/  @!UP1 UIADD3 UR4, UP0, UR46, 0x270, URZ ;  /* 0x000002702e049890 */ /* 0x000fc8000ff1e03f */
[----:B------:R-:W-:-:S07]  /*119c0*/  @!UP1 UIADD3.X UR5, URZ, UR47, URZ, UP0, !UPT ;  /* 0x0000002f3f059290 */ /* 0x000fce00087fe43f */
        /* <DEDUP_REMOVED lines=15> */
.L_x_1175:
[----:B--2---:R-:W-:Y:S02]  /*11ac0*/  ISETP.NE.AND P0, PT, R14, RZ, PT ;  /* 0x000000ff0e00720c */ /* 0x004fe40003f05270 */
[----:B------:R-:W-:-:S11]  /*11ad0*/  PLOP3.LUT P6, PT, PT, PT, PT, 0x8, 0x0 ;  /* 0x000000000000781c */ /* 0x000fd60003fce170 */
[----:B------:R-:W-:Y:S05]  /*11ae0*/  @P0 BRA `(.L_x_1106) ;  /* 0x0000000400d80947 */ /* 0x000fea0003800000 */
[----:B0-----:R-:W-:Y:S01]  /*11af0*/  UMOV UR4, 0xffffffff ;  /* 0xffffffff00047882 */ /* 0x001fe20000000000 */
[----:B------:R-:W-:Y:S02]  /*11b00*/  VIADD R6, R16, 0xffffffff ;  /* 0xffffffff10067836 */ /* 0x000fe40000000000 */
[----:B------:R-:W-:Y:S05]  /*11b10*/  BRA.DIV UR4, `(.L_x_1107) ;  /* 0x0000003604547947 */ /* 0x000fea000b800000 */
[----:B------:R-:W-:-:S13]  /*11b20*/  ELECT P6, URZ, PT ;  /* 0x00000000003f782f */ /* 0x000fda00038c0000 */
.L_x_1178:
        /* <DEDUP_REMOVED lines=8> */
[----:B-1----:R-:W0:Y:S02]  /*11bb0*/  @P0 LDC.64 R4, c[0x0][0x420] ;  /* 0x00010800ff040b82 */ /* 0x002e240000000a00 */
        /* <DEDUP_REMOVED lines=13> */
.L_x_1109:
[----:B0-----:R-:W1:Y:S04]  /*11c90*/  LDL R3, [R1+0x4] ;  /* 0x0000040001037983 */ /* 0x001e680000100800 */
[----:B------:R-:W2:Y:S01]  /*11ca0*/  LDL R2, [R1+0xc] ;  /* 0x00000c0001027983 */ /* 0x000ea20000100800 */
[----:B------:R-:W-:Y:S02]  /*11cb0*/  ISETP.NE.AND P0, PT, R17, RZ, PT ;  /* 0x000000ff1100720c */ /* 0x000fe40003f05270 */
[----:B-1----:R-:W-:Y:S02]  /*11cc0*/  LEA R4, R3, UR41, 0x3 ;  /* 0x0000002903047c11 */ /* 0x002fe4000f8e18ff */
[----:B--2---:R-:W-:-:S04]  /*11cd0*/  SHF.L.U32 R3, R2, 0x1f, RZ ;  /* 0x0000001f02037819 */ /* 0x004fc800000006ff */
[----:B------:R-:W0:Y:S02]  /*11ce0*/  SYNCS.PHASECHK.TRANS64.TRYWAIT P2, [R4+URZ+0x28480], R3 ;  /* 0x02848003040075a7 */ /* 0x000e24000804017f */
[----:B0-----:R-:W-:Y:S05]  /*11cf0*/  @!P2 BRA `(.L_x_1110) ;  /* 0x0000003000fca947 */ /* 0x001fea0003800000 */
.L_x_1179:
        /* <DEDUP_REMOVED lines=8> */
.L_x_1111:
[----:B------:R-:W2:Y:S04]  /*11d80*/  LDL R2, [R1+0x4] ;  /* 0x0000040001027983 */ /* 0x000ea80000100800 */
[----:B------:R-:W3:Y:S04]  /*11d90*/  LDL R9, [R1+0x24] ;  /* 0x0000240001097983 */ /* 0x000ee80000100800 */
[----:B------:R-:W4:Y:S01]  /*11da0*/  LDL R5, [R1] ;  /* 0x0000000001057983 */ /* 0x000f220000100800 */
        /* <DEDUP_REMOVED lines=22> */
.L_x_1180:
        /* <DEDUP_REMOVED lines=8> */
.L_x_1113:
[----:B01----:R-:W2:Y:S01]  /*11f90*/  LDL R3, [R1] ;  /* 0x0000000001037983 */ /* 0x003ea20000100800 */
        /* <DEDUP_REMOVED lines=19> */
.L_x_1108:
        /* <DEDUP_REMOVED lines=24> */
.L_x_1106:
        /* <DEDUP_REMOVED lines=10> */
.L_x_1181:
[----:B0-----:R-:W-:Y:S05]  /*122f0*/  BSYNC B0 ;  /* 0x0000000000007941 */ /* 0x001fea0003800000 */
.L_x_1114:
[----:B-1----:R-:W3:Y:S01]  /*12300*/  LDL R4, [R1+0x20] ;  /* 0x0000200001047983 */ /* 0x002ee20000100800 */
[----:B------:R-:W-:-:S05]  /*12310*/  VIADD R3, R16, 0xfffffffe ;  /* 0xfffffffe10037836 */ /* 0x000fca0000000000 */
[----:B---3--:R-:W-:-:S13]  /*12320*/  ISETP.GE.AND P0, PT, R3, R4, PT ;  /* 0x000000040300720c */ /* 0x008fda0003f06270 */
[----:B------:R-:W-:Y:S05]  /*12330*/  @!P0 BRA `(.L_x_1116) ;  /* 0x0000001000108947 */ /* 0x000fea0003800000 */
[----:B--2---:R0:W5:Y:S04]  /*12340*/  LDL.LU R2, [R1+0x4] ;  /* 0x0000040001027983 */ /* 0x0041680000300800 */
[----:B------:R0:W5:Y:S02]  /*12350*/  LDL.LU R8, [R1+0xc] ;  /* 0x00000c0001087983 */ /* 0x0001640000300800 */
.L_x_1138:
[----:B-1---5:R-:W-:Y:S01]  /*12360*/  VIADD R5, R2, 0x1 ;  /* 0x0000000102057836 */ /* 0x022fe20000000000 */
        /* <DEDUP_REMOVED lines=28> */
[----:B------:R-:W-:-:S04]  /*12530*/  IMAD.WIDE.U32 R4, R7, UR6, R4 ;  /* 0x0000000607047c25 */ /* 0x000fc8000f8e0004 */
[----:B------:R-:W-:Y:S01]  /*12540*/  IMAD.IADD R0, R0, 0x1, R5 ;  /* 0x0000000100007824 */ /* 0x000fe200078e0205 */
[----:B------:R-:W-:-:S04]  /*12550*/  LEA R6, P0, R4, UR4, 0x2 ;  /* 0x0000000404067c11 */ /* 0x000fc8000f8010ff */
[----:B------:R-:W-:-:S05]  /*12560*/  LEA.HI.X R7, R4, UR5, R0, 0x2, P0 ;  /* 0x0000000504077c11 */ /* 0x000fca00080f1400 */
[----:B------:R2:W5:Y:S04]  /*12570*/  LDG.E R0, desc[UR50][R6.64] ;  /* 0x0000003206007981 */ /* 0x000568000c1e1900 */
.L_x_1119:
[----:B--2---:R-:W-:Y:S01]  /*12580*/  LEA R6, R11, UR41, 0x3 ;  /* 0x000000290b067c11 */ /* 0x004fe2000f8e18ff */
[----:B------:R-:W2:Y:S01]  /*12590*/  S2R R4, SR_TID.X ;  /* 0x0000000000047919 */ /* 0x000ea20000002100 */
[----:B------:R-:W-:Y:S01]  /*125a0*/  SHF.L.U32 R5, R10, 0x1f, RZ ;  /* 0x0000001f0a057819 */ /* 0x000fe200000006ff */
[----:B------:R-:W-:Y:S03]  /*125b0*/  BSSY B1, `(.L_x_1120) ;  /* 0x0000005000017945 */ /* 0x000fe60003800000 */
[----:B------:R-:W3:Y:S01]  /*125c0*/  SYNCS.PHASECHK.TRANS64.TRYWAIT P0, [R6+URZ+0x28480], R5 ;  /* 0x02848005060075a7 */ /* 0x000ee2000800017f */
[----:B--2---:R-:W-:-:S04]  /*125d0*/  LOP3.LUT R4, R4, 0x7f, RZ, 0xc0, !PT ;  /* 0x0000007f04047812 */ /* 0x004fc800078ec0ff */
[----:B------:R-:W-:Y:S01]  /*125e0*/  ISETP.NE.AND P2, PT, R4, RZ, PT ;  /* 0x000000ff0400720c */ /* 0x000fe20003f45270 */
[----:B---3--:R-:W-:-:S12]  /*125f0*/  @!P0 BRA `(.L_x_1121) ;  /* 0x0000002800f88947 */ /* 0x008fd80003800000 */
.L_x_1182:
[----:B------:R-:W-:Y:S05]  /*12600*/  BSYNC B1 ;  /* 0x0000000000017941 */ /* 0x000fea0003800000 */
.L_x_1120:
        /* <DEDUP_REMOVED lines=9> */
.L_x_1123:
[----:B------:R-:W-:Y:S05]  /*126a0*/  BSYNC B1 ;  /* 0x0000000000017941 */ /* 0x000fea0003800000 */
.L_x_1122:
[----:B------:R-:W3:Y:S04]  /*126b0*/  LDL R4, [R1+0x4] ;  /* 0x0000040001047983 */ /* 0x000ee80000100800 */
[----:B-1----:R-:W4:Y:S04]  /*126c0*/  LDL R10, [R1] ;  /* 0x00000000010a7983 */ /* 0x002f280000100800 */
[----:B------:R-:W2:Y:S01]  /*126d0*/  LDL R7, [R1+0x24] ;  /* 0x0000240001077983 */ /* 0x000ea20000100800 */
        /* <DEDUP_REMOVED lines=8> */
[----:B----4-:R-:W-:-:S03]  /*12760*/  R2UR UR12, R10 ;  /* 0x000000000a0c72ca */ /* 0x010fc600000e0000 */
[----:B------:R-:W-:Y:S02]  /*12770*/  VIADD R10, R4, 0x10000 ;  /* 0x00010000040a7836 */ /* 0x000fe40000000000 */
[----:B--2---:R-:W-:Y:S02]  /*12780*/  IMAD R9, R9, 0x40, R7 ;  /* 0x0000004009097824 */ /* 0x004fe400078e0207 */
[----:B------:R-:W-:-:S08]  /*12790*/  VIADD R7, R6, 0x28470 ;  /* 0x0002847006077836 */ /* 0x000fd00000000000 */
.L_x_1124:
        /* <DEDUP_REMOVED lines=17> */
.L_x_1125:
        /* <DEDUP_REMOVED lines=12> */
.L_x_1183:
[----:B------:R-:W-:Y:S05]  /*12970*/  BSYNC B1 ;  /* 0x0000000000017941 */ /* 0x000fea0003800000 */
.L_x_1126:
        /* <DEDUP_REMOVED lines=9> */
[----:B---3--:R-:W-:Y:S05]  /*12a10*/  @!P0 BRA `(.L_x_1129) ;  /* 0x0000000000048947 */ /* 0x008fea0003800000 */
[----:B------:R-:W-:Y:S01]  /*12a20*/  BPT.TRAP 0x1 ;  /* 0x000000040000795c */ /* 0x000fe20000300000 */
.L_x_1129:
[----:B------:R-:W-:Y:S05]  /*12a30*/  BSYNC B1 ;  /* 0x0000000000017941 */ /* 0x000fea0003800000 */
.L_x_1128:
[----:B-1----:R-:W2:Y:S01]  /*12a40*/  LDL R5, [R1] ;  /* 0x0000000001057983 */ /* 0x002ea20000100800 */
        /* <DEDUP_REMOVED lines=9> */
.L_x_1130:
        /* <DEDUP_REMOVED lines=16> */
.L_x_1131:
        /* <DEDUP_REMOVED lines=9> */
.L_x_1118:
[----:B------:R-:W-:Y:S05]  /*12c70*/  BSYNC B0 ;  /* 0x0000000000007941 */ /* 0x000fea0003800000 */
.L_x_1117:
[----:B------:R-:W-:-:S06]  /*12c80*/  UISETP.NE.AND UP0, UPT, UR42, 0x3, UPT ;  /* 0x000000032a00788c */ /* 0x000fcc000bf05270 */
[----:B------:R-:W-:-:S13]  /*12c90*/  PLOP3.LUT P0, PT, PT, PT, UP0, 0x80, 0x0 ;  /* 0x000000000000781c */ /* 0x000fda0003f0f008 */
[----:B------:R-:W-:Y:S05]  /*12ca0*/  @!P0 BRA `(.L_x_1132) ;  /* 0x0000000000048947 */ /* 0x000fea0003800000 */
[----:B------:R-:W-:Y:S01]  /*12cb0*/  BPT.TRAP 0x1 ;  /* 0x000000040000795c */ /* 0x000fe20000300000 */
.L_x_1132:
[----:B------:R-:W-:Y:S01]  /*12cc0*/  IMAD.U32 R4, RZ, RZ, UR44 ;  /* 0x0000002cff047e24 */ /* 0x000fe2000f8e00ff */
[----:B------:R-:W-:Y:S01]  /*12cd0*/  LEA R21, R2, UR41, 0x3 ;  /* 0x0000002902157c11 */ /* 0x000fe2000f8e18ff */
[----:B------:R-:W-:Y:S03]  /*12ce0*/  BSSY B0, `(.L_x_1133) ;  /* 0x0000006000007945 */ /* 0x000fe60003800000 */
[----:B------:R-:W-:Y:S02]  /*12cf0*/  ISETP.NE.AND P0, PT, R4, 0x3, PT ;  /* 0x000000030400780c */ /* 0x000fe40003f05270 */
[----:B------:R-:W-:-:S04]  /*12d00*/  LOP3.LUT R4, R8, 0x1, RZ, 0x3c, !PT ;  /* 0x0000000108047812 */ /* 0x000fc800078e3cff */
[----:B------:R-:W-:-:S04]  /*12d10*/  SHF.L.U32 R4, R4, 0x1f, RZ ;  /* 0x0000001f04047819 */ /* 0x000fc800000006ff */
[----:B------:R-:W2:Y:S02]  /*12d20*/  SYNCS.PHASECHK.TRANS64.TRYWAIT P2, [R21+URZ+0x28470], R4 ;  /* 0x02847004150075a7 */ /* 0x000ea4000804017f */
[----:B--2---:R-:W-:Y:S05]  /*12d30*/  @!P2 BRA `(.L_x_1134) ;  /* 0x000000240050a947 */ /* 0x004fea0003800000 */
.L_x_1184:
[----:B------:R-:W-:Y:S05]  /*12d40*/  BSYNC B0 ;  /* 0x0000000000007941 */ /* 0x000fea0003800000 */
.L_x_1133:
[----:B------:R-:W-:Y:S05]  /*12d50*/  @!P0 BRA `(.L_x_1135) ;  /* 0x0000000000048947 */ /* 0x000fea0003800000 */
[----:B------:R-:W-:Y:S01]  /*12d60*/  BPT.TRAP 0x1 ;  /* 0x000000040000795c */ /* 0x000fe20000300000 */
.L_x_1135:
[----:B--2---:R-:W-:Y:S01]  /*12d70*/  SHF.L.U32 R4, R8, 0x1f, RZ ;  /* 0x0000001f08047819 */ /* 0x004fe200000006ff */
[----:B------:R-:W-:-:S03]  /*12d80*/  IMAD.SHL.U32 R2, R2, 0x4000, RZ ;  /* 0x0000400002027824 */ /* 0x000fc600078e00ff */
[----:B------:R-:W2:Y:S02]  /*12d90*/  SYNCS.PHASECHK.TRANS64.TRYWAIT P2, [R21+URZ+0x28460], R4 ;  /* 0x02846004150075a7 */ /* 0x000ea4000804017f */
[----:B--2---:R-:W-:Y:S05]  /*12da0*/  @!P2 BRA `(.L_x_1136) ;  /* 0x000000240048a947 */ /* 0x004fea0003800000 */
.L_x_1185:
[----:B------:R-:W3:Y:S04]  /*12db0*/  LDL R17, [R1+0x8] ;  /* 0x0000080001117983 */ /* 0x000ee80000100800 */
[----:B------:R-:W4:Y:S04]  /*12dc0*/  LDL R13, [R1+0x28] ;  /* 0x00002800010d7983 */ /* 0x000f280000100800 */
[----:B------:R-:W5:Y:S01]  /*12dd0*/  LDL R18, [R1+0x14] ;  /* 0x0000140001127983 */ /* 0x000f620000100800 */
[----:B------:R-:W-:Y:S05]  /*12de0*/  WARPSYNC.ALL ;  /* 0x0000000000007948 */ /* 0x000fea0003800000 */
[----:B------:R-:W-:-:S04]  /*12df0*/  IMAD.U32 R12, RZ, RZ, UR41 ;  /* 0x00000029ff0c7e24 */ /* 0x000fc8000f8e00ff */
[----:B------:R-:W-:Y:S01]  /*12e00*/  VIADD R12, R12, 0x8000 ;  /* 0x000080000c0c7836 */ /* 0x000fe20000000000 */
[----:B---3--:R-:W-:-:S06]  /*12e10*/  LOP3.LUT R8, R2, R17, RZ, 0xfc, !PT ;  /* 0x0000001102087212 */ /* 0x008fcc00078efcff */
[----:B-1----:R-:W2:Y:S01]  /*12e20*/  LDSM.16.MT88.4 R8, [R8+UR41+0x10000] ;  /* 0x010000290808783b */ /* 0x002ea20008004200 */
[----:B----4-:R-:W-:Y:S02]  /*12e30*/  IADD3 R16, R13, UR41, R2 ;  /* 0x000000290d107c10 */ /* 0x010fe4000fffe002 */
[C-C-:B--2---:R-:W-:Y:S02]  /*12e40*/  PRMT R4, R8.reuse, 0x6420, R9.reuse ;  /* 0x0000642008047816 */ /* 0x144fe40000000009 */
[----:B------:R-:W-:Y:S02]  /*12e50*/  PRMT R5, R8, 0x7531, R9 ;  /* 0x0000753108057816 */ /* 0x000fe40000000009 */
[C-C-:B------:R-:W-:Y:S02]  /*12e60*/  PRMT R6, R10.reuse, 0x6420, R11.reuse ;  /* 0x000064200a067816 */ /* 0x140fe4000000000b */
[----:B------:R-:W-:Y:S02]  /*12e70*/  PRMT R7, R10, 0x7531, R11 ;  /* 0x000075310a077816 */ /* 0x000fe4000000000b */
[----:B------:R-:W1:Y:S01]  /*12e80*/  LDSM.16.MT88.4 R8, [R16+0x10000] ;  /* 0x010000001008783b */ /* 0x000e620000004200 */
[----:B-----5:R-:W-:-:S05]  /*12e90*/  IADD3 R20, R12, R2, R18 ;  /* 0x000000020c147210 */ /* 0x020fca0007ffe012 */
[----:B------:R2:W-:Y:S02]  /*12ea0*/  STSM.16.M88.4 [R20], R4 ;  /* 0x0000000414007844 */ /* 0x0005e40000000200 */
[----:B--2---:R-:W-:Y:S01]  /*12eb0*/  VIADD R4, R2, 0x2000 ;  /* 0x0000200002047836 */ /* 0x004fe20000000000 */
[C-C-:B-1----:R-:W-:Y:S02]  /*12ec0*/  PRMT R12, R8.reuse, 0x6420, R9.reuse ;  /* 0x00006420080c7816 */ /* 0x142fe40000000009 */
[----:B------:R-:W-:Y:S02]  /*12ed0*/  PRMT R13, R8, 0x7531, R9 ;  /* 0x00007531080d7816 */ /* 0x000fe40000000009 */
[C-C-:B------:R-:W-:Y:S02]  /*12ee0*/  PRMT R14, R10.reuse, 0x6420, R11.reuse ;  /* 0x000064200a0e7816 */ /* 0x140fe4000000000b */
[----:B------:R-:W-:-:S05]  /*12ef0*/  PRMT R15, R10, 0x7531, R11 ;  /* 0x000075310a0f7816 */ /* 0x000fca000000000b */
[----:B------:R1:W-:Y:S02]  /*12f00*/  STSM.16.M88.4 [R20+0x1000], R12 ;  /* 0x0010000c14007844 */ /* 0x0003e40000000200 */
        /* <DEDUP_REMOVED lines=9> */
[----:B------:R2:W-:Y:S01]  /*12fa0*/  STSM.16.M88.4 [R20+0x2000], R4 ;  /* 0x0020000414007844 */ /* 0x0005e20000000200 */
[----:B------:R-:W-:-:S02]  /*12fb0*/  IMAD.MOV.U32 R12, RZ, RZ, R18 ;  /* 0x000000ffff0c7224 */ /* 0x000fc400078e0012 */
[----:B--2---:R-:W-:-:S05]  /*12fc0*/  VIADD R4, R2, 0x1000 ;  /* 0x0000100002047836 */ /* 0x004fca0000000000 */
[----:B------:R-:W-:Y:S01]  /*12fd0*/  LOP3.LUT R4, R4, R14, RZ, 0xfc, !PT ;  /* 0x0000000e04047212 */ /* 0x000fe200078efcff */
[----:B------:R-:W2:Y:S01]  /*12fe0*/  S2R R7, SR_TID.X ;  /* 0x0000000000077919 */ /* 0x000ea20000002100 */
[C-C-:B-1----:R-:W-:Y:S02]  /*12ff0*/  PRMT R16, R8.reuse, 0x6420, R9.reuse ;  /* 0x0000642008107816 */ /* 0x142fe40000000009 */
[----:B------:R-:W-:Y:S02]  /*13000*/  PRMT R17, R8, 0x7531, R9 ;  /* 0x0000753108117816 */ /* 0x000fe40000000009 */
[C-C-:B------:R-:W-:Y:S02]  /*13010*/  PRMT R18, R10.reuse, 0x6420, R11.reuse ;  /* 0x000064200a127816 */ /* 0x140fe4000000000b */
[----:B------:R-:W-:-:S05]  /*13020*/  PRMT R19, R10, 0x7531, R11 ;  /* 0x000075310a137816 */ /* 0x000fca000000000b */
[----:B------:R1:W-:Y:S04]  /*13030*/  STSM.16.M88.4 [R20+0x3000], R16 ;  /* 0x0030001014007844 */ /* 0x0003e80000000200 */
[----:B------:R-:W3:Y:S01]  /*13040*/  LDSM.16.MT88.4 R8, [R4+UR41+0x10000] ;  /* 0x010000290408783b */ /* 0x000ee20008004200 */
[----:B--2---:R-:W-:Y:S01]  /*13050*/  LOP3.LUT P2, RZ, R7, 0x4, RZ, 0xc0, !PT ;  /* 0x0000000407ff7812 */ /* 0x004fe2000784c0ff */
[----:B------:R-:W-:Y:S02]  /*13060*/  IMAD.U32 R13, RZ, RZ, UR41 ;  /* 0x00000029ff0d7e24 */ /* 0x000fe4000f8e00ff */
[----:B-1----:R-:W-:Y:S01]  /*13070*/  IMAD.MOV.U32 R19, RZ, RZ, 0x20 ;  /* 0x00000020ff137424 */ /* 0x002fe200078e00ff */
[C-C-:B---3--:R-:W-:Y:S02]  /*13080*/  PRMT R4, R8.reuse, 0x6420, R9.reuse ;  /* 0x0000642008047816 */ /* 0x148fe40000000009 */
[----:B------:R-:W-:-:S02]  /*13090*/  PRMT R5, R8, 0x7531, R9 ;  /* 0x0000753108057816 */ /* 0x000fc40000000009 */
[C-C-:B------:R-:W-:Y:S02]  /*130a0*/  PRMT R6, R10.reuse, 0x6420, R11.reuse ;  /* 0x000064200a067816 */ /* 0x140fe4000000000b */
[----:B------:R-:W-:Y:S02]  /*130b0*/  PRMT R7, R10, 0x7531, R11 ;  /* 0x000075310a077816 */ /* 0x000fe4000000000b */
[----:B------:R-:W1:Y:S01]  /*130c0*/  LDSM.16.MT88.4 R8, [R15+0x11000] ;  /* 0x011000000f08783b */ /* 0x000e620000004200 */
[----:B------:R-:W-:Y:S01]  /*130d0*/  SEL R19, R19, 0xffffffe0, !P2 ;  /* 0xffffffe013137807 */ /* 0x000fe20005000000 */
[----:B------:R-:W-:-:S03]  /*130e0*/  VIADD R13, R13, 0x8000 ;  /* 0x000080000d0d7836 */ /* 0x000fc60000000000 */
[----:B------:R-:W-:Y:S01]  /*130f0*/  IADD3 R12, R12, R2, R19 ;  /* 0x000000020c0c7210 */ /* 0x000fe20007ffe013 */
        /* <DEDUP_REMOVED lines=29> */
.L_x_1137:
[----:B------:R-:W3:Y:S01]  /*132d0*/  LDL R2, [R1+0x20] ;  /* 0x0000200001027983 */ /* 0x000ee20000100800 */
[----:B--2---:R2:W-:Y:S03]  /*132e0*/  SYNCS.ARRIVE.TRANS64.A1T0 RZ, [R21+URZ+0x28450], RZ ;  /* 0x028450ff15ff79a7 */ /* 0x0045e6000810003f */
[----:B------:R4:W5:Y:S01]  /*132f0*/  LDL R8, [R1+0xc] ;  /* 0x00000c0001087983 */ /* 0x0009620000100800 */
[----:B--2---:R-:W-:-:S05]  /*13300*/  @!P1 VIADD R21, R21, 0x28480 ;  /* 0x0002848015159836 */ /* 0x004fca0000000000 */
[----:B------:R-:W-:Y:S01]  /*13310*/  @!P1 PRMT R21, RZ, 0x654, R21 ;  /* 0x00000654ff159816 */ /* 0x000fe20000000015 */
[----:B------:R-:W-:Y:S06]  /*13320*/  BAR.SYNC.DEFER_BLOCKING 0x2, 0x80 ;  /* 0x0082000000007b1d */ /* 0x000fec0000010000 */
[----:B------:R4:W-:Y:S01]  /*13330*/  @!P1 SYNCS.ARRIVE.TRANS64.RED.A1T0 RZ, [R21+URZ], RZ ;  /* 0x000000ff15ff99a7 */ /* 0x0009e2000810043f */
[C---:B---3--:R-:W-:Y:S01]  /*13340*/  ISETP.GT.AND P0, PT, R3.reuse, R2, PT ;  /* 0x000000020300720c */ /* 0x048fe20003f04270 */
[----:B------:R-:W-:Y:S01]  /*13350*/  VIADD R3, R3, 0xffffffff ;  /* 0xffffffff03037836 */ /* 0x000fe20000000000 */
[----:B------:R4:W5:Y:S11]  /*13360*/  LDL R2, [R1+0x4] ;  /* 0x0000040001027983 */ /* 0x0009760000100800 */
[----:B----4-:R-:W-:Y:S05]  /*13370*/  @P0 BRA `(.L_x_1138) ;  /* 0xffffffec00f80947 */ /* 0x010fea000383ffff */
.L_x_1116:
[----:B------:R-:W-:Y:S04]  /*13380*/  BSSY B0, `(.L_x_1139) ;  /* 0x000000f000007945 */ /* 0x000fe80003800000 */
[----:B------:R-:W-:Y:S05]  /*13390*/  @P1 BRA `(.L_x_1140) ;  /* 0x0000000000341947 */ /* 0x000fea0003800000 */
[----:B-1----:R-:W1:Y:S01]  /*133a0*/  S2R R5, SR_LANEID ;  /* 0x0000000000057919 */ /* 0x002e620000000000 */
[----:B------:R-:W-:Y:S01]  /*133b0*/  VOTEU.ANY UR4, UPT, PT ;  /* 0x0000000000047886 */ /* 0x000fe200038e0100 */
[----:B--2--5:R-:W2:Y:S01]  /*133c0*/  LDC.64 R2, c[0x0][0xc38] ;  /* 0x00030e00ff027b82 */ /* 0x024ea20000000a00 */
        /* <DEDUP_REMOVED lines=9> */
[----:B------:R3:W-:Y:S02]  /*13460*/  STL [R1+0x18], R0 ;  /* 0x0000180001007387 */ /* 0x0007e40000100800 */
.L_x_1140:
[----:B------:R-:W-:Y:S05]  /*13470*/  BSYNC B0 ;  /* 0x0000000000007941 */ /* 0x000fea0003800000 */
.L_x_1139:
[----:B------:R-:W-:-:S06]  /*13480*/  UISETP.NE.AND UP0, UPT, UR42, 0x3, UPT ;  /* 0x000000032a00788c */ /* 0x000fcc000bf05270 */
[----:B------:R-:W-:-:S13]  /*13490*/  PLOP3.LUT P0, PT, PT, PT, UP0, 0x80, 0x0 ;  /* 0x000000000000781c */ /* 0x000fda0003f0f008 */
[----:B------:R-:W-:Y:S05]  /*134a0*/  @!P0 BRA `(.L_x_1141) ;  /* 0x0000000000048947 */ /* 0x000fea0003800000 */
[----:B------:R-:W-:Y:S01]  /*134b0*/  BPT.TRAP 0x1 ;  /* 0x000000040000795c */ /* 0x000fe20000300000 */
.L_x_1141:
[----:B--2--5:R-:W2:Y:S04]  /*134c0*/  LDL R2, [R1+0xc] ;  /* 0x00000c0001027983 */ /* 0x024ea80000100800 */
[----:B---3--:R-:W3:Y:S01]  /*134d0*/  LDL R0, [R1+0x4] ;  /* 0x0000040001007983 */ /* 0x008ee20000100800 */
[----:B------:R-:W-:Y:S01]  /*134e0*/  BSSY B0, `(.L_x_1142) ;  /* 0x0000008000007945 */ /* 0x000fe20003800000 */
[----:B--2---:R-:W-:-:S04]  /*134f0*/  LOP3.LUT R3, R2, 0x1, RZ, 0x3c, !PT ;  /* 0x0000000102037812 */ /* 0x004fc800078e3cff */
[----:B------:R-:W-:Y:S02]  /*13500*/  SHF.L.U32 R3, R3, 0x1f, RZ ;  /* 0x0000001f03037819 */ /* 0x000fe400000006ff */
[----:B---3--:R-:W-:-:S04]  /*13510*/  LEA R2, R0, UR41, 0x3 ;  /* 0x0000002900027c11 */ /* 0x008fc8000f8e18ff */
[----:B------:R-:W2:Y:S01]  /*13520*/  SYNCS.PHASECHK.TRANS64.TRYWAIT P0, [R2+URZ+0x28470], R3 ;  /* 0x02847003020075a7 */ /* 0x000ea2000800017f */
[----:B------:R-:W-:-:S05]  /*13530*/  IMAD.U32 R0, RZ, RZ, UR44 ;  /* 0x0000002cff007e24 */ /* 0x000fca000f8e00ff */
[----:B------:R-:W-:Y:S01]  /*13540*/  ISETP.NE.AND P2, PT, R0, 0x3, PT ;  /* 0x000000030000780c */ /* 0x000fe20003f45270 */
[----:B--2---:R-:W-:-:S12]  /*13550*/  @!P0 BRA `(.L_x_1143) ;  /* 0x0000001c00708947 */ /* 0x004fd80003800000 */
.L_x_1186:
[----:B------:R-:W-:Y:S05]  /*13560*/  BSYNC B0 ;  /* 0x0000000000007941 */ /* 0x000fea0003800000 */
.L_x_1142:
[----:B------:R-:W-:Y:S05]  /*13570*/  @!P2 BRA `(.L_x_1144) ;  /* 0x000000000004a947 */ /* 0x000fea0003800000 */
[----:B------:R-:W-:Y:S01]  /*13580*/  BPT.TRAP 0x1 ;  /* 0x000000040000795c */ /* 0x000fe20000300000 */
.L_x_1144:
[----:B------:R-:W2:Y:S02]  /*13590*/  LDL R0, [R1+0xc] ;  /* 0x00000c0001007983 */ /* 0x000ea40000100800 */
[----:B--2---:R-:W-:-:S04]  /*135a0*/  SHF.L.U32 R3, R0, 0x1f, RZ ;  /* 0x0000001f00037819 */ /* 0x004fc800000006ff */
[----:B------:R-:W2:Y:S02]  /*135b0*/  SYNCS.PHASECHK.TRANS64.TRYWAIT P0, [R2+URZ+0x28460], R3 ;  /* 0x02846003020075a7 */ /* 0x000ea4000800017f */
[----:B--2---:R-:W-:Y:S05]  /*135c0*/  @!P0 BRA `(.L_x_1145) ;  /* 0x0000001c00688947 */ /* 0x004fea0003800000 */
.L_x_1187:
[----:B------:R-:W3:Y:S04]  /*135d0*/  LDL R0, [R1+0x4] ;  /* 0x0000040001007983 */ /* 0x000ee80000100800 */
[----:B------:R-:W1:Y:S04]  /*135e0*/  LDL R17, [R1+0x8] ;  /* 0x0000080001117983 */ /* 0x000e680000100800 */
[----:B------:R-:W2:Y:S04]  /*135f0*/  LDL R13, [R1+0x28] ;  /* 0x00002800010d7983 */ /* 0x000ea80000100800 */
[----:B------:R-:W4:Y:S01]  /*13600*/  LDL R18, [R1+0x14] ;  /* 0x0000140001127983 */ /* 0x000f220000100800 */
[----:B------:R-:W-:Y:S05]  /*13610*/  WARPSYNC.ALL ;  /* 0x0000000000007948 */ /* 0x000fea0003800000 */
[----:B---3--:R-:W-:-:S05]  /*13620*/  IMAD.SHL.U32 R20, R0, 0x4000, RZ ;  /* 0x0000400000147824 */ /* 0x008fca00078e00ff */
[----:B-1----:R-:W-:-:S05]  /*13630*/  LOP3.LUT R12, R20, R17, RZ, 0xfc, !PT ;  /* 0x00000011140c7212 */ /* 0x002fca00078efcff */
[----:B------:R-:W1:Y:S01]  /*13640*/  LDSM.16.MT88.4 R4, [R12+UR41+0x10000] ;  /* 0x010000290c04783b */ /* 0x000e620008004200 */
[----:B--2---:R-:W-:Y:S01]  /*13650*/  IADD3 R3, R13, UR41, R20 ;  /* 0x000000290d037c10 */ /* 0x004fe2000fffe014 */
[----:B------:R-:W-:-:S04]  /*13660*/  IMAD.U32 R0, RZ, RZ, UR41 ;  /* 0x00000029ff007e24 */ /* 0x000fc8000f8e00ff */
[----:B------:R-:W-:Y:S01]  /*13670*/  VIADD R0, R0, 0x8000 ;  /* 0x0000800000007836 */ /* 0x000fe20000000000 */
[C-C-:B-1----:R-:W-:Y:S02]  /*13680*/  PRMT R8, R4.reuse, 0x6420, R5.reuse ;  /* 0x0000642004087816 */ /* 0x142fe40000000005 */
[----:B------:R-:W-:Y:S02]  /*13690*/  PRMT R9, R4, 0x7531, R5 ;  /* 0x0000753104097816 */ /* 0x000fe40000000005 */
[C-C-:B------:R-:W-:Y:S02]  /*136a0*/  PRMT R10, R6.reuse, 0x6420, R7.reuse ;  /* 0x00006420060a7816 */ /* 0x140fe40000000007 */
[----:B------:R-:W-:Y:S02]  /*136b0*/  PRMT R11, R6, 0x7531, R7 ;  /* 0x00007531060b7816 */ /* 0x000fe40000000007 */
[----:B------:R-:W1:Y:S01]  /*136c0*/  LDSM.16.MT88.4 R4, [R3+0x10000] ;  /* 0x010000000304783b */ /* 0x000e620000004200 */
[----:B----4-:R-:W-:-:S05]  /*136d0*/  IADD3 R0, R0, R20, R18 ;  /* 0x0000001400007210 */ /* 0x010fca0007ffe012 */
[----:B------:R1:W-:Y:S02]  /*136e0*/  STSM.16.M88.4 [R0], R8 ;  /* 0x0000000800007844 */ /* 0x0003e40000000200 */
[C-C-:B-1----:R-:W-:Y:S02]  /*136f0*/  PRMT R8, R4.reuse, 0x6420, R5.reuse ;  /* 0x0000642004087816 */ /* 0x142fe40000000005 */
[----:B------:R-:W-:Y:S01]  /*13700*/  PRMT R9, R4, 0x7531, R5 ;  /* 0x0000753104097816 */ /* 0x000fe20000000005 */
[----:B------:R-:W-:Y:S01]  /*13710*/  VIADD R4, R20, 0x2000 ;  /* 0x0000200014047836 */ /* 0x000fe20000000000 */
[C-C-:B------:R-:W-:Y:S02]  /*13720*/  PRMT R10, R6.reuse, 0x6420, R7.reuse ;  /* 0x00006420060a7816 */ /* 0x140fe40000000007 */
        /* <DEDUP_REMOVED lines=10> */
[----:B--2---:R-:W-:Y:S02]  /*137d0*/  IMAD.MOV.U32 R15, RZ, RZ, R17 ;  /* 0x000000ffff0f7224 */ /* 0x004fe400078e0011 */
[----:B------:R-:W-:-:S02]  /*137e0*/  IMAD.MOV.U32 R13, RZ, RZ, R18 ;  /* 0x000000ffff0d7224 */ /* 0x000fc400078e0012 */
[----:B------:R-:W2:Y:S01]  /*137f0*/  S2R R18, SR_TID.X ;  /* 0x0000000000127919 */ /* 0x000ea20000002100 */
[C-C-:B-1----:R-:W-:Y:S02]  /*13800*/  PRMT R8, R4.reuse, 0x6420, R5.reuse ;  /* 0x0000642004087816 */ /* 0x142fe40000000005 */
[----:B------:R-:W-:Y:S01]  /*13810*/  PRMT R9, R4, 0x7531, R5 ;  /* 0x0000753104097816 */ /* 0x000fe20000000005 */
[----:B------:R-:W-:Y:S01]  /*13820*/  VIADD R4, R20, 0x1000 ;  /* 0x0000100014047836 */ /* 0x000fe20000000000 */
[C-C-:B------:R-:W-:Y:S02]  /*13830*/  PRMT R10, R6.reuse, 0x6420, R7.reuse ;  /* 0x00006420060a7816 */ /* 0x140fe40000000007 */
[----:B------:R-:W-:Y:S02]  /*13840*/  PRMT R11, R6, 0x7531, R7 ;  /* 0x00007531060b7816 */ /* 0x000fe40000000007 */
[----:B------:R-:W-:-:S03]  /*13850*/  LOP3.LUT R21, R4, R15, RZ, 0xfc, !PT ;  /* 0x0000000f04157212 */ /* 0x000fc600078efcff */
[----:B------:R-:W-:Y:S04]  /*13860*/  STSM.16.M88.4 [R0+0x3000], R8 ;  /* 0x0030000800007844 */ /* 0x000fe80000000200 */
[----:B------:R-:W1:Y:S01]  /*13870*/  LDSM.16.MT88.4 R4, [R21+UR41+0x10000] ;  /* 0x010000291504783b */ /* 0x000e620008004200 */
[----:B------:R-:W-:Y:S01]  /*13880*/  IMAD.MOV.U32 R12, RZ, RZ, 0x20 ;  /* 0x00000020ff0c7424 */ /* 0x000fe200078e00ff */
[----:B--2---:R-:W-:Y:S01]  /*13890*/  LOP3.LUT P0, RZ, R18, 0x4, RZ, 0xc0, !PT ;  /* 0x0000000412ff7812 */ /* 0x004fe2000780c0ff */
[----:B------:R-:W-:-:S03]  /*138a0*/  IMAD.U32 R14, RZ, RZ, UR41 ;  /* 0x00000029ff0e7e24 */ /* 0x000fc6000f8e00ff */
[----:B------:R-:W-:Y:S01]  /*138b0*/  SEL R12, R12, 0xffffffe0, !P0 ;  /* 0xffffffe00c0c7807 */ /* 0x000fe20004000000 */
[----:B------:R-:W-:Y:S01]  /*138c0*/  VIADD R14, R14, 0x8000 ;  /* 0x000080000e0e7836 */ /* 0x000fe20000000000 */
[C-C-:B-1----:R-:W-:Y:S02]  /*138d0*/  PRMT R16, R4.reuse, 0x6420, R5.reuse ;  /* 0x0000642004107816 */ /* 0x142fe40000000005 */
[----:B------:R-:W-:Y:S02]  /*138e0*/  PRMT R17, R4, 0x7531, R5 ;  /* 0x0000753104117816 */ /* 0x000fe40000000005 */
[----:B------:R-:W-:Y:S02]  /*138f0*/  IADD3 R4, R13, R20, R12 ;  /* 0x000000140d047210 */ /* 0x000fe40007ffe00c */
[C-C-:B------:R-:W-:Y:S02]  /*13900*/  PRMT R18, R6.reuse, 0x6420, R7.reuse ;  /* 0x0000642006127816 */ /* 0x140fe40000000007 */
[----:B------:R-:W-:Y:S01]  /*13910*/  PRMT R19, R6, 0x7531, R7 ;  /* 0x0000753106137816 */ /* 0x000fe20000000007 */
[----:B------:R-:W-:-:S02]  /*13920*/  IMAD.IADD R0, R14, 0x1, R4 ;  /* 0x000000010e007824 */ /* 0x000fc400078e0204 */
        /* <DEDUP_REMOVED lines=29> */
.L_x_1146:
        /* <DEDUP_REMOVED lines=14> */
.L_x_1100:
[----:B------:R-:W-:Y:S05]  /*13be0*/  BSYNC B6 ;  /* 0x0000000000067941 */ /* 0x000fea0003800000 */
.L_x_1098:
[----:B-12---:R-:W2:Y:S02]  /*13bf0*/  LDL R0, [R1+0x2c] ;  /* 0x00002c0001007983 */ /* 0x006ea40000100800 */
[----:B--2---:R-:W-:-:S13]  /*13c00*/  LOP3.LUT P0, RZ, R0, 0x2, RZ, 0xc0, !PT ;  /* 0x0000000200ff7812 */ /* 0x004fda000780c0ff */
        /* <DEDUP_REMOVED lines=13> */
.L_x_1147:
[----:B------:R-:W1:Y:S01]  /*13ce0*/  S2R R2, SR_TID.X ;  /* 0x0000000000027919 */ /* 0x000e620000002100 */
[----:B------:R-:W-:Y:S01]  /*13cf0*/  ULDC UR4, c[0x0][0xc14] ;  /* 0x0003050000047ab9 */ /* 0x000fe20000000800 */
[----:B------:R-:W2:Y:S01]  /*13d00*/  LDL.LU R0, [R1+0x18] ;  /* 0x0000180001007983 */ /* 0x000ea20000300800 */
[----:B-1----:R-:W-:-:S04]  /*13d10*/  LOP3.LUT R8, R2, 0x1f, RZ, 0xc0, !PT ;  /* 0x0000001f02087812 */ /* 0x002fc800078ec0ff */
[C---:B------:R-:W-:Y:S01]  /*13d20*/  ISETP.NE.AND P0, PT, R8.reuse, 0x1f, PT ;  /* 0x0000001f0800780c */ /* 0x040fe20003f05270 */
[----:B------:R-:W-:-:S05]  /*13d30*/  VIADD R5, R8, UR45 ;  /* 0x0000002d08057c36 */ /* 0x000fca0008000000 */
[----:B------:R-:W-:Y:S01]  /*13d40*/  ISETP.GE.OR P1, PT, R5, UR4, !P0 ;  /* 0x0000000405007c0c */ /* 0x000fe2000c726670 */
[----:B------:R-:W-:-:S12]  /*13d50*/  ULDC UR4, c[0x0][0xc14] ;  /* 0x0003050000047ab9 */ /* 0x000fd80000000800 */
[----:B------:R-:W1:Y:S02]  /*13d60*/  @!P1 LDC.64 R2, c[0x0][0xc58] ;  /* 0x00031600ff029b82 */ /* 0x000e640000000a00 */
[----:B-1----:R-:W-:-:S04]  /*13d70*/  @!P1 IMAD.WIDE R2, R5, 0x4, R2 ;  /* 0x0000000405029825 */ /* 0x002fc800078e0202 */
[----:B------:R-:W-:-:S06]  /*13d80*/  IMAD.MOV.U32 R5, RZ, RZ, RZ ;  /* 0x000000ffff057224 */ /* 0x000fcc00078e00ff */
        /* <DEDUP_REMOVED lines=30> */
.L_x_1153:
        /* <DEDUP_REMOVED lines=14> */
.L_x_1152:
[----:B------:R-:W-:Y:S05]  /*14050*/  BSYNC B0 ;  /* 0x0000000000007941 */ /* 0x000fea0003800000 */
.L_x_1151:
[----:B-1---5:R-:W1:Y:S02]  /*14060*/  SHFL.UP PT, R2, R5, 0x1, RZ ;  /* 0x0420000005027989 */ /* 0x022e6400000e00ff */
        /* <DEDUP_REMOVED lines=16> */
[----:B-1----:R-:W-:-:S04]  /*14170*/  IMAD R2, R11, R4, RZ ;  /* 0x000000040b027224 */ /* 0x002fc800078e02ff */
[----:B------:R-:W-:-:S05]  /*14180*/  IMAD.IADD R7, R2, 0x1, R7 ;  /* 0x0000000102077824 */ /* 0x000fca00078e0207 */
[----:B------:R-:W-:-:S13]  /*14190*/  ISETP.GT.AND P6, PT, R7, R0, PT ;  /* 0x000000000700720c */ /* 0x000fda0003fc4270 */
[----:B------:R-:W-:Y:S05]  /*141a0*/  @!P6 BRA `(.L_x_1153) ;  /* 0xfffffffc0070e947 */ /* 0x000fea000383ffff */
.L_x_1149:
        /* <DEDUP_REMOVED lines=10> */
[----:B------:R1:W2:Y:S01]  /*14250*/  LDG.E R9, desc[UR50][R2.64] ;  /* 0x0000003202097981 */ /* 0x0002a2000c1e1900 */
[----:B------:R-:W-:Y:S01]  /*14260*/  IMAD.U32 R12, RZ, RZ, UR6 ;  /* 0x00000006ff0c7e24 */ /* 0x000fe2000f8e00ff */
[----:B------:R-:W-:-:S04]  /*14270*/  ISETP.NE.AND P0, PT, RZ, UR7, PT ;  /* 0x00000007ff007c0c */ /* 0x000fc8000bf05270 */
[----:B------:R-:W2:Y:S01]  /*14280*/  SHFL.IDX PT, R5, R5, R12, 0x1f ;  /* 0x00001f0c05057589 */ /* 0x000ea200000e0000 */
[----:B-1----:R-:W-:Y:S02]  /*14290*/  IMAD.MOV.U32 R2, RZ, RZ, RZ ;  /* 0x000000ffff027224 */ /* 0x002fe400078e00ff */
[----:B--2---:R-:W-:-:S05]  /*142a0*/  IMAD R6, R5, R9, RZ ;  /* 0x0000000905067224 */ /* 0x004fca00078e02ff */
[----:B------:R-:W-:Y:S01]  /*142b0*/  IABS R10, R6 ;  /* 0x00000006000a7213 */ /* 0x000fe20000000000 */
[----:B------:R-:W-:Y:S06]  /*142c0*/  @!P0 BRA `(.L_x_1154) ;  /* 0x00000000000c8947 */ /* 0x000fec0003800000 */
[----:B------:R-:W-:-:S06]  /*142d0*/  UIADD3 UR4, UR6, -0x1, URZ ;  /* 0xffffffff06047890 */ /* 0x000fcc000fffe03f */
[----:B------:R-:W-:-:S05]  /*142e0*/  IMAD.U32 R3, RZ, RZ, UR4 ;  /* 0x00000004ff037e24 */ /* 0x000fca000f8e00ff */
[----:B------:R1:W2:Y:S02]  /*142f0*/  SHFL.IDX PT, R2, R8, R3, 0x1f ;  /* 0x00001f0308027589 */ /* 0x0002a400000e0000 */
.L_x_1154:
[----:B-1----:R-:W1:Y:S01]  /*14300*/  I2F.RP R8, R10 ;  /* 0x0000000a00087306 */ /* 0x002e620000209400 */
[----:B--2---:R-:W-:Y:S02]  /*14310*/  IMAD R12, R2, R4, R7 ;  /* 0x00000004020c7224 */ /* 0x004fe400078e0207 */
[----:B------:R-:W-:-:S03]  /*14320*/  IMAD.MOV.U32 R2, RZ, RZ, RZ ;  /* 0x000000ffff027224 */ /* 0x000fc600078e00ff */
[----:B------:R2:W-:Y:S02]  /*14330*/  STL [R1+0x18], R12 ;  /* 0x0000180c01007387 */ /* 0x0005e40000100800 */
[----:B-1----:R-:W1:Y:S02]  /*14340*/  MUFU.RCP R8, R8 ;  /* 0x0000000800087308 */ /* 0x002e640000001000 */
[----:B-1----:R-:W-:-:S06]  /*14350*/  VIADD R11, R8, 0xffffffe ;  /* 0x0ffffffe080b7836 */ /* 0x002fcc0000000000 */
[----:B------:R-:W1:Y:S02]  /*14360*/  F2I.FTZ.U32.TRUNC.NTZ R3, R11 ;  /* 0x0000000b00037305 */ /* 0x000e64000021f000 */
[----:B-1----:R-:W-:-:S04]  /*14370*/  IMAD.MOV R7, RZ, RZ, -R3 ;  /* 0x000000ffff077224 */ /* 0x002fc800078e0a03 */
[----:B------:R-:W-:-:S04]  /*14380*/  IMAD R7, R7, R10, RZ ;  /* 0x0000000a07077224 */ /* 0x000fc800078e02ff */
        /* <DEDUP_REMOVED lines=19> */
[----:B------:R-:W-:Y:S02]  /*144c0*/  IMAD.MOV R3, RZ, RZ, -R0 ;  /* 0x000000ffff037224 */ /* 0x000fe400078e0a00 */
[----:B------:R-:W-:Y:S02]  /*144d0*/  IMAD R7, R6, R2, R7 ;  /* 0x0000000206077224 */ /* 0x000fe400078e0207 */
[----:B------:R-:W-:Y:S01]  /*144e0*/  IMAD.MOV.U32 R2, RZ, RZ, RZ ;  /* 0x000000ffff027224 */ /* 0x000fe200078e00ff */
[----:B------:R-:W-:-:S04]  /*144f0*/  VIADDMNMX R4, R3, R4, R9, PT ;  /* 0x0000000403047246 */ /* 0x000fc80003800109 */
[-C--:B------:R-:W-:Y:S02]  /*14500*/  IABS R8, R4.reuse ;  /* 0x0000000400087213 */ /* 0x080fe40000000000 */
[----:B------:R-:W-:Y:S02]  /*14510*/  IABS R6, R4 ;  /* 0x0000000400067213 */ /* 0x000fe40000000000 */
[----:B------:R-:W1:Y:S03]  /*14520*/  I2F.RP R9, R8 ;  /* 0x0000000800097306 */ /* 0x000e660000209400 */
[----:B------:R-:W-:-:S05]  /*14530*/  IMAD.MOV R6, RZ, RZ, -R6 ;  /* 0x000000ffff067224 */ /* 0x000fca00078e0a06 */
[----:B-1----:R-:W1:Y:S02]  /*14540*/  MUFU.RCP R9, R9 ;  /* 0x0000000900097308 */ /* 0x002e640000001000 */
[----:B-1----:R-:W-:-:S06]  /*14550*/  VIADD R10, R9, 0xffffffe ;  /* 0x0ffffffe090a7836 */ /* 0x002fcc0000000000 */
[----:B------:R-:W1:Y:S02]  /*14560*/  F2I.FTZ.U32.TRUNC.NTZ R3, R10 ;  /* 0x0000000a00037305 */ /* 0x000e64000021f000 */
[----:B-1----:R-:W-:-:S04]  /*14570*/  IMAD.MOV R11, RZ, RZ, -R3 ;  /* 0x000000ffff0b7224 */ /* 0x002fc800078e0a03 */
[----:B------:R-:W-:-:S04]  /*14580*/  IMAD R11, R11, R8, RZ ;  /* 0x000000080b0b7224 */ /* 0x000fc800078e02ff */
[----:B------:R-:W-:Y:S01]  /*14590*/  IMAD.HI.U32 R2, R3, R11, R2 ;  /* 0x0000000b03027227 */ /* 0x000fe200078e0002 */
[----:B------:R-:W-:-:S05]  /*145a0*/  IABS R3, R7 ;  /* 0x0000000700037213 */ /* 0x000fca0000000000 */
[----:B------:R-:W-:-:S04]  /*145b0*/  IMAD.HI.U32 R2, R2, R3, RZ ;  /* 0x0000000302027227 */ /* 0x000fc800078e00ff */
[----:B------:R-:W-:-:S05]  /*145c0*/  IMAD R3, R2, R6, R3 ;  /* 0x0000000602037224 */ /* 0x000fca00078e0203 */
[----:B------:R-:W-:-:S13]  /*145d0*/  ISETP.GT.U32.AND P1, PT, R8, R3, PT ;  /* 0x000000030800720c */ /* 0x000fda0003f24070 */
[----:B------:R-:W-:Y:S02]  /*145e0*/  @!P1 IMAD.IADD R3, R3, 0x1, -R8 ;  /* 0x0000000103039824 */ /* 0x000fe400078e0a08 */
[----:B------:R-:W-:Y:S01]  /*145f0*/  @!P1 VIADD R2, R2, 0x1 ;  /* 0x0000000102029836 */ /* 0x000fe20000000000 */
[----:B------:R-:W-:Y:S02]  /*14600*/  ISETP.NE.AND P1, PT, R4, RZ, PT ;  /* 0x000000ff0400720c */ /* 0x000fe40003f25270 */
[----:B------:R-:W-:Y:S02]  /*14610*/  ISETP.GE.U32.AND P0, PT, R3, R8, PT ;  /* 0x000000080300720c */ /* 0x000fe40003f06070 */
[C---:B------:R-:W-:Y:S01]  /*14620*/  LOP3.LUT R3, R7.reuse, R4, RZ, 0x3c, !PT ;  /* 0x0000000407037212 */ /* 0x040fe200078e3cff */
[----:B------:R-:W-:-:S03]  /*14630*/  IMAD.IADD R7, R7, 0x1, R0 ;  /* 0x0000000107077824 */ /* 0x000fc600078e0200 */
[----:B------:R-:W-:-:S07]  /*14640*/  ISETP.GE.AND P2, PT, R3, RZ, PT ;  /* 0x000000ff0300720c */ /* 0x000fce0003f46270 */
[----:B------:R-:W-:-:S06]  /*14650*/  @P0 VIADD R2, R2, 0x1 ;  /* 0x0000000102020836 */ /* 0x000fcc0000000000 */
[----:B------:R-:W-:Y:S01]  /*14660*/  @!P2 IMAD.MOV R2, RZ, RZ, -R2 ;  /* 0x000000ffff02a224 */ /* 0x000fe200078e0a02 */
[----:B------:R-:W-:Y:S01]  /*14670*/  @!P1 LOP3.LUT R2, RZ, R4, RZ, 0x33, !PT ;  /* 0x00000004ff029212 */ /* 0x000fe200078e33ff */
[----:B------:R-:W-:-:S04]  /*14680*/  IMAD.MOV R4, RZ, RZ, -R4 ;  /* 0x000000ffff047224 */ /* 0x000fc800078e0a04 */
[----:B------:R-:W-:Y:S01]  /*14690*/  IMAD R4, R2, R4, R7 ;  /* 0x0000000402047224 */ /* 0x000fe200078e0207 */
[----:B------:R-:W-:-:S04]  /*146a0*/  LOP3.LUT R2, RZ, R2, RZ, 0x33, !PT ;  /* 0x00000002ff027212 */ /* 0x000fc800078e33ff */
[----:B------:R-:W-:Y:S01]  /*146b0*/  R2UR UR38, R4 ;  /* 0x00000000042672ca */ /* 0x000fe200000e0000 */
[----:B------:R-:W-:-:S05]  /*146c0*/  IMAD.IADD R0, R5, 0x1, R2 ;  /* 0x0000000105007824 */ /* 0x000fca00078e0202 */
[----:B------:R2:W-:Y:S01]  /*146d0*/  STL [R1+0x1c], R0 ;  /* 0x00001c0001007387 */ /* 0x0005e20000100800 */
[----:B------:R-:W-:Y:S08]  /*146e0*/  BRA `(.L_x_1155) ;  /* 0x0000000000107947 */ /* 0x000ff00003800000 */
.L_x_1150:
[----:B------:R1:W-:Y:S01]  /*146f0*/  STL [R1+0x18], R0 ;  /* 0x0000180001007387 */ /* 0x0003e20000100800 */
[----:B------:R-:W-:Y:S01]  /*14700*/  ULDC UR45, c[0x0][0xc14] ;  /* 0x00030500002d7ab9 */ /* 0x000fe20000000800 */
[----:B------:R-:W-:Y:S02]  /*14710*/  UMOV UR38, URZ ;  /* 0x0000003f00267c82 */ /* 0x000fe40008000000 */
[----:B------:R1:W-:Y:S03]  /*14720*/  STL [R1+0x1c], RZ ;  /* 0x00001cff01007387 */ /* 0x0003e60000100800 */
.L_x_1155:
[----:B------:R-:W3:Y:S04]  /*14730*/  LDL R3, [R1+0x18] ;  /* 0x0000180001037983 */ /* 0x000ee80000100800 */
[----:B------:R-:W4:Y:S01]  /*14740*/  LDL R2, [R1+0x1c] ;  /* 0x00001c0001027983 */ /* 0x000f220000100800 */
[----:B------:R-:W-:Y:S02]  /*14750*/  IMAD.U32 R6, RZ, RZ, UR38 ;  /* 0x00000026ff067e24 */ /* 0x000fe4000f8e00ff */
[----:B------:R-:W-:Y:S01]  /*14760*/  IMAD.U32 R7, RZ, RZ, UR45 ;  /* 0x0000002dff077e24 */ /* 0x000fe2000f8e00ff */
[----:B-12---:R-:W1:Y:S02]  /*14770*/  S2R R0, SR_TID.X ;  /* 0x0000000000007919 */ /* 0x006e640000002100 */
[----:B-1----:R-:W-:Y:S01]  /*14780*/  LOP3.LUT R0, R0, 0x1f, RZ, 0xc0, !PT ;  /* 0x0000001f00007812 */ /* 0x002fe200078ec0ff */
[----:B------:R-:W-:Y:S03]  /*14790*/  BAR.SYNC.DEFER_BLOCKING 0x4, 0x180 ;  /* 0x0106000000007b1d */ /* 0x000fe60000010000 */
[----:B------:R-:W-:-:S13]  /*147a0*/  ISETP.NE.AND P0, PT, R0, RZ, PT ;  /* 0x000000ff0000720c */ /* 0x000fda0003f05270 */
[----:B------:R-:W-:Y:S01]  /*147b0*/  @!P0 MOV R0, 0x400 ;  /* 0x0000040000008802 */ /* 0x000fe20000000f00 */
[----:B---3--:R-:W-:Y:S02]  /*147c0*/  IMAD.MOV.U32 R4, RZ, RZ, R3 ;  /* 0x000000ffff047224 */ /* 0x008fe400078e0003 */
[----:B------:R-:W1:Y:S01]  /*147d0*/  @!P0 S2R R3, SR_CgaCtaId ;  /* 0x0000000000038919 */ /* 0x000e620000008800 */
[----:B----4-:R-:W-:Y:S01]  /*147e0*/  IMAD.MOV.U32 R5, RZ, RZ, R2 ;  /* 0x000000ffff057224 */ /* 0x010fe200078e0002 */
[----:B-1----:R-:W-:-:S05]  /*147f0*/  @!P0 LEA R0, R3, R0, 0x18 ;  /* 0x0000000003008211 */ /* 0x002fca00078ec0ff */
[----:B------:R2:W-:Y:S01]  /*14800*/  @!P0 STS.128 [R0+0x284d0], R4 ;  /* 0x0284d00400008388 */ /* 0x0005e20000000c00 */
[----:B------:R-:W-:Y:S06]  /*14810*/  BAR.ARV 0x5, 0x180 ;  /* 0x0146000000007b1d */ /* 0x000fec0000002000 */
.L_x_1148:
[----:B------:R-:W-:Y:S02]  /*14820*/  ULDC UR4, c[0x0][0xc14] ;  /* 0x0003050000047ab9 */ /* 0x000fe40000000800 */
[----:B------:R-:W-:-:S06]  /*14830*/  UISETP.GE.AND UP0, UPT, UR45, UR4, UPT ;  /* 0x000000042d00728c */ /* 0x000fcc000bf06270 */
[----:B------:R-:W-:-:S13]  /*14840*/  PLOP3.LUT P0, PT, PT, PT, UP0, 0x80, 0x0 ;  /* 0x000000000000781c */ /* 0x000fda0003f0f008 */
[----:B------:R-:W-:Y:S05]  /*14850*/  @!P0 BRA `(.L_x_1156) ;  /* 0xffffffc000248947 */ /* 0x000fea000383ffff */
.L_x_1088:
[----:B--2---:R-:W2:Y:S01]  /*14860*/  LDL.LU R0, [R1+0x30] ;  /* 0x0000300001007983 */ /* 0x004ea20000300800 */
[----:B------:R-:W-:Y:S01]  /*14870*/  BSSY B0, `(.L_x_1157) ;  /* 0x000000b000007945 */ /* 0x000fe20003800000 */
[----:B-1----:R-:W1:Y:S01]  /*14880*/  S2R R5, SR_CgaCtaId ;  /* 0x0000000000057919 */ /* 0x002e620000008800 */
[----:B--2---:R-:W-:-:S05]  /*14890*/  VIADD R0, R0, 0x1 ;  /* 0x0000000100007836 */ /* 0x004fca0000000000 */
[----:B------:R-:W-:-:S04]  /*148a0*/  LEA.HI R2, R0, R0, RZ, 0x1 ;  /* 0x0000000000027211 */ /* 0x000fc800078f08ff */
[----:B------:R-:W-:-:S05]  /*148b0*/  LOP3.LUT R3, R2, 0xfffffffe, RZ, 0xc0, !PT ;  /* 0xfffffffe02037812 */ /* 0x000fca00078ec0ff */
[----:B------:R-:W-:Y:S01]  /*148c0*/  IMAD.IADD R3, R0, 0x1, -R3 ;  /* 0x0000000100037824 */ /* 0x000fe200078e0a03 */
[----:B------:R-:W-:-:S04]  /*148d0*/  MOV R0, 0x400 ;  /* 0x0000040000007802 */ /* 0x000fc80000000f00 */
[----:B-1----:R-:W-:Y:S02]  /*148e0*/  LEA R0, R5, R0, 0x18 ;  /* 0x0000000005007211 */ /* 0x002fe400078ec0ff */
[----:B------:R-:W-:-:S04]  /*148f0*/  SHF.L.U32 R3, R3, 0x1f, RZ ;  /* 0x0000001f03037819 */ /* 0x000fc800000006ff */
[----:B------:R-:W1:Y:S02]  /*14900*/  SYNCS.PHASECHK.TRANS64.TRYWAIT P0, [R0+URZ+0x28420], R3 ;  /* 0x02842003000075a7 */ /* 0x000e64000800017f */
[----:B-1----:R-:W-:Y:S05]  /*14910*/  @!P0 BRA `(.L_x_1158) ;  /* 0x0000000800a88947 */ /* 0x002fea0003800000 */
.L_x_1188:
[----:B------:R-:W-:Y:S05]  /*14920*/  BSYNC B0 ;  /* 0x0000000000007941 */ /* 0x000fea0003800000 */
.L_x_1157:
[----:B------:R-:W-:-:S03]  /*14930*/  UMOV UR4, 0xffffffff ;  /* 0xffffffff00047882 */ /* 0x000fc60000000000 */
[----:B------:R-:W-:Y:S05]  /*14940*/  BRA.DIV UR4, `(.L_x_1159) ;  /* 0x0000000a04b07947 */ /* 0x000fea000b800000 */
[----:B------:R-:W2:Y:S02]  /*14950*/  S2R R2, SR_TID.X ;  /* 0x0000000000027919 */ /* 0x000ea40000002100 */
[----:B--2---:R-:W-:-:S04]  /*14960*/  SHF.R.U32.HI R2, RZ, 0x5, R2 ;  /* 0x00000005ff027819 */ /* 0x004fc80000011602 */
[----:B------:R-:W-:-:S05]  /*14970*/  LOP3.LUT R2, R2, 0x3, RZ, 0xc0, !PT ;  /* 0x0000000302027812 */ /* 0x000fca00078ec0ff */
[----:B------:R2:W3:Y:S02]  /*14980*/  SHFL.IDX PT, R14, R2, RZ, 0x1f ;  /* 0x00001fff020e7589 */ /* 0x0004e400000e0000 */
.L_x_1191:
[----:B---3--:R-:W-:Y:S01]  /*14990*/  ISETP.NE.AND P0, PT, R14, RZ, PT ;  /* 0x000000ff0e00720c */ /* 0x008fe20003f05270 */
[----:B------:R-:W-:-:S12]  /*149a0*/  BSSY B0, `(.L_x_1160) ;  /* 0x000002e000007945 */ /* 0x000fd80003800000 */
[----:B------:R-:W-:Y:S05]  /*149b0*/  @P0 BRA `(.L_x_1161) ;  /* 0x0000000000b00947 */ /* 0x000fea0003800000 */
[----:B------:R-:W-:-:S03]  /*149c0*/  UMOV UR4, 0xffffffff ;  /* 0xffffffff00047882 */ /* 0x000fc60000000000 */
[----:B------:R-:W-:Y:S05]  /*149d0*/  BRA.DIV UR4, `(.L_x_1162) ;  /* 0x0000000a04c07947 */ /* 0x000fea000b800000 */
[----:B------:R-:W-:-:S13]  /*149e0*/  ELECT P6, URZ, PT ;  /* 0x00000000003f782f */ /* 0x000fda00038c0000 */
.L_x_1194:
[----:B------:R-:W-:Y:S05]  /*149f0*/  @!P6 BRA `(.L_x_1161) ;  /* 0x0000000000a0e947 */ /* 0x000fea0003800000 */
[----:B------:R-:W-:-:S06]  /*14a00*/  ULOP3.LUT UR4, UR40, 0x2, URZ, 0xfc, !UPT ;  /* 0x0000000228047892 */ /* 0x000fcc000f8efc3f */
[----:B--2---:R-:W-:-:S05]  /*14a10*/  IMAD.U32 R2, RZ, RZ, UR4 ;  /* 0x00000004ff027e24 */ /* 0x004fca000f8e00ff */
[----:B------:R-:W-:-:S13]  /*14a20*/  ISETP.NE.AND P0, PT, R2, 0x3, PT ;  /* 0x000000030200780c */ /* 0x000fda0003f05270 */
[----:B------:R-:W-:Y:S05]  /*14a30*/  @!P0 BRA `(.L_x_1163) ;  /* 0x0000000000048947 */ /* 0x000fea0003800000 */
[----:B------:R-:W-:Y:S01]  /*14a40*/  BPT.TRAP 0x1 ;  /* 0x000000040000795c */ /* 0x000fe20000300000 */
.L_x_1163:
        /* <DEDUP_REMOVED lines=14> */
.L_x_1195:
[----:B------:R-:W2:Y:S02]  /*14b30*/  SYNCS.PHASECHK.TRANS64.TRYWAIT P1, [R7+URZ], R2 ;  /* 0x00000002070075a7 */ /* 0x000ea4000802017f */
[----:B--2---:R-:W-:Y:S05]  /*14b40*/  @!P1 BRA `(.L_x_1165) ;  /* 0x0000000800989947 */ /* 0x004fea0003800000 */
.L_x_1196:
[----:B------:R-:W-:Y:S05]  /*14b50*/  @!P0 BRA `(.L_x_1166) ;  /* 0x0000000000048947 */ /* 0x000fea0003800000 */
[----:B------:R-:W-:Y:S01]  /*14b60*/  BPT.TRAP 0x1 ;  /* 0x000000040000795c */ /* 0x000fe20000300000 */
.L_x_1166:
[----:B------:R-:W3:Y:S02]  /*14b70*/  LDL.LU R4, [R1+0x4] ;  /* 0x0000040001047983 */ /* 0x000ee40000300800 */
[----:B---3--:R-:W-:-:S04]  /*14b80*/  IMAD R4, R4, 0x8, R0 ;  /* 0x0000000804047824 */ /* 0x008fc800078e0200 */
[----:B------:R-:W3:Y:S02]  /*14b90*/  SYNCS.PHASECHK.TRANS64.TRYWAIT P1, [R4+URZ+0x28460], R5 ;  /* 0x02846005040075a7 */ /* 0x000ee4000802017f */
[----:B---3--:R-:W-:Y:S05]  /*14ba0*/  @!P1 BRA `(.L_x_1167) ;  /* 0x0000000800949947 */ /* 0x008fea0003800000 */
.L_x_1197:
[----:B------:R-:W-:Y:S05]  /*14bb0*/  @!P0 BRA `(.L_x_1168) ;  /* 0x0000000000048947 */ /* 0x000fea0003800000 */
[----:B------:R-:W-:Y:S01]  /*14bc0*/  BPT.TRAP 0x1 ;  /* 0x000000040000795c */ /* 0x000fe20000300000 */
.L_x_1168:
[----:B------:R-:W-:-:S04]  /*14bd0*/  IMAD R3, R3, 0x8, R0 ;  /* 0x0000000803037824 */ /* 0x000fc800078e0200 */
[----:B------:R-:W4:Y:S02]  /*14be0*/  SYNCS.PHASECHK.TRANS64.TRYWAIT P1, [R3+URZ+0x28460], R2 ;  /* 0x02846002030075a7 */ /* 0x000f24000802017f */
[----:B----4-:R-:W-:Y:S05]  /*14bf0*/  @!P1 BRA `(.L_x_1169) ;  /* 0x0000000800949947 */ /* 0x010fea0003800000 */
.L_x_1198:
[----:B------:R-:W-:Y:S05]  /*14c00*/  @!P0 BRA `(.L_x_1170) ;  /* 0x0000000000048947 */ /* 0x000fea0003800000 */
[----:B------:R-:W-:Y:S01]  /*14c10*/  BPT.TRAP 0x1 ;  /* 0x000000040000795c */ /* 0x000fe20000300000 */
.L_x_1170:
[----:B------:R-:W5:Y:S02]  /*14c20*/  SYNCS.PHASECHK.TRANS64.TRYWAIT P0, [R4+URZ+0x28480], R5 ;  /* 0x02848005040075a7 */ /* 0x000f64000800017f */
[----:B-----5:R-:W-:Y:S05]  /*14c30*/  @!P0 BRA `(.L_x_1171) ;  /* 0x0000000800988947 */ /* 0x020fea0003800000 */
.L_x_1172:
[----:B------:R0:W0:Y:S02]  /*14c40*/  SYNCS.PHASECHK.TRANS64.TRYWAIT P0, [R3+URZ+0x28480], R2 ;  /* 0x02848002030075a7 */ /* 0x000024000800017f */
[----:B0-----:R-:W-:Y:S05]  /*14c50*/  @!P0 NANOSLEEP.SYNCS 0x989680 ;  /* 0x009896800000895d */ /* 0x001fea0003900000 */
[----:B------:R-:W0:Y:S02]  /*14c60*/  @!P0 SYNCS.PHASECHK.TRANS64 P0, [R3+URZ+0x28480], R2 ;  /* 0x02848002030085a7 */ /* 0x000e24000800007f */
[----:B0-----:R-:W-:Y:S05]  /*14c70*/  @!P0 BRA `(.L_x_1172) ;  /* 0xfffffffc00f08947 */ /* 0x001fea000383ffff */
.L_x_1161:
[----:B------:R-:W-:Y:S05]  /*14c80*/  BSYNC B0 ;  /* 0x0000000000007941 */ /* 0x000fea0003800000 */
.L_x_1160:
[----:B------:R-:W-:Y:S05]  /*14c90*/  EXIT ;  /* 0x000000000000794d */ /* 0x000fea0003800000 */
.L_x_986:
[----:B0-----:R-:W-:-:S04]  /*14ca0*/  IMAD.U32 R3, RZ, RZ, UR41 ;  /* 0x00000029ff037e24 */ /* 0x001fc8000f8e00ff */
[----:B------:R0:W1:Y:S03]  /*14cb0*/  SYNCS.PHASECHK.TRANS64.TRYWAIT P1, [R3+URZ+0x28400], R8 ;  /* 0x02840008030075a7 */ /* 0x000066000802017f */
[----:B-1----:R-:W-:Y:S05]  /*14cc0*/  @!P1 NANOSLEEP.SYNCS 0x989680 ;  /* 0x009896800000995d */ /* 0x002fea0003900000 */
[----:B------:R-:W1:Y:S02]  /*14cd0*/  @!P1 SYNCS.PHASECHK.TRANS64 P1, [R3+URZ+0x28400], R8 ;  /* 0x02840008030095a7 */ /* 0x000e64000802007f */
[----:B-1----:R-:W-:Y:S05]  /*14ce0*/  @!P1 BRA `(.L_x_986) ;  /* 0xfffffffc00ec9947 */ /* 0x002fea000383ffff */
[----:B------:R-:W-:Y:S05]  /*14cf0*/  BRA `(.L_x_1173) ;  /* 0xfffffed000a07947 */ /* 0x000fea000383ffff */
.L_x_990:
[----:B-1----:R1:W2:Y:S02]  /*14d00*/  SYNCS.PHASECHK.TRANS64.TRYWAIT P2, [R4+URZ+0x28430], R3 ;  /* 0x02843003040075a7 */ /* 0x0022a4000804017f */
[----:B--2---:R-:W-:Y:S05]  /*14d10*/  @!P2 NANOSLEEP.SYNCS 0x989680 ;  /* 0x009896800000a95d */ /* 0x004fea0003900000 */
[----:B------:R-:W2:Y:S02]  /*14d20*/  @!P2 SYNCS.PHASECHK.TRANS64 P2, [R4+URZ+0x28430], R3 ;  /* 0x028430030400a5a7 */ /* 0x000ea4000804007f */
[----:B--2---:R-:W-:Y:S05]  /*14d30*/  @!P2 BRA `(.L_x_990) ;  /* 0xfffffffc00f0a947 */ /* 0x004fea000383ffff */
[----:B------:R-:W-:Y:S05]  /*14d40*/  BRA `(.L_x_989) ;  /* 0xfffffed000c47947 */ /* 0x000fea000383ffff */
.L_x_1006:
[----:B-1----:R-:W-:-:S04]  /*14d50*/  IMAD.U32 R15, RZ, RZ, UR6 ;  /* 0x00000006ff0f7e24 */ /* 0x002fc8000f8e00ff */
[----:B------:R1:W2:Y:S03]  /*14d60*/  SYNCS.PHASECHK.TRANS64.TRYWAIT P2, [R15+URZ+0x28430], R12 ;  /* 0x0284300c0f0075a7 */ /* 0x0002a6000804017f */
[----:B--2---:R-:W-:Y:S05]  /*14d70*/  @!P2 NANOSLEEP.SYNCS 0x989680 ;  /* 0x009896800000a95d */ /* 0x004fea0003900000 */
[----:B------:R-:W2:Y:S02]  /*14d80*/  @!P2 SYNCS.PHASECHK.TRANS64 P2, [R15+URZ+0x28430], R12 ;  /* 0x0284300c0f00a5a7 */ /* 0x000ea4000804007f */
[----:B--2---:R-:W-:Y:S05]  /*14d90*/  @!P2 BRA `(.L_x_1006) ;  /* 0xfffffffc00eca947 */ /* 0x004fea000383ffff */
[----:B------:R-:W-:Y:S05]  /*14da0*/  BRA `(.L_x_1003) ;  /* 0xfffffef800387947 */ /* 0x000fea000383ffff */
.L_x_1010:
[----:B-1----:R-:W-:-:S04]  /*14db0*/  IMAD.U32 R15, RZ, RZ, UR6 ;  /* 0x00000006ff0f7e24 */ /* 0x002fc8000f8e00ff */
[----:B------:R1:W2:Y:S03]  /*14dc0*/  SYNCS.PHASECHK.TRANS64.TRYWAIT P2, [R15+URZ+0x28450], R12 ;  /* 0x0284500c0f0075a7 */ /* 0x0002a6000804017f */
[----:B--2---:R-:W-:Y:S05]  /*14dd0*/  @!P2 NANOSLEEP.SYNCS 0x989680 ;  /* 0x009896800000a95d */ /* 0x004fea0003900000 */
[----:B------:R-:W2:Y:S02]  /*14de0*/  @!P2 SYNCS.PHASECHK.TRANS64 P2, [R15+URZ+0x28450], R12 ;  /* 0x0284500c0f00a5a7 */ /* 0x000ea4000804007f */
[----:B--2---:R-:W-:Y:S05]  /*14df0*/  @!P2 BRA `(.L_x_1010) ;  /* 0xfffffffc00eca947 */ /* 0x004fea000383ffff */
[----:B------:R-:W-:Y:S05]  /*14e00*/  BRA `(.L_x_1007) ;  /* 0xfffffefc00007947 */ /* 0x000fea000383ffff */
.L_x_1028:
[----:B-1----:R-:W-:-:S04]  /*14e10*/  IMAD.U32 R8, RZ, RZ, UR6 ;  /* 0x00000006ff087e24 */ /* 0x002fc8000f8e00ff */
[----:B------:R1:W2:Y:S03]  /*14e20*/  SYNCS.PHASECHK.TRANS64.TRYWAIT P2, [R8+URZ+0x28430], R7 ;  /* 0x02843007080075a7 */ /* 0x0002a6000804017f */
[----:B--2---:R-:W-:Y:S05]  /*14e30*/  @!P2 NANOSLEEP.SYNCS 0x989680 ;  /* 0x009896800000a95d */ /* 0x004fea0003900000 */
[----:B------:R-:W2:Y:S02]  /*14e40*/  @!P2 SYNCS.PHASECHK.TRANS64 P2, [R8+URZ+0x28430], R7 ;  /* 0x028430070800a5a7 */ /* 0x000ea4000804007f */
[----:B--2---:R-:W-:Y:S05]  /*14e50*/  @!P2 BRA `(.L_x_1028) ;  /* 0xfffffffc00eca947 */ /* 0x004fea000383ffff */
[----:B------:R-:W-:Y:S05]  /*14e60*/  BRA `(.L_x_1025) ;  /* 0xffffff2000787947 */ /* 0x000fea000383ffff */
.L_x_1032:
[----:B-1----:R-:W-:-:S04]  /*14e70*/  IMAD.U32 R8, RZ, RZ, UR6 ;  /* 0x00000006ff087e24 */ /* 0x002fc8000f8e00ff */
[----:B------:R1:W2:Y:S03]  /*14e80*/  SYNCS.PHASECHK.TRANS64.TRYWAIT P2, [R8+URZ+0x28450], R7 ;  /* 0x02845007080075a7 */ /* 0x0002a6000804017f */
[----:B--2---:R-:W-:Y:S05]  /*14e90*/  @!P2 NANOSLEEP.SYNCS 0x989680 ;  /* 0x009896800000a95d */ /* 0x004fea0003900000 */
[----:B------:R-:W2:Y:S02]  /*14ea0*/  @!P2 SYNCS.PHASECHK.TRANS64 P2, [R8+URZ+0x28450], R7 ;  /* 0x028450070800a5a7 */ /* 0x000ea4000804007f */
[----:B--2---:R-:W-:Y:S05]  /*14eb0*/  @!P2 BRA `(.L_x_1032) ;  /* 0xfffffffc00eca947 */ /* 0x004fea000383ffff */
[----:B------:R-:W-:Y:S05]  /*14ec0*/  BRA `(.L_x_1029) ;  /* 0xffffff24004c7947 */ /* 0x000fea000383ffff */
.L_x_1039:
[----:B-1----:R-:W-:-:S04]  /*14ed0*/  IMAD.U32 R8, RZ, RZ, UR6 ;  /* 0x00000006ff087e24 */ /* 0x002fc8000f8e00ff */
[----:B------:R1:W2:Y:S03]  /*14ee0*/  SYNCS.PHASECHK.TRANS64.TRYWAIT P2, [R8+URZ+0x28430], R7 ;  /* 0x02843007080075a7 */ /* 0x0002a6000804017f */
[----:B--2---:R-:W-:Y:S05]  /*14ef0*/  @!P2 NANOSLEEP.SYNCS 0x989680 ;  /* 0x009896800000a95d */ /* 0x004fea0003900000 */
[----:B------:R-:W2:Y:S02]  /*14f00*/  @!P2 SYNCS.PHASECHK.TRANS64 P2, [R8+URZ+0x28430], R7 ;  /* 0x028430070800a5a7 */ /* 0x000ea4000804007f */
[----:B--2---:R-:W-:Y:S05]  /*14f10*/  @!P2 BRA `(.L_x_1039) ;  /* 0xfffffffc00eca947 */ /* 0x004fea000383ffff */
[----:B------:R-:W-:Y:S05]  /*14f20*/  BRA `(.L_x_1036) ;  /* 0xffffff3c00d47947 */ /* 0x000fea000383ffff */
.L_x_1043:
[----:B-1----:R-:W-:-:S04]  /*14f30*/  IMAD.U32 R8, RZ, RZ, UR6 ;  /* 0x00000006ff087e24 */ /* 0x002fc8000f8e00ff */
[----:B------:R1:W2:Y:S03]  /*14f40*/  SYNCS.PHASECHK.TRANS64.TRYWAIT P2, [R8+URZ+0x28450], R7 ;  /* 0x02845007080075a7 */ /* 0x0002a6000804017f */
[----:B--2---:R-:W-:Y:S05]  /*14f50*/  @!P2 NANOSLEEP.SYNCS 0x989680 ;  /* 0x009896800000a95d */ /* 0x004fea0003900000 */
[----:B------:R-:W2:Y:S02]  /*14f60*/  @!P2 SYNCS.PHASECHK.TRANS64 P2, [R8+URZ+0x28450], R7 ;  /* 0x028450070800a5a7 */ /* 0x000ea4000804007f */
[----:B--2---:R-:W-:Y:S05]  /*14f70*/  @!P2 BRA `(.L_x_1043) ;  /* 0xfffffffc00eca947 */ /* 0x004fea000383ffff */
[----:B------:R-:W-:Y:S05]  /*14f80*/  BRA `(.L_x_1040) ;  /* 0xffffff4000a87947 */ /* 0x000fea000383ffff */
.L_x_1057:
[----:B-1----:R-:W-:-:S04]  /*14f90*/  IMAD.U32 R3, RZ, RZ, UR11 ;  /* 0x0000000bff037e24 */ /* 0x002fc8000f8e00ff */
[----:B------:R1:W2:Y:S03]  /*14fa0*/  SYNCS.PHASECHK.TRANS64.TRYWAIT P1, [R3+URZ+0x28450], R0 ;  /* 0x02845000030075a7 */ /* 0x0002a6000802017f */
[----:B--2---:R-:W-:Y:S05]  /*14fb0*/  @!P1 NANOSLEEP.SYNCS 0x989680 ;  /* 0x009896800000995d */ /* 0x004fea0003900000 */
[----:B------:R-:W2:Y:S02]  /*14fc0*/  @!P1 SYNCS.PHASECHK.TRANS64 P1, [R3+URZ+0x28450], R0 ;  /* 0x02845000030095a7 */ /* 0x000ea4000802007f */
[----:B--2---:R-:W-:Y:S05]  /*14fd0*/  @!P1 BRA `(.L_x_1057) ;  /* 0xfffffffc00ec9947 */ /* 0x004fea000383ffff */
[----:B------:R-:W-:Y:S05]  /*14fe0*/  BRA `(.L_x_1056) ;  /* 0xffffff6400607947 */ /* 0x000fea000383ffff */
.L_x_1105:
[----:B------:R-:W-:Y:S02]  /*14ff0*/  IMAD.MOV.U32 R13, RZ, RZ, R4 ;  /* 0x000000ffff0d7224 */ /* 0x000fe400078e0004 */
[----:B------:R-:W-:Y:S02]  /*15000*/  IMAD.MOV.U32 R12, RZ, RZ, RZ ;  /* 0x000000ffff0c7224 */ /* 0x000fe400078e00ff */
[----:B------:R-:W-:Y:S02]  /*15010*/  IMAD.MOV.U32 R11, RZ, RZ, 0x1f ;  /* 0x0000001fff0b7424 */ /* 0x000fe400078e00ff */
[----:B------:R-:W-:-:S07]  /*15020*/  IMAD.MOV.U32 R15, RZ, RZ, -0x1 ;  /* 0xffffffffff0f7424 */ /* 0x000fce00078e00ff */
[----:B0-----:R-:W-:Y:S05]  /*15030*/  WARPSYNC.COLLECTIVE R15, `(.L_x_1174) ;  /* 0x000000000f087348 */ /* 0x001fea0003c00000 */
[----:B------:R1:W2:Y:S02]  /*15040*/  SHFL.IDX P6, R14, R13, R12, R11 ;  /* 0x0000000c0d0e7389 */ /* 0x0002a400000c000b */
[----:B012---:R-:W-:Y:S01]  /*15050*/  ENDCOLLECTIVE ;  /* 0x000000000000791b */ /* 0x007fe20003800000 */
.L_x_1174:
[----:B------:R-:W-:Y:S05]  /*15060*/  BRA `(.L_x_1175) ;  /* 0xffffffc800947947 */ /* 0x000fea000383ffff */
.L_x_1107:
[----:B------:R-:W-:Y:S01]  /*15070*/  BSSY B0, `(.L_x_1176) ;  /* 0x0000006000007945 */ /* 0x000fe20003800000 */
[----:B------:R-:W-:-:S07]  /*15080*/  IMAD.MOV.U32 R15, RZ, RZ, -0x1 ;  /* 0xffffffffff0f7424 */ /* 0x000fce00078e00ff */
[----:B-1----:R-:W-:Y:S05]  /*15090*/  WARPSYNC.COLLECTIVE R15, `(.L_x_1177) ;  /* 0x000000000f0c7348 */ /* 0x002fea0003c00000 */
[----:B------:R-:W-:Y:S02]  /*150a0*/  ELECT P6, UR62, PT ;  /* 0x00000000003e782f */ /* 0x000fe400038c0000 */
[----:B------:R-:W-:Y:S01]  /*150b0*/  MOV R14, UR62 ;  /* 0x0000003e000e7c02 */ /* 0x000fe20008000f00 */
[----:B-1----:R-:W-:Y:S10]  /*150c0*/  ENDCOLLECTIVE ;  /* 0x000000000000791b */ /* 0x002ff40003800000 */
.L_x_1177:
[----:B------:R-:W-:Y:S05]  /*150d0*/  BSYNC B0 ;  /* 0x0000000000007941 */ /* 0x000fea0003800000 */
.L_x_1176:
[----:B------:R-:W-:Y:S05]  /*150e0*/  BRA `(.L_x_1178) ;  /* 0xffffffc800907947 */ /* 0x000fea000383ffff */
.L_x_1110:
[----:B0-----:R0:W1:Y:S02]  /*150f0*/  SYNCS.PHASECHK.TRANS64.TRYWAIT P2, [R4+URZ+0x28480], R3 ;  /* 0x02848003040075a7 */ /* 0x001064000804017f */
[----:B-1----:R-:W-:Y:S05]  /*15100*/  @!P2 NANOSLEEP.SYNCS 0x989680 ;  /* 0x009896800000a95d */ /* 0x002fea0003900000 */
[----:B------:R-:W1:Y:S02]  /*15110*/  @!P2 SYNCS.PHASECHK.TRANS64 P2, [R4+URZ+0x28480], R3 ;  /* 0x028480030400a5a7 */ /* 0x000e64000804007f */
[----:B-1----:R-:W-:Y:S05]  /*15120*/  @!P2 BRA `(.L_x_1110) ;  /* 0xfffffffc00f0a947 */ /* 0x002fea000383ffff */
[----:B------:R-:W-:Y:S05]  /*15130*/  BRA `(.L_x_1179) ;  /* 0xffffffc800f07947 */ /* 0x000fea000383ffff */
.L_x_1112:
[----:B-1----:R1:W2:Y:S02]  /*15140*/  SYNCS.PHASECHK.TRANS64.TRYWAIT P2, [R4+URZ+0x28440], R3 ;  /* 0x02844003040075a7 */ /* 0x0022a4000804017f */
[----:B--2---:R-:W-:Y:S05]  /*15150*/  @!P2 NANOSLEEP.SYNCS 0x989680 ;  /* 0x009896800000a95d */ /* 0x004fea0003900000 */
[----:B------:R-:W2:Y:S02]  /*15160*/  @!P2 SYNCS.PHASECHK.TRANS64 P2, [R4+URZ+0x28440], R3 ;  /* 0x028440030400a5a7 */ /* 0x000ea4000804007f */
[----:B--2---:R-:W-:Y:S05]  /*15170*/  @!P2 BRA `(.L_x_1112) ;  /* 0xfffffffc00f0a947 */ /* 0x004fea000383ffff */
[----:B------:R-:W-:Y:S05]  /*15180*/  BRA `(.L_x_1180) ;  /* 0xffffffcc00607947 */ /* 0x000fea000383ffff */
.L_x_1115:
[----:B--2---:R2:W3:Y:S02]  /*15190*/  SYNCS.PHASECHK.TRANS64.TRYWAIT P0, [R19+URZ+0x28420], R2 ;  /* 0x02842002130075a7 */ /* 0x0044e4000800017f */
[----:B---3--:R-:W-:Y:S05]  /*151a0*/  @!P0 NANOSLEEP.SYNCS 0x989680 ;  /* 0x009896800000895d */ /* 0x008fea0003900000 */
[----:B------:R-:W3:Y:S02]  /*151b0*/  @!P0 SYNCS.PHASECHK.TRANS64 P0, [R19+URZ+0x28420], R2 ;  /* 0x02842002130085a7 */ /* 0x000ee4000800007f */
[----:B---3--:R-:W-:Y:S05]  /*151c0*/  @!P0 BRA `(.L_x_1115) ;  /* 0xfffffffc00f08947 */ /* 0x008fea000383ffff */
[----:B------:R-:W-:Y:S05]  /*151d0*/  BRA `(.L_x_1181) ;  /* 0xffffffd000447947 */ /* 0x000fea000383ffff */
.L_x_1121:
[----:B--2---:R2:W3:Y:S02]  /*151e0*/  SYNCS.PHASECHK.TRANS64.TRYWAIT P0, [R6+URZ+0x28480], R5 ;  /* 0x02848005060075a7 */ /* 0x0044e4000800017f */
[----:B---3--:R-:W-:Y:S05]  /*151f0*/  @!P0 NANOSLEEP.SYNCS 0x989680 ;  /* 0x009896800000895d */ /* 0x008fea0003900000 */
[----:B------:R-:W3:Y:S02]  /*15200*/  @!P0 SYNCS.PHASECHK.TRANS64 P0, [R6+URZ+0x28480], R5 ;  /* 0x02848005060085a7 */ /* 0x000ee4000800007f */
[----:B---3--:R-:W-:Y:S05]  /*15210*/  @!P0 BRA `(.L_x_1121) ;  /* 0xfffffffc00f08947 */ /* 0x008fea000383ffff */
[----:B------:R-:W-:Y:S05]  /*15220*/  BRA `(.L_x_1182) ;  /* 0xffffffd000f47947 */ /* 0x000fea000383ffff */
.L_x_1127:
[----:B-1----:R1:W2:Y:S02]  /*15230*/  SYNCS.PHASECHK.TRANS64.TRYWAIT P0, [R6+URZ+0x28440], R5 ;  /* 0x02844005060075a7 */ /* 0x0022a4000800017f */
[----:B--2---:R-:W-:Y:S05]  /*15240*/  @!P0 NANOSLEEP.SYNCS 0x989680 ;  /* 0x009896800000895d */ /* 0x004fea0003900000 */
[----:B------:R-:W2:Y:S02]  /*15250*/  @!P0 SYNCS.PHASECHK.TRANS64 P0, [R6+URZ+0x28440], R5 ;  /* 0x02844005060085a7 */ /* 0x000ea4000800007f */
[----:B--2---:R-:W-:Y:S05]  /*15260*/  @!P0 BRA `(.L_x_1127) ;  /* 0xfffffffc00f08947 */ /* 0x004fea000383ffff */
[----:B------:R-:W-:Y:S05]  /*15270*/  BRA `(.L_x_1183) ;  /* 0xffffffd400bc7947 */ /* 0x000fea000383ffff */
.L_x_1134:
[----:B--2---:R2:W3:Y:S02]  /*15280*/  SYNCS.PHASECHK.TRANS64.TRYWAIT P2, [R21+URZ+0x28470], R4 ;  /* 0x02847004150075a7 */ /* 0x0044e4000804017f */
[----:B---3--:R-:W-:Y:S05]  /*15290*/  @!P2 NANOSLEEP.SYNCS 0x989680 ;  /* 0x009896800000a95d */ /* 0x008fea0003900000 */
[----:B------:R-:W3:Y:S02]  /*152a0*/  @!P2 SYNCS.PHASECHK.TRANS64 P2, [R21+URZ+0x28470], R4 ;  /* 0x028470041500a5a7 */ /* 0x000ee4000804007f */
[----:B---3--:R-:W-:Y:S05]  /*152b0*/  @!P2 BRA `(.L_x_1134) ;  /* 0xfffffffc00f0a947 */ /* 0x008fea000383ffff */
[----:B------:R-:W-:Y:S05]  /*152c0*/  BRA `(.L_x_1184) ;  /* 0xffffffd8009c7947 */ /* 0x000fea000383ffff */
.L_x_1136:
[----:B--2---:R2:W3:Y:S02]  /*152d0*/  SYNCS.PHASECHK.TRANS64.TRYWAIT P2, [R21+URZ+0x28460], R4 ;  /* 0x02846004150075a7 */ /* 0x0044e4000804017f */
[----:B---3--:R-:W-:Y:S05]  /*152e0*/  @!P2 NANOSLEEP.SYNCS 0x989680 ;  /* 0x009896800000a95d */ /* 0x008fea0003900000 */
[----:B------:R-:W3:Y:S02]  /*152f0*/  @!P2 SYNCS.PHASECHK.TRANS64 P2, [R21+URZ+0x28460], R4 ;  /* 0x028460041500a5a7 */ /* 0x000ee4000804007f */
[----:B---3--:R-:W-:Y:S05]  /*15300*/  @!P2 BRA `(.L_x_1136) ;  /* 0xfffffffc00f0a947 */ /* 0x008fea000383ffff */
[----:B------:R-:W-:Y:S05]  /*15310*/  BRA `(.L_x_1185) ;  /* 0xffffffd800a47947 */ /* 0x000fea000383ffff */
.L_x_1143:
[----:B--2---:R2:W3:Y:S02]  /*15320*/  SYNCS.PHASECHK.TRANS64.TRYWAIT P0, [R2+URZ+0x28470], R3 ;  /* 0x02847003020075a7 */ /* 0x0044e4000800017f */
[----:B---3--:R-:W-:Y:S05]  /*15330*/  @!P0 NANOSLEEP.SYNCS 0x989680 ;  /* 0x009896800000895d */ /* 0x008fea0003900000 */
[----:B------:R-:W3:Y:S02]  /*15340*/  @!P0 SYNCS.PHASECHK.TRANS64 P0, [R2+URZ+0x28470], R3 ;  /* 0x02847003020085a7 */ /* 0x000ee4000800007f */
[----:B---3--:R-:W-:Y:S05]  /*15350*/  @!P0 BRA `(.L_x_1143) ;  /* 0xfffffffc00f08947 */ /* 0x008fea000383ffff */
[----:B------:R-:W-:Y:S05]  /*15360*/  BRA `(.L_x_1186) ;  /* 0xffffffe0007c7947 */ /* 0x000fea000383ffff */
.L_x_1145:
[----:B--2---:R2:W3:Y:S02]  /*15370*/  SYNCS.PHASECHK.TRANS64.TRYWAIT P0, [R2+URZ+0x28460], R3 ;  /* 0x02846003020075a7 */ /* 0x0044e4000800017f */
[----:B---3--:R-:W-:Y:S05]  /*15380*/  @!P0 NANOSLEEP.SYNCS 0x989680 ;  /* 0x009896800000895d */ /* 0x008fea0003900000 */
[----:B------:R-:W3:Y:S02]  /*15390*/  @!P0 SYNCS.PHASECHK.TRANS64 P0, [R2+URZ+0x28460], R3 ;  /* 0x02846003020085a7 */ /* 0x000ee4000800007f */
[----:B---3--:R-:W-:Y:S05]  /*153a0*/  @!P0 BRA `(.L_x_1145) ;  /* 0xfffffffc00f08947 */ /* 0x008fea000383ffff */
[----:B------:R-:W-:Y:S05]  /*153b0*/  BRA `(.L_x_1187) ;  /* 0xffffffe000847947 */ /* 0x000fea000383ffff */
.L_x_1158:
[----:B-1----:R1:W2:Y:S02]  /*153c0*/  SYNCS.PHASECHK.TRANS64.TRYWAIT P0, [R0+URZ+0x28420], R3 ;  /* 0x02842003000075a7 */ /* 0x0022a4000800017f */
[----:B--2---:R-:W-:Y:S05]  /*153d0*/  @!P0 NANOSLEEP.SYNCS 0x989680 ;  /* 0x009896800000895d */ /* 0x004fea0003900000 */
[----:B------:R-:W2:Y:S02]  /*153e0*/  @!P0 SYNCS.PHASECHK.TRANS64 P0, [R0+URZ+0x28420], R3 ;  /* 0x02842003000085a7 */ /* 0x000ea4000800007f */
[----:B--2---:R-:W-:Y:S05]  /*153f0*/  @!P0 BRA `(.L_x_1158) ;  /* 0xfffffffc00f08947 */ /* 0x004fea000383ffff */
[----:B------:R-:W-:Y:S05]  /*15400*/  BRA `(.L_x_1188) ;  /* 0xfffffff400447947 */ /* 0x000fea000383ffff */
.L_x_1159:
        /* <DEDUP_REMOVED lines=8> */
[----:B01----:R-:W-:Y:S05]  /*15490*/  WARPSYNC.COLLECTIVE R15, `(.L_x_1190) ;  /* 0x000000000f087348 */ /* 0x003fea0003c00000 */
[----:B------:R2:W3:Y:S02]  /*154a0*/  SHFL.IDX P6, R14, R13, R12, R11 ;  /* 0x0000000c0d0e7389 */ /* 0x0004e400000c000b */
[----:B0123--:R-:W-:Y:S01]  /*154b0*/  ENDCOLLECTIVE ;  /* 0x000000000000791b */ /* 0x00ffe20003800000 */
.L_x_1190:
[----:B------:R-:W-:Y:S05]  /*154c0*/  BSYNC B0 ;  /* 0x0000000000007941 */ /* 0x000fea0003800000 */
.L_x_1189:
[----:B------:R-:W-:Y:S05]  /*154d0*/  BRA `(.L_x_1191) ;  /* 0xfffffff4002c7947 */ /* 0x000fea000383ffff */
.L_x_1162:
[----:B------:R-:W-:Y:S01]  /*154e0*/  BSSY B1, `(.L_x_1192) ;  /* 0x0000006000017945 */ /* 0x000fe20003800000 */
[----:B------:R-:W-:-:S07]  /*154f0*/  IMAD.MOV.U32 R15, RZ, RZ, -0x1 ;  /* 0xffffffffff0f7424 */ /* 0x000fce00078e00ff */
[----:B012---:R-:W-:Y:S05]  /*15500*/  WARPSYNC.COLLECTIVE R15, `(.L_x_1193) ;  /* 0x000000000f0c7348 */ /* 0x007fea0003c00000 */
[----:B------:R-:W-:Y:S02]  /*15510*/  ELECT P6, UR62, PT ;  /* 0x00000000003e782f */ /* 0x000fe400038c0000 */
[----:B------:R-:W-:Y:S01]  /*15520*/  MOV R14, UR62 ;  /* 0x0000003e000e7c02 */ /* 0x000fe20008000f00 */
[----:B012---:R-:W-:Y:S10]  /*15530*/  ENDCOLLECTIVE ;  /* 0x000000000000791b */ /* 0x007ff40003800000 */
.L_x_1193:
[----:B------:R-:W-:Y:S05]  /*15540*/  BSYNC B1 ;  /* 0x0000000000017941 */ /* 0x000fea0003800000 */
.L_x_1192:
[----:B------:R-:W-:Y:S05]  /*15550*/  BRA `(.L_x_1194) ;  /* 0xfffffff400247947 */ /* 0x000fea000383ffff */
.L_x_1164:
[----:B-1----:R1:W2:Y:S02]  /*15560*/  SYNCS.PHASECHK.TRANS64.TRYWAIT P1, [R6+URZ], R5 ;  /* 0x00000005060075a7 */ /* 0x0022a4000802017f */
[----:B--2---:R-:W-:Y:S05]  /*15570*/  @!P1 NANOSLEEP.SYNCS 0x989680 ;  /* 0x009896800000995d */ /* 0x004fea0003900000 */
[----:B------:R-:W2:Y:S02]  /*15580*/  @!P1 SYNCS.PHASECHK.TRANS64 P1, [R6+URZ], R5 ;  /* 0x00000005060095a7 */ /* 0x000ea4000802007f */
[----:B--2---:R-:W-:Y:S05]  /*15590*/  @!P1 BRA `(.L_x_1164) ;  /* 0xfffffffc00f09947 */ /* 0x004fea000383ffff */
[----:B------:R-:W-:Y:S05]  /*155a0*/  BRA `(.L_x_1195) ;  /* 0xfffffff400607947 */ /* 0x000fea000383ffff */
.L_x_1165:
[----:B--2---:R2:W3:Y:S02]  /*155b0*/  SYNCS.PHASECHK.TRANS64.TRYWAIT P1, [R7+URZ], R2 ;  /* 0x00000002070075a7 */ /* 0x0044e4000802017f */
[----:B---3--:R-:W-:Y:S05]  /*155c0*/  @!P1 NANOSLEEP.SYNCS 0x989680 ;  /* 0x009896800000995d */ /* 0x008fea0003900000 */
[----:B------:R-:W3:Y:S02]  /*155d0*/  @!P1 SYNCS.PHASECHK.TRANS64 P1, [R7+URZ], R2 ;  /* 0x00000002070095a7 */ /* 0x000ee4000802007f */
[----:B---3--:R-:W-:Y:S05]  /*155e0*/  @!P1 BRA `(.L_x_1165) ;  /* 0xfffffffc00f09947 */ /* 0x008fea000383ffff */
[----:B------:R-:W-:Y:S05]  /*155f0*/  BRA `(.L_x_1196) ;  /* 0xfffffff400547947 */ /* 0x000fea000383ffff */
.L_x_1167:
[----:B---3--:R3:W4:Y:S02]  /*15600*/  SYNCS.PHASECHK.TRANS64.TRYWAIT P1, [R4+URZ+0x28460], R5 ;  /* 0x02846005040075a7 */ /* 0x008724000802017f */
[----:B----4-:R-:W-:Y:S05]  /*15610*/  @!P1 NANOSLEEP.SYNCS 0x989680 ;  /* 0x009896800000995d */ /* 0x010fea0003900000 */
[----:B------:R-:W4:Y:S02]  /*15620*/  @!P1 SYNCS.PHASECHK.TRANS64 P1, [R4+URZ+0x28460], R5 ;  /* 0x02846005040095a7 */ /* 0x000f24000802007f */
[----:B----4-:R-:W-:Y:S05]  /*15630*/  @!P1 BRA `(.L_x_1167) ;  /* 0xfffffffc00f09947 */ /* 0x010fea000383ffff */
[----:B------:R-:W-:Y:S05]  /*15640*/  BRA `(.L_x_1197) ;  /* 0xfffffff400587947 */ /* 0x000fea000383ffff */
.L_x_1169:
[----:B----4-:R4:W0:Y:S02]  /*15650*/  SYNCS.PHASECHK.TRANS64.TRYWAIT P1, [R3+URZ+0x28460], R2 ;  /* 0x02846002030075a7 */ /* 0x010824000802017f */
[----:B0-----:R-:W-:Y:S05]  /*15660*/  @!P1 NANOSLEEP.SYNCS 0x989680 ;  /* 0x009896800000995d */ /* 0x001fea0003900000 */
[----:B------:R-:W0:Y:S02]  /*15670*/  @!P1 SYNCS.PHASECHK.TRANS64 P1, [R3+URZ+0x28460], R2 ;  /* 0x02846002030095a7 */ /* 0x000e24000802007f */
[----:B0-----:R-:W-:Y:S05]  /*15680*/  @!P1 BRA `(.L_x_1169) ;  /* 0xfffffffc00f09947 */ /* 0x001fea000383ffff */
[----:B------:R-:W-:Y:S05]  /*15690*/  BRA `(.L_x_1198) ;  /* 0xfffffff400587947 */ /* 0x000fea000383ffff */
.L_x_1171:
[----:B------:R0:W0:Y:S02]  /*156a0*/  SYNCS.PHASECHK.TRANS64.TRYWAIT P0, [R4+URZ+0x28480], R5 ;  /* 0x02848005040075a7 */ /* 0x000024000800017f */
[----:B0-----:R-:W-:Y:S05]  /*156b0*/  @!P0 NANOSLEEP.SYNCS 0x989680 ;  /* 0x009896800000895d */ /* 0x001fea0003900000 */
[----:B------:R-:W0:Y:S02]  /*156c0*/  @!P0 SYNCS.PHASECHK.TRANS64 P0, [R4+URZ+0x28480], R5 ;  /* 0x02848005040085a7 */ /* 0x000e24000800007f */
[----:B0-----:R-:W-:Y:S05]  /*156d0*/  @!P0 BRA `(.L_x_1171) ;  /* 0xfffffffc00f08947 */ /* 0x001fea000383ffff */
[----:B------:R-:W-:Y:S05]  /*156e0*/  BRA `(.L_x_1172) ;  /* 0xfffffff400547947 */ /* 0x000fea000383ffff */
.L_x_1199:
        /* <DEDUP_REMOVED lines=9> */
.L_x_12338:


//--------------------- .text._ZN7cutlass13device_kernelIN5flash11enable_sm90INS1_16FlashAttnFwdSm90INS1_25CollectiveMainloopFwdSm90ILi2EN4cute5tupleIJNS5_1CILi1EEES8_S8_EEENS6_IJNS7_ILi128EEENS7_ILi64EEENS7_ILi256EEEEEELi256ENS_12float_e4m3_tEfNS_4arch4Sm90ELb0ELb1ELb1ELb1ELb0ELb1ELb0ELb1ELb1ELb0ELb0ELb0EEENS1_21CollectiveEpilogueFwdINS6_IJSA_SC_SB_EEES9_NS_10bfloat16_tESG_Li256ELb1ELb0ELb0ELb1EEENS1_36VarlenDynamicPersistentTileSchedulerILi128ELi64ELi256ELi128ELb0ELb0ELb1ELb1ELb0ELb1EEEEEEEEEvNT_6ParamsE --------------------------
	.section	.text._ZN7cutlass13device_kernelIN5flash11enable_sm90INS1_16FlashAttnFwdSm90INS1_25CollectiveMainloopFwdSm90ILi2EN4cute5tupleIJNS5_1CILi1EEES8_S8_EEENS6_IJNS7_ILi128EEENS7_ILi64EEENS7_ILi256EEEEEELi256ENS_12float_e4m3_tEfNS_4arch4Sm90ELb0ELb1ELb1ELb1ELb0ELb1ELb0ELb1ELb1ELb0ELb0ELb0EEENS1_21CollectiveEpilogueFwdINS6_IJSA_SC_SB_EEES9_NS_10bfloat16_tESG_Li256ELb1ELb0ELb0ELb1EEENS1_36VarlenDynamicPersistentTileSchedulerILi128ELi64ELi256ELi128ELb0ELb0ELb1ELb1ELb0ELb1EEEEEEEEEvNT_6ParamsE,"ax",@progbits
	.align	128
.text._ZN7cutlass13device_kernelIN5flash11enable_sm90INS1_16FlashAttnFwdSm90INS1_25CollectiveMainloopFwdSm90ILi2EN4cute5tupleIJNS5_1CILi1EEES8_S8_EEENS6_IJNS7_ILi128EEENS7_ILi64EEENS7_ILi256EEEEEELi256ENS_12float_e4m3_tEfNS_4arch4Sm90ELb0ELb1ELb1ELb1ELb0ELb1ELb0ELb1ELb1ELb0ELb0ELb0EEENS1_21CollectiveEpilogueFwdINS6_IJSA_SC_SB_EEES9_NS_10bfloat16_tESG_Li256ELb1ELb0ELb0ELb1EEENS1_36VarlenDynamicPersistentTileSchedulerILi128ELi64ELi256ELi128ELb0ELb0ELb1ELb1ELb0ELb1EEEEEEEEEvNT_6ParamsE:
        .type           _ZN7cutlass13device_kernelIN5flash11enable_sm90INS1_16FlashAttnFwdSm90INS1_25CollectiveMainloopFwdSm90ILi2EN4cute5tupleIJNS5_1CILi1EEES8_S8_EEENS6_IJNS7_ILi128EEENS7_ILi64EEENS7_ILi256EEEEEELi256ENS_12float_e4m3_tEfNS_4arch4Sm90ELb0ELb1ELb1ELb1ELb0ELb1ELb0ELb1ELb1ELb0ELb0ELb0EEENS1_21CollectiveEpilogueFwdINS6_IJSA_SC_SB_EEES9_NS_10bfloat16_tESG_Li256ELb1ELb0ELb0ELb1EEENS1_36VarlenDynamicPersistentTileSchedulerILi128ELi64ELi256ELi128ELb0ELb0ELb1ELb1ELb0ELb1EEEEEEEEEvNT_6ParamsE,@function
        .size           _ZN7cutlass13device_kernelIN5flash11enable_sm90INS1_16FlashAttnFwdSm90INS1_25CollectiveMainloopFwdSm90ILi2EN4cute5tupleIJNS5_1CILi1EEES8_S8_EEENS6_IJNS7_ILi128EEENS7_ILi64EEENS7_ILi256EEEEEELi256ENS_12float_e4m3_tEfNS_4arch4Sm90ELb0ELb1ELb1ELb1ELb0ELb1ELb0ELb1ELb1ELb0ELb0ELb0EEENS1_21CollectiveEpilogueFwdINS6_IJSA_SC_SB_EEES9_NS_10bfloat16_tESG_Li256ELb1ELb0ELb0ELb1EEENS1_36VarlenDynamicPersistentTileSchedulerILi128ELi64ELi256ELi128ELb0ELb0ELb1ELb1ELb0ELb1EEEEEEEEEvNT_6ParamsE,(.L_x_12339 - _ZN7cutlass13device_kernelIN5flash11enable_sm90INS1_16FlashAttnFwdSm90INS1_25CollectiveMainloopFwdSm90ILi2EN4cute5tupleIJNS5_1CILi1EEES8_S8_EEENS6_IJNS7_ILi128EEENS7_ILi64EEENS7_ILi256EEEEEELi256ENS_12float_e4m3_tEfNS_4arch4Sm90ELb0ELb1ELb1ELb1ELb0ELb1ELb0ELb1ELb1ELb0ELb0ELb0EEENS1_21CollectiveEpilogueFwdINS6_IJSA_SC_SB_EEES9_NS_10bfloat16_tESG_Li256ELb1ELb0ELb0ELb1EEENS1_36VarlenDynamicPersistentTileSchedulerILi128ELi64ELi256ELi128ELb0ELb0ELb1ELb1ELb0ELb1EEEEEEEEEvNT_6ParamsE)
        .other          _ZN7cutlass13device_kernelIN5flash11enable_sm90INS1_16FlashAttnFwdSm90INS1_25CollectiveMainloopFwdSm90ILi2EN4cute5tupleIJNS5_1CILi1EEES8_S8_EEENS6_IJNS7_ILi128EEENS7_ILi64EEENS7_ILi256EEEEEELi256ENS_12float_e4m3_tEfNS_4arch4Sm90ELb0ELb1ELb1ELb1ELb0ELb1ELb0ELb1ELb1ELb0ELb0ELb0EEENS1_21CollectiveEpilogueFwdINS6_IJSA_SC_SB_EEES9_NS_10bfloat16_tESG_Li256ELb1ELb0ELb0ELb1EEENS1_36VarlenDynamicPersistentTileSchedulerILi128ELi64ELi256ELi128ELb0ELb0ELb1ELb1ELb0ELb1EEEEEEEEEvNT_6ParamsE,@"STO_CUDA_ENTRY STV_DEFAULT"
_ZN7cutlass13device_kernelIN5flash11enable_sm90INS1_16FlashAttnFwdSm90INS1_25CollectiveMainloopFwdSm90ILi2EN4cute5tupleIJNS5_1CILi1EEES8_S8_EEENS6_IJNS7_ILi128EEENS7_ILi64EEENS7_ILi256EEEEEELi256ENS_12float_e4m3_tEfNS_4arch4Sm90ELb0ELb1ELb1ELb1ELb0ELb1ELb0ELb1ELb1ELb0ELb0ELb0EEENS1_21CollectiveEpilogueFwdINS6_IJSA_SC_SB_EEES9_NS_10bfloat16_tESG_Li256ELb1ELb0ELb0ELb1EEENS1_36VarlenDynamicPersistentTileSchedulerILi128ELi64ELi256ELi128ELb0ELb0ELb1ELb1ELb0ELb1EEEEEEEEEvNT_6ParamsE:
        /* <DEDUP_REMOVED lines=27> */
.L_x_1201:
[----:B------:R-:W-:Y:S05]  /*01b0*/  BSYNC B0 ;  /* 0x0000000000007941 */ /* 0x000fea0003800000 */
.L_x_1200:
        /* <DEDUP_REMOVED lines=41> */
.L_x_1202:
        /* <DEDUP_REMOVED lines=22> */
.L_x_1203:
        /* <DEDUP_REMOVED lines=18> */
.L_x_1204:
        /* <DEDUP_REMOVED lines=22> */
.L_x_1205:
        /* <DEDUP_REMOVED lines=22> */
.L_x_1206:
        /* <DEDUP_REMOVED lines=8> */
.L_x_1209:
        /* <DEDUP_REMOVED lines=22> */
[----:B------:R-:W-:Y:S01]  /*0b70*/  CS2R R200, SRZ ;  /* 0x0000000000c87805 */ /* 0x000fe2000001ff00 */
[----:B------:R-:W-:Y:S01]  /*0b80*/  IMAD.MOV.U32 R194, RZ, RZ, RZ ;  /* 0x000000ffffc27224 */ /* 0x000fe200078e00ff */
[----:B------:R-:W-:Y:S01]  /*0b90*/  ULOP3.LUT UR45, UR40, 0x1, URZ, 0xfc, !UPT ;  /* 0x00000001282d7892 */ /* 0x000fe2000f8efc3f */
[----:B------:R-:W-:-:S08]  /*0ba0*/  UMOV UR43, URZ ;  /* 0x0000003f002b7c82 */ /* 0x000fd00008000000 */
[----:B------:R-:W-:Y:S01]  /*0bb0*/  UIADD3 UR44, UR44, 0x18000, URZ ;  /* 0x000180002c2c7890 */ /* 0x000fe2000fffe03f */
[----:B0-----:R-:W-:-:S05]  /*0bc0*/  VIADD R236, R0, 0xffffff80 ;  /* 0xffffff8000ec7836 */ /* 0x001fca0000000000 */
[----:B------:R-:W-:-:S04]  /*0bd0*/  SHF.R.S32.HI R3, RZ, 0x1f, R236 ;  /* 0x0000001fff037819 */ /* 0x000fc800000114ec */
[CC--:B------:R-:W-:Y:S02]  /*0be0*/  LEA.HI R5, R3.reuse, R236.reuse, RZ, 0x7 ;  /* 0x000000ec03057211 */ /* 0x0c0fe400078f38ff */
[-C--:B------:R-:W-:Y:S02]  /*0bf0*/  LEA.HI R0, R3, R236.reuse, RZ, 0x4 ;  /* 0x000000ec03007211 */ /* 0x080fe400078f20ff */
[----:B------:R-:W-:Y:S02]  /*0c00*/  LOP3.LUT R223, R5, 0xffffff80, RZ, 0xc0, !PT ;  /* 0xffffff8005df7812 */ /* 0x000fe400078ec0ff */
[----:B------:R-:W-:Y:S02]  /*0c10*/  LEA.HI R2, R3, R236, RZ, 0x5 ;  /* 0x000000ec03027211 */ /* 0x000fe400078f28ff */
[----:B------:R-:W-:Y:S01]  /*0c20*/  SHF.R.S32.HI R230, RZ, 0x7, R5 ;  /* 0x00000007ffe67819 */ /* 0x000fe20000011405 */
[----:B------:R-:W-:Y:S02]  /*0c30*/  IMAD.IADD R223, R236, 0x1, -R223 ;  /* 0x00000001ecdf7824 */ /* 0x000fe400078e0adf */
[----:B------:R-:W-:Y:S01]  /*0c40*/  IMAD.SHL.U32 R2, R2, 0x20, RZ ;  /* 0x0000002002027824 */ /* 0x000fe200078e00ff */
[----:B------:R-:W-:-:S02]  /*0c50*/  LEA.HI R5, R5, R230, RZ, 0x1 ;  /* 0x000000e605057211 */ /* 0x000fc400078f08ff */
[----:B------:R-:W-:Y:S02]  /*0c60*/  SHF.R.S32.HI R4, RZ, 0x1f, R223 ;  /* 0x0000001fff047819 */ /* 0x000fe400000114df */
[----:B------:R-:W-:Y:S02]  /*0c70*/  LOP3.LUT R2, R2, 0xfffffc00, RZ, 0xc0, !PT ;  /* 0xfffffc0002027812 */ /* 0x000fe400078ec0ff */
[CC--:B------:R-:W-:Y:S02]  /*0c80*/  LEA.HI R6, R4.reuse, R223.reuse, RZ, 0x2 ;  /* 0x000000df04067211 */ /* 0x0c0fe400078f10ff */
[----:B------:R-:W-:Y:S02]  /*0c90*/  LEA.HI R4, R4, R223, RZ, 0x5 ;  /* 0x000000df04047211 */ /* 0x000fe400078f28ff */
[--C-:B------:R-:W-:Y:S02]  /*0ca0*/  SHF.R.S32.HI R8, RZ, 0x2, R6.reuse ;  /* 0x00000002ff087819 */ /* 0x100fe40000011406 */
[----:B------:R-:W-:-:S02]  /*0cb0*/  SHF.R.S32.HI R7, RZ, 0x1f, R6 ;  /* 0x0000001fff077819 */ /* 0x000fc40000011406 */
[----:B------:R-:W-:Y:S02]  /*0cc0*/  SHF.R.S32.HI R4, RZ, 0x5, R4 ;  /* 0x00000005ff047819 */ /* 0x000fe40000011404 */
[----:B------:R-:W-:Y:S02]  /*0cd0*/  LEA.HI R7, R7, R8, RZ, 0x3 ;  /* 0x0000000807077211 */ /* 0x000fe400078f18ff */
[----:B------:R-:W-:Y:S02]  /*0ce0*/  LOP3.LUT R5, R5, 0x3fffffe, RZ, 0xc0, !PT ;  /* 0x03fffffe05057812 */ /* 0x000fe400078ec0ff */
[----:B------:R-:W-:Y:S02]  /*0cf0*/  LOP3.LUT R9, R7, 0xfffffff8, RZ, 0xc0, !PT ;  /* 0xfffffff807097812 */ /* 0x000fe400078ec0ff */
[----:B------:R-:W-:Y:S02]  /*0d00*/  LOP3.LUT R7, R0, 0x3fffff0, RZ, 0xc0, !PT ;  /* 0x03fffff000077812 */ /* 0x000fe400078ec0ff */
[----:B------:R-:W-:Y:S01]  /*0d10*/  IADD3 R5, R230, -R5, RZ ;  /* 0x80000005e6057210 */ /* 0x000fe20007ffe0ff */
[----:B------:R-:W-:Y:S01]  /*0d20*/  IMAD.IADD R11, R8, 0x1, -R9 ;  /* 0x00000001080b7824 */ /* 0x000fe200078e0a09 */
[----:B------:R-:W-:Y:S01]  /*0d30*/  SHF.R.S32.HI R9, RZ, 0x4, R0 ;  /* 0x00000004ff097819 */ /* 0x000fe20000011400 */
[----:B------:R-:W-:Y:S01]  /*0d40*/  IMAD.IADD R7, R236, 0x1, -R7 ;  /* 0x00000001ec077824 */ /* 0x000fe200078e0a07 */
[----:B------:R-:W-:Y:S01]  /*0d50*/  LOP3.LUT R196, R6, 0x7ffffffc, RZ, 0xc0, !PT ;  /* 0x7ffffffc06c47812 */ /* 0x000fe200078ec0ff */
[----:B------:R-:W-:Y:S01]  /*0d60*/  IMAD R4, R4, 0x10, R11 ;  /* 0x0000001004047824 */ /* 0x000fe200078e020b */
[----:B------:R-:W-:Y:S01]  /*0d70*/  LEA.HI R0, R0, R9, RZ, 0x1 ;  /* 0x0000000900007211 */ /* 0x000fe200078f08ff */
[----:B------:R-:W-:Y:S01]  /*0d80*/  IMAD R7, R7, 0x40, R2 ;  /* 0x0000004007077824 */ /* 0x000fe200078e0202 */
[----:B------:R-:W-:Y:S01]  /*0d90*/  IADD3 R196, R223, -R196, RZ ;  /* 0x800000c4dfc47210 */ /* 0x000fe20007ffe0ff */
[----:B------:R-:W-:Y:S01]  /*0da0*/  IMAD R227, R5, 0x40, R4 ;  /* 0x0000004005e37824 */ /* 0x000fe200078e0204 */
[----:B------:R-:W-:-:S05]  /*0db0*/  LOP3.LUT R0, R0, 0x1ffffffe, RZ, 0xc0, !PT ;  /* 0x1ffffffe00007812 */ /* 0x000fca00078ec0ff */
[----:B------:R-:W-:-:S04]  /*0dc0*/  IMAD.IADD R0, R9, 0x1, -R0 ;  /* 0x0000000109007824 */ /* 0x000fc800078e0a00 */
[----:B------:R-:W-:Y:S01]  /*0dd0*/  IMAD R235, R0, 0x8, R7 ;  /* 0x0000000800eb7824 */ /* 0x000fe200078e0207 */
[CC--:B------:R-:W-:Y:S02]  /*0de0*/  LEA.HI R0, R3.reuse, R236.reuse, RZ, 0x6 ;  /* 0x000000ec03007211 */ /* 0x0c0fe400078f30ff */
[----:B------:R-:W-:-:S03]  /*0df0*/  LEA.HI R3, R3, R236, RZ, 0x3 ;  /* 0x000000ec03037211 */ /* 0x000fc600078f18ff */
[----:B------:R-:W-:Y:S01]  /*0e00*/  IMAD.SHL.U32 R0, R0, 0x10, RZ ;  /* 0x0000001000007824 */ /* 0x000fe200078e00ff */
[----:B------:R-:W-:Y:S02]  /*0e10*/  SHF.R.S32.HI R18, RZ, 0x3, R3 ;  /* 0x00000003ff127819 */ /* 0x000fe40000011403 */
[----:B------:R-:W-:Y:S02]  /*0e20*/  LOP3.LUT R5, R3, 0xfffffff8, RZ, 0xc0, !PT ;  /* 0xfffffff803057812 */ /* 0x000fe400078ec0ff */
[C---:B------:R-:W-:Y:S01]  /*0e30*/  IADD3 R221, R18.reuse, 0x60, RZ ;  /* 0x0000006012dd7810 */ /* 0x040fe20007ffe0ff */
[----:B------:R-:W-:Y:S01]  /*0e40*/  VIADD R195, R18, 0x20 ;  /* 0x0000002012c37836 */ /* 0x000fe20000000000 */
[----:B------:R-:W-:Y:S01]  /*0e50*/  LOP3.LUT R213, R0, 0xfffffc00, RZ, 0xc0, !PT ;  /* 0xfffffc0000d57812 */ /* 0x000fe200078ec0ff */
[----:B------:R-:W-:Y:S01]  /*0e60*/  VIADD R222, R18, 0x40 ;  /* 0x0000004012de7836 */ /* 0x000fe20000000000 */
[----:B------:R-:W-:Y:S01]  /*0e70*/  SHF.R.S32.HI R2, RZ, 0x1f, R221 ;  /* 0x0000001fff027819 */ /* 0x000fe200000114dd */
[----:B------:R-:W-:Y:S01]  /*0e80*/  IMAD.IADD R218, R236, 0x1, -R5 ;  /* 0x00000001ecda7824 */ /* 0x000fe200078e0a05 */
[----:B------:R-:W-:Y:S01]  /*0e90*/  SHF.R.S32.HI R0, RZ, 0x1f, R195 ;  /* 0x0000001fff007819 */ /* 0x000fe200000114c3 */
[----:B------:R-:W-:Y:S01]  /*0ea0*/  IMAD.SHL.U32 R209, R18, 0x80, RZ ;  /* 0x0000008012d17824 */ /* 0x000fe200078e00ff */
[----:B------:R-:W-:Y:S01]  /*0eb0*/  SHF.R.S32.HI R3, RZ, 0x1f, R222 ;  /* 0x0000001fff037819 */ /* 0x000fe200000114de */
[----:B------:R-:W-:Y:S01]  /*0ec0*/  IMAD.SHL.U32 R208, R195, 0x80, RZ ;  /* 0x00000080c3d07824 */ /* 0x000fe200078e00ff */
[----:B------:R-:W-:Y:S01]  /*0ed0*/  LEA.HI R0, R0, R195, RZ, 0x3 ;  /* 0x000000c300007211 */ /* 0x000fe200078f18ff */
[----:B------:R-:W-:Y:S01]  /*0ee0*/  IMAD.SHL.U32 R229, R222, 0x80, RZ ;  /* 0x00000080dee57824 */ /* 0x000fe200078e00ff */
[----:B------:R-:W-:Y:S01]  /*0ef0*/  LEA.HI R3, R3, R222, RZ, 0x3 ;  /* 0x000000de03037211 */ /* 0x000fe200078f18ff */
[----:B------:R-:W-:Y:S01]  /*0f00*/  IMAD.SHL.U32 R228, R221, 0x80, RZ ;  /* 0x00000080dde47824 */ /* 0x000fe200078e00ff */
[----:B------:R-:W-:Y:S01]  /*0f10*/  LEA.HI R2, R2, R221, RZ, 0x3 ;  /* 0x000000dd02027211 */ /* 0x000fe200078f18ff */
[----:B------:R-:W-:Y:S01]  /*0f20*/  IMAD.SHL.U32 R192, R218, 0x10, RZ ;  /* 0x00000010dac07824 */ /* 0x000fe200078e00ff */
[----:B------:R-:W-:Y:S01]  /*0f30*/  LOP3.LUT R209, R209, 0x380, RZ, 0xc0, !PT ;  /* 0x00000380d1d17812 */ /* 0x000fe200078ec0ff */
[----:B------:R-:W-:Y:S01]  /*0f40*/  IMAD.SHL.U32 R0, R0, 0x80, RZ ;  /* 0x0000008000007824 */ /* 0x000fe200078e00ff */
[----:B------:R-:W-:Y:S01]  /*0f50*/  LOP3.LUT R208, R208, 0x380, RZ, 0xc0, !PT ;  /* 0x00000380d0d07812 */ /* 0x000fe200078ec0ff */
[----:B------:R-:W-:Y:S01]  /*0f60*/  IMAD.SHL.U32 R3, R3, 0x80, RZ ;  /* 0x0000008003037824 */ /* 0x000fe200078e00ff */
[----:B------:R-:W-:Y:S01]  /*0f70*/  LOP3.LUT R229, R229, 0x380, RZ, 0xc0, !PT ;  /* 0x00000380e5e57812 */ /* 0x000fe200078ec0ff */
[----:B------:R-:W-:Y:S01]  /*0f80*/  IMAD.SHL.U32 R232, R2, 0x80, RZ ;  /* 0x0000008002e87824 */ /* 0x000fe200078e00ff */
[----:B------:R-:W-:Y:S01]  /*0f90*/  LOP3.LUT R228, R228, 0x380, RZ, 0xc0, !PT ;  /* 0x00000380e4e47812 */ /* 0x000fe200078ec0ff */
[----:B------:R-:W-:Y:S01]  /*0fa0*/  IMAD.SHL.U32 R22, R218, 0x8, RZ ;  /* 0x00000008da167824 */ /* 0x000fe200078e00ff */
[----:B------:R-:W-:-:S02]  /*0fb0*/  LOP3.LUT R215, R209, 0x70, R192, 0xf8, !PT ;  /* 0x00000070d1d77812 */ /* 0x000fc400078ef8c0 */
[----:B------:R-:W-:Y:S01]  /*0fc0*/  SHF.R.U32.HI R212, RZ, 0x3, R209 ;  /* 0x00000003ffd47819 */ /* 0x000fe200000116d1 */
[----:B------:R-:W-:Y:S01]  /*0fd0*/  VIADD R199, R22, 0x40 ;  /* 0x0000004016c77836 */ /* 0x000fe20000000000 */
[----:B------:R-:W-:Y:S02]  /*0fe0*/  SHF.R.U32.HI R210, RZ, 0x3, R208 ;  /* 0x00000003ffd27819 */ /* 0x000fe400000116d0 */
[--C-:B------:R-:W-:Y:S02]  /*0ff0*/  LOP3.LUT R2, R208, 0x70, R192.reuse, 0xf8, !PT ;  /* 0x00000070d0027812 */ /* 0x100fe400078ef8c0 */
[--C-:B------:R-:W-:Y:S02]  /*1000*/  LOP3.LUT R4, R229, 0x70, R192.reuse, 0xf8, !PT ;  /* 0x00000070e5047812 */ /* 0x100fe400078ef8c0 */
[----:B------:R-:W-:Y:S02]  /*1010*/  SHF.R.U32.HI R233, RZ, 0x3, R229 ;  /* 0x00000003ffe97819 */ /* 0x000fe400000116e5 */
[----:B------:R-:W-:-:S02]  /*1020*/  LOP3.LUT R5, R228, 0x70, R192, 0xf8, !PT ;  /* 0x00000070e4057812 */ /* 0x000fc400078ef8c0 */
[----:B------:R-:W-:Y:S02]  /*1030*/  SHF.R.U32.HI R231, RZ, 0x3, R228 ;  /* 0x00000003ffe77819 */ /* 0x000fe400000116e4 */
[----:B------:R-:W-:Y:S02]  /*1040*/  LOP3.LUT R211, R0, 0xfffffc00, RZ, 0xc0, !PT ;  /* 0xfffffc0000d37812 */ /* 0x000fe400078ec0ff */
[----:B------:R-:W-:Y:S02]  /*1050*/  LOP3.LUT R234, R3, 0xfffffc00, RZ, 0xc0, !PT ;  /* 0xfffffc0003ea7812 */ /* 0x000fe400078ec0ff */
[----:B------:R-:W-:Y:S02]  /*1060*/  LOP3.LUT R232, R232, 0xfffffc00, RZ, 0xc0, !PT ;  /* 0xfffffc00e8e87812 */ /* 0x000fe400078ec0ff */
[----:B------:R-:W-:Y:S02]  /*1070*/  LOP3.LUT R215, R213, R215, R212, 0xf6, !PT ;  /* 0x000000d7d5d77212 */ /* 0x000fe400078ef6d4 */
[----:B------:R-:W-:-:S02]  /*1080*/  LOP3.LUT R3, R211, R2, R210, 0xf6, !PT ;  /* 0x00000002d3037212 */ /* 0x000fc400078ef6d2 */
[----:B------:R-:W-:Y:S01]  /*1090*/  LOP3.LUT R225, R234, R4, R233, 0xf6, !PT ;  /* 0x00000004eae17212 */ /* 0x000fe200078ef6e9 */
[----:B------:R-:W-:Y:S01]  /*10a0*/  IMAD.IADD R214, R16, 0x1, R215 ;  /* 0x0000000110d67824 */ /* 0x000fe200078e02d7 */
[----:B------:R-:W-:Y:S01]  /*10b0*/  LOP3.LUT R5, R232, R5, R231, 0xf6, !PT ;  /* 0x00000005e8057212 */ /* 0x000fe200078ef6e7 */
[C---:B------:R-:W-:Y:S01]  /*10c0*/  IMAD.IADD R226, R16.reuse, 0x1, R3 ;  /* 0x0000000110e27824 */ /* 0x040fe200078e0203 */
[----:B------:R-:W-:Y:S01]  /*10d0*/  SHF.R.S32.HI R19, RZ, 0x1f, R18 ;  /* 0x0000001fff137819 */ /* 0x000fe20000011412 */
[C---:B------:R-:W-:Y:S01]  /*10e0*/  IMAD.IADD R225, R16.reuse, 0x1, R225 ;  /* 0x0000000110e17824 */ /* 0x040fe200078e02e1 */
[----:B------:R-:W-:Y:S01]  /*10f0*/  SHF.R.S32.HI R216, RZ, 0x1f, R195 ;  /* 0x0000001fffd87819 */ /* 0x000fe200000114c3 */
[----:B------:R-:W-:Y:S01]  /*1100*/  IMAD.IADD R224, R16, 0x1, R5 ;  /* 0x0000000110e07824 */ /* 0x000fe200078e0205 */
[----:B------:R-:W-:Y:S02]  /*1110*/  SHF.R.S32.HI R193, RZ, 0x1f, R192 ;  /* 0x0000001fffc17819 */ /* 0x000fe400000114c0 */
[----:B------:R-:W-:-:S07]  /*1120*/  SHF.R.S32.HI R23, RZ, 0x1f, R22 ;  /* 0x0000001fff177819 */ /* 0x000fce0000011416 */
.L_x_1457:
[----:B------:R-:W-:Y:S05]  /*1130*/  YIELD ;  /* 0x0000000000007946 */ /* 0x000fea0003800000 */
[----:B------:R-:W-:Y:S01]  /*1140*/  ULDC.64 UR4, c[0x0][0xa28] ;  /* 0x00028a0000047ab9 */ /* 0x000fe20000000a00 */
[----:B0-2345:R-:W0:Y:S01]  /*1150*/  LDC.64 R4, c[0x0][0xa08] ;  /* 0x00028200ff047b82 */ /* 0x03de220000000a00 */
[----:B------:R-:W-:Y:S01]  /*1160*/  ISETP.NE.U32.AND P1, PT, RZ, UR4, PT ;  /* 0x00000004ff007c0c */ /* 0x000fe2000bf25070 */
[----:B------:R-:W-:Y:S02]  /*1170*/  IMAD.MOV.U32 R11, RZ, RZ, RZ ;  /* 0x000000ffff0b7224 */ /* 0x000fe400078e00ff */
[----:B------:R-:W-:Y:S01]  /*1180*/  IMAD.MOV.U32 R25, RZ, RZ, RZ ;  /* 0x000000ffff197224 */ /* 0x000fe200078e00ff */
[----:B------:R-:W-:Y:S01]  /*1190*/  ISETP.NE.AND.EX P1, PT, RZ, UR5, PT, P1 ;  /* 0x00000005ff007c0c */ /* 0x000fe2000bf25310 */
[----:B------:R-:W-:-:S02]  /*11a0*/  ULDC.64 UR4, c[0x0][0xa18] ;  /* 0x0002860000047ab9 */ /* 0x000fc40000000a00 */
[----:B------:R-:W-:-:S04]  /*11b0*/  ISETP.NE.U32.AND P2, PT, RZ, UR4, PT ;  /* 0x00000004ff007c0c */ /* 0x000fc8000bf45070 */
[----:B------:R-:W-:Y:S01]  /*11c0*/  ISETP.NE.AND.EX P2, PT, RZ, UR5, PT, P2 ;  /* 0x00000005ff007c0c */ /* 0x000fe2000bf45320 */
[----:B------:R-:W-:Y:S02]  /*11d0*/  ULDC.64 UR4, c[0x0][0xa08] ;  /* 0x0002820000047ab9 */ /* 0x000fe40000000a00 */
[----:B------:R-:W-:-:S03]  /*11e0*/  ISETP.NE.U32.AND P0, PT, RZ, UR4, PT ;  /* 0x00000004ff007c0c */ /* 0x000fc6000bf05070 */
[----:B------:R-:W1:Y:S01]  /*11f0*/  @P1 LDC.64 R2, c[0x0][0xa28] ;  /* 0x00028a00ff021b82 */ /* 0x000e620000000a00 */
[----:B------:R-:W-:Y:S01]  /*1200*/  ISETP.NE.AND.EX P0, PT, RZ, UR5, PT, P0 ;  /* 0x00000005ff007c0c */ /* 0x000fe2000bf05300 */
[----:B0-----:R-:W-:-:S06]  /*1210*/  IMAD.WIDE R8, R207, 0x4, R4 ;  /* 0x00000004cf087825 */ /* 0x001fcc00078e0204 */
[----:B------:R-:W0:Y:S01]  /*1220*/  @P2 LDC.64 R6, c[0x0][0xa18] ;  /* 0x00028600ff062b82 */ /* 0x000e220000000a00 */
[----:B------:R-:W-:Y:S02]  /*1230*/  ULDC UR4, c[0x0][0x288] ;  /* 0x0000a20000047ab9 */ /* 0x000fe40000000800 */
[----:B------:R-:W-:Y:S01]  /*1240*/  IMAD.U32 R198, RZ, RZ, UR4 ;  /* 0x00000004ffc67e24 */ /* 0x000fe2000f8e00ff */
[----:B------:R-:W-:Y:S02]  /*1250*/  ULDC.64 UR4, c[0x0][0x3f8] ;  /* 0x0000fe0000047ab9 */ /* 0x000fe40000000a00 */
[----:B------:R2:W5:Y:S01]  /*1260*/  @P0 LDG.E R25, desc[UR46][R8.64] ;  /* 0x0000002e08190981 */ /* 0x000562000c1e1900 */
[----:B-1----:R-:W-:-:S05]  /*1270*/  @P1 IMAD.WIDE R2, R207, 0x4, R2 ;  /* 0x00000004cf021825 */ /* 0x002fca00078e0202 */
[----:B------:R2:W5:Y:S01]  /*1280*/  @P1 LDG.E R11, desc[UR46][R2.64] ;  /* 0x0000002e020b1981 */ /* 0x000562000c1e1900 */
[----:B0-----:R-:W-:-:S05]  /*1290*/  @P2 IMAD.WIDE R4, R207, 0x4, R6 ;  /* 0x00000004cf042825 */ /* 0x001fca00078e0206 */
        /* <DEDUP_REMOVED lines=10> */
[----:B--2---:R-:W-:Y:S06]  /*1340*/  @P2 BRA `(.L_x_1211) ;  /* 0x0000000000242947 */ /* 0x004fec0003800000 */
        /* <DEDUP_REMOVED lines=8> */
[----:B--2---:R-:W-:-:S07]  /*13d0*/  IADD3 R198, -R198, R5, RZ ;  /* 0x00000005c6c67210 */ /* 0x004fce0007ffe1ff */
.L_x_1211:
[----:B------:R-:W-:Y:S01]  /*13e0*/  ULDC.64 UR4, c[0x0][0xa20] ;  /* 0x0002880000047ab9 */ /* 0x000fe20000000a00 */
[----:B------:R-:W-:Y:S01]  /*13f0*/  IMAD.MOV.U32 R220, RZ, RZ, R205 ;  /* 0x000000ffffdc7224 */ /* 0x000fe200078e00cd */
[----:B------:R-:W-:Y:S01]  /*1400*/  ISETP.NE.U32.AND P1, PT, RZ, UR4, PT ;  /* 0x00000004ff007c0c */ /* 0x000fe2000bf25070 */
[----:B------:R-:W-:Y:S02]  /*1410*/  IMAD.MOV.U32 R217, RZ, RZ, R206 ;  /* 0x000000ffffd97224 */ /* 0x000fe400078e00ce */
[----:B------:R-:W-:Y:S01]  /*1420*/  IMAD.MOV.U32 R219, RZ, RZ, R207 ;  /* 0x000000ffffdb7224 */ /* 0x000fe200078e00cf */
[----:B------:R-:W-:-:S13]  /*1430*/  ISETP.NE.AND.EX P1, PT, RZ, UR5, PT, P1 ;  /* 0x00000005ff007c0c */ /* 0x000fda000bf25310 */
[----:B------:R-:W-:Y:S05]  /*1440*/  @!P1 BRA `(.L_x_1212) ;  /* 0x0000000000109947 */ /* 0x000fea0003800000 */
[----:B------:R-:W0:Y:S02]  /*1450*/  LDC.64 R2, c[0x0][0xa20] ;  /* 0x00028800ff027b82 */ /* 0x000e240000000a00 */
[----:B0-----:R-:W-:-:S05]  /*1460*/  IMAD.WIDE R2, R207, 0x4, R2 ;  /* 0x00000004cf027825 */ /* 0x001fca00078e0202 */
[----:B------:R0:W5:Y:S01]  /*1470*/  LDG.E R24, desc[UR46][R2.64] ;  /* 0x0000002e02187981 */ /* 0x000162000c1e1900 */
[----:B------:R-:W-:Y:S05]  /*1480*/  BRA `(.L_x_1213) ;  /* 0x0000000000107947 */ /* 0x000fea0003800000 */
.L_x_1212:
[----:B------:R-:W-:Y:S05]  /*1490*/  @!P0 BRA `(.L_x_1213) ;  /* 0x00000000000c8947 */ /* 0x000fea0003800000 */
[----:B------:R-:W2:Y:S04]  /*14a0*/  LDG.E R3, desc[UR46][R8.64] ;  /* 0x0000002e08037981 */ /* 0x000ea8000c1e1900 */
[----:B------:R-:W2:Y:S02]  /*14b0*/  LDG.E R24, desc[UR46][R8.64+0x4] ;  /* 0x0000042e08187981 */ /* 0x000ea4000c1e1900 */
[----:B--2---:R-:W-:-:S07]  /*14c0*/  IMAD.IADD R24, R24, 0x1, -R3 ;  /* 0x0000000118187824 */ /* 0x004fce00078e0a03 */
.L_x_1213:
[----:B------:R-:W-:Y:S01]  /*14d0*/  ULDC.64 UR4, c[0x0][0xa10] ;  /* 0x0002840000047ab9 */ /* 0x000fe20000000a00 */
[----:B------:R-:W1:Y:S01]  /*14e0*/  LDC.64 R8, c[0x0][0x9e0] ;  /* 0x00027800ff087b82 */ /* 0x000e620000000a00 */
[----:B------:R-:W-:-:S04]  /*14f0*/  ISETP.NE.U32.AND P0, PT, RZ, UR4, PT ;  /* 0x00000004ff007c0c */ /* 0x000fc8000bf05070 */
[----:B------:R-:W-:Y:S01]  /*1500*/  ISETP.NE.AND.EX P0, PT, RZ, UR5, PT, P0 ;  /* 0x00000005ff007c0c */ /* 0x000fe2000bf05300 */
[----:B------:R-:W-:Y:S02]  /*1510*/  ULDC.64 UR4, c[0x0][0xa30] ;  /* 0x00028c0000047ab9 */ /* 0x000fe40000000a00 */
[----:B------:R-:W-:-:S04]  /*1520*/  ISETP.NE.U32.AND P1, PT, RZ, UR4, PT ;  /* 0x00000004ff007c0c */ /* 0x000fc8000bf25070 */
[----:B------:R-:W-:-:S06]  /*1530*/  ISETP.NE.AND.EX P1, PT, RZ, UR5, PT, P1 ;  /* 0x00000005ff007c0c */ /* 0x000fcc000bf25310 */
[----:B0-----:R-:W0:Y:S08]  /*1540*/  @P0 LDC.64 R2, c[0x0][0xa10] ;  /* 0x00028400ff020b82 */ /* 0x001e300000000a00 */
[----:B------:R-:W2:Y:S01]  /*1550*/  @P1 LDC.64 R4, c[0x0][0xa30] ;  /* 0x00028c00ff041b82 */ /* 0x000ea20000000a00 */
[----:B0-----:R-:W-:-:S05]  /*1560*/  @P0 IMAD.WIDE R2, R207, 0x4, R2 ;  /* 0x00000004cf020825 */ /* 0x001fca00078e0202 */
[----:B------:R-:W3:Y:S04]  /*1570*/  @P0 LDG.E R0, desc[UR46][R2.64] ;  /* 0x0000002e02000981 */ /* 0x000ee8000c1e1900 */
[----:B------:R-:W3:Y:S01]  /*1580*/  @P0 LDG.E R7, desc[UR46][R2.64+0x4] ;  /* 0x0000042e02070981 */ /* 0x000ee2000c1e1900 */
[----:B-----5:R-:W-:Y:S02]  /*1590*/  IMAD.MOV.U32 R27, RZ, RZ, R24 ;  /* 0x000000ffff1b7224 */ /* 0x020fe400078e0018 */
[----:B--2---:R-:W-:-:S04]  /*15a0*/  @P1 IMAD.WIDE R4, R207, 0x4, R4 ;  /* 0x00000004cf041825 */ /* 0x004fc800078e0204 */
[----:B------:R-:W-:Y:S01]  /*15b0*/  IMAD.IADD R11, R24, 0x1, -R11 ;  /* 0x00000001180b7824 */ /* 0x000fe200078e0a0b */
[----:B------:R0:W5:Y:S01]  /*15c0*/  @P1 LDG.E R27, desc[UR46][R4.64] ;  /* 0x0000002e041b1981 */ /* 0x000162000c1e1900 */
[----:B-1----:R-:W-:Y:S02]  /*15d0*/  ISETP.GE.AND P1, PT, R9, 0x1, PT ;  /* 0x000000010900780c */ /* 0x002fe40003f26270 */
[----:B------:R-:W-:Y:S01]  /*15e0*/  LEA R6, R205, 0x80, 0x7 ;  /* 0x00000080cd067811 */ /* 0x000fe200078e38ff */
[----:B---3--:R-:W-:-:S04]  /*15f0*/  @P0 IMAD.IADD R48, R7, 0x1, -R0 ;  /* 0x0000000107300824 */ /* 0x008fc800078e0a00 */
[----:B------:R-:W-:-:S04]  /*1600*/  IMAD.IADD R197, R11, 0x1, R48 ;  /* 0x000000010bc57824 */ /* 0x000fc800078e0230 */
[C---:B------:R-:W-:Y:S01]  /*1610*/  VIADD R0, R197.reuse, 0x3f ;  /* 0x0000003fc5007836 */ /* 0x040fe20000000000 */
[----:B------:R-:W-:-:S04]  /*1620*/  IADD3 R3, R197, R6, -R198 ;  /* 0x00000006c5037210 */ /* 0x000fc80007ffe8c6 */
[----:B------:R-:W-:-:S04]  /*1630*/  SHF.R.S32.HI R7, RZ, 0x1f, R0 ;  /* 0x0000001fff077819 */ /* 0x000fc80000011400 */
[----:B------:R-:W-:Y:S02]  /*1640*/  LEA.HI R7, R7, R0, RZ, 0x6 ;  /* 0x0000000007077211 */ /* 0x000fe400078f30ff */
[----:B------:R-:W-:Y:S02]  /*1650*/  IADD3 R0, R3, R8, RZ ;  /* 0x0000000803007210 */ /* 0x000fe40007ffe0ff */
[----:B------:R-:W-:Y:S01]  /*1660*/  SHF.R.S32.HI R56, RZ, 0x6, R7 ;  /* 0x00000006ff387819 */ /* 0x000fe20000011407 */
[----:B0-----:R-:W-:Y:S06]  /*1670*/  @!P1 BRA `(.L_x_1214) ;  /* 0x0000000000489947 */ /* 0x001fec0003800000 */
[C---:B------:R-:W-:Y:S01]  /*1680*/  ISETP.GT.AND P0, PT, R3.reuse, RZ, PT ;  /* 0x000000ff0300720c */ /* 0x040fe20003f04270 */
[----:B------:R-:W-:Y:S01]  /*1690*/  BSSY B0, `(.L_x_1215) ;  /* 0x000000e000007945 */ /* 0x000fe20003800000 */
[----:B------:R-:W-:-:S11]  /*16a0*/  VIADD R2, R3, 0xffffffff ;  /* 0xffffffff03027836 */ /* 0x000fd60000000000 */
        /* <DEDUP_REMOVED lines=8> */
.L_x_1216:
[----:B------:R-:W-:-:S13]  /*1730*/  ISETP.NE.AND P0, PT, R9, 0x1, PT ;  /* 0x000000010900780c */ /* 0x000fda0003f05270 */
[----:B------:R-:W0:Y:S02]  /*1740*/  @P0 LDC.64 R4, c[0x0][0x9e8] ;  /* 0x00027a00ff040b82 */ /* 0x000e240000000a00 */
[----:B0-----:R-:W-:-:S05]  /*1750*/  @P0 IMAD.HI.U32 R4, R2, R4, RZ ;  /* 0x0000000402040227 */ /* 0x001fca00078e00ff */
[----:B------:R-:W-:-:S07]  /*1760*/  @P0 SHF.R.U32.HI R2, RZ, R5, R4 ;  /* 0x00000005ff020219 */ /* 0x000fce0000011604 */
.L_x_1217:
[----:B------:R-:W-:Y:S05]  /*1770*/  BSYNC B0 ;  /* 0x0000000000007941 */ /* 0x000fea0003800000 */
.L_x_1215:
[----:B------:R-:W-:-:S05]  /*1780*/  IMAD R3, R2, R9, R9 ;  /* 0x0000000902037224 */ /* 0x000fca00078e0209 */
[----:B------:R-:W-:-:S07]  /*1790*/  VIMNMX R0, R0, R3, PT ;  /* 0x0000000300007248 */ /* 0x000fce0003fe0100 */
.L_x_1214:
[----:B------:R-:W-:Y:S01]  /*17a0*/  IMAD R2, R205, 0x80, -R198 ;  /* 0x00000080cd027824 */ /* 0x000fe200078e0ac6 */
[----:B------:R-:W-:-:S03]  /*17b0*/  ULDC UR4, c[0x0][0x9dc] ;  /* 0x0002770000047ab9 */ /* 0x000fc60000000800 */
[----:B------:R-:W-:-:S04]  /*17c0*/  IMAD.IADD R2, R197, 0x1, R2 ;  /* 0x00000001c5027824 */ /* 0x000fc800078e0202 */
[----:B------:R-:W-:Y:S01]  /*17d0*/  VIADD R3, R2, -UR4 ;  /* 0x8000000402037c36 */ /* 0x000fe20008000000 */
[----:B------:R-:W-:Y:S06]  /*17e0*/  @!P1 BRA `(.L_x_1218) ;  /* 0x0000000000449947 */ /* 0x000fec0003800000 */
[----:B------:R-:W-:Y:S01]  /*17f0*/  ISETP.GT.AND P0, PT, R2, -0x1, PT ;  /* 0xffffffff0200780c */ /* 0x000fe20003f04270 */
[----:B------:R-:W-:-:S12]  /*1800*/  BSSY B0, `(.L_x_1219) ;  /* 0x000000d000007945 */ /* 0x000fd80003800000 */
        /* <DEDUP_REMOVED lines=8> */
.L_x_1220:
[----:B------:R-:W-:-:S13]  /*1890*/  ISETP.NE.AND P0, PT, R9, 0x1, PT ;  /* 0x000000010900780c */ /* 0x000fda0003f05270 */
[----:B------:R-:W0:Y:S02]  /*18a0*/  @P0 LDC.64 R4, c[0x0][0x9e8] ;  /* 0x00027a00ff040b82 */ /* 0x000e240000000a00 */
[----:B0-----:R-:W-:-:S05]  /*18b0*/  @P0 IMAD.HI.U32 R4, R2, R4, RZ ;  /* 0x0000000402040227 */ /* 0x001fca00078e00ff */
[----:B------:R-:W-:-:S07]  /*18c0*/  @P0 SHF.R.U32.HI R2, RZ, R5, R4 ;  /* 0x00000005ff020219 */ /* 0x000fce0000011604 */
.L_x_1221:
[----:B------:R-:W-:Y:S05]  /*18d0*/  BSYNC B0 ;  /* 0x0000000000007941 */ /* 0x000fea0003800000 */
.L_x_1219:
[----:B------:R-:W-:-:S05]  /*18e0*/  IMAD R2, R2, R9, RZ ;  /* 0x0000000902027224 */ /* 0x000fca00078e02ff */
[----:B------:R-:W-:-:S07]  /*18f0*/  VIMNMX R3, R3, R2, !PT ;  /* 0x0000000203037248 */ /* 0x000fce0007fe0100 */
.L_x_1218:
[----:B------:R-:W-:Y:S01]  /*1900*/  VIADD R0, R0, 0x3f ;  /* 0x0000003f00007836 */ /* 0x000fe20000000000 */
[----:B------:R-:W-:-:S04]  /*1910*/  SHF.R.S32.HI R2, RZ, 0x1f, R3 ;  /* 0x0000001fff027819 */ /* 0x000fc80000011403 */
[----:B------:R-:W-:Y:S02]  /*1920*/  SHF.R.S32.HI R5, RZ, 0x1f, R0 ;  /* 0x0000001fff057819 */ /* 0x000fe40000011400 */
[----:B------:R-:W-:Y:S02]  /*1930*/  LEA.HI R2, R2, R3, RZ, 0x6 ;  /* 0x0000000302027211 */ /* 0x000fe400078f30ff */
[----:B------:R-:W-:Y:S02]  /*1940*/  LEA.HI R5, R5, R0, RZ, 0x6 ;  /* 0x0000000005057211 */ /* 0x000fe400078f30ff */
[----:B------:R-:W-:Y:S02]  /*1950*/  SHF.R.S32.HI R2, RZ, 0x6, R2 ;  /* 0x00000006ff027819 */ /* 0x000fe40000011402 */
[----:B------:R-:W-:Y:S02]  /*1960*/  SHF.R.S32.HI R5, RZ, 0x6, R5 ;  /* 0x00000006ff057819 */ /* 0x000fe40000011405 */
[----:B------:R-:W-:-:S02]  /*1970*/  VIMNMX R2, RZ, R2, !PT ;  /* 0x00000002ff027248 */ /* 0x000fc40007fe0100 */
[----:B------:R-:W-:-:S03]  /*1980*/  VIMNMX R5, R56, R5, PT ;  /* 0x0000000538057248 */ /* 0x000fc60003fe0100 */
[--C-:B------:R-:W-:Y:S02]  /*1990*/  IMAD R2, R2, 0x40, -R11.reuse ;  /* 0x0000004002027824 */ /* 0x100fe400078e0a0b */
[----:B------:R-:W-:-:S03]  /*19a0*/  IMAD R5, R5, 0x40, -R11 ;  /* 0x0000004005057824 */ /* 0x000fc600078e0a0b */
[----:B------:R-:W-:Y:S02]  /*19b0*/  VIMNMX R2, RZ, R2, !PT ;  /* 0x00000002ff027248 */ /* 0x000fe40007fe0100 */
[----:B------:R-:W-:Y:S02]  /*19c0*/  VIMNMX R5, R5, R48, PT ;  /* 0x0000003005057248 */ /* 0x000fe40003fe0100 */
[----:B------:R-:W-:Y:S02]  /*19d0*/  SHF.R.U32.HI R26, RZ, 0x6, R2 ;  /* 0x00000006ff1a7819 */ /* 0x000fe40000011602 */
[----:B------:R-:W-:Y:S02]  /*19e0*/  ISETP.GT.AND P0, PT, R5, R2, PT ;  /* 0x000000020500720c */ /* 0x000fe40003f04270 */
[----:B------:R-:W-:-:S11]  /*19f0*/  MOV R49, R26 ;  /* 0x0000001a00317202 */ /* 0x000fd60000000f00 */
[----:B------:R-:W-:-:S05]  /*1a00*/  @P0 VIADD R0, R5, 0x3f ;  /* 0x0000003f05000836 */ /* 0x000fca0000000000 */
[----:B------:R-:W-:-:S04]  /*1a10*/  @P0 SHF.R.S32.HI R3, RZ, 0x1f, R0 ;  /* 0x0000001fff030819 */ /* 0x000fc80000011400 */
[----:B------:R-:W-:-:S04]  /*1a20*/  @P0 LEA.HI R3, R3, R0, RZ, 0x6 ;  /* 0x0000000003030211 */ /* 0x000fc800078f30ff */
[----:B------:R-:W-:Y:S02]  /*1a30*/  @P0 SHF.R.S32.HI R49, RZ, 0x6, R3 ;  /* 0x00000006ff310819 */ /* 0x000fe40000011403 */
[----:B------:R-:W-:Y:S02]  /*1a40*/  PLOP3.LUT P0, PT, PT, PT, PT, 0x80, 0x0 ;  /* 0x000000000000781c */ /* 0x000fe40003f0f070 */
[----:B------:R-:W-:-:S13]  /*1a50*/  ISETP.GT.AND P1, PT, R49, R26, PT ;  /* 0x0000001a3100720c */ /* 0x000fda0003f24270 */
[----:B------:R-:W-:Y:S05]  /*1a60*/  @!P1 BRA `(.L_x_1222) ;  /* 0x0000005800349947 */ /* 0x000fea0003800000 */
        /* <DEDUP_REMOVED lines=12> */
[----:B------:R-:W-:Y:S01]  /*1b30*/  MOV R13, RZ ;  /* 0x000000ff000d7202 */ /* 0x000fe20000000f00 */
[----:B------:R-:W-:Y:S02]  /*1b40*/  IMAD.U32 R6, RZ, RZ, UR4 ;  /* 0x00000004ff067e24 */ /* 0x000fe4000f8e00ff */
[----:B------:R-:W-:-:S02]  /*1b50*/  IMAD.U32 R7, RZ, RZ, UR5 ;  /* 0x00000005ff077e24 */ /* 0x000fc4000f8e00ff */
[----:B------:R-:W-:Y:S02]  /*1b60*/  IMAD.U32 R11, RZ, RZ, UR7 ;  /* 0x00000007ff0b7e24 */ /* 0x000fe4000f8e00ff */
[----:B------:R-:W-:Y:S02]  /*1b70*/  IMAD.MOV.U32 R8, RZ, RZ, 0x70 ;  /* 0x00000070ff087424 */ /* 0x000fe400078e00ff */
[----:B0-----:R-:W-:-:S07]  /*1b80*/  IMAD.MOV.U32 R12, RZ, RZ, 0x1 ;  /* 0x00000001ff0c7424 */ /* 0x001fce00078e00ff */
[----:B------:R-:W-:-:S07]  /*1b90*/  LEPC R20, `(.L_x_1224) ;  /* 0x000000001014794e */ /* 0x000fce0000000000 */
[----:B-1---5:R-:W-:Y:S05]  /*1ba0*/  CALL.ABS.NOINC R2 ;  /* 0x0000000002007343 */ /* 0x022fea0003c00000 */
.L_x_1224:
[----:B------:R-:W-:Y:S05]  /*1bb0*/  BSYNC B6 ;  /* 0x0000000000067941 */ /* 0x000fea0003800000 */
.L_x_1223:
        /* <DEDUP_REMOVED lines=20> */
.L_x_1226:
[----:B------:R-:W-:Y:S05]  /*1d00*/  BSYNC B6 ;  /* 0x0000000000067941 */ /* 0x000fea0003800000 */
.L_x_1225:
[----:B------:R-:W-:Y:S01]  /*1d10*/  ULDC.64 UR4, c[0x0][0x9f8] ;  /* 0x00027e0000047ab9 */ /* 0x000fe20000000a00 */
[----:B------:R-:W-:Y:S01]  /*1d20*/  IMAD.MOV.U32 R4, RZ, RZ, R207 ;  /* 0x000000ffff047224 */ /* 0x000fe200078e00cf */
[----:B------:R-:W-:Y:S01]  /*1d30*/  ISETP.NE.U32.AND P0, PT, RZ, UR4, PT ;  /* 0x00000004ff007c0c */ /* 0x000fe2000bf05070 */
[----:B------:R-:W0:Y:S08]  /*1d40*/  LDC R0, c[0x0][0x428] ;  /* 0x00010a00ff007b82 */ /* 0x000e300000000800 */
[----:B------:R-:W1:Y:S01]  /*1d50*/  LDC.64 R66, c[0x0][0x2f0] ;  /* 0x0000bc00ff427b82 */ /* 0x000e620000000a00 */
[----:B------:R-:W-:Y:S01]  /*1d60*/  ISETP.NE.AND.EX P0, PT, RZ, UR5, PT, P0 ;  /* 0x00000005ff007c0c */ /* 0x000fe2000bf05300 */
[----:B------:R-:W2:Y:S01]  /*1d70*/  S2R R21, SR_TID.X ;  /* 0x0000000000157919 */ /* 0x000ea20000002100 */
[----:B------:R-:W-:Y:S01]  /*1d80*/  IMAD.IADD R47, R25, 0x1, R24 ;  /* 0x00000001192f7824 */ /* 0x000fe200078e0218 */
[----:B------:R-:W-:Y:S01]  /*1d90*/  ULDC.64 UR6, c[0x0][0xa08] ;  /* 0x0002820000067ab9 */ /* 0x000fe20000000a00 */
[----:B------:R-:W-:-:S03]  /*1da0*/  ULDC.64 UR4, c[0x0][0x2f8] ;  /* 0x0000be0000047ab9 */ /* 0x000fc60000000a00 */
[----:B------:R-:W3:Y:S08]  /*1db0*/  LDC.64 R70, c[0x0][0x3e8] ;  /* 0x0000fa00ff467b82 */ /* 0x000ef00000000a00 */
[----:B------:R-:W4:Y:S08]  /*1dc0*/  @P0 LDC.64 R2, c[0x0][0x9f8] ;  /* 0x00027e00ff020b82 */ /* 0x000f300000000a00 */
[----:B------:R-:W3:Y:S08]  /*1dd0*/  LDC R13, c[0x0][0x3d4] ;  /* 0x0000f500ff0d7b82 */ /* 0x000ef00000000800 */
[----:B------:R-:W3:Y:S01]  /*1de0*/  LDC.64 R74, c[0x0][0x3d8] ;  /* 0x0000f600ff4a7b82 */ /* 0x000ee20000000a00 */
[----:B----4-:R-:W-:-:S05]  /*1df0*/  @P0 IMAD.WIDE R2, R207, 0x4, R2 ;  /* 0x00000004cf020825 */ /* 0x010fca00078e0202 */
[----:B------:R4:W3:Y:S01]  /*1e00*/  @P0 LDG.E R4, desc[UR46][R2.64] ;  /* 0x0000002e02040981 */ /* 0x0008e2000c1e1900 */
[----:B0-----:R-:W-:Y:S01]  /*1e10*/  ISETP.NE.AND P0, PT, R0, 0x1, PT ;  /* 0x000000010000780c */ /* 0x001fe20003f05270 */
[-C--:B-1----:R-:W-:Y:S01]  /*1e20*/  IMAD.WIDE.U32 R60, R18, R66.reuse, R192 ;  /* 0x00000042123c7225 */ /* 0x082fe200078e00c0 */
[----:B------:R-:W-:Y:S02]  /*1e30*/  SHF.R.S32.HI R15, RZ, 0x1f, R47 ;  /* 0x0000001fff0f7819 */ /* 0x000fe4000001142f */
[----:B--2---:R-:W-:Y:S01]  /*1e40*/  SHF.R.U32.HI R28, RZ, 0x7, R21 ;  /* 0x00000007ff1c7819 */ /* 0x004fe20000011615 */
[----:B------:R-:W-:Y:S01]  /*1e50*/  VIADD R100, R192, 0x80 ;  /* 0x00000080c0647836 */ /* 0x000fe20000000000 */
[----:B------:R-:W-:Y:S01]  /*1e60*/  IADD3 R46, P1, R18, R47, RZ ;  /* 0x0000002f122e7210 */ /* 0x000fe20007f3e0ff */
[-C--:B------:R-:W-:Y:S01]  /*1e70*/  IMAD R6, R15, R66.reuse, RZ ;  /* 0x000000420f067224 */ /* 0x080fe200078e02ff */
[----:B------:R-:W-:Y:S01]  /*1e80*/  ISETP.NE.AND P6, PT, R28, 0x1, PT ;  /* 0x000000011c00780c */ /* 0x000fe20003fc5270 */
[----:B----4-:R-:W-:Y:S01]  /*1e90*/  IMAD.WIDE.U32 R2, R47, R66, RZ ;  /* 0x000000422f027225 */ /* 0x010fe200078e00ff */
[----:B------:R-:W-:-:S02]  /*1ea0*/  SHF.L.U64.HI R63, R66, 0x5, R67 ;  /* 0x00000005423f7819 */ /* 0x000fc40000010243 */
[----:B---3--:R-:W-:Y:S01]  /*1eb0*/  SHF.L.U64.HI R68, R70, 0x6, R71 ;  /* 0x0000000646447819 */ /* 0x008fe20000010247 */
[----:B------:R-:W0:Y:S01]  /*1ec0*/  @P0 LDC R5, c[0x0][0x42c] ;  /* 0x00010b00ff050b82 */ /* 0x000e220000000800 */
[----:B------:R-:W-:Y:S01]  /*1ed0*/  IMAD.SHL.U32 R65, R66, 0x40, RZ ;  /* 0x0000004042417824 */ /* 0x000fe200078e00ff */
[----:B------:R-:W-:Y:S01]  /*1ee0*/  SHF.L.U64.HI R72, R74, 0x6, R75 ;  /* 0x000000064a487819 */ /* 0x000fe2000001024b */
[----:B------:R-:W-:Y:S01]  /*1ef0*/  IMAD.SHL.U32 R69, R70, 0x20, RZ ;  /* 0x0000002046457824 */ /* 0x000fe200078e00ff */
[----:B------:R-:W-:Y:S01]  /*1f00*/  SHF.L.U32 R73, R74, 0x5, RZ ;  /* 0x000000054a497819 */ /* 0x000fe200000006ff */
[----:B------:R-:W-:-:S03]  /*1f10*/  IMAD.SHL.U32 R76, R13, 0x2, RZ ;  /* 0x000000020d4c7824 */ /* 0x000fc600078e00ff */
[----:B------:R-:W1:Y:S01]  /*1f20*/  @P0 LDC R7, c[0x0][0x430] ;  /* 0x00010c00ff070b82 */ /* 0x000e620000000800 */
[----:B0-----:R-:W-:-:S04]  /*1f30*/  @P0 IMAD.HI.U32 R0, R206, R5, RZ ;  /* 0x00000005ce000227 */ /* 0x001fc800078e00ff */
[----:B------:R-:W-:Y:S01]  /*1f40*/  IMAD.MOV.U32 R5, RZ, RZ, R206 ;  /* 0x000000ffff057224 */ /* 0x000fe200078e00ce */
[----:B-1----:R-:W-:Y:S01]  /*1f50*/  @P0 SHF.R.U32.HI R5, RZ, R7, R0 ;  /* 0x00000007ff050219 */ /* 0x002fe20000011600 */
[----:B------:R-:W-:Y:S01]  /*1f60*/  IMAD R7, R47, R67, R6 ;  /* 0x000000432f077224 */ /* 0x000fe200078e0206 */
[----:B------:R-:W-:Y:S01]  /*1f70*/  ISETP.NE.U32.AND P0, PT, RZ, UR6, PT ;  /* 0x00000006ff007c0c */ /* 0x000fe2000bf05070 */
[----:B------:R-:W-:Y:S01]  /*1f80*/  IMAD.X R47, R19, 0x1, R15, P1 ;  /* 0x00000001132f7824 */ /* 0x000fe200008e060f */
[----:B------:R-:W-:Y:S01]  /*1f90*/  SHF.R.S32.HI R8, RZ, 0x1f, R5 ;  /* 0x0000001fff087819 */ /* 0x000fe20000011405 */
[----:B------:R-:W-:Y:S01]  /*1fa0*/  IMAD.IADD R3, R3, 0x1, R7 ;  /* 0x0000000103037824 */ /* 0x000fe200078e0207 */
[----:B------:R-:W-:-:S03]  /*1fb0*/  ISETP.NE.AND.EX P0, PT, RZ, UR7, PT, P0 ;  /* 0x00000007ff007c0c */ /* 0x000fc6000bf05300 */
[----:B------:R-:W-:Y:S02]  /*1fc0*/  IMAD R6, R8, UR4, RZ ;  /* 0x0000000408067c24 */ /* 0x000fe4000f8e02ff */
[----:B------:R-:W-:-:S04]  /*1fd0*/  IMAD.WIDE.U32 R2, R5, UR4, R2 ;  /* 0x0000000405027c25 */ /* 0x000fc8000f8e0002 */
[----:B------:R-:W-:Y:S01]  /*1fe0*/  IMAD R7, R5, UR5, R6 ;  /* 0x0000000505077c24 */ /* 0x000fe2000f8e0206 */
[----:B------:R-:W-:Y:S01]  /*1ff0*/  ULDC.64 UR4, c[0x0][0x300] ;  /* 0x0000c00000047ab9 */ /* 0x000fe20000000a00 */
[----:B------:R-:W-:Y:S02]  /*2000*/  IMAD R6, R19, R70, RZ ;  /* 0x0000004613067224 */ /* 0x000fe400078e02ff */
[----:B------:R-:W-:Y:S01]  /*2010*/  IMAD.IADD R3, R3, 0x1, R7 ;  /* 0x0000000103037824 */ /* 0x000fe200078e0207 */
[----:B------:R-:W-:Y:S02]  /*2020*/  SHF.R.S32.HI R0, RZ, 0x1f, R4 ;  /* 0x0000001fff007819 */ /* 0x000fe40000011404 */
[----:B------:R-:W-:Y:S02]  /*2030*/  SEL R25, R4, RZ, !P0 ;  /* 0x000000ff04197207 */ /* 0x000fe40004000000 */
[----:B------:R-:W-:-:S03]  /*2040*/  SEL R10, R0, RZ, !P0 ;  /* 0x000000ff000a7207 */ /* 0x000fc60004000000 */
[----:B------:R-:W-:-:S04]  /*2050*/  IMAD.WIDE.U32 R40, R25, UR4, R2 ;  /* 0x0000000419287c25 */ /* 0x000fc8000f8e0002 */
[----:B------:R-:W-:Y:S01]  /*2060*/  IMAD R0, R10, UR4, RZ ;  /* 0x000000040a007c24 */ /* 0x000fe2000f8e02ff */
[----:B------:R-:W-:-:S03]  /*2070*/  IADD3 R57, P0, R40, R60, RZ ;  /* 0x0000003c28397210 */ /* 0x000fc60007f1e0ff */
[----:B------:R-:W-:Y:S01]  /*2080*/  IMAD R7, R25, UR5, R0 ;  /* 0x0000000519077c24 */ /* 0x000fe2000f8e0200 */
[----:B------:R-:W-:Y:S05]  /*2090*/  @!P6 WARPSYNC.ALL ;  /* 0x000000000000e948 */ /* 0x000fea0003800000 */
[----:B------:R-:W-:Y:S01]  /*20a0*/  ULDC.64 UR4, c[0x0][0x320] ;  /* 0x0000c80000047ab9 */ /* 0x000fe20000000a00 */
[----:B------:R-:W-:Y:S02]  /*20b0*/  IMAD R0, R19, R66, RZ ;  /* 0x0000004213007224 */ /* 0x000fe400078e02ff */
[----:B------:R-:W-:Y:S02]  /*20c0*/  IMAD R2, R8, UR4, RZ ;  /* 0x0000000408027c24 */ /* 0x000fe4000f8e02ff */
[----:B------:R-:W-:-:S02]  /*20d0*/  IMAD R3, R18, R67, R0 ;  /* 0x0000004312037224 */ /* 0x000fc400078e0200 */
[----:B------:R-:W-:Y:S02]  /*20e0*/  IMAD R9, R5, UR5, R2 ;  /* 0x0000000505097c24 */ /* 0x000fe4000f8e0202 */
[----:B------:R-:W-:Y:S02]  /*20f0*/  IMAD.IADD R0, R41, 0x1, R7 ;  /* 0x0000000129007824 */ /* 0x000fe400078e0207 */
[----:B------:R-:W-:Y:S01]  /*2100*/  IMAD.WIDE.U32 R4, R5, UR4, R192 ;  /* 0x0000000405047c25 */ /* 0x000fe2000f8e00c0 */
[----:B------:R-:W-:Y:S02]  /*2110*/  ULDC.64 UR4, c[0x0][0x328] ;  /* 0x0000ca0000047ab9 */ /* 0x000fe40000000a00 */
[----:B------:R-:W-:Y:S01]  /*2120*/  IADD3.X R60, R0, R61, R3, P0, !PT ;  /* 0x0000003d003c7210 */ /* 0x000fe200007fe403 */
[----:B------:R-:W-:Y:S01]  /*2130*/  IMAD.IADD R5, R5, 0x1, R9 ;  /* 0x0000000105057824 */ /* 0x000fe200078e0209 */
[----:B------:R-:W-:Y:S01]  /*2140*/  @!P6 BAR.SYNC.DEFER_BLOCKING 0x9, 0x100 ;  /* 0x024400000000eb1d */ /* 0x000fe20000010000 */
[----:B------:R-:W-:Y:S01]  /*2150*/  IMAD.WIDE.U32 R2, R18, R70, R22 ;  /* 0x0000004612027225 */ /* 0x000fe200078e0016 */
[----:B------:R-:W-:-:S02]  /*2160*/  ISETP.GE.AND P0, PT, R192, R13, PT ;  /* 0x0000000dc000720c */ /* 0x000fc40003f06270 */
[----:B------:R-:W-:Y:S01]  /*2170*/  SHF.L.U64.HI R61, R66, 0x6, R67 ;  /* 0x00000006423d7819 */ /* 0x000fe20000010243 */
[----:B------:R-:W-:Y:S01]  /*2180*/  IMAD R9, R18, R71, R6 ;  /* 0x0000004712097224 */ /* 0x000fe200078e0206 */
[----:B------:R-:W-:Y:S01]  /*2190*/  SHF.L.U64.HI R67, R70, 0x5, R71 ;  /* 0x0000000546437819 */ /* 0x000fe20000010247 */
[----:B------:R-:W-:Y:S02]  /*21a0*/  IMAD R8, R10, UR4, RZ ;  /* 0x000000040a087c24 */ /* 0x000fe4000f8e02ff */
[----:B------:R-:W-:Y:S01]  /*21b0*/  IMAD.IADD R21, R3, 0x1, R9 ;  /* 0x0000000103157824 */ /* 0x000fe200078e0209 */
[----:B------:R-:W-:Y:S01]  /*21c0*/  SEL R3, R13, RZ, P0 ;  /* 0x000000ff0d037207 */ /* 0x000fe20000000000 */
[----:B------:R-:W-:-:S04]  /*21d0*/  IMAD.WIDE.U32 R6, R18, R70, R192 ;  /* 0x0000004612067225 */ /* 0x000fc800078e00c0 */
[----:B------:R-:W-:Y:S01]  /*21e0*/  IMAD R83, R25, UR5, R8 ;  /* 0x0000000519537c24 */ /* 0x000fe2000f8e0208 */
[----:B------:R-:W-:Y:S01]  /*21f0*/  IADD3 R8, R192, R3, RZ ;  /* 0x00000003c0087210 */ /* 0x000fe20007ffe0ff */
[----:B------:R-:W-:Y:S02]  /*2200*/  IMAD.IADD R7, R9, 0x1, R7 ;  /* 0x0000000109077824 */ /* 0x000fe400078e0207 */
[----:B------:R-:W-:Y:S01]  /*2210*/  IMAD.WIDE.U32 R24, R25, UR4, R4 ;  /* 0x0000000419187c25 */ /* 0x000fe2000f8e0004 */
[----:B------:R-:W-:Y:S01]  /*2220*/  SHF.R.S32.HI R9, RZ, 0x1f, R8 ;  /* 0x0000001fff097819 */ /* 0x000fe20000011408 */
[----:B------:R-:W-:Y:S02]  /*2230*/  ULDC UR4, c[0x0][0x2e4] ;  /* 0x0000b90000047ab9 */ /* 0x000fe40000000800 */
[----:B------:R-:W-:Y:S01]  /*2240*/  IMAD R4, R19, R74, RZ ;  /* 0x0000004a13047224 */ /* 0x000fe200078e02ff */
[CC--:B------:R-:W-:Y:S01]  /*2250*/  LEA.HI R10, R9.reuse, R8.reuse, RZ, 0x7 ;  /* 0x00000008090a7211 */ /* 0x0c0fe200078f38ff */
[----:B------:R-:W-:Y:S01]  /*2260*/  IMAD.MOV.U32 R20, RZ, RZ, R2 ;  /* 0x000000ffff147224 */ /* 0x000fe200078e0002 */
[----:B------:R-:W-:Y:S01]  /*2270*/  LEA.HI R8, R9, R8, RZ, 0x4 ;  /* 0x0000000809087211 */ /* 0x000fe200078f20ff */
[----:B------:R-:W-:Y:S01]  /*2280*/  IMAD.WIDE.U32 R2, R18, R74, R22 ;  /* 0x0000004a12027225 */ /* 0x000fe200078e0016 */
[----:B------:R-:W-:-:S02]  /*2290*/  ISETP.GE.AND P1, PT, R192, UR4, PT ;  /* 0x00000004c0007c0c */ /* 0x000fc4000bf26270 */
[----:B------:R-:W-:Y:S01]  /*22a0*/  LOP3.LUT R9, R208, 0x70, R8, 0xf8, !PT ;  /* 0x00000070d0097812 */ /* 0x000fe200078ef808 */
[----:B------:R-:W-:Y:S01]  /*22b0*/  IMAD R11, R18, R75, R4 ;  /* 0x0000004b120b7224 */ /* 0x000fe200078e0204 */
[----:B------:R-:W-:Y:S01]  /*22c0*/  LOP3.LUT R77, R8, 0xfffffff0, RZ, 0xc0, !PT ;  /* 0xfffffff0084d7812 */ /* 0x000fe200078ec0ff */
[----:B------:R-:W-:Y:S01]  /*22d0*/  IMAD.WIDE.U32 R4, R18, R74, R192 ;  /* 0x0000004a12047225 */ /* 0x000fe200078e00c0 */
[----:B------:R-:W-:Y:S02]  /*22e0*/  LOP3.LUT R9, R9, R210, RZ, 0x3c, !PT ;  /* 0x000000d209097212 */ /* 0x000fe400078e3cff */
[----:B------:R-:W-:Y:S01]  /*22f0*/  ISETP.GE.AND P2, PT, R100, UR4, PT ;  /* 0x0000000464007c0c */ /* 0x000fe2000bf46270 */
[----:B------:R-:W-:Y:S01]  /*2300*/  IMAD.IADD R43, R3, 0x1, R11 ;  /* 0x00000001032b7824 */ /* 0x000fe200078e020b */
[--C-:B------:R-:W-:Y:S01]  /*2310*/  LOP3.LUT R3, R209, 0x70, R8.reuse, 0xf8, !PT ;  /* 0x00000070d1037812 */ /* 0x100fe200078ef808 */
[----:B------:R-:W-:Y:S01]  /*2320*/  IMAD.SHL.U32 R10, R10, 0x40, RZ ;  /* 0x000000400a0a7824 */ /* 0x000fe200078e00ff */
[----:B------:R-:W-:Y:S01]  /*2330*/  SHF.R.S32.HI R79, RZ, 0x4, R8 ;  /* 0x00000004ff4f7819 */ /* 0x000fe20000011408 */
[----:B------:R-:W-:Y:S01]  /*2340*/  IMAD.IADD R5, R11, 0x1, R5 ;  /* 0x000000010b057824 */ /* 0x000fe200078e0205 */
[----:B-----5:R-:W-:Y:S01]  /*2350*/  SHF.R.S32.HI R11, RZ, 0x1f, R27 ;  /* 0x0000001fff0b7819 */ /* 0x020fe2000001141b */
[----:B------:R-:W-:Y:S01]  /*2360*/  IMAD.MOV.U32 R42, RZ, RZ, R2 ;  /* 0x000000ffff2a7224 */ /* 0x000fe200078e0002 */
[----:B------:R-:W-:Y:S01]  /*2370*/  LOP3.LUT R10, R10, 0xffffe000, RZ, 0xc0, !PT ;  /* 0xffffe0000a0a7812 */ /* 0x000fe200078ec0ff */
[----:B------:R-:W-:Y:S01]  /*2380*/  IMAD.WIDE.U32 R20, R27, R70, R20 ;  /* 0x000000461b147225 */ /* 0x000fe200078e0014 */
[----:B------:R-:W-:-:S02]  /*2390*/  LOP3.LUT R3, R3, R212, RZ, 0x3c, !PT ;  /* 0x000000d403037212 */ /* 0x000fc400078e3cff */
[----:B------:R-:W-:Y:S01]  /*23a0*/  IADD3 R64, R9, R10, R211 ;  /* 0x0000000a09407210 */ /* 0x000fe20007ffe0d3 */
[----:B------:R-:W-:Y:S01]  /*23b0*/  IMAD R2, R11, R70, RZ ;  /* 0x000000460b027224 */ /* 0x000fe200078e02ff */
[----:B------:R-:W-:Y:S01]  /*23c0*/  IADD3 R62, R3, R10, R213 ;  /* 0x0000000a033e7210 */ /* 0x000fe20007ffe0d5 */
[----:B------:R-:W-:Y:S01]  /*23d0*/  IMAD R10, R11, R74, RZ ;  /* 0x0000004a0b0a7224 */ /* 0x000fe200078e02ff */
[----:B------:R-:W-:Y:S01]  /*23e0*/  SHF.R.S32.HI R81, RZ, 0x1f, R77 ;  /* 0x0000001fff517819 */ /* 0x000fe2000001144d */
[C---:B------:R-:W-:Y:S01]  /*23f0*/  IMAD R9, R27.reuse, R71, R2 ;  /* 0x000000471b097224 */ /* 0x040fe200078e0202 */
[----:B------:R-:W-:Y:S01]  /*2400*/  SHF.L.U64.HI R71, R74, 0x5, R75 ;  /* 0x000000054a477819 */ /* 0x000fe2000001024b */
[----:B------:R-:W-:Y:S01]  /*2410*/  IMAD.WIDE.U32 R2, R27, R70, R6 ;  /* 0x000000461b027225 */ /* 0x000fe200078e0006 */
[----:B------:R-:W-:-:S03]  /*2420*/  IADD3 R83, R25, R83, RZ ;  /* 0x0000005319537210 */ /* 0x000fc60007ffe0ff */
[C---:B------:R-:W-:Y:S02]  /*2430*/  IMAD R7, R27.reuse, R75, R10 ;  /* 0x0000004b1b077224 */ /* 0x040fe400078e020a */
[----:B------:R-:W-:-:S04]  /*2440*/  IMAD.WIDE.U32 R42, R27, R74, R42 ;  /* 0x0000004a1b2a7225 */ /* 0x000fc800078e002a */
[----:B------:R-:W-:-:S04]  /*2450*/  IMAD.WIDE.U32 R44, R27, R74, R4 ;  /* 0x0000004a1b2c7225 */ /* 0x000fc800078e0004 */
[----:B------:R-:W-:Y:S02]  /*2460*/  IMAD.SHL.U32 R66, R66, 0x20, RZ ;  /* 0x0000002042427824 */ /* 0x000fe400078e00ff */
[----:B------:R-:W-:Y:S02]  /*2470*/  IMAD.SHL.U32 R70, R70, 0x40, RZ ;  /* 0x0000004046467824 */ /* 0x000fe400078e00ff */
[----:B------:R-:W-:Y:S02]  /*2480*/  IMAD.SHL.U32 R74, R74, 0x40, RZ ;  /* 0x000000404a4a7824 */ /* 0x000fe400078e00ff */
[----:B------:R-:W-:Y:S02]  /*2490*/  VIADD R75, R28, 0x8 ;  /* 0x000000081c4b7836 */ /* 0x000fe40000000000 */
[----:B------:R-:W-:Y:S02]  /*24a0*/  IMAD.IADD R78, R21, 0x1, R9 ;  /* 0x00000001154e7824 */ /* 0x000fe400078e0209 */
[----:B------:R-:W-:-:S02]  /*24b0*/  IMAD.IADD R80, R9, 0x1, R3 ;  /* 0x0000000109507824 */ /* 0x000fc400078e0203 */
[----:B------:R-:W-:Y:S02]  /*24c0*/  IMAD.IADD R82, R43, 0x1, R7 ;  /* 0x000000012b527824 */ /* 0x000fe400078e0207 */
[----:B------:R-:W-:-:S07]  /*24d0*/  IMAD.IADD R84, R7, 0x1, R45 ;  /* 0x0000000107547824 */ /* 0x000fce00078e022d */
.L_x_1274:
[----:B------:R-:W0:Y:S01]  /*24e0*/  LDC.64 R50, c[0x0][0x2d8] ;  /* 0x0000b600ff327b82 */ /* 0x000e220000000a00 */
[----:B------:R-:W-:Y:S01]  /*24f0*/  VIADD R49, R49, 0xffffffff ;  /* 0xffffffff31317836 */ /* 0x000fe20000000000 */
[----:B------:R-:W-:Y:S05]  /*2500*/  YIELD ;  /* 0x0000000000007946 */ /* 0x000fea0003800000 */
[----:B--23--:R-:W-:Y:S01]  /*2510*/  SHF.R.S32.HI R11, RZ, 0x1f, R49 ;  /* 0x0000001fff0b7819 */ /* 0x00cfe20000011431 */
[----:B------:R-:W1:Y:S01]  /*2520*/  LDC R37, c[0x0][0x3d4] ;  /* 0x0000f500ff257b82 */ /* 0x000e620000000800 */
[-C--:B------:R-:W-:Y:S01]  /*2530*/  IMAD R4, R61, R49.reuse, RZ ;  /* 0x000000313d047224 */ /* 0x080fe200078e02ff */
[----:B------:R-:W-:Y:S01]  /*2540*/  BSSY B0, `(.L_x_1227) ;  /* 0x000048b000007945 */ /* 0x000fe20003800000 */
[----:B------:R-:W-:-:S04]  /*2550*/  IMAD.WIDE.U32 R54, R65, R49, RZ ;  /* 0x0000003141367225 */ /* 0x000fc800078e00ff */
[----:B------:R-:W-:Y:S01]  /*2560*/  IMAD R5, R11, R65, R4 ;  /* 0x000000410b057224 */ /* 0x000fe200078e0204 */
[----:B------:R-:W-:-:S03]  /*2570*/  IADD3 R13, P3, P4, R57, R54, R66 ;  /* 0x00000036390d7210 */ /* 0x000fc60007c7e042 */
[----:B------:R-:W-:Y:S02]  /*2580*/  IMAD.IADD R59, R55, 0x1, R5 ;  /* 0x00000001373b7824 */ /* 0x000fe400078e0205 */
[----:B------:R-:W-:-:S03]  /*2590*/  IMAD R5, R17, 0x4000, R215 ;  /* 0x0000400011057824 */ /* 0x000fc600078e02d7 */
[----:B------:R-:W-:Y:S01]  /*25a0*/  IADD3.X R4, R60, R59, R63, P3, P4 ;  /* 0x0000003b3c047210 */ /* 0x000fe20001fe843f */
[----:B------:R-:W-:Y:S01]  /*25b0*/  IMAD.IADD R86, R16, 0x1, R5 ;  /* 0x0000000110567824 */ /* 0x000fe200078e0205 */
[-C--:B0-----:R-:W-:Y:S02]  /*25c0*/  IADD3 R14, P4, P5, R54, R50.reuse, R57 ;  /* 0x00000032360e7210 */ /* 0x081fe40007d9e039 */
[----:B------:R-:W-:Y:S02]  /*25d0*/  IADD3 R12, P3, R13, R50, RZ ;  /* 0x000000320d0c7210 */ /* 0x000fe40007f7e0ff */
[----:B------:R-:W-:Y:S02]  /*25e0*/  IADD3.X R15, R59, R51, R60, P4, P5 ;  /* 0x000000333b0f7210 */ /* 0x000fe400027ea43c */
[----:B-1----:R-:W-:Y:S01]  /*25f0*/  ISETP.GE.AND P4, PT, R37, 0x1, PT ;  /* 0x000000012500780c */ /* 0x002fe20003f86270 */
[----:B------:R-:W-:Y:S01]  /*2600*/  IMAD.X R13, R4, 0x1, R51, P3 ;  /* 0x00000001040d7824 */ /* 0x000fe200018e0633 */
[----:B------:R-:W-:-:S04]  /*2610*/  ISETP.GT.AND P5, PT, R49, R26, PT ;  /* 0x0000001a3100720c */ /* 0x000fc80003fa4270 */
[----:B------:R-:W-:-:S07]  /*2620*/  P2R R101, PR, RZ, 0x20 ;  /* 0x00000020ff657803 */ /* 0x000fce0000000000 */
[----:B----4-:R-:W-:Y:S05]  /*2630*/  @!P4 BRA `(.L_x_1228) ;  /* 0x000000440084c947 */ /* 0x010fea0003800000 */
[----:B------:R-:W-:Y:S01]  /*2640*/  ULDC.U8 UR4, c[0x0][0x3f0] ;  /* 0x0000fc0000047ab9 */ /* 0x000fe20000000000 */
[-C--:B------:R-:W-:Y:S01]  /*2650*/  IMAD R5, R72, R49.reuse, RZ ;  /* 0x0000003148057224 */ /* 0x080fe200078e02ff */
[----:B------:R-:W-:Y:S01]  /*2660*/  ISETP.NE.AND P3, PT, RZ, UR4, PT ;  /* 0x00000004ff007c0c */ /* 0x000fe2000bf65270 */
[-C--:B------:R-:W-:Y:S02]  /*2670*/  IMAD R7, R68, R49.reuse, RZ ;  /* 0x0000003144077224 */ /* 0x080fe400078e02ff */
[C---:B------:R-:W-:Y:S02]  /*2680*/  IMAD R9, R11.reuse, R74, R5 ;  /* 0x0000004a0b097224 */ /* 0x040fe400078e0205 */
[----:B------:R-:W-:Y:S02]  /*2690*/  IMAD R11, R11, R70, R7 ;  /* 0x000000460b0b7224 */ /* 0x000fe400078e0207 */
[----:B------:R-:W-:Y:S02]  /*26a0*/  IMAD R87, R49, -0x40, R48 ;  /* 0xffffffc031577824 */ /* 0x000fe400078e0230 */
[----:B------:R-:W-:-:S03]  /*26b0*/  IMAD.WIDE.U32 R6, R74, R49, RZ ;  /* 0x000000314a067225 */ /* 0x000fc600078e00ff */
[----:B------:R-:W-:Y:S01]  /*26c0*/  VIMNMX R87, R87, 0x40, PT ;  /* 0x0000004057577848 */ /* 0x000fe20003fe0100 */
        /* <DEDUP_REMOVED lines=28> */
.L_x_1231:
[----:B------:R-:W-:Y:S05]  /*2890*/  BSYNC B1 ;  /* 0x0000000000017941 */ /* 0x000fea0003800000 */
.L_x_1230:
[----:B------:R-:W-:Y:S01]  /*28a0*/  ISETP.GE.AND P5, PT, R195, R87, PT ;  /* 0x00000057c300720c */ /* 0x000fe20003fa6270 */
[----:B------:R-:W-:Y:S01]  /*28b0*/  BSSY B1, `(.L_x_1232) ;  /* 0x000001b000017945 */ /* 0x000fe20003800000 */
[----:B------:R-:W-:Y:S02]  /*28c0*/  CS2R R30, SRZ ;  /* 0x00000000001e7805 */ /* 0x000fe4000001ff00 */
[----:B0-----:R-:W-:Y:S01]  /*28d0*/  CS2R R10, SRZ ;  /* 0x00000000000a7805 */ /* 0x001fe2000001ff00 */
[----:B-----5:R-:W-:Y:S01]  /*28e0*/  IMAD.MOV.U32 R36, RZ, RZ, R32 ;  /* 0x000000ffff247224 */ /* 0x020fe200078e0020 */
[----:B------:R-:W-:Y:S01]  /*28f0*/  CS2R R28, SRZ ;  /* 0x00000000001c7805 */ /* 0x000fe2000001ff00 */
[----:B------:R-:W-:-:S06]  /*2900*/  IMAD.MOV.U32 R99, RZ, RZ, R58 ;  /* 0x000000ffff637224 */ /* 0x000fcc00078e003a */
[----:B------:R-:W-:Y:S05]  /*2910*/  @P5 BRA `(.L_x_1233) ;  /* 0x0000000000505947 */ /* 0x000fea0003800000 */
        /* <DEDUP_REMOVED lines=20> */
.L_x_1233:
[----:B------:R-:W-:Y:S05]  /*2a60*/  BSYNC B1 ;  /* 0x0000000000017941 */ /* 0x000fea0003800000 */
.L_x_1232:
[----:B------:R-:W-:Y:S01]  /*2a70*/  UISETP.NE.AND UP0, UPT, UR45, 0x3, UPT ;  /* 0x000000032d00788c */ /* 0x000fe2000bf05270 */
[----:B------:R-:W-:Y:S01]  /*2a80*/  MOV R54, R34 ;  /* 0x0000002200367202 */ /* 0x000fe20000000f00 */
[----:B------:R-:W-:Y:S02]  /*2a90*/  IMAD.MOV.U32 R96, RZ, RZ, R38 ;  /* 0x000000ffff607224 */ /* 0x000fe400078e0026 */
[----:B-----5:R-:W-:Y:S02]  /*2aa0*/  IMAD.MOV.U32 R50, RZ, RZ, R8 ;  /* 0x000000ffff327224 */ /* 0x020fe400078e0008 */
[----:B------:R-:W-:Y:S01]  /*2ab0*/  PLOP3.LUT P3, PT, PT, PT, UP0, 0x80, 0x0 ;  /* 0x000000000000781c */ /* 0x000fe20003f6f008 */
[----:B------:R-:W-:Y:S02]  /*2ac0*/  IMAD.MOV.U32 R52, RZ, RZ, R30 ;  /* 0x000000ffff347224 */ /* 0x000fe400078e001e */
[----:B------:R-:W-:Y:S02]  /*2ad0*/  IMAD.MOV.U32 R51, RZ, RZ, R10 ;  /* 0x000000ffff337224 */ /* 0x000fe400078e000a */
[----:B------:R-:W-:-:S08]  /*2ae0*/  IMAD.MOV.U32 R53, RZ, RZ, R28 ;  /* 0x000000ffff357224 */ /* 0x000fd000078e001c */
[----:B------:R-:W-:Y:S05]  /*2af0*/  @!P3 BRA `(.L_x_1234) ;  /* 0x000000000004b947 */ /* 0x000fea0003800000 */
[----:B------:R-:W-:Y:S01]  /*2b00*/  BPT.TRAP 0x1 ;  /* 0x000000040000795c */ /* 0x000fe20000300000 */
.L_x_1234:
[----:B------:R-:W-:Y:S01]  /*2b10*/  IMAD R85, R17, 0x8, R16 ;  /* 0x0000000811557824 */ /* 0x000fe200078e0210 */
[----:B------:R-:W-:Y:S01]  /*2b20*/  SHF.L.U32 R88, R201, 0x1f, RZ ;  /* 0x0000001fc9587819 */ /* 0x000fe200000006ff */
[----:B------:R-:W-:Y:S03]  /*2b30*/  BSSY B1, `(.L_x_1235) ;  /* 0x0000003000017945 */ /* 0x000fe60003800000 */
[----:B------:R-:W1:Y:S02]  /*2b40*/  SYNCS.PHASECHK.TRANS64.TRYWAIT P6, [R85+URZ+0x28490], R88 ;  /* 0x02849058550075a7 */ /* 0x000e6400080c017f */
[----:B-1----:R-:W-:Y:S05]  /*2b50*/  @!P6 BRA `(.L_x_1236) ;  /* 0x000002380010e947 */ /* 0x002fea0003800000 */
.L_x_1602:
[----:B------:R-:W-:Y:S05]  /*2b60*/  BSYNC B1 ;  /* 0x0000000000017941 */ /* 0x000fea0003800000 */
.L_x_1235:
[----:B------:R-:W-:Y:S04]  /*2b70*/  BSSY B1, `(.L_x_1237) ;  /* 0x00000ea000017945 */ /* 0x000fe80003800000 */
[----:B------:R-:W-:Y:S05]  /*2b80*/  @P4 BRA `(.L_x_1238) ;  /* 0x0000000c00a04947 */ /* 0x000fea0003800000 */
[----:B------:R-:W-:Y:S04]  /*2b90*/  BSSY B2, `(.L_x_1239) ;  /* 0x0000074000027945 */ /* 0x000fe80003800000 */
[----:B------:R-:W-:Y:S05]  /*2ba0*/  @P1 BRA `(.L_x_1240) ;  /* 0x0000000400c81947 */ /* 0x000fea0003800000 */
[----:B0-----:R0:W2:Y:S01]  /*2bb0*/  LDS.128 R4, [R86+0x20000] ;  /* 0x0200000056047984 */ /* 0x0010a20000000c00 */
[----:B------:R-:W-:Y:S01]  /*2bc0*/  ISETP.GE.AND P4, PT, R22, R37, PT ;  /* 0x000000251600720c */ /* 0x000fe20003f86270 */
[----:B------:R-:W-:-:S12]  /*2bd0*/  BSSY B3, `(.L_x_1241) ;  /* 0x000006e000037945 */ /* 0x000fd80003800000 */
[----:B0-----:R-:W-:Y:S05]  /*2be0*/  @P4 BRA `(.L_x_1242) ;  /* 0x0000000400b04947 */ /* 0x001fea0003800000 */
[----:B------:R-:W-:Y:S01]  /*2bf0*/  SHF.R.U32.HI R93, RZ, 0x10, R59 ;  /* 0x00000010ff5d7819 */ /* 0x000fe2000001163b */
[----:B--2---:R-:W-:Y:S01]  /*2c00*/  IMAD.MOV.U32 R55, RZ, RZ, R7 ;  /* 0x000000ffff377224 */ /* 0x004fe200078e0007 */
[--C-:B------:R-:W-:Y:S02]  /*2c10*/  SHF.R.U32.HI R92, RZ, 0x8, R59.reuse ;  /* 0x00000008ff5c7819 */ /* 0x100fe4000001163b */
[----:B------:R-:W-:Y:S02]  /*2c20*/  LOP3.LUT R38, R59, 0xff, RZ, 0xc0, !PT ;  /* 0x000000ff3b267812 */ /* 0x000fe400078ec0ff */
[----:B------:R-:W-:Y:S02]  /*2c30*/  SHF.R.U32.HI R91, RZ, 0x18, R59 ;  /* 0x00000018ff5b7819 */ /* 0x000fe4000001163b */
[----:B------:R-:W-:Y:S02]  /*2c40*/  LOP3.LUT R58, R39, 0xff, RZ, 0xc0, !PT ;  /* 0x000000ff273a7812 */ /* 0x000fe400078ec0ff */
[----:B------:R-:W-:-:S02]  /*2c50*/  SHF.R.U32.HI R59, RZ, 0x18, R39 ;  /* 0x00000018ff3b7819 */ /* 0x000fc40000011627 */
[--C-:B------:R-:W-:Y:S02]  /*2c60*/  SHF.R.U32.HI R89, RZ, 0x8, R39.reuse ;  /* 0x00000008ff597819 */ /* 0x100fe40000011627 */
[----:B------:R-:W-:Y:S01]  /*2c70*/  SHF.R.U32.HI R90, RZ, 0x10, R39 ;  /* 0x00000010ff5a7819 */ /* 0x000fe20000011627 */
[----:B------:R-:W-:Y:S01]  /*2c80*/  IMAD.MOV.U32 R39, RZ, RZ, R6 ;  /* 0x000000ffff277224 */ /* 0x000fe200078e0006 */
[----:B------:R-:W-:Y:S01]  /*2c90*/  PRMT R59, R59, 0x654, R58 ;  /* 0x000006543b3b7816 */ /* 0x000fe2000000003a */
[----:B------:R-:W-:Y:S01]  /*2ca0*/  IMAD.SHL.U32 R6, R92, 0x100, RZ ;  /* 0x000001005c067824 */ /* 0x000fe200078e00ff */
[----:B------:R-:W-:Y:S02]  /*2cb0*/  SHF.L.U32 R58, R89, 0x8, RZ ;  /* 0x00000008593a7819 */ /* 0x000fe400000006ff */
[----:B------:R-:W-:Y:S02]  /*2cc0*/  PRMT R7, R91, 0x654, R38 ;  /* 0x000006545b077816 */ /* 0x000fe40000000026 */
[----:B------:R-:W-:Y:S01]  /*2cd0*/  LOP3.LUT R91, R59, 0xff00, R58, 0xf8, !PT ;  /* 0x0000ff003b5b7812 */ /* 0x000fe200078ef83a */
[----:B------:R-:W-:Y:S01]  /*2ce0*/  IMAD.U32 R58, R90, 0x10000, RZ ;  /* 0x000100005a3a7824 */ /* 0x000fe200078e00ff */
[----:B------:R-:W-:Y:S01]  /*2cf0*/  LOP3.LUT R38, R7, 0xff00, R6, 0xf8, !PT ;  /* 0x0000ff0007267812 */ /* 0x000fe200078ef806 */
[----:B------:R-:W-:Y:S01]  /*2d00*/  IMAD.U32 R7, R93, 0x10000, RZ ;  /* 0x000100005d077824 */ /* 0x000fe200078e00ff */
[----:B------:R-:W-:-:S02]  /*2d10*/  F2FP.F16.E4M3.UNPACK_B R59, R96.H1 ;  /* 0x00000060ff3b723e */ /* 0x000fc400030006ff */
[-C--:B------:R-:W-:Y:S02]  /*2d20*/  F2FP.F16.E4M3.UNPACK_B R6, R5.reuse ;  /* 0x00000005ff06723e */ /* 0x080fe400020006ff */
[----:B------:R-:W-:Y:S01]  /*2d30*/  F2FP.F16.E4M3.UNPACK_B R5, R5.H1 ;  /* 0x00000005ff05723e */ /* 0x000fe200030006ff */
[--C-:B------:R-:W-:Y:S01]  /*2d40*/  HADD2.F32 R90, -RZ, R59.reuse.H0_H0 ;  /* 0x2000003bff5a7230 */ /* 0x100fe20000004100 */
[----:B------:R-:W-:Y:S01]  /*2d50*/  LOP3.LUT R92, R91, 0xff0000, R58, 0xf8, !PT ;  /* 0x00ff00005b5c7812 */ /* 0x000fe200078ef83a */
[----:B------:R-:W-:Y:S01]  /*2d60*/  HADD2.F32 R91, -RZ, R59.H1_H1 ;  /* 0x3000003bff5b7230 */ /* 0x000fe20000004100 */
[----:B------:R-:W-:Y:S01]  /*2d70*/  LOP3.LUT R89, R38, 0xff0000, R7, 0xf8, !PT ;  /* 0x00ff000026597812 */ /* 0x000fe200078ef807 */
[--C-:B------:R-:W-:Y:S01]  /*2d80*/  HADD2.F32 R7, -RZ, R6.reuse.H1_H1 ;  /* 0x30000006ff077230 */ /* 0x100fe20000004100 */
[----:B------:R-:W-:Y:S01]  /*2d90*/  F2FP.F16.E4M3.UNPACK_B R58, R99.H1 ;  /* 0x00000063ff3a723e */ /* 0x000fe200030006ff */
[----:B------:R-:W-:Y:S02]  /*2da0*/  HADD2.F32 R38, -RZ, R5.H1_H1 ;  /* 0x30000005ff267230 */ /* 0x000fe40000004100 */
[----:B------:R-:W-:-:S02]  /*2db0*/  HADD2.F32 R6, -RZ, R6.H0_H0 ;  /* 0x20000006ff067230 */ /* 0x000fc40000004100 */
[-C--:B------:R-:W-:Y:S01]  /*2dc0*/  FMUL.FTZ R93, R7, R90.reuse ;  /* 0x0000005a075d7220 */ /* 0x080fe20000410000 */
[--C-:B------:R-:W-:Y:S02]  /*2dd0*/  HADD2.F32 R59, -RZ, R58.reuse.H0_H0 ;  /* 0x2000003aff3b7230 */ /* 0x100fe40000004100 */
[----:B------:R-:W-:Y:S01]  /*2de0*/  FMUL.FTZ R94, R38, R91 ;  /* 0x0000005b265e7220 */ /* 0x000fe20000410000 */
[----:B------:R-:W-:Y:S02]  /*2df0*/  HADD2.F32 R5, -RZ, R5.H0_H0 ;  /* 0x20000005ff057230 */ /* 0x000fe40000004100 */
[C---:B------:R-:W-:Y:S01]  /*2e00*/  FMUL.FTZ R90, R6.reuse, R90 ;  /* 0x0000005a065a7220 */ /* 0x040fe20000410000 */
[----:B------:R-:W-:Y:S02]  /*2e10*/  HADD2.F32 R58, -RZ, R58.H1_H1 ;  /* 0x3000003aff3a7230 */ /* 0x000fe40000004100 */
[----:B------:R-:W-:Y:S01]  /*2e20*/  FFMA.FTZ R95, R6, R59, -R93 ;  /* 0x0000003b065f7223 */ /* 0x000fe2000001085d */
[----:B------:R-:W-:Y:S01]  /*2e30*/  F2FP.F16.E4M3.UNPACK_B R6, R96 ;  /* 0x00000060ff06723e */ /* 0x000fe200020006ff */
[----:B------:R-:W-:Y:S01]  /*2e40*/  FMUL.FTZ R91, R5, R91 ;  /* 0x0000005b055b7220 */ /* 0x000fe20000410000 */
[----:B------:R-:W-:Y:S01]  /*2e50*/  FFMA.FTZ R96, R7, R59, R90 ;  /* 0x0000003b07607223 */ /* 0x000fe2000001005a */
[----:B------:R-:W-:Y:S01]  /*2e60*/  FFMA.FTZ R97, R5, R58, -R94 ;  /* 0x0000003a05617223 */ /* 0x000fe2000001085e */
[----:B------:R-:W-:Y:S01]  /*2e70*/  F2FP.F16.E4M3.UNPACK_B R5, R4.H1 ;  /* 0x00000004ff05723e */ /* 0x000fe200030006ff */
[----:B------:R-:W-:Y:S01]  /*2e80*/  FFMA.FTZ R98, R38, R58, R91 ;  /* 0x0000003a26627223 */ /* 0x000fe2000001005b */
[----:B------:R-:W-:Y:S01]  /*2e90*/  F2FP.F16.E4M3.UNPACK_B R4, R4 ;  /* 0x00000004ff04723e */ /* 0x000fe200020006ff */
[--C-:B------:R-:W-:Y:S01]  /*2ea0*/  HADD2.F32 R90, -RZ, R6.reuse.H1_H1 ;  /* 0x30000006ff5a7230 */ /* 0x100fe20000004100 */
[----:B------:R-:W-:Y:S01]  /*2eb0*/  F2FP.F16.E4M3.UNPACK_B R38, R99 ;  /* 0x00000063ff26723e */ /* 0x000fe200020006ff */
[----:B------:R-:W-:Y:S01]  /*2ec0*/  HADD2.F32 R59, -RZ, R6.H0_H0 ;  /* 0x20000006ff3b7230 */ /* 0x000fe20000004100 */
[----:B------:R-:W-:Y:S01]  /*2ed0*/  F2FP.SATFINITE.E4M3.F32.PACK_AB_MERGE_C R102, R98, R97, RZ ;  /* 0x000000616266723e */ /* 0x000fe200048070ff */
[----:B------:R-:W-:-:S02]  /*2ee0*/  HADD2.F32 R6, -RZ, R5.H0_H0 ;  /* 0x20000005ff067230 */ /* 0x000fc40000004100 */
[----:B------:R-:W-:Y:S02]  /*2ef0*/  HADD2.F32 R7, -RZ, R5.H1_H1 ;  /* 0x30000005ff077230 */ /* 0x000fe40000004100 */
[--C-:B------:R-:W-:Y:S02]  /*2f00*/  HADD2.F32 R5, -RZ, R4.reuse.H0_H0 ;  /* 0x20000004ff057230 */ /* 0x100fe40000004100 */
[-C--:B------:R-:W-:Y:S01]  /*2f10*/  FMUL.FTZ R94, R6, R90.reuse ;  /* 0x0000005a065e7220 */ /* 0x080fe20000410000 */
[----:B------:R-:W-:Y:S02]  /*2f20*/  HADD2.F32 R4, -RZ, R4.H1_H1 ;  /* 0x30000004ff047230 */ /* 0x000fe40000004100 */
[----:B------:R-:W-:Y:S01]  /*2f30*/  FMUL.FTZ R91, R7, R90 ;  /* 0x0000005a075b7220 */ /* 0x000fe20000410000 */
[--C-:B------:R-:W-:Y:S02]  /*2f40*/  HADD2.F32 R58, -RZ, R38.reuse.H1_H1 ;  /* 0x30000026ff3a7230 */ /* 0x100fe40000004100 */
[----:B------:R-:W-:-:S02]  /*2f50*/  HADD2.F32 R38, -RZ, R38.H0_H0 ;  /* 0x20000026ff267230 */ /* 0x000fc40000004100 */
[-C--:B------:R-:W-:Y:S01]  /*2f60*/  FMUL.FTZ R90, R4, R59.reuse ;  /* 0x0000003b045a7220 */ /* 0x080fe20000410000 */
[----:B------:R-:W-:Y:S01]  /*2f70*/  FMUL.FTZ R59, R5, R59 ;  /* 0x0000003b053b7220 */ /* 0x000fe20000410000 */
[-C--:B------:R-:W-:Y:S01]  /*2f80*/  FFMA.FTZ R91, R6, R58.reuse, -R91 ;  /* 0x0000003a065b7223 */ /* 0x080fe2000001085b */
[----:B------:R-:W-:Y:S01]  /*2f90*/  FFMA.FTZ R58, R7, R58, R94 ;  /* 0x0000003a073a7223 */ /* 0x000fe2000001005e */
[-C--:B------:R-:W-:Y:S01]  /*2fa0*/  FFMA.FTZ R93, R5, R38.reuse, -R90 ;  /* 0x00000026055d7223 */ /* 0x080fe2000001085a */
[----:B------:R-:W-:Y:S01]  /*2fb0*/  FFMA.FTZ R94, R4, R38, R59 ;  /* 0x00000026045e7223 */ /* 0x000fe2000001003b */
[----:B------:R-:W-:Y:S02]  /*2fc0*/  F2FP.F16.E4M3.UNPACK_B R5, R55.H1 ;  /* 0x00000037ff05723e */ /* 0x000fe400030006ff */
[-C--:B------:R-:W-:Y:S02]  /*2fd0*/  F2FP.F16.E4M3.UNPACK_B R59, R92.reuse.H1 ;  /* 0x0000005cff3b723e */ /* 0x080fe400030006ff */
[----:B------:R-:W-:Y:S01]  /*2fe0*/  F2FP.SATFINITE.E4M3.F32.PACK_AB_MERGE_C R99, R58, R91, RZ ;  /* 0x0000005b3a63723e */ /* 0x000fe200048070ff */
[----:B------:R-:W-:Y:S01]  /*2ff0*/  HADD2.F32 R7, -RZ, R5.H1_H1 ;  /* 0x30000005ff077230 */ /* 0x000fe20000004100 */
        /* <DEDUP_REMOVED lines=15> */
[-C--:B------:R-:W-:Y:S01]  /*30f0*/  FMUL.FTZ R91, R5, R90.reuse ;  /* 0x0000005a055b7220 */ /* 0x080fe20000410000 */
[----:B------:R-:W-:Y:S01]  /*3100*/  F2FP.F16.E4M3.UNPACK_B R55, R55 ;  /* 0x00000037ff37723e */ /* 0x000fe200020006ff */
[----:B------:R-:W-:Y:S01]  /*3110*/  FMUL.FTZ R90, R4, R90 ;  /* 0x0000005a045a7220 */ /* 0x000fe20000410000 */
[----:B------:R-:W-:-:S02]  /*3120*/  HADD2.F32 R92, -RZ, R92.H0_H0 ;  /* 0x2000005cff5c7230 */ /* 0x000fc40000004100 */
[-C--:B------:R-:W-:Y:S01]  /*3130*/  FFMA.FTZ R91, R4, R6.reuse, -R91 ;  /* 0x00000006045b7223 */ /* 0x080fe2000001085b */
[----:B------:R-:W-:Y:S02]  /*3140*/  HADD2.F32 R4, -RZ, R39.H0_H0 ;  /* 0x20000027ff047230 */ /* 0x000fe40000004100 */
[----:B------:R-:W-:Y:S01]  /*3150*/  FFMA.FTZ R90, R5, R6, R90 ;  /* 0x00000006055a7223 */ /* 0x000fe2000001005a */
[----:B------:R-:W-:Y:S02]  /*3160*/  HADD2.F32 R5, -RZ, R55.H0_H0 ;  /* 0x20000037ff057230 */ /* 0x000fe40000004100 */
[----:B------:R-:W-:Y:S01]  /*3170*/  FFMA.FTZ R98, R7, R58, R98 ;  /* 0x0000003a07627223 */ /* 0x000fe20000010062 */
[----:B------:R-:W-:Y:S02]  /*3180*/  HADD2.F32 R39, -RZ, R39.H1_H1 ;  /* 0x30000027ff277230 */ /* 0x000fe40000004100 */
[----:B------:R-:W-:Y:S01]  /*3190*/  HADD2.F32 R55, -RZ, R55.H1_H1 ;  /* 0x30000037ff377230 */ /* 0x000fe20000004100 */
[----:B------:R-:W-:Y:S01]  /*31a0*/  F2FP.SATFINITE.E4M3.F32.PACK_AB_MERGE_C R90, R90, R91, RZ ;  /* 0x0000005b5a5a723e */ /* 0x000fe200048070ff */
[----:B------:R-:W-:-:S02]  /*31b0*/  HADD2.F32 R6, -RZ, R59.H0_H0 ;  /* 0x2000003bff067230 */ /* 0x000fc40000004100 */
[-C--:B------:R-:W-:Y:S01]  /*31c0*/  FMUL.FTZ R7, R39, R92.reuse ;  /* 0x0000005c27077220 */ /* 0x080fe20000410000 */
[----:B------:R-:W-:Y:S02]  /*31d0*/  HADD2.F32 R89, -RZ, R89.H0_H0 ;  /* 0x20000059ff597230 */ /* 0x000fe40000004100 */
[C---:B------:R-:W-:Y:S01]  /*31e0*/  FMUL.FTZ R92, R4.reuse, R92 ;  /* 0x0000005c045c7220 */ /* 0x040fe20000410000 */
        /* <DEDUP_REMOVED lines=12> */
.L_x_1242:
[----:B------:R-:W-:Y:S05]  /*32b0*/  BSYNC B3 ;  /* 0x0000000000037941 */ /* 0x000fea0003800000 */
.L_x_1241:
[----:B--2---:R2:W-:Y:S02]  /*32c0*/  STG.E.128 desc[UR46][R14.64], R4 ;  /* 0x000000040e007986 */ /* 0x0045e4000c101d2e */
.L_x_1240:
[----:B------:R-:W-:Y:S05]  /*32d0*/  BSYNC B2 ;  /* 0x0000000000027941 */ /* 0x000fea0003800000 */
.L_x_1239:
[----:B------:R-:W-:Y:S05]  /*32e0*/  @P2 BRA `(.L_x_1238) ;  /* 0x0000000400c82947 */ /* 0x000fea0003800000 */
[----:B0-2---:R0:W2:Y:S01]  /*32f0*/  LDS.128 R4, [R86+0x22000] ;  /* 0x0220000056047984 */ /* 0x0050a20000000c00 */
[----:B------:R-:W-:Y:S01]  /*3300*/  ISETP.GE.AND P4, PT, R199, R37, PT ;  /* 0x00000025c700720c */ /* 0x000fe20003f86270 */
[----:B------:R-:W-:-:S12]  /*3310*/  BSSY B2, `(.L_x_1243) ;  /* 0x000006e000027945 */ /* 0x000fd80003800000 */
[----:B0-----:R-:W-:Y:S05]  /*3320*/  @P4 BRA `(.L_x_1244) ;  /* 0x0000000400b04947 */ /* 0x001fea0003800000 */
        /* <DEDUP_REMOVED lines=34> */
[----:B------:R-:W-:Y:S01]  /*3550*/  FFMA.FTZ R89, R6, R38, -R89 ;  /* 0x0000002606597223 */ /* 0x000fe20000010859 */
[----:B------:R-:W-:Y:S02]  /*3560*/  HADD2.F32 R35, -RZ, R35.H1_H1 ;  /* 0x30000023ff237230 */ /* 0x000fe40000004100 */
[C---:B------:R-:W-:Y:S01]  /*3570*/  FMUL.FTZ R6, R32.reuse, R58 ;  /* 0x0000003a20067220 */ /* 0x040fe20000410000 */
        /* <DEDUP_REMOVED lines=13> */
[----:B------:R-:W-:Y:S02]  /*3650*/  HADD2.F32 R54, -RZ, R54.H0_H0 ;  /* 0x20000036ff367230 */ /* 0x000fe40000004100 */
[----:B------:R-:W-:Y:S01]  /*3660*/  FMUL.FTZ R55, R7, R35 ;  /* 0x0000002307377220 */ /* 0x000fe20000410000 */
[----:B------:R-:W-:-:S02]  /*3670*/  HADD2.F32 R4, -RZ, R4.H1_H1 ;  /* 0x30000004ff047230 */ /* 0x000fc40000004100 */
[--C-:B------:R-:W-:Y:S02]  /*3680*/  HADD2.F32 R32, -RZ, R36.reuse.H1_H1 ;  /* 0x30000024ff207230 */ /* 0x100fe40000004100 */
[-C--:B------:R-:W-:Y:S01]  /*3690*/  FMUL.FTZ R35, R5, R54.reuse ;  /* 0x0000003605237220 */ /* 0x080fe20000410000 */
[----:B------:R-:W-:Y:S02]  /*36a0*/  HADD2.F32 R36, -RZ, R36.H0_H0 ;  /* 0x20000024ff247230 */ /* 0x000fe40000004100 */
[----:B------:R-:W-:Y:S01]  /*36b0*/  FMUL.FTZ R38, R4, R54 ;  /* 0x0000003604267220 */ /* 0x000fe20000410000 */
[-C--:B------:R-:W-:Y:S01]  /*36c0*/  FFMA.FTZ R6, R6, R32.reuse, -R55 ;  /* 0x0000002006067223 */ /* 0x080fe20000010837 */
[----:B------:R-:W-:Y:S02]  /*36d0*/  FFMA.FTZ R7, R7, R32, R58 ;  /* 0x0000002007077223 */ /* 0x000fe4000001003a */
[-C--:B------:R-:W-:Y:S01]  /*36e0*/  FFMA.FTZ R55, R5, R36.reuse, -R38 ;  /* 0x0000002405377223 */ /* 0x080fe20000010826 */
[----:B------:R-:W-:Y:S01]  /*36f0*/  FFMA.FTZ R58, R4, R36, R35 ;  /* 0x00000024043a7223 */ /* 0x000fe20000010023 */
[----:B------:R-:W-:-:S02]  /*3700*/  F2FP.F16.E4M3.UNPACK_B R5, R34.H1 ;  /* 0x00000022ff05723e */ /* 0x000fc400030006ff */
[----:B------:R-:W-:Y:S02]  /*3710*/  F2FP.F16.E4M3.UNPACK_B R36, R59.H1 ;  /* 0x0000003bff24723e */ /* 0x000fe400030006ff */
        /* <DEDUP_REMOVED lines=24> */
[--C-:B------:R-:W-:Y:S02]  /*38a0*/  HADD2.F32 R5, -RZ, R34.reuse.H0_H0 ;  /* 0x20000022ff057230 */ /* 0x100fe40000004100 */
[----:B------:R-:W-:Y:S01]  /*38b0*/  FFMA.FTZ R93, R7, R35, R54 ;  /* 0x00000023075d7223 */ /* 0x000fe20000010036 */
[----:B------:R-:W-:Y:S02]  /*38c0*/  HADD2.F32 R33, -RZ, R33.H1_H1 ;  /* 0x30000021ff217230 */ /* 0x000fe40000004100 */
[----:B------:R-:W-:Y:S01]  /*38d0*/  FMUL.FTZ R6, R4, R59 ;  /* 0x0000003b04067220 */ /* 0x000fe20000410000 */
[----:B------:R-:W-:Y:S01]  /*38e0*/  HADD2.F32 R34, -RZ, R34.H1_H1 ;  /* 0x30000022ff227230 */ /* 0x000fe20000004100 */
[----:B------:R-:W-:Y:S01]  /*38f0*/  F2FP.SATFINITE.E4M3.F32.PACK_AB_MERGE_C R38, R38, R91, RZ ;  /* 0x0000005b2626723e */ /* 0x000fe200048070ff */
        /* <DEDUP_REMOVED lines=15> */
.L_x_1244:
[----:B------:R-:W-:Y:S05]  /*39f0*/  BSYNC B2 ;  /* 0x0000000000027941 */ /* 0x000fea0003800000 */
.L_x_1243:
[----:B--2---:R3:W-:Y:S02]  /*3a00*/  STG.E.128 desc[UR46][R14.64+0x80], R4 ;  /* 0x000080040e007986 */ /* 0x0047e4000c101d2e */
.L_x_1238:
[----:B------:R-:W-:Y:S05]  /*3a10*/  BSYNC B1 ;  /* 0x0000000000017941 */ /* 0x000fea0003800000 */
.L_x_1237:
[----:B------:R-:W-:Y:S05]  /*3a20*/  @P5 BRA `(.L_x_1245) ;  /* 0x0000003000f05947 */ /* 0x000fea0003800000 */
[----:B------:R-:W-:Y:S04]  /*3a30*/  BSSY B1, `(.L_x_1246) ;  /* 0x0000075000017945 */ /* 0x000fe80003800000 */
[----:B------:R-:W-:Y:S05]  /*3a40*/  @P1 BRA `(.L_x_1247) ;  /* 0x0000000400cc1947 */ /* 0x000fea0003800000 */
[----:B0-23--:R0:W2:Y:S01]  /*3a50*/  LDS.128 R4, [R86+0x21000] ;  /* 0x0210000056047984 */ /* 0x00d0a20000000c00 */
[----:B------:R-:W-:Y:S01]  /*3a60*/  ISETP.GE.AND P4, PT, R22, R37, PT ;  /* 0x000000251600720c */ /* 0x000fe20003f86270 */
[----:B------:R-:W-:-:S12]  /*3a70*/  BSSY B2, `(.L_x_1248) ;  /* 0x000006f000027945 */ /* 0x000fd80003800000 */
[----:B0-----:R-:W-:Y:S05]  /*3a80*/  @P4 BRA `(.L_x_1249) ;  /* 0x0000000400b44947 */ /* 0x001fea0003800000 */
[----:B------:R-:W-:Y:S01]  /*3a90*/  SHF.R.U32.HI R39, RZ, 0x18, R31 ;  /* 0x00000018ff277819 */ /* 0x000fe2000001161f */
[----:B--2---:R-:W-:Y:S01]  /*3aa0*/  IMAD.MOV.U32 R28, RZ, RZ, R7 ;  /* 0x000000ffff1c7224 */ /* 0x004fe200078e0007 */
[----:B------:R-:W-:Y:S02]  /*3ab0*/  LOP3.LUT R14, R31, 0xff, RZ, 0xc0, !PT ;  /* 0x000000ff1f0e7812 */ /* 0x000fe400078ec0ff */
[--C-:B------:R-:W-:Y:S02]  /*3ac0*/  SHF.R.U32.HI R35, RZ, 0x8, R31.reuse ;  /* 0x00000008ff237819 */ /* 0x100fe4000001161f */
[----:B------:R-:W-:Y:S02]  /*3ad0*/  SHF.R.U32.HI R34, RZ, 0x10, R31 ;  /* 0x00000010ff227819 */ /* 0x000fe4000001161f */
[--C-:B------:R-:W-:Y:S01]  /*3ae0*/  SHF.R.U32.HI R31, RZ, 0x8, R29.reuse ;  /* 0x00000008ff1f7819 */ /* 0x100fe2000001161d */
[----:B------:R-:W-:Y:S01]  /*3af0*/  IMAD.SHL.U32 R7, R35, 0x100, RZ ;  /* 0x0000010023077824 */ /* 0x000fe200078e00ff */
[----:B------:R-:W-:-:S02]  /*3b00*/  SHF.R.U32.HI R33, RZ, 0x18, R29 ;  /* 0x00000018ff217819 */ /* 0x000fc4000001161d */
[----:B------:R-:W-:Y:S02]  /*3b10*/  LOP3.LUT R30, R29, 0xff, RZ, 0xc0, !PT ;  /* 0x000000ff1d1e7812 */ /* 0x000fe400078ec0ff */
[----:B------:R-:W-:Y:S01]  /*3b20*/  SHF.R.U32.HI R32, RZ, 0x10, R29 ;  /* 0x00000010ff207819 */ /* 0x000fe2000001161d */
[----:B------:R-:W-:Y:S01]  /*3b30*/  IMAD.SHL.U32 R29, R31, 0x100, RZ ;  /* 0x000001001f1d7824 */ /* 0x000fe200078e00ff */
[----:B------:R-:W-:Y:S02]  /*3b40*/  PRMT R14, R39, 0x654, R14 ;  /* 0x00000654270e7816 */ /* 0x000fe4000000000e */
[----:B------:R-:W-:Y:S01]  /*3b50*/  PRMT R30, R33, 0x654, R30 ;  /* 0x00000654211e7816 */ /* 0x000fe2000000001e */
[----:B------:R-:W-:Y:S01]  /*3b60*/  IMAD.U32 R32, R32, 0x10000, RZ ;  /* 0x0001000020207824 */ /* 0x000fe200078e00ff */
[----:B------:R-:W-:Y:S01]  /*3b70*/  LOP3.LUT R7, R14, 0xff00, R7, 0xf8, !PT ;  /* 0x0000ff000e077812 */ /* 0x000fe200078ef807 */
[----:B------:R-:W-:Y:S01]  /*3b80*/  IMAD.U32 R14, R34, 0x10000, RZ ;  /* 0x00010000220e7824 */ /* 0x000fe200078e00ff */
[----:B------:R-:W-:-:S02]  /*3b90*/  MOV R15, R6 ;  /* 0x00000006000f7202 */ /* 0x000fc40000000f00 */
[----:B------:R-:W-:Y:S02]  /*3ba0*/  LOP3.LUT R29, R30, 0xff00, R29, 0xf8, !PT ;  /* 0x0000ff001e1d7812 */ /* 0x000fe400078ef81d */
        /* <DEDUP_REMOVED lines=91> */
.L_x_1249:
[----:B------:R-:W-:Y:S05]  /*4160*/  BSYNC B2 ;  /* 0x0000000000027941 */ /* 0x000fea0003800000 */
.L_x_1248:
[----:B--2---:R4:W-:Y:S02]  /*4170*/  STG.E.128 desc[UR46][R12.64], R4 ;  /* 0x000000040c007986 */ /* 0x0049e4000c101d2e */
.L_x_1247:
[----:B------:R-:W-:Y:S05]  /*4180*/  BSYNC B1 ;  /* 0x0000000000017941 */ /* 0x000fea0003800000 */
.L_x_1246:
[----:B------:R-:W-:Y:S05]  /*4190*/  @P2 BRA `(.L_x_1245) ;  /* 0x0000002c00142947 */ /* 0x000fea0003800000 */
[----:B0-234-:R0:W2:Y:S01]  /*41a0*/  LDS.128 R4, [R86+0x23000] ;  /* 0x0230000056047984 */ /* 0x01d0a20000000c00 */
        /* <DEDUP_REMOVED lines=8> */
[----:B------:R-:W-:Y:S02]  /*4230*/  SHF.R.U32.HI R29, RZ, 0x10, R11 ;  /* 0x00000010ff1d7819 */ /* 0x000fe4000001160b */
[----:B------:R-:W-:Y:S01]  /*4240*/  LOP3.LUT R14, R11, 0xff0000ff, RZ, 0xc0, !PT ;  /* 0xff0000ff0b0e7812 */ /* 0x000fe200078ec0ff */
[----:B------:R-:W-:Y:S01]  /*4250*/  IMAD.SHL.U32 R11, R15, 0x100, RZ ;  /* 0x000001000f0b7824 */ /* 0x000fe200078e00ff */
[----:B------:R-:W-:Y:S01]  /*4260*/  SHF.R.U32.HI R30, RZ, 0x10, R9 ;  /* 0x00000010ff1e7819 */ /* 0x000fe20000011609 */
[----:B------:R-:W-:Y:S01]  /*4270*/  IMAD.MOV.U32 R9, RZ, RZ, R6 ;  /* 0x000000ffff097224 */ /* 0x000fe200078e0006 */
[----:B------:R-:W-:Y:S01]  /*4280*/  PRMT R7, R31, 0x654, R8 ;  /* 0x000006541f077816 */ /* 0x000fe20000000008 */
[----:B------:R-:W-:Y:S01]  /*4290*/  IMAD.SHL.U32 R6, R28, 0x100, RZ ;  /* 0x000001001c067824 */ /* 0x000fe200078e00ff */
[----:B------:R-:W-:Y:S01]  /*42a0*/  LOP3.LUT R28, R14, 0xff00, R11, 0xf8, !PT ;  /* 0x0000ff000e1c7812 */ /* 0x000fe200078ef80b */
[----:B------:R-:W-:Y:S01]  /*42b0*/  IMAD.U32 R11, R29, 0x10000, RZ ;  /* 0x000100001d0b7824 */ /* 0x000fe200078e00ff */
[----:B------:R-:W-:-:S02]  /*42c0*/  F2FP.F16.E4M3.UNPACK_B R14, R51.H1 ;  /* 0x00000033ff0e723e */ /* 0x000fc400030006ff */
[----:B------:R-:W-:Y:S02]  /*42d0*/  LOP3.LUT R8, R7, 0xff00, R6, 0xf8, !PT ;  /* 0x0000ff0007087812 */ /* 0x000fe400078ef806 */
[----:B------:R-:W-:Y:S01]  /*42e0*/  SHF.L.U32 R7, R30, 0x10, RZ ;  /* 0x000000101e077819 */ /* 0x000fe200000006ff */
[--C-:B------:R-:W-:Y:S01]  /*42f0*/  HADD2.F32 R29, -RZ, R14.reuse.H1_H1 ;  /* 0x3000000eff1d7230 */ /* 0x100fe20000004100 */
[-C--:B------:R-:W-:Y:S02]  /*4300*/  F2FP.F16.E4M3.UNPACK_B R6, R5.reuse ;  /* 0x00000005ff06723e */ /* 0x080fe400020006ff */
[----:B------:R-:W-:Y:S01]  /*4310*/  LOP3.LUT R30, R28, 0xff0000, R11, 0xf8, !PT ;  /* 0x00ff00001c1e7812 */ /* 0x000fe200078ef80b */
[----:B------:R-:W-:Y:S01]  /*4320*/  HADD2.F32 R28, -RZ, R14.H0_H0 ;  /* 0x2000000eff1c7230 */ /* 0x000fe20000004100 */
[----:B------:R-:W-:Y:S01]  /*4330*/  LOP3.LUT R15, R8, 0xff0000, R7, 0xf8, !PT ;  /* 0x00ff0000080f7812 */ /* 0x000fe200078ef807 */
[--C-:B------:R-:W-:Y:S01]  /*4340*/  HADD2.F32 R7, -RZ, R6.reuse.H1_H1 ;  /* 0x30000006ff077230 */ /* 0x100fe20000004100 */
[----:B------:R-:W-:Y:S01]  /*4350*/  F2FP.F16.E4M3.UNPACK_B R11, R50.H1 ;  /* 0x00000032ff0b723e */ /* 0x000fe200030006ff */
[----:B------:R-:W-:Y:S01]  /*4360*/  HADD2.F32 R6, -RZ, R6.H0_H0 ;  /* 0x20000006ff067230 */ /* 0x000fe20000004100 */
[----:B------:R-:W-:-:S02]  /*4370*/  F2FP.F16.E4M3.UNPACK_B R5, R5.H1 ;  /* 0x00000005ff05723e */ /* 0x000fc400030006ff */
        /* <DEDUP_REMOVED lines=81> */
.L_x_1251:
[----:B------:R-:W-:Y:S05]  /*4890*/  BSYNC B1 ;  /* 0x0000000000017941 */ /* 0x000fea0003800000 */
.L_x_1250:
[----:B--2---:R0:W-:Y:S01]  /*48a0*/  STG.E.128 desc[UR46][R12.64+0x80], R4 ;  /* 0x000080040c007986 */ /* 0x0041e2000c101d2e */
[----:B------:R-:W-:Y:S05]  /*48b0*/  BRA `(.L_x_1245) ;  /* 0x00000024004c7947 */ /* 0x000fea0003800000 */
.L_x_1229:
[----:B------:R-:W-:Y:S02]  /*48c0*/  ISETP.GE.AND P3, PT, R195, R87, PT ;  /* 0x00000057c300720c */ /* 0x000fe40003f66270 */
[----:B------:R-:W-:Y:S02]  /*48d0*/  CS2R R14, SRZ ;  /* 0x00000000000e7805 */ /* 0x000fe4000001ff00 */
[----:B------:R-:W-:Y:S02]  /*48e0*/  CS2R R12, SRZ ;  /* 0x00000000000c7805 */ /* 0x000fe4000001ff00 */
[----:B------:R-:W-:Y:S02]  /*48f0*/  CS2R R30, SRZ ;  /* 0x00000000001e7805 */ /* 0x000fe4000001ff00 */
[----:B------:R-:W-:Y:S02]  /*4900*/  ISETP.GE.OR P3, PT, R192, R37, P3 ;  /* 0x00000025c000720c */ /* 0x000fe40001f66670 */
[----:B------:R-:W-:-:S11]  /*4910*/  CS2R R28, SRZ ;  /* 0x00000000001c7805 */ /* 0x000fd6000001ff00 */
[----:B------:R-:W-:-:S04]  /*4920*/  @!P3 IADD3 R39, P4, P5, R44, R6, R73 ;  /* 0x000000062c27b210 */ /* 0x000fc80007d9e049 */
[----:B------:R-:W-:Y:S02]  /*4930*/  @!P3 IADD3.X R8, R84, R53, R71, P4, P5 ;  /* 0x000000355408b210 */ /* 0x000fe400027ea447 */
[----:B------:R-:W-:-:S04]  /*4940*/  ISETP.GE.AND P4, PT, R18, R87, PT ;  /* 0x000000571200720c */ /* 0x000fc80003f86270 */
[----:B------:R-:W-:-:S13]  /*4950*/  ISETP.GE.OR P4, PT, R192, R37, P4 ;  /* 0x00000025c000720c */ /* 0x000fda0002786670 */
[----:B------:R-:W0:Y:S08]  /*4960*/  @!P4 LDC.64 R32, c[0x0][0x3c8] ;  /* 0x0000f200ff20cb82 */ /* 0x000e300000000a00 */
[----:B------:R-:W1:Y:S01]  /*4970*/  @!P4 LDC.64 R34, c[0x0][0x3e0] ;  /* 0x0000f800ff22cb82 */ /* 0x000e620000000a00 */
[----:B0-----:R-:W-:-:S07]  /*4980*/  @!P4 IADD3 R32, P5, P6, R44, R32, R6 ;  /* 0x000000202c20c210 */ /* 0x001fce0007ebe006 */
[----:B------:R-:W0:Y:S01]  /*4990*/  @!P3 LDC.64 R6, c[0x0][0x3c8] ;  /* 0x0000f200ff06bb82 */ /* 0x000e220000000a00 */
[----:B------:R-:W-:Y:S02]  /*49a0*/  @!P4 IADD3.X R33, R84, R33, R53, P5, P6 ;  /* 0x000000215421c210 */ /* 0x000fe40002fec435 */
[----:B-1----:R-:W-:-:S03]  /*49b0*/  @!P4 IADD3 R34, P5, P6, R2, R34, R4 ;  /* 0x000000220222c210 */ /* 0x002fc60007ebe004 */
[----:B------:R-:W2:Y:S02]  /*49c0*/  @!P4 LDG.E.128 R12, desc[UR46][R32.64] ;  /* 0x0000002e200cc981 */ /* 0x000ea4000c1e1d00 */
[----:B------:R-:W1:Y:S01]  /*49d0*/  @!P3 LDC.64 R52, c[0x0][0x3e0] ;  /* 0x0000f800ff34bb82 */ /* 0x000e620000000a00 */
[----:B------:R-:W-:Y:S02]  /*49e0*/  @!P4 IADD3.X R35, R80, R35, R85, P5, P6 ;  /* 0x000000235023c210 */ /* 0x000fe40002fec455 */
[----:B------:R-:W-:-:S03]  /*49f0*/  @!P3 IADD3 R5, P5, P6, R2, R4, R69 ;  /* 0x000000040205b210 */ /* 0x000fc60007ebe045 */
[----:B------:R-:W3:Y:S01]  /*4a00*/  @!P4 LDG.E.128 R28, desc[UR46][R34.64] ;  /* 0x0000002e221cc981 */ /* 0x000ee2000c1e1d00 */
[----:B------:R-:W-:Y:S02]  /*4a10*/  @!P3 IADD3.X R4, R80, R85, R67, P5, P6 ;  /* 0x000000555004b210 */ /* 0x000fe40002fec443 */
[----:B0-----:R-:W-:-:S05]  /*4a20*/  @!P3 IADD3 R38, P4, R39, R6, RZ ;  /* 0x000000062726b210 */ /* 0x001fca0007f9e0ff */
[----:B------:R-:W-:Y:S01]  /*4a30*/  @!P3 IMAD.X R39, R8, 0x1, R7, P4 ;  /* 0x000000010827b824 */ /* 0x000fe200020e0607 */
[----:B-1----:R-:W-:Y:S02]  /*4a40*/  @!P3 IADD3 R52, P4, R5, R52, RZ ;  /* 0x000000340534b210 */ /* 0x002fe40007f9e0ff */
[----:B------:R-:W-:Y:S02]  /*4a50*/  CS2R R6, SRZ ;  /* 0x0000000000067805 */ /* 0x000fe4000001ff00 */
[----:B------:R-:W-:Y:S02]  /*4a60*/  CS2R R10, SRZ ;  /* 0x00000000000a7805 */ /* 0x000fe4000001ff00 */
[----:B------:R-:W-:Y:S01]  /*4a70*/  CS2R R8, SRZ ;  /* 0x0000000000087805 */ /* 0x000fe2000001ff00 */
[----:B------:R-:W-:Y:S01]  /*4a80*/  @!P3 IMAD.X R53, R4, 0x1, R53, P4 ;  /* 0x000000010435b824 */ /* 0x000fe200020e0635 */
[----:B------:R-:W-:-:S04]  /*4a90*/  CS2R R4, SRZ ;  /* 0x0000000000047805 */ /* 0x000fc8000001ff00 */
[----:B------:R-:W4:Y:S04]  /*4aa0*/  @!P3 LDG.E.128 R8, desc[UR46][R52.64] ;  /* 0x0000002e3408b981 */ /* 0x000f28000c1e1d00 */
[----:B------:R-:W5:Y:S01]  /*4ab0*/  @!P3 LDG.E.128 R4, desc[UR46][R38.64] ;  /* 0x0000002e2604b981 */ /* 0x000f62000c1e1d00 */
[----:B------:R-:W-:-:S06]  /*4ac0*/  UISETP.NE.AND UP0, UPT, UR45, 0x3, UPT ;  /* 0x000000032d00788c */ /* 0x000fcc000bf05270 */
[----:B------:R-:W-:Y:S02]  /*4ad0*/  PLOP3.LUT P3, PT, PT, PT, UP0, 0x80, 0x0 ;  /* 0x000000000000781c */ /* 0x000fe40003f6f008 */
[----:B------:R-:W-:Y:S01]  /*4ae0*/  ISETP.GE.AND P4, PT, R192, R37, PT ;  /* 0x00000025c000720c */ /* 0x000fe20003f86270 */
[----:B--2---:R-:W-:Y:S02]  /*4af0*/  IMAD.MOV.U32 R98, RZ, RZ, R14 ;  /* 0x000000ffff627224 */ /* 0x004fe400078e000e */
[----:B------:R-:W-:Y:S02]  /*4b00*/  IMAD.MOV.U32 R114, RZ, RZ, R12 ;  /* 0x000000ffff727224 */ /* 0x000fe400078e000c */
[----:B---3--:R-:W-:Y:S02]  /*4b10*/  IMAD.MOV.U32 R102, RZ, RZ, R30 ;  /* 0x000000ffff667224 */ /* 0x008fe400078e001e */
[----:B------:R-:W-:Y:S02]  /*4b20*/  IMAD.MOV.U32 R115, RZ, RZ, R28 ;  /* 0x000000ffff737224 */ /* 0x000fe400078e001c */
[----:B----4-:R-:W-:-:S02]  /*4b30*/  IMAD.MOV.U32 R91, RZ, RZ, R10 ;  /* 0x000000ffff5b7224 */ /* 0x010fc400078e000a */
[----:B------:R-:W-:Y:S02]  /*4b40*/  IMAD.MOV.U32 R92, RZ, RZ, R8 ;  /* 0x000000ffff5c7224 */ /* 0x000fe400078e0008 */
[----:B-----5:R-:W-:Y:S01]  /*4b50*/  IMAD.MOV.U32 R89, RZ, RZ, R6 ;  /* 0x000000ffff597224 */ /* 0x020fe200078e0006 */
[----:B------:R-:W-:Y:S01]  /*4b60*/  MOV R90, R4 ;  /* 0x00000004005a7202 */ /* 0x000fe20000000f00 */
[----:B------:R-:W-:Y:S06]  /*4b70*/  @!P3 BRA `(.L_x_1252) ;  /* 0x000000000004b947 */ /* 0x000fec0003800000 */
[----:B------:R-:W-:Y:S01]  /*4b80*/  BPT.TRAP 0x1 ;  /* 0x000000040000795c */ /* 0x000fe20000300000 */
.L_x_1252:
[----:B------:R-:W-:Y:S01]  /*4b90*/  IMAD R85, R17, 0x8, R16 ;  /* 0x0000000811557824 */ /* 0x000fe200078e0210 */
[----:B------:R-:W-:Y:S01]  /*4ba0*/  SHF.L.U32 R88, R201, 0x1f, RZ ;  /* 0x0000001fc9587819 */ /* 0x000fe200000006ff */
[----:B------:R-:W0:Y:S01]  /*4bb0*/  LDC R93, c[0x0][0x2e4] ;  /* 0x0000b900ff5d7b82 */ /* 0x000e220000000800 */
[----:B------:R-:W-:Y:S01]  /*4bc0*/  BSSY B1, `(.L_x_1253) ;  /* 0x0000006000017945 */ /* 0x000fe20003800000 */
[----:B------:R-:W-:Y:S01]  /*4bd0*/  IMAD.MOV.U32 R55, RZ, RZ, R59 ;  /* 0x000000ffff377224 */ /* 0x000fe200078e003b */
[----:B------:R-:W1:Y:S05]  /*4be0*/  SYNCS.PHASECHK.TRANS64.TRYWAIT P5, [R85+URZ+0x28490], R88 ;  /* 0x02849058550075a7 */ /* 0x000e6a00080a017f */
[----:B------:R-:W2:Y:S01]  /*4bf0*/  LDC.64 R52, c[0x0][0x2f0] ;  /* 0x0000bc00ff347b82 */ /* 0x000ea20000000a00 */
[----:B0-----:R-:W-:Y:S01]  /*4c00*/  IMAD.IADD R95, R93, 0x1, -R76 ;  /* 0x000000015d5f7824 */ /* 0x001fe200078e0a4c */
[----:B-1----:R-:W-:Y:S06]  /*4c10*/  @!P5 BRA `(.L_x_1254) ;  /* 0x0000021400f4d947 */ /* 0x002fec0003800000 */
.L_x_1603:
[----:B------:R-:W-:Y:S05]  /*4c20*/  BSYNC B1 ;  /* 0x0000000000017941 */ /* 0x000fea0003800000 */
.L_x_1253:
[----:B------:R-:W-:Y:S01]  /*4c30*/  ISETP.GE.OR P5, PT, R18, R87, P1 ;  /* 0x000000571200720c */ /* 0x000fe20000fa6670 */
[----:B------:R-:W-:-:S12]  /*4c40*/  BSSY B1, `(.L_x_1255) ;  /* 0x0000100000017945 */ /* 0x000fd80003800000 */
[----:B------:R-:W-:Y:S05]  /*4c50*/  @P5 BRA `(.L_x_1256) ;  /* 0x0000000c00f85947 */ /* 0x000fea0003800000 */
[-C--:B--2---:R-:W-:Y:S01]  /*4c60*/  IMAD R32, R19, R52.reuse, RZ ;  /* 0x0000003413207224 */ /* 0x084fe200078e02ff */
[----:B------:R-:W-:Y:S01]  /*4c70*/  BSSY B2, `(.L_x_1257) ;  /* 0x00000f0000027945 */ /* 0x000fe20003800000 */
[----:B------:R-:W-:-:S04]  /*4c80*/  IMAD.WIDE.U32 R58, R18, R52, R54 ;  /* 0x00000034123a7225 */ /* 0x000fc800078e0036 */
[----:B------:R-:W-:Y:S01]  /*4c90*/  IMAD R97, R18, R53, R32 ;  /* 0x0000003512617224 */ /* 0x000fe200078e0220 */
[----:B------:R-:W-:Y:S02]  /*4ca0*/  SEL R32, R76, R95, !P0 ;  /* 0x0000005f4c207207 */ /* 0x000fe40004000000 */
[----:B------:R-:W-:Y:S01]  /*4cb0*/  IADD3 R99, P5, P6, R40, R58, R77 ;  /* 0x0000003a28637210 */ /* 0x000fe20007ebe04d */
        /* <DEDUP_REMOVED lines=8> */
[----:B------:R-:W-:-:S03]  /*4d40*/  LOP3.LUT R33, R209, 0x70, R96, 0xf8, !PT ;  /* 0x00000070d1217812 */ /* 0x000fc600078ef860 */
[----:B------:R-:W-:Y:S01]  /*4d50*/  IMAD.SHL.U32 R32, R32, 0x400, RZ ;  /* 0x0000040020207824 */ /* 0x000fe200078e00ff */
[----:B------:R-:W-:-:S04]  /*4d60*/  LOP3.LUT R33, R33, R212, RZ, 0x3c, !PT ;  /* 0x000000d421217212 */ /* 0x000fc800078e3cff */
[----:B------:R-:W-:-:S04]  /*4d70*/  LOP3.LUT R32, R32, 0xffffe000, RZ, 0xc0, !PT ;  /* 0xffffe00020207812 */ /* 0x000fc800078ec0ff */
[----:B------:R-:W-:Y:S01]  /*4d80*/  IADD3 R32, R33, R32, R213 ;  /* 0x0000002021207210 */ /* 0x000fe20007ffe0d5 */
[----:B------:R-:W-:-:S03]  /*4d90*/  IMAD R33, R17, 0x4000, R62 ;  /* 0x0000400011217824 */ /* 0x000fc600078e023e */
[----:B------:R-:W-:Y:S01]  /*4da0*/  LEA R35, R17, R32, 0xe ;  /* 0x0000002011237211 */ /* 0x000fe200078e70ff */
[----:B------:R-:W-:-:S04]  /*4db0*/  IMAD.IADD R33, R16, 0x1, R33 ;  /* 0x0000000110217824 */ /* 0x000fc800078e0221 */
[----:B------:R-:W-:Y:S02]  /*4dc0*/  IMAD.IADD R36, R16, 0x1, R35 ;  /* 0x0000000110247824 */ /* 0x000fe400078e0223 */
        /* <DEDUP_REMOVED lines=12> */
[--C-:B------:R-:W-:Y:S02]  /*4e90*/  SHF.R.U32.HI R28, RZ, 0x18, R29.reuse ;  /* 0x00000018ff1c7819 */ /* 0x100fe4000001161d */
[----:B------:R-:W-:Y:S02]  /*4ea0*/  LOP3.LUT R15, R29, 0xff, RZ, 0xc0, !PT ;  /* 0x000000ff1d0f7812 */ /* 0x000fe400078ec0ff */
[----:B------:R-:W-:Y:S02]  /*4eb0*/  PRMT R12, R113, 0x654, R12 ;  /* 0x00000654710c7816 */ /* 0x000fe4000000000c */
[----:B------:R-:W-:-:S02]  /*4ec0*/  SHF.R.U32.HI R104, RZ, 0x8, R29 ;  /* 0x00000008ff687819 */ /* 0x000fc4000001161d */
[----:B------:R-:W-:Y:S02]  /*4ed0*/  SHF.R.U32.HI R108, RZ, 0x10, R29 ;  /* 0x00000010ff6c7819 */ /* 0x000fe4000001161d */
[--C-:B------:R-:W-:Y:S02]  /*4ee0*/  SHF.R.U32.HI R103, RZ, 0x8, R31.reuse ;  /* 0x00000008ff677819 */ /* 0x100fe4000001161f */
[----:B------:R-:W-:Y:S01]  /*4ef0*/  SHF.R.U32.HI R30, RZ, 0x18, R31 ;  /* 0x00000018ff1e7819 */ /* 0x000fe2000001161f */
[----:B------:R-:W-:Y:S01]  /*4f00*/  IMAD.U32 R108, R108, 0x10000, RZ ;  /* 0x000100006c6c7824 */ /* 0x000fe200078e00ff */
        /* <DEDUP_REMOVED lines=9> */
[----:B------:R-:W-:Y:S01]  /*4fa0*/  IMAD.SHL.U32 R29, R104, 0x100, RZ ;  /* 0x00000100681d7824 */ /* 0x000fe200078e00ff */
[----:B------:R-:W-:Y:S02]  /*4fb0*/  LOP3.LUT R15, R14, 0xff00, R15, 0xf8, !PT ;  /* 0x0000ff000e0f7812 */ /* 0x000fe400078ef80f */
[----:B------:R-:W-:Y:S01]  /*4fc0*/  LOP3.LUT R14, R12, 0xff0000, R13, 0xf8, !PT ;  /* 0x00ff00000c0e7812 */ /* 0x000fe200078ef80d */
[----:B------:R-:W-:Y:S01]  /*4fd0*/  IMAD.U32 R12, R105, 0x10000, RZ ;  /* 0x00010000690c7824 */ /* 0x000fe200078e00ff */
[----:B------:R-:W-:Y:S02]  /*4fe0*/  LOP3.LUT R109, R30, 0xff00, R31, 0xf8, !PT ;  /* 0x0000ff001e6d7812 */ /* 0x000fe400078ef81f */
[----:B------:R-:W-:Y:S02]  /*4ff0*/  LOP3.LUT R107, R28, 0xff00, R29, 0xf8, !PT ;  /* 0x0000ff001c6b7812 */ /* 0x000fe400078ef81d */
[----:B------:R-:W-:-:S02]  /*5000*/  F2FP.F16.E4M3.UNPACK_B R105, R115.H1 ;  /* 0x00000073ff69723e */ /* 0x000fc400030006ff */
[----:B--2---:R-:W-:Y:S02]  /*5010*/  F2FP.F16.E4M3.UNPACK_B R30, R36.H1 ;  /* 0x00000024ff1e723e */ /* 0x004fe400030006ff */
[----:B-1----:R-:W-:Y:S01]  /*5020*/  F2FP.F16.E4M3.UNPACK_B R28, R32.H1 ;  /* 0x00000020ff1c723e */ /* 0x002fe200030006ff */
[----:B------:R-:W-:Y:S01]  /*5030*/  HADD2.F32 R106, -RZ, R105.H0_H0 ;  /* 0x20000069ff6a7230 */ /* 0x000fe20000004100 */
[----:B------:R-:W-:Y:S01]  /*5040*/  F2FP.F16.E4M3.UNPACK_B R103, R114.H1 ;  /* 0x00000072ff67723e */ /* 0x000fe200030006ff */
[----:B------:R-:W-:Y:S01]  /*5050*/  HADD2.F32 R31, -RZ, R30.H0_H0 ;  /* 0x2000001eff1f7230 */ /* 0x000fe20000004100 */
[----:B------:R-:W-:Y:S01]  /*5060*/  SHF.L.U32 R110, R110, 0x10, RZ ;  /* 0x000000106e6e7819 */ /* 0x000fe200000006ff */
[--C-:B------:R-:W-:Y:S01]  /*5070*/  HADD2.F32 R29, -RZ, R28.reuse.H0_H0 ;  /* 0x2000001cff1d7230 */ /* 0x100fe20000004100 */
[----:B------:R-:W-:Y:S01]  /*5080*/  F2FP.F16.E4M3.UNPACK_B R36, R36 ;  /* 0x00000024ff24723e */ /* 0x000fe200020006ff */
[----:B------:R-:W-:Y:S02]  /*5090*/  HADD2.F32 R104, -RZ, R103.H0_H0 ;  /* 0x20000067ff687230 */ /* 0x000fe40000004100 */
[-C--:B------:R-:W-:Y:S01]  /*50a0*/  FMUL.FTZ R112, R31, R106.reuse ;  /* 0x0000006a1f707220 */ /* 0x080fe20000410000 */
[----:B------:R-:W-:Y:S01]  /*50b0*/  LOP3.LUT R13, R109, 0xff0000, R110, 0xf8, !PT ;  /* 0x00ff00006d0d7812 */ /* 0x000fe200078ef86e */
[C---:B------:R-:W-:Y:S01]  /*50c0*/  FMUL.FTZ R106, R29.reuse, R106 ;  /* 0x0000006a1d6a7220 */ /* 0x040fe20000410000 */
[----:B------:R-:W-:Y:S01]  /*50d0*/  F2FP.F16.E4M3.UNPACK_B R32, R32 ;  /* 0x00000020ff20723e */ /* 0x000fe200020006ff */
[----:B------:R-:W-:Y:S01]  /*50e0*/  FFMA.FTZ R112, R29, R104, -R112 ;  /* 0x000000681d707223 */ /* 0x000fe20000010870 */
[----:B------:R-:W-:-:S02]  /*50f0*/  HADD2.F32 R29, -RZ, R28.H1_H1 ;  /* 0x3000001cff1d7230 */ /* 0x000fc40000004100 */
[----:B------:R-:W-:Y:S01]  /*5100*/  FFMA.FTZ R110, R31, R104, R106 ;  /* 0x000000681f6e7223 */ /* 0x000fe2000001006a */
[----:B------:R-:W-:Y:S01]  /*5110*/  HADD2.F32 R106, -RZ, R105.H1_H1 ;  /* 0x30000069ff6a7230 */ /* 0x000fe20000004100 */
[----:B------:R-:W-:Y:S01]  /*5120*/  F2FP.F16.E4M3.UNPACK_B R105, R115 ;  /* 0x00000073ff69723e */ /* 0x000fe200020006ff */
[----:B------:R-:W-:Y:S01]  /*5130*/  HADD2.F32 R31, -RZ, R30.H1_H1 ;  /* 0x3000001eff1f7230 */ /* 0x000fe20000004100 */
[----:B------:R-:W-:Y:S01]  /*5140*/  LOP3.LUT R12, R15, 0xff0000, R12, 0xf8, !PT ;  /* 0x00ff00000f0c7812 */ /* 0x000fe200078ef80c */
[----:B------:R-:W-:Y:S01]  /*5150*/  HADD2.F32 R104, -RZ, R103.H1_H1 ;  /* 0x30000067ff687230 */ /* 0x000fe20000004100 */
[----:B------:R-:W-:Y:S01]  /*5160*/  LOP3.LUT R15, R107, 0xff0000, R108, 0xf8, !PT ;  /* 0x00ff00006b0f7812 */ /* 0x000fe200078ef86c */
        /* <DEDUP_REMOVED lines=30> */
[----:B------:R-:W-:Y:S01]  /*5350*/  FMUL.FTZ R114, R31, R104 ;  /* 0x000000681f727220 */ /* 0x000fe20000410000 */
[----:B------:R-:W-:Y:S01]  /*5360*/  HADD2.F32 R36, -RZ, R32.H0_H0 ;  /* 0x20000020ff247230 */ /* 0x000fe20000004100 */
[----:B------:R-:W-:Y:S01]  /*5370*/  F2FP.F16.E4M3.UNPACK_B R102, R102 ;  /* 0x00000066ff66723e */ /* 0x000fe200020006ff */
[----:B------:R-:W-:Y:S02]  /*5380*/  HADD2.F32 R30, -RZ, R30.H1_H1 ;  /* 0x3000001eff1e7230 */ /* 0x000fe40000004100 */
[----:B------:R-:W-:Y:S01]  /*5390*/  FMUL.FTZ R104, R29, R104 ;  /* 0x000000681d687220 */ /* 0x000fe20000410000 */
[----:B------:R-:W-:-:S02]  /*53a0*/  HADD2.F32 R28, -RZ, R28.H1_H1 ;  /* 0x3000001cff1c7230 */ /* 0x000fc40000004100 */
[----:B------:R-:W-:Y:S01]  /*53b0*/  FFMA.FTZ R114, R29, R36, -R114 ;  /* 0x000000241d727223 */ /* 0x000fe20000010872 */
[----:B------:R-:W-:Y:S02]  /*53c0*/  HADD2.F32 R29, -RZ, R32.H1_H1 ;  /* 0x30000020ff1d7230 */ /* 0x000fe40000004100 */
[-C--:B------:R-:W-:Y:S01]  /*53d0*/  FMUL.FTZ R109, R30, R103.reuse ;  /* 0x000000671e6d7220 */ /* 0x080fe20000410000 */
[----:B------:R-:W-:Y:S01]  /*53e0*/  F2FP.F16.E4M3.UNPACK_B R34, R34 ;  /* 0x00000022ff22723e */ /* 0x000fe200020006ff */
[C---:B------:R-:W-:Y:S01]  /*53f0*/  FMUL.FTZ R103, R28.reuse, R103 ;  /* 0x000000671c677220 */ /* 0x040fe20000410000 */
[----:B------:R-:W-:Y:S02]  /*5400*/  HADD2.F32 R32, -RZ, R102.H0_H0 ;  /* 0x20000066ff207230 */ /* 0x000fe40000004100 */
[-C--:B------:R-:W-:Y:S01]  /*5410*/  FFMA.FTZ R117, R28, R29.reuse, -R109 ;  /* 0x0000001d1c757223 */ /* 0x080fe2000001086d */
[----:B------:R-:W-:Y:S01]  /*5420*/  F2FP.F16.E4M3.UNPACK_B R98, R98 ;  /* 0x00000062ff62723e */ /* 0x000fe200020006ff */
[----:B------:R-:W-:Y:S01]  /*5430*/  FFMA.FTZ R119, R30, R29, R103 ;  /* 0x0000001d1e777223 */ /* 0x000fe20000010067 */
[----:B------:R-:W-:-:S02]  /*5440*/  HADD2.F32 R29, -RZ, R38.H0_H0 ;  /* 0x20000026ff1d7230 */ /* 0x000fc40000004100 */
[----:B------:R-:W-:Y:S01]  /*5450*/  FFMA.FTZ R104, R31, R36, R104 ;  /* 0x000000241f687223 */ /* 0x000fe20000010068 */
[----:B------:R-:W-:Y:S01]  /*5460*/  HADD2.F32 R103, -RZ, R102.H1_H1 ;  /* 0x30000066ff677230 */ /* 0x000fe20000004100 */
[----:B------:R-:W-:Y:S01]  /*5470*/  F2FP.SATFINITE.E4M3.F32.PACK_AB_MERGE_C R114, R117, R114, RZ ;  /* 0x000000727572723e */ /* 0x000fe200048070ff */
[----:B------:R-:W-:Y:S02]  /*5480*/  HADD2.F32 R28, -RZ, R34.H0_H0 ;  /* 0x20000022ff1c7230 */ /* 0x000fe40000004100 */
[----:B------:R-:W-:Y:S01]  /*5490*/  FMUL.FTZ R109, R29, R32 ;  /* 0x000000201d6d7220 */ /* 0x000fe20000410000 */
[----:B------:R-:W-:Y:S01]  /*54a0*/  HADD2.F32 R38, -RZ, R38.H1_H1 ;  /* 0x30000026ff267230 */ /* 0x000fe20000004100 */
[----:B------:R-:W-:Y:S01]  /*54b0*/  F2FP.SATFINITE.E4M3.F32.PACK_AB_MERGE_C R104, R119, R104, RZ ;  /* 0x000000687768723e */ /* 0x000fe200048070ff */
[----:B------:R-:W-:Y:S02]  /*54c0*/  HADD2.F32 R34, -RZ, R34.H1_H1 ;  /* 0x30000022ff227230 */ /* 0x000fe40000004100 */
[----:B------:R-:W-:Y:S01]  /*54d0*/  FMUL.FTZ R32, R28, R32 ;  /* 0x000000201c207220 */ /* 0x000fe20000410000 */
[----:B------:R-:W-:-:S02]  /*54e0*/  HADD2.F32 R30, -RZ, R98.H0_H0 ;  /* 0x20000062ff1e7230 */ /* 0x000fc40000004100 */
[-C--:B------:R-:W-:Y:S01]  /*54f0*/  FMUL.FTZ R115, R38, R103.reuse ;  /* 0x0000006726737220 */ /* 0x080fe20000410000 */
[----:B------:R-:W-:Y:S02]  /*5500*/  HADD2.F32 R31, -RZ, R98.H1_H1 ;  /* 0x30000062ff1f7230 */ /* 0x000fe40000004100 */
[----:B------:R-:W-:Y:S01]  /*5510*/  FMUL.FTZ R103, R34, R103 ;  /* 0x0000006722677220 */ /* 0x000fe20000410000 */
[----:B------:R-:W-:Y:S01]  /*5520*/  F2FP.SATFINITE.E4M3.F32.PACK_AB_MERGE_C R110, R113, R110, RZ ;  /* 0x0000006e716e723e */ /* 0x000fe200048070ff */
[-C--:B------:R-:W-:Y:S01]  /*5530*/  FFMA.FTZ R109, R28, R30.reuse, -R109 ;  /* 0x0000001e1c6d7223 */ /* 0x080fe2000001086d */
[----:B------:R-:W-:Y:S01]  /*5540*/  FFMA.FTZ R36, R29, R30, R32 ;  /* 0x0000001e1d247223 */ /* 0x000fe20000010020 */
[----:B------:R-:W-:Y:S01]  /*5550*/  FFMA.FTZ R103, R38, R31, R103 ;  /* 0x0000001f26677223 */ /* 0x000fe20000010067 */
[----:B------:R-:W-:Y:S01]  /*5560*/  F2FP.F16.E4M3.UNPACK_B R30, R37 ;  /* 0x00000025ff1e723e */ /* 0x000fe200020006ff */
[----:B------:R-:W-:Y:S01]  /*5570*/  FFMA.FTZ R102, R34, R31, -R115 ;  /* 0x0000001f22667223 */ /* 0x000fe20000010873 */
[----:B------:R-:W-:-:S02]  /*5580*/  F2FP.F16.E4M3.UNPACK_B R38, R15 ;  /* 0x0000000fff26723e */ /* 0x000fc400020006ff */
[----:B------:R-:W-:Y:S01]  /*5590*/  F2FP.F16.E4M3.UNPACK_B R28, R33 ;  /* 0x00000021ff1c723e */ /* 0x000fe200020006ff */
[----:B------:R-:W-:Y:S01]  /*55a0*/  HADD2.F32 R31, -RZ, R30.H0_H0 ;  /* 0x2000001eff1f7230 */ /* 0x000fe20000004100 */
[----:B------:R-:W-:Y:S01]  /*55b0*/  F2FP.F16.E4M3.UNPACK_B R34, R14 ;  /* 0x0000000eff22723e */ /* 0x000fe200020006ff */
[----:B------:R-:W-:Y:S01]  /*55c0*/  HADD2.F32 R98, -RZ, R38.H0_H0 ;  /* 0x20000026ff627230 */ /* 0x000fe20000004100 */
[----:B------:R-:W-:Y:S01]  /*55d0*/  F2FP.SATFINITE.E4M3.F32.PACK_AB_MERGE_C R32, R111, R112, RZ ;  /* 0x000000706f20723e */ /* 0x000fe200048070ff */
[----:B------:R-:W-:Y:S01]  /*55e0*/  HADD2.F32 R29, -RZ, R28.H0_H0 ;  /* 0x2000001cff1d7230 */ /* 0x000fe20000004100 */
[----:B------:R-:W-:Y:S01]  /*55f0*/  F2FP.SATFINITE.E4M3.F32.PACK_AB_MERGE_C R112, R103, R36, R104 ;  /* 0x000000246770723e */ /* 0x000fe20004807068 */
[----:B------:R-:W-:Y:S01]  /*5600*/  HADD2.F32 R36, -RZ, R34.H0_H0 ;  /* 0x20000022ff247230 */ /* 0x000fe20000004100 */
[----:B------:R-:W-:Y:S01]  /*5610*/  F2FP.SATFINITE.E4M3.F32.PACK_AB_MERGE_C R114, R102, R109, R114 ;  /* 0x0000006d6672723e */ /* 0x000fe20004807072 */
        /* <DEDUP_REMOVED lines=8> */
[-C--:B------:R-:W-:Y:S01]  /*56a0*/  FMUL.FTZ R31, R30, R103.reuse ;  /* 0x000000671e1f7220 */ /* 0x080fe20000410000 */
[----:B------:R-:W-:Y:S01]  /*56b0*/  F2FP.SATFINITE.E4M3.F32.PACK_AB_MERGE_C R32, R105, R106, R32 ;  /* 0x0000006a6920723e */ /* 0x000fe20004807020 */
[C---:B------:R-:W-:Y:S01]  /*56c0*/  FMUL.FTZ R103, R28.reuse, R103 ;  /* 0x000000671c677220 */ /* 0x040fe20000410000 */
[----:B------:R-:W-:Y:S01]  /*56d0*/  F2FP.F16.E4M3.UNPACK_B R33, R33.H1 ;  /* 0x00000021ff21723e */ /* 0x000fe200030006ff */
[----:B------:R-:W-:Y:S01]  /*56e0*/  FFMA.FTZ R105, R28, R29, -R31 ;  /* 0x0000001d1c697223 */ /* 0x000fe2000001081f */
[----:B------:R-:W-:-:S02]  /*56f0*/  F2FP.F16.E4M3.UNPACK_B R37, R37.H1 ;  /* 0x00000025ff25723e */ /* 0x000fc400030006ff */
[----:B------:R-:W-:Y:S01]  /*5700*/  F2FP.F16.E4M3.UNPACK_B R31, R15.H1 ;  /* 0x0000000fff1f723e */ /* 0x000fe200030006ff */
[----:B------:R-:W-:Y:S01]  /*5710*/  HADD2.F32 R15, -RZ, R33.H0_H0 ;  /* 0x20000021ff0f7230 */ /* 0x000fe20000004100 */
[----:B------:R-:W-:Y:S01]  /*5720*/  F2FP.SATFINITE.E4M3.F32.PACK_AB_MERGE_C R110, R108, R107, R110 ;  /* 0x0000006b6c6e723e */ /* 0x000fe2000480706e */
[----:B------:R-:W-:Y:S01]  /*5730*/  FFMA.FTZ R107, R30, R29, R103 ;  /* 0x0000001d1e6b7223 */ /* 0x000fe20000010067 */
[----:B------:R-:W-:Y:S01]  /*5740*/  HADD2.F32 R28, -RZ, R37.H0_H0 ;  /* 0x20000025ff1c7230 */ /* 0x000fe20000004100 */
[----:B------:R-:W-:Y:S01]  /*5750*/  F2FP.F16.E4M3.UNPACK_B R14, R14.H1 ;  /* 0x0000000eff0e723e */ /* 0x000fe200030006ff */
[----:B------:R-:W-:Y:S02]  /*5760*/  HADD2.F32 R30, -RZ, R31.H0_H0 ;  /* 0x2000001fff1e7230 */ /* 0x000fe40000004100 */
[----:B------:R-:W-:Y:S02]  /*5770*/  HADD2.F32 R37, -RZ, R37.H1_H1 ;  /* 0x30000025ff257230 */ /* 0x000fe40000004100 */
[----:B------:R-:W-:-:S02]  /*5780*/  HADD2.F32 R34, -RZ, R31.H1_H1 ;  /* 0x3000001fff227230 */ /* 0x000fc40000004100 */
[CC--:B------:R-:W-:Y:S01]  /*5790*/  FMUL.FTZ R36, R28.reuse, R30.reuse ;  /* 0x0000001e1c247220 */ /* 0x0c0fe20000410000 */
[----:B------:R-:W-:Y:S02]  /*57a0*/  HADD2.F32 R33, -RZ, R33.H1_H1 ;  /* 0x30000021ff217230 */ /* 0x000fe40000004100 */
[----:B------:R-:W-:Y:S01]  /*57b0*/  FMUL.FTZ R31, R15, R30 ;  /* 0x0000001e0f1f7220 */ /* 0x000fe20000410000 */
[--C-:B------:R-:W-:Y:S02]  /*57c0*/  HADD2.F32 R29, -RZ, R14.reuse.H0_H0 ;  /* 0x2000000eff1d7230 */ /* 0x100fe40000004100 */
[----:B------:R-:W-:Y:S02]  /*57d0*/  HADD2.F32 R30, -RZ, R14.H1_H1 ;  /* 0x3000000eff1e7230 */ /* 0x000fe40000004100 */
[-C--:B------:R-:W-:Y:S01]  /*57e0*/  FMUL.FTZ R14, R37, R34.reuse ;  /* 0x00000022250e7220 */ /* 0x080fe20000410000 */
[----:B------:R-:W-:Y:S01]  /*57f0*/  FMUL.FTZ R34, R33, R34 ;  /* 0x0000002221227220 */ /* 0x000fe20000410000 */
[-C--:B------:R-:W-:Y:S01]  /*5800*/  FFMA.FTZ R104, R15, R29.reuse, -R36 ;  /* 0x0000001d0f687223 */ /* 0x080fe20000010824 */
[----:B------:R-:W-:Y:S01]  /*5810*/  FFMA.FTZ R106, R28, R29, R31 ;  /* 0x0000001d1c6a7223 */ /* 0x000fe2000001001f */
[-C--:B------:R-:W-:Y:S01]  /*5820*/  FFMA.FTZ R109, R33, R30.reuse, -R14 ;  /* 0x0000001e216d7223 */ /* 0x080fe2000001080e */
[----:B------:R-:W-:Y:S01]  /*5830*/  F2FP.F16.E4M3.UNPACK_B R29, R39 ;  /* 0x00000027ff1d723e */ /* 0x000fe200020006ff */
[----:B------:R-:W-:Y:S01]  /*5840*/  FFMA.FTZ R111, R37, R30, R34 ;  /* 0x0000001e256f7223 */ /* 0x000fe20000010022 */
[----:B------:R-:W-:-:S02]  /*5850*/  F2FP.F16.E4M3.UNPACK_B R14, R35 ;  /* 0x00000023ff0e723e */ /* 0x000fc400020006ff */
[----:B------:R-:W-:Y:S01]  /*5860*/  F2FP.F16.E4M3.UNPACK_B R39, R39.H1 ;  /* 0x00000027ff27723e */ /* 0x000fe200030006ff */
[--C-:B------:R-:W-:Y:S01]  /*5870*/  HADD2.F32 R30, -RZ, R29.reuse.H0_H0 ;  /* 0x2000001dff1e7230 */ /* 0x100fe20000004100 */
[----:B------:R-:W-:Y:S01]  /*5880*/  F2FP.F16.E4M3.UNPACK_B R36, R13.H1 ;  /* 0x0000000dff24723e */ /* 0x000fe200030006ff */
[----:B------:R-:W-:Y:S01]  /*5890*/  HADD2.F32 R15, -RZ, R14.H0_H0 ;  /* 0x2000000eff0f7230 */ /* 0x000fe20000004100 */
[----:B------:R-:W-:Y:S01]  /*58a0*/  F2FP.F16.E4M3.UNPACK_B R35, R35.H1 ;  /* 0x00000023ff23723e */ /* 0x000fe200030006ff */
[----:B------:R-:W-:Y:S01]  /*58b0*/  HADD2.F32 R29, -RZ, R29.H1_H1 ;  /* 0x3000001dff1d7230 */ /* 0x000fe20000004100 */
[----:B------:R-:W-:Y:S01]  /*58c0*/  F2FP.F16.E4M3.UNPACK_B R34, R13 ;  /* 0x0000000dff22723e */ /* 0x000fe200020006ff */
[----:B------:R-:W-:Y:S01]  /*58d0*/  HADD2.F32 R103, -RZ, R36.H0_H0 ;  /* 0x20000024ff677230 */ /* 0x000fe20000004100 */
[-C--:B------:R-:W-:Y:S01]  /*58e0*/  F2FP.F16.E4M3.UNPACK_B R13, R12.reuse ;  /* 0x0000000cff0d723e */ /* 0x080fe200020006ff */
[----:B------:R-:W-:Y:S01]  /*58f0*/  HADD2.F32 R28, -RZ, R35.H0_H0 ;  /* 0x20000023ff1c7230 */ /* 0x000fe20000004100 */
[----:B------:R-:W-:Y:S01]  /*5900*/  F2FP.F16.E4M3.UNPACK_B R31, R12.H1 ;  /* 0x0000000cff1f723e */ /* 0x000fe200030006ff */
[----:B------:R-:W-:Y:S01]  /*5910*/  HADD2.F32 R12, -RZ, R39.H0_H0 ;  /* 0x20000027ff0c7230 */ /* 0x000fe20000004100 */
[----:B------:R-:W-:Y:S01]  /*5920*/  F2FP.SATFINITE.E4M3.F32.PACK_AB_MERGE_C R104, R109, R104, RZ ;  /* 0x000000686d68723e */ /* 0x000fe200048070ff */
[----:B------:R-:W-:Y:S01]  /*5930*/  HADD2.F32 R38, -RZ, R34.H0_H0 ;  /* 0x20000022ff267230 */ /* 0x000fe20000004100 */
[----:B------:R-:W-:Y:S01]  /*5940*/  F2FP.SATFINITE.E4M3.F32.PACK_AB_MERGE_C R106, R111, R106, RZ ;  /* 0x0000006a6f6a723e */ /* 0x000fe200048070ff */
[----:B------:R-:W-:-:S02]  /*5950*/  HADD2.F32 R37, -RZ, R31.H0_H0 ;  /* 0x2000001fff257230 */ /* 0x000fc40000004100 */
[-C--:B------:R-:W-:Y:S01]  /*5960*/  FMUL.FTZ R115, R12, R103.reuse ;  /* 0x000000670c737220 */ /* 0x080fe20000410000 */
[----:B------:R-:W-:Y:S01]  /*5970*/  FMUL.FTZ R103, R28, R103 ;  /* 0x000000671c677220 */ /* 0x000fe20000410000 */
[----:B------:R-:W-:Y:S02]  /*5980*/  HADD2.F32 R39, -RZ, R39.H1_H1 ;  /* 0x30000027ff277230 */ /* 0x000fe40000004100 */
[----:B------:R-:W-:Y:S01]  /*5990*/  FMUL.FTZ R108, R30, R38 ;  /* 0x000000261e6c7220 */ /* 0x000fe20000410000 */
[----:B------:R-:W-:Y:S02]  /*59a0*/  HADD2.F32 R36, -RZ, R36.H1_H1 ;  /* 0x30000024ff247230 */ /* 0x000fe40000004100 */
[-C--:B------:R-:W-:Y:S01]  /*59b0*/  FFMA.FTZ R115, R28, R37.reuse, -R115 ;  /* 0x000000251c737223 */ /* 0x080fe20000010873 */
[----:B------:R-:W-:Y:S02]  /*59c0*/  HADD2.F32 R35, -RZ, R35.H1_H1 ;  /* 0x30000023ff237230 */ /* 0x000fe40000004100 */
[----:B------:R-:W-:Y:S01]  /*59d0*/  FFMA.FTZ R103, R12, R37, R103 ;  /* 0x000000250c677223 */ /* 0x000fe20000010067 */
[----:B------:R-:W-:-:S02]  /*59e0*/  HADD2.F32 R33, -RZ, R13.H0_H0 ;  /* 0x2000000dff217230 */ /* 0x000fc40000004100 */
[-C--:B------:R-:W-:Y:S01]  /*59f0*/  FMUL.FTZ R28, R39, R36.reuse ;  /* 0x00000024271c7220 */ /* 0x080fe20000410000 */
[----:B------:R-:W-:Y:S02]  /*5a00*/  HADD2.F32 R34, -RZ, R34.H1_H1 ;  /* 0x30000022ff227230 */ /* 0x000fe40000004100 */
[----:B------:R-:W-:Y:S01]  /*5a10*/  FMUL.FTZ R36, R35, R36 ;  /* 0x0000002423247220 */ /* 0x000fe20000410000 */
[----:B------:R-:W-:Y:S02]  /*5a20*/  HADD2.F32 R14, -RZ, R14.H1_H1 ;  /* 0x3000000eff0e7230 */ /* 0x000fe40000004100 */
[C---:B------:R-:W-:Y:S01]  /*5a30*/  FMUL.FTZ R113, R15.reuse, R38 ;  /* 0x000000260f717220 */ /* 0x040fe20000410000 */
[----:B------:R-:W-:Y:S02]  /*5a40*/  HADD2.F32 R12, -RZ, R31.H1_H1 ;  /* 0x3000001fff0c7230 */ /* 0x000fe40000004100 */
[----:B------:R-:W-:Y:S01]  /*5a50*/  FFMA.FTZ R108, R15, R33, -R108 ;  /* 0x000000210f6c7223 */ /* 0x000fe2000001086c */
[----:B------:R-:W-:-:S02]  /*5a60*/  HADD2.F32 R13, -RZ, R13.H1_H1 ;  /* 0x3000000dff0d7230 */ /* 0x000fc40000004100 */
[-C--:B------:R-:W-:Y:S01]  /*5a70*/  FMUL.FTZ R15, R29, R34.reuse ;  /* 0x000000221d0f7220 */ /* 0x080fe20000410000 */
[----:B------:R-:W-:Y:S01]  /*5a80*/  FMUL.FTZ R34, R14, R34 ;  /* 0x000000220e227220 */ /* 0x000fe20000410000 */
[-C--:B------:R-:W-:Y:S01]  /*5a90*/  FFMA.FTZ R36, R39, R12.reuse, R36 ;  /* 0x0000000c27247223 */ /* 0x080fe20000010024 */
[----:B------:R-:W-:Y:S01]  /*5aa0*/  FFMA.FTZ R28, R35, R12, -R28 ;  /* 0x0000000c231c7223 */ /* 0x000fe2000001081c */
[----:B------:R-:W-:Y:S01]  /*5ab0*/  FFMA.FTZ R113, R30, R33, R113 ;  /* 0x000000211e717223 */ /* 0x000fe20000010071 */
[-C--:B------:R-:W-:Y:S01]  /*5ac0*/  FFMA.FTZ R34, R29, R13.reuse, R34 ;  /* 0x0000000d1d227223 */ /* 0x080fe20000010022 */
[----:B------:R-:W-:Y:S01]  /*5ad0*/  FFMA.FTZ R15, R14, R13, -R15 ;  /* 0x0000000d0e0f7223 */ /* 0x000fe2000001080f */
[----:B------:R-:W-:Y:S01]  /*5ae0*/  F2FP.SATFINITE.E4M3.F32.PACK_AB_MERGE_C R36, R36, R103, RZ ;  /* 0x000000672424723e */ /* 0x000fe200048070ff */
[----:B------:R-:W-:Y:S01]  /*5af0*/  IMAD.MOV.U32 R38, RZ, RZ, R112 ;  /* 0x000000ffff267224 */ /* 0x000fe200078e0070 */
[----:B------:R-:W-:Y:S02]  /*5b00*/  F2FP.SATFINITE.E4M3.F32.PACK_AB_MERGE_C R28, R28, R115, RZ ;  /* 0x000000731c1c723e */ /* 0x000fe400048070ff */
[----:B------:R-:W-:Y:S01]  /*5b10*/  F2FP.SATFINITE.E4M3.F32.PACK_AB_MERGE_C R39, R34, R113, R36 ;  /* 0x000000712227723e */ /* 0x000fe20004807024 */
[----:B------:R-:W-:Y:S01]  /*5b20*/  IMAD.MOV.U32 R36, RZ, RZ, R110 ;  /* 0x000000ffff247224 */ /* 0x000fe200078e006e */
[----:B------:R-:W-:Y:S01]  /*5b30*/  F2FP.SATFINITE.E4M3.F32.PACK_AB_MERGE_C R33, R105, R102, R104 ;  /* 0x000000666921723e */ /* 0x000fe20004807068 */
[----:B------:R-:W-:Y:S01]  /*5b40*/  IMAD.MOV.U32 R34, RZ, RZ, R114 ;  /* 0x000000ffff227224 */ /* 0x000fe200078e0072 */
[----:B------:R-:W-:-:S02]  /*5b50*/  F2FP.SATFINITE.E4M3.F32.PACK_AB_MERGE_C R35, R15, R108, R28 ;  /* 0x0000006c0f23723e */ /* 0x000fc4000480701c */
[----:B------:R-:W-:-:S07]  /*5b60*/  F2FP.SATFINITE.E4M3.F32.PACK_AB_MERGE_C R37, R107, R98, R106 ;  /* 0x000000626b25723e */ /* 0x000fce000480706a */
.L_x_1258:
[----:B------:R-:W-:Y:S05]  /*5b70*/  BSYNC B2 ;  /* 0x0000000000027941 */ /* 0x000fea0003800000 */
.L_x_1257:
[----:B------:R-:W-:Y:S02]  /*5b80*/  ISETP.GE.AND P5, PT, R96, R93, PT ;  /* 0x0000005d6000720c */ /* 0x000fe40003fa6270 */
[----:B------:R-:W-:-:S11]  /*5b90*/  P2R R13, PR, RZ, 0x1 ;  /* 0x00000001ff0d7803 */ /* 0x000fd60000000000 */
[--C-:B------:R-:W-:Y:S02]  /*5ba0*/  @!P5 SHF.R.S32.HI R12, RZ, 0x1f, R96.reuse ;  /* 0x0000001fff0cd819 */ /* 0x100fe40000011460 */
[----:B------:R-:W-:-:S04]  /*5bb0*/  @!P5 IADD3 R15, P0, P6, R40, R58, R96 ;  /* 0x0000003a280fd210 */ /* 0x000fc80007e1e060 */
[----:B------:R-:W-:Y:S02]  /*5bc0*/  @!P5 IADD3.X R28, R0, R97, R12, P0, P6 ;  /* 0x00000061001cd210 */ /* 0x000fe400007ec40c */
[----:B------:R-:W-:Y:S02]  /*5bd0*/  IADD3 R12, P6, R99, R50, RZ ;  /* 0x00000032630c7210 */ /* 0x000fe40007fde0ff */
[----:B------:R-:W-:-:S03]  /*5be0*/  ISETP.NE.AND P0, PT, R13, RZ, PT ;  /* 0x000000ff0d00720c */ /* 0x000fc60003f05270 */
[----:B------:R-:W-:Y:S01]  /*5bf0*/  IMAD.X R13, R94, 0x1, R51, P6 ;  /* 0x000000015e0d7824 */ /* 0x000fe200030e0633 */
[----:B------:R-:W-:-:S04]  /*5c00*/  @!P5 IADD3 R14, P6, R15, R50, RZ ;  /* 0x000000320f0ed210 */ /* 0x000fc80007fde0ff */
[----:B-1----:R1:W-:Y:S01]  /*5c10*/  STG.E.128 desc[UR46][R12.64], R32 ;  /* 0x000000200c007986 */ /* 0x0023e2000c101d2e */
[----:B------:R-:W-:-:S05]  /*5c20*/  @!P5 IMAD.X R15, R28, 0x1, R51, P6 ;  /* 0x000000011c0fd824 */ /* 0x000fca00030e0633 */
[----:B--2---:R1:W-:Y:S03]  /*5c30*/  @!P5 STG.E.128 desc[UR46][R14.64], R36 ;  /* 0x000000240e00d986 */ /* 0x0043e6000c101d2e */
.L_x_1256:
[----:B------:R-:W-:Y:S05]  /*5c40*/  BSYNC B1 ;  /* 0x0000000000017941 */ /* 0x000fea0003800000 */
.L_x_1255:
[C---:B------:R-:W-:Y:S01]  /*5c50*/  ISETP.GE.OR P5, PT, R195.reuse, R87, P1 ;  /* 0x00000057c300720c */ /* 0x040fe20000fa6670 */
[-C--:B-12---:R-:W-:Y:S02]  /*5c60*/  IMAD R12, R216, R52.reuse, RZ ;  /* 0x00000034d80c7224 */ /* 0x086fe400078e02ff */
[----:B------:R-:W-:-:S04]  /*5c70*/  IMAD.WIDE.U32 R54, R195, R52, R54 ;  /* 0x00000034c3367225 */ /* 0x000fc800078e0036 */
[----:B------:R-:W-:-:S06]  /*5c80*/  IMAD R35, R195, R53, R12 ;  /* 0x00000035c3237224 */ /* 0x000fcc00078e020c */
[----:B------:R-:W-:Y:S05]  /*5c90*/  @P5 BRA `(.L_x_1245) ;  /* 0x0000001000545947 */ /* 0x000fea0003800000 */
[----:B------:R-:W-:Y:S01]  /*5ca0*/  IMAD.IADD R35, R55, 0x1, R35 ;  /* 0x0000000137237824 */ /* 0x000fe200078e0223 */
[----:B------:R-:W-:Y:S01]  /*5cb0*/  IADD3 R33, P5, P6, R40, R54, R77 ;  /* 0x0000003628217210 */ /* 0x000fe20007ebe04d */
[----:B------:R-:W-:Y:S01]  /*5cc0*/  BSSY B1, `(.L_x_1259) ;  /* 0x00000ee000017945 */ /* 0x000fe20003800000 */
[----:B------:R-:W-:Y:S02]  /*5cd0*/  SEL R95, R76, R95, !P0 ;  /* 0x0000005f4c5f7207 */ /* 0x000fe40004000000 */
[----:B------:R-:W-:Y:S02]  /*5ce0*/  IADD3.X R12, R0, R35, R81, P5, P6 ;  /* 0x00000023000c7210 */ /* 0x000fe40002fec451 */
[----:B------:R-:W-:-:S05]  /*5cf0*/  IADD3 R32, P5, R33, R50, RZ ;  /* 0x0000003221207210 */ /* 0x000fca0007fbe0ff */
[----:B------:R-:W-:Y:S01]  /*5d00*/  IMAD.X R33, R12, 0x1, R51, P5 ;  /* 0x000000010c217824 */ /* 0x000fe200028e0633 */
[----:B------:R-:W-:-:S04]  /*5d10*/  SHF.R.S32.HI R12, RZ, 0x1f, R95 ;  /* 0x0000001fff0c7819 */ /* 0x000fc8000001145f */
[----:B------:R-:W-:-:S04]  /*5d20*/  LEA.HI R12, R12, R95, RZ, 0x5 ;  /* 0x0000005f0c0c7211 */ /* 0x000fc800078f28ff */
[----:B------:R-:W-:-:S04]  /*5d30*/  LEA.HI.SX32 R12, R12, R79, 0x1b ;  /* 0x0000004f0c0c7211 */ /* 0x000fc800078fdaff */
[----:B------:R-:W-:Y:S01]  /*5d40*/  SHF.R.S32.HI R13, RZ, 0x1f, R12 ;  /* 0x0000001fff0d7819 */ /* 0x000fe2000001140c */
[----:B------:R-:W-:-:S03]  /*5d50*/  IMAD.SHL.U32 R37, R12, 0x10, RZ ;  /* 0x000000100c257824 */ /* 0x000fc600078e00ff */
[----:B------:R-:W-:Y:S02]  /*5d60*/  LEA.HI R12, R13, R12, RZ, 0x3 ;  /* 0x0000000c0d0c7211 */ /* 0x000fe400078f18ff */
[----:B------:R-:W-:-:S03]  /*5d70*/  LOP3.LUT R13, R208, 0x70, R37, 0xf8, !PT ;  /* 0x00000070d00d7812 */ /* 0x000fc600078ef825 */
[----:B------:R-:W-:Y:S01]  /*5d80*/  IMAD.SHL.U32 R14, R12, 0x400, RZ ;  /* 0x000004000c0e7824 */ /* 0x000fe200078e00ff */
[----:B------:R-:W-:Y:S02]  /*5d90*/  LOP3.LUT R12, R13, R210, RZ, 0x3c, !PT ;  /* 0x000000d20d0c7212 */ /* 0x000fe400078e3cff */
[----:B------:R-:W-:Y:S02]  /*5da0*/  LEA R13, R17, R64, 0xe ;  /* 0x00000040110d7211 */ /* 0x000fe400078e70ff */
[----:B------:R-:W-:-:S03]  /*5db0*/  LOP3.LUT R14, R14, 0xffffe000, RZ, 0xc0, !PT ;  /* 0xffffe0000e0e7812 */ /* 0x000fc600078ec0ff */
[----:B------:R-:W-:Y:S01]  /*5dc0*/  IMAD.IADD R13, R16, 0x1, R13 ;  /* 0x00000001100d7824 */ /* 0x000fe200078e020d */
[----:B------:R-:W-:-:S05]  /*5dd0*/  IADD3 R12, R12, R14, R211 ;  /* 0x0000000e0c0c7210 */ /* 0x000fca0007ffe0d3 */
[----:B------:R-:W-:-:S04]  /*5de0*/  IMAD R15, R17, 0x4000, R12 ;  /* 0x00004000110f7824 */ /* 0x000fc800078e020c */
[----:B------:R-:W-:Y:S02]  /*5df0*/  IMAD.IADD R28, R16, 0x1, R15 ;  /* 0x00000001101c7824 */ /* 0x000fe400078e020f */
[----:B------:R-:W1:Y:S04]  /*5e00*/  LDS.128 R12, [R13+0x20000] ;  /* 0x020000000d0c7984 */ /* 0x000e680000000c00 */
[----:B------:R-:W2:Y:S01]  /*5e10*/  LDS.128 R28, [R28+0x20000] ;  /* 0x020000001c1c7984 */ /* 0x000ea20000000c00 */
[----:B------:R-:W-:Y:S05]  /*5e20*/  @P4 BRA `(.L_x_1260) ;  /* 0x0000000c005c4947 */ /* 0x000fea0003800000 */
[--C-:B------:R-:W-:Y:S02]  /*5e30*/  SHF.R.U32.HI R58, RZ, 0x10, R5.reuse ;  /* 0x00000010ff3a7819 */ /* 0x100fe40000011605 */
[--C-:B------:R-:W-:Y:S02]  /*5e40*/  SHF.R.U32.HI R53, RZ, 0x8, R5.reuse ;  /* 0x00000008ff357819 */ /* 0x100fe40000011605 */
[----:B------:R-:W-:Y:S02]  /*5e50*/  LOP3.LUT R4, R5, 0xff, RZ, 0xc0, !PT ;  /* 0x000000ff05047812 */ /* 0x000fe400078ec0ff */
[----:B------:R-:W-:Y:S02]  /*5e60*/  SHF.R.U32.HI R5, RZ, 0x18, R5 ;  /* 0x00000018ff057819 */ /* 0x000fe40000011605 */
[--C-:B------:R-:W-:Y:S02]  /*5e70*/  SHF.R.U32.HI R39, RZ, 0x10, R9.reuse ;  /* 0x00000010ff277819 */ /* 0x100fe40000011609 */
[----:B------:R-:W-:-:S02]  /*5e80*/  SHF.R.U32.HI R34, RZ, 0x8, R9 ;  /* 0x00000008ff227819 */ /* 0x000fc40000011609 */
[----:B------:R-:W-:Y:S02]  /*5e90*/  LOP3.LUT R8, R9, 0xff, RZ, 0xc0, !PT ;  /* 0x000000ff09087812 */ /* 0x000fe400078ec0ff */
[----:B------:R-:W-:Y:S02]  /*5ea0*/  SHF.R.U32.HI R10, RZ, 0x8, R11 ;  /* 0x00000008ff0a7819 */ /* 0x000fe4000001160b */
[----:B------:R-:W-:Y:S02]  /*5eb0*/  SHF.R.U32.HI R9, RZ, 0x18, R9 ;  /* 0x00000018ff097819 */ /* 0x000fe40000011609 */
[----:B------:R-:W-:Y:S01]  /*5ec0*/  PRMT R5, R5, 0x654, R4 ;  /* 0x0000065405057816 */ /* 0x000fe20000000004 */
[----:B------:R-:W-:Y:S01]  /*5ed0*/  IMAD.SHL.U32 R4, R53, 0x100, RZ ;  /* 0x0000010035047824 */ /* 0x000fe200078e00ff */
[--C-:B------:R-:W-:Y:S01]  /*5ee0*/  SHF.R.U32.HI R52, RZ, 0x10, R7.reuse ;  /* 0x00000010ff347819 */ /* 0x100fe20000011607 */
[----:B------:R-:W-:Y:S01]  /*5ef0*/  IMAD.SHL.U32 R10, R10, 0x100, RZ ;  /* 0x000001000a0a7824 */ /* 0x000fe200078e00ff */
[----:B------:R-:W-:-:S02]  /*5f00*/  SHF.R.U32.HI R38, RZ, 0x8, R7 ;  /* 0x00000008ff267819 */ /* 0x000fc40000011607 */
[----:B------:R-:W-:Y:S02]  /*5f10*/  LOP3.LUT R6, R7, 0xff, RZ, 0xc0, !PT ;  /* 0x000000ff07067812 */ /* 0x000fe400078ec0ff */
[----:B------:R-:W-:Y:S02]  /*5f20*/  SHF.R.U32.HI R7, RZ, 0x18, R7 ;  /* 0x00000018ff077819 */ /* 0x000fe40000011607 */
[----:B------:R-:W-:Y:S02]  /*5f30*/  SHF.R.U32.HI R36, RZ, 0x10, R11 ;  /* 0x00000010ff247819 */ /* 0x000fe4000001160b */
[----:B------:R-:W-:Y:S01]  /*5f40*/  PRMT R9, R9, 0x654, R8 ;  /* 0x0000065409097816 */ /* 0x000fe20000000008 */
[----:B------:R-:W-:Y:S01]  /*5f50*/  IMAD.SHL.U32 R8, R34, 0x100, RZ ;  /* 0x0000010022087824 */ /* 0x000fe200078e00ff */
[----:B------:R-:W-:Y:S02]  /*5f60*/  LOP3.LUT R11, R11, 0xff0000ff, RZ, 0xc0, !PT ;  /* 0xff0000ff0b0b7812 */ /* 0x000fe400078ec0ff */
[----:B------:R-:W-:Y:S01]  /*5f70*/  LOP3.LUT R5, R5, 0xff00, R4, 0xf8, !PT ;  /* 0x0000ff0005057812 */ /* 0x000fe200078ef804 */
[----:B------:R-:W-:Y:S01]  /*5f80*/  IMAD.SHL.U32 R4, R38, 0x100, RZ ;  /* 0x0000010026047824 */ /* 0x000fe200078e00ff */
[----:B------:R-:W-:Y:S01]  /*5f90*/  PRMT R7, R7, 0x654, R6 ;  /* 0x0000065407077816 */ /* 0x000fe20000000006 */
[----:B------:R-:W-:Y:S01]  /*5fa0*/  IMAD.U32 R6, R58, 0x10000, RZ ;  /* 0x000100003a067824 */ /* 0x000fe200078e00ff */
[----:B------:R-:W-:-:S02]  /*5fb0*/  LOP3.LUT R94, R11, 0xff00, R10, 0xf8, !PT ;  /* 0x0000ff000b5e7812 */ /* 0x000fc400078ef80a */
[----:B------:R-:W-:Y:S02]  /*5fc0*/  LOP3.LUT R58, R9, 0xff00, R8, 0xf8, !PT ;  /* 0x0000ff00093a7812 */ /* 0x000fe400078ef808 */
[----:B------:R-:W-:Y:S02]  /*5fd0*/  F2FP.F16.E4M3.UNPACK_B R38, R92.H1 ;  /* 0x0000005cff26723e */ /* 0x000fe400030006ff */
[----:B--2---:R-:W-:Y:S02]  /*5fe0*/  F2FP.F16.E4M3.UNPACK_B R10, R28.H1 ;  /* 0x0000001cff0a723e */ /* 0x004fe400030006ff */
[----:B-1----:R-:W-:Y:S02]  /*5ff0*/  F2FP.F16.E4M3.UNPACK_B R8, R12.H1 ;  /* 0x0000000cff08723e */ /* 0x002fe400030006ff */
[----:B------:R-:W-:Y:S01]  /*6000*/  LOP3.LUT R7, R7, 0xff00, R4, 0xf8, !PT ;  /* 0x0000ff0007077812 */ /* 0x000fe200078ef804 */
[----:B------:R-:W-:Y:S01]  /*6010*/  IMAD.U32 R4, R52, 0x10000, RZ ;  /* 0x0001000034047824 */ /* 0x000fe200078e00ff */
[----:B------:R-:W-:Y:S01]  /*6020*/  F2FP.F16.E4M3.UNPACK_B R34, R90.H1 ;  /* 0x0000005aff22723e */ /* 0x000fe200030006ff */
[----:B------:R-:W-:Y:S01]  /*6030*/  HADD2.F32 R52, -RZ, R38.H0_H0 ;  /* 0x20000026ff347230 */ /* 0x000fe20000004100 */
[----:B------:R-:W-:Y:S01]  /*6040*/  LOP3.LUT R6, R5, 0xff0000, R6, 0xf8, !PT ;  /* 0x00ff000005067812 */ /* 0x000fe200078ef806 */
[----:B------:R-:W-:Y:S01]  /*6050*/  HADD2.F32 R11, -RZ, R10.H0_H0 ;  /* 0x2000000aff0b7230 */ /* 0x000fe20000004100 */
[----:B------:R-:W-:Y:S01]  /*6060*/  LOP3.LUT R4, R7, 0xff0000, R4, 0xf8, !PT ;  /* 0x00ff000007047812 */ /* 0x000fe200078ef804 */
[----:B------:R-:W-:Y:S01]  /*6070*/  HADD2.F32 R9, -RZ, R8.H0_H0 ;  /* 0x20000008ff097230 */ /* 0x000fe20000004100 */
[----:B------:R-:W-:Y:S01]  /*6080*/  SHF.L.U32 R7, R39, 0x10, RZ ;  /* 0x0000001027077819 */ /* 0x000fe200000006ff */
[----:B------:R-:W-:-:S02]  /*6090*/  IMAD.U32 R5, R36, 0x10000, RZ ;  /* 0x0001000024057824 */ /* 0x000fc400078e00ff */
[-C--:B------:R-:W-:Y:S01]  /*60a0*/  FMUL.FTZ R96, R11, R52.reuse ;  /* 0x000000340b607220 */ /* 0x080fe20000410000 */
[----:B------:R-:W-:Y:S02]  /*60b0*/  HADD2.F32 R36, -RZ, R34.H0_H0 ;  /* 0x20000022ff247230 */ /* 0x000fe40000004100 */
[----:B------:R-:W-:Y:S01]  /*60c0*/  FMUL.FTZ R52, R9, R52 ;  /* 0x0000003409347220 */ /* 0x000fe20000410000 */
[----:B------:R-:W-:Y:S01]  /*60d0*/  LOP3.LUT R7, R58, 0xff0000, R7, 0xf8, !PT ;  /* 0x00ff00003a077812 */ /* 0x000fe200078ef807 */
[----:B------:R-:W-:Y:S01]  /*60e0*/  HADD2.F32 R38, -RZ, R38.H1_H1 ;  /* 0x30000026ff267230 */ /* 0x000fe20000004100 */
[----:B------:R-:W-:Y:S01]  /*60f0*/  F2FP.F16.E4M3.UNPACK_B R92, R92 ;  /* 0x0000005cff5c723e */ /* 0x000fe200020006ff */
[----:B------:R-:W-:Y:S01]  /*6100*/  FFMA.FTZ R58, R11, R36, R52 ;  /* 0x000000240b3a7223 */ /* 0x000fe20000010034 */
[----:B------:R-:W-:Y:S01]  /*6110*/  HADD2.F32 R11, -RZ, R10.H1_H1 ;  /* 0x3000000aff0b7230 */ /* 0x000fe20000004100 */
[----:B------:R-:W-:Y:S01]  /*6120*/  F2FP.F16.E4M3.UNPACK_B R28, R28 ;  /* 0x0000001cff1c723e */ /* 0x000fe200020006ff */
[----:B------:R-:W-:Y:S01]  /*6130*/  FFMA.FTZ R96, R9, R36, -R96 ;  /* 0x0000002409607223 */ /* 0x000fe20000010860 */
[----:B------:R-:W-:Y:S01]  /*6140*/  F2FP.F16.E4M3.UNPACK_B R12, R12 ;  /* 0x0000000cff0c723e */ /* 0x000fe200020006ff */
[----:B------:R-:W-:Y:S01]  /*6150*/  HADD2.F32 R9, -RZ, R8.H1_H1 ;  /* 0x30000008ff097230 */ /* 0x000fe20000004100 */
[----:B------:R-:W-:Y:S01]  /*6160*/  F2FP.F16.E4M3.UNPACK_B R90, R90 ;  /* 0x0000005aff5a723e */ /* 0x000fe200020006ff */
        /* <DEDUP_REMOVED lines=9> */
[-C--:B------:R-:W-:Y:S01]  /*6200*/  FMUL.FTZ R53, R10, R39.reuse ;  /* 0x000000270a357220 */ /* 0x080fe20000410000 */
[----:B------:R-:W-:Y:S02]  /*6210*/  HADD2.F32 R11, -RZ, R92.H1_H1 ;  /* 0x3000005cff0b7230 */ /* 0x000fe40000004100 */
[C---:B------:R-:W-:Y:S01]  /*6220*/  FMUL.FTZ R39, R8.reuse, R39 ;  /* 0x0000002708277220 */ /* 0x040fe20000410000 */
[----:B------:R-:W-:Y:S02]  /*6230*/  HADD2.F32 R28, -RZ, R28.H1_H1 ;  /* 0x3000001cff1c7230 */ /* 0x000fe40000004100 */
[-C--:B------:R-:W-:Y:S01]  /*6240*/  FFMA.FTZ R53, R8, R9.reuse, -R53 ;  /* 0x0000000908357223 */ /* 0x080fe20000010835 */
[----:B------:R-:W-:Y:S02]  /*6250*/  HADD2.F32 R12, -RZ, R12.H1_H1 ;  /* 0x3000000cff0c7230 */ /* 0x000fe40000004100 */
[----:B------:R-:W-:Y:S01]  /*6260*/  FFMA.FTZ R38, R10, R9, R39 ;  /* 0x000000090a267223 */ /* 0x000fe20000010027 */
[----:B------:R-:W-:-:S02]  /*6270*/  HADD2.F32 R9, -RZ, R90.H1_H1 ;  /* 0x3000005aff097230 */ /* 0x000fc40000004100 */
[----:B------:R-:W-:Y:S01]  /*6280*/  FMUL.FTZ R39, R28, R11 ;  /* 0x0000000b1c277220 */ /* 0x000fe20000410000 */
[----:B------:R-:W-:Y:S01]  /*6290*/  F2FP.F16.E4M3.UNPACK_B R34, R91.H1 ;  /* 0x0000005bff22723e */ /* 0x000fe200030006ff */
[C---:B------:R-:W-:Y:S01]  /*62a0*/  FMUL.FTZ R59, R12.reuse, R11 ;  /* 0x0000000b0c3b7220 */ /* 0x040fe20000410000 */
[----:B------:R-:W-:Y:S01]  /*62b0*/  F2FP.F16.E4M3.UNPACK_B R10, R30.H1 ;  /* 0x0000001eff0a723e */ /* 0x000fe200030006ff */
[----:B------:R-:W-:Y:S01]  /*62c0*/  FFMA.FTZ R52, R12, R9, -R39 ;  /* 0x000000090c347223 */ /* 0x000fe20000010827 */
[----:B------:R-:W-:Y:S01]  /*62d0*/  F2FP.F16.E4M3.UNPACK_B R8, R14.H1 ;  /* 0x0000000eff08723e */ /* 0x000fe200030006ff */
[----:B------:R-:W-:Y:S01]  /*62e0*/  HADD2.F32 R36, -RZ, R34.H0_H0 ;  /* 0x20000022ff247230 */ /* 0x000fe20000004100 */
[----:B------:R-:W-:Y:S01]  /*62f0*/  F2FP.F16.E4M3.UNPACK_B R12, R89.H1 ;  /* 0x00000059ff0c723e */ /* 0x000fe200030006ff */
[----:B------:R-:W-:Y:S02]  /*6300*/  HADD2.F32 R11, -RZ, R10.H0_H0 ;  /* 0x2000000aff0b7230 */ /* 0x000fe40000004100 */
[----:B------:R-:W-:Y:S01]  /*6310*/  FFMA.FTZ R59, R28, R9, R59 ;  /* 0x000000091c3b7223 */ /* 0x000fe2000001003b */
[----:B------:R-:W-:Y:S01]  /*6320*/  HADD2.F32 R9, -RZ, R8.H0_H0 ;  /* 0x20000008ff097230 */ /* 0x000fe20000004100 */
[----:B------:R-:W-:Y:S01]  /*6330*/  F2FP.F16.E4M3.UNPACK_B R91, R91 ;  /* 0x0000005bff5b723e */ /* 0x000fe200020006ff */
[----:B------:R-:W-:-:S02]  /*6340*/  HADD2.F32 R39, -RZ, R34.H1_H1 ;  /* 0x30000022ff277230 */ /* 0x000fc40000004100 */
[-C--:B------:R-:W-:Y:S01]  /*6350*/  FMUL.FTZ R34, R11, R36.reuse ;  /* 0x000000240b227220 */ /* 0x080fe20000410000 */
[----:B------:R-:W-:Y:S02]  /*6360*/  HADD2.F32 R28, -RZ, R12.H0_H0 ;  /* 0x2000000cff1c7230 */ /* 0x000fe40000004100 */
[C---:B------:R-:W-:Y:S01]  /*6370*/  FMUL.FTZ R90, R9.reuse, R36 ;  /* 0x00000024095a7220 */ /* 0x040fe20000410000 */
[----:B------:R-:W-:Y:S01]  /*6380*/  HADD2.F32 R10, -RZ, R10.H1_H1 ;  /* 0x3000000aff0a7230 */ /* 0x000fe20000004100 */
[----:B------:R-:W-:Y:S01]  /*6390*/  F2FP.F16.E4M3.UNPACK_B R14, R14 ;  /* 0x0000000eff0e723e */ /* 0x000fe200020006ff */
[----:B------:R-:W-:Y:S02]  /*63a0*/  HADD2.F32 R8, -RZ, R8.H1_H1 ;  /* 0x30000008ff087230 */ /* 0x000fe40000004100 */
[----:B------:R-:W-:Y:S01]  /*63b0*/  FFMA.FTZ R36, R9, R28, -R34 ;  /* 0x0000001c09247223 */ /* 0x000fe20000010822 */
[----:B------:R-:W-:Y:S02]  /*63c0*/  HADD2.F32 R9, -RZ, R12.H1_H1 ;  /* 0x3000000cff097230 */ /* 0x000fe40000004100 */
[-C--:B------:R-:W-:Y:S01]  /*63d0*/  FMUL.FTZ R99, R10, R39.reuse ;  /* 0x000000270a637220 */ /* 0x080fe20000410000 */
[----:B------:R-:W-:Y:S01]  /*63e0*/  F2FP.F16.E4M3.UNPACK_B R30, R30 ;  /* 0x0000001eff1e723e */ /* 0x000fe200020006ff */
[C---:B------:R-:W-:Y:S01]  /*63f0*/  FMUL.FTZ R39, R8.reuse, R39 ;  /* 0x0000002708277220 */ /* 0x040fe20000410000 */
[----:B------:R-:W-:Y:S01]  /*6400*/  FFMA.FTZ R90, R11, R28, R90 ;  /* 0x0000001c0b5a7223 */ /* 0x000fe2000001005a */
[----:B------:R-:W-:Y:S01]  /*6410*/  FFMA.FTZ R99, R8, R9, -R99 ;  /* 0x0000000908637223 */ /* 0x000fe20000010863 */
[----:B------:R-:W-:Y:S01]  /*6420*/  F2FP.F16.E4M3.UNPACK_B R89, R89 ;  /* 0x00000059ff59723e */ /* 0x000fe200020006ff */
[----:B------:R-:W-:Y:S01]  /*6430*/  FFMA.FTZ R103, R10, R9, R39 ;  /* 0x000000090a677223 */ /* 0x000fe20000010027 */
[--C-:B------:R-:W-:Y:S01]  /*6440*/  HADD2.F32 R11, -RZ, R91.reuse.H0_H0 ;  /* 0x2000005bff0b7230 */ /* 0x100fe20000004100 */
[----:B------:R-:W-:Y:S01]  /*6450*/  F2FP.F16.E4M3.UNPACK_B R28, R7 ;  /* 0x00000007ff1c723e */ /* 0x000fe200020006ff */
        /* <DEDUP_REMOVED lines=8> */
[--C-:B------:R-:W-:Y:S01]  /*64e0*/  HADD2.F32 R10, -RZ, R89.reuse.H0_H0 ;  /* 0x20000059ff0a7230 */ /* 0x100fe20000004100 */
[----:B------:R-:W-:Y:S01]  /*64f0*/  F2FP.SATFINITE.E4M3.F32.PACK_AB_MERGE_C R95, R95, R96, RZ ;  /* 0x000000605f5f723e */ /* 0x000fe200048070ff */
[----:B------:R-:W-:Y:S02]  /*6500*/  HADD2.F32 R14, -RZ, R14.H1_H1 ;  /* 0x3000000eff0e7230 */ /* 0x000fe40000004100 */
[-C--:B------:R-:W-:Y:S01]  /*6510*/  FMUL.FTZ R11, R30, R91.reuse ;  /* 0x0000005b1e0b7220 */ /* 0x080fe20000410000 */
[----:B------:R-:W-:Y:S02]  /*6520*/  HADD2.F32 R89, -RZ, R89.H1_H1 ;  /* 0x30000059ff597230 */ /* 0x000fe40000004100 */
[-C--:B------:R-:W-:Y:S01]  /*6530*/  FFMA.FTZ R39, R8, R10.reuse, -R39 ;  /* 0x0000000a08277223 */ /* 0x080fe20000010827 */
[----:B------:R-:W-:Y:S01]  /*6540*/  FFMA.FTZ R34, R9, R10, R12 ;  /* 0x0000000a09227223 */ /* 0x000fe2000001000c */
[C---:B------:R-:W-:Y:S01]  /*6550*/  FMUL.FTZ R91, R14.reuse, R91 ;  /* 0x0000005b0e5b7220 */ /* 0x040fe20000410000 */
[----:B------:R-:W-:Y:S01]  /*6560*/  F2FP.F16.E4M3.UNPACK_B R10, R29 ;  /* 0x0000001dff0a723e */ /* 0x000fe200020006ff */
[----:B------:R-:W-:Y:S01]  /*6570*/  FFMA.FTZ R14, R14, R89, -R11 ;  /* 0x000000590e0e7223 */ /* 0x000fe2000001080b */
[----:B------:R-:W-:Y:S01]  /*6580*/  F2FP.F16.E4M3.UNPACK_B R8, R13 ;  /* 0x0000000dff08723e */ /* 0x000fe200020006ff */
[----:B------:R-:W-:Y:S01]  /*6590*/  FFMA.FTZ R91, R30, R89, R91 ;  /* 0x000000591e5b7223 */ /* 0x000fe2000001005b */
[----:B------:R-:W-:Y:S01]  /*65a0*/  F2FP.F16.E4M3.UNPACK_B R12, R6 ;  /* 0x00000006ff0c723e */ /* 0x000fe200020006ff */
[----:B------:R-:W-:Y:S01]  /*65b0*/  HADD2.F32 R11, -RZ, R10.H0_H0 ;  /* 0x2000000aff0b7230 */ /* 0x000fe20000004100 */
[----:B------:R-:W-:Y:S01]  /*65c0*/  F2FP.SATFINITE.E4M3.F32.PACK_AB_MERGE_C R90, R14, R39, R36 ;  /* 0x000000270e5a723e */ /* 0x000fe20004807024 */
[----:B------:R-:W-:Y:S01]  /*65d0*/  HADD2.F32 R30, -RZ, R28.H0_H0 ;  /* 0x2000001cff1e7230 */ /* 0x000fe20000004100 */
[----:B------:R-:W-:Y:S01]  /*65e0*/  F2FP.SATFINITE.E4M3.F32.PACK_AB_MERGE_C R103, R91, R34, R103 ;  /* 0x000000225b67723e */ /* 0x000fe20004807067 */
[----:B------:R-:W-:Y:S01]  /*65f0*/  HADD2.F32 R9, -RZ, R8.H0_H0 ;  /* 0x20000008ff097230 */ /* 0x000fe20000004100 */
[----:B------:R-:W-:Y:S01]  /*6600*/  F2FP.SATFINITE.E4M3.F32.PACK_AB_MERGE_C R97, R97, R58, RZ ;  /* 0x0000003a6161723e */ /* 0x000fe200048070ff */
        /* <DEDUP_REMOVED lines=10> */
[----:B------:R-:W-:Y:S01]  /*66b0*/  F2FP.SATFINITE.E4M3.F32.PACK_AB_MERGE_C R58, R52, R53, R95 ;  /* 0x00000035343a723e */ /* 0x000fe2000480705f */
[C---:B------:R-:W-:Y:S01]  /*66c0*/  FMUL.FTZ R39, R8.reuse, R39 ;  /* 0x0000002708277220 */ /* 0x040fe20000410000 */
[----:B------:R-:W-:Y:S01]  /*66d0*/  F2FP.F16.E4M3.UNPACK_B R13, R13.H1 ;  /* 0x0000000dff0d723e */ /* 0x000fe200030006ff */
[----:B------:R-:W-:Y:S01]  /*66e0*/  FFMA.FTZ R53, R8, R9, -R11 ;  /* 0x0000000908357223 */ /* 0x000fe2000001080b */
[----:B------:R-:W-:Y:S02]  /*66f0*/  F2FP.F16.E4M3.UNPACK_B R29, R29.H1 ;  /* 0x0000001dff1d723e */ /* 0x000fe400030006ff */
[----:B------:R-:W-:Y:S01]  /*6700*/  F2FP.F16.E4M3.UNPACK_B R11, R7.H1 ;  /* 0x00000007ff0b723e */ /* 0x000fe200030006ff */
[----:B------:R-:W-:Y:S01]  /*6710*/  HADD2.F32 R7, -RZ, R13.H0_H0 ;  /* 0x2000000dff077230 */ /* 0x000fe20000004100 */
[----:B------:R-:W-:Y:S01]  /*6720*/  F2FP.SATFINITE.E4M3.F32.PACK_AB_MERGE_C R97, R59, R38, R97 ;  /* 0x000000263b61723e */ /* 0x000fe20004807061 */
[----:B------:R-:W-:Y:S01]  /*6730*/  FFMA.FTZ R59, R10, R9, R39 ;  /* 0x000000090a3b7223 */ /* 0x000fe20000010027 */
[----:B------:R-:W-:Y:S01]  /*6740*/  HADD2.F32 R8, -RZ, R29.H0_H0 ;  /* 0x2000001dff087230 */ /* 0x000fe20000004100 */
[----:B------:R-:W-:Y:S01]  /*6750*/  F2FP.F16.E4M3.UNPACK_B R6, R6.H1 ;  /* 0x00000006ff06723e */ /* 0x000fe200030006ff */
[----:B------:R-:W-:Y:S01]  /*6760*/  HADD2.F32 R10, -RZ, R11.H0_H0 ;  /* 0x2000000bff0a7230 */ /* 0x000fe20000004100 */
[----:B------:R-:W-:Y:S01]  /*6770*/  LOP3.LUT R5, R94, 0xff0000, R5, 0xf8, !PT ;  /* 0x00ff00005e057812 */ /* 0x000fe200078ef805 */
[----:B------:R-:W-:-:S02]  /*6780*/  HADD2.F32 R29, -RZ, R29.H1_H1 ;  /* 0x3000001dff1d7230 */ /* 0x000fc40000004100 */
[----:B------:R-:W-:Y:S02]  /*6790*/  HADD2.F32 R12, -RZ, R11.H1_H1 ;  /* 0x3000000bff0c7230 */ /* 0x000fe40000004100 */
[CC--:B------:R-:W-:Y:S01]  /*67a0*/  FMUL.FTZ R14, R8.reuse, R10.reuse ;  /* 0x0000000a080e7220 */ /* 0x0c0fe20000410000 */
[--C-:B------:R-:W-:Y:S02]  /*67b0*/  HADD2.F32 R9, -RZ, R6.reuse.H0_H0 ;  /* 0x20000006ff097230 */ /* 0x100fe40000004100 */
[----:B------:R-:W-:Y:S01]  /*67c0*/  FMUL.FTZ R11, R7, R10 ;  /* 0x0000000a070b7220 */ /* 0x000fe20000410000 */
[----:B------:R-:W-:Y:S01]  /*67d0*/  HADD2.F32 R13, -RZ, R13.H1_H1 ;  /* 0x3000000dff0d7230 */ /* 0x000fe20000004100 */
[----:B------:R-:W-:Y:S01]  /*67e0*/  F2FP.F16.E4M3.UNPACK_B R28, R5.H1 ;  /* 0x00000005ff1c723e */ /* 0x000fe200030006ff */
[----:B------:R-:W-:Y:S02]  /*67f0*/  HADD2.F32 R10, -RZ, R6.H1_H1 ;  /* 0x30000006ff0a7230 */ /* 0x000fe40000004100 */
[----:B------:R-:W-:Y:S01]  /*6800*/  FMUL.FTZ R6, R29, R12 ;  /* 0x0000000c1d067220 */ /* 0x000fe20000410000 */
[-C--:B------:R-:W-:Y:S01]  /*6810*/  FFMA.FTZ R36, R7, R9.reuse, -R14 ;  /* 0x0000000907247223 */ /* 0x080fe2000001080e */
[----:B------:R-:W-:Y:S01]  /*6820*/  FFMA.FTZ R38, R8, R9, R11 ;  /* 0x0000000908267223 */ /* 0x000fe2000001000b */
[----:B------:R-:W-:Y:S01]  /*6830*/  F2FP.F16.E4M3.UNPACK_B R9, R31 ;  /* 0x0000001fff09723e */ /* 0x000fe200020006ff */
[C---:B------:R-:W-:Y:S01]  /*6840*/  FFMA.FTZ R89, R13.reuse, R10, -R6 ;  /* 0x0000000a0d597223 */ /* 0x040fe20000010806 */
[----:B------:R-:W-:Y:S01]  /*6850*/  F2FP.F16.E4M3.UNPACK_B R6, R15 ;  /* 0x0000000fff06723e */ /* 0x000fe200020006ff */
[----:B------:R-:W-:Y:S01]  /*6860*/  FMUL.FTZ R12, R13, R12 ;  /* 0x0000000c0d0c7220 */ /* 0x000fe20000410000 */
[----:B------:R-:W-:Y:S01]  /*6870*/  F2FP.F16.E4M3.UNPACK_B R31, R31.H1 ;  /* 0x0000001fff1f723e */ /* 0x000fe200030006ff */
[----:B------:R-:W-:Y:S01]  /*6880*/  HADD2.F32 R39, -RZ, R28.H0_H0 ;  /* 0x2000001cff277230 */ /* 0x000fe20000004100 */
        /* <DEDUP_REMOVED lines=22> */
[----:B------:R-:W-:Y:S02]  /*69f0*/  HADD2.F32 R12, -RZ, R5.H0_H0 ;  /* 0x20000005ff0c7230 */ /* 0x000fe40000004100 */
[----:B------:R-:W-:Y:S01]  /*6a00*/  FMUL.FTZ R28, R15, R28 ;  /* 0x0000001c0f1c7220 */ /* 0x000fe20000410000 */
[----:B------:R-:W-:Y:S02]  /*6a10*/  HADD2.F32 R9, -RZ, R9.H1_H1 ;  /* 0x30000009ff097230 */ /* 0x000fe40000004100 */
[C---:B------:R-:W-:Y:S01]  /*6a20*/  FMUL.FTZ R29, R7.reuse, R29 ;  /* 0x0000001d071d7220 */ /* 0x040fe20000410000 */
[----:B------:R-:W-:Y:S02]  /*6a30*/  HADD2.F32 R14, -RZ, R14.H1_H1 ;  /* 0x3000000eff0e7230 */ /* 0x000fe40000004100 */
[----:B------:R-:W-:Y:S01]  /*6a40*/  FFMA.FTZ R52, R7, R12, -R52 ;  /* 0x0000000c07347223 */ /* 0x000fe20000010834 */
[----:B------:R-:W-:-:S02]  /*6a50*/  HADD2.F32 R6, -RZ, R6.H1_H1 ;  /* 0x30000006ff067230 */ /* 0x000fc40000004100 */
[----:B------:R-:W-:Y:S01]  /*6a60*/  FFMA.FTZ R29, R10, R12, R29 ;  /* 0x0000000c0a1d7223 */ /* 0x000fe2000001001d */
[----:B------:R-:W-:Y:S02]  /*6a70*/  HADD2.F32 R4, -RZ, R11.H1_H1 ;  /* 0x3000000bff047230 */ /* 0x000fe40000004100 */
[-C--:B------:R-:W-:Y:S01]  /*6a80*/  FMUL.FTZ R7, R9, R14.reuse ;  /* 0x0000000e09077220 */ /* 0x080fe20000410000 */
[----:B------:R-:W-:Y:S02]  /*6a90*/  HADD2.F32 R5, -RZ, R5.H1_H1 ;  /* 0x30000005ff057230 */ /* 0x000fe40000004100 */
[C---:B------:R-:W-:Y:S01]  /*6aa0*/  FMUL.FTZ R14, R6.reuse, R14 ;  /* 0x0000000e060e7220 */ /* 0x040fe20000410000 */
[----:B------:R-:W-:Y:S01]  /*6ab0*/  F2FP.SATFINITE.E4M3.F32.PACK_AB_MERGE_C R30, R59, R30, R38 ;  /* 0x0000001e3b1e723e */ /* 0x000fe20004807026 */
[-C--:B------:R-:W-:Y:S01]  /*6ac0*/  FFMA.FTZ R28, R31, R4.reuse, R28 ;  /* 0x000000041f1c7223 */ /* 0x080fe2000001001c */
[----:B------:R-:W-:Y:S01]  /*6ad0*/  FFMA.FTZ R8, R15, R4, -R8 ;  /* 0x000000040f087223 */ /* 0x000fe20000010808 */
[-C--:B------:R-:W-:Y:S01]  /*6ae0*/  FFMA.FTZ R14, R9, R5.reuse, R14 ;  /* 0x00000005090e7223 */ /* 0x080fe2000001000e */
[----:B------:R-:W-:Y:S01]  /*6af0*/  FFMA.FTZ R7, R6, R5, -R7 ;  /* 0x0000000506077223 */ /* 0x000fe20000010807 */
[----:B------:R-:W-:Y:S01]  /*6b00*/  F2FP.SATFINITE.E4M3.F32.PACK_AB_MERGE_C R13, R53, R34, R36 ;  /* 0x00000022350d723e */ /* 0x000fe20004807024 */
[----:B------:R-:W-:Y:S01]  /*6b10*/  IMAD.MOV.U32 R12, RZ, RZ, R58 ;  /* 0x000000ffff0c7224 */ /* 0x000fe200078e003a */
[----:B------:R-:W-:-:S02]  /*6b20*/  F2FP.SATFINITE.E4M3.F32.PACK_AB_MERGE_C R28, R28, R39, RZ ;  /* 0x000000271c1c723e */ /* 0x000fc400048070ff */
[----:B------:R-:W-:Y:S02]  /*6b30*/  F2FP.SATFINITE.E4M3.F32.PACK_AB_MERGE_C R8, R8, R95, RZ ;  /* 0x0000005f0808723e */ /* 0x000fe400048070ff */
[----:B------:R-:W-:Y:S01]  /*6b40*/  F2FP.SATFINITE.E4M3.F32.PACK_AB_MERGE_C R31, R14, R29, R28 ;  /* 0x0000001d0e1f723e */ /* 0x000fe2000480701c */
[----:B------:R-:W-:Y:S01]  /*6b50*/  IMAD.MOV.U32 R29, RZ, RZ, R30 ;  /* 0x000000ffff1d7224 */ /* 0x000fe200078e001e */
[----:B------:R-:W-:Y:S01]  /*6b60*/  F2FP.SATFINITE.E4M3.F32.PACK_AB_MERGE_C R15, R7, R52, R8 ;  /* 0x00000034070f723e */ /* 0x000fe20004807008 */
[----:B------:R-:W-:Y:S02]  /*6b70*/  IMAD.MOV.U32 R28, RZ, RZ, R97 ;  /* 0x000000ffff1c7224 */ /* 0x000fe400078e0061 */
[----:B------:R-:W-:Y:S02]  /*6b80*/  IMAD.MOV.U32 R14, RZ, RZ, R90 ;  /* 0x000000ffff0e7224 */ /* 0x000fe400078e005a */
[----:B------:R-:W-:-:S07]  /*6b90*/  IMAD.MOV.U32 R30, RZ, RZ, R103 ;  /* 0x000000ffff1e7224 */ /* 0x000fce00078e0067 */
.L_x_1260:
[----:B------:R-:W-:Y:S05]  /*6ba0*/  BSYNC B1 ;  /* 0x0000000000017941 */ /* 0x000fea0003800000 */
.L_x_1259:
[----:B-1----:R1:W-:Y:S01]  /*6bb0*/  STG.E.128 desc[UR46][R32.64], R12 ;  /* 0x0000000c20007986 */ /* 0x0023e2000c101d2e */
[----:B------:R-:W-:-:S13]  /*6bc0*/  ISETP.GE.AND P4, PT, R37, R93, PT ;  /* 0x0000005d2500720c */ /* 0x000fda0003f86270 */
[----:B------:R-:W-:Y:S05]  /*6bd0*/  @P4 BRA `(.L_x_1245) ;  /* 0x0000000000844947 */ /* 0x000fea0003800000 */
[--C-:B------:R-:W-:Y:S02]  /*6be0*/  SHF.R.S32.HI R4, RZ, 0x1f, R37.reuse ;  /* 0x0000001fff047819 */ /* 0x100fe40000011425 */
[----:B------:R-:W-:-:S04]  /*6bf0*/  IADD3 R37, P4, P5, R40, R54, R37 ;  /* 0x0000003628257210 */ /* 0x000fc80007d9e025 */
[----:B------:R-:W-:Y:S02]  /*6c00*/  IADD3.X R4, R0, R35, R4, P4, P5 ;  /* 0x0000002300047210 */ /* 0x000fe400027ea404 */
[----:B------:R-:W-:-:S05]  /*6c10*/  IADD3 R50, P4, R37, R50, RZ ;  /* 0x0000003225327210 */ /* 0x000fca0007f9e0ff */
[----:B------:R-:W-:-:S05]  /*6c20*/  IMAD.X R51, R4, 0x1, R51, P4 ;  /* 0x0000000104337824 */ /* 0x000fca00020e0633 */
[----:B--2---:R2:W-:Y:S01]  /*6c30*/  STG.E.128 desc[UR46][R50.64], R28 ;  /* 0x0000001c32007986 */ /* 0x0045e2000c101d2e */
[----:B------:R-:W-:Y:S05]  /*6c40*/  BRA `(.L_x_1245) ;  /* 0x0000000000687947 */ /* 0x000fea0003800000 */
.L_x_1228:
[----:B------:R-:W-:-:S06]  /*6c50*/  UISETP.NE.AND UP0, UPT, UR45, 0x3, UPT ;  /* 0x000000032d00788c */ /* 0x000fcc000bf05270 */
[----:B------:R-:W-:-:S13]  /*6c60*/  PLOP3.LUT P3, PT, PT, PT, UP0, 0x80, 0x0 ;  /* 0x000000000000781c */ /* 0x000fda0003f6f008 */
[----:B------:R-:W-:Y:S05]  /*6c70*/  @!P3 BRA `(.L_x_1261) ;  /* 0x000000000004b947 */ /* 0x000fea0003800000 */
[----:B------:R-:W-:Y:S01]  /*6c80*/  BPT.TRAP 0x1 ;  /* 0x000000040000795c */ /* 0x000fe20000300000 */
.L_x_1261:
[----:B------:R-:W-:Y:S01]  /*6c90*/  IMAD R85, R17, 0x8, R16 ;  /* 0x0000000811557824 */ /* 0x000fe200078e0210 */
[----:B------:R-:W-:Y:S01]  /*6ca0*/  SHF.L.U32 R88, R201, 0x1f, RZ ;  /* 0x0000001fc9587819 */ /* 0x000fe200000006ff */
[----:B------:R-:W-:Y:S01]  /*6cb0*/  IMAD R87, R49, -0x40, R48 ;  /* 0xffffffc031577824 */ /* 0x000fe200078e0230 */
[----:B------:R-:W-:Y:S02]  /*6cc0*/  BSSY B1, `(.L_x_1262) ;  /* 0x0000004000017945 */ /* 0x000fe40003800000 */
[----:B------:R-:W0:Y:S02]  /*6cd0*/  SYNCS.PHASECHK.TRANS64.TRYWAIT P4, [R85+URZ+0x28490], R88 ;  /* 0x02849058550075a7 */ /* 0x000e24000808017f */
[----:B------:R-:W-:Y:S01]  /*6ce0*/  VIMNMX R87, R87, 0x40, PT ;  /* 0x0000004057577848 */ /* 0x000fe20003fe0100 */
[----:B0-----:R-:W-:Y:S06]  /*6cf0*/  @!P4 BRA `(.L_x_1263) ;  /* 0x000001f400d0c947 */ /* 0x001fec0003800000 */
.L_x_1604:
[----:B------:R-:W-:Y:S05]  /*6d00*/  BSYNC B1 ;  /* 0x0000000000017941 */ /* 0x000fea0003800000 */
.L_x_1262:
[-C--:B------:R-:W-:Y:S01]  /*6d10*/  ISETP.GE.AND P5, PT, R18, R87.reuse, PT ;  /* 0x000000571200720c */ /* 0x080fe20003fa6270 */
[----:B------:R-:W-:Y:S01]  /*6d20*/  BSSY B1, `(.L_x_1264) ;  /* 0x0000007000017945 */ /* 0x000fe20003800000 */
[----:B------:R-:W-:-:S11]  /*6d30*/  ISETP.GE.AND P4, PT, R195, R87, PT ;  /* 0x00000057c300720c */ /* 0x000fd60003f86270 */
[----:B------:R-:W-:Y:S05]  /*6d40*/  @P5 BRA `(.L_x_1265) ;  /* 0x0000000000105947 */ /* 0x000fea0003800000 */
[----:B------:R-:W1:Y:S04]  /*6d50*/  @!P1 LDS.128 R4, [R86+0x20000] ;  /* 0x0200000056049984 */ /* 0x000e680000000c00 */
[----:B------:R-:W2:Y:S04]  /*6d60*/  @!P2 LDS.128 R8, [R86+0x22000] ;  /* 0x022000005608a984 */ /* 0x000ea80000000c00 */
[----:B-1----:R1:W-:Y:S04]  /*6d70*/  @!P1 STG.E.128 desc[UR46][R14.64], R4 ;  /* 0x000000040e009986 */ /* 0x0023e8000c101d2e */
[----:B--2---:R1:W-:Y:S02]  /*6d80*/  @!P2 STG.E.128 desc[UR46][R14.64+0x80], R8 ;  /* 0x000080080e00a986 */ /* 0x0043e4000c101d2e */
.L_x_1265:
[----:B------:R-:W-:Y:S05]  /*6d90*/  BSYNC B1 ;  /* 0x0000000000017941 */ /* 0x000fea0003800000 */
.L_x_1264:
[----:B------:R-:W-:Y:S05]  /*6da0*/  @P4 BRA `(.L_x_1245) ;  /* 0x0000000000104947 */ /* 0x000fea0003800000 */
[----:B-1----:R-:W1:Y:S04]  /*6db0*/  @!P1 LDS.128 R4, [R86+0x21000] ;  /* 0x0210000056049984 */ /* 0x002e680000000c00 */
[----:B------:R-:W2:Y:S04]  /*6dc0*/  @!P2 LDS.128 R8, [R86+0x23000] ;  /* 0x023000005608a984 */ /* 0x000ea80000000c00 */
[----:B-1----:R1:W-:Y:S04]  /*6dd0*/  @!P1 STG.E.128 desc[UR46][R12.64], R4 ;  /* 0x000000040c009986 */ /* 0x0023e8000c101d2e */
[----:B--2---:R1:W-:Y:S02]  /*6de0*/  @!P2 STG.E.128 desc[UR46][R12.64+0x80], R8 ;  /* 0x000080080c00a986 */ /* 0x0043e4000c101d2e */
.L_x_1245:
[----:B------:R-:W-:Y:S05]  /*6df0*/  BSYNC B0 ;  /* 0x0000000000007941 */ /* 0x000fea0003800000 */
.L_x_1227:
[----:B01234-:R-:W0:Y:S01]  /*6e00*/  S2R R4, SR_TID.X ;  /* 0x0000000000047919 */ /* 0x01fe220000002100 */
[----:B------:R-:W-:Y:S01]  /*6e10*/  @!PT LDS RZ, [RZ] ;  /* 0x00000000fffff984 */ /* 0x000fe20000000800 */
[----:B------:R-:W-:Y:S01]  /*6e20*/  @!PT LDS RZ, [RZ] ;  /* 0x00000000fffff984 */ /* 0x000fe20000000800 */
[----:B------:R-:W-:Y:S01]  /*6e30*/  @!PT LDS RZ, [RZ] ;  /* 0x00000000fffff984 */ /* 0x000fe20000000800 */
[----:B------:R-:W-:Y:S01]  /*6e40*/  @!PT LDS RZ, [RZ] ;  /* 0x00000000fffff984 */ /* 0x000fe20000000800 */
[----:B------:R1:W-:Y:S06]  /*6e50*/  MEMBAR.ALL.CTA ;  /* 0x0000000000007992 */ /* 0x0003ec0000008000 */
[----:B-1----:R-:W1:Y:S01]  /*6e60*/  FENCE.VIEW.ASYNC.S ;  /* 0x00000000000073c6 */ /* 0x002e620000000000 */
[----:B------:R-:W-:Y:S05]  /*6e70*/  WARPSYNC.ALL ;  /* 0x0000000000007948 */ /* 0x000fea0003800000 */
[----:B------:R-:W-:Y:S01]  /*6e80*/  BSSY B0, `(.L_x_1266) ;  /* 0x0000009000007945 */ /* 0x000fe20003800000 */
[----:B0-----:R-:W-:Y:S01]  /*6e90*/  LOP3.LUT R4, R4, 0x7f, RZ, 0xc0, !PT ;  /* 0x0000007f04047812 */ /* 0x001fe200078ec0ff */
[----:B-1----:R0:W-:Y:S03]  /*6ea0*/  BAR.SYNC.DEFER_BLOCKING R75, 0x80 ;  /* 0x0002004b0000751d */ /* 0x0021e60000010000 */
[----:B------:R-:W-:-:S13]  /*6eb0*/  ISETP.NE.AND P4, PT, R4, RZ, PT ;  /* 0x000000ff0400720c */ /* 0x000fda0003f85270 */
[----:B------:R-:W-:-:S05]  /*6ec0*/  @!P4 VIADD R4, R85, 0x284a0 ;  /* 0x000284a05504c836 */ /* 0x000fca0000000000 */
[----:B------:R-:W-:-:S04]  /*6ed0*/  @!P4 PRMT R4, RZ, 0x654, R4 ;  /* 0x00000654ff04c816 */ /* 0x000fc80000000004 */
[----:B------:R0:W-:Y:S01]  /*6ee0*/  @!P4 SYNCS.ARRIVE.TRANS64.RED.A1T0 RZ, [R4+URZ], RZ ;  /* 0x000000ff04ffc9a7 */ /* 0x0001e2000810043f */
[----:B------:R-:W-:Y:S05]  /*6ef0*/  @!P3 BRA `(.L_x_1267) ;  /* 0x000000000004b947 */ /* 0x000fea0003800000 */
[----:B------:R-:W-:Y:S01]  /*6f00*/  BPT.TRAP 0x1 ;  /* 0x000000040000795c */ /* 0x000fe20000300000 */
.L_x_1267:
[----:B------:R-:W-:Y:S05]  /*6f10*/  BSYNC B0 ;  /* 0x0000000000007941 */ /* 0x000fea0003800000 */
.L_x_1266:
[----:B------:R-:W1:Y:S01]  /*6f20*/  SYNCS.PHASECHK.TRANS64.TRYWAIT P3, [R85+URZ+0x284b0], R88 ;  /* 0x0284b058550075a7 */ /* 0x000e62000806017f */
[----:B------:R-:W-:Y:S01]  /*6f30*/  ULDC UR41, c[0x0][0x2e4] ;  /* 0x0000b90000297ab9 */ /* 0x000fe20000000800 */
[----:B------:R-:W-:Y:S01]  /*6f40*/  ULDC.64 UR36, c[0x0][0x318] ;  /* 0x0000c60000247ab9 */ /* 0x000fe20000000a00 */
[----:B------:R-:W-:Y:S01]  /*6f50*/  ULDC.64 UR38, c[0x0][0x308] ;  /* 0x0000c20000267ab9 */ /* 0x000fe20000000a00 */
[----:B------:R-:W-:Y:S04]  /*6f60*/  BSSY B0, `(.L_x_1268) ;  /* 0x0000002000007945 */ /* 0x000fe80003800000 */
[----:B-1----:R-:W-:Y:S05]  /*6f70*/  @!P3 BRA `(.L_x_1269) ;  /* 0x000001f40044b947 */ /* 0x002fea0003800000 */
.L_x_1605:
[----:B------:R-:W-:Y:S05]  /*6f80*/  BSYNC B0 ;  /* 0x0000000000007941 */ /* 0x000fea0003800000 */
.L_x_1268:
[----:B------:R-:W-:Y:S01]  /*6f90*/  ISETP.GE.AND P3, PT, R18, R87, PT ;  /* 0x000000571200720c */ /* 0x000fe20003f66270 */
[----:B------:R-:W-:Y:S01]  /*6fa0*/  BSSY B0, `(.L_x_1270) ;  /* 0x0000010000007945 */ /* 0x000fe20003800000 */
[----:B------:R-:W-:-:S11]  /*6fb0*/  IMAD.WIDE R12, R49, 0x40, R46 ;  /* 0x00000040310c7825 */ /* 0x000fd600078e022e */
[----:B------:R-:W-:Y:S05]  /*6fc0*/  @P3 BRA `(.L_x_1271) ;  /* 0x0000000000343947 */ /* 0x000fea0003800000 */
[----:B0-----:R-:W-:Y:S01]  /*6fd0*/  MOV R4, R24 ;  /* 0x0000001800047202 */ /* 0x001fe20000000f00 */
[----:B------:R-:W-:Y:S02]  /*6fe0*/  IMAD.MOV.U32 R5, RZ, RZ, R83 ;  /* 0x000000ffff057224 */ /* 0x000fe400078e0053 */
[----:B------:R-:W-:Y:S02]  /*6ff0*/  IMAD R7, R13, UR36, RZ ;  /* 0x000000240d077c24 */ /* 0x000fe4000f8e02ff */
[----:B------:R-:W-:-:S04]  /*7000*/  IMAD.WIDE.U32 R4, R12, UR36, R4 ;  /* 0x000000240c047c25 */ /* 0x000fc8000f8e0004 */
[----:B------:R-:W-:Y:S01]  /*7010*/  IMAD R7, R12, UR37, R7 ;  /* 0x000000250c077c24 */ /* 0x000fe2000f8e0207 */
[----:B------:R-:W-:-:S04]  /*7020*/  IADD3 R14, P3, R4, UR38, RZ ;  /* 0x00000026040e7c10 */ /* 0x000fc8000ff7e0ff */
[----:B------:R-:W-:Y:S02]  /*7030*/  IADD3.X R15, R5, UR39, R7, P3, !PT ;  /* 0x00000027050f7c10 */ /* 0x000fe40009ffe407 */
[----:B------:R-:W-:-:S13]  /*7040*/  ISETP.GE.AND P3, PT, R192, UR41, PT ;  /* 0x00000029c0007c0c */ /* 0x000fda000bf66270 */
[----:B------:R-:W0:Y:S04]  /*7050*/  @!P3 LDS.128 R4, [R86+0x10000] ;  /* 0x010000005604b984 */ /* 0x000e280000000c00 */
[----:B0-----:R-:W-:Y:S01]  /*7060*/  @!P3 STG.E.128 desc[UR46][R14.64], R4 ;  /* 0x000000040e00b986 */ /* 0x001fe2000c101d2e */
[----:B------:R-:W-:-:S13]  /*7070*/  ISETP.GE.AND P3, PT, R100, UR41, PT ;  /* 0x0000002964007c0c */ /* 0x000fda000bf66270 */
[----:B------:R-:W0:Y:S04]  /*7080*/  @!P3 LDS.128 R8, [R86+0x12000] ;  /* 0x012000005608b984 */ /* 0x000e280000000c00 */
[----:B0-----:R2:W-:Y:S02]  /*7090*/  @!P3 STG.E.128 desc[UR46][R14.64+0x80], R8 ;  /* 0x000080080e00b986 */ /* 0x0015e4000c101d2e */
.L_x_1271:
[----:B------:R-:W-:Y:S05]  /*70a0*/  BSYNC B0 ;  /* 0x0000000000007941 */ /* 0x000fea0003800000 */
.L_x_1270:
[----:B------:R-:W-:Y:S01]  /*70b0*/  ISETP.GE.AND P3, PT, R195, R87, PT ;  /* 0x00000057c300720c */ /* 0x000fe20003f66270 */
[----:B------:R-:W-:-:S12]  /*70c0*/  BSSY B0, `(.L_x_1272) ;  /* 0x0000011000007945 */ /* 0x000fd80003800000 */
[----:B------:R-:W-:Y:S05]  /*70d0*/  @P3 BRA `(.L_x_1273) ;  /* 0x00000000003c3947 */ /* 0x000fea0003800000 */
[----:B------:R-:W-:Y:S01]  /*70e0*/  IADD3 R7, P3, R12, 0x20, RZ ;  /* 0x000000200c077810 */ /* 0x000fe20007f7e0ff */
[----:B0-----:R-:W-:Y:S02]  /*70f0*/  IMAD.MOV.U32 R4, RZ, RZ, R24 ;  /* 0x000000ffff047224 */ /* 0x001fe400078e0018 */
[----:B------:R-:W-:Y:S02]  /*7100*/  IMAD.MOV.U32 R5, RZ, RZ, R83 ;  /* 0x000000ffff057224 */ /* 0x000fe400078e0053 */
[----:B------:R-:W-:Y:S02]  /*7110*/  IMAD.X R12, RZ, RZ, R13, P3 ;  /* 0x000000ffff0c7224 */ /* 0x000fe400018e060d */
[----:B------:R-:W-:-:S04]  /*7120*/  IMAD.WIDE.U32 R4, R7, UR36, R4 ;  /* 0x0000002407047c25 */ /* 0x000fc8000f8e0004 */
[----:B------:R-:W-:-:S04]  /*7130*/  IMAD R12, R12, UR36, RZ ;  /* 0x000000240c0c7c24 */ /* 0x000fc8000f8e02ff */
[----:B------:R-:W-:Y:S01]  /*7140*/  IMAD R7, R7, UR37, R12 ;  /* 0x0000002507077c24 */ /* 0x000fe2000f8e020c */
[----:B------:R-:W-:-:S04]  /*7150*/  IADD3 R12, P3, R4, UR38, RZ ;  /* 0x00000026040c7c10 */ /* 0x000fc8000ff7e0ff */
[----:B------:R-:W-:Y:S02]  /*7160*/  IADD3.X R13, R5, UR39, R7, P3, !PT ;  /* 0x00000027050d7c10 */ /* 0x000fe40009ffe407 */
[----:B------:R-:W-:-:S13]  /*7170*/  ISETP.GE.AND P3, PT, R192, UR41, PT ;  /* 0x00000029c0007c0c */ /* 0x000fda000bf66270 */
[----:B------:R-:W0:Y:S04]  /*7180*/  @!P3 LDS.128 R4, [R86+0x11000] ;  /* 0x011000005604b984 */ /* 0x000e280000000c00 */
[----:B0-----:R-:W-:Y:S01]  /*7190*/  @!P3 STG.E.128 desc[UR46][R12.64], R4 ;  /* 0x000000040c00b986 */ /* 0x001fe2000c101d2e */
[----:B------:R-:W-:-:S13]  /*71a0*/  ISETP.GE.AND P3, PT, R100, UR41, PT ;  /* 0x0000002964007c0c */ /* 0x000fda000bf66270 */
[----:B--2---:R-:W0:Y:S04]  /*71b0*/  @!P3 LDS.128 R8, [R86+0x13000] ;  /* 0x013000005608b984 */ /* 0x004e280000000c00 */
[----:B0-----:R3:W-:Y:S02]  /*71c0*/  @!P3 STG.E.128 desc[UR46][R12.64+0x80], R8 ;  /* 0x000080080c00b986 */ /* 0x0017e4000c101d2e */
.L_x_1273:
[----:B------:R-:W-:Y:S05]  /*71d0*/  BSYNC B0 ;  /* 0x0000000000007941 */ /* 0x000fea0003800000 */
.L_x_1272:
[----:B------:R-:W-:Y:S01]  /*71e0*/  @!PT LDS RZ, [RZ] ;  /* 0x00000000fffff984 */ /* 0x000fe20000000800 */
[----:B------:R-:W-:Y:S01]  /*71f0*/  @!PT LDS RZ, [RZ] ;  /* 0x00000000fffff984 */ /* 0x000fe20000000800 */
[----:B------:R-:W-:Y:S01]  /*7200*/  @!PT LDS RZ, [RZ] ;  /* 0x00000000fffff984 */ /* 0x000fe20000000800 */
[----:B------:R-:W-:Y:S01]  /*7210*/  @!PT LDS RZ, [RZ] ;  /* 0x00000000fffff984 */ /* 0x000fe20000000800 */
[----:B------:R4:W-:Y:S06]  /*7220*/  MEMBAR.ALL.CTA ;  /* 0x0000000000007992 */ /* 0x0009ec0000008000 */
[----:B----4-:R-:W4:Y:S02]  /*7230*/  FENCE.VIEW.ASYNC.S ;  /* 0x00000000000073c6 */ /* 0x010f240000000000 */
[----:B----4-:R4:W-:Y:S01]  /*7240*/  BAR.SYNC.DEFER_BLOCKING R75, 0x80 ;  /* 0x0002004b0000751d */ /* 0x0109e20000010000 */
[----:B------:R-:W-:Y:S01]  /*7250*/  ISETP.NE.AND P5, PT, R101, RZ, PT ;  /* 0x000000ff6500720c */ /* 0x000fe20003fa5270 */
[----:B------:R-:W-:-:S02]  /*7260*/  VIADD R17, R17, 0x1 ;  /* 0x0000000111117836 */ /* 0x000fc40000000000 */
[----:B-1----:R-:W-:-:S03]  /*7270*/  @!P4 VIADD R85, R85, 0x284c0 ;  /* 0x000284c05555c836 */ /* 0x002fc60000000000 */
[C---:B------:R-:W-:Y:S02]  /*7280*/  ISETP.NE.AND P3, PT, R17.reuse, 0x2, PT ;  /* 0x000000021100780c */ /* 0x040fe40003f65270 */
[----:B------:R-:W-:Y:S02]  /*7290*/  @!P4 PRMT R85, RZ, 0x654, R85 ;  /* 0x00000654ff55c816 */ /* 0x000fe40000000055 */
[----:B0-----:R-:W-:Y:S02]  /*72a0*/  SEL R4, RZ, 0x1, P3 ;  /* 0x00000001ff047807 */ /* 0x001fe40001800000 */
[----:B------:R-:W-:Y:S02]  /*72b0*/  SEL R17, R17, RZ, P3 ;  /* 0x000000ff11117207 */ /* 0x000fe40001800000 */
[----:B------:R-:W-:Y:S01]  /*72c0*/  LOP3.LUT R201, R201, R4, RZ, 0x3c, !PT ;  /* 0x00000004c9c97212 */ /* 0x000fe200078e3cff */
[----:B------:R4:W-:Y:S01]  /*72d0*/  @!P4 SYNCS.ARRIVE.TRANS64.RED.A1T0 RZ, [R85+URZ], RZ ;  /* 0x000000ff55ffc9a7 */ /* 0x0009e2000810043f */
[----:B------:R-:W-:Y:S05]  /*72e0*/  @P5 BRA `(.L_x_1274) ;  /* 0xffffffb0007c5947 */ /* 0x000fea000383ffff */
[----:B------:R-:W0:Y:S01]  /*72f0*/  S2R R5, SR_TID.X ;  /* 0x0000000000057919 */ /* 0x000e220000002100 */
[----:B------:R-:W-:Y:S02]  /*7300*/  PLOP3.LUT P0, PT, PT, PT, PT, 0x8, 0x0 ;  /* 0x000000000000781c */ /* 0x000fe40003f0e170 */
[----:B0-----:R-:W-:-:S04]  /*7310*/  SHF.R.U32.HI R5, RZ, 0x7, R5 ;  /* 0x00000007ff057819 */ /* 0x001fc80000011605 */
[----:B------:R-:W-:-:S13]  /*7320*/  ISETP.NE.AND P5, PT, R5, 0x1, PT ;  /* 0x000000010500780c */ /* 0x000fda0003fa5270 */
[----:B------:R-:W-:Y:S06]  /*7330*/  @!P5 BAR.ARV 0x9, 0x100 ;  /* 0x024400000000db1d */ /* 0x000fec0000002000 */
.L_x_1222:
[----:B------:R-:W0:Y:S01]  /*7340*/  LDC R0, c[0x0][0x428] ;  /* 0x00010a00ff007b82 */ /* 0x000e220000000800 */
[----:B------:R-:W-:-:S05]  /*7350*/  IADD3 R204, R197, 0x80, -R198 ;  /* 0x00000080c5cc7810 */ /* 0x000fca0007ffe8c6 */
[----:B------:R-:W-:Y:S02]  /*7360*/  IMAD R204, R205, 0x80, R204 ;  /* 0x00000080cdcc7824 */ /* 0x000fe400078e02cc */
[----:B------:R-:W1:Y:S01]  /*7370*/  LDC.64 R4, c[0x0][0x9e0] ;  /* 0x00027800ff047b82 */ /* 0x000e620000000a00 */
[----:B0-----:R-:W-:Y:S02]  /*7380*/  ISETP.NE.AND P1, PT, R0, 0x1, PT ;  /* 0x000000010000780c */ /* 0x001fe40003f25270 */
[----:B-1----:R-:W-:-:S11]  /*7390*/  ISETP.GE.AND P2, PT, R5, 0x1, PT ;  /* 0x000000010500780c */ /* 0x002fd60003f46270 */
[----:B------:R-:W0:Y:S08]  /*73a0*/  @P1 LDC R3, c[0x0][0x42c] ;  /* 0x00010b00ff031b82 */ /* 0x000e300000000800 */
[----:B------:R-:W1:Y:S01]  /*73b0*/  @P1 LDC R0, c[0x0][0x430] ;  /* 0x00010c00ff001b82 */ /* 0x000e620000000800 */
[----:B0-----:R-:W-:Y:S01]  /*73c0*/  @P1 IMAD.HI.U32 R3, R206, R3, RZ ;  /* 0x00000003ce031227 */ /* 0x001fe200078e00ff */
[----:B------:R-:W-:Y:S06]  /*73d0*/  @P0 BRA `(.L_x_1275) ;  /* 0x00000000000c0947 */ /* 0x000fec0003800000 */
[----:B------:R-:W0:Y:S01]  /*73e0*/  FENCE.VIEW.ASYNC.G ;  /* 0x00000000000073c6 */ /* 0x000e220000000100 */
[----:B------:R-:W-:Y:S05]  /*73f0*/  WARPSYNC.ALL ;  /* 0x0000000000007948 */ /* 0x000fea0003800000 */
[----:B0-----:R-:W-:Y:S06]  /*7400*/  BAR.ARV 0xc, 0x180 ;  /* 0x0306000000007b1d */ /* 0x001fec0000002000 */
.L_x_1275:
[----:B-1----:R-:W-:Y:S01]  /*7410*/  @P1 SHF.R.U32.HI R206, RZ, R0, R3 ;  /* 0x00000000ffce1219 */ /* 0x002fe20000011603 */
[----:B------:R-:W-:Y:S01]  /*7420*/  IMAD.IADD R0, R204, 0x1, R4 ;  /* 0x00000001cc007824 */ /* 0x000fe200078e0204 */
[----:B------:R-:W-:Y:S06]  /*7430*/  @!P2 BRA `(.L_x_1276) ;  /* 0x000000000048a947 */ /* 0x000fec0003800000 */
[C---:B------:R-:W-:Y:S01]  /*7440*/  ISETP.GT.AND P0, PT, R204.reuse, RZ, PT ;  /* 0x000000ffcc00720c */ /* 0x040fe20003f04270 */
[----:B------:R-:W-:Y:S01]  /*7450*/  BSSY B0, `(.L_x_1277) ;  /* 0x000000e000007945 */ /* 0x000fe20003800000 */
[----:B------:R-:W-:-:S11]  /*7460*/  VIADD R2, R204, 0xffffffff ;  /* 0xffffffffcc027836 */ /* 0x000fd60000000000 */
[----:B------:R-:W-:Y:S05]  /*7470*/  @P0 BRA `(.L_x_1278) ;  /* 0x00000000001c0947 */ /* 0x000fea0003800000 */
[----:B------:R-:W-:Y:S02]  /*7480*/  ISETP.NE.AND P0, PT, R5, 0x1, PT ;  /* 0x000000010500780c */ /* 0x000fe40003f05270 */
[----:B------:R-:W-:-:S11]  /*7490*/  IADD3 R3, -R204, RZ, RZ ;  /* 0x000000ffcc037210 */ /* 0x000fd60007ffe1ff */
[----:B------:R-:W0:Y:S02]  /*74a0*/  @P0 LDC.64 R6, c[0x0][0x9e8] ;  /* 0x00027a00ff060b82 */ /* 0x000e240000000a00 */
[----:B0-----:R-:W-:-:S05]  /*74b0*/  @P0 IMAD.HI.U32 R2, R3, R6, RZ ;  /* 0x0000000603020227 */ /* 0x001fca00078e00ff */
[----:B------:R-:W-:-:S04]  /*74c0*/  @P0 SHF.R.U32.HI R3, RZ, R7, R2 ;  /* 0x00000007ff030219 */ /* 0x000fc80000011602 */
[----:B------:R-:W-:Y:S01]  /*74d0*/  LOP3.LUT R2, RZ, R3, RZ, 0x33, !PT ;  /* 0x00000003ff027212 */ /* 0x000fe200078e33ff */
[----:B------:R-:W-:Y:S06]  /*74e0*/  BRA `(.L_x_1279) ;  /* 0x0000000000107947 */ /* 0x000fec0003800000 */
.L_x_1278:
[----:B------:R-:W-:-:S13]  /*74f0*/  ISETP.NE.AND P0, PT, R5, 0x1, PT ;  /* 0x000000010500780c */ /* 0x000fda0003f05270 */
[----:B------:R-:W0:Y:S02]  /*7500*/  @P0 LDC.64 R6, c[0x0][0x9e8] ;  /* 0x00027a00ff060b82 */ /* 0x000e240000000a00 */
[----:B0-----:R-:W-:-:S05]  /*7510*/  @P0 IMAD.HI.U32 R4, R2, R6, RZ ;  /* 0x0000000602040227 */ /* 0x001fca00078e00ff */
[----:B------:R-:W-:-:S07]  /*7520*/  @P0 SHF.R.U32.HI R2, RZ, R7, R4 ;  /* 0x00000007ff020219 */ /* 0x000fce0000011604 */
.L_x_1279:
[----:B------:R-:W-:Y:S05]  /*7530*/  BSYNC B0 ;  /* 0x0000000000007941 */ /* 0x000fea0003800000 */
.L_x_1277:
[----:B------:R-:W-:-:S05]  /*7540*/  IMAD R3, R2, R5, R5 ;  /* 0x0000000502037224 */ /* 0x000fca00078e0205 */
[----:B------:R-:W-:-:S07]  /*7550*/  VIMNMX R0, R0, R3, PT ;  /* 0x0000000300007248 */ /* 0x000fce0003fe0100 */
.L_x_1276:
[----:B------:R-:W-:Y:S01]  /*7560*/  VIADD R0, R0, 0x3f ;  /* 0x0000003f00007836 */ /* 0x000fe20000000000 */
[----:B------:R-:W-:Y:S01]  /*7570*/  ULDC UR4, c[0x0][0x9dc] ;  /* 0x0002770000047ab9 */ /* 0x000fe20000000800 */
[----:B------:R-:W-:-:S03]  /*7580*/  IMAD.IADD R152, R197, 0x1, -R198 ;  /* 0x00000001c5987824 */ /* 0x000fc600078e0ac6 */
[----:B------:R-:W-:Y:S01]  /*7590*/  SHF.R.S32.HI R3, RZ, 0x1f, R0 ;  /* 0x0000001fff037819 */ /* 0x000fe20000011400 */
[----:B------:R-:W-:-:S03]  /*75a0*/  IMAD R57, R205, 0x80, R152 ;  /* 0x00000080cd397824 */ /* 0x000fc600078e0298 */
[----:B------:R-:W-:Y:S01]  /*75b0*/  LEA.HI R3, R3, R0, RZ, 0x6 ;  /* 0x0000000003037211 */ /* 0x000fe200078f30ff */
[----:B------:R-:W-:-:S03]  /*75c0*/  VIADD R0, R57, -UR4 ;  /* 0x8000000439007c36 */ /* 0x000fc60008000000 */
[----:B------:R-:W-:-:S04]  /*75d0*/  SHF.R.S32.HI R3, RZ, 0x6, R3 ;  /* 0x00000006ff037819 */ /* 0x000fc80000011403 */
[----:B------:R-:W-:Y:S01]  /*75e0*/  VIMNMX R56, R56, R3, PT ;  /* 0x0000000338387248 */ /* 0x000fe20003fe0100 */
        /* <DEDUP_REMOVED lines=11> */
.L_x_1282:
[----:B------:R-:W-:-:S13]  /*76a0*/  ISETP.NE.AND P0, PT, R5, 0x1, PT ;  /* 0x000000010500780c */ /* 0x000fda0003f05270 */
[----:B------:R-:W0:Y:S02]  /*76b0*/  @P0 LDC.64 R2, c[0x0][0x9e8] ;  /* 0x00027a00ff020b82 */ /* 0x000e240000000a00 */
[----:B0-----:R-:W-:-:S04]  /*76c0*/  @P0 IMAD.HI.U32 R4, R57, R2, RZ ;  /* 0x0000000239040227 */ /* 0x001fc800078e00ff */
[----:B------:R-:W-:Y:S01]  /*76d0*/  IMAD.MOV.U32 R2, RZ, RZ, R57 ;  /* 0x000000ffff027224 */ /* 0x000fe200078e0039 */
[----:B------:R-:W-:-:S07]  /*76e0*/  @P0 SHF.R.U32.HI R2, RZ, R3, R4 ;  /* 0x00000003ff020219 */ /* 0x000fce0000011604 */
.L_x_1283:
[----:B------:R-:W-:Y:S05]  /*76f0*/  BSYNC B0 ;  /* 0x0000000000007941 */ /* 0x000fea0003800000 */
.L_x_1281:
[----:B------:R-:W-:-:S05]  /*7700*/  IMAD R3, R2, R5, RZ ;  /* 0x0000000502037224 */ /* 0x000fca00078e02ff */
[----:B------:R-:W-:-:S07]  /*7710*/  VIMNMX R0, R0, R3, !PT ;  /* 0x0000000300007248 */ /* 0x000fce0007fe0100 */
.L_x_1280:
[----:B------:R-:W-:Y:S01]  /*7720*/  SHF.R.S32.HI R3, RZ, 0x1f, R0 ;  /* 0x0000001fff037819 */ /* 0x000fe20000011400 */
[----:B------:R-:W-:Y:S01]  /*7730*/  IMAD.MOV.U32 R2, RZ, RZ, RZ ;  /* 0x000000ffff027224 */ /* 0x000fe200078e00ff */
[----:B------:R-:W-:Y:S01]  /*7740*/  PLOP3.LUT P0, PT, PT, PT, PT, 0x80, 0x0 ;  /* 0x000000000000781c */ /* 0x000fe20003f0f070 */
[----:B------:R-:W-:Y:S01]  /*7750*/  IMAD.MOV.U32 R156, RZ, RZ, RZ ;  /* 0x000000ffff9c7224 */ /* 0x000fe200078e00ff */
[----:B------:R-:W-:Y:S01]  /*7760*/  LEA.HI R3, R3, R0, RZ, 0x6 ;  /* 0x0000000003037211 */ /* 0x000fe200078f30ff */
[----:B------:R-:W-:Y:S01]  /*7770*/  IMAD.MOV.U32 R0, RZ, RZ, RZ ;  /* 0x000000ffff007224 */ /* 0x000fe200078e00ff */
[----:B------:R-:W-:Y:S01]  /*7780*/  CS2R R108, SRZ ;  /* 0x00000000006c7805 */ /* 0x000fe2000001ff00 */
[----:B------:R-:W-:Y:S01]  /*7790*/  IMAD.MOV.U32 R147, RZ, RZ, RZ ;  /* 0x000000ffff937224 */ /* 0x000fe200078e00ff */
[----:B------:R-:W-:Y:S02]  /*77a0*/  SHF.R.S32.HI R3, RZ, 0x6, R3 ;  /* 0x00000006ff037819 */ /* 0x000fe40000011403 */
[----:B------:R-:W-:-:S02]  /*77b0*/  CS2R R144, SRZ ;  /* 0x0000000000907805 */ /* 0x000fc4000001ff00 */
[----:B------:R-:W-:Y:S02]  /*77c0*/  MOV R150, RZ ;  /* 0x000000ff00967202 */ /* 0x000fe40000000f00 */
[----:B------:R-:W-:Y:S02]  /*77d0*/  CS2R R132, SRZ ;  /* 0x0000000000847805 */ /* 0x000fe4000001ff00 */
[----:B------:R-:W-:Y:S01]  /*77e0*/  VIMNMX R203, RZ, R3, !PT ;  /* 0x00000003ffcb7248 */ /* 0x000fe20007fe0100 */
[----:B------:R-:W-:Y:S01]  /*77f0*/  IMAD.MOV.U32 R154, RZ, RZ, RZ ;  /* 0x000000ffff9a7224 */ /* 0x000fe200078e00ff */
[----:B------:R-:W-:Y:S02]  /*7800*/  CS2R R138, SRZ ;  /* 0x00000000008a7805 */ /* 0x000fe4000001ff00 */
[----:B------:R-:W-:Y:S02]  /*7810*/  CS2R R100, SRZ ;  /* 0x0000000000647805 */ /* 0x000fe4000001ff00 */
[----:B------:R-:W-:-:S02]  /*7820*/  ISETP.GT.AND P1, PT, R56, R203, PT ;  /* 0x000000cb3800720c */ /* 0x000fc40003f24270 */
[----:B------:R-:W-:Y:S01]  /*7830*/  CS2R R136, SRZ ;  /* 0x0000000000887805 */ /* 0x000fe2000001ff00 */
[----:B------:R-:W-:Y:S01]  /*7840*/  IMAD.MOV.U32 R127, RZ, RZ, RZ ;  /* 0x000000ffff7f7224 */ /* 0x000fe200078e00ff */
[----:B------:R-:W-:Y:S01]  /*7850*/  CS2R R92, SRZ ;  /* 0x00000000005c7805 */ /* 0x000fe2000001ff00 */
[----:B------:R-:W-:Y:S01]  /*7860*/  IMAD.MOV.U32 R148, RZ, RZ, RZ ;  /* 0x000000ffff947224 */ /* 0x000fe200078e00ff */
[----:B------:R-:W-:Y:S01]  /*7870*/  CS2R R128, SRZ ;  /* 0x0000000000807805 */ /* 0x000fe2000001ff00 */
[----:B------:R-:W-:Y:S01]  /*7880*/  IMAD.MOV.U32 R131, RZ, RZ, RZ ;  /* 0x000000ffff837224 */ /* 0x000fe200078e00ff */
[----:B------:R-:W-:Y:S01]  /*7890*/  CS2R R124, SRZ ;  /* 0x00000000007c7805 */ /* 0x000fe2000001ff00 */
[----:B------:R-:W-:Y:S01]  /*78a0*/  IMAD.MOV.U32 R140, RZ, RZ, RZ ;  /* 0x000000ffff8c7224 */ /* 0x000fe200078e00ff */
[----:B------:R-:W-:Y:S02]  /*78b0*/  CS2R R122, SRZ ;  /* 0x00000000007a7805 */ /* 0x000fe4000001ff00 */
[----:B----4-:R-:W-:-:S02]  /*78c0*/  CS2R R84, SRZ ;  /* 0x0000000000547805 */ /* 0x010fc4000001ff00 */
        /* <DEDUP_REMOVED lines=32> */
[----:B--2---:R-:W-:Y:S02]  /*7ad0*/  CS2R R14, SRZ ;  /* 0x00000000000e7805 */ /* 0x004fe4000001ff00 */
[----:B------:R-:W-:Y:S01]  /*7ae0*/  CS2R R54, SRZ ;  /* 0x0000000000367805 */ /* 0x000fe2000001ff00 */
[----:B---3--:R-:W-:Y:S01]  /*7af0*/  IMAD.MOV.U32 R13, RZ, RZ, RZ ;  /* 0x000000ffff0d7224 */ /* 0x008fe200078e00ff */
        /* <DEDUP_REMOVED lines=15> */
[----:B------:R-:W-:Y:S06]  /*7bf0*/  @!P1 BRA `(.L_x_1284) ;  /* 0x0000014000dc9947 */ /* 0x000fec0003800000 */
[----:B------:R-:W-:-:S03]  /*7c00*/  UMOV UR4, 0xffffffff ;  /* 0xffffffff00047882 */ /* 0x000fc60000000000 */
[----:B------:R-:W-:Y:S05]  /*7c10*/  BRA.DIV UR4, `(.L_x_1285) ;  /* 0x000001ea04307947 */ /* 0x000fea000b800000 */
[----:B------:R0:W1:Y:S02]  /*7c20*/  SHFL.IDX PT, R202, R230, RZ, 0x1f ;  /* 0x00001fffe6ca7589 */ /* 0x00006400000e0000 */
.L_x_1608:
[----:B-1----:R-:W-:Y:S01]  /*7c30*/  LEA.HI R0, R202, R202, RZ, 0x1 ;  /* 0x000000caca007211 */ /* 0x002fe200078f08ff */
[----:B------:R-:W-:-:S03]  /*7c40*/  ULOP3.LUT UP0, URZ, UR44, 0x1bf, URZ, 0xc0, !UPT ;  /* 0x000001bf2c3f7892 */ /* 0x000fc6000f80c03f */
[----:B------:R-:W-:-:S03]  /*7c50*/  LOP3.LUT R3, R0, 0x1e, RZ, 0xc0, !PT ;  /* 0x0000001e00037812 */ /* 0x000fc600078ec0ff */
[----:B------:R-:W-:Y:S02]  /*7c60*/  PLOP3.LUT P0, PT, PT, PT, UP0, 0x80, 0x0 ;  /* 0x000000000000781c */ /* 0x000fe40003f0f008 */
[----:B------:R-:W-:-:S05]  /*7c70*/  IMAD.IADD R3, R202, 0x1, -R3 ;  /* 0x00000001ca037824 */ /* 0x000fca00078e0a03 */
[----:B------:R-:W-:-:S04]  /*7c80*/  LEA R3, R3, UR44, 0xd ;  /* 0x0000002c03037c11 */ /* 0x000fc8000f8e68ff */
[----:B------:R-:W-:-:S04]  /*7c90*/  SHF.R.U32.HI R3, RZ, 0x4, R3 ;  /* 0x00000004ff037819 */ /* 0x000fc80000011603 */
[----:B------:R-:W-:Y:S01]  /*7ca0*/  LOP3.LUT R52, R3, 0x3fff, RZ, 0xc0, !PT ;  /* 0x00003fff03347812 */ /* 0x000fe200078ec0ff */
[----:B------:R-:W-:Y:S06]  /*7cb0*/  @!P0 BRA `(.L_x_1286) ;  /* 0x0000000000408947 */ /* 0x000fec0003800000 */
[----:B------:R-:W-:Y:S01]  /*7cc0*/  MOV R0, 0x0 ;  /* 0x0000000000007802 */ /* 0x000fe20000000f00 */
[----:B------:R-:W-:Y:S01]  /*7cd0*/  ULDC.64 UR4, c[0x4][0x1c8] ;  /* 0x0100720000047ab9 */ /* 0x000fe20000000a00 */
[----:B------:R-:W-:Y:S01]  /*7ce0*/  ULDC.64 UR6, c[0x4][0x1d0] ;  /* 0x0100740000067ab9 */ /* 0x000fe20000000a00 */
[----:B------:R-:W-:Y:S01]  /*7cf0*/  IMAD.U32 R4, RZ, RZ, UR4 ;  /* 0x00000004ff047e24 */ /* 0x000fe2000f8e00ff */
[----:B------:R1:W2:Y:S01]  /*7d00*/  LDC.64 R2, c[0x4][R0] ;  /* 0x0100000000027b82 */ /* 0x0002a20000000a00 */
[----:B------:R-:W-:Y:S01]  /*7d10*/  MOV R5, UR5 ;  /* 0x0000000500057c02 */ /* 0x000fe20008000f00 */
        /* <DEDUP_REMOVED lines=9> */
[----:B0-2--5:R-:W-:Y:S05]  /*7db0*/  CALL.ABS.NOINC R2 ;  /* 0x0000000002007343 */ /* 0x025fea0003c00000 */
.L_x_1286:
[----:B------:R-:W-:Y:S01]  /*7dc0*/  ULDC.64 UR4, c[0x0][0x990] ;  /* 0x0002640000047ab9 */ /* 0x000fe20000000a00 */
[----:B------:R-:W-:Y:S01]  /*7dd0*/  ULDC.64 UR6, c[0x0][0x998] ;  /* 0x0002660000067ab9 */ /* 0x000fe20000000a00 */
[----:B------:R-:W-:Y:S02]  /*7de0*/  ISETP.NE.U32.AND P0, PT, RZ, UR4, PT ;  /* 0x00000004ff007c0c */ /* 0x000fe4000bf05070 */
[----:B------:R-:W-:Y:S02]  /*7df0*/  ISETP.NE.U32.AND P1, PT, RZ, UR6, PT ;  /* 0x00000006ff007c0c */ /* 0x000fe4000bf25070 */
[----:B------:R-:W-:Y:S02]  /*7e00*/  ISETP.NE.AND.EX P0, PT, RZ, UR5, PT, P0 ;  /* 0x00000005ff007c0c */ /* 0x000fe4000bf05300 */
[----:B------:R-:W-:-:S11]  /*7e10*/  ISETP.NE.AND.EX P1, PT, RZ, UR7, PT, P1 ;  /* 0x00000007ff007c0c */ /* 0x000fd6000bf25310 */
[----:B------:R-:W1:Y:S01]  /*7e20*/  @P0 LDC.64 R8, c[0x0][0x9a8] ;  /* 0x00026a00ff080b82 */ /* 0x000e620000000a00 */
[--C-:B------:R-:W-:Y:S02]  /*7e30*/  @P0 SHF.R.S32.HI R3, RZ, 0x1f, R207.reuse ;  /* 0x0000001fff030819 */ /* 0x100fe400000114cf */
[----:B------:R-:W-:Y:S02]  /*7e40*/  @P1 SHF.R.S32.HI R5, RZ, 0x1f, R207 ;  /* 0x0000001fff051819 */ /* 0x000fe400000114cf */
[----:B------:R-:W-:-:S03]  /*7e50*/  @P0 SHF.R.S32.HI R7, RZ, 0x1f, R206 ;  /* 0x0000001fff070819 */ /* 0x000fc600000114ce */
[----:B------:R-:W2:Y:S08]  /*7e60*/  @P1 LDC.64 R10, c[0x0][0x9b8] ;  /* 0x00026e00ff0a1b82 */ /* 0x000eb00000000a00 */
[----:B------:R-:W3:Y:S08]  /*7e70*/  @P0 LDC.64 R12, c[0x0][0x9b0] ;  /* 0x00026c00ff0c0b82 */ /* 0x000ef00000000a00 */
[----:B------:R-:W4:Y:S01]  /*7e80*/  @P1 LDC.64 R14, c[0x0][0x9c0] ;  /* 0x00027000ff0e1b82 */ /* 0x000f220000000a00 */
[----:B-1----:R-:W-:-:S02]  /*7e90*/  @P0 IMAD R0, R3, R8, RZ ;  /* 0x0000000803000224 */ /* 0x002fc400078e02ff */
[----:B------:R-:W-:-:S04]  /*7ea0*/  @P0 IMAD.WIDE.U32 R2, R207, R8, RZ ;  /* 0x00000008cf020225 */ /* 0x000fc800078e00ff */
[----:B------:R-:W-:Y:S02]  /*7eb0*/  @P0 IMAD R9, R207, R9, R0 ;  /* 0x00000009cf090224 */ /* 0x000fe400078e0200 */
[-C--:B--2---:R-:W-:Y:S02]  /*7ec0*/  @P1 IMAD R4, R5, R10.reuse, RZ ;  /* 0x0000000a05041224 */ /* 0x084fe400078e02ff */
[----:B------:R-:W-:Y:S01]  /*7ed0*/  @P0 IMAD.IADD R3, R3, 0x1, R9 ;  /* 0x0000000103030824 */ /* 0x000fe200078e0209 */
[----:B------:R-:W-:Y:S01]  /*7ee0*/  @P1 SHF.R.S32.HI R9, RZ, 0x1f, R206 ;  /* 0x0000001fff091819 */ /* 0x000fe200000114ce */
[C---:B------:R-:W-:Y:S02]  /*7ef0*/  @P1 IMAD R11, R207.reuse, R11, R4 ;  /* 0x0000000bcf0b1224 */ /* 0x040fe400078e0204 */
[----:B------:R-:W-:-:S04]  /*7f00*/  @P1 IMAD.WIDE.U32 R4, R207, R10, RZ ;  /* 0x0000000acf041225 */ /* 0x000fc800078e00ff */
[-C--:B---3--:R-:W-:Y:S02]  /*7f10*/  @P0 IMAD R7, R7, R12.reuse, RZ ;  /* 0x0000000c07070224 */ /* 0x088fe400078e02ff */
[----:B------:R-:W-:Y:S02]  /*7f20*/  @P1 IMAD.IADD R5, R5, 0x1, R11 ;  /* 0x0000000105051824 */ /* 0x000fe400078e020b */
[----:B------:R-:W-:-:S04]  /*7f30*/  @P0 IMAD.WIDE.U32 R2, R206, R12, R2 ;  /* 0x0000000cce020225 */ /* 0x000fc800078e0002 */
[-C--:B----4-:R-:W-:Y:S02]  /*7f40*/  @P1 IMAD R0, R9, R14.reuse, RZ ;  /* 0x0000000e09001224 */ /* 0x090fe400078e02ff */
[C---:B------:R-:W-:Y:S02]  /*7f50*/  @P0 IMAD R9, R206.reuse, R13, R7 ;  /* 0x0000000dce090224 */ /* 0x040fe400078e0207 */
[C---:B------:R-:W-:Y:S02]  /*7f60*/  @P1 IMAD R11, R206.reuse, R15, R0 ;  /* 0x0000000fce0b1224 */ /* 0x040fe400078e0200 */
[----:B------:R-:W-:Y:S01]  /*7f70*/  @P1 IMAD.WIDE.U32 R6, R206, R14, R4 ;  /* 0x0000000ece061225 */ /* 0x000fe200078e0004 */
[----:B------:R-:W-:Y:S02]  /*7f80*/  @P0 IADD3 R5, R3, R9, RZ ;  /* 0x0000000903050210 */ /* 0x000fe40007ffe0ff */
[----:B------:R-:W-:Y:S01]  /*7f90*/  @P0 LEA R4, P2, R2, UR4, 0x2 ;  /* 0x0000000402040c11 */ /* 0x000fe2000f8410ff */
[----:B------:R-:W-:Y:S01]  /*7fa0*/  @P1 IMAD.IADD R3, R7, 0x1, R11 ;  /* 0x0000000107031824 */ /* 0x000fe200078e020b */
[----:B------:R-:W-:Y:S01]  /*7fb0*/  @P1 LEA R8, P3, R6, UR6, 0x2 ;  /* 0x0000000606081c11 */ /* 0x000fe2000f8610ff */
[----:B------:R-:W-:Y:S01]  /*7fc0*/  IMAD.MOV.U32 R0, RZ, RZ, 0x3f800000 ;  /* 0x3f800000ff007424 */ /* 0x000fe200078e00ff */
[----:B------:R-:W-:Y:S01]  /*7fd0*/  @P0 LEA.HI.X R5, R2, UR5, R5, 0x2, P2 ;  /* 0x0000000502050c11 */ /* 0x000fe200090f1405 */
[----:B------:R-:W-:Y:S01]  /*7fe0*/  ULDC UR4, c[0x0][0x3d4] ;  /* 0x0000f50000047ab9 */ /* 0x000fe20000000800 */
        /* <DEDUP_REMOVED lines=14> */
[----:B------:R1:W2:Y:S03]  /*80d0*/  SYNCS.PHASECHK.TRANS64.TRYWAIT P0, [R16+URZ+0x28400], R3 ;  /* 0x02840003100075a7 */ /* 0x0002a6000800017f */
[----:B--2---:R-:W-:Y:S05]  /*80e0*/  @!P0 NANOSLEEP.SYNCS 0x989680 ;  /* 0x009896800000895d */ /* 0x004fea0003900000 */
[----:B------:R-:W2:Y:S01]  /*80f0*/  @!P0 SYNCS.PHASECHK.TRANS64 P0, [R16+URZ+0x28400], R3 ;  /* 0x02840003100085a7 */ /* 0x000ea2000800007f */
[----:B------:R-:W-:Y:S04]  /*8100*/  BSSY B0, `(.L_x_1288) ;  /* 0x0000006000007945 */ /* 0x000fe80003800000 */
[----:B--2---:R-:W-:Y:S05]  /*8110*/  @P0 BRA `(.L_x_1289) ;  /* 0x0000000000100947 */ /* 0x004fea0003800000 */
.L_x_1290:
[----:B--2---:R2:W3:Y:S02]  /*8120*/  SYNCS.PHASECHK.TRANS64.TRYWAIT P0, [R16+URZ+0x28400], R3 ;  /* 0x02840003100075a7 */ /* 0x0044e4000800017f */
[----:B---3--:R-:W-:Y:S05]  /*8130*/  @!P0 NANOSLEEP.SYNCS 0x989680 ;  /* 0x009896800000895d */ /* 0x008fea0003900000 */
[----:B------:R-:W3:Y:S02]  /*8140*/  @!P0 SYNCS.PHASECHK.TRANS64 P0, [R16+URZ+0x28400], R3 ;  /* 0x02840003100085a7 */ /* 0x000ee4000800007f */
[----:B---3--:R-:W-:Y:S05]  /*8150*/  @!P0 BRA `(.L_x_1290) ;  /* 0xfffffffc00f08947 */ /* 0x008fea000383ffff */
.L_x_1289:
[----:B------:R-:W-:Y:S05]  /*8160*/  BSYNC B0 ;  /* 0x0000000000007941 */ /* 0x000fea0003800000 */
.L_x_1288:
[----:B------:R-:W-:Y:S05]  /*8170*/  BRA `(.L_x_1291) ;  /* 0x0000009400a87947 */ /* 0x000fea0003800000 */
.L_x_1287:
[----:B------:R-:W1:Y:S01]  /*8180*/  LDC.64 R12, c[0x0][0x3d8] ;  /* 0x0000f600ff0c7b82 */ /* 0x000e620000000a00 */
[----:B-----5:R-:W-:Y:S01]  /*8190*/  SHF.R.S32.HI R3, RZ, 0x1f, R27 ;  /* 0x0000001fff037819 */ /* 0x020fe2000001141b */
[----:B------:R-:W-:Y:S01]  /*81a0*/  IMAD.MOV.U32 R4, RZ, RZ, R22 ;  /* 0x000000ffff047224 */ /* 0x000fe200078e0016 */
[----:B------:R-:W-:Y:S01]  /*81b0*/  ULOP3.LUT UP0, URZ, UR44, 0x3ff, URZ, 0xc0, !UPT ;  /* 0x000003ff2c3f7892 */ /* 0x000fe2000f80c03f */
[----:B------:R-:W-:Y:S02]  /*81c0*/  IMAD.MOV.U32 R5, RZ, RZ, R23 ;  /* 0x000000ffff057224 */ /* 0x000fe400078e0017 */
[----:B------:R-:W-:Y:S02]  /*81d0*/  IMAD.MOV.U32 R9, RZ, RZ, R193 ;  /* 0x000000ffff097224 */ /* 0x000fe400078e00c1 */
[----:B------:R-:W2:Y:S01]  /*81e0*/  LDC.64 R14, c[0x0][0x3e8] ;  /* 0x0000fa00ff0e7b82 */ /* 0x000ea20000000a00 */
[-C--:B-1----:R-:W-:Y:S02]  /*81f0*/  IMAD R8, R19, R12.reuse, RZ ;  /* 0x0000000c13087224 */ /* 0x082fe400078e02ff */
[----:B------:R-:W-:-:S02]  /*8200*/  IMAD R0, R3, R12, RZ ;  /* 0x0000000c03007224 */ /* 0x000fc400078e02ff */
[----:B------:R-:W-:Y:S02]  /*8210*/  IMAD R24, R18, R13, R8 ;  /* 0x0000000d12187224 */ /* 0x000fe400078e0208 */
[----:B------:R-:W-:Y:S02]  /*8220*/  IMAD.MOV.U32 R8, RZ, RZ, R192 ;  /* 0x000000ffff087224 */ /* 0x000fe400078e00c0 */
[----:B------:R-:W-:Y:S01]  /*8230*/  IMAD.WIDE.U32 R54, R27, R12, RZ ;  /* 0x0000000c1b367225 */ /* 0x000fe200078e00ff */
[----:B--2---:R-:W-:-:S03]  /*8240*/  SHF.L.U64.HI R31, R14, 0x5, R15 ;  /* 0x000000050e1f7819 */ /* 0x004fc6000001020f */
[----:B------:R-:W-:-:S04]  /*8250*/  IMAD.WIDE.U32 R6, R18, R12, R4 ;  /* 0x0000000c12067225 */ /* 0x000fc800078e0004 */
[----:B------:R-:W-:Y:S01]  /*8260*/  IMAD R53, R27, R13, R0 ;  /* 0x0000000d1b357224 */ /* 0x000fe200078e0200 */
[----:B------:R-:W-:Y:S01]  /*8270*/  IADD3 R63, P0, R6, R54, RZ ;  /* 0x00000036063f7210 */ /* 0x000fe20007f1e0ff */
[----:B------:R-:W-:-:S04]  /*8280*/  IMAD.WIDE.U32 R10, R18, R12, R8 ;  /* 0x0000000c120a7225 */ /* 0x000fc800078e0008 */
[----:B------:R-:W-:Y:S01]  /*8290*/  IMAD.IADD R53, R53, 0x1, R55 ;  /* 0x0000000135357824 */ /* 0x000fe200078e0237 */
[----:B------:R-:W-:Y:S01]  /*82a0*/  IADD3 R25, P1, R10, R54, RZ ;  /* 0x000000360a197210 */ /* 0x000fe20007f3e0ff */
[-C--:B------:R-:W-:Y:S02]  /*82b0*/  IMAD R0, R3, R14.reuse, RZ ;  /* 0x0000000e03007224 */ /* 0x080fe400078e02ff */
[----:B------:R-:W-:Y:S01]  /*82c0*/  IMAD.WIDE.U32 R4, R18, R14, R4 ;  /* 0x0000000e12047225 */ /* 0x000fe200078e0004 */
[C---:B------:R-:W-:Y:S02]  /*82d0*/  IADD3.X R62, R53.reuse, R7, R24, P0, !PT ;  /* 0x00000007353e7210 */ /* 0x040fe400007fe418 */
[----:B------:R-:W-:Y:S01]  /*82e0*/  IADD3.X R24, R53, R24, R11, P1, !PT ;  /* 0x0000001835187210 */ /* 0x000fe20000ffe40b */
[----:B------:R-:W-:Y:S01]  /*82f0*/  IMAD R3, R19, R14, RZ ;  /* 0x0000000e13037224 */ /* 0x000fe200078e02ff */
[----:B------:R-:W-:Y:S01]  /*8300*/  PLOP3.LUT P1, PT, PT, PT, UP0, 0x80, 0x0 ;  /* 0x000000000000781c */ /* 0x000fe20003f2f008 */
[----:B------:R-:W-:-:S02]  /*8310*/  IMAD R61, R27, R15, R0 ;  /* 0x0000000f1b3d7224 */ /* 0x000fc400078e0200 */
[----:B------:R-:W-:Y:S01]  /*8320*/  IMAD.WIDE.U32 R58, R27, R14, RZ ;  /* 0x0000000e1b3a7225 */ /* 0x000fe200078e00ff */
[----:B------:R-:W-:-:S03]  /*8330*/  SHF.L.U64.HI R27, R12, 0x5, R13 ;  /* 0x000000050c1b7819 */ /* 0x000fc6000001020d */
[----:B------:R-:W-:Y:S01]  /*8340*/  IMAD.WIDE.U32 R8, R18, R14, R8 ;  /* 0x0000000e12087225 */ /* 0x000fe200078e0008 */
[-C--:B------:R-:W-:Y:S02]  /*8350*/  IADD3 R65, P0, R4, R58.reuse, RZ ;  /* 0x0000003a04417210 */ /* 0x080fe40007f1e0ff */
[----:B------:R-:W-:Y:S01]  /*8360*/  IADD3 R61, R61, R59, RZ ;  /* 0x0000003b3d3d7210 */ /* 0x000fe20007ffe0ff */
[----:B------:R-:W-:Y:S01]  /*8370*/  IMAD R3, R18, R15, R3 ;  /* 0x0000000f12037224 */ /* 0x000fe200078e0203 */
[----:B------:R-:W-:Y:S01]  /*8380*/  IADD3 R73, P2, R8, R58, RZ ;  /* 0x0000003a08497210 */ /* 0x000fe20007f5e0ff */
[----:B------:R-:W-:Y:S02]  /*8390*/  IMAD.SHL.U32 R30, R12, 0x20, RZ ;  /* 0x000000200c1e7824 */ /* 0x000fe400078e00ff */
[----:B------:R-:W-:Y:S01]  /*83a0*/  IMAD.SHL.U32 R32, R14, 0x20, RZ ;  /* 0x000000200e207824 */ /* 0x000fe200078e00ff */
[C---:B------:R-:W-:Y:S02]  /*83b0*/  IADD3.X R67, R61.reuse, R5, R3, P0, !PT ;  /* 0x000000053d437210 */ /* 0x040fe400007fe403 */
[----:B------:R-:W-:Y:S01]  /*83c0*/  IADD3.X R26, R61, R3, R9, P2, !PT ;  /* 0x000000033d1a7210 */ /* 0x000fe200017fe409 */
[----:B------:R-:W-:Y:S06]  /*83d0*/  @!P1 BRA `(.L_x_1292) ;  /* 0x0000000000409947 */ /* 0x000fec0003800000 */
[----:B------:R-:W-:Y:S01]  /*83e0*/  MOV R0, 0x0 ;  /* 0x0000000000007802 */ /* 0x000fe20000000f00 */
[----:B------:R-:W-:Y:S01]  /*83f0*/  ULDC.64 UR4, c[0x4][0x1c8] ;  /* 0x0100720000047ab9 */ /* 0x000fe20000000a00 */
[----:B------:R-:W-:Y:S01]  /*8400*/  ULDC.64 UR6, c[0x4][0x1d0] ;  /* 0x0100740000067ab9 */ /* 0x000fe20000000a00 */
[----:B------:R-:W-:Y:S01]  /*8410*/  IMAD.U32 R4, RZ, RZ, UR4 ;  /* 0x00000004ff047e24 */ /* 0x000fe2000f8e00ff */
[----:B------:R1:W2:Y:S01]  /*8420*/  LDC.64 R14, c[0x4][R0] ;  /* 0x01000000000e7b82 */ /* 0x0002a20000000a00 */
[----:B------:R-:W-:Y:S01]  /*8430*/  IMAD.U32 R5, RZ, RZ, UR5 ;  /* 0x00000005ff057e24 */ /* 0x000fe2000f8e00ff */
[----:B------:R-:W-:Y:S01]  /*8440*/  ULDC.64 UR4, c[0x4][0x138] ;  /* 0x01004e0000047ab9 */ /* 0x000fe20000000a00 */
[----:B------:R-:W-:Y:S01]  /*8450*/  IMAD.U32 R6, RZ, RZ, UR6 ;  /* 0x00000006ff067e24 */ /* 0x000fe2000f8e00ff */
[----:B------:R-:W-:Y:S01]  /*8460*/  MOV R12, 0x1 ;  /* 0x00000001000c7802 */ /* 0x000fe20000000f00 */
[----:B------:R-:W-:Y:S02]  /*8470*/  IMAD.U32 R7, RZ, RZ, UR7 ;  /* 0x00000007ff077e24 */ /* 0x000fe4000f8e00ff */
[----:B------:R-:W-:-:S02]  /*8480*/  IMAD.U32 R10, RZ, RZ, UR4 ;  /* 0x00000004ff0a7e24 */ /* 0x000fc4000f8e00ff */
[----:B------:R-:W-:Y:S02]  /*8490*/  IMAD.U32 R11, RZ, RZ, UR5 ;  /* 0x00000005ff0b7e24 */ /* 0x000fe4000f8e00ff */
[----:B------:R-:W-:Y:S02]  /*84a0*/  IMAD.MOV.U32 R8, RZ, RZ, 0x70 ;  /* 0x00000070ff087424 */ /* 0x000fe400078e00ff */
[----:B-1----:R-:W-:-:S07]  /*84b0*/  IMAD.MOV.U32 R13, RZ, RZ, RZ ;  /* 0x000000ffff0d7224 */ /* 0x002fce00078e00ff */
[----:B------:R-:W-:-:S07]  /*84c0*/  LEPC R20, `(.L_x_1292) ;  /* 0x000000001014794e */ /* 0x000fce0000000000 */
[----:B0-2---:R-:W-:Y:S05]  /*84d0*/  CALL.ABS.NOINC R14 ;  /* 0x000000000e007343 */ /* 0x005fea0003c00000 */
.L_x_1292:
[----:B------:R-:W1:Y:S01]  /*84e0*/  LDC.64 R12, c[0x0][0x3d8] ;  /* 0x0000f600ff0c7b82 */ /* 0x000e620000000a00 */
[----:B------:R-:W-:Y:S01]  /*84f0*/  SHF.R.S32.HI R3, RZ, 0x1f, R205 ;  /* 0x0000001fff037819 */ /* 0x000fe200000114cd */
[----:B------:R-:W-:Y:S01]  /*8500*/  ULDC.U8 UR4, c[0x0][0x3f0] ;  /* 0x0000fc0000047ab9 */ /* 0x000fe20000000000 */
[----:B------:R-:W-:Y:S01]  /*8510*/  BSSY B0, `(.L_x_1293) ;  /* 0x0000928000007945 */ /* 0x000fe20003800000 */
[----:B------:R-:W-:-:S04]  /*8520*/  ISETP.NE.AND P0, PT, RZ, UR4, PT ;  /* 0x00000004ff007c0c */ /* 0x000fc8000bf05270 */
[----:B------:R-:W2:Y:S01]  /*8530*/  LDC.64 R10, c[0x0][0x3e8] ;  /* 0x0000fa00ff0a7b82 */ /* 0x000ea20000000a00 */
[-C--:B-1----:R-:W-:Y:S02]  /*8540*/  IMAD R0, R3, R12.reuse, RZ ;  /* 0x0000000c03007224 */ /* 0x082fe400078e02ff */
[----:B------:R-:W-:-:S04]  /*8550*/  IMAD.WIDE.U32 R4, R205, R12, RZ ;  /* 0x0000000ccd047225 */ /* 0x000fc800078e00ff */
[-C--:B--2---:R-:W-:Y:S02]  /*8560*/  IMAD R6, R3, R10.reuse, RZ ;  /* 0x0000000a03067224 */ /* 0x084fe400078e02ff */
[C---:B------:R-:W-:Y:S02]  /*8570*/  IMAD R3, R205.reuse, R13, R0 ;  /* 0x0000000dcd037224 */ /* 0x040fe400078e0200 */
[----:B------:R-:W-:-:S04]  /*8580*/  IMAD.WIDE.U32 R8, R205, R10, RZ ;  /* 0x0000000acd087225 */ /* 0x000fc800078e00ff */
[----:B------:R-:W-:Y:S02]  /*8590*/  IMAD R7, R205, R11, R6 ;  /* 0x0000000bcd077224 */ /* 0x000fe400078e0206 */
[----:B------:R-:W-:Y:S02]  /*85a0*/  IMAD.IADD R5, R5, 0x1, R3 ;  /* 0x0000000105057824 */ /* 0x000fe400078e0203 */
[----:B------:R-:W-:Y:S02]  /*85b0*/  IMAD R0, R205, -0x80, R198 ;  /* 0xffffff80cd007824 */ /* 0x000fe400078e02c6 */
[----:B------:R-:W-:Y:S01]  /*85c0*/  IMAD.IADD R3, R9, 0x1, R7 ;  /* 0x0000000109037824 */ /* 0x000fe200078e0207 */
[C---:B------:R-:W-:Y:S01]  /*85d0*/  SHF.L.U64.HI R7, R4.reuse, 0x7, R5 ;  /* 0x0000000704077819 */ /* 0x040fe20000010205 */
[----:B------:R-:W-:Y:S01]  /*85e0*/  IMAD.SHL.U32 R6, R4, 0x80, RZ ;  /* 0x0000008004067824 */ /* 0x000fe200078e00ff */
[----:B------:R-:W-:Y:S01]  /*85f0*/  VIMNMX R74, R0, 0x80, PT ;  /* 0x00000080004a7848 */ /* 0x000fe20003fe0100 */
[C---:B------:R-:W-:Y:S01]  /*8600*/  IMAD.SHL.U32 R4, R8.reuse, 0x80, RZ ;  /* 0x0000008008047824 */ /* 0x040fe200078e00ff */
[----:B------:R-:W-:Y:S01]  /*8610*/  SHF.L.U64.HI R5, R8, 0x7, R3 ;  /* 0x0000000708057819 */ /* 0x000fe20000010203 */
[----:B------:R-:W-:Y:S06]  /*8620*/  @!P0 BRA `(.L_x_1294) ;  /* 0x0000004800648947 */ /* 0x000fec0003800000 */
[----:B------:R-:W1:Y:S01]  /*8630*/  LDC R0, c[0x0][0x428] ;  /* 0x00010a00ff007b82 */ /* 0x000e620000000800 */
[----:B------:R-:W-:Y:S01]  /*8640*/  ISETP.GE.AND P0, PT, R18, R74, PT ;  /* 0x0000004a1200720c */ /* 0x000fe20003f06270 */
[----:B------:R-:W-:Y:S01]  /*8650*/  BSSY B1, `(.L_x_1295) ;  /* 0x000001c000017945 */ /* 0x000fe20003800000 */
[----:B------:R-:W-:Y:S01]  /*8660*/  IMAD R3, R205, 0x80, R18 ;  /* 0x00000080cd037824 */ /* 0x000fe200078e0212 */
[----:B------:R-:W-:Y:S02]  /*8670*/  CS2R R28, SRZ ;  /* 0x00000000001c7805 */ /* 0x000fe4000001ff00 */
[----:B------:R-:W-:Y:S02]  /*8680*/  CS2R R44, SRZ ;  /* 0x00000000002c7805 */ /* 0x000fe4000001ff00 */
[----:B------:R-:W-:Y:S02]  /*8690*/  CS2R R48, SRZ ;  /* 0x0000000000307805 */ /* 0x000fe4000001ff00 */
[----:B------:R-:W-:-:S02]  /*86a0*/  CS2R R46, SRZ ;  /* 0x00000000002e7805 */ /* 0x000fc4000001ff00 */
[----:B------:R-:W-:Y:S02]  /*86b0*/  CS2R R50, SRZ ;  /* 0x0000000000327805 */ /* 0x000fe4000001ff00 */
[----:B-1----:R-:W-:-:S13]  /*86c0*/  ISETP.NE.AND P1, PT, R0, 0x1, PT ;  /* 0x000000010000780c */ /* 0x002fda0003f25270 */
[----:B------:R-:W1:Y:S08]  /*86d0*/  @P1 LDC R0, c[0x0][0x42c] ;  /* 0x00010b00ff001b82 */ /* 0x000e700000000800 */
[----:B------:R-:W2:Y:S01]  /*86e0*/  @P1 LDC R21, c[0x0][0x430] ;  /* 0x00010c00ff151b82 */ /* 0x000ea20000000800 */
[----:B------:R-:W-:Y:S05]  /*86f0*/  @P0 BRA `(.L_x_1296) ;  /* 0x0000000000440947 */ /* 0x000fea0003800000 */
[----:B------:R-:W-:Y:S01]  /*8700*/  ULDC.64 UR6, c[0x0][0x3c8] ;  /* 0x0000f20000067ab9 */ /* 0x000fe20000000a00 */
[----:B------:R-:W-:Y:S01]  /*8710*/  ULDC UR4, c[0x0][0x3d4] ;  /* 0x0000f50000047ab9 */ /* 0x000fe20000000800 */
[----:B------:R-:W-:Y:S01]  /*8720*/  IADD3 R8, P4, P5, R63, UR6, R6 ;  /* 0x000000063f087c10 */ /* 0x000fe2000fd9e006 */
[----:B------:R-:W-:Y:S01]  /*8730*/  ULDC.64 UR8, c[0x0][0x3e0] ;  /* 0x0000f80000087ab9 */ /* 0x000fe20000000a00 */
[----:B------:R-:W-:Y:S02]  /*8740*/  ISETP.GE.AND P3, PT, R22, UR4, PT ;  /* 0x0000000416007c0c */ /* 0x000fe4000bf66270 */
[----:B------:R-:W-:Y:S02]  /*8750*/  CS2R R48, SRZ ;  /* 0x0000000000307805 */ /* 0x000fe4000001ff00 */
[----:B------:R-:W-:Y:S02]  /*8760*/  ISETP.GE.AND P2, PT, R199, UR4, PT ;  /* 0x00000004c7007c0c */ /* 0x000fe4000bf46270 */
[----:B------:R-:W-:-:S02]  /*8770*/  CS2R R44, SRZ ;  /* 0x00000000002c7805 */ /* 0x000fc4000001ff00 */
[----:B------:R-:W-:Y:S02]  /*8780*/  IADD3.X R9, R62, UR7, R7, P4, P5 ;  /* 0x000000073e097c10 */ /* 0x000fe4000a7ea407 */
[----:B------:R-:W-:Y:S02]  /*8790*/  CS2R R50, SRZ ;  /* 0x0000000000327805 */ /* 0x000fe4000001ff00 */
[----:B------:R-:W-:Y:S02]  /*87a0*/  IADD3 R14, P4, P5, R65, UR8, R4 ;  /* 0x00000008410e7c10 */ /* 0x000fe4000fd9e004 */
[----:B------:R-:W-:Y:S02]  /*87b0*/  CS2R R46, SRZ ;  /* 0x00000000002e7805 */ /* 0x000fe4000001ff00 */
[----:B------:R-:W-:Y:S01]  /*87c0*/  IADD3.X R15, R67, UR9, R5, P4, P5 ;  /* 0x00000009430f7c10 */ /* 0x000fe2000a7ea405 */
[----:B------:R3:W5:Y:S04]  /*87d0*/  @!P3 LDG.E.64 R48, desc[UR46][R8.64] ;  /* 0x0000002e0830b981 */ /* 0x000768000c1e1b00 */
[----:B------:R3:W5:Y:S04]  /*87e0*/  @!P2 LDG.E.64 R44, desc[UR46][R8.64+0x40] ;  /* 0x0000402e082ca981 */ /* 0x000768000c1e1b00 */
[----:B------:R3:W5:Y:S04]  /*87f0*/  @!P3 LDG.E.64 R50, desc[UR46][R14.64] ;  /* 0x0000002e0e32b981 */ /* 0x000768000c1e1b00 */
[----:B------:R3:W5:Y:S02]  /*8800*/  @!P2 LDG.E.64 R46, desc[UR46][R14.64+0x40] ;  /* 0x0000402e0e2ea981 */ /* 0x000764000c1e1b00 */
.L_x_1296:
[----:B------:R-:W-:Y:S05]  /*8810*/  BSYNC B1 ;  /* 0x0000000000017941 */ /* 0x000fea0003800000 */
.L_x_1295:
[----:B------:R-:W-:Y:S01]  /*8820*/  ISETP.GE.AND P2, PT, R195, R74, PT ;  /* 0x0000004ac300720c */ /* 0x000fe20003f46270 */
[----:B------:R-:W-:Y:S01]  /*8830*/  IMAD R3, R218, 0x20, R3 ;  /* 0x00000020da037824 */ /* 0x000fe200078e0203 */
[----:B------:R-:W-:Y:S01]  /*8840*/  BSSY B1, `(.L_x_1297) ;  /* 0x000001b000017945 */ /* 0x000fe20003800000 */
[----:B------:R-:W-:Y:S02]  /*8850*/  CS2R R40, SRZ ;  /* 0x0000000000287805 */ /* 0x000fe4000001ff00 */
[----:B------:R-:W-:Y:S01]  /*8860*/  CS2R R34, SRZ ;  /* 0x0000000000227805 */ /* 0x000fe2000001ff00 */
[----:B-1----:R-:W-:Y:S01]  /*8870*/  @P1 IMAD.HI.U32 R0, R3, R0, RZ ;  /* 0x0000000003001227 */ /* 0x002fe200078e00ff */
[----:B------:R-:W-:-:S06]  /*8880*/  CS2R R42, SRZ ;  /* 0x00000000002a7805 */ /* 0x000fcc000001ff00 */
[----:B------:R-:W-:Y:S05]  /*8890*/  @P2 BRA `(.L_x_1298) ;  /* 0x0000000000542947 */ /* 0x000fea0003800000 */
[----:B---3--:R-:W-:Y:S01]  /*88a0*/  IADD3 R8, P3, P4, R63, R30, R6 ;  /* 0x0000001e3f087210 */ /* 0x008fe20007c7e006 */
[----:B------:R-:W-:Y:S01]  /*88b0*/  ULDC.64 UR6, c[0x0][0x3c8] ;  /* 0x0000f20000067ab9 */ /* 0x000fe20000000a00 */
[----:B------:R-:W-:Y:S01]  /*88c0*/  ULDC UR4, c[0x0][0x3d4] ;  /* 0x0000f50000047ab9 */ /* 0x000fe20000000800 */
[----:B------:R-:W-:Y:S01]  /*88d0*/  ULDC.64 UR8, c[0x0][0x3e0] ;  /* 0x0000f80000087ab9 */ /* 0x000fe20000000a00 */
[----:B------:R-:W-:Y:S02]  /*88e0*/  IADD3.X R9, R62, R27, R7, P3, P4 ;  /* 0x0000001b3e097210 */ /* 0x000fe40001fe8407 */
[----:B------:R-:W-:Y:S02]  /*88f0*/  CS2R R40, SRZ ;  /* 0x0000000000287805 */ /* 0x000fe4000001ff00 */
[----:B------:R-:W-:Y:S02]  /*8900*/  IADD3 R14, P4, P5, R65, R32, R4 ;  /* 0x00000020410e7210 */ /* 0x000fe40007d9e004 */
[----:B------:R-:W-:-:S02]  /*8910*/  CS2R R28, SRZ ;  /* 0x00000000001c7805 */ /* 0x000fc4000001ff00 */
[----:B------:R-:W-:Y:S02]  /*8920*/  IADD3 R8, P3, R8, UR6, RZ ;  /* 0x0000000608087c10 */ /* 0x000fe4000ff7e0ff */
[----:B------:R-:W-:Y:S02]  /*8930*/  CS2R R42, SRZ ;  /* 0x00000000002a7805 */ /* 0x000fe4000001ff00 */
[----:B------:R-:W-:Y:S02]  /*8940*/  IADD3.X R15, R67, R31, R5, P4, P5 ;  /* 0x0000001f430f7210 */ /* 0x000fe400027ea405 */
[----:B------:R-:W-:Y:S02]  /*8950*/  CS2R R34, SRZ ;  /* 0x0000000000227805 */ /* 0x000fe4000001ff00 */
[----:B------:R-:W-:Y:S02]  /*8960*/  ISETP.GE.AND P5, PT, R22, UR4, PT ;  /* 0x0000000416007c0c */ /* 0x000fe4000bfa6270 */
[----:B------:R-:W-:-:S02]  /*8970*/  ISETP.GE.AND P4, PT, R199, UR4, PT ;  /* 0x00000004c7007c0c */ /* 0x000fc4000bf86270 */
[----:B------:R-:W-:Y:S02]  /*8980*/  IADD3.X R9, R9, UR7, RZ, P3, !PT ;  /* 0x0000000709097c10 */ /* 0x000fe40009ffe4ff */
[----:B------:R-:W-:-:S04]  /*8990*/  IADD3 R14, P3, R14, UR8, RZ ;  /* 0x000000080e0e7c10 */ /* 0x000fc8000ff7e0ff */
[----:B------:R-:W-:-:S03]  /*89a0*/  IADD3.X R15, R15, UR9, RZ, P3, !PT ;  /* 0x000000090f0f7c10 */ /* 0x000fc60009ffe4ff */
[----:B------:R1:W5:Y:S04]  /*89b0*/  @!P5 LDG.E.64 R40, desc[UR46][R8.64] ;  /* 0x0000002e0828d981 */ /* 0x000368000c1e1b00 */
[----:B------:R1:W5:Y:S04]  /*89c0*/  @!P4 LDG.E.64 R28, desc[UR46][R8.64+0x40] ;  /* 0x0000402e081cc981 */ /* 0x000368000c1e1b00 */
[----:B------:R1:W5:Y:S04]  /*89d0*/  @!P5 LDG.E.64 R42, desc[UR46][R14.64] ;  /* 0x0000002e0e2ad981 */ /* 0x000368000c1e1b00 */
[----:B------:R1:W5:Y:S02]  /*89e0*/  @!P4 LDG.E.64 R34, desc[UR46][R14.64+0x40] ;  /* 0x0000402e0e22c981 */ /* 0x000364000c1e1b00 */
.L_x_1298:
[----:B------:R-:W-:Y:S05]  /*89f0*/  BSYNC B1 ;  /* 0x0000000000017941 */ /* 0x000fea0003800000 */
.L_x_1297:
[-C--:B------:R-:W-:Y:S01]  /*8a00*/  ISETP.GE.AND P3, PT, R222, R74.reuse, PT ;  /* 0x0000004ade00720c */ /* 0x080fe20003f66270 */
[----:B------:R-:W-:Y:S01]  /*8a10*/  BSSY B1, `(.L_x_1299) ;  /* 0x0000024000017945 */ /* 0x000fe20003800000 */
[----:B--2---:R-:W-:Y:S01]  /*8a20*/  @P1 SHF.R.U32.HI R3, RZ, R21, R0 ;  /* 0x00000015ff031219 */ /* 0x004fe20000011600 */
[----:B------:R-:W-:Y:S01]  /*8a30*/  IMAD.MOV.U32 R55, RZ, RZ, R53 ;  /* 0x000000ffff377224 */ /* 0x000fe200078e0035 */
[----:B------:R-:W-:Y:S01]  /*8a40*/  ISETP.GE.AND P4, PT, R221, R74, PT ;  /* 0x0000004add00720c */ /* 0x000fe20003f86270 */
[----:B------:R-:W-:Y:S01]  /*8a50*/  IMAD.MOV.U32 R60, RZ, RZ, R58 ;  /* 0x000000ffff3c7224 */ /* 0x000fe200078e003a */
[----:B-1-3--:R-:W-:Y:S02]  /*8a60*/  CS2R R8, SRZ ;  /* 0x0000000000087805 */ /* 0x00afe4000001ff00 */
[----:B------:R-:W-:Y:S02]  /*8a70*/  CS2R R30, SRZ ;  /* 0x00000000001e7805 */ /* 0x000fe4000001ff00 */
[----:B------:R-:W-:-:S02]  /*8a80*/  CS2R R36, SRZ ;  /* 0x0000000000247805 */ /* 0x000fc4000001ff00 */
[----:B------:R-:W-:Y:S02]  /*8a90*/  CS2R R32, SRZ ;  /* 0x0000000000207805 */ /* 0x000fe4000001ff00 */
[----:B------:R-:W-:Y:S02]  /*8aa0*/  CS2R R26, SRZ ;  /* 0x00000000001a7805 */ /* 0x000fe4000001ff00 */
[----:B------:R-:W-:Y:S02]  /*8ab0*/  CS2R R20, SRZ ;  /* 0x0000000000147805 */ /* 0x000fe4000001ff00 */
[----:B------:R-:W-:Y:S02]  /*8ac0*/  CS2R R24, SRZ ;  /* 0x0000000000187805 */ /* 0x000fe4000001ff00 */
[----:B------:R-:W-:Y:S02]  /*8ad0*/  SHF.R.S32.HI R53, RZ, 0x1f, R3 ;  /* 0x0000001fff357819 */ /* 0x000fe40000011403 */
[----:B------:R-:W-:Y:S01]  /*8ae0*/  CS2R R38, SRZ ;  /* 0x0000000000267805 */ /* 0x000fe2000001ff00 */
[----:B------:R-:W-:Y:S06]  /*8af0*/  @P3 BRA `(.L_x_1300) ;  /* 0x0000000000543947 */ /* 0x000fec0003800000 */
[----:B------:R-:W-:Y:S01]  /*8b00*/  LEA R14, P1, R12, R6, 0x6 ;  /* 0x000000060c0e7211 */ /* 0x000fe200078230ff */
[----:B------:R-:W-:Y:S01]  /*8b10*/  ULDC.64 UR4, c[0x0][0x3c8] ;  /* 0x0000f20000047ab9 */ /* 0x000fe20000000a00 */
[----:B------:R-:W-:Y:S01]  /*8b20*/  LEA R58, P5, R10, R4, 0x6 ;  /* 0x000000040a3a7211 */ /* 0x000fe200078a30ff */
[----:B------:R-:W-:Y:S01]  /*8b30*/  ULDC.64 UR6, c[0x0][0x3e0] ;  /* 0x0000f80000067ab9 */ /* 0x000fe20000000a00 */
[----:B------:R-:W-:Y:S02]  /*8b40*/  LEA.HI.X R15, R12, R7, R13, 0x6, P1 ;  /* 0x000000070c0f7211 */ /* 0x000fe400008f340d */
[----:B------:R-:W-:Y:S02]  /*8b50*/  CS2R R36, SRZ ;  /* 0x0000000000247805 */ /* 0x000fe4000001ff00 */
[----:B------:R-:W-:Y:S02]  /*8b60*/  LEA.HI.X R0, R10, R5, R11, 0x6, P5 ;  /* 0x000000050a007211 */ /* 0x000fe400028f340b */
[----:B------:R-:W-:-:S02]  /*8b70*/  CS2R R30, SRZ ;  /* 0x00000000001e7805 */ /* 0x000fc4000001ff00 */
[----:B------:R-:W-:Y:S01]  /*8b80*/  IADD3 R14, P1, P5, R63, UR4, R14 ;  /* 0x000000043f0e7c10 */ /* 0x000fe2000fd3e00e */
[----:B------:R-:W-:Y:S01]  /*8b90*/  ULDC UR4, c[0x0][0x3d4] ;  /* 0x0000f50000047ab9 */ /* 0x000fe20000000800 */
[----:B------:R-:W-:Y:S02]  /*8ba0*/  CS2R R38, SRZ ;  /* 0x0000000000267805 */ /* 0x000fe4000001ff00 */
[----:B------:R-:W-:Y:S02]  /*8bb0*/  CS2R R32, SRZ ;  /* 0x0000000000207805 */ /* 0x000fe4000001ff00 */
[----:B------:R-:W-:Y:S02]  /*8bc0*/  IADD3.X R15, R62, UR5, R15, P1, P5 ;  /* 0x000000053e0f7c10 */ /* 0x000fe40008fea40f */
[----:B------:R-:W-:-:S04]  /*8bd0*/  IADD3 R58, P1, P5, R65, UR6, R58 ;  /* 0x00000006413a7c10 */ /* 0x000fc8000fd3e03a */
[----:B------:R-:W-:Y:S02]  /*8be0*/  IADD3.X R59, R67, UR7, R0, P1, P5 ;  /* 0x00000007433b7c10 */ /* 0x000fe40008fea400 */
[----:B------:R-:W-:Y:S02]  /*8bf0*/  ISETP.GE.AND P1, PT, R22, UR4, PT ;  /* 0x0000000416007c0c */ /* 0x000fe4000bf26270 */
[----:B------:R-:W-:-:S11]  /*8c00*/  ISETP.GE.AND P5, PT, R199, UR4, PT ;  /* 0x00000004c7007c0c */ /* 0x000fd6000bfa6270 */
[----:B------:R1:W5:Y:S04]  /*8c10*/  @!P1 LDG.E.64 R36, desc[UR46][R14.64] ;  /* 0x0000002e0e249981 */ /* 0x000368000c1e1b00 */
[----:B------:R1:W5:Y:S04]  /*8c20*/  @!P5 LDG.E.64 R30, desc[UR46][R14.64+0x40] ;  /* 0x0000402e0e1ed981 */ /* 0x000368000c1e1b00 */
[----:B------:R1:W5:Y:S04]  /*8c30*/  @!P1 LDG.E.64 R38, desc[UR46][R58.64] ;  /* 0x0000002e3a269981 */ /* 0x000368000c1e1b00 */
[----:B------:R1:W5:Y:S02]  /*8c40*/  @!P5 LDG.E.64 R32, desc[UR46][R58.64+0x40] ;  /* 0x0000402e3a20d981 */ /* 0x000364000c1e1b00 */
.L_x_1300:
[----:B------:R-:W-:Y:S05]  /*8c50*/  BSYNC B1 ;  /* 0x0000000000017941 */ /* 0x000fea0003800000 */
.L_x_1299:
[----:B------:R-:W-:Y:S04]  /*8c60*/  BSSY B1, `(.L_x_1301) ;  /* 0x0000019000017945 */ /* 0x000fe80003800000 */
[----:B------:R-:W-:Y:S05]  /*8c70*/  @P4 BRA `(.L_x_1302) ;  /* 0x00000000005c4947 */ /* 0x000fea0003800000 */
[----:B------:R-:W-:Y:S01]  /*8c80*/  IMAD R9, R13, 0x60, RZ ;  /* 0x000000600d097824 */ /* 0x000fe200078e02ff */
[----:B------:R-:W-:Y:S01]  /*8c90*/  ULDC.64 UR4, c[0x0][0x3c8] ;  /* 0x0000f20000047ab9 */ /* 0x000fe20000000a00 */
[----:B------:R-:W-:Y:S01]  /*8ca0*/  IMAD.WIDE.U32 R6, R12, 0x60, R6 ;  /* 0x000000600c067825 */ /* 0x000fe200078e0006 */
[----:B------:R-:W-:Y:S01]  /*8cb0*/  ULDC.64 UR6, c[0x0][0x3e0] ;  /* 0x0000f80000067ab9 */ /* 0x000fe20000000a00 */
[----:B------:R-:W-:Y:S02]  /*8cc0*/  CS2R R26, SRZ ;  /* 0x00000000001a7805 */ /* 0x000fe4000001ff00 */
[----:B------:R-:W-:Y:S01]  /*8cd0*/  CS2R R24, SRZ ;  /* 0x0000000000187805 */ /* 0x000fe2000001ff00 */
[----:B-1----:R-:W-:Y:S01]  /*8ce0*/  IMAD R15, R11, 0x60, RZ ;  /* 0x000000600b0f7824 */ /* 0x002fe200078e02ff */
[----:B------:R-:W-:Y:S01]  /*8cf0*/  IADD3 R7, R7, R9, RZ ;  /* 0x0000000907077210 */ /* 0x000fe20007ffe0ff */
[----:B------:R-:W-:Y:S01]  /*8d00*/  IMAD.WIDE.U32 R4, R10, 0x60, R4 ;  /* 0x000000600a047825 */ /* 0x000fe200078e0004 */
[----:B------:R-:W-:Y:S01]  /*8d10*/  IADD3 R6, P1, P5, R63, UR4, R6 ;  /* 0x000000043f067c10 */ /* 0x000fe2000fd3e006 */
[----:B------:R-:W-:Y:S01]  /*8d20*/  ULDC UR4, c[0x0][0x3d4] ;  /* 0x0000f50000047ab9 */ /* 0x000fe20000000800 */
[----:B------:R-:W-:Y:S01]  /*8d30*/  CS2R R8, SRZ ;  /* 0x0000000000087805 */ /* 0x000fe2000001ff00 */
[----:B------:R-:W-:Y:S01]  /*8d40*/  IMAD.IADD R0, R5, 0x1, R15 ;  /* 0x0000000105007824 */ /* 0x000fe200078e020f */
[----:B------:R-:W-:-:S02]  /*8d50*/  IADD3.X R7, R62, UR5, R7, P1, P5 ;  /* 0x000000053e077c10 */ /* 0x000fc40008fea407 */
[----:B------:R-:W-:Y:S02]  /*8d60*/  CS2R R20, SRZ ;  /* 0x0000000000147805 */ /* 0x000fe4000001ff00 */
        /* <DEDUP_REMOVED lines=8> */
.L_x_1302:
[----:B------:R-:W-:Y:S05]  /*8df0*/  BSYNC B1 ;  /* 0x0000000000017941 */ /* 0x000fea0003800000 */
.L_x_1301:
[----:B------:R-:W-:Y:S01]  /*8e00*/  IMAD R0, R53, R12, RZ ;  /* 0x0000000c35007224 */ /* 0x000fe200078e02ff */
[----:B------:R-:W-:Y:S01]  /*8e10*/  ULDC.64 UR4, c[0x0][0x3c8] ;  /* 0x0000f20000047ab9 */ /* 0x000fe20000000a00 */
[----:B--2---:R-:W-:Y:S01]  /*8e20*/  IMAD.WIDE.U32 R6, R3, R10, R60 ;  /* 0x0000000a03067225 */ /* 0x004fe200078e003c */
[----:B------:R-:W-:-:S03]  /*8e30*/  ULDC.64 UR6, c[0x0][0x3e0] ;  /* 0x0000f80000067ab9 */ /* 0x000fc60000000a00 */
[----:B------:R-:W-:-:S04]  /*8e40*/  IMAD.WIDE.U32 R4, R3, R12, R54 ;  /* 0x0000000c03047225 */ /* 0x000fc800078e0036 */
[----:B------:R-:W-:Y:S01]  /*8e50*/  IMAD R10, R53, R10, RZ ;  /* 0x0000000a350a7224 */ /* 0x000fe200078e02ff */
[----:B------:R-:W-:Y:S01]  /*8e60*/  IADD3 R4, P1, R4, UR4, RZ ;  /* 0x0000000404047c10 */ /* 0x000fe2000ff3e0ff */
[C---:B------:R-:W-:Y:S01]  /*8e70*/  IMAD R13, R3.reuse, R13, R0 ;  /* 0x0000000d030d7224 */ /* 0x040fe200078e0200 */
[----:B------:R-:W-:Y:S01]  /*8e80*/  IADD3 R0, P5, R6, UR6, RZ ;  /* 0x0000000606007c10 */ /* 0x000fe2000ffbe0ff */
[----:B------:R-:W-:Y:S01]  /*8e90*/  IMAD R3, R3, R11, R10 ;  /* 0x0000000b03037224 */ /* 0x000fe200078e020a */
[----:B------:R-:W-:Y:S02]  /*8ea0*/  UMOV UR4, 0xffffffff ;  /* 0xffffffff00047882 */ /* 0x000fe40000000000 */
[----:B------:R-:W-:Y:S02]  /*8eb0*/  IADD3.X R5, R5, UR5, R13, P1, !PT ;  /* 0x0000000505057c10 */ /* 0x000fe40008ffe40d */
[----:B------:R-:W-:Y:S01]  /*8ec0*/  IADD3.X R3, R7, UR7, R3, P5, !PT ;  /* 0x0000000707037c10 */ /* 0x000fe2000affe403 */
[----:B------:R-:W-:Y:S06]  /*8ed0*/  BRA.DIV UR4, `(.L_x_1303) ;  /* 0x000001d604ac7947 */ /* 0x000fec000b800000 */
.L_x_1611:
[----:B------:R-:W-:-:S03]  /*8ee0*/  UMOV UR4, 0xffffffff ;  /* 0xffffffff00047882 */ /* 0x000fc60000000000 */
[----:B------:R-:W-:Y:S05]  /*8ef0*/  BRA.DIV UR4, `(.L_x_1304) ;  /* 0x000001d604cc7947 */ /* 0x000fea000b800000 */
.L_x_1614:
[----:B------:R-:W-:-:S03]  /*8f00*/  UMOV UR4, 0xffffffff ;  /* 0xffffffff00047882 */ /* 0x000fc60000000000 */
[----:B------:R-:W-:Y:S05]  /*8f10*/  BRA.DIV UR4, `(.L_x_1305) ;  /* 0x000001d604ec7947 */ /* 0x000fea000b800000 */
.L_x_1617:
[----:B------:R-:W-:-:S03]  /*8f20*/  UMOV UR4, 0xffffffff ;  /* 0xffffffff00047882 */ /* 0x000fc60000000000 */
[----:B------:R-:W-:Y:S05]  /*8f30*/  BRA.DIV UR4, `(.L_x_1306) ;  /* 0x000001da040c7947 */ /* 0x000fea000b800000 */
.L_x_1620:
[----:B------:R-:W-:-:S03]  /*8f40*/  UMOV UR4, 0xffffffff ;  /* 0xffffffff00047882 */ /* 0x000fc60000000000 */
[----:B------:R-:W-:Y:S05]  /*8f50*/  BRA.DIV UR4, `(.L_x_1307) ;  /* 0x000001da042c7947 */ /* 0x000fea000b800000 */
.L_x_1623:
[----:B------:R-:W-:-:S03]  /*8f60*/  UMOV UR4, 0xffffffff ;  /* 0xffffffff00047882 */ /* 0x000fc60000000000 */
[----:B------:R-:W-:Y:S05]  /*8f70*/  BRA.DIV UR4, `(.L_x_1308) ;  /* 0x000001da044c7947 */ /* 0x000fea000b800000 */
.L_x_1626:
[----:B------:R-:W-:-:S03]  /*8f80*/  UMOV UR4, 0xffffffff ;  /* 0xffffffff00047882 */ /* 0x000fc60000000000 */
[----:B------:R-:W-:Y:S05]  /*8f90*/  BRA.DIV UR4, `(.L_x_1309) ;  /* 0x000001da046c7947 */ /* 0x000fea000b800000 */
.L_x_1629:
[----:B------:R-:W-:-:S03]  /*8fa0*/  UMOV UR4, 0xffffffff ;  /* 0xffffffff00047882 */ /* 0x000fc60000000000 */
[----:B------:R-:W-:Y:S05]  /*8fb0*/  BRA.DIV UR4, `(.L_x_1310) ;  /* 0x000001da048c7947 */ /* 0x000fea000b800000 */
.L_x_1632:
[----:B------:R-:W-:-:S03]  /*8fc0*/  UMOV UR4, 0xffffffff ;  /* 0xffffffff00047882 */ /* 0x000fc60000000000 */
[----:B------:R-:W-:Y:S05]  /*8fd0*/  BRA.DIV UR4, `(.L_x_1311) ;  /* 0x000001da04ac7947 */ /* 0x000fea000b800000 */
.L_x_1635:
[----:B------:R-:W-:-:S03]  /*8fe0*/  UMOV UR4, 0xffffffff ;  /* 0xffffffff00047882 */ /* 0x000fc60000000000 */
[----:B------:R-:W-:Y:S05]  /*8ff0*/  BRA.DIV UR4, `(.L_x_1312) ;  /* 0x000001da04cc7947 */ /* 0x000fea000b800000 */
.L_x_1638:
[----:B------:R-:W-:-:S03]  /*9000*/  UMOV UR4, 0xffffffff ;  /* 0xffffffff00047882 */ /* 0x000fc60000000000 */
[----:B------:R-:W-:Y:S05]  /*9010*/  BRA.DIV UR4, `(.L_x_1313) ;  /* 0x000001da04ec7947 */ /* 0x000fea000b800000 */
.L_x_1641:
[----:B------:R-:W-:-:S03]  /*9020*/  UMOV UR4, 0xffffffff ;  /* 0xffffffff00047882 */ /* 0x000fc60000000000 */
[----:B------:R-:W-:Y:S05]  /*9030*/  BRA.DIV UR4, `(.L_x_1314) ;  /* 0x000001de040c7947 */ /* 0x000fea000b800000 */
.L_x_1644:
[----:B------:R-:W-:-:S03]  /*9040*/  UMOV UR4, 0xffffffff ;  /* 0xffffffff00047882 */ /* 0x000fc60000000000 */
[----:B------:R-:W-:Y:S05]  /*9050*/  BRA.DIV UR4, `(.L_x_1315) ;  /* 0x000001de042c7947 */ /* 0x000fea000b800000 */
.L_x_1647:
[----:B------:R-:W-:-:S03]  /*9060*/  UMOV UR4, 0xffffffff ;  /* 0xffffffff00047882 */ /* 0x000fc60000000000 */
[----:B------:R-:W-:Y:S05]  /*9070*/  BRA.DIV UR4, `(.L_x_1316) ;  /* 0x000001de044c7947 */ /* 0x000fea000b800000 */
.L_x_1650:
[----:B------:R-:W-:-:S03]  /*9080*/  UMOV UR4, 0xffffffff ;  /* 0xffffffff00047882 */ /* 0x000fc60000000000 */
[----:B------:R-:W-:Y:S05]  /*9090*/  BRA.DIV UR4, `(.L_x_1317) ;  /* 0x000001de046c7947 */ /* 0x000fea000b800000 */
.L_x_1653:
[----:B------:R-:W-:-:S03]  /*90a0*/  UMOV UR4, 0xffffffff ;  /* 0xffffffff00047882 */ /* 0x000fc60000000000 */
[----:B------:R-:W-:Y:S05]  /*90b0*/  BRA.DIV UR4, `(.L_x_1318) ;  /* 0x000001de048c7947 */ /* 0x000fea000b800000 */
.L_x_1656:
[----:B------:R-:W-:Y:S01]  /*90c0*/  ULEA.HI UR4, UR43, UR43, URZ, 0x1 ;  /* 0x0000002b2b047291 */ /* 0x000fe2000f8f083f */
[----:B------:R-:W-:Y:S03]  /*90d0*/  BSSY B1, `(.L_x_1319) ;  /* 0x0000007000017945 */ /* 0x000fe60003800000 */
[----:B------:R-:W-:-:S04]  /*90e0*/  ULOP3.LUT UR4, UR4, 0xfffffffe, URZ, 0xc0, !UPT ;  /* 0xfffffffe04047892 */ /* 0x000fc8000f8ec03f */
[----:B------:R-:W-:-:S06]  /*90f0*/  UIADD3 UR4, UR43, -UR4, URZ ;  /* 0x800000042b047290 */ /* 0x000fcc000fffe03f */
[----:B------:R-:W-:-:S05]  /*9100*/  IMAD.U32 R3, RZ, RZ, UR4 ;  /* 0x00000004ff037e24 */ /* 0x000fca000f8e00ff */
[----:B------:R-:W-:-:S04]  /*9110*/  SHF.L.U32 R3, R3, 0x1f, RZ ;  /* 0x0000001f03037819 */ /* 0x000fc800000006ff */
[----:B------:R-:W2:Y:S02]  /*9120*/  SYNCS.PHASECHK.TRANS64.TRYWAIT P1, [R16+URZ+0x28400], R3 ;  /* 0x02840003100075a7 */ /* 0x000ea4000802017f */
[----:B--2---:R-:W-:Y:S05]  /*9130*/  @!P1 BRA `(.L_x_1320) ;  /* 0x000001dc00949947 */ /* 0x004fea0003800000 */
.L_x_1657:
[----:B------:R-:W-:Y:S05]  /*9140*/  BSYNC B1 ;  /* 0x0000000000017941 */ /* 0x000fea0003800000 */
.L_x_1319:
[----:B------:R-:W-:Y:S04]  /*9150*/  BSSY B1, `(.L_x_1321) ;  /* 0x00000f9000017945 */ /* 0x000fe80003800000 */
[----:B------:R-:W-:Y:S05]  /*9160*/  @P0 BRA `(.L_x_1322) ;  /* 0x0000000c00dc0947 */ /* 0x000fea0003800000 */
[----:B------:R-:W3:Y:S01]  /*9170*/  LDC R0, c[0x0][0x3d4] ;  /* 0x0000f500ff007b82 */ /* 0x000ee20000000800 */
[----:B------:R-:W-:Y:S01]  /*9180*/  BSSY B2, `(.L_x_1323) ;  /* 0x000007a000027945 */ /* 0x000fe20003800000 */
[-C--:B---3--:R-:W-:Y:S02]  /*9190*/  ISETP.GE.AND P0, PT, R22, R0.reuse, PT ;  /* 0x000000001600720c */ /* 0x088fe40003f06270 */
[----:B------:R-:W-:-:S11]  /*91a0*/  ISETP.GE.AND P1, PT, R199, R0, PT ;  /* 0x00000000c700720c */ /* 0x000fd60003f26270 */
[----:B------:R-:W-:Y:S05]  /*91b0*/  @P0 BRA `(.L_x_1324) ;  /* 0x0000000400d80947 */ /* 0x000fea0003800000 */
[----:B------:R-:W3:Y:S01]  /*91c0*/  LDS.128 R4, [R214+0x18000] ;  /* 0x01800000d6047984 */ /* 0x000ee20000000c00 */
[----:B-----5:R-:W-:Y:S02]  /*91d0*/  SHF.R.U32.HI R10, RZ, 0x8, R49 ;  /* 0x00000008ff0a7819 */ /* 0x020fe40000011631 */
[----:B------:R-:W-:Y:S02]  /*91e0*/  LOP3.LUT R11, R49, 0xff, RZ, 0xc0, !PT ;  /* 0x000000ff310b7812 */ /* 0x000fe400078ec0ff */
[----:B------:R-:W-:Y:S02]  /*91f0*/  LOP3.LUT R10, R10, 0xff, RZ, 0xc0, !PT ;  /* 0x000000ff0a0a7812 */ /* 0x000fe400078ec0ff */
[----:B------:R-:W-:Y:S02]  /*9200*/  SHF.R.U32.HI R12, RZ, 0x8, R51 ;  /* 0x00000008ff0c7819 */ /* 0x000fe40000011633 */
[----:B------:R-:W-:Y:S02]  /*9210*/  SHF.R.U32.HI R0, RZ, 0x8, R48 ;  /* 0x00000008ff007819 */ /* 0x000fe40000011630 */
[----:B------:R-:W-:-:S02]  /*9220*/  PRMT R10, R10, 0x7604, R11 ;  /* 0x000076040a0a7816 */ /* 0x000fc4000000000b */
[----:B-1----:R-:W-:Y:S02]  /*9230*/  LOP3.LUT R15, R51, 0xff, RZ, 0xc0, !PT ;  /* 0x000000ff330f7812 */ /* 0x002fe400078ec0ff */
[----:B------:R-:W-:Y:S02]  /*9240*/  LOP3.LUT R12, R12, 0xff, RZ, 0xc0, !PT ;  /* 0x000000ff0c0c7812 */ /* 0x000fe400078ec0ff */
[----:B------:R-:W-:Y:S02]  /*9250*/  SHF.R.U32.HI R14, RZ, 0x10, R51 ;  /* 0x00000010ff0e7819 */ /* 0x000fe40000011633 */
[----:B------:R-:W-:Y:S02]  /*9260*/  SHF.R.U32.HI R11, RZ, 0x10, R49 ;  /* 0x00000010ff0b7819 */ /* 0x000fe40000011631 */
[----:B--2---:R-:W-:Y:S02]  /*9270*/  LOP3.LUT R3, R48, 0xff, RZ, 0xc0, !PT ;  /* 0x000000ff30037812 */ /* 0x004fe400078ec0ff */
[----:B------:R-:W-:Y:S01]  /*9280*/  LOP3.LUT R0, R0, 0xff, RZ, 0xc0, !PT ;  /* 0x000000ff00007812 */ /* 0x000fe200078ec0ff */
[----:B------:R-:W-:Y:S01]  /*9290*/  IMAD.U32 R11, R11, 0x10000, RZ ;  /* 0x000100000b0b7824 */ /* 0x000fe200078e00ff */
[----:B------:R-:W-:Y:S01]  /*92a0*/  PRMT R12, R12, 0x7604, R15 ;  /* 0x000076040c0c7816 */ /* 0x000fe2000000000f */
[----:B------:R-:W-:Y:S01]  /*92b0*/  IMAD.U32 R15, R14, 0x10000, RZ ;  /* 0x000100000e0f7824 */ /* 0x000fe200078e00ff */
[----:B------:R-:W-:-:S02]  /*92c0*/  PRMT R3, R0, 0x7604, R3 ;  /* 0x0000760400037816 */ /* 0x000fc40000000003 */
[----:B------:R-:W-:Y:S02]  /*92d0*/  SHF.R.U32.HI R0, RZ, 0x8, R50 ;  /* 0x00000008ff007819 */ /* 0x000fe40000011632 */
[----:B------:R-:W-:Y:S02]  /*92e0*/  LOP3.LUT R3, R3, 0xff0000, R48, 0xf8, !PT ;  /* 0x00ff000003037812 */ /* 0x000fe400078ef830 */
[----:B------:R-:W-:Y:S02]  /*92f0*/  LOP3.LUT R15, R12, 0xff0000, R15, 0xf8, !PT ;  /* 0x00ff00000c0f7812 */ /* 0x000fe400078ef80f */
[----:B------:R-:W-:Y:S02]  /*9300*/  LOP3.LUT R11, R10, 0xff0000, R11, 0xf8, !PT ;  /* 0x00ff00000a0b7812 */ /* 0x000fe400078ef80b */
[----:B------:R-:W-:Y:S02]  /*9310*/  LOP3.LUT R13, R50, 0xff, RZ, 0xc0, !PT ;  /* 0x000000ff320d7812 */ /* 0x000fe400078ec0ff */
[----:B------:R-:W-:-:S02]  /*9320*/  LOP3.LUT R0, R0, 0xff, RZ, 0xc0, !PT ;  /* 0x000000ff00007812 */ /* 0x000fc400078ec0ff */
[----:B------:R-:W-:Y:S02]  /*9330*/  LOP3.LUT R14, R3, 0xff000000, R48, 0xf8, !PT ;  /* 0xff000000030e7812 */ /* 0x000fe400078ef830 */
[----:B------:R-:W-:Y:S02]  /*9340*/  LOP3.LUT R51, R15, 0xff000000, R51, 0xf8, !PT ;  /* 0xff0000000f337812 */ /* 0x000fe400078ef833 */
[----:B------:R-:W-:Y:S02]  /*9350*/  LOP3.LUT R48, R11, 0xff000000, R49, 0xf8, !PT ;  /* 0xff0000000b307812 */ /* 0x000fe400078ef831 */
[----:B------:R-:W-:Y:S02]  /*9360*/  PRMT R13, R0, 0x7604, R13 ;  /* 0x00007604000d7816 */ /* 0x000fe4000000000d */
[----:B---3--:R-:W-:Y:S02]  /*9370*/  F2FP.F16.E4M3.UNPACK_B R0, R6.H1 ;  /* 0x00000006ff00723e */ /* 0x008fe400030006ff */
[----:B------:R-:W-:-:S02]  /*9380*/  F2FP.F16.E4M3.UNPACK_B R53, R51 ;  /* 0x00000033ff35723e */ /* 0x000fc400020006ff */
[----:B------:R-:W-:Y:S01]  /*9390*/  F2FP.F16.E4M3.UNPACK_B R15, R48 ;  /* 0x00000030ff0f723e */ /* 0x000fe200020006ff */
[--C-:B------:R-:W-:Y:S01]  /*93a0*/  HADD2.F32 R11, -RZ, R0.reuse.H1_H1 ;  /* 0x30000000ff0b7230 */ /* 0x100fe20000004100 */
[--C-:B------:R-:W-:Y:S01]  /*93b0*/  LOP3.LUT R13, R13, 0xff0000, R50.reuse, 0xf8, !PT ;  /* 0x00ff00000d0d7812 */ /* 0x100fe200078ef832 */
[----:B------:R-:W-:Y:S01]  /*93c0*/  HADD2.F32 R54, -RZ, R53.H1_H1 ;  /* 0x30000035ff367230 */ /* 0x000fe20000004100 */
[----:B------:R-:W-:Y:S01]  /*93d0*/  F2FP.F16.E4M3.UNPACK_B R3, R6 ;  /* 0x00000006ff03723e */ /* 0x000fe200020006ff */
[----:B------:R-:W-:Y:S01]  /*93e0*/  HADD2.F32 R49, -RZ, R15.H1_H1 ;  /* 0x3000000fff317230 */ /* 0x000fe20000004100 */
[----:B------:R-:W-:Y:S01]  /*93f0*/  LOP3.LUT R50, R13, 0xff000000, R50, 0xf8, !PT ;  /* 0xff0000000d327812 */ /* 0x000fe200078ef832 */
[----:B------:R-:W-:Y:S02]  /*9400*/  HADD2.F32 R10, -RZ, R0.H0_H0 ;  /* 0x20000000ff0a7230 */ /* 0x000fe40000004100 */
[CC--:B------:R-:W-:Y:S01]  /*9410*/  FMUL.FTZ R55, R11.reuse, R54.reuse ;  /* 0x000000360b377220 */ /* 0x0c0fe20000410000 */
[----:B------:R-:W-:Y:S01]  /*9420*/  F2FP.F16.E4M3.UNPACK_B R12, R7 ;  /* 0x00000007ff0c723e */ /* 0x000fe200020006ff */
[----:B------:R-:W-:Y:S01]  /*9430*/  FMUL.FTZ R11, R11, R49 ;  /* 0x000000310b0b7220 */ /* 0x000fe20000410000 */
[----:B------:R-:W-:Y:S01]  /*9440*/  F2FP.F16.E4M3.UNPACK_B R13, R7.H1 ;  /* 0x00000007ff0d723e */ /* 0x000fe200030006ff */
[C---:B------:R-:W-:Y:S01]  /*9450*/  FFMA.FTZ R55, R10.reuse, R49, -R55 ;  /* 0x000000310a377223 */ /* 0x040fe20000010837 */
[-C--:B------:R-:W-:Y:S01]  /*9460*/  F2FP.F16.E4M3.UNPACK_B R6, R5.reuse ;  /* 0x00000005ff06723e */ /* 0x080fe200020006ff */
[----:B------:R-:W-:Y:S01]  /*9470*/  FFMA.FTZ R60, R10, R54, R11 ;  /* 0x000000360a3c7223 */ /* 0x000fe2000001000b */
[----:B------:R-:W-:Y:S01]  /*9480*/  F2FP.F16.E4M3.UNPACK_B R7, R5.H1 ;  /* 0x00000005ff07723e */ /* 0x000fe200030006ff */
[----:B------:R-:W-:Y:S01]  /*9490*/  HADD2.F32 R54, -RZ, R53.H0_H0 ;  /* 0x20000035ff367230 */ /* 0x000fe20000004100 */
[----:B------:R-:W-:Y:S01]  /*94a0*/  F2FP.F16.E4M3.UNPACK_B R51, R51.H1 ;  /* 0x00000033ff33723e */ /* 0x000fe200030006ff */
[----:B------:R-:W-:Y:S01]  /*94b0*/  HADD2.F32 R5, -RZ, R3.H1_H1 ;  /* 0x30000003ff057230 */ /* 0x000fe20000004100 */
[----:B------:R-:W-:Y:S01]  /*94c0*/  F2FP.F16.E4M3.UNPACK_B R48, R48.H1 ;  /* 0x00000030ff30723e */ /* 0x000fe200030006ff */
[----:B------:R-:W-:Y:S01]  /*94d0*/  HADD2.F32 R10, -RZ, R15.H0_H0 ;  /* 0x2000000fff0a7230 */ /* 0x000fe20000004100 */
[----:B------:R-:W-:Y:S01]  /*94e0*/  F2FP.F16.E4M3.UNPACK_B R0, R4 ;  /* 0x00000004ff00723e */ /* 0x000fe200020006ff */
[----:B------:R-:W-:-:S02]  /*94f0*/  HADD2.F32 R3, -RZ, R3.H0_H0 ;  /* 0x20000003ff037230 */ /* 0x000fc40000004100 */
[C---:B------:R-:W-:Y:S01]  /*9500*/  FMUL.FTZ R58, R5.reuse, R54 ;  /* 0x00000036053a7220 */ /* 0x040fe20000410000 */
[----:B------:R-:W-:Y:S02]  /*9510*/  HADD2.F32 R11, -RZ, R51.H0_H0 ;  /* 0x20000033ff0b7230 */ /* 0x000fe40000004100 */
[-C--:B------:R-:W-:Y:S01]  /*9520*/  FMUL.FTZ R15, R5, R10.reuse ;  /* 0x0000000a050f7220 */ /* 0x080fe20000410000 */
[----:B------:R-:W-:Y:S02]  /*9530*/  HADD2.F32 R5, -RZ, R12.H1_H1 ;  /* 0x3000000cff057230 */ /* 0x000fe40000004100 */
[C---:B------:R-:W-:Y:S01]  /*9540*/  FFMA.FTZ R58, R3.reuse, R10, -R58 ;  /* 0x0000000a033a7223 */ /* 0x040fe2000001083a */
[----:B------:R-:W-:Y:S02]  /*9550*/  HADD2.F32 R10, -RZ, R48.H0_H0 ;  /* 0x20000030ff0a7230 */ /* 0x000fe40000004100 */
[----:B------:R-:W-:Y:S01]  /*9560*/  FFMA.FTZ R53, R3, R54, R15 ;  /* 0x0000003603357223 */ /* 0x000fe2000001000f */
[----:B------:R-:W-:-:S02]  /*9570*/  HADD2.F32 R12, -RZ, R12.H0_H0 ;  /* 0x2000000cff0c7230 */ /* 0x000fc40000004100 */
[CC--:B------:R-:W-:Y:S01]  /*9580*/  FMUL.FTZ R15, R5.reuse, R11.reuse ;  /* 0x0000000b050f7220 */ /* 0x0c0fe20000410000 */
[----:B------:R-:W-:Y:S02]  /*9590*/  HADD2.F32 R54, -RZ, R51.H1_H1 ;  /* 0x30000033ff367230 */ /* 0x000fe40000004100 */
[-C--:B------:R-:W-:Y:S01]  /*95a0*/  FMUL.FTZ R5, R5, R10.reuse ;  /* 0x0000000a05057220 */ /* 0x080fe20000410000 */
[--C-:B------:R-:W-:Y:S02]  /*95b0*/  HADD2.F32 R3, -RZ, R13.reuse.H1_H1 ;  /* 0x3000000dff037230 */ /* 0x100fe40000004100 */
[C---:B------:R-:W-:Y:S01]  /*95c0*/  FFMA.FTZ R51, R12.reuse, R10, -R15 ;  /* 0x0000000a0c337223 */ /* 0x040fe2000001080f */
[----:B------:R-:W-:Y:S02]  /*95d0*/  HADD2.F32 R48, -RZ, R48.H1_H1 ;  /* 0x30000030ff307230 */ /* 0x000fe40000004100 */
[----:B------:R-:W-:Y:S01]  /*95e0*/  FFMA.FTZ R62, R12, R11, R5 ;  /* 0x0000000b0c3e7223 */ /* 0x000fe20000010005 */
[----:B------:R-:W-:-:S02]  /*95f0*/  HADD2.F32 R13, -RZ, R13.H0_H0 ;  /* 0x2000000dff0d7230 */ /* 0x000fc40000004100 */
[C---:B------:R-:W-:Y:S01]  /*9600*/  FMUL.FTZ R10, R3.reuse, R54 ;  /* 0x00000036030a7220 */ /* 0x040fe20000410000 */
[----:B------:R-:W-:Y:S01]  /*9610*/  F2FP.F16.E4M3.UNPACK_B R11, R50 ;  /* 0x00000032ff0b723e */ /* 0x000fe200020006ff */
[----:B------:R-:W-:Y:S01]  /*9620*/  FMUL.FTZ R12, R3, R48 ;  /* 0x00000030030c7220 */ /* 0x000fe20000410000 */
[----:B------:R-:W-:Y:S01]  /*9630*/  F2FP.F16.E4M3.UNPACK_B R4, R4.H1 ;  /* 0x00000004ff04723e */ /* 0x000fe200030006ff */
[C---:B------:R-:W-:Y:S01]  /*9640*/  FFMA.FTZ R59, R13.reuse, R48, -R10 ;  /* 0x000000300d3b7223 */ /* 0x040fe2000001080a */
[----:B------:R-:W-:Y:S01]  /*9650*/  F2FP.F16.E4M3.UNPACK_B R10, R14 ;  /* 0x0000000eff0a723e */ /* 0x000fe200020006ff */
[----:B------:R-:W-:Y:S01]  /*9660*/  FFMA.FTZ R54, R13, R54, R12 ;  /* 0x000000360d367223 */ /* 0x000fe2000001000c */
[--C-:B------:R-:W-:Y:S01]  /*9670*/  HADD2.F32 R15, -RZ, R11.reuse.H1_H1 ;  /* 0x3000000bff0f7230 */ /* 0x100fe20000004100 */
[----:B------:R-:W-:Y:S01]  /*9680*/  F2FP.F16.E4M3.UNPACK_B R14, R14.H1 ;  /* 0x0000000eff0e723e */ /* 0x000fe200030006ff */
[----:B------:R-:W-:Y:S01]  /*9690*/  HADD2.F32 R12, -RZ, R11.H0_H0 ;  /* 0x2000000bff0c7230 */ /* 0x000fe20000004100 */
[----:B------:R-:W-:Y:S01]  /*96a0*/  F2FP.F16.E4M3.UNPACK_B R50, R50.H1 ;  /* 0x00000032ff32723e */ /* 0x000fe200030006ff */
[----:B------:R-:W-:-:S02]  /*96b0*/  HADD2.F32 R5, -RZ, R4.H1_H1 ;  /* 0x30000004ff057230 */ /* 0x000fc40000004100 */
[----:B------:R-:W-:Y:S02]  /*96c0*/  HADD2.F32 R11, -RZ, R10.H1_H1 ;  /* 0x3000000aff0b7230 */ /* 0x000fe40000004100 */
[----:B------:R-:W-:Y:S02]  /*96d0*/  HADD2.F32 R3, -RZ, R0.H1_H1 ;  /* 0x30000000ff037230 */ /* 0x000fe40000004100 */
[C---:B------:R-:W-:Y:S01]  /*96e0*/  FMUL.FTZ R13, R5.reuse, R15 ;  /* 0x0000000f050d7220 */ /* 0x040fe20000410000 */
[----:B------:R-:W-:Y:S02]  /*96f0*/  HADD2.F32 R10, -RZ, R10.H0_H0 ;  /* 0x2000000aff0a7230 */ /* 0x000fe40000004100 */
[----:B------:R-:W-:Y:S01]  /*9700*/  FMUL.FTZ R49, R5, R11 ;  /* 0x0000000b05317220 */ /* 0x000fe20000410000 */
[----:B------:R-:W-:Y:S02]  /*9710*/  HADD2.F32 R4, -RZ, R4.H0_H0 ;  /* 0x20000004ff047230 */ /* 0x000fe40000004100 */
[----:B------:R-:W-:Y:S01]  /*9720*/  FMUL.FTZ R5, R3, R12 ;  /* 0x0000000c03057220 */ /* 0x000fe20000410000 */
[----:B------:R-:W-:-:S02]  /*9730*/  HADD2.F32 R0, -RZ, R0.H0_H0 ;  /* 0x20000000ff007230 */ /* 0x000fc40000004100 */
[-C--:B------:R-:W-:Y:S01]  /*9740*/  FMUL.FTZ R3, R3, R10.reuse ;  /* 0x0000000a03037220 */ /* 0x080fe20000410000 */
[C---:B------:R-:W-:Y:S01]  /*9750*/  FFMA.FTZ R48, R4.reuse, R11, -R13 ;  /* 0x0000000b04307223 */ /* 0x040fe2000001080d */
[----:B------:R-:W-:Y:S01]  /*9760*/  FFMA.FTZ R49, R4, R15, R49 ;  /* 0x0000000f04317223 */ /* 0x000fe20000010031 */
[C---:B------:R-:W-:Y:S01]  /*9770*/  FFMA.FTZ R13, R0.reuse, R10, -R5 ;  /* 0x0000000a000d7223 */ /* 0x040fe20000010805 */
[----:B------:R-:W-:Y:S01]  /*9780*/  FFMA.FTZ R12, R0, R12, R3 ;  /* 0x0000000c000c7223 */ /* 0x000fe20000010003 */
[----:B------:R-:W-:Y:S02]  /*9790*/  HADD2.F32 R4, -RZ, R14.H1_H1 ;  /* 0x3000000eff047230 */ /* 0x000fe40000004100 */
[----:B------:R-:W-:Y:S02]  /*97a0*/  HADD2.F32 R3, -RZ, R7.H1_H1 ;  /* 0x30000007ff037230 */ /* 0x000fe40000004100 */
[--C-:B------:R-:W-:Y:S02]  /*97b0*/  HADD2.F32 R10, -RZ, R50.reuse.H1_H1 ;  /* 0x30000032ff0a7230 */ /* 0x100fe40000004100 */
[----:B------:R-:W-:-:S02]  /*97c0*/  HADD2.F32 R11, -RZ, R50.H0_H0 ;  /* 0x20000032ff0b7230 */ /* 0x000fc40000004100 */
[C---:B------:R-:W-:Y:S01]  /*97d0*/  FMUL.FTZ R15, R3.reuse, R4 ;  /* 0x00000004030f7220 */ /* 0x040fe20000410000 */
[----:B------:R-:W-:Y:S02]  /*97e0*/  HADD2.F32 R0, -RZ, R6.H1_H1 ;  /* 0x30000006ff007230 */ /* 0x000fe40000004100 */
[----:B------:R-:W-:Y:S02]  /*97f0*/  HADD2.F32 R5, -RZ, R14.H0_H0 ;  /* 0x2000000eff057230 */ /* 0x000fe40000004100 */
[----:B------:R-:W-:Y:S01]  /*9800*/  FMUL.FTZ R14, R3, R10 ;  /* 0x0000000a030e7220 */ /* 0x000fe20000410000 */
[----:B------:R-:W-:Y:S02]  /*9810*/  HADD2.F32 R7, -RZ, R7.H0_H0 ;  /* 0x20000007ff077230 */ /* 0x000fe40000004100 */
[C---:B------:R-:W-:Y:S01]  /*9820*/  FMUL.FTZ R3, R0.reuse, R11 ;  /* 0x0000000b00037220 */ /* 0x040fe20000410000 */
[----:B------:R-:W-:Y:S02]  /*9830*/  HADD2.F32 R6, -RZ, R6.H0_H0 ;  /* 0x20000006ff067230 */ /* 0x000fe40000004100 */
[-C--:B------:R-:W-:Y:S01]  /*9840*/  FMUL.FTZ R0, R0, R5.reuse ;  /* 0x0000000500007220 */ /* 0x080fe20000410000 */
[C---:B------:R-:W-:Y:S01]  /*9850*/  FFMA.FTZ R14, R7.reuse, R4, -R14 ;  /* 0x00000004070e7223 */ /* 0x040fe2000001080e */
[----:B------:R-:W-:Y:S01]  /*9860*/  FFMA.FTZ R15, R7, R10, R15 ;  /* 0x0000000a070f7223 */ /* 0x000fe2000001000f */
[C---:B------:R-:W-:Y:S01]  /*9870*/  FFMA.FTZ R5, R6.reuse, R5, -R3 ;  /* 0x0000000506057223 */ /* 0x040fe20000010803 */
[----:B------:R-:W-:Y:S01]  /*9880*/  FFMA.FTZ R0, R6, R11, R0 ;  /* 0x0000000b06007223 */ /* 0x000fe20000010000 */
[----:B------:R-:W-:-:S02]  /*9890*/  F2FP.SATFINITE.E4M3.F32.PACK_AB_MERGE_C R6, R60, R55, RZ ;  /* 0x000000373c06723e */ /* 0x000fc400048070ff */
[----:B------:R-:W-:Y:S02]  /*98a0*/  F2FP.SATFINITE.E4M3.F32.PACK_AB_MERGE_C R7, R54, R59, RZ ;  /* 0x0000003b3607723e */ /* 0x000fe400048070ff */
[----:B------:R-:W-:Y:S02]  /*98b0*/  F2FP.SATFINITE.E4M3.F32.PACK_AB_MERGE_C R4, R49, R48, RZ ;  /* 0x000000303104723e */ /* 0x000fe400048070ff */
[----:B------:R-:W-:Y:S02]  /*98c0*/  F2FP.SATFINITE.E4M3.F32.PACK_AB_MERGE_C R14, R15, R14, RZ ;  /* 0x0000000e0f0e723e */ /* 0x000fe400048070ff */
[----:B------:R-:W-:Y:S02]  /*98d0*/  F2FP.SATFINITE.E4M3.F32.PACK_AB_MERGE_C R6, R53, R58, R6 ;  /* 0x0000003a3506723e */ /* 0x000fe40004807006 */
[----:B------:R-:W-:Y:S02]  /*98e0*/  F2FP.SATFINITE.E4M3.F32.PACK_AB_MERGE_C R7, R62, R51, R7 ;  /* 0x000000333e07723e */ /* 0x000fe40004807007 */
[----:B------:R-:W-:-:S02]  /*98f0*/  F2FP.SATFINITE.E4M3.F32.PACK_AB_MERGE_C R4, R12, R13, R4 ;  /* 0x0000000d0c04723e */ /* 0x000fc40004807004 */
[----:B------:R-:W-:-:S05]  /*9900*/  F2FP.SATFINITE.E4M3.F32.PACK_AB_MERGE_C R5, R0, R5, R14 ;  /* 0x000000050005723e */ /* 0x000fca000480700e */
[----:B------:R3:W-:Y:S02]  /*9910*/  STS.128 [R214+0x18000], R4 ;  /* 0x01800004d6007388 */ /* 0x0007e40000000c00 */
.L_x_1324:
[----:B------:R-:W-:Y:S05]  /*9920*/  BSYNC B2 ;  /* 0x0000000000027941 */ /* 0x000fea0003800000 */
.L_x_1323:
[----:B------:R-:W-:Y:S05]  /*9930*/  @P1 BRA `(.L_x_1322) ;  /* 0x0000000400e81947 */ /* 0x000fea0003800000 */
[----:B---3--:R-:W3:Y:S01]  /*9940*/  LDS.128 R4, [R214+0x1c000] ;  /* 0x01c00000d6047984 */ /* 0x008ee20000000c00 */
[----:B--2--5:R-:W-:Y:S02]  /*9950*/  SHF.R.U32.HI R3, RZ, 0x8, R44 ;  /* 0x00000008ff037819 */ /* 0x024fe4000001162c */
[----:B------:R-:W-:Y:S02]  /*9960*/  SHF.R.U32.HI R11, RZ, 0x8, R45 ;  /* 0x00000008ff0b7819 */ /* 0x000fe4000001162d */
[----:B-1----:R-:W-:Y:S02]  /*9970*/  SHF.R.U32.HI R15, RZ, 0x8, R47 ;  /* 0x00000008ff0f7819 */ /* 0x002fe4000001162f */
        /* <DEDUP_REMOVED lines=15> */
[----:B------:R-:W-:Y:S02]  /*9a70*/  SHF.R.U32.HI R13, RZ, 0x8, R46 ;  /* 0x00000008ff0d7819 */ /* 0x000fe4000001162e */
[----:B------:R-:W-:Y:S02]  /*9a80*/  PRMT R3, R0, 0x7054, R3 ;  /* 0x0000705400037816 */ /* 0x000fe40000000003 */
[----:B------:R-:W-:Y:S02]  /*9a90*/  PRMT R11, R10, 0x7054, R11 ;  /* 0x000070540a0b7816 */ /* 0x000fe4000000000b */
[----:B------:R-:W-:Y:S02]  /*9aa0*/  PRMT R15, R14, 0x7054, R15 ;  /* 0x000070540e0f7816 */ /* 0x000fe4000000000f */
[----:B------:R-:W-:Y:S02]  /*9ab0*/  LOP3.LUT R12, R46, 0xff, RZ, 0xc0, !PT ;  /* 0x000000ff2e0c7812 */ /* 0x000fe400078ec0ff */
[----:B------:R-:W-:-:S02]  /*9ac0*/  LOP3.LUT R13, R13, 0xff, RZ, 0xc0, !PT ;  /* 0x000000ff0d0d7812 */ /* 0x000fc400078ec0ff */
[----:B------:R-:W-:Y:S02]  /*9ad0*/  LOP3.LUT R14, R3, 0xff000000, R44, 0xf8, !PT ;  /* 0xff000000030e7812 */ /* 0x000fe400078ef82c */
[----:B------:R-:W-:Y:S02]  /*9ae0*/  LOP3.LUT R47, R15, 0xff000000, R47, 0xf8, !PT ;  /* 0xff0000000f2f7812 */ /* 0x000fe400078ef82f */
[----:B------:R-:W-:Y:S02]  /*9af0*/  LOP3.LUT R44, R11, 0xff000000, R45, 0xf8, !PT ;  /* 0xff0000000b2c7812 */ /* 0x000fe400078ef82d */
[----:B------:R-:W-:Y:S02]  /*9b00*/  PRMT R13, R13, 0x7604, R12 ;  /* 0x000076040d0d7816 */ /* 0x000fe4000000000c */
[----:B------:R-:W-:Y:S02]  /*9b10*/  SHF.R.U32.HI R12, RZ, 0x10, R46 ;  /* 0x00000010ff0c7819 */ /* 0x000fe4000001162e */
[----:B---3--:R-:W-:-:S02]  /*9b20*/  F2FP.F16.E4M3.UNPACK_B R0, R6.H1 ;  /* 0x00000006ff00723e */ /* 0x008fc400030006ff */
[----:B------:R-:W-:Y:S02]  /*9b30*/  F2FP.F16.E4M3.UNPACK_B R48, R47 ;  /* 0x0000002fff30723e */ /* 0x000fe400020006ff */
[----:B------:R-:W-:Y:S01]  /*9b40*/  F2FP.F16.E4M3.UNPACK_B R15, R44 ;  /* 0x0000002cff0f723e */ /* 0x000fe200020006ff */
[----:B------:R-:W-:Y:S01]  /*9b50*/  HADD2.F32 R11, -RZ, R0.H1_H1 ;  /* 0x30000000ff0b7230 */ /* 0x000fe20000004100 */
[----:B------:R-:W-:Y:S01]  /*9b60*/  LOP3.LUT R12, R12, 0xff, RZ, 0xc0, !PT ;  /* 0x000000ff0c0c7812 */ /* 0x000fe200078ec0ff */
[----:B------:R-:W-:Y:S01]  /*9b70*/  HADD2.F32 R49, -RZ, R48.H1_H1 ;  /* 0x30000030ff317230 */ /* 0x000fe20000004100 */
[----:B------:R-:W-:Y:S01]  /*9b80*/  F2FP.F16.E4M3.UNPACK_B R3, R6 ;  /* 0x00000006ff03723e */ /* 0x000fe200020006ff */
[----:B------:R-:W-:Y:S01]  /*9b90*/  HADD2.F32 R45, -RZ, R15.H1_H1 ;  /* 0x3000000fff2d7230 */ /* 0x000fe20000004100 */
[----:B------:R-:W-:Y:S01]  /*9ba0*/  PRMT R13, R12, 0x7054, R13 ;  /* 0x000070540c0d7816 */ /* 0x000fe2000000000d */
[----:B------:R-:W-:Y:S02]  /*9bb0*/  HADD2.F32 R10, -RZ, R0.H0_H0 ;  /* 0x20000000ff0a7230 */ /* 0x000fe40000004100 */
[C---:B------:R-:W-:Y:S01]  /*9bc0*/  FMUL.FTZ R51, R11.reuse, R49 ;  /* 0x000000310b337220 */ /* 0x040fe20000410000 */
[----:B------:R-:W-:Y:S01]  /*9bd0*/  F2FP.F16.E4M3.UNPACK_B R12, R7 ;  /* 0x00000007ff0c723e */ /* 0x000fe200020006ff */
[-C--:B------:R-:W-:Y:S01]  /*9be0*/  FMUL.FTZ R50, R11, R45.reuse ;  /* 0x0000002d0b327220 */ /* 0x080fe20000410000 */
[----:B------:R-:W-:Y:S01]  /*9bf0*/  LOP3.LUT R46, R13, 0xff000000, R46, 0xf8, !PT ;  /* 0xff0000000d2e7812 */ /* 0x000fe200078ef82e */
[C---:B------:R-:W-:Y:S01]  /*9c00*/  FFMA.FTZ R51, R10.reuse, R45, -R51 ;  /* 0x0000002d0a337223 */ /* 0x040fe20000010833 */
[----:B------:R-:W-:Y:S01]  /*9c10*/  F2FP.F16.E4M3.UNPACK_B R13, R7.H1 ;  /* 0x00000007ff0d723e */ /* 0x000fe200030006ff */
[----:B------:R-:W-:Y:S01]  /*9c20*/  FFMA.FTZ R54, R10, R49, R50 ;  /* 0x000000310a367223 */ /* 0x000fe20000010032 */
[-C--:B------:R-:W-:Y:S01]  /*9c30*/  F2FP.F16.E4M3.UNPACK_B R6, R5.reuse ;  /* 0x00000005ff06723e */ /* 0x080fe200020006ff */
[----:B------:R-:W-:Y:S01]  /*9c40*/  HADD2.F32 R48, -RZ, R48.H0_H0 ;  /* 0x20000030ff307230 */ /* 0x000fe20000004100 */
[----:B------:R-:W-:Y:S01]  /*9c50*/  F2FP.F16.E4M3.UNPACK_B R7, R5.H1 ;  /* 0x00000005ff07723e */ /* 0x000fe200030006ff */
[----:B------:R-:W-:Y:S01]  /*9c60*/  HADD2.F32 R5, -RZ, R3.H1_H1 ;  /* 0x30000003ff057230 */ /* 0x000fe20000004100 */
[----:B------:R-:W-:Y:S01]  /*9c70*/  F2FP.F16.E4M3.UNPACK_B R47, R47.H1 ;  /* 0x0000002fff2f723e */ /* 0x000fe200030006ff */
[----:B------:R-:W-:Y:S01]  /*9c80*/  HADD2.F32 R10, -RZ, R15.H0_H0 ;  /* 0x2000000fff0a7230 */ /* 0x000fe20000004100 */
[----:B------:R-:W-:Y:S01]  /*9c90*/  F2FP.F16.E4M3.UNPACK_B R44, R44.H1 ;  /* 0x0000002cff2c723e */ /* 0x000fe200030006ff */
        /* <DEDUP_REMOVED lines=20> */
[----:B------:R-:W-:Y:S01]  /*9de0*/  F2FP.F16.E4M3.UNPACK_B R11, R46 ;  /* 0x0000002eff0b723e */ /* 0x000fe200020006ff */
[C---:B------:R-:W-:Y:S01]  /*9df0*/  FFMA.FTZ R53, R13.reuse, R44, -R10 ;  /* 0x0000002c0d357223 */ /* 0x040fe2000001080a */
[----:B------:R-:W-:Y:S01]  /*9e00*/  F2FP.F16.E4M3.UNPACK_B R4, R4.H1 ;  /* 0x00000004ff04723e */ /* 0x000fe200030006ff */
[----:B------:R-:W-:Y:S01]  /*9e10*/  FFMA.FTZ R48, R13, R48, R12 ;  /* 0x000000300d307223 */ /* 0x000fe2000001000c */
[-C--:B------:R-:W-:Y:S01]  /*9e20*/  F2FP.F16.E4M3.UNPACK_B R10, R14.reuse ;  /* 0x0000000eff0a723e */ /* 0x080fe200020006ff */
        /* <DEDUP_REMOVED lines=43> */
.L_x_1322:
[----:B------:R-:W-:Y:S05]  /*a0e0*/  BSYNC B1 ;  /* 0x0000000000017941 */ /* 0x000fea0003800000 */
.L_x_1321:
[----:B------:R-:W-:Y:S04]  /*a0f0*/  BSSY B1, `(.L_x_1325) ;  /* 0x00000f9000017945 */ /* 0x000fe80003800000 */
[----:B------:R-:W-:Y:S05]  /*a100*/  @P2 BRA `(.L_x_1326) ;  /* 0x0000000c00dc2947 */ /* 0x000fea0003800000 */
[----:B------:R-:W0:Y:S01]  /*a110*/  LDC R0, c[0x0][0x3d4] ;  /* 0x0000f500ff007b82 */ /* 0x000e220000000800 */
[----:B------:R-:W-:Y:S01]  /*a120*/  BSSY B2, `(.L_x_1327) ;  /* 0x000007e000027945 */ /* 0x000fe20003800000 */
[-C--:B0-----:R-:W-:Y:S02]  /*a130*/  ISETP.GE.AND P0, PT, R22, R0.reuse, PT ;  /* 0x000000001600720c */ /* 0x081fe40003f06270 */
[----:B------:R-:W-:-:S11]  /*a140*/  ISETP.GE.AND P1, PT, R199, R0, PT ;  /* 0x00000000c700720c */ /* 0x000fd60003f26270 */
[----:B------:R-:W-:Y:S05]  /*a150*/  @P0 BRA `(.L_x_1328) ;  /* 0x0000000400e80947 */ /* 0x000fea0003800000 */
[----:B---34-:R-:W0:Y:S01]  /*a160*/  LDS.128 R4, [R214+0x19000] ;  /* 0x01900000d6047984 */ /* 0x018e220000000c00 */
        /* <DEDUP_REMOVED lines=29> */
[----:B0-----:R-:W-:-:S02]  /*a340*/  F2FP.F16.E4M3.UNPACK_B R0, R6.H1 ;  /* 0x00000006ff00723e */ /* 0x001fc400030006ff */
        /* <DEDUP_REMOVED lines=91> */
.L_x_1328:
[----:B------:R-:W-:Y:S05]  /*a900*/  BSYNC B2 ;  /* 0x0000000000027941 */ /* 0x000fea0003800000 */
.L_x_1327:
[----:B------:R-:W-:Y:S05]  /*a910*/  @P1 BRA `(.L_x_1326) ;  /* 0x0000000400d81947 */ /* 0x000fea0003800000 */
[----:B0--34-:R-:W0:Y:S01]  /*a920*/  LDS.128 R4, [R214+0x1d000] ;  /* 0x01d00000d6047984 */ /* 0x019e220000000c00 */
[----:B-----5:R-:W-:Y:S02]  /*a930*/  SHF.R.U32.HI R10, RZ, 0x8, R29 ;  /* 0x00000008ff0a7819 */ /* 0x020fe4000001161d */
[----:B------:R-:W-:Y:S02]  /*a940*/  LOP3.LUT R11, R29, 0xff, RZ, 0xc0, !PT ;  /* 0x000000ff1d0b7812 */ /* 0x000fe400078ec0ff */
[----:B------:R-:W-:Y:S02]  /*a950*/  LOP3.LUT R10, R10, 0xff, RZ, 0xc0, !PT ;  /* 0x000000ff0a0a7812 */ /* 0x000fe400078ec0ff */
[----:B------:R-:W-:Y:S02]  /*a960*/  SHF.R.U32.HI R12, RZ, 0x8, R35 ;  /* 0x00000008ff0c7819 */ /* 0x000fe40000011623 */
[----:B------:R-:W-:Y:S02]  /*a970*/  SHF.R.U32.HI R0, RZ, 0x8, R28 ;  /* 0x00000008ff007819 */ /* 0x000fe4000001161c */
[----:B------:R-:W-:-:S02]  /*a980*/  PRMT R10, R10, 0x7604, R11 ;  /* 0x000076040a0a7816 */ /* 0x000fc4000000000b */
[----:B------:R-:W-:Y:S02]  /*a990*/  SHF.R.U32.HI R11, RZ, 0x10, R29 ;  /* 0x00000010ff0b7819 */ /* 0x000fe4000001161d */
[----:B-1----:R-:W-:Y:S02]  /*a9a0*/  LOP3.LUT R15, R35, 0xff, RZ, 0xc0, !PT ;  /* 0x000000ff230f7812 */ /* 0x002fe400078ec0ff */
[----:B------:R-:W-:Y:S01]  /*a9b0*/  LOP3.LUT R12, R12, 0xff, RZ, 0xc0, !PT ;  /* 0x000000ff0c0c7812 */ /* 0x000fe200078ec0ff */
[----:B------:R-:W-:Y:S01]  /*a9c0*/  IMAD.U32 R11, R11, 0x10000, RZ ;  /* 0x000100000b0b7824 */ /* 0x000fe200078e00ff */
[----:B------:R-:W-:Y:S02]  /*a9d0*/  SHF.R.U32.HI R14, RZ, 0x10, R35 ;  /* 0x00000010ff0e7819 */ /* 0x000fe40000011623 */
[----:B--2---:R-:W-:Y:S02]  /*a9e0*/  LOP3.LUT R3, R28, 0xff, RZ, 0xc0, !PT ;  /* 0x000000ff1c037812 */ /* 0x004fe400078ec0ff */
[----:B------:R-:W-:-:S02]  /*a9f0*/  LOP3.LUT R0, R0, 0xff, RZ, 0xc0, !PT ;  /* 0x000000ff00007812 */ /* 0x000fc400078ec0ff */
[----:B------:R-:W-:Y:S01]  /*aa00*/  PRMT R12, R12, 0x7604, R15 ;  /* 0x000076040c0c7816 */ /* 0x000fe2000000000f */
[----:B------:R-:W-:Y:S01]  /*aa10*/  IMAD.U32 R15, R14, 0x10000, RZ ;  /* 0x000100000e0f7824 */ /* 0x000fe200078e00ff */
[----:B------:R-:W-:Y:S02]  /*aa20*/  PRMT R3, R0, 0x7604, R3 ;  /* 0x0000760400037816 */ /* 0x000fe40000000003 */
[----:B------:R-:W-:Y:S02]  /*aa30*/  SHF.R.U32.HI R0, RZ, 0x8, R34 ;  /* 0x00000008ff007819 */ /* 0x000fe40000011622 */
[----:B------:R-:W-:Y:S02]  /*aa40*/  LOP3.LUT R3, R3, 0xff0000, R28, 0xf8, !PT ;  /* 0x00ff000003037812 */ /* 0x000fe400078ef81c */
[----:B------:R-:W-:Y:S02]  /*aa50*/  LOP3.LUT R11, R10, 0xff0000, R11, 0xf8, !PT ;  /* 0x00ff00000a0b7812 */ /* 0x000fe400078ef80b */
[----:B------:R-:W-:-:S02]  /*aa60*/  LOP3.LUT R15, R12, 0xff0000, R15, 0xf8, !PT ;  /* 0x00ff00000c0f7812 */ /* 0x000fc400078ef80f */
[----:B------:R-:W-:Y:S02]  /*aa70*/  LOP3.LUT R13, R34, 0xff, RZ, 0xc0, !PT ;  /* 0x000000ff220d7812 */ /* 0x000fe400078ec0ff */
[----:B------:R-:W-:Y:S02]  /*aa80*/  LOP3.LUT R0, R0, 0xff, RZ, 0xc0, !PT ;  /* 0x000000ff00007812 */ /* 0x000fe400078ec0ff */
[----:B------:R-:W-:Y:S02]  /*aa90*/  LOP3.LUT R14, R3, 0xff000000, R28, 0xf8, !PT ;  /* 0xff000000030e7812 */ /* 0x000fe400078ef81c */
[----:B------:R-:W-:Y:S02]  /*aaa0*/  LOP3.LUT R35, R15, 0xff000000, R35, 0xf8, !PT ;  /* 0xff0000000f237812 */ /* 0x000fe400078ef823 */
[----:B------:R-:W-:Y:S02]  /*aab0*/  LOP3.LUT R28, R11, 0xff000000, R29, 0xf8, !PT ;  /* 0xff0000000b1c7812 */ /* 0x000fe400078ef81d */
[----:B------:R-:W-:-:S02]  /*aac0*/  PRMT R13, R0, 0x7604, R13 ;  /* 0x00007604000d7816 */ /* 0x000fc4000000000d */
[----:B0-----:R-:W-:Y:S02]  /*aad0*/  F2FP.F16.E4M3.UNPACK_B R0, R6.H1 ;  /* 0x00000006ff00723e */ /* 0x001fe400030006ff */
[----:B------:R-:W-:Y:S02]  /*aae0*/  F2FP.F16.E4M3.UNPACK_B R40, R35 ;  /* 0x00000023ff28723e */ /* 0x000fe400020006ff */
[----:B------:R-:W-:Y:S01]  /*aaf0*/  F2FP.F16.E4M3.UNPACK_B R15, R28 ;  /* 0x0000001cff0f723e */ /* 0x000fe200020006ff */
[----:B------:R-:W-:Y:S01]  /*ab00*/  HADD2.F32 R11, -RZ, R0.H1_H1 ;  /* 0x30000000ff0b7230 */ /* 0x000fe20000004100 */
[--C-:B------:R-:W-:Y:S01]  /*ab10*/  LOP3.LUT R13, R13, 0xff0000, R34.reuse, 0xf8, !PT ;  /* 0x00ff00000d0d7812 */ /* 0x100fe200078ef822 */
[----:B------:R-:W-:Y:S01]  /*ab20*/  HADD2.F32 R41, -RZ, R40.H1_H1 ;  /* 0x30000028ff297230 */ /* 0x000fe20000004100 */
[----:B------:R-:W-:Y:S01]  /*ab30*/  F2FP.F16.E4M3.UNPACK_B R3, R6 ;  /* 0x00000006ff03723e */ /* 0x000fe200020006ff */
[----:B------:R-:W-:Y:S01]  /*ab40*/  HADD2.F32 R29, -RZ, R15.H1_H1 ;  /* 0x3000000fff1d7230 */ /* 0x000fe20000004100 */
[----:B------:R-:W-:Y:S01]  /*ab50*/  LOP3.LUT R34, R13, 0xff000000, R34, 0xf8, !PT ;  /* 0xff0000000d227812 */ /* 0x000fe200078ef822 */
        /* <DEDUP_REMOVED lines=82> */
.L_x_1326:
[----:B------:R-:W-:Y:S05]  /*b080*/  BSYNC B1 ;  /* 0x0000000000017941 */ /* 0x000fea0003800000 */
.L_x_1325:
        /* <DEDUP_REMOVED lines=45> */
[-C--:B------:R-:W-:Y:S01]  /*b360*/  F2FP.F16.E4M3.UNPACK_B R12, R7.reuse ;  /* 0x00000007ff0c723e */ /* 0x080fe200020006ff */
[-C--:B------:R-:W-:Y:S01]  /*b370*/  FMUL.FTZ R40, R11, R28.reuse ;  /* 0x0000001c0b287220 */ /* 0x080fe20000410000 */
        /* <DEDUP_REMOVED lines=78> */
.L_x_1332:
[----:B------:R-:W-:Y:S05]  /*b860*/  BSYNC B2 ;  /* 0x0000000000027941 */ /* 0x000fea0003800000 */
.L_x_1331:
[----:B------:R-:W-:Y:S05]  /*b870*/  @P1 BRA `(.L_x_1330) ;  /* 0x0000000400e81947 */ /* 0x000fea0003800000 */
[----:B0--34-:R-:W0:Y:S01]  /*b880*/  LDS.128 R4, [R214+0x1e000] ;  /* 0x01e00000d6047984 */ /* 0x019e220000000c00 */
[----:B--2--5:R-:W-:Y:S02]  /*b890*/  SHF.R.U32.HI R3, RZ, 0x8, R30 ;  /* 0x00000008ff037819 */ /* 0x024fe4000001161e */
[----:B-1----:R-:W-:Y:S02]  /*b8a0*/  SHF.R.U32.HI R15, RZ, 0x8, R33 ;  /* 0x00000008ff0f7819 */ /* 0x002fe40000011621 */
        /* <DEDUP_REMOVED lines=30> */
[--C-:B------:R-:W-:Y:S01]  /*ba90*/  HADD2.F32 R11, -RZ, R0.reuse.H1_H1 ;  /* 0x30000000ff0b7230 */ /* 0x100fe20000004100 */
[----:B------:R-:W-:Y:S01]  /*baa0*/  LOP3.LUT R12, R12, 0xff, RZ, 0xc0, !PT ;  /* 0x000000ff0c0c7812 */ /* 0x000fe200078ec0ff */
[----:B------:R-:W-:Y:S01]  /*bab0*/  HADD2.F32 R33, -RZ, R31.H1_H1 ;  /* 0x3000001fff217230 */ /* 0x000fe20000004100 */
[----:B------:R-:W-:Y:S01]  /*bac0*/  F2FP.F16.E4M3.UNPACK_B R3, R6 ;  /* 0x00000006ff03723e */ /* 0x000fe200020006ff */
[----:B------:R-:W-:Y:S01]  /*bad0*/  HADD2.F32 R28, -RZ, R15.H1_H1 ;  /* 0x3000000fff1c7230 */ /* 0x000fe20000004100 */
[----:B------:R-:W-:Y:S01]  /*bae0*/  PRMT R13, R12, 0x7054, R13 ;  /* 0x000070540c0d7816 */ /* 0x000fe2000000000d */
[----:B------:R-:W-:Y:S02]  /*baf0*/  HADD2.F32 R10, -RZ, R0.H0_H0 ;  /* 0x20000000ff0a7230 */ /* 0x000fe40000004100 */
[C---:B------:R-:W-:Y:S01]  /*bb00*/  FMUL.FTZ R35, R11.reuse, R33 ;  /* 0x000000210b237220 */ /* 0x040fe20000410000 */
[-C--:B------:R-:W-:Y:S01]  /*bb10*/  F2FP.F16.E4M3.UNPACK_B R12, R7.reuse ;  /* 0x00000007ff0c723e */ /* 0x080fe200020006ff */
        /* <DEDUP_REMOVED lines=80> */
.L_x_1330:
[----:B------:R-:W-:Y:S05]  /*c020*/  BSYNC B1 ;  /* 0x0000000000017941 */ /* 0x000fea0003800000 */
.L_x_1329:
[----:B------:R-:W-:Y:S05]  /*c030*/  @P4 BRA `(.L_x_1333) ;  /* 0x0000005400d44947 */ /* 0x000fea0003800000 */
[----:B------:R-:W1:Y:S01]  /*c040*/  LDC R0, c[0x0][0x3d4] ;  /* 0x0000f500ff007b82 */ /* 0x000e620000000800 */
[----:B------:R-:W-:Y:S01]  /*c050*/  BSSY B1, `(.L_x_1334) ;  /* 0x000007e000017945 */ /* 0x000fe20003800000 */
[-C--:B-1----:R-:W-:Y:S02]  /*c060*/  ISETP.GE.AND P0, PT, R22, R0.reuse, PT ;  /* 0x000000001600720c */ /* 0x082fe40003f06270 */
[----:B------:R-:W-:-:S11]  /*c070*/  ISETP.GE.AND P1, PT, R199, R0, PT ;  /* 0x00000000c700720c */ /* 0x000fd60003f26270 */
[----:B------:R-:W-:Y:S05]  /*c080*/  @P0 BRA `(.L_x_1335) ;  /* 0x0000000400e80947 */ /* 0x000fea0003800000 */
[----:B0--34-:R-:W0:Y:S01]  /*c090*/  LDS.128 R4, [R214+0x1b000] ;  /* 0x01b00000d6047984 */ /* 0x019e220000000c00 */
[----:B--2--5:R-:W-:Y:S02]  /*c0a0*/  SHF.R.U32.HI R3, RZ, 0x8, R26 ;  /* 0x00000008ff037819 */ /* 0x024fe4000001161a */
        /* <DEDUP_REMOVED lines=10> */
[----:B------:R-:W-:-:S02]  /*c150*/  SHF.R.U32.HI R13, RZ, 0x8, R24 ;  /* 0x00000008ff0d7819 */ /* 0x000fc40000011618 */
[----:B------:R-:W-:Y:S02]  /*c160*/  PRMT R11, R11, 0x7604, R10 ;  /* 0x000076040b0b7816 */ /* 0x000fe4000000000a */
[----:B------:R-:W-:Y:S02]  /*c170*/  SHF.R.U32.HI R0, RZ, 0x10, R26 ;  /* 0x00000010ff007819 */ /* 0x000fe4000001161a */
[----:B------:R-:W-:Y:S02]  /*c180*/  SHF.R.U32.HI R14, RZ, 0x10, R25 ;  /* 0x00000010ff0e7819 */ /* 0x000fe40000011619 */
[----:B------:R-:W-:Y:S02]  /*c190*/  SHF.R.U32.HI R10, RZ, 0x10, R27 ;  /* 0x00000010ff0a7819 */ /* 0x000fe4000001161b */
        /* <DEDUP_REMOVED lines=9> */
[----:B------:R-:W-:Y:S02]  /*c230*/  PRMT R11, R10, 0x7054, R11 ;  /* 0x000070540a0b7816 */ /* 0x000fe4000000000b */
[----:B------:R-:W-:Y:S02]  /*c240*/  LOP3.LUT R14, R3, 0xff000000, R26, 0xf8, !PT ;  /* 0xff000000030e7812 */ /* 0x000fe400078ef81a */
[----:B------:R-:W-:Y:S02]  /*c250*/  LOP3.LUT R28, R15, 0xff000000, R25, 0xf8, !PT ;  /* 0xff0000000f1c7812 */ /* 0x000fe400078ef819 */
[----:B------:R-:W-:Y:S02]  /*c260*/  LOP3.LUT R12, R12, 0xff, RZ, 0xc0, !PT ;  /* 0x000000ff0c0c7812 */ /* 0x000fe400078ec0ff */
[----:B------:R-:W-:-:S02]  /*c270*/  LOP3.LUT R26, R11, 0xff000000, R27, 0xf8, !PT ;  /* 0xff0000000b1a7812 */ /* 0x000fc400078ef81b */
[----:B0-----:R-:W-:Y:S02]  /*c280*/  F2FP.F16.E4M3.UNPACK_B R0, R6.H1 ;  /* 0x00000006ff00723e */ /* 0x001fe400030006ff */
[----:B------:R-:W-:Y:S02]  /*c290*/  F2FP.F16.E4M3.UNPACK_B R27, R28 ;  /* 0x0000001cff1b723e */ /* 0x000fe400020006ff */
[----:B------:R-:W-:Y:S01]  /*c2a0*/  PRMT R13, R12, 0x7054, R13 ;  /* 0x000070540c0d7816 */ /* 0x000fe2000000000d */
[--C-:B------:R-:W-:Y:S01]  /*c2b0*/  HADD2.F32 R11, -RZ, R0.reuse.H1_H1 ;  /* 0x30000000ff0b7230 */ /* 0x100fe20000004100 */
[----:B------:R-:W-:Y:S01]  /*c2c0*/  F2FP.F16.E4M3.UNPACK_B R15, R26 ;  /* 0x0000001aff0f723e */ /* 0x000fe200020006ff */
[----:B------:R-:W-:Y:S01]  /*c2d0*/  HADD2.F32 R29, -RZ, R27.H1_H1 ;  /* 0x3000001bff1d7230 */ /* 0x000fe20000004100 */
[----:B------:R-:W-:Y:S01]  /*c2e0*/  LOP3.LUT R25, R13, 0xff000000, R24, 0xf8, !PT ;  /* 0xff0000000d197812 */ /* 0x000fe200078ef818 */
[----:B------:R-:W-:Y:S01]  /*c2f0*/  HADD2.F32 R10, -RZ, R0.H0_H0 ;  /* 0x20000000ff0a7230 */ /* 0x000fe20000004100 */
[----:B------:R-:W-:Y:S01]  /*c300*/  F2FP.F16.E4M3.UNPACK_B R3, R6 ;  /* 0x00000006ff03723e */ /* 0x000fe200020006ff */
[----:B------:R-:W-:-:S02]  /*c310*/  HADD2.F32 R24, -RZ, R15.H1_H1 ;  /* 0x3000000fff187230 */ /* 0x000fc40000004100 */
[C---:B------:R-:W-:Y:S01]  /*c320*/  FMUL.FTZ R31, R11.reuse, R29 ;  /* 0x0000001d0b1f7220 */ /* 0x040fe20000410000 */
[-C--:B------:R-:W-:Y:S02]  /*c330*/  F2FP.F16.E4M3.UNPACK_B R12, R7.reuse ;  /* 0x00000007ff0c723e */ /* 0x080fe400020006ff */
[----:B------:R-:W-:Y:S01]  /*c340*/  F2FP.F16.E4M3.UNPACK_B R13, R7.H1 ;  /* 0x00000007ff0d723e */ /* 0x000fe200030006ff */
[-C--:B------:R-:W-:Y:S01]  /*c350*/  FMUL.FTZ R30, R11, R24.reuse ;  /* 0x000000180b1e7220 */ /* 0x080fe20000410000 */
[-C--:B------:R-:W-:Y:S01]  /*c360*/  F2FP.F16.E4M3.UNPACK_B R6, R5.reuse ;  /* 0x00000005ff06723e */ /* 0x080fe200020006ff */
[C---:B------:R-:W-:Y:S01]  /*c370*/  FFMA.FTZ R31, R10.reuse, R24, -R31 ;  /* 0x000000180a1f7223 */ /* 0x040fe2000001081f */
[----:B------:R-:W-:Y:S01]  /*c380*/  F2FP.F16.E4M3.UNPACK_B R7, R5.H1 ;  /* 0x00000005ff07723e */ /* 0x000fe200030006ff */
[----:B------:R-:W-:Y:S01]  /*c390*/  FFMA.FTZ R32, R10, R29, R30 ;  /* 0x0000001d0a207223 */ /* 0x000fe2000001001e */
        /* <DEDUP_REMOVED lines=24> */
[-C--:B------:R-:W-:Y:S01]  /*c520*/  F2FP.F16.E4M3.UNPACK_B R11, R25.reuse ;  /* 0x00000019ff0b723e */ /* 0x080fe200020006ff */
        /* <DEDUP_REMOVED lines=48> */
.L_x_1335:
[----:B------:R-:W-:Y:S05]  /*c830*/  BSYNC B1 ;  /* 0x0000000000017941 */ /* 0x000fea0003800000 */
.L_x_1334:
[----:B------:R-:W-:Y:S05]  /*c840*/  @P1 BRA `(.L_x_1333) ;  /* 0x0000004c00d01947 */ /* 0x000fea0003800000 */
[----:B01-34-:R-:W0:Y:S01]  /*c850*/  LDS.128 R4, [R214+0x1f000] ;  /* 0x01f00000d6047984 */ /* 0x01be220000000c00 */
[----:B-----5:R-:W-:Y:S02]  /*c860*/  SHF.R.U32.HI R10, RZ, 0x8, R9 ;  /* 0x00000008ff0a7819 */ /* 0x020fe40000011609 */
[----:B------:R-:W-:Y:S02]  /*c870*/  SHF.R.U32.HI R0, RZ, 0x8, R8 ;  /* 0x00000008ff007819 */ /* 0x000fe40000011608 */
[----:B------:R-:W-:Y:S02]  /*c880*/  LOP3.LUT R11, R9, 0xff, RZ, 0xc0, !PT ;  /* 0x000000ff090b7812 */ /* 0x000fe400078ec0ff */
[----:B------:R-:W-:Y:S02]  /*c890*/  LOP3.LUT R10, R10, 0xff, RZ, 0xc0, !PT ;  /* 0x000000ff0a0a7812 */ /* 0x000fe400078ec0ff */
[----:B--2---:R-:W-:Y:S02]  /*c8a0*/  LOP3.LUT R3, R8, 0xff, RZ, 0xc0, !PT ;  /* 0x000000ff08037812 */ /* 0x004fe400078ec0ff */
[----:B------:R-:W-:-:S02]  /*c8b0*/  LOP3.LUT R0, R0, 0xff, RZ, 0xc0, !PT ;  /* 0x000000ff00007812 */ /* 0x000fc400078ec0ff */
[----:B------:R-:W-:Y:S02]  /*c8c0*/  SHF.R.U32.HI R12, RZ, 0x8, R21 ;  /* 0x00000008ff0c7819 */ /* 0x000fe40000011615 */
[----:B------:R-:W-:Y:S02]  /*c8d0*/  PRMT R10, R10, 0x7604, R11 ;  /* 0x000076040a0a7816 */ /* 0x000fe4000000000b */
[----:B------:R-:W-:Y:S02]  /*c8e0*/  PRMT R3, R0, 0x7604, R3 ;  /* 0x0000760400037816 */ /* 0x000fe40000000003 */
[----:B------:R-:W-:Y:S02]  /*c8f0*/  SHF.R.U32.HI R11, RZ, 0x10, R9 ;  /* 0x00000010ff0b7819 */ /* 0x000fe40000011609 */
[----:B------:R-:W-:Y:S02]  /*c900*/  LOP3.LUT R15, R21, 0xff, RZ, 0xc0, !PT ;  /* 0x000000ff150f7812 */ /* 0x000fe400078ec0ff */
[----:B------:R-:W-:Y:S01]  /*c910*/  LOP3.LUT R12, R12, 0xff, RZ, 0xc0, !PT ;  /* 0x000000ff0c0c7812 */ /* 0x000fe200078ec0ff */
[----:B------:R-:W-:Y:S01]  /*c920*/  IMAD.U32 R11, R11, 0x10000, RZ ;  /* 0x000100000b0b7824 */ /* 0x000fe200078e00ff */
[----:B------:R-:W-:-:S02]  /*c930*/  SHF.R.U32.HI R0, RZ, 0x8, R20 ;  /* 0x00000008ff007819 */ /* 0x000fc40000011614 */
[----:B------:R-:W-:Y:S02]  /*c940*/  SHF.R.U32.HI R14, RZ, 0x10, R21 ;  /* 0x00000010ff0e7819 */ /* 0x000fe40000011615 */
[----:B------:R-:W-:Y:S02]  /*c950*/  PRMT R12, R12, 0x7604, R15 ;  /* 0x000076040c0c7816 */ /* 0x000fe4000000000f */
[----:B------:R-:W-:Y:S02]  /*c960*/  LOP3.LUT R13, R20, 0xff, RZ, 0xc0, !PT ;  /* 0x000000ff140d7812 */ /* 0x000fe400078ec0ff */
[----:B------:R-:W-:Y:S02]  /*c970*/  LOP3.LUT R0, R0, 0xff, RZ, 0xc0, !PT ;  /* 0x000000ff00007812 */ /* 0x000fe400078ec0ff */
[----:B------:R-:W-:Y:S02]  /*c980*/  SHF.L.U32 R15, R14, 0x10, RZ ;  /* 0x000000100e0f7819 */ /* 0x000fe400000006ff */
[----:B------:R-:W-:-:S02]  /*c990*/  PRMT R13, R0, 0x7604, R13 ;  /* 0x00007604000d7816 */ /* 0x000fc4000000000d */
[----:B------:R-:W-:Y:S02]  /*c9a0*/  LOP3.LUT R25, R12, 0xff0000, R15, 0xf8, !PT ;  /* 0x00ff00000c197812 */ /* 0x000fe400078ef80f */
[----:B------:R-:W-:Y:S02]  /*c9b0*/  LOP3.LUT R11, R10, 0xff0000, R11, 0xf8, !PT ;  /* 0x00ff00000a0b7812 */ /* 0x000fe400078ef80b */
[----:B------:R-:W-:Y:S02]  /*c9c0*/  LOP3.LUT R15, R13, 0xff0000, R20, 0xf8, !PT ;  /* 0x00ff00000d0f7812 */ /* 0x000fe400078ef814 */
[----:B------:R-:W-:Y:S02]  /*c9d0*/  LOP3.LUT R25, R25, 0xff000000, R21, 0xf8, !PT ;  /* 0xff00000019197812 */ /* 0x000fe400078ef815 */
[----:B------:R-:W-:Y:S02]  /*c9e0*/  LOP3.LUT R13, R11, 0xff000000, R9, 0xf8, !PT ;  /* 0xff0000000b0d7812 */ /* 0x000fe400078ef809 */
[----:B0-----:R-:W-:-:S02]  /*c9f0*/  F2FP.F16.E4M3.UNPACK_B R0, R6.H1 ;  /* 0x00000006ff00723e */ /* 0x001fc400030006ff */
[----:B------:R-:W-:Y:S02]  /*ca00*/  F2FP.F16.E4M3.UNPACK_B R21, R25 ;  /* 0x00000019ff15723e */ /* 0x000fe400020006ff */
[----:B------:R-:W-:Y:S01]  /*ca10*/  F2FP.F16.E4M3.UNPACK_B R14, R13 ;  /* 0x0000000dff0e723e */ /* 0x000fe200020006ff */
[----:B------:R-:W-:Y:S01]  /*ca20*/  HADD2.F32 R9, -RZ, R0.H1_H1 ;  /* 0x30000000ff097230 */ /* 0x000fe20000004100 */
[----:B------:R-:W-:Y:S01]  /*ca30*/  LOP3.LUT R3, R3, 0xff0000, R8, 0xf8, !PT ;  /* 0x00ff000003037812 */ /* 0x000fe200078ef808 */
[--C-:B------:R-:W-:Y:S01]  /*ca40*/  HADD2.F32 R24, -RZ, R21.reuse.H1_H1 ;  /* 0x30000015ff187230 */ /* 0x100fe20000004100 */
[----:B------:R-:W-:Y:S01]  /*ca50*/  LOP3.LUT R20, R15, 0xff000000, R20, 0xf8, !PT ;  /* 0xff0000000f147812 */ /* 0x000fe200078ef814 */
[----:B------:R-:W-:Y:S01]  /*ca60*/  HADD2.F32 R15, -RZ, R14.H1_H1 ;  /* 0x3000000eff0f7230 */ /* 0x000fe20000004100 */
[----:B------:R-:W-:Y:S01]  /*ca70*/  LOP3.LUT R12, R3, 0xff000000, R8, 0xf8, !PT ;  /* 0xff000000030c7812 */ /* 0x000fe200078ef808 */
[----:B------:R-:W-:Y:S02]  /*ca80*/  HADD2.F32 R8, -RZ, R0.H0_H0 ;  /* 0x20000000ff087230 */ /* 0x000fe40000004100 */
        /* <DEDUP_REMOVED lines=8> */
[----:B------:R-:W-:Y:S01]  /*cb10*/  HADD2.F32 R8, -RZ, R21.H0_H0 ;  /* 0x20000015ff087230 */ /* 0x000fe20000004100 */
[----:B------:R-:W-:Y:S01]  /*cb20*/  F2FP.F16.E4M3.UNPACK_B R7, R5.H1 ;  /* 0x00000005ff07723e */ /* 0x000fe200030006ff */
[--C-:B------:R-:W-:Y:S01]  /*cb30*/  HADD2.F32 R5, -RZ, R3.reuse.H1_H1 ;  /* 0x30000003ff057230 */ /* 0x100fe20000004100 */
[----:B------:R-:W-:Y:S01]  /*cb40*/  F2FP.F16.E4M3.UNPACK_B R25, R25.H1 ;  /* 0x00000019ff19723e */ /* 0x000fe200030006ff */
[----:B------:R-:W-:Y:S01]  /*cb50*/  HADD2.F32 R14, -RZ, R14.H0_H0 ;  /* 0x2000000eff0e7230 */ /* 0x000fe20000004100 */
[----:B------:R-:W-:Y:S01]  /*cb60*/  F2FP.F16.E4M3.UNPACK_B R13, R13.H1 ;  /* 0x0000000dff0d723e */ /* 0x000fe200030006ff */
[----:B------:R-:W-:-:S02]  /*cb70*/  HADD2.F32 R3, -RZ, R3.H0_H0 ;  /* 0x20000003ff037230 */ /* 0x000fc40000004100 */
[C---:B------:R-:W-:Y:S01]  /*cb80*/  FMUL.FTZ R24, R5.reuse, R8 ;  /* 0x0000000805187220 */ /* 0x040fe20000410000 */
[----:B------:R-:W-:Y:S02]  /*cb90*/  HADD2.F32 R9, -RZ, R25.H0_H0 ;  /* 0x20000019ff097230 */ /* 0x000fe40000004100 */
[-C--:B------:R-:W-:Y:S01]  /*cba0*/  FMUL.FTZ R15, R5, R14.reuse ;  /* 0x0000000e050f7220 */ /* 0x080fe20000410000 */
[--C-:B------:R-:W-:Y:S02]  /*cbb0*/  HADD2.F32 R5, -RZ, R10.reuse.H1_H1 ;  /* 0x3000000aff057230 */ /* 0x100fe40000004100 */
[C---:B------:R-:W-:Y:S01]  /*cbc0*/  FFMA.FTZ R24, R3.reuse, R14, -R24 ;  /* 0x0000000e03187223 */ /* 0x040fe20000010818 */
[----:B------:R-:W-:Y:S02]  /*cbd0*/  HADD2.F32 R10, -RZ, R10.H0_H0 ;  /* 0x2000000aff0a7230 */ /* 0x000fe40000004100 */
[----:B------:R-:W-:Y:S01]  /*cbe0*/  FFMA.FTZ R21, R3, R8, R15 ;  /* 0x0000000803157223 */ /* 0x000fe2000001000f */
[----:B------:R-:W-:-:S02]  /*cbf0*/  HADD2.F32 R8, -RZ, R13.H0_H0 ;  /* 0x2000000dff087230 */ /* 0x000fc40000004100 */
[CC--:B------:R-:W-:Y:S01]  /*cc00*/  FMUL.FTZ R15, R5.reuse, R9.reuse ;  /* 0x00000009050f7220 */ /* 0x0c0fe20000410000 */
[----:B------:R-:W-:Y:S01]  /*cc10*/  HADD2.F32 R14, -RZ, R25.H1_H1 ;  /* 0x30000019ff0e7230 */ /* 0x000fe20000004100 */
[----:B------:R-:W-:Y:S01]  /*cc20*/  F2FP.F16.E4M3.UNPACK_B R0, R4 ;  /* 0x00000004ff00723e */ /* 0x000fe200020006ff */
[----:B------:R-:W-:Y:S02]  /*cc30*/  HADD2.F32 R3, -RZ, R11.H1_H1 ;  /* 0x3000000bff037230 */ /* 0x000fe40000004100 */
[-C--:B------:R-:W-:Y:S01]  /*cc40*/  FMUL.FTZ R5, R5, R8.reuse ;  /* 0x0000000805057220 */ /* 0x080fe20000410000 */
[C---:B------:R-:W-:Y:S01]  /*cc50*/  FFMA.FTZ R25, R10.reuse, R8, -R15 ;  /* 0x000000080a197223 */ /* 0x040fe2000001080f */
[----:B------:R-:W-:Y:S01]  /*cc60*/  HADD2.F32 R8, -RZ, R13.H1_H1 ;  /* 0x3000000dff087230 */ /* 0x000fe20000004100 */
[----:B------:R-:W-:Y:S01]  /*cc70*/  F2FP.F16.E4M3.UNPACK_B R4, R4.H1 ;  /* 0x00000004ff04723e */ /* 0x000fe200030006ff */
[----:B------:R-:W-:Y:S02]  /*cc80*/  HADD2.F32 R11, -RZ, R11.H0_H0 ;  /* 0x2000000bff0b7230 */ /* 0x000fe40000004100 */
[C---:B------:R-:W-:Y:S01]  /*cc90*/  FMUL.FTZ R30, R3.reuse, R14 ;  /* 0x0000000e031e7220 */ /* 0x040fe20000410000 */
[----:B------:R-:W-:Y:S01]  /*cca0*/  FFMA.FTZ R28, R10, R9, R5 ;  /* 0x000000090a1c7223 */ /* 0x000fe20000010005 */
[----:B------:R-:W-:Y:S01]  /*ccb0*/  F2FP.F16.E4M3.UNPACK_B R9, R20 ;  /* 0x00000014ff09723e */ /* 0x000fe200020006ff */
[-C--:B------:R-:W-:Y:S01]  /*ccc0*/  FMUL.FTZ R10, R3, R8.reuse ;  /* 0x00000008030a7220 */ /* 0x080fe20000410000 */
[----:B------:R-:W-:Y:S01]  /*ccd0*/  FFMA.FTZ R30, R11, R8, -R30 ;  /* 0x000000080b1e7223 */ /* 0x000fe2000001081e */
[----:B------:R-:W-:Y:S01]  /*cce0*/  F2FP.F16.E4M3.UNPACK_B R8, R12 ;  /* 0x0000000cff08723e */ /* 0x000fe200020006ff */
[----:B------:R-:W-:-:S02]  /*ccf0*/  HADD2.F32 R5, -RZ, R4.H1_H1 ;  /* 0x30000004ff057230 */ /* 0x000fc40000004100 */
[----:B------:R-:W-:Y:S01]  /*cd00*/  FFMA.FTZ R29, R11, R14, R10 ;  /* 0x0000000e0b1d7223 */ /* 0x000fe2000001000a */
[--C-:B------:R-:W-:Y:S01]  /*cd10*/  HADD2.F32 R13, -RZ, R9.reuse.H1_H1 ;  /* 0x30000009ff0d7230 */ /* 0x100fe20000004100 */
[----:B------:R-:W-:Y:S01]  /*cd20*/  F2FP.F16.E4M3.UNPACK_B R12, R12.H1 ;  /* 0x0000000cff0c723e */ /* 0x000fe200030006ff */
[----:B------:R-:W-:Y:S01]  /*cd30*/  HADD2.F32 R10, -RZ, R9.H0_H0 ;  /* 0x20000009ff0a7230 */ /* 0x000fe20000004100 */
[----:B------:R-:W-:Y:S01]  /*cd40*/  F2FP.F16.E4M3.UNPACK_B R20, R20.H1 ;  /* 0x00000014ff14723e */ /* 0x000fe200030006ff */
[----:B------:R-:W-:Y:S02]  /*cd50*/  HADD2.F32 R9, -RZ, R8.H1_H1 ;  /* 0x30000008ff097230 */ /* 0x000fe40000004100 */
[----:B------:R-:W-:Y:S01]  /*cd60*/  FMUL.FTZ R11, R5, R13 ;  /* 0x0000000d050b7220 */ /* 0x000fe20000410000 */
[----:B------:R-:W-:Y:S02]  /*cd70*/  HADD2.F32 R3, -RZ, R0.H1_H1 ;  /* 0x30000000ff037230 */ /* 0x000fe40000004100 */
[----:B------:R-:W-:-:S02]  /*cd80*/  HADD2.F32 R8, -RZ, R8.H0_H0 ;  /* 0x20000008ff087230 */ /* 0x000fc40000004100 */
[-C--:B------:R-:W-:Y:S01]  /*cd90*/  FMUL.FTZ R15, R5, R9.reuse ;  /* 0x00000009050f7220 */ /* 0x080fe20000410000 */
        /* <DEDUP_REMOVED lines=8> */
[----:B------:R-:W-:-:S02]  /*ce20*/  HADD2.F32 R4, -RZ, R12.H1_H1 ;  /* 0x3000000cff047230 */ /* 0x000fc40000004100 */
[--C-:B------:R-:W-:Y:S02]  /*ce30*/  HADD2.F32 R3, -RZ, R7.reuse.H1_H1 ;  /* 0x30000007ff037230 */ /* 0x100fe40000004100 */
[--C-:B------:R-:W-:Y:S02]  /*ce40*/  HADD2.F32 R8, -RZ, R20.reuse.H1_H1 ;  /* 0x30000014ff087230 */ /* 0x100fe40000004100 */
[----:B------:R-:W-:Y:S02]  /*ce50*/  HADD2.F32 R9, -RZ, R20.H0_H0 ;  /* 0x20000014ff097230 */ /* 0x000fe40000004100 */
[C---:B------:R-:W-:Y:S01]  /*ce60*/  FMUL.FTZ R13, R3.reuse, R4 ;  /* 0x00000004030d7220 */ /* 0x040fe20000410000 */
[----:B------:R-:W-:Y:S02]  /*ce70*/  HADD2.F32 R0, -RZ, R6.H1_H1 ;  /* 0x30000006ff007230 */ /* 0x000fe40000004100 */
[----:B------:R-:W-:Y:S02]  /*ce80*/  HADD2.F32 R5, -RZ, R12.H0_H0 ;  /* 0x2000000cff057230 */ /* 0x000fe40000004100 */
[----:B------:R-:W-:Y:S01]  /*ce90*/  FMUL.FTZ R12, R3, R8 ;  /* 0x00000008030c7220 */ /* 0x000fe20000410000 */
[----:B------:R-:W-:-:S02]  /*cea0*/  HADD2.F32 R7, -RZ, R7.H0_H0 ;  /* 0x20000007ff077230 */ /* 0x000fc40000004100 */
[C---:B------:R-:W-:Y:S01]  /*ceb0*/  FMUL.FTZ R3, R0.reuse, R9 ;  /* 0x0000000900037220 */ /* 0x040fe20000410000 */
[----:B------:R-:W-:Y:S02]  /*cec0*/  HADD2.F32 R6, -RZ, R6.H0_H0 ;  /* 0x20000006ff067230 */ /* 0x000fe40000004100 */
        /* <DEDUP_REMOVED lines=9> */
[----:B------:R-:W-:Y:S02]  /*cf60*/  F2FP.SATFINITE.E4M3.F32.PACK_AB_MERGE_C R6, R21, R24, R6 ;  /* 0x000000181506723e */ /* 0x000fe40004807006 */
[----:B------:R-:W-:Y:S02]  /*cf70*/  F2FP.SATFINITE.E4M3.F32.PACK_AB_MERGE_C R7, R28, R25, R7 ;  /* 0x000000191c07723e */ /* 0x000fe40004807007 */
[----:B------:R-:W-:Y:S02]  /*cf80*/  F2FP.SATFINITE.E4M3.F32.PACK_AB_MERGE_C R4, R10, R11, R4 ;  /* 0x0000000b0a04723e */ /* 0x000fe40004807004 */
[----:B------:R-:W-:-:S05]  /*cf90*/  F2FP.SATFINITE.E4M3.F32.PACK_AB_MERGE_C R5, R0, R5, R12 ;  /* 0x000000050005723e */ /* 0x000fca000480700c */
[----:B------:R0:W-:Y:S01]  /*cfa0*/  STS.128 [R214+0x1f000], R4 ;  /* 0x01f00004d6007388 */ /* 0x0001e20000000c00 */
[----:B------:R-:W-:Y:S05]  /*cfb0*/  BRA `(.L_x_1333) ;  /* 0x0000004400f47947 */ /* 0x000fea0003800000 */
.L_x_1294:
[----:B------:R-:W1:Y:S01]  /*cfc0*/  LDC R21, c[0x0][0x3d4] ;  /* 0x0000f500ff157b82 */ /* 0x000e620000000800 */
[-C--:B------:R-:W-:Y:S01]  /*cfd0*/  ISETP.GE.AND P0, PT, R222, R74.reuse, PT ;  /* 0x0000004ade00720c */ /* 0x080fe20003f06270 */
[----:B------:R-:W-:Y:S01]  /*cfe0*/  ULDC.64 UR4, c[0x0][0x3c8] ;  /* 0x0000f20000047ab9 */ /* 0x000fe20000000a00 */
[-C--:B------:R-:W-:Y:S01]  /*cff0*/  ISETP.GE.AND P1, PT, R221, R74.reuse, PT ;  /* 0x0000004add00720c */ /* 0x080fe20003f26270 */
[----:B------:R-:W-:Y:S01]  /*d000*/  ULDC.64 UR6, c[0x0][0x3e0] ;  /* 0x0000f80000067ab9 */ /* 0x000fe20000000a00 */
[-C--:B------:R-:W-:Y:S02]  /*d010*/  ISETP.GE.AND P2, PT, R195, R74.reuse, PT ;  /* 0x0000004ac300720c */ /* 0x080fe40003f46270 */
[----:B------:R-:W-:Y:S02]  /*d020*/  ISETP.GE.AND P3, PT, R18, R74, PT ;  /* 0x0000004a1200720c */ /* 0x000fe40003f66270 */
[CC--:B-1----:R-:W-:Y:S02]  /*d030*/  ISETP.GE.OR P0, PT, R192.reuse, R21.reuse, P0 ;  /* 0x00000015c000720c */ /* 0x0c2fe40000706670 */
[----:B------:R-:W-:-:S02]  /*d040*/  ISETP.GE.OR P1, PT, R192, R21, P1 ;  /* 0x00000015c000720c */ /* 0x000fc40000f26670 */
[CC--:B------:R-:W-:Y:S02]  /*d050*/  ISETP.GE.OR P2, PT, R192.reuse, R21.reuse, P2 ;  /* 0x00000015c000720c */ /* 0x0c0fe40001746670 */
[----:B------:R-:W-:-:S07]  /*d060*/  ISETP.GE.OR P3, PT, R192, R21, P3 ;  /* 0x00000015c000720c */ /* 0x000fce0001f66670 */
[----:B------:R-:W1:Y:S01]  /*d070*/  @!P0 LDC.64 R8, c[0x0][0x3c8] ;  /* 0x0000f200ff088b82 */ /* 0x000e620000000a00 */
[C---:B------:R-:W-:Y:S01]  /*d080*/  @!P0 LEA R66, P4, R12.reuse, R6, 0x6 ;  /* 0x000000060c428211 */ /* 0x040fe200078830ff */
[----:B------:R-:W-:Y:S02]  /*d090*/  @!P1 IMAD R3, R13, 0x60, RZ ;  /* 0x000000600d039824 */ /* 0x000fe400078e02ff */
[C---:B------:R-:W-:Y:S01]  /*d0a0*/  @!P1 IMAD.WIDE.U32 R70, R12.reuse, 0x60, R6 ;  /* 0x000000600c469825 */ /* 0x040fe200078e0006 */
[----:B------:R-:W-:-:S03]  /*d0b0*/  @!P0 LEA.HI.X R0, R12, R7, R13, 0x6, P4 ;  /* 0x000000070c008211 */ /* 0x000fc600020f340d */
[----:B------:R-:W2:Y:S01]  /*d0c0*/  @!P1 LDC.64 R14, c[0x0][0x3c8] ;  /* 0x0000f200ff0e9b82 */ /* 0x000ea20000000a00 */
[----:B------:R-:W-:-:S07]  /*d0d0*/  @!P1 IMAD.IADD R3, R71, 0x1, R3 ;  /* 0x0000000147039824 */ /* 0x000fce00078e0203 */
[----:B------:R-:W3:Y:S01]  /*d0e0*/  @!P0 LDC.64 R34, c[0x0][0x3e0] ;  /* 0x0000f800ff228b82 */ /* 0x000ee20000000a00 */
[----:B-1----:R-:W-:-:S07]  /*d0f0*/  @!P0 IADD3 R66, P4, P5, R25, R8, R66 ;  /* 0x0000000819428210 */ /* 0x002fce0007d9e042 */
[----:B------:R-:W1:Y:S01]  /*d100*/  @!P2 LDC.64 R28, c[0x0][0x3e0] ;  /* 0x0000f800ff1cab82 */ /* 0x000e620000000a00 */
[----:B------:R-:W-:Y:S02]  /*d110*/  @!P0 IADD3.X R67, R24, R9, R0, P4, P5 ;  /* 0x0000000918438210 */ /* 0x000fe400027ea400 */
[----:B------:R-:W-:-:S04]  /*d120*/  @!P2 IADD3 R63, P4, P5, R25, R30, R6 ;  /* 0x0000001e193fa210 */ /* 0x000fc80007d9e006 */
[----:B------:R-:W-:Y:S02]  /*d130*/  @!P2 IADD3.X R20, R24, R27, R7, P4, P5 ;  /* 0x0000001b1814a210 */ /* 0x000fe400027ea407 */
[----:B------:R-:W-:-:S04]  /*d140*/  @!P3 IADD3 R8, P4, P5, R25, UR4, R6 ;  /* 0x000000041908bc10 */ /* 0x000fc8000fd9e006 */
[C---:B------:R-:W-:Y:S02]  /*d150*/  @!P3 IADD3.X R9, R24.reuse, UR5, R7, P4, P5 ;  /* 0x000000051809bc10 */ /* 0x040fe4000a7ea407 */
[----:B--2---:R-:W-:Y:S01]  /*d160*/  @!P1 IADD3 R70, P4, P5, R25, R14, R70 ;  /* 0x0000000e19469210 */ /* 0x004fe20007d9e046 */
[----:B------:R-:W2:Y:S01]  /*d170*/  @!P2 LDC.64 R6, c[0x0][0x3c8] ;  /* 0x0000f200ff06ab82 */ /* 0x000ea20000000a00 */
[----:B------:R-:W-:Y:S02]  /*d180*/  @!P1 IMAD R25, R11, 0x60, RZ ;  /* 0x000000600b199824 */ /* 0x000fe400078e02ff */
[----:B------:R-:W-:Y:S02]  /*d190*/  @!P1 IADD3.X R71, R24, R15, R3, P4, P5 ;  /* 0x0000000f18479210 */ /* 0x000fe400027ea403 */
[----:B------:R-:W-:-:S03]  /*d1a0*/  @!P2 IADD3 R65, P4, P5, R73, R32, R4 ;  /* 0x000000204941a210 */ /* 0x000fc60007d9e004 */
[----:B------:R-:W4:Y:S01]  /*d1b0*/  @!P1 LDC.64 R32, c[0x0][0x3e0] ;  /* 0x0000f800ff209b82 */ /* 0x000f220000000a00 */
[----:B------:R-:W-:Y:S02]  /*d1c0*/  @!P2 IADD3.X R0, R26, R31, R5, P4, P5 ;  /* 0x0000001f1a00a210 */ /* 0x000fe400027ea405 */
[----:B------:R-:W-:-:S04]  /*d1d0*/  @!P3 IADD3 R14, P4, P5, R73, UR6, R4 ;  /* 0x00000006490ebc10 */ /* 0x000fc8000fd9e004 */
[----:B------:R-:W-:Y:S02]  /*d1e0*/  @!P3 IADD3.X R15, R26, UR7, R5, P4, P5 ;  /* 0x000000071a0fbc10 */ /* 0x000fe4000a7ea405 */
[----:B------:R-:W-:-:S04]  /*d1f0*/  @!P0 LEA R68, P4, R10, R4, 0x6 ;  /* 0x000000040a448211 */ /* 0x000fc800078830ff */
[C---:B------:R-:W-:Y:S01]  /*d200*/  @!P0 LEA.HI.X R3, R10.reuse, R5, R11, 0x6, P4 ;  /* 0x000000050a038211 */ /* 0x040fe200020f340b */
[----:B------:R-:W-:Y:S01]  /*d210*/  @!P1 IMAD.WIDE.U32 R4, R10, 0x60, R4 ;  /* 0x000000600a049825 */ /* 0x000fe200078e0004 */
[----:B---3--:R-:W-:-:S03]  /*d220*/  @!P0 IADD3 R68, P4, P5, R73, R34, R68 ;  /* 0x0000002249448210 */ /* 0x008fc60007d9e044 */
[----:B------:R-:W-:Y:S01]  /*d230*/  @!P1 IMAD.IADD R25, R5, 0x1, R25 ;  /* 0x0000000105199824 */ /* 0x000fe200078e0219 */
[C---:B------:R-:W-:Y:S02]  /*d240*/  @!P0 IADD3.X R69, R26.reuse, R35, R3, P4, P5 ;  /* 0x000000231a458210 */ /* 0x040fe400027ea403 */
[----:B----4-:R-:W-:Y:S02]  /*d250*/  @!P1 IADD3 R72, P4, P5, R73, R32, R4 ;  /* 0x0000002049489210 */ /* 0x010fe40007d9e004 */
[----:B------:R-:W-:Y:S02]  /*d260*/  CS2R R44, SRZ ;  /* 0x00000000002c7805 */ /* 0x000fe4000001ff00 */
[----:B------:R-:W-:Y:S02]  /*d270*/  CS2R R46, SRZ ;  /* 0x00000000002e7805 */ /* 0x000fe4000001ff00 */
[----:B------:R-:W-:Y:S02]  /*d280*/  CS2R R48, SRZ ;  /* 0x0000000000307805 */ /* 0x000fe4000001ff00 */
[----:B------:R-:W-:-:S02]  /*d290*/  @!P1 IADD3.X R73, R26, R33, R25, P4, P5 ;  /* 0x000000211a499210 */ /* 0x000fc400027ea419 */
[----:B------:R-:W-:Y:S02]  /*d2a0*/  CS2R R50, SRZ ;  /* 0x0000000000327805 */ /* 0x000fe4000001ff00 */
[----:B--2---:R-:W-:Y:S02]  /*d2b0*/  @!P2 IADD3 R62, P4, R63, R6, RZ ;  /* 0x000000063f3ea210 */ /* 0x004fe40007f9e0ff */
[----:B------:R-:W-:Y:S02]  /*d2c0*/  CS2R R30, SRZ ;  /* 0x00000000001e7805 */ /* 0x000fe4000001ff00 */
[----:B------:R-:W-:Y:S02]  /*d2d0*/  CS2R R36, SRZ ;  /* 0x0000000000247805 */ /* 0x000fe4000001ff00 */
[----:B------:R-:W-:Y:S02]  /*d2e0*/  CS2R R38, SRZ ;  /* 0x0000000000267805 */ /* 0x000fe4000001ff00 */
[----:B------:R-:W-:Y:S01]  /*d2f0*/  CS2R R4, SRZ ;  /* 0x0000000000047805 */ /* 0x000fe2000001ff00 */
[----:B------:R-:W-:Y:S01]  /*d300*/  @!P2 IMAD.X R63, R20, 0x1, R7, P4 ;  /* 0x00000001143fa824 */ /* 0x000fe200020e0607 */
[----:B-1----:R-:W-:-:S02]  /*d310*/  @!P2 IADD3 R64, P4, R65, R28, RZ ;  /* 0x0000001c4140a210 */ /* 0x002fc40007f9e0ff */
[----:B------:R-:W-:Y:S01]  /*d320*/  CS2R R6, SRZ ;  /* 0x0000000000067805 */ /* 0x000fe2000001ff00 */
[----:B------:R-:W-:Y:S01]  /*d330*/  IMAD R3, R205, 0x80, R18 ;  /* 0x00000080cd037824 */ /* 0x000fe200078e0212 */
[----:B------:R-:W5:Y:S01]  /*d340*/  @!P0 LDG.E.128 R36, desc[UR46][R68.64] ;  /* 0x0000002e44248981 */ /* 0x000f62000c1e1d00 */
[----:B------:R-:W-:Y:S01]  /*d350*/  CS2R R24, SRZ ;  /* 0x0000000000187805 */ /* 0x000fe2000001ff00 */
[----:B------:R-:W-:Y:S01]  /*d360*/  @!P2 IMAD.X R65, R0, 0x1, R29, P4 ;  /* 0x000000010041a824 */ /* 0x000fe200020e061d */
[----:B------:R-:W-:Y:S01]  /*d370*/  CS2R R26, SRZ ;  /* 0x00000000001a7805 */ /* 0x000fe2000001ff00 */
[----:B------:R-:W5:Y:S01]  /*d380*/  @!P2 LDG.E.128 R44, desc[UR46][R62.64] ;  /* 0x0000002e3e2ca981 */ /* 0x000f62000c1e1d00 */
[----:B------:R-:W1:Y:S03]  /*d390*/  LDC R0, c[0x0][0x428] ;  /* 0x00010a00ff007b82 */ /* 0x000e660000000800 */
[----:B------:R-:W5:Y:S01]  /*d3a0*/  @!P2 LDG.E.128 R48, desc[UR46][R64.64] ;  /* 0x0000002e4030a981 */ /* 0x000f62000c1e1d00 */
[----:B------:R-:W-:-:S03]  /*d3b0*/  CS2R R28, SRZ ;  /* 0x00000000001c7805 */ /* 0x000fc6000001ff00 */
[----:B------:R2:W5:Y:S04]  /*d3c0*/  @!P3 LDG.E.128 R4, desc[UR46][R8.64] ;  /* 0x0000002e0804b981 */ /* 0x000568000c1e1d00 */
[----:B------:R-:W5:Y:S01]  /*d3d0*/  @!P0 LDG.E.128 R28, desc[UR46][R66.64] ;  /* 0x0000002e421c8981 */ /* 0x000f62000c1e1d00 */
[----:B------:R-:W-:-:S03]  /*d3e0*/  IMAD R3, R218, 0x20, R3 ;  /* 0x00000020da037824 */ /* 0x000fc600078e0203 */
[----:B------:R3:W5:Y:S01]  /*d3f0*/  @!P3 LDG.E.128 R24, desc[UR46][R14.64] ;  /* 0x0000002e0e18b981 */ /* 0x000762000c1e1d00 */
[----:B------:R-:W-:Y:S01]  /*d400*/  IMAD.MOV.U32 R60, RZ, RZ, R58 ;  /* 0x000000ffff3c7224 */ /* 0x000fe200078e003a */
[----:B------:R-:W-:Y:S02]  /*d410*/  CS2R R32, SRZ ;  /* 0x0000000000207805 */ /* 0x000fe4000001ff00 */
[----:B------:R-:W-:Y:S02]  /*d420*/  CS2R R34, SRZ ;  /* 0x0000000000227805 */ /* 0x000fe4000001ff00 */
[----:B-1----:R-:W-:Y:S01]  /*d430*/  ISETP.NE.AND P0, PT, R0, 0x1, PT ;  /* 0x000000010000780c */ /* 0x002fe20003f05270 */
[----:B--2---:R-:W-:Y:S01]  /*d440*/  IMAD.MOV.U32 R8, RZ, RZ, R54 ;  /* 0x000000ffff087224 */ /* 0x004fe200078e0036 */
[----:B------:R-:W-:Y:S02]  /*d450*/  CS2R R40, SRZ ;  /* 0x0000000000287805 */ /* 0x000fe4000001ff00 */
[----:B------:R-:W-:Y:S01]  /*d460*/  CS2R R42, SRZ ;  /* 0x00000000002a7805 */ /* 0x000fe2000001ff00 */
[----:B------:R1:W5:Y:S05]  /*d470*/  @!P1 LDG.E.128 R32, desc[UR46][R70.64] ;  /* 0x0000002e46209981 */ /* 0x00036a000c1e1d00 */
[----:B------:R1:W5:Y:S03]  /*d480*/  @!P1 LDG.E.128 R40, desc[UR46][R72.64] ;  /* 0x0000002e48289981 */ /* 0x000366000c1e1d00 */
[----:B------:R-:W2:Y:S08]  /*d490*/  @P0 LDC R0, c[0x0][0x42c] ;  /* 0x00010b00ff000b82 */ /* 0x000eb00000000800 */
[----:B------:R-:W4:Y:S01]  /*d4a0*/  @P0 LDC R9, c[0x0][0x430] ;  /* 0x00010c00ff090b82 */ /* 0x000f220000000800 */
[----:B--2---:R-:W-:-:S05]  /*d4b0*/  @P0 IMAD.HI.U32 R0, R3, R0, RZ ;  /* 0x0000000003000227 */ /* 0x004fca00078e00ff */
[----:B----4-:R-:W-:Y:S01]  /*d4c0*/  @P0 SHF.R.U32.HI R3, RZ, R9, R0 ;  /* 0x00000009ff030219 */ /* 0x010fe20000011600 */
[----:B------:R-:W-:-:S03]  /*d4d0*/  IMAD.MOV.U32 R9, RZ, RZ, R53 ;  /* 0x000000ffff097224 */ /* 0x000fc600078e0035 */
[----:B---3--:R-:W-:Y:S01]  /*d4e0*/  SHF.R.S32.HI R15, RZ, 0x1f, R3 ;  /* 0x0000001fff0f7819 */ /* 0x008fe20000011403 */
[----:B------:R-:W-:-:S04]  /*d4f0*/  IMAD.WIDE.U32 R8, R3, R12, R8 ;  /* 0x0000000c03087225 */ /* 0x000fc800078e0008 */
[C---:B------:R-:W-:Y:S02]  /*d500*/  IMAD R12, R15.reuse, R12, RZ ;  /* 0x0000000c0f0c7224 */ /* 0x040fe400078e02ff */
[-C--:B------:R-:W-:Y:S02]  /*d510*/  IMAD R0, R15, R10.reuse, RZ ;  /* 0x0000000a0f007224 */ /* 0x080fe400078e02ff */
[----:B------:R-:W-:Y:S01]  /*d520*/  IMAD.WIDE.U32 R14, R3, R10, R60 ;  /* 0x0000000a030e7225 */ /* 0x000fe200078e003c */
[----:B------:R-:W-:-:S03]  /*d530*/  IADD3 R8, P0, R8, UR4, RZ ;  /* 0x0000000408087c10 */ /* 0x000fc6000ff1e0ff */
[C---:B------:R-:W-:Y:S02]  /*d540*/  IMAD R13, R3.reuse, R13, R12 ;  /* 0x0000000d030d7224 */ /* 0x040fe400078e020c */
[----:B------:R-:W-:Y:S01]  /*d550*/  IMAD R3, R3, R11, R0 ;  /* 0x0000000b03037224 */ /* 0x000fe200078e0200 */
[----:B------:R-:W-:Y:S01]  /*d560*/  IADD3 R0, P1, R14, UR6, RZ ;  /* 0x000000060e007c10 */ /* 0x000fe2000ff3e0ff */
[----:B------:R-:W-:Y:S01]  /*d570*/  UMOV UR4, 0xffffffff ;  /* 0xffffffff00047882 */ /* 0x000fe20000000000 */
[----:B------:R-:W-:Y:S02]  /*d580*/  IADD3.X R9, R9, UR5, R13, P0, !PT ;  /* 0x0000000509097c10 */ /* 0x000fe400087fe40d */
[----:B------:R-:W-:Y:S01]  /*d590*/  IADD3.X R3, R15, UR7, R3, P1, !PT ;  /* 0x000000070f037c10 */ /* 0x000fe20008ffe403 */
[----:B-1----:R-:W-:Y:S08]  /*d5a0*/  BRA.DIV UR4, `(.L_x_1336) ;  /* 0x0000019a048c7947 */ /* 0x002ff0000b800000 */
.L_x_1660:
[----:B------:R-:W-:-:S03]  /*d5b0*/  UMOV UR4, 0xffffffff ;  /* 0xffffffff00047882 */ /* 0x000fc60000000000 */
[----:B------:R-:W-:Y:S05]  /*d5c0*/  BRA.DIV UR4, `(.L_x_1337) ;  /* 0x0000019a04ac7947 */ /* 0x000fea000b800000 */
.L_x_1663:
[----:B------:R-:W-:-:S03]  /*d5d0*/  UMOV UR4, 0xffffffff ;  /* 0xffffffff00047882 */ /* 0x000fc60000000000 */
[----:B------:R-:W-:Y:S05]  /*d5e0*/  BRA.DIV UR4, `(.L_x_1338) ;  /* 0x0000019a04cc7947 */ /* 0x000fea000b800000 */
.L_x_1666:
[----:B------:R-:W-:-:S03]  /*d5f0*/  UMOV UR4, 0xffffffff ;  /* 0xffffffff00047882 */ /* 0x000fc60000000000 */
[----:B------:R-:W-:Y:S05]  /*d600*/  BRA.DIV UR4, `(.L_x_1339) ;  /* 0x0000019a04ec7947 */ /* 0x000fea000b800000 */
.L_x_1669:
[----:B------:R-:W-:-:S03]  /*d610*/  UMOV UR4, 0xffffffff ;  /* 0xffffffff00047882 */ /* 0x000fc60000000000 */
[----:B------:R-:W-:Y:S05]  /*d620*/  BRA.DIV UR4, `(.L_x_1340) ;  /* 0x0000019e040c7947 */ /* 0x000fea000b800000 */
.L_x_1672:
[----:B------:R-:W-:-:S03]  /*d630*/  UMOV UR4, 0xffffffff ;  /* 0xffffffff00047882 */ /* 0x000fc60000000000 */
[----:B------:R-:W-:Y:S05]  /*d640*/  BRA.DIV UR4, `(.L_x_1341) ;  /* 0x0000019e042c7947 */ /* 0x000fea000b800000 */
.L_x_1675:
[----:B------:R-:W-:-:S03]  /*d650*/  UMOV UR4, 0xffffffff ;  /* 0xffffffff00047882 */ /* 0x000fc60000000000 */
[----:B------:R-:W-:Y:S05]  /*d660*/  BRA.DIV UR4, `(.L_x_1342) ;  /* 0x0000019e044c7947 */ /* 0x000fea000b800000 */
.L_x_1678:
[----:B------:R-:W-:-:S03]  /*d670*/  UMOV UR4, 0xffffffff ;  /* 0xffffffff00047882 */ /* 0x000fc60000000000 */
[----:B------:R-:W-:Y:S05]  /*d680*/  BRA.DIV UR4, `(.L_x_1343) ;  /* 0x0000019e046c7947 */ /* 0x000fea000b800000 */
.L_x_1681:
[----:B------:R-:W-:-:S03]  /*d690*/  UMOV UR4, 0xffffffff ;  /* 0xffffffff00047882 */ /* 0x000fc60000000000 */
[----:B------:R-:W-:Y:S05]  /*d6a0*/  BRA.DIV UR4, `(.L_x_1344) ;  /* 0x0000019e048c7947 */ /* 0x000fea000b800000 */
.L_x_1684:
[----:B------:R-:W-:-:S03]  /*d6b0*/  UMOV UR4, 0xffffffff ;  /* 0xffffffff00047882 */ /* 0x000fc60000000000 */
[----:B------:R-:W-:Y:S05]  /*d6c0*/  BRA.DIV UR4, `(.L_x_1345) ;  /* 0x0000019e04ac7947 */ /* 0x000fea000b800000 */
.L_x_1687:
[----:B------:R-:W-:-:S03]  /*d6d0*/  UMOV UR4, 0xffffffff ;  /* 0xffffffff00047882 */ /* 0x000fc60000000000 */
[----:B------:R-:W-:Y:S05]  /*d6e0*/  BRA.DIV UR4, `(.L_x_1346) ;  /* 0x0000019e04cc7947 */ /* 0x000fea000b800000 */
.L_x_1690:
[----:B------:R-:W-:-:S03]  /*d6f0*/  UMOV UR4, 0xffffffff ;  /* 0xffffffff00047882 */ /* 0x000fc60000000000 */
[----:B------:R-:W-:Y:S05]  /*d700*/  BRA.DIV UR4, `(.L_x_1347) ;  /* 0x0000019e04ec7947 */ /* 0x000fea000b800000 */
.L_x_1693:
[----:B------:R-:W-:-:S03]  /*d710*/  UMOV UR4, 0xffffffff ;  /* 0xffffffff00047882 */ /* 0x000fc60000000000 */
[----:B------:R-:W-:Y:S05]  /*d720*/  BRA.DIV UR4, `(.L_x_1348) ;  /* 0x000001a2040c7947 */ /* 0x000fea000b800000 */
.L_x_1696:
[----:B------:R-:W-:-:S03]  /*d730*/  UMOV UR4, 0xffffffff ;  /* 0xffffffff00047882 */ /* 0x000fc60000000000 */
[----:B------:R-:W-:Y:S05]  /*d740*/  BRA.DIV UR4, `(.L_x_1349) ;  /* 0x000001a2042c7947 */ /* 0x000fea000b800000 */
.L_x_1699:
[----:B------:R-:W-:-:S03]  /*d750*/  UMOV UR4, 0xffffffff ;  /* 0xffffffff00047882 */ /* 0x000fc60000000000 */
[----:B------:R-:W-:Y:S05]  /*d760*/  BRA.DIV UR4, `(.L_x_1350) ;  /* 0x000001a2044c7947 */ /* 0x000fea000b800000 */
.L_x_1702:
[----:B------:R-:W-:-:S03]  /*d770*/  UMOV UR4, 0xffffffff ;  /* 0xffffffff00047882 */ /* 0x000fc60000000000 */
[----:B------:R-:W-:Y:S05]  /*d780*/  BRA.DIV UR4, `(.L_x_1351) ;  /* 0x000001a2046c7947 */ /* 0x000fea000b800000 */
.L_x_1705:
[----:B------:R-:W-:Y:S01]  /*d790*/  ULEA.HI UR4, UR43, UR43, URZ, 0x1 ;  /* 0x0000002b2b047291 */ /* 0x000fe2000f8f083f */
[----:B------:R-:W-:Y:S01]  /*d7a0*/  ISETP.GE.AND P0, PT, R192, R21, PT ;  /* 0x00000015c000720c */ /* 0x000fe20003f06270 */
[----:B------:R-:W-:Y:S02]  /*d7b0*/  BSSY B1, `(.L_x_1352) ;  /* 0x000000b000017945 */ /* 0x000fe40003800000 */
[----:B------:R-:W-:Y:S01]  /*d7c0*/  ULOP3.LUT UR4, UR4, 0xfffffffe, URZ, 0xc0, !UPT ;  /* 0xfffffffe04047892 */ /* 0x000fe2000f8ec03f */
[-C--:B------:R-:W-:Y:S02]  /*d7d0*/  ISETP.GE.OR P3, PT, R18, R74.reuse, P0 ;  /* 0x0000004a1200720c */ /* 0x080fe40000766670 */
[-C--:B------:R-:W-:Y:S01]  /*d7e0*/  ISETP.GE.OR P2, PT, R195, R74.reuse, P0 ;  /* 0x0000004ac300720c */ /* 0x080fe20000746670 */
[----:B------:R-:W-:Y:S01]  /*d7f0*/  UIADD3 UR4, UR43, -UR4, URZ ;  /* 0x800000042b047290 */ /* 0x000fe2000fffe03f */
[-C--:B------:R-:W-:Y:S02]  /*d800*/  ISETP.GE.OR P1, PT, R222, R74.reuse, P0 ;  /* 0x0000004ade00720c */ /* 0x080fe40000726670 */
[----:B------:R-:W-:-:S03]  /*d810*/  ISETP.GE.OR P0, PT, R221, R74, P0 ;  /* 0x0000004add00720c */ /* 0x000fc60000706670 */
[----:B------:R-:W-:-:S04]  /*d820*/  MOV R3, UR4 ;  /* 0x0000000400037c02 */ /* 0x000fc80008000f00 */
[----:B------:R-:W-:-:S04]  /*d830*/  SHF.L.U32 R3, R3, 0x1f, RZ ;  /* 0x0000001f03037819 */ /* 0x000fc800000006ff */
[----:B------:R-:W1:Y:S02]  /*d840*/  SYNCS.PHASECHK.TRANS64.TRYWAIT P4, [R16+URZ+0x28400], R3 ;  /* 0x02840003100075a7 */ /* 0x000e64000808017f */
[----:B-1----:R-:W-:Y:S05]  /*d850*/  @!P4 BRA `(.L_x_1353) ;  /* 0x000001a00060c947 */ /* 0x002fea0003800000 */
.L_x_1706:
[----:B------:R-:W-:Y:S05]  /*d860*/  BSYNC B1 ;  /* 0x0000000000017941 */ /* 0x000fea0003800000 */
.L_x_1352:
[----:B------:R-:W-:Y:S04]  /*d870*/  BSSY B1, `(.L_x_1354) ;  /* 0x0000100000017945 */ /* 0x000fe80003800000 */
[----:B------:R-:W-:Y:S05]  /*d880*/  @P3 BRA `(.L_x_1355) ;  /* 0x0000000c00f83947 */ /* 0x000fea0003800000 */
[----:B-----5:R-:W-:Y:S02]  /*d890*/  SHF.R.U32.HI R0, RZ, 0x8, R4 ;  /* 0x00000008ff007819 */ /* 0x020fe40000011604 */
[----:B-1----:R-:W-:Y:S02]  /*d8a0*/  LOP3.LUT R3, R4, 0xff, RZ, 0xc0, !PT ;  /* 0x000000ff04037812 */ /* 0x002fe400078ec0ff */
[----:B------:R-:W-:Y:S02]  /*d8b0*/  LOP3.LUT R8, R0, 0xff, RZ, 0xc0, !PT ;  /* 0x000000ff00087812 */ /* 0x000fe400078ec0ff */
[----:B------:R-:W-:Y:S02]  /*d8c0*/  LEA.HI R0, R21, R218, RZ, 0x1c ;  /* 0x000000da15007211 */ /* 0x000fe400078fe0ff */
[----:B------:R-:W-:Y:S02]  /*d8d0*/  PRMT R20, R8, 0x7604, R3 ;  /* 0x0000760408147816 */ /* 0x000fe40000000003 */
[----:B------:R-:W-:-:S02]  /*d8e0*/  SHF.R.S32.HI R3, RZ, 0x1f, R0 ;  /* 0x0000001fff037819 */ /* 0x000fc40000011400 */
[----:B------:R-:W-:Y:S02]  /*d8f0*/  SHF.R.U32.HI R13, RZ, 0x8, R24 ;  /* 0x00000008ff0d7819 */ /* 0x000fe40000011618 */
[----:B------:R-:W-:Y:S01]  /*d900*/  LEA.HI R8, R3, R0, RZ, 0x3 ;  /* 0x0000000003087211 */ /* 0x000fe200078f18ff */
[----:B------:R-:W-:Y:S01]  /*d910*/  IMAD.SHL.U32 R0, R0, 0x10, RZ ;  /* 0x0000001000007824 */ /* 0x000fe200078e00ff */
[----:B------:R-:W-:Y:S02]  /*d920*/  SHF.R.U32.HI R10, RZ, 0x8, R5 ;  /* 0x00000008ff0a7819 */ /* 0x000fe40000011605 */
[----:B------:R-:W-:Y:S01]  /*d930*/  SHF.R.U32.HI R14, RZ, 0x8, R7 ;  /* 0x00000008ff0e7819 */ /* 0x000fe20000011607 */
[----:B------:R-:W-:Y:S01]  /*d940*/  IMAD.SHL.U32 R8, R8, 0x800, RZ ;  /* 0x0000080008087824 */ /* 0x000fe200078e00ff */
[----:B------:R-:W-:Y:S02]  /*d950*/  LOP3.LUT R12, R24, 0xff, RZ, 0xc0, !PT ;  /* 0x000000ff180c7812 */ /* 0x000fe400078ec0ff */
[----:B------:R-:W-:-:S02]  /*d960*/  LOP3.LUT R13, R13, 0xff, RZ, 0xc0, !PT ;  /* 0x000000ff0d0d7812 */ /* 0x000fc400078ec0ff */
[----:B------:R-:W-:Y:S02]  /*d970*/  LOP3.LUT R3, R209, 0x70, R0, 0xf8, !PT ;  /* 0x00000070d1037812 */ /* 0x000fe400078ef800 */
[----:B------:R-:W-:Y:S02]  /*d980*/  LOP3.LUT R9, R5, 0xff, RZ, 0xc0, !PT ;  /* 0x000000ff05097812 */ /* 0x000fe400078ec0ff */
[----:B------:R-:W-:Y:S02]  /*d990*/  LOP3.LUT R10, R10, 0xff, RZ, 0xc0, !PT ;  /* 0x000000ff0a0a7812 */ /* 0x000fe400078ec0ff */
[----:B------:R-:W-:Y:S02]  /*d9a0*/  LOP3.LUT R11, R7, 0xff, RZ, 0xc0, !PT ;  /* 0x000000ff070b7812 */ /* 0x000fe400078ec0ff */
[----:B------:R-:W-:Y:S02]  /*d9b0*/  LOP3.LUT R0, R14, 0xff, RZ, 0xc0, !PT ;  /* 0x000000ff0e007812 */ /* 0x000fe400078ec0ff */
[----:B------:R-:W-:-:S02]  /*d9c0*/  PRMT R61, R13, 0x7604, R12 ;  /* 0x000076040d3d7816 */ /* 0x000fc4000000000c */
[----:B------:R-:W-:Y:S02]  /*d9d0*/  LOP3.LUT R3, R3, R212, RZ, 0x3c, !PT ;  /* 0x000000d403037212 */ /* 0x000fe400078e3cff */
[----:B------:R-:W-:Y:S02]  /*d9e0*/  LOP3.LUT R8, R8, 0xffffc000, RZ, 0xc0, !PT ;  /* 0xffffc00008087812 */ /* 0x000fe400078ec0ff */
[----:B------:R-:W-:Y:S02]  /*d9f0*/  SHF.R.U32.HI R13, RZ, 0x8, R25 ;  /* 0x00000008ff0d7819 */ /* 0x000fe40000011619 */
[----:B------:R-:W-:Y:S02]  /*da00*/  PRMT R54, R10, 0x7604, R9 ;  /* 0x000076040a367816 */ /* 0x000fe40000000009 */
[----:B------:R-:W-:Y:S02]  /*da10*/  SHF.R.U32.HI R10, RZ, 0x8, R6 ;  /* 0x00000008ff0a7819 */ /* 0x000fe40000011606 */
[----:B------:R-:W-:-:S02]  /*da20*/  PRMT R60, R0, 0x7604, R11 ;  /* 0x00007604003c7816 */ /* 0x000fc4000000000b */
[----:B------:R-:W-:Y:S02]  /*da30*/  SHF.R.U32.HI R14, RZ, 0x8, R26 ;  /* 0x00000008ff0e7819 */ /* 0x000fe4000001161a */
[----:B------:R-:W-:Y:S02]  /*da40*/  IADD3 R3, R3, R8, R213 ;  /* 0x0000000803037210 */ /* 0x000fe40007ffe0d5 */
[----:B------:R-:W-:Y:S02]  /*da50*/  LOP3.LUT R0, R25, 0xff, RZ, 0xc0, !PT ;  /* 0x000000ff19007812 */ /* 0x000fe400078ec0ff */
[----:B------:R-:W-:Y:S02]  /*da60*/  LOP3.LUT R13, R13, 0xff, RZ, 0xc0, !PT ;  /* 0x000000ff0d0d7812 */ /* 0x000fe400078ec0ff */
[----:B------:R-:W-:Y:S02]  /*da70*/  SHF.R.U32.HI R53, RZ, 0x8, R27 ;  /* 0x00000008ff357819 */ /* 0x000fe4000001161b */
[----:B------:R-:W-:-:S02]  /*da80*/  LOP3.LUT R9, R6, 0xff, RZ, 0xc0, !PT ;  /* 0x000000ff06097812 */ /* 0x000fc400078ec0ff */
[----:B------:R-:W-:Y:S02]  /*da90*/  LOP3.LUT R10, R10, 0xff, RZ, 0xc0, !PT ;  /* 0x000000ff0a0a7812 */ /* 0x000fe400078ec0ff */
[----:B------:R-:W-:Y:S02]  /*daa0*/  LOP3.LUT R15, R14, 0xff, RZ, 0xc0, !PT ;  /* 0x000000ff0e0f7812 */ /* 0x000fe400078ec0ff */
[----:B------:R-:W-:Y:S02]  /*dab0*/  LOP3.LUT R12, R26, 0xff, RZ, 0xc0, !PT ;  /* 0x000000ff1a0c7812 */ /* 0x000fe400078ec0ff */
[----:B------:R-:W-:Y:S02]  /*dac0*/  LOP3.LUT R14, R27, 0xff, RZ, 0xc0, !PT ;  /* 0x000000ff1b0e7812 */ /* 0x000fe400078ec0ff */
[----:B------:R-:W-:Y:S01]  /*dad0*/  PRMT R65, R13, 0x7604, R0 ;  /* 0x000076040d417816 */ /* 0x000fe20000000000 */
[----:B------:R-:W-:Y:S01]  /*dae0*/  IMAD.IADD R0, R16, 0x1, R3 ;  /* 0x0000000110007824 */ /* 0x000fe200078e0203 */
[----:B------:R-:W-:-:S02]  /*daf0*/  LOP3.LUT R53, R53, 0xff, RZ, 0xc0, !PT ;  /* 0x000000ff35357812 */ /* 0x000fc400078ec0ff */
[----:B------:R-:W-:Y:S02]  /*db00*/  PRMT R58, R10, 0x7604, R9 ;  /* 0x000076040a3a7816 */ /* 0x000fe40000000009 */
[----:B------:R-:W1:Y:S01]  /*db10*/  LDS.128 R8, [R214+0x18000] ;  /* 0x01800000d6087984 */ /* 0x000e620000000c00 */
[----:B------:R-:W-:Y:S02]  /*db20*/  PRMT R67, R15, 0x7604, R12 ;  /* 0x000076040f437816 */ /* 0x000fe4000000000c */
[----:B------:R-:W-:Y:S02]  /*db30*/  PRMT R69, R53, 0x7604, R14 ;  /* 0x0000760435457816 */ /* 0x000fe4000000000e */
[----:B------:R-:W2:Y:S01]  /*db40*/  LDS.128 R12, [R0+0x18000] ;  /* 0x01800000000c7984 */ /* 0x000ea20000000c00 */
[----:B------:R-:W-:Y:S02]  /*db50*/  SHF.R.U32.HI R53, RZ, 0x10, R5 ;  /* 0x00000010ff357819 */ /* 0x000fe40000011605 */
[----:B------:R-:W-:-:S02]  /*db60*/  SHF.R.U32.HI R59, RZ, 0x10, R7 ;  /* 0x00000010ff3b7819 */ /* 0x000fc40000011607 */
[----:B------:R-:W-:Y:S02]  /*db70*/  SHF.R.U32.HI R55, RZ, 0x10, R6 ;  /* 0x00000010ff377819 */ /* 0x000fe40000011606 */
[----:B------:R-:W-:Y:S02]  /*db80*/  SHF.R.U32.HI R3, RZ, 0x10, R4 ;  /* 0x00000010ff037819 */ /* 0x000fe40000011604 */
[----:B------:R-:W-:Y:S02]  /*db90*/  LOP3.LUT R53, R53, 0xff, RZ, 0xc0, !PT ;  /* 0x000000ff35357812 */ /* 0x000fe400078ec0ff */
[----:B------:R-:W-:Y:S02]  /*dba0*/  LOP3.LUT R59, R59, 0xff, RZ, 0xc0, !PT ;  /* 0x000000ff3b3b7812 */ /* 0x000fe400078ec0ff */
[----:B------:R-:W-:Y:S02]  /*dbb0*/  LOP3.LUT R55, R55, 0xff, RZ, 0xc0, !PT ;  /* 0x000000ff37377812 */ /* 0x000fe400078ec0ff */
[----:B------:R-:W-:-:S02]  /*dbc0*/  LOP3.LUT R3, R3, 0xff, RZ, 0xc0, !PT ;  /* 0x000000ff03037812 */ /* 0x000fc400078ec0ff */
[----:B------:R-:W-:Y:S02]  /*dbd0*/  PRMT R53, R53, 0x7054, R54 ;  /* 0x0000705435357816 */ /* 0x000fe40000000036 */
[----:B------:R-:W-:Y:S02]  /*dbe0*/  PRMT R59, R59, 0x7054, R60 ;  /* 0x000070543b3b7816 */ /* 0x000fe4000000003c */
[----:B------:R-:W-:Y:S02]  /*dbf0*/  SHF.R.U32.HI R54, RZ, 0x10, R25 ;  /* 0x00000010ff367819 */ /* 0x000fe40000011619 */
[----:B------:R-:W-:Y:S02]  /*dc00*/  SHF.R.U32.HI R60, RZ, 0x10, R27 ;  /* 0x00000010ff3c7819 */ /* 0x000fe4000001161b */
[----:B------:R-:W-:Y:S02]  /*dc10*/  PRMT R55, R55, 0x7054, R58 ;  /* 0x0000705437377816 */ /* 0x000fe4000000003a */
[----:B------:R-:W-:-:S02]  /*dc20*/  PRMT R3, R3, 0x7054, R20 ;  /* 0x0000705403037816 */ /* 0x000fc40000000014 */
        /* <DEDUP_REMOVED lines=8> */
[----:B------:R-:W-:Y:S02]  /*dcb0*/  PRMT R67, R58, 0x7054, R67 ;  /* 0x000070543a437816 */ /* 0x000fe40000000043 */
[----:B------:R-:W-:Y:S02]  /*dcc0*/  PRMT R63, R20, 0x7054, R61 ;  /* 0x00007054143f7816 */ /* 0x000fe4000000003d */
[----:B------:R-:W-:Y:S02]  /*dcd0*/  LOP3.LUT R65, R65, 0xff000000, R25, 0xf8, !PT ;  /* 0xff00000041417812 */ /* 0x000fe400078ef819 */
[----:B------:R-:W-:-:S02]  /*dce0*/  LOP3.LUT R60, R3, 0xff000000, R4, 0xf8, !PT ;  /* 0xff000000033c7812 */ /* 0x000fc400078ef804 */
[----:B------:R-:W-:Y:S02]  /*dcf0*/  LOP3.LUT R61, R53, 0xff000000, R5, 0xf8, !PT ;  /* 0xff000000353d7812 */ /* 0x000fe400078ef805 */
[----:B------:R-:W-:Y:S02]  /*dd00*/  LOP3.LUT R70, R69, 0xff000000, R27, 0xf8, !PT ;  /* 0xff00000045467812 */ /* 0x000fe400078ef81b */
[----:B------:R-:W-:Y:S02]  /*dd10*/  LOP3.LUT R4, R55, 0xff000000, R6, 0xf8, !PT ;  /* 0xff00000037047812 */ /* 0x000fe400078ef806 */
[-C--:B-1----:R-:W-:Y:S02]  /*dd20*/  F2FP.F16.E4M3.UNPACK_B R27, R11.reuse ;  /* 0x0000000bff1b723e */ /* 0x082fe400020006ff */
[----:B------:R-:W-:Y:S02]  /*dd30*/  F2FP.F16.E4M3.UNPACK_B R53, R11.H1 ;  /* 0x0000000bff35723e */ /* 0x000fe400030006ff */
[----:B------:R-:W-:-:S02]  /*dd40*/  LOP3.LUT R6, R67, 0xff000000, R26, 0xf8, !PT ;  /* 0xff00000043067812 */ /* 0x000fc400078ef81a */
[-C--:B------:R-:W-:Y:S02]  /*dd50*/  F2FP.F16.E4M3.UNPACK_B R11, R8.reuse ;  /* 0x00000008ff0b723e */ /* 0x080fe400020006ff */
[----:B------:R-:W-:Y:S02]  /*dd60*/  F2FP.F16.E4M3.UNPACK_B R20, R8.H1 ;  /* 0x00000008ff14723e */ /* 0x000fe400030006ff */
[----:B------:R-:W-:Y:S02]  /*dd70*/  F2FP.F16.E4M3.UNPACK_B R67, R65 ;  /* 0x00000041ff43723e */ /* 0x000fe400020006ff */
[----:B--2---:R-:W-:Y:S02]  /*dd80*/  F2FP.F16.E4M3.UNPACK_B R8, R13 ;  /* 0x0000000dff08723e */ /* 0x004fe400020006ff */
[----:B------:R-:W-:Y:S01]  /*dd90*/  F2FP.F16.E4M3.UNPACK_B R62, R61 ;  /* 0x0000003dff3e723e */ /* 0x000fe200020006ff */
[--C-:B------:R-:W-:Y:S01]  /*dda0*/  HADD2.F32 R68, -RZ, R67.reuse.H0_H0 ;  /* 0x20000043ff447230 */ /* 0x100fe20000004100 */
[----:B------:R-:W-:Y:S01]  /*ddb0*/  LOP3.LUT R66, R63, 0xff000000, R24, 0xf8, !PT ;  /* 0xff0000003f427812 */ /* 0x000fe200078ef818 */
[--C-:B------:R-:W-:Y:S01]  /*ddc0*/  HADD2.F32 R5, -RZ, R8.reuse.H0_H0 ;  /* 0x20000008ff057230 */ /* 0x100fe20000004100 */
[----:B------:R-:W-:Y:S01]  /*ddd0*/  F2FP.F16.E4M3.UNPACK_B R24, R9 ;  /* 0x00000009ff18723e */ /* 0x000fe200020006ff */
[----:B------:R-:W-:Y:S01]  /*dde0*/  HADD2.F32 R67, -RZ, R67.H1_H1 ;  /* 0x30000043ff437230 */ /* 0x000fe20000004100 */
[-C--:B------:R-:W-:Y:S01]  /*ddf0*/  F2FP.F16.E4M3.UNPACK_B R3, R10.reuse ;  /* 0x0000000aff03723e */ /* 0x080fe200020006ff */
[----:B------:R-:W-:Y:S01]  /*de00*/  HADD2.F32 R8, -RZ, R8.H1_H1 ;  /* 0x30000008ff087230 */ /* 0x000fe20000004100 */
[----:B------:R-:W-:Y:S01]  /*de10*/  F2FP.F16.E4M3.UNPACK_B R26, R10.H1 ;  /* 0x0000000aff1a723e */ /* 0x000fe200030006ff */
[----:B------:R-:W-:Y:S01]  /*de20*/  HADD2.F32 R10, -RZ, R62.H0_H0 ;  /* 0x2000003eff0a7230 */ /* 0x000fe20000004100 */
[----:B------:R-:W-:-:S02]  /*de30*/  LOP3.LUT R64, R59, 0xff000000, R7, 0xf8, !PT ;  /* 0xff0000003b407812 */ /* 0x000fc400078ef807 */
[----:B------:R-:W-:Y:S01]  /*de40*/  F2FP.F16.E4M3.UNPACK_B R25, R9.H1 ;  /* 0x00000009ff19723e */ /* 0x000fe200030006ff */
[--C-:B------:R-:W-:Y:S01]  /*de50*/  HADD2.F32 R9, -RZ, R24.reuse.H0_H0 ;  /* 0x20000018ff097230 */ /* 0x100fe20000004100 */
[----:B------:R-:W-:Y:S01]  /*de60*/  F2FP.F16.E4M3.UNPACK_B R54, R13.H1 ;  /* 0x0000000dff36723e */ /* 0x000fe200030006ff */
[C---:B------:R-:W-:Y:S01]  /*de70*/  FMUL.FTZ R63, R5.reuse, R10 ;  /* 0x0000000a053f7220 */ /* 0x040fe20000410000 */
[-C--:B------:R-:W-:Y:S01]  /*de80*/  F2FP.F16.E4M3.UNPACK_B R58, R15.reuse ;  /* 0x0000000fff3a723e */ /* 0x080fe200020006ff */
[----:B------:R-:W-:Y:S01]  /*de90*/  HADD2.F32 R24, -RZ, R24.H1_H1 ;  /* 0x30000018ff187230 */ /* 0x000fe20000004100 */
[----:B------:R-:W-:Y:S01]  /*dea0*/  F2FP.F16.E4M3.UNPACK_B R59, R15.H1 ;  /* 0x0000000fff3b723e */ /* 0x000fe200030006ff */
[----:B------:R-:W-:Y:S01]  /*deb0*/  FMUL.FTZ R71, R8, R67 ;  /* 0x0000004308477220 */ /* 0x000fe20000410000 */
[-C--:B------:R-:W-:Y:S02]  /*dec0*/  F2FP.F16.E4M3.UNPACK_B R13, R12.reuse ;  /* 0x0000000cff0d723e */ /* 0x080fe400020006ff */
[----:B------:R-:W-:Y:S01]  /*ded0*/  F2FP.F16.E4M3.UNPACK_B R15, R12.H1 ;  /* 0x0000000cff0f723e */ /* 0x000fe200030006ff */
[----:B------:R-:W-:Y:S01]  /*dee0*/  FMUL.FTZ R12, R5, R68 ;  /* 0x00000044050c7220 */ /* 0x000fe20000410000 */
[----:B------:R-:W-:-:S02]  /*def0*/  F2FP.F16.E4M3.UNPACK_B R7, R14 ;  /* 0x0000000eff07723e */ /* 0x000fc400020006ff */
[----:B------:R-:W-:Y:S01]  /*df00*/  F2FP.F16.E4M3.UNPACK_B R55, R14.H1 ;  /* 0x0000000eff37723e */ /* 0x000fe200030006ff */
[C---:B------:R-:W-:Y:S01]  /*df10*/  FFMA.FTZ R5, R9.reuse, R10, -R12 ;  /* 0x0000000a09057223 */ /* 0x040fe2000001080c */
[----:B------:R-:W-:Y:S01]  /*df20*/  F2FP.F16.E4M3.UNPACK_B R14, R65.H1 ;  /* 0x00000041ff0e723e */ /* 0x000fe200030006ff */
[----:B------:R-:W-:Y:S01]  /*df30*/  FFMA.FTZ R9, R9, R68, R63 ;  /* 0x0000004409097223 */ /* 0x000fe2000001003f */
[----:B------:R-:W-:Y:S01]  /*df40*/  F2FP.F16.E4M3.UNPACK_B R61, R61.H1 ;  /* 0x0000003dff3d723e */ /* 0x000fe200030006ff */
[----:B------:R-:W-:Y:S02]  /*df50*/  HADD2.F32 R10, -RZ, R54.H0_H0 ;  /* 0x20000036ff0a7230 */ /* 0x000fe40000004100 */
[----:B------:R-:W-:Y:S02]  /*df60*/  HADD2.F32 R69, -RZ, R14.H0_H0 ;  /* 0x2000000eff457230 */ /* 0x000fe40000004100 */
[----:B------:R-:W-:Y:S02]  /*df70*/  HADD2.F32 R63, -RZ, R62.H1_H1 ;  /* 0x3000003eff3f7230 */ /* 0x000fe40000004100 */
[----:B------:R-:W-:-:S02]  /*df80*/  HADD2.F32 R65, -RZ, R61.H0_H0 ;  /* 0x2000003dff417230 */ /* 0x000fc40000004100 */
[----:B------:R-:W-:Y:S01]  /*df90*/  FMUL.FTZ R73, R10, R69 ;  /* 0x000000450a497220 */ /* 0x000fe20000410000 */
[----:B------:R-:W-:Y:S02]  /*dfa0*/  HADD2.F32 R12, -RZ, R25.H0_H0 ;  /* 0x20000019ff0c7230 */ /* 0x000fe40000004100 */
[-C--:B------:R-:W-:Y:S01]  /*dfb0*/  FMUL.FTZ R62, R8, R63.reuse ;  /* 0x0000003f083e7220 */ /* 0x080fe20000410000 */
[----:B------:R-:W-:Y:S01]  /*dfc0*/  FFMA.FTZ R8, R24, R63, -R71 ;  /* 0x0000003f18087223 */ /* 0x000fe20000010847 */
[-C--:B------:R-:W-:Y:S01]  /*dfd0*/  FMUL.FTZ R68, R10, R65.reuse ;  /* 0x000000410a447220 */ /* 0x080fe20000410000 */
[----:B------:R-:W-:Y:S02]  /*dfe0*/  HADD2.F32 R54, -RZ, R54.H1_H1 ;  /* 0x30000036ff367230 */ /* 0x000fe40000004100 */
[----:B------:R-:W-:Y:S01]  /*dff0*/  FFMA.FTZ R73, R12, R65, -R73 ;  /* 0x000000410c497223 */ /* 0x000fe20000010849 */
[----:B------:R-:W-:Y:S01]  /*e000*/  FFMA.FTZ R10, R24, R67, R62 ;  /* 0x00000043180a7223 */ /* 0x000fe2000001003e */
[----:B------:R-:W-:Y:S01]  /*e010*/  F2FP.F16.E4M3.UNPACK_B R65, R70 ;  /* 0x00000046ff41723e */ /* 0x000fe200020006ff */
[----:B------:R-:W-:Y:S01]  /*e020*/  HADD2.F32 R62, -RZ, R14.H1_H1 ;  /* 0x3000000eff3e7230 */ /* 0x000fe20000004100 */
[----:B------:R-:W-:Y:S01]  /*e030*/  F2FP.F16.E4M3.UNPACK_B R24, R64 ;  /* 0x00000040ff18723e */ /* 0x000fe200020006ff */
[----:B------:R-:W-:-:S02]  /*e040*/  HADD2.F32 R14, -RZ, R58.H0_H0 ;  /* 0x2000003aff0e7230 */ /* 0x000fc40000004100 */
[----:B------:R-:W-:Y:S01]  /*e050*/  FFMA.FTZ R68, R12, R69, R68 ;  /* 0x000000450c447223 */ /* 0x000fe20000010044 */
[----:B------:R-:W-:Y:S02]  /*e060*/  HADD2.F32 R67, -RZ, R65.H0_H0 ;  /* 0x20000041ff437230 */ /* 0x000fe40000004100 */
[----:B------:R-:W-:Y:S01]  /*e070*/  FMUL.FTZ R72, R54, R62 ;  /* 0x0000003e36487220 */ /* 0x000fe20000410000 */
[----:B------:R-:W-:Y:S01]  /*e080*/  HADD2.F32 R63, -RZ, R24.H0_H0 ;  /* 0x20000018ff3f7230 */ /* 0x000fe20000004100 */
[----:B------:R-:W-:Y:S01]  /*e090*/  F2FP.F16.E4M3.UNPACK_B R70, R70.H1 ;  /* 0x00000046ff46723e */ /* 0x000fe200030006ff */
[----:B------:R-:W-:Y:S02]  /*e0a0*/  HADD2.F32 R61, -RZ, R61.H1_H1 ;  /* 0x3000003dff3d7230 */ /* 0x000fe40000004100 */
[C---:B------:R-:W-:Y:S01]  /*e0b0*/  FMUL.FTZ R71, R14.reuse, R67 ;  /* 0x000000430e477220 */ /* 0x040fe20000410000 */
[----:B------:R-:W-:Y:S02]  /*e0c0*/  HADD2.F32 R25, -RZ, R25.H1_H1 ;  /* 0x30000019ff197230 */ /* 0x000fe40000004100 */
[----:B------:R-:W-:Y:S01]  /*e0d0*/  FMUL.FTZ R14, R14, R63 ;  /* 0x0000003f0e0e7220 */ /* 0x000fe20000410000 */
[----:B------:R-:W-:-:S02]  /*e0e0*/  HADD2.F32 R12, -RZ, R27.H0_H0 ;  /* 0x2000001bff0c7230 */ /* 0x000fc40000004100 */
[-C--:B------:R-:W-:Y:S01]  /*e0f0*/  FMUL.FTZ R69, R54, R61.reuse ;  /* 0x0000003d36457220 */ /* 0x080fe20000410000 */
[----:B------:R-:W-:Y:S01]  /*e100*/  HADD2.F32 R65, -RZ, R65.H1_H1 ;  /* 0x30000041ff417230 */ /* 0x000fe20000004100 */
[----:B------:R-:W-:Y:S01]  /*e110*/  F2FP.F16.E4M3.UNPACK_B R64, R64.H1 ;  /* 0x00000040ff40723e */ /* 0x000fe200030006ff */
[----:B------:R-:W-:Y:S02]  /*e120*/  HADD2.F32 R58, -RZ, R58.H1_H1 ;  /* 0x3000003aff3a7230 */ /* 0x000fe40000004100 */
[C---:B------:R-:W-:Y:S01]  /*e130*/  FFMA.FTZ R72, R25.reuse, R61, -R72 ;  /* 0x0000003d19487223 */ /* 0x040fe20000010848 */
[----:B------:R-:W-:Y:S02]  /*e140*/  HADD2.F32 R24, -RZ, R24.H1_H1 ;  /* 0x30000018ff187230 */ /* 0x000fe40000004100 */
[----:B------:R-:W-:Y:S01]  /*e150*/  FFMA.FTZ R67, R12, R67, R14 ;  /* 0x000000430c437223 */ /* 0x000fe2000001000e */
[----:B------:R-:W-:Y:S01]  /*e160*/  FFMA.FTZ R69, R25, R62, R69 ;  /* 0x0000003e19457223 */ /* 0x000fe20000010045 */
[----:B------:R-:W-:-:S02]  /*e170*/  HADD2.F32 R27, -RZ, R27.H1_H1 ;  /* 0x3000001bff1b7230 */ /* 0x000fc40000004100 */
[C---:B------:R-:W-:Y:S01]  /*e180*/  FMUL.FTZ R54, R58.reuse, R65 ;  /* 0x000000413a367220 */ /* 0x040fe20000410000 */
[----:B------:R-:W-:Y:S02]  /*e190*/  HADD2.F32 R61, -RZ, R70.H0_H0 ;  /* 0x20000046ff3d7230 */ /* 0x000fe40000004100 */
[-C--:B------:R-:W-:Y:S01]  /*e1a0*/  FMUL.FTZ R58, R58, R24.reuse ;  /* 0x000000183a3a7220 */ /* 0x080fe20000410000 */
[----:B------:R-:W-:Y:S02]  /*e1b0*/  HADD2.F32 R14, -RZ, R59.H0_H0 ;  /* 0x2000003bff0e7230 */ /* 0x000fe40000004100 */
[----:B------:R-:W-:Y:S01]  /*e1c0*/  FFMA.FTZ R71, R12, R63, -R71 ;  /* 0x0000003f0c477223 */ /* 0x000fe20000010847 */
[----:B------:R-:W-:Y:S02]  /*e1d0*/  HADD2.F32 R25, -RZ, R64.H0_H0 ;  /* 0x20000040ff197230 */ /* 0x000fe40000004100 */
[----:B------:R-:W-:Y:S01]  /*e1e0*/  FFMA.FTZ R74, R27, R24, -R54 ;  /* 0x000000181b4a7223 */ /* 0x000fe20000010836 */
[----:B------:R-:W-:-:S02]  /*e1f0*/  HADD2.F32 R12, -RZ, R53.H0_H0 ;  /* 0x20000035ff0c7230 */ /* 0x000fc40000004100 */
[C---:B------:R-:W-:Y:S01]  /*e200*/  FMUL.FTZ R63, R14.reuse, R61 ;  /* 0x0000003d0e3f7220 */ /* 0x040fe20000410000 */
[----:B------:R-:W-:Y:S01]  /*e210*/  FFMA.FTZ R76, R27, R65, R58 ;  /* 0x000000411b4c7223 */ /* 0x000fe2000001003a */
[----:B------:R-:W-:Y:S01]  /*e220*/  FMUL.FTZ R14, R14, R25 ;  /* 0x000000190e0e7220 */ /* 0x000fe20000410000 */
[----:B------:R-:W-:Y:S01]  /*e230*/  F2FP.F16.E4M3.UNPACK_B R27, R66.H1 ;  /* 0x00000042ff1b723e */ /* 0x000fe200030006ff */
[----:B------:R-:W-:Y:S01]  /*e240*/  HADD2.F32 R64, -RZ, R64.H1_H1 ;  /* 0x30000040ff407230 */ /* 0x000fe20000004100 */
[----:B------:R-:W-:Y:S01]  /*e250*/  F2FP.F16.E4M3.UNPACK_B R24, R60.H1 ;  /* 0x0000003cff18723e */ /* 0x000fe200030006ff */
[C---:B------:R-:W-:Y:S01]  /*e260*/  FFMA.FTZ R75, R12.reuse, R61, R14 ;  /* 0x0000003d0c4b7223 */ /* 0x040fe2000001000e */
[----:B------:R-:W-:Y:S02]  /*e270*/  HADD2.F32 R70, -RZ, R70.H1_H1 ;  /* 0x30000046ff467230 */ /* 0x000fe40000004100 */
[----:B------:R-:W-:Y:S01]  /*e280*/  FFMA.FTZ R65, R12, R25, -R63 ;  /* 0x000000190c417223 */ /* 0x000fe2000001083f */
[----:B------:R-:W-:Y:S01]  /*e290*/  HADD2.F32 R59, -RZ, R59.H1_H1 ;  /* 0x3000003bff3b7230 */ /* 0x000fe20000004100 */
[----:B------:R-:W-:Y:S01]  /*e2a0*/  F2FP.F16.E4M3.UNPACK_B R66, R66 ;  /* 0x00000042ff42723e */ /* 0x000fe200020006ff */
[----:B------:R-:W-:Y:S01]  /*e2b0*/  HADD2.F32 R61, -RZ, R27.H0_H0 ;  /* 0x2000001bff3d7230 */ /* 0x000fe20000004100 */
[----:B------:R-:W-:Y:S01]  /*e2c0*/  F2FP.F16.E4M3.UNPACK_B R60, R60 ;  /* 0x0000003cff3c723e */ /* 0x000fe200020006ff */
[----:B------:R-:W-:-:S02]  /*e2d0*/  HADD2.F32 R14, -RZ, R15.H0_H0 ;  /* 0x2000000fff0e7230 */ /* 0x000fc40000004100 */
[C---:B------:R-:W-:Y:S01]  /*e2e0*/  FMUL.FTZ R54, R59.reuse, R70 ;  /* 0x000000463b367220 */ /* 0x040fe20000410000 */
[----:B------:R-:W-:Y:S02]  /*e2f0*/  HADD2.F32 R25, -RZ, R24.H0_H0 ;  /* 0x20000018ff197230 */ /* 0x000fe40000004100 */
[----:B------:R-:W-:Y:S01]  /*e300*/  FMUL.FTZ R63, R59, R64 ;  /* 0x000000403b3f7220 */ /* 0x000fe20000410000 */
[----:B------:R-:W-:Y:S02]  /*e310*/  HADD2.F32 R12, -RZ, R20.H0_H0 ;  /* 0x20000014ff0c7230 */ /* 0x000fe40000004100 */
[C---:B------:R-:W-:Y:S01]  /*e320*/  FMUL.FTZ R59, R14.reuse, R61 ;  /* 0x0000003d0e3b7220 */ /* 0x040fe20000410000 */
[----:B------:R-:W-:Y:S02]  /*e330*/  HADD2.F32 R15, -RZ, R15.H1_H1 ;  /* 0x3000000fff0f7230 */ /* 0x000fe40000004100 */
[----:B------:R-:W-:Y:S01]  /*e340*/  FMUL.FTZ R14, R14, R25 ;  /* 0x000000190e0e7220 */ /* 0x000fe20000410000 */
[----:B------:R-:W-:-:S02]  /*e350*/  HADD2.F32 R24, -RZ, R24.H1_H1 ;  /* 0x30000018ff187230 */ /* 0x000fc40000004100 */
[C---:B------:R-:W-:Y:S01]  /*e360*/  FFMA.FTZ R59, R12.reuse, R25, -R59 ;  /* 0x000000190c3b7223 */ /* 0x040fe2000001083b */
[----:B------:R-:W-:Y:S02]  /*e370*/  HADD2.F32 R53, -RZ, R53.H1_H1 ;  /* 0x30000035ff357230 */ /* 0x000fe40000004100 */
[----:B------:R-:W-:Y:S01]  /*e380*/  FFMA.FTZ R61, R12, R61, R14 ;  /* 0x0000003d0c3d7223 */ /* 0x000fe2000001000e */
[----:B------:R-:W-:Y:S02]  /*e390*/  HADD2.F32 R27, -RZ, R27.H1_H1 ;  /* 0x3000001bff1b7230 */ /* 0x000fe40000004100 */
[----:B------:R-:W-:Y:S01]  /*e3a0*/  FMUL.FTZ R12, R15, R24 ;  /* 0x000000180f0c7220 */ /* 0x000fe20000410000 */
[----:B------:R-:W-:Y:S02]  /*e3b0*/  HADD2.F32 R20, -RZ, R20.H1_H1 ;  /* 0x30000014ff147230 */ /* 0x000fe40000004100 */
[----:B------:R-:W-:Y:S01]  /*e3c0*/  FFMA.FTZ R64, R53, R64, -R54 ;  /* 0x0000004035407223 */ /* 0x000fe20000010836 */
[----:B------:R-:W-:-:S02]  /*e3d0*/  HADD2.F32 R25, -RZ, R66.H0_H0 ;  /* 0x20000042ff197230 */ /* 0x000fc40000004100 */
[----:B------:R-:W-:Y:S01]  /*e3e0*/  FFMA.FTZ R70, R53, R70, R63 ;  /* 0x0000004635467223 */ /* 0x000fe2000001003f */
[----:B------:R-:W-:Y:S02]  /*e3f0*/  HADD2.F32 R14, -RZ, R13.H0_H0 ;  /* 0x2000000dff0e7230 */ /* 0x000fe40000004100 */
[-C--:B------:R-:W-:Y:S01]  /*e400*/  FMUL.FTZ R53, R15, R27.reuse ;  /* 0x0000001b0f357220 */ /* 0x080fe20000410000 */
[----:B------:R-:W-:Y:S01]  /*e410*/  FFMA.FTZ R54, R20, R27, R12 ;  /* 0x0000001b14367223 */ /* 0x000fe2000001000c */
[----:B------:R-:W-:Y:S01]  /*e420*/  HADD2.F32 R15, -RZ, R60.H0_H0 ;  /* 0x2000003cff0f7230 */ /* 0x000fe20000004100 */
[----:B------:R-:W-:Y:S01]  /*e430*/  F2FP.SATFINITE.E4M3.F32.PACK_AB_MERGE_C R72, R72, R73, RZ ;  /* 0x000000494848723e */ /* 0x000fe200048070ff */
[----:B------:R-:W-:Y:S02]  /*e440*/  HADD2.F32 R12, -RZ, R11.H0_H0 ;  /* 0x2000000bff0c7230 */ /* 0x000fe40000004100 */
[----:B------:R-:W-:Y:S01]  /*e450*/  FMUL.FTZ R27, R14, R25 ;  /* 0x000000190e1b7220 */ /* 0x000fe20000410000 */
[----:B------:R-:W-:-:S02]  /*e460*/  HADD2.F32 R66, -RZ, R66.H1_H1 ;  /* 0x30000042ff427230 */ /* 0x000fc40000004100 */
[----:B------:R-:W-:Y:S01]  /*e470*/  FFMA.FTZ R24, R20, R24, -R53 ;  /* 0x0000001814187223 */ /* 0x000fe20000010835 */
[----:B------:R-:W-:Y:S02]  /*e480*/  HADD2.F32 R13, -RZ, R13.H1_H1 ;  /* 0x3000000dff0d7230 */ /* 0x000fe40000004100 */
[-C--:B------:R-:W-:Y:S01]  /*e490*/  FMUL.FTZ R53, R14, R15.reuse ;  /* 0x0000000f0e357220 */ /* 0x080fe20000410000 */
[----:B------:R-:W-:Y:S02]  /*e4a0*/  HADD2.F32 R60, -RZ, R60.H1_H1 ;  /* 0x3000003cff3c7230 */ /* 0x000fe40000004100 */
[C---:B------:R-:W-:Y:S01]  /*e4b0*/  FFMA.FTZ R27, R12.reuse, R15, -R27 ;  /* 0x0000000f0c1b7223 */ /* 0x040fe2000001081b */
[----:B------:R-:W-:Y:S01]  /*e4c0*/  HADD2.F32 R11, -RZ, R11.H1_H1 ;  /* 0x3000000bff0b7230 */ /* 0x000fe20000004100 */
[----:B------:R-:W-:Y:S01]  /*e4d0*/  F2FP.F16.E4M3.UNPACK_B R15, R6.H1 ;  /* 0x00000006ff0f723e */ /* 0x000fe200030006ff */
[C---:B------:R-:W-:Y:S01]  /*e4e0*/  FMUL.FTZ R20, R13.reuse, R66 ;  /* 0x000000420d147220 */ /* 0x040fe20000410000 */
[----:B------:R-:W-:Y:S01]  /*e4f0*/  FMUL.FTZ R13, R13, R60 ;  /* 0x0000003c0d0d7220 */ /* 0x000fe20000410000 */
[----:B------:R-:W-:Y:S01]  /*e500*/  FFMA.FTZ R53, R12, R25, R53 ;  /* 0x000000190c357223 */ /* 0x000fe20000010035 */
[----:B------:R-:W-:Y:S01]  /*e510*/  F2FP.F16.E4M3.UNPACK_B R14, R4.H1 ;  /* 0x00000004ff0e723e */ /* 0x000fe200030006ff */
[----:B------:R-:W-:Y:S01]  /*e520*/  FFMA.FTZ R60, R11, R60, -R20 ;  /* 0x0000003c0b3c7223 */ /* 0x000fe20000010814 */
[----:B------:R-:W-:-:S02]  /*e530*/  HADD2.F32 R20, -RZ, R15.H0_H0 ;  /* 0x2000000fff147230 */ /* 0x000fc40000004100 */
[----:B------:R-:W-:Y:S01]  /*e540*/  FFMA.FTZ R66, R11, R66, R13 ;  /* 0x000000420b427223 */ /* 0x000fe2000001000d */
[--C-:B------:R-:W-:Y:S01]  /*e550*/  HADD2.F32 R12, -RZ, R55.reuse.H0_H0 ;  /* 0x20000037ff0c7230 */ /* 0x100fe20000004100 */
[----:B------:R-:W-:Y:S01]  /*e560*/  F2FP.F16.E4M3.UNPACK_B R4, R4 ;  /* 0x00000004ff04723e */ /* 0x000fe200020006ff */
[----:B------:R-:W-:Y:S01]  /*e570*/  HADD2.F32 R13, -RZ, R14.H0_H0 ;  /* 0x2000000eff0d7230 */ /* 0x000fe20000004100 */
[----:B------:R-:W-:Y:S01]  /*e580*/  F2FP.SATFINITE.E4M3.F32.PACK_AB_MERGE_C R68, R69, R68, RZ ;  /* 0x000000444544723e */ /* 0x000fe200048070ff */
[----:B------:R-:W-:Y:S02]  /*e590*/  HADD2.F32 R11, -RZ, R26.H0_H0 ;  /* 0x2000001aff0b7230 */ /* 0x000fe40000004100 */
[C---:B------:R-:W-:Y:S01]  /*e5a0*/  FMUL.FTZ R58, R12.reuse, R20 ;  /* 0x000000140c3a7220 */ /* 0x040fe20000410000 */
[----:B------:R-:W-:Y:S02]  /*e5b0*/  HADD2.F32 R14, -RZ, R14.H1_H1 ;  /* 0x3000000eff0e7230 */ /* 0x000fe40000004100 */
[----:B------:R-:W-:Y:S01]  /*e5c0*/  FMUL.FTZ R12, R12, R13 ;  /* 0x0000000d0c0c7220 */ /* 0x000fe20000410000 */
[----:B------:R-:W-:-:S02]  /*e5d0*/  HADD2.F32 R55, -RZ, R55.H1_H1 ;  /* 0x30000037ff377230 */ /* 0x000fc40000004100 */
[----:B------:R-:W-:Y:S01]  /*e5e0*/  FFMA.FTZ R58, R11, R13, -R58 ;  /* 0x0000000d0b3a7223 */ /* 0x000fe2000001083a */
[----:B------:R-:W-:Y:S01]  /*e5f0*/  HADD2.F32 R15, -RZ, R15.H1_H1 ;  /* 0x3000000fff0f7230 */ /* 0x000fe20000004100 */
[----:B------:R-:W-:Y:S01]  /*e600*/  F2FP.F16.E4M3.UNPACK_B R13, R6 ;  /* 0x00000006ff0d723e */ /* 0x000fe200020006ff */
[----:B------:R-:W-:Y:S02]  /*e610*/  HADD2.F32 R26, -RZ, R26.H1_H1 ;  /* 0x3000001aff1a7230 */ /* 0x000fe40000004100 */
[C---:B------:R-:W-:Y:S01]  /*e620*/  FMUL.FTZ R62, R55.reuse, R14 ;  /* 0x0000000e373e7220 */ /* 0x040fe20000410000 */
[----:B------:R-:W-:Y:S02]  /*e630*/  HADD2.F32 R6, -RZ, R7.H0_H0 ;  /* 0x20000007ff067230 */ /* 0x000fe40000004100 */
[-C--:B------:R-:W-:Y:S01]  /*e640*/  FMUL.FTZ R63, R55, R15.reuse ;  /* 0x0000000f373f7220 */ /* 0x080fe20000410000 */
[----:B------:R-:W-:Y:S01]  /*e650*/  FFMA.FTZ R25, R11, R20, R12 ;  /* 0x000000140b197223 */ /* 0x000fe2000001000c */
[----:B------:R-:W-:Y:S01]  /*e660*/  FFMA.FTZ R62, R26, R15, R62 ;  /* 0x0000000f1a3e7223 */ /* 0x000fe2000001003e */
[----:B------:R-:W-:-:S02]  /*e670*/  HADD2.F32 R15, -RZ, R13.H0_H0 ;  /* 0x2000000dff0f7230 */ /* 0x000fc40000004100 */
[----:B------:R-:W-:Y:S01]  /*e680*/  FFMA.FTZ R63, R26, R14, -R63 ;  /* 0x0000000e1a3f7223 */ /* 0x000fe2000001083f */
[----:B------:R-:W-:Y:S01]  /*e690*/  HADD2.F32 R14, -RZ, R13.H1_H1 ;  /* 0x3000000dff0e7230 */ /* 0x000fe20000004100 */
[----:B------:R-:W-:Y:S01]  /*e6a0*/  F2FP.SATFINITE.E4M3.F32.PACK_AB_MERGE_C R54, R54, R61, RZ ;  /* 0x0000003d3636723e */ /* 0x000fe200048070ff */
[----:B------:R-:W-:Y:S02]  /*e6b0*/  HADD2.F32 R7, -RZ, R7.H1_H1 ;  /* 0x30000007ff077230 */ /* 0x000fe40000004100 */
[----:B------:R-:W-:Y:S01]  /*e6c0*/  FMUL.FTZ R13, R6, R15 ;  /* 0x0000000f060d7220 */ /* 0x000fe20000410000 */
[--C-:B------:R-:W-:Y:S01]  /*e6d0*/  HADD2.F32 R11, -RZ, R4.reuse.H0_H0 ;  /* 0x20000004ff0b7230 */ /* 0x100fe20000004100 */
[----:B------:R-:W-:Y:S01]  /*e6e0*/  F2FP.SATFINITE.E4M3.F32.PACK_AB_MERGE_C R58, R63, R58, RZ ;  /* 0x0000003a3f3a723e */ /* 0x000fe200048070ff */
[----:B------:R-:W-:Y:S02]  /*e6f0*/  HADD2.F32 R12, -RZ, R4.H1_H1 ;  /* 0x30000004ff0c7230 */ /* 0x000fe40000004100 */
[----:B------:R-:W-:Y:S01]  /*e700*/  FMUL.FTZ R26, R7, R14 ;  /* 0x0000000e071a7220 */ /* 0x000fe20000410000 */
[----:B------:R-:W-:-:S02]  /*e710*/  HADD2.F32 R4, -RZ, R3.H0_H0 ;  /* 0x20000003ff047230 */ /* 0x000fc40000004100 */
[----:B------:R-:W-:Y:S01]  /*e720*/  FMUL.FTZ R20, R6, R11 ;  /* 0x0000000b06147220 */ /* 0x000fe20000410000 */
[----:B------:R-:W-:Y:S02]  /*e730*/  HADD2.F32 R3, -RZ, R3.H1_H1 ;  /* 0x30000003ff037230 */ /* 0x000fe40000004100 */
[-C--:B------:R-:W-:Y:S01]  /*e740*/  FMUL.FTZ R7, R7, R12.reuse ;  /* 0x0000000c07077220 */ /* 0x080fe20000410000 */
[----:B------:R-:W-:Y:S01]  /*e750*/  F2FP.SATFINITE.E4M3.F32.PACK_AB_MERGE_C R25, R62, R25, RZ ;  /* 0x000000193e19723e */ /* 0x000fe200048070ff */
[C---:B------:R-:W-:Y:S01]  /*e760*/  FFMA.FTZ R6, R4.reuse, R11, -R13 ;  /* 0x0000000b04067223 */ /* 0x040fe2000001080d */
[----:B------:R-:W-:Y:S01]  /*e770*/  FFMA.FTZ R20, R4, R15, R20 ;  /* 0x0000000f04147223 */ /* 0x000fe20000010014 */
[C---:B------:R-:W-:Y:S01]  /*e780*/  FFMA.FTZ R13, R3.reuse, R12, -R26 ;  /* 0x0000000c030d7223 */ /* 0x040fe2000001081a */
[----:B------:R-:W-:Y:S01]  /*e790*/  FFMA.FTZ R3, R3, R14, R7 ;  /* 0x0000000e03037223 */ /* 0x000fe20000010007 */
[----:B------:R-:W-:Y:S02]  /*e7a0*/  F2FP.SATFINITE.E4M3.F32.PACK_AB_MERGE_C R7, R64, R65, RZ ;  /* 0x000000414007723e */ /* 0x000fe400048070ff */
        /* <DEDUP_REMOVED lines=12> */
.L_x_1355:
[----:B------:R-:W-:Y:S05]  /*e870*/  BSYNC B1 ;  /* 0x0000000000017941 */ /* 0x000fea0003800000 */
.L_x_1354:
[----:B------:R-:W-:Y:S04]  /*e880*/  BSSY B1, `(.L_x_1356) ;  /* 0x00000f8000017945 */ /* 0x000fe80003800000 */
[----:B------:R-:W-:Y:S05]  /*e890*/  @P2 BRA `(.L_x_1357) ;  /* 0x0000000c00d82947 */ /* 0x000fea0003800000 */
[----:B--2--5:R-:W-:Y:S02]  /*e8a0*/  SHF.R.U32.HI R0, RZ, 0x8, R44 ;  /* 0x00000008ff007819 */ /* 0x024fe4000001162c */
[----:B-1----:R-:W-:Y:S02]  /*e8b0*/  LOP3.LUT R3, R44, 0xff, RZ, 0xc0, !PT ;  /* 0x000000ff2c037812 */ /* 0x002fe400078ec0ff */
[----:B------:R-:W-:Y:S02]  /*e8c0*/  SHF.R.U32.HI R6, RZ, 0x8, R46 ;  /* 0x00000008ff067819 */ /* 0x000fe4000001162e */
[----:B------:R-:W-:Y:S02]  /*e8d0*/  LOP3.LUT R0, R0, 0xff, RZ, 0xc0, !PT ;  /* 0x000000ff00007812 */ /* 0x000fe400078ec0ff */
[----:B------:R-:W-:Y:S02]  /*e8e0*/  LEA.HI R8, R21, R218, RZ, 0x1c ;  /* 0x000000da15087211 */ /* 0x000fe400078fe0ff */
[----:B------:R-:W-:-:S02]  /*e8f0*/  LOP3.LUT R7, R46, 0xff, RZ, 0xc0, !PT ;  /* 0x000000ff2e077812 */ /* 0x000fc400078ec0ff */
[----:B------:R-:W-:Y:S02]  /*e900*/  LOP3.LUT R6, R6, 0xff, RZ, 0xc0, !PT ;  /* 0x000000ff06067812 */ /* 0x000fe400078ec0ff */
[----:B------:R-:W-:Y:S02]  /*e910*/  PRMT R13, R0, 0x7604, R3 ;  /* 0x00007604000d7816 */ /* 0x000fe40000000003 */
[----:B------:R-:W-:Y:S02]  /*e920*/  SHF.R.S32.HI R3, RZ, 0x1f, R8 ;  /* 0x0000001fff037819 */ /* 0x000fe40000011408 */
[----:B------:R-:W-:Y:S02]  /*e930*/  PRMT R15, R6, 0x7604, R7 ;  /* 0x00007604060f7816 */ /* 0x000fe40000000007 */
[----:B------:R-:W-:Y:S01]  /*e940*/  LEA.HI R6, R3, R8, RZ, 0x3 ;  /* 0x0000000803067211 */ /* 0x000fe200078f18ff */
[----:B------:R-:W-:Y:S01]  /*e950*/  IMAD.SHL.U32 R3, R8, 0x10, RZ ;  /* 0x0000001008037824 */ /* 0x000fe200078e00ff */
[----:B------:R-:W-:-:S02]  /*e960*/  SHF.R.U32.HI R0, RZ, 0x8, R48 ;  /* 0x00000008ff007819 */ /* 0x000fc40000011630 */
[----:B------:R-:W-:Y:S01]  /*e970*/  SHF.R.U32.HI R4, RZ, 0x8, R45 ;  /* 0x00000008ff047819 */ /* 0x000fe2000001162d */
[----:B------:R-:W-:Y:S01]  /*e980*/  IMAD.SHL.U32 R8, R6, 0x800, RZ ;  /* 0x0000080006087824 */ /* 0x000fe200078e00ff */
[----:B------:R-:W-:Y:S02]  /*e990*/  LOP3.LUT R3, R208, 0x70, R3, 0xf8, !PT ;  /* 0x00000070d0037812 */ /* 0x000fe400078ef803 */
[----:B------:R-:W-:Y:S02]  /*e9a0*/  LOP3.LUT R6, R0, 0xff, RZ, 0xc0, !PT ;  /* 0x000000ff00067812 */ /* 0x000fe400078ec0ff */
[----:B------:R-:W-:Y:S02]  /*e9b0*/  LOP3.LUT R0, R3, R210, RZ, 0x3c, !PT ;  /* 0x000000d203007212 */ /* 0x000fe400078e3cff */
[----:B------:R-:W-:Y:S02]  /*e9c0*/  LOP3.LUT R3, R8, 0xffffc000, RZ, 0xc0, !PT ;  /* 0xffffc00008037812 */ /* 0x000fe400078ec0ff */
[----:B------:R-:W-:-:S02]  /*e9d0*/  LOP3.LUT R5, R45, 0xff, RZ, 0xc0, !PT ;  /* 0x000000ff2d057812 */ /* 0x000fc400078ec0ff */
[----:B------:R-:W-:Y:S02]  /*e9e0*/  LOP3.LUT R4, R4, 0xff, RZ, 0xc0, !PT ;  /* 0x000000ff04047812 */ /* 0x000fe400078ec0ff */
[----:B------:R-:W-:Y:S02]  /*e9f0*/  IADD3 R3, R0, R3, R211 ;  /* 0x0000000300037210 */ /* 0x000fe40007ffe0d3 */
[----:B------:R-:W-:Y:S02]  /*ea00*/  PRMT R12, R4, 0x7604, R5 ;  /* 0x00007604040c7816 */ /* 0x000fe40000000005 */
[----:B------:R-:W-:Y:S01]  /*ea10*/  SHF.R.U32.HI R4, RZ, 0x8, R47 ;  /* 0x00000008ff047819 */ /* 0x000fe2000001162f */
[----:B------:R-:W-:Y:S01]  /*ea20*/  IMAD.IADD R0, R16, 0x1, R3 ;  /* 0x0000000110007824 */ /* 0x000fe200078e0203 */
[----:B------:R-:W-:Y:S02]  /*ea30*/  SHF.R.U32.HI R8, RZ, 0x8, R49 ;  /* 0x00000008ff087819 */ /* 0x000fe40000011631 */
[----:B------:R-:W-:-:S02]  /*ea40*/  LOP3.LUT R5, R47, 0xff, RZ, 0xc0, !PT ;  /* 0x000000ff2f057812 */ /* 0x000fc400078ec0ff */
[----:B------:R-:W-:Y:S02]  /*ea50*/  LOP3.LUT R7, R48, 0xff, RZ, 0xc0, !PT ;  /* 0x000000ff30077812 */ /* 0x000fe400078ec0ff */
[----:B------:R-:W-:Y:S02]  /*ea60*/  LOP3.LUT R4, R4, 0xff, RZ, 0xc0, !PT ;  /* 0x000000ff04047812 */ /* 0x000fe400078ec0ff */
[----:B------:R-:W-:Y:S02]  /*ea70*/  LOP3.LUT R3, R8, 0xff, RZ, 0xc0, !PT ;  /* 0x000000ff08037812 */ /* 0x000fe400078ec0ff */
[----:B------:R-:W1:Y:S01]  /*ea80*/  LDS.128 R8, [R0+0x18000] ;  /* 0x0180000000087984 */ /* 0x000e620000000c00 */
[----:B------:R-:W-:Y:S02]  /*ea90*/  PRMT R14, R4, 0x7604, R5 ;  /* 0x00007604040e7816 */ /* 0x000fe40000000005 */
[----:B------:R-:W-:Y:S02]  /*eaa0*/  PRMT R27, R6, 0x7604, R7 ;  /* 0x00007604061b7816 */ /* 0x000fe40000000007 */
[----:B------:R-:W2:Y:S01]  /*eab0*/  LDS.128 R4, [R226+0x18000] ;  /* 0x01800000e2047984 */ /* 0x000ea20000000c00 */
[----:B------:R-:W-:-:S02]  /*eac0*/  SHF.R.U32.HI R26, RZ, 0x8, R51 ;  /* 0x00000008ff1a7819 */ /* 0x000fc40000011633 */
[----:B------:R-:W-:Y:S02]  /*ead0*/  SHF.R.U32.HI R24, RZ, 0x8, R50 ;  /* 0x00000008ff187819 */ /* 0x000fe40000011632 */
[----:B------:R-:W-:Y:S02]  /*eae0*/  LOP3.LUT R53, R51, 0xff, RZ, 0xc0, !PT ;  /* 0x000000ff33357812 */ /* 0x000fe400078ec0ff */
        /* <DEDUP_REMOVED lines=8> */
[----:B------:R-:W-:Y:S01]  /*eb70*/  PRMT R55, R24, 0x7604, R25 ;  /* 0x0000760418377816 */ /* 0x000fe20000000019 */
[----:B------:R-:W-:Y:S01]  /*eb80*/  IMAD.U32 R53, R53, 0x10000, RZ ;  /* 0x0001000035357824 */ /* 0x000fe200078e00ff */
[----:B------:R-:W-:Y:S01]  /*eb90*/  SHF.R.U32.HI R25, RZ, 0x10, R47 ;  /* 0x00000010ff197819 */ /* 0x000fe2000001162f */
[----:B------:R-:W-:Y:S01]  /*eba0*/  IMAD.U32 R3, R3, 0x10000, RZ ;  /* 0x0001000003037824 */ /* 0x000fe200078e00ff */
[----:B------:R-:W-:-:S02]  /*ebb0*/  SHF.R.U32.HI R61, RZ, 0x10, R51 ;  /* 0x00000010ff3d7819 */ /* 0x000fc40000011633 */
[----:B------:R-:W-:Y:S01]  /*ebc0*/  LOP3.LUT R59, R20, 0xff0000, R53, 0xf8, !PT ;  /* 0x00ff0000143b7812 */ /* 0x000fe200078ef835 */
[----:B------:R-:W-:Y:S01]  /*ebd0*/  IMAD.U32 R25, R25, 0x10000, RZ ;  /* 0x0001000019197824 */ /* 0x000fe200078e00ff */
[----:B------:R-:W-:Y:S02]  /*ebe0*/  LOP3.LUT R3, R12, 0xff0000, R3, 0xf8, !PT ;  /* 0x00ff00000c037812 */ /* 0x000fe400078ef803 */
[----:B------:R-:W-:Y:S02]  /*ebf0*/  LOP3.LUT R59, R59, 0xff000000, R49, 0xf8, !PT ;  /* 0xff0000003b3b7812 */ /* 0x000fe400078ef831 */
[----:B------:R-:W-:Y:S02]  /*ec00*/  LOP3.LUT R25, R14, 0xff0000, R25, 0xf8, !PT ;  /* 0x00ff00000e197812 */ /* 0x000fe400078ef819 */
[----:B------:R-:W-:Y:S02]  /*ec10*/  LOP3.LUT R54, R3, 0xff000000, R45, 0xf8, !PT ;  /* 0xff00000003367812 */ /* 0x000fe400078ef82d */
[----:B------:R-:W-:-:S02]  /*ec20*/  LOP3.LUT R3, R55, 0xff0000, R50, 0xf8, !PT ;  /* 0x00ff000037037812 */ /* 0x000fc400078ef832 */
[----:B------:R-:W-:Y:S02]  /*ec30*/  LOP3.LUT R13, R13, 0xff0000, R44, 0xf8, !PT ;  /* 0x00ff00000d0d7812 */ /* 0x000fe400078ef82c */
[----:B------:R-:W-:Y:S02]  /*ec40*/  LOP3.LUT R55, R25, 0xff000000, R47, 0xf8, !PT ;  /* 0xff00000019377812 */ /* 0x000fe400078ef82f */
[----:B------:R-:W-:Y:S02]  /*ec50*/  F2FP.F16.E4M3.UNPACK_B R49, R59 ;  /* 0x0000003bff31723e */ /* 0x000fe400020006ff */
[----:B-1----:R-:W-:Y:S02]  /*ec60*/  F2FP.F16.E4M3.UNPACK_B R25, R9 ;  /* 0x00000009ff19723e */ /* 0x002fe400020006ff */
[----:B------:R-:W-:Y:S02]  /*ec70*/  LOP3.LUT R27, R27, 0xff0000, R48, 0xf8, !PT ;  /* 0x00ff00001b1b7812 */ /* 0x000fe400078ef830 */
[----:B------:R-:W-:-:S02]  /*ec80*/  F2FP.F16.E4M3.UNPACK_B R47, R54 ;  /* 0x00000036ff2f723e */ /* 0x000fc400020006ff */
[----:B------:R-:W-:Y:S02]  /*ec90*/  SHF.L.U32 R61, R61, 0x10, RZ ;  /* 0x000000103d3d7819 */ /* 0x000fe400000006ff */
[----:B------:R-:W-:Y:S02]  /*eca0*/  LOP3.LUT R15, R15, 0xff0000, R46, 0xf8, !PT ;  /* 0x00ff00000f0f7812 */ /* 0x000fe400078ef82e */
[----:B------:R-:W-:Y:S02]  /*ecb0*/  LOP3.LUT R53, R13, 0xff000000, R44, 0xf8, !PT ;  /* 0xff0000000d357812 */ /* 0x000fe400078ef82c */
[----:B------:R-:W-:Y:S01]  /*ecc0*/  LOP3.LUT R60, R3, 0xff000000, R50, 0xf8, !PT ;  /* 0xff000000033c7812 */ /* 0x000fe200078ef832 */
[----:B------:R-:W-:Y:S01]  /*ecd0*/  HADD2.F32 R50, -RZ, R49.H0_H0 ;  /* 0x20000031ff327230 */ /* 0x000fe20000004100 */
[-C--:B--2---:R-:W-:Y:S02]  /*ece0*/  F2FP.F16.E4M3.UNPACK_B R13, R5.reuse ;  /* 0x00000005ff0d723e */ /* 0x084fe400020006ff */
[----:B------:R-:W-:Y:S01]  /*ecf0*/  F2FP.F16.E4M3.UNPACK_B R14, R5.H1 ;  /* 0x00000005ff0e723e */ /* 0x000fe200030006ff */
[----:B------:R-:W-:Y:S01]  /*ed00*/  HADD2.F32 R5, -RZ, R25.H0_H0 ;  /* 0x20000019ff057230 */ /* 0x000fe20000004100 */
[----:B------:R-:W-:Y:S01]  /*ed10*/  LOP3.LUT R58, R27, 0xff000000, R48, 0xf8, !PT ;  /* 0xff0000001b3a7812 */ /* 0x000fe200078ef830 */
[----:B------:R-:W-:Y:S01]  /*ed20*/  HADD2.F32 R48, -RZ, R47.H0_H0 ;  /* 0x2000002fff307230 */ /* 0x000fe20000004100 */
[----:B------:R-:W-:Y:S01]  /*ed30*/  LOP3.LUT R61, R26, 0xff0000, R61, 0xf8, !PT ;  /* 0x00ff00001a3d7812 */ /* 0x000fe200078ef83d */
[----:B------:R-:W-:Y:S01]  /*ed40*/  HADD2.F32 R25, -RZ, R25.H1_H1 ;  /* 0x30000019ff197230 */ /* 0x000fe20000004100 */
[----:B------:R-:W-:-:S02]  /*ed50*/  LOP3.LUT R12, R15, 0xff000000, R46, 0xf8, !PT ;  /* 0xff0000000f0c7812 */ /* 0x000fc400078ef82e */
[-C--:B------:R-:W-:Y:S02]  /*ed60*/  F2FP.F16.E4M3.UNPACK_B R3, R6.reuse ;  /* 0x00000006ff03723e */ /* 0x080fe400020006ff */
[----:B------:R-:W-:Y:S01]  /*ed70*/  F2FP.F16.E4M3.UNPACK_B R15, R6.H1 ;  /* 0x00000006ff0f723e */ /* 0x000fe200030006ff */
[----:B------:R-:W-:Y:S01]  /*ed80*/  HADD2.F32 R6, -RZ, R13.H0_H0 ;  /* 0x2000000dff067230 */ /* 0x000fe20000004100 */
[----:B------:R-:W-:Y:S01]  /*ed90*/  F2FP.F16.E4M3.UNPACK_B R26, R9.H1 ;  /* 0x00000009ff1a723e */ /* 0x000fe200030006ff */
[----:B------:R-:W-:Y:S01]  /*eda0*/  FMUL.FTZ R9, R5, R50 ;  /* 0x0000003205097220 */ /* 0x000fe20000410000 */
[----:B------:R-:W-:Y:S01]  /*edb0*/  LOP3.LUT R61, R61, 0xff000000, R51, 0xf8, !PT ;  /* 0xff0000003d3d7812 */ /* 0x000fe200078ef833 */
[-C--:B------:R-:W-:Y:S01]  /*edc0*/  FMUL.FTZ R51, R5, R48.reuse ;  /* 0x0000003005337220 */ /* 0x080fe20000410000 */
[----:B------:R-:W-:Y:S01]  /*edd0*/  F2FP.F16.E4M3.UNPACK_B R59, R59.H1 ;  /* 0x0000003bff3b723e */ /* 0x000fe200030006ff */
[C---:B------:R-:W-:Y:S01]  /*ede0*/  FFMA.FTZ R5, R6.reuse, R48, -R9 ;  /* 0x0000003006057223 */ /* 0x040fe20000010809 */
[----:B------:R-:W-:Y:S01]  /*edf0*/  F2FP.F16.E4M3.UNPACK_B R54, R54.H1 ;  /* 0x00000036ff36723e */ /* 0x000fe200030006ff */
[----:B------:R-:W-:Y:S01]  /*ee00*/  FFMA.FTZ R9, R6, R50, R51 ;  /* 0x0000003206097223 */ /* 0x000fe20000010033 */
[----:B------:R-:W-:Y:S01]  /*ee10*/  HADD2.F32 R50, -RZ, R49.H1_H1 ;  /* 0x30000031ff327230 */ /* 0x000fe20000004100 */
[-C--:B------:R-:W-:Y:S01]  /*ee20*/  F2FP.F16.E4M3.UNPACK_B R27, R10.reuse ;  /* 0x0000000aff1b723e */ /* 0x080fe200020006ff */
[----:B------:R-:W-:Y:S01]  /*ee30*/  HADD2.F32 R48, -RZ, R47.H1_H1 ;  /* 0x3000002fff307230 */ /* 0x000fe20000004100 */
[----:B------:R-:W-:Y:S01]  /*ee40*/  F2FP.F16.E4M3.UNPACK_B R44, R10.H1 ;  /* 0x0000000aff2c723e */ /* 0x000fe200030006ff */
[----:B------:R-:W-:-:S02]  /*ee50*/  HADD2.F32 R13, -RZ, R13.H1_H1 ;  /* 0x3000000dff0d7230 */ /* 0x000fc40000004100 */
[C---:B------:R-:W-:Y:S01]  /*ee60*/  FMUL.FTZ R62, R25.reuse, R50 ;  /* 0x00000032193e7220 */ /* 0x040fe20000410000 */
[----:B------:R-:W-:Y:S02]  /*ee70*/  HADD2.F32 R49, -RZ, R59.H0_H0 ;  /* 0x2000003bff317230 */ /* 0x000fe40000004100 */
[-C--:B------:R-:W-:Y:S01]  /*ee80*/  FMUL.FTZ R25, R25, R48.reuse ;  /* 0x0000003019197220 */ /* 0x080fe20000410000 */
[----:B------:R-:W-:Y:S02]  /*ee90*/  HADD2.F32 R10, -RZ, R26.H0_H0 ;  /* 0x2000001aff0a7230 */ /* 0x000fe40000004100 */
[C---:B------:R-:W-:Y:S01]  /*eea0*/  FFMA.FTZ R62, R13.reuse, R48, -R62 ;  /* 0x000000300d3e7223 */ /* 0x040fe2000001083e */
[----:B------:R-:W-:Y:S01]  /*eeb0*/  HADD2.F32 R47, -RZ, R54.H0_H0 ;  /* 0x20000036ff2f7230 */ /* 0x000fe20000004100 */
[----:B------:R-:W-:Y:S01]  /*eec0*/  F2FP.F16.E4M3.UNPACK_B R45, R11 ;  /* 0x0000000bff2d723e */ /* 0x000fe200020006ff */
[----:B------:R-:W-:Y:S02]  /*eed0*/  HADD2.F32 R6, -RZ, R14.H0_H0 ;  /* 0x2000000eff067230 */ /* 0x000fe40000004100 */
[C---:B------:R-:W-:Y:S01]  /*eee0*/  FMUL.FTZ R51, R10.reuse, R49 ;  /* 0x000000310a337220 */ /* 0x040fe20000410000 */
[----:B------:R-:W-:Y:S01]  /*eef0*/  FFMA.FTZ R50, R13, R50, R25 ;  /* 0x000000320d327223 */ /* 0x000fe20000010019 */
[----:B------:R-:W-:Y:S01]  /*ef00*/  FMUL.FTZ R10, R10, R47 ;  /* 0x0000002f0a0a7220 */ /* 0x000fe20000410000 */
[----:B------:R-:W-:Y:S01]  /*ef10*/  F2FP.F16.E4M3.UNPACK_B R48, R61 ;  /* 0x0000003dff30723e */ /* 0x000fe200020006ff */
[C---:B------:R-:W-:Y:S01]  /*ef20*/  FFMA.FTZ R63, R6.reuse, R47, -R51 ;  /* 0x0000002f063f7223 */ /* 0x040fe20000010833 */
[----:B------:R-:W-:Y:S01]  /*ef30*/  F2FP.F16.E4M3.UNPACK_B R25, R55 ;  /* 0x00000037ff19723e */ /* 0x000fe200020006ff */
[----:B------:R-:W-:Y:S01]  /*ef40*/  FFMA.FTZ R64, R6, R49, R10 ;  /* 0x0000003106407223 */ /* 0x000fe2000001000a */
[----:B------:R-:W-:Y:S01]  /*ef50*/  F2FP.F16.E4M3.UNPACK_B R20, R7 ;  /* 0x00000007ff14723e */ /* 0x000fe200020006ff */
[----:B------:R-:W-:Y:S01]  /*ef60*/  HADD2.F32 R13, -RZ, R54.H1_H1 ;  /* 0x30000036ff0d7230 */ /* 0x000fe20000004100 */
[----:B------:R-:W-:Y:S01]  /*ef70*/  F2FP.F16.E4M3.UNPACK_B R46, R11.H1 ;  /* 0x0000000bff2e723e */ /* 0x000fe200030006ff */
[----:B------:R-:W-:Y:S01]  /*ef80*/  HADD2.F32 R26, -RZ, R26.H1_H1 ;  /* 0x3000001aff1a7230 */ /* 0x000fe20000004100 */
[----:B------:R-:W-:Y:S01]  /*ef90*/  F2FP.F16.E4M3.UNPACK_B R61, R61.H1 ;  /* 0x0000003dff3d723e */ /* 0x000fe200030006ff */
[----:B------:R-:W-:Y:S01]  /*efa0*/  HADD2.F32 R49, -RZ, R48.H0_H0 ;  /* 0x20000030ff317230 */ /* 0x000fe20000004100 */
[----:B------:R-:W-:Y:S01]  /*efb0*/  F2FP.F16.E4M3.UNPACK_B R24, R7.H1 ;  /* 0x00000007ff18723e */ /* 0x000fe200030006ff */
[----:B------:R-:W-:-:S02]  /*efc0*/  HADD2.F32 R10, -RZ, R45.H0_H0 ;  /* 0x2000002dff0a7230 */ /* 0x000fc40000004100 */
[----:B------:R-:W-:Y:S01]  /*efd0*/  FMUL.FTZ R54, R26, R13 ;  /* 0x0000000d1a367220 */ /* 0x000fe20000410000 */
[----:B------:R-:W-:Y:S01]  /*efe0*/  HADD2.F32 R47, -RZ, R25.H0_H0 ;  /* 0x20000019ff2f7230 */ /* 0x000fe20000004100 */
[----:B------:R-:W-:Y:S01]  /*eff0*/  F2FP.F16.E4M3.UNPACK_B R55, R55.H1 ;  /* 0x00000037ff37723e */ /* 0x000fe200030006ff */
[----:B------:R-:W-:Y:S02]  /*f000*/  HADD2.F32 R59, -RZ, R59.H1_H1 ;  /* 0x3000003bff3b7230 */ /* 0x000fe40000004100 */
[C---:B------:R-:W-:Y:S01]  /*f010*/  FMUL.FTZ R65, R10.reuse, R49 ;  /* 0x000000310a417220 */ /* 0x040fe20000410000 */
[----:B------:R-:W-:Y:S02]  /*f020*/  HADD2.F32 R14, -RZ, R14.H1_H1 ;  /* 0x3000000eff0e7230 */ /* 0x000fe40000004100 */
[----:B------:R-:W-:Y:S01]  /*f030*/  FMUL.FTZ R10, R10, R47 ;  /* 0x0000002f0a0a7220 */ /* 0x000fe20000410000 */
[----:B------:R-:W-:Y:S02]  /*f040*/  HADD2.F32 R6, -RZ, R20.H0_H0 ;  /* 0x20000014ff067230 */ /* 0x000fe40000004100 */
[----:B------:R-:W-:Y:S01]  /*f050*/  FMUL.FTZ R51, R26, R59 ;  /* 0x0000003b1a337220 */ /* 0x000fe20000410000 */
[----:B------:R-:W-:-:S02]  /*f060*/  HADD2.F32 R48, -RZ, R48.H1_H1 ;  /* 0x30000030ff307230 */ /* 0x000fc40000004100 */
[----:B------:R-:W-:Y:S01]  /*f070*/  FFMA.FTZ R59, R14, R59, R54 ;  /* 0x0000003b0e3b7223 */ /* 0x000fe20000010036 */
[----:B------:R-:W-:Y:S02]  /*f080*/  HADD2.F32 R45, -RZ, R45.H1_H1 ;  /* 0x3000002dff2d7230 */ /* 0x000fe40000004100 */
[C---:B------:R-:W-:Y:S01]  /*f090*/  FFMA.FTZ R65, R6.reuse, R47, -R65 ;  /* 0x0000002f06417223 */ /* 0x040fe20000010841 */
[----:B------:R-:W-:Y:S01]  /*f0a0*/  FFMA.FTZ R54, R6, R49, R10 ;  /* 0x0000003106367223 */ /* 0x000fe2000001000a */
[----:B------:R-:W-:Y:S02]  /*f0b0*/  HADD2.F32 R47, -RZ, R61.H0_H0 ;  /* 0x2000003dff2f7230 */ /* 0x000fe40000004100 */
[----:B------:R-:W-:Y:S01]  /*f0c0*/  FFMA.FTZ R26, R14, R13, -R51 ;  /* 0x0000000d0e1a7223 */ /* 0x000fe20000010833 */
[----:B------:R-:W-:Y:S01]  /*f0d0*/  HADD2.F32 R10, -RZ, R46.H0_H0 ;  /* 0x2000002eff0a7230 */ /* 0x000fe20000004100 */
[----:B------:R-:W-:Y:S01]  /*f0e0*/  F2FP.F16.E4M3.UNPACK_B R11, R8 ;  /* 0x00000008ff0b723e */ /* 0x000fe200020006ff */
[----:B------:R-:W-:-:S02]  /*f0f0*/  HADD2.F32 R25, -RZ, R25.H1_H1 ;  /* 0x30000019ff197230 */ /* 0x000fc40000004100 */
[C---:B------:R-:W-:Y:S01]  /*f100*/  FMUL.FTZ R49, R45.reuse, R48 ;  /* 0x000000302d317220 */ /* 0x040fe20000410000 */
[----:B------:R-:W-:Y:S02]  /*f110*/  HADD2.F32 R13, -RZ, R55.H0_H0 ;  /* 0x20000037ff0d7230 */ /* 0x000fe40000004100 */
[C---:B------:R-:W-:Y:S01]  /*f120*/  FMUL.FTZ R51, R10.reuse, R47 ;  /* 0x0000002f0a337220 */ /* 0x040fe20000410000 */
[----:B------:R-:W-:Y:S01]  /*f130*/  HADD2.F32 R6, -RZ, R24.H0_H0 ;  /* 0x20000018ff067230 */ /* 0x000fe20000004100 */
[----:B------:R-:W-:Y:S01]  /*f140*/  F2FP.F16.E4M3.UNPACK_B R8, R8.H1 ;  /* 0x00000008ff08723e */ /* 0x000fe200030006ff */
[----:B------:R-:W-:Y:S02]  /*f150*/  HADD2.F32 R20, -RZ, R20.H1_H1 ;  /* 0x30000014ff147230 */ /* 0x000fe40000004100 */
[----:B------:R-:W-:Y:S01]  /*f160*/  FMUL.FTZ R45, R45, R25 ;  /* 0x000000192d2d7220 */ /* 0x000fe20000410000 */
[-C--:B------:R-:W-:Y:S01]  /*f170*/  FMUL.FTZ R10, R10, R13.reuse ;  /* 0x0000000d0a0a7220 */ /* 0x080fe20000410000 */
[----:B------:R-:W-:Y:S01]  /*f180*/  FFMA.FTZ R68, R6, R13, -R51 ;  /* 0x0000000d06447223 */ /* 0x000fe20000010833 */
[----:B------:R-:W-:Y:S01]  /*f190*/  F2FP.F16.E4M3.UNPACK_B R14, R58.H1 ;  /* 0x0000003aff0e723e */ /* 0x000fe200030006ff */
[----:B------:R-:W-:Y:S01]  /*f1a0*/  FFMA.FTZ R67, R20, R48, R45 ;  /* 0x0000003014437223 */ /* 0x000fe2000001002d */
[----:B------:R-:W-:Y:S01]  /*f1b0*/  F2FP.F16.E4M3.UNPACK_B R13, R53.H1 ;  /* 0x00000035ff0d723e */ /* 0x000fe200030006ff */
[----:B------:R-:W-:Y:S01]  /*f1c0*/  FFMA.FTZ R69, R6, R47, R10 ;  /* 0x0000002f06457223 */ /* 0x000fe2000001000a */
[-C--:B------:R-:W-:Y:S01]  /*f1d0*/  F2FP.F16.E4M3.UNPACK_B R7, R4.reuse ;  /* 0x00000004ff07723e */ /* 0x080fe200020006ff */
[----:B------:R-:W-:Y:S01]  /*f1e0*/  HADD2.F32 R61, -RZ, R61.H1_H1 ;  /* 0x3000003dff3d7230 */ /* 0x000fe20000004100 */
[----:B------:R-:W-:Y:S01]  /*f1f0*/  F2FP.F16.E4M3.UNPACK_B R4, R4.H1 ;  /* 0x00000004ff04723e */ /* 0x000fe200030006ff */
[----:B------:R-:W-:-:S02]  /*f200*/  HADD2.F32 R46, -RZ, R46.H1_H1 ;  /* 0x3000002eff2e7230 */ /* 0x000fc40000004100 */
[----:B------:R-:W-:Y:S01]  /*f210*/  FFMA.FTZ R66, R20, R25, -R49 ;  /* 0x0000001914427223 */ /* 0x000fe20000010831 */
[----:B------:R-:W-:Y:S01]  /*f220*/  HADD2.F32 R55, -RZ, R55.H1_H1 ;  /* 0x30000037ff377230 */ /* 0x000fe20000004100 */
[----:B------:R-:W-:Y:S01]  /*f230*/  F2FP.F16.E4M3.UNPACK_B R58, R58 ;  /* 0x0000003aff3a723e */ /* 0x000fe200020006ff */
[----:B------:R-:W-:Y:S02]  /*f240*/  HADD2.F32 R45, -RZ, R14.H0_H0 ;  /* 0x2000000eff2d7230 */ /* 0x000fe40000004100 */
[C---:B------:R-:W-:Y:S01]  /*f250*/  FMUL.FTZ R49, R46.reuse, R61 ;  /* 0x0000003d2e317220 */ /* 0x040fe20000410000 */
[----:B------:R-:W-:Y:S02]  /*f260*/  HADD2.F32 R10, -RZ, R8.H0_H0 ;  /* 0x20000008ff0a7230 */ /* 0x000fe40000004100 */
[----:B------:R-:W-:Y:S01]  /*f270*/  FMUL.FTZ R46, R46, R55 ;  /* 0x000000372e2e7220 */ /* 0x000fe20000410000 */
[----:B------:R-:W-:Y:S01]  /*f280*/  HADD2.F32 R25, -RZ, R13.H0_H0 ;  /* 0x2000000dff197230 */ /* 0x000fe20000004100 */
[----:B------:R-:W-:Y:S01]  /*f290*/  F2FP.F16.E4M3.UNPACK_B R53, R53 ;  /* 0x00000035ff35723e */ /* 0x000fe200020006ff */
[----:B------:R-:W-:-:S02]  /*f2a0*/  HADD2.F32 R24, -RZ, R24.H1_H1 ;  /* 0x30000018ff187230 */ /* 0x000fc40000004100 */
[C---:B------:R-:W-:Y:S01]  /*f2b0*/  FMUL.FTZ R47, R10.reuse, R45 ;  /* 0x0000002d0a2f7220 */ /* 0x040fe20000410000 */
[----:B------:R-:W-:Y:S02]  /*f2c0*/  HADD2.F32 R6, -RZ, R4.H0_H0 ;  /* 0x20000004ff067230 */ /* 0x000fe40000004100 */
[----:B------:R-:W-:Y:S01]  /*f2d0*/  FMUL.FTZ R10, R10, R25 ;  /* 0x000000190a0a7220 */ /* 0x000fe20000410000 */
[----:B------:R-:W-:Y:S02]  /*f2e0*/  HADD2.F32 R8, -RZ, R8.H1_H1 ;  /* 0x30000008ff087230 */ /* 0x000fe40000004100 */
[C---:B------:R-:W-:Y:S01]  /*f2f0*/  FFMA.FTZ R55, R24.reuse, R55, -R49 ;  /* 0x0000003718377223 */ /* 0x040fe20000010831 */
[----:B------:R-:W-:Y:S01]  /*f300*/  FFMA.FTZ R70, R24, R61, R46 ;  /* 0x0000003d18467223 */ /* 0x000fe2000001002e */
[C---:B------:R-:W-:Y:S01]  /*f310*/  FFMA.FTZ R24, R6.reuse, R45, R10 ;  /* 0x0000002d06187223 */ /* 0x040fe2000001000a */
[----:B------:R-:W-:Y:S02]  /*f320*/  HADD2.F32 R45, -RZ, R14.H1_H1 ;  /* 0x3000000eff2d7230 */ /* 0x000fe40000004100 */
[----:B------:R-:W-:Y:S01]  /*f330*/  FFMA.FTZ R20, R6, R25, -R47 ;  /* 0x0000001906147223 */ /* 0x000fe2000001082f */
[----:B------:R-:W-:Y:S01]  /*f340*/  HADD2.F32 R13, -RZ, R13.H1_H1 ;  /* 0x3000000dff0d7230 */ /* 0x000fe20000004100 */
[----:B------:R-:W-:Y:S01]  /*f350*/  F2FP.F16.E4M3.UNPACK_B R10, R60.H1 ;  /* 0x0000003cff0a723e */ /* 0x000fe200030006ff */
[----:B------:R-:W-:-:S02]  /*f360*/  HADD2.F32 R4, -RZ, R4.H1_H1 ;  /* 0x30000004ff047230 */ /* 0x000fc40000004100 */
[C---:B------:R-:W-:Y:S01]  /*f370*/  FMUL.FTZ R47, R8.reuse, R45 ;  /* 0x0000002d082f7220 */ /* 0x040fe20000410000 */
[--C-:B------:R-:W-:Y:S02]  /*f380*/  HADD2.F32 R25, -RZ, R58.reuse.H0_H0 ;  /* 0x2000003aff197230 */ /* 0x100fe40000004100 */
[-C--:B------:R-:W-:Y:S01]  /*f390*/  FMUL.FTZ R8, R8, R13.reuse ;  /* 0x0000000d08087220 */ /* 0x080fe20000410000 */
[----:B------:R-:W-:Y:S02]  /*f3a0*/  HADD2.F32 R6, -RZ, R11.H0_H0 ;  /* 0x2000000bff067230 */ /* 0x000fe40000004100 */
[C---:B------:R-:W-:Y:S01]  /*f3b0*/  FFMA.FTZ R49, R4.reuse, R13, -R47 ;  /* 0x0000000d04317223 */ /* 0x040fe2000001082f */
[----:B------:R-:W-:Y:S02]  /*f3c0*/  HADD2.F32 R13, -RZ, R53.H0_H0 ;  /* 0x20000035ff0d7230 */ /* 0x000fe40000004100 */
[----:B------:R-:W-:Y:S01]  /*f3d0*/  FFMA.FTZ R51, R4, R45, R8 ;  /* 0x0000002d04337223 */ /* 0x000fe20000010008 */
[----:B------:R-:W-:-:S02]  /*f3e0*/  HADD2.F32 R58, -RZ, R58.H1_H1 ;  /* 0x3000003aff3a7230 */ /* 0x000fc40000004100 */
[C---:B------:R-:W-:Y:S01]  /*f3f0*/  FMUL.FTZ R45, R6.reuse, R25 ;  /* 0x00000019062d7220 */ /* 0x040fe20000410000 */
[----:B------:R-:W-:Y:S02]  /*f400*/  HADD2.F32 R11, -RZ, R11.H1_H1 ;  /* 0x3000000bff0b7230 */ /* 0x000fe40000004100 */
[-C--:B------:R-:W-:Y:S01]  /*f410*/  FMUL.FTZ R47, R6, R13.reuse ;  /* 0x0000000d062f7220 */ /* 0x080fe20000410000 */
[----:B------:R-:W-:Y:S01]  /*f420*/  HADD2.F32 R4, -RZ, R7.H0_H0 ;  /* 0x20000007ff047230 */ /* 0x000fe20000004100 */
[----:B------:R-:W-:Y:S01]  /*f430*/  F2FP.F16.E4M3.UNPACK_B R60, R60 ;  /* 0x0000003cff3c723e */ /* 0x000fe200020006ff */
[----:B------:R-:W-:Y:S02]  /*f440*/  HADD2.F32 R6, -RZ, R53.H1_H1 ;  /* 0x30000035ff067230 */ /* 0x000fe40000004100 */
[C---:B------:R-:W-:Y:S01]  /*f450*/  FMUL.FTZ R8, R11.reuse, R58 ;  /* 0x0000003a0b087220 */ /* 0x040fe20000410000 */
[----:B------:R-:W-:Y:S02]  /*f460*/  HADD2.F32 R7, -RZ, R7.H1_H1 ;  /* 0x30000007ff077230 */ /* 0x000fe40000004100 */
[C---:B------:R-:W-:Y:S01]  /*f470*/  FFMA.FTZ R45, R4.reuse, R13, -R45 ;  /* 0x0000000d042d7223 */ /* 0x040fe2000001082d */
[----:B------:R-:W-:Y:S01]  /*f480*/  FFMA.FTZ R47, R4, R25, R47 ;  /* 0x00000019042f7223 */ /* 0x000fe2000001002f */
[----:B------:R-:W-:Y:S01]  /*f490*/  F2FP.F16.E4M3.UNPACK_B R4, R12.H1 ;  /* 0x0000000cff04723e */ /* 0x000fe200030006ff */
[-C--:B------:R-:W-:Y:S01]  /*f4a0*/  FMUL.FTZ R13, R11, R6.reuse ;  /* 0x000000060b0d7220 */ /* 0x080fe20000410000 */
[----:B------:R-:W-:Y:S01]  /*f4b0*/  FFMA.FTZ R14, R7, R6, -R8 ;  /* 0x00000006070e7223 */ /* 0x000fe20000010808 */
[----:B------:R-:W-:Y:S01]  /*f4c0*/  HADD2.F32 R11, -RZ, R10.H0_H0 ;  /* 0x2000000aff0b7230 */ /* 0x000fe20000004100 */
[----:B------:R-:W-:Y:S01]  /*f4d0*/  F2FP.F16.E4M3.UNPACK_B R12, R12 ;  /* 0x0000000cff0c723e */ /* 0x000fe200020006ff */
[----:B------:R-:W-:-:S02]  /*f4e0*/  HADD2.F32 R6, -RZ, R44.H0_H0 ;  /* 0x2000002cff067230 */ /* 0x000fc40000004100 */
[----:B------:R-:W-:Y:S01]  /*f4f0*/  FFMA.FTZ R58, R7, R58, R13 ;  /* 0x0000003a073a7223 */ /* 0x000fe2000001000d */
[--C-:B------:R-:W-:Y:S01]  /*f500*/  HADD2.F32 R7, -RZ, R4.reuse.H0_H0 ;  /* 0x20000004ff077230 */ /* 0x100fe20000004100 */
[----:B------:R-:W-:Y:S01]  /*f510*/  F2FP.SATFINITE.E4M3.F32.PACK_AB_MERGE_C R26, R26, R63, RZ ;  /* 0x0000003f1a1a723e */ /* 0x000fe200048070ff */
[----:B------:R-:W-:Y:S02]  /*f520*/  HADD2.F32 R8, -RZ, R4.H1_H1 ;  /* 0x30000004ff087230 */ /* 0x000fe40000004100 */
[C---:B------:R-:W-:Y:S01]  /*f530*/  FMUL.FTZ R13, R6.reuse, R11 ;  /* 0x0000000b060d7220 */ /* 0x040fe20000410000 */
[----:B------:R-:W-:Y:S02]  /*f540*/  HADD2.F32 R4, -RZ, R15.H0_H0 ;  /* 0x2000000fff047230 */ /* 0x000fe40000004100 */
[----:B------:R-:W-:Y:S01]  /*f550*/  FMUL.FTZ R53, R6, R7 ;  /* 0x0000000706357220 */ /* 0x000fe20000410000 */
[----:B------:R-:W-:Y:S01]  /*f560*/  HADD2.F32 R10, -RZ, R10.H1_H1 ;  /* 0x3000000aff0a7230 */ /* 0x000fe20000004100 */
[----:B------:R-:W-:Y:S01]  /*f570*/  F2FP.SATFINITE.E4M3.F32.PACK_AB_MERGE_C R59, R59, R64, RZ ;  /* 0x000000403b3b723e */ /* 0x000fe200048070ff */
[----:B------:R-:W-:-:S02]  /*f580*/  HADD2.F32 R44, -RZ, R44.H1_H1 ;  /* 0x3000002cff2c7230 */ /* 0x000fc40000004100 */
[C---:B------:R-:W-:Y:S01]  /*f590*/  FFMA.FTZ R25, R4.reuse, R7, -R13 ;  /* 0x0000000704197223 */ /* 0x040fe2000001080d */
[----:B------:R-:W-:Y:S02]  /*f5a0*/  HADD2.F32 R15, -RZ, R15.H1_H1 ;  /* 0x3000000fff0f7230 */ /* 0x000fe40000004100 */
[----:B------:R-:W-:Y:S01]  /*f5b0*/  FFMA.FTZ R53, R4, R11, R53 ;  /* 0x0000000b04357223 */ /* 0x000fe20000010035 */
[--C-:B------:R-:W-:Y:S02]  /*f5c0*/  HADD2.F32 R11, -RZ, R60.reuse.H0_H0 ;  /* 0x2000003cff0b7230 */ /* 0x100fe40000004100 */
[C---:B------:R-:W-:Y:S01]  /*f5d0*/  FMUL.FTZ R6, R44.reuse, R10 ;  /* 0x0000000a2c067220 */ /* 0x040fe20000410000 */
[-C--:B------:R-:W-:Y:S01]  /*f5e0*/  FMUL.FTZ R7, R44, R8.reuse ;  /* 0x000000082c077220 */ /* 0x080fe20000410000 */
[----:B------:R-:W-:Y:S01]  /*f5f0*/  HADD2.F32 R60, -RZ, R60.H1_H1 ;  /* 0x3000003cff3c7230 */ /* 0x000fe20000004100 */
[----:B------:R-:W-:Y:S01]  /*f600*/  F2FP.SATFINITE.E4M3.F32.PACK_AB_MERGE_C R5, R62, R5, R26 ;  /* 0x000000053e05723e */ /* 0x000fe2000480701a */
[C---:B------:R-:W-:Y:S01]  /*f610*/  FFMA.FTZ R46, R15.reuse, R8, -R6 ;  /* 0x000000080f2e7223 */ /* 0x040fe20000010806 */
[----:B------:R-:W-:Y:S01]  /*f620*/  FFMA.FTZ R48, R15, R10, R7 ;  /* 0x0000000a0f307223 */ /* 0x000fe20000010007 */
[--C-:B------:R-:W-:Y:S01]  /*f630*/  HADD2.F32 R6, -RZ, R27.reuse.H0_H0 ;  /* 0x2000001bff067230 */ /* 0x100fe20000004100 */
[----:B------:R-:W-:Y:S01]  /*f640*/  F2FP.SATFINITE.E4M3.F32.PACK_AB_MERGE_C R9, R50, R9, R59 ;  /* 0x000000093209723e */ /* 0x000fe2000480703b */
[----:B------:R-:W-:Y:S01]  /*f650*/  HADD2.F32 R7, -RZ, R12.H0_H0 ;  /* 0x2000000cff077230 */ /* 0x000fe20000004100 */
[----:B------:R-:W-:Y:S01]  /*f660*/  F2FP.SATFINITE.E4M3.F32.PACK_AB_MERGE_C R25, R46, R25, RZ ;  /* 0x000000192e19723e */ /* 0x000fe200048070ff */
[----:B------:R-:W-:-:S02]  /*f670*/  HADD2.F32 R27, -RZ, R27.H1_H1 ;  /* 0x3000001bff1b7230 */ /* 0x000fc40000004100 */
[C---:B------:R-:W-:Y:S01]  /*f680*/  FMUL.FTZ R13, R6.reuse, R11 ;  /* 0x0000000b060d7220 */ /* 0x040fe20000410000 */
[----:B------:R-:W-:Y:S02]  /*f690*/  HADD2.F32 R12, -RZ, R12.H1_H1 ;  /* 0x3000000cff0c7230 */ /* 0x000fe40000004100 */
[----:B------:R-:W-:Y:S01]  /*f6a0*/  FMUL.FTZ R8, R6, R7 ;  /* 0x0000000706087220 */ /* 0x000fe20000410000 */
[--C-:B------:R-:W-:Y:S02]  /*f6b0*/  HADD2.F32 R4, -RZ, R3.reuse.H0_H0 ;  /* 0x20000003ff047230 */ /* 0x100fe40000004100 */
[C---:B------:R-:W-:Y:S01]  /*f6c0*/  FMUL.FTZ R44, R27.reuse, R60 ;  /* 0x0000003c1b2c7220 */ /* 0x040fe20000410000 */
[----:B------:R-:W-:Y:S02]  /*f6d0*/  HADD2.F32 R3, -RZ, R3.H1_H1 ;  /* 0x30000003ff037230 */ /* 0x000fe40000004100 */
[-C--:B------:R-:W-:Y:S01]  /*f6e0*/  FMUL.FTZ R27, R27, R12.reuse ;  /* 0x0000000c1b1b7220 */ /* 0x080fe20000410000 */
[----:B------:R-:W-:Y:S01]  /*f6f0*/  F2FP.SATFINITE.E4M3.F32.PACK_AB_MERGE_C R48, R48, R53, RZ ;  /* 0x000000353030723e */ /* 0x000fe200048070ff */
        /* <DEDUP_REMOVED lines=16> */
.L_x_1357:
[----:B------:R-:W-:Y:S05]  /*f800*/  BSYNC B1 ;  /* 0x0000000000017941 */ /* 0x000fea0003800000 */
.L_x_1356:
[----:B------:R-:W-:Y:S04]  /*f810*/  BSSY B1, `(.L_x_1358) ;  /* 0x0000100000017945 */ /* 0x000fe80003800000 */
[----:B------:R-:W-:Y:S05]  /*f820*/  @P1 BRA `(.L_x_1359) ;  /* 0x0000000c00f81947 */ /* 0x000fea0003800000 */
[----:B-1---5:R-:W-:Y:S02]  /*f830*/  SHF.R.U32.HI R3, RZ, 0x8, R28 ;  /* 0x00000008ff037819 */ /* 0x022fe4000001161c */
[----:B--23--:R-:W-:Y:S02]  /*f840*/  LOP3.LUT R0, R28, 0xff, RZ, 0xc0, !PT ;  /* 0x000000ff1c007812 */ /* 0x00cfe400078ec0ff */
[----:B------:R-:W-:Y:S02]  /*f850*/  LOP3.LUT R3, R3, 0xff, RZ, 0xc0, !PT ;  /* 0x000000ff03037812 */ /* 0x000fe400078ec0ff */
[----:B------:R-:W-:Y:S02]  /*f860*/  LEA.HI R8, R21, R218, RZ, 0x1c ;  /* 0x000000da15087211 */ /* 0x000fe400078fe0ff */
[----:B------:R-:W-:Y:S02]  /*f870*/  SHF.R.U32.HI R5, RZ, 0x8, R29 ;  /* 0x00000008ff057819 */ /* 0x000fe4000001161d */
[----:B------:R-:W-:Y:S01]  /*f880*/  PRMT R12, R3, 0x7604, R0 ;  /* 0x00007604030c7816 */ /* 0x000fe20000000000 */
[----:B------:R-:W-:Y:S01]  /*f890*/  IMAD.SHL.U32 R10, R8, 0x10, RZ ;  /* 0x00000010080a7824 */ /* 0x000fe200078e00ff */
[----:B------:R-:W-:-:S02]  /*f8a0*/  SHF.R.S32.HI R3, RZ, 0x1f, R8 ;  /* 0x0000001fff037819 */ /* 0x000fc40000011408 */
[----:B------:R-:W-:Y:S02]  /*f8b0*/  LOP3.LUT R4, R29, 0xff, RZ, 0xc0, !PT ;  /* 0x000000ff1d047812 */ /* 0x000fe400078ec0ff */
[----:B------:R-:W-:Y:S02]  /*f8c0*/  LOP3.LUT R5, R5, 0xff, RZ, 0xc0, !PT ;  /* 0x000000ff05057812 */ /* 0x000fe400078ec0ff */
[----:B------:R-:W-:Y:S02]  /*f8d0*/  SHF.R.U32.HI R0, RZ, 0x8, R30 ;  /* 0x00000008ff007819 */ /* 0x000fe4000001161e */
[----:B------:R-:W-:Y:S02]  /*f8e0*/  LEA.HI R9, R3, R8, RZ, 0x3 ;  /* 0x0000000803097211 */ /* 0x000fe400078f18ff */
[----:B------:R-:W-:Y:S02]  /*f8f0*/  PRMT R14, R5, 0x7604, R4 ;  /* 0x00007604050e7816 */ /* 0x000fe40000000004 */
[----:B------:R-:W-:-:S02]  /*f900*/  SHF.R.U32.HI R3, RZ, 0x8, R36 ;  /* 0x00000008ff037819 */ /* 0x000fc40000011624 */
[----:B------:R-:W-:Y:S02]  /*f910*/  LOP3.LUT R5, R0, 0xff, RZ, 0xc0, !PT ;  /* 0x000000ff00057812 */ /* 0x000fe400078ec0ff */
[----:B------:R-:W-:Y:S01]  /*f920*/  LOP3.LUT R0, R229, 0x70, R10, 0xf8, !PT ;  /* 0x00000070e5007812 */ /* 0x000fe200078ef80a */
[----:B------:R-:W-:Y:S01]  /*f930*/  IMAD.SHL.U32 R10, R9, 0x800, RZ ;  /* 0x00000800090a7824 */ /* 0x000fe200078e00ff */
[----:B------:R-:W-:Y:S02]  /*f940*/  LOP3.LUT R8, R36, 0xff, RZ, 0xc0, !PT ;  /* 0x000000ff24087812 */ /* 0x000fe400078ec0ff */
[----:B------:R-:W-:Y:S02]  /*f950*/  LOP3.LUT R9, R3, 0xff, RZ, 0xc0, !PT ;  /* 0x000000ff03097812 */ /* 0x000fe400078ec0ff */
[----:B------:R-:W-:Y:S02]  /*f960*/  LOP3.LUT R3, R0, R233, RZ, 0x3c, !PT ;  /* 0x000000e900037212 */ /* 0x000fe400078e3cff */
[----:B------:R-:W-:-:S02]  /*f970*/  LOP3.LUT R10, R10, 0xffffc000, RZ, 0xc0, !PT ;  /* 0xffffc0000a0a7812 */ /* 0x000fc400078ec0ff */
[----:B------:R-:W-:Y:S02]  /*f980*/  PRMT R27, R9, 0x7604, R8 ;  /* 0x00007604091b7816 */ /* 0x000fe40000000008 */
[----:B------:R-:W-:Y:S02]  /*f990*/  SHF.R.U32.HI R9, RZ, 0x8, R37 ;  /* 0x00000008ff097819 */ /* 0x000fe40000011625 */
[----:B------:R-:W-:Y:S02]  /*f9a0*/  IADD3 R3, R3, R10, R234 ;  /* 0x0000000a03037210 */ /* 0x000fe40007ffe0ea */
[----:B------:R-:W-:Y:S02]  /*f9b0*/  SHF.R.U32.HI R10, RZ, 0x8, R38 ;  /* 0x00000008ff0a7819 */ /* 0x000fe40000011626 */
[----:B------:R-:W-:Y:S02]  /*f9c0*/  LOP3.LUT R0, R37, 0xff, RZ, 0xc0, !PT ;  /* 0x000000ff25007812 */ /* 0x000fe400078ec0ff */
[----:B------:R-:W-:-:S02]  /*f9d0*/  LOP3.LUT R9, R9, 0xff, RZ, 0xc0, !PT ;  /* 0x000000ff09097812 */ /* 0x000fc400078ec0ff */
[----:B------:R-:W-:Y:S02]  /*f9e0*/  SHF.R.U32.HI R13, RZ, 0x8, R39 ;  /* 0x00000008ff0d7819 */ /* 0x000fe40000011627 */
[----:B------:R-:W-:Y:S02]  /*f9f0*/  LOP3.LUT R11, R10, 0xff, RZ, 0xc0, !PT ;  /* 0x000000ff0a0b7812 */ /* 0x000fe400078ec0ff */
[----:B------:R-:W-:Y:S02]  /*fa00*/  SHF.R.U32.HI R7, RZ, 0x8, R31 ;  /* 0x00000008ff077819 */ /* 0x000fe4000001161f */
[----:B------:R-:W-:Y:S02]  /*fa10*/  LOP3.LUT R8, R38, 0xff, RZ, 0xc0, !PT ;  /* 0x000000ff26087812 */ /* 0x000fe400078ec0ff */
[----:B------:R-:W-:Y:S02]  /*fa20*/  LOP3.LUT R10, R39, 0xff, RZ, 0xc0, !PT ;  /* 0x000000ff270a7812 */ /* 0x000fe400078ec0ff */
[----:B------:R-:W-:Y:S01]  /*fa30*/  PRMT R45, R9, 0x7604, R0 ;  /* 0x00007604092d7816 */ /* 0x000fe20000000000 */
[----:B------:R-:W-:Y:S01]  /*fa40*/  IMAD.IADD R0, R16, 0x1, R3 ;  /* 0x0000000110007824 */ /* 0x000fe200078e0203 */
[----:B------:R-:W-:-:S02]  /*fa50*/  LOP3.LUT R13, R13, 0xff, RZ, 0xc0, !PT ;  /* 0x000000ff0d0d7812 */ /* 0x000fc400078ec0ff */
[----:B------:R-:W-:Y:S02]  /*fa60*/  LOP3.LUT R4, R30, 0xff, RZ, 0xc0, !PT ;  /* 0x000000ff1e047812 */ /* 0x000fe400078ec0ff */
[----:B------:R-:W-:Y:S02]  /*fa70*/  LOP3.LUT R6, R31, 0xff, RZ, 0xc0, !PT ;  /* 0x000000ff1f067812 */ /* 0x000fe400078ec0ff */
[----:B------:R-:W-:Y:S02]  /*fa80*/  LOP3.LUT R7, R7, 0xff, RZ, 0xc0, !PT ;  /* 0x000000ff07077812 */ /* 0x000fe400078ec0ff */
[----:B------:R-:W-:Y:S02]  /*fa90*/  PRMT R47, R11, 0x7604, R8 ;  /* 0x000076040b2f7816 */ /* 0x000fe40000000008 */
[----:B------:R-:W-:Y:S02]  /*faa0*/  PRMT R53, R13, 0x7604, R10 ;  /* 0x000076040d357816 */ /* 0x000fe4000000000a */
[----:B------:R-:W1:Y:S01]  /*fab0*/  LDS.128 R8, [R0+0x18000] ;  /* 0x0180000000087984 */ /* 0x000e620000000c00 */
[----:B------:R-:W-:-:S02]  /*fac0*/  PRMT R20, R5, 0x7604, R4 ;  /* 0x0000760405147816 */ /* 0x000fc40000000004 */
[----:B------:R-:W-:Y:S02]  /*fad0*/  PRMT R25, R7, 0x7604, R6 ;  /* 0x0000760407197816 */ /* 0x000fe40000000006 */
[----:B------:R-:W2:Y:S01]  /*fae0*/  LDS.128 R4, [R225+0x18000] ;  /* 0x01800000e1047984 */ /* 0x000ea20000000c00 */
[----:B------:R-:W-:Y:S02]  /*faf0*/  SHF.R.U32.HI R13, RZ, 0x10, R29 ;  /* 0x00000010ff0d7819 */ /* 0x000fe4000001161d */
[----:B------:R-:W-:Y:S02]  /*fb00*/  SHF.R.U32.HI R24, RZ, 0x10, R31 ;  /* 0x00000010ff187819 */ /* 0x000fe4000001161f */
[----:B------:R-:W-:Y:S02]  /*fb10*/  LOP3.LUT R13, R13, 0xff, RZ, 0xc0, !PT ;  /* 0x000000ff0d0d7812 */ /* 0x000fe400078ec0ff */
[----:B------:R-:W-:Y:S02]  /*fb20*/  SHF.R.U32.HI R15, RZ, 0x10, R30 ;  /* 0x00000010ff0f7819 */ /* 0x000fe4000001161e */
        /* <DEDUP_REMOVED lines=14> */
[----:B------:R-:W-:Y:S02]  /*fc10*/  LOP3.LUT R24, R24, 0xff, RZ, 0xc0, !PT ;  /* 0x000000ff18187812 */ /* 0x000fe400078ec0ff */
[----:B------:R-:W-:Y:S02]  /*fc20*/  LOP3.LUT R20, R20, 0xff, RZ, 0xc0, !PT ;  /* 0x000000ff14147812 */ /* 0x000fe400078ec0ff */
[----:B------:R-:W-:Y:S02]  /*fc30*/  LOP3.LUT R49, R49, 0xff000000, R37, 0xf8, !PT ;  /* 0xff00000031317812 */ /* 0x000fe400078ef825 */
[----:B------:R-:W-:Y:S02]  /*fc40*/  LOP3.LUT R45, R13, 0xff000000, R29, 0xf8, !PT ;  /* 0xff0000000d2d7812 */ /* 0x000fe400078ef81d */
[----:B------:R-:W-:-:S02]  /*fc50*/  LOP3.LUT R12, R12, 0xff, RZ, 0xc0, !PT ;  /* 0x000000ff0c0c7812 */ /* 0x000fc400078ec0ff */
[----:B------:R-:W-:Y:S02]  /*fc60*/  PRMT R53, R24, 0x7054, R53 ;  /* 0x0000705418357816 */ /* 0x000fe40000000035 */
[----:B------:R-:W-:Y:S02]  /*fc70*/  PRMT R51, R20, 0x7054, R47 ;  /* 0x0000705414337816 */ /* 0x000fe4000000002f */
[----:B------:R-:W-:Y:S02]  /*fc80*/  LOP3.LUT R46, R15, 0xff000000, R30, 0xf8, !PT ;  /* 0xff0000000f2e7812 */ /* 0x000fe400078ef81e */
[----:B------:R-:W-:Y:S02]  /*fc90*/  F2FP.F16.E4M3.UNPACK_B R37, R49 ;  /* 0x00000031ff25723e */ /* 0x000fe400020006ff */
[----:B-1----:R-:W-:Y:S02]  /*fca0*/  F2FP.F16.E4M3.UNPACK_B R24, R9 ;  /* 0x00000009ff18723e */ /* 0x002fe400020006ff */
[----:B------:R-:W-:-:S02]  /*fcb0*/  F2FP.F16.E4M3.UNPACK_B R30, R45 ;  /* 0x0000002dff1e723e */ /* 0x000fc400020006ff */
[----:B------:R-:W-:Y:S02]  /*fcc0*/  PRMT R27, R12, 0x7054, R27 ;  /* 0x000070540c1b7816 */ /* 0x000fe4000000001b */
[----:B------:R-:W-:Y:S01]  /*fcd0*/  LOP3.LUT R48, R51, 0xff000000, R38, 0xf8, !PT ;  /* 0xff00000033307812 */ /* 0x000fe200078ef826 */
[----:B------:R-:W-:Y:S01]  /*fce0*/  HADD2.F32 R38, -RZ, R37.H0_H0 ;  /* 0x20000025ff267230 */ /* 0x000fe20000004100 */
[-C--:B--2---:R-:W-:Y:S02]  /*fcf0*/  F2FP.F16.E4M3.UNPACK_B R12, R5.reuse ;  /* 0x00000005ff0c723e */ /* 0x084fe400020006ff */
[----:B------:R-:W-:Y:S01]  /*fd00*/  F2FP.F16.E4M3.UNPACK_B R13, R5.H1 ;  /* 0x00000005ff0d723e */ /* 0x000fe200030006ff */
[----:B------:R-:W-:Y:S01]  /*fd10*/  HADD2.F32 R5, -RZ, R24.H0_H0 ;  /* 0x20000018ff057230 */ /* 0x000fe20000004100 */
[----:B------:R-:W-:Y:S01]  /*fd20*/  LOP3.LUT R47, R25, 0xff000000, R31, 0xf8, !PT ;  /* 0xff000000192f7812 */ /* 0x000fe200078ef81f */
[----:B------:R-:W-:Y:S01]  /*fd30*/  HADD2.F32 R31, -RZ, R30.H0_H0 ;  /* 0x2000001eff1f7230 */ /* 0x000fe20000004100 */
[-C--:B------:R-:W-:Y:S01]  /*fd40*/  F2FP.F16.E4M3.UNPACK_B R15, R7.reuse ;  /* 0x00000007ff0f723e */ /* 0x080fe200020006ff */
[----:B------:R-:W-:Y:S01]  /*fd50*/  HADD2.F32 R24, -RZ, R24.H1_H1 ;  /* 0x30000018ff187230 */ /* 0x000fe20000004100 */
[----:B------:R-:W-:-:S02]  /*fd60*/  F2FP.F16.E4M3.UNPACK_B R20, R7.H1 ;  /* 0x00000007ff14723e */ /* 0x000fc400030006ff */
[-C--:B------:R-:W-:Y:S02]  /*fd70*/  F2FP.F16.E4M3.UNPACK_B R7, R6.reuse ;  /* 0x00000006ff07723e */ /* 0x080fe400020006ff */
[----:B------:R-:W-:Y:S01]  /*fd80*/  F2FP.F16.E4M3.UNPACK_B R14, R6.H1 ;  /* 0x00000006ff0e723e */ /* 0x000fe200030006ff */
[----:B------:R-:W-:Y:S01]  /*fd90*/  HADD2.F32 R6, -RZ, R12.H0_H0 ;  /* 0x2000000cff067230 */ /* 0x000fe20000004100 */
[----:B------:R-:W-:Y:S01]  /*fda0*/  F2FP.F16.E4M3.UNPACK_B R25, R9.H1 ;  /* 0x00000009ff19723e */ /* 0x000fe200030006ff */
[-C--:B------:R-:W-:Y:S01]  /*fdb0*/  FMUL.FTZ R9, R5, R38.reuse ;  /* 0x0000002605097220 */ /* 0x080fe20000410000 */
[----:B------:R-:W-:Y:S01]  /*fdc0*/  LOP3.LUT R53, R53, 0xff000000, R39, 0xf8, !PT ;  /* 0xff00000035357812 */ /* 0x000fe200078ef827 */
[----:B------:R-:W-:Y:S01]  /*fdd0*/  FMUL.FTZ R39, R5, R31 ;  /* 0x0000001f05277220 */ /* 0x000fe20000410000 */
[----:B------:R-:W-:Y:S01]  /*fde0*/  F2FP.F16.E4M3.UNPACK_B R49, R49.H1 ;  /* 0x00000031ff31723e */ /* 0x000fe200030006ff */
[C---:B------:R-:W-:Y:S01]  /*fdf0*/  FFMA.FTZ R5, R6.reuse, R31, -R9 ;  /* 0x0000001f06057223 */ /* 0x040fe20000010809 */
[----:B------:R-:W-:Y:S01]  /*fe00*/  LOP3.LUT R36, R27, 0xff000000, R36, 0xf8, !PT ;  /* 0xff0000001b247812 */ /* 0x000fe200078ef824 */
[----:B------:R-:W-:Y:S01]  /*fe10*/  FFMA.FTZ R9, R6, R38, R39 ;  /* 0x0000002606097223 */ /* 0x000fe20000010027 */
[-C--:B------:R-:W-:Y:S01]  /*fe20*/  F2FP.F16.E4M3.UNPACK_B R26, R10.reuse ;  /* 0x0000000aff1a723e */ /* 0x080fe200020006ff */
[----:B------:R-:W-:Y:S01]  /*fe30*/  HADD2.F32 R39, -RZ, R37.H1_H1 ;  /* 0x30000025ff277230 */ /* 0x000fe20000004100 */
[----:B------:R-:W-:Y:S01]  /*fe40*/  F2FP.F16.E4M3.UNPACK_B R27, R10.H1 ;  /* 0x0000000aff1b723e */ /* 0x000fe200030006ff */
[----:B------:R-:W-:Y:S01]  /*fe50*/  HADD2.F32 R51, -RZ, R49.H0_H0 ;  /* 0x20000031ff337230 */ /* 0x000fe20000004100 */
[----:B------:R-:W-:Y:S01]  /*fe60*/  F2FP.F16.E4M3.UNPACK_B R45, R45.H1 ;  /* 0x0000002dff2d723e */ /* 0x000fe200030006ff */
[----:B------:R-:W-:-:S02]  /*fe70*/  HADD2.F32 R10, -RZ, R25.H0_H0 ;  /* 0x20000019ff0a7230 */ /* 0x000fc40000004100 */
[----:B------:R-:W-:Y:S01]  /*fe80*/  FMUL.FTZ R55, R24, R39 ;  /* 0x0000002718377220 */ /* 0x000fe20000410000 */
[----:B------:R-:W-:Y:S01]  /*fe90*/  HADD2.F32 R31, -RZ, R30.H1_H1 ;  /* 0x3000001eff1f7230 */ /* 0x000fe20000004100 */
[----:B------:R-:W-:Y:S01]  /*fea0*/  LOP3.LUT R44, R3, 0xff000000, R28, 0xf8, !PT ;  /* 0xff000000032c7812 */ /* 0x000fe200078ef81c */
[----:B------:R-:W-:Y:S02]  /*feb0*/  HADD2.F32 R37, -RZ, R45.H0_H0 ;  /* 0x2000002dff257230 */ /* 0x000fe40000004100 */
[----:B------:R-:W-:Y:S01]  /*fec0*/  FMUL.FTZ R59, R10, R51 ;  /* 0x000000330a3b7220 */ /* 0x000fe20000410000 */
[----:B------:R-:W-:Y:S02]  /*fed0*/  HADD2.F32 R6, -RZ, R13.H0_H0 ;  /* 0x2000000dff067230 */ /* 0x000fe40000004100 */
[----:B------:R-:W-:Y:S01]  /*fee0*/  FMUL.FTZ R24, R24, R31 ;  /* 0x0000001f18187220 */ /* 0x000fe20000410000 */
[----:B------:R-:W-:Y:S02]  /*fef0*/  HADD2.F32 R12, -RZ, R12.H1_H1 ;  /* 0x3000000cff0c7230 */ /* 0x000fe40000004100 */
[----:B------:R-:W-:Y:S01]  /*ff00*/  FMUL.FTZ R10, R10, R37 ;  /* 0x000000250a0a7220 */ /* 0x000fe20000410000 */
[----:B------:R-:W-:Y:S01]  /*ff10*/  F2FP.F16.E4M3.UNPACK_B R28, R11 ;  /* 0x0000000bff1c723e */ /* 0x000fe200020006ff */
[----:B------:R-:W-:Y:S01]  /*ff20*/  FFMA.FTZ R59, R6, R37, -R59 ;  /* 0x00000025063b7223 */ /* 0x000fe2000001083b */
[----:B------:R-:W-:Y:S01]  /*ff30*/  F2FP.F16.E4M3.UNPACK_B R37, R53 ;  /* 0x00000035ff25723e */ /* 0x000fe200020006ff */
[----:B------:R-:W-:Y:S01]  /*ff40*/  FFMA.FTZ R50, R12, R39, R24 ;  /* 0x000000270c327223 */ /* 0x000fe20000010018 */
[----:B------:R-:W-:Y:S01]  /*ff50*/  F2FP.F16.E4M3.UNPACK_B R24, R47 ;  /* 0x0000002fff18723e */ /* 0x000fe200020006ff */
[----:B------:R-:W-:Y:S01]  /*ff60*/  FFMA.FTZ R51, R6, R51, R10 ;  /* 0x0000003306337223 */ /* 0x000fe2000001000a */
[----:B------:R-:W-:Y:S01]  /*ff70*/  FFMA.FTZ R38, R12, R31, -R55 ;  /* 0x0000001f0c267223 */ /* 0x000fe20000010837 */
[----:B------:R-:W-:Y:S01]  /*ff80*/  HADD2.F32 R30, -RZ, R49.H1_H1 ;  /* 0x30000031ff1e7230 */ /* 0x000fe20000004100 */
[----:B------:R-:W-:Y:S01]  /*ff90*/  F2FP.F16.E4M3.UNPACK_B R29, R11.H1 ;  /* 0x0000000bff1d723e */ /* 0x000fe200030006ff */
[----:B------:R-:W-:Y:S01]  /*ffa0*/  HADD2.F32 R25, -RZ, R25.H1_H1 ;  /* 0x30000019ff197230 */ /* 0x000fe20000004100 */
[----:B------:R-:W-:Y:S01]  /*ffb0*/  F2FP.F16.E4M3.UNPACK_B R53, R53.H1 ;  /* 0x00000035ff35723e */ /* 0x000fe200030006ff */
[----:B------:R-:W-:Y:S01]  /*ffc0*/  HADD2.F32 R39, -RZ, R37.H0_H0 ;  /* 0x20000025ff277230 */ /* 0x000fe20000004100 */
[----:B------:R-:W-:Y:S01]  /*ffd0*/  F2FP.F16.E4M3.UNPACK_B R47, R47.H1 ;  /* 0x0000002fff2f723e */ /* 0x000fe200030006ff */
[----:B------:R-:W-:-:S02]  /*ffe0*/  HADD2.F32 R10, -RZ, R28.H0_H0 ;  /* 0x2000001cff0a7230 */ /* 0x000fc40000004100 */
[C---:B------:R-:W-:Y:S01]  /*fff0*/  FMUL.FTZ R54, R25.reuse, R30 ;  /* 0x0000001e19367220 */ /* 0x040fe20000410000 */
[----:B------:R-:W-:Y:S01]  /*10000*/  HADD2.F32 R12, -RZ, R45.H1_H1 ;  /* 0x3000002dff0c7230 */ /* 0x000fe20000004100 */
[----:B------:R-:W-:Y:S01]  /*10010*/  F2FP.F16.E4M3.UNPACK_B R11, R8 ;  /* 0x00000008ff0b723e */ /* 0x000fe200020006ff */
[--C-:B------:R-:W-:Y:S02]  /*10020*/  HADD2.F32 R31, -RZ, R24.reuse.H0_H0 ;  /* 0x20000018ff1f7230 */ /* 0x100fe40000004100 */
[C---:B------:R-:W-:Y:S01]  /*10030*/  FMUL.FTZ R45, R10.reuse, R39 ;  /* 0x000000270a2d7220 */ /* 0x040fe20000410000 */
[----:B------:R-:W-:Y:S02]  /*10040*/  HADD2.F32 R13, -RZ, R13.H1_H1 ;  /* 0x3000000dff0d7230 */ /* 0x000fe40000004100 */
[----:B------:R-:W-:Y:S01]  /*10050*/  FMUL.FTZ R25, R25, R12 ;  /* 0x0000000c19197220 */ /* 0x000fe20000410000 */
[----:B------:R-:W-:Y:S02]  /*10060*/  HADD2.F32 R6, -RZ, R15.H0_H0 ;  /* 0x2000000fff067230 */ /* 0x000fe40000004100 */
[----:B------:R-:W-:Y:S01]  /*10070*/  FMUL.FTZ R10, R10, R31 ;  /* 0x0000001f0a0a7220 */ /* 0x000fe20000410000 */
[----:B------:R-:W-:-:S02]  /*10080*/  HADD2.F32 R24, -RZ, R24.H1_H1 ;  /* 0x30000018ff187230 */ /* 0x000fc40000004100 */
[C---:B------:R-:W-:Y:S01]  /*10090*/  FFMA.FTZ R30, R13.reuse, R30, R25 ;  /* 0x0000001e0d1e7223 */ /* 0x040fe20000010019 */
[----:B------:R-:W-:Y:S02]  /*100a0*/  HADD2.F32 R37, -RZ, R37.H1_H1 ;  /* 0x30000025ff257230 */ /* 0x000fe40000004100 */
[C---:B------:R-:W-:Y:S01]  /*100b0*/  FFMA.FTZ R49, R6.reuse, R39, R10 ;  /* 0x0000002706317223 */ /* 0x040fe2000001000a */
[----:B------:R-:W-:Y:S02]  /*100c0*/  HADD2.F32 R28, -RZ, R28.H1_H1 ;  /* 0x3000001cff1c7230 */ /* 0x000fe40000004100 */
[----:B------:R-:W-:Y:S01]  /*100d0*/  FFMA.FTZ R54, R13, R12, -R54 ;  /* 0x0000000c0d367223 */ /* 0x000fe20000010836 */
[----:B------:R-:W-:Y:S02]  /*100e0*/  HADD2.F32 R15, -RZ, R15.H1_H1 ;  /* 0x3000000fff0f7230 */ /* 0x000fe40000004100 */
[----:B------:R-:W-:Y:S01]  /*100f0*/  FFMA.FTZ R45, R6, R31, -R45 ;  /* 0x0000001f062d7223 */ /* 0x000fe2000001082d */
[----:B------:R-:W-:-:S02]  /*10100*/  HADD2.F32 R25, -RZ, R53.H0_H0 ;  /* 0x20000035ff197230 */ /* 0x000fc40000004100 */
[C---:B------:R-:W-:Y:S01]  /*10110*/  FMUL.FTZ R12, R28.reuse, R37 ;  /* 0x000000251c0c7220 */ /* 0x040fe20000410000 */
[----:B------:R-:W-:Y:S02]  /*10120*/  HADD2.F32 R10, -RZ, R29.H0_H0 ;  /* 0x2000001dff0a7230 */ /* 0x000fe40000004100 */
[-C--:B------:R-:W-:Y:S01]  /*10130*/  FMUL.FTZ R58, R28, R24.reuse ;  /* 0x000000181c3a7220 */ /* 0x080fe20000410000 */
[--C-:B------:R-:W-:Y:S02]  /*10140*/  HADD2.F32 R13, -RZ, R47.reuse.H0_H0 ;  /* 0x2000002fff0d7230 */ /* 0x100fe40000004100 */
[C---:B------:R-:W-:Y:S01]  /*10150*/  FFMA.FTZ R28, R15.reuse, R24, -R12 ;  /* 0x000000180f1c7223 */ /* 0x040fe2000001080c */
[----:B------:R-:W-:Y:S02]  /*10160*/  HADD2.F32 R6, -RZ, R20.H0_H0 ;  /* 0x20000014ff067230 */ /* 0x000fe40000004100 */
[C---:B------:R-:W-:Y:S01]  /*10170*/  FMUL.FTZ R31, R10.reuse, R25 ;  /* 0x000000190a1f7220 */ /* 0x040fe20000410000 */
[----:B------:R-:W-:Y:S01]  /*10180*/  FFMA.FTZ R58, R15, R37, R58 ;  /* 0x000000250f3a7223 */ /* 0x000fe2000001003a */
[----:B------:R-:W-:Y:S01]  /*10190*/  F2FP.F16.E4M3.UNPACK_B R8, R8.H1 ;  /* 0x00000008ff08723e */ /* 0x000fe200030006ff */
[----:B------:R-:W-:Y:S01]  /*101a0*/  FMUL.FTZ R10, R10, R13 ;  /* 0x0000000d0a0a7220 */ /* 0x000fe20000410000 */
[----:B------:R-:W-:Y:S01]  /*101b0*/  F2FP.F16.E4M3.UNPACK_B R15, R36.H1 ;  /* 0x00000024ff0f723e */ /* 0x000fe200030006ff */
[----:B------:R-:W-:Y:S01]  /*101c0*/  HADD2.F32 R47, -RZ, R47.H1_H1 ;  /* 0x3000002fff2f7230 */ /* 0x000fe20000004100 */
[----:B------:R-:W-:Y:S01]  /*101d0*/  F2FP.F16.E4M3.UNPACK_B R12, R44.H1 ;  /* 0x0000002cff0c723e */ /* 0x000fe200030006ff */
[----:B------:R-:W-:Y:S01]  /*101e0*/  FFMA.FTZ R60, R6, R25, R10 ;  /* 0x00000019063c7223 */ /* 0x000fe2000001000a */
[-C--:B------:R-:W-:Y:S01]  /*101f0*/  F2FP.F16.E4M3.UNPACK_B R3, R4.reuse ;  /* 0x00000004ff03723e */ /* 0x080fe200020006ff */
[----:B------:R-:W-:Y:S01]  /*10200*/  HADD2.F32 R53, -RZ, R53.H1_H1 ;  /* 0x30000035ff357230 */ /* 0x000fe20000004100 */
[----:B------:R-:W-:Y:S01]  /*10210*/  F2FP.F16.E4M3.UNPACK_B R4, R4.H1 ;  /* 0x00000004ff04723e */ /* 0x000fe200030006ff */
[----:B------:R-:W-:-:S02]  /*10220*/  HADD2.F32 R29, -RZ, R29.H1_H1 ;  /* 0x3000001dff1d7230 */ /* 0x000fc40000004100 */
[----:B------:R-:W-:Y:S01]  /*10230*/  FFMA.FTZ R55, R6, R13, -R31 ;  /* 0x0000000d06377223 */ /* 0x000fe2000001081f */
[----:B------:R-:W-:Y:S01]  /*10240*/  HADD2.F32 R25, -RZ, R15.H0_H0 ;  /* 0x2000000fff197230 */ /* 0x000fe20000004100 */
[----:B------:R-:W-:Y:S01]  /*10250*/  F2FP.F16.E4M3.UNPACK_B R36, R36 ;  /* 0x00000024ff24723e */ /* 0x000fe200020006ff */
[----:B------:R-:W-:Y:S02]  /*10260*/  HADD2.F32 R10, -RZ, R8.H0_H0 ;  /* 0x20000008ff0a7230 */ /* 0x000fe40000004100 */
[C---:B------:R-:W-:Y:S01]  /*10270*/  FMUL.FTZ R31, R29.reuse, R53 ;  /* 0x000000351d1f7220 */ /* 0x040fe20000410000 */
[----:B------:R-:W-:Y:S02]  /*10280*/  HADD2.F32 R13, -RZ, R12.H0_H0 ;  /* 0x2000000cff0d7230 */ /* 0x000fe40000004100 */
[----:B------:R-:W-:Y:S01]  /*10290*/  FMUL.FTZ R24, R29, R47 ;  /* 0x0000002f1d187220 */ /* 0x000fe20000410000 */
[----:B------:R-:W-:Y:S02]  /*102a0*/  HADD2.F32 R20, -RZ, R20.H1_H1 ;  /* 0x30000014ff147230 */ /* 0x000fe40000004100 */
[----:B------:R-:W-:Y:S01]  /*102b0*/  FMUL.FTZ R29, R10, R25 ;  /* 0x000000190a1d7220 */ /* 0x000fe20000410000 */
[----:B------:R-:W-:-:S02]  /*102c0*/  HADD2.F32 R6, -RZ, R4.H0_H0 ;  /* 0x20000004ff067230 */ /* 0x000fc40000004100 */
[----:B------:R-:W-:Y:S01]  /*102d0*/  FMUL.FTZ R10, R10, R13 ;  /* 0x0000000d0a0a7220 */ /* 0x000fe20000410000 */
[----:B------:R-:W-:Y:S02]  /*102e0*/  HADD2.F32 R8, -RZ, R8.H1_H1 ;  /* 0x30000008ff087230 */ /* 0x000fe40000004100 */
[C---:B------:R-:W-:Y:S01]  /*102f0*/  FFMA.FTZ R53, R20.reuse, R53, R24 ;  /* 0x0000003514357223 */ /* 0x040fe20000010018 */
[----:B------:R-:W-:Y:S01]  /*10300*/  FFMA.FTZ R62, R20, R47, -R31 ;  /* 0x0000002f143e7223 */ /* 0x000fe2000001081f */
[C---:B------:R-:W-:Y:S01]  /*10310*/  FFMA.FTZ R24, R6.reuse, R25, R10 ;  /* 0x0000001906187223 */ /* 0x040fe2000001000a */
[----:B------:R-:W-:Y:S02]  /*10320*/  HADD2.F32 R25, -RZ, R15.H1_H1 ;  /* 0x3000000fff197230 */ /* 0x000fe40000004100 */
[----:B------:R-:W-:Y:S01]  /*10330*/  FFMA.FTZ R20, R6, R13, -R29 ;  /* 0x0000000d06147223 */ /* 0x000fe2000001081d */
[----:B------:R-:W-:Y:S01]  /*10340*/  HADD2.F32 R13, -RZ, R12.H1_H1 ;  /* 0x3000000cff0d7230 */ /* 0x000fe20000004100 */
[----:B------:R-:W-:Y:S01]  /*10350*/  F2FP.F16.E4M3.UNPACK_B R44, R44 ;  /* 0x0000002cff2c723e */ /* 0x000fe200020006ff */
[----:B------:R-:W-:-:S02]  /*10360*/  HADD2.F32 R4, -RZ, R4.H1_H1 ;  /* 0x30000004ff047230 */ /* 0x000fc40000004100 */
[C---:B------:R-:W-:Y:S01]  /*10370*/  FMUL.FTZ R29, R8.reuse, R25 ;  /* 0x00000019081d7220 */ /* 0x040fe20000410000 */
[----:B------:R-:W-:Y:S02]  /*10380*/  HADD2.F32 R15, -RZ, R36.H0_H0 ;  /* 0x20000024ff0f7230 */ /* 0x000fe40000004100 */
        /* <DEDUP_REMOVED lines=9> */
[--C-:B------:R-:W-:Y:S01]  /*10420*/  HADD2.F32 R4, -RZ, R3.reuse.H0_H0 ;  /* 0x20000003ff047230 */ /* 0x100fe20000004100 */
[----:B------:R-:W-:Y:S01]  /*10430*/  F2FP.F16.E4M3.UNPACK_B R10, R48.H1 ;  /* 0x00000030ff0a723e */ /* 0x000fe200030006ff */
[----:B------:R-:W-:Y:S02]  /*10440*/  HADD2.F32 R44, -RZ, R44.H1_H1 ;  /* 0x3000002cff2c7230 */ /* 0x000fe40000004100 */
[C---:B------:R-:W-:Y:S01]  /*10450*/  FMUL.FTZ R8, R11.reuse, R36 ;  /* 0x000000240b087220 */ /* 0x040fe20000410000 */
[----:B------:R-:W-:Y:S01]  /*10460*/  HADD2.F32 R3, -RZ, R3.H1_H1 ;  /* 0x30000003ff037230 */ /* 0x000fe20000004100 */
[----:B------:R-:W-:Y:S01]  /*10470*/  F2FP.F16.E4M3.UNPACK_B R6, R46.H1 ;  /* 0x0000002eff06723e */ /* 0x000fe200030006ff */
[C---:B------:R-:W-:Y:S01]  /*10480*/  FFMA.FTZ R25, R4.reuse, R13, -R25 ;  /* 0x0000000d04197223 */ /* 0x040fe20000010819 */
[----:B------:R-:W-:Y:S01]  /*10490*/  FFMA.FTZ R29, R4, R15, R29 ;  /* 0x0000000f041d7223 */ /* 0x000fe2000001001d */
[-C--:B------:R-:W-:Y:S01]  /*104a0*/  FMUL.FTZ R13, R11, R44.reuse ;  /* 0x0000002c0b0d7220 */ /* 0x080fe20000410000 */
[----:B------:R-:W-:Y:S01]  /*104b0*/  FFMA.FTZ R44, R3, R44, -R8 ;  /* 0x0000002c032c7223 */ /* 0x000fe20000010808 */
[----:B------:R-:W-:Y:S01]  /*104c0*/  HADD2.F32 R11, -RZ, R10.H0_H0 ;  /* 0x2000000aff0b7230 */ /* 0x000fe20000004100 */
[----:B------:R-:W-:Y:S01]  /*104d0*/  F2FP.F16.E4M3.UNPACK_B R48, R48 ;  /* 0x00000030ff30723e */ /* 0x000fe200020006ff */
[----:B------:R-:W-:-:S02]  /*104e0*/  HADD2.F32 R4, -RZ, R27.H0_H0 ;  /* 0x2000001bff047230 */ /* 0x000fc40000004100 */
[----:B------:R-:W-:Y:S01]  /*104f0*/  FFMA.FTZ R36, R3, R36, R13 ;  /* 0x0000002403247223 */ /* 0x000fe2000001000d */
[----:B------:R-:W-:Y:S01]  /*10500*/  HADD2.F32 R8, -RZ, R6.H0_H0 ;  /* 0x20000006ff087230 */ /* 0x000fe20000004100 */
[----:B------:R-:W-:Y:S01]  /*10510*/  F2FP.F16.E4M3.UNPACK_B R46, R46 ;  /* 0x0000002eff2e723e */ /* 0x000fe200020006ff */
[----:B------:R-:W-:Y:S02]  /*10520*/  HADD2.F32 R10, -RZ, R10.H1_H1 ;  /* 0x3000000aff0a7230 */ /* 0x000fe40000004100 */
[C---:B------:R-:W-:Y:S01]  /*10530*/  FMUL.FTZ R12, R4.reuse, R11 ;  /* 0x0000000b040c7220 */ /* 0x040fe20000410000 */
[----:B------:R-:W-:Y:S02]  /*10540*/  HADD2.F32 R27, -RZ, R27.H1_H1 ;  /* 0x3000001bff1b7230 */ /* 0x000fe40000004100 */
[----:B------:R-:W-:Y:S01]  /*10550*/  FMUL.FTZ R4, R4, R8 ;  /* 0x0000000804047220 */ /* 0x000fe20000410000 */
[----:B------:R-:W-:Y:S01]  /*10560*/  HADD2.F32 R6, -RZ, R6.H1_H1 ;  /* 0x30000006ff067230 */ /* 0x000fe20000004100 */
[----:B------:R-:W-:Y:S01]  /*10570*/  F2FP.SATFINITE.E4M3.F32.PACK_AB_MERGE_C R54, R54, R59, RZ ;  /* 0x0000003b3636723e */ /* 0x000fe200048070ff */
[----:B------:R-:W-:-:S02]  /*10580*/  HADD2.F32 R3, -RZ, R14.H0_H0 ;  /* 0x2000000eff037230 */ /* 0x000fc40000004100 */
[C---:B------:R-:W-:Y:S01]  /*10590*/  FMUL.FTZ R13, R27.reuse, R10 ;  /* 0x0000000a1b0d7220 */ /* 0x040fe20000410000 */
[----:B------:R-:W-:Y:S02]  /*105a0*/  HADD2.F32 R14, -RZ, R14.H1_H1 ;  /* 0x3000000eff0e7230 */ /* 0x000fe40000004100 */
[----:B------:R-:W-:Y:S01]  /*105b0*/  FMUL.FTZ R39, R27, R6 ;  /* 0x000000061b277220 */ /* 0x000fe20000410000 */
[----:B------:R-:W-:Y:S01]  /*105c0*/  F2FP.SATFINITE.E4M3.F32.PACK_AB_MERGE_C R30, R30, R51, RZ ;  /* 0x000000331e1e723e */ /* 0x000fe200048070ff */
[C---:B------:R-:W-:Y:S01]  /*105d0*/  FFMA.FTZ R12, R3.reuse, R8, -R12 ;  /* 0x00000008030c7223 */ /* 0x040fe2000001080c */
[----:B------:R-:W-:Y:S01]  /*105e0*/  FFMA.FTZ R15, R3, R11, R4 ;  /* 0x0000000b030f7223 */ /* 0x000fe20000010004 */
[C---:B------:R-:W-:Y:S01]  /*105f0*/  FFMA.FTZ R27, R14.reuse, R6, -R13 ;  /* 0x000000060e1b7223 */ /* 0x040fe2000001080d */
[----:B------:R-:W-:Y:S02]  /*10600*/  HADD2.F32 R8, -RZ, R48.H0_H0 ;  /* 0x20000030ff087230 */ /* 0x000fe40000004100 */
[----:B------:R-:W-:Y:S01]  /*10610*/  FFMA.FTZ R14, R14, R10, R39 ;  /* 0x0000000a0e0e7223 */ /* 0x000fe20000010027 */
[----:B------:R-:W-:Y:S01]  /*10620*/  HADD2.F32 R4, -RZ, R26.H0_H0 ;  /* 0x2000001aff047230 */ /* 0x000fe20000004100 */
[----:B------:R-:W-:Y:S01]  /*10630*/  F2FP.SATFINITE.E4M3.F32.PACK_AB_MERGE_C R5, R38, R5, R54 ;  /* 0x000000052605723e */ /* 0x000fe20004807036 */
[--C-:B------:R-:W-:Y:S01]  /*10640*/  HADD2.F32 R6, -RZ, R46.reuse.H0_H0 ;  /* 0x2000002eff067230 */ /* 0x100fe20000004100 */
[----:B------:R-:W-:Y:S01]  /*10650*/  F2FP.SATFINITE.E4M3.F32.PACK_AB_MERGE_C R12, R27, R12, RZ ;  /* 0x0000000c1b0c723e */ /* 0x000fe200048070ff */
[----:B------:R-:W-:-:S02]  /*10660*/  HADD2.F32 R46, -RZ, R46.H1_H1 ;  /* 0x3000002eff2e7230 */ /* 0x000fc40000004100 */
[C---:B------:R-:W-:Y:S01]  /*10670*/  FMUL.FTZ R10, R4.reuse, R8 ;  /* 0x00000008040a7220 */ /* 0x040fe20000410000 */
[----:B------:R-:W-:Y:S02]  /*10680*/  HADD2.F32 R48, -RZ, R48.H1_H1 ;  /* 0x30000030ff307230 */ /* 0x000fe40000004100 */
[----:B------:R-:W-:Y:S01]  /*10690*/  FMUL.FTZ R11, R4, R6 ;  /* 0x00000006040b7220 */ /* 0x000fe20000410000 */
[----:B------:R-:W-:Y:S01]  /*106a0*/  HADD2.F32 R26, -RZ, R26.H1_H1 ;  /* 0x3000001aff1a7230 */ /* 0x000fe20000004100 */
[----:B------:R-:W-:Y:S01]  /*106b0*/  F2FP.SATFINITE.E4M3.F32.PACK_AB_MERGE_C R14, R14, R15, RZ ;  /* 0x0000000f0e0e723e */ /* 0x000fe200048070ff */
[--C-:B------:R-:W-:Y:S01]  /*106c0*/  HADD2.F32 R3, -RZ, R7.reuse.H0_H0 ;  /* 0x20000007ff037230 */ /* 0x100fe20000004100 */
[----:B------:R-:W-:Y:S01]  /*106d0*/  F2FP.SATFINITE.E4M3.F32.PACK_AB_MERGE_C R9, R50, R9, R30 ;  /* 0x000000093209723e */ /* 0x000fe2000480701e */
[----:B------:R-:W-:Y:S02]  /*106e0*/  HADD2.F32 R7, -RZ, R7.H1_H1 ;  /* 0x30000007ff077230 */ /* 0x000fe40000004100 */
[C---:B------:R-:W-:Y:S01]  /*106f0*/  FMUL.FTZ R4, R26.reuse, R48 ;  /* 0x000000301a047220 */ /* 0x040fe20000410000 */
[----:B------:R-:W-:Y:S01]  /*10700*/  FMUL.FTZ R13, R26, R46 ;  /* 0x0000002e1a0d7220 */ /* 0x000fe20000410000 */
        /* <DEDUP_REMOVED lines=16> */
.L_x_1359:
[----:B------:R-:W-:Y:S05]  /*10810*/  BSYNC B1 ;  /* 0x0000000000017941 */ /* 0x000fea0003800000 */
.L_x_1358:
[----:B------:R-:W-:Y:S05]  /*10820*/  @P0 BRA `(.L_x_1333) ;  /* 0x0000000c00d80947 */ /* 0x000fea0003800000 */
[----:B--2345:R-:W-:Y:S02]  /*10830*/  SHF.R.U32.HI R0, RZ, 0x8, R32 ;  /* 0x00000008ff007819 */ /* 0x03cfe40000011620 */
        /* <DEDUP_REMOVED lines=34> */
[----:B------:R-:W-:Y:S02]  /*10a60*/  LOP3.LUT R20, R41, 0xff, RZ, 0xc0, !PT ;  /* 0x000000ff29147812 */ /* 0x000fe400078ec0ff */
[----:B------:R-:W-:Y:S02]  /*10a70*/  LOP3.LUT R27, R43, 0xff, RZ, 0xc0, !PT ;  /* 0x000000ff2b1b7812 */ /* 0x000fe400078ec0ff */
[----:B------:R-:W-:Y:S02]  /*10a80*/  LOP3.LUT R26, R26, 0xff, RZ, 0xc0, !PT ;  /* 0x000000ff1a1a7812 */ /* 0x000fe400078ec0ff */
[----:B------:R-:W-:Y:S02]  /*10a90*/  PRMT R20, R3, 0x7604, R20 ;  /* 0x0000760403147816 */ /* 0x000fe40000000014 */
[----:B------:R-:W-:Y:S02]  /*10aa0*/  SHF.R.U32.HI R3, RZ, 0x10, R33 ;  /* 0x00000010ff037819 */ /* 0x000fe40000011621 */
[----:B------:R-:W-:-:S02]  /*10ab0*/  SHF.R.U32.HI R21, RZ, 0x8, R42 ;  /* 0x00000008ff157819 */ /* 0x000fc4000001162a */
[----:B------:R-:W-:Y:S01]  /*10ac0*/  PRMT R26, R26, 0x7604, R27 ;  /* 0x000076041a1a7816 */ /* 0x000fe2000000001b */
[----:B------:R-:W-:Y:S01]  /*10ad0*/  IMAD.U32 R3, R3, 0x10000, RZ ;  /* 0x0001000003037824 */ /* 0x000fe200078e00ff */
[----:B------:R-:W-:Y:S02]  /*10ae0*/  SHF.R.U32.HI R27, RZ, 0x10, R41 ;  /* 0x00000010ff1b7819 */ /* 0x000fe40000011629 */
[----:B------:R-:W-:Y:S02]  /*10af0*/  LOP3.LUT R24, R42, 0xff, RZ, 0xc0, !PT ;  /* 0x000000ff2a187812 */ /* 0x000fe400078ec0ff */
[----:B------:R-:W-:Y:S01]  /*10b00*/  LOP3.LUT R21, R21, 0xff, RZ, 0xc0, !PT ;  /* 0x000000ff15157812 */ /* 0x000fe200078ec0ff */
[----:B------:R-:W-:Y:S01]  /*10b10*/  IMAD.U32 R27, R27, 0x10000, RZ ;  /* 0x000100001b1b7824 */ /* 0x000fe200078e00ff */
[----:B------:R-:W-:Y:S02]  /*10b20*/  LOP3.LUT R13, R13, 0xff0000, R32, 0xf8, !PT ;  /* 0x00ff00000d0d7812 */ /* 0x000fe400078ef820 */
[----:B------:R-:W-:-:S02]  /*10b30*/  PRMT R31, R21, 0x7604, R24 ;  /* 0x00007604151f7816 */ /* 0x000fc40000000018 */
[----:B------:R-:W-:Y:S02]  /*10b40*/  SHF.R.U32.HI R21, RZ, 0x10, R35 ;  /* 0x00000010ff157819 */ /* 0x000fe40000011623 */
[----:B------:R-:W-:Y:S02]  /*10b50*/  LOP3.LUT R3, R12, 0xff0000, R3, 0xf8, !PT ;  /* 0x00ff00000c037812 */ /* 0x000fe400078ef803 */
[----:B------:R-:W-:Y:S01]  /*10b60*/  LOP3.LUT R25, R25, 0xff0000, R40, 0xf8, !PT ;  /* 0x00ff000019197812 */ /* 0x000fe200078ef828 */
[----:B------:R-:W-:Y:S01]  /*10b70*/  IMAD.U32 R21, R21, 0x10000, RZ ;  /* 0x0001000015157824 */ /* 0x000fe200078e00ff */
[----:B------:R-:W-:Y:S02]  /*10b80*/  LOP3.LUT R29, R20, 0xff0000, R27, 0xf8, !PT ;  /* 0x00ff0000141d7812 */ /* 0x000fe400078ef81b */
[----:B------:R-:W-:Y:S02]  /*10b90*/  LOP3.LUT R27, R13, 0xff000000, R32, 0xf8, !PT ;  /* 0xff0000000d1b7812 */ /* 0x000fe400078ef820 */
[----:B------:R-:W-:-:S02]  /*10ba0*/  LOP3.LUT R32, R3, 0xff000000, R33, 0xf8, !PT ;  /* 0xff00000003207812 */ /* 0x000fc400078ef821 */
[----:B------:R-:W-:Y:S02]  /*10bb0*/  LOP3.LUT R31, R31, 0xff0000, R42, 0xf8, !PT ;  /* 0x00ff00001f1f7812 */ /* 0x000fe400078ef82a */
[----:B------:R-:W-:Y:S02]  /*10bc0*/  LOP3.LUT R33, R25, 0xff000000, R40, 0xf8, !PT ;  /* 0xff00000019217812 */ /* 0x000fe400078ef828 */
[----:B------:R-:W-:Y:S02]  /*10bd0*/  LOP3.LUT R40, R29, 0xff000000, R41, 0xf8, !PT ;  /* 0xff0000001d287812 */ /* 0x000fe400078ef829 */
[----:B------:R-:W-:Y:S02]  /*10be0*/  SHF.R.U32.HI R37, RZ, 0x10, R43 ;  /* 0x00000010ff257819 */ /* 0x000fe4000001162b */
[----:B------:R-:W-:Y:S02]  /*10bf0*/  LOP3.LUT R15, R15, 0xff0000, R34, 0xf8, !PT ;  /* 0x00ff00000f0f7812 */ /* 0x000fe400078ef822 */
[----:B------:R-:W-:-:S02]  /*10c00*/  LOP3.LUT R36, R31, 0xff000000, R42, 0xf8, !PT ;  /* 0xff0000001f247812 */ /* 0x000fc400078ef82a */
[----:B------:R-:W-:Y:S02]  /*10c10*/  F2FP.F16.E4M3.UNPACK_B R28, R32 ;  /* 0x00000020ff1c723e */ /* 0x000fe400020006ff */
[----:B-1----:R-:W-:Y:S02]  /*10c20*/  F2FP.F16.E4M3.UNPACK_B R20, R9 ;  /* 0x00000009ff14723e */ /* 0x002fe400020006ff */
[----:B------:R-:W-:Y:S01]  /*10c30*/  LOP3.LUT R21, R14, 0xff0000, R21, 0xf8, !PT ;  /* 0x00ff00000e157812 */ /* 0x000fe200078ef815 */
[----:B------:R-:W-:Y:S01]  /*10c40*/  HADD2.F32 R29, -RZ, R28.H0_H0 ;  /* 0x2000001cff1d7230 */ /* 0x000fe20000004100 */
[----:B------:R-:W-:Y:S01]  /*10c50*/  F2FP.F16.E4M3.UNPACK_B R31, R40 ;  /* 0x00000028ff1f723e */ /* 0x000fe200020006ff */
[--C-:B------:R-:W-:Y:S01]  /*10c60*/  HADD2.F32 R24, -RZ, R20.reuse.H0_H0 ;  /* 0x20000014ff187230 */ /* 0x100fe20000004100 */
[----:B------:R-:W-:Y:S01]  /*10c70*/  SHF.L.U32 R37, R37, 0x10, RZ ;  /* 0x0000001025257819 */ /* 0x000fe200000006ff */
[----:B------:R-:W-:Y:S01]  /*10c80*/  HADD2.F32 R20, -RZ, R20.H1_H1 ;  /* 0x30000014ff147230 */ /* 0x000fe20000004100 */
[----:B------:R-:W-:-:S02]  /*10c90*/  LOP3.LUT R30, R15, 0xff000000, R34, 0xf8, !PT ;  /* 0xff0000000f1e7812 */ /* 0x000fc400078ef822 */
[----:B--2---:R-:W-:Y:S01]  /*10ca0*/  F2FP.F16.E4M3.UNPACK_B R12, R5 ;  /* 0x00000005ff0c723e */ /* 0x004fe200020006ff */
[----:B------:R-:W-:Y:S01]  /*10cb0*/  FMUL.FTZ R44, R24, R29 ;  /* 0x0000001d182c7220 */ /* 0x000fe20000410000 */
[----:B------:R-:W-:Y:S01]  /*10cc0*/  LOP3.LUT R34, R21, 0xff000000, R35, 0xf8, !PT ;  /* 0xff00000015227812 */ /* 0x000fe200078ef823 */
[----:B------:R-:W-:Y:S01]  /*10cd0*/  HADD2.F32 R35, -RZ, R31.H0_H0 ;  /* 0x2000001fff237230 */ /* 0x000fe20000004100 */
[----:B------:R-:W-:Y:S02]  /*10ce0*/  LOP3.LUT R37, R26, 0xff0000, R37, 0xf8, !PT ;  /* 0x00ff00001a257812 */ /* 0x000fe400078ef825 */
[-C--:B------:R-:W-:Y:S02]  /*10cf0*/  F2FP.F16.E4M3.UNPACK_B R14, R7.reuse ;  /* 0x00000007ff0e723e */ /* 0x080fe400020006ff */
[----:B------:R-:W-:Y:S02]  /*10d00*/  F2FP.F16.E4M3.UNPACK_B R15, R7.H1 ;  /* 0x00000007ff0f723e */ /* 0x000fe400030006ff */
[----:B------:R-:W-:-:S02]  /*10d10*/  F2FP.F16.E4M3.UNPACK_B R7, R6 ;  /* 0x00000006ff07723e */ /* 0x000fc400020006ff */
[----:B------:R-:W-:Y:S01]  /*10d20*/  F2FP.F16.E4M3.UNPACK_B R13, R6.H1 ;  /* 0x00000006ff0d723e */ /* 0x000fe200030006ff */
[--C-:B------:R-:W-:Y:S01]  /*10d30*/  HADD2.F32 R6, -RZ, R12.reuse.H0_H0 ;  /* 0x2000000cff067230 */ /* 0x100fe20000004100 */
[----:B------:R-:W-:Y:S01]  /*10d40*/  LOP3.LUT R42, R37, 0xff000000, R43, 0xf8, !PT ;  /* 0xff000000252a7812 */ /* 0x000fe200078ef82b */
[----:B------:R-:W-:Y:S01]  /*10d50*/  FMUL.FTZ R37, R24, R35 ;  /* 0x0000002318257220 */ /* 0x000fe20000410000 */
[----:B------:R-:W-:Y:S01]  /*10d60*/  F2FP.F16.E4M3.UNPACK_B R21, R9.H1 ;  /* 0x00000009ff15723e */ /* 0x000fe200030006ff */
[----:B------:R-:W-:Y:S02]  /*10d70*/  HADD2.F32 R12, -RZ, R12.H1_H1 ;  /* 0x3000000cff0c7230 */ /* 0x000fe40000004100 */
[C---:B------:R-:W-:Y:S01]  /*10d80*/  FFMA.FTZ R44, R6.reuse, R35, R44 ;  /* 0x00000023062c7223 */ /* 0x040fe2000001002c */
[----:B------:R-:W-:Y:S01]  /*10d90*/  FFMA.FTZ R38, R6, R29, -R37 ;  /* 0x0000001d06267223 */ /* 0x000fe20000010825 */
[----:B------:R-:W-:Y:S01]  /*10da0*/  F2FP.F16.E4M3.UNPACK_B R40, R40.H1 ;  /* 0x00000028ff28723e */ /* 0x000fe200030006ff */
[----:B------:R-:W-:Y:S01]  /*10db0*/  HADD2.F32 R35, -RZ, R31.H1_H1 ;  /* 0x3000001fff237230 */ /* 0x000fe20000004100 */
[----:B------:R-:W-:Y:S01]  /*10dc0*/  F2FP.F16.E4M3.UNPACK_B R32, R32.H1 ;  /* 0x00000020ff20723e */ /* 0x000fe200030006ff */
[----:B------:R-:W-:Y:S01]  /*10dd0*/  HADD2.F32 R29, -RZ, R28.H1_H1 ;  /* 0x3000001cff1d7230 */ /* 0x000fe20000004100 */
[-C--:B------:R-:W-:Y:S01]  /*10de0*/  F2FP.F16.E4M3.UNPACK_B R25, R11.reuse ;  /* 0x0000000bff19723e */ /* 0x080fe200020006ff */
[----:B------:R-:W-:Y:S01]  /*10df0*/  HADD2.F32 R37, -RZ, R40.H0_H0 ;  /* 0x20000028ff257230 */ /* 0x000fe20000004100 */
[----:B------:R-:W-:Y:S01]  /*10e00*/  F2FP.F16.E4M3.UNPACK_B R26, R11.H1 ;  /* 0x0000000bff1a723e */ /* 0x000fe200030006ff */
[C---:B------:R-:W-:Y:S01]  /*10e10*/  FMUL.FTZ R39, R20.reuse, R35 ;  /* 0x0000002314277220 */ /* 0x040fe20000410000 */
[-C--:B------:R-:W-:Y:S01]  /*10e20*/  F2FP.F16.E4M3.UNPACK_B R11, R10.reuse ;  /* 0x0000000aff0b723e */ /* 0x080fe200020006ff */
[----:B------:R-:W-:Y:S01]  /*10e30*/  HADD2.F32 R31, -RZ, R32.H0_H0 ;  /* 0x20000020ff1f7230 */ /* 0x000fe20000004100 */
[----:B------:R-:W-:Y:S01]  /*10e40*/  F2FP.F16.E4M3.UNPACK_B R24, R10.H1 ;  /* 0x0000000aff18723e */ /* 0x000fe200030006ff */
[----:B------:R-:W-:Y:S01]  /*10e50*/  HADD2.F32 R10, -RZ, R21.H0_H0 ;  /* 0x20000015ff0a7230 */ /* 0x000fe20000004100 */
[----:B------:R-:W-:Y:S01]  /*10e60*/  F2FP.F16.E4M3.UNPACK_B R5, R5.H1 ;  /* 0x00000005ff05723e */ /* 0x000fe200030006ff */
[-C--:B------:R-:W-:Y:S01]  /*10e70*/  FMUL.FTZ R20, R20, R29.reuse ;  /* 0x0000001d14147220 */ /* 0x080fe20000410000 */
[----:B------:R-:W-:Y:S01]  /*10e80*/  FFMA.FTZ R39, R12, R29, -R39 ;  /* 0x0000001d0c277223 */ /* 0x000fe20000010827 */
[----:B------:R-:W-:-:S02]  /*10e90*/  HADD2.F32 R40, -RZ, R40.H1_H1 ;  /* 0x30000028ff287230 */ /* 0x000fc40000004100 */
[----:B------:R-:W-:Y:S01]  /*10ea0*/  FMUL.FTZ R41, R10, R37 ;  /* 0x000000250a297220 */ /* 0x000fe20000410000 */
[----:B------:R-:W-:Y:S02]  /*10eb0*/  HADD2.F32 R6, -RZ, R5.H0_H0 ;  /* 0x20000005ff067230 */ /* 0x000fe40000004100 */
[----:B------:R-:W-:Y:S01]  /*10ec0*/  FFMA.FTZ R35, R12, R35, R20 ;  /* 0x000000230c237223 */ /* 0x000fe20000010014 */
[-C--:B------:R-:W-:Y:S01]  /*10ed0*/  FMUL.FTZ R10, R10, R31.reuse ;  /* 0x0000001f0a0a7220 */ /* 0x080fe20000410000 */
[----:B------:R-:W-:Y:S01]  /*10ee0*/  F2FP.F16.E4M3.UNPACK_B R20, R42 ;  /* 0x0000002aff14723e */ /* 0x000fe200020006ff */
[----:B------:R-:W-:Y:S01]  /*10ef0*/  HADD2.F32 R21, -RZ, R21.H1_H1 ;  /* 0x30000015ff157230 */ /* 0x000fe20000004100 */
[----:B------:R-:W-:Y:S01]  /*10f00*/  F2FP.F16.E4M3.UNPACK_B R12, R34 ;  /* 0x00000022ff0c723e */ /* 0x000fe200020006ff */
[C---:B------:R-:W-:Y:S01]  /*10f10*/  FFMA.FTZ R41, R6.reuse, R31, -R41 ;  /* 0x0000001f06297223 */ /* 0x040fe20000010829 */
[----:B------:R-:W-:Y:S01]  /*10f20*/  FFMA.FTZ R37, R6, R37, R10 ;  /* 0x0000002506257223 */ /* 0x000fe2000001000a */
[----:B------:R-:W-:-:S02]  /*10f30*/  HADD2.F32 R31, -RZ, R20.H0_H0 ;  /* 0x20000014ff1f7230 */ /* 0x000fc40000004100 */
[C---:B------:R-:W-:Y:S01]  /*10f40*/  FMUL.FTZ R28, R21.reuse, R40 ;  /* 0x00000028151c7220 */ /* 0x040fe20000410000 */
[----:B------:R-:W-:Y:S01]  /*10f50*/  HADD2.F32 R10, -RZ, R25.H0_H0 ;  /* 0x20000019ff0a7230 */ /* 0x000fe20000004100 */
[----:B------:R-:W-:Y:S01]  /*10f60*/  F2FP.F16.E4M3.UNPACK_B R42, R42.H1 ;  /* 0x0000002aff2a723e */ /* 0x000fe200030006ff */
[----:B------:R-:W-:Y:S01]  /*10f70*/  HADD2.F32 R32, -RZ, R32.H1_H1 ;  /* 0x30000020ff207230 */ /* 0x000fe20000004100 */
[----:B------:R-:W-:Y:S01]  /*10f80*/  F2FP.F16.E4M3.UNPACK_B R34, R34.H1 ;  /* 0x00000022ff22723e */ /* 0x000fe200030006ff */
[----:B------:R-:W-:Y:S02]  /*10f90*/  HADD2.F32 R29, -RZ, R12.H0_H0 ;  /* 0x2000000cff1d7230 */ /* 0x000fe40000004100 */
[----:B------:R-:W-:Y:S01]  /*10fa0*/  FMUL.FTZ R43, R10, R31 ;  /* 0x0000001f0a2b7220 */ /* 0x000fe20000410000 */
[----:B------:R-:W-:Y:S02]  /*10fb0*/  HADD2.F32 R5, -RZ, R5.H1_H1 ;  /* 0x30000005ff057230 */ /* 0x000fe40000004100 */
[----:B------:R-:W-:Y:S01]  /*10fc0*/  FMUL.FTZ R21, R21, R32 ;  /* 0x0000002015157220 */ /* 0x000fe20000410000 */
[----:B------:R-:W-:-:S02]  /*10fd0*/  HADD2.F32 R6, -RZ, R14.H0_H0 ;  /* 0x2000000eff067230 */ /* 0x000fc40000004100 */
[-C--:B------:R-:W-:Y:S01]  /*10fe0*/  FMUL.FTZ R10, R10, R29.reuse ;  /* 0x0000001d0a0a7220 */ /* 0x080fe20000410000 */
[----:B------:R-:W-:Y:S02]  /*10ff0*/  HADD2.F32 R20, -RZ, R20.H1_H1 ;  /* 0x30000014ff147230 */ /* 0x000fe40000004100 */
[C---:B------:R-:W-:Y:S01]  /*11000*/  FFMA.FTZ R40, R5.reuse, R40, R21 ;  /* 0x0000002805287223 */ /* 0x040fe20000010015 */
[----:B------:R-:W-:Y:S02]  /*11010*/  HADD2.F32 R21, -RZ, R42.H0_H0 ;  /* 0x2000002aff157230 */ /* 0x000fe40000004100 */
[C---:B------:R-:W-:Y:S01]  /*11020*/  FFMA.FTZ R43, R6.reuse, R29, -R43 ;  /* 0x0000001d062b7223 */ /* 0x040fe2000001082b */
[----:B------:R-:W-:Y:S01]  /*11030*/  FFMA.FTZ R45, R6, R31, R10 ;  /* 0x0000001f062d7223 */ /* 0x000fe2000001000a */
[----:B------:R-:W-:Y:S02]  /*11040*/  HADD2.F32 R6, -RZ, R26.H0_H0 ;  /* 0x2000001aff067230 */ /* 0x000fe40000004100 */
[----:B------:R-:W-:Y:S01]  /*11050*/  FFMA.FTZ R32, R5, R32, -R28 ;  /* 0x0000002005207223 */ /* 0x000fe2000001081c */
[----:B------:R-:W-:Y:S01]  /*11060*/  HADD2.F32 R25, -RZ, R25.H1_H1 ;  /* 0x30000019ff197230 */ /* 0x000fe20000004100 */
[----:B------:R-:W-:Y:S01]  /*11070*/  F2FP.F16.E4M3.UNPACK_B R9, R8 ;  /* 0x00000008ff09723e */ /* 0x000fe200020006ff */
[----:B------:R-:W-:-:S02]  /*11080*/  HADD2.F32 R12, -RZ, R12.H1_H1 ;  /* 0x3000000cff0c7230 */ /* 0x000fc40000004100 */
[C---:B------:R-:W-:Y:S01]  /*11090*/  FMUL.FTZ R28, R6.reuse, R21 ;  /* 0x00000015061c7220 */ /* 0x040fe20000410000 */
[----:B------:R-:W-:Y:S02]  /*110a0*/  HADD2.F32 R10, -RZ, R34.H0_H0 ;  /* 0x20000022ff0a7230 */ /* 0x000fe40000004100 */
[C---:B------:R-:W-:Y:S01]  /*110b0*/  FMUL.FTZ R29, R25.reuse, R20 ;  /* 0x00000014191d7220 */ /* 0x040fe20000410000 */
[----:B------:R-:W-:Y:S02]  /*110c0*/  HADD2.F32 R5, -RZ, R15.H0_H0 ;  /* 0x2000000fff057230 */ /* 0x000fe40000004100 */
[----:B------:R-:W-:Y:S01]  /*110d0*/  FMUL.FTZ R25, R25, R12 ;  /* 0x0000000c19197220 */ /* 0x000fe20000410000 */
[----:B------:R-:W-:Y:S02]  /*110e0*/  HADD2.F32 R14, -RZ, R14.H1_H1 ;  /* 0x3000000eff0e7230 */ /* 0x000fe40000004100 */
[----:B------:R-:W-:Y:S01]  /*110f0*/  FMUL.FTZ R6, R6, R10 ;  /* 0x0000000a06067220 */ /* 0x000fe20000410000 */
[----:B------:R-:W-:Y:S01]  /*11100*/  F2FP.F16.E4M3.UNPACK_B R8, R8.H1 ;  /* 0x00000008ff08723e */ /* 0x000fe200030006ff */
[C---:B------:R-:W-:Y:S01]  /*11110*/  FFMA.FTZ R47, R5.reuse, R10, -R28 ;  /* 0x0000000a052f7223 */ /* 0x040fe2000001081c */
[----:B------:R-:W-:Y:S01]  /*11120*/  F2FP.F16.E4M3.UNPACK_B R10, R27.H1 ;  /* 0x0000001bff0a723e */ /* 0x000fe200030006ff */
[C---:B------:R-:W-:Y:S01]  /*11130*/  FFMA.FTZ R46, R14.reuse, R12, -R29 ;  /* 0x0000000c0e2e7223 */ /* 0x040fe2000001081d */
[----:B------:R-:W-:Y:S01]  /*11140*/  F2FP.F16.E4M3.UNPACK_B R3, R4 ;  /* 0x00000004ff03723e */ /* 0x000fe200020006ff */
[----:B------:R-:W-:Y:S01]  /*11150*/  FFMA.FTZ R48, R14, R20, R25 ;  /* 0x000000140e307223 */ /* 0x000fe20000010019 */
[----:B------:R-:W-:Y:S01]  /*11160*/  F2FP.F16.E4M3.UNPACK_B R4, R4.H1 ;  /* 0x00000004ff04723e */ /* 0x000fe200030006ff */
[----:B------:R-:W-:Y:S01]  /*11170*/  FFMA.FTZ R49, R5, R21, R6 ;  /* 0x0000001505317223 */ /* 0x000fe20000010006 */
[----:B------:R-:W-:Y:S01]  /*11180*/  HADD2.F32 R34, -RZ, R34.H1_H1 ;  /* 0x30000022ff227230 */ /* 0x000fe20000004100 */
[-C--:B------:R-:W-:Y:S01]  /*11190*/  F2FP.F16.E4M3.UNPACK_B R14, R33.reuse.H1 ;  /* 0x00000021ff0e723e */ /* 0x080fe200030006ff */
[----:B------:R-:W-:Y:S01]  /*111a0*/  HADD2.F32 R26, -RZ, R26.H1_H1 ;  /* 0x3000001aff1a7230 */ /* 0x000fe20000004100 */
[----:B------:R-:W-:Y:S01]  /*111b0*/  F2FP.F16.E4M3.UNPACK_B R33, R33 ;  /* 0x00000021ff21723e */ /* 0x000fe200020006ff */
[----:B------:R-:W-:Y:S01]  /*111c0*/  HADD2.F32 R42, -RZ, R42.H1_H1 ;  /* 0x3000002aff2a7230 */ /* 0x000fe20000004100 */
[----:B------:R-:W-:Y:S01]  /*111d0*/  F2FP.F16.E4M3.UNPACK_B R27, R27 ;  /* 0x0000001bff1b723e */ /* 0x000fe200020006ff */
[----:B------:R-:W-:-:S02]  /*111e0*/  HADD2.F32 R6, -RZ, R8.H0_H0 ;  /* 0x20000008ff067230 */ /* 0x000fc40000004100 */
[C---:B------:R-:W-:Y:S01]  /*111f0*/  FMUL.FTZ R25, R26.reuse, R34 ;  /* 0x000000221a197220 */ /* 0x040fe20000410000 */
[----:B------:R-:W-:Y:S02]  /*11200*/  HADD2.F32 R12, -RZ, R10.H0_H0 ;  /* 0x2000000aff0c7230 */ /* 0x000fe40000004100 */
[----:B------:R-:W-:Y:S01]  /*11210*/  FMUL.FTZ R28, R26, R42 ;  /* 0x0000002a1a1c7220 */ /* 0x000fe20000410000 */
[----:B------:R-:W-:Y:S02]  /*11220*/  HADD2.F32 R15, -RZ, R15.H1_H1 ;  /* 0x3000000fff0f7230 */ /* 0x000fe40000004100 */
[----:B------:R-:W-:Y:S02]  /*11230*/  HADD2.F32 R20, -RZ, R14.H0_H0 ;  /* 0x2000000eff147230 */ /* 0x000fe40000004100 */
[----:B------:R-:W-:Y:S01]  /*11240*/  FMUL.FTZ R21, R6, R12 ;  /* 0x0000000c06157220 */ /* 0x000fe20000410000 */
[----:B------:R-:W-:Y:S02]  /*11250*/  HADD2.F32 R5, -RZ, R4.H0_H0 ;  /* 0x20000004ff057230 */ /* 0x000fe40000004100 */
[C---:B------:R-:W-:Y:S01]  /*11260*/  FFMA.FTZ R42, R15.reuse, R42, R25 ;  /* 0x0000002a0f2a7223 */ /* 0x040fe20000010019 */
[----:B------:R-:W-:Y:S01]  /*11270*/  FFMA.FTZ R50, R15, R34, -R28 ;  /* 0x000000220f327223 */ /* 0x000fe2000001081c */
[----:B------:R-:W-:-:S02]  /*11280*/  HADD2.F32 R8, -RZ, R8.H1_H1 ;  /* 0x30000008ff087230 */ /* 0x000fc40000004100 */
[-C--:B------:R-:W-:Y:S01]  /*11290*/  FMUL.FTZ R26, R6, R20.reuse ;  /* 0x00000014061a7220 */ /* 0x080fe20000410000 */
[C---:B------:R-:W-:Y:S01]  /*112a0*/  FFMA.FTZ R25, R5.reuse, R20, R21 ;  /* 0x0000001405197223 */ /* 0x040fe20000010015 */
[----:B------:R-:W-:Y:S02]  /*112b0*/  HADD2.F32 R21, -RZ, R14.H1_H1 ;  /* 0x3000000eff157230 */ /* 0x000fe40000004100 */
[----:B------:R-:W-:Y:S02]  /*112c0*/  HADD2.F32 R15, -RZ, R10.H1_H1 ;  /* 0x3000000aff0f7230 */ /* 0x000fe40000004100 */
[----:B------:R-:W-:Y:S01]  /*112d0*/  FFMA.FTZ R26, R5, R12, -R26 ;  /* 0x0000000c051a7223 */ /* 0x000fe2000001081a */
[----:B------:R-:W-:Y:S02]  /*112e0*/  HADD2.F32 R4, -RZ, R4.H1_H1 ;  /* 0x30000004ff047230 */ /* 0x000fe40000004100 */
[----:B------:R-:W-:Y:S01]  /*112f0*/  FMUL.FTZ R29, R8, R21 ;  /* 0x00000015081d7220 */ /* 0x000fe20000410000 */
[----:B------:R-:W-:-:S02]  /*11300*/  HADD2.F32 R5, -RZ, R9.H0_H0 ;  /* 0x20000009ff057230 */ /* 0x000fc40000004100 */
[-C--:B------:R-:W-:Y:S01]  /*11310*/  FMUL.FTZ R6, R8, R15.reuse ;  /* 0x0000000f08067220 */ /* 0x080fe20000410000 */
[--C-:B------:R-:W-:Y:S02]  /*11320*/  HADD2.F32 R8, -RZ, R33.reuse.H0_H0 ;  /* 0x20000021ff087230 */ /* 0x100fe40000004100 */
[C---:B------:R-:W-:Y:S01]  /*11330*/  FFMA.FTZ R29, R4.reuse, R15, -R29 ;  /* 0x0000000f041d7223 */ /* 0x040fe2000001081d */
[----:B------:R-:W-:Y:S02]  /*11340*/  HADD2.F32 R10, -RZ, R33.H1_H1 ;  /* 0x30000021ff0a7230 */ /* 0x000fe40000004100 */
[----:B------:R-:W-:Y:S01]  /*11350*/  FFMA.FTZ R28, R4, R21, R6 ;  /* 0x00000015041c7223 */ /* 0x000fe20000010006 */
[----:B------:R-:W-:Y:S02]  /*11360*/  HADD2.F32 R6, -RZ, R27.H0_H0 ;  /* 0x2000001bff067230 */ /* 0x000fe40000004100 */
[----:B------:R-:W-:Y:S01]  /*11370*/  FMUL.FTZ R15, R5, R8 ;  /* 0x00000008050f7220 */ /* 0x000fe20000410000 */
[----:B------:R-:W-:Y:S01]  /*11380*/  HADD2.F32 R4, -RZ, R3.H0_H0 ;  /* 0x20000003ff047230 */ /* 0x000fe20000004100 */
[----:B------:R-:W-:Y:S01]  /*11390*/  F2FP.F16.E4M3.UNPACK_B R12, R36.H1 ;  /* 0x00000024ff0c723e */ /* 0x000fe200030006ff */
[----:B------:R-:W-:-:S02]  /*113a0*/  HADD2.F32 R9, -RZ, R9.H1_H1 ;  /* 0x30000009ff097230 */ /* 0x000fc40000004100 */
[-C--:B------:R-:W-:Y:S01]  /*113b0*/  FMUL.FTZ R5, R5, R6.reuse ;  /* 0x0000000605057220 */ /* 0x080fe20000410000 */
[----:B------:R-:W-:Y:S02]  /*113c0*/  HADD2.F32 R3, -RZ, R3.H1_H1 ;  /* 0x30000003ff037230 */ /* 0x000fe40000004100 */
[C---:B------:R-:W-:Y:S01]  /*113d0*/  FFMA.FTZ R15, R4.reuse, R6, -R15 ;  /* 0x00000006040f7223 */ /* 0x040fe2000001080f */
[----:B------:R-:W-:Y:S02]  /*113e0*/  HADD2.F32 R6, -RZ, R27.H1_H1 ;  /* 0x3000001bff067230 */ /* 0x000fe40000004100 */
[C---:B------:R-:W-:Y:S01]  /*113f0*/  FMUL.FTZ R20, R9.reuse, R10 ;  /* 0x0000000a09147220 */ /* 0x040fe20000410000 */
[----:B------:R-:W-:Y:S01]  /*11400*/  FFMA.FTZ R14, R4, R8, R5 ;  /* 0x00000008040e7223 */ /* 0x000fe20000010005 */
[----:B------:R-:W-:Y:S01]  /*11410*/  F2FP.F16.E4M3.UNPACK_B R5, R30.H1 ;  /* 0x0000001eff05723e */ /* 0x000fe200030006ff */
[----:B------:R-:W-:Y:S02]  /*11420*/  HADD2.F32 R8, -RZ, R12.H0_H0 ;  /* 0x2000000cff087230 */ /* 0x000fe40000004100 */
[----:B------:R-:W-:Y:S01]  /*11430*/  FMUL.FTZ R9, R9, R6 ;  /* 0x0000000609097220 */ /* 0x000fe20000410000 */
[----:B------:R-:W-:-:S02]  /*11440*/  HADD2.F32 R4, -RZ, R24.H0_H0 ;  /* 0x20000018ff047230 */ /* 0x000fc40000004100 */
[C---:B------:R-:W-:Y:S01]  /*11450*/  FFMA.FTZ R20, R3.reuse, R6, -R20 ;  /* 0x0000000603147223 */ /* 0x040fe20000010814 */
[----:B------:R-:W-:Y:S02]  /*11460*/  HADD2.F32 R6, -RZ, R5.H0_H0 ;  /* 0x20000005ff067230 */ /* 0x000fe40000004100 */
[----:B------:R-:W-:Y:S01]  /*11470*/  FFMA.FTZ R21, R3, R10, R9 ;  /* 0x0000000a03157223 */ /* 0x000fe20000010009 */
[----:B------:R-:W-:Y:S02]  /*11480*/  HADD2.F32 R3, -RZ, R13.H0_H0 ;  /* 0x2000000dff037230 */ /* 0x000fe40000004100 */
[C---:B------:R-:W-:Y:S01]  /*11490*/  FMUL.FTZ R10, R4.reuse, R8 ;  /* 0x00000008040a7220 */ /* 0x040fe20000410000 */
[----:B------:R-:W-:Y:S02]  /*114a0*/  HADD2.F32 R12, -RZ, R12.H1_H1 ;  /* 0x3000000cff0c7230 */ /* 0x000fe40000004100 */
[----:B------:R-:W-:Y:S01]  /*114b0*/  FMUL.FTZ R4, R4, R6 ;  /* 0x0000000604047220 */ /* 0x000fe20000410000 */
[----:B------:R-:W-:-:S02]  /*114c0*/  HADD2.F32 R24, -RZ, R24.H1_H1 ;  /* 0x30000018ff187230 */ /* 0x000fc40000004100 */
[C---:B------:R-:W-:Y:S01]  /*114d0*/  FFMA.FTZ R27, R3.reuse, R6, -R10 ;  /* 0x00000006031b7223 */ /* 0x040fe2000001080a */
[----:B------:R-:W-:Y:S01]  /*114e0*/  HADD2.F32 R5, -RZ, R5.H1_H1 ;  /* 0x30000005ff057230 */ /* 0x000fe20000004100 */
[----:B------:R-:W-:Y:S01]  /*114f0*/  F2FP.F16.E4M3.UNPACK_B R30, R30 ;  /* 0x0000001eff1e723e */ /* 0x000fe200020006ff */
[----:B------:R-:W-:Y:S02]  /*11500*/  HADD2.F32 R13, -RZ, R13.H1_H1 ;  /* 0x3000000dff0d7230 */ /* 0x000fe40000004100 */
[C---:B------:R-:W-:Y:S01]  /*11510*/  FMUL.FTZ R6, R24.reuse, R12 ;  /* 0x0000000c18067220 */ /* 0x040fe20000410000 */
[----:B------:R-:W-:Y:S01]  /*11520*/  F2FP.F16.E4M3.UNPACK_B R36, R36 ;  /* 0x00000024ff24723e */ /* 0x000fe200020006ff */
[-C--:B------:R-:W-:Y:S01]  /*11530*/  FMUL.FTZ R9, R24, R5.reuse ;  /* 0x0000000518097220 */ /* 0x080fe20000410000 */
[----:B------:R-:W-:Y:S01]  /*11540*/  FFMA.FTZ R24, R3, R8, R4 ;  /* 0x0000000803187223 */ /* 0x000fe20000010004 */
[----:B------:R-:W-:Y:S01]  /*11550*/  FFMA.FTZ R34, R13, R5, -R6 ;  /* 0x000000050d227223 */ /* 0x000fe20000010806 */
[----:B------:R-:W-:-:S02]  /*11560*/  HADD2.F32 R5, -RZ, R30.H0_H0 ;  /* 0x2000001eff057230 */ /* 0x000fc40000004100 */
[----:B------:R-:W-:Y:S01]  /*11570*/  FFMA.FTZ R31, R13, R12, R9 ;  /* 0x0000000c0d1f7223 */ /* 0x000fe20000010009 */
[--C-:B------:R-:W-:Y:S02]  /*11580*/  HADD2.F32 R6, -RZ, R36.reuse.H0_H0 ;  /* 0x20000024ff067230 */ /* 0x100fe40000004100 */
[--C-:B------:R-:W-:Y:S02]  /*11590*/  HADD2.F32 R4, -RZ, R11.reuse.H0_H0 ;  /* 0x2000000bff047230 */ /* 0x100fe40000004100 */
[----:B------:R-:W-:Y:S01]  /*115a0*/  HADD2.F32 R36, -RZ, R36.H1_H1 ;  /* 0x30000024ff247230 */ /* 0x000fe20000004100 */
[----:B------:R-:W-:Y:S01]  /*115b0*/  F2FP.SATFINITE.E4M3.F32.PACK_AB_MERGE_C R24, R31, R24, RZ ;  /* 0x000000181f18723e */ /* 0x000fe200048070ff */
[----:B------:R-:W-:Y:S02]  /*115c0*/  HADD2.F32 R11, -RZ, R11.H1_H1 ;  /* 0x3000000bff0b7230 */ /* 0x000fe40000004100 */
[----:B------:R-:W-:Y:S01]  /*115d0*/  FMUL.FTZ R8, R4, R6 ;  /* 0x0000000604087220 */ /* 0x000fe20000410000 */
[----:B------:R-:W-:-:S02]  /*115e0*/  HADD2.F32 R30, -RZ, R30.H1_H1 ;  /* 0x3000001eff1e7230 */ /* 0x000fc40000004100 */
[-C--:B------:R-:W-:Y:S01]  /*115f0*/  FMUL.FTZ R9, R4, R5.reuse ;  /* 0x0000000504097220 */ /* 0x080fe20000410000 */
[--C-:B------:R-:W-:Y:S02]  /*11600*/  HADD2.F32 R3, -RZ, R7.reuse.H0_H0 ;  /* 0x20000007ff037230 */ /* 0x100fe40000004100 */
[C---:B------:R-:W-:Y:S01]  /*11610*/  FMUL.FTZ R4, R11.reuse, R36 ;  /* 0x000000240b047220 */ /* 0x040fe20000410000 */
[----:B------:R-:W-:Y:S02]  /*11620*/  HADD2.F32 R7, -RZ, R7.H1_H1 ;  /* 0x30000007ff077230 */ /* 0x000fe40000004100 */
        /* <DEDUP_REMOVED lines=9> */
[----:B------:R-:W-:Y:S02]  /*116c0*/  F2FP.SATFINITE.E4M3.F32.PACK_AB_MERGE_C R9, R40, R37, RZ ;  /* 0x000000252809723e */ /* 0x000fe400048070ff */
[----:B------:R-:W-:Y:S02]  /*116d0*/  F2FP.SATFINITE.E4M3.F32.PACK_AB_MERGE_C R11, R42, R49, RZ ;  /* 0x000000312a0b723e */ /* 0x000fe400048070ff */
[----:B------:R-:W-:-:S02]  /*116e0*/  F2FP.SATFINITE.E4M3.F32.PACK_AB_MERGE_C R8, R28, R25, RZ ;  /* 0x000000191c08723e */ /* 0x000fc400048070ff */
[----:B------:R-:W-:Y:S02]  /*116f0*/  F2FP.SATFINITE.E4M3.F32.PACK_AB_MERGE_C R5, R39, R38, R5 ;  /* 0x000000262705723e */ /* 0x000fe40004807005 */
        /* <DEDUP_REMOVED lines=9> */
.L_x_1333:
[----:B------:R-:W-:Y:S05]  /*11790*/  BSYNC B0 ;  /* 0x0000000000007941 */ /* 0x000fea0003800000 */
.L_x_1293:
[----:B------:R-:W-:Y:S01]  /*117a0*/  @!PT LDS RZ, [RZ] ;  /* 0x00000000fffff984 */ /* 0x000fe20000000800 */
[----:B------:R-:W-:Y:S01]  /*117b0*/  @!PT LDS RZ, [RZ] ;  /* 0x00000000fffff984 */ /* 0x000fe20000000800 */
[----:B------:R-:W-:Y:S01]  /*117c0*/  @!PT LDS RZ, [RZ] ;  /* 0x00000000fffff984 */ /* 0x000fe20000000800 */
[----:B------:R-:W-:Y:S01]  /*117d0*/  @!PT LDS RZ, [RZ] ;  /* 0x00000000fffff984 */ /* 0x000fe20000000800 */
[----:B------:R2:W-:Y:S06]  /*117e0*/  MEMBAR.ALL.CTA ;  /* 0x0000000000007992 */ /* 0x0005ec0000008000 */
[----:B--2---:R-:W2:Y:S01]  /*117f0*/  FENCE.VIEW.ASYNC.S ;  /* 0x00000000000073c6 */ /* 0x004ea20000000000 */
[----:B------:R-:W-:Y:S05]  /*11800*/  WARPSYNC.ALL ;  /* 0x0000000000007948 */ /* 0x000fea0003800000 */
[----:B--2---:R-:W-:Y:S06]  /*11810*/  BAR.SYNC.DEFER_BLOCKING 0xd, 0x100 ;  /* 0x0344000000007b1d */ /* 0x004fec0000010000 */
.L_x_1291:
[----:B-1-34-:R-:W-:-:S05]  /*11820*/  IMAD.U32 R0, RZ, RZ, UR45 ;  /* 0x0000002dff007e24 */ /* 0x01afca000f8e00ff */
[----:B------:R-:W-:-:S13]  /*11830*/  ISETP.NE.AND P0, PT, R0, 0x3, PT ;  /* 0x000000030000780c */ /* 0x000fda0003f05270 */
[----:B------:R-:W-:Y:S05]  /*11840*/  @!P0 BRA `(.L_x_1360) ;  /* 0x0000000000048947 */ /* 0x000fea0003800000 */
[----:B------:R-:W-:Y:S01]  /*11850*/  BPT.TRAP 0x1 ;  /* 0x000000040000795c */ /* 0x000fe20000300000 */
.L_x_1360:
[----:B------:R-:W-:Y:S01]  /*11860*/  IMAD R11, R200, 0x8, R16 ;  /* 0x00000008c80b7824 */ /* 0x000fe200078e0210 */
[----:B------:R-:W-:-:S04]  /*11870*/  SHF.L.U32 R0, R194, 0x1f, RZ ;  /* 0x0000001fc2007819 */ /* 0x000fc800000006ff */
[----:B------:R1:W3:Y:S01]  /*11880*/  SYNCS.PHASECHK.TRANS64.TRYWAIT P2, [R11+URZ+0x28430], R0 ;  /* 0x028430000b0075a7 */ /* 0x0002e2000804017f */
[----:B------:R-:W-:Y:S05]  /*11890*/  @!P0 BRA `(.L_x_1361) ;  /* 0x0000000000048947 */ /* 0x000fea0003800000 */
[----:B------:R-:W-:Y:S01]  /*118a0*/  BPT.TRAP 0x1 ;  /* 0x000000040000795c */ /* 0x000fe20000300000 */
.L_x_1361:
[----:B--2---:R-:W2:Y:S02]  /*118b0*/  S2R R3, SR_TID.X ;  /* 0x0000000000037919 */ /* 0x004ea40000002100 */
[----:B--2---:R-:W-:-:S04]  /*118c0*/  LOP3.LUT R3, R3, 0x7f, RZ, 0xc0, !PT ;  /* 0x0000007f03037812 */ /* 0x004fc800078ec0ff */
[----:B------:R-:W-:Y:S01]  /*118d0*/  ISETP.NE.AND P1, PT, R3, RZ, PT ;  /* 0x000000ff0300720c */ /* 0x000fe20003f25270 */
[----:B---3--:R-:W-:-:S12]  /*118e0*/  @P2 BRA `(.L_x_1362) ;  /* 0x0000000000082947 */ /* 0x008fd80003800000 */
[----:B------:R-:W2:Y:S02]  /*118f0*/  SYNCS.PHASECHK.TRANS64.TRYWAIT P2, [R11+URZ+0x28430], R0 ;  /* 0x028430000b0075a7 */ /* 0x000ea4000804017f */
[----:B--2---:R-:W-:Y:S05]  /*11900*/  @!P2 BRA `(.L_x_1363) ;  /* 0x000001600048a947 */ /* 0x004fea0003800000 */
.L_x_1362:
[----:B------:R-:W-:Y:S05]  /*11910*/  WARPSYNC.ALL ;  /* 0x0000000000007948 */ /* 0x000fea0003800000 */
[----:B-12---:R-:W-:Y:S01]  /*11920*/  VIADD R0, R16, 0x20000 ;  /* 0x0002000010007836 */ /* 0x006fe20000000000 */
[----:B------:R-:W-:Y:S01]  /*11930*/  R2UR UR12, R52 ;  /* 0x00000000340c72ca */ /* 0x000fe200000e0000 */
[----:B0----5:R-:W-:Y:S01]  /*11940*/  IMAD.MOV.U32 R7, RZ, RZ, 0x40000040 ;  /* 0x40000040ff077424 */ /* 0x021fe200078e00ff */
[----:B------:R-:W-:Y:S01]  /*11950*/  WARPGROUP.ARRIVE ;  /* 0x00000000000079c5 */ /* 0x000fe20000000000 */
[----:B------:R-:W-:Y:S01]  /*11960*/  UMOV UR13, 0x40000040 ;  /* 0x40000040000d7882 */ /* 0x000fe20000000000 */
[----:B------:R-:W-:Y:S01]  /*11970*/  SHF.R.U32.HI R0, RZ, 0x4, R0 ;  /* 0x00000004ff007819 */ /* 0x000fe20000011600 */
[----:B------:R-:W-:Y:S01]  /*11980*/  IMAD.MOV.U32 R9, RZ, RZ, 0x40000040 ;  /* 0x40000040ff097424 */ /* 0x000fe200078e00ff */
[----:B------:R-:W-:Y:S01]  /*11990*/  R2UR UR15, R7 ;  /* 0x00000000070f72ca */ /* 0x000fe200000e0000 */
[----:B------:R-:W-:Y:S01]  /*119a0*/  UMOV UR9, 0x40000040 ;  /* 0x4000004000097882 */ /* 0x000fe20000000000 */
[----:B------:R-:W-:Y:S01]  /*119b0*/  LOP3.LUT R0, R0, 0x3fff, RZ, 0xc0, !PT ;  /* 0x00003fff00007812 */ /* 0x000fe200078ec0ff */
[----:B------:R-:W-:Y:S01]  /*119c0*/  UMOV UR5, 0x40000040 ;  /* 0x4000004000057882 */ /* 0x000fe20000000000 */
[----:B------:R-:W-:Y:S01]  /*119d0*/  R2UR UR11, R9 ;  /* 0x00000000090b72ca */ /* 0x000fe200000e0000 */
[----:B------:R-:W-:Y:S01]  /*119e0*/  IMAD.MOV.U32 R9, RZ, RZ, 0x40000040 ;  /* 0x40000040ff097424 */ /* 0x000fe200078e00ff */
[----:B------:R-:W-:Y:S01]  /*119f0*/  LOP3.LUT R5, R0, 0x10000, RZ, 0xfc, !PT ;  /* 0x0001000000057812 */ /* 0x000fe200078efcff */
[----:B------:R-:W-:Y:S01]  /*11a00*/  ULOP3.LUT UR12, UR12, 0x10000, URZ, 0xfc, !UPT ;  /* 0x000100000c0c7892 */ /* 0x000fe2000f8efc3f */
[----:B------:R-:W-:Y:S01]  /*11a10*/  IMAD.MOV.U32 R7, RZ, RZ, 0x40000040 ;  /* 0x40000040ff077424 */ /* 0x000fe200078e00ff */
[----:B------:R-:W-:Y:S01]  /*11a20*/  UMOV UR17, 0x40000040 ;  /* 0x4000004000117882 */ /* 0x000fe20000000000 */
[----:B------:R-:W-:Y:S01]  /*11a30*/  R2UR UR7, R9 ;  /* 0x00000000090772ca */ /* 0x000fe200000e0000 */
[----:B------:R-:W-:Y:S01]  /*11a40*/  IMAD R6, R200, 0x400, R5 ;  /* 0x00000400c8067824 */ /* 0x000fe200078e0205 */
[----:B------:R-:W-:Y:S01]  /*11a50*/  UIADD3 UR8, UR12, 0x2, URZ ;  /* 0x000000020c087890 */ /* 0x000fe2000fffe03f */
[----:B------:R-:W-:Y:S01]  /*11a60*/  IMAD.MOV.U32 R9, RZ, RZ, 0x40000040 ;  /* 0x40000040ff097424 */ /* 0x000fe200078e00ff */
[----:B------:R-:W-:Y:S01]  /*11a70*/  UIADD3 UR4, UR12, 0x4, URZ ;  /* 0x000000040c047890 */ /* 0x000fe2000fffe03f */
[C---:B------:R-:W-:Y:S01]  /*11a80*/  VIADD R8, R6.reuse, 0x2 ;  /* 0x0000000206087836 */ /* 0x040fe20000000000 */
[----:B------:R-:W-:Y:S01]  /*11a90*/  R2UR UR14, R6 ;  /* 0x00000000060e72ca */ /* 0x000fe200000e0000 */
[----:B------:R-:W-:Y:S01]  /*11aa0*/  UIADD3 UR16, UR12, 0x6, URZ ;  /* 0x000000060c107890 */ /* 0x000fe2000fffe03f */
[----:B------:R-:W-:Y:S01]  /*11ab0*/  R2UR UR19, R9 ;  /* 0x00000000091372ca */ /* 0x000fe200000e0000 */
[----:B------:R-:W-:Y:S01]  /*11ac0*/  IMAD.MOV.U32 R9, RZ, RZ, 0x40000040 ;  /* 0x40000040ff097424 */ /* 0x000fe200078e00ff */
[----:B------:R-:W-:Y:S01]  /*11ad0*/  R2UR UR10, R8 ;  /* 0x00000000080a72ca */ /* 0x000fe200000e0000 */
[----:B------:R-:W-:Y:S01]  /*11ae0*/  VIADD R8, R6, 0x4 ;  /* 0x0000000406087836 */ /* 0x000fe20000000000 */
[----:B------:R-:W-:Y:S01]  /*11af0*/  UIADD3 UR20, UR12, 0x400, URZ ;  /* 0x000004000c147890 */ /* 0x000fe2000fffe03f */
[----:B------:R-:W-:Y:S01]  /*11b00*/  R2UR UR35, R7 ;  /* 0x00000000072372ca */ /* 0x000fe200000e0000 */
[----:B------:R-:W-:Y:S01]  /*11b10*/  UMOV UR21, 0x40000040 ;  /* 0x4000004000157882 */ /* 0x000fe20000000000 */
[----:B------:R-:W-:Y:S01]  /*11b20*/  R2UR UR23, R9 ;  /* 0x00000000091772ca */ /* 0x000fe200000e0000 */
[----:B------:R-:W-:Y:S01]  /*11b30*/  IMAD.MOV.U32 R9, RZ, RZ, 0x40000040 ;  /* 0x40000040ff097424 */ /* 0x000fe200078e00ff */
[----:B------:R-:W-:Y:S01]  /*11b40*/  R2UR UR6, R8 ;  /* 0x00000000080672ca */ /* 0x000fe200000e0000 */
[----:B------:R-:W-:-:S02]  /*11b50*/  UIADD3 UR24, UR12, 0x402, URZ ;  /* 0x000004020c187890 */ /* 0x000fc4000fffe03f */
[----:B------:R-:W-:Y:S01]  /*11b60*/  QGMMA.64x64x32.F32.E4M3.E4M3 R24, gdesc[UR12], RZ, !UPT, gsb0 ;  /* 0x00e000000c1879f3 */ /* 0x000fe2000c0008ff */
[----:B------:R-:W-:Y:S01]  /*11b70*/  IADD3 R8, R6, 0x6, RZ ;  /* 0x0000000606087810 */ /* 0x000fe20007ffe0ff */
[----:B------:R-:W-:Y:S01]  /*11b80*/  UMOV UR25, 0x40000040 ;  /* 0x4000004000197882 */ /* 0x000fe20000000000 */
[----:B------:R-:W-:Y:S01]  /*11b90*/  R2UR UR27, R9 ;  /* 0x00000000091b72ca */ /* 0x000fe200000e0000 */
[----:B------:R-:W-:Y:S01]  /*11ba0*/  IMAD.MOV.U32 R9, RZ, RZ, 0x40000040 ;  /* 0x40000040ff097424 */ /* 0x000fe200078e00ff */
[----:B------:R-:W-:Y:S01]  /*11bb0*/  R2UR UR18, R8 ;  /* 0x00000000081272ca */ /* 0x000fe200000e0000 */
[----:B------:R-:W-:Y:S01]  /*11bc0*/  VIADD R8, R6, 0x200 ;  /* 0x0000020006087836 */ /* 0x000fe20000000000 */
[----:B------:R-:W-:Y:S01]  /*11bd0*/  UIADD3 UR28, UR12, 0x404, URZ ;  /* 0x000004040c1c7890 */ /* 0x000fe2000fffe03f */
[----:B------:R-:W-:Y:S01]  /*11be0*/  MOV R3, 0xffffffc0 ;  /* 0xffffffc000037802 */ /* 0x000fe20000000f00 */
[----:B------:R-:W-:Y:S01]  /*11bf0*/  UMOV UR29, 0x40000040 ;  /* 0x40000040001d7882 */ /* 0x000fe20000000000 */
[----:B------:R-:W-:Y:S01]  /*11c00*/  R2UR UR31, R9 ;  /* 0x00000000091f72ca */ /* 0x000fe200000e0000 */
[----:B------:R-:W-:Y:S01]  /*11c10*/  UIADD3 UR32, UR12, 0x406, URZ ;  /* 0x000004060c207890 */ /* 0x000fe2000fffe03f */
[----:B------:R-:W-:Y:S01]  /*11c20*/  R2UR UR22, R8 ;  /* 0x00000000081672ca */ /* 0x000fe200000e0000 */
[----:B------:R-:W-:Y:S01]  /*11c30*/  VIADD R8, R6, 0x202 ;  /* 0x0000020206087836 */ /* 0x000fe20000000000 */
[----:B------:R-:W-:Y:S01]  /*11c40*/  UMOV UR33, 0x40000040 ;  /* 0x4000004000217882 */ /* 0x000fe20000000000 */
[----:B------:R-:W-:Y:S01]  /*11c50*/  @!P1 VIADD R0, R11, 0x28440 ;  /* 0x000284400b009836 */ /* 0x000fe20000000000 */
[----:B------:R-:W-:-:S02]  /*11c60*/  ULDC UR55, c[0x0][0x9dc] ;  /* 0x0002770000377ab9 */ /* 0x000fc40000000800 */
[----:B------:R-:W-:Y:S01]  /*11c70*/  R2UR UR26, R8 ;  /* 0x00000000081a72ca */ /* 0x000fe200000e0000 */
[C---:B------:R-:W-:Y:S01]  /*11c80*/  VIADD R8, R6.reuse, 0x204 ;  /* 0x0000020406087836 */ /* 0x040fe20000000000 */
[----:B------:R-:W-:Y:S01]  /*11c90*/  @!P1 PRMT R0, RZ, 0x654, R0 ;  /* 0x00000654ff009816 */ /* 0x000fe20000000000 */
[----:B------:R-:W-:Y:S01]  /*11ca0*/  VIADD R6, R6, 0x206 ;  /* 0x0000020606067836 */ /* 0x000fe20000000000 */
[----:B------:R-:W-:Y:S02]  /*11cb0*/  ULOP3.LUT UR55, URZ, UR55, URZ, 0x33, !UPT ;  /* 0x000000373f377292 */ /* 0x000fe4000f8e333f */
[----:B------:R-:W-:Y:S02]  /*11cc0*/  R2UR UR30, R8 ;  /* 0x00000000081e72ca */ /* 0x000fe400000e0000 */
[----:B------:R-:W-:Y:S01]  /*11cd0*/  R2UR UR34, R6 ;  /* 0x00000000062272ca */ /* 0x000fe200000e0000 */
[----:B------:R-:W0:Y:S02]  /*11ce0*/  LDC.64 R8, c[0x0][0x9e0] ;  /* 0x00027800ff087b82 */ /* 0x000e240000000a00 */
[----:B0-----:R-:W-:Y:S01]  /*11cf0*/  ISETP.GE.AND P2, PT, R9, 0x1, PT ;  /* 0x000000010900780c */ /* 0x001fe20003f46270 */
        /* <DEDUP_REMOVED lines=38> */
[C---:B------:R-:W-:Y:S01]  /*11f60*/  FMUL.FTZ R43, R2.reuse, R43 ;  /* 0x0000002b022b7220 */ /* 0x040fe20000410000 */
        /* <DEDUP_REMOVED lines=15> */
[----:B------:R-:W-:Y:S01]  /*12060*/  IADD3 R7, -R198, 0x1, R3 ;  /* 0x00000001c6077810 */ /* 0x000fe20007ffe103 */
[----:B------:R-:W0:Y:S01]  /*12070*/  MUFU.TANH R58, R26 ;  /* 0x0000001a003a7308 */ /* 0x000e220000002400 */
[C---:B------:R-:W-:Y:S01]  /*12080*/  FMUL.FTZ R38, R2.reuse, R38 ;  /* 0x0000002602267220 */ /* 0x040fe20000410000 */
[----:B------:R-:W-:Y:S01]  /*12090*/  FMUL.FTZ R31, R2, R31 ;  /* 0x0000001f021f7220 */ /* 0x000fe20000410000 */
[----:B------:R2:W-:Y:S01]  /*120a0*/  @!P1 SYNCS.ARRIVE.TRANS64.RED.A1T0 RZ, [R0+URZ], RZ ;  /* 0x000000ff00ff99a7 */ /* 0x0005e2000810043f */
[----:B------:R-:W-:-:S02]  /*120b0*/  IMAD R7, R196, -0x2, R7 ;  /* 0xfffffffec4077824 */ /* 0x000fc400078e0207 */
[----:B------:R-:W-:Y:S01]  /*120c0*/  FMUL.FTZ R30, R2, R30 ;  /* 0x0000001e021e7220 */ /* 0x000fe20000410000 */
[----:B------:R-:W-:Y:S01]  /*120d0*/  IMAD R11, R196, -0x2, R3 ;  /* 0xfffffffec40b7824 */ /* 0x000fe200078e0203 */
[----:B------:R-:W3:Y:S01]  /*120e0*/  MUFU.TANH R24, R24 ;  /* 0x0000001800187308 */ /* 0x000ee20000002400 */
[----:B--2---:R-:W-:-:S07]  /*120f0*/  IMAD R0, R205, 0x80, R227 ;  /* 0x00000080cd007824 */ /* 0x004fce00078e02e3 */
[----:B------:R-:W2:Y:S08]  /*12100*/  MUFU.TANH R25, R25 ;  /* 0x0000001900197308 */ /* 0x000eb00000002400 */
        /* <DEDUP_REMOVED lines=27> */
[----:B-1----:R-:W-:-:S05]  /*122c0*/  IMAD.IADD R38, R7, 0x1, R8 ;  /* 0x0000000107267824 */ /* 0x002fca00078e0208 */
[----:B------:R-:W-:Y:S02]  /*122d0*/  VIADDMNMX R4, R0, R38, R11, PT ;  /* 0x0000002600047246 */ /* 0x000fe4000380010b */
[----:B------:R1:W0:Y:S01]  /*122e0*/  MUFU.TANH R12, R30 ;  /* 0x0000001e000c7308 */ /* 0x0002220000002400 */
[----:B---3--:R-:W-:-:S04]  /*122f0*/  VIADD R31, R7, UR55 ;  /* 0x00000037071f7c36 */ /* 0x008fc80008000000 */
[----:B------:R-:W-:Y:S01]  /*12300*/  IMAD.IADD R3, R31, 0x1, R0 ;  /* 0x000000011f037824 */ /* 0x000fe200078e0200 */
[----:B-1----:R-:W-:Y:S01]  /*12310*/  LEA R30, R56, 0xffffffc0, 0x6 ;  /* 0xffffffc0381e7811 */ /* 0x002fe200078e30ff */
[----:B--2-4-:R-:W-:Y:S06]  /*12320*/  @!P2 BRA `(.L_x_1364) ;  /* 0x000000000050a947 */ /* 0x014fec0003800000 */
[----:B------:R-:W-:Y:S01]  /*12330*/  IADD3 R6, -R198, R197, R0 ;  /* 0x000000c5c6067210 */ /* 0x000fe20007ffe100 */
[----:B------:R-:W-:Y:S03]  /*12340*/  BSSY B0, `(.L_x_1365) ;  /* 0x000000e000007945 */ /* 0x000fe60003800000 */
        /* <DEDUP_REMOVED lines=9> */
.L_x_1366:
[----:B------:R-:W-:-:S13]  /*123e0*/  ISETP.NE.AND P3, PT, R9, 0x1, PT ;  /* 0x000000010900780c */ /* 0x000fda0003f65270 */
[----:B------:R-:W1:Y:S02]  /*123f0*/  @P3 LDC.64 R60, c[0x0][0x9e8] ;  /* 0x00027a00ff3c3b82 */ /* 0x000e640000000a00 */
[----:B-1----:R-:W-:-:S05]  /*12400*/  @P3 IMAD.HI.U32 R10, R6, R60, RZ ;  /* 0x0000003c060a3227 */ /* 0x002fca00078e00ff */
[----:B------:R-:W-:-:S07]  /*12410*/  @P3 SHF.R.U32.HI R6, RZ, R61, R10 ;  /* 0x0000003dff063219 */ /* 0x000fce000001160a */
.L_x_1367:
[----:B------:R-:W-:Y:S05]  /*12420*/  BSYNC B0 ;  /* 0x0000000000007941 */ /* 0x000fea0003800000 */
.L_x_1365:
[----:B------:R-:W-:-:S04]  /*12430*/  IMAD R7, R6, R9, -R30 ;  /* 0x0000000906077224 */ /* 0x000fc800078e0a1e */
[----:B------:R-:W-:-:S05]  /*12440*/  IMAD R6, R196, -0x2, R7 ;  /* 0xfffffffec4067824 */ /* 0x000fca00078e0207 */
[----:B------:R-:W-:Y:S02]  /*12450*/  VIMNMX R3, R3, R6, !PT ;  /* 0x0000000603037248 */ /* 0x000fe40007fe0100 */
[----:B------:R-:W-:-:S07]  /*12460*/  VIADDMNMX R4, R6, R9, R4, PT ;  /* 0x0000000906047246 */ /* 0x000fce0003800104 */
.L_x_1364:
[C---:B------:R-:W-:Y:S02]  /*12470*/  ISETP.GE.AND P3, PT, R34.reuse, 0x2, PT ;  /* 0x000000022200780c */ /* 0x040fe40003f66270 */
[----:B------:R-:W-:Y:S02]  /*12480*/  ISETP.GE.AND P6, PT, R34, 0xa, PT ;  /* 0x0000000a2200780c */ /* 0x000fe40003fc6270 */
[----:B------:R-:W-:-:S04]  /*12490*/  ISETP.GT.AND P4, PT, R3, 0x1, !P3 ;  /* 0x000000010300780c */ /* 0x000fc80005f84270 */
[----:B------:R-:W-:Y:S02]  /*124a0*/  ISETP.LT.OR P5, PT, R4, 0x2, P4 ;  /* 0x000000020400780c */ /* 0x000fe400027a1670 */
[----:B------:R-:W-:Y:S02]  /*124b0*/  ISETP.GE.AND P4, PT, R34, 0x9, PT ;  /* 0x000000092200780c */ /* 0x000fe40003f86270 */
[----:B------:R-:W-:Y:S02]  /*124c0*/  FSEL R35, R25, -INF , !P5 ;  /* 0xff80000019237808 */ /* 0x000fe40006800000 */
[----:B------:R-:W-:-:S04]  /*124d0*/  ISETP.GT.AND P5, PT, R3, 0x8, !P4 ;  /* 0x000000080300780c */ /* 0x000fc800067a4270 */
[----:B------:R-:W-:-:S04]  /*124e0*/  ISETP.LT.OR P5, PT, R4, 0x9, P5 ;  /* 0x000000090400780c */ /* 0x000fc80002fa1670 */
[----:B0-----:R-:W-:Y:S02]  /*124f0*/  FSEL R39, R28, -INF , !P5 ;  /* 0xff8000001c277808 */ /* 0x001fe40006800000 */
[----:B------:R-:W-:Y:S02]  /*12500*/  ISETP.GT.AND P5, PT, R3, 0x9, !P6 ;  /* 0x000000090300780c */ /* 0x000fe400077a4270 */
[----:B------:R-:W-:Y:S02]  /*12510*/  P2R R28, PR, RZ, 0x40 ;  /* 0x00000040ff1c7803 */ /* 0x000fe40000000000 */
[----:B------:R-:W-:Y:S02]  /*12520*/  ISETP.LT.OR P5, PT, R4, 0xa, P5 ;  /* 0x0000000a0400780c */ /* 0x000fe40002fa1670 */
[----:B------:R-:W-:Y:S02]  /*12530*/  ISETP.GE.AND P6, PT, R34, 0x11, PT ;  /* 0x000000112200780c */ /* 0x000fe40003fc6270 */
[----:B------:R-:W-:-:S02]  /*12540*/  FSEL R59, R29, -INF , !P5 ;  /* 0xff8000001d3b7808 */ /* 0x000fc40006800000 */
[C---:B------:R-:W-:Y:S02]  /*12550*/  ISETP.GT.AND P5, PT, R3.reuse, 0x10, !P6 ;  /* 0x000000100300780c */ /* 0x040fe400077a4270 */
        /* <DEDUP_REMOVED lines=59> */
[----:B------:R-:W-:Y:S01]  /*12910*/  ISETP.GT.AND P6, PT, R3, 0x39, !P6 ;  /* 0x000000390300780c */ /* 0x000fe200077c4270 */
[----:B------:R-:W-:-:S03]  /*12920*/  VIADD R3, R0, 0x8 ;  /* 0x0000000800037836 */ /* 0x000fc60000000000 */
[----:B------:R-:W-:Y:S02]  /*12930*/  ISETP.LT.OR P6, PT, R4, 0x3a, P6 ;  /* 0x0000003a0400780c */ /* 0x000fe400037c1670 */
[----:B------:R-:W-:Y:S02]  /*12940*/  VIADDMNMX R4, R3, R38, R11, PT ;  /* 0x0000002603047246 */ /* 0x000fe4000380010b */
[----:B------:R-:W-:Y:S02]  /*12950*/  FSEL R53, R53, -INF , !P6 ;  /* 0xff80000035357808 */ /* 0x000fe40007000000 */
[----:B------:R-:W-:Y:S01]  /*12960*/  IADD3 R3, R31, 0x8, R0 ;  /* 0x000000081f037810 */ /* 0x000fe20007ffe000 */
[----:B------:R-:W-:Y:S06]  /*12970*/  @!P2 BRA `(.L_x_1368) ;  /* 0x000000000054a947 */ /* 0x000fec0003800000 */
[----:B------:R-:W-:Y:S01]  /*12980*/  IADD3 R7, R197, 0x8, R0 ;  /* 0x00000008c5077810 */ /* 0x000fe20007ffe000 */
[----:B------:R-:W-:Y:S04]  /*12990*/  BSSY B0, `(.L_x_1369) ;  /* 0x000000f000007945 */ /* 0x000fe80003800000 */
[----:B------:R-:W-:-:S05]  /*129a0*/  IMAD.IADD R7, R7, 0x1, -R198 ;  /* 0x0000000107077824 */ /* 0x000fca00078e0ac6 */
        /* <DEDUP_REMOVED lines=9> */
.L_x_1370:
[----:B------:R-:W-:-:S13]  /*12a40*/  ISETP.NE.AND P6, PT, R9, 0x1, PT ;  /* 0x000000010900780c */ /* 0x000fda0003fc5270 */
[----:B------:R-:W0:Y:S02]  /*12a50*/  @P6 LDC.64 R10, c[0x0][0x9e8] ;  /* 0x00027a00ff0a6b82 */ /* 0x000e240000000a00 */
[----:B0-----:R-:W-:-:S05]  /*12a60*/  @P6 IMAD.HI.U32 R6, R7, R10, RZ ;  /* 0x0000000a07066227 */ /* 0x001fca00078e00ff */
[----:B------:R-:W-:-:S07]  /*12a70*/  @P6 SHF.R.U32.HI R7, RZ, R11, R6 ;  /* 0x0000000bff076219 */ /* 0x000fce0000011606 */
.L_x_1371:
[----:B------:R-:W-:Y:S05]  /*12a80*/  BSYNC B0 ;  /* 0x0000000000007941 */ /* 0x000fea0003800000 */
.L_x_1369:
[----:B------:R-:W-:-:S04]  /*12a90*/  IMAD R7, R7, R9, -R30 ;  /* 0x0000000907077224 */ /* 0x000fc800078e0a1e */
[----:B------:R-:W-:-:S05]  /*12aa0*/  IMAD R6, R196, -0x2, R7 ;  /* 0xfffffffec4067824 */ /* 0x000fca00078e0207 */
[----:B------:R-:W-:Y:S02]  /*12ab0*/  VIMNMX R3, R3, R6, !PT ;  /* 0x0000000603037248 */ /* 0x000fe40007fe0100 */
[----:B------:R-:W-:-:S07]  /*12ac0*/  VIADDMNMX R4, R6, R9, R4, PT ;  /* 0x0000000906047246 */ /* 0x000fce0003800104 */
.L_x_1368:
[----:B------:R-:W-:Y:S01]  /*12ad0*/  ISETP.GT.AND P3, PT, R3, 0x1, !P3 ;  /* 0x000000010300780c */ /* 0x000fe20005f64270 */
[----:B------:R-:W-:Y:S01]  /*12ae0*/  ULDC UR56, c[0x0][0x988] ;  /* 0x0002620000387ab9 */ /* 0x000fe20000000800 */
[----:B------:R-:W-:Y:S01]  /*12af0*/  FMNMX.FTZ R7, R33, R35, !PT ;  /* 0x0000002321077209 */ /* 0x000fe20007810000 */
[----:B------:R-:W-:Y:S01]  /*12b00*/  IMAD.IADD R8, R57, 0x1, R8 ;  /* 0x0000000139087824 */ /* 0x000fe200078e0208 */
        /* <DEDUP_REMOVED lines=15> */
[----:B------:R-:W-:-:S02]  /*12c00*/  FMNMX.FTZ R7, R69, R7, !PT ;  /* 0x0000000745077209 */ /* 0x000fc40007810000 */
[----:B------:R-:W-:Y:S02]  /*12c10*/  FSEL R14, R14, -INF , !P3 ;  /* 0xff8000000e0e7808 */ /* 0x000fe40005800000 */
[----:B------:R-:W-:Y:S02]  /*12c20*/  ISETP.NE.AND P3, PT, R32, RZ, PT ;  /* 0x000000ff2000720c */ /* 0x000fe40003f65270 */
[----:B------:R-:W-:Y:S02]  /*12c30*/  FMNMX.FTZ R7, R41, R7, !PT ;  /* 0x0000000729077209 */ /* 0x000fe40007810000 */
[----:B------:R-:W-:Y:S02]  /*12c40*/  ISETP.GT.AND P3, PT, R3, 0x11, !P3 ;  /* 0x000000110300780c */ /* 0x000fe40005f64270 */
[----:B------:R-:W-:Y:S02]  /*12c50*/  FMNMX.FTZ R7, R71, R7, !PT ;  /* 0x0000000747077209 */ /* 0x000fe40007810000 */
[----:B------:R-:W-:-:S02]  /*12c60*/  ISETP.LT.OR P3, PT, R4, 0x12, P3 ;  /* 0x000000120400780c */ /* 0x000fc40001f61670 */
[----:B------:R-:W-:Y:S02]  /*12c70*/  FMNMX.FTZ R7, R45, R7, !PT ;  /* 0x000000072d077209 */ /* 0x000fe40007810000 */
[----:B------:R-:W-:Y:S02]  /*12c80*/  FSEL R15, R15, -INF , !P3 ;  /* 0xff8000000f0f7808 */ /* 0x000fe40005800000 */
[----:B------:R-:W-:Y:S02]  /*12c90*/  ISETP.NE.AND P3, PT, R46, RZ, PT ;  /* 0x000000ff2e00720c */ /* 0x000fe40003f65270 */
[----:B------:R-:W-:Y:S02]  /*12ca0*/  FMNMX.FTZ R7, R73, R7, !PT ;  /* 0x0000000749077209 */ /* 0x000fe40007810000 */
[----:B------:R-:W-:Y:S02]  /*12cb0*/  ISETP.GT.AND P3, PT, R3, 0x18, !P3 ;  /* 0x000000180300780c */ /* 0x000fe40005f64270 */
[----:B------:R-:W-:-:S02]  /*12cc0*/  FMNMX.FTZ R7, R49, R7, !PT ;  /* 0x0000000731077209 */ /* 0x000fc40007810000 */
[----:B------:R-:W-:Y:S02]  /*12cd0*/  ISETP.LT.OR P3, PT, R4, 0x19, P3 ;  /* 0x000000190400780c */ /* 0x000fe40001f61670 */
[----:B------:R-:W-:Y:S02]  /*12ce0*/  FMNMX.FTZ R7, R75, R7, !PT ;  /* 0x000000074b077209 */ /* 0x000fe40007810000 */
[----:B------:R-:W-:Y:S02]  /*12cf0*/  FSEL R20, R20, -INF , !P3 ;  /* 0xff80000014147808 */ /* 0x000fe40005800000 */
[----:B------:R-:W-:Y:S02]  /*12d00*/  ISETP.NE.AND P3, PT, R36, RZ, PT ;  /* 0x000000ff2400720c */ /* 0x000fe40003f65270 */
[----:B------:R-:W-:Y:S02]  /*12d10*/  FMNMX.FTZ R30, R53, R7, !PT ;  /* 0x00000007351e7209 */ /* 0x000fe40007810000 */
[----:B------:R-:W-:-:S02]  /*12d20*/  ISETP.GT.AND P3, PT, R3, 0x19, !P3 ;  /* 0x000000190300780c */ /* 0x000fc40005f64270 */
[----:B------:R-:W-:Y:S01]  /*12d30*/  ISETP.NE.AND P6, PT, R25, RZ, PT ;  /* 0x000000ff1900720c */ /* 0x000fe20003fc5270 */
[----:B------:R-:W0:Y:S01]  /*12d40*/  SHFL.BFLY PT, R7, R30, 0x2, 0x1f ;  /* 0x0c401f001e077f89 */ /* 0x000e2200000e0000 */
[C---:B------:R-:W-:Y:S02]  /*12d50*/  ISETP.LT.OR P3, PT, R4.reuse, 0x1a, P3 ;  /* 0x0000001a0400780c */ /* 0x040fe40001f61670 */
[----:B------:R-:W-:Y:S02]  /*12d60*/  ISETP.GT.AND P4, PT, R3, 0x8, !P4 ;  /* 0x000000080300780c */ /* 0x000fe40006784270 */
[----:B------:R-:W-:Y:S02]  /*12d70*/  FSEL R21, R21, -INF , !P3 ;  /* 0xff80000015157808 */ /* 0x000fe40005800000 */
[----:B------:R-:W-:Y:S02]  /*12d80*/  ISETP.NE.AND P3, PT, R37, RZ, PT ;  /* 0x000000ff2500720c */ /* 0x000fe40003f65270 */
[----:B------:R-:W-:-:S02]  /*12d90*/  ISETP.LT.OR P4, PT, R4, 0x9, P4 ;  /* 0x000000090400780c */ /* 0x000fc40002781670 */
[----:B------:R-:W-:Y:S02]  /*12da0*/  ISETP.GT.AND P3, PT, R3, 0x20, !P3 ;  /* 0x000000200300780c */ /* 0x000fe40005f64270 */
[----:B------:R-:W-:Y:S02]  /*12db0*/  FSEL R12, R12, -INF , !P4 ;  /* 0xff8000000c0c7808 */ /* 0x000fe40006000000 */
[----:B------:R-:W-:Y:S02]  /*12dc0*/  ISETP.LT.OR P3, PT, R4, 0x21, P3 ;  /* 0x000000210400780c */ /* 0x000fe40001f61670 */
[----:B------:R-:W-:Y:S02]  /*12dd0*/  ISETP.NE.AND P4, PT, R62, RZ, PT ;  /* 0x000000ff3e00720c */ /* 0x000fe40003f85270 */
[----:B------:R-:W-:Y:S02]  /*12de0*/  FSEL R24, R42, -INF , !P3 ;  /* 0xff8000002a187808 */ /* 0x000fe40005800000 */
[----:B------:R-:W-:-:S02]  /*12df0*/  ISETP.NE.AND P3, PT, R40, RZ, PT ;  /* 0x000000ff2800720c */ /* 0x000fc40003f65270 */
[C---:B------:R-:W-:Y:S02]  /*12e00*/  ISETP.GT.AND P5, PT, R3.reuse, 0x38, !P5 ;  /* 0x000000380300780c */ /* 0x040fe40006fa4270 */
[----:B------:R-:W-:Y:S02]  /*12e10*/  ISETP.GT.AND P3, PT, R3, 0x21, !P3 ;  /* 0x000000210300780c */ /* 0x000fe40005f64270 */
[----:B0-----:R-:W-:Y:S02]  /*12e20*/  FMNMX.FTZ R31, R30, R7, !PT ;  /* 0x000000071e1f7209 */ /* 0x001fe40007810000 */
[C---:B------:R-:W-:Y:S02]  /*12e30*/  ISETP.LT.OR P3, PT, R4.reuse, 0x22, P3 ;  /* 0x000000220400780c */ /* 0x040fe40001f61670 */
[----:B------:R-:W-:Y:S01]  /*12e40*/  ISETP.LT.OR P5, PT, R4, 0x39, P5 ;  /* 0x000000390400780c */ /* 0x000fe20002fa1670 */
[----:B------:R-:W0:Y:S01]  /*12e50*/  SHFL.BFLY PT, R10, R31, 0x1, 0x1f ;  /* 0x0c201f001f0a7f89 */ /* 0x000e2200000e0000 */
[----:B------:R-:W-:-:S02]  /*12e60*/  FSEL R25, R43, -INF , !P3 ;  /* 0xff8000002b197808 */ /* 0x000fc40005800000 */
[----:B------:R-:W-:-:S04]  /*12e70*/  ISETP.NE.AND P3, PT, R60, RZ, PT ;  /* 0x000000ff3c00720c */ /* 0x000fc80003f65270 */
[----:B------:R-:W-:-:S04]  /*12e80*/  ISETP.GT.AND P3, PT, R3, 0x28, !P3 ;  /* 0x000000280300780c */ /* 0x000fc80005f64270 */
[----:B------:R-:W-:-:S04]  /*12e90*/  ISETP.LT.OR P3, PT, R4, 0x29, P3 ;  /* 0x000000290400780c */ /* 0x000fc80001f61670 */
[----:B------:R-:W-:Y:S02]  /*12ea0*/  FSEL R26, R26, -INF , !P3 ;  /* 0xff8000001a1a7808 */ /* 0x000fe40005800000 */
[----:B------:R-:W-:-:S04]  /*12eb0*/  ISETP.NE.AND P3, PT, R44, RZ, PT ;  /* 0x000000ff2c00720c */ /* 0x000fc80003f65270 */
[----:B------:R-:W-:Y:S02]  /*12ec0*/  ISETP.GT.AND P3, PT, R3, 0x29, !P3 ;  /* 0x000000290300780c */ /* 0x000fe40005f64270 */
[----:B0-----:R-:W-:Y:S01]  /*12ed0*/  FMNMX.FTZ R7, R31, R10, !PT ;  /* 0x0000000a1f077209 */ /* 0x001fe20007810000 */
[----:B------:R-:W-:Y:S01]  /*12ee0*/  IMAD.U32 R10, RZ, RZ, UR56 ;  /* 0x00000038ff0a7e24 */ /* 0x000fe2000f8e00ff */
[----:B------:R-:W-:-:S03]  /*12ef0*/  ISETP.LT.OR P3, PT, R4, 0x2a, P3 ;  /* 0x0000002a0400780c */ /* 0x000fc60001f61670 */
[----:B------:R-:W-:Y:S01]  /*12f00*/  FFMA.FTZ R10, R7, R10, -8 ;  /* 0xc1000000070a7423 */ /* 0x000fe2000001000a */
[----:B------:R-:W-:Y:S02]  /*12f10*/  FSEL R27, R47, -INF , !P3 ;  /* 0xff8000002f1b7808 */ /* 0x000fe40005800000 */
[----:B------:R-:W-:Y:S02]  /*12f20*/  ISETP.GT.AND P3, PT, R3, 0x30, !P4 ;  /* 0x000000300300780c */ /* 0x000fe40006764270 */
[----:B------:R-:W-:Y:S02]  /*12f30*/  ISETP.NE.AND P4, PT, R48, RZ, PT ;  /* 0x000000ff3000720c */ /* 0x000fe40003f85270 */
[----:B------:R-:W-:Y:S02]  /*12f40*/  ISETP.LT.OR P3, PT, R4, 0x31, P3 ;  /* 0x000000310400780c */ /* 0x000fe40001f61670 */
[----:B------:R-:W-:Y:S02]  /*12f50*/  MOV R47, UR56 ;  /* 0x00000038002f7c02 */ /* 0x000fe40008000f00 */
[----:B------:R-:W-:-:S02]  /*12f60*/  FSEL R28, R50, -INF , !P3 ;  /* 0xff800000321c7808 */ /* 0x000fc40005800000 */
[----:B------:R-:W-:Y:S02]  /*12f70*/  ISETP.GT.AND P3, PT, R3, RZ, !P6 ;  /* 0x000000ff0300720c */ /* 0x000fe40007764270 */
[----:B------:R-:W-:Y:S02]  /*12f80*/  ISETP.NE.AND P6, PT, R34, RZ, PT ;  /* 0x000000ff2200720c */ /* 0x000fe40003fc5270 */
[----:B------:R-:W-:-:S04]  /*12f90*/  ISETP.LT.OR P3, PT, R4, 0x1, P3 ;  /* 0x000000010400780c */ /* 0x000fc80001f61670 */
[----:B------:R-:W-:Y:S02]  /*12fa0*/  FSEL R6, R58, -INF , !P3 ;  /* 0xff8000003a067808 */ /* 0x000fe40005800000 */
[----:B------:R-:W-:Y:S02]  /*12fb0*/  FSETP.NEU.FTZ.AND P3, PT, R7, -INF , PT ;  /* 0xff8000000700780b */ /* 0x000fe40003f7d000 */
[----:B------:R-:W-:Y:S02]  /*12fc0*/  FMNMX.FTZ R29, R6, R11, !PT ;  /* 0x0000000b061d7209 */ /* 0x000fe40007810000 */
[----:B------:R-:W-:Y:S02]  /*12fd0*/  FSEL R32, R10, RZ, P3 ;  /* 0x000000ff0a207208 */ /* 0x000fe40001800000 */
[----:B------:R-:W-:Y:S02]  /*12fe0*/  FMNMX.FTZ R10, R12, R29, !PT ;  /* 0x0000001d0c0a7209 */ /* 0x000fe40007810000 */
[----:B------:R-:W-:Y:S01]  /*12ff0*/  ISETP.GT.AND P3, PT, R3, 0x31, !P4 ;  /* 0x000000310300780c */ /* 0x000fe20006764270 */
[--C-:B------:R-:W-:Y:S01]  /*13000*/  FFMA.FTZ R30, R33, UR56, -R32.reuse ;  /* 0x00000038211e7c23 */ /* 0x100fe20008010820 */
[----:B------:R-:W-:Y:S01]  /*13010*/  FMNMX.FTZ R29, R13, R10, !PT ;  /* 0x0000000a0d1d7209 */ /* 0x000fe20007810000 */
[--C-:B------:R-:W-:Y:S01]  /*13020*/  FFMA.FTZ R33, R35, UR56, -R32.reuse ;  /* 0x0000003823217c23 */ /* 0x100fe20008010820 */
[----:B------:R-:W-:Y:S01]  /*13030*/  ISETP.LT.OR P3, PT, R4, 0x32, P3 ;  /* 0x000000320400780c */ /* 0x000fe20001f61670 */
[--C-:B------:R-:W-:Y:S01]  /*13040*/  FFMA.FTZ R34, R39, UR56, -R32.reuse ;  /* 0x0000003827227c23 */ /* 0x100fe20008010820 */
[----:B------:R-:W-:Y:S01]  /*13050*/  FMNMX.FTZ R10, R14, R29, !PT ;  /* 0x0000001d0e0a7209 */ /* 0x000fe20007810000 */
[----:B------:R-:W-:Y:S01]  /*13060*/  MUFU.EX2 R30, R30 ;  /* 0x0000001e001e7308 */ /* 0x000fe20000000800 */
[----:B------:R-:W-:Y:S01]  /*13070*/  ISETP.GT.AND P4, PT, R3, 0x39, !P6 ;  /* 0x000000390300780c */ /* 0x000fe20007784270 */
[--C-:B------:R-:W-:Y:S01]  /*13080*/  FFMA.FTZ R35, R59, UR56, -R32.reuse ;  /* 0x000000383b237c23 */ /* 0x100fe20008010820 */
[----:B------:R-:W-:Y:S01]  /*13090*/  FMNMX.FTZ R29, R15, R10, !PT ;  /* 0x0000000a0f1d7209 */ /* 0x000fe20007810000 */
[--C-:B------:R-:W-:Y:S01]  /*130a0*/  FFMA.FTZ R36, R61, UR56, -R32.reuse ;  /* 0x000000383d247c23 */ /* 0x100fe20008010820 */
[----:B------:R-:W-:Y:S01]  /*130b0*/  FSEL R3, R51, -INF , !P3 ;  /* 0xff80000033037808 */ /* 0x000fe20005800000 */
[--C-:B------:R-:W-:Y:S01]  /*130c0*/  FFMA.FTZ R37, R63, UR56, -R32.reuse ;  /* 0x000000383f257c23 */ /* 0x100fe20008010820 */
[----:B------:R-:W-:Y:S01]  /*130d0*/  FMNMX.FTZ R10, R20, R29, !PT ;  /* 0x0000001d140a7209 */ /* 0x000fe20007810000 */
[----:B------:R-:W0:Y:S01]  /*130e0*/  MUFU.EX2 R33, R33 ;  /* 0x0000002100217308 */ /* 0x000e220000000800 */
[----:B------:R-:W-:Y:S01]  /*130f0*/  ISETP.LT.OR P4, PT, R4, 0x3a, P4 ;  /* 0x0000003a0400780c */ /* 0x000fe20002781670 */
[--C-:B------:R-:W-:Y:S01]  /*13100*/  FFMA.FTZ R38, R65, UR56, -R32.reuse ;  /* 0x0000003841267c23 */ /* 0x100fe20008010820 */
[----:B------:R-:W-:Y:S01]  /*13110*/  FMNMX.FTZ R29, R21, R10, !PT ;  /* 0x0000000a151d7209 */ /* 0x000fe20007810000 */
[--C-:B------:R-:W-:Y:S01]  /*13120*/  FFMA.FTZ R43, R45, UR56, -R32.reuse ;  /* 0x000000382d2b7c23 */ /* 0x100fe20008010820 */
[----:B------:R-:W-:Y:S01]  /*13130*/  FSEL R4, R54, -INF , !P5 ;  /* 0xff80000036047808 */ /* 0x000fe20006800000 */
[--C-:B------:R-:W-:Y:S01]  /*13140*/  FFMA.FTZ R45, R49, UR56, -R32.reuse ;  /* 0x00000038312d7c23 */ /* 0x100fe20008010820 */
[----:B------:R-:W-:Y:S01]  /*13150*/  FMNMX.FTZ R10, R24, R29, !PT ;  /* 0x0000001d180a7209 */ /* 0x000fe20007810000 */
[----:B------:R-:W1:Y:S01]  /*13160*/  MUFU.EX2 R34, R34 ;  /* 0x0000002200227308 */ /* 0x000e620000000800 */
[----:B------:R-:W-:-:S01]  /*13170*/  FFMA.FTZ R39, R67, UR56, -R32 ;  /* 0x0000003843277c23 */ /* 0x000fc20008010820 */
[--C-:B------:R-:W-:Y:S01]  /*13180*/  FFMA.FTZ R40, R69, UR56, -R32.reuse ;  /* 0x0000003845287c23 */ /* 0x100fe20008010820 */
[----:B------:R-:W-:Y:S01]  /*13190*/  FMNMX.FTZ R29, R25, R10, !PT ;  /* 0x0000000a191d7209 */ /* 0x000fe20007810000 */
[--C-:B------:R-:W-:Y:S01]  /*131a0*/  FFMA.FTZ R41, R41, UR56, -R32.reuse ;  /* 0x0000003829297c23 */ /* 0x100fe20008010820 */
[----:B------:R-:W-:-:S01]  /*131b0*/  FFMA.FTZ R42, R71, UR56, -R32 ;  /* 0x00000038472a7c23 */ /* 0x000fc20008010820 */
[----:B------:R-:W-:Y:S01]  /*131c0*/  FFMA.FTZ R44, R73, UR56, -R32 ;  /* 0x00000038492c7c23 */ /* 0x000fe20008010820 */
[----:B------:R-:W-:Y:S01]  /*131d0*/  FMNMX.FTZ R10, R26, R29, !PT ;  /* 0x0000001d1a0a7209 */ /* 0x000fe20007810000 */
[----:B------:R-:W2:Y:S03]  /*131e0*/  MUFU.EX2 R35, R35 ;  /* 0x0000002300237308 */ /* 0x000ea60000000800 */
[----:B------:R-:W-:-:S04]  /*131f0*/  FMNMX.FTZ R29, R27, R10, !PT ;  /* 0x0000000a1b1d7209 */ /* 0x000fc80007810000 */
[----:B------:R-:W-:Y:S01]  /*13200*/  FMNMX.FTZ R10, R28, R29, !PT ;  /* 0x0000001d1c0a7209 */ /* 0x000fe20007810000 */
[----:B------:R-:W3:Y:S01]  /*13210*/  MUFU.EX2 R36, R36 ;  /* 0x0000002400247308 */ /* 0x000ee20000000800 */
[----:B------:R-:W-:Y:S02]  /*13220*/  FSEL R29, R55, -INF , !P4 ;  /* 0xff800000371d7808 */ /* 0x000fe40006000000 */
[----:B------:R-:W-:-:S04]  /*13230*/  FMNMX.FTZ R31, R3, R10, !PT ;  /* 0x0000000a031f7209 */ /* 0x000fc80007810000 */
[----:B------:R-:W-:Y:S01]  /*13240*/  FMNMX.FTZ R10, R4, R31, !PT ;  /* 0x0000001f040a7209 */ /* 0x000fe20007810000 */
[----:B------:R-:W4:Y:S03]  /*13250*/  MUFU.EX2 R37, R37 ;  /* 0x0000002500257308 */ /* 0x000f260000000800 */
[----:B------:R-:W-:-:S05]  /*13260*/  FMNMX.FTZ R10, R29, R10, !PT ;  /* 0x0000000a1d0a7209 */ /* 0x000fca0007810000 */
[----:B------:R-:W5:Y:S01]  /*13270*/  SHFL.BFLY PT, R31, R10, 0x2, 0x1f ;  /* 0x0c401f000a1f7f89 */ /* 0x000f6200000e0000 */
[----:B------:R-:W4:Y:S08]  /*13280*/  MUFU.EX2 R38, R38 ;  /* 0x0000002600267308 */ /* 0x000f300000000800 */
[----:B------:R-:W4:Y:S08]  /*13290*/  MUFU.EX2 R39, R39 ;  /* 0x0000002700277308 */ /* 0x000f300000000800 */
[----:B------:R-:W-:Y:S01]  /*132a0*/  MUFU.EX2 R40, R40 ;  /* 0x0000002800287308 */ /* 0x000fe20000000800 */
[----:B-----5:R-:W-:-:S07]  /*132b0*/  FMNMX.FTZ R31, R10, R31, !PT ;  /* 0x0000001f0a1f7209 */ /* 0x020fce0007810000 */
[----:B------:R-:W-:Y:S01]  /*132c0*/  MUFU.EX2 R41, R41 ;  /* 0x0000002900297308 */ /* 0x000fe20000000800 */
[----:B------:R-:W5:Y:S07]  /*132d0*/  SHFL.BFLY PT, R10, R31, 0x1, 0x1f ;  /* 0x0c201f001f0a7f89 */ /* 0x000f6e00000e0000 */
[----:B------:R-:W-:Y:S08]  /*132e0*/  MUFU.EX2 R42, R42 ;  /* 0x0000002a002a7308 */ /* 0x000ff00000000800 */
[----:B------:R-:W-:Y:S08]  /*132f0*/  MUFU.EX2 R43, R43 ;  /* 0x0000002b002b7308 */ /* 0x000ff00000000800 */
        /* <DEDUP_REMOVED lines=9> */
[----:B-1----:R-:W-:Y:S01]  /*13390*/  FADD.FTZ R48, R34, R47 ;  /* 0x0000002f22307221 */ /* 0x002fe20000010000 */
[----:B--2---:R-:W-:-:S03]  /*133a0*/  F2FP.SATFINITE.E4M3.F32.PACK_AB_MERGE_C R34, R35, R34, RZ ;  /* 0x000000222322723e */ /* 0x004fc600048070ff */
        /* <DEDUP_REMOVED lines=11> */
[----:B------:R-:W-:-:S01]  /*13460*/  FADD.FTZ R47, R35, R48 ;  /* 0x00000030232f7221 */ /* 0x000fc20000010000 */
[--C-:B------:R-:W-:Y:S01]  /*13470*/  FFMA.FTZ R26, R26, UR56, -R46.reuse ;  /* 0x000000381a1a7c23 */ /* 0x100fe2000801082e */
[----:B------:R-:W-:-:S01]  /*13480*/  FFMA.FTZ R27, R27, UR56, -R46 ;  /* 0x000000381b1b7c23 */ /* 0x000fc2000801082e */
[----:B------:R-:W0:Y:S01]  /*13490*/  MUFU.EX2 R11, R11 ;  /* 0x0000000b000b7308 */ /* 0x000e220000000800 */
[----:B---3--:R-:W-:-:S01]  /*134a0*/  FADD.FTZ R48, R36, R47 ;  /* 0x0000002f24307221 */ /* 0x008fc20000010000 */
[----:B------:R-:W-:Y:S01]  /*134b0*/  F2FP.SATFINITE.E4M3.F32.PACK_AB_MERGE_C R188, R33, R30, R34 ;  /* 0x0000001e21bc723e */ /* 0x000fe20004807022 */
[----:B------:R-:W-:-:S01]  /*134c0*/  FFMA.FTZ R28, R28, UR56, -R46 ;  /* 0x000000381c1c7c23 */ /* 0x000fc2000801082e */
[----:B------:R-:W-:Y:S01]  /*134d0*/  FFMA.FTZ R3, R3, UR56, -R46 ;  /* 0x0000003803037c23 */ /* 0x000fe2000801082e */
[----:B----4-:R-:W-:-:S01]  /*134e0*/  FADD.FTZ R35, R37, R48 ;  /* 0x0000003025237221 */ /* 0x010fc20000010000 */
[--C-:B------:R-:W-:Y:S01]  /*134f0*/  FFMA.FTZ R4, R4, UR56, -R46.reuse ;  /* 0x0000003804047c23 */ /* 0x100fe2000801082e */
[----:B------:R-:W-:-:S01]  /*13500*/  FFMA.FTZ R29, R29, UR56, -R46 ;  /* 0x000000381d1d7c23 */ /* 0x000fc2000801082e */
[----:B------:R-:W1:Y:S01]  /*13510*/  MUFU.EX2 R12, R12 ;  /* 0x0000000c000c7308 */ /* 0x000e620000000800 */
[----:B------:R-:W-:-:S01]  /*13520*/  FADD.FTZ R30, R38, R35 ;  /* 0x00000023261e7221 */ /* 0x000fc20000010000 */
[----:B------:R-:W-:-:S03]  /*13530*/  F2FP.SATFINITE.E4M3.F32.PACK_AB_MERGE_C R38, R39, R38, RZ ;  /* 0x000000262726723e */ /* 0x000fc600048070ff */
[----:B------:R-:W-:Y:S01]  /*13540*/  FADD.FTZ R39, R39, R30 ;  /* 0x0000001e27277221 */ /* 0x000fe20000010000 */
[----:B------:R-:W-:Y:S02]  /*13550*/  F2FP.SATFINITE.E4M3.F32.PACK_AB_MERGE_C R190, R37, R36, R38 ;  /* 0x0000002425be723e */ /* 0x000fe40004807026 */
[----:B------:R-:W2:Y:S01]  /*13560*/  MUFU.EX2 R13, R13 ;  /* 0x0000000d000d7308 */ /* 0x000ea20000000800 */
[----:B0-----:R-:W-:-:S01]  /*13570*/  FADD.FTZ R49, R6, R11 ;  /* 0x0000000b06317221 */ /* 0x001fc20000010000 */
[----:B------:R-:W-:Y:S01]  /*13580*/  FADD.FTZ R30, R40, R39 ;  /* 0x00000027281e7221 */ /* 0x000fe20000010000 */
[----:B------:R-:W-:-:S04]  /*13590*/  F2FP.SATFINITE.E4M3.F32.PACK_AB_MERGE_C R36, R43, R42, RZ ;  /* 0x0000002a2b24723e */ /* 0x000fc800048070ff */
[----:B------:R-:W-:Y:S01]  /*135a0*/  F2FP.SATFINITE.E4M3.F32.PACK_AB_MERGE_C R184, R41, R40, R36 ;  /* 0x0000002829b8723e */ /* 0x000fe20004807024 */
        /* <DEDUP_REMOVED lines=12> */
[----:B------:R-:W-:-:S04]  /*13670*/  F2FP.SATFINITE.E4M3.F32.PACK_AB_MERGE_C R20, R21, R20, RZ ;  /* 0x000000141514723e */ /* 0x000fc800048070ff */
[----:B------:R-:W-:Y:S02]  /*13680*/  F2FP.SATFINITE.E4M3.F32.PACK_AB_MERGE_C R191, R15, R14, R20 ;  /* 0x0000000e0fbf723e */ /* 0x000fe40004807014 */
[----:B------:R-:W0:Y:S01]  /*13690*/  MUFU.EX2 R26, R26 ;  /* 0x0000001a001a7308 */ /* 0x000e220000000800 */
[----:B-1----:R-:W-:-:S01]  /*136a0*/  FADD.FTZ R34, R24, R33 ;  /* 0x0000002118227221 */ /* 0x002fc20000010000 */
[----:B------:R-:W-:-:S04]  /*136b0*/  FADD.FTZ R33, R41, R30 ;  /* 0x0000001e29217221 */ /* 0x000fc80000010000 */
[----:B------:R-:W-:Y:S01]  /*136c0*/  FADD.FTZ R42, R42, R33 ;  /* 0x000000212a2a7221 */ /* 0x000fe20000010000 */
[----:B------:R-:W-:Y:S01]  /*136d0*/  F2FP.SATFINITE.E4M3.F32.PACK_AB_MERGE_C R33, R13, R12, RZ ;  /* 0x0000000c0d21723e */ /* 0x000fe200048070ff */
[----:B------:R-:W1:Y:S01]  /*136e0*/  MUFU.EX2 R32, R32 ;  /* 0x0000002000207308 */ /* 0x000e620000000800 */
[----:B--2---:R-:W-:-:S01]  /*136f0*/  FADD.FTZ R35, R25, R34 ;  /* 0x0000002219237221 */ /* 0x004fc20000010000 */
[----:B------:R-:W-:Y:S01]  /*13700*/  FADD.FTZ R43, R43, R42 ;  /* 0x0000002a2b2b7221 */ /* 0x000fe20000010000 */
[----:B------:R-:W-:-:S05]  /*13710*/  F2FP.SATFINITE.E4M3.F32.PACK_AB_MERGE_C R189, R11, R6, R33 ;  /* 0x000000060bbd723e */ /* 0x000fca0004807021 */
[----:B------:R-:W2:Y:S01]  /*13720*/  MUFU.EX2 R27, R27 ;  /* 0x0000001b001b7308 */ /* 0x000ea20000000800 */
[----:B0-----:R-:W-:-:S07]  /*13730*/  FADD.FTZ R30, R26, R35 ;  /* 0x000000231a1e7221 */ /* 0x001fce0000010000 */
[----:B------:R-:W0:Y:S01]  /*13740*/  MUFU.EX2 R45, R45 ;  /* 0x0000002d002d7308 */ /* 0x000e220000000800 */
[----:B-1----:R-:W-:-:S07]  /*13750*/  F2FP.SATFINITE.E4M3.F32.PACK_AB_MERGE_C R12, R32, R31, RZ ;  /* 0x0000001f200c723e */ /* 0x002fce00048070ff */
[----:B------:R-:W1:Y:S01]  /*13760*/  MUFU.EX2 R28, R28 ;  /* 0x0000001c001c7308 */ /* 0x000e620000000800 */
[----:B--2---:R-:W-:-:S01]  /*13770*/  FADD.FTZ R13, R27, R30 ;  /* 0x0000001e1b0d7221 */ /* 0x004fc20000010000 */
[----:B------:R-:W-:-:S04]  /*13780*/  F2FP.SATFINITE.E4M3.F32.PACK_AB_MERGE_C R26, R27, R26, RZ ;  /* 0x0000001a1b1a723e */ /* 0x000fc800048070ff */
[----:B------:R-:W-:Y:S02]  /*13790*/  F2FP.SATFINITE.E4M3.F32.PACK_AB_MERGE_C R185, R25, R24, R26 ;  /* 0x0000001819b9723e */ /* 0x000fe4000480701a */
        /* <DEDUP_REMOVED lines=15> */
[----:B------:R-:W-:Y:S06]  /*13890*/  @!P2 BRA `(.L_x_1372) ;  /* 0x000000000048a947 */ /* 0x000fec0003800000 */
        /* <DEDUP_REMOVED lines=11> */
.L_x_1374:
[----:B------:R-:W-:-:S13]  /*13950*/  ISETP.NE.AND P3, PT, R9, 0x1, PT ;  /* 0x000000010900780c */ /* 0x000fda0003f65270 */
[----:B------:R-:W0:Y:S02]  /*13960*/  @P3 LDC.64 R12, c[0x0][0x9e8] ;  /* 0x00027a00ff0c3b82 */ /* 0x000e240000000a00 */
[----:B0-----:R-:W-:-:S05]  /*13970*/  @P3 IMAD.HI.U32 R12, R11, R12, RZ ;  /* 0x0000000c0b0c3227 */ /* 0x001fca00078e00ff */
[----:B------:R-:W-:-:S07]  /*13980*/  @P3 SHF.R.U32.HI R11, RZ, R13, R12 ;  /* 0x0000000dff0b3219 */ /* 0x000fce000001160c */
.L_x_1375:
[----:B------:R-:W-:Y:S05]  /*13990*/  BSYNC B0 ;  /* 0x0000000000007941 */ /* 0x000fea0003800000 */
.L_x_1373:
[----:B------:R-:W-:-:S05]  /*139a0*/  IMAD R9, R11, R9, R9 ;  /* 0x000000090b097224 */ /* 0x000fca00078e0209 */
[----:B------:R-:W-:-:S07]  /*139b0*/  VIMNMX R8, R8, R9, PT ;  /* 0x0000000908087248 */ /* 0x000fce0003fe0100 */
.L_x_1372:
[----:B------:R-:W-:Y:S01]  /*139c0*/  SHF.R.S32.HI R9, RZ, 0x1f, R8 ;  /* 0x0000001fff097819 */ /* 0x000fe20000011408 */
[----:B------:R-:W-:Y:S01]  /*139d0*/  ULDC UR52, c[0x0][0x9e4] ;  /* 0x0002790000347ab9 */ /* 0x000fe20000000800 */
[----:B------:R-:W-:Y:S01]  /*139e0*/  ULDC UR49, c[0x0][0x9e4] ;  /* 0x0002790000317ab9 */ /* 0x000fe20000000800 */
[----:B------:R-:W-:Y:S01]  /*139f0*/  ULDC UR48, c[0x0][0x988] ;  /* 0x0002620000307ab9 */ /* 0x000fe20000000800 */
[----:B------:R-:W-:Y:S01]  /*13a00*/  LEA.HI R9, R9, R8, RZ, 0x6 ;  /* 0x0000000809097211 */ /* 0x000fe200078f30ff */
[----:B------:R-:W-:Y:S01]  /*13a10*/  ULDC UR51, c[0x0][0x988] ;  /* 0x0002620000337ab9 */ /* 0x000fe20000000800 */
[----:B------:R-:W-:Y:S01]  /*13a20*/  ULDC UR50, c[0x0][0x988] ;  /* 0x0002620000327ab9 */ /* 0x000fe20000000800 */
[----:B------:R-:W-:Y:S01]  /*13a30*/  ULDC UR54, c[0x0][0x9e0] ;  /* 0x0002780000367ab9 */ /* 0x000fe20000000800 */
[----:B------:R-:W-:Y:S01]  /*13a40*/  SHF.R.S32.HI R8, RZ, 0x6, R9 ;  /* 0x00000006ff087819 */ /* 0x000fe20000011409 */
[----:B------:R-:W-:Y:S01]  /*13a50*/  ULDC UR53, c[0x0][0x9e0] ;  /* 0x0002780000357ab9 */ /* 0x000fe20000000800 */
[----:B------:R-:W-:-:S02]  /*13a60*/  CS2R R150, SRZ ;  /* 0x0000000000967805 */ /* 0x000fc4000001ff00 */
[----:B------:R-:W-:Y:S02]  /*13a70*/  CS2R R148, SRZ ;  /* 0x0000000000947805 */ /* 0x000fe4000001ff00 */
[----:B------:R-:W-:Y:S02]  /*13a80*/  VIMNMX R11, R203, R8, !PT ;  /* 0x00000008cb0b7248 */ /* 0x000fe40007fe0100 */
[----:B------:R-:W-:Y:S02]  /*13a90*/  CS2R R146, SRZ ;  /* 0x0000000000927805 */ /* 0x000fe4000001ff00 */
[----:B------:R-:W-:Y:S02]  /*13aa0*/  CS2R R144, SRZ ;  /* 0x0000000000907805 */ /* 0x000fe4000001ff00 */
[----:B------:R-:W-:Y:S02]  /*13ab0*/  CS2R R142, SRZ ;  /* 0x00000000008e7805 */ /* 0x000fe4000001ff00 */
[----:B------:R-:W-:-:S02]  /*13ac0*/  ISETP.GE.AND P3, PT, R6, R11, PT ;  /* 0x0000000b0600720c */ /* 0x000fc40003f66270 */
        /* <DEDUP_REMOVED lines=58> */
[----:B------:R-:W-:Y:S01]  /*13e70*/  CS2R R24, SRZ ;  /* 0x0000000000187805 */ /* 0x000fe2000001ff00 */
[----:B------:R-:W-:Y:S06]  /*13e80*/  @!P3 BRA `(.L_x_1376) ;  /* 0x00000028002cb947 */ /* 0x000fec0003800000 */
[----:B------:R-:W-:Y:S02]  /*13e90*/  IMAD.IADD R12, R152, 0x1, R0 ;  /* 0x00000001980c7824 */ /* 0x000fe400078e0200 */
[----:B------:R-:W-:Y:S02]  /*13ea0*/  IMAD.MOV.U32 R151, RZ, RZ, RZ ;  /* 0x000000ffff977224 */ /* 0x000fe400078e00ff */
[----:B------:R-:W-:-:S07]  /*13eb0*/  VIADD R13, R12, 0x8 ;  /* 0x000000080c0d7836 */ /* 0x000fce0000000000 */
.L_x_1395:
[----:B------:R-:W-:Y:S01]  /*13ec0*/  ISETP.NE.AND P3, PT, R202, RZ, PT ;  /* 0x000000ffca00720c */ /* 0x000fe20003f65270 */
[----:B------:R-:W-:Y:S01]  /*13ed0*/  VIADD R14, R200, 0x1 ;  /* 0x00000001c80e7836 */ /* 0x000fe20000000000 */
[----:B------:R-:W-:Y:S05]  /*13ee0*/  YIELD ;  /* 0x0000000000007946 */ /* 0x000fea0003800000 */
[----:B------:R-:W-:-:S04]  /*13ef0*/  ISETP.NE.AND P4, PT, R14, 0x2, PT ;  /* 0x000000020e00780c */ /* 0x000fc80003f85270 */
[----:B------:R-:W-:Y:S02]  /*13f00*/  SEL R15, RZ, 0x1, P4 ;  /* 0x00000001ff0f7807 */ /* 0x000fe40002000000 */
[----:B------:R-:W-:Y:S02]  /*13f10*/  SEL R14, R14, RZ, P4 ;  /* 0x000000ff0e0e7207 */ /* 0x000fe40002000000 */
[----:B------:R-:W-:Y:S01]  /*13f20*/  LOP3.LUT R15, R194, R15, RZ, 0x3c, !PT ;  /* 0x0000000fc20f7212 */ /* 0x000fe200078e3cff */
[----:B------:R-:W-:Y:S06]  /*13f30*/  @P3 BRA `(.L_x_1377) ;  /* 0x0000000000303947 */ /* 0x000fec0003800000 */
[----:B------:R-:W-:Y:S05]  /*13f40*/  @!P0 BRA `(.L_x_1378) ;  /* 0x0000000000048947 */ /* 0x000fea0003800000 */
[----:B------:R-:W-:Y:S01]  /*13f50*/  BPT.TRAP 0x1 ;  /* 0x000000040000795c */ /* 0x000fe20000300000 */
.L_x_1378:
[----:B------:R-:W-:Y:S01]  /*13f60*/  IMAD R9, R14, 0x8, R16 ;  /* 0x000000080e097824 */ /* 0x000fe200078e0210 */
[----:B------:R-:W-:-:S04]  /*13f70*/  SHF.L.U32 R8, R15, 0x1f, RZ ;  /* 0x0000001f0f087819 */ /* 0x000fc800000006ff */
[----:B------:R0:W1:Y:S01]  /*13f80*/  SYNCS.PHASECHK.TRANS64.TRYWAIT P4, [R9+URZ+0x28430], R8 ;  /* 0x02843008090075a7 */ /* 0x000062000808017f */
[----:B------:R-:W-:Y:S05]  /*13f90*/  @!P0 BRA `(.L_x_1379) ;  /* 0x0000000000048947 */ /* 0x000fea0003800000 */
[----:B------:R-:W-:Y:S01]  /*13fa0*/  BPT.TRAP 0x1 ;  /* 0x000000040000795c */ /* 0x000fe20000300000 */
.L_x_1379:
[----:B------:R-:W-:Y:S04]  /*13fb0*/  BSSY B0, `(.L_x_1377) ;  /* 0x0000004000007945 */ /* 0x000fe80003800000 */
[----:B-1----:R-:W-:Y:S05]  /*13fc0*/  @P4 BRA `(.L_x_1380) ;  /* 0x0000000000084947 */ /* 0x002fea0003800000 */
[----:B------:R-:W1:Y:S02]  /*13fd0*/  SYNCS.PHASECHK.TRANS64.TRYWAIT P4, [R9+URZ+0x28430], R8 ;  /* 0x02843008090075a7 */ /* 0x000e64000808017f */
[----:B-1----:R-:W-:Y:S05]  /*13fe0*/  @!P4 BRA `(.L_x_1381) ;  /* 0x0000013800a4c947 */ /* 0x002fea0003800000 */
.L_x_1380:
[----:B------:R-:W-:Y:S05]  /*13ff0*/  BSYNC B0 ;  /* 0x0000000000007941 */ /* 0x000fea0003800000 */
.L_x_1377:
[----:B01----:R-:W0:Y:S01]  /*14000*/  S2R R8, SR_TID.X ;  /* 0x0000000000087919 */ /* 0x003e220000002100 */
[----:B------:R-:W-:Y:S05]  /*14010*/  WARPSYNC.ALL ;  /* 0x0000000000007948 */ /* 0x000fea0003800000 */
[----:B------:R-:W-:Y:S02]  /*14020*/  IMAD.MOV.U32 R9, RZ, RZ, 0x40000040 ;  /* 0x40000040ff097424 */ /* 0x000fe400078e00ff */
[----:B------:R-:W-:Y:S02]  /*14030*/  IMAD.MOV.U32 R153, RZ, RZ, 0x40000040 ;  /* 0x40000040ff997424 */ /* 0x000fe400078e00ff */
[----:B------:R-:W-:Y:S01]  /*14040*/  IMAD.MOV.U32 R155, RZ, RZ, 0x40000040 ;  /* 0x40000040ff9b7424 */ /* 0x000fe200078e00ff */
[----:B------:R-:W-:Y:S01]  /*14050*/  R2UR UR15, R9 ;  /* 0x00000000090f72ca */ /* 0x000fe200000e0000 */
[----:B------:R-:W-:Y:S01]  /*14060*/  IMAD.MOV.U32 R21, RZ, RZ, 0x40000040 ;  /* 0x40000040ff157424 */ /* 0x000fe200078e00ff */
[----:B------:R-:W-:-:S02]  /*14070*/  R2UR UR11, R153 ;  /* 0x00000000990b72ca */ /* 0x000fc400000e0000 */
[----:B------:R-:W-:Y:S02]  /*14080*/  R2UR UR7, R155 ;  /* 0x000000009b0772ca */ /* 0x000fe400000e0000 */
[----:B------:R-:W-:Y:S02]  /*14090*/  R2UR UR23, R153 ;  /* 0x00000000991772ca */ /* 0x000fe400000e0000 */
[----:B------:R-:W-:Y:S02]  /*140a0*/  R2UR UR31, R155 ;  /* 0x000000009b1f72ca */ /* 0x000fe400000e0000 */
[C---:B------:R-:W-:Y:S02]  /*140b0*/  R2UR UR19, R21.reuse ;  /* 0x00000000151372ca */ /* 0x040fe400000e0000 */
[----:B------:R-:W-:Y:S02]  /*140c0*/  R2UR UR27, R21 ;  /* 0x00000000151b72ca */ /* 0x000fe400000e0000 */
[----:B------:R-:W-:-:S02]  /*140d0*/  R2UR UR35, R9 ;  /* 0x00000000092372ca */ /* 0x000fc400000e0000 */
[----:B0-----:R-:W-:Y:S02]  /*140e0*/  SHF.R.U32.HI R20, RZ, 0x7, R8 ;  /* 0x00000007ff147819 */ /* 0x001fe40000011608 */
[----:B------:R-:W-:-:S03]  /*140f0*/  LEA R8, R14, R5, 0xa ;  /* 0x000000050e087211 */ /* 0x000fc600078e50ff */
[----:B------:R-:W-:Y:S01]  /*14100*/  VIADD R156, R20, 0x8 ;  /* 0x00000008149c7836 */ /* 0x000fe20000000000 */
[C---:B------:R-:W-:Y:S01]  /*14110*/  R2UR UR14, R8.reuse ;  /* 0x00000000080e72ca */ /* 0x040fe200000e0000 */
[C---:B------:R-:W-:Y:S02]  /*14120*/  VIADD R152, R8.reuse, 0x2 ;  /* 0x0000000208987836 */ /* 0x040fe40000000000 */
[C---:B------:R-:W-:Y:S01]  /*14130*/  VIADD R154, R8.reuse, 0x4 ;  /* 0x00000004089a7836 */ /* 0x040fe20000000000 */
[----:B------:R0:W-:Y:S01]  /*14140*/  BAR.SYNC.DEFER_BLOCKING R156, 0x100 ;  /* 0x0004009c0000751d */ /* 0x0001e20000010000 */
[----:B------:R-:W-:Y:S01]  /*14150*/  VIADD R20, R8, 0x6 ;  /* 0x0000000608147836 */ /* 0x000fe20000000000 */
[----:B------:R-:W-:Y:S01]  /*14160*/  R2UR UR10, R152 ;  /* 0x00000000980a72ca */ /* 0x000fe200000e0000 */
[----:B------:R-:W-:Y:S01]  /*14170*/  VIADD R152, R8, 0x200 ;  /* 0x0000020008987836 */ /* 0x000fe20000000000 */
[----:B------:R-:W-:Y:S01]  /*14180*/  R2UR UR6, R154 ;  /* 0x000000009a0672ca */ /* 0x000fe200000e0000 */
[----:B------:R-:W-:Y:S01]  /*14190*/  VIADD R154, R8, 0x204 ;  /* 0x00000204089a7836 */ /* 0x000fe20000000000 */
[----:B------:R-:W-:-:S02]  /*141a0*/  R2UR UR18, R20 ;  /* 0x00000000141272ca */ /* 0x000fc400000e0000 */
[----:B------:R-:W-:Y:S02]  /*141b0*/  R2UR UR22, R152 ;  /* 0x00000000981672ca */ /* 0x000fe400000e0000 */
[----:B------:R-:W-:Y:S02]  /*141c0*/  R2UR UR30, R154 ;  /* 0x000000009a1e72ca */ /* 0x000fe400000e0000 */
[C---:B------:R-:W-:Y:S01]  /*141d0*/  IADD3 R20, R8.reuse, 0x202, RZ ;  /* 0x0000020208147810 */ /* 0x040fe20007ffe0ff */
[----:B------:R-:W-:-:S03]  /*141e0*/  VIADD R8, R8, 0x206 ;  /* 0x0000020608087836 */ /* 0x000fc60000000000 */
[----:B------:R-:W-:Y:S02]  /*141f0*/  R2UR UR26, R20 ;  /* 0x00000000141a72ca */ /* 0x000fe400000e0000 */
[----:B------:R-:W-:Y:S01]  /*14200*/  R2UR UR34, R8 ;  /* 0x00000000082272ca */ /* 0x000fe200000e0000 */
[----:B0-----:R-:W-:-:S06]  /*14210*/  WARPGROUP.ARRIVE ;  /* 0x00000000000079c5 */ /* 0x001fcc0000000000 */
        /* <DEDUP_REMOVED lines=23> */
[----:B------:R-:W-:Y:S05]  /*14390*/  @P3 BRA `(.L_x_1382) ;  /* 0x0000000000283947 */ /* 0x000fea0003800000 */
[----:B------:R-:W-:Y:S05]  /*143a0*/  @!P0 BRA `(.L_x_1383) ;  /* 0x0000000000048947 */ /* 0x000fea0003800000 */
[----:B------:R-:W-:Y:S01]  /*143b0*/  BPT.TRAP 0x1 ;  /* 0x000000040000795c */ /* 0x000fe20000300000 */
.L_x_1383:
[----:B------:R-:W-:Y:S01]  /*143c0*/  SHF.L.U32 R8, R194, 0x1f, RZ ;  /* 0x0000001fc2087819 */ /* 0x000fe200000006ff */
[----:B------:R-:W-:-:S04]  /*143d0*/  IMAD R9, R200, 0x8, R16 ;  /* 0x00000008c8097824 */ /* 0x000fc800078e0210 */
[----:B------:R0:W1:Y:S01]  /*143e0*/  SYNCS.PHASECHK.TRANS64.TRYWAIT P3, [R9+URZ+0x28450], R8 ;  /* 0x02845008090075a7 */ /* 0x000062000806017f */
[----:B------:R-:W-:Y:S05]  /*143f0*/  @!P0 BRA `(.L_x_1384) ;  /* 0x0000000000048947 */ /* 0x000fea0003800000 */
[----:B------:R-:W-:Y:S01]  /*14400*/  BPT.TRAP 0x1 ;  /* 0x000000040000795c */ /* 0x000fe20000300000 */
.L_x_1384:
[----:B-1----:R-:W-:Y:S05]  /*14410*/  @P3 BRA `(.L_x_1382) ;  /* 0x0000000000083947 */ /* 0x002fea0003800000 */
[----:B------:R-:W1:Y:S02]  /*14420*/  SYNCS.PHASECHK.TRANS64.TRYWAIT P3, [R9+URZ+0x28450], R8 ;  /* 0x02845008090075a7 */ /* 0x000e64000806017f */
[----:B-1----:R-:W-:Y:S05]  /*14430*/  @!P3 BRA `(.L_x_1385) ;  /* 0x0000013400a4b947 */ /* 0x002fea0003800000 */
.L_x_1382:
[----:B01----:R-:W-:Y:S01]  /*14440*/  VIADD R8, R16, 0x8000 ;  /* 0x0000800010087836 */ /* 0x003fe20000000000 */
[----:B------:R-:W-:Y:S05]  /*14450*/  WARPSYNC.ALL ;  /* 0x0000000000007948 */ /* 0x000fea0003800000 */
[----:B------:R-:W-:Y:S01]  /*14460*/  SHF.R.U32.HI R8, RZ, 0x4, R8 ;  /* 0x00000004ff087819 */ /* 0x000fe20000011608 */
[----:B------:R-:W-:-:S06]  /*14470*/  WARPGROUP.ARRIVE ;  /* 0x00000000000079c5 */ /* 0x000fcc0000000000 */
[----:B------:R-:W0:Y:S01]  /*14480*/  S2R R194, SR_TID.X ;  /* 0x0000000000c27919 */ /* 0x000e220000002100 */
[----:B------:R-:W-:Y:S01]  /*14490*/  FMUL.FTZ R20, R2, R154 ;  /* 0x0000009a02147220 */ /* 0x000fe20000410000 */
[----:B------:R-:W-:Y:S01]  /*144a0*/  LOP3.LUT R8, R8, 0x3fff, RZ, 0xc0, !PT ;  /* 0x00003fff08087812 */ /* 0x000fe200078ec0ff */
[C---:B------:R-:W-:Y:S01]  /*144b0*/  FMUL.FTZ R21, R2.reuse, R155 ;  /* 0x0000009b02157220 */ /* 0x040fe20000410000 */
[C---:B------:R-:W-:Y:S01]  /*144c0*/  FMUL.FTZ R154, R2.reuse, R158 ;  /* 0x0000009e029a7220 */ /* 0x040fe20000410000 */
[----:B------:R-:W-:Y:S01]  /*144d0*/  FMUL.FTZ R155, R2, R159 ;  /* 0x0000009f029b7220 */ /* 0x000fe20000410000 */
[----:B------:R-:W-:Y:S01]  /*144e0*/  LOP3.LUT R9, R8, 0x10000, RZ, 0xfc, !PT ;  /* 0x0001000008097812 */ /* 0x000fe200078efcff */
[C---:B------:R-:W-:Y:S01]  /*144f0*/  FMUL.FTZ R158, R2.reuse, R162 ;  /* 0x000000a2029e7220 */ /* 0x040fe20000410000 */
[C---:B------:R-:W-:Y:S01]  /*14500*/  FMUL.FTZ R159, R2.reuse, R163 ;  /* 0x000000a3029f7220 */ /* 0x040fe20000410000 */
[C---:B------:R-:W-:Y:S01]  /*14510*/  FMUL.FTZ R162, R2.reuse, R166 ;  /* 0x000000a602a27220 */ /* 0x040fe20000410000 */
[----:B------:R-:W-:Y:S01]  /*14520*/  FMUL.FTZ R163, R2, R167 ;  /* 0x000000a702a37220 */ /* 0x000fe20000410000 */
[----:B------:R-:W-:-:S02]  /*14530*/  IMAD R8, R200, 0x400, R9 ;  /* 0x00000400c8087824 */ /* 0x000fc400078e0209 */
[C---:B------:R-:W-:Y:S01]  /*14540*/  FMUL.FTZ R166, R2.reuse, R170 ;  /* 0x000000aa02a67220 */ /* 0x040fe20000410000 */
[----:B------:R-:W-:Y:S02]  /*14550*/  IMAD.MOV.U32 R9, RZ, RZ, -0x7fffffe0 ;  /* 0x80000020ff097424 */ /* 0x000fe400078e00ff */
[C---:B------:R-:W-:Y:S01]  /*14560*/  FMUL.FTZ R167, R2.reuse, R171 ;  /* 0x000000ab02a77220 */ /* 0x040fe20000410000 */
[----:B------:R-:W-:Y:S01]  /*14570*/  FMUL.FTZ R170, R2, R174 ;  /* 0x000000ae02aa7220 */ /* 0x000fe20000410000 */
[C---:B------:R-:W-:Y:S01]  /*14580*/  R2UR UR6, R8.reuse ;  /* 0x00000000080672ca */ /* 0x040fe200000e0000 */
[----:B------:R-:W-:Y:S01]  /*14590*/  VIADD R8, R8, 0x2 ;  /* 0x0000000208087836 */ /* 0x000fe20000000000 */
[----:B------:R-:W-:Y:S01]  /*145a0*/  R2UR UR7, R9 ;  /* 0x00000000090772ca */ /* 0x000fe200000e0000 */
[----:B------:R-:W-:Y:S02]  /*145b0*/  IMAD.MOV.U32 R9, RZ, RZ, -0x7fffffe0 ;  /* 0x80000020ff097424 */ /* 0x000fe400078e00ff */
        /* <DEDUP_REMOVED lines=11> */
[----:B------:R-:W-:Y:S01]  /*14670*/  QGMMA.64x256x32.F32.E4M3.E4M3 R24, R188, gdesc[UR4], R24, gsb0 ;  /* 0x03e00004bc187df3 */ /* 0x000fe20008000818 */
[----:B------:R-:W-:Y:S01]  /*14680*/  R2UR UR6, R8 ;  /* 0x00000000080672ca */ /* 0x000fe200000e0000 */
[----:B------:R-:W-:Y:S01]  /*14690*/  @!P1 IMAD R8, R14, 0x8, R16 ;  /* 0x000000080e089824 */ /* 0x000fe200078e0210 */
[----:B------:R-:W-:Y:S01]  /*146a0*/  R2UR UR7, R9 ;  /* 0x00000000090772ca */ /* 0x000fe200000e0000 */
[C---:B------:R-:W-:Y:S01]  /*146b0*/  FMUL.FTZ R168, R2.reuse, R168 ;  /* 0x000000a802a87220 */ /* 0x040fe20000410000 */
[----:B0-----:R-:W-:Y:S01]  /*146c0*/  SHF.R.U32.HI R194, RZ, 0x7, R194 ;  /* 0x00000007ffc27819 */ /* 0x001fe200000116c2 */
[----:B------:R-:W-:Y:S01]  /*146d0*/  FMUL.FTZ R169, R2, R169 ;  /* 0x000000a902a97220 */ /* 0x000fe20000410000 */
[----:B------:R-:W-:Y:S01]  /*146e0*/  @!P1 IADD3 R8, R8, 0x28440, RZ ;  /* 0x0002844008089810 */ /* 0x000fe20007ffe0ff */
[C---:B------:R-:W-:Y:S01]  /*146f0*/  FMUL.FTZ R172, R2.reuse, R172 ;  /* 0x000000ac02ac7220 */ /* 0x040fe20000410000 */
[C---:B------:R-:W-:Y:S01]  /*14700*/  FMUL.FTZ R173, R2.reuse, R173 ;  /* 0x000000ad02ad7220 */ /* 0x040fe20000410000 */
[C---:B------:R-:W-:Y:S01]  /*14710*/  FMUL.FTZ R176, R2.reuse, R176 ;  /* 0x000000b002b07220 */ /* 0x040fe20000410000 */
[----:B------:R-:W-:Y:S01]  /*14720*/  @!P1 PRMT R9, RZ, 0x654, R8 ;  /* 0x00000654ff099816 */ /* 0x000fe20000000008 */
[----:B------:R-:W-:Y:S01]  /*14730*/  FMUL.FTZ R177, R2, R177 ;  /* 0x000000b102b17220 */ /* 0x000fe20000410000 */
[----:B------:R-:W-:Y:S01]  /*14740*/  IADD3 R8, -R194, 0xb, RZ ;  /* 0x0000000bc2087810 */ /* 0x000fe20007ffe1ff */
[C---:B------:R-:W-:Y:S01]  /*14750*/  FMUL.FTZ R181, R2.reuse, R181 ;  /* 0x000000b502b57220 */ /* 0x040fe20000410000 */
[C---:B------:R-:W-:Y:S01]  /*14760*/  FMUL.FTZ R178, R2.reuse, R182 ;  /* 0x000000b602b27220 */ /* 0x040fe20000410000 */
[----:B------:R-:W-:Y:S01]  /*14770*/  FMUL.FTZ R179, R2, R183 ;  /* 0x000000b702b37220 */ /* 0x000fe20000410000 */
[----:B------:R-:W0:Y:S08]  /*14780*/  MUFU.TANH R152, R152 ;  /* 0x0000009800987308 */ /* 0x000e300000002400 */
        /* <DEDUP_REMOVED lines=31> */
[----:B------:R-:W-:-:S06]  /*14980*/  WARPGROUP.ARRIVE ;  /* 0x00000000000079c5 */ /* 0x000fcc0000000000 */
[----:B------:R-:W-:Y:S03]  /*14990*/  QGMMA.64x256x32.F32.E4M3.E4M3 R24, R184, gdesc[UR4], R24, gsb0 ;  /* 0x03e00004b8187df3 */ /* 0x000fe60008000818 */
[----:B------:R-:W-:Y:S02]  /*149a0*/  WARPGROUP.DEPBAR.LE gsb0, 0x0 ;  /* 0x00008000000079c5 */ /* 0x000fe40000010000 */
[----:B------:R-:W-:Y:S01]  /*149b0*/  FMUL.FTZ R184, R2, R180 ;  /* 0x000000b402b87220 */ /* 0x000fe20000410000 */
[----:B------:R-:W-:Y:S01]  /*149c0*/  IMAD.SHL.U32 R180, R6, 0x40, RZ ;  /* 0x0000004006b47824 */ /* 0x000fe200078e00ff */
[----:B------:R0:W-:Y:S06]  /*149d0*/  BAR.ARV R8, 0x100 ;  /* 0x000400080000751d */ /* 0x0001ec0000002000 */
[----:B------:R5:W-:Y:S01]  /*149e0*/  @!P1 SYNCS.ARRIVE.TRANS64.RED.A1T0 RZ, [R9+URZ], RZ ;  /* 0x000000ff09ff99a7 */ /* 0x000be2000810043f */
[----:B------:R-:W0:Y:S01]  /*149f0*/  MUFU.TANH R184, R184 ;  /* 0x000000b800b87308 */ /* 0x000e220000002400 */
[----:B-----5:R-:W-:-:S05]  /*14a00*/  IADD3 R9, R197, 0x1, -R180 ;  /* 0x00000001c5097810 */ /* 0x020fca0007ffe8b4 */
[----:B------:R-:W-:-:S04]  /*14a10*/  IMAD.IADD R9, R9, 0x1, -R198 ;  /* 0x0000000109097824 */ /* 0x000fc800078e0ac6 */
[----:B------:R-:W-:-:S04]  /*14a20*/  IMAD R9, R196, -0x2, R9 ;  /* 0xfffffffec4097824 */ /* 0x000fc800078e0209 */
[C---:B------:R-:W-:Y:S02]  /*14a30*/  VIADD R187, R9.reuse, UR54 ;  /* 0x0000003609bb7c36 */ /* 0x040fe40008000000 */
[----:B------:R-:W-:Y:S02]  /*14a40*/  VIADD R185, R9, UR55 ;  /* 0x0000003709b97c36 */ /* 0x000fe40008000000 */
[C---:B------:R-:W-:Y:S02]  /*14a50*/  IMAD.IADD R183, R0.reuse, 0x1, R187 ;  /* 0x0000000100b77824 */ /* 0x040fe400078e02bb */
[----:B------:R-:W-:Y:S01]  /*14a60*/  IMAD.IADD R182, R0, 0x1, R185 ;  /* 0x0000000100b67824 */ /* 0x000fe200078e02b9 */
[----:B01234-:R-:W-:Y:S06]  /*14a70*/  @!P2 BRA `(.L_x_1386) ;  /* 0x000000000058a947 */ /* 0x01ffec0003800000 */
[----:B------:R-:W-:Y:S01]  /*14a80*/  IADD3 R189, R0, R197, -R198 ;  /* 0x000000c500bd7210 */ /* 0x000fe20007ffe8c6 */
[----:B------:R-:W-:Y:S03]  /*14a90*/  BSSY B0, `(.L_x_1387) ;  /* 0x0000010000007945 */ /* 0x000fe60003800000 */
[----:B------:R-:W-:-:S13]  /*14aa0*/  ISETP.GT.AND P3, PT, R189, -0x1, PT ;  /* 0xffffffffbd00780c */ /* 0x000fda0003f64270 */
[----:B------:R-:W-:Y:S05]  /*14ab0*/  @P3 BRA `(.L_x_1388) ;  /* 0x0000000000203947 */ /* 0x000fea0003800000 */
[----:B------:R-:W-:Y:S01]  /*14ac0*/  IMAD.U32 R186, RZ, RZ, UR52 ;  /* 0x00000034ffba7e24 */ /* 0x000fe2000f8e00ff */
[----:B------:R-:W-:-:S04]  /*14ad0*/  LOP3.LUT R189, RZ, R189, RZ, 0x33, !PT ;  /* 0x000000bdffbd7212 */ /* 0x000fc800078e33ff */
[----:B------:R-:W-:-:S13]  /*14ae0*/  ISETP.NE.AND P3, PT, R186, 0x1, PT ;  /* 0x00000001ba00780c */ /* 0x000fda0003f65270 */
[----:B------:R-:W0:Y:S02]  /*14af0*/  @P3 LDC.64 R8, c[0x0][0x9e8] ;  /* 0x00027a00ff083b82 */ /* 0x000e240000000a00 */
[----:B0-----:R-:W-:-:S05]  /*14b00*/  @P3 IMAD.HI.U32 R8, R189, R8, RZ ;  /* 0x00000008bd083227 */ /* 0x001fca00078e00ff */
[----:B------:R-:W-:-:S04]  /*14b10*/  @P3 SHF.R.U32.HI R189, RZ, R9, R8 ;  /* 0x00000009ffbd3219 */ /* 0x000fc80000011608 */
[----:B------:R-:W-:Y:S01]  /*14b20*/  LOP3.LUT R189, RZ, R189, RZ, 0x33, !PT ;  /* 0x000000bdffbd7212 */ /* 0x000fe200078e33ff */
[----:B------:R-:W-:Y:S06]  /*14b30*/  BRA `(.L_x_1389) ;  /* 0x0000000000147947 */ /* 0x000fec0003800000 */
.L_x_1388:
[----:B------:R-:W-:-:S05]  /*14b40*/  IMAD.U32 R186, RZ, RZ, UR52 ;  /* 0x00000034ffba7e24 */ /* 0x000fca000f8e00ff */
[----:B------:R-:W-:-:S13]  /*14b50*/  ISETP.NE.AND P3, PT, R186, 0x1, PT ;  /* 0x00000001ba00780c */ /* 0x000fda0003f65270 */
[----:B------:R-:W0:Y:S02]  /*14b60*/  @P3 LDC.64 R8, c[0x0][0x9e8] ;  /* 0x00027a00ff083b82 */ /* 0x000e240000000a00 */
[----:B0-----:R-:W-:-:S05]  /*14b70*/  @P3 IMAD.HI.U32 R8, R189, R8, RZ ;  /* 0x00000008bd083227 */ /* 0x001fca00078e00ff */
[----:B------:R-:W-:-:S07]  /*14b80*/  @P3 SHF.R.U32.HI R189, RZ, R9, R8 ;  /* 0x00000009ffbd3219 */ /* 0x000fce0000011608 */
.L_x_1389:
[----:B------:R-:W-:Y:S05]  /*14b90*/  BSYNC B0 ;  /* 0x0000000000007941 */ /* 0x000fea0003800000 */
.L_x_1387:
[----:B------:R-:W-:-:S04]  /*14ba0*/  IMAD R189, R189, R186, -R180 ;  /* 0x000000babdbd7224 */ /* 0x000fc800078e0ab4 */
[----:B------:R-:W-:-:S05]  /*14bb0*/  IMAD R189, R196, -0x2, R189 ;  /* 0xfffffffec4bd7824 */ /* 0x000fca00078e02bd */
[----:B------:R-:W-:Y:S02]  /*14bc0*/  VIADDMNMX R183, R189, R186, R183, PT ;  /* 0x000000babdb77246 */ /* 0x000fe400038001b7 */
[----:B------:R-:W-:-:S07]  /*14bd0*/  VIMNMX R182, R182, R189, !PT ;  /* 0x000000bdb6b67248 */ /* 0x000fce0007fe0100 */
.L_x_1386:
[----:B------:R-:W-:Y:S02]  /*14be0*/  ISETP.GT.AND P3, PT, R6, -0x1, PT ;  /* 0xffffffff0600780c */ /* 0x000fe40003f64270 */
[----:B------:R-:W-:Y:S02]  /*14bf0*/  IADD3 R187, R187, 0x8, R0 ;  /* 0x00000008bbbb7810 */ /* 0x000fe40007ffe000 */
[C---:B------:R-:W-:Y:S02]  /*14c00*/  ISETP.GT.AND P5, PT, R182.reuse, RZ, P3 ;  /* 0x000000ffb600720c */ /* 0x040fe40001fa4270 */
[----:B------:R-:W-:Y:S02]  /*14c10*/  ISETP.GT.AND P4, PT, R182, 0x1, P3 ;  /* 0x00000001b600780c */ /* 0x000fe40001f84270 */
[C---:B------:R-:W-:Y:S02]  /*14c20*/  ISETP.LT.OR P5, PT, R183.reuse, 0x1, P5 ;  /* 0x00000001b700780c */ /* 0x040fe40002fa1670 */
[----:B------:R-:W-:-:S02]  /*14c30*/  ISETP.LT.OR P4, PT, R183, 0x2, P4 ;  /* 0x00000002b700780c */ /* 0x000fc40002781670 */
[----:B------:R-:W-:Y:S02]  /*14c40*/  FSEL R152, R152, -INF , !P5 ;  /* 0xff80000098987808 */ /* 0x000fe40006800000 */
[----:B------:R-:W-:Y:S02]  /*14c50*/  FSEL R153, R153, -INF , !P4 ;  /* 0xff80000099997808 */ /* 0x000fe40006000000 */
[C---:B------:R-:W-:Y:S02]  /*14c60*/  ISETP.GT.AND P5, PT, R182.reuse, 0x8, P3 ;  /* 0x00000008b600780c */ /* 0x040fe40001fa4270 */
        /* <DEDUP_REMOVED lines=39> */
[----:B------:R-:W-:Y:S02]  /*14ee0*/  IADD3 R185, R185, 0x8, R0 ;  /* 0x00000008b9b97810 */ /* 0x000fe40007ffe000 */
[----:B------:R-:W-:Y:S02]  /*14ef0*/  FSEL R184, R184, -INF , !P5 ;  /* 0xff800000b8b87808 */ /* 0x000fe40006800000 */
[----:B------:R-:W-:Y:S01]  /*14f00*/  FSEL R181, R181, -INF , !P4 ;  /* 0xff800000b5b57808 */ /* 0x000fe20006000000 */
[----:B------:R-:W-:Y:S06]  /*14f10*/  @!P2 BRA `(.L_x_1390) ;  /* 0x00000000005ca947 */ /* 0x000fec0003800000 */
[----:B------:R-:W-:Y:S01]  /*14f20*/  ISETP.GT.AND P4, PT, R13, -0x1, PT ;  /* 0xffffffff0d00780c */ /* 0x000fe20003f84270 */
[----:B------:R-:W-:-:S12]  /*14f30*/  BSSY B0, `(.L_x_1391) ;  /* 0x0000011000007945 */ /* 0x000fd80003800000 */
[----:B------:R-:W-:Y:S05]  /*14f40*/  @P4 BRA `(.L_x_1392) ;  /* 0x0000000000244947 */ /* 0x000fea0003800000 */
[----:B------:R-:W-:Y:S01]  /*14f50*/  IMAD.U32 R182, RZ, RZ, UR52 ;  /* 0x00000034ffb67e24 */ /* 0x000fe2000f8e00ff */
[----:B------:R-:W-:-:S04]  /*14f60*/  IADD3 R183, R12, 0x8, RZ ;  /* 0x000000080cb77810 */ /* 0x000fc80007ffe0ff */
[----:B------:R-:W-:Y:S02]  /*14f70*/  ISETP.NE.AND P4, PT, R182, 0x1, PT ;  /* 0x00000001b600780c */ /* 0x000fe40003f85270 */
[----:B------:R-:W-:-:S11]  /*14f80*/  LOP3.LUT R183, RZ, R183, RZ, 0x33, !PT ;  /* 0x000000b7ffb77212 */ /* 0x000fd600078e33ff */
[----:B------:R-:W0:Y:S02]  /*14f90*/  @P4 LDC.64 R8, c[0x0][0x9e8] ;  /* 0x00027a00ff084b82 */ /* 0x000e240000000a00 */
[----:B0-----:R-:W-:-:S05]  /*14fa0*/  @P4 IMAD.HI.U32 R8, R183, R8, RZ ;  /* 0x00000008b7084227 */ /* 0x001fca00078e00ff */
[----:B------:R-:W-:-:S04]  /*14fb0*/  @P4 SHF.R.U32.HI R183, RZ, R9, R8 ;  /* 0x00000009ffb74219 */ /* 0x000fc80000011608 */
[----:B------:R-:W-:Y:S01]  /*14fc0*/  LOP3.LUT R183, RZ, R183, RZ, 0x33, !PT ;  /* 0x000000b7ffb77212 */ /* 0x000fe200078e33ff */
[----:B------:R-:W-:Y:S06]  /*14fd0*/  BRA `(.L_x_1393) ;  /* 0x0000000000187947 */ /* 0x000fec0003800000 */
.L_x_1392:
[----:B------:R-:W-:Y:S02]  /*14fe0*/  IMAD.U32 R182, RZ, RZ, UR52 ;  /* 0x00000034ffb67e24 */ /* 0x000fe4000f8e00ff */
[----:B------:R-:W-:-:S03]  /*14ff0*/  IMAD.MOV.U32 R183, RZ, RZ, R13 ;  /* 0x000000ffffb77224 */ /* 0x000fc600078e000d */
[----:B------:R-:W-:-:S13]  /*15000*/  ISETP.NE.AND P4, PT, R182, 0x1, PT ;  /* 0x00000001b600780c */ /* 0x000fda0003f85270 */
[----:B------:R-:W0:Y:S02]  /*15010*/  @P4 LDC.64 R8, c[0x0][0x9e8] ;  /* 0x00027a00ff084b82 */ /* 0x000e240000000a00 */
[----:B0-----:R-:W-:-:S05]  /*15020*/  @P4 IMAD.HI.U32 R8, R13, R8, RZ ;  /* 0x000000080d084227 */ /* 0x001fca00078e00ff */
[----:B------:R-:W-:-:S07]  /*15030*/  @P4 SHF.R.U32.HI R183, RZ, R9, R8 ;  /* 0x00000009ffb74219 */ /* 0x000fce0000011608 */
.L_x_1393:
[----:B------:R-:W-:Y:S05]  /*15040*/  BSYNC B0 ;  /* 0x0000000000007941 */ /* 0x000fea0003800000 */
.L_x_1391:
[----:B------:R-:W-:-:S04]  /*15050*/  IMAD R9, R183, R182, -R180 ;  /* 0x000000b6b7097224 */ /* 0x000fc800078e0ab4 */
[----:B------:R-:W-:-:S05]  /*15060*/  IMAD R8, R196, -0x2, R9 ;  /* 0xfffffffec4087824 */ /* 0x000fca00078e0209 */
[----:B------:R-:W-:Y:S02]  /*15070*/  VIADDMNMX R187, R8, R182, R187, PT ;  /* 0x000000b608bb7246 */ /* 0x000fe400038001bb */
[----:B------:R-:W-:-:S07]  /*15080*/  VIMNMX R185, R185, R8, !PT ;  /* 0x00000008b9b97248 */ /* 0x000fce0007fe0100 */
.L_x_1390:
        /* <DEDUP_REMOVED lines=8> */
[----:B------:R-:W-:Y:S02]  /*15110*/  ISETP.GT.AND P5, PT, R185, 0x9, P3 ;  /* 0x00000009b900780c */ /* 0x000fe40001fa4270 */
[----:B------:R-:W-:Y:S02]  /*15120*/  FMNMX.FTZ R8, R160, R9, !PT ;  /* 0x00000009a0087209 */ /* 0x000fe40007810000 */
[----:B------:R-:W-:Y:S02]  /*15130*/  ISETP.LT.OR P5, PT, R187, 0xa, P5 ;  /* 0x0000000abb00780c */ /* 0x000fe40002fa1670 */
[----:B------:R-:W-:Y:S02]  /*15140*/  FMNMX.FTZ R9, R161, R8, !PT ;  /* 0x00000008a1097209 */ /* 0x000fe40007810000 */
[----:B------:R-:W-:-:S02]  /*15150*/  ISETP.GT.AND P4, PT, R185, 0x8, P3 ;  /* 0x00000008b900780c */ /* 0x000fc40001f84270 */
[----:B------:R-:W-:Y:S02]  /*15160*/  FMNMX.FTZ R8, R164, R9, !PT ;  /* 0x00000009a4087209 */ /* 0x000fe40007810000 */
[----:B------:R-:W-:Y:S02]  /*15170*/  FSEL R155, R155, -INF , !P5 ;  /* 0xff8000009b9b7808 */ /* 0x000fe40006800000 */
[----:B------:R-:W-:Y:S02]  /*15180*/  FMNMX.FTZ R9, R165, R8, !PT ;  /* 0x00000008a5097209 */ /* 0x000fe40007810000 */
[----:B------:R-:W-:Y:S02]  /*15190*/  ISETP.GT.AND P5, PT, R185, 0x11, P3 ;  /* 0x00000011b900780c */ /* 0x000fe40001fa4270 */
[----:B------:R-:W-:Y:S02]  /*151a0*/  FMNMX.FTZ R8, R168, R9, !PT ;  /* 0x00000009a8087209 */ /* 0x000fe40007810000 */
[----:B------:R-:W-:-:S02]  /*151b0*/  ISETP.LT.OR P4, PT, R187, 0x9, P4 ;  /* 0x00000009bb00780c */ /* 0x000fc40002781670 */
        /* <DEDUP_REMOVED lines=14> */
[----:B------:R-:W-:Y:S01]  /*152a0*/  FSEL R158, R158, -INF , !P4 ;  /* 0xff8000009e9e7808 */ /* 0x000fe20006000000 */
[----:B------:R-:W0:Y:S01]  /*152b0*/  SHFL.BFLY PT, R9, R8, 0x2, 0x1f ;  /* 0x0c401f0008097f89 */ /* 0x000e2200000e0000 */
[----:B------:R-:W-:Y:S02]  /*152c0*/  ISETP.GT.AND P4, PT, R185, 0x18, P3 ;  /* 0x00000018b900780c */ /* 0x000fe40001f84270 */
[----:B------:R-:W-:Y:S02]  /*152d0*/  FSEL R163, R163, -INF , !P5 ;  /* 0xff800000a3a37808 */ /* 0x000fe40006800000 */
[----:B------:R-:W-:-:S02]  /*152e0*/  ISETP.GT.AND P5, PT, R185, 0x21, P3 ;  /* 0x00000021b900780c */ /* 0x000fc40001fa4270 */
[C---:B------:R-:W-:Y:S02]  /*152f0*/  ISETP.LT.OR P4, PT, R187.reuse, 0x19, P4 ;  /* 0x00000019bb00780c */ /* 0x040fe40002781670 */
[----:B------:R-:W-:Y:S02]  /*15300*/  ISETP.LT.OR P5, PT, R187, 0x22, P5 ;  /* 0x00000022bb00780c */ /* 0x000fe40002fa1670 */
[----:B------:R-:W-:Y:S02]  /*15310*/  FSEL R162, R162, -INF , !P4 ;  /* 0xff800000a2a27808 */ /* 0x000fe40006000000 */
[----:B------:R-:W-:Y:S02]  /*15320*/  ISETP.GT.AND P4, PT, R185, 0x20, P3 ;  /* 0x00000020b900780c */ /* 0x000fe40001f84270 */
[----:B------:R-:W-:Y:S02]  /*15330*/  FSEL R167, R167, -INF , !P5 ;  /* 0xff800000a7a77808 */ /* 0x000fe40006800000 */
[----:B------:R-:W-:-:S02]  /*15340*/  ISETP.GT.AND P5, PT, R185, 0x29, P3 ;  /* 0x00000029b900780c */ /* 0x000fc40001fa4270 */
[C---:B------:R-:W-:Y:S02]  /*15350*/  ISETP.LT.OR P4, PT, R187.reuse, 0x21, P4 ;  /* 0x00000021bb00780c */ /* 0x040fe40002781670 */
[----:B------:R-:W-:Y:S02]  /*15360*/  ISETP.LT.OR P5, PT, R187, 0x2a, P5 ;  /* 0x0000002abb00780c */ /* 0x000fe40002fa1670 */
[----:B------:R-:W-:Y:S02]  /*15370*/  FSEL R166, R166, -INF , !P4 ;  /* 0xff800000a6a67808 */ /* 0x000fe40006000000 */
[----:B0-----:R-:W-:Y:S02]  /*15380*/  FMNMX.FTZ R180, R8, R9, !PT ;  /* 0x0000000908b47209 */ /* 0x001fe40007810000 */
[----:B------:R-:W-:Y:S02]  /*15390*/  ISETP.GT.AND P4, PT, R185, 0x28, P3 ;  /* 0x00000028b900780c */ /* 0x000fe40001f84270 */
[----:B------:R-:W-:Y:S01]  /*153a0*/  FSEL R171, R171, -INF , !P5 ;  /* 0xff800000abab7808 */ /* 0x000fe20006800000 */
[----:B------:R-:W0:Y:S01]  /*153b0*/  SHFL.BFLY PT, R189, R180, 0x1, 0x1f ;  /* 0x0c201f00b4bd7f89 */ /* 0x000e2200000e0000 */
[----:B------:R-:W-:-:S02]  /*153c0*/  ISETP.GT.AND P5, PT, R185, RZ, P3 ;  /* 0x000000ffb900720c */ /* 0x000fc40001fa4270 */
[C---:B------:R-:W-:Y:S02]  /*153d0*/  ISETP.LT.OR P4, PT, R187.reuse, 0x29, P4 ;  /* 0x00000029bb00780c */ /* 0x040fe40002781670 */
[----:B------:R-:W-:Y:S02]  /*153e0*/  ISETP.LT.OR P5, PT, R187, 0x1, P5 ;  /* 0x00000001bb00780c */ /* 0x000fe40002fa1670 */
[----:B------:R-:W-:Y:S02]  /*153f0*/  FSEL R170, R170, -INF , !P4 ;  /* 0xff800000aaaa7808 */ /* 0x000fe40006000000 */
[----:B------:R-:W-:Y:S02]  /*15400*/  ISETP.GT.AND P4, PT, R185, 0x30, P3 ;  /* 0x00000030b900780c */ /* 0x000fe40001f84270 */
[----:B------:R-:W-:Y:S02]  /*15410*/  FSEL R9, R20, -INF , !P5 ;  /* 0xff80000014097808 */ /* 0x000fe40006800000 */
[----:B------:R-:W-:-:S02]  /*15420*/  ISETP.LT.OR P4, PT, R187, 0x31, P4 ;  /* 0x00000031bb00780c */ /* 0x000fc40002781670 */
[----:B------:R-:W-:Y:S02]  /*15430*/  FMNMX.FTZ R8, R9, R10, !PT ;  /* 0x0000000a09087209 */ /* 0x000fe40007810000 */
[----:B------:R-:W-:Y:S02]  /*15440*/  FSEL R174, R174, -INF , !P4 ;  /* 0xff800000aeae7808 */ /* 0x000fe40006000000 */
[----:B------:R-:W-:Y:S02]  /*15450*/  FMNMX.FTZ R183, R21, R8, !PT ;  /* 0x0000000815b77209 */ /* 0x000fe40007810000 */
[C---:B------:R-:W-:Y:S02]  /*15460*/  ISETP.GT.AND P4, PT, R185.reuse, 0x31, P3 ;  /* 0x00000031b900780c */ /* 0x040fe40001f84270 */
[C---:B------:R-:W-:Y:S02]  /*15470*/  ISETP.GT.AND P5, PT, R185.reuse, 0x38, P3 ;  /* 0x00000038b900780c */ /* 0x040fe40001fa4270 */
[----:B------:R-:W-:Y:S01]  /*15480*/  ISETP.GT.AND P3, PT, R185, 0x39, P3 ;  /* 0x00000039b900780c */ /* 0x000fe20001f64270 */
[----:B------:R-:W-:Y:S01]  /*15490*/  IMAD.U32 R185, RZ, RZ, UR56 ;  /* 0x00000038ffb97e24 */ /* 0x000fe2000f8e00ff */
[----:B0-----:R-:W-:-:S02]  /*154a0*/  FMNMX.FTZ R8, R180, R189, !PT ;  /* 0x000000bdb4087209 */ /* 0x001fc40007810000 */
[----:B------:R-:W-:Y:S02]  /*154b0*/  FMNMX.FTZ R20, R154, R183, !PT ;  /* 0x000000b79a147209 */ /* 0x000fe40007810000 */
[----:B------:R-:W-:Y:S02]  /*154c0*/  ISETP.LT.OR P4, PT, R187, 0x32, P4 ;  /* 0x00000032bb00780c */ /* 0x000fe40002781670 */
[----:B------:R-:W-:Y:S01]  /*154d0*/  FMNMX.FTZ R183, R155, R20, !PT ;  /* 0x000000149bb77209 */ /* 0x000fe20007810000 */
[----:B------:R-:W-:-:S01]  /*154e0*/  FFMA.FTZ R20, R8, R185, -8 ;  /* 0xc100000008147423 */ /* 0x000fc200000100b9 */
[----:B------:R-:W-:Y:S02]  /*154f0*/  FSEL R175, R175, -INF , !P4 ;  /* 0xff800000afaf7808 */ /* 0x000fe40006000000 */
[----:B------:R-:W-:Y:S02]  /*15500*/  FSETP.NEU.FTZ.AND P4, PT, R8, -INF , PT ;  /* 0xff8000000800780b */ /* 0x000fe40003f9d000 */
[----:B------:R-:W-:-:S02]  /*15510*/  FMNMX.FTZ R180, R158, R183, !PT ;  /* 0x000000b79eb47209 */ /* 0x000fc40007810000 */
[----:B------:R-:W-:Y:S02]  /*15520*/  FSEL R20, R20, RZ, P4 ;  /* 0x000000ff14147208 */ /* 0x000fe40002000000 */
[----:B------:R-:W-:Y:S02]  /*15530*/  FMNMX.FTZ R183, R159, R180, !PT ;  /* 0x000000b49fb77209 */ /* 0x000fe40007810000 */
[C---:B------:R-:W-:Y:S01]  /*15540*/  ISETP.LT.OR P5, PT, R187.reuse, 0x39, P5 ;  /* 0x00000039bb00780c */ /* 0x040fe20002fa1670 */
[--C-:B------:R-:W-:Y:S01]  /*15550*/  FFMA.FTZ R182, R152, UR56, -R20.reuse ;  /* 0x0000003898b67c23 */ /* 0x100fe20008010814 */
[----:B------:R-:W-:Y:S01]  /*15560*/  FMNMX.FTZ R152, R162, R183, !PT ;  /* 0x000000b7a2987209 */ /* 0x000fe20007810000 */
[--C-:B------:R-:W-:Y:S01]  /*15570*/  FFMA.FTZ R186, R156, UR56, -R20.reuse ;  /* 0x000000389cba7c23 */ /* 0x100fe20008010814 */
[----:B------:R-:W-:Y:S01]  /*15580*/  ISETP.LT.OR P3, PT, R187, 0x3a, P3 ;  /* 0x0000003abb00780c */ /* 0x000fe20001f61670 */
[----:B------:R0:W-:Y:S01]  /*15590*/  MUFU.EX2 R183, R182 ;  /* 0x000000b600b77308 */ /* 0x0001e20000000800 */
[----:B------:R-:W-:Y:S01]  /*155a0*/  FMNMX.FTZ R185, R163, R152, !PT ;  /* 0x00000098a3b97209 */ /* 0x000fe20007810000 */
[--C-:B------:R-:W-:Y:S01]  /*155b0*/  FFMA.FTZ R152, R153, UR56, -R20.reuse ;  /* 0x0000003899987c23 */ /* 0x100fe20008010814 */
[----:B------:R-:W-:Y:S01]  /*155c0*/  FSEL R178, R178, -INF , !P5 ;  /* 0xff800000b2b27808 */ /* 0x000fe20006800000 */
[----:B------:R-:W-:Y:S01]  /*155d0*/  FFMA.FTZ R181, R181, UR56, -R20 ;  /* 0x00000038b5b57c23 */ /* 0x000fe20008010814 */
[----:B------:R-:W-:-:S02]  /*155e0*/  FMNMX.FTZ R180, R166, R185, !PT ;  /* 0x000000b9a6b47209 */ /* 0x000fc40007810000 */
[----:B------:R-:W-:Y:S01]  /*155f0*/  FSEL R179, R179, -INF , !P3 ;  /* 0xff800000b3b37808 */ /* 0x000fe20005800000 */
[----:B------:R-:W-:Y:S01]  /*15600*/  MUFU.EX2 R152, R152 ;  /* 0x0000009800987308 */ /* 0x000fe20000000800 */
[----:B------:R-:W-:Y:S01]  /*15610*/  FMNMX.FTZ R153, R167, R180, !PT ;  /* 0x000000b4a7997209 */ /* 0x000fe20007810000 */
[--C-:B0-----:R-:W-:Y:S01]  /*15620*/  FFMA.FTZ R182, R160, UR56, -R20.reuse ;  /* 0x00000038a0b67c23 */ /* 0x101fe20008010814 */
        /* <DEDUP_REMOVED lines=13> */
[----:B------:R-:W-:Y:S01]  /*15700*/  FFMA.FTZ R177, R184, UR56, -R20 ;  /* 0x00000038b8b17c23 */ /* 0x000fe20008010814 */
[----:B------:R-:W-:Y:S01]  /*15710*/  FMNMX.FTZ R157, R175, R180, !PT ;  /* 0x000000b4af9d7209 */ /* 0x000fe20007810000 */
[----:B------:R-:W-:Y:S01]  /*15720*/  MUFU.EX2 R153, R186 ;  /* 0x000000ba00997308 */ /* 0x000fe20000000800 */
[----:B------:R-:W-:-:S02]  /*15730*/  FSEL R20, R8, RZ, P4 ;  /* 0x000000ff08147208 */ /* 0x000fc40002000000 */
[----:B------:R-:W-:-:S03]  /*15740*/  FMNMX.FTZ R180, R178, R157, !PT ;  /* 0x0000009db2b47209 */ /* 0x000fc60007810000 */
[----:B------:R-:W-:Y:S01]  /*15750*/  FADD.FTZ R7, -R20, R7 ;  /* 0x0000000714077221 */ /* 0x000fe20000010100 */
[----:B------:R-:W-:Y:S01]  /*15760*/  FMNMX.FTZ R180, R179, R180, !PT ;  /* 0x000000b4b3b47209 */ /* 0x000fe20007810000 */
[----:B------:R0:W-:Y:S04]  /*15770*/  MUFU.EX2 R157, R182 ;  /* 0x000000b6009d7308 */ /* 0x0001e80000000800 */
[----:B------:R-:W0:Y:S04]  /*15780*/  SHFL.BFLY PT, R185, R180, 0x2, 0x1f ;  /* 0x0c401f00b4b97f89 */ /* 0x000e2800000e0000 */
[----:B------:R-:W-:Y:S08]  /*15790*/  MUFU.EX2 R156, R156 ;  /* 0x0000009c009c7308 */ /* 0x000ff00000000800 */
[----:B------:R-:W-:Y:S08]  /*157a0*/  MUFU.EX2 R160, R160 ;  /* 0x000000a000a07308 */ /* 0x000ff00000000800 */
[----:B------:R-:W-:Y:S01]  /*157b0*/  MUFU.EX2 R161, R161 ;  /* 0x000000a100a17308 */ /* 0x000fe20000000800 */
[----:B0-----:R-:W-:Y:S01]  /*157c0*/  FMNMX.FTZ R182, R180, R185, !PT ;  /* 0x000000b9b4b67209 */ /* 0x001fe20007810000 */
[----:B------:R-:W-:-:S06]  /*157d0*/  FMUL.FTZ R180, R7, UR56 ;  /* 0x0000003807b47c20 */ /* 0x000fcc0008410000 */
        /* <DEDUP_REMOVED lines=9> */
[----:B------:R-:W-:Y:S03]  /*15870*/  MUFU.EX2 R169, R169 ;  /* 0x000000a900a97308 */ /* 0x000fe60000000800 */
[----:B------:R-:W-:-:S05]  /*15880*/  FSEL R184, R184, RZ, P3 ;  /* 0x000000ffb8b87208 */ /* 0x000fca0001800000 */
[--C-:B------:R-:W-:Y:S01]  /*15890*/  FFMA.FTZ R7, R21, UR56, -R184.reuse ;  /* 0x0000003815077c23 */ /* 0x100fe200080108b8 */
[----:B------:R-:W-:-:S01]  /*158a0*/  FFMA.FTZ R21, R158, UR56, -R184 ;  /* 0x000000389e157c23 */ /* 0x000fc200080108b8 */
[--C-:B------:R-:W-:Y:S01]  /*158b0*/  FFMA.FTZ R158, R159, UR56, -R184.reuse ;  /* 0x000000389f9e7c23 */ /* 0x100fe200080108b8 */
[----:B------:R-:W-:Y:S01]  /*158c0*/  FSEL R159, R20, RZ, P3 ;  /* 0x000000ff149f7208 */ /* 0x000fe20001800000 */
[--C-:B------:R-:W-:Y:S01]  /*158d0*/  FFMA.FTZ R186, R9, UR56, -R184.reuse ;  /* 0x0000003809ba7c23 */ /* 0x100fe200080108b8 */
[----:B------:R-:W-:-:S01]  /*158e0*/  FFMA.FTZ R9, R154, UR56, -R184 ;  /* 0x000000389a097c23 */ /* 0x000fc200080108b8 */
[----:B------:R-:W-:Y:S01]  /*158f0*/  MUFU.EX2 R7, R7 ;  /* 0x0000000700077308 */ /* 0x000fe20000000800 */
[----:B------:R-:W-:-:S01]  /*15900*/  FFMA.FTZ R154, R155, UR56, -R184 ;  /* 0x000000389b9a7c23 */ /* 0x000fc200080108b8 */
[----:B------:R-:W-:Y:S01]  /*15910*/  FADD.FTZ R159, -R159, R10 ;  /* 0x0000000a9f9f7221 */ /* 0x000fe20000010100 */
[----:B------:R-:W-:-:S01]  /*15920*/  FFMA.FTZ R10, R163, UR56, -R184 ;  /* 0x00000038a30a7c23 */ /* 0x000fc200080108b8 */
[----:B------:R-:W-:Y:S01]  /*15930*/  FFMA.FTZ R163, R167, UR56, -R184 ;  /* 0x00000038a7a37c23 */ /* 0x000fe200080108b8 */
[----:B-1----:R-:W-:-:S01]  /*15940*/  FFMA.FTZ R167, R180, R4, R183 ;  /* 0x00000004b4a77223 */ /* 0x002fc200000100b7 */
[----:B------:R-:W-:Y:S01]  /*15950*/  FMUL.FTZ R159, R159, UR56 ;  /* 0x000000389f9f7c20 */ /* 0x000fe20008410000 */
[----:B------:R-:W-:-:S01]  /*15960*/  FFMA.FTZ R155, R162, UR56, -R184 ;  /* 0x00000038a29b7c23 */ /* 0x000fc200080108b8 */
[----:B------:R-:W-:Y:S01]  /*15970*/  MUFU.EX2 R186, R186 ;  /* 0x000000ba00ba7308 */ /* 0x000fe20000000800 */
[----:B------:R-:W-:-:S01]  /*15980*/  FFMA.FTZ R162, R166, UR56, -R184 ;  /* 0x00000038a6a27c23 */ /* 0x000fc200080108b8 */
[----:B------:R-:W-:Y:S01]  /*15990*/  FFMA.FTZ R166, R170, UR56, -R184 ;  /* 0x00000038aaa67c23 */ /* 0x000fe200080108b8 */
[----:B------:R-:W-:-:S01]  /*159a0*/  FADD.FTZ R170, R152, R167 ;  /* 0x000000a798aa7221 */ /* 0x000fc20000010000 */
[--C-:B------:R-:W-:Y:S01]  /*159b0*/  FFMA.FTZ R171, R171, UR56, -R184.reuse ;  /* 0x00000038abab7c23 */ /* 0x100fe200080108b8 */
[----:B------:R-:W-:-:S01]  /*159c0*/  FFMA.FTZ R174, R174, UR56, -R184 ;  /* 0x00000038aeae7c23 */ /* 0x000fc200080108b8 */
[--C-:B------:R-:W-:Y:S01]  /*159d0*/  FFMA.FTZ R175, R175, UR56, -R184.reuse ;  /* 0x00000038afaf7c23 */ /* 0x100fe200080108b8 */
[----:B------:R-:W-:-:S01]  /*159e0*/  FFMA.FTZ R178, R178, UR56, -R184 ;  /* 0x00000038b2b27c23 */ /* 0x000fc200080108b8 */
[----:B------:R-:W0:Y:S01]  /*159f0*/  MUFU.EX2 R159, R159 ;  /* 0x0000009f009f7308 */ /* 0x000e220000000800 */
[----:B------:R-:W-:-:S07]  /*15a00*/  FFMA.FTZ R179, R179, UR56, -R184 ;  /* 0x00000038b3b37c23 */ /* 0x000fce00080108b8 */
[----:B------:R-:W1:Y:S08]  /*15a10*/  MUFU.EX2 R9, R9 ;  /* 0x0000000900097308 */ /* 0x000e700000000800 */
[----:B------:R-:W2:Y:S01]  /*15a20*/  MUFU.EX2 R154, R154 ;  /* 0x0000009a009a7308 */ /* 0x000ea20000000800 */
[----:B0-----:R-:W-:-:S01]  /*15a30*/  FFMA.FTZ R4, R159, R3, R186 ;  /* 0x000000039f047223 */ /* 0x001fc200000100ba */
[----:B------:R-:W-:-:S03]  /*15a40*/  FADD.FTZ R3, R153, R170 ;  /* 0x000000aa99037221 */ /* 0x000fc60000010000 */
[----:B------:R-:W-:-:S03]  /*15a50*/  FADD.FTZ R4, R7, R4 ;  /* 0x0000000407047221 */ /* 0x000fc60000010000 */
[----:B------:R-:W0:Y:S01]  /*15a60*/  MUFU.EX2 R21, R21 ;  /* 0x0000001500157308 */ /* 0x000e220000000800 */
[----:B-1----:R-:W-:-:S01]  /*15a70*/  FADD.FTZ R167, R9, R4 ;  /* 0x0000000409a77221 */ /* 0x002fc20000010000 */
[----:B------:R-:W-:-:S04]  /*15a80*/  FADD.FTZ R4, R156, R3 ;  /* 0x000000039c047221 */ /* 0x000fc80000010000 */
[----:B------:R-:W-:Y:S02]  /*15a90*/  FADD.FTZ R3, R157, R4 ;  /* 0x000000049d037221 */ /* 0x000fe40000010000 */
[----:B------:R-:W1:Y:S01]  /*15aa0*/  MUFU.EX2 R158, R158 ;  /* 0x0000009e009e7308 */ /* 0x000e620000000800 */
[----:B--2---:R-:W-:-:S01]  /*15ab0*/  FADD.FTZ R170, R154, R167 ;  /* 0x000000a79aaa7221 */ /* 0x004fc20000010000 */
[----:B------:R-:W-:-:S04]  /*15ac0*/  FADD.FTZ R4, R160, R3 ;  /* 0x00000003a0047221 */ /* 0x000fc80000010000 */
[----:B------:R-:W-:Y:S02]  /*15ad0*/  FADD.FTZ R3, R161, R4 ;  /* 0x00000004a1037221 */ /* 0x000fe40000010000 */
[----:B------:R-:W2:Y:S01]  /*15ae0*/  MUFU.EX2 R155, R155 ;  /* 0x0000009b009b7308 */ /* 0x000ea20000000800 */
[----:B0-----:R-:W-:-:S01]  /*15af0*/  FADD.FTZ R167, R21, R170 ;  /* 0x000000aa15a77221 */ /* 0x001fc20000010000 */
[----:B------:R-:W-:-:S04]  /*15b00*/  FADD.FTZ R4, R164, R3 ;  /* 0x00000003a4047221 */ /* 0x000fc80000010000 */
[----:B------:R-:W-:Y:S02]  /*15b10*/  FADD.FTZ R3, R165, R4 ;  /* 0x00000004a5037221 */ /* 0x000fe40000010000 */
[----:B------:R-:W0:Y:S01]  /*15b20*/  MUFU.EX2 R10, R10 ;  /* 0x0000000a000a7308 */ /* 0x000e220000000800 */
[----:B-1----:R-:W-:-:S07]  /*15b30*/  FADD.FTZ R170, R158, R167 ;  /* 0x000000a79eaa7221 */ /* 0x002fce0000010000 */
[----:B------:R-:W1:Y:S01]  /*15b40*/  MUFU.EX2 R162, R162 ;  /* 0x000000a200a27308 */ /* 0x000e620000000800 */
[----:B--2---:R-:W-:-:S01]  /*15b50*/  FADD.FTZ R167, R155, R170 ;  /* 0x000000aa9ba77221 */ /* 0x004fc20000010000 */
[----:B------:R-:W-:-:S06]  /*15b60*/  FADD.FTZ R170, R168, R3 ;  /* 0x00000003a8aa7221 */ /* 0x000fcc0000010000 */
[----:B------:R-:W2:Y:S01]  /*15b70*/  MUFU.EX2 R163, R163 ;  /* 0x000000a300a37308 */ /* 0x000ea20000000800 */
[----:B0-----:R-:W-:-:S07]  /*15b80*/  FADD.FTZ R167, R10, R167 ;  /* 0x000000a70aa77221 */ /* 0x001fce0000010000 */
[----:B------:R-:W0:Y:S01]  /*15b90*/  MUFU.EX2 R166, R166 ;  /* 0x000000a600a67308 */ /* 0x000e220000000800 */
[----:B-1----:R-:W-:-:S01]  /*15ba0*/  FADD.FTZ R4, R162, R167 ;  /* 0x000000a7a2047221 */ /* 0x002fc20000010000 */
[----:B------:R-:W-:-:S06]  /*15bb0*/  FADD.FTZ R167, R169, R170 ;  /* 0x000000aaa9a77221 */ /* 0x000fcc0000010000 */
        /* <DEDUP_REMOVED lines=20> */
[----:B0-----:R-:W-:-:S03]  /*15d00*/  FADD.FTZ R4, R182, R167 ;  /* 0x000000a7b6047221 */ /* 0x001fc60000010000 */
[----:B-1----:R-:W-:Y:S01]  /*15d10*/  FADD.FTZ R3, R179, R170 ;  /* 0x000000aab3037221 */ /* 0x002fe20000010000 */
[----:B------:R-:W-:Y:S06]  /*15d20*/  @!P0 BRA `(.L_x_1394) ;  /* 0x0000000000048947 */ /* 0x000fec0003800000 */
[----:B------:R-:W-:Y:S01]  /*15d30*/  BPT.TRAP 0x1 ;  /* 0x000000040000795c */ /* 0x000fe20000300000 */
.L_x_1394:
[----:B------:R-:W-:Y:S01]  /*15d40*/  F2FP.SATFINITE.E4M3.F32.PACK_AB_MERGE_C R153, R156, R153, RZ ;  /* 0x000000999c99723e */ /* 0x000fe200048070ff */
[-C--:B------:R-:W-:Y:S01]  /*15d50*/  FMUL.FTZ R24, R24, R180.reuse ;  /* 0x000000b418187220 */ /* 0x080fe20000410000 */
[----:B------:R-:W-:Y:S01]  /*15d60*/  F2FP.SATFINITE.E4M3.F32.PACK_AB_MERGE_C R9, R154, R9, RZ ;  /* 0x000000099a09723e */ /* 0x000fe200048070ff */
[----:B------:R-:W-:Y:S01]  /*15d70*/  IMAD R154, R200, 0x8, R16 ;  /* 0x00000008c89a7824 */ /* 0x000fe200078e0210 */
[----:B------:R-:W-:Y:S01]  /*15d80*/  ISETP.GT.AND P3, PT, R6, R11, PT ;  /* 0x0000000b0600720c */ /* 0x000fe20003f64270 */
[----:B------:R-:W-:Y:S01]  /*15d90*/  FMUL.FTZ R25, R25, R180 ;  /* 0x000000b419197220 */ /* 0x000fe20000410000 */
[----:B------:R-:W-:Y:S01]  /*15da0*/  F2FP.SATFINITE.E4M3.F32.PACK_AB_MERGE_C R188, R152, R183, R153 ;  /* 0x000000b798bc723e */ /* 0x000fe20004807099 */
[----:B------:R-:W-:Y:S01]  /*15db0*/  IMAD.U32 R152, RZ, RZ, UR42 ;  /* 0x0000002aff987e24 */ /* 0x000fe2000f8e00ff */
[----:B------:R-:W-:Y:S01]  /*15dc0*/  F2FP.SATFINITE.E4M3.F32.PACK_AB_MERGE_C R189, R7, R186, R9 ;  /* 0x000000ba07bd723e */ /* 0x000fe20004807009 */
[----:B------:R-:W-:Y:S01]  /*15dd0*/  VIADD R7, R154, 0x28460 ;  /* 0x000284609a077836 */ /* 0x000fe20000000000 */
[----:B------:R-:W-:Y:S01]  /*15de0*/  F2FP.SATFINITE.E4M3.F32.PACK_AB_MERGE_C R10, R10, R155, RZ ;  /* 0x0000009b0a0a723e */ /* 0x000fe200048070ff */
[-C--:B------:R-:W-:Y:S01]  /*15df0*/  FMUL.FTZ R28, R28, R180.reuse ;  /* 0x000000b41c1c7220 */ /* 0x080fe20000410000 */
[----:B------:R-:W-:Y:S01]  /*15e00*/  F2FP.SATFINITE.E4M3.F32.PACK_AB_MERGE_C R161, R164, R161, RZ ;  /* 0x000000a1a4a1723e */ /* 0x000fe200048070ff */
[-C--:B------:R-:W-:Y:S01]  /*15e10*/  FMUL.FTZ R29, R29, R180.reuse ;  /* 0x000000b41d1d7220 */ /* 0x080fe20000410000 */
[----:B------:R-:W-:Y:S01]  /*15e20*/  PRMT R7, R152, 0x654, R7 ;  /* 0x0000065498077816 */ /* 0x000fe20000000007 */
[-C--:B------:R-:W-:Y:S01]  /*15e30*/  FMUL.FTZ R32, R32, R180.reuse ;  /* 0x000000b420207220 */ /* 0x080fe20000410000 */
[----:B------:R-:W-:Y:S01]  /*15e40*/  F2FP.SATFINITE.E4M3.F32.PACK_AB_MERGE_C R169, R172, R169, RZ ;  /* 0x000000a9aca9723e */ /* 0x000fe200048070ff */
[----:B------:R-:W-:Y:S01]  /*15e50*/  FMUL.FTZ R33, R33, R180 ;  /* 0x000000b421217220 */ /* 0x000fe20000410000 */
[----:B------:R-:W-:Y:S01]  /*15e60*/  F2FP.SATFINITE.E4M3.F32.PACK_AB_MERGE_C R166, R171, R166, RZ ;  /* 0x000000a6aba6723e */ /* 0x000fe200048070ff */
[----:B------:R0:W-:Y:S01]  /*15e70*/  SYNCS.ARRIVE.TRANS64.RED.A1T0 RZ, [R7+URZ], RZ ;  /* 0x000000ff07ff79a7 */ /* 0x0001e2000810043f */
[----:B------:R-:W-:Y:S01]  /*15e80*/  F2FP.SATFINITE.E4M3.F32.PACK_AB_MERGE_C R177, R182, R177, RZ ;  /* 0x000000b1b6b1723e */ /* 0x000fe200048070ff */
[----:B------:R-:W-:Y:S01]  /*15e90*/  FMUL.FTZ R36, R36, R180 ;  /* 0x000000b424247220 */ /* 0x000fe20000410000 */
[----:B------:R-:W-:Y:S01]  /*15ea0*/  F2FP.SATFINITE.E4M3.F32.PACK_AB_MERGE_C R178, R179, R178, RZ ;  /* 0x000000b2b3b2723e */ /* 0x000fe200048070ff */
[-C--:B------:R-:W-:Y:S01]  /*15eb0*/  FMUL.FTZ R37, R37, R180.reuse ;  /* 0x000000b425257220 */ /* 0x080fe20000410000 */
        /* <DEDUP_REMOVED lines=126> */
[----:B------:R-:W-:Y:S01]  /*166a0*/  VIADD R6, R6, 0xffffffff ;  /* 0xffffffff06067836 */ /* 0x000fe20000000000 */
[----:B0-----:R-:W-:Y:S01]  /*166b0*/  MOV R7, R8 ;  /* 0x0000000800077202 */ /* 0x001fe20000000f00 */
[----:B------:R-:W-:-:S02]  /*166c0*/  IMAD.MOV.U32 R10, RZ, RZ, R20 ;  /* 0x000000ffff0a7224 */ /* 0x000fc400078e0014 */
[----:B------:R-:W-:Y:S02]  /*166d0*/  IMAD.MOV.U32 R194, RZ, RZ, R15 ;  /* 0x000000ffffc27224 */ /* 0x000fe400078e000f */
[----:B------:R-:W-:Y:S01]  /*166e0*/  IMAD.MOV.U32 R200, RZ, RZ, R14 ;  /* 0x000000ffffc87224 */ /* 0x000fe200078e000e */
[----:B------:R-:W-:Y:S06]  /*166f0*/  @P3 BRA `(.L_x_1395) ;  /* 0xffffffd400f03947 */ /* 0x000fec000383ffff */
[----:B------:R-:W-:Y:S02]  /*16700*/  IMAD.MOV.U32 R10, RZ, RZ, R20 ;  /* 0x000000ffff0a7224 */ /* 0x000fe400078e0014 */
[----:B------:R-:W-:Y:S02]  /*16710*/  IMAD.MOV.U32 R7, RZ, RZ, R8 ;  /* 0x000000ffff077224 */ /* 0x000fe400078e0008 */
[----:B------:R-:W-:Y:S02]  /*16720*/  IMAD.MOV.U32 R200, RZ, RZ, R14 ;  /* 0x000000ffffc87224 */ /* 0x000fe400078e000e */
[----:B------:R-:W-:-:S07]  /*16730*/  IMAD.MOV.U32 R194, RZ, RZ, R15 ;  /* 0x000000ffffc27224 */ /* 0x000fce00078e000f */
.L_x_1376:
[----:B------:R-:W0:Y:S01]  /*16740*/  LDC R15, c[0x0][0x9e4] ;  /* 0x00027900ff0f7b82 */ /* 0x000e220000000800 */
[----:B------:R-:W-:Y:S02]  /*16750*/  ULDC UR6, c[0x0][0x9dc] ;  /* 0x0002770000067ab9 */ /* 0x000fe40000000800 */
[----:B------:R-:W-:Y:S01]  /*16760*/  VIADD R11, R204, -UR6 ;  /* 0x80000006cc0b7c36 */ /* 0x000fe20008000000 */
[----:B0-----:R-:W-:-:S13]  /*16770*/  ISETP.GE.AND P5, PT, R15, 0x1, PT ;  /* 0x000000010f00780c */ /* 0x001fda0003fa6270 */
[----:B------:R-:W-:Y:S05]  /*16780*/  @!P5 BRA `(.L_x_1396) ;  /* 0x000000000044d947 */ /* 0x000fea0003800000 */
        /* <DEDUP_REMOVED lines=10> */
.L_x_1398:
[----:B------:R-:W-:-:S13]  /*16830*/  ISETP.NE.AND P2, PT, R15, 0x1, PT ;  /* 0x000000010f00780c */ /* 0x000fda0003f45270 */
[----:B------:R-:W0:Y:S02]  /*16840*/  @P2 LDC.64 R8, c[0x0][0x9e8] ;  /* 0x00027a00ff082b82 */ /* 0x000e240000000a00 */
[----:B0-----:R-:W-:-:S05]  /*16850*/  @P2 IMAD.HI.U32 R8, R204, R8, RZ ;  /* 0x00000008cc082227 */ /* 0x001fca00078e00ff */
[----:B------:R-:W-:-:S07]  /*16860*/  @P2 SHF.R.U32.HI R204, RZ, R9, R8 ;  /* 0x00000009ffcc2219 */ /* 0x000fce0000011608 */
.L_x_1399:
[----:B------:R-:W-:Y:S05]  /*16870*/  BSYNC B0 ;  /* 0x0000000000007941 */ /* 0x000fea0003800000 */
.L_x_1397:
[----:B------:R-:W-:-:S05]  /*16880*/  IMAD R204, R204, R15, RZ ;  /* 0x0000000fcccc7224 */ /* 0x000fca00078e02ff */
[----:B------:R-:W-:-:S07]  /*16890*/  VIMNMX R11, R11, R204, !PT ;  /* 0x000000cc0b0b7248 */ /* 0x000fce0007fe0100 */
.L_x_1396:
[----:B------:R-:W-:-:S05]  /*168a0*/  VIADD R11, R11, 0x3f ;  /* 0x0000003f0b0b7836 */ /* 0x000fca0000000000 */
[----:B------:R-:W-:-:S04]  /*168b0*/  SHF.R.S32.HI R8, RZ, 0x1f, R11 ;  /* 0x0000001fff087819 */ /* 0x000fc8000001140b */
[----:B------:R-:W-:-:S04]  /*168c0*/  LEA.HI R8, R8, R11, RZ, 0x6 ;  /* 0x0000000b08087211 */ /* 0x000fc800078f30ff */
[----:B------:R-:W-:-:S04]  /*168d0*/  SHF.R.S32.HI R8, RZ, 0x6, R8 ;  /* 0x00000006ff087819 */ /* 0x000fc80000011408 */
[----:B------:R-:W-:-:S04]  /*168e0*/  VIMNMX R13, R203, R8, !PT ;  /* 0x00000008cb0d7248 */ /* 0x000fc80007fe0100 */
[----:B------:R-:W-:-:S13]  /*168f0*/  ISETP.GE.AND P2, PT, R6, R13, PT ;  /* 0x0000000d0600720c */ /* 0x000fda0003f46270 */
[----:B------:R-:W-:Y:S05]  /*16900*/  @!P2 BRA `(.L_x_1400) ;  /* 0x0000001c00c8a947 */ /* 0x000fea0003800000 */
[----:B------:R-:W-:Y:S01]  /*16910*/  IMAD.MOV.U32 R12, RZ, RZ, R10 ;  /* 0x000000ffff0c7224 */ /* 0x000fe200078e000a */
[----:B------:R-:W-:Y:S01]  /*16920*/  MOV R11, R7 ;  /* 0x00000007000b7202 */ /* 0x000fe20000000f00 */
[----:B------:R-:W-:Y:S02]  /*16930*/  IMAD.MOV.U32 R14, RZ, RZ, R6 ;  /* 0x000000ffff0e7224 */ /* 0x000fe400078e0006 */
[----:B------:R-:W-:-:S07]  /*16940*/  IMAD.MOV.U32 R20, RZ, RZ, R194 ;  /* 0x000000ffff147224 */ /* 0x000fce00078e00c2 */
.L_x_1411:
[----:B------:R-:W-:Y:S01]  /*16950*/  ISETP.NE.AND P2, PT, R200, 0x1, PT ;  /* 0x00000001c800780c */ /* 0x000fe20003f45270 */
[----:B------:R-:W-:Y:S05]  /*16960*/  YIELD ;  /* 0x0000000000007946 */ /* 0x000fea0003800000 */
[----:B------:R-:W-:Y:S02]  /*16970*/  SEL R7, RZ, 0x1, P2 ;  /* 0x00000001ff077807 */ /* 0x000fe40001000000 */
[----:B------:R-:W-:Y:S02]  /*16980*/  ISETP.NE.AND P2, PT, R202, RZ, PT ;  /* 0x000000ffca00720c */ /* 0x000fe40003f45270 */
[----:B------:R-:W-:-:S11]  /*16990*/  LOP3.LUT R194, R20, R7, RZ, 0x3c, !PT ;  /* 0x0000000714c27212 */ /* 0x000fd600078e3cff */
[----:B------:R-:W-:Y:S05]  /*169a0*/  @P2 BRA `(.L_x_1401) ;  /* 0x00000000003c2947 */ /* 0x000fea0003800000 */
[----:B------:R-:W-:Y:S05]  /*169b0*/  @!P0 BRA `(.L_x_1402) ;  /* 0x0000000000048947 */ /* 0x000fea0003800000 */
[----:B------:R-:W-:Y:S01]  /*169c0*/  BPT.TRAP 0x1 ;  /* 0x000000040000795c */ /* 0x000fe20000300000 */
.L_x_1402:
[----:B------:R-:W-:-:S05]  /*169d0*/  VIADD R6, R200, 0x1 ;  /* 0x00000001c8067836 */ /* 0x000fca0000000000 */
[----:B------:R-:W-:-:S04]  /*169e0*/  ISETP.NE.AND P3, PT, R6, 0x2, PT ;  /* 0x000000020600780c */ /* 0x000fc80003f65270 */
[----:B------:R-:W-:Y:S02]  /*169f0*/  SEL R7, R6, RZ, P3 ;  /* 0x000000ff06077207 */ /* 0x000fe40001800000 */
[----:B------:R-:W-:-:S03]  /*16a00*/  SHF.L.U32 R6, R194, 0x1f, RZ ;  /* 0x0000001fc2067819 */ /* 0x000fc600000006ff */
[----:B------:R-:W-:-:S04]  /*16a10*/  IMAD R7, R7, 0x8, R16 ;  /* 0x0000000807077824 */ /* 0x000fc800078e0210 */
[----:B------:R0:W1:Y:S01]  /*16a20*/  SYNCS.PHASECHK.TRANS64.TRYWAIT P3, [R7+URZ+0x28430], R6 ;  /* 0x02843006070075a7 */ /* 0x000062000806017f */
[----:B------:R-:W-:Y:S05]  /*16a30*/  @!P0 BRA `(.L_x_1403) ;  /* 0x0000000000048947 */ /* 0x000fea0003800000 */
[----:B------:R-:W-:Y:S01]  /*16a40*/  BPT.TRAP 0x1 ;  /* 0x000000040000795c */ /* 0x000fe20000300000 */
.L_x_1403:
[----:B------:R-:W-:Y:S04]  /*16a50*/  BSSY B0, `(.L_x_1401) ;  /* 0x0000004000007945 */ /* 0x000fe80003800000 */
[----:B-1----:R-:W-:Y:S05]  /*16a60*/  @P3 BRA `(.L_x_1404) ;  /* 0x0000000000083947 */ /* 0x002fea0003800000 */
[----:B------:R-:W1:Y:S02]  /*16a70*/  SYNCS.PHASECHK.TRANS64.TRYWAIT P3, [R7+URZ+0x28430], R6 ;  /* 0x02843006070075a7 */ /* 0x000e64000806017f */
[----:B-1----:R-:W-:Y:S05]  /*16a80*/  @!P3 BRA `(.L_x_1405) ;  /* 0x000001100024b947 */ /* 0x002fea0003800000 */
.L_x_1404:
[----:B------:R-:W-:Y:S05]  /*16a90*/  BSYNC B0 ;  /* 0x0000000000007941 */ /* 0x000fea0003800000 */
.L_x_1401:
[----:B------:R-:W2:Y:S01]  /*16aa0*/  S2R R8, SR_TID.X ;  /* 0x0000000000087919 */ /* 0x000ea20000002100 */
[----:B01----:R-:W-:Y:S01]  /*16ab0*/  IMAD.MOV.U32 R7, RZ, RZ, 0x40000040 ;  /* 0x40000040ff077424 */ /* 0x003fe200078e00ff */
[----:B------:R-:W-:Y:S05]  /*16ac0*/  WARPSYNC.ALL ;  /* 0x0000000000007948 */ /* 0x000fea0003800000 */
[----:B------:R-:W-:Y:S01]  /*16ad0*/  R2UR UR15, R7 ;  /* 0x00000000070f72ca */ /* 0x000fe200000e0000 */
[----:B------:R-:W-:Y:S01]  /*16ae0*/  VIADD R15, R200, 0x1 ;  /* 0x00000001c80f7836 */ /* 0x000fe20000000000 */
[----:B------:R-:W-:-:S04]  /*16af0*/  MOV R9, 0x40000040 ;  /* 0x4000004000097802 */ /* 0x000fc80000000f00 */
[----:B------:R-:W-:Y:S02]  /*16b00*/  ISETP.NE.AND P3, PT, R15, 0x2, PT ;  /* 0x000000020f00780c */ /* 0x000fe40003f65270 */
[----:B------:R-:W-:Y:S01]  /*16b10*/  R2UR UR11, R9 ;  /* 0x00000000090b72ca */ /* 0x000fe200000e0000 */
[----:B------:R-:W-:Y:S01]  /*16b20*/  IMAD.MOV.U32 R9, RZ, RZ, 0x40000040 ;  /* 0x40000040ff097424 */ /* 0x000fe200078e00ff */
[----:B------:R-:W-:-:S04]  /*16b30*/  SEL R15, R15, RZ, P3 ;  /* 0x000000ff0f0f7207 */ /* 0x000fc80001800000 */
[----:B------:R-:W-:Y:S01]  /*16b40*/  R2UR UR7, R9 ;  /* 0x00000000090772ca */ /* 0x000fe200000e0000 */
[----:B------:R-:W-:Y:S02]  /*16b50*/  IMAD R6, R15, 0x400, R5 ;  /* 0x000004000f067824 */ /* 0x000fe400078e0205 */
[----:B------:R-:W-:-:S03]  /*16b60*/  IMAD.MOV.U32 R9, RZ, RZ, 0x40000040 ;  /* 0x40000040ff097424 */ /* 0x000fc600078e00ff */
[----:B------:R-:W-:Y:S02]  /*16b70*/  R2UR UR14, R6 ;  /* 0x00000000060e72ca */ /* 0x000fe400000e0000 */
[----:B------:R-:W-:Y:S01]  /*16b80*/  R2UR UR19, R9 ;  /* 0x00000000091372ca */ /* 0x000fe200000e0000 */
[----:B------:R-:W-:Y:S01]  /*16b90*/  IMAD.MOV.U32 R9, RZ, RZ, 0x40000040 ;  /* 0x40000040ff097424 */ /* 0x000fe200078e00ff */
[----:B--2---:R-:W-:-:S04]  /*16ba0*/  SHF.R.U32.HI R8, RZ, 0x7, R8 ;  /* 0x00000007ff087819 */ /* 0x004fc80000011608 */
[----:B------:R-:W-:Y:S01]  /*16bb0*/  R2UR UR23, R9 ;  /* 0x00000000091772ca */ /* 0x000fe200000e0000 */
[----:B------:R-:W-:Y:S02]  /*16bc0*/  IMAD.MOV.U32 R9, RZ, RZ, 0x40000040 ;  /* 0x40000040ff097424 */ /* 0x000fe400078e00ff */
[----:B------:R-:W-:Y:S02]  /*16bd0*/  VIADD R7, R8, 0x8 ;  /* 0x0000000808077836 */ /* 0x000fe40000000000 */
[----:B------:R-:W-:Y:S01]  /*16be0*/  VIADD R8, R6, 0x2 ;  /* 0x0000000206087836 */ /* 0x000fe20000000000 */
[----:B------:R-:W-:Y:S02]  /*16bf0*/  R2UR UR27, R9 ;  /* 0x00000000091b72ca */ /* 0x000fe400000e0000 */
[----:B------:R0:W-:Y:S01]  /*16c00*/  BAR.SYNC.DEFER_BLOCKING R7, 0x100 ;  /* 0x000400070000751d */ /* 0x0001e20000010000 */
[----:B------:R-:W-:Y:S02]  /*16c10*/  MOV R9, 0x40000040 ;  /* 0x4000004000097802 */ /* 0x000fe40000000f00 */
[----:B------:R-:W-:Y:S01]  /*16c20*/  R2UR UR10, R8 ;  /* 0x00000000080a72ca */ /* 0x000fe200000e0000 */
[----:B------:R-:W-:Y:S01]  /*16c30*/  VIADD R8, R6, 0x4 ;  /* 0x0000000406087836 */ /* 0x000fe20000000000 */
[----:B------:R-:W-:Y:S01]  /*16c40*/  R2UR UR31, R9 ;  /* 0x00000000091f72ca */ /* 0x000fe200000e0000 */
[----:B0-----:R-:W-:-:S03]  /*16c50*/  IMAD.MOV.U32 R7, RZ, RZ, 0x40000040 ;  /* 0x40000040ff077424 */ /* 0x001fc600078e00ff */
[----:B------:R-:W-:Y:S01]  /*16c60*/  R2UR UR6, R8 ;  /* 0x00000000080672ca */ /* 0x000fe200000e0000 */
[----:B------:R-:W-:Y:S01]  /*16c70*/  VIADD R8, R6, 0x6 ;  /* 0x0000000606087836 */ /* 0x000fe20000000000 */
[----:B------:R-:W-:-:S04]  /*16c80*/  R2UR UR35, R7 ;  /* 0x00000000072372ca */ /* 0x000fc800000e0000 */
[----:B------:R-:W-:Y:S01]  /*16c90*/  R2UR UR18, R8 ;  /* 0x00000000081272ca */ /* 0x000fe200000e0000 */
[----:B------:R-:W-:-:S05]  /*16ca0*/  VIADD R8, R6, 0x200 ;  /* 0x0000020006087836 */ /* 0x000fca0000000000 */
[----:B------:R-:W-:Y:S01]  /*16cb0*/  R2UR UR22, R8 ;  /* 0x00000000081672ca */ /* 0x000fe200000e0000 */
[----:B------:R-:W-:Y:S01]  /*16cc0*/  VIADD R8, R6, 0x202 ;  /* 0x0000020206087836 */ /* 0x000fe20000000000 */
[----:B------:R-:W-:-:S04]  /*16cd0*/  WARPGROUP.ARRIVE ;  /* 0x00000000000079c5 */ /* 0x000fc80000000000 */
[----:B------:R-:W-:Y:S01]  /*16ce0*/  R2UR UR26, R8 ;  /* 0x00000000081a72ca */ /* 0x000fe200000e0000 */
[C---:B------:R-:W-:Y:S01]  /*16cf0*/  VIADD R8, R6.reuse, 0x204 ;  /* 0x0000020406087836 */ /* 0x040fe20000000000 */
[----:B------:R-:W-:Y:S01]  /*16d00*/  QGMMA.64x64x32.F32.E4M3.E4M3 R152, gdesc[UR12], RZ, !UPT, gsb0 ;  /* 0x00e000000c9879f3 */ /* 0x000fe2000c0008ff */
[----:B------:R-:W-:-:S03]  /*16d10*/  VIADD R6, R6, 0x206 ;  /* 0x0000020606067836 */ /* 0x000fc60000000000 */
[----:B------:R-:W-:Y:S02]  /*16d20*/  R2UR UR30, R8 ;  /* 0x00000000081e72ca */ /* 0x000fe400000e0000 */
[----:B------:R-:W-:Y:S01]  /*16d30*/  R2UR UR34, R6 ;  /* 0x00000000062272ca */ /* 0x000fe200000e0000 */
        /* <DEDUP_REMOVED lines=25> */
.L_x_1407:
[----:B------:R-:W-:Y:S01]  /*16ed0*/  SHF.L.U32 R6, R20, 0x1f, RZ ;  /* 0x0000001f14067819 */ /* 0x000fe200000006ff */
[----:B------:R-:W-:-:S04]  /*16ee0*/  IMAD R7, R200, 0x8, R16 ;  /* 0x00000008c8077824 */ /* 0x000fc800078e0210 */
[----:B------:R0:W1:Y:S01]  /*16ef0*/  SYNCS.PHASECHK.TRANS64.TRYWAIT P2, [R7+URZ+0x28450], R6 ;  /* 0x02845006070075a7 */ /* 0x000062000804017f */
[----:B------:R-:W-:Y:S05]  /*16f00*/  @!P0 BRA `(.L_x_1408) ;  /* 0x0000000000048947 */ /* 0x000fea0003800000 */
[----:B------:R-:W-:Y:S01]  /*16f10*/  BPT.TRAP 0x1 ;  /* 0x000000040000795c */ /* 0x000fe20000300000 */
.L_x_1408:
[----:B-1----:R-:W-:Y:S05]  /*16f20*/  @P2 BRA `(.L_x_1406) ;  /* 0x0000000000082947 */ /* 0x002fea0003800000 */
[----:B------:R-:W1:Y:S02]  /*16f30*/  SYNCS.PHASECHK.TRANS64.TRYWAIT P2, [R7+URZ+0x28450], R6 ;  /* 0x02845006070075a7 */ /* 0x000e64000804017f */
[----:B-1----:R-:W-:Y:S05]  /*16f40*/  @!P2 BRA `(.L_x_1409) ;  /* 0x0000010c0008a947 */ /* 0x002fea0003800000 */
.L_x_1406:
[----:B01----:R-:W-:Y:S01]  /*16f50*/  VIADD R6, R16, 0x8000 ;  /* 0x0000800010067836 */ /* 0x003fe20000000000 */
[----:B------:R-:W-:Y:S05]  /*16f60*/  WARPSYNC.ALL ;  /* 0x0000000000007948 */ /* 0x000fea0003800000 */
[----:B------:R-:W-:-:S04]  /*16f70*/  SHF.R.U32.HI R6, RZ, 0x4, R6 ;  /* 0x00000004ff067819 */ /* 0x000fc80000011606 */
[----:B------:R-:W-:-:S04]  /*16f80*/  LOP3.LUT R6, R6, 0x3fff, RZ, 0xc0, !PT ;  /* 0x00003fff06067812 */ /* 0x000fc800078ec0ff */
[----:B------:R-:W-:-:S05]  /*16f90*/  LOP3.LUT R7, R6, 0x10000, RZ, 0xfc, !PT ;  /* 0x0001000006077812 */ /* 0x000fca00078efcff */
[----:B------:R-:W-:Y:S01]  /*16fa0*/  IMAD R6, R200, 0x400, R7 ;  /* 0x00000400c8067824 */ /* 0x000fe200078e0207 */
[----:B------:R-:W-:Y:S01]  /*16fb0*/  WARPGROUP.ARRIVE ;  /* 0x00000000000079c5 */ /* 0x000fe20000000000 */
[----:B------:R-:W-:Y:S02]  /*16fc0*/  IMAD.MOV.U32 R7, RZ, RZ, -0x7fffffe0 ;  /* 0x80000020ff077424 */ /* 0x000fe400078e00ff */
[C---:B------:R-:W-:Y:S01]  /*16fd0*/  FMUL.FTZ R8, R2.reuse, R152 ;  /* 0x0000009802087220 */ /* 0x040fe20000410000 */
[----:B------:R-:W-:Y:S01]  /*16fe0*/  FMUL.FTZ R21, R2, R154 ;  /* 0x0000009a02157220 */ /* 0x000fe20000410000 */
[----:B------:R-:W-:Y:S01]  /*16ff0*/  R2UR UR6, R6 ;  /* 0x00000000060672ca */ /* 0x000fe200000e0000 */
[C---:B------:R-:W-:Y:S01]  /*17000*/  FMUL.FTZ R9, R2.reuse, R153 ;  /* 0x0000009902097220 */ /* 0x040fe20000410000 */
[----:B------:R-:W-:Y:S01]  /*17010*/  R2UR UR7, R7 ;  /* 0x00000000070772ca */ /* 0x000fe200000e0000 */
        /* <DEDUP_REMOVED lines=12> */
[----:B------:R-:W-:Y:S01]  /*170e0*/  QGMMA.64x256x32.F32.E4M3.E4M3 R24, R188, gdesc[UR4], R24, gsb0 ;  /* 0x03e00004bc187df3 */ /* 0x000fe20008000818 */
[C---:B------:R-:W-:Y:S01]  /*170f0*/  FMUL.FTZ R167, R2.reuse, R171 ;  /* 0x000000ab02a77220 */ /* 0x040fe20000410000 */
[C---:B------:R-:W-:Y:S01]  /*17100*/  FMUL.FTZ R171, R2.reuse, R175 ;  /* 0x000000af02ab7220 */ /* 0x040fe20000410000 */
[C---:B------:R-:W-:Y:S01]  /*17110*/  FMUL.FTZ R161, R2.reuse, R165 ;  /* 0x000000a502a17220 */ /* 0x040fe20000410000 */
[----:B------:R-:W-:Y:S01]  /*17120*/  FMUL.FTZ R164, R2, R168 ;  /* 0x000000a802a47220 */ /* 0x000fe20000410000 */
        /* <DEDUP_REMOVED lines=11> */
[C---:B------:R-:W-:Y:S01]  /*171e0*/  FMUL.FTZ R166, R2.reuse, R170 ;  /* 0x000000aa02a67220 */ /* 0x040fe20000410000 */
[C---:B------:R-:W-:Y:S01]  /*171f0*/  FMUL.FTZ R170, R2.reuse, R174 ;  /* 0x000000ae02aa7220 */ /* 0x040fe20000410000 */
[----:B------:R-:W-:Y:S01]  /*17200*/  FMUL.FTZ R174, R2, R178 ;  /* 0x000000b202ae7220 */ /* 0x000fe20000410000 */
[----:B------:R-:W-:Y:S01]  /*17210*/  VIADD R6, R6, 0x2 ;  /* 0x0000000206067836 */ /* 0x000fe20000000000 */
[----:B------:R-:W-:Y:S01]  /*17220*/  UMOV UR56, UR50 ;  /* 0x0000003200387c82 */ /* 0x000fe20008000000 */
[----:B------:R-:W1:Y:S01]  /*17230*/  MUFU.TANH R152, R152 ;  /* 0x0000009800987308 */ /* 0x000e620000002400 */
[----:B--2---:R-:W-:Y:S01]  /*17240*/  FMNMX.FTZ R175, R9, R10, !PT ;  /* 0x0000000a09af7209 */ /* 0x004fe20007810000 */
[----:B------:R-:W2:Y:S01]  /*17250*/  S2R R204, SR_TID.X ;  /* 0x0000000000cc7919 */ /* 0x000ea20000002100 */
[----:B------:R-:W-:-:S05]  /*17260*/  R2UR UR6, R6 ;  /* 0x00000000060672ca */ /* 0x000fca00000e0000 */
[----:B------:R-:W3:Y:S01]  /*17270*/  MUFU.TANH R154, R154 ;  /* 0x0000009a009a7308 */ /* 0x000ee20000002400 */
[----:B0-----:R-:W-:-:S07]  /*17280*/  FMNMX.FTZ R7, R20, R7, !PT ;  /* 0x0000000714077209 */ /* 0x001fce0007810000 */
[----:B------:R-:W0:Y:S01]  /*17290*/  MUFU.TANH R153, R153 ;  /* 0x0000009900997308 */ /* 0x000e220000002400 */
[----:B-1----:R-:W-:Y:S01]  /*172a0*/  FMNMX.FTZ R10, R152, R175, !PT ;  /* 0x000000af980a7209 */ /* 0x002fe20007810000 */
[----:B------:R-:W-:-:S06]  /*172b0*/  FMUL.FTZ R175, R2, R179 ;  /* 0x000000b302af7220 */ /* 0x000fcc0000410000 */
[----:B------:R-:W1:Y:S01]  /*172c0*/  MUFU.TANH R156, R156 ;  /* 0x0000009c009c7308 */ /* 0x000e620000002400 */
[----:B---3--:R-:W-:-:S07]  /*172d0*/  FMNMX.FTZ R176, R154, R7, !PT ;  /* 0x000000079ab07209 */ /* 0x008fce0007810000 */
        /* <DEDUP_REMOVED lines=39> */
[----:B--2---:R-:W-:-:S05]  /*17550*/  FMNMX.FTZ R10, R177, R10, !PT ;  /* 0x0000000ab10a7209 */ /* 0x004fca0007810000 */
[----:B------:R-:W2:Y:S02]  /*17560*/  SHFL.BFLY PT, R7, R10, 0x2, 0x1f ;  /* 0x0c401f000a077f89 */ /* 0x000ea400000e0000 */
[----:B------:R-:W3:Y:S01]  /*17570*/  MUFU.TANH R170, R170 ;  /* 0x000000aa00aa7308 */ /* 0x000ee20000002400 */
[----:B0-----:R-:W-:Y:S01]  /*17580*/  FMNMX.FTZ R180, R166, R179, !PT ;  /* 0x000000b3a6b47209 */ /* 0x001fe20007810000 */
[----:B------:R-:W-:-:S06]  /*17590*/  FMUL.FTZ R179, R2, R183 ;  /* 0x000000b702b37220 */ /* 0x000fcc0000410000 */
[----:B------:R-:W0:Y:S01]  /*175a0*/  MUFU.TANH R171, R171 ;  /* 0x000000ab00ab7308 */ /* 0x000e220000002400 */
[----:B-1----:R-:W-:-:S07]  /*175b0*/  FMNMX.FTZ R181, R167, R180, !PT ;  /* 0x000000b4a7b57209 */ /* 0x002fce0007810000 */
[----:B------:R-:W1:Y:S01]  /*175c0*/  MUFU.TANH R174, R174 ;  /* 0x000000ae00ae7308 */ /* 0x000e620000002400 */
[----:B---3--:R-:W-:-:S07]  /*175d0*/  FMNMX.FTZ R180, R170, R181, !PT ;  /* 0x000000b5aab47209 */ /* 0x008fce0007810000 */
[----:B------:R-:W3:Y:S01]  /*175e0*/  MUFU.TANH R175, R175 ;  /* 0x000000af00af7308 */ /* 0x000ee20000002400 */
[----:B0-----:R-:W-:-:S07]  /*175f0*/  FMNMX.FTZ R181, R171, R180, !PT ;  /* 0x000000b4abb57209 */ /* 0x001fce0007810000 */
[----:B------:R-:W0:Y:S01]  /*17600*/  MUFU.TANH R178, R178 ;  /* 0x000000b200b27308 */ /* 0x000e220000002400 */
[----:B-1----:R-:W-:-:S07]  /*17610*/  FMNMX.FTZ R180, R174, R181, !PT ;  /* 0x000000b5aeb47209 */ /* 0x002fce0007810000 */
[----:B------:R-:W1:Y:S01]  /*17620*/  MUFU.TANH R179, R179 ;  /* 0x000000b300b37308 */ /* 0x000e620000002400 */
[----:B---3--:R-:W-:-:S04]  /*17630*/  FMNMX.FTZ R181, R175, R180, !PT ;  /* 0x000000b4afb57209 */ /* 0x008fc80007810000 */
[----:B0-----:R-:W-:Y:S02]  /*17640*/  FMNMX.FTZ R180, R178, R181, !PT ;  /* 0x000000b5b2b47209 */ /* 0x001fe40007810000 */
[----:B--2---:R-:W-:Y:S01]  /*17650*/  FMNMX.FTZ R181, R10, R7, !PT ;  /* 0x000000070ab57209 */ /* 0x004fe20007810000 */
[----:B------:R-:W-:-:S04]  /*17660*/  IMAD.MOV.U32 R7, RZ, RZ, -0x7fffffe0 ;  /* 0x80000020ff077424 */ /* 0x000fc800078e00ff */
[----:B------:R-:W0:Y:S01]  /*17670*/  SHFL.BFLY PT, R6, R181, 0x1, 0x1f ;  /* 0x0c201f00b5067f89 */ /* 0x000e2200000e0000 */
[----:B------:R-:W-:Y:S02]  /*17680*/  R2UR UR7, R7 ;  /* 0x00000000070772ca */ /* 0x000fe400000e0000 */
[----:B-1----:R-:W-:-:S05]  /*17690*/  FMNMX.FTZ R180, R179, R180, !PT ;  /* 0x000000b4b3b47209 */ /* 0x002fca0007810000 */
[----:B------:R-:W1:Y:S01]  /*176a0*/  SHFL.BFLY PT, R183, R180, 0x2, 0x1f ;  /* 0x0c401f00b4b77f89 */ /* 0x000e6200000e0000 */
[----:B------:R-:W-:Y:S02]  /*176b0*/  WARPGROUP.DEPBAR.LE gsb0, 0x0 ;  /* 0x00008000000079c5 */ /* 0x000fe40000010000 */
[----:B------:R-:W-:Y:S01]  /*176c0*/  WARPGROUP.ARRIVE ;  /* 0x00000000000079c5 */ /* 0x000fe20000000000 */
[----:B0-----:R-:W-:-:S05]  /*176d0*/  FMNMX.FTZ R7, R181, R6, !PT ;  /* 0x00000006b5077209 */ /* 0x001fca0007810000 */
[----:B------:R-:W-:Y:S01]  /*176e0*/  QGMMA.64x256x32.F32.E4M3.E4M3 R24, R184, gdesc[UR4], R24, gsb0 ;  /* 0x03e00004b8187df3 */ /* 0x000fe20008000818 */
[----:B------:R-:W-:Y:S01]  /*176f0*/  MOV R181, UR56 ;  /* 0x0000003800b57c02 */ /* 0x000fe20008000f00 */
[----:B------:R-:W-:-:S01]  /*17700*/  FADD.FTZ R6, -R7, R11 ;  /* 0x0000000b07067221 */ /* 0x000fc20000010100 */
[----:B-1----:R-:W-:-:S03]  /*17710*/  FMNMX.FTZ R183, R180, R183, !PT ;  /* 0x000000b7b4b77209 */ /* 0x002fc60007810000 */
[----:B------:R-:W-:Y:S01]  /*17720*/  FMUL.FTZ R11, R6, UR56 ;  /* 0x00000038060b7c20 */ /* 0x000fe20008410000 */
[----:B------:R-:W-:Y:S01]  /*17730*/  @!P1 IMAD R180, R15, 0x8, R16 ;  /* 0x000000080fb49824 */ /* 0x000fe200078e0210 */
[----:B------:R-:W0:Y:S03]  /*17740*/  SHFL.BFLY PT, R182, R183, 0x1, 0x1f ;  /* 0x0c201f00b7b67f89 */ /* 0x000e2600000e0000 */
[----:B------:R-:W-:Y:S01]  /*17750*/  @!P1 VIADD R180, R180, 0x28440 ;  /* 0x00028440b4b49836 */ /* 0x000fe20000000000 */
[----:B------:R-:W-:Y:S04]  /*17760*/  MUFU.EX2 R11, R11 ;  /* 0x0000000b000b7308 */ /* 0x000fe80000000800 */
[----:B------:R-:W-:-:S02]  /*17770*/  @!P1 PRMT R180, RZ, 0x654, R180 ;  /* 0x00000654ffb49816 */ /* 0x000fc400000000b4 */
[----:B0-----:R-:W-:-:S05]  /*17780*/  FMNMX.FTZ R10, R183, R182, !PT ;  /* 0x000000b6b70a7209 */ /* 0x001fca0007810000 */
[----:B------:R-:W-:Y:S01]  /*17790*/  FADD.FTZ R6, -R10, R12 ;  /* 0x0000000c0a067221 */ /* 0x000fe20000010100 */
[----:B------:R-:W-:-:S03]  /*177a0*/  IMAD.U32 R12, RZ, RZ, UR56 ;  /* 0x00000038ff0c7e24 */ /* 0x000fc6000f8e00ff */
[----:B------:R-:W-:Y:S01]  /*177b0*/  FMUL.FTZ R6, R6, UR56 ;  /* 0x0000003806067c20 */ /* 0x000fe20008410000 */
[----:B------:R-:W-:-:S04]  /*177c0*/  FFMA.FTZ R12, R7, R12, -8 ;  /* 0xc1000000070c7423 */ /* 0x000fc8000001000c */
        /* <DEDUP_REMOVED lines=16> */
[----:B------:R-:W-:Y:S01]  /*178d0*/  FFMA.FTZ R12, R10, R181, -8 ;  /* 0xc10000000a0c7423 */ /* 0x000fe200000100b5 */
[----:B------:R-:W-:Y:S01]  /*178e0*/  MUFU.EX2 R6, R6 ;  /* 0x0000000600067308 */ /* 0x000fe20000000800 */
[----:B------:R-:W-:-:S02]  /*178f0*/  IADD3 R181, -R204, 0xb, RZ ;  /* 0x0000000bccb57810 */ /* 0x000fc40007ffe1ff */
[--C-:B------:R-:W-:Y:S01]  /*17900*/  FFMA.FTZ R21, R21, UR56, -R12.reuse ;  /* 0x0000003815157c23 */ /* 0x100fe2000801080c */
[----:B------:R-:W-:-:S01]  /*17910*/  FFMA.FTZ R20, R20, UR56, -R12 ;  /* 0x0000003814147c23 */ /* 0x000fc2000801080c */
[--C-:B------:R-:W-:Y:S01]  /*17920*/  FFMA.FTZ R154, R154, UR56, -R12.reuse ;  /* 0x000000389a9a7c23 */ /* 0x100fe2000801080c */
[----:B------:R-:W-:-:S01]  /*17930*/  FFMA.FTZ R155, R155, UR56, -R12 ;  /* 0x000000389b9b7c23 */ /* 0x000fc2000801080c */
[--C-:B------:R-:W-:Y:S01]  /*17940*/  FFMA.FTZ R158, R158, UR56, -R12.reuse ;  /* 0x000000389e9e7c23 */ /* 0x100fe2000801080c */
        /* <DEDUP_REMOVED lines=9> */
[----:B------:R-:W-:-:S01]  /*179e0*/  FFMA.FTZ R174, R174, UR56, -R12 ;  /* 0x00000038aeae7c23 */ /* 0x000fc2000801080c */
[--C-:B------:R-:W-:Y:S01]  /*179f0*/  FFMA.FTZ R175, R175, UR56, -R12.reuse ;  /* 0x00000038afaf7c23 */ /* 0x100fe2000801080c */
[----:B------:R-:W-:-:S01]  /*17a00*/  FFMA.FTZ R178, R178, UR56, -R12 ;  /* 0x00000038b2b27c23 */ /* 0x000fc2000801080c */
[----:B------:R-:W-:-:S04]  /*17a10*/  FFMA.FTZ R12, R179, UR56, -R12 ;  /* 0x00000038b30c7c23 */ /* 0x000fc8000801080c */
[----:B------:R-:W2:Y:S01]  /*17a20*/  MUFU.EX2 R9, R9 ;  /* 0x0000000900097308 */ /* 0x000ea20000000800 */
[----:B0-----:R-:W-:-:S07]  /*17a30*/  FFMA.FTZ R4, R11, R4, R8 ;  /* 0x000000040b047223 */ /* 0x001fce0000010008 */
[----:B------:R-:W0:Y:S01]  /*17a40*/  MUFU.EX2 R20, R20 ;  /* 0x0000001400147308 */ /* 0x000e220000000800 */
[----:B-1----:R-:W-:-:S07]  /*17a50*/  FFMA.FTZ R3, R6, R3, R21 ;  /* 0x0000000306037223 */ /* 0x002fce0000010015 */
[----:B------:R-:W1:Y:S01]  /*17a60*/  MUFU.EX2 R152, R152 ;  /* 0x0000009800987308 */ /* 0x000e620000000800 */
[----:B--2---:R-:W-:-:S07]  /*17a70*/  FADD.FTZ R179, R9, R4 ;  /* 0x0000000409b37221 */ /* 0x004fce0000010000 */
[----:B------:R-:W2:Y:S01]  /*17a80*/  MUFU.EX2 R154, R154 ;  /* 0x0000009a009a7308 */ /* 0x000ea20000000800 */
[----:B0-----:R-:W-:-:S07]  /*17a90*/  FADD.FTZ R3, R20, R3 ;  /* 0x0000000314037221 */ /* 0x001fce0000010000 */
[----:B------:R-:W0:Y:S01]  /*17aa0*/  MUFU.EX2 R153, R153 ;  /* 0x0000009900997308 */ /* 0x000e220000000800 */
[----:B-1----:R-:W-:-:S07]  /*17ab0*/  FADD.FTZ R4, R152, R179 ;  /* 0x000000b398047221 */ /* 0x002fce0000010000 */
[----:B------:R-:W1:Y:S08]  /*17ac0*/  MUFU.EX2 R155, R155 ;  /* 0x0000009b009b7308 */ /* 0x000e700000000800 */
[----:B------:R-:W3:Y:S08]  /*17ad0*/  MUFU.EX2 R156, R156 ;  /* 0x0000009c009c7308 */ /* 0x000ef00000000800 */
[----:B------:R-:W4:Y:S08]  /*17ae0*/  MUFU.EX2 R158, R158 ;  /* 0x0000009e009e7308 */ /* 0x000f300000000800 */
[----:B------:R-:W5:Y:S08]  /*17af0*/  MUFU.EX2 R157, R157 ;  /* 0x0000009d009d7308 */ /* 0x000f700000000800 */
        /* <DEDUP_REMOVED lines=13> */
[----:B------:R-:W5:Y:S01]  /*17bd0*/  MUFU.EX2 R172, R172 ;  /* 0x000000ac00ac7308 */ /* 0x000f620000000800 */
[----:B------:R-:W-:-:S02]  /*17be0*/  WARPGROUP.DEPBAR.LE gsb0, 0x0 ;  /* 0x00008000000079c5 */ /* 0x000fc40000010000 */
[----:B------:R5:W-:Y:S06]  /*17bf0*/  BAR.ARV R181, 0x100 ;  /* 0x000400b50000751d */ /* 0x000bec0000002000 */
[----:B------:R2:W-:Y:S01]  /*17c00*/  @!P1 SYNCS.ARRIVE.TRANS64.RED.A1T0 RZ, [R180+URZ], RZ ;  /* 0x000000ffb4ff99a7 */ /* 0x0005e2000810043f */
[----:B------:R-:W5:Y:S01]  /*17c10*/  MUFU.EX2 R174, R174 ;  /* 0x000000ae00ae7308 */ /* 0x000f620000000800 */
[----:B--2---:R-:W-:-:S01]  /*17c20*/  FADD.FTZ R180, R154, R3 ;  /* 0x000000039ab47221 */ /* 0x004fc20000010000 */
[----:B0-----:R-:W-:-:S06]  /*17c30*/  FADD.FTZ R3, R153, R4 ;  /* 0x0000000499037221 */ /* 0x001fcc0000010000 */
[----:B------:R-:W0:Y:S01]  /*17c40*/  MUFU.EX2 R173, R173 ;  /* 0x000000ad00ad7308 */ /* 0x000e220000000800 */
[----:B-1----:R-:W-:-:S01]  /*17c50*/  FADD.FTZ R179, R155, R180 ;  /* 0x000000b49bb37221 */ /* 0x002fc20000010000 */
[----:B---3--:R-:W-:-:S03]  /*17c60*/  FADD.FTZ R4, R156, R3 ;  /* 0x000000039c047221 */ /* 0x008fc60000010000 */
[----:B----4-:R-:W-:Y:S01]  /*17c70*/  FADD.FTZ R180, R158, R179 ;  /* 0x000000b39eb47221 */ /* 0x010fe20000010000 */
[----:B-----5:R-:W-:-:S02]  /*17c80*/  FADD.FTZ R3, R157, R4 ;  /* 0x000000049d037221 */ /* 0x020fc40000010000 */
[----:B------:R-:W1:Y:S01]  /*17c90*/  MUFU.EX2 R175, R175 ;  /* 0x000000af00af7308 */ /* 0x000e620000000800 */
[----:B------:R-:W-:-:S01]  /*17ca0*/  FADD.FTZ R179, R159, R180 ;  /* 0x000000b49fb37221 */ /* 0x000fc20000010000 */
[----:B------:R-:W-:-:S03]  /*17cb0*/  FADD.FTZ R4, R160, R3 ;  /* 0x00000003a0047221 */ /* 0x000fc60000010000 */
[----:B------:R-:W-:Y:S01]  /*17cc0*/  FADD.FTZ R180, R162, R179 ;  /* 0x000000b3a2b47221 */ /* 0x000fe20000010000 */
[----:B------:R-:W-:-:S02]  /*17cd0*/  FADD.FTZ R3, R161, R4 ;  /* 0x00000004a1037221 */ /* 0x000fc40000010000 */
[----:B------:R-:W2:Y:S01]  /*17ce0*/  MUFU.EX2 R176, R176 ;  /* 0x000000b000b07308 */ /* 0x000ea20000000800 */
[----:B------:R-:W-:-:S01]  /*17cf0*/  FADD.FTZ R179, R163, R180 ;  /* 0x000000b4a3b37221 */ /* 0x000fc20000010000 */
[----:B------:R-:W-:-:S03]  /*17d00*/  FADD.FTZ R4, R164, R3 ;  /* 0x00000003a4047221 */ /* 0x000fc60000010000 */
[----:B------:R-:W-:Y:S01]  /*17d10*/  FADD.FTZ R180, R166, R179 ;  /* 0x000000b3a6b47221 */ /* 0x000fe20000010000 */
[----:B------:R-:W-:-:S02]  /*17d20*/  FADD.FTZ R3, R165, R4 ;  /* 0x00000004a5037221 */ /* 0x000fc40000010000 */
[----:B------:R-:W3:Y:S01]  /*17d30*/  MUFU.EX2 R178, R178 ;  /* 0x000000b200b27308 */ /* 0x000ee20000000800 */
[----:B------:R-:W-:-:S01]  /*17d40*/  FADD.FTZ R179, R167, R180 ;  /* 0x000000b4a7b37221 */ /* 0x000fc20000010000 */
[----:B------:R-:W-:-:S03]  /*17d50*/  FADD.FTZ R4, R168, R3 ;  /* 0x00000003a8047221 */ /* 0x000fc60000010000 */
[----:B------:R-:W-:Y:S01]  /*17d60*/  FADD.FTZ R180, R170, R179 ;  /* 0x000000b3aab47221 */ /* 0x000fe20000010000 */
[----:B------:R-:W-:-:S02]  /*17d70*/  FADD.FTZ R3, R169, R4 ;  /* 0x00000004a9037221 */ /* 0x000fc40000010000 */
[----:B------:R-:W4:Y:S01]  /*17d80*/  MUFU.EX2 R177, R177 ;  /* 0x000000b100b17308 */ /* 0x000f220000000800 */
[----:B------:R-:W-:-:S01]  /*17d90*/  FADD.FTZ R181, R171, R180 ;  /* 0x000000b4abb57221 */ /* 0x000fc20000010000 */
[----:B------:R-:W-:-:S03]  /*17da0*/  FADD.FTZ R4, R172, R3 ;  /* 0x00000003ac047221 */ /* 0x000fc60000010000 */
[----:B------:R-:W-:Y:S01]  /*17db0*/  FADD.FTZ R180, R174, R181 ;  /* 0x000000b5aeb47221 */ /* 0x000fe20000010000 */
[----:B0-----:R-:W-:-:S02]  /*17dc0*/  FADD.FTZ R3, R173, R4 ;  /* 0x00000004ad037221 */ /* 0x001fc40000010000 */
[----:B------:R-:W0:Y:S01]  /*17dd0*/  MUFU.EX2 R179, R12 ;  /* 0x0000000c00b37308 */ /* 0x000e220000000800 */
[----:B-1----:R-:W-:-:S01]  /*17de0*/  FADD.FTZ R181, R175, R180 ;  /* 0x000000b4afb57221 */ /* 0x002fc20000010000 */
[----:B--2---:R-:W-:-:S03]  /*17df0*/  FADD.FTZ R4, R176, R3 ;  /* 0x00000003b0047221 */ /* 0x004fc60000010000 */
[----:B---3--:R-:W-:Y:S01]  /*17e00*/  FADD.FTZ R180, R178, R181 ;  /* 0x000000b5b2b47221 */ /* 0x008fe20000010000 */
[----:B----4-:R-:W-:-:S03]  /*17e10*/  FADD.FTZ R4, R177, R4 ;  /* 0x00000004b1047221 */ /* 0x010fc60000010000 */
[----:B0-----:R-:W-:Y:S01]  /*17e20*/  FADD.FTZ R3, R179, R180 ;  /* 0x000000b4b3037221 */ /* 0x001fe20000010000 */
[----:B------:R-:W-:Y:S06]  /*17e30*/  @!P0 BRA `(.L_x_1410) ;  /* 0x0000000000048947 */ /* 0x000fec0003800000 */
[----:B------:R-:W-:Y:S01]  /*17e40*/  BPT.TRAP 0x1 ;  /* 0x000000040000795c */ /* 0x000fe20000300000 */
.L_x_1410:
[----:B------:R-:W-:Y:S01]  /*17e50*/  F2FP.SATFINITE.E4M3.F32.PACK_AB_MERGE_C R152, R153, R152, RZ ;  /* 0x000000989998723e */ /* 0x000fe200048070ff */
[----:B------:R-:W-:Y:S01]  /*17e60*/  IMAD R12, R200, 0x8, R16 ;  /* 0x00000008c80c7824 */ /* 0x000fe200078e0210 */
[----:B------:R-:W-:Y:S01]  /*17e70*/  ISETP.GT.AND P2, PT, R14, R13, PT ;  /* 0x0000000d0e00720c */ /* 0x000fe20003f44270 */
[----:B------:R-:W-:Y:S01]  /*17e80*/  FMUL.FTZ R26, R26, R6 ;  /* 0x000000061a1a7220 */ /* 0x000fe20000410000 */
[----:B------:R-:W-:Y:S01]  /*17e90*/  F2FP.SATFINITE.E4M3.F32.PACK_AB_MERGE_C R188, R9, R8, R152 ;  /* 0x0000000809bc723e */ /* 0x000fe20004807098 */
[----:B------:R-:W-:Y:S02]  /*17ea0*/  IMAD.U32 R9, RZ, RZ, UR42 ;  /* 0x0000002aff097e24 */ /* 0x000fe4000f8e00ff */
[-C--:B------:R-:W-:Y:S01]  /*17eb0*/  FMUL.FTZ R27, R27, R6.reuse ;  /* 0x000000061b1b7220 */ /* 0x080fe20000410000 */
[----:B------:R-:W-:Y:S02]  /*17ec0*/  VIADD R8, R12, 0x28460 ;  /* 0x000284600c087836 */ /* 0x000fe40000000000 */
[-C--:B------:R-:W-:Y:S01]  /*17ed0*/  FMUL.FTZ R30, R30, R6.reuse ;  /* 0x000000061e1e7220 */ /* 0x080fe20000410000 */
[-C--:B------:R-:W-:Y:S01]  /*17ee0*/  FMUL.FTZ R31, R31, R6.reuse ;  /* 0x000000061f1f7220 */ /* 0x080fe20000410000 */
[-C--:B------:R-:W-:Y:S01]  /*17ef0*/  FMUL.FTZ R34, R34, R6.reuse ;  /* 0x0000000622227220 */ /* 0x080fe20000410000 */
[-C--:B------:R-:W-:Y:S01]  /*17f00*/  FMUL.FTZ R35, R35, R6.reuse ;  /* 0x0000000623237220 */ /* 0x080fe20000410000 */
[----:B------:R-:W-:Y:S01]  /*17f10*/  PRMT R8, R9, 0x654, R8 ;  /* 0x0000065409087816 */ /* 0x000fe20000000008 */
        /* <DEDUP_REMOVED lines=58> */
[----:B------:R-:W-:Y:S01]  /*182c0*/  F2FP.SATFINITE.E4M3.F32.PACK_AB_MERGE_C R154, R155, R154, RZ ;  /* 0x0000009a9b9a723e */ /* 0x000fe200048070ff */
[----:B------:R-:W-:Y:S01]  /*182d0*/  VIADD R6, R14, 0xffffffff ;  /* 0xffffffff0e067836 */ /* 0x000fe20000000000 */
[----:B------:R-:W-:Y:S01]  /*182e0*/  F2FP.SATFINITE.E4M3.F32.PACK_AB_MERGE_C R160, R161, R160, RZ ;  /* 0x000000a0a1a0723e */ /* 0x000fe200048070ff */
[----:B------:R0:W-:Y:S01]  /*182f0*/  SYNCS.ARRIVE.TRANS64.RED.A1T0 RZ, [R8+URZ], RZ ;  /* 0x000000ff08ff79a7 */ /* 0x0001e2000810043f */
        /* <DEDUP_REMOVED lines=74> */
[----:B------:R-:W-:Y:S01]  /*187a0*/  F2FP.SATFINITE.E4M3.F32.PACK_AB_MERGE_C R184, R165, R164, R168 ;  /* 0x000000a4a5b8723e */ /* 0x000fe200048070a8 */
[----:B------:R-:W-:Y:S01]  /*187b0*/  IMAD.MOV.U32 R20, RZ, RZ, R194 ;  /* 0x000000ffff147224 */ /* 0x000fe200078e00c2 */
[----:B------:R-:W-:Y:S01]  /*187c0*/  F2FP.SATFINITE.E4M3.F32.PACK_AB_MERGE_C R185, R167, R166, R170 ;  /* 0x000000a6a7b9723e */ /* 0x000fe200048070aa */
[----:B------:R-:W-:Y:S01]  /*187d0*/  IMAD.MOV.U32 R200, RZ, RZ, R15 ;  /* 0x000000ffffc87224 */ /* 0x000fe200078e000f */
[----:B------:R-:W-:-:S02]  /*187e0*/  F2FP.SATFINITE.E4M3.F32.PACK_AB_MERGE_C R186, R173, R172, R176 ;  /* 0x000000acadba723e */ /* 0x000fc400048070b0 */
[----:B------:R-:W-:Y:S02]  /*187f0*/  F2FP.SATFINITE.E4M3.F32.PACK_AB_MERGE_C R187, R175, R174, R178 ;  /* 0x000000aeafbb723e */ /* 0x000fe400048070b2 */
[----:B------:R-:W-:Y:S01]  /*18800*/  MOV R14, R6 ;  /* 0x00000006000e7202 */ /* 0x000fe20000000f00 */
[----:B0-----:R-:W-:Y:S06]  /*18810*/  @P2 BRA `(.L_x_1411) ;  /* 0xffffffe0004c2947 */ /* 0x001fec000383ffff */
[----:B------:R-:W-:-:S07]  /*18820*/  IMAD.MOV.U32 R200, RZ, RZ, R15 ;  /* 0x000000ffffc87224 */ /* 0x000fce00078e000f */
.L_x_1400:
[----:B------:R-:W-:-:S13]  /*18830*/  ISETP.GE.AND P2, PT, R6, R203, PT ;  /* 0x000000cb0600720c */ /* 0x000fda0003f46270 */
[----:B------:R-:W-:Y:S05]  /*18840*/  @!P2 BRA `(.L_x_1412) ;  /* 0x00000028004ca947 */ /* 0x000fea0003800000 */
[----:B------:R-:W-:Y:S02]  /*18850*/  VIADD R14, R0, 0x8 ;  /* 0x00000008000e7836 */ /* 0x000fe40000000000 */
[----:B------:R-:W-:Y:S02]  /*18860*/  IMAD.MOV.U32 R13, RZ, RZ, R10 ;  /* 0x000000ffff0d7224 */ /* 0x000fe400078e000a */
[----:B------:R-:W-:Y:S01]  /*18870*/  IMAD.MOV.U32 R12, RZ, RZ, R7 ;  /* 0x000000ffff0c7224 */ /* 0x000fe200078e0007 */
[----:B------:R-:W-:Y:S01]  /*18880*/  IADD3 R14, R14, R197, -R198 ;  /* 0x000000c50e0e7210 */ /* 0x000fe20007ffe8c6 */
[----:B------:R-:W-:-:S07]  /*18890*/  IMAD.MOV.U32 R20, RZ, RZ, R194 ;  /* 0x000000ffff147224 */ /* 0x000fce00078e00c2 */
.L_x_1431:
        /* <DEDUP_REMOVED lines=8> */
.L_x_1414:
[----:B------:R-:W-:Y:S01]  /*18920*/  VIADD R7, R200, 0x1 ;  /* 0x00000001c8077836 */ /* 0x000fe20000000000 */
[----:B------:R-:W-:-:S04]  /*18930*/  SHF.L.U32 R8, R194, 0x1f, RZ ;  /* 0x0000001fc2087819 */ /* 0x000fc800000006ff */
[----:B------:R-:W-:-:S04]  /*18940*/  ISETP.NE.AND P3, PT, R7, 0x2, PT ;  /* 0x000000020700780c */ /* 0x000fc80003f65270 */
[----:B------:R-:W-:-:S05]  /*18950*/  SEL R7, R7, RZ, P3 ;  /* 0x000000ff07077207 */ /* 0x000fca0001800000 */
[----:B------:R-:W-:-:S04]  /*18960*/  IMAD R7, R7, 0x8, R16 ;  /* 0x0000000807077824 */ /* 0x000fc800078e0210 */
[----:B------:R0:W1:Y:S01]  /*18970*/  SYNCS.PHASECHK.TRANS64.TRYWAIT P3, [R7+URZ+0x28430], R8 ;  /* 0x02843008070075a7 */ /* 0x000062000806017f */
[----:B------:R-:W-:Y:S05]  /*18980*/  @!P0 BRA `(.L_x_1415) ;  /* 0x0000000000048947 */ /* 0x000fea0003800000 */
[----:B------:R-:W-:Y:S01]  /*18990*/  BPT.TRAP 0x1 ;  /* 0x000000040000795c */ /* 0x000fe20000300000 */
.L_x_1415:
[----:B------:R-:W-:Y:S04]  /*189a0*/  BSSY B0, `(.L_x_1413) ;  /* 0x0000004000007945 */ /* 0x000fe80003800000 */
[----:B-1----:R-:W-:Y:S05]  /*189b0*/  @P3 BRA `(.L_x_1416) ;  /* 0x0000000000083947 */ /* 0x002fea0003800000 */
[----:B------:R-:W1:Y:S02]  /*189c0*/  SYNCS.PHASECHK.TRANS64.TRYWAIT P3, [R7+URZ+0x28430], R8 ;  /* 0x02843008070075a7 */ /* 0x000e64000806017f */
[----:B-1----:R-:W-:Y:S05]  /*189d0*/  @!P3 BRA `(.L_x_1417) ;  /* 0x000000f00078b947 */ /* 0x002fea0003800000 */
.L_x_1416:
[----:B------:R-:W-:Y:S05]  /*189e0*/  BSYNC B0 ;  /* 0x0000000000007941 */ /* 0x000fea0003800000 */
.L_x_1413:
[----:B01----:R-:W0:Y:S01]  /*189f0*/  S2R R7, SR_TID.X ;  /* 0x0000000000077919 */ /* 0x003e220000002100 */
[----:B------:R-:W-:Y:S05]  /*18a00*/  WARPSYNC.ALL ;  /* 0x0000000000007948 */ /* 0x000fea0003800000 */
[----:B------:R-:W-:Y:S02]  /*18a10*/  VIADD R15, R200, 0x1 ;  /* 0x00000001c80f7836 */ /* 0x000fe40000000000 */
[----:B------:R-:W-:Y:S02]  /*18a20*/  IMAD.MOV.U32 R9, RZ, RZ, 0x40000040 ;  /* 0x40000040ff097424 */ /* 0x000fe400078e00ff */
[----:B------:R-:W-:Y:S01]  /*18a30*/  IMAD.MOV.U32 R11, RZ, RZ, 0x40000040 ;  /* 0x40000040ff0b7424 */ /* 0x000fe200078e00ff */
[----:B------:R-:W-:-:S02]  /*18a40*/  ISETP.NE.AND P3, PT, R15, 0x2, PT ;  /* 0x000000020f00780c */ /* 0x000fc40003f65270 */
[----:B------:R-:W-:Y:S01]  /*18a50*/  R2UR UR15, R9 ;  /* 0x00000000090f72ca */ /* 0x000fe200000e0000 */
[----:B------:R-:W-:Y:S01]  /*18a60*/  IMAD.MOV.U32 R9, RZ, RZ, 0x40000040 ;  /* 0x40000040ff097424 */ /* 0x000fe200078e00ff */
[----:B------:R-:W-:Y:S02]  /*18a70*/  SEL R15, R15, RZ, P3 ;  /* 0x000000ff0f0f7207 */ /* 0x000fe40001800000 */
[----:B------:R-:W-:Y:S01]  /*18a80*/  R2UR UR11, R11 ;  /* 0x000000000b0b72ca */ /* 0x000fe200000e0000 */
[----:B------:R-:W-:Y:S01]  /*18a90*/  IMAD.MOV.U32 R11, RZ, RZ, 0x40000040 ;  /* 0x40000040ff0b7424 */ /* 0x000fe200078e00ff */
[----:B------:R-:W-:Y:S02]  /*18aa0*/  LEA R8, R15, R5, 0xa ;  /* 0x000000050f087211 */ /* 0x000fe400078e50ff */
[----:B------:R-:W-:Y:S02]  /*18ab0*/  R2UR UR35, R9 ;  /* 0x00000000092372ca */ /* 0x000fe400000e0000 */
[C---:B------:R-:W-:Y:S01]  /*18ac0*/  R2UR UR14, R8.reuse ;  /* 0x00000000080e72ca */ /* 0x040fe200000e0000 */
[----:B------:R-:W-:Y:S01]  /*18ad0*/  VIADD R10, R8, 0x2 ;  /* 0x00000002080a7836 */ /* 0x000fe20000000000 */
[----:B------:R-:W-:Y:S01]  /*18ae0*/  R2UR UR7, R11 ;  /* 0x000000000b0772ca */ /* 0x000fe200000e0000 */
[----:B------:R-:W-:-:S03]  /*18af0*/  IMAD.MOV.U32 R11, RZ, RZ, 0x40000040 ;  /* 0x40000040ff0b7424 */ /* 0x000fc600078e00ff */
[----:B------:R-:W-:Y:S01]  /*18b00*/  R2UR UR10, R10 ;  /* 0x000000000a0a72ca */ /* 0x000fe200000e0000 */
[----:B------:R-:W-:Y:S01]  /*18b10*/  VIADD R10, R8, 0x4 ;  /* 0x00000004080a7836 */ /* 0x000fe20000000000 */
[----:B------:R-:W-:Y:S02]  /*18b20*/  R2UR UR19, R11 ;  /* 0x000000000b1372ca */ /* 0x000fe400000e0000 */
[----:B0-----:R-:W-:Y:S02]  /*18b30*/  SHF.R.U32.HI R7, RZ, 0x7, R7 ;  /* 0x00000007ff077819 */ /* 0x001fe40000011607 */
[----:B------:R-:W-:Y:S01]  /*18b40*/  R2UR UR6, R10 ;  /* 0x000000000a0672ca */ /* 0x000fe200000e0000 */
[----:B------:R-:W-:Y:S01]  /*18b50*/  VIADD R10, R8, 0x6 ;  /* 0x00000006080a7836 */ /* 0x000fe20000000000 */
[----:B------:R-:W-:Y:S01]  /*18b60*/  MOV R11, 0x40000040 ;  /* 0x40000040000b7802 */ /* 0x000fe20000000f00 */
[----:B------:R-:W-:-:S03]  /*18b70*/  VIADD R7, R7, 0x8 ;  /* 0x0000000807077836 */ /* 0x000fc60000000000 */
[----:B------:R-:W-:Y:S01]  /*18b80*/  R2UR UR18, R10 ;  /* 0x000000000a1272ca */ /* 0x000fe200000e0000 */
[----:B------:R-:W-:Y:S01]  /*18b90*/  VIADD R10, R8, 0x200 ;  /* 0x00000200080a7836 */ /* 0x000fe20000000000 */
[----:B------:R0:W-:Y:S01]  /*18ba0*/  BAR.SYNC.DEFER_BLOCKING R7, 0x100 ;  /* 0x000400070000751d */ /* 0x0001e20000010000 */
[----:B------:R-:W-:Y:S01]  /*18bb0*/  R2UR UR23, R11 ;  /* 0x000000000b1772ca */ /* 0x000fe200000e0000 */
[----:B------:R-:W-:Y:S02]  /*18bc0*/  IMAD.MOV.U32 R11, RZ, RZ, 0x40000040 ;  /* 0x40000040ff0b7424 */ /* 0x000fe400078e00ff */
[----:B------:R-:W-:Y:S01]  /*18bd0*/  R2UR UR22, R10 ;  /* 0x000000000a1672ca */ /* 0x000fe200000e0000 */
[----:B------:R-:W-:Y:S02]  /*18be0*/  VIADD R10, R8, 0x202 ;  /* 0x00000202080a7836 */ /* 0x000fe40000000000 */
[----:B------:R-:W-:Y:S01]  /*18bf0*/  R2UR UR27, R11 ;  /* 0x000000000b1b72ca */ /* 0x000fe200000e0000 */
[----:B------:R-:W-:-:S02]  /*18c00*/  IMAD.MOV.U32 R11, RZ, RZ, 0x40000040 ;  /* 0x40000040ff0b7424 */ /* 0x000fc400078e00ff */
[----:B------:R-:W-:Y:S01]  /*18c10*/  R2UR UR26, R10 ;  /* 0x000000000a1a72ca */ /* 0x000fe200000e0000 */
[C---:B------:R-:W-:Y:S02]  /*18c20*/  VIADD R10, R8.reuse, 0x204 ;  /* 0x00000204080a7836 */ /* 0x040fe40000000000 */
[----:B------:R-:W-:Y:S01]  /*18c30*/  R2UR UR31, R11 ;  /* 0x000000000b1f72ca */ /* 0x000fe200000e0000 */
[----:B------:R-:W-:Y:S02]  /*18c40*/  VIADD R8, R8, 0x206 ;  /* 0x0000020608087836 */ /* 0x000fe40000000000 */
[----:B------:R-:W-:-:S03]  /*18c50*/  R2UR UR30, R10 ;  /* 0x000000000a1e72ca */ /* 0x000fc600000e0000 */
[----:B------:R-:W-:Y:S01]  /*18c60*/  R2UR UR34, R8 ;  /* 0x00000000082272ca */ /* 0x000fe200000e0000 */
        /* <DEDUP_REMOVED lines=27> */
.L_x_1419:
[----:B------:R-:W-:Y:S01]  /*18e20*/  SHF.L.U32 R7, R20, 0x1f, RZ ;  /* 0x0000001f14077819 */ /* 0x000fe200000006ff */
[----:B------:R-:W-:-:S04]  /*18e30*/  IMAD R8, R200, 0x8, R16 ;  /* 0x00000008c8087824 */ /* 0x000fc800078e0210 */
[----:B------:R0:W1:Y:S01]  /*18e40*/  SYNCS.PHASECHK.TRANS64.TRYWAIT P2, [R8+URZ+0x28450], R7 ;  /* 0x02845007080075a7 */ /* 0x000062000804017f */
[----:B------:R-:W-:Y:S05]  /*18e50*/  @!P0 BRA `(.L_x_1420) ;  /* 0x0000000000048947 */ /* 0x000fea0003800000 */
[----:B------:R-:W-:Y:S01]  /*18e60*/  BPT.TRAP 0x1 ;  /* 0x000000040000795c */ /* 0x000fe20000300000 */
.L_x_1420:
[----:B-1----:R-:W-:Y:S05]  /*18e70*/  @P2 BRA `(.L_x_1418) ;  /* 0x0000000000082947 */ /* 0x002fea0003800000 */
[----:B------:R-:W1:Y:S02]  /*18e80*/  SYNCS.PHASECHK.TRANS64.TRYWAIT P2, [R8+URZ+0x28450], R7 ;  /* 0x02845007080075a7 */ /* 0x000e64000804017f */
[----:B-1----:R-:W-:Y:S05]  /*18e90*/  @!P2 BRA `(.L_x_1421) ;  /* 0x000000ec005ca947 */ /* 0x002fea0003800000 */
.L_x_1418:
[----:B01----:R-:W-:Y:S01]  /*18ea0*/  VIADD R7, R16, 0x8000 ;  /* 0x0000800010077836 */ /* 0x003fe20000000000 */
[----:B------:R-:W-:Y:S01]  /*18eb0*/  MOV R9, 0x80000020 ;  /* 0x8000002000097802 */ /* 0x000fe20000000f00 */
[----:B------:R-:W-:Y:S05]  /*18ec0*/  WARPSYNC.ALL ;  /* 0x0000000000007948 */ /* 0x000fea0003800000 */
[----:B------:R-:W-:Y:S01]  /*18ed0*/  SHF.R.U32.HI R7, RZ, 0x4, R7 ;  /* 0x00000004ff077819 */ /* 0x000fe20000011607 */
[----:B------:R-:W-:Y:S01]  /*18ee0*/  WARPGROUP.ARRIVE ;  /* 0x00000000000079c5 */ /* 0x000fe20000000000 */
[----:B------:R-:W-:Y:S01]  /*18ef0*/  R2UR UR7, R9 ;  /* 0x00000000090772ca */ /* 0x000fe200000e0000 */
[----:B------:R-:W-:Y:S01]  /*18f00*/  IMAD.MOV.U32 R9, RZ, RZ, -0x7fffffe0 ;  /* 0x80000020ff097424 */ /* 0x000fe200078e00ff */
[----:B------:R-:W-:-:S03]  /*18f10*/  LOP3.LUT R7, R7, 0x3fff, RZ, 0xc0, !PT ;  /* 0x00003fff07077812 */ /* 0x000fc600078ec0ff */
[----:B------:R-:W0:Y:S01]  /*18f20*/  S2R R204, SR_TID.X ;  /* 0x0000000000cc7919 */ /* 0x000e220000002100 */
[C---:B------:R-:W-:Y:S01]  /*18f30*/  FMUL.FTZ R20, R2.reuse, R153 ;  /* 0x0000009902147220 */ /* 0x040fe20000410000 */
[C---:B------:R-:W-:Y:S01]  /*18f40*/  FMUL.FTZ R153, R2.reuse, R156 ;  /* 0x0000009c02997220 */ /* 0x040fe20000410000 */
[----:B------:R-:W-:Y:S01]  /*18f50*/  LOP3.LUT R7, R7, 0x10000, RZ, 0xfc, !PT ;  /* 0x0001000007077812 */ /* 0x000fe200078efcff */
[C---:B------:R-:W-:Y:S01]  /*18f60*/  FMUL.FTZ R156, R2.reuse, R163 ;  /* 0x000000a3029c7220 */ /* 0x040fe20000410000 */
[C---:B------:R-:W-:Y:S01]  /*18f70*/  FMUL.FTZ R163, R2.reuse, R170 ;  /* 0x000000aa02a37220 */ /* 0x040fe20000410000 */
[C---:B------:R-:W-:Y:S01]  /*18f80*/  FMUL.FTZ R170, R2.reuse, R173 ;  /* 0x000000ad02aa7220 */ /* 0x040fe20000410000 */
[----:B------:R-:W-:Y:S01]  /*18f90*/  FMUL.FTZ R11, R2, R152 ;  /* 0x00000098020b7220 */ /* 0x000fe20000410000 */
[----:B------:R-:W-:Y:S02]  /*18fa0*/  IMAD R8, R200, 0x400, R7 ;  /* 0x00000400c8087824 */ /* 0x000fe400078e0207 */
[C---:B------:R-:W-:Y:S01]  /*18fb0*/  FMUL.FTZ R10, R2.reuse, R155 ;  /* 0x0000009b020a7220 */ /* 0x040fe20000410000 */
[C---:B------:R-:W-:Y:S01]  /*18fc0*/  FMUL.FTZ R173, R2.reuse, R176 ;  /* 0x000000b002ad7220 */ /* 0x040fe20000410000 */
[C---:B------:R-:W-:Y:S01]  /*18fd0*/  FMUL.FTZ R7, R2.reuse, R154 ;  /* 0x0000009a02077220 */ /* 0x040fe20000410000 */
[----:B------:R-:W-:Y:S01]  /*18fe0*/  FMUL.FTZ R21, R2, R158 ;  /* 0x0000009e02157220 */ /* 0x000fe20000410000 */
[C---:B------:R-:W-:Y:S01]  /*18ff0*/  R2UR UR6, R8.reuse ;  /* 0x00000000080672ca */ /* 0x040fe200000e0000 */
[----:B------:R-:W-:-:S02]  /*19000*/  VIADD R8, R8, 0x2 ;  /* 0x0000000208087836 */ /* 0x000fc40000000000 */
[C---:B------:R-:W-:Y:S01]  /*19010*/  FMUL.FTZ R152, R2.reuse, R159 ;  /* 0x0000009f02987220 */ /* 0x040fe20000410000 */
[----:B------:R-:W-:Y:S01]  /*19020*/  FMUL.FTZ R155, R2, R162 ;  /* 0x000000a2029b7220 */ /* 0x000fe20000410000 */
[----:B------:R-:W-:Y:S02]  /*19030*/  IMAD.SHL.U32 R176, R6, 0x40, RZ ;  /* 0x0000004006b07824 */ /* 0x000fe400078e00ff */
        /* <DEDUP_REMOVED lines=22> */
[----:B------:R-:W-:Y:S01]  /*191a0*/  IADD3 R9, R197, 0x1, -R176 ;  /* 0x00000001c5097810 */ /* 0x000fe20007ffe8b0 */
[----:B------:R-:W-:Y:S01]  /*191b0*/  FMUL.FTZ R177, R2, R183 ;  /* 0x000000b702b17220 */ /* 0x000fe20000410000 */
[----:B------:R-:W-:Y:S01]  /*191c0*/  @!P1 IMAD R8, R15, 0x8, R16 ;  /* 0x000000080f089824 */ /* 0x000fe200078e0210 */
[----:B0-----:R-:W-:Y:S01]  /*191d0*/  SHF.R.U32.HI R204, RZ, 0x7, R204 ;  /* 0x00000007ffcc7819 */ /* 0x001fe200000116cc */
[----:B------:R-:W0:Y:S01]  /*191e0*/  MUFU.TANH R11, R11 ;  /* 0x0000000b000b7308 */ /* 0x000e220000002400 */
[----:B------:R-:W-:-:S02]  /*191f0*/  IMAD.IADD R9, R9, 0x1, -R198 ;  /* 0x0000000109097824 */ /* 0x000fc400078e0ac6 */
[----:B------:R-:W-:Y:S01]  /*19200*/  @!P1 VIADD R8, R8, 0x28440 ;  /* 0x0002844008089836 */ /* 0x000fe20000000000 */
[----:B------:R-:W-:Y:S01]  /*19210*/  IADD3 R182, -R204, 0xb, RZ ;  /* 0x0000000bccb67810 */ /* 0x000fe20007ffe1ff */
[----:B------:R-:W-:-:S03]  /*19220*/  IMAD R9, R196, -0x2, R9 ;  /* 0xfffffffec4097824 */ /* 0x000fc600078e0209 */
[----:B------:R-:W1:Y:S01]  /*19230*/  MUFU.TANH R20, R20 ;  /* 0x0000001400147308 */ /* 0x000e620000002400 */
[----:B------:R-:W-:Y:S01]  /*19240*/  @!P1 PRMT R8, RZ, 0x654, R8 ;  /* 0x00000654ff089816 */ /* 0x000fe20000000008 */
[----:B------:R-:W-:-:S05]  /*19250*/  VIADD R183, R9, UR55 ;  /* 0x0000003709b77c36 */ /* 0x000fca0008000000 */
[----:B------:R-:W-:Y:S01]  /*19260*/  IADD3 R180, R0, R183, RZ ;  /* 0x000000b700b47210 */ /* 0x000fe20007ffe0ff */
        /* <DEDUP_REMOVED lines=34> */
[----:B------:R0:W-:Y:S06]  /*19490*/  BAR.ARV R182, 0x100 ;  /* 0x000400b60000751d */ /* 0x0001ec0000002000 */
[----:B------:R-:W-:Y:S01]  /*194a0*/  VIADD R185, R9, UR53 ;  /* 0x0000003509b97c36 */ /* 0x000fe20008000000 */
[----:B------:R0:W-:Y:S03]  /*194b0*/  @!P1 SYNCS.ARRIVE.TRANS64.RED.A1T0 RZ, [R8+URZ], RZ ;  /* 0x000000ff08ff99a7 */ /* 0x0001e6000810043f */
[----:B------:R-:W-:Y:S01]  /*194c0*/  IMAD.IADD R181, R0, 0x1, R185 ;  /* 0x0000000100b57824 */ /* 0x000fe200078e02b9 */
[----:B-1234-:R-:W-:Y:S06]  /*194d0*/  @!P5 BRA `(.L_x_1422) ;  /* 0x000000000058d947 */ /* 0x01efec0003800000 */
[----:B------:R-:W-:Y:S01]  /*194e0*/  IADD3 R187, R0, R197, -R198 ;  /* 0x000000c500bb7210 */ /* 0x000fe20007ffe8c6 */
[----:B------:R-:W-:Y:S03]  /*194f0*/  BSSY B0, `(.L_x_1423) ;  /* 0x0000010000007945 */ /* 0x000fe60003800000 */
[----:B------:R-:W-:-:S13]  /*19500*/  ISETP.GT.AND P2, PT, R187, -0x1, PT ;  /* 0xffffffffbb00780c */ /* 0x000fda0003f44270 */
[----:B------:R-:W-:Y:S05]  /*19510*/  @P2 BRA `(.L_x_1424) ;  /* 0x0000000000202947 */ /* 0x000fea0003800000 */
[----:B0-----:R-:W-:Y:S01]  /*19520*/  IMAD.U32 R182, RZ, RZ, UR49 ;  /* 0x00000031ffb67e24 */ /* 0x001fe2000f8e00ff */
[----:B------:R-:W-:-:S04]  /*19530*/  LOP3.LUT R187, RZ, R187, RZ, 0x33, !PT ;  /* 0x000000bbffbb7212 */ /* 0x000fc800078e33ff */
[----:B------:R-:W-:-:S13]  /*19540*/  ISETP.NE.AND P2, PT, R182, 0x1, PT ;  /* 0x00000001b600780c */ /* 0x000fda0003f45270 */
[----:B------:R-:W0:Y:S02]  /*19550*/  @P2 LDC.64 R8, c[0x0][0x9e8] ;  /* 0x00027a00ff082b82 */ /* 0x000e240000000a00 */
[----:B0-----:R-:W-:-:S05]  /*19560*/  @P2 IMAD.HI.U32 R8, R187, R8, RZ ;  /* 0x00000008bb082227 */ /* 0x001fca00078e00ff */
[----:B------:R-:W-:-:S04]  /*19570*/  @P2 SHF.R.U32.HI R187, RZ, R9, R8 ;  /* 0x00000009ffbb2219 */ /* 0x000fc80000011608 */
[----:B------:R-:W-:Y:S01]  /*19580*/  LOP3.LUT R187, RZ, R187, RZ, 0x33, !PT ;  /* 0x000000bbffbb7212 */ /* 0x000fe200078e33ff */
[----:B------:R-:W-:Y:S06]  /*19590*/  BRA `(.L_x_1425) ;  /* 0x0000000000147947 */ /* 0x000fec0003800000 */
.L_x_1424:
[----:B0-----:R-:W-:-:S05]  /*195a0*/  IMAD.U32 R182, RZ, RZ, UR49 ;  /* 0x00000031ffb67e24 */ /* 0x001fca000f8e00ff */
[----:B------:R-:W-:-:S13]  /*195b0*/  ISETP.NE.AND P2, PT, R182, 0x1, PT ;  /* 0x00000001b600780c */ /* 0x000fda0003f45270 */
[----:B------:R-:W0:Y:S02]  /*195c0*/  @P2 LDC.64 R8, c[0x0][0x9e8] ;  /* 0x00027a00ff082b82 */ /* 0x000e240000000a00 */
[----:B0-----:R-:W-:-:S05]  /*195d0*/  @P2 IMAD.HI.U32 R8, R187, R8, RZ ;  /* 0x00000008bb082227 */ /* 0x001fca00078e00ff */
[----:B------:R-:W-:-:S07]  /*195e0*/  @P2 SHF.R.U32.HI R187, RZ, R9, R8 ;  /* 0x00000009ffbb2219 */ /* 0x000fce0000011608 */
.L_x_1425:
[----:B------:R-:W-:Y:S05]  /*195f0*/  BSYNC B0 ;  /* 0x0000000000007941 */ /* 0x000fea0003800000 */
.L_x_1423:
[----:B------:R-:W-:-:S04]  /*19600*/  IMAD R187, R187, R182, -R176 ;  /* 0x000000b6bbbb7224 */ /* 0x000fc800078e0ab0 */
[----:B------:R-:W-:-:S05]  /*19610*/  IMAD R187, R196, -0x2, R187 ;  /* 0xfffffffec4bb7824 */ /* 0x000fca00078e02bb */
[----:B------:R-:W-:Y:S02]  /*19620*/  VIADDMNMX R181, R187, R182, R181, PT ;  /* 0x000000b6bbb57246 */ /* 0x000fe400038001b5 */
[----:B------:R-:W-:-:S07]  /*19630*/  VIMNMX R180, R180, R187, !PT ;  /* 0x000000bbb4b47248 */ /* 0x000fce0007fe0100 */
.L_x_1422:
[----:B------:R-:W-:Y:S02]  /*19640*/  ISETP.GT.AND P2, PT, R6, -0x1, PT ;  /* 0xffffffff0600780c */ /* 0x000fe40003f44270 */
[----:B------:R-:W-:Y:S02]  /*19650*/  IADD3 R185, R185, 0x8, R0 ;  /* 0x00000008b9b97810 */ /* 0x000fe40007ffe000 */
[C---:B------:R-:W-:Y:S02]  /*19660*/  ISETP.GT.AND P4, PT, R180.reuse, RZ, P2 ;  /* 0x000000ffb400720c */ /* 0x040fe40001784270 */
[----:B------:R-:W-:Y:S02]  /*19670*/  ISETP.GT.AND P3, PT, R180, 0x1, P2 ;  /* 0x00000001b400780c */ /* 0x000fe40001764270 */
[C---:B------:R-:W-:Y:S02]  /*19680*/  ISETP.LT.OR P4, PT, R181.reuse, 0x1, P4 ;  /* 0x00000001b500780c */ /* 0x040fe40002781670 */
[----:B------:R-:W-:-:S02]  /*19690*/  ISETP.LT.OR P3, PT, R181, 0x2, P3 ;  /* 0x00000002b500780c */ /* 0x000fc40001f61670 */
[----:B0-----:R-:W-:Y:S02]  /*196a0*/  FSEL R11, R11, -INF , !P4 ;  /* 0xff8000000b0b7808 */ /* 0x001fe40006000000 */
        /* <DEDUP_REMOVED lines=48> */
[----:B------:R-:W-:Y:S02]  /*199b0*/  IMAD.U32 R180, RZ, RZ, UR49 ;  /* 0x00000031ffb47e24 */ /* 0x000fe4000f8e00ff */
[----:B------:R-:W-:-:S03]  /*199c0*/  VIADD R181, R0, 0x8 ;  /* 0x0000000800b57836 */ /* 0x000fc60000000000 */
[----:B------:R-:W-:Y:S02]  /*199d0*/  ISETP.NE.AND P3, PT, R180, 0x1, PT ;  /* 0x00000001b400780c */ /* 0x000fe40003f65270 */
[----:B------:R-:W-:-:S04]  /*199e0*/  IADD3 R181, R181, R197, -R198 ;  /* 0x000000c5b5b57210 */ /* 0x000fc80007ffe8c6 */
[----:B------:R-:W-:-:S07]  /*199f0*/  LOP3.LUT R181, RZ, R181, RZ, 0x33, !PT ;  /* 0x000000b5ffb57212 */ /* 0x000fce00078e33ff */
[----:B------:R-:W0:Y:S02]  /*19a00*/  @P3 LDC.64 R8, c[0x0][0x9e8] ;  /* 0x00027a00ff083b82 */ /* 0x000e240000000a00 */
[----:B0-----:R-:W-:-:S05]  /*19a10*/  @P3 IMAD.HI.U32 R8, R181, R8, RZ ;  /* 0x00000008b5083227 */ /* 0x001fca00078e00ff */
[----:B------:R-:W-:-:S04]  /*19a20*/  @P3 SHF.R.U32.HI R181, RZ, R9, R8 ;  /* 0x00000009ffb53219 */ /* 0x000fc80000011608 */
[----:B------:R-:W-:Y:S01]  /*19a30*/  LOP3.LUT R181, RZ, R181, RZ, 0x33, !PT ;  /* 0x000000b5ffb57212 */ /* 0x000fe200078e33ff */
[----:B------:R-:W-:Y:S06]  /*19a40*/  BRA `(.L_x_1429) ;  /* 0x0000000000187947 */ /* 0x000fec0003800000 */
.L_x_1428:
[----:B------:R-:W-:Y:S02]  /*19a50*/  IMAD.U32 R180, RZ, RZ, UR49 ;  /* 0x00000031ffb47e24 */ /* 0x000fe4000f8e00ff */
[----:B------:R-:W-:-:S03]  /*19a60*/  IMAD.MOV.U32 R181, RZ, RZ, R14 ;  /* 0x000000ffffb57224 */ /* 0x000fc600078e000e */
[----:B------:R-:W-:-:S13]  /*19a70*/  ISETP.NE.AND P3, PT, R180, 0x1, PT ;  /* 0x00000001b400780c */ /* 0x000fda0003f65270 */
[----:B------:R-:W0:Y:S02]  /*19a80*/  @P3 LDC.64 R8, c[0x0][0x9e8] ;  /* 0x00027a00ff083b82 */ /* 0x000e240000000a00 */
[----:B0-----:R-:W-:-:S05]  /*19a90*/  @P3 IMAD.HI.U32 R8, R14, R8, RZ ;  /* 0x000000080e083227 */ /* 0x001fca00078e00ff */
[----:B------:R-:W-:-:S07]  /*19aa0*/  @P3 SHF.R.U32.HI R181, RZ, R9, R8 ;  /* 0x00000009ffb53219 */ /* 0x000fce0000011608 */
.L_x_1429:
[----:B------:R-:W-:Y:S05]  /*19ab0*/  BSYNC B0 ;  /* 0x0000000000007941 */ /* 0x000fea0003800000 */
.L_x_1427:
[----:B------:R-:W-:-:S04]  /*19ac0*/  IMAD R9, R181, R180, -R176 ;  /* 0x000000b4b5097224 */ /* 0x000fc800078e0ab0 */
[----:B------:R-:W-:-:S05]  /*19ad0*/  IMAD R8, R196, -0x2, R9 ;  /* 0xfffffffec4087824 */ /* 0x000fca00078e0209 */
[----:B------:R-:W-:Y:S02]  /*19ae0*/  VIADDMNMX R185, R8, R180, R185, PT ;  /* 0x000000b408b97246 */ /* 0x000fe400038001b9 */
[----:B------:R-:W-:-:S07]  /*19af0*/  VIMNMX R183, R183, R8, !PT ;  /* 0x00000008b7b77248 */ /* 0x000fce0007fe0100 */
.L_x_1426:
[----:B------:R-:W-:Y:S01]  /*19b00*/  FMNMX.FTZ R9, R11, R12, !PT ;  /* 0x0000000c0b097209 */ /* 0x000fe20007810000 */
[----:B------:R-:W-:Y:S01]  /*19b10*/  UMOV UR56, UR48 ;  /* 0x0000003000387c82 */ /* 0x000fe20008000000 */
        /* <DEDUP_REMOVED lines=27> */
[----:B------:R-:W-:Y:S02]  /*19cd0*/  ISETP.GT.AND P4, PT, R183, 0x9, P2 ;  /* 0x00000009b700780c */ /* 0x000fe40001784270 */
[----:B------:R-:W-:-:S02]  /*19ce0*/  FMNMX.FTZ R176, R178, R9, !PT ;  /* 0x00000009b2b07209 */ /* 0x000fc40007810000 */
[----:B------:R-:W-:Y:S02]  /*19cf0*/  ISETP.LT.OR P4, PT, R185, 0xa, P4 ;  /* 0x0000000ab900780c */ /* 0x000fe40002781670 */
[----:B------:R-:W-:Y:S02]  /*19d00*/  FMNMX.FTZ R176, R179, R176, !PT ;  /* 0x000000b0b3b07209 */ /* 0x000fe40007810000 */
[----:B------:R-:W-:Y:S02]  /*19d10*/  FSEL R152, R152, -INF , !P4 ;  /* 0xff80000098987808 */ /* 0x000fe40006000000 */
[----:B------:R-:W-:Y:S01]  /*19d20*/  ISETP.GT.AND P4, PT, R183, 0x11, P2 ;  /* 0x00000011b700780c */ /* 0x000fe20001784270 */
[----:B------:R-:W0:Y:S01]  /*19d30*/  SHFL.BFLY PT, R9, R176, 0x2, 0x1f ;  /* 0x0c401f00b0097f89 */ /* 0x000e2200000e0000 */
[----:B------:R-:W-:Y:S02]  /*19d40*/  FSEL R163, R163, -INF , !P3 ;  /* 0xff800000a3a37808 */ /* 0x000fe40005800000 */
[----:B------:R-:W-:-:S02]  /*19d50*/  ISETP.LT.OR P4, PT, R185, 0x12, P4 ;  /* 0x00000012b900780c */ /* 0x000fc40002781670 */
[C---:B------:R-:W-:Y:S02]  /*19d60*/  ISETP.GT.AND P3, PT, R183.reuse, 0x28, P2 ;  /* 0x00000028b700780c */ /* 0x040fe40001764270 */
[----:B------:R-:W-:Y:S02]  /*19d70*/  FSEL R156, R156, -INF , !P4 ;  /* 0xff8000009c9c7808 */ /* 0x000fe40006000000 */
[----:B------:R-:W-:Y:S02]  /*19d80*/  ISETP.GT.AND P4, PT, R183, 0x19, P2 ;  /* 0x00000019b700780c */ /* 0x000fe40001784270 */
[C---:B------:R-:W-:Y:S02]  /*19d90*/  ISETP.LT.OR P3, PT, R185.reuse, 0x29, P3 ;  /* 0x00000029b900780c */ /* 0x040fe40001f61670 */
[----:B------:R-:W-:Y:S02]  /*19da0*/  ISETP.LT.OR P4, PT, R185, 0x1a, P4 ;  /* 0x0000001ab900780c */ /* 0x000fe40002781670 */
[----:B------:R-:W-:-:S02]  /*19db0*/  FSEL R167, R167, -INF , !P3 ;  /* 0xff800000a7a77808 */ /* 0x000fc40005800000 */
[----:B------:R-:W-:Y:S02]  /*19dc0*/  FSEL R160, R160, -INF , !P4 ;  /* 0xff800000a0a07808 */ /* 0x000fe40006000000 */
[C---:B------:R-:W-:Y:S02]  /*19dd0*/  ISETP.GT.AND P4, PT, R183.reuse, 0x21, P2 ;  /* 0x00000021b700780c */ /* 0x040fe40001784270 */
[----:B------:R-:W-:Y:S02]  /*19de0*/  ISETP.GT.AND P3, PT, R183, 0x30, P2 ;  /* 0x00000030b700780c */ /* 0x000fe40001764270 */
[----:B------:R-:W-:Y:S02]  /*19df0*/  ISETP.LT.OR P4, PT, R185, 0x22, P4 ;  /* 0x00000022b900780c */ /* 0x000fe40002781670 */
[----:B0-----:R-:W-:Y:S02]  /*19e00*/  FMNMX.FTZ R9, R176, R9, !PT ;  /* 0x00000009b0097209 */ /* 0x001fe40007810000 */
[----:B------:R-:W-:-:S02]  /*19e10*/  FSEL R164, R164, -INF , !P4 ;  /* 0xff800000a4a47808 */ /* 0x000fc40006000000 */
[----:B------:R-:W-:Y:S01]  /*19e20*/  ISETP.GT.AND P4, PT, R183, 0x29, P2 ;  /* 0x00000029b700780c */ /* 0x000fe20001784270 */
[----:B------:R-:W0:Y:S01]  /*19e30*/  SHFL.BFLY PT, R180, R9, 0x1, 0x1f ;  /* 0x0c201f0009b47f89 */ /* 0x000e2200000e0000 */
[C---:B------:R-:W-:Y:S02]  /*19e40*/  ISETP.LT.OR P3, PT, R185.reuse, 0x31, P3 ;  /* 0x00000031b900780c */ /* 0x040fe40001f61670 */
[----:B------:R-:W-:Y:S02]  /*19e50*/  ISETP.LT.OR P4, PT, R185, 0x2a, P4 ;  /* 0x0000002ab900780c */ /* 0x000fe40002781670 */
[----:B------:R-:W-:Y:S02]  /*19e60*/  FSEL R172, R172, -INF , !P3 ;  /* 0xff800000acac7808 */ /* 0x000fe40005800000 */
[----:B------:R-:W-:Y:S02]  /*19e70*/  FSEL R168, R168, -INF , !P4 ;  /* 0xff800000a8a87808 */ /* 0x000fe40006000000 */
[----:B------:R-:W-:-:S02]  /*19e80*/  ISETP.GT.AND P4, PT, R183, RZ, P2 ;  /* 0x000000ffb700720c */ /* 0x000fc40001784270 */
[----:B------:R-:W-:Y:S02]  /*19e90*/  ISETP.GT.AND P3, PT, R183, 0x31, P2 ;  /* 0x00000031b700780c */ /* 0x000fe40001764270 */
[C---:B------:R-:W-:Y:S02]  /*19ea0*/  ISETP.LT.OR P4, PT, R185.reuse, 0x1, P4 ;  /* 0x00000001b900780c */ /* 0x040fe40002781670 */
[----:B------:R-:W-:Y:S02]  /*19eb0*/  ISETP.LT.OR P3, PT, R185, 0x32, P3 ;  /* 0x00000032b900780c */ /* 0x000fe40001f61670 */
[----:B------:R-:W-:Y:S02]  /*19ec0*/  FSEL R176, R7, -INF , !P4 ;  /* 0xff80000007b07808 */ /* 0x000fe40006000000 */
[----:B------:R-:W-:Y:S02]  /*19ed0*/  FSEL R171, R171, -INF , !P3 ;  /* 0xff800000abab7808 */ /* 0x000fe40005800000 */
[----:B------:R-:W-:-:S02]  /*19ee0*/  FMNMX.FTZ R7, R176, R13, !PT ;  /* 0x0000000db0077209 */ /* 0x000fc40007810000 */
[----:B------:R-:W-:Y:S02]  /*19ef0*/  ISETP.GT.AND P4, PT, R183, 0x38, P2 ;  /* 0x00000038b700780c */ /* 0x000fe40001784270 */
[----:B------:R-:W-:Y:S02]  /*19f00*/  FMNMX.FTZ R10, R8, R7, !PT ;  /* 0x00000007080a7209 */ /* 0x000fe40007810000 */
[----:B0-----:R-:W-:Y:S01]  /*19f10*/  FMNMX.FTZ R7, R9, R180, !PT ;  /* 0x000000b409077209 */ /* 0x001fe20007810000 */
[----:B------:R-:W-:Y:S01]  /*19f20*/  IMAD.U32 R180, RZ, RZ, UR56 ;  /* 0x00000038ffb47e24 */ /* 0x000fe2000f8e00ff */
[----:B------:R-:W-:Y:S02]  /*19f30*/  FMNMX.FTZ R9, R21, R10, !PT ;  /* 0x0000000a15097209 */ /* 0x000fe40007810000 */
[C---:B------:R-:W-:Y:S01]  /*19f40*/  FSETP.NEU.FTZ.AND P3, PT, R7.reuse, -INF , PT ;  /* 0xff8000000700780b */ /* 0x040fe20003f7d000 */
[----:B------:R-:W-:-:S01]  /*19f50*/  FFMA.FTZ R180, R7, R180, -8 ;  /* 0xc100000007b47423 */ /* 0x000fc200000100b4 */
[----:B------:R-:W-:-:S02]  /*19f60*/  FMNMX.FTZ R10, R152, R9, !PT ;  /* 0x00000009980a7209 */ /* 0x000fc40007810000 */
[----:B------:R-:W-:Y:S02]  /*19f70*/  ISETP.GT.AND P2, PT, R183, 0x39, P2 ;  /* 0x00000039b700780c */ /* 0x000fe40001744270 */
[----:B------:R-:W-:Y:S02]  /*19f80*/  FMNMX.FTZ R9, R155, R10, !PT ;  /* 0x0000000a9b097209 */ /* 0x000fe40007810000 */
[----:B------:R-:W-:Y:S02]  /*19f90*/  FSEL R10, R180, RZ, P3 ;  /* 0x000000ffb40a7208 */ /* 0x000fe40001800000 */
[----:B------:R-:W-:Y:S02]  /*19fa0*/  FMNMX.FTZ R180, R156, R9, !PT ;  /* 0x000000099cb47209 */ /* 0x000fe40007810000 */
[----:B------:R-:W-:Y:S01]  /*19fb0*/  ISETP.LT.OR P4, PT, R185, 0x39, P4 ;  /* 0x00000039b900780c */ /* 0x000fe20002781670 */
        /* <DEDUP_REMOVED lines=24> */
[----:B------:R-:W-:Y:S01]  /*1a140*/  IMAD.U32 R179, RZ, RZ, UR56 ;  /* 0x00000038ffb37e24 */ /* 0x000fe2000f8e00ff */
[----:B------:R-:W-:Y:S01]  /*1a150*/  FMNMX.FTZ R180, R172, R153, !PT ;  /* 0x00000099acb47209 */ /* 0x000fe20007810000 */
[----:B------:R-:W-:Y:S03]  /*1a160*/  MUFU.EX2 R9, R9 ;  /* 0x0000000900097308 */ /* 0x000fe60000000800 */
[----:B------:R-:W-:-:S04]  /*1a170*/  FMNMX.FTZ R153, R171, R180, !PT ;  /* 0x000000b4ab997209 */ /* 0x000fc80007810000 */
[----:B------:R-:W-:Y:S01]  /*1a180*/  FMNMX.FTZ R180, R174, R153, !PT ;  /* 0x00000099aeb47209 */ /* 0x000fe20007810000 */
[----:B------:R-:W-:Y:S03]  /*1a190*/  MUFU.EX2 R20, R20 ;  /* 0x0000001400147308 */ /* 0x000fe60000000800 */
[----:B------:R-:W-:-:S05]  /*1a1a0*/  FMNMX.FTZ R180, R177, R180, !PT ;  /* 0x000000b4b1b47209 */ /* 0x000fca0007810000 */
[----:B------:R-:W0:Y:S01]  /*1a1b0*/  SHFL.BFLY PT, R181, R180, 0x2, 0x1f ;  /* 0x0c401f00b4b57f89 */ /* 0x000e2200000e0000 */
[----:B------:R1:W-:Y:S08]  /*1a1c0*/  MUFU.EX2 R153, R182 ;  /* 0x000000b600997308 */ /* 0x0003f00000000800 */
[----:B------:R-:W-:Y:S08]  /*1a1d0*/  MUFU.EX2 R11, R11 ;  /* 0x0000000b000b7308 */ /* 0x000ff00000000800 */
[----:B------:R-:W-:Y:S01]  /*1a1e0*/  MUFU.EX2 R154, R154 ;  /* 0x0000009a009a7308 */ /* 0x000fe20000000800 */
[----:B0-----:R-:W-:Y:S01]  /*1a1f0*/  FMNMX.FTZ R181, R180, R181, !PT ;  /* 0x000000b5b4b57209 */ /* 0x001fe20007810000 */
[----:B------:R-:W-:Y:S01]  /*1a200*/  FFMA.FTZ R180, R175, UR56, -R10 ;  /* 0x00000038afb47c23 */ /* 0x000fe2000801080a */
[----:B------:R-:W-:-:S05]  /*1a210*/  FSEL R175, R7, RZ, P3 ;  /* 0x000000ff07af7208 */ /* 0x000fca0001800000 */
[----:B------:R-:W-:Y:S01]  /*1a220*/  MUFU.EX2 R158, R158 ;  /* 0x0000009e009e7308 */ /* 0x000fe20000000800 */
[----:B-1----:R-:W0:Y:S01]  /*1a230*/  SHFL.BFLY PT, R182, R181, 0x1, 0x1f ;  /* 0x0c201f00b5b67f89 */ /* 0x002e2200000e0000 */
[----:B------:R-:W-:-:S04]  /*1a240*/  FADD.FTZ R175, -R175, R12 ;  /* 0x0000000cafaf7221 */ /* 0x000fc80000010100 */
[----:B------:R-:W-:Y:S02]  /*1a250*/  FMUL.FTZ R178, R175, UR56 ;  /* 0x00000038afb27c20 */ /* 0x000fe40008410000 */
[----:B------:R-:W-:Y:S08]  /*1a260*/  MUFU.EX2 R157, R157 ;  /* 0x0000009d009d7308 */ /* 0x000ff00000000800 */
[----:B------:R-:W1:Y:S08]  /*1a270*/  MUFU.EX2 R178, R178 ;  /* 0x000000b200b27308 */ /* 0x000e700000000800 */
[----:B------:R-:W-:Y:S01]  /*1a280*/  MUFU.EX2 R162, R162 ;  /* 0x000000a200a27308 */ /* 0x000fe20000000800 */
[----:B0-----:R-:W-:-:S04]  /*1a290*/  FMNMX.FTZ R10, R181, R182, !PT ;  /* 0x000000b6b50a7209 */ /* 0x001fc80007810000 */
[C---:B------:R-:W-:Y:S01]  /*1a2a0*/  FSETP.NEU.FTZ.AND P2, PT, R10.reuse, -INF , PT ;  /* 0xff8000000a00780b */ /* 0x040fe20003f5d000 */
[----:B------:R-:W-:-:S02]  /*1a2b0*/  FFMA.FTZ R179, R10, R179, -8 ;  /* 0xc10000000ab37423 */ /* 0x000fc400000100b3 */
[----:B------:R-:W-:Y:S01]  /*1a2c0*/  MUFU.EX2 R161, R161 ;  /* 0x000000a100a17308 */ /* 0x000fe20000000800 */
[----:B------:R-:W-:Y:S02]  /*1a2d0*/  FSEL R182, R10, RZ, P2 ;  /* 0x000000ff0ab67208 */ /* 0x000fe40001000000 */
[----:B------:R-:W-:-:S03]  /*1a2e0*/  FSEL R175, R179, RZ, P2 ;  /* 0x000000ffb3af7208 */ /* 0x000fc60001000000 */
[----:B------:R-:W-:Y:S02]  /*1a2f0*/  FADD.FTZ R182, -R182, R13 ;  /* 0x0000000db6b67221 */ /* 0x000fe40000010100 */
        /* <DEDUP_REMOVED lines=18> */
[----:B------:R-:W-:Y:S01]  /*1a420*/  FFMA.FTZ R175, R177, UR56, -R175 ;  /* 0x00000038b1af7c23 */ /* 0x000fe200080108af */
[----:B-1----:R-:W-:-:S04]  /*1a430*/  FFMA.FTZ R177, R178, R4, R9 ;  /* 0x00000004b2b17223 */ /* 0x002fc80000010009 */
[----:B------:R-:W-:Y:S01]  /*1a440*/  FADD.FTZ R168, R20, R177 ;  /* 0x000000b114a87221 */ /* 0x000fe20000010000 */
[----:B------:R-:W0:Y:S03]  /*1a450*/  MUFU.EX2 R159, R159 ;  /* 0x0000009f009f7308 */ /* 0x000e260000000800 */
[----:B------:R-:W-:-:S04]  /*1a460*/  FADD.FTZ R177, R11, R168 ;  /* 0x000000a80bb17221 */ /* 0x000fc80000010000 */
[----:B------:R-:W-:Y:S01]  /*1a470*/  FADD.FTZ R168, R154, R177 ;  /* 0x000000b19aa87221 */ /* 0x000fe20000010000 */
[----:B------:R-:W1:Y:S03]  /*1a480*/  MUFU.EX2 R8, R8 ;  /* 0x0000000800087308 */ /* 0x000e660000000800 */
[----:B------:R-:W-:-:S04]  /*1a490*/  FADD.FTZ R177, R153, R168 ;  /* 0x000000a899b17221 */ /* 0x000fc80000010000 */
[----:B------:R-:W-:Y:S01]  /*1a4a0*/  FADD.FTZ R168, R158, R177 ;  /* 0x000000b19ea87221 */ /* 0x000fe20000010000 */
[----:B------:R-:W2:Y:S01]  /*1a4b0*/  MUFU.EX2 R21, R21 ;  /* 0x0000001500157308 */ /* 0x000ea20000000800 */
[----:B0-----:R-:W-:-:S02]  /*1a4c0*/  FFMA.FTZ R4, R159, R3, R176 ;  /* 0x000000039f047223 */ /* 0x001fc400000100b0 */
[----:B------:R-:W-:Y:S02]  /*1a4d0*/  FADD.FTZ R177, R157, R168 ;  /* 0x000000a89db17221 */ /* 0x000fe40000010000 */
[----:B------:R-:W-:-:S02]  /*1a4e0*/  FADD.FTZ R3, R179, R4 ;  /* 0x00000004b3037221 */ /* 0x000fc40000010000 */
[----:B------:R-:W-:Y:S01]  /*1a4f0*/  FADD.FTZ R168, R162, R177 ;  /* 0x000000b1a2a87221 */ /* 0x000fe20000010000 */
[----:B------:R-:W0:Y:S01]  /*1a500*/  MUFU.EX2 R152, R152 ;  /* 0x0000009800987308 */ /* 0x000e220000000800 */
[----:B-1----:R-:W-:-:S02]  /*1a510*/  FADD.FTZ R4, R8, R3 ;  /* 0x0000000308047221 */ /* 0x002fc40000010000 */
[----:B------:R-:W-:-:S05]  /*1a520*/  FADD.FTZ R177, R161, R168 ;  /* 0x000000a8a1b17221 */ /* 0x000fca0000010000 */
        /* <DEDUP_REMOVED lines=36> */
[----:B--2---:R-:W-:-:S03]  /*1a770*/  FADD.FTZ R4, R12, R177 ;  /* 0x000000b10c047221 */ /* 0x004fc60000010000 */
[----:B0-----:R-:W-:Y:S01]  /*1a780*/  FADD.FTZ R3, R175, R168 ;  /* 0x000000a8af037221 */ /* 0x001fe20000010000 */
[----:B------:R-:W-:Y:S06]  /*1a790*/  @!P0 BRA `(.L_x_1430) ;  /* 0x0000000000048947 */ /* 0x000fec0003800000 */
[----:B------:R-:W-:Y:S01]  /*1a7a0*/  BPT.TRAP 0x1 ;  /* 0x000000040000795c */ /* 0x000fe20000300000 */
.L_x_1430:
[----:B------:R-:W-:Y:S01]  /*1a7b0*/  F2FP.SATFINITE.E4M3.F32.PACK_AB_MERGE_C R8, R21, R8, RZ ;  /* 0x000000081508723e */ /* 0x000fe200048070ff */
[----:B------:R-:W-:Y:S01]  /*1a7c0*/  IMAD R21, R200, 0x8, R16 ;  /* 0x00000008c8157824 */ /* 0x000fe200078e0210 */
[----:B------:R-:W-:Y:S01]  /*1a7d0*/  F2FP.SATFINITE.E4M3.F32.PACK_AB_MERGE_C R11, R154, R11, RZ ;  /* 0x0000000b9a0b723e */ /* 0x000fe200048070ff */
[-C--:B------:R-:W-:Y:S01]  /*1a7e0*/  FMUL.FTZ R24, R24, R178.reuse ;  /* 0x000000b218187220 */ /* 0x080fe20000410000 */
[----:B------:R-:W-:Y:S01]  /*1a7f0*/  ISETP.GT.AND P2, PT, R6, R203, PT ;  /* 0x000000cb0600720c */ /* 0x000fe20003f44270 */
[----:B------:R-:W-:Y:S01]  /*1a800*/  FMUL.FTZ R25, R25, R178 ;  /* 0x000000b219197220 */ /* 0x000fe20000410000 */
[----:B------:R-:W-:Y:S01]  /*1a810*/  F2FP.SATFINITE.E4M3.F32.PACK_AB_MERGE_C R189, R179, R176, R8 ;  /* 0x000000b0b3bd723e */ /* 0x000fe20004807008 */
[----:B------:R-:W-:Y:S01]  /*1a820*/  VIADD R8, R21, 0x28460 ;  /* 0x0002846015087836 */ /* 0x000fe20000000000 */
[----:B------:R-:W-:Y:S01]  /*1a830*/  F2FP.SATFINITE.E4M3.F32.PACK_AB_MERGE_C R188, R20, R9, R11 ;  /* 0x0000000914bc723e */ /* 0x000fe2000480700b */
[-C--:B------:R-:W-:Y:S01]  /*1a840*/  FMUL.FTZ R28, R28, R178.reuse ;  /* 0x000000b21c1c7220 */ /* 0x080fe20000410000 */
[----:B------:R-:W-:Y:S01]  /*1a850*/  MOV R9, UR42 ;  /* 0x0000002a00097c02 */ /* 0x000fe20008000f00 */
[----:B------:R-:W-:Y:S01]  /*1a860*/  FMUL.FTZ R29, R29, R178 ;  /* 0x000000b21d1d7220 */ /* 0x000fe20000410000 */
[----:B------:R-:W-:Y:S01]  /*1a870*/  F2FP.SATFINITE.E4M3.F32.PACK_AB_MERGE_C R13, R13, R156, RZ ;  /* 0x0000009c0d0d723e */ /* 0x000fe200048070ff */
[-C--:B------:R-:W-:Y:S01]  /*1a880*/  FMUL.FTZ R32, R32, R178.reuse ;  /* 0x000000b220207220 */ /* 0x080fe20000410000 */
[----:B------:R-:W-:Y:S01]  /*1a890*/  PRMT R8, R9, 0x654, R8 ;  /* 0x0000065409087816 */ /* 0x000fe20000000008 */
[-C--:B------:R-:W-:Y:S01]  /*1a8a0*/  FMUL.FTZ R33, R33, R178.reuse ;  /* 0x000000b221217220 */ /* 0x080fe20000410000 */
[----:B------:R-:W-:Y:S01]  /*1a8b0*/  F2FP.SATFINITE.E4M3.F32.PACK_AB_MERGE_C R12, R12, R173, RZ ;  /* 0x000000ad0c0c723e */ /* 0x000fe200048070ff */
[-C--:B------:R-:W-:Y:S01]  /*1a8c0*/  FMUL.FTZ R36, R36, R178.reuse ;  /* 0x000000b224247220 */ /* 0x080fe20000410000 */
[----:B------:R-:W-:Y:S01]  /*1a8d0*/  F2FP.SATFINITE.E4M3.F32.PACK_AB_MERGE_C R157, R162, R157, RZ ;  /* 0x0000009da29d723e */ /* 0x000fe200048070ff */
[----:B------:R0:W-:Y:S01]  /*1a8e0*/  SYNCS.ARRIVE.TRANS64.RED.A1T0 RZ, [R8+URZ], RZ ;  /* 0x000000ff08ff79a7 */ /* 0x0001e2000810043f */
[----:B------:R-:W-:Y:S01]  /*1a8f0*/  F2FP.SATFINITE.E4M3.F32.PACK_AB_MERGE_C R165, R170, R165, RZ ;  /* 0x000000a5aaa5723e */ /* 0x000fe200048070ff */
[----:B------:R-:W-:Y:S01]  /*1a900*/  FMUL.FTZ R37, R37, R178 ;  /* 0x000000b225257220 */ /* 0x000fe20000410000 */
[----:B------:R-:W-:Y:S01]  /*1a910*/  F2FP.SATFINITE.E4M3.F32.PACK_AB_MERGE_C R164, R167, R164, RZ ;  /* 0x000000a4a7a4723e */ /* 0x000fe200048070ff */
[----:B------:R-:W-:Y:S01]  /*1a920*/  FMUL.FTZ R40, R40, R178 ;  /* 0x000000b228287220 */ /* 0x000fe20000410000 */
[----:B------:R-:W-:Y:S01]  /*1a930*/  F2FP.SATFINITE.E4M3.F32.PACK_AB_MERGE_C R174, R175, R174, RZ ;  /* 0x000000aeafae723e */ /* 0x000fe200048070ff */
        /* <DEDUP_REMOVED lines=127> */
[----:B------:R-:W-:Y:S02]  /*1b130*/  IMAD.MOV.U32 R12, RZ, RZ, R7 ;  /* 0x000000ffff0c7224 */ /* 0x000fe400078e0007 */
[----:B------:R-:W-:Y:S02]  /*1b140*/  IMAD.MOV.U32 R20, RZ, RZ, R194 ;  /* 0x000000ffff147224 */ /* 0x000fe400078e00c2 */
[----:B------:R-:W-:Y:S01]  /*1b150*/  IMAD.MOV.U32 R200, RZ, RZ, R15 ;  /* 0x000000ffffc87224 */ /* 0x000fe200078e000f */
[----:B0-----:R-:W-:Y:S06]  /*1b160*/  @P2 BRA `(.L_x_1431) ;  /* 0xffffffd400cc2947 */ /* 0x001fec000383ffff */
[----:B------:R-:W-:-:S07]  /*1b170*/  IMAD.MOV.U32 R200, RZ, RZ, R15 ;  /* 0x000000ffffc87224 */ /* 0x000fce00078e000f */
.L_x_1412:
[----:B------:R-:W-:Y:S05]  /*1b180*/  WARPSYNC.ALL ;  /* 0x0000000000007948 */ /* 0x000fea0003800000 */
[----:B------:R-:W-:Y:S06]  /*1b190*/  BAR.ARV 0x8, 0x120 ;  /* 0x0204800000007b1d */ /* 0x000fec0000002000 */
[----:B------:R-:W-:Y:S05]  /*1b1a0*/  @!P0 BRA `(.L_x_1432) ;  /* 0x0000000000048947 */ /* 0x000fea0003800000 */
[----:B------:R-:W-:Y:S01]  /*1b1b0*/  BPT.TRAP 0x1 ;  /* 0x000000040000795c */ /* 0x000fe20000300000 */
.L_x_1432:
[----:B------:R-:W-:Y:S01]  /*1b1c0*/  IMAD R5, R200, 0x8, R16 ;  /* 0x00000008c8057824 */ /* 0x000fe200078e0210 */
[----:B------:R-:W-:-:S04]  /*1b1d0*/  SHF.L.U32 R0, R194, 0x1f, RZ ;  /* 0x0000001fc2007819 */ /* 0x000fc800000006ff */
[----:B------:R0:W1:Y:S01]  /*1b1e0*/  SYNCS.PHASECHK.TRANS64.TRYWAIT P1, [R5+URZ+0x28450], R0 ;  /* 0x02845000050075a7 */ /* 0x000062000802017f */
[----:B------:R-:W-:Y:S05]  /*1b1f0*/  @!P0 BRA `(.L_x_1433) ;  /* 0x0000000000048947 */ /* 0x000fea0003800000 */
[----:B------:R-:W-:Y:S01]  /*1b200*/  BPT.TRAP 0x1 ;  /* 0x000000040000795c */ /* 0x000fe20000300000 */
.L_x_1433:
[----:B-1----:R-:W-:Y:S05]  /*1b210*/  @P1 BRA `(.L_x_1434) ;  /* 0x0000000000081947 */ /* 0x002fea0003800000 */
[----:B------:R-:W1:Y:S02]  /*1b220*/  SYNCS.PHASECHK.TRANS64.TRYWAIT P1, [R5+URZ+0x28450], R0 ;  /* 0x02845000050075a7 */ /* 0x000e64000802017f */
[----:B-1----:R-:W-:Y:S05]  /*1b230*/  @!P1 BRA `(.L_x_1435) ;  /* 0x000000c800889947 */ /* 0x002fea0003800000 */
.L_x_1434:
[----:B------:R-:W-:Y:S05]  /*1b240*/  WARPSYNC.ALL ;  /* 0x0000000000007948 */ /* 0x000fea0003800000 */
[----:B------:R-:W-:Y:S01]  /*1b250*/  ULDC.64 UR4, c[0x0][0x9a0] ;  /* 0x0002680000047ab9 */ /* 0x000fe20000000a00 */
[----:B------:R-:W-:Y:S01]  /*1b260*/  VIADD R16, R16, 0x8000 ;  /* 0x0000800010107836 */ /* 0x000fe20000000000 */
[----:B------:R-:W-:Y:S01]  /*1b270*/  ISETP.NE.U32.AND P1, PT, RZ, UR4, PT ;  /* 0x00000004ff007c0c */ /* 0x000fe2000bf25070 */
[----:B------:R-:W-:Y:S01]  /*1b280*/  WARPGROUP.ARRIVE ;  /* 0x00000000000079c5 */ /* 0x000fe20000000000 */
[----:B------:R-:W-:Y:S02]  /*1b290*/  IMAD.MOV.U32 R6, RZ, RZ, 0x3f800000 ;  /* 0x3f800000ff067424 */ /* 0x000fe400078e00ff */
[----:B------:R-:W-:-:S02]  /*1b2a0*/  SHF.R.U32.HI R16, RZ, 0x4, R16 ;  /* 0x00000004ff107819 */ /* 0x000fc40000011610 */
[----:B------:R-:W-:Y:S02]  /*1b2b0*/  ISETP.NE.AND.EX P1, PT, RZ, UR5, PT, P1 ;  /* 0x00000005ff007c0c */ /* 0x000fe4000bf25310 */
[----:B------:R-:W-:-:S04]  /*1b2c0*/  LOP3.LUT R16, R16, 0x3fff, RZ, 0xc0, !PT ;  /* 0x00003fff10107812 */ /* 0x000fc800078ec0ff */
[----:B------:R-:W-:-:S04]  /*1b2d0*/  LOP3.LUT R15, R16, 0x10000, RZ, 0xfc, !PT ;  /* 0x00010000100f7812 */ /* 0x000fc800078efcff */
[----:B------:R-:W-:Y:S01]  /*1b2e0*/  LEA R14, R200, R15, 0xa ;  /* 0x0000000fc80e7211 */ /* 0x000fe200078e50ff */
[----:B------:R-:W-:Y:S02]  /*1b2f0*/  IMAD.MOV.U32 R15, RZ, RZ, -0x7fffffe0 ;  /* 0x80000020ff0f7424 */ /* 0x000fe400078e00ff */
[----:B------:R-:W0:Y:S01]  /*1b300*/  @P1 LDC.64 R8, c[0x0][0x9c8] ;  /* 0x00027200ff081b82 */ /* 0x000e220000000a00 */
[----:B------:R-:W-:Y:S02]  /*1b310*/  R2UR UR6, R14 ;  /* 0x000000000e0672ca */ /* 0x000fe400000e0000 */
[----:B------:R-:W-:Y:S02]  /*1b320*/  R2UR UR7, R15 ;  /* 0x000000000f0772ca */ /* 0x000fe400000e0000 */
[----:B------:R-:W-:Y:S02]  /*1b330*/  @P1 SHF.R.S32.HI R11, RZ, 0x1f, R207 ;  /* 0x0000001fff0b1819 */ /* 0x000fe400000114cf */
[----:B------:R-:W-:Y:S01]  /*1b340*/  @P1 SHF.R.S32.HI R15, RZ, 0x1f, R206 ;  /* 0x0000001fff0f1819 */ /* 0x000fe200000114ce */
[----:B------:R-:W2:Y:S08]  /*1b350*/  @P1 LDC.64 R12, c[0x0][0x9d0] ;  /* 0x00027400ff0c1b82 */ /* 0x000eb00000000a00 */
[----:B------:R-:W-:Y:S01]  /*1b360*/  QGMMA.64x256x32.F32.E4M3.E4M3 R24, R188, gdesc[UR4], R24, gsb0 ;  /* 0x03e00004bc187df3 */ /* 0x000fe20008000818 */
[----:B01----:R-:W-:-:S04]  /*1b370*/  @P1 IMAD R0, R11, R8, RZ ;  /* 0x000000080b001224 */ /* 0x003fc800078e02ff */
[C---:B------:R-:W-:Y:S02]  /*1b380*/  @P1 IMAD R11, R207.reuse, R9, R0 ;  /* 0x00000009cf0b1224 */ /* 0x040fe400078e0200 */
[----:B------:R-:W-:-:S04]  /*1b390*/  @P1 IMAD.WIDE.U32 R8, R207, R8, RZ ;  /* 0x00000008cf081225 */ /* 0x000fc800078e00ff */
[-C--:B--2---:R-:W-:Y:S02]  /*1b3a0*/  @P1 IMAD R0, R15, R12.reuse, RZ ;  /* 0x0000000c0f001224 */ /* 0x084fe400078e02ff */
[----:B------:R-:W-:Y:S02]  /*1b3b0*/  @P1 IMAD.IADD R9, R9, 0x1, R11 ;  /* 0x0000000109091824 */ /* 0x000fe400078e020b */
[C---:B------:R-:W-:Y:S02]  /*1b3c0*/  @P1 IMAD R13, R206.reuse, R13, R0 ;  /* 0x0000000dce0d1224 */ /* 0x040fe400078e0200 */
[----:B------:R-:W-:-:S04]  /*1b3d0*/  @P1 IMAD.WIDE.U32 R8, R206, R12, R8 ;  /* 0x0000000cce081225 */ /* 0x000fc800078e0008 */
[----:B------:R-:W-:Y:S01]  /*1b3e0*/  @P1 IMAD.IADD R9, R9, 0x1, R13 ;  /* 0x0000000109091824 */ /* 0x000fe200078e020d */
[----:B------:R-:W-:-:S04]  /*1b3f0*/  @P1 LEA R12, P2, R8, UR4, 0x2 ;  /* 0x00000004080c1c11 */ /* 0x000fc8000f8410ff */
[----:B------:R-:W-:-:S05]  /*1b400*/  @P1 LEA.HI.X R13, R8, UR5, R9, 0x2, P2 ;  /* 0x00000005080d1c11 */ /* 0x000fca00090f1409 */
[----:B------:R0:W2:Y:S01]  /*1b410*/  @P1 LDG.E R6, desc[UR46][R12.64] ;  /* 0x0000002e0c061981 */ /* 0x0000a2000c1e1900 */
[----:B------:R-:W-:Y:S02]  /*1b420*/  VIADD R14, R14, 0x2 ;  /* 0x000000020e0e7836 */ /* 0x000fe40000000000 */
[----:B------:R-:W-:-:S03]  /*1b430*/  IMAD.MOV.U32 R15, RZ, RZ, -0x7fffffe0 ;  /* 0x80000020ff0f7424 */ /* 0x000fc600078e00ff */
[----:B------:R-:W-:Y:S02]  /*1b440*/  R2UR UR6, R14 ;  /* 0x000000000e0672ca */ /* 0x000fe400000e0000 */
[----:B------:R-:W-:Y:S01]  /*1b450*/  R2UR UR7, R15 ;  /* 0x000000000f0772ca */ /* 0x000fe200000e0000 */
[----:B------:R-:W1:Y:S04]  /*1b460*/  SHFL.BFLY PT, R9, R4, 0x2, 0x1f ;  /* 0x0c401f0004097f89 */ /* 0x000e6800000e0000 */
[----:B------:R-:W3:Y:S01]  /*1b470*/  SHFL.BFLY PT, R2, R3, 0x2, 0x1f ;  /* 0x0c401f0003027f89 */ /* 0x000ee200000e0000 */
[----:B-1----:R-:W-:-:S01]  /*1b480*/  FADD.FTZ R9, R9, R4 ;  /* 0x0000000409097221 */ /* 0x002fc20000010000 */
[----:B---3--:R-:W-:-:S04]  /*1b490*/  FADD.FTZ R2, R2, R3 ;  /* 0x0000000302027221 */ /* 0x008fc80000010000 */
[----:B------:R-:W0:Y:S04]  /*1b4a0*/  SHFL.BFLY PT, R0, R9, 0x1, 0x1f ;  /* 0x0c201f0009007f89 */ /* 0x000e2800000e0000 */
[----:B------:R-:W1:Y:S01]  /*1b4b0*/  SHFL.BFLY PT, R11, R2, 0x1, 0x1f ;  /* 0x0c201f00020b7f89 */ /* 0x000e6200000e0000 */
[----:B0-----:R-:W-:-:S01]  /*1b4c0*/  FADD.FTZ R12, R9, R0 ;  /* 0x00000000090c7221 */ /* 0x001fc20000010000 */
[----:B-1----:R-:W-:-:S04]  /*1b4d0*/  FADD.FTZ R14, R2, R11 ;  /* 0x0000000b020e7221 */ /* 0x002fc80000010000 */
[C---:B------:R-:W-:Y:S01]  /*1b4e0*/  FSETP.NE.FTZ.AND P1, PT, R12.reuse, RZ, PT ;  /* 0x000000ff0c00720b */ /* 0x040fe20003f35000 */
[----:B------:R-:W-:Y:S01]  /*1b4f0*/  FMUL.FTZ R13, R12, 0.00390625 ;  /* 0x3b8000000c0d7820 */ /* 0x000fe20000410000 */
[----:B------:R-:W-:Y:S01]  /*1b500*/  FMUL.FTZ R8, R14, 0.00390625 ;  /* 0x3b8000000e087820 */ /* 0x000fe20000410000 */
[----:B------:R-:W-:-:S03]  /*1b510*/  IMAD.MOV.U32 R11, RZ, RZ, RZ ;  /* 0x000000ffff0b7224 */ /* 0x000fc600078e00ff */
[----:B------:R-:W-:Y:S02]  /*1b520*/  FSETP.NE.FTZ.AND P2, PT, R13, RZ, PT ;  /* 0x000000ff0d00720b */ /* 0x000fe40003f55000 */
[----:B------:R-:W-:-:S05]  /*1b530*/  FSETP.NE.FTZ.AND P3, PT, R8, RZ, PT ;  /* 0x000000ff0800720b */ /* 0x000fca0003f75000 */
[----:B------:R0:W-:Y:S01]  /*1b540*/  @P1 MUFU.RCP R11, R12 ;  /* 0x0000000c000b1308 */ /* 0x0001e20000001000 */
[----:B------:R-:W-:Y:S01]  /*1b550*/  FSETP.NE.FTZ.AND P1, PT, R14, RZ, PT ;  /* 0x000000ff0e00720b */ /* 0x000fe20003f35000 */
[----:B------:R-:W-:Y:S01]  /*1b560*/  IMAD.MOV.U32 R9, RZ, RZ, RZ ;  /* 0x000000ffff097224 */ /* 0x000fe200078e00ff */
[----:B------:R-:W-:Y:S02]  /*1b570*/  WARPGROUP.DEPBAR.LE gsb0, 0x0 ;  /* 0x00008000000079c5 */ /* 0x000fe40000010000 */
[----:B------:R-:W-:-:S06]  /*1b580*/  WARPGROUP.ARRIVE ;  /* 0x00000000000079c5 */ /* 0x000fcc0000000000 */
[----:B------:R-:W-:Y:S01]  /*1b590*/  QGMMA.64x256x32.F32.E4M3.E4M3 R24, R184, gdesc[UR4], R24, gsb0 ;  /* 0x03e00004b8187df3 */ /* 0x000fe20008000818 */
[----:B------:R-:W1:Y:S08]  /*1b5a0*/  @P2 MUFU.LG2 R3, R13 ;  /* 0x0000000d00032308 */ /* 0x000e700000000c00 */
[----:B------:R-:W3:Y:S01]  /*1b5b0*/  @P3 MUFU.LG2 R8, R8 ;  /* 0x0000000800083308 */ /* 0x000ee20000000c00 */
[----:B------:R-:W-:-:S07]  /*1b5c0*/  MOV R15, UR56 ;  /* 0x00000038000f7c02 */ /* 0x000fce0008000f00 */
[----:B------:R-:W4:Y:S01]  /*1b5d0*/  @P1 MUFU.RCP R9, R14 ;  /* 0x0000000e00091308 */ /* 0x000f220000001000 */
[----:B------:R-:W-:Y:S02]  /*1b5e0*/  IMAD.U32 R4, RZ, RZ, UR56 ;  /* 0x00000038ff047e24 */ /* 0x000fe4000f8e00ff */
[----:B0-----:R-:W-:Y:S01]  /*1b5f0*/  @P3 FMUL.FTZ R12, R15, 0.69314718246459960938 ;  /* 0x3f3172180f0c3820 */ /* 0x001fe20000410000 */
[----:B-1----:R-:W-:Y:S01]  /*1b600*/  @P2 FMUL.FTZ R3, R3, 0.69314718246459960938 ;  /* 0x3f31721803032820 */ /* 0x002fe20000410000 */
[----:B------:R-:W-:Y:S01]  /*1b610*/  @P2 FMUL.FTZ R4, R4, 0.69314718246459960938 ;  /* 0x3f31721804042820 */ /* 0x000fe20000410000 */
[----:B------:R-:W-:Y:S02]  /*1b620*/  IMAD.MOV.U32 R0, RZ, RZ, -0x800000 ;  /* 0xff800000ff007424 */ /* 0x000fe400078e00ff */
[----:B---3--:R-:W-:Y:S01]  /*1b630*/  @P3 FMUL.FTZ R13, R8, 0.69314718246459960938 ;  /* 0x3f317218080d3820 */ /* 0x008fe20000410000 */
[----:B------:R-:W-:Y:S02]  /*1b640*/  IMAD.MOV.U32 R2, RZ, RZ, -0x800000 ;  /* 0xff800000ff027424 */ /* 0x000fe400078e00ff */
[----:B------:R-:W-:Y:S01]  /*1b650*/  @P2 FFMA.FTZ R0, R4, R7, R3 ;  /* 0x0000000704002223 */ /* 0x000fe20000010003 */
[----:B------:R-:W-:-:S01]  /*1b660*/  @P3 FFMA.FTZ R2, R12, R10, R13 ;  /* 0x0000000a0c023223 */ /* 0x000fc2000001000d */
[-C--:B--2---:R-:W-:Y:S01]  /*1b670*/  FMUL.FTZ R3, R11, R6.reuse ;  /* 0x000000060b037220 */ /* 0x084fe20000410000 */
[----:B----4-:R-:W-:Y:S01]  /*1b680*/  FMUL.FTZ R12, R9, R6 ;  /* 0x00000006090c7220 */ /* 0x010fe20000410000 */
[----:B------:R-:W-:-:S02]  /*1b690*/  WARPGROUP.DEPBAR.LE gsb0, 0x0 ;  /* 0x00008000000079c5 */ /* 0x000fc40000010000 */
[----:B------:R-:W-:Y:S05]  /*1b6a0*/  @!P0 BRA `(.L_x_1436) ;  /* 0x0000000000048947 */ /* 0x000fea0003800000 */
[----:B------:R-:W-:Y:S01]  /*1b6b0*/  BPT.TRAP 0x1 ;  /* 0x000000040000795c */ /* 0x000fe20000300000 */
.L_x_1436:
[----:B------:R-:W-:Y:S02]  /*1b6c0*/  VIADD R15, R5, 0x28460 ;  /* 0x00028460050f7836 */ /* 0x000fe40000000000 */
[-C--:B------:R-:W-:Y:S01]  /*1b6d0*/  FMUL.FTZ R5, R28, R3.reuse ;  /* 0x000000031c057220 */ /* 0x080fe20000410000 */
[----:B------:R-:W-:Y:S02]  /*1b6e0*/  IMAD.U32 R4, RZ, RZ, UR42 ;  /* 0x0000002aff047e24 */ /* 0x000fe4000f8e00ff */
[-C--:B------:R-:W-:Y:S01]  /*1b6f0*/  FMUL.FTZ R7, R36, R3.reuse ;  /* 0x0000000324077220 */ /* 0x080fe20000410000 */
[----:B------:R-:W-:Y:S02]  /*1b700*/  VIADD R200, R200, 0x1 ;  /* 0x00000001c8c87836 */ /* 0x000fe40000000000 */
        /* <DEDUP_REMOVED lines=21> */
[----:B------:R-:W-:Y:S01]  /*1b860*/  ISETP.NE.AND P1, PT, R200, 0x2, PT ;  /* 0x00000002c800780c */ /* 0x000fe20003f25270 */
        /* <DEDUP_REMOVED lines=61> */
[----:B------:R-:W-:Y:S01]  /*1bc40*/  SEL R3, RZ, 0x1, P1 ;  /* 0x00000001ff037807 */ /* 0x000fe20000800000 */
        /* <DEDUP_REMOVED lines=10> */
[-C--:B0-----:R-:W-:Y:S01]  /*1bcf0*/  FMUL.FTZ R15, R27, R12.reuse ;  /* 0x0000000c1b0f7220 */ /* 0x081fe20000410000 */
        /* <DEDUP_REMOVED lines=36> */
[----:B------:R-:W-:Y:S01]  /*1bf40*/  LOP3.LUT R194, R194, R3, RZ, 0x3c, !PT ;  /* 0x00000003c2c27212 */ /* 0x000fe200078e3cff */
[----:B------:R-:W-:Y:S01]  /*1bf50*/  UIADD3 UR43, UR43, 0x1, URZ ;  /* 0x000000012b2b7890 */ /* 0x000fe2000fffe03f */
[----:B------:R-:W-:-:S11]  /*1bf60*/  SEL R200, R200, RZ, P1 ;  /* 0x000000ffc8c87207 */ /* 0x000fd60000800000 */
.L_x_1284:
[----:B------:R-:W-:Y:S05]  /*1bf70*/  WARPSYNC.ALL ;  /* 0x0000000000007948 */ /* 0x000fea0003800000 */
[----:B------:R-:W0:Y:S08]  /*1bf80*/  S2UR UR42, SR_CgaCtaId ;  /* 0x00000000002a79c3 */ /* 0x000e300000008800 */
[----:B------:R-:W-:Y:S06]  /*1bf90*/  BAR.SYNC.DEFER_BLOCKING 0x5, 0x180 ;  /* 0x0146000000007b1d */ /* 0x000fec0000010000 */
[----:B------:R-:W-:Y:S01]  /*1bfa0*/  UMOV UR4, 0x400 ;  /* 0x0000040000047882 */ /* 0x000fe20000000000 */
[----:B------:R-:W-:Y:S01]  /*1bfb0*/  BSSY B0, `(.L_x_1437) ;  /* 0x000034c000007945 */ /* 0x000fe20003800000 */
[----:B0-----:R-:W-:-:S06]  /*1bfc0*/  ULEA UR4, UR42, UR4, 0x18 ;  /* 0x000000042a047291 */ /* 0x001fcc000f8ec03f */
[----:B------:R-:W-:-:S05]  /*1bfd0*/  IMAD.U32 R16, RZ, RZ, UR4 ;  /* 0x00000004ff107e24 */ /* 0x000fca000f8e00ff */
[----:B------:R0:W1:Y:S01]  /*1bfe0*/  LDS.128 R204, [R16+0x284d0] ;  /* 0x0284d00010cc7984 */ /* 0x0000620000000c00 */
[----:B------:R-:W-:Y:S06]  /*1bff0*/  BAR.ARV 0x4, 0x180 ;  /* 0x0106000000007b1d */ /* 0x000fec0000002000 */
[----:B------:R-:W-:Y:S05]  /*1c000*/  @P0 BRA `(.L_x_1438) ;  /* 0x0000002800580947 */ /* 0x000fea0003800000 */
[----:B------:R-:W2:Y:S01]  /*1c010*/  S2R R56, SR_TID.X ;  /* 0x0000000000387919 */ /* 0x000ea20000002100 */
[----:B------:R-:W-:Y:S01]  /*1c020*/  F2FP.BF16.F32.PACK_AB R31, R31, R34 ;  /* 0x000000221f1f723e */ /* 0x000fe200000010ff */
[----:B------:R-:W-:Y:S01]  /*1c030*/  ULDC.64 UR4, c[0x4][0x140] ;  /* 0x0100500000047ab9 */ /* 0x000fe20000000a00 */
[----:B------:R-:W-:Y:S02]  /*1c040*/  F2FP.BF16.F32.PACK_AB R34, R60, R13 ;  /* 0x0000000d3c22723e */ /* 0x000fe400000010ff */
[----:B------:R-:W3:Y:S01]  /*1c050*/  S2R R13, SR_SWINHI ;  /* 0x00000000000d7919 */ /* 0x000ee20000002f00 */
[----:B------:R-:W-:Y:S02]  /*1c060*/  F2FP.BF16.F32.PACK_AB R61, R61, R14 ;  /* 0x0000000e3d3d723e */ /* 0x000fe400000010ff */
[----:B------:R-:W-:Y:S02]  /*1c070*/  F2FP.BF16.F32.PACK_AB R14, R62, R59 ;  /* 0x0000003b3e0e723e */ /* 0x000fe400000010ff */
[----:B------:R-:W-:-:S02]  /*1c080*/  F2FP.BF16.F32.PACK_AB R62, R77, R112 ;  /* 0x000000704d3e723e */ /* 0x000fc400000010ff */
[----:B------:R-:W-:Y:S02]  /*1c090*/  F2FP.BF16.F32.PACK_AB R113, R76, R113 ;  /* 0x000000714c71723e */ /* 0x000fe400000010ff */
[----:B------:R-:W-:Y:S02]  /*1c0a0*/  F2FP.BF16.F32.PACK_AB R63, R63, R66 ;  /* 0x000000423f3f723e */ /* 0x000fe400000010ff */
[----:B------:R-:W-:Y:S01]  /*1c0b0*/  F2FP.BF16.F32.PACK_AB R126, R70, R67 ;  /* 0x00000043467e723e */ /* 0x000fe200000010ff */
[----:B--2---:R-:W-:-:S05]  /*1c0c0*/  IMAD.SHL.U32 R3, R56, 0x4, RZ ;  /* 0x0000000438037824 */ /* 0x004fca00078e00ff */
[----:B------:R-:W-:Y:S02]  /*1c0d0*/  LOP3.LUT R3, R3, 0xc, RZ, 0xc0, !PT ;  /* 0x0000000c03037812 */ /* 0x000fe400078ec0ff */
[----:B------:R-:W-:Y:S02]  /*1c0e0*/  MOV R76, R16 ;  /* 0x00000010004c7202 */ /* 0x000fe40000000f00 */
[----:B---3--:R-:W-:Y:S02]  /*1c0f0*/  MOV R77, R13 ;  /* 0x0000000d004d7202 */ /* 0x008fe40000000f00 */
[----:B------:R-:W-:Y:S01]  /*1c100*/  IADD3 R26, P0, R3, UR4, RZ ;  /* 0x00000004031a7c10 */ /* 0x000fe2000ff1e0ff */
[----:B------:R-:W-:Y:S01]  /*1c110*/  IMAD.WIDE R66, R235, 0x2, R76 ;  /* 0x00000002eb427825 */ /* 0x000fe200078e024c */
[----:B------:R-:W-:-:S03]  /*1c120*/  F2FP.BF16.F32.PACK_AB R12, R38, R35 ;  /* 0x00000023260c723e */ /* 0x000fc600000010ff */
[----:B-----5:R-:W-:Y:S01]  /*1c130*/  IMAD.X R27, RZ, RZ, UR5, P0 ;  /* 0x00000005ff1b7e24 */ /* 0x020fe200080e06ff */
[----:B------:R-:W-:Y:S02]  /*1c140*/  F2FP.BF16.F32.PACK_AB R38, R21, R64 ;  /* 0x000000401526723e */ /* 0x000fe400000010ff */
[----:B------:R-:W-:Y:S02]  /*1c150*/  F2FP.BF16.F32.PACK_AB R116, R117, R116 ;  /* 0x000000747574723e */ /* 0x000fe400000010ff */
[----:B------:R-:W-:Y:S01]  /*1c160*/  F2FP.BF16.F32.PACK_AB R130, R78, R75 ;  /* 0x0000004b4e82723e */ /* 0x000fe200000010ff */
[----:B------:R2:W5:Y:S01]  /*1c170*/  LDG.E.CONSTANT R3, desc[UR46][R26.64] ;  /* 0x0000002e1a037981 */ /* 0x000562000c1e9900 */
[----:B------:R-:W-:Y:S01]  /*1c180*/  F2FP.BF16.F32.PACK_AB R21, R79, R82 ;  /* 0x000000524f15723e */ /* 0x000fe200000010ff */
[----:B------:R-:W-:Y:S01]  /*1c190*/  UMOV UR4, 0xffffffff ;  /* 0xffffffff00047882 */ /* 0x000fe20000000000 */
[----:B------:R-:W-:Y:S02]  /*1c1a0*/  F2FP.BF16.F32.PACK_AB R134, R86, R83 ;  /* 0x000000535686723e */ /* 0x000fe400000010ff */
[----:B------:R-:W-:-:S02]  /*1c1b0*/  F2FP.BF16.F32.PACK_AB R104, R69, R104 ;  /* 0x000000684568723e */ /* 0x000fc400000010ff */
[----:B------:R-:W-:Y:S02]  /*1c1c0*/  F2FP.BF16.F32.PACK_AB R117, R36, R81 ;  /* 0x000000512475723e */ /* 0x000fe400000010ff */
[C---:B------:R-:W-:Y:S02]  /*1c1d0*/  IADD3 R83, P3, R66.reuse, 0xc060, RZ ;  /* 0x0000c06042537810 */ /* 0x040fe40007f7e0ff */
[C---:B------:R-:W-:Y:S02]  /*1c1e0*/  IADD3 R79, P1, R66.reuse, 0xc020, RZ ;  /* 0x0000c020424f7810 */ /* 0x040fe40007f3e0ff */
[C---:B------:R-:W-:Y:S02]  /*1c1f0*/  IADD3 R75, P5, R66.reuse, 0xc000, RZ ;  /* 0x0000c000424b7810 */ /* 0x040fe40007fbe0ff */
[C---:B------:R-:W-:Y:S02]  /*1c200*/  IADD3 R69, P4, R66.reuse, 0x8060, RZ ;  /* 0x0000806042457810 */ /* 0x040fe40007f9e0ff */
[----:B------:R-:W-:-:S02]  /*1c210*/  IADD3 R81, P2, R66, 0xc040, RZ ;  /* 0x0000c04042517810 */ /* 0x000fc40007f5e0ff */
[----:B--2---:R-:W-:Y:S02]  /*1c220*/  F2FP.BF16.F32.PACK_AB R26, R8, R41 ;  /* 0x00000029081a723e */ /* 0x004fe400000010ff */
[----:B------:R-:W-:Y:S02]  /*1c230*/  F2FP.BF16.F32.PACK_AB R8, R46, R43 ;  /* 0x0000002b2e08723e */ /* 0x000fe400000010ff */
[----:B------:R-:W-:Y:S02]  /*1c240*/  F2FP.BF16.F32.PACK_AB R71, R71, R74 ;  /* 0x0000004a4747723e */ /* 0x000fe400000010ff */
[----:B------:R-:W-:Y:S02]  /*1c250*/  F2FP.BF16.F32.PACK_AB R143, R68, R105 ;  /* 0x00000069448f723e */ /* 0x000fe400000010ff */
[----:B------:R-:W-:Y:S02]  /*1c260*/  F2FP.BF16.F32.PACK_AB R46, R37, R80 ;  /* 0x00000050252e723e */ /* 0x000fe400000010ff */
        /* <DEDUP_REMOVED lines=10> */
[----:B------:R-:W-:Y:S02]  /*1c310*/  F2FP.BF16.F32.PACK_AB R15, R30, R15 ;  /* 0x0000000f1e0f723e */ /* 0x000fe400000010ff */
[----:B------:R-:W-:Y:S02]  /*1c320*/  F2FP.BF16.F32.PACK_AB R118, R54, R51 ;  /* 0x000000333676723e */ /* 0x000fe400000010ff */
        /* <DEDUP_REMOVED lines=8> */
[----:B------:R-:W-:-:S02]  /*1c3b0*/  F2FP.BF16.F32.PACK_AB R30, R10, R49 ;  /* 0x000000310a1e723e */ /* 0x000fc400000010ff */
[----:B------:R-:W-:Y:S02]  /*1c3c0*/  F2FP.BF16.F32.PACK_AB R54, R53, R96 ;  /* 0x000000603536723e */ /* 0x000fe400000010ff */
[----:B------:R-:W-:Y:S02]  /*1c3d0*/  LOP3.LUT R80, R80, R81, RZ, 0x3c, !PT ;  /* 0x0000005150507212 */ /* 0x000fe400078e3cff */
[C---:B------:R-:W-:Y:S02]  /*1c3e0*/  IADD3 R59, P3, R66.reuse, 0x8040, RZ ;  /* 0x00008040423b7810 */ /* 0x040fe40007f7e0ff */
[----:B------:R-:W-:Y:S02]  /*1c3f0*/  IADD3.X R81, RZ, R67, RZ, P2, !PT ;  /* 0x00000043ff517210 */ /* 0x000fe400017fe4ff */
[C---:B------:R-:W-:Y:S02]  /*1c400*/  IADD3 R53, P1, R66.reuse, 0x8000, RZ ;  /* 0x0000800042357810 */ /* 0x040fe40007f3e0ff */
[----:B------:R-:W-:-:S02]  /*1c410*/  IADD3 R51, P5, R66, 0x4060, RZ ;  /* 0x0000406042337810 */ /* 0x000fc40007fbe0ff */
[C---:B------:R-:W-:Y:S02]  /*1c420*/  IADD3 R49, P4, R66.reuse, 0x4040, RZ ;  /* 0x0000404042317810 */ /* 0x040fe40007f9e0ff */
[----:B------:R-:W-:Y:S02]  /*1c430*/  IADD3 R57, P2, R66, 0x8020, RZ ;  /* 0x0000802042397810 */ /* 0x000fe40007f5e0ff */
[----:B------:R-:W-:Y:S02]  /*1c440*/  F2FP.BF16.F32.PACK_AB R5, R5, R24 ;  /* 0x000000180505723e */ /* 0x000fe400000010ff */
[----:B------:R-:W-:Y:S02]  /*1c450*/  F2FP.BF16.F32.PACK_AB R24, R6, R33 ;  /* 0x000000210618723e */ /* 0x000fe400000010ff */
[----:B------:R-:W-:Y:S02]  /*1c460*/  F2FP.BF16.F32.PACK_AB R11, R11, R48 ;  /* 0x000000300b0b723e */ /* 0x000fe400000010ff */
[----:B------:R-:W-:-:S02]  /*1c470*/  F2FP.BF16.F32.PACK_AB R47, R47, R50 ;  /* 0x000000322f2f723e */ /* 0x000fc400000010ff */
[----:B------:R-:W-:Y:S02]  /*1c480*/  F2FP.BF16.F32.PACK_AB R55, R55, R58 ;  /* 0x0000003a3737723e */ /* 0x000fe400000010ff */
[----:B------:R-:W-:Y:S02]  /*1c490*/  F2FP.BF16.F32.PACK_AB R141, R52, R97 ;  /* 0x00000061348d723e */ /* 0x000fe400000010ff */
[----:B------:R-:W-:Y:S02]  /*1c4a0*/  LOP3.LUT P0, R6, R56, 0x3, RZ, 0xc0, !PT ;  /* 0x0000000338067812 */ /* 0x000fe4000780c0ff */
        /* <DEDUP_REMOVED lines=19> */
[----:B------:R-:W-:Y:S01]  /*1c5e0*/  LOP3.LUT R56, R56, R57, RZ, 0x3c, !PT ;  /* 0x0000003938387212 */ /* 0x000fe200078e3cff */
[----:B------:R-:W-:Y:S01]  /*1c5f0*/  IMAD.X R57, RZ, RZ, R67, P2 ;  /* 0x000000ffff397224 */ /* 0x000fe200010e0643 */
[----:B------:R-:W-:Y:S02]  /*1c600*/  F2FP.BF16.F32.PACK_AB R4, R4, R25 ;  /* 0x000000190404723e */ /* 0x000fe400000010ff */
[----:B------:R-:W-:Y:S02]  /*1c610*/  ISETP.EQ.OR P0, PT, R6, 0x3, !P0 ;  /* 0x000000030600780c */ /* 0x000fe40004702670 */
[C---:B------:R-:W-:Y:S02]  /*1c620*/  IADD3 R45, P3, R66.reuse, 0x4020, RZ ;  /* 0x00004020422d7810 */ /* 0x040fe40007f7e0ff */
        /* <DEDUP_REMOVED lines=8> */
[----:B------:R-:W-:Y:S02]  /*1c6b0*/  SEL R13, R5, R4, P0 ;  /* 0x00000004050d7207 */ /* 0x000fe40000000000 */
[----:B------:R-:W-:Y:S02]  /*1c6c0*/  LOP3.LUT R44, R45, 0x380, RZ, 0xc0, !PT ;  /* 0x000003802d2c7812 */ /* 0x000fe400078ec0ff */
[----:B------:R-:W-:Y:S02]  /*1c6d0*/  LOP3.LUT R40, R41, 0x380, RZ, 0xc0, !PT ;  /* 0x0000038029287812 */ /* 0x000fe400078ec0ff */
[----:B------:R-:W-:Y:S02]  /*1c6e0*/  LOP3.LUT R36, R37, 0x380, RZ, 0xc0, !PT ;  /* 0x0000038025247812 */ /* 0x000fe400078ec0ff */
[----:B------:R-:W-:Y:S02]  /*1c6f0*/  LOP3.LUT R32, R33, 0x380, RZ, 0xc0, !PT ;  /* 0x0000038021207812 */ /* 0x000fe400078ec0ff */
[----:B------:R-:W-:-:S02]  /*1c700*/  SEL R4, R4, R5, P0 ;  /* 0x0000000504047207 */ /* 0x000fc40000000000 */
[----:B------:R-:W-:Y:S02]  /*1c710*/  LOP3.LUT R42, R43, 0x380, RZ, 0xc0, !PT ;  /* 0x000003802b2a7812 */ /* 0x000fe400078ec0ff */
[----:B------:R-:W-:Y:S02]  /*1c720*/  LOP3.LUT R5, R66, 0x380, RZ, 0xc0, !PT ;  /* 0x0000038042057812 */ /* 0x000fe400078ec0ff */
[----:B------:R-:W-:Y:S02]  /*1c730*/  SHF.R.U64 R44, R44, 0x3, RZ ;  /* 0x000000032c2c7819 */ /* 0x000fe400000012ff */
[----:B------:R-:W-:Y:S02]  /*1c740*/  SHF.R.U64 R40, R40, 0x3, RZ ;  /* 0x0000000328287819 */ /* 0x000fe400000012ff */
[----:B------:R-:W-:Y:S02]  /*1c750*/  SHF.R.U64 R36, R36, 0x3, RZ ;  /* 0x0000000324247819 */ /* 0x000fe400000012ff */
[----:B------:R-:W-:-:S02]  /*1c760*/  SHF.R.U64 R32, R32, 0x3, RZ ;  /* 0x0000000320207819 */ /* 0x000fc400000012ff */
[----:B------:R-:W-:Y:S02]  /*1c770*/  SHF.R.U64 R42, R42, 0x3, RZ ;  /* 0x000000032a2a7819 */ /* 0x000fe400000012ff */
        /* <DEDUP_REMOVED lines=9> */
[----:B------:R-:W-:-:S02]  /*1c810*/  LOP3.LUT R42, R42, R43, RZ, 0x3c, !PT ;  /* 0x0000002b2a2a7212 */ /* 0x000fc400078e3cff */
[----:B------:R-:W-:Y:S02]  /*1c820*/  F2FP.BF16.F32.PACK_AB R120, R85, R120 ;  /* 0x000000785578723e */ /* 0x000fe400000010ff */
[----:B------:R-:W-:Y:S02]  /*1c830*/  LOP3.LUT R66, R5, R66, RZ, 0x3c, !PT ;  /* 0x0000004205427212 */ /* 0x000fe400078e3cff */
[----:B------:R-:W-:Y:S02]  /*1c840*/  IADD3.X R43, RZ, R67, RZ, P2, !PT ;  /* 0x00000043ff2b7210 */ /* 0x000fe400017fe4ff */
[----:B------:R-:W-:Y:S02]  /*1c850*/  MOV R85, R82 ;  /* 0x0000005200557202 */ /* 0x000fe40000000f00 */
[----:B------:R-:W-:Y:S02]  /*1c860*/  F2FP.BF16.F32.PACK_AB R72, R29, R72 ;  /* 0x000000481d48723e */ /* 0x000fe400000010ff */
[----:B------:R-:W-:-:S02]  /*1c870*/  MOV R83, R80 ;  /* 0x0000005000537202 */ /* 0x000fc40000000f00 */
        /* <DEDUP_REMOVED lines=10> */
[----:B------:R-:W-:Y:S02]  /*1c920*/  MOV R81, R78 ;  /* 0x0000004e00517202 */ /* 0x000fe40000000f00 */
        /* <DEDUP_REMOVED lines=27> */
[----:B------:R-:W-:Y:S01]  /*1cae0*/  MOV R73, R32 ;  /* 0x0000002000497202 */ /* 0x000fe20000000f00 */
[----:B------:R-:W-:Y:S06]  /*1caf0*/  BRA.DIV UR4, `(.L_x_1439) ;  /* 0x000000b2046c7947 */ /* 0x000fec000b800000 */
[----:B------:R-:W-:Y:S02]  /*1cb00*/  SEL R10, R7, R24, P0 ;  /* 0x00000018070a7207 */ /* 0x000fe40000000000 */
[----:B------:R-:W-:Y:S02]  /*1cb10*/  SEL R20, R24, R7, P0 ;  /* 0x0000000718147207 */ /* 0x000fe40000000000 */
[----:B------:R-:W-:Y:S01]  /*1cb20*/  SEL R24, R9, R26, P0 ;  /* 0x0000001a09187207 */ /* 0x000fe20000000000 */
[----:B-----5:R-:W-:Y:S01]  /*1cb30*/  SHFL.IDX PT, R7, R13, R3, 0x1c1f ;  /* 0x001c1f030d077589 */ /* 0x020fe200000e0000 */
[----:B------:R-:W-:Y:S02]  /*1cb40*/  SEL R26, R26, R9, P0 ;  /* 0x000000091a1a7207 */ /* 0x000fe40000000000 */
[----:B------:R-:W-:Y:S01]  /*1cb50*/  SEL R28, R11, R30, P0 ;  /* 0x0000001e0b1c7207 */ /* 0x000fe20000000000 */
[----:B------:R-:W-:Y:S01]  /*1cb60*/  SHFL.IDX PT, R10, R10, R3, 0x1c1f ;  /* 0x001c1f030a0a7589 */ /* 0x000fe200000e0000 */
[----:B------:R-:W-:-:S02]  /*1cb70*/  LOP3.LUT R9, R3, 0x2, RZ, 0x3c, !PT ;  /* 0x0000000203097812 */ /* 0x000fc400078e3cff */
        /* <DEDUP_REMOVED lines=25> */
[----:B------:R-:W2:Y:S01]  /*1cd10*/  SHFL.IDX PT, R25, R26, R9, 0x1c1f ;  /* 0x001c1f091a197589 */ /* 0x000ea200000e0000 */
[----:B------:R-:W-:-:S02]  /*1cd20*/  SEL R48, R88, R135, P0 ;  /* 0x0000008758307207 */ /* 0x000fc40000000000 */
[----:B------:R-:W-:Y:S01]  /*1cd30*/  SEL R118, R27, R146, P0 ;  /* 0x000000921b767207 */ /* 0x000fe20000000000 */
[----:B------:R-:W-:Y:S01]  /*1cd40*/  SHFL.IDX PT, R35, R46, R9, 0x1c1f ;  /* 0x001c1f092e237589 */ /* 0x000fe200000e0000 */
[----:B------:R-:W-:Y:S02]  /*1cd50*/  SEL R120, R146, R27, P0 ;  /* 0x0000001b92787207 */ /* 0x000fe40000000000 */
[----:B------:R-:W-:Y:S01]  /*1cd60*/  SEL R50, R135, R88, P0 ;  /* 0x0000005887327207 */ /* 0x000fe20000000000 */
[----:B------:R-:W3:Y:S01]  /*1cd70*/  SHFL.IDX PT, R27, R30, R9, 0x1c1f ;  /* 0x001c1f091e1b7589 */ /* 0x000ee200000e0000 */
[----:B------:R-:W-:Y:S02]  /*1cd80*/  SEL R52, R54, R141, P0 ;  /* 0x0000008d36347207 */ /* 0x000fe40000000000 */
[----:B------:R-:W-:Y:S01]  /*1cd90*/  SEL R122, R29, R152, P0 ;  /* 0x000000981d7a7207 */ /* 0x000fe20000000000 */
[----:B------:R-:W-:Y:S01]  /*1cda0*/  SHFL.IDX PT, R48, R48, R3, 0x1c1f ;  /* 0x001c1f0330307589 */ /* 0x000fe200000e0000 */
[----:B------:R-:W-:-:S02]  /*1cdb0*/  SEL R124, R152, R29, P0 ;  /* 0x0000001d987c7207 */ /* 0x000fc40000000000 */
[----:B------:R-:W-:Y:S01]  /*1cdc0*/  SEL R54, R141, R54, P0 ;  /* 0x000000368d367207 */ /* 0x000fe20000000000 */
[----:B------:R-:W4:Y:S01]  /*1cdd0*/  SHFL.IDX PT, R29, R34, R9, 0x1c1f ;  /* 0x001c1f09221d7589 */ /* 0x000f2200000e0000 */
[----:B------:R-:W-:Y:S02]  /*1cde0*/  SEL R56, R104, R143, P0 ;  /* 0x0000008f68387207 */ /* 0x000fe40000000000 */
[----:B------:R-:W-:Y:S01]  /*1cdf0*/  SEL R86, R31, R12, P0 ;  /* 0x0000000c1f567207 */ /* 0x000fe20000000000 */
[----:B------:R-:W-:Y:S01]  /*1ce00*/  SHFL.IDX PT, R37, R50, R9, 0x1c1f ;  /* 0x001c1f0932257589 */ /* 0x000fe200000e0000 */
[----:B------:R-:W-:Y:S02]  /*1ce10*/  SEL R88, R12, R31, P0 ;  /* 0x0000001f0c587207 */ /* 0x000fe40000000000 */
[----:B------:R-:W-:Y:S01]  /*1ce20*/  SEL R58, R143, R104, P0 ;  /* 0x000000688f3a7207 */ /* 0x000fe20000000000 */
[----:B------:R-:W0:Y:S01]  /*1ce30*/  SHFL.IDX PT, R31, R38, R9, 0x1c1f ;  /* 0x001c1f09261f7589 */ /* 0x000e2200000e0000 */
        /* <DEDUP_REMOVED lines=17> */
[----:B------:R-:W1:Y:S01]  /*1cf50*/  SHFL.IDX PT, R43, R62, R9, 0x1c1f ;  /* 0x001c1f093e2b7589 */ /* 0x000e6200000e0000 */
        /* <DEDUP_REMOVED lines=11> */
[----:B------:R-:W-:Y:S01]  /*1d010*/  SHFL.IDX PT, R72, R72, R3, 0x1c1f ;  /* 0x001c1f0348487589 */ /* 0x000fe200000e0000 */
[----:B------:R-:W-:Y:S02]  /*1d020*/  SEL R134, R125, R148, P0 ;  /* 0x000000947d867207 */ /* 0x000fe40000000000 */
[----:B------:R-:W-:Y:S01]  /*1d030*/  SEL R138, R127, R140, P0 ;  /* 0x0000008c7f8a7207 */ /* 0x000fe20000000000 */
[----:B------:R-:W1:Y:S01]  /*1d040*/  SHFL.IDX PT, R49, R74, R9, 0x1c1f ;  /* 0x001c1f094a317589 */ /* 0x000e6200000e0000 */
[----:B------:R-:W-:Y:S02]  /*1d050*/  SEL R128, R158, R111, P0 ;  /* 0x0000006f9e807207 */ /* 0x000fe40000000000 */
[----:B------:R-:W-:Y:S01]  /*1d060*/  SEL R132, R132, R119, P0 ;  /* 0x0000007784847207 */ /* 0x000fe20000000000 */
[----:B------:R-:W-:Y:S01]  /*1d070*/  SHFL.IDX PT, R78, R78, R3, 0x1c1f ;  /* 0x001c1f034e4e7589 */ /* 0x000fe200000e0000 */
[----:B------:R-:W-:-:S02]  /*1d080*/  SEL R136, R148, R125, P0 ;  /* 0x0000007d94887207 */ /* 0x000fc40000000000 */
[----:B------:R-:W-:Y:S01]  /*1d090*/  SEL R140, R140, R127, P0 ;  /* 0x0000007f8c8c7207 */ /* 0x000fe20000000000 */
[----:B------:R-:W1:Y:S01]  /*1d0a0*/  SHFL.IDX PT, R8, R4, R9, 0x1c1f ;  /* 0x001c1f0904087589 */ /* 0x000e6200000e0000 */
[----:B--2---:R-:W-:Y:S02]  /*1d0b0*/  SEL R12, R24, R25, P0 ;  /* 0x00000019180c7207 */ /* 0x004fe40000000000 */
[----:B------:R-:W-:Y:S01]  /*1d0c0*/  SEL R14, R25, R24, P0 ;  /* 0x00000018190e7207 */ /* 0x000fe20000000000 */
[----:B------:R-:W2:Y:S01]  /*1d0d0*/  SHFL.IDX PT, R51, R80, R9, 0x1c1f ;  /* 0x001c1f0950337589 */ /* 0x000ea200000e0000 */
[----:B---3--:R-:W-:Y:S02]  /*1d0e0*/  SEL R24, R28, R27, P0 ;  /* 0x0000001b1c187207 */ /* 0x008fe40000000000 */
[----:B------:R-:W-:Y:S01]  /*1d0f0*/  SEL R26, R27, R28, P0 ;  /* 0x0000001c1b1a7207 */ /* 0x000fe20000000000 */
[----:B------:R-:W-:Y:S01]  /*1d100*/  SHFL.IDX PT, R82, R82, R3, 0x1c1f ;  /* 0x001c1f0352527589 */ /* 0x000fe200000e0000 */
[----:B----4-:R-:W-:-:S02]  /*1d110*/  SEL R28, R32, R29, P0 ;  /* 0x0000001d201c7207 */ /* 0x010fc40000000000 */
[----:B------:R-:W-:Y:S01]  /*1d120*/  SEL R30, R29, R32, P0 ;  /* 0x000000201d1e7207 */ /* 0x000fe20000000000 */
[----:B------:R-:W-:Y:S01]  /*1d130*/  SHFL.IDX PT, R86, R86, R3, 0x1c1f ;  /* 0x001c1f0356567589 */ /* 0x000fe200000e0000 */
[----:B0-----:R-:W-:Y:S02]  /*1d140*/  SEL R32, R36, R31, P0 ;  /* 0x0000001f24207207 */ /* 0x001fe40000000000 */
        /* <DEDUP_REMOVED lines=12> */
[----:B-1----:R-:W-:Y:S01]  /*1d210*/  SEL R48, R52, R39, P0 ;  /* 0x0000002734307207 */ /* 0x002fe20000000000 */
        /* <DEDUP_REMOVED lines=18> */
[----:B------:R-:W0:Y:S01]  /*1d340*/  SHFL.IDX PT, R55, R88, R9, 0x1c1f ;  /* 0x001c1f0958377589 */ /* 0x000e2200000e0000 */
[----:B------:R-:W-:-:S02]  /*1d350*/  SEL R4, R7, R8, P0 ;  /* 0x0000000807047207 */ /* 0x000fc40000000000 */
[----:B--2---:R-:W-:Y:S01]  /*1d360*/  SEL R72, R78, R51, P0 ;  /* 0x000000334e487207 */ /* 0x004fe20000000000 */
[----:B------:R-:W1:Y:S01]  /*1d370*/  SHFL.IDX PT, R57, R92, R9, 0x1c1f ;  /* 0x001c1f095c397589 */ /* 0x000e6200000e0000 */
[----:B------:R-:W-:Y:S01]  /*1d380*/  SEL R74, R51, R78, P0 ;  /* 0x0000004e334a7207 */ /* 0x000fe20000000000 */
[----:B------:R-:W-:Y:S02]  /*1d390*/  IMAD.MOV.U32 R78, RZ, RZ, RZ ;  /* 0x000000ffff4e7224 */ /* 0x000fe400078e00ff */
[----:B------:R-:W2:Y:S04]  /*1d3a0*/  SHFL.IDX PT, R59, R96, R9, 0x1c1f ;  /* 0x001c1f09603b7589 */ /* 0x000ea800000e0000 */
[----:B------:R-:W3:Y:S04]  /*1d3b0*/  SHFL.IDX PT, R61, R100, R9, 0x1c1f ;  /* 0x001c1f09643d7589 */ /* 0x000ee800000e0000 */
[----:B------:R-:W4:Y:S04]  /*1d3c0*/  SHFL.IDX PT, R63, R104, R9, 0x1c1f ;  /* 0x001c1f09683f7589 */ /* 0x000f2800000e0000 */
[----:B------:R-:W4:Y:S04]  /*1d3d0*/  SHFL.IDX PT, R65, R108, R9, 0x1c1f ;  /* 0x001c1f096c417589 */ /* 0x000f2800000e0000 */
[----:B------:R-:W4:Y:S01]  /*1d3e0*/  SHFL.IDX PT, R67, R112, R9, 0x1c1f ;  /* 0x001c1f0970437589 */ /* 0x000f2200000e0000 */
[----:B0-----:R-:W-:-:S03]  /*1d3f0*/  SEL R11, R55, R86, P0 ;  /* 0x00000056370b7207 */ /* 0x001fc60000000000 */
[----:B------:R-:W0:Y:S01]  /*1d400*/  SHFL.IDX PT, R69, R116, R9, 0x1c1f ;  /* 0x001c1f0974457589 */ /* 0x000e2200000e0000 */
[----:B-1----:R-:W-:Y:S02]  /*1d410*/  SEL R13, R90, R57, P0 ;  /* 0x000000395a0d7207 */ /* 0x002fe40000000000 */
[----:B------:R-:W-:Y:S01]  /*1d420*/  SEL R15, R57, R90, P0 ;  /* 0x0000005a390f7207 */ /* 0x000fe20000000000 */
[----:B------:R-:W1:Y:S01]  /*1d430*/  SHFL.IDX PT, R71, R120, R9, 0x1c1f ;  /* 0x001c1f0978477589 */ /* 0x000e6200000e0000 */
[----:B--2---:R-:W-:Y:S02]  /*1d440*/  SEL R25, R94, R59, P0 ;  /* 0x0000003b5e197207 */ /* 0x004fe40000000000 */
[----:B------:R-:W-:Y:S01]  /*1d450*/  SEL R27, R59, R94, P0 ;  /* 0x0000005e3b1b7207 */ /* 0x000fe20000000000 */
[----:B------:R-:W-:Y:S01]  /*1d460*/  SHFL.IDX PT, R122, R122, R3, 0x1c1f ;  /* 0x001c1f037a7a7589 */ /* 0x000fe200000e0000 */
[----:B---3--:R-:W-:Y:S02]  /*1d470*/  SEL R29, R98, R61, P0 ;  /* 0x0000003d621d7207 */ /* 0x008fe40000000000 */
[----:B------:R-:W-:Y:S01]  /*1d480*/  SEL R31, R61, R98, P0 ;  /* 0x000000623d1f7207 */ /* 0x000fe20000000000 */
[----:B------:R-:W-:Y:S01]  /*1d490*/  SHFL.IDX PT, R126, R126, R3, 0x1c1f ;  /* 0x001c1f037e7e7589 */ /* 0x000fe200000e0000 */
[----:B----4-:R-:W-:-:S02]  /*1d4a0*/  SEL R33, R102, R63, P0 ;  /* 0x0000003f66217207 */ /* 0x010fc40000000000 */
        /* <DEDUP_REMOVED lines=8> */
[----:B0-----:R-:W-:-:S02]  /*1d530*/  SEL R45, R114, R69, P0 ;  /* 0x00000045722d7207 */ /* 0x001fc40000000000 */
[----:B------:R-:W-:Y:S01]  /*1d540*/  SEL R47, R69, R114, P0 ;  /* 0x00000072452f7207 */ /* 0x000fe20000000000 */
[----:B------:R-:W-:Y:S01]  /*1d550*/  SHFL.IDX PT, R109, R124, R9, 0x1c1f ;  /* 0x001c1f097c6d7589 */ /* 0x000fe200000e0000 */
[----:B-1----:R-:W-:Y:S02]  /*1d560*/  SEL R49, R118, R71, P0 ;  /* 0x0000004776317207 */ /* 0x002fe40000000000 */
[----:B------:R-:W-:Y:S01]  /*1d570*/  SEL R51, R71, R118, P0 ;  /* 0x0000007647337207 */ /* 0x000fe20000000000 */
[----:B------:R-:W0:Y:S04]  /*1d580*/  SHFL.IDX PT, R111, R128, R9, 0x1c1f ;  /* 0x001c1f09806f7589 */ /* 0x000e2800000e0000 */
[----:B------:R-:W1:Y:S04]  /*1d590*/  SHFL.IDX PT, R113, R132, R9, 0x1c1f ;  /* 0x001c1f0984717589 */ /* 0x000e6800000e0000 */
[----:B------:R-:W2:Y:S04]  /*1d5a0*/  SHFL.IDX PT, R115, R136, R9, 0x1c1f ;  /* 0x001c1f0988737589 */ /* 0x000ea800000e0000 */
[----:B------:R-:W3:Y:S04]  /*1d5b0*/  SHFL.IDX PT, R117, R140, R9, 0x1c1f ;  /* 0x001c1f098c757589 */ /* 0x000ee800000e0000 */
[----:B------:R4:W1:Y:S04]  /*1d5c0*/  SHFL.IDX PT, R75, R6, R3, 0x1c1f ;  /* 0x001c1f03064b7589 */ /* 0x00086800000e0000 */
[----:B------:R2:W1:Y:S01]  /*1d5d0*/  SHFL.IDX PT, R20, R5, R9, 0x1c1f ;  /* 0x001c1f0905147589 */ /* 0x00046200000e0000 */
[----:B0-----:R-:W-:-:S02]  /*1d5e0*/  SEL R57, R126, R111, P0 ;  /* 0x0000006f7e397207 */ /* 0x001fc40000000000 */
[----:B----4-:R-:W-:Y:S02]  /*1d5f0*/  SEL R6, R8, R7, P0 ;  /* 0x0000000708067207 */ /* 0x010fe40000000000 */
[----:B------:R-:W-:Y:S02]  /*1d600*/  SEL R8, R10, R21, P0 ;  /* 0x000000150a087207 */ /* 0x000fe40000000000 */
[----:B--2---:R-:W-:Y:S02]  /*1d610*/  SEL R5, R82, R53, P0 ;  /* 0x0000003552057207 */ /* 0x004fe40000000000 */
[----:B------:R-:W-:Y:S02]  /*1d620*/  SEL R7, R53, R82, P0 ;  /* 0x0000005235077207 */ /* 0x000fe40000000000 */
[----:B------:R-:W-:Y:S02]  /*1d630*/  SEL R9, R86, R55, P0 ;  /* 0x0000003756097207 */ /* 0x000fe40000000000 */
[----:B------:R-:W-:-:S02]  /*1d640*/  SEL R10, R21, R10, P0 ;  /* 0x0000000a150a7207 */ /* 0x000fc40000000000 */
[----:B------:R-:W-:Y:S02]  /*1d650*/  SEL R53, R122, R109, P0 ;  /* 0x0000006d7a357207 */ /* 0x000fe40000000000 */
[----:B------:R-:W-:Y:S02]  /*1d660*/  SEL R55, R109, R122, P0 ;  /* 0x0000007a6d377207 */ /* 0x000fe40000000000 */
[----:B------:R-:W-:Y:S02]  /*1d670*/  SEL R59, R111, R126, P0 ;  /* 0x0000007e6f3b7207 */ /* 0x000fe40000000000 */
[----:B-1----:R-:W-:Y:S02]  /*1d680*/  SEL R61, R130, R113, P0 ;  /* 0x00000071823d7207 */ /* 0x002fe40000000000 */
[----:B------:R-:W-:Y:S02]  /*1d690*/  SEL R63, R113, R130, P0 ;  /* 0x00000082713f7207 */ /* 0x000fe40000000000 */
[----:B------:R-:W-:-:S02]  /*1d6a0*/  SEL R65, R134, R115, P0 ;  /* 0x0000007386417207 */ /* 0x000fc40000000000 */
[----:B------:R-:W-:Y:S02]  /*1d6b0*/  SEL R67, R115, R134, P0 ;  /* 0x0000008673437207 */ /* 0x000fe40000000000 */
[----:B---3--:R-:W-:Y:S02]  /*1d6c0*/  SEL R69, R138, R117, P0 ;  /* 0x000000758a457207 */ /* 0x008fe40000000000 */
[----:B------:R-:W-:-:S07]  /*1d6d0*/  SEL R71, R117, R138, P0 ;  /* 0x0000008a75477207 */ /* 0x000fce0000000000 */
.L_x_1771:
[----:B------:R-:W-:Y:S05]  /*1d6e0*/  WARPSYNC.ALL ;  /* 0x0000000000007948 */ /* 0x000fea0003800000 */
[----:B------:R-:W-:Y:S06]  /*1d6f0*/  BAR.SYNC.DEFER_BLOCKING 0x1, 0x100 ;  /* 0x0044000000007b1d */ /* 0x000fec0000010000 */
[----:B------:R-:W-:-:S02]  /*1d700*/  ULDC.64 UR4, c[0x0][0xbd8] ;  /* 0x0002f60000047ab9 */ /* 0x000fc40000000a00 */
[----:B------:R-:W0:Y:S01]  /*1d710*/  LDC.64 R108, c[0x0][0xbd8] ;  /* 0x0002f600ff6c7b82 */ /* 0x000e220000000a00 */
[----:B------:R-:W-:-:S04]  /*1d720*/  ISETP.NE.U32.AND P1, PT, RZ, UR4, PT ;  /* 0x00000004ff007c0c */ /* 0x000fc8000bf25070 */
[----:B------:R-:W-:Y:S01]  /*1d730*/  ISETP.NE.AND.EX P1, PT, RZ, UR5, PT, P1 ;  /* 0x00000005ff007c0c */ /* 0x000fe2000bf25310 */
[----:B------:R-:W-:Y:S01]  /*1d740*/  ULDC.64 UR4, c[0x0][0xbe0] ;  /* 0x0002f80000047ab9 */ /* 0x000fe20000000a00 */
[----:B------:R-:W-:Y:S04]  /*1d750*/  STSM.16.M88.4 [R107], R4 ;  /* 0x000000046b007844 */ /* 0x000fe80000000200 */
[----:B------:R1:W-:Y:S01]  /*1d760*/  STSM.16.M88.4 [R73], R8 ;  /* 0x0000000849007844 */ /* 0x0003e20000000200 */
[----:B0-----:R-:W-:-:S03]  /*1d770*/  IMAD.WIDE R108, R219, 0x4, R108 ;  /* 0x00000004db6c7825 */ /* 0x001fc600078e026c */
[----:B------:R-:W-:Y:S04]  /*1d780*/  STSM.16.M88.4 [R87], R12 ;  /* 0x0000000c57007844 */ /* 0x000fe80000000200 */
[----:B------:R-:W-:Y:S04]  /*1d790*/  STSM.16.M88.4 [R89], R24 ;  /* 0x0000001859007844 */ /* 0x000fe80000000200 */
[----:B------:R-:W-:Y:S01]  /*1d7a0*/  STSM.16.M88.4 [R91], R28 ;  /* 0x0000001c5b007844 */ /* 0x000fe20000000200 */
[----:B-1----:R-:W-:-:S03]  /*1d7b0*/  SEL R73, R75, R20, P0 ;  /* 0x000000144b497207 */ /* 0x002fc60000000000 */
[----:B------:R-:W-:Y:S01]  /*1d7c0*/  STSM.16.M88.4 [R93], R32 ;  /* 0x000000205d007844 */ /* 0x000fe20000000200 */
[----:B------:R-:W-:Y:S02]  /*1d7d0*/  SEL R75, R20, R75, P0 ;  /* 0x0000004b144b7207 */ /* 0x000fe40000000000 */
[----:B------:R-:W-:Y:S01]  /*1d7e0*/  ISETP.NE.U32.AND P0, PT, RZ, UR4, PT ;  /* 0x00000004ff007c0c */ /* 0x000fe2000bf05070 */
[----:B------:R-:W-:Y:S03]  /*1d7f0*/  STSM.16.M88.4 [R95], R36 ;  /* 0x000000245f007844 */ /* 0x000fe60000000200 */
[----:B------:R-:W-:Y:S01]  /*1d800*/  ISETP.NE.AND.EX P0, PT, RZ, UR5, PT, P0 ;  /* 0x00000005ff007c0c */ /* 0x000fe2000bf05300 */
[----:B------:R-:W-:Y:S04]  /*1d810*/  STSM.16.M88.4 [R97], R40 ;  /* 0x0000002861007844 */ /* 0x000fe80000000200 */
[----:B------:R-:W-:Y:S04]  /*1d820*/  STSM.16.M88.4 [R99], R44 ;  /* 0x0000002c63007844 */ /* 0x000fe80000000200 */
[----:B------:R-:W-:Y:S04]  /*1d830*/  STSM.16.M88.4 [R101], R48 ;  /* 0x0000003065007844 */ /* 0x000fe80000000200 */
[----:B------:R-:W-:Y:S01]  /*1d840*/  STSM.16.M88.4 [R103], R52 ;  /* 0x0000003467007844 */ /* 0x000fe20000000200 */
[----:B------:R-:W0:Y:S03]  /*1d850*/  @P0 LDC.64 R4, c[0x0][0xbe0] ;  /* 0x0002f800ff040b82 */ /* 0x000e260000000a00 */
[----:B------:R-:W-:Y:S04]  /*1d860*/  STSM.16.M88.4 [R105], R56 ;  /* 0x0000003869007844 */ /* 0x000fe80000000200 */
[----:B------:R-:W-:Y:S04]  /*1d870*/  STSM.16.M88.4 [R79], R60 ;  /* 0x0000003c4f007844 */ /* 0x000fe80000000200 */
[----:B------:R1:W-:Y:S04]  /*1d880*/  STSM.16.M88.4 [R81], R64 ;  /* 0x0000004051007844 */ /* 0x0003e80000000200 */
[----:B------:R2:W-:Y:S04]  /*1d890*/  STSM.16.M88.4 [R83], R68 ;  /* 0x0000004453007844 */ /* 0x0005e80000000200 */
[----:B------:R2:W-:Y:S01]  /*1d8a0*/  STSM.16.M88.4 [R85], R72 ;  /* 0x0000004855007844 */ /* 0x0005e20000000200 */
[----:B------:R-:W-:Y:S01]  /*1d8b0*/  BAR.SYNC.DEFER_BLOCKING 0x1, 0x100 ;  /* 0x0044000000007b1d */ /* 0x000fe20000010000 */
[----:B0-----:R-:W-:-:S05]  /*1d8c0*/  @P0 IMAD.WIDE R4, R219, 0x4, R4 ;  /* 0x00000004db040825 */ /* 0x001fca00078e0204 */
[----:B------:R-:W-:Y:S02]  /*1d8d0*/  ULDC UR4, c[0x0][0xa88] ;  /* 0x0002a20000047ab9 */ /* 0x000fe40000000800 */
[----:B-1----:R-:W-:Y:S01]  /*1d8e0*/  IMAD.U32 R81, RZ, RZ, UR4 ;  /* 0x00000004ff517e24 */ /* 0x002fe2000f8e00ff */
[----:B------:R2:W5:Y:S01]  /*1d8f0*/  @P1 LDG.E R78, desc[UR46][R108.64] ;  /* 0x0000002e6c4e1981 */ /* 0x000562000c1e1900 */
[----:B------:R-:W-:-:S04]  /*1d900*/  IMAD R3, R18, 0x40, R22 ;  /* 0x0000004012037824 */ /* 0x000fc800078e0216 */
[----:B------:R2:W5:Y:S01]  /*1d910*/  @P0 LDG.E R81, desc[UR46][R4.64] ;  /* 0x0000002e04510981 */ /* 0x000562000c1e1900 */
[----:B------:R-:W-:-:S03]  /*1d920*/  IMAD.WIDE R76, R3, 0x2, R76 ;  /* 0x00000002034c7825 */ /* 0x000fc600078e024c */
[----:B------:R-:W-:Y:S01]  /*1d930*/  IADD3 R9, P4, R76, 0x1000, RZ ;  /* 0x000010004c097810 */ /* 0x000fe20007f9e0ff */
[----:B------:R-:W-:-:S12]  /*1d940*/  @P0 BRA `(.L_x_1440) ;  /* 0x0000000000100947 */ /* 0x000fd80003800000 */
[----:B------:R-:W-:Y:S05]  /*1d950*/  @!P1 BRA `(.L_x_1440) ;  /* 0x00000000000c9947 */ /* 0x000fea0003800000 */
[----:B--2---:R-:W2:Y:S04]  /*1d960*/  LDG.E R4, desc[UR46][R108.64] ;  /* 0x0000002e6c047981 */ /* 0x004ea8000c1e1900 */
[----:B-----5:R-:W2:Y:S02]  /*1d970*/  LDG.E R81, desc[UR46][R108.64+0x4] ;  /* 0x0000042e6c517981 */ /* 0x020ea4000c1e1900 */
[----:B--2---:R-:W-:-:S07]  /*1d980*/  IMAD.IADD R81, R81, 0x1, -R4 ;  /* 0x0000000151517824 */ /* 0x004fce00078e0a04 */
.L_x_1440:
[----:B------:R-:W-:Y:S01]  /*1d990*/  SHF.R.S32.HI R80, RZ, 0x1f, R217 ;  /* 0x0000001fff507819 */ /* 0x000fe200000114d9 */
[----:B------:R-:W-:Y:S01]  /*1d9a0*/  ULDC.64 UR4, c[0x0][0xb70] ;  /* 0x0002dc0000047ab9 */ /* 0x000fe20000000a00 */
[----:B-----5:R-:W-:Y:S01]  /*1d9b0*/  SHF.R.S32.HI R79, RZ, 0x1f, R78 ;  /* 0x0000001fff4f7819 */ /* 0x020fe2000001144e */
[----:B------:R-:W-:Y:S01]  /*1d9c0*/  IMAD R7, R220, 0x80, R227 ;  /* 0x00000080dc077824 */ /* 0x000fe200078e02e3 */
[----:B------:R-:W-:Y:S01]  /*1d9d0*/  SHF.R.S32.HI R82, RZ, 0x1f, R219 ;  /* 0x0000001fff527819 */ /* 0x000fe200000114db */
[----:B--2---:R-:W-:Y:S01]  /*1d9e0*/  IMAD R4, R80, UR4, RZ ;  /* 0x0000000450047c24 */ /* 0x004fe2000f8e02ff */
[----:B------:R-:W-:Y:S02]  /*1d9f0*/  SEL R83, R219, RZ, !P1 ;  /* 0x000000ffdb537207 */ /* 0x000fe40004800000 */
[----:B------:R-:W-:Y:S01]  /*1da00*/  SEL R82, R82, RZ, !P1 ;  /* 0x000000ff52527207 */ /* 0x000fe20004800000 */
[C---:B------:R-:W-:Y:S01]  /*1da10*/  IMAD R3, R217.reuse, UR5, R4 ;  /* 0x00000005d9037c24 */ /* 0x040fe2000f8e0204 */
[C---:B------:R-:W-:Y:S01]  /*1da20*/  IADD3 R13, P3, R76.reuse, 0x2000, RZ ;  /* 0x000020004c0d7810 */ /* 0x040fe20007f7e0ff */
[----:B------:R-:W-:Y:S01]  /*1da30*/  IMAD.WIDE.U32 R4, R217, UR4, R78 ;  /* 0x00000004d9047c25 */ /* 0x000fe2000f8e004e */
[----:B------:R-:W-:Y:S01]  /*1da40*/  ULDC.64 UR4, c[0x0][0xb78] ;  /* 0x0002de0000047ab9 */ /* 0x000fe20000000a00 */
[----:B------:R-:W-:-:S02]  /*1da50*/  IADD3 R25, P0, R76, 0x3000, RZ ;  /* 0x000030004c197810 */ /* 0x000fc40007f1e0ff */
[----:B------:R-:W-:Y:S01]  /*1da60*/  IMAD.IADD R5, R5, 0x1, R3 ;  /* 0x0000000105057824 */ /* 0x000fe200078e0203 */
[----:B------:R-:W-:Y:S01]  /*1da70*/  IADD3 R33, P2, R76, 0x5000, RZ ;  /* 0x000050004c217810 */ /* 0x000fe20007f5e0ff */
[----:B------:R-:W-:Y:S01]  /*1da80*/  IMAD R3, R82, UR4, RZ ;  /* 0x0000000452037c24 */ /* 0x000fe2000f8e02ff */
[----:B------:R-:W-:Y:S01]  /*1da90*/  LOP3.LUT R8, R9, 0x380, RZ, 0xc0, !PT ;  /* 0x0000038009087812 */ /* 0x000fe200078ec0ff */
[----:B------:R-:W-:Y:S01]  /*1daa0*/  IMAD.WIDE.U32 R4, R83, UR4, R4 ;  /* 0x0000000453047c25 */ /* 0x000fe2000f8e0004 */
[----:B------:R-:W-:Y:S02]  /*1dab0*/  LOP3.LUT R12, R13, 0x380, RZ, 0xc0, !PT ;  /* 0x000003800d0c7812 */ /* 0x000fe400078ec0ff */
[----:B------:R-:W-:Y:S01]  /*1dac0*/  IADD3 R29, P1, R76, 0x4000, RZ ;  /* 0x000040004c1d7810 */ /* 0x000fe20007f3e0ff */
[----:B------:R-:W-:Y:S01]  /*1dad0*/  IMAD R6, R83, UR5, R3 ;  /* 0x0000000553067c24 */ /* 0x000fe2000f8e0203 */
[----:B------:R-:W-:Y:S01]  /*1dae0*/  SHF.R.S32.HI R3, RZ, 0x1f, R7 ;  /* 0x0000001fff037819 */ /* 0x000fe20000011407 */
[----:B------:R-:W-:Y:S01]  /*1daf0*/  ULDC.64 UR4, c[0x0][0xb40] ;  /* 0x0002d00000047ab9 */ /* 0x000fe20000000a00 */
[----:B------:R-:W-:-:S02]  /*1db00*/  IADD3 R4, P5, R7, R4, RZ ;  /* 0x0000000407047210 */ /* 0x000fc40007fbe0ff */
[----:B------:R-:W-:Y:S02]  /*1db10*/  LOP3.LUT R24, R25, 0x380, RZ, 0xc0, !PT ;  /* 0x0000038019187812 */ /* 0x000fe400078ec0ff */
[----:B------:R-:W-:Y:S02]  /*1db20*/  LOP3.LUT R32, R33, 0x380, RZ, 0xc0, !PT ;  /* 0x0000038021207812 */ /* 0x000fe400078ec0ff */
[----:B------:R-:W-:Y:S02]  /*1db30*/  SHF.R.U64 R8, R8, 0x3, RZ ;  /* 0x0000000308087819 */ /* 0x000fe400000012ff */
[----:B------:R-:W-:Y:S02]  /*1db40*/  SHF.R.U64 R12, R12, 0x3, RZ ;  /* 0x000000030c0c7819 */ /* 0x000fe400000012ff */
[----:B------:R-:W-:Y:S02]  /*1db50*/  LOP3.LUT R28, R29, 0x380, RZ, 0xc0, !PT ;  /* 0x000003801d1c7812 */ /* 0x000fe400078ec0ff */
[----:B------:R-:W-:-:S02]  /*1db60*/  IADD3.X R3, R3, R5, R6, P5, !PT ;  /* 0x0000000503037210 */ /* 0x000fc40002ffe406 */
[----:B------:R-:W-:Y:S02]  /*1db70*/  SHF.R.U64 R24, R24, 0x3, RZ ;  /* 0x0000000318187819 */ /* 0x000fe400000012ff */
[----:B------:R-:W-:Y:S02]  /*1db80*/  SHF.R.U64 R32, R32, 0x3, RZ ;  /* 0x0000000320207819 */ /* 0x000fe400000012ff */
[----:B------:R-:W-:Y:S02]  /*1db90*/  LEA R20, P5, R4, UR4, 0x2 ;  /* 0x0000000404147c11 */ /* 0x000fe4000f8a10ff */
[----:B------:R-:W-:Y:S02]  /*1dba0*/  LOP3.LUT R8, R8, R9, RZ, 0x3c, !PT ;  /* 0x0000000908087212 */ /* 0x000fe400078e3cff */
[----:B------:R-:W-:Y:S01]  /*1dbb0*/  LOP3.LUT R12, R12, R13, RZ, 0x3c, !PT ;  /* 0x0000000d0c0c7212 */ /* 0x000fe200078e3cff */
[----:B------:R-:W-:Y:S01]  /*1dbc0*/  IMAD.X R13, RZ, RZ, R77, P3 ;  /* 0x000000ffff0d7224 */ /* 0x000fe200018e064d */
[----:B------:R-:W-:-:S02]  /*1dbd0*/  SHF.R.U64 R28, R28, 0x3, RZ ;  /* 0x000000031c1c7819 */ /* 0x000fc400000012ff */
[----:B------:R-:W-:Y:S01]  /*1dbe0*/  LOP3.LUT R24, R24, R25, RZ, 0x3c, !PT ;  /* 0x0000001918187212 */ /* 0x000fe200078e3cff */
[--C-:B------:R-:W-:Y:S01]  /*1dbf0*/  IMAD.X R25, RZ, RZ, R77.reuse, P0 ;  /* 0x000000ffff197224 */ /* 0x100fe200000e064d */
[----:B------:R-:W-:Y:S01]  /*1dc00*/  LOP3.LUT R32, R32, R33, RZ, 0x3c, !PT ;  /* 0x0000002120207212 */ /* 0x000fe200078e3cff */
[----:B------:R-:W-:Y:S01]  /*1dc10*/  IMAD.X R33, RZ, RZ, R77, P2 ;  /* 0x000000ffff217224 */ /* 0x000fe200010e064d */
[----:B------:R-:W-:Y:S01]  /*1dc20*/  LEA.HI.X R21, R4, UR5, R3, 0x2, P5 ;  /* 0x0000000504157c11 */ /* 0x000fe2000a8f1403 */
[----:B------:R-:W-:Y:S01]  /*1dc30*/  ULDC.64 UR4, c[0x0][0xaa0] ;  /* 0x0002a80000047ab9 */ /* 0x000fe20000000a00 */
[----:B------:R-:W-:Y:S02]  /*1dc40*/  IADD3.X R9, RZ, R77, RZ, P4, !PT ;  /* 0x0000004dff097210 */ /* 0x000fe400027fe4ff */
[C---:B------:R-:W-:Y:S02]  /*1dc50*/  IADD3 R37, P5, R76.reuse, 0x6000, RZ ;  /* 0x000060004c257810 */ /* 0x040fe40007fbe0ff */
[----:B------:R-:W-:-:S02]  /*1dc60*/  IADD3 R41, P4, R76, 0x7000, RZ ;  /* 0x000070004c297810 */ /* 0x000fc40007f9e0ff */
[C---:B------:R-:W-:Y:S02]  /*1dc70*/  IADD3 R45, P3, R76.reuse, 0x8000, RZ ;  /* 0x000080004c2d7810 */ /* 0x040fe40007f7e0ff */
[C---:B------:R-:W-:Y:S02]  /*1dc80*/  IADD3 R49, P0, R76.reuse, 0x9000, RZ ;  /* 0x000090004c317810 */ /* 0x040fe40007f1e0ff */
[----:B------:R-:W-:Y:S02]  /*1dc90*/  IADD3 R57, P2, R76, 0xb000, RZ ;  /* 0x0000b0004c397810 */ /* 0x000fe40007f5e0ff */
[----:B------:R-:W-:Y:S01]  /*1dca0*/  LOP3.LUT R28, R28, R29, RZ, 0x3c, !PT ;  /* 0x0000001d1c1c7212 */ /* 0x000fe200078e3cff */
[----:B------:R-:W-:Y:S01]  /*1dcb0*/  IMAD.X R29, RZ, RZ, R77, P1 ;  /* 0x000000ffff1d7224 */ /* 0x000fe200008e064d */
[----:B------:R-:W-:Y:S02]  /*1dcc0*/  LOP3.LUT R36, R37, 0x380, RZ, 0xc0, !PT ;  /* 0x0000038025247812 */ /* 0x000fe400078ec0ff */
[----:B------:R-:W-:-:S02]  /*1dcd0*/  LOP3.LUT R40, R41, 0x380, RZ, 0xc0, !PT ;  /* 0x0000038029287812 */ /* 0x000fc400078ec0ff */
[----:B------:R-:W-:Y:S02]  /*1dce0*/  LOP3.LUT R44, R45, 0x380, RZ, 0xc0, !PT ;  /* 0x000003802d2c7812 */ /* 0x000fe400078ec0ff */
[----:B------:R-:W-:Y:S02]  /*1dcf0*/  LOP3.LUT R48, R49, 0x380, RZ, 0xc0, !PT ;  /* 0x0000038031307812 */ /* 0x000fe400078ec0ff */
[----:B------:R-:W-:Y:S02]  /*1dd00*/  IADD3 R53, P1, R76, 0xa000, RZ ;  /* 0x0000a0004c357810 */ /* 0x000fe40007f3e0ff */
[----:B------:R-:W-:Y:S02]  /*1dd10*/  LOP3.LUT R56, R57, 0x380, RZ, 0xc0, !PT ;  /* 0x0000038039387812 */ /* 0x000fe400078ec0ff */
[----:B------:R-:W-:Y:S02]  /*1dd20*/  SHF.R.U64 R36, R36, 0x3, RZ ;  /* 0x0000000324247819 */ /* 0x000fe400000012ff */
[----:B------:R-:W-:-:S02]  /*1dd30*/  SHF.R.U64 R40, R40, 0x3, RZ ;  /* 0x0000000328287819 */ /* 0x000fc400000012ff */
[----:B------:R-:W-:Y:S02]  /*1dd40*/  SHF.R.U64 R44, R44, 0x3, RZ ;  /* 0x000000032c2c7819 */ /* 0x000fe400000012ff */
[----:B------:R-:W-:Y:S02]  /*1dd50*/  SHF.R.U64 R48, R48, 0x3, RZ ;  /* 0x0000000330307819 */ /* 0x000fe400000012ff */
[----:B------:R-:W-:Y:S02]  /*1dd60*/  LOP3.LUT R52, R53, 0x380, RZ, 0xc0, !PT ;  /* 0x0000038035347812 */ /* 0x000fe400078ec0ff */
        /* <DEDUP_REMOVED lines=9> */
[----:B------:R-:W-:-:S02]  /*1de00*/  SHF.R.U64 R52, R52, 0x3, RZ ;  /* 0x0000000334347819 */ /* 0x000fc400000012ff */
[----:B------:R-:W-:Y:S01]  /*1de10*/  LOP3.LUT R56, R56, R57, RZ, 0x3c, !PT ;  /* 0x0000003938387212 */ /* 0x000fe200078e3cff */
[----:B------:R-:W-:Y:S01]  /*1de20*/  IMAD.X R57, RZ, RZ, R77, P2 ;  /* 0x000000ffff397224 */ /* 0x000fe200010e064d */
[C---:B------:R-:W-:Y:S02]  /*1de30*/  IADD3 R61, P5, R76.reuse, 0xc000, RZ ;  /* 0x0000c0004c3d7810 */ /* 0x040fe40007fbe0ff */
[C---:B------:R-:W-:Y:S02]  /*1de40*/  IADD3 R65, P4, R76.reuse, 0xd000, RZ ;  /* 0x0000d0004c417810 */ /* 0x040fe40007f9e0ff */
[----:B------:R-:W-:Y:S02]  /*1de50*/  IADD3 R69, P3, R76, 0xe000, RZ ;  /* 0x0000e0004c457810 */ /* 0x000fe40007f7e0ff */
[----:B------:R-:W-:Y:S02]  /*1de60*/  LOP3.LUT P0, RZ, R223, 0x3, RZ, 0xc0, !PT ;  /* 0x00000003dfff7812 */ /* 0x000fe4000780c0ff */
[----:B------:R-:W-:-:S02]  /*1de70*/  IADD3 R4, R7, 0x8, RZ ;  /* 0x0000000807047810 */ /* 0x000fc40007ffe0ff */
[----:B------:R-:W-:Y:S02]  /*1de80*/  IADD3 R6, P2, R76, 0xf000, RZ ;  /* 0x0000f0004c067810 */ /* 0x000fe40007f5e0ff */
[----:B------:R-:W-:Y:S01]  /*1de90*/  LOP3.LUT R52, R52, R53, RZ, 0x3c, !PT ;  /* 0x0000003534347212 */ /* 0x000fe200078e3cff */
[--C-:B------:R-:W-:Y:S01]  /*1dea0*/  IMAD.X R53, RZ, RZ, R77.reuse, P1 ;  /* 0x000000ffff357224 */ /* 0x100fe200008e064d */
[----:B------:R-:W-:Y:S01]  /*1deb0*/  LOP3.LUT R60, R61, 0x380, RZ, 0xc0, !PT ;  /* 0x000003803d3c7812 */ /* 0x000fe200078ec0ff */
[----:B------:R-:W-:Y:S01]  /*1dec0*/  IMAD.X R73, RZ, RZ, R77, P2 ;  /* 0x000000ffff497224 */ /* 0x000fe200010e064d */
[----:B------:R-:W-:Y:S02]  /*1ded0*/  LOP3.LUT R64, R65, 0x380, RZ, 0xc0, !PT ;  /* 0x0000038041407812 */ /* 0x000fe400078ec0ff */
[----:B------:R-:W-:Y:S02]  /*1dee0*/  LOP3.LUT R68, R69, 0x380, RZ, 0xc0, !PT ;  /* 0x0000038045447812 */ /* 0x000fe400078ec0ff */
[----:B------:R-:W-:-:S02]  /*1def0*/  ISETP.GE.OR P1, PT, R7, R81, P0 ;  /* 0x000000510700720c */ /* 0x000fc40000726670 */
[----:B------:R-:W-:Y:S02]  /*1df00*/  ISETP.GE.OR P0, PT, R4, R81, P0 ;  /* 0x000000510400720c */ /* 0x000fe40000706670 */
[----:B------:R-:W-:Y:S02]  /*1df10*/  LOP3.LUT R3, R6, 0x380, RZ, 0xc0, !PT ;  /* 0x0000038006037812 */ /* 0x000fe400078ec0ff */
[----:B------:R-:W-:Y:S02]  /*1df20*/  LOP3.LUT R5, R76, 0x380, RZ, 0xc0, !PT ;  /* 0x000003804c057812 */ /* 0x000fe400078ec0ff */
[----:B------:R-:W-:Y:S02]  /*1df30*/  SHF.R.U64 R60, R60, 0x3, RZ ;  /* 0x000000033c3c7819 */ /* 0x000fe400000012ff */
[----:B------:R-:W-:Y:S02]  /*1df40*/  SHF.R.U64 R64, R64, 0x3, RZ ;  /* 0x0000000340407819 */ /* 0x000fe400000012ff */
[----:B------:R-:W-:Y:S01]  /*1df50*/  SHF.R.U64 R68, R68, 0x3, RZ ;  /* 0x0000000344447819 */ /* 0x000fe200000012ff */
[----:B------:R-:W-:Y:S01]  /*1df60*/  @!P1 STG.E desc[UR46][R20.64], R0 ;  /* 0x0000000014009986 */ /* 0x000fe2000c10192e */
[----:B------:R-:W-:-:S02]  /*1df70*/  SHF.R.U64 R3, R3, 0x3, RZ ;  /* 0x0000000303037819 */ /* 0x000fc400000012ff */
[----:B------:R-:W-:Y:S01]  /*1df80*/  SHF.R.U64 R5, R5, 0x3, RZ ;  /* 0x0000000305057819 */ /* 0x000fe200000012ff */
[----:B------:R0:W-:Y:S01]  /*1df90*/  @!P0 STG.E desc[UR46][R20.64+0x20], R2 ;  /* 0x0000200214008986 */ /* 0x0001e2000c10192e */
[----:B------:R-:W-:Y:S01]  /*1dfa0*/  LOP3.LUT R60, R60, R61, RZ, 0x3c, !PT ;  /* 0x0000003d3c3c7212 */ /* 0x000fe200078e3cff */
[--C-:B------:R-:W-:Y:S01]  /*1dfb0*/  IMAD.X R61, RZ, RZ, R77.reuse, P5 ;  /* 0x000000ffff3d7224 */ /* 0x100fe200028e064d */
[----:B------:R-:W-:Y:S01]  /*1dfc0*/  LOP3.LUT R64, R64, R65, RZ, 0x3c, !PT ;  /* 0x0000004140407212 */ /* 0x000fe200078e3cff */
[--C-:B------:R-:W-:Y:S01]  /*1dfd0*/  IMAD.X R65, RZ, RZ, R77.reuse, P4 ;  /* 0x000000ffff417224 */ /* 0x100fe200020e064d */
[----:B------:R-:W-:Y:S01]  /*1dfe0*/  LOP3.LUT R68, R68, R69, RZ, 0x3c, !PT ;  /* 0x0000004544447212 */ /* 0x000fe200078e3cff */
[----:B------:R-:W-:Y:S01]  /*1dff0*/  IMAD.X R69, RZ, RZ, R77, P3 ;  /* 0x000000ffff457224 */ /* 0x000fe200018e064d */
[----:B------:R-:W-:Y:S01]  /*1e000*/  LOP3.LUT R72, R3, R6, RZ, 0x3c, !PT ;  /* 0x0000000603487212 */ /* 0x000fe200078e3cff */
[----:B------:R-:W5:Y:S01]  /*1e010*/  LD.E.128 R8, desc[UR46][R8.64] ;  /* 0x0000002e08087980 */ /* 0x000f62000c101d00 */
[----:B------:R-:W-:-:S03]  /*1e020*/  LOP3.LUT R76, R5, R76, RZ, 0x3c, !PT ;  /* 0x0000004c054c7212 */ /* 0x000fc600078e3cff */
[----:B------:R-:W5:Y:S04]  /*1e030*/  LD.E.128 R12, desc[UR46][R12.64] ;  /* 0x0000002e0c0c7980 */ /* 0x000f68000c101d00 */
[----:B------:R1:W5:Y:S04]  /*1e040*/  LD.E.128 R4, desc[UR46][R76.64] ;  /* 0x0000002e4c047980 */ /* 0x000368000c101d00 */
        /* <DEDUP_REMOVED lines=13> */
[----:B0-----:R-:W-:Y:S01]  /*1e120*/  IMAD R21, R79, UR4, RZ ;  /* 0x000000044f157c24 */ /* 0x001fe2000f8e02ff */
[----:B------:R-:W-:Y:S01]  /*1e130*/  @!PT LDS RZ, [RZ] ;  /* 0x00000000fffff984 */ /* 0x000fe20000000800 */
[----:B------:R-:W-:Y:S01]  /*1e140*/  @!PT LDS RZ, [RZ] ;  /* 0x00000000fffff984 */ /* 0x000fe20000000800 */
[----:B------:R-:W-:Y:S01]  /*1e150*/  @!PT LDS RZ, [RZ] ;  /* 0x00000000fffff984 */ /* 0x000fe20000000800 */
[----:B------:R-:W-:Y:S01]  /*1e160*/  @!PT LDS RZ, [RZ] ;  /* 0x00000000fffff984 */ /* 0x000fe20000000800 */
[----:B------:R0:W-:Y:S06]  /*1e170*/  MEMBAR.ALL.CTA ;  /* 0x0000000000007992 */ /* 0x0001ec0000008000 */
[----:B0-----:R-:W0:Y:S01]  /*1e180*/  FENCE.VIEW.ASYNC.S ;  /* 0x00000000000073c6 */ /* 0x001e220000000000 */
[----:B------:R-:W-:-:S02]  /*1e190*/  IMAD.MOV.U32 R2, RZ, RZ, R22 ;  /* 0x000000ffff027224 */ /* 0x000fc400078e0016 */
[----:B------:R-:W-:Y:S02]  /*1e1a0*/  IMAD.MOV.U32 R3, RZ, RZ, R23 ;  /* 0x000000ffff037224 */ /* 0x000fe400078e0017 */
[C---:B------:R-:W-:Y:S02]  /*1e1b0*/  IMAD R21, R78.reuse, UR5, R21 ;  /* 0x000000054e157c24 */ /* 0x040fe4000f8e0215 */
[----:B------:R-:W-:Y:S01]  /*1e1c0*/  IMAD.WIDE.U32 R2, R78, UR4, R2 ;  /* 0x000000044e027c25 */ /* 0x000fe2000f8e0002 */
[----:B------:R-:W-:-:S03]  /*1e1d0*/  ULDC.64 UR4, c[0x0][0xae0] ;  /* 0x0002b80000047ab9 */ /* 0x000fc60000000a00 */
[----:B------:R-:W-:Y:S02]  /*1e1e0*/  IMAD R81, R220, -0x80, R81 ;  /* 0xffffff80dc517824 */ /* 0x000fe400078e0251 */
[----:B------:R-:W-:Y:S02]  /*1e1f0*/  IMAD.IADD R3, R3, 0x1, R21 ;  /* 0x0000000103037824 */ /* 0x000fe400078e0215 */
[----:B------:R-:W-:Y:S01]  /*1e200*/  IMAD R0, R80, UR4, RZ ;  /* 0x0000000450007c24 */ /* 0x000fe2000f8e02ff */
[----:B------:R-:W-:Y:S01]  /*1e210*/  ISETP.GE.AND P3, PT, R18, R81, PT ;  /* 0x000000511200720c */ /* 0x000fe20003f66270 */
[----:B------:R-:W-:-:S04]  /*1e220*/  IMAD.WIDE.U32 R2, R217, UR4, R2 ;  /* 0x00000004d9027c25 */ /* 0x000fc8000f8e0002 */
[----:B------:R-:W-:Y:S01]  /*1e230*/  IMAD R21, R217, UR5, R0 ;  /* 0x00000005d9157c24 */ /* 0x000fe2000f8e0200 */
[----:B------:R-:W-:Y:S01]  /*1e240*/  IADD3 R0, R16, 0x28420, RZ ;  /* 0x0002842010007810 */ /* 0x000fe20007ffe0ff */
[----:B------:R-:W-:Y:S02]  /*1e250*/  ULDC.64 UR4, c[0x0][0xae8] ;  /* 0x0002ba0000047ab9 */ /* 0x000fe40000000a00 */
[----:B------:R-:W-:Y:S01]  /*1e260*/  IMAD R20, R82, UR4, RZ ;  /* 0x0000000452147c24 */ /* 0x000fe2000f8e02ff */
[----:B------:R-:W-:Y:S01]  /*1e270*/  PRMT R0, RZ, 0x654, R0 ;  /* 0x00000654ff007816 */ /* 0x000fe20000000000 */
[----:B------:R-:W-:Y:S01]  /*1e280*/  IMAD.IADD R3, R3, 0x1, R21 ;  /* 0x0000000103037824 */ /* 0x000fe200078e0215 */
[----:B------:R-:W-:Y:S01]  /*1e290*/  BSSY B1, `(.L_x_1441) ;  /* 0x000001f000017945 */ /* 0x000fe20003800000 */
[C---:B------:R-:W-:Y:S01]  /*1e2a0*/  IMAD R79, R83.reuse, UR5, R20 ;  /* 0x00000005534f7c24 */ /* 0x040fe2000f8e0214 */
[----:B0-----:R0:W-:Y:S01]  /*1e2b0*/  SYNCS.ARRIVE.TRANS64.RED.A1T0 RZ, [R0+URZ], RZ ;  /* 0x000000ff00ff79a7 */ /* 0x0011e2000810043f */
[----:B-1----:R-:W-:Y:S01]  /*1e2c0*/  IMAD.WIDE.U32 R76, R83, UR4, R2 ;  /* 0x00000004534c7c25 */ /* 0x002fe2000f8e0002 */
[----:B------:R-:W-:-:S02]  /*1e2d0*/  ISETP.GE.AND P2, PT, R195, R81, PT ;  /* 0x00000051c300720c */ /* 0x000fc40003f46270 */
[-C--:B------:R-:W-:Y:S01]  /*1e2e0*/  ISETP.GE.AND P0, PT, R222, R81.reuse, PT ;  /* 0x00000051de00720c */ /* 0x080fe20003f06270 */
[----:B------:R-:W-:Y:S01]  /*1e2f0*/  IMAD.WIDE R20, R220, 0x80, R18 ;  /* 0x00000080dc147825 */ /* 0x000fe200078e0212 */
[----:B------:R-:W-:-:S03]  /*1e300*/  ISETP.GE.AND P1, PT, R221, R81, PT ;  /* 0x00000051dd00720c */ /* 0x000fc60003f26270 */
[----:B------:R-:W-:Y:S01]  /*1e310*/  IMAD.IADD R81, R77, 0x1, R79 ;  /* 0x000000014d517824 */ /* 0x000fe200078e024f */
[----:B0-----:R-:W-:Y:S09]  /*1e320*/  @P3 BRA `(.L_x_1442) ;  /* 0x0000000000543947 */ /* 0x001ff20003800000 */
[----:B------:R-:W-:Y:S01]  /*1e330*/  ULDC.64 UR6, c[0x0][0xad8] ;  /* 0x0002b60000067ab9 */ /* 0x000fe20000000a00 */
[----:B------:R-:W-:Y:S01]  /*1e340*/  IMAD.MOV.U32 R2, RZ, RZ, R76 ;  /* 0x000000ffff027224 */ /* 0x000fe200078e004c */
[----:B------:R-:W-:Y:S01]  /*1e350*/  ULDC UR4, c[0x0][0xa8c] ;  /* 0x0002a30000047ab9 */ /* 0x000fe20000000800 */
[----:B------:R-:W-:Y:S01]  /*1e360*/  IMAD R79, R21, UR6, RZ ;  /* 0x00000006154f7c24 */ /* 0x000fe2000f8e02ff */
[----:B------:R-:W-:Y:S01]  /*1e370*/  ISETP.GE.AND P5, PT, R22, UR4, PT ;  /* 0x0000000416007c0c */ /* 0x000fe2000bfa6270 */
[----:B------:R-:W-:Y:S01]  /*1e380*/  IMAD.MOV.U32 R3, RZ, RZ, R81 ;  /* 0x000000ffff037224 */ /* 0x000fe200078e0051 */
[----:B------:R-:W-:Y:S01]  /*1e390*/  ISETP.GE.AND P4, PT, R199, UR4, PT ;  /* 0x00000004c7007c0c */ /* 0x000fe2000bf86270 */
[C---:B------:R-:W-:Y:S02]  /*1e3a0*/  IMAD R79, R20.reuse, UR7, R79 ;  /* 0x00000007144f7c24 */ /* 0x040fe4000f8e024f */
[----:B------:R-:W-:Y:S01]  /*1e3b0*/  IMAD.WIDE.U32 R2, R20, UR6, R2 ;  /* 0x0000000614027c25 */ /* 0x000fe2000f8e0002 */
[----:B------:R-:W-:-:S03]  /*1e3c0*/  ULDC.64 UR6, c[0x0][0xa80] ;  /* 0x0002a00000067ab9 */ /* 0x000fc60000000a00 */
[----:B------:R-:W-:Y:S01]  /*1e3d0*/  IMAD.IADD R3, R3, 0x1, R79 ;  /* 0x0000000103037824 */ /* 0x000fe200078e024f */
[----:B------:R-:W-:Y:S01]  /*1e3e0*/  LEA R78, P3, R2, UR6, 0x1 ;  /* 0x00000006024e7c11 */ /* 0x000fe2000f8608ff */
[----:B------:R-:W-:-:S03]  /*1e3f0*/  VIADD R0, R22, 0x80 ;  /* 0x0000008016007836 */ /* 0x000fc60000000000 */
        /* <DEDUP_REMOVED lines=8> */
.L_x_1442:
[----:B------:R-:W-:Y:S05]  /*1e480*/  BSYNC B1 ;  /* 0x0000000000017941 */ /* 0x000fea0003800000 */
.L_x_1441:
[----:B------:R-:W-:Y:S04]  /*1e490*/  BSSY B1, `(.L_x_1443) ;  /* 0x0000019000017945 */ /* 0x000fe80003800000 */
[----:B------:R-:W-:Y:S05]  /*1e4a0*/  @P2 BRA `(.L_x_1444) ;  /* 0x00000000005c2947 */ /* 0x000fea0003800000 */
[----:B0----5:R-:W-:Y:S01]  /*1e4b0*/  IADD3 R5, P2, R20, 0x20, RZ ;  /* 0x0000002014057810 */ /* 0x021fe20007f5e0ff */
[----:B------:R-:W-:Y:S01]  /*1e4c0*/  ULDC.64 UR4, c[0x0][0xad8] ;  /* 0x0002b60000047ab9 */ /* 0x000fe20000000a00 */
[----:B------:R-:W-:Y:S01]  /*1e4d0*/  MOV R3, R81 ;  /* 0x0000005100037202 */ /* 0x000fe20000000f00 */
[----:B------:R-:W-:Y:S01]  /*1e4e0*/  IMAD.MOV.U32 R2, RZ, RZ, R76 ;  /* 0x000000ffff027224 */ /* 0x000fe200078e004c */
[----:B------:R-:W-:Y:S01]  /*1e4f0*/  ULDC.64 UR6, c[0x0][0xa80] ;  /* 0x0002a00000067ab9 */ /* 0x000fe20000000a00 */
[----:B------:R-:W-:Y:S02]  /*1e500*/  IMAD.X R0, RZ, RZ, R21, P2 ;  /* 0x000000ffff007224 */ /* 0x000fe400010e0615 */
[----:B------:R-:W-:Y:S02]  /*1e510*/  VIADD R4, R22, 0x80 ;  /* 0x0000008016047836 */ /* 0x000fe40000000000 */
[----:B------:R-:W-:Y:S02]  /*1e520*/  IMAD R0, R0, UR4, RZ ;  /* 0x0000000400007c24 */ /* 0x000fe4000f8e02ff */
[----:B------:R-:W-:Y:S01]  /*1e530*/  IMAD.WIDE.U32 R2, R5, UR4, R2 ;  /* 0x0000000405027c25 */ /* 0x000fe2000f8e0002 */
[----:B------:R-:W-:-:S02]  /*1e540*/  ULDC UR4, c[0x0][0xa8c] ;  /* 0x0002a30000047ab9 */ /* 0x000fc40000000800 */
[----:B------:R-:W-:Y:S01]  /*1e550*/  ISETP.GE.AND P2, PT, R4, UR4, PT ;  /* 0x0000000404007c0c */ /* 0x000fe2000bf46270 */
[----:B------:R-:W-:Y:S01]  /*1e560*/  IMAD R5, R5, UR5, R0 ;  /* 0x0000000505057c24 */ /* 0x000fe2000f8e0200 */
[----:B------:R-:W-:Y:S01]  /*1e570*/  LEA R4, P5, R2, UR6, 0x1 ;  /* 0x0000000602047c11 */ /* 0x000fe2000f8a08ff */
[C---:B------:R-:W-:Y:S01]  /*1e580*/  VIADD R0, R22.reuse, 0xc0 ;  /* 0x000000c016007836 */ /* 0x040fe20000000000 */
[----:B------:R-:W-:Y:S01]  /*1e590*/  ISETP.GE.AND P4, PT, R22, UR4, PT ;  /* 0x0000000416007c0c */ /* 0x000fe2000bf86270 */
[----:B------:R-:W-:Y:S01]  /*1e5a0*/  IMAD.IADD R3, R3, 0x1, R5 ;  /* 0x0000000103037824 */ /* 0x000fe200078e0205 */
[----:B------:R-:W-:-:S04]  /*1e5b0*/  ISETP.GE.AND P3, PT, R199, UR4, PT ;  /* 0x00000004c7007c0c */ /* 0x000fc8000bf66270 */
[----:B------:R-:W-:Y:S02]  /*1e5c0*/  LEA.HI.X R5, R2, UR7, R3, 0x1, P5 ;  /* 0x0000000702057c11 */ /* 0x000fe4000a8f0c03 */
[----:B------:R-:W-:-:S03]  /*1e5d0*/  ISETP.GE.AND P5, PT, R0, UR4, PT ;  /* 0x0000000400007c0c */ /* 0x000fc6000bfa6270 */
[----:B------:R1:W-:Y:S04]  /*1e5e0*/  @!P2 STG.E.128 desc[UR46][R4.64+0x100], R48 ;  /* 0x000100300400a986 */ /* 0x0003e8000c101d2e */
[----:B------:R1:W-:Y:S04]  /*1e5f0*/  @!P4 STG.E.128 desc[UR46][R4.64], R8 ;  /* 0x000000080400c986 */ /* 0x0003e8000c101d2e */
[----:B------:R1:W-:Y:S04]  /*1e600*/  @!P3 STG.E.128 desc[UR46][R4.64+0x80], R32 ;  /* 0x000080200400b986 */ /* 0x0003e8000c101d2e */
[----:B------:R1:W-:Y:S02]  /*1e610*/  @!P5 STG.E.128 desc[UR46][R4.64+0x180], R64 ;  /* 0x000180400400d986 */ /* 0x0003e4000c101d2e */
.L_x_1444:
[----:B------:R-:W-:Y:S05]  /*1e620*/  BSYNC B1 ;  /* 0x0000000000017941 */ /* 0x000fea0003800000 */
.L_x_1443:
[----:B------:R-:W-:Y:S04]  /*1e630*/  BSSY B1, `(.L_x_1445) ;  /* 0x0000019000017945 */ /* 0x000fe80003800000 */
[----:B------:R-:W-:Y:S05]  /*1e640*/  @P0 BRA `(.L_x_1446) ;  /* 0x00000000005c0947 */ /* 0x000fea0003800000 */
[----:B01---5:R-:W-:Y:S01]  /*1e650*/  IADD3 R5, P0, R20, 0x40, RZ ;  /* 0x0000004014057810 */ /* 0x023fe20007f1e0ff */
        /* <DEDUP_REMOVED lines=22> */
.L_x_1446:
[----:B------:R-:W-:Y:S05]  /*1e7c0*/  BSYNC B1 ;  /* 0x0000000000017941 */ /* 0x000fea0003800000 */
.L_x_1445:
[----:B------:R-:W-:Y:S05]  /*1e7d0*/  @P1 BRA `(.L_x_1447) ;  /* 0x0000000c00241947 */ /* 0x000fea0003800000 */
[----:B012--5:R-:W-:Y:S01]  /*1e7e0*/  IADD3 R5, P0, R20, 0x60, RZ ;  /* 0x0000006014057810 */ /* 0x027fe20007f1e0ff */
[----:B------:R-:W-:Y:S01]  /*1e7f0*/  ULDC.64 UR6, c[0x0][0xad8] ;  /* 0x0002b60000067ab9 */ /* 0x000fe20000000a00 */
[----:B------:R-:W-:Y:S01]  /*1e800*/  IMAD.MOV.U32 R2, RZ, RZ, R76 ;  /* 0x000000ffff027224 */ /* 0x000fe200078e004c */
[----:B------:R-:W-:Y:S01]  /*1e810*/  IADD3 R0, R22, 0x80, RZ ;  /* 0x0000008016007810 */ /* 0x000fe20007ffe0ff */
[----:B------:R-:W-:Y:S01]  /*1e820*/  IMAD.MOV.U32 R3, RZ, RZ, R81 ;  /* 0x000000ffff037224 */ /* 0x000fe200078e0051 */
[----:B------:R-:W-:Y:S01]  /*1e830*/  ULDC UR4, c[0x0][0xa8c] ;  /* 0x0002a30000047ab9 */ /* 0x000fe20000000800 */
[----:B------:R-:W-:Y:S01]  /*1e840*/  IMAD.X R20, RZ, RZ, R21, P0 ;  /* 0x000000ffff147224 */ /* 0x000fe200000e0615 */
[----:B------:R-:W-:Y:S01]  /*1e850*/  ISETP.GE.AND P3, PT, R0, UR4, PT ;  /* 0x0000000400007c0c */ /* 0x000fe2000bf66270 */
[----:B------:R-:W-:Y:S01]  /*1e860*/  IMAD.WIDE.U32 R2, R5, UR6, R2 ;  /* 0x0000000605027c25 */ /* 0x000fe2000f8e0002 */
[----:B------:R-:W-:Y:S02]  /*1e870*/  ISETP.GE.AND P1, PT, R22, UR4, PT ;  /* 0x0000000416007c0c */ /* 0x000fe4000bf26270 */
[----:B------:R-:W-:Y:S01]  /*1e880*/  ISETP.GE.AND P2, PT, R199, UR4, PT ;  /* 0x00000004c7007c0c */ /* 0x000fe2000bf46270 */
[----:B------:R-:W-:-:S02]  /*1e890*/  IMAD R20, R20, UR6, RZ ;  /* 0x0000000614147c24 */ /* 0x000fc4000f8e02ff */
[----:B------:R-:W-:Y:S02]  /*1e8a0*/  VIADD R0, R22, 0xc0 ;  /* 0x000000c016007836 */ /* 0x000fe40000000000 */
[----:B------:R-:W-:Y:S01]  /*1e8b0*/  IMAD R5, R5, UR7, R20 ;  /* 0x0000000705057c24 */ /* 0x000fe2000f8e0214 */
[----:B------:R-:W-:Y:S02]  /*1e8c0*/  ULDC.64 UR6, c[0x0][0xa80] ;  /* 0x0002a00000067ab9 */ /* 0x000fe40000000a00 */
        /* <DEDUP_REMOVED lines=10> */
.L_x_1438:
[----:B------:R-:W-:Y:S01]  /*1e970*/  ULDC.64 UR4, c[0x0][0xbd8] ;  /* 0x0002f60000047ab9 */ /* 0x000fe20000000a00 */
[----:B------:R-:W2:Y:S01]  /*1e980*/  LDC.64 R2, c[0x0][0xbd8] ;  /* 0x0002f600ff027b82 */ /* 0x000ea20000000a00 */
[----:B------:R-:W-:Y:S01]  /*1e990*/  ISETP.NE.U32.AND P0, PT, RZ, UR4, PT ;  /* 0x00000004ff007c0c */ /* 0x000fe2000bf05070 */
[----:B------:R-:W-:-:S03]  /*1e9a0*/  IMAD.MOV.U32 R9, RZ, RZ, RZ ;  /* 0x000000ffff097224 */ /* 0x000fc600078e00ff */
[----:B------:R-:W-:Y:S01]  /*1e9b0*/  ISETP.NE.AND.EX P0, PT, RZ, UR5, PT, P0 ;  /* 0x00000005ff007c0c */ /* 0x000fe2000bf05300 */
[----:B------:R-:W-:Y:S02]  /*1e9c0*/  ULDC.64 UR4, c[0x0][0xbe0] ;  /* 0x0002f80000047ab9 */ /* 0x000fe40000000a00 */
[----:B------:R-:W-:-:S04]  /*1e9d0*/  ISETP.NE.U32.AND P1, PT, RZ, UR4, PT ;  /* 0x00000004ff007c0c */ /* 0x000fc8000bf25070 */
[----:B------:R-:W-:Y:S01]  /*1e9e0*/  ISETP.NE.AND.EX P1, PT, RZ, UR5, PT, P1 ;  /* 0x00000005ff007c0c */ /* 0x000fe2000bf25310 */
[----:B--2---:R-:W-:-:S12]  /*1e9f0*/  IMAD.WIDE R2, R219, 0x4, R2 ;  /* 0x00000004db027825 */ /* 0x004fd800078e0202 */
[----:B------:R-:W2:Y:S01]  /*1ea00*/  @P1 LDC.64 R4, c[0x0][0xbe0] ;  /* 0x0002f800ff041b82 */ /* 0x000ea20000000a00 */
[----:B------:R-:W-:Y:S02]  /*1ea10*/  ULDC UR4, c[0x0][0xa88] ;  /* 0x0002a20000047ab9 */ /* 0x000fe40000000800 */
[----:B------:R-:W-:Y:S01]  /*1ea20*/  IMAD.U32 R7, RZ, RZ, UR4 ;  /* 0x00000004ff077e24 */ /* 0x000fe2000f8e00ff */
[----:B------:R3:W5:Y:S01]  /*1ea30*/  @P0 LDG.E R9, desc[UR46][R2.64] ;  /* 0x0000002e02090981 */ /* 0x000762000c1e1900 */
[----:B--2---:R-:W-:-:S05]  /*1ea40*/  @P1 IMAD.WIDE R4, R219, 0x4, R4 ;  /* 0x00000004db041825 */ /* 0x004fca00078e0204 */
[----:B------:R3:W5:Y:S01]  /*1ea50*/  @P1 LDG.E R7, desc[UR46][R4.64] ;  /* 0x0000002e04071981 */ /* 0x000762000c1e1900 */
[----:B------:R-:W-:Y:S02]  /*1ea60*/  ISETP.GT.AND P2, PT, R236, 0x7f, PT ;  /* 0x0000007fec00780c */ /* 0x000fe40003f44270 */
[----:B------:R-:W-:Y:S01]  /*1ea70*/  SHF.R.S32.HI R6, RZ, 0x1f, R219 ;  /* 0x0000001fff067819 */ /* 0x000fe200000114db */
[----:B------:R-:W-:Y:S10]  /*1ea80*/  @P1 BRA `(.L_x_1448) ;  /* 0x0000000000101947 */ /* 0x000ff40003800000 */
[----:B------:R-:W-:Y:S05]  /*1ea90*/  @!P0 BRA `(.L_x_1448) ;  /* 0x00000000000c8947 */ /* 0x000fea0003800000 */
[----:B------:R-:W2:Y:S04]  /*1eaa0*/  LDG.E R0, desc[UR46][R2.64] ;  /* 0x0000002e02007981 */ /* 0x000ea8000c1e1900 */
[----:B-----5:R-:W2:Y:S02]  /*1eab0*/  LDG.E R7, desc[UR46][R2.64+0x4] ;  /* 0x0000042e02077981 */ /* 0x020ea4000c1e1900 */
[----:B--2---:R-:W-:-:S07]  /*1eac0*/  IMAD.IADD R7, R7, 0x1, -R0 ;  /* 0x0000000107077824 */ /* 0x004fce00078e0a00 */
.L_x_1448:
[----:B------:R-:W-:Y:S01]  /*1ead0*/  BSSY B1, `(.L_x_1449) ;  /* 0x000001c000017945 */ /* 0x000fe20003800000 */
[----:B------:R-:W-:Y:S02]  /*1eae0*/  SEL R10, R6, RZ, !P0 ;  /* 0x000000ff060a7207 */ /* 0x000fe40004000000 */
[----:B------:R-:W-:Y:S02]  /*1eaf0*/  SHF.R.S32.HI R8, RZ, 0x1f, R217 ;  /* 0x0000001fff087819 */ /* 0x000fe400000114d9 */
[----:B------:R-:W-:Y:S02]  /*1eb00*/  SEL R11, R219, RZ, !P0 ;  /* 0x000000ffdb0b7207 */ /* 0x000fe40004000000 */
[----:B-----5:R-:W-:Y:S01]  /*1eb10*/  SHF.R.S32.HI R6, RZ, 0x1f, R9 ;  /* 0x0000001fff067819 */ /* 0x020fe20000011409 */
[----:B------:R-:W-:Y:S06]  /*1eb20*/  @P2 BRA `(.L_x_1450) ;  /* 0x0000000000582947 */ /* 0x000fec0003800000 */
[----:B------:R-:W2:Y:S02]  /*1eb30*/  S2R R0, SR_TID.X ;  /* 0x0000000000007919 */ /* 0x000ea40000002100 */
[----:B--2---:R-:W-:-:S04]  /*1eb40*/  IMAD R0, R220, 0x80, R0 ;  /* 0x00000080dc007824 */ /* 0x004fc800078e0200 */
[----:B------:R-:W-:-:S05]  /*1eb50*/  VIADD R0, R0, 0xffffff80 ;  /* 0xffffff8000007836 */ /* 0x000fca0000000000 */
[----:B------:R-:W-:-:S13]  /*1eb60*/  ISETP.GE.AND P0, PT, R0, R7, PT ;  /* 0x000000070000720c */ /* 0x000fda0003f06270 */
[----:B------:R-:W-:Y:S05]  /*1eb70*/  @P0 BRA `(.L_x_1450) ;  /* 0x0000000000440947 */ /* 0x000fea0003800000 */
[----:B---3--:R-:W-:Y:S01]  /*1eb80*/  IADD3 R2, P0, R0, R9, RZ ;  /* 0x0000000900027210 */ /* 0x008fe20007f1e0ff */
[----:B------:R-:W-:-:S03]  /*1eb90*/  ULDC.64 UR4, c[0x0][0xb70] ;  /* 0x0002dc0000047ab9 */ /* 0x000fc60000000a00 */
[----:B------:R-:W-:Y:S01]  /*1eba0*/  LEA.HI.X.SX32 R3, R0, R6, 0x1, P0 ;  /* 0x0000000600037211 */ /* 0x000fe200000f0eff */
[----:B------:R-:W-:-:S04]  /*1ebb0*/  IMAD R0, R8, UR4, RZ ;  /* 0x0000000408007c24 */ /* 0x000fc8000f8e02ff */
        /* <DEDUP_REMOVED lines=13> */
.L_x_1450:
[----:B------:R-:W-:Y:S05]  /*1ec90*/  BSYNC B1 ;  /* 0x0000000000017941 */ /* 0x000fea0003800000 */
.L_x_1449:
[----:B------:R-:W-:Y:S01]  /*1eca0*/  ULDC.64 UR4, c[0x0][0xaa0] ;  /* 0x0002a80000047ab9 */ /* 0x000fe20000000a00 */
[----:B---3--:R-:W-:Y:S01]  /*1ecb0*/  IMAD.MOV.U32 R2, RZ, RZ, R22 ;  /* 0x000000ffff027224 */ /* 0x008fe200078e0016 */
[----:B------:R-:W-:Y:S01]  /*1ecc0*/  BSSY B1, `(.L_x_1451) ;  /* 0x000002c000017945 */ /* 0x000fe20003800000 */
[----:B--2---:R-:W-:Y:S02]  /*1ecd0*/  IMAD.MOV.U32 R3, RZ, RZ, R23 ;  /* 0x000000ffff037224 */ /* 0x004fe400078e0017 */
[----:B------:R-:W-:Y:S02]  /*1ece0*/  IMAD R0, R6, UR4, RZ ;  /* 0x0000000406007c24 */ /* 0x000fe4000f8e02ff */
[----:B------:R-:W-:-:S04]  /*1ecf0*/  IMAD.WIDE.U32 R2, R9, UR4, R2 ;  /* 0x0000000409027c25 */ /* 0x000fc8000f8e0002 */
[----:B------:R-:W-:Y:S01]  /*1ed00*/  IMAD R9, R9, UR5, R0 ;  /* 0x0000000509097c24 */ /* 0x000fe2000f8e0200 */
[----:B------:R-:W-:Y:S02]  /*1ed10*/  ULDC.64 UR4, c[0x0][0xae0] ;  /* 0x0002b80000047ab9 */ /* 0x000fe40000000a00 */
[----:B------:R-:W-:Y:S02]  /*1ed20*/  IMAD R0, R8, UR4, RZ ;  /* 0x0000000408007c24 */ /* 0x000fe4000f8e02ff */
[----:B------:R-:W-:Y:S02]  /*1ed30*/  IMAD R8, R220, -0x80, R7 ;  /* 0xffffff80dc087824 */ /* 0x000fe400078e0207 */
[----:B------:R-:W-:Y:S02]  /*1ed40*/  IMAD.IADD R3, R3, 0x1, R9 ;  /* 0x0000000103037824 */ /* 0x000fe400078e0209 */
[C---:B------:R-:W-:Y:S01]  /*1ed50*/  IMAD R5, R217.reuse, UR5, R0 ;  /* 0x00000005d9057c24 */ /* 0x040fe2000f8e0200 */
[-C--:B------:R-:W-:Y:S01]  /*1ed60*/  ISETP.GE.AND P1, PT, R18, R8.reuse, PT ;  /* 0x000000081200720c */ /* 0x080fe20003f26270 */
[----:B------:R-:W-:Y:S01]  /*1ed70*/  IMAD.WIDE.U32 R2, R217, UR4, R2 ;  /* 0x00000004d9027c25 */ /* 0x000fe2000f8e0002 */
[----:B------:R-:W-:Y:S01]  /*1ed80*/  ULDC.64 UR4, c[0x0][0xae8] ;  /* 0x0002ba0000047ab9 */ /* 0x000fe20000000a00 */
[----:B------:R-:W-:-:S02]  /*1ed90*/  ISETP.GE.AND P0, PT, R195, R8, PT ;  /* 0x00000008c300720c */ /* 0x000fc40003f06270 */
[----:B------:R-:W-:Y:S02]  /*1eda0*/  IMAD.IADD R3, R3, 0x1, R5 ;  /* 0x0000000103037824 */ /* 0x000fe400078e0205 */
[----:B------:R-:W-:Y:S02]  /*1edb0*/  IMAD R0, R10, UR4, RZ ;  /* 0x000000040a007c24 */ /* 0x000fe4000f8e02ff */
[----:B------:R-:W-:-:S04]  /*1edc0*/  IMAD.WIDE.U32 R4, R11, UR4, R2 ;  /* 0x000000040b047c25 */ /* 0x000fc8000f8e0002 */
[----:B------:R-:W-:Y:S02]  /*1edd0*/  IMAD R9, R11, UR5, R0 ;  /* 0x000000050b097c24 */ /* 0x000fe4000f8e0200 */
[----:B------:R-:W-:Y:S02]  /*1ede0*/  IMAD.MOV.U32 R2, RZ, RZ, R18 ;  /* 0x000000ffff027224 */ /* 0x000fe400078e0012 */
[----:B------:R-:W-:Y:S02]  /*1edf0*/  IMAD.MOV.U32 R3, RZ, RZ, R19 ;  /* 0x000000ffff037224 */ /* 0x000fe400078e0013 */
[----:B------:R-:W-:Y:S02]  /*1ee00*/  IMAD.IADD R11, R5, 0x1, R9 ;  /* 0x00000001050b7824 */ /* 0x000fe400078e0209 */
[----:B------:R-:W-:Y:S01]  /*1ee10*/  IMAD.WIDE R6, R220, 0x80, R2 ;  /* 0x00000080dc067825 */ /* 0x000fe200078e0202 */
[----:B------:R-:W-:Y:S06]  /*1ee20*/  @P1 BRA `(.L_x_1452) ;  /* 0x0000000000541947 */ /* 0x000fec0003800000 */
[C---:B------:R-:W-:Y:S01]  /*1ee30*/  VIADD R2, R22.reuse, 0xc0 ;  /* 0x000000c016027836 */ /* 0x040fe20000000000 */
[----:B------:R-:W-:Y:S01]  /*1ee40*/  ULDC UR4, c[0x0][0xa8c] ;  /* 0x0002a30000047ab9 */ /* 0x000fe20000000800 */
[----:B------:R-:W-:Y:S01]  /*1ee50*/  ULDC.64 UR6, c[0x0][0xad8] ;  /* 0x0002b60000067ab9 */ /* 0x000fe20000000a00 */
[----:B------:R-:W-:Y:S01]  /*1ee60*/  IMAD.MOV.U32 R3, RZ, RZ, R11 ;  /* 0x000000ffff037224 */ /* 0x000fe200078e000b */
[----:B------:R-:W-:Y:S01]  /*1ee70*/  IADD3 R0, R22, 0x80, RZ ;  /* 0x0000008016007810 */ /* 0x000fe20007ffe0ff */
[----:B------:R-:W-:Y:S01]  /*1ee80*/  IMAD R9, R7, UR6, RZ ;  /* 0x0000000607097c24 */ /* 0x000fe2000f8e02ff */
[----:B------:R-:W-:Y:S01]  /*1ee90*/  ISETP.GE.AND P5, PT, R2, UR4, PT ;  /* 0x0000000402007c0c */ /* 0x000fe2000bfa6270 */
[----:B------:R-:W-:Y:S01]  /*1eea0*/  IMAD.MOV.U32 R2, RZ, RZ, R4 ;  /* 0x000000ffff027224 */ /* 0x000fe200078e0004 */
[----:B------:R-:W-:Y:S01]  /*1eeb0*/  ISETP.GE.AND P4, PT, R0, UR4, PT ;  /* 0x0000000400007c0c */ /* 0x000fe2000bf86270 */
[----:B------:R-:W-:Y:S01]  /*1eec0*/  IMAD R9, R6, UR7, R9 ;  /* 0x0000000706097c24 */ /* 0x000fe2000f8e0209 */
[----:B------:R-:W-:Y:S01]  /*1eed0*/  ISETP.GE.AND P2, PT, R22, UR4, PT ;  /* 0x0000000416007c0c */ /* 0x000fe2000bf46270 */
[----:B------:R-:W-:Y:S01]  /*1eee0*/  IMAD.WIDE.U32 R2, R6, UR6, R2 ;  /* 0x0000000606027c25 */ /* 0x000fe2000f8e0002 */
[----:B------:R-:W-:Y:S01]  /*1eef0*/  ISETP.GE.AND P3, PT, R199, UR4, PT ;  /* 0x00000004c7007c0c */ /* 0x000fe2000bf66270 */
[----:B------:R-:W-:-:S02]  /*1ef00*/  ULDC.64 UR6, c[0x0][0xa80] ;  /* 0x0002a00000067ab9 */ /* 0x000fc40000000a00 */
[----:B------:R-:W-:Y:S01]  /*1ef10*/  IMAD.IADD R3, R3, 0x1, R9 ;  /* 0x0000000103037824 */ /* 0x000fe200078e0209 */
[----:B------:R-:W-:-:S04]  /*1ef20*/  LEA R12, P1, R2, UR6, 0x1 ;  /* 0x00000006020c7c11 */ /* 0x000fc8000f8208ff */
[----:B------:R-:W-:-:S05]  /*1ef30*/  LEA.HI.X R13, R2, UR7, R3, 0x1, P1 ;  /* 0x00000007020d7c11 */ /* 0x000fca00088f0c03 */
[----:B------:R2:W-:Y:S04]  /*1ef40*/  @!P2 STG.E.128 desc[UR46][R12.64], RZ ;  /* 0x000000ff0c00a986 */ /* 0x0005e8000c101d2e */
[----:B------:R2:W-:Y:S04]  /*1ef50*/  @!P3 STG.E.128 desc[UR46][R12.64+0x80], RZ ;  /* 0x000080ff0c00b986 */ /* 0x0005e8000c101d2e */
[----:B------:R2:W-:Y:S04]  /*1ef60*/  @!P4 STG.E.128 desc[UR46][R12.64+0x100], RZ ;  /* 0x000100ff0c00c986 */ /* 0x0005e8000c101d2e */
[----:B------:R2:W-:Y:S02]  /*1ef70*/  @!P5 STG.E.128 desc[UR46][R12.64+0x180], RZ ;  /* 0x000180ff0c00d986 */ /* 0x0005e4000c101d2e */
.L_x_1452:
[----:B------:R-:W-:Y:S05]  /*1ef80*/  BSYNC B1 ;  /* 0x0000000000017941 */ /* 0x000fea0003800000 */
.L_x_1451:
        /* <DEDUP_REMOVED lines=19> */
[----:B--2---:R-:W-:Y:S02]  /*1f0c0*/  LEA R12, P0, R2, UR6, 0x1 ;  /* 0x00000006020c7c11 */ /* 0x004fe4000f8008ff */
[----:B------:R-:W-:-:S04]  /*1f0d0*/  IADD3 R3, R3, R9, RZ ;  /* 0x0000000903037210 */ /* 0x000fc80007ffe0ff */
[----:B------:R-:W-:-:S05]  /*1f0e0*/  LEA.HI.X R13, R2, UR7, R3, 0x1, P0 ;  /* 0x00000007020d7c11 */ /* 0x000fca00080f0c03 */
[----:B------:R3:W-:Y:S04]  /*1f0f0*/  @!P2 STG.E.128 desc[UR46][R12.64], RZ ;  /* 0x000000ff0c00a986 */ /* 0x0007e8000c101d2e */
[----:B------:R3:W-:Y:S04]  /*1f100*/  @!P3 STG.E.128 desc[UR46][R12.64+0x80], RZ ;  /* 0x000080ff0c00b986 */ /* 0x0007e8000c101d2e */
[----:B------:R3:W-:Y:S04]  /*1f110*/  @!P4 STG.E.128 desc[UR46][R12.64+0x100], RZ ;  /* 0x000100ff0c00c986 */ /* 0x0007e8000c101d2e */
[----:B------:R3:W-:Y:S02]  /*1f120*/  @!P5 STG.E.128 desc[UR46][R12.64+0x180], RZ ;  /* 0x000180ff0c00d986 */ /* 0x0007e4000c101d2e */
.L_x_1454:
[----:B------:R-:W-:Y:S05]  /*1f130*/  BSYNC B1 ;  /* 0x0000000000017941 */ /* 0x000fea0003800000 */
.L_x_1453:
        /* <DEDUP_REMOVED lines=26> */
.L_x_1456:
[----:B------:R-:W-:Y:S05]  /*1f2e0*/  BSYNC B1 ;  /* 0x0000000000017941 */ /* 0x000fea0003800000 */
.L_x_1455:
[----:B------:R-:W-:Y:S05]  /*1f2f0*/  @P0 BRA `(.L_x_1447) ;  /* 0x00000000005c0947 */ /* 0x000fea0003800000 */
[----:B------:R-:W-:Y:S01]  /*1f300*/  IADD3 R5, P0, R6, 0x60, RZ ;  /* 0x0000006006057810 */ /* 0x000fe20007f1e0ff */
[----:B------:R-:W-:Y:S01]  /*1f310*/  ULDC.64 UR6, c[0x0][0xad8] ;  /* 0x0002b60000067ab9 */ /* 0x000fe20000000a00 */
[----:B------:R-:W-:Y:S01]  /*1f320*/  IMAD.MOV.U32 R2, RZ, RZ, R4 ;  /* 0x000000ffff027224 */ /* 0x000fe200078e0004 */
[----:B------:R-:W-:Y:S01]  /*1f330*/  IADD3 R0, R22, 0x80, RZ ;  /* 0x0000008016007810 */ /* 0x000fe20007ffe0ff */
[----:B------:R-:W-:Y:S01]  /*1f340*/  IMAD.MOV.U32 R3, RZ, RZ, R11 ;  /* 0x000000ffff037224 */ /* 0x000fe200078e000b */
[----:B------:R-:W-:Y:S01]  /*1f350*/  ULDC UR4, c[0x0][0xa8c] ;  /* 0x0002a30000047ab9 */ /* 0x000fe20000000800 */
[----:B------:R-:W-:Y:S01]  /*1f360*/  IMAD.X R6, RZ, RZ, R7, P0 ;  /* 0x000000ffff067224 */ /* 0x000fe200000e0607 */
[----:B------:R-:W-:Y:S01]  /*1f370*/  ISETP.GE.AND P3, PT, R0, UR4, PT ;  /* 0x0000000400007c0c */ /* 0x000fe2000bf66270 */
[C---:B------:R-:W-:Y:S01]  /*1f380*/  VIADD R4, R22.reuse, 0xc0 ;  /* 0x000000c016047836 */ /* 0x040fe20000000000 */
[----:B------:R-:W-:Y:S01]  /*1f390*/  ISETP.GE.AND P1, PT, R22, UR4, PT ;  /* 0x0000000416007c0c */ /* 0x000fe2000bf26270 */
[----:B------:R-:W-:Y:S01]  /*1f3a0*/  IMAD R6, R6, UR6, RZ ;  /* 0x0000000606067c24 */ /* 0x000fe2000f8e02ff */
[----:B------:R-:W-:Y:S01]  /*1f3b0*/  ISETP.GE.AND P2, PT, R199, UR4, PT ;  /* 0x00000004c7007c0c */ /* 0x000fe2000bf46270 */
[----:B------:R-:W-:Y:S01]  /*1f3c0*/  IMAD.WIDE.U32 R2, R5, UR6, R2 ;  /* 0x0000000605027c25 */ /* 0x000fe2000f8e0002 */
[----:B------:R-:W-:-:S03]  /*1f3d0*/  ISETP.GE.AND P4, PT, R4, UR4, PT ;  /* 0x0000000404007c0c */ /* 0x000fc6000bf86270 */
        /* <DEDUP_REMOVED lines=9> */
.L_x_1447:
[----:B------:R-:W-:Y:S05]  /*1f470*/  BSYNC B0 ;  /* 0x0000000000007941 */ /* 0x000fea0003800000 */
.L_x_1437:
[----:B------:R-:W-:Y:S02]  /*1f480*/  ULDC UR4, c[0x0][0xc14] ;  /* 0x0003050000047ab9 */ /* 0x000fe40000000800 */
[----:B-1----:R-:W-:-:S13]  /*1f490*/  ISETP.GE.AND P0, PT, R207, UR4, PT ;  /* 0x00000004cf007c0c */ /* 0x002fda000bf06270 */
[----:B------:R-:W-:Y:S05]  /*1f4a0*/  @!P0 BRA `(.L_x_1457) ;  /* 0xfffffe1c00208947 */ /* 0x000fea000383ffff */
[----:B------:R-:W-:Y:S05]  /*1f4b0*/  BRA `(.L_x_1210) ;  /* 0x0000006c00b07947 */ /* 0x000fea0003800000 */
.L_x_1208:
        /* <DEDUP_REMOVED lines=20> */
.L_x_1458:
[----:B------:R-:W1:Y:S01]  /*1f600*/  S2R R0, SR_TID.X ;  /* 0x0000000000007919 */ /* 0x000e620000002100 */
[----:B------:R-:W-:Y:S01]  /*1f610*/  ULDC UR4, c[0x0][0xc14] ;  /* 0x0003050000047ab9 */ /* 0x000fe20000000800 */
[----:B------:R-:W2:Y:S01]  /*1f620*/  S2UR UR6, SR_CTAID.X ;  /* 0x00000000000679c3 */ /* 0x000ea20000002500 */
[----:B------:R-:W-:Y:S01]  /*1f630*/  ULDC UR5, c[0x0][0xc10] ;  /* 0x0003040000057ab9 */ /* 0x000fe20000000800 */
[----:B-1----:R-:W-:-:S04]  /*1f640*/  LOP3.LUT R0, R0, 0x1f, RZ, 0xc0, !PT ;  /* 0x0000001f00007812 */ /* 0x002fc800078ec0ff */
[----:B------:R-:W-:-:S04]  /*1f650*/  ISETP.NE.AND P0, PT, R0, 0x1f, PT ;  /* 0x0000001f0000780c */ /* 0x000fc80003f05270 */
[----:B------:R-:W-:-:S13]  /*1f660*/  ISETP.GE.OR P1, PT, R0, UR4, !P0 ;  /* 0x0000000400007c0c */ /* 0x000fda000c726670 */
[----:B0-----:R-:W0:Y:S02]  /*1f670*/  @!P1 LDC.64 R2, c[0x0][0xc58] ;  /* 0x00031600ff029b82 */ /* 0x001e240000000a00 */
[----:B0-----:R-:W-:-:S05]  /*1f680*/  @!P1 IMAD.WIDE.U32 R2, R0, 0x4, R2 ;  /* 0x0000000400029825 */ /* 0x001fca00078e0002 */
[----:B------:R-:W3:Y:S01]  /*1f690*/  @!P1 LDG.E R5, desc[UR46][R2.64] ;  /* 0x0000002e02059981 */ /* 0x000ee2000c1e1900 */
[C---:B------:R-:W-:Y:S01]  /*1f6a0*/  ISETP.NE.AND P1, PT, R0.reuse, RZ, PT ;  /* 0x000000ff0000720c */ /* 0x040fe20003f25270 */
[----:B------:R-:W-:Y:S01]  /*1f6b0*/  UMOV UR4, URZ ;  /* 0x0000003f00047c82 */ /* 0x000fe20008000000 */
[C---:B------:R-:W-:Y:S02]  /*1f6c0*/  ISETP.GE.U32.AND P2, PT, R0.reuse, 0x2, PT ;  /* 0x000000020000780c */ /* 0x040fe40003f46070 */
[C---:B------:R-:W-:Y:S02]  /*1f6d0*/  ISETP.GE.U32.AND P3, PT, R0.reuse, 0x4, PT ;  /* 0x000000040000780c */ /* 0x040fe40003f66070 */
[C---:B------:R-:W-:Y:S02]  /*1f6e0*/  ISETP.GE.U32.AND P4, PT, R0.reuse, 0x8, PT ;  /* 0x000000080000780c */ /* 0x040fe40003f86070 */
[----:B------:R-:W-:Y:S01]  /*1f6f0*/  ISETP.GE.U32.AND P5, PT, R0, 0x10, PT ;  /* 0x000000100000780c */ /* 0x000fe20003fa6070 */
[----:B---3--:R-:W0:Y:S02]  /*1f700*/  SHFL.UP PT, R4, R5, 0x1, RZ ;  /* 0x0420000005047989 */ /* 0x008e2400000e00ff */
        /* <DEDUP_REMOVED lines=14> */
[----:B------:R-:W-:-:S03]  /*1f7f0*/  IMAD.MOV.U32 R4, RZ, RZ, RZ ;  /* 0x000000ffff047224 */ /* 0x000fc600078e00ff */
[----:B------:R-:W0:Y:S02]  /*1f800*/  SHFL.IDX PT, R7, R6, 0x1f, 0x1f ;  /* 0x03e01f0006077f89 */ /* 0x000e2400000e0000 */
[----:B0-----:R-:W-:-:S05]  /*1f810*/  IMAD R7, R7, UR5, RZ ;  /* 0x0000000507077c24 */ /* 0x001fca000f8e02ff */
[----:B--2---:R-:W-:Y:S02]  /*1f820*/  ISETP.GT.AND P6, PT, R7, UR6, PT ;  /* 0x0000000607007c0c */ /* 0x004fe4000bfc4270 */
[----:B------:R-:W-:-:S11]  /*1f830*/  MOV R2, R7 ;  /* 0x0000000700027202 */ /* 0x000fd60000000f00 */
[----:B------:R-:W-:Y:S05]  /*1f840*/  @P6 BRA `(.L_x_1460) ;  /* 0x0000000000a06947 */ /* 0x000fea0003800000 */
[----:B------:R-:W0:Y:S01]  /*1f850*/  LDC R6, c[0x0][0xc14] ;  /* 0x00030500ff067b82 */ /* 0x000e220000000800 */
[----:B------:R-:W-:Y:S01]  /*1f860*/  IMAD.MOV.U32 R7, RZ, RZ, R2 ;  /* 0x000000ffff077224 */ /* 0x000fe200078e0002 */
[----:B------:R-:W-:Y:S01]  /*1f870*/  UMOV UR4, URZ ;  /* 0x0000003f00047c82 */ /* 0x000fe20008000000 */
[----:B------:R-:W-:Y:S01]  /*1f880*/  ULDC UR7, c[0x0][0xc14] ;  /* 0x0003050000077ab9 */ /* 0x000fe20000000800 */
[----:B------:R-:W-:-:S05]  /*1f890*/  ULDC UR5, c[0x0][0xc10] ;  /* 0x0003040000057ab9 */ /* 0x000fca0000000800 */
.L_x_1464:
[----:B------:R-:W-:Y:S01]  /*1f8a0*/  IMAD.U32 R2, RZ, RZ, UR7 ;  /* 0x00000007ff027e24 */ /* 0x000fe2000f8e00ff */
[----:B------:R-:W-:-:S04]  /*1f8b0*/  UIADD3 UR4, UR4, 0x1f, URZ ;  /* 0x0000001f04047890 */ /* 0x000fc8000fffe03f */
[----:B------:R1:W-:Y:S02]  /*1f8c0*/  STL [R1+0xc], R2 ;  /* 0x00000c0201007387 */ /* 0x0003e40000100800 */
[----:B0-----:R-:W-:-:S13]  /*1f8d0*/  ISETP.LE.AND P6, PT, R6, UR4, PT ;  /* 0x0000000406007c0c */ /* 0x001fda000bfc3270 */
[----:B-1----:R-:W-:Y:S05]  /*1f8e0*/  @P6 BRA `(.L_x_1461) ;  /* 0x0000000400b86947 */ /* 0x002fea0003800000 */
[----:B------:R-:W-:Y:S01]  /*1f8f0*/  VIADD R9, R0, UR4 ;  /* 0x0000000400097c36 */ /* 0x000fe20008000000 */
[----:B------:R-:W-:Y:S01]  /*1f900*/  BSSY B0, `(.L_x_1462) ;  /* 0x0000007000007945 */ /* 0x000fe20003800000 */
[----:B------:R-:W-:-:S03]  /*1f910*/  IMAD.MOV.U32 R5, RZ, RZ, RZ ;  /* 0x000000ffff057224 */ /* 0x000fc600078e00ff */
[----:B------:R-:W-:-:S13]  /*1f920*/  ISETP.GE.OR P6, PT, R9, R6, !P0 ;  /* 0x000000060900720c */ /* 0x000fda00047c6670 */
[----:B------:R-:W-:Y:S05]  /*1f930*/  @P6 BRA `(.L_x_1463) ;  /* 0x00000000000c6947 */ /* 0x000fea0003800000 */
[----:B------:R-:W0:Y:S02]  /*1f940*/  LDC.64 R2, c[0x0][0xc58] ;  /* 0x00031600ff027b82 */ /* 0x000e240000000a00 */
[----:B0-----:R-:W-:-:S05]  /*1f950*/  IMAD.WIDE R2, R9, 0x4, R2 ;  /* 0x0000000409027825 */ /* 0x001fca00078e0202 */
[----:B------:R0:W5:Y:S02]  /*1f960*/  LDG.E R5, desc[UR46][R2.64] ;  /* 0x0000002e02057981 */ /* 0x000164000c1e1900 */
.L_x_1463:
[----:B------:R-:W-:Y:S05]  /*1f970*/  BSYNC B0 ;  /* 0x0000000000007941 */ /* 0x000fea0003800000 */
.L_x_1462:
        /* <DEDUP_REMOVED lines=15> */
[----:B------:R-:W0:Y:S02]  /*1fa70*/  SHFL.IDX PT, R2, R10, 0x1f, 0x1f ;  /* 0x03e01f000a027f89 */ /* 0x000e2400000e0000 */
[----:B0-----:R-:W-:-:S05]  /*1fa80*/  IMAD R2, R2, UR5, RZ ;  /* 0x0000000502027c24 */ /* 0x001fca000f8e02ff */
[----:B------:R-:W-:-:S04]  /*1fa90*/  IADD3 R7, R2, R7, RZ ;  /* 0x0000000702077210 */ /* 0x000fc80007ffe0ff */
[----:B------:R-:W-:-:S13]  /*1faa0*/  ISETP.GT.AND P6, PT, R7, UR6, PT ;  /* 0x0000000607007c0c */ /* 0x000fda000bfc4270 */
[----:B------:R-:W-:Y:S05]  /*1fab0*/  @!P6 BRA `(.L_x_1464) ;  /* 0xfffffffc0078e947 */ /* 0x000fea000383ffff */
[----:B------:R-:W-:-:S07]  /*1fac0*/  IMAD.MOV.U32 R6, RZ, RZ, R10 ;  /* 0x000000ffff067224 */ /* 0x000fce00078e000a */
.L_x_1460:
[----:B------:R-:W-:-:S04]  /*1fad0*/  IMAD.IADD R7, R7, 0x1, -R2 ;  /* 0x0000000107077824 */ /* 0x000fc800078e0a02 */
[----:B------:R-:W-:-:S05]  /*1fae0*/  IMAD R2, R6, UR5, R7 ;  /* 0x0000000506027c24 */ /* 0x000fca000f8e0207 */
[----:B------:R-:W-:Y:S02]  /*1faf0*/  ISETP.GT.AND P0, PT, R2, UR6, PT ;  /* 0x0000000602007c0c */ /* 0x000fe4000bf04270 */
[----:B------:R-:W0:Y:S11]  /*1fb00*/  LDC.64 R2, c[0x0][0xc68] ;  /* 0x00031a00ff027b82 */ /* 0x000e360000000a00 */
[----:B------:R-:W-:-:S04]  /*1fb10*/  VOTE.ANY R12, PT, !P0 ;  /* 0x00000000000c7806 */ /* 0x000fc800040e0100 */
[----:B------:R-:W1:Y:S02]  /*1fb20*/  POPC R8, R12 ;  /* 0x0000000c00087309 */ /* 0x000e640000000000 */
[----:B-1----:R-:W-:-:S04]  /*1fb30*/  VIADD R9, R8, UR4 ;  /* 0x0000000408097c36 */ /* 0x002fc80008000000 */
[----:B0-----:R-:W-:Y:S01]  /*1fb40*/  IMAD.WIDE R2, R9, 0x4, R2 ;  /* 0x0000000409027825 */ /* 0x001fe200078e0202 */
[----:B------:R-:W0:Y:S04]  /*1fb50*/  SHFL.IDX PT, R5, R5, R8, 0x1f ;  /* 0x00001f0805057589 */ /* 0x000e2800000e0000 */
[----:B------:R-:W0:Y:S04]  /*1fb60*/  LDG.E R10, desc[UR46][R2.64] ;  /* 0x0000002e020a7981 */ /* 0x000e28000c1e1900 */
[----:B------:R0:W-:Y:S01]  /*1fb70*/  STL [R1+0xc], R9 ;  /* 0x00000c0901007387 */ /* 0x0001e20000100800 */
[----:B------:R-:W-:Y:S01]  /*1fb80*/  ISETP.NE.AND P0, PT, R12, RZ, PT ;  /* 0x000000ff0c00720c */ /* 0x000fe20003f05270 */
[----:B0-----:R-:W-:-:S05]  /*1fb90*/  IMAD R9, R5, R10, RZ ;  /* 0x0000000a05097224 */ /* 0x001fca00078e02ff */
[----:B------:R-:W-:-:S04]  /*1fba0*/  IABS R11, R9 ;  /* 0x00000009000b7213 */ /* 0x000fc80000000000 */
[----:B------:R-:W0:Y:S08]  /*1fbb0*/  I2F.RP R13, R11 ;  /* 0x0000000b000d7306 */ /* 0x000e300000209400 */
[----:B0-----:R-:W0:Y:S02]  /*1fbc0*/  MUFU.RCP R13, R13 ;  /* 0x0000000d000d7308 */ /* 0x001e240000001000 */
[----:B0-----:R-:W-:-:S06]  /*1fbd0*/  VIADD R14, R13, 0xffffffe ;  /* 0x0ffffffe0d0e7836 */ /* 0x001fcc0000000000 */
[----:B------:R0:W1:Y:S01]  /*1fbe0*/  F2I.FTZ.U32.TRUNC.NTZ R3, R14 ;  /* 0x0000000e00037305 */ /* 0x000062000021f000 */
[----:B------:R-:W-:Y:S05]  /*1fbf0*/  @!P0 BRA `(.L_x_1465) ;  /* 0x0000000000088947 */ /* 0x000fea0003800000 */
[----:B------:R-:W-:-:S05]  /*1fc00*/  VIADD R13, R8, 0xffffffff ;  /* 0xffffffff080d7836 */ /* 0x000fca0000000000 */
[----:B------:R2:W3:Y:S02]  /*1fc10*/  SHFL.IDX PT, R4, R6, R13, 0x1f ;  /* 0x00001f0d06047589 */ /* 0x0004e400000e0000 */
.L_x_1465:
[----:B-1----:R-:W-:Y:S01]  /*1fc20*/  IMAD.MOV R2, RZ, RZ, -R3 ;  /* 0x000000ffff027224 */ /* 0x002fe200078e0a03 */
[----:B--2---:R-:W-:Y:S01]  /*1fc30*/  IABS R6, R9 ;  /* 0x0000000900067213 */ /* 0x004fe20000000000 */
[----:B---3--:R-:W-:Y:S02]  /*1fc40*/  IMAD R4, R4, UR5, R7 ;  /* 0x0000000504047c24 */ /* 0x008fe4000f8e0207 */
[----:B------:R-:W-:Y:S02]  /*1fc50*/  IMAD R7, R2, R11, RZ ;  /* 0x0000000b02077224 */ /* 0x000fe400078e02ff */
[----:B------:R-:W-:Y:S01]  /*1fc60*/  IMAD.MOV.U32 R2, RZ, RZ, RZ ;  /* 0x000000ffff027224 */ /* 0x000fe200078e00ff */
[----:B------:R1:W-:Y:S01]  /*1fc70*/  STL [R1], R4 ;  /* 0x0000000401007387 */ /* 0x0003e20000100800 */
[----:B------:R-:W-:Y:S02]  /*1fc80*/  IMAD.MOV R6, RZ, RZ, -R6 ;  /* 0x000000ffff067224 */ /* 0x000fe400078e0a06 */
[----:B------:R-:W-:Y:S01]  /*1fc90*/  IMAD.HI.U32 R3, R3, R7, R2 ;  /* 0x0000000703037227 */ /* 0x000fe200078e0002 */
[----:B------:R-:W-:-:S04]  /*1fca0*/  IADD3 R2, -R4, UR6, RZ ;  /* 0x0000000604027c10 */ /* 0x000fc8000fffe1ff */
[----:B-1----:R-:W-:-:S05]  /*1fcb0*/  IABS R4, R2 ;  /* 0x0000000200047213 */ /* 0x002fca0000000000 */
[----:B------:R-:W-:Y:S01]  /*1fcc0*/  IMAD.HI.U32 R7, R3, R4, RZ ;  /* 0x0000000403077227 */ /* 0x000fe200078e00ff */
[----:B------:R-:W-:-:S03]  /*1fcd0*/  LOP3.LUT R3, R2, R9, RZ, 0x3c, !PT ;  /* 0x0000000902037212 */ /* 0x000fc600078e3cff */
[----:B------:R-:W-:Y:S01]  /*1fce0*/  IMAD R4, R7, R6, R4 ;  /* 0x0000000607047224 */ /* 0x000fe200078e0204 */
[----:B------:R-:W-:-:S04]  /*1fcf0*/  ISETP.GE.AND P2, PT, R3, RZ, PT ;  /* 0x000000ff0300720c */ /* 0x000fc80003f46270 */
[----:B------:R-:W-:-:S13]  /*1fd00*/  ISETP.GT.U32.AND P1, PT, R11, R4, PT ;  /* 0x000000040b00720c */ /* 0x000fda0003f24070 */
[----:B------:R-:W-:Y:S01]  /*1fd10*/  @!P1 IMAD.IADD R4, R4, 0x1, -R11 ;  /* 0x0000000104049824 */ /* 0x000fe200078e0a0b */
[----:B------:R-:W-:Y:S02]  /*1fd20*/  @!P1 IADD3 R7, R7, 0x1, RZ ;  /* 0x0000000107079810 */ /* 0x000fe40007ffe0ff */
        /* <DEDUP_REMOVED lines=10> */
[----:B------:R-:W-:-:S04]  /*1fdd0*/  VIADDMNMX R10, R3, UR5, R10, PT ;  /* 0x00000005030a7c46 */ /* 0x000fc8000b80010a */
[----:B------:R-:W-:-:S04]  /*1fde0*/  IABS R6, R10 ;  /* 0x0000000a00067213 */ /* 0x000fc80000000000 */
[----:B------:R-:W1:Y:S08]  /*1fdf0*/  I2F.RP R8, R6 ;  /* 0x0000000600087306 */ /* 0x000e700000209400 */
[----:B-1----:R-:W1:Y:S02]  /*1fe00*/  MUFU.RCP R8, R8 ;  /* 0x0000000800087308 */ /* 0x002e640000001000 */
[----:B-1----:R-:W-:Y:S01]  /*1fe10*/  VIADD R3, R8, 0xffffffe ;  /* 0x0ffffffe08037836 */ /* 0x002fe20000000000 */
[----:B------:R-:W-:-:S05]  /*1fe20*/  IABS R8, R10 ;  /* 0x0000000a00087213 */ /* 0x000fca0000000000 */
[----:B------:R-:W1:Y:S02]  /*1fe30*/  F2I.FTZ.U32.TRUNC.NTZ R3, R3 ;  /* 0x0000000300037305 */ /* 0x000e64000021f000 */
[----:B-1----:R-:W-:-:S04]  /*1fe40*/  IMAD.MOV R7, RZ, RZ, -R3 ;  /* 0x000000ffff077224 */ /* 0x002fc800078e0a03 */
[----:B------:R-:W-:-:S04]  /*1fe50*/  IMAD R7, R7, R6, RZ ;  /* 0x0000000607077224 */ /* 0x000fc800078e02ff */
[----:B------:R-:W-:Y:S01]  /*1fe60*/  IMAD.HI.U32 R2, R3, R7, R2 ;  /* 0x0000000703027227 */ /* 0x000fe200078e0002 */
        /* <DEDUP_REMOVED lines=18> */
[----:B------:R1:W-:Y:S01]  /*1ff90*/  STL [R1+0x8], R3 ;  /* 0x0000080301007387 */ /* 0x0003e20000100800 */
[----:B------:R-:W-:-:S05]  /*1ffa0*/  IMAD.IADD R2, R5, 0x1, R2 ;  /* 0x0000000105027824 */ /* 0x000fca00078e0202 */
[----:B------:R1:W-:Y:S01]  /*1ffb0*/  STL [R1+0x4], R2 ;  /* 0x0000040201007387 */ /* 0x0003e20000100800 */
[----:B------:R-:W-:Y:S05]  /*1ffc0*/  BRA `(.L_x_1466) ;  /* 0x0000000000107947 */ /* 0x000fea0003800000 */
.L_x_1461:
[----:B------:R-:W-:Y:S01]  /*1ffd0*/  IMAD.U32 R2, RZ, RZ, UR6 ;  /* 0x00000006ff027e24 */ /* 0x000fe2000f8e00ff */
[----:B------:R0:W-:Y:S04]  /*1ffe0*/  STL [R1+0x4], RZ ;  /* 0x000004ff01007387 */ /* 0x0001e80000100800 */
[----:B------:R0:W-:Y:S04]  /*1fff0*/  STL [R1+0x8], RZ ;  /* 0x000008ff01007387 */ /* 0x0001e80000100800 */
[----:B------:R0:W-:Y:S02]  /*20000*/  STL [R1], R2 ;  /* 0x0000000201007387 */ /* 0x0001e40000100800 */
.L_x_1466:
[----:B------:R-:W2:Y:S04]  /*20010*/  LDL R4, [R1] ;  /* 0x0000000001047983 */ /* 0x000ea80000100800 */
[----:B------:R-:W2:Y:S04]  /*20020*/  LDL R5, [R1+0x4] ;  /* 0x0000040001057983 */ /* 0x000ea80000100800 */
[----:B------:R-:W2:Y:S04]  /*20030*/  LDL R6, [R1+0x8] ;  /* 0x0000080001067983 */ /* 0x000ea80000100800 */
[----:B------:R-:W2:Y:S01]  /*20040*/  LDL R7, [R1+0xc] ;  /* 0x00000c0001077983 */ /* 0x000ea20000100800 */
[----:B------:R-:W-:-:S13]  /*20050*/  ISETP.NE.AND P0, PT, R0, RZ, PT ;  /* 0x000000ff0000720c */ /* 0x000fda0003f05270 */
[----:B-1----:R-:W1:Y:S01]  /*20060*/  @!P0 S2R R3, SR_CgaCtaId ;  /* 0x0000000000038919 */ /* 0x002e620000008800 */
[----:B------:R-:W-:-:S04]  /*20070*/  @!P0 MOV R0, 0x400 ;  /* 0x0000040000008802 */ /* 0x000fc80000000f00 */
[----:B-1----:R-:W-:-:S05]  /*20080*/  @!P0 LEA R0, R3, R0, 0x18 ;  /* 0x0000000003008211 */ /* 0x002fca00078ec0ff */
[----:B--2---:R1:W-:Y:S01]  /*20090*/  @!P0 STS.128 [R0+0x284d0], R4 ;  /* 0x0284d00400008388 */ /* 0x0043e20000000c00 */
[----:B------:R-:W-:Y:S06]  /*200a0*/  BAR.ARV 0x5, 0x180 ;  /* 0x0146000000007b1d */ /* 0x000fec0000002000 */
.L_x_1459:
[----:B-1----:R-:W3:Y:S01]  /*200b0*/  LDL R0, [R1+0xc] ;  /* 0x00000c0001007983 */ /* 0x002ee20000100800 */
[----:B------:R-:W-:-:S03]  /*200c0*/  ULDC UR4, c[0x0][0xc14] ;  /* 0x0003050000047ab9 */ /* 0x000fc60000000800 */
[----:B------:R1:W-:Y:S01]  /*200d0*/  STL [R1+0x14], RZ ;  /* 0x000014ff01007387 */ /* 0x0003e20000100800 */
[----:B---3--:R-:W-:Y:S01]  /*200e0*/  ISETP.GE.AND P0, PT, R0, UR4, PT ;  /* 0x0000000400007c0c */ /* 0x008fe2000bf06270 */
[----:B------:R-:W-:-:S05]  /*200f0*/  IMAD.MOV.U32 R0, RZ, RZ, 0x1 ;  /* 0x00000001ff007424 */ /* 0x000fca00078e00ff */
[----:B------:R1:W-:Y:S04]  /*20100*/  STL [R1+0x20], R0 ;  /* 0x0000200001007387 */ /* 0x0003e80000100800 */
[----:B------:R1:W-:Y:S03]  /*20110*/  STL [R1+0x50], RZ ;  /* 0x000050ff01007387 */ /* 0x0003e60000100800 */
[----:B------:R-:W-:Y:S05]  /*20120*/  @P0 BRA `(.L_x_1467) ;  /* 0x0000005c00900947 */ /* 0x000fea0003800000 */
[----:B-1----:R-:W1:Y:S01]  /*20130*/  S2R R0, SR_TID.X ;  /* 0x0000000000007919 */ /* 0x002e620000002100 */
[----:B------:R-:W-:Y:S01]  /*20140*/  BSSY B7, `(.L_x_1467) ;  /* 0x00005e2000077945 */ /* 0x000fe20003800000 */
[----:B------:R-:W-:Y:S01]  /*20150*/  ULDC.64 UR42, c[0x0][0x198] ;  /* 0x00006600002a7ab9 */ /* 0x000fe20000000a00 */
[----:B------:R-:W-:Y:S01]  /*20160*/  ULOP3.LUT UR36, UR40, 0x1, URZ, 0xfc, !UPT ;  /* 0x0000000128247892 */ /* 0x000fe2000f8efc3f */
[----:B--2---:R-:W2:Y:S01]  /*20170*/  S2R R6, SR_TID.X ;  /* 0x0000000000067919 */ /* 0x004ea20000002100 */
[----:B------:R-:W-:Y:S01]  /*20180*/  ULOP3.LUT UR38, UR40, 0x2, URZ, 0xfc, !UPT ;  /* 0x0000000228267892 */ /* 0x000fe2000f8efc3f */
[----:B------:R-:W-:Y:S01]  /*20190*/  ULDC UR37, c[0x0][0xc] ;  /* 0x0000030000257ab9 */ /* 0x000fe20000000800 */
[----:B-1----:R-:W-:Y:S01]  /*201a0*/  LOP3.LUT R0, R0, 0x7f, RZ, 0xc0, !PT ;  /* 0x0000007f00007812 */ /* 0x002fe200078ec0ff */
[C---:B--2---:R-:W-:Y:S01]  /*201b0*/  IMAD.SHL.U32 R4, R6.reuse, 0x40, RZ ;  /* 0x0000004006047824 */ /* 0x044fe200078e00ff */
[----:B------:R-:W-:-:S03]  /*201c0*/  LOP3.LUT P0, RZ, R6, 0x4, RZ, 0xc0, !PT ;  /* 0x0000000406ff7812 */ /* 0x000fc6000780c0ff */
[----:B------:R-:W-:-:S05]  /*201d0*/  IMAD.SHL.U32 R0, R0, 0x20, RZ ;  /* 0x0000002000007824 */ /* 0x000fca00078e00ff */
[----:B------:R-:W-:Y:S02]  /*201e0*/  LOP3.LUT R3, R0, 0xc00, RZ, 0xc0, !PT ;  /* 0x00000c0000037812 */ /* 0x000fe400078ec0ff */
[----:B------:R-:W-:Y:S02]  /*201f0*/  SHF.L.U32 R0, R6, 0x7, RZ ;  /* 0x0000000706007819 */ /* 0x000fe400000006ff */
[----:B------:R-:W-:Y:S02]  /*20200*/  LOP3.LUT R5, R3, 0x40, R4, 0xf8, !PT ;  /* 0x0000004003057812 */ /* 0x000fe400078ef804 */
[----:B------:R-:W-:Y:S02]  /*20210*/  SHF.R.U32.HI R3, RZ, 0x1, R6 ;  /* 0x00000001ff037819 */ /* 0x000fe40000011606 */
[----:B0-----:R-:W-:Y:S02]  /*20220*/  LOP3.LUT R2, R0, 0x380, RZ, 0xc0, !PT ;  /* 0x0000038000027812 */ /* 0x001fe400078ec0ff */
[----:B------:R-:W-:Y:S01]  /*20230*/  LOP3.LUT R7, R5, 0x200, R4, 0xf8, !PT ;  /* 0x0000020005077812 */ /* 0x000fe200078ef804 */
[----:B------:R-:W-:Y:S01]  /*20240*/  IMAD.SHL.U32 R5, R6, 0x8, RZ ;  /* 0x0000000806057824 */ /* 0x000fe200078e00ff */
[----:B------:R-:W-:Y:S01]  /*20250*/  LOP3.LUT R2, R2, 0x30, R3, 0xf8, !PT ;  /* 0x0000003002027812 */ /* 0x000fe200078ef803 */
[----:B------:R-:W-:Y:S01]  /*20260*/  IMAD.SHL.U32 R3, R6, 0x10, RZ ;  /* 0x0000001006037824 */ /* 0x000fe200078e00ff */
[----:B------:R-:W-:-:S04]  /*20270*/  LOP3.LUT R4, R4, 0x180, RZ, 0xc0, !PT ;  /* 0x0000018004047812 */ /* 0x000fc800078ec0ff */
[----:B------:R-:W-:Y:S02]  /*20280*/  LOP3.LUT R3, R2, 0x70, R3, 0x78, !PT ;  /* 0x0000007002037812 */ /* 0x000fe400078e7803 */
[----:B------:R-:W-:Y:S02]  /*20290*/  LOP3.LUT R4, R4, 0x10, R6, 0xf8, !PT ;  /* 0x0000001004047812 */ /* 0x000fe400078ef806 */
[----:B------:R-:W-:Y:S01]  /*202a0*/  LOP3.LUT R8, R3, 0xc00, R0, 0xf8, !PT ;  /* 0x00000c0003087812 */ /* 0x000fe200078ef800 */
[----:B------:R-:W-:Y:S01]  /*202b0*/  IMAD.MOV.U32 R0, RZ, RZ, 0x20 ;  /* 0x00000020ff007424 */ /* 0x000fe200078e00ff */
[----:B------:R-:W-:-:S03]  /*202c0*/  LOP3.LUT R4, R4, 0x30, R5, 0x78, !PT ;  /* 0x0000003004047812 */ /* 0x000fc600078e7805 */
[C---:B------:R-:W-:Y:S01]  /*202d0*/  VIADD R2, R8.reuse, 0x40 ;  /* 0x0000004008027836 */ /* 0x040fe20000000000 */
[----:B------:R-:W-:Y:S01]  /*202e0*/  LOP3.LUT R6, R7, R4, RZ, 0xfc, !PT ;  /* 0x0000000407067212 */ /* 0x000fe200078efcff */
[----:B------:R-:W-:Y:S01]  /*202f0*/  @P0 VIADD R2, R8, 0xffffffc0 ;  /* 0xffffffc008020836 */ /* 0x000fe20000000000 */
[----:B------:R-:W-:Y:S01]  /*20300*/  SEL R3, R0, 0xffffffe0, !P0 ;  /* 0xffffffe000037807 */ /* 0x000fe20004000000 */
[----:B------:R-:W-:Y:S01]  /*20310*/  STL [R1+0x18], R8 ;  /* 0x0000180801007387 */ /* 0x000fe20000100800 */
[----:B------:R-:W-:-:S03]  /*20320*/  IMAD.MOV.U32 R0, RZ, RZ, 0x1 ;  /* 0x00000001ff007424 */ /* 0x000fc600078e00ff */
[----:B------:R-:W-:Y:S04]  /*20330*/  STL [R1+0x10], R6 ;  /* 0x0000100601007387 */ /* 0x000fe80000100800 */
[----:B------:R-:W-:Y:S04]  /*20340*/  STL [R1+0x44], R3 ;  /* 0x0000440301007387 */ /* 0x000fe80000100800 */
[----:B------:R0:W-:Y:S04]  /*20350*/  STL [R1+0x3c], R2 ;  /* 0x00003c0201007387 */ /* 0x0001e80000100800 */
[----:B------:R-:W-:Y:S04]  /*20360*/  STL [R1+0x50], RZ ;  /* 0x000050ff01007387 */ /* 0x000fe80000100800 */
[----:B------:R1:W-:Y:S01]  /*20370*/  STL [R1+0x24], R0 ;  /* 0x0000240001007387 */ /* 0x0003e20000100800 */
[----:B0-----:R-:W-:-:S03]  /*20380*/  IMAD.MOV.U32 R2, RZ, RZ, 0x1 ;  /* 0x00000001ff027424 */ /* 0x001fc600078e00ff */
[----:B------:R0:W-:Y:S04]  /*20390*/  STL [R1+0x1c], RZ ;  /* 0x00001cff01007387 */ /* 0x0001e80000100800 */
[----:B------:R0:W-:Y:S01]  /*203a0*/  STL [R1+0x14], RZ ;  /* 0x000014ff01007387 */ /* 0x0001e20000100800 */
[----:B-1----:R-:W-:-:S03]  /*203b0*/  LOP3.LUT R0, R6, 0x1000, RZ, 0xfc, !PT ;  /* 0x0000100006007812 */ /* 0x002fc600078efcff */
[----:B------:R0:W-:Y:S04]  /*203c0*/  STL [R1+0x20], R2 ;  /* 0x0000200201007387 */ /* 0x0001e80000100800 */
[----:B------:R0:W-:Y:S02]  /*203d0*/  STL [R1+0x40], R0 ;  /* 0x0000400001007387 */ /* 0x0001e40000100800 */
.L_x_1587:
[----:B------:R-:W2:Y:S01]  /*203e0*/  LDL R14, [R1+0xc] ;  /* 0x00000c00010e7983 */ /* 0x000ea20000100800 */
[----:B------:R-:W-:Y:S05]  /*203f0*/  YIELD ;  /* 0x0000000000007946 */ /* 0x000fea0003800000 */
[----:B------:R-:W-:Y:S01]  /*20400*/  ULDC.64 UR4, c[0x0][0xa28] ;  /* 0x00028a0000047ab9 */ /* 0x000fe20000000a00 */
[----:B------:R-:W-:Y:S01]  /*20410*/  IMAD.MOV.U32 R9, RZ, RZ, RZ ;  /* 0x000000ffff097224 */ /* 0x000fe200078e00ff */
[----:B------:R-:W-:Y:S01]  /*20420*/  ISETP.NE.U32.AND P0, PT, RZ, UR4, PT ;  /* 0x00000004ff007c0c */ /* 0x000fe2000bf05070 */
[----:B------:R-:W1:Y:S01]  /*20430*/  LDC.64 R12, c[0x0][0xa00] ;  /* 0x00028000ff0c7b82 */ /* 0x000e620000000a00 */
[----:B------:R-:W-:Y:S01]  /*20440*/  ULDC.64 UR6, c[0x0][0xa08] ;  /* 0x0002820000067ab9 */ /* 0x000fe20000000a00 */
[----:B------:R-:W-:Y:S01]  /*20450*/  ULDC.64 UR8, c[0x0][0xa10] ;  /* 0x0002840000087ab9 */ /* 0x000fe20000000a00 */
[----:B------:R-:W-:Y:S01]  /*20460*/  ISETP.NE.AND.EX P0, PT, RZ, UR5, PT, P0 ;  /* 0x00000005ff007c0c */ /* 0x000fe2000bf05300 */
[----:B------:R-:W-:-:S04]  /*20470*/  ULDC.64 UR4, c[0x0][0xa18] ;  /* 0x0002860000047ab9 */ /* 0x000fc80000000a00 */
[----:B0-----:R-:W3:Y:S08]  /*20480*/  LDC.64 R4, c[0x0][0xa08] ;  /* 0x00028200ff047b82 */ /* 0x001ef00000000a00 */
[----:B0-----:R-:W2:Y:S01]  /*20490*/  @P0 LDC.64 R2, c[0x0][0xa28] ;  /* 0x00028a00ff020b82 */ /* 0x001ea20000000a00 */
[----:B------:R-:W-:Y:S02]  /*204a0*/  ISETP.NE.U32.AND P2, PT, RZ, UR6, PT ;  /* 0x00000006ff007c0c */ /* 0x000fe4000bf45070 */
[----:B------:R-:W-:Y:S01]  /*204b0*/  ISETP.NE.U32.AND P4, PT, RZ, UR8, PT ;  /* 0x00000008ff007c0c */ /* 0x000fe2000bf85070 */
[----:B------:R-:W-:Y:S01]  /*204c0*/  IMAD.MOV.U32 R19, RZ, RZ, RZ ;  /* 0x000000ffff137224 */ /* 0x000fe200078e00ff */
[----:B------:R-:W-:Y:S01]  /*204d0*/  MOV R7, RZ ;  /* 0x000000ff00077202 */ /* 0x000fe20000000f00 */
[----:B------:R-:W-:-:S02]  /*204e0*/  IMAD.MOV.U32 R17, RZ, RZ, RZ ;  /* 0x000000ffff117224 */ /* 0x000fc400078e00ff */
[----:B--2---:R-:W-:-:S05]  /*204f0*/  @P0 IMAD.WIDE R2, R14, 0x4, R2 ;  /* 0x000000040e020825 */ /* 0x004fca00078e0202 */
[----:B------:R0:W5:Y:S01]  /*20500*/  @P0 LDG.E R9, desc[UR46][R2.64] ;  /* 0x0000002e02090981 */ /* 0x000162000c1e1900 */
[----:B------:R-:W-:Y:S01]  /*20510*/  ISETP.NE.U32.AND P0, PT, RZ, UR4, PT ;  /* 0x00000004ff007c0c */ /* 0x000fe2000bf05070 */
[----:B-1----:R-:W-:-:S03]  /*20520*/  IMAD.WIDE R12, R14, 0x4, R12 ;  /* 0x000000040e0c7825 */ /* 0x002fc600078e020c */
[----:B------:R-:W-:Y:S01]  /*20530*/  ISETP.NE.AND.EX P0, PT, RZ, UR5, PT, P0 ;  /* 0x00000005ff007c0c */ /* 0x000fe2000bf05300 */
[----:B------:R-:W-:Y:S01]  /*20540*/  ULDC.64 UR4, c[0x0][0xa00] ;  /* 0x0002800000047ab9 */ /* 0x000fe20000000a00 */
[----:B---3--:R-:W-:Y:S01]  /*20550*/  IMAD.WIDE R4, R14, 0x4, R4 ;  /* 0x000000040e047825 */ /* 0x008fe200078e0204 */
[----:B------:R-:W-:Y:S01]  /*20560*/  ISETP.NE.U32.AND P1, PT, RZ, UR4, PT ;  /* 0x00000004ff007c0c */ /* 0x000fe2000bf25070 */
[----:B0-----:R-:W0:Y:S03]  /*20570*/  LDC.64 R2, c[0x0][0xa10] ;  /* 0x00028400ff027b82 */ /* 0x001e260000000a00 */
[----:B------:R-:W-:Y:S02]  /*20580*/  ISETP.NE.AND.EX P3, PT, RZ, UR5, PT, P1 ;  /* 0x00000005ff007c0c */ /* 0x000fe4000bf65310 */
[----:B------:R-:W-:Y:S02]  /*20590*/  ISETP.NE.AND.EX P1, PT, RZ, UR7, PT, P2 ;  /* 0x00000007ff007c0c */ /* 0x000fe4000bf25320 */
[----:B------:R-:W-:-:S02]  /*205a0*/  ISETP.NE.AND.EX P2, PT, RZ, UR9, PT, P4 ;  /* 0x00000009ff007c0c */ /* 0x000fc4000bf45340 */
[----:B------:R-:W1:Y:S07]  /*205b0*/  @P0 LDC.64 R10, c[0x0][0xa18] ;  /* 0x00028600ff0a0b82 */ /* 0x000e6e0000000a00 */
[----:B------:R-:W5:Y:S04]  /*205c0*/  @P3 LDG.E R19, desc[UR46][R12.64] ;  /* 0x0000002e0c133981 */ /* 0x000f68000c1e1900 */
[----:B------:R-:W5:Y:S01]  /*205d0*/  @P1 LDG.E R7, desc[UR46][R4.64] ;  /* 0x0000002e04071981 */ /* 0x000f62000c1e1900 */
[----:B0-----:R-:W-:-:S05]  /*205e0*/  IMAD.WIDE R2, R14, 0x4, R2 ;  /* 0x000000040e027825 */ /* 0x001fca00078e0202 */
[----:B------:R-:W5:Y:S01]  /*205f0*/  @P2 LDG.E R17, desc[UR46][R2.64] ;  /* 0x0000002e02112981 */ /* 0x000f62000c1e1900 */
[----:B------:R-:W-:Y:S02]  /*20600*/  ULDC UR4, c[0x0][0x288] ;  /* 0x0000a20000047ab9 */ /* 0x000fe40000000800 */
[----:B------:R-:W-:Y:S01]  /*20610*/  IMAD.U32 R0, RZ, RZ, UR4 ;  /* 0x00000004ff007e24 */ /* 0x000fe2000f8e00ff */
[----:B------:R-:W-:Y:S02]  /*20620*/  ULDC.64 UR4, c[0x0][0x3f8] ;  /* 0x0000fe0000047ab9 */ /* 0x000fe40000000a00 */
[----:B------:R-:W-:-:S03]  /*20630*/  UISETP.NE.U32.AND UP0, UPT, UR4, URZ, UPT ;  /* 0x0000003f0400728c */ /* 0x000fc6000bf05070 */
[----:B------:R-:W-:Y:S01]  /*20640*/  ULDC UR4, c[0x0][0x404] ;  /* 0x0001010000047ab9 */ /* 0x000fe20000000800 */
[----:B------:R-:W-:Y:S01]  /*20650*/  UISETP.NE.AND.EX UP0, UPT, UR5, URZ, UPT, UP0 ;  /* 0x0000003f0500728c */ /* 0x000fe2000bf05300 */
[----:B-1----:R-:W-:Y:S02]  /*20660*/  @P0 IMAD.WIDE R10, R14, 0x4, R10 ;  /* 0x000000040e0a0825 */ /* 0x002fe400078e020a */
[----:B------:R-:W-:Y:S01]  /*20670*/  ULDC UR5, c[0x0][0x2e0] ;  /* 0x0000b80000057ab9 */ /* 0x000fe20000000800 */
[----:B------:R-:W-:Y:S02]  /*20680*/  USEL UR4, UR4, 0x1, UP0 ;  /* 0x0000000104047887 */ /* 0x000fe40008000000 */
[----:B------:R0:W5:Y:S02]  /*20690*/  @P0 LDG.E R0, desc[UR46][R10.64] ;  /* 0x0000002e0a000981 */ /* 0x000164000c1e1900 */
[----:B------:R-:W-:-:S03]  /*206a0*/  UIMAD UR4, UR4, UR5, URZ ;  /* 0x00000005040472a4 */ /* 0x000fc6000f8e023f */
[----:B------:R-:W-:-:S03]  /*206b0*/  ULDC UR5, c[0x0][0x338] ;  /* 0x0000ce0000057ab9 */ /* 0x000fc60000000800 */
[----:B------:R-:W-:Y:S02]  /*206c0*/  IMAD.U32 R6, RZ, RZ, UR4 ;  /* 0x00000004ff067e24 */ /* 0x000fe4000f8e00ff */
[----:B0-----:R-:W-:Y:S01]  /*206d0*/  IMAD.U32 R10, RZ, RZ, UR5 ;  /* 0x00000005ff0a7e24 */ /* 0x001fe2000f8e00ff */
[----:B------:R-:W-:Y:S06]  /*206e0*/  @P0 BRA `(.L_x_1468) ;  /* 0x0000000000100947 */ /* 0x000fec0003800000 */
[----:B------:R-:W-:Y:S05]  /*206f0*/  @!P3 BRA `(.L_x_1468) ;  /* 0x00000000000cb947 */ /* 0x000fea0003800000 */
[----:B------:R-:W2:Y:S04]  /*20700*/  LDG.E R8, desc[UR46][R12.64] ;  /* 0x0000002e0c087981 */ /* 0x000ea8000c1e1900 */
[----:B-----5:R-:W2:Y:S02]  /*20710*/  LDG.E R0, desc[UR46][R12.64+0x4] ;  /* 0x0000042e0c007981 */ /* 0x020ea4000c1e1900 */
[----:B--2---:R-:W-:-:S07]  /*20720*/  IMAD.IADD R0, R0, 0x1, -R8 ;  /* 0x0000000100007824 */ /* 0x004fce00078e0a08 */
.L_x_1468:
[----:B-----5:R-:W-:Y:S01]  /*20730*/  IMAD.IADD R7, R7, 0x1, R9 ;  /* 0x0000000107077824 */ /* 0x020fe200078e0209 */
[----:B------:R-:W-:Y:S02]  /*20740*/  ULDC.64 UR4, c[0x0][0xa20] ;  /* 0x0002880000047ab9 */ /* 0x000fe40000000a00 */
[----:B------:R-:W-:Y:S02]  /*20750*/  ISETP.NE.U32.AND P0, PT, RZ, UR4, PT ;  /* 0x00000004ff007c0c */ /* 0x000fe4000bf05070 */
[----:B------:R0:W-:Y:S02]  /*20760*/  STL [R1+0x38], R7 ;  /* 0x0000380701007387 */ /* 0x0001e40000100800 */
[----:B------:R-:W-:-:S13]  /*20770*/  ISETP.NE.AND.EX P0, PT, RZ, UR5, PT, P0 ;  /* 0x00000005ff007c0c */ /* 0x000fda000bf05300 */
[----:B0-----:R-:W-:Y:S05]  /*20780*/  @!P0 BRA `(.L_x_1469) ;  /* 0x0000000000108947 */ /* 0x001fea0003800000 */
[----:B------:R-:W0:Y:S02]  /*20790*/  LDC.64 R6, c[0x0][0xa20] ;  /* 0x00028800ff067b82 */ /* 0x000e240000000a00 */
[----:B0-----:R-:W-:-:S06]  /*207a0*/  IMAD.WIDE R6, R14, 0x4, R6 ;  /* 0x000000040e067825 */ /* 0x001fcc00078e0206 */
[----:B------:R0:W5:Y:S01]  /*207b0*/  LDG.E R6, desc[UR46][R6.64] ;  /* 0x0000002e06067981 */ /* 0x000162000c1e1900 */
[----:B------:R-:W-:Y:S05]  /*207c0*/  BRA `(.L_x_1470) ;  /* 0x0000000000107947 */ /* 0x000fea0003800000 */
.L_x_1469:
[----:B------:R-:W-:Y:S05]  /*207d0*/  @!P1 BRA `(.L_x_1470) ;  /* 0x00000000000c9947 */ /* 0x000fea0003800000 */
[----:B------:R-:W2:Y:S04]  /*207e0*/  LDG.E R6, desc[UR46][R4.64] ;  /* 0x0000002e04067981 */ /* 0x000ea8000c1e1900 */
[----:B------:R-:W2:Y:S02]  /*207f0*/  LDG.E R4, desc[UR46][R4.64+0x4] ;  /* 0x0000042e04047981 */ /* 0x000ea4000c1e1900 */
[----:B--2---:R-:W-:-:S07]  /*20800*/  IMAD.IADD R6, R4, 0x1, -R6 ;  /* 0x0000000104067824 */ /* 0x004fce00078e0a06 */
.L_x_1470:
[----:B------:R-:W2:Y:S04]  /*20810*/  @P2 LDG.E R4, desc[UR46][R2.64] ;  /* 0x0000002e02042981 */ /* 0x000ea8000c1e1900 */
[----:B0-----:R-:W3:Y:S04]  /*20820*/  LDL R7, [R1+0x4] ;  /* 0x0000040001077983 */ /* 0x001ee80000100800 */
[----:B------:R-:W2:Y:S01]  /*20830*/  @P2 LDG.E R2, desc[UR46][R2.64+0x4] ;  /* 0x0000042e02022981 */ /* 0x000ea2000c1e1900 */
[----:B-----5:R-:W-:Y:S02]  /*20840*/  IMAD.IADD R9, R6, 0x1, -R9 ;  /* 0x0000000106097824 */ /* 0x020fe400078e0a09 */
[----:B--2---:R-:W-:-:S05]  /*20850*/  @P2 IMAD.IADD R10, R2, 0x1, -R4 ;  /* 0x00000001020a2824 */ /* 0x004fca00078e0a04 */
[----:B------:R-:W-:-:S05]  /*20860*/  IADD3 R6, R9, R10, RZ ;  /* 0x0000000a09067210 */ /* 0x000fca0007ffe0ff */
[----:B------:R-:W-:-:S05]  /*20870*/  VIADD R2, R6, 0x3f ;  /* 0x0000003f06027836 */ /* 0x000fca0000000000 */
[----:B------:R-:W-:-:S04]  /*20880*/  SHF.R.S32.HI R3, RZ, 0x1f, R2 ;  /* 0x0000001fff037819 */ /* 0x000fc80000011402 */
[----:B------:R-:W-:Y:S02]  /*20890*/  LEA.HI R18, R3, R2, RZ, 0x6 ;  /* 0x0000000203127211 */ /* 0x000fe400078f30ff */
[----:B------:R-:W0:Y:S01]  /*208a0*/  LDC.64 R2, c[0x0][0x9e0] ;  /* 0x00027800ff027b82 */ /* 0x000e220000000a00 */
[----:B---3--:R-:W-:-:S04]  /*208b0*/  LEA R16, R7, 0x80, 0x7 ;  /* 0x0000008007107811 */ /* 0x008fc800078e38ff */
[----:B------:R-:W-:Y:S02]  /*208c0*/  IADD3 R16, R6, R16, -R0 ;  /* 0x0000001006107210 */ /* 0x000fe40007ffe800 */
[----:B------:R-:W-:Y:S02]  /*208d0*/  SHF.R.S32.HI R18, RZ, 0x6, R18 ;  /* 0x00000006ff127819 */ /* 0x000fe40000011412 */
[----:B0-----:R-:W-:Y:S01]  /*208e0*/  ISETP.GE.AND P1, PT, R3, 0x1, PT ;  /* 0x000000010300780c */ /* 0x001fe20003f26270 */
[----:B------:R-:W-:-:S12]  /*208f0*/  IMAD.IADD R8, R16, 0x1, R2 ;  /* 0x0000000110087824 */ /* 0x000fd800078e0202 */
[----:B------:R-:W-:Y:S05]  /*20900*/  @!P1 BRA `(.L_x_1471) ;  /* 0x0000000000489947 */ /* 0x000fea0003800000 */
        /* <DEDUP_REMOVED lines=11> */
.L_x_1473:
[----:B------:R-:W-:-:S13]  /*209c0*/  ISETP.NE.AND P0, PT, R3, 0x1, PT ;  /* 0x000000010300780c */ /* 0x000fda0003f05270 */
[----:B------:R-:W0:Y:S02]  /*209d0*/  @P0 LDC.64 R4, c[0x0][0x9e8] ;  /* 0x00027a00ff040b82 */ /* 0x000e240000000a00 */
[----:B0-----:R-:W-:-:S05]  /*209e0*/  @P0 IMAD.HI.U32 R4, R2, R4, RZ ;  /* 0x0000000402040227 */ /* 0x001fca00078e00ff */
[----:B------:R-:W-:-:S07]  /*209f0*/  @P0 SHF.R.U32.HI R2, RZ, R5, R4 ;  /* 0x00000005ff020219 */ /* 0x000fce0000011604 */
.L_x_1474:
[----:B------:R-:W-:Y:S05]  /*20a00*/  BSYNC B0 ;  /* 0x0000000000007941 */ /* 0x000fea0003800000 */
.L_x_1472:
[----:B------:R-:W-:-:S05]  /*20a10*/  IMAD R2, R2, R3, R3 ;  /* 0x0000000302027224 */ /* 0x000fca00078e0203 */
[----:B------:R-:W-:-:S07]  /*20a20*/  VIMNMX R8, R8, R2, PT ;  /* 0x0000000208087248 */ /* 0x000fce0003fe0100 */
.L_x_1471:
        /* <DEDUP_REMOVED lines=15> */
.L_x_1477:
[----:B------:R-:W-:Y:S01]  /*20b20*/  ISETP.NE.AND P0, PT, R3, 0x1, PT ;  /* 0x000000010300780c */ /* 0x000fe20003f05270 */
[----:B------:R-:W-:-:S12]  /*20b30*/  IMAD.MOV.U32 R2, RZ, RZ, R4 ;  /* 0x000000ffff027224 */ /* 0x000fd800078e0004 */
[----:B------:R-:W0:Y:S02]  /*20b40*/  @P0 LDC.64 R6, c[0x0][0x9e8] ;  /* 0x00027a00ff060b82 */ /* 0x000e240000000a00 */
[----:B0-----:R-:W-:-:S05]  /*20b50*/  @P0 IMAD.HI.U32 R6, R4, R6, RZ ;  /* 0x0000000604060227 */ /* 0x001fca00078e00ff */
[----:B------:R-:W-:-:S07]  /*20b60*/  @P0 SHF.R.U32.HI R2, RZ, R7, R6 ;  /* 0x00000007ff020219 */ /* 0x000fce0000011606 */
.L_x_1478:
[----:B------:R-:W-:Y:S05]  /*20b70*/  BSYNC B0 ;  /* 0x0000000000007941 */ /* 0x000fea0003800000 */
.L_x_1476:
[----:B------:R-:W-:-:S05]  /*20b80*/  IMAD R3, R2, R3, RZ ;  /* 0x0000000302037224 */ /* 0x000fca00078e02ff */
[----:B------:R-:W-:-:S07]  /*20b90*/  VIMNMX R0, R0, R3, !PT ;  /* 0x0000000300007248 */ /* 0x000fce0007fe0100 */
.L_x_1475:
[----:B------:R-:W-:Y:S01]  /*20ba0*/  VIADD R8, R8, 0x3f ;  /* 0x0000003f08087836 */ /* 0x000fe20000000000 */
[----:B------:R-:W-:Y:S04]  /*20bb0*/  BSSY B0, `(.L_x_1479) ;  /* 0x0000135000007945 */ /* 0x000fe80003800000 */
[----:B------:R-:W-:-:S04]  /*20bc0*/  SHF.R.S32.HI R2, RZ, 0x1f, R8 ;  /* 0x0000001fff027819 */ /* 0x000fc80000011408 */
[----:B------:R-:W-:Y:S02]  /*20bd0*/  LEA.HI R3, R2, R8, RZ, 0x6 ;  /* 0x0000000802037211 */ /* 0x000fe400078f30ff */
[----:B------:R-:W-:Y:S02]  /*20be0*/  SHF.R.S32.HI R2, RZ, 0x1f, R0 ;  /* 0x0000001fff027819 */ /* 0x000fe40000011400 */
[----:B------:R-:W-:Y:S02]  /*20bf0*/  SHF.R.S32.HI R3, RZ, 0x6, R3 ;  /* 0x00000006ff037819 */ /* 0x000fe40000011403 */
[----:B------:R-:W-:-:S04]  /*20c00*/  LEA.HI R0, R2, R0, RZ, 0x6 ;  /* 0x0000000002007211 */ /* 0x000fc800078f30ff */
[----:B------:R-:W-:-:S04]  /*20c10*/  SHF.R.S32.HI R0, RZ, 0x6, R0 ;  /* 0x00000006ff007819 */ /* 0x000fc80000011400 */
[----:B------:R-:W-:Y:S02]  /*20c20*/  VIMNMX R2, RZ, R0, !PT ;  /* 0x00000000ff027248 */ /* 0x000fe40007fe0100 */
[----:B------:R-:W-:Y:S02]  /*20c30*/  VIMNMX R0, R18, R3, PT ;  /* 0x0000000312007248 */ /* 0x000fe40003fe0100 */
[----:B------:R-:W-:-:S03]  /*20c40*/  LEA R2, R2, -R9, 0x6 ;  /* 0x8000000902027211 */ /* 0x000fc600078e30ff */
[----:B------:R-:W-:Y:S01]  /*20c50*/  IMAD R0, R0, 0x40, -R9 ;  /* 0x0000004000007824 */ /* 0x000fe200078e0a09 */
[----:B------:R-:W-:-:S04]  /*20c60*/  VIMNMX R3, RZ, R2, !PT ;  /* 0x00000002ff037248 */ /* 0x000fc80007fe0100 */
[----:B------:R-:W-:-:S04]  /*20c70*/  VIMNMX R0, R0, R10, PT ;  /* 0x0000000a00007248 */ /* 0x000fc80003fe0100 */
        /* <DEDUP_REMOVED lines=9> */
[----:B------:R-:W-:Y:S05]  /*20d10*/  @!P1 BRA `(.L_x_1480) ;  /* 0x0000001000789947 */ /* 0x000fea0003800000 */
[----:B------:R-:W2:Y:S01]  /*20d20*/  LDL R6, [R1+0x8] ;  /* 0x0000080001067983 */ /* 0x000ea20000100800 */
[----:B------:R-:W0:Y:S01]  /*20d30*/  LDC R0, c[0x0][0x428] ;  /* 0x00010a00ff007b82 */ /* 0x000e220000000800 */
[----:B------:R-:W-:Y:S01]  /*20d40*/  UMOV UR4, 0xffffffff ;  /* 0xffffffff00047882 */ /* 0x000fe20000000000 */
[----:B0-----:R-:W-:-:S13]  /*20d50*/  ISETP.NE.AND P0, PT, R0, 0x1, PT ;  /* 0x000000010000780c */ /* 0x001fda0003f05270 */
[----:B------:R-:W2:Y:S08]  /*20d60*/  @P0 LDC R0, c[0x0][0x42c] ;  /* 0x00010b00ff000b82 */ /* 0x000eb00000000800 */
[----:B------:R-:W0:Y:S01]  /*20d70*/  @P0 LDC R5, c[0x0][0x430] ;  /* 0x00010c00ff050b82 */ /* 0x000e220000000800 */
[----:B--2---:R-:W-:-:S04]  /*20d80*/  @P0 IMAD.HI.U32 R0, R6, R0, RZ ;  /* 0x0000000006000227 */ /* 0x004fc800078e00ff */
[----:B------:R-:W-:Y:S01]  /*20d90*/  IMAD.MOV.U32 R2, RZ, RZ, R6 ;  /* 0x000000ffff027224 */ /* 0x000fe200078e0006 */
[----:B0-----:R-:W-:Y:S02]  /*20da0*/  @P0 SHF.R.U32.HI R2, RZ, R5, R0 ;  /* 0x00000005ff020219 */ /* 0x001fe40000011600 */
[----:B------:R-:W-:Y:S01]  /*20db0*/  SEL R0, R14, RZ, !P2 ;  /* 0x000000ff0e007207 */ /* 0x000fe20005000000 */
[----:B------:R-:W-:Y:S06]  /*20dc0*/  BRA.DIV UR4, `(.L_x_1481) ;  /* 0x0000008e04b87947 */ /* 0x000fec000b800000 */
[----:B------:R-:W0:Y:S02]  /*20dd0*/  S2R R5, SR_TID.X ;  /* 0x0000000000057919 */ /* 0x000e240000002100 */
[----:B0-----:R-:W-:-:S04]  /*20de0*/  SHF.R.U32.HI R5, RZ, 0x5, R5 ;  /* 0x00000005ff057819 */ /* 0x001fc80000011605 */
[----:B------:R-:W-:-:S05]  /*20df0*/  LOP3.LUT R5, R5, 0x3, RZ, 0xc0, !PT ;  /* 0x0000000305057812 */ /* 0x000fca00078ec0ff */
[----:B------:R0:W1:Y:S02]  /*20e00*/  SHFL.IDX PT, R14, R5, RZ, 0x1f ;  /* 0x00001fff050e7589 */ /* 0x00006400000e0000 */
.L_x_1774:
[----:B-1----:R-:W-:Y:S02]  /*20e10*/  ISETP.NE.AND P0, PT, R14, RZ, PT ;  /* 0x000000ff0e00720c */ /* 0x002fe40003f05270 */
[----:B------:R-:W-:-:S11]  /*20e20*/  PLOP3.LUT P6, PT, PT, PT, PT, 0x8, 0x0 ;  /* 0x000000000000781c */ /* 0x000fd60003fce170 */
[----:B------:R-:W-:Y:S05]  /*20e30*/  @P0 BRA `(.L_x_1482) ;  /* 0x00000000000c0947 */ /* 0x000fea0003800000 */
[----:B------:R-:W-:-:S03]  /*20e40*/  UMOV UR4, 0xffffffff ;  /* 0xffffffff00047882 */ /* 0x000fc60000000000 */
[----:B------:R-:W-:Y:S05]  /*20e50*/  BRA.DIV UR4, `(.L_x_1483) ;  /* 0x0000008e04c87947 */ /* 0x000fea000b800000 */
[----:B------:R-:W-:-:S13]  /*20e60*/  ELECT P6, URZ, PT ;  /* 0x00000000003f782f */ /* 0x000fda00038c0000 */
.L_x_1482:
        /* <DEDUP_REMOVED lines=12> */
.L_x_1777:
[----:B------:R-:W-:Y:S05]  /*20f30*/  BSYNC B1 ;  /* 0x0000000000017941 */ /* 0x000fea0003800000 */
.L_x_1484:
[----:B------:R-:W-:Y:S04]  /*20f40*/  BSSY B1, `(.L_x_1486) ;  /* 0x000006f000017945 */ /* 0x000fe80003800000 */
[----:B------:R-:W-:Y:S05]  /*20f50*/  @!P6 BRA `(.L_x_1487) ;  /* 0x0000000400b4e947 */ /* 0x000fea0003800000 */
[----:B------:R-:W2:Y:S04]  /*20f60*/  LDL R8, [R1+0x1c] ;  /* 0x00001c0001087983 */ /* 0x000ea80000100800 */
[----:B------:R-:W3:Y:S01]  /*20f70*/  LDL R7, [R1+0x24] ;  /* 0x0000240001077983 */ /* 0x000ee20000100800 */
[----:B------:R-:W1:Y:S01]  /*20f80*/  S2R R6, SR_TID.X ;  /* 0x0000000000067919 */ /* 0x000e620000002100 */
[----:B------:R-:W-:Y:S01]  /*20f90*/  BSSY B2, `(.L_x_1488) ;  /* 0x0000007000027945 */ /* 0x000fe20003800000 */
[----:B-1----:R-:W-:-:S04]  /*20fa0*/  LOP3.LUT R6, R6, 0x7f, RZ, 0xc0, !PT ;  /* 0x0000007f06067812 */ /* 0x002fc800078ec0ff */
[----:B------:R-:W-:Y:S01]  /*20fb0*/  ISETP.NE.AND P1, PT, R6, RZ, PT ;  /* 0x000000ff0600720c */ /* 0x000fe20003f25270 */
[----:B--2---:R-:W-:Y:S01]  /*20fc0*/  IMAD R8, R8, 0x8, R12 ;  /* 0x0000000808087824 */ /* 0x004fe200078e020c */
[----:B---3--:R-:W-:-:S04]  /*20fd0*/  SHF.L.U32 R11, R7, 0x1f, RZ ;  /* 0x0000001f070b7819 */ /* 0x008fc800000006ff */
[----:B------:R-:W1:Y:S02]  /*20fe0*/  SYNCS.PHASECHK.TRANS64.TRYWAIT P0, [R8+URZ+0x284a0], R11 ;  /* 0x0284a00b080075a7 */ /* 0x000e64000800017f */
[----:B-1----:R-:W-:Y:S05]  /*20ff0*/  @!P0 BRA `(.L_x_1489) ;  /* 0x0000008c00948947 */ /* 0x002fea0003800000 */
.L_x_1778:
[----:B------:R-:W-:Y:S05]  /*21000*/  BSYNC B2 ;  /* 0x0000000000027941 */ /* 0x000fea0003800000 */
.L_x_1488:
        /* <DEDUP_REMOVED lines=9> */
.L_x_1491:
[----:B------:R-:W-:Y:S05]  /*210a0*/  BSYNC B2 ;  /* 0x0000000000027941 */ /* 0x000fea0003800000 */
.L_x_1490:
        /* <DEDUP_REMOVED lines=10> */
[----:B--2---:R-:W-:-:S02]  /*21150*/  IMAD R10, R5, 0x4000, R12 ;  /* 0x00004000050a7824 */ /* 0x004fc400078e020c */
[----:B------:R-:W-:Y:S02]  /*21160*/  VIADD R5, R8, 0x28490 ;  /* 0x0002849008057836 */ /* 0x000fe40000000000 */
[----:B------:R-:W-:-:S07]  /*21170*/  VIADD R7, R10, 0x20000 ;  /* 0x000200000a077836 */ /* 0x000fce0000000000 */
.L_x_1492:
        /* <DEDUP_REMOVED lines=12> */
[----:B------:R-:W-:Y:S01]  /*21240*/  VIADD R7, R10, 0x22000 ;  /* 0x000220000a077836 */ /* 0x000fe20000000000 */
[----:B------:R-:W-:Y:S01]  /*21250*/  UMOV UR6, 0x0 ;  /* 0x0000000000067882 */ /* 0x000fe20000000000 */
[----:B------:R-:W-:Y:S01]  /*21260*/  UMOV UR7, 0x12f00000 ;  /* 0x12f0000000077882 */ /* 0x000fe20000000000 */
[----:B------:R-:W-:-:S15]  /*21270*/  R2UR UR10, R13 ;  /* 0x000000000d0a72ca */ /* 0x000fde00000e0000 */
.L_x_1493:
        /* <DEDUP_REMOVED lines=13> */
.L_x_1779:
[----:B------:R-:W-:Y:S05]  /*21350*/  BSYNC B2 ;  /* 0x0000000000027941 */ /* 0x000fea0003800000 */
.L_x_1494:
[----:B------:R-:W-:Y:S01]  /*21360*/  BSSY B2, `(.L_x_1496) ;  /* 0x000000b000027945 */ /* 0x000fe20003800000 */
[----:B------:R-:W-:Y:S02]  /*21370*/  IMAD.MOV.U32 R14, RZ, RZ, 0x0 ;  /* 0x00000000ff0e7424 */ /* 0x000fe400078e00ff */
[----:B------:R-:W-:Y:S01]  /*21380*/  IMAD.MOV.U32 R15, RZ, RZ, 0x12f00000 ;  /* 0x12f00000ff0f7424 */ /* 0x000fe200078e00ff */
[----:B------:R-:W-:Y:S06]  /*21390*/  @P1 BRA `(.L_x_1497) ;  /* 0x00000000001c1947 */ /* 0x000fec0003800000 */
[----:B------:R-:W2:Y:S02]  /*213a0*/  S2R R5, SR_TID.X ;  /* 0x0000000000057919 */ /* 0x000ea40000002100 */
[----:B--2---:R-:W-:Y:S01]  /*213b0*/  LOP3.LUT R7, R5, 0x1f, RZ, 0xc0, !PT ;  /* 0x0000001f05077812 */ /* 0x004fe200078ec0ff */
[----:B------:R-:W-:-:S03]  /*213c0*/  IMAD.MOV.U32 R5, RZ, RZ, 0x4000 ;  /* 0x00004000ff057424 */ /* 0x000fc600078e00ff */
[----:B------:R-:W-:Y:S01]  /*213d0*/  ISETP.NE.AND P0, PT, R7, RZ, PT ;  /* 0x000000ff0700720c */ /* 0x000fe20003f05270 */
[----:B------:R2:W-:-:S12]  /*213e0*/  SYNCS.ARRIVE.TRANS64 RZ, [R8+URZ+0x284b0], R5 ;  /* 0x0284b00508ff79a7 */ /* 0x0005d8000800003f */
[----:B--2---:R-:W-:Y:S05]  /*213f0*/  @!P0 BRA `(.L_x_1497) ;  /* 0x0000000000048947 */ /* 0x004fea0003800000 */
[----:B------:R-:W-:Y:S01]  /*21400*/  BPT.TRAP 0x1 ;  /* 0x000000040000795c */ /* 0x000fe20000300000 */
.L_x_1497:
[----:B------:R-:W-:Y:S05]  /*21410*/  BSYNC B2 ;  /* 0x0000000000027941 */ /* 0x000fea0003800000 */
.L_x_1496:
[----:B------:R-:W-:Y:S01]  /*21420*/  R2UR UR10, R20 ;  /* 0x00000000140a72ca */ /* 0x000fe200000e0000 */
[----:B------:R-:W-:Y:S01]  /*21430*/  UIADD3 UR4, UP0, UR42, 0x670, URZ ;  /* 0x000006702a047890 */ /* 0x000fe2000ff1e03f */
[----:B------:R-:W-:Y:S01]  /*21440*/  R2UR UR6, R14 ;  /* 0x000000000e0672ca */ /* 0x000fe200000e0000 */
[----:B------:R-:W-:Y:S01]  /*21450*/  VIADD R7, R10, 0x10000 ;  /* 0x000100000a077836 */ /* 0x000fe20000000000 */
[----:B------:R-:W-:Y:S01]  /*21460*/  R2UR UR7, R15 ;  /* 0x000000000f0772ca */ /* 0x000fe200000e0000 */
[----:B------:R-:W-:Y:S01]  /*21470*/  UIADD3.X UR5, URZ, UR43, URZ, UP0, !UPT ;  /* 0x0000002b3f057290 */ /* 0x000fe200087fe43f */
[----:B------:R-:W-:Y:S02]  /*21480*/  PLOP3.LUT P0, PT, PT, PT, PT, 0x80, 0x0 ;  /* 0x000000000000781c */ /* 0x000fe40003f0f070 */
[----:B------:R-:W-:-:S11]  /*21490*/  IADD3 R5, R8, 0x284b0, RZ ;  /* 0x000284b008057810 */ /* 0x000fd60007ffe0ff */
.L_x_1498:
        /* <DEDUP_REMOVED lines=10> */
[----:B------:R-:W-:Y:S01]  /*21540*/  R2UR UR10, R13 ;  /* 0x000000000d0a72ca */ /* 0x000fe200000e0000 */
[----:B------:R-:W-:Y:S01]  /*21550*/  VIADD R7, R10, 0x12000 ;  /* 0x000120000a077836 */ /* 0x000fe20000000000 */
[----:B------:R-:W-:Y:S02]  /*21560*/  R2UR UR6, R14 ;  /* 0x000000000e0672ca */ /* 0x000fe400000e0000 */
[----:B------:R-:W-:Y:S02]  /*21570*/  R2UR UR7, R15 ;  /* 0x000000000f0772ca */ /* 0x000fe400000e0000 */
[----:B------:R-:W-:-:S13]  /*21580*/  PLOP3.LUT P0, PT, PT, PT, PT, 0x80, 0x0 ;  /* 0x000000000000781c */ /* 0x000fda0003f0f070 */
.L_x_1499:
        /* <DEDUP_REMOVED lines=10> */
.L_x_1487:
[----:B------:R-:W-:Y:S05]  /*21630*/  BSYNC B1 ;  /* 0x0000000000017941 */ /* 0x000fea0003800000 */
.L_x_1486:
[----:B------:R-:W2:Y:S04]  /*21640*/  LDL.LU R10, [R1+0x1c] ;  /* 0x00001c00010a7983 */ /* 0x000ea80000300800 */
[----:B01----:R-:W3:Y:S01]  /*21650*/  LDL.LU R8, [R1+0x24] ;  /* 0x0000240001087983 */ /* 0x003ee20000300800 */
[----:B------:R-:W-:Y:S01]  /*21660*/  PLOP3.LUT P0, PT, PT, PT, PT, 0x8, 0x0 ;  /* 0x000000000000781c */ /* 0x000fe20003f0e170 */
[----:B--2---:R-:W-:-:S05]  /*21670*/  VIADD R5, R10, 0x1 ;  /* 0x000000010a057836 */ /* 0x004fca0000000000 */
[----:B------:R-:W-:-:S04]  /*21680*/  ISETP.NE.AND P1, PT, R5, 0x2, PT ;  /* 0x000000020500780c */ /* 0x000fc80003f25270 */
[----:B------:R-:W-:Y:S02]  /*21690*/  SEL R6, RZ, 0x1, P1 ;  /* 0x00000001ff067807 */ /* 0x000fe40000800000 */
[----:B------:R-:W-:Y:S02]  /*216a0*/  SEL R5, R5, RZ, P1 ;  /* 0x000000ff05057207 */ /* 0x000fe40000800000 */
[----:B---3--:R-:W-:Y:S01]  /*216b0*/  LOP3.LUT R8, R8, R6, RZ, 0x3c, !PT ;  /* 0x0000000608087212 */ /* 0x008fe200078e3cff */
[----:B------:R-:W-:-:S04]  /*216c0*/  VIADD R6, R9, 0xfffffffe ;  /* 0xfffffffe09067836 */ /* 0x000fc80000000000 */
[----:B------:R0:W-:Y:S01]  /*216d0*/  STL [R1+0x24], R8 ;  /* 0x0000240801007387 */ /* 0x0001e20000100800 */
[----:B------:R-:W-:-:S03]  /*216e0*/  ISETP.GE.AND P2, PT, R6, R3, PT ;  /* 0x000000030600720c */ /* 0x000fc60003f46270 */
[----:B------:R0:W-:Y:S10]  /*216f0*/  STL [R1+0x1c], R5 ;  /* 0x00001c0501007387 */ /* 0x0001f40000100800 */
[----:B0-----:R-:W-:Y:S05]  /*21700*/  @!P2 BRA `(.L_x_1480) ;  /* 0x0000000400fca947 */ /* 0x001fea0003800000 */
[C---:B------:R-:W-:Y:S02]  /*21710*/  IMAD R17, R9.reuse, 0x40, R17 ;  /* 0x0000004009117824 */ /* 0x040fe400078e0211 */
[----:B------:R-:W-:Y:S02]  /*21720*/  VIADD R10, R9, 0xffffffff ;  /* 0xffffffff090a7836 */ /* 0x000fe40000000000 */
[----:B------:R-:W-:-:S07]  /*21730*/  VIADD R9, R17, 0xffffff80 ;  /* 0xffffff8011097836 */ /* 0x000fce0000000000 */
.L_x_1514:
        /* <DEDUP_REMOVED lines=8> */
[----:B------:R-:W-:Y:S01]  /*217c0*/  ISETP.NE.AND P2, PT, R5, RZ, PT ;  /* 0x000000ff0500720c */ /* 0x000fe20003f45270 */
[----:B--2---:R-:W-:Y:S01]  /*217d0*/  IMAD R8, R7, 0x8, R12 ;  /* 0x0000000807087824 */ /* 0x004fe200078e020c */
[----:B---3--:R-:W-:-:S04]  /*217e0*/  SHF.L.U32 R7, R6, 0x1f, RZ ;  /* 0x0000001f06077819 */ /* 0x008fc800000006ff */
[----:B------:R-:W0:Y:S02]  /*217f0*/  SYNCS.PHASECHK.TRANS64.TRYWAIT P1, [R8+URZ+0x284a0], R7 ;  /* 0x0284a007080075a7 */ /* 0x000e24000802017f */
[----:B0-----:R-:W-:Y:S05]  /*21800*/  @!P1 BRA `(.L_x_1503) ;  /* 0x0000008400b89947 */ /* 0x001fea0003800000 */
.L_x_1780:
[----:B------:R-:W-:Y:S05]  /*21810*/  BSYNC B2 ;  /* 0x0000000000027941 */ /* 0x000fea0003800000 */
.L_x_1502:
        /* <DEDUP_REMOVED lines=9> */
.L_x_1505:
[----:B------:R-:W-:Y:S05]  /*218b0*/  BSYNC B2 ;  /* 0x0000000000027941 */ /* 0x000fea0003800000 */
.L_x_1504:
[----:B------:R-:W2:Y:S01]  /*218c0*/  LDL R5, [R1+0x1c] ;  /* 0x00001c0001057983 */ /* 0x000ea20000100800 */
[----:B------:R-:W-:Y:S01]  /*218d0*/  MOV R13, RZ ;  /* 0x000000ff000d7202 */ /* 0x000fe20000000f00 */
[----:B------:R-:W-:Y:S01]  /*218e0*/  UIADD3 UR4, UP0, UR42, 0x570, URZ ;  /* 0x000005702a047890 */ /* 0x000fe2000ff1e03f */
[----:B------:R-:W-:Y:S01]  /*218f0*/  PLOP3.LUT P1, PT, PT, PT, PT, 0x80, 0x0 ;  /* 0x000000000000781c */ /* 0x000fe20003f2f070 */
[----:B------:R-:W-:Y:S01]  /*21900*/  UMOV UR6, 0x0 ;  /* 0x0000000000067882 */ /* 0x000fe20000000000 */
[----:B------:R-:W-:Y:S01]  /*21910*/  R2UR UR10, R13 ;  /* 0x000000000d0a72ca */ /* 0x000fe200000e0000 */
[----:B------:R-:W-:Y:S01]  /*21920*/  UIADD3.X UR5, URZ, UR43, URZ, UP0, !UPT ;  /* 0x0000002b3f057290 */ /* 0x000fe200087fe43f */
[----:B------:R-:W-:Y:S01]  /*21930*/  UMOV UR7, 0x12f00000 ;  /* 0x12f0000000077882 */ /* 0x000fe20000000000 */
[----:B--2---:R-:W-:Y:S02]  /*21940*/  IMAD R6, R5, 0x4000, R12 ;  /* 0x0000400005067824 */ /* 0x004fe400078e020c */
[----:B------:R-:W-:-:S02]  /*21950*/  VIADD R5, R8, 0x28490 ;  /* 0x0002849008057836 */ /* 0x000fc40000000000 */
[----:B------:R-:W-:-:S08]  /*21960*/  VIADD R11, R6, 0x20000 ;  /* 0x00020000060b7836 */ /* 0x000fd00000000000 */
.L_x_1506:
        /* <DEDUP_REMOVED lines=12> */
[----:B------:R-:W-:Y:S01]  /*21a30*/  VIADD R11, R6, 0x22000 ;  /* 0x00022000060b7836 */ /* 0x000fe20000000000 */
[----:B------:R-:W-:Y:S01]  /*21a40*/  UMOV UR6, 0x0 ;  /* 0x0000000000067882 */ /* 0x000fe20000000000 */
[----:B------:R-:W-:Y:S01]  /*21a50*/  UMOV UR7, 0x12f00000 ;  /* 0x12f0000000077882 */ /* 0x000fe20000000000 */
[----:B------:R-:W-:-:S15]  /*21a60*/  R2UR UR10, R17 ;  /* 0x00000000110a72ca */ /* 0x000fde00000e0000 */
.L_x_1507:
        /* <DEDUP_REMOVED lines=13> */
.L_x_1781:
[----:B------:R-:W-:Y:S05]  /*21b40*/  BSYNC B2 ;  /* 0x0000000000027941 */ /* 0x000fea0003800000 */
.L_x_1508:
        /* <DEDUP_REMOVED lines=11> */
.L_x_1511:
[----:B------:R-:W-:Y:S05]  /*21c00*/  BSYNC B2 ;  /* 0x0000000000027941 */ /* 0x000fea0003800000 */
.L_x_1510:
        /* <DEDUP_REMOVED lines=8> */
.L_x_1512:
        /* <DEDUP_REMOVED lines=15> */
.L_x_1513:
        /* <DEDUP_REMOVED lines=10> */
.L_x_1501:
[----:B------:R-:W-:Y:S05]  /*21e20*/  BSYNC B1 ;  /* 0x0000000000017941 */ /* 0x000fea0003800000 */
.L_x_1500:
[----:B------:R-:W2:Y:S04]  /*21e30*/  LDL.LU R5, [R1+0x1c] ;  /* 0x00001c0001057983 */ /* 0x000ea80000300800 */
[----:B------:R-:W3:Y:S01]  /*21e40*/  LDL.LU R7, [R1+0x24] ;  /* 0x0000240001077983 */ /* 0x000ee20000300800 */
[----:B------:R-:W-:Y:S02]  /*21e50*/  VIADD R10, R10, 0xffffffff ;  /* 0xffffffff0a0a7836 */ /* 0x000fe40000000000 */
        /* <DEDUP_REMOVED lines=10> */
.L_x_1480:
[----:B------:R-:W-:Y:S05]  /*21f00*/  BSYNC B0 ;  /* 0x0000000000007941 */ /* 0x000fea0003800000 */
.L_x_1479:
[----:B------:R-:W1:Y:S01]  /*21f10*/  LDC.64 R2, c[0x0][0x9e0] ;  /* 0x00027800ff027b82 */ /* 0x000e620000000a00 */
[----:B------:R-:W-:Y:S07]  /*21f20*/  @!P0 WARPSYNC.ALL ;  /* 0x0000000000008948 */ /* 0x000fee0003800000 */
[----:B------:R-:W-:Y:S01]  /*21f30*/  @!P0 BAR.SYNC.DEFER_BLOCKING 0xc, 0x180 ;  /* 0x0306000000008b1d */ /* 0x000fe20000010000 */
[----:B-1----:R-:W-:Y:S01]  /*21f40*/  ISETP.GE.AND P0, PT, R3, 0x1, PT ;  /* 0x000000010300780c */ /* 0x002fe20003f06270 */
        /* <DEDUP_REMOVED lines=13> */
.L_x_1517:
[----:B------:R-:W-:-:S13]  /*22020*/  ISETP.NE.AND P1, PT, R3, 0x1, PT ;  /* 0x000000010300780c */ /* 0x000fda0003f25270 */
[----:B0-----:R-:W0:Y:S02]  /*22030*/  @P1 LDC.64 R6, c[0x0][0x9e8] ;  /* 0x00027a00ff061b82 */ /* 0x001e240000000a00 */
[----:B0-----:R-:W-:-:S05]  /*22040*/  @P1 IMAD.HI.U32 R6, R0, R6, RZ ;  /* 0x0000000600061227 */ /* 0x001fca00078e00ff */
[----:B------:R-:W-:-:S07]  /*22050*/  @P1 SHF.R.U32.HI R0, RZ, R7, R6 ;  /* 0x00000007ff001219 */ /* 0x000fce0000011606 */
.L_x_1518:
[----:B------:R-:W-:Y:S05]  /*22060*/  BSYNC B0 ;  /* 0x0000000000007941 */ /* 0x000fea0003800000 */
.L_x_1516:
[----:B------:R-:W-:-:S05]  /*22070*/  IMAD R0, R0, R3, R3 ;  /* 0x0000000300007224 */ /* 0x000fca00078e0203 */
[----:B------:R-:W-:-:S07]  /*22080*/  VIMNMX R2, R2, R0, PT ;  /* 0x0000000002027248 */ /* 0x000fce0003fe0100 */
.L_x_1515:
[----:B------:R-:W-:Y:S01]  /*22090*/  VIADD R2, R2, 0x3f ;  /* 0x0000003f02027836 */ /* 0x000fe20000000000 */
[----:B------:R-:W-:-:S04]  /*220a0*/  ULDC UR4, c[0x0][0x9dc] ;  /* 0x0002770000047ab9 */ /* 0x000fc80000000800 */
[----:B------:R-:W-:-:S04]  /*220b0*/  SHF.R.S32.HI R0, RZ, 0x1f, R2 ;  /* 0x0000001fff007819 */ /* 0x000fc80000011402 */
[----:B------:R-:W-:-:S04]  /*220c0*/  LEA.HI R0, R0, R2, RZ, 0x6 ;  /* 0x0000000200007211 */ /* 0x000fc800078f30ff */
[----:B------:R-:W-:-:S04]  /*220d0*/  SHF.R.S32.HI R0, RZ, 0x6, R0 ;  /* 0x00000006ff007819 */ /* 0x000fc80000011400 */
[----:B------:R-:W-:Y:S01]  /*220e0*/  VIMNMX R16, R18, R0, PT ;  /* 0x0000000012107248 */ /* 0x000fe20003fe0100 */
[----:B------:R-:W-:Y:S01]  /*220f0*/  VIADD R0, R4, -UR4 ;  /* 0x8000000404007c36 */ /* 0x000fe20008000000 */
[----:B------:R-:W-:Y:S06]  /*22100*/  @!P0 BRA `(.L_x_1519) ;  /* 0x0000000000448947 */ /* 0x000fec0003800000 */
[----:B------:R-:W-:Y:S01]  /*22110*/  ISETP.GT.AND P0, PT, R4, -0x1, PT ;  /* 0xffffffff0400780c */ /* 0x000fe20003f04270 */
[----:B------:R-:W-:-:S12]  /*22120*/  BSSY B0, `(.L_x_1520) ;  /* 0x000000d000007945 */ /* 0x000fd80003800000 */
[----:B------:R-:W-:Y:S05]  /*22130*/  @P0 BRA `(.L_x_1521) ;  /* 0x00000000001c0947 */ /* 0x000fea0003800000 */
[----:B------:R-:W-:Y:S02]  /*22140*/  ISETP.NE.AND P0, PT, R3, 0x1, PT ;  /* 0x000000010300780c */ /* 0x000fe40003f05270 */
[----:B------:R-:W-:-:S11]  /*22150*/  LOP3.LUT R4, RZ, R4, RZ, 0x33, !PT ;  /* 0x00000004ff047212 */ /* 0x000fd600078e33ff */
[----:B0-----:R-:W0:Y:S02]  /*22160*/  @P0 LDC.64 R6, c[0x0][0x9e8] ;  /* 0x00027a00ff060b82 */ /* 0x001e240000000a00 */
[----:B0-----:R-:W-:-:S05]  /*22170*/  @P0 IMAD.HI.U32 R6, R4, R6, RZ ;  /* 0x0000000604060227 */ /* 0x001fca00078e00ff */
[----:B------:R-:W-:-:S04]  /*22180*/  @P0 SHF.R.U32.HI R4, RZ, R7, R6 ;  /* 0x00000007ff040219 */ /* 0x000fc80000011606 */
[----:B------:R-:W-:Y:S01]  /*22190*/  LOP3.LUT R4, RZ, R4, RZ, 0x33, !PT ;  /* 0x00000004ff047212 */ /* 0x000fe200078e33ff */
[----:B------:R-:W-:Y:S06]  /*221a0*/  BRA `(.L_x_1522) ;  /* 0x0000000000107947 */ /* 0x000fec0003800000 */
.L_x_1521:
[----:B------:R-:W-:-:S13]  /*221b0*/  ISETP.NE.AND P0, PT, R3, 0x1, PT ;  /* 0x000000010300780c */ /* 0x000fda0003f05270 */
[----:B0-----:R-:W0:Y:S02]  /*221c0*/  @P0 LDC.64 R6, c[0x0][0x9e8] ;  /* 0x00027a00ff060b82 */ /* 0x001e240000000a00 */
[----:B0-----:R-:W-:-:S05]  /*221d0*/  @P0 IMAD.HI.U32 R6, R4, R6, RZ ;  /* 0x0000000604060227 */ /* 0x001fca00078e00ff */
[----:B------:R-:W-:-:S07]  /*221e0*/  @P0 SHF.R.U32.HI R4, RZ, R7, R6 ;  /* 0x00000007ff040219 */ /* 0x000fce0000011606 */
.L_x_1522:
[----:B------:R-:W-:Y:S05]  /*221f0*/  BSYNC B0 ;  /* 0x0000000000007941 */ /* 0x000fea0003800000 */
.L_x_1520:
[----:B------:R-:W-:-:S05]  /*22200*/  IMAD R3, R4, R3, RZ ;  /* 0x0000000304037224 */ /* 0x000fca00078e02ff */
[----:B------:R-:W-:-:S07]  /*22210*/  VIMNMX R0, R0, R3, !PT ;  /* 0x0000000300007248 */ /* 0x000fce0007fe0100 */
.L_x_1519:
[----:B------:R-:W-:Y:S01]  /*22220*/  SHF.R.S32.HI R2, RZ, 0x1f, R0 ;  /* 0x0000001fff027819 */ /* 0x000fe20000011400 */
[----:B------:R-:W-:Y:S03]  /*22230*/  BSSY B6, `(.L_x_1523) ;  /* 0x00002fb000067945 */ /* 0x000fe60003800000 */
[----:B------:R-:W-:-:S04]  /*22240*/  LEA.HI R2, R2, R0, RZ, 0x6 ;  /* 0x0000000002027211 */ /* 0x000fc800078f30ff */
[----:B------:R-:W-:-:S04]  /*22250*/  SHF.R.S32.HI R2, RZ, 0x6, R2 ;  /* 0x00000006ff027819 */ /* 0x000fc80000011402 */
[----:B------:R-:W-:-:S04]  /*22260*/  VIMNMX R3, RZ, R2, !PT ;  /* 0x00000002ff037248 */ /* 0x000fc80007fe0100 */
[----:B------:R-:W-:Y:S01]  /*22270*/  ISETP.GT.AND P0, PT, R16, R3, PT ;  /* 0x000000031000720c */ /* 0x000fe20003f04270 */
[----:B------:R1:W-:-:S12]  /*22280*/  STL [R1+0x34], R3 ;  /* 0x0000340301007387 */ /* 0x0003d80000100800 */
[----:B-1----:R-:W-:Y:S05]  /*22290*/  @P0 BRA `(.L_x_1524) ;  /* 0x0000000000480947 */ /* 0x002fea0003800000 */
[----:B------:R-:W1:Y:S02]  /*222a0*/  S2R R3, SR_TID.X ;  /* 0x0000000000037919 */ /* 0x000e640000002100 */
[----:B-1----:R-:W-:-:S04]  /*222b0*/  LOP3.LUT R3, R3, 0x7f, RZ, 0xc0, !PT ;  /* 0x0000007f03037812 */ /* 0x002fc800078ec0ff */
[----:B------:R-:W-:-:S13]  /*222c0*/  ISETP.NE.AND P0, PT, R3, RZ, PT ;  /* 0x000000ff0300720c */ /* 0x000fda0003f05270 */
[----:B------:R-:W-:Y:S05]  /*222d0*/  @P0 BRA `(.L_x_1525) ;  /* 0x0000002c00c00947 */ /* 0x000fea0003800000 */
[----:B0-----:R-:W0:Y:S01]  /*222e0*/  S2R R5, SR_LANEID ;  /* 0x0000000000057919 */ /* 0x001e220000000000 */
        /* <DEDUP_REMOVED lines=13> */
.L_x_1524:
[----:B------:R-:W1:Y:S01]  /*223c0*/  S2R R0, SR_CgaCtaId ;  /* 0x0000000000007919 */ /* 0x000e620000008800 */
[----:B------:R-:W-:-:S04]  /*223d0*/  MOV R2, 0x400 ;  /* 0x0000040000027802 */ /* 0x000fc80000000f00 */
[----:B-1----:R-:W-:-:S04]  /*223e0*/  LEA R18, R0, R2, 0x18 ;  /* 0x0000000200127211 */ /* 0x002fc800078ec0ff */
[----:B------:R-:W-:Y:S01]  /*223f0*/  IADD3 R0, R18, 0x20000, RZ ;  /* 0x0002000012007810 */ /* 0x000fe20007ffe0ff */
[----:B------:R1:W-:Y:S03]  /*22400*/  STL [R1+0x2c], R18 ;  /* 0x00002c1201007387 */ /* 0x0003e60000100800 */
[----:B------:R-:W-:-:S13]  /*22410*/  LOP3.LUT P0, RZ, R0, 0x3ff, RZ, 0xc0, !PT ;  /* 0x000003ff00ff7812 */ /* 0x000fda000780c0ff */
[----:B-1----:R-:W-:Y:S05]  /*22420*/  @!P0 BRA `(.L_x_1526) ;  /* 0x0000000000408947 */ /* 0x002fea0003800000 */
[----:B------:R-:W-:Y:S01]  /*22430*/  MOV R2, 0x0 ;  /* 0x0000000000027802 */ /* 0x000fe20000000f00 */
[----:B------:R-:W-:Y:S01]  /*22440*/  ULDC.64 UR6, c[0x4][0x1c8] ;  /* 0x0100720000067ab9 */ /* 0x000fe20000000a00 */
[----:B------:R-:W-:Y:S01]  /*22450*/  ULDC.64 UR8, c[0x4][0x1d0] ;  /* 0x0100740000087ab9 */ /* 0x000fe20000000a00 */
[----:B------:R-:W-:Y:S01]  /*22460*/  ULDC.64 UR4, c[0x4][0x148] ;  /* 0x0100520000047ab9 */ /* 0x000fe20000000a00 */
[----:B------:R-:W-:Y:S02]  /*22470*/  IMAD.U32 R4, RZ, RZ, UR6 ;  /* 0x00000006ff047e24 */ /* 0x000fe4000f8e00ff */
[----:B------:R-:W1:Y:S01]  /*22480*/  LDC.64 R2, c[0x4][R2] ;  /* 0x0100000002027b82 */ /* 0x000e620000000a00 */
[----:B0-----:R-:W-:Y:S02]  /*22490*/  IMAD.U32 R5, RZ, RZ, UR7 ;  /* 0x00000007ff057e24 */ /* 0x001fe4000f8e00ff */
        /* <DEDUP_REMOVED lines=9> */
.L_x_1526:
[----:B------:R-:W2:Y:S01]  /*22530*/  LDL.LU R2, [R1+0x4c] ;  /* 0x00004c0001027983 */ /* 0x000ea20000300800 */
[----:B------:R-:W-:-:S04]  /*22540*/  IADD3 R17, R18, 0x10000, RZ ;  /* 0x0001000012117810 */ /* 0x000fc80007ffe0ff */
        /* <DEDUP_REMOVED lines=21> */
.L_x_1527:
[----:B------:R-:W-:-:S04]  /*226a0*/  IADD3 R0, R18, 0x8000, RZ ;  /* 0x0000800012007810 */ /* 0x000fc80007ffe0ff */
[----:B------:R-:W-:Y:S01]  /*226b0*/  LOP3.LUT P0, RZ, R0, 0x1bf, RZ, 0xc0, !PT ;  /* 0x000001bf00ff7812 */ /* 0x000fe2000780c0ff */
[----:B------:R2:W-:-:S12]  /*226c0*/  STL [R1+0x48], R0 ;  /* 0x0000480001007387 */ /* 0x0005d80000100800 */
[----:B--2---:R-:W-:Y:S05]  /*226d0*/  @!P0 BRA `(.L_x_1528) ;  /* 0x0000000000408947 */ /* 0x004fea0003800000 */
        /* <DEDUP_REMOVED lines=16> */
.L_x_1528:
[----:B------:R-:W-:-:S13]  /*227e0*/  LOP3.LUT P6, RZ, R17, 0x3ff, RZ, 0xc0, !PT ;  /* 0x000003ff11ff7812 */ /* 0x000fda00078cc0ff */
[----:B------:R-:W-:Y:S05]  /*227f0*/  @!P6 BRA `(.L_x_1529) ;  /* 0x000000000040e947 */ /* 0x000fea0003800000 */
[----:B-1----:R-:W-:Y:S01]  /*22800*/  MOV R2, 0x0 ;  /* 0x0000000000027802 */ /* 0x002fe20000000f00 */
[----:B------:R-:W-:Y:S01]  /*22810*/  ULDC.64 UR4, c[0x4][0x1c8] ;  /* 0x0100720000047ab9 */ /* 0x000fe20000000a00 */
[----:B------:R-:W-:Y:S01]  /*22820*/  ULDC.64 UR6, c[0x4][0x1d0] ;  /* 0x0100740000067ab9 */ /* 0x000fe20000000a00 */
[----:B------:R-:W-:Y:S01]  /*22830*/  ULDC.64 UR8, c[0x4][0x160] ;  /* 0x0100580000087ab9 */ /* 0x000fe20000000a00 */
[----:B------:R-:W-:Y:S01]  /*22840*/  MOV R4, UR4 ;  /* 0x0000000400047c02 */ /* 0x000fe20008000f00 */
[----:B0-----:R-:W-:Y:S01]  /*22850*/  IMAD.U32 R5, RZ, RZ, UR5 ;  /* 0x00000005ff057e24 */ /* 0x001fe2000f8e00ff */
[----:B------:R-:W0:Y:S01]  /*22860*/  LDC.64 R2, c[0x4][R2] ;  /* 0x0100000002027b82 */ /* 0x000e220000000a00 */
        /* <DEDUP_REMOVED lines=8> */
[----:B0-----:R-:W-:Y:S05]  /*228f0*/  CALL.ABS.NOINC R2 ;  /* 0x0000000002007343 */ /* 0x001fea0003c00000 */
.L_x_1529:
[----:B-1----:R-:W2:Y:S01]  /*22900*/  LDL.LU R2, [R1+0x4] ;  /* 0x0000040001027983 */ /* 0x002ea20000300800 */
[----:B------:R-:W1:Y:S01]  /*22910*/  LDC R0, c[0x0][0x428] ;  /* 0x00010a00ff007b82 */ /* 0x000e620000000800 */
[----:B------:R-:W-:Y:S02]  /*22920*/  ULDC.64 UR4, c[0x0][0x9f8] ;  /* 0x00027e0000047ab9 */ /* 0x000fe40000000a00 */
[----:B------:R-:W3:Y:S04]  /*22930*/  LDL R18, [R1+0x8] ;  /* 0x0000080001127983 */ /* 0x000ee80000100800 */
[----:B------:R-:W4:Y:S01]  /*22940*/  LDL R17, [R1+0xc] ;  /* 0x00000c0001117983 */ /* 0x000f220000100800 */
[----:B-1----:R-:W-:-:S13]  /*22950*/  ISETP.NE.AND P0, PT, R0, 0x1, PT ;  /* 0x000000010000780c */ /* 0x002fda0003f05270 */
[----:B------:R-:W1:Y:S01]  /*22960*/  @P0 LDC R4, c[0x0][0x430] ;  /* 0x00010c00ff040b82 */ /* 0x000e620000000800 */
[----:B--2---:R-:W-:-:S07]  /*22970*/  IMAD R3, R2, 0x80, R19 ;  /* 0x0000008002037824 */ /* 0x004fce00078e0213 */
[----:B------:R-:W2:Y:S01]  /*22980*/  @P0 LDC R2, c[0x0][0x42c] ;  /* 0x00010b00ff020b82 */ /* 0x000ea20000000800 */
[----:B---3--:R-:W-:Y:S01]  /*22990*/  MOV R0, R18 ;  /* 0x0000001200007202 */ /* 0x008fe20000000f00 */
[----:B--2---:R-:W-:Y:S02]  /*229a0*/  @P0 IMAD.HI.U32 R2, R18, R2, RZ ;  /* 0x0000000212020227 */ /* 0x004fe400078e00ff */
[----:B------:R-:W2:Y:S03]  /*229b0*/  S2R R18, SR_TID.X ;  /* 0x0000000000127919 */ /* 0x000ea60000002100 */
[----:B-1----:R-:W-:Y:S01]  /*229c0*/  @P0 SHF.R.U32.HI R0, RZ, R4, R2 ;  /* 0x00000004ff000219 */ /* 0x002fe20000011602 */
[----:B----4-:R-:W-:Y:S01]  /*229d0*/  IMAD.MOV.U32 R2, RZ, RZ, R17 ;  /* 0x000000ffff027224 */ /* 0x010fe200078e0011 */
[----:B------:R-:W-:-:S04]  /*229e0*/  ISETP.NE.U32.AND P0, PT, RZ, UR4, PT ;  /* 0x00000004ff007c0c */ /* 0x000fc8000bf05070 */
[----:B------:R-:W-:Y:S01]  /*229f0*/  ISETP.NE.AND.EX P0, PT, RZ, UR5, PT, P0 ;  /* 0x00000005ff007c0c */ /* 0x000fe2000bf05300 */
[----:B------:R-:W-:-:S12]  /*22a00*/  ULDC.64 UR4, c[0x0][0xa00] ;  /* 0x0002800000047ab9 */ /* 0x000fd80000000a00 */
[----:B0-----:R-:W0:Y:S01]  /*22a10*/  @P0 LDC.64 R4, c[0x0][0x9f8] ;  /* 0x00027e00ff040b82 */ /* 0x001e220000000a00 */
[----:B--2---:R-:W-:Y:S01]  /*22a20*/  LOP3.LUT R18, R18, 0x7f, RZ, 0xc0, !PT ;  /* 0x0000007f12127812 */ /* 0x004fe200078ec0ff */
[----:B0-----:R-:W-:-:S05]  /*22a30*/  @P0 IMAD.WIDE R4, R17, 0x4, R4 ;  /* 0x0000000411040825 */ /* 0x001fca00078e0204 */
[----:B------:R0:W2:Y:S01]  /*22a40*/  @P0 LDG.E R2, desc[UR46][R4.64] ;  /* 0x0000002e04020981 */ /* 0x0000a2000c1e1900 */
[----:B------:R-:W-:Y:S02]  /*22a50*/  ISETP.NE.AND P1, PT, R18, RZ, PT ;  /* 0x000000ff1200720c */ /* 0x000fe40003f25270 */
[----:B------:R-:W-:Y:S02]  /*22a60*/  ISETP.NE.U32.AND P0, PT, RZ, UR4, PT ;  /* 0x00000004ff007c0c */ /* 0x000fe4000bf05070 */
[----:B------:R-:W-:Y:S02]  /*22a70*/  PLOP3.LUT P3, PT, P1, PT, PT, 0x8, 0x0 ;  /* 0x000000000000781c */ /* 0x000fe40000f6e170 */
[----:B------:R-:W-:-:S04]  /*22a80*/  ISETP.NE.AND.EX P2, PT, RZ, UR5, PT, P0 ;  /* 0x00000005ff007c0c */ /* 0x000fc8000bf45300 */
[----:B0-----:R-:W-:-:S03]  /*22a90*/  SEL R4, R17, RZ, !P2 ;  /* 0x000000ff11047207 */ /* 0x001fc60005000000 */
[----:B------:R-:W-:-:S05]  /*22aa0*/  VOTEU.ALL UP1, P1 ;  /* 0x00000000003f7886 */ /* 0x000fca0000820000 */
[----:B------:R-:W-:-:S04]  /*22ab0*/  @!UP1 UIADD3 UR8, UP0, UR42, 0x270, URZ ;  /* 0x000002702a089890 */ /* 0x000fc8000ff1e03f */
[----:B------:R-:W-:-:S03]  /*22ac0*/  @!UP1 UIADD3.X UR9, URZ, UR43, URZ, UP0, !UPT ;  /* 0x0000002b3f099290 */ /* 0x000fc600087fe43f */
[----:B------:R-:W-:Y:S01]  /*22ad0*/  VOTEU.ALL UP0, P1 ;  /* 0x00000000003f7886 */ /* 0x000fe20000800000 */
[----:B--2---:R0:W-:Y:S08]  /*22ae0*/  STL [R1+0x28], R2 ;  /* 0x0000280201007387 */ /* 0x0041f00000100800 */
.L_x_1530:
[----:B0-----:R-:W2:Y:S01]  /*22af0*/  LDL R2, [R1+0x8] ;  /* 0x0000080001027983 */ /* 0x001ea20000100800 */
        /* <DEDUP_REMOVED lines=9> */
[----:B-1----:R-:W-:Y:S05]  /*22b90*/  @P3 BRA.U.ANY `(.L_x_1530) ;  /* 0xfffffffd00d43947 */ /* 0x002fea000393ffff */
[----:B------:R-:W-:Y:S01]  /*22ba0*/  PLOP3.LUT P2, PT, P1, PT, PT, 0x8, 0x0 ;  /* 0x000000000000781c */ /* 0x000fe20000f4e170 */
[----:B------:R-:W-:Y:S01]  /*22bb0*/  VOTEU.ALL UP0, P1 ;  /* 0x00000000003f7886 */ /* 0x000fe20000800000 */
[----:B------:R-:W-:-:S11]  /*22bc0*/  UMOV UR4, 0x80 ;  /* 0x0000008000047882 */ /* 0x000fd60000000000 */
.L_x_1531:
        /* <DEDUP_REMOVED lines=24> */
.L_x_1784:
[----:B--2---:R-:W-:Y:S02]  /*22d50*/  ISETP.NE.AND P0, PT, R14, RZ, PT ;  /* 0x000000ff0e00720c */ /* 0x004fe40003f05270 */
[----:B------:R-:W-:-:S11]  /*22d60*/  PLOP3.LUT P6, PT, PT, PT, PT, 0x8, 0x0 ;  /* 0x000000000000781c */ /* 0x000fd60003fce170 */
[----:B------:R-:W-:Y:S05]  /*22d70*/  @P0 BRA `(.L_x_1533) ;  /* 0x00000008000c0947 */ /* 0x000fea0003800000 */
[----:B------:R-:W-:-:S03]  /*22d80*/  UMOV UR4, 0xffffffff ;  /* 0xffffffff00047882 */ /* 0x000fc60000000000 */
[----:B------:R-:W-:Y:S05]  /*22d90*/  BRA.DIV UR4, `(.L_x_1534) ;  /* 0x0000007204b07947 */ /* 0x000fea000b800000 */
[----:B------:R-:W-:-:S13]  /*22da0*/  ELECT P6, URZ, PT ;  /* 0x00000000003f782f */ /* 0x000fda00038c0000 */
.L_x_1787:
[----:B------:R-:W-:Y:S05]  /*22db0*/  @!P6 BRA `(.L_x_1535) ;  /* 0x000000040080e947 */ /* 0x000fea0003800000 */
[----:B------:R-:W-:Y:S01]  /*22dc0*/  ISETP.NE.U32.AND P0, PT, R6, RZ, PT ;  /* 0x000000ff0600720c */ /* 0x000fe20003f05070 */
[----:B------:R-:W-:-:S03]  /*22dd0*/  VIADD R8, R16, 0xffffffff ;  /* 0xffffffff10087836 */ /* 0x000fc60000000000 */
[----:B------:R-:W-:-:S13]  /*22de0*/  ISETP.NE.AND.EX P0, PT, R7, RZ, PT, P0 ;  /* 0x000000ff0700720c */ /* 0x000fda0003f05300 */
[----:B------:R-:W-:Y:S05]  /*22df0*/  @!P0 BRA `(.L_x_1536) ;  /* 0x0000000000488947 */ /* 0x000fea0003800000 */
[----:B------:R-:W2:Y:S01]  /*22e00*/  LDC R9, c[0x0][0x41c] ;  /* 0x00010700ff097b82 */ /* 0x000ea20000000800 */
[----:B------:R-:W-:Y:S01]  /*22e10*/  IMAD.MOV.U32 R2, RZ, RZ, R8 ;  /* 0x000000ffff027224 */ /* 0x000fe200078e0008 */
[----:B------:R-:W-:Y:S01]  /*22e20*/  ULDC.64 UR4, c[0x0][0x408] ;  /* 0x0001020000047ab9 */ /* 0x000fe20000000a00 */
[----:B--2---:R-:W-:-:S13]  /*22e30*/  ISETP.NE.AND P0, PT, R9, 0x1, PT ;  /* 0x000000010900780c */ /* 0x004fda0003f05270 */
[----:B------:R-:W2:Y:S02]  /*22e40*/  @P0 LDC.64 R10, c[0x0][0x420] ;  /* 0x00010800ff0a0b82 */ /* 0x000ea40000000a00 */
[----:B--2---:R-:W-:-:S05]  /*22e50*/  @P0 IMAD.HI.U32 R10, R8, R10, RZ ;  /* 0x0000000a080a0227 */ /* 0x004fca00078e00ff */
[----:B------:R-:W-:-:S04]  /*22e60*/  @P0 SHF.R.U32.HI R2, RZ, R11, R10 ;  /* 0x0000000bff020219 */ /* 0x000fc8000001160a */
[--C-:B------:R-:W-:Y:S01]  /*22e70*/  SHF.R.S32.HI R11, RZ, 0x1f, R2.reuse ;  /* 0x0000001fff0b7819 */ /* 0x100fe20000011402 */
[--C-:B-1----:R-:W-:Y:S02]  /*22e80*/  IMAD.MOV R5, RZ, RZ, -R2.reuse ;  /* 0x000000ffff057224 */ /* 0x102fe400078e0a02 */
[----:B------:R-:W-:Y:S02]  /*22e90*/  IMAD.MOV.U32 R10, RZ, RZ, R2 ;  /* 0x000000ffff0a7224 */ /* 0x000fe400078e0002 */
        /* <DEDUP_REMOVED lines=8> */
.L_x_1536:
[----:B-1----:R-:W3:Y:S01]  /*22f20*/  LDL R5, [R1+0x14] ;  /* 0x0000140001057983 */ /* 0x002ee20000100800 */
[----:B------:R-:W-:-:S03]  /*22f30*/  MOV R9, 0x400 ;  /* 0x0000040000097802 */ /* 0x000fc60000000f00 */
[----:B--2---:R-:W2:Y:S01]  /*22f40*/  LDL R7, [R1+0x20] ;  /* 0x0000200001077983 */ /* 0x004ea20000100800 */
[----:B------:R-:W1:Y:S01]  /*22f50*/  S2R R10, SR_CgaCtaId ;  /* 0x00000000000a7919 */ /* 0x000e620000008800 */
[----:B------:R-:W4:Y:S01]  /*22f60*/  S2R R6, SR_TID.X ;  /* 0x0000000000067919 */ /* 0x000f220000002100 */
[----:B-1----:R-:W-:Y:S02]  /*22f70*/  LEA R9, R10, R9, 0x18 ;  /* 0x000000090a097211 */ /* 0x002fe400078ec0ff */
[----:B----4-:R-:W-:-:S04]  /*22f80*/  LOP3.LUT R6, R6, 0x7f, RZ, 0xc0, !PT ;  /* 0x0000007f06067812 */ /* 0x010fc800078ec0ff */
[----:B------:R-:W-:Y:S01]  /*22f90*/  ISETP.NE.AND P0, PT, R6, RZ, PT ;  /* 0x000000ff0600720c */ /* 0x000fe20003f05270 */
[----:B---3--:R-:W-:Y:S01]  /*22fa0*/  IMAD R5, R5, 0x8, R9 ;  /* 0x0000000805057824 */ /* 0x008fe200078e0209 */
[----:B--2---:R-:W-:-:S04]  /*22fb0*/  SHF.L.U32 R7, R7, 0x1f, RZ ;  /* 0x0000001f07077819 */ /* 0x004fc800000006ff */
[----:B------:R-:W1:Y:S02]  /*22fc0*/  SYNCS.PHASECHK.TRANS64.TRYWAIT P2, [R5+URZ+0x28480], R7 ;  /* 0x02848007050075a7 */ /* 0x000e64000804017f */
[----:B-1----:R-:W-:Y:S05]  /*22fd0*/  @!P2 BRA `(.L_x_1537) ;  /* 0x000000700040a947 */ /* 0x002fea0003800000 */
.L_x_1788:
        /* <DEDUP_REMOVED lines=8> */
.L_x_1538:
        /* <DEDUP_REMOVED lines=27> */
.L_x_1789:
        /* <DEDUP_REMOVED lines=8> */
.L_x_1540:
        /* <DEDUP_REMOVED lines=19> */
.L_x_1535:
        /* <DEDUP_REMOVED lines=31> */
.L_x_1533:
[----:B------:R-:W2:Y:S01]  /*235b0*/  LDL.LU R6, [R1+0x50] ;  /* 0x0000500001067983 */ /* 0x000ea20000300800 */
[----:B------:R-:W-:Y:S01]  /*235c0*/  MOV R4, 0x400 ;  /* 0x0000040000047802 */ /* 0x000fe20000000f00 */
[----:B------:R-:W-:Y:S01]  /*235d0*/  BSSY B0, `(.L_x_1541) ;  /* 0x000000b000007945 */ /* 0x000fe20003800000 */
[----:B-1----:R-:W1:Y:S02]  /*235e0*/  S2R R5, SR_CgaCtaId ;  /* 0x0000000000057919 */ /* 0x002e640000008800 */
[----:B-1----:R-:W-:Y:S01]  /*235f0*/  LEA R4, R5, R4, 0x18 ;  /* 0x0000000405047211 */ /* 0x002fe200078ec0ff */
[----:B--2---:R-:W-:-:S05]  /*23600*/  VIADD R6, R6, 0x1 ;  /* 0x0000000106067836 */ /* 0x004fca0000000000 */
[----:B------:R-:W-:Y:S01]  /*23610*/  LEA.HI R3, R6, R6, RZ, 0x1 ;  /* 0x0000000606037211 */ /* 0x000fe200078f08ff */
[----:B------:R1:W-:Y:S03]  /*23620*/  STL [R1+0x50], R6 ;  /* 0x0000500601007387 */ /* 0x0003e60000100800 */
[----:B------:R-:W-:-:S05]  /*23630*/  LOP3.LUT R3, R3, 0xfffffffe, RZ, 0xc0, !PT ;  /* 0xfffffffe03037812 */ /* 0x000fca00078ec0ff */
[----:B------:R-:W-:-:S05]  /*23640*/  IMAD.IADD R3, R6, 0x1, -R3 ;  /* 0x0000000106037824 */ /* 0x000fca00078e0a03 */
[----:B------:R-:W-:-:S04]  /*23650*/  SHF.L.U32 R3, R3, 0x1f, RZ ;  /* 0x0000001f03037819 */ /* 0x000fc800000006ff */
[----:B------:R-:W2:Y:S02]  /*23660*/  SYNCS.PHASECHK.TRANS64.TRYWAIT P0, [R4+URZ+0x28420], R3 ;  /* 0x02842003040075a7 */ /* 0x000ea4000800017f */
[----:B-12---:R-:W-:Y:S05]  /*23670*/  @!P0 BRA `(.L_x_1542) ;  /* 0x0000006800c08947 */ /* 0x006fea0003800000 */
.L_x_1790:
[----:B------:R-:W-:Y:S05]  /*23680*/  BSYNC B0 ;  /* 0x0000000000007941 */ /* 0x000fea0003800000 */
.L_x_1541:
[----:B-1----:R-:W2:Y:S01]  /*23690*/  LDL R4, [R1+0x34] ;  /* 0x0000340001047983 */ /* 0x002ea20000100800 */
[----:B------:R-:W-:-:S05]  /*236a0*/  VIADD R16, R16, 0xfffffffe ;  /* 0xfffffffe10107836 */ /* 0x000fca0000000000 */
[----:B--2---:R-:W-:-:S13]  /*236b0*/  ISETP.GE.AND P0, PT, R16, R4, PT ;  /* 0x000000041000720c */ /* 0x004fda0003f06270 */
[----:B------:R-:W-:Y:S05]  /*236c0*/  @!P0 BRA `(.L_x_1543) ;  /* 0x0000001000748947 */ /* 0x000fea0003800000 */
[----:B------:R1:W5:Y:S01]  /*236d0*/  LDL.LU R6, [R1+0x14] ;  /* 0x0000140001067983 */ /* 0x0003620000300800 */
[----:B------:R-:W-:-:S03]  /*236e0*/  IMAD.MOV.U32 R20, RZ, RZ, R16 ;  /* 0x000000ffff147224 */ /* 0x000fc600078e0010 */
[----:B------:R1:W5:Y:S04]  /*236f0*/  LDL.LU R7, [R1+0x20] ;  /* 0x0000200001077983 */ /* 0x0003680000300800 */
.L_x_1565:
[----:B-----5:R-:W-:Y:S01]  /*23700*/  VIADD R4, R6, 0x1 ;  /* 0x0000000106047836 */ /* 0x020fe20000000000 */
        /* <DEDUP_REMOVED lines=15> */
[----:B------:R-:W4:Y:S01]  /*23800*/  LDC R5, c[0x0][0x41c] ;  /* 0x00010700ff057b82 */ /* 0x000f220000000800 */
[----:B------:R-:W-:Y:S02]  /*23810*/  ULDC.64 UR6, c[0x0][0x408] ;  /* 0x0001020000067ab9 */ /* 0x000fe40000000a00 */
[----:B------:R-:W2:Y:S01]  /*23820*/  LDL R11, [R1+0x28] ;  /* 0x00002800010b7983 */ /* 0x000ea20000100800 */
[----:B----4-:R-:W-:-:S13]  /*23830*/  ISETP.NE.AND P0, PT, R5, 0x1, PT ;  /* 0x000000010500780c */ /* 0x010fda0003f05270 */
[----:B------:R-:W4:Y:S02]  /*23840*/  @P0 LDC.64 R2, c[0x0][0x420] ;  /* 0x00010800ff020b82 */ /* 0x000f240000000a00 */
[----:B----4-:R-:W-:-:S04]  /*23850*/  @P0 IMAD.HI.U32 R4, R20, R2, RZ ;  /* 0x0000000214040227 */ /* 0x010fc800078e00ff */
[----:B------:R-:W-:Y:S01]  /*23860*/  IMAD.MOV.U32 R2, RZ, RZ, R20 ;  /* 0x000000ffff027224 */ /* 0x000fe200078e0014 */
[----:B------:R-:W-:-:S04]  /*23870*/  @P0 SHF.R.U32.HI R2, RZ, R3, R4 ;  /* 0x00000003ff020219 */ /* 0x000fc80000011604 */
[----:B------:R-:W-:Y:S02]  /*23880*/  SHF.R.S32.HI R3, RZ, 0x1f, R2 ;  /* 0x0000001fff037819 */ /* 0x000fe40000011402 */
[----:B------:R-:W-:-:S05]  /*23890*/  IADD3 R8, -R2, RZ, RZ ;  /* 0x000000ff02087210 */ /* 0x000fca0007ffe1ff */
[----:B------:R-:W-:Y:S02]  /*238a0*/  IMAD R8, R5, R8, R20 ;  /* 0x0000000805087224 */ /* 0x000fe400078e0214 */
[----:B---3--:R-:W-:-:S04]  /*238b0*/  IMAD R4, R12, UR6, RZ ;  /* 0x000000060c047c24 */ /* 0x008fc8000f8e02ff */
[C---:B--2---:R-:W-:Y:S02]  /*238c0*/  IMAD R4, R11.reuse, UR7, R4 ;  /* 0x000000070b047c24 */ /* 0x044fe4000f8e0204 */
[----:B------:R-:W-:-:S04]  /*238d0*/  IMAD.WIDE.U32 R2, R11, UR6, R2 ;  /* 0x000000060b027c25 */ /* 0x000fc8000f8e0002 */
[----:B------:R-:W-:Y:S01]  /*238e0*/  IMAD.IADD R3, R4, 0x1, R3 ;  /* 0x0000000104037824 */ /* 0x000fe200078e0203 */
[----:B------:R-:W-:-:S04]  /*238f0*/  LEA R4, P0, R2, UR4, 0x2 ;  /* 0x0000000402047c11 */ /* 0x000fc8000f8010ff */
[----:B------:R-:W-:-:S05]  /*23900*/  LEA.HI.X R5, R2, UR5, R3, 0x2, P0 ;  /* 0x0000000502057c11 */ /* 0x000fca00080f1403 */
[----:B------:R3:W5:Y:S04]  /*23910*/  LDG.E R2, desc[UR46][R4.64] ;  /* 0x0000002e04027981 */ /* 0x000768000c1e1900 */
.L_x_1546:
[----:B---3--:R-:W3:Y:S01]  /*23920*/  S2R R5, SR_CgaCtaId ;  /* 0x0000000000057919 */ /* 0x008ee20000008800 */
[----:B------:R-:W-:Y:S01]  /*23930*/  MOV R4, 0x400 ;  /* 0x0000040000047802 */ /* 0x000fe20000000f00 */
[----:B------:R-:W-:Y:S01]  /*23940*/  BSSY B1, `(.L_x_1547) ;  /* 0x0000009000017945 */ /* 0x000fe20003800000 */
[----:B------:R-:W4:Y:S02]  /*23950*/  S2R R3, SR_TID.X ;  /* 0x0000000000037919 */ /* 0x000f240000002100 */
[----:B---3--:R-:W-:Y:S02]  /*23960*/  LEA R4, R5, R4, 0x18 ;  /* 0x0000000405047211 */ /* 0x008fe400078ec0ff */
[----:B----4-:R-:W-:-:S03]  /*23970*/  LOP3.LUT R3, R3, 0x7f, RZ, 0xc0, !PT ;  /* 0x0000007f03037812 */ /* 0x010fc600078ec0ff */
[----:B------:R-:W-:Y:S01]  /*23980*/  IMAD R5, R10, 0x8, R4 ;  /* 0x000000080a057824 */ /* 0x000fe200078e0204 */
[----:B------:R-:W-:Y:S02]  /*23990*/  SHF.L.U32 R4, R9, 0x1f, RZ ;  /* 0x0000001f09047819 */ /* 0x000fe400000006ff */
[----:B------:R-:W-:Y:S02]  /*239a0*/  ISETP.NE.AND P2, PT, R3, RZ, PT ;  /* 0x000000ff0300720c */ /* 0x000fe40003f45270 */
[----:B------:R-:W3:Y:S02]  /*239b0*/  SYNCS.PHASECHK.TRANS64.TRYWAIT P0, [R5+URZ+0x28480], R4 ;  /* 0x02848004050075a7 */ /* 0x000ee4000800017f */
[----:B---3--:R-:W-:Y:S09]  /*239c0*/  @!P0 BRA `(.L_x_1548) ;  /* 0x00000068000c8947 */ /* 0x008ff20003800000 */
.L_x_1791:
[----:B------:R-:W-:Y:S05]  /*239d0*/  BSYNC B1 ;  /* 0x0000000000017941 */ /* 0x000fea0003800000 */
.L_x_1547:
[----:B------:R-:W-:Y:S04]  /*239e0*/  BSSY B1, `(.L_x_1549) ;  /* 0x0000009000017945 */ /* 0x000fe80003800000 */
[----:B------:R-:W-:Y:S05]  /*239f0*/  @P2 BRA `(.L_x_1550) ;  /* 0x00000000001c2947 */ /* 0x000fea0003800000 */
[----:B------:R-:W2:Y:S02]  /*23a00*/  S2R R3, SR_TID.X ;  /* 0x0000000000037919 */ /* 0x000ea40000002100 */
[----:B--2---:R-:W-:Y:S01]  /*23a10*/  LOP3.LUT R9, R3, 0x1f, RZ, 0xc0, !PT ;  /* 0x0000001f03097812 */ /* 0x004fe200078ec0ff */
[----:B------:R-:W-:-:S03]  /*23a20*/  IMAD.MOV.U32 R3, RZ, RZ, 0x4000 ;  /* 0x00004000ff037424 */ /* 0x000fc600078e00ff */
[----:B------:R-:W-:Y:S01]  /*23a30*/  ISETP.NE.AND P0, PT, R9, RZ, PT ;  /* 0x000000ff0900720c */ /* 0x000fe20003f05270 */
[----:B------:R4:W-:-:S12]  /*23a40*/  SYNCS.ARRIVE.TRANS64 RZ, [R5+URZ+0x28470], R3 ;  /* 0x0284700305ff79a7 */ /* 0x0009d8000800003f */
[----:B----4-:R-:W-:Y:S05]  /*23a50*/  @!P0 BRA `(.L_x_1550) ;  /* 0x0000000000048947 */ /* 0x010fea0003800000 */
[----:B------:R-:W-:Y:S01]  /*23a60*/  BPT.TRAP 0x1 ;  /* 0x000000040000795c */ /* 0x000fe20000300000 */
.L_x_1550:
[----:B------:R-:W-:Y:S05]  /*23a70*/  BSYNC B1 ;  /* 0x0000000000017941 */ /* 0x000fea0003800000 */
.L_x_1549:
[----:B------:R-:W4:Y:S04]  /*23a80*/  LDL R3, [R1+0x14] ;  /* 0x0000140001037983 */ /* 0x000f280000100800 */
[----:B--2---:R-:W2:Y:S01]  /*23a90*/  LDL R9, [R1+0x38] ;  /* 0x0000380001097983 */ /* 0x004ea20000100800 */
[----:B------:R-:W-:Y:S01]  /*23aa0*/  IMAD.MOV.U32 R13, RZ, RZ, RZ ;  /* 0x000000ffff0d7224 */ /* 0x000fe200078e00ff */
[----:B------:R-:W-:Y:S01]  /*23ab0*/  MOV R10, 0x400 ;  /* 0x00000400000a7802 */ /* 0x000fe20000000f00 */
[----:B------:R-:W-:Y:S01]  /*23ac0*/  UIADD3 UR4, UP0, UR42, 0x470, URZ ;  /* 0x000004702a047890 */ /* 0x000fe2000ff1e03f */
[----:B------:R-:W0:Y:S01]  /*23ad0*/  S2R R11, SR_CgaCtaId ;  /* 0x00000000000b7919 */ /* 0x000e220000008800 */
[----:B------:R-:W-:Y:S01]  /*23ae0*/  PLOP3.LUT P0, PT, PT, PT, PT, 0x80, 0x0 ;  /* 0x000000000000781c */ /* 0x000fe20003f0f070 */
[----:B------:R-:W-:Y:S01]  /*23af0*/  UMOV UR6, 0x0 ;  /* 0x0000000000067882 */ /* 0x000fe20000000000 */
[----:B------:R-:W-:Y:S01]  /*23b00*/  R2UR UR10, R13 ;  /* 0x000000000d0a72ca */ /* 0x000fe200000e0000 */
[----:B------:R-:W-:Y:S01]  /*23b10*/  UIADD3.X UR5, URZ, UR43, URZ, UP0, !UPT ;  /* 0x0000002b3f057290 */ /* 0x000fe200087fe43f */
[----:B------:R-:W-:Y:S01]  /*23b20*/  UMOV UR7, 0x14f00000 ;  /* 0x14f0000000077882 */ /* 0x000fe20000000000 */
[----:B0-----:R-:W-:-:S05]  /*23b30*/  LEA R10, R11, R10, 0x18 ;  /* 0x0000000a0b0a7211 */ /* 0x001fca00078ec0ff */
[----:B----4-:R-:W-:Y:S02]  /*23b40*/  IMAD R3, R3, 0x4000, R10 ;  /* 0x0000400003037824 */ /* 0x010fe400078e020a */
[----:B--2---:R-:W-:Y:S02]  /*23b50*/  IMAD R9, R8, 0x40, R9 ;  /* 0x0000004008097824 */ /* 0x004fe400078e0209 */
[----:B------:R-:W-:Y:S02]  /*23b60*/  VIADD R8, R5, 0x28470 ;  /* 0x0002847005087836 */ /* 0x000fe40000000000 */
[----:B------:R-:W-:-:S07]  /*23b70*/  VIADD R10, R3, 0x10000 ;  /* 0x00010000030a7836 */ /* 0x000fce0000000000 */
.L_x_1551:
        /* <DEDUP_REMOVED lines=16> */
.L_x_1552:
        /* <DEDUP_REMOVED lines=13> */
.L_x_1792:
[----:B------:R-:W-:Y:S05]  /*23d50*/  BSYNC B1 ;  /* 0x0000000000017941 */ /* 0x000fea0003800000 */
.L_x_1553:
[----:B------:R-:W-:Y:S01]  /*23d60*/  BSSY B1, `(.L_x_1555) ;  /* 0x000000b000017945 */ /* 0x000fe20003800000 */
[----:B------:R-:W-:Y:S02]  /*23d70*/  IMAD.MOV.U32 R10, RZ, RZ, 0x0 ;  /* 0x00000000ff0a7424 */ /* 0x000fe400078e00ff */
[----:B------:R-:W-:Y:S01]  /*23d80*/  IMAD.MOV.U32 R11, RZ, RZ, 0x14f00000 ;  /* 0x14f00000ff0b7424 */ /* 0x000fe200078e00ff */
[----:B------:R-:W-:Y:S06]  /*23d90*/  @P2 BRA `(.L_x_1556) ;  /* 0x00000000001c2947 */ /* 0x000fec0003800000 */
[----:B------:R-:W2:Y:S01]  /*23da0*/  S2R R8, SR_TID.X ;  /* 0x0000000000087919 */ /* 0x000ea20000002100 */
[----:B0--3--:R-:W-:-:S04]  /*23db0*/  IMAD.MOV.U32 R4, RZ, RZ, 0x4000 ;  /* 0x00004000ff047424 */ /* 0x009fc800078e00ff */
[----:B------:R4:W-:Y:S01]  /*23dc0*/  SYNCS.ARRIVE.TRANS64 RZ, [R5+URZ+0x28430], R4 ;  /* 0x0284300405ff79a7 */ /* 0x0009e2000800003f */
[----:B--2---:R-:W-:-:S04]  /*23dd0*/  LOP3.LUT R8, R8, 0x1f, RZ, 0xc0, !PT ;  /* 0x0000001f08087812 */ /* 0x004fc800078ec0ff */
[----:B------:R-:W-:-:S13]  /*23de0*/  ISETP.NE.AND P0, PT, R8, RZ, PT ;  /* 0x000000ff0800720c */ /* 0x000fda0003f05270 */
[----:B----4-:R-:W-:Y:S05]  /*23df0*/  @!P0 BRA `(.L_x_1556) ;  /* 0x0000000000048947 */ /* 0x010fea0003800000 */
[----:B------:R-:W-:Y:S01]  /*23e00*/  BPT.TRAP 0x1 ;  /* 0x000000040000795c */ /* 0x000fe20000300000 */
.L_x_1556:
[----:B------:R-:W-:Y:S05]  /*23e10*/  BSYNC B1 ;  /* 0x0000000000017941 */ /* 0x000fea0003800000 */
.L_x_1555:
[----:B------:R-:W-:Y:S01]  /*23e20*/  R2UR UR10, R13 ;  /* 0x000000000d0a72ca */ /* 0x000fe200000e0000 */
[----:B------:R-:W-:Y:S01]  /*23e30*/  UIADD3 UR4, UP0, UR42, 0x370, URZ ;  /* 0x000003702a047890 */ /* 0x000fe2000ff1e03f */
[----:B------:R-:W-:Y:S01]  /*23e40*/  R2UR UR6, R10 ;  /* 0x000000000a0672ca */ /* 0x000fe200000e0000 */
[----:B0--3--:R-:W-:Y:S01]  /*23e50*/  VIADD R5, R5, 0x28430 ;  /* 0x0002843005057836 */ /* 0x009fe20000000000 */
[----:B------:R-:W-:Y:S01]  /*23e60*/  R2UR UR7, R11 ;  /* 0x000000000b0772ca */ /* 0x000fe200000e0000 */
[----:B------:R-:W-:Y:S01]  /*23e70*/  VIADD R4, R3, 0x20000 ;  /* 0x0002000003047836 */ /* 0x000fe20000000000 */
[----:B------:R-:W-:Y:S01]  /*23e80*/  PLOP3.LUT P0, PT, PT, PT, PT, 0x80, 0x0 ;  /* 0x000000000000781c */ /* 0x000fe20003f0f070 */
[----:B------:R-:W-:-:S12]  /*23e90*/  UIADD3.X UR5, URZ, UR43, URZ, UP0, !UPT ;  /* 0x0000002b3f057290 */ /* 0x000fd800087fe43f */
.L_x_1557:
        /* <DEDUP_REMOVED lines=15> */
.L_x_1558:
        /* <DEDUP_REMOVED lines=9> */
[----:B---3--:R-:W-:Y:S05]  /*24020*/  @P0 BRA.U.ANY `(.L_x_1558) ;  /* 0xfffffffd00d80947 */ /* 0x008fea000393ffff */
.L_x_1545:
[----:B------:R-:W-:Y:S05]  /*24030*/  BSYNC B0 ;  /* 0x0000000000007941 */ /* 0x000fea0003800000 */
.L_x_1544:
[----:B------:R-:W-:-:S06]  /*24040*/  UISETP.NE.AND UP0, UPT, UR36, 0x3, UPT ;  /* 0x000000032400788c */ /* 0x000fcc000bf05270 */
[----:B------:R-:W-:-:S13]  /*24050*/  PLOP3.LUT P0, PT, PT, PT, UP0, 0x80, 0x0 ;  /* 0x000000000000781c */ /* 0x000fda0003f0f008 */
[----:B------:R-:W-:Y:S05]  /*24060*/  @!P0 BRA `(.L_x_1559) ;  /* 0x0000000000048947 */ /* 0x000fea0003800000 */
[----:B------:R-:W-:Y:S01]  /*24070*/  BPT.TRAP 0x1 ;  /* 0x000000040000795c */ /* 0x000fe20000300000 */
.L_x_1559:
[----:B------:R-:W3:Y:S01]  /*24080*/  S2R R5, SR_CgaCtaId ;  /* 0x0000000000057919 */ /* 0x000ee20000008800 */
[----:B------:R-:W-:Y:S01]  /*24090*/  IMAD.U32 R3, RZ, RZ, UR38 ;  /* 0x00000026ff037e24 */ /* 0x000fe2000f8e00ff */
[----:B------:R-:W-:Y:S01]  /*240a0*/  MOV R4, 0x400 ;  /* 0x0000040000047802 */ /* 0x000fe20000000f00 */
[----:B------:R-:W-:Y:S03]  /*240b0*/  BSSY B0, `(.L_x_1560) ;  /* 0x0000008000007945 */ /* 0x000fe60003800000 */
[----:B------:R-:W-:Y:S02]  /*240c0*/  ISETP.NE.AND P0, PT, R3, 0x3, PT ;  /* 0x000000030300780c */ /* 0x000fe40003f05270 */
[----:B------:R-:W-:-:S04]  /*240d0*/  LOP3.LUT R3, R7, 0x1, RZ, 0x3c, !PT ;  /* 0x0000000107037812 */ /* 0x000fc800078e3cff */
[----:B------:R-:W-:Y:S02]  /*240e0*/  SHF.L.U32 R3, R3, 0x1f, RZ ;  /* 0x0000001f03037819 */ /* 0x000fe400000006ff */
[----:B---3--:R-:W-:-:S05]  /*240f0*/  LEA R4, R5, R4, 0x18 ;  /* 0x0000000405047211 */ /* 0x008fca00078ec0ff */
[----:B------:R-:W-:-:S04]  /*24100*/  IMAD R21, R6, 0x8, R4 ;  /* 0x0000000806157824 */ /* 0x000fc800078e0204 */
[----:B------:R-:W3:Y:S02]  /*24110*/  SYNCS.PHASECHK.TRANS64.TRYWAIT P2, [R21+URZ+0x28470], R3 ;  /* 0x02847003150075a7 */ /* 0x000ee4000804017f */
[----:B---3--:R-:W-:Y:S05]  /*24120*/  @!P2 BRA `(.L_x_1561) ;  /* 0x00000060005ca947 */ /* 0x008fea0003800000 */
.L_x_1793:
[----:B------:R-:W-:Y:S05]  /*24130*/  BSYNC B0 ;  /* 0x0000000000007941 */ /* 0x000fea0003800000 */
.L_x_1560:
[----:B------:R-:W-:Y:S05]  /*24140*/  @!P0 BRA `(.L_x_1562) ;  /* 0x0000000000048947 */ /* 0x000fea0003800000 */
[----:B------:R-:W-:Y:S01]  /*24150*/  BPT.TRAP 0x1 ;  /* 0x000000040000795c */ /* 0x000fe20000300000 */
.L_x_1562:
[----:B------:R-:W-:Y:S01]  /*24160*/  SHF.L.U32 R4, R7, 0x1f, RZ ;  /* 0x0000001f07047819 */ /* 0x000fe200000006ff */
[----:B---3--:R-:W-:-:S03]  /*24170*/  IMAD.SHL.U32 R3, R6, 0x4000, RZ ;  /* 0x0000400006037824 */ /* 0x008fc600078e00ff */
[----:B------:R-:W3:Y:S02]  /*24180*/  SYNCS.PHASECHK.TRANS64.TRYWAIT P2, [R21+URZ+0x28460], R4 ;  /* 0x02846004150075a7 */ /* 0x000ee4000804017f */
[----:B---3--:R-:W-:Y:S05]  /*24190*/  @!P2 BRA `(.L_x_1563) ;  /* 0x000000600054a947 */ /* 0x008fea0003800000 */
.L_x_1794:
[----:B------:R-:W4:Y:S04]  /*241a0*/  LDL R12, [R1+0x3c] ;  /* 0x00003c00010c7983 */ /* 0x000f280000100800 */
[----:B------:R0:W-:Y:S04]  /*241b0*/  STL [R1+0x58], R2 ;  /* 0x0000580201007387 */ /* 0x0001e80000100800 */
[----:B0-----:R-:W2:Y:S01]  /*241c0*/  LDL R2, [R1+0x10] ;  /* 0x0000100001027983 */ /* 0x001ea20000100800 */
[----:B------:R-:W-:-:S03]  /*241d0*/  MOV R13, 0x400 ;  /* 0x00000400000d7802 */ /* 0x000fc60000000f00 */
[----:B------:R0:W-:Y:S01]  /*241e0*/  STL [R1+0x54], R0 ;  /* 0x0000540001007387 */ /* 0x0001e20000100800 */
[----:B------:R-:W1:Y:S03]  /*241f0*/  S2R R14, SR_CgaCtaId ;  /* 0x00000000000e7919 */ /* 0x000e660000008800 */
[----:B0-----:R-:W3:Y:S01]  /*24200*/  LDL R0, [R1+0x18] ;  /* 0x0000180001007983 */ /* 0x001ee20000100800 */
[----:B------:R-:W-:Y:S05]  /*24210*/  WARPSYNC.ALL ;  /* 0x0000000000007948 */ /* 0x000fea0003800000 */
[----:B-1----:R-:W-:Y:S01]  /*24220*/  LEA R13, R14, R13, 0x18 ;  /* 0x0000000d0e0d7211 */ /* 0x002fe200078ec0ff */
[----:B------:R-:W0:Y:S01]  /*24230*/  S2R R19, SR_CgaCtaId ;  /* 0x0000000000137919 */ /* 0x000e220000008800 */
[----:B------:R-:W-:Y:S01]  /*24240*/  MOV R18, 0x400 ;  /* 0x0000040000127802 */ /* 0x000fe20000000f00 */
[----:B------:R-:W-:-:S03]  /*24250*/  VIADD R16, R3, 0x1000 ;  /* 0x0000100003107836 */ /* 0x000fc60000000000 */
[----:B0-----:R-:W-:-:S05]  /*24260*/  LEA R18, R19, R18, 0x18 ;  /* 0x0000001213127211 */ /* 0x001fca00078ec0ff */
[----:B------:R-:W-:Y:S01]  /*24270*/  VIADD R18, R18, 0x8000 ;  /* 0x0000800012127836 */ /* 0x000fe20000000000 */
[----:B---3--:R-:W-:-:S04]  /*24280*/  LOP3.LUT R4, R3, R0, RZ, 0xfc, !PT ;  /* 0x0000000003047212 */ /* 0x008fc800078efcff */
[----:B------:R-:W-:-:S06]  /*24290*/  IADD3 R4, R13, R4, RZ ;  /* 0x000000040d047210 */ /* 0x000fcc0007ffe0ff */
[----:B------:R-:W0:Y:S01]  /*242a0*/  LDSM.16.MT88.4 R4, [R4+0x10000] ;  /* 0x010000000404783b */ /* 0x000e220000004200 */
[----:B----4-:R-:W-:Y:S02]  /*242b0*/  IADD3 R17, R13, R12, R3 ;  /* 0x0000000c0d117210 */ /* 0x010fe40007ffe003 */
[----:B--2---:R-:W-:Y:S02]  /*242c0*/  LOP3.LUT R12, R3, R2, RZ, 0xfc, !PT ;  /* 0x00000002030c7212 */ /* 0x004fe400078efcff */
[C-C-:B0-----:R-:W-:Y:S02]  /*242d0*/  PRMT R8, R4.reuse, 0x6420, R5.reuse ;  /* 0x0000642004087816 */ /* 0x141fe40000000005 */
[----:B------:R-:W-:Y:S02]  /*242e0*/  PRMT R9, R4, 0x7531, R5 ;  /* 0x0000753104097816 */ /* 0x000fe40000000005 */
[C-C-:B------:R-:W-:Y:S02]  /*242f0*/  PRMT R10, R6.reuse, 0x6420, R7.reuse ;  /* 0x00006420060a7816 */ /* 0x140fe40000000007 */
[----:B------:R-:W-:-:S02]  /*24300*/  PRMT R11, R6, 0x7531, R7 ;  /* 0x00007531060b7816 */ /* 0x000fc40000000007 */
[----:B------:R-:W0:Y:S01]  /*24310*/  LDSM.16.MT88.4 R4, [R17+0x10000] ;  /* 0x010000001104783b */ /* 0x000e220000004200 */
[----:B------:R-:W-:-:S05]  /*24320*/  IMAD.IADD R12, R18, 0x1, R12 ;  /* 0x00000001120c7824 */ /* 0x000fca00078e020c */
[----:B------:R0:W-:Y:S02]  /*24330*/  STSM.16.M88.4 [R12], R8 ;  /* 0x000000080c007844 */ /* 0x0001e40000000200 */
[C-C-:B0-----:R-:W-:Y:S02]  /*24340*/  PRMT R8, R4.reuse, 0x6420, R5.reuse ;  /* 0x0000642004087816 */ /* 0x141fe40000000005 */
[----:B------:R-:W-:Y:S02]  /*24350*/  PRMT R9, R4, 0x7531, R5 ;  /* 0x0000753104097816 */ /* 0x000fe40000000005 */
[----:B------:R-:W-:Y:S02]  /*24360*/  LOP3.LUT R4, R16, R2, RZ, 0xfc, !PT ;  /* 0x0000000210047212 */ /* 0x000fe400078efcff */
[C-C-:B------:R-:W-:Y:S02]  /*24370*/  PRMT R10, R6.reuse, 0x6420, R7.reuse ;  /* 0x00006420060a7816 */ /* 0x140fe40000000007 */
[----:B------:R-:W-:Y:S01]  /*24380*/  PRMT R11, R6, 0x7531, R7 ;  /* 0x00007531060b7816 */ /* 0x000fe20000000007 */
[----:B------:R-:W-:-:S05]  /*24390*/  IMAD.IADD R4, R18, 0x1, R4 ;  /* 0x0000000112047824 */ /* 0x000fca00078e0204 */
[----:B------:R0:W-:Y:S02]  /*243a0*/  STSM.16.M88.4 [R4], R8 ;  /* 0x0000000804007844 */ /* 0x0001e40000000200 */
[----:B0-----:R-:W-:-:S05]  /*243b0*/  VIADD R8, R3, 0x2000 ;  /* 0x0000200003087836 */ /* 0x001fca0000000000 */
[----:B------:R-:W-:-:S05]  /*243c0*/  LOP3.LUT R4, R8, R0, RZ, 0xfc, !PT ;  /* 0x0000000008047212 */ /* 0x000fca00078efcff */
[----:B------:R-:W-:-:S06]  /*243d0*/  IMAD.IADD R4, R13, 0x1, R4 ;  /* 0x000000010d047824 */ /* 0x000fcc00078e0204 */
[----:B------:R-:W0:Y:S01]  /*243e0*/  LDSM.16.MT88.4 R4, [R4+0x10000] ;  /* 0x010000000404783b */ /* 0x000e220000004200 */
[----:B------:R-:W-:-:S05]  /*243f0*/  LOP3.LUT R8, R8, R2, RZ, 0xfc, !PT ;  /* 0x0000000208087212 */ /* 0x000fca00078efcff */
[----:B------:R-:W-:Y:S01]  /*24400*/  IMAD.IADD R8, R18, 0x1, R8 ;  /* 0x0000000112087824 */ /* 0x000fe200078e0208 */
[C-C-:B0-----:R-:W-:Y:S02]  /*24410*/  PRMT R12, R4.reuse, 0x6420, R5.reuse ;  /* 0x00006420040c7816 */ /* 0x141fe40000000005 */
[----:B------:R-:W-:Y:S02]  /*24420*/  PRMT R13, R4, 0x7531, R5 ;  /* 0x00007531040d7816 */ /* 0x000fe40000000005 */
[C-C-:B------:R-:W-:Y:S02]  /*24430*/  PRMT R14, R6.reuse, 0x6420, R7.reuse ;  /* 0x00006420060e7816 */ /* 0x140fe40000000007 */
[----:B------:R-:W-:Y:S02]  /*24440*/  PRMT R15, R6, 0x7531, R7 ;  /* 0x00007531060f7816 */ /* 0x000fe40000000007 */
[----:B------:R-:W0:Y:S04]  /*24450*/  LDSM.16.MT88.4 R4, [R17+0x12000] ;  /* 0x012000001104783b */ /* 0x000e280000004200 */
[----:B------:R1:W-:Y:S04]  /*24460*/  STSM.16.M88.4 [R8], R12 ;  /* 0x0000000c08007844 */ /* 0x0003e80000000200 */
[----:B-1----:R-:W2:Y:S01]  /*24470*/  LDL R14, [R1+0x48] ;  /* 0x00004800010e7983 */ /* 0x002ea20000100800 */
[----:B------:R-:W-:-:S03]  /*24480*/  VIADD R12, R3, 0x3000 ;  /* 0x00003000030c7836 */ /* 0x000fc60000000000 */
[----:B------:R-:W3:Y:S04]  /*24490*/  LDL R15, [R1+0x2c] ;  /* 0x00002c00010f7983 */ /* 0x000ee80000100800 */
[----:B------:R-:W4:Y:S01]  /*244a0*/  LDL R13, [R1+0x40] ;  /* 0x00004000010d7983 */ /* 0x000f220000100800 */
[C-C-:B0-----:R-:W-:Y:S02]  /*244b0*/  PRMT R8, R4.reuse, 0x6420, R5.reuse ;  /* 0x0000642004087816 */ /* 0x141fe40000000005 */
[----:B------:R-:W-:Y:S02]  /*244c0*/  PRMT R9, R4, 0x7531, R5 ;  /* 0x0000753104097816 */ /* 0x000fe40000000005 */
[----:B------:R-:W-:Y:S02]  /*244d0*/  LOP3.LUT R4, R12, R2, RZ, 0xfc, !PT ;  /* 0x000000020c047212 */ /* 0x000fe400078efcff */
[----:B------:R-:W-:-:S02]  /*244e0*/  PRMT R10, R6, 0x6420, R7 ;  /* 0x00006420060a7816 */ /* 0x000fc40000000007 */
[----:B------:R-:W-:Y:S01]  /*244f0*/  PRMT R11, R6, 0x7531, R7 ;  /* 0x00007531060b7816 */ /* 0x000fe20000000007 */
[----:B--2---:R-:W-:-:S05]  /*24500*/  IMAD.IADD R4, R14, 0x1, R4 ;  /* 0x000000010e047824 */ /* 0x004fca00078e0204 */
[----:B------:R0:W-:Y:S04]  /*24510*/  STSM.16.M88.4 [R4], R8 ;  /* 0x0000000804007844 */ /* 0x0001e80000000200 */
[----:B0-----:R-:W2:Y:S01]  /*24520*/  LDL R10, [R1+0x44] ;  /* 0x00004400010a7983 */ /* 0x001ea20000100800 */
[-C--:B------:R-:W-:Y:S02]  /*24530*/  LOP3.LUT R16, R16, R0.reuse, RZ, 0xfc, !PT ;  /* 0x0000000010107212 */ /* 0x080fe400078efcff */
[----:B------:R-:W-:-:S03]  /*24540*/  LOP3.LUT R12, R12, R0, RZ, 0xfc, !PT ;  /* 0x000000000c0c7212 */ /* 0x000fc600078efcff */
[----:B---3--:R-:W-:-:S06]  /*24550*/  IMAD.IADD R4, R15, 0x1, R16 ;  /* 0x000000010f047824 */ /* 0x008fcc00078e0210 */
[----:B------:R-:W0:Y:S01]  /*24560*/  LDSM.16.MT88.4 R4, [R4+0x10000] ;  /* 0x010000000404783b */ /* 0x000e220000004200 */
[----:B------:R-:W-:Y:S02]  /*24570*/  MOV R11, R17 ;  /* 0x00000011000b7202 */ /* 0x000fe40000000f00 */
[C-C-:B0-----:R-:W-:Y:S02]  /*24580*/  PRMT R16, R4.reuse, 0x6420, R5.reuse ;  /* 0x0000642004107816 */ /* 0x141fe40000000005 */
[----:B------:R-:W-:Y:S02]  /*24590*/  PRMT R17, R4, 0x7531, R5 ;  /* 0x0000753104117816 */ /* 0x000fe40000000005 */
[C-C-:B------:R-:W-:Y:S02]  /*245a0*/  PRMT R18, R6.reuse, 0x6420, R7.reuse ;  /* 0x0000642006127816 */ /* 0x140fe40000000007 */
[----:B------:R-:W-:Y:S02]  /*245b0*/  PRMT R19, R6, 0x7531, R7 ;  /* 0x0000753106137816 */ /* 0x000fe40000000007 */
[----:B------:R-:W0:Y:S01]  /*245c0*/  LDSM.16.MT88.4 R4, [R11+0x11000] ;  /* 0x011000000b04783b */ /* 0x000e220000004200 */
[----:B--2---:R-:W-:-:S05]  /*245d0*/  IMAD.IADD R3, R10, 0x1, R3 ;  /* 0x000000010a037824 */ /* 0x004fca00078e0203 */
[----:B------:R-:W-:Y:S02]  /*245e0*/  IADD3 R8, R14, R3, R2 ;  /* 0x000000030e087210 */ /* 0x000fe40007ffe002 */
[----:B------:R1:W5:Y:S04]  /*245f0*/  LDL.LU R2, [R1+0x58] ;  /* 0x0000580001027983 */ /* 0x0003680000300800 */
[----:B------:R1:W5:Y:S01]  /*24600*/  LDL.LU R0, [R1+0x54] ;  /* 0x0000540001007983 */ /* 0x0003620000300800 */
[----:B0-----:R-:W-:-:S03]  /*24610*/  PRMT R9, R4, 0x7531, R5 ;  /* 0x0000753104097816 */ /* 0x001fc60000000005 */
[----:B------:R0:W-:Y:S01]  /*24620*/  STSM.16.M88.4 [R8], R16 ;  /* 0x0000001008007844 */ /* 0x0001e20000000200 */
[----:B------:R-:W-:Y:S02]  /*24630*/  PRMT R10, R6, 0x6420, R7 ;  /* 0x00006420060a7816 */ /* 0x000fe40000000007 */
[----:B----4-:R-:W-:Y:S01]  /*24640*/  IADD3 R3, R14, R13, R3 ;  /* 0x0000000d0e037210 */ /* 0x010fe20007ffe003 */
[----:B0-----:R-:W-:Y:S01]  /*24650*/  IMAD.MOV.U32 R19, RZ, RZ, R8 ;  /* 0x000000ffff137224 */ /* 0x001fe200078e0008 */
[----:B------:R-:W-:Y:S01]  /*24660*/  PRMT R8, R4, 0x6420, R5 ;  /* 0x0000642004087816 */ /* 0x000fe20000000005 */
[----:B------:R-:W-:Y:S01]  /*24670*/  IMAD.MOV.U32 R18, RZ, RZ, R11 ;  /* 0x000000ffff127224 */ /* 0x000fe200078e000b */
[----:B------:R-:W-:Y:S01]  /*24680*/  PRMT R11, R6, 0x7531, R7 ;  /* 0x00007531060b7816 */ /* 0x000fe20000000007 */
[----:B------:R-:W-:-:S04]  /*24690*/  IMAD.IADD R4, R15, 0x1, R12 ;  /* 0x000000010f047824 */ /* 0x000fc800078e020c */
[----:B------:R-:W-:Y:S04]  /*246a0*/  STSM.16.M88.4 [R3], R8 ;  /* 0x0000000803007844 */ /* 0x000fe80000000200 */
[----:B------:R-:W0:Y:S02]  /*246b0*/  LDSM.16.MT88.4 R4, [R4+0x10000] ;  /* 0x010000000404783b */ /* 0x000e240000004200 */
[C-C-:B0-----:R-:W-:Y:S02]  /*246c0*/  PRMT R12, R4.reuse, 0x6420, R5.reuse ;  /* 0x00006420040c7816 */ /* 0x141fe40000000005 */
        /* <DEDUP_REMOVED lines=15> */
[----:B0-----:R-:W0:Y:S01]  /*247c0*/  FENCE.VIEW.ASYNC.S ;  /* 0x00000000000073c6 */ /* 0x001e220000000000 */
[----:B------:R-:W-:Y:S05]  /*247d0*/  @!P0 BRA `(.L_x_1564) ;  /* 0x0000000000048947 */ /* 0x000fea0003800000 */
[----:B------:R-:W-:Y:S01]  /*247e0*/  BPT.TRAP 0x1 ;  /* 0x000000040000795c */ /* 0x000fe20000300000 */
.L_x_1564:
[----:B-1----:R-:W2:Y:S01]  /*247f0*/  LDL R3, [R1+0x34] ;  /* 0x0000340001037983 */ /* 0x002ea20000100800 */
[----:B0-----:R0:W-:Y:S03]  /*24800*/  SYNCS.ARRIVE.TRANS64.A1T0 RZ, [R21+URZ+0x28450], RZ ;  /* 0x028450ff15ff79a7 */ /* 0x0011e6000810003f */
[----:B------:R3:W5:Y:S04]  /*24810*/  LDL R6, [R1+0x14] ;  /* 0x0000140001067983 */ /* 0x0007680000100800 */
[----:B------:R3:W5:Y:S01]  /*24820*/  LDL R7, [R1+0x20] ;  /* 0x0000200001077983 */ /* 0x0007620000100800 */
[----:B0-----:R-:W-:-:S05]  /*24830*/  @!P1 VIADD R21, R21, 0x28480 ;  /* 0x0002848015159836 */ /* 0x001fca0000000000 */
[----:B------:R-:W-:Y:S01]  /*24840*/  @!P1 PRMT R21, RZ, 0x654, R21 ;  /* 0x00000654ff159816 */ /* 0x000fe20000000015 */
[----:B------:R-:W-:Y:S06]  /*24850*/  BAR.SYNC.DEFER_BLOCKING 0x2, 0x80 ;  /* 0x0082000000007b1d */ /* 0x000fec0000010000 */
[----:B------:R3:W-:Y:S01]  /*24860*/  @!P1 SYNCS.ARRIVE.TRANS64.RED.A1T0 RZ, [R21+URZ], RZ ;  /* 0x000000ff15ff99a7 */ /* 0x0007e2000810043f */
[C---:B--2---:R-:W-:Y:S01]  /*24870*/  ISETP.GT.AND P0, PT, R20.reuse, R3, PT ;  /* 0x000000031400720c */ /* 0x044fe20003f04270 */
[----:B------:R-:W-:-:S12]  /*24880*/  VIADD R20, R20, 0xffffffff ;  /* 0xffffffff14147836 */ /* 0x000fd80000000000 */
[----:B---3--:R-:W-:Y:S05]  /*24890*/  @P0 BRA `(.L_x_1565) ;  /* 0xffffffec00980947 */ /* 0x008fea000383ffff */
.L_x_1543:
[----:B------:R-:W-:Y:S04]  /*248a0*/  BSSY B0, `(.L_x_1566) ;  /* 0x000000f000007945 */ /* 0x000fe80003800000 */
[----:B------:R-:W-:Y:S05]  /*248b0*/  @P1 BRA `(.L_x_1567) ;  /* 0x0000000000341947 */ /* 0x000fea0003800000 */
[----:B------:R-:W1:Y:S01]  /*248c0*/  S2R R3, SR_LANEID ;  /* 0x0000000000037919 */ /* 0x000e620000000000 */
[----:B------:R-:W-:Y:S02]  /*248d0*/  VOTEU.ANY UR4, UPT, PT ;  /* 0x0000000000047886 */ /* 0x000fe400038e0100 */
[----:B-----5:R-:W1:Y:S08]  /*248e0*/  FLO.U32 R0, UR4 ;  /* 0x0000000400007d00 */ /* 0x020e7000080e0000 */
[----:B------:R-:W2:Y:S01]  /*248f0*/  POPC R5, UR4 ;  /* 0x0000000400057d09 */ /* 0x000ea20008000000 */
[----:B-1----:R-:W-:-:S02]  /*24900*/  ISETP.EQ.U32.AND P0, PT, R0, R3, PT ;  /* 0x000000030000720c */ /* 0x002fc40003f02070 */
[----:B------:R-:W2:Y:S11]  /*24910*/  LDC.64 R2, c[0x0][0xc38] ;  /* 0x00030e00ff027b82 */ /* 0x000eb60000000a00 */
[----:B--2---:R-:W2:Y:S01]  /*24920*/  @P0 ATOMG.E.ADD.STRONG.GPU PT, R3, desc[UR46][R2.64], R5 ;  /* 0x00000005020309a8 */ /* 0x004ea200081ee1ee */
[----:B------:R-:W1:Y:S02]  /*24930*/  S2R R4, SR_LTMASK ;  /* 0x0000000000047919 */ /* 0x000e640000003900 */
[----:B-1----:R-:W-:-:S04]  /*24940*/  LOP3.LUT R4, R4, UR4, RZ, 0xc0, !PT ;  /* 0x0000000404047c12 */ /* 0x002fc8000f8ec0ff */
[----:B------:R-:W1:Y:S01]  /*24950*/  POPC R7, R4 ;  /* 0x0000000400077309 */ /* 0x000e620000000000 */
[----:B--2---:R-:W1:Y:S02]  /*24960*/  SHFL.IDX PT, R0, R3, R0, 0x1f ;  /* 0x00001f0003007589 */ /* 0x004e6400000e0000 */
[----:B-1----:R-:W-:-:S05]  /*24970*/  IADD3 R0, R0, UR37, R7 ;  /* 0x0000002500007c10 */ /* 0x002fca000fffe007 */
[----:B------:R1:W-:Y:S02]  /*24980*/  STL [R1], R0 ;  /* 0x0000000001007387 */ /* 0x0003e40000100800 */
.L_x_1567:
[----:B------:R-:W-:Y:S05]  /*24990*/  BSYNC B0 ;  /* 0x0000000000007941 */ /* 0x000fea0003800000 */
.L_x_1566:
[----:B------:R-:W-:-:S06]  /*249a0*/  UISETP.NE.AND UP0, UPT, UR36, 0x3, UPT ;  /* 0x000000032400788c */ /* 0x000fcc000bf05270 */
[----:B------:R-:W-:-:S13]  /*249b0*/  PLOP3.LUT P0, PT, PT, PT, UP0, 0x80, 0x0 ;  /* 0x000000000000781c */ /* 0x000fda0003f0f008 */
[----:B------:R-:W-:Y:S05]  /*249c0*/  @!P0 BRA `(.L_x_1568) ;  /* 0x0000000000048947 */ /* 0x000fea0003800000 */
[----:B------:R-:W-:Y:S01]  /*249d0*/  BPT.TRAP 0x1 ;  /* 0x000000040000795c */ /* 0x000fe20000300000 */
.L_x_1568:
[----:B------:R-:W2:Y:S04]  /*249e0*/  LDL R3, [R1+0x20] ;  /* 0x0000200001037983 */ /* 0x000ea80000100800 */
[----:B-----5:R-:W3:Y:S01]  /*249f0*/  LDL R2, [R1+0x14] ;  /* 0x0000140001027983 */ /* 0x020ee20000100800 */
[----:B------:R-:W-:Y:S01]  /*24a00*/  MOV R4, 0x400 ;  /* 0x0000040000047802 */ /* 0x000fe20000000f00 */
[----:B-1----:R-:W-:Y:S01]  /*24a10*/  IMAD.U32 R0, RZ, RZ, UR38 ;  /* 0x00000026ff007e24 */ /* 0x002fe2000f8e00ff */
[----:B------:R-:W-:Y:S01]  /*24a20*/  BSSY B0, `(.L_x_1569) ;  /* 0x0000009000007945 */ /* 0x000fe20003800000 */
[----:B------:R-:W1:Y:S03]  /*24a30*/  S2R R5, SR_CgaCtaId ;  /* 0x0000000000057919 */ /* 0x000e660000008800 */
[----:B------:R-:W-:-:S02]  /*24a40*/  ISETP.NE.AND P2, PT, R0, 0x3, PT ;  /* 0x000000030000780c */ /* 0x000fc40003f45270 */
[----:B-1----:R-:W-:Y:S02]  /*24a50*/  LEA R4, R5, R4, 0x18 ;  /* 0x0000000405047211 */ /* 0x002fe400078ec0ff */
[----:B--2---:R-:W-:-:S04]  /*24a60*/  LOP3.LUT R3, R3, 0x1, RZ, 0x3c, !PT ;  /* 0x0000000103037812 */ /* 0x004fc800078e3cff */
[----:B------:R-:W-:Y:S01]  /*24a70*/  SHF.L.U32 R3, R3, 0x1f, RZ ;  /* 0x0000001f03037819 */ /* 0x000fe200000006ff */
[----:B---3--:R-:W-:-:S04]  /*24a80*/  IMAD R0, R2, 0x8, R4 ;  /* 0x0000000802007824 */ /* 0x008fc800078e0204 */
[----:B------:R-:W1:Y:S02]  /*24a90*/  SYNCS.PHASECHK.TRANS64.TRYWAIT P0, [R0+URZ+0x28470], R3 ;  /* 0x02847003000075a7 */ /* 0x000e64000800017f */
[----:B-1----:R-:W-:Y:S05]  /*24aa0*/  @!P0 BRA `(.L_x_1570) ;  /* 0x0000005800248947 */ /* 0x002fea0003800000 */
.L_x_1795:
[----:B------:R-:W-:Y:S05]  /*24ab0*/  BSYNC B0 ;  /* 0x0000000000007941 */ /* 0x000fea0003800000 */
.L_x_1569:
[----:B------:R-:W-:Y:S05]  /*24ac0*/  @!P2 BRA `(.L_x_1571) ;  /* 0x000000000004a947 */ /* 0x000fea0003800000 */
[----:B------:R-:W-:Y:S01]  /*24ad0*/  BPT.TRAP 0x1 ;  /* 0x000000040000795c */ /* 0x000fe20000300000 */
.L_x_1571:
[----:B------:R-:W1:Y:S02]  /*24ae0*/  LDL R2, [R1+0x20] ;  /* 0x0000200001027983 */ /* 0x000e640000100800 */
[----:B-1----:R-:W-:-:S04]  /*24af0*/  SHF.L.U32 R3, R2, 0x1f, RZ ;  /* 0x0000001f02037819 */ /* 0x002fc800000006ff */
[----:B------:R-:W1:Y:S02]  /*24b00*/  SYNCS.PHASECHK.TRANS64.TRYWAIT P0, [R0+URZ+0x28460], R3 ;  /* 0x02846003000075a7 */ /* 0x000e64000800017f */
[----:B-1----:R-:W-:Y:S05]  /*24b10*/  @!P0 BRA `(.L_x_1572) ;  /* 0x00000058001c8947 */ /* 0x002fea0003800000 */
.L_x_1796:
[----:B------:R-:W2:Y:S04]  /*24b20*/  LDL R2, [R1+0x14] ;  /* 0x0000140001027983 */ /* 0x000ea80000100800 */
[----:B------:R-:W3:Y:S04]  /*24b30*/  LDL R14, [R1+0x18] ;  /* 0x00001800010e7983 */ /* 0x000ee80000100800 */
[----:B------:R-:W4:Y:S04]  /*24b40*/  LDL R12, [R1+0x3c] ;  /* 0x00003c00010c7983 */ /* 0x000f280000100800 */
[----:B------:R1:W-:Y:S04]  /*24b50*/  STL [R1+0x54], R0 ;  /* 0x0000540001007387 */ /* 0x0003e80000100800 */
[----:B-1----:R-:W4:Y:S04]  /*24b60*/  LDL R0, [R1+0x10] ;  /* 0x0000100001007983 */ /* 0x002f280000100800 */
[----:B------:R-:W4:Y:S01]  /*24b70*/  LDL.LU R19, [R1+0x48] ;  /* 0x0000480001137983 */ /* 0x000f220000300800 */
[----:B0-----:R-:W0:Y:S01]  /*24b80*/  S2R R18, SR_CgaCtaId ;  /* 0x0000000000127919 */ /* 0x001e220000008800 */
[----:B------:R-:W-:Y:S01]  /*24b90*/  MOV R17, 0x400 ;  /* 0x0000040000117802 */ /* 0x000fe20000000f00 */
[----:B------:R-:W-:Y:S05]  /*24ba0*/  WARPSYNC.ALL ;  /* 0x0000000000007948 */ /* 0x000fea0003800000 */
[----:B0-----:R-:W-:-:S02]  /*24bb0*/  LEA R17, R18, R17, 0x18 ;  /* 0x0000001112117211 */ /* 0x001fc400078ec0ff */
[----:B------:R-:W4:Y:S01]  /*24bc0*/  LDL R18, [R1+0x40] ;  /* 0x0000400001127983 */ /* 0x000f220000100800 */
[----:B--2---:R-:W-:-:S04]  /*24bd0*/  SHF.L.U32 R3, R2, 0xe, RZ ;  /* 0x0000000e02037819 */ /* 0x004fc800000006ff */
[----:B---3--:R-:W-:-:S05]  /*24be0*/  LOP3.LUT R2, R3, R14, RZ, 0xfc, !PT ;  /* 0x0000000e03027212 */ /* 0x008fca00078efcff */
[----:B------:R-:W-:-:S05]  /*24bf0*/  IMAD.IADD R13, R17, 0x1, R2 ;  /* 0x00000001110d7824 */ /* 0x000fca00078e0202 */
[----:B------:R-:W0:Y:S01]  /*24c00*/  LDSM.16.MT88.4 R4, [R13+0x10000] ;  /* 0x010000000d04783b */ /* 0x000e220000004200 */
[----:B----4-:R-:W-:Y:S02]  /*24c10*/  IADD3 R2, R17, R12, R3 ;  /* 0x0000000c11027210 */ /* 0x010fe40007ffe003 */
[----:B------:R-:W-:Y:S02]  /*24c20*/  LOP3.LUT R12, R3, R0, RZ, 0xfc, !PT ;  /* 0x00000000030c7212 */ /* 0x000fe400078efcff */
[C-C-:B0-----:R-:W-:Y:S02]  /*24c30*/  PRMT R8, R4.reuse, 0x6420, R5.reuse ;  /* 0x0000642004087816 */ /* 0x141fe40000000005 */
[----:B------:R-:W-:Y:S02]  /*24c40*/  PRMT R9, R4, 0x7531, R5 ;  /* 0x0000753104097816 */ /* 0x000fe40000000005 */
[C-C-:B------:R-:W-:Y:S02]  /*24c50*/  PRMT R10, R6.reuse, 0x6420, R7.reuse ;  /* 0x00006420060a7816 */ /* 0x140fe40000000007 */
[----:B------:R-:W-:-:S02]  /*24c60*/  PRMT R11, R6, 0x7531, R7 ;  /* 0x00007531060b7816 */ /* 0x000fc40000000007 */
[----:B------:R-:W0:Y:S01]  /*24c70*/  LDSM.16.MT88.4 R4, [R2+0x10000] ;  /* 0x010000000204783b */ /* 0x000e220000004200 */
[----:B------:R-:W-:Y:S02]  /*24c80*/  IMAD.IADD R12, R19, 0x1, R12 ;  /* 0x00000001130c7824 */ /* 0x000fe400078e020c */
[----:B------:R-:W-:-:S03]  /*24c90*/  VIADD R16, R3, 0x1000 ;  /* 0x0000100003107836 */ /* 0x000fc60000000000 */
        /* <DEDUP_REMOVED lines=20> */
[----:B-1----:R-:W2:Y:S04]  /*24de0*/  LDL R14, [R1+0x44] ;  /* 0x00004400010e7983 */ /* 0x002ea80000100800 */
[----:B------:R-:W3:Y:S01]  /*24df0*/  LDL R15, [R1+0x18] ;  /* 0x00001800010f7983 */ /* 0x000ee20000100800 */
[----:B------:R-:W-:Y:S01]  /*24e00*/  VIADD R12, R3, 0x3000 ;  /* 0x00003000030c7836 */ /* 0x000fe20000000000 */
[----:B0-----:R-:W-:-:S02]  /*24e10*/  PRMT R8, R4, 0x6420, R5 ;  /* 0x0000642004087816 */ /* 0x001fc40000000005 */
[----:B------:R-:W-:Y:S02]  /*24e20*/  PRMT R9, R4, 0x7531, R5 ;  /* 0x0000753104097816 */ /* 0x000fe40000000005 */
[----:B------:R-:W-:Y:S02]  /*24e30*/  LOP3.LUT R4, R12, R0, RZ, 0xfc, !PT ;  /* 0x000000000c047212 */ /* 0x000fe400078efcff */
[C-C-:B------:R-:W-:Y:S02]  /*24e40*/  PRMT R10, R6.reuse, 0x6420, R7.reuse ;  /* 0x00006420060a7816 */ /* 0x140fe40000000007 */
[----:B------:R-:W-:Y:S01]  /*24e50*/  PRMT R11, R6, 0x7531, R7 ;  /* 0x00007531060b7816 */ /* 0x000fe20000000007 */
[----:B------:R-:W-:-:S05]  /*24e60*/  IMAD.IADD R4, R19, 0x1, R4 ;  /* 0x0000000113047824 */ /* 0x000fca00078e0204 */
[----:B------:R0:W-:Y:S01]  /*24e70*/  STSM.16.M88.4 [R4], R8 ;  /* 0x0000000804007844 */ /* 0x0001e20000000200 */
[----:B--2---:R-:W-:-:S05]  /*24e80*/  IMAD.IADD R20, R14, 0x1, R3 ;  /* 0x000000010e147824 */ /* 0x004fca00078e0203 */
[----:B------:R-:W-:Y:S02]  /*24e90*/  IADD3 R3, R19, R20, R0 ;  /* 0x0000001413037210 */ /* 0x000fe40007ffe000 */
[----:B------:R1:W5:Y:S01]  /*24ea0*/  LDL.LU R0, [R1+0x54] ;  /* 0x0000540001007983 */ /* 0x0003620000300800 */
[----:B---3--:R-:W-:-:S04]  /*24eb0*/  LOP3.LUT R16, R16, R15, RZ, 0xfc, !PT ;  /* 0x0000000f10107212 */ /* 0x008fc800078efcff */
[----:B0-----:R-:W-:-:S06]  /*24ec0*/  IADD3 R4, R17, R16, RZ ;  /* 0x0000001011047210 */ /* 0x001fcc0007ffe0ff */
[----:B------:R-:W0:Y:S01]  /*24ed0*/  LDSM.16.MT88.4 R4, [R4+0x10000] ;  /* 0x010000000404783b */ /* 0x000e220000004200 */
[----:B------:R-:W-:Y:S02]  /*24ee0*/  LOP3.LUT R8, R12, R15, RZ, 0xfc, !PT ;  /* 0x0000000f0c087212 */ /* 0x000fe400078efcff */
[----:B------:R-:W-:-:S03]  /*24ef0*/  IADD3 R20, R19, R18, R20 ;  /* 0x0000001213147210 */ /* 0x000fc60007ffe014 */
[----:B------:R-:W-:Y:S01]  /*24f00*/  IMAD.IADD R12, R17, 0x1, R8 ;  /* 0x00000001110c7824 */ /* 0x000fe200078e0208 */
[C-C-:B0-----:R-:W-:Y:S02]  /*24f10*/  PRMT R16, R4.reuse, 0x6420, R5.reuse ;  /* 0x0000642004107816 */ /* 0x141fe40000000005 */
[----:B------:R-:W-:Y:S02]  /*24f20*/  PRMT R17, R4, 0x7531, R5 ;  /* 0x0000753104117816 */ /* 0x000fe40000000005 */
[C-C-:B------:R-:W-:Y:S02]  /*24f30*/  PRMT R18, R6.reuse, 0x6420, R7.reuse ;  /* 0x0000642006127816 */ /* 0x140fe40000000007 */
[----:B------:R-:W-:Y:S02]  /*24f40*/  PRMT R19, R6, 0x7531, R7 ;  /* 0x0000753106137816 */ /* 0x000fe40000000007 */
[----:B------:R-:W0:Y:S04]  /*24f50*/  LDSM.16.MT88.4 R4, [R2+0x11000] ;  /* 0x011000000204783b */ /* 0x000e280000004200 */
[----:B------:R-:W-:Y:S01]  /*24f60*/  STSM.16.M88.4 [R3], R16 ;  /* 0x0000001003007844 */ /* 0x000fe20000000200 */
[----:B0-----:R-:W-:-:S02]  /*24f70*/  PRMT R8, R4, 0x6420, R5 ;  /* 0x0000642004087816 */ /* 0x001fc40000000005 */
[----:B------:R-:W-:Y:S02]  /*24f80*/  PRMT R9, R4, 0x7531, R5 ;  /* 0x0000753104097816 */ /* 0x000fe40000000005 */
[C-C-:B------:R-:W-:Y:S02]  /*24f90*/  PRMT R10, R6.reuse, 0x6420, R7.reuse ;  /* 0x00006420060a7816 */ /* 0x140fe40000000007 */
[----:B------:R-:W-:-:S05]  /*24fa0*/  PRMT R11, R6, 0x7531, R7 ;  /* 0x00007531060b7816 */ /* 0x000fca0000000007 */
[----:B------:R-:W-:Y:S04]  /*24fb0*/  STSM.16.M88.4 [R20], R8 ;  /* 0x0000000814007844 */ /* 0x000fe80000000200 */
[----:B------:R-:W0:Y:S04]  /*24fc0*/  LDSM.16.MT88.4 R8, [R12+0x10000] ;  /* 0x010000000c08783b */ /* 0x000e280000004200 */
[----:B------:R-:W2:Y:S01]  /*24fd0*/  LDSM.16.MT88.4 R4, [R2+0x13000] ;  /* 0x013000000204783b */ /* 0x000ea20000004200 */
[C-C-:B0-----:R-:W-:Y:S02]  /*24fe0*/  PRMT R12, R8.reuse, 0x6420, R9.reuse ;  /* 0x00006420080c7816 */ /* 0x141fe40000000009 */
[----:B------:R-:W-:-:S02]  /*24ff0*/  PRMT R13, R8, 0x7531, R9 ;  /* 0x00007531080d7816 */ /* 0x000fc40000000009 */
[C-C-:B------:R-:W-:Y:S02]  /*25000*/  PRMT R14, R10.reuse, 0x6420, R11.reuse ;  /* 0x000064200a0e7816 */ /* 0x140fe4000000000b */
[----:B------:R-:W-:Y:S02]  /*25010*/  PRMT R15, R10, 0x7531, R11 ;  /* 0x000075310a0f7816 */ /* 0x000fe4000000000b */
[C-C-:B--2---:R-:W-:Y:S02]  /*25020*/  PRMT R8, R4.reuse, 0x6420, R5.reuse ;  /* 0x0000642004087816 */ /* 0x144fe40000000005 */
[----:B------:R-:W-:Y:S02]  /*25030*/  PRMT R9, R4, 0x7531, R5 ;  /* 0x0000753104097816 */ /* 0x000fe40000000005 */
[C-C-:B------:R-:W-:Y:S02]  /*25040*/  PRMT R10, R6.reuse, 0x6420, R7.reuse ;  /* 0x00006420060a7816 */ /* 0x140fe40000000007 */
        /* <DEDUP_REMOVED lines=11> */
.L_x_1573:
[----:B------:R-:W2:Y:S01]  /*25100*/  LDL.LU R4, [R1+0x14] ;  /* 0x0000140001047983 */ /* 0x000ea20000300800 */
[----:B0----5:R2:W-:Y:S03]  /*25110*/  SYNCS.ARRIVE.TRANS64.A1T0 RZ, [R0+URZ+0x28450], RZ ;  /* 0x028450ff00ff79a7 */ /* 0x0215e6000810003f */
[----:B-1----:R-:W3:Y:S01]  /*25120*/  LDL.LU R3, [R1+0x20] ;  /* 0x0000200001037983 */ /* 0x002ee20000300800 */
[----:B------:R-:W-:-:S05]  /*25130*/  @!P1 VIADD R2, R0, 0x28480 ;  /* 0x0002848000029836 */ /* 0x000fca0000000000 */
        /* <DEDUP_REMOVED lines=10> */
.L_x_1525:
[----:B------:R-:W-:Y:S05]  /*251e0*/  BSYNC B6 ;  /* 0x0000000000067941 */ /* 0x000fea0003800000 */
.L_x_1523:
        /* <DEDUP_REMOVED lines=13> */
.L_x_1574:
        /* <DEDUP_REMOVED lines=8> */
[----:B---3--:R-:W-:-:S05]  /*25340*/  IMAD.IADD R5, R7, 0x1, R6 ;  /* 0x0000000107057824 */ /* 0x008fca00078e0206 */
[----:B------:R-:W-:-:S13]  /*25350*/  ISETP.GE.OR P1, PT, R5, UR4, !P0 ;  /* 0x0000000405007c0c */ /* 0x000fda000c726670 */
[----:B------:R-:W0:Y:S02]  /*25360*/  @!P1 LDC.64 R2, c[0x0][0xc58] ;  /* 0x00031600ff029b82 */ /* 0x000e240000000a00 */
[----:B0-----:R-:W-:-:S06]  /*25370*/  @!P1 IMAD.WIDE R2, R5, 0x4, R2 ;  /* 0x0000000405029825 */ /* 0x001fcc00078e0202 */
[----:B------:R0:W3:Y:S01]  /*25380*/  @!P1 LDG.E R3, desc[UR46][R2.64] ;  /* 0x0000002e02039981 */ /* 0x0000e2000c1e1900 */
[C---:B------:R-:W-:Y:S02]  /*25390*/  ISETP.GE.U32.AND P2, PT, R6.reuse, 0x2, PT ;  /* 0x000000020600780c */ /* 0x040fe40003f46070 */
[C---:B------:R-:W-:Y:S01]  /*253a0*/  ISETP.GE.U32.AND P3, PT, R6.reuse, 0x4, PT ;  /* 0x000000040600780c */ /* 0x040fe20003f66070 */
[----:B--2---:R-:W-:Y:S01]  /*253b0*/  SHFL.IDX PT, R0, R4, RZ, 0x1f ;  /* 0x00001fff04007589 */ /* 0x004fe200000e0000 */
[C---:B------:R-:W-:Y:S02]  /*253c0*/  ISETP.GE.U32.AND P4, PT, R6.reuse, 0x8, PT ;  /* 0x000000080600780c */ /* 0x040fe40003f86070 */
[C---:B------:R-:W-:Y:S01]  /*253d0*/  ISETP.GE.U32.AND P5, PT, R6.reuse, 0x10, PT ;  /* 0x000000100600780c */ /* 0x040fe20003fa6070 */
[----:B0-----:R-:W-:Y:S02]  /*253e0*/  IMAD.MOV.U32 R2, RZ, RZ, RZ ;  /* 0x000000ffff027224 */ /* 0x001fe400078e00ff */
[----:B---3--:R-:W-:Y:S01]  /*253f0*/  @!P1 IMAD.MOV.U32 R2, RZ, RZ, R3 ;  /* 0x000000ffff029224 */ /* 0x008fe200078e0003 */
[----:B------:R-:W-:-:S04]  /*25400*/  ISETP.NE.AND P1, PT, R6, RZ, PT ;  /* 0x000000ff0600720c */ /* 0x000fc80003f25270 */
[----:B------:R-:W0:Y:S02]  /*25410*/  SHFL.UP PT, R14, R2, 0x1, RZ ;  /* 0x04200000020e7989 */ /* 0x000e2400000e00ff */
[----:B0-----:R-:W-:-:S05]  /*25420*/  SEL R5, R14, RZ, P1 ;  /* 0x000000ff0e057207 */ /* 0x001fca0000800000 */
[----:B------:R-:W-:Y:S02]  /*25430*/  IMAD.IADD R3, R2, 0x1, R5 ;  /* 0x0000000102037824 */ /* 0x000fe400078e0205 */
[----:B------:R-:W-:Y:S04]  /*25440*/  SHFL.IDX PT, R5, R4, 0x1, 0x1f ;  /* 0x00201f0004057f89 */ /* 0x000fe800000e0000 */
        /* <DEDUP_REMOVED lines=12> */
[----:B------:R0:W1:Y:S02]  /*25510*/  SHFL.IDX PT, R14, R3, 0x1f, 0x1f ;  /* 0x03e01f00030e7f89 */ /* 0x00006400000e0000 */
.L_x_1806:
[----:B------:R-:W-:Y:S02]  /*25520*/  ULDC UR4, c[0x0][0xc10] ;  /* 0x0003040000047ab9 */ /* 0x000fe40000000800 */
[----:B------:R-:W-:-:S04]  /*25530*/  IMAD.U32 R4, RZ, RZ, UR4 ;  /* 0x00000004ff047e24 */ /* 0x000fc8000f8e00ff */
[----:B-1----:R-:W-:-:S04]  /*25540*/  IMAD R8, R14, R4, RZ ;  /* 0x000000040e087224 */ /* 0x002fc800078e02ff */
[----:B------:R-:W-:-:S05]  /*25550*/  IMAD.IADD R5, R5, 0x1, R8 ;  /* 0x0000000105057824 */ /* 0x000fca00078e0208 */
[----:B------:R-:W-:-:S13]  /*25560*/  ISETP.GT.AND P6, PT, R5, R0, PT ;  /* 0x000000000500720c */ /* 0x000fda0003fc4270 */
[----:B------:R-:W-:Y:S05]  /*25570*/  @P6 BRA `(.L_x_1577) ;  /* 0x0000000000a46947 */ /* 0x000fea0003800000 */
.L_x_1582:
        /* <DEDUP_REMOVED lines=8> */
[----:B0-----:R-:W-:-:S05]  /*25600*/  LOP3.LUT R4, R4, 0x1f, RZ, 0xc0, !PT ;  /* 0x0000001f04047812 */ /* 0x001fca00078ec0ff */
[----:B------:R-:W-:Y:S02]  /*25610*/  IMAD.IADD R7, R2, 0x1, R4 ;  /* 0x0000000102077824 */ /* 0x000fe400078e0204 */
[----:B-1----:R-:W-:-:S03]  /*25620*/  IMAD.MOV.U32 R2, RZ, RZ, RZ ;  /* 0x000000ffff027224 */ /* 0x002fc600078e00ff */
[----:B------:R-:W-:-:S13]  /*25630*/  ISETP.GE.OR P6, PT, R7, R3, !P0 ;  /* 0x000000030700720c */ /* 0x000fda00047c6670 */
[----:B------:R-:W-:Y:S05]  /*25640*/  @P6 BRA `(.L_x_1580) ;  /* 0x00000000000c6947 */ /* 0x000fea0003800000 */
[----:B------:R-:W0:Y:S02]  /*25650*/  LDC.64 R2, c[0x0][0xc58] ;  /* 0x00031600ff027b82 */ /* 0x000e240000000a00 */
[----:B0-----:R-:W-:-:S06]  /*25660*/  IMAD.WIDE R2, R7, 0x4, R2 ;  /* 0x0000000407027825 */ /* 0x001fcc00078e0202 */
[----:B------:R0:W5:Y:S02]  /*25670*/  LDG.E R2, desc[UR46][R2.64] ;  /* 0x0000002e02027981 */ /* 0x000164000c1e1900 */
.L_x_1580:
[----:B------:R-:W-:Y:S05]  /*25680*/  BSYNC B0 ;  /* 0x0000000000007941 */ /* 0x000fea0003800000 */
.L_x_1579:
[----:B------:R-:W-:-:S03]  /*25690*/  UMOV UR4, 0xffffffff ;  /* 0xffffffff00047882 */ /* 0x000fc60000000000 */
[----:B------:R-:W-:Y:S05]  /*256a0*/  BRA.DIV UR4, `(.L_x_1581) ;  /* 0x0000005204787947 */ /* 0x000fea000b800000 */
[----:B-----5:R-:W0:Y:S02]  /*256b0*/  SHFL.UP PT, R14, R2, 0x1, RZ ;  /* 0x04200000020e7989 */ /* 0x020e2400000e00ff */
        /* <DEDUP_REMOVED lines=15> */
.L_x_1814:
[----:B------:R-:W-:Y:S02]  /*257b0*/  ULDC UR4, c[0x0][0xc10] ;  /* 0x0003040000047ab9 */ /* 0x000fe40000000800 */
[----:B------:R-:W-:-:S04]  /*257c0*/  IMAD.U32 R4, RZ, RZ, UR4 ;  /* 0x00000004ff047e24 */ /* 0x000fc8000f8e00ff */
[----:B-1----:R-:W-:-:S04]  /*257d0*/  IMAD R8, R14, R4, RZ ;  /* 0x000000040e087224 */ /* 0x002fc800078e02ff */
[----:B------:R-:W-:-:S05]  /*257e0*/  IMAD.IADD R5, R8, 0x1, R5 ;  /* 0x0000000108057824 */ /* 0x000fca00078e0205 */
[----:B------:R-:W-:-:S13]  /*257f0*/  ISETP.GT.AND P6, PT, R5, R0, PT ;  /* 0x000000000500720c */ /* 0x000fda0003fc4270 */
[----:B------:R-:W-:Y:S05]  /*25800*/  @!P6 BRA `(.L_x_1582) ;  /* 0xfffffffc005ce947 */ /* 0x000fea000383ffff */
.L_x_1577:
[----:B------:R-:W-:Y:S01]  /*25810*/  IMAD.IADD R8, R5, 0x1, -R8 ;  /* 0x0000000105087824 */ /* 0x000fe200078e0a08 */
[----:B------:R-:W-:-:S03]  /*25820*/  UMOV UR4, 0xffffffff ;  /* 0xffffffff00047882 */ /* 0x000fc60000000000 */
[----:B------:R-:W-:-:S05]  /*25830*/  IMAD R5, R3, R4, R8 ;  /* 0x0000000403057224 */ /* 0x000fca00078e0208 */
[----:B------:R-:W-:Y:S01]  /*25840*/  ISETP.GT.AND P6, PT, R5, R0, PT ;  /* 0x000000000500720c */ /* 0x000fe20003fc4270 */
[----:B------:R-:W-:-:S12]  /*25850*/  BRA.DIV UR4, `(.L_x_1583) ;  /* 0x0000005204cc7947 */ /* 0x000fd8000b800000 */
[----:B------:R-:W-:-:S04]  /*25860*/  VOTE.ANY R6, PT, !P6 ;  /* 0x0000000000067806 */ /* 0x000fc800070e0100 */
[----:B------:R-:W1:Y:S02]  /*25870*/  POPC R5, R6 ;  /* 0x0000000600057309 */ /* 0x000e640000000000 */
[----:B-1----:R1:W2:Y:S02]  /*25880*/  SHFL.IDX PT, R7, R2, R5, 0x1f ;  /* 0x00001f0502077589 */ /* 0x0022a400000e0000 */
.L_x_1818:
[----:B------:R-:W-:Y:S01]  /*25890*/  ISETP.NE.AND P0, PT, R6, RZ, PT ;  /* 0x000000ff0600720c */ /* 0x000fe20003f05270 */
[----:B-1----:R-:W-:-:S12]  /*258a0*/  IMAD.MOV.U32 R2, RZ, RZ, RZ ;  /* 0x000000ffff027224 */ /* 0x002fd800078e00ff */
[----:B------:R-:W-:Y:S05]  /*258b0*/  @!P0 BRA `(.L_x_1584) ;  /* 0x0000000000108947 */ /* 0x000fea0003800000 */
[----:B------:R-:W-:Y:S01]  /*258c0*/  UMOV UR4, 0xffffffff ;  /* 0xffffffff00047882 */ /* 0x000fe20000000000 */
[----:B------:R-:W-:Y:S02]  /*258d0*/  VIADD R12, R5, 0xffffffff ;  /* 0xffffffff050c7836 */ /* 0x000fe40000000000 */
[----:B------:R-:W-:Y:S05]  /*258e0*/  BRA.DIV UR4, `(.L_x_1585) ;  /* 0x0000005204f07947 */ /* 0x000fea000b800000 */
[----:B------:R1:W3:Y:S02]  /*258f0*/  SHFL.IDX PT, R2, R3, R12, 0x1f ;  /* 0x00001f0c03027589 */ /* 0x0002e400000e0000 */
.L_x_1584:
[----:B01----:R-:W4:Y:S01]  /*25900*/  LDL.LU R3, [R1+0xc] ;  /* 0x00000c0001037983 */ /* 0x003f220000300800 */
[----:B------:R-:W0:Y:S01]  /*25910*/  LDC.64 R10, c[0x0][0xc68] ;  /* 0x00031a00ff0a7b82 */ /* 0x000e220000000a00 */
[----:B----4-:R-:W-:-:S04]  /*25920*/  IMAD.IADD R3, R5, 0x1, R3 ;  /* 0x0000000105037824 */ /* 0x010fc800078e0203 */
[----:B0-----:R-:W-:Y:S01]  /*25930*/  IMAD.WIDE R10, R3, 0x4, R10 ;  /* 0x00000004030a7825 */ /* 0x001fe200078e020a */
[----:B------:R0:W-:Y:S04]  /*25940*/  STL [R1+0xc], R3 ;  /* 0x00000c0301007387 */ /* 0x0001e80000100800 */
[----:B------:R-:W2:Y:S01]  /*25950*/  LDG.E R6, desc[UR46][R10.64] ;  /* 0x0000002e0a067981 */ /* 0x000ea2000c1e1900 */
[----:B---3--:R-:W-:-:S04]  /*25960*/  IMAD R12, R2, R4, R8 ;  /* 0x00000004020c7224 */ /* 0x008fc800078e0208 */
[----:B------:R-:W-:Y:S01]  /*25970*/  IMAD.IADD R0, R0, 0x1, -R12 ;  /* 0x0000000100007824 */ /* 0x000fe200078e0a0c */
[----:B------:R3:W-:Y:S01]  /*25980*/  STL [R1], R12 ;  /* 0x0000000c01007387 */ /* 0x0007e20000100800 */
[----:B--2---:R-:W-:-:S05]  /*25990*/  IMAD R5, R7, R6, RZ ;  /* 0x0000000607057224 */ /* 0x004fca00078e02ff */
[----:B------:R-:W-:-:S04]  /*259a0*/  IABS R9, R5 ;  /* 0x0000000500097213 */ /* 0x000fc80000000000 */
[----:B0-----:R-:W0:Y:S08]  /*259b0*/  I2F.RP R3, R9 ;  /* 0x0000000900037306 */ /* 0x001e300000209400 */
[----:B0-----:R-:W0:Y:S02]  /*259c0*/  MUFU.RCP R3, R3 ;  /* 0x0000000300037308 */ /* 0x001e240000001000 */
[----:B0-----:R-:W-:-:S06]  /*259d0*/  VIADD R3, R3, 0xffffffe ;  /* 0x0ffffffe03037836 */ /* 0x001fcc0000000000 */
[----:B------:R-:W0:Y:S02]  /*259e0*/  F2I.FTZ.U32.TRUNC.NTZ R3, R3 ;  /* 0x0000000300037305 */ /* 0x000e24000021f000 */
[----:B0-----:R-:W-:-:S05]  /*259f0*/  IADD3 R2, RZ, -R3, RZ ;  /* 0x80000003ff027210 */ /* 0x001fca0007ffe0ff */
[----:B------:R-:W-:Y:S02]  /*25a00*/  IMAD R8, R2, R9, RZ ;  /* 0x0000000902087224 */ /* 0x000fe400078e02ff */
[----:B------:R-:W-:-:S04]  /*25a10*/  IMAD.MOV.U32 R2, RZ, RZ, RZ ;  /* 0x000000ffff027224 */ /* 0x000fc800078e00ff */
[----:B------:R-:W-:Y:S01]  /*25a20*/  IMAD.HI.U32 R8, R3, R8, R2 ;  /* 0x0000000803087227 */ /* 0x000fe200078e0002 */
[----:B------:R-:W-:Y:S02]  /*25a30*/  IABS R2, R0 ;  /* 0x0000000000027213 */ /* 0x000fe40000000000 */
[----:B------:R-:W-:-:S03]  /*25a40*/  IABS R3, R5 ;  /* 0x0000000500037213 */ /* 0x000fc60000000000 */
[----:B------:R-:W-:-:S04]  /*25a50*/  IMAD.HI.U32 R8, R8, R2, RZ ;  /* 0x0000000208087227 */ /* 0x000fc800078e00ff */
[----:B------:R-:W-:-:S04]  /*25a60*/  IMAD.MOV R3, RZ, RZ, -R3 ;  /* 0x000000ffff037224 */ /* 0x000fc800078e0a03 */
        /* <DEDUP_REMOVED lines=8> */
[----:B------:R-:W-:-:S04]  /*25af0*/  @P0 VIADD R8, R8, 0x1 ;  /* 0x0000000108080836 */ /* 0x000fc80000000000 */
[----:B------:R-:W-:-:S04]  /*25b00*/  IMAD.MOV.U32 R2, RZ, RZ, R8 ;  /* 0x000000ffff027224 */ /* 0x000fc800078e0008 */
[----:B------:R-:W-:Y:S01]  /*25b10*/  @!P2 IMAD.MOV R2, RZ, RZ, -R2 ;  /* 0x000000ffff02a224 */ /* 0x000fe200078e0a02 */
[----:B------:R-:W-:-:S05]  /*25b20*/  @!P1 LOP3.LUT R2, RZ, R5, RZ, 0x33, !PT ;  /* 0x00000005ff029212 */ /* 0x000fca00078e33ff */
[----:B------:R-:W-:Y:S02]  /*25b30*/  IMAD R8, R6, R2, RZ ;  /* 0x0000000206087224 */ /* 0x000fe400078e02ff */
[----:B------:R-:W-:Y:S02]  /*25b40*/  IMAD.MOV R2, RZ, RZ, -R2 ;  /* 0x000000ffff027224 */ /* 0x000fe400078e0a02 */
[----:B------:R-:W-:Y:S02]  /*25b50*/  IMAD.MOV R3, RZ, RZ, -R8 ;  /* 0x000000ffff037224 */ /* 0x000fe400078e0a08 */
[----:B------:R-:W-:-:S03]  /*25b60*/  IMAD R0, R5, R2, R0 ;  /* 0x0000000205007224 */ /* 0x000fc600078e0200 */
[----:B------:R-:W-:-:S04]  /*25b70*/  VIADDMNMX R4, R3, R4, R6, PT ;  /* 0x0000000403047246 */ /* 0x000fc80003800106 */
[----:B------:R-:W-:-:S04]  /*25b80*/  IABS R6, R4 ;  /* 0x0000000400067213 */ /* 0x000fc80000000000 */
[----:B------:R-:W0:Y:S08]  /*25b90*/  I2F.RP R3, R6 ;  /* 0x0000000600037306 */ /* 0x000e300000209400 */
[----:B0-----:R-:W0:Y:S02]  /*25ba0*/  MUFU.RCP R3, R3 ;  /* 0x0000000300037308 */ /* 0x001e240000001000 */
[----:B0-----:R-:W-:-:S06]  /*25bb0*/  IADD3 R3, R3, 0xffffffe, RZ ;  /* 0x0ffffffe03037810 */ /* 0x001fcc0007ffe0ff */
[----:B------:R-:W0:Y:S02]  /*25bc0*/  F2I.FTZ.U32.TRUNC.NTZ R3, R3 ;  /* 0x0000000300037305 */ /* 0x000e24000021f000 */
[----:B0-----:R-:W-:-:S04]  /*25bd0*/  IMAD.MOV R2, RZ, RZ, -R3 ;  /* 0x000000ffff027224 */ /* 0x001fc800078e0a03 */
        /* <DEDUP_REMOVED lines=18> */
[----:B------:R-:W-:Y:S02]  /*25d00*/  @!P1 LOP3.LUT R2, RZ, R4, RZ, 0x33, !PT ;  /* 0x00000004ff029212 */ /* 0x000fe400078e33ff */
[----:B------:R-:W-:-:S05]  /*25d10*/  IADD3 R4, -R4, RZ, RZ ;  /* 0x000000ff04047210 */ /* 0x000fca0007ffe1ff */
[----:B------:R-:W-:Y:S01]  /*25d20*/  IMAD R3, R2, R4, R3 ;  /* 0x0000000402037224 */ /* 0x000fe200078e0203 */
[----:B------:R-:W-:-:S04]  /*25d30*/  LOP3.LUT R2, RZ, R2, RZ, 0x33, !PT ;  /* 0x00000002ff027212 */ /* 0x000fc800078e33ff */
[----:B------:R3:W-:Y:S01]  /*25d40*/  STL [R1+0x8], R3 ;  /* 0x0000080301007387 */ /* 0x0007e20000100800 */
[----:B------:R-:W-:-:S05]  /*25d50*/  IMAD.IADD R0, R7, 0x1, R2 ;  /* 0x0000000107007824 */ /* 0x000fca00078e0202 */
[----:B------:R3:W-:Y:S01]  /*25d60*/  STL [R1+0x4], R0 ;  /* 0x0000040001007387 */ /* 0x0007e20000100800 */
[----:B------:R-:W-:Y:S05]  /*25d70*/  BRA `(.L_x_1586) ;  /* 0x0000000000287947 */ /* 0x000fea0003800000 */
.L_x_1578:
[----:B------:R-:W-:Y:S01]  /*25d80*/  UMOV UR4, URZ ;  /* 0x0000003f00047c82 */ /* 0x000fe20008000000 */
[----:B------:R-:W-:Y:S01]  /*25d90*/  ULDC UR6, c[0x0][0xc14] ;  /* 0x0003050000067ab9 */ /* 0x000fe20000000800 */
[----:B------:R-:W-:Y:S01]  /*25da0*/  UMOV UR5, URZ ;  /* 0x0000003f00057c82 */ /* 0x000fe20008000000 */
[----:B------:R0:W-:Y:S01]  /*25db0*/  STL [R1], R0 ;  /* 0x0000000001007387 */ /* 0x0001e20000100800 */
[----:B------:R-:W-:Y:S02]  /*25dc0*/  IMAD.U32 R3, RZ, RZ, UR4 ;  /* 0x00000004ff037e24 */ /* 0x000fe4000f8e00ff */
[----:B------:R-:W-:-:S03]  /*25dd0*/  IMAD.U32 R2, RZ, RZ, UR5 ;  /* 0x00000005ff027e24 */ /* 0x000fc6000f8e00ff */
[----:B------:R1:W-:Y:S01]  /*25de0*/  STL [R1+0x4], R3 ;  /* 0x0000040301007387 */ /* 0x0003e20000100800 */
[----:B0-----:R-:W-:-:S05]  /*25df0*/  IMAD.U32 R0, RZ, RZ, UR6 ;  /* 0x00000006ff007e24 */ /* 0x001fca000f8e00ff */
[----:B------:R1:W-:Y:S04]  /*25e00*/  STL [R1+0xc], R0 ;  /* 0x00000c0001007387 */ /* 0x0003e80000100800 */
[----:B------:R1:W-:Y:S02]  /*25e10*/  STL [R1+0x8], R2 ;  /* 0x0000080201007387 */ /* 0x0003e40000100800 */
.L_x_1586:
[----:B-1-3--:R-:W2:Y:S04]  /*25e20*/  LDL R3, [R1+0x8] ;  /* 0x0000080001037983 */ /* 0x00aea80000100800 */
[----:B------:R-:W3:Y:S04]  /*25e30*/  LDL R2, [R1+0xc] ;  /* 0x00000c0001027983 */ /* 0x000ee80000100800 */
[----:B------:R-:W4:Y:S04]  /*25e40*/  LDL R4, [R1] ;  /* 0x0000000001047983 */ /* 0x000f280000100800 */
[----:B------:R-:W4:Y:S01]  /*25e50*/  LDL R5, [R1+0x4] ;  /* 0x0000040001057983 */ /* 0x000f220000100800 */
[----:B------:R-:W-:Y:S05]  /*25e60*/  WARPSYNC.ALL ;  /* 0x0000000000007948 */ /* 0x000fea0003800000 */
[----:B------:R-:W0:Y:S02]  /*25e70*/  S2R R0, SR_TID.X ;  /* 0x0000000000007919 */ /* 0x000e240000002100 */
[----:B0-----:R-:W-:Y:S01]  /*25e80*/  LOP3.LUT R0, R0, 0x1f, RZ, 0xc0, !PT ;  /* 0x0000001f00007812 */ /* 0x001fe200078ec0ff */
[----:B------:R-:W-:Y:S03]  /*25e90*/  BAR.SYNC.DEFER_BLOCKING 0x4, 0x180 ;  /* 0x0106000000007b1d */ /* 0x000fe60000010000 */
[----:B------:R-:W-:-:S13]  /*25ea0*/  ISETP.NE.AND P0, PT, R0, RZ, PT ;  /* 0x000000ff0000720c */ /* 0x000fda0003f05270 */
[----:B------:R-:W-:Y:S01]  /*25eb0*/  @!P0 MOV R0, 0x400 ;  /* 0x0000040000008802 */ /* 0x000fe20000000f00 */
[----:B--2---:R-:W-:Y:S02]  /*25ec0*/  IMAD.MOV.U32 R6, RZ, RZ, R3 ;  /* 0x000000ffff067224 */ /* 0x004fe400078e0003 */
[----:B------:R-:W0:Y:S01]  /*25ed0*/  @!P0 S2R R3, SR_CgaCtaId ;  /* 0x0000000000038919 */ /* 0x000e220000008800 */
[----:B---3--:R-:W-:Y:S01]  /*25ee0*/  IMAD.MOV.U32 R7, RZ, RZ, R2 ;  /* 0x000000ffff077224 */ /* 0x008fe200078e0002 */
[----:B0-----:R-:W-:-:S05]  /*25ef0*/  @!P0 LEA R0, R3, R0, 0x18 ;  /* 0x0000000003008211 */ /* 0x001fca00078ec0ff */
[----:B----4-:R1:W-:Y:S01]  /*25f00*/  @!P0 STS.128 [R0+0x284d0], R4 ;  /* 0x0284d00400008388 */ /* 0x0103e20000000c00 */
[----:B------:R-:W-:Y:S06]  /*25f10*/  BAR.ARV 0x5, 0x180 ;  /* 0x0146000000007b1d */ /* 0x000fec0000002000 */
.L_x_1575:
[----:B-1----:R-:W2:Y:S01]  /*25f20*/  LDL R0, [R1+0xc] ;  /* 0x00000c0001007983 */ /* 0x002ea20000100800 */
[----:B------:R-:W-:Y:S02]  /*25f30*/  ULDC UR4, c[0x0][0xc14] ;  /* 0x0003050000047ab9 */ /* 0x000fe40000000800 */
[----:B--2---:R-:W-:-:S13]  /*25f40*/  ISETP.GE.AND P0, PT, R0, UR4, PT ;  /* 0x0000000400007c0c */ /* 0x004fda000bf06270 */
[----:B------:R-:W-:Y:S05]  /*25f50*/  @!P0 BRA `(.L_x_1587) ;  /* 0xffffffa400208947 */ /* 0x000fea000383ffff */
[----:B------:R-:W-:Y:S05]  /*25f60*/  BSYNC B7 ;  /* 0x0000000000077941 */ /* 0x000fea0003800000 */
.L_x_1467:
[----:B-1----:R-:W3:Y:S01]  /*25f70*/  LDL.LU R0, [R1+0x50] ;  /* 0x0000500001007983 */ /* 0x002ee20000300800 */
[----:B------:R-:W-:Y:S01]  /*25f80*/  BSSY B0, `(.L_x_1588) ;  /* 0x000000b000007945 */ /* 0x000fe20003800000 */
[----:B0-2---:R-:W0:Y:S01]  /*25f90*/  S2R R5, SR_CgaCtaId ;  /* 0x0000000000057919 */ /* 0x005e220000008800 */
[----:B---3--:R-:W-:-:S05]  /*25fa0*/  VIADD R0, R0, 0x1 ;  /* 0x0000000100007836 */ /* 0x008fca0000000000 */
        /* <DEDUP_REMOVED lines=8> */
.L_x_1821:
[----:B------:R-:W-:Y:S05]  /*26030*/  BSYNC B0 ;  /* 0x0000000000007941 */ /* 0x000fea0003800000 */
.L_x_1588:
[----:B------:R-:W-:-:S03]  /*26040*/  UMOV UR4, 0xffffffff ;  /* 0xffffffff00047882 */ /* 0x000fc60000000000 */
[----:B------:R-:W-:Y:S05]  /*26050*/  BRA.DIV UR4, `(.L_x_1590) ;  /* 0x0000004e04507947 */ /* 0x000fea000b800000 */
[----:B------:R-:W1:Y:S02]  /*26060*/  S2R R2, SR_TID.X ;  /* 0x0000000000027919 */ /* 0x000e640000002100 */
[----:B-1----:R-:W-:-:S04]  /*26070*/  SHF.R.U32.HI R2, RZ, 0x5, R2 ;  /* 0x00000005ff027819 */ /* 0x002fc80000011602 */
[----:B------:R-:W-:-:S05]  /*26080*/  LOP3.LUT R2, R2, 0x3, RZ, 0xc0, !PT ;  /* 0x0000000302027812 */ /* 0x000fca00078ec0ff */
[----:B------:R1:W2:Y:S02]  /*26090*/  SHFL.IDX PT, R14, R2, RZ, 0x1f ;  /* 0x00001fff020e7589 */ /* 0x0002a400000e0000 */
.L_x_1824:
[----:B--2---:R-:W-:-:S13]  /*260a0*/  ISETP.NE.AND P0, PT, R14, RZ, PT ;  /* 0x000000ff0e00720c */ /* 0x004fda0003f05270 */
[----:B------:R-:W-:Y:S05]  /*260b0*/  @P0 BRA `(.L_x_1210) ;  /* 0x0000000000b00947 */ /* 0x000fea0003800000 */
[----:B------:R-:W-:-:S03]  /*260c0*/  UMOV UR4, 0xffffffff ;  /* 0xffffffff00047882 */ /* 0x000fc60000000000 */
[----:B------:R-:W-:Y:S05]  /*260d0*/  BRA.DIV UR4, `(.L_x_1591) ;  /* 0x0000004e04647947 */ /* 0x000fea000b800000 */
[----:B------:R-:W-:-:S13]  /*260e0*/  ELECT P6, URZ, PT ;  /* 0x00000000003f782f */ /* 0x000fda00038c0000 */
.L_x_1827:
[----:B------:R-:W-:Y:S05]  /*260f0*/  @!P6 BRA `(.L_x_1210) ;  /* 0x0000000000a0e947 */ /* 0x000fea0003800000 */
[----:B------:R-:W-:-:S06]  /*26100*/  ULOP3.LUT UR4, UR40, 0x2, URZ, 0xfc, !UPT ;  /* 0x0000000228047892 */ /* 0x000fcc000f8efc3f */
[----:B-1----:R-:W-:-:S05]  /*26110*/  IMAD.U32 R2, RZ, RZ, UR4 ;  /* 0x00000004ff027e24 */ /* 0x002fca000f8e00ff */
[----:B------:R-:W-:-:S13]  /*26120*/  ISETP.NE.AND P0, PT, R2, 0x3, PT ;  /* 0x000000030200780c */ /* 0x000fda0003f05270 */
[----:B------:R-:W-:Y:S05]  /*26130*/  @!P0 BRA `(.L_x_1592) ;  /* 0x0000000000048947 */ /* 0x000fea0003800000 */
[----:B------:R-:W-:Y:S01]  /*26140*/  BPT.TRAP 0x1 ;  /* 0x000000040000795c */ /* 0x000fe20000300000 */
.L_x_1592:
[----:B0-----:R-:W2:Y:S04]  /*26150*/  LDL R3, [R1+0x14] ;  /* 0x0000140001037983 */ /* 0x001ea80000100800 */
[----:B------:R-:W3:Y:S01]  /*26160*/  LDL.LU R7, [R1+0x20] ;  /* 0x0000200001077983 */ /* 0x000ee20000300800 */
[----:B------:R-:W-:-:S05]  /*26170*/  IADD3 R2, R0, 0x28440, RZ ;  /* 0x0002844000027810 */ /* 0x000fca0007ffe0ff */
        /* <DEDUP_REMOVED lines=11> */
.L_x_1828:
[----:B------:R-:W1:Y:S02]  /*26230*/  SYNCS.PHASECHK.TRANS64.TRYWAIT P1, [R7+URZ], R2 ;  /* 0x00000002070075a7 */ /* 0x000e64000802017f */
[----:B-1----:R-:W-:Y:S05]  /*26240*/  @!P1 BRA `(.L_x_1594) ;  /* 0x0000004c003c9947 */ /* 0x002fea0003800000 */
.L_x_1829:
[----:B------:R-:W-:Y:S05]  /*26250*/  @!P0 BRA `(.L_x_1595) ;  /* 0x0000000000048947 */ /* 0x000fea0003800000 */
[----:B------:R-:W-:Y:S01]  /*26260*/  BPT.TRAP 0x1 ;  /* 0x000000040000795c */ /* 0x000fe20000300000 */
.L_x_1595:
[----:B------:R-:W2:Y:S02]  /*26270*/  LDL.LU R4, [R1+0x14] ;  /* 0x0000140001047983 */ /* 0x000ea40000300800 */
[----:B--2---:R-:W-:-:S04]  /*26280*/  IMAD R4, R4, 0x8, R0 ;  /* 0x0000000804047824 */ /* 0x004fc800078e0200 */
[----:B------:R-:W2:Y:S02]  /*26290*/  SYNCS.PHASECHK.TRANS64.TRYWAIT P1, [R4+URZ+0x28460], R5 ;  /* 0x02846005040075a7 */ /* 0x000ea4000802017f */
[----:B--2---:R-:W-:Y:S05]  /*262a0*/  @!P1 BRA `(.L_x_1596) ;  /* 0x0000004c00389947 */ /* 0x004fea0003800000 */
.L_x_1830:
[----:B------:R-:W-:Y:S05]  /*262b0*/  @!P0 BRA `(.L_x_1597) ;  /* 0x0000000000048947 */ /* 0x000fea0003800000 */
[----:B------:R-:W-:Y:S01]  /*262c0*/  BPT.TRAP 0x1 ;  /* 0x000000040000795c */ /* 0x000fe20000300000 */
.L_x_1597:
[----:B------:R-:W-:-:S04]  /*262d0*/  IMAD R3, R3, 0x8, R0 ;  /* 0x0000000803037824 */ /* 0x000fc800078e0200 */
[----:B------:R-:W3:Y:S02]  /*262e0*/  SYNCS.PHASECHK.TRANS64.TRYWAIT P1, [R3+URZ+0x28460], R2 ;  /* 0x02846002030075a7 */ /* 0x000ee4000802017f */
[----:B---3--:R-:W-:Y:S05]  /*262f0*/  @!P1 BRA `(.L_x_1598) ;  /* 0x0000004c00389947 */ /* 0x008fea0003800000 */
.L_x_1831:
[----:B------:R-:W-:Y:S05]  /*26300*/  @!P0 BRA `(.L_x_1599) ;  /* 0x0000000000048947 */ /* 0x000fea0003800000 */
[----:B------:R-:W-:Y:S01]  /*26310*/  BPT.TRAP 0x1 ;  /* 0x000000040000795c */ /* 0x000fe20000300000 */
.L_x_1599:
[----:B------:R-:W4:Y:S02]  /*26320*/  SYNCS.PHASECHK.TRANS64.TRYWAIT P0, [R4+URZ+0x28480], R5 ;  /* 0x02848005040075a7 */ /* 0x000f24000800017f */
[----:B----4-:R-:W-:Y:S05]  /*26330*/  @!P0 BRA `(.L_x_1600) ;  /* 0x0000004c003c8947 */ /* 0x010fea0003800000 */
.L_x_1601:
[----:B------:R0:W0:Y:S02]  /*26340*/  SYNCS.PHASECHK.TRANS64.TRYWAIT P0, [R3+URZ+0x28480], R2 ;  /* 0x02848002030075a7 */ /* 0x000024000800017f */
[----:B0-----:R-:W-:Y:S05]  /*26350*/  @!P0 NANOSLEEP.SYNCS 0x989680 ;  /* 0x009896800000895d */ /* 0x001fea0003900000 */
[----:B------:R-:W0:Y:S02]  /*26360*/  @!P0 SYNCS.PHASECHK.TRANS64 P0, [R3+URZ+0x28480], R2 ;  /* 0x02848002030085a7 */ /* 0x000e24000800007f */
[----:B0-----:R-:W-:Y:S05]  /*26370*/  @!P0 BRA `(.L_x_1601) ;  /* 0xfffffffc00f08947 */ /* 0x001fea000383ffff */
.L_x_1210:
[----:B------:R-:W-:Y:S05]  /*26380*/  BSYNC B8 ;  /* 0x0000000000087941 */ /* 0x000fea0003800000 */
.L_x_1207:
[----:B------:R-:W-:Y:S05]  /*26390*/  EXIT ;  /* 0x000000000000794d */ /* 0x000fea0003800000 */
.L_x_1236:
[----:B-1----:R1:W2:Y:S02]  /*263a0*/  SYNCS.PHASECHK.TRANS64.TRYWAIT P6, [R85+URZ+0x28490], R88 ;  /* 0x02849058550075a7 */ /* 0x0022a400080c017f */
[----:B--2---:R-:W-:Y:S05]  /*263b0*/  @!P6 NANOSLEEP.SYNCS 0x989680 ;  /* 0x009896800000e95d */ /* 0x004fea0003900000 */
[----:B------:R-:W2:Y:S02]  /*263c0*/  @!P6 SYNCS.PHASECHK.TRANS64 P6, [R85+URZ+0x28490], R88 ;  /* 0x028490585500e5a7 */ /* 0x000ea400080c007f */
[----:B--2---:R-:W-:Y:S05]  /*263d0*/  @!P6 BRA `(.L_x_1236) ;  /* 0xfffffffc00f0e947 */ /* 0x004fea000383ffff */
[----:B------:R-:W-:Y:S05]  /*263e0*/  BRA `(.L_x_1602) ;  /* 0xfffffdc400dc7947 */ /* 0x000fea000383ffff */
.L_x_1254:
[----:B0-----:R0:W1:Y:S02]  /*263f0*/  SYNCS.PHASECHK.TRANS64.TRYWAIT P5, [R85+URZ+0x28490], R88 ;  /* 0x02849058550075a7 */ /* 0x00106400080a017f */
[----:B-1----:R-:W-:Y:S05]  /*26400*/  @!P5 NANOSLEEP.SYNCS 0x989680 ;  /* 0x009896800000d95d */ /* 0x002fea0003900000 */
[----:B------:R-:W1:Y:S02]  /*26410*/  @!P5 SYNCS.PHASECHK.TRANS64 P5, [R85+URZ+0x28490], R88 ;  /* 0x028490585500d5a7 */ /* 0x000e6400080a007f */
[----:B-1----:R-:W-:Y:S05]  /*26420*/  @!P5 BRA `(.L_x_1254) ;  /* 0xfffffffc00f0d947 */ /* 0x002fea000383ffff */
[----:B------:R-:W-:Y:S05]  /*26430*/  BRA `(.L_x_1603) ;  /* 0xfffffde400f87947 */ /* 0x000fea000383ffff */
.L_x_1263:
[----:B0-----:R0:W1:Y:S02]  /*26440*/  SYNCS.PHASECHK.TRANS64.TRYWAIT P4, [R85+URZ+0x28490], R88 ;  /* 0x02849058550075a7 */ /* 0x001064000808017f */
[----:B-1----:R-:W-:Y:S05]  /*26450*/  @!P4 NANOSLEEP.SYNCS 0x989680 ;  /* 0x009896800000c95d */ /* 0x002fea0003900000 */
[----:B------:R-:W1:Y:S02]  /*26460*/  @!P4 SYNCS.PHASECHK.TRANS64 P4, [R85+URZ+0x28490], R88 ;  /* 0x028490585500c5a7 */ /* 0x000e64000808007f */
[----:B-1----:R-:W-:Y:S05]  /*26470*/  @!P4 BRA `(.L_x_1263) ;  /* 0xfffffffc00f0c947 */ /* 0x002fea000383ffff */
[----:B------:R-:W-:Y:S05]  /*26480*/  BRA `(.L_x_1604) ;  /* 0xfffffe08001c7947 */ /* 0x000fea000383ffff */
.L_x_1269:
[----:B-1----:R1:W2:Y:S02]  /*26490*/  SYNCS.PHASECHK.TRANS64.TRYWAIT P3, [R85+URZ+0x284b0], R88 ;  /* 0x0284b058550075a7 */ /* 0x0022a4000806017f */
[----:B--2---:R-:W-:Y:S05]  /*264a0*/  @!P3 NANOSLEEP.SYNCS 0x989680 ;  /* 0x009896800000b95d */ /* 0x004fea0003900000 */
[----:B------:R-:W2:Y:S02]  /*264b0*/  @!P3 SYNCS.PHASECHK.TRANS64 P3, [R85+URZ+0x284b0], R88 ;  /* 0x0284b0585500b5a7 */ /* 0x000ea4000806007f */
[----:B--2---:R-:W-:Y:S05]  /*264c0*/  @!P3 BRA `(.L_x_1269) ;  /* 0xfffffffc00f0b947 */ /* 0x004fea000383ffff */
[----:B------:R-:W-:Y:S05]  /*264d0*/  BRA `(.L_x_1605) ;  /* 0xfffffe0800a87947 */ /* 0x000fea000383ffff */
.L_x_1285:
[----:B------:R-:W-:Y:S01]  /*264e0*/  BSSY B0, `(.L_x_1606) ;  /* 0x0000008000007945 */ /* 0x000fe20003800000 */
[----:B------:R-:W-:Y:S02]  /*264f0*/  IMAD.MOV.U32 R13, RZ, RZ, R230 ;  /* 0x000000ffff0d7224 */ /* 0x000fe400078e00e6 */
[----:B------:R-:W-:Y:S02]  /*26500*/  IMAD.MOV.U32 R12, RZ, RZ, RZ ;  /* 0x000000ffff0c7224 */ /* 0x000fe400078e00ff */
[----:B------:R-:W-:Y:S02]  /*26510*/  IMAD.MOV.U32 R11, RZ, RZ, 0x1f ;  /* 0x0000001fff0b7424 */ /* 0x000fe400078e00ff */
[----:B------:R-:W-:-:S07]  /*26520*/  IMAD.MOV.U32 R15, RZ, RZ, -0x1 ;  /* 0xffffffffff0f7424 */ /* 0x000fce00078e00ff */
[----:B-----5:R-:W-:Y:S05]  /*26530*/  WARPSYNC.COLLECTIVE R15, `(.L_x_1607) ;  /* 0x000000000f087348 */ /* 0x020fea0003c00000 */
[----:B------:R0:W1:Y:S02]  /*26540*/  SHFL.IDX P6, R14, R13, R12, R11 ;  /* 0x0000000c0d0e7389 */ /* 0x00006400000c000b */
[----:B01---5:R-:W-:Y:S01]  /*26550*/  ENDCOLLECTIVE ;  /* 0x000000000000791b */ /* 0x023fe20003800000 */
.L_x_1607:
[----:B------:R-:W-:Y:S05]  /*26560*/  BSYNC B0 ;  /* 0x0000000000007941 */ /* 0x000fea0003800000 */
.L_x_1606:
[----:B------:R-:W-:Y:S01]  /*26570*/  MOV R202, R14 ;  /* 0x0000000e00ca7202 */ /* 0x000fe20000000f00 */
[----:B------:R-:W-:Y:S06]  /*26580*/  BRA `(.L_x_1608) ;  /* 0xfffffe1400a87947 */ /* 0x000fec000383ffff */
.L_x_1303:
[----:B------:R-:W-:Y:S01]  /*26590*/  BSSY B1, `(.L_x_1609) ;  /* 0x0000008000017945 */ /* 0x000fe20003800000 */
[----:B------:R-:W-:Y:S02]  /*265a0*/  IMAD.MOV.U32 R13, RZ, RZ, R5 ;  /* 0x000000ffff0d7224 */ /* 0x000fe400078e0005 */
[----:B------:R-:W-:Y:S02]  /*265b0*/  IMAD.MOV.U32 R12, RZ, RZ, RZ ;  /* 0x000000ffff0c7224 */ /* 0x000fe400078e00ff */
[----:B------:R-:W-:Y:S02]  /*265c0*/  IMAD.MOV.U32 R11, RZ, RZ, 0x181f ;  /* 0x0000181fff0b7424 */ /* 0x000fe400078e00ff */
[----:B-1----:R-:W-:-:S07]  /*265d0*/  IMAD.MOV.U32 R15, RZ, RZ, -0x1 ;  /* 0xffffffffff0f7424 */ /* 0x002fce00078e00ff */
[----:B0----5:R-:W-:Y:S05]  /*265e0*/  WARPSYNC.COLLECTIVE R15, `(.L_x_1610) ;  /* 0x000000000f087348 */ /* 0x021fea0003c00000 */
[----:B------:R1:W2:Y:S02]  /*265f0*/  SHFL.IDX P6, R14, R13, R12, R11 ;  /* 0x0000000c0d0e7389 */ /* 0x0002a400000c000b */
[----:B012--5:R-:W-:Y:S01]  /*26600*/  ENDCOLLECTIVE ;  /* 0x000000000000791b */ /* 0x027fe20003800000 */
.L_x_1610:
[----:B------:R-:W-:Y:S05]  /*26610*/  BSYNC B1 ;  /* 0x0000000000017941 */ /* 0x000fea0003800000 */
.L_x_1609:
[----:B------:R-:W-:Y:S05]  /*26620*/  BRA `(.L_x_1611) ;  /* 0xfffffe28002c7947 */ /* 0x000fea000383ffff */
.L_x_1304:
        /* <DEDUP_REMOVED lines=8> */
.L_x_1613:
[----:B------:R-:W-:Y:S05]  /*266b0*/  BSYNC B1 ;  /* 0x0000000000017941 */ /* 0x000fea0003800000 */
.L_x_1612:
[----:B------:R-:W-:Y:S05]  /*266c0*/  BRA `(.L_x_1614) ;  /* 0xfffffe28000c7947 */ /* 0x000fea000383ffff */
.L_x_1305:
[----:B------:R-:W-:Y:S01]  /*266d0*/  BSSY B1, `(.L_x_1615) ;  /* 0x0000008000017945 */ /* 0x000fe20003800000 */
[----:B------:R-:W-:Y:S01]  /*266e0*/  IMAD.MOV.U32 R13, RZ, RZ, R3 ;  /* 0x000000ffff0d7224 */ /* 0x000fe200078e0003 */
[----:B------:R-:W-:Y:S01]  /*266f0*/  MOV R12, RZ ;  /* 0x000000ff000c7202 */ /* 0x000fe20000000f00 */
[----:B------:R-:W-:Y:S02]  /*26700*/  IMAD.MOV.U32 R11, RZ, RZ, 0x181f ;  /* 0x0000181fff0b7424 */ /* 0x000fe400078e00ff */
[----:B-1----:R-:W-:-:S07]  /*26710*/  IMAD.MOV.U32 R15, RZ, RZ, -0x1 ;  /* 0xffffffffff0f7424 */ /* 0x002fce00078e00ff */
[----:B0----5:R-:W-:Y:S05]  /*26720*/  WARPSYNC.COLLECTIVE R15, `(.L_x_1616) ;  /* 0x000000000f087348 */ /* 0x021fea0003c00000 */
[----:B------:R1:W2:Y:S02]  /*26730*/  SHFL.IDX P6, R14, R13, R12, R11 ;  /* 0x0000000c0d0e7389 */ /* 0x0002a400000c000b */
[----:B012--5:R-:W-:Y:S01]  /*26740*/  ENDCOLLECTIVE ;  /* 0x000000000000791b */ /* 0x027fe20003800000 */
.L_x_1616:
[----:B------:R-:W-:Y:S05]  /*26750*/  BSYNC B1 ;  /* 0x0000000000017941 */ /* 0x000fea0003800000 */
.L_x_1615:
[----:B------:R-:W-:Y:S05]  /*26760*/  BRA `(.L_x_1617) ;  /* 0xfffffe2400ec7947 */ /* 0x000fea000383ffff */
.L_x_1306:
        /* <DEDUP_REMOVED lines=8> */
.L_x_1619:
[----:B------:R-:W-:Y:S05]  /*267f0*/  BSYNC B1 ;  /* 0x0000000000017941 */ /* 0x000fea0003800000 */
.L_x_1618:
[----:B------:R-:W-:Y:S05]  /*26800*/  BRA `(.L_x_1620) ;  /* 0xfffffe2400cc7947 */ /* 0x000fea000383ffff */
.L_x_1307:
[----:B------:R-:W-:Y:S01]  /*26810*/  BSSY B1, `(.L_x_1621) ;  /* 0x0000008000017945 */ /* 0x000fe20003800000 */
[----:B------:R-:W-:Y:S01]  /*26820*/  IMAD.MOV.U32 R13, RZ, RZ, R5 ;  /* 0x000000ffff0d7224 */ /* 0x000fe200078e0005 */
[----:B-1----:R-:W-:Y:S01]  /*26830*/  MOV R15, 0xffffffff ;  /* 0xffffffff000f7802 */ /* 0x002fe20000000f00 */
[----:B------:R-:W-:Y:S02]  /*26840*/  IMAD.MOV.U32 R12, RZ, RZ, 0x1 ;  /* 0x00000001ff0c7424 */ /* 0x000fe400078e00ff */
[----:B------:R-:W-:-:S07]  /*26850*/  IMAD.MOV.U32 R11, RZ, RZ, 0x181f ;  /* 0x0000181fff0b7424 */ /* 0x000fce00078e00ff */
[----:B0----5:R-:W-:Y:S05]  /*26860*/  WARPSYNC.COLLECTIVE R15, `(.L_x_1622) ;  /* 0x000000000f087348 */ /* 0x021fea0003c00000 */
[----:B------:R1:W2:Y:S02]  /*26870*/  SHFL.IDX P6, R14, R13, R12, R11 ;  /* 0x0000000c0d0e7389 */ /* 0x0002a400000c000b */
[----:B012--5:R-:W-:Y:S01]  /*26880*/  ENDCOLLECTIVE ;  /* 0x000000000000791b */ /* 0x027fe20003800000 */
.L_x_1622:
[----:B------:R-:W-:Y:S05]  /*26890*/  BSYNC B1 ;  /* 0x0000000000017941 */ /* 0x000fea0003800000 */
.L_x_1621:
[----:B------:R-:W-:Y:S05]  /*268a0*/  BRA `(.L_x_1623) ;  /* 0xfffffe2400ac7947 */ /* 0x000fea000383ffff */
.L_x_1308:
[----:B------:R-:W-:Y:S01]  /*268b0*/  BSSY B1, `(.L_x_1624) ;  /* 0x0000008000017945 */ /* 0x000fe20003800000 */
[----:B------:R-:W-:Y:S02]  /*268c0*/  IMAD.MOV.U32 R13, RZ, RZ, R4 ;  /* 0x000000ffff0d7224 */ /* 0x000fe400078e0004 */
[----:B------:R-:W-:Y:S02]  /*268d0*/  IMAD.MOV.U32 R12, RZ, RZ, 0x1 ;  /* 0x00000001ff0c7424 */ /* 0x000fe400078e00ff */
[----:B------:R-:W-:Y:S02]  /*268e0*/  IMAD.MOV.U32 R11, RZ, RZ, 0x181f ;  /* 0x0000181fff0b7424 */ /* 0x000fe400078e00ff */
[----:B-1----:R-:W-:-:S07]  /*268f0*/  IMAD.MOV.U32 R15, RZ, RZ, -0x1 ;  /* 0xffffffffff0f7424 */ /* 0x002fce00078e00ff */
[----:B0----5:R-:W-:Y:S05]  /*26900*/  WARPSYNC.COLLECTIVE R15, `(.L_x_1625) ;  /* 0x000000000f087348 */ /* 0x021fea0003c00000 */
[----:B------:R1:W2:Y:S02]  /*26910*/  SHFL.IDX P6, R14, R13, R12, R11 ;  /* 0x0000000c0d0e7389 */ /* 0x0002a400000c000b */
[----:B012--5:R-:W-:Y:S01]  /*26920*/  ENDCOLLECTIVE ;  /* 0x000000000000791b */ /* 0x027fe20003800000 */
.L_x_1625:
[----:B------:R-:W-:Y:S05]  /*26930*/  BSYNC B1 ;  /* 0x0000000000017941 */ /* 0x000fea0003800000 */
.L_x_1624:
[----:B------:R-:W-:Y:S05]  /*26940*/  BRA `(.L_x_1626) ;  /* 0xfffffe24008c7947 */ /* 0x000fea000383ffff */
.L_x_1309:
        /* <DEDUP_REMOVED lines=8> */
.L_x_1628:
[----:B------:R-:W-:Y:S05]  /*269d0*/  BSYNC B1 ;  /* 0x0000000000017941 */ /* 0x000fea0003800000 */
.L_x_1627:
[----:B------:R-:W-:Y:S05]  /*269e0*/  BRA `(.L_x_1629) ;  /* 0xfffffe24006c7947 */ /* 0x000fea000383ffff */
.L_x_1310:
[----:B------:R-:W-:Y:S01]  /*269f0*/  BSSY B1, `(.L_x_1630) ;  /* 0x0000008000017945 */ /* 0x000fe20003800000 */
[----:B------:R-:W-:Y:S01]  /*26a00*/  IMAD.MOV.U32 R13, RZ, RZ, R0 ;  /* 0x000000ffff0d7224 */ /* 0x000fe200078e0000 */
[----:B------:R-:W-:Y:S01]  /*26a10*/  MOV R12, 0x1 ;  /* 0x00000001000c7802 */ /* 0x000fe20000000f00 */
[----:B------:R-:W-:Y:S02]  /*26a20*/  IMAD.MOV.U32 R11, RZ, RZ, 0x181f ;  /* 0x0000181fff0b7424 */ /* 0x000fe400078e00ff */
[----:B-1----:R-:W-:-:S07]  /*26a30*/  IMAD.MOV.U32 R15, RZ, RZ, -0x1 ;  /* 0xffffffffff0f7424 */ /* 0x002fce00078e00ff */
[----:B0----5:R-:W-:Y:S05]  /*26a40*/  WARPSYNC.COLLECTIVE R15, `(.L_x_1631) ;  /* 0x000000000f087348 */ /* 0x021fea0003c00000 */
[----:B------:R1:W2:Y:S02]  /*26a50*/  SHFL.IDX P6, R14, R13, R12, R11 ;  /* 0x0000000c0d0e7389 */ /* 0x0002a400000c000b */
[----:B012--5:R-:W-:Y:S01]  /*26a60*/  ENDCOLLECTIVE ;  /* 0x000000000000791b */ /* 0x027fe20003800000 */
.L_x_1631:
[----:B------:R-:W-:Y:S05]  /*26a70*/  BSYNC B1 ;  /* 0x0000000000017941 */ /* 0x000fea0003800000 */
.L_x_1630:
[----:B------:R-:W-:Y:S05]  /*26a80*/  BRA `(.L_x_1632) ;  /* 0xfffffe24004c7947 */ /* 0x000fea000383ffff */
.L_x_1311:
        /* <DEDUP_REMOVED lines=8> */
.L_x_1634:
[----:B------:R-:W-:Y:S05]  /*26b10*/  BSYNC B1 ;  /* 0x0000000000017941 */ /* 0x000fea0003800000 */
.L_x_1633:
[----:B------:R-:W-:Y:S05]  /*26b20*/  BRA `(.L_x_1635) ;  /* 0xfffffe24002c7947 */ /* 0x000fea000383ffff */
.L_x_1312:
        /* <DEDUP_REMOVED lines=8> */
.L_x_1637:
[----:B------:R-:W-:Y:S05]  /*26bb0*/  BSYNC B1 ;  /* 0x0000000000017941 */ /* 0x000fea0003800000 */
.L_x_1636:
[----:B------:R-:W-:Y:S05]  /*26bc0*/  BRA `(.L_x_1638) ;  /* 0xfffffe24000c7947 */ /* 0x000fea000383ffff */
.L_x_1313:
        /* <DEDUP_REMOVED lines=8> */
.L_x_1640:
[----:B------:R-:W-:Y:S05]  /*26c50*/  BSYNC B1 ;  /* 0x0000000000017941 */ /* 0x000fea0003800000 */
.L_x_1639:
[----:B------:R-:W-:Y:S05]  /*26c60*/  BRA `(.L_x_1641) ;  /* 0xfffffe2000ec7947 */ /* 0x000fea000383ffff */
.L_x_1314:
        /* <DEDUP_REMOVED lines=8> */
.L_x_1643:
[----:B------:R-:W-:Y:S05]  /*26cf0*/  BSYNC B1 ;  /* 0x0000000000017941 */ /* 0x000fea0003800000 */
.L_x_1642:
[----:B------:R-:W-:Y:S05]  /*26d00*/  BRA `(.L_x_1644) ;  /* 0xfffffe2000cc7947 */ /* 0x000fea000383ffff */
.L_x_1315:
        /* <DEDUP_REMOVED lines=8> */
.L_x_1646:
[----:B------:R-:W-:Y:S05]  /*26d90*/  BSYNC B1 ;  /* 0x0000000000017941 */ /* 0x000fea0003800000 */
.L_x_1645:
[----:B------:R-:W-:Y:S05]  /*26da0*/  BRA `(.L_x_1647) ;  /* 0xfffffe2000ac7947 */ /* 0x000fea000383ffff */
.L_x_1316:
        /* <DEDUP_REMOVED lines=8> */
.L_x_1649:
[----:B------:R-:W-:Y:S05]  /*26e30*/  BSYNC B1 ;  /* 0x0000000000017941 */ /* 0x000fea0003800000 */
.L_x_1648:
[----:B------:R-:W-:Y:S05]  /*26e40*/  BRA `(.L_x_1650) ;  /* 0xfffffe20008c7947 */ /* 0x000fea000383ffff */
.L_x_1317:
        /* <DEDUP_REMOVED lines=8> */
.L_x_1652:
[----:B------:R-:W-:Y:S05]  /*26ed0*/  BSYNC B1 ;  /* 0x0000000000017941 */ /* 0x000fea0003800000 */
.L_x_1651:
[----:B------:R-:W-:Y:S05]  /*26ee0*/  BRA `(.L_x_1653) ;  /* 0xfffffe20006c7947 */ /* 0x000fea000383ffff */
.L_x_1318:
        /* <DEDUP_REMOVED lines=8> */
.L_x_1655:
[----:B------:R-:W-:Y:S05]  /*26f70*/  BSYNC B1 ;  /* 0x0000000000017941 */ /* 0x000fea0003800000 */
.L_x_1654:
[----:B------:R-:W-:Y:S05]  /*26f80*/  BRA `(.L_x_1656) ;  /* 0xfffffe20004c7947 */ /* 0x000fea000383ffff */
.L_x_1320:
[----:B--2---:R2:W3:Y:S02]  /*26f90*/  SYNCS.PHASECHK.TRANS64.TRYWAIT P1, [R16+URZ+0x28400], R3 ;  /* 0x02840003100075a7 */ /* 0x0044e4000802017f */
[----:B---3--:R-:W-:Y:S05]  /*26fa0*/  @!P1 NANOSLEEP.SYNCS 0x989680 ;  /* 0x009896800000995d */ /* 0x008fea0003900000 */
[----:B------:R-:W3:Y:S02]  /*26fb0*/  @!P1 SYNCS.PHASECHK.TRANS64 P1, [R16+URZ+0x28400], R3 ;  /* 0x02840003100095a7 */ /* 0x000ee4000802007f */
[----:B---3--:R-:W-:Y:S05]  /*26fc0*/  @!P1 BRA `(.L_x_1320) ;  /* 0xfffffffc00f09947 */ /* 0x008fea000383ffff */
[----:B------:R-:W-:Y:S05]  /*26fd0*/  BRA `(.L_x_1657) ;  /* 0xfffffe2000587947 */ /* 0x000fea000383ffff */
.L_x_1336:
[----:B------:R-:W-:Y:S01]  /*26fe0*/  BSSY B1, `(.L_x_1658) ;  /* 0x0000008000017945 */ /* 0x000fe20003800000 */
[----:B------:R-:W-:Y:S02]  /*26ff0*/  IMAD.MOV.U32 R13, RZ, RZ, R9 ;  /* 0x000000ffff0d7224 */ /* 0x000fe400078e0009 */
[----:B------:R-:W-:Y:S02]  /*27000*/  IMAD.MOV.U32 R12, RZ, RZ, RZ ;  /* 0x000000ffff0c7224 */ /* 0x000fe400078e00ff */
[----:B------:R-:W-:Y:S02]  /*27010*/  IMAD.MOV.U32 R11, RZ, RZ, 0x181f ;  /* 0x0000181fff0b7424 */ /* 0x000fe400078e00ff */
[----:B------:R-:W-:-:S07]  /*27020*/  IMAD.MOV.U32 R15, RZ, RZ, -0x1 ;  /* 0xffffffffff0f7424 */ /* 0x000fce00078e00ff */
[----:B0----5:R-:W-:Y:S05]  /*27030*/  WARPSYNC.COLLECTIVE R15, `(.L_x_1659) ;  /* 0x000000000f087348 */ /* 0x021fea0003c00000 */
[----:B------:R1:W2:Y:S02]  /*27040*/  SHFL.IDX P6, R14, R13, R12, R11 ;  /* 0x0000000c0d0e7389 */ /* 0x0002a400000c000b */
[----:B012--5:R-:W-:Y:S01]  /*27050*/  ENDCOLLECTIVE ;  /* 0x000000000000791b */ /* 0x027fe20003800000 */
.L_x_1659:
[----:B------:R-:W-:Y:S05]  /*27060*/  BSYNC B1 ;  /* 0x0000000000017941 */ /* 0x000fea0003800000 */
.L_x_1658:
[----:B------:R-:W-:Y:S05]  /*27070*/  BRA `(.L_x_1660) ;  /* 0xfffffe64004c7947 */ /* 0x000fea000383ffff */
.L_x_1337:
        /* <DEDUP_REMOVED lines=8> */
.L_x_1662:
[----:B------:R-:W-:Y:S05]  /*27100*/  BSYNC B1 ;  /* 0x0000000000017941 */ /* 0x000fea0003800000 */
.L_x_1661:
[----:B------:R-:W-:Y:S05]  /*27110*/  BRA `(.L_x_1663) ;  /* 0xfffffe64002c7947 */ /* 0x000fea000383ffff */
.L_x_1338:
        /* <DEDUP_REMOVED lines=8> */
.L_x_1665:
[----:B------:R-:W-:Y:S05]  /*271a0*/  BSYNC B1 ;  /* 0x0000000000017941 */ /* 0x000fea0003800000 */
.L_x_1664:
[----:B------:R-:W-:Y:S05]  /*271b0*/  BRA `(.L_x_1666) ;  /* 0xfffffe64000c7947 */ /* 0x000fea000383ffff */
.L_x_1339:
[----:B------:R-:W-:Y:S01]  /*271c0*/  BSSY B1, `(.L_x_1667) ;  /* 0x0000008000017945 */ /* 0x000fe20003800000 */
[----:B------:R-:W-:Y:S01]  /*271d0*/  IMAD.MOV.U32 R13, RZ, RZ, R0 ;  /* 0x000000ffff0d7224 */ /* 0x000fe200078e0000 */
[----:B------:R-:W-:Y:S01]  /*271e0*/  MOV R15, 0xffffffff ;  /* 0xffffffff000f7802 */ /* 0x000fe20000000f00 */
[----:B------:R-:W-:Y:S02]  /*271f0*/  IMAD.MOV.U32 R12, RZ, RZ, RZ ;  /* 0x000000ffff0c7224 */ /* 0x000fe400078e00ff */
[----:B------:R-:W-:-:S07]  /*27200*/  IMAD.MOV.U32 R11, RZ, RZ, 0x181f ;  /* 0x0000181fff0b7424 */ /* 0x000fce00078e00ff */
[----:B0----5:R-:W-:Y:S05]  /*27210*/  WARPSYNC.COLLECTIVE R15, `(.L_x_1668) ;  /* 0x000000000f087348 */ /* 0x021fea0003c00000 */
[----:B------:R1:W2:Y:S02]  /*27220*/  SHFL.IDX P6, R14, R13, R12, R11 ;  /* 0x0000000c0d0e7389 */ /* 0x0002a400000c000b */
[----:B012--5:R-:W-:Y:S01]  /*27230*/  ENDCOLLECTIVE ;  /* 0x000000000000791b */ /* 0x027fe20003800000 */
.L_x_1668:
[----:B------:R-:W-:Y:S05]  /*27240*/  BSYNC B1 ;  /* 0x0000000000017941 */ /* 0x000fea0003800000 */
.L_x_1667:
[----:B------:R-:W-:Y:S05]  /*27250*/  BRA `(.L_x_1669) ;  /* 0xfffffe6000ec7947 */ /* 0x000fea000383ffff */
.L_x_1340:
[----:B------:R-:W-:Y:S01]  /*27260*/  BSSY B1, `(.L_x_1670) ;  /* 0x0000008000017945 */ /* 0x000fe20003800000 */
[----:B------:R-:W-:Y:S02]  /*27270*/  IMAD.MOV.U32 R13, RZ, RZ, R9 ;  /* 0x000000ffff0d7224 */ /* 0x000fe400078e0009 */
[----:B------:R-:W-:Y:S02]  /*27280*/  IMAD.MOV.U32 R12, RZ, RZ, 0x1 ;  /* 0x00000001ff0c7424 */ /* 0x000fe400078e00ff */
[----:B------:R-:W-:Y:S02]  /*27290*/  IMAD.MOV.U32 R11, RZ, RZ, 0x181f ;  /* 0x0000181fff0b7424 */ /* 0x000fe400078e00ff */
[----:B------:R-:W-:-:S07]  /*272a0*/  IMAD.MOV.U32 R15, RZ, RZ, -0x1 ;  /* 0xffffffffff0f7424 */ /* 0x000fce00078e00ff */
[----:B0----5:R-:W-:Y:S05]  /*272b0*/  WARPSYNC.COLLECTIVE R15, `(.L_x_1671) ;  /* 0x000000000f087348 */ /* 0x021fea0003c00000 */
[----:B------:R1:W2:Y:S02]  /*272c0*/  SHFL.IDX P6, R14, R13, R12, R11 ;  /* 0x0000000c0d0e7389 */ /* 0x0002a400000c000b */
[----:B012--5:R-:W-:Y:S01]  /*272d0*/  ENDCOLLECTIVE ;  /* 0x000000000000791b */ /* 0x027fe20003800000 */
.L_x_1671:
[----:B------:R-:W-:Y:S05]  /*272e0*/  BSYNC B1 ;  /* 0x0000000000017941 */ /* 0x000fea0003800000 */
.L_x_1670:
[----:B------:R-:W-:Y:S05]  /*272f0*/  BRA `(.L_x_1672) ;  /* 0xfffffe6000cc7947 */ /* 0x000fea000383ffff */
.L_x_1341:
        /* <DEDUP_REMOVED lines=8> */
.L_x_1674:
[----:B------:R-:W-:Y:S05]  /*27380*/  BSYNC B1 ;  /* 0x0000000000017941 */ /* 0x000fea0003800000 */
.L_x_1673:
[----:B------:R-:W-:Y:S05]  /*27390*/  BRA `(.L_x_1675) ;  /* 0xfffffe6000ac7947 */ /* 0x000fea000383ffff */
.L_x_1342:
[----:B------:R-:W-:Y:S01]  /*273a0*/  BSSY B1, `(.L_x_1676) ;  /* 0x0000008000017945 */ /* 0x000fe20003800000 */
[----:B------:R-:W-:Y:S01]  /*273b0*/  IMAD.MOV.U32 R13, RZ, RZ, R3 ;  /* 0x000000ffff0d7224 */ /* 0x000fe200078e0003 */
[----:B------:R-:W-:Y:S01]  /*273c0*/  MOV R12, 0x1 ;  /* 0x00000001000c7802 */ /* 0x000fe20000000f00 */
[----:B------:R-:W-:Y:S02]  /*273d0*/  IMAD.MOV.U32 R11, RZ, RZ, 0x181f ;  /* 0x0000181fff0b7424 */ /* 0x000fe400078e00ff */
[----:B------:R-:W-:-:S07]  /*273e0*/  IMAD.MOV.U32 R15, RZ, RZ, -0x1 ;  /* 0xffffffffff0f7424 */ /* 0x000fce00078e00ff */
[----:B0----5:R-:W-:Y:S05]  /*273f0*/  WARPSYNC.COLLECTIVE R15, `(.L_x_1677) ;  /* 0x000000000f087348 */ /* 0x021fea0003c00000 */
[----:B------:R1:W2:Y:S02]  /*27400*/  SHFL.IDX P6, R14, R13, R12, R11 ;  /* 0x0000000c0d0e7389 */ /* 0x0002a400000c000b */
[----:B012--5:R-:W-:Y:S01]  /*27410*/  ENDCOLLECTIVE ;  /* 0x000000000000791b */ /* 0x027fe20003800000 */
.L_x_1677:
[----:B------:R-:W-:Y:S05]  /*27420*/  BSYNC B1 ;  /* 0x0000000000017941 */ /* 0x000fea0003800000 */
.L_x_1676:
[----:B------:R-:W-:Y:S05]  /*27430*/  BRA `(.L_x_1678) ;  /* 0xfffffe60008c7947 */ /* 0x000fea000383ffff */
.L_x_1343:
        /* <DEDUP_REMOVED lines=8> */
.L_x_1680:
[----:B------:R-:W-:Y:S05]  /*274c0*/  BSYNC B1 ;  /* 0x0000000000017941 */ /* 0x000fea0003800000 */
.L_x_1679:
[----:B------:R-:W-:Y:S05]  /*274d0*/  BRA `(.L_x_1681) ;  /* 0xfffffe60006c7947 */ /* 0x000fea000383ffff */
.L_x_1344:
[----:B------:R-:W-:Y:S01]  /*274e0*/  BSSY B1, `(.L_x_1682) ;  /* 0x0000008000017945 */ /* 0x000fe20003800000 */
[----:B------:R-:W-:Y:S01]  /*274f0*/  IMAD.MOV.U32 R13, RZ, RZ, R9 ;  /* 0x000000ffff0d7224 */ /* 0x000fe200078e0009 */
[----:B------:R-:W-:Y:S01]  /*27500*/  MOV R15, 0xffffffff ;  /* 0xffffffff000f7802 */ /* 0x000fe20000000f00 */
[----:B------:R-:W-:Y:S02]  /*27510*/  IMAD.MOV.U32 R12, RZ, RZ, 0x2 ;  /* 0x00000002ff0c7424 */ /* 0x000fe400078e00ff */
[----:B------:R-:W-:-:S07]  /*27520*/  IMAD.MOV.U32 R11, RZ, RZ, 0x181f ;  /* 0x0000181fff0b7424 */ /* 0x000fce00078e00ff */
[----:B0----5:R-:W-:Y:S05]  /*27530*/  WARPSYNC.COLLECTIVE R15, `(.L_x_1683) ;  /* 0x000000000f087348 */ /* 0x021fea0003c00000 */
[----:B------:R1:W2:Y:S02]  /*27540*/  SHFL.IDX P6, R14, R13, R12, R11 ;  /* 0x0000000c0d0e7389 */ /* 0x0002a400000c000b */
[----:B012--5:R-:W-:Y:S01]  /*27550*/  ENDCOLLECTIVE ;  /* 0x000000000000791b */ /* 0x027fe20003800000 */
.L_x_1683:
[----:B------:R-:W-:Y:S05]  /*27560*/  BSYNC B1 ;  /* 0x0000000000017941 */ /* 0x000fea0003800000 */
.L_x_1682:
[----:B------:R-:W-:Y:S05]  /*27570*/  BRA `(.L_x_1684) ;  /* 0xfffffe60004c7947 */ /* 0x000fea000383ffff */
.L_x_1345:
        /* <DEDUP_REMOVED lines=8> */
.L_x_1686:
[----:B------:R-:W-:Y:S05]  /*27600*/  BSYNC B1 ;  /* 0x0000000000017941 */ /* 0x000fea0003800000 */
.L_x_1685:
[----:B------:R-:W-:Y:S05]  /*27610*/  BRA `(.L_x_1687) ;  /* 0xfffffe60002c7947 */ /* 0x000fea000383ffff */
.L_x_1346:
        /* <DEDUP_REMOVED lines=8> */
.L_x_1689:
[----:B------:R-:W-:Y:S05]  /*276a0*/  BSYNC B1 ;  /* 0x0000000000017941 */ /* 0x000fea0003800000 */
.L_x_1688:
[----:B------:R-:W-:Y:S05]  /*276b0*/  BRA `(.L_x_1690) ;  /* 0xfffffe60000c7947 */ /* 0x000fea000383ffff */
.L_x_1347:
        /* <DEDUP_REMOVED lines=8> */
.L_x_1692:
[----:B------:R-:W-:Y:S05]  /*27740*/  BSYNC B1 ;  /* 0x0000000000017941 */ /* 0x000fea0003800000 */
.L_x_1691:
[----:B------:R-:W-:Y:S05]  /*27750*/  BRA `(.L_x_1693) ;  /* 0xfffffe5c00ec7947 */ /* 0x000fea000383ffff */
.L_x_1348:
        /* <DEDUP_REMOVED lines=8> */
.L_x_1695:
[----:B------:R-:W-:Y:S05]  /*277e0*/  BSYNC B1 ;  /* 0x0000000000017941 */ /* 0x000fea0003800000 */
.L_x_1694:
[----:B------:R-:W-:Y:S05]  /*277f0*/  BRA `(.L_x_1696) ;  /* 0xfffffe5c00cc7947 */ /* 0x000fea000383ffff */
.L_x_1349:
        /* <DEDUP_REMOVED lines=8> */
.L_x_1698:
[----:B------:R-:W-:Y:S05]  /*27880*/  BSYNC B1 ;  /* 0x0000000000017941 */ /* 0x000fea0003800000 */
.L_x_1697:
[----:B------:R-:W-:Y:S05]  /*27890*/  BRA `(.L_x_1699) ;  /* 0xfffffe5c00ac7947 */ /* 0x000fea000383ffff */
.L_x_1350:
        /* <DEDUP_REMOVED lines=8> */
.L_x_1701:
[----:B------:R-:W-:Y:S05]  /*27920*/  BSYNC B1 ;  /* 0x0000000000017941 */ /* 0x000fea0003800000 */
.L_x_1700:
[----:B------:R-:W-:Y:S05]  /*27930*/  BRA `(.L_x_1702) ;  /* 0xfffffe5c008c7947 */ /* 0x000fea000383ffff */
.L_x_1351:
        /* <DEDUP_REMOVED lines=8> */
.L_x_1704:
[----:B------:R-:W-:Y:S05]  /*279c0*/  BSYNC B1 ;  /* 0x0000000000017941 */ /* 0x000fea0003800000 */
.L_x_1703:
[----:B------:R-:W-:Y:S05]  /*279d0*/  BRA `(.L_x_1705) ;  /* 0xfffffe5c006c7947 */ /* 0x000fea000383ffff */
.L_x_1353:
[----:B-1----:R1:W2:Y:S02]  /*279e0*/  SYNCS.PHASECHK.TRANS64.TRYWAIT P4, [R16+URZ+0x28400], R3 ;  /* 0x02840003100075a7 */ /* 0x0022a4000808017f */
[----:B--2---:R-:W-:Y:S05]  /*279f0*/  @!P4 NANOSLEEP.SYNCS 0x989680 ;  /* 0x009896800000c95d */ /* 0x004fea0003900000 */
[----:B------:R-:W2:Y:S02]  /*27a00*/  @!P4 SYNCS.PHASECHK.TRANS64 P4, [R16+URZ+0x28400], R3 ;  /* 0x028400031000c5a7 */ /* 0x000ea4000808007f */
[----:B--2---:R-:W-:Y:S05]  /*27a10*/  @!P4 BRA `(.L_x_1353) ;  /* 0xfffffffc00f0c947 */ /* 0x004fea000383ffff */
[----:B------:R-:W-:Y:S05]  /*27a20*/  BRA `(.L_x_1706) ;  /* 0xfffffe5c008c7947 */ /* 0x000fea000383ffff */
.L_x_1363:
[----:B--2---:R2:W3:Y:S02]  /*27a30*/  SYNCS.PHASECHK.TRANS64.TRYWAIT P2, [R11+URZ+0x28430], R0 ;  /* 0x028430000b0075a7 */ /* 0x0044e4000804017f */
[----:B---3--:R-:W-:Y:S05]  /*27a40*/  @!P2 NANOSLEEP.SYNCS 0x989680 ;  /* 0x009896800000a95d */ /* 0x008fea0003900000 */
[----:B------:R-:W3:Y:S02]  /*27a50*/  @!P2 SYNCS.PHASECHK.TRANS64 P2, [R11+URZ+0x28430], R0 ;  /* 0x028430000b00a5a7 */ /* 0x000ee4000804007f */
[----:B---3--:R-:W-:Y:S05]  /*27a60*/  @!P2 BRA `(.L_x_1363) ;  /* 0xfffffffc00f0a947 */ /* 0x008fea000383ffff */
[----:B------:R-:W-:Y:S05]  /*27a70*/  BRA `(.L_x_1362) ;  /* 0xfffffe9c00a47947 */ /* 0x000fea000383ffff */
.L_x_1381:
[----:B-1----:R1:W2:Y:S02]  /*27a80*/  SYNCS.PHASECHK.TRANS64.TRYWAIT P4, [R9+URZ+0x28430], R8 ;  /* 0x02843008090075a7 */ /* 0x0022a4000808017f */
[----:B--2---:R-:W-:Y:S05]  /*27a90*/  @!P4 NANOSLEEP.SYNCS 0x989680 ;  /* 0x009896800000c95d */ /* 0x004fea0003900000 */
[----:B------:R-:W2:Y:S02]  /*27aa0*/  @!P4 SYNCS.PHASECHK.TRANS64 P4, [R9+URZ+0x28430], R8 ;  /* 0x028430080900c5a7 */ /* 0x000ea4000808007f */
[----:B--2---:R-:W-:Y:S05]  /*27ab0*/  @!P4 BRA `(.L_x_1381) ;  /* 0xfffffffc00f0c947 */ /* 0x004fea000383ffff */
[----:B------:R-:W-:Y:S05]  /*27ac0*/  BRA `(.L_x_1380) ;  /* 0xfffffec400487947 */ /* 0x000fea000383ffff */
.L_x_1385:
[----:B-1----:R1:W2:Y:S02]  /*27ad0*/  SYNCS.PHASECHK.TRANS64.TRYWAIT P3, [R9+URZ+0x28450], R8 ;  /* 0x02845008090075a7 */ /* 0x0022a4000806017f */
[----:B--2---:R-:W-:Y:S05]  /*27ae0*/  @!P3 NANOSLEEP.SYNCS 0x989680 ;  /* 0x009896800000b95d */ /* 0x004fea0003900000 */
[----:B------:R-:W2:Y:S02]  /*27af0*/  @!P3 SYNCS.PHASECHK.TRANS64 P3, [R9+URZ+0x28450], R8 ;  /* 0x028450080900b5a7 */ /* 0x000ea4000806007f */
[----:B--2---:R-:W-:Y:S05]  /*27b00*/  @!P3 BRA `(.L_x_1385) ;  /* 0xfffffffc00f0b947 */ /* 0x004fea000383ffff */
[----:B------:R-:W-:Y:S05]  /*27b10*/  BRA `(.L_x_1382) ;  /* 0xfffffec800487947 */ /* 0x000fea000383ffff */
.L_x_1405:
[----:B-1----:R1:W2:Y:S02]  /*27b20*/  SYNCS.PHASECHK.TRANS64.TRYWAIT P3, [R7+URZ+0x28430], R6 ;  /* 0x02843006070075a7 */ /* 0x0022a4000806017f */
[----:B--2---:R-:W-:Y:S05]  /*27b30*/  @!P3 NANOSLEEP.SYNCS 0x989680 ;  /* 0x009896800000b95d */ /* 0x004fea0003900000 */
[----:B------:R-:W2:Y:S02]  /*27b40*/  @!P3 SYNCS.PHASECHK.TRANS64 P3, [R7+URZ+0x28430], R6 ;  /* 0x028430060700b5a7 */ /* 0x000ea4000806007f */
[----:B--2---:R-:W-:Y:S05]  /*27b50*/  @!P3 BRA `(.L_x_1405) ;  /* 0xfffffffc00f0b947 */ /* 0x004fea000383ffff */
[----:B------:R-:W-:Y:S05]  /*27b60*/  BRA `(.L_x_1404) ;  /* 0xfffffeec00c87947 */ /* 0x000fea000383ffff */
.L_x_1409:
[----:B-1----:R1:W2:Y:S02]  /*27b70*/  SYNCS.PHASECHK.TRANS64.TRYWAIT P2, [R7+URZ+0x28450], R6 ;  /* 0x02845006070075a7 */ /* 0x0022a4000804017f */
[----:B--2---:R-:W-:Y:S05]  /*27b80*/  @!P2 NANOSLEEP.SYNCS 0x989680 ;  /* 0x009896800000a95d */ /* 0x004fea0003900000 */
[----:B------:R-:W2:Y:S02]  /*27b90*/  @!P2 SYNCS.PHASECHK.TRANS64 P2, [R7+URZ+0x28450], R6 ;  /* 0x028450060700a5a7 */ /* 0x000ea4000804007f */
[----:B--2---:R-:W-:Y:S05]  /*27ba0*/  @!P2 BRA `(.L_x_1409) ;  /* 0xfffffffc00f0a947 */ /* 0x004fea000383ffff */
[----:B------:R-:W-:Y:S05]  /*27bb0*/  BRA `(.L_x_1406) ;  /* 0xfffffef000e47947 */ /* 0x000fea000383ffff */
.L_x_1417:
[----:B-1----:R1:W2:Y:S02]  /*27bc0*/  SYNCS.PHASECHK.TRANS64.TRYWAIT P3, [R7+URZ+0x28430], R8 ;  /* 0x02843008070075a7 */ /* 0x0022a4000806017f */
[----:B--2---:R-:W-:Y:S05]  /*27bd0*/  @!P3 NANOSLEEP.SYNCS 0x989680 ;  /* 0x009896800000b95d */ /* 0x004fea0003900000 */
[----:B------:R-:W2:Y:S02]  /*27be0*/  @!P3 SYNCS.PHASECHK.TRANS64 P3, [R7+URZ+0x28430], R8 ;  /* 0x028430080700b5a7 */ /* 0x000ea4000806007f */
[----:B--2---:R-:W-:Y:S05]  /*27bf0*/  @!P3 BRA `(.L_x_1417) ;  /* 0xfffffffc00f0b947 */ /* 0x004fea000383ffff */
[----:B------:R-:W-:Y:S05]  /*27c00*/  BRA `(.L_x_1416) ;  /* 0xffffff0c00747947 */ /* 0x000fea000383ffff */
.L_x_1421:
[----:B-1----:R1:W2:Y:S02]  /*27c10*/  SYNCS.PHASECHK.TRANS64.TRYWAIT P2, [R8+URZ+0x28450], R7 ;  /* 0x02845007080075a7 */ /* 0x0022a4000804017f */
[----:B--2---:R-:W-:Y:S05]  /*27c20*/  @!P2 NANOSLEEP.SYNCS 0x989680 ;  /* 0x009896800000a95d */ /* 0x004fea0003900000 */
[----:B------:R-:W2:Y:S02]  /*27c30*/  @!P2 SYNCS.PHASECHK.TRANS64 P2, [R8+URZ+0x28450], R7 ;  /* 0x028450070800a5a7 */ /* 0x000ea4000804007f */
[----:B--2---:R-:W-:Y:S05]  /*27c40*/  @!P2 BRA `(.L_x_1421) ;  /* 0xfffffffc00f0a947 */ /* 0x004fea000383ffff */
[----:B------:R-:W-:Y:S05]  /*27c50*/  BRA `(.L_x_1418) ;  /* 0xffffff1000907947 */ /* 0x000fea000383ffff */
.L_x_1435:
[----:B-1----:R1:W2:Y:S02]  /*27c60*/  SYNCS.PHASECHK.TRANS64.TRYWAIT P1, [R5+URZ+0x28450], R0 ;  /* 0x02845000050075a7 */ /* 0x0022a4000802017f */
[----:B--2---:R-:W-:Y:S05]  /*27c70*/  @!P1 NANOSLEEP.SYNCS 0x989680 ;  /* 0x009896800000995d */ /* 0x004fea0003900000 */
[----:B------:R-:W2:Y:S02]  /*27c80*/  @!P1 SYNCS.PHASECHK.TRANS64 P1, [R5+URZ+0x28450], R0 ;  /* 0x02845000050095a7 */ /* 0x000ea4000802007f */
[----:B--2---:R-:W-:Y:S05]  /*27c90*/  @!P1 BRA `(.L_x_1435) ;  /* 0xfffffffc00f09947 */ /* 0x004fea000383ffff */
[----:B------:R-:W-:Y:S05]  /*27ca0*/  BRA `(.L_x_1434) ;  /* 0xffffff3400647947 */ /* 0x000fea000383ffff */
.L_x_1439:
[----:B------:R-:W-:Y:S02]  /*27cb0*/  SEL R28, R11, R30, P0 ;  /* 0x0000001e0b1c7207 */ /* 0x000fe40000000000 */
[----:B------:R-:W-:Y:S02]  /*27cc0*/  SEL R48, R88, R135, P0 ;  /* 0x0000008758307207 */ /* 0x000fe40000000000 */
[----:B------:R-:W-:Y:S02]  /*27cd0*/  SEL R50, R135, R88, P0 ;  /* 0x0000005887327207 */ /* 0x000fe40000000000 */
[----:B------:R-:W-:Y:S02]  /*27ce0*/  SEL R30, R30, R11, P0 ;  /* 0x0000000b1e1e7207 */ /* 0x000fe40000000000 */
[----:B------:R-:W-:Y:S02]  /*27cf0*/  SEL R82, R116, R15, P0 ;  /* 0x0000000f74527207 */ /* 0x000fe40000000000 */
[----:B------:R-:W-:Y:S01]  /*27d00*/  SEL R84, R15, R116, P0 ;  /* 0x000000740f547207 */ /* 0x000fe20000000000 */
[----:B------:R-:W-:Y:S01]  /*27d10*/  IMAD.MOV.U32 R15, RZ, RZ, -0x1 ;  /* 0xffffffffff0f7424 */ /* 0x000fe200078e00ff */
[----:B------:R-:W-:-:S02]  /*27d20*/  SEL R86, R31, R12, P0 ;  /* 0x0000000c1f567207 */ /* 0x000fc40000000000 */
[----:B------:R-:W-:Y:S01]  /*27d30*/  SEL R88, R12, R31, P0 ;  /* 0x0000001f0c587207 */ /* 0x000fe20000000000 */
[----:B-----5:R-:W-:Y:S01]  /*27d40*/  IMAD.MOV.U32 R12, RZ, RZ, R3 ;  /* 0x000000ffff0c7224 */ /* 0x020fe200078e0003 */
[----:B------:R-:W-:Y:S02]  /*27d50*/  MOV R11, 0x1c1f ;  /* 0x00001c1f000b7802 */ /* 0x000fe40000000f00 */
[----:B------:R-:W-:Y:S02]  /*27d60*/  SEL R98, R55, R14, P0 ;  /* 0x0000000e37627207 */ /* 0x000fe40000000000 */
[----:B------:R-:W-:-:S07]  /*27d70*/  SEL R100, R14, R55, P0 ;  /* 0x000000370e647207 */ /* 0x000fce0000000000 */
[----:B01----:R-:W-:Y:S05]  /*27d80*/  WARPSYNC.COLLECTIVE R15, `(.L_x_1707) ;  /* 0x000000000f087348 */ /* 0x003fea0003c00000 */
[----:B------:R2:W3:Y:S02]  /*27d90*/  SHFL.IDX P6, R14, R13, R12, R11 ;  /* 0x0000000c0d0e7389 */ /* 0x0004e400000c000b */
[----:B0123--:R-:W-:Y:S01]  /*27da0*/  ENDCOLLECTIVE ;  /* 0x000000000000791b */ /* 0x00ffe20003800000 */
.L_x_1707:
[----:B------:R-:W-:Y:S02]  /*27db0*/  SEL R10, R7, R24, P0 ;  /* 0x00000018070a7207 */ /* 0x000fe40000000000 */
[----:B------:R-:W-:Y:S02]  /*27dc0*/  SEL R20, R24, R7, P0 ;  /* 0x0000000718147207 */ /* 0x000fe40000000000 */
[----:B------:R-:W-:Y:S02]  /*27dd0*/  SEL R24, R9, R26, P0 ;  /* 0x0000001a09187207 */ /* 0x000fe40000000000 */
[----:B------:R-:W-:Y:S02]  /*27de0*/  SEL R26, R26, R9, P0 ;  /* 0x000000091a1a7207 */ /* 0x000fe40000000000 */
[----:B------:R-:W-:Y:S02]  /*27df0*/  LOP3.LUT R9, R3, 0x2, RZ, 0x3c, !PT ;  /* 0x0000000203097812 */ /* 0x000fe400078e3cff */
        /* <DEDUP_REMOVED lines=8> */
[----:B------:R-:W-:Y:S01]  /*27e80*/  SEL R32, R34, R61, P0 ;  /* 0x0000003d22207207 */ /* 0x000fe20000000000 */
[----:B------:R-:W-:Y:S01]  /*27e90*/  IMAD.MOV.U32 R7, RZ, RZ, R14 ;  /* 0x000000ffff077224 */ /* 0x000fe200078e000e */
[----:B------:R-:W-:-:S07]  /*27ea0*/  SEL R64, R120, R121, P0 ;  /* 0x0000007978407207 */ /* 0x000fce0000000000 */
[----:B------:R-:W-:Y:S05]  /*27eb0*/  WARPSYNC.COLLECTIVE R15, `(.L_x_1708) ;  /* 0x000000000f087348 */ /* 0x000fea0003c00000 */
[----:B------:R0:W1:Y:S02]  /*27ec0*/  SHFL.IDX P6, R14, R13, R12, R11 ;  /* 0x0000000c0d0e7389 */ /* 0x00006400000c000b */
[----:B01----:R-:W-:Y:S01]  /*27ed0*/  ENDCOLLECTIVE ;  /* 0x000000000000791b */ /* 0x003fe20003800000 */
.L_x_1708:
        /* <DEDUP_REMOVED lines=19> */
.L_x_1709:
        /* <DEDUP_REMOVED lines=8> */
[----:B------:R-:W-:Y:S02]  /*28090*/  MOV R12, R9 ;  /* 0x00000009000c7202 */ /* 0x000fe40000000f00 */
        /* <DEDUP_REMOVED lines=9> */
.L_x_1710:
        /* <DEDUP_REMOVED lines=19> */
.L_x_1711:
[----:B------:R-:W-:Y:S02]  /*28260*/  SEL R6, R133, R156, P0 ;  /* 0x0000009c85067207 */ /* 0x000fe40000000000 */
[----:B------:R-:W-:Y:S02]  /*28270*/  SEL R5, R156, R133, P0 ;  /* 0x000000859c057207 */ /* 0x000fe40000000000 */
[----:B------:R-:W-:Y:S01]  /*28280*/  SEL R4, R7, R8, P0 ;  /* 0x0000000807047207 */ /* 0x000fe20000000000 */
[----:B------:R-:W-:Y:S02]  /*28290*/  IMAD.MOV.U32 R13, RZ, RZ, R26 ;  /* 0x000000ffff0d7224 */ /* 0x000fe400078e001a */
[----:B------:R-:W-:Y:S02]  /*282a0*/  IMAD.MOV.U32 R12, RZ, RZ, R9 ;  /* 0x000000ffff0c7224 */ /* 0x000fe400078e0009 */
[----:B------:R-:W-:-:S07]  /*282b0*/  IMAD.MOV.U32 R24, RZ, RZ, R14 ;  /* 0x000000ffff187224 */ /* 0x000fce00078e000e */
[----:B------:R-:W-:Y:S05]  /*282c0*/  WARPSYNC.COLLECTIVE R15, `(.L_x_1712) ;  /* 0x000000000f087348 */ /* 0x000fea0003c00000 */
[----:B------:R0:W1:Y:S02]  /*282d0*/  SHFL.IDX P6, R14, R13, R12, R11 ;  /* 0x0000000c0d0e7389 */ /* 0x00006400000c000b */
[----:B01----:R-:W-:Y:S01]  /*282e0*/  ENDCOLLECTIVE ;  /* 0x000000000000791b */ /* 0x003fe20003800000 */
.L_x_1712:
[----:B------:R-:W-:Y:S02]  /*282f0*/  IMAD.MOV.U32 R13, RZ, RZ, R28 ;  /* 0x000000ffff0d7224 */ /* 0x000fe400078e001c */
[----:B------:R-:W-:Y:S02]  /*28300*/  IMAD.MOV.U32 R12, RZ, RZ, R3 ;  /* 0x000000ffff0c7224 */ /* 0x000fe400078e0003 */
[----:B------:R-:W-:-:S07]  /*28310*/  IMAD.MOV.U32 R25, RZ, RZ, R14 ;  /* 0x000000ffff197224 */ /* 0x000fce00078e000e */
[----:B------:R-:W-:Y:S05]  /*28320*/  WARPSYNC.COLLECTIVE R15, `(.L_x_1713) ;  /* 0x000000000f087348 */ /* 0x000fea0003c00000 */
[----:B------:R0:W1:Y:S02]  /*28330*/  SHFL.IDX P6, R14, R13, R12, R11 ;  /* 0x0000000c0d0e7389 */ /* 0x00006400000c000b */
[----:B01----:R-:W-:Y:S01]  /*28340*/  ENDCOLLECTIVE ;  /* 0x000000000000791b */ /* 0x003fe20003800000 */
.L_x_1713:
[----:B------:R-:W-:Y:S02]  /*28350*/  IMAD.MOV.U32 R13, RZ, RZ, R30 ;  /* 0x000000ffff0d7224 */ /* 0x000fe400078e001e */
[----:B------:R-:W-:Y:S01]  /*28360*/  IMAD.MOV.U32 R12, RZ, RZ, R9 ;  /* 0x000000ffff0c7224 */ /* 0x000fe200078e0009 */
[----:B------:R-:W-:-:S07]  /*28370*/  MOV R28, R14 ;  /* 0x0000000e001c7202 */ /* 0x000fce0000000f00 */
[----:B------:R-:W-:Y:S05]  /*28380*/  WARPSYNC.COLLECTIVE R15, `(.L_x_1714) ;  /* 0x000000000f087348 */ /* 0x000fea0003c00000 */
[----:B------:R0:W1:Y:S02]  /*28390*/  SHFL.IDX P6, R14, R13, R12, R11 ;  /* 0x0000000c0d0e7389 */ /* 0x00006400000c000b */
[----:B01----:R-:W-:Y:S01]  /*283a0*/  ENDCOLLECTIVE ;  /* 0x000000000000791b */ /* 0x003fe20003800000 */
.L_x_1714:
[----:B------:R-:W-:Y:S02]  /*283b0*/  IMAD.MOV.U32 R13, RZ, RZ, R32 ;  /* 0x000000ffff0d7224 */ /* 0x000fe400078e0020 */
[----:B------:R-:W-:Y:S02]  /*283c0*/  IMAD.MOV.U32 R12, RZ, RZ, R3 ;  /* 0x000000ffff0c7224 */ /* 0x000fe400078e0003 */
[----:B------:R-:W-:-:S07]  /*283d0*/  IMAD.MOV.U32 R27, RZ, RZ, R14 ;  /* 0x000000ffff1b7224 */ /* 0x000fce00078e000e */
[----:B------:R-:W-:Y:S05]  /*283e0*/  WARPSYNC.COLLECTIVE R15, `(.L_x_1715) ;  /* 0x000000000f087348 */ /* 0x000fea0003c00000 */
[----:B------:R0:W1:Y:S02]  /*283f0*/  SHFL.IDX P6, R14, R13, R12, R11 ;  /* 0x0000000c0d0e7389 */ /* 0x00006400000c000b */
[----:B01----:R-:W-:Y:S01]  /*28400*/  ENDCOLLECTIVE ;  /* 0x000000000000791b */ /* 0x003fe20003800000 */
.L_x_1715:
[----:B------:R-:W-:Y:S01]  /*28410*/  SEL R26, R27, R28, P0 ;  /* 0x0000001c1b1a7207 */ /* 0x000fe20000000000 */
[----:B------:R-:W-:Y:S02]  /*28420*/  IMAD.MOV.U32 R13, RZ, RZ, R34 ;  /* 0x000000ffff0d7224 */ /* 0x000fe400078e0022 */
[----:B------:R-:W-:Y:S02]  /*28430*/  IMAD.MOV.U32 R12, RZ, RZ, R9 ;  /* 0x000000ffff0c7224 */ /* 0x000fe400078e0009 */
[----:B------:R-:W-:-:S07]  /*28440*/  IMAD.MOV.U32 R32, RZ, RZ, R14 ;  /* 0x000000ffff207224 */ /* 0x000fce00078e000e */
[----:B------:R-:W-:Y:S05]  /*28450*/  WARPSYNC.COLLECTIVE R15, `(.L_x_1716) ;  /* 0x000000000f087348 */ /* 0x000fea0003c00000 */
[----:B------:R0:W1:Y:S02]  /*28460*/  SHFL.IDX P6, R14, R13, R12, R11 ;  /* 0x0000000c0d0e7389 */ /* 0x00006400000c000b */
[----:B01----:R-:W-:Y:S01]  /*28470*/  ENDCOLLECTIVE ;  /* 0x000000000000791b */ /* 0x003fe20003800000 */
.L_x_1716:
[----:B------:R-:W-:Y:S01]  /*28480*/  MOV R13, R36 ;  /* 0x00000024000d7202 */ /* 0x000fe20000000f00 */
[----:B------:R-:W-:Y:S02]  /*28490*/  IMAD.MOV.U32 R12, RZ, RZ, R3 ;  /* 0x000000ffff0c7224 */ /* 0x000fe400078e0003 */
[----:B------:R-:W-:-:S07]  /*284a0*/  IMAD.MOV.U32 R29, RZ, RZ, R14 ;  /* 0x000000ffff1d7224 */ /* 0x000fce00078e000e */
[----:B------:R-:W-:Y:S05]  /*284b0*/  WARPSYNC.COLLECTIVE R15, `(.L_x_1717) ;  /* 0x000000000f087348 */ /* 0x000fea0003c00000 */
[----:B------:R0:W1:Y:S02]  /*284c0*/  SHFL.IDX P6, R14, R13, R12, R11 ;  /* 0x0000000c0d0e7389 */ /* 0x00006400000c000b */
[----:B01----:R-:W-:Y:S01]  /*284d0*/  ENDCOLLECTIVE ;  /* 0x000000000000791b */ /* 0x003fe20003800000 */
.L_x_1717:
[----:B------:R-:W-:Y:S01]  /*284e0*/  SEL R30, R29, R32, P0 ;  /* 0x000000201d1e7207 */ /* 0x000fe20000000000 */
[----:B------:R-:W-:Y:S02]  /*284f0*/  IMAD.MOV.U32 R13, RZ, RZ, R38 ;  /* 0x000000ffff0d7224 */ /* 0x000fe400078e0026 */
[----:B------:R-:W-:Y:S02]  /*28500*/  IMAD.MOV.U32 R12, RZ, RZ, R9 ;  /* 0x000000ffff0c7224 */ /* 0x000fe400078e0009 */
[----:B------:R-:W-:-:S07]  /*28510*/  IMAD.MOV.U32 R36, RZ, RZ, R14 ;  /* 0x000000ffff247224 */ /* 0x000fce00078e000e */
[----:B------:R-:W-:Y:S05]  /*28520*/  WARPSYNC.COLLECTIVE R15, `(.L_x_1718) ;  /* 0x000000000f087348 */ /* 0x000fea0003c00000 */
[----:B------:R0:W1:Y:S02]  /*28530*/  SHFL.IDX P6, R14, R13, R12, R11 ;  /* 0x0000000c0d0e7389 */ /* 0x00006400000c000b */
[----:B01----:R-:W-:Y:S01]  /*28540*/  ENDCOLLECTIVE ;  /* 0x000000000000791b */ /* 0x003fe20003800000 */
.L_x_1718:
[----:B------:R-:W-:Y:S02]  /*28550*/  IMAD.MOV.U32 R13, RZ, RZ, R40 ;  /* 0x000000ffff0d7224 */ /* 0x000fe400078e0028 */
[----:B------:R-:W-:Y:S02]  /*28560*/  IMAD.MOV.U32 R12, RZ, RZ, R3 ;  /* 0x000000ffff0c7224 */ /* 0x000fe400078e0003 */
[----:B------:R-:W-:-:S07]  /*28570*/  IMAD.MOV.U32 R31, RZ, RZ, R14 ;  /* 0x000000ffff1f7224 */ /* 0x000fce00078e000e */
[----:B------:R-:W-:Y:S05]  /*28580*/  WARPSYNC.COLLECTIVE R15, `(.L_x_1719) ;  /* 0x000000000f087348 */ /* 0x000fea0003c00000 */
[----:B------:R0:W1:Y:S02]  /*28590*/  SHFL.IDX P6, R14, R13, R12, R11 ;  /* 0x0000000c0d0e7389 */ /* 0x00006400000c000b */
[----:B01----:R-:W-:Y:S01]  /*285a0*/  ENDCOLLECTIVE ;  /* 0x000000000000791b */ /* 0x003fe20003800000 */
.L_x_1719:
[----:B------:R-:W-:Y:S01]  /*285b0*/  SEL R34, R31, R36, P0 ;  /* 0x000000241f227207 */ /* 0x000fe20000000000 */
[----:B------:R-:W-:Y:S01]  /*285c0*/  IMAD.MOV.U32 R13, RZ, RZ, R42 ;  /* 0x000000ffff0d7224 */ /* 0x000fe200078e002a */
[----:B------:R-:W-:Y:S01]  /*285d0*/  MOV R12, R9 ;  /* 0x00000009000c7202 */ /* 0x000fe20000000f00 */
[----:B------:R-:W-:-:S07]  /*285e0*/  IMAD.MOV.U32 R40, RZ, RZ, R14 ;  /* 0x000000ffff287224 */ /* 0x000fce00078e000e */
[----:B------:R-:W-:Y:S05]  /*285f0*/  WARPSYNC.COLLECTIVE R15, `(.L_x_1720) ;  /* 0x000000000f087348 */ /* 0x000fea0003c00000 */
[----:B------:R0:W1:Y:S02]  /*28600*/  SHFL.IDX P6, R14, R13, R12, R11 ;  /* 0x0000000c0d0e7389 */ /* 0x00006400000c000b */
[----:B01----:R-:W-:Y:S01]  /*28610*/  ENDCOLLECTIVE ;  /* 0x000000000000791b */ /* 0x003fe20003800000 */
.L_x_1720:
[----:B------:R-:W-:Y:S02]  /*28620*/  IMAD.MOV.U32 R13, RZ, RZ, R44 ;  /* 0x000000ffff0d7224 */ /* 0x000fe400078e002c */
[----:B------:R-:W-:Y:S02]  /*28630*/  IMAD.MOV.U32 R12, RZ, RZ, R3 ;  /* 0x000000ffff0c7224 */ /* 0x000fe400078e0003 */
[----:B------:R-:W-:-:S07]  /*28640*/  IMAD.MOV.U32 R33, RZ, RZ, R14 ;  /* 0x000000ffff217224 */ /* 0x000fce00078e000e */
[----:B------:R-:W-:Y:S05]  /*28650*/  WARPSYNC.COLLECTIVE R15, `(.L_x_1721) ;  /* 0x000000000f087348 */ /* 0x000fea0003c00000 */
[----:B------:R0:W1:Y:S02]  /*28660*/  SHFL.IDX P6, R14, R13, R12, R11 ;  /* 0x0000000c0d0e7389 */ /* 0x00006400000c000b */
[----:B01----:R-:W-:Y:S01]  /*28670*/  ENDCOLLECTIVE ;  /* 0x000000000000791b */ /* 0x003fe20003800000 */
.L_x_1721:
[----:B------:R-:W-:Y:S01]  /*28680*/  SEL R38, R33, R40, P0 ;  /* 0x0000002821267207 */ /* 0x000fe20000000000 */
[----:B------:R-:W-:Y:S02]  /*28690*/  IMAD.MOV.U32 R13, RZ, RZ, R46 ;  /* 0x000000ffff0d7224 */ /* 0x000fe400078e002e */
[----:B------:R-:W-:Y:S02]  /*286a0*/  IMAD.MOV.U32 R12, RZ, RZ, R9 ;  /* 0x000000ffff0c7224 */ /* 0x000fe400078e0009 */
[----:B------:R-:W-:-:S07]  /*286b0*/  IMAD.MOV.U32 R44, RZ, RZ, R14 ;  /* 0x000000ffff2c7224 */ /* 0x000fce00078e000e */
[----:B------:R-:W-:Y:S05]  /*286c0*/  WARPSYNC.COLLECTIVE R15, `(.L_x_1722) ;  /* 0x000000000f087348 */ /* 0x000fea0003c00000 */
[----:B------:R0:W1:Y:S02]  /*286d0*/  SHFL.IDX P6, R14, R13, R12, R11 ;  /* 0x0000000c0d0e7389 */ /* 0x00006400000c000b */
[----:B01----:R-:W-:Y:S01]  /*286e0*/  ENDCOLLECTIVE ;  /* 0x000000000000791b */ /* 0x003fe20003800000 */
.L_x_1722:
[----:B------:R-:W-:Y:S02]  /*286f0*/  IMAD.MOV.U32 R13, RZ, RZ, R48 ;  /* 0x000000ffff0d7224 */ /* 0x000fe400078e0030 */
[----:B------:R-:W-:Y:S02]  /*28700*/  IMAD.MOV.U32 R12, RZ, RZ, R3 ;  /* 0x000000ffff0c7224 */ /* 0x000fe400078e0003 */
[----:B------:R-:W-:-:S07]  /*28710*/  IMAD.MOV.U32 R35, RZ, RZ, R14 ;  /* 0x000000ffff237224 */ /* 0x000fce00078e000e */
[----:B------:R-:W-:Y:S05]  /*28720*/  WARPSYNC.COLLECTIVE R15, `(.L_x_1723) ;  /* 0x000000000f087348 */ /* 0x000fea0003c00000 */
[----:B------:R0:W1:Y:S02]  /*28730*/  SHFL.IDX P6, R14, R13, R12, R11 ;  /* 0x0000000c0d0e7389 */ /* 0x00006400000c000b */
[----:B01----:R-:W-:Y:S01]  /*28740*/  ENDCOLLECTIVE ;  /* 0x000000000000791b */ /* 0x003fe20003800000 */
.L_x_1723:
[----:B------:R-:W-:Y:S01]  /*28750*/  SEL R42, R35, R44, P0 ;  /* 0x0000002c232a7207 */ /* 0x000fe20000000000 */
[----:B------:R-:W-:Y:S02]  /*28760*/  IMAD.MOV.U32 R13, RZ, RZ, R50 ;  /* 0x000000ffff0d7224 */ /* 0x000fe400078e0032 */
[----:B------:R-:W-:Y:S01]  /*28770*/  IMAD.MOV.U32 R12, RZ, RZ, R9 ;  /* 0x000000ffff0c7224 */ /* 0x000fe200078e0009 */
[----:B------:R-:W-:-:S07]  /*28780*/  MOV R48, R14 ;  /* 0x0000000e00307202 */ /* 0x000fce0000000f00 */
[----:B------:R-:W-:Y:S05]  /*28790*/  WARPSYNC.COLLECTIVE R15, `(.L_x_1724) ;  /* 0x000000000f087348 */ /* 0x000fea0003c00000 */
[----:B------:R0:W1:Y:S02]  /*287a0*/  SHFL.IDX P6, R14, R13, R12, R11 ;  /* 0x0000000c0d0e7389 */ /* 0x00006400000c000b */
[----:B01----:R-:W-:Y:S01]  /*287b0*/  ENDCOLLECTIVE ;  /* 0x000000000000791b */ /* 0x003fe20003800000 */
.L_x_1724:
[----:B------:R-:W-:Y:S02]  /*287c0*/  IMAD.MOV.U32 R13, RZ, RZ, R52 ;  /* 0x000000ffff0d7224 */ /* 0x000fe400078e0034 */
[----:B------:R-:W-:Y:S02]  /*287d0*/  IMAD.MOV.U32 R12, RZ, RZ, R3 ;  /* 0x000000ffff0c7224 */ /* 0x000fe400078e0003 */
[----:B------:R-:W-:-:S07]  /*287e0*/  IMAD.MOV.U32 R37, RZ, RZ, R14 ;  /* 0x000000ffff257224 */ /* 0x000fce00078e000e */
[----:B------:R-:W-:Y:S05]  /*287f0*/  WARPSYNC.COLLECTIVE R15, `(.L_x_1725) ;  /* 0x000000000f087348 */ /* 0x000fea0003c00000 */
[----:B------:R0:W1:Y:S02]  /*28800*/  SHFL.IDX P6, R14, R13, R12, R11 ;  /* 0x0000000c0d0e7389 */ /* 0x00006400000c000b */
[----:B01----:R-:W-:Y:S01]  /*28810*/  ENDCOLLECTIVE ;  /* 0x000000000000791b */ /* 0x003fe20003800000 */
.L_x_1725:
[----:B------:R-:W-:Y:S01]  /*28820*/  SEL R46, R37, R48, P0 ;  /* 0x00000030252e7207 */ /* 0x000fe20000000000 */
[----:B------:R-:W-:Y:S02]  /*28830*/  IMAD.MOV.U32 R13, RZ, RZ, R54 ;  /* 0x000000ffff0d7224 */ /* 0x000fe400078e0036 */
[----:B------:R-:W-:Y:S02]  /*28840*/  IMAD.MOV.U32 R12, RZ, RZ, R9 ;  /* 0x000000ffff0c7224 */ /* 0x000fe400078e0009 */
[----:B------:R-:W-:-:S07]  /*28850*/  IMAD.MOV.U32 R52, RZ, RZ, R14 ;  /* 0x000000ffff347224 */ /* 0x000fce00078e000e */
[----:B------:R-:W-:Y:S05]  /*28860*/  WARPSYNC.COLLECTIVE R15, `(.L_x_1726) ;  /* 0x000000000f087348 */ /* 0x000fea0003c00000 */
[----:B------:R0:W1:Y:S02]  /*28870*/  SHFL.IDX P6, R14, R13, R12, R11 ;  /* 0x0000000c0d0e7389 */ /* 0x00006400000c000b */
[----:B01----:R-:W-:Y:S01]  /*28880*/  ENDCOLLECTIVE ;  /* 0x000000000000791b */ /* 0x003fe20003800000 */
.L_x_1726:
[----:B------:R-:W-:Y:S01]  /*28890*/  MOV R13, R56 ;  /* 0x00000038000d7202 */ /* 0x000fe20000000f00 */
[----:B------:R-:W-:Y:S02]  /*288a0*/  IMAD.MOV.U32 R12, RZ, RZ, R3 ;  /* 0x000000ffff0c7224 */ /* 0x000fe400078e0003 */
[----:B------:R-:W-:-:S07]  /*288b0*/  IMAD.MOV.U32 R39, RZ, RZ, R14 ;  /* 0x000000ffff277224 */ /* 0x000fce00078e000e */
[----:B------:R-:W-:Y:S05]  /*288c0*/  WARPSYNC.COLLECTIVE R15, `(.L_x_1727) ;  /* 0x000000000f087348 */ /* 0x000fea0003c00000 */
[----:B------:R0:W1:Y:S02]  /*288d0*/  SHFL.IDX P6, R14, R13, R12, R11 ;  /* 0x0000000c0d0e7389 */ /* 0x00006400000c000b */
[----:B01----:R-:W-:Y:S01]  /*288e0*/  ENDCOLLECTIVE ;  /* 0x000000000000791b */ /* 0x003fe20003800000 */
.L_x_1727:
[----:B------:R-:W-:Y:S01]  /*288f0*/  SEL R50, R39, R52, P0 ;  /* 0x0000003427327207 */ /* 0x000fe20000000000 */
[----:B------:R-:W-:Y:S02]  /*28900*/  IMAD.MOV.U32 R13, RZ, RZ, R58 ;  /* 0x000000ffff0d7224 */ /* 0x000fe400078e003a */
[----:B------:R-:W-:Y:S02]  /*28910*/  IMAD.MOV.U32 R12, RZ, RZ, R9 ;  /* 0x000000ffff0c7224 */ /* 0x000fe400078e0009 */
[----:B------:R-:W-:-:S07]  /*28920*/  IMAD.MOV.U32 R56, RZ, RZ, R14 ;  /* 0x000000ffff387224 */ /* 0x000fce00078e000e */
[----:B------:R-:W-:Y:S05]  /*28930*/  WARPSYNC.COLLECTIVE R15, `(.L_x_1728) ;  /* 0x000000000f087348 */ /* 0x000fea0003c00000 */
[----:B------:R0:W1:Y:S02]  /*28940*/  SHFL.IDX P6, R14, R13, R12, R11 ;  /* 0x0000000c0d0e7389 */ /* 0x00006400000c000b */
[----:B01----:R-:W-:Y:S01]  /*28950*/  ENDCOLLECTIVE ;  /* 0x000000000000791b */ /* 0x003fe20003800000 */
.L_x_1728:
[----:B------:R-:W-:Y:S02]  /*28960*/  IMAD.MOV.U32 R13, RZ, RZ, R60 ;  /* 0x000000ffff0d7224 */ /* 0x000fe400078e003c */
[----:B------:R-:W-:Y:S02]  /*28970*/  IMAD.MOV.U32 R12, RZ, RZ, R3 ;  /* 0x000000ffff0c7224 */ /* 0x000fe400078e0003 */
[----:B------:R-:W-:-:S07]  /*28980*/  IMAD.MOV.U32 R41, RZ, RZ, R14 ;  /* 0x000000ffff297224 */ /* 0x000fce00078e000e */
[----:B------:R-:W-:Y:S05]  /*28990*/  WARPSYNC.COLLECTIVE R15, `(.L_x_1729) ;  /* 0x000000000f087348 */ /* 0x000fea0003c00000 */
[----:B------:R0:W1:Y:S02]  /*289a0*/  SHFL.IDX P6, R14, R13, R12, R11 ;  /* 0x0000000c0d0e7389 */ /* 0x00006400000c000b */
[----:B01----:R-:W-:Y:S01]  /*289b0*/  ENDCOLLECTIVE ;  /* 0x000000000000791b */ /* 0x003fe20003800000 */
.L_x_1729:
[----:B------:R-:W-:Y:S01]  /*289c0*/  SEL R54, R41, R56, P0 ;  /* 0x0000003829367207 */ /* 0x000fe20000000000 */
[----:B------:R-:W-:Y:S01]  /*289d0*/  IMAD.MOV.U32 R13, RZ, RZ, R62 ;  /* 0x000000ffff0d7224 */ /* 0x000fe200078e003e */
[----:B------:R-:W-:Y:S01]  /*289e0*/  MOV R12, R9 ;  /* 0x00000009000c7202 */ /* 0x000fe20000000f00 */
[----:B------:R-:W-:-:S07]  /*289f0*/  IMAD.MOV.U32 R60, RZ, RZ, R14 ;  /* 0x000000ffff3c7224 */ /* 0x000fce00078e000e */
[----:B------:R-:W-:Y:S05]  /*28a00*/  WARPSYNC.COLLECTIVE R15, `(.L_x_1730) ;  /* 0x000000000f087348 */ /* 0x000fea0003c00000 */
[----:B------:R0:W1:Y:S02]  /*28a10*/  SHFL.IDX P6, R14, R13, R12, R11 ;  /* 0x0000000c0d0e7389 */ /* 0x00006400000c000b */
[----:B01----:R-:W-:Y:S01]  /*28a20*/  ENDCOLLECTIVE ;  /* 0x000000000000791b */ /* 0x003fe20003800000 */
.L_x_1730:
[----:B------:R-:W-:Y:S02]  /*28a30*/  IMAD.MOV.U32 R13, RZ, RZ, R64 ;  /* 0x000000ffff0d7224 */ /* 0x000fe400078e0040 */
[----:B------:R-:W-:Y:S02]  /*28a40*/  IMAD.MOV.U32 R12, RZ, RZ, R3 ;  /* 0x000000ffff0c7224 */ /* 0x000fe400078e0003 */
[----:B------:R-:W-:-:S07]  /*28a50*/  IMAD.MOV.U32 R43, RZ, RZ, R14 ;  /* 0x000000ffff2b7224 */ /* 0x000fce00078e000e */
[----:B------:R-:W-:Y:S05]  /*28a60*/  WARPSYNC.COLLECTIVE R15, `(.L_x_1731) ;  /* 0x000000000f087348 */ /* 0x000fea0003c00000 */
[----:B------:R0:W1:Y:S02]  /*28a70*/  SHFL.IDX P6, R14, R13, R12, R11 ;  /* 0x0000000c0d0e7389 */ /* 0x00006400000c000b */
[----:B01----:R-:W-:Y:S01]  /*28a80*/  ENDCOLLECTIVE ;  /* 0x000000000000791b */ /* 0x003fe20003800000 */
.L_x_1731:
[----:B------:R-:W-:Y:S01]  /*28a90*/  SEL R58, R43, R60, P0 ;  /* 0x0000003c2b3a7207 */ /* 0x000fe20000000000 */
[----:B------:R-:W-:Y:S02]  /*28aa0*/  IMAD.MOV.U32 R13, RZ, RZ, R66 ;  /* 0x000000ffff0d7224 */ /* 0x000fe400078e0042 */
[----:B------:R-:W-:Y:S02]  /*28ab0*/  IMAD.MOV.U32 R12, RZ, RZ, R9 ;  /* 0x000000ffff0c7224 */ /* 0x000fe400078e0009 */
[----:B------:R-:W-:-:S07]  /*28ac0*/  IMAD.MOV.U32 R64, RZ, RZ, R14 ;  /* 0x000000ffff407224 */ /* 0x000fce00078e000e */
[----:B------:R-:W-:Y:S05]  /*28ad0*/  WARPSYNC.COLLECTIVE R15, `(.L_x_1732) ;  /* 0x000000000f087348 */ /* 0x000fea0003c00000 */
[----:B------:R0:W1:Y:S02]  /*28ae0*/  SHFL.IDX P6, R14, R13, R12, R11 ;  /* 0x0000000c0d0e7389 */ /* 0x00006400000c000b */
[----:B01----:R-:W-:Y:S01]  /*28af0*/  ENDCOLLECTIVE ;  /* 0x000000000000791b */ /* 0x003fe20003800000 */
.L_x_1732:
[----:B------:R-:W-:Y:S02]  /*28b00*/  IMAD.MOV.U32 R13, RZ, RZ, R68 ;  /* 0x000000ffff0d7224 */ /* 0x000fe400078e0044 */
[----:B------:R-:W-:Y:S02]  /*28b10*/  IMAD.MOV.U32 R12, RZ, RZ, R3 ;  /* 0x000000ffff0c7224 */ /* 0x000fe400078e0003 */
[----:B------:R-:W-:-:S07]  /*28b20*/  IMAD.MOV.U32 R45, RZ, RZ, R14 ;  /* 0x000000ffff2d7224 */ /* 0x000fce00078e000e */
[----:B------:R-:W-:Y:S05]  /*28b30*/  WARPSYNC.COLLECTIVE R15, `(.L_x_1733) ;  /* 0x000000000f087348 */ /* 0x000fea0003c00000 */
[----:B------:R0:W1:Y:S02]  /*28b40*/  SHFL.IDX P6, R14, R13, R12, R11 ;  /* 0x0000000c0d0e7389 */ /* 0x00006400000c000b */
[----:B01----:R-:W-:Y:S01]  /*28b50*/  ENDCOLLECTIVE ;  /* 0x000000000000791b */ /* 0x003fe20003800000 */
.L_x_1733:
[----:B------:R-:W-:Y:S01]  /*28b60*/  SEL R62, R45, R64, P0 ;  /* 0x000000402d3e7207 */ /* 0x000fe20000000000 */
[----:B------:R-:W-:Y:S02]  /*28b70*/  IMAD.MOV.U32 R13, RZ, RZ, R70 ;  /* 0x000000ffff0d7224 */ /* 0x000fe400078e0046 */
[----:B------:R-:W-:Y:S01]  /*28b80*/  IMAD.MOV.U32 R12, RZ, RZ, R9 ;  /* 0x000000ffff0c7224 */ /* 0x000fe200078e0009 */
[----:B------:R-:W-:-:S07]  /*28b90*/  MOV R68, R14 ;  /* 0x0000000e00447202 */ /* 0x000fce0000000f00 */
[----:B------:R-:W-:Y:S05]  /*28ba0*/  WARPSYNC.COLLECTIVE R15, `(.L_x_1734) ;  /* 0x000000000f087348 */ /* 0x000fea0003c00000 */
[----:B------:R0:W1:Y:S02]  /*28bb0*/  SHFL.IDX P6, R14, R13, R12, R11 ;  /* 0x0000000c0d0e7389 */ /* 0x00006400000c000b */
[----:B01----:R-:W-:Y:S01]  /*28bc0*/  ENDCOLLECTIVE ;  /* 0x000000000000791b */ /* 0x003fe20003800000 */
.L_x_1734:
[----:B------:R-:W-:Y:S02]  /*28bd0*/  IMAD.MOV.U32 R13, RZ, RZ, R72 ;  /* 0x000000ffff0d7224 */ /* 0x000fe400078e0048 */
[----:B------:R-:W-:Y:S02]  /*28be0*/  IMAD.MOV.U32 R12, RZ, RZ, R3 ;  /* 0x000000ffff0c7224 */ /* 0x000fe400078e0003 */
[----:B------:R-:W-:-:S07]  /*28bf0*/  IMAD.MOV.U32 R47, RZ, RZ, R14 ;  /* 0x000000ffff2f7224 */ /* 0x000fce00078e000e */
[----:B------:R-:W-:Y:S05]  /*28c00*/  WARPSYNC.COLLECTIVE R15, `(.L_x_1735) ;  /* 0x000000000f087348 */ /* 0x000fea0003c00000 */
[----:B------:R0:W1:Y:S02]  /*28c10*/  SHFL.IDX P6, R14, R13, R12, R11 ;  /* 0x0000000c0d0e7389 */ /* 0x00006400000c000b */
[----:B01----:R-:W-:Y:S01]  /*28c20*/  ENDCOLLECTIVE ;  /* 0x000000000000791b */ /* 0x003fe20003800000 */
.L_x_1735:
[----:B------:R-:W-:Y:S01]  /*28c30*/  SEL R66, R47, R68, P0 ;  /* 0x000000442f427207 */ /* 0x000fe20000000000 */
[----:B------:R-:W-:Y:S02]  /*28c40*/  IMAD.MOV.U32 R13, RZ, RZ, R74 ;  /* 0x000000ffff0d7224 */ /* 0x000fe400078e004a */
[----:B------:R-:W-:Y:S02]  /*28c50*/  IMAD.MOV.U32 R12, RZ, RZ, R9 ;  /* 0x000000ffff0c7224 */ /* 0x000fe400078e0009 */
[----:B------:R-:W-:-:S07]  /*28c60*/  IMAD.MOV.U32 R72, RZ, RZ, R14 ;  /* 0x000000ffff487224 */ /* 0x000fce00078e000e */
[----:B------:R-:W-:Y:S05]  /*28c70*/  WARPSYNC.COLLECTIVE R15, `(.L_x_1736) ;  /* 0x000000000f087348 */ /* 0x000fea0003c00000 */
[----:B------:R0:W1:Y:S02]  /*28c80*/  SHFL.IDX P6, R14, R13, R12, R11 ;  /* 0x0000000c0d0e7389 */ /* 0x00006400000c000b */
[----:B01----:R-:W-:Y:S01]  /*28c90*/  ENDCOLLECTIVE ;  /* 0x000000000000791b */ /* 0x003fe20003800000 */
.L_x_1736:
[----:B------:R-:W-:Y:S01]  /*28ca0*/  MOV R13, R78 ;  /* 0x0000004e000d7202 */ /* 0x000fe20000000f00 */
[----:B------:R-:W-:Y:S02]  /*28cb0*/  IMAD.MOV.U32 R12, RZ, RZ, R3 ;  /* 0x000000ffff0c7224 */ /* 0x000fe400078e0003 */
[----:B------:R-:W-:-:S07]  /*28cc0*/  IMAD.MOV.U32 R49, RZ, RZ, R14 ;  /* 0x000000ffff317224 */ /* 0x000fce00078e000e */
[----:B------:R-:W-:Y:S05]  /*28cd0*/  WARPSYNC.COLLECTIVE R15, `(.L_x_1737) ;  /* 0x000000000f087348 */ /* 0x000fea0003c00000 */
[----:B------:R0:W1:Y:S02]  /*28ce0*/  SHFL.IDX P6, R14, R13, R12, R11 ;  /* 0x0000000c0d0e7389 */ /* 0x00006400000c000b */
[----:B01----:R-:W-:Y:S01]  /*28cf0*/  ENDCOLLECTIVE ;  /* 0x000000000000791b */ /* 0x003fe20003800000 */
.L_x_1737:
[----:B------:R-:W-:Y:S01]  /*28d00*/  SEL R70, R49, R72, P0 ;  /* 0x0000004831467207 */ /* 0x000fe20000000000 */
[----:B------:R-:W-:Y:S02]  /*28d10*/  IMAD.MOV.U32 R13, RZ, RZ, R80 ;  /* 0x000000ffff0d7224 */ /* 0x000fe400078e0050 */
[----:B------:R-:W-:Y:S02]  /*28d20*/  IMAD.MOV.U32 R12, RZ, RZ, R9 ;  /* 0x000000ffff0c7224 */ /* 0x000fe400078e0009 */
[----:B------:R-:W-:-:S07]  /*28d30*/  IMAD.MOV.U32 R78, RZ, RZ, R14 ;  /* 0x000000ffff4e7224 */ /* 0x000fce00078e000e */
[----:B------:R-:W-:Y:S05]  /*28d40*/  WARPSYNC.COLLECTIVE R15, `(.L_x_1738) ;  /* 0x000000000f087348 */ /* 0x000fea0003c00000 */
[----:B------:R0:W1:Y:S02]  /*28d50*/  SHFL.IDX P6, R14, R13, R12, R11 ;  /* 0x0000000c0d0e7389 */ /* 0x00006400000c000b */
[----:B01----:R-:W-:Y:S01]  /*28d60*/  ENDCOLLECTIVE ;  /* 0x000000000000791b */ /* 0x003fe20003800000 */
.L_x_1738:
[----:B------:R-:W-:Y:S02]  /*28d70*/  IMAD.MOV.U32 R13, RZ, RZ, R82 ;  /* 0x000000ffff0d7224 */ /* 0x000fe400078e0052 */
[----:B------:R-:W-:Y:S02]  /*28d80*/  IMAD.MOV.U32 R12, RZ, RZ, R3 ;  /* 0x000000ffff0c7224 */ /* 0x000fe400078e0003 */
[----:B------:R-:W-:-:S07]  /*28d90*/  IMAD.MOV.U32 R51, RZ, RZ, R14 ;  /* 0x000000ffff337224 */ /* 0x000fce00078e000e */
[----:B------:R-:W-:Y:S05]  /*28da0*/  WARPSYNC.COLLECTIVE R15, `(.L_x_1739) ;  /* 0x000000000f087348 */ /* 0x000fea0003c00000 */
[----:B------:R0:W1:Y:S02]  /*28db0*/  SHFL.IDX P6, R14, R13, R12, R11 ;  /* 0x0000000c0d0e7389 */ /* 0x00006400000c000b */
[----:B01----:R-:W-:Y:S01]  /*28dc0*/  ENDCOLLECTIVE ;  /* 0x000000000000791b */ /* 0x003fe20003800000 */
.L_x_1739:
[----:B------:R-:W-:Y:S01]  /*28dd0*/  SEL R74, R51, R78, P0 ;  /* 0x0000004e334a7207 */ /* 0x000fe20000000000 */
[----:B------:R-:W-:Y:S01]  /*28de0*/  IMAD.MOV.U32 R13, RZ, RZ, R84 ;  /* 0x000000ffff0d7224 */ /* 0x000fe200078e0054 */
[----:B------:R-:W-:Y:S01]  /*28df0*/  MOV R12, R9 ;  /* 0x00000009000c7202 */ /* 0x000fe20000000f00 */
[----:B------:R-:W-:-:S07]  /*28e00*/  IMAD.MOV.U32 R82, RZ, RZ, R14 ;  /* 0x000000ffff527224 */ /* 0x000fce00078e000e */
[----:B------:R-:W-:Y:S05]  /*28e10*/  WARPSYNC.COLLECTIVE R15, `(.L_x_1740) ;  /* 0x000000000f087348 */ /* 0x000fea0003c00000 */
[----:B------:R0:W1:Y:S02]  /*28e20*/  SHFL.IDX P6, R14, R13, R12, R11 ;  /* 0x0000000c0d0e7389 */ /* 0x00006400000c000b */
[----:B01----:R-:W-:Y:S01]  /*28e30*/  ENDCOLLECTIVE ;  /* 0x000000000000791b */ /* 0x003fe20003800000 */
.L_x_1740:
[----:B------:R-:W-:Y:S02]  /*28e40*/  IMAD.MOV.U32 R13, RZ, RZ, R86 ;  /* 0x000000ffff0d7224 */ /* 0x000fe400078e0056 */
[----:B------:R-:W-:Y:S02]  /*28e50*/  IMAD.MOV.U32 R12, RZ, RZ, R3 ;  /* 0x000000ffff0c7224 */ /* 0x000fe400078e0003 */
[----:B------:R-:W-:-:S07]  /*28e60*/  IMAD.MOV.U32 R53, RZ, RZ, R14 ;  /* 0x000000ffff357224 */ /* 0x000fce00078e000e */
[----:B------:R-:W-:Y:S05]  /*28e70*/  WARPSYNC.COLLECTIVE R15, `(.L_x_1741) ;  /* 0x000000000f087348 */ /* 0x000fea0003c00000 */
[----:B------:R0:W1:Y:S02]  /*28e80*/  SHFL.IDX P6, R14, R13, R12, R11 ;  /* 0x0000000c0d0e7389 */ /* 0x00006400000c000b */
[----:B01----:R-:W-:Y:S01]  /*28e90*/  ENDCOLLECTIVE ;  /* 0x000000000000791b */ /* 0x003fe20003800000 */
.L_x_1741:
[----:B------:R-:W-:Y:S02]  /*28ea0*/  IMAD.MOV.U32 R13, RZ, RZ, R88 ;  /* 0x000000ffff0d7224 */ /* 0x000fe400078e0058 */
[----:B------:R-:W-:Y:S02]  /*28eb0*/  IMAD.MOV.U32 R12, RZ, RZ, R9 ;  /* 0x000000ffff0c7224 */ /* 0x000fe400078e0009 */
[----:B------:R-:W-:-:S07]  /*28ec0*/  IMAD.MOV.U32 R86, RZ, RZ, R14 ;  /* 0x000000ffff567224 */ /* 0x000fce00078e000e */
[----:B------:R-:W-:Y:S05]  /*28ed0*/  WARPSYNC.COLLECTIVE R15, `(.L_x_1742) ;  /* 0x000000000f087348 */ /* 0x000fea0003c00000 */
[----:B------:R0:W1:Y:S02]  /*28ee0*/  SHFL.IDX P6, R14, R13, R12, R11 ;  /* 0x0000000c0d0e7389 */ /* 0x00006400000c000b */
[----:B01----:R-:W-:Y:S01]  /*28ef0*/  ENDCOLLECTIVE ;  /* 0x000000000000791b */ /* 0x003fe20003800000 */
.L_x_1742:
[----:B------:R-:W-:Y:S02]  /*28f00*/  IMAD.MOV.U32 R13, RZ, RZ, R90 ;  /* 0x000000ffff0d7224 */ /* 0x000fe400078e005a */
[----:B------:R-:W-:Y:S02]  /*28f10*/  IMAD.MOV.U32 R12, RZ, RZ, R3 ;  /* 0x000000ffff0c7224 */ /* 0x000fe400078e0003 */
[----:B------:R-:W-:-:S07]  /*28f20*/  IMAD.MOV.U32 R55, RZ, RZ, R14 ;  /* 0x000000ffff377224 */ /* 0x000fce00078e000e */
[----:B------:R-:W-:Y:S05]  /*28f30*/  WARPSYNC.COLLECTIVE R15, `(.L_x_1743) ;  /* 0x000000000f087348 */ /* 0x000fea0003c00000 */
[----:B------:R0:W1:Y:S02]  /*28f40*/  SHFL.IDX P6, R14, R13, R12, R11 ;  /* 0x0000000c0d0e7389 */ /* 0x00006400000c000b */
[----:B01----:R-:W-:Y:S01]  /*28f50*/  ENDCOLLECTIVE ;  /* 0x000000000000791b */ /* 0x003fe20003800000 */
.L_x_1743:
[----:B------:R-:W-:Y:S02]  /*28f60*/  IMAD.MOV.U32 R13, RZ, RZ, R92 ;  /* 0x000000ffff0d7224 */ /* 0x000fe400078e005c */
[----:B------:R-:W-:Y:S01]  /*28f70*/  IMAD.MOV.U32 R12, RZ, RZ, R9 ;  /* 0x000000ffff0c7224 */ /* 0x000fe200078e0009 */
[----:B------:R-:W-:-:S07]  /*28f80*/  MOV R90, R14 ;  /* 0x0000000e005a7202 */ /* 0x000fce0000000f00 */
[----:B------:R-:W-:Y:S05]  /*28f90*/  WARPSYNC.COLLECTIVE R15, `(.L_x_1744) ;  /* 0x000000000f087348 */ /* 0x000fea0003c00000 */
[----:B------:R0:W1:Y:S02]  /*28fa0*/  SHFL.IDX P6, R14, R13, R12, R11 ;  /* 0x0000000c0d0e7389 */ /* 0x00006400000c000b */
[----:B01----:R-:W-:Y:S01]  /*28fb0*/  ENDCOLLECTIVE ;  /* 0x000000000000791b */ /* 0x003fe20003800000 */
.L_x_1744:
[----:B------:R-:W-:Y:S02]  /*28fc0*/  IMAD.MOV.U32 R13, RZ, RZ, R94 ;  /* 0x000000ffff0d7224 */ /* 0x000fe400078e005e */
[----:B------:R-:W-:Y:S02]  /*28fd0*/  IMAD.MOV.U32 R12, RZ, RZ, R3 ;  /* 0x000000ffff0c7224 */ /* 0x000fe400078e0003 */
[----:B------:R-:W-:-:S07]  /*28fe0*/  IMAD.MOV.U32 R57, RZ, RZ, R14 ;  /* 0x000000ffff397224 */ /* 0x000fce00078e000e */
[----:B------:R-:W-:Y:S05]  /*28ff0*/  WARPSYNC.COLLECTIVE R15, `(.L_x_1745) ;  /* 0x000000000f087348 */ /* 0x000fea0003c00000 */
[----:B------:R0:W1:Y:S02]  /*29000*/  SHFL.IDX P6, R14, R13, R12, R11 ;  /* 0x0000000c0d0e7389 */ /* 0x00006400000c000b */
[----:B01----:R-:W-:Y:S01]  /*29010*/  ENDCOLLECTIVE ;  /* 0x000000000000791b */ /* 0x003fe20003800000 */
.L_x_1745:
[----:B------:R-:W-:Y:S02]  /*29020*/  IMAD.MOV.U32 R13, RZ, RZ, R96 ;  /* 0x000000ffff0d7224 */ /* 0x000fe400078e0060 */
[----:B------:R-:W-:Y:S02]  /*29030*/  IMAD.MOV.U32 R12, RZ, RZ, R9 ;  /* 0x000000ffff0c7224 */ /* 0x000fe400078e0009 */
[----:B------:R-:W-:-:S07]  /*29040*/  IMAD.MOV.U32 R94, RZ, RZ, R14 ;  /* 0x000000ffff5e7224 */ /* 0x000fce00078e000e */
[----:B------:R-:W-:Y:S05]  /*29050*/  WARPSYNC.COLLECTIVE R15, `(.L_x_1746) ;  /* 0x000000000f087348 */ /* 0x000fea0003c00000 */
[----:B------:R0:W1:Y:S02]  /*29060*/  SHFL.IDX P6, R14, R13, R12, R11 ;  /* 0x0000000c0d0e7389 */ /* 0x00006400000c000b */
[----:B01----:R-:W-:Y:S01]  /*29070*/  ENDCOLLECTIVE ;  /* 0x000000000000791b */ /* 0x003fe20003800000 */
.L_x_1746:
[----:B------:R-:W-:Y:S01]  /*29080*/  MOV R13, R98 ;  /* 0x00000062000d7202 */ /* 0x000fe20000000f00 */
[----:B------:R-:W-:Y:S02]  /*29090*/  IMAD.MOV.U32 R12, RZ, RZ, R3 ;  /* 0x000000ffff0c7224 */ /* 0x000fe400078e0003 */
[----:B------:R-:W-:-:S07]  /*290a0*/  IMAD.MOV.U32 R59, RZ, RZ, R14 ;  /* 0x000000ffff3b7224 */ /* 0x000fce00078e000e */
[----:B------:R-:W-:Y:S05]  /*290b0*/  WARPSYNC.COLLECTIVE R15, `(.L_x_1747) ;  /* 0x000000000f087348 */ /* 0x000fea0003c00000 */
[----:B------:R0:W1:Y:S02]  /*290c0*/  SHFL.IDX P6, R14, R13, R12, R11 ;  /* 0x0000000c0d0e7389 */ /* 0x00006400000c000b */
[----:B01----:R-:W-:Y:S01]  /*290d0*/  ENDCOLLECTIVE ;  /* 0x000000000000791b */ /* 0x003fe20003800000 */
.L_x_1747:
[----:B------:R-:W-:Y:S02]  /*290e0*/  IMAD.MOV.U32 R13, RZ, RZ, R100 ;  /* 0x000000ffff0d7224 */ /* 0x000fe400078e0064 */
[----:B------:R-:W-:Y:S02]  /*290f0*/  IMAD.MOV.U32 R12, RZ, RZ, R9 ;  /* 0x000000ffff0c7224 */ /* 0x000fe400078e0009 */
[----:B------:R-:W-:-:S07]  /*29100*/  IMAD.MOV.U32 R98, RZ, RZ, R14 ;  /* 0x000000ffff627224 */ /* 0x000fce00078e000e */
[----:B------:R-:W-:Y:S05]  /*29110*/  WARPSYNC.COLLECTIVE R15, `(.L_x_1748) ;  /* 0x000000000f087348 */ /* 0x000fea0003c00000 */
[----:B------:R0:W1:Y:S02]  /*29120*/  SHFL.IDX P6, R14, R13, R12, R11 ;  /* 0x0000000c0d0e7389 */ /* 0x00006400000c000b */
[----:B01----:R-:W-:Y:S01]  /*29130*/  ENDCOLLECTIVE ;  /* 0x000000000000791b */ /* 0x003fe20003800000 */
.L_x_1748:
[----:B------:R-:W-:Y:S02]  /*29140*/  IMAD.MOV.U32 R13, RZ, RZ, R102 ;  /* 0x000000ffff0d7224 */ /* 0x000fe400078e0066 */
[----:B------:R-:W-:Y:S02]  /*29150*/  IMAD.MOV.U32 R12, RZ, RZ, R3 ;  /* 0x000000ffff0c7224 */ /* 0x000fe400078e0003 */
[----:B------:R-:W-:-:S07]  /*29160*/  IMAD.MOV.U32 R61, RZ, RZ, R14 ;  /* 0x000000ffff3d7224 */ /* 0x000fce00078e000e */
[----:B------:R-:W-:Y:S05]  /*29170*/  WARPSYNC.COLLECTIVE R15, `(.L_x_1749) ;  /* 0x000000000f087348 */ /* 0x000fea0003c00000 */
[----:B------:R0:W1:Y:S02]  /*29180*/  SHFL.IDX P6, R14, R13, R12, R11 ;  /* 0x0000000c0d0e7389 */ /* 0x00006400000c000b */
[----:B01----:R-:W-:Y:S01]  /*29190*/  ENDCOLLECTIVE ;  /* 0x000000000000791b */ /* 0x003fe20003800000 */
.L_x_1749:
[----:B------:R-:W-:Y:S01]  /*291a0*/  IMAD.MOV.U32 R13, RZ, RZ, R104 ;  /* 0x000000ffff0d7224 */ /* 0x000fe200078e0068 */
[----:B------:R-:W-:Y:S01]  /*291b0*/  MOV R12, R9 ;  /* 0x00000009000c7202 */ /* 0x000fe20000000f00 */
[----:B------:R-:W-:-:S07]  /*291c0*/  IMAD.MOV.U32 R102, RZ, RZ, R14 ;  /* 0x000000ffff667224 */ /* 0x000fce00078e000e */
[----:B------:R-:W-:Y:S05]  /*291d0*/  WARPSYNC.COLLECTIVE R15, `(.L_x_1750) ;  /* 0x000000000f087348 */ /* 0x000fea0003c00000 */
[----:B------:R0:W1:Y:S02]  /*291e0*/  SHFL.IDX P6, R14, R13, R12, R11 ;  /* 0x0000000c0d0e7389 */ /* 0x00006400000c000b */
[----:B01----:R-:W-:Y:S01]  /*291f0*/  ENDCOLLECTIVE ;  /* 0x000000000000791b */ /* 0x003fe20003800000 */
.L_x_1750:
[----:B------:R-:W-:Y:S02]  /*29200*/  IMAD.MOV.U32 R13, RZ, RZ, R106 ;  /* 0x000000ffff0d7224 */ /* 0x000fe400078e006a */
[----:B------:R-:W-:Y:S02]  /*29210*/  IMAD.MOV.U32 R12, RZ, RZ, R3 ;  /* 0x000000ffff0c7224 */ /* 0x000fe400078e0003 */
[----:B------:R-:W-:-:S07]  /*29220*/  IMAD.MOV.U32 R63, RZ, RZ, R14 ;  /* 0x000000ffff3f7224 */ /* 0x000fce00078e000e */
[----:B------:R-:W-:Y:S05]  /*29230*/  WARPSYNC.COLLECTIVE R15, `(.L_x_1751) ;  /* 0x000000000f087348 */ /* 0x000fea0003c00000 */
[----:B------:R0:W1:Y:S02]  /*29240*/  SHFL.IDX P6, R14, R13, R12, R11 ;  /* 0x0000000c0d0e7389 */ /* 0x00006400000c000b */
[----:B01----:R-:W-:Y:S01]  /*29250*/  ENDCOLLECTIVE ;  /* 0x000000000000791b */ /* 0x003fe20003800000 */
.L_x_1751:
[----:B------:R-:W-:Y:S02]  /*29260*/  IMAD.MOV.U32 R13, RZ, RZ, R108 ;  /* 0x000000ffff0d7224 */ /* 0x000fe400078e006c */
[----:B------:R-:W-:Y:S02]  /*29270*/  IMAD.MOV.U32 R12, RZ, RZ, R9 ;  /* 0x000000ffff0c7224 */ /* 0x000fe400078e0009 */
[----:B------:R-:W-:-:S07]  /*29280*/  IMAD.MOV.U32 R106, RZ, RZ, R14 ;  /* 0x000000ffff6a7224 */ /* 0x000fce00078e000e */
[----:B------:R-:W-:Y:S05]  /*29290*/  WARPSYNC.COLLECTIVE R15, `(.L_x_1752) ;  /* 0x000000000f087348 */ /* 0x000fea0003c00000 */
[----:B------:R0:W1:Y:S02]  /*292a0*/  SHFL.IDX P6, R14, R13, R12, R11 ;  /* 0x0000000c0d0e7389 */ /* 0x00006400000c000b */
[----:B01----:R-:W-:Y:S01]  /*292b0*/  ENDCOLLECTIVE ;  /* 0x000000000000791b */ /* 0x003fe20003800000 */
.L_x_1752:
[----:B------:R-:W-:Y:S02]  /*292c0*/  IMAD.MOV.U32 R13, RZ, RZ, R110 ;  /* 0x000000ffff0d7224 */ /* 0x000fe400078e006e */
[----:B------:R-:W-:Y:S02]  /*292d0*/  IMAD.MOV.U32 R12, RZ, RZ, R3 ;  /* 0x000000ffff0c7224 */ /* 0x000fe400078e0003 */
[----:B------:R-:W-:-:S07]  /*292e0*/  IMAD.MOV.U32 R65, RZ, RZ, R14 ;  /* 0x000000ffff417224 */ /* 0x000fce00078e000e */
[----:B------:R-:W-:Y:S05]  /*292f0*/  WARPSYNC.COLLECTIVE R15, `(.L_x_1753) ;  /* 0x000000000f087348 */ /* 0x000fea0003c00000 */
[----:B------:R0:W1:Y:S02]  /*29300*/  SHFL.IDX P6, R14, R13, R12, R11 ;  /* 0x0000000c0d0e7389 */ /* 0x00006400000c000b */
[----:B01----:R-:W-:Y:S01]  /*29310*/  ENDCOLLECTIVE ;  /* 0x000000000000791b */ /* 0x003fe20003800000 */
.L_x_1753:
[----:B------:R-:W-:Y:S02]  /*29320*/  IMAD.MOV.U32 R13, RZ, RZ, R112 ;  /* 0x000000ffff0d7224 */ /* 0x000fe400078e0070 */
[----:B------:R-:W-:Y:S01]  /*29330*/  IMAD.MOV.U32 R12, RZ, RZ, R9 ;  /* 0x000000ffff0c7224 */ /* 0x000fe200078e0009 */
[----:B------:R-:W-:-:S07]  /*29340*/  MOV R110, R14 ;  /* 0x0000000e006e7202 */ /* 0x000fce0000000f00 */
[----:B------:R-:W-:Y:S05]  /*29350*/  WARPSYNC.COLLECTIVE R15, `(.L_x_1754) ;  /* 0x000000000f087348 */ /* 0x000fea0003c00000 */
[----:B------:R0:W1:Y:S02]  /*29360*/  SHFL.IDX P6, R14, R13, R12, R11 ;  /* 0x0000000c0d0e7389 */ /* 0x00006400000c000b */
[----:B01----:R-:W-:Y:S01]  /*29370*/  ENDCOLLECTIVE ;  /* 0x000000000000791b */ /* 0x003fe20003800000 */
.L_x_1754:
[----:B------:R-:W-:Y:S02]  /*29380*/  IMAD.MOV.U32 R13, RZ, RZ, R114 ;  /* 0x000000ffff0d7224 */ /* 0x000fe400078e0072 */
[----:B------:R-:W-:Y:S02]  /*29390*/  IMAD.MOV.U32 R12, RZ, RZ, R3 ;  /* 0x000000ffff0c7224 */ /* 0x000fe400078e0003 */
[----:B------:R-:W-:-:S07]  /*293a0*/  IMAD.MOV.U32 R67, RZ, RZ, R14 ;  /* 0x000000ffff437224 */ /* 0x000fce00078e000e */
[----:B------:R-:W-:Y:S05]  /*293b0*/  WARPSYNC.COLLECTIVE R15, `(.L_x_1755) ;  /* 0x000000000f087348 */ /* 0x000fea0003c00000 */
[----:B------:R0:W1:Y:S02]  /*293c0*/  SHFL.IDX P6, R14, R13, R12, R11 ;  /* 0x0000000c0d0e7389 */ /* 0x00006400000c000b */
[----:B01----:R-:W-:Y:S01]  /*293d0*/  ENDCOLLECTIVE ;  /* 0x000000000000791b */ /* 0x003fe20003800000 */
.L_x_1755:
[----:B------:R-:W-:Y:S02]  /*293e0*/  IMAD.MOV.U32 R13, RZ, RZ, R116 ;  /* 0x000000ffff0d7224 */ /* 0x000fe400078e0074 */
[----:B------:R-:W-:Y:S02]  /*293f0*/  IMAD.MOV.U32 R12, RZ, RZ, R9 ;  /* 0x000000ffff0c7224 */ /* 0x000fe400078e0009 */
[----:B------:R-:W-:-:S07]  /*29400*/  IMAD.MOV.U32 R114, RZ, RZ, R14 ;  /* 0x000000ffff727224 */ /* 0x000fce00078e000e */
[----:B------:R-:W-:Y:S05]  /*29410*/  WARPSYNC.COLLECTIVE R15, `(.L_x_1756) ;  /* 0x000000000f087348 */ /* 0x000fea0003c00000 */
[----:B------:R0:W1:Y:S02]  /*29420*/  SHFL.IDX P6, R14, R13, R12, R11 ;  /* 0x0000000c0d0e7389 */ /* 0x00006400000c000b */
[----:B01----:R-:W-:Y:S01]  /*29430*/  ENDCOLLECTIVE ;  /* 0x000000000000791b */ /* 0x003fe20003800000 */
.L_x_1756:
[----:B------:R-:W-:Y:S01]  /*29440*/  MOV R13, R118 ;  /* 0x00000076000d7202 */ /* 0x000fe20000000f00 */
[----:B------:R-:W-:Y:S02]  /*29450*/  IMAD.MOV.U32 R12, RZ, RZ, R3 ;  /* 0x000000ffff0c7224 */ /* 0x000fe400078e0003 */
[----:B------:R-:W-:-:S07]  /*29460*/  IMAD.MOV.U32 R69, RZ, RZ, R14 ;  /* 0x000000ffff457224 */ /* 0x000fce00078e000e */
[----:B------:R-:W-:Y:S05]  /*29470*/  WARPSYNC.COLLECTIVE R15, `(.L_x_1757) ;  /* 0x000000000f087348 */ /* 0x000fea0003c00000 */
[----:B------:R0:W1:Y:S02]  /*29480*/  SHFL.IDX P6, R14, R13, R12, R11 ;  /* 0x0000000c0d0e7389 */ /* 0x00006400000c000b */
[----:B01----:R-:W-:Y:S01]  /*29490*/  ENDCOLLECTIVE ;  /* 0x000000000000791b */ /* 0x003fe20003800000 */
.L_x_1757:
[----:B------:R-:W-:Y:S02]  /*294a0*/  IMAD.MOV.U32 R13, RZ, RZ, R120 ;  /* 0x000000ffff0d7224 */ /* 0x000fe400078e0078 */
[----:B------:R-:W-:Y:S02]  /*294b0*/  IMAD.MOV.U32 R12, RZ, RZ, R9 ;  /* 0x000000ffff0c7224 */ /* 0x000fe400078e0009 */
[----:B------:R-:W-:-:S07]  /*294c0*/  IMAD.MOV.U32 R118, RZ, RZ, R14 ;  /* 0x000000ffff767224 */ /* 0x000fce00078e000e */
[----:B------:R-:W-:Y:S05]  /*294d0*/  WARPSYNC.COLLECTIVE R15, `(.L_x_1758) ;  /* 0x000000000f087348 */ /* 0x000fea0003c00000 */
[----:B------:R0:W1:Y:S02]  /*294e0*/  SHFL.IDX P6, R14, R13, R12, R11 ;  /* 0x0000000c0d0e7389 */ /* 0x00006400000c000b */
[----:B01----:R-:W-:Y:S01]  /*294f0*/  ENDCOLLECTIVE ;  /* 0x000000000000791b */ /* 0x003fe20003800000 */
.L_x_1758:
[----:B------:R-:W-:Y:S02]  /*29500*/  IMAD.MOV.U32 R13, RZ, RZ, R122 ;  /* 0x000000ffff0d7224 */ /* 0x000fe400078e007a */
[----:B------:R-:W-:Y:S02]  /*29510*/  IMAD.MOV.U32 R12, RZ, RZ, R3 ;  /* 0x000000ffff0c7224 */ /* 0x000fe400078e0003 */
[----:B------:R-:W-:-:S07]  /*29520*/  IMAD.MOV.U32 R71, RZ, RZ, R14 ;  /* 0x000000ffff477224 */ /* 0x000fce00078e000e */
[----:B------:R-:W-:Y:S05]  /*29530*/  WARPSYNC.COLLECTIVE R15, `(.L_x_1759) ;  /* 0x000000000f087348 */ /* 0x000fea0003c00000 */
[----:B------:R0:W1:Y:S02]  /*29540*/  SHFL.IDX P6, R14, R13, R12, R11 ;  /* 0x0000000c0d0e7389 */ /* 0x00006400000c000b */
[----:B01----:R-:W-:Y:S01]  /*29550*/  ENDCOLLECTIVE ;  /* 0x000000000000791b */ /* 0x003fe20003800000 */
.L_x_1759:
[----:B------:R-:W-:Y:S01]  /*29560*/  IMAD.MOV.U32 R13, RZ, RZ, R124 ;  /* 0x000000ffff0d7224 */ /* 0x000fe200078e007c */
[----:B------:R-:W-:Y:S01]  /*29570*/  MOV R12, R9 ;  /* 0x00000009000c7202 */ /* 0x000fe20000000f00 */
[----:B------:R-:W-:-:S07]  /*29580*/  IMAD.MOV.U32 R122, RZ, RZ, R14 ;  /* 0x000000ffff7a7224 */ /* 0x000fce00078e000e */
[----:B------:R-:W-:Y:S05]  /*29590*/  WARPSYNC.COLLECTIVE R15, `(.L_x_1760) ;  /* 0x000000000f087348 */ /* 0x000fea0003c00000 */
[----:B------:R0:W1:Y:S02]  /*295a0*/  SHFL.IDX P6, R14, R13, R12, R11 ;  /* 0x0000000c0d0e7389 */ /* 0x00006400000c000b */
[----:B01----:R-:W-:Y:S01]  /*295b0*/  ENDCOLLECTIVE ;  /* 0x000000000000791b */ /* 0x003fe20003800000 */
.L_x_1760:
[----:B------:R-:W-:Y:S02]  /*295c0*/  IMAD.MOV.U32 R13, RZ, RZ, R126 ;  /* 0x000000ffff0d7224 */ /* 0x000fe400078e007e */
[----:B------:R-:W-:Y:S02]  /*295d0*/  IMAD.MOV.U32 R12, RZ, RZ, R3 ;  /* 0x000000ffff0c7224 */ /* 0x000fe400078e0003 */
[----:B------:R-:W-:-:S07]  /*295e0*/  IMAD.MOV.U32 R109, RZ, RZ, R14 ;  /* 0x000000ffff6d7224 */ /* 0x000fce00078e000e */
[----:B------:R-:W-:Y:S05]  /*295f0*/  WARPSYNC.COLLECTIVE R15, `(.L_x_1761) ;  /* 0x000000000f087348 */ /* 0x000fea0003c00000 */
[----:B------:R0:W1:Y:S02]  /*29600*/  SHFL.IDX P6, R14, R13, R12, R11 ;  /* 0x0000000c0d0e7389 */ /* 0x00006400000c000b */
[----:B01----:R-:W-:Y:S01]  /*29610*/  ENDCOLLECTIVE ;  /* 0x000000000000791b */ /* 0x003fe20003800000 */
.L_x_1761:
[----:B------:R-:W-:Y:S02]  /*29620*/  IMAD.MOV.U32 R13, RZ, RZ, R128 ;  /* 0x000000ffff0d7224 */ /* 0x000fe400078e0080 */
[----:B------:R-:W-:Y:S02]  /*29630*/  IMAD.MOV.U32 R12, RZ, RZ, R9 ;  /* 0x000000ffff0c7224 */ /* 0x000fe400078e0009 */
[----:B------:R-:W-:-:S07]  /*29640*/  IMAD.MOV.U32 R126, RZ, RZ, R14 ;  /* 0x000000ffff7e7224 */ /* 0x000fce00078e000e */
[----:B------:R-:W-:Y:S05]  /*29650*/  WARPSYNC.COLLECTIVE R15, `(.L_x_1762) ;  /* 0x000000000f087348 */ /* 0x000fea0003c00000 */
[----:B------:R0:W1:Y:S02]  /*29660*/  SHFL.IDX P6, R14, R13, R12, R11 ;  /* 0x0000000c0d0e7389 */ /* 0x00006400000c000b */
[----:B01----:R-:W-:Y:S01]  /*29670*/  ENDCOLLECTIVE ;  /* 0x000000000000791b */ /* 0x003fe20003800000 */
.L_x_1762:
[----:B------:R-:W-:Y:S02]  /*29680*/  IMAD.MOV.U32 R13, RZ, RZ, R130 ;  /* 0x000000ffff0d7224 */ /* 0x000fe400078e0082 */
[----:B------:R-:W-:Y:S02]  /*29690*/  IMAD.MOV.U32 R12, RZ, RZ, R3 ;  /* 0x000000ffff0c7224 */ /* 0x000fe400078e0003 */
[----:B------:R-:W-:-:S07]  /*296a0*/  IMAD.MOV.U32 R111, RZ, RZ, R14 ;  /* 0x000000ffff6f7224 */ /* 0x000fce00078e000e */
[----:B------:R-:W-:Y:S05]  /*296b0*/  WARPSYNC.COLLECTIVE R15, `(.L_x_1763) ;  /* 0x000000000f087348 */ /* 0x000fea0003c00000 */
[----:B------:R0:W1:Y:S02]  /*296c0*/  SHFL.IDX P6, R14, R13, R12, R11 ;  /* 0x0000000c0d0e7389 */ /* 0x00006400000c000b */
[----:B01----:R-:W-:Y:S01]  /*296d0*/  ENDCOLLECTIVE ;  /* 0x000000000000791b */ /* 0x003fe20003800000 */
.L_x_1763:
[----:B------:R-:W-:Y:S02]  /*296e0*/  IMAD.MOV.U32 R13, RZ, RZ, R132 ;  /* 0x000000ffff0d7224 */ /* 0x000fe400078e0084 */
[----:B------:R-:W-:Y:S01]  /*296f0*/  IMAD.MOV.U32 R12, RZ, RZ, R9 ;  /* 0x000000ffff0c7224 */ /* 0x000fe200078e0009 */
[----:B------:R-:W-:-:S07]  /*29700*/  MOV R130, R14 ;  /* 0x0000000e00827202 */ /* 0x000fce0000000f00 */
[----:B------:R-:W-:Y:S05]  /*29710*/  WARPSYNC.COLLECTIVE R15, `(.L_x_1764) ;  /* 0x000000000f087348 */ /* 0x000fea0003c00000 */
[----:B------:R0:W1:Y:S02]  /*29720*/  SHFL.IDX P6, R14, R13, R12, R11 ;  /* 0x0000000c0d0e7389 */ /* 0x00006400000c000b */
[----:B01----:R-:W-:Y:S01]  /*29730*/  ENDCOLLECTIVE ;  /* 0x000000000000791b */ /* 0x003fe20003800000 */
.L_x_1764:
[----:B------:R-:W-:Y:S02]  /*29740*/  IMAD.MOV.U32 R13, RZ, RZ, R134 ;  /* 0x000000ffff0d7224 */ /* 0x000fe400078e0086 */
[----:B------:R-:W-:Y:S02]  /*29750*/  IMAD.MOV.U32 R12, RZ, RZ, R3 ;  /* 0x000000ffff0c7224 */ /* 0x000fe400078e0003 */
[----:B------:R-:W-:-:S07]  /*29760*/  IMAD.MOV.U32 R113, RZ, RZ, R14 ;  /* 0x000000ffff717224 */ /* 0x000fce00078e000e */
[----:B------:R-:W-:Y:S05]  /*29770*/  WARPSYNC.COLLECTIVE R15, `(.L_x_1765) ;  /* 0x000000000f087348 */ /* 0x000fea0003c00000 */
[----:B------:R0:W1:Y:S02]  /*29780*/  SHFL.IDX P6, R14, R13, R12, R11 ;  /* 0x0000000c0d0e7389 */ /* 0x00006400000c000b */
[----:B01----:R-:W-:Y:S01]  /*29790*/  ENDCOLLECTIVE ;  /* 0x000000000000791b */ /* 0x003fe20003800000 */
.L_x_1765:
[----:B------:R-:W-:Y:S02]  /*297a0*/  IMAD.MOV.U32 R13, RZ, RZ, R136 ;  /* 0x000000ffff0d7224 */ /* 0x000fe400078e0088 */
[----:B------:R-:W-:Y:S02]  /*297b0*/  IMAD.MOV.U32 R12, RZ, RZ, R9 ;  /* 0x000000ffff0c7224 */ /* 0x000fe400078e0009 */
[----:B------:R-:W-:-:S07]  /*297c0*/  IMAD.MOV.U32 R134, RZ, RZ, R14 ;  /* 0x000000ffff867224 */ /* 0x000fce00078e000e */
[----:B------:R-:W-:Y:S05]  /*297d0*/  WARPSYNC.COLLECTIVE R15, `(.L_x_1766) ;  /* 0x000000000f087348 */ /* 0x000fea0003c00000 */
[----:B------:R0:W1:Y:S02]  /*297e0*/  SHFL.IDX P6, R14, R13, R12, R11 ;  /* 0x0000000c0d0e7389 */ /* 0x00006400000c000b */
[----:B01----:R-:W-:Y:S01]  /*297f0*/  ENDCOLLECTIVE ;  /* 0x000000000000791b */ /* 0x003fe20003800000 */
.L_x_1766:
[----:B------:R-:W-:Y:S01]  /*29800*/  MOV R13, R138 ;  /* 0x0000008a000d7202 */ /* 0x000fe20000000f00 */
[----:B------:R-:W-:Y:S02]  /*29810*/  IMAD.MOV.U32 R12, RZ, RZ, R3 ;  /* 0x000000ffff0c7224 */ /* 0x000fe400078e0003 */
[----:B------:R-:W-:-:S07]  /*29820*/  IMAD.MOV.U32 R115, RZ, RZ, R14 ;  /* 0x000000ffff737224 */ /* 0x000fce00078e000e */
[----:B------:R-:W-:Y:S05]  /*29830*/  WARPSYNC.COLLECTIVE R15, `(.L_x_1767) ;  /* 0x000000000f087348 */ /* 0x000fea0003c00000 */
[----:B------:R0:W1:Y:S02]  /*29840*/  SHFL.IDX P6, R14, R13, R12, R11 ;  /* 0x0000000c0d0e7389 */ /* 0x00006400000c000b */
[----:B01----:R-:W-:Y:S01]  /*29850*/  ENDCOLLECTIVE ;  /* 0x000000000000791b */ /* 0x003fe20003800000 */
.L_x_1767:
[----:B------:R-:W-:Y:S02]  /*29860*/  IMAD.MOV.U32 R13, RZ, RZ, R140 ;  /* 0x000000ffff0d7224 */ /* 0x000fe400078e008c */
[----:B------:R-:W-:Y:S02]  /*29870*/  IMAD.MOV.U32 R12, RZ, RZ, R9 ;  /* 0x000000ffff0c7224 */ /* 0x000fe400078e0009 */
[----:B------:R-:W-:-:S07]  /*29880*/  IMAD.MOV.U32 R138, RZ, RZ, R14 ;  /* 0x000000ffff8a7224 */ /* 0x000fce00078e000e */
[----:B------:R-:W-:Y:S05]  /*29890*/  WARPSYNC.COLLECTIVE R15, `(.L_x_1768) ;  /* 0x000000000f087348 */ /* 0x000fea0003c00000 */
[----:B------:R0:W1:Y:S02]  /*298a0*/  SHFL.IDX P6, R14, R13, R12, R11 ;  /* 0x0000000c0d0e7389 */ /* 0x00006400000c000b */
[----:B01----:R-:W-:Y:S01]  /*298b0*/  ENDCOLLECTIVE ;  /* 0x000000000000791b */ /* 0x003fe20003800000 */
.L_x_1768:
[----:B------:R-:W-:Y:S01]  /*298c0*/  IMAD.MOV.U32 R13, RZ, RZ, R6 ;  /* 0x000000ffff0d7224 */ /* 0x000fe200078e0006 */
[----:B------:R-:W-:Y:S01]  /*298d0*/  SEL R6, R8, R7, P0 ;  /* 0x0000000708067207 */ /* 0x000fe20000000000 */
[----:B------:R-:W-:Y:S01]  /*298e0*/  IMAD.MOV.U32 R12, RZ, RZ, R3 ;  /* 0x000000ffff0c7224 */ /* 0x000fe200078e0003 */
[----:B------:R-:W-:Y:S02]  /*298f0*/  SEL R8, R10, R21, P0 ;  /* 0x000000150a087207 */ /* 0x000fe40000000000 */
[----:B------:R-:W-:Y:S02]  /*29900*/  SEL R7, R53, R82, P0 ;  /* 0x0000005235077207 */ /* 0x000fe40000000000 */
[----:B------:R-:W-:Y:S01]  /*29910*/  SEL R10, R21, R10, P0 ;  /* 0x0000000a150a7207 */ /* 0x000fe20000000000 */
[----:B------:R-:W-:-:S07]  /*29920*/  IMAD.MOV.U32 R117, RZ, RZ, R14 ;  /* 0x000000ffff757224 */ /* 0x000fce00078e000e */
[----:B------:R-:W-:Y:S05]  /*29930*/  WARPSYNC.COLLECTIVE R15, `(.L_x_1769) ;  /* 0x000000000f087348 */ /* 0x000fea0003c00000 */
[----:B------:R0:W1:Y:S02]  /*29940*/  SHFL.IDX P6, R14, R13, R12, R11 ;  /* 0x0000000c0d0e7389 */ /* 0x00006400000c000b */
[----:B01----:R-:W-:Y:S01]  /*29950*/  ENDCOLLECTIVE ;  /* 0x000000000000791b */ /* 0x003fe20003800000 */
.L_x_1769:
[----:B------:R-:W-:Y:S01]  /*29960*/  IMAD.MOV.U32 R13, RZ, RZ, R5 ;  /* 0x000000ffff0d7224 */ /* 0x000fe200078e0005 */
[----:B------:R-:W-:Y:S02]  /*29970*/  MOV R12, R9 ;  /* 0x00000009000c7202 */ /* 0x000fe40000000f00 */
[----:B------:R-:W-:Y:S02]  /*29980*/  SEL R5, R82, R53, P0 ;  /* 0x0000003552057207 */ /* 0x000fe40000000000 */
[----:B------:R-:W-:Y:S02]  /*29990*/  SEL R9, R86, R55, P0 ;  /* 0x0000003756097207 */ /* 0x000fe40000000000 */
[----:B------:R-:W-:Y:S01]  /*299a0*/  SEL R53, R122, R109, P0 ;  /* 0x0000006d7a357207 */ /* 0x000fe20000000000 */
[----:B------:R-:W-:-:S07]  /*299b0*/  IMAD.MOV.U32 R75, RZ, RZ, R14 ;  /* 0x000000ffff4b7224 */ /* 0x000fce00078e000e */
[----:B------:R-:W-:Y:S05]  /*299c0*/  WARPSYNC.COLLECTIVE R15, `(.L_x_1770) ;  /* 0x000000000f087348 */ /* 0x000fea0003c00000 */
[----:B------:R0:W1:Y:S02]  /*299d0*/  SHFL.IDX P6, R14, R13, R12, R11 ;  /* 0x0000000c0d0e7389 */ /* 0x00006400000c000b */
[----:B01----:R-:W-:Y:S01]  /*299e0*/  ENDCOLLECTIVE ;  /* 0x000000000000791b */ /* 0x003fe20003800000 */
.L_x_1770:
[----:B------:R-:W-:Y:S02]  /*299f0*/  SEL R12, R24, R25, P0 ;  /* 0x00000019180c7207 */ /* 0x000fe40000000000 */
[----:B------:R-:W-:Y:S02]  /*29a00*/  SEL R11, R55, R86, P0 ;  /* 0x00000056370b7207 */ /* 0x000fe40000000000 */
[----:B------:R-:W-:Y:S02]  /*29a10*/  SEL R13, R90, R57, P0 ;  /* 0x000000395a0d7207 */ /* 0x000fe40000000000 */
[----:B------:R-:W-:Y:S02]  /*29a20*/  SEL R15, R57, R90, P0 ;  /* 0x0000005a390f7207 */ /* 0x000fe40000000000 */
[----:B------:R-:W-:Y:S01]  /*29a30*/  SEL R55, R109, R122, P0 ;  /* 0x0000007a6d377207 */ /* 0x000fe20000000000 */
[----:B------:R-:W-:Y:S01]  /*29a40*/  IMAD.MOV.U32 R20, RZ, RZ, R14 ;  /* 0x000000ffff147224 */ /* 0x000fe200078e000e */
        /* <DEDUP_REMOVED lines=14> */
[----:B------:R-:W-:Y:S01]  /*29b30*/  IMAD.MOV.U32 R78, RZ, RZ, RZ ;  /* 0x000000ffff4e7224 */ /* 0x000fe200078e00ff */
        /* <DEDUP_REMOVED lines=21> */
[----:B------:R-:W-:Y:S01]  /*29c90*/  SEL R71, R117, R138, P0 ;  /* 0x0000008a75477207 */ /* 0x000fe20000000000 */
[----:B------:R-:W-:Y:S06]  /*29ca0*/  BRA `(.L_x_1771) ;  /* 0xffffff38008c7947 */ /* 0x000fec000383ffff */
.L_x_1481:
[----:B------:R-:W0:Y:S01]  /*29cb0*/  S2R R6, SR_TID.X ;  /* 0x0000000000067919 */ /* 0x000e220000002100 */
[----:B------:R-:W-:Y:S01]  /*29cc0*/  BSSY B1, `(.L_x_1772) ;  /* 0x000000a000017945 */ /* 0x000fe20003800000 */
[----:B------:R-:W-:Y:S02]  /*29cd0*/  IMAD.MOV.U32 R12, RZ, RZ, RZ ;  /* 0x000000ffff0c7224 */ /* 0x000fe400078e00ff */
        /* <DEDUP_REMOVED lines=8> */
.L_x_1773:
[----:B------:R-:W-:Y:S05]  /*29d60*/  BSYNC B1 ;  /* 0x0000000000017941 */ /* 0x000fea0003800000 */
.L_x_1772:
[----:B------:R-:W-:Y:S05]  /*29d70*/  BRA `(.L_x_1774) ;  /* 0xffffff7000247947 */ /* 0x000fea000383ffff */
.L_x_1483:
[----:B------:R-:W-:Y:S01]  /*29d80*/  BSSY B1, `(.L_x_1775) ;  /* 0x0000006000017945 */ /* 0x000fe20003800000 */
[----:B------:R-:W-:-:S07]  /*29d90*/  IMAD.MOV.U32 R15, RZ, RZ, -0x1 ;  /* 0xffffffffff0f7424 */ /* 0x000fce00078e00ff */
[----:B0-----:R-:W-:Y:S05]  /*29da0*/  WARPSYNC.COLLECTIVE R15, `(.L_x_1776) ;  /* 0x000000000f0c7348 */ /* 0x001fea0003c00000 */
[----:B------:R-:W-:Y:S02]  /*29db0*/  ELECT P6, UR62, PT ;  /* 0x00000000003e782f */ /* 0x000fe400038c0000 */
[----:B------:R-:W-:Y:S01]  /*29dc0*/  MOV R14, UR62 ;  /* 0x0000003e000e7c02 */ /* 0x000fe20008000f00 */
[----:B0-----:R-:W-:Y:S10]  /*29dd0*/  ENDCOLLECTIVE ;  /* 0x000000000000791b */ /* 0x001ff40003800000 */
.L_x_1776:
[----:B------:R-:W-:Y:S05]  /*29de0*/  BSYNC B1 ;  /* 0x0000000000017941 */ /* 0x000fea0003800000 */
.L_x_1775:
[----:B------:R-:W-:Y:S05]  /*29df0*/  BRA `(.L_x_1482) ;  /* 0xffffff70001c7947 */ /* 0x000fea000383ffff */
.L_x_1485:
[----:B0-----:R0:W1:Y:S02]  /*29e00*/  SYNCS.PHASECHK.TRANS64.TRYWAIT P0, [R12+URZ+0x28420], R5 ;  /* 0x028420050c0075a7 */ /* 0x001064000800017f */
[----:B-1----:R-:W-:Y:S05]  /*29e10*/  @!P0 NANOSLEEP.SYNCS 0x989680 ;  /* 0x009896800000895d */ /* 0x002fea0003900000 */
[----:B------:R-:W1:Y:S02]  /*29e20*/  @!P0 SYNCS.PHASECHK.TRANS64 P0, [R12+URZ+0x28420], R5 ;  /* 0x028420050c0085a7 */ /* 0x000e64000800007f */
[----:B-1----:R-:W-:Y:S05]  /*29e30*/  @!P0 BRA `(.L_x_1485) ;  /* 0xfffffffc00f08947 */ /* 0x002fea000383ffff */
[----:B------:R-:W-:Y:S05]  /*29e40*/  BRA `(.L_x_1777) ;  /* 0xffffff7000387947 */ /* 0x000fea000383ffff */
.L_x_1489:
[----:B-1----:R1:W2:Y:S02]  /*29e50*/  SYNCS.PHASECHK.TRANS64.TRYWAIT P0, [R8+URZ+0x284a0], R11 ;  /* 0x0284a00b080075a7 */ /* 0x0022a4000800017f */
[----:B--2---:R-:W-:Y:S05]  /*29e60*/  @!P0 NANOSLEEP.SYNCS 0x989680 ;  /* 0x009896800000895d */ /* 0x004fea0003900000 */
[----:B------:R-:W2:Y:S02]  /*29e70*/  @!P0 SYNCS.PHASECHK.TRANS64 P0, [R8+URZ+0x284a0], R11 ;  /* 0x0284a00b080085a7 */ /* 0x000ea4000800007f */
[----:B--2---:R-:W-:Y:S05]  /*29e80*/  @!P0 BRA `(.L_x_1489) ;  /* 0xfffffffc00f08947 */ /* 0x004fea000383ffff */
[----:B------:R-:W-:Y:S05]  /*29e90*/  BRA `(.L_x_1778) ;  /* 0xffffff7000587947 */ /* 0x000fea000383ffff */
.L_x_1495:
[----:B0-----:R0:W2:Y:S02]  /*29ea0*/  SYNCS.PHASECHK.TRANS64.TRYWAIT P0, [R8+URZ+0x284c0], R11 ;  /* 0x0284c00b080075a7 */ /* 0x0010a4000800017f */
[----:B--2---:R-:W-:Y:S05]  /*29eb0*/  @!P0 NANOSLEEP.SYNCS 0x989680 ;  /* 0x009896800000895d */ /* 0x004fea0003900000 */
[----:B------:R-:W2:Y:S02]  /*29ec0*/  @!P0 SYNCS.PHASECHK.TRANS64 P0, [R8+URZ+0x284c0], R11 ;  /* 0x0284c00b080085a7 */ /* 0x000ea4000800007f */
[----:B--2---:R-:W-:Y:S05]  /*29ed0*/  @!P0 BRA `(.L_x_1495) ;  /* 0xfffffffc00f08947 */ /* 0x004fea000383ffff */
[----:B------:R-:W-:Y:S05]  /*29ee0*/  BRA `(.L_x_1779) ;  /* 0xffffff7400187947 */ /* 0x000fea000383ffff */
.L_x_1503:
[----:B0-----:R0:W1:Y:S02]  /*29ef0*/  SYNCS.PHASECHK.TRANS64.TRYWAIT P1, [R8+URZ+0x284a0], R7 ;  /* 0x0284a007080075a7 */ /* 0x001064000802017f */
[----:B-1----:R-:W-:Y:S05]  /*29f00*/  @!P1 NANOSLEEP.SYNCS 0x989680 ;  /* 0x009896800000995d */ /* 0x002fea0003900000 */
[----:B------:R-:W1:Y:S02]  /*29f10*/  @!P1 SYNCS.PHASECHK.TRANS64 P1, [R8+URZ+0x284a0], R7 ;  /* 0x0284a007080095a7 */ /* 0x000e64000802007f */
[----:B-1----:R-:W-:Y:S05]  /*29f20*/  @!P1 BRA `(.L_x_1503) ;  /* 0xfffffffc00f09947 */ /* 0x002fea000383ffff */
[----:B------:R-:W-:Y:S05]  /*29f30*/  BRA `(.L_x_1780) ;  /* 0xffffff7800347947 */ /* 0x000fea000383ffff */
.L_x_1509:
[----:B-1----:R1:W2:Y:S02]  /*29f40*/  SYNCS.PHASECHK.TRANS64.TRYWAIT P1, [R8+URZ+0x284c0], R7 ;  /* 0x0284c007080075a7 */ /* 0x0022a4000802017f */
[----:B--2---:R-:W-:Y:S05]  /*29f50*/  @!P1 NANOSLEEP.SYNCS 0x989680 ;  /* 0x009896800000995d */ /* 0x004fea0003900000 */
[----:B------:R-:W2:Y:S02]  /*29f60*/  @!P1 SYNCS.PHASECHK.TRANS64 P1, [R8+URZ+0x284c0], R7 ;  /* 0x0284c007080095a7 */ /* 0x000ea4000802007f */
[----:B--2---:R-:W-:Y:S05]  /*29f70*/  @!P1 BRA `(.L_x_1509) ;  /* 0xfffffffc00f09947 */ /* 0x004fea000383ffff */
[----:B------:R-:W-:Y:S05]  /*29f80*/  BRA `(.L_x_1781) ;  /* 0xffffff7800ec7947 */ /* 0x000fea000383ffff */
.L_x_1532:
        /* <DEDUP_REMOVED lines=11> */
.L_x_1783:
[----:B------:R-:W-:Y:S05]  /*2a040*/  BSYNC B0 ;  /* 0x0000000000007941 */ /* 0x000fea0003800000 */
.L_x_1782:
[----:B------:R-:W-:Y:S05]  /*2a050*/  BRA `(.L_x_1784) ;  /* 0xffffff8c003c7947 */ /* 0x000fea000383ffff */
.L_x_1534:
[----:B------:R-:W-:Y:S01]  /*2a060*/  BSSY B0, `(.L_x_1785) ;  /* 0x0000006000007945 */ /* 0x000fe20003800000 */
[----:B------:R-:W-:-:S07]  /*2a070*/  IMAD.MOV.U32 R15, RZ, RZ, -0x1 ;  /* 0xffffffffff0f7424 */ /* 0x000fce00078e00ff */
[----:B01----:R-:W-:Y:S05]  /*2a080*/  WARPSYNC.COLLECTIVE R15, `(.L_x_1786) ;  /* 0x000000000f0c7348 */ /* 0x003fea0003c00000 */
[----:B------:R-:W-:Y:S02]  /*2a090*/  ELECT P6, UR62, PT ;  /* 0x00000000003e782f */ /* 0x000fe400038c0000 */
[----:B------:R-:W-:Y:S01]  /*2a0a0*/  MOV R14, UR62 ;  /* 0x0000003e000e7c02 */ /* 0x000fe20008000f00 */
[----:B01----:R-:W-:Y:S10]  /*2a0b0*/  ENDCOLLECTIVE ;  /* 0x000000000000791b */ /* 0x003ff40003800000 */
.L_x_1786:
[----:B------:R-:W-:Y:S05]  /*2a0c0*/  BSYNC B0 ;  /* 0x0000000000007941 */ /* 0x000fea0003800000 */
.L_x_1785:
[----:B------:R-:W-:Y:S05]  /*2a0d0*/  BRA `(.L_x_1787) ;  /* 0xffffff8c00347947 */ /* 0x000fea000383ffff */
.L_x_1537:
[----:B-1----:R1:W2:Y:S02]  /*2a0e0*/  SYNCS.PHASECHK.TRANS64.TRYWAIT P2, [R5+URZ+0x28480], R7 ;  /* 0x02848007050075a7 */ /* 0x0022a4000804017f */
[----:B--2---:R-:W-:Y:S05]  /*2a0f0*/  @!P2 NANOSLEEP.SYNCS 0x989680 ;  /* 0x009896800000a95d */ /* 0x004fea0003900000 */
[----:B------:R-:W2:Y:S02]  /*2a100*/  @!P2 SYNCS.PHASECHK.TRANS64 P2, [R5+URZ+0x28480], R7 ;  /* 0x028480070500a5a7 */ /* 0x000ea4000804007f */
[----:B--2---:R-:W-:Y:S05]  /*2a110*/  @!P2 BRA `(.L_x_1537) ;  /* 0xfffffffc00f0a947 */ /* 0x004fea000383ffff */
[----:B------:R-:W-:Y:S05]  /*2a120*/  BRA `(.L_x_1788) ;  /* 0xffffff8c00ac7947 */ /* 0x000fea000383ffff */
.L_x_1539:
[----:B--2---:R2:W3:Y:S02]  /*2a130*/  SYNCS.PHASECHK.TRANS64.TRYWAIT P2, [R5+URZ+0x28440], R7 ;  /* 0x02844007050075a7 */ /* 0x0044e4000804017f */
[----:B---3--:R-:W-:Y:S05]  /*2a140*/  @!P2 NANOSLEEP.SYNCS 0x989680 ;  /* 0x009896800000a95d */ /* 0x008fea0003900000 */
[----:B------:R-:W3:Y:S02]  /*2a150*/  @!P2 SYNCS.PHASECHK.TRANS64 P2, [R5+URZ+0x28440], R7 ;  /* 0x028440070500a5a7 */ /* 0x000ee4000804007f */
[----:B---3--:R-:W-:Y:S05]  /*2a160*/  @!P2 BRA `(.L_x_1539) ;  /* 0xfffffffc00f0a947 */ /* 0x008fea000383ffff */
[----:B------:R-:W-:Y:S05]  /*2a170*/  BRA `(.L_x_1789) ;  /* 0xffffff9000247947 */ /* 0x000fea000383ffff */
.L_x_1542:
        /* <DEDUP_REMOVED lines=8> */
.L_x_1548:
[----:B---3--:R3:W4:Y:S02]  /*2a200*/  SYNCS.PHASECHK.TRANS64.TRYWAIT P0, [R5+URZ+0x28480], R4 ;  /* 0x02848004050075a7 */ /* 0x008724000800017f */
[----:B----4-:R-:W-:Y:S05]  /*2a210*/  @!P0 NANOSLEEP.SYNCS 0x989680 ;  /* 0x009896800000895d */ /* 0x010fea0003900000 */
[----:B------:R-:W4:Y:S02]  /*2a220*/  @!P0 SYNCS.PHASECHK.TRANS64 P0, [R5+URZ+0x28480], R4 ;  /* 0x02848004050085a7 */ /* 0x000f24000800007f */
[----:B----4-:R-:W-:Y:S05]  /*2a230*/  @!P0 BRA `(.L_x_1548) ;  /* 0xfffffffc00f08947 */ /* 0x010fea000383ffff */
[----:B------:R-:W-:Y:S05]  /*2a240*/  BRA `(.L_x_1791) ;  /* 0xffffff9400e07947 */ /* 0x000fea000383ffff */
.L_x_1554:
[----:B0-----:R0:W2:Y:S02]  /*2a250*/  SYNCS.PHASECHK.TRANS64.TRYWAIT P0, [R5+URZ+0x28440], R4 ;  /* 0x02844004050075a7 */ /* 0x0010a4000800017f */
[----:B--2---:R-:W-:Y:S05]  /*2a260*/  @!P0 NANOSLEEP.SYNCS 0x989680 ;  /* 0x009896800000895d */ /* 0x004fea0003900000 */
[----:B------:R-:W2:Y:S02]  /*2a270*/  @!P0 SYNCS.PHASECHK.TRANS64 P0, [R5+URZ+0x28440], R4 ;  /* 0x02844004050085a7 */ /* 0x000ea4000800007f */
[----:B--2---:R-:W-:Y:S05]  /*2a280*/  @!P0 BRA `(.L_x_1554) ;  /* 0xfffffffc00f08947 */ /* 0x004fea000383ffff */
[----:B------:R-:W-:Y:S05]  /*2a290*/  BRA `(.L_x_1792) ;  /* 0xffffff9800ac7947 */ /* 0x000fea000383ffff */
.L_x_1561:
[----:B---3--:R3:W4:Y:S02]  /*2a2a0*/  SYNCS.PHASECHK.TRANS64.TRYWAIT P2, [R21+URZ+0x28470], R3 ;  /* 0x02847003150075a7 */ /* 0x008724000804017f */
[----:B----4-:R-:W-:Y:S05]  /*2a2b0*/  @!P2 NANOSLEEP.SYNCS 0x989680 ;  /* 0x009896800000a95d */ /* 0x010fea0003900000 */
[----:B------:R-:W4:Y:S02]  /*2a2c0*/  @!P2 SYNCS.PHASECHK.TRANS64 P2, [R21+URZ+0x28470], R3 ;  /* 0x028470031500a5a7 */ /* 0x000f24000804007f */
[----:B----4-:R-:W-:Y:S05]  /*2a2d0*/  @!P2 BRA `(.L_x_1561) ;  /* 0xfffffffc00f0a947 */ /* 0x010fea000383ffff */
[----:B------:R-:W-:Y:S05]  /*2a2e0*/  BRA `(.L_x_1793) ;  /* 0xffffff9c00907947 */ /* 0x000fea000383ffff */
.L_x_1563:
[----:B---3--:R3:W4:Y:S02]  /*2a2f0*/  SYNCS.PHASECHK.TRANS64.TRYWAIT P2, [R21+URZ+0x28460], R4 ;  /* 0x02846004150075a7 */ /* 0x008724000804017f */
[----:B----4-:R-:W-:Y:S05]  /*2a300*/  @!P2 NANOSLEEP.SYNCS 0x989680 ;  /* 0x009896800000a95d */ /* 0x010fea0003900000 */
[----:B------:R-:W4:Y:S02]  /*2a310*/  @!P2 SYNCS.PHASECHK.TRANS64 P2, [R21+URZ+0x28460], R4 ;  /* 0x028460041500a5a7 */ /* 0x000f24000804007f */
[----:B----4-:R-:W-:Y:S05]  /*2a320*/  @!P2 BRA `(.L_x_1563) ;  /* 0xfffffffc00f0a947 */ /* 0x010fea000383ffff */
[----:B------:R-:W-:Y:S05]  /*2a330*/  BRA `(.L_x_1794) ;  /* 0xffffff9c00987947 */ /* 0x000fea000383ffff */
.L_x_1570:
[----:B-1----:R1:W2:Y:S02]  /*2a340*/  SYNCS.PHASECHK.TRANS64.TRYWAIT P0, [R0+URZ+0x28470], R3 ;  /* 0x02847003000075a7 */ /* 0x0022a4000800017f */
[----:B--2---:R-:W-:Y:S05]  /*2a350*/  @!P0 NANOSLEEP.SYNCS 0x989680 ;  /* 0x009896800000895d */ /* 0x004fea0003900000 */
[----:B------:R-:W2:Y:S02]  /*2a360*/  @!P0 SYNCS.PHASECHK.TRANS64 P0, [R0+URZ+0x28470], R3 ;  /* 0x02847003000085a7 */ /* 0x000ea4000800007f */
[----:B--2---:R-:W-:Y:S05]  /*2a370*/  @!P0 BRA `(.L_x_1570) ;  /* 0xfffffffc00f08947 */ /* 0x004fea000383ffff */
[----:B------:R-:W-:Y:S05]  /*2a380*/  BRA `(.L_x_1795) ;  /* 0xffffffa400c87947 */ /* 0x000fea000383ffff */
.L_x_1572:
[----:B-1----:R1:W2:Y:S02]  /*2a390*/  SYNCS.PHASECHK.TRANS64.TRYWAIT P0, [R0+URZ+0x28460], R3 ;  /* 0x02846003000075a7 */ /* 0x0022a4000800017f */
[----:B--2---:R-:W-:Y:S05]  /*2a3a0*/  @!P0 NANOSLEEP.SYNCS 0x989680 ;  /* 0x009896800000895d */ /* 0x004fea0003900000 */
[----:B------:R-:W2:Y:S02]  /*2a3b0*/  @!P0 SYNCS.PHASECHK.TRANS64 P0, [R0+URZ+0x28460], R3 ;  /* 0x02846003000085a7 */ /* 0x000ea4000800007f */
[----:B--2---:R-:W-:Y:S05]  /*2a3c0*/  @!P0 BRA `(.L_x_1572) ;  /* 0xfffffffc00f08947 */ /* 0x004fea000383ffff */
[----:B------:R-:W-:Y:S05]  /*2a3d0*/  BRA `(.L_x_1796) ;  /* 0xffffffa400d07947 */ /* 0x000fea000383ffff */
.L_x_1576:
[----:B------:R-:W2:Y:S01]  /*2a3e0*/  LDL R3, [R1] ;  /* 0x0000000001037983 */ /* 0x000ea20000100800 */
[----:B------:R-:W-:Y:S01]  /*2a3f0*/  BSSY B0, `(.L_x_1797) ;  /* 0x0000008000007945 */ /* 0x000fe20003800000 */
[----:B------:R-:W-:Y:S02]  /*2a400*/  IMAD.MOV.U32 R12, RZ, RZ, RZ ;  /* 0x000000ffff0c7224 */ /* 0x000fe400078e00ff */
[----:B------:R-:W-:Y:S02]  /*2a410*/  IMAD.MOV.U32 R11, RZ, RZ, 0x1f ;  /* 0x0000001fff0b7424 */ /* 0x000fe400078e00ff */
[----:B------:R-:W-:Y:S02]  /*2a420*/  IMAD.MOV.U32 R15, RZ, RZ, -0x1 ;  /* 0xffffffffff0f7424 */ /* 0x000fe400078e00ff */
[----:B--2---:R-:W-:-:S07]  /*2a430*/  IMAD.MOV.U32 R13, RZ, RZ, R3 ;  /* 0x000000ffff0d7224 */ /* 0x004fce00078e0003 */
[----:B------:R-:W-:Y:S05]  /*2a440*/  WARPSYNC.COLLECTIVE R15, `(.L_x_1798) ;  /* 0x000000000f087348 */ /* 0x000fea0003c00000 */
[----:B------:R0:W1:Y:S02]  /*2a450*/  SHFL.IDX P6, R14, R13, R12, R11 ;  /* 0x0000000c0d0e7389 */ /* 0x00006400000c000b */
[----:B01----:R-:W-:Y:S01]  /*2a460*/  ENDCOLLECTIVE ;  /* 0x000000000000791b */ /* 0x003fe20003800000 */
.L_x_1798:
[----:B------:R-:W-:Y:S05]  /*2a470*/  BSYNC B0 ;  /* 0x0000000000007941 */ /* 0x000fea0003800000 */
.L_x_1797:
        /* <DEDUP_REMOVED lines=9> */
.L_x_1799:
[----:B------:R-:W-:Y:S01]  /*2a510*/  ULDC UR4, c[0x0][0xc14] ;  /* 0x0003050000047ab9 */ /* 0x000fe20000000800 */
[----:B------:R-:W-:Y:S02]  /*2a520*/  IMAD.IADD R7, R2, 0x1, R6 ;  /* 0x0000000102077824 */ /* 0x000fe400078e0206 */
[----:B------:R-:W-:Y:S02]  /*2a530*/  IMAD.MOV.U32 R11, RZ, RZ, RZ ;  /* 0x000000ffff0b7224 */ /* 0x000fe400078e00ff */
[----:B------:R-:W-:Y:S01]  /*2a540*/  IMAD.MOV.U32 R5, RZ, RZ, R14 ;  /* 0x000000ffff057224 */ /* 0x000fe200078e000e */
[----:B------:R-:W-:-:S13]  /*2a550*/  ISETP.GE.OR P1, PT, R7, UR4, !P0 ;  /* 0x0000000407007c0c */ /* 0x000fda000c726670 */
[----:B------:R-:W0:Y:S02]  /*2a560*/  @!P1 LDC.64 R2, c[0x0][0xc58] ;  /* 0x00031600ff029b82 */ /* 0x000e240000000a00 */
[----:B0-----:R-:W-:-:S06]  /*2a570*/  @!P1 IMAD.WIDE R2, R7, 0x4, R2 ;  /* 0x0000000407029825 */ /* 0x001fcc00078e0202 */
[----:B------:R0:W2:Y:S01]  /*2a580*/  @!P1 LDG.E R3, desc[UR46][R2.64] ;  /* 0x0000002e02039981 */ /* 0x0000a2000c1e1900 */
[C---:B------:R-:W-:Y:S02]  /*2a590*/  ISETP.GE.U32.AND P2, PT, R6.reuse, 0x2, PT ;  /* 0x000000020600780c */ /* 0x040fe40003f46070 */
[C---:B------:R-:W-:Y:S02]  /*2a5a0*/  ISETP.GE.U32.AND P3, PT, R6.reuse, 0x4, PT ;  /* 0x000000040600780c */ /* 0x040fe40003f66070 */
[C---:B------:R-:W-:Y:S02]  /*2a5b0*/  ISETP.GE.U32.AND P4, PT, R6.reuse, 0x8, PT ;  /* 0x000000080600780c */ /* 0x040fe40003f86070 */
[C---:B------:R-:W-:Y:S01]  /*2a5c0*/  ISETP.GE.U32.AND P5, PT, R6.reuse, 0x10, PT ;  /* 0x000000100600780c */ /* 0x040fe20003fa6070 */
[----:B0-----:R-:W-:Y:S02]  /*2a5d0*/  IMAD.MOV.U32 R2, RZ, RZ, RZ ;  /* 0x000000ffff027224 */ /* 0x001fe400078e00ff */
[----:B--2---:R-:W-:Y:S01]  /*2a5e0*/  @!P1 IMAD.MOV.U32 R2, RZ, RZ, R3 ;  /* 0x000000ffff029224 */ /* 0x004fe200078e0003 */
[----:B------:R-:W-:-:S03]  /*2a5f0*/  ISETP.NE.AND P1, PT, R6, RZ, PT ;  /* 0x000000ff0600720c */ /* 0x000fc60003f25270 */
[----:B------:R-:W-:-:S10]  /*2a600*/  IMAD.MOV.U32 R13, RZ, RZ, R2 ;  /* 0x000000ffff0d7224 */ /* 0x000fd400078e0002 */
[----:B------:R-:W-:Y:S05]  /*2a610*/  WARPSYNC.COLLECTIVE R15, `(.L_x_1800) ;  /* 0x000000000f087348 */ /* 0x000fea0003c00000 */
[----:B------:R0:W1:Y:S02]  /*2a620*/  SHFL.UP P6, R14, R13, R12, R11 ;  /* 0x0400000c0d0e7389 */ /* 0x00006400000c000b */
[----:B01----:R-:W-:Y:S01]  /*2a630*/  ENDCOLLECTIVE ;  /* 0x000000000000791b */ /* 0x003fe20003800000 */
.L_x_1800:
[----:B------:R-:W-:Y:S01]  /*2a640*/  IMAD.MOV.U32 R12, RZ, RZ, 0x2 ;  /* 0x00000002ff0c7424 */ /* 0x000fe200078e00ff */
[----:B------:R-:W-:-:S05]  /*2a650*/  SEL R7, R14, RZ, P1 ;  /* 0x000000ff0e077207 */ /* 0x000fca0000800000 */
[----:B------:R-:W-:-:S05]  /*2a660*/  IMAD.IADD R3, R2, 0x1, R7 ;  /* 0x0000000102037824 */ /* 0x000fca00078e0207 */
[----:B------:R-:W-:-:S07]  /*2a670*/  MOV R13, R3 ;  /* 0x00000003000d7202 */ /* 0x000fce0000000f00 */
[----:B------:R-:W-:Y:S05]  /*2a680*/  WARPSYNC.COLLECTIVE R15, `(.L_x_1801) ;  /* 0x000000000f087348 */ /* 0x000fea0003c00000 */
[----:B------:R0:W1:Y:S02]  /*2a690*/  SHFL.UP P6, R14, R13, R12, R11 ;  /* 0x0400000c0d0e7389 */ /* 0x00006400000c000b */
[----:B01----:R-:W-:Y:S01]  /*2a6a0*/  ENDCOLLECTIVE ;  /* 0x000000000000791b */ /* 0x003fe20003800000 */
.L_x_1801:
[----:B------:R-:W-:Y:S01]  /*2a6b0*/  IMAD.MOV.U32 R12, RZ, RZ, 0x4 ;  /* 0x00000004ff0c7424 */ /* 0x000fe200078e00ff */
[----:B------:R-:W-:-:S05]  /*2a6c0*/  SEL R14, R14, RZ, P2 ;  /* 0x000000ff0e0e7207 */ /* 0x000fca0001000000 */
[----:B------:R-:W-:-:S04]  /*2a6d0*/  IMAD.IADD R3, R3, 0x1, R14 ;  /* 0x0000000103037824 */ /* 0x000fc800078e020e */
[----:B------:R-:W-:-:S07]  /*2a6e0*/  IMAD.MOV.U32 R13, RZ, RZ, R3 ;  /* 0x000000ffff0d7224 */ /* 0x000fce00078e0003 */
[----:B------:R-:W-:Y:S05]  /*2a6f0*/  WARPSYNC.COLLECTIVE R15, `(.L_x_1802) ;  /* 0x000000000f087348 */ /* 0x000fea0003c00000 */
[----:B------:R0:W1:Y:S02]  /*2a700*/  SHFL.UP P6, R14, R13, R12, R11 ;  /* 0x0400000c0d0e7389 */ /* 0x00006400000c000b */
[----:B01----:R-:W-:Y:S01]  /*2a710*/  ENDCOLLECTIVE ;  /* 0x000000000000791b */ /* 0x003fe20003800000 */
.L_x_1802:
[----:B------:R-:W-:Y:S01]  /*2a720*/  IMAD.MOV.U32 R12, RZ, RZ, 0x8 ;  /* 0x00000008ff0c7424 */ /* 0x000fe200078e00ff */
[----:B------:R-:W-:-:S05]  /*2a730*/  SEL R14, R14, RZ, P3 ;  /* 0x000000ff0e0e7207 */ /* 0x000fca0001800000 */
[----:B------:R-:W-:-:S04]  /*2a740*/  IMAD.IADD R3, R3, 0x1, R14 ;  /* 0x0000000103037824 */ /* 0x000fc800078e020e */
[----:B------:R-:W-:-:S07]  /*2a750*/  IMAD.MOV.U32 R13, RZ, RZ, R3 ;  /* 0x000000ffff0d7224 */ /* 0x000fce00078e0003 */
[----:B------:R-:W-:Y:S05]  /*2a760*/  WARPSYNC.COLLECTIVE R15, `(.L_x_1803) ;  /* 0x000000000f087348 */ /* 0x000fea0003c00000 */
[----:B------:R0:W1:Y:S02]  /*2a770*/  SHFL.UP P6, R14, R13, R12, R11 ;  /* 0x0400000c0d0e7389 */ /* 0x00006400000c000b */
[----:B01----:R-:W-:Y:S01]  /*2a780*/  ENDCOLLECTIVE ;  /* 0x000000000000791b */ /* 0x003fe20003800000 */
.L_x_1803:
[----:B------:R-:W-:Y:S01]  /*2a790*/  IMAD.MOV.U32 R12, RZ, RZ, 0x10 ;  /* 0x00000010ff0c7424 */ /* 0x000fe200078e00ff */
[----:B------:R-:W-:-:S05]  /*2a7a0*/  SEL R14, R14, RZ, P4 ;  /* 0x000000ff0e0e7207 */ /* 0x000fca0002000000 */
[----:B------:R-:W-:-:S05]  /*2a7b0*/  IMAD.IADD R3, R3, 0x1, R14 ;  /* 0x0000000103037824 */ /* 0x000fca00078e020e */
[----:B------:R-:W-:-:S07]  /*2a7c0*/  MOV R13, R3 ;  /* 0x00000003000d7202 */ /* 0x000fce0000000f00 */
[----:B------:R-:W-:Y:S05]  /*2a7d0*/  WARPSYNC.COLLECTIVE R15, `(.L_x_1804) ;  /* 0x000000000f087348 */ /* 0x000fea0003c00000 */
[----:B------:R0:W1:Y:S02]  /*2a7e0*/  SHFL.UP P6, R14, R13, R12, R11 ;  /* 0x0400000c0d0e7389 */ /* 0x00006400000c000b */
[----:B01----:R-:W-:Y:S01]  /*2a7f0*/  ENDCOLLECTIVE ;  /* 0x000000000000791b */ /* 0x003fe20003800000 */
.L_x_1804:
[----:B------:R-:W-:Y:S02]  /*2a800*/  IMAD.MOV.U32 R12, RZ, RZ, 0x1f ;  /* 0x0000001fff0c7424 */ /* 0x000fe400078e00ff */
[----:B------:R-:W-:Y:S01]  /*2a810*/  IMAD.MOV.U32 R11, RZ, RZ, 0x1f ;  /* 0x0000001fff0b7424 */ /* 0x000fe200078e00ff */
[----:B------:R-:W-:-:S05]  /*2a820*/  SEL R14, R14, RZ, P5 ;  /* 0x000000ff0e0e7207 */ /* 0x000fca0002800000 */
[----:B------:R-:W-:-:S04]  /*2a830*/  IMAD.IADD R3, R3, 0x1, R14 ;  /* 0x0000000103037824 */ /* 0x000fc800078e020e */
[----:B------:R-:W-:-:S07]  /*2a840*/  IMAD.MOV.U32 R13, RZ, RZ, R3 ;  /* 0x000000ffff0d7224 */ /* 0x000fce00078e0003 */
[----:B------:R-:W-:Y:S05]  /*2a850*/  WARPSYNC.COLLECTIVE R15, `(.L_x_1805) ;  /* 0x000000000f087348 */ /* 0x000fea0003c00000 */
[----:B------:R0:W1:Y:S02]  /*2a860*/  SHFL.IDX P6, R14, R13, R12, R11 ;  /* 0x0000000c0d0e7389 */ /* 0x00006400000c000b */
[----:B01----:R-:W-:Y:S01]  /*2a870*/  ENDCOLLECTIVE ;  /* 0x000000000000791b */ /* 0x003fe20003800000 */
.L_x_1805:
[----:B------:R-:W-:Y:S05]  /*2a880*/  BRA `(.L_x_1806) ;  /* 0xffffffac00247947 */ /* 0x000fea000383ffff */
.L_x_1581:
[----:B------:R-:W-:Y:S01]  /*2a890*/  BSSY B0, `(.L_x_1807) ;  /* 0x0000008000007945 */ /* 0x000fe20003800000 */
[----:B-----5:R-:W-:Y:S01]  /*2a8a0*/  IMAD.MOV.U32 R13, RZ, RZ, R2 ;  /* 0x000000ffff0d7224 */ /* 0x020fe200078e0002 */
[----:B------:R-:W-:Y:S01]  /*2a8b0*/  MOV R15, 0xffffffff ;  /* 0xffffffff000f7802 */ /* 0x000fe20000000f00 */
[----:B------:R-:W-:Y:S02]  /*2a8c0*/  IMAD.MOV.U32 R12, RZ, RZ, 0x1 ;  /* 0x00000001ff0c7424 */ /* 0x000fe400078e00ff */
[----:B------:R-:W-:-:S07]  /*2a8d0*/  IMAD.MOV.U32 R11, RZ, RZ, RZ ;  /* 0x000000ffff0b7224 */ /* 0x000fce00078e00ff */
[----:B0-----:R-:W-:Y:S05]  /*2a8e0*/  WARPSYNC.COLLECTIVE R15, `(.L_x_1808) ;  /* 0x000000000f087348 */ /* 0x001fea0003c00000 */
[----:B------:R1:W2:Y:S02]  /*2a8f0*/  SHFL.UP P6, R14, R13, R12, R11 ;  /* 0x0400000c0d0e7389 */ /* 0x0002a400000c000b */
[----:B012---:R-:W-:Y:S01]  /*2a900*/  ENDCOLLECTIVE ;  /* 0x000000000000791b */ /* 0x007fe20003800000 */
.L_x_1808:
[----:B------:R-:W-:Y:S05]  /*2a910*/  BSYNC B0 ;  /* 0x0000000000007941 */ /* 0x000fea0003800000 */
.L_x_1807:
[----:B------:R-:W-:Y:S01]  /*2a920*/  SEL R3, R14, RZ, P1 ;  /* 0x000000ff0e037207 */ /* 0x000fe20000800000 */
[----:B------:R-:W-:Y:S02]  /*2a930*/  IMAD.MOV.U32 R12, RZ, RZ, 0x2 ;  /* 0x00000002ff0c7424 */ /* 0x000fe400078e00ff */
[----:B------:R-:W-:Y:S02]  /*2a940*/  IMAD.MOV.U32 R11, RZ, RZ, RZ ;  /* 0x000000ffff0b7224 */ /* 0x000fe400078e00ff */
[----:B------:R-:W-:Y:S02]  /*2a950*/  IMAD.IADD R3, R2, 0x1, R3 ;  /* 0x0000000102037824 */ /* 0x000fe400078e0203 */
[----:B------:R-:W-:Y:S02]  /*2a960*/  IMAD.MOV.U32 R15, RZ, RZ, -0x1 ;  /* 0xffffffffff0f7424 */ /* 0x000fe400078e00ff */
[----:B------:R-:W-:-:S07]  /*2a970*/  IMAD.MOV.U32 R13, RZ, RZ, R3 ;  /* 0x000000ffff0d7224 */ /* 0x000fce00078e0003 */
[----:B------:R-:W-:Y:S05]  /*2a980*/  WARPSYNC.COLLECTIVE R15, `(.L_x_1809) ;  /* 0x000000000f087348 */ /* 0x000fea0003c00000 */
[----:B------:R0:W1:Y:S02]  /*2a990*/  SHFL.UP P6, R14, R13, R12, R11 ;  /* 0x0400000c0d0e7389 */ /* 0x00006400000c000b */
[----:B01----:R-:W-:Y:S01]  /*2a9a0*/  ENDCOLLECTIVE ;  /* 0x000000000000791b */ /* 0x003fe20003800000 */
.L_x_1809:
[----:B------:R-:W-:Y:S01]  /*2a9b0*/  IMAD.MOV.U32 R12, RZ, RZ, 0x4 ;  /* 0x00000004ff0c7424 */ /* 0x000fe200078e00ff */
[----:B------:R-:W-:-:S05]  /*2a9c0*/  SEL R14, R14, RZ, P2 ;  /* 0x000000ff0e0e7207 */ /* 0x000fca0001000000 */
[----:B------:R-:W-:-:S04]  /*2a9d0*/  IMAD.IADD R3, R3, 0x1, R14 ;  /* 0x0000000103037824 */ /* 0x000fc800078e020e */
[----:B------:R-:W-:-:S07]  /*2a9e0*/  IMAD.MOV.U32 R13, RZ, RZ, R3 ;  /* 0x000000ffff0d7224 */ /* 0x000fce00078e0003 */
[----:B------:R-:W-:Y:S05]  /*2a9f0*/  WARPSYNC.COLLECTIVE R15, `(.L_x_1810) ;  /* 0x000000000f087348 */ /* 0x000fea0003c00000 */
[----:B------:R0:W1:Y:S02]  /*2aa00*/  SHFL.UP P6, R14, R13, R12, R11 ;  /* 0x0400000c0d0e7389 */ /* 0x00006400000c000b */
[----:B01----:R-:W-:Y:S01]  /*2aa10*/  ENDCOLLECTIVE ;  /* 0x000000000000791b */ /* 0x003fe20003800000 */
.L_x_1810:
[----:B------:R-:W-:Y:S01]  /*2aa20*/  IMAD.MOV.U32 R12, RZ, RZ, 0x8 ;  /* 0x00000008ff0c7424 */ /* 0x000fe200078e00ff */
[----:B------:R-:W-:-:S04]  /*2aa30*/  SEL R14, R14, RZ, P3 ;  /* 0x000000ff0e0e7207 */ /* 0x000fc80001800000 */
[----:B------:R-:W-:-:S05]  /*2aa40*/  IADD3 R3, R3, R14, RZ ;  /* 0x0000000e03037210 */ /* 0x000fca0007ffe0ff */
[----:B------:R-:W-:-:S07]  /*2aa50*/  IMAD.MOV.U32 R13, RZ, RZ, R3 ;  /* 0x000000ffff0d7224 */ /* 0x000fce00078e0003 */
[----:B------:R-:W-:Y:S05]  /*2aa60*/  WARPSYNC.COLLECTIVE R15, `(.L_x_1811) ;  /* 0x000000000f087348 */ /* 0x000fea0003c00000 */
[----:B------:R0:W1:Y:S02]  /*2aa70*/  SHFL.UP P6, R14, R13, R12, R11 ;  /* 0x0400000c0d0e7389 */ /* 0x00006400000c000b */
[----:B01----:R-:W-:Y:S01]  /*2aa80*/  ENDCOLLECTIVE ;  /* 0x000000000000791b */ /* 0x003fe20003800000 */
.L_x_1811:
[----:B------:R-:W-:Y:S01]  /*2aa90*/  IMAD.MOV.U32 R12, RZ, RZ, 0x10 ;  /* 0x00000010ff0c7424 */ /* 0x000fe200078e00ff */
[----:B------:R-:W-:-:S05]  /*2aaa0*/  SEL R14, R14, RZ, P4 ;  /* 0x000000ff0e0e7207 */ /* 0x000fca0002000000 */
[----:B------:R-:W-:-:S04]  /*2aab0*/  IMAD.IADD R3, R3, 0x1, R14 ;  /* 0x0000000103037824 */ /* 0x000fc800078e020e */
[----:B------:R-:W-:-:S07]  /*2aac0*/  IMAD.MOV.U32 R13, RZ, RZ, R3 ;  /* 0x000000ffff0d7224 */ /* 0x000fce00078e0003 */
[----:B------:R-:W-:Y:S05]  /*2aad0*/  WARPSYNC.COLLECTIVE R15, `(.L_x_1812) ;  /* 0x000000000f087348 */ /* 0x000fea0003c00000 */
[----:B------:R0:W1:Y:S02]  /*2aae0*/  SHFL.UP P6, R14, R13, R12, R11 ;  /* 0x0400000c0d0e7389 */ /* 0x00006400000c000b */
[----:B01----:R-:W-:Y:S01]  /*2aaf0*/  ENDCOLLECTIVE ;  /* 0x000000000000791b */ /* 0x003fe20003800000 */
.L_x_1812:
[----:B------:R-:W-:Y:S01]  /*2ab00*/  IMAD.MOV.U32 R12, RZ, RZ, 0x1f ;  /* 0x0000001fff0c7424 */ /* 0x000fe200078e00ff */
[----:B------:R-:W-:Y:S02]  /*2ab10*/  MOV R11, 0x1f ;  /* 0x0000001f000b7802 */ /* 0x000fe40000000f00 */
[----:B------:R-:W-:-:S05]  /*2ab20*/  SEL R14, R14, RZ, P5 ;  /* 0x000000ff0e0e7207 */ /* 0x000fca0002800000 */
[----:B------:R-:W-:-:S04]  /*2ab30*/  IMAD.IADD R3, R3, 0x1, R14 ;  /* 0x0000000103037824 */ /* 0x000fc800078e020e */
[----:B------:R-:W-:-:S07]  /*2ab40*/  IMAD.MOV.U32 R13, RZ, RZ, R3 ;  /* 0x000000ffff0d7224 */ /* 0x000fce00078e0003 */
[----:B------:R-:W-:Y:S05]  /*2ab50*/  WARPSYNC.COLLECTIVE R15, `(.L_x_1813) ;  /* 0x000000000f087348 */ /* 0x000fea0003c00000 */
[----:B------:R0:W1:Y:S02]  /*2ab60*/  SHFL.IDX P6, R14, R13, R12, R11 ;  /* 0x0000000c0d0e7389 */ /* 0x00006400000c000b */
[----:B01----:R-:W-:Y:S01]  /*2ab70*/  ENDCOLLECTIVE ;  /* 0x000000000000791b */ /* 0x003fe20003800000 */
.L_x_1813:
[----:B------:R-:W-:Y:S05]  /*2ab80*/  BRA `(.L_x_1814) ;  /* 0xffffffac00087947 */ /* 0x000fea000383ffff */
.L_x_1583:
[----:B------:R-:W-:Y:S01]  /*2ab90*/  BSSY B0, `(.L_x_1815) ;  /* 0x0000006000007945 */ /* 0x000fe20003800000 */
[----:B------:R-:W-:Y:S01]  /*2aba0*/  PLOP3.LUT P6, PT, P6, PT, PT, 0x8, 0x0 ;  /* 0x000000000000781c */ /* 0x000fe200037ce170 */
[----:B------:R-:W-:-:S12]  /*2abb0*/  IMAD.MOV.U32 R15, RZ, RZ, -0x1 ;  /* 0xffffffffff0f7424 */ /* 0x000fd800078e00ff */
[----:B0-----:R-:W-:Y:S05]  /*2abc0*/  WARPSYNC.COLLECTIVE R15, `(.L_x_1816) ;  /* 0x000000000f087348 */ /* 0x001fea0003c00000 */
[----:B------:R-:W-:Y:S01]  /*2abd0*/  VOTE.ANY R14, PT, P6 ;  /* 0x00000000000e7806 */ /* 0x000fe200030e0100 */
[----:B0-----:R-:W-:Y:S06]  /*2abe0*/  ENDCOLLECTIVE ;  /* 0x000000000000791b */ /* 0x001fec0003800000 */
.L_x_1816:
[----:B------:R-:W-:Y:S05]  /*2abf0*/  BSYNC B0 ;  /* 0x0000000000007941 */ /* 0x000fea0003800000 */
.L_x_1815:
[----:B------:R-:W-:Y:S02]  /*2ac00*/  IMAD.MOV.U32 R6, RZ, RZ, R14 ;  /* 0x000000ffff067224 */ /* 0x000fe400078e000e */
[----:B------:R-:W-:Y:S02]  /*2ac10*/  IMAD.MOV.U32 R13, RZ, RZ, R2 ;  /* 0x000000ffff0d7224 */ /* 0x000fe400078e0002 */
[----:B------:R-:W0:Y:S01]  /*2ac20*/  POPC R5, R6 ;  /* 0x0000000600057309 */ /* 0x000e220000000000 */
[----:B------:R-:W-:Y:S02]  /*2ac30*/  IMAD.MOV.U32 R11, RZ, RZ, 0x1f ;  /* 0x0000001fff0b7424 */ /* 0x000fe400078e00ff */
[----:B------:R-:W-:Y:S02]  /*2ac40*/  IMAD.MOV.U32 R15, RZ, RZ, -0x1 ;  /* 0xffffffffff0f7424 */ /* 0x000fe400078e00ff */
[----:B0-----:R-:W-:-:S07]  /*2ac50*/  IMAD.MOV.U32 R12, RZ, RZ, R5 ;  /* 0x000000ffff0c7224 */ /* 0x001fce00078e0005 */
[----:B------:R-:W-:Y:S05]  /*2ac60*/  WARPSYNC.COLLECTIVE R15, `(.L_x_1817) ;  /* 0x000000000f087348 */ /* 0x000fea0003c00000 */
[----:B------:R0:W1:Y:S02]  /*2ac70*/  SHFL.IDX P6, R14, R13, R12, R11 ;  /* 0x0000000c0d0e7389 */ /* 0x00006400000c000b */
[----:B01----:R-:W-:Y:S01]  /*2ac80*/  ENDCOLLECTIVE ;  /* 0x000000000000791b */ /* 0x003fe20003800000 */
.L_x_1817:
[----:B------:R-:W-:Y:S01]  /*2ac90*/  IMAD.MOV.U32 R7, RZ, RZ, R14 ;  /* 0x000000ffff077224 */ /* 0x000fe200078e000e */
[----:B------:R-:W-:Y:S06]  /*2aca0*/  BRA `(.L_x_1818) ;  /* 0xffffffa800f87947 */ /* 0x000fec000383ffff */
.L_x_1585:
[----:B------:R-:W-:Y:S01]  /*2acb0*/  BSSY B0, `(.L_x_1819) ;  /* 0x0000007000007945 */ /* 0x000fe20003800000 */
[----:B------:R-:W-:Y:S01]  /*2acc0*/  IMAD.MOV.U32 R13, RZ, RZ, R3 ;  /* 0x000000ffff0d7224 */ /* 0x000fe200078e0003 */
[----:B------:R-:W-:Y:S01]  /*2acd0*/  MOV R11, 0x1f ;  /* 0x0000001f000b7802 */ /* 0x000fe20000000f00 */
[----:B------:R-:W-:-:S07]  /*2ace0*/  IMAD.MOV.U32 R15, RZ, RZ, -0x1 ;  /* 0xffffffffff0f7424 */ /* 0x000fce00078e00ff */
[----:B0-2---:R-:W-:Y:S05]  /*2acf0*/  WARPSYNC.COLLECTIVE R15, `(.L_x_1820) ;  /* 0x000000000f087348 */ /* 0x005fea0003c00000 */
[----:B------:R1:W3:Y:S02]  /*2ad00*/  SHFL.IDX P6, R14, R13, R12, R11 ;  /* 0x0000000c0d0e7389 */ /* 0x0002e400000c000b */
[----:B0123--:R-:W-:Y:S01]  /*2ad10*/  ENDCOLLECTIVE ;  /* 0x000000000000791b */ /* 0x00ffe20003800000 */
.L_x_1820:
[----:B------:R-:W-:Y:S05]  /*2ad20*/  BSYNC B0 ;  /* 0x0000000000007941 */ /* 0x000fea0003800000 */
.L_x_1819:
[----:B------:R-:W-:Y:S01]  /*2ad30*/  IMAD.MOV.U32 R2, RZ, RZ, R14 ;  /* 0x000000ffff027224 */ /* 0x000fe200078e000e */
[----:B------:R-:W-:Y:S06]  /*2ad40*/  BRA `(.L_x_1584) ;  /* 0xffffffa800ec7947 */ /* 0x000fec000383ffff */
.L_x_1589:
[----:B0-----:R0:W1:Y:S02]  /*2ad50*/  SYNCS.PHASECHK.TRANS64.TRYWAIT P0, [R0+URZ+0x28420], R3 ;  /* 0x02842003000075a7 */ /* 0x001064000800017f */
[----:B-1----:R-:W-:Y:S05]  /*2ad60*/  @!P0 NANOSLEEP.SYNCS 0x989680 ;  /* 0x009896800000895d */ /* 0x002fea0003900000 */
[----:B------:R-:W1:Y:S02]  /*2ad70*/  @!P0 SYNCS.PHASECHK.TRANS64 P0, [R0+URZ+0x28420], R3 ;  /* 0x02842003000085a7 */ /* 0x000e64000800007f */
[----:B-1----:R-:W-:Y:S05]  /*2ad80*/  @!P0 BRA `(.L_x_1589) ;  /* 0xfffffffc00f08947 */ /* 0x002fea000383ffff */
[----:B------:R-:W-:Y:S05]  /*2ad90*/  BRA `(.L_x_1821) ;  /* 0xffffffb000a47947 */ /* 0x000fea000383ffff */
.L_x_1590:
        /* <DEDUP_REMOVED lines=11> */
.L_x_1823:
[----:B------:R-:W-:Y:S05]  /*2ae50*/  BSYNC B0 ;  /* 0x0000000000007941 */ /* 0x000fea0003800000 */
.L_x_1822:
[----:B------:R-:W-:Y:S05]  /*2ae60*/  BRA `(.L_x_1824) ;  /* 0xffffffb0008c7947 */ /* 0x000fea000383ffff */
.L_x_1591:
[----:B------:R-:W-:Y:S01]  /*2ae70*/  BSSY B0, `(.L_x_1825) ;  /* 0x0000006000007945 */ /* 0x000fe20003800000 */
[----:B------:R-:W-:-:S07]  /*2ae80*/  IMAD.MOV.U32 R15, RZ, RZ, -0x1 ;  /* 0xffffffffff0f7424 */ /* 0x000fce00078e00ff */
[----:B01----:R-:W-:Y:S05]  /*2ae90*/  WARPSYNC.COLLECTIVE R15, `(.L_x_1826) ;  /* 0x000000000f0c7348 */ /* 0x003fea0003c00000 */
[----:B------:R-:W-:Y:S02]  /*2aea0*/  ELECT P6, UR62, PT ;  /* 0x00000000003e782f */ /* 0x000fe400038c0000 */
[----:B------:R-:W-:Y:S01]  /*2aeb0*/  MOV R14, UR62 ;  /* 0x0000003e000e7c02 */ /* 0x000fe20008000f00 */
[----:B01----:R-:W-:Y:S10]  /*2aec0*/  ENDCOLLECTIVE ;  /* 0x000000000000791b */ /* 0x003ff40003800000 */
.L_x_1826:
[----:B------:R-:W-:Y:S05]  /*2aed0*/  BSYNC B0 ;  /* 0x0000000000007941 */ /* 0x000fea0003800000 */
.L_x_1825:
[----:B------:R-:W-:Y:S05]  /*2aee0*/  BRA `(.L_x_1827) ;  /* 0xffffffb000807947 */ /* 0x000fea000383ffff */
.L_x_1593:
[----:B0-----:R0:W1:Y:S02]  /*2aef0*/  SYNCS.PHASECHK.TRANS64.TRYWAIT P1, [R6+URZ], R5 ;  /* 0x00000005060075a7 */ /* 0x001064000802017f */
[----:B-1----:R-:W-:Y:S05]  /*2af00*/  @!P1 NANOSLEEP.SYNCS 0x989680 ;  /* 0x009896800000995d */ /* 0x002fea0003900000 */
[----:B------:R-:W1:Y:S02]  /*2af10*/  @!P1 SYNCS.PHASECHK.TRANS64 P1, [R6+URZ], R5 ;  /* 0x00000005060095a7 */ /* 0x000e64000802007f */
[----:B-1----:R-:W-:Y:S05]  /*2af20*/  @!P1 BRA `(.L_x_1593) ;  /* 0xfffffffc00f09947 */ /* 0x002fea000383ffff */
[----:B------:R-:W-:Y:S05]  /*2af30*/  BRA `(.L_x_1828) ;  /* 0xffffffb000bc7947 */ /* 0x000fea000383ffff */
.L_x_1594:
[----:B-1----:R1:W2:Y:S02]  /*2af40*/  SYNCS.PHASECHK.TRANS64.TRYWAIT P1, [R7+URZ], R2 ;  /* 0x00000002070075a7 */ /* 0x0022a4000802017f */
[----:B--2---:R-:W-:Y:S05]  /*2af50*/  @!P1 NANOSLEEP.SYNCS 0x989680 ;  /* 0x009896800000995d */ /* 0x004fea0003900000 */
[----:B------:R-:W2:Y:S02]  /*2af60*/  @!P1 SYNCS.PHASECHK.TRANS64 P1, [R7+URZ], R2 ;  /* 0x00000002070095a7 */ /* 0x000ea4000802007f */
[----:B--2---:R-:W-:Y:S05]  /*2af70*/  @!P1 BRA `(.L_x_1594) ;  /* 0xfffffffc00f09947 */ /* 0x004fea000383ffff */
[----:B------:R-:W-:Y:S05]  /*2af80*/  BRA `(.L_x_1829) ;  /* 0xffffffb000b07947 */ /* 0x000fea000383ffff */
.L_x_1596:
[----:B--2---:R2:W3:Y:S02]  /*2af90*/  SYNCS.PHASECHK.TRANS64.TRYWAIT P1, [R4+URZ+0x28460], R5 ;  /* 0x02846005040075a7 */ /* 0x0044e4000802017f */
[----:B---3--:R-:W-:Y:S05]  /*2afa0*/  @!P1 NANOSLEEP.SYNCS 0x989680 ;  /* 0x009896800000995d */ /* 0x008fea0003900000 */
[----:B------:R-:W3:Y:S02]  /*2afb0*/  @!P1 SYNCS.PHASECHK.TRANS64 P1, [R4+URZ+0x28460], R5 ;  /* 0x02846005040095a7 */ /* 0x000ee4000802007f */
[----:B---3--:R-:W-:Y:S05]  /*2afc0*/  @!P1 BRA `(.L_x_1596) ;  /* 0xfffffffc00f09947 */ /* 0x008fea000383ffff */
[----:B------:R-:W-:Y:S05]  /*2afd0*/  BRA `(.L_x_1830) ;  /* 0xffffffb000b47947 */ /* 0x000fea000383ffff */
.L_x_1598:
[----:B---3--:R3:W4:Y:S02]  /*2afe0*/  SYNCS.PHASECHK.TRANS64.TRYWAIT P1, [R3+URZ+0x28460], R2 ;  /* 0x02846002030075a7 */ /* 0x008724000802017f */
[----:B----4-:R-:W-:Y:S05]  /*2aff0*/  @!P1 NANOSLEEP.SYNCS 0x989680 ;  /* 0x009896800000995d */ /* 0x010fea0003900000 */
[----:B------:R-:W4:Y:S02]  /*2b000*/  @!P1 SYNCS.PHASECHK.TRANS64 P1, [R3+URZ+0x28460], R2 ;  /* 0x02846002030095a7 */ /* 0x000f24000802007f */
[----:B----4-:R-:W-:Y:S05]  /*2b010*/  @!P1 BRA `(.L_x_1598) ;  /* 0xfffffffc00f09947 */ /* 0x010fea000383ffff */
[----:B------:R-:W-:Y:S05]  /*2b020*/  BRA `(.L_x_1831) ;  /* 0xffffffb000b47947 */ /* 0x000fea000383ffff */
.L_x_1600:
[----:B----4-:R4:W0:Y:S02]  /*2b030*/  SYNCS.PHASECHK.TRANS64.TRYWAIT P0, [R4+URZ+0x28480], R5 ;  /* 0x02848005040075a7 */ /* 0x010824000800017f */
[----:B0-----:R-:W-:Y:S05]  /*2b040*/  @!P0 NANOSLEEP.SYNCS 0x989680 ;  /* 0x009896800000895d */ /* 0x001fea0003900000 */
[----:B------:R-:W0:Y:S02]  /*2b050*/  @!P0 SYNCS.PHASECHK.TRANS64 P0, [R4+URZ+0x28480], R5 ;  /* 0x02848005040085a7 */ /* 0x000e24000800007f */
[----:B0-----:R-:W-:Y:S05]  /*2b060*/  @!P0 BRA `(.L_x_1600) ;  /* 0xfffffffc00f08947 */ /* 0x001fea000383ffff */
[----:B------:R-:W-:Y:S05]  /*2b070*/  BRA `(.L_x_1601) ;  /* 0xffffffb000b07947 */ /* 0x000fea000383ffff */
.L_x_1832:
        /* <DEDUP_REMOVED lines=16> */
.L_x_12339:


//--------------------- .text._ZN7cutlass13device_kernelIN5flash11enable_sm90INS1_16FlashAttnFwdSm90INS1_25CollectiveMainloopFwdSm90ILi2EN4cute5tupleIJNS5_1CILi1EEES8_S8_EEENS6_IJNS7_ILi128EEESA_NS7_ILi256EEEEEELi256ENS_12float_e4m3_tEfNS_4arch4Sm90ELb1ELb0ELb1ELb0ELb0ELb0ELb0ELb1ELb1ELb0ELb0ELb0EEENS1_21CollectiveEpilogueFwdINS6_IJSA_SB_SA_EEES9_NS_10bfloat16_tESF_Li256ELb0ELb0ELb0ELb1EEENS1_30DynamicPersistentTileSchedulerILi256ELi128ELb0ELb0ELb1EEEEEEEEEvNT_6ParamsE --------------------------
	.section	.text._ZN7cutlass13device_kernelIN5flash11enable_sm90INS1_16FlashAttnFwdSm90INS1_25CollectiveMainloopFwdSm90ILi2EN4cute5tupleIJNS5_1CILi1EEES8_S8_EEENS6_IJNS7_ILi128EEESA_NS7_ILi256EEEEEELi256ENS_12float_e4m3_tEfNS_4arch4Sm90ELb1ELb0ELb1ELb0ELb0ELb0ELb0ELb1ELb1ELb0ELb0ELb0EEENS1_21CollectiveEpilogueFwdINS6_IJSA_SB_SA_EEES9_NS_10bfloat16_tESF_Li256ELb0ELb0ELb0ELb1EEENS1_30DynamicPersistentTileSchedulerILi256ELi128ELb0ELb0ELb1EEEEEEEEEvNT_6ParamsE,"ax",@progbits
	.align	128
.text._ZN7cutlass13device_kernelIN5flash11enable_sm90INS1_16FlashAttnFwdSm90INS1_25CollectiveMainloopFwdSm90ILi2EN4cute5tupleIJNS5_1CILi1EEES8_S8_EEENS6_IJNS7_ILi128EEESA_NS7_ILi256EEEEEELi256ENS_12float_e4m3_tEfNS_4arch4Sm90ELb1ELb0ELb1ELb0ELb0ELb0ELb0ELb1ELb1ELb0ELb0ELb0EEENS1_21CollectiveEpilogueFwdINS6_IJSA_SB_SA_EEES9_NS_10bfloat16_tESF_Li256ELb0ELb0ELb0ELb1EEENS1_30DynamicPersistentTileSchedulerILi256ELi128ELb0ELb0ELb1EEEEEEEEEvNT_6ParamsE:
        .type           _ZN7cutlass13device_kernelIN5flash11enable_sm90INS1_16FlashAttnFwdSm90INS1_25CollectiveMainloopFwdSm90ILi2EN4cute5tupleIJNS5_1CILi1EEES8_S8_EEENS6_IJNS7_ILi128EEESA_NS7_ILi256EEEEEELi256ENS_12float_e4m3_tEfNS_4arch4Sm90ELb1ELb0ELb1ELb0ELb0ELb0ELb0ELb1ELb1ELb0ELb0ELb0EEENS1_21CollectiveEpilogueFwdINS6_IJSA_SB_SA_EEES9_NS_10bfloat16_tESF_Li256ELb0ELb0ELb0ELb1EEENS1_30DynamicPersistentTileSchedulerILi256ELi128ELb0ELb0ELb1EEEEEEEEEvNT_6ParamsE,@function
        .size           _ZN7cutlass13device_kernelIN5flash11enable_sm90INS1_16FlashAttnFwdSm90INS1_25CollectiveMainloopFwdSm90ILi2EN4cute5tupleIJNS5_1CILi1EEES8_S8_EEENS6_IJNS7_ILi128EEESA_NS7_ILi256EEEEEELi256ENS_12float_e4m3_tEfNS_4arch4Sm90ELb1ELb0ELb1ELb0ELb0ELb0ELb0ELb1ELb1ELb0ELb0ELb0EEENS1_21CollectiveEpilogueFwdINS6_IJSA_SB_SA_EEES9_NS_10bfloat16_tESF_Li256ELb0ELb0ELb0ELb1EEENS1_30DynamicPersistentTileSchedulerILi256ELi128ELb0ELb0ELb1EEEEEEEEEvNT_6ParamsE,(.L_x_12340 - _ZN7cutlass13device_kernelIN5flash11enable_sm90INS1_16FlashAttnFwdSm90INS1_25CollectiveMainloopFwdSm90ILi2EN4cute5tupleIJNS5_1CILi1EEES8_S8_EEENS6_IJNS7_ILi128EEESA_NS7_ILi256EEEEEELi256ENS_12float_e4m3_tEfNS_4arch4Sm90ELb1ELb0ELb1ELb0ELb0ELb0ELb0ELb1ELb1ELb0ELb0ELb0EEENS1_21CollectiveEpilogueFwdINS6_IJSA_SB_SA_EEES9_NS_10bfloat16_tESF_Li256ELb0ELb0ELb0ELb1EEENS1_30DynamicPersistentTileSchedulerILi256ELi128ELb0ELb0ELb1EEEEEEEEEvNT_6ParamsE)
        .other          _ZN7cutlass13device_kernelIN5flash11enable_sm90INS1_16FlashAttnFwdSm90INS1_25CollectiveMainloopFwdSm90ILi2EN4cute5tupleIJNS5_1CILi1EEES8_S8_EEENS6_IJNS7_ILi128EEESA_NS7_ILi256EEEEEELi256ENS_12float_e4m3_tEfNS_4arch4Sm90ELb1ELb0ELb1ELb0ELb0ELb0ELb0ELb1ELb1ELb0ELb0ELb0EEENS1_21CollectiveEpilogueFwdINS6_IJSA_SB_SA_EEES9_NS_10bfloat16_tESF_Li256ELb0ELb0ELb0ELb1EEENS1_30DynamicPersistentTileSchedulerILi256ELi128ELb0ELb0ELb1EEEEEEEEEvNT_6ParamsE,@"STO_CUDA_ENTRY STV_DEFAULT"
_ZN7cutlass13device_kernelIN5flash11enable_sm90INS1_16FlashAttnFwdSm90INS1_25CollectiveMainloopFwdSm90ILi2EN4cute5tupleIJNS5_1CILi1EEES8_S8_EEENS6_IJNS7_ILi128EEESA_NS7_ILi256EEEEEELi256ENS_12float_e4m3_tEfNS_4arch4Sm90ELb1ELb0ELb1ELb0ELb0ELb0ELb0ELb1ELb1ELb0ELb0ELb0EEENS1_21CollectiveEpilogueFwdINS6_IJSA_SB_SA_EEES9_NS_10bfloat16_tESF_Li256ELb0ELb0ELb0ELb1EEENS1_30DynamicPersistentTileSchedulerILi256ELi128ELb0ELb0ELb1EEEEEEEEEvNT_6ParamsE:
        /* <DEDUP_REMOVED lines=24> */
.L_x_1834:
[----:B------:R-:W-:Y:S05]  /*0180*/  BSYNC B0 ;  /* 0x0000000000007941 */ /* 0x000fea0003800000 */
.L_x_1833:
        /* <DEDUP_REMOVED lines=37> */
.L_x_1835:
        /* <DEDUP_REMOVED lines=22> */
.L_x_1836:
        /* <DEDUP_REMOVED lines=18> */
.L_x_1837:
        /* <DEDUP_REMOVED lines=22> */
.L_x_1838:
        /* <DEDUP_REMOVED lines=22> */
.L_x_1839:
[----:B------:R-:W-:Y:S01]  /*0920*/  PLOP3.LUT P0, PT, PT, PT, UP0, 0x80, 0x0 ;  /* 0x000000000000781c */ /* 0x000fe20003f0f008 */
[----:B------:R-:W-:Y:S01]  /*0930*/  UMOV UR61, 0x1 ;  /* 0x00000001003d7882 */ /* 0x000fe20000000000 */
[----:B------:R-:W-:Y:S01]  /*0940*/  NOP ;  /* 0x0000000000007918 */ /* 0x000fe20000000000 */
[----:B------:R-:W-:Y:S01]  /*0950*/  USEL UR61, UR61, 0x2, !UP0 ;  /* 0x000000023d3d7887 */ /* 0x000fe2000c000000 */
[----:B------:R-:W-:Y:S01]  /*0960*/  ULDC.64 UR54, c[0x0][0x208] ;  /* 0x0000820000367ab9 */ /* 0x000fe20000000a00 */
[----:B-123--:R-:W-:Y:S08]  /*0970*/  BAR.SYNC.DEFER_BLOCKING 0x0 ;  /* 0x0000000000007b1d */ /* 0x00eff00000010000 */
[----:B------:R-:W-:Y:S05]  /*0980*/  @!P0 BRA `(.L_x_1840) ;  /* 0x000000dc00248947 */ /* 0x000fea0003800000 */
.L_x_1841:
        /* <DEDUP_REMOVED lines=36> */
[----:B------:R-:W-:Y:S02]  /*0bd0*/  LEA.HI R6, R7, R234, RZ, 0x2 ;  /* 0x000000ea07067211 */ /* 0x000fe400078f10ff */
[----:B------:R-:W-:Y:S01]  /*0be0*/  SHF.R.S32.HI R235, RZ, 0x7, R2 ;  /* 0x00000007ffeb7819 */ /* 0x000fe20000011402 */
[----:B------:R-:W-:Y:S01]  /*0bf0*/  IMAD.IADD R3, R237, 0x1, -R4 ;  /* 0x00000001ed037824 */ /* 0x000fe200078e0a04 */
[--C-:B------:R-:W-:Y:S02]  /*0c00*/  SHF.R.S32.HI R4, RZ, 0x2, R6.reuse ;  /* 0x00000002ff047819 */ /* 0x100fe40000011406 */
[----:B------:R-:W-:Y:S01]  /*0c10*/  SHF.R.S32.HI R9, RZ, 0x1f, R6 ;  /* 0x0000001fff097819 */ /* 0x000fe20000011406 */
[----:B------:R-:W-:Y:S01]  /*0c20*/  IMAD R8, R236, 0x10, R3 ;  /* 0x00000010ec087824 */ /* 0x000fe200078e0203 */
[----:B------:R-:W-:Y:S01]  /*0c30*/  LEA.HI R2, R2, R235, RZ, 0x1 ;  /* 0x000000eb02027211 */ /* 0x000fe200078f08ff */
[----:B------:R-:W-:Y:S01]  /*0c40*/  UMOV UR4, UR38 ;  /* 0x0000002600047c82 */ /* 0x000fe20008000000 */
[----:B--2---:R-:W-:Y:S01]  /*0c50*/  UMOV UR5, UR6 ;  /* 0x0000000600057c82 */ /* 0x004fe20008000000 */
[----:B------:R-:W-:Y:S01]  /*0c60*/  LEA.HI R9, R9, R4, RZ, 0x3 ;  /* 0x0000000409097211 */ /* 0x000fe200078f18ff */
[----:B------:R-:W-:Y:S01]  /*0c70*/  IMAD R3, R8, 0x8, R5 ;  /* 0x0000000808037824 */ /* 0x000fe200078e0205 */
[----:B------:R-:W-:Y:S01]  /*0c80*/  LOP3.LUT R2, R2, 0x3fffffe, RZ, 0xc0, !PT ;  /* 0x03fffffe02027812 */ /* 0x000fe200078ec0ff */
[----:B------:R-:W-:Y:S01]  /*0c90*/  IMAD.U32 R16, RZ, RZ, UR4 ;  /* 0x00000004ff107e24 */ /* 0x000fe2000f8e00ff */
[----:B------:R-:W-:Y:S01]  /*0ca0*/  LOP3.LUT R9, R9, 0xfffffff8, RZ, 0xc0, !PT ;  /* 0xfffffff809097812 */ /* 0x000fe200078ec0ff */
[----:B------:R-:W-:Y:S01]  /*0cb0*/  IMAD.U32 R17, RZ, RZ, UR5 ;  /* 0x00000005ff117e24 */ /* 0x000fe2000f8e00ff */
[----:B------:R-:W-:Y:S01]  /*0cc0*/  LEA.HI R7, R7, R234, RZ, 0x5 ;  /* 0x000000ea07077211 */ /* 0x000fe200078f28ff */
[----:B------:R-:W-:Y:S01]  /*0cd0*/  IMAD.SHL.U32 R3, R3, 0x8, RZ ;  /* 0x0000000803037824 */ /* 0x000fe200078e00ff */
[----:B------:R-:W-:Y:S01]  /*0ce0*/  LEA.HI R0, R0, R237, RZ, 0x3 ;  /* 0x000000ed00007211 */ /* 0x000fe200078f18ff */
[----:B------:R-:W-:Y:S01]  /*0cf0*/  IMAD.IADD R23, R235, 0x1, -R2 ;  /* 0x00000001eb177824 */ /* 0x000fe200078e0a02 */
[----:B------:R-:W-:Y:S01]  /*0d00*/  SHF.R.S32.HI R7, RZ, 0x5, R7 ;  /* 0x00000005ff077819 */ /* 0x000fe20000011407 */
[----:B------:R-:W-:Y:S01]  /*0d10*/  IMAD.IADD R4, R4, 0x1, -R9 ;  /* 0x0000000104047824 */ /* 0x000fe200078e0a09 */
[----:B------:R-:W-:Y:S01]  /*0d20*/  LOP3.LUT R2, R0, 0x1ffffff8, RZ, 0xc0, !PT ;  /* 0x1ffffff800027812 */ /* 0x000fe200078ec0ff */
[----:B------:R-:W-:Y:S01]  /*0d30*/  IMAD.WIDE R16, R3, 0x2, R16 ;  /* 0x0000000203107825 */ /* 0x000fe200078e0210 */
[----:B------:R-:W-:Y:S01]  /*0d40*/  LOP3.LUT R3, R6, 0x7ffffffc, RZ, 0xc0, !PT ;  /* 0x7ffffffc06037812 */ /* 0x000fe200078ec0ff */
[----:B------:R-:W-:Y:S01]  /*0d50*/  UMOV UR4, UR7 ;  /* 0x0000000700047c82 */ /* 0x000fe20008000000 */
[----:B------:R-:W-:Y:S01]  /*0d60*/  SHF.R.S32.HI R232, RZ, 0x3, R0 ;  /* 0x00000003ffe87819 */ /* 0x000fe20000011400 */
[----:B------:R-:W-:-:S02]  /*0d70*/  IMAD R4, R7, 0x10, R4 ;  /* 0x0000001007047824 */ /* 0x000fc400078e0204 */
[----:B------:R-:W-:Y:S02]  /*0d80*/  IMAD.IADD R2, R237, 0x1, -R2 ;  /* 0x00000001ed027824 */ /* 0x000fe400078e0a02 */
[----:B------:R-:W-:Y:S02]  /*0d90*/  IMAD R23, R23, 0x40, R4 ;  /* 0x0000004017177824 */ /* 0x000fe400078e0204 */
[----:B------:R-:W-:Y:S02]  /*0da0*/  IMAD.SHL.U32 R18, R2, 0x8, RZ ;  /* 0x0000000802127824 */ /* 0x000fe400078e00ff */
[----:B------:R-:W-:-:S07]  /*0db0*/  IMAD.IADD R22, R234, 0x1, -R3 ;  /* 0x00000001ea167824 */ /* 0x000fce00078e0a03 */
.L_x_1891:
[----:B------:R-:W-:Y:S01]  /*0dc0*/  ULDC UR5, c[0x0][0xdd0] ;  /* 0x0003740000057ab9 */ /* 0x000fe20000000800 */
[----:B------:R-:W1:Y:S01]  /*0dd0*/  LDC R0, c[0x0][0xde8] ;  /* 0x00037a00ff007b82 */ /* 0x000e620000000800 */
        /* <DEDUP_REMOVED lines=18> */
.L_x_1842:
[----:B------:R-:W-:Y:S01]  /*0f00*/  ULDC UR6, c[0x0][0xdc4] ;  /* 0x0003710000067ab9 */ /* 0x000fe20000000800 */
[----:B------:R-:W-:Y:S01]  /*0f10*/  UMOV UR52, UR7 ;  /* 0x0000000700347c82 */ /* 0x000fe20008000000 */
[----:B------:R-:W-:-:S11]  /*0f20*/  UISETP.NE.AND UP0, UPT, UR6, 0x1, UPT ;  /* 0x000000010600788c */ /* 0x000fd6000bf05270 */
[----:B------:R-:W-:Y:S02]  /*0f30*/  @UP0 ULDC.64 UR10, c[0x0][0xdc8] ;  /* 0x00037200000a0ab9 */ /* 0x000fe40000000a00 */
[----:B------:R-:W-:-:S04]  /*0f40*/  UIMAD.WIDE.U32 UR4, UR7, UR10, URZ ;  /* 0x0000000a070472a5 */ /* 0x000fc8000f8e003f */
[----:B------:R-:W-:-:S04]  /*0f50*/  @UP0 USHF.R.U32.HI UR52, URZ, UR11, UR5 ;  /* 0x0000000b3f340299 */ /* 0x000fc80008011605 */
[----:B------:R-:W-:-:S12]  /*0f60*/  UIMAD UR4, UR52, UR6, URZ ;  /* 0x00000006340472a4 */ /* 0x000fd8000f8e023f */
.L_x_1843:
[----:B------:R-:W-:Y:S01]  /*0f70*/  ULDC.64 UR12, c[0x0][0x3f8] ;  /* 0x0000fe00000c7ab9 */ /* 0x000fe20000000a00 */
[----:B------:R-:W-:Y:S01]  /*0f80*/  ULDC UR43, c[0x0][0xdb8] ;  /* 0x00036e00002b7ab9 */ /* 0x000fe20000000800 */
[----:B------:R-:W-:Y:S01]  /*0f90*/  UISETP.NE.U32.AND UP0, UPT, UR12, URZ, UPT ;  /* 0x0000003f0c00728c */ /* 0x000fe2000bf05070 */
[----:B------:R-:W-:Y:S01]  /*0fa0*/  PLOP3.LUT P0, PT, PT, PT, PT, 0x80, 0x0 ;  /* 0x000000000000781c */ /* 0x000fe20003f0f070 */
[----:B------:R-:W-:Y:S01]  /*0fb0*/  ULOP3.LUT UR5, URZ, UR52, URZ, 0x33, !UPT ;  /* 0x000000343f057292 */ /* 0x000fe2000f8e333f */
[----:B------:R-:W-:Y:S01]  /*0fc0*/  IMAD.MOV.U32 R0, RZ, RZ, RZ ;  /* 0x000000ffff007224 */ /* 0x000fe200078e00ff */
[----:B------:R-:W-:Y:S01]  /*0fd0*/  UISETP.NE.AND.EX UP0, UPT, UR13, URZ, UPT, UP0 ;  /* 0x0000003f0d00728c */ /* 0x000fe2000bf05300 */
[----:B------:R-:W-:Y:S01]  /*0fe0*/  CS2R R2, SRZ ;  /* 0x0000000000027805 */ /* 0x000fe2000001ff00 */
[----:B------:R-:W-:Y:S01]  /*0ff0*/  UIADD3 UR4, UR7, -UR4, URZ ;  /* 0x8000000407047290 */ /* 0x000fe2000fffe03f */
[----:B------:R-:W-:Y:S01]  /*1000*/  CS2R R8, SRZ ;  /* 0x0000000000087805 */ /* 0x000fe2000001ff00 */
[----:B------:R-:W-:Y:S01]  /*1010*/  ULDC UR6, c[0x0][0xdac] ;  /* 0x00036b0000067ab9 */ /* 0x000fe20000000800 */
[----:B------:R-:W-:Y:S01]  /*1020*/  ULDC UR39, c[0x0][0x404] ;  /* 0x0001010000277ab9 */ /* 0x000fe20000000800 */
[----:B------:R-:W-:Y:S01]  /*1030*/  ULDC UR7, c[0x0][0x288] ;  /* 0x0000a20000077ab9 */ /* 0x000fe20000000800 */
[----:B------:R-:W-:Y:S01]  /*1040*/  UISETP.NE.AND UP2, UPT, UR43, 0x1, UPT ;  /* 0x000000012b00788c */ /* 0x000fe2000bf45270 */
[----:B------:R-:W-:Y:S01]  /*1050*/  CS2R R30, SRZ ;  /* 0x00000000001e7805 */ /* 0x000fe2000001ff00 */
[----:B------:R-:W-:Y:S01]  /*1060*/  UIADD3 UR5, UR5, UR6, URZ ;  /* 0x0000000605057290 */ /* 0x000fe2000fffe03f */
[----:B------:R-:W-:Y:S01]  /*1070*/  CS2R R124, SRZ ;  /* 0x00000000007c7805 */ /* 0x000fe2000001ff00 */
[----:B------:R-:W-:Y:S01]  /*1080*/  UIADD3 UR7, -UR7, 0xff, URZ ;  /* 0x000000ff07077890 */ /* 0x000fe2000fffe13f */
[----:B------:R-:W-:Y:S01]  /*1090*/  CS2R R116, SRZ ;  /* 0x0000000000747805 */ /* 0x000fe2000001ff00 */
[----:B------:R-:W-:Y:S01]  /*10a0*/  USEL UR39, UR39, 0x1, UP0 ;  /* 0x0000000127277887 */ /* 0x000fe20008000000 */
[----:B------:R-:W-:Y:S01]  /*10b0*/  CS2R R34, SRZ ;  /* 0x0000000000227805 */ /* 0x000fe2000001ff00 */
[----:B------:R-:W-:Y:S01]  /*10c0*/  ULDC UR11, c[0x0][0xdc4] ;  /* 0x00037100000b7ab9 */ /* 0x000fe20000000800 */
[----:B------:R-:W-:Y:S01]  /*10d0*/  ULDC UR10, c[0x0][0x2e0] ;  /* 0x0000b800000a7ab9 */ /* 0x000fe20000000800 */
[----:B------:R-:W-:Y:S01]  /*10e0*/  UIMAD UR11, UR8, UR11, UR4 ;  /* 0x0000000b080b72a4 */ /* 0x000fe2000f8e0204 */
[----:B------:R-:W-:Y:S01]  /*10f0*/  CS2R R120, SRZ ;  /* 0x0000000000787805 */ /* 0x000fe2000001ff00 */
[----:B------:R-:W-:Y:S01]  /*1100*/  USHF.L.U32 UR42, UR5, 0x7, URZ ;  /* 0x00000007052a7899 */ /* 0x000fe2000800063f */
[----:B------:R-:W-:Y:S01]  /*1110*/  CS2R R112, SRZ ;  /* 0x0000000000707805 */ /* 0x000fe2000001ff00 */
[----:B------:R-:W-:Y:S01]  /*1120*/  UIMAD UR8, UR39, UR10, UR7 ;  /* 0x0000000a270872a4 */ /* 0x000fe2000f8e0207 */
[----:B------:R-:W-:Y:S01]  /*1130*/  CS2R R38, SRZ ;  /* 0x0000000000267805 */ /* 0x000fe2000001ff00 */
[----:B------:R-:W-:Y:S01]  /*1140*/  UIMAD UR6, UR39, UR10, 0x7f ;  /* 0x0000007f270674a4 */ /* 0x000fe2000f8e020a */
[----:B------:R-:W-:Y:S01]  /*1150*/  CS2R R108, SRZ ;  /* 0x00000000006c7805 */ /* 0x000fe2000001ff00 */
[----:B------:R-:W-:Y:S01]  /*1160*/  UIADD3 UR8, UR8, UR42, URZ ;  /* 0x0000002a08087290 */ /* 0x000fe2000fffe03f */
[----:B------:R-:W-:Y:S01]  /*1170*/  CS2R R42, SRZ ;  /* 0x00000000002a7805 */ /* 0x000fe2000001ff00 */
[----:B------:R-:W-:Y:S01]  /*1180*/  @UP2 ULDC UR4, c[0x0][0xdbc] ;  /* 0x00036f0000042ab9 */ /* 0x000fe20000000800 */
[----:B------:R-:W-:Y:S01]  /*1190*/  USHF.R.S32.HI UR7, URZ, 0x1f, UR6 ;  /* 0x0000001f3f077899 */ /* 0x000fe20008011406 */
[----:B------:R-:W-:Y:S01]  /*11a0*/  CS2R R104, SRZ ;  /* 0x0000000000687805 */ /* 0x000fe2000001ff00 */
[----:B------:R-:W-:Y:S01]  /*11b0*/  UIMAD.WIDE.U32 UR4, UR11, UR4, URZ ;  /* 0x000000040b0472a5 */ /* 0x000fe2000f8e003f */
[----:B------:R-:W-:Y:S01]  /*11c0*/  CS2R R46, SRZ ;  /* 0x00000000002e7805 */ /* 0x000fe2000001ff00 */
[----:B------:R-:W-:Y:S01]  /*11d0*/  USHF.R.S32.HI UR4, URZ, 0x1f, UR8 ;  /* 0x0000001f3f047899 */ /* 0x000fe20008011408 */
[----:B------:R-:W-:Y:S01]  /*11e0*/  CS2R R100, SRZ ;  /* 0x0000000000647805 */ /* 0x000fe2000001ff00 */
[----:B------:R-:W-:Y:S01]  /*11f0*/  ULEA.HI UR7, UR7, UR6, URZ, 0x7 ;  /* 0x0000000607077291 */ /* 0x000fe2000f8f383f */
[----:B------:R-:W-:Y:S01]  /*1200*/  CS2R R50, SRZ ;  /* 0x0000000000327805 */ /* 0x000fe2000001ff00 */
[----:B------:R-:W-:Y:S01]  /*1210*/  ULEA.HI UR4, UR4, UR8, URZ, 0x7 ;  /* 0x0000000804047291 */ /* 0x000fe2000f8f383f */
[----:B------:R-:W-:Y:S01]  /*1220*/  CS2R R96, SRZ ;  /* 0x0000000000607805 */ /* 0x000fe2000001ff00 */
[----:B------:R-:W-:Y:S01]  /*1230*/  USHF.R.S32.HI UR7, URZ, 0x7, UR7 ;  /* 0x000000073f077899 */ /* 0x000fe20008011407 */
[----:B------:R-:W-:Y:S01]  /*1240*/  CS2R R54, SRZ ;  /* 0x0000000000367805 */ /* 0x000fe2000001ff00 */
[----:B------:R-:W-:Y:S01]  /*1250*/  USHF.R.S32.HI UR4, URZ, 0x7, UR4 ;  /* 0x000000073f047899 */ /* 0x000fe20008011404 */
[----:B------:R-:W-:Y:S01]  /*1260*/  CS2R R92, SRZ ;  /* 0x00000000005c7805 */ /* 0x000fe2000001ff00 */
[----:B------:R-:W-:Y:S01]  /*1270*/  ULDC UR9, c[0x0][0x428] ;  /* 0x00010a0000097ab9 */ /* 0x000fe20000000800 */
[----:B------:R-:W-:Y:S01]  /*1280*/  @UP2 ULDC UR12, c[0x0][0xdc0] ;  /* 0x00037000000c2ab9 */ /* 0x000fe20000000800 */
[----:B------:R-:W-:Y:S01]  /*1290*/  UISETP.LT.AND UP0, UPT, UR7, UR4, UPT ;  /* 0x000000040700728c */ /* 0x000fe2000bf01270 */
[----:B------:R-:W-:Y:S01]  /*12a0*/  CS2R R58, SRZ ;  /* 0x00000000003a7805 */ /* 0x000fe2000001ff00 */
[----:B------:R-:W-:Y:S01]  /*12b0*/  UISETP.NE.AND UP1, UPT, UR9, 0x1, UPT ;  /* 0x000000010900788c */ /* 0x000fe2000bf25270 */
[----:B------:R-:W-:Y:S01]  /*12c0*/  CS2R R88, SRZ ;  /* 0x0000000000587805 */ /* 0x000fe2000001ff00 */
[----:B------:R-:W-:Y:S01]  /*12d0*/  USEL UR40, UR7, UR4, UP0 ;  /* 0x0000000407287287 */ /* 0x000fe20008000000 */
[----:B------:R-:W-:Y:S01]  /*12e0*/  CS2R R62, SRZ ;  /* 0x00000000003e7805 */ /* 0x000fe2000001ff00 */
[----:B------:R-:W-:Y:S01]  /*12f0*/  UMOV UR44, UR11 ;  /* 0x0000000b002c7c82 */ /* 0x000fe20008000000 */
[----:B------:R-:W-:Y:S01]  /*1300*/  @UP2 USHF.R.U32.HI UR44, URZ, UR12, UR5 ;  /* 0x0000000c3f2c2299 */ /* 0x000fe20008011605 */
[----:B------:R-:W-:Y:S01]  /*1310*/  CS2R R84, SRZ ;  /* 0x0000000000547805 */ /* 0x000fe2000001ff00 */
[----:B------:R-:W-:Y:S01]  /*1320*/  UISETP.GE.AND UP0, UPT, UR40, 0x1, UPT ;  /* 0x000000012800788c */ /* 0x000fe2000bf06270 */
[----:B------:R-:W-:Y:S01]  /*1330*/  CS2R R66, SRZ ;  /* 0x0000000000427805 */ /* 0x000fe2000001ff00 */
[----:B------:R-:W-:Y:S01]  /*1340*/  UIADD3 UR5, -UR44, URZ, URZ ;  /* 0x0000003f2c057290 */ /* 0x000fe2000fffe13f */
[----:B------:R-:W-:Y:S01]  /*1350*/  CS2R R80, SRZ ;  /* 0x0000000000507805 */ /* 0x000fe2000001ff00 */
[----:B------:R-:W-:Y:S01]  /*1360*/  @UP1 ULDC UR9, c[0x0][0x42c] ;  /* 0x00010b0000091ab9 */ /* 0x000fe20000000800 */
[----:B------:R-:W-:Y:S01]  /*1370*/  @UP1 ULDC UR6, c[0x0][0x430] ;  /* 0x00010c0000061ab9 */ /* 0x000fe20000000800 */
[----:B------:R-:W-:Y:S01]  /*1380*/  PLOP3.LUT P1, PT, PT, PT, UP0, 0x80, 0x0 ;  /* 0x000000000000781c */ /* 0x000fe20003f2f008 */
[----:B------:R-:W-:Y:S01]  /*1390*/  UIMAD UR43, UR43, UR5, UR11 ;  /* 0x000000052b2b72a4 */ /* 0x000fe2000f8e020b */
[----:B------:R-:W-:-:S02]  /*13a0*/  CS2R R70, SRZ ;  /* 0x0000000000467805 */ /* 0x000fc4000001ff00 */
[----:B------:R-:W-:Y:S02]  /*13b0*/  CS2R R76, SRZ ;  /* 0x00000000004c7805 */ /* 0x000fe4000001ff00 */
[----:B------:R-:W-:Y:S01]  /*13c0*/  CS2R R74, SRZ ;  /* 0x00000000004a7805 */ /* 0x000fe2000001ff00 */
[----:B------:R-:W-:Y:S01]  /*13d0*/  UIMAD.WIDE.U32 UR4, UR43, UR9, URZ ;  /* 0x000000092b0472a5 */ /* 0x000fe2000f8e003f */
[----:B------:R-:W-:Y:S02]  /*13e0*/  CS2R R72, SRZ ;  /* 0x0000000000487805 */ /* 0x000fe4000001ff00 */
[----:B------:R-:W-:Y:S01]  /*13f0*/  CS2R R78, SRZ ;  /* 0x00000000004e7805 */ /* 0x000fe2000001ff00 */
[----:B------:R-:W-:Y:S01]  /*1400*/  UMOV UR47, UR43 ;  /* 0x0000002b002f7c82 */ /* 0x000fe20008000000 */
[----:B------:R-:W-:Y:S01]  /*1410*/  @UP1 USHF.R.U32.HI UR47, URZ, UR6, UR5 ;  /* 0x000000063f2f1299 */ /* 0x000fe20008011605 */
        /* <DEDUP_REMOVED lines=33> */
[----:B------:R-:W-:Y:S01]  /*1630*/  CS2R R168, SRZ ;  /* 0x0000000000a87805 */ /* 0x000fe2000001ff00 */
[----:B------:R-:W-:Y:S01]  /*1640*/  IMAD.MOV.U32 R170, RZ, RZ, RZ ;  /* 0x000000ffffaa7224 */ /* 0x000fe200078e00ff */
        /* <DEDUP_REMOVED lines=30> */
.L_x_1845:
        /* <DEDUP_REMOVED lines=56> */
.L_x_1963:
[----:B------:R-:W-:Y:S05]  /*1bb0*/  @!P0 BRA `(.L_x_1847) ;  /* 0x0000000000048947 */ /* 0x000fea0003800000 */
[----:B------:R-:W-:Y:S01]  /*1bc0*/  BPT.TRAP 0x1 ;  /* 0x000000040000795c */ /* 0x000fe20000300000 */
.L_x_1847:
[----:B------:R-:W-:Y:S02]  /*1bd0*/  IMAD.U32 R2, RZ, RZ, UR37 ;  /* 0x00000025ff027e24 */ /* 0x000fe4000f8e00ff */
[----:B-1----:R-:W-:-:S03]  /*1be0*/  IMAD.U32 R3, RZ, RZ, UR36 ;  /* 0x00000024ff037e24 */ /* 0x002fc6000f8e00ff */
[----:B------:R-:W-:Y:S02]  /*1bf0*/  LEA R2, R2, UR38, 0x3 ;  /* 0x0000002602027c11 */ /* 0x000fe4000f8e18ff */
[----:B------:R-:W-:-:S04]  /*1c00*/  SHF.L.U32 R3, R3, 0x1f, RZ ;  /* 0x0000001f03037819 */ /* 0x000fc800000006ff */
[----:B------:R1:W2:Y:S01]  /*1c10*/  SYNCS.PHASECHK.TRANS64.TRYWAIT P2, [R2+URZ+0x38830], R3 ;  /* 0x03883003020075a7 */ /* 0x0002a2000804017f */
[----:B------:R-:W-:Y:S05]  /*1c20*/  @!P0 BRA `(.L_x_1848) ;  /* 0x0000000000048947 */ /* 0x000fea0003800000 */
[----:B------:R-:W-:Y:S01]  /*1c30*/  BPT.TRAP 0x1 ;  /* 0x000000040000795c */ /* 0x000fe20000300000 */
.L_x_1848:
[----:B------:R-:W3:Y:S01]  /*1c40*/  S2R R4, SR_TID.X ;  /* 0x0000000000047919 */ /* 0x000ee20000002100 */
[----:B------:R-:W-:Y:S01]  /*1c50*/  IMAD.MOV.U32 R151, RZ, RZ, RZ ;  /* 0x000000ffff977224 */ /* 0x000fe200078e00ff */
[----:B---3--:R-:W-:Y:S01]  /*1c60*/  LOP3.LUT P1, RZ, R4, 0x7f, RZ, 0xc0, !PT ;  /* 0x0000007f04ff7812 */ /* 0x008fe2000782c0ff */
[----:B--2---:R-:W-:-:S12]  /*1c70*/  @P2 BRA `(.L_x_1849) ;  /* 0x0000000000082947 */ /* 0x004fd80003800000 */
[----:B------:R-:W2:Y:S02]  /*1c80*/  SYNCS.PHASECHK.TRANS64.TRYWAIT P2, [R2+URZ+0x38830], R3 ;  /* 0x03883003020075a7 */ /* 0x000ea4000804017f */
[----:B--2---:R-:W-:Y:S05]  /*1c90*/  @!P2 BRA `(.L_x_1850) ;  /* 0x000001080080a947 */ /* 0x004fea0003800000 */
.L_x_1849:
[----:B------:R-:W-:Y:S05]  /*1ca0*/  WARPSYNC.ALL ;  /* 0x0000000000007948 */ /* 0x000fea0003800000 */
[----:B------:R-:W-:Y:S01]  /*1cb0*/  UIADD3 UR4, UR38, 0x28400, URZ ;  /* 0x0002840026047890 */ /* 0x000fe2000fffe03f */
[----:B------:R-:W-:Y:S01]  /*1cc0*/  WARPGROUP.ARRIVE ;  /* 0x00000000000079c5 */ /* 0x000fe20000000000 */
[----:B------:R-:W-:Y:S01]  /*1cd0*/  ULOP3.LUT UR48, UR41, 0x10000, URZ, 0xfc, !UPT ;  /* 0x0001000029307892 */ /* 0x000fe2000f8efc3f */
[----:B-12---:R-:W-:Y:S01]  /*1ce0*/  @!P1 VIADD R2, R2, 0x38840 ;  /* 0x0003884002029836 */ /* 0x006fe20000000000 */
[----:B------:R-:W-:Y:S01]  /*1cf0*/  USHF.R.U32.HI UR4, URZ, 0x4, UR4 ;  /* 0x000000043f047899 */ /* 0x000fe20008011604 */
[--C-:B------:R-:W-:Y:S01]  /*1d00*/  IMAD.MOV.U32 R150, RZ, RZ, R151.reuse ;  /* 0x000000ffff967224 */ /* 0x100fe200078e0097 */
[----:B------:R-:W-:Y:S01]  /*1d10*/  UMOV UR49, 0x40000040 ;  /* 0x4000004000317882 */ /* 0x000fe20000000000 */
[----:B------:R-:W-:Y:S01]  /*1d20*/  UMOV UR51, 0x40000040 ;  /* 0x4000004000337882 */ /* 0x000fe20000000000 */
[----:B------:R-:W-:Y:S01]  /*1d30*/  ULOP3.LUT UR4, UR4, 0x3fff, URZ, 0xc0, !UPT ;  /* 0x00003fff04047892 */ /* 0x000fe2000f8ec03f */
[----:B------:R-:W-:Y:S01]  /*1d40*/  @!P1 PRMT R2, RZ, 0x654, R2 ;  /* 0x00000654ff029816 */ /* 0x000fe20000000002 */
[----:B------:R-:W-:Y:S01]  /*1d50*/  UIADD3 UR32, UR48, 0x2, URZ ;  /* 0x0000000230207890 */ /* 0x000fe2000fffe03f */
[--C-:B------:R-:W-:Y:S01]  /*1d60*/  IMAD.MOV.U32 R149, RZ, RZ, R151.reuse ;  /* 0x000000ffff957224 */ /* 0x100fe200078e0097 */
[----:B------:R-:W-:Y:S01]  /*1d70*/  ULOP3.LUT UR4, UR4, 0x10000, URZ, 0xfc, !UPT ;  /* 0x0001000004047892 */ /* 0x000fe2000f8efc3f */
[--C-:B------:R-:W-:Y:S01]  /*1d80*/  IMAD.MOV.U32 R148, RZ, RZ, R151.reuse ;  /* 0x000000ffff947224 */ /* 0x100fe200078e0097 */
[----:B------:R-:W-:Y:S01]  /*1d90*/  UMOV UR33, 0x40000040 ;  /* 0x4000004000217882 */ /* 0x000fe20000000000 */
[----:B------:R-:W-:Y:S01]  /*1da0*/  UMOV UR35, 0x40000040 ;  /* 0x4000004000237882 */ /* 0x000fe20000000000 */
        /* <DEDUP_REMOVED lines=41> */
[----:B------:R-:W-:Y:S01]  /*2040*/  UMOV UR5, 0xffffff80 ;  /* 0xffffff8000057882 */ /* 0x000fe20000000000 */
[----:B------:R-:W-:Y:S01]  /*2050*/  ULDC UR6, c[0x0][0x2e0] ;  /* 0x0000b80000067ab9 */ /* 0x000fe20000000800 */
[----:B------:R-:W-:Y:S01]  /*2060*/  UIMAD UR5, UR40, UR5, 0x80 ;  /* 0x00000080280574a4 */ /* 0x000fe2000f8e0205 */
[--C-:B------:R-:W-:Y:S01]  /*2070*/  IMAD.MOV.U32 R133, RZ, RZ, R151.reuse ;  /* 0x000000ffff857224 */ /* 0x100fe200078e0097 */
[----:B------:R-:W-:Y:S01]  /*2080*/  ULDC UR7, c[0x0][0x288] ;  /* 0x0000a20000077ab9 */ /* 0x000fe20000000800 */
[--C-:B------:R-:W-:Y:S01]  /*2090*/  IMAD.MOV.U32 R132, RZ, RZ, R151.reuse ;  /* 0x000000ffff847224 */ /* 0x100fe200078e0097 */
[----:B------:R-:W-:Y:S01]  /*20a0*/  UIMAD UR5, UR39, UR6, UR5 ;  /* 0x00000006270572a4 */ /* 0x000fe2000f8e0205 */
[--C-:B------:R-:W-:Y:S01]  /*20b0*/  IMAD.MOV.U32 R131, RZ, RZ, R151.reuse ;  /* 0x000000ffff837224 */ /* 0x100fe200078e0097 */
[----:B------:R-:W-:Y:S01]  /*20c0*/  UIMAD UR39, UR39, UR6, -UR7 ;  /* 0x00000006272772a4 */ /* 0x000fe2000f8e0a07 */
[--C-:B------:R-:W-:Y:S01]  /*20d0*/  IMAD.MOV.U32 R130, RZ, RZ, R151.reuse ;  /* 0x000000ffff827224 */ /* 0x100fe200078e0097 */
[----:B------:R-:W-:Y:S01]  /*20e0*/  MOV R118, R151 ;  /* 0x0000009700767202 */ /* 0x000fe20000000f00 */
[--C-:B------:R-:W-:Y:S01]  /*20f0*/  IMAD.MOV.U32 R129, RZ, RZ, R151.reuse ;  /* 0x000000ffff817224 */ /* 0x100fe200078e0097 */
[----:B------:R-:W-:Y:S01]  /*2100*/  UIADD3 UR39, UR42, UR39, URZ ;  /* 0x000000272a277290 */ /* 0x000fe2000fffe03f */
[----:B------:R-:W-:-:S02]  /*2110*/  IMAD.MOV.U32 R128, RZ, RZ, R151 ;  /* 0x000000ffff807224 */ /* 0x000fc400078e0097 */
[--C-:B------:R-:W-:Y:S01]  /*2120*/  IMAD.MOV.U32 R127, RZ, RZ, R151.reuse ;  /* 0x000000ffff7f7224 */ /* 0x100fe200078e0097 */
[----:B------:R-:W-:Y:S01]  /*2130*/  USHF.R.S32.HI UR6, URZ, 0x1f, UR39 ;  /* 0x0000001f3f067899 */ /* 0x000fe20008011427 */
[--C-:B------:R-:W-:Y:S02]  /*2140*/  IMAD.MOV.U32 R126, RZ, RZ, R151.reuse ;  /* 0x000000ffff7e7224 */ /* 0x100fe400078e0097 */
[--C-:B------:R-:W-:Y:S01]  /*2150*/  IMAD.MOV.U32 R125, RZ, RZ, R151.reuse ;  /* 0x000000ffff7d7224 */ /* 0x100fe200078e0097 */
[----:B------:R-:W-:Y:S01]  /*2160*/  ULEA.HI UR6, UR6, UR39, URZ, 0x7 ;  /* 0x0000002706067291 */ /* 0x000fe2000f8f383f */
[--C-:B------:R-:W-:Y:S02]  /*2170*/  IMAD.MOV.U32 R124, RZ, RZ, R151.reuse ;  /* 0x000000ffff7c7224 */ /* 0x100fe400078e0097 */
[--C-:B------:R-:W-:Y:S01]  /*2180*/  IMAD.MOV.U32 R123, RZ, RZ, R151.reuse ;  /* 0x000000ffff7b7224 */ /* 0x100fe200078e0097 */
[----:B------:R-:W-:Y:S01]  /*2190*/  USHF.R.S32.HI UR6, URZ, 0x7, UR6 ;  /* 0x000000073f067899 */ /* 0x000fe20008011406 */
[----:B------:R-:W-:-:S02]  /*21a0*/  IMAD.MOV.U32 R122, RZ, RZ, R151 ;  /* 0x000000ffff7a7224 */ /* 0x000fc400078e0097 */
[--C-:B------:R-:W-:Y:S01]  /*21b0*/  IMAD.MOV.U32 R121, RZ, RZ, R151.reuse ;  /* 0x000000ffff797224 */ /* 0x100fe200078e0097 */
[----:B------:R-:W-:Y:S01]  /*21c0*/  UISETP.LT.AND UP0, UPT, URZ, UR6, UPT ;  /* 0x000000063f00728c */ /* 0x000fe2000bf01270 */
[--C-:B------:R-:W-:Y:S02]  /*21d0*/  IMAD.MOV.U32 R120, RZ, RZ, R151.reuse ;  /* 0x000000ffff787224 */ /* 0x100fe400078e0097 */
[--C-:B------:R-:W-:Y:S01]  /*21e0*/  IMAD.MOV.U32 R119, RZ, RZ, R151.reuse ;  /* 0x000000ffff777224 */ /* 0x100fe200078e0097 */
[----:B------:R-:W-:Y:S01]  /*21f0*/  USEL UR39, URZ, UR6, !UP0 ;  /* 0x000000063f277287 */ /* 0x000fe2000c000000 */
        /* <DEDUP_REMOVED lines=41> */
[----:B------:R-:W-:Y:S01]  /*2490*/  QGMMA.64x128x32.F32.E4M3.E4M3 R24, gdesc[UR12], R24, gsb0 ;  /* 0x01e000000c1879f3 */ /* 0x000fe20008000818 */
[----:B------:R-:W-:Y:S02]  /*24a0*/  ULDC UR14, c[0x0][0x988] ;  /* 0x00026200000e7ab9 */ /* 0x000fe40000000800 */
[----:B------:R-:W-:Y:S02]  /*24b0*/  WARPGROUP.DEPBAR.LE gsb0, 0x0 ;  /* 0x00008000000079c5 */ /* 0x000fe40000010000 */
[----:B------:R-:W-:-:S07]  /*24c0*/  WARPGROUP.ARRIVE ;  /* 0x00000000000079c5 */ /* 0x000fce0000000000 */
[----:B------:R-:W-:Y:S01]  /*24d0*/  QGMMA.64x128x32.F32.E4M3.E4M3 R24, gdesc[UR8], R24, gsb0 ;  /* 0x01e00000081879f3 */ /* 0x000fe20008000818 */
[----:B------:R-:W-:Y:S02]  /*24e0*/  UIADD3 UR10, UR5, 0x1, -UR7 ;  /* 0x00000001050a7890 */ /* 0x000fe4000fffe807 */
[----:B------:R-:W-:Y:S02]  /*24f0*/  WARPGROUP.DEPBAR.LE gsb0, 0x0 ;  /* 0x00008000000079c5 */ /* 0x000fe40000010000 */
[C---:B------:R-:W-:Y:S01]  /*2500*/  FMUL.FTZ R26, R0.reuse, R26 ;  /* 0x0000001a001a7220 */ /* 0x040fe20000410000 */
[C---:B------:R-:W-:Y:S01]  /*2510*/  FMUL.FTZ R27, R0.reuse, R27 ;  /* 0x0000001b001b7220 */ /* 0x040fe20000410000 */
[C---:B------:R-:W-:Y:S01]  /*2520*/  FMUL.FTZ R6, R0.reuse, R29 ;  /* 0x0000001d00067220 */ /* 0x040fe20000410000 */
[C---:B------:R-:W-:Y:S01]  /*2530*/  FMUL.FTZ R51, R0.reuse, R51 ;  /* 0x0000003300337220 */ /* 0x040fe20000410000 */
[----:B------:R-:W-:Y:S02]  /*2540*/  IMAD.U32 R29, RZ, RZ, UR10 ;  /* 0x0000000aff1d7e24 */ /* 0x000fe4000f8e00ff */
[C---:B------:R-:W-:Y:S01]  /*2550*/  FMUL.FTZ R7, R0.reuse, R33 ;  /* 0x0000002100077220 */ /* 0x040fe20000410000 */
[C---:B------:R-:W-:Y:S01]  /*2560*/  FMUL.FTZ R9, R0.reuse, R36 ;  /* 0x0000002400097220 */ /* 0x040fe20000410000 */
[C---:B------:R-:W-:Y:S01]  /*2570*/  FMUL.FTZ R30, R0.reuse, R30 ;  /* 0x0000001e001e7220 */ /* 0x040fe20000410000 */
[----:B------:R-:W-:Y:S01]  /*2580*/  FMUL.FTZ R21, R0, R52 ;  /* 0x0000003400157220 */ /* 0x000fe20000410000 */
[----:B------:R1:W-:Y:S01]  /*2590*/  MUFU.TANH R36, R51 ;  /* 0x0000003300247308 */ /* 0x0003e20000002400 */
[----:B------:R-:W-:Y:S01]  /*25a0*/  MOV R33, UR5 ;  /* 0x0000000500217c02 */ /* 0x000fe20008000f00 */
[----:B------:R-:W-:-:S02]  /*25b0*/  IMAD R52, R22, -0x2, R29 ;  /* 0xfffffffe16347824 */ /* 0x000fc400078e021d */
[C---:B------:R-:W-:Y:S01]  /*25c0*/  FMUL.FTZ R31, R0.reuse, R31 ;  /* 0x0000001f001f7220 */ /* 0x040fe20000410000 */
[C---:B------:R-:W-:Y:S01]  /*25d0*/  FMUL.FTZ R13, R0.reuse, R44 ;  /* 0x0000002c000d7220 */ /* 0x040fe20000410000 */
[----:B------:R-:W-:Y:S01]  /*25e0*/  FMUL.FTZ R34, R0, R34 ;  /* 0x0000002200227220 */ /* 0x000fe20000410000 */
[----:B------:R-:W-:Y:S02]  /*25f0*/  IMAD R33, R22, -0x2, R33 ;  /* 0xfffffffe16217824 */ /* 0x000fe400078e0221 */
[C---:B------:R-:W-:Y:S01]  /*2600*/  FMUL.FTZ R3, R0.reuse, R24 ;  /* 0x0000001800037220 */ /* 0x040fe20000410000 */
[----:B------:R-:W2:Y:S01]  /*2610*/  MUFU.TANH R26, R26 ;  /* 0x0000001a001a7308 */ /* 0x000ea20000002400 */
[----:B-1----:R-:W-:Y:S02]  /*2620*/  VIADD R51, R23, UR42 ;  /* 0x0000002a17337c36 */ /* 0x002fe40008000000 */
[C---:B------:R-:W-:Y:S01]  /*2630*/  FMUL.FTZ R24, R0.reuse, R53 ;  /* 0x0000003500187220 */ /* 0x040fe20000410000 */
[C---:B------:R-:W-:Y:S01]  /*2640*/  FMUL.FTZ R35, R0.reuse, R35 ;  /* 0x0000002300237220 */ /* 0x040fe20000410000 */
[C---:B------:R-:W-:Y:S01]  /*2650*/  FMUL.FTZ R55, R0.reuse, R55 ;  /* 0x0000003700377220 */ /* 0x040fe20000410000 */
[----:B------:R-:W-:Y:S01]  /*2660*/  FMUL.FTZ R38, R0, R38 ;  /* 0x0000002600267220 */ /* 0x000fe20000410000 */
[----:B------:R-:W-:Y:S01]  /*2670*/  IADD3 R44, R52, 0x8, R51 ;  /* 0x00000008342c7810 */ /* 0x000fe20007ffe033 */
[C---:B------:R-:W-:Y:S01]  /*2680*/  FMUL.FTZ R8, R0.reuse, R32 ;  /* 0x0000002000087220 */ /* 0x040fe20000410000 */
[----:B------:R-:W-:Y:S01]  /*2690*/  MUFU.TANH R27, R27 ;  /* 0x0000001b001b7308 */ /* 0x000fe20000002400 */
[C---:B------:R-:W-:Y:S01]  /*26a0*/  FMUL.FTZ R39, R0.reuse, R39 ;  /* 0x0000002700277220 */ /* 0x040fe20000410000 */
[----:B------:R-:W-:Y:S01]  /*26b0*/  VIMNMX R53, R33, R44, PT ;  /* 0x0000002c21357248 */ /* 0x000fe20003fe0100 */
[C---:B------:R-:W-:Y:S01]  /*26c0*/  FMUL.FTZ R5, R0.reuse, R28 ;  /* 0x0000001c00057220 */ /* 0x040fe20000410000 */
[C---:B------:R-:W-:Y:S01]  /*26d0*/  FMUL.FTZ R28, R0.reuse, R56 ;  /* 0x00000038001c7220 */ /* 0x040fe20000410000 */
[C---:B------:R-:W-:Y:S01]  /*26e0*/  FMUL.FTZ R42, R0.reuse, R42 ;  /* 0x0000002a002a7220 */ /* 0x040fe20000410000 */
[C---:B------:R-:W-:Y:S01]  /*26f0*/  ISETP.GT.AND P2, PT, R53.reuse, RZ, PT ;  /* 0x000000ff3500720c */ /* 0x040fe20003f44270 */
[C---:B------:R-:W-:Y:S01]  /*2700*/  FMUL.FTZ R4, R0.reuse, R25 ;  /* 0x0000001900047220 */ /* 0x040fe20000410000 */
[----:B------:R-:W1:Y:S01]  /*2710*/  MUFU.TANH R30, R30 ;  /* 0x0000001e001e7308 */ /* 0x000e620000002400 */
[C---:B------:R-:W-:Y:S01]  /*2720*/  ISETP.GT.AND P3, PT, R53.reuse, 0x1, PT ;  /* 0x000000013500780c */ /* 0x040fe20003f64270 */
[C---:B------:R-:W-:Y:S01]  /*2730*/  FMUL.FTZ R25, R0.reuse, R57 ;  /* 0x0000003900197220 */ /* 0x040fe20000410000 */
[C---:B------:R-:W-:Y:S01]  /*2740*/  ISETP.GT.AND P4, PT, R53.reuse, 0x8, PT ;  /* 0x000000083500780c */ /* 0x040fe20003f84270 */
[----:B------:R-:W-:Y:S01]  /*2750*/  FMUL.FTZ R59, R0, R59 ;  /* 0x0000003b003b7220 */ /* 0x000fe20000410000 */
[----:B--2---:R-:W-:Y:S01]  /*2760*/  FSEL R26, R26, -INF , P2 ;  /* 0xff8000001a1a7808 */ /* 0x004fe20001000000 */
[C---:B------:R-:W-:Y:S01]  /*2770*/  FMUL.FTZ R43, R0.reuse, R43 ;  /* 0x0000002b002b7220 */ /* 0x040fe20000410000 */
[----:B------:R-:W-:Y:S01]  /*2780*/  ISETP.GT.AND P2, PT, R53, 0x9, PT ;  /* 0x000000093500780c */ /* 0x000fe20003f44270 */
[----:B------:R-:W2:Y:S01]  /*2790*/  MUFU.TANH R31, R31 ;  /* 0x0000001f001f7308 */ /* 0x000ea20000002400 */
        /* <DEDUP_REMOVED lines=8> */
[----:B-1----:R-:W-:Y:S01]  /*2820*/  FSEL R56, R30, -INF , P4 ;  /* 0xff8000001e387808 */ /* 0x002fe20002000000 */
[C---:B------:R-:W-:Y:S01]  /*2830*/  FMUL.FTZ R63, R0.reuse, R63 ;  /* 0x0000003f003f7220 */ /* 0x040fe20000410000 */
[C---:B------:R-:W-:Y:S01]  /*2840*/  FMUL.FTZ R66, R0.reuse, R66 ;  /* 0x0000004200427220 */ /* 0x040fe20000410000 */
[C---:B------:R-:W-:Y:S01]  /*2850*/  FMUL.FTZ R67, R0.reuse, R67 ;  /* 0x0000004300437220 */ /* 0x040fe20000410000 */
[C---:B------:R-:W-:Y:S01]  /*2860*/  FMUL.FTZ R10, R0.reuse, R37 ;  /* 0x00000025000a7220 */ /* 0x040fe20000410000 */
[C---:B------:R-:W-:Y:S01]  /*2870*/  FMUL.FTZ R70, R0.reuse, R70 ;  /* 0x0000004600467220 */ /* 0x040fe20000410000 */
[C---:B------:R-:W-:Y:S01]  /*2880*/  FMUL.FTZ R71, R0.reuse, R71 ;  /* 0x0000004700477220 */ /* 0x040fe20000410000 */
[----:B------:R-:W1:Y:S01]  /*2890*/  MUFU.TANH R35, R35 ;  /* 0x0000002300237308 */ /* 0x000e620000002400 */
[----:B--2---:R-:W-:Y:S01]  /*28a0*/  FSEL R57, R31, -INF , P2 ;  /* 0xff8000001f397808 */ /* 0x004fe20001000000 */
[C---:B------:R-:W-:Y:S01]  /*28b0*/  FMUL.FTZ R11, R0.reuse, R41 ;  /* 0x00000029000b7220 */ /* 0x040fe20000410000 */
[----:B------:R-:W-:Y:S01]  /*28c0*/  ISETP.GT.AND P2, PT, R53, 0x11, PT ;  /* 0x000000113500780c */ /* 0x000fe20003f44270 */
        /* <DEDUP_REMOVED lines=13> */
[----:B--2---:R-:W-:Y:S01]  /*29a0*/  FSEL R55, R27, -INF , P3 ;  /* 0xff8000001b377808 */ /* 0x004fe20001800000 */
[C---:B------:R-:W-:Y:S01]  /*29b0*/  FMUL.FTZ R60, R0.reuse, R60 ;  /* 0x0000003c003c7220 */ /* 0x040fe20000410000 */
[----:B------:R-:W-:Y:S01]  /*29c0*/  ISETP.GT.AND P3, PT, R53, 0x10, PT ;  /* 0x000000103500780c */ /* 0x000fe20003f64270 */
[----:B------:R-:W-:Y:S01]  /*29d0*/  FMUL.FTZ R61, R0, R61 ;  /* 0x0000003d003d7220 */ /* 0x000fe20000410000 */
[----:B------:R-:W-:Y:S01]  /*29e0*/  FMNMX.FTZ R27, R26, R55, !PT ;  /* 0x000000371a1b7209 */ /* 0x000fe20007810000 */
[----:B------:R-:W-:Y:S01]  /*29f0*/  FMUL.FTZ R64, R0, R64 ;  /* 0x0000004000407220 */ /* 0x000fe20000410000 */
[----:B-1----:R-:W-:Y:S01]  /*2a00*/  FSEL R88, R35, -INF , P2 ;  /* 0xff80000023587808 */ /* 0x002fe20001000000 */
[----:B------:R-:W1:Y:S01]  /*2a10*/  MUFU.TANH R39, R39 ;  /* 0x0000002700277308 */ /* 0x000e620000002400 */
[----:B------:R-:W-:Y:S01]  /*2a20*/  FMNMX.FTZ R30, R56, R27, !PT ;  /* 0x0000001b381e7209 */ /* 0x000fe20007810000 */
[C---:B------:R-:W-:Y:S01]  /*2a30*/  FMUL.FTZ R65, R0.reuse, R65 ;  /* 0x0000004100417220 */ /* 0x040fe20000410000 */
[----:B------:R-:W-:Y:S01]  /*2a40*/  ISETP.GT.AND P2, PT, R53, 0x19, PT ;  /* 0x000000193500780c */ /* 0x000fe20003f44270 */
[C---:B------:R-:W-:Y:S01]  /*2a50*/  FMUL.FTZ R68, R0.reuse, R68 ;  /* 0x0000004400447220 */ /* 0x040fe20000410000 */
[----:B------:R-:W-:Y:S01]  /*2a60*/  FMNMX.FTZ R30, R57, R30, !PT ;  /* 0x0000001e391e7209 */ /* 0x000fe20007810000 */
[C---:B------:R-:W-:Y:S01]  /*2a70*/  FMUL.FTZ R69, R0.reuse, R69 ;  /* 0x0000004500457220 */ /* 0x040fe20000410000 */
[----:B------:R-:W-:Y:S01]  /*2a80*/  VIADDMNMX R51, R51, R52, R33, PT ;  /* 0x0000003433337246 */ /* 0x000fe20003800121 */
[----:B------:R-:W2:Y:S01]  /*2a90*/  MUFU.TANH R42, R42 ;  /* 0x0000002a002a7308 */ /* 0x000ea20000002400 */
[C---:B------:R-:W-:Y:S01]  /*2aa0*/  FMUL.FTZ R72, R0.reuse, R72 ;  /* 0x0000004800487220 */ /* 0x040fe20000410000 */
[C---:B------:R-:W-:Y:S01]  /*2ab0*/  FMUL.FTZ R73, R0.reuse, R73 ;  /* 0x0000004900497220 */ /* 0x040fe20000410000 */
[----:B------:R-:W-:Y:S01]  /*2ac0*/  ISETP.GT.AND P4, PT, R51, 0x8, PT ;  /* 0x000000083300780c */ /* 0x000fe20003f84270 */
[C---:B------:R-:W-:Y:S01]  /*2ad0*/  FMUL.FTZ R76, R0.reuse, R76 ;  /* 0x0000004c004c7220 */ /* 0x040fe20000410000 */
[C---:B------:R-:W-:Y:S01]  /*2ae0*/  FMUL.FTZ R77, R0.reuse, R77 ;  /* 0x0000004d004d7220 */ /* 0x040fe20000410000 */
[C---:B------:R-:W-:Y:S01]  /*2af0*/  FMUL.FTZ R80, R0.reuse, R80 ;  /* 0x0000005000507220 */ /* 0x040fe20000410000 */
[C---:B------:R-:W-:Y:S01]  /*2b00*/  FMUL.FTZ R81, R0.reuse, R81 ;  /* 0x0000005100517220 */ /* 0x040fe20000410000 */
[----:B------:R3:W-:Y:S01]  /*2b10*/  MUFU.TANH R29, R59 ;  /* 0x0000003b001d7308 */ /* 0x0007e20000002400 */
[----:B-1----:R-:W-:Y:S01]  /*2b20*/  FSEL R90, R39, -INF , P2 ;  /* 0xff800000275a7808 */ /* 0x002fe20001000000 */
[C---:B------:R-:W-:Y:S01]  /*2b30*/  FMUL.FTZ R84, R0.reuse, R84 ;  /* 0x0000005400547220 */ /* 0x040fe20000410000 */
[----:B------:R-:W-:Y:S01]  /*2b40*/  ISETP.GT.AND P2, PT, R53, 0x21, PT ;  /* 0x000000213500780c */ /* 0x000fe20003f44270 */
[----:B------:R-:W-:Y:S01]  /*2b50*/  FMUL.FTZ R85, R0, R85 ;  /* 0x0000005500557220 */ /* 0x000fe20000410000 */
[----:B------:R1:W-:Y:S01]  /*2b60*/  @!P1 SYNCS.ARRIVE.TRANS64.RED.A1T0 RZ, [R2+URZ], RZ ;  /* 0x000000ff02ff99a7 */ /* 0x0003e2000810043f */
[----:B------:R-:W-:-:S02]  /*2b70*/  UIADD3 UR5, UR40, -0x2, URZ ;  /* 0xfffffffe28057890 */ /* 0x000fc4000fffe03f */
[----:B------:R-:W4:Y:S01]  /*2b80*/  MUFU.TANH R43, R43 ;  /* 0x0000002b002b7308 */ /* 0x000f220000002400 */
[----:B---3--:R-:W-:Y:S01]  /*2b90*/  FSEL R59, R34, -INF , P3 ;  /* 0xff800000223b7808 */ /* 0x008fe20001800000 */
[----:B------:R-:W-:Y:S01]  /*2ba0*/  UISETP.GE.AND UP0, UPT, UR5, UR39, UPT ;  /* 0x000000270500728c */ /* 0x000fe2000bf06270 */
[----:B------:R-:W-:Y:S02]  /*2bb0*/  ISETP.GT.AND P3, PT, R53, 0x18, PT ;  /* 0x000000183500780c */ /* 0x000fe40003f64270 */
[----:B------:R-:W-:Y:S02]  /*2bc0*/  FMNMX.FTZ R27, R59, R30, !PT ;  /* 0x0000001e3b1b7209 */ /* 0x000fe40007810000 */
[----:B------:R-:W-:Y:S01]  /*2bd0*/  FSEL R89, R38, -INF , P3 ;  /* 0xff80000026597808 */ /* 0x000fe20001800000 */
[----:B------:R-:W3:Y:S01]  /*2be0*/  MUFU.TANH R46, R46 ;  /* 0x0000002e002e7308 */ /* 0x000ee20000002400 */
[----:B------:R-:W-:Y:S02]  /*2bf0*/  FMNMX.FTZ R30, R88, R27, !PT ;  /* 0x0000001b581e7209 */ /* 0x000fe40007810000 */
[----:B------:R-:W-:-:S02]  /*2c00*/  ISETP.GT.AND P3, PT, R53, 0x20, PT ;  /* 0x000000203500780c */ /* 0x000fc40003f64270 */
[----:B------:R-:W-:Y:S02]  /*2c10*/  FMNMX.FTZ R27, R89, R30, !PT ;  /* 0x0000001e591b7209 */ /* 0x000fe40007810000 */
[----:B--2---:R-:W-:Y:S01]  /*2c20*/  FSEL R91, R42, -INF , P3 ;  /* 0xff8000002a5b7808 */ /* 0x004fe20001800000 */
[----:B------:R-:W2:Y:S01]  /*2c30*/  MUFU.TANH R40, R47 ;  /* 0x0000002f00287308 */ /* 0x000ea20000002400 */
[----:B------:R-:W-:Y:S02]  /*2c40*/  FMNMX.FTZ R30, R90, R27, !PT ;  /* 0x0000001b5a1e7209 */ /* 0x000fe40007810000 */
[----:B------:R-:W-:Y:S02]  /*2c50*/  ISETP.GT.AND P3, PT, R53, 0x28, PT ;  /* 0x000000283500780c */ /* 0x000fe40003f64270 */
[----:B----4-:R-:W-:Y:S02]  /*2c60*/  FSEL R92, R43, -INF , P2 ;  /* 0xff8000002b5c7808 */ /* 0x010fe40001000000 */
[----:B------:R-:W-:Y:S01]  /*2c70*/  FMNMX.FTZ R27, R91, R30, !PT ;  /* 0x0000001e5b1b7209 */ /* 0x000fe20007810000 */
[----:B------:R-:W4:Y:S01]  /*2c80*/  MUFU.TANH R50, R50 ;  /* 0x0000003200327308 */ /* 0x000f220000002400 */
[----:B------:R-:W-:-:S02]  /*2c90*/  ISETP.GT.AND P2, PT, R53, 0x29, PT ;  /* 0x000000293500780c */ /* 0x000fc40003f44270 */
[----:B---3--:R-:W-:Y:S02]  /*2ca0*/  FSEL R93, R46, -INF , P3 ;  /* 0xff8000002e5d7808 */ /* 0x008fe40001800000 */
[----:B------:R-:W-:Y:S02]  /*2cb0*/  FMNMX.FTZ R30, R92, R27, !PT ;  /* 0x0000001b5c1e7209 */ /* 0x000fe40007810000 */
[----:B------:R-:W-:Y:S01]  /*2cc0*/  ISETP.GT.AND P3, PT, R53, 0x30, PT ;  /* 0x000000303500780c */ /* 0x000fe20003f64270 */
[----:B------:R-:W3:Y:S01]  /*2cd0*/  MUFU.TANH R54, R54 ;  /* 0x0000003600367308 */ /* 0x000ee20000002400 */
[----:B--2---:R-:W-:Y:S02]  /*2ce0*/  FSEL R40, R40, -INF , P2 ;  /* 0xff80000028287808 */ /* 0x004fe40001000000 */
[----:B------:R-:W-:Y:S02]  /*2cf0*/  FMNMX.FTZ R27, R93, R30, !PT ;  /* 0x0000001e5d1b7209 */ /* 0x000fe40007810000 */
[----:B------:R-:W-:-:S02]  /*2d00*/  ISETP.GT.AND P2, PT, R53, 0x31, PT ;  /* 0x000000313500780c */ /* 0x000fc40003f44270 */
[----:B------:R-:W-:Y:S01]  /*2d10*/  FMNMX.FTZ R27, R40, R27, !PT ;  /* 0x0000001b281b7209 */ /* 0x000fe20007810000 */
[----:B------:R-:W2:Y:S01]  /*2d20*/  MUFU.TANH R58, R58 ;  /* 0x0000003a003a7308 */ /* 0x000ea20000002400 */
[----:B----4-:R-:W-:Y:S02]  /*2d30*/  FSEL R38, R50, -INF , P3 ;  /* 0xff80000032267808 */ /* 0x010fe40001800000 */
[C---:B------:R-:W-:Y:S02]  /*2d40*/  ISETP.GT.AND P3, PT, R53.reuse, 0x38, PT ;  /* 0x000000383500780c */ /* 0x040fe40003f64270 */
[----:B------:R-:W-:Y:S02]  /*2d50*/  FSEL R36, R36, -INF , P2 ;  /* 0xff80000024247808 */ /* 0x000fe40001000000 */
[----:B------:R-:W-:Y:S01]  /*2d60*/  FMNMX.FTZ R27, R38, R27, !PT ;  /* 0x0000001b261b7209 */ /* 0x000fe20007810000 */
[----:B------:R-:W4:Y:S01]  /*2d70*/  MUFU.TANH R62, R62 ;  /* 0x0000003e003e7308 */ /* 0x000f220000002400 */
[----:B------:R-:W-:-:S02]  /*2d80*/  ISETP.GT.AND P2, PT, R53, 0x39, PT ;  /* 0x000000393500780c */ /* 0x000fc40003f44270 */
[----:B---3--:R-:W-:Y:S02]  /*2d90*/  FSEL R34, R54, -INF , P3 ;  /* 0xff80000036227808 */ /* 0x008fe40001800000 */
[----:B------:R-:W-:Y:S02]  /*2da0*/  FMNMX.FTZ R27, R36, R27, !PT ;  /* 0x0000001b241b7209 */ /* 0x000fe40007810000 */
[C---:B------:R-:W-:Y:S01]  /*2db0*/  ISETP.GT.AND P3, PT, R53.reuse, 0x40, PT ;  /* 0x000000403500780c */ /* 0x040fe20003f64270 */
[----:B------:R-:W3:Y:S01]  /*2dc0*/  MUFU.TANH R63, R63 ;  /* 0x0000003f003f7308 */ /* 0x000ee20000002400 */
[----:B------:R-:W-:Y:S02]  /*2dd0*/  FSEL R32, R32, -INF , P2 ;  /* 0xff80000020207808 */ /* 0x000fe40001000000 */
[----:B------:R-:W-:Y:S02]  /*2de0*/  FMNMX.FTZ R27, R34, R27, !PT ;  /* 0x0000001b221b7209 */ /* 0x000fe40007810000 */
[----:B------:R-:W-:-:S02]  /*2df0*/  ISETP.GT.AND P2, PT, R53, 0x41, PT ;  /* 0x000000413500780c */ /* 0x000fc40003f44270 */
[----:B--2---:R-:W-:Y:S01]  /*2e00*/  FSEL R30, R58, -INF , P3 ;  /* 0xff8000003a1e7808 */ /* 0x004fe20001800000 */
[----:B------:R-:W2:Y:S01]  /*2e10*/  MUFU.TANH R66, R66 ;  /* 0x0000004200427308 */ /* 0x000ea20000002400 */
[----:B------:R-:W-:Y:S02]  /*2e20*/  FMNMX.FTZ R27, R32, R27, !PT ;  /* 0x0000001b201b7209 */ /* 0x000fe40007810000 */
[----:B------:R-:W-:Y:S02]  /*2e30*/  ISETP.GT.AND P3, PT, R53, 0x48, PT ;  /* 0x000000483500780c */ /* 0x000fe40003f64270 */
[----:B------:R-:W-:Y:S02]  /*2e40*/  FSEL R29, R29, -INF , P2 ;  /* 0xff8000001d1d7808 */ /* 0x000fe40001000000 */
[----:B------:R-:W-:Y:S01]  /*2e50*/  FMNMX.FTZ R46, R30, R27, !PT ;  /* 0x0000001b1e2e7209 */ /* 0x000fe20007810000 */
[----:B------:R-:W5:Y:S01]  /*2e60*/  MUFU.TANH R37, R67 ;  /* 0x0000004300257308 */ /* 0x000f620000002400 */
[----:B------:R-:W-:-:S02]  /*2e70*/  ISETP.GT.AND P2, PT, R53, 0x49, PT ;  /* 0x000000493500780c */ /* 0x000fc40003f44270 */
[----:B----4-:R-:W-:Y:S02]  /*2e80*/  FSEL R27, R62, -INF , P3 ;  /* 0xff8000003e1b7808 */ /* 0x010fe40001800000 */
[----:B------:R-:W-:Y:S02]  /*2e90*/  FMNMX.FTZ R46, R29, R46, !PT ;  /* 0x0000002e1d2e7209 */ /* 0x000fe40007810000 */
[----:B------:R-:W-:Y:S01]  /*2ea0*/  ISETP.GT.AND P3, PT, R53, 0x50, PT ;  /* 0x000000503500780c */ /* 0x000fe20003f64270 */
[----:B------:R-:W4:Y:S01]  /*2eb0*/  MUFU.TANH R39, R70 ;  /* 0x0000004600277308 */ /* 0x000f220000002400 */
[----:B---3--:R-:W-:Y:S02]  /*2ec0*/  FSEL R31, R63, -INF , P2 ;  /* 0xff8000003f1f7808 */ /* 0x008fe40001000000 */
[----:B------:R-:W-:Y:S02]  /*2ed0*/  FMNMX.FTZ R46, R27, R46, !PT ;  /* 0x0000002e1b2e7209 */ /* 0x000fe40007810000 */
[----:B------:R-:W-:-:S02]  /*2ee0*/  ISETP.GT.AND P2, PT, R53, 0x51, PT ;  /* 0x000000513500780c */ /* 0x000fc40003f44270 */
[----:B--2---:R-:W-:Y:S01]  /*2ef0*/  FSEL R35, R66, -INF , P3 ;  /* 0xff80000042237808 */ /* 0x004fe20001800000 */
[----:B------:R-:W2:Y:S01]  /*2f00*/  MUFU.TANH R41, R71 ;  /* 0x0000004700297308 */ /* 0x000ea20000002400 */
[----:B------:R-:W-:Y:S02]  /*2f10*/  FMNMX.FTZ R48, R31, R46, !PT ;  /* 0x0000002e1f307209 */ /* 0x000fe40007810000 */
[----:B------:R-:W-:Y:S02]  /*2f20*/  ISETP.GT.AND P3, PT, R53, 0x58, PT ;  /* 0x000000583500780c */ /* 0x000fe40003f64270 */
[----:B-----5:R-:W-:Y:S02]  /*2f30*/  FSEL R37, R37, -INF , P2 ;  /* 0xff80000025257808 */ /* 0x020fe40001000000 */
[----:B------:R-:W-:Y:S01]  /*2f40*/  FMNMX.FTZ R48, R35, R48, !PT ;  /* 0x0000003023307209 */ /* 0x000fe20007810000 */
[----:B------:R-:W3:Y:S01]  /*2f50*/  MUFU.TANH R42, R74 ;  /* 0x0000004a002a7308 */ /* 0x000ee20000002400 */
[----:B------:R-:W-:-:S02]  /*2f60*/  ISETP.GT.AND P2, PT, R53, 0x59, PT ;  /* 0x000000593500780c */ /* 0x000fc40003f44270 */
[----:B----4-:R-:W-:Y:S02]  /*2f70*/  FSEL R39, R39, -INF , P3 ;  /* 0xff80000027277808 */ /* 0x010fe40001800000 */
[----:B------:R-:W-:Y:S02]  /*2f80*/  FMNMX.FTZ R48, R37, R48, !PT ;  /* 0x0000003025307209 */ /* 0x000fe40007810000 */
[----:B------:R-:W-:Y:S01]  /*2f90*/  ISETP.GT.AND P3, PT, R53, 0x60, PT ;  /* 0x000000603500780c */ /* 0x000fe20003f64270 */
[----:B------:R-:W4:Y:S01]  /*2fa0*/  MUFU.TANH R43, R75 ;  /* 0x0000004b002b7308 */ /* 0x000f220000002400 */
[----:B--2---:R-:W-:Y:S02]  /*2fb0*/  FSEL R41, R41, -INF , P2 ;  /* 0xff80000029297808 */ /* 0x004fe40001000000 */
[----:B------:R-:W-:Y:S02]  /*2fc0*/  FMNMX.FTZ R48, R39, R48, !PT ;  /* 0x0000003027307209 */ /* 0x000fe40007810000 */
[----:B------:R-:W-:-:S02]  /*2fd0*/  ISETP.GT.AND P2, PT, R53, 0x61, PT ;  /* 0x000000613500780c */ /* 0x000fc40003f44270 */
[----:B------:R-:W-:Y:S01]  /*2fe0*/  FMNMX.FTZ R49, R41, R48, !PT ;  /* 0x0000003029317209 */ /* 0x000fe20007810000 */
[----:B------:R-:W2:Y:S01]  /*2ff0*/  MUFU.TANH R44, R78 ;  /* 0x0000004e002c7308 */ /* 0x000ea20000002400 */
[----:B---3--:R-:W-:Y:S02]  /*3000*/  FSEL R42, R42, -INF , P3 ;  /* 0xff8000002a2a7808 */ /* 0x008fe40001800000 */
[----:B------:R-:W-:Y:S02]  /*3010*/  ISETP.GT.AND P3, PT, R53, 0x68, PT ;  /* 0x000000683500780c */ /* 0x000fe40003f64270 */
[----:B------:R-:W-:-:S03]  /*3020*/  FMNMX.FTZ R50, R42, R49, !PT ;  /* 0x000000312a327209 */ /* 0x000fc60007810000 */
[----:B------:R-:W3:Y:S01]  /*3030*/  MUFU.TANH R45, R79 ;  /* 0x0000004f002d7308 */ /* 0x000ee20000002400 */
[----:B----4-:R-:W-:Y:S02]  /*3040*/  FSEL R43, R43, -INF , P2 ;  /* 0xff8000002b2b7808 */ /* 0x010fe40001000000 */
[----:B------:R-:W-:Y:S02]  /*3050*/  ISETP.GT.AND P2, PT, R53, 0x69, PT ;  /* 0x000000693500780c */ /* 0x000fe40003f44270 */
[----:B------:R-:W-:-:S03]  /*3060*/  FMNMX.FTZ R63, R43, R50, !PT ;  /* 0x000000322b3f7209 */ /* 0x000fc60007810000 */
[----:B------:R-:W4:Y:S01]  /*3070*/  MUFU.TANH R46, R82 ;  /* 0x00000052002e7308 */ /* 0x000f220000002400 */
[----:B--2---:R-:W-:Y:S02]  /*3080*/  FSEL R44, R44, -INF , P3 ;  /* 0xff8000002c2c7808 */ /* 0x004fe40001800000 */
[----:B------:R-:W-:Y:S02]  /*3090*/  ISETP.GT.AND P3, PT, R53, 0x70, PT ;  /* 0x000000703500780c */ /* 0x000fe40003f64270 */
[----:B------:R-:W-:-:S03]  /*30a0*/  FMNMX.FTZ R50, R44, R63, !PT ;  /* 0x0000003f2c327209 */ /* 0x000fc60007810000 */
[----:B------:R2:W5:Y:S01]  /*30b0*/  MUFU.TANH R47, R83 ;  /* 0x00000053002f7308 */ /* 0x0005620000002400 */
[----:B---3--:R-:W-:Y:S02]  /*30c0*/  FSEL R45, R45, -INF , P2 ;  /* 0xff8000002d2d7808 */ /* 0x008fe40001000000 */
[----:B------:R-:W-:Y:S02]  /*30d0*/  ISETP.GT.AND P2, PT, R53, 0x71, PT ;  /* 0x000000713500780c */ /* 0x000fe40003f44270 */
[----:B------:R-:W-:-:S03]  /*30e0*/  FMNMX.FTZ R63, R45, R50, !PT ;  /* 0x000000322d3f7209 */ /* 0x000fc60007810000 */
[----:B------:R3:W1:Y:S01]  /*30f0*/  MUFU.TANH R48, R86 ;  /* 0x0000005600307308 */ /* 0x0006620000002400 */
[----:B----4-:R-:W-:Y:S01]  /*3100*/  FSEL R46, R46, -INF , P3 ;  /* 0xff8000002e2e7808 */ /* 0x010fe20001800000 */
[----:B--2---:R-:W-:Y:S01]  /*3110*/  IMAD.MOV.U32 R83, RZ, RZ, R151 ;  /* 0x000000ffff537224 */ /* 0x004fe200078e0097 */
[----:B------:R-:W-:Y:S02]  /*3120*/  ISETP.GT.AND P3, PT, R53, 0x78, PT ;  /* 0x000000783500780c */ /* 0x000fe40003f64270 */
[----:B------:R-:W-:-:S03]  /*3130*/  FMNMX.FTZ R50, R46, R63, !PT ;  /* 0x0000003f2e327209 */ /* 0x000fc60007810000 */
[----:B------:R2:W4:Y:S01]  /*3140*/  MUFU.TANH R49, R87 ;  /* 0x0000005700317308 */ /* 0x0005220000002400 */
[----:B-----5:R-:W-:Y:S01]  /*3150*/  FSEL R47, R47, -INF , P2 ;  /* 0xff8000002f2f7808 */ /* 0x020fe20001000000 */
[----:B---3--:R-:W-:Y:S01]  /*3160*/  IMAD.MOV.U32 R86, RZ, RZ, R151 ;  /* 0x000000ffff567224 */ /* 0x008fe200078e0097 */
[----:B------:R-:W-:Y:S02]  /*3170*/  ISETP.GT.AND P2, PT, R53, 0x79, PT ;  /* 0x000000793500780c */ /* 0x000fe40003f44270 */
[----:B------:R-:W-:-:S03]  /*3180*/  FMNMX.FTZ R53, R47, R50, !PT ;  /* 0x000000322f357209 */ /* 0x000fc60007810000 */
[----:B------:R-:W-:Y:S01]  /*3190*/  MUFU.TANH R3, R3 ;  /* 0x0000000300037308 */ /* 0x000fe20000002400 */
[----:B-1----:R-:W-:Y:S01]  /*31a0*/  FSEL R48, R48, -INF , P3 ;  /* 0xff80000030307808 */ /* 0x002fe20001800000 */
[----:B--2---:R-:W-:Y:S01]  /*31b0*/  IMAD.MOV.U32 R87, RZ, RZ, R151 ;  /* 0x000000ffff577224 */ /* 0x004fe200078e0097 */
[----:B------:R-:W-:Y:S02]  /*31c0*/  ISETP.GT.AND P3, PT, R51, 0x1, PT ;  /* 0x000000013300780c */ /* 0x000fe40003f64270 */
[----:B------:R-:W-:-:S03]  /*31d0*/  FMNMX.FTZ R50, R48, R53, !PT ;  /* 0x0000003530327209 */ /* 0x000fc60007810000 */
[----:B------:R-:W-:Y:S01]  /*31e0*/  MUFU.TANH R4, R4 ;  /* 0x0000000400047308 */ /* 0x000fe20000002400 */
[----:B----4-:R-:W-:-:S04]  /*31f0*/  FSEL R49, R49, -INF , P2 ;  /* 0xff80000031317808 */ /* 0x010fc80001000000 */
[----:B------:R-:W-:-:S03]  /*3200*/  FMNMX.FTZ R50, R49, R50, !PT ;  /* 0x0000003231327209 */ /* 0x000fc60007810000 */
[----:B------:R-:W1:Y:S02]  /*3210*/  MUFU.TANH R5, R5 ;  /* 0x0000000500057308 */ /* 0x000e640000002400 */
[----:B------:R-:W2:Y:S06]  /*3220*/  SHFL.BFLY PT, R53, R50, 0x2, 0x1f ;  /* 0x0c401f0032357f89 */ /* 0x000eac00000e0000 */
[----:B------:R-:W3:Y:S08]  /*3230*/  MUFU.TANH R6, R6 ;  /* 0x0000000600067308 */ /* 0x000ef00000002400 */
[----:B------:R-:W4:Y:S01]  /*3240*/  MUFU.TANH R8, R8 ;  /* 0x0000000800087308 */ /* 0x000f220000002400 */
[----:B-1----:R-:W-:-:S07]  /*3250*/  FSEL R52, R5, -INF , P4 ;  /* 0xff80000005347808 */ /* 0x002fce0002000000 */
[----:B------:R-:W1:Y:S01]  /*3260*/  MUFU.TANH R7, R7 ;  /* 0x0000000700077308 */ /* 0x000e620000002400 */
[----:B--2---:R-:W-:-:S05]  /*3270*/  FMNMX.FTZ R53, R50, R53, !PT ;  /* 0x0000003532357209 */ /* 0x004fca0007810000 */
[----:B------:R-:W2:Y:S02]  /*3280*/  SHFL.BFLY PT, R170, R53, 0x1, 0x1f ;  /* 0x0c201f0035aa7f89 */ /* 0x000ea400000e0000 */
[----:B------:R-:W5:Y:S08]  /*3290*/  MUFU.TANH R9, R9 ;  /* 0x0000000900097308 */ /* 0x000f700000002400 */
[----:B------:R-:W5:Y:S08]  /*32a0*/  MUFU.TANH R10, R10 ;  /* 0x0000000a000a7308 */ /* 0x000f700000002400 */
[----:B------:R-:W5:Y:S01]  /*32b0*/  MUFU.TANH R12, R12 ;  /* 0x0000000c000c7308 */ /* 0x000f620000002400 */
[----:B--2---:R-:W-:Y:S01]  /*32c0*/  FMNMX.FTZ R170, R53, R170, !PT ;  /* 0x000000aa35aa7209 */ /* 0x004fe20007810000 */
[----:B------:R-:W-:-:S06]  /*32d0*/  IMAD.U32 R53, RZ, RZ, UR14 ;  /* 0x0000000eff357e24 */ /* 0x000fcc000f8e00ff */
[----:B------:R-:W2:Y:S01]  /*32e0*/  MUFU.TANH R11, R11 ;  /* 0x0000000b000b7308 */ /* 0x000ea20000002400 */
[C---:B------:R-:W-:Y:S01]  /*32f0*/  FSETP.NEU.FTZ.AND P2, PT, R170.reuse, -INF , PT ;  /* 0xff800000aa00780b */ /* 0x040fe20003f5d000 */
[----:B------:R-:W-:-:S01]  /*3300*/  FFMA.FTZ R50, R170, R53, -8 ;  /* 0xc1000000aa327423 */ /* 0x000fc20000010035 */
[----:B------:R-:W-:Y:S02]  /*3310*/  FSEL R53, R4, -INF , P3 ;  /* 0xff80000004357808 */ /* 0x000fe40001800000 */
[C---:B------:R-:W-:Y:S02]  /*3320*/  ISETP.GT.AND P3, PT, R51.reuse, 0x10, PT ;  /* 0x000000103300780c */ /* 0x040fe40003f64270 */
[----:B------:R-:W-:Y:S01]  /*3330*/  FSEL R82, R50, RZ, P2 ;  /* 0x000000ff32527208 */ /* 0x000fe20001000000 */
[----:B------:R-:W2:Y:S01]  /*3340*/  MUFU.TANH R13, R13 ;  /* 0x0000000d000d7308 */ /* 0x000ea20000002400 */
[----:B------:R-:W-:-:S03]  /*3350*/  ISETP.GT.AND P2, PT, R51, RZ, PT ;  /* 0x000000ff3300720c */ /* 0x000fc60003f44270 */
[--C-:B------:R-:W-:Y:S01]  /*3360*/  FFMA.FTZ R33, R55, UR14, -R82.reuse ;  /* 0x0000000e37217c23 */ /* 0x100fe20008010852 */
[----:B------:R-:W-:Y:S01]  /*3370*/  FSEL R50, R3, -INF , P2 ;  /* 0xff80000003327808 */ /* 0x000fe20001000000 */
[--C-:B------:R-:W-:Y:S01]  /*3380*/  FFMA.FTZ R3, R56, UR14, -R82.reuse ;  /* 0x0000000e38037c23 */ /* 0x100fe20008010852 */
[----:B------:R-:W-:Y:S01]  /*3390*/  ISETP.GT.AND P2, PT, R51, 0x9, PT ;  /* 0x000000093300780c */ /* 0x000fe20003f44270 */
[--C-:B------:R-:W-:Y:S01]  /*33a0*/  FFMA.FTZ R4, R57, UR14, -R82.reuse ;  /* 0x0000000e39047c23 */ /* 0x100fe20008010852 */
[----:B------:R-:W-:Y:S01]  /*33b0*/  FMNMX.FTZ R5, R50, R53, !PT ;  /* 0x0000003532057209 */ /* 0x000fe20007810000 */
[----:B------:R-:W2:Y:S01]  /*33c0*/  MUFU.TANH R14, R14 ;  /* 0x0000000e000e7308 */ /* 0x000ea20000002400 */
[----:B---3--:R-:W-:Y:S01]  /*33d0*/  FSEL R54, R6, -INF , P2 ;  /* 0xff80000006367808 */ /* 0x008fe20001000000 */
[--C-:B------:R-:W-:Y:S01]  /*33e0*/  FFMA.FTZ R31, R31, UR14, -R82.reuse ;  /* 0x0000000e1f1f7c23 */ /* 0x100fe20008010852 */
[----:B------:R-:W-:Y:S01]  /*33f0*/  FMNMX.FTZ R5, R52, R5, !PT ;  /* 0x0000000534057209 */ /* 0x000fe20007810000 */
[--C-:B------:R-:W-:Y:S01]  /*3400*/  FFMA.FTZ R26, R26, UR14, -R82.reuse ;  /* 0x0000000e1a1a7c23 */ /* 0x100fe20008010852 */
[----:B------:R-:W-:Y:S01]  /*3410*/  ISETP.GT.AND P2, PT, R51, 0x11, PT ;  /* 0x000000113300780c */ /* 0x000fe20003f44270 */
[--C-:B------:R-:W-:Y:S01]  /*3420*/  FFMA.FTZ R88, R88, UR14, -R82.reuse ;  /* 0x0000000e58587c23 */ /* 0x100fe20008010852 */
[----:B----4-:R-:W-:Y:S01]  /*3430*/  FSEL R55, R8, -INF , P3 ;  /* 0xff80000008377808 */ /* 0x010fe20001800000 */
[----:B------:R-:W3:Y:S01]  /*3440*/  MUFU.TANH R20, R20 ;  /* 0x0000001400147308 */ /* 0x000ee20000002400 */
[----:B------:R-:W-:Y:S01]  /*3450*/  FMNMX.FTZ R6, R54, R5, !PT ;  /* 0x0000000536067209 */ /* 0x000fe20007810000 */
[--C-:B------:R-:W-:Y:S01]  /*3460*/  FFMA.FTZ R5, R59, UR14, -R82.reuse ;  /* 0x0000000e3b057c23 */ /* 0x100fe20008010852 */
[----:B-1----:R-:W-:Y:S01]  /*3470*/  FSEL R56, R7, -INF , P2 ;  /* 0xff80000007387808 */ /* 0x002fe20001000000 */
[--C-:B------:R-:W-:Y:S01]  /*3480*/  FFMA.FTZ R36, R36, UR14, -R82.reuse ;  /* 0x0000000e24247c23 */ /* 0x100fe20008010852 */
[----:B------:R-:W-:Y:S01]  /*3490*/  ISETP.GT.AND P3, PT, R51, 0x18, PT ;  /* 0x000000183300780c */ /* 0x000fe20003f64270 */
[--C-:B------:R-:W-:Y:S01]  /*34a0*/  FFMA.FTZ R41, R41, UR14, -R82.reuse ;  /* 0x0000000e29297c23 */ /* 0x100fe20008010852 */
[----:B------:R-:W-:Y:S01]  /*34b0*/  FMNMX.FTZ R7, R55, R6, !PT ;  /* 0x0000000637077209 */ /* 0x000fe20007810000 */
[----:B------:R-:W1:Y:S01]  /*34c0*/  MUFU.TANH R15, R15 ;  /* 0x0000000f000f7308 */ /* 0x000e620000002400 */
[----:B------:R-:W-:Y:S01]  /*34d0*/  ISETP.GT.AND P2, PT, R51, 0x19, PT ;  /* 0x000000193300780c */ /* 0x000fe20003f44270 */
[--C-:B------:R-:W-:Y:S01]  /*34e0*/  FFMA.FTZ R91, R91, UR14, -R82.reuse ;  /* 0x0000000e5b5b7c23 */ /* 0x100fe20008010852 */
[----:B-----5:R-:W-:Y:S01]  /*34f0*/  FSEL R57, R9, -INF , P3 ;  /* 0xff80000009397808 */ /* 0x020fe20001800000 */
[--C-:B------:R-:W-:Y:S01]  /*3500*/  FFMA.FTZ R34, R34, UR14, -R82.reuse ;  /* 0x0000000e22227c23 */ /* 0x100fe20008010852 */
[----:B------:R-:W-:Y:S01]  /*3510*/  FMNMX.FTZ R6, R56, R7, !PT ;  /* 0x0000000738067209 */ /* 0x000fe20007810000 */
[--C-:B------:R-:W-:Y:S01]  /*3520*/  FFMA.FTZ R32, R32, UR14, -R82.reuse ;  /* 0x0000000e20207c23 */ /* 0x100fe20008010852 */
[----:B------:R-:W-:Y:S01]  /*3530*/  ISETP.GT.AND P3, PT, R51, 0x20, PT ;  /* 0x000000203300780c */ /* 0x000fe20003f64270 */
[----:B------:R-:W4:Y:S01]  /*3540*/  MUFU.TANH R21, R21 ;  /* 0x0000001500157308 */ /* 0x000f220000002400 */
[----:B------:R-:W-:Y:S01]  /*3550*/  FSEL R58, R10, -INF , P2 ;  /* 0xff8000000a3a7808 */ /* 0x000fe20001000000 */
[--C-:B------:R-:W-:Y:S01]  /*3560*/  FFMA.FTZ R10, R90, UR14, -R82.reuse ;  /* 0x0000000e5a0a7c23 */ /* 0x100fe20008010852 */
[----:B------:R-:W-:Y:S01]  /*3570*/  FMNMX.FTZ R7, R57, R6, !PT ;  /* 0x0000000639077209 */ /* 0x000fe20007810000 */
[--C-:B------:R-:W-:Y:S01]  /*3580*/  FFMA.FTZ R30, R30, UR14, -R82.reuse ;  /* 0x0000000e1e1e7c23 */ /* 0x100fe20008010852 */
[----:B------:R-:W-:Y:S01]  /*3590*/  ISETP.GT.AND P2, PT, R51, 0x21, PT ;  /* 0x000000213300780c */ /* 0x000fe20003f44270 */
[--C-:B------:R-:W-:Y:S01]  /*35a0*/  FFMA.FTZ R27, R27, UR14, -R82.reuse ;  /* 0x0000000e1b1b7c23 */ /* 0x100fe20008010852 */
[----:B------:R-:W-:Y:S01]  /*35b0*/  FSEL R59, R12, -INF , P3 ;  /* 0xff8000000c3b7808 */ /* 0x000fe20001800000 */
[----:B------:R-:W5:Y:S01]  /*35c0*/  MUFU.TANH R24, R24 ;  /* 0x0000001800187308 */ /* 0x000f620000002400 */
[----:B------:R-:W-:Y:S01]  /*35d0*/  FMNMX.FTZ R8, R58, R7, !PT ;  /* 0x000000073a087209 */ /* 0x000fe20007810000 */
[--C-:B------:R-:W-:Y:S01]  /*35e0*/  FFMA.FTZ R7, R89, UR14, -R82.reuse ;  /* 0x0000000e59077c23 */ /* 0x100fe20008010852 */
[----:B------:R-:W-:Y:S01]  /*35f0*/  ISETP.GT.AND P3, PT, R51, 0x28, PT ;  /* 0x000000283300780c */ /* 0x000fe20003f64270 */
[--C-:B------:R-:W-:Y:S01]  /*3600*/  FFMA.FTZ R39, R39, UR14, -R82.reuse ;  /* 0x0000000e27277c23 */ /* 0x100fe20008010852 */
[----:B--2---:R-:W-:Y:S01]  /*3610*/  FSEL R62, R11, -INF , P2 ;  /* 0xff8000000b3e7808 */ /* 0x004fe20001000000 */
[--C-:B------:R-:W-:Y:S01]  /*3620*/  FFMA.FTZ R44, R44, UR14, -R82.reuse ;  /* 0x0000000e2c2c7c23 */ /* 0x100fe20008010852 */
[----:B------:R-:W-:Y:S01]  /*3630*/  FMNMX.FTZ R9, R59, R8, !PT ;  /* 0x000000083b097209 */ /* 0x000fe20007810000 */
[----:B------:R-:W2:Y:S01]  /*3640*/  MUFU.TANH R28, R28 ;  /* 0x0000001c001c7308 */ /* 0x000ea20000002400 */
[----:B------:R-:W-:Y:S01]  /*3650*/  ISETP.GT.AND P2, PT, R51, 0x29, PT ;  /* 0x000000293300780c */ /* 0x000fe20003f44270 */
[--C-:B------:R-:W-:Y:S01]  /*3660*/  FFMA.FTZ R42, R42, UR14, -R82.reuse ;  /* 0x0000000e2a2a7c23 */ /* 0x100fe20008010852 */
[----:B------:R-:W-:Y:S01]  /*3670*/  FSEL R63, R13, -INF , P3 ;  /* 0xff8000000d3f7808 */ /* 0x000fe20001800000 */
[--C-:B------:R-:W-:Y:S01]  /*3680*/  FFMA.FTZ R43, R43, UR14, -R82.reuse ;  /* 0x0000000e2b2b7c23 */ /* 0x100fe20008010852 */
[----:B------:R-:W-:Y:S01]  /*3690*/  FMNMX.FTZ R8, R62, R9, !PT ;  /* 0x000000093e087209 */ /* 0x000fe20007810000 */
[--C-:B------:R-:W-:Y:S01]  /*36a0*/  FFMA.FTZ R49, R49, UR14, -R82.reuse ;  /* 0x0000000e31317c23 */ /* 0x100fe20008010852 */
[----:B------:R-:W-:Y:S01]  /*36b0*/  ISETP.GT.AND P3, PT, R51, 0x30, PT ;  /* 0x000000303300780c */ /* 0x000fe20003f64270 */
[----:B------:R-:W2:Y:S01]  /*36c0*/  MUFU.TANH R25, R25 ;  /* 0x0000001900197308 */ /* 0x000ea20000002400 */
[----:B------:R-:W-:Y:S01]  /*36d0*/  FSEL R66, R14, -INF , P2 ;  /* 0xff8000000e427808 */ /* 0x000fe20001000000 */
[----:B------:R-:W-:Y:S01]  /*36e0*/  FFMA.FTZ R14, R40, UR14, -R82 ;  /* 0x0000000e280e7c23 */ /* 0x000fe20008010852 */
[----:B------:R-:W-:Y:S01]  /*36f0*/  FMNMX.FTZ R9, R63, R8, !PT ;  /* 0x000000083f097209 */ /* 0x000fe20007810000 */
[--C-:B------:R-:W-:Y:S01]  /*3700*/  IMAD.MOV.U32 R90, RZ, RZ, R151.reuse ;  /* 0x000000ffff5a7224 */ /* 0x100fe200078e0097 */
[----:B------:R-:W-:Y:S01]  /*3710*/  ISETP.GT.AND P2, PT, R51, 0x31, PT ;  /* 0x000000313300780c */ /* 0x000fe20003f44270 */
[----:B------:R-:W-:Y:S01]  /*3720*/  IMAD.MOV.U32 R89, RZ, RZ, R151 ;  /* 0x000000ffff597224 */ /* 0x000fe200078e0097 */
[----:B---3--:R-:W-:Y:S01]  /*3730*/  FSEL R67, R20, -INF , P3 ;  /* 0xff80000014437808 */ /* 0x008fe20001800000 */
[----:B------:R-:W3:Y:S01]  /*3740*/  MUFU.TANH R60, R60 ;  /* 0x0000003c003c7308 */ /* 0x000ee20000002400 */
[----:B------:R-:W-:-:S02]  /*3750*/  FMNMX.FTZ R8, R66, R9, !PT ;  /* 0x0000000942087209 */ /* 0x000fc40007810000 */
[----:B------:R-:W-:Y:S02]  /*3760*/  ISETP.GT.AND P3, PT, R51, 0x38, PT ;  /* 0x000000383300780c */ /* 0x000fe40003f64270 */
[----:B-1----:R-:W-:Y:S02]  /*3770*/  FSEL R70, R15, -INF , P2 ;  /* 0xff8000000f467808 */ /* 0x002fe40001000000 */
[----:B------:R-:W-:Y:S01]  /*3780*/  FMNMX.FTZ R9, R67, R8, !PT ;  /* 0x0000000843097209 */ /* 0x000fe20007810000 */
[----:B------:R-:W1:Y:S01]  /*3790*/  MUFU.TANH R61, R61 ;  /* 0x0000003d003d7308 */ /* 0x000e620000002400 */
[----:B------:R-:W-:Y:S02]  /*37a0*/  ISETP.GT.AND P2, PT, R51, 0x39, PT ;  /* 0x000000393300780c */ /* 0x000fe40003f44270 */
[----:B----4-:R-:W-:Y:S02]  /*37b0*/  FSEL R71, R21, -INF , P3 ;  /* 0xff80000015477808 */ /* 0x010fe40001800000 */
[----:B------:R-:W-:Y:S01]  /*37c0*/  FMNMX.FTZ R12, R70, R9, !PT ;  /* 0x00000009460c7209 */ /* 0x000fe20007810000 */
[----:B------:R-:W-:Y:S01]  /*37d0*/  FFMA.FTZ R9, R92, UR14, -R82 ;  /* 0x0000000e5c097c23 */ /* 0x000fe20008010852 */
[----:B------:R-:W-:Y:S01]  /*37e0*/  ISETP.GT.AND P3, PT, R51, 0x40, PT ;  /* 0x000000403300780c */ /* 0x000fe20003f64270 */
[----:B------:R-:W4:Y:S01]  /*37f0*/  MUFU.TANH R64, R64 ;  /* 0x0000004000407308 */ /* 0x000f220000002400 */
[----:B-----5:R-:W-:Y:S01]  /*3800*/  FSEL R74, R24, -INF , P2 ;  /* 0xff800000184a7808 */ /* 0x020fe20001000000 */
[----:B------:R-:W-:Y:S01]  /*3810*/  IMAD.MOV.U32 R92, RZ, RZ, R151 ;  /* 0x000000ffff5c7224 */ /* 0x000fe200078e0097 */
[----:B------:R-:W-:-:S02]  /*3820*/  FMNMX.FTZ R11, R71, R12, !PT ;  /* 0x0000000c470b7209 */ /* 0x000fc40007810000 */
[----:B------:R-:W-:Y:S02]  /*3830*/  ISETP.GT.AND P2, PT, R51, 0x41, PT ;  /* 0x000000413300780c */ /* 0x000fe40003f44270 */
[----:B--2---:R-:W-:Y:S01]  /*3840*/  FSEL R75, R28, -INF , P3 ;  /* 0xff8000001c4b7808 */ /* 0x004fe20001800000 */
[----:B------:R-:W2:Y:S01]  /*3850*/  MUFU.TANH R65, R65 ;  /* 0x0000004100417308 */ /* 0x000ea20000002400 */
[----:B------:R-:W-:Y:S01]  /*3860*/  FMNMX.FTZ R12, R74, R11, !PT ;  /* 0x0000000b4a0c7209 */ /* 0x000fe20007810000 */
[----:B------:R-:W-:Y:S01]  /*3870*/  FFMA.FTZ R11, R93, UR14, -R82 ;  /* 0x0000000e5d0b7c23 */ /* 0x000fe20008010852 */
[----:B------:R-:W-:Y:S01]  /*3880*/  ISETP.GT.AND P3, PT, R51, 0x48, PT ;  /* 0x000000483300780c */ /* 0x000fe20003f64270 */
[----:B------:R-:W-:Y:S01]  /*3890*/  IMAD.MOV.U32 R93, RZ, RZ, R151 ;  /* 0x000000ffff5d7224 */ /* 0x000fe200078e0097 */
[----:B------:R-:W-:Y:S02]  /*38a0*/  FSEL R78, R25, -INF , P2 ;  /* 0xff800000194e7808 */ /* 0x000fe40001000000 */
[----:B------:R-:W-:Y:S01]  /*38b0*/  FMNMX.FTZ R13, R75, R12, !PT ;  /* 0x0000000c4b0d7209 */ /* 0x000fe20007810000 */
[----:B------:R-:W5:Y:S01]  /*38c0*/  MUFU.TANH R68, R68 ;  /* 0x0000004400447308 */ /* 0x000f620000002400 */
[----:B------:R-:W-:-:S02]  /*38d0*/  ISETP.GT.AND P2, PT, R51, 0x49, PT ;  /* 0x000000493300780c */ /* 0x000fc40003f44270 */
[----:B---3--:R-:W-:Y:S02]  /*38e0*/  FSEL R60, R60, -INF , P3 ;  /* 0xff8000003c3c7808 */ /* 0x008fe40001800000 */
[----:B------:R-:W-:Y:S02]  /*38f0*/  FMNMX.FTZ R13, R78, R13, !PT ;  /* 0x0000000d4e0d7209 */ /* 0x000fe40007810000 */
[----:B------:R-:W-:Y:S01]  /*3900*/  ISETP.GT.AND P3, PT, R51, 0x50, PT ;  /* 0x000000503300780c */ /* 0x000fe20003f64270 */
[----:B------:R-:W3:Y:S01]  /*3910*/  MUFU.TANH R69, R69 ;  /* 0x0000004500457308 */ /* 0x000ee20000002400 */
[----:B-1----:R-:W-:Y:S02]  /*3920*/  FSEL R61, R61, -INF , P2 ;  /* 0xff8000003d3d7808 */ /* 0x002fe40001000000 */
[----:B------:R-:W-:Y:S02]  /*3930*/  FMNMX.FTZ R12, R60, R13, !PT ;  /* 0x0000000d3c0c7209 */ /* 0x000fe40007810000 */
[----:B------:R-:W-:-:S02]  /*3940*/  ISETP.GT.AND P2, PT, R51, 0x51, PT ;  /* 0x000000513300780c */ /* 0x000fc40003f44270 */
[----:B----4-:R-:W-:Y:S01]  /*3950*/  FSEL R64, R64, -INF , P3 ;  /* 0xff80000040407808 */ /* 0x010fe20001800000 */
[----:B------:R-:W1:Y:S01]  /*3960*/  MUFU.TANH R72, R72 ;  /* 0x0000004800487308 */ /* 0x000e620000002400 */
[----:B------:R-:W-:Y:S01]  /*3970*/  FMNMX.FTZ R13, R61, R12, !PT ;  /* 0x0000000c3d0d7209 */ /* 0x000fe20007810000 */
[----:B------:R-:W-:Y:S01]  /*3980*/  FFMA.FTZ R12, R38, UR14, -R82 ;  /* 0x0000000e260c7c23 */ /* 0x000fe20008010852 */
[----:B------:R-:W-:Y:S02]  /*3990*/  ISETP.GT.AND P3, PT, R51, 0x58, PT ;  /* 0x000000583300780c */ /* 0x000fe40003f64270 */
[----:B--2---:R-:W-:Y:S02]  /*39a0*/  FSEL R65, R65, -INF , P2 ;  /* 0xff80000041417808 */ /* 0x004fe40001000000 */
[----:B------:R-:W-:Y:S01]  /*39b0*/  FMNMX.FTZ R20, R64, R13, !PT ;  /* 0x0000000d40147209 */ /* 0x000fe20007810000 */
[----:B------:R-:W2:Y:S01]  /*39c0*/  MUFU.TANH R73, R73 ;  /* 0x0000004900497308 */ /* 0x000ea20000002400 */
[----:B------:R-:W-:-:S02]  /*39d0*/  ISETP.GT.AND P2, PT, R51, 0x59, PT ;  /* 0x000000593300780c */ /* 0x000fc40003f44270 */
[----:B-----5:R-:W-:Y:S02]  /*39e0*/  FSEL R68, R68, -INF , P3 ;  /* 0xff80000044447808 */ /* 0x020fe40001800000 */
[----:B------:R-:W-:Y:S02]  /*39f0*/  FMNMX.FTZ R13, R65, R20, !PT ;  /* 0x00000014410d7209 */ /* 0x000fe40007810000 */
[----:B------:R-:W-:Y:S01]  /*3a00*/  ISETP.GT.AND P3, PT, R51, 0x60, PT ;  /* 0x000000603300780c */ /* 0x000fe20003f64270 */
[----:B------:R-:W4:Y:S01]  /*3a10*/  MUFU.TANH R76, R76 ;  /* 0x0000004c004c7308 */ /* 0x000f220000002400 */
[----:B---3--:R-:W-:Y:S02]  /*3a20*/  FSEL R69, R69, -INF , P2 ;  /* 0xff80000045457808 */ /* 0x008fe40001000000 */
[----:B------:R-:W-:Y:S02]  /*3a30*/  FMNMX.FTZ R20, R68, R13, !PT ;  /* 0x0000000d44147209 */ /* 0x000fe40007810000 */
[----:B------:R-:W-:-:S02]  /*3a40*/  ISETP.GT.AND P2, PT, R51, 0x61, PT ;  /* 0x000000613300780c */ /* 0x000fc40003f44270 */
[----:B-1----:R-:W-:Y:S01]  /*3a50*/  FSEL R72, R72, -INF , P3 ;  /* 0xff80000048487808 */ /* 0x002fe20001800000 */
[----:B------:R-:W1:Y:S01]  /*3a60*/  MUFU.TANH R77, R77 ;  /* 0x0000004d004d7308 */ /* 0x000e620000002400 */
[----:B------:R-:W-:Y:S02]  /*3a70*/  FMNMX.FTZ R15, R69, R20, !PT ;  /* 0x00000014450f7209 */ /* 0x000fe40007810000 */
[----:B------:R-:W-:Y:S02]  /*3a80*/  ISETP.GT.AND P3, PT, R51, 0x68, PT ;  /* 0x000000683300780c */ /* 0x000fe40003f64270 */
[----:B--2---:R-:W-:Y:S02]  /*3a90*/  FSEL R73, R73, -INF , P2 ;  /* 0xff80000049497808 */ /* 0x004fe40001000000 */
[----:B------:R-:W-:Y:S01]  /*3aa0*/  FMNMX.FTZ R20, R72, R15, !PT ;  /* 0x0000000f48147209 */ /* 0x000fe20007810000 */
[----:B------:R-:W2:Y:S01]  /*3ab0*/  MUFU.TANH R80, R80 ;  /* 0x0000005000507308 */ /* 0x000ea20000002400 */
[----:B------:R-:W-:-:S02]  /*3ac0*/  ISETP.GT.AND P2, PT, R51, 0x69, PT ;  /* 0x000000693300780c */ /* 0x000fc40003f44270 */
[----:B----4-:R-:W-:Y:S02]  /*3ad0*/  FSEL R76, R76, -INF , P3 ;  /* 0xff8000004c4c7808 */ /* 0x010fe40001800000 */
[----:B------:R-:W-:Y:S02]  /*3ae0*/  FMNMX.FTZ R15, R73, R20, !PT ;  /* 0x00000014490f7209 */ /* 0x000fe40007810000 */
[----:B------:R-:W-:Y:S01]  /*3af0*/  ISETP.GT.AND P3, PT, R51, 0x70, PT ;  /* 0x000000703300780c */ /* 0x000fe20003f64270 */
[----:B------:R-:W3:Y:S01]  /*3b00*/  MUFU.TANH R81, R81 ;  /* 0x0000005100517308 */ /* 0x000ee20000002400 */
[----:B-1----:R-:W-:Y:S02]  /*3b10*/  FSEL R77, R77, -INF , P2 ;  /* 0xff8000004d4d7808 */ /* 0x002fe40001000000 */
[----:B------:R-:W-:Y:S02]  /*3b20*/  FMNMX.FTZ R20, R76, R15, !PT ;  /* 0x0000000f4c147209 */ /* 0x000fe40007810000 */
[----:B------:R-:W-:-:S02]  /*3b30*/  ISETP.GT.AND P2, PT, R51, 0x71, PT ;  /* 0x000000713300780c */ /* 0x000fc40003f44270 */
[----:B------:R-:W-:Y:S01]  /*3b40*/  FMNMX.FTZ R15, R77, R20, !PT ;  /* 0x000000144d0f7209 */ /* 0x000fe20007810000 */
[----:B------:R-:W1:Y:S01]  /*3b50*/  MUFU.TANH R84, R84 ;  /* 0x0000005400547308 */ /* 0x000e620000002400 */
[----:B--2---:R-:W-:Y:S02]  /*3b60*/  FSEL R80, R80, -INF , P3 ;  /* 0xff80000050507808 */ /* 0x004fe40001800000 */
[----:B------:R-:W-:Y:S02]  /*3b70*/  ISETP.GT.AND P3, PT, R51, 0x78, PT ;  /* 0x000000783300780c */ /* 0x000fe40003f64270 */
[----:B------:R-:W-:-:S03]  /*3b80*/  FMNMX.FTZ R20, R80, R15, !PT ;  /* 0x0000000f50147209 */ /* 0x000fc60007810000 */
[----:B------:R-:W2:Y:S01]  /*3b90*/  MUFU.TANH R85, R85 ;  /* 0x0000005500557308 */ /* 0x000ea20000002400 */
[----:B---3--:R-:W-:Y:S02]  /*3ba0*/  FSEL R81, R81, -INF , P2 ;  /* 0xff80000051517808 */ /* 0x008fe40001000000 */
[----:B------:R-:W-:Y:S02]  /*3bb0*/  ISETP.GT.AND P2, PT, R51, 0x79, PT ;  /* 0x000000793300780c */ /* 0x000fe40003f44270 */
[----:B------:R-:W-:Y:S01]  /*3bc0*/  FMNMX.FTZ R21, R81, R20, !PT ;  /* 0x0000001451157209 */ /* 0x000fe20007810000 */
[--C-:B------:R-:W-:Y:S01]  /*3bd0*/  FFMA.FTZ R20, R29, UR14, -R82.reuse ;  /* 0x0000000e1d147c23 */ /* 0x100fe20008010852 */
[----:B------:R-:W-:-:S01]  /*3be0*/  FFMA.FTZ R29, R45, UR14, -R82 ;  /* 0x0000000e2d1d7c23 */ /* 0x000fc20008010852 */
[----:B------:R-:W-:Y:S01]  /*3bf0*/  MUFU.EX2 R51, R31 ;  /* 0x0000001f00337308 */ /* 0x000fe20000000800 */
[----:B-1----:R-:W-:Y:S01]  /*3c00*/  FSEL R84, R84, -INF , P3 ;  /* 0xff80000054547808 */ /* 0x002fe20001800000 */
[----:B------:R-:W-:-:S03]  /*3c10*/  IMAD.MOV.U32 R45, RZ, RZ, R151 ;  /* 0x000000ffff2d7224 */ /* 0x000fc600078e0097 */
[----:B------:R-:W-:Y:S01]  /*3c20*/  FMNMX.FTZ R24, R84, R21, !PT ;  /* 0x0000001554187209 */ /* 0x000fe20007810000 */
[----:B------:R-:W-:-:S02]  /*3c30*/  FFMA.FTZ R21, R35, UR14, -R82 ;  /* 0x0000000e23157c23 */ /* 0x000fc40008010852 */
[----:B------:R-:W-:Y:S01]  /*3c40*/  MUFU.EX2 R26, R26 ;  /* 0x0000001a001a7308 */ /* 0x000fe20000000800 */
[----:B--2---:R-:W-:-:S04]  /*3c50*/  FSEL R85, R85, -INF , P2 ;  /* 0xff80000055557808 */ /* 0x004fc80001000000 */
[----:B------:R-:W-:Y:S01]  /*3c60*/  FMNMX.FTZ R25, R85, R24, !PT ;  /* 0x0000001855197209 */ /* 0x000fe20007810000 */
[----:B------:R-:W-:-:S02]  /*3c70*/  FFMA.FTZ R24, R37, UR14, -R82 ;  /* 0x0000000e25187c23 */ /* 0x000fc40008010852 */
[----:B------:R-:W1:Y:S02]  /*3c80*/  MUFU.EX2 R33, R33 ;  /* 0x0000002100217308 */ /* 0x000e640000000800 */
[----:B------:R-:W2:Y:S06]  /*3c90*/  SHFL.BFLY PT, R28, R25, 0x2, 0x1f ;  /* 0x0c401f00191c7f89 */ /* 0x000eac00000e0000 */
[----:B------:R-:W-:Y:S08]  /*3ca0*/  MUFU.EX2 R3, R3 ;  /* 0x0000000300037308 */ /* 0x000ff00000000800 */
[----:B------:R-:W3:Y:S01]  /*3cb0*/  MUFU.EX2 R4, R4 ;  /* 0x0000000400047308 */ /* 0x000ee20000000800 */
[----:B-1----:R-:W-:-:S07]  /*3cc0*/  FADD.FTZ R38, R26, R33 ;  /* 0x000000211a267221 */ /* 0x002fce0000010000 */
[----:B------:R-:W1:Y:S01]  /*3cd0*/  MUFU.EX2 R5, R5 ;  /* 0x0000000500057308 */ /* 0x000e620000000800 */
[----:B--2---:R-:W-:Y:S01]  /*3ce0*/  FMNMX.FTZ R28, R25, R28, !PT ;  /* 0x0000001c191c7209 */ /* 0x004fe20007810000 */
[----:B------:R-:W-:Y:S01]  /*3cf0*/  FFMA.FTZ R25, R46, UR14, -R82 ;  /* 0x0000000e2e197c23 */ /* 0x000fe20008010852 */
[----:B------:R-:W-:-:S03]  /*3d00*/  IMAD.MOV.U32 R46, RZ, RZ, R151 ;  /* 0x000000ffff2e7224 */ /* 0x000fc600078e0097 */
[----:B------:R-:W2:Y:S02]  /*3d10*/  SHFL.BFLY PT, R161, R28, 0x1, 0x1f ;  /* 0x0c201f001ca17f89 */ /* 0x000ea400000e0000 */
[----:B------:R4:W-:Y:S01]  /*3d20*/  MUFU.EX2 R6, R88 ;  /* 0x0000005800067308 */ /* 0x0009e20000000800 */
[----:B---3--:R-:W-:-:S04]  /*3d30*/  F2FP.SATFINITE.E4M3.F32.PACK_AB_MERGE_C R229, R4, R3, RZ ;  /* 0x0000000304e5723e */ /* 0x008fc800048070ff */
[----:B------:R-:W-:Y:S01]  /*3d40*/  F2FP.SATFINITE.E4M3.F32.PACK_AB_MERGE_C R229, R33, R26, R229 ;  /* 0x0000001a21e5723e */ /* 0x000fe200048070e5 */
[--C-:B------:R-:W-:Y:S02]  /*3d50*/  IMAD.MOV.U32 R33, RZ, RZ, R151.reuse ;  /* 0x000000ffff217224 */ /* 0x100fe400078e0097 */
[----:B------:R-:W-:Y:S01]  /*3d60*/  MUFU.EX2 R13, R36 ;  /* 0x00000024000d7308 */ /* 0x000fe20000000800 */
[--C-:B----4-:R-:W-:Y:S02]  /*3d70*/  IMAD.MOV.U32 R88, RZ, RZ, R151.reuse ;  /* 0x000000ffff587224 */ /* 0x110fe400078e0097 */
[----:B------:R-:W-:-:S05]  /*3d80*/  IMAD.MOV.U32 R26, RZ, RZ, R151 ;  /* 0x000000ffff1a7224 */ /* 0x000fca00078e0097 */
[----:B------:R-:W-:Y:S01]  /*3d90*/  MUFU.EX2 R7, R7 ;  /* 0x0000000700077308 */ /* 0x000fe20000000800 */
[----:B--2---:R-:W-:Y:S01]  /*3da0*/  FMNMX.FTZ R161, R28, R161, !PT ;  /* 0x000000a11ca17209 */ /* 0x004fe20007810000 */
[----:B------:R-:W-:-:S06]  /*3db0*/  IMAD.U32 R28, RZ, RZ, UR14 ;  /* 0x0000000eff1c7e24 */ /* 0x000fcc000f8e00ff */
[----:B------:R2:W-:Y:S01]  /*3dc0*/  MUFU.EX2 R36, R41 ;  /* 0x0000002900247308 */ /* 0x0005e20000000800 */
[C---:B------:R-:W-:Y:S01]  /*3dd0*/  FSETP.NEU.FTZ.AND P2, PT, R161.reuse, -INF , PT ;  /* 0xff800000a100780b */ /* 0x040fe20003f5d000 */
[----:B------:R-:W-:-:S05]  /*3de0*/  FFMA.FTZ R28, R161, R28, -8 ;  /* 0xc1000000a11c7423 */ /* 0x000fca000001001c */
[----:B------:R-:W-:Y:S01]  /*3df0*/  FSEL R31, R28, RZ, P2 ;  /* 0x000000ff1c1f7208 */ /* 0x000fe20001000000 */
[----:B--2---:R-:W-:-:S01]  /*3e00*/  FADD.FTZ R41, R3, R38 ;  /* 0x0000002603297221 */ /* 0x004fc20000010000 */
[----:B------:R-:W2:Y:S01]  /*3e10*/  MUFU.EX2 R10, R10 ;  /* 0x0000000a000a7308 */ /* 0x000ea20000000800 */
[----:B------:R-:W-:Y:S02]  /*3e20*/  PLOP3.LUT P2, PT, PT, PT, UP0, 0x80, 0x0 ;  /* 0x000000000000781c */ /* 0x000fe40003f4f008 */
        /* <DEDUP_REMOVED lines=10> */
[----:B------:R-:W-:Y:S01]  /*3ed0*/  FADD.FTZ R40, R4, R41 ;  /* 0x0000002904287221 */ /* 0x000fe20000010000 */
[----:B------:R-:W-:-:S01]  /*3ee0*/  FFMA.FTZ R62, R62, UR14, -R31 ;  /* 0x0000000e3e3e7c23 */ /* 0x000fc2000801081f */
[--C-:B------:R-:W-:Y:S01]  /*3ef0*/  FFMA.FTZ R63, R63, UR14, -R31.reuse ;  /* 0x0000000e3f3f7c23 */ /* 0x100fe2000801081f */
[----:B------:R-:W-:-:S01]  /*3f00*/  FFMA.FTZ R66, R66, UR14, -R31 ;  /* 0x0000000e42427c23 */ /* 0x000fc2000801081f */
[----:B------:R-:W3:Y:S01]  /*3f10*/  MUFU.EX2 R53, R53 ;  /* 0x0000003500357308 */ /* 0x000ee20000000800 */
[----:B-1----:R-:W-:-:S01]  /*3f20*/  FADD.FTZ R41, R5, R40 ;  /* 0x0000002805297221 */ /* 0x002fc20000010000 */
        /* <DEDUP_REMOVED lines=11> */
[----:B--2---:R-:W-:Y:S01]  /*3fe0*/  F2FP.SATFINITE.E4M3.F32.PACK_AB_MERGE_C R231, R10, R7, RZ ;  /* 0x000000070ae7723e */ /* 0x004fe200048070ff */
[--C-:B------:R-:W-:Y:S01]  /*3ff0*/  FFMA.FTZ R68, R68, UR14, -R31.reuse ;  /* 0x0000000e44447c23 */ /* 0x100fe2000801081f */
[----:B------:R-:W-:-:S01]  /*4000*/  FFMA.FTZ R69, R69, UR14, -R31 ;  /* 0x0000000e45457c23 */ /* 0x000fc2000801081f */
[----:B------:R2:W4:Y:S01]  /*4010*/  MUFU.EX2 R35, R54 ;  /* 0x0000003600237308 */ /* 0x0005220000000800 */
[----:B---3--:R-:W-:-:S01]  /*4020*/  FADD.FTZ R37, R50, R53 ;  /* 0x0000003532257221 */ /* 0x008fc20000010000 */
[--C-:B------:R-:W-:Y:S01]  /*4030*/  FFMA.FTZ R72, R72, UR14, -R31.reuse ;  /* 0x0000000e48487c23 */ /* 0x100fe2000801081f */
[----:B------:R-:W-:-:S01]  /*4040*/  FFMA.FTZ R73, R73, UR14, -R31 ;  /* 0x0000000e49497c23 */ /* 0x000fc2000801081f */
[--C-:B------:R-:W-:Y:S01]  /*4050*/  FFMA.FTZ R76, R76, UR14, -R31.reuse ;  /* 0x0000000e4c4c7c23 */ /* 0x100fe2000801081f */
[----:B------:R-:W-:-:S01]  /*4060*/  FFMA.FTZ R77, R77, UR14, -R31 ;  /* 0x0000000e4d4d7c23 */ /* 0x000fc2000801081f */
[----:B------:R-:W-:Y:S01]  /*4070*/  F2FP.SATFINITE.E4M3.F32.PACK_AB_MERGE_C R231, R6, R5, R231 ;  /* 0x0000000506e7723e */ /* 0x000fe200048070e7 */
[----:B------:R-:W-:-:S01]  /*4080*/  FFMA.FTZ R80, R80, UR14, -R31 ;  /* 0x0000000e50507c23 */ /* 0x000fc2000801081f */
[----:B------:R-:W3:Y:S01]  /*4090*/  MUFU.EX2 R55, R55 ;  /* 0x0000003700377308 */ /* 0x000ee20000000800 */
[----:B-1----:R-:W-:-:S01]  /*40a0*/  FADD.FTZ R38, R52, R37 ;  /* 0x0000002534267221 */ /* 0x002fc20000010000 */
[--C-:B------:R-:W-:Y:S01]  /*40b0*/  FFMA.FTZ R81, R81, UR14, -R31.reuse ;  /* 0x0000000e51517c23 */ /* 0x100fe2000801081f */
[----:B------:R-:W-:-:S01]  /*40c0*/  FFMA.FTZ R84, R84, UR14, -R31 ;  /* 0x0000000e54547c23 */ /* 0x000fc2000801081f */
[----:B------:R-:W-:Y:S01]  /*40d0*/  FFMA.FTZ R31, R85, UR14, -R31 ;  /* 0x0000000e551f7c23 */ /* 0x000fe2000801081f */
[----:B------:R-:W-:-:S02]  /*40e0*/  IMAD.MOV.U32 R85, RZ, RZ, R151 ;  /* 0x000000ffff557224 */ /* 0x000fc400078e0097 */
[----:B--2---:R-:W-:Y:S01]  /*40f0*/  IMAD.MOV.U32 R54, RZ, RZ, R151 ;  /* 0x000000ffff367224 */ /* 0x004fe200078e0097 */
[----:B------:R-:W1:Y:S01]  /*4100*/  MUFU.EX2 R56, R56 ;  /* 0x0000003800387308 */ /* 0x000e620000000800 */
[----:B----4-:R-:W-:-:S01]  /*4110*/  FADD.FTZ R38, R35, R38 ;  /* 0x0000002623267221 */ /* 0x010fc20000010000 */
[----:B------:R-:W-:Y:S01]  /*4120*/  F2FP.SATFINITE.E4M3.F32.PACK_AB_MERGE_C R35, R35, R52, RZ ;  /* 0x000000342323723e */ /* 0x000fe200048070ff */
[--C-:B------:R-:W-:Y:S02]  /*4130*/  IMAD.MOV.U32 R52, RZ, RZ, R151.reuse ;  /* 0x000000ffff347224 */ /* 0x100fe400078e0097 */
[----:B------:R-:W-:Y:S01]  /*4140*/  IMAD.MOV.U32 R40, RZ, RZ, R151 ;  /* 0x000000ffff287224 */ /* 0x000fe200078e0097 */
[----:B------:R-:W-:Y:S01]  /*4150*/  F2FP.SATFINITE.E4M3.F32.PACK_AB_MERGE_C R228, R53, R50, R35 ;  /* 0x0000003235e4723e */ /* 0x000fe20004807023 */
[----:B------:R-:W-:Y:S01]  /*4160*/  IMAD.MOV.U32 R53, RZ, RZ, R151 ;  /* 0x000000ffff357224 */ /* 0x000fe200078e0097 */
[----:B------:R-:W2:Y:S01]  /*4170*/  MUFU.EX2 R57, R57 ;  /* 0x0000003900397308 */ /* 0x000ea20000000800 */
[----:B---3--:R-:W-:-:S01]  /*4180*/  FADD.FTZ R37, R55, R38 ;  /* 0x0000002637257221 */ /* 0x008fc20000010000 */
[----:B------:R-:W-:Y:S01]  /*4190*/  FADD.FTZ R38, R6, R41 ;  /* 0x0000002906267221 */ /* 0x000fe20000010000 */
[----:B------:R-:W-:-:S02]  /*41a0*/  IMAD.MOV.U32 R50, RZ, RZ, R151 ;  /* 0x000000ffff327224 */ /* 0x000fc400078e0097 */
[----:B------:R-:W-:Y:S02]  /*41b0*/  IMAD.MOV.U32 R35, RZ, RZ, R151 ;  /* 0x000000ffff237224 */ /* 0x000fe400078e0097 */
[----:B------:R-:W-:-:S01]  /*41c0*/  FADD.FTZ R41, R7, R38 ;  /* 0x0000002607297221 */ /* 0x000fc20000010000 */
[----:B------:R-:W3:Y:S01]  /*41d0*/  MUFU.EX2 R58, R58 ;  /* 0x0000003a003a7308 */ /* 0x000ee20000000800 */
[----:B-1----:R-:W-:-:S02]  /*41e0*/  FADD.FTZ R2, R56, R37 ;  /* 0x0000002538027221 */ /* 0x002fc40000010000 */
[----:B------:R-:W-:-:S05]  /*41f0*/  FADD.FTZ R41, R10, R41 ;  /* 0x000000290a297221 */ /* 0x000fca0000010000 */
[----:B------:R1:W4:Y:S01]  /*4200*/  MUFU.EX2 R8, R91 ;  /* 0x0000005b00087308 */ /* 0x0003220000000800 */
[----:B--2---:R-:W-:-:S07]  /*4210*/  FADD.FTZ R37, R57, R2 ;  /* 0x0000000239257221 */ /* 0x004fce0000010000 */
[----:B------:R-:W2:Y:S01]  /*4220*/  MUFU.EX2 R59, R59 ;  /* 0x0000003b003b7308 */ /* 0x000ea20000000800 */
[----:B---3--:R-:W-:-:S01]  /*4230*/  FADD.FTZ R2, R58, R37 ;  /* 0x000000253a027221 */ /* 0x008fc20000010000 */
[----:B------:R-:W-:Y:S01]  /*4240*/  F2FP.SATFINITE.E4M3.F32.PACK_AB_MERGE_C R57, R58, R57, RZ ;  /* 0x000000393a39723e */ /* 0x000fe200048070ff */
[--C-:B-1----:R-:W-:Y:S02]  /*4250*/  IMAD.MOV.U32 R91, RZ, RZ, R151.reuse ;  /* 0x000000ffff5b7224 */ /* 0x102fe400078e0097 */
[----:B------:R-:W-:Y:S01]  /*4260*/  IMAD.MOV.U32 R58, RZ, RZ, R151 ;  /* 0x000000ffff3a7224 */ /* 0x000fe200078e0097 */
[----:B------:R-:W-:Y:S01]  /*4270*/  F2FP.SATFINITE.E4M3.F32.PACK_AB_MERGE_C R230, R56, R55, R57 ;  /* 0x0000003738e6723e */ /* 0x000fe20004807039 */
[----:B------:R-:W-:Y:S01]  /*4280*/  IMAD.MOV.U32 R57, RZ, RZ, R151 ;  /* 0x000000ffff397224 */ /* 0x000fe200078e0097 */
[----:B------:R-:W1:Y:S01]  /*4290*/  MUFU.EX2 R9, R9 ;  /* 0x0000000900097308 */ /* 0x000e620000000800 */
[----:B----4-:R-:W-:-:S01]  /*42a0*/  FADD.FTZ R38, R8, R41 ;  /* 0x0000002908267221 */ /* 0x010fc20000010000 */
[----:B------:R-:W-:-:S02]  /*42b0*/  IMAD.MOV.U32 R56, RZ, RZ, R151 ;  /* 0x000000ffff387224 */ /* 0x000fc400078e0097 */
[----:B------:R-:W-:-:S04]  /*42c0*/  IMAD.MOV.U32 R55, RZ, RZ, R151 ;  /* 0x000000ffff377224 */ /* 0x000fc800078e0097 */
        /* <DEDUP_REMOVED lines=11> */
[----:B---3--:R-:W-:-:S01]  /*4380*/  FADD.FTZ R41, R14, R41 ;  /* 0x000000290e297221 */ /* 0x008fc20000010000 */
[----:B------:R-:W-:-:S04]  /*4390*/  F2FP.SATFINITE.E4M3.F32.PACK_AB_MERGE_C R225, R14, R11, RZ ;  /* 0x0000000b0ee1723e */ /* 0x000fc800048070ff */
[----:B------:R-:W-:Y:S02]  /*43a0*/  F2FP.SATFINITE.E4M3.F32.PACK_AB_MERGE_C R225, R9, R8, R225 ;  /* 0x0000000809e1723e */ /* 0x000fe400048070e1 */
[----:B------:R-:W3:Y:S01]  /*43b0*/  MUFU.EX2 R67, R67 ;  /* 0x0000004300437308 */ /* 0x000ee20000000800 */
[----:B--2---:R-:W-:-:S01]  /*43c0*/  FADD.FTZ R2, R66, R37 ;  /* 0x0000002542027221 */ /* 0x004fc20000010000 */
[----:B------:R-:W-:Y:S01]  /*43d0*/  F2FP.SATFINITE.E4M3.F32.PACK_AB_MERGE_C R63, R66, R63, RZ ;  /* 0x0000003f423f723e */ /* 0x000fe200048070ff */
[----:B------:R-:W-:-:S03]  /*43e0*/  IMAD.MOV.U32 R66, RZ, RZ, R151 ;  /* 0x000000ffff427224 */ /* 0x000fc600078e0097 */
[----:B------:R-:W-:Y:S01]  /*43f0*/  F2FP.SATFINITE.E4M3.F32.PACK_AB_MERGE_C R224, R62, R59, R63 ;  /* 0x0000003b3ee0723e */ /* 0x000fe2000480703f */
[----:B------:R-:W-:Y:S01]  /*4400*/  IMAD.MOV.U32 R63, RZ, RZ, R151 ;  /* 0x000000ffff3f7224 */ /* 0x000fe200078e0097 */
[----:B------:R-:W2:Y:S01]  /*4410*/  MUFU.EX2 R70, R70 ;  /* 0x0000004600467308 */ /* 0x000ea20000000800 */
[----:B-1----:R-:W-:-:S01]  /*4420*/  FADD.FTZ R38, R12, R41 ;  /* 0x000000290c267221 */ /* 0x002fc20000010000 */
[--C-:B------:R-:W-:Y:S02]  /*4430*/  IMAD.MOV.U32 R62, RZ, RZ, R151.reuse ;  /* 0x000000ffff3e7224 */ /* 0x100fe400078e0097 */
[--C-:B------:R-:W-:Y:S02]  /*4440*/  IMAD.MOV.U32 R59, RZ, RZ, R151.reuse ;  /* 0x000000ffff3b7224 */ /* 0x100fe400078e0097 */
[----:B------:R-:W-:Y:S01]  /*4450*/  FADD.FTZ R3, R13, R38 ;  /* 0x000000260d037221 */ /* 0x000fe20000010000 */
[----:B------:R-:W-:Y:S01]  /*4460*/  IMAD.MOV.U32 R41, RZ, RZ, R151 ;  /* 0x000000ffff297224 */ /* 0x000fe200078e0097 */
[----:B------:R-:W1:Y:S01]  /*4470*/  MUFU.EX2 R34, R34 ;  /* 0x0000002200227308 */ /* 0x000e620000000800 */
[----:B---3--:R-:W-:-:S01]  /*4480*/  FADD.FTZ R37, R67, R2 ;  /* 0x0000000243257221 */ /* 0x008fc20000010000 */
[----:B------:R-:W-:-:S06]  /*4490*/  IMAD.MOV.U32 R38, RZ, RZ, R151 ;  /* 0x000000ffff267224 */ /* 0x000fcc00078e0097 */
[----:B------:R-:W3:Y:S01]  /*44a0*/  MUFU.EX2 R71, R71 ;  /* 0x0000004700477308 */ /* 0x000ee20000000800 */
[----:B--2---:R-:W-:-:S01]  /*44b0*/  FADD.FTZ R2, R70, R37 ;  /* 0x0000002546027221 */ /* 0x004fc20000010000 */
[----:B------:R-:W-:-:S06]  /*44c0*/  IMAD.MOV.U32 R37, RZ, RZ, R151 ;  /* 0x000000ffff257224 */ /* 0x000fcc00078e0097 */
[----:B------:R-:W2:Y:S01]  /*44d0*/  MUFU.EX2 R79, R32 ;  /* 0x00000020004f7308 */ /* 0x000ea20000000800 */
[----:B-1----:R-:W-:-:S07]  /*44e0*/  FADD.FTZ R4, R34, R3 ;  /* 0x0000000322047221 */ /* 0x002fce0000010000 */
[----:B------:R-:W1:Y:S01]  /*44f0*/  MUFU.EX2 R74, R74 ;  /* 0x0000004a004a7308 */ /* 0x000e620000000800 */
[----:B---3--:R-:W-:-:S07]  /*4500*/  FADD.FTZ R3, R71, R2 ;  /* 0x0000000247037221 */ /* 0x008fce0000010000 */
[----:B------:R3:W4:Y:S01]  /*4510*/  MUFU.EX2 R15, R30 ;  /* 0x0000001e000f7308 */ /* 0x0007220000000800 */
[----:B--2---:R-:W-:-:S01]  /*4520*/  FADD.FTZ R4, R79, R4 ;  /* 0x000000044f047221 */ /* 0x004fc20000010000 */
[----:B------:R-:W-:Y:S01]  /*4530*/  F2FP.SATFINITE.E4M3.F32.PACK_AB_MERGE_C R227, R79, R34, RZ ;  /* 0x000000224fe3723e */ /* 0x000fe200048070ff */
[--C-:B------:R-:W-:Y:S02]  /*4540*/  IMAD.MOV.U32 R79, RZ, RZ, R151.reuse ;  /* 0x000000ffff4f7224 */ /* 0x100fe400078e0097 */
[----:B------:R-:W-:Y:S01]  /*4550*/  IMAD.MOV.U32 R34, RZ, RZ, R151 ;  /* 0x000000ffff227224 */ /* 0x000fe200078e0097 */
[----:B------:R-:W-:Y:S02]  /*4560*/  F2FP.SATFINITE.E4M3.F32.PACK_AB_MERGE_C R227, R13, R12, R227 ;  /* 0x0000000c0de3723e */ /* 0x000fe400048070e3 */
[----:B------:R-:W2:Y:S01]  /*4570*/  MUFU.EX2 R75, R75 ;  /* 0x0000004b004b7308 */ /* 0x000ea20000000800 */
[----:B-1----:R-:W-:-:S01]  /*4580*/  FADD.FTZ R2, R74, R3 ;  /* 0x000000034a027221 */ /* 0x002fc20000010000 */
[----:B---3--:R-:W-:Y:S01]  /*4590*/  FFMA.FTZ R30, R47, UR14, -R82 ;  /* 0x0000000e2f1e7c23 */ /* 0x008fe20008010852 */
[----:B------:R-:W-:Y:S01]  /*45a0*/  F2FP.SATFINITE.E4M3.F32.PACK_AB_MERGE_C R71, R74, R71, RZ ;  /* 0x000000474a47723e */ /* 0x000fe200048070ff */
[----:B------:R-:W-:-:S02]  /*45b0*/  IMAD.MOV.U32 R74, RZ, RZ, R151 ;  /* 0x000000ffff4a7224 */ /* 0x000fc400078e0097 */
[----:B------:R-:W-:Y:S01]  /*45c0*/  IMAD.MOV.U32 R47, RZ, RZ, R151 ;  /* 0x000000ffff2f7224 */ /* 0x000fe200078e0097 */
[----:B------:R-:W-:Y:S01]  /*45d0*/  F2FP.SATFINITE.E4M3.F32.PACK_AB_MERGE_C R226, R70, R67, R71 ;  /* 0x0000004346e2723e */ /* 0x000fe20004807047 */
[----:B------:R-:W1:Y:S01]  /*45e0*/  MUFU.EX2 R20, R20 ;  /* 0x0000001400147308 */ /* 0x000e620000000800 */
[----:B----4-:R-:W-:-:S01]  /*45f0*/  FADD.FTZ R7, R15, R4 ;  /* 0x000000040f077221 */ /* 0x010fc20000010000 */
[--C-:B------:R-:W-:Y:S02]  /*4600*/  IMAD.MOV.U32 R71, RZ, RZ, R151.reuse ;  /* 0x000000ffff477224 */ /* 0x100fe400078e0097 */
[--C-:B------:R-:W-:Y:S02]  /*4610*/  IMAD.MOV.U32 R70, RZ, RZ, R151.reuse ;  /* 0x000000ffff467224 */ /* 0x100fe400078e0097 */
[----:B------:R-:W-:Y:S02]  /*4620*/  IMAD.MOV.U32 R67, RZ, RZ, R151 ;  /* 0x000000ffff437224 */ /* 0x000fe400078e0097 */
[----:B------:R-:W3:Y:S01]  /*4630*/  MUFU.EX2 R78, R78 ;  /* 0x0000004e004e7308 */ /* 0x000ee20000000800 */
[----:B--2---:R-:W-:-:S07]  /*4640*/  FADD.FTZ R3, R75, R2 ;  /* 0x000000024b037221 */ /* 0x004fce0000010000 */
[----:B------:R2:W4:Y:S01]  /*4650*/  MUFU.EX2 R32, R27 ;  /* 0x0000001b00207308 */ /* 0x0005220000000800 */
[----:B-1----:R-:W-:-:S07]  /*4660*/  FADD.FTZ R7, R20, R7 ;  /* 0x0000000714077221 */ /* 0x002fce0000010000 */
[----:B------:R-:W1:Y:S01]  /*4670*/  MUFU.EX2 R60, R60 ;  /* 0x0000003c003c7308 */ /* 0x000e620000000800 */
[----:B---3--:R-:W-:-:S01]  /*4680*/  FADD.FTZ R3, R78, R3 ;  /* 0x000000034e037221 */ /* 0x008fc20000010000 */
[----:B--2---:R-:W-:Y:S01]  /*4690*/  FFMA.FTZ R27, R48, UR14, -R82 ;  /* 0x0000000e301b7c23 */ /* 0x004fe20008010852 */
[--C-:B------:R-:W-:Y:S02]  /*46a0*/  IMAD.MOV.U32 R82, RZ, RZ, R151.reuse ;  /* 0x000000ffff527224 */ /* 0x100fe400078e0097 */
[----:B------:R-:W-:-:S03]  /*46b0*/  IMAD.MOV.U32 R48, RZ, RZ, R151 ;  /* 0x000000ffff307224 */ /* 0x000fc600078e0097 */
[----:B------:R-:W2:Y:S01]  /*46c0*/  MUFU.EX2 R61, R61 ;  /* 0x0000003d003d7308 */ /* 0x000ea20000000800 */
[----:B----4-:R-:W-:-:S01]  /*46d0*/  FADD.FTZ R4, R32, R7 ;  /* 0x0000000720047221 */ /* 0x010fc20000010000 */
[----:B------:R-:W-:-:S03]  /*46e0*/  F2FP.SATFINITE.E4M3.F32.PACK_AB_MERGE_C R32, R51, R32, RZ ;  /* 0x000000203320723e */ /* 0x000fc600048070ff */
[----:B------:R-:W-:Y:S01]  /*46f0*/  FADD.FTZ R4, R51, R4 ;  /* 0x0000000433047221 */ /* 0x000fe20000010000 */
[----:B------:R-:W-:Y:S01]  /*4700*/  F2FP.SATFINITE.E4M3.F32.PACK_AB_MERGE_C R221, R20, R15, R32 ;  /* 0x0000000f14dd723e */ /* 0x000fe20004807020 */
[----:B------:R-:W-:Y:S01]  /*4710*/  IMAD.MOV.U32 R51, RZ, RZ, R151 ;  /* 0x000000ffff337224 */ /* 0x000fe200078e0097 */
[----:B------:R-:W3:Y:S01]  /*4720*/  MUFU.EX2 R21, R21 ;  /* 0x0000001500157308 */ /* 0x000ee20000000800 */
[----:B-1----:R-:W-:-:S01]  /*4730*/  FADD.FTZ R2, R60, R3 ;  /* 0x000000033c027221 */ /* 0x002fc20000010000 */
[----:B------:R-:W-:-:S06]  /*4740*/  IMAD.MOV.U32 R32, RZ, RZ, R151 ;  /* 0x000000ffff207224 */ /* 0x000fcc00078e0097 */
[----:B------:R-:W1:Y:S01]  /*4750*/  MUFU.EX2 R64, R64 ;  /* 0x0000004000407308 */ /* 0x000e620000000800 */
[C---:B--2---:R-:W-:Y:S01]  /*4760*/  F2FP.SATFINITE.E4M3.F32.PACK_AB_MERGE_C R60, R61.reuse, R60, RZ ;  /* 0x0000003c3d3c723e */ /* 0x044fe200048070ff */
[----:B------:R-:W-:-:S03]  /*4770*/  FADD.FTZ R61, R61, R2 ;  /* 0x000000023d3d7221 */ /* 0x000fc60000010000 */
[----:B------:R-:W-:Y:S01]  /*4780*/  F2FP.SATFINITE.E4M3.F32.PACK_AB_MERGE_C R220, R78, R75, R60 ;  /* 0x0000004b4edc723e */ /* 0x000fe2000480703c */
[----:B------:R-:W-:Y:S02]  /*4790*/  IMAD.MOV.U32 R78, RZ, RZ, R151 ;  /* 0x000000ffff4e7224 */ /* 0x000fe400078e0097 */
[----:B------:R-:W2:Y:S01]  /*47a0*/  MUFU.EX2 R24, R24 ;  /* 0x0000001800187308 */ /* 0x000ea20000000800 */
[----:B---3--:R-:W-:-:S01]  /*47b0*/  FADD.FTZ R3, R21, R4 ;  /* 0x0000000415037221 */ /* 0x008fc20000010000 */
[--C-:B------:R-:W-:Y:S02]  /*47c0*/  IMAD.MOV.U32 R75, RZ, RZ, R151.reuse ;  /* 0x000000ffff4b7224 */ /* 0x100fe400078e0097 */
[----:B------:R-:W-:-:S04]  /*47d0*/  IMAD.MOV.U32 R60, RZ, RZ, R151 ;  /* 0x000000ffff3c7224 */ /* 0x000fc800078e0097 */
[----:B------:R-:W3:Y:S01]  /*47e0*/  MUFU.EX2 R65, R65 ;  /* 0x0000004100417308 */ /* 0x000ee20000000800 */
[----:B-1----:R-:W-:-:S01]  /*47f0*/  FADD.FTZ R2, R64, R61 ;  /* 0x0000003d40027221 */ /* 0x002fc20000010000 */
[----:B------:R-:W-:-:S06]  /*4800*/  IMAD.MOV.U32 R61, RZ, RZ, R151 ;  /* 0x000000ffff3d7224 */ /* 0x000fcc00078e0097 */
[----:B------:R-:W1:Y:S01]  /*4810*/  MUFU.EX2 R39, R39 ;  /* 0x0000002700277308 */ /* 0x000e620000000800 */
[----:B--2---:R-:W-:-:S07]  /*4820*/  FADD.FTZ R4, R24, R3 ;  /* 0x0000000318047221 */ /* 0x004fce0000010000 */
[----:B------:R-:W2:Y:S01]  /*4830*/  MUFU.EX2 R68, R68 ;  /* 0x0000004400447308 */ /* 0x000ea20000000800 */
[----:B---3--:R-:W-:-:S07]  /*4840*/  FADD.FTZ R3, R65, R2 ;  /* 0x0000000241037221 */ /* 0x008fce0000010000 */
[----:B------:R-:W3:Y:S01]  /*4850*/  MUFU.EX2 R69, R69 ;  /* 0x0000004500457308 */ /* 0x000ee20000000800 */
[----:B-1----:R-:W-:-:S01]  /*4860*/  FADD.FTZ R5, R39, R4 ;  /* 0x0000000427057221 */ /* 0x002fc20000010000 */
[----:B------:R-:W-:-:S03]  /*4870*/  F2FP.SATFINITE.E4M3.F32.PACK_AB_MERGE_C R39, R36, R39, RZ ;  /* 0x000000272427723e */ /* 0x000fc600048070ff */
[----:B------:R-:W-:Y:S01]  /*4880*/  FADD.FTZ R5, R36, R5 ;  /* 0x0000000524057221 */ /* 0x000fe20000010000 */
[----:B------:R-:W-:Y:S01]  /*4890*/  F2FP.SATFINITE.E4M3.F32.PACK_AB_MERGE_C R223, R24, R21, R39 ;  /* 0x0000001518df723e */ /* 0x000fe20004807027 */
[----:B------:R-:W-:Y:S01]  /*48a0*/  IMAD.MOV.U32 R39, RZ, RZ, R151 ;  /* 0x000000ffff277224 */ /* 0x000fe200078e0097 */
[----:B------:R-:W-:Y:S01]  /*48b0*/  MUFU.EX2 R44, R44 ;  /* 0x0000002c002c7308 */ /* 0x000fe20000000800 */
[----:B--2---:R-:W-:-:S01]  /*48c0*/  FADD.FTZ R2, R68, R3 ;  /* 0x0000000344027221 */ /* 0x004fc20000010000 */
[--C-:B------:R-:W-:Y:S02]  /*48d0*/  IMAD.MOV.U32 R36, RZ, RZ, R151.reuse ;  /* 0x000000ffff247224 */ /* 0x100fe400078e0097 */
[----:B------:R-:W-:-:S04]  /*48e0*/  IMAD.MOV.U32 R24, RZ, RZ, R151 ;  /* 0x000000ffff187224 */ /* 0x000fc800078e0097 */
[----:B------:R-:W1:Y:S01]  /*48f0*/  MUFU.EX2 R29, R29 ;  /* 0x0000001d001d7308 */ /* 0x000e620000000800 */
[C---:B---3--:R-:W-:Y:S01]  /*4900*/  F2FP.SATFINITE.E4M3.F32.PACK_AB_MERGE_C R68, R69.reuse, R68, RZ ;  /* 0x000000444544723e */ /* 0x048fe200048070ff */
[----:B------:R-:W-:-:S03]  /*4910*/  FADD.FTZ R69, R69, R2 ;  /* 0x0000000245457221 */ /* 0x000fc60000010000 */
[----:B------:R-:W-:Y:S01]  /*4920*/  F2FP.SATFINITE.E4M3.F32.PACK_AB_MERGE_C R222, R65, R64, R68 ;  /* 0x0000004041de723e */ /* 0x000fe20004807044 */
[--C-:B------:R-:W-:Y:S02]  /*4930*/  IMAD.MOV.U32 R68, RZ, RZ, R151.reuse ;  /* 0x000000ffff447224 */ /* 0x100fe400078e0097 */
[----:B------:R-:W2:Y:S01]  /*4940*/  MUFU.EX2 R42, R42 ;  /* 0x0000002a002a7308 */ /* 0x000ea20000000800 */
[--C-:B------:R-:W-:Y:S02]  /*4950*/  IMAD.MOV.U32 R65, RZ, RZ, R151.reuse ;  /* 0x000000ffff417224 */ /* 0x100fe400078e0097 */
[----:B------:R-:W-:-:S05]  /*4960*/  IMAD.MOV.U32 R64, RZ, RZ, R151 ;  /* 0x000000ffff407224 */ /* 0x000fca00078e0097 */
[----:B------:R-:W3:Y:S01]  /*4970*/  MUFU.EX2 R72, R72 ;  /* 0x0000004800487308 */ /* 0x000ee20000000800 */
[----:B-1----:R-:W-:-:S07]  /*4980*/  F2FP.SATFINITE.E4M3.F32.PACK_AB_MERGE_C R3, R29, R44, RZ ;  /* 0x0000002c1d03723e */ /* 0x002fce00048070ff */
[----:B------:R-:W1:Y:S01]  /*4990*/  MUFU.EX2 R43, R43 ;  /* 0x0000002b002b7308 */ /* 0x000e620000000800 */
[----:B--2---:R-:W-:-:S07]  /*49a0*/  FADD.FTZ R4, R42, R5 ;  /* 0x000000052a047221 */ /* 0x004fce0000010000 */
[----:B------:R-:W2:Y:S01]  /*49b0*/  MUFU.EX2 R73, R73 ;  /* 0x0000004900497308 */ /* 0x000ea20000000800 */
[----:B---3--:R-:W-:-:S01]  /*49c0*/  FADD.FTZ R2, R72, R69 ;  /* 0x0000004548027221 */ /* 0x008fc20000010000 */
[----:B------:R-:W-:-:S06]  /*49d0*/  IMAD.MOV.U32 R69, RZ, RZ, R151 ;  /* 0x000000ffff457224 */ /* 0x000fcc00078e0097 */
[----:B------:R-:W3:Y:S01]  /*49e0*/  MUFU.EX2 R76, R76 ;  /* 0x0000004c004c7308 */ /* 0x000ee20000000800 */
[C---:B-1----:R-:W-:Y:S01]  /*49f0*/  F2FP.SATFINITE.E4M3.F32.PACK_AB_MERGE_C R217, R43.reuse, R42, R3 ;  /* 0x0000002a2bd9723e */ /* 0x042fe20004807003 */
[----:B------:R-:W-:Y:S01]  /*4a00*/  FADD.FTZ R43, R43, R4 ;  /* 0x000000042b2b7221 */ /* 0x000fe20000010000 */
[----:B------:R-:W-:-:S03]  /*4a10*/  IMAD.MOV.U32 R42, RZ, RZ, R151 ;  /* 0x000000ffff2a7224 */ /* 0x000fc600078e0097 */
[----:B------:R-:W-:Y:S01]  /*4a20*/  FADD.FTZ R44, R44, R43 ;  /* 0x0000002b2c2c7221 */ /* 0x000fe20000010000 */
[----:B------:R-:W-:Y:S01]  /*4a30*/  IMAD.MOV.U32 R43, RZ, RZ, R151 ;  /* 0x000000ffff2b7224 */ /* 0x000fe200078e0097 */
[----:B------:R-:W1:Y:S01]  /*4a40*/  MUFU.EX2 R77, R77 ;  /* 0x0000004d004d7308 */ /* 0x000e620000000800 */
[----:B--2---:R-:W-:-:S01]  /*4a50*/  FADD.FTZ R3, R73, R2 ;  /* 0x0000000249037221 */ /* 0x004fc20000010000 */
[----:B------:R-:W-:Y:S01]  /*4a60*/  FADD.FTZ R44, R29, R44 ;  /* 0x0000002c1d2c7221 */ /* 0x000fe20000010000 */
[----:B------:R-:W-:-:S05]  /*4a70*/  IMAD.MOV.U32 R29, RZ, RZ, R151 ;  /* 0x000000ffff1d7224 */ /* 0x000fca00078e0097 */
[----:B------:R-:W-:Y:S01]  /*4a80*/  MUFU.EX2 R27, R27 ;  /* 0x0000001b001b7308 */ /* 0x000fe20000000800 */
[----:B---3--:R-:W-:-:S07]  /*4a90*/  FADD.FTZ R2, R76, R3 ;  /* 0x000000034c027221 */ /* 0x008fce0000010000 */
[----:B------:R2:W3:Y:S01]  /*4aa0*/  MUFU.EX2 R28, R49 ;  /* 0x00000031001c7308 */ /* 0x0004e20000000800 */
[C---:B-1----:R-:W-:Y:S01]  /*4ab0*/  F2FP.SATFINITE.E4M3.F32.PACK_AB_MERGE_C R76, R77.reuse, R76, RZ ;  /* 0x0000004c4d4c723e */ /* 0x042fe200048070ff */
[----:B------:R-:W-:-:S03]  /*4ac0*/  FADD.FTZ R77, R77, R2 ;  /* 0x000000024d4d7221 */ /* 0x000fc60000010000 */
[----:B------:R-:W-:Y:S01]  /*4ad0*/  F2FP.SATFINITE.E4M3.F32.PACK_AB_MERGE_C R216, R73, R72, R76 ;  /* 0x0000004849d8723e */ /* 0x000fe2000480704c */
[--C-:B------:R-:W-:Y:S02]  /*4ae0*/  IMAD.MOV.U32 R76, RZ, RZ, R151.reuse ;  /* 0x000000ffff4c7224 */ /* 0x100fe400078e0097 */
[----:B------:R-:W1:Y:S01]  /*4af0*/  MUFU.EX2 R25, R25 ;  /* 0x0000001900197308 */ /* 0x000e620000000800 */
[--C-:B------:R-:W-:Y:S02]  /*4b00*/  IMAD.MOV.U32 R73, RZ, RZ, R151.reuse ;  /* 0x000000ffff497224 */ /* 0x100fe400078e0097 */
[--C-:B------:R-:W-:Y:S02]  /*4b10*/  IMAD.MOV.U32 R72, RZ, RZ, R151.reuse ;  /* 0x000000ffff487224 */ /* 0x100fe400078e0097 */
[----:B--2---:R-:W-:-:S03]  /*4b20*/  IMAD.MOV.U32 R49, RZ, RZ, R151 ;  /* 0x000000ffff317224 */ /* 0x004fc600078e0097 */
[----:B------:R-:W2:Y:S01]  /*4b30*/  MUFU.EX2 R80, R80 ;  /* 0x0000005000507308 */ /* 0x000ea20000000800 */
[----:B---3--:R-:W-:-:S07]  /*4b40*/  F2FP.SATFINITE.E4M3.F32.PACK_AB_MERGE_C R4, R28, R27, RZ ;  /* 0x0000001b1c04723e */ /* 0x008fce00048070ff */
[----:B------:R-:W3:Y:S01]  /*4b50*/  MUFU.EX2 R30, R30 ;  /* 0x0000001e001e7308 */ /* 0x000ee20000000800 */
[----:B-1----:R-:W-:-:S01]  /*4b60*/  FADD.FTZ R3, R25, R44 ;  /* 0x0000002c19037221 */ /* 0x002fc20000010000 */
[----:B------:R-:W-:-:S06]  /*4b70*/  MOV R44, R151 ;  /* 0x00000097002c7202 */ /* 0x000fcc0000000f00 */
[----:B------:R-:W1:Y:S01]  /*4b80*/  MUFU.EX2 R81, R81 ;  /* 0x0000005100517308 */ /* 0x000e620000000800 */
[----:B--2---:R-:W-:-:S01]  /*4b90*/  FADD.FTZ R2, R80, R77 ;  /* 0x0000004d50027221 */ /* 0x004fc20000010000 */
[----:B------:R-:W-:-:S06]  /*4ba0*/  IMAD.MOV.U32 R77, RZ, RZ, R151 ;  /* 0x000000ffff4d7224 */ /* 0x000fcc00078e0097 */
[----:B------:R-:W-:Y:S01]  /*4bb0*/  MUFU.EX2 R84, R84 ;  /* 0x0000005400547308 */ /* 0x000fe20000000800 */
[C---:B---3--:R-:W-:Y:S01]  /*4bc0*/  F2FP.SATFINITE.E4M3.F32.PACK_AB_MERGE_C R219, R30.reuse, R25, R4 ;  /* 0x000000191edb723e */ /* 0x048fe20004807004 */
[----:B------:R-:W-:Y:S01]  /*4bd0*/  FADD.FTZ R30, R30, R3 ;  /* 0x000000031e1e7221 */ /* 0x000fe20000010000 */
[----:B------:R-:W-:-:S03]  /*4be0*/  IMAD.MOV.U32 R25, RZ, RZ, R151 ;  /* 0x000000ffff197224 */ /* 0x000fc600078e0097 */
[----:B------:R-:W-:Y:S01]  /*4bf0*/  FADD.FTZ R27, R27, R30 ;  /* 0x0000001e1b1b7221 */ /* 0x000fe20000010000 */
[----:B------:R-:W-:Y:S01]  /*4c00*/  IMAD.MOV.U32 R30, RZ, RZ, R151 ;  /* 0x000000ffff1e7224 */ /* 0x000fe200078e0097 */
[----:B------:R-:W2:Y:S01]  /*4c10*/  MUFU.EX2 R31, R31 ;  /* 0x0000001f001f7308 */ /* 0x000ea20000000800 */
[----:B-1----:R-:W-:-:S01]  /*4c20*/  FADD.FTZ R3, R81, R2 ;  /* 0x0000000251037221 */ /* 0x002fc20000010000 */
[----:B--2---:R-:W-:-:S03]  /*4c30*/  F2FP.SATFINITE.E4M3.F32.PACK_AB_MERGE_C R2, R31, R84, RZ ;  /* 0x000000541f02723e */ /* 0x004fc600048070ff */
[----:B------:R-:W-:Y:S01]  /*4c40*/  FADD.FTZ R84, R84, R3 ;  /* 0x0000000354547221 */ /* 0x000fe20000010000 */
[----:B------:R-:W-:Y:S01]  /*4c50*/  F2FP.SATFINITE.E4M3.F32.PACK_AB_MERGE_C R218, R81, R80, R2 ;  /* 0x0000005051da723e */ /* 0x000fe20004807002 */
[----:B------:R-:W-:Y:S02]  /*4c60*/  FADD.FTZ R2, R28, R27 ;  /* 0x0000001b1c027221 */ /* 0x000fe40000010000 */
[----:B------:R-:W-:-:S01]  /*4c70*/  FADD.FTZ R3, R31, R84 ;  /* 0x000000541f037221 */ /* 0x000fc20000010000 */
[--C-:B------:R-:W-:Y:S01]  /*4c80*/  IMAD.MOV.U32 R84, RZ, RZ, R151.reuse ;  /* 0x000000ffff547224 */ /* 0x100fe200078e0097 */
[----:B------:R-:W-:Y:S01]  /*4c90*/  MOV R81, R151 ;  /* 0x0000009700517202 */ /* 0x000fe20000000f00 */
[--C-:B------:R-:W-:Y:S02]  /*4ca0*/  IMAD.MOV.U32 R80, RZ, RZ, R151.reuse ;  /* 0x000000ffff507224 */ /* 0x100fe400078e0097 */
[--C-:B------:R-:W-:Y:S02]  /*4cb0*/  IMAD.MOV.U32 R31, RZ, RZ, R151.reuse ;  /* 0x000000ffff1f7224 */ /* 0x100fe400078e0097 */
        /* <DEDUP_REMOVED lines=70> */
[----:B------:R-:W-:Y:S01]  /*5120*/  ULDC UR57, c[0x0][0x2e0] ;  /* 0x0000b80000397ab9 */ /* 0x000fe20000000800 */
[----:B------:R-:W-:Y:S01]  /*5130*/  ULDC UR56, c[0x0][0x288] ;  /* 0x0000a20000387ab9 */ /* 0x000fe20000000800 */
[----:B------:R-:W-:Y:S01]  /*5140*/  ULDC UR58, c[0x0][0x404] ;  /* 0x00010100003a7ab9 */ /* 0x000fe20000000800 */
[----:B------:R-:W-:Y:S01]  /*5150*/  ULDC UR53, c[0x0][0x988] ;  /* 0x0002620000357ab9 */ /* 0x000fe20000000800 */
[----:B------:R-:W-:-:S05]  /*5160*/  ULDC.64 UR40, c[0x0][0x3f8] ;  /* 0x0000fe0000287ab9 */ /* 0x000fca0000000a00 */
.L_x_1861:
[----:B------:R-:W-:Y:S01]  /*5170*/  ISETP.NE.AND P3, PT, RZ, UR45, PT ;  /* 0x0000002dff007c0c */ /* 0x000fe2000bf65270 */
[----:B------:R-:W-:-:S04]  /*5180*/  UISETP.NE.AND UP0, UPT, UR37, 0x1, UPT ;  /* 0x000000012500788c */ /* 0x000fc8000bf05270 */
[----:B------:R-:W-:-:S04]  /*5190*/  USEL UR36, URZ, 0x1, UP0 ;  /* 0x000000013f247887 */ /* 0x000fc80008000000 */
[----:B------:R-:W-:-:S04]  /*51a0*/  ULOP3.LUT UR36, UR7, UR36, URZ, 0x3c, !UPT ;  /* 0x0000002407247292 */ /* 0x000fc8000f8e3c3f */
[----:B------:R-:W-:Y:S08]  /*51b0*/  @P3 BRA `(.L_x_1852) ;  /* 0x0000000000383947 */ /* 0x000ff00003800000 */
[----:B------:R-:W-:Y:S05]  /*51c0*/  @!P0 BRA `(.L_x_1853) ;  /* 0x0000000000048947 */ /* 0x000fea0003800000 */
[----:B------:R-:W-:Y:S01]  /*51d0*/  BPT.TRAP 0x1 ;  /* 0x000000040000795c */ /* 0x000fe20000300000 */
.L_x_1853:
        /* <DEDUP_REMOVED lines=9> */
.L_x_1854:
[----:B--2---:R-:W-:Y:S05]  /*5270*/  @P2 BRA `(.L_x_1852) ;  /* 0x0000000000082947 */ /* 0x004fea0003800000 */
[----:B------:R-:W2:Y:S02]  /*5280*/  SYNCS.PHASECHK.TRANS64.TRYWAIT P2, [UR6+0x38830], R6 ;  /* 0x03883006ff0075a7 */ /* 0x000ea40008040146 */
[----:B--2---:R-:W-:Y:S05]  /*5290*/  @!P2 BRA `(.L_x_1855) ;  /* 0x000000d40014a947 */ /* 0x004fea0003800000 */
.L_x_1852:
        /* <DEDUP_REMOVED lines=51> */
.L_x_1857:
[----:B------:R-:W-:Y:S01]  /*55d0*/  ULEA UR10, UR37, UR38, 0x3 ;  /* 0x00000026250a7291 */ /* 0x000fe2000f8e183f */
[----:B------:R-:W-:-:S05]  /*55e0*/  IMAD.U32 R6, RZ, RZ, UR7 ;  /* 0x00000007ff067e24 */ /* 0x000fca000f8e00ff */
[----:B------:R-:W-:-:S04]  /*55f0*/  SHF.L.U32 R6, R6, 0x1f, RZ ;  /* 0x0000001f06067819 */ /* 0x000fc800000006ff */
[----:B------:R1:W2:Y:S01]  /*5600*/  SYNCS.PHASECHK.TRANS64.TRYWAIT P2, [UR10+0x38850], R6 ;  /* 0x03885006ff0075a7 */ /* 0x0002a2000804014a */
[----:B------:R-:W-:Y:S05]  /*5610*/  @!P0 BRA `(.L_x_1858) ;  /* 0x0000000000048947 */ /* 0x000fea0003800000 */
[----:B------:R-:W-:Y:S01]  /*5620*/  BPT.TRAP 0x1 ;  /* 0x000000040000795c */ /* 0x000fe20000300000 */
.L_x_1858:
[----:B--2---:R-:W-:Y:S05]  /*5630*/  @P2 BRA `(.L_x_1856) ;  /* 0x0000000000082947 */ /* 0x004fea0003800000 */
[----:B------:R-:W2:Y:S02]  /*5640*/  SYNCS.PHASECHK.TRANS64.TRYWAIT P2, [UR10+0x38850], R6 ;  /* 0x03885006ff0075a7 */ /* 0x000ea4000804014a */
[----:B--2---:R-:W-:Y:S05]  /*5650*/  @!P2 BRA `(.L_x_1859) ;  /* 0x000000d0003ca947 */ /* 0x004fea0003800000 */
.L_x_1856:
[----:B------:R-:W-:Y:S01]  /*5660*/  UIADD3 UR7, UR38, 0x400, URZ ;  /* 0x0000040026077890 */ /* 0x000fe2000fffe03f */
[----:B------:R-:W-:Y:S01]  /*5670*/  WARPGROUP.ARRIVE ;  /* 0x00000000000079c5 */ /* 0x000fe20000000000 */
[----:B------:R-:W-:Y:S01]  /*5680*/  UMOV UR11, 0x40000040 ;  /* 0x40000040000b7882 */ /* 0x000fe20000000000 */
[----:B------:R-:W-:Y:S01]  /*5690*/  UISETP.NE.U32.AND UP0, UPT, UR40, URZ, UPT ;  /* 0x0000003f2800728c */ /* 0x000fe2000bf05070 */
[C---:B-12---:R-:W-:Y:S01]  /*56a0*/  FMUL.FTZ R6, R0.reuse, R152 ;  /* 0x0000009800067220 */ /* 0x046fe20000410000 */
[----:B------:R-:W-:Y:S01]  /*56b0*/  USHF.R.U32.HI UR7, URZ, 0x4, UR7 ;  /* 0x000000043f077899 */ /* 0x000fe20008011607 */
[C---:B------:R-:W-:Y:S01]  /*56c0*/  FMUL.FTZ R7, R0.reuse, R153 ;  /* 0x0000009900077220 */ /* 0x040fe20000410000 */
[----:B------:R-:W-:Y:S01]  /*56d0*/  UISETP.NE.AND.EX UP0, UPT, UR41, URZ, UPT, UP0 ;  /* 0x0000003f2900728c */ /* 0x000fe2000bf05300 */
[C---:B------:R-:W-:Y:S01]  /*56e0*/  FMUL.FTZ R21, R0.reuse, R163 ;  /* 0x000000a300157220 */ /* 0x040fe20000410000 */
[----:B------:R-:W-:Y:S01]  /*56f0*/  ULOP3.LUT UR7, UR7, 0x3fff, URZ, 0xc0, !UPT ;  /* 0x00003fff07077892 */ /* 0x000fe2000f8ec03f */
[C---:B------:R-:W-:Y:S01]  /*5700*/  FMUL.FTZ R163, R0.reuse, R175 ;  /* 0x000000af00a37220 */ /* 0x040fe20000410000 */
[----:B------:R-:W1:Y:S01]  /*5710*/  MUFU.TANH R6, R6 ;  /* 0x0000000600067308 */ /* 0x000e620000002400 */
[----:B------:R-:W-:Y:S01]  /*5720*/  IMAD.MOV.U32 R175, RZ, RZ, -0x2 ;  /* 0xfffffffeffaf7424 */ /* 0x000fe200078e00ff */
[----:B------:R-:W-:Y:S01]  /*5730*/  ULOP3.LUT UR7, UR7, 0x10000, URZ, 0xfc, !UPT ;  /* 0x0001000007077892 */ /* 0x000fe2000f8efc3f */
[C---:B------:R-:W-:Y:S01]  /*5740*/  FMUL.FTZ R10, R0.reuse, R156 ;  /* 0x0000009c000a7220 */ /* 0x040fe20000410000 */
[C---:B------:R-:W-:Y:S01]  /*5750*/  FMUL.FTZ R152, R0.reuse, R164 ;  /* 0x000000a400987220 */ /* 0x040fe20000410000 */
[C---:B------:R-:W-:Y:S01]  /*5760*/  FMUL.FTZ R164, R0.reuse, R176 ;  /* 0x000000b000a47220 */ /* 0x040fe20000410000 */
[----:B------:R-:W-:Y:S01]  /*5770*/  ULEA UR7, UR37, UR7, 0xb ;  /* 0x0000000725077291 */ /* 0x000fe2000f8e583f */
[C---:B------:R-:W-:Y:S01]  /*5780*/  FMUL.FTZ R11, R0.reuse, R157 ;  /* 0x0000009d000b7220 */ /* 0x040fe20000410000 */
[----:B------:R-:W2:Y:S01]  /*5790*/  MUFU.TANH R7, R7 ;  /* 0x0000000700077308 */ /* 0x000ea20000002400 */
        /* <DEDUP_REMOVED lines=10> */
[C---:B------:R-:W-:Y:S01]  /*5840*/  FMUL.FTZ R169, R0.reuse, R181 ;  /* 0x000000b500a97220 */ /* 0x040fe20000410000 */
[C---:B------:R-:W-:Y:S01]  /*5850*/  FMUL.FTZ R156, R0.reuse, R168 ;  /* 0x000000a8009c7220 */ /* 0x040fe20000410000 */
[C---:B------:R-:W-:Y:S01]  /*5860*/  FMUL.FTZ R160, R0.reuse, R172 ;  /* 0x000000ac00a07220 */ /* 0x040fe20000410000 */
[C---:B------:R-:W-:Y:S01]  /*5870*/  FMUL.FTZ R13, R0.reuse, R159 ;  /* 0x0000009f000d7220 */ /* 0x040fe20000410000 */
[C---:B------:R-:W-:Y:S01]  /*5880*/  FMUL.FTZ R161, R0.reuse, R173 ;  /* 0x000000ad00a17220 */ /* 0x040fe20000410000 */
[C---:B------:R-:W-:Y:S01]  /*5890*/  FMUL.FTZ R159, R0.reuse, R171 ;  /* 0x000000ab009f7220 */ /* 0x040fe20000410000 */
[----:B------:R-:W4:Y:S01]  /*58a0*/  MUFU.TANH R11, R11 ;  /* 0x0000000b000b7308 */ /* 0x000f220000002400 */
[C---:B------:R-:W-:Y:S01]  /*58b0*/  FMUL.FTZ R171, R0.reuse, R183 ;  /* 0x000000b700ab7220 */ /* 0x040fe20000410000 */
[C---:B------:R-:W-:Y:S01]  /*58c0*/  FMUL.FTZ R168, R0.reuse, R180 ;  /* 0x000000b400a87220 */ /* 0x040fe20000410000 */
[C---:B------:R-:W-:Y:S01]  /*58d0*/  FMUL.FTZ R173, R0.reuse, R185 ;  /* 0x000000b900ad7220 */ /* 0x040fe20000410000 */
[C---:B------:R-:W-:Y:S01]  /*58e0*/  FMUL.FTZ R172, R0.reuse, R184 ;  /* 0x000000b800ac7220 */ /* 0x040fe20000410000 */
[C---:B------:R-:W-:Y:S01]  /*58f0*/  FMUL.FTZ R9, R0.reuse, R155 ;  /* 0x0000009b00097220 */ /* 0x040fe20000410000 */
[C---:B------:R-:W-:Y:S01]  /*5900*/  FMUL.FTZ R155, R0.reuse, R167 ;  /* 0x000000a7009b7220 */ /* 0x040fe20000410000 */
[C---:B------:R-:W-:Y:S01]  /*5910*/  FMUL.FTZ R167, R0.reuse, R179 ;  /* 0x000000b300a77220 */ /* 0x040fe20000410000 */
[----:B------:R-:W5:Y:S01]  /*5920*/  MUFU.TANH R14, R14 ;  /* 0x0000000e000e7308 */ /* 0x000f620000002400 */
        /* <DEDUP_REMOVED lines=19> */
[----:B------:R-:W-:Y:S01]  /*5a60*/  UMOV UR14, UR53 ;  /* 0x00000035000e7c82 */ /* 0x000fe20008000000 */
[C---:B------:R-:W-:Y:S01]  /*5a70*/  FMUL.FTZ R190, R0.reuse, R190 ;  /* 0x000000be00be7220 */ /* 0x040fe20000410000 */
[C---:B------:R-:W-:Y:S01]  /*5a80*/  FMUL.FTZ R194, R0.reuse, R194 ;  /* 0x000000c200c27220 */ /* 0x040fe20000410000 */
[----:B------:R-:W-:Y:S01]  /*5a90*/  FMUL.FTZ R195, R0, R195 ;  /* 0x000000c300c37220 */ /* 0x000fe20000410000 */
[----:B------:R-:W5:Y:S08]  /*5aa0*/  MUFU.TANH R153, R153 ;  /* 0x0000009900997308 */ /* 0x000f700000002400 */
        /* <DEDUP_REMOVED lines=29> */
[----:B------:R-:W-:-:S06]  /*5c80*/  WARPGROUP.ARRIVE ;  /* 0x00000000000079c5 */ /* 0x000fcc0000000000 */
[----:B------:R-:W1:Y:S01]  /*5c90*/  S2R R231, SR_TID.X ;  /* 0x0000000000e77919 */ /* 0x000e620000002100 */
[----:B------:R-:W-:Y:S01]  /*5ca0*/  MUFU.TANH R163, R163 ;  /* 0x000000a300a37308 */ /* 0x000fe20000002400 */
[----:B------:R-:W-:Y:S01]  /*5cb0*/  QGMMA.64x256x32.F32.E4M3.E4M3 R24, R224, gdesc[UR8], R24, gsb0 ;  /* 0x03e00008e0187df3 */ /* 0x000fe20008000818 */
[----:B------:R-:W-:Y:S01]  /*5cc0*/  UMOV UR10, 0xffffff80 ;  /* 0xffffff80000a7882 */ /* 0x000fe20000000000 */
[----:B------:R-:W-:Y:S02]  /*5cd0*/  USEL UR11, UR58, 0x1, UP0 ;  /* 0x000000013a0b7887 */ /* 0x000fe40008000000 */
[----:B------:R-:W-:-:S03]  /*5ce0*/  UIMAD UR10, UR5, UR10, 0x1 ;  /* 0x00000001050a74a4 */ /* 0x000fc6000f8e020a */
[----:B------:R-:W-:Y:S01]  /*5cf0*/  MUFU.TANH R166, R166 ;  /* 0x000000a600a67308 */ /* 0x000fe20000002400 */
[----:B------:R-:W-:-:S04]  /*5d00*/  UIADD3 UR10, UR42, UR10, URZ ;  /* 0x0000000a2a0a7290 */ /* 0x000fc8000fffe03f */
[----:B------:R-:W-:-:S03]  /*5d10*/  UIMAD UR10, UR11, UR57, UR10 ;  /* 0x000000390b0a72a4 */ /* 0x000fc6000f8e020a */
[----:B------:R-:W-:Y:S01]  /*5d20*/  MUFU.TANH R167, R167 ;  /* 0x000000a700a77308 */ /* 0x000fe20000002400 */
[----:B------:R-:W-:Y:S01]  /*5d30*/  UMOV UR11, 0x40000040 ;  /* 0x40000040000b7882 */ /* 0x000fe20000000000 */
[----:B------:R-:W-:-:S06]  /*5d40*/  UIADD3 UR10, UR10, -UR56, URZ ;  /* 0x800000380a0a7290 */ /* 0x000fcc000fffe03f */
[----:B------:R-:W-:Y:S01]  /*5d50*/  MUFU.TANH R170, R170 ;  /* 0x000000aa00aa7308 */ /* 0x000fe20000002400 */
[----:B------:R-:W-:Y:S02]  /*5d60*/  IMAD R176, R22, R175, UR10 ;  /* 0x0000000a16b07e24 */ /* 0x000fe4000f8e02af */
[C---:B------:R-:W-:Y:S01]  /*5d70*/  FMUL.FTZ R175, R0.reuse, R187 ;  /* 0x000000bb00af7220 */ /* 0x040fe20000410000 */
[C---:B------:R-:W-:Y:S01]  /*5d80*/  FMUL.FTZ R187, R0.reuse, R205 ;  /* 0x000000cd00bb7220 */ /* 0x040fe20000410000 */
[----:B------:R-:W-:Y:S01]  /*5d90*/  UIADD3 UR10, UR7, 0x4, URZ ;  /* 0x00000004070a7890 */ /* 0x000fe2000fffe03f */
[----:B------:R-:W-:Y:S02]  /*5da0*/  IMAD.IADD R176, R23, 0x1, R176 ;  /* 0x0000000117b07824 */ /* 0x000fe400078e02b0 */
[----:B------:R-:W-:Y:S01]  /*5db0*/  FMUL.FTZ R205, R0, R214 ;  /* 0x000000d600cd7220 */ /* 0x000fe20000410000 */
[----:B-1----:R-:W-:Y:S01]  /*5dc0*/  SHF.R.U32.HI R231, RZ, 0x7, R231 ;  /* 0x00000007ffe77819 */ /* 0x002fe200000116e7 */
[----:B------:R-:W-:Y:S01]  /*5dd0*/  MUFU.TANH R171, R171 ;  /* 0x000000ab00ab7308 */ /* 0x000fe20000002400 */
[----:B------:R-:W-:-:S02]  /*5de0*/  ISETP.GT.AND P2, PT, R176, RZ, PT ;  /* 0x000000ffb000720c */ /* 0x000fc40003f44270 */
[----:B------:R-:W-:Y:S02]  /*5df0*/  ISETP.GT.AND P3, PT, R176, 0x1, PT ;  /* 0x00000001b000780c */ /* 0x000fe40003f64270 */
[----:B------:R-:W-:Y:S02]  /*5e00*/  FSEL R177, R6, -INF , P2 ;  /* 0xff80000006b17808 */ /* 0x000fe40001000000 */
[C---:B------:R-:W-:Y:S01]  /*5e10*/  ISETP.GT.AND P2, PT, R176.reuse, 0x8, PT ;  /* 0x00000008b000780c */ /* 0x040fe20003f44270 */
[----:B------:R-:W-:Y:S01]  /*5e20*/  MUFU.TANH R187, R187 ;  /* 0x000000bb00bb7308 */ /* 0x000fe20000002400 */
[----:B--2---:R-:W-:Y:S02]  /*5e30*/  FSEL R7, R7, -INF , P3 ;  /* 0xff80000007077808 */ /* 0x004fe40001800000 */
[----:B------:R-:W-:Y:S02]  /*5e40*/  FMNMX.FTZ R6, R177, R4, !PT ;  /* 0x00000004b1067209 */ /* 0x000fe40007810000 */
[----:B------:R-:W-:-:S02]  /*5e50*/  ISETP.GT.AND P3, PT, R176, 0x9, PT ;  /* 0x00000009b000780c */ /* 0x000fc40003f64270 */
[----:B---3--:R-:W-:Y:S01]  /*5e60*/  FSEL R10, R10, -INF , P2 ;  /* 0xff8000000a0a7808 */ /* 0x008fe20001000000 */
[----:B------:R-:W-:Y:S01]  /*5e70*/  MUFU.TANH R174, R174 ;  /* 0x000000ae00ae7308 */ /* 0x000fe20000002400 */
[----:B------:R-:W-:Y:S02]  /*5e80*/  FMNMX.FTZ R181, R7, R6, !PT ;  /* 0x0000000607b57209 */ /* 0x000fe40007810000 */
[----:B------:R-:W-:Y:S02]  /*5e90*/  ISETP.GT.AND P2, PT, R176, 0x10, PT ;  /* 0x00000010b000780c */ /* 0x000fe40003f44270 */
[----:B----4-:R-:W-:Y:S02]  /*5ea0*/  FSEL R11, R11, -INF , P3 ;  /* 0xff8000000b0b7808 */ /* 0x010fe40001800000 */
[----:B------:R-:W-:Y:S01]  /*5eb0*/  FMNMX.FTZ R6, R10, R181, !PT ;  /* 0x000000b50a067209 */ /* 0x000fe20007810000 */
[----:B------:R-:W-:Y:S01]  /*5ec0*/  MUFU.TANH R175, R175 ;  /* 0x000000af00af7308 */ /* 0x000fe20000002400 */
[----:B------:R-:W-:-:S02]  /*5ed0*/  ISETP.GT.AND P3, PT, R176, 0x11, PT ;  /* 0x00000011b000780c */ /* 0x000fc40003f64270 */
[----:B-----5:R-:W-:Y:S02]  /*5ee0*/  FSEL R14, R14, -INF , P2 ;  /* 0xff8000000e0e7808 */ /* 0x020fe40001000000 */
[----:B------:R-:W-:Y:S02]  /*5ef0*/  FMNMX.FTZ R181, R11, R6, !PT ;  /* 0x000000060bb57209 */ /* 0x000fe40007810000 */
[----:B------:R-:W-:Y:S01]  /*5f00*/  ISETP.GT.AND P2, PT, R176, 0x18, PT ;  /* 0x00000018b000780c */ /* 0x000fe20003f44270 */
[----:B------:R-:W-:Y:S01]  /*5f10*/  MUFU.TANH R190, R190 ;  /* 0x000000be00be7308 */ /* 0x000fe20000002400 */
[----:B------:R-:W-:Y:S02]  /*5f20*/  FSEL R15, R15, -INF , P3 ;  /* 0xff8000000f0f7808 */ /* 0x000fe40001800000 */
[----:B------:R-:W-:Y:S01]  /*5f30*/  FMNMX.FTZ R6, R14, R181, !PT ;  /* 0x000000b50e067209 */ /* 0x000fe20007810000 */
[----:B------:R-:W-:Y:S01]  /*5f40*/  FMUL.FTZ R181, R0, R193 ;  /* 0x000000c100b57220 */ /* 0x000fe20000410000 */
[----:B------:R-:W-:Y:S01]  /*5f50*/  ISETP.GT.AND P3, PT, R176, 0x19, PT ;  /* 0x00000019b000780c */ /* 0x000fe20003f64270 */
[----:B------:R-:W-:Y:S01]  /*5f60*/  FMUL.FTZ R193, R0, R191 ;  /* 0x000000bf00c17220 */ /* 0x000fe20000410000 */
[----:B------:R-:W-:Y:S01]  /*5f70*/  FSEL R152, R152, -INF , P2 ;  /* 0xff80000098987808 */ /* 0x000fe20001000000 */
[----:B------:R-:W-:Y:S01]  /*5f80*/  MUFU.TANH R194, R194 ;  /* 0x000000c200c27308 */ /* 0x000fe20000002400 */
[----:B------:R-:W-:-:S02]  /*5f90*/  FMNMX.FTZ R183, R15, R6, !PT ;  /* 0x000000060fb77209 */ /* 0x000fc40007810000 */
[----:B------:R-:W-:Y:S02]  /*5fa0*/  ISETP.GT.AND P2, PT, R176, 0x20, PT ;  /* 0x00000020b000780c */ /* 0x000fe40003f44270 */
[----:B------:R-:W-:Y:S02]  /*5fb0*/  FSEL R153, R153, -INF , P3 ;  /* 0xff80000099997808 */ /* 0x000fe40001800000 */
[----:B------:R-:W-:Y:S01]  /*5fc0*/  FMNMX.FTZ R6, R152, R183, !PT ;  /* 0x000000b798067209 */ /* 0x000fe20007810000 */
[----:B------:R-:W1:Y:S01]  /*5fd0*/  MUFU.TANH R181, R181 ;  /* 0x000000b500b57308 */ /* 0x000e620000002400 */
[----:B------:R-:W-:Y:S02]  /*5fe0*/  ISETP.GT.AND P3, PT, R176, 0x21, PT ;  /* 0x00000021b000780c */ /* 0x000fe40003f64270 */
[----:B------:R-:W-:Y:S02]  /*5ff0*/  FSEL R156, R156, -INF , P2 ;  /* 0xff8000009c9c7808 */ /* 0x000fe40001000000 */
[----:B------:R-:W-:-:S02]  /*6000*/  FMNMX.FTZ R183, R153, R6, !PT ;  /* 0x0000000699b77209 */ /* 0x000fc40007810000 */
        /* <DEDUP_REMOVED lines=9> */
[----:B------:R-:W-:Y:S01]  /*60a0*/  FMNMX.FTZ R185, R157, R6, !PT ;  /* 0x000000069db97209 */ /* 0x000fe20007810000 */
[----:B------:R-:W-:Y:S01]  /*60b0*/  FMUL.FTZ R199, R0, R203 ;  /* 0x000000cb00c77220 */ /* 0x000fe20000410000 */
[----:B------:R-:W-:Y:S01]  /*60c0*/  ISETP.GT.AND P2, PT, R176, 0x30, PT ;  /* 0x00000030b000780c */ /* 0x000fe20003f44270 */
[----:B------:R-:W-:Y:S01]  /*60d0*/  FMUL.FTZ R203, R0, R211 ;  /* 0x000000d300cb7220 */ /* 0x000fe20000410000 */
[----:B------:R-:W-:Y:S01]  /*60e0*/  FSEL R6, R161, -INF , P3 ;  /* 0xff800000a1067808 */ /* 0x000fe20001800000 */
[----:B------:R-:W-:Y:S01]  /*60f0*/  IMAD.U32 R211, RZ, RZ, UR14 ;  /* 0x0000000effd37e24 */ /* 0x000fe2000f8e00ff */
[----:B------:R-:W-:Y:S01]  /*6100*/  FMNMX.FTZ R185, R160, R185, !PT ;  /* 0x000000b9a0b97209 */ /* 0x000fe20007810000 */
[----:B------:R-:W2:Y:S01]  /*6110*/  MUFU.TANH R183, R183 ;  /* 0x000000b700b77308 */ /* 0x000ea20000002400 */
[----:B------:R-:W-:-:S02]  /*6120*/  ISETP.GT.AND P3, PT, R176, 0x31, PT ;  /* 0x00000031b000780c */ /* 0x000fc40003f64270 */
[----:B------:R-:W-:Y:S02]  /*6130*/  FSEL R164, R164, -INF , P2 ;  /* 0xff800000a4a47808 */ /* 0x000fe40001000000 */
        /* <DEDUP_REMOVED lines=14> */
[----:B------:R-:W-:-:S02]  /*6220*/  FSEL R169, R169, -INF , P3 ;  /* 0xff800000a9a97808 */ /* 0x000fc40001800000 */
[----:B------:R-:W-:Y:S01]  /*6230*/  FMNMX.FTZ R188, R168, R161, !PT ;  /* 0x000000a1a8bc7209 */ /* 0x000fe20007810000 */
[----:B------:R-:W3:Y:S01]  /*6240*/  MUFU.TANH R185, R185 ;  /* 0x000000b900b97308 */ /* 0x000ee20000002400 */
[----:B------:R-:W-:Y:S02]  /*6250*/  ISETP.GT.AND P3, PT, R176, 0x41, PT ;  /* 0x00000041b000780c */ /* 0x000fe40003f64270 */
[----:B------:R-:W-:Y:S02]  /*6260*/  FSEL R172, R172, -INF , P2 ;  /* 0xff800000acac7808 */ /* 0x000fe40001000000 */
[----:B------:R-:W-:Y:S02]  /*6270*/  FMNMX.FTZ R161, R169, R188, !PT ;  /* 0x000000bca9a17209 */ /* 0x000fe40007810000 */
[----:B------:R-:W-:Y:S01]  /*6280*/  ISETP.GT.AND P2, PT, R176, 0x48, PT ;  /* 0x00000048b000780c */ /* 0x000fe20003f44270 */
[----:B------:R-:W4:Y:S01]  /*6290*/  MUFU.TANH R186, R186 ;  /* 0x000000ba00ba7308 */ /* 0x000f220000002400 */
[----:B------:R-:W-:-:S02]  /*62a0*/  FSEL R173, R173, -INF , P3 ;  /* 0xff800000adad7808 */ /* 0x000fc40001800000 */
[----:B------:R-:W-:Y:S02]  /*62b0*/  FMNMX.FTZ R188, R172, R161, !PT ;  /* 0x000000a1acbc7209 */ /* 0x000fe40007810000 */
[C---:B------:R-:W-:Y:S02]  /*62c0*/  ISETP.GT.AND P3, PT, R176.reuse, 0x49, PT ;  /* 0x00000049b000780c */ /* 0x040fe40003f64270 */
[----:B------:R-:W-:Y:S01]  /*62d0*/  FSEL R179, R179, -INF , P2 ;  /* 0xff800000b3b37808 */ /* 0x000fe20001000000 */
[----:B------:R-:W-:Y:S01]  /*62e0*/  MUFU.TANH R201, R201 ;  /* 0x000000c900c97308 */ /* 0x000fe20000002400 */
[----:B------:R-:W-:Y:S02]  /*62f0*/  FMNMX.FTZ R188, R173, R188, !PT ;  /* 0x000000bcadbc7209 */ /* 0x000fe40007810000 */
[----:B------:R-:W-:Y:S02]  /*6300*/  ISETP.GT.AND P2, PT, R176, 0x50, PT ;  /* 0x00000050b000780c */ /* 0x000fe40003f44270 */
[----:B------:R-:W-:-:S02]  /*6310*/  FSEL R178, R178, -INF , P3 ;  /* 0xff800000b2b27808 */ /* 0x000fc40001800000 */
[----:B------:R-:W-:Y:S01]  /*6320*/  FMNMX.FTZ R161, R179, R188, !PT ;  /* 0x000000bcb3a17209 */ /* 0x000fe20007810000 */
[----:B------:R-:W-:Y:S01]  /*6330*/  FMUL.FTZ R188, R0, R208 ;  /* 0x000000d000bc7220 */ /* 0x000fe20000410000 */
[----:B------:R-:W-:Y:S01]  /*6340*/  ISETP.GT.AND P3, PT, R176, 0x51, PT ;  /* 0x00000051b000780c */ /* 0x000fe20003f64270 */
[----:B------:R-:W-:Y:S01]  /*6350*/  MUFU.TANH R203, R203 ;  /* 0x000000cb00cb7308 */ /* 0x000fe20000002400 */
[----:B------:R-:W-:Y:S02]  /*6360*/  FSEL R180, R180, -INF , P2 ;  /* 0xff800000b4b47808 */ /* 0x000fe40001000000 */
[----:B------:R-:W-:Y:S02]  /*6370*/  FMNMX.FTZ R161, R178, R161, !PT ;  /* 0x000000a1b2a17209 */ /* 0x000fe40007810000 */
[----:B------:R-:W-:Y:S02]  /*6380*/  ISETP.GT.AND P2, PT, R176, 0x58, PT ;  /* 0x00000058b000780c */ /* 0x000fe40003f44270 */
[----:B-1----:R-:W-:Y:S01]  /*6390*/  FSEL R181, R181, -INF , P3 ;  /* 0xff800000b5b57808 */ /* 0x002fe20001800000 */
[----:B------:R-:W1:Y:S01]  /*63a0*/  MUFU.TANH R188, R188 ;  /* 0x000000bc00bc7308 */ /* 0x000e620000002400 */
[----:B------:R-:W-:-:S02]  /*63b0*/  FMNMX.FTZ R192, R180, R161, !PT ;  /* 0x000000a1b4c07209 */ /* 0x000fc40007810000 */
[----:B------:R-:W-:Y:S02]  /*63c0*/  ISETP.GT.AND P3, PT, R176, 0x59, PT ;  /* 0x00000059b000780c */ /* 0x000fe40003f64270 */
[----:B------:R-:W-:Y:S02]  /*63d0*/  FSEL R182, R182, -INF , P2 ;  /* 0xff800000b6b67808 */ /* 0x000fe40001000000 */
[----:B------:R-:W-:Y:S01]  /*63e0*/  FMNMX.FTZ R161, R181, R192, !PT ;  /* 0x000000c0b5a17209 */ /* 0x000fe20007810000 */
[----:B------:R-:W-:Y:S01]  /*63f0*/  MUFU.TANH R205, R205 ;  /* 0x000000cd00cd7308 */ /* 0x000fe20000002400 */
[----:B------:R-:W-:Y:S02]  /*6400*/  ISETP.GT.AND P2, PT, R176, 0x60, PT ;  /* 0x00000060b000780c */ /* 0x000fe40003f44270 */
[----:B--2---:R-:W-:Y:S02]  /*6410*/  FSEL R183, R183, -INF , P3 ;  /* 0xff800000b7b77808 */ /* 0x004fe40001800000 */
[----:B------:R-:W-:-:S02]  /*6420*/  FMNMX.FTZ R192, R182, R161, !PT ;  /* 0x000000a1b6c07209 */ /* 0x000fc40007810000 */
[----:B------:R-:W-:Y:S01]  /*6430*/  ISETP.GT.AND P3, PT, R176, 0x61, PT ;  /* 0x00000061b000780c */ /* 0x000fe20003f64270 */
[----:B------:R-:W-:Y:S01]  /*6440*/  MUFU.TANH R207, R207 ;  /* 0x000000cf00cf7308 */ /* 0x000fe20000002400 */
[----:B------:R-:W-:Y:S02]  /*6450*/  FSEL R184, R184, -INF , P2 ;  /* 0xff800000b8b87808 */ /* 0x000fe40001000000 */
[----:B------:R-:W-:Y:S02]  /*6460*/  FMNMX.FTZ R161, R183, R192, !PT ;  /* 0x000000c0b7a17209 */ /* 0x000fe40007810000 */
[----:B------:R-:W-:Y:S02]  /*6470*/  ISETP.GT.AND P2, PT, R176, 0x68, PT ;  /* 0x00000068b000780c */ /* 0x000fe40003f44270 */
[----:B---3--:R-:W-:Y:S01]  /*6480*/  FSEL R185, R185, -INF , P3 ;  /* 0xff800000b9b97808 */ /* 0x008fe20001800000 */
[----:B------:R-:W2:Y:S01]  /*6490*/  MUFU.TANH R192, R212 ;  /* 0x000000d400c07308 */ /* 0x000ea20000002400 */
[----:B------:R-:W-:-:S02]  /*64a0*/  FMNMX.FTZ R196, R184, R161, !PT ;  /* 0x000000a1b8c47209 */ /* 0x000fc40007810000 */
[----:B------:R-:W-:Y:S02]  /*64b0*/  ISETP.GT.AND P3, PT, R176, 0x69, PT ;  /* 0x00000069b000780c */ /* 0x000fe40003f64270 */
[----:B----4-:R-:W-:Y:S02]  /*64c0*/  FSEL R186, R186, -INF , P2 ;  /* 0xff800000baba7808 */ /* 0x010fe40001000000 */
[----:B------:R-:W-:Y:S02]  /*64d0*/  FMNMX.FTZ R161, R185, R196, !PT ;  /* 0x000000c4b9a17209 */ /* 0x000fe40007810000 */
[----:B------:R-:W-:Y:S02]  /*64e0*/  ISETP.GT.AND P2, PT, R176, 0x70, PT ;  /* 0x00000070b000780c */ /* 0x000fe40003f44270 */
[----:B------:R-:W-:Y:S02]  /*64f0*/  FSEL R187, R187, -INF , P3 ;  /* 0xff800000bbbb7808 */ /* 0x000fe40001800000 */
[----:B------:R-:W-:-:S02]  /*6500*/  FMNMX.FTZ R196, R186, R161, !PT ;  /* 0x000000a1bac47209 */ /* 0x000fc40007810000 */
[----:B------:R-:W-:Y:S02]  /*6510*/  ISETP.GT.AND P3, PT, R176, 0x71, PT ;  /* 0x00000071b000780c */ /* 0x000fe40003f64270 */
[----:B-1----:R-:W-:Y:S02]  /*6520*/  FSEL R188, R188, -INF , P2 ;  /* 0xff800000bcbc7808 */ /* 0x002fe40001000000 */
[----:B------:R-:W-:Y:S02]  /*6530*/  FMNMX.FTZ R161, R187, R196, !PT ;  /* 0x000000c4bba17209 */ /* 0x000fe40007810000 */
[----:B------:R-:W-:Y:S02]  /*6540*/  ISETP.GT.AND P2, PT, R176, 0x78, PT ;  /* 0x00000078b000780c */ /* 0x000fe40003f44270 */
[----:B------:R-:W-:Y:S02]  /*6550*/  FSEL R189, R189, -INF , P3 ;  /* 0xff800000bdbd7808 */ /* 0x000fe40001800000 */
[----:B------:R-:W-:-:S02]  /*6560*/  FMNMX.FTZ R196, R188, R161, !PT ;  /* 0x000000a1bcc47209 */ /* 0x000fc40007810000 */
[C---:B------:R-:W-:Y:S01]  /*6570*/  ISETP.GT.AND P3, PT, R176.reuse, 0x79, PT ;  /* 0x00000079b000780c */ /* 0x040fe20003f64270 */
[----:B------:R-:W-:Y:S01]  /*6580*/  VIADD R176, R176, 0x8 ;  /* 0x00000008b0b07836 */ /* 0x000fe20000000000 */
[----:B--2---:R-:W-:Y:S02]  /*6590*/  FSEL R192, R192, -INF , P2 ;  /* 0xff800000c0c07808 */ /* 0x004fe40001000000 */
[----:B------:R-:W-:Y:S02]  /*65a0*/  FMNMX.FTZ R161, R189, R196, !PT ;  /* 0x000000c4bda17209 */ /* 0x000fe40007810000 */
[----:B------:R-:W-:Y:S02]  /*65b0*/  FSEL R191, R213, -INF , P3 ;  /* 0xff800000d5bf7808 */ /* 0x000fe40001800000 */
[----:B------:R-:W-:Y:S02]  /*65c0*/  FMNMX.FTZ R196, R192, R161, !PT ;  /* 0x000000a1c0c47209 */ /* 0x000fe40007810000 */
[----:B------:R-:W-:-:S02]  /*65d0*/  ISETP.GT.AND P3, PT, R176, RZ, PT ;  /* 0x000000ffb000720c */ /* 0x000fc40003f64270 */
[----:B------:R-:W-:Y:S01]  /*65e0*/  FMNMX.FTZ R161, R191, R196, !PT ;  /* 0x000000c4bfa17209 */ /* 0x000fe20007810000 */
[----:B------:R-:W-:Y:S01]  /*65f0*/  FMUL.FTZ R196, R0, R198 ;  /* 0x000000c600c47220 */ /* 0x000fe20000410000 */
[----:B------:R-:W-:Y:S01]  /*6600*/  ISETP.GT.AND P4, PT, R176, 0x1, PT ;  /* 0x00000001b000780c */ /* 0x000fe20003f84270 */
[----:B------:R-:W-:Y:S01]  /*6610*/  FMUL.FTZ R198, R0, R202 ;  /* 0x000000ca00c67220 */ /* 0x000fe20000410000 */
[----:B------:R-:W-:Y:S01]  /*6620*/  FSEL R8, R8, -INF , P3 ;  /* 0xff80000008087808 */ /* 0x000fe20001800000 */
[----:B------:R-:W1:Y:S01]  /*6630*/  SHFL.BFLY PT, R200, R161, 0x2, 0x1f ;  /* 0x0c401f00a1c87f89 */ /* 0x000e6200000e0000 */
[----:B------:R-:W-:Y:S01]  /*6640*/  ISETP.GT.AND P3, PT, R176, 0x8, PT ;  /* 0x00000008b000780c */ /* 0x000fe20003f64270 */
[----:B------:R-:W-:Y:S01]  /*6650*/  FMUL.FTZ R202, R0, R210 ;  /* 0x000000d200ca7220 */ /* 0x000fe20000410000 */
[----:B------:R-:W-:Y:S01]  /*6660*/  FSEL R9, R9, -INF , P4 ;  /* 0xff80000009097808 */ /* 0x000fe20002000000 */
[----:B------:R-:W2:Y:S01]  /*6670*/  MUFU.TANH R196, R196 ;  /* 0x000000c400c47308 */ /* 0x000ea20000002400 */
[----:B------:R-:W-:-:S02]  /*6680*/  FMNMX.FTZ R208, R8, R5, !PT ;  /* 0x0000000508d07209 */ /* 0x000fc40007810000 */
[----:B------:R-:W-:Y:S02]  /*6690*/  ISETP.GT.AND P4, PT, R176, 0x9, PT ;  /* 0x00000009b000780c */ /* 0x000fe40003f84270 */
[----:B------:R-:W-:Y:S02]  /*66a0*/  FSEL R12, R12, -INF , P3 ;  /* 0xff8000000c0c7808 */ /* 0x000fe40001800000 */
[C---:B------:R-:W-:Y:S01]  /*66b0*/  ISETP.GT.AND P3, PT, R176.reuse, 0x10, PT ;  /* 0x00000010b000780c */ /* 0x040fe20003f64270 */
[----:B------:R-:W3:Y:S01]  /*66c0*/  MUFU.TANH R198, R198 ;  /* 0x000000c600c67308 */ /* 0x000ee20000002400 */
[----:B------:R-:W-:Y:S02]  /*66d0*/  FSEL R13, R13, -INF , P4 ;  /* 0xff8000000d0d7808 */ /* 0x000fe40002000000 */
[----:B------:R-:W-:Y:S02]  /*66e0*/  ISETP.GT.AND P4, PT, R176, 0x11, PT ;  /* 0x00000011b000780c */ /* 0x000fe40003f84270 */
[----:B------:R-:W-:-:S02]  /*66f0*/  FSEL R20, R20, -INF , P3 ;  /* 0xff80000014147808 */ /* 0x000fc40001800000 */
[C---:B------:R-:W-:Y:S01]  /*6700*/  ISETP.GT.AND P3, PT, R176.reuse, 0x18, PT ;  /* 0x00000018b000780c */ /* 0x040fe20003f64270 */
[----:B------:R-:W-:Y:S01]  /*6710*/  MUFU.TANH R202, R202 ;  /* 0x000000ca00ca7308 */ /* 0x000fe20000002400 */
[----:B------:R-:W-:Y:S02]  /*6720*/  FSEL R21, R21, -INF , P4 ;  /* 0xff80000015157808 */ /* 0x000fe40002000000 */
[----:B------:R-:W-:Y:S02]  /*6730*/  ISETP.GT.AND P4, PT, R176, 0x19, PT ;  /* 0x00000019b000780c */ /* 0x000fe40003f84270 */
[----:B-1----:R-:W-:Y:S01]  /*6740*/  FMNMX.FTZ R204, R161, R200, !PT ;  /* 0x000000c8a1cc7209 */ /* 0x002fe20007810000 */
[----:B------:R-:W-:Y:S01]  /*6750*/  FMUL.FTZ R200, R0, R206 ;  /* 0x000000ce00c87220 */ /* 0x000fe20000410000 */
[----:B------:R-:W-:Y:S02]  /*6760*/  FSEL R154, R154, -INF , P3 ;  /* 0xff8000009a9a7808 */ /* 0x000fe40001800000 */
[C---:B------:R-:W-:Y:S01]  /*6770*/  ISETP.GT.AND P3, PT, R176.reuse, 0x20, PT ;  /* 0x00000020b000780c */ /* 0x040fe20003f64270 */
[----:B------:R-:W1:Y:S01]  /*6780*/  SHFL.BFLY PT, R161, R204, 0x1, 0x1f ;  /* 0x0c201f00cca17f89 */ /* 0x000e6200000e0000 */
[----:B------:R-:W-:Y:S01]  /*6790*/  FSEL R155, R155, -INF , P4 ;  /* 0xff8000009b9b7808 */ /* 0x000fe20002000000 */
[----:B------:R-:W4:Y:S01]  /*67a0*/  MUFU.TANH R200, R200 ;  /* 0x000000c800c87308 */ /* 0x000f220000002400 */
[----:B------:R-:W-:-:S02]  /*67b0*/  ISETP.GT.AND P4, PT, R176, 0x21, PT ;  /* 0x00000021b000780c */ /* 0x000fc40003f84270 */
[----:B------:R-:W-:Y:S02]  /*67c0*/  FSEL R158, R158, -INF , P3 ;  /* 0xff8000009e9e7808 */ /* 0x000fe40001800000 */
[C---:B------:R-:W-:Y:S02]  /*67d0*/  ISETP.GT.AND P3, PT, R176.reuse, 0x28, PT ;  /* 0x00000028b000780c */ /* 0x040fe40003f64270 */
[----:B------:R-:W-:Y:S02]  /*67e0*/  FSEL R159, R159, -INF , P4 ;  /* 0xff8000009f9f7808 */ /* 0x000fe40002000000 */
[----:B------:R-:W-:Y:S01]  /*67f0*/  ISETP.GT.AND P4, PT, R176, 0x29, PT ;  /* 0x00000029b000780c */ /* 0x000fe20003f84270 */
[----:B------:R-:W-:Y:S02]  /*6800*/  WARPGROUP.DEPBAR.LE gsb0, 0x0 ;  /* 0x00008000000079c5 */ /* 0x000fe40000010000 */
[----:B------:R-:W-:Y:S01]  /*6810*/  WARPGROUP.ARRIVE ;  /* 0x00000000000079c5 */ /* 0x000fe20000000000 */
[----:B------:R-:W-:-:S02]  /*6820*/  FSEL R162, R162, -INF , P3 ;  /* 0xff800000a2a27808 */ /* 0x000fc40001800000 */
[C---:B------:R-:W-:Y:S02]  /*6830*/  ISETP.GT.AND P3, PT, R176.reuse, 0x30, PT ;  /* 0x00000030b000780c */ /* 0x040fe40003f64270 */
[----:B------:R-:W-:Y:S01]  /*6840*/  FSEL R163, R163, -INF , P4 ;  /* 0xff800000a3a37808 */ /* 0x000fe20002000000 */
[----:B------:R-:W-:Y:S01]  /*6850*/  QGMMA.64x256x32.F32.E4M3.E4M3 R24, R220, gdesc[UR8], R24, gsb0 ;  /* 0x03e00008dc187df3 */ /* 0x000fe20008000818 */
[----:B------:R-:W-:Y:S01]  /*6860*/  ISETP.GT.AND P4, PT, R176, 0x31, PT ;  /* 0x00000031b000780c */ /* 0x000fe20003f84270 */
[----:B------:R-:W-:Y:S01]  /*6870*/  UIADD3 UR10, UR7, 0x6, URZ ;  /* 0x00000006070a7890 */ /* 0x000fe2000fffe03f */
[----:B------:R-:W-:Y:S01]  /*6880*/  FSEL R166, R166, -INF , P3 ;  /* 0xff800000a6a67808 */ /* 0x000fe20001800000 */
[----:B------:R-:W-:Y:S01]  /*6890*/  UMOV UR11, 0x40000040 ;  /* 0x40000040000b7882 */ /* 0x000fe20000000000 */
[----:B-1----:R-:W-:Y:S01]  /*68a0*/  FMNMX.FTZ R161, R204, R161, !PT ;  /* 0x000000a1cca17209 */ /* 0x002fe20007810000 */
[----:B------:R-:W-:Y:S01]  /*68b0*/  IMAD.U32 R204, RZ, RZ, UR14 ;  /* 0x0000000effcc7e24 */ /* 0x000fe2000f8e00ff */
[----:B------:R-:W-:-:S02]  /*68c0*/  ISETP.GT.AND P3, PT, R176, 0x38, PT ;  /* 0x00000038b000780c */ /* 0x000fc40003f64270 */
[C---:B------:R-:W-:Y:S01]  /*68d0*/  FSETP.NEU.FTZ.AND P2, PT, R161.reuse, -INF , PT ;  /* 0xff800000a100780b */ /* 0x040fe20003f5d000 */
[----:B------:R-:W-:-:S01]  /*68e0*/  FFMA.FTZ R204, R161, R204, -8 ;  /* 0xc1000000a1cc7423 */ /* 0x000fc200000100cc */
[----:B------:R-:W-:Y:S02]  /*68f0*/  FSEL R167, R167, -INF , P4 ;  /* 0xff800000a7a77808 */ /* 0x000fe40002000000 */
[----:B------:R-:W-:Y:S02]  /*6900*/  ISETP.GT.AND P4, PT, R176, 0x39, PT ;  /* 0x00000039b000780c */ /* 0x000fe40003f84270 */
[----:B------:R-:W-:Y:S02]  /*6910*/  FSEL R204, R204, RZ, P2 ;  /* 0x000000ffcccc7208 */ /* 0x000fe40001000000 */
[----:B------:R-:W-:Y:S02]  /*6920*/  FSEL R171, R171, -INF , P4 ;  /* 0xff800000abab7808 */ /* 0x000fe40002000000 */
[----:B------:R-:W-:Y:S01]  /*6930*/  ISETP.GT.AND P4, PT, R176, 0x41, PT ;  /* 0x00000041b000780c */ /* 0x000fe20003f84270 */
[----:B------:R-:W-:-:S01]  /*6940*/  FFMA.FTZ R206, R177, UR14, -R204 ;  /* 0x0000000eb1ce7c23 */ /* 0x000fc200080108cc */
[----:B------:R-:W-:Y:S01]  /*6950*/  FMNMX.FTZ R177, R9, R208, !PT ;  /* 0x000000d009b17209 */ /* 0x000fe20007810000 */
[----:B------:R-:W-:-:S01]  /*6960*/  FFMA.FTZ R210, R6, UR14, -R204 ;  /* 0x0000000e06d27c23 */ /* 0x000fc200080108cc */
[----:B------:R-:W-:Y:S01]  /*6970*/  FSEL R6, R175, -INF , P4 ;  /* 0xff800000af067808 */ /* 0x000fe20002000000 */
[----:B------:R-:W-:-:S01]  /*6980*/  FFMA.FTZ R7, R7, UR14, -R204 ;  /* 0x0000000e07077c23 */ /* 0x000fc200080108cc */
[----:B------:R-:W-:Y:S01]  /*6990*/  FMNMX.FTZ R208, R12, R177, !PT ;  /* 0x000000b10cd07209 */ /* 0x000fe20007810000 */
[----:B------:R-:W-:-:S01]  /*69a0*/  FFMA.FTZ R10, R10, UR14, -R204 ;  /* 0x0000000e0a0a7c23 */ /* 0x000fc200080108cc */
        /* <DEDUP_REMOVED lines=39> */
[----:B------:R-:W-:Y:S01]  /*6c20*/  MUFU.EX2 R206, R206 ;  /* 0x000000ce00ce7308 */ /* 0x000fe20000000800 */
[----:B------:R-:W-:-:S02]  /*6c30*/  FSEL R177, R170, -INF , P3 ;  /* 0xff800000aab17808 */ /* 0x000fc40001800000 */
[----:B------:R-:W-:Y:S02]  /*6c40*/  FMNMX.FTZ R208, R167, R208, !PT ;  /* 0x000000d0a7d07209 */ /* 0x000fe40007810000 */
[----:B------:R-:W-:Y:S02]  /*6c50*/  ISETP.GT.AND P3, PT, R176, 0x40, PT ;  /* 0x00000040b000780c */ /* 0x000fe40003f64270 */
[----:B------:R-:W-:Y:S01]  /*6c60*/  FMNMX.FTZ R208, R177, R208, !PT ;  /* 0x000000d0b1d07209 */ /* 0x000fe20007810000 */
[----:B------:R-:W-:Y:S01]  /*6c70*/  MUFU.EX2 R7, R7 ;  /* 0x0000000700077308 */ /* 0x000fe20000000800 */
[----:B------:R-:W-:Y:S02]  /*6c80*/  FSEL R174, R174, -INF , P3 ;  /* 0xff800000aeae7808 */ /* 0x000fe40001800000 */
[----:B------:R-:W-:Y:S02]  /*6c90*/  FMNMX.FTZ R209, R171, R208, !PT ;  /* 0x000000d0abd17209 */ /* 0x000fe40007810000 */
[----:B------:R-:W-:-:S02]  /*6ca0*/  ISETP.GT.AND P3, PT, R176, 0x48, PT ;  /* 0x00000048b000780c */ /* 0x000fc40003f64270 */
[----:B------:R-:W-:Y:S01]  /*6cb0*/  FMNMX.FTZ R209, R174, R209, !PT ;  /* 0x000000d1aed17209 */ /* 0x000fe20007810000 */
[----:B------:R-:W-:Y:S01]  /*6cc0*/  MUFU.EX2 R10, R10 ;  /* 0x0000000a000a7308 */ /* 0x000fe20000000800 */
[----:B------:R-:W-:Y:S02]  /*6cd0*/  FSEL R190, R190, -INF , P3 ;  /* 0xff800000bebe7808 */ /* 0x000fe40001800000 */
[----:B------:R-:W-:Y:S02]  /*6ce0*/  FMNMX.FTZ R209, R6, R209, !PT ;  /* 0x000000d106d17209 */ /* 0x000fe40007810000 */
[----:B------:R-:W-:Y:S02]  /*6cf0*/  ISETP.GT.AND P3, PT, R176, 0x50, PT ;  /* 0x00000050b000780c */ /* 0x000fe40003f64270 */
[----:B------:R-:W-:Y:S01]  /*6d00*/  FMNMX.FTZ R170, R190, R209, !PT ;  /* 0x000000d1beaa7209 */ /* 0x000fe20007810000 */
[----:B------:R-:W-:Y:S01]  /*6d10*/  MUFU.EX2 R11, R11 ;  /* 0x0000000b000b7308 */ /* 0x000fe20000000800 */
[----:B------:R-:W-:-:S02]  /*6d20*/  FSEL R194, R194, -INF , P3 ;  /* 0xff800000c2c27808 */ /* 0x000fc40001800000 */
[----:B------:R-:W-:Y:S02]  /*6d30*/  FMNMX.FTZ R209, R193, R170, !PT ;  /* 0x000000aac1d17209 */ /* 0x000fe40007810000 */
[----:B------:R-:W-:Y:S02]  /*6d40*/  ISETP.GT.AND P3, PT, R176, 0x58, PT ;  /* 0x00000058b000780c */ /* 0x000fe40003f64270 */
[----:B------:R-:W-:Y:S01]  /*6d50*/  FMNMX.FTZ R170, R194, R209, !PT ;  /* 0x000000d1c2aa7209 */ /* 0x000fe20007810000 */
[----:B------:R-:W-:Y:S01]  /*6d60*/  MUFU.EX2 R14, R14 ;  /* 0x0000000e000e7308 */ /* 0x000fe20000000800 */
[----:B--2---:R-:W-:Y:S02]  /*6d70*/  FSEL R196, R196, -INF , P3 ;  /* 0xff800000c4c47808 */ /* 0x004fe40001800000 */
[----:B------:R-:W-:Y:S02]  /*6d80*/  FMNMX.FTZ R209, R195, R170, !PT ;  /* 0x000000aac3d17209 */ /* 0x000fe40007810000 */
[----:B------:R-:W-:-:S02]  /*6d90*/  ISETP.GT.AND P3, PT, R176, 0x60, PT ;  /* 0x00000060b000780c */ /* 0x000fc40003f64270 */
[----:B------:R-:W-:Y:S01]  /*6da0*/  FMNMX.FTZ R170, R196, R209, !PT ;  /* 0x000000d1c4aa7209 */ /* 0x000fe20007810000 */
[----:B------:R-:W-:Y:S01]  /*6db0*/  MUFU.EX2 R15, R15 ;  /* 0x0000000f000f7308 */ /* 0x000fe20000000800 */
[----:B---3--:R-:W-:Y:S02]  /*6dc0*/  FSEL R198, R198, -INF , P3 ;  /* 0xff800000c6c67808 */ /* 0x008fe40001800000 */
[----:B------:R-:W-:Y:S02]  /*6dd0*/  FMNMX.FTZ R209, R197, R170, !PT ;  /* 0x000000aac5d17209 */ /* 0x000fe40007810000 */
[----:B------:R-:W-:Y:S02]  /*6de0*/  ISETP.GT.AND P3, PT, R176, 0x68, PT ;  /* 0x00000068b000780c */ /* 0x000fe40003f64270 */
[----:B------:R-:W-:Y:S01]  /*6df0*/  FMNMX.FTZ R170, R198, R209, !PT ;  /* 0x000000d1c6aa7209 */ /* 0x000fe20007810000 */
[----:B------:R-:W-:Y:S01]  /*6e00*/  MUFU.EX2 R152, R152 ;  /* 0x0000009800987308 */ /* 0x000fe20000000800 */
[----:B----4-:R-:W-:-:S02]  /*6e10*/  FSEL R200, R200, -INF , P3 ;  /* 0xff800000c8c87808 */ /* 0x010fc40001800000 */
[----:B------:R-:W-:Y:S02]  /*6e20*/  FMNMX.FTZ R209, R199, R170, !PT ;  /* 0x000000aac7d17209 */ /* 0x000fe40007810000 */
[----:B------:R-:W-:Y:S02]  /*6e30*/  ISETP.GT.AND P3, PT, R176, 0x70, PT ;  /* 0x00000070b000780c */ /* 0x000fe40003f64270 */
[----:B------:R-:W-:Y:S01]  /*6e40*/  FMNMX.FTZ R170, R200, R209, !PT ;  /* 0x000000d1c8aa7209 */ /* 0x000fe20007810000 */
[----:B------:R-:W-:Y:S01]  /*6e50*/  MUFU.EX2 R153, R153 ;  /* 0x0000009900997308 */ /* 0x000fe20000000800 */
[----:B------:R-:W-:Y:S02]  /*6e60*/  ISETP.GT.AND P4, PT, R176, 0x71, PT ;  /* 0x00000071b000780c */ /* 0x000fe40003f84270 */
[----:B------:R-:W-:Y:S02]  /*6e70*/  FSEL R202, R202, -INF , P3 ;  /* 0xff800000caca7808 */ /* 0x000fe40001800000 */
[----:B------:R-:W-:-:S02]  /*6e80*/  FMNMX.FTZ R209, R201, R170, !PT ;  /* 0x000000aac9d17209 */ /* 0x000fc40007810000 */
[----:B------:R-:W-:Y:S01]  /*6e90*/  ISETP.GT.AND P3, PT, R176, 0x78, PT ;  /* 0x00000078b000780c */ /* 0x000fe20003f64270 */
[----:B------:R-:W-:Y:S01]  /*6ea0*/  MUFU.EX2 R156, R156 ;  /* 0x0000009c009c7308 */ /* 0x000fe20000000800 */
[----:B------:R-:W-:Y:S02]  /*6eb0*/  FSEL R203, R203, -INF , P4 ;  /* 0xff800000cbcb7808 */ /* 0x000fe40002000000 */
[----:B------:R-:W-:Y:S02]  /*6ec0*/  FMNMX.FTZ R170, R202, R209, !PT ;  /* 0x000000d1caaa7209 */ /* 0x000fe40007810000 */
[----:B------:R-:W-:Y:S01]  /*6ed0*/  ISETP.GT.AND P4, PT, R176, 0x79, PT ;  /* 0x00000079b000780c */ /* 0x000fe20003f84270 */
[--C-:B------:R-:W-:Y:S01]  /*6ee0*/  FFMA.FTZ R176, R179, UR14, -R204.reuse ;  /* 0x0000000eb3b07c23 */ /* 0x100fe200080108cc */
[----:B------:R-:W-:Y:S01]  /*6ef0*/  FSEL R205, R205, -INF , P3 ;  /* 0xff800000cdcd7808 */ /* 0x000fe20001800000 */
[--C-:B------:R-:W-:Y:S01]  /*6f00*/  FFMA.FTZ R179, R178, UR14, -R204.reuse ;  /* 0x0000000eb2b37c23 */ /* 0x100fe200080108cc */
[----:B------:R-:W-:Y:S01]  /*6f10*/  FMNMX.FTZ R170, R203, R170, !PT ;  /* 0x000000aacbaa7209 */ /* 0x000fe20007810000 */
[--C-:B------:R-:W-:Y:S01]  /*6f20*/  FFMA.FTZ R178, R180, UR14, -R204.reuse ;  /* 0x0000000eb4b27c23 */ /* 0x100fe200080108cc */
[----:B------:R-:W-:Y:S01]  /*6f30*/  FSEL R207, R207, -INF , P4 ;  /* 0xff800000cfcf7808 */ /* 0x000fe20002000000 */
        /* <DEDUP_REMOVED lines=8> */
[----:B------:R-:W-:Y:S02]  /*6fc0*/  MUFU.EX2 R157, R157 ;  /* 0x0000009d009d7308 */ /* 0x000fe40000000800 */
[----:B------:R-:W1:Y:S06]  /*6fd0*/  SHFL.BFLY PT, R209, R170, 0x2, 0x1f ;  /* 0x0c401f00aad17f89 */ /* 0x000e6c00000e0000 */
[----:B------:R-:W-:Y:S08]  /*6fe0*/  MUFU.EX2 R160, R160 ;  /* 0x000000a000a07308 */ /* 0x000ff00000000800 */
[----:B------:R2:W-:Y:S08]  /*6ff0*/  MUFU.EX2 R175, R210 ;  /* 0x000000d200af7308 */ /* 0x0005f00000000800 */
[----:B------:R-:W-:Y:S01]  /*7000*/  MUFU.EX2 R164, R164 ;  /* 0x000000a400a47308 */ /* 0x000fe20000000800 */
[----:B--2---:R-:W-:Y:S01]  /*7010*/  IMAD.U32 R210, RZ, RZ, UR6 ;  /* 0x00000006ffd27e24 */ /* 0x004fe2000f8e00ff */
[----:B-1----:R-:W-:-:S04]  /*7020*/  FMNMX.FTZ R209, R170, R209, !PT ;  /* 0x000000d1aad17209 */ /* 0x002fc80007810000 */
[----:B------:R-:W-:Y:S01]  /*7030*/  @!P1 LEA R210, R210, UR38, 0x3 ;  /* 0x00000026d2d29c11 */ /* 0x000fe2000f8e18ff */
[----:B------:R-:W1:Y:S01]  /*7040*/  SHFL.BFLY PT, R170, R209, 0x1, 0x1f ;  /* 0x0c201f00d1aa7f89 */ /* 0x000e6200000e0000 */
[----:B------:R-:W-:Y:S08]  /*7050*/  MUFU.EX2 R165, R165 ;  /* 0x000000a500a57308 */ /* 0x000ff00000000800 */
[----:B------:R-:W-:Y:S08]  /*7060*/  MUFU.EX2 R168, R168 ;  /* 0x000000a800a87308 */ /* 0x000ff00000000800 */
[----:B------:R-:W-:Y:S01]  /*7070*/  MUFU.EX2 R169, R169 ;  /* 0x000000a900a97308 */ /* 0x000fe20000000800 */
[----:B-1----:R-:W-:-:S07]  /*7080*/  FMNMX.FTZ R170, R209, R170, !PT ;  /* 0x000000aad1aa7209 */ /* 0x002fce0007810000 */
[----:B------:R-:W-:Y:S01]  /*7090*/  MUFU.EX2 R172, R172 ;  /* 0x000000ac00ac7308 */ /* 0x000fe20000000800 */
[----:B------:R-:W-:Y:S02]  /*70a0*/  FSEL R209, R161, RZ, P2 ;  /* 0x000000ffa1d17208 */ /* 0x000fe40001000000 */
[C---:B------:R-:W-:Y:S01]  /*70b0*/  FSETP.NEU.FTZ.AND P2, PT, R170.reuse, -INF , PT ;  /* 0xff800000aa00780b */ /* 0x040fe20003f5d000 */
[----:B------:R-:W-:-:S02]  /*70c0*/  FFMA.FTZ R192, R170, R211, -8 ;  /* 0xc1000000aac07423 */ /* 0x000fc400000100d3 */
[----:B------:R-:W-:Y:S02]  /*70d0*/  FADD.FTZ R191, -R209, R4 ;  /* 0x00000004d1bf7221 */ /* 0x000fe40000010100 */
[----:B------:R-:W-:Y:S01]  /*70e0*/  MUFU.EX2 R209, R204 ;  /* 0x000000cc00d17308 */ /* 0x000fe20000000800 */
[----:B------:R-:W-:Y:S01]  /*70f0*/  FSEL R4, R192, RZ, P2 ;  /* 0x000000ffc0047208 */ /* 0x000fe20001000000 */
[----:B------:R-:W-:Y:S01]  /*7100*/  FMUL.FTZ R191, R191, UR14 ;  /* 0x0000000ebfbf7c20 */ /* 0x000fe20008410000 */
[----:B------:R-:W-:-:S03]  /*7110*/  FSEL R192, R170, RZ, P2 ;  /* 0x000000ffaac07208 */ /* 0x000fc60001000000 */
[--C-:B------:R-:W-:Y:S01]  /*7120*/  FFMA.FTZ R211, R8, UR14, -R4.reuse ;  /* 0x0000000e08d37c23 */ /* 0x100fe20008010804 */
[----:B------:R-:W-:-:S01]  /*7130*/  FFMA.FTZ R8, R9, UR14, -R4 ;  /* 0x0000000e09087c23 */ /* 0x000fc20008010804 */
[----:B------:R-:W-:Y:S01]  /*7140*/  FADD.FTZ R192, -R192, R5 ;  /* 0x00000005c0c07221 */ /* 0x000fe20000010100 */
[----:B------:R-:W1:Y:S01]  /*7150*/  MUFU.EX2 R191, R191 ;  /* 0x000000bf00bf7308 */ /* 0x000e620000000800 */
[----:B------:R-:W-:-:S01]  /*7160*/  FFMA.FTZ R9, R12, UR14, -R4 ;  /* 0x0000000e0c097c23 */ /* 0x000fc20008010804 */
[--C-:B------:R-:W-:Y:S01]  /*7170*/  FFMA.FTZ R12, R13, UR14, -R4.reuse ;  /* 0x0000000e0d0c7c23 */ /* 0x100fe20008010804 */
[----:B------:R-:W-:Y:S01]  /*7180*/  FMUL.FTZ R192, R192, UR14 ;  /* 0x0000000ec0c07c20 */ /* 0x000fe20008410000 */
        /* <DEDUP_REMOVED lines=14> */
[----:B-1----:R-:W-:Y:S01]  /*7270*/  FFMA.FTZ R174, R191, R3, R206 ;  /* 0x00000003bfae7223 */ /* 0x002fe200000100ce */
[----:B------:R-:W-:-:S01]  /*7280*/  FFMA.FTZ R204, R171, UR14, -R4 ;  /* 0x0000000eabcc7c23 */ /* 0x000fc20008010804 */
[--C-:B------:R-:W-:Y:S01]  /*7290*/  FFMA.FTZ R171, R190, UR14, -R4.reuse ;  /* 0x0000000ebeab7c23 */ /* 0x100fe20008010804 */
[----:B------:R-:W-:-:S03]  /*72a0*/  FFMA.FTZ R6, R6, UR14, -R4 ;  /* 0x0000000e06067c23 */ /* 0x000fc60008010804 */
[----:B------:R-:W1:Y:S08]  /*72b0*/  MUFU.EX2 R8, R8 ;  /* 0x0000000800087308 */ /* 0x000e700000000800 */
[----:B------:R-:W3:Y:S01]  /*72c0*/  MUFU.EX2 R9, R9 ;  /* 0x0000000900097308 */ /* 0x000ee20000000800 */
[----:B--2---:R-:W-:-:S07]  /*72d0*/  FFMA.FTZ R3, R192, R2, R211 ;  /* 0x00000002c0037223 */ /* 0x004fce00000100d3 */
[----:B------:R-:W2:Y:S01]  /*72e0*/  MUFU.EX2 R12, R12 ;  /* 0x0000000c000c7308 */ /* 0x000ea20000000800 */
[----:B-1----:R-:W-:-:S01]  /*72f0*/  FADD.FTZ R2, R8, R3 ;  /* 0x0000000308027221 */ /* 0x002fc20000010000 */
[----:B------:R-:W-:Y:S02]  /*7300*/  WARPGROUP.DEPBAR.LE gsb0, 0x0 ;  /* 0x00008000000079c5 */ /* 0x000fe40000010000 */
[----:B------:R-:W-:-:S04]  /*7310*/  WARPGROUP.ARRIVE ;  /* 0x00000000000079c5 */ /* 0x000fc80000000000 */
[----:B------:R-:W1:Y:S01]  /*7320*/  MUFU.EX2 R13, R13 ;  /* 0x0000000d000d7308 */ /* 0x000e620000000800 */
[----:B---3--:R-:W-:-:S01]  /*7330*/  FADD.FTZ R3, R9, R2 ;  /* 0x0000000209037221 */ /* 0x008fc20000010000 */
[----:B------:R-:W-:Y:S03]  /*7340*/  QGMMA.64x256x32.F32.E4M3.E4M3 R24, R216, gdesc[UR8], R24, gsb0 ;  /* 0x03e00008d8187df3 */ /* 0x000fe60008000818 */
[----:B--2---:R-:W-:-:S03]  /*7350*/  FADD.FTZ R2, R12, R3 ;  /* 0x000000030c027221 */ /* 0x004fc60000010000 */
[----:B------:R2:W-:Y:S08]  /*7360*/  MUFU.EX2 R5, R177 ;  /* 0x000000b100057308 */ /* 0x0005f00000000800 */
[----:B------:R-:W3:Y:S01]  /*7370*/  MUFU.EX2 R20, R20 ;  /* 0x0000001400147308 */ /* 0x000ee20000000800 */
[----:B--2---:R-:W-:-:S01]  /*7380*/  FADD.FTZ R177, R7, R174 ;  /* 0x000000ae07b17221 */ /* 0x004fc20000010000 */
[----:B------:R-:W-:Y:S01]  /*7390*/  FFMA.FTZ R174, R193, UR14, -R4 ;  /* 0x0000000ec1ae7c23 */ /* 0x000fe20008010804 */
[----:B-1----:R-:W-:-:S02]  /*73a0*/  FADD.FTZ R3, R13, R2 ;  /* 0x000000020d037221 */ /* 0x002fc40000010000 */
[----:B------:R-:W-:Y:S01]  /*73b0*/  FADD.FTZ R190, R10, R177 ;  /* 0x000000b10abe7221 */ /* 0x000fe20000010000 */
[----:B------:R-:W-:-:S02]  /*73c0*/  FFMA.FTZ R177, R194, UR14, -R4 ;  /* 0x0000000ec2b17c23 */ /* 0x000fc40008010804 */
[----:B------:R-:W1:Y:S01]  /*73d0*/  MUFU.EX2 R21, R21 ;  /* 0x0000001500157308 */ /* 0x000e620000000800 */
[----:B------:R-:W-:-:S04]  /*73e0*/  FADD.FTZ R193, R11, R190 ;  /* 0x000000be0bc17221 */ /* 0x000fc80000010000 */
[----:B------:R-:W-:-:S03]  /*73f0*/  FADD.FTZ R190, R14, R193 ;  /* 0x000000c10ebe7221 */ /* 0x000fc60000010000 */
[----:B------:R-:W2:Y:S01]  /*7400*/  MUFU.EX2 R154, R154 ;  /* 0x0000009a009a7308 */ /* 0x000ea20000000800 */
[----:B------:R-:W-:-:S01]  /*7410*/  FADD.FTZ R193, R15, R190 ;  /* 0x000000be0fc17221 */ /* 0x000fc20000010000 */
[----:B---3--:R-:W-:Y:S01]  /*7420*/  FADD.FTZ R2, R20, R3 ;  /* 0x0000000314027221 */ /* 0x008fe20000010000 */
[----:B------:R-:W-:-:S02]  /*7430*/  FFMA.FTZ R190, R195, UR14, -R4 ;  /* 0x0000000ec3be7c23 */ /* 0x000fc40008010804 */
[----:B------:R-:W-:Y:S01]  /*7440*/  FADD.FTZ R194, R152, R193 ;  /* 0x000000c198c27221 */ /* 0x000fe20000010000 */
[----:B------:R-:W-:-:S02]  /*7450*/  FFMA.FTZ R193, R196, UR14, -R4 ;  /* 0x0000000ec4c17c23 */ /* 0x000fc40008010804 */
[----:B------:R-:W3:Y:S01]  /*7460*/  MUFU.EX2 R155, R155 ;  /* 0x0000009b009b7308 */ /* 0x000ee20000000800 */
[----:B-1----:R-:W-:-:S01]  /*7470*/  FADD.FTZ R3, R21, R2 ;  /* 0x0000000215037221 */ /* 0x002fc20000010000 */
[----:B------:R-:W-:-:S04]  /*7480*/  FADD.FTZ R195, R153, R194 ;  /* 0x000000c299c37221 */ /* 0x000fc80000010000 */
[----:B------:R-:W-:Y:S02]  /*7490*/  FADD.FTZ R194, R156, R195 ;  /* 0x000000c39cc27221 */ /* 0x000fe40000010000 */
[----:B------:R-:W1:Y:S01]  /*74a0*/  MUFU.EX2 R158, R158 ;  /* 0x0000009e009e7308 */ /* 0x000e620000000800 */
[----:B--2---:R-:W-:-:S01]  /*74b0*/  FADD.FTZ R2, R154, R3 ;  /* 0x000000039a027221 */ /* 0x004fc20000010000 */
[----:B------:R-:W-:Y:S01]  /*74c0*/  FADD.FTZ R195, R157, R194 ;  /* 0x000000c29dc37221 */ /* 0x000fe20000010000 */
[----:B------:R-:W-:-:S03]  /*74d0*/  FFMA.FTZ R194, R197, UR14, -R4 ;  /* 0x0000000ec5c27c23 */ /* 0x000fc60008010804 */
[----:B------:R-:W-:Y:S01]  /*74e0*/  FADD.FTZ R196, R160, R195 ;  /* 0x000000c3a0c47221 */ /* 0x000fe20000010000 */
[----:B------:R-:W-:-:S01]  /*74f0*/  FFMA.FTZ R195, R198, UR14, -R4 ;  /* 0x0000000ec6c37c23 */ /* 0x000fc20008010804 */
[----:B------:R-:W2:Y:S01]  /*7500*/  MUFU.EX2 R159, R159 ;  /* 0x0000009f009f7308 */ /* 0x000ea20000000800 */
[----:B---3--:R-:W-:-:S01]  /*7510*/  FADD.FTZ R3, R155, R2 ;  /* 0x000000029b037221 */ /* 0x008fc20000010000 */
[----:B------:R-:W-:-:S04]  /*7520*/  FADD.FTZ R197, R175, R196 ;  /* 0x000000c4afc57221 */ /* 0x000fc80000010000 */
[----:B------:R-:W-:Y:S02]  /*7530*/  FADD.FTZ R196, R164, R197 ;  /* 0x000000c5a4c47221 */ /* 0x000fe40000010000 */
[----:B------:R-:W3:Y:S01]  /*7540*/  MUFU.EX2 R162, R162 ;  /* 0x000000a200a27308 */ /* 0x000ee20000000800 */
[----:B-1----:R-:W-:-:S01]  /*7550*/  FADD.FTZ R2, R158, R3 ;  /* 0x000000039e027221 */ /* 0x002fc20000010000 */
[----:B------:R-:W-:Y:S01]  /*7560*/  FADD.FTZ R197, R165, R196 ;  /* 0x000000c4a5c57221 */ /* 0x000fe20000010000 */
[----:B------:R-:W-:-:S03]  /*7570*/  FFMA.FTZ R196, R199, UR14, -R4 ;  /* 0x0000000ec7c47c23 */ /* 0x000fc60008010804 */
[----:B------:R-:W-:Y:S01]  /*7580*/  FADD.FTZ R198, R168, R197 ;  /* 0x000000c5a8c67221 */ /* 0x000fe20000010000 */
[----:B------:R-:W-:-:S01]  /*7590*/  FFMA.FTZ R197, R200, UR14, -R4 ;  /* 0x0000000ec8c57c23 */ /* 0x000fc20008010804 */
[----:B------:R-:W1:Y:S01]  /*75a0*/  MUFU.EX2 R163, R163 ;  /* 0x000000a300a37308 */ /* 0x000e620000000800 */
[----:B--2---:R-:W-:-:S01]  /*75b0*/  FADD.FTZ R3, R159, R2 ;  /* 0x000000029f037221 */ /* 0x004fc20000010000 */
[----:B------:R-:W-:-:S04]  /*75c0*/  FADD.FTZ R199, R169, R198 ;  /* 0x000000c6a9c77221 */ /* 0x000fc80000010000 */
[----:B------:R-:W-:Y:S02]  /*75d0*/  FADD.FTZ R198, R172, R199 ;  /* 0x000000c7acc67221 */ /* 0x000fe40000010000 */
[----:B------:R-:W2:Y:S01]  /*75e0*/  MUFU.EX2 R166, R166 ;  /* 0x000000a600a67308 */ /* 0x000ea20000000800 */
[----:B---3--:R-:W-:-:S07]  /*75f0*/  FADD.FTZ R2, R162, R3 ;  /* 0x00000003a2027221 */ /* 0x008fce0000010000 */
[----:B------:R-:W3:Y:S01]  /*7600*/  MUFU.EX2 R204, R204 ;  /* 0x000000cc00cc7308 */ /* 0x000ee20000000800 */
[----:B-1----:R-:W-:-:S07]  /*7610*/  FADD.FTZ R3, R163, R2 ;  /* 0x00000002a3037221 */ /* 0x002fce0000010000 */
[----:B------:R-:W1:Y:S01]  /*7620*/  MUFU.EX2 R167, R167 ;  /* 0x000000a700a77308 */ /* 0x000e620000000800 */
[----:B--2---:R-:W-:-:S04]  /*7630*/  FADD.FTZ R2, R166, R3 ;  /* 0x00000003a6027221 */ /* 0x004fc80000010000 */
[----:B------:R-:W-:-:S03]  /*7640*/  FADD.FTZ R3, R5, R2 ;  /* 0x0000000205037221 */ /* 0x000fc60000010000 */
[----:B------:R-:W2:Y:S01]  /*7650*/  MUFU.EX2 R173, R173 ;  /* 0x000000ad00ad7308 */ /* 0x000ea20000000800 */
[----:B---3--:R-:W-:-:S07]  /*7660*/  FADD.FTZ R2, R204, R3 ;  /* 0x00000003cc027221 */ /* 0x008fce0000010000 */
[----:B------:R-:W3:Y:S01]  /*7670*/  MUFU.EX2 R6, R6 ;  /* 0x0000000600067308 */ /* 0x000ee20000000800 */
[----:B-1----:R-:W-:-:S07]  /*7680*/  FADD.FTZ R3, R167, R2 ;  /* 0x00000002a7037221 */ /* 0x002fce0000010000 */
[----:B------:R-:W1:Y:S01]  /*7690*/  MUFU.EX2 R176, R176 ;  /* 0x000000b000b07308 */ /* 0x000e620000000800 */
[----:B--2---:R-:W-:-:S01]  /*76a0*/  FADD.FTZ R199, R173, R198 ;  /* 0x000000c6adc77221 */ /* 0x004fc20000010000 */
[----:B------:R-:W-:-:S06]  /*76b0*/  FFMA.FTZ R198, R201, UR14, -R4 ;  /* 0x0000000ec9c67c23 */ /* 0x000fcc0008010804 */
[----:B------:R-:W2:Y:S01]  /*76c0*/  MUFU.EX2 R171, R171 ;  /* 0x000000ab00ab7308 */ /* 0x000ea20000000800 */
[----:B---3--:R-:W-:-:S07]  /*76d0*/  FADD.FTZ R2, R6, R3 ;  /* 0x0000000306027221 */ /* 0x008fce0000010000 */
[----:B------:R-:W3:Y:S01]  /*76e0*/  MUFU.EX2 R179, R179 ;  /* 0x000000b300b37308 */ /* 0x000ee20000000800 */
[----:B-1----:R-:W-:-:S01]  /*76f0*/  FADD.FTZ R200, R176, R199 ;  /* 0x000000c7b0c87221 */ /* 0x002fc20000010000 */
[----:B------:R-:W-:-:S06]  /*7700*/  FFMA.FTZ R199, R202, UR14, -R4 ;  /* 0x0000000ecac77c23 */ /* 0x000fcc0008010804 */
        /* <DEDUP_REMOVED lines=12> */
[----:B-1----:R-:W-:-:S01]  /*77d0*/  FADD.FTZ R201, R181, R200 ;  /* 0x000000c8b5c97221 */ /* 0x002fc20000010000 */
[----:B------:R-:W-:-:S06]  /*77e0*/  FFMA.FTZ R200, R203, UR14, -R4 ;  /* 0x0000000ecbc87c23 */ /* 0x000fcc0008010804 */
        /* <DEDUP_REMOVED lines=22> */
[----:B------:R-:W-:Y:S01]  /*7950*/  MUFU.EX2 R198, R198 ;  /* 0x000000c600c67308 */ /* 0x000fe20000000800 */
[----:B---3--:R-:W-:-:S01]  /*7960*/  FADD.FTZ R3, R197, R202 ;  /* 0x000000cac5037221 */ /* 0x008fc20000010000 */
[----:B------:R-:W-:Y:S02]  /*7970*/  WARPGROUP.DEPBAR.LE gsb0, 0x0 ;  /* 0x00008000000079c5 */ /* 0x000fe40000010000 */
[----:B------:R2:W-:Y:S06]  /*7980*/  BAR.ARV R2, 0x100 ;  /* 0x000400020000751d */ /* 0x0005ec0000002000 */
[----:B------:R-:W3:Y:S01]  /*7990*/  MUFU.EX2 R186, R186 ;  /* 0x000000ba00ba7308 */ /* 0x000ee20000000800 */
[----:B-1----:R-:W-:-:S01]  /*79a0*/  FADD.FTZ R203, R187, R208 ;  /* 0x000000d0bbcb7221 */ /* 0x002fc20000010000 */
[----:B--2---:R-:W-:-:S05]  /*79b0*/  @!P1 VIADD R2, R210, 0x38840 ;  /* 0x00038840d2029836 */ /* 0x004fca0000000000 */
[----:B------:R-:W-:Y:S01]  /*79c0*/  @!P1 PRMT R2, RZ, 0x654, R2 ;  /* 0x00000654ff029816 */ /* 0x000fe20000000002 */
[----:B------:R-:W1:Y:S03]  /*79d0*/  MUFU.EX2 R199, R199 ;  /* 0x000000c700c77308 */ /* 0x000e660000000800 */
[----:B------:R2:W-:Y:S05]  /*79e0*/  @!P1 SYNCS.ARRIVE.TRANS64.RED.A1T0 RZ, [R2+URZ], RZ ;  /* 0x000000ff02ff99a7 */ /* 0x0005ea000810043f */
[----:B------:R-:W4:Y:S01]  /*79f0*/  MUFU.EX2 R189, R189 ;  /* 0x000000bd00bd7308 */ /* 0x000f220000000800 */
[----:B---3--:R-:W-:-:S01]  /*7a00*/  FADD.FTZ R202, R186, R203 ;  /* 0x000000cbbaca7221 */ /* 0x008fc20000010000 */
[----:B--2---:R-:W-:-:S06]  /*7a10*/  FADD.FTZ R2, R198, R3 ;  /* 0x00000003c6027221 */ /* 0x004fcc0000010000 */
[----:B------:R-:W2:Y:S01]  /*7a20*/  MUFU.EX2 R200, R200 ;  /* 0x000000c800c87308 */ /* 0x000ea20000000800 */
[----:B-1----:R-:W-:-:S07]  /*7a30*/  FADD.FTZ R3, R199, R2 ;  /* 0x00000002c7037221 */ /* 0x002fce0000010000 */
[----:B------:R-:W1:Y:S01]  /*7a40*/  MUFU.EX2 R188, R188 ;  /* 0x000000bc00bc7308 */ /* 0x000e620000000800 */
[----:B----4-:R-:W-:-:S07]  /*7a50*/  FADD.FTZ R203, R189, R202 ;  /* 0x000000cabdcb7221 */ /* 0x010fce0000010000 */
[----:B------:R-:W3:Y:S01]  /*7a60*/  MUFU.EX2 R201, R201 ;  /* 0x000000c900c97308 */ /* 0x000ee20000000800 */
[----:B--2---:R-:W-:-:S07]  /*7a70*/  FADD.FTZ R2, R200, R3 ;  /* 0x00000003c8027221 */ /* 0x004fce0000010000 */
[----:B------:R-:W2:Y:S01]  /*7a80*/  MUFU.EX2 R4, R4 ;  /* 0x0000000400047308 */ /* 0x000ea20000000800 */
[----:B-1----:R-:W-:-:S04]  /*7a90*/  FADD.FTZ R202, R188, R203 ;  /* 0x000000cbbcca7221 */ /* 0x002fc80000010000 */
[----:B------:R-:W-:Y:S01]  /*7aa0*/  FADD.FTZ R3, R209, R202 ;  /* 0x000000cad1037221 */ /* 0x000fe20000010000 */
[----:B---3--:R-:W-:-:S04]  /*7ab0*/  FADD.FTZ R203, R201, R2 ;  /* 0x00000002c9cb7221 */ /* 0x008fc80000010000 */
[----:B--2---:R-:W-:Y:S01]  /*7ac0*/  FADD.FTZ R2, R4, R203 ;  /* 0x000000cb04027221 */ /* 0x004fe20000010000 */
[----:B------:R-:W-:Y:S06]  /*7ad0*/  @!P0 BRA `(.L_x_1860) ;  /* 0x0000000000048947 */ /* 0x000fec0003800000 */
[----:B------:R-:W-:Y:S01]  /*7ae0*/  BPT.TRAP 0x1 ;  /* 0x000000040000795c */ /* 0x000fe20000300000 */
.L_x_1860:
[----:B------:R-:W-:Y:S01]  /*7af0*/  UISETP.GT.AND UP0, UPT, UR5, UR39, UPT ;  /* 0x000000270500728c */ /* 0x000fe2000bf04270 */
[----:B------:R-:W-:Y:S01]  /*7b00*/  F2FP.SATFINITE.E4M3.F32.PACK_AB_MERGE_C R5, R204, R5, RZ ;  /* 0x00000005cc05723e */ /* 0x000fe200048070ff */
[----:B------:R-:W-:Y:S01]  /*7b10*/  ULEA UR7, UR37, UR38, 0x3 ;  /* 0x0000002625077291 */ /* 0x000fe2000f8e183f */
[----:B------:R-:W-:Y:S01]  /*7b20*/  F2FP.SATFINITE.E4M3.F32.PACK_AB_MERGE_C R4, R4, R201, RZ ;  /* 0x000000c90404723e */ /* 0x000fe200048070ff */
[----:B------:R-:W-:Y:S01]  /*7b30*/  UIADD3 UR5, UR5, -0x1, URZ ;  /* 0xffffffff05057890 */ /* 0x000fe2000fffe03f */
[----:B------:R-:W-:Y:S01]  /*7b40*/  F2FP.SATFINITE.E4M3.F32.PACK_AB_MERGE_C R10, R11, R10, RZ ;  /* 0x0000000a0b0a723e */ /* 0x000fe200048070ff */
[----:B------:R-:W-:Y:S01]  /*7b50*/  UIADD3 UR7, UR7, 0x38860, URZ ;  /* 0x0003886007077890 */ /* 0x000fe2000fffe03f */
[----:B------:R-:W-:Y:S01]  /*7b60*/  PLOP3.LUT P2, PT, PT, PT, UP0, 0x80, 0x0 ;  /* 0x000000000000781c */ /* 0x000fe20003f4f008 */
[----:B------:R-:W-:Y:S01]  /*7b70*/  UMOV UR37, UR6 ;  /* 0x0000000600257c82 */ /* 0x000fe20008000000 */
[----:B------:R-:W-:Y:S01]  /*7b80*/  F2FP.SATFINITE.E4M3.F32.PACK_AB_MERGE_C R9, R12, R9, RZ ;  /* 0x000000090c09723e */ /* 0x000fe200048070ff */
[----:B------:R-:W-:Y:S01]  /*7b90*/  UPRMT UR10, UR46, 0x654, UR7 ;  /* 0x000006542e0a7896 */ /* 0x000fe20008000007 */
[----:B------:R-:W-:Y:S01]  /*7ba0*/  F2FP.SATFINITE.E4M3.F32.PACK_AB_MERGE_C R152, R153, R152, RZ ;  /* 0x000000989998723e */ /* 0x000fe200048070ff */
[----:B------:R-:W-:Y:S01]  /*7bb0*/  FMUL.FTZ R24, R24, R191 ;  /* 0x000000bf18187220 */ /* 0x000fe20000410000 */
[----:B------:R-:W-:Y:S01]  /*7bc0*/  F2FP.SATFINITE.E4M3.F32.PACK_AB_MERGE_C R21, R154, R21, RZ ;  /* 0x000000159a15723e */ /* 0x000fe200048070ff */
[----:B------:R-:W-:Y:S01]  /*7bd0*/  UMOV UR7, UR36 ;  /* 0x0000002400077c82 */ /* 0x000fe20008000000 */
[----:B------:R-:W-:Y:S01]  /*7be0*/  F2FP.SATFINITE.E4M3.F32.PACK_AB_MERGE_C R160, R175, R160, RZ ;  /* 0x000000a0afa0723e */ /* 0x000fe200048070ff */
[----:B------:R-:W-:Y:S01]  /*7bf0*/  FMUL.FTZ R25, R25, R191 ;  /* 0x000000bf19197220 */ /* 0x000fe20000410000 */
[----:B------:R-:W-:Y:S01]  /*7c00*/  F2FP.SATFINITE.E4M3.F32.PACK_AB_MERGE_C R159, R162, R159, RZ ;  /* 0x0000009fa29f723e */ /* 0x000fe200048070ff */
[-C--:B------:R-:W-:Y:S01]  /*7c10*/  FMUL.FTZ R28, R28, R191.reuse ;  /* 0x000000bf1c1c7220 */ /* 0x080fe20000410000 */
        /* <DEDUP_REMOVED lines=154> */
.L_x_1851:
[----:B------:R-:W-:-:S13]  /*85c0*/  ISETP.LE.AND P2, PT, RZ, UR5, PT ;  /* 0x00000005ff007c0c */ /* 0x000fda000bf43270 */
[----:B------:R-:W-:Y:S05]  /*85d0*/  @!P2 BRA `(.L_x_1862) ;  /* 0x0000002800cca947 */ /* 0x000fea0003800000 */
[----:B------:R-:W-:Y:S01]  /*85e0*/  IMAD.MOV.U32 R5, RZ, RZ, R170 ;  /* 0x000000ffff057224 */ /* 0x000fe200078e00aa */
[----:B------:R-:W-:Y:S01]  /*85f0*/  UMOV UR7, UR36 ;  /* 0x0000002400077c82 */ /* 0x000fe20008000000 */
[----:B------:R-:W-:Y:S01]  /*8600*/  IMAD.MOV.U32 R4, RZ, RZ, R161 ;  /* 0x000000ffff047224 */ /* 0x000fe200078e00a1 */
[----:B------:R-:W-:Y:S01]  /*8610*/  UMOV UR6, UR37 ;  /* 0x0000002500067c82 */ /* 0x000fe20008000000 */
[----:B------:R-:W-:-:S05]  /*8620*/  ULDC UR39, c[0x0][0x988] ;  /* 0x0002620000277ab9 */ /* 0x000fca0000000800 */
.L_x_1872:
        /* <DEDUP_REMOVED lines=9> */
.L_x_1864:
[----:B------:R-:W-:Y:S01]  /*86c0*/  ULEA UR10, UR37, UR38, 0x3 ;  /* 0x00000026250a7291 */ /* 0x000fe2000f8e183f */
[----:B------:R-:W-:-:S04]  /*86d0*/  MOV R6, UR36 ;  /* 0x0000002400067c02 */ /* 0x000fc80008000f00 */
[----:B------:R-:W-:-:S04]  /*86e0*/  SHF.L.U32 R6, R6, 0x1f, RZ ;  /* 0x0000001f06067819 */ /* 0x000fc800000006ff */
[----:B------:R1:W2:Y:S01]  /*86f0*/  SYNCS.PHASECHK.TRANS64.TRYWAIT P2, [UR10+0x38830], R6 ;  /* 0x03883006ff0075a7 */ /* 0x0002a2000804014a */
[----:B------:R-:W-:Y:S05]  /*8700*/  @!P0 BRA `(.L_x_1865) ;  /* 0x0000000000048947 */ /* 0x000fea0003800000 */
[----:B------:R-:W-:Y:S01]  /*8710*/  BPT.TRAP 0x1 ;  /* 0x000000040000795c */ /* 0x000fe20000300000 */
.L_x_1865:
[----:B--2---:R-:W-:Y:S05]  /*8720*/  @P2 BRA `(.L_x_1863) ;  /* 0x0000000000082947 */ /* 0x004fea0003800000 */
[----:B------:R-:W2:Y:S02]  /*8730*/  SYNCS.PHASECHK.TRANS64.TRYWAIT P2, [UR10+0x38830], R6 ;  /* 0x03883006ff0075a7 */ /* 0x000ea4000804014a */
[----:B--2---:R-:W-:Y:S05]  /*8740*/  @!P2 BRA `(.L_x_1866) ;  /* 0x000000a00018a947 */ /* 0x004fea0003800000 */
.L_x_1863:
        /* <DEDUP_REMOVED lines=48> */
.L_x_1868:
[----:B------:R-:W-:Y:S01]  /*8a50*/  ULEA UR10, UR6, UR38, 0x3 ;  /* 0x00000026060a7291 */ /* 0x000fe2000f8e183f */
[----:B------:R-:W-:-:S05]  /*8a60*/  IMAD.U32 R6, RZ, RZ, UR7 ;  /* 0x00000007ff067e24 */ /* 0x000fca000f8e00ff */
[----:B------:R-:W-:-:S04]  /*8a70*/  SHF.L.U32 R6, R6, 0x1f, RZ ;  /* 0x0000001f06067819 */ /* 0x000fc800000006ff */
[----:B------:R1:W2:Y:S01]  /*8a80*/  SYNCS.PHASECHK.TRANS64.TRYWAIT P2, [UR10+0x38850], R6 ;  /* 0x03885006ff0075a7 */ /* 0x0002a2000804014a */
[----:B------:R-:W-:Y:S05]  /*8a90*/  @!P0 BRA `(.L_x_1869) ;  /* 0x0000000000048947 */ /* 0x000fea0003800000 */
[----:B------:R-:W-:Y:S01]  /*8aa0*/  BPT.TRAP 0x1 ;  /* 0x000000040000795c */ /* 0x000fe20000300000 */
.L_x_1869:
[----:B--2---:R-:W-:Y:S05]  /*8ab0*/  @P2 BRA `(.L_x_1867) ;  /* 0x0000000000082947 */ /* 0x004fea0003800000 */
[----:B------:R-:W2:Y:S02]  /*8ac0*/  SYNCS.PHASECHK.TRANS64.TRYWAIT P2, [UR10+0x38850], R6 ;  /* 0x03885006ff0075a7 */ /* 0x000ea4000804014a */
[----:B--2---:R-:W-:Y:S05]  /*8ad0*/  @!P2 BRA `(.L_x_1870) ;  /* 0x0000009c004ca947 */ /* 0x004fea0003800000 */
.L_x_1867:
        /* <DEDUP_REMOVED lines=29> */
[----:B-1----:R-:W-:Y:S01]  /*8cb0*/  FMNMX.FTZ R161, R7, R4, !PT ;  /* 0x0000000407a17209 */ /* 0x002fe20007810000 */
[C---:B------:R-:W-:Y:S01]  /*8cc0*/  FMUL.FTZ R164, R0.reuse, R175 ;  /* 0x000000af00a47220 */ /* 0x040fe20000410000 */
[C---:B------:R-:W-:Y:S01]  /*8cd0*/  FMUL.FTZ R153, R0.reuse, R165 ;  /* 0x000000a500997220 */ /* 0x040fe20000410000 */
[C---:B------:R-:W-:Y:S01]  /*8ce0*/  FMUL.FTZ R175, R0.reuse, R185 ;  /* 0x000000b900af7220 */ /* 0x040fe20000410000 */
[----:B------:R-:W-:Y:S01]  /*8cf0*/  FMUL.FTZ R185, R0, R195 ;  /* 0x000000c300b97220 */ /* 0x000fe20000410000 */
        /* <DEDUP_REMOVED lines=8> */
[----:B------:R-:W-:Y:S01]  /*8d80*/  FMUL.FTZ R159, R0, R171 ;  /* 0x000000ab009f7220 */ /* 0x000fe20000410000 */
[----:B------:R-:W2:Y:S01]  /*8d90*/  MUFU.TANH R10, R10 ;  /* 0x0000000a000a7308 */ /* 0x000ea20000002400 */
[----:B---3--:R-:W-:Y:S01]  /*8da0*/  FMNMX.FTZ R161, R6, R161, !PT ;  /* 0x000000a106a17209 */ /* 0x008fe20007810000 */
[C---:B------:R-:W-:Y:S01]  /*8db0*/  FMUL.FTZ R165, R0.reuse, R176 ;  /* 0x000000b000a57220 */ /* 0x040fe20000410000 */
[C---:B------:R-:W-:Y:S01]  /*8dc0*/  FMUL.FTZ R160, R0.reuse, R172 ;  /* 0x000000ac00a07220 */ /* 0x040fe20000410000 */
[C---:B------:R-:W-:Y:S01]  /*8dd0*/  FMUL.FTZ R176, R0.reuse, R186 ;  /* 0x000000ba00b07220 */ /* 0x040fe20000410000 */
[C---:B------:R-:W-:Y:S01]  /*8de0*/  FMUL.FTZ R186, R0.reuse, R196 ;  /* 0x000000c400ba7220 */ /* 0x040fe20000410000 */
[C---:B------:R-:W-:Y:S01]  /*8df0*/  FMUL.FTZ R166, R0.reuse, R177 ;  /* 0x000000b100a67220 */ /* 0x040fe20000410000 */
[C---:B------:R-:W-:Y:S01]  /*8e00*/  FMUL.FTZ R162, R0.reuse, R173 ;  /* 0x000000ad00a27220 */ /* 0x040fe20000410000 */
[----:B------:R-:W3:Y:S01]  /*8e10*/  MUFU.TANH R12, R12 ;  /* 0x0000000c000c7308 */ /* 0x000ee20000002400 */
        /* <DEDUP_REMOVED lines=26> */
[----:B------:R-:W-:Y:S01]  /*8fc0*/  FMUL.FTZ R193, R0, R203 ;  /* 0x000000cb00c17220 */ /* 0x000fe20000410000 */
[----:B------:R-:W-:-:S04]  /*8fd0*/  UMOV UR14, UR39 ;  /* 0x00000027000e7c82 */ /* 0x000fc80008000000 */
        /* <DEDUP_REMOVED lines=56> */
[----:B------:R-:W-:Y:S01]  /*9360*/  FMUL.FTZ R200, R0, R210 ;  /* 0x000000d200c87220 */ /* 0x000fe20000410000 */
[----:B------:R-:W-:-:S05]  /*9370*/  IMAD.U32 R210, RZ, RZ, UR37 ;  /* 0x00000025ffd27e24 */ /* 0x000fca000f8e00ff */
[----:B------:R-:W2:Y:S01]  /*9380*/  MUFU.TANH R175, R175 ;  /* 0x000000af00af7308 */ /* 0x000ea20000002400 */
[----:B---3--:R-:W-:-:S07]  /*9390*/  FMNMX.FTZ R170, R174, R161, !PT ;  /* 0x000000a1aeaa7209 */ /* 0x008fce0007810000 */
[----:B------:R-:W3:Y:S01]  /*93a0*/  MUFU.TANH R177, R177 ;  /* 0x000000b100b17308 */ /* 0x000ee20000002400 */
[----:B-1----:R-:W-:Y:S01]  /*93b0*/  FMNMX.FTZ R202, R176, R201, !PT ;  /* 0x000000c9b0ca7209 */ /* 0x002fe20007810000 */
[----:B------:R-:W-:Y:S01]  /*93c0*/  FMUL.FTZ R201, R0, R211 ;  /* 0x000000d300c97220 */ /* 0x000fe20000410000 */
[----:B------:R-:W-:Y:S02]  /*93d0*/  WARPGROUP.DEPBAR.LE gsb0, 0x0 ;  /* 0x00008000000079c5 */ /* 0x000fe40000010000 */
[----:B------:R-:W-:-:S06]  /*93e0*/  WARPGROUP.ARRIVE ;  /* 0x00000000000079c5 */ /* 0x000fcc0000000000 */
[----:B------:R-:W1:Y:S01]  /*93f0*/  S2R R231, SR_TID.X ;  /* 0x0000000000e77919 */ /* 0x000e620000002100 */
[----:B------:R-:W4:Y:S01]  /*9400*/  MUFU.TANH R178, R178 ;  /* 0x000000b200b27308 */ /* 0x000f220000002400 */
[----:B--2---:R-:W-:Y:S01]  /*9410*/  FMNMX.FTZ R161, R175, R170, !PT ;  /* 0x000000aaafa17209 */ /* 0x004fe20007810000 */
[----:B------:R-:W-:Y:S01]  /*9420*/  QGMMA.64x256x32.F32.E4M3.E4M3 R24, R224, gdesc[UR8], R24, gsb0 ;  /* 0x03e00008e0187df3 */ /* 0x000fe20008000818 */
[----:B------:R-:W-:Y:S01]  /*9430*/  UIADD3 UR10, UR7, 0x4, URZ ;  /* 0x00000004070a7890 */ /* 0x000fe2000fffe03f */
[----:B------:R-:W-:-:S04]  /*9440*/  UMOV UR11, 0x40000040 ;  /* 0x40000040000b7882 */ /* 0x000fc80000000000 */
[----:B------:R-:W2:Y:S01]  /*9450*/  MUFU.TANH R180, R180 ;  /* 0x000000b400b47308 */ /* 0x000ea20000002400 */
[----:B---3--:R-:W-:-:S07]  /*9460*/  FMNMX.FTZ R203, R177, R202, !PT ;  /* 0x000000cab1cb7209 */ /* 0x008fce0007810000 */
[----:B------:R-:W3:Y:S01]  /*9470*/  MUFU.TANH R179, R179 ;  /* 0x000000b300b37308 */ /* 0x000ee20000002400 */
[----:B----4-:R-:W-:-:S07]  /*9480*/  FMNMX.FTZ R170, R178, R161, !PT ;  /* 0x000000a1b2aa7209 */ /* 0x010fce0007810000 */
[----:B------:R-:W4:Y:S01]  /*9490*/  MUFU.TANH R181, R181 ;  /* 0x000000b500b57308 */ /* 0x000f220000002400 */
[----:B--2---:R-:W-:Y:S02]  /*94a0*/  FMNMX.FTZ R202, R180, R203, !PT ;  /* 0x000000cbb4ca7209 */ /* 0x004fe40007810000 */
[----:B-1----:R-:W-:-:S05]  /*94b0*/  SHF.R.U32.HI R231, RZ, 0x7, R231 ;  /* 0x00000007ffe77819 */ /* 0x002fca00000116e7 */
[----:B------:R-:W1:Y:S01]  /*94c0*/  MUFU.TANH R182, R182 ;  /* 0x000000b600b67308 */ /* 0x000e620000002400 */
[----:B---3--:R-:W-:-:S07]  /*94d0*/  FMNMX.FTZ R161, R179, R170, !PT ;  /* 0x000000aab3a17209 */ /* 0x008fce0007810000 */
[----:B------:R-:W2:Y:S01]  /*94e0*/  MUFU.TANH R184, R184 ;  /* 0x000000b800b87308 */ /* 0x000ea20000002400 */
[----:B----4-:R-:W-:Y:S01]  /*94f0*/  FMNMX.FTZ R203, R181, R202, !PT ;  /* 0x000000cab5cb7209 */ /* 0x010fe20007810000 */
        /* <DEDUP_REMOVED lines=53> */
[----:B--2---:R-:W-:Y:S01]  /*9850*/  FMNMX.FTZ R209, R206, R161, !PT ;  /* 0x000000a1ced17209 */ /* 0x004fe20007810000 */
[----:B------:R-:W-:Y:S02]  /*9860*/  IMAD.U32 R206, RZ, RZ, UR14 ;  /* 0x0000000effce7e24 */ /* 0x000fe4000f8e00ff */
[----:B------:R-:W1:Y:S04]  /*9870*/  SHFL.BFLY PT, R161, R208, 0x1, 0x1f ;  /* 0x0c201f00d0a17f89 */ /* 0x000e6800000e0000 */
[----:B------:R-:W2:Y:S01]  /*9880*/  SHFL.BFLY PT, R170, R209, 0x1, 0x1f ;  /* 0x0c201f00d1aa7f89 */ /* 0x000ea200000e0000 */
[----:B------:R-:W-:-:S02]  /*9890*/  WARPGROUP.DEPBAR.LE gsb0, 0x0 ;  /* 0x00008000000079c5 */ /* 0x000fc40000010000 */
[----:B------:R-:W-:-:S06]  /*98a0*/  WARPGROUP.ARRIVE ;  /* 0x00000000000079c5 */ /* 0x000fcc0000000000 */
[----:B------:R-:W-:Y:S01]  /*98b0*/  QGMMA.64x256x32.F32.E4M3.E4M3 R24, R220, gdesc[UR8], R24, gsb0 ;  /* 0x03e00008dc187df3 */ /* 0x000fe20008000818 */
[----:B------:R-:W-:Y:S01]  /*98c0*/  UIADD3 UR10, UR7, 0x6, URZ ;  /* 0x00000006070a7890 */ /* 0x000fe2000fffe03f */
[----:B------:R-:W-:Y:S01]  /*98d0*/  UMOV UR11, 0x40000040 ;  /* 0x40000040000b7882 */ /* 0x000fe20000000000 */
[----:B-1----:R-:W-:Y:S02]  /*98e0*/  FMNMX.FTZ R161, R208, R161, !PT ;  /* 0x000000a1d0a17209 */ /* 0x002fe40007810000 */
[----:B------:R-:W-:Y:S02]  /*98f0*/  IADD3 R208, -R231, 0xb, RZ ;  /* 0x0000000be7d07810 */ /* 0x000fe40007ffe1ff */
[----:B--2---:R-:W-:Y:S01]  /*9900*/  FMNMX.FTZ R170, R209, R170, !PT ;  /* 0x000000aad1aa7209 */ /* 0x004fe20007810000 */
[----:B------:R-:W-:-:S01]  /*9910*/  FFMA.FTZ R206, R161, R206, -8 ;  /* 0xc1000000a1ce7423 */ /* 0x000fc200000100ce */
[----:B------:R-:W-:Y:S02]  /*9920*/  IMAD.U32 R209, RZ, RZ, UR14 ;  /* 0x0000000effd17e24 */ /* 0x000fe4000f8e00ff */
[----:B------:R-:W-:-:S01]  /*9930*/  FADD.FTZ R4, -R161, R4 ;  /* 0x00000004a1047221 */ /* 0x000fc20000010100 */
        /* <DEDUP_REMOVED lines=20> */
[----:B------:R-:W-:Y:S01]  /*9a80*/  FFMA.FTZ R202, R203, UR14, -R206 ;  /* 0x0000000ecbca7c23 */ /* 0x000fe200080108ce */
[----:B------:R-:W-:-:S01]  /*9a90*/  FADD.FTZ R5, -R170, R5 ;  /* 0x00000005aa057221 */ /* 0x000fc20000010100 */
[----:B------:R-:W-:Y:S01]  /*9aa0*/  FFMA.FTZ R203, R170, R209, -8 ;  /* 0xc1000000aacb7423 */ /* 0x000fe200000100d1 */
[----:B------:R-:W-:Y:S01]  /*9ab0*/  FMUL.FTZ R4, R4, UR14 ;  /* 0x0000000e04047c20 */ /* 0x000fe20008410000 */
[--C-:B------:R-:W-:Y:S01]  /*9ac0*/  FFMA.FTZ R7, R7, UR14, -R206.reuse ;  /* 0x0000000e07077c23 */ /* 0x100fe200080108ce */
[----:B------:R-:W-:Y:S01]  /*9ad0*/  FMUL.FTZ R5, R5, UR14 ;  /* 0x0000000e05057c20 */ /* 0x000fe20008410000 */
[----:B------:R-:W-:Y:S01]  /*9ae0*/  FFMA.FTZ R8, R8, UR14, -R203 ;  /* 0x0000000e08087c23 */ /* 0x000fe200080108cb */
[----:B------:R-:W-:-:S01]  /*9af0*/  FFMA.FTZ R6, R6, UR14, -R206 ;  /* 0x0000000e06067c23 */ /* 0x000fc200080108ce */
[----:B------:R-:W-:Y:S01]  /*9b00*/  FFMA.FTZ R9, R9, UR14, -R203 ;  /* 0x0000000e09097c23 */ /* 0x000fe200080108cb */
[----:B------:R-:W-:Y:S01]  /*9b10*/  MUFU.EX2 R4, R4 ;  /* 0x0000000400047308 */ /* 0x000fe20000000800 */
[----:B------:R-:W-:-:S01]  /*9b20*/  FFMA.FTZ R10, R10, UR14, -R206 ;  /* 0x0000000e0a0a7c23 */ /* 0x000fc200080108ce */
[----:B------:R-:W-:Y:S01]  /*9b30*/  FFMA.FTZ R12, R12, UR14, -R203 ;  /* 0x0000000e0c0c7c23 */ /* 0x000fe200080108cb */
[----:B------:R-:W-:-:S01]  /*9b40*/  FFMA.FTZ R11, R11, UR14, -R206 ;  /* 0x0000000e0b0b7c23 */ /* 0x000fc200080108ce */
[----:B------:R-:W-:Y:S01]  /*9b50*/  FFMA.FTZ R13, R13, UR14, -R203 ;  /* 0x0000000e0d0d7c23 */ /* 0x000fe200080108cb */
[----:B------:R-:W-:-:S01]  /*9b60*/  FFMA.FTZ R14, R14, UR14, -R206 ;  /* 0x0000000e0e0e7c23 */ /* 0x000fc200080108ce */
[----:B------:R-:W-:Y:S01]  /*9b70*/  FFMA.FTZ R20, R20, UR14, -R203 ;  /* 0x0000000e14147c23 */ /* 0x000fe200080108cb */
[----:B------:R-:W-:-:S01]  /*9b80*/  FFMA.FTZ R15, R15, UR14, -R206 ;  /* 0x0000000e0f0f7c23 */ /* 0x000fc200080108ce */
[----:B------:R-:W1:Y:S01]  /*9b90*/  MUFU.EX2 R7, R7 ;  /* 0x0000000700077308 */ /* 0x000e620000000800 */
[----:B------:R-:W-:-:S01]  /*9ba0*/  FFMA.FTZ R21, R21, UR14, -R203 ;  /* 0x0000000e15157c23 */ /* 0x000fc200080108cb */
[----:B------:R-:W-:Y:S01]  /*9bb0*/  FFMA.FTZ R152, R152, UR14, -R206 ;  /* 0x0000000e98987c23 */ /* 0x000fe200080108ce */
        /* <DEDUP_REMOVED lines=30> */
[----:B--2---:R-:W-:-:S01]  /*9da0*/  FFMA.FTZ R2, R5, R2, R8 ;  /* 0x0000000205027223 */ /* 0x004fc20000010008 */
[--C-:B------:R-:W-:Y:S01]  /*9db0*/  FFMA.FTZ R197, R197, UR14, -R203.reuse ;  /* 0x0000000ec5c57c23 */ /* 0x100fe200080108cb */
[----:B------:R-:W-:-:S01]  /*9dc0*/  FFMA.FTZ R200, R200, UR14, -R203 ;  /* 0x0000000ec8c87c23 */ /* 0x000fc200080108cb */
[--C-:B------:R-:W-:Y:S01]  /*9dd0*/  FFMA.FTZ R201, R201, UR14, -R203.reuse ;  /* 0x0000000ec9c97c23 */ /* 0x100fe200080108cb */
[----:B------:R-:W-:-:S01]  /*9de0*/  FFMA.FTZ R204, R204, UR14, -R203 ;  /* 0x0000000ecccc7c23 */ /* 0x000fc200080108cb */
[----:B------:R-:W-:-:S02]  /*9df0*/  FFMA.FTZ R203, R205, UR14, -R203 ;  /* 0x0000000ecdcb7c23 */ /* 0x000fc400080108cb */
        /* <DEDUP_REMOVED lines=46> */
[----:B------:R-:W-:Y:S02]  /*a0e0*/  WARPGROUP.DEPBAR.LE gsb0, 0x0 ;  /* 0x00008000000079c5 */ /* 0x000fe40000010000 */
[----:B------:R-:W-:-:S04]  /*a0f0*/  WARPGROUP.ARRIVE ;  /* 0x00000000000079c5 */ /* 0x000fc80000000000 */
[----:B------:R-:W3:Y:S01]  /*a100*/  MUFU.EX2 R168, R168 ;  /* 0x000000a800a87308 */ /* 0x000ee20000000800 */
[----:B--2---:R-:W-:-:S01]  /*a110*/  FADD.FTZ R3, R167, R2 ;  /* 0x00000002a7037221 */ /* 0x004fc20000010000 */
[----:B------:R-:W-:Y:S06]  /*a120*/  QGMMA.64x256x32.F32.E4M3.E4M3 R24, R216, gdesc[UR8], R24, gsb0 ;  /* 0x03e00008d8187df3 */ /* 0x000fec0008000818 */
        /* <DEDUP_REMOVED lines=43> */
[----:B-1----:R-:W-:-:S01]  /*a3e0*/  FADD.FTZ R3, R189, R2 ;  /* 0x00000002bd037221 */ /* 0x002fc20000010000 */
[----:B------:R-:W-:-:S05]  /*a3f0*/  @!P1 LEA R2, R210, UR38, 0x3 ;  /* 0x00000026d2029c11 */ /* 0x000fca000f8e18ff */
[----:B------:R-:W-:Y:S01]  /*a400*/  @!P1 VIADD R2, R2, 0x38840 ;  /* 0x0003884002029836 */ /* 0x000fe20000000000 */
[----:B------:R-:W-:Y:S01]  /*a410*/  MUFU.EX2 R190, R190 ;  /* 0x000000be00be7308 */ /* 0x000fe20000000800 */
[----:B---3--:R-:W-:-:S03]  /*a420*/  FADD.FTZ R209, R187, R206 ;  /* 0x000000cebbd17221 */ /* 0x008fc60000010000 */
[----:B------:R-:W-:-:S04]  /*a430*/  @!P1 PRMT R2, RZ, 0x654, R2 ;  /* 0x00000654ff029816 */ /* 0x000fc80000000002 */
[----:B------:R-:W1:Y:S01]  /*a440*/  MUFU.EX2 R193, R193 ;  /* 0x000000c100c17308 */ /* 0x000e620000000800 */
[----:B--2---:R-:W-:-:S07]  /*a450*/  FADD.FTZ R206, R192, R3 ;  /* 0x00000003c0ce7221 */ /* 0x004fce0000010000 */
[----:B------:R-:W-:Y:S08]  /*a460*/  MUFU.EX2 R191, R191 ;  /* 0x000000bf00bf7308 */ /* 0x000ff00000000800 */
[----:B------:R-:W2:Y:S01]  /*a470*/  MUFU.EX2 R196, R196 ;  /* 0x000000c400c47308 */ /* 0x000ea20000000800 */
[----:B-1----:R-:W-:-:S07]  /*a480*/  FADD.FTZ R3, R193, R206 ;  /* 0x000000cec1037221 */ /* 0x002fce0000010000 */
[----:B------:R-:W-:Y:S08]  /*a490*/  MUFU.EX2 R194, R194 ;  /* 0x000000c200c27308 */ /* 0x000ff00000000800 */
[----:B------:R-:W1:Y:S01]  /*a4a0*/  MUFU.EX2 R197, R197 ;  /* 0x000000c500c57308 */ /* 0x000e620000000800 */
[----:B--2---:R-:W-:-:S07]  /*a4b0*/  FADD.FTZ R206, R196, R3 ;  /* 0x00000003c4ce7221 */ /* 0x004fce0000010000 */
[----:B------:R-:W2:Y:S08]  /*a4c0*/  MUFU.EX2 R195, R195 ;  /* 0x000000c300c37308 */ /* 0x000eb00000000800 */
[----:B------:R-:W3:Y:S01]  /*a4d0*/  MUFU.EX2 R200, R200 ;  /* 0x000000c800c87308 */ /* 0x000ee20000000800 */
[----:B-1----:R-:W-:-:S07]  /*a4e0*/  FADD.FTZ R3, R197, R206 ;  /* 0x000000cec5037221 */ /* 0x002fce0000010000 */
[----:B------:R-:W1:Y:S08]  /*a4f0*/  MUFU.EX2 R198, R198 ;  /* 0x000000c600c67308 */ /* 0x000e700000000800 */
[----:B------:R-:W4:Y:S08]  /*a500*/  MUFU.EX2 R201, R201 ;  /* 0x000000c900c97308 */ /* 0x000f300000000800 */
[----:B------:R-:W5:Y:S01]  /*a510*/  MUFU.EX2 R199, R199 ;  /* 0x000000c700c77308 */ /* 0x000f620000000800 */
[----:B------:R-:W-:-:S02]  /*a520*/  WARPGROUP.DEPBAR.LE gsb0, 0x0 ;  /* 0x00008000000079c5 */ /* 0x000fc40000010000 */
[----:B------:R2:W-:Y:S06]  /*a530*/  BAR.ARV R208, 0x100 ;  /* 0x000400d00000751d */ /* 0x0005ec0000002000 */
[----:B------:R-:W5:Y:S01]  /*a540*/  MUFU.EX2 R204, R204 ;  /* 0x000000cc00cc7308 */ /* 0x000f620000000800 */
[----:B------:R3:W-:Y:S01]  /*a550*/  @!P1 SYNCS.ARRIVE.TRANS64.RED.A1T0 RZ, [R2+URZ], RZ ;  /* 0x000000ff02ff99a7 */ /* 0x0007e2000810043f */
[----:B--2---:R-:W-:-:S04]  /*a560*/  FADD.FTZ R208, R190, R209 ;  /* 0x000000d1bed07221 */ /* 0x004fc80000010000 */
[----:B------:R-:W-:Y:S02]  /*a570*/  FADD.FTZ R205, R191, R208 ;  /* 0x000000d0bfcd7221 */ /* 0x000fe40000010000 */
[----:B------:R-:W2:Y:S02]  /*a580*/  MUFU.EX2 R202, R202 ;  /* 0x000000ca00ca7308 */ /* 0x000ea40000000800 */
[----:B---3--:R-:W-:-:S04]  /*a590*/  FADD.FTZ R2, R194, R205 ;  /* 0x000000cdc2027221 */ /* 0x008fc80000010000 */
[----:B------:R-:W-:Y:S01]  /*a5a0*/  FADD.FTZ R205, R195, R2 ;  /* 0x00000002c3cd7221 */ /* 0x000fe20000010000 */
[----:B------:R-:W-:-:S01]  /*a5b0*/  FADD.FTZ R2, R200, R3 ;  /* 0x00000003c8027221 */ /* 0x000fc20000010000 */
[----:B------:R-:W3:Y:S02]  /*a5c0*/  MUFU.EX2 R203, R203 ;  /* 0x000000cb00cb7308 */ /* 0x000ee40000000800 */
[----:B-1----:R-:W-:-:S01]  /*a5d0*/  FADD.FTZ R206, R198, R205 ;  /* 0x000000cdc6ce7221 */ /* 0x002fc20000010000 */
[----:B----4-:R-:W-:-:S03]  /*a5e0*/  FADD.FTZ R3, R201, R2 ;  /* 0x00000002c9037221 */ /* 0x010fc60000010000 */
[----:B-----5:R-:W-:Y:S01]  /*a5f0*/  FADD.FTZ R205, R199, R206 ;  /* 0x000000cec7cd7221 */ /* 0x020fe20000010000 */
[----:B------:R-:W-:-:S03]  /*a600*/  FADD.FTZ R2, R204, R3 ;  /* 0x00000003cc027221 */ /* 0x000fc60000010000 */
[----:B--2---:R-:W-:Y:S01]  /*a610*/  FADD.FTZ R3, R202, R205 ;  /* 0x000000cdca037221 */ /* 0x004fe20000010000 */
[----:B---3--:R-:W-:-:S01]  /*a620*/  FADD.FTZ R2, R203, R2 ;  /* 0x00000002cb027221 */ /* 0x008fc20000010000 */
[----:B------:R-:W-:Y:S06]  /*a630*/  @!P0 BRA `(.L_x_1871) ;  /* 0x0000000000048947 */ /* 0x000fec0003800000 */
[----:B------:R-:W-:Y:S01]  /*a640*/  BPT.TRAP 0x1 ;  /* 0x000000040000795c */ /* 0x000fe20000300000 */
.L_x_1871:
        /* <DEDUP_REMOVED lines=19> */
[----:B------:R-:W-:Y:S01]  /*a780*/  F2FP.SATFINITE.E4M3.F32.PACK_AB_MERGE_C R175, R178, R175, RZ ;  /* 0x000000afb2af723e */ /* 0x000fe200048070ff */
[----:B------:R-:W-:Y:S01]  /*a790*/  UMOV UR6, UR37 ;  /* 0x0000002500067c82 */ /* 0x000fe20008000000 */
        /* <DEDUP_REMOVED lines=151> */
.L_x_1862:
[----:B------:R-:W-:Y:S06]  /*b110*/  BAR.ARV 0x8, 0x120 ;  /* 0x0204800000007b1d */ /* 0x000fec0000002000 */
[----:B------:R-:W-:Y:S05]  /*b120*/  @!P0 BRA `(.L_x_1873) ;  /* 0x0000000000048947 */ /* 0x000fea0003800000 */
[----:B------:R-:W-:Y:S01]  /*b130*/  BPT.TRAP 0x1 ;  /* 0x000000040000795c */ /* 0x000fe20000300000 */
.L_x_1873:
[----:B------:R-:W-:Y:S01]  /*b140*/  ULEA UR15, UR37, UR38, 0x3 ;  /* 0x00000026250f7291 */ /* 0x000fe2000f8e183f */
[----:B------:R-:W-:-:S05]  /*b150*/  IMAD.U32 R0, RZ, RZ, UR36 ;  /* 0x00000024ff007e24 */ /* 0x000fca000f8e00ff */
[----:B------:R-:W-:-:S04]  /*b160*/  SHF.L.U32 R0, R0, 0x1f, RZ ;  /* 0x0000001f00007819 */ /* 0x000fc800000006ff */
[----:B------:R1:W2:Y:S01]  /*b170*/  SYNCS.PHASECHK.TRANS64.TRYWAIT P1, [UR15+0x38850], R0 ;  /* 0x03885000ff0075a7 */ /* 0x0002a2000802014f */
[----:B------:R-:W-:Y:S05]  /*b180*/  @!P0 BRA `(.L_x_1874) ;  /* 0x0000000000048947 */ /* 0x000fea0003800000 */
[----:B------:R-:W-:Y:S01]  /*b190*/  BPT.TRAP 0x1 ;  /* 0x000000040000795c */ /* 0x000fe20000300000 */
.L_x_1874:
[----:B--2---:R-:W-:Y:S05]  /*b1a0*/  @P1 BRA `(.L_x_1875) ;  /* 0x0000000000081947 */ /* 0x004fea0003800000 */
[----:B------:R-:W2:Y:S02]  /*b1b0*/  SYNCS.PHASECHK.TRANS64.TRYWAIT P1, [UR15+0x38850], R0 ;  /* 0x03885000ff0075a7 */ /* 0x000ea4000802014f */
[----:B--2---:R-:W-:Y:S05]  /*b1c0*/  @!P1 BRA `(.L_x_1876) ;  /* 0x0000007400a89947 */ /* 0x004fea0003800000 */
.L_x_1875:
[----:B------:R-:W-:Y:S01]  /*b1d0*/  UIADD3 UR38, UR38, 0x400, URZ ;  /* 0x0000040026267890 */ /* 0x000fe2000fffe03f */
[----:B------:R-:W-:Y:S01]  /*b1e0*/  WARPGROUP.ARRIVE ;  /* 0x00000000000079c5 */ /* 0x000fe20000000000 */
[----:B------:R-:W-:Y:S01]  /*b1f0*/  UMOV UR7, 0x40000040 ;  /* 0x4000004000077882 */ /* 0x000fe20000000000 */
[----:B------:R-:W-:Y:S01]  /*b200*/  IMAD.MOV.U32 R8, RZ, RZ, 0x3f800000 ;  /* 0x3f800000ff087424 */ /* 0x000fe200078e00ff */
[----:B------:R-:W-:-:S04]  /*b210*/  USHF.R.U32.HI UR38, URZ, 0x4, UR38 ;  /* 0x000000043f267899 */ /* 0x000fc80008011626 */
[----:B------:R-:W-:-:S04]  /*b220*/  ULOP3.LUT UR38, UR38, 0x3fff, URZ, 0xc0, !UPT ;  /* 0x00003fff26267892 */ /* 0x000fc8000f8ec03f */
[----:B------:R-:W-:-:S04]  /*b230*/  ULOP3.LUT UR8, UR38, 0x10000, URZ, 0xfc, !UPT ;  /* 0x0001000026087892 */ /* 0x000fc8000f8efc3f */
[----:B------:R-:W-:-:S04]  /*b240*/  ULEA UR8, UR37, UR8, 0xb ;  /* 0x0000000825087291 */ /* 0x000fc8000f8e583f */
[----:B------:R-:W-:-:S03]  /*b250*/  UIADD3 UR4, UR8, 0x2, URZ ;  /* 0x0000000208047890 */ /* 0x000fc6000fffe03f */
[----:B------:R-:W-:-:S06]  /*b260*/  UMOV UR6, UR8 ;  /* 0x0000000800067c82 */ /* 0x000fcc0008000000 */
[----:B------:R-:W-:Y:S01]  /*b270*/  QGMMA.64x256x32.F32.E4M3.E4M3 R24, R228, gdesc[UR4], R24, gsb0 ;  /* 0x03e00004e4187df3 */ /* 0x000fe20008000818 */
[----:B------:R-:W-:Y:S01]  /*b280*/  UMOV UR7, 0x40000040 ;  /* 0x4000004000077882 */ /* 0x000fe20000000000 */
[----:B------:R-:W-:Y:S01]  /*b290*/  UMOV UR6, UR4 ;  /* 0x0000000400067c82 */ /* 0x000fe20008000000 */
[----:B------:R-:W-:Y:S02]  /*b2a0*/  ULDC.64 UR4, c[0x0][0x9a0] ;  /* 0x0002680000047ab9 */ /* 0x000fe40000000a00 */
[----:B------:R-:W-:-:S04]  /*b2b0*/  UISETP.NE.U32.AND UP0, UPT, UR4, URZ, UPT ;  /* 0x0000003f0400728c */ /* 0x000fc8000bf05070 */
[----:B------:R-:W-:-:S06]  /*b2c0*/  UISETP.NE.AND.EX UP0, UPT, UR5, URZ, UPT, UP0 ;  /* 0x0000003f0500728c */ /* 0x000fcc000bf05300 */
[----:B------:R-:W-:-:S05]  /*b2d0*/  PLOP3.LUT P1, PT, PT, PT, UP0, 0x80, 0x0 ;  /* 0x000000000000781c */ /* 0x000fca0003f2f008 */
[----:B------:R-:W-:Y:S01]  /*b2e0*/  @UP0 USHF.R.S32.HI UR9, URZ, 0x1f, UR44 ;  /* 0x0000001f3f090899 */ /* 0x000fe2000801142c */
[----:B------:R-:W-:Y:S01]  /*b2f0*/  @UP0 ULDC.64 UR10, c[0x0][0x9c8] ;  /* 0x00027200000a0ab9 */ /* 0x000fe20000000a00 */
[----:B------:R-:W-:Y:S02]  /*b300*/  @UP0 ULDC.64 UR12, c[0x0][0x9d0] ;  /* 0x00027400000c0ab9 */ /* 0x000fe40000000a00 */
[----:B------:R-:W-:-:S04]  /*b310*/  @UP0 UIMAD UR9, UR9, UR10, URZ ;  /* 0x0000000a090902a4 */ /* 0x000fc8000f8e023f */
[----:B------:R-:W-:-:S03]  /*b320*/  @UP0 UIMAD UR9, UR44, UR11, UR9 ;  /* 0x0000000b2c0902a4 */ /* 0x000fc6000f8e0209 */
[----:B------:R-:W-:Y:S01]  /*b330*/  UMOV UR11, 0x40000040 ;  /* 0x40000040000b7882 */ /* 0x000fe20000000000 */
[----:B------:R-:W-:Y:S02]  /*b340*/  WARPGROUP.DEPBAR.LE gsb0, 0x0 ;  /* 0x00008000000079c5 */ /* 0x000fe40000010000 */
[----:B------:R-:W-:-:S06]  /*b350*/  WARPGROUP.ARRIVE ;  /* 0x00000000000079c5 */ /* 0x000fcc0000000000 */
[----:B------:R-:W-:Y:S01]  /*b360*/  QGMMA.64x256x32.F32.E4M3.E4M3 R24, R224, gdesc[UR4], R24, gsb0 ;  /* 0x03e00004e0187df3 */ /* 0x000fe20008000818 */
[----:B------:R-:W-:Y:S02]  /*b370*/  @UP0 UIMAD.WIDE.U32 UR6, UR44, UR10, URZ ;  /* 0x0000000a2c0602a5 */ /* 0x000fe4000f8e003f */
[----:B------:R-:W-:Y:S02]  /*b380*/  @UP0 USHF.R.S32.HI UR10, URZ, 0x1f, UR47 ;  /* 0x0000001f3f0a0899 */ /* 0x000fe4000801142f */
[----:B------:R-:W-:Y:S02]  /*b390*/  @UP0 UIADD3 UR7, UR7, UR9, URZ ;  /* 0x0000000907070290 */ /* 0x000fe4000fffe03f */
[----:B------:R-:W-:Y:S02]  /*b3a0*/  @UP0 UIMAD UR9, UR10, UR12, URZ ;  /* 0x0000000c0a0902a4 */ /* 0x000fe4000f8e023f */
[----:B------:R-:W-:Y:S02]  /*b3b0*/  UIADD3 UR10, UR8, 0x4, URZ ;  /* 0x00000004080a7890 */ /* 0x000fe4000fffe03f */
[----:B------:R-:W-:-:S02]  /*b3c0*/  @UP0 UIMAD UR9, UR47, UR13, UR9 ;  /* 0x0000000d2f0902a4 */ /* 0x000fc4000f8e0209 */
[----:B------:R-:W-:-:S04]  /*b3d0*/  @UP0 UIMAD.WIDE.U32 UR6, UR47, UR12, UR6 ;  /* 0x0000000c2f0602a5 */ /* 0x000fc8000f8e0006 */
[----:B------:R-:W-:Y:S02]  /*b3e0*/  @UP0 UIADD3 UR7, UR7, UR9, URZ ;  /* 0x0000000907070290 */ /* 0x000fe4000fffe03f */
[----:B------:R-:W-:-:S04]  /*b3f0*/  @UP0 ULEA UR4, UP1, UR6, UR4, 0x2 ;  /* 0x0000000406040291 */ /* 0x000fc8000f82103f */
[----:B------:R-:W-:Y:S02]  /*b400*/  @UP0 ULEA.HI.X UR5, UR6, UR5, UR7, 0x2, UP1 ;  /* 0x0000000506050291 */ /* 0x000fe400088f1407 */
[----:B------:R-:W-:-:S04]  /*b410*/  IMAD.U32 R4, RZ, RZ, UR4 ;  /* 0x00000004ff047e24 */ /* 0x000fc8000f8e00ff */
[----:B--2---:R-:W-:-:S05]  /*b420*/  IMAD.U32 R5, RZ, RZ, UR5 ;  /* 0x00000005ff057e24 */ /* 0x004fca000f8e00ff */
[----:B------:R2:W3:Y:S01]  /*b430*/  @P1 LDG.E R8, desc[UR54][R4.64] ;  /* 0x0000003604081981 */ /* 0x0004e2000c1e1900 */
[----:B------:R-:W-:Y:S01]  /*b440*/  UIADD3 UR8, UR8, 0x6, URZ ;  /* 0x0000000608087890 */ /* 0x000fe2000fffe03f */
[----:B------:R-:W-:-:S06]  /*b450*/  UMOV UR7, 0x40000040 ;  /* 0x4000004000077882 */ /* 0x000fcc0000000000 */
[----:B------:R-:W-:Y:S01]  /*b460*/  UMOV UR6, UR8 ;  /* 0x0000000800067c82 */ /* 0x000fe20008000000 */
[----:B------:R-:W-:Y:S02]  /*b470*/  WARPGROUP.DEPBAR.LE gsb0, 0x0 ;  /* 0x00008000000079c5 */ /* 0x000fe40000010000 */
[----:B------:R-:W-:-:S06]  /*b480*/  WARPGROUP.ARRIVE ;  /* 0x00000000000079c5 */ /* 0x000fcc0000000000 */
[----:B------:R-:W-:Y:S01]  /*b490*/  QGMMA.64x256x32.F32.E4M3.E4M3 R24, R220, gdesc[UR8], R24, gsb0 ;  /* 0x03e00008dc187df3 */ /* 0x000fe20008000818 */
[----:B-1----:R-:W1:Y:S04]  /*b4a0*/  SHFL.BFLY PT, R0, R3, 0x2, 0x1f ;  /* 0x0c401f0003007f89 */ /* 0x002e6800000e0000 */
[----:B------:R-:W4:Y:S01]  /*b4b0*/  SHFL.BFLY PT, R9, R2, 0x2, 0x1f ;  /* 0x0c401f0002097f89 */ /* 0x000f2200000e0000 */
[----:B-1----:R-:W-:-:S01]  /*b4c0*/  FADD.FTZ R0, R0, R3 ;  /* 0x0000000300007221 */ /* 0x002fc20000010000 */
[----:B----4-:R-:W-:-:S04]  /*b4d0*/  FADD.FTZ R9, R9, R2 ;  /* 0x0000000209097221 */ /* 0x010fc80000010000 */
[----:B------:R-:W1:Y:S04]  /*b4e0*/  SHFL.BFLY PT, R7, R0, 0x1, 0x1f ;  /* 0x0c201f0000077f89 */ /* 0x000e6800000e0000 */
[----:B------:R-:W4:Y:S01]  /*b4f0*/  SHFL.BFLY PT, R6, R9, 0x1, 0x1f ;  /* 0x0c201f0009067f89 */ /* 0x000f2200000e0000 */
[----:B------:R-:W-:Y:S02]  /*b500*/  IMAD.MOV.U32 R3, RZ, RZ, RZ ;  /* 0x000000ffff037224 */ /* 0x000fe400078e00ff */
[----:B-1----:R-:W-:Y:S01]  /*b510*/  FADD.FTZ R10, R0, R7 ;  /* 0x00000007000a7221 */ /* 0x002fe20000010000 */
[----:B----4-:R-:W-:-:S04]  /*b520*/  FADD.FTZ R11, R9, R6 ;  /* 0x00000006090b7221 */ /* 0x010fc80000010000 */
[C---:B------:R-:W-:Y:S01]  /*b530*/  FSETP.NE.FTZ.AND P1, PT, R10.reuse, RZ, PT ;  /* 0x000000ff0a00720b */ /* 0x040fe20003f35000 */
[----:B--2---:R-:W-:Y:S01]  /*b540*/  FMUL.FTZ R5, R10, 0.00390625 ;  /* 0x3b8000000a057820 */ /* 0x004fe20000410000 */
[----:B------:R-:W-:-:S04]  /*b550*/  FMUL.FTZ R6, R11, 0.00390625 ;  /* 0x3b8000000b067820 */ /* 0x000fc80000410000 */
[----:B------:R-:W-:Y:S02]  /*b560*/  FSETP.NE.FTZ.AND P2, PT, R5, RZ, PT ;  /* 0x000000ff0500720b */ /* 0x000fe40003f55000 */
[----:B------:R-:W-:-:S05]  /*b570*/  FSETP.NE.FTZ.AND P3, PT, R6, RZ, PT ;  /* 0x000000ff0600720b */ /* 0x000fca0003f75000 */
[----:B------:R-:W-:Y:S01]  /*b580*/  @P1 MUFU.RCP R3, R10 ;  /* 0x0000000a00031308 */ /* 0x000fe20000001000 */
[----:B------:R-:W-:Y:S01]  /*b590*/  FSETP.NE.FTZ.AND P1, PT, R11, RZ, PT ;  /* 0x000000ff0b00720b */ /* 0x000fe20003f35000 */
[----:B------:R-:W-:-:S06]  /*b5a0*/  IMAD.MOV.U32 R7, RZ, RZ, RZ ;  /* 0x000000ffff077224 */ /* 0x000fcc00078e00ff */
[----:B------:R-:W1:Y:S08]  /*b5b0*/  @P2 MUFU.LG2 R5, R5 ;  /* 0x0000000500052308 */ /* 0x000e700000000c00 */
[----:B------:R-:W2:Y:S08]  /*b5c0*/  @P3 MUFU.LG2 R6, R6 ;  /* 0x0000000600063308 */ /* 0x000eb00000000c00 */
[----:B------:R-:W4:Y:S01]  /*b5d0*/  @P1 MUFU.RCP R7, R11 ;  /* 0x0000000b00071308 */ /* 0x000f220000001000 */
[----:B------:R-:W-:-:S02]  /*b5e0*/  IMAD.U32 R9, RZ, RZ, UR14 ;  /* 0x0000000eff097e24 */ /* 0x000fc4000f8e00ff */
[----:B------:R-:W-:Y:S02]  /*b5f0*/  IMAD.U32 R4, RZ, RZ, UR14 ;  /* 0x0000000eff047e24 */ /* 0x000fe4000f8e00ff */
[----:B-1----:R-:W-:Y:S01]  /*b600*/  @P2 FMUL.FTZ R5, R5, 0.69314718246459960938 ;  /* 0x3f31721805052820 */ /* 0x002fe20000410000 */
[----:B------:R-:W-:Y:S01]  /*b610*/  @P3 FMUL.FTZ R10, R9, 0.69314718246459960938 ;  /* 0x3f317218090a3820 */ /* 0x000fe20000410000 */
[----:B------:R-:W-:Y:S02]  /*b620*/  WARPGROUP.DEPBAR.LE gsb0, 0x0 ;  /* 0x00008000000079c5 */ /* 0x000fe40000010000 */
[----:B------:R-:W-:-:S06]  /*b630*/  WARPGROUP.ARRIVE ;  /* 0x00000000000079c5 */ /* 0x000fcc0000000000 */
[----:B------:R-:W-:Y:S01]  /*b640*/  QGMMA.64x256x32.F32.E4M3.E4M3 R24, R216, gdesc[UR4], R24, gsb0 ;  /* 0x03e00004d8187df3 */ /* 0x000fe20008000818 */
[----:B------:R-:W-:Y:S01]  /*b650*/  @P2 FMUL.FTZ R4, R4, 0.69314718246459960938 ;  /* 0x3f31721804042820 */ /* 0x000fe20000410000 */
        /* <DEDUP_REMOVED lines=10> */
.L_x_1877:
        /* <DEDUP_REMOVED lines=137> */
[----:B------:R-:W-:-:S12]  /*bf90*/  ULOP3.LUT UR36, UR36, UR4, URZ, 0x3c, !UPT ;  /* 0x0000000424247292 */ /* 0x000fd8000f8e3c3f */
.L_x_1844:
        /* <DEDUP_REMOVED lines=28> */
[----:B------:R-:W-:Y:S01]  /*c160*/  F2FP.BF16.F32.PACK_AB R167, R167, R168 ;  /* 0x000000a8a7a7723e */ /* 0x000fe200000010ff */
[----:B------:R-:W-:Y:S01]  /*c170*/  UIMAD UR5, UR43, UR7, UR5 ;  /* 0x000000072b0572a4 */ /* 0x000fe2000f8e0205 */
[----:B------:R-:W-:-:S02]  /*c180*/  F2FP.BF16.F32.PACK_AB R10, R44, R37 ;  /* 0x000000252c0a723e */ /* 0x000fc400000010ff */
[----:B------:R-:W-:Y:S01]  /*c190*/  F2FP.BF16.F32.PACK_AB R48, R46, R51 ;  /* 0x000000332e30723e */ /* 0x000fe200000010ff */
[----:B------:R-:W-:Y:S01]  /*c1a0*/  UIADD3 UR5, UR9, UR5, URZ ;  /* 0x0000000509057290 */ /* 0x000fe2000fffe03f */
[----:B------:R-:W-:Y:S01]  /*c1b0*/  SEL R51, R5, R6, P0 ;  /* 0x0000000605337207 */ /* 0x000fe20000000000 */
[----:B------:R-:W-:Y:S01]  /*c1c0*/  ULDC.64 UR6, c[0x0][0xb40] ;  /* 0x0002d00000067ab9 */ /* 0x000fe20000000a00 */
[----:B------:R-:W-:Y:S02]  /*c1d0*/  SEL R44, R6, R5, P0 ;  /* 0x00000005062c7207 */ /* 0x000fe40000000000 */
[----:B------:R-:W-:Y:S02]  /*c1e0*/  IADD3 R5, P5, R16, 0x20, RZ ;  /* 0x0000002010057810 */ /* 0x000fe40007fbe0ff */
[----:B------:R-:W-:Y:S02]  /*c1f0*/  SEL R107, R4, R167, P0 ;  /* 0x000000a7046b7207 */ /* 0x000fe40000000000 */
[----:B------:R-:W-:-:S02]  /*c200*/  SEL R167, R167, R4, P0 ;  /* 0x00000004a7a77207 */ /* 0x000fc40000000000 */
[----:B------:R-:W-:Y:S02]  /*c210*/  LOP3.LUT R4, R5, 0x380, RZ, 0xc0, !PT ;  /* 0x0000038005047812 */ /* 0x000fe400078ec0ff */
        /* <DEDUP_REMOVED lines=8> */
[----:B------:R-:W-:Y:S02]  /*c2a0*/  F2FP.BF16.F32.PACK_AB R128, R125, R128 ;  /* 0x000000807d80723e */ /* 0x000fe400000010ff */
[----:B------:R-:W-:Y:S02]  /*c2b0*/  F2FP.BF16.F32.PACK_AB R50, R38, R43 ;  /* 0x0000002b2632723e */ /* 0x000fe400000010ff */
[----:B------:R-:W-:-:S02]  /*c2c0*/  SEL R125, R78, R45, P0 ;  /* 0x0000002d4e7d7207 */ /* 0x000fc40000000000 */
[----:B------:R-:W-:Y:S02]  /*c2d0*/  SEL R43, R45, R78, P0 ;  /* 0x0000004e2d2b7207 */ /* 0x000fe40000000000 */
[----:B------:R-:W-:Y:S01]  /*c2e0*/  LOP3.LUT R4, R4, R5, RZ, 0x3c, !PT ;  /* 0x0000000504047212 */ /* 0x000fe200078e3cff */
[----:B------:R-:W-:Y:S01]  /*c2f0*/  IMAD.X R5, RZ, RZ, R17, P5 ;  /* 0x000000ffff057224 */ /* 0x000fe200028e0611 */
[----:B------:R-:W-:Y:S02]  /*c300*/  SEL R127, R70, R53, P0 ;  /* 0x00000035467f7207 */ /* 0x000fe40000000000 */
[----:B------:R-:W-:Y:S02]  /*c310*/  SEL R45, R53, R70, P0 ;  /* 0x00000046352d7207 */ /* 0x000fe40000000000 */
[----:B------:R-:W-:Y:S02]  /*c320*/  IADD3 R53, P5, R16, 0x4020, RZ ;  /* 0x0000402010357810 */ /* 0x000fe40007fbe0ff */
[----:B------:R-:W-:-:S02]  /*c330*/  F2FP.BF16.F32.PACK_AB R15, R24, R15 ;  /* 0x0000000f180f723e */ /* 0x000fc400000010ff */
[----:B------:R-:W-:Y:S02]  /*c340*/  SEL R71, R41, R52, P0 ;  /* 0x0000003429477207 */ /* 0x000fe40000000000 */
[----:B------:R-:W-:Y:S02]  /*c350*/  SEL R24, R52, R41, P0 ;  /* 0x0000002934187207 */ /* 0x000fe40000000000 */
[----:B------:R-:W-:Y:S02]  /*c360*/  LOP3.LUT R99, R16, 0x380, RZ, 0xc0, !PT ;  /* 0x0000038010637812 */ /* 0x000fe400078ec0ff */
[----:B------:R-:W-:Y:S02]  /*c370*/  F2FP.BF16.F32.PACK_AB R12, R12, R9 ;  /* 0x000000090c0c723e */ /* 0x000fe400000010ff */
[----:B------:R-:W-:Y:S02]  /*c380*/  LOP3.LUT R52, R53, 0x380, RZ, 0xc0, !PT ;  /* 0x0000038035347812 */ /* 0x000fe400078ec0ff */
[----:B------:R-:W-:-:S02]  /*c390*/  F2FP.BF16.F32.PACK_AB R54, R54, R59 ;  /* 0x0000003b3636723e */ /* 0x000fc400000010ff */
[----:B------:R-:W-:Y:S02]  /*c3a0*/  SHF.R.U64 R99, R99, 0x3, RZ ;  /* 0x0000000363637819 */ /* 0x000fe400000012ff */
[----:B------:R-:W-:Y:S02]  /*c3b0*/  SEL R59, R7, R12, P0 ;  /* 0x0000000c073b7207 */ /* 0x000fe40000000000 */
[----:B------:R-:W-:Y:S02]  /*c3c0*/  SHF.R.U64 R52, R52, 0x3, RZ ;  /* 0x0000000334347819 */ /* 0x000fe400000012ff */
[----:B------:R-:W-:Y:S02]  /*c3d0*/  SEL R12, R12, R7, P0 ;  /* 0x000000070c0c7207 */ /* 0x000fe40000000000 */
[----:B------:R-:W-:Y:S02]  /*c3e0*/  F2FP.BF16.F32.PACK_AB R28, R28, R21 ;  /* 0x000000151c1c723e */ /* 0x000fe400000010ff */
[----:B------:R-:W-:-:S02]  /*c3f0*/  IADD3 R7, P6, R16, 0x40, RZ ;  /* 0x0000004010077810 */ /* 0x000fc40007fde0ff */
[----:B------:R-:W-:Y:S02]  /*c400*/  F2FP.BF16.F32.PACK_AB R72, R72, R65 ;  /* 0x000000414848723e */ /* 0x000fe400000010ff */
[----:B------:R-:W-:Y:S02]  /*c410*/  F2FP.BF16.F32.PACK_AB R9, R76, R69 ;  /* 0x000000454c09723e */ /* 0x000fe400000010ff */
[----:B------:R-:W-:Y:S01]  /*c420*/  LOP3.LUT R98, R99, R16, RZ, 0x3c, !PT ;  /* 0x0000001063627212 */ /* 0x000fe200078e3cff */
[--C-:B------:R-:W-:Y:S01]  /*c430*/  IMAD.MOV.U32 R99, RZ, RZ, R17.reuse ;  /* 0x000000ffff637224 */ /* 0x100fe200078e0011 */
[----:B------:R-:W-:Y:S01]  /*c440*/  LOP3.LUT R52, R52, R53, RZ, 0x3c, !PT ;  /* 0x0000003534347212 */ /* 0x000fe200078e3cff */
[----:B------:R-:W-:Y:S01]  /*c450*/  IMAD.X R53, RZ, RZ, R17, P5 ;  /* 0x000000ffff357224 */ /* 0x000fe200028e0611 */
[----:B------:R-:W-:Y:S02]  /*c460*/  F2FP.BF16.F32.PACK_AB R11, R14, R11 ;  /* 0x0000000b0e0b723e */ /* 0x000fe400000010ff */
[----:B------:R-:W-:-:S02]  /*c470*/  F2FP.BF16.F32.PACK_AB R96, R96, R89 ;  /* 0x000000596060723e */ /* 0x000fc400000010ff */
[----:B------:R-:W-:Y:S02]  /*c480*/  SEL R65, R15, R28, P0 ;  /* 0x0000001c0f417207 */ /* 0x000fe40000000000 */
[----:B------:R-:W-:Y:S02]  /*c490*/  SEL R14, R28, R15, P0 ;  /* 0x0000000f1c0e7207 */ /* 0x000fe40000000000 */
[----:B------:R-:W-:Y:S02]  /*c4a0*/  LOP3.LUT R6, R7, 0x380, RZ, 0xc0, !PT ;  /* 0x0000038007067812 */ /* 0x000fe400078ec0ff */
[----:B------:R-:W-:Y:S02]  /*c4b0*/  SEL R89, R72, R9, P0 ;  /* 0x0000000948597207 */ /* 0x000fe40000000000 */
[----:B------:R-:W-:Y:S02]  /*c4c0*/  SEL R28, R9, R72, P0 ;  /* 0x00000048091c7207 */ /* 0x000fe40000000000 */
[----:B------:R-:W-:-:S02]  /*c4d0*/  IADD3 R9, P3, R16, 0x60, RZ ;  /* 0x0000006010097810 */ /* 0x000fc40007f7e0ff */
[----:B------:R-:W-:Y:S02]  /*c4e0*/  MOV R106, R98 ;  /* 0x00000062006a7202 */ /* 0x000fe40000000f00 */
[----:B------:R-:W-:Y:S02]  /*c4f0*/  SHF.R.U64 R6, R6, 0x3, RZ ;  /* 0x0000000306067819 */ /* 0x000fe400000012ff */
[----:B------:R-:W-:Y:S02]  /*c500*/  MOV R98, R52 ;  /* 0x0000003400627202 */ /* 0x000fe40000000f00 */
[----:B------:R-:W-:Y:S02]  /*c510*/  F2FP.BF16.F32.PACK_AB R91, R8, R31 ;  /* 0x0000001f085b723e */ /* 0x000fe400000010ff */
[----:B------:R-:W-:Y:S02]  /*c520*/  LOP3.LUT R8, R9, 0x380, RZ, 0xc0, !PT ;  /* 0x0000038009087812 */ /* 0x000fe400078ec0ff */
[----:B------:R-:W-:-:S02]  /*c530*/  F2FP.BF16.F32.PACK_AB R62, R62, R67 ;  /* 0x000000433e3e723e */ /* 0x000fc400000010ff */
[----:B------:R-:W-:Y:S02]  /*c540*/  F2FP.BF16.F32.PACK_AB R67, R42, R47 ;  /* 0x0000002f2a43723e */ /* 0x000fe400000010ff */
[----:B------:R-:W-:Y:S01]  /*c550*/  LOP3.LUT R6, R6, R7, RZ, 0x3c, !PT ;  /* 0x0000000706067212 */ /* 0x000fe200078e3cff */
[----:B------:R-:W-:Y:S01]  /*c560*/  IMAD.X R7, RZ, RZ, R17, P6 ;  /* 0x000000ffff077224 */ /* 0x000fe200030e0611 */
[----:B------:R-:W-:Y:S02]  /*c570*/  SEL R131, R54, R55, P0 ;  /* 0x0000003736837207 */ /* 0x000fe40000000000 */
[----:B------:R-:W-:Y:S02]  /*c580*/  SEL R47, R55, R54, P0 ;  /* 0x00000036372f7207 */ /* 0x000fe40000000000 */
[----:B------:R-:W-:Y:S02]  /*c590*/  SHF.R.U64 R8, R8, 0x3, RZ ;  /* 0x0000000308087819 */ /* 0x000fe400000012ff */
[----:B------:R-:W-:-:S02]  /*c5a0*/  IADD3 R55, P6, R16, 0x4040, RZ ;  /* 0x0000404010377810 */ /* 0x000fc40007fde0ff */
        /* <DEDUP_REMOVED lines=12> */
[----:B------:R-:W-:Y:S01]  /*c670*/  LOP3.LUT R8, R8, R9, RZ, 0x3c, !PT ;  /* 0x0000000908087212 */ /* 0x000fe200078e3cff */
[----:B------:R-:W-:Y:S01]  /*c680*/  IMAD.X R9, RZ, RZ, R17, P3 ;  /* 0x000000ffff097224 */ /* 0x000fe200018e0611 */
[----:B------:R-:W-:Y:S02]  /*c690*/  LOP3.LUT R54, R55, 0x380, RZ, 0xc0, !PT ;  /* 0x0000038037367812 */ /* 0x000fe400078ec0ff */
[----:B------:R-:W-:Y:S02]  /*c6a0*/  F2FP.BF16.F32.PACK_AB R56, R30, R35 ;  /* 0x000000231e38723e */ /* 0x000fe400000010ff */
[----:B------:R-:W-:Y:S02]  /*c6b0*/  SEL R85, R57, R68, P0 ;  /* 0x0000004439557207 */ /* 0x000fe40000000000 */
[----:B-1----:R-:W-:Y:S02]  /*c6c0*/  SEL R27, R68, R57, P0 ;  /* 0x00000039441b7207 */ /* 0x002fe40000000000 */
[----:B------:R-:W-:-:S02]  /*c6d0*/  SEL R69, R25, R36, P0 ;  /* 0x0000002419457207 */ /* 0x000fc40000000000 */
[----:B------:R-:W-:Y:S02]  /*c6e0*/  SEL R15, R36, R25, P0 ;  /* 0x00000019240f7207 */ /* 0x000fe40000000000 */
[----:B------:R-:W-:Y:S02]  /*c6f0*/  IADD3 R57, P3, R16, 0x4060, RZ ;  /* 0x0000406010397810 */ /* 0x000fe40007f7e0ff */
[----:B------:R-:W-:Y:S02]  /*c700*/  F2FP.BF16.F32.PACK_AB R33, R40, R33 ;  /* 0x000000212821723e */ /* 0x000fe400000010ff */
[----:B------:R-:W-:Y:S02]  /*c710*/  SEL R79, R49, R60, P0 ;  /* 0x0000003c314f7207 */ /* 0x000fe40000000000 */
[----:B------:R-:W-:Y:S02]  /*c720*/  SEL R25, R60, R49, P0 ;  /* 0x000000313c197207 */ /* 0x000fe40000000000 */
[----:B------:R-:W-:-:S02]  /*c730*/  SEL R123, R86, R3, P0 ;  /* 0x00000003567b7207 */ /* 0x000fc40000000000 */
[----:B------:R-:W-:Y:S01]  /*c740*/  SEL R42, R3, R86, P0 ;  /* 0x00000056032a7207 */ /* 0x000fe20000000000 */
[----:B------:R-:W-:Y:S01]  /*c750*/  VIADD R3, R23, UR42 ;  /* 0x0000002a17037c36 */ /* 0x000fe20008000000 */
[----:B------:R-:W-:Y:S02]  /*c760*/  SEL R119, R137, R136, P0 ;  /* 0x0000008889777207 */ /* 0x000fe40000000000 */
[----:B------:R-:W-:Y:S02]  /*c770*/  SEL R40, R136, R137, P0 ;  /* 0x0000008988287207 */ /* 0x000fe40000000000 */
[----:B------:R-:W-:Y:S02]  /*c780*/  SEL R135, R50, R77, P0 ;  /* 0x0000004d32877207 */ /* 0x000fe40000000000 */
[----:B------:R-:W-:Y:S02]  /*c790*/  SEL R49, R77, R50, P0 ;  /* 0x000000324d317207 */ /* 0x000fe40000000000 */
[----:B------:R-:W-:-:S02]  /*c7a0*/  SHF.R.U64 R54, R54, 0x3, RZ ;  /* 0x0000000336367819 */ /* 0x000fc400000012ff */
[----:B------:R-:W-:Y:S02]  /*c7b0*/  SEL R137, R56, R91, P0 ;  /* 0x0000005b38897207 */ /* 0x000fe40000000000 */
[----:B------:R-:W-:Y:S02]  /*c7c0*/  SEL R50, R91, R56, P0 ;  /* 0x000000385b327207 */ /* 0x000fe40000000000 */
[----:B------:R-:W-:Y:S02]  /*c7d0*/  LOP3.LUT R56, R57, 0x380, RZ, 0xc0, !PT ;  /* 0x0000038039387812 */ /* 0x000fe400078ec0ff */
[----:B------:R-:W-:Y:S02]  /*c7e0*/  SEL R75, R33, R10, P0 ;  /* 0x0000000a214b7207 */ /* 0x000fe40000000000 */
[----:B------:R-:W-:Y:S01]  /*c7f0*/  SEL R21, R10, R33, P0 ;  /* 0x000000210a157207 */ /* 0x000fe20000000000 */
[----:B------:R-:W-:Y:S01]  /*c800*/  VIADD R10, R3, 0x8 ;  /* 0x00000008030a7836 */ /* 0x000fe20000000000 */
[----:B------:R-:W-:-:S02]  /*c810*/  F2FP.BF16.F32.PACK_AB R73, R80, R73 ;  /* 0x000000495049723e */ /* 0x000fc400000010ff */
[----:B------:R-:W-:Y:S01]  /*c820*/  LOP3.LUT R54, R54, R55, RZ, 0x3c, !PT ;  /* 0x0000003736367212 */ /* 0x000fe200078e3cff */
[----:B------:R-:W-:Y:S01]  /*c830*/  IMAD.X R55, RZ, RZ, R17, P6 ;  /* 0x000000ffff377224 */ /* 0x000fe200030e0611 */
[----:B------:R-:W-:Y:S02]  /*c840*/  SEL R61, R11, R20, P0 ;  /* 0x000000140b3d7207 */ /* 0x000fe40000000000 */
[----:B------:R-:W-:Y:S02]  /*c850*/  SEL R13, R20, R11, P0 ;  /* 0x0000000b140d7207 */ /* 0x000fe40000000000 */
[----:B------:R-:W-:Y:S02]  /*c860*/  LOP3.LUT P1, RZ, R234, 0x3, RZ, 0xc0, !PT ;  /* 0x00000003eaff7812 */ /* 0x000fe4000782c0ff */
[----:B------:R-:W-:Y:S02]  /*c870*/  IADD3 R11, P4, R16, 0x4000, RZ ;  /* 0x00004000100b7810 */ /* 0x000fe40007f9e0ff */
[----:B------:R-:W-:-:S02]  /*c880*/  SHF.R.U64 R56, R56, 0x3, RZ ;  /* 0x0000000338387819 */ /* 0x000fc400000012ff */
[----:B------:R-:W-:Y:S02]  /*c890*/  F2FP.BF16.F32.PACK_AB R88, R88, R81 ;  /* 0x000000515858723e */ /* 0x000fe400000010ff */
[----:B------:R-:W-:Y:S02]  /*c8a0*/  SEL R81, R73, R84, P0 ;  /* 0x0000005449517207 */ /* 0x000fe40000000000 */
[----:B------:R-:W-:Y:S02]  /*c8b0*/  SEL R29, R84, R73, P0 ;  /* 0x00000049541d7207 */ /* 0x000fe40000000000 */
[----:B------:R-:W-:Y:S02]  /*c8c0*/  ISETP.GE.OR P2, PT, R10, UR10, P1 ;  /* 0x0000000a0a007c0c */ /* 0x000fe40008f46670 */
[----:B------:R-:W-:Y:S02]  /*c8d0*/  IADD3 R73, P6, R16, 0x8040, RZ ;  /* 0x0000804010497810 */ /* 0x000fe40007fde0ff */
[----:B------:R-:W-:-:S02]  /*c8e0*/  LOP3.LUT R10, R11, 0x380, RZ, 0xc0, !PT ;  /* 0x000003800b0a7812 */ /* 0x000fc400078ec0ff */
[----:B------:R-:W-:Y:S01]  /*c8f0*/  LOP3.LUT R56, R56, R57, RZ, 0x3c, !PT ;  /* 0x0000003938387212 */ /* 0x000fe200078e3cff */
[----:B------:R-:W-:Y:S01]  /*c900*/  IMAD.X R57, RZ, RZ, R17, P3 ;  /* 0x000000ffff397224 */ /* 0x000fe200018e0611 */
[----:B------:R-:W-:Y:S02]  /*c910*/  MOV R55, R54 ;  /* 0x0000003600377202 */ /* 0x000fe40000000f00 */
[----:B------:R-:W-:Y:S02]  /*c920*/  IADD3 R77, P3, R16, 0x8060, RZ ;  /* 0x00008060104d7810 */ /* 0x000fe40007f7e0ff */
[----:B------:R-:W-:Y:S02]  /*c930*/  LOP3.LUT R72, R73, 0x380, RZ, 0xc0, !PT ;  /* 0x0000038049487812 */ /* 0x000fe400078ec0ff */
[----:B------:R-:W-:Y:S02]  /*c940*/  F2FP.BF16.F32.PACK_AB R129, R129, R132 ;  /* 0x000000848181723e */ /* 0x000fe400000010ff */
[----:B------:R-:W-:-:S02]  /*c950*/  F2FP.BF16.F32.PACK_AB R97, R104, R97 ;  /* 0x000000616861723e */ /* 0x000fc400000010ff */
[----:B------:R-:W-:Y:S02]  /*c960*/  SHF.R.U64 R10, R10, 0x3, RZ ;  /* 0x000000030a0a7819 */ /* 0x000fe400000012ff */
[----:B------:R-:W-:Y:S02]  /*c970*/  F2FP.BF16.F32.PACK_AB R63, R58, R63 ;  /* 0x0000003f3a3f723e */ /* 0x000fe400000010ff */
[----:B------:R-:W-:Y:S02]  /*c980*/  MOV R104, R4 ;  /* 0x0000000400687202 */ /* 0x000fe40000000f00 */
[----:B------:R-:W-:Y:S02]  /*c990*/  MOV R102, R6 ;  /* 0x0000000600667202 */ /* 0x000fe40000000f00 */
[----:B------:R-:W-:Y:S02]  /*c9a0*/  SEL R133, R48, R67, P0 ;  /* 0x0000004330857207 */ /* 0x000fe40000000000 */
[----:B------:R-:W-:-:S02]  /*c9b0*/  LOP3.LUT R76, R77, 0x380, RZ, 0xc0, !PT ;  /* 0x000003804d4c7812 */ /* 0x000fc400078ec0ff */
[----:B------:R-:W-:Y:S02]  /*c9c0*/  SEL R48, R67, R48, P0 ;  /* 0x0000003043307207 */ /* 0x000fe40000000000 */
[----:B------:R-:W-:Y:S02]  /*c9d0*/  SHF.R.U64 R72, R72, 0x3, RZ ;  /* 0x0000000348487819 */ /* 0x000fe400000012ff */
[----:B------:R-:W-:Y:S02]  /*c9e0*/  F2FP.BF16.F32.PACK_AB R93, R100, R93 ;  /* 0x0000005d645d723e */ /* 0x000fe400000010ff */
[----:B------:R-:W-:Y:S02]  /*c9f0*/  SEL R121, R129, R128, P0 ;  /* 0x0000008081797207 */ /* 0x000fe40000000000 */
[----:B------:R-:W-:Y:S02]  /*ca00*/  SEL R41, R128, R129, P0 ;  /* 0x0000008180297207 */ /* 0x000fe40000000000 */
[----:B------:R-:W-:Y:S01]  /*ca10*/  LOP3.LUT R10, R10, R11, RZ, 0x3c, !PT ;  /* 0x0000000b0a0a7212 */ /* 0x000fe200078e3cff */
[----:B------:R-:W-:Y:S01]  /*ca20*/  IMAD.X R11, RZ, RZ, R17, P4 ;  /* 0x000000ffff0b7224 */ /* 0x000fe200020e0611 */
[----:B------:R-:W-:-:S02]  /*ca30*/  IADD3 R67, P5, R16, 0x8020, RZ ;  /* 0x0000802010437810 */ /* 0x000fc40007fbe0ff */
[----:B------:R-:W-:Y:S02]  /*ca40*/  SEL R129, R62, R63, P0 ;  /* 0x0000003f3e817207 */ /* 0x000fe40000000000 */
[----:B------:R-:W-:Y:S02]  /*ca50*/  SEL R46, R63, R62, P0 ;  /* 0x0000003e3f2e7207 */ /* 0x000fe40000000000 */
[----:B------:R-:W-:Y:S02]  /*ca60*/  IADD3 R63, P4, R16, 0x8000, RZ ;  /* 0x00008000103f7810 */ /* 0x000fe40007f9e0ff */
[----:B------:R-:W-:Y:S02]  /*ca70*/  SHF.R.U64 R76, R76, 0x3, RZ ;  /* 0x000000034c4c7819 */ /* 0x000fe400000012ff */
[----:B------:R-:W-:Y:S01]  /*ca80*/  LOP3.LUT R72, R72, R73, RZ, 0x3c, !PT ;  /* 0x0000004948487212 */ /* 0x000fe200078e3cff */
[----:B------:R-:W-:Y:S01]  /*ca90*/  IMAD.X R73, RZ, RZ, R17, P6 ;  /* 0x000000ffff497224 */ /* 0x000fe200030e0611 */
[----:B------:R-:W-:-:S02]  /*caa0*/  F2FP.BF16.F32.PACK_AB R105, R112, R105 ;  /* 0x000000697069723e */ /* 0x000fc400000010ff */
[----:B------:R-:W-:Y:S02]  /*cab0*/  F2FP.BF16.F32.PACK_AB R116, R116, R109 ;  /* 0x0000006d7474723e */ /* 0x000fe400000010ff */
[----:B------:R-:W-:Y:S02]  /*cac0*/  SEL R87, R96, R93, P0 ;  /* 0x0000005d60577207 */ /* 0x000fe40000000000 */
[----:B------:R-:W-:Y:S02]  /*cad0*/  SEL R31, R93, R96, P0 ;  /* 0x000000605d1f7207 */ /* 0x000fe40000000000 */
[----:B------:R-:W-:Y:S02]  /*cae0*/  LOP3.LUT R66, R67, 0x380, RZ, 0xc0, !PT ;  /* 0x0000038043427812 */ /* 0x000fe400078ec0ff */
[----:B------:R-:W-:Y:S02]  /*caf0*/  F2FP.BF16.F32.PACK_AB R113, R120, R113 ;  /* 0x000000717871723e */ /* 0x000fe400000010ff */
[----:B------:R-:W-:-:S02]  /*cb00*/  F2FP.BF16.F32.PACK_AB R124, R124, R117 ;  /* 0x000000757c7c723e */ /* 0x000fc400000010ff */
[----:B------:R-:W-:Y:S02]  /*cb10*/  IADD3 R93, P6, R16, 0xc040, RZ ;  /* 0x0000c040105d7810 */ /* 0x000fe40007fde0ff */
[----:B------:R-:W-:Y:S02]  /*cb20*/  F2FP.BF16.F32.PACK_AB R165, R165, R166 ;  /* 0x000000a6a5a5723e */ /* 0x000fe400000010ff */
[----:B------:R-:W-:Y:S02]  /*cb30*/  F2FP.BF16.F32.PACK_AB R164, R163, R164 ;  /* 0x000000a4a3a4723e */ /* 0x000fe400000010ff */
[----:B------:R-:W-:Y:S02]  /*cb40*/  F2FP.BF16.F32.PACK_AB R161, R161, R162 ;  /* 0x000000a2a1a1723e */ /* 0x000fe400000010ff */
[----:B------:R-:W-:Y:S01]  /*cb50*/  F2FP.BF16.F32.PACK_AB R160, R159, R160 ;  /* 0x000000a09fa0723e */ /* 0x000fe200000010ff */
[----:B--2---:R-:W-:Y:S01]  /*cb60*/  SHFL.IDX PT, R51, R51, R26, 0x1c1f ;  /* 0x001c1f1a33337589 */ /* 0x004fe200000e0000 */
[----:B------:R-:W-:-:S02]  /*cb70*/  LOP3.LUT R52, R26, 0x2, RZ, 0x3c, !PT ;  /* 0x000000021a347812 */ /* 0x000fc400078e3cff */
[----:B------:R-:W-:Y:S01]  /*cb80*/  F2FP.BF16.F32.PACK_AB R157, R157, R158 ;  /* 0x0000009e9d9d723e */ /* 0x000fe200000010ff */
[----:B------:R-:W-:Y:S01]  /*cb90*/  SHFL.IDX PT, R107, R107, R26, 0x1c1f ;  /* 0x001c1f1a6b6b7589 */ /* 0x000fe200000e0000 */
[----:B------:R-:W-:Y:S02]  /*cba0*/  F2FP.BF16.F32.PACK_AB R156, R155, R156 ;  /* 0x0000009c9b9c723e */ /* 0x000fe400000010ff */
[----:B------:R-:W-:Y:S01]  /*cbb0*/  F2FP.BF16.F32.PACK_AB R153, R153, R154 ;  /* 0x0000009a9999723e */ /* 0x000fe200000010ff */
[----:B------:R-:W1:Y:S01]  /*cbc0*/  SHFL.IDX PT, R44, R44, R52, 0x1c1f ;  /* 0x001c1f342c2c7589 */ /* 0x000e6200000e0000 */
[----:B------:R-:W-:Y:S02]  /*cbd0*/  F2FP.BF16.F32.PACK_AB R152, R149, R152 ;  /* 0x000000989598723e */ /* 0x000fe400000010ff */
[----:B------:R-:W-:Y:S01]  /*cbe0*/  F2FP.BF16.F32.PACK_AB R145, R145, R148 ;  /* 0x000000949191723e */ /* 0x000fe200000010ff */
[----:B------:R-:W2:Y:S01]  /*cbf0*/  SHFL.IDX PT, R54, R167, R52, 0x1c1f ;  /* 0x001c1f34a7367589 */ /* 0x000ea200000e0000 */
[----:B------:R-:W-:-:S02]  /*cc00*/  F2FP.BF16.F32.PACK_AB R144, R141, R144 ;  /* 0x000000908d90723e */ /* 0x000fc400000010ff */
[----:B------:R-:W-:Y:S01]  /*cc10*/  F2FP.BF16.F32.PACK_AB R108, R108, R101 ;  /* 0x000000656c6c723e */ /* 0x000fe200000010ff */
[----:B------:R-:W-:Y:S01]  /*cc20*/  SHFL.IDX PT, R59, R59, R26, 0x1c1f ;  /* 0x001c1f1a3b3b7589 */ /* 0x000fe200000e0000 */
[----:B------:R-:W-:Y:S02]  /*cc30*/  LOP3.LUT R62, R63, 0x380, RZ, 0xc0, !PT ;  /* 0x000003803f3e7812 */ /* 0x000fe400078ec0ff */
[----:B------:R-:W-:Y:S01]  /*cc40*/  LOP3.LUT R76, R76, R77, RZ, 0x3c, !PT ;  /* 0x0000004d4c4c7212 */ /* 0x000fe200078e3cff */
[----:B------:R-:W-:Y:S01]  /*cc50*/  IMAD.X R77, RZ, RZ, R17, P3 ;  /* 0x000000ffff4d7224 */ /* 0x000fe200018e0611 */
[----:B------:R-:W-:Y:S01]  /*cc60*/  SEL R103, R105, R116, P0 ;  /* 0x0000007469677207 */ /* 0x000fe20000000000 */
[----:B------:R-:W-:Y:S01]  /*cc70*/  SHFL.IDX PT, R61, R61, R26, 0x1c1f ;  /* 0x001c1f1a3d3d7589 */ /* 0x000fe200000e0000 */
[----:B------:R-:W-:Y:S02]  /*cc80*/  SEL R33, R116, R105, P0 ;  /* 0x0000006974217207 */ /* 0x000fe40000000000 */
[----:B------:R-:W-:Y:S01]  /*cc90*/  SHF.R.U64 R66, R66, 0x3, RZ ;  /* 0x0000000342427819 */ /* 0x000fe200000012ff */
[----:B------:R-:W-:Y:S01]  /*cca0*/  SHFL.IDX PT, R65, R65, R26, 0x1c1f ;  /* 0x001c1f1a41417589 */ /* 0x000fe200000e0000 */
[----:B------:R-:W-:-:S02]  /*ccb0*/  IADD3 R91, P3, R16, 0xc060, RZ ;  /* 0x0000c060105b7810 */ /* 0x000fc40007f7e0ff */
[----:B------:R-:W-:Y:S01]  /*ccc0*/  SEL R105, R113, R124, P0 ;  /* 0x0000007c71697207 */ /* 0x000fe20000000000 */
[----:B------:R-:W-:Y:S01]  /*ccd0*/  SHFL.IDX PT, R69, R69, R26, 0x1c1f ;  /* 0x001c1f1a45457589 */ /* 0x000fe200000e0000 */
[----:B------:R-:W-:Y:S02]  /*cce0*/  SEL R34, R124, R113, P0 ;  /* 0x000000717c227207 */ /* 0x000fe40000000000 */
[----:B-1----:R-:W-:Y:S01]  /*ccf0*/  SEL R4, R51, R44, P0 ;  /* 0x0000002c33047207 */ /* 0x002fe20000000000 */
[----:B------:R-:W-:Y:S01]  /*cd00*/  SHFL.IDX PT, R75, R75, R26, 0x1c1f ;  /* 0x001c1f1a4b4b7589 */ /* 0x000fe200000e0000 */
[----:B------:R-:W-:Y:S02]  /*cd10*/  SEL R6, R44, R51, P0 ;  /* 0x000000332c067207 */ /* 0x000fe40000000000 */
[----:B------:R-:W-:Y:S01]  /*cd20*/  LOP3.LUT R92, R93, 0x380, RZ, 0xc0, !PT ;  /* 0x000003805d5c7812 */ /* 0x000fe200078ec0ff */
[----:B------:R-:W1:Y:S01]  /*cd30*/  SHFL.IDX PT, R44, R12, R52, 0x1c1f ;  /* 0x001c1f340c2c7589 */ /* 0x000e6200000e0000 */
        /* <DEDUP_REMOVED lines=10> */
[----:B------:R-:W-:Y:S01]  /*cde0*/  SHF.R.U64 R62, R62, 0x3, RZ ;  /* 0x000000033e3e7819 */ /* 0x000fe200000012ff */
[----:B------:R-:W-:Y:S01]  /*cdf0*/  SHFL.IDX PT, R89, R89, R26, 0x1c1f ;  /* 0x001c1f1a59597589 */ /* 0x000fe200000e0000 */
[----:B------:R-:W-:Y:S02]  /*ce00*/  SEL R39, R164, R165, P0 ;  /* 0x000000a5a4277207 */ /* 0x000fe40000000000 */
[----:B------:R-:W-:Y:S01]  /*ce10*/  SEL R36, R160, R161, P0 ;  /* 0x000000a1a0247207 */ /* 0x000fe20000000000 */
[----:B------:R-:W-:Y:S01]  /*ce20*/  SHFL.IDX PT, R81, R81, R26, 0x1c1f ;  /* 0x001c1f1a51517589 */ /* 0x000fe200000e0000 */
[----:B------:R-:W-:Y:S01]  /*ce30*/  LOP3.LUT R66, R66, R67, RZ, 0x3c, !PT ;  /* 0x0000004342427212 */ /* 0x000fe200078e3cff */
[----:B------:R-:W-:Y:S01]  /*ce40*/  IMAD.X R67, RZ, RZ, R17, P5 ;  /* 0x000000ffff437224 */ /* 0x000fe200028e0611 */
[----:B------:R-:W-:Y:S01]  /*ce50*/  LOP3.LUT R90, R91, 0x380, RZ, 0xc0, !PT ;  /* 0x000003805b5a7812 */ /* 0x000fe200078ec0ff */
[----:B------:R-:W-:Y:S01]  /*ce60*/  SHFL.IDX PT, R83, R83, R26, 0x1c1f ;  /* 0x001c1f1a53537589 */ /* 0x000fe200000e0000 */
[----:B------:R-:W-:-:S02]  /*ce70*/  SHF.R.U64 R92, R92, 0x3, RZ ;  /* 0x000000035c5c7819 */ /* 0x000fc400000012ff */
[----:B------:R-:W-:Y:S01]  /*ce80*/  SEL R30, R37, R88, P0 ;  /* 0x00000058251e7207 */ /* 0x000fe20000000000 */
[----:B------:R-:W-:Y:S01]  /*ce90*/  SHFL.IDX PT, R87, R87, R26, 0x1c1f ;  /* 0x001c1f1a57577589 */ /* 0x000fe200000e0000 */
[----:B------:R-:W-:Y:S02]  /*cea0*/  SEL R35, R156, R157, P0 ;  /* 0x0000009d9c237207 */ /* 0x000fe40000000000 */
[----:B------:R-:W-:Y:S01]  /*ceb0*/  LOP3.LUT R62, R62, R63, RZ, 0x3c, !PT ;  /* 0x0000003f3e3e7212 */ /* 0x000fe200078e3cff */
[----:B------:R-:W-:Y:S01]  /*cec0*/  IMAD.X R63, RZ, RZ, R17, P4 ;  /* 0x000000ffff3f7224 */ /* 0x000fe200020e0611 */
[----:B------:R-:W-:Y:S01]  /*ced0*/  IADD3 R95, P5, R16, 0xc020, RZ ;  /* 0x0000c020105f7810 */ /* 0x000fe20007fbe0ff */
[----:B------:R-:W-:Y:S01]  /*cee0*/  SHFL.IDX PT, R101, R101, R26, 0x1c1f ;  /* 0x001c1f1a65657589 */ /* 0x000fe200000e0000 */
[----:B------:R-:W-:Y:S02]  /*cef0*/  SEL R32, R108, R97, P0 ;  /* 0x000000616c207207 */ /* 0x000fe40000000000 */
[----:B------:R-:W-:Y:S01]  /*cf00*/  SEL R37, R152, R153, P0 ;  /* 0x0000009998257207 */ /* 0x000fe20000000000 */
[----:B------:R-:W-:Y:S01]  /*cf10*/  SHFL.IDX PT, R103, R103, R26, 0x1c1f ;  /* 0x001c1f1a67677589 */ /* 0x000fe200000e0000 */
[----:B------:R-:W-:-:S02]  /*cf20*/  IADD3 R97, P4, R16, 0xc000, RZ ;  /* 0x0000c00010617810 */ /* 0x000fc40007f9e0ff */
[----:B------:R-:W-:Y:S01]  /*cf30*/  SHF.R.U64 R90, R90, 0x3, RZ ;  /* 0x000000035a5a7819 */ /* 0x000fe200000012ff */
[----:B------:R-:W-:Y:S01]  /*cf40*/  SHFL.IDX PT, R105, R105, R26, 0x1c1f ;  /* 0x001c1f1a69697589 */ /* 0x000fe200000e0000 */
[----:B------:R-:W-:Y:S02]  /*cf50*/  SEL R38, R144, R145, P0 ;  /* 0x0000009190267207 */ /* 0x000fe40000000000 */
[----:B------:R-:W-:Y:S01]  /*cf60*/  LOP3.LUT R92, R92, R93, RZ, 0x3c, !PT ;  /* 0x0000005d5c5c7212 */ /* 0x000fe200078e3cff */
[----:B------:R-:W-:Y:S01]  /*cf70*/  SHFL.IDX PT, R109, R109, R26, 0x1c1f ;  /* 0x001c1f1a6d6d7589 */ /* 0x000fe200000e0000 */
[----:B--2---:R-:W-:Y:S02]  /*cf80*/  SEL R5, R107, R54, P0 ;  /* 0x000000366b057207 */ /* 0x004fe40000000000 */
[----:B------:R-:W-:Y:S01]  /*cf90*/  SEL R7, R54, R107, P0 ;  /* 0x0000006b36077207 */ /* 0x000fe20000000000 */
[----:B------:R-:W-:Y:S01]  /*cfa0*/  SHFL.IDX PT, R111, R111, R26, 0x1c1f ;  /* 0x001c1f1a6f6f7589 */ /* 0x000fe200000e0000 */
[----:B------:R-:W-:-:S02]  /*cfb0*/  LOP3.LUT R94, R95, 0x380, RZ, 0xc0, !PT ;  /* 0x000003805f5e7812 */ /* 0x000fc400078ec0ff */
[----:B------:R-:W-:Y:S01]  /*cfc0*/  MOV R57, R56 ;  /* 0x0000003800397202 */ /* 0x000fe20000000f00 */
[----:B------:R-:W-:Y:S01]  /*cfd0*/  SHFL.IDX PT, R113, R113, R26, 0x1c1f ;  /* 0x001c1f1a71717589 */ /* 0x000fe200000e0000 */
[----:B------:R-:W-:Y:S02]  /*cfe0*/  IADD3.X R93, RZ, R17, RZ, P6, !PT ;  /* 0x00000011ff5d7210 */ /* 0x000fe400037fe4ff */
[----:B------:R-:W-:Y:S01]  /*cff0*/  LOP3.LUT R96, R97, 0x380, RZ, 0xc0, !PT ;  /* 0x0000038061607812 */ /* 0x000fe200078ec0ff */
[----:B------:R-:W-:Y:S01]  /*d000*/  SHFL.IDX PT, R115, R115, R26, 0x1c1f ;  /* 0x001c1f1a73737589 */ /* 0x000fe200000e0000 */
[----:B------:R-:W-:Y:S01]  /*d010*/  LOP3.LUT R90, R90, R91, RZ, 0x3c, !PT ;  /* 0x0000005b5a5a7212 */ /* 0x000fe200078e3cff */
[----:B------:R-:W-:Y:S01]  /*d020*/  IMAD.X R91, RZ, RZ, R17, P3 ;  /* 0x000000ffff5b7224 */ /* 0x000fe200018e0611 */
[----:B------:R-:W-:Y:S01]  /*d030*/  MOV R99, R10 ;  /* 0x0000000a00637202 */ /* 0x000fe20000000f00 */
[----:B------:R-:W-:Y:S01]  /*d040*/  SHFL.IDX PT, R117, R117, R26, 0x1c1f ;  /* 0x001c1f1a75757589 */ /* 0x000fe200000e0000 */
[----:B------:R-:W-:-:S02]  /*d050*/  SHF.R.U64 R94, R94, 0x3, RZ ;  /* 0x000000035e5e7819 */ /* 0x000fc400000012ff */
[----:B------:R-:W-:Y:S01]  /*d060*/  MOV R11, R92 ;  /* 0x0000005c000b7202 */ /* 0x000fe20000000f00 */
[----:B------:R-:W-:Y:S01]  /*d070*/  SHFL.IDX PT, R119, R119, R26, 0x1c1f ;  /* 0x001c1f1a77777589 */ /* 0x000fe200000e0000 */
[----:B------:R-:W-:Y:S02]  /*d080*/  MOV R63, R62 ;  /* 0x0000003e003f7202 */ /* 0x000fe40000000f00 */
[----:B-1----:R-:W-:Y:S01]  /*d090*/  SEL R12, R59, R44, P0 ;  /* 0x0000002c3b0c7207 */ /* 0x002fe20000000000 */
[----:B------:R-:W-:Y:S01]  /*d0a0*/  SHFL.IDX PT, R121, R121, R26, 0x1c1f ;  /* 0x001c1f1a79797589 */ /* 0x000fe200000e0000 */
[----:B------:R-:W-:Y:S02]  /*d0b0*/  SHF.R.U64 R96, R96, 0x3, RZ ;  /* 0x0000000360607819 */ /* 0x000fe400000012ff */
[----:B------:R-:W-:Y:S01]  /*d0c0*/  MOV R67, R66 ;  /* 0x0000004200437202 */ /* 0x000fe20000000f00 */
[----:B------:R-:W-:Y:S01]  /*d0d0*/  SHFL.IDX PT, R123, R123, R26, 0x1c1f ;  /* 0x001c1f1a7b7b7589 */ /* 0x000fe200000e0000 */
[----:B------:R-:W-:Y:S01]  /*d0e0*/  LOP3.LUT R94, R94, R95, RZ, 0x3c, !PT ;  /* 0x0000005f5e5e7212 */ /* 0x000fe200078e3cff */
[--C-:B------:R-:W-:Y:S01]  /*d0f0*/  IMAD.X R95, RZ, RZ, R17.reuse, P5 ;  /* 0x000000ffff5f7224 */ /* 0x100fe200028e0611 */
[----:B------:R-:W-:Y:S01]  /*d100*/  MOV R20, R90 ;  /* 0x0000005a00147202 */ /* 0x000fe20000000f00 */
[----:B------:R-:W-:Y:S01]  /*d110*/  SHFL.IDX PT, R125, R125, R26, 0x1c1f ;  /* 0x001c1f1a7d7d7589 */ /* 0x000fe200000e0000 */
[----:B------:R-:W-:Y:S01]  /*d120*/  LOP3.LUT R96, R96, R97, RZ, 0x3c, !PT ;  /* 0x0000006160607212 */ /* 0x000fe200078e3cff */
[----:B------:R-:W-:Y:S01]  /*d130*/  IMAD.X R97, RZ, RZ, R17, P4 ;  /* 0x000000ffff617224 */ /* 0x000fe200020e0611 */
        /* <DEDUP_REMOVED lines=8> */
[----:B------:R-:W-:Y:S01]  /*d1c0*/  IMAD.U32 R9, RZ, RZ, UR9 ;  /* 0x00000009ff097e24 */ /* 0x000fe2000f8e00ff */
[----:B------:R-:W-:Y:S01]  /*d1d0*/  ISETP.GE.OR P1, PT, R3, UR10, P1 ;  /* 0x0000000a03007c0c */ /* 0x000fe20008f26670 */
[----:B------:R-:W-:Y:S01]  /*d1e0*/  IMAD.U32 R9, RZ, RZ, UR5 ;  /* 0x00000005ff097e24 */ /* 0x000fe2000f8e00ff */
[----:B------:R-:W-:Y:S01]  /*d1f0*/  SHFL.IDX PT, R133, R133, R26, 0x1c1f ;  /* 0x001c1f1a85857589 */ /* 0x000fe200000e0000 */
[----:B------:R-:W-:Y:S01]  /*d200*/  USHF.R.S32.HI UR5, URZ, 0x1f, UR44 ;  /* 0x0000001f3f057899 */ /* 0x000fe2000801142c */
[----:B------:R-:W-:-:S02]  /*d210*/  IMAD.U32 R8, RZ, RZ, UR8 ;  /* 0x00000008ff087e24 */ /* 0x000fc4000f8e00ff */
[----:B------:R-:W-:Y:S04]  /*d220*/  SHFL.IDX PT, R135, R135, R26, 0x1c1f ;  /* 0x001c1f1a87877589 */ /* 0x000fe800000e0000 */
[----:B------:R-:W-:Y:S04]  /*d230*/  SHFL.IDX PT, R137, R137, R26, 0x1c1f ;  /* 0x001c1f1a89897589 */ /* 0x000fe800000e0000 */
[----:B------:R-:W1:Y:S04]  /*d240*/  SHFL.IDX PT, R26, R39, R52, 0x1c1f ;  /* 0x001c1f34271a7589 */ /* 0x000e6800000e0000 */
[----:B------:R-:W2:Y:S04]  /*d250*/  SHFL.IDX PT, R54, R13, R52, 0x1c1f ;  /* 0x001c1f340d367589 */ /* 0x000ea800000e0000 */
[----:B------:R-:W-:Y:S04]  /*d260*/  SHFL.IDX PT, R36, R36, R52, 0x1c1f ;  /* 0x001c1f3424247589 */ /* 0x000fe800000e0000 */
[----:B------:R3:W-:Y:S04]  /*d270*/  SHFL.IDX PT, R56, R14, R52, 0x1c1f ;  /* 0x001c1f340e387589 */ /* 0x0007e800000e0000 */
[----:B------:R-:W-:Y:S01]  /*d280*/  SHFL.IDX PT, R82, R35, R52, 0x1c1f ;  /* 0x001c1f3423527589 */ /* 0x000fe200000e0000 */
[----:B------:R-:W-:Y:S01]  /*d290*/  BAR.SYNC.DEFER_BLOCKING 0x1, 0x100 ;  /* 0x0044000000007b1d */ /* 0x000fe20000010000 */
[----:B---3--:R-:W-:-:S02]  /*d2a0*/  SEL R14, R44, R59, P0 ;  /* 0x0000003b2c0e7207 */ /* 0x008fc40000000000 */
[----:B-1----:R-:W-:-:S03]  /*d2b0*/  SEL R13, R109, R26, P0 ;  /* 0x0000001a6d0d7207 */ /* 0x002fc60000000000 */
[----:B------:R1:W-:Y:S04]  /*d2c0*/  SHFL.IDX PT, R58, R15, R52, 0x1c1f ;  /* 0x001c1f340f3a7589 */ /* 0x0003e800000e0000 */
[----:B------:R-:W-:Y:S04]  /*d2d0*/  SHFL.IDX PT, R84, R37, R52, 0x1c1f ;  /* 0x001c1f3425547589 */ /* 0x000fe800000e0000 */
[----:B------:R-:W-:Y:S01]  /*d2e0*/  SHFL.IDX PT, R60, R21, R52, 0x1c1f ;  /* 0x001c1f34153c7589 */ /* 0x000fe200000e0000 */
[----:B-1----:R-:W-:-:S03]  /*d2f0*/  SEL R15, R26, R109, P0 ;  /* 0x0000006d1a0f7207 */ /* 0x002fc60000000000 */
[----:B------:R-:W1:Y:S01]  /*d300*/  SHFL.IDX PT, R38, R38, R52, 0x1c1f ;  /* 0x001c1f3426267589 */ /* 0x000e6200000e0000 */
[----:B--2---:R-:W-:-:S03]  /*d310*/  SEL R26, R54, R61, P0 ;  /* 0x0000003d361a7207 */ /* 0x004fc60000000000 */
[----:B------:R2:W-:Y:S04]  /*d320*/  SHFL.IDX PT, R92, R45, R52, 0x1c1f ;  /* 0x001c1f342d5c7589 */ /* 0x0005e800000e0000 */
[----:B------:R3:W4:Y:S04]  /*d330*/  SHFL.IDX PT, R62, R24, R52, 0x1c1f ;  /* 0x001c1f34183e7589 */ /* 0x00072800000e0000 */
[----:B------:R-:W5:Y:S01]  /*d340*/  SHFL.IDX PT, R40, R40, R52, 0x1c1f ;  /* 0x001c1f3428287589 */ /* 0x000f6200000e0000 */
[----:B--2---:R-:W2:Y:S03]  /*d350*/  LDC.64 R44, c[0x0][0xb78] ;  /* 0x0002de00ff2c7b82 */ /* 0x004ea60000000a00 */
[----:B------:R1:W5:Y:S01]  /*d360*/  SHFL.IDX PT, R64, R25, R52, 0x1c1f ;  /* 0x001c1f3419407589 */ /* 0x00036200000e0000 */
[----:B---3--:R-:W-:-:S03]  /*d370*/  SEL R24, R61, R54, P0 ;  /* 0x000000363d187207 */ /* 0x008fc60000000000 */
[----:B------:R-:W3:Y:S04]  /*d380*/  SHFL.IDX PT, R86, R41, R52, 0x1c1f ;  /* 0x001c1f3429567589 */ /* 0x000ee800000e0000 */
[----:B------:R4:W-:Y:S01]  /*d390*/  SHFL.IDX PT, R66, R27, R52, 0x1c1f ;  /* 0x001c1f341b427589 */ /* 0x0009e200000e0000 */
[----:B-1----:R-:W-:Y:S02]  /*d3a0*/  SEL R35, R38, R117, P0 ;  /* 0x0000007526237207 */ /* 0x002fe40000000000 */
[----:B------:R-:W-:Y:S01]  /*d3b0*/  SEL R25, R111, R36, P0 ;  /* 0x000000246f197207 */ /* 0x000fe20000000000 */
[----:B------:R1:W-:Y:S04]  /*d3c0*/  SHFL.IDX PT, R68, R28, R52, 0x1c1f ;  /* 0x001c1f341c447589 */ /* 0x0003e800000e0000 */
[----:B------:R-:W-:Y:S01]  /*d3d0*/  SHFL.IDX PT, R88, R42, R52, 0x1c1f ;  /* 0x001c1f342a587589 */ /* 0x000fe200000e0000 */
[----:B----4-:R-:W-:-:S03]  /*d3e0*/  SEL R27, R36, R111, P0 ;  /* 0x0000006f241b7207 */ /* 0x010fc60000000000 */
[----:B------:R4:W-:Y:S01]  /*d3f0*/  SHFL.IDX PT, R70, R29, R52, 0x1c1f ;  /* 0x001c1f341d467589 */ /* 0x0009e200000e0000 */
[----:B------:R-:W-:Y:S01]  /*d400*/  SEL R36, R71, R62, P0 ;  /* 0x0000003e47247207 */ /* 0x000fe20000000000 */
[----:B--2---:R-:W-:Y:S01]  /*d410*/  IMAD.WIDE.U32 R8, R44, UR44, R8 ;  /* 0x0000002c2c087c25 */ /* 0x004fe2000f8e0008 */
[----:B-1----:R-:W-:Y:S01]  /*d420*/  SEL R28, R65, R56, P0 ;  /* 0x00000038411c7207 */ /* 0x002fe20000000000 */
[----:B------:R1:W-:Y:S01]  /*d430*/  SHFL.IDX PT, R90, R43, R52, 0x1c1f ;  /* 0x001c1f342b5a7589 */ /* 0x0003e200000e0000 */
[----:B-----5:R-:W-:Y:S02]  /*d440*/  SEL R37, R119, R40, P0 ;  /* 0x0000002877257207 */ /* 0x020fe40000000000 */
[----:B------:R-:W-:Y:S01]  /*d450*/  SEL R39, R40, R119, P0 ;  /* 0x0000007728277207 */ /* 0x000fe20000000000 */
[----:B------:R2:W-:Y:S01]  /*d460*/  SHFL.IDX PT, R72, R30, R52, 0x1c1f ;  /* 0x001c1f341e487589 */ /* 0x0005e200000e0000 */
[----:B------:R-:W-:Y:S02]  /*d470*/  SEL R40, R79, R64, P0 ;  /* 0x000000404f287207 */ /* 0x000fe40000000000 */
[----:B----4-:R-:W-:Y:S01]  /*d480*/  SEL R29, R113, R82, P0 ;  /* 0x00000052711d7207 */ /* 0x010fe20000000000 */
[----:B------:R-:W-:Y:S01]  /*d490*/  SHFL.IDX PT, R46, R46, R52, 0x1c1f ;  /* 0x001c1f342e2e7589 */ /* 0x000fe200000e0000 */
[----:B------:R-:W-:-:S02]  /*d4a0*/  SEL R42, R64, R79, P0 ;  /* 0x0000004f402a7207 */ /* 0x000fc40000000000 */
[----:B---3--:R-:W-:Y:S01]  /*d4b0*/  SEL R41, R121, R86, P0 ;  /* 0x0000005679297207 */ /* 0x008fe20000000000 */
[----:B------:R3:W-:Y:S01]  /*d4c0*/  SHFL.IDX PT, R74, R31, R52, 0x1c1f ;  /* 0x001c1f341f4a7589 */ /* 0x0007e200000e0000 */
[----:B-1----:R-:W-:Y:S02]  /*d4d0*/  SEL R43, R86, R121, P0 ;  /* 0x00000079562b7207 */ /* 0x002fe40000000000 */
[----:B--2---:R-:W-:Y:S01]  /*d4e0*/  SEL R30, R56, R65, P0 ;  /* 0x00000041381e7207 */ /* 0x004fe20000000000 */
[----:B------:R1:W-:Y:S04]  /*d4f0*/  SHFL.IDX PT, R76, R32, R52, 0x1c1f ;  /* 0x001c1f34204c7589 */ /* 0x0003e800000e0000 */
[----:B------:R-:W2:Y:S01]  /*d500*/  SHFL.IDX PT, R94, R47, R52, 0x1c1f ;  /* 0x001c1f342f5e7589 */ /* 0x000ea200000e0000 */
[----:B---3--:R-:W-:-:S03]  /*d510*/  SEL R31, R82, R113, P0 ;  /* 0x00000071521f7207 */ /* 0x008fc60000000000 */
[----:B------:R3:W-:Y:S01]  /*d520*/  SHFL.IDX PT, R78, R33, R52, 0x1c1f ;  /* 0x001c1f34214e7589 */ /* 0x0007e200000e0000 */
[----:B-1----:R-:W-:-:S03]  /*d530*/  SEL R32, R75, R60, P0 ;  /* 0x0000003c4b207207 */ /* 0x002fc60000000000 */
[----:B------:R-:W-:Y:S04]  /*d540*/  SHFL.IDX PT, R48, R48, R52, 0x1c1f ;  /* 0x001c1f3430307589 */ /* 0x000fe800000e0000 */
[----:B------:R-:W1:Y:S01]  /*d550*/  SHFL.IDX PT, R96, R49, R52, 0x1c1f ;  /* 0x001c1f3431607589 */ /* 0x000e6200000e0000 */
[----:B---3--:R-:W-:-:S03]  /*d560*/  SEL R33, R117, R38, P0 ;  /* 0x0000002675217207 */ /* 0x008fc60000000000 */
[----:B------:R3:W-:Y:S01]  /*d570*/  SHFL.IDX PT, R80, R34, R52, 0x1c1f ;  /* 0x001c1f3422507589 */ /* 0x0007e200000e0000 */
[----:B------:R-:W-:Y:S02]  /*d580*/  SEL R38, R62, R71, P0 ;  /* 0x000000473e267207 */ /* 0x000fe40000000000 */
[----:B------:R-:W-:Y:S01]  /*d590*/  SEL R71, R92, R127, P0 ;  /* 0x0000007f5c477207 */ /* 0x000fe20000000000 */
[----:B------:R-:W4:Y:S04]  /*d5a0*/  SHFL.IDX PT, R50, R50, R52, 0x1c1f ;  /* 0x001c1f3432327589 */ /* 0x000f2800000e0000 */
[----:B------:R5:W-:Y:S01]  /*d5b0*/  STSM.16.M88.4 [R106], R4 ;  /* 0x000000046a007844 */ /* 0x000be20000000200 */
[----:B--2---:R-:W-:Y:S02]  /*d5c0*/  SEL R73, R131, R94, P0 ;  /* 0x0000005e83497207 */ /* 0x004fe40000000000 */
[----:B---3--:R-:W-:Y:S01]  /*d5d0*/  SEL R34, R60, R75, P0 ;  /* 0x0000004b3c227207 */ /* 0x008fe20000000000 */
[----:B------:R-:W-:Y:S01]  /*d5e0*/  STSM.16.M88.4 [R104], R12 ;  /* 0x0000000c68007844 */ /* 0x000fe20000000200 */
[----:B------:R-:W-:-:S03]  /*d5f0*/  SEL R75, R94, R131, P0 ;  /* 0x000000835e4b7207 */ /* 0x000fc60000000000 */
[----:B------:R2:W-:Y:S04]  /*d600*/  STSM.16.M88.4 [R102], R24 ;  /* 0x0000001866007844 */ /* 0x0005e80000000200 */
[----:B------:R-:W-:Y:S01]  /*d610*/  STSM.16.M88.4 [R100], R28 ;  /* 0x0000001c64007844 */ /* 0x000fe20000000200 */
[----:B-1----:R-:W-:Y:S02]  /*d620*/  SEL R79, R96, R135, P0 ;  /* 0x00000087604f7207 */ /* 0x002fe40000000000 */
[----:B-----5:R-:W-:Y:S02]  /*d630*/  SEL R4, R69, R58, P0 ;  /* 0x0000003a45047207 */ /* 0x020fe40000000000 */
[----:B------:R-:W-:Y:S02]  /*d640*/  SEL R6, R58, R69, P0 ;  /* 0x000000453a067207 */ /* 0x000fe40000000000 */
[----:B------:R-:W-:-:S02]  /*d650*/  SEL R5, R115, R84, P0 ;  /* 0x0000005473057207 */ /* 0x000fc40000000000 */
[----:B------:R-:W-:Y:S01]  /*d660*/  SEL R7, R84, R115, P0 ;  /* 0x0000007354077207 */ /* 0x000fe20000000000 */
[----:B--2---:R-:W-:Y:S01]  /*d670*/  IMAD R24, R44, UR5, RZ ;  /* 0x000000052c187c24 */ /* 0x004fe2000f8e02ff */
[----:B------:R-:W-:-:S03]  /*d680*/  SEL R12, R85, R66, P0 ;  /* 0x00000042550c7207 */ /* 0x000fc60000000000 */
[----:B------:R1:W-:Y:S01]  /*d690*/  STSM.16.M88.4 [R99], R4 ;  /* 0x0000000463007844 */ /* 0x0003e20000000200 */
[----:B------:R-:W-:Y:S01]  /*d6a0*/  SEL R14, R66, R85, P0 ;  /* 0x00000055420e7207 */ /* 0x000fe20000000000 */
[----:B------:R-:W-:Y:S01]  /*d6b0*/  IMAD R21, R45, UR44, R24 ;  /* 0x0000002c2d157c24 */ /* 0x000fe2000f8e0218 */
[----:B------:R-:W-:Y:S01]  /*d6c0*/  SEL R13, R123, R88, P0 ;  /* 0x000000587b0d7207 */ /* 0x000fe20000000000 */
[----:B------:R-:W-:Y:S01]  /*d6d0*/  STSM.16.M88.4 [R98], R32 ;  /* 0x0000002062007844 */ /* 0x000fe20000000200 */
[----:B------:R-:W-:Y:S02]  /*d6e0*/  SEL R15, R88, R123, P0 ;  /* 0x0000007b580f7207 */ /* 0x000fe40000000000 */
[----:B------:R-:W-:Y:S01]  /*d6f0*/  SEL R69, R127, R92, P0 ;  /* 0x0000005c7f457207 */ /* 0x000fe20000000000 */
[----:B------:R-:W-:Y:S01]  /*d700*/  STSM.16.M88.4 [R55], R36 ;  /* 0x0000002437007844 */ /* 0x000fe20000000200 */
[----:B------:R-:W-:Y:S02]  /*d710*/  SEL R24, R83, R72, P0 ;  /* 0x0000004853187207 */ /* 0x000fe40000000000 */
[----:B------:R-:W-:Y:S01]  /*d720*/  SEL R26, R72, R83, P0 ;  /* 0x00000053481a7207 */ /* 0x000fe20000000000 */
[----:B------:R-:W-:Y:S01]  /*d730*/  STSM.16.M88.4 [R57], R40 ;  /* 0x0000002839007844 */ /* 0x000fe20000000200 */
[----:B------:R-:W-:-:S02]  /*d740*/  SEL R25, R129, R46, P0 ;  /* 0x0000002e81197207 */ /* 0x000fc40000000000 */
[----:B------:R-:W-:Y:S01]  /*d750*/  SEL R27, R46, R129, P0 ;  /* 0x000000812e1b7207 */ /* 0x000fe20000000000 */
[----:B------:R2:W-:Y:S01]  /*d760*/  STSM.16.M88.4 [R63], R12 ;  /* 0x0000000c3f007844 */ /* 0x0005e20000000200 */
[----:B-1----:R-:W-:Y:S02]  /*d770*/  SEL R4, R89, R68, P0 ;  /* 0x0000004459047207 */ /* 0x002fe40000000000 */
[----:B------:R-:W-:Y:S02]  /*d780*/  SEL R6, R68, R89, P0 ;  /* 0x0000005944067207 */ /* 0x000fe40000000000 */
[----:B------:R-:W-:Y:S02]  /*d790*/  SEL R5, R125, R90, P0 ;  /* 0x0000005a7d057207 */ /* 0x000fe40000000000 */
[----:B------:R-:W-:Y:S02]  /*d7a0*/  SEL R7, R90, R125, P0 ;  /* 0x0000007d5a077207 */ /* 0x000fe40000000000 */
[----:B------:R-:W-:-:S02]  /*d7b0*/  SEL R68, R81, R70, P0 ;  /* 0x0000004651447207 */ /* 0x000fc40000000000 */
[----:B------:R-:W-:Y:S01]  /*d7c0*/  SEL R70, R70, R81, P0 ;  /* 0x0000005146467207 */ /* 0x000fe20000000000 */
[----:B------:R-:W-:Y:S01]  /*d7d0*/  STSM.16.M88.4 [R67], R4 ;  /* 0x0000000443007844 */ /* 0x000fe20000000200 */
[----:B------:R-:W-:Y:S02]  /*d7e0*/  SEL R72, R87, R74, P0 ;  /* 0x0000004a57487207 */ /* 0x000fe40000000000 */
[----:B------:R-:W-:Y:S01]  /*d7f0*/  SEL R74, R74, R87, P0 ;  /* 0x000000574a4a7207 */ /* 0x000fe20000000000 */
[----:B------:R-:W-:Y:S01]  /*d800*/  STSM.16.M88.4 [R53], R68 ;  /* 0x0000004435007844 */ /* 0x000fe20000000200 */
[----:B--2---:R-:W-:Y:S02]  /*d810*/  SEL R12, R101, R76, P0 ;  /* 0x0000004c650c7207 */ /* 0x004fe40000000000 */
[----:B------:R-:W-:Y:S01]  /*d820*/  SEL R14, R76, R101, P0 ;  /* 0x000000654c0e7207 */ /* 0x000fe20000000000 */
[----:B------:R1:W-:Y:S01]  /*d830*/  STSM.16.M88.4 [R77], R24 ;  /* 0x000000184d007844 */ /* 0x0003e20000000200 */
[----:B------:R-:W-:-:S02]  /*d840*/  SEL R13, R133, R48, P0 ;  /* 0x00000030850d7207 */ /* 0x000fc40000000000 */
[----:B------:R-:W-:Y:S01]  /*d850*/  SEL R15, R48, R133, P0 ;  /* 0x00000085300f7207 */ /* 0x000fe20000000000 */
[----:B------:R-:W-:Y:S01]  /*d860*/  STSM.16.M88.4 [R97], R72 ;  /* 0x0000004861007844 */ /* 0x000fe20000000200 */
[----:B------:R-:W-:Y:S02]  /*d870*/  SEL R76, R103, R78, P0 ;  /* 0x0000004e674c7207 */ /* 0x000fe40000000000 */
[----:B------:R-:W-:Y:S01]  /*d880*/  SEL R78, R78, R103, P0 ;  /* 0x000000674e4e7207 */ /* 0x000fe20000000000 */
[----:B------:R-:W-:Y:S01]  /*d890*/  STSM.16.M88.4 [R10], R12 ;  /* 0x0000000c0a007844 */ /* 0x000fe20000000200 */
[----:B----4-:R-:W-:Y:S02]  /*d8a0*/  SEL R29, R137, R50, P0 ;  /* 0x00000032891d7207 */ /* 0x010fe40000000000 */
[----:B------:R-:W-:Y:S02]  /*d8b0*/  SEL R31, R50, R137, P0 ;  /* 0x00000089321f7207 */ /* 0x000fe40000000000 */
[----:B------:R-:W-:-:S02]  /*d8c0*/  SEL R28, R105, R80, P0 ;  /* 0x00000050691c7207 */ /* 0x000fc40000000000 */
[----:B------:R-:W-:Y:S02]  /*d8d0*/  SEL R30, R80, R105, P0 ;  /* 0x00000069501e7207 */ /* 0x000fe40000000000 */
[----:B-1----:R-:W-:Y:S02]  /*d8e0*/  SEL R77, R135, R96, P0 ;  /* 0x00000060874d7207 */ /* 0x002fe40000000000 */
[----:B------:R-:W-:Y:S02]  /*d8f0*/  SHF.R.S32.HI R5, RZ, 0x1f, R3 ;  /* 0x0000001fff057819 */ /* 0x000fe40000011403 */
[----:B------:R-:W-:Y:S01]  /*d900*/  IADD3 R3, P3, R3, R8, RZ ;  /* 0x0000000803037210 */ /* 0x000fe20007f7e0ff */
[----:B------:R-:W-:Y:S03]  /*d910*/  STSM.16.M88.4 [R11], R76 ;  /* 0x0000004c0b007844 */ /* 0x000fe60000000200 */
[----:B------:R-:W-:Y:S01]  /*d920*/  IADD3.X R8, R5, R9, R21, P3, !PT ;  /* 0x0000000905087210 */ /* 0x000fe20001ffe415 */
[----:B------:R-:W-:Y:S01]  /*d930*/  STSM.16.M88.4 [R20], R28 ;  /* 0x0000001c14007844 */ /* 0x000fe20000000200 */
[C---:B------:R-:W-:Y:S01]  /*d940*/  LEA R4, P3, R3.reuse, UR6, 0x2 ;  /* 0x0000000603047c11 */ /* 0x040fe2000f8610ff */
[----:B------:R1:W-:Y:S06]  /*d950*/  MEMBAR.ALL.CTA ;  /* 0x0000000000007992 */ /* 0x0003ec0000008000 */
[----:B-1----:R-:W1:Y:S01]  /*d960*/  FENCE.VIEW.ASYNC.S ;  /* 0x00000000000073c6 */ /* 0x002e620000000000 */
[----:B------:R-:W-:-:S03]  /*d970*/  LEA.HI.X R5, R3, UR7, R8, 0x2, P3 ;  /* 0x0000000703057c11 */ /* 0x000fc600098f1408 */
[----:B-1----:R-:W1:Y:S01]  /*d980*/  SHFL.IDX PT, R3, R236, RZ, 0x1f ;  /* 0x00001fffec037589 */ /* 0x002e6200000e0000 */
[----:B------:R-:W-:Y:S06]  /*d990*/  BAR.ARV 0x1, 0x120 ;  /* 0x0044800000007b1d */ /* 0x000fec0000002000 */
[----:B-1----:R-:W-:Y:S01]  /*d9a0*/  ISETP.NE.AND P0, PT, R3, 0x7, PT ;  /* 0x000000070300780c */ /* 0x002fe20003f05270 */
[----:B------:R1:W-:Y:S04]  /*d9b0*/  @!P1 STG.E desc[UR54][R4.64], R2 ;  /* 0x0000000204009986 */ /* 0x0003e8000c101936 */
[----:B------:R1:W-:Y:S08]  /*d9c0*/  @!P2 STG.E desc[UR54][R4.64+0x20], R0 ;  /* 0x000020000400a986 */ /* 0x0003f0000c101936 */
[----:B------:R-:W-:Y:S05]  /*d9d0*/  @P0 BRA `(.L_x_1879) ;  /* 0x0000000c00000947 */ /* 0x000fea0003800000 */
        /* <DEDUP_REMOVED lines=15> */
[----:B--2---:R-:W-:Y:S01]  /*dad0*/  UMOV UR40, UR5 ;  /* 0x0000000500287c82 */ /* 0x004fe20008000000 */
[----:B------:R-:W-:Y:S01]  /*dae0*/  UMOV UR41, UR8 ;  /* 0x0000000800297c82 */ /* 0x000fe20008000000 */
[----:B------:R-:W-:Y:S01]  /*daf0*/  UMOV UR5, 0x80 ;  /* 0x0000008000057882 */ /* 0x000fe20000000000 */
[----:B------:R2:W-:Y:S02]  /*db00*/  UTMASTG.5D [UR40], [UR6] ;  /* 0x00000028060073b5 */ /* 0x0005e40008020000 */
[----:B--2---:R-:W-:Y:S01]  /*db10*/  UMOV UR40, UR9 ;  /* 0x0000000900287c82 */ /* 0x004fe20008000000 */
[----:B------:R-:W-:Y:S01]  /*db20*/  UMOV UR41, UR5 ;  /* 0x0000000500297c82 */ /* 0x000fe20008000000 */
[----:B------:R-:W-:Y:S01]  /*db30*/  UMOV UR5, 0xc0 ;  /* 0x000000c000057882 */ /* 0x000fe20000000000 */
[----:B------:R2:W-:Y:S02]  /*db40*/  UTMASTG.5D [UR40], [UR6] ;  /* 0x00000028060073b5 */ /* 0x0005e40008020000 */
[----:B--2---:R-:W-:Y:S01]  /*db50*/  UMOV UR40, UR10 ;  /* 0x0000000a00287c82 */ /* 0x004fe20008000000 */
[----:B------:R-:W-:Y:S01]  /*db60*/  UMOV UR41, UR5 ;  /* 0x0000000500297c82 */ /* 0x000fe20008000000 */
[----:B------:R-:W-:Y:S01]  /*db70*/  UIADD3 UR5, UR38, 0x38820, URZ ;  /* 0x0003882026057890 */ /* 0x000fe2000fffe03f */
[----:B------:R2:W-:Y:S03]  /*db80*/  UTMASTG.5D [UR40], [UR6] ;  /* 0x00000028060073b5 */ /* 0x0005e60008020000 */
[----:B------:R-:W-:Y:S01]  /*db90*/  UPRMT UR5, URZ, 0x654, UR5 ;  /* 0x000006543f057896 */ /* 0x000fe20008000005 */
[----:B------:R0:W-:Y:S01]  /*dba0*/  UTMACMDFLUSH ;  /* 0x00000000000079b7 */ /* 0x0001e20000000000 */
[----:B------:R-:W-:-:S07]  /*dbb0*/  DEPBAR.LE SB0, 0x0 ;  /* 0x000080000000791a */ /* 0x000fce0000000000 */
[----:B--2---:R-:W-:Y:S03]  /*dbc0*/  SYNCS.ARRIVE.TRANS64.RED.A1T0 RZ, [UR5], RZ ;  /* 0x000000ffffff79a7 */ /* 0x004fe60008100405 */
.L_x_1881:
[----:B------:R-:W-:Y:S05]  /*dbd0*/  BSYNC B0 ;  /* 0x0000000000007941 */ /* 0x000fea0003800000 */
.L_x_1880:
[----:B------:R-:W-:Y:S05]  /*dbe0*/  BRA `(.L_x_1879) ;  /* 0x00000008007c7947 */ /* 0x000fea0003800000 */
.L_x_1878:
        /* <DEDUP_REMOVED lines=33> */
.L_x_1883:
[----:B------:R-:W-:Y:S05]  /*de00*/  BSYNC B0 ;  /* 0x0000000000007941 */ /* 0x000fea0003800000 */
.L_x_1882:
        /* <DEDUP_REMOVED lines=42> */
.L_x_1885:
[----:B------:R-:W-:Y:S05]  /*e0b0*/  BSYNC B0 ;  /* 0x0000000000007941 */ /* 0x000fea0003800000 */
.L_x_1884:
        /* <DEDUP_REMOVED lines=27> */
.L_x_1887:
[----:B------:R-:W-:Y:S05]  /*e270*/  BSYNC B0 ;  /* 0x0000000000007941 */ /* 0x000fea0003800000 */
.L_x_1886:
        /* <DEDUP_REMOVED lines=26> */
.L_x_1889:
[----:B------:R-:W-:Y:S05]  /*e420*/  BSYNC B0 ;  /* 0x0000000000007941 */ /* 0x000fea0003800000 */
.L_x_1888:
[----:B------:R-:W-:Y:S04]  /*e430*/  BSSY B0, `(.L_x_1879) ;  /* 0x000001a000007945 */ /* 0x000fe80003800000 */
[----:B------:R-:W-:Y:S05]  /*e440*/  @P2 BRA `(.L_x_1890) ;  /* 0x0000000000602947 */ /* 0x000fea0003800000 */
[----:B------:R-:W-:Y:S01]  /*e450*/  IADD3 R7, P0, R4, 0x60, RZ ;  /* 0x0000006004077810 */ /* 0x000fe20007f1e0ff */
[----:B------:R-:W-:Y:S01]  /*e460*/  VIADD R0, R18, 0x40 ;  /* 0x0000004012007836 */ /* 0x000fe20000000000 */
[----:B------:R-:W-:Y:S01]  /*e470*/  ULDC UR5, c[0x0][0xa8c] ;  /* 0x0002a30000057ab9 */ /* 0x000fe20000000800 */
[----:B------:R-:W-:Y:S01]  /*e480*/  MOV R3, R11 ;  /* 0x0000000b00037202 */ /* 0x000fe20000000f00 */
[----:B------:R-:W-:Y:S01]  /*e490*/  ULDC.64 UR6, c[0x0][0xad8] ;  /* 0x0002b60000067ab9 */ /* 0x000fe20000000a00 */
[----:B------:R-:W-:Y:S01]  /*e4a0*/  IMAD.X R4, RZ, RZ, R5, P0 ;  /* 0x000000ffff047224 */ /* 0x000fe200000e0605 */
[----:B------:R-:W-:Y:S01]  /*e4b0*/  ISETP.GE.AND P2, PT, R0, UR5, PT ;  /* 0x0000000500007c0c */ /* 0x000fe2000bf46270 */
[----:B------:R-:W-:Y:S01]  /*e4c0*/  IMAD.MOV.U32 R2, RZ, RZ, R6 ;  /* 0x000000ffff027224 */ /* 0x000fe200078e0006 */
[C---:B------:R-:W-:Y:S01]  /*e4d0*/  ISETP.GE.AND P1, PT, R18.reuse, UR5, PT ;  /* 0x0000000512007c0c */ /* 0x040fe2000bf26270 */
[----:B------:R-:W-:Y:S02]  /*e4e0*/  VIADD R5, R18, 0x80 ;  /* 0x0000008012057836 */ /* 0x000fe40000000000 */
[----:B------:R-:W-:-:S02]  /*e4f0*/  IMAD R4, R4, UR6, RZ ;  /* 0x0000000604047c24 */ /* 0x000fc4000f8e02ff */
        /* <DEDUP_REMOVED lines=13> */
.L_x_1890:
[----:B------:R-:W-:Y:S05]  /*e5d0*/  BSYNC B0 ;  /* 0x0000000000007941 */ /* 0x000fea0003800000 */
.L_x_1879:
[----:B-1----:R-:W1:Y:S02]  /*e5e0*/  LDC R0, c[0x0][0xda8] ;  /* 0x00036a00ff007b82 */ /* 0x002e640000000800 */
[----:B-1----:R-:W-:-:S13]  /*e5f0*/  ISETP.LE.AND P0, PT, R0, UR4, PT ;  /* 0x0000000400007c0c */ /* 0x002fda000bf03270 */
[----:B------:R-:W-:Y:S05]  /*e600*/  @!P0 BRA `(.L_x_1891) ;  /* 0xffffff2400ec8947 */ /* 0x000fea000383ffff */
[----:B------:R-:W-:Y:S05]  /*e610*/  EXIT ;  /* 0x000000000000794d */ /* 0x000fea0003800000 */
.L_x_1840:
[----:B------:R-:W-:-:S08]  /*e620*/  NOP ;  /* 0x0000000000007918 */ /* 0x000fd00000000000 */
[----:B------:R-:W1:-:S00]  /*e630*/  USETMAXREG.DEALLOC.CTAPOOL 0x18 ;  /* 0x00000018000079c8 */ /* 0x000e4000080e0500 */
[----:B-1----:R-:W-:-:S06]  /*e640*/  LOP3.LUT R0, R0, 0x3, RZ, 0xc0, !PT ;  /* 0x0000000300007812 */ /* 0x002fcc00078ec0ff */
[----:B------:R-:W1:Y:S01]  /*e650*/  S2UR UR4, SR_CTAID.X ;  /* 0x00000000000479c3 */ /* 0x000e620000002500 */
[----:B------:R-:W2:Y:S02]  /*e660*/  SHFL.IDX PT, R0, R0, RZ, 0x1f ;  /* 0x00001fff00007589 */ /* 0x000ea400000e0000 */
[----:B--2---:R-:W-:-:S05]  /*e670*/  ISETP.NE.AND P0, PT, R0, RZ, PT ;  /* 0x000000ff0000720c */ /* 0x004fca0003f05270 */
[----:B------:R-:W1:Y:S01]  /*e680*/  LDC R0, c[0x0][0xda8] ;  /* 0x00036a00ff007b82 */ /* 0x000e620000000800 */
[----:B------:R-:W-:-:S05]  /*e690*/  P2R R2, PR, RZ, 0x1 ;  /* 0x00000001ff027803 */ /* 0x000fca0000000000 */
[----:B------:R2:W-:Y:S02]  /*e6a0*/  STL [R1+0x38], R2 ;  /* 0x0000380201007387 */ /* 0x0005e40000100800 */
[----:B------:R-:W-:Y:S06]  /*e6b0*/  @P0 BAR.ARV 0x4, 0x180 ;  /* 0x0106000000000b1d */ /* 0x000fec0000002000 */
[----:B------:R2:W-:Y:S04]  /*e6c0*/  STL [R1+0x34], RZ ;  /* 0x000034ff01007387 */ /* 0x0005e80000100800 */
[----:B------:R2:W-:Y:S01]  /*e6d0*/  STL [R1+0xc], RZ ;  /* 0x00000cff01007387 */ /* 0x0005e20000100800 */
[----:B-1----:R-:W-:Y:S01]  /*e6e0*/  ISETP.LE.AND P0, PT, R0, UR4, PT ;  /* 0x0000000400007c0c */ /* 0x002fe2000bf03270 */
[----:B------:R-:W-:-:S05]  /*e6f0*/  IMAD.MOV.U32 R0, RZ, RZ, 0x1 ;  /* 0x00000001ff007424 */ /* 0x000fca00078e00ff */
[----:B------:R2:W-:Y:S07]  /*e700*/  STL [R1+0x14], R0 ;  /* 0x0000140001007387 */ /* 0x0005ee0000100800 */
[----:B------:R-:W-:Y:S05]  /*e710*/  @P0 BRA `(.L_x_1892) ;  /* 0x0000003800b80947 */ /* 0x000fea0003800000 */
[----:B--2---:R-:W1:Y:S01]  /*e720*/  S2R R2, SR_TID.X ;  /* 0x0000000000027919 */ /* 0x004e620000002100 */
[----:B------:R-:W-:Y:S01]  /*e730*/  ULDC UR46, c[0x0][0xc] ;  /* 0x00000300002e7ab9 */ /* 0x000fe20000000800 */
[----:B------:R-:W-:Y:S01]  /*e740*/  ULOP3.LUT UR44, UR61, 0x1, URZ, 0xfc, !UPT ;  /* 0x000000013d2c7892 */ /* 0x000fe2000f8efc3f */
[----:B------:R-:W2:Y:S01]  /*e750*/  S2R R8, SR_TID.X ;  /* 0x0000000000087919 */ /* 0x000ea20000002100 */
[----:B------:R-:W-:Y:S01]  /*e760*/  ULOP3.LUT UR45, UR61, 0x2, URZ, 0xfc, !UPT ;  /* 0x000000023d2d7892 */ /* 0x000fe2000f8efc3f */
[----:B------:R-:W-:Y:S01]  /*e770*/  ULDC.64 UR42, c[0x0][0x198] ;  /* 0x00006600002a7ab9 */ /* 0x000fe20000000a00 */
[----:B-1----:R-:W-:Y:S01]  /*e780*/  LOP3.LUT R2, R2, 0x7f, RZ, 0xc0, !PT ;  /* 0x0000007f02027812 */ /* 0x002fe200078ec0ff */
[----:B--2---:R-:W-:-:S03]  /*e790*/  IMAD.SHL.U32 R0, R8, 0x80, RZ ;  /* 0x0000008008007824 */ /* 0x004fc600078e00ff */
[----:B------:R-:W-:Y:S01]  /*e7a0*/  SHF.R.U32.HI R3, RZ, 0x5, R2 ;  /* 0x00000005ff037819 */ /* 0x000fe20000011602 */
[C---:B------:R-:W-:Y:S01]  /*e7b0*/  IMAD.SHL.U32 R4, R8.reuse, 0x10, RZ ;  /* 0x0000001008047824 */ /* 0x040fe200078e00ff */
        /* <DEDUP_REMOVED lines=9> */
[----:B------:R-:W-:Y:S02]  /*e850*/  IMAD R2, R3, 0x800, R2 ;  /* 0x0000080003027824 */ /* 0x000fe400078e0202 */
[----:B------:R-:W-:Y:S02]  /*e860*/  IMAD.U32 R3, RZ, RZ, UR4 ;  /* 0x00000004ff037e24 */ /* 0x000fe4000f8e00ff */
[----:B------:R-:W-:Y:S02]  /*e870*/  IMAD.IADD R0, R2, 0x1, R5 ;  /* 0x0000000102007824 */ /* 0x000fe400078e0205 */
[----:B------:R-:W-:-:S03]  /*e880*/  IMAD.MOV.U32 R2, RZ, RZ, 0x20 ;  /* 0x00000020ff027424 */ /* 0x000fc600078e00ff */
[----:B------:R1:W-:Y:S02]  /*e890*/  STL [R1+0x10], R0 ;  /* 0x0000100001007387 */ /* 0x0003e40000100800 */
[----:B------:R-:W-:Y:S02]  /*e8a0*/  SEL R2, R2, 0xffffffe0, !P1 ;  /* 0xffffffe002027807 */ /* 0x000fe40004800000 */
[----:B------:R-:W-:Y:S04]  /*e8b0*/  STL [R1], R6 ;  /* 0x0000000601007387 */ /* 0x000fe80000100800 */
[----:B------:R-:W-:Y:S01]  /*e8c0*/  STL [R1+0xc], RZ ;  /* 0x00000cff01007387 */ /* 0x000fe20000100800 */
[----:B-1----:R-:W-:-:S03]  /*e8d0*/  IMAD.MOV.U32 R0, RZ, RZ, 0x40 ;  /* 0x00000040ff007424 */ /* 0x002fc600078e00ff */
[----:B------:R1:W-:Y:S02]  /*e8e0*/  STL [R1+0x30], R3 ;  /* 0x0000300301007387 */ /* 0x0003e40000100800 */
[----:B------:R-:W-:-:S05]  /*e8f0*/  SEL R0, R0, 0xffffffc0, !P2 ;  /* 0xffffffc000007807 */ /* 0x000fca0005000000 */
[----:B------:R-:W-:Y:S01]  /*e900*/  STL [R1+0x20], R0 ;  /* 0x0000200001007387 */ /* 0x000fe20000100800 */
[----:B-1----:R-:W-:-:S03]  /*e910*/  IMAD.MOV.U32 R3, RZ, RZ, 0x1 ;  /* 0x00000001ff037424 */ /* 0x002fc600078e00ff */
[----:B------:R1:W-:Y:S04]  /*e920*/  STL [R1+0x24], R2 ;  /* 0x0000240201007387 */ /* 0x0003e80000100800 */
[----:B------:R2:W-:Y:S04]  /*e930*/  STL [R1+0x34], RZ ;  /* 0x000034ff01007387 */ /* 0x0005e80000100800 */
[----:B------:R2:W-:Y:S01]  /*e940*/  STL [R1+0x14], R3 ;  /* 0x0000140301007387 */ /* 0x0005e20000100800 */
[C---:B-1----:R-:W-:Y:S02]  /*e950*/  IMAD.IADD R2, R0.reuse, 0x1, R2 ;  /* 0x0000000100027824 */ /* 0x042fe400078e0202 */
[----:B------:R-:W-:-:S03]  /*e960*/  IMAD.IADD R0, R0, 0x1, R6 ;  /* 0x0000000100007824 */ /* 0x000fc600078e0206 */
[----:B------:R2:W-:Y:S04]  /*e970*/  STL [R1+0x28], R2 ;  /* 0x0000280201007387 */ /* 0x0005e80000100800 */
[----:B------:R2:W-:Y:S02]  /*e980*/  STL [R1+0x2c], R0 ;  /* 0x00002c0001007387 */ /* 0x0005e40000100800 */
.L_x_1946:
[----:B-12---:R-:W2:Y:S01]  /*e990*/  LDL R2, [R1+0x30] ;  /* 0x0000300001027983 */ /* 0x006ea20000100800 */
[----:B------:R-:W-:Y:S01]  /*e9a0*/  ULDC UR8, c[0x0][0xdd0] ;  /* 0x0003740000087ab9 */ /* 0x000fe20000000800 */
[----:B------:R-:W1:Y:S01]  /*e9b0*/  LDC R0, c[0x0][0xde8] ;  /* 0x00037a00ff007b82 */ /* 0x000e620000000800 */
[----:B------:R-:W-:-:S11]  /*e9c0*/  UISETP.NE.AND UP0, UPT, UR8, 0x1, UPT ;  /* 0x000000010800788c */ /* 0x000fd6000bf05270 */
[----:B------:R-:W-:Y:S01]  /*e9d0*/  @UP0 ULDC UR4, c[0x0][0xdd4] ;  /* 0x0003750000040ab9 */ /* 0x000fe20000000800 */
[----:B------:R-:W-:Y:S01]  /*e9e0*/  @UP0 ULDC UR9, c[0x0][0xdd8] ;  /* 0x0003760000090ab9 */ /* 0x000fe20000000800 */
[C---:B--2---:R-:W-:Y:S02]  /*e9f0*/  R2UR UR6, R2.reuse ;  /* 0x00000000020672ca */ /* 0x044fe400000e0000 */
        /* <DEDUP_REMOVED lines=15> */
.L_x_1893:
[----:B------:R-:W-:Y:S01]  /*eaf0*/  ULDC UR9, c[0x0][0xdc4] ;  /* 0x0003710000097ab9 */ /* 0x000fe20000000800 */
[----:B------:R-:W-:Y:S01]  /*eb00*/  UMOV UR7, UR8 ;  /* 0x0000000800077c82 */ /* 0x000fe20008000000 */
[----:B------:R-:W-:-:S11]  /*eb10*/  UISETP.NE.AND UP0, UPT, UR9, 0x1, UPT ;  /* 0x000000010900788c */ /* 0x000fd6000bf05270 */
[----:B------:R-:W-:Y:S02]  /*eb20*/  @UP0 ULDC.64 UR10, c[0x0][0xdc8] ;  /* 0x00037200000a0ab9 */ /* 0x000fe40000000a00 */
[----:B------:R-:W-:-:S04]  /*eb30*/  UIMAD.WIDE.U32 UR4, UR8, UR10, URZ ;  /* 0x0000000a080472a5 */ /* 0x000fc8000f8e003f */
[----:B------:R-:W-:-:S04]  /*eb40*/  @UP0 USHF.R.U32.HI UR7, URZ, UR11, UR5 ;  /* 0x0000000b3f070299 */ /* 0x000fc80008011605 */
[----:B------:R-:W-:-:S12]  /*eb50*/  UIMAD UR4, UR7, UR9, URZ ;  /* 0x00000009070472a4 */ /* 0x000fd8000f8e023f */
.L_x_1894:
[----:B------:R-:W-:Y:S01]  /*eb60*/  ULOP3.LUT UR5, URZ, UR7, URZ, 0x33, !UPT ;  /* 0x000000073f057292 */ /* 0x000fe2000f8e333f */
[----:B------:R-:W-:Y:S01]  /*eb70*/  BSSY B6, `(.L_x_1895) ;  /* 0x000034d000067945 */ /* 0x000fe20003800000 */
[----:B------:R-:W-:Y:S01]  /*eb80*/  ULDC.64 UR10, c[0x0][0x3f8] ;  /* 0x0000fe00000a7ab9 */ /* 0x000fe20000000a00 */
[----:B------:R-:W-:Y:S01]  /*eb90*/  ULDC UR7, c[0x0][0xdac] ;  /* 0x00036b0000077ab9 */ /* 0x000fe20000000800 */
[----:B------:R-:W-:Y:S02]  /*eba0*/  UISETP.NE.U32.AND UP0, UPT, UR10, URZ, UPT ;  /* 0x0000003f0a00728c */ /* 0x000fe4000bf05070 */
[----:B------:R-:W-:Y:S02]  /*ebb0*/  UIADD3 UR5, UR5, UR7, URZ ;  /* 0x0000000705057290 */ /* 0x000fe4000fffe03f */
[----:B------:R-:W-:Y:S02]  /*ebc0*/  UISETP.NE.AND.EX UP0, UPT, UR11, URZ, UPT, UP0 ;  /* 0x0000003f0b00728c */ /* 0x000fe4000bf05300 */
[----:B------:R-:W-:Y:S01]  /*ebd0*/  USHF.L.U32 UR37, UR5, 0x7, URZ ;  /* 0x0000000705257899 */ /* 0x000fe2000800063f */
[----:B------:R-:W-:Y:S01]  /*ebe0*/  ULDC UR7, c[0x0][0x404] ;  /* 0x0001010000077ab9 */ /* 0x000fe20000000800 */
[----:B------:R-:W-:Y:S01]  /*ebf0*/  ULDC UR10, c[0x0][0x288] ;  /* 0x0000a200000a7ab9 */ /* 0x000fe20000000800 */
[----:B------:R-:W-:-:S02]  /*ec00*/  USEL UR7, UR7, 0x1, UP0 ;  /* 0x0000000107077887 */ /* 0x000fc40008000000 */
[----:B------:R-:W-:Y:S01]  /*ec10*/  UIADD3 UR5, UR37, 0xff, -UR10 ;  /* 0x000000ff25057890 */ /* 0x000fe2000fffe80a */
[----:B------:R-:W-:Y:S02]  /*ec20*/  ULDC UR9, c[0x0][0xdb8] ;  /* 0x00036e0000097ab9 */ /* 0x000fe40000000800 */
[----:B------:R-:W-:Y:S01]  /*ec30*/  ULDC UR10, c[0x0][0x2e0] ;  /* 0x0000b800000a7ab9 */ /* 0x000fe20000000800 */
[----:B------:R-:W-:Y:S02]  /*ec40*/  UISETP.NE.AND UP1, UPT, UR9, 0x1, UPT ;  /* 0x000000010900788c */ /* 0x000fe4000bf25270 */
[----:B------:R-:W-:Y:S02]  /*ec50*/  UIMAD UR11, UR7, UR10, 0x7f ;  /* 0x0000007f070b74a4 */ /* 0x000fe4000f8e020a */
[----:B------:R-:W-:Y:S02]  /*ec60*/  UIMAD UR5, UR7, UR10, UR5 ;  /* 0x0000000a070572a4 */ /* 0x000fe4000f8e0205 */
[----:B------:R-:W-:-:S02]  /*ec70*/  USHF.R.S32.HI UR10, URZ, 0x1f, UR11 ;  /* 0x0000001f3f0a7899 */ /* 0x000fc4000801140b */
[----:B------:R-:W-:Y:S02]  /*ec80*/  USHF.R.S32.HI UR7, URZ, 0x1f, UR5 ;  /* 0x0000001f3f077899 */ /* 0x000fe40008011405 */
[----:B------:R-:W-:Y:S02]  /*ec90*/  ULEA.HI UR10, UR10, UR11, URZ, 0x7 ;  /* 0x0000000b0a0a7291 */ /* 0x000fe4000f8f383f */
[----:B------:R-:W-:Y:S02]  /*eca0*/  ULEA.HI UR7, UR7, UR5, URZ, 0x7 ;  /* 0x0000000507077291 */ /* 0x000fe4000f8f383f */
[----:B------:R-:W-:Y:S02]  /*ecb0*/  USHF.R.S32.HI UR10, URZ, 0x7, UR10 ;  /* 0x000000073f0a7899 */ /* 0x000fe4000801140a */
[----:B------:R-:W-:Y:S02]  /*ecc0*/  USHF.R.S32.HI UR7, URZ, 0x7, UR7 ;  /* 0x000000073f077899 */ /* 0x000fe40008011407 */
[----:B------:R-:W-:-:S02]  /*ecd0*/  UIADD3 UR4, UR8, -UR4, URZ ;  /* 0x8000000408047290 */ /* 0x000fc4000fffe03f */
[----:B------:R-:W-:Y:S01]  /*ece0*/  UISETP.LT.AND UP0, UPT, UR10, UR7, UPT ;  /* 0x000000070a00728c */ /* 0x000fe2000bf01270 */
[----:B------:R-:W-:-:S03]  /*ecf0*/  ULDC UR8, c[0x0][0xdc4] ;  /* 0x0003710000087ab9 */ /* 0x000fc60000000800 */
[----:B------:R-:W-:Y:S02]  /*ed00*/  USEL UR41, UR10, UR7, UP0 ;  /* 0x000000070a297287 */ /* 0x000fe40008000000 */
[----:B------:R-:W-:-:S03]  /*ed10*/  UIMAD UR6, UR6, UR8, UR4 ;  /* 0x00000008060672a4 */ /* 0x000fc6000f8e0204 */
[----:B------:R-:W-:Y:S01]  /*ed20*/  @UP1 ULDC UR4, c[0x0][0xdbc] ;  /* 0x00036f0000041ab9 */ /* 0x000fe20000000800 */
[----:B------:R-:W-:Y:S01]  /*ed30*/  ISETP.LT.AND P0, PT, RZ, UR41, PT ;  /* 0x00000029ff007c0c */ /* 0x000fe2000bf01270 */
[----:B------:R-:W-:Y:S01]  /*ed40*/  UIMAD.WIDE.U32 UR4, UR6, UR4, URZ ;  /* 0x00000004060472a5 */ /* 0x000fe2000f8e003f */
[----:B------:R-:W-:Y:S01]  /*ed50*/  @UP1 ULDC UR8, c[0x0][0xdc0] ;  /* 0x0003700000081ab9 */ /* 0x000fe20000000800 */
[----:B------:R-:W-:Y:S02]  /*ed60*/  UMOV UR39, UR6 ;  /* 0x0000000600277c82 */ /* 0x000fe40008000000 */
[----:B------:R-:W-:-:S04]  /*ed70*/  @UP1 USHF.R.U32.HI UR39, URZ, UR8, UR5 ;  /* 0x000000083f271299 */ /* 0x000fc80008011605 */
[----:B------:R-:W-:-:S04]  /*ed80*/  UIADD3 UR38, -UR39, URZ, URZ ;  /* 0x0000003f27267290 */ /* 0x000fc8000fffe13f */
[----:B------:R-:W-:Y:S01]  /*ed90*/  UIMAD UR38, UR9, UR38, UR6 ;  /* 0x00000026092672a4 */ /* 0x000fe2000f8e0206 */
[----:B------:R-:W-:Y:S11]  /*eda0*/  @P0 BRA `(.L_x_1896) ;  /* 0x0000000000480947 */ /* 0x000ff60003800000 */
        /* <DEDUP_REMOVED lines=18> */
.L_x_1896:
        /* <DEDUP_REMOVED lines=23> */
.L_x_1898:
        /* <DEDUP_REMOVED lines=8> */
[----:B------:R-:W-:Y:S01]  /*f0c0*/  IMAD.U32 R4, RZ, RZ, UR6 ;  /* 0x00000006ff047e24 */ /* 0x000fe2000f8e00ff */
[----:B------:R-:W-:Y:S01]  /*f0d0*/  MOV R13, RZ ;  /* 0x000000ff000d7202 */ /* 0x000fe20000000f00 */
[----:B------:R-:W1:Y:S01]  /*f0e0*/  LDC.64 R2, c[0x4][R2] ;  /* 0x0100000002027b82 */ /* 0x000e620000000a00 */
[----:B------:R-:W-:Y:S02]  /*f0f0*/  IMAD.U32 R5, RZ, RZ, UR7 ;  /* 0x00000007ff057e24 */ /* 0x000fe4000f8e00ff */
[----:B------:R-:W-:Y:S02]  /*f100*/  IMAD.U32 R6, RZ, RZ, UR8 ;  /* 0x00000008ff067e24 */ /* 0x000fe4000f8e00ff */
[----:B------:R-:W-:-:S02]  /*f110*/  IMAD.U32 R7, RZ, RZ, UR9 ;  /* 0x00000009ff077e24 */ /* 0x000fc4000f8e00ff */
[----:B------:R-:W-:Y:S02]  /*f120*/  IMAD.U32 R10, RZ, RZ, UR4 ;  /* 0x00000004ff0a7e24 */ /* 0x000fe4000f8e00ff */
[----:B------:R-:W-:Y:S02]  /*f130*/  IMAD.U32 R11, RZ, RZ, UR5 ;  /* 0x00000005ff0b7e24 */ /* 0x000fe4000f8e00ff */
[----:B------:R-:W-:Y:S02]  /*f140*/  IMAD.MOV.U32 R8, RZ, RZ, 0x70 ;  /* 0x00000070ff087424 */ /* 0x000fe400078e00ff */
[----:B------:R-:W-:-:S07]  /*f150*/  IMAD.MOV.U32 R12, RZ, RZ, 0x1 ;  /* 0x00000001ff0c7424 */ /* 0x000fce00078e00ff */
[----:B------:R-:W-:-:S07]  /*f160*/  LEPC R20, `(.L_x_1899) ;  /* 0x000000001014794e */ /* 0x000fce0000000000 */
[----:B-1----:R-:W-:Y:S05]  /*f170*/  CALL.ABS.NOINC R2 ;  /* 0x0000000002007343 */ /* 0x002fea0003c00000 */
.L_x_1899:
        /* <DEDUP_REMOVED lines=20> */
.L_x_1900:
        /* <DEDUP_REMOVED lines=18> */
.L_x_1901:
[----:B------:R-:W1:Y:S01]  /*f3e0*/  LDC R0, c[0x0][0x428] ;  /* 0x00010a00ff007b82 */ /* 0x000e620000000800 */
[----:B------:R-:W-:Y:S01]  /*f3f0*/  ULDC.64 UR4, c[0x0][0x9f8] ;  /* 0x00027e0000047ab9 */ /* 0x000fe20000000a00 */
[----:B------:R-:W-:Y:S01]  /*f400*/  IMAD.U32 R2, RZ, RZ, UR38 ;  /* 0x00000026ff027e24 */ /* 0x000fe2000f8e00ff */
[----:B------:R-:W-:Y:S01]  /*f410*/  ISETP.NE.U32.AND P0, PT, RZ, UR4, PT ;  /* 0x00000004ff007c0c */ /* 0x000fe2000bf05070 */
[----:B------:R-:W-:Y:S01]  /*f420*/  IMAD.U32 R5, RZ, RZ, UR39 ;  /* 0x00000027ff057e24 */ /* 0x000fe2000f8e00ff */
[----:B------:R-:W2:Y:S01]  /*f430*/  S2R R18, SR_TID.X ;  /* 0x0000000000127919 */ /* 0x000ea20000002100 */
[----:B------:R-:W-:Y:S01]  /*f440*/  IMAD.U32 R8, RZ, RZ, UR39 ;  /* 0x00000027ff087e24 */ /* 0x000fe2000f8e00ff */
[----:B------:R-:W-:Y:S02]  /*f450*/  ISETP.NE.AND.EX P0, PT, RZ, UR5, PT, P0 ;  /* 0x00000005ff007c0c */ /* 0x000fe4000bf05300 */
[----:B-1----:R-:W-:-:S13]  /*f460*/  ISETP.NE.AND P1, PT, R0, 0x1, PT ;  /* 0x000000010000780c */ /* 0x002fda0003f25270 */
[----:B------:R-:W1:Y:S01]  /*f470*/  @P1 LDC R0, c[0x0][0x42c] ;  /* 0x00010b00ff001b82 */ /* 0x000e620000000800 */
[----:B--2---:R-:W-:-:S07]  /*f480*/  LOP3.LUT R16, R18, 0x7f, RZ, 0xc0, !PT ;  /* 0x0000007f12107812 */ /* 0x004fce00078ec0ff */
[----:B------:R-:W2:Y:S01]  /*f490*/  @P1 LDC R3, c[0x0][0x430] ;  /* 0x00010c00ff031b82 */ /* 0x000ea20000000800 */
[----:B-1----:R-:W-:-:S05]  /*f4a0*/  @P1 IMAD.HI.U32 R0, R0, UR38, RZ ;  /* 0x0000002600001c27 */ /* 0x002fca000f8e00ff */
[----:B--2---:R-:W-:-:S05]  /*f4b0*/  @P1 SHF.R.U32.HI R2, RZ, R3, R0 ;  /* 0x00000003ff021219 */ /* 0x004fca0000011600 */
[----:B------:R1:W-:Y:S02]  /*f4c0*/  STL [R1+0x8], R2 ;  /* 0x0000080201007387 */ /* 0x0003e40000100800 */
[----:B-1----:R-:W1:Y:S02]  /*f4d0*/  @P0 LDC.64 R2, c[0x0][0x9f8] ;  /* 0x00027e00ff020b82 */ /* 0x002e640000000a00 */
[----:B-1----:R-:W-:-:S05]  /*f4e0*/  @P0 IMAD.WIDE R2, R5, 0x4, R2 ;  /* 0x0000000405020825 */ /* 0x002fca00078e0202 */
[----:B------:R1:W2:Y:S01]  /*f4f0*/  @P0 LDG.E R8, desc[UR54][R2.64] ;  /* 0x0000003602080981 */ /* 0x0002a2000c1e1900 */
[----:B------:R-:W-:Y:S01]  /*f500*/  ISETP.NE.AND P2, PT, R16, RZ, PT ;  /* 0x000000ff1000720c */ /* 0x000fe20003f45270 */
[----:B------:R-:W-:Y:S01]  /*f510*/  UMOV UR36, URZ ;  /* 0x0000003f00247c82 */ /* 0x000fe20008000000 */
[----:B------:R-:W-:Y:S01]  /*f520*/  UMOV UR8, 0x80 ;  /* 0x0000008000087882 */ /* 0x000fe20000000000 */
[----:B------:R-:W-:Y:S01]  /*f530*/  UMOV UR9, UR37 ;  /* 0x0000002500097c82 */ /* 0x000fe20008000000 */
[----:B------:R-:W-:Y:S01]  /*f540*/  UMOV UR10, UR38 ;  /* 0x00000026000a7c82 */ /* 0x000fe20008000000 */
[----:B------:R-:W-:Y:S01]  /*f550*/  UMOV UR11, UR39 ;  /* 0x00000027000b7c82 */ /* 0x000fe20008000000 */
[----:B------:R-:W-:Y:S01]  /*f560*/  UMOV UR6, 0xffffffff ;  /* 0xffffffff00067882 */ /* 0x000fe20000000000 */
[----:B------:R-:W-:Y:S01]  /*f570*/  SHF.R.U32.HI R18, RZ, 0x5, R18 ;  /* 0x00000005ff127819 */ /* 0x000fe20000011612 */
[----:B-1----:R-:W1:Y:S03]  /*f580*/  LDC.64 R2, c[0x0][0x3f8] ;  /* 0x0000fe00ff027b82 */ /* 0x002e660000000a00 */
[----:B------:R-:W-:-:S02]  /*f590*/  LOP3.LUT R18, R18, 0x3, RZ, 0xc0, !PT ;  /* 0x0000000312127812 */ /* 0x000fc400078ec0ff */
[----:B------:R-:W-:-:S05]  /*f5a0*/  VOTEU.ALL UP1, P2 ;  /* 0x00000000003f7886 */ /* 0x000fca0001020000 */
[----:B------:R-:W-:-:S04]  /*f5b0*/  @!UP1 UIADD3 UR4, UP0, UR42, 0x270, URZ ;  /* 0x000002702a049890 */ /* 0x000fc8000ff1e03f */
[----:B------:R-:W-:-:S09]  /*f5c0*/  @!UP1 UIADD3.X UR5, URZ, UR43, URZ, UP0, !UPT ;  /* 0x0000002b3f059290 */ /* 0x000fd200087fe43f */
[----:B------:R3:W-:Y:S01]  /*f5d0*/  @!UP1 UTMAPF.L2.4D [UR36], [UR4] ;  /* 0x00000024040095b8 */ /* 0x0007e20008018000 */
[----:B-1----:R-:W-:-:S04]  /*f5e0*/  ISETP.NE.U32.AND P1, PT, R2, RZ, PT ;  /* 0x000000ff0200720c */ /* 0x002fc80003f25070 */
[----:B------:R-:W-:Y:S01]  /*f5f0*/  ISETP.NE.AND.EX P1, PT, R3, RZ, PT, P1 ;  /* 0x000000ff0300720c */ /* 0x000fe20003f25310 */
[----:B------:R3:W-:Y:S01]  /*f600*/  @!UP1 UTMAPF.L2.4D [UR8], [UR4] ;  /* 0x00000008040095b8 */ /* 0x0007e20008018000 */
[----:B--2---:R-:W-:Y:S01]  /*f610*/  SHF.R.S32.HI R9, RZ, 0x1f, R8 ;  /* 0x0000001fff097819 */ /* 0x004fe20000011408 */
[----:B------:R3:W-:Y:S01]  /*f620*/  STL [R1+0x18], R8 ;  /* 0x0000180801007387 */ /* 0x0007e20000100800 */
[----:B------:R-:W-:-:S03]  /*f630*/  SEL R0, R8, RZ, !P1 ;  /* 0x000000ff08007207 */ /* 0x000fc60004800000 */
[----:B------:R3:W-:Y:S01]  /*f640*/  STL [R1+0x1c], R9 ;  /* 0x00001c0901007387 */ /* 0x0007e20000100800 */
[----:B------:R-:W-:Y:S05]  /*f650*/  BRA.DIV UR6, `(.L_x_1902) ;  /* 0x00000032069c7947 */ /* 0x000fea000b800000 */
[----:B------:R1:W2:Y:S02]  /*f660*/  SHFL.IDX PT, R14, R18, RZ, 0x1f ;  /* 0x00001fff120e7589 */ /* 0x0002a400000e0000 */
.L_x_1965:
[----:B--2---:R-:W-:Y:S02]  /*f670*/  ISETP.NE.AND P0, PT, R14, RZ, PT ;  /* 0x000000ff0e00720c */ /* 0x004fe40003f05270 */
[----:B------:R-:W-:-:S11]  /*f680*/  PLOP3.LUT P6, PT, PT, PT, PT, 0x8, 0x0 ;  /* 0x000000000000781c */ /* 0x000fd60003fce170 */
[----:B------:R-:W-:Y:S05]  /*f690*/  @P0 BRA `(.L_x_1903) ;  /* 0x0000000400d00947 */ /* 0x000fea0003800000 */
[----:B---3--:R-:W-:-:S06]  /*f6a0*/  UIADD3 UR4, UR41, -0x1, URZ ;  /* 0xffffffff29047890 */ /* 0x008fcc000fffe03f */
[----:B------:R-:W-:Y:S01]  /*f6b0*/  IMAD.U32 R6, RZ, RZ, UR4 ;  /* 0x00000004ff067e24 */ /* 0x000fe2000f8e00ff */
[----:B------:R-:W-:-:S03]  /*f6c0*/  UMOV UR4, 0xffffffff ;  /* 0xffffffff00047882 */ /* 0x000fc60000000000 */
[----:B------:R-:W-:Y:S05]  /*f6d0*/  BRA.DIV UR4, `(.L_x_1904) ;  /* 0x00000032049c7947 */ /* 0x000fea000b800000 */
[----:B------:R-:W-:-:S13]  /*f6e0*/  ELECT P6, URZ, PT ;  /* 0x00000000003f782f */ /* 0x000fda00038c0000 */
.L_x_1968:
[----:B------:R-:W-:Y:S05]  /*f6f0*/  @!P6 BRA `(.L_x_1905) ;  /* 0x000000040058e947 */ /* 0x000fea0003800000 */
[----:B------:R-:W-:Y:S01]  /*f700*/  IMAD.MOV.U32 R0, RZ, RZ, R8 ;  /* 0x000000ffff007224 */ /* 0x000fe200078e0008 */
[----:B------:R-:W-:Y:S06]  /*f710*/  @!P1 BRA `(.L_x_1906) ;  /* 0x0000000000449947 */ /* 0x000fec0003800000 */
[----:B------:R-:W2:Y:S01]  /*f720*/  LDC R7, c[0x0][0x41c] ;  /* 0x00010700ff077b82 */ /* 0x000ea20000000800 */
[----:B------:R-:W-:Y:S01]  /*f730*/  ULDC.64 UR4, c[0x0][0x408] ;  /* 0x0001020000047ab9 */ /* 0x000fe20000000a00 */
[----:B--2---:R-:W-:-:S13]  /*f740*/  ISETP.NE.AND P0, PT, R7, 0x1, PT ;  /* 0x000000010700780c */ /* 0x004fda0003f05270 */
[----:B------:R-:W2:Y:S02]  /*f750*/  @P0 LDC.64 R4, c[0x0][0x420] ;  /* 0x00010800ff040b82 */ /* 0x000ea40000000a00 */
[----:B--2---:R-:W-:-:S04]  /*f760*/  @P0 IMAD.HI.U32 R0, R6, R4, RZ ;  /* 0x0000000406000227 */ /* 0x004fc800078e00ff */
        /* <DEDUP_REMOVED lines=12> */
.L_x_1906:
[----:B--2---:R-:W2:Y:S04]  /*f830*/  LDL R3, [R1+0xc] ;  /* 0x00000c0001037983 */ /* 0x004ea80000100800 */
[----:B------:R-:W3:Y:S01]  /*f840*/  LDL R2, [R1+0x14] ;  /* 0x0000140001027983 */ /* 0x000ee20000100800 */
[----:B------:R-:W-:Y:S02]  /*f850*/  ISETP.NE.AND P0, PT, R16, RZ, PT ;  /* 0x000000ff1000720c */ /* 0x000fe40003f05270 */
[----:B--2---:R-:W-:Y:S02]  /*f860*/  LEA R4, R3, UR40, 0x3 ;  /* 0x0000002803047c11 */ /* 0x004fe4000f8e18ff */
[----:B---3--:R-:W-:-:S04]  /*f870*/  SHF.L.U32 R3, R2, 0x1f, RZ ;  /* 0x0000001f02037819 */ /* 0x008fc800000006ff */
[----:B------:R-:W2:Y:S02]  /*f880*/  SYNCS.PHASECHK.TRANS64.TRYWAIT P3, [R4+URZ+0x38880], R3 ;  /* 0x03888003040075a7 */ /* 0x000ea4000806017f */
[----:B--2---:R-:W-:Y:S05]  /*f890*/  @!P3 BRA `(.L_x_1907) ;  /* 0x00000030004cb947 */ /* 0x004fea0003800000 */
.L_x_1969:
        /* <DEDUP_REMOVED lines=8> */
.L_x_1908:
[----:B------:R-:W3:Y:S04]  /*f920*/  LDL R2, [R1+0xc] ;  /* 0x00000c0001027983 */ /* 0x000ee80000100800 */
[----:B------:R-:W4:Y:S01]  /*f930*/  LDL R5, [R1+0x8] ;  /* 0x0000080001057983 */ /* 0x000f220000100800 */
        /* <DEDUP_REMOVED lines=22> */
.L_x_1970:
[----:B------:R-:W-:Y:S05]  /*faa0*/  @P0 BRA `(.L_x_1910) ;  /* 0x00000000001c0947 */ /* 0x000fea0003800000 */
[----:B------:R-:W4:Y:S01]  /*fab0*/  S2R R5, SR_TID.X ;  /* 0x0000000000057919 */ /* 0x000f220000002100 */
[----:B--23--:R-:W-:-:S04]  /*fac0*/  IMAD.MOV.U32 R3, RZ, RZ, 0x8000 ;  /* 0x00008000ff037424 */ /* 0x00cfc800078e00ff */
[----:B------:R2:W-:Y:S01]  /*fad0*/  SYNCS.ARRIVE.TRANS64 RZ, [R4+URZ+0x38830], R3 ;  /* 0x0388300304ff79a7 */ /* 0x0005e2000800003f */
[----:B----4-:R-:W-:-:S04]  /*fae0*/  LOP3.LUT R5, R5, 0x1f, RZ, 0xc0, !PT ;  /* 0x0000001f05057812 */ /* 0x010fc800078ec0ff */
[----:B------:R-:W-:-:S13]  /*faf0*/  ISETP.NE.AND P0, PT, R5, RZ, PT ;  /* 0x000000ff0500720c */ /* 0x000fda0003f05270 */
[----:B--2---:R-:W-:Y:S05]  /*fb00*/  @!P0 BRA `(.L_x_1910) ;  /* 0x0000000000048947 */ /* 0x004fea0003800000 */
[----:B------:R-:W-:Y:S01]  /*fb10*/  BPT.TRAP 0x1 ;  /* 0x000000040000795c */ /* 0x000fe20000300000 */
.L_x_1910:
[----:B--23--:R-:W2:Y:S01]  /*fb20*/  LDL R3, [R1+0x8] ;  /* 0x0000080001037983 */ /* 0x00cea20000100800 */
        /* <DEDUP_REMOVED lines=15> */
[----:B--2---:R-:W-:Y:S01]  /*fc20*/  UMOV UR8, UR14 ;  /* 0x0000000e00087c82 */ /* 0x004fe20008000000 */
[----:B------:R-:W-:Y:S02]  /*fc30*/  UMOV UR10, UR15 ;  /* 0x0000000f000a7c82 */ /* 0x000fe40008000000 */
[----:B------:R2:W-:Y:S02]  /*fc40*/  UTMALDG.4D [UR8], [UR4], desc[UR6] ;  /* 0x00000608040075b4 */ /* 0x0005e40008019000 */
[----:B--2---:R-:W-:Y:S01]  /*fc50*/  NOP ;  /* 0x0000000000007918 */ /* 0x004fe20000000000 */
.L_x_1905:
        /* <DEDUP_REMOVED lines=24> */
.L_x_1903:
[----:B------:R-:W4:Y:S01]  /*fde0*/  LDL.LU R3, [R1+0x34] ;  /* 0x0000340001037983 */ /* 0x000f220000300800 */
[----:B------:R-:W-:Y:S01]  /*fdf0*/  BSSY B0, `(.L_x_1911) ;  /* 0x0000009000007945 */ /* 0x000fe20003800000 */
[----:B----4-:R-:W-:-:S05]  /*fe00*/  VIADD R3, R3, 0x1 ;  /* 0x0000000103037836 */ /* 0x010fca0000000000 */
[----:B--2---:R-:W-:Y:S01]  /*fe10*/  LEA.HI R2, R3, R3, RZ, 0x1 ;  /* 0x0000000303027211 */ /* 0x004fe200078f08ff */
[----:B------:R2:W-:Y:S03]  /*fe20*/  STL [R1+0x34], R3 ;  /* 0x0000340301007387 */ /* 0x0005e60000100800 */
[----:B------:R-:W-:-:S05]  /*fe30*/  LOP3.LUT R2, R2, 0xfffffffe, RZ, 0xc0, !PT ;  /* 0xfffffffe02027812 */ /* 0x000fca00078ec0ff */
[----:B------:R-:W-:-:S05]  /*fe40*/  IMAD.IADD R2, R3, 0x1, -R2 ;  /* 0x0000000103027824 */ /* 0x000fca00078e0a02 */
[----:B------:R-:W-:-:S04]  /*fe50*/  SHF.L.U32 R2, R2, 0x1f, RZ ;  /* 0x0000001f02027819 */ /* 0x000fc800000006ff */
[----:B------:R-:W4:Y:S02]  /*fe60*/  SYNCS.PHASECHK.TRANS64.TRYWAIT P0, [UR40+0x38820], R2 ;  /* 0x03882002ff0075a7 */ /* 0x000f240008000168 */
[----:B--2-4-:R-:W-:Y:S05]  /*fe70*/  @!P0 BRA `(.L_x_1912) ;  /* 0x0000002800fc8947 */ /* 0x014fea0003800000 */
.L_x_1971:
[----:B---3--:R-:W-:Y:S05]  /*fe80*/  BSYNC B0 ;  /* 0x0000000000007941 */ /* 0x008fea0003800000 */
.L_x_1911:
[----:B------:R-:W-:-:S06]  /*fe90*/  UISETP.GE.AND UP0, UPT, UR41, 0x2, UPT ;  /* 0x000000022900788c */ /* 0x000fcc000bf06270 */
[----:B------:R-:W-:-:S13]  /*fea0*/  PLOP3.LUT P0, PT, PT, PT, UP0, 0x80, 0x0 ;  /* 0x000000000000781c */ /* 0x000fda0003f0f008 */
[----:B------:R-:W-:Y:S05]  /*feb0*/  @!P0 BRA `(.L_x_1913) ;  /* 0x00000014002c8947 */ /* 0x000fea0003800000 */
[----:B------:R3:W5:Y:S01]  /*fec0*/  LDL.LU R6, [R1+0x14] ;  /* 0x0000140001067983 */ /* 0x0007620000300800 */
[----:B------:R-:W-:-:S03]  /*fed0*/  UIADD3 UR4, UR41, -0x2, URZ ;  /* 0xfffffffe29047890 */ /* 0x000fc6000fffe03f */
[----:B------:R3:W5:Y:S03]  /*fee0*/  LDL.LU R7, [R1+0xc] ;  /* 0x00000c0001077983 */ /* 0x0007660000300800 */
[----:B------:R-:W-:-:S07]  /*fef0*/  IMAD.U32 R20, RZ, RZ, UR4 ;  /* 0x00000004ff147e24 */ /* 0x000fce000f8e00ff */
.L_x_1935:
[----:B-----5:R-:W-:Y:S01]  /*ff00*/  IADD3 R3, R7, 0x1, RZ ;  /* 0x0000000107037810 */ /* 0x020fe20007ffe0ff */
[----:B------:R-:W-:Y:S05]  /*ff10*/  YIELD ;  /* 0x0000000000007946 */ /* 0x000fea0003800000 */
[----:B------:R-:W-:Y:S01]  /*ff20*/  ISETP.NE.AND P0, PT, R3, 0x2, PT ;  /* 0x000000020300780c */ /* 0x000fe20003f05270 */
[----:B------:R-:W-:Y:S03]  /*ff30*/  BSSY B0, `(.L_x_1914) ;  /* 0x000008b000007945 */ /* 0x000fe60003800000 */
[----:B--2-4-:R-:W-:-:S02]  /*ff40*/  SEL R2, RZ, 0x1, P0 ;  /* 0x00000001ff027807 */ /* 0x014fc40000000000 */
        /* <DEDUP_REMOVED lines=27> */
.L_x_1916:
        /* <DEDUP_REMOVED lines=8> */
.L_x_1972:
[----:B------:R-:W-:Y:S05]  /*10180*/  BSYNC B1 ;  /* 0x0000000000017941 */ /* 0x000fea0003800000 */
.L_x_1917:
        /* <DEDUP_REMOVED lines=9> */
.L_x_1920:
[----:B------:R-:W-:Y:S05]  /*10220*/  BSYNC B1 ;  /* 0x0000000000017941 */ /* 0x000fea0003800000 */
.L_x_1919:
[----:B------:R-:W4:Y:S04]  /*10230*/  LDL R2, [R1+0xc] ;  /* 0x00000c0001027983 */ /* 0x000f280000100800 */
[----:B------:R-:W2:Y:S01]  /*10240*/  LDL R5, [R1+0x8] ;  /* 0x0000080001057983 */ /* 0x000ea20000100800 */
        /* <DEDUP_REMOVED lines=11> */
[----:B------:R-:W-:-:S12]  /*10300*/  VIADD R9, R2, 0x10400 ;  /* 0x0001040002097836 */ /* 0x000fd80000000000 */
.L_x_1921:
        /* <DEDUP_REMOVED lines=17> */
.L_x_1922:
        /* <DEDUP_REMOVED lines=12> */
.L_x_1973:
[----:B------:R-:W-:Y:S05]  /*104e0*/  BSYNC B1 ;  /* 0x0000000000017941 */ /* 0x000fea0003800000 */
.L_x_1923:
[----:B------:R-:W-:Y:S01]  /*104f0*/  BSSY B1, `(.L_x_1925) ;  /* 0x000000b000017945 */ /* 0x000fe20003800000 */
[----:B------:R-:W-:Y:S02]  /*10500*/  IMAD.MOV.U32 R10, RZ, RZ, 0x0 ;  /* 0x00000000ff0a7424 */ /* 0x000fe400078e00ff */
[----:B------:R-:W-:Y:S01]  /*10510*/  IMAD.MOV.U32 R11, RZ, RZ, 0x14f00000 ;  /* 0x14f00000ff0b7424 */ /* 0x000fe200078e00ff */
[----:B------:R-:W-:Y:S06]  /*10520*/  @P3 BRA `(.L_x_1926) ;  /* 0x00000000001c3947 */ /* 0x000fec0003800000 */
[----:B------:R-:W4:Y:S01]  /*10530*/  S2R R5, SR_TID.X ;  /* 0x0000000000057919 */ /* 0x000f220000002100 */
[----:B-12---:R-:W-:-:S04]  /*10540*/  IMAD.MOV.U32 R3, RZ, RZ, 0x8000 ;  /* 0x00008000ff037424 */ /* 0x006fc800078e00ff */
[----:B------:R1:W-:Y:S01]  /*10550*/  SYNCS.ARRIVE.TRANS64 RZ, [R4+URZ+0x38830], R3 ;  /* 0x0388300304ff79a7 */ /* 0x0003e2000800003f */
[----:B----4-:R-:W-:-:S04]  /*10560*/  LOP3.LUT R5, R5, 0x1f, RZ, 0xc0, !PT ;  /* 0x0000001f05057812 */ /* 0x010fc800078ec0ff */
[----:B------:R-:W-:-:S13]  /*10570*/  ISETP.NE.AND P0, PT, R5, RZ, PT ;  /* 0x000000ff0500720c */ /* 0x000fda0003f05270 */
[----:B-1----:R-:W-:Y:S05]  /*10580*/  @!P0 BRA `(.L_x_1926) ;  /* 0x0000000000048947 */ /* 0x002fea0003800000 */
[----:B------:R-:W-:Y:S01]  /*10590*/  BPT.TRAP 0x1 ;  /* 0x000000040000795c */ /* 0x000fe20000300000 */
.L_x_1926:
[----:B------:R-:W-:Y:S05]  /*105a0*/  BSYNC B1 ;  /* 0x0000000000017941 */ /* 0x000fea0003800000 */
.L_x_1925:
        /* <DEDUP_REMOVED lines=10> */
.L_x_1927:
        /* <DEDUP_REMOVED lines=16> */
.L_x_1928:
        /* <DEDUP_REMOVED lines=9> */
.L_x_1915:
[----:B------:R-:W-:Y:S05]  /*107e0*/  BSYNC B0 ;  /* 0x0000000000007941 */ /* 0x000fea0003800000 */
.L_x_1914:
[----:B------:R-:W-:-:S06]  /*107f0*/  UISETP.NE.AND UP0, UPT, UR44, 0x3, UPT ;  /* 0x000000032c00788c */ /* 0x000fcc000bf05270 */
[----:B------:R-:W-:-:S13]  /*10800*/  PLOP3.LUT P0, PT, PT, PT, UP0, 0x80, 0x0 ;  /* 0x000000000000781c */ /* 0x000fda0003f0f008 */
[----:B------:R-:W-:Y:S05]  /*10810*/  @!P0 BRA `(.L_x_1929) ;  /* 0x0000000000048947 */ /* 0x000fea0003800000 */
[----:B------:R-:W-:Y:S01]  /*10820*/  BPT.TRAP 0x1 ;  /* 0x000000040000795c */ /* 0x000fe20000300000 */
.L_x_1929:
        /* <DEDUP_REMOVED lines=9> */
.L_x_1974:
[----:B------:R-:W-:Y:S05]  /*108c0*/  BSYNC B0 ;  /* 0x0000000000007941 */ /* 0x000fea0003800000 */
.L_x_1930:
[----:B------:R-:W-:Y:S05]  /*108d0*/  @!P0 BRA `(.L_x_1932) ;  /* 0x0000000000048947 */ /* 0x000fea0003800000 */
[----:B------:R-:W-:Y:S01]  /*108e0*/  BPT.TRAP 0x1 ;  /* 0x000000040000795c */ /* 0x000fe20000300000 */
.L_x_1932:
[----:B----4-:R-:W4:Y:S01]  /*108f0*/  LDL R2, [R1+0x4] ;  /* 0x0000040001027983 */ /* 0x010f220000100800 */
[----:B------:R-:W-:-:S04]  /*10900*/  SHF.L.U32 R3, R6, 0x1f, RZ ;  /* 0x0000001f06037819 */ /* 0x000fc800000006ff */
[----:B----4-:R4:W5:Y:S02]  /*10910*/  SYNCS.PHASECHK.TRANS64.TRYWAIT P3, [R2+URZ+0x38860], R3 ;  /* 0x03886003020075a7 */ /* 0x010964000806017f */
[----:B----4-:R-:W-:Y:S01]  /*10920*/  IMAD.SHL.U32 R2, R7, 0x8000, RZ ;  /* 0x0000800007027824 */ /* 0x010fe200078e00ff */
[----:B-----5:R-:W-:Y:S06]  /*10930*/  @!P3 BRA `(.L_x_1933) ;  /* 0x0000002000a0b947 */ /* 0x020fec0003800000 */
.L_x_1975:
[----:B------:R-:W5:Y:S04]  /*10940*/  LDL R16, [R1] ;  /* 0x0000000001107983 */ /* 0x000f680000100800 */
[----:B------:R-:W3:Y:S04]  /*10950*/  LDL R13, [R1+0x2c] ;  /* 0x00002c00010d7983 */ /* 0x000ee80000100800 */
[----:B------:R-:W4:Y:S01]  /*10960*/  LDL R17, [R1+0x10] ;  /* 0x0000100001117983 */ /* 0x000f220000100800 */
[----:B------:R-:W-:Y:S05]  /*10970*/  WARPSYNC.ALL ;  /* 0x0000000000007948 */ /* 0x000fea0003800000 */
[----:B------:R-:W-:-:S04]  /*10980*/  IMAD.U32 R12, RZ, RZ, UR40 ;  /* 0x00000028ff0c7e24 */ /* 0x000fc8000f8e00ff */
[----:B------:R-:W-:Y:S01]  /*10990*/  VIADD R12, R12, 0x400 ;  /* 0x000004000c0c7836 */ /* 0x000fe20000000000 */
[----:B-----5:R-:W-:-:S06]  /*109a0*/  LOP3.LUT R8, R2, R16, RZ, 0xfc, !PT ;  /* 0x0000001002087212 */ /* 0x020fcc00078efcff */
[----:B--2---:R-:W4:Y:S01]  /*109b0*/  LDSM.16.MT88.4 R8, [R8+UR40+0x10400] ;  /* 0x010400280808783b */ /* 0x004f220008004200 */
[----:B---3--:R-:W-:Y:S02]  /*109c0*/  IADD3 R21, R13, UR40, R2 ;  /* 0x000000280d157c10 */ /* 0x008fe4000fffe002 */
[C-C-:B----4-:R-:W-:Y:S02]  /*109d0*/  PRMT R4, R8.reuse, 0x6420, R9.reuse ;  /* 0x0000642008047816 */ /* 0x150fe40000000009 */
[----:B------:R-:W-:Y:S02]  /*109e0*/  PRMT R5, R8, 0x7531, R9 ;  /* 0x0000753108057816 */ /* 0x000fe40000000009 */
[C-C-:B------:R-:W-:Y:S02]  /*109f0*/  PRMT R6, R10.reuse, 0x6420, R11.reuse ;  /* 0x000064200a067816 */ /* 0x140fe4000000000b */
[----:B------:R-:W-:Y:S02]  /*10a00*/  PRMT R7, R10, 0x7531, R11 ;  /* 0x000075310a077816 */ /* 0x000fe4000000000b */
[----:B------:R-:W2:Y:S01]  /*10a10*/  LDSM.16.MT88.4 R8, [R21+0x10400] ;  /* 0x010400001508783b */ /* 0x000ea20000004200 */
[----:B------:R-:W-:-:S05]  /*10a20*/  IADD3 R3, R12, R2, R17 ;  /* 0x000000020c037210 */ /* 0x000fca0007ffe011 */
[----:B------:R-:W-:Y:S01]  /*10a30*/  STSM.16.M88.4 [R3], R4 ;  /* 0x0000000403007844 */ /* 0x000fe20000000200 */
[C-C-:B--2---:R-:W-:Y:S02]  /*10a40*/  PRMT R12, R8.reuse, 0x6420, R9.reuse ;  /* 0x00006420080c7816 */ /* 0x144fe40000000009 */
[----:B------:R-:W-:Y:S02]  /*10a50*/  PRMT R13, R8, 0x7531, R9 ;  /* 0x00007531080d7816 */ /* 0x000fe40000000009 */
[C-C-:B------:R-:W-:Y:S02]  /*10a60*/  PRMT R14, R10.reuse, 0x6420, R11.reuse ;  /* 0x000064200a0e7816 */ /* 0x140fe4000000000b */
[----:B------:R-:W-:-:S05]  /*10a70*/  PRMT R15, R10, 0x7531, R11 ;  /* 0x000075310a0f7816 */ /* 0x000fca000000000b */
[----:B------:R2:W-:Y:S04]  /*10a80*/  STSM.16.M88.4 [R3+0x2000], R12 ;  /* 0x0020000c03007844 */ /* 0x0005e80000000200 */
[----:B--2---:R-:W2:Y:S01]  /*10a90*/  LDL R14, [R1+0x24] ;  /* 0x00002400010e7983 */ /* 0x004ea20000100800 */
[----:B------:R-:W-:Y:S02]  /*10aa0*/  IMAD.MOV.U32 R15, RZ, RZ, R16 ;  /* 0x000000ffff0f7224 */ /* 0x000fe400078e0010 */
[----:B------:R-:W-:-:S05]  /*10ab0*/  VIADD R4, R2, 0x4000 ;  /* 0x0000400002047836 */ /* 0x000fca0000000000 */
[----:B------:R-:W-:-:S05]  /*10ac0*/  LOP3.LUT R4, R4, R15, RZ, 0xfc, !PT ;  /* 0x0000000f04047212 */ /* 0x000fca00078efcff */
[----:B------:R-:W3:Y:S02]  /*10ad0*/  LDSM.16.MT88.4 R8, [R4+UR40+0x10400] ;  /* 0x010400280408783b */ /* 0x000ee40008004200 */
[C-C-:B---3--:R-:W-:Y:S02]  /*10ae0*/  PRMT R4, R8.reuse, 0x6420, R9.reuse ;  /* 0x0000642008047816 */ /* 0x148fe40000000009 */
[----:B------:R-:W-:Y:S02]  /*10af0*/  PRMT R5, R8, 0x7531, R9 ;  /* 0x0000753108057816 */ /* 0x000fe40000000009 */
[C-C-:B------:R-:W-:Y:S02]  /*10b00*/  PRMT R6, R10.reuse, 0x6420, R11.reuse ;  /* 0x000064200a067816 */ /* 0x140fe4000000000b */
[----:B------:R-:W-:Y:S02]  /*10b10*/  PRMT R7, R10, 0x7531, R11 ;  /* 0x000075310a077816 */ /* 0x000fe4000000000b */
[----:B------:R-:W3:Y:S01]  /*10b20*/  LDSM.16.MT88.4 R8, [R21+0x14400] ;  /* 0x014400001508783b */ /* 0x000ee20000004200 */
[----:B------:R-:W-:-:S03]  /*10b30*/  IMAD.MOV.U32 R13, RZ, RZ, R17 ;  /* 0x000000ffff0d7224 */ /* 0x000fc600078e0011 */
[----:B------:R-:W-:Y:S01]  /*10b40*/  STSM.16.M88.4 [R3+0x4000], R4 ;  /* 0x0040000403007844 */ /* 0x000fe20000000200 */
[C-C-:B---3--:R-:W-:Y:S02]  /*10b50*/  PRMT R16, R8.reuse, 0x6420, R9.reuse ;  /* 0x0000642008107816 */ /* 0x148fe40000000009 */
[----:B------:R-:W-:Y:S02]  /*10b60*/  PRMT R17, R8, 0x7531, R9 ;  /* 0x0000753108117816 */ /* 0x000fe40000000009 */
[C-C-:B-1----:R-:W-:Y:S02]  /*10b70*/  PRMT R18, R10.reuse, 0x6420, R11.reuse ;  /* 0x000064200a127816 */ /* 0x142fe4000000000b */
        /* <DEDUP_REMOVED lines=39> */
[----:B-1----:R-:W-:Y:S01]  /*10df0*/  IMAD.MOV.U32 R19, RZ, RZ, R15 ;  /* 0x000000ffff137224 */ /* 0x002fe200078e000f */
[----:B------:R-:W-:-:S04]  /*10e00*/  IADD3 R3, R2, 0x2000, RZ ;  /* 0x0000200002037810 */ /* 0x000fc80007ffe0ff */
        /* <DEDUP_REMOVED lines=75> */
.L_x_1934:
        /* <DEDUP_REMOVED lines=11> */
.L_x_1913:
[----:B------:R-:W-:Y:S04]  /*11370*/  BSSY B0, `(.L_x_1936) ;  /* 0x000000f000007945 */ /* 0x000fe80003800000 */
[----:B------:R-:W-:Y:S05]  /*11380*/  @P2 BRA `(.L_x_1937) ;  /* 0x0000000000342947 */ /* 0x000fea0003800000 */
[----:B------:R-:W3:Y:S01]  /*11390*/  S2R R5, SR_LANEID ;  /* 0x0000000000057919 */ /* 0x000ee20000000000 */
[----:B------:R-:W-:Y:S01]  /*113a0*/  VOTEU.ANY UR4, UPT, PT ;  /* 0x0000000000047886 */ /* 0x000fe200038e0100 */
[----:B--2-4-:R-:W2:Y:S01]  /*113b0*/  LDC.64 R2, c[0x0][0xdf0] ;  /* 0x00037c00ff027b82 */ /* 0x014ea20000000a00 */
[----:B------:R-:W3:Y:S02]  /*113c0*/  FLO.U32 R0, UR4 ;  /* 0x0000000400007d00 */ /* 0x000ee400080e0000 */
[----:B---3--:R-:W-:-:S06]  /*113d0*/  ISETP.EQ.U32.AND P0, PT, R0, R5, PT ;  /* 0x000000050000720c */ /* 0x008fcc0003f02070 */
[----:B------:R-:W2:Y:S07]  /*113e0*/  POPC R5, UR4 ;  /* 0x0000000400057d09 */ /* 0x000eae0008000000 */
[----:B--2---:R-:W2:Y:S01]  /*113f0*/  @P0 ATOMG.E.ADD.STRONG.GPU PT, R3, desc[UR54][R2.64], R5 ;  /* 0x00000005020309a8 */ /* 0x004ea200081ee1f6 */
[----:B------:R-:W3:Y:S02]  /*11400*/  S2R R4, SR_LTMASK ;  /* 0x0000000000047919 */ /* 0x000ee40000003900 */
[----:B---3--:R-:W-:-:S04]  /*11410*/  LOP3.LUT R4, R4, UR4, RZ, 0xc0, !PT ;  /* 0x0000000404047c12 */ /* 0x008fc8000f8ec0ff */
[----:B-----5:R-:W3:Y:S01]  /*11420*/  POPC R7, R4 ;  /* 0x0000000400077309 */ /* 0x020ee20000000000 */
[----:B--2---:R-:W3:Y:S02]  /*11430*/  SHFL.IDX PT, R0, R3, R0, 0x1f ;  /* 0x00001f0003007589 */ /* 0x004ee400000e0000 */
[----:B---3--:R-:W-:-:S05]  /*11440*/  IADD3 R0, R0, UR46, R7 ;  /* 0x0000002e00007c10 */ /* 0x008fca000fffe007 */
[----:B------:R3:W-:Y:S02]  /*11450*/  STL [R1+0x30], R0 ;  /* 0x0000300001007387 */ /* 0x0007e40000100800 */
.L_x_1937:
[----:B------:R-:W-:Y:S05]  /*11460*/  BSYNC B0 ;  /* 0x0000000000007941 */ /* 0x000fea0003800000 */
.L_x_1936:
[----:B------:R-:W-:-:S06]  /*11470*/  UISETP.NE.AND UP0, UPT, UR44, 0x3, UPT ;  /* 0x000000032c00788c */ /* 0x000fcc000bf05270 */
[----:B------:R-:W-:-:S13]  /*11480*/  PLOP3.LUT P0, PT, PT, PT, UP0, 0x80, 0x0 ;  /* 0x000000000000781c */ /* 0x000fda0003f0f008 */
[----:B------:R-:W-:Y:S05]  /*11490*/  @!P0 BRA `(.L_x_1938) ;  /* 0x0000000000048947 */ /* 0x000fea0003800000 */
[----:B------:R-:W-:Y:S01]  /*114a0*/  BPT.TRAP 0x1 ;  /* 0x000000040000795c */ /* 0x000fe20000300000 */
.L_x_1938:
[----:B---3--:R-:W3:Y:S04]  /*114b0*/  LDL R0, [R1+0x14] ;  /* 0x0000140001007983 */ /* 0x008ee80000100800 */
[----:B--2-4-:R-:W2:Y:S01]  /*114c0*/  LDL R2, [R1+0xc] ;  /* 0x00000c0001027983 */ /* 0x014ea20000100800 */
        /* <DEDUP_REMOVED lines=8> */
.L_x_1976:
[----:B------:R-:W-:Y:S05]  /*11550*/  BSYNC B0 ;  /* 0x0000000000007941 */ /* 0x000fea0003800000 */
.L_x_1939:
[----:B------:R-:W-:Y:S05]  /*11560*/  @!P1 BRA `(.L_x_1941) ;  /* 0x0000000000049947 */ /* 0x000fea0003800000 */
[----:B------:R-:W-:Y:S01]  /*11570*/  BPT.TRAP 0x1 ;  /* 0x000000040000795c */ /* 0x000fe20000300000 */
.L_x_1941:
[----:B--2---:R-:W2:Y:S02]  /*11580*/  LDL R0, [R1+0x14] ;  /* 0x0000140001007983 */ /* 0x004ea40000100800 */
[----:B--2---:R-:W-:-:S04]  /*11590*/  SHF.L.U32 R0, R0, 0x1f, RZ ;  /* 0x0000001f00007819 */ /* 0x004fc800000006ff */
[----:B------:R-:W2:Y:S02]  /*115a0*/  SYNCS.PHASECHK.TRANS64.TRYWAIT P0, [R3+URZ+0x38860], R0 ;  /* 0x03886000030075a7 */ /* 0x000ea4000800017f */
[----:B--2---:R-:W-:Y:S05]  /*115b0*/  @!P0 BRA `(.L_x_1942) ;  /* 0x0000001400ac8947 */ /* 0x004fea0003800000 */
.L_x_1977:
[----:B------:R-:W3:Y:S04]  /*115c0*/  LDL R4, [R1+0xc] ;  /* 0x00000c0001047983 */ /* 0x000ee80000100800 */
[----:B------:R-:W4:Y:S04]  /*115d0*/  LDL R17, [R1] ;  /* 0x0000000001117983 */ /* 0x000f280000100800 */
[----:B------:R-:W2:Y:S04]  /*115e0*/  LDL R2, [R1+0x2c] ;  /* 0x00002c0001027983 */ /* 0x000ea80000100800 */
[----:B-1----:R-:W2:Y:S01]  /*115f0*/  LDL R18, [R1+0x10] ;  /* 0x0000100001127983 */ /* 0x002ea20000100800 */
        /* <DEDUP_REMOVED lines=84> */
[----:B------:R-:W-:Y:S02]  /*11b40*/  PRMT R9, R4, 0x7531, R5 ;  /* 0x0000753104097816 */ /* 0x000fe40000000005 */
[----:B------:R-:W-:Y:S02]  /*11b50*/  IADD3 R4, R20, 0x6000, RZ ;  /* 0x0000600014047810 */ /* 0x000fe40007ffe0ff */
        /* <DEDUP_REMOVED lines=64> */
.L_x_1943:
        /* <DEDUP_REMOVED lines=14> */
.L_x_1897:
[----:B------:R-:W-:Y:S05]  /*12040*/  BSYNC B6 ;  /* 0x0000000000067941 */ /* 0x000fea0003800000 */
.L_x_1895:
[----:B-12---:R-:W2:Y:S04]  /*12050*/  LDL R0, [R1+0x38] ;  /* 0x0000380001007983 */ /* 0x006ea80000100800 */
[----:B------:R1:W5:Y:S01]  /*12060*/  LDL R2, [R1+0x30] ;  /* 0x0000300001027983 */ /* 0x0003620000100800 */
[----:B--2---:R-:W-:-:S13]  /*12070*/  ISETP.NE.AND P0, PT, R0, RZ, PT ;  /* 0x000000ff0000720c */ /* 0x004fda0003f05270 */
[----:B-1----:R-:W-:Y:S05]  /*12080*/  @!P0 BRA `(.L_x_1944) ;  /* 0x0000000000208947 */ /* 0x002fea0003800000 */
[----:B------:R-:W1:Y:S08]  /*12090*/  S2UR UR5, SR_CgaCtaId ;  /* 0x00000000000579c3 */ /* 0x000e700000008800 */
[----:B------:R-:W-:Y:S06]  /*120a0*/  BAR.SYNC.DEFER_BLOCKING 0x5, 0x180 ;  /* 0x0146000000007b1d */ /* 0x000fec0000010000 */
[----:B------:R-:W-:-:S02]  /*120b0*/  UMOV UR4, 0x400 ;  /* 0x0000040000047882 */ /* 0x000fc40000000000 */
[----:B-1----:R-:W-:-:S09]  /*120c0*/  ULEA UR4, UR5, UR4, 0x18 ;  /* 0x0000000405047291 */ /* 0x002fd2000f8ec03f */
[----:B-----5:R-:W1:Y:S04]  /*120d0*/  LDS R2, [UR4+0x388d0] ;  /* 0x0388d004ff027984 */ /* 0x020e680008000800 */
[----:B-1----:R1:W-:Y:S01]  /*120e0*/  STL [R1+0x30], R2 ;  /* 0x0000300201007387 */ /* 0x0023e20000100800 */
[----:B------:R-:W-:Y:S06]  /*120f0*/  BAR.ARV 0x4, 0x180 ;  /* 0x0106000000007b1d */ /* 0x000fec0000002000 */
[----:B------:R-:W-:Y:S05]  /*12100*/  BRA `(.L_x_1945) ;  /* 0x00000000002c7947 */ /* 0x000fea0003800000 */
.L_x_1944:
[----:B------:R-:W1:Y:S01]  /*12110*/  S2R R0, SR_TID.X ;  /* 0x0000000000007919 */ /* 0x000e620000002100 */
[----:B------:R-:W-:Y:S01]  /*12120*/  BAR.SYNC.DEFER_BLOCKING 0x4, 0x180 ;  /* 0x0106000000007b1d */ /* 0x000fe20000010000 */
[----:B-1----:R-:W-:-:S04]  /*12130*/  LOP3.LUT R0, R0, 0x7f, RZ, 0xc0, !PT ;  /* 0x0000007f00007812 */ /* 0x002fc800078ec0ff */
[----:B------:R-:W-:-:S13]  /*12140*/  ISETP.NE.AND P0, PT, R0, RZ, PT ;  /* 0x000000ff0000720c */ /* 0x000fda0003f05270 */
[----:B------:R-:W1:Y:S01]  /*12150*/  @!P0 S2R R3, SR_CgaCtaId ;  /* 0x0000000000038919 */ /* 0x000e620000008800 */
[----:B------:R-:W-:-:S04]  /*12160*/  @!P0 MOV R0, 0x400 ;  /* 0x0000040000008802 */ /* 0x000fc80000000f00 */
[----:B-1----:R-:W-:Y:S02]  /*12170*/  @!P0 LEA R3, R3, R0, 0x18 ;  /* 0x0000000003038211 */ /* 0x002fe400078ec0ff */
[----:B-----5:R-:W1:Y:S04]  /*12180*/  SHFL.IDX PT, R0, R2, RZ, 0x1f ;  /* 0x00001fff02007589 */ /* 0x020e6800000e0000 */
[----:B------:R2:W-:Y:S04]  /*12190*/  @!P0 STS [R3+0x388d0], R2 ;  /* 0x0388d00203008388 */ /* 0x0005e80000000800 */
[----:B-1----:R2:W-:Y:S01]  /*121a0*/  STL [R1+0x30], R0 ;  /* 0x0000300001007387 */ /* 0x0025e20000100800 */
[----:B------:R-:W-:Y:S06]  /*121b0*/  BAR.ARV 0x5, 0x180 ;  /* 0x0146000000007b1d */ /* 0x000fec0000002000 */
.L_x_1945:
[----:B--2---:R-:W2:Y:S01]  /*121c0*/  LDL R0, [R1+0x30] ;  /* 0x0000300001007983 */ /* 0x004ea20000100800 */
[----:B------:R-:W-:Y:S02]  /*121d0*/  ULDC UR4, c[0x0][0xda8] ;  /* 0x00036a0000047ab9 */ /* 0x000fe40000000800 */
[----:B--2---:R-:W-:-:S13]  /*121e0*/  ISETP.GE.AND P0, PT, R0, UR4, PT ;  /* 0x0000000400007c0c */ /* 0x004fda000bf06270 */
[----:B------:R-:W-:Y:S05]  /*121f0*/  @!P0 BRA `(.L_x_1946) ;  /* 0xffffffc400e48947 */ /* 0x000fea000383ffff */
.L_x_1892:
[----:B--2---:R-:W2:Y:S01]  /*12200*/  LDL.LU R0, [R1+0x34] ;  /* 0x0000340001007983 */ /* 0x004ea20000300800 */
[----:B------:R-:W-:Y:S01]  /*12210*/  BSSY B0, `(.L_x_1947) ;  /* 0x000000b000007945 */ /* 0x000fe20003800000 */
[----:B------:R-:W3:Y:S01]  /*12220*/  S2R R5, SR_CgaCtaId ;  /* 0x0000000000057919 */ /* 0x000ee20000008800 */
[----:B--2---:R-:W-:-:S05]  /*12230*/  VIADD R0, R0, 0x1 ;  /* 0x0000000100007836 */ /* 0x004fca0000000000 */
[----:B-1----:R-:W-:-:S04]  /*12240*/  LEA.HI R2, R0, R0, RZ, 0x1 ;  /* 0x0000000000027211 */ /* 0x002fc800078f08ff */
[----:B------:R-:W-:-:S05]  /*12250*/  LOP3.LUT R3, R2, 0xfffffffe, RZ, 0xc0, !PT ;  /* 0xfffffffe02037812 */ /* 0x000fca00078ec0ff */
[----:B------:R-:W-:Y:S01]  /*12260*/  IMAD.IADD R3, R0, 0x1, -R3 ;  /* 0x0000000100037824 */ /* 0x000fe200078e0a03 */
[----:B------:R-:W-:-:S04]  /*12270*/  MOV R0, 0x400 ;  /* 0x0000040000007802 */ /* 0x000fc80000000f00 */
[----:B---3--:R-:W-:Y:S02]  /*12280*/  LEA R0, R5, R0, 0x18 ;  /* 0x0000000005007211 */ /* 0x008fe400078ec0ff */
[----:B------:R-:W-:-:S04]  /*12290*/  SHF.L.U32 R3, R3, 0x1f, RZ ;  /* 0x0000001f03037819 */ /* 0x000fc800000006ff */
[----:B------:R-:W1:Y:S02]  /*122a0*/  SYNCS.PHASECHK.TRANS64.TRYWAIT P0, [R0+URZ+0x38820], R3 ;  /* 0x03882003000075a7 */ /* 0x000e64000800017f */
[----:B-1----:R-:W-:Y:S05]  /*122b0*/  @!P0 BRA `(.L_x_1948) ;  /* 0x0000000800808947 */ /* 0x002fea0003800000 */
.L_x_1978:
[----:B------:R-:W-:Y:S05]  /*122c0*/  BSYNC B0 ;  /* 0x0000000000007941 */ /* 0x000fea0003800000 */
.L_x_1947:
[----:B------:R-:W-:-:S03]  /*122d0*/  UMOV UR4, 0xffffffff ;  /* 0xffffffff00047882 */ /* 0x000fc60000000000 */
[----:B------:R-:W-:Y:S05]  /*122e0*/  BRA.DIV UR4, `(.L_x_1949) ;  /* 0x0000000a04887947 */ /* 0x000fea000b800000 */
[----:B------:R-:W2:Y:S02]  /*122f0*/  S2R R2, SR_TID.X ;  /* 0x0000000000027919 */ /* 0x000ea40000002100 */
[----:B--2---:R-:W-:-:S04]  /*12300*/  SHF.R.U32.HI R2, RZ, 0x5, R2 ;  /* 0x00000005ff027819 */ /* 0x004fc80000011602 */
[----:B------:R-:W-:-:S05]  /*12310*/  LOP3.LUT R2, R2, 0x3, RZ, 0xc0, !PT ;  /* 0x0000000302027812 */ /* 0x000fca00078ec0ff */
[----:B------:R2:W3:Y:S02]  /*12320*/  SHFL.IDX PT, R14, R2, RZ, 0x1f ;  /* 0x00001fff020e7589 */ /* 0x0004e400000e0000 */
.L_x_1981:
[----:B---3--:R-:W-:Y:S01]  /*12330*/  ISETP.NE.AND P0, PT, R14, RZ, PT ;  /* 0x000000ff0e00720c */ /* 0x008fe20003f05270 */
[----:B------:R-:W-:-:S12]  /*12340*/  BSSY B0, `(.L_x_1950) ;  /* 0x000002e000007945 */ /* 0x000fd80003800000 */
[----:B------:R-:W-:Y:S05]  /*12350*/  @P0 BRA `(.L_x_1951) ;  /* 0x0000000000b00947 */ /* 0x000fea0003800000 */
[----:B------:R-:W-:-:S03]  /*12360*/  UMOV UR4, 0xffffffff ;  /* 0xffffffff00047882 */ /* 0x000fc60000000000 */
[----:B------:R-:W-:Y:S05]  /*12370*/  BRA.DIV UR4, `(.L_x_1952) ;  /* 0x0000000a04987947 */ /* 0x000fea000b800000 */
[----:B------:R-:W-:-:S13]  /*12380*/  ELECT P6, URZ, PT ;  /* 0x00000000003f782f */ /* 0x000fda00038c0000 */
.L_x_1984:
[----:B------:R-:W-:Y:S05]  /*12390*/  @!P6 BRA `(.L_x_1951) ;  /* 0x0000000000a0e947 */ /* 0x000fea0003800000 */
[----:B------:R-:W-:-:S06]  /*123a0*/  ULOP3.LUT UR4, UR61, 0x2, URZ, 0xfc, !UPT ;  /* 0x000000023d047892 */ /* 0x000fcc000f8efc3f */
[----:B--2---:R-:W-:-:S05]  /*123b0*/  IMAD.U32 R2, RZ, RZ, UR4 ;  /* 0x00000004ff027e24 */ /* 0x004fca000f8e00ff */
[----:B------:R-:W-:-:S13]  /*123c0*/  ISETP.NE.AND P0, PT, R2, 0x3, PT ;  /* 0x000000030200780c */ /* 0x000fda0003f05270 */
[----:B------:R-:W-:Y:S05]  /*123d0*/  @!P0 BRA `(.L_x_1953) ;  /* 0x0000000000048947 */ /* 0x000fea0003800000 */
[----:B------:R-:W-:Y:S01]  /*123e0*/  BPT.TRAP 0x1 ;  /* 0x000000040000795c */ /* 0x000fe20000300000 */
.L_x_1953:
        /* <DEDUP_REMOVED lines=14> */
.L_x_1985:
[----:B------:R-:W2:Y:S02]  /*124d0*/  SYNCS.PHASECHK.TRANS64.TRYWAIT P1, [R7+URZ], R2 ;  /* 0x00000002070075a7 */ /* 0x000ea4000802017f */
[----:B--2---:R-:W-:Y:S05]  /*124e0*/  @!P1 BRA `(.L_x_1955) ;  /* 0x0000000800709947 */ /* 0x004fea0003800000 */
.L_x_1986:
[----:B------:R-:W-:Y:S05]  /*124f0*/  @!P0 BRA `(.L_x_1956) ;  /* 0x0000000000048947 */ /* 0x000fea0003800000 */
[----:B------:R-:W-:Y:S01]  /*12500*/  BPT.TRAP 0x1 ;  /* 0x000000040000795c */ /* 0x000fe20000300000 */
.L_x_1956:
[----:B------:R-:W3:Y:S02]  /*12510*/  LDL.LU R4, [R1+0xc] ;  /* 0x00000c0001047983 */ /* 0x000ee40000300800 */
[----:B---3--:R-:W-:-:S04]  /*12520*/  IMAD R4, R4, 0x8, R0 ;  /* 0x0000000804047824 */ /* 0x008fc800078e0200 */
[----:B------:R-:W3:Y:S02]  /*12530*/  SYNCS.PHASECHK.TRANS64.TRYWAIT P1, [R4+URZ+0x38860], R5 ;  /* 0x03886005040075a7 */ /* 0x000ee4000802017f */
[----:B---3--:R-:W-:Y:S05]  /*12540*/  @!P1 BRA `(.L_x_1957) ;  /* 0x00000008006c9947 */ /* 0x008fea0003800000 */
.L_x_1987:
[----:B------:R-:W-:Y:S05]  /*12550*/  @!P0 BRA `(.L_x_1958) ;  /* 0x0000000000048947 */ /* 0x000fea0003800000 */
[----:B------:R-:W-:Y:S01]  /*12560*/  BPT.TRAP 0x1 ;  /* 0x000000040000795c */ /* 0x000fe20000300000 */
.L_x_1958:
[----:B------:R-:W-:-:S04]  /*12570*/  IMAD R3, R3, 0x8, R0 ;  /* 0x0000000803037824 */ /* 0x000fc800078e0200 */
[----:B------:R-:W4:Y:S02]  /*12580*/  SYNCS.PHASECHK.TRANS64.TRYWAIT P1, [R3+URZ+0x38860], R2 ;  /* 0x03886002030075a7 */ /* 0x000f24000802017f */
[----:B----4-:R-:W-:Y:S05]  /*12590*/  @!P1 BRA `(.L_x_1959) ;  /* 0x00000008006c9947 */ /* 0x010fea0003800000 */
.L_x_1988:
[----:B------:R-:W-:Y:S05]  /*125a0*/  @!P0 BRA `(.L_x_1960) ;  /* 0x0000000000048947 */ /* 0x000fea0003800000 */
[----:B------:R-:W-:Y:S01]  /*125b0*/  BPT.TRAP 0x1 ;  /* 0x000000040000795c */ /* 0x000fe20000300000 */
.L_x_1960:
[----:B------:R-:W5:Y:S02]  /*125c0*/  SYNCS.PHASECHK.TRANS64.TRYWAIT P0, [R4+URZ+0x38880], R5 ;  /* 0x03888005040075a7 */ /* 0x000f64000800017f */
[----:B-----5:R-:W-:Y:S05]  /*125d0*/  @!P0 BRA `(.L_x_1961) ;  /* 0x0000000800708947 */ /* 0x020fea0003800000 */
.L_x_1962:
[----:B------:R1:W1:Y:S02]  /*125e0*/  SYNCS.PHASECHK.TRANS64.TRYWAIT P0, [R3+URZ+0x38880], R2 ;  /* 0x03888002030075a7 */ /* 0x000264000800017f */
[----:B-1----:R-:W-:Y:S05]  /*125f0*/  @!P0 NANOSLEEP.SYNCS 0x989680 ;  /* 0x009896800000895d */ /* 0x002fea0003900000 */
[----:B------:R-:W1:Y:S02]  /*12600*/  @!P0 SYNCS.PHASECHK.TRANS64 P0, [R3+URZ+0x38880], R2 ;  /* 0x03888002030085a7 */ /* 0x000e64000800007f */
[----:B-1----:R-:W-:Y:S05]  /*12610*/  @!P0 BRA `(.L_x_1962) ;  /* 0xfffffffc00f08947 */ /* 0x002fea000383ffff */
.L_x_1951:
[----:B------:R-:W-:Y:S05]  /*12620*/  BSYNC B0 ;  /* 0x0000000000007941 */ /* 0x000fea0003800000 */
.L_x_1950:
[----:B------:R-:W-:Y:S05]  /*12630*/  EXIT ;  /* 0x000000000000794d */ /* 0x000fea0003800000 */
.L_x_1846:
[----:B-1----:R-:W-:-:S04]  /*12640*/  IMAD.U32 R3, RZ, RZ, UR38 ;  /* 0x00000026ff037e24 */ /* 0x002fc8000f8e00ff */
[----:B------:R1:W2:Y:S03]  /*12650*/  SYNCS.PHASECHK.TRANS64.TRYWAIT P1, [R3+URZ+0x38800], R6 ;  /* 0x03880006030075a7 */ /* 0x0002a6000802017f */
[----:B--2---:R-:W-:Y:S05]  /*12660*/  @!P1 NANOSLEEP.SYNCS 0x989680 ;  /* 0x009896800000995d */ /* 0x004fea0003900000 */
[----:B------:R-:W2:Y:S02]  /*12670*/  @!P1 SYNCS.PHASECHK.TRANS64 P1, [R3+URZ+0x38800], R6 ;  /* 0x03880006030095a7 */ /* 0x000ea4000802007f */
[----:B--2---:R-:W-:Y:S05]  /*12680*/  @!P1 BRA `(.L_x_1846) ;  /* 0xfffffffc00ec9947 */ /* 0x004fea000383ffff */
[----:B------:R-:W-:Y:S05]  /*12690*/  BRA `(.L_x_1963) ;  /* 0xfffffef400447947 */ /* 0x000fea000383ffff */
.L_x_1850:
[----:B--2---:R2:W3:Y:S02]  /*126a0*/  SYNCS.PHASECHK.TRANS64.TRYWAIT P2, [R2+URZ+0x38830], R3 ;  /* 0x03883003020075a7 */ /* 0x0044e4000804017f */
[----:B---3--:R-:W-:Y:S05]  /*126b0*/  @!P2 NANOSLEEP.SYNCS 0x989680 ;  /* 0x009896800000a95d */ /* 0x008fea0003900000 */
[----:B------:R-:W3:Y:S02]  /*126c0*/  @!P2 SYNCS.PHASECHK.TRANS64 P2, [R2+URZ+0x38830], R3 ;  /* 0x038830030200a5a7 */ /* 0x000ee4000804007f */
[----:B---3--:R-:W-:Y:S05]  /*126d0*/  @!P2 BRA `(.L_x_1850) ;  /* 0xfffffffc00f0a947 */ /* 0x008fea000383ffff */
[----:B------:R-:W-:Y:S05]  /*126e0*/  BRA `(.L_x_1849) ;  /* 0xfffffef4006c7947 */ /* 0x000fea000383ffff */
.L_x_1855:
[----:B--2---:R-:W-:-:S04]  /*126f0*/  IMAD.U32 R7, RZ, RZ, UR6 ;  /* 0x00000006ff077e24 */ /* 0x004fc8000f8e00ff */
[----:B------:R2:W3:Y:S03]  /*12700*/  SYNCS.PHASECHK.TRANS64.TRYWAIT P2, [R7+URZ+0x38830], R6 ;  /* 0x03883006070075a7 */ /* 0x0004e6000804017f */
[----:B---3--:R-:W-:Y:S05]  /*12710*/  @!P2 NANOSLEEP.SYNCS 0x989680 ;  /* 0x009896800000a95d */ /* 0x008fea0003900000 */
[----:B------:R-:W3:Y:S02]  /*12720*/  @!P2 SYNCS.PHASECHK.TRANS64 P2, [R7+URZ+0x38830], R6 ;  /* 0x038830060700a5a7 */ /* 0x000ee4000804007f */
[----:B---3--:R-:W-:Y:S05]  /*12730*/  @!P2 BRA `(.L_x_1855) ;  /* 0xfffffffc00eca947 */ /* 0x008fea000383ffff */
[----:B------:R-:W-:Y:S05]  /*12740*/  BRA `(.L_x_1852) ;  /* 0xffffff2800d47947 */ /* 0x000fea000383ffff */
.L_x_1859:
[----:B--2---:R-:W-:-:S04]  /*12750*/  IMAD.U32 R7, RZ, RZ, UR10 ;  /* 0x0000000aff077e24 */ /* 0x004fc8000f8e00ff */
[----:B------:R2:W3:Y:S03]  /*12760*/  SYNCS.PHASECHK.TRANS64.TRYWAIT P2, [R7+URZ+0x38850], R6 ;  /* 0x03885006070075a7 */ /* 0x0004e6000804017f */
[----:B---3--:R-:W-:Y:S05]  /*12770*/  @!P2 NANOSLEEP.SYNCS 0x989680 ;  /* 0x009896800000a95d */ /* 0x008fea0003900000 */
[----:B------:R-:W3:Y:S02]  /*12780*/  @!P2 SYNCS.PHASECHK.TRANS64 P2, [R7+URZ+0x38850], R6 ;  /* 0x038850060700a5a7 */ /* 0x000ee4000804007f */
[----:B---3--:R-:W-:Y:S05]  /*12790*/  @!P2 BRA `(.L_x_1859) ;  /* 0xfffffffc00eca947 */ /* 0x008fea000383ffff */
[----:B------:R-:W-:Y:S05]  /*127a0*/  BRA `(.L_x_1856) ;  /* 0xffffff2c00ac7947 */ /* 0x000fea000383ffff */
.L_x_1866:
[----:B--2---:R-:W-:-:S04]  /*127b0*/  IMAD.U32 R7, RZ, RZ, UR10 ;  /* 0x0000000aff077e24 */ /* 0x004fc8000f8e00ff */
[----:B------:R2:W3:Y:S03]  /*127c0*/  SYNCS.PHASECHK.TRANS64.TRYWAIT P2, [R7+URZ+0x38830], R6 ;  /* 0x03883006070075a7 */ /* 0x0004e6000804017f */
[----:B---3--:R-:W-:Y:S05]  /*127d0*/  @!P2 NANOSLEEP.SYNCS 0x989680 ;  /* 0x009896800000a95d */ /* 0x008fea0003900000 */
[----:B------:R-:W3:Y:S02]  /*127e0*/  @!P2 SYNCS.PHASECHK.TRANS64 P2, [R7+URZ+0x38830], R6 ;  /* 0x038830060700a5a7 */ /* 0x000ee4000804007f */
[----:B---3--:R-:W-:Y:S05]  /*127f0*/  @!P2 BRA `(.L_x_1866) ;  /* 0xfffffffc00eca947 */ /* 0x008fea000383ffff */
[----:B------:R-:W-:Y:S05]  /*12800*/  BRA `(.L_x_1863) ;  /* 0xffffff5c00d07947 */ /* 0x000fea000383ffff */
.L_x_1870:
[----:B--2---:R-:W-:-:S04]  /*12810*/  IMAD.U32 R7, RZ, RZ, UR10 ;  /* 0x0000000aff077e24 */ /* 0x004fc8000f8e00ff */
[----:B------:R2:W3:Y:S03]  /*12820*/  SYNCS.PHASECHK.TRANS64.TRYWAIT P2, [R7+URZ+0x38850], R6 ;  /* 0x03885006070075a7 */ /* 0x0004e6000804017f */
[----:B---3--:R-:W-:Y:S05]  /*12830*/  @!P2 NANOSLEEP.SYNCS 0x989680 ;  /* 0x009896800000a95d */ /* 0x008fea0003900000 */
[----:B------:R-:W3:Y:S02]  /*12840*/  @!P2 SYNCS.PHASECHK.TRANS64 P2, [R7+URZ+0x38850], R6 ;  /* 0x038850060700a5a7 */ /* 0x000ee4000804007f */
[----:B---3--:R-:W-:Y:S05]  /*12850*/  @!P2 BRA `(.L_x_1870) ;  /* 0xfffffffc00eca947 */ /* 0x008fea000383ffff */
[----:B------:R-:W-:Y:S05]  /*12860*/  BRA `(.L_x_1867) ;  /* 0xffffff60009c7947 */ /* 0x000fea000383ffff */
.L_x_1876:
[----:B--2---:R-:W-:-:S04]  /*12870*/  IMAD.U32 R5, RZ, RZ, UR15 ;  /* 0x0000000fff057e24 */ /* 0x004fc8000f8e00ff */
[----:B------:R2:W3:Y:S03]  /*12880*/  SYNCS.PHASECHK.TRANS64.TRYWAIT P1, [R5+URZ+0x38850], R0 ;  /* 0x03885000050075a7 */ /* 0x0004e6000802017f */
[----:B---3--:R-:W-:Y:S05]  /*12890*/  @!P1 NANOSLEEP.SYNCS 0x989680 ;  /* 0x009896800000995d */ /* 0x008fea0003900000 */
[----:B------:R-:W3:Y:S02]  /*128a0*/  @!P1 SYNCS.PHASECHK.TRANS64 P1, [R5+URZ+0x38850], R0 ;  /* 0x03885000050095a7 */ /* 0x000ee4000802007f */
[----:B---3--:R-:W-:Y:S05]  /*128b0*/  @!P1 BRA `(.L_x_1876) ;  /* 0xfffffffc00ec9947 */ /* 0x008fea000383ffff */
[----:B------:R-:W-:Y:S05]  /*128c0*/  BRA `(.L_x_1875) ;  /* 0xffffff8800407947 */ /* 0x000fea000383ffff */
.L_x_1902:
[----:B------:R-:W-:Y:S02]  /*128d0*/  IMAD.MOV.U32 R13, RZ, RZ, R18 ;  /* 0x000000ffff0d7224 */ /* 0x000fe400078e0012 */
[----:B------:R-:W-:Y:S02]  /*128e0*/  IMAD.MOV.U32 R12, RZ, RZ, RZ ;  /* 0x000000ffff0c7224 */ /* 0x000fe400078e00ff */
[----:B------:R-:W-:Y:S02]  /*128f0*/  IMAD.MOV.U32 R11, RZ, RZ, 0x1f ;  /* 0x0000001fff0b7424 */ /* 0x000fe400078e00ff */
[----:B------:R-:W-:-:S07]  /*12900*/  IMAD.MOV.U32 R15, RZ, RZ, -0x1 ;  /* 0xffffffffff0f7424 */ /* 0x000fce00078e00ff */
[----:B---3--:R-:W-:Y:S05]  /*12910*/  WARPSYNC.COLLECTIVE R15, `(.L_x_1964) ;  /* 0x000000000f087348 */ /* 0x008fea0003c00000 */
[----:B------:R1:W2:Y:S02]  /*12920*/  SHFL.IDX P6, R14, R13, R12, R11 ;  /* 0x0000000c0d0e7389 */ /* 0x0002a400000c000b */
[----:B-123--:R-:W-:Y:S01]  /*12930*/  ENDCOLLECTIVE ;  /* 0x000000000000791b */ /* 0x00efe20003800000 */
.L_x_1964:
[----:B------:R-:W-:Y:S05]  /*12940*/  BRA `(.L_x_1965) ;  /* 0xffffffcc00487947 */ /* 0x000fea000383ffff */
.L_x_1904:
[----:B------:R-:W-:Y:S01]  /*12950*/  BSSY B0, `(.L_x_1966) ;  /* 0x0000006000007945 */ /* 0x000fe20003800000 */
[----:B------:R-:W-:-:S07]  /*12960*/  IMAD.MOV.U32 R15, RZ, RZ, -0x1 ;  /* 0xffffffffff0f7424 */ /* 0x000fce00078e00ff */
[----:B-1----:R-:W-:Y:S05]  /*12970*/  WARPSYNC.COLLECTIVE R15, `(.L_x_1967) ;  /* 0x000000000f0c7348 */ /* 0x002fea0003c00000 */
[----:B------:R-:W-:Y:S02]  /*12980*/  ELECT P6, UR62, PT ;  /* 0x00000000003e782f */ /* 0x000fe400038c0000 */
[----:B------:R-:W-:Y:S01]  /*12990*/  MOV R14, UR62 ;  /* 0x0000003e000e7c02 */ /* 0x000fe20008000f00 */
[----:B-1----:R-:W-:Y:S10]  /*129a0*/  ENDCOLLECTIVE ;  /* 0x000000000000791b */ /* 0x002ff40003800000 */
.L_x_1967:
[----:B------:R-:W-:Y:S05]  /*129b0*/  BSYNC B0 ;  /* 0x0000000000007941 */ /* 0x000fea0003800000 */
.L_x_1966:
[----:B------:R-:W-:Y:S05]  /*129c0*/  BRA `(.L_x_1968) ;  /* 0xffffffcc00487947 */ /* 0x000fea000383ffff */
.L_x_1907:
[----:B--2---:R2:W3:Y:S02]  /*129d0*/  SYNCS.PHASECHK.TRANS64.TRYWAIT P3, [R4+URZ+0x38880], R3 ;  /* 0x03888003040075a7 */ /* 0x0044e4000806017f */
[----:B---3--:R-:W-:Y:S05]  /*129e0*/  @!P3 NANOSLEEP.SYNCS 0x989680 ;  /* 0x009896800000b95d */ /* 0x008fea0003900000 */
[----:B------:R-:W3:Y:S02]  /*129f0*/  @!P3 SYNCS.PHASECHK.TRANS64 P3, [R4+URZ+0x38880], R3 ;  /* 0x038880030400b5a7 */ /* 0x000ee4000806007f */
[----:B---3--:R-:W-:Y:S05]  /*12a00*/  @!P3 BRA `(.L_x_1907) ;  /* 0xfffffffc00f0b947 */ /* 0x008fea000383ffff */
[----:B------:R-:W-:Y:S05]  /*12a10*/  BRA `(.L_x_1969) ;  /* 0xffffffcc00a07947 */ /* 0x000fea000383ffff */
.L_x_1909:
[----:B---3--:R3:W4:Y:S02]  /*12a20*/  SYNCS.PHASECHK.TRANS64.TRYWAIT P3, [R4+URZ+0x38840], R3 ;  /* 0x03884003040075a7 */ /* 0x008724000806017f */
[----:B----4-:R-:W-:Y:S05]  /*12a30*/  @!P3 NANOSLEEP.SYNCS 0x989680 ;  /* 0x009896800000b95d */ /* 0x010fea0003900000 */
[----:B------:R-:W4:Y:S02]  /*12a40*/  @!P3 SYNCS.PHASECHK.TRANS64 P3, [R4+URZ+0x38840], R3 ;  /* 0x038840030400b5a7 */ /* 0x000f24000806007f */
[----:B----4-:R-:W-:Y:S05]  /*12a50*/  @!P3 BRA `(.L_x_1909) ;  /* 0xfffffffc00f0b947 */ /* 0x010fea000383ffff */
[----:B------:R-:W-:Y:S05]  /*12a60*/  BRA `(.L_x_1970) ;  /* 0xffffffd0000c7947 */ /* 0x000fea000383ffff */
.L_x_1912:
[----:B--2---:R2:W4:Y:S02]  /*12a70*/  SYNCS.PHASECHK.TRANS64.TRYWAIT P0, [R17+URZ+0x38820], R2 ;  /* 0x03882002110075a7 */ /* 0x004524000800017f */
[----:B----4-:R-:W-:Y:S05]  /*12a80*/  @!P0 NANOSLEEP.SYNCS 0x989680 ;  /* 0x009896800000895d */ /* 0x010fea0003900000 */
[----:B------:R-:W4:Y:S02]  /*12a90*/  @!P0 SYNCS.PHASECHK.TRANS64 P0, [R17+URZ+0x38820], R2 ;  /* 0x03882002110085a7 */ /* 0x000f24000800007f */
[----:B----4-:R-:W-:Y:S05]  /*12aa0*/  @!P0 BRA `(.L_x_1912) ;  /* 0xfffffffc00f08947 */ /* 0x010fea000383ffff */
[----:B------:R-:W-:Y:S05]  /*12ab0*/  BRA `(.L_x_1971) ;  /* 0xffffffd000f07947 */ /* 0x000fea000383ffff */
.L_x_1918:
[----:B-1----:R1:W4:Y:S02]  /*12ac0*/  SYNCS.PHASECHK.TRANS64.TRYWAIT P0, [R4+URZ+0x38880], R3 ;  /* 0x03888003040075a7 */ /* 0x002324000800017f */
[----:B----4-:R-:W-:Y:S05]  /*12ad0*/  @!P0 NANOSLEEP.SYNCS 0x989680 ;  /* 0x009896800000895d */ /* 0x010fea0003900000 */
[----:B------:R-:W4:Y:S02]  /*12ae0*/  @!P0 SYNCS.PHASECHK.TRANS64 P0, [R4+URZ+0x38880], R3 ;  /* 0x03888003040085a7 */ /* 0x000f24000800007f */
[----:B----4-:R-:W-:Y:S05]  /*12af0*/  @!P0 BRA `(.L_x_1918) ;  /* 0xfffffffc00f08947 */ /* 0x010fea000383ffff */
[----:B------:R-:W-:Y:S05]  /*12b00*/  BRA `(.L_x_1972) ;  /* 0xffffffd4009c7947 */ /* 0x000fea000383ffff */
.L_x_1924:
[----:B--2---:R2:W4:Y:S02]  /*12b10*/  SYNCS.PHASECHK.TRANS64.TRYWAIT P0, [R4+URZ+0x38840], R3 ;  /* 0x03884003040075a7 */ /* 0x004524000800017f */
[----:B----4-:R-:W-:Y:S05]  /*12b20*/  @!P0 NANOSLEEP.SYNCS 0x989680 ;  /* 0x009896800000895d */ /* 0x010fea0003900000 */
[----:B------:R-:W4:Y:S02]  /*12b30*/  @!P0 SYNCS.PHASECHK.TRANS64 P0, [R4+URZ+0x38840], R3 ;  /* 0x03884003040085a7 */ /* 0x000f24000800007f */
[----:B----4-:R-:W-:Y:S05]  /*12b40*/  @!P0 BRA `(.L_x_1924) ;  /* 0xfffffffc00f08947 */ /* 0x010fea000383ffff */
[----:B------:R-:W-:Y:S05]  /*12b50*/  BRA `(.L_x_1973) ;  /* 0xffffffd800607947 */ /* 0x000fea000383ffff */
.L_x_1931:
[----:B----4-:R-:W4:Y:S02]  /*12b60*/  LDL R3, [R1+0x4] ;  /* 0x0000040001037983 */ /* 0x010f240000100800 */
[----:B----4-:R4:W1:Y:S02]  /*12b70*/  SYNCS.PHASECHK.TRANS64.TRYWAIT P3, [R3+URZ+0x38870], R2 ;  /* 0x03887002030075a7 */ /* 0x010864000806017f */
[----:B-1----:R-:W-:Y:S05]  /*12b80*/  @!P3 NANOSLEEP.SYNCS 0x989680 ;  /* 0x009896800000b95d */ /* 0x002fea0003900000 */
[----:B------:R-:W1:Y:S02]  /*12b90*/  @!P3 SYNCS.PHASECHK.TRANS64 P3, [R3+URZ+0x38870], R2 ;  /* 0x038870020300b5a7 */ /* 0x000e64000806007f */
[----:B-1----:R-:W-:Y:S05]  /*12ba0*/  @!P3 BRA `(.L_x_1931) ;  /* 0xfffffffc00ecb947 */ /* 0x002fea000383ffff */
[----:B------:R-:W-:Y:S05]  /*12bb0*/  BRA `(.L_x_1974) ;  /* 0xffffffdc00407947 */ /* 0x000fea000383ffff */
.L_x_1933:
[----:B----4-:R-:W4:Y:S02]  /*12bc0*/  LDL R4, [R1+0x4] ;  /* 0x0000040001047983 */ /* 0x010f240000100800 */
[----:B----4-:R4:W1:Y:S02]  /*12bd0*/  SYNCS.PHASECHK.TRANS64.TRYWAIT P3, [R4+URZ+0x38860], R3 ;  /* 0x03886003040075a7 */ /* 0x010864000806017f */
[----:B-1----:R-:W-:Y:S05]  /*12be0*/  @!P3 NANOSLEEP.SYNCS 0x989680 ;  /* 0x009896800000b95d */ /* 0x002fea0003900000 */
[----:B------:R-:W1:Y:S02]  /*12bf0*/  @!P3 SYNCS.PHASECHK.TRANS64 P3, [R4+URZ+0x38860], R3 ;  /* 0x038860030400b5a7 */ /* 0x000e64000806007f */
[----:B-1----:R-:W-:Y:S05]  /*12c00*/  @!P3 BRA `(.L_x_1933) ;  /* 0xfffffffc00ecb947 */ /* 0x002fea000383ffff */
[----:B------:R-:W-:Y:S05]  /*12c10*/  BRA `(.L_x_1975) ;  /* 0xffffffdc00487947 */ /* 0x000fea000383ffff */
.L_x_1940:
[----:B--2---:R2:W3:Y:S02]  /*12c20*/  SYNCS.PHASECHK.TRANS64.TRYWAIT P0, [R3+URZ+0x38870], R0 ;  /* 0x03887000030075a7 */ /* 0x0044e4000800017f */
[----:B---3--:R-:W-:Y:S05]  /*12c30*/  @!P0 NANOSLEEP.SYNCS 0x989680 ;  /* 0x009896800000895d */ /* 0x008fea0003900000 */
[----:B------:R-:W3:Y:S02]  /*12c40*/  @!P0 SYNCS.PHASECHK.TRANS64 P0, [R3+URZ+0x38870], R0 ;  /* 0x03887000030085a7 */ /* 0x000ee4000800007f */
[----:B---3--:R-:W-:Y:S05]  /*12c50*/  @!P0 BRA `(.L_x_1940) ;  /* 0xfffffffc00f08947 */ /* 0x008fea000383ffff */
[----:B------:R-:W-:Y:S05]  /*12c60*/  BRA `(.L_x_1976) ;  /* 0xffffffe800387947 */ /* 0x000fea000383ffff */
.L_x_1942:
[----:B--2---:R2:W3:Y:S02]  /*12c70*/  SYNCS.PHASECHK.TRANS64.TRYWAIT P0, [R3+URZ+0x38860], R0 ;  /* 0x03886000030075a7 */ /* 0x0044e4000800017f */
[----:B---3--:R-:W-:Y:S05]  /*12c80*/  @!P0 NANOSLEEP.SYNCS 0x989680 ;  /* 0x009896800000895d */ /* 0x008fea0003900000 */
[----:B------:R-:W3:Y:S02]  /*12c90*/  @!P0 SYNCS.PHASECHK.TRANS64 P0, [R3+URZ+0x38860], R0 ;  /* 0x03886000030085a7 */ /* 0x000ee4000800007f */
[----:B---3--:R-:W-:Y:S05]  /*12ca0*/  @!P0 BRA `(.L_x_1942) ;  /* 0xfffffffc00f08947 */ /* 0x008fea000383ffff */
[----:B------:R-:W-:Y:S05]  /*12cb0*/  BRA `(.L_x_1977) ;  /* 0xffffffe800407947 */ /* 0x000fea000383ffff */
.L_x_1948:
[----:B-1----:R1:W2:Y:S02]  /*12cc0*/  SYNCS.PHASECHK.TRANS64.TRYWAIT P0, [R0+URZ+0x38820], R3 ;  /* 0x03882003000075a7 */ /* 0x0022a4000800017f */
[----:B--2---:R-:W-:Y:S05]  /*12cd0*/  @!P0 NANOSLEEP.SYNCS 0x989680 ;  /* 0x009896800000895d */ /* 0x004fea0003900000 */
[----:B------:R-:W2:Y:S02]  /*12ce0*/  @!P0 SYNCS.PHASECHK.TRANS64 P0, [R0+URZ+0x38820], R3 ;  /* 0x03882003000085a7 */ /* 0x000ea4000800007f */
[----:B--2---:R-:W-:Y:S05]  /*12cf0*/  @!P0 BRA `(.L_x_1948) ;  /* 0xfffffffc00f08947 */ /* 0x004fea000383ffff */
[----:B------:R-:W-:Y:S05]  /*12d00*/  BRA `(.L_x_1978) ;  /* 0xfffffff4006c7947 */ /* 0x000fea000383ffff */
.L_x_1949:
        /* <DEDUP_REMOVED lines=11> */
.L_x_1980:
[----:B------:R-:W-:Y:S05]  /*12dc0*/  BSYNC B0 ;  /* 0x0000000000007941 */ /* 0x000fea0003800000 */
.L_x_1979:
[----:B------:R-:W-:Y:S05]  /*12dd0*/  BRA `(.L_x_1981) ;  /* 0xfffffff400547947 */ /* 0x000fea000383ffff */
.L_x_1952:
[----:B------:R-:W-:Y:S01]  /*12de0*/  BSSY B1, `(.L_x_1982) ;  /* 0x0000006000017945 */ /* 0x000fe20003800000 */
[----:B------:R-:W-:-:S07]  /*12df0*/  IMAD.MOV.U32 R15, RZ, RZ, -0x1 ;  /* 0xffffffffff0f7424 */ /* 0x000fce00078e00ff */
[----:B-12---:R-:W-:Y:S05]  /*12e00*/  WARPSYNC.COLLECTIVE R15, `(.L_x_1983) ;  /* 0x000000000f0c7348 */ /* 0x006fea0003c00000 */
[----:B------:R-:W-:Y:S02]  /*12e10*/  ELECT P6, UR62, PT ;  /* 0x00000000003e782f */ /* 0x000fe400038c0000 */
[----:B------:R-:W-:Y:S01]  /*12e20*/  MOV R14, UR62 ;  /* 0x0000003e000e7c02 */ /* 0x000fe20008000f00 */
[----:B-12---:R-:W-:Y:S10]  /*12e30*/  ENDCOLLECTIVE ;  /* 0x000000000000791b */ /* 0x006ff40003800000 */
.L_x_1983:
[----:B------:R-:W-:Y:S05]  /*12e40*/  BSYNC B1 ;  /* 0x0000000000017941 */ /* 0x000fea0003800000 */
.L_x_1982:
[----:B------:R-:W-:Y:S05]  /*12e50*/  BRA `(.L_x_1984) ;  /* 0xfffffff4004c7947 */ /* 0x000fea000383ffff */
.L_x_1954:
[----:B-1----:R1:W2:Y:S02]  /*12e60*/  SYNCS.PHASECHK.TRANS64.TRYWAIT P1, [R6+URZ], R5 ;  /* 0x00000005060075a7 */ /* 0x0022a4000802017f */
[----:B--2---:R-:W-:Y:S05]  /*12e70*/  @!P1 NANOSLEEP.SYNCS 0x989680 ;  /* 0x009896800000995d */ /* 0x004fea0003900000 */
[----:B------:R-:W2:Y:S02]  /*12e80*/  @!P1 SYNCS.PHASECHK.TRANS64 P1, [R6+URZ], R5 ;  /* 0x00000005060095a7 */ /* 0x000ea4000802007f */
[----:B--2---:R-:W-:Y:S05]  /*12e90*/  @!P1 BRA `(.L_x_1954) ;  /* 0xfffffffc00f09947 */ /* 0x004fea000383ffff */
[----:B------:R-:W-:Y:S05]  /*12ea0*/  BRA `(.L_x_1985) ;  /* 0xfffffff400887947 */ /* 0x000fea000383ffff */
.L_x_1955:
[----:B--2---:R2:W3:Y:S02]  /*12eb0*/  SYNCS.PHASECHK.TRANS64.TRYWAIT P1, [R7+URZ], R2 ;  /* 0x00000002070075a7 */ /* 0x0044e4000802017f */
[----:B---3--:R-:W-:Y:S05]  /*12ec0*/  @!P1 NANOSLEEP.SYNCS 0x989680 ;  /* 0x009896800000995d */ /* 0x008fea0003900000 */
[----:B------:R-:W3:Y:S02]  /*12ed0*/  @!P1 SYNCS.PHASECHK.TRANS64 P1, [R7+URZ], R2 ;  /* 0x00000002070095a7 */ /* 0x000ee4000802007f */
[----:B---3--:R-:W-:Y:S05]  /*12ee0*/  @!P1 BRA `(.L_x_1955) ;  /* 0xfffffffc00f09947 */ /* 0x008fea000383ffff */
[----:B------:R-:W-:Y:S05]  /*12ef0*/  BRA `(.L_x_1986) ;  /* 0xfffffff4007c7947 */ /* 0x000fea000383ffff */
.L_x_1957:
[----:B---3--:R3:W4:Y:S02]  /*12f00*/  SYNCS.PHASECHK.TRANS64.TRYWAIT P1, [R4+URZ+0x38860], R5 ;  /* 0x03886005040075a7 */ /* 0x008724000802017f */
[----:B----4-:R-:W-:Y:S05]  /*12f10*/  @!P1 NANOSLEEP.SYNCS 0x989680 ;  /* 0x009896800000995d */ /* 0x010fea0003900000 */
[----:B------:R-:W4:Y:S02]  /*12f20*/  @!P1 SYNCS.PHASECHK.TRANS64 P1, [R4+URZ+0x38860], R5 ;  /* 0x03886005040095a7 */ /* 0x000f24000802007f */
[----:B----4-:R-:W-:Y:S05]  /*12f30*/  @!P1 BRA `(.L_x_1957) ;  /* 0xfffffffc00f09947 */ /* 0x010fea000383ffff */
[----:B------:R-:W-:Y:S05]  /*12f40*/  BRA `(.L_x_1987) ;  /* 0xfffffff400807947 */ /* 0x000fea000383ffff */
.L_x_1959:
[----:B----4-:R4:W1:Y:S02]  /*12f50*/  SYNCS.PHASECHK.TRANS64.TRYWAIT P1, [R3+URZ+0x38860], R2 ;  /* 0x03886002030075a7 */ /* 0x010864000802017f */
[----:B-1----:R-:W-:Y:S05]  /*12f60*/  @!P1 NANOSLEEP.SYNCS 0x989680 ;  /* 0x009896800000995d */ /* 0x002fea0003900000 */
[----:B------:R-:W1:Y:S02]  /*12f70*/  @!P1 SYNCS.PHASECHK.TRANS64 P1, [R3+URZ+0x38860], R2 ;  /* 0x03886002030095a7 */ /* 0x000e64000802007f */
[----:B-1----:R-:W-:Y:S05]  /*12f80*/  @!P1 BRA `(.L_x_1959) ;  /* 0xfffffffc00f09947 */ /* 0x002fea000383ffff */
[----:B------:R-:W-:Y:S05]  /*12f90*/  BRA `(.L_x_1988) ;  /* 0xfffffff400807947 */ /* 0x000fea000383ffff */
.L_x_1961:
[----:B------:R1:W1:Y:S02]  /*12fa0*/  SYNCS.PHASECHK.TRANS64.TRYWAIT P0, [R4+URZ+0x38880], R5 ;  /* 0x03888005040075a7 */ /* 0x000264000800017f */
[----:B-1----:R-:W-:Y:S05]  /*12fb0*/  @!P0 NANOSLEEP.SYNCS 0x989680 ;  /* 0x009896800000895d */ /* 0x002fea0003900000 */
[----:B------:R-:W1:Y:S02]  /*12fc0*/  @!P0 SYNCS.PHASECHK.TRANS64 P0, [R4+URZ+0x38880], R5 ;  /* 0x03888005040085a7 */ /* 0x000e64000800007f */
[----:B-1----:R-:W-:Y:S05]  /*12fd0*/  @!P0 BRA `(.L_x_1961) ;  /* 0xfffffffc00f08947 */ /* 0x002fea000383ffff */
[----:B------:R-:W-:Y:S05]  /*12fe0*/  BRA `(.L_x_1962) ;  /* 0xfffffff4007c7947 */ /* 0x000fea000383ffff */
.L_x_1989:
        /* <DEDUP_REMOVED lines=9> */
.L_x_12340:


//--------------------- .text._ZN7cutlass13device_kernelIN5flash11enable_sm90INS1_16FlashAttnFwdSm90INS1_25CollectiveMainloopFwdSm90ILi2EN4cute5tupleIJNS5_1CILi1EEES8_S8_EEENS6_IJNS7_ILi128EEESA_NS7_ILi256EEEEEELi256ENS_12float_e4m3_tEfNS_4arch4Sm90ELb1ELb0ELb1ELb1ELb0ELb0ELb0ELb1ELb1ELb0ELb0ELb0EEENS1_21CollectiveEpilogueFwdINS6_IJSA_SB_SA_EEES9_NS_10bfloat16_tESF_Li256ELb1ELb0ELb0ELb1EEENS1_36VarlenDynamicPersistentTileSchedulerILi128ELi128ELi256ELi128ELb0ELb0ELb1ELb1ELb1ELb1EEEEEEEEEvNT_6ParamsE --------------------------
	.section	.text._ZN7cutlass13device_kernelIN5flash11enable_sm90INS1_16FlashAttnFwdSm90INS1_25CollectiveMainloopFwdSm90ILi2EN4cute5tupleIJNS5_1CILi1EEES8_S8_EEENS6_IJNS7_ILi128EEESA_NS7_ILi256EEEEEELi256ENS_12float_e4m3_tEfNS_4arch4Sm90ELb1ELb0ELb1ELb1ELb0ELb0ELb0ELb1ELb1ELb0ELb0ELb0EEENS1_21CollectiveEpilogueFwdINS6_IJSA_SB_SA_EEES9_NS_10bfloat16_tESF_Li256ELb1ELb0ELb0ELb1EEENS1_36VarlenDynamicPersistentTileSchedulerILi128ELi128ELi256ELi128ELb0ELb0ELb1ELb1ELb1ELb1EEEEEEEEEvNT_6ParamsE,"ax",@progbits
	.align	128
.text._ZN7cutlass13device_kernelIN5flash11enable_sm90INS1_16FlashAttnFwdSm90INS1_25CollectiveMainloopFwdSm90ILi2EN4cute5tupleIJNS5_1CILi1EEES8_S8_EEENS6_IJNS7_ILi128EEESA_NS7_ILi256EEEEEELi256ENS_12float_e4m3_tEfNS_4arch4Sm90ELb1ELb0ELb1ELb1ELb0ELb0ELb0ELb1ELb1ELb0ELb0ELb0EEENS1_21CollectiveEpilogueFwdINS6_IJSA_SB_SA_EEES9_NS_10bfloat16_tESF_Li256ELb1ELb0ELb0ELb1EEENS1_36VarlenDynamicPersistentTileSchedulerILi128ELi128ELi256ELi128ELb0ELb0ELb1ELb1ELb1ELb1EEEEEEEEEvNT_6ParamsE:
        .type           _ZN7cutlass13device_kernelIN5flash11enable_sm90INS1_16FlashAttnFwdSm90INS1_25CollectiveMainloopFwdSm90ILi2EN4cute5tupleIJNS5_1CILi1EEES8_S8_EEENS6_IJNS7_ILi128EEESA_NS7_ILi256EEEEEELi256ENS_12float_e4m3_tEfNS_4arch4Sm90ELb1ELb0ELb1ELb1ELb0ELb0ELb0ELb1ELb1ELb0ELb0ELb0EEENS1_21CollectiveEpilogueFwdINS6_IJSA_SB_SA_EEES9_NS_10bfloat16_tESF_Li256ELb1ELb0ELb0ELb1EEENS1_36VarlenDynamicPersistentTileSchedulerILi128ELi128ELi256ELi128ELb0ELb0ELb1ELb1ELb1ELb1EEEEEEEEEvNT_6ParamsE,@function
        .size           _ZN7cutlass13device_kernelIN5flash11enable_sm90INS1_16FlashAttnFwdSm90INS1_25CollectiveMainloopFwdSm90ILi2EN4cute5tupleIJNS5_1CILi1EEES8_S8_EEENS6_IJNS7_ILi128EEESA_NS7_ILi256EEEEEELi256ENS_12float_e4m3_tEfNS_4arch4Sm90ELb1ELb0ELb1ELb1ELb0ELb0ELb0ELb1ELb1ELb0ELb0ELb0EEENS1_21CollectiveEpilogueFwdINS6_IJSA_SB_SA_EEES9_NS_10bfloat16_tESF_Li256ELb1ELb0ELb0ELb1EEENS1_36VarlenDynamicPersistentTileSchedulerILi128ELi128ELi256ELi128ELb0ELb0ELb1ELb1ELb1ELb1EEEEEEEEEvNT_6ParamsE,(.L_x_12341 - _ZN7cutlass13device_kernelIN5flash11enable_sm90INS1_16FlashAttnFwdSm90INS1_25CollectiveMainloopFwdSm90ILi2EN4cute5tupleIJNS5_1CILi1EEES8_S8_EEENS6_IJNS7_ILi128EEESA_NS7_ILi256EEEEEELi256ENS_12float_e4m3_tEfNS_4arch4Sm90ELb1ELb0ELb1ELb1ELb0ELb0ELb0ELb1ELb1ELb0ELb0ELb0EEENS1_21CollectiveEpilogueFwdINS6_IJSA_SB_SA_EEES9_NS_10bfloat16_tESF_Li256ELb1ELb0ELb0ELb1EEENS1_36VarlenDynamicPersistentTileSchedulerILi128ELi128ELi256ELi128ELb0ELb0ELb1ELb1ELb1ELb1EEEEEEEEEvNT_6ParamsE)
        .other          _ZN7cutlass13device_kernelIN5flash11enable_sm90INS1_16FlashAttnFwdSm90INS1_25CollectiveMainloopFwdSm90ILi2EN4cute5tupleIJNS5_1CILi1EEES8_S8_EEENS6_IJNS7_ILi128EEESA_NS7_ILi256EEEEEELi256ENS_12float_e4m3_tEfNS_4arch4Sm90ELb1ELb0ELb1ELb1ELb0ELb0ELb0ELb1ELb1ELb0ELb0ELb0EEENS1_21CollectiveEpilogueFwdINS6_IJSA_SB_SA_EEES9_NS_10bfloat16_tESF_Li256ELb1ELb0ELb0ELb1EEENS1_36VarlenDynamicPersistentTileSchedulerILi128ELi128ELi256ELi128ELb0ELb0ELb1ELb1ELb1ELb1EEEEEEEEEvNT_6ParamsE,@"STO_CUDA_ENTRY STV_DEFAULT"
_ZN7cutlass13device_kernelIN5flash11enable_sm90INS1_16FlashAttnFwdSm90INS1_25CollectiveMainloopFwdSm90ILi2EN4cute5tupleIJNS5_1CILi1EEES8_S8_EEENS6_IJNS7_ILi128EEESA_NS7_ILi256EEEEEELi256ENS_12float_e4m3_tEfNS_4arch4Sm90ELb1ELb0ELb1ELb1ELb0ELb0ELb0ELb1ELb1ELb0ELb0ELb0EEENS1_21CollectiveEpilogueFwdINS6_IJSA_SB_SA_EEES9_NS_10bfloat16_tESF_Li256ELb1ELb0ELb0ELb1EEENS1_36VarlenDynamicPersistentTileSchedulerILi128ELi128ELi256ELi128ELb0ELb0ELb1ELb1ELb1ELb1EEEEEEEEEvNT_6ParamsE:
        /* <DEDUP_REMOVED lines=21> */
.L_x_1991:
[----:B------:R-:W-:Y:S05]  /*0150*/  BSYNC B0 ;  /* 0x0000000000007941 */ /* 0x000fea0003800000 */
.L_x_1990:
        /* <DEDUP_REMOVED lines=41> */
.L_x_1992:
        /* <DEDUP_REMOVED lines=22> */
.L_x_1993:
        /* <DEDUP_REMOVED lines=18> */
.L_x_1994:
        /* <DEDUP_REMOVED lines=22> */
.L_x_1995:
        /* <DEDUP_REMOVED lines=22> */
.L_x_1996:
[----:B------:R-:W-:Y:S01]  /*0930*/  PLOP3.LUT P0, PT, PT, PT, UP0, 0x80, 0x0 ;  /* 0x000000000000781c */ /* 0x000fe20003f0f008 */
[----:B------:R-:W-:Y:S01]  /*0940*/  UMOV UR40, 0x1 ;  /* 0x0000000100287882 */ /* 0x000fe20000000000 */
[----:B------:R-:W-:Y:S01]  /*0950*/  NOP ;  /* 0x0000000000007918 */ /* 0x000fe20000000000 */
[----:B------:R-:W-:Y:S01]  /*0960*/  USEL UR40, UR40, 0x2, !UP0 ;  /* 0x0000000228287887 */ /* 0x000fe2000c000000 */
[----:B------:R-:W-:Y:S01]  /*0970*/  ULDC.64 UR48, c[0x0][0x208] ;  /* 0x0000820000307ab9 */ /* 0x000fe20000000a00 */
[----:B012-4-:R-:W-:Y:S08]  /*0980*/  BAR.SYNC.DEFER_BLOCKING 0x0 ;  /* 0x0000000000007b1d */ /* 0x017ff00000010000 */
[----:B------:R-:W-:Y:S05]  /*0990*/  @!P0 BRA `(.L_x_1997) ;  /* 0x000000ec00988947 */ /* 0x000fea0003800000 */
.L_x_1998:
        /* <DEDUP_REMOVED lines=29> */
[----:B------:R-:W-:-:S03]  /*0b70*/  SHF.R.S32.HI R233, RZ, 0x7, R2 ;  /* 0x00000007ffe97819 */ /* 0x000fc60000011402 */
[----:B------:R-:W-:Y:S01]  /*0b80*/  IMAD.IADD R232, R235, 0x1, -R232 ;  /* 0x00000001ebe87824 */ /* 0x000fe200078e0ae8 */
[----:B------:R-:W-:-:S04]  /*0b90*/  LEA.HI R2, R2, R233, RZ, 0x1 ;  /* 0x000000e902027211 */ /* 0x000fc800078f08ff */
[----:B------:R-:W-:Y:S02]  /*0ba0*/  SHF.R.S32.HI R7, RZ, 0x1f, R232 ;  /* 0x0000001fff077819 */ /* 0x000fe400000114e8 */
[----:B------:R-:W-:Y:S02]  /*0bb0*/  LOP3.LUT R2, R2, 0x3fffffe, RZ, 0xc0, !PT ;  /* 0x03fffffe02027812 */ /* 0x000fe400078ec0ff */
[CC--:B------:R-:W-:Y:S02]  /*0bc0*/  LEA.HI R8, R7.reuse, R232.reuse, RZ, 0x2 ;  /* 0x000000e807087211 */ /* 0x0c0fe400078f10ff */
[----:B------:R-:W-:Y:S01]  /*0bd0*/  LEA.HI R7, R7, R232, RZ, 0x5 ;  /* 0x000000e807077211 */ /* 0x000fe200078f28ff */
[----:B------:R-:W-:Y:S01]  /*0be0*/  IMAD.IADD R22, R233, 0x1, -R2 ;  /* 0x00000001e9167824 */ /* 0x000fe200078e0a02 */
[--C-:B------:R-:W-:Y:S02]  /*0bf0*/  SHF.R.S32.HI R5, RZ, 0x2, R8.reuse ;  /* 0x00000002ff057819 */ /* 0x100fe40000011408 */
[----:B------:R-:W-:-:S02]  /*0c00*/  SHF.R.S32.HI R4, RZ, 0x1f, R8 ;  /* 0x0000001fff047819 */ /* 0x000fc40000011408 */
[----:B------:R-:W-:Y:S02]  /*0c10*/  SHF.R.S32.HI R7, RZ, 0x5, R7 ;  /* 0x00000005ff077819 */ /* 0x000fe40000011407 */
[----:B------:R-:W-:Y:S02]  /*0c20*/  LEA.HI R4, R4, R5, RZ, 0x3 ;  /* 0x0000000504047211 */ /* 0x000fe400078f18ff */
[----:B------:R-:W-:Y:S02]  /*0c30*/  LOP3.LUT R17, R8, 0x7ffffffc, RZ, 0xc0, !PT ;  /* 0x7ffffffc08117812 */ /* 0x000fe400078ec0ff */
[----:B------:R-:W-:Y:S02]  /*0c40*/  LOP3.LUT R6, R4, 0xfffffff8, RZ, 0xc0, !PT ;  /* 0xfffffff804067812 */ /* 0x000fe400078ec0ff */
[-C--:B------:R-:W-:Y:S01]  /*0c50*/  LEA.HI R4, R0, R235.reuse, RZ, 0x5 ;  /* 0x000000eb00047211 */ /* 0x080fe200078f28ff */
[----:B------:R-:W-:Y:S01]  /*0c60*/  IMAD.IADD R17, R232, 0x1, -R17 ;  /* 0x00000001e8117824 */ /* 0x000fe200078e0a11 */
[----:B------:R-:W-:Y:S01]  /*0c70*/  LEA.HI R0, R0, R235, RZ, 0x3 ;  /* 0x000000eb00007211 */ /* 0x000fe200078f18ff */
[----:B------:R-:W-:Y:S01]  /*0c80*/  IMAD.IADD R10, R5, 0x1, -R6 ;  /* 0x00000001050a7824 */ /* 0x000fe200078e0a06 */
[----:B------:R-:W-:Y:S01]  /*0c90*/  SHF.R.S32.HI R6, RZ, 0x4, R3 ;  /* 0x00000004ff067819 */ /* 0x000fe20000011403 */
[----:B------:R-:W-:Y:S01]  /*0ca0*/  IMAD.SHL.U32 R5, R4, 0x20, RZ ;  /* 0x0000002004057824 */ /* 0x000fe200078e00ff */
[----:B------:R-:W-:Y:S01]  /*0cb0*/  LOP3.LUT R4, R3, 0x3fffff0, RZ, 0xc0, !PT ;  /* 0x03fffff003047812 */ /* 0x000fe200078ec0ff */
[----:B------:R-:W-:Y:S01]  /*0cc0*/  IMAD R7, R7, 0x10, R10 ;  /* 0x0000001007077824 */ /* 0x000fe200078e020a */
[----:B------:R-:W-:-:S02]  /*0cd0*/  LEA.HI R3, R3, R6, RZ, 0x1 ;  /* 0x0000000603037211 */ /* 0x000fc400078f08ff */
[----:B------:R-:W-:Y:S01]  /*0ce0*/  LOP3.LUT R5, R5, 0xfffffc00, RZ, 0xc0, !PT ;  /* 0xfffffc0005057812 */ /* 0x000fe200078ec0ff */
[----:B------:R-:W-:Y:S01]  /*0cf0*/  IMAD.IADD R4, R235, 0x1, -R4 ;  /* 0x00000001eb047824 */ /* 0x000fe200078e0a04 */
[----:B------:R-:W-:Y:S01]  /*0d00*/  LOP3.LUT R3, R3, 0x1ffffffe, RZ, 0xc0, !PT ;  /* 0x1ffffffe03037812 */ /* 0x000fe200078ec0ff */
[----:B------:R-:W-:Y:S01]  /*0d10*/  IMAD R22, R22, 0x40, R7 ;  /* 0x0000004016167824 */ /* 0x000fe200078e0207 */
[----:B------:R-:W-:Y:S01]  /*0d20*/  LOP3.LUT R2, R0, 0x1ffffff8, RZ, 0xc0, !PT ;  /* 0x1ffffff800027812 */ /* 0x000fe200078ec0ff */
[----:B------:R-:W-:Y:S01]  /*0d30*/  IMAD R4, R4, 0x40, R5 ;  /* 0x0000004004047824 */ /* 0x000fe200078e0205 */
[----:B------:R-:W-:Y:S01]  /*0d40*/  SHF.R.S32.HI R18, RZ, 0x3, R0 ;  /* 0x00000003ff127819 */ /* 0x000fe20000011400 */
[----:B------:R-:W-:Y:S02]  /*0d50*/  IMAD.IADD R3, R6, 0x1, -R3 ;  /* 0x0000000106037824 */ /* 0x000fe400078e0a03 */
[----:B------:R-:W-:Y:S02]  /*0d60*/  IMAD.IADD R2, R235, 0x1, -R2 ;  /* 0x00000001eb027824 */ /* 0x000fe400078e0a02 */
[----:B------:R-:W-:-:S02]  /*0d70*/  IMAD R234, R3, 0x8, R4 ;  /* 0x0000000803ea7824 */ /* 0x000fc400078e0204 */
[----:B------:R-:W-:-:S07]  /*0d80*/  IMAD.SHL.U32 R16, R2, 0x8, RZ ;  /* 0x0000000802107824 */ /* 0x000fce00078e00ff */
.L_x_2055:
[----:B0-----:R-:W0:Y:S01]  /*0d90*/  LDC.64 R2, c[0x0][0xc60] ;  /* 0x00031800ff027b82 */ /* 0x001e220000000a00 */
[----:B------:R-:W-:Y:S01]  /*0da0*/  ULDC.64 UR4, c[0x0][0xa28] ;  /* 0x00028a0000047ab9 */ /* 0x000fe20000000a00 */
[----:B------:R-:W-:Y:S01]  /*0db0*/  ULDC.64 UR6, c[0x0][0xa18] ;  /* 0x0002860000067ab9 */ /* 0x000fe20000000a00 */
[----:B------:R-:W-:Y:S01]  /*0dc0*/  ULDC.64 UR8, c[0x0][0xa20] ;  /* 0x0002880000087ab9 */ /* 0x000fe20000000a00 */
        /* <DEDUP_REMOVED lines=10> */
[----:B------:R-:W-:-:S04]  /*0e70*/  @UP0 ULEA UR4, UP2, UR36, UR4, 0x2 ;  /* 0x0000000424040291 */ /* 0x000fc8000f84103f */
[----:B------:R-:W-:Y:S02]  /*0e80*/  @UP0 ULEA.HI.X UR5, UR36, UR5, UR37, 0x2, UP2 ;  /* 0x0000000524050291 */ /* 0x000fe400090f1425 */
[----:B------:R-:W-:Y:S01]  /*0e90*/  @UP1 ULEA UR6, UP0, UR36, UR6, 0x2 ;  /* 0x0000000624061291 */ /* 0x000fe2000f80103f */
[----:B------:R-:W-:-:S03]  /*0ea0*/  IMAD.U32 R2, RZ, RZ, UR4 ;  /* 0x00000004ff027e24 */ /* 0x000fc6000f8e00ff */
[----:B------:R-:W-:Y:S01]  /*0eb0*/  @UP1 ULEA.HI.X UR7, UR36, UR7, UR37, 0x2, UP0 ;  /* 0x0000000724071291 */ /* 0x000fe200080f1425 */
[----:B------:R-:W-:Y:S01]  /*0ec0*/  IMAD.U32 R3, RZ, RZ, UR5 ;  /* 0x00000005ff037e24 */ /* 0x000fe2000f8e00ff */
[----:B------:R-:W-:Y:S01]  /*0ed0*/  ULDC.64 UR4, c[0x0][0x3f8] ;  /* 0x0000fe0000047ab9 */ /* 0x000fe20000000a00 */
[----:B---345:R-:W-:-:S03]  /*0ee0*/  IMAD.U32 R4, RZ, RZ, UR6 ;  /* 0x00000006ff047e24 */ /* 0x038fc6000f8e00ff */
[----:B------:R-:W-:Y:S01]  /*0ef0*/  IMAD.U32 R5, RZ, RZ, UR7 ;  /* 0x00000007ff057e24 */ /* 0x000fe2000f8e00ff */
[----:B------:R-:W2:Y:S01]  /*0f00*/  @P0 LDG.E R2, desc[UR48][R2.64] ;  /* 0x0000003002020981 */ /* 0x000ea2000c1e1900 */
[----:B------:R-:W-:Y:S01]  /*0f10*/  UISETP.NE.U32.AND UP0, UPT, UR4, URZ, UPT ;  /* 0x0000003f0400728c */ /* 0x000fe2000bf05070 */
[----:B------:R-:W-:Y:S01]  /*0f20*/  ISETP.NE.U32.AND P1, PT, RZ, UR8, PT ;  /* 0x00000008ff007c0c */ /* 0x000fe2000bf25070 */
[----:B------:R-:W-:Y:S01]  /*0f30*/  ULDC UR6, c[0x0][0x2e0] ;  /* 0x0000b80000067ab9 */ /* 0x000fe20000000800 */
[----:B------:R-:W3:Y:S01]  /*0f40*/  @P2 LDG.E R4, desc[UR48][R4.64] ;  /* 0x0000003004042981 */ /* 0x000ee2000c1e1900 */
[----:B------:R-:W-:Y:S01]  /*0f50*/  UISETP.NE.AND.EX UP0, UPT, UR5, URZ, UPT, UP0 ;  /* 0x0000003f0500728c */ /* 0x000fe2000bf05300 */
[----:B------:R-:W-:Y:S01]  /*0f60*/  ISETP.NE.AND.EX P1, PT, RZ, UR9, PT, P1 ;  /* 0x00000009ff007c0c */ /* 0x000fe2000bf25310 */
[----:B------:R-:W-:Y:S01]  /*0f70*/  ULDC UR4, c[0x0][0x404] ;  /* 0x0001010000047ab9 */ /* 0x000fe20000000800 */
[----:B------:R-:W-:Y:S01]  /*0f80*/  UMOV UR51, URZ ;  /* 0x0000003f00337c82 */ /* 0x000fe20008000000 */
[----:B------:R-:W-:Y:S01]  /*0f90*/  USEL UR4, UR4, 0x1, UP0 ;  /* 0x0000000104047887 */ /* 0x000fe20008000000 */
[----:B------:R-:W-:-:S03]  /*0fa0*/  ULDC UR52, c[0x0][0x288] ;  /* 0x0000a20000347ab9 */ /* 0x000fc60000000800 */
[----:B------:R-:W-:Y:S01]  /*0fb0*/  UIMAD UR6, UR4, UR6, URZ ;  /* 0x00000006040672a4 */ /* 0x000fe2000f8e023f */
[----:B--2---:R-:W-:Y:S02]  /*0fc0*/  @P0 R2UR UR51, R2 ;  /* 0x00000000023302ca */ /* 0x004fe400000e0000 */
[----:B---3--:R-:W-:Y:S01]  /*0fd0*/  @P2 R2UR UR52, R4 ;  /* 0x00000000043422ca */ /* 0x008fe200000e0000 */
[----:B-1----:R-:W-:-:S14]  /*0fe0*/  @P2 BRA `(.L_x_1999) ;  /* 0x0000000000342947 */ /* 0x002fdc0003800000 */
        /* <DEDUP_REMOVED lines=13> */
.L_x_1999:
[----:B------:R-:W-:Y:S01]  /*10c0*/  UMOV UR42, UR53 ;  /* 0x00000035002a7c82 */ /* 0x000fe20008000000 */
[----:B------:R-:W-:Y:S01]  /*10d0*/  UMOV UR38, UR44 ;  /* 0x0000002c00267c82 */ /* 0x000fe20008000000 */
[----:B------:R-:W-:Y:S05]  /*10e0*/  @!P1 BRA `(.L_x_2000) ;  /* 0x00000000001c9947 */ /* 0x000fea0003800000 */
[----:B------:R-:W-:-:S04]  /*10f0*/  ULEA UR4, UP0, UR36, UR8, 0x2 ;  /* 0x0000000824047291 */ /* 0x000fc8000f80103f */
[----:B------:R-:W-:Y:S02]  /*1100*/  ULEA.HI.X UR5, UR36, UR9, UR37, 0x2, UP0 ;  /* 0x0000000924057291 */ /* 0x000fe400080f1425 */
[----:B------:R-:W-:-:S04]  /*1110*/  IMAD.U32 R2, RZ, RZ, UR4 ;  /* 0x00000004ff027e24 */ /* 0x000fc8000f8e00ff */
[----:B------:R-:W-:-:S05]  /*1120*/  IMAD.U32 R3, RZ, RZ, UR5 ;  /* 0x00000005ff037e24 */ /* 0x000fca000f8e00ff */
[----:B------:R-:W2:Y:S02]  /*1130*/  LDG.E R2, desc[UR48][R2.64] ;  /* 0x0000003002027981 */ /* 0x000ea4000c1e1900 */
[----:B--2---:R-:W-:Y:S01]  /*1140*/  R2UR UR6, R2 ;  /* 0x00000000020672ca */ /* 0x004fe200000e0000 */
[----:B------:R-:W-:-:S14]  /*1150*/  BRA `(.L_x_2001) ;  /* 0x0000000000347947 */ /* 0x000fdc0003800000 */
.L_x_2000:
        /* <DEDUP_REMOVED lines=13> */
.L_x_2001:
[----:B------:R-:W-:Y:S01]  /*1230*/  UIADD3 UR51, -UR51, UR6, URZ ;  /* 0x0000000633337290 */ /* 0x000fe2000fffe13f */
[----:B------:R-:W-:Y:S01]  /*1240*/  PLOP3.LUT P0, PT, PT, PT, PT, 0x80, 0x0 ;  /* 0x000000000000781c */ /* 0x000fe20003f0f070 */
[----:B------:R-:W-:Y:S01]  /*1250*/  ULDC UR4, c[0x0][0x428] ;  /* 0x00010a0000047ab9 */ /* 0x000fe20000000800 */
[----:B------:R-:W-:Y:S01]  /*1260*/  IMAD.MOV.U32 R0, RZ, RZ, RZ ;  /* 0x000000ffff007224 */ /* 0x000fe200078e00ff */
[----:B------:R-:W-:Y:S01]  /*1270*/  UIADD3 UR5, UR51, 0xff, -UR52 ;  /* 0x000000ff33057890 */ /* 0x000fe2000fffe834 */
[----:B------:R-:W-:Y:S01]  /*1280*/  IMAD.MOV.U32 R2, RZ, RZ, RZ ;  /* 0x000000ffff027224 */ /* 0x000fe200078e00ff */
[----:B------:R-:W-:Y:S01]  /*1290*/  UISETP.NE.AND UP0, UPT, UR4, 0x1, UPT ;  /* 0x000000010400788c */ /* 0x000fe2000bf05270 */
[----:B------:R-:W-:Y:S01]  /*12a0*/  IMAD.MOV.U32 R151, RZ, RZ, RZ ;  /* 0x000000ffff977224 */ /* 0x000fe200078e00ff */
[----:B------:R-:W-:Y:S01]  /*12b0*/  UIADD3 UR4, UR51, 0x7f, URZ ;  /* 0x0000007f33047890 */ /* 0x000fe2000fffe03f */
[----:B------:R-:W-:Y:S01]  /*12c0*/  CS2R R30, SRZ ;  /* 0x00000000001e7805 */ /* 0x000fe2000001ff00 */
[----:B------:R-:W-:Y:S01]  /*12d0*/  ULEA UR6, UR53, UR5, 0x7 ;  /* 0x0000000535067291 */ /* 0x000fe2000f8e383f */
[----:B------:R-:W-:Y:S01]  /*12e0*/  CS2R R124, SRZ ;  /* 0x00000000007c7805 */ /* 0x000fe2000001ff00 */
[----:B------:R-:W-:Y:S01]  /*12f0*/  USHF.R.S32.HI UR5, URZ, 0x1f, UR4 ;  /* 0x0000001f3f057899 */ /* 0x000fe20008011404 */
        /* <DEDUP_REMOVED lines=11> */
[----:B------:R-:W-:Y:S01]  /*13b0*/  @UP0 ULDC UR4, c[0x0][0x42c] ;  /* 0x00010b0000040ab9 */ /* 0x000fe20000000800 */
[----:B------:R-:W-:Y:S01]  /*13c0*/  @UP0 ULDC UR6, c[0x0][0x430] ;  /* 0x00010c0000060ab9 */ /* 0x000fe20000000800 */
[----:B------:R-:W-:Y:S01]  /*13d0*/  UISETP.LT.AND UP1, UPT, UR5, UR7, UPT ;  /* 0x000000070500728c */ /* 0x000fe2000bf21270 */
[----:B------:R-:W-:-:S02]  /*13e0*/  CS2R R46, SRZ ;  /* 0x00000000002e7805 */ /* 0x000fc4000001ff00 */
[----:B------:R-:W-:Y:S02]  /*13f0*/  CS2R R108, SRZ ;  /* 0x00000000006c7805 */ /* 0x000fe4000001ff00 */
[----:B------:R-:W-:Y:S01]  /*1400*/  CS2R R104, SRZ ;  /* 0x0000000000687805 */ /* 0x000fe2000001ff00 */
[----:B------:R-:W-:Y:S01]  /*1410*/  USEL UR54, UR5, UR7, UP1 ;  /* 0x0000000705367287 */ /* 0x000fe20008800000 */
[----:B------:R-:W-:Y:S01]  /*1420*/  CS2R R50, SRZ ;  /* 0x0000000000327805 */ /* 0x000fe2000001ff00 */
[----:B------:R-:W-:Y:S01]  /*1430*/  UIMAD.WIDE.U32 UR4, UR44, UR4, URZ ;  /* 0x000000042c0472a5 */ /* 0x000fe2000f8e003f */
[----:B------:R-:W-:Y:S01]  /*1440*/  CS2R R54, SRZ ;  /* 0x0000000000367805 */ /* 0x000fe2000001ff00 */
[----:B------:R-:W-:Y:S01]  /*1450*/  UISETP.GE.AND UP1, UPT, UR54, 0x1, UPT ;  /* 0x000000013600788c */ /* 0x000fe2000bf26270 */
[----:B------:R-:W-:Y:S01]  /*1460*/  CS2R R100, SRZ ;  /* 0x0000000000647805 */ /* 0x000fe2000001ff00 */
[----:B------:R-:W-:Y:S01]  /*1470*/  @UP0 USHF.R.U32.HI UR44, URZ, UR6, UR5 ;  /* 0x000000063f2c0299 */ /* 0x000fe20008011605 */
[----:B------:R-:W-:-:S02]  /*1480*/  CS2R R96, SRZ ;  /* 0x0000000000607805 */ /* 0x000fc4000001ff00 */
[----:B------:R-:W-:Y:S02]  /*1490*/  CS2R R58, SRZ ;  /* 0x00000000003a7805 */ /* 0x000fe4000001ff00 */
[----:B------:R-:W-:Y:S02]  /*14a0*/  CS2R R62, SRZ ;  /* 0x00000000003e7805 */ /* 0x000fe4000001ff00 */
[----:B------:R-:W-:Y:S02]  /*14b0*/  PLOP3.LUT P1, PT, PT, PT, UP1, 0x80, 0x0 ;  /* 0x000000000000781c */ /* 0x000fe40003f2f018 */
        /* <DEDUP_REMOVED lines=79> */
.L_x_2003:
        /* <DEDUP_REMOVED lines=10> */
[----:B------:R-:W-:Y:S02]  /*1a50*/  @UP0 ULDC.64 UR16, c[0x0][0x9a8] ;  /* 0x00026a0000100ab9 */ /* 0x000fe40000000a00 */
[----:B------:R-:W-:Y:S01]  /*1a60*/  @UP1 ULDC.64 UR10, c[0x0][0x9b8] ;  /* 0x00026e00000a1ab9 */ /* 0x000fe20000000a00 */
[----:B------:R-:W-:Y:S02]  /*1a70*/  @UP0 UIMAD UR8, UR37, UR16, URZ ;  /* 0x00000010250802a4 */ /* 0x000fe4000f8e023f */
[----:B------:R-:W-:Y:S02]  /*1a80*/  @UP1 UIMAD UR9, UR37, UR10, URZ ;  /* 0x0000000a250912a4 */ /* 0x000fe4000f8e023f */
[----:B------:R-:W-:Y:S02]  /*1a90*/  @UP0 UIMAD.WIDE.U32 UR14, UR36, UR16, URZ ;  /* 0x00000010240e02a5 */ /* 0x000fe4000f8e003f */
[----:B------:R-:W-:Y:S02]  /*1aa0*/  @UP0 UIMAD UR17, UR36, UR17, UR8 ;  /* 0x00000011241102a4 */ /* 0x000fe4000f8e0208 */
[----:B------:R-:W-:-:S02]  /*1ab0*/  @UP0 USHF.R.S32.HI UR16, URZ, 0x1f, UR44 ;  /* 0x0000001f3f100899 */ /* 0x000fc4000801142c */
[----:B------:R-:W-:Y:S02]  /*1ac0*/  @UP1 UIMAD UR18, UR36, UR11, UR9 ;  /* 0x0000000b241212a4 */ /* 0x000fe4000f8e0209 */
[----:B------:R-:W-:Y:S02]  /*1ad0*/  @UP1 USHF.R.S32.HI UR19, URZ, 0x1f, UR44 ;  /* 0x0000001f3f131899 */ /* 0x000fe4000801142c */
[----:B------:R-:W-:Y:S01]  /*1ae0*/  @UP1 UIMAD.WIDE.U32 UR12, UR36, UR10, URZ ;  /* 0x0000000a240c12a5 */ /* 0x000fe2000f8e003f */
[----:B------:R-:W-:Y:S02]  /*1af0*/  @UP0 ULDC.64 UR8, c[0x0][0x9b0] ;  /* 0x00026c0000080ab9 */ /* 0x000fe40000000a00 */
        /* <DEDUP_REMOVED lines=33> */
.L_x_2144:
[----:B------:R-:W-:Y:S05]  /*1d10*/  @!P0 BRA `(.L_x_2005) ;  /* 0x0000000000048947 */ /* 0x000fea0003800000 */
[----:B------:R-:W-:Y:S01]  /*1d20*/  BPT.TRAP 0x1 ;  /* 0x000000040000795c */ /* 0x000fe20000300000 */
.L_x_2005:
[----:B------:R-:W-:Y:S02]  /*1d30*/  IMAD.U32 R2, RZ, RZ, UR55 ;  /* 0x00000037ff027e24 */ /* 0x000fe4000f8e00ff */
[----:B0-----:R-:W-:-:S03]  /*1d40*/  IMAD.U32 R3, RZ, RZ, UR45 ;  /* 0x0000002dff037e24 */ /* 0x001fc6000f8e00ff */
[----:B------:R-:W-:Y:S02]  /*1d50*/  LEA R2, R2, UR41, 0x3 ;  /* 0x0000002902027c11 */ /* 0x000fe4000f8e18ff */
[----:B------:R-:W-:-:S04]  /*1d60*/  SHF.L.U32 R3, R3, 0x1f, RZ ;  /* 0x0000001f03037819 */ /* 0x000fc800000006ff */
[----:B------:R0:W1:Y:S01]  /*1d70*/  SYNCS.PHASECHK.TRANS64.TRYWAIT P2, [R2+URZ+0x38830], R3 ;  /* 0x03883003020075a7 */ /* 0x000062000804017f */
[----:B------:R-:W-:Y:S05]  /*1d80*/  @!P0 BRA `(.L_x_2006) ;  /* 0x0000000000048947 */ /* 0x000fea0003800000 */
[----:B------:R-:W-:Y:S01]  /*1d90*/  BPT.TRAP 0x1 ;  /* 0x000000040000795c */ /* 0x000fe20000300000 */
.L_x_2006:
[----:B------:R-:W2:Y:S01]  /*1da0*/  S2R R4, SR_TID.X ;  /* 0x0000000000047919 */ /* 0x000ea20000002100 */
[----:B------:R-:W-:Y:S01]  /*1db0*/  IMAD.MOV.U32 R151, RZ, RZ, RZ ;  /* 0x000000ffff977224 */ /* 0x000fe200078e00ff */
[----:B--2---:R-:W-:Y:S01]  /*1dc0*/  LOP3.LUT P1, RZ, R4, 0x7f, RZ, 0xc0, !PT ;  /* 0x0000007f04ff7812 */ /* 0x004fe2000782c0ff */
[----:B-1----:R-:W-:-:S12]  /*1dd0*/  @P2 BRA `(.L_x_2007) ;  /* 0x0000000000082947 */ /* 0x002fd80003800000 */
[----:B------:R-:W1:Y:S02]  /*1de0*/  SYNCS.PHASECHK.TRANS64.TRYWAIT P2, [R2+URZ+0x38830], R3 ;  /* 0x03883003020075a7 */ /* 0x000e64000804017f */
[----:B-1----:R-:W-:Y:S05]  /*1df0*/  @!P2 BRA `(.L_x_2008) ;  /* 0x0000013000d4a947 */ /* 0x002fea0003800000 */
.L_x_2007:
[----:B------:R-:W-:Y:S05]  /*1e00*/  WARPSYNC.ALL ;  /* 0x0000000000007948 */ /* 0x000fea0003800000 */
[----:B------:R-:W-:Y:S01]  /*1e10*/  UIADD3 UR4, UR41, 0x28400, URZ ;  /* 0x0002840029047890 */ /* 0x000fe2000fffe03f */
[----:B------:R-:W-:Y:S01]  /*1e20*/  WARPGROUP.ARRIVE ;  /* 0x00000000000079c5 */ /* 0x000fe20000000000 */
[----:B------:R-:W-:Y:S01]  /*1e30*/  ULOP3.LUT UR32, UR56, 0x10000, URZ, 0xfc, !UPT ;  /* 0x0001000038207892 */ /* 0x000fe2000f8efc3f */
[----:B01----:R-:W-:Y:S01]  /*1e40*/  @!P1 VIADD R2, R2, 0x38840 ;  /* 0x0003884002029836 */ /* 0x003fe20000000000 */
[----:B------:R-:W-:Y:S01]  /*1e50*/  USHF.R.U32.HI UR4, URZ, 0x4, UR4 ;  /* 0x000000043f047899 */ /* 0x000fe20008011604 */
[--C-:B------:R-:W-:Y:S01]  /*1e60*/  IMAD.MOV.U32 R150, RZ, RZ, R151.reuse ;  /* 0x000000ffff967224 */ /* 0x100fe200078e0097 */
[----:B------:R-:W-:Y:S01]  /*1e70*/  UMOV UR33, 0x40000040 ;  /* 0x4000004000217882 */ /* 0x000fe20000000000 */
[----:B------:R-:W-:Y:S01]  /*1e80*/  UMOV UR35, 0x40000040 ;  /* 0x4000004000237882 */ /* 0x000fe20000000000 */
[----:B------:R-:W-:Y:S01]  /*1e90*/  ULOP3.LUT UR4, UR4, 0x3fff, URZ, 0xc0, !UPT ;  /* 0x00003fff04047892 */ /* 0x000fe2000f8ec03f */
[----:B------:R-:W-:Y:S01]  /*1ea0*/  @!P1 PRMT R2, RZ, 0x654, R2 ;  /* 0x00000654ff029816 */ /* 0x000fe20000000002 */
        /* <DEDUP_REMOVED lines=47> */
[----:B------:R-:W-:Y:S01]  /*21a0*/  UIADD3 UR56, UR54, -0x2, URZ ;  /* 0xfffffffe36387890 */ /* 0x000fe2000fffe03f */
        /* <DEDUP_REMOVED lines=41> */
[----:B------:R-:W-:Y:S01]  /*2440*/  QGMMA.64x128x32.F32.E4M3.E4M3 R24, gdesc[UR4], R24, gsb0 ;  /* 0x01e00000041879f3 */ /* 0x000fe20008000818 */
[----:B------:R-:W-:Y:S02]  /*2450*/  UMOV UR6, 0xffffff80 ;  /* 0xffffff8000067882 */ /* 0x000fe40000000000 */
[----:B------:R-:W-:-:S04]  /*2460*/  UIMAD UR6, UR54, UR6, 0x80 ;  /* 0x00000080360674a4 */ /* 0x000fc8000f8e0206 */
[----:B------:R-:W-:-:S04]  /*2470*/  UIADD3 UR6, UR51, UR6, URZ ;  /* 0x0000000633067290 */ /* 0x000fc8000fffe03f */
[----:B------:R-:W-:Y:S01]  /*2480*/  UIADD3 UR7, -UR52, 0x1, UR6 ;  /* 0x0000000134077890 */ /* 0x000fe2000fffe106 */
[----:B------:R-:W-:Y:S02]  /*2490*/  WARPGROUP.DEPBAR.LE gsb0, 0x0 ;  /* 0x00008000000079c5 */ /* 0x000fe40000010000 */
[----:B------:R-:W-:-:S06]  /*24a0*/  WARPGROUP.ARRIVE ;  /* 0x00000000000079c5 */ /* 0x000fcc0000000000 */
        /* <DEDUP_REMOVED lines=22> */
[----:B------:R-:W-:Y:S01]  /*2610*/  FMUL.FTZ R50, R0, R50 ;  /* 0x0000003200327220 */ /* 0x000fe20000410000 */
[----:B------:R-:W-:-:S02]  /*2620*/  IMAD.U32 R40, RZ, RZ, UR7 ;  /* 0x00000007ff287e24 */ /* 0x000fc4000f8e00ff */
[C---:B------:R-:W-:Y:S01]  /*2630*/  FMUL.FTZ R10, R0.reuse, R37 ;  /* 0x00000025000a7220 */ /* 0x040fe20000410000 */
[----:B------:R-:W-:Y:S02]  /*2640*/  IMAD.U32 R29, RZ, RZ, UR53 ;  /* 0x00000035ff1d7e24 */ /* 0x000fe4000f8e00ff */
[C---:B------:R-:W-:Y:S01]  /*2650*/  FMUL.FTZ R30, R0.reuse, R30 ;  /* 0x0000001e001e7220 */ /* 0x040fe20000410000 */
[C---:B------:R-:W-:Y:S01]  /*2660*/  FMUL.FTZ R9, R0.reuse, R36 ;  /* 0x0000002400097220 */ /* 0x040fe20000410000 */
[C---:B------:R-:W-:Y:S01]  /*2670*/  FMUL.FTZ R15, R0.reuse, R49 ;  /* 0x00000031000f7220 */ /* 0x040fe20000410000 */
[----:B------:R0:W-:Y:S01]  /*2680*/  MUFU.TANH R37, R50 ;  /* 0x0000003200257308 */ /* 0x0001e20000002400 */
[----:B------:R-:W-:Y:S02]  /*2690*/  IMAD.U32 R36, RZ, RZ, UR6 ;  /* 0x00000006ff247e24 */ /* 0x000fe4000f8e00ff */
[----:B------:R-:W-:Y:S01]  /*26a0*/  FMUL.FTZ R31, R0, R31 ;  /* 0x0000001f001f7220 */ /* 0x000fe20000410000 */
[----:B------:R-:W-:-:S02]  /*26b0*/  IMAD R49, R17, -0x2, R40 ;  /* 0xfffffffe11317824 */ /* 0x000fc400078e0228 */
[C---:B------:R-:W-:Y:S01]  /*26c0*/  FMUL.FTZ R34, R0.reuse, R34 ;  /* 0x0000002200227220 */ /* 0x040fe20000410000 */
[----:B------:R-:W-:Y:S02]  /*26d0*/  IMAD R36, R17, -0x2, R36 ;  /* 0xfffffffe11247824 */ /* 0x000fe400078e0224 */
[C---:B------:R-:W-:Y:S01]  /*26e0*/  FMUL.FTZ R35, R0.reuse, R35 ;  /* 0x0000002300237220 */ /* 0x040fe20000410000 */
[C---:B------:R-:W-:Y:S01]  /*26f0*/  FMUL.FTZ R38, R0.reuse, R38 ;  /* 0x0000002600267220 */ /* 0x040fe20000410000 */
[----:B------:R-:W1:Y:S01]  /*2700*/  MUFU.TANH R26, R26 ;  /* 0x0000001a001a7308 */ /* 0x000e620000002400 */
[----:B0-----:R-:W-:Y:S02]  /*2710*/  IMAD R50, R29, 0x80, R22 ;  /* 0x000000801d327824 */ /* 0x001fe400078e0216 */
[C---:B------:R-:W-:Y:S01]  /*2720*/  FMUL.FTZ R3, R0.reuse, R24 ;  /* 0x0000001800037220 */ /* 0x040fe20000410000 */
[C---:B------:R-:W-:Y:S01]  /*2730*/  FMUL.FTZ R21, R0.reuse, R52 ;  /* 0x0000003400157220 */ /* 0x040fe20000410000 */
[C---:B------:R-:W-:Y:S01]  /*2740*/  FMUL.FTZ R24, R0.reuse, R53 ;  /* 0x0000003500187220 */ /* 0x040fe20000410000 */
[C---:B------:R-:W-:Y:S01]  /*2750*/  FMUL.FTZ R54, R0.reuse, R54 ;  /* 0x0000003600367220 */ /* 0x040fe20000410000 */
[----:B------:R-:W-:Y:S01]  /*2760*/  IADD3 R29, R49, 0x8, R50 ;  /* 0x00000008311d7810 */ /* 0x000fe20007ffe032 */
[C---:B------:R-:W-:Y:S01]  /*2770*/  FMUL.FTZ R39, R0.reuse, R39 ;  /* 0x0000002700277220 */ /* 0x040fe20000410000 */
[----:B------:R-:W0:Y:S01]  /*2780*/  MUFU.TANH R27, R27 ;  /* 0x0000001b001b7308 */ /* 0x000e220000002400 */
[----:B------:R-:W-:Y:S01]  /*2790*/  FMUL.FTZ R7, R0, R33 ;  /* 0x0000002100077220 */ /* 0x000fe20000410000 */
[----:B------:R-:W-:Y:S01]  /*27a0*/  VIMNMX R29, R36, R29, PT ;  /* 0x0000001d241d7248 */ /* 0x000fe20003fe0100 */
[C---:B------:R-:W-:Y:S01]  /*27b0*/  FMUL.FTZ R55, R0.reuse, R55 ;  /* 0x0000003700377220 */ /* 0x040fe20000410000 */
[C---:B------:R-:W-:Y:S01]  /*27c0*/  FMUL.FTZ R42, R0.reuse, R42 ;  /* 0x0000002a002a7220 */ /* 0x040fe20000410000 */
[C---:B------:R-:W-:Y:S01]  /*27d0*/  FMUL.FTZ R8, R0.reuse, R32 ;  /* 0x0000002000087220 */ /* 0x040fe20000410000 */
[C---:B------:R-:W-:Y:S01]  /*27e0*/  ISETP.GT.AND P2, PT, R29.reuse, RZ, PT ;  /* 0x000000ff1d00720c */ /* 0x040fe20003f44270 */
[C---:B------:R-:W-:Y:S01]  /*27f0*/  FMUL.FTZ R43, R0.reuse, R43 ;  /* 0x0000002b002b7220 */ /* 0x040fe20000410000 */
[----:B------:R-:W-:Y:S01]  /*2800*/  MUFU.TANH R30, R30 ;  /* 0x0000001e001e7308 */ /* 0x000fe20000002400 */
[C---:B------:R-:W-:Y:S01]  /*2810*/  ISETP.GT.AND P3, PT, R29.reuse, 0x1, PT ;  /* 0x000000011d00780c */ /* 0x040fe20003f64270 */
[C---:B------:R-:W-:Y:S01]  /*2820*/  FMUL.FTZ R5, R0.reuse, R28 ;  /* 0x0000001c00057220 */ /* 0x040fe20000410000 */
[C---:B------:R-:W-:Y:S01]  /*2830*/  ISETP.GT.AND P4, PT, R29.reuse, 0x8, PT ;  /* 0x000000081d00780c */ /* 0x040fe20003f84270 */
[----:B------:R-:W-:Y:S01]  /*2840*/  FMUL.FTZ R28, R0, R56 ;  /* 0x00000038001c7220 */ /* 0x000fe20000410000 */
[----:B-1----:R-:W-:Y:S01]  /*2850*/  FSEL R52, R26, -INF , P2 ;  /* 0xff8000001a347808 */ /* 0x002fe20001000000 */
[C---:B------:R-:W-:Y:S01]  /*2860*/  FMUL.FTZ R46, R0.reuse, R46 ;  /* 0x0000002e002e7220 */ /* 0x040fe20000410000 */
[----:B------:R-:W-:Y:S01]  /*2870*/  ISETP.GT.AND P2, PT, R29, 0x9, PT ;  /* 0x000000091d00780c */ /* 0x000fe20003f44270 */
[----:B------:R-:W-:Y:S01]  /*2880*/  MUFU.TANH R31, R31 ;  /* 0x0000001f001f7308 */ /* 0x000fe20000002400 */
[----:B0-----:R-:W-:Y:S01]  /*2890*/  FSEL R53, R27, -INF , P3 ;  /* 0xff8000001b357808 */ /* 0x001fe20001800000 */
[C---:B------:R-:W-:Y:S01]  /*28a0*/  FMUL.FTZ R47, R0.reuse, R47 ;  /* 0x0000002f002f7220 */ /* 0x040fe20000410000 */
[C---:B------:R-:W-:Y:S01]  /*28b0*/  ISETP.GT.AND P3, PT, R29.reuse, 0x10, PT ;  /* 0x000000101d00780c */ /* 0x040fe20003f64270 */
[----:B------:R-:W-:Y:S01]  /*28c0*/  FMUL.FTZ R51, R0, R51 ;  /* 0x0000003300337220 */ /* 0x000fe20000410000 */
[----:B------:R-:W-:Y:S01]  /*28d0*/  FMNMX.FTZ R27, R52, R53, !PT ;  /* 0x00000035341b7209 */ /* 0x000fe20007810000 */
        /* <DEDUP_REMOVED lines=18> */
[----:B------:R-:W1:Y:S01]  /*2a00*/  MUFU.TANH R38, R38 ;  /* 0x0000002600267308 */ /* 0x000e620000002400 */
[----:B0-----:R-:W-:Y:S01]  /*2a10*/  FSEL R56, R34, -INF , P3 ;  /* 0xff80000022387808 */ /* 0x001fe20001800000 */
[C---:B------:R-:W-:Y:S01]  /*2a20*/  FMUL.FTZ R82, R0.reuse, R82 ;  /* 0x0000005200527220 */ /* 0x040fe20000410000 */
[C---:B------:R-:W-:Y:S01]  /*2a30*/  ISETP.GT.AND P3, PT, R29.reuse, 0x18, PT ;  /* 0x000000181d00780c */ /* 0x040fe20003f64270 */
[C---:B------:R-:W-:Y:S01]  /*2a40*/  FMUL.FTZ R83, R0.reuse, R83 ;  /* 0x0000005300537220 */ /* 0x040fe20000410000 */
[C---:B------:R-:W-:Y:S01]  /*2a50*/  FMUL.FTZ R86, R0.reuse, R86 ;  /* 0x0000005600567220 */ /* 0x040fe20000410000 */
[C---:B------:R-:W-:Y:S01]  /*2a60*/  FMUL.FTZ R87, R0.reuse, R87 ;  /* 0x0000005700577220 */ /* 0x040fe20000410000 */
[----:B------:R-:W-:Y:S01]  /*2a70*/  FMUL.FTZ R4, R0, R25 ;  /* 0x0000001900047220 */ /* 0x000fe20000410000 */
[----:B------:R0:W-:Y:S01]  /*2a80*/  MUFU.TANH R33, R54 ;  /* 0x0000003600217308 */ /* 0x0001e20000002400 */
[----:B------:R-:W-:Y:S01]  /*2a90*/  VIADDMNMX R49, R50, R49, R36, PT ;  /* 0x0000003132317246 */ /* 0x000fe20003800124 */
[C---:B------:R-:W-:Y:S01]  /*2aa0*/  FMUL.FTZ R25, R0.reuse, R57 ;  /* 0x0000003900197220 */ /* 0x040fe20000410000 */
[C---:B------:R-:W-:Y:S01]  /*2ab0*/  FMUL.FTZ R60, R0.reuse, R60 ;  /* 0x0000003c003c7220 */ /* 0x040fe20000410000 */
[C---:B------:R-:W-:Y:S01]  /*2ac0*/  FMUL.FTZ R61, R0.reuse, R61 ;  /* 0x0000003d003d7220 */ /* 0x040fe20000410000 */
[C---:B------:R-:W-:Y:S01]  /*2ad0*/  FMUL.FTZ R64, R0.reuse, R64 ;  /* 0x0000004000407220 */ /* 0x040fe20000410000 */
[C---:B------:R-:W-:Y:S01]  /*2ae0*/  FMUL.FTZ R65, R0.reuse, R65 ;  /* 0x0000004100417220 */ /* 0x040fe20000410000 */
[----:B------:R-:W-:Y:S01]  /*2af0*/  FMUL.FTZ R68, R0, R68 ;  /* 0x0000004400447220 */ /* 0x000fe20000410000 */
[----:B------:R-:W2:Y:S01]  /*2b00*/  MUFU.TANH R39, R39 ;  /* 0x0000002700277308 */ /* 0x000ea20000002400 */
[----:B0-----:R-:W-:Y:S01]  /*2b10*/  FSEL R54, R30, -INF , P4 ;  /* 0xff8000001e367808 */ /* 0x001fe20002000000 */
[----:B------:R-:W-:Y:S01]  /*2b20*/  FMUL.FTZ R69, R0, R69 ;  /* 0x0000004500457220 */ /* 0x000fe20000410000 */
[----:B-1----:R-:W-:Y:S01]  /*2b30*/  FSEL R89, R38, -INF , P3 ;  /* 0xff80000026597808 */ /* 0x002fe20001800000 */
[----:B------:R-:W-:Y:S01]  /*2b40*/  FMUL.FTZ R72, R0, R72 ;  /* 0x0000004800487220 */ /* 0x000fe20000410000 */
[----:B------:R-:W-:Y:S01]  /*2b50*/  FMNMX.FTZ R26, R54, R27, !PT ;  /* 0x0000001b361a7209 */ /* 0x000fe20007810000 */
[C---:B------:R-:W-:Y:S01]  /*2b60*/  FMUL.FTZ R73, R0.reuse, R73 ;  /* 0x0000004900497220 */ /* 0x040fe20000410000 */
[----:B------:R-:W-:Y:S01]  /*2b70*/  ISETP.GT.AND P3, PT, R29, 0x20, PT ;  /* 0x000000201d00780c */ /* 0x000fe20003f64270 */
[----:B------:R0:W-:Y:S01]  /*2b80*/  MUFU.TANH R32, R55 ;  /* 0x0000003700207308 */ /* 0x0001e20000002400 */
[----:B------:R-:W-:Y:S01]  /*2b90*/  ISETP.GT.AND P4, PT, R49, 0x8, PT ;  /* 0x000000083100780c */ /* 0x000fe20003f84270 */
        /* <DEDUP_REMOVED lines=8> */
[----:B------:R0:W-:Y:S01]  /*2c20*/  @!P1 SYNCS.ARRIVE.TRANS64.RED.A1T0 RZ, [R2+URZ], RZ ;  /* 0x000000ff02ff99a7 */ /* 0x0001e2000810043f */
[----:B------:R-:W-:Y:S01]  /*2c30*/  ISETP.GT.AND P2, PT, R29, 0x11, PT ;  /* 0x000000111d00780c */ /* 0x000fe20003f44270 */
[----:B------:R-:W-:Y:S01]  /*2c40*/  UIADD3 UR6, UR51, -UR52, URZ ;  /* 0x8000003433067290 */ /* 0x000fe2000fffe03f */
[----:B------:R-:W-:-:S02]  /*2c50*/  FMNMX.FTZ R27, R55, R26, !PT ;  /* 0x0000001a371b7209 */ /* 0x000fc40007810000 */
[----:B------:R-:W-:Y:S01]  /*2c60*/  FSEL R88, R35, -INF , P2 ;  /* 0xff80000023587808 */ /* 0x000fe20001000000 */
[----:B------:R-:W3:Y:S01]  /*2c70*/  MUFU.TANH R43, R43 ;  /* 0x0000002b002b7308 */ /* 0x000ee20000002400 */
[----:B------:R-:W-:Y:S01]  /*2c80*/  FMNMX.FTZ R27, R56, R27, !PT ;  /* 0x0000001b381b7209 */ /* 0x000fe20007810000 */
[----:B------:R-:W-:Y:S01]  /*2c90*/  ULEA UR6, UR53, UR6, 0x7 ;  /* 0x0000000635067291 */ /* 0x000fe2000f8e383f */
[----:B------:R-:W-:Y:S02]  /*2ca0*/  ISETP.GT.AND P2, PT, R29, 0x19, PT ;  /* 0x000000191d00780c */ /* 0x000fe40003f44270 */
[----:B------:R-:W-:Y:S01]  /*2cb0*/  FMNMX.FTZ R26, R88, R27, !PT ;  /* 0x0000001b581a7209 */ /* 0x000fe20007810000 */
[----:B------:R-:W-:Y:S01]  /*2cc0*/  USHF.R.S32.HI UR7, URZ, 0x1f, UR6 ;  /* 0x0000001f3f077899 */ /* 0x000fe20008011406 */
[----:B--2---:R-:W-:Y:S01]  /*2cd0*/  FSEL R90, R39, -INF , P2 ;  /* 0xff800000275a7808 */ /* 0x004fe20001000000 */
[----:B------:R-:W2:Y:S01]  /*2ce0*/  MUFU.TANH R46, R46 ;  /* 0x0000002e002e7308 */ /* 0x000ea20000002400 */
[----:B------:R-:W-:Y:S01]  /*2cf0*/  FMNMX.FTZ R27, R89, R26, !PT ;  /* 0x0000001a591b7209 */ /* 0x000fe20007810000 */
[----:B------:R-:W-:Y:S01]  /*2d00*/  ULEA.HI UR7, UR7, UR6, URZ, 0x7 ;  /* 0x0000000607077291 */ /* 0x000fe2000f8f383f */
[----:B------:R-:W-:-:S02]  /*2d10*/  ISETP.GT.AND P2, PT, R29, 0x21, PT ;  /* 0x000000211d00780c */ /* 0x000fc40003f44270 */
[----:B-1----:R-:W-:Y:S01]  /*2d20*/  FSEL R91, R42, -INF , P3 ;  /* 0xff8000002a5b7808 */ /* 0x002fe20001800000 */
[----:B------:R-:W-:Y:S01]  /*2d30*/  USHF.R.S32.HI UR7, URZ, 0x7, UR7 ;  /* 0x000000073f077899 */ /* 0x000fe20008011407 */
[----:B------:R-:W-:Y:S01]  /*2d40*/  FMNMX.FTZ R26, R90, R27, !PT ;  /* 0x0000001b5a1a7209 */ /* 0x000fe20007810000 */
[----:B------:R-:W1:Y:S01]  /*2d50*/  MUFU.TANH R47, R47 ;  /* 0x0000002f002f7308 */ /* 0x000e620000002400 */
[----:B------:R-:W-:Y:S01]  /*2d60*/  ISETP.GT.AND P3, PT, R29, 0x28, PT ;  /* 0x000000281d00780c */ /* 0x000fe20003f64270 */
[----:B------:R-:W-:Y:S01]  /*2d70*/  UISETP.LT.AND UP0, UPT, URZ, UR7, UPT ;  /* 0x000000073f00728c */ /* 0x000fe2000bf01270 */
[----:B---3--:R-:W-:Y:S02]  /*2d80*/  FSEL R92, R43, -INF , P2 ;  /* 0xff8000002b5c7808 */ /* 0x008fe40001000000 */
[----:B------:R-:W-:Y:S01]  /*2d90*/  FMNMX.FTZ R27, R91, R26, !PT ;  /* 0x0000001a5b1b7209 */ /* 0x000fe20007810000 */
[----:B------:R-:W-:Y:S01]  /*2da0*/  USEL UR54, URZ, UR7, !UP0 ;  /* 0x000000073f367287 */ /* 0x000fe2000c000000 */
[----:B------:R-:W-:Y:S01]  /*2db0*/  ISETP.GT.AND P2, PT, R29, 0x29, PT ;  /* 0x000000291d00780c */ /* 0x000fe20003f44270 */
[----:B------:R-:W3:Y:S01]  /*2dc0*/  MUFU.TANH R51, R51 ;  /* 0x0000003300337308 */ /* 0x000ee20000002400 */
[----:B--2---:R-:W-:Y:S01]  /*2dd0*/  FSEL R93, R46, -INF , P3 ;  /* 0xff8000002e5d7808 */ /* 0x004fe20001800000 */
[----:B------:R-:W-:Y:S01]  /*2de0*/  UISETP.GE.AND UP0, UPT, UR56, UR54, UPT ;  /* 0x000000363800728c */ /* 0x000fe2000bf06270 */
[----:B------:R-:W-:-:S02]  /*2df0*/  FMNMX.FTZ R26, R92, R27, !PT ;  /* 0x0000001b5c1a7209 */ /* 0x000fc40007810000 */
[----:B------:R-:W-:Y:S02]  /*2e00*/  ISETP.GT.AND P3, PT, R29, 0x30, PT ;  /* 0x000000301d00780c */ /* 0x000fe40003f64270 */
[----:B------:R-:W-:Y:S01]  /*2e10*/  FMNMX.FTZ R27, R93, R26, !PT ;  /* 0x0000001a5d1b7209 */ /* 0x000fe20007810000 */
[----:B------:R-:W2:Y:S01]  /*2e20*/  MUFU.TANH R58, R58 ;  /* 0x0000003a003a7308 */ /* 0x000ea20000002400 */
[----:B-1----:R-:W-:Y:S02]  /*2e30*/  FSEL R94, R47, -INF , P2 ;  /* 0xff8000002f5e7808 */ /* 0x002fe40001000000 */
[----:B------:R-:W-:Y:S02]  /*2e40*/  ISETP.GT.AND P2, PT, R29, 0x31, PT ;  /* 0x000000311d00780c */ /* 0x000fe40003f44270 */
[----:B------:R-:W-:Y:S02]  /*2e50*/  FSEL R37, R37, -INF , P3 ;  /* 0xff80000025257808 */ /* 0x000fe40001800000 */
[----:B------:R-:W-:Y:S01]  /*2e60*/  FMNMX.FTZ R26, R94, R27, !PT ;  /* 0x0000001b5e1a7209 */ /* 0x000fe20007810000 */
[----:B------:R-:W1:Y:S01]  /*2e70*/  MUFU.TANH R59, R59 ;  /* 0x0000003b003b7308 */ /* 0x000e620000002400 */
[----:B------:R-:W-:-:S02]  /*2e80*/  ISETP.GT.AND P3, PT, R29, 0x38, PT ;  /* 0x000000381d00780c */ /* 0x000fc40003f64270 */
[----:B---3--:R-:W-:Y:S02]  /*2e90*/  FSEL R35, R51, -INF , P2 ;  /* 0xff80000033237808 */ /* 0x008fe40001000000 */
[----:B------:R-:W-:Y:S02]  /*2ea0*/  FMNMX.FTZ R26, R37, R26, !PT ;  /* 0x0000001a251a7209 */ /* 0x000fe40007810000 */
[----:B------:R-:W-:Y:S01]  /*2eb0*/  ISETP.GT.AND P2, PT, R29, 0x39, PT ;  /* 0x000000391d00780c */ /* 0x000fe20003f44270 */
[----:B------:R-:W3:Y:S01]  /*2ec0*/  MUFU.TANH R62, R62 ;  /* 0x0000003e003e7308 */ /* 0x000ee20000002400 */
[----:B------:R-:W-:Y:S02]  /*2ed0*/  FSEL R33, R33, -INF , P3 ;  /* 0xff80000021217808 */ /* 0x000fe40001800000 */
[----:B------:R-:W-:Y:S02]  /*2ee0*/  FMNMX.FTZ R26, R35, R26, !PT ;  /* 0x0000001a231a7209 */ /* 0x000fe40007810000 */
[----:B------:R-:W-:-:S02]  /*2ef0*/  ISETP.GT.AND P3, PT, R29, 0x40, PT ;  /* 0x000000401d00780c */ /* 0x000fc40003f64270 */
[----:B------:R-:W-:Y:S01]  /*2f00*/  FSEL R32, R32, -INF , P2 ;  /* 0xff80000020207808 */ /* 0x000fe20001000000 */
[----:B------:R-:W4:Y:S01]  /*2f10*/  MUFU.TANH R63, R63 ;  /* 0x0000003f003f7308 */ /* 0x000f220000002400 */
[----:B------:R-:W-:Y:S02]  /*2f20*/  FMNMX.FTZ R27, R33, R26, !PT ;  /* 0x0000001a211b7209 */ /* 0x000fe40007810000 */
[C---:B------:R-:W-:Y:S02]  /*2f30*/  ISETP.GT.AND P2, PT, R29.reuse, 0x41, PT ;  /* 0x000000411d00780c */ /* 0x040fe40003f44270 */
[----:B--2---:R-:W-:Y:S02]  /*2f40*/  FSEL R30, R58, -INF , P3 ;  /* 0xff8000003a1e7808 */ /* 0x004fe40001800000 */
[----:B------:R-:W-:Y:S01]  /*2f50*/  FMNMX.FTZ R31, R32, R27, !PT ;  /* 0x0000001b201f7209 */ /* 0x000fe20007810000 */
[----:B------:R-:W2:Y:S01]  /*2f60*/  MUFU.TANH R34, R66 ;  /* 0x0000004200227308 */ /* 0x000ea20000002400 */
[----:B------:R-:W-:-:S02]  /*2f70*/  ISETP.GT.AND P3, PT, R29, 0x48, PT ;  /* 0x000000481d00780c */ /* 0x000fc40003f64270 */
[----:B-1----:R-:W-:Y:S02]  /*2f80*/  FSEL R27, R59, -INF , P2 ;  /* 0xff8000003b1b7808 */ /* 0x002fe40001000000 */
[----:B------:R-:W-:Y:S02]  /*2f90*/  FMNMX.FTZ R44, R30, R31, !PT ;  /* 0x0000001f1e2c7209 */ /* 0x000fe40007810000 */
[----:B------:R-:W-:Y:S01]  /*2fa0*/  ISETP.GT.AND P2, PT, R29, 0x49, PT ;  /* 0x000000491d00780c */ /* 0x000fe20003f44270 */
[----:B------:R-:W1:Y:S01]  /*2fb0*/  MUFU.TANH R38, R67 ;  /* 0x0000004300267308 */ /* 0x000e620000002400 */
[----:B---3--:R-:W-:Y:S02]  /*2fc0*/  FSEL R26, R62, -INF , P3 ;  /* 0xff8000003e1a7808 */ /* 0x008fe40001800000 */
[----:B------:R-:W-:Y:S02]  /*2fd0*/  FMNMX.FTZ R45, R27, R44, !PT ;  /* 0x0000002c1b2d7209 */ /* 0x000fe40007810000 */
[----:B------:R-:W-:-:S02]  /*2fe0*/  ISETP.GT.AND P3, PT, R29, 0x50, PT ;  /* 0x000000501d00780c */ /* 0x000fc40003f64270 */
[----:B----4-:R-:W-:Y:S01]  /*2ff0*/  FSEL R31, R63, -INF , P2 ;  /* 0xff8000003f1f7808 */ /* 0x010fe20001000000 */
[----:B------:R-:W3:Y:S01]  /*3000*/  MUFU.TANH R39, R70 ;  /* 0x0000004600277308 */ /* 0x000ee20000002400 */
[----:B------:R-:W-:Y:S02]  /*3010*/  FMNMX.FTZ R46, R26, R45, !PT ;  /* 0x0000002d1a2e7209 */ /* 0x000fe40007810000 */
[----:B------:R-:W-:Y:S02]  /*3020*/  ISETP.GT.AND P2, PT, R29, 0x51, PT ;  /* 0x000000511d00780c */ /* 0x000fe40003f44270 */
        /* <DEDUP_REMOVED lines=11> */
[----:B------:R-:W-:Y:S01]  /*30e0*/  FMNMX.FTZ R47, R39, R48, !PT ;  /* 0x00000030272f7209 */ /* 0x000fe20007810000 */
[----:B------:R-:W3:Y:S01]  /*30f0*/  MUFU.TANH R42, R75 ;  /* 0x0000004b002a7308 */ /* 0x000ee20000002400 */
[----:B--2---:R-:W-:Y:S02]  /*3100*/  FSEL R40, R40, -INF , P2 ;  /* 0xff80000028287808 */ /* 0x004fe40001000000 */
[----:B------:R-:W-:Y:S02]  /*3110*/  ISETP.GT.AND P2, PT, R29, 0x61, PT ;  /* 0x000000611d00780c */ /* 0x000fe40003f44270 */
[----:B------:R-:W-:-:S03]  /*3120*/  FMNMX.FTZ R48, R40, R47, !PT ;  /* 0x0000002f28307209 */ /* 0x000fc60007810000 */
[----:B------:R2:W4:Y:S01]  /*3130*/  MUFU.TANH R43, R78 ;  /* 0x0000004e002b7308 */ /* 0x0005220000002400 */
[----:B-1----:R-:W-:Y:S02]  /*3140*/  FSEL R41, R41, -INF , P3 ;  /* 0xff80000029297808 */ /* 0x002fe40001800000 */
[----:B------:R-:W-:Y:S02]  /*3150*/  ISETP.GT.AND P3, PT, R29, 0x68, PT ;  /* 0x000000681d00780c */ /* 0x000fe40003f64270 */
[----:B------:R-:W-:-:S03]  /*3160*/  FMNMX.FTZ R51, R41, R48, !PT ;  /* 0x0000003029337209 */ /* 0x000fc60007810000 */
[----:B------:R1:W5:Y:S01]  /*3170*/  MUFU.TANH R44, R79 ;  /* 0x0000004f002c7308 */ /* 0x0003620000002400 */
[----:B---3--:R-:W-:Y:S01]  /*3180*/  FSEL R42, R42, -INF , P2 ;  /* 0xff8000002a2a7808 */ /* 0x008fe20001000000 */
[----:B--2---:R-:W-:Y:S01]  /*3190*/  IMAD.MOV.U32 R78, RZ, RZ, R151 ;  /* 0x000000ffff4e7224 */ /* 0x004fe200078e0097 */
[----:B------:R-:W-:Y:S02]  /*31a0*/  ISETP.GT.AND P2, PT, R29, 0x69, PT ;  /* 0x000000691d00780c */ /* 0x000fe40003f44270 */
[----:B------:R-:W-:-:S03]  /*31b0*/  FMNMX.FTZ R58, R42, R51, !PT ;  /* 0x000000332a3a7209 */ /* 0x000fc60007810000 */
[----:B------:R2:W3:Y:S01]  /*31c0*/  MUFU.TANH R45, R82 ;  /* 0x00000052002d7308 */ /* 0x0004e20000002400 */
[----:B----4-:R-:W-:Y:S01]  /*31d0*/  FSEL R43, R43, -INF , P3 ;  /* 0xff8000002b2b7808 */ /* 0x010fe20001800000 */
[----:B-1----:R-:W-:Y:S01]  /*31e0*/  IMAD.MOV.U32 R79, RZ, RZ, R151 ;  /* 0x000000ffff4f7224 */ /* 0x002fe200078e0097 */
[----:B------:R-:W-:Y:S02]  /*31f0*/  ISETP.GT.AND P3, PT, R29, 0x70, PT ;  /* 0x000000701d00780c */ /* 0x000fe40003f64270 */
[----:B------:R-:W-:-:S03]  /*3200*/  FMNMX.FTZ R51, R43, R58, !PT ;  /* 0x0000003a2b337209 */ /* 0x000fc60007810000 */
[----:B------:R1:W4:Y:S01]  /*3210*/  MUFU.TANH R46, R83 ;  /* 0x00000053002e7308 */ /* 0x0003220000002400 */
[----:B-----5:R-:W-:Y:S01]  /*3220*/  FSEL R44, R44, -INF , P2 ;  /* 0xff8000002c2c7808 */ /* 0x020fe20001000000 */
[----:B--2---:R-:W-:Y:S01]  /*3230*/  IMAD.MOV.U32 R82, RZ, RZ, R151 ;  /* 0x000000ffff527224 */ /* 0x004fe200078e0097 */
[----:B------:R-:W-:Y:S02]  /*3240*/  ISETP.GT.AND P2, PT, R29, 0x71, PT ;  /* 0x000000711d00780c */ /* 0x000fe40003f44270 */
[----:B------:R-:W-:-:S03]  /*3250*/  FMNMX.FTZ R58, R44, R51, !PT ;  /* 0x000000332c3a7209 */ /* 0x000fc60007810000 */
[----:B------:R2:W5:Y:S01]  /*3260*/  MUFU.TANH R47, R86 ;  /* 0x00000056002f7308 */ /* 0x0005620000002400 */
[----:B---3--:R-:W-:Y:S01]  /*3270*/  FSEL R45, R45, -INF , P3 ;  /* 0xff8000002d2d7808 */ /* 0x008fe20001800000 */
[----:B-1----:R-:W-:Y:S01]  /*3280*/  IMAD.MOV.U32 R83, RZ, RZ, R151 ;  /* 0x000000ffff537224 */ /* 0x002fe200078e0097 */
[----:B------:R-:W-:Y:S02]  /*3290*/  ISETP.GT.AND P3, PT, R29, 0x78, PT ;  /* 0x000000781d00780c */ /* 0x000fe40003f64270 */
[----:B------:R-:W-:-:S03]  /*32a0*/  FMNMX.FTZ R51, R45, R58, !PT ;  /* 0x0000003a2d337209 */ /* 0x000fc60007810000 */
[----:B------:R1:W3:Y:S01]  /*32b0*/  MUFU.TANH R48, R87 ;  /* 0x0000005700307308 */ /* 0x0002e20000002400 */
[----:B----4-:R-:W-:Y:S01]  /*32c0*/  FSEL R46, R46, -INF , P2 ;  /* 0xff8000002e2e7808 */ /* 0x010fe20001000000 */
[----:B--2---:R-:W-:Y:S01]  /*32d0*/  IMAD.MOV.U32 R86, RZ, RZ, R151 ;  /* 0x000000ffff567224 */ /* 0x004fe200078e0097 */
[----:B------:R-:W-:Y:S02]  /*32e0*/  ISETP.GT.AND P2, PT, R29, 0x79, PT ;  /* 0x000000791d00780c */ /* 0x000fe40003f44270 */
[----:B------:R-:W-:-:S03]  /*32f0*/  FMNMX.FTZ R58, R46, R51, !PT ;  /* 0x000000332e3a7209 */ /* 0x000fc60007810000 */
[----:B------:R-:W-:Y:S01]  /*3300*/  MUFU.TANH R3, R3 ;  /* 0x0000000300037308 */ /* 0x000fe20000002400 */
[----:B-----5:R-:W-:Y:S01]  /*3310*/  FSEL R47, R47, -INF , P3 ;  /* 0xff8000002f2f7808 */ /* 0x020fe20001800000 */
[----:B-1----:R-:W-:Y:S01]  /*3320*/  IMAD.MOV.U32 R87, RZ, RZ, R151 ;  /* 0x000000ffff577224 */ /* 0x002fe200078e0097 */
[----:B------:R-:W-:Y:S02]  /*3330*/  ISETP.GT.AND P3, PT, R49, 0x1, PT ;  /* 0x000000013100780c */ /* 0x000fe40003f64270 */
[----:B------:R-:W-:-:S03]  /*3340*/  FMNMX.FTZ R29, R47, R58, !PT ;  /* 0x0000003a2f1d7209 */ /* 0x000fc60007810000 */
[----:B------:R-:W1:Y:S01]  /*3350*/  MUFU.TANH R4, R4 ;  /* 0x0000000400047308 */ /* 0x000e620000002400 */
[----:B---3--:R-:W-:-:S04]  /*3360*/  FSEL R48, R48, -INF , P2 ;  /* 0xff80000030307808 */ /* 0x008fc80001000000 */
[----:B------:R-:W-:-:S03]  /*3370*/  FMNMX.FTZ R29, R48, R29, !PT ;  /* 0x0000001d301d7209 */ /* 0x000fc60007810000 */
[----:B------:R-:W2:Y:S02]  /*3380*/  MUFU.TANH R5, R5 ;  /* 0x0000000500057308 */ /* 0x000ea40000002400 */
[----:B------:R-:W3:Y:S06]  /*3390*/  SHFL.BFLY PT, R58, R29, 0x2, 0x1f ;  /* 0x0c401f001d3a7f89 */ /* 0x000eec00000e0000 */
[----:B------:R-:W4:Y:S01]  /*33a0*/  MUFU.TANH R6, R6 ;  /* 0x0000000600067308 */ /* 0x000f220000002400 */
[----:B-1----:R-:W-:Y:S02]  /*33b0*/  FSEL R51, R4, -INF , P3 ;  /* 0xff80000004337808 */ /* 0x002fe40001800000 */
[----:B------:R-:W-:-:S05]  /*33c0*/  ISETP.GT.AND P3, PT, R49, 0x10, PT ;  /* 0x000000103100780c */ /* 0x000fca0003f64270 */
[----:B------:R-:W1:Y:S08]  /*33d0*/  MUFU.TANH R8, R8 ;  /* 0x0000000800087308 */ /* 0x000e700000002400 */
[----:B------:R-:W5:Y:S01]  /*33e0*/  MUFU.TANH R7, R7 ;  /* 0x0000000700077308 */ /* 0x000f620000002400 */
[----:B---3--:R-:W-:-:S05]  /*33f0*/  FMNMX.FTZ R58, R29, R58, !PT ;  /* 0x0000003a1d3a7209 */ /* 0x008fca0007810000 */
[----:B------:R-:W3:Y:S02]  /*3400*/  SHFL.BFLY PT, R29, R58, 0x1, 0x1f ;  /* 0x0c201f003a1d7f89 */ /* 0x000ee400000e0000 */
[----:B------:R-:W0:Y:S08]  /*3410*/  MUFU.TANH R9, R9 ;  /* 0x0000000900097308 */ /* 0x000e300000002400 */
[----:B------:R-:W0:Y:S08]  /*3420*/  MUFU.TANH R10, R10 ;  /* 0x0000000a000a7308 */ /* 0x000e300000002400 */
[----:B------:R-:W0:Y:S01]  /*3430*/  MUFU.TANH R12, R12 ;  /* 0x0000000c000c7308 */ /* 0x000e220000002400 */
[----:B---3--:R-:W-:-:S07]  /*3440*/  FMNMX.FTZ R174, R58, R29, !PT ;  /* 0x0000001d3aae7209 */ /* 0x008fce0007810000 */
[----:B------:R-:W3:Y:S01]  /*3450*/  MUFU.TANH R11, R11 ;  /* 0x0000000b000b7308 */ /* 0x000ee20000002400 */
[----:B------:R-:W-:Y:S02]  /*3460*/  MOV R29, UR10 ;  /* 0x0000000a001d7c02 */ /* 0x000fe40008000f00 */
[----:B------:R-:W-:-:S03]  /*3470*/  FSETP.NEU.FTZ.AND P2, PT, R174, -INF , PT ;  /* 0xff800000ae00780b */ /* 0x000fc60003f5d000 */
[----:B------:R-:W-:Y:S02]  /*3480*/  FFMA.FTZ R29, R174, R29, -8 ;  /* 0xc1000000ae1d7423 */ /* 0x000fe4000001001d */
[----:B------:R-:W3:Y:S03]  /*3490*/  MUFU.TANH R13, R13 ;  /* 0x0000000d000d7308 */ /* 0x000ee60000002400 */
[----:B------:R-:W-:Y:S02]  /*34a0*/  FSEL R75, R29, RZ, P2 ;  /* 0x000000ff1d4b7208 */ /* 0x000fe40001000000 */
[----:B------:R-:W-:-:S03]  /*34b0*/  ISETP.GT.AND P2, PT, R49, RZ, PT ;  /* 0x000000ff3100720c */ /* 0x000fc60003f44270 */
[--C-:B------:R-:W-:Y:S01]  /*34c0*/  FFMA.FTZ R29, R52, UR10, -R75.reuse ;  /* 0x0000000a341d7c23 */ /* 0x100fe2000801084b */
[----:B------:R-:W-:Y:S01]  /*34d0*/  FSEL R50, R3, -INF , P2 ;  /* 0xff80000003327808 */ /* 0x000fe20001000000 */
[--C-:B------:R-:W-:Y:S01]  /*34e0*/  FFMA.FTZ R36, R53, UR10, -R75.reuse ;  /* 0x0000000a35247c23 */ /* 0x100fe2000801084b */
[----:B------:R-:W-:Y:S01]  /*34f0*/  ISETP.GT.AND P2, PT, R49, 0x9, PT ;  /* 0x000000093100780c */ /* 0x000fe20003f44270 */
[--C-:B------:R-:W-:Y:S01]  /*3500*/  FFMA.FTZ R3, R54, UR10, -R75.reuse ;  /* 0x0000000a36037c23 */ /* 0x100fe2000801084b */
[----:B--2---:R-:W-:Y:S01]  /*3510*/  FSEL R52, R5, -INF , P4 ;  /* 0xff80000005347808 */ /* 0x004fe20002000000 */
[--C-:B------:R-:W-:Y:S01]  /*3520*/  FFMA.FTZ R4, R55, UR10, -R75.reuse ;  /* 0x0000000a37047c23 */ /* 0x100fe2000801084b */
[----:B------:R-:W-:Y:S01]  /*3530*/  FMNMX.FTZ R5, R50, R51, !PT ;  /* 0x0000003332057209 */ /* 0x000fe20007810000 */
[--C-:B------:R-:W-:Y:S01]  /*3540*/  FFMA.FTZ R59, R56, UR10, -R75.reuse ;  /* 0x0000000a383b7c23 */ /* 0x100fe2000801084b */
[----:B----4-:R-:W-:Y:S01]  /*3550*/  FSEL R53, R6, -INF , P2 ;  /* 0xff80000006357808 */ /* 0x010fe20001000000 */
[----:B------:R-:W2:Y:S01]  /*3560*/  MUFU.TANH R14, R14 ;  /* 0x0000000e000e7308 */ /* 0x000ea20000002400 */
[----:B------:R-:W-:Y:S01]  /*3570*/  FMNMX.FTZ R6, R52, R5, !PT ;  /* 0x0000000534067209 */ /* 0x000fe20007810000 */
[--C-:B------:R-:W-:Y:S01]  /*3580*/  FFMA.FTZ R38, R38, UR10, -R75.reuse ;  /* 0x0000000a26267c23 */ /* 0x100fe2000801084b */
[----:B------:R-:W-:Y:S01]  /*3590*/  ISETP.GT.AND P2, PT, R49, 0x11, PT ;  /* 0x000000113100780c */ /* 0x000fe20003f44270 */
[--C-:B------:R-:W-:Y:S01]  /*35a0*/  FFMA.FTZ R89, R89, UR10, -R75.reuse ;  /* 0x0000000a59597c23 */ /* 0x100fe2000801084b */
[----:B-1----:R-:W-:Y:S01]  /*35b0*/  FSEL R54, R8, -INF , P3 ;  /* 0xff80000008367808 */ /* 0x002fe20001800000 */
        /* <DEDUP_REMOVED lines=11> */
[----:B0-----:R-:W-:Y:S01]  /*3670*/  FSEL R56, R9, -INF , P3 ;  /* 0xff80000009387808 */ /* 0x001fe20001800000 */
[--C-:B------:R-:W-:Y:S01]  /*3680*/  FFMA.FTZ R33, R33, UR10, -R75.reuse ;  /* 0x0000000a21217c23 */ /* 0x100fe2000801084b */
[----:B------:R-:W-:Y:S01]  /*3690*/  FMNMX.FTZ R7, R55, R6, !PT ;  /* 0x0000000637077209 */ /* 0x000fe20007810000 */
[--C-:B------:R-:W-:Y:S01]  /*36a0*/  FFMA.FTZ R6, R88, UR10, -R75.reuse ;  /* 0x0000000a58067c23 */ /* 0x100fe2000801084b */
[C---:B------:R-:W-:Y:S01]  /*36b0*/  ISETP.GT.AND P3, PT, R49.reuse, 0x20, PT ;  /* 0x000000203100780c */ /* 0x040fe20003f64270 */
[--C-:B------:R-:W-:Y:S01]  /*36c0*/  FFMA.FTZ R32, R32, UR10, -R75.reuse ;  /* 0x0000000a20207c23 */ /* 0x100fe2000801084b */
[----:B------:R-:W-:Y:S01]  /*36d0*/  FSEL R57, R10, -INF , P2 ;  /* 0xff8000000a397808 */ /* 0x000fe20001000000 */
[----:B------:R3:W-:Y:S01]  /*36e0*/  MUFU.EX2 R5, R59 ;  /* 0x0000003b00057308 */ /* 0x0007e20000000800 */
[----:B------:R-:W-:Y:S01]  /*36f0*/  FMNMX.FTZ R8, R56, R7, !PT ;  /* 0x0000000738087209 */ /* 0x000fe20007810000 */
[--C-:B------:R-:W-:Y:S01]  /*3700*/  FFMA.FTZ R10, R90, UR10, -R75.reuse ;  /* 0x0000000a5a0a7c23 */ /* 0x100fe2000801084b */
[----:B------:R-:W-:Y:S01]  /*3710*/  ISETP.GT.AND P2, PT, R49, 0x21, PT ;  /* 0x000000213100780c */ /* 0x000fe20003f44270 */
[--C-:B------:R-:W-:Y:S01]  /*3720*/  FFMA.FTZ R30, R30, UR10, -R75.reuse ;  /* 0x0000000a1e1e7c23 */ /* 0x100fe2000801084b */
[----:B------:R-:W-:Y:S01]  /*3730*/  FSEL R58, R12, -INF , P3 ;  /* 0xff8000000c3a7808 */ /* 0x000fe20001800000 */
[--C-:B------:R-:W-:Y:S01]  /*3740*/  FFMA.FTZ R31, R31, UR10, -R75.reuse ;  /* 0x0000000a1f1f7c23 */ /* 0x100fe2000801084b */
[----:B------:R-:W-:Y:S01]  /*3750*/  FMNMX.FTZ R7, R57, R8, !PT ;  /* 0x0000000839077209 */ /* 0x000fe20007810000 */
[----:B------:R-:W0:Y:S01]  /*3760*/  MUFU.TANH R21, R21 ;  /* 0x0000001500157308 */ /* 0x000e220000002400 */
[----:B------:R-:W-:Y:S01]  /*3770*/  ISETP.GT.AND P3, PT, R49, 0x28, PT ;  /* 0x000000283100780c */ /* 0x000fe20003f64270 */
[--C-:B------:R-:W-:Y:S01]  /*3780*/  FFMA.FTZ R34, R34, UR10, -R75.reuse ;  /* 0x0000000a22227c23 */ /* 0x100fe2000801084b */
[----:B---3--:R-:W-:Y:S01]  /*3790*/  FSEL R59, R11, -INF , P2 ;  /* 0xff8000000b3b7808 */ /* 0x008fe20001000000 */
[--C-:B------:R-:W-:Y:S01]  /*37a0*/  FFMA.FTZ R39, R39, UR10, -R75.reuse ;  /* 0x0000000a27277c23 */ /* 0x100fe2000801084b */
[----:B------:R-:W-:Y:S01]  /*37b0*/  FMNMX.FTZ R8, R58, R7, !PT ;  /* 0x000000073a087209 */ /* 0x000fe20007810000 */
[--C-:B------:R-:W-:Y:S01]  /*37c0*/  FFMA.FTZ R40, R40, UR10, -R75.reuse ;  /* 0x0000000a28287c23 */ /* 0x100fe2000801084b */
[----:B------:R-:W-:Y:S01]  /*37d0*/  ISETP.GT.AND P2, PT, R49, 0x29, PT ;  /* 0x000000293100780c */ /* 0x000fe20003f44270 */
[----:B------:R-:W3:Y:S01]  /*37e0*/  MUFU.TANH R24, R24 ;  /* 0x0000001800187308 */ /* 0x000ee20000002400 */
[----:B------:R-:W-:Y:S01]  /*37f0*/  FSEL R62, R13, -INF , P3 ;  /* 0xff8000000d3e7808 */ /* 0x000fe20001800000 */
[--C-:B------:R-:W-:Y:S01]  /*3800*/  FFMA.FTZ R43, R43, UR10, -R75.reuse ;  /* 0x0000000a2b2b7c23 */ /* 0x100fe2000801084b */
[----:B------:R-:W-:Y:S01]  /*3810*/  FMNMX.FTZ R9, R59, R8, !PT ;  /* 0x000000083b097209 */ /* 0x000fe20007810000 */
[--C-:B------:R-:W-:Y:S01]  /*3820*/  FFMA.FTZ R44, R44, UR10, -R75.reuse ;  /* 0x0000000a2c2c7c23 */ /* 0x100fe2000801084b */
[----:B------:R-:W-:Y:S01]  /*3830*/  ISETP.GT.AND P3, PT, R49, 0x30, PT ;  /* 0x000000303100780c */ /* 0x000fe20003f64270 */
[--C-:B------:R-:W-:Y:S01]  /*3840*/  FFMA.FTZ R41, R41, UR10, -R75.reuse ;  /* 0x0000000a29297c23 */ /* 0x100fe2000801084b */
[----:B--2---:R-:W-:Y:S01]  /*3850*/  FSEL R63, R14, -INF , P2 ;  /* 0xff8000000e3f7808 */ /* 0x004fe20001000000 */
        /* <DEDUP_REMOVED lines=10> */
[----:B------:R-:W-:Y:S01]  /*3900*/  FFMA.FTZ R8, R91, UR10, -R75 ;  /* 0x0000000a5b087c23 */ /* 0x000fe2000801084b */
[----:B----4-:R-:W-:Y:S01]  /*3910*/  FSEL R67, R15, -INF , P2 ;  /* 0xff8000000f437808 */ /* 0x010fe20001000000 */
[--C-:B------:R-:W-:Y:S01]  /*3920*/  IMAD.MOV.U32 R94, RZ, RZ, R151.reuse ;  /* 0x000000ffff5e7224 */ /* 0x100fe200078e0097 */
[----:B------:R-:W-:Y:S01]  /*3930*/  FMNMX.FTZ R12, R66, R9, !PT ;  /* 0x00000009420c7209 */ /* 0x000fe20007810000 */
[--C-:B------:R-:W-:Y:S01]  /*3940*/  IMAD.MOV.U32 R91, RZ, RZ, R151.reuse ;  /* 0x000000ffff5b7224 */ /* 0x100fe200078e0097 */
[----:B------:R-:W-:Y:S01]  /*3950*/  ISETP.GT.AND P2, PT, R49, 0x39, PT ;  /* 0x000000393100780c */ /* 0x000fe20003f44270 */
[----:B------:R-:W4:Y:S01]  /*3960*/  MUFU.TANH R60, R60 ;  /* 0x0000003c003c7308 */ /* 0x000f220000002400 */
[----:B0-----:R-:W-:Y:S01]  /*3970*/  FSEL R70, R21, -INF , P3 ;  /* 0xff80000015467808 */ /* 0x001fe20001800000 */
[--C-:B------:R-:W-:Y:S01]  /*3980*/  IMAD.MOV.U32 R90, RZ, RZ, R151.reuse ;  /* 0x000000ffff5a7224 */ /* 0x100fe200078e0097 */
[----:B------:R-:W-:Y:S01]  /*3990*/  FMNMX.FTZ R9, R67, R12, !PT ;  /* 0x0000000c43097209 */ /* 0x000fe20007810000 */
[----:B------:R-:W-:Y:S01]  /*39a0*/  IMAD.MOV.U32 R88, RZ, RZ, R151 ;  /* 0x000000ffff587224 */ /* 0x000fe200078e0097 */
[----:B------:R-:W-:-:S02]  /*39b0*/  ISETP.GT.AND P3, PT, R49, 0x40, PT ;  /* 0x000000403100780c */ /* 0x000fc40003f64270 */
[----:B---3--:R-:W-:Y:S01]  /*39c0*/  FSEL R71, R24, -INF , P2 ;  /* 0xff80000018477808 */ /* 0x008fe20001000000 */
[----:B------:R-:W0:Y:S01]  /*39d0*/  MUFU.TANH R61, R61 ;  /* 0x0000003d003d7308 */ /* 0x000e220000002400 */
        /* <DEDUP_REMOVED lines=8> */
[C---:B------:R-:W-:Y:S01]  /*3a60*/  ISETP.GT.AND P2, PT, R49.reuse, 0x49, PT ;  /* 0x000000493100780c */ /* 0x040fe20003f44270 */
[----:B------:R-:W1:Y:S01]  /*3a70*/  MUFU.TANH R65, R65 ;  /* 0x0000004100417308 */ /* 0x000e620000002400 */
[----:B----4-:R-:W-:Y:S02]  /*3a80*/  FSEL R60, R60, -INF , P3 ;  /* 0xff8000003c3c7808 */ /* 0x010fe40001800000 */
[----:B------:R-:W-:Y:S02]  /*3a90*/  FMNMX.FTZ R13, R74, R13, !PT ;  /* 0x0000000d4a0d7209 */ /* 0x000fe40007810000 */
[----:B------:R-:W-:-:S02]  /*3aa0*/  ISETP.GT.AND P3, PT, R49, 0x50, PT ;  /* 0x000000503100780c */ /* 0x000fc40003f64270 */
[----:B0-----:R-:W-:Y:S01]  /*3ab0*/  FSEL R61, R61, -INF , P2 ;  /* 0xff8000003d3d7808 */ /* 0x001fe20001000000 */
[----:B------:R-:W0:Y:S01]  /*3ac0*/  MUFU.TANH R68, R68 ;  /* 0x0000004400447308 */ /* 0x000e220000002400 */
[----:B------:R-:W-:Y:S02]  /*3ad0*/  FMNMX.FTZ R12, R60, R13, !PT ;  /* 0x0000000d3c0c7209 */ /* 0x000fe40007810000 */
[----:B------:R-:W-:Y:S02]  /*3ae0*/  ISETP.GT.AND P2, PT, R49, 0x51, PT ;  /* 0x000000513100780c */ /* 0x000fe40003f44270 */
[----:B--2---:R-:W-:Y:S02]  /*3af0*/  FSEL R64, R64, -INF , P3 ;  /* 0xff80000040407808 */ /* 0x004fe40001800000 */
[----:B------:R-:W-:Y:S01]  /*3b00*/  FMNMX.FTZ R13, R61, R12, !PT ;  /* 0x0000000c3d0d7209 */ /* 0x000fe20007810000 */
[----:B------:R-:W2:Y:S01]  /*3b10*/  MUFU.TANH R69, R69 ;  /* 0x0000004500457308 */ /* 0x000ea20000002400 */
[----:B------:R-:W-:Y:S01]  /*3b20*/  ISETP.GT.AND P3, PT, R49, 0x58, PT ;  /* 0x000000583100780c */ /* 0x000fe20003f64270 */
[----:B------:R-:W-:Y:S01]  /*3b30*/  FFMA.FTZ R12, R37, UR10, -R75 ;  /* 0x0000000a250c7c23 */ /* 0x000fe2000801084b */
[----:B-1----:R-:W-:-:S02]  /*3b40*/  FSEL R65, R65, -INF , P2 ;  /* 0xff80000041417808 */ /* 0x002fc40001000000 */
[----:B------:R-:W-:Y:S02]  /*3b50*/  FMNMX.FTZ R20, R64, R13, !PT ;  /* 0x0000000d40147209 */ /* 0x000fe40007810000 */
[----:B------:R-:W-:Y:S01]  /*3b60*/  ISETP.GT.AND P2, PT, R49, 0x59, PT ;  /* 0x000000593100780c */ /* 0x000fe20003f44270 */
[----:B------:R-:W1:Y:S01]  /*3b70*/  MUFU.TANH R72, R72 ;  /* 0x0000004800487308 */ /* 0x000e620000002400 */
[----:B0-----:R-:W-:Y:S02]  /*3b80*/  FSEL R68, R68, -INF , P3 ;  /* 0xff80000044447808 */ /* 0x001fe40001800000 */
[----:B------:R-:W-:Y:S02]  /*3b90*/  FMNMX.FTZ R13, R65, R20, !PT ;  /* 0x00000014410d7209 */ /* 0x000fe40007810000 */
[----:B------:R-:W-:Y:S02]  /*3ba0*/  ISETP.GT.AND P3, PT, R49, 0x60, PT ;  /* 0x000000603100780c */ /* 0x000fe40003f64270 */
[----:B------:R-:W-:Y:S01]  /*3bb0*/  FMNMX.FTZ R20, R68, R13, !PT ;  /* 0x0000000d44147209 */ /* 0x000fe20007810000 */
[----:B------:R-:W0:Y:S01]  /*3bc0*/  MUFU.TANH R73, R73 ;  /* 0x0000004900497308 */ /* 0x000e220000002400 */
[----:B--2---:R-:W-:-:S02]  /*3bd0*/  FSEL R69, R69, -INF , P2 ;  /* 0xff80000045457808 */ /* 0x004fc40001000000 */
[----:B------:R-:W-:Y:S02]  /*3be0*/  ISETP.GT.AND P2, PT, R49, 0x61, PT ;  /* 0x000000613100780c */ /* 0x000fe40003f44270 */
[----:B------:R-:W-:-:S03]  /*3bf0*/  FMNMX.FTZ R15, R69, R20, !PT ;  /* 0x00000014450f7209 */ /* 0x000fc60007810000 */
[----:B------:R-:W2:Y:S01]  /*3c00*/  MUFU.TANH R76, R76 ;  /* 0x0000004c004c7308 */ /* 0x000ea20000002400 */
[----:B-1----:R-:W-:Y:S02]  /*3c10*/  FSEL R72, R72, -INF , P3 ;  /* 0xff80000048487808 */ /* 0x002fe40001800000 */
[----:B------:R-:W-:Y:S02]  /*3c20*/  ISETP.GT.AND P3, PT, R49, 0x68, PT ;  /* 0x000000683100780c */ /* 0x000fe40003f64270 */
[----:B------:R-:W-:-:S03]  /*3c30*/  FMNMX.FTZ R20, R72, R15, !PT ;  /* 0x0000000f48147209 */ /* 0x000fc60007810000 */
[----:B------:R-:W1:Y:S01]  /*3c40*/  MUFU.TANH R77, R77 ;  /* 0x0000004d004d7308 */ /* 0x000e620000002400 */
[----:B0-----:R-:W-:Y:S02]  /*3c50*/  FSEL R73, R73, -INF , P2 ;  /* 0xff80000049497808 */ /* 0x001fe40001000000 */
[----:B------:R-:W-:Y:S02]  /*3c60*/  ISETP.GT.AND P2, PT, R49, 0x69, PT ;  /* 0x000000693100780c */ /* 0x000fe40003f44270 */
[----:B------:R-:W-:-:S03]  /*3c70*/  FMNMX.FTZ R15, R73, R20, !PT ;  /* 0x00000014490f7209 */ /* 0x000fc60007810000 */
[----:B------:R-:W0:Y:S01]  /*3c80*/  MUFU.TANH R80, R80 ;  /* 0x0000005000507308 */ /* 0x000e220000002400 */
[----:B--2---:R-:W-:Y:S02]  /*3c90*/  FSEL R76, R76, -INF , P3 ;  /* 0xff8000004c4c7808 */ /* 0x004fe40001800000 */
        /* <DEDUP_REMOVED lines=12> */
[----:B------:R-:W-:Y:S01]  /*3d60*/  ISETP.GT.AND P2, PT, R49, 0x79, PT ;  /* 0x000000793100780c */ /* 0x000fe20003f44270 */
[----:B------:R-:W-:Y:S01]  /*3d70*/  IMAD.MOV.U32 R49, RZ, RZ, R151 ;  /* 0x000000ffff317224 */ /* 0x000fe200078e0097 */
[----:B------:R-:W-:Y:S01]  /*3d80*/  FMNMX.FTZ R21, R81, R20, !PT ;  /* 0x0000001451157209 */ /* 0x000fe20007810000 */
[----:B------:R-:W-:-:S02]  /*3d90*/  FFMA.FTZ R20, R27, UR10, -R75 ;  /* 0x0000000a1b147c23 */ /* 0x000fc4000801084b */
[----:B------:R2:W-:Y:S01]  /*3da0*/  MUFU.EX2 R37, R38 ;  /* 0x0000002600257308 */ /* 0x0005e20000000800 */
[----:B-1----:R-:W-:-:S04]  /*3db0*/  FSEL R84, R84, -INF , P3 ;  /* 0xff80000054547808 */ /* 0x002fc80001800000 */
[----:B------:R-:W-:-:S03]  /*3dc0*/  FMNMX.FTZ R24, R84, R21, !PT ;  /* 0x0000001554187209 */ /* 0x000fc60007810000 */
[----:B------:R-:W-:Y:S01]  /*3dd0*/  MUFU.EX2 R29, R29 ;  /* 0x0000001d001d7308 */ /* 0x000fe20000000800 */
[----:B0-----:R-:W-:Y:S01]  /*3de0*/  FSEL R85, R85, -INF , P2 ;  /* 0xff80000055557808 */ /* 0x001fe20001000000 */
[----:B--2---:R-:W-:-:S03]  /*3df0*/  IMAD.U32 R38, RZ, RZ, UR10 ;  /* 0x0000000aff267e24 */ /* 0x004fc6000f8e00ff */
[----:B------:R-:W-:-:S03]  /*3e00*/  FMNMX.FTZ R24, R85, R24, !PT ;  /* 0x0000001855187209 */ /* 0x000fc60007810000 */
[----:B------:R-:W-:Y:S02]  /*3e10*/  MUFU.EX2 R36, R36 ;  /* 0x0000002400247308 */ /* 0x000fe40000000800 */
[----:B------:R-:W0:Y:S06]  /*3e20*/  SHFL.BFLY PT, R21, R24, 0x2, 0x1f ;  /* 0x0c401f0018157f89 */ /* 0x000e2c00000e0000 */
[----:B------:R-:W-:Y:S08]  /*3e30*/  MUFU.EX2 R3, R3 ;  /* 0x0000000300037308 */ /* 0x000ff00000000800 */
[----:B------:R-:W1:Y:S08]  /*3e40*/  MUFU.EX2 R4, R4 ;  /* 0x0000000400047308 */ /* 0x000e700000000800 */
[----:B------:R-:W-:Y:S01]  /*3e50*/  MUFU.EX2 R6, R6 ;  /* 0x0000000600067308 */ /* 0x000fe20000000800 */
[----:B0-----:R-:W-:Y:S01]  /*3e60*/  FMNMX.FTZ R25, R24, R21, !PT ;  /* 0x0000001518197209 */ /* 0x001fe20007810000 */
[----:B------:R-:W-:-:S04]  /*3e70*/  FFMA.FTZ R21, R45, UR10, -R75 ;  /* 0x0000000a2d157c23 */ /* 0x000fc8000801084b */
[----:B------:R-:W0:Y:S02]  /*3e80*/  SHFL.BFLY PT, R24, R25, 0x1, 0x1f ;  /* 0x0c201f0019187f89 */ /* 0x000e2400000e0000 */
[----:B------:R2:W-:Y:S01]  /*3e90*/  MUFU.EX2 R7, R89 ;  /* 0x0000005900077308 */ /* 0x0005e20000000800 */
[----:B-1----:R-:W-:-:S04]  /*3ea0*/  F2FP.SATFINITE.E4M3.F32.PACK_AB_MERGE_C R229, R4, R3, RZ ;  /* 0x0000000304e5723e */ /* 0x002fc800048070ff */
[----:B------:R-:W-:-:S03]  /*3eb0*/  F2FP.SATFINITE.E4M3.F32.PACK_AB_MERGE_C R229, R36, R29, R229 ;  /* 0x0000001d24e5723e */ /* 0x000fc600048070e5 */
[----:B------:R-:W-:Y:S01]  /*3ec0*/  MUFU.EX2 R13, R35 ;  /* 0x00000023000d7308 */ /* 0x000fe20000000800 */
[----:B--2---:R-:W-:-:S07]  /*3ed0*/  IMAD.MOV.U32 R89, RZ, RZ, R151 ;  /* 0x000000ffff597224 */ /* 0x004fce00078e0097 */
[----:B------:R1:W-:Y:S01]  /*3ee0*/  MUFU.EX2 R35, R26 ;  /* 0x0000001a00237308 */ /* 0x0003e20000000800 */
[----:B0-----:R-:W-:Y:S01]  /*3ef0*/  FMNMX.FTZ R161, R25, R24, !PT ;  /* 0x0000001819a17209 */ /* 0x001fe20007810000 */
[----:B------:R-:W-:-:S06]  /*3f00*/  FFMA.FTZ R24, R47, UR10, -R75 ;  /* 0x0000000a2f187c23 */ /* 0x000fcc000801084b */
[----:B------:R-:W0:Y:S01]  /*3f10*/  MUFU.EX2 R10, R10 ;  /* 0x0000000a000a7308 */ /* 0x000e220000000800 */
[----:B-1----:R-:W-:-:S01]  /*3f20*/  FFMA.FTZ R26, R46, UR10, -R75 ;  /* 0x0000000a2e1a7c23 */ /* 0x002fc2000801084b */
[C---:B------:R-:W-:Y:S01]  /*3f30*/  FSETP.NEU.FTZ.AND P2, PT, R161.reuse, -INF , PT ;  /* 0xff800000a100780b */ /* 0x040fe20003f5d000 */
[----:B------:R-:W-:-:S01]  /*3f40*/  FFMA.FTZ R25, R161, R38, -8 ;  /* 0xc1000000a1197423 */ /* 0x000fc20000010026 */
[----:B------:R-:W-:Y:S01]  /*3f50*/  FADD.FTZ R38, R29, R36 ;  /* 0x000000241d267221 */ /* 0x000fe20000010000 */
[--C-:B------:R-:W-:Y:S02]  /*3f60*/  IMAD.MOV.U32 R75, RZ, RZ, R151.reuse ;  /* 0x000000ffff4b7224 */ /* 0x100fe400078e0097 */
[--C-:B------:R-:W-:Y:S01]  /*3f70*/  IMAD.MOV.U32 R36, RZ, RZ, R151.reuse ;  /* 0x000000ffff247224 */ /* 0x100fe200078e0097 */
[----:B------:R-:W-:Y:S01]  /*3f80*/  FSEL R27, R25, RZ, P2 ;  /* 0x000000ff191b7208 */ /* 0x000fe20001000000 */
[----:B------:R-:W-:Y:S01]  /*3f90*/  FADD.FTZ R47, R3, R38 ;  /* 0x00000026032f7221 */ /* 0x000fe20000010000 */
[----:B------:R-:W-:Y:S01]  /*3fa0*/  MUFU.EX2 R8, R8 ;  /* 0x0000000800087308 */ /* 0x000fe20000000800 */
[----:B------:R-:W-:Y:S01]  /*3fb0*/  PLOP3.LUT P2, PT, PT, PT, UP0, 0x80, 0x0 ;  /* 0x000000000000781c */ /* 0x000fe20003f4f008 */
[----:B------:R-:W-:-:S02]  /*3fc0*/  IMAD.MOV.U32 R29, RZ, RZ, R151 ;  /* 0x000000ffff1d7224 */ /* 0x000fc400078e0097 */
[----:B------:R-:W-:-:S01]  /*3fd0*/  FFMA.FTZ R50, R50, UR10, -R27 ;  /* 0x0000000a32327c23 */ /* 0x000fc2000801081b */
[--C-:B------:R-:W-:Y:S01]  /*3fe0*/  FFMA.FTZ R51, R51, UR10, -R27.reuse ;  /* 0x0000000a33337c23 */ /* 0x100fe2000801081b */
[----:B------:R-:W-:-:S01]  /*3ff0*/  FFMA.FTZ R52, R52, UR10, -R27 ;  /* 0x0000000a34347c23 */ /* 0x000fc2000801081b */
[--C-:B------:R-:W-:Y:S01]  /*4000*/  FFMA.FTZ R53, R53, UR10, -R27.reuse ;  /* 0x0000000a35357c23 */ /* 0x100fe2000801081b */
[----:B------:R-:W-:-:S01]  /*4010*/  FFMA.FTZ R54, R54, UR10, -R27 ;  /* 0x0000000a36367c23 */ /* 0x000fc2000801081b */
[--C-:B------:R-:W-:Y:S01]  /*4020*/  FFMA.FTZ R55, R55, UR10, -R27.reuse ;  /* 0x0000000a37377c23 */ /* 0x100fe2000801081b */
        /* <DEDUP_REMOVED lines=8> */
[----:B------:R-:W1:Y:S01]  /*40b0*/  MUFU.EX2 R51, R51 ;  /* 0x0000003300337308 */ /* 0x000e620000000800 */
[----:B------:R-:W-:-:S01]  /*40c0*/  FADD.FTZ R47, R5, R46 ;  /* 0x0000002e052f7221 */ /* 0x000fc20000010000 */
        /* <DEDUP_REMOVED lines=9> */
[----:B0-----:R-:W-:Y:S01]  /*4160*/  F2FP.SATFINITE.E4M3.F32.PACK_AB_MERGE_C R231, R10, R7, RZ ;  /* 0x000000070ae7723e */ /* 0x001fe200048070ff */
        /* <DEDUP_REMOVED lines=8> */
[--C-:B------:R-:W-:Y:S01]  /*41f0*/  FFMA.FTZ R76, R76, UR10, -R27.reuse ;  /* 0x0000000a4c4c7c23 */ /* 0x100fe2000801081b */
[----:B------:R-:W-:-:S01]  /*4200*/  FFMA.FTZ R77, R77, UR10, -R27 ;  /* 0x0000000a4d4d7c23 */ /* 0x000fc2000801081b */
[----:B------:R-:W-:Y:S01]  /*4210*/  F2FP.SATFINITE.E4M3.F32.PACK_AB_MERGE_C R231, R6, R5, R231 ;  /* 0x0000000506e7723e */ /* 0x000fe200048070e7 */
[----:B------:R-:W-:-:S01]  /*4220*/  FFMA.FTZ R80, R80, UR10, -R27 ;  /* 0x0000000a50507c23 */ /* 0x000fc2000801081b */
[----:B------:R-:W1:Y:S01]  /*4230*/  MUFU.EX2 R54, R54 ;  /* 0x0000003600367308 */ /* 0x000e620000000800 */
[----:B--2---:R-:W-:-:S01]  /*4240*/  FADD.FTZ R38, R52, R45 ;  /* 0x0000002d34267221 */ /* 0x004fc20000010000 */
[--C-:B------:R-:W-:Y:S01]  /*4250*/  FFMA.FTZ R81, R81, UR10, -R27.reuse ;  /* 0x0000000a51517c23 */ /* 0x100fe2000801081b */
[----:B------:R-:W-:-:S01]  /*4260*/  FFMA.FTZ R84, R84, UR10, -R27 ;  /* 0x0000000a54547c23 */ /* 0x000fc2000801081b */
[----:B------:R-:W-:Y:S01]  /*4270*/  FFMA.FTZ R27, R85, UR10, -R27 ;  /* 0x0000000a551b7c23 */ /* 0x000fe2000801081b */
[----:B------:R-:W-:-:S02]  /*4280*/  IMAD.MOV.U32 R85, RZ, RZ, R151 ;  /* 0x000000ffff557224 */ /* 0x000fc400078e0097 */
[----:B------:R-:W-:Y:S01]  /*4290*/  IMAD.MOV.U32 R46, RZ, RZ, R151 ;  /* 0x000000ffff2e7224 */ /* 0x000fe200078e0097 */
[----:B------:R-:W2:Y:S01]  /*42a0*/  MUFU.EX2 R55, R55 ;  /* 0x0000003700377308 */ /* 0x000ea20000000800 */
[----:B0-----:R-:W-:-:S01]  /*42b0*/  FADD.FTZ R45, R53, R38 ;  /* 0x00000026352d7221 */ /* 0x001fc20000010000 */
[----:B------:R-:W-:Y:S01]  /*42c0*/  FADD.FTZ R38, R6, R47 ;  /* 0x0000002f06267221 */ /* 0x000fe20000010000 */
[----:B------:R-:W-:Y:S02]  /*42d0*/  F2FP.SATFINITE.E4M3.F32.PACK_AB_MERGE_C R52, R53, R52, RZ ;  /* 0x000000343534723e */ /* 0x000fe400048070ff */
[----:B------:R-:W-:Y:S01]  /*42e0*/  MOV R53, R151 ;  /* 0x0000009700357202 */ /* 0x000fe20000000f00 */
[----:B------:R-:W-:-:S01]  /*42f0*/  FADD.FTZ R47, R7, R38 ;  /* 0x00000026072f7221 */ /* 0x000fc20000010000 */
[----:B------:R-:W-:Y:S01]  /*4300*/  F2FP.SATFINITE.E4M3.F32.PACK_AB_MERGE_C R228, R51, R50, R52 ;  /* 0x0000003233e4723e */ /* 0x000fe20004807034 */
[----:B------:R-:W0:Y:S01]  /*4310*/  MUFU.EX2 R56, R56 ;  /* 0x0000003800387308 */ /* 0x000e220000000800 */
[----:B-1----:R-:W-:-:S01]  /*4320*/  FADD.FTZ R2, R54, R45 ;  /* 0x0000002d36027221 */ /* 0x002fc20000010000 */
[----:B------:R-:W-:Y:S01]  /*4330*/  FADD.FTZ R47, R10, R47 ;  /* 0x0000002f0a2f7221 */ /* 0x000fe20000010000 */
[----:B------:R-:W-:-:S02]  /*4340*/  IMAD.MOV.U32 R52, RZ, RZ, R151 ;  /* 0x000000ffff347224 */ /* 0x000fc400078e0097 */
[----:B------:R-:W-:Y:S02]  /*4350*/  IMAD.MOV.U32 R51, RZ, RZ, R151 ;  /* 0x000000ffff337224 */ /* 0x000fe400078e0097 */
[----:B------:R-:W-:-:S01]  /*4360*/  FADD.FTZ R38, R8, R47 ;  /* 0x0000002f08267221 */ /* 0x000fc20000010000 */
[----:B------:R-:W-:Y:S01]  /*4370*/  IMAD.MOV.U32 R50, RZ, RZ, R151 ;  /* 0x000000ffff327224 */ /* 0x000fe200078e0097 */
[----:B------:R-:W1:Y:S01]  /*4380*/  MUFU.EX2 R57, R57 ;  /* 0x0000003900397308 */ /* 0x000e620000000800 */
[----:B--2---:R-:W-:-:S07]  /*4390*/  FADD.FTZ R45, R55, R2 ;  /* 0x00000002372d7221 */ /* 0x004fce0000010000 */
[----:B------:R-:W2:Y:S01]  /*43a0*/  MUFU.EX2 R58, R58 ;  /* 0x0000003a003a7308 */ /* 0x000ea20000000800 */
[----:B0-----:R-:W-:-:S07]  /*43b0*/  FADD.FTZ R2, R56, R45 ;  /* 0x0000002d38027221 */ /* 0x001fce0000010000 */
[----:B------:R0:W3:Y:S01]  /*43c0*/  MUFU.EX2 R9, R92 ;  /* 0x0000005c00097308 */ /* 0x0000e20000000800 */
[----:B-1----:R-:W-:-:S01]  /*43d0*/  FADD.FTZ R45, R57, R2 ;  /* 0x00000002392d7221 */ /* 0x002fc20000010000 */
[----:B------:R-:W-:Y:S01]  /*43e0*/  F2FP.SATFINITE.E4M3.F32.PACK_AB_MERGE_C R56, R57, R56, RZ ;  /* 0x000000383938723e */ /* 0x000fe200048070ff */
[----:B------:R-:W-:-:S03]  /*43f0*/  IMAD.MOV.U32 R57, RZ, RZ, R151 ;  /* 0x000000ffff397224 */ /* 0x000fc600078e0097 */
[----:B------:R-:W-:Y:S01]  /*4400*/  F2FP.SATFINITE.E4M3.F32.PACK_AB_MERGE_C R230, R55, R54, R56 ;  /* 0x0000003637e6723e */ /* 0x000fe20004807038 */
[----:B------:R-:W-:Y:S01]  /*4410*/  IMAD.MOV.U32 R56, RZ, RZ, R151 ;  /* 0x000000ffff387224 */ /* 0x000fe200078e0097 */
[----:B------:R-:W1:Y:S01]  /*4420*/  MUFU.EX2 R59, R59 ;  /* 0x0000003b003b7308 */ /* 0x000e620000000800 */
[----:B--2---:R-:W-:-:S01]  /*4430*/  FADD.FTZ R2, R58, R45 ;  /* 0x0000002d3a027221 */ /* 0x004fc20000010000 */
[--C-:B0-----:R-:W-:Y:S02]  /*4440*/  IMAD.MOV.U32 R92, RZ, RZ, R151.reuse ;  /* 0x000000ffff5c7224 */ /* 0x101fe400078e0097 */
[--C-:B------:R-:W-:Y:S02]  /*4450*/  IMAD.MOV.U32 R55, RZ, RZ, R151.reuse ;  /* 0x000000ffff377224 */ /* 0x100fe400078e0097 */
[----:B------:R-:W-:Y:S02]  /*4460*/  IMAD.MOV.U32 R54, RZ, RZ, R151 ;  /* 0x000000ffff367224 */ /* 0x000fe400078e0097 */
[----:B------:R0:W2:Y:S01]  /*4470*/  MUFU.EX2 R11, R93 ;  /* 0x0000005d000b7308 */ /* 0x0000a20000000800 */
[----:B---3--:R-:W-:-:S07]  /*4480*/  FADD.FTZ R38, R9, R38 ;  /* 0x0000002609267221 */ /* 0x008fce0000010000 */
[----:B------:R-:W3:Y:S01]  /*4490*/  MUFU.EX2 R62, R62 ;  /* 0x0000003e003e7308 */ /* 0x000ee20000000800 */
[----:B-1----:R-:W-:-:S01]  /*44a0*/  FADD.FTZ R45, R59, R2 ;  /* 0x000000023b2d7221 */ /* 0x002fc20000010000 */
[----:B0-----:R-:W-:-:S06]  /*44b0*/  IMAD.MOV.U32 R93, RZ, RZ, R151 ;  /* 0x000000ffff5d7224 */ /* 0x001fcc00078e0097 */
[----:B------:R-:W0:Y:S01]  /*44c0*/  MUFU.EX2 R14, R14 ;  /* 0x0000000e000e7308 */ /* 0x000e220000000800 */
[----:B--2---:R-:W-:-:S07]  /*44d0*/  FADD.FTZ R47, R11, R38 ;  /* 0x000000260b2f7221 */ /* 0x004fce0000010000 */
[----:B------:R-:W1:Y:S01]  /*44e0*/  MUFU.EX2 R63, R63 ;  /* 0x0000003f003f7308 */ /* 0x000e620000000800 */
[----:B---3--:R-:W-:-:S07]  /*44f0*/  FADD.FTZ R2, R62, R45 ;  /* 0x0000002d3e027221 */ /* 0x008fce0000010000 */
[----:B------:R-:W2:Y:S01]  /*4500*/  MUFU.EX2 R12, R12 ;  /* 0x0000000c000c7308 */ /* 0x000ea20000000800 */
[----:B0-----:R-:W-:-:S01]  /*4510*/  FADD.FTZ R47, R14, R47 ;  /* 0x0000002f0e2f7221 */ /* 0x001fc20000010000 */
[----:B------:R-:W-:-:S04]  /*4520*/  F2FP.SATFINITE.E4M3.F32.PACK_AB_MERGE_C R225, R14, R11, RZ ;  /* 0x0000000b0ee1723e */ /* 0x000fc800048070ff */
[----:B------:R-:W-:Y:S02]  /*4530*/  F2FP.SATFINITE.E4M3.F32.PACK_AB_MERGE_C R225, R9, R8, R225 ;  /* 0x0000000809e1723e */ /* 0x000fe400048070e1 */
[----:B------:R-:W0:Y:S01]  /*4540*/  MUFU.EX2 R66, R66 ;  /* 0x0000004200427308 */ /* 0x000e220000000800 */
[----:B-1----:R-:W-:-:S01]  /*4550*/  FADD.FTZ R45, R63, R2 ;  /* 0x000000023f2d7221 */ /* 0x002fc20000010000 */
[----:B------:R-:W-:Y:S01]  /*4560*/  F2FP.SATFINITE.E4M3.F32.PACK_AB_MERGE_C R62, R63, R62, RZ ;  /* 0x0000003e3f3e723e */ /* 0x000fe200048070ff */
[----:B------:R-:W-:-:S03]  /*4570*/  IMAD.MOV.U32 R63, RZ, RZ, R151 ;  /* 0x000000ffff3f7224 */ /* 0x000fc600078e0097 */
[----:B------:R-:W-:Y:S01]  /*4580*/  F2FP.SATFINITE.E4M3.F32.PACK_AB_MERGE_C R224, R59, R58, R62 ;  /* 0x0000003a3be0723e */ /* 0x000fe2000480703e */
[----:B------:R-:W-:Y:S01]  /*4590*/  IMAD.MOV.U32 R62, RZ, RZ, R151 ;  /* 0x000000ffff3e7224 */ /* 0x000fe200078e0097 */
[----:B------:R-:W1:Y:S01]  /*45a0*/  MUFU.EX2 R67, R67 ;  /* 0x0000004300437308 */ /* 0x000e620000000800 */
[----:B--2---:R-:W-:-:S01]  /*45b0*/  FADD.FTZ R38, R12, R47 ;  /* 0x0000002f0c267221 */ /* 0x004fc20000010000 */
[--C-:B------:R-:W-:Y:S02]  /*45c0*/  IMAD.MOV.U32 R59, RZ, RZ, R151.reuse ;  /* 0x000000ffff3b7224 */ /* 0x100fe400078e0097 */
[--C-:B------:R-:W-:Y:S02]  /*45d0*/  IMAD.MOV.U32 R58, RZ, RZ, R151.reuse ;  /* 0x000000ffff3a7224 */ /* 0x100fe400078e0097 */
[----:B------:R-:W-:Y:S01]  /*45e0*/  FADD.FTZ R38, R13, R38 ;  /* 0x000000260d267221 */ /* 0x000fe20000010000 */
[----:B------:R-:W-:Y:S01]  /*45f0*/  IMAD.MOV.U32 R47, RZ, RZ, R151 ;  /* 0x000000ffff2f7224 */ /* 0x000fe200078e0097 */
[----:B------:R-:W2:Y:S01]  /*4600*/  MUFU.EX2 R33, R33 ;  /* 0x0000002100217308 */ /* 0x000ea20000000800 */
[----:B0-----:R-:W-:-:S01]  /*4610*/  FADD.FTZ R2, R66, R45 ;  /* 0x0000002d42027221 */ /* 0x001fc20000010000 */
[----:B------:R-:W-:-:S06]  /*4620*/  IMAD.MOV.U32 R45, RZ, RZ, R151 ;  /* 0x000000ffff2d7224 */ /* 0x000fcc00078e0097 */
[----:B------:R-:W0:Y:S01]  /*4630*/  MUFU.EX2 R70, R70 ;  /* 0x0000004600467308 */ /* 0x000e220000000800 */
[----:B-1----:R-:W-:-:S07]  /*4640*/  FADD.FTZ R3, R67, R2 ;  /* 0x0000000243037221 */ /* 0x002fce0000010000 */
[----:B------:R-:W1:Y:S01]  /*4650*/  MUFU.EX2 R32, R32 ;  /* 0x0000002000207308 */ /* 0x000e620000000800 */
[----:B--2---:R-:W-:-:S01]  /*4660*/  FADD.FTZ R7, R33, R38 ;  /* 0x0000002621077221 */ /* 0x004fc20000010000 */
[----:B------:R-:W-:-:S06]  /*4670*/  IMAD.MOV.U32 R38, RZ, RZ, R151 ;  /* 0x000000ffff267224 */ /* 0x000fcc00078e0097 */
[----:B------:R-:W2:Y:S01]  /*4680*/  MUFU.EX2 R71, R71 ;  /* 0x0000004700477308 */ /* 0x000ea20000000800 */
[----:B0-----:R-:W-:-:S07]  /*4690*/  FADD.FTZ R2, R70, R3 ;  /* 0x0000000346027221 */ /* 0x001fce0000010000 */
[----:B------:R-:W0:Y:S01]  /*46a0*/  MUFU.EX2 R15, R30 ;  /* 0x0000001e000f7308 */ /* 0x000e220000000800 */
[C---:B-1----:R-:W-:Y:S01]  /*46b0*/  F2FP.SATFINITE.E4M3.F32.PACK_AB_MERGE_C R33, R32.reuse, R33, RZ ;  /* 0x000000212021723e */ /* 0x042fe200048070ff */
[----:B------:R-:W-:-:S03]  /*46c0*/  FADD.FTZ R32, R32, R7 ;  /* 0x0000000720207221 */ /* 0x000fc60000010000 */
[----:B------:R-:W-:Y:S01]  /*46d0*/  F2FP.SATFINITE.E4M3.F32.PACK_AB_MERGE_C R227, R13, R12, R33 ;  /* 0x0000000c0de3723e */ /* 0x000fe20004807021 */
[----:B------:R-:W-:Y:S02]  /*46e0*/  IMAD.MOV.U32 R33, RZ, RZ, R151 ;  /* 0x000000ffff217224 */ /* 0x000fe400078e0097 */
[----:B------:R-:W1:Y:S01]  /*46f0*/  MUFU.EX2 R28, R28 ;  /* 0x0000001c001c7308 */ /* 0x000e620000000800 */
[----:B--2---:R-:W-:-:S01]  /*4700*/  FADD.FTZ R3, R71, R2 ;  /* 0x0000000247037221 */ /* 0x004fc20000010000 */
[----:B------:R-:W-:Y:S01]  /*4710*/  F2FP.SATFINITE.E4M3.F32.PACK_AB_MERGE_C R70, R71, R70, RZ ;  /* 0x000000464746723e */ /* 0x000fe200048070ff */
[----:B------:R-:W-:-:S03]  /*4720*/  IMAD.MOV.U32 R71, RZ, RZ, R151 ;  /* 0x000000ffff477224 */ /* 0x000fc600078e0097 */
[----:B------:R-:W-:Y:S01]  /*4730*/  F2FP.SATFINITE.E4M3.F32.PACK_AB_MERGE_C R226, R67, R66, R70 ;  /* 0x0000004243e2723e */ /* 0x000fe20004807046 */
[----:B------:R-:W-:Y:S01]  /*4740*/  IMAD.MOV.U32 R70, RZ, RZ, R151 ;  /* 0x000000ffff467224 */ /* 0x000fe200078e0097 */
[----:B------:R-:W2:Y:S01]  /*4750*/  MUFU.EX2 R20, R20 ;  /* 0x0000001400147308 */ /* 0x000ea20000000800 */
[----:B0-----:R-:W-:-:S01]  /*4760*/  FADD.FTZ R7, R15, R32 ;  /* 0x000000200f077221 */ /* 0x001fc20000010000 */
[--C-:B------:R-:W-:Y:S02]  /*4770*/  IMAD.MOV.U32 R67, RZ, RZ, R151.reuse ;  /* 0x000000ffff437224 */ /* 0x100fe400078e0097 */
[--C-:B------:R-:W-:Y:S02]  /*4780*/  IMAD.MOV.U32 R66, RZ, RZ, R151.reuse ;  /* 0x000000ffff427224 */ /* 0x100fe400078e0097 */
[----:B------:R-:W-:Y:S02]  /*4790*/  IMAD.MOV.U32 R32, RZ, RZ, R151 ;  /* 0x000000ffff207224 */ /* 0x000fe400078e0097 */
[----:B------:R-:W0:Y:S01]  /*47a0*/  MUFU.EX2 R30, R31 ;  /* 0x0000001f001e7308 */ /* 0x000e220000000800 */
[----:B-1----:R-:W-:-:S07]  /*47b0*/  FADD.FTZ R2, R28, R3 ;  /* 0x000000031c027221 */ /* 0x002fce0000010000 */
[----:B------:R1:W3:Y:S01]  /*47c0*/  MUFU.EX2 R31, R74 ;  /* 0x0000004a001f7308 */ /* 0x0002e20000000800 */
[----:B--2---:R-:W-:-:S04]  /*47d0*/  FADD.FTZ R4, R20, R7 ;  /* 0x0000000714047221 */ /* 0x004fc80000010000 */
[----:B------:R-:W-:-:S03]  /*47e0*/  FADD.FTZ R7, R35, R4 ;  /* 0x0000000423077221 */ /* 0x000fc60000010000 */
[----:B------:R-:W2:Y:S01]  /*47f0*/  MUFU.EX2 R60, R60 ;  /* 0x0000003c003c7308 */ /* 0x000ea20000000800 */
[----:B0-----:R-:W-:-:S01]  /*4800*/  FADD.FTZ R7, R30, R7 ;  /* 0x000000071e077221 */ /* 0x001fc20000010000 */
[----:B------:R-:W-:Y:S01]  /*4810*/  F2FP.SATFINITE.E4M3.F32.PACK_AB_MERGE_C R35, R30, R35, RZ ;  /* 0x000000231e23723e */ /* 0x000fe200048070ff */
[--C-:B-1----:R-:W-:Y:S02]  /*4820*/  IMAD.MOV.U32 R74, RZ, RZ, R151.reuse ;  /* 0x000000ffff4a7224 */ /* 0x102fe400078e0097 */
[----:B------:R-:W-:Y:S01]  /*4830*/  IMAD.MOV.U32 R30, RZ, RZ, R151 ;  /* 0x000000ffff1e7224 */ /* 0x000fe200078e0097 */
[----:B------:R-:W-:Y:S01]  /*4840*/  F2FP.SATFINITE.E4M3.F32.PACK_AB_MERGE_C R221, R20, R15, R35 ;  /* 0x0000000f14dd723e */ /* 0x000fe20004807023 */
[----:B------:R-:W-:Y:S01]  /*4850*/  IMAD.MOV.U32 R35, RZ, RZ, R151 ;  /* 0x000000ffff237224 */ /* 0x000fe200078e0097 */
[----:B------:R-:W0:Y:S01]  /*4860*/  MUFU.EX2 R61, R61 ;  /* 0x0000003d003d7308 */ /* 0x000e220000000800 */
[----:B---3--:R-:W-:-:S07]  /*4870*/  FADD.FTZ R3, R31, R2 ;  /* 0x000000021f037221 */ /* 0x008fce0000010000 */
[----:B------:R-:W1:Y:S01]  /*4880*/  MUFU.EX2 R34, R34 ;  /* 0x0000002200227308 */ /* 0x000e620000000800 */
[----:B--2---:R-:W-:-:S07]  /*4890*/  FADD.FTZ R2, R60, R3 ;  /* 0x000000033c027221 */ /* 0x004fce0000010000 */
[----:B------:R-:W2:Y:S01]  /*48a0*/  MUFU.EX2 R64, R64 ;  /* 0x0000004000407308 */ /* 0x000ea20000000800 */
[C---:B0-----:R-:W-:Y:S01]  /*48b0*/  F2FP.SATFINITE.E4M3.F32.PACK_AB_MERGE_C R60, R61.reuse, R60, RZ ;  /* 0x0000003c3d3c723e */ /* 0x041fe200048070ff */
[----:B------:R-:W-:-:S03]  /*48c0*/  FADD.FTZ R61, R61, R2 ;  /* 0x000000023d3d7221 */ /* 0x000fc60000010000 */
[----:B------:R-:W-:Y:S01]  /*48d0*/  F2FP.SATFINITE.E4M3.F32.PACK_AB_MERGE_C R220, R31, R28, R60 ;  /* 0x0000001c1fdc723e */ /* 0x000fe2000480703c */
[----:B------:R-:W-:Y:S02]  /*48e0*/  IMAD.MOV.U32 R60, RZ, RZ, R151 ;  /* 0x000000ffff3c7224 */ /* 0x000fe400078e0097 */
[----:B------:R-:W0:Y:S01]  /*48f0*/  MUFU.EX2 R65, R65 ;  /* 0x0000004100417308 */ /* 0x000e220000000800 */
[----:B-1----:R-:W-:-:S01]  /*4900*/  FADD.FTZ R4, R34, R7 ;  /* 0x0000000722047221 */ /* 0x002fc20000010000 */
[--C-:B------:R-:W-:Y:S02]  /*4910*/  IMAD.MOV.U32 R31, RZ, RZ, R151.reuse ;  /* 0x000000ffff1f7224 */ /* 0x100fe400078e0097 */
[----:B------:R-:W-:Y:S02]  /*4920*/  IMAD.MOV.U32 R28, RZ, RZ, R151 ;  /* 0x000000ffff1c7224 */ /* 0x000fe400078e0097 */
[----:B------:R-:W-:Y:S02]  /*4930*/  FADD.FTZ R4, R37, R4 ;  /* 0x0000000425047221 */ /* 0x000fe40000010000 */
[----:B------:R-:W-:Y:S01]  /*4940*/  MUFU.EX2 R39, R39 ;  /* 0x0000002700277308 */ /* 0x000fe20000000800 */
[----:B--2---:R-:W-:-:S01]  /*4950*/  FADD.FTZ R2, R64, R61 ;  /* 0x0000003d40027221 */ /* 0x004fc20000010000 */
[----:B------:R-:W-:-:S06]  /*4960*/  IMAD.MOV.U32 R61, RZ, RZ, R151 ;  /* 0x000000ffff3d7224 */ /* 0x000fcc00078e0097 */
[----:B------:R-:W1:Y:S01]  /*4970*/  MUFU.EX2 R40, R40 ;  /* 0x0000002800287308 */ /* 0x000e620000000800 */
[----:B0-----:R-:W-:-:S07]  /*4980*/  FADD.FTZ R3, R65, R2 ;  /* 0x0000000241037221 */ /* 0x001fce0000010000 */
[----:B------:R-:W0:Y:S08]  /*4990*/  MUFU.EX2 R68, R68 ;  /* 0x0000004400447308 */ /* 0x000e300000000800 */
[----:B------:R-:W2:Y:S01]  /*49a0*/  MUFU.EX2 R69, R69 ;  /* 0x0000004500457308 */ /* 0x000ea20000000800 */
[----:B-1----:R-:W-:Y:S01]  /*49b0*/  F2FP.SATFINITE.E4M3.F32.PACK_AB_MERGE_C R5, R40, R39, RZ ;  /* 0x000000272805723e */ /* 0x002fe200048070ff */
[----:B------:R-:W-:-:S03]  /*49c0*/  FADD.FTZ R39, R39, R4 ;  /* 0x0000000427277221 */ /* 0x000fc60000010000 */
[----:B------:R-:W-:Y:S01]  /*49d0*/  F2FP.SATFINITE.E4M3.F32.PACK_AB_MERGE_C R223, R37, R34, R5 ;  /* 0x0000002225df723e */ /* 0x000fe20004807005 */
[----:B------:R-:W-:-:S01]  /*49e0*/  FADD.FTZ R40, R40, R39 ;  /* 0x0000002728287221 */ /* 0x000fc20000010000 */
[----:B------:R-:W-:Y:S01]  /*49f0*/  IMAD.MOV.U32 R39, RZ, RZ, R151 ;  /* 0x000000ffff277224 */ /* 0x000fe200078e0097 */
[----:B------:R-:W-:Y:S01]  /*4a00*/  MUFU.EX2 R43, R43 ;  /* 0x0000002b002b7308 */ /* 0x000fe20000000800 */
[----:B0-----:R-:W-:-:S01]  /*4a10*/  FADD.FTZ R2, R68, R3 ;  /* 0x0000000344027221 */ /* 0x001fc20000010000 */
[--C-:B------:R-:W-:Y:S02]  /*4a20*/  IMAD.MOV.U32 R37, RZ, RZ, R151.reuse ;  /* 0x000000ffff257224 */ /* 0x100fe400078e0097 */
[----:B------:R-:W-:-:S04]  /*4a30*/  IMAD.MOV.U32 R34, RZ, RZ, R151 ;  /* 0x000000ffff227224 */ /* 0x000fc800078e0097 */
[----:B------:R-:W0:Y:S01]  /*4a40*/  MUFU.EX2 R44, R44 ;  /* 0x0000002c002c7308 */ /* 0x000e220000000800 */
[C---:B--2---:R-:W-:Y:S01]  /*4a50*/  F2FP.SATFINITE.E4M3.F32.PACK_AB_MERGE_C R68, R69.reuse, R68, RZ ;  /* 0x000000444544723e */ /* 0x044fe200048070ff */
[----:B------:R-:W-:-:S03]  /*4a60*/  FADD.FTZ R69, R69, R2 ;  /* 0x0000000245457221 */ /* 0x000fc60000010000 */
[----:B------:R-:W-:Y:S01]  /*4a70*/  F2FP.SATFINITE.E4M3.F32.PACK_AB_MERGE_C R222, R65, R64, R68 ;  /* 0x0000004041de723e */ /* 0x000fe20004807044 */
[--C-:B------:R-:W-:Y:S02]  /*4a80*/  IMAD.MOV.U32 R68, RZ, RZ, R151.reuse ;  /* 0x000000ffff447224 */ /* 0x100fe400078e0097 */
[----:B------:R-:W1:Y:S01]  /*4a90*/  MUFU.EX2 R41, R41 ;  /* 0x0000002900297308 */ /* 0x000e620000000800 */
[--C-:B------:R-:W-:Y:S02]  /*4aa0*/  IMAD.MOV.U32 R65, RZ, RZ, R151.reuse ;  /* 0x000000ffff417224 */ /* 0x100fe400078e0097 */
[----:B------:R-:W-:-:S05]  /*4ab0*/  IMAD.MOV.U32 R64, RZ, RZ, R151 ;  /* 0x000000ffff407224 */ /* 0x000fca00078e0097 */
        /* <DEDUP_REMOVED lines=14> */
[----:B------:R-:W0:Y:S01]  /*4ba0*/  MUFU.EX2 R77, R77 ;  /* 0x0000004d004d7308 */ /* 0x000e220000000800 */
[----:B-1----:R-:W-:-:S01]  /*4bb0*/  FADD.FTZ R3, R73, R2 ;  /* 0x0000000249037221 */ /* 0x002fc20000010000 */
[----:B------:R-:W-:Y:S01]  /*4bc0*/  FADD.FTZ R44, R44, R43 ;  /* 0x0000002b2c2c7221 */ /* 0x000fe20000010000 */
[----:B------:R-:W-:-:S05]  /*4bd0*/  IMAD.MOV.U32 R43, RZ, RZ, R151 ;  /* 0x000000ffff2b7224 */ /* 0x000fca00078e0097 */
[----:B------:R-:W1:Y:S01]  /*4be0*/  MUFU.EX2 R21, R21 ;  /* 0x0000001500157308 */ /* 0x000e620000000800 */
[----:B--2---:R-:W-:-:S07]  /*4bf0*/  FADD.FTZ R2, R76, R3 ;  /* 0x000000034c027221 */ /* 0x004fce0000010000 */
[----:B------:R-:W2:Y:S01]  /*4c00*/  MUFU.EX2 R80, R80 ;  /* 0x0000005000507308 */ /* 0x000ea20000000800 */
[C---:B0-----:R-:W-:Y:S01]  /*4c10*/  F2FP.SATFINITE.E4M3.F32.PACK_AB_MERGE_C R76, R77.reuse, R76, RZ ;  /* 0x0000004c4d4c723e */ /* 0x041fe200048070ff */
[----:B------:R-:W-:-:S03]  /*4c20*/  FADD.FTZ R77, R77, R2 ;  /* 0x000000024d4d7221 */ /* 0x000fc60000010000 */
[----:B------:R-:W-:Y:S01]  /*4c30*/  F2FP.SATFINITE.E4M3.F32.PACK_AB_MERGE_C R216, R73, R72, R76 ;  /* 0x0000004849d8723e */ /* 0x000fe2000480704c */
[----:B------:R-:W-:Y:S02]  /*4c40*/  IMAD.MOV.U32 R76, RZ, RZ, R151 ;  /* 0x000000ffff4c7224 */ /* 0x000fe400078e0097 */
[----:B------:R-:W-:Y:S01]  /*4c50*/  MUFU.EX2 R24, R24 ;  /* 0x0000001800187308 */ /* 0x000fe20000000800 */
[----:B-1----:R-:W-:-:S01]  /*4c60*/  FADD.FTZ R3, R21, R44 ;  /* 0x0000002c15037221 */ /* 0x002fc20000010000 */
[--C-:B------:R-:W-:Y:S02]  /*4c70*/  IMAD.MOV.U32 R73, RZ, RZ, R151.reuse ;  /* 0x000000ffff497224 */ /* 0x100fe400078e0097 */
[--C-:B------:R-:W-:Y:S02]  /*4c80*/  IMAD.MOV.U32 R72, RZ, RZ, R151.reuse ;  /* 0x000000ffff487224 */ /* 0x100fe400078e0097 */
[----:B------:R-:W-:Y:S02]  /*4c90*/  IMAD.MOV.U32 R44, RZ, RZ, R151 ;  /* 0x000000ffff2c7224 */ /* 0x000fe400078e0097 */
[----:B------:R0:W1:Y:S01]  /*4ca0*/  MUFU.EX2 R25, R48 ;  /* 0x0000003000197308 */ /* 0x0000620000000800 */
[----:B--2---:R-:W-:-:S01]  /*4cb0*/  FADD.FTZ R2, R80, R77 ;  /* 0x0000004d50027221 */ /* 0x004fc20000010000 */
[----:B------:R-:W-:-:S06]  /*4cc0*/  IMAD.MOV.U32 R77, RZ, RZ, R151 ;  /* 0x000000ffff4d7224 */ /* 0x000fcc00078e0097 */
[----:B------:R-:W2:Y:S01]  /*4cd0*/  MUFU.EX2 R26, R26 ;  /* 0x0000001a001a7308 */ /* 0x000ea20000000800 */
[----:B0-----:R-:W-:-:S07]  /*4ce0*/  IMAD.MOV.U32 R48, RZ, RZ, R151 ;  /* 0x000000ffff307224 */ /* 0x001fce00078e0097 */
[----:B------:R-:W0:Y:S01]  /*4cf0*/  MUFU.EX2 R81, R81 ;  /* 0x0000005100517308 */ /* 0x000e220000000800 */
[----:B-1----:R-:W-:-:S07]  /*4d00*/  F2FP.SATFINITE.E4M3.F32.PACK_AB_MERGE_C R4, R25, R24, RZ ;  /* 0x000000181904723e */ /* 0x002fce00048070ff */
[----:B------:R-:W-:Y:S01]  /*4d10*/  MUFU.EX2 R84, R84 ;  /* 0x0000005400547308 */ /* 0x000fe20000000800 */
[----:B--2---:R-:W-:-:S01]  /*4d20*/  FADD.FTZ R5, R26, R3 ;  /* 0x000000031a057221 */ /* 0x004fc20000010000 */
[----:B------:R-:W-:Y:S01]  /*4d30*/  F2FP.SATFINITE.E4M3.F32.PACK_AB_MERGE_C R219, R26, R21, R4 ;  /* 0x000000151adb723e */ /* 0x000fe20004807004 */
[----:B------:R-:W-:-:S05]  /*4d40*/  IMAD.MOV.U32 R26, RZ, RZ, R151 ;  /* 0x000000ffff1a7224 */ /* 0x000fca00078e0097 */
[----:B------:R-:W1:Y:S01]  /*4d50*/  MUFU.EX2 R27, R27 ;  /* 0x0000001b001b7308 */ /* 0x000e620000000800 */
[----:B0-----:R-:W-:-:S01]  /*4d60*/  FADD.FTZ R3, R81, R2 ;  /* 0x0000000251037221 */ /* 0x001fc20000010000 */
[----:B------:R-:W-:Y:S01]  /*4d70*/  FADD.FTZ R2, R24, R5 ;  /* 0x0000000518027221 */ /* 0x000fe20000010000 */
[----:B------:R-:W-:-:S03]  /*4d80*/  IMAD.MOV.U32 R24, RZ, RZ, R151 ;  /* 0x000000ffff187224 */ /* 0x000fc600078e0097 */
[----:B------:R-:W-:Y:S01]  /*4d90*/  FADD.FTZ R2, R25, R2 ;  /* 0x0000000219027221 */ /* 0x000fe20000010000 */
[----:B------:R-:W-:Y:S01]  /*4da0*/  IMAD.MOV.U32 R25, RZ, RZ, R151 ;  /* 0x000000ffff197224 */ /* 0x000fe200078e0097 */
[----:B-1----:R-:W-:Y:S01]  /*4db0*/  F2FP.SATFINITE.E4M3.F32.PACK_AB_MERGE_C R4, R27, R84, RZ ;  /* 0x000000541b04723e */ /* 0x002fe200048070ff */
[----:B------:R-:W-:-:S03]  /*4dc0*/  FADD.FTZ R84, R84, R3 ;  /* 0x0000000354547221 */ /* 0x000fc60000010000 */
[----:B------:R-:W-:Y:S01]  /*4dd0*/  F2FP.SATFINITE.E4M3.F32.PACK_AB_MERGE_C R218, R81, R80, R4 ;  /* 0x0000005051da723e */ /* 0x000fe20004807004 */
[----:B------:R-:W-:-:S01]  /*4de0*/  FADD.FTZ R3, R27, R84 ;  /* 0x000000541b037221 */ /* 0x000fc20000010000 */
[--C-:B------:R-:W-:Y:S02]  /*4df0*/  IMAD.MOV.U32 R84, RZ, RZ, R151.reuse ;  /* 0x000000ffff547224 */ /* 0x100fe400078e0097 */
        /* <DEDUP_REMOVED lines=71> */
[----:B------:R-:W-:Y:S01]  /*5270*/  UMOV UR59, UR45 ;  /* 0x0000002d003b7c82 */ /* 0x000fe20008000000 */
[----:B------:R-:W-:-:S05]  /*5280*/  ULDC UR55, c[0x0][0x988] ;  /* 0x0002620000377ab9 */ /* 0x000fca0000000800 */
.L_x_2019:
[----:B------:R-:W-:Y:S01]  /*5290*/  ISETP.NE.AND P3, PT, RZ, UR43, PT ;  /* 0x0000002bff007c0c */ /* 0x000fe2000bf65270 */
[----:B------:R-:W-:-:S04]  /*52a0*/  UISETP.NE.AND UP0, UPT, UR58, 0x1, UPT ;  /* 0x000000013a00788c */ /* 0x000fc8000bf05270 */
[----:B------:R-:W-:-:S04]  /*52b0*/  USEL UR45, URZ, 0x1, UP0 ;  /* 0x000000013f2d7887 */ /* 0x000fc80008000000 */
[----:B------:R-:W-:-:S04]  /*52c0*/  ULOP3.LUT UR45, UR59, UR45, URZ, 0x3c, !UPT ;  /* 0x0000002d3b2d7292 */ /* 0x000fc8000f8e3c3f */
[----:B------:R-:W-:Y:S08]  /*52d0*/  @P3 BRA `(.L_x_2010) ;  /* 0x0000000000383947 */ /* 0x000ff00003800000 */
[----:B------:R-:W-:Y:S05]  /*52e0*/  @!P0 BRA `(.L_x_2011) ;  /* 0x0000000000048947 */ /* 0x000fea0003800000 */
[----:B------:R-:W-:Y:S01]  /*52f0*/  BPT.TRAP 0x1 ;  /* 0x000000040000795c */ /* 0x000fe20000300000 */
.L_x_2011:
        /* <DEDUP_REMOVED lines=9> */
.L_x_2012:
[----:B-1----:R-:W-:Y:S05]  /*5390*/  @P2 BRA `(.L_x_2010) ;  /* 0x0000000000082947 */ /* 0x002fea0003800000 */
[----:B------:R-:W1:Y:S02]  /*53a0*/  SYNCS.PHASECHK.TRANS64.TRYWAIT P2, [UR6+0x38830], R6 ;  /* 0x03883006ff0075a7 */ /* 0x000e640008040146 */
[----:B-1----:R-:W-:Y:S05]  /*53b0*/  @!P2 BRA `(.L_x_2013) ;  /* 0x000000fc0078a947 */ /* 0x002fea0003800000 */
.L_x_2010:
        /* <DEDUP_REMOVED lines=48> */
.L_x_2015:
[----:B------:R-:W-:Y:S01]  /*56c0*/  ULEA UR6, UR58, UR41, 0x3 ;  /* 0x000000293a067291 */ /* 0x000fe2000f8e183f */
[----:B------:R-:W-:-:S05]  /*56d0*/  IMAD.U32 R6, RZ, RZ, UR59 ;  /* 0x0000003bff067e24 */ /* 0x000fca000f8e00ff */
[----:B------:R-:W-:-:S04]  /*56e0*/  SHF.L.U32 R6, R6, 0x1f, RZ ;  /* 0x0000001f06067819 */ /* 0x000fc800000006ff */
[----:B------:R0:W1:Y:S01]  /*56f0*/  SYNCS.PHASECHK.TRANS64.TRYWAIT P2, [UR6+0x38850], R6 ;  /* 0x03885006ff0075a7 */ /* 0x0000620008040146 */
[----:B------:R-:W-:Y:S05]  /*5700*/  @!P0 BRA `(.L_x_2016) ;  /* 0x0000000000048947 */ /* 0x000fea0003800000 */
[----:B------:R-:W-:Y:S01]  /*5710*/  BPT.TRAP 0x1 ;  /* 0x000000040000795c */ /* 0x000fe20000300000 */
.L_x_2016:
[----:B-1----:R-:W-:Y:S05]  /*5720*/  @P2 BRA `(.L_x_2014) ;  /* 0x0000000000082947 */ /* 0x002fea0003800000 */
[----:B------:R-:W1:Y:S02]  /*5730*/  SYNCS.PHASECHK.TRANS64.TRYWAIT P2, [UR6+0x38850], R6 ;  /* 0x03885006ff0075a7 */ /* 0x000e640008040146 */
[----:B-1----:R-:W-:Y:S05]  /*5740*/  @!P2 BRA `(.L_x_2017) ;  /* 0x000000f800aca947 */ /* 0x002fea0003800000 */
.L_x_2014:
[----:B------:R-:W-:Y:S01]  /*5750*/  UIADD3 UR6, UR41, 0x400, URZ ;  /* 0x0000040029067890 */ /* 0x000fe2000fffe03f */
[----:B------:R-:W-:Y:S01]  /*5760*/  WARPGROUP.ARRIVE ;  /* 0x00000000000079c5 */ /* 0x000fe20000000000 */
[----:B------:R-:W-:Y:S01]  /*5770*/  UMOV UR7, 0x40000040 ;  /* 0x4000004000077882 */ /* 0x000fe20000000000 */
[C---:B01----:R-:W-:Y:S01]  /*5780*/  FMUL.FTZ R6, R0.reuse, R152 ;  /* 0x0000009800067220 */ /* 0x043fe20000410000 */
[----:B------:R-:W-:Y:S01]  /*5790*/  USHF.R.U32.HI UR6, URZ, 0x4, UR6 ;  /* 0x000000043f067899 */ /* 0x000fe20008011606 */
[C---:B------:R-:W-:Y:S01]  /*57a0*/  FMUL.FTZ R7, R0.reuse, R153 ;  /* 0x0000009900077220 */ /* 0x040fe20000410000 */
[C---:B------:R-:W-:Y:S01]  /*57b0*/  FMUL.FTZ R152, R0.reuse, R164 ;  /* 0x000000a400987220 */ /* 0x040fe20000410000 */
[----:B------:R-:W-:Y:S01]  /*57c0*/  FMUL.FTZ R164, R0, R176 ;  /* 0x000000b000a47220 */ /* 0x000fe20000410000 */
[----:B------:R-:W-:Y:S01]  /*57d0*/  ULOP3.LUT UR6, UR6, 0x3fff, URZ, 0xc0, !UPT ;  /* 0x00003fff06067892 */ /* 0x000fe2000f8ec03f */
[----:B------:R-:W0:Y:S01]  /*57e0*/  MUFU.TANH R6, R6 ;  /* 0x0000000600067308 */ /* 0x000e220000002400 */
[----:B------:R-:W-:-:S02]  /*57f0*/  IMAD.MOV.U32 R176, RZ, RZ, -0x2 ;  /* 0xfffffffeffb07424 */ /* 0x000fc400078e00ff */
[C---:B------:R-:W-:Y:S01]  /*5800*/  FMUL.FTZ R10, R0.reuse, R156 ;  /* 0x0000009c000a7220 */ /* 0x040fe20000410000 */
[----:B------:R-:W-:Y:S01]  /*5810*/  ULOP3.LUT UR6, UR6, 0x10000, URZ, 0xfc, !UPT ;  /* 0x0001000006067892 */ /* 0x000fe2000f8efc3f */
[C---:B------:R-:W-:Y:S01]  /*5820*/  FMUL.FTZ R21, R0.reuse, R163 ;  /* 0x000000a300157220 */ /* 0x040fe20000410000 */
[C---:B------:R-:W-:Y:S01]  /*5830*/  FMUL.FTZ R163, R0.reuse, R175 ;  /* 0x000000af00a37220 */ /* 0x040fe20000410000 */
[C---:B------:R-:W-:Y:S01]  /*5840*/  FMUL.FTZ R11, R0.reuse, R157 ;  /* 0x0000009d000b7220 */ /* 0x040fe20000410000 */
[----:B------:R-:W-:Y:S01]  /*5850*/  ULEA UR11, UR58, UR6, 0xb ;  /* 0x000000063a0b7291 */ /* 0x000fe2000f8e583f */
[----:B------:R-:W1:Y:S01]  /*5860*/  MUFU.TANH R7, R7 ;  /* 0x0000000700077308 */ /* 0x000e620000002400 */
        /* <DEDUP_REMOVED lines=8> */
[----:B------:R-:W-:Y:S01]  /*58f0*/  UMOV UR6, 0xffffff80 ;  /* 0xffffff8000067882 */ /* 0x000fe20000000000 */
[----:B------:R-:W2:Y:S01]  /*5900*/  MUFU.TANH R10, R10 ;  /* 0x0000000a000a7308 */ /* 0x000ea20000002400 */
[----:B------:R-:W-:Y:S01]  /*5910*/  UIMAD UR6, UR56, UR6, 0x1 ;  /* 0x00000001380674a4 */ /* 0x000fe2000f8e0206 */
[C---:B------:R-:W-:Y:S01]  /*5920*/  FMUL.FTZ R156, R0.reuse, R168 ;  /* 0x000000a8009c7220 */ /* 0x040fe20000410000 */
[C---:B------:R-:W-:Y:S01]  /*5930*/  FMUL.FTZ R160, R0.reuse, R172 ;  /* 0x000000ac00a07220 */ /* 0x040fe20000410000 */
[----:B------:R-:W-:Y:S01]  /*5940*/  UMOV UR7, 0x40000040 ;  /* 0x4000004000077882 */ /* 0x000fe20000000000 */
[----:B------:R-:W-:Y:S01]  /*5950*/  ULEA UR6, UR53, UR6, 0x7 ;  /* 0x0000000635067291 */ /* 0x000fe2000f8e383f */
[C---:B------:R-:W-:Y:S01]  /*5960*/  FMUL.FTZ R13, R0.reuse, R159 ;  /* 0x0000009f000d7220 */ /* 0x040fe20000410000 */
[C---:B------:R-:W-:Y:S01]  /*5970*/  FMUL.FTZ R161, R0.reuse, R173 ;  /* 0x000000ad00a17220 */ /* 0x040fe20000410000 */
[----:B------:R-:W3:Y:S01]  /*5980*/  MUFU.TANH R11, R11 ;  /* 0x0000000b000b7308 */ /* 0x000ee20000002400 */
[----:B------:R-:W-:Y:S01]  /*5990*/  UIADD3 UR6, -UR52, UR6, UR51 ;  /* 0x0000000634067290 */ /* 0x000fe2000fffe133 */
[C---:B------:R-:W-:Y:S01]  /*59a0*/  FMUL.FTZ R159, R0.reuse, R171 ;  /* 0x000000ab009f7220 */ /* 0x040fe20000410000 */
[C---:B------:R-:W-:Y:S01]  /*59b0*/  FMUL.FTZ R171, R0.reuse, R183 ;  /* 0x000000b700ab7220 */ /* 0x040fe20000410000 */
[C---:B------:R-:W-:Y:S01]  /*59c0*/  FMUL.FTZ R168, R0.reuse, R180 ;  /* 0x000000b400a87220 */ /* 0x040fe20000410000 */
[C---:B------:R-:W-:Y:S01]  /*59d0*/  FMUL.FTZ R173, R0.reuse, R185 ;  /* 0x000000b900ad7220 */ /* 0x040fe20000410000 */
[C---:B------:R-:W-:Y:S01]  /*59e0*/  FMUL.FTZ R172, R0.reuse, R184 ;  /* 0x000000b800ac7220 */ /* 0x040fe20000410000 */
[----:B------:R-:W-:Y:S01]  /*59f0*/  IMAD R175, R17, R176, UR6 ;  /* 0x0000000611af7e24 */ /* 0x000fe2000f8e02b0 */
[----:B------:R-:W4:Y:S01]  /*5a00*/  MUFU.TANH R14, R14 ;  /* 0x0000000e000e7308 */ /* 0x000f220000002400 */
[----:B------:R-:W-:Y:S01]  /*5a10*/  UIADD3 UR6, UR11, 0x2, URZ ;  /* 0x000000020b067890 */ /* 0x000fe2000fffe03f */
[----:B------:R-:W-:Y:S01]  /*5a20*/  FMUL.FTZ R9, R0, R155 ;  /* 0x0000009b00097220 */ /* 0x000fe20000410000 */
[----:B------:R-:W-:-:S02]  /*5a30*/  IMAD.IADD R175, R22, 0x1, R175 ;  /* 0x0000000116af7824 */ /* 0x000fc400078e02af */
[C---:B------:R-:W-:Y:S01]  /*5a40*/  FMUL.FTZ R155, R0.reuse, R167 ;  /* 0x000000a7009b7220 */ /* 0x040fe20000410000 */
[C---:B------:R-:W-:Y:S01]  /*5a50*/  FMUL.FTZ R167, R0.reuse, R179 ;  /* 0x000000b300a77220 */ /* 0x040fe20000410000 */
[C---:B------:R-:W-:Y:S01]  /*5a60*/  FMUL.FTZ R20, R0.reuse, R162 ;  /* 0x000000a200147220 */ /* 0x040fe20000410000 */
[C---:B------:R-:W-:Y:S01]  /*5a70*/  FMUL.FTZ R179, R0.reuse, R188 ;  /* 0x000000bc00b37220 */ /* 0x040fe20000410000 */
[C---:B------:R-:W-:Y:S01]  /*5a80*/  ISETP.GT.AND P2, PT, R175.reuse, RZ, PT ;  /* 0x000000ffaf00720c */ /* 0x040fe20003f44270 */
[----:B------:R-:W5:Y:S01]  /*5a90*/  MUFU.TANH R15, R15 ;  /* 0x0000000f000f7308 */ /* 0x000f620000002400 */
[C---:B------:R-:W-:Y:S01]  /*5aa0*/  ISETP.GT.AND P3, PT, R175.reuse, 0x1, PT ;  /* 0x00000001af00780c */ /* 0x040fe20003f64270 */
[----:B------:R-:W-:Y:S01]  /*5ab0*/  FMUL.FTZ R8, R0, R154 ;  /* 0x0000009a00087220 */ /* 0x000fe20000410000 */
[----:B0-----:R-:W-:Y:S01]  /*5ac0*/  FSEL R177, R6, -INF , P2 ;  /* 0xff80000006b17808 */ /* 0x001fe20001000000 */
[C---:B------:R-:W-:Y:S01]  /*5ad0*/  FMUL.FTZ R162, R0.reuse, R174 ;  /* 0x000000ae00a27220 */ /* 0x040fe20000410000 */
[----:B------:R-:W-:Y:S01]  /*5ae0*/  ISETP.GT.AND P2, PT, R175, 0x8, PT ;  /* 0x00000008af00780c */ /* 0x000fe20003f44270 */
[C---:B------:R-:W-:Y:S01]  /*5af0*/  FMUL.FTZ R154, R0.reuse, R166 ;  /* 0x000000a6009a7220 */ /* 0x040fe20000410000 */
[----:B-1----:R-:W-:Y:S01]  /*5b00*/  FSEL R7, R7, -INF , P3 ;  /* 0xff80000007077808 */ /* 0x002fe20001800000 */
[----:B------:R-:W0:Y:S01]  /*5b10*/  MUFU.TANH R152, R152 ;  /* 0x0000009800987308 */ /* 0x000e220000002400 */
[----:B------:R-:W-:Y:S01]  /*5b20*/  FMNMX.FTZ R6, R177, R4, !PT ;  /* 0x00000004b1067209 */ /* 0x000fe20007810000 */
[C---:B------:R-:W-:Y:S01]  /*5b30*/  FMUL.FTZ R174, R0.reuse, R186 ;  /* 0x000000ba00ae7220 */ /* 0x040fe20000410000 */
[----:B------:R-:W-:Y:S01]  /*5b40*/  ISETP.GT.AND P3, PT, R175, 0x9, PT ;  /* 0x00000009af00780c */ /* 0x000fe20003f64270 */
[----:B------:R-:W-:Y:S01]  /*5b50*/  FMUL.FTZ R166, R0, R178 ;  /* 0x000000b200a67220 */ /* 0x000fe20000410000 */
[----:B--2---:R-:W-:Y:S01]  /*5b60*/  FSEL R10, R10, -INF , P2 ;  /* 0xff8000000a0a7808 */ /* 0x004fe20001000000 */
[C---:B------:R-:W-:Y:S01]  /*5b70*/  FMUL.FTZ R178, R0.reuse, R189 ;  /* 0x000000bd00b27220 */ /* 0x040fe20000410000 */
[----:B------:R-:W-:Y:S01]  /*5b80*/  FMNMX.FTZ R181, R7, R6, !PT ;  /* 0x0000000607b57209 */ /* 0x000fe20007810000 */
[----:B------:R-:W1:Y:S01]  /*5b90*/  MUFU.TANH R153, R153 ;  /* 0x0000009900997308 */ /* 0x000e620000002400 */
[----:B------:R-:W-:Y:S01]  /*5ba0*/  ISETP.GT.AND P2, PT, R175, 0x10, PT ;  /* 0x00000010af00780c */ /* 0x000fe20003f44270 */
[C---:B------:R-:W-:Y:S01]  /*5bb0*/  FMUL.FTZ R180, R0.reuse, R192 ;  /* 0x000000c000b47220 */ /* 0x040fe20000410000 */
[----:B---3--:R-:W-:Y:S01]  /*5bc0*/  FSEL R11, R11, -INF , P3 ;  /* 0xff8000000b0b7808 */ /* 0x008fe20001800000 */
[----:B------:R-:W-:Y:S01]  /*5bd0*/  FMUL.FTZ R12, R0, R158 ;  /* 0x0000009e000c7220 */ /* 0x000fe20000410000 */
[----:B------:R-:W-:Y:S01]  /*5be0*/  FMNMX.FTZ R6, R10, R181, !PT ;  /* 0x000000b50a067209 */ /* 0x000fe20007810000 */
[----:B------:R-:W-:Y:S01]  /*5bf0*/  FMUL.FTZ R158, R0, R170 ;  /* 0x000000aa009e7220 */ /* 0x000fe20000410000 */
[----:B------:R-:W-:Y:S01]  /*5c00*/  ISETP.GT.AND P3, PT, R175, 0x11, PT ;  /* 0x00000011af00780c */ /* 0x000fe20003f64270 */
[----:B------:R-:W2:Y:S01]  /*5c10*/  MUFU.TANH R156, R156 ;  /* 0x0000009c009c7308 */ /* 0x000ea20000002400 */
[----:B----4-:R-:W-:Y:S01]  /*5c20*/  FSEL R14, R14, -INF , P2 ;  /* 0xff8000000e0e7808 */ /* 0x010fe20001000000 */
[C---:B------:R-:W-:Y:S01]  /*5c30*/  FMUL.FTZ R170, R0.reuse, R182 ;  /* 0x000000b600aa7220 */ /* 0x040fe20000410000 */
[----:B------:R-:W-:Y:S01]  /*5c40*/  FMNMX.FTZ R181, R11, R6, !PT ;  /* 0x000000060bb57209 */ /* 0x000fe20007810000 */
[C---:B------:R-:W-:Y:S01]  /*5c50*/  FMUL.FTZ R182, R0.reuse, R196 ;  /* 0x000000c400b67220 */ /* 0x040fe20000410000 */
[----:B------:R-:W-:Y:S01]  /*5c60*/  ISETP.GT.AND P2, PT, R175, 0x18, PT ;  /* 0x00000018af00780c */ /* 0x000fe20003f44270 */
[----:B------:R-:W-:Y:S01]  /*5c70*/  FMUL.FTZ R184, R0, R200 ;  /* 0x000000c800b87220 */ /* 0x000fe20000410000 */
[----:B-----5:R-:W-:Y:S01]  /*5c80*/  FSEL R15, R15, -INF , P3 ;  /* 0xff8000000f0f7808 */ /* 0x020fe20001800000 */
[----:B------:R-:W3:Y:S01]  /*5c90*/  MUFU.TANH R157, R157 ;  /* 0x0000009d009d7308 */ /* 0x000ee20000002400 */
[----:B------:R-:W-:Y:S01]  /*5ca0*/  FMNMX.FTZ R6, R14, R181, !PT ;  /* 0x000000b50e067209 */ /* 0x000fe20007810000 */
[C---:B------:R-:W-:Y:S01]  /*5cb0*/  FMUL.FTZ R181, R0.reuse, R193 ;  /* 0x000000c100b57220 */ /* 0x040fe20000410000 */
[----:B------:R-:W-:Y:S01]  /*5cc0*/  ISETP.GT.AND P3, PT, R175, 0x19, PT ;  /* 0x00000019af00780c */ /* 0x000fe20003f64270 */
[----:B------:R-:W-:Y:S01]  /*5cd0*/  FMUL.FTZ R176, R0, R187 ;  /* 0x000000bb00b07220 */ /* 0x000fe20000410000 */
[----:B0-----:R-:W-:Y:S01]  /*5ce0*/  FSEL R152, R152, -INF , P2 ;  /* 0xff80000098987808 */ /* 0x001fe20001000000 */
[C---:B------:R-:W-:Y:S01]  /*5cf0*/  FMUL.FTZ R187, R0.reuse, R205 ;  /* 0x000000cd00bb7220 */ /* 0x040fe20000410000 */
[----:B------:R-:W-:Y:S01]  /*5d00*/  FMNMX.FTZ R183, R15, R6, !PT ;  /* 0x000000060fb77209 */ /* 0x000fe20007810000 */
[----:B------:R-:W0:Y:S01]  /*5d10*/  MUFU.TANH R160, R160 ;  /* 0x000000a000a07308 */ /* 0x000e220000002400 */
[----:B------:R-:W-:Y:S01]  /*5d20*/  ISETP.GT.AND P2, PT, R175, 0x20, PT ;  /* 0x00000020af00780c */ /* 0x000fe20003f44270 */
[C---:B------:R-:W-:Y:S01]  /*5d30*/  FMUL.FTZ R209, R0.reuse, R209 ;  /* 0x000000d100d17220 */ /* 0x040fe20000410000 */
[----:B-1----:R-:W-:Y:S01]  /*5d40*/  FSEL R153, R153, -INF , P3 ;  /* 0xff80000099997808 */ /* 0x002fe20001800000 */
[----:B------:R-:W-:Y:S01]  /*5d50*/  FMUL.FTZ R212, R0, R212 ;  /* 0x000000d400d47220 */ /* 0x000fe20000410000 */
[----:B------:R-:W-:Y:S01]  /*5d60*/  FMNMX.FTZ R6, R152, R183, !PT ;  /* 0x000000b798067209 */ /* 0x000fe20007810000 */
[----:B------:R-:W-:Y:S01]  /*5d70*/  FMUL.FTZ R213, R0, R213 ;  /* 0x000000d500d57220 */ /* 0x000fe20000410000 */
[----:B------:R-:W-:Y:S01]  /*5d80*/  ISETP.GT.AND P3, PT, R175, 0x21, PT ;  /* 0x00000021af00780c */ /* 0x000fe20003f64270 */
[----:B------:R-:W1:Y:S01]  /*5d90*/  MUFU.TANH R161, R161 ;  /* 0x000000a100a17308 */ /* 0x000e620000002400 */
[----:B--2---:R-:W-:Y:S01]  /*5da0*/  FSEL R156, R156, -INF , P2 ;  /* 0xff8000009c9c7808 */ /* 0x004fe20001000000 */
[C---:B------:R-:W-:Y:S01]  /*5db0*/  FMUL.FTZ R193, R0.reuse, R191 ;  /* 0x000000bf00c17220 */ /* 0x040fe20000410000 */
[----:B------:R-:W-:Y:S01]  /*5dc0*/  FMNMX.FTZ R183, R153, R6, !PT ;  /* 0x0000000699b77209 */ /* 0x000fe20007810000 */
[----:B------:R-:W-:Y:S01]  /*5dd0*/  UMOV UR10, UR55 ;  /* 0x00000037000a7c82 */ /* 0x000fe20008000000 */
[----:B------:R-:W-:Y:S01]  /*5de0*/  ISETP.GT.AND P2, PT, R175, 0x28, PT ;  /* 0x00000028af00780c */ /* 0x000fe20003f44270 */
[----:B------:R-:W-:Y:S01]  /*5df0*/  FMUL.FTZ R194, R0, R194 ;  /* 0x000000c200c27220 */ /* 0x000fe20000410000 */
[----:B---3--:R-:W-:Y:S01]  /*5e00*/  FSEL R157, R157, -INF , P3 ;  /* 0xff8000009d9d7808 */ /* 0x008fe20001800000 */
[----:B------:R-:W2:Y:S01]  /*5e10*/  MUFU.TANH R164, R164 ;  /* 0x000000a400a47308 */ /* 0x000ea20000002400 */
        /* <DEDUP_REMOVED lines=16> */
[----:B--2---:R-:W-:-:S02]  /*5f20*/  FSEL R164, R164, -INF , P2 ;  /* 0xff800000a4a47808 */ /* 0x004fc40001000000 */
[----:B------:R-:W-:Y:S02]  /*5f30*/  FMNMX.FTZ R185, R6, R185, !PT ;  /* 0x000000b906b97209 */ /* 0x000fe40007810000 */
[----:B------:R-:W-:Y:S02]  /*5f40*/  ISETP.GT.AND P2, PT, R175, 0x38, PT ;  /* 0x00000038af00780c */ /* 0x000fe40003f44270 */
[----:B------:R-:W-:Y:S01]  /*5f50*/  FMNMX.FTZ R186, R164, R185, !PT ;  /* 0x000000b9a4ba7209 */ /* 0x000fe20007810000 */
[----:B------:R-:W2:Y:S01]  /*5f60*/  MUFU.TANH R169, R169 ;  /* 0x000000a900a97308 */ /* 0x000ea20000002400 */
[----:B0-----:R-:W-:Y:S01]  /*5f70*/  FSEL R165, R165, -INF , P3 ;  /* 0xff800000a5a57808 */ /* 0x001fe20001800000 */
[C---:B------:R-:W-:Y:S01]  /*5f80*/  FMUL.FTZ R185, R0.reuse, R201 ;  /* 0x000000c900b97220 */ /* 0x040fe20000410000 */
[----:B------:R-:W-:Y:S01]  /*5f90*/  ISETP.GT.AND P3, PT, R175, 0x39, PT ;  /* 0x00000039af00780c */ /* 0x000fe20003f64270 */
[C---:B------:R-:W-:Y:S01]  /*5fa0*/  FMUL.FTZ R201, R0.reuse, R207 ;  /* 0x000000cf00c97220 */ /* 0x040fe20000410000 */
[----:B------:R-:W-:Y:S01]  /*5fb0*/  FMNMX.FTZ R161, R165, R186, !PT ;  /* 0x000000baa5a17209 */ /* 0x000fe20007810000 */
[C---:B------:R-:W-:Y:S01]  /*5fc0*/  FMUL.FTZ R186, R0.reuse, R204 ;  /* 0x000000cc00ba7220 */ /* 0x040fe20000410000 */
[----:B------:R-:W-:Y:S01]  /*5fd0*/  FMUL.FTZ R207, R0, R215 ;  /* 0x000000d700cf7220 */ /* 0x000fe20000410000 */
[----:B------:R-:W0:Y:S01]  /*5fe0*/  MUFU.TANH R172, R172 ;  /* 0x000000ac00ac7308 */ /* 0x000e220000002400 */
[----:B-1----:R-:W-:-:S02]  /*5ff0*/  FSEL R168, R168, -INF , P2 ;  /* 0xff800000a8a87808 */ /* 0x002fc40001000000 */
        /* <DEDUP_REMOVED lines=8> */
[----:B------:R-:W-:Y:S02]  /*6080*/  ISETP.GT.AND P2, PT, R175, 0x48, PT ;  /* 0x00000048af00780c */ /* 0x000fe40003f44270 */
        /* <DEDUP_REMOVED lines=8> */
[----:B------:R-:W-:Y:S01]  /*6110*/  FMNMX.FTZ R161, R179, R188, !PT ;  /* 0x000000bcb3a17209 */ /* 0x000fe20007810000 */
[----:B------:R-:W-:Y:S02]  /*6120*/  FMUL.FTZ R188, R0, R208 ;  /* 0x000000d000bc7220 */ /* 0x000fe40000410000 */
[----:B------:R-:W2:Y:S01]  /*6130*/  MUFU.TANH R181, R181 ;  /* 0x000000b500b57308 */ /* 0x000ea20000002400 */
[----:B0-----:R-:W-:Y:S02]  /*6140*/  FSEL R178, R178, -INF , P3 ;  /* 0xff800000b2b27808 */ /* 0x001fe40001800000 */
[----:B------:R-:W-:-:S02]  /*6150*/  ISETP.GT.AND P3, PT, R175, 0x51, PT ;  /* 0x00000051af00780c */ /* 0x000fc40003f64270 */
        /* <DEDUP_REMOVED lines=24> */
[----:B------:R-:W-:Y:S01]  /*62e0*/  FMNMX.FTZ R161, R185, R192, !PT ;  /* 0x000000c0b9a17209 */ /* 0x000fe20007810000 */
[----:B------:R-:W-:Y:S02]  /*62f0*/  FMUL.FTZ R192, R0, R190 ;  /* 0x000000be00c07220 */ /* 0x000fe40000410000 */
[----:B------:R-:W0:Y:S01]  /*6300*/  MUFU.TANH R188, R188 ;  /* 0x000000bc00bc7308 */ /* 0x000e220000002400 */
[----:B-1----:R-:W-:Y:S02]  /*6310*/  FSEL R186, R186, -INF , P2 ;  /* 0xff800000baba7808 */ /* 0x002fe40001000000 */
[----:B------:R-:W-:-:S02]  /*6320*/  ISETP.GT.AND P2, PT, R175, 0x70, PT ;  /* 0x00000070af00780c */ /* 0x000fc40003f44270 */
        /* <DEDUP_REMOVED lines=11> */
[C---:B------:R-:W-:Y:S01]  /*63e0*/  ISETP.GT.AND P3, PT, R175.reuse, 0x79, PT ;  /* 0x00000079af00780c */ /* 0x040fe20003f64270 */
[----:B------:R-:W-:Y:S01]  /*63f0*/  VIADD R175, R175, 0x8 ;  /* 0x00000008afaf7836 */ /* 0x000fe20000000000 */
[----:B------:R-:W-:-:S03]  /*6400*/  FMNMX.FTZ R196, R189, R190, !PT ;  /* 0x000000bebdc47209 */ /* 0x000fc60007810000 */
[----:B------:R-:W1:Y:S01]  /*6410*/  MUFU.TANH R8, R8 ;  /* 0x0000000800087308 */ /* 0x000e620000002400 */
[----:B--2---:R-:W-:Y:S02]  /*6420*/  FSEL R191, R212, -INF , P2 ;  /* 0xff800000d4bf7808 */ /* 0x004fe40001000000 */
[----:B------:R-:W-:Y:S02]  /*6430*/  ISETP.GT.AND P4, PT, R175, 0x1, PT ;  /* 0x00000001af00780c */ /* 0x000fe40003f84270 */
[----:B------:R-:W-:Y:S01]  /*6440*/  FMNMX.FTZ R161, R191, R196, !PT ;  /* 0x000000c4bfa17209 */ /* 0x000fe20007810000 */
[C---:B------:R-:W-:Y:S01]  /*6450*/  FMUL.FTZ R196, R0.reuse, R198 ;  /* 0x000000c600c47220 */ /* 0x040fe20000410000 */
[C---:B------:R-:W-:Y:S01]  /*6460*/  FMUL.FTZ R198, R0.reuse, R202 ;  /* 0x000000ca00c67220 */ /* 0x040fe20000410000 */
[----:B------:R-:W2:Y:S01]  /*6470*/  MUFU.TANH R9, R9 ;  /* 0x0000000900097308 */ /* 0x000ea20000002400 */
[----:B0-----:R-:W-:Y:S01]  /*6480*/  FSEL R190, R213, -INF , P3 ;  /* 0xff800000d5be7808 */ /* 0x001fe20001800000 */
[----:B------:R-:W-:Y:S01]  /*6490*/  FMUL.FTZ R202, R0, R210 ;  /* 0x000000d200ca7220 */ /* 0x000fe20000410000 */
[----:B------:R-:W-:Y:S01]  /*64a0*/  ISETP.GT.AND P3, PT, R175, RZ, PT ;  /* 0x000000ffaf00720c */ /* 0x000fe20003f64270 */
[----:B------:R-:W-:Y:S01]  /*64b0*/  IMAD.U32 R210, RZ, RZ, UR57 ;  /* 0x00000039ffd27e24 */ /* 0x000fe2000f8e00ff */
[----:B------:R-:W-:-:S03]  /*64c0*/  FMNMX.FTZ R161, R190, R161, !PT ;  /* 0x000000a1bea17209 */ /* 0x000fc60007810000 */
[----:B------:R-:W0:Y:S01]  /*64d0*/  MUFU.TANH R12, R12 ;  /* 0x0000000c000c7308 */ /* 0x000e220000002400 */
[----:B-1----:R-:W-:Y:S01]  /*64e0*/  FSEL R8, R8, -INF , P3 ;  /* 0xff80000008087808 */ /* 0x002fe20001800000 */
[----:B------:R-:W1:Y:S01]  /*64f0*/  SHFL.BFLY PT, R200, R161, 0x2, 0x1f ;  /* 0x0c401f00a1c87f89 */ /* 0x000e6200000e0000 */
[----:B------:R-:W-:Y:S02]  /*6500*/  ISETP.GT.AND P3, PT, R175, 0x8, PT ;  /* 0x00000008af00780c */ /* 0x000fe40003f64270 */
[----:B------:R-:W-:Y:S02]  /*6510*/  FMNMX.FTZ R208, R8, R5, !PT ;  /* 0x0000000508d07209 */ /* 0x000fe40007810000 */
[----:B------:R-:W-:Y:S01]  /*6520*/  @!P1 LEA R210, R210, UR41, 0x3 ;  /* 0x00000029d2d29c11 */ /* 0x000fe2000f8e18ff */
[----:B------:R-:W3:Y:S01]  /*6530*/  MUFU.TANH R13, R13 ;  /* 0x0000000d000d7308 */ /* 0x000ee20000002400 */
[----:B--2---:R-:W-:Y:S01]  /*6540*/  FSEL R9, R9, -INF , P4 ;  /* 0xff80000009097808 */ /* 0x004fe20002000000 */
[----:B------:R-:W-:-:S02]  /*6550*/  WARPGROUP.DEPBAR.LE gsb0, 0x0 ;  /* 0x00008000000079c5 */ /* 0x000fc40000010000 */
[----:B------:R-:W-:Y:S01]  /*6560*/  WARPGROUP.ARRIVE ;  /* 0x00000000000079c5 */ /* 0x000fe20000000000 */
[----:B------:R-:W-:-:S03]  /*6570*/  ISETP.GT.AND P4, PT, R175, 0x9, PT ;  /* 0x00000009af00780c */ /* 0x000fc60003f84270 */
[----:B------:R-:W2:Y:S01]  /*6580*/  MUFU.TANH R20, R20 ;  /* 0x0000001400147308 */ /* 0x000ea20000002400 */
[----:B0-----:R-:W-:Y:S01]  /*6590*/  FSEL R12, R12, -INF , P3 ;  /* 0xff8000000c0c7808 */ /* 0x001fe20001800000 */
[----:B------:R-:W-:Y:S01]  /*65a0*/  QGMMA.64x256x32.F32.E4M3.E4M3 R24, R224, gdesc[UR4], R24, gsb0 ;  /* 0x03e00004e0187df3 */ /* 0x000fe20008000818 */
[----:B------:R-:W-:Y:S01]  /*65b0*/  UIADD3 UR6, UR11, 0x4, URZ ;  /* 0x000000040b067890 */ /* 0x000fe2000fffe03f */
[----:B------:R-:W-:Y:S01]  /*65c0*/  ISETP.GT.AND P3, PT, R175, 0x10, PT ;  /* 0x00000010af00780c */ /* 0x000fe20003f64270 */
[----:B------:R-:W-:-:S03]  /*65d0*/  UMOV UR7, 0x40000040 ;  /* 0x4000004000077882 */ /* 0x000fc60000000000 */
[----:B------:R-:W0:Y:S01]  /*65e0*/  MUFU.TANH R21, R21 ;  /* 0x0000001500157308 */ /* 0x000e220000002400 */
[----:B---3--:R-:W-:Y:S02]  /*65f0*/  FSEL R13, R13, -INF , P4 ;  /* 0xff8000000d0d7808 */ /* 0x008fe40002000000 */
[----:B-1----:R-:W-:Y:S01]  /*6600*/  FMNMX.FTZ R204, R161, R200, !PT ;  /* 0x000000c8a1cc7209 */ /* 0x002fe20007810000 */
[----:B------:R-:W-:Y:S01]  /*6610*/  FMUL.FTZ R200, R0, R206 ;  /* 0x000000ce00c87220 */ /* 0x000fe20000410000 */
[----:B------:R-:W-:-:S03]  /*6620*/  ISETP.GT.AND P4, PT, R175, 0x11, PT ;  /* 0x00000011af00780c */ /* 0x000fc60003f84270 */
[----:B------:R-:W1:Y:S01]  /*6630*/  SHFL.BFLY PT, R161, R204, 0x1, 0x1f ;  /* 0x0c201f00cca17f89 */ /* 0x000e6200000e0000 */
[----:B------:R-:W3:Y:S01]  /*6640*/  MUFU.TANH R154, R154 ;  /* 0x0000009a009a7308 */ /* 0x000ee20000002400 */
[----:B--2---:R-:W-:Y:S02]  /*6650*/  FSEL R20, R20, -INF , P3 ;  /* 0xff80000014147808 */ /* 0x004fe40001800000 */
[----:B------:R-:W-:-:S05]  /*6660*/  ISETP.GT.AND P3, PT, R175, 0x18, PT ;  /* 0x00000018af00780c */ /* 0x000fca0003f64270 */
[----:B------:R-:W2:Y:S01]  /*6670*/  MUFU.TANH R155, R155 ;  /* 0x0000009b009b7308 */ /* 0x000ea20000002400 */
[----:B0-----:R-:W-:Y:S02]  /*6680*/  FSEL R21, R21, -INF , P4 ;  /* 0xff80000015157808 */ /* 0x001fe40002000000 */
[----:B------:R-:W-:-:S05]  /*6690*/  ISETP.GT.AND P4, PT, R175, 0x19, PT ;  /* 0x00000019af00780c */ /* 0x000fca0003f84270 */
[----:B------:R-:W0:Y:S01]  /*66a0*/  MUFU.TANH R158, R158 ;  /* 0x0000009e009e7308 */ /* 0x000e220000002400 */
[----:B---3--:R-:W-:Y:S02]  /*66b0*/  FSEL R154, R154, -INF , P3 ;  /* 0xff8000009a9a7808 */ /* 0x008fe40001800000 */
[----:B------:R-:W-:Y:S02]  /*66c0*/  ISETP.GT.AND P3, PT, R175, 0x20, PT ;  /* 0x00000020af00780c */ /* 0x000fe40003f64270 */
[----:B-1----:R-:W-:Y:S01]  /*66d0*/  FMNMX.FTZ R161, R204, R161, !PT ;  /* 0x000000a1cca17209 */ /* 0x002fe20007810000 */
[----:B------:R-:W-:Y:S02]  /*66e0*/  IMAD.U32 R204, RZ, RZ, UR10 ;  /* 0x0000000affcc7e24 */ /* 0x000fe4000f8e00ff */
[----:B------:R-:W1:Y:S01]  /*66f0*/  MUFU.TANH R159, R159 ;  /* 0x0000009f009f7308 */ /* 0x000e620000002400 */
[----:B--2---:R-:W-:Y:S01]  /*6700*/  FSEL R155, R155, -INF , P4 ;  /* 0xff8000009b9b7808 */ /* 0x004fe20002000000 */
[----:B------:R-:W-:-:S01]  /*6710*/  FFMA.FTZ R204, R161, R204, -8 ;  /* 0xc1000000a1cc7423 */ /* 0x000fc200000100cc */
[----:B------:R-:W-:-:S02]  /*6720*/  FSETP.NEU.FTZ.AND P2, PT, R161, -INF , PT ;  /* 0xff800000a100780b */ /* 0x000fc40003f5d000 */
[C---:B------:R-:W-:Y:S02]  /*6730*/  ISETP.GT.AND P4, PT, R175.reuse, 0x21, PT ;  /* 0x00000021af00780c */ /* 0x040fe40003f84270 */
[----:B------:R-:W-:Y:S01]  /*6740*/  FSEL R204, R204, RZ, P2 ;  /* 0x000000ffcccc7208 */ /* 0x000fe20001000000 */
[----:B------:R-:W2:Y:S01]  /*6750*/  MUFU.TANH R162, R162 ;  /* 0x000000a200a27308 */ /* 0x000ea20000002400 */
[----:B0-----:R-:W-:Y:S02]  /*6760*/  FSEL R158, R158, -INF , P3 ;  /* 0xff8000009e9e7808 */ /* 0x001fe40001800000 */
[----:B------:R-:W-:Y:S01]  /*6770*/  ISETP.GT.AND P3, PT, R175, 0x28, PT ;  /* 0x00000028af00780c */ /* 0x000fe20003f64270 */
[----:B------:R-:W-:-:S01]  /*6780*/  FFMA.FTZ R206, R177, UR10, -R204 ;  /* 0x0000000ab1ce7c23 */ /* 0x000fc200080108cc */
[----:B------:R-:W-:Y:S01]  /*6790*/  FMNMX.FTZ R177, R9, R208, !PT ;  /* 0x000000d009b17209 */ /* 0x000fe20007810000 */
[----:B------:R-:W-:-:S01]  /*67a0*/  FFMA.FTZ R209, R6, UR10, -R204 ;  /* 0x0000000a06d17c23 */ /* 0x000fc200080108cc */
[--C-:B------:R-:W-:Y:S01]  /*67b0*/  FFMA.FTZ R6, R164, UR10, -R204.reuse ;  /* 0x0000000aa4067c23 */ /* 0x100fe200080108cc */
[----:B------:R-:W0:Y:S01]  /*67c0*/  MUFU.TANH R163, R163 ;  /* 0x000000a300a37308 */ /* 0x000e220000002400 */
[----:B------:R-:W-:Y:S01]  /*67d0*/  FMNMX.FTZ R208, R12, R177, !PT ;  /* 0x000000b10cd07209 */ /* 0x000fe20007810000 */
[--C-:B------:R-:W-:Y:S01]  /*67e0*/  FFMA.FTZ R7, R7, UR10, -R204.reuse ;  /* 0x0000000a07077c23 */ /* 0x100fe200080108cc */
[----:B-1----:R-:W-:Y:S01]  /*67f0*/  FSEL R159, R159, -INF , P4 ;  /* 0xff8000009f9f7808 */ /* 0x002fe20002000000 */
[--C-:B------:R-:W-:Y:S01]  /*6800*/  FFMA.FTZ R10, R10, UR10, -R204.reuse ;  /* 0x0000000a0a0a7c23 */ /* 0x100fe200080108cc */
[----:B------:R-:W-:Y:S01]  /*6810*/  FMNMX.FTZ R177, R13, R208, !PT ;  /* 0x000000d00db17209 */ /* 0x000fe20007810000 */
[--C-:B------:R-:W-:Y:S01]  /*6820*/  FFMA.FTZ R11, R11, UR10, -R204.reuse ;  /* 0x0000000a0b0b7c23 */ /* 0x100fe200080108cc */
[----:B------:R-:W-:Y:S01]  /*6830*/  ISETP.GT.AND P4, PT, R175, 0x29, PT ;  /* 0x00000029af00780c */ /* 0x000fe20003f84270 */
[----:B------:R-:W1:Y:S01]  /*6840*/  MUFU.TANH R166, R166 ;  /* 0x000000a600a67308 */ /* 0x000e620000002400 */
[----:B------:R-:W-:Y:S01]  /*6850*/  FMNMX.FTZ R208, R20, R177, !PT ;  /* 0x000000b114d07209 */ /* 0x000fe20007810000 */
[--C-:B------:R-:W-:Y:S01]  /*6860*/  FFMA.FTZ R14, R14, UR10, -R204.reuse ;  /* 0x0000000a0e0e7c23 */ /* 0x100fe200080108cc */
[----:B--2---:R-:W-:Y:S01]  /*6870*/  FSEL R162, R162, -INF , P3 ;  /* 0xff800000a2a27808 */ /* 0x004fe20001800000 */
[--C-:B------:R-:W-:Y:S01]  /*6880*/  FFMA.FTZ R15, R15, UR10, -R204.reuse ;  /* 0x0000000a0f0f7c23 */ /* 0x100fe200080108cc */
[----:B------:R-:W-:Y:S01]  /*6890*/  FMNMX.FTZ R177, R21, R208, !PT ;  /* 0x000000d015b17209 */ /* 0x000fe20007810000 */
[--C-:B------:R-:W-:Y:S01]  /*68a0*/  FFMA.FTZ R152, R152, UR10, -R204.reuse ;  /* 0x0000000a98987c23 */ /* 0x100fe200080108cc */
[----:B------:R-:W-:Y:S01]  /*68b0*/  ISETP.GT.AND P3, PT, R175, 0x30, PT ;  /* 0x00000030af00780c */ /* 0x000fe20003f64270 */
[----:B------:R-:W2:Y:S01]  /*68c0*/  MUFU.TANH R167, R167 ;  /* 0x000000a700a77308 */ /* 0x000ea20000002400 */
[----:B------:R-:W-:Y:S01]  /*68d0*/  FMNMX.FTZ R208, R154, R177, !PT ;  /* 0x000000b19ad07209 */ /* 0x000fe20007810000 */
[--C-:B------:R-:W-:Y:S01]  /*68e0*/  FFMA.FTZ R153, R153, UR10, -R204.reuse ;  /* 0x0000000a99997c23 */ /* 0x100fe200080108cc */
[----:B0-----:R-:W-:Y:S01]  /*68f0*/  FSEL R163, R163, -INF , P4 ;  /* 0xff800000a3a37808 */ /* 0x001fe20002000000 */
[--C-:B------:R-:W-:Y:S01]  /*6900*/  FFMA.FTZ R156, R156, UR10, -R204.reuse ;  /* 0x0000000a9c9c7c23 */ /* 0x100fe200080108cc */
[----:B------:R-:W-:Y:S01]  /*6910*/  FMNMX.FTZ R177, R155, R208, !PT ;  /* 0x000000d09bb17209 */ /* 0x000fe20007810000 */
[--C-:B------:R-:W-:Y:S01]  /*6920*/  FFMA.FTZ R157, R157, UR10, -R204.reuse ;  /* 0x0000000a9d9d7c23 */ /* 0x100fe200080108cc */
[----:B------:R-:W-:Y:S01]  /*6930*/  ISETP.GT.AND P4, PT, R175, 0x31, PT ;  /* 0x00000031af00780c */ /* 0x000fe20003f84270 */
        /* <DEDUP_REMOVED lines=10> */
[----:B------:R-:W-:Y:S01]  /*69e0*/  FFMA.FTZ R173, R173, UR10, -R204 ;  /* 0x0000000aadad7c23 */ /* 0x000fe200080108cc */
[----:B--2---:R-:W-:-:S02]  /*69f0*/  FSEL R167, R167, -INF , P4 ;  /* 0xff800000a7a77808 */ /* 0x004fc40002000000 */
[----:B------:R-:W-:Y:S02]  /*6a00*/  FMNMX.FTZ R177, R163, R208, !PT ;  /* 0x000000d0a3b17209 */ /* 0x000fe40007810000 */
[----:B------:R-:W-:Y:S01]  /*6a10*/  ISETP.GT.AND P4, PT, R175, 0x39, PT ;  /* 0x00000039af00780c */ /* 0x000fe20003f84270 */
[----:B------:R-:W2:Y:S01]  /*6a20*/  MUFU.TANH R174, R174 ;  /* 0x000000ae00ae7308 */ /* 0x000ea20000002400 */
[----:B------:R-:W-:Y:S02]  /*6a30*/  FMNMX.FTZ R208, R166, R177, !PT ;  /* 0x000000b1a6d07209 */ /* 0x000fe40007810000 */
[----:B0-----:R-:W-:Y:S02]  /*6a40*/  FSEL R170, R170, -INF , P3 ;  /* 0xff800000aaaa7808 */ /* 0x001fe40001800000 */
[----:B------:R-:W-:Y:S02]  /*6a50*/  FMNMX.FTZ R177, R167, R208, !PT ;  /* 0x000000d0a7b17209 */ /* 0x000fe40007810000 */
[----:B------:R-:W-:Y:S01]  /*6a60*/  ISETP.GT.AND P3, PT, R175, 0x40, PT ;  /* 0x00000040af00780c */ /* 0x000fe20003f64270 */
[----:B------:R-:W0:Y:S01]  /*6a70*/  MUFU.TANH R176, R176 ;  /* 0x000000b000b07308 */ /* 0x000e220000002400 */
[----:B-1----:R-:W-:-:S02]  /*6a80*/  FSEL R171, R171, -INF , P4 ;  /* 0xff800000abab7808 */ /* 0x002fc40002000000 */
[----:B------:R-:W-:Y:S02]  /*6a90*/  FMNMX.FTZ R208, R170, R177, !PT ;  /* 0x000000b1aad07209 */ /* 0x000fe40007810000 */
[----:B------:R-:W-:Y:S02]  /*6aa0*/  ISETP.GT.AND P4, PT, R175, 0x41, PT ;  /* 0x00000041af00780c */ /* 0x000fe40003f84270 */
[----:B------:R-:W-:Y:S01]  /*6ab0*/  FMNMX.FTZ R208, R171, R208, !PT ;  /* 0x000000d0abd07209 */ /* 0x000fe20007810000 */
[----:B------:R-:W1:Y:S01]  /*6ac0*/  MUFU.TANH R192, R192 ;  /* 0x000000c000c07308 */ /* 0x000e620000002400 */
[----:B--2---:R-:W-:Y:S01]  /*6ad0*/  FSEL R177, R174, -INF , P3 ;  /* 0xff800000aeb17808 */ /* 0x004fe20001800000 */
[--C-:B------:R-:W-:Y:S01]  /*6ae0*/  FFMA.FTZ R174, R168, UR10, -R204.reuse ;  /* 0x0000000aa8ae7c23 */ /* 0x100fe200080108cc */
[----:B------:R-:W-:Y:S02]  /*6af0*/  ISETP.GT.AND P3, PT, R175, 0x48, PT ;  /* 0x00000048af00780c */ /* 0x000fe40003f64270 */
[----:B------:R-:W-:Y:S01]  /*6b00*/  FMNMX.FTZ R211, R177, R208, !PT ;  /* 0x000000d0b1d37209 */ /* 0x000fe20007810000 */
[----:B------:R-:W-:-:S01]  /*6b10*/  FFMA.FTZ R208, R179, UR10, -R204 ;  /* 0x0000000ab3d07c23 */ /* 0x000fc200080108cc */
[--C-:B------:R-:W-:Y:S01]  /*6b20*/  FFMA.FTZ R179, R181, UR10, -R204.reuse ;  /* 0x0000000ab5b37c23 */ /* 0x100fe200080108cc */
[----:B------:R-:W2:Y:S01]  /*6b30*/  MUFU.TANH R193, R193 ;  /* 0x000000c100c17308 */ /* 0x000ea20000002400 */
[----:B0-----:R-:W-:Y:S01]  /*6b40*/  FSEL R176, R176, -INF , P4 ;  /* 0xff800000b0b07808 */ /* 0x001fe20002000000 */
[--C-:B------:R-:W-:Y:S01]  /*6b50*/  FFMA.FTZ R181, R183, UR10, -R204.reuse ;  /* 0x0000000ab7b57c23 */ /* 0x100fe200080108cc */
[----:B------:R-:W-:Y:S01]  /*6b60*/  ISETP.GT.AND P4, PT, R175, 0x49, PT ;  /* 0x00000049af00780c */ /* 0x000fe20003f84270 */
[--C-:B------:R-:W-:Y:S01]  /*6b70*/  FFMA.FTZ R183, R185, UR10, -R204.reuse ;  /* 0x0000000ab9b77c23 */ /* 0x100fe200080108cc */
[----:B------:R-:W-:Y:S01]  /*6b80*/  FMNMX.FTZ R211, R176, R211, !PT ;  /* 0x000000d3b0d37209 */ /* 0x000fe20007810000 */
[--C-:B------:R-:W-:Y:S01]  /*6b90*/  FFMA.FTZ R185, R187, UR10, -R204.reuse ;  /* 0x0000000abbb97c23 */ /* 0x100fe200080108cc */
[----:B------:R-:W-:-:S01]  /*6ba0*/  FFMA.FTZ R187, R189, UR10, -R204 ;  /* 0x0000000abdbb7c23 */ /* 0x000fc200080108cc */
[----:B------:R-:W0:Y:S01]  /*6bb0*/  MUFU.TANH R194, R194 ;  /* 0x000000c200c27308 */ /* 0x000e220000002400 */
[----:B-1----:R-:W-:-:S02]  /*6bc0*/  FSEL R192, R192, -INF , P3 ;  /* 0xff800000c0c07808 */ /* 0x002fc40001800000 */
[----:B------:R-:W-:Y:S02]  /*6bd0*/  ISETP.GT.AND P3, PT, R175, 0x50, PT ;  /* 0x00000050af00780c */ /* 0x000fe40003f64270 */
[----:B------:R-:W-:Y:S02]  /*6be0*/  FMNMX.FTZ R164, R192, R211, !PT ;  /* 0x000000d3c0a47209 */ /* 0x000fe40007810000 */
[----:B------:R-:W-:Y:S01]  /*6bf0*/  FSEL R189, R161, RZ, P2 ;  /* 0x000000ffa1bd7208 */ /* 0x000fe20001000000 */
[----:B------:R-:W1:Y:S01]  /*6c00*/  MUFU.TANH R195, R195 ;  /* 0x000000c300c37308 */ /* 0x000e620000002400 */
[----:B--2---:R-:W-:Y:S02]  /*6c10*/  FSEL R193, R193, -INF , P4 ;  /* 0xff800000c1c17808 */ /* 0x004fe40002000000 */
[----:B------:R-:W-:Y:S01]  /*6c20*/  ISETP.GT.AND P4, PT, R175, 0x51, PT ;  /* 0x00000051af00780c */ /* 0x000fe20003f84270 */
[----:B------:R-:W-:-:S01]  /*6c30*/  FADD.FTZ R189, -R189, R4 ;  /* 0x00000004bdbd7221 */ /* 0x000fc20000010100 */
[----:B------:R-:W-:-:S03]  /*6c40*/  FMNMX.FTZ R211, R193, R164, !PT ;  /* 0x000000a4c1d37209 */ /* 0x000fc60007810000 */
[----:B------:R-:W2:Y:S01]  /*6c50*/  MUFU.TANH R196, R196 ;  /* 0x000000c400c47308 */ /* 0x000ea20000002400 */
[----:B0-----:R-:W-:Y:S01]  /*6c60*/  FSEL R194, R194, -INF , P3 ;  /* 0xff800000c2c27808 */ /* 0x001fe20001800000 */
[----:B------:R-:W-:Y:S01]  /*6c70*/  FMUL.FTZ R189, R189, UR10 ;  /* 0x0000000abdbd7c20 */ /* 0x000fe20008410000 */
        /* <DEDUP_REMOVED lines=26> */
[----:B-1----:R-:W-:Y:S02]  /*6e20*/  FSEL R201, R201, -INF , P4 ;  /* 0xff800000c9c97808 */ /* 0x002fe40002000000 */
[----:B------:R-:W-:-:S05]  /*6e30*/  ISETP.GT.AND P4, PT, R175, 0x71, PT ;  /* 0x00000071af00780c */ /* 0x000fca0003f84270 */
[----:B------:R-:W1:Y:S01]  /*6e40*/  MUFU.TANH R205, R205 ;  /* 0x000000cd00cd7308 */ /* 0x000e620000002400 */
[----:B--2---:R-:W-:Y:S02]  /*6e50*/  FSEL R202, R202, -INF , P3 ;  /* 0xff800000caca7808 */ /* 0x004fe40001800000 */
[----:B------:R-:W-:-:S05]  /*6e60*/  ISETP.GT.AND P3, PT, R175, 0x78, PT ;  /* 0x00000078af00780c */ /* 0x000fca0003f64270 */
[----:B------:R2:W-:Y:S01]  /*6e70*/  MUFU.EX2 R164, R174 ;  /* 0x000000ae00a47308 */ /* 0x0005e20000000800 */
[----:B0-----:R-:W-:Y:S02]  /*6e80*/  FSEL R203, R203, -INF , P4 ;  /* 0xff800000cbcb7808 */ /* 0x001fe40002000000 */
[----:B------:R-:W-:Y:S01]  /*6e90*/  ISETP.GT.AND P4, PT, R175, 0x79, PT ;  /* 0x00000079af00780c */ /* 0x000fe20003f84270 */
[----:B------:R-:W-:-:S01]  /*6ea0*/  FFMA.FTZ R175, R178, UR10, -R204 ;  /* 0x0000000ab2af7c23 */ /* 0x000fc200080108cc */
[--C-:B------:R-:W-:Y:S01]  /*6eb0*/  FFMA.FTZ R178, R180, UR10, -R204.reuse ;  /* 0x0000000ab4b27c23 */ /* 0x100fe200080108cc */
[----:B------:R-:W-:-:S01]  /*6ec0*/  FFMA.FTZ R180, R182, UR10, -R204 ;  /* 0x0000000ab6b47c23 */ /* 0x000fc200080108cc */
[--C-:B------:R-:W-:Y:S01]  /*6ed0*/  FFMA.FTZ R182, R184, UR10, -R204.reuse ;  /* 0x0000000ab8b67c23 */ /* 0x100fe200080108cc */
[----:B------:R-:W0:Y:S01]  /*6ee0*/  MUFU.TANH R207, R207 ;  /* 0x000000cf00cf7308 */ /* 0x000e220000002400 */
[----:B--2---:R-:W-:-:S01]  /*6ef0*/  FFMA.FTZ R174, R172, UR10, -R204 ;  /* 0x0000000aacae7c23 */ /* 0x004fc200080108cc */
[----:B------:R-:W-:Y:S01]  /*6f00*/  FMNMX.FTZ R172, R200, R211, !PT ;  /* 0x000000d3c8ac7209 */ /* 0x000fe20007810000 */
[----:B------:R-:W-:-:S01]  /*6f10*/  FFMA.FTZ R184, R186, UR10, -R204 ;  /* 0x0000000abab87c23 */ /* 0x000fc200080108cc */
[----:B-1----:R-:W-:Y:S01]  /*6f20*/  FSEL R205, R205, -INF , P3 ;  /* 0xff800000cdcd7808 */ /* 0x002fe20001800000 */
[----:B------:R-:W-:-:S01]  /*6f30*/  FFMA.FTZ R186, R188, UR10, -R204 ;  /* 0x0000000abcba7c23 */ /* 0x000fc200080108cc */
[----:B------:R-:W-:Y:S01]  /*6f40*/  FMNMX.FTZ R211, R201, R172, !PT ;  /* 0x000000acc9d37209 */ /* 0x000fe20007810000 */
[----:B------:R-:W-:-:S01]  /*6f50*/  FFMA.FTZ R188, R191, UR10, -R204 ;  /* 0x0000000abfbc7c23 */ /* 0x000fc200080108cc */
[----:B------:R1:W-:Y:S01]  /*6f60*/  MUFU.EX2 R168, R174 ;  /* 0x000000ae00a87308 */ /* 0x0003e20000000800 */
[----:B------:R-:W-:-:S01]  /*6f70*/  FFMA.FTZ R191, R190, UR10, -R204 ;  /* 0x0000000abebf7c23 */ /* 0x000fc200080108cc */
[----:B------:R-:W-:-:S06]  /*6f80*/  FMNMX.FTZ R172, R202, R211, !PT ;  /* 0x000000d3caac7209 */ /* 0x000fcc0007810000 */
[----:B------:R-:W-:Y:S01]  /*6f90*/  MUFU.EX2 R206, R206 ;  /* 0x000000ce00ce7308 */ /* 0x000fe20000000800 */
[----:B-1----:R-:W-:Y:S02]  /*6fa0*/  FMNMX.FTZ R174, R203, R172, !PT ;  /* 0x000000accbae7209 */ /* 0x002fe40007810000 */
[----:B0-----:R-:W-:Y:S02]  /*6fb0*/  FSEL R207, R207, -INF , P4 ;  /* 0xff800000cfcf7808 */ /* 0x001fe40002000000 */
[----:B------:R-:W-:-:S03]  /*6fc0*/  FMNMX.FTZ R174, R205, R174, !PT ;  /* 0x000000aecdae7209 */ /* 0x000fc60007810000 */
[----:B------:R-:W0:Y:S01]  /*6fd0*/  MUFU.EX2 R189, R189 ;  /* 0x000000bd00bd7308 */ /* 0x000e220000000800 */
[----:B------:R-:W-:-:S05]  /*6fe0*/  FMNMX.FTZ R174, R207, R174, !PT ;  /* 0x000000aecfae7209 */ /* 0x000fca0007810000 */
[----:B------:R-:W1:Y:S02]  /*6ff0*/  SHFL.BFLY PT, R211, R174, 0x2, 0x1f ;  /* 0x0c401f00aed37f89 */ /* 0x000e6400000e0000 */
[----:B------:R-:W2:Y:S08]  /*7000*/  MUFU.EX2 R7, R7 ;  /* 0x0000000700077308 */ /* 0x000eb00000000800 */
[----:B------:R-:W-:Y:S01]  /*7010*/  MUFU.EX2 R10, R10 ;  /* 0x0000000a000a7308 */ /* 0x000fe20000000800 */
[----:B------:R-:W-:-:S02]  /*7020*/  WARPGROUP.DEPBAR.LE gsb0, 0x0 ;  /* 0x00008000000079c5 */ /* 0x000fc40000010000 */
[----:B------:R-:W-:-:S05]  /*7030*/  WARPGROUP.ARRIVE ;  /* 0x00000000000079c5 */ /* 0x000fca0000000000 */
[----:B------:R-:W-:Y:S01]  /*7040*/  MUFU.EX2 R11, R11 ;  /* 0x0000000b000b7308 */ /* 0x000fe20000000800 */
[----:B------:R-:W-:Y:S01]  /*7050*/  QGMMA.64x256x32.F32.E4M3.E4M3 R24, R220, gdesc[UR4], R24, gsb0 ;  /* 0x03e00004dc187df3 */ /* 0x000fe20008000818 */
[----:B------:R-:W-:Y:S01]  /*7060*/  UIADD3 UR6, UR11, 0x6, URZ ;  /* 0x000000060b067890 */ /* 0x000fe2000fffe03f */
[----:B-1----:R-:W-:Y:S01]  /*7070*/  FMNMX.FTZ R211, R174, R211, !PT ;  /* 0x000000d3aed37209 */ /* 0x002fe20007810000 */
[----:B------:R-:W-:-:S04]  /*7080*/  UMOV UR7, 0x40000040 ;  /* 0x4000004000077882 */ /* 0x000fc80000000000 */
[----:B------:R-:W-:Y:S01]  /*7090*/  MUFU.EX2 R14, R14 ;  /* 0x0000000e000e7308 */ /* 0x000fe20000000800 */
[----:B------:R-:W1:Y:S07]  /*70a0*/  SHFL.BFLY PT, R174, R211, 0x1, 0x1f ;  /* 0x0c201f00d3ae7f89 */ /* 0x000e6e00000e0000 */
[----:B------:R-:W-:Y:S08]  /*70b0*/  MUFU.EX2 R15, R15 ;  /* 0x0000000f000f7308 */ /* 0x000ff00000000800 */
[----:B------:R-:W-:Y:S08]  /*70c0*/  MUFU.EX2 R152, R152 ;  /* 0x0000009800987308 */ /* 0x000ff00000000800 */
[----:B------:R-:W-:Y:S01]  /*70d0*/  MUFU.EX2 R153, R153 ;  /* 0x0000009900997308 */ /* 0x000fe20000000800 */
[----:B-1----:R-:W-:Y:S01]  /*70e0*/  FMNMX.FTZ R174, R211, R174, !PT ;  /* 0x000000aed3ae7209 */ /* 0x002fe20007810000 */
[----:B------:R-:W-:-:S03]  /*70f0*/  IMAD.U32 R211, RZ, RZ, UR10 ;  /* 0x0000000affd37e24 */ /* 0x000fc6000f8e00ff */
[C---:B------:R-:W-:Y:S01]  /*7100*/  FSETP.NEU.FTZ.AND P2, PT, R174.reuse, -INF , PT ;  /* 0xff800000ae00780b */ /* 0x040fe20003f5d000 */
[----:B------:R-:W-:-:S02]  /*7110*/  FFMA.FTZ R190, R174, R211, -8 ;  /* 0xc1000000aebe7423 */ /* 0x000fc400000100d3 */
[----:B------:R-:W-:Y:S03]  /*7120*/  MUFU.EX2 R156, R156 ;  /* 0x0000009c009c7308 */ /* 0x000fe60000000800 */
[----:B------:R-:W-:Y:S02]  /*7130*/  FSEL R4, R190, RZ, P2 ;  /* 0x000000ffbe047208 */ /* 0x000fe40001000000 */
[----:B------:R-:W-:-:S03]  /*7140*/  FSEL R190, R174, RZ, P2 ;  /* 0x000000ffaebe7208 */ /* 0x000fc60001000000 */
[----:B------:R-:W-:Y:S01]  /*7150*/  MUFU.EX2 R157, R157 ;  /* 0x0000009d009d7308 */ /* 0x000fe20000000800 */
[----:B------:R-:W-:-:S01]  /*7160*/  FFMA.FTZ R204, R170, UR10, -R4 ;  /* 0x0000000aaacc7c23 */ /* 0x000fc20008010804 */
[----:B------:R-:W-:Y:S01]  /*7170*/  FFMA.FTZ R211, R8, UR10, -R4 ;  /* 0x0000000a08d37c23 */ /* 0x000fe20008010804 */
        /* <DEDUP_REMOVED lines=15> */
[----:B------:R-:W-:Y:S01]  /*7270*/  FFMA.FTZ R159, R162, UR10, -R4 ;  /* 0x0000000aa29f7c23 */ /* 0x000fe20008010804 */
[----:B0-----:R-:W-:-:S01]  /*7280*/  FFMA.FTZ R192, R189, R3, R206 ;  /* 0x00000003bdc07223 */ /* 0x001fc200000100ce */
[--C-:B------:R-:W-:Y:S01]  /*7290*/  FFMA.FTZ R162, R163, UR10, -R4.reuse ;  /* 0x0000000aa3a27c23 */ /* 0x100fe20008010804 */
[----:B------:R-:W-:-:S01]  /*72a0*/  FFMA.FTZ R163, R166, UR10, -R4 ;  /* 0x0000000aa6a37c23 */ /* 0x000fc20008010804 */
[--C-:B------:R-:W-:Y:S01]  /*72b0*/  FFMA.FTZ R166, R167, UR10, -R4.reuse ;  /* 0x0000000aa7a67c23 */ /* 0x100fe20008010804 */
[----:B------:R-:W-:-:S01]  /*72c0*/  FFMA.FTZ R167, R177, UR10, -R4 ;  /* 0x0000000ab1a77c23 */ /* 0x000fc20008010804 */
[----:B------:R-:W0:Y:S01]  /*72d0*/  MUFU.EX2 R8, R8 ;  /* 0x0000000800087308 */ /* 0x000e220000000800 */
[----:B--2---:R-:W-:-:S01]  /*72e0*/  FADD.FTZ R177, R7, R192 ;  /* 0x000000c007b17221 */ /* 0x004fc20000010000 */
[--C-:B------:R-:W-:Y:S01]  /*72f0*/  FFMA.FTZ R192, R193, UR10, -R4.reuse ;  /* 0x0000000ac1c07c23 */ /* 0x100fe20008010804 */
[----:B------:R-:W-:-:S05]  /*7300*/  FFMA.FTZ R176, R176, UR10, -R4 ;  /* 0x0000000ab0b07c23 */ /* 0x000fca0008010804 */
[----:B------:R-:W2:Y:S01]  /*7310*/  MUFU.EX2 R9, R9 ;  /* 0x0000000900097308 */ /* 0x000ea20000000800 */
[----:B-1----:R-:W-:-:S07]  /*7320*/  FFMA.FTZ R3, R170, R2, R211 ;  /* 0x00000002aa037223 */ /* 0x002fce00000100d3 */
        /* <DEDUP_REMOVED lines=8> */
[----:B------:R0:W-:Y:S01]  /*73b0*/  MUFU.EX2 R5, R204 ;  /* 0x000000cc00057308 */ /* 0x0001e20000000800 */
[----:B--2---:R-:W-:-:S07]  /*73c0*/  FADD.FTZ R2, R20, R3 ;  /* 0x0000000314027221 */ /* 0x004fce0000010000 */
[----:B------:R-:W2:Y:S01]  /*73d0*/  MUFU.EX2 R154, R154 ;  /* 0x0000009a009a7308 */ /* 0x000ea20000000800 */
[----:B0-----:R-:W-:-:S01]  /*73e0*/  FADD.FTZ R204, R10, R177 ;  /* 0x000000b10acc7221 */ /* 0x001fc20000010000 */
[----:B------:R-:W-:Y:S01]  /*73f0*/  FFMA.FTZ R177, R194, UR10, -R4 ;  /* 0x0000000ac2b17c23 */ /* 0x000fe20008010804 */
[----:B-1----:R-:W-:-:S02]  /*7400*/  FADD.FTZ R3, R21, R2 ;  /* 0x0000000215037221 */ /* 0x002fc40000010000 */
[----:B------:R-:W-:-:S03]  /*7410*/  FADD.FTZ R193, R11, R204 ;  /* 0x000000cc0bc17221 */ /* 0x000fc60000010000 */
[----:B------:R-:W0:Y:S01]  /*7420*/  MUFU.EX2 R155, R155 ;  /* 0x0000009b009b7308 */ /* 0x000e220000000800 */
[----:B------:R-:W-:-:S04]  /*7430*/  FADD.FTZ R194, R14, R193 ;  /* 0x000000c10ec27221 */ /* 0x000fc80000010000 */
[----:B------:R-:W-:Y:S01]  /*7440*/  FADD.FTZ R193, R15, R194 ;  /* 0x000000c20fc17221 */ /* 0x000fe20000010000 */
[----:B------:R-:W-:-:S02]  /*7450*/  FFMA.FTZ R194, R195, UR10, -R4 ;  /* 0x0000000ac3c27c23 */ /* 0x000fc40008010804 */
[----:B------:R-:W1:Y:S01]  /*7460*/  MUFU.EX2 R158, R158 ;  /* 0x0000009e009e7308 */ /* 0x000e620000000800 */
[----:B------:R-:W-:-:S01]  /*7470*/  FADD.FTZ R204, R152, R193 ;  /* 0x000000c198cc7221 */ /* 0x000fc20000010000 */
[----:B--2---:R-:W-:Y:S01]  /*7480*/  FADD.FTZ R2, R154, R3 ;  /* 0x000000039a027221 */ /* 0x004fe20000010000 */
[----:B------:R-:W-:-:S02]  /*7490*/  FFMA.FTZ R193, R196, UR10, -R4 ;  /* 0x0000000ac4c17c23 */ /* 0x000fc40008010804 */
[----:B------:R-:W-:-:S03]  /*74a0*/  FADD.FTZ R195, R153, R204 ;  /* 0x000000cc99c37221 */ /* 0x000fc60000010000 */
[----:B------:R-:W2:Y:S01]  /*74b0*/  MUFU.EX2 R160, R160 ;  /* 0x000000a000a07308 */ /* 0x000ea20000000800 */
[----:B------:R-:W-:-:S01]  /*74c0*/  FADD.FTZ R196, R156, R195 ;  /* 0x000000c39cc47221 */ /* 0x000fc20000010000 */
[----:B0-----:R-:W-:-:S03]  /*74d0*/  FADD.FTZ R3, R155, R2 ;  /* 0x000000029b037221 */ /* 0x001fc60000010000 */
[----:B------:R-:W-:Y:S01]  /*74e0*/  FADD.FTZ R195, R157, R196 ;  /* 0x000000c49dc37221 */ /* 0x000fe20000010000 */
[----:B------:R-:W-:-:S02]  /*74f0*/  FFMA.FTZ R196, R197, UR10, -R4 ;  /* 0x0000000ac5c47c23 */ /* 0x000fc40008010804 */
        /* <DEDUP_REMOVED lines=17> */
[----:B------:R-:W-:-:S03]  /*7610*/  FFMA.FTZ R198, R199, UR10, -R4 ;  /* 0x0000000ac7c67c23 */ /* 0x000fc60008010804 */
[----:B------:R-:W-:Y:S01]  /*7620*/  FADD.FTZ R204, R164, R197 ;  /* 0x000000c5a4cc7221 */ /* 0x000fe20000010000 */
[----:B------:R-:W-:-:S02]  /*7630*/  FFMA.FTZ R197, R200, UR10, -R4 ;  /* 0x0000000ac8c57c23 */ /* 0x000fc40008010804 */
[----:B------:R-:W2:Y:S01]  /*7640*/  MUFU.EX2 R190, R190 ;  /* 0x000000be00be7308 */ /* 0x000ea20000000800 */
[----:B0-----:R-:W-:-:S04]  /*7650*/  FADD.FTZ R2, R166, R3 ;  /* 0x00000003a6027221 */ /* 0x001fc80000010000 */
[----:B------:R-:W-:-:S03]  /*7660*/  FADD.FTZ R3, R5, R2 ;  /* 0x0000000205037221 */ /* 0x000fc60000010000 */
[----:B------:R-:W0:Y:S01]  /*7670*/  MUFU.EX2 R167, R167 ;  /* 0x000000a700a77308 */ /* 0x000e220000000800 */
[----:B-1----:R-:W-:-:S04]  /*7680*/  FADD.FTZ R199, R169, R204 ;  /* 0x000000cca9c77221 */ /* 0x002fc80000010000 */
[----:B------:R-:W-:-:S03]  /*7690*/  FADD.FTZ R200, R168, R199 ;  /* 0x000000c7a8c87221 */ /* 0x000fc60000010000 */
        /* <DEDUP_REMOVED lines=10> */
[----:B------:R-:W-:Y:S02]  /*7740*/  WARPGROUP.DEPBAR.LE gsb0, 0x0 ;  /* 0x00008000000079c5 */ /* 0x000fe40000010000 */
[----:B------:R-:W-:Y:S01]  /*7750*/  WARPGROUP.ARRIVE ;  /* 0x00000000000079c5 */ /* 0x000fe20000000000 */
[----:B0-----:R-:W-:-:S01]  /*7760*/  FADD.FTZ R204, R172, R199 ;  /* 0x000000c7accc7221 */ /* 0x001fc20000010000 */
[----:B------:R-:W-:-:S03]  /*7770*/  FFMA.FTZ R199, R202, UR10, -R4 ;  /* 0x0000000acac77c23 */ /* 0x000fc60008010804 */
[----:B------:R-:W0:Y:S01]  /*7780*/  MUFU.EX2 R192, R192 ;  /* 0x000000c000c07308 */ /* 0x000e220000000800 */
[----:B------:R-:W-:Y:S01]  /*7790*/  QGMMA.64x256x32.F32.E4M3.E4M3 R24, R216, gdesc[UR4], R24, gsb0 ;  /* 0x03e00004d8187df3 */ /* 0x000fe20008000818 */
[----:B-1----:R-:W-:-:S06]  /*77a0*/  FADD.FTZ R3, R171, R2 ;  /* 0x00000002ab037221 */ /* 0x002fcc0000010000 */
        /* <DEDUP_REMOVED lines=10> */
[----:B0-----:R-:W-:-:S01]  /*7850*/  FADD.FTZ R201, R179, R202 ;  /* 0x000000cab3c97221 */ /* 0x001fc20000010000 */
[----:B------:R-:W-:-:S06]  /*7860*/  FFMA.FTZ R202, R203, UR10, -R4 ;  /* 0x0000000acbca7c23 */ /* 0x000fcc0008010804 */
        /* <DEDUP_REMOVED lines=22> */
[----:B------:R-:W-:Y:S01]  /*79d0*/  MUFU.EX2 R200, R200 ;  /* 0x000000c800c87308 */ /* 0x000fe20000000800 */
[----:B--2---:R-:W-:-:S07]  /*79e0*/  FADD.FTZ R3, R197, R204 ;  /* 0x000000ccc5037221 */ /* 0x004fce0000010000 */
[----:B------:R-:W1:Y:S01]  /*79f0*/  MUFU.EX2 R186, R186 ;  /* 0x000000ba00ba7308 */ /* 0x000e620000000800 */
[----:B0-----:R-:W-:-:S07]  /*7a00*/  FADD.FTZ R203, R185, R208 ;  /* 0x000000d0b9cb7221 */ /* 0x001fce0000010000 */
[----:B------:R-:W-:Y:S08]  /*7a10*/  MUFU.EX2 R199, R199 ;  /* 0x000000c700c77308 */ /* 0x000ff00000000800 */
[----:B------:R-:W0:Y:S01]  /*7a20*/  MUFU.EX2 R187, R187 ;  /* 0x000000bb00bb7308 */ /* 0x000e220000000800 */
[----:B-1----:R-:W-:-:S07]  /*7a30*/  FADD.FTZ R204, R186, R203 ;  /* 0x000000cbbacc7221 */ /* 0x002fce0000010000 */
[----:B------:R-:W-:Y:S08]  /*7a40*/  MUFU.EX2 R202, R202 ;  /* 0x000000ca00ca7308 */ /* 0x000ff00000000800 */
[----:B------:R-:W1:Y:S01]  /*7a50*/  MUFU.EX2 R188, R188 ;  /* 0x000000bc00bc7308 */ /* 0x000e620000000800 */
[----:B0-----:R-:W-:-:S07]  /*7a60*/  FADD.FTZ R203, R187, R204 ;  /* 0x000000ccbbcb7221 */ /* 0x001fce0000010000 */
[----:B------:R-:W-:Y:S08]  /*7a70*/  MUFU.EX2 R201, R201 ;  /* 0x000000c900c97308 */ /* 0x000ff00000000800 */
[----:B------:R-:W0:Y:S01]  /*7a80*/  MUFU.EX2 R191, R191 ;  /* 0x000000bf00bf7308 */ /* 0x000e220000000800 */
[----:B-1----:R-:W-:-:S07]  /*7a90*/  FADD.FTZ R204, R188, R203 ;  /* 0x000000cbbccc7221 */ /* 0x002fce0000010000 */
[----:B------:R-:W1:Y:S01]  /*7aa0*/  MUFU.EX2 R4, R4 ;  /* 0x0000000400047308 */ /* 0x000e620000000800 */
[----:B------:R-:W-:Y:S02]  /*7ab0*/  WARPGROUP.DEPBAR.LE gsb0, 0x0 ;  /* 0x00008000000079c5 */ /* 0x000fe40000010000 */
[----:B------:R2:W-:Y:S06]  /*7ac0*/  BAR.ARV R2, 0x100 ;  /* 0x000400020000751d */ /* 0x0005ec0000002000 */
[----:B--2---:R-:W-:-:S05]  /*7ad0*/  @!P1 VIADD R2, R210, 0x38840 ;  /* 0x00038840d2029836 */ /* 0x004fca0000000000 */
[----:B------:R-:W-:-:S04]  /*7ae0*/  @!P1 PRMT R2, RZ, 0x654, R2 ;  /* 0x00000654ff029816 */ /* 0x000fc80000000002 */
[----:B------:R2:W-:Y:S02]  /*7af0*/  @!P1 SYNCS.ARRIVE.TRANS64.RED.A1T0 RZ, [R2+URZ], RZ ;  /* 0x000000ff02ff99a7 */ /* 0x0005e4000810043f */
[----:B--2---:R-:W-:-:S04]  /*7b00*/  FADD.FTZ R2, R200, R3 ;  /* 0x00000003c8027221 */ /* 0x004fc80000010000 */
[----:B------:R-:W-:-:S04]  /*7b10*/  FADD.FTZ R3, R199, R2 ;  /* 0x00000002c7037221 */ /* 0x000fc80000010000 */
[----:B------:R-:W-:Y:S01]  /*7b20*/  FADD.FTZ R2, R202, R3 ;  /* 0x00000003ca027221 */ /* 0x000fe20000010000 */
[----:B0-----:R-:W-:-:S03]  /*7b30*/  FADD.FTZ R3, R191, R204 ;  /* 0x000000ccbf037221 */ /* 0x001fc60000010000 */
[----:B------:R-:W-:-:S04]  /*7b40*/  FADD.FTZ R2, R201, R2 ;  /* 0x00000002c9027221 */ /* 0x000fc80000010000 */
[----:B-1----:R-:W-:Y:S01]  /*7b50*/  FADD.FTZ R2, R4, R2 ;  /* 0x0000000204027221 */ /* 0x002fe20000010000 */
[----:B------:R-:W-:Y:S06]  /*7b60*/  @!P0 BRA `(.L_x_2018) ;  /* 0x0000000000048947 */ /* 0x000fec0003800000 */
[----:B------:R-:W-:Y:S01]  /*7b70*/  BPT.TRAP 0x1 ;  /* 0x000000040000795c */ /* 0x000fe20000300000 */
.L_x_2018:
        /* <DEDUP_REMOVED lines=12> */
[----:B------:R-:W-:Y:S01]  /*7c40*/  UMOV UR58, UR57 ;  /* 0x00000039003a7c82 */ /* 0x000fe20008000000 */
        /* <DEDUP_REMOVED lines=160> */
.L_x_2009:
[----:B------:R-:W-:-:S13]  /*8650*/  ISETP.LE.AND P2, PT, RZ, UR56, PT ;  /* 0x00000038ff007c0c */ /* 0x000fda000bf43270 */
[----:B------:R-:W-:Y:S05]  /*8660*/  @!P2 BRA `(.L_x_2020) ;  /* 0x0000002800c8a947 */ /* 0x000fea0003800000 */
[----:B------:R-:W-:Y:S01]  /*8670*/  IMAD.MOV.U32 R5, RZ, RZ, R174 ;  /* 0x000000ffff057224 */ /* 0x000fe200078e00ae */
[----:B------:R-:W-:Y:S01]  /*8680*/  UMOV UR53, UR45 ;  /* 0x0000002d00357c82 */ /* 0x000fe20008000000 */
[----:B------:R-:W-:Y:S01]  /*8690*/  IMAD.MOV.U32 R4, RZ, RZ, R161 ;  /* 0x000000ffff047224 */ /* 0x000fe200078e00a1 */
[----:B------:R-:W-:Y:S01]  /*86a0*/  UMOV UR52, UR55 ;  /* 0x0000003700347c82 */ /* 0x000fe20008000000 */
[----:B------:R-:W-:-:S05]  /*86b0*/  ULDC UR51, c[0x0][0x988] ;  /* 0x0002620000337ab9 */ /* 0x000fca0000000800 */
.L_x_2030:
[----:B------:R-:W-:Y:S01]  /*86c0*/  ISETP.NE.AND P3, PT, RZ, UR43, PT ;  /* 0x0000002bff007c0c */ /* 0x000fe2000bf65270 */
[----:B------:R-:W-:-:S04]  /*86d0*/  UISETP.NE.AND UP0, UPT, UR52, 0x1, UPT ;  /* 0x000000013400788c */ /* 0x000fc8000bf05270 */
[----:B------:R-:W-:-:S04]  /*86e0*/  USEL UR45, URZ, 0x1, UP0 ;  /* 0x000000013f2d7887 */ /* 0x000fc80008000000 */
[----:B------:R-:W-:-:S04]  /*86f0*/  ULOP3.LUT UR45, UR53, UR45, URZ, 0x3c, !UPT ;  /* 0x0000002d352d7292 */ /* 0x000fc8000f8e3c3f */
[----:B------:R-:W-:Y:S08]  /*8700*/  @P3 BRA `(.L_x_2021) ;  /* 0x0000000000383947 */ /* 0x000ff00003800000 */
[----:B------:R-:W-:Y:S05]  /*8710*/  @!P0 BRA `(.L_x_2022) ;  /* 0x0000000000048947 */ /* 0x000fea0003800000 */
[----:B------:R-:W-:Y:S01]  /*8720*/  BPT.TRAP 0x1 ;  /* 0x000000040000795c */ /* 0x000fe20000300000 */
.L_x_2022:
        /* <DEDUP_REMOVED lines=9> */
.L_x_2023:
[----:B-1----:R-:W-:Y:S05]  /*87c0*/  @P2 BRA `(.L_x_2021) ;  /* 0x0000000000082947 */ /* 0x002fea0003800000 */
[----:B------:R-:W1:Y:S02]  /*87d0*/  SYNCS.PHASECHK.TRANS64.TRYWAIT P2, [UR6+0x38830], R6 ;  /* 0x03883006ff0075a7 */ /* 0x000e640008040146 */
[----:B-1----:R-:W-:Y:S05]  /*87e0*/  @!P2 BRA `(.L_x_2024) ;  /* 0x000000c8009ca947 */ /* 0x002fea0003800000 */
.L_x_2021:
        /* <DEDUP_REMOVED lines=48> */
.L_x_2026:
[----:B------:R-:W-:Y:S01]  /*8af0*/  ULEA UR6, UR52, UR41, 0x3 ;  /* 0x0000002934067291 */ /* 0x000fe2000f8e183f */
[----:B------:R-:W-:-:S05]  /*8b00*/  IMAD.U32 R6, RZ, RZ, UR53 ;  /* 0x00000035ff067e24 */ /* 0x000fca000f8e00ff */
[----:B------:R-:W-:-:S04]  /*8b10*/  SHF.L.U32 R6, R6, 0x1f, RZ ;  /* 0x0000001f06067819 */ /* 0x000fc800000006ff */
[----:B------:R0:W1:Y:S01]  /*8b20*/  SYNCS.PHASECHK.TRANS64.TRYWAIT P2, [UR6+0x38850], R6 ;  /* 0x03885006ff0075a7 */ /* 0x0000620008040146 */
[----:B------:R-:W-:Y:S05]  /*8b30*/  @!P0 BRA `(.L_x_2027) ;  /* 0x0000000000048947 */ /* 0x000fea0003800000 */
[----:B------:R-:W-:Y:S01]  /*8b40*/  BPT.TRAP 0x1 ;  /* 0x000000040000795c */ /* 0x000fe20000300000 */
.L_x_2027:
[----:B-1----:R-:W-:Y:S05]  /*8b50*/  @P2 BRA `(.L_x_2025) ;  /* 0x0000000000082947 */ /* 0x002fea0003800000 */
[----:B------:R-:W1:Y:S02]  /*8b60*/  SYNCS.PHASECHK.TRANS64.TRYWAIT P2, [UR6+0x38850], R6 ;  /* 0x03885006ff0075a7 */ /* 0x000e640008040146 */
[----:B-1----:R-:W-:Y:S05]  /*8b70*/  @!P2 BRA `(.L_x_2028) ;  /* 0x000000c400d0a947 */ /* 0x002fea0003800000 */
.L_x_2025:
[----:B------:R-:W-:Y:S01]  /*8b80*/  UIADD3 UR6, UR41, 0x400, URZ ;  /* 0x0000040029067890 */ /* 0x000fe2000fffe03f */
[----:B------:R-:W-:Y:S01]  /*8b90*/  WARPGROUP.ARRIVE ;  /* 0x00000000000079c5 */ /* 0x000fe20000000000 */
[----:B------:R-:W-:Y:S01]  /*8ba0*/  UMOV UR7, 0x40000040 ;  /* 0x4000004000077882 */ /* 0x000fe20000000000 */
[C---:B-1----:R-:W-:Y:S01]  /*8bb0*/  FMUL.FTZ R7, R0.reuse, R152 ;  /* 0x0000009800077220 */ /* 0x042fe20000410000 */
[----:B------:R-:W-:Y:S01]  /*8bc0*/  USHF.R.U32.HI UR6, URZ, 0x4, UR6 ;  /* 0x000000043f067899 */ /* 0x000fe20008011606 */
[C---:B------:R-:W-:Y:S01]  /*8bd0*/  FMUL.FTZ R8, R0.reuse, R154 ;  /* 0x0000009a00087220 */ /* 0x040fe20000410000 */
[C---:B0-----:R-:W-:Y:S01]  /*8be0*/  FMUL.FTZ R6, R0.reuse, R153 ;  /* 0x0000009900067220 */ /* 0x041fe20000410000 */
        /* <DEDUP_REMOVED lines=20> */
[----:B------:R-:W2:Y:S01]  /*8d30*/  MUFU.TANH R6, R6 ;  /* 0x0000000600067308 */ /* 0x000ea20000002400 */
[----:B------:R-:W-:Y:S01]  /*8d40*/  UMOV UR7, 0x40000040 ;  /* 0x4000004000077882 */ /* 0x000fe20000000000 */
[----:B0-----:R-:W-:Y:S01]  /*8d50*/  FMNMX.FTZ R161, R7, R4, !PT ;  /* 0x0000000407a17209 */ /* 0x001fe20007810000 */
[C---:B------:R-:W-:Y:S01]  /*8d60*/  FMUL.FTZ R164, R0.reuse, R175 ;  /* 0x000000af00a47220 */ /* 0x040fe20000410000 */
[C---:B------:R-:W-:Y:S01]  /*8d70*/  FMUL.FTZ R153, R0.reuse, R165 ;  /* 0x000000a500997220 */ /* 0x040fe20000410000 */
[C---:B------:R-:W-:Y:S01]  /*8d80*/  FMUL.FTZ R175, R0.reuse, R185 ;  /* 0x000000b900af7220 */ /* 0x040fe20000410000 */
[----:B------:R-:W-:Y:S01]  /*8d90*/  FMUL.FTZ R185, R0, R195 ;  /* 0x000000c300b97220 */ /* 0x000fe20000410000 */
[----:B-1----:R-:W-:Y:S01]  /*8da0*/  FMNMX.FTZ R174, R8, R5, !PT ;  /* 0x0000000508ae7209 */ /* 0x002fe20007810000 */
[----:B------:R-:W0:Y:S01]  /*8db0*/  MUFU.TANH R9, R9 ;  /* 0x0000000900097308 */ /* 0x000e220000002400 */
        /* <DEDUP_REMOVED lines=22> */
[----:B------:R-:W-:Y:S01]  /*8f20*/  FMUL.FTZ R178, R0, R188 ;  /* 0x000000bc00b27220 */ /* 0x000fe20000410000 */
        /* <DEDUP_REMOVED lines=19> */
[----:B------:R-:W-:Y:S01]  /*9060*/  FMUL.FTZ R193, R0, R203 ;  /* 0x000000cb00c17220 */ /* 0x000fe20000410000 */
[----:B------:R-:W-:-:S04]  /*9070*/  UMOV UR10, UR51 ;  /* 0x00000033000a7c82 */ /* 0x000fc80008000000 */
        /* <DEDUP_REMOVED lines=52> */
[----:B------:R-:W-:Y:S01]  /*93c0*/  FMUL.FTZ R200, R0, R210 ;  /* 0x000000d200c87220 */ /* 0x000fe20000410000 */
[----:B------:R-:W-:-:S05]  /*93d0*/  IMAD.U32 R210, RZ, RZ, UR10 ;  /* 0x0000000affd27e24 */ /* 0x000fca000f8e00ff */
        /* <DEDUP_REMOVED lines=9> */
[----:B------:R-:W-:Y:S02]  /*9470*/  WARPGROUP.DEPBAR.LE gsb0, 0x0 ;  /* 0x00008000000079c5 */ /* 0x000fe40000010000 */
[----:B------:R-:W-:-:S03]  /*9480*/  WARPGROUP.ARRIVE ;  /* 0x00000000000079c5 */ /* 0x000fc60000000000 */
[----:B------:R-:W0:Y:S01]  /*9490*/  MUFU.TANH R178, R178 ;  /* 0x000000b200b27308 */ /* 0x000e220000002400 */
[----:B-1----:R-:W-:Y:S02]  /*94a0*/  FMNMX.FTZ R161, R175, R174, !PT ;  /* 0x000000aeafa17209 */ /* 0x002fe40007810000 */
[----:B------:R-:W-:Y:S01]  /*94b0*/  QGMMA.64x256x32.F32.E4M3.E4M3 R24, R224, gdesc[UR4], R24, gsb0 ;  /* 0x03e00004e0187df3 */ /* 0x000fe20008000818 */
[----:B------:R-:W-:Y:S01]  /*94c0*/  UIADD3 UR6, UR11, 0x4, URZ ;  /* 0x000000040b067890 */ /* 0x000fe2000fffe03f */
[----:B------:R-:W-:-:S03]  /*94d0*/  UMOV UR7, 0x40000040 ;  /* 0x4000004000077882 */ /* 0x000fc60000000000 */
        /* <DEDUP_REMOVED lines=57> */
[----:B-1----:R-:W-:Y:S02]  /*9870*/  FMNMX.FTZ R206, R204, R207, !PT ;  /* 0x000000cfccce7209 */ /* 0x002fe40007810000 */
[----:B--2---:R-:W-:-:S05]  /*9880*/  FMNMX.FTZ R207, R203, R174, !PT ;  /* 0x000000aecbcf7209 */ /* 0x004fca0007810000 */
[----:B------:R-:W1:Y:S01]  /*9890*/  SHFL.BFLY PT, R174, R207, 0x2, 0x1f ;  /* 0x0c401f00cfae7f89 */ /* 0x000e6200000e0000 */
[----:B0-----:R-:W-:-:S05]  /*98a0*/  FMNMX.FTZ R206, R205, R206, !PT ;  /* 0x000000cecdce7209 */ /* 0x001fca0007810000 */
[----:B------:R-:W0:Y:S01]  /*98b0*/  SHFL.BFLY PT, R161, R206, 0x2, 0x1f ;  /* 0x0c401f00cea17f89 */ /* 0x000e2200000e0000 */
[----:B-1----:R-:W-:Y:S02]  /*98c0*/  FMNMX.FTZ R208, R207, R174, !PT ;  /* 0x000000aecfd07209 */ /* 0x002fe40007810000 */
[----:B0-----:R-:W-:-:S03]  /*98d0*/  FMNMX.FTZ R209, R206, R161, !PT ;  /* 0x000000a1ced17209 */ /* 0x001fc60007810000 */
[----:B------:R-:W0:Y:S04]  /*98e0*/  SHFL.BFLY PT, R161, R208, 0x1, 0x1f ;  /* 0x0c201f00d0a17f89 */ /* 0x000e2800000e0000 */
[----:B------:R-:W1:Y:S01]  /*98f0*/  SHFL.BFLY PT, R174, R209, 0x1, 0x1f ;  /* 0x0c201f00d1ae7f89 */ /* 0x000e6200000e0000 */
[----:B------:R-:W-:Y:S02]  /*9900*/  WARPGROUP.DEPBAR.LE gsb0, 0x0 ;  /* 0x00008000000079c5 */ /* 0x000fe40000010000 */
[----:B------:R-:W-:-:S06]  /*9910*/  WARPGROUP.ARRIVE ;  /* 0x00000000000079c5 */ /* 0x000fcc0000000000 */
[----:B------:R-:W-:Y:S01]  /*9920*/  QGMMA.64x256x32.F32.E4M3.E4M3 R24, R220, gdesc[UR4], R24, gsb0 ;  /* 0x03e00004dc187df3 */ /* 0x000fe20008000818 */
[----:B------:R-:W-:Y:S01]  /*9930*/  UIADD3 UR6, UR11, 0x6, URZ ;  /* 0x000000060b067890 */ /* 0x000fe2000fffe03f */
[----:B------:R-:W-:Y:S01]  /*9940*/  UMOV UR7, 0x40000040 ;  /* 0x4000004000077882 */ /* 0x000fe20000000000 */
[----:B0-----:R-:W-:Y:S02]  /*9950*/  FMNMX.FTZ R161, R208, R161, !PT ;  /* 0x000000a1d0a17209 */ /* 0x001fe40007810000 */
[----:B------:R-:W-:Y:S02]  /*9960*/  IADD3 R208, -R23, 0xb, RZ ;  /* 0x0000000b17d07810 */ /* 0x000fe40007ffe1ff */
[----:B-1----:R-:W-:Y:S01]  /*9970*/  FMNMX.FTZ R174, R209, R174, !PT ;  /* 0x000000aed1ae7209 */ /* 0x002fe20007810000 */
[----:B------:R-:W-:-:S01]  /*9980*/  FFMA.FTZ R206, R161, R210, -8 ;  /* 0xc1000000a1ce7423 */ /* 0x000fc200000100d2 */
[----:B------:R-:W-:Y:S01]  /*9990*/  MOV R209, UR10 ;  /* 0x0000000a00d17c02 */ /* 0x000fe20008000f00 */
[----:B------:R-:W-:-:S01]  /*99a0*/  FADD.FTZ R4, -R161, R4 ;  /* 0x00000004a1047221 */ /* 0x000fc20000010100 */
[----:B------:R-:W-:-:S02]  /*99b0*/  IMAD.U32 R210, RZ, RZ, UR55 ;  /* 0x00000037ffd27e24 */ /* 0x000fc4000f8e00ff */
        /* <DEDUP_REMOVED lines=21> */
[C---:B------:R-:W-:Y:S01]  /*9b10*/  FADD.FTZ R5, -R174.reuse, R5 ;  /* 0x00000005ae057221 */ /* 0x040fe20000010100 */
[----:B------:R-:W-:-:S01]  /*9b20*/  FFMA.FTZ R203, R174, R209, -8 ;  /* 0xc1000000aecb7423 */ /* 0x000fc200000100d1 */
[----:B------:R-:W-:Y:S01]  /*9b30*/  FMUL.FTZ R4, R4, UR10 ;  /* 0x0000000a04047c20 */ /* 0x000fe20008410000 */
[----:B------:R-:W-:-:S01]  /*9b40*/  FFMA.FTZ R7, R7, UR10, -R206 ;  /* 0x0000000a07077c23 */ /* 0x000fc200080108ce */
[----:B------:R-:W-:Y:S01]  /*9b50*/  FMUL.FTZ R5, R5, UR10 ;  /* 0x0000000a05057c20 */ /* 0x000fe20008410000 */
[----:B------:R-:W-:-:S01]  /*9b60*/  FFMA.FTZ R8, R8, UR10, -R203 ;  /* 0x0000000a08087c23 */ /* 0x000fc200080108cb */
[----:B------:R-:W-:Y:S01]  /*9b70*/  FFMA.FTZ R6, R6, UR10, -R206 ;  /* 0x0000000a06067c23 */ /* 0x000fe200080108ce */
[----:B------:R-:W-:-:S01]  /*9b80*/  FFMA.FTZ R9, R9, UR10, -R203 ;  /* 0x0000000a09097c23 */ /* 0x000fc200080108cb */
        /* <DEDUP_REMOVED lines=8> */
[----:B------:R-:W0:Y:S01]  /*9c10*/  MUFU.EX2 R7, R7 ;  /* 0x0000000700077308 */ /* 0x000e220000000800 */
        /* <DEDUP_REMOVED lines=37> */
[----:B------:R-:W-:-:S02]  /*9e70*/  FFMA.FTZ R203, R205, UR10, -R203 ;  /* 0x0000000acdcb7c23 */ /* 0x000fc400080108cb */
        /* <DEDUP_REMOVED lines=46> */
[----:B------:R-:W-:Y:S02]  /*a160*/  WARPGROUP.DEPBAR.LE gsb0, 0x0 ;  /* 0x00008000000079c5 */ /* 0x000fe40000010000 */
[----:B------:R-:W-:-:S04]  /*a170*/  WARPGROUP.ARRIVE ;  /* 0x00000000000079c5 */ /* 0x000fc80000000000 */
[----:B------:R-:W2:Y:S01]  /*a180*/  MUFU.EX2 R168, R168 ;  /* 0x000000a800a87308 */ /* 0x000ea20000000800 */
[----:B-1----:R-:W-:-:S01]  /*a190*/  FADD.FTZ R3, R167, R2 ;  /* 0x00000002a7037221 */ /* 0x002fc20000010000 */
[----:B------:R-:W-:Y:S06]  /*a1a0*/  QGMMA.64x256x32.F32.E4M3.E4M3 R24, R216, gdesc[UR4], R24, gsb0 ;  /* 0x03e00004d8187df3 */ /* 0x000fec0008000818 */
        /* <DEDUP_REMOVED lines=43> */
[----:B0-----:R-:W-:-:S01]  /*a460*/  FADD.FTZ R3, R189, R2 ;  /* 0x00000002bd037221 */ /* 0x001fc20000010000 */
[----:B------:R-:W-:-:S05]  /*a470*/  @!P1 LEA R2, R210, UR41, 0x3 ;  /* 0x00000029d2029c11 */ /* 0x000fca000f8e18ff */
[----:B------:R-:W-:Y:S01]  /*a480*/  @!P1 VIADD R2, R2, 0x38840 ;  /* 0x0003884002029836 */ /* 0x000fe20000000000 */
[----:B------:R-:W-:Y:S01]  /*a490*/  MUFU.EX2 R190, R190 ;  /* 0x000000be00be7308 */ /* 0x000fe20000000800 */
[----:B--2---:R-:W-:-:S03]  /*a4a0*/  FADD.FTZ R209, R187, R206 ;  /* 0x000000cebbd17221 */ /* 0x004fc60000010000 */
[----:B------:R-:W-:-:S04]  /*a4b0*/  @!P1 PRMT R2, RZ, 0x654, R2 ;  /* 0x00000654ff029816 */ /* 0x000fc80000000002 */
        /* <DEDUP_REMOVED lines=8> */
[----:B------:R-:W1:Y:S08]  /*a540*/  MUFU.EX2 R195, R195 ;  /* 0x000000c300c37308 */ /* 0x000e700000000800 */
[----:B------:R-:W2:Y:S01]  /*a550*/  MUFU.EX2 R200, R200 ;  /* 0x000000c800c87308 */ /* 0x000ea20000000800 */
[----:B0-----:R-:W-:-:S07]  /*a560*/  FADD.FTZ R3, R197, R206 ;  /* 0x000000cec5037221 */ /* 0x001fce0000010000 */
[----:B------:R-:W0:Y:S08]  /*a570*/  MUFU.EX2 R198, R198 ;  /* 0x000000c600c67308 */ /* 0x000e300000000800 */
[----:B------:R-:W3:Y:S08]  /*a580*/  MUFU.EX2 R201, R201 ;  /* 0x000000c900c97308 */ /* 0x000ef00000000800 */
[----:B------:R-:W4:Y:S01]  /*a590*/  MUFU.EX2 R199, R199 ;  /* 0x000000c700c77308 */ /* 0x000f220000000800 */
[----:B------:R-:W-:-:S02]  /*a5a0*/  WARPGROUP.DEPBAR.LE gsb0, 0x0 ;  /* 0x00008000000079c5 */ /* 0x000fc40000010000 */
[----:B------:R5:W-:Y:S06]  /*a5b0*/  BAR.ARV R208, 0x100 ;  /* 0x000400d00000751d */ /* 0x000bec0000002000 */
[----:B------:R-:W4:Y:S01]  /*a5c0*/  MUFU.EX2 R204, R204 ;  /* 0x000000cc00cc7308 */ /* 0x000f220000000800 */
[----:B------:R1:W-:Y:S01]  /*a5d0*/  @!P1 SYNCS.ARRIVE.TRANS64.RED.A1T0 RZ, [R2+URZ], RZ ;  /* 0x000000ff02ff99a7 */ /* 0x0003e2000810043f */
[----:B-----5:R-:W-:-:S04]  /*a5e0*/  FADD.FTZ R208, R190, R209 ;  /* 0x000000d1bed07221 */ /* 0x020fc80000010000 */
[----:B------:R-:W-:Y:S02]  /*a5f0*/  FADD.FTZ R205, R191, R208 ;  /* 0x000000d0bfcd7221 */ /* 0x000fe40000010000 */
[----:B------:R-:W5:Y:S02]  /*a600*/  MUFU.EX2 R202, R202 ;  /* 0x000000ca00ca7308 */ /* 0x000f640000000800 */
[----:B-1----:R-:W-:-:S04]  /*a610*/  FADD.FTZ R2, R194, R205 ;  /* 0x000000cdc2027221 */ /* 0x002fc80000010000 */
[----:B------:R-:W-:Y:S01]  /*a620*/  FADD.FTZ R205, R195, R2 ;  /* 0x00000002c3cd7221 */ /* 0x000fe20000010000 */
[----:B--2---:R-:W-:-:S01]  /*a630*/  FADD.FTZ R2, R200, R3 ;  /* 0x00000003c8027221 */ /* 0x004fc20000010000 */
[----:B------:R-:W1:Y:S02]  /*a640*/  MUFU.EX2 R203, R203 ;  /* 0x000000cb00cb7308 */ /* 0x000e640000000800 */
[----:B0-----:R-:W-:-:S01]  /*a650*/  FADD.FTZ R206, R198, R205 ;  /* 0x000000cdc6ce7221 */ /* 0x001fc20000010000 */
[----:B---3--:R-:W-:-:S03]  /*a660*/  FADD.FTZ R3, R201, R2 ;  /* 0x00000002c9037221 */ /* 0x008fc60000010000 */
[----:B----4-:R-:W-:Y:S01]  /*a670*/  FADD.FTZ R205, R199, R206 ;  /* 0x000000cec7cd7221 */ /* 0x010fe20000010000 */
[----:B------:R-:W-:-:S03]  /*a680*/  FADD.FTZ R2, R204, R3 ;  /* 0x00000003cc027221 */ /* 0x000fc60000010000 */
[----:B-----5:R-:W-:Y:S01]  /*a690*/  FADD.FTZ R3, R202, R205 ;  /* 0x000000cdca037221 */ /* 0x020fe20000010000 */
[----:B-1----:R-:W-:-:S01]  /*a6a0*/  FADD.FTZ R2, R203, R2 ;  /* 0x00000002cb027221 */ /* 0x002fc20000010000 */
[----:B------:R-:W-:Y:S06]  /*a6b0*/  @!P0 BRA `(.L_x_2029) ;  /* 0x0000000000048947 */ /* 0x000fec0003800000 */
[----:B------:R-:W-:Y:S01]  /*a6c0*/  BPT.TRAP 0x1 ;  /* 0x000000040000795c */ /* 0x000fe20000300000 */
.L_x_2029:
        /* <DEDUP_REMOVED lines=172> */
.L_x_2020:
[----:B------:R-:W-:Y:S06]  /*b190*/  BAR.ARV 0x8, 0x120 ;  /* 0x0204800000007b1d */ /* 0x000fec0000002000 */
[----:B------:R-:W-:Y:S05]  /*b1a0*/  @!P0 BRA `(.L_x_2031) ;  /* 0x0000000000048947 */ /* 0x000fea0003800000 */
[----:B------:R-:W-:Y:S01]  /*b1b0*/  BPT.TRAP 0x1 ;  /* 0x000000040000795c */ /* 0x000fe20000300000 */
.L_x_2031:
[----:B------:R-:W-:Y:S01]  /*b1c0*/  ULEA UR16, UR55, UR41, 0x3 ;  /* 0x0000002937107291 */ /* 0x000fe2000f8e183f */
[----:B------:R-:W-:-:S05]  /*b1d0*/  IMAD.U32 R0, RZ, RZ, UR45 ;  /* 0x0000002dff007e24 */ /* 0x000fca000f8e00ff */
[----:B------:R-:W-:-:S04]  /*b1e0*/  SHF.L.U32 R0, R0, 0x1f, RZ ;  /* 0x0000001f00007819 */ /* 0x000fc800000006ff */
[----:B------:R0:W1:Y:S01]  /*b1f0*/  SYNCS.PHASECHK.TRANS64.TRYWAIT P1, [UR16+0x38850], R0 ;  /* 0x03885000ff0075a7 */ /* 0x0000620008020150 */
[----:B------:R-:W-:Y:S05]  /*b200*/  @!P0 BRA `(.L_x_2032) ;  /* 0x0000000000048947 */ /* 0x000fea0003800000 */
[----:B------:R-:W-:Y:S01]  /*b210*/  BPT.TRAP 0x1 ;  /* 0x000000040000795c */ /* 0x000fe20000300000 */
.L_x_2032:
[----:B-1----:R-:W-:Y:S05]  /*b220*/  @P1 BRA `(.L_x_2033) ;  /* 0x0000000000081947 */ /* 0x002fea0003800000 */
[----:B------:R-:W1:Y:S02]  /*b230*/  SYNCS.PHASECHK.TRANS64.TRYWAIT P1, [UR16+0x38850], R0 ;  /* 0x03885000ff0075a7 */ /* 0x000e640008020150 */
[----:B-1----:R-:W-:Y:S05]  /*b240*/  @!P1 BRA `(.L_x_2034) ;  /* 0x000000a000349947 */ /* 0x002fea0003800000 */
.L_x_2033:
[----:B------:R-:W-:Y:S01]  /*b250*/  UIADD3 UR41, UR41, 0x400, URZ ;  /* 0x0000040029297890 */ /* 0x000fe2000fffe03f */
[----:B------:R-:W-:Y:S01]  /*b260*/  WARPGROUP.ARRIVE ;  /* 0x00000000000079c5 */ /* 0x000fe20000000000 */
[----:B------:R-:W-:Y:S01]  /*b270*/  UMOV UR7, 0x40000040 ;  /* 0x4000004000077882 */ /* 0x000fe20000000000 */
[----:B------:R-:W-:Y:S01]  /*b280*/  ULDC.64 UR4, c[0x0][0x9a0] ;  /* 0x0002680000047ab9 */ /* 0x000fe20000000a00 */
[----:B------:R-:W-:Y:S01]  /*b290*/  USHF.R.U32.HI UR41, URZ, 0x4, UR41 ;  /* 0x000000043f297899 */ /* 0x000fe20008011629 */
[----:B------:R-:W-:Y:S01]  /*b2a0*/  IMAD.MOV.U32 R6, RZ, RZ, 0x3f800000 ;  /* 0x3f800000ff067424 */ /* 0x000fe200078e00ff */
[----:B------:R-:W-:Y:S02]  /*b2b0*/  UISETP.NE.U32.AND UP0, UPT, UR4, URZ, UPT ;  /* 0x0000003f0400728c */ /* 0x000fe4000bf05070 */
[----:B------:R-:W-:Y:S02]  /*b2c0*/  ULOP3.LUT UR41, UR41, 0x3fff, URZ, 0xc0, !UPT ;  /* 0x00003fff29297892 */ /* 0x000fe4000f8ec03f */
[----:B------:R-:W-:-:S02]  /*b2d0*/  UISETP.NE.AND.EX UP0, UPT, UR5, URZ, UPT, UP0 ;  /* 0x0000003f0500728c */ /* 0x000fc4000bf05300 */
[----:B------:R-:W-:-:S04]  /*b2e0*/  ULOP3.LUT UR11, UR41, 0x10000, URZ, 0xfc, !UPT ;  /* 0x00010000290b7892 */ /* 0x000fc8000f8efc3f */
[----:B------:R-:W-:Y:S01]  /*b2f0*/  ULEA UR11, UR55, UR11, 0xb ;  /* 0x0000000b370b7291 */ /* 0x000fe2000f8e583f */
[----:B------:R-:W-:-:S04]  /*b300*/  PLOP3.LUT P1, PT, PT, PT, UP0, 0x80, 0x0 ;  /* 0x000000000000781c */ /* 0x000fc80003f2f008 */
[----:B------:R-:W-:Y:S01]  /*b310*/  @UP0 ULDC.64 UR12, c[0x0][0x9c8] ;  /* 0x00027200000c0ab9 */ /* 0x000fe20000000a00 */
[----:B------:R-:W-:Y:S01]  /*b320*/  @UP0 USHF.R.S32.HI UR9, URZ, 0x1f, UR44 ;  /* 0x0000001f3f090899 */ /* 0x000fe2000801142c */
[----:B------:R-:W-:Y:S01]  /*b330*/  UMOV UR6, UR11 ;  /* 0x0000000b00067c82 */ /* 0x000fe20008000000 */
[----:B------:R-:W-:Y:S01]  /*b340*/  @UP0 UIMAD UR8, UR37, UR12, URZ ;  /* 0x0000000c250802a4 */ /* 0x000fe2000f8e023f */
[----:B------:R-:W-:Y:S01]  /*b350*/  QGMMA.64x256x32.F32.E4M3.E4M3 R24, R228, gdesc[UR4], R24, gsb0 ;  /* 0x03e00004e4187df3 */ /* 0x000fe20008000818 */
[----:B------:R-:W-:Y:S01]  /*b360*/  UIADD3 UR6, UR11, 0x2, URZ ;  /* 0x000000020b067890 */ /* 0x000fe2000fffe03f */
[----:B------:R-:W-:Y:S01]  /*b370*/  UMOV UR7, 0x40000040 ;  /* 0x4000004000077882 */ /* 0x000fe20000000000 */
[----:B------:R-:W-:Y:S01]  /*b380*/  @UP0 UIMAD UR8, UR36, UR13, UR8 ;  /* 0x0000000d240802a4 */ /* 0x000fe2000f8e0208 */
[----:B------:R-:W-:Y:S01]  /*b390*/  @UP0 ULDC.64 UR14, c[0x0][0x9d0] ;  /* 0x00027400000e0ab9 */ /* 0x000fe20000000a00 */
[----:B------:R-:W-:Y:S02]  /*b3a0*/  WARPGROUP.DEPBAR.LE gsb0, 0x0 ;  /* 0x00008000000079c5 */ /* 0x000fe40000010000 */
[----:B------:R-:W-:-:S15]  /*b3b0*/  WARPGROUP.ARRIVE ;  /* 0x00000000000079c5 */ /* 0x000fde0000000000 */
[----:B------:R-:W-:-:S06]  /*b3c0*/  NOP ;  /* 0x0000000000007918 */ /* 0x000fcc0000000000 */
[----:B------:R-:W-:Y:S01]  /*b3d0*/  QGMMA.64x256x32.F32.E4M3.E4M3 R24, R224, gdesc[UR4], R24, gsb0 ;  /* 0x03e00004e0187df3 */ /* 0x000fe20008000818 */
[----:B------:R-:W-:Y:S02]  /*b3e0*/  @UP0 UIMAD.WIDE.U32 UR6, UR36, UR12, URZ ;  /* 0x0000000c240602a5 */ /* 0x000fe4000f8e003f */
[----:B------:R-:W-:Y:S02]  /*b3f0*/  UIADD3 UR12, UR11, 0x4, URZ ;  /* 0x000000040b0c7890 */ /* 0x000fe4000fffe03f */
[----:B------:R-:W-:Y:S02]  /*b400*/  @UP0 UIADD3 UR7, UR7, UR8, URZ ;  /* 0x0000000807070290 */ /* 0x000fe4000fffe03f */
        /* <DEDUP_REMOVED lines=9> */
[----:B-1----:R-:W-:-:S05]  /*b4a0*/  IMAD.U32 R5, RZ, RZ, UR5 ;  /* 0x00000005ff057e24 */ /* 0x002fca000f8e00ff */
[----:B------:R1:W2:Y:S01]  /*b4b0*/  @P1 LDG.E R6, desc[UR48][R4.64] ;  /* 0x0000003004061981 */ /* 0x0002a2000c1e1900 */
[----:B------:R-:W-:Y:S01]  /*b4c0*/  UIADD3 UR4, UR11, 0x6, URZ ;  /* 0x000000060b047890 */ /* 0x000fe2000fffe03f */
[----:B------:R-:W-:Y:S02]  /*b4d0*/  WARPGROUP.DEPBAR.LE gsb0, 0x0 ;  /* 0x00008000000079c5 */ /* 0x000fe40000010000 */
[----:B------:R-:W-:-:S06]  /*b4e0*/  WARPGROUP.ARRIVE ;  /* 0x00000000000079c5 */ /* 0x000fcc0000000000 */
[----:B------:R-:W-:Y:S01]  /*b4f0*/  QGMMA.64x256x32.F32.E4M3.E4M3 R24, R220, gdesc[UR4], R24, gsb0 ;  /* 0x03e00004dc187df3 */ /* 0x000fe20008000818 */
[----:B------:R-:W-:Y:S01]  /*b500*/  UMOV UR6, UR4 ;  /* 0x0000000400067c82 */ /* 0x000fe20008000000 */
[----:B------:R-:W-:Y:S01]  /*b510*/  UMOV UR7, 0x40000040 ;  /* 0x4000004000077882 */ /* 0x000fe20000000000 */
[----:B0-----:R-:W0:Y:S04]  /*b520*/  SHFL.BFLY PT, R0, R3, 0x2, 0x1f ;  /* 0x0c401f0003007f89 */ /* 0x001e2800000e0000 */
[----:B------:R-:W3:Y:S01]  /*b530*/  SHFL.BFLY PT, R9, R2, 0x2, 0x1f ;  /* 0x0c401f0002097f89 */ /* 0x000ee200000e0000 */
[----:B0-----:R-:W-:-:S01]  /*b540*/  FADD.FTZ R0, R0, R3 ;  /* 0x0000000300007221 */ /* 0x001fc20000010000 */
[----:B---3--:R-:W-:-:S04]  /*b550*/  FADD.FTZ R9, R9, R2 ;  /* 0x0000000209097221 */ /* 0x008fc80000010000 */
[----:B------:R-:W0:Y:S04]  /*b560*/  SHFL.BFLY PT, R7, R0, 0x1, 0x1f ;  /* 0x0c201f0000077f89 */ /* 0x000e2800000e0000 */
[----:B------:R-:W3:Y:S01]  /*b570*/  SHFL.BFLY PT, R8, R9, 0x1, 0x1f ;  /* 0x0c201f0009087f89 */ /* 0x000ee200000e0000 */
[----:B------:R-:W-:Y:S02]  /*b580*/  IMAD.MOV.U32 R3, RZ, RZ, RZ ;  /* 0x000000ffff037224 */ /* 0x000fe400078e00ff */
[----:B0-----:R-:W-:Y:S01]  /*b590*/  FADD.FTZ R10, R0, R7 ;  /* 0x00000007000a7221 */ /* 0x001fe20000010000 */
[----:B---3--:R-:W-:-:S04]  /*b5a0*/  FADD.FTZ R11, R9, R8 ;  /* 0x00000008090b7221 */ /* 0x008fc80000010000 */
[C---:B------:R-:W-:Y:S01]  /*b5b0*/  FSETP.NE.FTZ.AND P1, PT, R10.reuse, RZ, PT ;  /* 0x000000ff0a00720b */ /* 0x040fe20003f35000 */
[----:B-1----:R-:W-:Y:S01]  /*b5c0*/  FMUL.FTZ R5, R10, 0.00390625 ;  /* 0x3b8000000a057820 */ /* 0x002fe20000410000 */
[----:B------:R-:W-:-:S04]  /*b5d0*/  FMUL.FTZ R8, R11, 0.00390625 ;  /* 0x3b8000000b087820 */ /* 0x000fc80000410000 */
[----:B------:R-:W-:Y:S02]  /*b5e0*/  FSETP.NE.FTZ.AND P2, PT, R5, RZ, PT ;  /* 0x000000ff0500720b */ /* 0x000fe40003f55000 */
[----:B------:R-:W-:-:S05]  /*b5f0*/  FSETP.NE.FTZ.AND P3, PT, R8, RZ, PT ;  /* 0x000000ff0800720b */ /* 0x000fca0003f75000 */
[----:B------:R-:W-:Y:S01]  /*b600*/  @P1 MUFU.RCP R3, R10 ;  /* 0x0000000a00031308 */ /* 0x000fe20000001000 */
[----:B------:R-:W-:Y:S01]  /*b610*/  FSETP.NE.FTZ.AND P1, PT, R11, RZ, PT ;  /* 0x000000ff0b00720b */ /* 0x000fe20003f35000 */
[----:B------:R-:W-:-:S06]  /*b620*/  IMAD.MOV.U32 R7, RZ, RZ, RZ ;  /* 0x000000ffff077224 */ /* 0x000fcc00078e00ff */
[----:B------:R-:W0:Y:S08]  /*b630*/  @P2 MUFU.LG2 R5, R5 ;  /* 0x0000000500052308 */ /* 0x000e300000000c00 */
[----:B------:R-:W1:Y:S08]  /*b640*/  @P3 MUFU.LG2 R8, R8 ;  /* 0x0000000800083308 */ /* 0x000e700000000c00 */
[----:B------:R-:W3:Y:S01]  /*b650*/  @P1 MUFU.RCP R7, R11 ;  /* 0x0000000b00071308 */ /* 0x000ee20000001000 */
[----:B------:R-:W-:-:S02]  /*b660*/  IMAD.U32 R9, RZ, RZ, UR10 ;  /* 0x0000000aff097e24 */ /* 0x000fc4000f8e00ff */
[----:B------:R-:W-:Y:S02]  /*b670*/  IMAD.U32 R4, RZ, RZ, UR10 ;  /* 0x0000000aff047e24 */ /* 0x000fe4000f8e00ff */
[----:B0-----:R-:W-:Y:S01]  /*b680*/  @P2 FMUL.FTZ R5, R5, 0.69314718246459960938 ;  /* 0x3f31721805052820 */ /* 0x001fe20000410000 */
[----:B------:R-:W-:Y:S01]  /*b690*/  @P3 FMUL.FTZ R10, R9, 0.69314718246459960938 ;  /* 0x3f317218090a3820 */ /* 0x000fe20000410000 */
[----:B------:R-:W-:Y:S02]  /*b6a0*/  WARPGROUP.DEPBAR.LE gsb0, 0x0 ;  /* 0x00008000000079c5 */ /* 0x000fe40000010000 */
[----:B------:R-:W-:-:S06]  /*b6b0*/  WARPGROUP.ARRIVE ;  /* 0x00000000000079c5 */ /* 0x000fcc0000000000 */
[----:B------:R-:W-:Y:S01]  /*b6c0*/  QGMMA.64x256x32.F32.E4M3.E4M3 R24, R216, gdesc[UR4], R24, gsb0 ;  /* 0x03e00004d8187df3 */ /* 0x000fe20008000818 */
[----:B------:R-:W-:Y:S01]  /*b6d0*/  @P2 FMUL.FTZ R4, R4, 0.69314718246459960938 ;  /* 0x3f31721804042820 */ /* 0x000fe20000410000 */
        /* <DEDUP_REMOVED lines=10> */
.L_x_2035:
        /* <DEDUP_REMOVED lines=138> */
.L_x_2002:
        /* <DEDUP_REMOVED lines=12> */
[----:B------:R-:W-:Y:S01]  /*c0e0*/  F2FP.BF16.F32.PACK_AB R7, R7, R4 ;  /* 0x000000040707723e */ /* 0x000fe200000010ff */
[----:B------:R-:W-:Y:S01]  /*c0f0*/  ULDC.64 UR6, c[0x0][0xbe0] ;  /* 0x0002f80000067ab9 */ /* 0x000fe20000000a00 */
[----:B0-----:R-:W-:-:S05]  /*c100*/  IMAD.SHL.U32 R26, R94, 0x4, RZ ;  /* 0x000000045e1a7824 */ /* 0x001fca00078e00ff */
[----:B------:R-:W-:-:S04]  /*c110*/  LOP3.LUT R26, R26, 0xc, RZ, 0xc0, !PT ;  /* 0x0000000c1a1a7812 */ /* 0x000fc800078ec0ff */
[----:B------:R-:W-:-:S05]  /*c120*/  IADD3 R26, P0, R26, UR4, RZ ;  /* 0x000000041a1a7c10 */ /* 0x000fca000ff1e0ff */
[----:B------:R-:W-:Y:S01]  /*c130*/  IMAD.X R27, RZ, RZ, UR5, P0 ;  /* 0x00000005ff1b7e24 */ /* 0x000fe200080e06ff */
[----:B------:R-:W-:Y:S02]  /*c140*/  F2FP.BF16.F32.PACK_AB R4, R10, R9 ;  /* 0x000000090a04723e */ /* 0x000fe400000010ff */
[----:B------:R-:W-:Y:S02]  /*c150*/  F2FP.BF16.F32.PACK_AB R6, R6, R5 ;  /* 0x000000050606723e */ /* 0x000fe400000010ff */
[----:B------:R-:W-:Y:S01]  /*c160*/  F2FP.BF16.F32.PACK_AB R11, R11, R8 ;  /* 0x000000080b0b723e */ /* 0x000fe200000010ff */
[----:B------:R-:W2:Y:S01]  /*c170*/  LDG.E.CONSTANT R26, desc[UR48][R26.64] ;  /* 0x000000301a1a7981 */ /* 0x000ea2000c1e9900 */
[----:B------:R-:W-:Y:S01]  /*c180*/  LOP3.LUT P0, R10, R94, 0x3, RZ, 0xc0, !PT ;  /* 0x000000035e0a7812 */ /* 0x000fe2000780c0ff */
[----:B------:R-:W-:Y:S01]  /*c190*/  UISETP.NE.U32.AND UP1, UPT, UR6, URZ, UPT ;  /* 0x0000003f0600728c */ /* 0x000fe2000bf25070 */
[----:B------:R-:W-:Y:S01]  /*c1a0*/  F2FP.BF16.F32.PACK_AB R9, R75, R78 ;  /* 0x0000004e4b09723e */ /* 0x000fe200000010ff */
[----:B------:R-:W-:Y:S01]  /*c1b0*/  ULDC.64 UR4, c[0x0][0xbd8] ;  /* 0x0002f60000047ab9 */ /* 0x000fe20000000a00 */
[----:B------:R-:W-:Y:S01]  /*c1c0*/  ISETP.EQ.OR P0, PT, R10, 0x3, !P0 ;  /* 0x000000030a00780c */ /* 0x000fe20004702670 */
[----:B------:R-:W-:Y:S01]  /*c1d0*/  UISETP.NE.AND.EX UP1, UPT, UR7, URZ, UPT, UP1 ;  /* 0x0000003f0700728c */ /* 0x000fe2000bf25310 */
[----:B------:R-:W-:Y:S01]  /*c1e0*/  F2FP.BF16.F32.PACK_AB R5, R171, R172 ;  /* 0x000000acab05723e */ /* 0x000fe200000010ff */
[----:B------:R-:W-:Y:S01]  /*c1f0*/  UISETP.NE.U32.AND UP0, UPT, UR4, URZ, UPT ;  /* 0x0000003f0400728c */ /* 0x000fe2000bf05070 */
[----:B------:R-:W-:Y:S01]  /*c200*/  SEL R75, R6, R7, P0 ;  /* 0x00000007064b7207 */ /* 0x000fe20000000000 */
[----:B------:R-:W-:Y:S01]  /*c210*/  ULEA UR4, UP2, UR36, UR4, 0x2 ;  /* 0x0000000424047291 */ /* 0x000fe2000f84103f */
[----:B------:R-:W-:Y:S01]  /*c220*/  SEL R10, R7, R6, P0 ;  /* 0x00000006070a7207 */ /* 0x000fe20000000000 */
[----:B------:R-:W-:Y:S01]  /*c230*/  UISETP.NE.AND.EX UP0, UPT, UR5, URZ, UPT, UP0 ;  /* 0x0000003f0500728c */ /* 0x000fe2000bf05300 */
[----:B------:R-:W0:Y:S01]  /*c240*/  S2R R6, SR_SWINHI ;  /* 0x0000000000067919 */ /* 0x000e220000002f00 */
[----:B------:R-:W-:Y:S01]  /*c250*/  F2FP.BF16.F32.PACK_AB R170, R169, R170 ;  /* 0x000000aaa9aa723e */ /* 0x000fe200000010ff */
[----:B------:R-:W-:Y:S01]  /*c260*/  ULEA.HI.X UR6, UR36, UR5, UR37, 0x2, UP2 ;  /* 0x0000000524067291 */ /* 0x000fe200090f1425 */
[----:B------:R-:W-:-:S02]  /*c270*/  F2FP.BF16.F32.PACK_AB R12, R15, R12 ;  /* 0x0000000c0f0c723e */ /* 0x000fc400000010ff */
[----:B------:R-:W-:Y:S02]  /*c280*/  F2FP.BF16.F32.PACK_AB R69, R72, R69 ;  /* 0x000000454845723e */ /* 0x000fe400000010ff */
[----:B------:R-:W-:Y:S02]  /*c290*/  F2FP.BF16.F32.PACK_AB R15, R84, R77 ;  /* 0x0000004d540f723e */ /* 0x000fe400000010ff */
[----:B------:R-:W-:Y:S02]  /*c2a0*/  F2FP.BF16.F32.PACK_AB R72, R63, R66 ;  /* 0x000000423f48723e */ /* 0x000fe400000010ff */
[----:B------:R-:W-:Y:S02]  /*c2b0*/  SEL R77, R11, R4, P0 ;  /* 0x000000040b4d7207 */ /* 0x000fe40000000000 */
[----:B------:R-:W-:Y:S02]  /*c2c0*/  SEL R11, R4, R11, P0 ;  /* 0x0000000b040b7207 */ /* 0x000fe40000000000 */
[----:B------:R-:W-:-:S02]  /*c2d0*/  SEL R111, R5, R170, P0 ;  /* 0x000000aa056f7207 */ /* 0x000fc40000000000 */
[----:B------:R-:W-:Y:S02]  /*c2e0*/  SEL R66, R170, R5, P0 ;  /* 0x00000005aa427207 */ /* 0x000fe40000000000 */
[----:B------:R-:W-:Y:S02]  /*c2f0*/  F2FP.BF16.F32.PACK_AB R60, R65, R60 ;  /* 0x0000003c413c723e */ /* 0x000fe400000010ff */
[----:B------:R-:W-:Y:S02]  /*c300*/  F2FP.BF16.F32.PACK_AB R61, R64, R61 ;  /* 0x0000003d403d723e */ /* 0x000fe400000010ff */
[----:B------:R-:W-:Y:S02]  /*c310*/  F2FP.BF16.F32.PACK_AB R36, R41, R36 ;  /* 0x000000242924723e */ /* 0x000fe400000010ff */
[----:B------:R-:W-:Y:S02]  /*c320*/  SEL R95, R60, R61, P0 ;  /* 0x0000003d3c5f7207 */ /* 0x000fe40000000000 */
[----:B------:R-:W-:-:S02]  /*c330*/  SEL R41, R61, R60, P0 ;  /* 0x0000003c3d297207 */ /* 0x000fc40000000000 */
[----:B------:R-:W-:Y:S02]  /*c340*/  F2FP.BF16.F32.PACK_AB R141, R141, R144 ;  /* 0x000000908d8d723e */ /* 0x000fe400000010ff */
[----:B------:R-:W-:Y:S02]  /*c350*/  F2FP.BF16.F32.PACK_AB R140, R137, R140 ;  /* 0x0000008c898c723e */ /* 0x000fe400000010ff */
[----:B------:R-:W-:Y:S02]  /*c360*/  MOV R4, R3 ;  /* 0x0000000300047202 */ /* 0x000fe40000000f00 */
[----:B0-----:R-:W-:Y:S02]  /*c370*/  MOV R5, R6 ;  /* 0x0000000600057202 */ /* 0x001fe40000000f00 */
[----:B------:R-:W-:Y:S02]  /*c380*/  F2FP.BF16.F32.PACK_AB R13, R14, R13 ;  /* 0x0000000d0e0d723e */ /* 0x000fe400000010ff */
[----:B------:R-:W-:Y:S01]  /*c390*/  F2FP.BF16.F32.PACK_AB R14, R67, R70 ;  /* 0x00000046430e723e */ /* 0x000fe200000010ff */
[----:B------:R-:W-:Y:S01]  /*c3a0*/  IMAD.WIDE R60, R234, 0x2, R4 ;  /* 0x00000002ea3c7825 */ /* 0x000fe200078e0204 */
[----:B------:R-:W-:-:S02]  /*c3b0*/  SEL R123, R141, R140, P0 ;  /* 0x0000008c8d7b7207 */ /* 0x000fc40000000000 */
[----:B------:R-:W-:Y:S02]  /*c3c0*/  SEL R67, R140, R141, P0 ;  /* 0x0000008d8c437207 */ /* 0x000fe40000000000 */
[----:B------:R-:W-:Y:S02]  /*c3d0*/  IADD3 R141, P2, R60, 0x20, RZ ;  /* 0x000000203c8d7810 */ /* 0x000fe40007f5e0ff */
[----:B------:R-:W-:Y:S02]  /*c3e0*/  F2FP.BF16.F32.PACK_AB R68, R73, R68 ;  /* 0x000000444944723e */ /* 0x000fe400000010ff */
[----:B------:R-:W-:Y:S02]  /*c3f0*/  LOP3.LUT R6, R141, 0x380, RZ, 0xc0, !PT ;  /* 0x000003808d067812 */ /* 0x000fe400078ec0ff */
[----:B------:R-:W-:Y:S02]  /*c400*/  F2FP.BF16.F32.PACK_AB R133, R133, R136 ;  /* 0x000000888585723e */ /* 0x000fe400000010ff */
[----:B------:R-:W-:-:S02]  /*c410*/  F2FP.BF16.F32.PACK_AB R132, R129, R132 ;  /* 0x000000848184723e */ /* 0x000fc400000010ff */
[----:B------:R-:W-:Y:S02]  /*c420*/  F2FP.BF16.F32.PACK_AB R55, R55, R58 ;  /* 0x0000003a3737723e */ /* 0x000fe400000010ff */
[----:B------:R-:W-:Y:S02]  /*c430*/  F2FP.BF16.F32.PACK_AB R54, R51, R54 ;  /* 0x000000363336723e */ /* 0x000fe400000010ff */
[----:B------:R-:W-:Y:S02]  /*c440*/  F2FP.BF16.F32.PACK_AB R43, R43, R46 ;  /* 0x0000002e2b2b723e */ /* 0x000fe400000010ff */
[----:B------:R-:W-:Y:S02]  /*c450*/  SHF.R.U64 R6, R6, 0x3, RZ ;  /* 0x0000000306067819 */ /* 0x000fe400000012ff */
[----:B------:R-:W-:Y:S02]  /*c460*/  F2FP.BF16.F32.PACK_AB R120, R125, R120 ;  /* 0x000000787d78723e */ /* 0x000fe400000010ff */
[----:B------:R-:W-:-:S02]  /*c470*/  SEL R99, R68, R69, P0 ;  /* 0x0000004544637207 */ /* 0x000fc40000000000 */
[----:B------:R-:W-:Y:S02]  /*c480*/  SEL R46, R69, R68, P0 ;  /* 0x00000044452e7207 */ /* 0x000fe40000000000 */
[----:B------:R-:W-:Y:S02]  /*c490*/  IADD3 R147, P5, R60, 0x4000, RZ ;  /* 0x000040003c937810 */ /* 0x000fe40007fbe0ff */
[----:B------:R-:W-:Y:S02]  /*c4a0*/  SEL R125, R133, R132, P0 ;  /* 0x00000084857d7207 */ /* 0x000fe40000000000 */
[----:B------:R-:W-:Y:S02]  /*c4b0*/  SEL R68, R132, R133, P0 ;  /* 0x0000008584447207 */ /* 0x000fe40000000000 */
[----:B------:R-:W-:Y:S02]  /*c4c0*/  SEL R133, R55, R54, P0 ;  /* 0x0000003637857207 */ /* 0x000fe40000000000 */
[----:B------:R-:W-:Y:S01]  /*c4d0*/  SEL R73, R54, R55, P0 ;  /* 0x0000003736497207 */ /* 0x000fe20000000000 */
[----:B------:R-:W-:Y:S01]  /*c4e0*/  IMAD.X R55, RZ, RZ, R61, P2 ;  /* 0x000000ffff377224 */ /* 0x000fe200010e063d */
[----:B------:R-:W-:-:S02]  /*c4f0*/  F2FP.BF16.F32.PACK_AB R52, R57, R52 ;  /* 0x000000343934723e */ /* 0x000fc400000010ff */
[----:B------:R-:W-:Y:S02]  /*c500*/  F2FP.BF16.F32.PACK_AB R53, R56, R53 ;  /* 0x000000353835723e */ /* 0x000fe400000010ff */
[----:B------:R-:W-:Y:S02]  /*c510*/  IADD3 R143, P3, R60, 0x40, RZ ;  /* 0x000000403c8f7810 */ /* 0x000fe40007f7e0ff */
[----:B------:R-:W-:Y:S02]  /*c520*/  LOP3.LUT R54, R6, R141, RZ, 0x3c, !PT ;  /* 0x0000008d06367212 */ /* 0x000fe400078e3cff */
[----:B------:R-:W-:Y:S02]  /*c530*/  F2FP.BF16.F32.PACK_AB R155, R155, R156 ;  /* 0x0000009c9b9b723e */ /* 0x000fe400000010ff */
[----:B------:R-:W-:Y:S02]  /*c540*/  F2FP.BF16.F32.PACK_AB R154, R153, R154 ;  /* 0x0000009a999a723e */ /* 0x000fe400000010ff */
[----:B------:R-:W-:-:S02]  /*c550*/  LOP3.LUT R6, R147, 0x380, RZ, 0xc0, !PT ;  /* 0x0000038093067812 */ /* 0x000fc400078ec0ff */
        /* <DEDUP_REMOVED lines=10> */
[----:B------:R-:W-:Y:S02]  /*c600*/  SEL R93, R52, R53, P0 ;  /* 0x00000035345d7207 */ /* 0x000fe40000000000 */
[----:B------:R-:W-:Y:S01]  /*c610*/  SEL R40, R53, R52, P0 ;  /* 0x0000003435287207 */ /* 0x000fe20000000000 */
[----:B------:R-:W-:Y:S01]  /*c620*/  IMAD.X R53, RZ, RZ, R61, P3 ;  /* 0x000000ffff357224 */ /* 0x000fe200018e063d */
[----:B------:R-:W-:-:S02]  /*c630*/  IADD3 R145, P4, R60, 0x60, RZ ;  /* 0x000000603c917810 */ /* 0x000fc40007f9e0ff */
[----:B------:R-:W-:Y:S02]  /*c640*/  F2FP.BF16.F32.PACK_AB R90, R87, R90 ;  /* 0x0000005a575a723e */ /* 0x000fe400000010ff */
[----:B------:R-:W-:Y:S01]  /*c650*/  F2FP.BF16.F32.PACK_AB R104, R109, R104 ;  /* 0x000000686d68723e */ /* 0x000fe200000010ff */
[----:B------:R-:W-:Y:S01]  /*c660*/  IMAD.X R49, RZ, RZ, R61, P4 ;  /* 0x000000ffff317224 */ /* 0x000fe200020e063d */
[----:B------:R-:W-:Y:S02]  /*c670*/  SEL R119, R155, R154, P0 ;  /* 0x0000009a9b777207 */ /* 0x000fe40000000000 */
[----:B------:R-:W-:Y:S02]  /*c680*/  SEL R64, R154, R155, P0 ;  /* 0x0000009b9a407207 */ /* 0x000fe40000000000 */
[----:B------:R-:W-:Y:S02]  /*c690*/  IADD3 R153, P2, R60, 0x4060, RZ ;  /* 0x000040603c997810 */ /* 0x000fe40007f5e0ff */
[----:B------:R-:W-:-:S02]  /*c6a0*/  SHF.R.U64 R6, R6, 0x3, RZ ;  /* 0x0000000306067819 */ /* 0x000fc400000012ff */
[----:B------:R-:W-:Y:S02]  /*c6b0*/  F2FP.BF16.F32.PACK_AB R86, R79, R86 ;  /* 0x000000564f56723e */ /* 0x000fe400000010ff */
[----:B------:R-:W-:Y:S02]  /*c6c0*/  SEL R87, R36, R37, P0 ;  /* 0x0000002524577207 */ /* 0x000fe40000000000 */
[----:B------:R-:W-:Y:S02]  /*c6d0*/  SEL R109, R120, R121, P0 ;  /* 0x00000079786d7207 */ /* 0x000fe40000000000 */
[----:B------:R-:W-:Y:S02]  /*c6e0*/  SEL R58, R121, R120, P0 ;  /* 0x00000078793a7207 */ /* 0x000fe40000000000 */
[----:B------:R-:W-:Y:S02]  /*c6f0*/  IADD3 R155, P3, R60, 0x8000, RZ ;  /* 0x000080003c9b7810 */ /* 0x000fe40007f7e0ff */
[----:B------:R-:W-:-:S02]  /*c700*/  F2FP.BF16.F32.PACK_AB R21, R92, R89 ;  /* 0x000000595c15723e */ /* 0x000fc400000010ff */
[----:B------:R-:W-:Y:S02]  /*c710*/  F2FP.BF16.F32.PACK_AB R74, R47, R50 ;  /* 0x000000322f4a723e */ /* 0x000fe400000010ff */
[----:B------:R-:W-:Y:S02]  /*c720*/  SEL R79, R12, R13, P0 ;  /* 0x0000000d0c4f7207 */ /* 0x000fe40000000000 */
[----:B------:R-:W-:Y:S02]  /*c730*/  SEL R24, R13, R12, P0 ;  /* 0x0000000c0d187207 */ /* 0x000fe40000000000 */
[----:B------:R-:W-:Y:S02]  /*c740*/  SEL R81, R25, R8, P0 ;  /* 0x0000000819517207 */ /* 0x000fe40000000000 */
        /* <DEDUP_REMOVED lines=9> */
[----:B------:R-:W-:Y:S02]  /*c7e0*/  SEL R25, R8, R25, P0 ;  /* 0x0000001908197207 */ /* 0x000fe40000000000 */
[----:B------:R-:W-:Y:S02]  /*c7f0*/  SEL R89, R44, R45, P0 ;  /* 0x0000002d2c597207 */ /* 0x000fe40000000000 */
[----:B------:R-:W-:Y:S01]  /*c800*/  SEL R37, R45, R44, P0 ;  /* 0x0000002c2d257207 */ /* 0x000fe20000000000 */
[----:B------:R-:W-:Y:S01]  /*c810*/  IMAD.X R45, RZ, RZ, R61, P5 ;  /* 0x000000ffff2d7224 */ /* 0x000fe200028e063d */
[----:B------:R-:W-:Y:S02]  /*c820*/  SEL R71, R14, R71, P0 ;  /* 0x000000470e477207 */ /* 0x000fe40000000000 */
[----:B------:R-:W-:-:S02]  /*c830*/  IADD3 R149, P6, R60, 0x4020, RZ ;  /* 0x000040203c957810 */ /* 0x000fc40007fde0ff */
[----:B------:R-:W-:Y:S02]  /*c840*/  LOP3.LUT R12, R145, 0x380, RZ, 0xc0, !PT ;  /* 0x00000380910c7812 */ /* 0x000fe400078ec0ff */
[----:B------:R-:W-:Y:S02]  /*c850*/  F2FP.BF16.F32.PACK_AB R33, R59, R62 ;  /* 0x0000003e3b21723e */ /* 0x000fe400000010ff */
[----:B------:R-:W-:Y:S02]  /*c860*/  F2FP.BF16.F32.PACK_AB R105, R108, R105 ;  /* 0x000000696c69723e */ /* 0x000fe400000010ff */
[----:B------:R-:W-:Y:S02]  /*c870*/  F2FP.BF16.F32.PACK_AB R39, R39, R42 ;  /* 0x0000002a2727723e */ /* 0x000fe400000010ff */
[----:B------:R-:W-:Y:S01]  /*c880*/  F2FP.BF16.F32.PACK_AB R38, R35, R38 ;  /* 0x000000262326723e */ /* 0x000fe200000010ff */
[----:B------:R-:W-:Y:S01]  /*c890*/  IMAD.X R35, RZ, RZ, R61, P2 ;  /* 0x000000ffff237224 */ /* 0x000fe200010e063d */
[----:B------:R-:W-:-:S02]  /*c8a0*/  IADD3 R151, P1, R60, 0x4040, RZ ;  /* 0x000040403c977810 */ /* 0x000fc40007f3e0ff */
[----:B------:R-:W-:Y:S02]  /*c8b0*/  LOP3.LUT R8, R143, 0x380, RZ, 0xc0, !PT ;  /* 0x000003808f087812 */ /* 0x000fe400078ec0ff */
[----:B------:R-:W-:Y:S02]  /*c8c0*/  LOP3.LUT R14, R153, 0x380, RZ, 0xc0, !PT ;  /* 0x00000380990e7812 */ /* 0x000fe400078ec0ff */
[----:B------:R-:W-:Y:S02]  /*c8d0*/  LOP3.LUT R44, R6, R147, RZ, 0x3c, !PT ;  /* 0x00000093062c7212 */ /* 0x000fe400078e3cff */
[----:B------:R-:W-:Y:S02]  /*c8e0*/  F2FP.BF16.F32.PACK_AB R163, R163, R164 ;  /* 0x000000a4a3a3723e */ /* 0x000fe400000010ff */
[----:B------:R-:W-:Y:S02]  /*c8f0*/  F2FP.BF16.F32.PACK_AB R162, R161, R162 ;  /* 0x000000a2a1a2723e */ /* 0x000fe400000010ff */
[----:B------:R-:W-:-:S02]  /*c900*/  F2FP.BF16.F32.PACK_AB R112, R117, R112 ;  /* 0x000000707570723e */ /* 0x000fc400000010ff */
[----:B------:R-:W-:Y:S02]  /*c910*/  F2FP.BF16.F32.PACK_AB R113, R116, R113 ;  /* 0x000000717471723e */ /* 0x000fe400000010ff */
[----:B------:R-:W-:Y:S02]  /*c920*/  LOP3.LUT R6, R155, 0x380, RZ, 0xc0, !PT ;  /* 0x000003809b067812 */ /* 0x000fe400078ec0ff */
[----:B------:R-:W-:Y:S02]  /*c930*/  F2FP.BF16.F32.PACK_AB R167, R167, R168 ;  /* 0x000000a8a7a7723e */ /* 0x000fe400000010ff */
[----:B------:R-:W-:Y:S02]  /*c940*/  F2FP.BF16.F32.PACK_AB R166, R165, R166 ;  /* 0x000000a6a5a6723e */ /* 0x000fe400000010ff */
[----:B------:R-:W-:Y:S02]  /*c950*/  SEL R135, R74, R43, P0 ;  /* 0x0000002b4a877207 */ /* 0x000fe40000000000 */
[----:B------:R-:W-:-:S02]  /*c960*/  SEL R101, R76, R15, P0 ;  /* 0x0000000f4c657207 */ /* 0x000fc40000000000 */
[----:B------:R-:W-:Y:S02]  /*c970*/  SEL R47, R15, R76, P0 ;  /* 0x0000004c0f2f7207 */ /* 0x000fe40000000000 */
[----:B------:R-:W-:Y:S02]  /*c980*/  SEL R107, R96, R97, P0 ;  /* 0x00000061606b7207 */ /* 0x000fe40000000000 */
[----:B------:R-:W-:Y:S02]  /*c990*/  SEL R51, R97, R96, P0 ;  /* 0x0000006061337207 */ /* 0x000fe40000000000 */
[----:B------:R-:W-:Y:S01]  /*c9a0*/  SEL R74, R43, R74, P0 ;  /* 0x0000004a2b4a7207 */ /* 0x000fe20000000000 */
[----:B------:R-:W-:Y:S01]  /*c9b0*/  IMAD.X R43, RZ, RZ, R61, P6 ;  /* 0x000000ffff2b7224 */ /* 0x000fe200030e063d */
[----:B------:R-:W-:Y:S02]  /*c9c0*/  SHF.R.U64 R12, R12, 0x3, RZ ;  /* 0x000000030c0c7819 */ /* 0x000fe400000012ff */
[----:B------:R-:W-:-:S02]  /*c9d0*/  SEL R97, R104, R105, P0 ;  /* 0x0000006968617207 */ /* 0x000fc40000000000 */
[----:B------:R-:W-:Y:S02]  /*c9e0*/  SEL R56, R105, R104, P0 ;  /* 0x0000006869387207 */ /* 0x000fe40000000000 */
[----:B------:R-:W-:Y:S02]  /*c9f0*/  SEL R131, R72, R33, P0 ;  /* 0x0000002148837207 */ /* 0x000fe40000000000 */
[----:B------:R-:W-:Y:S02]  /*ca00*/  SEL R137, R39, R38, P0 ;  /* 0x0000002627897207 */ /* 0x000fe40000000000 */
[----:B------:R-:W-:Y:S01]  /*ca10*/  SEL R76, R38, R39, P0 ;  /* 0x00000027264c7207 */ /* 0x000fe20000000000 */
[----:B------:R-:W-:Y:S01]  /*ca20*/  IMAD.X R39, RZ, RZ, R61, P1 ;  /* 0x000000ffff277224 */ /* 0x000fe200008e063d */
[----:B------:R-:W-:Y:S02]  /*ca30*/  SHF.R.U64 R8, R8, 0x3, RZ ;  /* 0x0000000308087819 */ /* 0x000fe400000012ff */
[----:B------:R-:W-:-:S02]  /*ca40*/  SHF.R.U64 R14, R14, 0x3, RZ ;  /* 0x000000030e0e7819 */ /* 0x000fc400000012ff */
[----:B------:R-:W-:Y:S02]  /*ca50*/  SEL R105, R112, R113, P0 ;  /* 0x0000007170697207 */ /* 0x000fe40000000000 */
[----:B------:R-:W-:Y:S02]  /*ca60*/  SEL R57, R113, R112, P0 ;  /* 0x0000007071397207 */ /* 0x000fe40000000000 */
[----:B------:R-:W-:Y:S02]  /*ca70*/  SEL R115, R163, R162, P0 ;  /* 0x000000a2a3737207 */ /* 0x000fe40000000000 */
[----:B------:R-:W-:Y:S02]  /*ca80*/  SEL R59, R162, R163, P0 ;  /* 0x000000a3a23b7207 */ /* 0x000fe40000000000 */
[----:B------:R-:W-:Y:S01]  /*ca90*/  SEL R72, R33, R72, P0 ;  /* 0x0000004821487207 */ /* 0x000fe20000000000 */
[----:B------:R-:W-:Y:S01]  /*caa0*/  IMAD.X R33, RZ, RZ, R61, P3 ;  /* 0x000000ffff217224 */ /* 0x000fe200018e063d */
[----:B------:R-:W-:-:S02]  /*cab0*/  IADD3 R161, P6, R60, 0x8060, RZ ;  /* 0x000080603ca17810 */ /* 0x000fc40007fde0ff */
[----:B------:R-:W-:Y:S02]  /*cac0*/  SHF.R.U64 R6, R6, 0x3, RZ ;  /* 0x0000000306067819 */ /* 0x000fe400000012ff */
[----:B------:R-:W-:Y:S02]  /*cad0*/  SEL R113, R167, R166, P0 ;  /* 0x000000a6a7717207 */ /* 0x000fe40000000000 */
[----:B------:R-:W-:Y:S02]  /*cae0*/  SEL R63, R166, R167, P0 ;  /* 0x000000a7a63f7207 */ /* 0x000fe40000000000 */
[C---:B------:R-:W-:Y:S02]  /*caf0*/  IADD3 R163, P1, R60.reuse, 0xc000, RZ ;  /* 0x0000c0003ca37810 */ /* 0x040fe40007f3e0ff */
[----:B------:R-:W-:Y:S02]  /*cb00*/  F2FP.BF16.F32.PACK_AB R31, R31, R34 ;  /* 0x000000221f1f723e */ /* 0x000fe400000010ff */
[----:B------:R-:W-:Y:S01]  /*cb10*/  IADD3 R167, P3, R60, 0xc040, RZ ;  /* 0x0000c0403ca77810 */ /* 0x000fe20007f7e0ff */
[----:B------:R-:W-:Y:S01]  /*cb20*/  IMAD.X R15, RZ, RZ, R61, P1 ;  /* 0x000000ffff0f7224 */ /* 0x000fe200008e063d */
[----:B------:R-:W-:-:S02]  /*cb30*/  LOP3.LUT R48, R12, R145, RZ, 0x3c, !PT ;  /* 0x000000910c307212 */ /* 0x000fc400078e3cff */
[----:B------:R-:W-:Y:S01]  /*cb40*/  F2FP.BF16.F32.PACK_AB R159, R159, R160 ;  /* 0x000000a09f9f723e */ /* 0x000fe200000010ff */
[----:B------:R-:W-:Y:S01]  /*cb50*/  IMAD.X R7, RZ, RZ, R61, P3 ;  /* 0x000000ffff077224 */ /* 0x000fe200018e063d */
[----:B------:R-:W-:Y:S02]  /*cb60*/  F2FP.BF16.F32.PACK_AB R158, R157, R158 ;  /* 0x0000009e9d9e723e */ /* 0x000fe400000010ff */
[----:B------:R-:W-:Y:S02]  /*cb70*/  F2FP.BF16.F32.PACK_AB R29, R32, R29 ;  /* 0x0000001d201d723e */ /* 0x000fe400000010ff */
[----:B------:R-:W-:Y:S02]  /*cb80*/  LOP3.LUT R52, R8, R143, RZ, 0x3c, !PT ;  /* 0x0000008f08347212 */ /* 0x000fe400078e3cff */
[----:B------:R-:W-:Y:S02]  /*cb90*/  LOP3.LUT R12, R151, 0x380, RZ, 0xc0, !PT ;  /* 0x00000380970c7812 */ /* 0x000fe400078ec0ff */
[----:B------:R-:W-:-:S02]  /*cba0*/  LOP3.LUT R34, R14, R153, RZ, 0x3c, !PT ;  /* 0x000000990e227212 */ /* 0x000fc400078e3cff */
[----:B------:R-:W-:Y:S02]  /*cbb0*/  LOP3.LUT R8, R149, 0x380, RZ, 0xc0, !PT ;  /* 0x0000038095087812 */ /* 0x000fe400078ec0ff */
[----:B------:R-:W-:Y:S02]  /*cbc0*/  LOP3.LUT R14, R161, 0x380, RZ, 0xc0, !PT ;  /* 0x00000380a10e7812 */ /* 0x000fe400078ec0ff */
[----:B------:R-:W-:Y:S02]  /*cbd0*/  LOP3.LUT R32, R6, R155, RZ, 0x3c, !PT ;  /* 0x0000009b06207212 */ /* 0x000fe400078e3cff */
[----:B------:R-:W-:Y:S02]  /*cbe0*/  LOP3.LUT R6, R163, 0x380, RZ, 0xc0, !PT ;  /* 0x00000380a3067812 */ /* 0x000fe400078ec0ff */
[----:B------:R-:W-:Y:S02]  /*cbf0*/  LOP3.LUT R80, R167, 0x380, RZ, 0xc0, !PT ;  /* 0x00000380a7507812 */ /* 0x000fe400078ec0ff */
[----:B------:R-:W-:-:S02]  /*cc00*/  SEL R117, R159, R158, P0 ;  /* 0x0000009e9f757207 */ /* 0x000fc40000000000 */
[----:B------:R-:W-:Y:S01]  /*cc10*/  SEL R62, R158, R159, P0 ;  /* 0x0000009f9e3e7207 */ /* 0x000fe20000000000 */
[----:B--2---:R-:W-:Y:S01]  /*cc20*/  SHFL.IDX PT, R75, R75, R26, 0x1c1f ;  /* 0x001c1f1a4b4b7589 */ /* 0x004fe200000e0000 */
[----:B------:R-:W-:Y:S02]  /*cc30*/  SHF.R.U64 R12, R12, 0x3, RZ ;  /* 0x000000030c0c7819 */ /* 0x000fe400000012ff */
[----:B------:R-:W-:Y:S01]  /*cc40*/  IADD3 R159, P5, R60, 0x8040, RZ ;  /* 0x000080403c9f7810 */ /* 0x000fe20007fbe0ff */
[----:B------:R-:W-:Y:S01]  /*cc50*/  SHFL.IDX PT, R77, R77, R26, 0x1c1f ;  /* 0x001c1f1a4d4d7589 */ /* 0x000fe200000e0000 */
[----:B------:R-:W-:Y:S02]  /*cc60*/  SHF.R.U64 R8, R8, 0x3, RZ ;  /* 0x0000000308087819 */ /* 0x000fe400000012ff */
[----:B------:R-:W-:Y:S01]  /*cc70*/  SHF.R.U64 R14, R14, 0x3, RZ ;  /* 0x000000030e0e7819 */ /* 0x000fe200000012ff */
[----:B------:R-:W-:Y:S01]  /*cc80*/  SHFL.IDX PT, R111, R111, R26, 0x1c1f ;  /* 0x001c1f1a6f6f7589 */ /* 0x000fe200000e0000 */
[----:B------:R-:W-:-:S02]  /*cc90*/  IADD3 R157, P4, R60, 0x8020, RZ ;  /* 0x000080203c9d7810 */ /* 0x000fc40007f9e0ff */
[----:B------:R-:W-:Y:S01]  /*cca0*/  SHF.R.U64 R6, R6, 0x3, RZ ;  /* 0x0000000306067819 */ /* 0x000fe200000012ff */
[----:B------:R-:W-:Y:S01]  /*ccb0*/  SHFL.IDX PT, R113, R113, R26, 0x1c1f ;  /* 0x001c1f1a71717589 */ /* 0x000fe200000e0000 */
[----:B------:R-:W-:Y:S02]  /*ccc0*/  SHF.R.U64 R80, R80, 0x3, RZ ;  /* 0x0000000350507819 */ /* 0x000fe400000012ff */
[----:B------:R-:W-:Y:S01]  /*ccd0*/  F2FP.BF16.F32.PACK_AB R91, R91, R128 ;  /* 0x000000805b5b723e */ /* 0x000fe200000010ff */
[----:B------:R-:W-:Y:S01]  /*cce0*/  SHFL.IDX PT, R115, R115, R26, 0x1c1f ;  /* 0x001c1f1a73737589 */ /* 0x000fe200000e0000 */
[----:B------:R-:W-:Y:S02]  /*ccf0*/  LOP3.LUT R38, R12, R151, RZ, 0x3c, !PT ;  /* 0x000000970c267212 */ /* 0x000fe400078e3cff */
[----:B------:R-:W-:Y:S01]  /*cd00*/  LOP3.LUT R42, R8, R149, RZ, 0x3c, !PT ;  /* 0x00000095082a7212 */ /* 0x000fe200078e3cff */
[----:B------:R-:W-:Y:S01]  /*cd10*/  SHFL.IDX PT, R79, R79, R26, 0x1c1f ;  /* 0x001c1f1a4f4f7589 */ /* 0x000fe200000e0000 */
[----:B------:R-:W-:-:S02]  /*cd20*/  LOP3.LUT R12, R159, 0x380, RZ, 0xc0, !PT ;  /* 0x000003809f0c7812 */ /* 0x000fc400078ec0ff */
[----:B------:R-:W-:Y:S01]  /*cd30*/  LOP3.LUT R20, R14, R161, RZ, 0x3c, !PT ;  /* 0x000000a10e147212 */ /* 0x000fe200078e3cff */
[----:B------:R-:W-:Y:S01]  /*cd40*/  SHFL.IDX PT, R81, R81, R26, 0x1c1f ;  /* 0x001c1f1a51517589 */ /* 0x000fe200000e0000 */
[----:B------:R-:W-:Y:S02]  /*cd50*/  LOP3.LUT R8, R157, 0x380, RZ, 0xc0, !PT ;  /* 0x000003809d087812 */ /* 0x000fe400078ec0ff */
[----:B------:R-:W-:Y:S01]  /*cd60*/  LOP3.LUT R14, R6, R163, RZ, 0x3c, !PT ;  /* 0x000000a3060e7212 */ /* 0x000fe200078e3cff */
[----:B------:R-:W-:Y:S01]  /*cd70*/  SHFL.IDX PT, R117, R117, R26, 0x1c1f ;  /* 0x001c1f1a75757589 */ /* 0x000fe200000e0000 */
[----:B------:R-:W-:Y:S02]  /*cd80*/  LOP3.LUT R6, R80, R167, RZ, 0x3c, !PT ;  /* 0x000000a750067212 */ /* 0x000fe400078e3cff */
[----:B------:R-:W-:Y:S01]  /*cd90*/  SEL R127, R91, R90, P0 ;  /* 0x0000005a5b7f7207 */ /* 0x000fe20000000000 */
[----:B------:R-:W-:Y:S01]  /*cda0*/  SHFL.IDX PT, R87, R87, R26, 0x1c1f ;  /* 0x001c1f1a57577589 */ /* 0x000fe200000e0000 */
[----:B------:R-:W-:-:S02]  /*cdb0*/  SEL R69, R90, R91, P0 ;  /* 0x0000005b5a457207 */ /* 0x000fc40000000000 */
[----:B------:R-:W-:Y:S01]  /*cdc0*/  SEL R91, R86, R9, P0 ;  /* 0x00000009565b7207 */ /* 0x000fe20000000000 */
[----:B------:R-:W-:Y:S01]  /*cdd0*/  SHFL.IDX PT, R119, R119, R26, 0x1c1f ;  /* 0x001c1f1a77777589 */ /* 0x000fe200000e0000 */
[----:B------:R-:W-:Y:S02]  /*cde0*/  SEL R70, R9, R86, P0 ;  /* 0x0000005609467207 */ /* 0x000fe40000000000 */
[----:B------:R-:W-:Y:S01]  /*cdf0*/  SHF.R.U64 R12, R12, 0x3, RZ ;  /* 0x000000030c0c7819 */ /* 0x000fe200000012ff */
[----:B------:R-:W-:Y:S01]  /*ce00*/  SHFL.IDX PT, R121, R121, R26, 0x1c1f ;  /* 0x001c1f1a79797589 */ /* 0x000fe200000e0000 */
[----:B------:R-:W-:Y:S02]  /*ce10*/  LOP3.LUT R9, R60, 0x380, RZ, 0xc0, !PT ;  /* 0x000003803c097812 */ /* 0x000fe400078ec0ff */
[----:B------:R-:W-:Y:S01]  /*ce20*/  SHF.R.U64 R8, R8, 0x3, RZ ;  /* 0x0000000308087819 */ /* 0x000fe200000012ff */
[----:B------:R-:W-:Y:S01]  /*ce30*/  SHFL.IDX PT, R89, R89, R26, 0x1c1f ;  /* 0x001c1f1a59597589 */ /* 0x000fe200000e0000 */
[----:B------:R-:W-:-:S02]  /*ce40*/  MOV R96, R44 ;  /* 0x0000002c00607202 */ /* 0x000fc40000000f00 */
[----:B------:R-:W-:Y:S01]  /*ce50*/  MOV R45, R6 ;  /* 0x00000006002d7202 */ /* 0x000fe20000000f00 */
[----:B------:R-:W-:Y:S01]  /*ce60*/  SHFL.IDX PT, R123, R123, R26, 0x1c1f ;  /* 0x001c1f1a7b7b7589 */ /* 0x000fe200000e0000 */
[----:B------:R-:W-:Y:S02]  /*ce70*/  SEL R85, R28, R29, P0 ;  /* 0x0000001d1c557207 */ /* 0x000fe40000000000 */
[----:B------:R-:W-:Y:S01]  /*ce80*/  SEL R27, R29, R28, P0 ;  /* 0x0000001c1d1b7207 */ /* 0x000fe20000000000 */
[--C-:B------:R-:W-:Y:S01]  /*ce90*/  IMAD.X R29, RZ, RZ, R61.reuse, P5 ;  /* 0x000000ffff1d7224 */ /* 0x100fe200028e063d */
[----:B------:R-:W-:Y:S01]  /*cea0*/  LOP3.LUT R7, R26, 0x2, RZ, 0x3c, !PT ;  /* 0x000000021a077812 */ /* 0x000fe200078e3cff */
[----:B------:R-:W-:Y:S01]  /*ceb0*/  SHFL.IDX PT, R93, R93, R26, 0x1c1f ;  /* 0x001c1f1a5d5d7589 */ /* 0x000fe200000e0000 */
[----:B------:R-:W-:Y:S02]  /*cec0*/  SEL R139, R31, R30, P0 ;  /* 0x0000001e1f8b7207 */ /* 0x000fe40000000000 */
[----:B------:R-:W-:Y:S01]  /*ced0*/  SEL R78, R30, R31, P0 ;  /* 0x0000001f1e4e7207 */ /* 0x000fe20000000000 */
[----:B------:R-:W-:Y:S01]  /*cee0*/  IMAD.X R31, RZ, RZ, R61, P4 ;  /* 0x000000ffff1f7224 */ /* 0x000fe200020e063d */
[----:B------:R-:W-:Y:S01]  /*cef0*/  LOP3.LUT R28, R12, R159, RZ, 0x3c, !PT ;  /* 0x0000009f0c1c7212 */ /* 0x000fe200078e3cff */
[----:B------:R-:W0:Y:S01]  /*cf00*/  SHFL.IDX PT, R10, R10, R7, 0x1c1f ;  /* 0x001c1f070a0a7589 */ /* 0x000e2200000e0000 */
[----:B------:R-:W-:-:S02]  /*cf10*/  SEL R103, R88, R21, P0 ;  /* 0x0000001558677207 */ /* 0x000fc40000000000 */
[----:B------:R-:W-:Y:S01]  /*cf20*/  SEL R50, R21, R88, P0 ;  /* 0x0000005815327207 */ /* 0x000fe20000000000 */
[--C-:B------:R-:W-:Y:S01]  /*cf30*/  IMAD.X R21, RZ, RZ, R61.reuse, P6 ;  /* 0x000000ffff157224 */ /* 0x100fe200030e063d */
[----:B------:R-:W-:Y:S01]  /*cf40*/  SHF.R.U64 R9, R9, 0x3, RZ ;  /* 0x0000000309097819 */ /* 0x000fe200000012ff */
[----:B------:R-:W-:Y:S01]  /*cf50*/  SHFL.IDX PT, R6, R24, R7, 0x1c1f ;  /* 0x001c1f0718067589 */ /* 0x000fe200000e0000 */
[----:B------:R-:W-:Y:S02]  /*cf60*/  LOP3.LUT R30, R8, R157, RZ, 0x3c, !PT ;  /* 0x0000009d081e7212 */ /* 0x000fe400078e3cff */
[C---:B------:R-:W-:Y:S01]  /*cf70*/  IADD3 R165, P2, R60.reuse, 0xc020, RZ ;  /* 0x0000c0203ca57810 */ /* 0x040fe20007f5e0ff */
[----:B------:R-:W1:Y:S01]  /*cf80*/  SHFL.IDX PT, R66, R66, R7, 0x1c1f ;  /* 0x001c1f0742427589 */ /* 0x000e6200000e0000 */
[----:B------:R-:W-:Y:S02]  /*cf90*/  IADD3 R169, P4, R60, 0xc060, RZ ;  /* 0x0000c0603ca97810 */ /* 0x000fe40007f9e0ff */
[----:B------:R-:W-:Y:S01]  /*cfa0*/  MOV R102, R54 ;  /* 0x0000003600667202 */ /* 0x000fe20000000f00 */
[----:B------:R-:W-:Y:S01]  /*cfb0*/  SHFL.IDX PT, R24, R63, R7, 0x1c1f ;  /* 0x001c1f073f187589 */ /* 0x000fe200000e0000 */
[----:B------:R-:W-:Y:S01]  /*cfc0*/  MOV R55, R14 ;  /* 0x0000000e00377202 */ /* 0x000fe20000000f00 */
[--C-:B------:R-:W-:Y:S01]  /*cfd0*/  IMAD.X R13, RZ, RZ, R61.reuse, P2 ;  /* 0x000000ffff0d7224 */ /* 0x100fe200010e063d */
[----:B------:R-:W-:Y:S01]  /*cfe0*/  LOP3.LUT R60, R9, R60, RZ, 0x3c, !PT ;  /* 0x0000003c093c7212 */ /* 0x000fe200078e3cff */
[----:B------:R2:W3:Y:S01]  /*cff0*/  SHFL.IDX PT, R14, R11, R7, 0x1c1f ;  /* 0x001c1f070b0e7589 */ /* 0x0004e200000e0000 */
[----:B------:R-:W-:Y:S01]  /*d000*/  MOV R86, R28 ;  /* 0x0000001c00567202 */ /* 0x000fe20000000f00 */
[----:B------:R-:W-:Y:S01]  /*d010*/  IMAD.X R9, RZ, RZ, R61, P4 ;  /* 0x000000ffff097224 */ /* 0x000fe200020e063d */
[----:B------:R-:W-:Y:S01]  /*d020*/  MOV R100, R52 ;  /* 0x0000003400647202 */ /* 0x000fe20000000f00 */
[----:B------:R-:W4:Y:S01]  /*d030*/  SHFL.IDX PT, R28, R59, R7, 0x1c1f ;  /* 0x001c1f073b1c7589 */ /* 0x000f2200000e0000 */
[----:B------:R-:W-:-:S02]  /*d040*/  MOV R98, R48 ;  /* 0x0000003000627202 */ /* 0x000fc40000000f00 */
[----:B------:R-:W-:Y:S01]  /*d050*/  MOV R88, R30 ;  /* 0x0000001e00587202 */ /* 0x000fe20000000f00 */
[----:B------:R-:W-:Y:S01]  /*d060*/  SHFL.IDX PT, R85, R85, R26, 0x1c1f ;  /* 0x001c1f1a55557589 */ /* 0x000fe200000e0000 */
[----:B------:R-:W-:Y:S02]  /*d070*/  LOP3.LUT R8, R165, 0x380, RZ, 0xc0, !PT ;  /* 0x00000380a5087812 */ /* 0x000fe400078ec0ff */
[----:B------:R-:W-:Y:S01]  /*d080*/  LOP3.LUT R82, R169, 0x380, RZ, 0xc0, !PT ;  /* 0x00000380a9527812 */ /* 0x000fe200078ec0ff */
[----:B------:R4:W5:Y:S01]  /*d090*/  SHFL.IDX PT, R30, R25, R7, 0x1c1f ;  /* 0x001c1f07191e7589 */ /* 0x00096200000e0000 */
[----:B------:R-:W-:Y:S02]  /*d0a0*/  MOV R49, R34 ;  /* 0x0000002200317202 */ /* 0x000fe40000000f00 */
[----:B------:R-:W-:Y:S01]  /*d0b0*/  MOV R53, R20 ;  /* 0x0000001400357202 */ /* 0x000fe20000000f00 */
[----:B------:R4:W-:Y:S01]  /*d0c0*/  SHFL.IDX PT, R34, R27, R7, 0x1c1f ;  /* 0x001c1f071b227589 */ /* 0x0009e200000e0000 */
[----:B------:R-:W-:-:S02]  /*d0d0*/  MOV R92, R38 ;  /* 0x00000026005c7202 */ /* 0x000fc40000000f00 */
[----:B------:R-:W-:Y:S01]  /*d0e0*/  MOV R94, R42 ;  /* 0x0000002a005e7202 */ /* 0x000fe20000000f00 */
[----:B------:R-:W-:Y:S01]  /*d0f0*/  SHFL.IDX PT, R20, R40, R7, 0x1c1f ;  /* 0x001c1f0728147589 */ /* 0x000fe200000e0000 */
[----:B------:R-:W-:Y:S02]  /*d100*/  MOV R104, R60 ;  /* 0x0000003c00687202 */ /* 0x000fe40000000f00 */
[----:B------:R-:W-:Y:S01]  /*d110*/  SHF.R.U64 R8, R8, 0x3, RZ ;  /* 0x0000000308087819 */ /* 0x000fe200000012ff */
[----:B------:R-:W5:Y:S01]  /*d120*/  SHFL.IDX PT, R62, R62, R7, 0x1c1f ;  /* 0x001c1f073e3e7589 */ /* 0x000f6200000e0000 */
[----:B------:R-:W-:Y:S02]  /*d130*/  SHF.R.U64 R82, R82, 0x3, RZ ;  /* 0x0000000352527819 */ /* 0x000fe400000012ff */
[----:B------:R-:W-:Y:S01]  /*d140*/  LOP3.LUT R12, R8, R165, RZ, 0x3c, !PT ;  /* 0x000000a5080c7212 */ /* 0x000fe200078e3cff */
[----:B------:R-:W-:Y:S01]  /*d150*/  SHFL.IDX PT, R38, R36, R7, 0x1c1f ;  /* 0x001c1f0724267589 */ /* 0x000fe200000e0000 */
[----:B------:R-:W-:-:S02]  /*d160*/  LOP3.LUT R8, R82, R169, RZ, 0x3c, !PT ;  /* 0x000000a952087212 */ /* 0x000fc400078e3cff */
[----:B------:R-:W-:Y:S01]  /*d170*/  MOV R61, R12 ;  /* 0x0000000c003d7202 */ /* 0x000fe20000000f00 */
[----:B------:R-:W5:Y:S01]  /*d180*/  SHFL.IDX PT, R64, R64, R7, 0x1c1f ;  /* 0x001c1f0740407589 */ /* 0x000f6200000e0000 */
[----:B------:R-:W-:Y:S02]  /*d190*/  MOV R21, R8 ;  /* 0x0000000800157202 */ /* 0x000fe40000000f00 */
[----:B0-----:R-:W-:Y:S01]  /*d1a0*/  SEL R8, R75, R10, P0 ;  /* 0x0000000a4b087207 */ /* 0x001fe20000000000 */
[----:B------:R-:W0:Y:S01]  /*d1b0*/  SHFL.IDX PT, R40, R65, R7, 0x1c1f ;  /* 0x001c1f0741287589 */ /* 0x000e2200000e0000 */
[----:B------:R-:W-:Y:S02]  /*d1c0*/  SEL R10, R10, R75, P0 ;  /* 0x0000004b0a0a7207 */ /* 0x000fe40000000000 */
[----:B-1----:R-:W-:Y:S01]  /*d1d0*/  SEL R9, R111, R66, P0 ;  /* 0x000000426f097207 */ /* 0x002fe20000000000 */
[----:B------:R0:W1:Y:S01]  /*d1e0*/  SHFL.IDX PT, R42, R37, R7, 0x1c1f ;  /* 0x001c1f07252a7589 */ /* 0x00006200000e0000 */
[----:B--2---:R-:W-:-:S02]  /*d1f0*/  SEL R11, R66, R111, P0 ;  /* 0x0000006f420b7207 */ /* 0x004fc40000000000 */
[----:B---3--:R-:W-:Y:S01]  /*d200*/  SEL R12, R77, R14, P0 ;  /* 0x0000000e4d0c7207 */ /* 0x008fe20000000000 */
[----:B------:R-:W-:Y:S01]  /*d210*/  BAR.SYNC.DEFER_BLOCKING 0x1, 0x100 ;  /* 0x0044000000007b1d */ /* 0x000fe20000010000 */
[----:B------:R-:W-:Y:S02]  /*d220*/  SEL R14, R14, R77, P0 ;  /* 0x0000004d0e0e7207 */ /* 0x000fe40000000000 */
[----:B------:R-:W-:Y:S02]  /*d230*/  SEL R13, R113, R24, P0 ;  /* 0x00000018710d7207 */ /* 0x000fe40000000000 */
[----:B------:R-:W-:Y:S02]  /*d240*/  SEL R15, R24, R113, P0 ;  /* 0x00000071180f7207 */ /* 0x000fe40000000000 */
[----:B----4-:R-:W-:Y:S01]  /*d250*/  SEL R25, R115, R28, P0 ;  /* 0x0000001c73197207 */ /* 0x010fe20000000000 */
[----:B------:R-:W2:Y:S01]  /*d260*/  SHFL.IDX PT, R60, R67, R7, 0x1c1f ;  /* 0x001c1f07433c7589 */ /* 0x000ea200000e0000 */
[----:B------:R-:W-:-:S02]  /*d270*/  SEL R27, R28, R115, P0 ;  /* 0x000000731c1b7207 */ /* 0x000fc40000000000 */
[----:B------:R-:W-:Y:S01]  /*d280*/  MOV R90, R32 ;  /* 0x00000020005a7202 */ /* 0x000fe20000000f00 */
[----:B------:R-:W-:Y:S01]  /*d290*/  SHFL.IDX PT, R125, R125, R26, 0x1c1f ;  /* 0x001c1f1a7d7d7589 */ /* 0x000fe200000e0000 */
[----:B------:R-:W-:Y:S02]  /*d2a0*/  SEL R24, R79, R6, P0 ;  /* 0x000000064f187207 */ /* 0x000fe40000000000 */
[----:B-----5:R-:W-:Y:S01]  /*d2b0*/  SEL R28, R81, R30, P0 ;  /* 0x0000001e511c7207 */ /* 0x020fe20000000000 */
        /* <DEDUP_REMOVED lines=9> */
[----:B------:R2:W-:Y:S01]  /*d350*/  SHFL.IDX PT, R44, R41, R7, 0x1c1f ;  /* 0x001c1f07292c7589 */ /* 0x0005e200000e0000 */
[----:B------:R-:W-:Y:S02]  /*d360*/  SEL R35, R64, R119, P0 ;  /* 0x0000007740237207 */ /* 0x000fe40000000000 */
[----:B------:R-:W-:Y:S01]  /*d370*/  SEL R36, R87, R38, P0 ;  /* 0x0000002657247207 */ /* 0x000fe20000000000 */
[----:B------:R-:W-:Y:S01]  /*d380*/  SHFL.IDX PT, R80, R69, R7, 0x1c1f ;  /* 0x001c1f0745507589 */ /* 0x000fe200000e0000 */
[----:B0-----:R-:W-:-:S02]  /*d390*/  SEL R37, R121, R40, P0 ;  /* 0x0000002879257207 */ /* 0x001fc40000000000 */
[----:B------:R-:W-:Y:S01]  /*d3a0*/  SEL R39, R40, R121, P0 ;  /* 0x0000007928277207 */ /* 0x000fe20000000000 */
[----:B------:R-:W-:Y:S01]  /*d3b0*/  SHFL.IDX PT, R99, R99, R26, 0x1c1f ;  /* 0x001c1f1a63637589 */ /* 0x000fe200000e0000 */
[----:B------:R-:W-:Y:S02]  /*d3c0*/  SEL R38, R38, R87, P0 ;  /* 0x0000005726267207 */ /* 0x000fe40000000000 */
[----:B-1----:R-:W-:Y:S01]  /*d3d0*/  SEL R40, R89, R42, P0 ;  /* 0x0000002a59287207 */ /* 0x002fe20000000000 */
[----:B------:R-:W-:Y:S01]  /*d3e0*/  SHFL.IDX PT, R101, R101, R26, 0x1c1f ;  /* 0x001c1f1a65657589 */ /* 0x000fe200000e0000 */
[----:B------:R-:W-:Y:S02]  /*d3f0*/  SEL R42, R42, R89, P0 ;  /* 0x000000592a2a7207 */ /* 0x000fe40000000000 */
[----:B--2---:R-:W-:Y:S01]  /*d400*/  SEL R41, R123, R60, P0 ;  /* 0x0000003c7b297207 */ /* 0x004fe20000000000 */
[----:B------:R-:W-:Y:S01]  /*d410*/  SHFL.IDX PT, R91, R91, R26, 0x1c1f ;  /* 0x001c1f1a5b5b7589 */ /* 0x000fe200000e0000 */
[----:B------:R-:W-:-:S02]  /*d420*/  SEL R43, R60, R123, P0 ;  /* 0x0000007b3c2b7207 */ /* 0x000fc40000000000 */
[----:B------:R-:W-:Y:S01]  /*d430*/  PLOP3.LUT P1, PT, PT, PT, UP0, 0x80, 0x0 ;  /* 0x000000000000781c */ /* 0x000fe20003f2f008 */
[----:B------:R-:W-:Y:S01]  /*d440*/  SHFL.IDX PT, R46, R46, R7, 0x1c1f ;  /* 0x001c1f072e2e7589 */ /* 0x000fe200000e0000 */
[----:B------:R-:W-:-:S03]  /*d450*/  PLOP3.LUT P2, PT, PT, PT, UP1, 0x80, 0x0 ;  /* 0x000000000000781c */ /* 0x000fc60003f4f018 */
[----:B------:R-:W-:Y:S04]  /*d460*/  SHFL.IDX PT, R48, R47, R7, 0x1c1f ;  /* 0x001c1f072f307589 */ /* 0x000fe800000e0000 */
[----:B------:R-:W-:Y:S04]  /*d470*/  SHFL.IDX PT, R70, R70, R7, 0x1c1f ;  /* 0x001c1f0746467589 */ /* 0x000fe800000e0000 */
[----:B------:R-:W-:Y:S04]  /*d480*/  SHFL.IDX PT, R103, R103, R26, 0x1c1f ;  /* 0x001c1f1a67677589 */ /* 0x000fe800000e0000 */
[----:B------:R-:W-:Y:S04]  /*d490*/  SHFL.IDX PT, R129, R129, R26, 0x1c1f ;  /* 0x001c1f1a81817589 */ /* 0x000fe800000e0000 */
[----:B------:R-:W-:Y:S04]  /*d4a0*/  SHFL.IDX PT, R50, R50, R7, 0x1c1f ;  /* 0x001c1f0732327589 */ /* 0x000fe800000e0000 */
[----:B------:R-:W-:Y:S04]  /*d4b0*/  SHFL.IDX PT, R82, R71, R7, 0x1c1f ;  /* 0x001c1f0747527589 */ /* 0x000fe800000e0000 */
[----:B------:R-:W-:Y:S04]  /*d4c0*/  SHFL.IDX PT, R131, R131, R26, 0x1c1f ;  /* 0x001c1f1a83837589 */ /* 0x000fe800000e0000 */
[----:B------:R-:W0:Y:S04]  /*d4d0*/  SHFL.IDX PT, R72, R72, R7, 0x1c1f ;  /* 0x001c1f0748487589 */ /* 0x000e2800000e0000 */
[----:B------:R-:W-:Y:S04]  /*d4e0*/  SHFL.IDX PT, R107, R107, R26, 0x1c1f ;  /* 0x001c1f1a6b6b7589 */ /* 0x000fe800000e0000 */
[----:B------:R-:W-:Y:S04]  /*d4f0*/  SHFL.IDX PT, R133, R133, R26, 0x1c1f ;  /* 0x001c1f1a85857589 */ /* 0x000fe800000e0000 */
[----:B------:R0:W1:Y:S04]  /*d500*/  SHFL.IDX PT, R52, R51, R7, 0x1c1f ;  /* 0x001c1f0733347589 */ /* 0x00006800000e0000 */
[----:B------:R-:W2:Y:S04]  /*d510*/  SHFL.IDX PT, R84, R73, R7, 0x1c1f ;  /* 0x001c1f0749547589 */ /* 0x000ea800000e0000 */
[----:B------:R-:W-:Y:S04]  /*d520*/  SHFL.IDX PT, R97, R97, R26, 0x1c1f ;  /* 0x001c1f1a61617589 */ /* 0x000fe800000e0000 */
[----:B------:R-:W-:Y:S01]  /*d530*/  SHFL.IDX PT, R105, R105, R26, 0x1c1f ;  /* 0x001c1f1a69697589 */ /* 0x000fe200000e0000 */
[----:B0-----:R-:W-:-:S03]  /*d540*/  SEL R51, R72, R131, P0 ;  /* 0x0000008348337207 */ /* 0x001fc60000000000 */
[----:B------:R-:W-:Y:S04]  /*d550*/  SHFL.IDX PT, R135, R135, R26, 0x1c1f ;  /* 0x001c1f1a87877589 */ /* 0x000fe800000e0000 */
[----:B------:R-:W0:Y:S04]  /*d560*/  SHFL.IDX PT, R56, R56, R7, 0x1c1f ;  /* 0x001c1f0738387589 */ /* 0x000e2800000e0000 */
[----:B------:R-:W-:Y:S04]  /*d570*/  SHFL.IDX PT, R54, R57, R7, 0x1c1f ;  /* 0x001c1f0739367589 */ /* 0x000fe800000e0000 */
[----:B------:R-:W3:Y:S04]  /*d580*/  SHFL.IDX PT, R74, R74, R7, 0x1c1f ;  /* 0x001c1f074a4a7589 */ /* 0x000ee800000e0000 */
[----:B------:R-:W-:Y:S04]  /*d590*/  SHFL.IDX PT, R109, R109, R26, 0x1c1f ;  /* 0x001c1f1a6d6d7589 */ /* 0x000fe800000e0000 */
[----:B------:R-:W-:Y:S04]  /*d5a0*/  SHFL.IDX PT, R137, R137, R26, 0x1c1f ;  /* 0x001c1f1a89897589 */ /* 0x000fe800000e0000 */
[----:B------:R-:W-:Y:S04]  /*d5b0*/  SHFL.IDX PT, R58, R58, R7, 0x1c1f ;  /* 0x001c1f073a3a7589 */ /* 0x000fe800000e0000 */
[----:B------:R-:W4:Y:S04]  /*d5c0*/  SHFL.IDX PT, R76, R76, R7, 0x1c1f ;  /* 0x001c1f074c4c7589 */ /* 0x000f2800000e0000 */
[----:B------:R5:W-:Y:S04]  /*d5d0*/  SHFL.IDX PT, R139, R139, R26, 0x1c1f ;  /* 0x001c1f1a8b8b7589 */ /* 0x000be800000e0000 */
[----:B------:R1:W4:Y:S04]  /*d5e0*/  SHFL.IDX PT, R78, R78, R7, 0x1c1f ;  /* 0x001c1f074e4e7589 */ /* 0x00032800000e0000 */
[----:B------:R2:W-:Y:S01]  /*d5f0*/  STSM.16.M88.4 [R104], R8 ;  /* 0x0000000868007844 */ /* 0x0005e20000000200 */
[----:B-----5:R-:W-:Y:S01]  /*d600*/  SEL R26, R6, R79, P0 ;  /* 0x0000004f061a7207 */ /* 0x020fe20000000000 */
[----:B------:R-:W-:-:S02]  /*d610*/  IMAD.U32 R6, RZ, RZ, UR4 ;  /* 0x00000004ff067e24 */ /* 0x000fc4000f8e00ff */
[----:B------:R5:W-:Y:S01]  /*d620*/  STSM.16.M88.4 [R102], R12 ;  /* 0x0000000c66007844 */ /* 0x000be20000000200 */
[----:B------:R-:W-:Y:S01]  /*d630*/  @UP1 ULDC.64 UR4, c[0x0][0xbe0] ;  /* 0x0002f80000041ab9 */ /* 0x000fe20000000a00 */
[----:B-1----:R-:W-:Y:S01]  /*d640*/  IMAD.U32 R7, RZ, RZ, UR6 ;  /* 0x00000006ff077e24 */ /* 0x002fe2000f8e00ff */
[----:B------:R-:W-:Y:S01]  /*d650*/  @UP1 UIMAD.WIDE UR4, UR36, 0x4, UR4 ;  /* 0x00000004240418a5 */ /* 0x000fe2000f8e0204 */
[----:B------:R1:W-:Y:S04]  /*d660*/  STSM.16.M88.4 [R100], R24 ;  /* 0x0000001864007844 */ /* 0x0003e80000000200 */
[----:B------:R0:W-:Y:S01]  /*d670*/  STSM.16.M88.4 [R98], R28 ;  /* 0x0000001c62007844 */ /* 0x0001e20000000200 */
[----:B--2---:R-:W-:-:S03]  /*d680*/  SEL R8, R93, R20, P0 ;  /* 0x000000145d087207 */ /* 0x004fc60000000000 */
[----:B------:R-:W-:Y:S01]  /*d690*/  STSM.16.M88.4 [R96], R32 ;  /* 0x0000002060007844 */ /* 0x000fe20000000200 */
[----:B------:R-:W-:Y:S02]  /*d6a0*/  SEL R10, R20, R93, P0 ;  /* 0x0000005d140a7207 */ /* 0x000fe40000000000 */
[----:B------:R-:W-:Y:S01]  /*d6b0*/  SEL R9, R125, R68, P0 ;  /* 0x000000447d097207 */ /* 0x000fe20000000000 */
[----:B------:R-:W-:Y:S01]  /*d6c0*/  STSM.16.M88.4 [R94], R36 ;  /* 0x000000245e007844 */ /* 0x000fe20000000200 */
[----:B------:R-:W-:Y:S02]  /*d6d0*/  SEL R11, R68, R125, P0 ;  /* 0x0000007d440b7207 */ /* 0x000fe40000000000 */
[----:B-----5:R-:W-:Y:S01]  /*d6e0*/  SEL R12, R95, R44, P0 ;  /* 0x0000002c5f0c7207 */ /* 0x020fe20000000000 */
[----:B------:R-:W-:Y:S01]  /*d6f0*/  STSM.16.M88.4 [R92], R40 ;  /* 0x000000285c007844 */ /* 0x000fe20000000200 */
[----:B------:R-:W-:Y:S02]  /*d700*/  SEL R14, R44, R95, P0 ;  /* 0x0000005f2c0e7207 */ /* 0x000fe40000000000 */
[----:B------:R-:W-:Y:S01]  /*d710*/  SEL R13, R127, R80, P0 ;  /* 0x000000507f0d7207 */ /* 0x000fe20000000000 */
[----:B------:R2:W-:Y:S01]  /*d720*/  STSM.16.M88.4 [R49], R8 ;  /* 0x0000000831007844 */ /* 0x0005e20000000200 */
[----:B------:R-:W-:-:S02]  /*d730*/  SEL R15, R80, R127, P0 ;  /* 0x0000007f500f7207 */ /* 0x000fc40000000000 */
[----:B-1----:R-:W-:Y:S02]  /*d740*/  SEL R24, R99, R46, P0 ;  /* 0x0000002e63187207 */ /* 0x002fe40000000000 */
[----:B------:R-:W-:Y:S01]  /*d750*/  SEL R26, R46, R99, P0 ;  /* 0x000000632e1a7207 */ /* 0x000fe20000000000 */
[----:B------:R1:W-:Y:S01]  /*d760*/  STSM.16.M88.4 [R90], R12 ;  /* 0x0000000c5a007844 */ /* 0x0003e20000000200 */
[----:B------:R-:W-:Y:S02]  /*d770*/  SEL R25, R91, R70, P0 ;  /* 0x000000465b197207 */ /* 0x000fe40000000000 */
[----:B------:R-:W-:Y:S02]  /*d780*/  SEL R27, R70, R91, P0 ;  /* 0x0000005b461b7207 */ /* 0x000fe40000000000 */
[----:B0-----:R-:W-:Y:S02]  /*d790*/  SEL R28, R101, R48, P0 ;  /* 0x00000030651c7207 */ /* 0x001fe40000000000 */
[----:B------:R-:W-:Y:S01]  /*d7a0*/  SEL R30, R48, R101, P0 ;  /* 0x00000065301e7207 */ /* 0x000fe20000000000 */
[----:B------:R-:W-:Y:S01]  /*d7b0*/  STSM.16.M88.4 [R88], R24 ;  /* 0x0000001858007844 */ /* 0x000fe20000000200 */
[----:B------:R-:W-:-:S02]  /*d7c0*/  SEL R29, R129, R82, P0 ;  /* 0x00000052811d7207 */ /* 0x000fc40000000000 */
[----:B------:R-:W-:Y:S02]  /*d7d0*/  SEL R31, R82, R129, P0 ;  /* 0x00000081521f7207 */ /* 0x000fe40000000000 */
[----:B------:R-:W-:Y:S02]  /*d7e0*/  SEL R48, R103, R50, P0 ;  /* 0x0000003267307207 */ /* 0x000fe40000000000 */
[----:B------:R-:W-:Y:S01]  /*d7f0*/  SEL R50, R50, R103, P0 ;  /* 0x0000006732327207 */ /* 0x000fe20000000000 */
[----:B------:R-:W-:Y:S01]  /*d800*/  STSM.16.M88.4 [R86], R28 ;  /* 0x0000001c56007844 */ /* 0x000fe20000000200 */
[----:B--2---:R-:W-:Y:S02]  /*d810*/  SEL R49, R131, R72, P0 ;  /* 0x0000004883317207 */ /* 0x004fe40000000000 */
[----:B------:R-:W-:Y:S02]  /*d820*/  SEL R8, R107, R52, P0 ;  /* 0x000000346b087207 */ /* 0x000fe40000000000 */
[----:B------:R-:W-:Y:S01]  /*d830*/  SEL R10, R52, R107, P0 ;  /* 0x0000006b340a7207 */ /* 0x000fe20000000000 */
[----:B------:R4:W-:Y:S01]  /*d840*/  STSM.16.M88.4 [R53], R48 ;  /* 0x0000003035007844 */ /* 0x0009e20000000200 */
[----:B------:R-:W-:-:S02]  /*d850*/  SEL R9, R133, R84, P0 ;  /* 0x0000005485097207 */ /* 0x000fc40000000000 */
[----:B------:R-:W-:Y:S02]  /*d860*/  SEL R11, R84, R133, P0 ;  /* 0x00000085540b7207 */ /* 0x000fe40000000000 */
[----:B-1----:R-:W-:Y:S02]  /*d870*/  SEL R12, R97, R56, P0 ;  /* 0x00000038610c7207 */ /* 0x002fe40000000000 */
[----:B------:R-:W-:Y:S01]  /*d880*/  SEL R14, R56, R97, P0 ;  /* 0x00000061380e7207 */ /* 0x000fe20000000000 */
[----:B------:R0:W-:Y:S01]  /*d890*/  STSM.16.M88.4 [R55], R8 ;  /* 0x0000000837007844 */ /* 0x0001e20000000200 */
[----:B---3--:R-:W-:Y:S02]  /*d8a0*/  SEL R13, R135, R74, P0 ;  /* 0x0000004a870d7207 */ /* 0x008fe40000000000 */
[----:B------:R-:W-:Y:S02]  /*d8b0*/  SEL R15, R74, R135, P0 ;  /* 0x000000874a0f7207 */ /* 0x000fe40000000000 */
[----:B------:R-:W-:-:S02]  /*d8c0*/  SEL R52, R105, R54, P0 ;  /* 0x0000003669347207 */ /* 0x000fc40000000000 */
[----:B------:R-:W-:Y:S01]  /*d8d0*/  SEL R54, R54, R105, P0 ;  /* 0x0000006936367207 */ /* 0x000fe20000000000 */
[----:B------:R1:W-:Y:S01]  /*d8e0*/  STSM.16.M88.4 [R61], R12 ;  /* 0x0000000c3d007844 */ /* 0x0003e20000000200 */
[----:B----4-:R-:W-:Y:S02]  /*d8f0*/  SEL R53, R137, R76, P0 ;  /* 0x0000004c89357207 */ /* 0x010fe40000000000 */
[----:B------:R-:W-:Y:S02]  /*d900*/  SEL R56, R109, R58, P0 ;  /* 0x0000003a6d387207 */ /* 0x000fe40000000000 */
[----:B------:R-:W-:Y:S02]  /*d910*/  SEL R57, R139, R78, P0 ;  /* 0x0000004e8b397207 */ /* 0x000fe40000000000 */
[----:B------:R-:W-:Y:S02]  /*d920*/  SEL R59, R78, R139, P0 ;  /* 0x0000008b4e3b7207 */ /* 0x000fe40000000000 */
[----:B0-----:R-:W-:-:S02]  /*d930*/  SEL R55, R76, R137, P0 ;  /* 0x000000894c377207 */ /* 0x001fc40000000000 */
[----:B------:R-:W-:-:S03]  /*d940*/  SEL R58, R58, R109, P0 ;  /* 0x0000006d3a3a7207 */ /* 0x000fc60000000000 */
[----:B------:R1:W-:Y:S04]  /*d950*/  STSM.16.M88.4 [R45], R52 ;  /* 0x000000342d007844 */ /* 0x0003e80000000200 */
[----:B------:R1:W-:Y:S01]  /*d960*/  STSM.16.M88.4 [R21], R56 ;  /* 0x0000003815007844 */ /* 0x0003e20000000200 */
[----:B------:R-:W-:Y:S01]  /*d970*/  BAR.SYNC.DEFER_BLOCKING 0x1, 0x100 ;  /* 0x0044000000007b1d */ /* 0x000fe20000010000 */
[----:B------:R-:W-:Y:S02]  /*d980*/  IMAD.U32 R8, RZ, RZ, UR4 ;  /* 0x00000004ff087e24 */ /* 0x000fe4000f8e00ff */
[----:B------:R-:W-:-:S03]  /*d990*/  IMAD.U32 R9, RZ, RZ, UR5 ;  /* 0x00000005ff097e24 */ /* 0x000fc6000f8e00ff */
[----:B------:R-:W2:Y:S04]  /*d9a0*/  @P1 LDG.E R10, desc[UR48][R6.64] ;  /* 0x00000030060a1981 */ /* 0x000ea8000c1e1900 */
[----:B------:R-:W3:Y:S01]  /*d9b0*/  @P2 LDG.E R8, desc[UR48][R8.64] ;  /* 0x0000003008082981 */ /* 0x000ee2000c1e1900 */
[----:B------:R-:W-:Y:S01]  /*d9c0*/  IMAD R11, R18, 0x40, R16 ;  /* 0x00000040120b7824 */ /* 0x000fe200078e0210 */
[----:B------:R-:W-:Y:S01]  /*d9d0*/  UMOV UR4, URZ ;  /* 0x0000003f00047c82 */ /* 0x000fe20008000000 */
[----:B------:R-:W-:Y:S02]  /*d9e0*/  ULDC UR8, c[0x0][0xa88] ;  /* 0x0002a20000087ab9 */ /* 0x000fe40000000800 */
[----:B------:R-:W-:-:S03]  /*d9f0*/  IMAD.WIDE R4, R11, 0x2, R4 ;  /* 0x000000020b047825 */ /* 0x000fc600078e0204 */
[----:B------:R-:W-:Y:S02]  /*da00*/  IADD3 R33, P0, R4, 0x1000, RZ ;  /* 0x0000100004217810 */ /* 0x000fe40007f1e0ff */
[----:B--2---:R-:W-:Y:S02]  /*da10*/  @P1 R2UR UR4, R10 ;  /* 0x000000000a0412ca */ /* 0x004fe400000e0000 */
[----:B---3--:R-:W-:Y:S01]  /*da20*/  @P2 R2UR UR8, R8 ;  /* 0x00000000080822ca */ /* 0x008fe200000e0000 */
[----:B-1----:R-:W-:-:S14]  /*da30*/  @P2 BRA `(.L_x_2038) ;  /* 0x0000000000182947 */ /* 0x002fdc0003800000 */
[----:B------:R-:W-:Y:S05]  /*da40*/  @!P1 BRA `(.L_x_2038) ;  /* 0x0000000000149947 */ /* 0x000fea0003800000 */
[----:B------:R-:W2:Y:S04]  /*da50*/  LDG.E R9, desc[UR48][R6.64] ;  /* 0x0000003006097981 */ /* 0x000ea8000c1e1900 */
[----:B------:R-:W3:Y:S01]  /*da60*/  LDG.E R8, desc[UR48][R6.64+0x4] ;  /* 0x0000043006087981 */ /* 0x000ee2000c1e1900 */
[----:B--2---:R-:W-:Y:S02]  /*da70*/  R2UR UR5, R9 ;  /* 0x00000000090572ca */ /* 0x004fe400000e0000 */
[----:B---3--:R-:W-:-:S13]  /*da80*/  R2UR UR8, R8 ;  /* 0x00000000080872ca */ /* 0x008fda00000e0000 */
[----:B------:R-:W-:-:S12]  /*da90*/  UIADD3 UR8, -UR5, UR8, URZ ;  /* 0x0000000805087290 */ /* 0x000fd8000fffe13f */
.L_x_2038:
[----:B------:R-:W-:Y:S01]  /*daa0*/  USHF.R.S32.HI UR12, URZ, 0x1f, UR38 ;  /* 0x0000001f3f0c7899 */ /* 0x000fe20008011426 */
[C---:B------:R-:W-:Y:S01]  /*dab0*/  IADD3 R9, P1, R4.reuse, 0x2000, RZ ;  /* 0x0000200004097810 */ /* 0x040fe20007f3e0ff */
[----:B------:R-:W-:Y:S01]  /*dac0*/  ULDC.64 UR10, c[0x0][0xb70] ;  /* 0x0002dc00000a7ab9 */ /* 0x000fe20000000a00 */
[----:B------:R-:W-:Y:S01]  /*dad0*/  USHF.R.S32.HI UR5, URZ, 0x1f, UR4 ;  /* 0x0000001f3f057899 */ /* 0x000fe20008011404 */
[----:B------:R-:W-:Y:S01]  /*dae0*/  IADD3 R7, P2, R4, 0x3000, RZ ;  /* 0x0000300004077810 */ /* 0x000fe20007f5e0ff */
[----:B------:R-:W-:Y:S01]  /*daf0*/  UIMAD UR9, UR12, UR10, URZ ;  /* 0x0000000a0c0972a4 */ /* 0x000fe2000f8e023f */
[----:B------:R-:W-:Y:S01]  /*db00*/  IMAD.U32 R11, RZ, RZ, UR42 ;  /* 0x0000002aff0b7e24 */ /* 0x000fe2000f8e00ff */
[----:B------:R-:W-:Y:S01]  /*db10*/  UIMAD.WIDE.U32 UR6, UR38, UR10, UR4 ;  /* 0x0000000a260672a5 */ /* 0x000fe2000f8e0004 */
[----:B------:R-:W-:Y:S01]  /*db20*/  LOP3.LUT R8, R9, 0x380, RZ, 0xc0, !PT ;  /* 0x0000038009087812 */ /* 0x000fe200078ec0ff */
[----:B------:R-:W-:Y:S01]  /*db30*/  UIMAD UR9, UR38, UR11, UR9 ;  /* 0x0000000b260972a4 */ /* 0x000fe2000f8e0209 */
[----:B------:R-:W-:Y:S01]  /*db40*/  LOP3.LUT R6, R7, 0x380, RZ, 0xc0, !PT ;  /* 0x0000038007067812 */ /* 0x000fe200078ec0ff */
[----:B------:R-:W-:Y:S01]  /*db50*/  USEL UR37, UR37, URZ, !UP0 ;  /* 0x0000003f25257287 */ /* 0x000fe2000c000000 */
[----:B------:R-:W-:Y:S01]  /*db60*/  SHF.R.U64 R8, R8, 0x3, RZ ;  /* 0x0000000308087819 */ /* 0x000fe200000012ff */
[----:B------:R-:W-:Y:S01]  /*db70*/  ULDC.64 UR10, c[0x0][0xb78] ;  /* 0x0002de00000a7ab9 */ /* 0x000fe20000000a00 */
[----:B------:R-:W-:Y:S01]  /*db80*/  UIADD3 UR7, UR7, UR9, URZ ;  /* 0x0000000907077290 */ /* 0x000fe2000fffe03f */
[----:B------:R-:W-:Y:S01]  /*db90*/  IMAD R11, R11, 0x80, R22 ;  /* 0x000000800b0b7824 */ /* 0x000fe200078e0216 */
[----:B------:R-:W-:Y:S01]  /*dba0*/  USEL UR36, UR36, URZ, !UP0 ;  /* 0x0000003f24247287 */ /* 0x000fe2000c000000 */
[----:B------:R-:W-:Y:S01]  /*dbb0*/  SHF.R.U64 R6, R6, 0x3, RZ ;  /* 0x0000000306067819 */ /* 0x000fe200000012ff */
[----:B------:R-:W-:Y:S01]  /*dbc0*/  UIMAD UR9, UR37, UR10, URZ ;  /* 0x0000000a250972a4 */ /* 0x000fe2000f8e023f */
[----:B------:R-:W-:Y:S01]  /*dbd0*/  LOP3.LUT R32, R33, 0x380, RZ, 0xc0, !PT ;  /* 0x0000038021207812 */ /* 0x000fe200078ec0ff */
[----:B------:R-:W-:Y:S01]  /*dbe0*/  UIMAD.WIDE.U32 UR6, UR36, UR10, UR6 ;  /* 0x0000000a240672a5 */ /* 0x000fe2000f8e0006 */
[----:B------:R-:W-:Y:S01]  /*dbf0*/  LOP3.LUT R8, R8, R9, RZ, 0x3c, !PT ;  /* 0x0000000908087212 */ /* 0x000fe200078e3cff */
[----:B------:R-:W-:Y:S01]  /*dc00*/  UIMAD UR9, UR36, UR11, UR9 ;  /* 0x0000000b240972a4 */ /* 0x000fe2000f8e0209 */
[----:B------:R-:W-:-:S02]  /*dc10*/  LOP3.LUT R6, R6, R7, RZ, 0x3c, !PT ;  /* 0x0000000706067212 */ /* 0x000fc400078e3cff */
[----:B------:R-:W-:Y:S02]  /*dc20*/  SHF.R.S32.HI R7, RZ, 0x1f, R11 ;  /* 0x0000001fff077819 */ /* 0x000fe4000001140b */
[----:B------:R-:W-:Y:S01]  /*dc30*/  IADD3 R9, P3, R11, UR6, RZ ;  /* 0x000000060b097c10 */ /* 0x000fe2000ff7e0ff */
[----:B------:R-:W-:Y:S01]  /*dc40*/  IMAD.U32 R10, RZ, RZ, UR9 ;  /* 0x00000009ff0a7e24 */ /* 0x000fe2000f8e00ff */
[----:B------:R-:W-:Y:S02]  /*dc50*/  SHF.R.U64 R32, R32, 0x3, RZ ;  /* 0x0000000320207819 */ /* 0x000fe400000012ff */
[----:B------:R-:W-:Y:S02]  /*dc60*/  IADD3 R61, P6, R4, 0x4000, RZ ;  /* 0x00004000043d7810 */ /* 0x000fe40007fde0ff */
[----:B------:R-:W-:Y:S01]  /*dc70*/  IADD3.X R10, R7, UR7, R10, P3, !PT ;  /* 0x00000007070a7c10 */ /* 0x000fe20009ffe40a */
[----:B------:R-:W-:Y:S01]  /*dc80*/  ULDC.64 UR6, c[0x0][0xb40] ;  /* 0x0002d00000067ab9 */ /* 0x000fe20000000a00 */
[----:B------:R-:W-:Y:S01]  /*dc90*/  LOP3.LUT R32, R32, R33, RZ, 0x3c, !PT ;  /* 0x0000002120207212 */ /* 0x000fe200078e3cff */
[--C-:B------:R-:W-:Y:S01]  /*dca0*/  IMAD.X R33, RZ, RZ, R5.reuse, P0 ;  /* 0x000000ffff217224 */ /* 0x100fe200000e0605 */
[----:B------:R-:W-:Y:S01]  /*dcb0*/  LEA R20, P3, R9, UR6, 0x2 ;  /* 0x0000000609147c11 */ /* 0x000fe2000f8610ff */
[----:B------:R-:W-:Y:S01]  /*dcc0*/  IMAD.X R7, RZ, RZ, R5, P2 ;  /* 0x000000ffff077224 */ /* 0x000fe200010e0605 */
[----:B------:R-:W-:-:S02]  /*dcd0*/  IADD3 R69, P0, R4, 0x8000, RZ ;  /* 0x0000800004457810 */ /* 0x000fc40007f1e0ff */
[----:B------:R-:W-:Y:S01]  /*dce0*/  LEA.HI.X R21, R9, UR7, R10, 0x2, P3 ;  /* 0x0000000709157c11 */ /* 0x000fe200098f140a */
[----:B------:R-:W-:Y:S01]  /*dcf0*/  IMAD.X R9, RZ, RZ, R5, P1 ;  /* 0x000000ffff097224 */ /* 0x000fe200008e0605 */
[C---:B------:R-:W-:Y:S01]  /*dd00*/  IADD3 R57, P1, R4.reuse, 0x9000, RZ ;  /* 0x0000900004397810 */ /* 0x040fe20007f3e0ff */
[----:B------:R-:W-:Y:S01]  /*dd10*/  VIADD R10, R11, 0x8 ;  /* 0x000000080b0a7836 */ /* 0x000fe20000000000 */
[----:B------:R-:W-:Y:S01]  /*dd20*/  LOP3.LUT R68, R69, 0x380, RZ, 0xc0, !PT ;  /* 0x0000038045447812 */ /* 0x000fe200078ec0ff */
[----:B------:R-:W-:Y:S01]  /*dd30*/  ULDC.64 UR6, c[0x0][0xaa0] ;  /* 0x0002a80000067ab9 */ /* 0x000fe20000000a00 */
[C---:B------:R-:W-:Y:S02]  /*dd40*/  IADD3 R45, P5, R4.reuse, 0x5000, RZ ;  /* 0x00005000042d7810 */ /* 0x040fe40007fbe0ff */
[C---:B------:R-:W-:Y:S02]  /*dd50*/  IADD3 R29, P4, R4.reuse, 0x6000, RZ ;  /* 0x00006000041d7810 */ /* 0x040fe40007f9e0ff */
[----:B------:R-:W-:-:S02]  /*dd60*/  IADD3 R13, P3, R4, 0x7000, RZ ;  /* 0x00007000040d7810 */ /* 0x000fc40007f7e0ff */
[----:B------:R-:W-:Y:S02]  /*dd70*/  IADD3 R41, P2, R4, 0xa000, RZ ;  /* 0x0000a00004297810 */ /* 0x000fe40007f5e0ff */
[----:B------:R-:W-:Y:S02]  /*dd80*/  LOP3.LUT R56, R57, 0x380, RZ, 0xc0, !PT ;  /* 0x0000038039387812 */ /* 0x000fe400078ec0ff */
[----:B------:R-:W-:Y:S02]  /*dd90*/  SHF.R.U64 R68, R68, 0x3, RZ ;  /* 0x0000000344447819 */ /* 0x000fe400000012ff */
[----:B------:R-:W-:Y:S02]  /*dda0*/  LOP3.LUT R60, R61, 0x380, RZ, 0xc0, !PT ;  /* 0x000003803d3c7812 */ /* 0x000fe400078ec0ff */
[----:B------:R-:W-:Y:S02]  /*ddb0*/  LOP3.LUT R44, R45, 0x380, RZ, 0xc0, !PT ;  /* 0x000003802d2c7812 */ /* 0x000fe400078ec0ff */
[----:B------:R-:W-:-:S02]  /*ddc0*/  LOP3.LUT R28, R29, 0x380, RZ, 0xc0, !PT ;  /* 0x000003801d1c7812 */ /* 0x000fc400078ec0ff */
[----:B------:R-:W-:Y:S02]  /*ddd0*/  LOP3.LUT R12, R13, 0x380, RZ, 0xc0, !PT ;  /* 0x000003800d0c7812 */ /* 0x000fe400078ec0ff */
[----:B------:R-:W-:Y:S02]  /*dde0*/  LOP3.LUT R40, R41, 0x380, RZ, 0xc0, !PT ;  /* 0x0000038029287812 */ /* 0x000fe400078ec0ff */
[----:B------:R-:W-:Y:S02]  /*ddf0*/  SHF.R.U64 R56, R56, 0x3, RZ ;  /* 0x0000000338387819 */ /* 0x000fe400000012ff */
[----:B------:R-:W-:Y:S01]  /*de00*/  LOP3.LUT R68, R68, R69, RZ, 0x3c, !PT ;  /* 0x0000004544447212 */ /* 0x000fe200078e3cff */
[----:B------:R-:W-:Y:S01]  /*de10*/  IMAD.X R69, RZ, RZ, R5, P0 ;  /* 0x000000ffff457224 */ /* 0x000fe200000e0605 */
[----:B------:R-:W-:Y:S02]  /*de20*/  SHF.R.U64 R60, R60, 0x3, RZ ;  /* 0x000000033c3c7819 */ /* 0x000fe400000012ff */
[----:B------:R-:W-:-:S02]  /*de30*/  SHF.R.U64 R44, R44, 0x3, RZ ;  /* 0x000000032c2c7819 */ /* 0x000fc400000012ff */
[----:B------:R-:W-:Y:S02]  /*de40*/  SHF.R.U64 R28, R28, 0x3, RZ ;  /* 0x000000031c1c7819 */ /* 0x000fe400000012ff */
[----:B------:R-:W-:Y:S02]  /*de50*/  SHF.R.U64 R12, R12, 0x3, RZ ;  /* 0x000000030c0c7819 */ /* 0x000fe400000012ff */
[----:B------:R-:W-:Y:S02]  /*de60*/  LOP3.LUT P0, RZ, R232, 0x3, RZ, 0xc0, !PT ;  /* 0x00000003e8ff7812 */ /* 0x000fe4000780c0ff */
        /* <DEDUP_REMOVED lines=11> */
[----:B------:R-:W-:-:S02]  /*df20*/  ISETP.GE.OR P1, PT, R11, UR8, P0 ;  /* 0x000000080b007c0c */ /* 0x000fc40008726670 */
[----:B------:R-:W-:Y:S02]  /*df30*/  LOP3.LUT R40, R40, R41, RZ, 0x3c, !PT ;  /* 0x0000002928287212 */ /* 0x000fe400078e3cff */
[----:B------:R-:W-:Y:S02]  /*df40*/  ISETP.GE.OR P0, PT, R10, UR8, P0 ;  /* 0x000000080a007c0c */ /* 0x000fe40008706670 */
[C---:B------:R-:W-:Y:S02]  /*df50*/  IADD3 R25, P6, R4.reuse, 0xb000, RZ ;  /* 0x0000b00004197810 */ /* 0x040fe40007fde0ff */
[C---:B------:R-:W-:Y:S02]  /*df60*/  IADD3 R73, P5, R4.reuse, 0xc000, RZ ;  /* 0x0000c00004497810 */ /* 0x040fe40007fbe0ff */
[C---:B------:R-:W-:Y:S02]  /*df70*/  IADD3 R65, P4, R4.reuse, 0xd000, RZ ;  /* 0x0000d00004417810 */ /* 0x040fe40007f9e0ff */
[C---:B------:R-:W-:Y:S01]  /*df80*/  IADD3 R49, P3, R4.reuse, 0xe000, RZ ;  /* 0x0000e00004317810 */ /* 0x040fe20007f7e0ff */
[----:B------:R-:W-:Y:S01]  /*df90*/  @!P1 STG.E desc[UR48][R20.64], R2 ;  /* 0x0000000214009986 */ /* 0x000fe2000c101930 */
[----:B------:R-:W-:-:S02]  /*dfa0*/  LOP3.LUT R53, R4, 0x380, RZ, 0xc0, !PT ;  /* 0x0000038004357812 */ /* 0x000fc400078ec0ff */
[----:B------:R-:W-:Y:S01]  /*dfb0*/  IADD3.X R41, RZ, R5, RZ, P2, !PT ;  /* 0x00000005ff297210 */ /* 0x000fe200017fe4ff */
[----:B------:R0:W-:Y:S01]  /*dfc0*/  @!P0 STG.E desc[UR48][R20.64+0x20], R0 ;  /* 0x0000200014008986 */ /* 0x0001e2000c101930 */
[----:B------:R-:W-:Y:S02]  /*dfd0*/  IADD3 R11, P2, R4, 0xf000, RZ ;  /* 0x0000f000040b7810 */ /* 0x000fe40007f5e0ff */
[----:B------:R-:W-:Y:S01]  /*dfe0*/  LOP3.LUT R24, R25, 0x380, RZ, 0xc0, !PT ;  /* 0x0000038019187812 */ /* 0x000fe200078ec0ff */
[----:B------:R-:W-:Y:S01]  /*dff0*/  UIMAD UR5, UR5, UR6, URZ ;  /* 0x00000006050572a4 */ /* 0x000fe2000f8e023f */
[----:B------:R-:W-:Y:S01]  /*e000*/  LOP3.LUT R72, R73, 0x380, RZ, 0xc0, !PT ;  /* 0x0000038049487812 */ /* 0x000fe200078ec0ff */
[----:B------:R-:W-:Y:S01]  /*e010*/  IMAD.X R37, RZ, RZ, R5, P2 ;  /* 0x000000ffff257224 */ /* 0x000fe200010e0605 */
[----:B------:R-:W-:Y:S01]  /*e020*/  LOP3.LUT R64, R65, 0x380, RZ, 0xc0, !PT ;  /* 0x0000038041407812 */ /* 0x000fe200078ec0ff */
[----:B------:R-:W-:Y:S01]  /*e030*/  IMAD.U32 R19, RZ, RZ, UR6 ;  /* 0x00000006ff137e24 */ /* 0x000fe2000f8e00ff */
[----:B------:R-:W-:Y:S01]  /*e040*/  LOP3.LUT R48, R49, 0x380, RZ, 0xc0, !PT ;  /* 0x0000038031307812 */ /* 0x000fe200078ec0ff */
[----:B------:R-:W5:Y:S01]  /*e050*/  LD.E.128 R32, desc[UR48][R32.64] ;  /* 0x0000003020207980 */ /* 0x000f62000c101d00 */
[----:B------:R-:W-:-:S02]  /*e060*/  SHF.R.U64 R53, R53, 0x3, RZ ;  /* 0x0000000335357819 */ /* 0x000fc400000012ff */
[----:B------:R-:W-:Y:S01]  /*e070*/  LOP3.LUT R10, R11, 0x380, RZ, 0xc0, !PT ;  /* 0x000003800b0a7812 */ /* 0x000fe200078ec0ff */
[----:B0-----:R-:W-:Y:S01]  /*e080*/  IMAD.MOV.U32 R20, RZ, RZ, R16 ;  /* 0x000000ffff147224 */ /* 0x001fe200078e0010 */
[----:B------:R-:W-:Y:S01]  /*e090*/  SHF.R.U64 R24, R24, 0x3, RZ ;  /* 0x0000000318187819 */ /* 0x000fe200000012ff */
[----:B------:R-:W5:Y:S01]  /*e0a0*/  LD.E.128 R60, desc[UR48][R60.64] ;  /* 0x000000303c3c7980 */ /* 0x000f62000c101d00 */
[----:B------:R-:W-:Y:S02]  /*e0b0*/  SHF.R.U64 R72, R72, 0x3, RZ ;  /* 0x0000000348487819 */ /* 0x000fe400000012ff */
[----:B------:R-:W-:Y:S01]  /*e0c0*/  SHF.R.U64 R64, R64, 0x3, RZ ;  /* 0x0000000340407819 */ /* 0x000fe200000012ff */
[----:B------:R-:W5:Y:S01]  /*e0d0*/  LD.E.128 R44, desc[UR48][R44.64] ;  /* 0x000000302c2c7980 */ /* 0x000f62000c101d00 */
[----:B------:R-:W-:Y:S02]  /*e0e0*/  SHF.R.U64 R48, R48, 0x3, RZ ;  /* 0x0000000330307819 */ /* 0x000fe400000012ff */
[----:B------:R-:W-:Y:S01]  /*e0f0*/  LOP3.LUT R52, R53, R4, RZ, 0x3c, !PT ;  /* 0x0000000435347212 */ /* 0x000fe200078e3cff */
[--C-:B------:R-:W-:Y:S01]  /*e100*/  IMAD.MOV.U32 R53, RZ, RZ, R5.reuse ;  /* 0x000000ffff357224 */ /* 0x100fe200078e0005 */
[----:B------:R-:W-:Y:S01]  /*e110*/  SHF.R.U64 R4, R10, 0x3, RZ ;  /* 0x000000030a047819 */ /* 0x000fe200000012ff */
[----:B------:R-:W5:Y:S01]  /*e120*/  LD.E.128 R28, desc[UR48][R28.64] ;  /* 0x000000301c1c7980 */ /* 0x000f62000c101d00 */
        /* <DEDUP_REMOVED lines=9> */
[----:B------:R-:W-:Y:S01]  /*e1c0*/  SHF.R.S32.HI R21, RZ, 0x1f, R16 ;  /* 0x0000001fff157819 */ /* 0x000fe20000011410 */
[----:B------:R-:W-:Y:S01]  /*e1d0*/  UIMAD UR5, UR4, UR7, UR5 ;  /* 0x00000007040572a4 */ /* 0x000fe2000f8e0205 */
[----:B------:R-:W5:Y:S02]  /*e1e0*/  LD.E.128 R52, desc[UR48][R52.64] ;  /* 0x0000003034347980 */ /* 0x000f64000c101d00 */
[----:B------:R-:W-:Y:S01]  /*e1f0*/  ULDC.64 UR6, c[0x0][0xae0] ;  /* 0x0002b80000067ab9 */ /* 0x000fe20000000a00 */
[----:B------:R-:W-:Y:S01]  /*e200*/  IMAD.WIDE.U32 R20, R19, UR4, R20 ;  /* 0x0000000413147c25 */ /* 0x000fe2000f8e0014 */
[----:B------:R-:W5:Y:S01]  /*e210*/  LD.E.128 R8, desc[UR48][R8.64] ;  /* 0x0000003008087980 */ /* 0x000f62000c101d00 */
[----:B------:R-:W-:-:S03]  /*e220*/  UIMAD UR4, UR12, UR6, URZ ;  /* 0x000000060c0472a4 */ /* 0x000fc6000f8e023f */
[----:B------:R-:W5:Y:S01]  /*e230*/  LD.E.128 R4, desc[UR48][R6.64] ;  /* 0x0000003006047980 */ /* 0x000f62000c101d00 */
[----:B------:R-:W-:-:S03]  /*e240*/  VIADD R21, R21, UR5 ;  /* 0x0000000515157c36 */ /* 0x000fc60008000000 */
[----:B------:R-:W5:Y:S01]  /*e250*/  LD.E.128 R12, desc[UR48][R12.64] ;  /* 0x000000300c0c7980 */ /* 0x000f62000c101d00 */
[----:B------:R-:W-:-:S03]  /*e260*/  IMAD.U32 R19, RZ, RZ, UR6 ;  /* 0x00000006ff137e24 */ /* 0x000fc6000f8e00ff */
        /* <DEDUP_REMOVED lines=8> */
[----:B------:R-:W-:Y:S01]  /*e2f0*/  @!PT LDS RZ, [RZ] ;  /* 0x00000000fffff984 */ /* 0x000fe20000000800 */
[----:B------:R-:W-:Y:S01]  /*e300*/  @!PT LDS RZ, [RZ] ;  /* 0x00000000fffff984 */ /* 0x000fe20000000800 */
[----:B------:R-:W-:Y:S01]  /*e310*/  @!PT LDS RZ, [RZ] ;  /* 0x00000000fffff984 */ /* 0x000fe20000000800 */
[----:B------:R-:W-:Y:S01]  /*e320*/  @!PT LDS RZ, [RZ] ;  /* 0x00000000fffff984 */ /* 0x000fe20000000800 */
[----:B------:R0:W-:Y:S06]  /*e330*/  MEMBAR.ALL.CTA ;  /* 0x0000000000007992 */ /* 0x0001ec0000008000 */
[----:B0-----:R-:W0:Y:S01]  /*e340*/  FENCE.VIEW.ASYNC.S ;  /* 0x00000000000073c6 */ /* 0x001e220000000000 */
[----:B------:R-:W-:-:S02]  /*e350*/  UIMAD UR4, UR38, UR7, UR4 ;  /* 0x00000007260472a4 */ /* 0x000fc4000f8e0204 */
[----:B------:R-:W-:Y:S01]  /*e360*/  IMAD.WIDE.U32 R20, R19, UR38, R20 ;  /* 0x0000002613147c25 */ /* 0x000fe2000f8e0014 */
[----:B------:R-:W-:-:S03]  /*e370*/  UIMAD UR8, UR42, -0x80, UR8 ;  /* 0xffffff802a0878a4 */ /* 0x000fc6000f8e0208 */
[----:B------:R-:W-:Y:S01]  /*e380*/  VIADD R21, R21, UR4 ;  /* 0x0000000415157c36 */ /* 0x000fe20008000000 */
[----:B------:R-:W-:Y:S02]  /*e390*/  ULDC.64 UR4, c[0x0][0xae8] ;  /* 0x0002ba0000047ab9 */ /* 0x000fe40000000a00 */
[C---:B------:R-:W-:Y:S01]  /*e3a0*/  ISETP.GE.AND P3, PT, R18.reuse, UR8, PT ;  /* 0x0000000812007c0c */ /* 0x040fe2000bf66270 */
[----:B------:R-:W-:Y:S01]  /*e3b0*/  IMAD.U32 R77, RZ, RZ, UR4 ;  /* 0x00000004ff4d7e24 */ /* 0x000fe2000f8e00ff */
[----:B------:R-:W-:Y:S01]  /*e3c0*/  UIMAD UR4, UR37, UR4, URZ ;  /* 0x00000004250472a4 */ /* 0x000fe2000f8e023f */
[----:B------:R-:W-:Y:S02]  /*e3d0*/  VIADD R3, R3, 0x38820 ;  /* 0x0003882003037836 */ /* 0x000fe40000000000 */
[----:B------:R-:W-:Y:S01]  /*e3e0*/  VIADD R19, R18, 0x60 ;  /* 0x0000006012137836 */ /* 0x000fe20000000000 */
[----:B------:R-:W-:Y:S02]  /*e3f0*/  UIMAD UR4, UR36, UR5, UR4 ;  /* 0x00000005240472a4 */ /* 0x000fe4000f8e0204 */
[----:B------:R-:W-:Y:S01]  /*e400*/  IMAD.WIDE.U32 R76, R77, UR36, R20 ;  /* 0x000000244d4c7c25 */ /* 0x000fe2000f8e0014 */
[----:B------:R-:W-:-:S02]  /*e410*/  PRMT R3, RZ, 0x654, R3 ;  /* 0x00000654ff037816 */ /* 0x000fc40000000003 */
[----:B------:R-:W-:Y:S01]  /*e420*/  ISETP.GE.AND P2, PT, R19, UR8, PT ;  /* 0x0000000813007c0c */ /* 0x000fe2000bf46270 */
[C---:B------:R-:W-:Y:S01]  /*e430*/  VIADD R0, R18.reuse, 0x20 ;  /* 0x0000002012007836 */ /* 0x040fe20000000000 */
[--C-:B------:R-:W-:Y:S01]  /*e440*/  SHF.R.S32.HI R19, RZ, 0x1f, R18.reuse ;  /* 0x0000001fff137819 */ /* 0x100fe20000011412 */
[----:B------:R-:W-:Y:S01]  /*e450*/  VIADD R2, R18, 0x40 ;  /* 0x0000004012027836 */ /* 0x000fe20000000000 */
[----:B------:R-:W-:Y:S01]  /*e460*/  BSSY B1, `(.L_x_2039) ;  /* 0x000001e000017945 */ /* 0x000fe20003800000 */
[----:B------:R-:W-:Y:S01]  /*e470*/  IMAD.U32 R79, RZ, RZ, UR42 ;  /* 0x0000002aff4f7e24 */ /* 0x000fe2000f8e00ff */
[----:B0-----:R0:W-:Y:S01]  /*e480*/  SYNCS.ARRIVE.TRANS64.RED.A1T0 RZ, [R3+URZ], RZ ;  /* 0x000000ff03ff79a7 */ /* 0x0011e2000810043f */
[----:B------:R-:W-:Y:S01]  /*e490*/  VIADD R81, R77, UR4 ;  /* 0x000000044d517c36 */ /* 0x000fe20008000000 */
[----:B------:R-:W-:Y:S01]  /*e4a0*/  ISETP.GE.AND P0, PT, R0, UR8, PT ;  /* 0x0000000800007c0c */ /* 0x000fe2000bf06270 */
[----:B------:R-:W-:Y:S01]  /*e4b0*/  IMAD.WIDE R20, R79, 0x80, R18 ;  /* 0x000000804f147825 */ /* 0x000fe200078e0212 */
[----:B------:R-:W-:Y:S01]  /*e4c0*/  ISETP.GE.AND P1, PT, R2, UR8, PT ;  /* 0x0000000802007c0c */ /* 0x000fe2000bf26270 */
[----:B------:R-:W-:-:S12]  /*e4d0*/  @P3 BRA `(.L_x_2040) ;  /* 0x0000000000583947 */ /* 0x000fd80003800000 */
[----:B------:R-:W-:Y:S01]  /*e4e0*/  ULDC.64 UR6, c[0x0][0xad8] ;  /* 0x0002b60000067ab9 */ /* 0x000fe20000000a00 */
[----:B------:R-:W-:Y:S01]  /*e4f0*/  IMAD.MOV.U32 R2, RZ, RZ, R76 ;  /* 0x000000ffff027224 */ /* 0x000fe200078e004c */
[----:B------:R-:W-:Y:S01]  /*e500*/  ULDC UR4, c[0x0][0xa8c] ;  /* 0x0002a30000047ab9 */ /* 0x000fe20000000800 */
[----:B------:R-:W-:Y:S01]  /*e510*/  IMAD R79, R21, UR6, RZ ;  /* 0x00000006154f7c24 */ /* 0x000fe2000f8e02ff */
[C---:B------:R-:W-:Y:S01]  /*e520*/  ISETP.GE.AND P4, PT, R16.reuse, UR4, PT ;  /* 0x0000000410007c0c */ /* 0x040fe2000bf86270 */
[----:B0-----:R-:W-:Y:S02]  /*e530*/  IMAD.MOV.U32 R3, RZ, RZ, R81 ;  /* 0x000000ffff037224 */ /* 0x001fe400078e0051 */
        /* <DEDUP_REMOVED lines=16> */
.L_x_2040:
[----:B------:R-:W-:Y:S05]  /*e640*/  BSYNC B1 ;  /* 0x0000000000017941 */ /* 0x000fea0003800000 */
.L_x_2039:
[----:B------:R-:W-:Y:S04]  /*e650*/  BSSY B1, `(.L_x_2041) ;  /* 0x000001a000017945 */ /* 0x000fe80003800000 */
[----:B------:R-:W-:Y:S05]  /*e660*/  @P0 BRA `(.L_x_2042) ;  /* 0x0000000000600947 */ /* 0x000fea0003800000 */
[----:B-1---5:R-:W-:Y:S01]  /*e670*/  IADD3 R53, P0, R20, 0x20, RZ ;  /* 0x0000002014357810 */ /* 0x022fe20007f1e0ff */
[C---:B------:R-:W-:Y:S01]  /*e680*/  VIADD R2, R16.reuse, 0x40 ;  /* 0x0000004010027836 */ /* 0x040fe20000000000 */
[----:B------:R-:W-:Y:S01]  /*e690*/  ULDC UR4, c[0x0][0xa8c] ;  /* 0x0002a30000047ab9 */ /* 0x000fe20000000800 */
[----:B0-----:R-:W-:Y:S01]  /*e6a0*/  VIADD R3, R16, 0x80 ;  /* 0x0000008010037836 */ /* 0x001fe20000000000 */
        /* <DEDUP_REMOVED lines=20> */
.L_x_2042:
[----:B------:R-:W-:Y:S05]  /*e7f0*/  BSYNC B1 ;  /* 0x0000000000017941 */ /* 0x000fea0003800000 */
.L_x_2041:
[----:B------:R-:W-:Y:S04]  /*e800*/  BSSY B1, `(.L_x_2043) ;  /* 0x000001a000017945 */ /* 0x000fe80003800000 */
[----:B------:R-:W-:Y:S05]  /*e810*/  @P1 BRA `(.L_x_2044) ;  /* 0x0000000000601947 */ /* 0x000fea0003800000 */
[----:B--2--5:R-:W-:Y:S01]  /*e820*/  IADD3 R33, P0, R20, 0x40, RZ ;  /* 0x0000004014217810 */ /* 0x024fe20007f1e0ff */
        /* <DEDUP_REMOVED lines=23> */
.L_x_2044:
[----:B------:R-:W-:Y:S05]  /*e9a0*/  BSYNC B1 ;  /* 0x0000000000017941 */ /* 0x000fea0003800000 */
.L_x_2043:
[----:B------:R-:W-:Y:S05]  /*e9b0*/  @P2 BRA `(.L_x_2045) ;  /* 0x0000000c007c2947 */ /* 0x000fea0003800000 */
[----:B---3-5:R-:W-:Y:S01]  /*e9c0*/  IADD3 R9, P0, R20, 0x60, RZ ;  /* 0x0000006014097810 */ /* 0x028fe20007f1e0ff */
[C---:B------:R-:W-:Y:S01]  /*e9d0*/  VIADD R0, R16.reuse, 0x40 ;  /* 0x0000004010007836 */ /* 0x040fe20000000000 */
[----:B------:R-:W-:Y:S01]  /*e9e0*/  ULDC UR4, c[0x0][0xa8c] ;  /* 0x0002a30000047ab9 */ /* 0x000fe20000000800 */
[----:B------:R-:W-:Y:S01]  /*e9f0*/  ULDC.64 UR6, c[0x0][0xad8] ;  /* 0x0002b60000067ab9 */ /* 0x000fe20000000a00 */
[----:B------:R-:W-:Y:S01]  /*ea00*/  IMAD.MOV.U32 R2, RZ, RZ, R76 ;  /* 0x000000ffff027224 */ /* 0x000fe200078e004c */
[----:B------:R-:W-:Y:S01]  /*ea10*/  ISETP.GE.AND P1, PT, R16, UR4, PT ;  /* 0x0000000410007c0c */ /* 0x000fe2000bf26270 */
[----:B------:R-:W-:Y:S01]  /*ea20*/  IMAD.X R20, RZ, RZ, R21, P0 ;  /* 0x000000ffff147224 */ /* 0x000fe200000e0615 */
[----:B------:R-:W-:Y:S01]  /*ea30*/  ISETP.GE.AND P2, PT, R0, UR4, PT ;  /* 0x0000000400007c0c */ /* 0x000fe2000bf46270 */
[----:B0-----:R-:W-:Y:S02]  /*ea40*/  IMAD.MOV.U32 R3, RZ, RZ, R81 ;  /* 0x000000ffff037224 */ /* 0x001fe400078e0051 */
        /* <DEDUP_REMOVED lines=17> */
.L_x_2037:
[----:B------:R-:W-:Y:S01]  /*eb60*/  ULDC.64 UR4, c[0x0][0xbe0] ;  /* 0x0002f80000047ab9 */ /* 0x000fe20000000a00 */
[----:B------:R-:W-:Y:S01]  /*eb70*/  ULDC.64 UR6, c[0x0][0xbd8] ;  /* 0x0002f60000067ab9 */ /* 0x000fe20000000a00 */
[----:B------:R-:W-:-:S04]  /*eb80*/  UISETP.NE.U32.AND UP0, UPT, UR4, URZ, UPT ;  /* 0x0000003f0400728c */ /* 0x000fc8000bf05070 */
[----:B------:R-:W-:Y:S02]  /*eb90*/  UISETP.NE.AND.EX UP1, UPT, UR5, URZ, UPT, UP0 ;  /* 0x0000003f0500728c */ /* 0x000fe4000bf25300 */
[----:B------:R-:W-:-:S04]  /*eba0*/  UISETP.NE.U32.AND UP0, UPT, UR6, URZ, UPT ;  /* 0x0000003f0600728c */ /* 0x000fc8000bf05070 */
[----:B------:R-:W-:Y:S01]  /*ebb0*/  PLOP3.LUT P2, PT, PT, PT, UP1, 0x80, 0x0 ;  /* 0x000000000000781c */ /* 0x000fe20003f4f018 */
[----:B------:R-:W-:-:S04]  /*ebc0*/  UISETP.NE.AND.EX UP0, UPT, UR7, URZ, UPT, UP0 ;  /* 0x0000003f0700728c */ /* 0x000fc8000bf05300 */
[----:B------:R-:W-:Y:S02]  /*ebd0*/  @UP1 ULDC.64 UR4, c[0x0][0xbe0] ;  /* 0x0002f80000041ab9 */ /* 0x000fe40000000a00 */
[----:B------:R-:W-:Y:S01]  /*ebe0*/  @UP1 UIMAD.WIDE UR4, UR36, 0x4, UR4 ;  /* 0x00000004240418a5 */ /* 0x000fe2000f8e0204 */
[----:B------:R-:W-:Y:S01]  /*ebf0*/  PLOP3.LUT P1, PT, PT, PT, UP0, 0x80, 0x0 ;  /* 0x000000000000781c */ /* 0x000fe20003f2f008 */
[----:B------:R-:W-:-:S04]  /*ec00*/  ULEA UR6, UP1, UR36, UR6, 0x2 ;  /* 0x0000000624067291 */ /* 0x000fc8000f82103f */
[----:B------:R-:W-:Y:S01]  /*ec10*/  IMAD.U32 R4, RZ, RZ, UR4 ;  /* 0x00000004ff047e24 */ /* 0x000fe2000f8e00ff */
[----:B------:R-:W-:Y:S01]  /*ec20*/  ULEA.HI.X UR7, UR36, UR7, UR37, 0x2, UP1 ;  /* 0x0000000724077291 */ /* 0x000fe200088f1425 */
[----:B------:R-:W-:Y:S01]  /*ec30*/  IMAD.U32 R5, RZ, RZ, UR5 ;  /* 0x00000005ff057e24 */ /* 0x000fe2000f8e00ff */
[----:B------:R-:W-:Y:S01]  /*ec40*/  MOV R7, RZ ;  /* 0x000000ff00077202 */ /* 0x000fe20000000f00 */
[----:B------:R-:W-:-:S03]  /*ec50*/  IMAD.U32 R2, RZ, RZ, UR6 ;  /* 0x00000006ff027e24 */ /* 0x000fc6000f8e00ff */
[----:B------:R-:W2:Y:S01]  /*ec60*/  @P2 LDG.E R4, desc[UR48][R4.64] ;  /* 0x0000003004042981 */ /* 0x000ea2000c1e1900 */
[----:B------:R-:W-:-:S05]  /*ec70*/  IMAD.U32 R3, RZ, RZ, UR7 ;  /* 0x00000007ff037e24 */ /* 0x000fca000f8e00ff */
[----:B------:R0:W5:Y:S01]  /*ec80*/  @P1 LDG.E R7, desc[UR48][R2.64] ;  /* 0x0000003002071981 */ /* 0x000162000c1e1900 */
[----:B------:R-:W-:Y:S01]  /*ec90*/  ULDC UR4, c[0x0][0xa88] ;  /* 0x0002a20000047ab9 */ /* 0x000fe20000000800 */
[----:B------:R-:W-:Y:S02]  /*eca0*/  ISETP.GT.AND P0, PT, R235, 0x7f, PT ;  /* 0x0000007feb00780c */ /* 0x000fe40003f04270 */
[----:B--2---:R-:W-:Y:S01]  /*ecb0*/  @P2 R2UR UR4, R4 ;  /* 0x00000000040422ca */ /* 0x004fe200000e0000 */
[----:B0-----:R-:W-:-:S14]  /*ecc0*/  @P2 BRA `(.L_x_2046) ;  /* 0x0000000000182947 */ /* 0x001fdc0003800000 */
[----:B------:R-:W-:Y:S05]  /*ecd0*/  @!P1 BRA `(.L_x_2046) ;  /* 0x0000000000149947 */ /* 0x000fea0003800000 */
[----:B------:R-:W2:Y:S04]  /*ece0*/  LDG.E R4, desc[UR48][R2.64] ;  /* 0x0000003002047981 */ /* 0x000ea8000c1e1900 */
[----:B------:R-:W3:Y:S01]  /*ecf0*/  LDG.E R0, desc[UR48][R2.64+0x4] ;  /* 0x0000043002007981 */ /* 0x000ee2000c1e1900 */
[----:B--2---:R-:W-:Y:S02]  /*ed00*/  R2UR UR5, R4 ;  /* 0x00000000040572ca */ /* 0x004fe400000e0000 */
[----:B---3--:R-:W-:-:S13]  /*ed10*/  R2UR UR4, R0 ;  /* 0x00000000000472ca */ /* 0x008fda00000e0000 */
[----:B------:R-:W-:-:S12]  /*ed20*/  UIADD3 UR4, -UR5, UR4, URZ ;  /* 0x0000000405047290 */ /* 0x000fd8000fffe13f */
.L_x_2046:
[----:B------:R-:W-:Y:S01]  /*ed30*/  USHF.R.S32.HI UR7, URZ, 0x1f, UR38 ;  /* 0x0000001f3f077899 */ /* 0x000fe20008011426 */
[----:B------:R-:W-:Y:S01]  /*ed40*/  BSSY B1, `(.L_x_2047) ;  /* 0x000001f000017945 */ /* 0x000fe20003800000 */
[----:B------:R-:W-:Y:S01]  /*ed50*/  USEL UR36, UR36, URZ, !UP0 ;  /* 0x0000003f24247287 */ /* 0x000fe2000c000000 */
[----:B------:R-:W-:Y:S01]  /*ed60*/  SHF.R.S32.HI R9, RZ, 0x1f, R16 ;  /* 0x0000001fff097819 */ /* 0x000fe20000011410 */
[----:B------:R-:W-:Y:S01]  /*ed70*/  USEL UR37, UR37, URZ, !UP0 ;  /* 0x0000003f25257287 */ /* 0x000fe2000c000000 */
[----:B-----5:R-:W-:Y:S01]  /*ed80*/  SHF.R.S32.HI R6, RZ, 0x1f, R7 ;  /* 0x0000001fff067819 */ /* 0x020fe20000011407 */
[----:B------:R-:W-:Y:S10]  /*ed90*/  @P0 BRA `(.L_x_2048) ;  /* 0x0000000000640947 */ /* 0x000ff40003800000 */
[----:B------:R-:W0:Y:S01]  /*eda0*/  S2R R2, SR_TID.X ;  /* 0x0000000000027919 */ /* 0x000e220000002100 */
[----:B------:R-:W-:-:S04]  /*edb0*/  IMAD.U32 R0, RZ, RZ, UR42 ;  /* 0x0000002aff007e24 */ /* 0x000fc8000f8e00ff */
[----:B0-----:R-:W-:-:S04]  /*edc0*/  IMAD R0, R0, 0x80, R2 ;  /* 0x0000008000007824 */ /* 0x001fc800078e0202 */
[----:B------:R-:W-:-:S05]  /*edd0*/  VIADD R0, R0, 0xffffff80 ;  /* 0xffffff8000007836 */ /* 0x000fca0000000000 */
[----:B------:R-:W-:-:S13]  /*ede0*/  ISETP.GE.AND P0, PT, R0, UR4, PT ;  /* 0x0000000400007c0c */ /* 0x000fda000bf06270 */
        /* <DEDUP_REMOVED lines=20> */
.L_x_2048:
[----:B------:R-:W-:Y:S05]  /*ef30*/  BSYNC B1 ;  /* 0x0000000000017941 */ /* 0x000fea0003800000 */
.L_x_2047:
[----:B------:R-:W-:Y:S01]  /*ef40*/  ULDC.64 UR8, c[0x0][0xaa0] ;  /* 0x0002a80000087ab9 */ /* 0x000fe20000000a00 */
[----:B------:R-:W-:Y:S01]  /*ef50*/  IMAD.MOV.U32 R2, RZ, RZ, R16 ;  /* 0x000000ffff027224 */ /* 0x000fe200078e0010 */
[----:B------:R-:W-:Y:S01]  /*ef60*/  UIMAD UR6, UR42, -0x80, UR4 ;  /* 0xffffff802a0678a4 */ /* 0x000fe2000f8e0204 */
[----:B0-----:R-:W-:Y:S01]  /*ef70*/  IMAD.MOV.U32 R3, RZ, RZ, R9 ;  /* 0x000000ffff037224 */ /* 0x001fe200078e0009 */
[----:B------:R-:W-:Y:S01]  /*ef80*/  BSSY B1, `(.L_x_2049) ;  /* 0x0000032000017945 */ /* 0x000fe20003800000 */
[----:B------:R-:W-:Y:S02]  /*ef90*/  IMAD R0, R6, UR8, RZ ;  /* 0x0000000806007c24 */ /* 0x000fe4000f8e02ff */
[----:B------:R-:W-:Y:S01]  /*efa0*/  IMAD.WIDE.U32 R2, R7, UR8, R2 ;  /* 0x0000000807027c25 */ /* 0x000fe2000f8e0002 */
[----:B------:R-:W-:-:S03]  /*efb0*/  ISETP.GE.AND P2, PT, R18, UR6, PT ;  /* 0x0000000612007c0c */ /* 0x000fc6000bf46270 */
[----:B------:R-:W-:Y:S01]  /*efc0*/  IMAD R7, R7, UR9, R0 ;  /* 0x0000000907077c24 */ /* 0x000fe2000f8e0200 */
[----:B------:R-:W-:Y:S01]  /*efd0*/  ULDC.64 UR8, c[0x0][0xae0] ;  /* 0x0002b80000087ab9 */ /* 0x000fe20000000a00 */
[----:B------:R-:W-:Y:S01]  /*efe0*/  VIADD R4, R18, 0x40 ;  /* 0x0000004012047836 */ /* 0x000fe20000000000 */
[----:B------:R-:W-:Y:S01]  /*eff0*/  UIMAD UR5, UR7, UR8, URZ ;  /* 0x00000008070572a4 */ /* 0x000fe2000f8e023f */
[----:B------:R-:W-:Y:S01]  /*f000*/  IMAD.IADD R3, R3, 0x1, R7 ;  /* 0x0000000103037824 */ /* 0x000fe200078e0207 */
[----:B------:R-:W-:Y:S01]  /*f010*/  SHF.R.S32.HI R7, RZ, 0x1f, R18 ;  /* 0x0000001fff077819 */ /* 0x000fe20000011412 */
[----:B------:R-:W-:Y:S01]  /*f020*/  IMAD.U32 R5, RZ, RZ, UR8 ;  /* 0x00000008ff057e24 */ /* 0x000fe2000f8e00ff */
[----:B------:R-:W-:Y:S01]  /*f030*/  UIMAD UR5, UR38, UR9, UR5 ;  /* 0x00000009260572a4 */ /* 0x000fe2000f8e0205 */
[----:B------:R-:W-:Y:S01]  /*f040*/  ISETP.GE.AND P0, PT, R4, UR6, PT ;  /* 0x0000000604007c0c */ /* 0x000fe2000bf06270 */
[----:B------:R-:W-:Y:S01]  /*f050*/  VIADD R0, R18, 0x20 ;  /* 0x0000002012007836 */ /* 0x000fe20000000000 */
[----:B------:R-:W-:Y:S01]  /*f060*/  ULDC.64 UR8, c[0x0][0xae8] ;  /* 0x0002ba0000087ab9 */ /* 0x000fe20000000a00 */
[----:B------:R-:W-:Y:S01]  /*f070*/  IMAD.WIDE.U32 R2, R5, UR38, R2 ;  /* 0x0000002605027c25 */ /* 0x000fe2000f8e0002 */
[----:B------:R-:W-:-:S02]  /*f080*/  UIMAD UR4, UR37, UR8, URZ ;  /* 0x00000008250472a4 */ /* 0x000fc4000f8e023f */
[----:B------:R-:W-:Y:S01]  /*f090*/  ISETP.GE.AND P1, PT, R0, UR6, PT ;  /* 0x0000000600007c0c */ /* 0x000fe2000bf26270 */
[----:B------:R-:W-:Y:S01]  /*f0a0*/  VIADD R3, R3, UR5 ;  /* 0x0000000503037c36 */ /* 0x000fe20008000000 */
[----:B------:R-:W-:Y:S01]  /*f0b0*/  UIMAD UR4, UR36, UR9, UR4 ;  /* 0x00000009240472a4 */ /* 0x000fe2000f8e0204 */
[----:B------:R-:W-:Y:S02]  /*f0c0*/  IMAD.U32 R5, RZ, RZ, UR8 ;  /* 0x00000008ff057e24 */ /* 0x000fe4000f8e00ff */
[----:B------:R-:W-:Y:S02]  /*f0d0*/  IMAD.U32 R9, RZ, RZ, UR42 ;  /* 0x0000002aff097e24 */ /* 0x000fe4000f8e00ff */
[----:B------:R-:W-:-:S04]  /*f0e0*/  IMAD.WIDE.U32 R4, R5, UR36, R2 ;  /* 0x0000002405047c25 */ /* 0x000fc8000f8e0002 */
[----:B------:R-:W-:Y:S02]  /*f0f0*/  IMAD.MOV.U32 R6, RZ, RZ, R18 ;  /* 0x000000ffff067224 */ /* 0x000fe400078e0012 */
[----:B------:R-:W-:Y:S02]  /*f100*/  VIADD R11, R5, UR4 ;  /* 0x00000004050b7c36 */ /* 0x000fe40008000000 */
[----:B------:R-:W-:-:S04]  /*f110*/  IMAD.WIDE R6, R9, 0x80, R6 ;  /* 0x0000008009067825 */ /* 0x000fc800078e0206 */
[----:B------:R-:W-:Y:S01]  /*f120*/  VIADD R10, R18, 0x60 ;  /* 0x00000060120a7836 */ /* 0x000fe20000000000 */
        /* <DEDUP_REMOVED lines=23> */
.L_x_2050:
[----:B------:R-:W-:Y:S05]  /*f2a0*/  BSYNC B1 ;  /* 0x0000000000017941 */ /* 0x000fea0003800000 */
.L_x_2049:
[----:B------:R-:W-:Y:S01]  /*f2b0*/  BSSY B1, `(.L_x_2051) ;  /* 0x000001b000017945 */ /* 0x000fe20003800000 */
[----:B------:R-:W-:-:S03]  /*f2c0*/  ISETP.GE.AND P2, PT, R10, UR6, PT ;  /* 0x000000060a007c0c */ /* 0x000fc6000bf46270 */
        /* <DEDUP_REMOVED lines=25> */
.L_x_2052:
[----:B------:R-:W-:Y:S05]  /*f460*/  BSYNC B1 ;  /* 0x0000000000017941 */ /* 0x000fea0003800000 */
.L_x_2051:
        /* <DEDUP_REMOVED lines=26> */
.L_x_2054:
[----:B------:R-:W-:Y:S05]  /*f610*/  BSYNC B1 ;  /* 0x0000000000017941 */ /* 0x000fea0003800000 */
.L_x_2053:
        /* <DEDUP_REMOVED lines=25> */
.L_x_2045:
[----:B------:R-:W-:Y:S05]  /*f7b0*/  BSYNC B0 ;  /* 0x0000000000007941 */ /* 0x000fea0003800000 */
.L_x_2036:
[----:B------:R-:W-:Y:S02]  /*f7c0*/  ULDC UR4, c[0x0][0xc14] ;  /* 0x0003050000047ab9 */ /* 0x000fe40000000800 */
[----:B------:R-:W-:-:S13]  /*f7d0*/  ISETP.GE.AND P0, PT, R83, UR4, PT ;  /* 0x0000000453007c0c */ /* 0x000fda000bf06270 */
[----:B------:R-:W-:Y:S05]  /*f7e0*/  @!P0 BRA `(.L_x_2055) ;  /* 0xffffff1400688947 */ /* 0x000fea000383ffff */
[----:B------:R-:W-:Y:S05]  /*f7f0*/  EXIT ;  /* 0x000000000000794d */ /* 0x000fea0003800000 */
.L_x_1997:
[----:B------:R-:W-:-:S08]  /*f800*/  NOP ;  /* 0x0000000000007918 */ /* 0x000fd00000000000 */
[----:B------:R-:W0:-:S00]  /*f810*/  USETMAXREG.DEALLOC.CTAPOOL 0x18 ;  /* 0x00000018000079c8 */ /* 0x000e0000080e0500 */
[----:B0-----:R-:W-:Y:S01]  /*f820*/  LOP3.LUT R0, R0, 0x3, RZ, 0xc0, !PT ;  /* 0x0000000300007812 */ /* 0x001fe200078ec0ff */
[----:B------:R-:W-:-:S05]  /*f830*/  IMAD.MOV.U32 R6, RZ, RZ, RZ ;  /* 0x000000ffff067224 */ /* 0x000fca00078e00ff */
[----:B------:R-:W0:Y:S02]  /*f840*/  SHFL.IDX PT, R0, R0, RZ, 0x1f ;  /* 0x00001fff00007589 */ /* 0x000e2400000e0000 */
[----:B0-----:R-:W-:-:S04]  /*f850*/  ISETP.NE.AND P0, PT, R0, RZ, PT ;  /* 0x000000ff0000720c */ /* 0x001fc80003f05270 */
        /* <DEDUP_REMOVED lines=14> */
.L_x_2056:
[----:B0-----:R-:W0:Y:S01]  /*f940*/  S2R R0, SR_TID.X ;  /* 0x0000000000007919 */ /* 0x001e220000002100 */
        /* <DEDUP_REMOVED lines=40> */
.L_x_2062:
        /* <DEDUP_REMOVED lines=14> */
.L_x_2061:
[----:B------:R-:W-:Y:S05]  /*fcb0*/  BSYNC B0 ;  /* 0x0000000000007941 */ /* 0x000fea0003800000 */
.L_x_2060:
        /* <DEDUP_REMOVED lines=22> */
.L_x_2058:
        /* <DEDUP_REMOVED lines=25> */
.L_x_2063:
        /* <DEDUP_REMOVED lines=58> */
.L_x_2059:
[----:B------:R0:W-:Y:S01]  /*10350*/  STL [R1+0x20], R0 ;  /* 0x0000200001007387 */ /* 0x0001e20000100800 */
[----:B------:R-:W-:-:S03]  /*10360*/  UMOV UR38, URZ ;  /* 0x0000003f00267c82 */ /* 0x000fc60008000000 */
[----:B------:R0:W-:Y:S02]  /*10370*/  STL [R1+0x24], RZ ;  /* 0x000024ff01007387 */ /* 0x0001e40000100800 */
.L_x_2064:
        /* <DEDUP_REMOVED lines=11> */
.L_x_2057:
[----:B0-2---:R-:W-:Y:S01]  /*10430*/  IMAD.MOV.U32 R0, RZ, RZ, 0x1 ;  /* 0x00000001ff007424 */ /* 0x005fe200078e00ff */
[----:B------:R-:W-:Y:S01]  /*10440*/  ULDC UR4, c[0x0][0xc14] ;  /* 0x0003050000047ab9 */ /* 0x000fe20000000800 */
[----:B------:R0:W-:Y:S01]  /*10450*/  STL [R1+0x3c], RZ ;  /* 0x00003cff01007387 */ /* 0x0001e20000100800 */
[----:B------:R-:W-:-:S03]  /*10460*/  UISETP.GE.AND UP0, UPT, UR50, UR4, UPT ;  /* 0x000000043200728c */ /* 0x000fc6000bf06270 */
[----:B------:R0:W-:Y:S03]  /*10470*/  STL [R1+0x14], R0 ;  /* 0x0000140001007387 */ /* 0x0001e60000100800 */
[----:B------:R-:W-:Y:S01]  /*10480*/  PLOP3.LUT P0, PT, PT, PT, UP0, 0x80, 0x0 ;  /* 0x000000000000781c */ /* 0x000fe20003f0f008 */
[----:B------:R0:W-:-:S12]  /*10490*/  STL [R1+0xc], RZ ;  /* 0x00000cff01007387 */ /* 0x0001d80000100800 */
[----:B0-----:R-:W-:Y:S05]  /*104a0*/  @P0 BRA `(.L_x_2065) ;  /* 0x0000004800000947 */ /* 0x001fea0003800000 */
        /* <DEDUP_REMOVED lines=12> */
[----:B------:R-:W-:Y:S02]  /*10570*/  LOP3.LUT R5, R4, 0x70, RZ, 0xc0, !PT ;  /* 0x0000007004057812 */ /* 0x000fe400078ec0ff */
[----:B------:R-:W-:Y:S02]  /*10580*/  LEA R4, R3, R2, 0x4 ;  /* 0x0000000203047211 */ /* 0x000fe400078e20ff */
[----:B------:R-:W-:-:S02]  /*10590*/  LOP3.LUT R2, R2, 0x10, R8, 0xf8, !PT ;  /* 0x0000001002027812 */ /* 0x000fc400078ef808 */
        /* <DEDUP_REMOVED lines=22> */
.L_x_2127:
[----:B------:R-:W-:Y:S01]  /*10700*/  ULDC.64 UR4, c[0x0][0xc60] ;  /* 0x0003180000047ab9 */ /* 0x000fe20000000a00 */
[----:B------:R-:W-:Y:S01]  /*10710*/  ULDC.64 UR10, c[0x0][0xa00] ;  /* 0x00028000000a7ab9 */ /* 0x000fe20000000a00 */
[----:B------:R-:W-:Y:S01]  /*10720*/  UIMAD.WIDE UR4, UR50, 0x4, UR4 ;  /* 0x00000004320478a5 */ /* 0x000fe2000f8e0204 */
[----:B------:R-:W-:Y:S01]  /*10730*/  ULDC.64 UR6, c[0x0][0xa18] ;  /* 0x0002860000067ab9 */ /* 0x000fe20000000a00 */
[----:B------:R-:W-:-:S04]  /*10740*/  ULDC.64 UR12, c[0x0][0xa08] ;  /* 0x00028200000c7ab9 */ /* 0x000fc80000000a00 */
[----:B-1----:R-:W-:Y:S02]  /*10750*/  IMAD.U32 R2, RZ, RZ, UR4 ;  /* 0x00000004ff027e24 */ /* 0x002fe4000f8e00ff */
[----:B------:R-:W-:Y:S01]  /*10760*/  IMAD.U32 R3, RZ, RZ, UR5 ;  /* 0x00000005ff037e24 */ /* 0x000fe2000f8e00ff */
[----:B------:R-:W-:-:S04]  /*10770*/  ULDC.64 UR4, c[0x0][0xa28] ;  /* 0x00028a0000047ab9 */ /* 0x000fc80000000a00 */
[----:B------:R-:W2:Y:S01]  /*10780*/  LDG.E R2, desc[UR48][R2.64] ;  /* 0x0000003002027981 */ /* 0x000ea2000c1e1900 */
[----:B------:R-:W-:Y:S01]  /*10790*/  UISETP.NE.U32.AND UP0, UPT, UR4, URZ, UPT ;  /* 0x0000003f0400728c */ /* 0x000fe2000bf05070 */
[----:B------:R-:W-:-:S03]  /*107a0*/  IMAD.MOV.U32 R0, RZ, RZ, RZ ;  /* 0x000000ffff007224 */ /* 0x000fc600078e00ff */
[----:B------:R-:W-:-:S06]  /*107b0*/  UISETP.NE.AND.EX UP0, UPT, UR5, URZ, UPT, UP0 ;  /* 0x0000003f0500728c */ /* 0x000fcc000bf05300 */
[----:B------:R-:W-:Y:S02]  /*107c0*/  PLOP3.LUT P0, PT, PT, PT, UP0, 0x80, 0x0 ;  /* 0x000000000000781c */ /* 0x000fe40003f0f008 */
[----:B------:R-:W-:-:S04]  /*107d0*/  ISETP.NE.U32.AND P1, PT, RZ, UR12, PT ;  /* 0x0000000cff007c0c */ /* 0x000fc8000bf25070 */
[----:B------:R-:W-:Y:S01]  /*107e0*/  ISETP.NE.AND.EX P1, PT, RZ, UR13, PT, P1 ;  /* 0x0000000dff007c0c */ /* 0x000fe2000bf25310 */
[----:B------:R-:W-:Y:S02]  /*107f0*/  IMAD.MOV.U32 R18, RZ, RZ, RZ ;  /* 0x000000ffff127224 */ /* 0x000fe400078e00ff */
[----:B------:R-:W-:Y:S01]  /*10800*/  IMAD.MOV.U32 R7, RZ, RZ, RZ ;  /* 0x000000ffff077224 */ /* 0x000fe200078e00ff */
[----:B--2---:R-:W-:-:S13]  /*10810*/  R2UR UR45, R2 ;  /* 0x00000000022d72ca */ /* 0x004fda00000e0000 */
[----:B------:R-:W-:Y:S02]  /*10820*/  USHF.R.S32.HI UR44, URZ, 0x1f, UR45 ;  /* 0x0000001f3f2c7899 */ /* 0x000fe4000801142d */
[----:B------:R-:W-:-:S04]  /*10830*/  @UP0 ULEA UR4, UP1, UR45, UR4, 0x2 ;  /* 0x000000042d040291 */ /* 0x000fc8000f82103f */
[----:B------:R-:W-:Y:S02]  /*10840*/  @UP0 ULEA.HI.X UR5, UR45, UR5, UR44, 0x2, UP1 ;  /* 0x000000052d050291 */ /* 0x000fe400088f142c */
[----:B------:R-:W-:Y:S01]  /*10850*/  USHF.L.U32 UR43, UR45, 0x2, URZ ;  /* 0x000000022d2b7899 */ /* 0x000fe2000800063f */
[----:B------:R-:W-:Y:S01]  /*10860*/  IMAD.U32 R2, RZ, RZ, UR4 ;  /* 0x00000004ff027e24 */ /* 0x000fe2000f8e00ff */
[----:B------:R-:W-:Y:S02]  /*10870*/  USHF.L.U64.HI UR44, UR45, 0x2, UR44 ;  /* 0x000000022d2c7899 */ /* 0x000fe4000801022c */
[----:B------:R-:W-:Y:S01]  /*10880*/  IMAD.U32 R3, RZ, RZ, UR5 ;  /* 0x00000005ff037e24 */ /* 0x000fe2000f8e00ff */
[----:B------:R-:W-:-:S04]  /*10890*/  UIADD3 UR5, UP0, UR43, UR10, URZ ;  /* 0x0000000a2b057290 */ /* 0x000fc8000ff1e03f */
[----:B------:R-:W-:Y:S01]  /*108a0*/  UIADD3.X UR8, UR44, UR11, URZ, UP0, !UPT ;  /* 0x0000000b2c087290 */ /* 0x000fe200087fe43f */
[----:B0-----:R0:W5:Y:S01]  /*108b0*/  @P0 LDG.E R0, desc[UR48][R2.64] ;  /* 0x0000003002000981 */ /* 0x001162000c1e1900 */
[----:B------:R-:W-:Y:S01]  /*108c0*/  UISETP.NE.U32.AND UP0, UPT, UR6, URZ, UPT ;  /* 0x0000003f0600728c */ /* 0x000fe2000bf05070 */
[----:B------:R-:W-:Y:S01]  /*108d0*/  ISETP.NE.U32.AND P0, PT, RZ, UR10, PT ;  /* 0x0000000aff007c0c */ /* 0x000fe2000bf05070 */
[----:B------:R-:W-:Y:S02]  /*108e0*/  UIADD3 UR9, UP1, UR43, UR12, URZ ;  /* 0x0000000c2b097290 */ /* 0x000fe4000ff3e03f */
[----:B------:R-:W-:Y:S01]  /*108f0*/  UISETP.NE.AND.EX UP0, UPT, UR7, URZ, UPT, UP0 ;  /* 0x0000003f0700728c */ /* 0x000fe2000bf05300 */
[----:B------:R-:W-:Y:S01]  /*10900*/  ISETP.NE.AND.EX P0, PT, RZ, UR11, PT, P0 ;  /* 0x0000000bff007c0c */ /* 0x000fe2000bf05300 */
[----:B------:R-:W-:Y:S02]  /*10910*/  UIADD3.X UR4, UR44, UR13, URZ, UP1, !UPT ;  /* 0x0000000d2c047290 */ /* 0x000fe40008ffe43f */
[----:B------:R-:W-:-:S02]  /*10920*/  IMAD.U32 R4, RZ, RZ, UR9 ;  /* 0x00000009ff047e24 */ /* 0x000fc4000f8e00ff */
[----:B0-----:R-:W-:Y:S02]  /*10930*/  IMAD.U32 R2, RZ, RZ, UR5 ;  /* 0x00000005ff027e24 */ /* 0x001fe4000f8e00ff */
[----:B------:R-:W-:Y:S01]  /*10940*/  IMAD.U32 R5, RZ, RZ, UR4 ;  /* 0x00000004ff057e24 */ /* 0x000fe2000f8e00ff */
[----:B------:R-:W-:Y:S01]  /*10950*/  PLOP3.LUT P2, PT, PT, PT, UP0, 0x80, 0x0 ;  /* 0x000000000000781c */ /* 0x000fe20003f4f008 */
[----:B------:R-:W-:Y:S01]  /*10960*/  IMAD.U32 R3, RZ, RZ, UR8 ;  /* 0x00000008ff037e24 */ /* 0x000fe2000f8e00ff */
[----:B------:R-:W-:Y:S02]  /*10970*/  @UP0 UIADD3 UR4, UP1, UR43, UR6, URZ ;  /* 0x000000062b040290 */ /* 0x000fe4000ff3e03f */
[----:B------:R0:W5:Y:S02]  /*10980*/  @P1 LDG.E R7, desc[UR48][R4.64] ;  /* 0x0000003004071981 */ /* 0x000164000c1e1900 */
[----:B------:R-:W-:Y:S01]  /*10990*/  @UP0 UIADD3.X UR5, UR44, UR7, URZ, UP1, !UPT ;  /* 0x000000072c050290 */ /* 0x000fe20008ffe43f */
[----:B------:R-:W-:Y:S01]  /*109a0*/  ULDC UR6, c[0x0][0x288] ;  /* 0x0000a20000067ab9 */ /* 0x000fe20000000800 */
[----:B------:R-:W-:Y:S01]  /*109b0*/  IMAD.U32 R8, RZ, RZ, UR4 ;  /* 0x00000004ff087e24 */ /* 0x000fe2000f8e00ff */
[----:B------:R0:W5:Y:S01]  /*109c0*/  @P0 LDG.E R18, desc[UR48][R2.64] ;  /* 0x0000003002120981 */ /* 0x000162000c1e1900 */
[----:B------:R-:W-:-:S02]  /*109d0*/  IMAD.U32 R6, RZ, RZ, UR6 ;  /* 0x00000006ff067e24 */ /* 0x000fc4000f8e00ff */
[----:B------:R-:W-:-:S05]  /*109e0*/  IMAD.U32 R9, RZ, RZ, UR5 ;  /* 0x00000005ff097e24 */ /* 0x000fca000f8e00ff */
[----:B------:R0:W5:Y:S01]  /*109f0*/  @P2 LDG.E R6, desc[UR48][R8.64] ;  /* 0x0000003008062981 */ /* 0x000162000c1e1900 */
[----:B------:R-:W-:Y:S05]  /*10a00*/  @P2 BRA `(.L_x_2066) ;  /* 0x0000000000102947 */ /* 0x000fea0003800000 */
[----:B------:R-:W-:Y:S05]  /*10a10*/  @!P0 BRA `(.L_x_2066) ;  /* 0x00000000000c8947 */ /* 0x000fea0003800000 */
[----:B-----5:R-:W2:Y:S04]  /*10a20*/  LDG.E R6, desc[UR48][R2.64] ;  /* 0x0000003002067981 */ /* 0x020ea8000c1e1900 */
[----:B0-----:R-:W2:Y:S02]  /*10a30*/  LDG.E R2, desc[UR48][R2.64+0x4] ;  /* 0x0000043002027981 */ /* 0x001ea4000c1e1900 */
[----:B--2---:R-:W-:-:S07]  /*10a40*/  IMAD.IADD R6, R2, 0x1, -R6 ;  /* 0x0000000102067824 */ /* 0x004fce00078e0a06 */
.L_x_2066:
[----:B0----5:R-:W-:Y:S01]  /*10a50*/  IMAD.IADD R3, R7, 0x1, R0 ;  /* 0x0000000107037824 */ /* 0x021fe200078e0200 */
[----:B------:R-:W-:Y:S01]  /*10a60*/  ULDC.64 UR4, c[0x0][0x3f8] ;  /* 0x0000fe0000047ab9 */ /* 0x000fe20000000a00 */
[----:B------:R-:W-:Y:S01]  /*10a70*/  ULDC.64 UR6, c[0x0][0xa20] ;  /* 0x0002880000067ab9 */ /* 0x000fe20000000a00 */
[----:B------:R-:W-:Y:S01]  /*10a80*/  UISETP.NE.U32.AND UP0, UPT, UR4, URZ, UPT ;  /* 0x0000003f0400728c */ /* 0x000fe2000bf05070 */
[----:B------:R-:W-:Y:S01]  /*10a90*/  ISETP.NE.U32.AND P0, PT, RZ, UR6, PT ;  /* 0x00000006ff007c0c */ /* 0x000fe2000bf05070 */
[----:B------:R0:W-:Y:S01]  /*10aa0*/  STL [R1+0x28], R3 ;  /* 0x0000280301007387 */ /* 0x0001e20000100800 */
[----:B------:R-:W-:Y:S01]  /*10ab0*/  ULDC UR4, c[0x0][0x404] ;  /* 0x0001010000047ab9 */ /* 0x000fe20000000800 */
[----:B------:R-:W-:Y:S01]  /*10ac0*/  UISETP.NE.AND.EX UP0, UPT, UR5, URZ, UPT, UP0 ;  /* 0x0000003f0500728c */ /* 0x000fe2000bf05300 */
[----:B------:R-:W-:Y:S02]  /*10ad0*/  ISETP.NE.AND.EX P0, PT, RZ, UR7, PT, P0 ;  /* 0x00000007ff007c0c */ /* 0x000fe4000bf05300 */
[----:B------:R-:W-:Y:S01]  /*10ae0*/  ULDC UR5, c[0x0][0x2e0] ;  /* 0x0000b80000057ab9 */ /* 0x000fe20000000800 */
[----:B------:R-:W-:-:S04]  /*10af0*/  USEL UR4, UR4, 0x1, UP0 ;  /* 0x0000000104047887 */ /* 0x000fc80008000000 */
[----:B------:R-:W-:-:S06]  /*10b00*/  UIMAD UR4, UR4, UR5, URZ ;  /* 0x00000005040472a4 */ /* 0x000fcc000f8e023f */
[----:B------:R-:W-:Y:S01]  /*10b10*/  IMAD.U32 R2, RZ, RZ, UR4 ;  /* 0x00000004ff027e24 */ /* 0x000fe2000f8e00ff */
[----:B0-----:R-:W-:Y:S06]  /*10b20*/  @!P0 BRA `(.L_x_2067) ;  /* 0x0000000000188947 */ /* 0x001fec0003800000 */
[----:B------:R-:W-:-:S04]  /*10b30*/  UIADD3 UR4, UP0, UR43, UR6, URZ ;  /* 0x000000062b047290 */ /* 0x000fc8000ff1e03f */
[----:B------:R-:W-:Y:S02]  /*10b40*/  UIADD3.X UR5, UR44, UR7, URZ, UP0, !UPT ;  /* 0x000000072c057290 */ /* 0x000fe400087fe43f */
[----:B------:R-:W-:-:S04]  /*10b50*/  IMAD.U32 R2, RZ, RZ, UR4 ;  /* 0x00000004ff027e24 */ /* 0x000fc8000f8e00ff */
[----:B------:R-:W-:-:S05]  /*10b60*/  IMAD.U32 R3, RZ, RZ, UR5 ;  /* 0x00000005ff037e24 */ /* 0x000fca000f8e00ff */
[----:B------:R0:W5:Y:S01]  /*10b70*/  LDG.E R2, desc[UR48][R2.64] ;  /* 0x0000003002027981 */ /* 0x000162000c1e1900 */
[----:B------:R-:W-:Y:S05]  /*10b80*/  BRA `(.L_x_2068) ;  /* 0x0000000000107947 */ /* 0x000fea0003800000 */
.L_x_2067:
[----:B------:R-:W-:Y:S05]  /*10b90*/  @!P1 BRA `(.L_x_2068) ;  /* 0x00000000000c9947 */ /* 0x000fea0003800000 */
[----:B------:R-:W2:Y:S04]  /*10ba0*/  LDG.E R2, desc[UR48][R4.64] ;  /* 0x0000003004027981 */ /* 0x000ea8000c1e1900 */
[----:B------:R-:W2:Y:S02]  /*10bb0*/  LDG.E R3, desc[UR48][R4.64+0x4] ;  /* 0x0000043004037981 */ /* 0x000ea4000c1e1900 */
[----:B--2---:R-:W-:-:S07]  /*10bc0*/  IMAD.IADD R2, R3, 0x1, -R2 ;  /* 0x0000000103027824 */ /* 0x004fce00078e0a02 */
.L_x_2068:
[----:B------:R-:W2:Y:S01]  /*10bd0*/  LDL R4, [R1+0x24] ;  /* 0x0000240001047983 */ /* 0x000ea20000100800 */
[----:B0----5:R-:W-:Y:S01]  /*10be0*/  IMAD.IADD R3, R2, 0x1, -R0 ;  /* 0x0000000102037824 */ /* 0x021fe200078e0a00 */
[----:B------:R-:W-:Y:S01]  /*10bf0*/  BSSY B6, `(.L_x_2069) ;  /* 0x0000344000067945 */ /* 0x000fe20003800000 */
[----:B--2---:R-:W-:-:S04]  /*10c00*/  LEA R0, R4, 0xff, 0x7 ;  /* 0x000000ff04007811 */ /* 0x004fc800078e38ff */
[C---:B------:R-:W-:Y:S01]  /*10c10*/  IADD3 R6, R3.reuse, R0, -R6 ;  /* 0x0000000003067210 */ /* 0x040fe20007ffe806 */
[----:B------:R-:W-:-:S05]  /*10c20*/  VIADD R3, R3, 0x7f ;  /* 0x0000007f03037836 */ /* 0x000fca0000000000 */
[----:B------:R-:W-:-:S04]  /*10c30*/  SHF.R.S32.HI R0, RZ, 0x1f, R3 ;  /* 0x0000001fff007819 */ /* 0x000fc80000011403 */
[----:B------:R-:W-:Y:S02]  /*10c40*/  LEA.HI R0, R0, R3, RZ, 0x7 ;  /* 0x0000000300007211 */ /* 0x000fe400078f38ff */
[----:B------:R-:W-:Y:S02]  /*10c50*/  SHF.R.S32.HI R3, RZ, 0x1f, R6 ;  /* 0x0000001fff037819 */ /* 0x000fe40000011406 */
[----:B------:R-:W-:Y:S02]  /*10c60*/  SHF.R.S32.HI R0, RZ, 0x7, R0 ;  /* 0x00000007ff007819 */ /* 0x000fe40000011400 */
[----:B------:R-:W-:-:S04]  /*10c70*/  LEA.HI R3, R3, R6, RZ, 0x7 ;  /* 0x0000000603037211 */ /* 0x000fc800078f38ff */
[----:B------:R-:W-:-:S04]  /*10c80*/  SHF.R.S32.HI R3, RZ, 0x7, R3 ;  /* 0x00000007ff037819 */ /* 0x000fc80000011403 */
[----:B------:R-:W-:-:S04]  /*10c90*/  VIMNMX R16, R0, R3, PT ;  /* 0x0000000300107248 */ /* 0x000fc80003fe0100 */
[----:B------:R-:W-:-:S13]  /*10ca0*/  ISETP.GT.AND P0, PT, R16, RZ, PT ;  /* 0x000000ff1000720c */ /* 0x000fda0003f04270 */
[----:B------:R-:W-:Y:S05]  /*10cb0*/  @P0 BRA `(.L_x_2070) ;  /* 0x0000000000480947 */ /* 0x000fea0003800000 */
        /* <DEDUP_REMOVED lines=18> */
.L_x_2070:
        /* <DEDUP_REMOVED lines=23> */
.L_x_2072:
        /* <DEDUP_REMOVED lines=20> */
.L_x_2073:
[----:B------:R-:W-:-:S05]  /*11090*/  MOV R19, UR41 ;  /* 0x0000002900137c02 */ /* 0x000fca0008000f00 */
        /* <DEDUP_REMOVED lines=19> */
.L_x_2074:
        /* <DEDUP_REMOVED lines=18> */
.L_x_2075:
        /* <DEDUP_REMOVED lines=52> */
.L_x_2146:
[----:B--2---:R-:W-:Y:S02]  /*11630*/  ISETP.NE.AND P0, PT, R14, RZ, PT ;  /* 0x000000ff0e00720c */ /* 0x004fe40003f05270 */
[----:B------:R-:W-:-:S11]  /*11640*/  PLOP3.LUT P6, PT, PT, PT, PT, 0x8, 0x0 ;  /* 0x000000000000781c */ /* 0x000fd60003fce170 */
[----:B------:R-:W-:Y:S05]  /*11650*/  @P0 BRA `(.L_x_2077) ;  /* 0x0000000400d80947 */ /* 0x000fea0003800000 */
[----:B0-----:R-:W-:Y:S01]  /*11660*/  UMOV UR4, 0xffffffff ;  /* 0xffffffff00047882 */ /* 0x001fe20000000000 */
[----:B-1----:R-:W-:Y:S02]  /*11670*/  VIADD R4, R16, 0xffffffff ;  /* 0xffffffff10047836 */ /* 0x002fe40000000000 */
[----:B------:R-:W-:Y:S05]  /*11680*/  BRA.DIV UR4, `(.L_x_2078) ;  /* 0x0000003e045c7947 */ /* 0x000fea000b800000 */
[----:B------:R-:W-:-:S13]  /*11690*/  ELECT P6, URZ, PT ;  /* 0x00000000003f782f */ /* 0x000fda00038c0000 */
.L_x_2149:
        /* <DEDUP_REMOVED lines=22> */
.L_x_2080:
[----:B0-----:R-:W2:Y:S04]  /*11800*/  LDL R3, [R1+0xc] ;  /* 0x00000c0001037983 */ /* 0x001ea80000100800 */
[----:B------:R-:W3:Y:S01]  /*11810*/  LDL R2, [R1+0x14] ;  /* 0x0000140001027983 */ /* 0x000ee20000100800 */
[----:B------:R-:W-:Y:S02]  /*11820*/  ISETP.NE.AND P0, PT, R17, RZ, PT ;  /* 0x000000ff1100720c */ /* 0x000fe40003f05270 */
[----:B--2---:R-:W-:Y:S02]  /*11830*/  LEA R3, R3, UR41, 0x3 ;  /* 0x0000002903037c11 */ /* 0x004fe4000f8e18ff */
[----:B---3--:R-:W-:-:S04]  /*11840*/  SHF.L.U32 R6, R2, 0x1f, RZ ;  /* 0x0000001f02067819 */ /* 0x008fc800000006ff */
[----:B------:R-:W0:Y:S02]  /*11850*/  SYNCS.PHASECHK.TRANS64.TRYWAIT P2, [R3+URZ+0x38880], R6 ;  /* 0x03888006030075a7 */ /* 0x000e24000804017f */
[----:B0-----:R-:W-:Y:S05]  /*11860*/  @!P2 BRA `(.L_x_2081) ;  /* 0x0000003c0004a947 */ /* 0x001fea0003800000 */
.L_x_2150:
        /* <DEDUP_REMOVED lines=8> */
.L_x_2082:
        /* <DEDUP_REMOVED lines=25> */
.L_x_2151:
        /* <DEDUP_REMOVED lines=8> */
.L_x_2084:
        /* <DEDUP_REMOVED lines=20> */
.L_x_2079:
        /* <DEDUP_REMOVED lines=24> */
.L_x_2077:
        /* <DEDUP_REMOVED lines=10> */
.L_x_2152:
[----:B0-----:R-:W-:Y:S05]  /*11e60*/  BSYNC B0 ;  /* 0x0000000000007941 */ /* 0x001fea0003800000 */
.L_x_2085:
[----:B------:R-:W-:-:S13]  /*11e70*/  ISETP.GE.AND P0, PT, R16, 0x2, PT ;  /* 0x000000021000780c */ /* 0x000fda0003f06270 */
[----:B------:R-:W-:Y:S05]  /*11e80*/  @!P0 BRA `(.L_x_2087) ;  /* 0x0000001400348947 */ /* 0x000fea0003800000 */
[----:B------:R0:W5:Y:S01]  /*11e90*/  LDL.LU R6, [R1+0x14] ;  /* 0x0000140001067983 */ /* 0x0001620000300800 */
[----:B------:R-:W-:-:S03]  /*11ea0*/  VIADD R20, R16, 0xfffffffe ;  /* 0xfffffffe10147836 */ /* 0x000fc60000000000 */
[----:B------:R0:W5:Y:S04]  /*11eb0*/  LDL.LU R7, [R1+0xc] ;  /* 0x00000c0001077983 */ /* 0x0001680000300800 */
.L_x_2109:
        /* <DEDUP_REMOVED lines=34> */
.L_x_2090:
        /* <DEDUP_REMOVED lines=8> */
.L_x_2153:
[----:B------:R-:W-:Y:S05]  /*12160*/  BSYNC B1 ;  /* 0x0000000000017941 */ /* 0x000fea0003800000 */
.L_x_2091:
        /* <DEDUP_REMOVED lines=9> */
.L_x_2094:
[----:B------:R-:W-:Y:S05]  /*12200*/  BSYNC B1 ;  /* 0x0000000000017941 */ /* 0x000fea0003800000 */
.L_x_2093:
        /* <DEDUP_REMOVED lines=15> */
.L_x_2095:
        /* <DEDUP_REMOVED lines=17> */
.L_x_2096:
        /* <DEDUP_REMOVED lines=12> */
.L_x_2154:
[----:B------:R-:W-:Y:S05]  /*124d0*/  BSYNC B1 ;  /* 0x0000000000017941 */ /* 0x000fea0003800000 */
.L_x_2097:
[----:B------:R-:W-:Y:S01]  /*124e0*/  BSSY B1, `(.L_x_2099) ;  /* 0x000000b000017945 */ /* 0x000fe20003800000 */
[----:B------:R-:W-:Y:S01]  /*124f0*/  MOV R10, 0x0 ;  /* 0x00000000000a7802 */ /* 0x000fe20000000f00 */
[----:B------:R-:W-:Y:S02]  /*12500*/  IMAD.MOV.U32 R11, RZ, RZ, 0x14f00000 ;  /* 0x14f00000ff0b7424 */ /* 0x000fe400078e00ff */
        /* <DEDUP_REMOVED lines=8> */
.L_x_2100:
[----:B------:R-:W-:Y:S05]  /*12590*/  BSYNC B1 ;  /* 0x0000000000017941 */ /* 0x000fea0003800000 */
.L_x_2099:
        /* <DEDUP_REMOVED lines=10> */
.L_x_2101:
        /* <DEDUP_REMOVED lines=16> */
.L_x_2102:
        /* <DEDUP_REMOVED lines=9> */
.L_x_2089:
[----:B------:R-:W-:Y:S05]  /*127d0*/  BSYNC B0 ;  /* 0x0000000000007941 */ /* 0x000fea0003800000 */
.L_x_2088:
[----:B------:R-:W-:-:S06]  /*127e0*/  UISETP.NE.AND UP0, UPT, UR42, 0x3, UPT ;  /* 0x000000032a00788c */ /* 0x000fcc000bf05270 */
[----:B------:R-:W-:-:S13]  /*127f0*/  PLOP3.LUT P0, PT, PT, PT, UP0, 0x80, 0x0 ;  /* 0x000000000000781c */ /* 0x000fda0003f0f008 */
[----:B------:R-:W-:Y:S05]  /*12800*/  @!P0 BRA `(.L_x_2103) ;  /* 0x0000000000048947 */ /* 0x000fea0003800000 */
[----:B------:R-:W-:Y:S01]  /*12810*/  BPT.TRAP 0x1 ;  /* 0x000000040000795c */ /* 0x000fe20000300000 */
.L_x_2103:
        /* <DEDUP_REMOVED lines=9> */
.L_x_2155:
[----:B------:R-:W-:Y:S05]  /*128b0*/  BSYNC B0 ;  /* 0x0000000000007941 */ /* 0x000fea0003800000 */
.L_x_2104:
[----:B------:R-:W-:Y:S05]  /*128c0*/  @!P0 BRA `(.L_x_2106) ;  /* 0x0000000000048947 */ /* 0x000fea0003800000 */
[----:B------:R-:W-:Y:S01]  /*128d0*/  BPT.TRAP 0x1 ;  /* 0x000000040000795c */ /* 0x000fe20000300000 */
.L_x_2106:
[----:B---3--:R-:W3:Y:S01]  /*128e0*/  LDL R2, [R1+0x4] ;  /* 0x0000040001027983 */ /* 0x008ee20000100800 */
[----:B------:R-:W-:-:S04]  /*128f0*/  SHF.L.U32 R3, R6, 0x1f, RZ ;  /* 0x0000001f06037819 */ /* 0x000fc800000006ff */
[----:B---3--:R3:W4:Y:S02]  /*12900*/  SYNCS.PHASECHK.TRANS64.TRYWAIT P2, [R2+URZ+0x38860], R3 ;  /* 0x03886003020075a7 */ /* 0x008724000804017f */
[----:B---3--:R-:W-:Y:S01]  /*12910*/  IMAD.SHL.U32 R2, R7, 0x8000, RZ ;  /* 0x0000800007027824 */ /* 0x008fe200078e00ff */
[----:B----4-:R-:W-:Y:S06]  /*12920*/  @!P2 BRA `(.L_x_2107) ;  /* 0x0000002c0050a947 */ /* 0x010fec0003800000 */
.L_x_2156:
        /* <DEDUP_REMOVED lines=152> */
.L_x_2108:
        /* <DEDUP_REMOVED lines=11> */
.L_x_2087:
        /* <DEDUP_REMOVED lines=15> */
.L_x_2111:
[----:B------:R-:W-:Y:S05]  /*13450*/  BSYNC B0 ;  /* 0x0000000000007941 */ /* 0x000fea0003800000 */
.L_x_2110:
[----:B------:R-:W-:-:S06]  /*13460*/  UISETP.NE.AND UP0, UPT, UR42, 0x3, UPT ;  /* 0x000000032a00788c */ /* 0x000fcc000bf05270 */
[----:B------:R-:W-:-:S13]  /*13470*/  PLOP3.LUT P0, PT, PT, PT, UP0, 0x80, 0x0 ;  /* 0x000000000000781c */ /* 0x000fda0003f0f008 */
[----:B------:R-:W-:Y:S05]  /*13480*/  @!P0 BRA `(.L_x_2112) ;  /* 0x0000000000048947 */ /* 0x000fea0003800000 */
[----:B------:R-:W-:Y:S01]  /*13490*/  BPT.TRAP 0x1 ;  /* 0x000000040000795c */ /* 0x000fe20000300000 */
.L_x_2112:
        /* <DEDUP_REMOVED lines=10> */
.L_x_2157:
[----:B------:R-:W-:Y:S05]  /*13540*/  BSYNC B0 ;  /* 0x0000000000007941 */ /* 0x000fea0003800000 */
.L_x_2113:
[----:B------:R-:W-:Y:S05]  /*13550*/  @!P2 BRA `(.L_x_2115) ;  /* 0x000000000004a947 */ /* 0x000fea0003800000 */
[----:B------:R-:W-:Y:S01]  /*13560*/  BPT.TRAP 0x1 ;  /* 0x000000040000795c */ /* 0x000fe20000300000 */
.L_x_2115:
[----:B--2---:R-:W2:Y:S02]  /*13570*/  LDL R0, [R1+0x14] ;  /* 0x0000140001007983 */ /* 0x004ea40000100800 */
[----:B--2---:R-:W-:-:S04]  /*13580*/  SHF.L.U32 R0, R0, 0x1f, RZ ;  /* 0x0000001f00007819 */ /* 0x004fc800000006ff */
[----:B------:R-:W2:Y:S02]  /*13590*/  SYNCS.PHASECHK.TRANS64.TRYWAIT P0, [R3+URZ+0x38860], R0 ;  /* 0x03886000030075a7 */ /* 0x000ea4000800017f */
[----:B--2---:R-:W-:Y:S05]  /*135a0*/  @!P0 BRA `(.L_x_2116) ;  /* 0x00000020005c8947 */ /* 0x004fea0003800000 */
.L_x_2158:
        /* <DEDUP_REMOVED lines=154> */
.L_x_2117:
        /* <DEDUP_REMOVED lines=14> */
.L_x_2071:
[----:B------:R-:W-:Y:S05]  /*14030*/  BSYNC B6 ;  /* 0x0000000000067941 */ /* 0x000fea0003800000 */
.L_x_2069:
[----:B01----:R-:W2:Y:S02]  /*14040*/  LDL R0, [R1+0x40] ;  /* 0x0000400001007983 */ /* 0x003ea40000100800 */
[----:B--2---:R-:W-:-:S13]  /*14050*/  ISETP.NE.AND P0, PT, R0, RZ, PT ;  /* 0x000000ff0000720c */ /* 0x004fda0003f05270 */
[----:B------:R-:W-:Y:S05]  /*14060*/  @!P0 BRA `(.L_x_2118) ;  /* 0x0000000000308947 */ /* 0x000fea0003800000 */
[----:B------:R-:W0:Y:S08]  /*14070*/  S2UR UR5, SR_CgaCtaId ;  /* 0x00000000000579c3 */ /* 0x000e300000008800 */
[----:B------:R-:W-:Y:S06]  /*14080*/  BAR.SYNC.DEFER_BLOCKING 0x5, 0x180 ;  /* 0x0146000000007b1d */ /* 0x000fec0000010000 */
[----:B------:R-:W-:-:S02]  /*14090*/  UMOV UR4, 0x400 ;  /* 0x0000040000047882 */ /* 0x000fc40000000000 */
[----:B0-----:R-:W-:-:S09]  /*140a0*/  ULEA UR4, UR5, UR4, 0x18 ;  /* 0x0000000405047291 */ /* 0x001fd2000f8ec03f */
[----:B------:R-:W0:Y:S04]  /*140b0*/  LDS.128 R4, [UR4+0x388d0] ;  /* 0x0388d004ff047984 */ /* 0x000e280008000c00 */
[----:B0-----:R0:W-:Y:S01]  /*140c0*/  STL.64 [R1+0x20], R4 ;  /* 0x0000200401007387 */ /* 0x0011e20000100a00 */
[----:B------:R-:W-:Y:S02]  /*140d0*/  IMAD.MOV.U32 R2, RZ, RZ, R7 ;  /* 0x000000ffff027224 */ /* 0x000fe400078e0007 */
[----:B------:R-:W-:-:S03]  /*140e0*/  IMAD.MOV.U32 R0, RZ, RZ, R6 ;  /* 0x000000ffff007224 */ /* 0x000fc600078e0006 */
[----:B------:R-:W-:Y:S02]  /*140f0*/  R2UR UR50, R2 ;  /* 0x00000000023272ca */ /* 0x000fe400000e0000 */
[----:B------:R-:W-:Y:S01]  /*14100*/  R2UR UR38, R0 ;  /* 0x00000000002672ca */ /* 0x000fe200000e0000 */
[----:B------:R-:W-:Y:S06]  /*14110*/  BAR.ARV 0x4, 0x180 ;  /* 0x0106000000007b1d */ /* 0x000fec0000002000 */
[----:B------:R-:W-:Y:S08]  /*14120*/  BRA `(.L_x_2119) ;  /* 0x0000000800d07947 */ /* 0x000ff00003800000 */
.L_x_2118:
[----:B------:R-:W0:Y:S01]  /*14130*/  S2R R2, SR_TID.X ;  /* 0x0000000000027919 */ /* 0x000e220000002100 */
[----:B------:R-:W-:Y:S01]  /*14140*/  ULDC UR4, c[0x0][0xc14] ;  /* 0x0003050000047ab9 */ /* 0x000fe20000000800 */
[----:B------:R-:W2:Y:S01]  /*14150*/  LDL.LU R0, [R1+0x20] ;  /* 0x0000200001007983 */ /* 0x000ea20000300800 */
[----:B0-----:R-:W-:-:S04]  /*14160*/  LOP3.LUT R8, R2, 0x1f, RZ, 0xc0, !PT ;  /* 0x0000001f02087812 */ /* 0x001fc800078ec0ff */
[C---:B------:R-:W-:Y:S01]  /*14170*/  ISETP.NE.AND P0, PT, R8.reuse, 0x1f, PT ;  /* 0x0000001f0800780c */ /* 0x040fe20003f05270 */
[----:B------:R-:W-:-:S05]  /*14180*/  VIADD R5, R8, UR50 ;  /* 0x0000003208057c36 */ /* 0x000fca0008000000 */
[----:B------:R-:W-:Y:S01]  /*14190*/  ISETP.GE.OR P1, PT, R5, UR4, !P0 ;  /* 0x0000000405007c0c */ /* 0x000fe2000c726670 */
[----:B------:R-:W-:-:S12]  /*141a0*/  ULDC UR4, c[0x0][0xc14] ;  /* 0x0003050000047ab9 */ /* 0x000fd80000000800 */
[----:B------:R-:W0:Y:S02]  /*141b0*/  @!P1 LDC.64 R2, c[0x0][0xc58] ;  /* 0x00031600ff029b82 */ /* 0x000e240000000a00 */
[----:B0-----:R-:W-:-:S04]  /*141c0*/  @!P1 IMAD.WIDE R2, R5, 0x4, R2 ;  /* 0x0000000405029825 */ /* 0x001fc800078e0202 */
        /* <DEDUP_REMOVED lines=18> */
[----:B------:R-:W1:Y:S02]  /*142f0*/  SHFL.UP PT, R3, R2, 0x8, RZ ;  /* 0x0500000002037989 */ /* 0x000e6400000e00ff */
[----:B-1----:R-:W-:-:S05]  /*14300*/  SEL R3, R3, RZ, P4 ;  /* 0x000000ff03037207 */ /* 0x002fca0002000000 */
[----:B------:R-:W-:-:S05]  /*14310*/  IMAD.IADD R3, R2, 0x1, R3 ;  /* 0x0000000102037824 */ /* 0x000fca00078e0203 */
[----:B------:R-:W1:Y:S04]  /*14320*/  SHFL.UP PT, R0, R3, 0x10, RZ ;  /* 0x0600000003007989 */ /* 0x000e6800000e00ff */
[----:B------:R-:W-:Y:S01]  /*14330*/  SHFL.IDX PT, R9, R6, 0x1, 0x1f ;  /* 0x00201f0006097f89 */ /* 0x000fe200000e0000 */
[----:B-1----:R-:W-:-:S05]  /*14340*/  SEL R0, R0, RZ, P5 ;  /* 0x000000ff00007207 */ /* 0x002fca0002800000 */
[----:B------:R-:W-:-:S05]  /*14350*/  IMAD.IADD R8, R3, 0x1, R0 ;  /* 0x0000000103087824 */ /* 0x000fca00078e0200 */
[----:B------:R-:W0:Y:S04]  /*14360*/  SHFL.IDX PT, R7, R8, 0x1f, 0x1f ;  /* 0x03e01f0008077f89 */ /* 0x000e2800000e0000 */
[----:B------:R-:W1:Y:S01]  /*14370*/  SHFL.IDX PT, R0, R6, RZ, 0x1f ;  /* 0x00001fff06007589 */ /* 0x000e6200000e0000 */
[----:B0-----:R-:W-:-:S04]  /*14380*/  IMAD R2, R7, R4, RZ ;  /* 0x0000000407027224 */ /* 0x001fc800078e02ff */
[----:B------:R-:W-:-:S05]  /*14390*/  IMAD.IADD R7, R9, 0x1, R2 ;  /* 0x0000000109077824 */ /* 0x000fca00078e0202 */
[----:B-1----:R-:W-:-:S13]  /*143a0*/  ISETP.GT.AND P6, PT, R7, R0, PT ;  /* 0x000000000700720c */ /* 0x002fda0003fc4270 */
[----:B------:R-:W-:Y:S05]  /*143b0*/  @P6 BRA `(.L_x_2120) ;  /* 0x0000000000906947 */ /* 0x000fea0003800000 */
.L_x_2124:
[----:B------:R-:W-:-:S04]  /*143c0*/  UIADD3 UR50, UR50, 0x1f, URZ ;  /* 0x0000001f32327890 */ /* 0x000fc8000fffe03f */
[----:B------:R-:W-:-:S06]  /*143d0*/  UISETP.GE.AND UP0, UPT, UR50, UR4, UPT ;  /* 0x000000043200728c */ /* 0x000fcc000bf06270 */
[----:B------:R-:W-:-:S13]  /*143e0*/  PLOP3.LUT P6, PT, PT, PT, UP0, 0x40, 0x0 ;  /* 0x000000000000781c */ /* 0x000fda0003fce808 */
[----:B------:R-:W-:Y:S05]  /*143f0*/  @!P6 BRA `(.L_x_2121) ;  /* 0x0000000400d0e947 */ /* 0x000fea0003800000 */
[----:B------:R-:W0:Y:S01]  /*14400*/  S2R R2, SR_TID.X ;  /* 0x0000000000027919 */ /* 0x000e220000002100 */
[----:B------:R-:W-:Y:S01]  /*14410*/  BSSY B0, `(.L_x_2122) ;  /* 0x0000009000007945 */ /* 0x000fe20003800000 */
[----:B------:R-:W-:Y:S01]  /*14420*/  IMAD.MOV.U32 R5, RZ, RZ, RZ ;  /* 0x000000ffff057224 */ /* 0x000fe200078e00ff */
[----:B0-----:R-:W-:-:S05]  /*14430*/  LOP3.LUT R2, R2, 0x1f, RZ, 0xc0, !PT ;  /* 0x0000001f02027812 */ /* 0x001fca00078ec0ff */
[----:B------:R-:W-:-:S05]  /*14440*/  VIADD R9, R2, UR50 ;  /* 0x0000003202097c36 */ /* 0x000fca0008000000 */
[----:B------:R-:W-:-:S13]  /*14450*/  ISETP.GE.OR P6, PT, R9, UR4, !P0 ;  /* 0x0000000409007c0c */ /* 0x000fda000c7c6670 */
[----:B------:R-:W-:Y:S05]  /*14460*/  @P6 BRA `(.L_x_2123) ;  /* 0x00000000000c6947 */ /* 0x000fea0003800000 */
[----:B------:R-:W0:Y:S02]  /*14470*/  LDC.64 R2, c[0x0][0xc58] ;  /* 0x00031600ff027b82 */ /* 0x000e240000000a00 */
[----:B0-----:R-:W-:-:S05]  /*14480*/  IMAD.WIDE R2, R9, 0x4, R2 ;  /* 0x0000000409027825 */ /* 0x001fca00078e0202 */
[----:B------:R0:W5:Y:S02]  /*14490*/  LDG.E R5, desc[UR48][R2.64] ;  /* 0x0000003002057981 */ /* 0x000164000c1e1900 */
.L_x_2123:
[----:B------:R-:W-:Y:S05]  /*144a0*/  BSYNC B0 ;  /* 0x0000000000007941 */ /* 0x000fea0003800000 */
.L_x_2122:
        /* <DEDUP_REMOVED lines=21> */
.L_x_2120:
        /* <DEDUP_REMOVED lines=14> */
[----:B0-----:R-:W-:Y:S02]  /*146e0*/  IMAD.MOV.U32 R2, RZ, RZ, RZ ;  /* 0x000000ffff027224 */ /* 0x001fe400078e00ff */
[----:B--2---:R-:W-:-:S05]  /*146f0*/  IMAD R6, R5, R9, RZ ;  /* 0x0000000905067224 */ /* 0x004fca00078e02ff */
[----:B------:R-:W-:Y:S01]  /*14700*/  IABS R10, R6 ;  /* 0x00000006000a7213 */ /* 0x000fe20000000000 */
[----:B------:R-:W-:Y:S06]  /*14710*/  @!P0 BRA `(.L_x_2125) ;  /* 0x00000000000c8947 */ /* 0x000fec0003800000 */
[----:B------:R-:W-:-:S06]  /*14720*/  UIADD3 UR4, UR6, -0x1, URZ ;  /* 0xffffffff06047890 */ /* 0x000fcc000fffe03f */
[----:B------:R-:W-:-:S06]  /*14730*/  IMAD.U32 R2, RZ, RZ, UR4 ;  /* 0x00000004ff027e24 */ /* 0x000fcc000f8e00ff */
[----:B------:R0:W1:Y:S02]  /*14740*/  SHFL.IDX PT, R2, R8, R2, 0x1f ;  /* 0x00001f0208027589 */ /* 0x00006400000e0000 */
.L_x_2125:
[----:B------:R-:W2:Y:S01]  /*14750*/  I2F.RP R3, R10 ;  /* 0x0000000a00037306 */ /* 0x000ea20000209400 */
[----:B01----:R-:W-:-:S05]  /*14760*/  IMAD R8, R2, R4, R7 ;  /* 0x0000000402087224 */ /* 0x003fca00078e0207 */
[----:B------:R-:W-:Y:S01]  /*14770*/  IADD3 R0, R0, -R8, RZ ;  /* 0x8000000800007210 */ /* 0x000fe20007ffe0ff */
[----:B------:R0:W-:Y:S01]  /*14780*/  STL [R1+0x20], R8 ;  /* 0x0000200801007387 */ /* 0x0001e20000100800 */
[----:B--2---:R-:W1:Y:S02]  /*14790*/  MUFU.RCP R3, R3 ;  /* 0x0000000300037308 */ /* 0x004e640000001000 */
[----:B-1----:R-:W-:-:S06]  /*147a0*/  VIADD R3, R3, 0xffffffe ;  /* 0x0ffffffe03037836 */ /* 0x002fcc0000000000 */
[----:B------:R-:W1:Y:S02]  /*147b0*/  F2I.FTZ.U32.TRUNC.NTZ R3, R3 ;  /* 0x0000000300037305 */ /* 0x000e64000021f000 */
[----:B-1----:R-:W-:-:S04]  /*147c0*/  IMAD.MOV R2, RZ, RZ, -R3 ;  /* 0x000000ffff027224 */ /* 0x002fc800078e0a03 */
[----:B------:R-:W-:Y:S02]  /*147d0*/  IMAD R7, R2, R10, RZ ;  /* 0x0000000a02077224 */ /* 0x000fe400078e02ff */
[----:B------:R-:W-:-:S04]  /*147e0*/  IMAD.MOV.U32 R2, RZ, RZ, RZ ;  /* 0x000000ffff027224 */ /* 0x000fc800078e00ff */
[----:B------:R-:W-:Y:S01]  /*147f0*/  IMAD.HI.U32 R2, R3, R7, R2 ;  /* 0x0000000703027227 */ /* 0x000fe200078e0002 */
[----:B------:R-:W-:Y:S02]  /*14800*/  IABS R7, R6 ;  /* 0x0000000600077213 */ /* 0x000fe40000000000 */
[----:B------:R-:W-:-:S03]  /*14810*/  IABS R3, R0 ;  /* 0x0000000000037213 */ /* 0x000fc60000000000 */
        /* <DEDUP_REMOVED lines=12> */
[----:B------:R-:W-:-:S05]  /*148e0*/  @!P1 LOP3.LUT R2, RZ, R6, RZ, 0x33, !PT ;  /* 0x00000006ff029212 */ /* 0x000fca00078e33ff */
[----:B------:R-:W-:Y:S02]  /*148f0*/  IMAD R7, R9, R2, RZ ;  /* 0x0000000209077224 */ /* 0x000fe400078e02ff */
[----:B------:R-:W-:Y:S02]  /*14900*/  IMAD.MOV R2, RZ, RZ, -R2 ;  /* 0x000000ffff027224 */ /* 0x000fe400078e0a02 */
[----:B------:R-:W-:Y:S02]  /*14910*/  IMAD.MOV R3, RZ, RZ, -R7 ;  /* 0x000000ffff037224 */ /* 0x000fe400078e0a07 */
[----:B------:R-:W-:-:S03]  /*14920*/  IMAD R0, R6, R2, R0 ;  /* 0x0000000206007224 */ /* 0x000fc600078e0200 */
[----:B------:R-:W-:Y:S01]  /*14930*/  VIADDMNMX R4, R3, R4, R9, PT ;  /* 0x0000000403047246 */ /* 0x000fe20003800109 */
[----:B------:R-:W-:-:S03]  /*14940*/  IMAD.IADD R7, R0, 0x1, R7 ;  /* 0x0000000100077824 */ /* 0x000fc600078e0207 */
[----:B0-----:R-:W-:-:S04]  /*14950*/  IABS R8, R4 ;  /* 0x0000000400087213 */ /* 0x001fc80000000000 */
[----:B------:R-:W0:Y:S08]  /*14960*/  I2F.RP R3, R8 ;  /* 0x0000000800037306 */ /* 0x000e300000209400 */
[----:B0-----:R-:W0:Y:S02]  /*14970*/  MUFU.RCP R3, R3 ;  /* 0x0000000300037308 */ /* 0x001e240000001000 */
[----:B0-----:R-:W-:-:S06]  /*14980*/  VIADD R3, R3, 0xffffffe ;  /* 0x0ffffffe03037836 */ /* 0x001fcc0000000000 */
        /* <DEDUP_REMOVED lines=27> */
.L_x_2121:
[----:B------:R1:W-:Y:S01]  /*14b40*/  STL [R1+0x20], R0 ;  /* 0x0000200001007387 */ /* 0x0003e20000100800 */
[----:B------:R-:W-:Y:S01]  /*14b50*/  ULDC UR50, c[0x0][0xc14] ;  /* 0x0003050000327ab9 */ /* 0x000fe20000000800 */
[----:B------:R-:W-:Y:S02]  /*14b60*/  UMOV UR38, URZ ;  /* 0x0000003f00267c82 */ /* 0x000fe40008000000 */
[----:B------:R1:W-:Y:S03]  /*14b70*/  STL [R1+0x24], RZ ;  /* 0x000024ff01007387 */ /* 0x0003e60000100800 */
.L_x_2126:
[----:B------:R-:W2:Y:S04]  /*14b80*/  LDL R3, [R1+0x20] ;  /* 0x0000200001037983 */ /* 0x000ea80000100800 */
[----:B------:R-:W3:Y:S01]  /*14b90*/  LDL R2, [R1+0x24] ;  /* 0x0000240001027983 */ /* 0x000ee20000100800 */
[----:B------:R-:W-:Y:S02]  /*14ba0*/  IMAD.U32 R6, RZ, RZ, UR38 ;  /* 0x00000026ff067e24 */ /* 0x000fe4000f8e00ff */
[----:B------:R-:W-:Y:S01]  /*14bb0*/  IMAD.U32 R7, RZ, RZ, UR50 ;  /* 0x00000032ff077e24 */ /* 0x000fe2000f8e00ff */
[----:B01----:R-:W0:Y:S02]  /*14bc0*/  S2R R0, SR_TID.X ;  /* 0x0000000000007919 */ /* 0x003e240000002100 */
        /* <DEDUP_REMOVED lines=8> */
[----:B------:R1:W-:Y:S01]  /*14c50*/  @!P0 STS.128 [R0+0x388d0], R4 ;  /* 0x0388d00400008388 */ /* 0x0003e20000000c00 */
[----:B------:R-:W-:Y:S06]  /*14c60*/  BAR.ARV 0x5, 0x180 ;  /* 0x0146000000007b1d */ /* 0x000fec0000002000 */
.L_x_2119:
[----:B------:R-:W-:Y:S02]  /*14c70*/  ULDC UR4, c[0x0][0xc14] ;  /* 0x0003050000047ab9 */ /* 0x000fe40000000800 */
[----:B------:R-:W-:-:S06]  /*14c80*/  UISETP.GE.AND UP0, UPT, UR50, UR4, UPT ;  /* 0x000000043200728c */ /* 0x000fcc000bf06270 */
[----:B------:R-:W-:-:S13]  /*14c90*/  PLOP3.LUT P0, PT, PT, PT, UP0, 0x80, 0x0 ;  /* 0x000000000000781c */ /* 0x000fda0003f0f008 */
[----:B------:R-:W-:Y:S05]  /*14ca0*/  @!P0 BRA `(.L_x_2127) ;  /* 0xffffffb800948947 */ /* 0x000fea000383ffff */
.L_x_2065:
[----:B-1----:R-:W2:Y:S01]  /*14cb0*/  LDL.LU R0, [R1+0x3c] ;  /* 0x00003c0001007983 */ /* 0x002ea20000300800 */
[----:B------:R-:W-:Y:S01]  /*14cc0*/  BSSY B0, `(.L_x_2128) ;  /* 0x000000b000007945 */ /* 0x000fe20003800000 */
[----:B0-----:R-:W0:Y:S01]  /*14cd0*/  S2R R5, SR_CgaCtaId ;  /* 0x0000000000057919 */ /* 0x001e220000008800 */
        /* <DEDUP_REMOVED lines=9> */
.L_x_2159:
[----:B------:R-:W-:Y:S05]  /*14d70*/  BSYNC B0 ;  /* 0x0000000000007941 */ /* 0x000fea0003800000 */
.L_x_2128:
[----:B------:R-:W-:-:S03]  /*14d80*/  UMOV UR4, 0xffffffff ;  /* 0xffffffff00047882 */ /* 0x000fc60000000000 */
[----:B------:R-:W-:Y:S05]  /*14d90*/  BRA.DIV UR4, `(.L_x_2130) ;  /* 0x0000000a04887947 */ /* 0x000fea000b800000 */
[----:B------:R-:W1:Y:S02]  /*14da0*/  S2R R2, SR_TID.X ;  /* 0x0000000000027919 */ /* 0x000e640000002100 */
[----:B-1----:R-:W-:-:S04]  /*14db0*/  SHF.R.U32.HI R2, RZ, 0x5, R2 ;  /* 0x00000005ff027819 */ /* 0x002fc80000011602 */
[----:B------:R-:W-:-:S05]  /*14dc0*/  LOP3.LUT R2, R2, 0x3, RZ, 0xc0, !PT ;  /* 0x0000000302027812 */ /* 0x000fca00078ec0ff */
[----:B------:R1:W2:Y:S02]  /*14dd0*/  SHFL.IDX PT, R14, R2, RZ, 0x1f ;  /* 0x00001fff020e7589 */ /* 0x0002a400000e0000 */
.L_x_2162:
[----:B--2---:R-:W-:Y:S01]  /*14de0*/  ISETP.NE.AND P0, PT, R14, RZ, PT ;  /* 0x000000ff0e00720c */ /* 0x004fe20003f05270 */
[----:B------:R-:W-:-:S12]  /*14df0*/  BSSY B0, `(.L_x_2131) ;  /* 0x000002e000007945 */ /* 0x000fd80003800000 */
[----:B------:R-:W-:Y:S05]  /*14e00*/  @P0 BRA `(.L_x_2132) ;  /* 0x0000000000b00947 */ /* 0x000fea0003800000 */
[----:B------:R-:W-:-:S03]  /*14e10*/  UMOV UR4, 0xffffffff ;  /* 0xffffffff00047882 */ /* 0x000fc60000000000 */
[----:B------:R-:W-:Y:S05]  /*14e20*/  BRA.DIV UR4, `(.L_x_2133) ;  /* 0x0000000a04987947 */ /* 0x000fea000b800000 */
[----:B------:R-:W-:-:S13]  /*14e30*/  ELECT P6, URZ, PT ;  /* 0x00000000003f782f */ /* 0x000fda00038c0000 */
.L_x_2165:
[----:B------:R-:W-:Y:S05]  /*14e40*/  @!P6 BRA `(.L_x_2132) ;  /* 0x0000000000a0e947 */ /* 0x000fea0003800000 */
[----:B------:R-:W-:-:S06]  /*14e50*/  ULOP3.LUT UR4, UR40, 0x2, URZ, 0xfc, !UPT ;  /* 0x0000000228047892 */ /* 0x000fcc000f8efc3f */
[----:B-1----:R-:W-:-:S05]  /*14e60*/  IMAD.U32 R2, RZ, RZ, UR4 ;  /* 0x00000004ff027e24 */ /* 0x002fca000f8e00ff */
[----:B------:R-:W-:-:S13]  /*14e70*/  ISETP.NE.AND P0, PT, R2, 0x3, PT ;  /* 0x000000030200780c */ /* 0x000fda0003f05270 */
[----:B------:R-:W-:Y:S05]  /*14e80*/  @!P0 BRA `(.L_x_2134) ;  /* 0x0000000000048947 */ /* 0x000fea0003800000 */
[----:B------:R-:W-:Y:S01]  /*14e90*/  BPT.TRAP 0x1 ;  /* 0x000000040000795c */ /* 0x000fe20000300000 */
.L_x_2134:
        /* <DEDUP_REMOVED lines=14> */
.L_x_2166:
[----:B------:R-:W1:Y:S02]  /*14f80*/  SYNCS.PHASECHK.TRANS64.TRYWAIT P1, [R7+URZ], R2 ;  /* 0x00000002070075a7 */ /* 0x000e64000802017f */
[----:B-1----:R-:W-:Y:S05]  /*14f90*/  @!P1 BRA `(.L_x_2136) ;  /* 0x0000000800709947 */ /* 0x002fea0003800000 */
.L_x_2167:
[----:B------:R-:W-:Y:S05]  /*14fa0*/  @!P0 BRA `(.L_x_2137) ;  /* 0x0000000000048947 */ /* 0x000fea0003800000 */
[----:B------:R-:W-:Y:S01]  /*14fb0*/  BPT.TRAP 0x1 ;  /* 0x000000040000795c */ /* 0x000fe20000300000 */
.L_x_2137:
[----:B------:R-:W2:Y:S02]  /*14fc0*/  LDL.LU R4, [R1+0xc] ;  /* 0x00000c0001047983 */ /* 0x000ea40000300800 */
[----:B--2---:R-:W-:-:S04]  /*14fd0*/  IMAD R4, R4, 0x8, R0 ;  /* 0x0000000804047824 */ /* 0x004fc800078e0200 */
[----:B------:R-:W2:Y:S02]  /*14fe0*/  SYNCS.PHASECHK.TRANS64.TRYWAIT P1, [R4+URZ+0x38860], R5 ;  /* 0x03886005040075a7 */ /* 0x000ea4000802017f */
[----:B--2---:R-:W-:Y:S05]  /*14ff0*/  @!P1 BRA `(.L_x_2138) ;  /* 0x00000008006c9947 */ /* 0x004fea0003800000 */
.L_x_2168:
[----:B------:R-:W-:Y:S05]  /*15000*/  @!P0 BRA `(.L_x_2139) ;  /* 0x0000000000048947 */ /* 0x000fea0003800000 */
[----:B------:R-:W-:Y:S01]  /*15010*/  BPT.TRAP 0x1 ;  /* 0x000000040000795c */ /* 0x000fe20000300000 */
.L_x_2139:
[----:B------:R-:W-:-:S04]  /*15020*/  IMAD R3, R3, 0x8, R0 ;  /* 0x0000000803037824 */ /* 0x000fc800078e0200 */
[----:B------:R-:W3:Y:S02]  /*15030*/  SYNCS.PHASECHK.TRANS64.TRYWAIT P1, [R3+URZ+0x38860], R2 ;  /* 0x03886002030075a7 */ /* 0x000ee4000802017f */
[----:B---3--:R-:W-:Y:S05]  /*15040*/  @!P1 BRA `(.L_x_2140) ;  /* 0x00000008006c9947 */ /* 0x008fea0003800000 */
.L_x_2169:
[----:B------:R-:W-:Y:S05]  /*15050*/  @!P0 BRA `(.L_x_2141) ;  /* 0x0000000000048947 */ /* 0x000fea0003800000 */
[----:B------:R-:W-:Y:S01]  /*15060*/  BPT.TRAP 0x1 ;  /* 0x000000040000795c */ /* 0x000fe20000300000 */
.L_x_2141:
[----:B------:R-:W4:Y:S02]  /*15070*/  SYNCS.PHASECHK.TRANS64.TRYWAIT P0, [R4+URZ+0x38880], R5 ;  /* 0x03888005040075a7 */ /* 0x000f24000800017f */
[----:B----4-:R-:W-:Y:S05]  /*15080*/  @!P0 BRA `(.L_x_2142) ;  /* 0x0000000800708947 */ /* 0x010fea0003800000 */
.L_x_2143:
[----:B------:R0:W0:Y:S02]  /*15090*/  SYNCS.PHASECHK.TRANS64.TRYWAIT P0, [R3+URZ+0x38880], R2 ;  /* 0x03888002030075a7 */ /* 0x000024000800017f */
[----:B0-----:R-:W-:Y:S05]  /*150a0*/  @!P0 NANOSLEEP.SYNCS 0x989680 ;  /* 0x009896800000895d */ /* 0x001fea0003900000 */
[----:B------:R-:W0:Y:S02]  /*150b0*/  @!P0 SYNCS.PHASECHK.TRANS64 P0, [R3+URZ+0x38880], R2 ;  /* 0x03888002030085a7 */ /* 0x000e24000800007f */
[----:B0-----:R-:W-:Y:S05]  /*150c0*/  @!P0 BRA `(.L_x_2143) ;  /* 0xfffffffc00f08947 */ /* 0x001fea000383ffff */
.L_x_2132:
[----:B------:R-:W-:Y:S05]  /*150d0*/  BSYNC B0 ;  /* 0x0000000000007941 */ /* 0x000fea0003800000 */
.L_x_2131:
[----:B------:R-:W-:Y:S05]  /*150e0*/  EXIT ;  /* 0x000000000000794d */ /* 0x000fea0003800000 */
.L_x_2004:
[----:B0-----:R-:W-:-:S04]  /*150f0*/  IMAD.U32 R3, RZ, RZ, UR41 ;  /* 0x00000029ff037e24 */ /* 0x001fc8000f8e00ff */
[----:B------:R0:W1:Y:S03]  /*15100*/  SYNCS.PHASECHK.TRANS64.TRYWAIT P1, [R3+URZ+0x38800], R6 ;  /* 0x03880006030075a7 */ /* 0x000066000802017f */
[----:B-1----:R-:W-:Y:S05]  /*15110*/  @!P1 NANOSLEEP.SYNCS 0x989680 ;  /* 0x009896800000995d */ /* 0x002fea0003900000 */
[----:B------:R-:W1:Y:S02]  /*15120*/  @!P1 SYNCS.PHASECHK.TRANS64 P1, [R3+URZ+0x38800], R6 ;  /* 0x03880006030095a7 */ /* 0x000e64000802007f */
[----:B-1----:R-:W-:Y:S05]  /*15130*/  @!P1 BRA `(.L_x_2004) ;  /* 0xfffffffc00ec9947 */ /* 0x002fea000383ffff */
[----:B------:R-:W-:Y:S05]  /*15140*/  BRA `(.L_x_2144) ;  /* 0xfffffec800f07947 */ /* 0x000fea000383ffff */
.L_x_2008:
[----:B-1----:R1:W2:Y:S02]  /*15150*/  SYNCS.PHASECHK.TRANS64.TRYWAIT P2, [R2+URZ+0x38830], R3 ;  /* 0x03883003020075a7 */ /* 0x0022a4000804017f */
[----:B--2---:R-:W-:Y:S05]  /*15160*/  @!P2 NANOSLEEP.SYNCS 0x989680 ;  /* 0x009896800000a95d */ /* 0x004fea0003900000 */
[----:B------:R-:W2:Y:S02]  /*15170*/  @!P2 SYNCS.PHASECHK.TRANS64 P2, [R2+URZ+0x38830], R3 ;  /* 0x038830030200a5a7 */ /* 0x000ea4000804007f */
[----:B--2---:R-:W-:Y:S05]  /*15180*/  @!P2 BRA `(.L_x_2008) ;  /* 0xfffffffc00f0a947 */ /* 0x004fea000383ffff */
[----:B------:R-:W-:Y:S05]  /*15190*/  BRA `(.L_x_2007) ;  /* 0xfffffecc00187947 */ /* 0x000fea000383ffff */
.L_x_2013:
[----:B-1----:R-:W-:-:S04]  /*151a0*/  IMAD.U32 R7, RZ, RZ, UR6 ;  /* 0x00000006ff077e24 */ /* 0x002fc8000f8e00ff */
[----:B------:R1:W2:Y:S03]  /*151b0*/  SYNCS.PHASECHK.TRANS64.TRYWAIT P2, [R7+URZ+0x38830], R6 ;  /* 0x03883006070075a7 */ /* 0x0002a6000804017f */
[----:B--2---:R-:W-:Y:S05]  /*151c0*/  @!P2 NANOSLEEP.SYNCS 0x989680 ;  /* 0x009896800000a95d */ /* 0x004fea0003900000 */
[----:B------:R-:W2:Y:S02]  /*151d0*/  @!P2 SYNCS.PHASECHK.TRANS64 P2, [R7+URZ+0x38830], R6 ;  /* 0x038830060700a5a7 */ /* 0x000ea4000804007f */
[----:B--2---:R-:W-:Y:S05]  /*151e0*/  @!P2 BRA `(.L_x_2013) ;  /* 0xfffffffc00eca947 */ /* 0x004fea000383ffff */
[----:B------:R-:W-:Y:S05]  /*151f0*/  BRA `(.L_x_2010) ;  /* 0xffffff0000707947 */ /* 0x000fea000383ffff */
.L_x_2017:
[----:B-1----:R-:W-:-:S04]  /*15200*/  IMAD.U32 R7, RZ, RZ, UR6 ;  /* 0x00000006ff077e24 */ /* 0x002fc8000f8e00ff */
[----:B------:R1:W2:Y:S03]  /*15210*/  SYNCS.PHASECHK.TRANS64.TRYWAIT P2, [R7+URZ+0x38850], R6 ;  /* 0x03885006070075a7 */ /* 0x0002a6000804017f */
[----:B--2---:R-:W-:Y:S05]  /*15220*/  @!P2 NANOSLEEP.SYNCS 0x989680 ;  /* 0x009896800000a95d */ /* 0x004fea0003900000 */
[----:B------:R-:W2:Y:S02]  /*15230*/  @!P2 SYNCS.PHASECHK.TRANS64 P2, [R7+URZ+0x38850], R6 ;  /* 0x038850060700a5a7 */ /* 0x000ea4000804007f */
[----:B--2---:R-:W-:Y:S05]  /*15240*/  @!P2 BRA `(.L_x_2017) ;  /* 0xfffffffc00eca947 */ /* 0x004fea000383ffff */
[----:B------:R-:W-:Y:S05]  /*15250*/  BRA `(.L_x_2014) ;  /* 0xffffff04003c7947 */ /* 0x000fea000383ffff */
.L_x_2024:
[----:B-1----:R-:W-:-:S04]  /*15260*/  IMAD.U32 R7, RZ, RZ, UR6 ;  /* 0x00000006ff077e24 */ /* 0x002fc8000f8e00ff */
[----:B------:R1:W2:Y:S03]  /*15270*/  SYNCS.PHASECHK.TRANS64.TRYWAIT P2, [R7+URZ+0x38830], R6 ;  /* 0x03883006070075a7 */ /* 0x0002a6000804017f */
[----:B--2---:R-:W-:Y:S05]  /*15280*/  @!P2 NANOSLEEP.SYNCS 0x989680 ;  /* 0x009896800000a95d */ /* 0x004fea0003900000 */
[----:B------:R-:W2:Y:S02]  /*15290*/  @!P2 SYNCS.PHASECHK.TRANS64 P2, [R7+URZ+0x38830], R6 ;  /* 0x038830060700a5a7 */ /* 0x000ea4000804007f */
[----:B--2---:R-:W-:Y:S05]  /*152a0*/  @!P2 BRA `(.L_x_2024) ;  /* 0xfffffffc00eca947 */ /* 0x004fea000383ffff */
[----:B------:R-:W-:Y:S05]  /*152b0*/  BRA `(.L_x_2021) ;  /* 0xffffff34004c7947 */ /* 0x000fea000383ffff */
.L_x_2028:
[----:B-1----:R-:W-:-:S04]  /*152c0*/  IMAD.U32 R7, RZ, RZ, UR6 ;  /* 0x00000006ff077e24 */ /* 0x002fc8000f8e00ff */
[----:B------:R1:W2:Y:S03]  /*152d0*/  SYNCS.PHASECHK.TRANS64.TRYWAIT P2, [R7+URZ+0x38850], R6 ;  /* 0x03885006070075a7 */ /* 0x0002a6000804017f */
[----:B--2---:R-:W-:Y:S05]  /*152e0*/  @!P2 NANOSLEEP.SYNCS 0x989680 ;  /* 0x009896800000a95d */ /* 0x004fea0003900000 */
[----:B------:R-:W2:Y:S02]  /*152f0*/  @!P2 SYNCS.PHASECHK.TRANS64 P2, [R7+URZ+0x38850], R6 ;  /* 0x038850060700a5a7 */ /* 0x000ea4000804007f */
[----:B--2---:R-:W-:Y:S05]  /*15300*/  @!P2 BRA `(.L_x_2028) ;  /* 0xfffffffc00eca947 */ /* 0x004fea000383ffff */
[----:B------:R-:W-:Y:S05]  /*15310*/  BRA `(.L_x_2025) ;  /* 0xffffff3800187947 */ /* 0x000fea000383ffff */
.L_x_2034:
[----:B-1----:R-:W-:-:S04]  /*15320*/  IMAD.U32 R5, RZ, RZ, UR16 ;  /* 0x00000010ff057e24 */ /* 0x002fc8000f8e00ff */
[----:B------:R1:W2:Y:S03]  /*15330*/  SYNCS.PHASECHK.TRANS64.TRYWAIT P1, [R5+URZ+0x38850], R0 ;  /* 0x03885000050075a7 */ /* 0x0002a6000802017f */
[----:B--2---:R-:W-:Y:S05]  /*15340*/  @!P1 NANOSLEEP.SYNCS 0x989680 ;  /* 0x009896800000995d */ /* 0x004fea0003900000 */
[----:B------:R-:W2:Y:S02]  /*15350*/  @!P1 SYNCS.PHASECHK.TRANS64 P1, [R5+URZ+0x38850], R0 ;  /* 0x03885000050095a7 */ /* 0x000ea4000802007f */
[----:B--2---:R-:W-:Y:S05]  /*15360*/  @!P1 BRA `(.L_x_2034) ;  /* 0xfffffffc00ec9947 */ /* 0x004fea000383ffff */
[----:B------:R-:W-:Y:S05]  /*15370*/  BRA `(.L_x_2033) ;  /* 0xffffff5c00b47947 */ /* 0x000fea000383ffff */
.L_x_2076:
[----:B------:R-:W-:Y:S02]  /*15380*/  IMAD.MOV.U32 R13, RZ, RZ, R4 ;  /* 0x000000ffff0d7224 */ /* 0x000fe400078e0004 */
[----:B------:R-:W-:Y:S02]  /*15390*/  IMAD.MOV.U32 R12, RZ, RZ, RZ ;  /* 0x000000ffff0c7224 */ /* 0x000fe400078e00ff */
[----:B------:R-:W-:Y:S02]  /*153a0*/  IMAD.MOV.U32 R11, RZ, RZ, 0x1f ;  /* 0x0000001fff0b7424 */ /* 0x000fe400078e00ff */
[----:B------:R-:W-:-:S07]  /*153b0*/  IMAD.MOV.U32 R15, RZ, RZ, -0x1 ;  /* 0xffffffffff0f7424 */ /* 0x000fce00078e00ff */
[----:B0-----:R-:W-:Y:S05]  /*153c0*/  WARPSYNC.COLLECTIVE R15, `(.L_x_2145) ;  /* 0x000000000f087348 */ /* 0x001fea0003c00000 */
[----:B------:R1:W2:Y:S02]  /*153d0*/  SHFL.IDX P6, R14, R13, R12, R11 ;  /* 0x0000000c0d0e7389 */ /* 0x0002a400000c000b */
[----:B012---:R-:W-:Y:S01]  /*153e0*/  ENDCOLLECTIVE ;  /* 0x000000000000791b */ /* 0x007fe20003800000 */
.L_x_2145:
[----:B------:R-:W-:Y:S05]  /*153f0*/  BRA `(.L_x_2146) ;  /* 0xffffffc0008c7947 */ /* 0x000fea000383ffff */
.L_x_2078:
[----:B------:R-:W-:Y:S01]  /*15400*/  BSSY B0, `(.L_x_2147) ;  /* 0x0000006000007945 */ /* 0x000fe20003800000 */
[----:B------:R-:W-:-:S07]  /*15410*/  IMAD.MOV.U32 R15, RZ, RZ, -0x1 ;  /* 0xffffffffff0f7424 */ /* 0x000fce00078e00ff */
[----:B------:R-:W-:Y:S05]  /*15420*/  WARPSYNC.COLLECTIVE R15, `(.L_x_2148) ;  /* 0x000000000f0c7348 */ /* 0x000fea0003c00000 */
[----:B------:R-:W-:Y:S02]  /*15430*/  ELECT P6, UR62, PT ;  /* 0x00000000003e782f */ /* 0x000fe400038c0000 */
[----:B------:R-:W-:Y:S01]  /*15440*/  MOV R14, UR62 ;  /* 0x0000003e000e7c02 */ /* 0x000fe20008000f00 */
[----:B------:R-:W-:Y:S10]  /*15450*/  ENDCOLLECTIVE ;  /* 0x000000000000791b */ /* 0x000ff40003800000 */
.L_x_2148:
[----:B------:R-:W-:Y:S05]  /*15460*/  BSYNC B0 ;  /* 0x0000000000007941 */ /* 0x000fea0003800000 */
.L_x_2147:
[----:B------:R-:W-:Y:S05]  /*15470*/  BRA `(.L_x_2149) ;  /* 0xffffffc000887947 */ /* 0x000fea000383ffff */
.L_x_2081:
[----:B0-----:R0:W1:Y:S02]  /*15480*/  SYNCS.PHASECHK.TRANS64.TRYWAIT P2, [R3+URZ+0x38880], R6 ;  /* 0x03888006030075a7 */ /* 0x001064000804017f */
[----:B-1----:R-:W-:Y:S05]  /*15490*/  @!P2 NANOSLEEP.SYNCS 0x989680 ;  /* 0x009896800000a95d */ /* 0x002fea0003900000 */
[----:B------:R-:W1:Y:S02]  /*154a0*/  @!P2 SYNCS.PHASECHK.TRANS64 P2, [R3+URZ+0x38880], R6 ;  /* 0x038880060300a5a7 */ /* 0x000e64000804007f */
[----:B-1----:R-:W-:Y:S05]  /*154b0*/  @!P2 BRA `(.L_x_2081) ;  /* 0xfffffffc00f0a947 */ /* 0x002fea000383ffff */
[----:B------:R-:W-:Y:S05]  /*154c0*/  BRA `(.L_x_2150) ;  /* 0xffffffc000e87947 */ /* 0x000fea000383ffff */
.L_x_2083:
[----:B-1----:R1:W2:Y:S02]  /*154d0*/  SYNCS.PHASECHK.TRANS64.TRYWAIT P2, [R3+URZ+0x38840], R6 ;  /* 0x03884006030075a7 */ /* 0x0022a4000804017f */
[----:B--2---:R-:W-:Y:S05]  /*154e0*/  @!P2 NANOSLEEP.SYNCS 0x989680 ;  /* 0x009896800000a95d */ /* 0x004fea0003900000 */
[----:B------:R-:W2:Y:S02]  /*154f0*/  @!P2 SYNCS.PHASECHK.TRANS64 P2, [R3+URZ+0x38840], R6 ;  /* 0x038840060300a5a7 */ /* 0x000ea4000804007f */
[----:B--2---:R-:W-:Y:S05]  /*15500*/  @!P2 BRA `(.L_x_2083) ;  /* 0xfffffffc00f0a947 */ /* 0x004fea000383ffff */
[----:B------:R-:W-:Y:S05]  /*15510*/  BRA `(.L_x_2151) ;  /* 0xffffffc400587947 */ /* 0x000fea000383ffff */
.L_x_2086:
[----:B--2---:R2:W3:Y:S02]  /*15520*/  SYNCS.PHASECHK.TRANS64.TRYWAIT P0, [R19+URZ+0x38820], R2 ;  /* 0x03882002130075a7 */ /* 0x0044e4000800017f */
[----:B---3--:R-:W-:Y:S05]  /*15530*/  @!P0 NANOSLEEP.SYNCS 0x989680 ;  /* 0x009896800000895d */ /* 0x008fea0003900000 */
[----:B------:R-:W3:Y:S02]  /*15540*/  @!P0 SYNCS.PHASECHK.TRANS64 P0, [R19+URZ+0x38820], R2 ;  /* 0x03882002130085a7 */ /* 0x000ee4000800007f */
[----:B---3--:R-:W-:Y:S05]  /*15550*/  @!P0 BRA `(.L_x_2086) ;  /* 0xfffffffc00f08947 */ /* 0x008fea000383ffff */
[----:B------:R-:W-:Y:S05]  /*15560*/  BRA `(.L_x_2152) ;  /* 0xffffffc8003c7947 */ /* 0x000fea000383ffff */
.L_x_2092:
[----:B-1----:R1:W3:Y:S02]  /*15570*/  SYNCS.PHASECHK.TRANS64.TRYWAIT P0, [R4+URZ+0x38880], R3 ;  /* 0x03888003040075a7 */ /* 0x0022e4000800017f */
[----:B---3--:R-:W-:Y:S05]  /*15580*/  @!P0 NANOSLEEP.SYNCS 0x989680 ;  /* 0x009896800000895d */ /* 0x008fea0003900000 */
[----:B------:R-:W3:Y:S02]  /*15590*/  @!P0 SYNCS.PHASECHK.TRANS64 P0, [R4+URZ+0x38880], R3 ;  /* 0x03888003040085a7 */ /* 0x000ee4000800007f */
[----:B---3--:R-:W-:Y:S05]  /*155a0*/  @!P0 BRA `(.L_x_2092) ;  /* 0xfffffffc00f08947 */ /* 0x008fea000383ffff */
[----:B------:R-:W-:Y:S05]  /*155b0*/  BRA `(.L_x_2153) ;  /* 0xffffffc800e87947 */ /* 0x000fea000383ffff */
.L_x_2098:
[----:B--2---:R2:W3:Y:S02]  /*155c0*/  SYNCS.PHASECHK.TRANS64.TRYWAIT P0, [R4+URZ+0x38840], R3 ;  /* 0x03884003040075a7 */ /* 0x0044e4000800017f */
[----:B---3--:R-:W-:Y:S05]  /*155d0*/  @!P0 NANOSLEEP.SYNCS 0x989680 ;  /* 0x009896800000895d */ /* 0x008fea0003900000 */
[----:B------:R-:W3:Y:S02]  /*155e0*/  @!P0 SYNCS.PHASECHK.TRANS64 P0, [R4+URZ+0x38840], R3 ;  /* 0x03884003040085a7 */ /* 0x000ee4000800007f */
[----:B---3--:R-:W-:Y:S05]  /*155f0*/  @!P0 BRA `(.L_x_2098) ;  /* 0xfffffffc00f08947 */ /* 0x008fea000383ffff */
[----:B------:R-:W-:Y:S05]  /*15600*/  BRA `(.L_x_2154) ;  /* 0xffffffcc00b07947 */ /* 0x000fea000383ffff */
.L_x_2105:
[----:B---3--:R-:W3:Y:S02]  /*15610*/  LDL R3, [R1+0x4] ;  /* 0x0000040001037983 */ /* 0x008ee40000100800 */
[----:B---3--:R3:W4:Y:S02]  /*15620*/  SYNCS.PHASECHK.TRANS64.TRYWAIT P2, [R3+URZ+0x38870], R2 ;  /* 0x03887002030075a7 */ /* 0x008724000804017f */
[----:B----4-:R-:W-:Y:S05]  /*15630*/  @!P2 NANOSLEEP.SYNCS 0x989680 ;  /* 0x009896800000a95d */ /* 0x010fea0003900000 */
[----:B------:R-:W4:Y:S02]  /*15640*/  @!P2 SYNCS.PHASECHK.TRANS64 P2, [R3+URZ+0x38870], R2 ;  /* 0x038870020300a5a7 */ /* 0x000f24000804007f */
[----:B----4-:R-:W-:Y:S05]  /*15650*/  @!P2 BRA `(.L_x_2105) ;  /* 0xfffffffc00eca947 */ /* 0x010fea000383ffff */
[----:B------:R-:W-:Y:S05]  /*15660*/  BRA `(.L_x_2155) ;  /* 0xffffffd000907947 */ /* 0x000fea000383ffff */
.L_x_2107:
[----:B-1----:R-:W3:Y:S02]  /*15670*/  LDL R4, [R1+0x4] ;  /* 0x0000040001047983 */ /* 0x002ee40000100800 */
[----:B---3--:R1:W3:Y:S02]  /*15680*/  SYNCS.PHASECHK.TRANS64.TRYWAIT P2, [R4+URZ+0x38860], R3 ;  /* 0x03886003040075a7 */ /* 0x0082e4000804017f */
[----:B---3--:R-:W-:Y:S05]  /*15690*/  @!P2 NANOSLEEP.SYNCS 0x989680 ;  /* 0x009896800000a95d */ /* 0x008fea0003900000 */
[----:B------:R-:W3:Y:S02]  /*156a0*/  @!P2 SYNCS.PHASECHK.TRANS64 P2, [R4+URZ+0x38860], R3 ;  /* 0x038860030400a5a7 */ /* 0x000ee4000804007f */
[----:B---3--:R-:W-:Y:S05]  /*156b0*/  @!P2 BRA `(.L_x_2107) ;  /* 0xfffffffc00eca947 */ /* 0x008fea000383ffff */
[----:B------:R-:W-:Y:S05]  /*156c0*/  BRA `(.L_x_2156) ;  /* 0xffffffd000987947 */ /* 0x000fea000383ffff */
.L_x_2114:
[----:B--2---:R2:W3:Y:S02]  /*156d0*/  SYNCS.PHASECHK.TRANS64.TRYWAIT P0, [R3+URZ+0x38870], R0 ;  /* 0x03887000030075a7 */ /* 0x0044e4000800017f */
[----:B---3--:R-:W-:Y:S05]  /*156e0*/  @!P0 NANOSLEEP.SYNCS 0x989680 ;  /* 0x009896800000895d */ /* 0x008fea0003900000 */
[----:B------:R-:W3:Y:S02]  /*156f0*/  @!P0 SYNCS.PHASECHK.TRANS64 P0, [R3+URZ+0x38870], R0 ;  /* 0x03887000030085a7 */ /* 0x000ee4000800007f */
[----:B---3--:R-:W-:Y:S05]  /*15700*/  @!P0 BRA `(.L_x_2114) ;  /* 0xfffffffc00f08947 */ /* 0x008fea000383ffff */
[----:B------:R-:W-:Y:S05]  /*15710*/  BRA `(.L_x_2157) ;  /* 0xffffffdc00887947 */ /* 0x000fea000383ffff */
.L_x_2116:
[----:B--2---:R2:W3:Y:S02]  /*15720*/  SYNCS.PHASECHK.TRANS64.TRYWAIT P0, [R3+URZ+0x38860], R0 ;  /* 0x03886000030075a7 */ /* 0x0044e4000800017f */
[----:B---3--:R-:W-:Y:S05]  /*15730*/  @!P0 NANOSLEEP.SYNCS 0x989680 ;  /* 0x009896800000895d */ /* 0x008fea0003900000 */
[----:B------:R-:W3:Y:S02]  /*15740*/  @!P0 SYNCS.PHASECHK.TRANS64 P0, [R3+URZ+0x38860], R0 ;  /* 0x03886000030085a7 */ /* 0x000ee4000800007f */
[----:B---3--:R-:W-:Y:S05]  /*15750*/  @!P0 BRA `(.L_x_2116) ;  /* 0xfffffffc00f08947 */ /* 0x008fea000383ffff */
[----:B------:R-:W-:Y:S05]  /*15760*/  BRA `(.L_x_2158) ;  /* 0xffffffdc00907947 */ /* 0x000fea000383ffff */
.L_x_2129:
[----:B0-----:R0:W1:Y:S02]  /*15770*/  SYNCS.PHASECHK.TRANS64.TRYWAIT P0, [R0+URZ+0x38820], R3 ;  /* 0x03882003000075a7 */ /* 0x001064000800017f */
[----:B-1----:R-:W-:Y:S05]  /*15780*/  @!P0 NANOSLEEP.SYNCS 0x989680 ;  /* 0x009896800000895d */ /* 0x002fea0003900000 */
[----:B------:R-:W1:Y:S02]  /*15790*/  @!P0 SYNCS.PHASECHK.TRANS64 P0, [R0+URZ+0x38820], R3 ;  /* 0x03882003000085a7 */ /* 0x000e64000800007f */
[----:B-1----:R-:W-:Y:S05]  /*157a0*/  @!P0 BRA `(.L_x_2129) ;  /* 0xfffffffc00f08947 */ /* 0x002fea000383ffff */
[----:B------:R-:W-:Y:S05]  /*157b0*/  BRA `(.L_x_2159) ;  /* 0xfffffff4006c7947 */ /* 0x000fea000383ffff */
.L_x_2130:
        /* <DEDUP_REMOVED lines=11> */
.L_x_2161:
[----:B------:R-:W-:Y:S05]  /*15870*/  BSYNC B0 ;  /* 0x0000000000007941 */ /* 0x000fea0003800000 */
.L_x_2160:
[----:B------:R-:W-:Y:S05]  /*15880*/  BRA `(.L_x_2162) ;  /* 0xfffffff400547947 */ /* 0x000fea000383ffff */
.L_x_2133:
[----:B------:R-:W-:Y:S01]  /*15890*/  BSSY B1, `(.L_x_2163) ;  /* 0x0000006000017945 */ /* 0x000fe20003800000 */
[----:B------:R-:W-:-:S07]  /*158a0*/  IMAD.MOV.U32 R15, RZ, RZ, -0x1 ;  /* 0xffffffffff0f7424 */ /* 0x000fce00078e00ff */
[----:B01----:R-:W-:Y:S05]  /*158b0*/  WARPSYNC.COLLECTIVE R15, `(.L_x_2164) ;  /* 0x000000000f0c7348 */ /* 0x003fea0003c00000 */
[----:B------:R-:W-:Y:S02]  /*158c0*/  ELECT P6, UR62, PT ;  /* 0x00000000003e782f */ /* 0x000fe400038c0000 */
[----:B------:R-:W-:Y:S01]  /*158d0*/  MOV R14, UR62 ;  /* 0x0000003e000e7c02 */ /* 0x000fe20008000f00 */
[----:B01----:R-:W-:Y:S10]  /*158e0*/  ENDCOLLECTIVE ;  /* 0x000000000000791b */ /* 0x003ff40003800000 */
.L_x_2164:
[----:B------:R-:W-:Y:S05]  /*158f0*/  BSYNC B1 ;  /* 0x0000000000017941 */ /* 0x000fea0003800000 */
.L_x_2163:
[----:B------:R-:W-:Y:S05]  /*15900*/  BRA `(.L_x_2165) ;  /* 0xfffffff4004c7947 */ /* 0x000fea000383ffff */
.L_x_2135:
[----:B0-----:R0:W1:Y:S02]  /*15910*/  SYNCS.PHASECHK.TRANS64.TRYWAIT P1, [R6+URZ], R5 ;  /* 0x00000005060075a7 */ /* 0x001064000802017f */
[----:B-1----:R-:W-:Y:S05]  /*15920*/  @!P1 NANOSLEEP.SYNCS 0x989680 ;  /* 0x009896800000995d */ /* 0x002fea0003900000 */
[----:B------:R-:W1:Y:S02]  /*15930*/  @!P1 SYNCS.PHASECHK.TRANS64 P1, [R6+URZ], R5 ;  /* 0x00000005060095a7 */ /* 0x000e64000802007f */
[----:B-1----:R-:W-:Y:S05]  /*15940*/  @!P1 BRA `(.L_x_2135) ;  /* 0xfffffffc00f09947 */ /* 0x002fea000383ffff */
[----:B------:R-:W-:Y:S05]  /*15950*/  BRA `(.L_x_2166) ;  /* 0xfffffff400887947 */ /* 0x000fea000383ffff */
.L_x_2136:
[----:B-1----:R1:W2:Y:S02]  /*15960*/  SYNCS.PHASECHK.TRANS64.TRYWAIT P1, [R7+URZ], R2 ;  /* 0x00000002070075a7 */ /* 0x0022a4000802017f */
[----:B--2---:R-:W-:Y:S05]  /*15970*/  @!P1 NANOSLEEP.SYNCS 0x989680 ;  /* 0x009896800000995d */ /* 0x004fea0003900000 */
[----:B------:R-:W2:Y:S02]  /*15980*/  @!P1 SYNCS.PHASECHK.TRANS64 P1, [R7+URZ], R2 ;  /* 0x00000002070095a7 */ /* 0x000ea4000802007f */
[----:B--2---:R-:W-:Y:S05]  /*15990*/  @!P1 BRA `(.L_x_2136) ;  /* 0xfffffffc00f09947 */ /* 0x004fea000383ffff */
[----:B------:R-:W-:Y:S05]  /*159a0*/  BRA `(.L_x_2167) ;  /* 0xfffffff4007c7947 */ /* 0x000fea000383ffff */
.L_x_2138:
[----:B--2---:R2:W3:Y:S02]  /*159b0*/  SYNCS.PHASECHK.TRANS64.TRYWAIT P1, [R4+URZ+0x38860], R5 ;  /* 0x03886005040075a7 */ /* 0x0044e4000802017f */
[----:B---3--:R-:W-:Y:S05]  /*159c0*/  @!P1 NANOSLEEP.SYNCS 0x989680 ;  /* 0x009896800000995d */ /* 0x008fea0003900000 */
[----:B------:R-:W3:Y:S02]  /*159d0*/  @!P1 SYNCS.PHASECHK.TRANS64 P1, [R4+URZ+0x38860], R5 ;  /* 0x03886005040095a7 */ /* 0x000ee4000802007f */
[----:B---3--:R-:W-:Y:S05]  /*159e0*/  @!P1 BRA `(.L_x_2138) ;  /* 0xfffffffc00f09947 */ /* 0x008fea000383ffff */
[----:B------:R-:W-:Y:S05]  /*159f0*/  BRA `(.L_x_2168) ;  /* 0xfffffff400807947 */ /* 0x000fea000383ffff */
.L_x_2140:
[----:B---3--:R3:W4:Y:S02]  /*15a00*/  SYNCS.PHASECHK.TRANS64.TRYWAIT P1, [R3+URZ+0x38860], R2 ;  /* 0x03886002030075a7 */ /* 0x008724000802017f */
[----:B----4-:R-:W-:Y:S05]  /*15a10*/  @!P1 NANOSLEEP.SYNCS 0x989680 ;  /* 0x009896800000995d */ /* 0x010fea0003900000 */
[----:B------:R-:W4:Y:S02]  /*15a20*/  @!P1 SYNCS.PHASECHK.TRANS64 P1, [R3+URZ+0x38860], R2 ;  /* 0x03886002030095a7 */ /* 0x000f24000802007f */
[----:B----4-:R-:W-:Y:S05]  /*15a30*/  @!P1 BRA `(.L_x_2140) ;  /* 0xfffffffc00f09947 */ /* 0x010fea000383ffff */
[----:B------:R-:W-:Y:S05]  /*15a40*/  BRA `(.L_x_2169) ;  /* 0xfffffff400807947 */ /* 0x000fea000383ffff */
.L_x_2142:
[----:B----4-:R4:W0:Y:S02]  /*15a50*/  SYNCS.PHASECHK.TRANS64.TRYWAIT P0, [R4+URZ+0x38880], R5 ;  /* 0x03888005040075a7 */ /* 0x010824000800017f */
[----:B0-----:R-:W-:Y:S05]  /*15a60*/  @!P0 NANOSLEEP.SYNCS 0x989680 ;  /* 0x009896800000895d */ /* 0x001fea0003900000 */
[----:B------:R-:W0:Y:S02]  /*15a70*/  @!P0 SYNCS.PHASECHK.TRANS64 P0, [R4+URZ+0x38880], R5 ;  /* 0x03888005040085a7 */ /* 0x000e24000800007f */
[----:B0-----:R-:W-:Y:S05]  /*15a80*/  @!P0 BRA `(.L_x_2142) ;  /* 0xfffffffc00f08947 */ /* 0x001fea000383ffff */
[----:B------:R-:W-:Y:S05]  /*15a90*/  BRA `(.L_x_2143) ;  /* 0xfffffff4007c7947 */ /* 0x000fea000383ffff */
.L_x_2170:
        /* <DEDUP_REMOVED lines=14> */
.L_x_12341:


//--------------------- .text._ZN7cutlass13device_kernelIN5flash11enable_sm90INS1_16FlashAttnFwdSm90INS1_25CollectiveMainloopFwdSm90ILi2EN4cute5tupleIJNS5_1CILi1EEES8_S8_EEENS6_IJNS7_ILi128EEESA_NS7_ILi256EEEEEELi256ENS_12float_e4m3_tEfNS_4arch4Sm90ELb1ELb0ELb1ELb1ELb0ELb1ELb0ELb1ELb1ELb0ELb0ELb0EEENS1_21CollectiveEpilogueFwdINS6_IJSA_SB_SA_EEES9_NS_10bfloat16_tESF_Li256ELb1ELb0ELb0ELb1EEENS1_36VarlenDynamicPersistentTileSchedulerILi128ELi128ELi256ELi128ELb0ELb0ELb1ELb1ELb1ELb1EEEEEEEEEvNT_6ParamsE --------------------------
	.section	.text._ZN7cutlass13device_kernelIN5flash11enable_sm90INS1_16FlashAttnFwdSm90INS1_25CollectiveMainloopFwdSm90ILi2EN4cute5tupleIJNS5_1CILi1EEES8_S8_EEENS6_IJNS7_ILi128EEESA_NS7_ILi256EEEEEELi256ENS_12float_e4m3_tEfNS_4arch4Sm90ELb1ELb0ELb1ELb1ELb0ELb1ELb0ELb1ELb1ELb0ELb0ELb0EEENS1_21CollectiveEpilogueFwdINS6_IJSA_SB_SA_EEES9_NS_10bfloat16_tESF_Li256ELb1ELb0ELb0ELb1EEENS1_36VarlenDynamicPersistentTileSchedulerILi128ELi128ELi256ELi128ELb0ELb0ELb1ELb1ELb1ELb1EEEEEEEEEvNT_6ParamsE,"ax",@progbits
	.align	128
.text._ZN7cutlass13device_kernelIN5flash11enable_sm90INS1_16FlashAttnFwdSm90INS1_25CollectiveMainloopFwdSm90ILi2EN4cute5tupleIJNS5_1CILi1EEES8_S8_EEENS6_IJNS7_ILi128EEESA_NS7_ILi256EEEEEELi256ENS_12float_e4m3_tEfNS_4arch4Sm90ELb1ELb0ELb1ELb1ELb0ELb1ELb0ELb1ELb1ELb0ELb0ELb0EEENS1_21CollectiveEpilogueFwdINS6_IJSA_SB_SA_EEES9_NS_10bfloat16_tESF_Li256ELb1ELb0ELb0ELb1EEENS1_36VarlenDynamicPersistentTileSchedulerILi128ELi128ELi256ELi128ELb0ELb0ELb1ELb1ELb1ELb1EEEEEEEEEvNT_6ParamsE:
        .type           _ZN7cutlass13device_kernelIN5flash11enable_sm90INS1_16FlashAttnFwdSm90INS1_25CollectiveMainloopFwdSm90ILi2EN4cute5tupleIJNS5_1CILi1EEES8_S8_EEENS6_IJNS7_ILi128EEESA_NS7_ILi256EEEEEELi256ENS_12float_e4m3_tEfNS_4arch4Sm90ELb1ELb0ELb1ELb1ELb0ELb1ELb0ELb1ELb1ELb0ELb0ELb0EEENS1_21CollectiveEpilogueFwdINS6_IJSA_SB_SA_EEES9_NS_10bfloat16_tESF_Li256ELb1ELb0ELb0ELb1EEENS1_36VarlenDynamicPersistentTileSchedulerILi128ELi128ELi256ELi128ELb0ELb0ELb1ELb1ELb1ELb1EEEEEEEEEvNT_6ParamsE,@function
        .size           _ZN7cutlass13device_kernelIN5flash11enable_sm90INS1_16FlashAttnFwdSm90INS1_25CollectiveMainloopFwdSm90ILi2EN4cute5tupleIJNS5_1CILi1EEES8_S8_EEENS6_IJNS7_ILi128EEESA_NS7_ILi256EEEEEELi256ENS_12float_e4m3_tEfNS_4arch4Sm90ELb1ELb0ELb1ELb1ELb0ELb1ELb0ELb1ELb1ELb0ELb0ELb0EEENS1_21CollectiveEpilogueFwdINS6_IJSA_SB_SA_EEES9_NS_10bfloat16_tESF_Li256ELb1ELb0ELb0ELb1EEENS1_36VarlenDynamicPersistentTileSchedulerILi128ELi128ELi256ELi128ELb0ELb0ELb1ELb1ELb1ELb1EEEEEEEEEvNT_6ParamsE,(.L_x_12342 - _ZN7cutlass13device_kernelIN5flash11enable_sm90INS1_16FlashAttnFwdSm90INS1_25CollectiveMainloopFwdSm90ILi2EN4cute5tupleIJNS5_1CILi1EEES8_S8_EEENS6_IJNS7_ILi128EEESA_NS7_ILi256EEEEEELi256ENS_12float_e4m3_tEfNS_4arch4Sm90ELb1ELb0ELb1ELb1ELb0ELb1ELb0ELb1ELb1ELb0ELb0ELb0EEENS1_21CollectiveEpilogueFwdINS6_IJSA_SB_SA_EEES9_NS_10bfloat16_tESF_Li256ELb1ELb0ELb0ELb1EEENS1_36VarlenDynamicPersistentTileSchedulerILi128ELi128ELi256ELi128ELb0ELb0ELb1ELb1ELb1ELb1EEEEEEEEEvNT_6ParamsE)
        .other          _ZN7cutlass13device_kernelIN5flash11enable_sm90INS1_16FlashAttnFwdSm90INS1_25CollectiveMainloopFwdSm90ILi2EN4cute5tupleIJNS5_1CILi1EEES8_S8_EEENS6_IJNS7_ILi128EEESA_NS7_ILi256EEEEEELi256ENS_12float_e4m3_tEfNS_4arch4Sm90ELb1ELb0ELb1ELb1ELb0ELb1ELb0ELb1ELb1ELb0ELb0ELb0EEENS1_21CollectiveEpilogueFwdINS6_IJSA_SB_SA_EEES9_NS_10bfloat16_tESF_Li256ELb1ELb0ELb0ELb1EEENS1_36VarlenDynamicPersistentTileSchedulerILi128ELi128ELi256ELi128ELb0ELb0ELb1ELb1ELb1ELb1EEEEEEEEEvNT_6ParamsE,@"STO_CUDA_ENTRY STV_DEFAULT"
_ZN7cutlass13device_kernelIN5flash11enable_sm90INS1_16FlashAttnFwdSm90INS1_25CollectiveMainloopFwdSm90ILi2EN4cute5tupleIJNS5_1CILi1EEES8_S8_EEENS6_IJNS7_ILi128EEESA_NS7_ILi256EEEEEELi256ENS_12float_e4m3_tEfNS_4arch4Sm90ELb1ELb0ELb1ELb1ELb0ELb1ELb0ELb1ELb1ELb0ELb0ELb0EEENS1_21CollectiveEpilogueFwdINS6_IJSA_SB_SA_EEES9_NS_10bfloat16_tESF_Li256ELb1ELb0ELb0ELb1EEENS1_36VarlenDynamicPersistentTileSchedulerILi128ELi128ELi256ELi128ELb0ELb0ELb1ELb1ELb1ELb1EEEEEEEEEvNT_6ParamsE:
        /* <DEDUP_REMOVED lines=27> */
.L_x_2172:
[----:B------:R-:W-:Y:S05]  /*01b0*/  BSYNC B0 ;  /* 0x0000000000007941 */ /* 0x000fea0003800000 */
.L_x_2171:
        /* <DEDUP_REMOVED lines=41> */
.L_x_2173:
        /* <DEDUP_REMOVED lines=22> */
.L_x_2174:
        /* <DEDUP_REMOVED lines=18> */
.L_x_2175:
        /* <DEDUP_REMOVED lines=22> */
.L_x_2176:
        /* <DEDUP_REMOVED lines=22> */
.L_x_2177:
        /* <DEDUP_REMOVED lines=8> */
.L_x_2180:
        /* <DEDUP_REMOVED lines=31> */
[----:B------:R-:W-:Y:S01]  /*0c00*/  LEA.HI R2, R3, R0, RZ, 0x7 ;  /* 0x0000000003027211 */ /* 0x000fe200078f38ff */
[----:B------:R-:W-:Y:S01]  /*0c10*/  IMAD.SHL.U32 R6, R5, 0x20, RZ ;  /* 0x0000002005067824 */ /* 0x000fe200078e00ff */
[----:B------:R-:W-:Y:S02]  /*0c20*/  LOP3.LUT R5, R4, 0x3fffff0, RZ, 0xc0, !PT ;  /* 0x03fffff004057812 */ /* 0x000fe400078ec0ff */
[----:B------:R-:W-:Y:S02]  /*0c30*/  SHF.R.S32.HI R7, RZ, 0x4, R4 ;  /* 0x00000004ff077819 */ /* 0x000fe40000011404 */
[----:B------:R-:W-:Y:S01]  /*0c40*/  LOP3.LUT R9, R2, 0xffffff80, RZ, 0xc0, !PT ;  /* 0xffffff8002097812 */ /* 0x000fe200078ec0ff */
[----:B------:R-:W-:Y:S01]  /*0c50*/  IMAD.IADD R5, R0, 0x1, -R5 ;  /* 0x0000000100057824 */ /* 0x000fe200078e0a05 */
[----:B------:R-:W-:-:S02]  /*0c60*/  LOP3.LUT R6, R6, 0xfffffc00, RZ, 0xc0, !PT ;  /* 0xfffffc0006067812 */ /* 0x000fc400078ec0ff */
[----:B------:R-:W-:Y:S02]  /*0c70*/  LEA.HI R4, R4, R7, RZ, 0x1 ;  /* 0x0000000704047211 */ /* 0x000fe400078f08ff */
[----:B------:R-:W-:Y:S01]  /*0c80*/  IADD3 R8, R0, -R9, RZ ;  /* 0x8000000900087210 */ /* 0x000fe20007ffe0ff */
[----:B------:R-:W-:Y:S01]  /*0c90*/  IMAD R9, R5, 0x40, R6 ;  /* 0x0000004005097824 */ /* 0x000fe200078e0206 */
[----:B------:R-:W-:Y:S02]  /*0ca0*/  LOP3.LUT R4, R4, 0x1ffffffe, RZ, 0xc0, !PT ;  /* 0x1ffffffe04047812 */ /* 0x000fe400078ec0ff */
[----:B------:R-:W-:Y:S02]  /*0cb0*/  SHF.R.S32.HI R5, RZ, 0x7, R2 ;  /* 0x00000007ff057819 */ /* 0x000fe40000011402 */
[----:B------:R-:W-:Y:S01]  /*0cc0*/  LEA.HI R22, R3, R0, RZ, 0x3 ;  /* 0x0000000003167211 */ /* 0x000fe200078f18ff */
[----:B------:R-:W-:Y:S01]  /*0cd0*/  IMAD.IADD R4, R7, 0x1, -R4 ;  /* 0x0000000107047824 */ /* 0x000fe200078e0a04 */
[----:B------:R-:W-:-:S02]  /*0ce0*/  LEA.HI R2, R2, R5, RZ, 0x1 ;  /* 0x0000000502027211 */ /* 0x000fc400078f08ff */
[----:B------:R-:W-:Y:S02]  /*0cf0*/  SHF.R.S32.HI R11, RZ, 0x1f, R8 ;  /* 0x0000001fff0b7819 */ /* 0x000fe40000011408 */
[----:B------:R-:W-:Y:S02]  /*0d00*/  LOP3.LUT R7, R22, 0xfffffff8, RZ, 0xc0, !PT ;  /* 0xfffffff816077812 */ /* 0x000fe400078ec0ff */
[----:B------:R-:W-:Y:S02]  /*0d10*/  LOP3.LUT R2, R2, 0x3fffffe, RZ, 0xc0, !PT ;  /* 0x03fffffe02027812 */ /* 0x000fe400078ec0ff */
[----:B------:R-:W-:Y:S01]  /*0d20*/  SHF.R.S32.HI R22, RZ, 0x3, R22 ;  /* 0x00000003ff167819 */ /* 0x000fe20000011416 */
[----:B------:R-:W-:Y:S01]  /*0d30*/  IMAD.IADD R7, R0, 0x1, -R7 ;  /* 0x0000000100077824 */ /* 0x000fe200078e0a07 */
[----:B------:R-:W-:Y:S01]  /*0d40*/  LEA.HI R6, R11, R8, RZ, 0x2 ;  /* 0x000000080b067211 */ /* 0x000fe200078f10ff */
[----:B------:R-:W-:Y:S01]  /*0d50*/  IMAD.IADD R2, R5, 0x1, -R2 ;  /* 0x0000000105027824 */ /* 0x000fe200078e0a02 */
[----:B------:R-:W-:Y:S01]  /*0d60*/  LEA.HI R3, R3, R0, RZ, 0x6 ;  /* 0x0000000003037211 */ /* 0x000fe200078f30ff */
[----:B------:R-:W-:Y:S01]  /*0d70*/  IMAD R0, R4, 0x8, R9 ;  /* 0x0000000804007824 */ /* 0x000fe200078e0209 */
[----:B------:R-:W-:Y:S01]  /*0d80*/  LOP3.LUT R5, R6, 0x7ffffffc, RZ, 0xc0, !PT ;  /* 0x7ffffffc06057812 */ /* 0x000fe200078ec0ff */
[C---:B------:R-:W-:Y:S01]  /*0d90*/  VIADD R234, R22.reuse, 0x20 ;  /* 0x0000002016ea7836 */ /* 0x040fe20000000000 */
[--C-:B------:R-:W-:Y:S01]  /*0da0*/  SHF.R.S32.HI R10, RZ, 0x2, R6.reuse ;  /* 0x00000002ff0a7819 */ /* 0x100fe20000011406 */
[C---:B------:R-:W-:Y:S01]  /*0db0*/  VIADD R233, R22.reuse, 0x40 ;  /* 0x0000004016e97836 */ /* 0x040fe20000000000 */
[----:B------:R-:W-:Y:S01]  /*0dc0*/  SHF.R.S32.HI R13, RZ, 0x1f, R6 ;  /* 0x0000001fff0d7819 */ /* 0x000fe20000011406 */
[----:B------:R0:W-:Y:S01]  /*0dd0*/  STL [R1+0x5c], R0 ;  /* 0x00005c0001007387 */ /* 0x0001e20000100800 */
[----:B------:R-:W-:Y:S01]  /*0de0*/  VIADD R235, R22, 0x60 ;  /* 0x0000006016eb7836 */ /* 0x000fe20000000000 */
[----:B------:R-:W-:Y:S01]  /*0df0*/  LEA.HI R11, R11, R8, RZ, 0x5 ;  /* 0x000000080b0b7211 */ /* 0x000fe200078f28ff */
[----:B------:R-:W-:Y:S01]  /*0e00*/  IMAD.SHL.U32 R16, R7, 0x10, RZ ;  /* 0x0000001007107824 */ /* 0x000fe200078e00ff */
[----:B------:R-:W-:Y:S01]  /*0e10*/  LEA.HI R13, R13, R10, RZ, 0x3 ;  /* 0x0000000a0d0d7211 */ /* 0x000fe200078f18ff */
[----:B------:R-:W-:Y:S01]  /*0e20*/  IMAD.SHL.U32 R3, R3, 0x10, RZ ;  /* 0x0000001003037824 */ /* 0x000fe200078e00ff */
[----:B------:R-:W-:Y:S01]  /*0e30*/  SHF.R.S32.HI R14, RZ, 0x1f, R235 ;  /* 0x0000001fff0e7819 */ /* 0x000fe200000114eb */
[----:B------:R-:W-:Y:S01]  /*0e40*/  IMAD.SHL.U32 R6, R233, 0x80, RZ ;  /* 0x00000080e9067824 */ /* 0x000fe200078e00ff */
[----:B------:R-:W-:Y:S01]  /*0e50*/  LOP3.LUT R13, R13, 0xfffffff8, RZ, 0xc0, !PT ;  /* 0xfffffff80d0d7812 */ /* 0x000fe200078ec0ff */
[----:B------:R-:W-:Y:S01]  /*0e60*/  IMAD.SHL.U32 R12, R235, 0x80, RZ ;  /* 0x00000080eb0c7824 */ /* 0x000fe200078e00ff */
[----:B0-----:R-:W-:-:S02]  /*0e70*/  IADD3 R0, R8, -R5, RZ ;  /* 0x8000000508007210 */ /* 0x001fc40007ffe0ff */
[----:B------:R-:W-:Y:S01]  /*0e80*/  SHF.R.S32.HI R5, RZ, 0x1f, R234 ;  /* 0x0000001fff057819 */ /* 0x000fe200000114ea */
[----:B------:R-:W-:Y:S01]  /*0e90*/  IMAD.IADD R10, R10, 0x1, -R13 ;  /* 0x000000010a0a7824 */ /* 0x000fe200078e0a0d */
[----:B------:R-:W-:Y:S01]  /*0ea0*/  SHF.R.S32.HI R8, RZ, 0x1f, R233 ;  /* 0x0000001fff087819 */ /* 0x000fe200000114e9 */
[----:B------:R0:W-:Y:S01]  /*0eb0*/  STL [R1+0x38], R0 ;  /* 0x0000380001007387 */ /* 0x0001e20000100800 */
[----:B------:R-:W-:Y:S02]  /*0ec0*/  LEA.HI R4, R5, R234, RZ, 0x3 ;  /* 0x000000ea05047211 */ /* 0x000fe400078f18ff */
[----:B------:R-:W-:Y:S02]  /*0ed0*/  LEA.HI R8, R8, R233, RZ, 0x3 ;  /* 0x000000e908087211 */ /* 0x000fe400078f18ff */
[----:B------:R-:W-:Y:S01]  /*0ee0*/  LEA.HI R14, R14, R235, RZ, 0x3 ;  /* 0x000000eb0e0e7211 */ /* 0x000fe200078f18ff */
[----:B------:R-:W-:Y:S01]  /*0ef0*/  IMAD.SHL.U32 R4, R4, 0x80, RZ ;  /* 0x0000008004047824 */ /* 0x000fe200078e00ff */
[----:B------:R-:W-:Y:S01]  /*0f00*/  SHF.R.S32.HI R11, RZ, 0x5, R11 ;  /* 0x00000005ff0b7819 */ /* 0x000fe2000001140b */
[----:B------:R-:W-:Y:S01]  /*0f10*/  IMAD.SHL.U32 R8, R8, 0x80, RZ ;  /* 0x0000008008087824 */ /* 0x000fe200078e00ff */
[----:B------:R-:W-:Y:S01]  /*0f20*/  LOP3.LUT R9, R6, 0x380, RZ, 0xc0, !PT ;  /* 0x0000038006097812 */ /* 0x000fe200078ec0ff */
[----:B------:R-:W-:Y:S01]  /*0f30*/  IMAD.SHL.U32 R14, R14, 0x80, RZ ;  /* 0x000000800e0e7824 */ /* 0x000fe200078e00ff */
[----:B0-----:R-:W-:-:S02]  /*0f40*/  SHF.L.U32 R0, R234, 0x7, RZ ;  /* 0x00000007ea007819 */ /* 0x001fc400000006ff */
[----:B------:R-:W-:Y:S02]  /*0f50*/  LOP3.LUT R21, R4, 0xfffffc00, RZ, 0xc0, !PT ;  /* 0xfffffc0004157812 */ /* 0x000fe400078ec0ff */
[----:B------:R-:W-:Y:S02]  /*0f60*/  LOP3.LUT R5, R0, 0x380, RZ, 0xc0, !PT ;  /* 0x0000038000057812 */ /* 0x000fe400078ec0ff */
[----:B------:R-:W-:Y:S01]  /*0f70*/  LEA R11, R11, R10, 0x4 ;  /* 0x0000000a0b0b7211 */ /* 0x000fe200078e20ff */
[----:B------:R-:W-:Y:S01]  /*0f80*/  STL [R1+0x30], R21 ;  /* 0x0000301501007387 */ /* 0x000fe20000100800 */
[----:B------:R-:W-:Y:S02]  /*0f90*/  SHF.R.U32.HI R0, RZ, 0x3, R5 ;  /* 0x00000003ff007819 */ /* 0x000fe40000011605 */
[----:B------:R-:W-:Y:S02]  /*0fa0*/  LOP3.LUT R15, R5, 0x70, R16, 0xf8, !PT ;  /* 0x00000070050f7812 */ /* 0x000fe400078ef810 */
[----:B------:R-:W-:-:S02]  /*0fb0*/  LOP3.LUT R20, R8, 0xfffffc00, RZ, 0xc0, !PT ;  /* 0xfffffc0008147812 */ /* 0x000fc400078ec0ff */
[----:B------:R-:W-:Y:S02]  /*0fc0*/  LOP3.LUT R19, R14, 0xfffffc00, RZ, 0xc0, !PT ;  /* 0xfffffc000e137812 */ /* 0x000fe400078ec0ff */
[----:B------:R-:W-:Y:S01]  /*0fd0*/  LOP3.LUT R15, R21, R15, R0, 0xf6, !PT ;  /* 0x0000000f150f7212 */ /* 0x000fe200078ef600 */
[----:B------:R-:W-:Y:S01]  /*0fe0*/  IMAD R0, R2, 0x40, R11 ;  /* 0x0000004002007824 */ /* 0x000fe200078e020b */
[----:B------:R-:W-:Y:S01]  /*0ff0*/  STL [R1+0x2c], R20 ;  /* 0x00002c1401007387 */ /* 0x000fe20000100800 */
[----:B------:R-:W-:Y:S02]  /*1000*/  LOP3.LUT R2, R3, 0xfffffc00, RZ, 0xc0, !PT ;  /* 0xfffffc0003027812 */ /* 0x000fe400078ec0ff */
[----:B------:R-:W-:Y:S01]  /*1010*/  LOP3.LUT R13, R12, 0x380, RZ, 0xc0, !PT ;  /* 0x000003800c0d7812 */ /* 0x000fe200078ec0ff */
[----:B------:R0:W-:Y:S01]  /*1020*/  STL [R1+0x28], R19 ;  /* 0x0000281301007387 */ /* 0x0001e20000100800 */
[----:B------:R-:W-:Y:S02]  /*1030*/  SHF.R.U32.HI R5, RZ, 0x3, R9 ;  /* 0x00000003ff057819 */ /* 0x000fe40000011609 */
[----:B------:R-:W-:Y:S01]  /*1040*/  LOP3.LUT R12, R9, 0x70, R16, 0xf8, !PT ;  /* 0x00000070090c7812 */ /* 0x000fe200078ef810 */
[----:B------:R-:W-:Y:S01]  /*1050*/  STL [R1+0x4], R25 ;  /* 0x0000041901007387 */ /* 0x000fe20000100800 */
[----:B------:R-:W-:-:S02]  /*1060*/  SHF.R.U32.HI R6, RZ, 0x3, R13 ;  /* 0x00000003ff067819 */ /* 0x000fc4000001160d */
[----:B------:R-:W-:Y:S01]  /*1070*/  LOP3.LUT R13, R13, 0x70, R16, 0xf8, !PT ;  /* 0x000000700d0d7812 */ /* 0x000fe200078ef810 */
[----:B------:R1:W-:Y:S01]  /*1080*/  STL [R1+0x3c], R0 ;  /* 0x00003c0001007387 */ /* 0x0003e20000100800 */
[----:B------:R-:W-:Y:S02]  /*1090*/  LOP3.LUT R5, R20, R12, R5, 0xf6, !PT ;  /* 0x0000000c14057212 */ /* 0x000fe400078ef605 */
[----:B------:R-:W-:Y:S01]  /*10a0*/  LOP3.LUT R13, R19, R13, R6, 0xf6, !PT ;  /* 0x0000000d130d7212 */ /* 0x000fe200078ef606 */
[----:B------:R-:W-:Y:S01]  /*10b0*/  STL [R1+0x8], R26 ;  /* 0x0000081a01007387 */ /* 0x000fe20000100800 */
[----:B0-----:R-:W-:Y:S01]  /*10c0*/  IMAD.SHL.U32 R19, R7, 0x8, RZ ;  /* 0x0000000807137824 */ /* 0x001fe200078e00ff */
[----:B------:R-:W-:Y:S02]  /*10d0*/  SHF.R.S32.HI R23, RZ, 0x1f, R22 ;  /* 0x0000001fff177819 */ /* 0x000fe40000011416 */
[----:B------:R-:W-:Y:S01]  /*10e0*/  STL [R1+0xc], R27 ;  /* 0x00000c1b01007387 */ /* 0x000fe20000100800 */
[----:B------:R-:W-:-:S02]  /*10f0*/  VIADD R236, R19, 0x40 ;  /* 0x0000004013ec7836 */ /* 0x000fc40000000000 */
[----:B-1----:R-:W-:Y:S01]  /*1100*/  IMAD.SHL.U32 R0, R22, 0x80, RZ ;  /* 0x0000008016007824 */ /* 0x002fe200078e00ff */
[----:B------:R-:W-:Y:S04]  /*1110*/  STL [R1+0x10], RZ ;  /* 0x000010ff01007387 */ /* 0x000fe80000100800 */
[----:B------:R-:W-:-:S04]  /*1120*/  LOP3.LUT R4, R0, 0x380, RZ, 0xc0, !PT ;  /* 0x0000038000047812 */ /* 0x000fc800078ec0ff */
[----:B------:R-:W-:Y:S01]  /*1130*/  SHF.R.U32.HI R3, RZ, 0x3, R4 ;  /* 0x00000003ff037819 */ /* 0x000fe20000011604 */
[----:B------:R-:W-:Y:S01]  /*1140*/  STL [R1+0x14], R4 ;  /* 0x0000140401007387 */ /* 0x000fe20000100800 */
[----:B------:R-:W-:-:S03]  /*1150*/  LOP3.LUT R0, R4, 0x70, R16, 0xf8, !PT ;  /* 0x0000007004007812 */ /* 0x000fc600078ef810 */
[----:B------:R-:W-:Y:S04]  /*1160*/  STL [R1+0x1c], R2 ;  /* 0x00001c0201007387 */ /* 0x000fe80000100800 */
[----:B------:R0:W-:Y:S02]  /*1170*/  STL [R1+0x18], R3 ;  /* 0x0000180301007387 */ /* 0x0001e40000100800 */
[----:B0-----:R-:W-:Y:S01]  /*1180*/  LOP3.LUT R3, R2, R0, R3, 0xf6, !PT ;  /* 0x0000000002037212 */ /* 0x001fe200078ef603 */
[----:B------:R-:W-:-:S04]  /*1190*/  IMAD.IADD R2, R18, 0x1, R5 ;  /* 0x0000000112027824 */ /* 0x000fc800078e0205 */
[C---:B------:R-:W-:Y:S02]  /*11a0*/  IMAD.IADD R0, R18.reuse, 0x1, R3 ;  /* 0x0000000112007824 */ /* 0x040fe400078e0203 */
[----:B------:R-:W-:-:S03]  /*11b0*/  IMAD.IADD R3, R18, 0x1, R15 ;  /* 0x0000000112037824 */ /* 0x000fc600078e020f */
[----:B------:R0:W-:Y:S04]  /*11c0*/  STL [R1+0x34], R0 ;  /* 0x0000340001007387 */ /* 0x0001e80000100800 */
[----:B------:R1:W-:Y:S04]  /*11d0*/  STL [R1+0x58], R3 ;  /* 0x0000580301007387 */ /* 0x0003e80000100800 */
[----:B------:R1:W-:Y:S01]  /*11e0*/  STL [R1+0x54], R2 ;  /* 0x0000540201007387 */ /* 0x0003e20000100800 */
[----:B0-----:R-:W-:-:S05]  /*11f0*/  IADD3 R0, R18, R13, RZ ;  /* 0x0000000d12007210 */ /* 0x001fca0007ffe0ff */
[----:B------:R1:W-:Y:S02]  /*1200*/  STL [R1+0x50], R0 ;  /* 0x0000500001007387 */ /* 0x0003e40000100800 */
.L_x_2404:
[----:B-1----:R-:W2:Y:S01]  /*1210*/  LDL.LU R0, [R1+0xc] ;  /* 0x00000c0001007983 */ /* 0x002ea20000300800 */
[----:B------:R-:W2:Y:S01]  /*1220*/  LDC.64 R2, c[0x0][0xc60] ;  /* 0x00031800ff027b82 */ /* 0x000ea20000000a00 */
[----:B------:R-:W-:Y:S05]  /*1230*/  YIELD ;  /* 0x0000000000007946 */ /* 0x000fea0003800000 */
[----:B------:R-:W-:Y:S01]  /*1240*/  ULDC.64 UR4, c[0x0][0xa28] ;  /* 0x00028a0000047ab9 */ /* 0x000fe20000000a00 */
[----:B------:R-:W-:Y:S01]  /*1250*/  ULDC.64 UR8, c[0x0][0xa18] ;  /* 0x0002860000087ab9 */ /* 0x000fe20000000a00 */
[----:B------:R-:W-:Y:S01]  /*1260*/  ISETP.NE.U32.AND P1, PT, RZ, UR4, PT ;  /* 0x00000004ff007c0c */ /* 0x000fe2000bf25070 */
[----:B------:R-:W-:Y:S01]  /*1270*/  ULDC.64 UR6, c[0x0][0xa08] ;  /* 0x0002820000067ab9 */ /* 0x000fe20000000a00 */
[----:B--2---:R-:W-:-:S05]  /*1280*/  IMAD.WIDE R2, R0, 0x4, R2 ;  /* 0x0000000400027825 */ /* 0x004fca00078e0202 */
[----:B0-----:R0:W2:Y:S01]  /*1290*/  LDG.E R0, desc[UR46][R2.64] ;  /* 0x0000002e02007981 */ /* 0x0010a2000c1e1900 */
[----:B------:R-:W-:Y:S01]  /*12a0*/  ISETP.NE.AND.EX P1, PT, RZ, UR5, PT, P1 ;  /* 0x00000005ff007c0c */ /* 0x000fe2000bf25310 */
[----:B---3-5:R-:W-:Y:S01]  /*12b0*/  IMAD.MOV.U32 R27, RZ, RZ, RZ ;  /* 0x000000ffff1b7224 */ /* 0x028fe200078e00ff */
[----:B------:R-:W-:-:S04]  /*12c0*/  ISETP.NE.U32.AND P0, PT, RZ, UR6, PT ;  /* 0x00000006ff007c0c */ /* 0x000fc8000bf05070 */
[----:B------:R-:W-:Y:S01]  /*12d0*/  ISETP.NE.AND.EX P0, PT, RZ, UR7, PT, P0 ;  /* 0x00000007ff007c0c */ /* 0x000fe2000bf05300 */
[----:B0-----:R-:W-:Y:S01]  /*12e0*/  IMAD.MOV.U32 R3, RZ, RZ, RZ ;  /* 0x000000ffff037224 */ /* 0x001fe200078e00ff */
[----:B--2---:R-:W-:Y:S01]  /*12f0*/  SHF.R.S32.HI R6, RZ, 0x1f, R0 ;  /* 0x0000001fff067819 */ /* 0x004fe20000011400 */
[----:B------:R-:W-:-:S04]  /*1300*/  IMAD.SHL.U32 R28, R0, 0x4, RZ ;  /* 0x00000004001c7824 */ /* 0x000fc800078e00ff */
[C---:B----4-:R-:W-:Y:S01]  /*1310*/  @P1 LEA R4, P2, R0.reuse, UR4, 0x2 ;  /* 0x0000000400041c11 */ /* 0x050fe2000f8410ff */
        /* <DEDUP_REMOVED lines=15> */
[----:B------:R-:W2:Y:S01]  /*1410*/  @P2 LDG.E R2, desc[UR46][R6.64] ;  /* 0x0000002e06022981 */ /* 0x000ea2000c1e1900 */
[----:B------:R-:W-:-:S03]  /*1420*/  UISETP.NE.U32.AND UP0, UPT, UR4, URZ, UPT ;  /* 0x0000003f0400728c */ /* 0x000fc6000bf05070 */
[----:B------:R-:W-:Y:S01]  /*1430*/  ULDC UR4, c[0x0][0x404] ;  /* 0x0001010000047ab9 */ /* 0x000fe20000000800 */
[----:B------:R-:W-:-:S03]  /*1440*/  UISETP.NE.AND.EX UP0, UPT, UR5, URZ, UPT, UP0 ;  /* 0x0000003f0500728c */ /* 0x000fc6000bf05300 */
[----:B------:R-:W-:Y:S01]  /*1450*/  ULDC UR5, c[0x0][0x2e0] ;  /* 0x0000b80000057ab9 */ /* 0x000fe20000000800 */
[----:B------:R-:W-:-:S04]  /*1460*/  USEL UR4, UR4, 0x1, UP0 ;  /* 0x0000000104047887 */ /* 0x000fc80008000000 */
[----:B------:R-:W-:-:S03]  /*1470*/  UIMAD UR4, UR4, UR5, URZ ;  /* 0x00000005040472a4 */ /* 0x000fc6000f8e023f */
[----:B------:R-:W-:-:S03]  /*1480*/  ULDC UR5, c[0x0][0x338] ;  /* 0x0000ce0000057ab9 */ /* 0x000fc60000000800 */
[----:B------:R-:W-:Y:S02]  /*1490*/  IMAD.U32 R26, RZ, RZ, UR4 ;  /* 0x00000004ff1a7e24 */ /* 0x000fe4000f8e00ff */
[----:B------:R-:W-:Y:S01]  /*14a0*/  IMAD.MOV.U32 R25, RZ, RZ, R0 ;  /* 0x000000ffff197224 */ /* 0x000fe200078e0000 */
[----:B--2---:R0:W-:Y:S01]  /*14b0*/  STL [R1+0xc], R2 ;  /* 0x00000c0201007387 */ /* 0x0041e20000100800 */
[----:B------:R-:W-:Y:S01]  /*14c0*/  IMAD.MOV.U32 R10, RZ, RZ, R2 ;  /* 0x000000ffff0a7224 */ /* 0x000fe200078e0002 */
[----:B0-----:R-:W-:Y:S01]  /*14d0*/  MOV R2, UR5 ;  /* 0x0000000500027c02 */ /* 0x001fe20008000f00 */
[----:B-1----:R-:W-:Y:S06]  /*14e0*/  @P2 BRA `(.L_x_2182) ;  /* 0x0000000000282947 */ /* 0x002fec0003800000 */
[----:B------:R-:W-:Y:S02]  /*14f0*/  ULDC.64 UR4, c[0x0][0xa00] ;  /* 0x0002800000047ab9 */ /* 0x000fe40000000a00 */
[----:B------:R-:W-:-:S04]  /*1500*/  ISETP.NE.U32.AND P1, PT, RZ, UR4, PT ;  /* 0x00000004ff007c0c */ /* 0x000fc8000bf25070 */
[----:B------:R-:W-:-:S13]  /*1510*/  ISETP.NE.AND.EX P1, PT, RZ, UR5, PT, P1 ;  /* 0x00000005ff007c0c */ /* 0x000fda000bf25310 */
[----:B------:R-:W-:Y:S05]  /*1520*/  @!P1 BRA `(.L_x_2182) ;  /* 0x0000000000189947 */ /* 0x000fea0003800000 */
[----:B------:R-:W0:Y:S02]  /*1530*/  LDC.64 R4, c[0x0][0xa00] ;  /* 0x00028000ff047b82 */ /* 0x000e240000000a00 */
[----:B0-----:R-:W-:-:S05]  /*1540*/  IMAD.WIDE R4, R25, 0x4, R4 ;  /* 0x0000000419047825 */ /* 0x001fca00078e0204 */
[----:B------:R-:W2:Y:S04]  /*1550*/  LDG.E R0, desc[UR46][R4.64] ;  /* 0x0000002e04007981 */ /* 0x000ea8000c1e1900 */
[----:B------:R-:W2:Y:S02]  /*1560*/  LDG.E R7, desc[UR46][R4.64+0x4] ;  /* 0x0000042e04077981 */ /* 0x000ea4000c1e1900 */
[----:B--2---:R-:W-:-:S05]  /*1570*/  IMAD.IADD R10, R7, 0x1, -R0 ;  /* 0x00000001070a7824 */ /* 0x004fca00078e0a00 */
[----:B------:R0:W-:Y:S02]  /*1580*/  STL [R1+0xc], R10 ;  /* 0x00000c0a01007387 */ /* 0x0001e40000100800 */
.L_x_2182:
[----:B------:R-:W2:Y:S01]  /*1590*/  LDL R12, [R1+0x4] ;  /* 0x00000400010c7983 */ /* 0x000ea20000100800 */
[----:B------:R-:W-:-:S03]  /*15a0*/  ULDC.64 UR4, c[0x0][0xa20] ;  /* 0x0002880000047ab9 */ /* 0x000fc60000000a00 */
[----:B------:R-:W3:Y:S01]  /*15b0*/  LDL R30, [R1+0x8] ;  /* 0x00000800011e7983 */ /* 0x000ee20000100800 */
[----:B------:R-:W-:-:S04]  /*15c0*/  ISETP.NE.U32.AND P1, PT, RZ, UR4, PT ;  /* 0x00000004ff007c0c */ /* 0x000fc8000bf25070 */
[----:B------:R-:W-:Y:S01]  /*15d0*/  ISETP.NE.AND.EX P1, PT, RZ, UR5, PT, P1 ;  /* 0x00000005ff007c0c */ /* 0x000fe2000bf25310 */
[----:B--2---:R1:W-:Y:S04]  /*15e0*/  STL [R1+0x48], R12 ;  /* 0x0000480c01007387 */ /* 0x0043e80000100800 */
[----:B---3--:R1:W-:Y:S08]  /*15f0*/  STL [R1+0x40], R30 ;  /* 0x0000401e01007387 */ /* 0x0083f00000100800 */
[----:B------:R-:W-:Y:S05]  /*1600*/  @!P1 BRA `(.L_x_2183) ;  /* 0x0000000000109947 */ /* 0x000fea0003800000 */
[----:B------:R-:W-:-:S04]  /*1610*/  IADD3 R4, P0, R28, UR4, RZ ;  /* 0x000000041c047c10 */ /* 0x000fc8000ff1e0ff */
[----:B------:R-:W-:-:S05]  /*1620*/  IADD3.X R5, R29, UR5, RZ, P0, !PT ;  /* 0x000000051d057c10 */ /* 0x000fca00087fe4ff */
[----:B------:R2:W5:Y:S01]  /*1630*/  LDG.E R26, desc[UR46][R4.64] ;  /* 0x0000002e041a7981 */ /* 0x000562000c1e1900 */
[----:B------:R-:W-:Y:S05]  /*1640*/  BRA `(.L_x_2184) ;  /* 0x0000000000107947 */ /* 0x000fea0003800000 */
.L_x_2183:
[----:B------:R-:W-:Y:S05]  /*1650*/  @!P0 BRA `(.L_x_2184) ;  /* 0x00000000000c8947 */ /* 0x000fea0003800000 */
[----:B------:R-:W2:Y:S04]  /*1660*/  LDG.E R5, desc[UR46][R8.64] ;  /* 0x0000002e08057981 */ /* 0x000ea8000c1e1900 */
[----:B------:R-:W2:Y:S02]  /*1670*/  LDG.E R26, desc[UR46][R8.64+0x4] ;  /* 0x0000042e081a7981 */ /* 0x000ea4000c1e1900 */
[----:B--2---:R-:W-:-:S07]  /*1680*/  IMAD.IADD R26, R26, 0x1, -R5 ;  /* 0x000000011a1a7824 */ /* 0x004fce00078e0a05 */
.L_x_2184:
[----:B------:R-:W-:Y:S02]  /*1690*/  ULDC.64 UR4, c[0x0][0xa10] ;  /* 0x0002840000047ab9 */ /* 0x000fe40000000a00 */
[----:B------:R-:W-:-:S04]  /*16a0*/  ISETP.NE.U32.AND P0, PT, RZ, UR4, PT ;  /* 0x00000004ff007c0c */ /* 0x000fc8000bf05070 */
[----:B------:R-:W-:Y:S01]  /*16b0*/  ISETP.NE.AND.EX P0, PT, RZ, UR5, PT, P0 ;  /* 0x00000005ff007c0c */ /* 0x000fe2000bf05300 */
[----:B------:R-:W-:-:S12]  /*16c0*/  ULDC.64 UR4, c[0x0][0xa30] ;  /* 0x00028c0000047ab9 */ /* 0x000fd80000000a00 */
[----:B--2---:R-:W2:Y:S02]  /*16d0*/  @P0 LDC.64 R4, c[0x0][0xa10] ;  /* 0x00028400ff040b82 */ /* 0x004ea40000000a00 */
[----:B--2---:R-:W-:-:S05]  /*16e0*/  @P0 IMAD.WIDE R4, R25, 0x4, R4 ;  /* 0x0000000419040825 */ /* 0x004fca00078e0204 */
[----:B------:R-:W2:Y:S04]  /*16f0*/  @P0 LDG.E R0, desc[UR46][R4.64] ;  /* 0x0000002e04000981 */ /* 0x000ea8000c1e1900 */
[----:B------:R-:W2:Y:S01]  /*1700*/  @P0 LDG.E R9, desc[UR46][R4.64+0x4] ;  /* 0x0000042e04090981 */ /* 0x000ea2000c1e1900 */
[----:B-----5:R-:W-:Y:S01]  /*1710*/  IADD3 R11, -R3, R26, RZ ;  /* 0x0000001a030b7210 */ /* 0x020fe20007ffe1ff */
[----:B------:R-:W-:Y:S01]  /*1720*/  IMAD.MOV.U32 R123, RZ, RZ, R26 ;  /* 0x000000ffff7b7224 */ /* 0x000fe200078e001a */
[----:B------:R-:W-:Y:S02]  /*1730*/  LEA R3, R12, 0xff, 0x7 ;  /* 0x000000ff0c037811 */ /* 0x000fe400078e38ff */
[----:B------:R-:W-:Y:S01]  /*1740*/  ISETP.NE.U32.AND P1, PT, RZ, UR4, PT ;  /* 0x00000004ff007c0c */ /* 0x000fe2000bf25070 */
[----:B------:R-:W-:-:S03]  /*1750*/  IMAD.MOV R110, RZ, RZ, -R11 ;  /* 0x000000ffff6e7224 */ /* 0x000fc600078e0a0b */
[----:B------:R-:W-:Y:S02]  /*1760*/  ISETP.NE.AND.EX P1, PT, RZ, UR5, PT, P1 ;  /* 0x00000005ff007c0c */ /* 0x000fe4000bf25310 */
[----:B------:R-:W-:-:S11]  /*1770*/  VIMNMX R110, RZ, R110, !PT ;  /* 0x0000006eff6e7248 */ /* 0x000fd60007fe0100 */
[----:B------:R-:W-:-:S04]  /*1780*/  @P1 IADD3 R6, P2, R28, UR4, RZ ;  /* 0x000000041c061c10 */ /* 0x000fc8000ff5e0ff */
[----:B------:R-:W-:-:S05]  /*1790*/  @P1 IADD3.X R7, R29, UR5, RZ, P2, !PT ;  /* 0x000000051d071c10 */ /* 0x000fca00097fe4ff */
[----:B------:R3:W5:Y:S01]  /*17a0*/  @P1 LDG.E R123, desc[UR46][R6.64] ;  /* 0x0000002e067b1981 */ /* 0x000762000c1e1900 */
[----:B--2---:R-:W-:-:S04]  /*17b0*/  @P0 IMAD.IADD R2, R9, 0x1, -R0 ;  /* 0x0000000109020824 */ /* 0x004fc800078e0a00 */
[----:B------:R-:W-:-:S04]  /*17c0*/  IMAD.IADD R8, R11, 0x1, R2 ;  /* 0x000000010b087824 */ /* 0x000fc800078e0202 */
[C---:B------:R-:W-:Y:S01]  /*17d0*/  VIADD R0, R8.reuse, 0x7f ;  /* 0x0000007f08007836 */ /* 0x040fe20000000000 */
[----:B------:R-:W-:Y:S01]  /*17e0*/  IADD3 R4, R8, R3, -R10 ;  /* 0x0000000308047210 */ /* 0x000fe20007ffe80a */
[----:B------:R3:W-:Y:S03]  /*17f0*/  STL [R1+0x20], R8 ;  /* 0x0000200801007387 */ /* 0x0007e60000100800 */
[----:B------:R-:W-:Y:S02]  /*1800*/  SHF.R.S32.HI R3, RZ, 0x1f, R0 ;  /* 0x0000001fff037819 */ /* 0x000fe40000011400 */
[----:B------:R-:W-:Y:S02]  /*1810*/  SHF.R.S32.HI R5, RZ, 0x1f, R4 ;  /* 0x0000001fff057819 */ /* 0x000fe40000011404 */
[----:B------:R-:W-:Y:S02]  /*1820*/  LEA.HI R3, R3, R0, RZ, 0x7 ;  /* 0x0000000003037211 */ /* 0x000fe400078f38ff */
[----:B------:R-:W-:-:S02]  /*1830*/  LEA.HI R5, R5, R4, RZ, 0x7 ;  /* 0x0000000405057211 */ /* 0x000fc400078f38ff */
[----:B------:R-:W-:Y:S02]  /*1840*/  SHF.R.S32.HI R133, RZ, 0x7, R3 ;  /* 0x00000007ff857819 */ /* 0x000fe40000011403 */
[----:B------:R-:W-:-:S04]  /*1850*/  SHF.R.S32.HI R0, RZ, 0x7, R5 ;  /* 0x00000007ff007819 */ /* 0x000fc80000011405 */
[----:B------:R-:W-:-:S05]  /*1860*/  VIMNMX R0, R133, R0, PT ;  /* 0x0000000085007248 */ /* 0x000fca0003fe0100 */
[----:B------:R-:W-:-:S05]  /*1870*/  IMAD R3, R0, 0x80, -R11 ;  /* 0x0000008000037824 */ /* 0x000fca00078e0a0b */
[----:B------:R-:W-:-:S04]  /*1880*/  VIMNMX R3, R3, R2, PT ;  /* 0x0000000203037248 */ /* 0x000fc80003fe0100 */
[----:B------:R-:W-:Y:S02]  /*1890*/  ISETP.GT.AND P0, PT, R3, R110, PT ;  /* 0x0000006e0300720c */ /* 0x000fe40003f04270 */
[----:B------:R-:W-:-:S05]  /*18a0*/  SHF.R.U32.HI R110, RZ, 0x7, R110 ;  /* 0x00000007ff6e7819 */ /* 0x000fca000001166e */
[----:B------:R-:W-:-:S06]  /*18b0*/  IMAD.MOV.U32 R24, RZ, RZ, R110 ;  /* 0x000000ffff187224 */ /* 0x000fcc00078e006e */
[----:B------:R-:W-:-:S04]  /*18c0*/  @P0 IADD3 R0, R3, 0x7f, RZ ;  /* 0x0000007f03000810 */ /* 0x000fc80007ffe0ff */
[----:B------:R-:W-:-:S04]  /*18d0*/  @P0 SHF.R.S32.HI R3, RZ, 0x1f, R0 ;  /* 0x0000001fff030819 */ /* 0x000fc80000011400 */
[----:B------:R-:W-:-:S04]  /*18e0*/  @P0 LEA.HI R3, R3, R0, RZ, 0x7 ;  /* 0x0000000003030211 */ /* 0x000fc800078f38ff */
[----:B------:R-:W-:Y:S02]  /*18f0*/  @P0 SHF.R.S32.HI R24, RZ, 0x7, R3 ;  /* 0x00000007ff180819 */ /* 0x000fe40000011403 */
[----:B------:R-:W-:Y:S02]  /*1900*/  PLOP3.LUT P0, PT, PT, PT, PT, 0x80, 0x0 ;  /* 0x000000000000781c */ /* 0x000fe40003f0f070 */
[----:B------:R-:W-:-:S13]  /*1910*/  ISETP.GT.AND P1, PT, R24, R110, PT ;  /* 0x0000006e1800720c */ /* 0x000fda0003f24270 */
[----:B---3--:R-:W-:Y:S05]  /*1920*/  @!P1 BRA `(.L_x_2185) ;  /* 0x000000a8006c9947 */ /* 0x008fea0003800000 */
        /* <DEDUP_REMOVED lines=8> */
[----:B------:R2:W3:Y:S01]  /*19b0*/  LDC.64 R14, c[0x4][R0] ;  /* 0x01000000000e7b82 */ /* 0x0004e20000000a00 */
[----:B------:R-:W-:Y:S01]  /*19c0*/  IMAD.U32 R5, RZ, RZ, UR5 ;  /* 0x00000005ff057e24 */ /* 0x000fe2000f8e00ff */
[----:B------:R-:W-:Y:S01]  /*19d0*/  ULDC.64 UR4, c[0x4][0x1d0] ;  /* 0x0100740000047ab9 */ /* 0x000fe20000000a00 */
[----:B0-----:R-:W-:Y:S01]  /*19e0*/  IMAD.U32 R10, RZ, RZ, UR6 ;  /* 0x00000006ff0a7e24 */ /* 0x001fe2000f8e00ff */
[----:B------:R-:W-:Y:S01]  /*19f0*/  MOV R7, UR5 ;  /* 0x0000000500077c02 */ /* 0x000fe20008000f00 */
[----:B------:R-:W-:Y:S02]  /*1a00*/  IMAD.U32 R6, RZ, RZ, UR4 ;  /* 0x00000004ff067e24 */ /* 0x000fe4000f8e00ff */
[----:B------:R-:W-:-:S02]  /*1a10*/  IMAD.U32 R11, RZ, RZ, UR7 ;  /* 0x00000007ff0b7e24 */ /* 0x000fc4000f8e00ff */
[----:B------:R-:W-:Y:S02]  /*1a20*/  IMAD.MOV.U32 R8, RZ, RZ, 0x70 ;  /* 0x00000070ff087424 */ /* 0x000fe400078e00ff */
[----:B-1----:R-:W-:Y:S02]  /*1a30*/  IMAD.MOV.U32 R12, RZ, RZ, 0x1 ;  /* 0x00000001ff0c7424 */ /* 0x002fe400078e00ff */
[----:B--2---:R-:W-:-:S07]  /*1a40*/  IMAD.MOV.U32 R13, RZ, RZ, RZ ;  /* 0x000000ffff0d7224 */ /* 0x004fce00078e00ff */
[----:B------:R-:W-:-:S07]  /*1a50*/  LEPC R20, `(.L_x_2187) ;  /* 0x000000001014794e */ /* 0x000fce0000000000 */
[----:B---3-5:R-:W-:Y:S05]  /*1a60*/  CALL.ABS.NOINC R14 ;  /* 0x000000000e007343 */ /* 0x028fea0003c00000 */
.L_x_2187:
[----:B------:R-:W-:Y:S05]  /*1a70*/  BSYNC B6 ;  /* 0x0000000000067941 */ /* 0x000fea0003800000 */
.L_x_2186:
        /* <DEDUP_REMOVED lines=20> */
.L_x_2189:
[----:B------:R-:W-:Y:S05]  /*1bc0*/  BSYNC B6 ;  /* 0x0000000000067941 */ /* 0x000fea0003800000 */
.L_x_2188:
[----:B------:R-:W-:Y:S01]  /*1bd0*/  ULDC.64 UR4, c[0x0][0x9f8] ;  /* 0x00027e0000047ab9 */ /* 0x000fe20000000a00 */
[----:B------:R-:W2:Y:S01]  /*1be0*/  LDL R14, [R1+0x14] ;  /* 0x00001400010e7983 */ /* 0x000ea20000100800 */
[----:B------:R-:W-:Y:S01]  /*1bf0*/  ISETP.NE.U32.AND P0, PT, RZ, UR4, PT ;  /* 0x00000004ff007c0c */ /* 0x000fe2000bf05070 */
[----:B------:R-:W3:Y:S08]  /*1c00*/  LDC R0, c[0x0][0x428] ;  /* 0x00010a00ff007b82 */ /* 0x000ef00000000800 */
[----:B------:R-:W4:Y:S01]  /*1c10*/  LDC.64 R102, c[0x0][0x2f0] ;  /* 0x0000bc00ff667b82 */ /* 0x000f220000000a00 */
[----:B------:R-:W-:Y:S01]  /*1c20*/  ISETP.NE.AND.EX P0, PT, RZ, UR5, PT, P0 ;  /* 0x00000005ff007c0c */ /* 0x000fe2000bf05300 */
[----:B------:R-:W2:Y:S01]  /*1c30*/  LDL R36, [R1+0x18] ;  /* 0x0000180001247983 */ /* 0x000ea20000100800 */
[----:B------:R-:W-:Y:S01]  /*1c40*/  IMAD.IADD R45, R27, 0x1, R26 ;  /* 0x000000011b2d7824 */ /* 0x000fe200078e021a */
[----:B------:R-:W-:-:S02]  /*1c50*/  ULDC.64 UR6, c[0x0][0xa08] ;  /* 0x0002820000067ab9 */ /* 0x000fc40000000a00 */
[----:B------:R-:W2:Y:S01]  /*1c60*/  LDL R34, [R1+0x1c] ;  /* 0x00001c0001227983 */ /* 0x000ea20000100800 */
[----:B------:R-:W-:Y:S01]  /*1c70*/  IMAD.MOV.U32 R3, RZ, RZ, R30 ;  /* 0x000000ffff037224 */ /* 0x000fe200078e001e */
[----:B------:R-:W0:Y:S02]  /*1c80*/  LDC.64 R116, c[0x0][0x3d8] ;  /* 0x0000f600ff747b82 */ /* 0x000e240000000a00 */
[----:B------:R-:W2:Y:S04]  /*1c90*/  LDL R31, [R1+0x2c] ;  /* 0x00002c00011f7983 */ /* 0x000ea80000100800 */
[----:B------:R-:W-:Y:S01]  /*1ca0*/  @P0 IADD3 R4, P1, R28, UR4, RZ ;  /* 0x000000041c040c10 */ /* 0x000fe2000ff3e0ff */
[----:B------:R-:W2:Y:S01]  /*1cb0*/  LDL R33, [R1+0x30] ;  /* 0x0000300001217983 */ /* 0x000ea20000100800 */
[----:B------:R-:W1:Y:S02]  /*1cc0*/  LDC R37, c[0x0][0x3d4] ;  /* 0x0000f500ff257b82 */ /* 0x000e640000000800 */
[----:B------:R-:W-:Y:S01]  /*1cd0*/  @P0 IADD3.X R5, R29, UR5, RZ, P1, !PT ;  /* 0x000000051d050c10 */ /* 0x000fe20008ffe4ff */
[----:B------:R-:W2:Y:S01]  /*1ce0*/  LDL R15, [R1+0x28] ;  /* 0x00002800010f7983 */ /* 0x000ea20000100800 */
[----:B------:R-:W0:Y:S01]  /*1cf0*/  S2R R20, SR_TID.X ;  /* 0x0000000000147919 */ /* 0x000e220000002100 */
[----:B------:R-:W-:Y:S01]  /*1d00*/  SHF.R.S32.HI R39, RZ, 0x1f, R45 ;  /* 0x0000001fff277819 */ /* 0x000fe2000001142d */
[----:B------:R-:W-:Y:S01]  /*1d10*/  ULDC.64 UR4, c[0x0][0x2f8] ;  /* 0x0000be0000047ab9 */ /* 0x000fe20000000a00 */
[----:B------:R4:W2:Y:S01]  /*1d20*/  @P0 LDG.E R25, desc[UR46][R4.64] ;  /* 0x0000002e04190981 */ /* 0x0008a2000c1e1900 */
[----:B---3--:R-:W-:-:S02]  /*1d30*/  ISETP.NE.AND P0, PT, R0, 0x1, PT ;  /* 0x000000010000780c */ /* 0x008fc40003f05270 */
[-C--:B----4-:R-:W-:Y:S02]  /*1d40*/  IMAD R6, R39, R102.reuse, RZ ;  /* 0x0000006627067224 */ /* 0x090fe400078e02ff */
[----:B------:R-:W-:-:S09]  /*1d50*/  IMAD.WIDE.U32 R4, R45, R102, RZ ;  /* 0x000000662d047225 */ /* 0x000fd200078e00ff */
[----:B------:R-:W3:Y:S08]  /*1d60*/  @P0 LDC R0, c[0x0][0x42c] ;  /* 0x00010b00ff000b82 */ /* 0x000ef00000000800 */
[----:B------:R-:W4:Y:S01]  /*1d70*/  @P0 LDC R7, c[0x0][0x430] ;  /* 0x00010c00ff070b82 */ /* 0x000f220000000800 */
[----:B0-----:R-:W-:Y:S01]  /*1d80*/  SHF.R.U32.HI R32, RZ, 0x7, R20 ;  /* 0x00000007ff207819 */ /* 0x001fe20000011614 */
[----:B---3--:R-:W-:-:S05]  /*1d90*/  @P0 IMAD.HI.U32 R0, R30, R0, RZ ;  /* 0x000000001e000227 */ /* 0x008fca00078e00ff */
[----:B----4-:R-:W-:Y:S01]  /*1da0*/  @P0 SHF.R.U32.HI R3, RZ, R7, R0 ;  /* 0x00000007ff030219 */ /* 0x010fe20000011600 */
[----:B------:R-:W-:Y:S01]  /*1db0*/  IMAD R7, R45, R103, R6 ;  /* 0x000000672d077224 */ /* 0x000fe200078e0206 */
[----:B------:R-:W-:Y:S02]  /*1dc0*/  ISETP.NE.U32.AND P0, PT, RZ, UR6, PT ;  /* 0x00000006ff007c0c */ /* 0x000fe4000bf05070 */
[----:B------:R-:W-:Y:S02]  /*1dd0*/  SHF.R.S32.HI R8, RZ, 0x1f, R3 ;  /* 0x0000001fff087819 */ /* 0x000fe40000011403 */
[----:B------:R-:W-:Y:S02]  /*1de0*/  IADD3 R5, R5, R7, RZ ;  /* 0x0000000705057210 */ /* 0x000fe40007ffe0ff */
[----:B------:R-:W-:Y:S01]  /*1df0*/  ISETP.NE.AND.EX P0, PT, RZ, UR7, PT, P0 ;  /* 0x00000007ff007c0c */ /* 0x000fe2000bf05300 */
[----:B------:R-:W-:Y:S01]  /*1e00*/  IMAD R6, R8, UR4, RZ ;  /* 0x0000000408067c24 */ /* 0x000fe2000f8e02ff */
[----:B------:R-:W-:Y:S01]  /*1e10*/  ISETP.NE.AND P6, PT, R32, 0x1, PT ;  /* 0x000000012000780c */ /* 0x000fe20003fc5270 */
[----:B------:R-:W-:-:S04]  /*1e20*/  IMAD.WIDE.U32 R4, R3, UR4, R4 ;  /* 0x0000000403047c25 */ /* 0x000fc8000f8e0004 */
[----:B------:R-:W-:Y:S01]  /*1e30*/  IMAD R7, R3, UR5, R6 ;  /* 0x0000000503077c24 */ /* 0x000fe2000f8e0206 */
[----:B------:R-:W-:-:S03]  /*1e40*/  ULDC.64 UR4, c[0x0][0x300] ;  /* 0x0000c00000047ab9 */ /* 0x000fc60000000a00 */
[----:B------:R-:W-:Y:S01]  /*1e50*/  IMAD.IADD R5, R5, 0x1, R7 ;  /* 0x0000000105057824 */ /* 0x000fe200078e0207 */
[----:B------:R-:W-:Y:S01]  /*1e60*/  SHF.R.S32.HI R17, RZ, 0x1f, R16 ;  /* 0x0000001fff117819 */ /* 0x000fe20000011410 */
[----:B------:R-:W0:Y:S01]  /*1e70*/  LDC.64 R6, c[0x0][0x3e8] ;  /* 0x0000fa00ff067b82 */ /* 0x000e220000000a00 */
[----:B-1----:R-:W-:Y:S02]  /*1e80*/  ISETP.GE.AND P2, PT, R16, R37, PT ;  /* 0x000000251000720c */ /* 0x002fe40003f46270 */
[----:B------:R-:W-:Y:S01]  /*1e90*/  SHF.L.U32 R27, R233, 0x7, RZ ;  /* 0x00000007e91b7819 */ /* 0x000fe200000006ff */
[----:B------:R-:W-:-:S03]  /*1ea0*/  IMAD.SHL.U32 R28, R234, 0x80, RZ ;  /* 0x00000080ea1c7824 */ /* 0x000fc600078e00ff */
[----:B------:R-:W-:-:S04]  /*1eb0*/  LOP3.LUT R27, R27, 0x380, RZ, 0xc0, !PT ;  /* 0x000003801b1b7812 */ /* 0x000fc800078ec0ff */
[----:B------:R-:W-:Y:S02]  /*1ec0*/  SHF.R.U32.HI R21, RZ, 0x3, R27 ;  /* 0x00000003ff157819 */ /* 0x000fe4000001161b */
[----:B------:R-:W-:Y:S02]  /*1ed0*/  LOP3.LUT R28, R28, 0x380, RZ, 0xc0, !PT ;  /* 0x000003801c1c7812 */ /* 0x000fe400078ec0ff */
[C---:B------:R-:W-:Y:S02]  /*1ee0*/  SHF.L.U64.HI R93, R102.reuse, 0x5, R103 ;  /* 0x00000005665d7819 */ /* 0x040fe40000010267 */
[----:B------:R-:W-:Y:S01]  /*1ef0*/  SHF.L.U32 R92, R102, 0x5, RZ ;  /* 0x00000005665c7819 */ /* 0x000fe200000006ff */
[----:B0-----:R-:W-:-:S04]  /*1f00*/  IMAD R12, R23, R6, RZ ;  /* 0x00000006170c7224 */ /* 0x001fc800078e02ff */
[C---:B------:R-:W-:Y:S02]  /*1f10*/  IMAD R89, R22.reuse, R7, R12 ;  /* 0x0000000716597224 */ /* 0x040fe400078e020c */
[----:B------:R-:W-:Y:S01]  /*1f20*/  IMAD.WIDE.U32 R12, R22, R6, R16 ;  /* 0x00000006160c7225 */ /* 0x000fe200078e0010 */
[----:B-----5:R-:W-:-:S03]  /*1f30*/  SHF.R.S32.HI R29, RZ, 0x1f, R123 ;  /* 0x0000001fff1d7819 */ /* 0x020fc6000001147b */
[----:B------:R-:W-:Y:S02]  /*1f40*/  IMAD.MOV.U32 R88, RZ, RZ, R12 ;  /* 0x000000ffff587224 */ /* 0x000fe400078e000c */
[----:B------:R-:W-:Y:S02]  /*1f50*/  IMAD.SHL.U32 R26, R235, 0x80, RZ ;  /* 0x00000080eb1a7824 */ /* 0x000fe400078e00ff */
[----:B------:R-:W-:-:S03]  /*1f60*/  IMAD.WIDE.U32 R46, R22, R102, R92 ;  /* 0x00000066162e7225 */ /* 0x000fc600078e005c */
[----:B------:R-:W-:Y:S01]  /*1f70*/  LOP3.LUT R26, R26, 0x380, RZ, 0xc0, !PT ;  /* 0x000003801a1a7812 */ /* 0x000fe200078ec0ff */
[----:B------:R-:W-:Y:S01]  /*1f80*/  IMAD.WIDE.U32 R42, R22, R102, R16 ;  /* 0x00000066162a7225 */ /* 0x000fe200078e0010 */
[----:B------:R-:W-:-:S03]  /*1f90*/  IADD3 R109, P1, R92, R46, RZ ;  /* 0x0000002e5c6d7210 */ /* 0x000fc60007f3e0ff */
[----:B------:R-:W-:Y:S01]  /*1fa0*/  IMAD R30, R29, R116, RZ ;  /* 0x000000741d1e7224 */ /* 0x000fe200078e02ff */
[----:B------:R-:W-:Y:S01]  /*1fb0*/  SHF.R.U32.HI R20, RZ, 0x3, R26 ;  /* 0x00000003ff147819 */ /* 0x000fe2000001161a */
[----:B------:R-:W-:Y:S01]  /*1fc0*/  IMAD.SHL.U32 R122, R37, 0x2, RZ ;  /* 0x00000002257a7824 */ /* 0x000fe200078e00ff */
[----:B------:R-:W-:Y:S01]  /*1fd0*/  SHF.L.U64.HI R115, R6, 0x7, R7 ;  /* 0x0000000706737819 */ /* 0x000fe20000010207 */
[----:B------:R-:W-:Y:S01]  /*1fe0*/  VIADD R129, R32, 0x8 ;  /* 0x0000000820817836 */ /* 0x000fe20000000000 */
[C---:B------:R-:W-:Y:S01]  /*1ff0*/  SHF.L.U64.HI R111, R102.reuse, 0x6, R103 ;  /* 0x00000006666f7819 */ /* 0x040fe20000010267 */
[----:B------:R-:W-:Y:S01]  /*2000*/  IMAD.SHL.U32 R132, R102, 0x80, RZ ;  /* 0x0000008066847824 */ /* 0x000fe200078e00ff */
[----:B--2---:R-:W-:Y:S02]  /*2010*/  SHF.R.S32.HI R0, RZ, 0x1f, R25 ;  /* 0x0000001fff007819 */ /* 0x004fe40000011419 */
[----:B------:R-:W-:Y:S02]  /*2020*/  SEL R99, R25, RZ, !P0 ;  /* 0x000000ff19637207 */ /* 0x000fe40004000000 */
[----:B------:R-:W-:-:S05]  /*2030*/  SEL R10, R0, RZ, !P0 ;  /* 0x000000ff000a7207 */ /* 0x000fca0004000000 */
[----:B------:R-:W-:Y:S02]  /*2040*/  IMAD R0, R10, UR4, RZ ;  /* 0x000000040a007c24 */ /* 0x000fe4000f8e02ff */
[----:B------:R-:W-:-:S04]  /*2050*/  IMAD.WIDE.U32 R100, R99, UR4, R4 ;  /* 0x0000000463647c25 */ /* 0x000fc8000f8e0004 */
[----:B------:R-:W-:Y:S01]  /*2060*/  IMAD R35, R99, UR5, R0 ;  /* 0x0000000563237c24 */ /* 0x000fe2000f8e0200 */
[----:B------:R-:W-:Y:S05]  /*2070*/  @!P6 WARPSYNC.ALL ;  /* 0x000000000000e948 */ /* 0x000fea0003800000 */
[----:B------:R-:W-:Y:S02]  /*2080*/  ULDC.64 UR4, c[0x0][0x320] ;  /* 0x0000c80000047ab9 */ /* 0x000fe40000000a00 */
[----:B------:R-:W-:Y:S02]  /*2090*/  IMAD R0, R8, UR4, RZ ;  /* 0x0000000408007c24 */ /* 0x000fe4000f8e02ff */
[----:B------:R-:W-:-:S04]  /*20a0*/  IMAD.WIDE.U32 R4, R3, UR4, R16 ;  /* 0x0000000403047c25 */ /* 0x000fc8000f8e0010 */
[----:B------:R-:W-:Y:S01]  /*20b0*/  IMAD R9, R3, UR5, R0 ;  /* 0x0000000503097c24 */ /* 0x000fe2000f8e0200 */
[----:B------:R-:W-:Y:S02]  /*20c0*/  ULDC.64 UR4, c[0x0][0x328] ;  /* 0x0000ca0000047ab9 */ /* 0x000fe40000000a00 */
[----:B------:R-:W-:Y:S02]  /*20d0*/  IMAD R0, R10, UR4, RZ ;  /* 0x000000040a007c24 */ /* 0x000fe4000f8e02ff */
[----:B------:R-:W-:Y:S01]  /*20e0*/  IMAD.IADD R5, R5, 0x1, R9 ;  /* 0x0000000105057824 */ /* 0x000fe200078e0209 */
[--C-:B------:R-:W-:Y:S01]  /*20f0*/  SHF.R.S32.HI R9, RZ, 0x1f, R19.reuse ;  /* 0x0000001fff097819 */ /* 0x100fe20000011413 */
[----:B------:R-:W-:Y:S02]  /*2100*/  IMAD R51, R99, UR5, R0 ;  /* 0x0000000563337c24 */ /* 0x000fe4000f8e0200 */
[----:B------:R-:W-:Y:S02]  /*2110*/  IMAD R0, R23, R116, RZ ;  /* 0x0000007417007224 */ /* 0x000fe400078e02ff */
[----:B------:R-:W-:-:S02]  /*2120*/  IMAD.MOV.U32 R8, RZ, RZ, R19 ;  /* 0x000000ffff087224 */ /* 0x000fc400078e0013 */
[----:B------:R-:W-:Y:S01]  /*2130*/  IMAD.WIDE.U32 R98, R99, UR4, R4 ;  /* 0x0000000463627c25 */ /* 0x000fe2000f8e0004 */
[----:B------:R-:W-:Y:S01]  /*2140*/  SHF.R.U32.HI R25, RZ, 0x3, R28 ;  /* 0x00000003ff197819 */ /* 0x000fe2000001161c */
[----:B------:R-:W-:Y:S02]  /*2150*/  ULDC UR4, c[0x0][0x2e4] ;  /* 0x0000b90000047ab9 */ /* 0x000fe40000000800 */
[C---:B------:R-:W-:Y:S02]  /*2160*/  IMAD R3, R22.reuse, R117, R0 ;  /* 0x0000007516037224 */ /* 0x040fe400078e0200 */
[----:B------:R-:W-:-:S04]  /*2170*/  IMAD.WIDE.U32 R4, R22, R116, R8 ;  /* 0x0000007416047225 */ /* 0x000fc800078e0008 */
[----:B------:R-:W-:-:S04]  /*2180*/  IMAD.WIDE.U32 R10, R22, R116, R16 ;  /* 0x00000074160a7225 */ /* 0x000fc800078e0010 */
[----:B------:R-:W-:Y:S02]  /*2190*/  IMAD.IADD R5, R5, 0x1, R3 ;  /* 0x0000000105057824 */ /* 0x000fe400078e0203 */
[----:B------:R-:W-:Y:S01]  /*21a0*/  IMAD.IADD R11, R3, 0x1, R11 ;  /* 0x00000001030b7824 */ /* 0x000fe200078e020b */
[----:B------:R-:W-:Y:S01]  /*21b0*/  SEL R3, R37, RZ, P2 ;  /* 0x000000ff25037207 */ /* 0x000fe20001000000 */
[----:B------:R-:W-:-:S04]  /*21c0*/  IMAD.WIDE.U32 R8, R22, R6, R8 ;  /* 0x0000000616087225 */ /* 0x000fc800078e0008 */
[----:B------:R-:W-:Y:S02]  /*21d0*/  IMAD.IADD R3, R16, 0x1, R3 ;  /* 0x0000000110037824 */ /* 0x000fe400078e0203 */
[----:B------:R-:W-:-:S03]  /*21e0*/  IMAD.MOV.U32 R90, RZ, RZ, R8 ;  /* 0x000000ffff5a7224 */ /* 0x000fc600078e0008 */
[----:B------:R-:W-:-:S04]  /*21f0*/  SHF.R.S32.HI R8, RZ, 0x1f, R3 ;  /* 0x0000001fff087819 */ /* 0x000fc80000011403 */
[CC--:B------:R-:W-:Y:S02]  /*2200*/  LEA.HI R41, R8.reuse, R3.reuse, RZ, 0x4 ;  /* 0x0000000308297211 */ /* 0x0c0fe400078f20ff */
[----:B------:R-:W-:-:S05]  /*2210*/  LEA.HI R3, R8, R3, RZ, 0x7 ;  /* 0x0000000308037211 */ /* 0x000fca00078f38ff */
[----:B------:R-:W-:Y:S01]  /*2220*/  IMAD.SHL.U32 R8, R3, 0x80, RZ ;  /* 0x0000008003087824 */ /* 0x000fe200078e00ff */
[--C-:B------:R-:W-:Y:S02]  /*2230*/  LOP3.LUT R3, R14, 0x70, R41.reuse, 0xf8, !PT ;  /* 0x000000700e037812 */ /* 0x100fe400078ef829 */
[--C-:B------:R-:W-:Y:S02]  /*2240*/  LOP3.LUT R14, R27, 0x70, R41.reuse, 0xf8, !PT ;  /* 0x000000701b0e7812 */ /* 0x100fe400078ef829 */
[----:B------:R-:W-:Y:S02]  /*2250*/  LOP3.LUT R8, R8, 0xffffc000, RZ, 0xc0, !PT ;  /* 0xffffc00008087812 */ /* 0x000fe400078ec0ff */
[----:B------:R-:W-:Y:S02]  /*2260*/  LOP3.LUT R3, R3, R36, RZ, 0x3c, !PT ;  /* 0x0000002403037212 */ /* 0x000fe400078e3cff */
[----:B------:R-:W-:Y:S02]  /*2270*/  LOP3.LUT R119, R14, R21, RZ, 0x3c, !PT ;  /* 0x000000150e777212 */ /* 0x000fe400078e3cff */
[----:B------:R-:W-:Y:S01]  /*2280*/  IADD3 R121, R3, R8, R34 ;  /* 0x0000000803797210 */ /* 0x000fe20007ffe022 */
[----:B------:R-:W-:Y:S01]  /*2290*/  IMAD R3, R23, R102, RZ ;  /* 0x0000006617037224 */ /* 0x000fe200078e02ff */
[----:B------:R-:W-:-:S02]  /*22a0*/  LOP3.LUT R12, R28, 0x70, R41, 0xf8, !PT ;  /* 0x000000701c0c7812 */ /* 0x000fc400078ef829 */
[----:B------:R-:W-:Y:S01]  /*22b0*/  IADD3 R119, R119, R8, R31 ;  /* 0x0000000877777210 */ /* 0x000fe20007ffe01f */
[C---:B------:R-:W-:Y:S01]  /*22c0*/  IMAD R31, R22.reuse, R103, R3 ;  /* 0x00000067161f7224 */ /* 0x040fe200078e0203 */
[----:B------:R-:W-:Y:S02]  /*22d0*/  IADD3 R91, R9, R89, RZ ;  /* 0x00000059095b7210 */ /* 0x000fe40007ffe0ff */
[----:B------:R-:W-:Y:S02]  /*22e0*/  IADD3 R44, P0, R22, R45, RZ ;  /* 0x0000002d162c7210 */ /* 0x000fe40007f1e0ff */
[----:B------:R-:W-:Y:S01]  /*22f0*/  LOP3.LUT R9, R12, R25, RZ, 0x3c, !PT ;  /* 0x000000190c097212 */ /* 0x000fe200078e3cff */
[----:B------:R-:W-:Y:S01]  /*2300*/  IMAD.IADD R89, R89, 0x1, R13 ;  /* 0x0000000159597824 */ /* 0x000fe200078e020d */
[----:B------:R-:W-:Y:S01]  /*2310*/  IADD3 R3, R31, R47, RZ ;  /* 0x0000002f1f037210 */ /* 0x000fe20007ffe0ff */
[----:B------:R-:W-:Y:S01]  /*2320*/  IMAD.WIDE.U32 R96, R123, R116, R4 ;  /* 0x000000747b607225 */ /* 0x000fe200078e0004 */
[----:B------:R-:W-:-:S02]  /*2330*/  LOP3.LUT R13, R26, 0x70, R41, 0xf8, !PT ;  /* 0x000000701a0d7812 */ /* 0x000fc400078ef829 */
[----:B------:R-:W-:Y:S01]  /*2340*/  IADD3 R120, R9, R8, R33 ;  /* 0x0000000809787210 */ /* 0x000fe20007ffe021 */
[----:B------:R-:W-:Y:S02]  /*2350*/  IMAD.X R45, R23, 0x1, R39, P0 ;  /* 0x00000001172d7824 */ /* 0x000fe400000e0627 */
[----:B------:R-:W-:Y:S01]  /*2360*/  IMAD.IADD R34, R101, 0x1, R35 ;  /* 0x0000000165227824 */ /* 0x000fe200078e0223 */
[----:B------:R-:W-:Y:S01]  /*2370*/  IADD3 R35, P0, R100, R42, RZ ;  /* 0x0000002a64237210 */ /* 0x000fe20007f1e0ff */
[----:B------:R-:W-:Y:S02]  /*2380*/  IMAD R33, R123, R117, R30 ;  /* 0x000000757b217224 */ /* 0x000fe400078e021e */
[----:B------:R-:W-:Y:S02]  /*2390*/  IMAD R4, R29, R6, RZ ;  /* 0x000000061d047224 */ /* 0x000fe400078e02ff */
[----:B------:R-:W-:Y:S01]  /*23a0*/  IMAD.IADD R30, R43, 0x1, R31 ;  /* 0x000000012b1e7824 */ /* 0x000fe200078e021f */
[----:B------:R-:W-:Y:S01]  /*23b0*/  P2R R0, PR, RZ, 0x4 ;  /* 0x00000004ff007803 */ /* 0x000fe20000000000 */
[----:B------:R-:W-:Y:S01]  /*23c0*/  IMAD.X R29, R3, 0x1, R93, P1 ;  /* 0x00000001031d7824 */ /* 0x000fe200008e065d */
[----:B------:R-:W-:Y:S01]  /*23d0*/  LOP3.LUT R13, R13, R20, RZ, 0x3c, !PT ;  /* 0x000000140d0d7212 */ /* 0x000fe200078e3cff */
[----:B------:R-:W-:Y:S01]  /*23e0*/  IMAD.WIDE.U32 R94, R123, R116, R10 ;  /* 0x000000747b5e7225 */ /* 0x000fe200078e000a */
[----:B------:R-:W-:-:S02]  /*23f0*/  IADD3 R114, P1, R109, R92, RZ ;  /* 0x0000005c6d727210 */ /* 0x000fc40007f3e0ff */
[----:B------:R-:W-:Y:S01]  /*2400*/  IADD3 R37, P3, R100, 0x80, RZ ;  /* 0x0000008064257810 */ /* 0x000fe20007f7e0ff */
[----:B------:R-:W-:Y:S01]  /*2410*/  IMAD R49, R123, R7, R4 ;  /* 0x000000077b317224 */ /* 0x000fe200078e0204 */
[----:B------:R-:W-:Y:S01]  /*2420*/  IADD3 R39, P2, R35, 0x80, RZ ;  /* 0x0000008023277810 */ /* 0x000fe20007f5e0ff */
[----:B------:R-:W-:Y:S01]  /*2430*/  IMAD.WIDE.U32 R88, R123, R6, R88 ;  /* 0x000000067b587225 */ /* 0x000fe200078e0058 */
[----:B------:R-:W-:-:S03]  /*2440*/  LOP3.LUT R36, R41, 0xfffffff0, RZ, 0xc0, !PT ;  /* 0xfffffff029247812 */ /* 0x000fc600078ec0ff */
[----:B------:R-:W-:Y:S02]  /*2450*/  VIADD R5, R16, 0x80 ;  /* 0x0000008010057836 */ /* 0x000fe40000000000 */
[----:B------:R-:W-:Y:S01]  /*2460*/  IMAD.WIDE.U32 R90, R123, R6, R90 ;  /* 0x000000067b5a7225 */ /* 0x000fe200078e005a */
[----:B------:R-:W-:-:S03]  /*2470*/  IADD3 R118, R13, R8, R15 ;  /* 0x000000080d767210 */ /* 0x000fc60007ffe00f */
[--C-:B------:R-:W-:Y:S01]  /*2480*/  IMAD.X R38, R30, 0x1, R34.reuse, P0 ;  /* 0x000000011e267824 */ /* 0x100fe200000e0622 */
[C-C-:B------:R-:W-:Y:S01]  /*2490*/  SHF.L.U64.HI R10, R6.reuse, 0x5, R7.reuse ;  /* 0x00000005060a7819 */ /* 0x140fe20000010207 */
[C---:B------:R-:W-:Y:S01]  /*24a0*/  IMAD.SHL.U32 R8, R6.reuse, 0x20, RZ ;  /* 0x0000002006087824 */ /* 0x040fe200078e00ff */
[C---:B------:R-:W-:Y:S01]  /*24b0*/  SHF.L.U64.HI R9, R6.reuse, 0x6, R7 ;  /* 0x0000000606097819 */ /* 0x040fe20000010207 */
[----:B------:R-:W-:Y:S01]  /*24c0*/  IMAD.SHL.U32 R7, R6, 0x40, RZ ;  /* 0x0000004006077824 */ /* 0x000fe200078e00ff */
[C---:B------:R-:W-:Y:S01]  /*24d0*/  SHF.L.U64.HI R15, R116.reuse, 0x5, R117 ;  /* 0x00000005740f7819 */ /* 0x040fe20000010275 */
[----:B------:R-:W-:Y:S01]  /*24e0*/  IMAD.IADD R31, R97, 0x1, R33 ;  /* 0x00000001611f7824 */ /* 0x000fe200078e0221 */
[----:B------:R-:W-:Y:S01]  /*24f0*/  SHF.L.U64.HI R14, R116, 0x6, R117 ;  /* 0x00000006740e7819 */ /* 0x000fe20000010275 */
[----:B------:R-:W-:Y:S01]  /*2500*/  IMAD.IADD R32, R33, 0x1, R95 ;  /* 0x0000000121207824 */ /* 0x000fe200078e025f */
[----:B------:R-:W-:Y:S01]  /*2510*/  SHF.L.U64.HI R4, R102, 0x7, R103 ;  /* 0x0000000766047819 */ /* 0x000fe20000010267 */
[C---:B------:R-:W-:Y:S01]  /*2520*/  IMAD.SHL.U32 R13, R116.reuse, 0x20, RZ ;  /* 0x00000020740d7824 */ /* 0x040fe200078e00ff */
[----:B------:R-:W-:Y:S01]  /*2530*/  IADD3.X R113, R29, R93, RZ, P1, !PT ;  /* 0x0000005d1d717210 */ /* 0x000fe20000ffe4ff */
[C---:B------:R-:W-:Y:S01]  /*2540*/  IMAD.SHL.U32 R12, R116.reuse, 0x40, RZ ;  /* 0x00000040740c7824 */ /* 0x040fe200078e00ff */
[C---:B------:R-:W-:Y:S01]  /*2550*/  SHF.L.U64.HI R117, R116.reuse, 0x7, R117 ;  /* 0x0000000774757819 */ /* 0x040fe20000010275 */
[----:B------:R-:W-:Y:S01]  /*2560*/  IMAD.SHL.U32 R11, R116, 0x80, RZ ;  /* 0x00000080740b7824 */ /* 0x000fe200078e00ff */
[----:B------:R-:W-:Y:S01]  /*2570*/  ISETP.GE.AND P0, PT, R16, UR4, PT ;  /* 0x0000000410007c0c */ /* 0x000fe2000bf06270 */
[----:B------:R-:W-:Y:S01]  /*2580*/  IMAD.SHL.U32 R6, R6, 0x80, RZ ;  /* 0x0000008006067824 */ /* 0x000fe200078e00ff */
[----:B------:R-:W-:Y:S01]  /*2590*/  ISETP.GE.AND P1, PT, R5, UR4, PT ;  /* 0x0000000405007c0c */ /* 0x000fe2000bf26270 */
[----:B------:R-:W-:Y:S01]  /*25a0*/  IMAD.IADD R33, R91, 0x1, R49 ;  /* 0x000000015b217824 */ /* 0x000fe200078e0231 */
[----:B------:R-:W-:Y:S01]  /*25b0*/  IADD3 R40, R49, R89, RZ ;  /* 0x0000005931287210 */ /* 0x000fe20007ffe0ff */
[----:B------:R-:W-:Y:S01]  /*25c0*/  IMAD.X R104, RZ, RZ, R34, P3 ;  /* 0x000000ffff687224 */ /* 0x000fe200018e0622 */
[----:B------:R-:W-:Y:S01]  /*25d0*/  SHF.R.S32.HI R41, RZ, 0x4, R41 ;  /* 0x00000004ff297819 */ /* 0x000fe20000011429 */
[----:B------:R-:W-:Y:S01]  /*25e0*/  IMAD.X R105, RZ, RZ, R38, P2 ;  /* 0x000000ffff697224 */ /* 0x000fe200010e0626 */
[----:B------:R-:W-:Y:S01]  /*25f0*/  SHF.R.S32.HI R103, RZ, 0x1f, R36 ;  /* 0x0000001fff677819 */ /* 0x000fe20000011424 */
[----:B------:R-:W-:Y:S01]  /*2600*/  IMAD.IADD R106, R99, 0x1, R51 ;  /* 0x00000001636a7824 */ /* 0x000fe200078e0233 */
[----:B------:R-:W-:Y:S06]  /*2610*/  @!P6 BAR.SYNC.DEFER_BLOCKING 0x9, 0x100 ;  /* 0x024400000000eb1d */ /* 0x000fec0000010000 */
.L_x_2273:
[----:B------:R-:W2:Y:S01]  /*2620*/  LDL R48, [R1+0x14] ;  /* 0x0000140001307983 */ /* 0x000ea20000100800 */
[----:B0-----:R-:W0:Y:S03]  /*2630*/  LDC R126, c[0x0][0x3d4] ;  /* 0x0000f500ff7e7b82 */ /* 0x001e260000000800 */
[----:B------:R-:W3:Y:S04]  /*2640*/  LDL R50, [R1+0x18] ;  /* 0x0000180001327983 */ /* 0x000ee80000100800 */
[----:B------:R-:W3:Y:S01]  /*2650*/  LDL R49, [R1+0x1c] ;  /* 0x00001c0001317983 */ /* 0x000ee20000100800 */
[----:B------:R-:W-:Y:S01]  /*2660*/  VIADD R24, R24, 0xffffffff ;  /* 0xffffffff18187836 */ /* 0x000fe20000000000 */
[----:B------:R-:W-:Y:S05]  /*2670*/  YIELD ;  /* 0x0000000000007946 */ /* 0x000fea0003800000 */
[----:B------:R-:W-:Y:S01]  /*2680*/  ISETP.GT.AND P3, PT, R24, R110, PT ;  /* 0x0000006e1800720c */ /* 0x000fe20003f64270 */
[----:B------:R-:W-:Y:S03]  /*2690*/  BSSY B0, `(.L_x_2190) ;  /* 0x0000948000007945 */ /* 0x000fe60003800000 */
[----:B------:R-:W-:-:S02]  /*26a0*/  P2R R108, PR, RZ, 0x8 ;  /* 0x00000008ff6c7803 */ /* 0x000fc40000000000 */
[----:B0-----:R-:W-:Y:S02]  /*26b0*/  ISETP.GE.AND P2, PT, R126, 0x1, PT ;  /* 0x000000017e00780c */ /* 0x001fe40003f46270 */
[----:B--2---:R-:W-:-:S04]  /*26c0*/  LOP3.LUT R48, R48, 0x70, R16, 0xf8, !PT ;  /* 0x0000007030307812 */ /* 0x004fc800078ef810 */
[----:B---3--:R-:W-:-:S05]  /*26d0*/  LOP3.LUT R49, R49, R48, R50, 0xf6, !PT ;  /* 0x0000003031317212 */ /* 0x008fca00078ef632 */
[----:B------:R-:W-:-:S05]  /*26e0*/  IMAD R49, R232, 0x8000, R49 ;  /* 0x00008000e8317824 */ /* 0x000fca00078e0231 */
[----:B------:R-:W-:Y:S01]  /*26f0*/  IADD3 R112, R18, R49, RZ ;  /* 0x0000003112707210 */ /* 0x000fe20007ffe0ff */
        /* <DEDUP_REMOVED lines=13> */
[----:B------:R-:W-:-:S04]  /*27d0*/  IMAD.WIDE.U32 R48, R11, R24, RZ ;  /* 0x000000180b307225 */ /* 0x000fc800078e00ff */
[----:B------:R-:W-:-:S04]  /*27e0*/  IMAD.WIDE.U32 R50, R6, R24, RZ ;  /* 0x0000001806327225 */ /* 0x000fc800078e00ff */
[----:B------:R-:W-:Y:S02]  /*27f0*/  IMAD.IADD R127, R125, 0x1, R127 ;  /* 0x000000017d7f7824 */ /* 0x000fe400078e027f */
        /* <DEDUP_REMOVED lines=27> */
.L_x_2194:
[----:B------:R-:W-:Y:S05]  /*29b0*/  BSYNC B1 ;  /* 0x0000000000017941 */ /* 0x000fea0003800000 */
.L_x_2193:
        /* <DEDUP_REMOVED lines=36> */
.L_x_2196:
[----:B------:R-:W-:Y:S05]  /*2c00*/  BSYNC B1 ;  /* 0x0000000000017941 */ /* 0x000fea0003800000 */
.L_x_2195:
        /* <DEDUP_REMOVED lines=24> */
.L_x_2198:
[----:B------:R-:W-:Y:S05]  /*2d90*/  BSYNC B1 ;  /* 0x0000000000017941 */ /* 0x000fea0003800000 */
.L_x_2197:
        /* <DEDUP_REMOVED lines=29> */
.L_x_2200:
[----:B------:R-:W-:Y:S05]  /*2f70*/  BSYNC B1 ;  /* 0x0000000000017941 */ /* 0x000fea0003800000 */
.L_x_2199:
[----:B------:R-:W-:Y:S01]  /*2f80*/  UISETP.NE.AND UP0, UPT, UR45, 0x3, UPT ;  /* 0x000000032d00788c */ /* 0x000fe2000bf05270 */
[----:B------:R-:W-:Y:S01]  /*2f90*/  IMAD.MOV.U32 R143, RZ, RZ, R78 ;  /* 0x000000ffff8f7224 */ /* 0x000fe200078e004e */
[----:B-----5:R-:W-:Y:S01]  /*2fa0*/  MOV R137, R68 ;  /* 0x0000004400897202 */ /* 0x020fe20000000f00 */
[----:B------:R-:W-:Y:S01]  /*2fb0*/  IMAD.MOV.U32 R155, RZ, RZ, R82 ;  /* 0x000000ffff9b7224 */ /* 0x000fe200078e0052 */
[----:B------:R-:W-:Y:S01]  /*2fc0*/  MOV R131, R62 ;  /* 0x0000003e00837202 */ /* 0x000fe20000000f00 */
[----:B------:R-:W-:Y:S01]  /*2fd0*/  IMAD.MOV.U32 R139, RZ, RZ, R72 ;  /* 0x000000ffff8b7224 */ /* 0x000fe200078e0048 */
[----:B------:R-:W-:Y:S01]  /*2fe0*/  PLOP3.LUT P5, PT, PT, PT, UP0, 0x80, 0x0 ;  /* 0x000000000000781c */ /* 0x000fe20003faf008 */
[----:B------:R-:W-:Y:S02]  /*2ff0*/  IMAD.MOV.U32 R138, RZ, RZ, R70 ;  /* 0x000000ffff8a7224 */ /* 0x000fe400078e0046 */
[----:B------:R-:W-:Y:S02]  /*3000*/  IMAD.MOV.U32 R140, RZ, RZ, R74 ;  /* 0x000000ffff8c7224 */ /* 0x000fe400078e004a */
[----:B------:R-:W-:-:S02]  /*3010*/  IMAD.MOV.U32 R130, RZ, RZ, R60 ;  /* 0x000000ffff827224 */ /* 0x000fc400078e003c */
[----:B------:R-:W-:Y:S02]  /*3020*/  IMAD.MOV.U32 R135, RZ, RZ, R64 ;  /* 0x000000ffff877224 */ /* 0x000fe400078e0040 */
[----:B------:R-:W-:Y:S02]  /*3030*/  IMAD.MOV.U32 R136, RZ, RZ, R66 ;  /* 0x000000ffff887224 */ /* 0x000fe400078e0042 */
[----:B01----:R-:W-:Y:S02]  /*3040*/  IMAD.MOV.U32 R84, RZ, RZ, R52 ;  /* 0x000000ffff547224 */ /* 0x003fe400078e0034 */
[----:B------:R-:W-:Y:S02]  /*3050*/  IMAD.MOV.U32 R86, RZ, RZ, R56 ;  /* 0x000000ffff567224 */ /* 0x000fe400078e0038 */
[----:B------:R-:W-:Y:S02]  /*3060*/  IMAD.MOV.U32 R85, RZ, RZ, R54 ;  /* 0x000000ffff557224 */ /* 0x000fe400078e0036 */
[----:B------:R-:W-:Y:S01]  /*3070*/  IMAD.MOV.U32 R87, RZ, RZ, R58 ;  /* 0x000000ffff577224 */ /* 0x000fe200078e003a */
[----:B------:R-:W-:Y:S06]  /*3080*/  @!P5 BRA `(.L_x_2201) ;  /* 0x000000000004d947 */ /* 0x000fec0003800000 */
[----:B------:R-:W-:Y:S01]  /*3090*/  BPT.TRAP 0x1 ;  /* 0x000000040000795c */ /* 0x000fe20000300000 */
.L_x_2201:
[----:B--2---:R-:W2:Y:S01]  /*30a0*/  LDL R48, [R1+0x10] ;  /* 0x0000100001307983 */ /* 0x004ea20000100800 */
[----:B------:R-:W-:Y:S01]  /*30b0*/  LEA R107, R232, R18, 0x3 ;  /* 0x00000012e86b7211 */ /* 0x000fe200078e18ff */
[----:B------:R-:W-:Y:S01]  /*30c0*/  BSSY B1, `(.L_x_2202) ;  /* 0x0000004000017945 */ /* 0x000fe20003800000 */
[----:B--2---:R-:W-:-:S04]  /*30d0*/  SHF.L.U32 R128, R48, 0x1f, RZ ;  /* 0x0000001f30807819 */ /* 0x004fc800000006ff */
[----:B------:R-:W0:Y:S02]  /*30e0*/  SYNCS.PHASECHK.TRANS64.TRYWAIT P6, [R107+URZ+0x38890], R128 ;  /* 0x038890806b0075a7 */ /* 0x000e2400080c017f */
[----:B0-----:R-:W-:Y:S05]  /*30f0*/  @!P6 BRA `(.L_x_2203) ;  /* 0x000002880014e947 */ /* 0x001fea0003800000 */
.L_x_2533:
[----:B------:R-:W-:Y:S05]  /*3100*/  BSYNC B1 ;  /* 0x0000000000017941 */ /* 0x000fea0003800000 */
.L_x_2202:
[----:B------:R-:W-:Y:S04]  /*3110*/  BSSY B1, `(.L_x_2204) ;  /* 0x00000f0000017945 */ /* 0x000fe80003800000 */
[----:B------:R-:W-:Y:S05]  /*3120*/  @P2 BRA `(.L_x_2205) ;  /* 0x0000000c00b82947 */ /* 0x000fea0003800000 */
[----:B------:R-:W-:Y:S01]  /*3130*/  IADD3 R142, P2, R42, R124, RZ ;  /* 0x0000007c2a8e7210 */ /* 0x000fe20007f5e0ff */
[----:B------:R-:W-:Y:S04]  /*3140*/  BSSY B2, `(.L_x_2206) ;  /* 0x0000077000027945 */ /* 0x000fe80003800000 */
[----:B------:R-:W-:Y:S01]  /*3150*/  IMAD.X R141, R127, 0x1, R30, P2 ;  /* 0x000000017f8d7824 */ /* 0x000fe200010e061e */
[----:B------:R-:W-:Y:S07]  /*3160*/  @P0 BRA `(.L_x_2207) ;  /* 0x0000000400d00947 */ /* 0x000fee0003800000 */
[----:B------:R1:W2:Y:S01]  /*3170*/  LDS.128 R48, [R112+0x28400] ;  /* 0x0284000070307984 */ /* 0x0002a20000000c00 */
        /* <DEDUP_REMOVED lines=10> */
[----:B------:R-:W-:Y:S01]  /*3220*/  SHF.R.U32.HI R148, RZ, 0x10, R83 ;  /* 0x00000010ff947819 */ /* 0x000fe20000011653 */
[----:B------:R-:W-:Y:S01]  /*3230*/  IMAD.SHL.U32 R83, R147, 0x100, RZ ;  /* 0x0000010093537824 */ /* 0x000fe200078e00ff */
[----:B------:R-:W-:Y:S01]  /*3240*/  PRMT R146, R146, 0x654, R81 ;  /* 0x0000065492927816 */ /* 0x000fe20000000051 */
[----:B------:R-:W-:Y:S01]  /*3250*/  IMAD.SHL.U32 R81, R150, 0x100, RZ ;  /* 0x0000010096517824 */ /* 0x000fe200078e00ff */
[----:B------:R-:W-:Y:S01]  /*3260*/  PRMT R82, R149, 0x654, R80 ;  /* 0x0000065495527816 */ /* 0x000fe20000000050 */
[----:B--2---:R-:W-:Y:S01]  /*3270*/  IMAD.MOV.U32 R80, RZ, RZ, R48 ;  /* 0x000000ffff507224 */ /* 0x004fe200078e0030 */
[----:B------:R-:W-:Y:S02]  /*3280*/  LOP3.LUT R147, R146, 0xff00, R83, 0xf8, !PT ;  /* 0x0000ff0092937812 */ /* 0x000fe400078ef853 */
[----:B------:R-:W-:Y:S01]  /*3290*/  LOP3.LUT R82, R82, 0xff00, R81, 0xf8, !PT ;  /* 0x0000ff0052527812 */ /* 0x000fe200078ef851 */
[----:B------:R-:W-:Y:S01]  /*32a0*/  IMAD.U32 R81, R151, 0x10000, RZ ;  /* 0x0001000097517824 */ /* 0x000fe200078e00ff */
[----:B------:R-:W-:-:S02]  /*32b0*/  SHF.L.U32 R146, R148, 0x10, RZ ;  /* 0x0000001094927819 */ /* 0x000fc400000006ff */
[----:B------:R-:W-:Y:S02]  /*32c0*/  F2FP.F16.E4M3.UNPACK_B R83, R155.H1 ;  /* 0x0000009bff53723e */ /* 0x000fe400030006ff */
[-C--:B------:R-:W-:Y:S02]  /*32d0*/  F2FP.F16.E4M3.UNPACK_B R48, R49.reuse ;  /* 0x00000031ff30723e */ /* 0x080fe400020006ff */
[----:B------:R-:W-:Y:S01]  /*32e0*/  LOP3.LUT R151, R147, 0xff0000, R146, 0xf8, !PT ;  /* 0x00ff000093977812 */ /* 0x000fe200078ef892 */
[--C-:B------:R-:W-:Y:S01]  /*32f0*/  HADD2.F32 R149, -RZ, R83.reuse.H0_H0 ;  /* 0x20000053ff957230 */ /* 0x100fe20000004100 */
[----:B------:R-:W-:Y:S01]  /*3300*/  LOP3.LUT R148, R82, 0xff0000, R81, 0xf8, !PT ;  /* 0x00ff000052947812 */ /* 0x000fe200078ef851 */
[--C-:B------:R-:W-:Y:S01]  /*3310*/  HADD2.F32 R81, -RZ, R48.reuse.H1_H1 ;  /* 0x30000030ff517230 */ /* 0x100fe20000004100 */
[----:B------:R-:W-:Y:S01]  /*3320*/  F2FP.F16.E4M3.UNPACK_B R146, R144.H1 ;  /* 0x00000090ff92723e */ /* 0x000fe200030006ff */
[----:B------:R-:W-:Y:S01]  /*3330*/  HADD2.F32 R48, -RZ, R48.H0_H0 ;  /* 0x20000030ff307230 */ /* 0x000fe20000004100 */
[----:B------:R-:W-:Y:S01]  /*3340*/  F2FP.F16.E4M3.UNPACK_B R49, R49.H1 ;  /* 0x00000031ff31723e */ /* 0x000fe200030006ff */
[----:B------:R-:W-:-:S02]  /*3350*/  HADD2.F32 R150, -RZ, R83.H1_H1 ;  /* 0x30000053ff967230 */ /* 0x000fc40000004100 */
[-C--:B------:R-:W-:Y:S01]  /*3360*/  FMUL.FTZ R153, R81, R149.reuse ;  /* 0x0000009551997220 */ /* 0x080fe20000410000 */
[--C-:B------:R-:W-:Y:S02]  /*3370*/  HADD2.F32 R147, -RZ, R146.reuse.H0_H0 ;  /* 0x20000092ff937230 */ /* 0x100fe40000004100 */
[C---:B------:R-:W-:Y:S01]  /*3380*/  FMUL.FTZ R154, R48.reuse, R149 ;  /* 0x00000095309a7220 */ /* 0x040fe20000410000 */
[--C-:B------:R-:W-:Y:S01]  /*3390*/  HADD2.F32 R83, -RZ, R49.reuse.H1_H1 ;  /* 0x30000031ff537230 */ /* 0x100fe20000004100 */
[----:B------:R-:W-:Y:S01]  /*33a0*/  F2FP.F16.E4M3.UNPACK_B R149, R155 ;  /* 0x0000009bff95723e */ /* 0x000fe200020006ff */
[----:B------:R-:W-:Y:S02]  /*33b0*/  HADD2.F32 R82, -RZ, R49.H0_H0 ;  /* 0x20000031ff527230 */ /* 0x000fe40000004100 */
[-C--:B------:R-:W-:Y:S01]  /*33c0*/  FFMA.FTZ R48, R48, R147.reuse, -R153 ;  /* 0x0000009330307223 */ /* 0x080fe20000010899 */
[----:B------:R-:W-:Y:S02]  /*33d0*/  HADD2.F32 R146, -RZ, R146.H1_H1 ;  /* 0x30000092ff927230 */ /* 0x000fe40000004100 */
[-C--:B------:R-:W-:Y:S01]  /*33e0*/  FMUL.FTZ R153, R83, R150.reuse ;  /* 0x0000009653997220 */ /* 0x080fe20000410000 */
[----:B------:R-:W-:Y:S01]  /*33f0*/  FFMA.FTZ R49, R81, R147, R154 ;  /* 0x0000009351317223 */ /* 0x000fe2000001009a */
[C---:B------:R-:W-:Y:S01]  /*3400*/  FMUL.FTZ R150, R82.reuse, R150 ;  /* 0x0000009652967220 */ /* 0x040fe20000410000 */
[----:B------:R-:W-:Y:S01]  /*3410*/  F2FP.F16.E4M3.UNPACK_B R81, R80.H1 ;  /* 0x00000050ff51723e */ /* 0x000fe200030006ff */
[----:B------:R-:W-:Y:S01]  /*3420*/  FFMA.FTZ R155, R82, R146, -R153 ;  /* 0x00000092529b7223 */ /* 0x000fe20000010899 */
[----:B------:R-:W-:Y:S01]  /*3430*/  F2FP.F16.E4M3.UNPACK_B R80, R80 ;  /* 0x00000050ff50723e */ /* 0x000fe200020006ff */
[----:B------:R-:W-:Y:S01]  /*3440*/  FFMA.FTZ R156, R83, R146, R150 ;  /* 0x00000092539c7223 */ /* 0x000fe20000010096 */
[----:B------:R-:W-:Y:S01]  /*3450*/  F2FP.F16.E4M3.UNPACK_B R144, R144 ;  /* 0x00000090ff90723e */ /* 0x000fe200020006ff */
[----:B------:R-:W-:-:S02]  /*3460*/  HADD2.F32 R82, -RZ, R81.H0_H0 ;  /* 0x20000051ff527230 */ /* 0x000fc40000004100 */
[----:B------:R-:W-:Y:S01]  /*3470*/  HADD2.F32 R83, -RZ, R81.H1_H1 ;  /* 0x30000051ff537230 */ /* 0x000fe20000004100 */
[----:B------:R-:W-:Y:S01]  /*3480*/  F2FP.SATFINITE.E4M3.F32.PACK_AB_MERGE_C R159, R156, R155, RZ ;  /* 0x0000009b9c9f723e */ /* 0x000fe200048070ff */
[--C-:B------:R-:W-:Y:S02]  /*3490*/  HADD2.F32 R147, -RZ, R149.reuse.H1_H1 ;  /* 0x30000095ff937230 */ /* 0x100fe40000004100 */
[--C-:B------:R-:W-:Y:S01]  /*34a0*/  HADD2.F32 R81, -RZ, R80.reuse.H0_H0 ;  /* 0x20000050ff517230 */ /* 0x100fe20000004100 */
[----:B------:R-:W-:Y:S01]  /*34b0*/  F2FP.SATFINITE.E4M3.F32.PACK_AB_MERGE_C R49, R49, R48, R159 ;  /* 0x000000303131723e */ /* 0x000fe2000480709f */
[----:B------:R-:W-:Y:S02]  /*34c0*/  HADD2.F32 R149, -RZ, R149.H0_H0 ;  /* 0x20000095ff957230 */ /* 0x000fe40000004100 */
[-C--:B------:R-:W-:Y:S01]  /*34d0*/  FMUL.FTZ R153, R83, R147.reuse ;  /* 0x0000009353997220 */ /* 0x080fe20000410000 */
[----:B------:R-:W-:Y:S02]  /*34e0*/  HADD2.F32 R80, -RZ, R80.H1_H1 ;  /* 0x30000050ff507230 */ /* 0x000fe40000004100 */
[----:B------:R-:W-:Y:S01]  /*34f0*/  FMUL.FTZ R154, R82, R147 ;  /* 0x00000093529a7220 */ /* 0x000fe20000410000 */
[--C-:B------:R-:W-:Y:S01]  /*3500*/  HADD2.F32 R146, -RZ, R144.reuse.H1_H1 ;  /* 0x30000090ff927230 */ /* 0x100fe20000004100 */
[----:B------:R-:W-:Y:S01]  /*3510*/  F2FP.F16.E4M3.UNPACK_B R147, R151.H1 ;  /* 0x00000097ff93723e */ /* 0x000fe200030006ff */
[----:B------:R-:W-:-:S02]  /*3520*/  HADD2.F32 R144, -RZ, R144.H0_H0 ;  /* 0x20000090ff907230 */ /* 0x000fc40000004100 */
[-C--:B------:R-:W-:Y:S01]  /*3530*/  FMUL.FTZ R150, R80, R149.reuse ;  /* 0x0000009550967220 */ /* 0x080fe20000410000 */
[----:B------:R-:W-:Y:S01]  /*3540*/  FMUL.FTZ R149, R81, R149 ;  /* 0x0000009551957220 */ /* 0x000fe20000410000 */
[-C--:B------:R-:W-:Y:S01]  /*3550*/  FFMA.FTZ R82, R82, R146.reuse, -R153 ;  /* 0x0000009252527223 */ /* 0x080fe20000010899 */
[----:B------:R-:W-:Y:S01]  /*3560*/  FFMA.FTZ R83, R83, R146, R154 ;  /* 0x0000009253537223 */ /* 0x000fe2000001009a */
[-C--:B------:R-:W-:Y:S01]  /*3570*/  FFMA.FTZ R153, R81, R144.reuse, -R150 ;  /* 0x0000009051997223 */ /* 0x080fe20000010896 */
[----:B------:R-:W-:Y:S01]  /*3580*/  F2FP.F16.E4M3.UNPACK_B R81, R51.H1 ;  /* 0x00000033ff51723e */ /* 0x000fe200030006ff */
[----:B------:R-:W-:Y:S01]  /*3590*/  FFMA.FTZ R154, R80, R144, R149 ;  /* 0x00000090509a7223 */ /* 0x000fe20000010095 */
[----:B------:R-:W-:Y:S01]  /*35a0*/  F2FP.F16.E4M3.UNPACK_B R144, R148.H1 ;  /* 0x00000094ff90723e */ /* 0x000fe200030006ff */
[----:B------:R-:W-:Y:S01]  /*35b0*/  HADD2.F32 R150, -RZ, R147.H1_H1 ;  /* 0x30000093ff967230 */ /* 0x000fe20000004100 */
[----:B------:R-:W-:Y:S01]  /*35c0*/  F2FP.SATFINITE.E4M3.F32.PACK_AB_MERGE_C R157, R83, R82, RZ ;  /* 0x00000052539d723e */ /* 0x000fe200048070ff */
[--C-:B------:R-:W-:Y:S01]  /*35d0*/  HADD2.F32 R83, -RZ, R81.reuse.H1_H1 ;  /* 0x30000051ff537230 */ /* 0x100fe20000004100 */
[----:B------:R-:W-:Y:S01]  /*35e0*/  F2FP.F16.E4M3.UNPACK_B R80, R50.H1 ;  /* 0x00000032ff50723e */ /* 0x000fe200030006ff */
[----:B------:R-:W-:Y:S01]  /*35f0*/  HADD2.F32 R82, -RZ, R81.H0_H0 ;  /* 0x20000051ff527230 */ /* 0x000fe20000004100 */
[----:B------:R-:W-:Y:S01]  /*3600*/  F2FP.F16.E4M3.UNPACK_B R151, R151 ;  /* 0x00000097ff97723e */ /* 0x000fe200020006ff */
[----:B------:R-:W-:Y:S01]  /*3610*/  HADD2.F32 R146, -RZ, R144.H1_H1 ;  /* 0x30000090ff927230 */ /* 0x000fe20000004100 */
        /* <DEDUP_REMOVED lines=21> */
[----:B------:R-:W-:Y:S01]  /*3770*/  HADD2.F32 R50, -RZ, R50.H1_H1 ;  /* 0x30000032ff327230 */ /* 0x000fe20000004100 */
[----:B------:R-:W-:Y:S01]  /*3780*/  F2FP.SATFINITE.E4M3.F32.PACK_AB_MERGE_C R149, R149, R156, RZ ;  /* 0x0000009c9595723e */ /* 0x000fe200048070ff */
[----:B------:R-:W-:-:S02]  /*3790*/  HADD2.F32 R147, -RZ, R147.H0_H0 ;  /* 0x20000093ff937230 */ /* 0x000fc40000004100 */
[----:B------:R-:W-:Y:S02]  /*37a0*/  HADD2.F32 R144, -RZ, R144.H0_H0 ;  /* 0x20000090ff907230 */ /* 0x000fe40000004100 */
        /* <DEDUP_REMOVED lines=11> */
.L_x_2209:
[----:B------:R-:W-:Y:S05]  /*3860*/  BSYNC B3 ;  /* 0x0000000000037941 */ /* 0x000fea0003800000 */
.L_x_2208:
[----:B------:R-:W-:Y:S02]  /*3870*/  ULDC.64 UR4, c[0x0][0x2d8] ;  /* 0x0000b60000047ab9 */ /* 0x000fe40000000a00 */
[----:B------:R-:W-:-:S04]  /*3880*/  IADD3 R80, P2, P6, R142, UR4, R100 ;  /* 0x000000048e507c10 */ /* 0x000fc8000fe5e064 */
[----:B------:R-:W-:-:S05]  /*3890*/  IADD3.X R81, R141, UR5, R34, P2, P6 ;  /* 0x000000058d517c10 */ /* 0x000fca00097ec422 */
[----:B--2---:R1:W-:Y:S04]  /*38a0*/  STG.E.128 desc[UR46][R80.64], R48 ;  /* 0x0000003050007986 */ /* 0x0043e8000c101d2e */
.L_x_2207:
[----:B------:R-:W-:Y:S05]  /*38b0*/  BSYNC B2 ;  /* 0x0000000000027941 */ /* 0x000fea0003800000 */
.L_x_2206:
[----:B------:R-:W-:Y:S05]  /*38c0*/  @P1 BRA `(.L_x_2205) ;  /* 0x0000000400d01947 */ /* 0x000fea0003800000 */
[----:B-1----:R1:W2:Y:S01]  /*38d0*/  LDS.128 R48, [R112+0x2c400] ;  /* 0x02c4000070307984 */ /* 0x0022a20000000c00 */
[----:B------:R-:W-:Y:S01]  /*38e0*/  ISETP.GE.AND P2, PT, R236, R126, PT ;  /* 0x0000007eec00720c */ /* 0x000fe20003f46270 */
[----:B------:R-:W-:-:S12]  /*38f0*/  BSSY B2, `(.L_x_2210) ;  /* 0x000006d000027945 */ /* 0x000fd80003800000 */
[----:B-1----:R-:W-:Y:S05]  /*3900*/  @P2 BRA `(.L_x_2211) ;  /* 0x0000000400ac2947 */ /* 0x002fea0003800000 */
[----:B------:R-:W-:Y:S02]  /*3910*/  SHF.R.U32.HI R144, RZ, 0x8, R77 ;  /* 0x00000008ff907819 */ /* 0x000fe4000001164d */
[----:B------:R-:W-:Y:S02]  /*3920*/  SHF.R.U32.HI R83, RZ, 0x18, R79 ;  /* 0x00000018ff537819 */ /* 0x000fe4000001164f */
[----:B------:R-:W-:Y:S02]  /*3930*/  LOP3.LUT R78, R79, 0xff, RZ, 0xc0, !PT ;  /* 0x000000ff4f4e7812 */ /* 0x000fe400078ec0ff */
[----:B------:R-:W-:Y:S02]  /*3940*/  SHF.R.U32.HI R147, RZ, 0x18, R77 ;  /* 0x00000018ff937819 */ /* 0x000fe4000001164d */
[----:B------:R-:W-:Y:S02]  /*3950*/  LOP3.LUT R76, R77, 0xff, RZ, 0xc0, !PT ;  /* 0x000000ff4d4c7812 */ /* 0x000fe400078ec0ff */
[----:B------:R-:W-:-:S02]  /*3960*/  SHF.R.U32.HI R80, RZ, 0x8, R79 ;  /* 0x00000008ff507819 */ /* 0x000fc4000001164f */
[----:B------:R-:W-:Y:S02]  /*3970*/  SHF.R.U32.HI R81, RZ, 0x10, R79 ;  /* 0x00000010ff517819 */ /* 0x000fe4000001164f */
[----:B------:R-:W-:Y:S01]  /*3980*/  PRMT R79, R83, 0x654, R78 ;  /* 0x00000654534f7816 */ /* 0x000fe2000000004e */
[----:B------:R-:W-:Y:S01]  /*3990*/  IMAD.SHL.U32 R78, R144, 0x100, RZ ;  /* 0x00000100904e7824 */ /* 0x000fe200078e00ff */
[----:B------:R-:W-:Y:S01]  /*39a0*/  SHF.R.U32.HI R82, RZ, 0x10, R77 ;  /* 0x00000010ff527819 */ /* 0x000fe2000001164d */
[----:B------:R-:W-:Y:S01]  /*39b0*/  IMAD.SHL.U32 R80, R80, 0x100, RZ ;  /* 0x0000010050507824 */ /* 0x000fe200078e00ff */
[----:B------:R-:W-:Y:S01]  /*39c0*/  PRMT R77, R147, 0x654, R76 ;  /* 0x00000654934d7816 */ /* 0x000fe2000000004c */
[----:B--2---:R-:W-:Y:S01]  /*39d0*/  IMAD.MOV.U32 R76, RZ, RZ, R48 ;  /* 0x000000ffff4c7224 */ /* 0x004fe200078e0030 */
[----:B------:R-:W-:Y:S01]  /*39e0*/  F2FP.F16.E4M3.UNPACK_B R48, R49 ;  /* 0x00000031ff30723e */ /* 0x000fe200020006ff */
[----:B------:R-:W-:Y:S01]  /*39f0*/  IMAD.U32 R81, R81, 0x10000, RZ ;  /* 0x0001000051517824 */ /* 0x000fe200078e00ff */
[----:B------:R-:W-:Y:S01]  /*3a00*/  LOP3.LUT R77, R77, 0xff00, R78, 0xf8, !PT ;  /* 0x0000ff004d4d7812 */ /* 0x000fe200078ef84e */
[----:B------:R-:W-:Y:S01]  /*3a10*/  IMAD.U32 R78, R82, 0x10000, RZ ;  /* 0x00010000524e7824 */ /* 0x000fe200078e00ff */
[----:B------:R-:W-:-:S02]  /*3a20*/  LOP3.LUT R80, R79, 0xff00, R80, 0xf8, !PT ;  /* 0x0000ff004f507812 */ /* 0x000fc400078ef850 */
        /* <DEDUP_REMOVED lines=8> */
[----:B------:R-:W-:Y:S02]  /*3ab0*/  HADD2.F32 R144, -RZ, R79.H1_H1 ;  /* 0x3000004fff907230 */ /* 0x000fe40000004100 */
[----:B------:R-:W-:Y:S01]  /*3ac0*/  FMUL.FTZ R147, R77, R83 ;  /* 0x000000534d937220 */ /* 0x000fe20000410000 */
[----:B------:R-:W-:-:S02]  /*3ad0*/  HADD2.F32 R81, -RZ, R80.H0_H0 ;  /* 0x20000050ff517230 */ /* 0x000fc40000004100 */
[----:B------:R-:W-:Y:S01]  /*3ae0*/  FMUL.FTZ R148, R48, R83 ;  /* 0x0000005330947220 */ /* 0x000fe20000410000 */
[--C-:B------:R-:W-:Y:S01]  /*3af0*/  HADD2.F32 R79, -RZ, R49.reuse.H1_H1 ;  /* 0x30000031ff4f7230 */ /* 0x100fe20000004100 */
[----:B------:R-:W-:Y:S01]  /*3b00*/  F2FP.F16.E4M3.UNPACK_B R143, R143 ;  /* 0x0000008fff8f723e */ /* 0x000fe200020006ff */
[----:B------:R-:W-:Y:S02]  /*3b10*/  HADD2.F32 R78, -RZ, R49.H0_H0 ;  /* 0x20000031ff4e7230 */ /* 0x000fe40000004100 */
[-C--:B------:R-:W-:Y:S01]  /*3b20*/  FFMA.FTZ R49, R77, R81.reuse, R148 ;  /* 0x000000514d317223 */ /* 0x080fe20000010094 */
[----:B------:R-:W-:Y:S02]  /*3b30*/  HADD2.F32 R80, -RZ, R80.H1_H1 ;  /* 0x30000050ff507230 */ /* 0x000fe40000004100 */
[C---:B------:R-:W-:Y:S01]  /*3b40*/  FMUL.FTZ R83, R79.reuse, R144 ;  /* 0x000000904f537220 */ /* 0x040fe20000410000 */
        /* <DEDUP_REMOVED lines=21> */
[-C--:B------:R-:W-:Y:S01]  /*3ca0*/  F2FP.F16.E4M3.UNPACK_B R80, R82.reuse.H1 ;  /* 0x00000052ff50723e */ /* 0x080fe200030006ff */
[-C--:B------:R-:W-:Y:S01]  /*3cb0*/  FMUL.FTZ R144, R76, R143.reuse ;  /* 0x0000008f4c907220 */ /* 0x080fe20000410000 */
[C---:B------:R-:W-:Y:S01]  /*3cc0*/  FMUL.FTZ R143, R77.reuse, R143 ;  /* 0x0000008f4d8f7220 */ /* 0x040fe20000410000 */
[----:B------:R-:W-:Y:S02]  /*3cd0*/  F2FP.F16.E4M3.UNPACK_B R82, R82 ;  /* 0x00000052ff52723e */ /* 0x000fe400020006ff */
[-C--:B------:R-:W-:Y:S01]  /*3ce0*/  FFMA.FTZ R144, R77, R134.reuse, -R144 ;  /* 0x000000864d907223 */ /* 0x080fe20000010890 */
[----:B------:R-:W-:Y:S01]  /*3cf0*/  F2FP.SATFINITE.E4M3.F32.PACK_AB_MERGE_C R151, R148, R83, RZ ;  /* 0x000000539497723e */ /* 0x000fe200048070ff */
[----:B------:R-:W-:Y:S01]  /*3d00*/  FFMA.FTZ R147, R76, R134, R143 ;  /* 0x000000864c937223 */ /* 0x000fe2000001008f */
[-C--:B------:R-:W-:Y:S01]  /*3d10*/  F2FP.F16.E4M3.UNPACK_B R77, R51.reuse.H1 ;  /* 0x00000033ff4d723e */ /* 0x080fe200030006ff */
[--C-:B------:R-:W-:Y:S01]  /*3d20*/  HADD2.F32 R81, -RZ, R80.reuse.H1_H1 ;  /* 0x30000050ff517230 */ /* 0x100fe20000004100 */
[----:B------:R-:W-:Y:S01]  /*3d30*/  F2FP.F16.E4M3.UNPACK_B R83, R146.H1 ;  /* 0x00000092ff53723e */ /* 0x000fe200030006ff */
[----:B------:R-:W-:Y:S01]  /*3d40*/  HADD2.F32 R80, -RZ, R80.H0_H0 ;  /* 0x20000050ff507230 */ /* 0x000fe20000004100 */
        /* <DEDUP_REMOVED lines=15> */
[----:B------:R-:W-:-:S02]  /*3e40*/  HADD2.F32 R83, -RZ, R83.H0_H0 ;  /* 0x20000053ff537230 */ /* 0x000fc40000004100 */
[C---:B------:R-:W-:Y:S01]  /*3e50*/  FMUL.FTZ R134, R76.reuse, R134 ;  /* 0x000000864c867220 */ /* 0x040fe20000410000 */
[----:B------:R-:W-:Y:S02]  /*3e60*/  HADD2.F32 R146, -RZ, R146.H0_H0 ;  /* 0x20000092ff927230 */ /* 0x000fe40000004100 */
[-C--:B------:R-:W-:Y:S01]  /*3e70*/  FFMA.FTZ R143, R76, R78.reuse, -R143 ;  /* 0x0000004e4c8f7223 */ /* 0x080fe2000001088f */
[--C-:B------:R-:W-:Y:S02]  /*3e80*/  HADD2.F32 R76, -RZ, R51.reuse.H0_H0 ;  /* 0x20000033ff4c7230 */ /* 0x100fe40000004100 */
[----:B------:R-:W-:Y:S01]  /*3e90*/  FFMA.FTZ R134, R77, R78, R134 ;  /* 0x0000004e4d867223 */ /* 0x000fe20000010086 */
[----:B------:R-:W-:Y:S02]  /*3ea0*/  HADD2.F32 R77, -RZ, R51.H1_H1 ;  /* 0x30000033ff4d7230 */ /* 0x000fe40000004100 */
[----:B------:R-:W-:Y:S01]  /*3eb0*/  FFMA.FTZ R150, R79, R81, R148 ;  /* 0x000000514f967223 */ /* 0x000fe20000010094 */
[----:B------:R-:W-:-:S02]  /*3ec0*/  HADD2.F32 R51, -RZ, R50.H0_H0 ;  /* 0x20000032ff337230 */ /* 0x000fc40000004100 */
[-C--:B------:R-:W-:Y:S01]  /*3ed0*/  FMUL.FTZ R148, R76, R83.reuse ;  /* 0x000000534c947220 */ /* 0x080fe20000410000 */
[----:B------:R-:W-:Y:S02]  /*3ee0*/  HADD2.F32 R50, -RZ, R50.H1_H1 ;  /* 0x30000032ff327230 */ /* 0x000fe40000004100 */
[----:B------:R-:W-:Y:S01]  /*3ef0*/  FMUL.FTZ R81, R77, R83 ;  /* 0x000000534d517220 */ /* 0x000fe20000410000 */
[----:B------:R-:W-:Y:S02]  /*3f00*/  HADD2.F32 R82, -RZ, R82.H0_H0 ;  /* 0x20000052ff527230 */ /* 0x000fe40000004100 */
[----:B------:R-:W-:Y:S01]  /*3f10*/  FMUL.FTZ R79, R51, R146 ;  /* 0x00000092334f7220 */ /* 0x000fe20000410000 */
[----:B------:R-:W-:Y:S01]  /*3f20*/  FFMA.FTZ R148, R77, R80, R148 ;  /* 0x000000504d947223 */ /* 0x000fe20000010094 */
[----:B------:R-:W-:Y:S01]  /*3f30*/  FMUL.FTZ R78, R50, R146 ;  /* 0x00000092324e7220 */ /* 0x000fe20000410000 */
[----:B------:R-:W-:Y:S01]  /*3f40*/  FFMA.FTZ R81, R76, R80, -R81 ;  /* 0x000000504c517223 */ /* 0x000fe20000010851 */
[-C--:B------:R-:W-:Y:S01]  /*3f50*/  FFMA.FTZ R79, R50, R82.reuse, R79 ;  /* 0x00000052324f7223 */ /* 0x080fe2000001004f */
[----:B------:R-:W-:Y:S01]  /*3f60*/  F2FP.SATFINITE.E4M3.F32.PACK_AB_MERGE_C R134, R134, R143, RZ ;  /* 0x0000008f8686723e */ /* 0x000fe200048070ff */
[----:B------:R-:W-:Y:S01]  /*3f70*/  FFMA.FTZ R78, R51, R82, -R78 ;  /* 0x00000052334e7223 */ /* 0x000fe2000001084e */
[----:B------:R-:W-:-:S02]  /*3f80*/  F2FP.SATFINITE.E4M3.F32.PACK_AB_MERGE_C R149, R150, R149, RZ ;  /* 0x000000959695723e */ /* 0x000fc400048070ff */
[----:B------:R-:W-:Y:S02]  /*3f90*/  F2FP.SATFINITE.E4M3.F32.PACK_AB_MERGE_C R48, R147, R144, R151 ;  /* 0x000000909330723e */ /* 0x000fe40004807097 */
[----:B------:R-:W-:Y:S02]  /*3fa0*/  F2FP.SATFINITE.E4M3.F32.PACK_AB_MERGE_C R50, R79, R78, R134 ;  /* 0x0000004e4f32723e */ /* 0x000fe40004807086 */
[----:B------:R-:W-:-:S07]  /*3fb0*/  F2FP.SATFINITE.E4M3.F32.PACK_AB_MERGE_C R51, R148, R81, R149 ;  /* 0x000000519433723e */ /* 0x000fce0004807095 */
.L_x_2211:
[----:B------:R-:W-:Y:S05]  /*3fc0*/  BSYNC B2 ;  /* 0x0000000000027941 */ /* 0x000fea0003800000 */
.L_x_2210:
[----:B------:R-:W-:Y:S02]  /*3fd0*/  ULDC.64 UR4, c[0x0][0x2d8] ;  /* 0x0000b60000047ab9 */ /* 0x000fe40000000a00 */
[----:B------:R-:W-:-:S04]  /*3fe0*/  IADD3 R76, P2, P6, R37, UR4, R142 ;  /* 0x00000004254c7c10 */ /* 0x000fc8000fe5e08e */
[----:B------:R-:W-:-:S05]  /*3ff0*/  IADD3.X R77, R104, UR5, R141, P2, P6 ;  /* 0x00000005684d7c10 */ /* 0x000fca00097ec48d */
[----:B--2---:R2:W-:Y:S04]  /*4000*/  STG.E.128 desc[UR46][R76.64], R48 ;  /* 0x000000304c007986 */ /* 0x0045e8000c101d2e */
.L_x_2205:
[----:B------:R-:W-:Y:S05]  /*4010*/  BSYNC B1 ;  /* 0x0000000000017941 */ /* 0x000fea0003800000 */
.L_x_2204:
[----:B------:R-:W-:Y:S04]  /*4020*/  BSSY B1, `(.L_x_2212) ;  /* 0x00000ef000017945 */ /* 0x000fe80003800000 */
[----:B------:R-:W-:Y:S05]  /*4030*/  @P3 BRA `(.L_x_2213) ;  /* 0x0000000c00b43947 */ /* 0x000fea0003800000 */
[----:B--2---:R-:W-:Y:S01]  /*4040*/  IADD3 R76, P2, P3, R46, R124, R16 ;  /* 0x0000007c2e4c7210 */ /* 0x004fe20007b5e010 */
[----:B------:R-:W-:Y:S03]  /*4050*/  BSSY B2, `(.L_x_2214) ;  /* 0x0000077000027945 */ /* 0x000fe60003800000 */
[----:B------:R-:W-:Y:S01]  /*4060*/  IADD3.X R77, R3, R127, R17, P2, P3 ;  /* 0x0000007f034d7210 */ /* 0x000fe200017e6411 */
[----:B------:R-:W-:Y:S08]  /*4070*/  @P0 BRA `(.L_x_2215) ;  /* 0x0000000400d00947 */ /* 0x000ff00003800000 */
[----:B-1----:R1:W2:Y:S01]  /*4080*/  LDS.128 R48, [R112+0x29400] ;  /* 0x0294000070307984 */ /* 0x0022a20000000c00 */
[----:B------:R-:W-:Y:S01]  /*4090*/  ISETP.GE.AND P2, PT, R19, R126, PT ;  /* 0x0000007e1300720c */ /* 0x000fe20003f46270 */
[----:B------:R-:W-:-:S12]  /*40a0*/  BSSY B3, `(.L_x_2216) ;  /* 0x000006d000037945 */ /* 0x000fd80003800000 */
[----:B-1----:R-:W-:Y:S05]  /*40b0*/  @P2 BRA `(.L_x_2217) ;  /* 0x0000000400ac2947 */ /* 0x002fea0003800000 */
[--C-:B------:R-:W-:Y:S02]  /*40c0*/  SHF.R.U32.HI R78, RZ, 0x8, R75.reuse ;  /* 0x00000008ff4e7819 */ /* 0x100fe4000001164b */
[----:B------:R-:W-:Y:S02]  /*40d0*/  SHF.R.U32.HI R79, RZ, 0x18, R75 ;  /* 0x00000018ff4f7819 */ /* 0x000fe4000001164b */
[----:B------:R-:W-:Y:S01]  /*40e0*/  LOP3.LUT R74, R75, 0xff, RZ, 0xc0, !PT ;  /* 0x000000ff4b4a7812 */ /* 0x000fe200078ec0ff */
[----:B------:R-:W-:Y:S01]  /*40f0*/  IMAD.SHL.U32 R78, R78, 0x100, RZ ;  /* 0x000001004e4e7824 */ /* 0x000fe200078e00ff */
[--C-:B------:R-:W-:Y:S02]  /*4100*/  SHF.R.U32.HI R83, RZ, 0x18, R73.reuse ;  /* 0x00000018ff537819 */ /* 0x100fe40000011649 */
[----:B------:R-:W-:Y:S02]  /*4110*/  LOP3.LUT R72, R73, 0xff, RZ, 0xc0, !PT ;  /* 0x000000ff49487812 */ /* 0x000fe400078ec0ff */
[----:B------:R-:W-:-:S02]  /*4120*/  SHF.R.U32.HI R82, RZ, 0x8, R73 ;  /* 0x00000008ff527819 */ /* 0x000fc40000011649 */
[----:B------:R-:W-:Y:S02]  /*4130*/  SHF.R.U32.HI R80, RZ, 0x10, R75 ;  /* 0x00000010ff507819 */ /* 0x000fe4000001164b */
[----:B------:R-:W-:Y:S02]  /*4140*/  SHF.R.U32.HI R81, RZ, 0x10, R73 ;  /* 0x00000010ff517819 */ /* 0x000fe40000011649 */
[----:B------:R-:W-:Y:S01]  /*4150*/  PRMT R75, R79, 0x654, R74 ;  /* 0x000006544f4b7816 */ /* 0x000fe2000000004a */
[----:B------:R-:W-:Y:S01]  /*4160*/  IMAD.U32 R80, R80, 0x10000, RZ ;  /* 0x0001000050507824 */ /* 0x000fe200078e00ff */
[----:B------:R-:W-:Y:S01]  /*4170*/  PRMT R73, R83, 0x654, R72 ;  /* 0x0000065453497816 */ /* 0x000fe20000000048 */
[----:B--2---:R-:W-:Y:S01]  /*4180*/  IMAD.MOV.U32 R72, RZ, RZ, R48 ;  /* 0x000000ffff487224 */ /* 0x004fe200078e0030 */
[----:B------:R-:W-:Y:S02]  /*4190*/  SHF.L.U32 R74, R82, 0x8, RZ ;  /* 0x00000008524a7819 */ /* 0x000fe400000006ff */
[----:B------:R-:W-:-:S02]  /*41a0*/  LOP3.LUT R75, R75, 0xff00, R78, 0xf8, !PT ;  /* 0x0000ff004b4b7812 */ /* 0x000fc400078ef84e */
[----:B------:R-:W-:Y:S01]  /*41b0*/  LOP3.LUT R73, R73, 0xff00, R74, 0xf8, !PT ;  /* 0x0000ff0049497812 */ /* 0x000fe200078ef84a */
[----:B------:R-:W-:Y:S01]  /*41c0*/  IMAD.U32 R74, R81, 0x10000, RZ ;  /* 0x00010000514a7824 */ /* 0x000fe200078e00ff */
[-C--:B------:R-:W-:Y:S02]  /*41d0*/  F2FP.F16.E4M3.UNPACK_B R48, R49.reuse ;  /* 0x00000031ff30723e */ /* 0x080fe400020006ff */
[-C--:B------:R-:W-:Y:S02]  /*41e0*/  F2FP.F16.E4M3.UNPACK_B R78, R140.reuse.H1 ;  /* 0x0000008cff4e723e */ /* 0x080fe400030006ff */
        /* <DEDUP_REMOVED lines=20> */
[----:B------:R-:W-:Y:S01]  /*4330*/  F2FP.F16.E4M3.UNPACK_B R72, R72 ;  /* 0x00000048ff48723e */ /* 0x000fe200020006ff */
[-C--:B------:R-:W-:Y:S01]  /*4340*/  FFMA.FTZ R48, R48, R78.reuse, -R83 ;  /* 0x0000004e30307223 */ /* 0x080fe20000010853 */
[----:B------:R-:W-:Y:S01]  /*4350*/  FFMA.FTZ R143, R74, R75, R81 ;  /* 0x0000004b4a8f7223 */ /* 0x000fe20000010051 */
[----:B------:R-:W-:Y:S01]  /*4360*/  FFMA.FTZ R141, R73, R78, R80 ;  /* 0x0000004e498d7223 */ /* 0x000fe20000010050 */
        /* <DEDUP_REMOVED lines=64> */
.L_x_2217:
[----:B------:R-:W-:Y:S05]  /*4770*/  BSYNC B3 ;  /* 0x0000000000037941 */ /* 0x000fea0003800000 */
.L_x_2216:
[----:B------:R-:W-:Y:S02]  /*4780*/  ULDC.64 UR4, c[0x0][0x2d8] ;  /* 0x0000b60000047ab9 */ /* 0x000fe40000000a00 */
[----:B------:R-:W-:-:S04]  /*4790*/  IADD3 R72, P2, P3, R76, UR4, R100 ;  /* 0x000000044c487c10 */ /* 0x000fc8000fb5e064 */
[----:B------:R-:W-:-:S05]  /*47a0*/  IADD3.X R73, R77, UR5, R34, P2, P3 ;  /* 0x000000054d497c10 */ /* 0x000fca00097e6422 */
[----:B--2---:R2:W-:Y:S04]  /*47b0*/  STG.E.128 desc[UR46][R72.64], R48 ;  /* 0x0000003048007986 */ /* 0x0045e8000c101d2e */
.L_x_2215:
[----:B------:R-:W-:Y:S05]  /*47c0*/  BSYNC B2 ;  /* 0x0000000000027941 */ /* 0x000fea0003800000 */
.L_x_2214:
[----:B------:R-:W-:Y:S05]  /*47d0*/  @P1 BRA `(.L_x_2213) ;  /* 0x0000000400cc1947 */ /* 0x000fea0003800000 */
[----:B-12---:R1:W2:Y:S01]  /*47e0*/  LDS.128 R48, [R112+0x2d400] ;  /* 0x02d4000070307984 */ /* 0x0062a20000000c00 */
[----:B------:R-:W-:Y:S01]  /*47f0*/  ISETP.GE.AND P2, PT, R236, R126, PT ;  /* 0x0000007eec00720c */ /* 0x000fe20003f46270 */
[----:B------:R-:W-:-:S12]  /*4800*/  BSSY B2, `(.L_x_2218) ;  /* 0x000006c000027945 */ /* 0x000fd80003800000 */
[----:B-1----:R-:W-:Y:S05]  /*4810*/  @P2 BRA `(.L_x_2219) ;  /* 0x0000000400a82947 */ /* 0x002fea0003800000 */
[--C-:B------:R-:W-:Y:S02]  /*4820*/  SHF.R.U32.HI R78, RZ, 0x10, R69.reuse ;  /* 0x00000010ff4e7819 */ /* 0x100fe40000011645 */
[----:B------:R-:W-:Y:S02]  /*4830*/  SHF.R.U32.HI R74, RZ, 0x8, R69 ;  /* 0x00000008ff4a7819 */ /* 0x000fe40000011645 */
[----:B------:R-:W-:Y:S02]  /*4840*/  LOP3.LUT R68, R69, 0xff, RZ, 0xc0, !PT ;  /* 0x000000ff45447812 */ /* 0x000fe400078ec0ff */
[--C-:B------:R-:W-:Y:S02]  /*4850*/  SHF.R.U32.HI R75, RZ, 0x10, R71.reuse ;  /* 0x00000010ff4b7819 */ /* 0x100fe40000011647 */
[----:B------:R-:W-:Y:S02]  /*4860*/  SHF.R.U32.HI R73, RZ, 0x8, R71 ;  /* 0x00000008ff497819 */ /* 0x000fe40000011647 */
[----:B------:R-:W-:-:S02]  /*4870*/  LOP3.LUT R70, R71, 0xff, RZ, 0xc0, !PT ;  /* 0x000000ff47467812 */ /* 0x000fc400078ec0ff */
[----:B------:R-:W-:Y:S02]  /*4880*/  SHF.R.U32.HI R69, RZ, 0x18, R69 ;  /* 0x00000018ff457819 */ /* 0x000fe40000011645 */
[----:B------:R-:W-:Y:S02]  /*4890*/  SHF.R.U32.HI R71, RZ, 0x18, R71 ;  /* 0x00000018ff477819 */ /* 0x000fe40000011647 */
[----:B------:R-:W-:Y:S01]  /*48a0*/  PRMT R69, R69, 0x654, R68 ;  /* 0x0000065445457816 */ /* 0x000fe20000000044 */
[----:B------:R-:W-:Y:S01]  /*48b0*/  IMAD.SHL.U32 R68, R74, 0x100, RZ ;  /* 0x000001004a447824 */ /* 0x000fe200078e00ff */
[----:B------:R-:W-:Y:S02]  /*48c0*/  PRMT R72, R71, 0x654, R70 ;  /* 0x0000065447487816 */ /* 0x000fe40000000046 */
[----:B------:R-:W-:Y:S02]  /*48d0*/  SHF.L.U32 R71, R73, 0x8, RZ ;  /* 0x0000000849477819 */ /* 0x000fe400000006ff */
[----:B------:R-:W-:Y:S01]  /*48e0*/  LOP3.LUT R70, R69, 0xff00, R68, 0xf8, !PT ;  /* 0x0000ff0045467812 */ /* 0x000fe200078ef844 */
[----:B------:R-:W-:Y:S01]  /*48f0*/  IMAD.U32 R69, R78, 0x10000, RZ ;  /* 0x000100004e457824 */ /* 0x000fe200078e00ff */
[----:B------:R-:W-:Y:S01]  /*4900*/  LOP3.LUT R74, R72, 0xff00, R71, 0xf8, !PT ;  /* 0x0000ff00484a7812 */ /* 0x000fe200078ef847 */
[----:B------:R-:W-:Y:S01]  /*4910*/  IMAD.U32 R71, R75, 0x10000, RZ ;  /* 0x000100004b477824 */ /* 0x000fe200078e00ff */
[----:B------:R-:W-:-:S02]  /*4920*/  F2FP.F16.E4M3.UNPACK_B R72, R138.H1 ;  /* 0x0000008aff48723e */ /* 0x000fc400030006ff */
[----:B--2---:R-:W-:Y:S02]  /*4930*/  F2FP.F16.E4M3.UNPACK_B R68, R49 ;  /* 0x00000031ff44723e */ /* 0x004fe400020006ff */
        /* <DEDUP_REMOVED lines=25> */
[--C-:B------:R-:W-:Y:S02]  /*4ad0*/  HADD2.F32 R68, -RZ, R49.reuse.H0_H0 ;  /* 0x20000031ff447230 */ /* 0x100fe40000004100 */
        /* <DEDUP_REMOVED lines=10> */
[----:B------:R-:W-:Y:S01]  /*4b80*/  F2FP.SATFINITE.E4M3.F32.PACK_AB_MERGE_C R138, R134, R83, RZ ;  /* 0x00000053868a723e */ /* 0x000fe200048070ff */
        /* <DEDUP_REMOVED lines=26> */
[-C--:B------:R-:W-:Y:S01]  /*4d30*/  FFMA.FTZ R75, R48, R68.reuse, -R75 ;  /* 0x00000044304b7223 */ /* 0x080fe2000001084b */
[----:B------:R-:W-:Y:S01]  /*4d40*/  FFMA.FTZ R134, R69, R71, R134 ;  /* 0x0000004745867223 */ /* 0x000fe20000010086 */
[----:B------:R-:W-:Y:S01]  /*4d50*/  FFMA.FTZ R74, R49, R68, R74 ;  /* 0x00000044314a7223 */ /* 0x000fe2000001004a */
[----:B------:R-:W-:-:S02]  /*4d60*/  HADD2.F32 R49, -RZ, R51.H0_H0 ;  /* 0x20000033ff317230 */ /* 0x000fc40000004100 */
[----:B------:R-:W-:Y:S01]  /*4d70*/  HADD2.F32 R48, -RZ, R50.H0_H0 ;  /* 0x20000032ff307230 */ /* 0x000fe20000004100 */
[----:B------:R-:W-:Y:S01]  /*4d80*/  F2FP.SATFINITE.E4M3.F32.PACK_AB_MERGE_C R83, R134, R83, RZ ;  /* 0x000000538653723e */ /* 0x000fe200048070ff */
[----:B------:R-:W-:Y:S01]  /*4d90*/  HADD2.F32 R51, -RZ, R51.H1_H1 ;  /* 0x30000033ff337230 */ /* 0x000fe20000004100 */
[----:B------:R-:W-:Y:S01]  /*4da0*/  F2FP.SATFINITE.E4M3.F32.PACK_AB_MERGE_C R74, R74, R75, RZ ;  /* 0x0000004b4a4a723e */ /* 0x000fe200048070ff */
[----:B------:R-:W-:Y:S02]  /*4db0*/  HADD2.F32 R72, -RZ, R72.H0_H0 ;  /* 0x20000048ff487230 */ /* 0x000fe40000004100 */
[----:B------:R-:W-:Y:S02]  /*4dc0*/  HADD2.F32 R50, -RZ, R50.H1_H1 ;  /* 0x30000032ff327230 */ /* 0x000fe40000004100 */
[----:B------:R-:W-:Y:S02]  /*4dd0*/  HADD2.F32 R69, -RZ, R78.H0_H0 ;  /* 0x2000004eff457230 */ /* 0x000fe40000004100 */
[----:B------:R-:W-:Y:S01]  /*4de0*/  FMUL.FTZ R68, R51, R72 ;  /* 0x0000004833447220 */ /* 0x000fe20000410000 */
[----:B------:R-:W-:-:S02]  /*4df0*/  HADD2.F32 R70, -RZ, R70.H0_H0 ;  /* 0x20000046ff467230 */ /* 0x000fc40000004100 */
[C---:B------:R-:W-:Y:S01]  /*4e00*/  FMUL.FTZ R72, R49.reuse, R72 ;  /* 0x0000004831487220 */ /* 0x040fe20000410000 */
[----:B------:R-:W-:Y:S02]  /*4e10*/  HADD2.F32 R73, -RZ, R73.H0_H0 ;  /* 0x20000049ff497230 */ /* 0x000fe40000004100 */
[-C--:B------:R-:W-:Y:S01]  /*4e20*/  FMUL.FTZ R71, R50, R69.reuse ;  /* 0x0000004532477220 */ /* 0x080fe20000410000 */
[C---:B------:R-:W-:Y:S01]  /*4e30*/  FMUL.FTZ R69, R48.reuse, R69 ;  /* 0x0000004530457220 */ /* 0x040fe20000410000 */
[-C--:B------:R-:W-:Y:S01]  /*4e40*/  FFMA.FTZ R68, R49, R70.reuse, -R68 ;  /* 0x0000004631447223 */ /* 0x080fe20000010844 */
[----:B------:R-:W-:Y:S01]  /*4e50*/  FFMA.FTZ R51, R51, R70, R72 ;  /* 0x0000004633337223 */ /* 0x000fe20000010048 */
[-C--:B------:R-:W-:Y:S01]  /*4e60*/  FFMA.FTZ R71, R48, R73.reuse, -R71 ;  /* 0x0000004930477223 */ /* 0x080fe20000010847 */
[----:B------:R-:W-:Y:S01]  /*4e70*/  FFMA.FTZ R50, R50, R73, R69 ;  /* 0x0000004932327223 */ /* 0x000fe20000010045 */
[----:B------:R-:W-:Y:S02]  /*4e80*/  F2FP.SATFINITE.E4M3.F32.PACK_AB_MERGE_C R49, R82, R81, R138 ;  /* 0x000000515231723e */ /* 0x000fe4000480708a */
[----:B------:R-:W-:-:S02]  /*4e90*/  F2FP.SATFINITE.E4M3.F32.PACK_AB_MERGE_C R48, R80, R79, R137 ;  /* 0x0000004f5030723e */ /* 0x000fc40004807089 */
[----:B------:R-:W-:Y:S02]  /*4ea0*/  F2FP.SATFINITE.E4M3.F32.PACK_AB_MERGE_C R50, R50, R71, R74 ;  /* 0x000000473232723e */ /* 0x000fe4000480704a */
[----:B------:R-:W-:-:S07]  /*4eb0*/  F2FP.SATFINITE.E4M3.F32.PACK_AB_MERGE_C R51, R51, R68, R83 ;  /* 0x000000443333723e */ /* 0x000fce0004807053 */
.L_x_2219:
[----:B------:R-:W-:Y:S05]  /*4ec0*/  BSYNC B2 ;  /* 0x0000000000027941 */ /* 0x000fea0003800000 */
.L_x_2218:
[----:B------:R-:W-:Y:S02]  /*4ed0*/  ULDC.64 UR4, c[0x0][0x2d8] ;  /* 0x0000b60000047ab9 */ /* 0x000fe40000000a00 */
[----:B------:R-:W-:-:S04]  /*4ee0*/  IADD3 R68, P2, P3, R37, UR4, R76 ;  /* 0x0000000425447c10 */ /* 0x000fc8000fb5e04c */
[----:B------:R-:W-:-:S05]  /*4ef0*/  IADD3.X R69, R104, UR5, R77, P2, P3 ;  /* 0x0000000568457c10 */ /* 0x000fca00097e644d */
[----:B--2---:R3:W-:Y:S04]  /*4f00*/  STG.E.128 desc[UR46][R68.64], R48 ;  /* 0x0000003044007986 */ /* 0x0047e8000c101d2e */
.L_x_2213:
[----:B------:R-:W-:Y:S05]  /*4f10*/  BSYNC B1 ;  /* 0x0000000000017941 */ /* 0x000fea0003800000 */
.L_x_2212:
[----:B------:R-:W-:Y:S01]  /*4f20*/  ISETP.NE.AND P2, PT, R145, RZ, PT ;  /* 0x000000ff9100720c */ /* 0x000fe20003f45270 */
[----:B------:R-:W-:-:S12]  /*4f30*/  BSSY B1, `(.L_x_2220) ;  /* 0x00000f4000017945 */ /* 0x000fd80003800000 */
        /* <DEDUP_REMOVED lines=9> */
[----:B------:R-:W-:Y:S01]  /*4fd0*/  SHF.R.U32.HI R73, RZ, 0x10, R67 ;  /* 0x00000010ff497819 */ /* 0x000fe20000011643 */
[----:B--2---:R-:W-:Y:S01]  /*4fe0*/  IMAD.MOV.U32 R66, RZ, RZ, R51 ;  /* 0x000000ffff427224 */ /* 0x004fe200078e0033 */
[----:B------:R-:W-:Y:S02]  /*4ff0*/  SHF.R.U32.HI R71, RZ, 0x8, R67 ;  /* 0x00000008ff477819 */ /* 0x000fe40000011643 */
[----:B------:R-:W-:Y:S02]  /*5000*/  LOP3.LUT R70, R67, 0xff, RZ, 0xc0, !PT ;  /* 0x000000ff43467812 */ /* 0x000fe400078ec0ff */
[----:B------:R-:W-:Y:S02]  /*5010*/  SHF.R.U32.HI R72, RZ, 0x8, R65 ;  /* 0x00000008ff487819 */ /* 0x000fe40000011641 */
[----:B------:R-:W-:Y:S02]  /*5020*/  SHF.R.U32.HI R67, RZ, 0x18, R67 ;  /* 0x00000018ff437819 */ /* 0x000fe40000011643 */
[----:B------:R-:W-:-:S02]  /*5030*/  LOP3.LUT R64, R65, 0xff, RZ, 0xc0, !PT ;  /* 0x000000ff41407812 */ /* 0x000fc400078ec0ff */
        /* <DEDUP_REMOVED lines=12> */
[----:B------:R-:W-:Y:S02]  /*5100*/  F2FP.F16.E4M3.UNPACK_B R50, R49 ;  /* 0x00000031ff32723e */ /* 0x000fe400020006ff */
        /* <DEDUP_REMOVED lines=89> */
.L_x_2225:
[----:B------:R-:W-:Y:S05]  /*56a0*/  BSYNC B3 ;  /* 0x0000000000037941 */ /* 0x000fea0003800000 */
.L_x_2224:
[----:B------:R-:W-:Y:S02]  /*56b0*/  ULDC.64 UR4, c[0x0][0x2d8] ;  /* 0x0000b60000047ab9 */ /* 0x000fe40000000a00 */
[----:B------:R-:W-:-:S04]  /*56c0*/  IADD3 R64, P2, P3, R68, UR4, R100 ;  /* 0x0000000444407c10 */ /* 0x000fc8000fb5e064 */
[----:B------:R-:W-:-:S05]  /*56d0*/  IADD3.X R65, R69, UR5, R34, P2, P3 ;  /* 0x0000000545417c10 */ /* 0x000fca00097e6422 */
[----:B--2---:R3:W-:Y:S04]  /*56e0*/  STG.E.128 desc[UR46][R64.64], R48 ;  /* 0x0000003040007986 */ /* 0x0047e8000c101d2e */
.L_x_2223:
[----:B------:R-:W-:Y:S05]  /*56f0*/  BSYNC B2 ;  /* 0x0000000000027941 */ /* 0x000fea0003800000 */
.L_x_2222:
        /* <DEDUP_REMOVED lines=114> */
.L_x_2227:
[----:B------:R-:W-:Y:S05]  /*5e20*/  BSYNC B2 ;  /* 0x0000000000027941 */ /* 0x000fea0003800000 */
.L_x_2226:
[----:B------:R-:W-:Y:S02]  /*5e30*/  ULDC.64 UR4, c[0x0][0x2d8] ;  /* 0x0000b60000047ab9 */ /* 0x000fe40000000a00 */
[----:B------:R-:W-:-:S04]  /*5e40*/  IADD3 R60, P2, P3, R37, UR4, R68 ;  /* 0x00000004253c7c10 */ /* 0x000fc8000fb5e044 */
[----:B------:R-:W-:-:S05]  /*5e50*/  IADD3.X R61, R104, UR5, R69, P2, P3 ;  /* 0x00000005683d7c10 */ /* 0x000fca00097e6445 */
[----:B--2---:R4:W-:Y:S04]  /*5e60*/  STG.E.128 desc[UR46][R60.64], R48 ;  /* 0x000000303c007986 */ /* 0x0049e8000c101d2e */
.L_x_2221:
[----:B------:R-:W-:Y:S05]  /*5e70*/  BSYNC B1 ;  /* 0x0000000000017941 */ /* 0x000fea0003800000 */
.L_x_2220:
        /* <DEDUP_REMOVED lines=20> */
[----:B------:R-:W-:Y:S01]  /*5fc0*/  PRMT R56, R67, 0x654, R56 ;  /* 0x0000065443387816 */ /* 0x000fe20000000038 */
[----:B------:R-:W-:Y:S01]  /*5fd0*/  IMAD.U32 R62, R62, 0x10000, RZ ;  /* 0x000100003e3e7824 */ /* 0x000fe200078e00ff */
[----:B------:R-:W-:Y:S02]  /*5fe0*/  PRMT R60, R63, 0x654, R60 ;  /* 0x000006543f3c7816 */ /* 0x000fe4000000003c */
        /* <DEDUP_REMOVED lines=95> */
.L_x_2232:
[----:B------:R-:W-:Y:S05]  /*65e0*/  BSYNC B2 ;  /* 0x0000000000027941 */ /* 0x000fea0003800000 */
.L_x_2231:
[----:B------:R-:W-:Y:S02]  /*65f0*/  ULDC.64 UR4, c[0x0][0x2d8] ;  /* 0x0000b60000047ab9 */ /* 0x000fe40000000a00 */
[----:B------:R-:W-:-:S04]  /*6600*/  IADD3 R56, P2, P3, R124, UR4, R100 ;  /* 0x000000047c387c10 */ /* 0x000fc8000fb5e064 */
[----:B------:R-:W-:-:S05]  /*6610*/  IADD3.X R57, R127, UR5, R34, P2, P3 ;  /* 0x000000057f397c10 */ /* 0x000fca00097e6422 */
[----:B--2---:R1:W-:Y:S04]  /*6620*/  STG.E.128 desc[UR46][R56.64], R48 ;  /* 0x0000003038007986 */ /* 0x0043e8000c101d2e */
.L_x_2230:
[----:B------:R-:W-:Y:S05]  /*6630*/  BSYNC B1 ;  /* 0x0000000000017941 */ /* 0x000fea0003800000 */
.L_x_2229:
[----:B------:R-:W-:Y:S05]  /*6640*/  @P1 BRA `(.L_x_2228) ;  /* 0x0000005400301947 */ /* 0x000fea0003800000 */
[----:B-1234-:R1:W2:Y:S01]  /*6650*/  LDS.128 R48, [R112+0x2f400] ;  /* 0x02f4000070307984 */ /* 0x01e2a20000000c00 */
[----:B------:R-:W-:Y:S01]  /*6660*/  ISETP.GE.AND P2, PT, R236, R126, PT ;  /* 0x0000007eec00720c */ /* 0x000fe20003f46270 */
[----:B------:R-:W-:-:S12]  /*6670*/  BSSY B1, `(.L_x_2233) ;  /* 0x000006d000017945 */ /* 0x000fd80003800000 */
[----:B-1----:R-:W-:Y:S05]  /*6680*/  @P2 BRA `(.L_x_2234) ;  /* 0x0000000400ac2947 */ /* 0x002fea0003800000 */
[----:B------:R-:W-:Y:S02]  /*6690*/  SHF.R.U32.HI R57, RZ, 0x8, R55 ;  /* 0x00000008ff397819 */ /* 0x000fe40000011637 */
[--C-:B------:R-:W-:Y:S02]  /*66a0*/  SHF.R.U32.HI R58, RZ, 0x8, R53.reuse ;  /* 0x00000008ff3a7819 */ /* 0x100fe40000011635 */
[----:B------:R-:W-:Y:S02]  /*66b0*/  LOP3.LUT R52, R53, 0xff, RZ, 0xc0, !PT ;  /* 0x000000ff35347812 */ /* 0x000fe400078ec0ff */
[--C-:B------:R-:W-:Y:S02]  /*66c0*/  SHF.R.U32.HI R61, RZ, 0x18, R53.reuse ;  /* 0x00000018ff3d7819 */ /* 0x100fe40000011635 */
[----:B------:R-:W-:Y:S01]  /*66d0*/  SHF.R.U32.HI R60, RZ, 0x10, R53 ;  /* 0x00000010ff3c7819 */ /* 0x000fe20000011635 */
[----:B--2---:R-:W-:Y:S01]  /*66e0*/  IMAD.MOV.U32 R53, RZ, RZ, R50 ;  /* 0x000000ffff357224 */ /* 0x004fe200078e0032 */
[----:B------:R-:W-:Y:S01]  /*66f0*/  SHF.R.U32.HI R59, RZ, 0x10, R55 ;  /* 0x00000010ff3b7819 */ /* 0x000fe20000011637 */
[----:B------:R-:W-:Y:S01]  /*6700*/  IMAD.SHL.U32 R50, R58, 0x100, RZ ;  /* 0x000001003a327824 */ /* 0x000fe200078e00ff */
[----:B------:R-:W-:Y:S01]  /*6710*/  LOP3.LUT R56, R55, 0xff0000ff, RZ, 0xc0, !PT ;  /* 0xff0000ff37387812 */ /* 0x000fe200078ec0ff */
[----:B------:R-:W-:Y:S01]  /*6720*/  IMAD.SHL.U32 R55, R57, 0x100, RZ ;  /* 0x0000010039377824 */ /* 0x000fe200078e00ff */
[----:B------:R-:W-:-:S02]  /*6730*/  MOV R54, R51 ;  /* 0x0000003300367202 */ /* 0x000fc40000000f00 */
[----:B------:R-:W-:Y:S02]  /*6740*/  PRMT R51, R61, 0x654, R52 ;  /* 0x000006543d337816 */ /* 0x000fe40000000034 */
[----:B------:R-:W-:Y:S01]  /*6750*/  LOP3.LUT R58, R56, 0xff00, R55, 0xf8, !PT ;  /* 0x0000ff00383a7812 */ /* 0x000fe200078ef837 */
[----:B------:R-:W-:Y:S01]  /*6760*/  IMAD.U32 R55, R59, 0x10000, RZ ;  /* 0x000100003b377824 */ /* 0x000fe200078e00ff */
[----:B------:R-:W-:Y:S01]  /*6770*/  LOP3.LUT R52, R51, 0xff00, R50, 0xf8, !PT ;  /* 0x0000ff0033347812 */ /* 0x000fe200078ef832 */
[----:B------:R-:W-:Y:S01]  /*6780*/  IMAD.U32 R51, R60, 0x10000, RZ ;  /* 0x000100003c337824 */ /* 0x000fe200078e00ff */
        /* <DEDUP_REMOVED lines=91> */
.L_x_2234:
[----:B------:R-:W-:Y:S05]  /*6d40*/  BSYNC B1 ;  /* 0x0000000000017941 */ /* 0x000fea0003800000 */
.L_x_2233:
[----:B------:R-:W-:Y:S02]  /*6d50*/  ULDC.64 UR4, c[0x0][0x2d8] ;  /* 0x0000b60000047ab9 */ /* 0x000fe40000000a00 */
[----:B------:R-:W-:-:S04]  /*6d60*/  IADD3 R124, P2, P3, R37, UR4, R124 ;  /* 0x00000004257c7c10 */ /* 0x000fc8000fb5e07c */
[----:B------:R-:W-:-:S05]  /*6d70*/  IADD3.X R125, R104, UR5, R127, P2, P3 ;  /* 0x00000005687d7c10 */ /* 0x000fca00097e647f */
[----:B--2---:R1:W-:Y:S01]  /*6d80*/  STG.E.128 desc[UR46][R124.64], R48 ;  /* 0x000000307c007986 */ /* 0x0043e2000c101d2e */
[----:B------:R-:W-:Y:S05]  /*6d90*/  BRA `(.L_x_2228) ;  /* 0x0000004c005c7947 */ /* 0x000fea0003800000 */
.L_x_2192:
        /* <DEDUP_REMOVED lines=10> */
[----:B------:R-:W-:Y:S02]  /*6e40*/  @!P2 IMAD.MOV.U32 R49, RZ, RZ, R107 ;  /* 0x000000ffff31a224 */ /* 0x000fe400078e006b */
[----:B------:R-:W-:-:S05]  /*6e50*/  @!P2 IMAD.MOV.U32 R51, RZ, RZ, R131 ;  /* 0x000000ffff33a224 */ /* 0x000fca00078e0083 */
        /* <DEDUP_REMOVED lines=33> */
[----:B------:R-:W-:Y:S01]  /*7070*/  ISETP.NE.AND P0, PT, R61, RZ, PT ;  /* 0x000000ff3d00720c */ /* 0x000fe20003f05270 */
[----:B------:R-:W-:Y:S01]  /*7080*/  @!P4 IMAD.X R65, R60, 0x1, R65, P6 ;  /* 0x000000013c41c824 */ /* 0x000fe200030e0641 */
[----:B-1----:R-:W-:-:S04]  /*7090*/  @!P4 IADD3 R66, P6, R53, R66, RZ ;  /* 0x000000423542c210 */ /* 0x002fc80007fde0ff */
[----:B------:R-:W-:Y:S02]  /*70a0*/  @!P4 IADD3.X R67, R54, R67, RZ, P6, !PT ;  /* 0x000000433643c210 */ /* 0x000fe400037fe4ff */
[----:B------:R-:W-:Y:S02]  /*70b0*/  CS2R R54, SRZ ;  /* 0x0000000000367805 */ /* 0x000fe4000001ff00 */
[----:B--2---:R-:W-:-:S05]  /*70c0*/  @!P3 IADD3 R68, P6, R49, R68, RZ ;  /* 0x000000443144b210 */ /* 0x004fca0007fde0ff */
        /* <DEDUP_REMOVED lines=28> */
[----:B--2---:R-:W-:Y:S01]  /*7290*/  IMAD.MOV.U32 R153, RZ, RZ, R54 ;  /* 0x000000ffff997224 */ /* 0x004fe200078e0036 */
[----:B------:R-:W-:Y:S01]  /*72a0*/  MOV R155, R52 ;  /* 0x00000034009b7202 */ /* 0x000fe20000000f00 */
[----:B---3--:R-:W-:Y:S02]  /*72b0*/  IMAD.MOV.U32 R150, RZ, RZ, R50 ;  /* 0x000000ffff967224 */ /* 0x008fe400078e0032 */
[----:B------:R-:W-:Y:S02]  /*72c0*/  IMAD.MOV.U32 R154, RZ, RZ, R48 ;  /* 0x000000ffff9a7224 */ /* 0x000fe400078e0030 */
[----:B-----5:R-:W-:Y:S02]  /*72d0*/  IMAD.MOV.U32 R144, RZ, RZ, R62 ;  /* 0x000000ffff907224 */ /* 0x020fe400078e003e */
[----:B------:R-:W-:-:S02]  /*72e0*/  IMAD.MOV.U32 R147, RZ, RZ, R60 ;  /* 0x000000ffff937224 */ /* 0x000fc400078e003c */
[----:B----4-:R-:W-:Y:S02]  /*72f0*/  IMAD.MOV.U32 R145, RZ, RZ, R58 ;  /* 0x000000ffff917224 */ /* 0x010fe400078e003a */
[----:B------:R-:W-:Y:S02]  /*7300*/  IMAD.MOV.U32 R146, RZ, RZ, R56 ;  /* 0x000000ffff927224 */ /* 0x000fe400078e0038 */
[----:B------:R-:W-:Y:S02]  /*7310*/  IMAD.MOV.U32 R134, RZ, RZ, R74 ;  /* 0x000000ffff867224 */ /* 0x000fe400078e004a */
[----:B------:R-:W-:Y:S02]  /*7320*/  IMAD.MOV.U32 R135, RZ, RZ, R72 ;  /* 0x000000ffff877224 */ /* 0x000fe400078e0048 */
[----:B------:R-:W-:Y:S01]  /*7330*/  IMAD.MOV.U32 R136, RZ, RZ, R78 ;  /* 0x000000ffff887224 */ /* 0x000fe200078e004e */
[----:B------:R-:W-:Y:S01]  /*7340*/  MOV R137, R76 ;  /* 0x0000004c00897202 */ /* 0x000fe20000000f00 */
[----:B------:R-:W-:Y:S01]  /*7350*/  IMAD.MOV.U32 R138, RZ, RZ, R66 ;  /* 0x000000ffff8a7224 */ /* 0x000fe200078e0042 */
[----:B------:R-:W-:Y:S01]  /*7360*/  MOV R140, R64 ;  /* 0x00000040008c7202 */ /* 0x000fe20000000f00 */
[----:B------:R-:W-:-:S02]  /*7370*/  IMAD.MOV.U32 R142, RZ, RZ, R70 ;  /* 0x000000ffff8e7224 */ /* 0x000fc400078e0046 */
[----:B------:R-:W-:Y:S01]  /*7380*/  IMAD.MOV.U32 R143, RZ, RZ, R68 ;  /* 0x000000ffff8f7224 */ /* 0x000fe200078e0044 */
[----:B------:R-:W-:Y:S06]  /*7390*/  @!P5 BRA `(.L_x_2235) ;  /* 0x000000000004d947 */ /* 0x000fec0003800000 */
[----:B------:R-:W-:Y:S01]  /*73a0*/  BPT.TRAP 0x1 ;  /* 0x000000040000795c */ /* 0x000fe20000300000 */
.L_x_2235:
[----:B------:R-:W2:Y:S01]  /*73b0*/  LDL R80, [R1+0x10] ;  /* 0x0000100001507983 */ /* 0x000ea20000100800 */
[----:B------:R-:W-:Y:S01]  /*73c0*/  IMAD R107, R232, 0x8, R18 ;  /* 0x00000008e86b7824 */ /* 0x000fe200078e0212 */
[----:B------:R-:W0:Y:S01]  /*73d0*/  LDC R139, c[0x0][0x2e4] ;  /* 0x0000b900ff8b7b82 */ /* 0x000e220000000800 */
[----:B------:R-:W-:Y:S01]  /*73e0*/  IMAD.MOV.U32 R125, RZ, RZ, R127 ;  /* 0x000000ffff7d7224 */ /* 0x000fe200078e007f */
[----:B------:R-:W-:Y:S06]  /*73f0*/  BSSY B1, `(.L_x_2236) ;  /* 0x0000006000017945 */ /* 0x000fec0003800000 */
[----:B------:R-:W1:Y:S01]  /*7400*/  LDC.64 R126, c[0x0][0x2f0] ;  /* 0x0000bc00ff7e7b82 */ /* 0x000e620000000a00 */
[----:B0-----:R-:W-:Y:S01]  /*7410*/  IMAD.IADD R141, R139, 0x1, -R122 ;  /* 0x000000018b8d7824 */ /* 0x001fe200078e0a7a */
[----:B--2---:R-:W-:-:S04]  /*7420*/  SHF.L.U32 R128, R80, 0x1f, RZ ;  /* 0x0000001f50807819 */ /* 0x004fc800000006ff */
[----:B------:R-:W0:Y:S02]  /*7430*/  SYNCS.PHASECHK.TRANS64.TRYWAIT P3, [R107+URZ+0x38890], R128 ;  /* 0x038890806b0075a7 */ /* 0x000e24000806017f */
[----:B01----:R-:W-:Y:S05]  /*7440*/  @!P3 BRA `(.L_x_2237) ;  /* 0x000002440054b947 */ /* 0x003fea0003800000 */
.L_x_2534:
[----:B------:R-:W-:Y:S05]  /*7450*/  BSYNC B1 ;  /* 0x0000000000017941 */ /* 0x000fea0003800000 */
.L_x_2236:
[----:B------:R-:W-:Y:S01]  /*7460*/  ISETP.GE.OR P3, PT, R22, R116, P0 ;  /* 0x000000741600720c */ /* 0x000fe20000766670 */
[----:B------:R-:W-:-:S12]  /*7470*/  BSSY B1, `(.L_x_2238) ;  /* 0x0000100000017945 */ /* 0x000fd80003800000 */
[----:B------:R-:W-:Y:S05]  /*7480*/  @P3 BRA `(.L_x_2239) ;  /* 0x0000000c00f83947 */ /* 0x000fea0003800000 */
[----:B------:R-:W2:Y:S04]  /*7490*/  LDL R84, [R1+0x14] ;  /* 0x0000140001547983 */ /* 0x000ea80000100800 */
[----:B------:R-:W3:Y:S04]  /*74a0*/  LDL R83, [R1+0x18] ;  /* 0x0000180001537983 */ /* 0x000ee80000100800 */
[----:B------:R-:W4:Y:S01]  /*74b0*/  LDL R82, [R1+0x1c] ;  /* 0x00001c0001527983 */ /* 0x000f220000100800 */
[-C--:B------:R-:W-:Y:S01]  /*74c0*/  IMAD R80, R23, R126.reuse, RZ ;  /* 0x0000007e17507224 */ /* 0x080fe200078e02ff */
        /* <DEDUP_REMOVED lines=13> */
[----:B------:R-:W-:-:S04]  /*75a0*/  LEA.HI R81, R81, R80, RZ, 0x3 ;  /* 0x0000005051517211 */ /* 0x000fc800078f18ff */
[----:B------:R-:W-:-:S04]  /*75b0*/  SHF.L.U32 R81, R81, 0xb, RZ ;  /* 0x0000000b51517819 */ /* 0x000fc800000006ff */
[----:B------:R-:W-:Y:S02]  /*75c0*/  LOP3.LUT R81, R81, 0xffffc000, RZ, 0xc0, !PT ;  /* 0xffffc00051517812 */ /* 0x000fe400078ec0ff */
[----:B--2---:R-:W-:-:S04]  /*75d0*/  LOP3.LUT R80, R84, 0x70, R151, 0xf8, !PT ;  /* 0x0000007054507812 */ /* 0x004fc800078ef897 */
[----:B---3--:R-:W-:-:S04]  /*75e0*/  LOP3.LUT R80, R80, R83, RZ, 0x3c, !PT ;  /* 0x0000005350507212 */ /* 0x008fc800078e3cff */
[----:B----4-:R-:W-:Y:S01]  /*75f0*/  IADD3 R83, R80, R81, R82 ;  /* 0x0000005150537210 */ /* 0x010fe20007ffe052 */
[----:B------:R-:W-:-:S04]  /*7600*/  IMAD R81, R232, 0x8000, R121 ;  /* 0x00008000e8517824 */ /* 0x000fc800078e0279 */
[----:B------:R-:W-:Y:S02]  /*7610*/  IMAD R83, R232, 0x8000, R83 ;  /* 0x00008000e8537824 */ /* 0x000fe400078e0253 */
[C---:B------:R-:W-:Y:S02]  /*7620*/  IMAD.IADD R81, R18.reuse, 0x1, R81 ;  /* 0x0000000112517824 */ /* 0x040fe400078e0251 */
[----:B------:R-:W-:-:S04]  /*7630*/  IMAD.IADD R84, R18, 0x1, R83 ;  /* 0x0000000112547824 */ /* 0x000fc800078e0253 */
        /* <DEDUP_REMOVED lines=19> */
[----:B------:R-:W-:Y:S01]  /*7770*/  LOP3.LUT R53, R55, 0xff, RZ, 0xc0, !PT ;  /* 0x000000ff37357812 */ /* 0x000fe200078ec0ff */
[----:B------:R-:W-:Y:S01]  /*7780*/  IMAD.U32 R162, R162, 0x10000, RZ ;  /* 0x00010000a2a27824 */ /* 0x000fe200078e00ff */
[----:B------:R-:W-:Y:S02]  /*7790*/  PRMT R52, R52, 0x654, R51 ;  /* 0x0000065434347816 */ /* 0x000fe40000000033 */
[----:B------:R-:W-:Y:S01]  /*77a0*/  LOP3.LUT R48, R48, 0xff00, R49, 0xf8, !PT ;  /* 0x0000ff0030307812 */ /* 0x000fe200078ef831 */
[----:B------:R-:W-:Y:S01]  /*77b0*/  IMAD.U32 R49, R163, 0x10000, RZ ;  /* 0x00010000a3317824 */ /* 0x000fe200078e00ff */
[----:B------:R-:W-:Y:S01]  /*77c0*/  SHF.R.U32.HI R164, RZ, 0x10, R55 ;  /* 0x00000010ffa47819 */ /* 0x000fe20000011637 */
[----:B------:R-:W-:Y:S01]  /*77d0*/  IMAD.SHL.U32 R55, R157, 0x100, RZ ;  /* 0x000001009d377824 */ /* 0x000fe200078e00ff */
[----:B------:R-:W-:-:S02]  /*77e0*/  PRMT R50, R161, 0x654, R50 ;  /* 0x00000654a1327816 */ /* 0x000fc40000000032 */
[----:B------:R-:W-:Y:S02]  /*77f0*/  SHF.L.U32 R51, R159, 0x8, RZ ;  /* 0x000000089f337819 */ /* 0x000fe400000006ff */
[----:B------:R-:W-:Y:S01]  /*7800*/  PRMT R54, R54, 0x654, R53 ;  /* 0x0000065436367816 */ /* 0x000fe20000000035 */
[----:B------:R-:W-:Y:S01]  /*7810*/  IMAD.SHL.U32 R53, R158, 0x100, RZ ;  /* 0x000001009e357824 */ /* 0x000fe200078e00ff */
[----:B------:R-:W-:Y:S02]  /*7820*/  LOP3.LUT R51, R50, 0xff00, R51, 0xf8, !PT ;  /* 0x0000ff0032337812 */ /* 0x000fe400078ef833 */
[----:B------:R-:W-:Y:S01]  /*7830*/  LOP3.LUT R50, R48, 0xff0000, R49, 0xf8, !PT ;  /* 0x00ff000030327812 */ /* 0x000fe200078ef831 */
[----:B------:R-:W-:Y:S01]  /*7840*/  IMAD.U32 R48, R160, 0x10000, RZ ;  /* 0x00010000a0307824 */ /* 0x000fe200078e00ff */
[----:B------:R-:W-:Y:S02]  /*7850*/  LOP3.LUT R161, R54, 0xff00, R55, 0xf8, !PT ;  /* 0x0000ff0036a17812 */ /* 0x000fe400078ef837 */
        /* <DEDUP_REMOVED lines=8> */
[----:B------:R-:W-:Y:S01]  /*78e0*/  LOP3.LUT R48, R51, 0xff0000, R48, 0xf8, !PT ;  /* 0x00ff000033307812 */ /* 0x000fe200078ef830 */
[----:B------:R-:W-:Y:S02]  /*78f0*/  HADD2.F32 R54, -RZ, R54.H1_H1 ;  /* 0x30000036ff367230 */ /* 0x000fe40000004100 */
[----:B------:R-:W-:Y:S01]  /*7900*/  FMUL.FTZ R163, R53, R49 ;  /* 0x0000003135a37220 */ /* 0x000fe20000410000 */
[----:B------:R-:W-:-:S02]  /*7910*/  HADD2.F32 R158, -RZ, R157.H0_H0 ;  /* 0x2000009dff9e7230 */ /* 0x000fc40000004100 */
[----:B------:R-:W-:Y:S01]  /*7920*/  FMUL.FTZ R166, R52, R49 ;  /* 0x0000003134a67220 */ /* 0x000fe20000410000 */
[----:B------:R-:W-:Y:S01]  /*7930*/  LOP3.LUT R51, R159, 0xff0000, R162, 0xf8, !PT ;  /* 0x00ff00009f337812 */ /* 0x000fe200078ef8a2 */
[----:B------:R-:W-:Y:S01]  /*7940*/  HADD2.F32 R159, -RZ, R157.H1_H1 ;  /* 0x3000009dff9f7230 */ /* 0x000fe20000004100 */
[----:B------:R-:W-:Y:S01]  /*7950*/  SHF.L.U32 R164, R164, 0x10, RZ ;  /* 0x00000010a4a47819 */ /* 0x000fe200000006ff */
[-C--:B------:R-:W-:Y:S01]  /*7960*/  FFMA.FTZ R52, R52, R158.reuse, -R163 ;  /* 0x0000009e34347223 */ /* 0x080fe200000108a3 */
[----:B------:R-:W-:Y:S01]  /*7970*/  FFMA.FTZ R53, R53, R158, R166 ;  /* 0x0000009e35357223 */ /* 0x000fe200000100a6 */
[----:B------:R-:W-:Y:S01]  /*7980*/  HADD2.F32 R162, -RZ, R160.H1_H1 ;  /* 0x300000a0ffa27230 */ /* 0x000fe20000004100 */
[----:B------:R-:W-:Y:S01]  /*7990*/  F2FP.F16.E4M3.UNPACK_B R158, R154 ;  /* 0x0000009aff9e723e */ /* 0x000fe200020006ff */
[----:B------:R-:W-:Y:S01]  /*79a0*/  HADD2.F32 R157, -RZ, R55.H1_H1 ;  /* 0x30000037ff9d7230 */ /* 0x000fe20000004100 */
[----:B------:R-:W-:Y:S02]  /*79b0*/  F2FP.F16.E4M3.UNPACK_B R160, R155 ;  /* 0x0000009bffa0723e */ /* 0x000fe400020006ff */
[----:B------:R-:W-:-:S02]  /*79c0*/  F2FP.F16.E4M3.UNPACK_B R154, R80 ;  /* 0x00000050ff9a723e */ /* 0x000fc400020006ff */
        /* <DEDUP_REMOVED lines=158> */
.L_x_2241:
[----:B------:R-:W-:Y:S05]  /*83b0*/  BSYNC B2 ;  /* 0x0000000000027941 */ /* 0x000fea0003800000 */
.L_x_2240:
        /* <DEDUP_REMOVED lines=11> */
.L_x_2239:
[----:B------:R-:W-:Y:S05]  /*8470*/  BSYNC B1 ;  /* 0x0000000000017941 */ /* 0x000fea0003800000 */
.L_x_2238:
[----:B------:R-:W-:Y:S01]  /*8480*/  ISETP.GE.OR P3, PT, R234, R116, P0 ;  /* 0x00000074ea00720c */ /* 0x000fe20000766670 */
[----:B------:R-:W-:-:S12]  /*8490*/  BSSY B1, `(.L_x_2242) ;  /* 0x0000106000017945 */ /* 0x000fd80003800000 */
[----:B------:R-:W-:Y:S05]  /*84a0*/  @P3 BRA `(.L_x_2243) ;  /* 0x0000001000103947 */ /* 0x000fea0003800000 */
[----:B-1----:R-:W2:Y:S01]  /*84b0*/  LDL R50, [R1+0x30] ;  /* 0x0000300001327983 */ /* 0x002ea20000100800 */
[----:B------:R-:W-:Y:S01]  /*84c0*/  SHF.R.S32.HI R49, RZ, 0x1f, R234 ;  /* 0x0000001fff317819 */ /* 0x000fe200000114ea */
[-C--:B------:R-:W-:Y:S01]  /*84d0*/  IMAD.WIDE.U32 R80, R234, R126.reuse, R124 ;  /* 0x0000007eea507225 */ /* 0x080fe200078e007c */
        /* <DEDUP_REMOVED lines=18> */
[----:B--2---:R-:W-:Y:S01]  /*8600*/  IADD3 R51, R48, R49, R50 ;  /* 0x0000003130337210 */ /* 0x004fe20007ffe032 */
[----:B------:R-:W-:-:S04]  /*8610*/  IMAD R49, R232, 0x8000, R120 ;  /* 0x00008000e8317824 */ /* 0x000fc800078e0278 */
[----:B------:R-:W-:Y:S01]  /*8620*/  IMAD R51, R232, 0x8000, R51 ;  /* 0x00008000e8337824 */ /* 0x000fe200078e0233 */
[----:B------:R-:W-:-:S03]  /*8630*/  IADD3 R49, R18, R49, RZ ;  /* 0x0000003112317210 */ /* 0x000fc60007ffe0ff */
[----:B------:R-:W-:-:S03]  /*8640*/  IMAD.IADD R52, R18, 0x1, R51 ;  /* 0x0000000112347824 */ /* 0x000fc600078e0233 */
[----:B------:R-:W1:Y:S04]  /*8650*/  LDS.128 R48, [R49+0x28400] ;  /* 0x0284000031307984 */ /* 0x000e680000000c00 */
[----:B------:R-:W2:Y:S01]  /*8660*/  LDS.128 R52, [R52+0x28400] ;  /* 0x0284000034347984 */ /* 0x000ea20000000c00 */
[----:B------:R-:W-:Y:S05]  /*8670*/  @P2 BRA `(.L_x_2245) ;  /* 0x0000000c006c2947 */ /* 0x000fea0003800000 */
[----:B------:R-:W-:Y:S01]  /*8680*/  SHF.R.U32.HI R154, RZ, 0x8, R57 ;  /* 0x00000008ff9a7819 */ /* 0x000fe20000011639 */
[----:B-1----:R-:W-:Y:S01]  /*8690*/  IMAD.MOV.U32 R56, RZ, RZ, R49 ;  /* 0x000000ffff387224 */ /* 0x002fe200078e0031 */
[----:B------:R-:W-:Y:S01]  /*86a0*/  LOP3.LUT R58, R57, 0xff, RZ, 0xc0, !PT ;  /* 0x000000ff393a7812 */ /* 0x000fe200078ec0ff */
[----:B------:R-:W-:Y:S01]  /*86b0*/  IMAD.MOV.U32 R60, RZ, RZ, R48 ;  /* 0x000000ffff3c7224 */ /* 0x000fe200078e0030 */
[----:B------:R-:W-:Y:S02]  /*86c0*/  SHF.R.U32.HI R155, RZ, 0x18, R57 ;  /* 0x00000018ff9b7819 */ /* 0x000fe40000011639 */
[----:B------:R-:W-:Y:S02]  /*86d0*/  SHF.R.U32.HI R151, RZ, 0x8, R59 ;  /* 0x00000008ff977819 */ /* 0x000fe4000001163b */
[----:B------:R-:W-:Y:S02]  /*86e0*/  PRMT R49, R155, 0x654, R58 ;  /* 0x000006549b317816 */ /* 0x000fe4000000003a */
[----:B------:R-:W-:-:S02]  /*86f0*/  SHF.L.U32 R48, R154, 0x8, RZ ;  /* 0x000000089a307819 */ /* 0x000fc400000006ff */
[----:B------:R-:W-:Y:S02]  /*8700*/  SHF.R.U32.HI R153, RZ, 0x10, R59 ;  /* 0x00000010ff997819 */ /* 0x000fe4000001163b */
[----:B------:R-:W-:Y:S02]  /*8710*/  LOP3.LUT R62, R59, 0xff, RZ, 0xc0, !PT ;  /* 0x000000ff3b3e7812 */ /* 0x000fe400078ec0ff */
[----:B------:R-:W-:Y:S02]  /*8720*/  SHF.R.U32.HI R131, RZ, 0x8, R61 ;  /* 0x00000008ff837819 */ /* 0x000fe4000001163d */
[----:B------:R-:W-:Y:S02]  /*8730*/  SHF.R.U32.HI R59, RZ, 0x18, R59 ;  /* 0x00000018ff3b7819 */ /* 0x000fe4000001163b */
[----:B------:R-:W-:Y:S02]  /*8740*/  SHF.R.U32.HI R150, RZ, 0x10, R61 ;  /* 0x00000010ff967819 */ /* 0x000fe4000001163d */
[----:B------:R-:W-:-:S02]  /*8750*/  LOP3.LUT R84, R61, 0xff, RZ, 0xc0, !PT ;  /* 0x000000ff3d547812 */ /* 0x000fc400078ec0ff */
[----:B------:R-:W-:Y:S02]  /*8760*/  SHF.R.U32.HI R61, RZ, 0x18, R61 ;  /* 0x00000018ff3d7819 */ /* 0x000fe4000001163d */
[--C-:B------:R-:W-:Y:S02]  /*8770*/  SHF.R.U32.HI R148, RZ, 0x10, R63.reuse ;  /* 0x00000010ff947819 */ /* 0x100fe4000001163f */
[--C-:B------:R-:W-:Y:S02]  /*8780*/  SHF.R.U32.HI R130, RZ, 0x8, R63.reuse ;  /* 0x00000008ff827819 */ /* 0x100fe4000001163f */
[----:B------:R-:W-:Y:S01]  /*8790*/  LOP3.LUT R86, R63, 0xff, RZ, 0xc0, !PT ;  /* 0x000000ff3f567812 */ /* 0x000fe200078ec0ff */
[----:B------:R-:W-:Y:S01]  /*87a0*/  IMAD.U32 R148, R148, 0x10000, RZ ;  /* 0x0001000094947824 */ /* 0x000fe200078e00ff */
[----:B------:R-:W-:Y:S01]  /*87b0*/  SHF.R.U32.HI R149, RZ, 0x18, R63 ;  /* 0x00000018ff957819 */ /* 0x000fe2000001163f */
[----:B--2---:R-:W-:Y:S01]  /*87c0*/  IMAD.MOV.U32 R63, RZ, RZ, R52 ;  /* 0x000000ffff3f7224 */ /* 0x004fe200078e0034 */
[----:B------:R-:W-:Y:S01]  /*87d0*/  LOP3.LUT R49, R49, 0xff00, R48, 0xf8, !PT ;  /* 0x0000ff0031317812 */ /* 0x000fe200078ef830 */
[----:B------:R-:W-:Y:S01]  /*87e0*/  IMAD.SHL.U32 R48, R151, 0x100, RZ ;  /* 0x0000010097307824 */ /* 0x000fe200078e00ff */
[----:B------:R-:W-:Y:S01]  /*87f0*/  SHF.R.U32.HI R156, RZ, 0x10, R57 ;  /* 0x00000010ff9c7819 */ /* 0x000fe20000011639 */
[----:B------:R-:W-:Y:S01]  /*8800*/  IMAD.SHL.U32 R52, R131, 0x100, RZ ;  /* 0x0000010083347824 */ /* 0x000fe200078e00ff */
[----:B------:R-:W-:Y:S01]  /*8810*/  PRMT R59, R59, 0x654, R62 ;  /* 0x000006543b3b7816 */ /* 0x000fe2000000003e */
[----:B------:R-:W-:Y:S01]  /*8820*/  IMAD.MOV.U32 R57, RZ, RZ, R50 ;  /* 0x000000ffff397224 */ /* 0x000fe200078e0032 */
[----:B------:R-:W-:Y:S01]  /*8830*/  PRMT R61, R61, 0x654, R84 ;  /* 0x000006543d3d7816 */ /* 0x000fe20000000054 */
[----:B------:R-:W-:Y:S01]  /*8840*/  IMAD.SHL.U32 R58, R130, 0x100, RZ ;  /* 0x00000100823a7824 */ /* 0x000fe200078e00ff */
[----:B------:R-:W-:Y:S01]  /*8850*/  LOP3.LUT R59, R59, 0xff00, R48, 0xf8, !PT ;  /* 0x0000ff003b3b7812 */ /* 0x000fe200078ef830 */
[----:B------:R-:W-:Y:S01]  /*8860*/  IMAD.U32 R50, R156, 0x10000, RZ ;  /* 0x000100009c327824 */ /* 0x000fe200078e00ff */
        /* <DEDUP_REMOVED lines=16> */
[C---:B------:R-:W-:Y:S01]  /*8970*/  FMUL.FTZ R150, R58.reuse, R49 ;  /* 0x000000313a967220 */ /* 0x040fe20000410000 */
        /* <DEDUP_REMOVED lines=65> */
[C---:B------:R-:W-:Y:S01]  /*8d90*/  FMUL.FTZ R131, R61.reuse, R63 ;  /* 0x0000003f3d837220 */ /* 0x040fe20000410000 */
[----:B------:R-:W-:Y:S01]  /*8da0*/  HADD2.F32 R62, -RZ, R145.H0_H0 ;  /* 0x20000091ff3e7230 */ /* 0x000fe20000004100 */
[----:B------:R-:W-:Y:S01]  /*8db0*/  F2FP.SATFINITE.E4M3.F32.PACK_AB_MERGE_C R154, R154, R59, RZ ;  /* 0x0000003b9a9a723e */ /* 0x000fe200048070ff */
[----:B------:R-:W-:Y:S02]  /*8dc0*/  HADD2.F32 R57, -RZ, R57.H1_H1 ;  /* 0x30000039ff397230 */ /* 0x000fe40000004100 */
[----:B------:R-:W-:Y:S01]  /*8dd0*/  FMUL.FTZ R86, R60, R144 ;  /* 0x000000903c567220 */ /* 0x000fe20000410000 */
[----:B------:R-:W-:Y:S02]  /*8de0*/  HADD2.F32 R145, -RZ, R145.H1_H1 ;  /* 0x30000091ff917230 */ /* 0x000fe40000004100 */
[-C--:B------:R-:W-:Y:S01]  /*8df0*/  FFMA.FTZ R54, R54, R62.reuse, -R131 ;  /* 0x0000003e36367223 */ /* 0x080fe20000010883 */
[----:B------:R-:W-:Y:S01]  /*8e00*/  FFMA.FTZ R84, R61, R62, R84 ;  /* 0x0000003e3d547223 */ /* 0x000fe20000010054 */
[C---:B------:R-:W-:Y:S01]  /*8e10*/  FMUL.FTZ R63, R57.reuse, R144 ;  /* 0x00000090393f7220 */ /* 0x040fe20000410000 */
[----:B------:R-:W-:Y:S01]  /*8e20*/  F2FP.F16.E4M3.UNPACK_B R62, R53 ;  /* 0x00000035ff3e723e */ /* 0x000fe200020006ff */
[-C--:B------:R-:W-:Y:S01]  /*8e30*/  FFMA.FTZ R57, R57, R145.reuse, -R86 ;  /* 0x0000009139397223 */ /* 0x080fe20000010856 */
[----:B------:R-:W-:Y:S01]  /*8e40*/  F2FP.F16.E4M3.UNPACK_B R131, R52 ;  /* 0x00000034ff83723e */ /* 0x000fe200020006ff */
[----:B------:R-:W-:Y:S01]  /*8e50*/  FFMA.FTZ R145, R60, R145, R63 ;  /* 0x000000913c917223 */ /* 0x000fe2000001003f */
[----:B------:R-:W-:Y:S01]  /*8e60*/  F2FP.F16.E4M3.UNPACK_B R61, R56 ;  /* 0x00000038ff3d723e */ /* 0x000fe200020006ff */
[----:B------:R-:W-:Y:S01]  /*8e70*/  HADD2.F32 R63, -RZ, R62.H0_H0 ;  /* 0x2000003eff3f7230 */ /* 0x000fe20000004100 */
[----:B------:R-:W-:Y:S01]  /*8e80*/  F2FP.F16.E4M3.UNPACK_B R86, R50 ;  /* 0x00000032ff56723e */ /* 0x000fe200020006ff */
[----:B------:R-:W-:Y:S01]  /*8e90*/  HADD2.F32 R144, -RZ, R131.H0_H0 ;  /* 0x20000083ff907230 */ /* 0x000fe20000004100 */
[----:B------:R-:W-:Y:S01]  /*8ea0*/  F2FP.SATFINITE.E4M3.F32.PACK_AB_MERGE_C R57, R57, R54, R146 ;  /* 0x000000363939723e */ /* 0x000fe20004807092 */
[----:B------:R-:W-:Y:S01]  /*8eb0*/  HADD2.F32 R60, -RZ, R61.H0_H0 ;  /* 0x2000003dff3c7230 */ /* 0x000fe20000004100 */
[----:B------:R-:W-:Y:S01]  /*8ec0*/  F2FP.SATFINITE.E4M3.F32.PACK_AB_MERGE_C R54, R145, R84, R130 ;  /* 0x000000549136723e */ /* 0x000fe20004807082 */
[----:B------:R-:W-:-:S02]  /*8ed0*/  HADD2.F32 R130, -RZ, R86.H0_H0 ;  /* 0x20000056ff827230 */ /* 0x000fc40000004100 */
[CC--:B------:R-:W-:Y:S01]  /*8ee0*/  FMUL.FTZ R145, R63.reuse, R144.reuse ;  /* 0x000000903f917220 */ /* 0x0c0fe20000410000 */
        /* <DEDUP_REMOVED lines=9> */
[----:B------:R-:W-:Y:S01]  /*8f80*/  FMUL.FTZ R131, R62, R131 ;  /* 0x000000833e837220 */ /* 0x000fe20000410000 */
[----:B------:R-:W-:Y:S02]  /*8f90*/  F2FP.F16.E4M3.UNPACK_B R86, R52.H1 ;  /* 0x00000034ff56723e */ /* 0x000fe400030006ff */
[----:B------:R-:W-:Y:S01]  /*8fa0*/  F2FP.F16.E4M3.UNPACK_B R56, R56.H1 ;  /* 0x00000038ff38723e */ /* 0x000fe200030006ff */
[-C--:B------:R-:W-:Y:S01]  /*8fb0*/  FFMA.FTZ R146, R84, R63.reuse, R131 ;  /* 0x0000003f54927223 */ /* 0x080fe20000010083 */
[----:B------:R-:W-:Y:S01]  /*8fc0*/  F2FP.SATFINITE.E4M3.F32.PACK_AB_MERGE_C R59, R147, R148, R58 ;  /* 0x00000094933b723e */ /* 0x000fe2000480703a */
[----:B------:R-:W-:Y:S01]  /*8fd0*/  FFMA.FTZ R147, R62, R63, -R145 ;  /* 0x0000003f3e937223 */ /* 0x000fe20000010891 */
[--C-:B------:R-:W-:Y:S01]  /*8fe0*/  HADD2.F32 R62, -RZ, R53.reuse.H0_H0 ;  /* 0x20000035ff3e7230 */ /* 0x100fe20000004100 */
[----:B------:R-:W-:Y:S01]  /*8ff0*/  F2FP.F16.E4M3.UNPACK_B R50, R50.H1 ;  /* 0x00000032ff32723e */ /* 0x000fe200030006ff */
[--C-:B------:R-:W-:Y:S01]  /*9000*/  HADD2.F32 R131, -RZ, R86.reuse.H0_H0 ;  /* 0x20000056ff837230 */ /* 0x100fe20000004100 */
[----:B------:R-:W-:Y:S01]  /*9010*/  F2FP.SATFINITE.E4M3.F32.PACK_AB_MERGE_C R58, R150, R149, R154 ;  /* 0x00000095963a723e */ /* 0x000fe2000480709a */
[----:B------:R-:W-:Y:S01]  /*9020*/  HADD2.F32 R53, -RZ, R53.H1_H1 ;  /* 0x30000035ff357230 */ /* 0x000fe20000004100 */
[----:B------:R-:W-:Y:S01]  /*9030*/  F2FP.F16.E4M3.UNPACK_B R130, R49.H1 ;  /* 0x00000031ff82723e */ /* 0x000fe200030006ff */
[----:B------:R-:W-:-:S02]  /*9040*/  HADD2.F32 R86, -RZ, R86.H1_H1 ;  /* 0x30000056ff567230 */ /* 0x000fc40000004100 */
[-C--:B------:R-:W-:Y:S01]  /*9050*/  FMUL.FTZ R145, R62, R131.reuse ;  /* 0x000000833e917220 */ /* 0x080fe20000410000 */
[--C-:B------:R-:W-:Y:S02]  /*9060*/  HADD2.F32 R52, -RZ, R56.reuse.H0_H0 ;  /* 0x20000038ff347230 */ /* 0x100fe40000004100 */
[----:B------:R-:W-:Y:S02]  /*9070*/  HADD2.F32 R56, -RZ, R56.H1_H1 ;  /* 0x30000038ff387230 */ /* 0x000fe40000004100 */
[CC--:B------:R-:W-:Y:S01]  /*9080*/  FMUL.FTZ R151, R53.reuse, R86.reuse ;  /* 0x0000005635977220 */ /* 0x0c0fe20000410000 */
[--C-:B------:R-:W-:Y:S02]  /*9090*/  HADD2.F32 R84, -RZ, R50.reuse.H1_H1 ;  /* 0x30000032ff547230 */ /* 0x100fe40000004100 */
[----:B------:R-:W-:Y:S01]  /*90a0*/  FMUL.FTZ R131, R52, R131 ;  /* 0x0000008334837220 */ /* 0x000fe20000410000 */
[----:B------:R-:W-:Y:S02]  /*90b0*/  HADD2.F32 R63, -RZ, R50.H0_H0 ;  /* 0x20000032ff3f7230 */ /* 0x000fe40000004100 */
        /* <DEDUP_REMOVED lines=17> */
[CC--:B------:R-:W-:Y:S01]  /*91d0*/  FMUL.FTZ R155, R53.reuse, R144.reuse ;  /* 0x00000090359b7220 */ /* 0x0c0fe20000410000 */
        /* <DEDUP_REMOVED lines=37> */
.L_x_2245:
[----:B------:R-:W-:Y:S05]  /*9430*/  BSYNC B2 ;  /* 0x0000000000027941 */ /* 0x000fea0003800000 */
.L_x_2244:
        /* <DEDUP_REMOVED lines=11> */
.L_x_2243:
[----:B------:R-:W-:Y:S05]  /*94f0*/  BSYNC B1 ;  /* 0x0000000000017941 */ /* 0x000fea0003800000 */
.L_x_2242:
[----:B------:R-:W-:Y:S01]  /*9500*/  ISETP.GE.OR P3, PT, R233, R116, P0 ;  /* 0x00000074e900720c */ /* 0x000fe20000766670 */
[----:B------:R-:W-:-:S12]  /*9510*/  BSSY B1, `(.L_x_2246) ;  /* 0x0000107000017945 */ /* 0x000fd80003800000 */
[----:B------:R-:W-:Y:S05]  /*9520*/  @P3 BRA `(.L_x_2247) ;  /* 0x0000001000143947 */ /* 0x000fea0003800000 */
[----:B-1-3--:R-:W2:Y:S01]  /*9530*/  LDL R50, [R1+0x2c] ;  /* 0x00002c0001327983 */ /* 0x00aea20000100800 */
        /* <DEDUP_REMOVED lines=13> */
[----:B------:R-:W-:Y:S02]  /*9610*/  SHF.R.S32.HI R49, RZ, 0x1f, R48 ;  /* 0x0000001fff317819 */ /* 0x000fe40000011430 */
[----:B------:R-:W-:Y:S02]  /*9620*/  SHF.L.U32 R60, R48, 0x4, RZ ;  /* 0x00000004303c7819 */ /* 0x000fe400000006ff */
[----:B------:R-:W-:Y:S02]  /*9630*/  LEA.HI R49, R49, R48, RZ, 0x3 ;  /* 0x0000003031317211 */ /* 0x000fe400078f18ff */
[----:B------:R-:W-:-:S03]  /*9640*/  LOP3.LUT R48, R27, 0x70, R60, 0xf8, !PT ;  /* 0x000000701b307812 */ /* 0x000fc600078ef83c */
[----:B------:R-:W-:Y:S01]  /*9650*/  IMAD.SHL.U32 R49, R49, 0x800, RZ ;  /* 0x0000080031317824 */ /* 0x000fe200078e00ff */
[----:B------:R-:W-:-:S04]  /*9660*/  LOP3.LUT R48, R48, R21, RZ, 0x3c, !PT ;  /* 0x0000001530307212 */ /* 0x000fc800078e3cff */
[----:B------:R-:W-:-:S04]  /*9670*/  LOP3.LUT R49, R49, 0xffffc000, RZ, 0xc0, !PT ;  /* 0xffffc00031317812 */ /* 0x000fc800078ec0ff */
[----:B--2---:R-:W-:Y:S01]  /*9680*/  IADD3 R51, R48, R49, R50 ;  /* 0x0000003130337210 */ /* 0x004fe20007ffe032 */
[----:B------:R-:W-:-:S04]  /*9690*/  IMAD R49, R232, 0x8000, R119 ;  /* 0x00008000e8317824 */ /* 0x000fc800078e0277 */
[----:B------:R-:W-:Y:S02]  /*96a0*/  IMAD R51, R232, 0x8000, R51 ;  /* 0x00008000e8337824 */ /* 0x000fe400078e0233 */
[C---:B------:R-:W-:Y:S02]  /*96b0*/  IMAD.IADD R49, R18.reuse, 0x1, R49 ;  /* 0x0000000112317824 */ /* 0x040fe400078e0231 */
[----:B------:R-:W-:-:S04]  /*96c0*/  IMAD.IADD R52, R18, 0x1, R51 ;  /* 0x0000000112347824 */ /* 0x000fc800078e0233 */
[----:B------:R-:W1:Y:S04]  /*96d0*/  LDS.128 R48, [R49+0x28400] ;  /* 0x0284000031307984 */ /* 0x000e680000000c00 */
[----:B------:R-:W2:Y:S01]  /*96e0*/  LDS.128 R52, [R52+0x28400] ;  /* 0x0284000034347984 */ /* 0x000ea20000000c00 */
[----:B------:R-:W-:Y:S05]  /*96f0*/  @P2 BRA `(.L_x_2249) ;  /* 0x0000000c00702947 */ /* 0x000fea0003800000 */
[--C-:B------:R-:W-:Y:S01]  /*9700*/  SHF.R.U32.HI R144, RZ, 0x8, R65.reuse ;  /* 0x00000008ff907819 */ /* 0x100fe20000011641 */
[----:B--2---:R-:W-:Y:S01]  /*9710*/  IMAD.MOV.U32 R66, RZ, RZ, R52 ;  /* 0x000000ffff427224 */ /* 0x004fe200078e0034 */
[--C-:B------:R-:W-:Y:S01]  /*9720*/  SHF.R.U32.HI R145, RZ, 0x18, R65.reuse ;  /* 0x00000018ff917819 */ /* 0x100fe20000011641 */
[----:B-1----:R-:W-:Y:S01]  /*9730*/  IMAD.MOV.U32 R61, RZ, RZ, R50 ;  /* 0x000000ffff3d7224 */ /* 0x002fe200078e0032 */
[----:B------:R-:W-:Y:S01]  /*9740*/  LOP3.LUT R64, R65, 0xff, RZ, 0xc0, !PT ;  /* 0x000000ff41407812 */ /* 0x000fe200078ec0ff */
[----:B------:R-:W-:Y:S01]  /*9750*/  IMAD.MOV.U32 R62, RZ, RZ, R54 ;  /* 0x000000ffff3e7224 */ /* 0x000fe200078e0036 */
[----:B------:R-:W-:Y:S01]  /*9760*/  SHF.R.U32.HI R130, RZ, 0x10, R65 ;  /* 0x00000010ff827819 */ /* 0x000fe20000011641 */
[----:B------:R-:W-:Y:S01]  /*9770*/  IMAD.SHL.U32 R65, R144, 0x100, RZ ;  /* 0x0000010090417824 */ /* 0x000fe200078e00ff */
[----:B------:R-:W-:Y:S02]  /*9780*/  PRMT R64, R145, 0x654, R64 ;  /* 0x0000065491407816 */ /* 0x000fe40000000040 */
[----:B------:R-:W-:-:S02]  /*9790*/  SHF.R.U32.HI R131, RZ, 0x18, R67 ;  /* 0x00000018ff837819 */ /* 0x000fc40000011643 */
[----:B------:R-:W-:Y:S02]  /*97a0*/  LOP3.LUT R68, R67, 0xff, RZ, 0xc0, !PT ;  /* 0x000000ff43447812 */ /* 0x000fe400078ec0ff */
[--C-:B------:R-:W-:Y:S02]  /*97b0*/  SHF.R.U32.HI R87, RZ, 0x8, R67.reuse ;  /* 0x00000008ff577819 */ /* 0x100fe40000011643 */
[----:B------:R-:W-:Y:S02]  /*97c0*/  SHF.R.U32.HI R85, RZ, 0x10, R67 ;  /* 0x00000010ff557819 */ /* 0x000fe40000011643 */
[----:B------:R-:W-:Y:S02]  /*97d0*/  SHF.R.U32.HI R81, RZ, 0x8, R71 ;  /* 0x00000008ff517819 */ /* 0x000fe40000011647 */
[----:B------:R-:W-:Y:S02]  /*97e0*/  SHF.R.U32.HI R86, RZ, 0x18, R69 ;  /* 0x00000018ff567819 */ /* 0x000fe40000011645 */
[----:B------:R-:W-:-:S02]  /*97f0*/  LOP3.LUT R67, R69, 0xff, RZ, 0xc0, !PT ;  /* 0x000000ff45437812 */ /* 0x000fc400078ec0ff */
[--C-:B------:R-:W-:Y:S02]  /*9800*/  SHF.R.U32.HI R82, RZ, 0x8, R69.reuse ;  /* 0x00000008ff527819 */ /* 0x100fe40000011645 */
[----:B------:R-:W-:Y:S02]  /*9810*/  SHF.R.U32.HI R84, RZ, 0x10, R69 ;  /* 0x00000010ff547819 */ /* 0x000fe40000011645 */
[----:B------:R-:W-:Y:S02]  /*9820*/  SHF.R.U32.HI R70, RZ, 0x18, R71 ;  /* 0x00000018ff467819 */ /* 0x000fe40000011647 */
[----:B------:R-:W-:Y:S02]  /*9830*/  LOP3.LUT R69, R71, 0xff, RZ, 0xc0, !PT ;  /* 0x000000ff47457812 */ /* 0x000fe400078ec0ff */
[----:B------:R-:W-:Y:S01]  /*9840*/  LOP3.LUT R52, R64, 0xff00, R65, 0xf8, !PT ;  /* 0x0000ff0040347812 */ /* 0x000fe200078ef841 */
[----:B------:R-:W-:Y:S01]  /*9850*/  IMAD.U32 R65, R130, 0x10000, RZ ;  /* 0x0001000082417824 */ /* 0x000fe200078e00ff */
[----:B------:R-:W-:Y:S01]  /*9860*/  SHF.R.U32.HI R83, RZ, 0x10, R71 ;  /* 0x00000010ff537819 */ /* 0x000fe20000011647 */
[----:B------:R-:W-:Y:S01]  /*9870*/  IMAD.SHL.U32 R71, R81, 0x100, RZ ;  /* 0x0000010051477824 */ /* 0x000fe200078e00ff */
[----:B------:R-:W-:Y:S01]  /*9880*/  PRMT R50, R86, 0x654, R67 ;  /* 0x0000065456327816 */ /* 0x000fe20000000043 */
[----:B------:R-:W-:Y:S01]  /*9890*/  IMAD.SHL.U32 R67, R87, 0x100, RZ ;  /* 0x0000010057437824 */ /* 0x000fe200078e00ff */
[----:B------:R-:W-:Y:S01]  /*98a0*/  PRMT R70, R70, 0x654, R69 ;  /* 0x0000065446467816 */ /* 0x000fe20000000045 */
[----:B------:R-:W-:Y:S01]  /*98b0*/  IMAD.U32 R81, R84, 0x10000, RZ ;  /* 0x0001000054517824 */ /* 0x000fe200078e00ff */
[----:B------:R-:W-:Y:S01]  /*98c0*/  MOV R63, R48 ;  /* 0x00000030003f7202 */ /* 0x000fe20000000f00 */
[----:B------:R-:W-:Y:S01]  /*98d0*/  IMAD.U32 R83, R83, 0x10000, RZ ;  /* 0x0001000053537824 */ /* 0x000fe200078e00ff */
[----:B------:R-:W-:-:S02]  /*98e0*/  PRMT R68, R131, 0x654, R68 ;  /* 0x0000065483447816 */ /* 0x000fc40000000044 */
[----:B------:R-:W-:Y:S02]  /*98f0*/  SHF.L.U32 R69, R82, 0x8, RZ ;  /* 0x0000000852457819 */ /* 0x000fe400000006ff */
[----:B------:R-:W-:Y:S01]  /*9900*/  LOP3.LUT R52, R52, 0xff0000, R65, 0xf8, !PT ;  /* 0x00ff000034347812 */ /* 0x000fe200078ef841 */
[----:B------:R-:W-:Y:S01]  /*9910*/  IMAD.U32 R65, R85, 0x10000, RZ ;  /* 0x0001000055417824 */ /* 0x000fe200078e00ff */
[----:B------:R-:W-:Y:S02]  /*9920*/  LOP3.LUT R82, R70, 0xff00, R71, 0xf8, !PT ;  /* 0x0000ff0046527812 */ /* 0x000fe400078ef847 */
[----:B------:R-:W-:Y:S02]  /*9930*/  LOP3.LUT R48, R68, 0xff00, R67, 0xf8, !PT ;  /* 0x0000ff0044307812 */ /* 0x000fe400078ef843 */
        /* <DEDUP_REMOVED lines=64> */
[--C-:B------:R-:W-:Y:S02]  /*9d40*/  HADD2.F32 R67, -RZ, R142.reuse.H0_H0 ;  /* 0x2000008eff437230 */ /* 0x100fe40000004100 */
[----:B------:R-:W-:Y:S01]  /*9d50*/  FFMA.FTZ R131, R63, R68, -R64 ;  /* 0x000000443f837223 */ /* 0x000fe20000010840 */
[----:B------:R-:W-:Y:S01]  /*9d60*/  F2FP.F16.E4M3.UNPACK_B R63, R62 ;  /* 0x0000003eff3f723e */ /* 0x000fe200020006ff */
[----:B------:R-:W-:Y:S01]  /*9d70*/  HADD2.F32 R142, -RZ, R142.H1_H1 ;  /* 0x3000008eff8e7230 */ /* 0x000fe20000004100 */
[----:B------:R-:W-:Y:S01]  /*9d80*/  F2FP.F16.E4M3.UNPACK_B R138, R138 ;  /* 0x0000008aff8a723e */ /* 0x000fe200020006ff */
[----:B------:R-:W-:-:S02]  /*9d90*/  HADD2.F32 R62, -RZ, R61.H0_H0 ;  /* 0x2000003dff3e7230 */ /* 0x000fc40000004100 */
[----:B------:R-:W-:Y:S01]  /*9da0*/  FFMA.FTZ R143, R65, R68, R70 ;  /* 0x00000044418f7223 */ /* 0x000fe20000010046 */
[--C-:B------:R-:W-:Y:S01]  /*9db0*/  HADD2.F32 R64, -RZ, R63.reuse.H0_H0 ;  /* 0x2000003fff407230 */ /* 0x100fe20000004100 */
[----:B------:R-:W-:Y:S01]  /*9dc0*/  F2FP.F16.E4M3.UNPACK_B R70, R54 ;  /* 0x00000036ff46723e */ /* 0x000fe200020006ff */
[----:B------:R-:W-:Y:S01]  /*9dd0*/  HADD2.F32 R63, -RZ, R63.H1_H1 ;  /* 0x3000003fff3f7230 */ /* 0x000fe20000004100 */
[----:B------:R-:W-:Y:S01]  /*9de0*/  F2FP.SATFINITE.E4M3.F32.PACK_AB_MERGE_C R130, R131, R130, RZ ;  /* 0x000000828382723e */ /* 0x000fe200048070ff */
[----:B------:R-:W-:Y:S02]  /*9df0*/  HADD2.F32 R61, -RZ, R61.H1_H1 ;  /* 0x3000003dff3d7230 */ /* 0x000fe40000004100 */
[----:B------:R-:W-:Y:S01]  /*9e00*/  FMUL.FTZ R69, R64, R67 ;  /* 0x0000004340457220 */ /* 0x000fe20000410000 */
[--C-:B------:R-:W-:Y:S02]  /*9e10*/  HADD2.F32 R65, -RZ, R138.reuse.H0_H0 ;  /* 0x2000008aff417230 */ /* 0x100fe40000004100 */
[----:B------:R-:W-:Y:S01]  /*9e20*/  FMUL.FTZ R66, R63, R142 ;  /* 0x0000008e3f427220 */ /* 0x000fe20000410000 */
[----:B------:R-:W-:-:S02]  /*9e30*/  HADD2.F32 R138, -RZ, R138.H1_H1 ;  /* 0x3000008aff8a7230 */ /* 0x000fc40000004100 */
[C---:B------:R-:W-:Y:S01]  /*9e40*/  FMUL.FTZ R67, R62.reuse, R67 ;  /* 0x000000433e437220 */ /* 0x040fe20000410000 */
[----:B------:R-:W-:Y:S01]  /*9e50*/  FMUL.FTZ R142, R61, R142 ;  /* 0x0000008e3d8e7220 */ /* 0x000fe20000410000 */
[-C--:B------:R-:W-:Y:S01]  /*9e60*/  FFMA.FTZ R62, R62, R65.reuse, -R69 ;  /* 0x000000413e3e7223 */ /* 0x080fe20000010845 */
[----:B------:R-:W-:Y:S01]  /*9e70*/  F2FP.F16.E4M3.UNPACK_B R69, R52 ;  /* 0x00000034ff45723e */ /* 0x000fe200020006ff */
[----:B------:R-:W-:Y:S01]  /*9e80*/  FFMA.FTZ R87, R64, R65, R67 ;  /* 0x0000004140577223 */ /* 0x000fe20000010043 */
[-C--:B------:R-:W-:Y:S01]  /*9e90*/  FFMA.FTZ R142, R63, R138.reuse, R142 ;  /* 0x0000008a3f8e7223 */ /* 0x080fe2000001008e */
[----:B------:R-:W-:Y:S01]  /*9ea0*/  F2FP.SATFINITE.E4M3.F32.PACK_AB_MERGE_C R63, R86, R85, RZ ;  /* 0x00000055563f723e */ /* 0x000fe200048070ff */
[----:B------:R-:W-:Y:S01]  /*9eb0*/  FFMA.FTZ R61, R61, R138, -R66 ;  /* 0x0000008a3d3d7223 */ /* 0x000fe20000010842 */
[----:B------:R-:W-:Y:S02]  /*9ec0*/  F2FP.F16.E4M3.UNPACK_B R67, R53 ;  /* 0x00000035ff43723e */ /* 0x000fe400020006ff */
[----:B------:R-:W-:-:S02]  /*9ed0*/  F2FP.F16.E4M3.UNPACK_B R65, R49 ;  /* 0x00000031ff41723e */ /* 0x000fc400020006ff */
[----:B------:R-:W-:Y:S01]  /*9ee0*/  F2FP.SATFINITE.E4M3.F32.PACK_AB_MERGE_C R63, R140, R81, R63 ;  /* 0x000000518c3f723e */ /* 0x000fe2000480703f */
[----:B------:R-:W-:Y:S01]  /*9ef0*/  HADD2.F32 R68, -RZ, R67.H0_H0 ;  /* 0x20000043ff447230 */ /* 0x000fe20000004100 */
[----:B------:R-:W-:Y:S01]  /*9f00*/  F2FP.SATFINITE.E4M3.F32.PACK_AB_MERGE_C R64, R83, R84, RZ ;  /* 0x000000545340723e */ /* 0x000fe200048070ff */
[----:B------:R-:W-:Y:S01]  /*9f10*/  HADD2.F32 R81, -RZ, R70.H0_H0 ;  /* 0x20000046ff517230 */ /* 0x000fe20000004100 */
[----:B------:R-:W-:Y:S01]  /*9f20*/  F2FP.F16.E4M3.UNPACK_B R49, R49.H1 ;  /* 0x00000031ff31723e */ /* 0x000fe200030006ff */
        /* <DEDUP_REMOVED lines=17> */
[----:B------:R-:W-:Y:S01]  /*a040*/  FFMA.FTZ R85, R67, R68, R70 ;  /* 0x0000004443557223 */ /* 0x000fe20000010046 */
[--C-:B------:R-:W-:Y:S01]  /*a050*/  HADD2.F32 R54, -RZ, R66.reuse.H0_H0 ;  /* 0x20000042ff367230 */ /* 0x100fe20000004100 */
[----:B------:R-:W-:Y:S01]  /*a060*/  F2FP.SATFINITE.E4M3.F32.PACK_AB_MERGE_C R143, R143, R144, RZ ;  /* 0x000000908f8f723e */ /* 0x000fe200048070ff */
[----:B------:R-:W-:Y:S01]  /*a070*/  HADD2.F32 R53, -RZ, R49.H0_H0 ;  /* 0x20000031ff357230 */ /* 0x000fe20000004100 */
[----:B------:R-:W-:Y:S01]  /*a080*/  F2FP.SATFINITE.E4M3.F32.PACK_AB_MERGE_C R62, R61, R62, R130 ;  /* 0x0000003e3d3e723e */ /* 0x000fe20004807082 */
[--C-:B------:R-:W-:Y:S01]  /*a090*/  HADD2.F32 R67, -RZ, R65.reuse.H0_H0 ;  /* 0x20000041ff437230 */ /* 0x100fe20000004100 */
[----:B------:R-:W-:Y:S01]  /*a0a0*/  F2FP.SATFINITE.E4M3.F32.PACK_AB_MERGE_C R61, R142, R87, R143 ;  /* 0x000000578e3d723e */ /* 0x000fe2000480708f */
[----:B------:R-:W-:Y:S01]  /*a0b0*/  HADD2.F32 R66, -RZ, R66.H1_H1 ;  /* 0x30000042ff427230 */ /* 0x000fe20000004100 */
[----:B------:R-:W-:Y:S01]  /*a0c0*/  F2FP.F16.E4M3.UNPACK_B R69, R50 ;  /* 0x00000032ff45723e */ /* 0x000fe200020006ff */
[----:B------:R-:W-:-:S02]  /*a0d0*/  HADD2.F32 R68, -RZ, R65.H1_H1 ;  /* 0x30000041ff447230 */ /* 0x000fc40000004100 */
[-C--:B------:R-:W-:Y:S01]  /*a0e0*/  FMUL.FTZ R70, R54, R67.reuse ;  /* 0x0000004336467220 */ /* 0x080fe20000410000 */
[--C-:B------:R-:W-:Y:S02]  /*a0f0*/  HADD2.F32 R65, -RZ, R52.reuse.H0_H0 ;  /* 0x20000034ff417230 */ /* 0x100fe40000004100 */
[C---:B------:R-:W-:Y:S01]  /*a100*/  FMUL.FTZ R67, R53.reuse, R67 ;  /* 0x0000004335437220 */ /* 0x040fe20000410000 */
[----:B------:R-:W-:Y:S02]  /*a110*/  HADD2.F32 R49, -RZ, R49.H1_H1 ;  /* 0x30000031ff317230 */ /* 0x000fe40000004100 */
[-C--:B------:R-:W-:Y:S01]  /*a120*/  FMUL.FTZ R130, R66, R68.reuse ;  /* 0x0000004442827220 */ /* 0x080fe20000410000 */
[----:B------:R-:W-:Y:S02]  /*a130*/  HADD2.F32 R52, -RZ, R52.H1_H1 ;  /* 0x30000034ff347230 */ /* 0x000fe40000004100 */
        /* <DEDUP_REMOVED lines=56> */
.L_x_2249:
[----:B------:R-:W-:Y:S05]  /*a4c0*/  BSYNC B2 ;  /* 0x0000000000027941 */ /* 0x000fea0003800000 */
.L_x_2248:
        /* <DEDUP_REMOVED lines=11> */
.L_x_2247:
[----:B------:R-:W-:Y:S05]  /*a580*/  BSYNC B1 ;  /* 0x0000000000017941 */ /* 0x000fea0003800000 */
.L_x_2246:
[C---:B------:R-:W-:Y:S01]  /*a590*/  ISETP.GE.OR P3, PT, R235.reuse, R116, P0 ;  /* 0x00000074eb00720c */ /* 0x040fe20000766670 */
[----:B------:R-:W-:Y:S01]  /*a5a0*/  IMAD.WIDE.U32 R124, R235, R126, R124 ;  /* 0x0000007eeb7c7225 */ /* 0x000fe200078e007c */
[----:B-1-34-:R-:W-:-:S05]  /*a5b0*/  SHF.R.S32.HI R49, RZ, 0x1f, R235 ;  /* 0x0000001fff317819 */ /* 0x01afca00000114eb */
[----:B------:R-:W-:-:S04]  /*a5c0*/  IMAD R48, R49, R126, RZ ;  /* 0x0000007e31307224 */ /* 0x000fc800078e02ff */
[----:B------:R-:W-:Y:S02]  /*a5d0*/  IMAD R61, R235, R127, R48 ;  /* 0x0000007feb3d7224 */ /* 0x000fe400078e0230 */
[----:B------:R-:W-:Y:S05]  /*a5e0*/  @P3 BRA `(.L_x_2228) ;  /* 0x0000001400483947 */ /* 0x000fea0003800000 */
[----:B------:R-:W2:Y:S01]  /*a5f0*/  LDL R50, [R1+0x28] ;  /* 0x0000280001327983 */ /* 0x000ea20000100800 */
[----:B------:R-:W1:Y:S01]  /*a600*/  LDC.64 R56, c[0x0][0x2d8] ;  /* 0x0000b600ff387b82 */ /* 0x000e620000000a00 */
[----:B------:R-:W-:Y:S01]  /*a610*/  IMAD.IADD R61, R125, 0x1, R61 ;  /* 0x000000017d3d7824 */ /* 0x000fe200078e023d */
[----:B------:R-:W-:Y:S01]  /*a620*/  IADD3 R59, P3, P4, R100, R124, R36 ;  /* 0x0000007c643b7210 */ /* 0x000fe20007c7e024 */
[----:B------:R-:W-:Y:S01]  /*a630*/  BSSY B1, `(.L_x_2250) ;  /* 0x00000f2000017945 */ /* 0x000fe20003800000 */
[----:B------:R-:W-:Y:S02]  /*a640*/  ISETP.NE.AND P6, PT, R0, RZ, PT ;  /* 0x000000ff0000720c */ /* 0x000fe40003fc5270 */
[----:B------:R-:W-:Y:S02]  /*a650*/  IADD3.X R48, R34, R61, R103, P3, P4 ;  /* 0x0000003d22307210 */ /* 0x000fe40001fe8467 */
[----:B------:R-:W-:Y:S02]  /*a660*/  SEL R141, R122, R141, !P6 ;  /* 0x0000008d7a8d7207 */ /* 0x000fe40007000000 */
[----:B-1----:R-:W-:-:S05]  /*a670*/  IADD3 R58, P3, R59, R56, RZ ;  /* 0x000000383b3a7210 */ /* 0x002fca0007f7e0ff */
[----:B------:R-:W-:Y:S01]  /*a680*/  IMAD.X R59, R48, 0x1, R57, P3 ;  /* 0x00000001303b7824 */ /* 0x000fe200018e0639 */
[----:B------:R-:W-:-:S04]  /*a690*/  SHF.R.S32.HI R48, RZ, 0x1f, R141 ;  /* 0x0000001fff307819 */ /* 0x000fc8000001148d */
[----:B------:R-:W-:-:S04]  /*a6a0*/  LEA.HI R48, R48, R141, RZ, 0x5 ;  /* 0x0000008d30307211 */ /* 0x000fc800078f28ff */
        /* <DEDUP_REMOVED lines=18> */
[----:B------:R-:W-:Y:S01]  /*a7d0*/  LOP3.LUT R62, R73, 0xff, RZ, 0xc0, !PT ;  /* 0x000000ff493e7812 */ /* 0x000fe200078ec0ff */
[----:B-1----:R-:W-:Y:S01]  /*a7e0*/  IMAD.MOV.U32 R65, RZ, RZ, R50 ;  /* 0x000000ffff417224 */ /* 0x002fe200078e0032 */
[--C-:B------:R-:W-:Y:S02]  /*a7f0*/  SHF.R.U32.HI R67, RZ, 0x18, R73.reuse ;  /* 0x00000018ff437819 */ /* 0x100fe40000011649 */
[----:B------:R-:W-:Y:S02]  /*a800*/  SHF.R.U32.HI R81, RZ, 0x10, R73 ;  /* 0x00000010ff517819 */ /* 0x000fe40000011649 */
[----:B------:R-:W-:Y:S01]  /*a810*/  MOV R60, R48 ;  /* 0x00000030003c7202 */ /* 0x000fe20000000f00 */
[----:B------:R-:W-:Y:S01]  /*a820*/  IMAD.SHL.U32 R48, R69, 0x100, RZ ;  /* 0x0000010045307824 */ /* 0x000fe200078e00ff */
[----:B------:R-:W-:Y:S01]  /*a830*/  PRMT R67, R67, 0x654, R62 ;  /* 0x0000065443437816 */ /* 0x000fe2000000003e */
[----:B------:R-:W-:Y:S01]  /*a840*/  IMAD.U32 R52, R81, 0x10000, RZ ;  /* 0x0001000051347824 */ /* 0x000fe200078e00ff */
[----:B------:R-:W-:Y:S01]  /*a850*/  SHF.R.U32.HI R78, RZ, 0x8, R75 ;  /* 0x00000008ff4e7819 */ /* 0x000fe2000001164b */
[----:B------:R-:W-:Y:S01]  /*a860*/  IMAD.MOV.U32 R69, RZ, RZ, R54 ;  /* 0x000000ffff457224 */ /* 0x000fe200078e0036 */
[----:B------:R-:W-:-:S02]  /*a870*/  LOP3.LUT R64, R75, 0xff, RZ, 0xc0, !PT ;  /* 0x000000ff4b407812 */ /* 0x000fc400078ec0ff */
[----:B------:R-:W-:Y:S02]  /*a880*/  SHF.R.U32.HI R71, RZ, 0x18, R75 ;  /* 0x00000018ff477819 */ /* 0x000fe4000001164b */
[--C-:B------:R-:W-:Y:S02]  /*a890*/  SHF.R.U32.HI R72, RZ, 0x8, R77.reuse ;  /* 0x00000008ff487819 */ /* 0x100fe4000001164d */
[----:B------:R-:W-:Y:S01]  /*a8a0*/  LOP3.LUT R67, R67, 0xff00, R48, 0xf8, !PT ;  /* 0x0000ff0043437812 */ /* 0x000fe200078ef830 */
[----:B------:R-:W-:Y:S01]  /*a8b0*/  IMAD.SHL.U32 R48, R78, 0x100, RZ ;  /* 0x000001004e307824 */ /* 0x000fe200078e00ff */
[----:B------:R-:W-:Y:S02]  /*a8c0*/  LOP3.LUT R68, R77, 0xff, RZ, 0xc0, !PT ;  /* 0x000000ff4d447812 */ /* 0x000fe400078ec0ff */
[----:B------:R-:W-:Y:S02]  /*a8d0*/  SHF.R.U32.HI R73, RZ, 0x18, R77 ;  /* 0x00000018ff497819 */ /* 0x000fe4000001164d */
[----:B------:R-:W-:-:S02]  /*a8e0*/  SHF.R.U32.HI R80, RZ, 0x10, R75 ;  /* 0x00000010ff507819 */ /* 0x000fc4000001164b */
[----:B------:R-:W-:Y:S02]  /*a8f0*/  SHF.R.U32.HI R70, RZ, 0x8, R79 ;  /* 0x00000008ff467819 */ /* 0x000fe4000001164f */
[----:B------:R-:W-:Y:S02]  /*a900*/  PRMT R71, R71, 0x654, R64 ;  /* 0x0000065447477816 */ /* 0x000fe40000000040 */
[----:B------:R-:W-:Y:S01]  /*a910*/  SHF.L.U32 R50, R72, 0x8, RZ ;  /* 0x0000000848327819 */ /* 0x000fe200000006ff */
[----:B------:R-:W-:Y:S01]  /*a920*/  IMAD.SHL.U32 R54, R70, 0x100, RZ ;  /* 0x0000010046367824 */ /* 0x000fe200078e00ff */
[----:B------:R-:W-:Y:S02]  /*a930*/  LOP3.LUT R52, R67, 0xff0000, R52, 0xf8, !PT ;  /* 0x00ff000043347812 */ /* 0x000fe400078ef834 */
[----:B------:R-:W-:Y:S02]  /*a940*/  PRMT R73, R73, 0x654, R68 ;  /* 0x0000065449497816 */ /* 0x000fe40000000044 */
[----:B------:R-:W-:-:S02]  /*a950*/  F2FP.F16.E4M3.UNPACK_B R72, R137.H1 ;  /* 0x00000089ff48723e */ /* 0x000fc400030006ff */
[----:B------:R-:W-:Y:S02]  /*a960*/  F2FP.F16.E4M3.UNPACK_B R67, R66.H1 ;  /* 0x00000042ff43723e */ /* 0x000fe400030006ff */
[----:B------:R-:W-:Y:S02]  /*a970*/  F2FP.F16.E4M3.UNPACK_B R62, R60.H1 ;  /* 0x0000003cff3e723e */ /* 0x000fe400030006ff */
[----:B------:R-:W-:Y:S01]  /*a980*/  LOP3.LUT R71, R71, 0xff00, R48, 0xf8, !PT ;  /* 0x0000ff0047477812 */ /* 0x000fe200078ef830 */
[----:B------:R-:W-:Y:S01]  /*a990*/  IMAD.U32 R48, R80, 0x10000, RZ ;  /* 0x0001000050307824 */ /* 0x000fe200078e00ff */
[----:B------:R-:W-:Y:S01]  /*a9a0*/  LOP3.LUT R75, R73, 0xff00, R50, 0xf8, !PT ;  /* 0x0000ff00494b7812 */ /* 0x000fe200078ef832 */
[----:B------:R-:W-:Y:S01]  /*a9b0*/  HADD2.F32 R73, -RZ, R72.H0_H0 ;  /* 0x20000048ff497230 */ /* 0x000fe20000004100 */
[----:B------:R-:W-:Y:S01]  /*a9c0*/  F2FP.F16.E4M3.UNPACK_B R70, R135.H1 ;  /* 0x00000087ff46723e */ /* 0x000fe200030006ff */
[----:B------:R-:W-:Y:S01]  /*a9d0*/  HADD2.F32 R68, -RZ, R67.H0_H0 ;  /* 0x20000043ff447230 */ /* 0x000fe20000004100 */
[----:B------:R-:W-:Y:S01]  /*a9e0*/  SHF.R.U32.HI R76, RZ, 0x10, R77 ;  /* 0x00000010ff4c7819 */ /* 0x000fe2000001164d */
[----:B------:R-:W-:Y:S01]  /*a9f0*/  HADD2.F32 R64, -RZ, R62.H0_H0 ;  /* 0x2000003eff407230 */ /* 0x000fe20000004100 */
[----:B------:R-:W-:-:S02]  /*aa00*/  SHF.R.U32.HI R74, RZ, 0x10, R79 ;  /* 0x00000010ff4a7819 */ /* 0x000fc4000001164f */
        /* <DEDUP_REMOVED lines=16> */
[----:B------:R-:W-:-:S02]  /*ab10*/  IMAD.U32 R50, R74, 0x10000, RZ ;  /* 0x000100004a327824 */ /* 0x000fc400078e00ff */
[----:B------:R-:W-:Y:S01]  /*ab20*/  FMUL.FTZ R75, R68, R73 ;  /* 0x00000049444b7220 */ /* 0x000fe20000410000 */
[----:B------:R-:W-:Y:S01]  /*ab30*/  HADD2.F32 R71, -RZ, R70.H1_H1 ;  /* 0x30000046ff477230 */ /* 0x000fe20000004100 */
[----:B------:R-:W-:Y:S01]  /*ab40*/  F2FP.F16.E4M3.UNPACK_B R135, R135 ;  /* 0x00000087ff87723e */ /* 0x000fe200020006ff */
[----:B------:R-:W-:Y:S02]  /*ab50*/  HADD2.F32 R70, -RZ, R137.H0_H0 ;  /* 0x20000089ff467230 */ /* 0x000fe40000004100 */
[C---:B------:R-:W-:Y:S01]  /*ab60*/  FMUL.FTZ R73, R64.reuse, R73 ;  /* 0x0000004940497220 */ /* 0x040fe20000410000 */
[----:B------:R-:W-:Y:S01]  /*ab70*/  HADD2.F32 R67, -RZ, R66.H0_H0 ;  /* 0x20000042ff437230 */ /* 0x000fe20000004100 */
[----:B------:R-:W-:Y:S01]  /*ab80*/  LOP3.LUT R50, R77, 0xff0000, R50, 0xf8, !PT ;  /* 0x00ff00004d327812 */ /* 0x000fe200078ef832 */
[----:B------:R-:W-:Y:S02]  /*ab90*/  HADD2.F32 R62, -RZ, R60.H0_H0 ;  /* 0x2000003cff3e7230 */ /* 0x000fe40000004100 */
[-C--:B------:R-:W-:Y:S01]  /*aba0*/  FFMA.FTZ R78, R64, R71.reuse, -R75 ;  /* 0x00000047404e7223 */ /* 0x080fe2000001084b */
[----:B------:R-:W-:Y:S01]  /*abb0*/  FFMA.FTZ R77, R68, R71, R73 ;  /* 0x00000047444d7223 */ /* 0x000fe20000010049 */
[----:B------:R-:W-:-:S02]  /*abc0*/  HADD2.F32 R64, -RZ, R135.H0_H0 ;  /* 0x20000087ff407230 */ /* 0x000fc40000004100 */
[CC--:B------:R-:W-:Y:S01]  /*abd0*/  FMUL.FTZ R71, R67.reuse, R70.reuse ;  /* 0x0000004643477220 */ /* 0x0c0fe20000410000 */
[C---:B------:R-:W-:Y:S01]  /*abe0*/  FMUL.FTZ R70, R62.reuse, R70 ;  /* 0x000000463e467220 */ /* 0x040fe20000410000 */
[----:B------:R-:W-:Y:S01]  /*abf0*/  HADD2.F32 R137, -RZ, R137.H1_H1 ;  /* 0x30000089ff897230 */ /* 0x000fe20000004100 */
[----:B------:R-:W-:Y:S01]  /*ac00*/  F2FP.F16.E4M3.UNPACK_B R68, R134.H1 ;  /* 0x00000086ff44723e */ /* 0x000fe200030006ff */
[----:B------:R-:W-:Y:S02]  /*ac10*/  HADD2.F32 R66, -RZ, R66.H1_H1 ;  /* 0x30000042ff427230 */ /* 0x000fe40000004100 */
[-C--:B------:R-:W-:Y:S01]  /*ac20*/  FFMA.FTZ R74, R67, R64.reuse, R70 ;  /* 0x00000040434a7223 */ /* 0x080fe20000010046 */
[----:B------:R-:W-:Y:S02]  /*ac30*/  HADD2.F32 R60, -RZ, R60.H1_H1 ;  /* 0x3000003cff3c7230 */ /* 0x000fe40000004100 */
[----:B------:R-:W-:Y:S01]  /*ac40*/  FFMA.FTZ R72, R62, R64, -R71 ;  /* 0x000000403e487223 */ /* 0x000fe20000010847 */
[----:B------:R-:W-:-:S02]  /*ac50*/  HADD2.F32 R135, -RZ, R135.H1_H1 ;  /* 0x30000087ff877230 */ /* 0x000fc40000004100 */
[-C--:B------:R-:W-:Y:S01]  /*ac60*/  FMUL.FTZ R67, R66, R137.reuse ;  /* 0x0000008942437220 */ /* 0x080fe20000410000 */
[-C--:B------:R-:W-:Y:S01]  /*ac70*/  F2FP.F16.E4M3.UNPACK_B R62, R136.reuse.H1 ;  /* 0x00000088ff3e723e */ /* 0x080fe200030006ff */
[C---:B------:R-:W-:Y:S01]  /*ac80*/  FMUL.FTZ R137, R60.reuse, R137 ;  /* 0x000000893c897220 */ /* 0x040fe20000410000 */
[----:B------:R-:W-:Y:S01]  /*ac90*/  F2FP.F16.E4M3.UNPACK_B R64, R69.H1 ;  /* 0x00000045ff40723e */ /* 0x000fe200030006ff */
[----:B------:R-:W-:Y:S01]  /*aca0*/  FFMA.FTZ R75, R60, R135, -R67 ;  /* 0x000000873c4b7223 */ /* 0x000fe20000010843 */
[----:B------:R-:W-:Y:S01]  /*acb0*/  F2FP.F16.E4M3.UNPACK_B R60, R65.H1 ;  /* 0x00000041ff3c723e */ /* 0x000fe200030006ff */
[----:B------:R-:W-:Y:S02]  /*acc0*/  HADD2.F32 R70, -RZ, R62.H0_H0 ;  /* 0x2000003eff467230 */ /* 0x000fe40000004100 */
[----:B------:R-:W-:Y:S01]  /*acd0*/  FFMA.FTZ R137, R66, R135, R137 ;  /* 0x0000008742897223 */ /* 0x000fe20000010089 */
[----:B------:R-:W-:Y:S01]  /*ace0*/  HADD2.F32 R67, -RZ, R64.H0_H0 ;  /* 0x20000040ff437230 */ /* 0x000fe20000004100 */
[----:B------:R-:W-:Y:S01]  /*acf0*/  F2FP.F16.E4M3.UNPACK_B R136, R136 ;  /* 0x00000088ff88723e */ /* 0x000fe200020006ff */
[----:B------:R-:W-:Y:S01]  /*ad00*/  HADD2.F32 R73, -RZ, R62.H1_H1 ;  /* 0x3000003eff497230 */ /* 0x000fe20000004100 */
[----:B------:R-:W-:Y:S01]  /*ad10*/  F2FP.F16.E4M3.UNPACK_B R69, R69 ;  /* 0x00000045ff45723e */ /* 0x000fe200020006ff */
[----:B------:R-:W-:-:S02]  /*ad20*/  HADD2.F32 R62, -RZ, R60.H0_H0 ;  /* 0x2000003cff3e7230 */ /* 0x000fc40000004100 */
[-C--:B------:R-:W-:Y:S01]  /*ad30*/  FMUL.FTZ R71, R67, R70.reuse ;  /* 0x0000004643477220 */ /* 0x080fe20000410000 */
[----:B------:R-:W-:Y:S01]  /*ad40*/  HADD2.F32 R66, -RZ, R68.H0_H0 ;  /* 0x20000044ff427230 */ /* 0x000fe20000004100 */
[----:B------:R-:W-:Y:S01]  /*ad50*/  F2FP.F16.E4M3.UNPACK_B R65, R65 ;  /* 0x00000041ff41723e */ /* 0x000fe200020006ff */
[----:B------:R-:W-:Y:S02]  /*ad60*/  HADD2.F32 R64, -RZ, R64.H1_H1 ;  /* 0x30000040ff407230 */ /* 0x000fe40000004100 */
[C---:B------:R-:W-:Y:S01]  /*ad70*/  FMUL.FTZ R80, R62.reuse, R70 ;  /* 0x000000463e507220 */ /* 0x040fe20000410000 */
[----:B------:R-:W-:Y:S02]  /*ad80*/  HADD2.F32 R60, -RZ, R60.H1_H1 ;  /* 0x3000003cff3c7230 */ /* 0x000fe40000004100 */
[----:B------:R-:W-:Y:S01]  /*ad90*/  FFMA.FTZ R70, R62, R66, -R71 ;  /* 0x000000423e467223 */ /* 0x000fe20000010847 */
        /* <DEDUP_REMOVED lines=8> */
[--C-:B------:R-:W-:Y:S02]  /*ae20*/  HADD2.F32 R71, -RZ, R136.reuse.H0_H0 ;  /* 0x20000088ff477230 */ /* 0x100fe40000004100 */
[----:B------:R-:W-:Y:S01]  /*ae30*/  FFMA.FTZ R80, R67, R66, R80 ;  /* 0x0000004243507223 */ /* 0x000fe20000010050 */
[----:B------:R-:W-:Y:S01]  /*ae40*/  HADD2.F32 R136, -RZ, R136.H1_H1 ;  /* 0x30000088ff887230 */ /* 0x000fe20000004100 */
[----:B------:R-:W-:Y:S01]  /*ae50*/  F2FP.SATFINITE.E4M3.F32.PACK_AB_MERGE_C R70, R81, R70, RZ ;  /* 0x000000465146723e */ /* 0x000fe200048070ff */
[----:B------:R-:W-:Y:S02]  /*ae60*/  HADD2.F32 R69, -RZ, R69.H1_H1 ;  /* 0x30000045ff457230 */ /* 0x000fe40000004100 */
[----:B------:R-:W-:Y:S01]  /*ae70*/  FMUL.FTZ R73, R62, R71 ;  /* 0x000000473e497220 */ /* 0x000fe20000410000 */
[----:B------:R-:W-:-:S02]  /*ae80*/  HADD2.F32 R67, -RZ, R134.H0_H0 ;  /* 0x20000086ff437230 */ /* 0x000fc40000004100 */
[----:B------:R-:W-:Y:S01]  /*ae90*/  FMUL.FTZ R71, R60, R71 ;  /* 0x000000473c477220 */ /* 0x000fe20000410000 */
[----:B------:R-:W-:Y:S02]  /*aea0*/  HADD2.F32 R65, -RZ, R65.H1_H1 ;  /* 0x30000041ff417230 */ /* 0x000fe40000004100 */
[-C--:B------:R-:W-:Y:S01]  /*aeb0*/  FMUL.FTZ R64, R69, R136.reuse ;  /* 0x0000008845407220 */ /* 0x080fe20000410000 */
[----:B------:R-:W-:Y:S02]  /*aec0*/  HADD2.F32 R134, -RZ, R134.H1_H1 ;  /* 0x30000086ff867230 */ /* 0x000fe40000004100 */
[-C--:B------:R-:W-:Y:S01]  /*aed0*/  FFMA.FTZ R71, R62, R67.reuse, R71 ;  /* 0x000000433e477223 */ /* 0x080fe20000010047 */
[----:B------:R-:W-:Y:S01]  /*aee0*/  FFMA.FTZ R73, R60, R67, -R73 ;  /* 0x000000433c497223 */ /* 0x000fe20000010849 */
        /* <DEDUP_REMOVED lines=11> */
[----:B------:R-:W-:Y:S01]  /*afa0*/  F2FP.SATFINITE.E4M3.F32.PACK_AB_MERGE_C R83, R83, R80, RZ ;  /* 0x000000505353723e */ /* 0x000fe200048070ff */
[----:B------:R-:W-:Y:S01]  /*afb0*/  HADD2.F32 R67, -RZ, R66.H0_H0 ;  /* 0x20000042ff437230 */ /* 0x000fe20000004100 */
[----:B------:R-:W-:Y:S01]  /*afc0*/  F2FP.SATFINITE.E4M3.F32.PACK_AB_MERGE_C R78, R78, R79, RZ ;  /* 0x0000004f4e4e723e */ /* 0x000fe200048070ff */
[----:B------:R-:W-:Y:S01]  /*afd0*/  HADD2.F32 R64, -RZ, R64.H1_H1 ;  /* 0x30000040ff407230 */ /* 0x000fe20000004100 */
[----:B------:R-:W-:Y:S01]  /*afe0*/  F2FP.SATFINITE.E4M3.F32.PACK_AB_MERGE_C R83, R136, R71, R83 ;  /* 0x000000478853723e */ /* 0x000fe20004807053 */
[-C--:B------:R-:W-:Y:S01]  /*aff0*/  FMUL.FTZ R71, R65, R69.reuse ;  /* 0x0000004541477220 */ /* 0x080fe20000410000 */
[C---:B------:R-:W-:Y:S01]  /*b000*/  FMUL.FTZ R70, R62.reuse, R69 ;  /* 0x000000453e467220 */ /* 0x040fe20000410000 */
[----:B------:R-:W-:Y:S01]  /*b010*/  HADD2.F32 R69, -RZ, R68.H1_H1 ;  /* 0x30000044ff457230 */ /* 0x000fe20000004100 */
[----:B------:R-:W-:Y:S01]  /*b020*/  F2FP.SATFINITE.E4M3.F32.PACK_AB_MERGE_C R80, R75, R72, R78 ;  /* 0x000000484b50723e */ /* 0x000fe2000480704e */
[-C--:B------:R-:W-:Y:S01]  /*b030*/  FFMA.FTZ R71, R62, R67.reuse, -R71 ;  /* 0x000000433e477223 */ /* 0x080fe20000010847 */
[----:B------:R-:W-:Y:S01]  /*b040*/  FFMA.FTZ R70, R65, R67, R70 ;  /* 0x0000004341467223 */ /* 0x000fe20000010046 */
[----:B------:R-:W-:-:S02]  /*b050*/  HADD2.F32 R60, -RZ, R60.H1_H1 ;  /* 0x3000003cff3c7230 */ /* 0x000fc40000004100 */
[----:B------:R-:W-:Y:S01]  /*b060*/  FMUL.FTZ R67, R64, R69 ;  /* 0x0000004540437220 */ /* 0x000fe20000410000 */
[----:B------:R-:W-:Y:S01]  /*b070*/  HADD2.F32 R65, -RZ, R66.H1_H1 ;  /* 0x30000042ff417230 */ /* 0x000fe20000004100 */
[----:B------:R-:W-:Y:S01]  /*b080*/  F2FP.F16.E4M3.UNPACK_B R49, R49.H1 ;  /* 0x00000031ff31723e */ /* 0x000fe200030006ff */
[C---:B------:R-:W-:Y:S01]  /*b090*/  FMUL.FTZ R69, R60.reuse, R69 ;  /* 0x000000453c457220 */ /* 0x040fe20000410000 */
[----:B------:R-:W-:Y:S02]  /*b0a0*/  F2FP.F16.E4M3.UNPACK_B R62, R53.H1 ;  /* 0x00000035ff3e723e */ /* 0x000fe400030006ff */
[-C--:B------:R-:W-:Y:S01]  /*b0b0*/  FFMA.FTZ R72, R60, R65.reuse, -R67 ;  /* 0x000000413c487223 */ /* 0x080fe20000010843 */
[----:B------:R-:W-:Y:S01]  /*b0c0*/  F2FP.F16.E4M3.UNPACK_B R60, R54.H1 ;  /* 0x00000036ff3c723e */ /* 0x000fe200030006ff */
[----:B------:R-:W-:Y:S01]  /*b0d0*/  FFMA.FTZ R73, R64, R65, R69 ;  /* 0x0000004140497223 */ /* 0x000fe20000010045 */
[----:B------:R-:W-:Y:S01]  /*b0e0*/  F2FP.F16.E4M3.UNPACK_B R52, R52.H1 ;  /* 0x00000034ff34723e */ /* 0x000fe200030006ff */
[----:B------:R-:W-:Y:S01]  /*b0f0*/  HADD2.F32 R53, -RZ, R49.H0_H0 ;  /* 0x20000031ff357230 */ /* 0x000fe20000004100 */
[----:B------:R-:W-:Y:S01]  /*b100*/  F2FP.SATFINITE.E4M3.F32.PACK_AB_MERGE_C R76, R77, R76, RZ ;  /* 0x0000004c4d4c723e */ /* 0x000fe200048070ff */
[----:B------:R-:W-:-:S02]  /*b110*/  HADD2.F32 R54, -RZ, R62.H0_H0 ;  /* 0x2000003eff367230 */ /* 0x000fc40000004100 */
[----:B------:R-:W-:Y:S01]  /*b120*/  HADD2.F32 R64, -RZ, R60.H0_H0 ;  /* 0x2000003cff407230 */ /* 0x000fe20000004100 */
[----:B------:R-:W-:Y:S01]  /*b130*/  F2FP.SATFINITE.E4M3.F32.PACK_AB_MERGE_C R137, R137, R74, R76 ;  /* 0x0000004a8989723e */ /* 0x000fe2000480704c */
        /* <DEDUP_REMOVED lines=57> */
[----:B------:R-:W-:Y:S01]  /*b4d0*/  F2FP.SATFINITE.E4M3.F32.PACK_AB_MERGE_C R51, R51, R78, RZ ;  /* 0x0000004e3333723e */ /* 0x000fe200048070ff */
[----:B------:R-:W-:Y:S01]  /*b4e0*/  IMAD.MOV.U32 R54, RZ, RZ, R83 ;  /* 0x000000ffff367224 */ /* 0x000fe200078e0053 */
[----:B------:R-:W-:-:S02]  /*b4f0*/  F2FP.SATFINITE.E4M3.F32.PACK_AB_MERGE_C R60, R60, R81, RZ ;  /* 0x000000513c3c723e */ /* 0x000fc400048070ff */
[----:B------:R-:W-:Y:S02]  /*b500*/  F2FP.SATFINITE.E4M3.F32.PACK_AB_MERGE_C R51, R48, R79, R51 ;  /* 0x0000004f3033723e */ /* 0x000fe40004807033 */
[----:B------:R-:W-:Y:S01]  /*b510*/  F2FP.SATFINITE.E4M3.F32.PACK_AB_MERGE_C R55, R50, R69, R60 ;  /* 0x000000453237723e */ /* 0x000fe2000480703c */
[----:B------:R-:W-:Y:S01]  /*b520*/  IMAD.MOV.U32 R50, RZ, RZ, R82 ;  /* 0x000000ffff327224 */ /* 0x000fe200078e0052 */
[----:B------:R-:W-:Y:S02]  /*b530*/  F2FP.SATFINITE.E4M3.F32.PACK_AB_MERGE_C R53, R73, R70, R75 ;  /* 0x000000464935723e */ /* 0x000fe4000480704b */
[----:B------:R-:W-:-:S07]  /*b540*/  MOV R48, R80 ;  /* 0x0000005000307202 */ /* 0x000fce0000000f00 */
.L_x_2251:
[----:B------:R-:W-:Y:S05]  /*b550*/  BSYNC B1 ;  /* 0x0000000000017941 */ /* 0x000fea0003800000 */
.L_x_2250:
        /* <DEDUP_REMOVED lines=10> */
.L_x_2191:
[----:B------:R-:W-:-:S06]  /*b600*/  UISETP.NE.AND UP0, UPT, UR45, 0x3, UPT ;  /* 0x000000032d00788c */ /* 0x000fcc000bf05270 */
[----:B------:R-:W-:-:S13]  /*b610*/  PLOP3.LUT P5, PT, PT, PT, UP0, 0x80, 0x0 ;  /* 0x000000000000781c */ /* 0x000fda0003faf008 */
[----:B------:R-:W-:Y:S05]  /*b620*/  @!P5 BRA `(.L_x_2252) ;  /* 0x000000000004d947 */ /* 0x000fea0003800000 */
[----:B------:R-:W-:Y:S01]  /*b630*/  BPT.TRAP 0x1 ;  /* 0x000000040000795c */ /* 0x000fe20000300000 */
.L_x_2252:
[----:B------:R-:W2:Y:S01]  /*b640*/  LDL R48, [R1+0x10] ;  /* 0x0000100001307983 */ /* 0x000ea20000100800 */
[----:B------:R-:W-:Y:S01]  /*b650*/  IMAD R107, R232, 0x8, R18 ;  /* 0x00000008e86b7824 */ /* 0x000fe200078e0212 */
[----:B------:R-:W-:Y:S01]  /*b660*/  BSSY B1, `(.L_x_2253) ;  /* 0x0000008000017945 */ /* 0x000fe20003800000 */
[----:B------:R-:W-:Y:S01]  /*b670*/  IMAD R116, R24, -0x80, R2 ;  /* 0xffffff8018747824 */ /* 0x000fe200078e0202 */
[----:B------:R-:W-:-:S04]  /*b680*/  SHF.R.S32.HI R49, RZ, 0x1f, R24 ;  /* 0x0000001fff317819 */ /* 0x000fc80000011418 */
[----:B------:R-:W-:Y:S02]  /*b690*/  VIMNMX R116, R116, 0x80, PT ;  /* 0x0000008074747848 */ /* 0x000fe40003fe0100 */
[----:B--2---:R-:W-:Y:S01]  /*b6a0*/  SHF.L.U32 R128, R48, 0x1f, RZ ;  /* 0x0000001f30807819 */ /* 0x004fe200000006ff */
[----:B------:R-:W-:-:S03]  /*b6b0*/  IMAD R48, R4, R24, RZ ;  /* 0x0000001804307224 */ /* 0x000fc600078e02ff */
[----:B------:R-:W0:Y:S02]  /*b6c0*/  SYNCS.PHASECHK.TRANS64.TRYWAIT P2, [R107+URZ+0x38890], R128 ;  /* 0x038890806b0075a7 */ /* 0x000e24000804017f */
[----:B0-----:R-:W-:Y:S05]  /*b6d0*/  @!P2 BRA `(.L_x_2254) ;  /* 0x0000020000c4a947 */ /* 0x001fea0003800000 */
.L_x_2535:
[----:B------:R-:W-:Y:S05]  /*b6e0*/  BSYNC B1 ;  /* 0x0000000000017941 */ /* 0x000fea0003800000 */
.L_x_2253:
[----:B------:R-:W-:Y:S01]  /*b6f0*/  ISETP.GE.AND P2, PT, R22, R116, PT ;  /* 0x000000741600720c */ /* 0x000fe20003f46270 */
[----:B------:R-:W-:Y:S01]  /*b700*/  IMAD R49, R49, R132, R48 ;  /* 0x0000008431317224 */ /* 0x000fe200078e0230 */
[----:B------:R-:W-:Y:S01]  /*b710*/  BSSY B1, `(.L_x_2255) ;  /* 0x000000e000017945 */ /* 0x000fe20003800000 */
[----:B------:R-:W-:-:S05]  /*b720*/  IMAD.WIDE.U32 R56, R132, R24, RZ ;  /* 0x0000001884387225 */ /* 0x000fca00078e00ff */
[----:B------:R-:W-:-:S05]  /*b730*/  IADD3 R62, R49, R57, RZ ;  /* 0x00000039313e7210 */ /* 0x000fca0007ffe0ff */
        /* <DEDUP_REMOVED lines=11> */
.L_x_2256:
[----:B------:R-:W-:Y:S05]  /*b7f0*/  BSYNC B1 ;  /* 0x0000000000017941 */ /* 0x000fea0003800000 */
.L_x_2255:
        /* <DEDUP_REMOVED lines=15> */
.L_x_2258:
[----:B------:R-:W-:Y:S05]  /*b8f0*/  BSYNC B1 ;  /* 0x0000000000017941 */ /* 0x000fea0003800000 */
.L_x_2257:
        /* <DEDUP_REMOVED lines=15> */
.L_x_2260:
[----:B------:R-:W-:Y:S05]  /*b9f0*/  BSYNC B1 ;  /* 0x0000000000017941 */ /* 0x000fea0003800000 */
.L_x_2259:
[----:B------:R-:W-:-:S13]  /*ba00*/  ISETP.GE.AND P2, PT, R235, R116, PT ;  /* 0x00000074eb00720c */ /* 0x000fda0003f46270 */
[----:B------:R-:W-:Y:S05]  /*ba10*/  @P2 BRA `(.L_x_2228) ;  /* 0x00000000003c2947 */ /* 0x000fea0003800000 */
[----:B-123--:R-:W1:Y:S01]  /*ba20*/  LDC.64 R48, c[0x0][0x2f0] ;  /* 0x0000bc00ff307b82 */ /* 0x00ee620000000a00 */
[----:B------:R-:W-:Y:S01]  /*ba30*/  IMAD.MOV.U32 R57, RZ, RZ, R62 ;  /* 0x000000ffff397224 */ /* 0x000fe200078e003e */
        /* <DEDUP_REMOVED lines=13> */
.L_x_2228:
[----:B------:R-:W-:Y:S05]  /*bb10*/  BSYNC B0 ;  /* 0x0000000000007941 */ /* 0x000fea0003800000 */
.L_x_2190:
        /* <DEDUP_REMOVED lines=17> */
.L_x_2262:
[----:B------:R-:W-:Y:S05]  /*bc30*/  BSYNC B0 ;  /* 0x0000000000007941 */ /* 0x000fea0003800000 */
.L_x_2261:
[----:B------:R-:W2:Y:S01]  /*bc40*/  SYNCS.PHASECHK.TRANS64.TRYWAIT P3, [R107+URZ+0x388b0], R128 ;  /* 0x0388b0806b0075a7 */ /* 0x000ea2000806017f */
[----:B------:R-:W-:Y:S01]  /*bc50*/  ULDC UR41, c[0x0][0x2e4] ;  /* 0x0000b90000297ab9 */ /* 0x000fe20000000800 */
[----:B------:R-:W-:Y:S01]  /*bc60*/  ULDC.64 UR36, c[0x0][0x318] ;  /* 0x0000c60000247ab9 */ /* 0x000fe20000000a00 */
[----:B------:R-:W-:Y:S01]  /*bc70*/  ULDC.64 UR38, c[0x0][0x308] ;  /* 0x0000c20000267ab9 */ /* 0x000fe20000000a00 */
[----:B------:R-:W-:Y:S04]  /*bc80*/  BSSY B0, `(.L_x_2263) ;  /* 0x0000002000007945 */ /* 0x000fe80003800000 */
[----:B--2---:R-:W-:Y:S05]  /*bc90*/  @!P3 BRA `(.L_x_2264) ;  /* 0x000001fc0068b947 */ /* 0x004fea0003800000 */
.L_x_2536:
[----:B------:R-:W-:Y:S05]  /*bca0*/  BSYNC B0 ;  /* 0x0000000000007941 */ /* 0x000fea0003800000 */
.L_x_2263:
[----:B------:R-:W-:Y:S01]  /*bcb0*/  ISETP.GE.AND P3, PT, R22, R116, PT ;  /* 0x000000741600720c */ /* 0x000fe20003f66270 */
[----:B------:R-:W-:Y:S01]  /*bcc0*/  BSSY B0, `(.L_x_2265) ;  /* 0x0000010000007945 */ /* 0x000fe20003800000 */
[----:B------:R-:W-:-:S11]  /*bcd0*/  IMAD.WIDE R52, R24, 0x80, R44 ;  /* 0x0000008018347825 */ /* 0x000fd600078e022c */
[----:B------:R-:W-:Y:S05]  /*bce0*/  @P3 BRA `(.L_x_2266) ;  /* 0x0000000000343947 */ /* 0x000fea0003800000 */
[----:B-1----:R-:W-:Y:S01]  /*bcf0*/  MOV R48, R98 ;  /* 0x0000006200307202 */ /* 0x002fe20000000f00 */
[----:B------:R-:W-:Y:S02]  /*bd00*/  IMAD.MOV.U32 R49, RZ, RZ, R106 ;  /* 0x000000ffff317224 */ /* 0x000fe400078e006a */
        /* <DEDUP_REMOVED lines=11> */
.L_x_2266:
[----:B------:R-:W-:Y:S05]  /*bdc0*/  BSYNC B0 ;  /* 0x0000000000007941 */ /* 0x000fea0003800000 */
.L_x_2265:
        /* <DEDUP_REMOVED lines=18> */
.L_x_2268:
[----:B------:R-:W-:Y:S05]  /*bef0*/  BSYNC B0 ;  /* 0x0000000000007941 */ /* 0x000fea0003800000 */
.L_x_2267:
[----:B------:R-:W-:Y:S01]  /*bf00*/  ISETP.GE.AND P3, PT, R233, R116, PT ;  /* 0x00000074e900720c */ /* 0x000fe20003f66270 */
[----:B------:R-:W-:-:S12]  /*bf10*/  BSSY B0, `(.L_x_2269) ;  /* 0x0000011000007945 */ /* 0x000fd80003800000 */
[----:B------:R-:W-:Y:S05]  /*bf20*/  @P3 BRA `(.L_x_2270) ;  /* 0x00000000003c3947 */ /* 0x000fea0003800000 */
[----:B---34-:R-:W-:Y:S01]  /*bf30*/  IADD3 R51, P3, R52, 0x40, RZ ;  /* 0x0000004034337810 */ /* 0x018fe20007f7e0ff */
[----:B------:R-:W-:Y:S01]  /*bf40*/  IMAD.MOV.U32 R49, RZ, RZ, R106 ;  /* 0x000000ffff317224 */ /* 0x000fe200078e006a */
[----:B-1----:R-:W-:-:S03]  /*bf50*/  MOV R48, R98 ;  /* 0x0000006200307202 */ /* 0x002fc60000000f00 */
        /* <DEDUP_REMOVED lines=12> */
.L_x_2270:
[----:B------:R-:W-:Y:S05]  /*c020*/  BSYNC B0 ;  /* 0x0000000000007941 */ /* 0x000fea0003800000 */
.L_x_2269:
[----:B------:R-:W-:Y:S01]  /*c030*/  ISETP.GE.AND P3, PT, R235, R116, PT ;  /* 0x00000074eb00720c */ /* 0x000fe20003f66270 */
[----:B------:R-:W-:-:S12]  /*c040*/  BSSY B0, `(.L_x_2271) ;  /* 0x0000011000007945 */ /* 0x000fd80003800000 */
[----:B------:R-:W-:Y:S05]  /*c050*/  @P3 BRA `(.L_x_2272) ;  /* 0x00000000003c3947 */ /* 0x000fea0003800000 */
[----:B-1-34-:R-:W-:Y:S01]  /*c060*/  IADD3 R51, P3, R52, 0x60, RZ ;  /* 0x0000006034337810 */ /* 0x01afe20007f7e0ff */
[----:B------:R-:W-:Y:S02]  /*c070*/  IMAD.MOV.U32 R48, RZ, RZ, R98 ;  /* 0x000000ffff307224 */ /* 0x000fe400078e0062 */
        /* <DEDUP_REMOVED lines=13> */
.L_x_2272:
[----:B------:R-:W-:Y:S05]  /*c150*/  BSYNC B0 ;  /* 0x0000000000007941 */ /* 0x000fea0003800000 */
.L_x_2271:
[----:B-1-34-:R-:W3:Y:S01]  /*c160*/  LDL.LU R49, [R1+0x10] ;  /* 0x0000100001317983 */ /* 0x01aee20000300800 */
[----:B0-2---:R-:W-:Y:S01]  /*c170*/  @!P2 VIADD R107, R107, 0x388c0 ;  /* 0x000388c06b6ba836 */ /* 0x005fe20000000000 */
[----:B------:R-:W-:Y:S01]  /*c180*/  IADD3 R232, R232, 0x1, RZ ;  /* 0x00000001e8e87810 */ /* 0x000fe20007ffe0ff */
[----:B------:R-:W-:Y:S01]  /*c190*/  @!PT LDS RZ, [RZ] ;  /* 0x00000000fffff984 */ /* 0x000fe20000000800 */
[----:B------:R-:W-:Y:S01]  /*c1a0*/  @!PT LDS RZ, [RZ] ;  /* 0x00000000fffff984 */ /* 0x000fe20000000800 */
[----:B------:R-:W-:Y:S01]  /*c1b0*/  @!PT LDS RZ, [RZ] ;  /* 0x00000000fffff984 */ /* 0x000fe20000000800 */
[----:B------:R-:W-:Y:S01]  /*c1c0*/  @!PT LDS RZ, [RZ] ;  /* 0x00000000fffff984 */ /* 0x000fe20000000800 */
[----:B------:R0:W-:Y:S06]  /*c1d0*/  MEMBAR.ALL.CTA ;  /* 0x0000000000007992 */ /* 0x0001ec0000008000 */
[----:B0-----:R-:W0:Y:S02]  /*c1e0*/  FENCE.VIEW.ASYNC.S ;  /* 0x00000000000073c6 */ /* 0x001e240000000000 */
[----:B0-----:R0:W-:Y:S01]  /*c1f0*/  BAR.SYNC.DEFER_BLOCKING R129, 0x80 ;  /* 0x000200810000751d */ /* 0x0011e20000010000 */
[----:B------:R-:W-:-:S02]  /*c200*/  @!P2 PRMT R107, RZ, 0x654, R107 ;  /* 0x00000654ff6ba816 */ /* 0x000fc4000000006b */
[----:B------:R-:W-:-:S03]  /*c210*/  ISETP.NE.AND P3, PT, R108, RZ, PT ;  /* 0x000000ff6c00720c */ /* 0x000fc60003f65270 */
[----:B------:R0:W-:Y:S01]  /*c220*/  @!P2 SYNCS.ARRIVE.TRANS64.RED.A1T0 RZ, [R107+URZ], RZ ;  /* 0x000000ff6bffa9a7 */ /* 0x0001e2000810043f */
[----:B------:R-:W-:-:S04]  /*c230*/  ISETP.NE.AND P2, PT, R232, 0x2, PT ;  /* 0x00000002e800780c */ /* 0x000fc80003f45270 */
[----:B------:R-:W-:Y:S02]  /*c240*/  SEL R48, RZ, 0x1, P2 ;  /* 0x00000001ff307807 */ /* 0x000fe40001000000 */
[----:B------:R-:W-:Y:S02]  /*c250*/  SEL R232, R232, RZ, P2 ;  /* 0x000000ffe8e87207 */ /* 0x000fe40001000000 */
[----:B---3--:R-:W-:-:S05]  /*c260*/  LOP3.LUT R49, R49, R48, RZ, 0x3c, !PT ;  /* 0x0000003031317212 */ /* 0x008fca00078e3cff */
[----:B------:R0:W-:Y:S01]  /*c270*/  STL [R1+0x10], R49 ;  /* 0x0000103101007387 */ /* 0x0001e20000100800 */
[----:B------:R-:W-:Y:S05]  /*c280*/  @P3 BRA `(.L_x_2273) ;  /* 0xffffff6000e43947 */ /* 0x000fea000383ffff */
[----:B0-----:R-:W0:Y:S01]  /*c290*/  S2R R49, SR_TID.X ;  /* 0x0000000000317919 */ /* 0x001e220000002100 */
[----:B------:R-:W-:Y:S02]  /*c2a0*/  PLOP3.LUT P0, PT, PT, PT, PT, 0x8, 0x0 ;  /* 0x000000000000781c */ /* 0x000fe40003f0e170 */
[----:B0-----:R-:W-:-:S04]  /*c2b0*/  SHF.R.U32.HI R49, RZ, 0x7, R49 ;  /* 0x00000007ff317819 */ /* 0x001fc80000011631 */
[----:B------:R-:W-:-:S13]  /*c2c0*/  ISETP.NE.AND P3, PT, R49, 0x1, PT ;  /* 0x000000013100780c */ /* 0x000fda0003f65270 */
[----:B------:R-:W-:Y:S06]  /*c2d0*/  @!P3 BAR.ARV 0x9, 0x100 ;  /* 0x024400000000bb1d */ /* 0x000fec0000002000 */
.L_x_2185:
[----:B------:R-:W2:Y:S01]  /*c2e0*/  LDL R7, [R1+0xc] ;  /* 0x00000c0001077983 */ /* 0x000ea20000100800 */
[----:B------:R-:W3:Y:S03]  /*c2f0*/  LDC R0, c[0x0][0x428] ;  /* 0x00010a00ff007b82 */ /* 0x000ee60000000800 */
[----:B------:R-:W2:Y:S04]  /*c300*/  LDL R6, [R1+0x20] ;  /* 0x0000200001067983 */ /* 0x000ea80000100800 */
[----:B------:R-:W4:Y:S04]  /*c310*/  LDL R3, [R1+0x4] ;  /* 0x0000040001037983 */ /* 0x000f280000100800 */
[----:B------:R-:W4:Y:S01]  /*c320*/  LDL.LU R4, [R1+0x8] ;  /* 0x0000080001047983 */ /* 0x000f220000300800 */
[----:B------:R-:W-:-:S02]  /*c330*/  PLOP3.LUT P1, PT, PT, PT, PT, 0x80, 0x0 ;  /* 0x000000000000781c */ /* 0x000fc40003f2f070 */
[----:B------:R-:W-:Y:S01]  /*c340*/  CS2R R154, SRZ ;  /* 0x00000000009a7805 */ /* 0x000fe2000001ff00 */
[----:B------:R-:W-:Y:S01]  /*c350*/  IMAD.MOV.U32 R153, RZ, RZ, RZ ;  /* 0x000000ffff997224 */ /* 0x000fe200078e00ff */
[----:B------:R-:W-:Y:S01]  /*c360*/  CS2R R114, SRZ ;  /* 0x0000000000727805 */ /* 0x000fe2000001ff00 */
[----:B------:R-:W-:Y:S01]  /*c370*/  IMAD.MOV.U32 R151, RZ, RZ, RZ ;  /* 0x000000ffff977224 */ /* 0x000fe200078e00ff */
[----:B------:R-:W-:Y:S02]  /*c380*/  CS2R R116, SRZ ;  /* 0x0000000000747805 */ /* 0x000fe4000001ff00 */
[----:B------:R-:W-:Y:S01]  /*c390*/  CS2R R112, SRZ ;  /* 0x0000000000707805 */ /* 0x000fe2000001ff00 */
[----:B------:R-:W-:Y:S01]  /*c3a0*/  IMAD.MOV.U32 R130, RZ, RZ, RZ ;  /* 0x000000ffff827224 */ /* 0x000fe200078e00ff */
[----:B------:R-:W-:Y:S02]  /*c3b0*/  CS2R R106, SRZ ;  /* 0x00000000006a7805 */ /* 0x000fe4000001ff00 */
[----:B------:R-:W-:-:S02]  /*c3c0*/  MOV R126, RZ ;  /* 0x000000ff007e7202 */ /* 0x000fc40000000f00 */
[----:B------:R-:W-:Y:S02]  /*c3d0*/  CS2R R102, SRZ ;  /* 0x0000000000667805 */ /* 0x000fe4000001ff00 */
[----:B------:R-:W-:Y:S02]  /*c3e0*/  CS2R R108, SRZ ;  /* 0x00000000006c7805 */ /* 0x000fe4000001ff00 */
[----:B---3--:R-:W-:Y:S02]  /*c3f0*/  ISETP.NE.AND P2, PT, R0, 0x1, PT ;  /* 0x000000010000780c */ /* 0x008fe40003f45270 */
[----:B------:R-:W-:Y:S01]  /*c400*/  CS2R R104, SRZ ;  /* 0x0000000000687805 */ /* 0x000fe2000001ff00 */
[----:B------:R-:W-:Y:S01]  /*c410*/  IMAD.MOV.U32 R122, RZ, RZ, RZ ;  /* 0x000000ffff7a7224 */ /* 0x000fe200078e00ff */
[----:B------:R-:W-:Y:S01]  /*c420*/  CS2R R98, SRZ ;  /* 0x0000000000627805 */ /* 0x000fe2000001ff00 */
[----:B------:R-:W-:Y:S01]  /*c430*/  IMAD.MOV.U32 R118, RZ, RZ, RZ ;  /* 0x000000ffff767224 */ /* 0x000fe200078e00ff */
[----:B------:R-:W-:-:S02]  /*c440*/  CS2R R94, SRZ ;  /* 0x00000000005e7805 */ /* 0x000fc4000001ff00 */
[----:B------:R-:W-:Y:S02]  /*c450*/  CS2R R100, SRZ ;  /* 0x0000000000647805 */ /* 0x000fe4000001ff00 */
[----:B------:R-:W-:Y:S01]  /*c460*/  CS2R R96, SRZ ;  /* 0x0000000000607805 */ /* 0x000fe2000001ff00 */
[----:B------:R-:W-:Y:S01]  /*c470*/  IMAD.MOV.U32 R134, RZ, RZ, RZ ;  /* 0x000000ffff867224 */ /* 0x000fe200078e00ff */
[----:B------:R-:W-:Y:S02]  /*c480*/  CS2R R90, SRZ ;  /* 0x00000000005a7805 */ /* 0x000fe4000001ff00 */
[----:B------:R-:W-:Y:S02]  /*c490*/  CS2R R86, SRZ ;  /* 0x0000000000567805 */ /* 0x000fe4000001ff00 */
[----:B------:R-:W-:Y:S02]  /*c4a0*/  CS2R R92, SRZ ;  /* 0x00000000005c7805 */ /* 0x000fe4000001ff00 */
[----:B------:R-:W-:Y:S01]  /*c4b0*/  CS2R R88, SRZ ;  /* 0x0000000000587805 */ /* 0x000fe2000001ff00 */
[----:B------:R-:W3:Y:S01]  /*c4c0*/  @P2 LDC R2, c[0x0][0x42c] ;  /* 0x00010b00ff022b82 */ /* 0x000ee20000000800 */
[----:B------:R-:W-:-:S02]  /*c4d0*/  CS2R R148, SRZ ;  /* 0x0000000000947805 */ /* 0x000fc4000001ff00 */
[----:B------:R-:W-:Y:S02]  /*c4e0*/  CS2R R82, SRZ ;  /* 0x0000000000527805 */ /* 0x000fe4000001ff00 */
[----:B------:R-:W-:Y:S02]  /*c4f0*/  CS2R R84, SRZ ;  /* 0x0000000000547805 */ /* 0x000fe4000001ff00 */
[----:B------:R-:W-:Y:S01]  /*c500*/  CS2R R80, SRZ ;  /* 0x0000000000507805 */ /* 0x000fe2000001ff00 */
[----:B------:R-:W-:Y:S01]  /*c510*/  IMAD.MOV.U32 R161, RZ, RZ, RZ ;  /* 0x000000ffffa17224 */ /* 0x000fe200078e00ff */
[----:B------:R-:W-:Y:S01]  /*c520*/  MOV R63, RZ ;  /* 0x000000ff003f7202 */ /* 0x000fe20000000f00 */
[----:B------:R-:W-:Y:S01]  /*c530*/  IMAD.MOV.U32 R110, RZ, RZ, RZ ;  /* 0x000000ffff6e7224 */ /* 0x000fe200078e00ff */
[----:B------:R-:W3:Y:S01]  /*c540*/  @P2 LDC R5, c[0x0][0x430] ;  /* 0x00010c00ff052b82 */ /* 0x000ee20000000800 */
[----:B------:R-:W-:Y:S02]  /*c550*/  CS2R R76, SRZ ;  /* 0x00000000004c7805 */ /* 0x000fe4000001ff00 */
[----:B------:R-:W-:-:S02]  /*c560*/  CS2R R72, SRZ ;  /* 0x0000000000487805 */ /* 0x000fc4000001ff00 */
[----:B------:R-:W-:Y:S02]  /*c570*/  CS2R R144, SRZ ;  /* 0x0000000000907805 */ /* 0x000fe4000001ff00 */
[----:B------:R-:W-:Y:S02]  /*c580*/  CS2R R58, SRZ ;  /* 0x00000000003a7805 */ /* 0x000fe4000001ff00 */
[----:B------:R-:W-:Y:S02]  /*c590*/  CS2R R50, SRZ ;  /* 0x0000000000327805 */ /* 0x000fe4000001ff00 */
[----:B------:R-:W-:Y:S02]  /*c5a0*/  CS2R R68, SRZ ;  /* 0x0000000000447805 */ /* 0x000fe4000001ff00 */
        /* <DEDUP_REMOVED lines=10> */
[----:B------:R-:W-:Y:S01]  /*c650*/  IMAD.MOV.U32 R71, RZ, RZ, RZ ;  /* 0x000000ffff477224 */ /* 0x000fe200078e00ff */
[----:B------:R-:W-:-:S02]  /*c660*/  CS2R R44, SRZ ;  /* 0x00000000002c7805 */ /* 0x000fc4000001ff00 */
[----:B------:R-:W-:Y:S01]  /*c670*/  CS2R R40, SRZ ;  /* 0x0000000000287805 */ /* 0x000fe2000001ff00 */
[----:B------:R-:W-:Y:S01]  /*c680*/  IMAD.MOV.U32 R54, RZ, RZ, RZ ;  /* 0x000000ffff367224 */ /* 0x000fe200078e00ff */
[----:B------:R-:W-:Y:S01]  /*c690*/  CS2R R36, SRZ ;  /* 0x0000000000247805 */ /* 0x000fe2000001ff00 */
[----:B------:R-:W-:Y:S01]  /*c6a0*/  IMAD.MOV.U32 R67, RZ, RZ, RZ ;  /* 0x000000ffff437224 */ /* 0x000fe200078e00ff */
[----:B------:R-:W-:Y:S02]  /*c6b0*/  CS2R R32, SRZ ;  /* 0x0000000000207805 */ /* 0x000fe4000001ff00 */
[----:B------:R-:W-:Y:S02]  /*c6c0*/  CS2R R42, SRZ ;  /* 0x00000000002a7805 */ /* 0x000fe4000001ff00 */
[----:B-1----:R-:W-:Y:S02]  /*c6d0*/  CS2R R30, SRZ ;  /* 0x00000000001e7805 */ /* 0x002fe4000001ff00 */
        /* <DEDUP_REMOVED lines=8> */
[----:B0-----:R-:W-:Y:S02]  /*c760*/  CS2R R10, SRZ ;  /* 0x00000000000a7805 */ /* 0x001fe4000001ff00 */
[----:B------:R-:W-:Y:S02]  /*c770*/  CS2R R128, SRZ ;  /* 0x0000000000807805 */ /* 0x000fe4000001ff00 */
[----:B------:R-:W-:Y:S02]  /*c780*/  CS2R R8, SRZ ;  /* 0x0000000000087805 */ /* 0x000fe4000001ff00 */
[----:B------:R-:W-:Y:S02]  /*c790*/  CS2R R124, SRZ ;  /* 0x00000000007c7805 */ /* 0x000fe4000001ff00 */
[----:B------:R-:W-:-:S02]  /*c7a0*/  CS2R R136, SRZ ;  /* 0x0000000000887805 */ /* 0x000fc4000001ff00 */
[----:B------:R-:W-:Y:S01]  /*c7b0*/  CS2R R120, SRZ ;  /* 0x0000000000787805 */ /* 0x000fe2000001ff00 */
[----:B------:R-:W-:Y:S01]  /*c7c0*/  IMAD.MOV.U32 R132, RZ, RZ, RZ ;  /* 0x000000ffff847224 */ /* 0x000fe200078e00ff */
[----:B--2---:R-:W-:Y:S02]  /*c7d0*/  IADD3 R0, R6, 0xff, -R7 ;  /* 0x000000ff06007810 */ /* 0x004fe40007ffe807 */
[----:B------:R-:W-:-:S03]  /*c7e0*/  CS2R R6, SRZ ;  /* 0x0000000000067805 */ /* 0x000fc6000001ff00 */
[----:B----4-:R-:W-:Y:S02]  /*c7f0*/  IMAD R0, R3, 0x80, R0 ;  /* 0x0000008003007824 */ /* 0x010fe400078e0200 */
[----:B---3--:R-:W-:-:S03]  /*c800*/  @P2 IMAD.HI.U32 R2, R4, R2, RZ ;  /* 0x0000000204022227 */ /* 0x008fc600078e00ff */
[----:B------:R-:W-:Y:S01]  /*c810*/  SHF.R.S32.HI R3, RZ, 0x1f, R0 ;  /* 0x0000001fff037819 */ /* 0x000fe20000011400 */
[----:B------:R-:W-:Y:S01]  /*c820*/  IMAD.MOV.U32 R26, RZ, RZ, R4 ;  /* 0x000000ffff1a7224 */ /* 0x000fe200078e0004 */
[----:B------:R-:W-:Y:S02]  /*c830*/  @P2 SHF.R.U32.HI R26, RZ, R5, R2 ;  /* 0x00000005ff1a2219 */ /* 0x000fe40000011602 */
[----:B------:R-:W-:Y:S02]  /*c840*/  LEA.HI R3, R3, R0, RZ, 0x7 ;  /* 0x0000000003037211 */ /* 0x000fe400078f38ff */
[----:B------:R-:W-:Y:S01]  /*c850*/  MOV R4, RZ ;  /* 0x000000ff00047202 */ /* 0x000fe20000000f00 */
[----:B------:R0:W-:Y:S01]  /*c860*/  STL [R1+0x8], R26 ;  /* 0x0000081a01007387 */ /* 0x0001e20000100800 */
[----:B------:R-:W-:Y:S01]  /*c870*/  SHF.R.S32.HI R0, RZ, 0x7, R3 ;  /* 0x00000007ff007819 */ /* 0x000fe20000011403 */
[----:B------:R-:W-:-:S03]  /*c880*/  IMAD.MOV.U32 R3, RZ, RZ, RZ ;  /* 0x000000ffff037224 */ /* 0x000fc600078e00ff */
[----:B------:R-:W-:-:S04]  /*c890*/  VIMNMX R133, R133, R0, PT ;  /* 0x0000000085857248 */ /* 0x000fc80003fe0100 */
[----:B------:R-:W-:Y:S01]  /*c8a0*/  ISETP.GE.AND P2, PT, R133, 0x1, PT ;  /* 0x000000018500780c */ /* 0x000fe20003f46270 */
[----:B0-----:R-:W-:-:S12]  /*c8b0*/  @P0 BRA `(.L_x_2274) ;  /* 0x00000000000c0947 */ /* 0x001fd80003800000 */
[----:B------:R-:W0:Y:S01]  /*c8c0*/  FENCE.VIEW.ASYNC.G ;  /* 0x00000000000073c6 */ /* 0x000e220000000100 */
[----:B------:R-:W-:Y:S05]  /*c8d0*/  WARPSYNC.ALL ;  /* 0x0000000000007948 */ /* 0x000fea0003800000 */
[----:B0-----:R-:W-:Y:S06]  /*c8e0*/  BAR.ARV 0xc, 0x180 ;  /* 0x0306000000007b1d */ /* 0x001fec0000002000 */
.L_x_2274:
[----:B------:R-:W-:Y:S02]  /*c8f0*/  IMAD.MOV.U32 R5, RZ, RZ, RZ ;  /* 0x000000ffff057224 */ /* 0x000fe400078e00ff */
[----:B------:R-:W-:Y:S01]  /*c900*/  IMAD.MOV.U32 R0, RZ, RZ, RZ ;  /* 0x000000ffff007224 */ /* 0x000fe200078e00ff */
        /* <DEDUP_REMOVED lines=9> */
[----:B0-----:R1:W-:Y:S02]  /*c9a0*/  STL [R1], R0 ;  /* 0x0000000001007387 */ /* 0x0013e40000100800 */
.L_x_2539:
[----:B------:R-:W1:Y:S02]  /*c9b0*/  LDL R2, [R1] ;  /* 0x0000000001027983 */ /* 0x000e640000100800 */
[----:B-1----:R-:W-:-:S04]  /*c9c0*/  LEA.HI R0, R2, R2, RZ, 0x1 ;  /* 0x0000000202007211 */ /* 0x002fc800078f08ff */
[----:B------:R-:W-:-:S04]  /*c9d0*/  LOP3.LUT R0, R0, 0x1e, RZ, 0xc0, !PT ;  /* 0x0000001e00007812 */ /* 0x000fc800078ec0ff */
[----:B------:R-:W-:Y:S01]  /*c9e0*/  IADD3 R0, R2, -R0, RZ ;  /* 0x8000000002007210 */ /* 0x000fe20007ffe0ff */
        /* <DEDUP_REMOVED lines=15> */
[----:B------:R-:W-:Y:S01]  /*cae0*/  MOV R10, UR4 ;  /* 0x00000004000a7c02 */ /* 0x000fe20008000f00 */
[----:B------:R-:W-:Y:S02]  /*caf0*/  IMAD.U32 R7, RZ, RZ, UR7 ;  /* 0x00000007ff077e24 */ /* 0x000fe4000f8e00ff */
[----:B------:R-:W-:-:S02]  /*cb00*/  IMAD.U32 R11, RZ, RZ, UR5 ;  /* 0x00000005ff0b7e24 */ /* 0x000fc4000f8e00ff */
[----:B------:R-:W-:Y:S02]  /*cb10*/  IMAD.MOV.U32 R8, RZ, RZ, 0x70 ;  /* 0x00000070ff087424 */ /* 0x000fe400078e00ff */
[----:B------:R-:W-:Y:S02]  /*cb20*/  IMAD.MOV.U32 R12, RZ, RZ, 0x1 ;  /* 0x00000001ff0c7424 */ /* 0x000fe400078e00ff */
[----:B-1----:R-:W-:-:S07]  /*cb30*/  IMAD.MOV.U32 R13, RZ, RZ, RZ ;  /* 0x000000ffff0d7224 */ /* 0x002fce00078e00ff */
[----:B------:R-:W-:-:S07]  /*cb40*/  LEPC R20, `(.L_x_2277) ;  /* 0x000000001014794e */ /* 0x000fce0000000000 */
[----:B0-2--5:R-:W-:Y:S05]  /*cb50*/  CALL.ABS.NOINC R2 ;  /* 0x0000000002007343 */ /* 0x025fea0003c00000 */
.L_x_2277:
        /* <DEDUP_REMOVED lines=10> */
[----:B------:R-:W1:Y:S08]  /*cc00*/  @P1 LDC.64 R10, c[0x0][0x9b8] ;  /* 0x00026e00ff0a1b82 */ /* 0x000e700000000a00 */
[----:B------:R-:W4:Y:S08]  /*cc10*/  @P0 LDC.64 R12, c[0x0][0x9b0] ;  /* 0x00026c00ff0c0b82 */ /* 0x000f300000000a00 */
[----:B0-----:R-:W0:Y:S01]  /*cc20*/  @P1 LDC.64 R14, c[0x0][0x9c0] ;  /* 0x00027000ff0e1b82 */ /* 0x001e220000000a00 */
[----:B--2---:R-:W-:-:S02]  /*cc30*/  @P0 IMAD R0, R2, R8, RZ ;  /* 0x0000000802000224 */ /* 0x004fc400078e02ff */
[----:B-1----:R-:W-:Y:S02]  /*cc40*/  @P1 IMAD R4, R2, R10, RZ ;  /* 0x0000000a02041224 */ /* 0x002fe400078e02ff */
[C---:B---3--:R-:W-:Y:S02]  /*cc50*/  @P0 IMAD R9, R20.reuse, R9, R0 ;  /* 0x0000000914090224 */ /* 0x048fe400078e0200 */
[----:B------:R-:W-:-:S04]  /*cc60*/  @P0 IMAD.WIDE.U32 R2, R20, R8, RZ ;  /* 0x0000000814020225 */ /* 0x000fc800078e00ff */
[C---:B------:R-:W-:Y:S02]  /*cc70*/  @P1 IMAD R11, R20.reuse, R11, R4 ;  /* 0x0000000b140b1224 */ /* 0x040fe400078e0204 */
[----:B------:R-:W-:Y:S01]  /*cc80*/  @P0 IMAD.IADD R3, R3, 0x1, R9 ;  /* 0x0000000103030824 */ /* 0x000fe200078e0209 */
[----:B------:R-:W-:Y:S01]  /*cc90*/  @P1 SHF.R.S32.HI R9, RZ, 0x1f, R26 ;  /* 0x0000001fff091819 */ /* 0x000fe2000001141a */
[----:B------:R-:W-:-:S04]  /*cca0*/  @P1 IMAD.WIDE.U32 R4, R20, R10, RZ ;  /* 0x0000000a14041225 */ /* 0x000fc800078e00ff */
[----:B----4-:R-:W-:Y:S01]  /*ccb0*/  @P0 IMAD R0, R7, R12, RZ ;  /* 0x0000000c07000224 */ /* 0x010fe200078e02ff */
[----:B------:R-:W-:Y:S01]  /*ccc0*/  @P1 IADD3 R5, R5, R11, RZ ;  /* 0x0000000b05051210 */ /* 0x000fe20007ffe0ff */
[----:B0-----:R-:W-:Y:S02]  /*ccd0*/  @P1 IMAD R6, R9, R14, RZ ;  /* 0x0000000e09061224 */ /* 0x001fe400078e02ff */
[C---:B------:R-:W-:Y:S02]  /*cce0*/  @P0 IMAD R9, R26.reuse, R13, R0 ;  /* 0x0000000d1a090224 */ /* 0x040fe400078e0200 */
[----:B------:R-:W-:-:S04]  /*ccf0*/  @P0 IMAD.WIDE.U32 R2, R26, R12, R2 ;  /* 0x0000000c1a020225 */ /* 0x000fc800078e0002 */
[C---:B------:R-:W-:Y:S02]  /*cd00*/  @P1 IMAD R11, R26.reuse, R15, R6 ;  /* 0x0000000f1a0b1224 */ /* 0x040fe400078e0206 */
[----:B------:R-:W-:Y:S01]  /*cd10*/  @P1 IMAD.WIDE.U32 R6, R26, R14, R4 ;  /* 0x0000000e1a061225 */ /* 0x000fe200078e0004 */
[----:B------:R-:W-:Y:S01]  /*cd20*/  @P0 LEA R4, P2, R2, UR4, 0x2 ;  /* 0x0000000402040c11 */ /* 0x000fe2000f8410ff */
[----:B------:R-:W-:Y:S02]  /*cd30*/  ULDC UR4, c[0x0][0x3d4] ;  /* 0x0000f50000047ab9 */ /* 0x000fe40000000800 */
[----:B------:R-:W-:Y:S01]  /*cd40*/  @P0 IMAD.IADD R5, R3, 0x1, R9 ;  /* 0x0000000103050824 */ /* 0x000fe200078e0209 */
[----:B------:R-:W-:Y:S01]  /*cd50*/  @P1 LEA R8, P3, R6, UR6, 0x2 ;  /* 0x0000000606081c11 */ /* 0x000fe2000f8610ff */
[----:B------:R-:W-:Y:S02]  /*cd60*/  @P1 IMAD.IADD R3, R7, 0x1, R11 ;  /* 0x0000000107031824 */ /* 0x000fe400078e020b */
[----:B------:R-:W-:Y:S01]  /*cd70*/  IMAD.MOV.U32 R0, RZ, RZ, 0x3f800000 ;  /* 0x3f800000ff007424 */ /* 0x000fe200078e00ff */
[----:B------:R-:W-:-:S02]  /*cd80*/  @P0 LEA.HI.X R5, R2, UR5, R5, 0x2, P2 ;  /* 0x0000000502050c11 */ /* 0x000fc400090f1405 */
        /* <DEDUP_REMOVED lines=19> */
.L_x_2281:
[----:B-1----:R1:W2:Y:S02]  /*cec0*/  SYNCS.PHASECHK.TRANS64.TRYWAIT P0, [R18+URZ+0x38800], R3 ;  /* 0x03880003120075a7 */ /* 0x0022a4000800017f */
[----:B--2---:R-:W-:Y:S05]  /*ced0*/  @!P0 NANOSLEEP.SYNCS 0x989680 ;  /* 0x009896800000895d */ /* 0x004fea0003900000 */
[----:B------:R-:W2:Y:S02]  /*cee0*/  @!P0 SYNCS.PHASECHK.TRANS64 P0, [R18+URZ+0x38800], R3 ;  /* 0x03880003120085a7 */ /* 0x000ea4000800007f */
[----:B--2---:R-:W-:Y:S05]  /*cef0*/  @!P0 BRA `(.L_x_2281) ;  /* 0xfffffffc00f08947 */ /* 0x004fea000383ffff */
.L_x_2280:
[----:B------:R-:W-:Y:S05]  /*cf00*/  BSYNC B0 ;  /* 0x0000000000007941 */ /* 0x000fea0003800000 */
.L_x_2279:
[----:B------:R-:W-:Y:S05]  /*cf10*/  BRA `(.L_x_2282) ;  /* 0x0000009800187947 */ /* 0x000fea0003800000 */
.L_x_2278:
[----:B------:R-:W0:Y:S01]  /*cf20*/  LDC.64 R12, c[0x0][0x3d8] ;  /* 0x0000f600ff0c7b82 */ /* 0x000e220000000a00 */
[----:B-----5:R-:W-:Y:S01]  /*cf30*/  SHF.R.S32.HI R3, RZ, 0x1f, R123 ;  /* 0x0000001fff037819 */ /* 0x020fe2000001147b */
[--C-:B------:R-:W-:Y:S01]  /*cf40*/  IMAD.MOV.U32 R8, RZ, RZ, R16.reuse ;  /* 0x000000ffff087224 */ /* 0x100fe200078e0010 */
[----:B------:R-:W-:Y:S02]  /*cf50*/  ISETP.NE.AND P4, PT, R24, RZ, PT ;  /* 0x000000ff1800720c */ /* 0x000fe40003f85270 */
[----:B------:R-:W-:Y:S02]  /*cf60*/  SHF.R.S32.HI R5, RZ, 0x1f, R19 ;  /* 0x0000001fff057819 */ /* 0x000fe40000011413 */
[----:B------:R-:W-:Y:S01]  /*cf70*/  SHF.R.S32.HI R9, RZ, 0x1f, R16 ;  /* 0x0000001fff097819 */ /* 0x000fe20000011410 */
[----:B------:R-:W1:Y:S01]  /*cf80*/  LDC.64 R14, c[0x0][0x3e8] ;  /* 0x0000fa00ff0e7b82 */ /* 0x000e620000000a00 */
[----:B------:R-:W-:Y:S01]  /*cf90*/  MOV R4, R19 ;  /* 0x0000001300047202 */ /* 0x000fe20000000f00 */
[-C--:B0-----:R-:W-:Y:S01]  /*cfa0*/  IMAD R7, R23, R12.reuse, RZ ;  /* 0x0000000c17077224 */ /* 0x081fe200078e02ff */
[----:B------:R-:W-:Y:S01]  /*cfb0*/  SHF.L.U64.HI R27, R12, 0x5, R13 ;  /* 0x000000050c1b7819 */ /* 0x000fe2000001020d */
[----:B------:R-:W-:-:S02]  /*cfc0*/  IMAD R0, R3, R12, RZ ;  /* 0x0000000c03007224 */ /* 0x000fc400078e02ff */
[----:B------:R-:W-:Y:S02]  /*cfd0*/  IMAD R24, R22, R13, R7 ;  /* 0x0000000d16187224 */ /* 0x000fe400078e0207 */
[----:B------:R-:W-:Y:S01]  /*cfe0*/  IMAD.WIDE.U32 R60, R123, R12, RZ ;  /* 0x0000000c7b3c7225 */ /* 0x000fe200078e00ff */
[----:B-1----:R-:W-:-:S03]  /*cff0*/  SHF.L.U64.HI R29, R14, 0x5, R15 ;  /* 0x000000050e1d7819 */ /* 0x002fc6000001020f */
[----:B------:R-:W-:Y:S02]  /*d000*/  IMAD R6, R3, R14, RZ ;  /* 0x0000000e03067224 */ /* 0x000fe400078e02ff */
[C---:B------:R-:W-:Y:S02]  /*d010*/  IMAD R63, R123.reuse, R13, R0 ;  /* 0x0000000d7b3f7224 */ /* 0x040fe400078e0200 */
[----:B------:R-:W-:Y:S02]  /*d020*/  IMAD R57, R123, R15, R6 ;  /* 0x0000000f7b397224 */ /* 0x000fe400078e0206 */
[----:B------:R-:W-:-:S04]  /*d030*/  IMAD.WIDE.U32 R6, R22, R12, R4 ;  /* 0x0000000c16067225 */ /* 0x000fc800078e0004 */
[----:B------:R-:W-:Y:S01]  /*d040*/  IMAD.WIDE.U32 R10, R22, R12, R8 ;  /* 0x0000000c160a7225 */ /* 0x000fe200078e0008 */
[----:B------:R-:W-:-:S03]  /*d050*/  IADD3 R65, P0, R6, R60, RZ ;  /* 0x0000003c06417210 */ /* 0x000fc60007f1e0ff */
[----:B------:R-:W-:Y:S01]  /*d060*/  IMAD R3, R23, R14, RZ ;  /* 0x0000000e17037224 */ /* 0x000fe200078e02ff */
[----:B------:R-:W-:Y:S01]  /*d070*/  IADD3 R25, P2, R10, R60, RZ ;  /* 0x0000003c0a197210 */ /* 0x000fe20007f5e0ff */
[----:B------:R-:W-:-:S04]  /*d080*/  IMAD.WIDE.U32 R58, R123, R14, RZ ;  /* 0x0000000e7b3a7225 */ /* 0x000fc800078e00ff */
[----:B------:R-:W-:-:S04]  /*d090*/  IMAD.WIDE.U32 R4, R22, R14, R4 ;  /* 0x0000000e16047225 */ /* 0x000fc800078e0004 */
[----:B------:R-:W-:Y:S01]  /*d0a0*/  IMAD.WIDE.U32 R8, R22, R14, R8 ;  /* 0x0000000e16087225 */ /* 0x000fe200078e0008 */
[----:B------:R-:W-:-:S03]  /*d0b0*/  IADD3 R67, P1, R4, R58, RZ ;  /* 0x0000003a04437210 */ /* 0x000fc60007f3e0ff */
[----:B------:R-:W-:Y:S01]  /*d0c0*/  IMAD.IADD R63, R63, 0x1, R61 ;  /* 0x000000013f3f7824 */ /* 0x000fe200078e023d */
[----:B------:R-:W-:Y:S01]  /*d0d0*/  IADD3 R71, P3, R8, R58, RZ ;  /* 0x0000003a08477210 */ /* 0x000fe20007f7e0ff */
[----:B------:R-:W-:Y:S02]  /*d0e0*/  IMAD R3, R22, R15, R3 ;  /* 0x0000000f16037224 */ /* 0x000fe400078e0203 */
[----:B------:R-:W-:Y:S01]  /*d0f0*/  IMAD.IADD R57, R57, 0x1, R59 ;  /* 0x0000000139397824 */ /* 0x000fe200078e023b */
[C---:B------:R-:W-:Y:S01]  /*d100*/  IADD3.X R54, R63.reuse, R7, R24, P0, !PT ;  /* 0x000000073f367210 */ /* 0x040fe200007fe418 */
[----:B------:R-:W-:Y:S01]  /*d110*/  IMAD.SHL.U32 R28, R12, 0x20, RZ ;  /* 0x000000200c1c7824 */ /* 0x000fe200078e00ff */
[----:B------:R-:W-:Y:S01]  /*d120*/  IADD3.X R24, R63, R24, R11, P2, !PT ;  /* 0x000000183f187210 */ /* 0x000fe200017fe40b */
[----:B------:R-:W-:Y:S01]  /*d130*/  IMAD.SHL.U32 R30, R14, 0x20, RZ ;  /* 0x000000200e1e7824 */ /* 0x000fe200078e00ff */
[C---:B------:R-:W-:Y:S02]  /*d140*/  IADD3.X R69, R57.reuse, R5, R3, P1, !PT ;  /* 0x0000000539457210 */ /* 0x040fe40000ffe403 */
[----:B------:R-:W-:Y:S01]  /*d150*/  IADD3.X R26, R57, R3, R9, P3, !PT ;  /* 0x00000003391a7210 */ /* 0x000fe20001ffe409 */
[----:B------:R-:W-:Y:S06]  /*d160*/  @!P4 BRA `(.L_x_2283) ;  /* 0x000000000040c947 */ /* 0x000fec0003800000 */
[----:B------:R-:W-:Y:S01]  /*d170*/  MOV R0, 0x0 ;  /* 0x0000000000007802 */ /* 0x000fe20000000f00 */
[----:B------:R-:W-:Y:S01]  /*d180*/  ULDC.64 UR4, c[0x4][0x1c8] ;  /* 0x0100720000047ab9 */ /* 0x000fe20000000a00 */
[----:B------:R-:W-:Y:S01]  /*d190*/  ULDC.64 UR6, c[0x4][0x1d0] ;  /* 0x0100740000067ab9 */ /* 0x000fe20000000a00 */
[----:B------:R-:W-:Y:S01]  /*d1a0*/  MOV R4, UR4 ;  /* 0x0000000400047c02 */ /* 0x000fe20008000f00 */
[----:B------:R0:W1:Y:S01]  /*d1b0*/  LDC.64 R14, c[0x4][R0] ;  /* 0x01000000000e7b82 */ /* 0x0000620000000a00 */
        /* <DEDUP_REMOVED lines=8> */
[----:B0-----:R-:W-:-:S07]  /*d240*/  IMAD.MOV.U32 R13, RZ, RZ, RZ ;  /* 0x000000ffff0d7224 */ /* 0x001fce00078e00ff */
[----:B------:R-:W-:-:S07]  /*d250*/  LEPC R20, `(.L_x_2283) ;  /* 0x000000001014794e */ /* 0x000fce0000000000 */
[----:B-1----:R-:W-:Y:S05]  /*d260*/  CALL.ABS.NOINC R14 ;  /* 0x000000000e007343 */ /* 0x002fea0003c00000 */
.L_x_2283:
[----:B------:R-:W2:Y:S01]  /*d270*/  LDL R21, [R1+0x4] ;  /* 0x0000040001157983 */ /* 0x000ea20000100800 */
[----:B------:R-:W0:Y:S01]  /*d280*/  LDC.64 R6, c[0x0][0x3d8] ;  /* 0x0000f600ff067b82 */ /* 0x000e220000000a00 */
[----:B------:R-:W-:Y:S02]  /*d290*/  ULDC.U8 UR4, c[0x0][0x3f0] ;  /* 0x0000fc0000047ab9 */ /* 0x000fe40000000000 */
[----:B------:R-:W3:Y:S05]  /*d2a0*/  LDL R33, [R1+0xc] ;  /* 0x00000c0001217983 */ /* 0x000eea0000100800 */
[----:B------:R-:W1:Y:S01]  /*d2b0*/  LDC.64 R4, c[0x0][0x3e8] ;  /* 0x0000fa00ff047b82 */ /* 0x000e620000000a00 */
[----:B------:R-:W-:-:S02]  /*d2c0*/  ISETP.NE.AND P0, PT, RZ, UR4, PT ;  /* 0x00000004ff007c0c */ /* 0x000fc4000bf05270 */
[----:B------:R-:W-:Y:S01]  /*d2d0*/  LEA.HI R32, R32, R31, RZ, 0x3 ;  /* 0x0000001f20207211 */ /* 0x000fe200078f18ff */
[----:B------:R-:W-:Y:S03]  /*d2e0*/  BSSY B0, `(.L_x_2284) ;  /* 0x0000941000007945 */ /* 0x000fe60003800000 */
[----:B------:R-:W-:-:S05]  /*d2f0*/  LOP3.LUT R20, R32, 0xfffffff8, RZ, 0xc0, !PT ;  /* 0xfffffff820147812 */ /* 0x000fca00078ec0ff */
[----:B------:R-:W-:Y:S01]  /*d300*/  IMAD.IADD R20, R31, 0x1, -R20 ;  /* 0x000000011f147824 */ /* 0x000fe200078e0a14 */
[----:B--2---:R-:W-:Y:S01]  /*d310*/  SHF.R.S32.HI R3, RZ, 0x1f, R21 ;  /* 0x0000001fff037819 */ /* 0x004fe20000011415 */
[----:B0-----:R-:W-:-:S04]  /*d320*/  IMAD.WIDE.U32 R8, R21, R6, RZ ;  /* 0x0000000615087225 */ /* 0x001fc800078e00ff */
[C---:B------:R-:W-:Y:S02]  /*d330*/  IMAD R0, R3.reuse, R6, RZ ;  /* 0x0000000603007224 */ /* 0x040fe400078e02ff */
[-C--:B-1----:R-:W-:Y:S02]  /*d340*/  IMAD R10, R3, R4.reuse, RZ ;  /* 0x00000004030a7224 */ /* 0x082fe400078e02ff */
[C---:B------:R-:W-:Y:S02]  /*d350*/  IMAD R3, R21.reuse, R7, R0 ;  /* 0x0000000715037224 */ /* 0x040fe400078e0200 */
[----:B------:R-:W-:-:S04]  /*d360*/  IMAD.WIDE.U32 R14, R21, R4, RZ ;  /* 0x00000004150e7225 */ /* 0x000fc800078e00ff */
[----:B------:R-:W-:Y:S02]  /*d370*/  IMAD R11, R21, R5, R10 ;  /* 0x00000005150b7224 */ /* 0x000fe400078e020a */
[----:B------:R-:W-:Y:S02]  /*d380*/  IMAD.IADD R9, R9, 0x1, R3 ;  /* 0x0000000109097824 */ /* 0x000fe400078e0203 */
[----:B---3--:R-:W-:Y:S02]  /*d390*/  IMAD R0, R21, -0x80, R33 ;  /* 0xffffff8015007824 */ /* 0x008fe400078e0221 */
[----:B------:R-:W-:Y:S01]  /*d3a0*/  IMAD.IADD R3, R15, 0x1, R11 ;  /* 0x000000010f037824 */ /* 0x000fe200078e020b */
[----:B------:R-:W-:Y:S01]  /*d3b0*/  SHF.L.U32 R12, R8, 0x7, RZ ;  /* 0x00000007080c7819 */ /* 0x000fe200000006ff */
[----:B------:R-:W-:Y:S01]  /*d3c0*/  IMAD.SHL.U32 R10, R14, 0x80, RZ ;  /* 0x000000800e0a7824 */ /* 0x000fe200078e00ff */
[----:B------:R-:W-:Y:S02]  /*d3d0*/  SHF.L.U64.HI R13, R8, 0x7, R9 ;  /* 0x00000007080d7819 */ /* 0x000fe40000010209 */
[----:B------:R-:W-:-:S02]  /*d3e0*/  SHF.L.U64.HI R11, R14, 0x7, R3 ;  /* 0x000000070e0b7819 */ /* 0x000fc40000010203 */
[----:B------:R-:W-:Y:S01]  /*d3f0*/  VIMNMX R72, R0, 0x80, PT ;  /* 0x0000008000487848 */ /* 0x000fe20003fe0100 */
[----:B------:R-:W-:Y:S06]  /*d400*/  @!P0 BRA `(.L_x_2285) ;  /* 0x0000004800748947 */ /* 0x000fec0003800000 */
[----:B------:R-:W0:Y:S01]  /*d410*/  LDC R0, c[0x0][0x428] ;  /* 0x00010a00ff007b82 */ /* 0x000e220000000800 */
        /* <DEDUP_REMOVED lines=8> */
[----:B0-----:R-:W-:-:S13]  /*d4a0*/  ISETP.NE.AND P1, PT, R0, 0x1, PT ;  /* 0x000000010000780c */ /* 0x001fda0003f25270 */
[----:B------:R-:W0:Y:S08]  /*d4b0*/  @P1 LDC R0, c[0x0][0x42c] ;  /* 0x00010b00ff001b82 */ /* 0x000e300000000800 */
[----:B------:R-:W1:Y:S01]  /*d4c0*/  @P1 LDC R31, c[0x0][0x430] ;  /* 0x00010c00ff1f1b82 */ /* 0x000e620000000800 */
        /* <DEDUP_REMOVED lines=18> */
.L_x_2287:
[----:B------:R-:W-:Y:S05]  /*d5f0*/  BSYNC B1 ;  /* 0x0000000000017941 */ /* 0x000fea0003800000 */
.L_x_2286:
[----:B------:R-:W-:Y:S01]  /*d600*/  ISETP.GE.AND P2, PT, R234, R72, PT ;  /* 0x00000048ea00720c */ /* 0x000fe20003f46270 */
[----:B------:R-:W-:Y:S01]  /*d610*/  IMAD R3, R20, 0x20, R3 ;  /* 0x0000002014037824 */ /* 0x000fe200078e0203 */
[----:B------:R-:W-:Y:S01]  /*d620*/  BSSY B1, `(.L_x_2288) ;  /* 0x000001b000017945 */ /* 0x000fe20003800000 */
[----:B------:R-:W-:Y:S02]  /*d630*/  CS2R R40, SRZ ;  /* 0x0000000000287805 */ /* 0x000fe4000001ff00 */
[----:B------:R-:W-:Y:S01]  /*d640*/  CS2R R20, SRZ ;  /* 0x0000000000147805 */ /* 0x000fe2000001ff00 */
[----:B0-----:R-:W-:Y:S01]  /*d650*/  @P1 IMAD.HI.U32 R0, R3, R0, RZ ;  /* 0x0000000003001227 */ /* 0x001fe200078e00ff */
[----:B------:R-:W-:-:S06]  /*d660*/  CS2R R42, SRZ ;  /* 0x00000000002a7805 */ /* 0x000fcc000001ff00 */
[----:B------:R-:W-:Y:S05]  /*d670*/  @P2 BRA `(.L_x_2289) ;  /* 0x0000000000542947 */ /* 0x000fea0003800000 */
[----:B--2---:R-:W-:Y:S01]  /*d680*/  IADD3 R14, P3, P4, R65, R28, R12 ;  /* 0x0000001c410e7210 */ /* 0x004fe20007c7e00c */
        /* <DEDUP_REMOVED lines=10> */
[----:B------:R-:W-:Y:S02]  /*d730*/  ISETP.GE.AND P5, PT, R19, UR4, PT ;  /* 0x0000000413007c0c */ /* 0x000fe4000bfa6270 */
[----:B------:R-:W-:Y:S02]  /*d740*/  ISETP.GE.AND P4, PT, R236, UR4, PT ;  /* 0x00000004ec007c0c */ /* 0x000fe4000bf86270 */
[----:B------:R-:W-:-:S02]  /*d750*/  IADD3.X R15, R9, UR7, RZ, P3, !PT ;  /* 0x00000007090f7c10 */ /* 0x000fc40009ffe4ff */
[----:B------:R-:W-:-:S04]  /*d760*/  IADD3 R24, P3, R24, UR8, RZ ;  /* 0x0000000818187c10 */ /* 0x000fc8000ff7e0ff */
[----:B------:R-:W-:Y:S02]  /*d770*/  IADD3.X R25, R8, UR9, RZ, P3, !PT ;  /* 0x0000000908197c10 */ /* 0x000fe40009ffe4ff */
[----:B------:R-:W-:Y:S01]  /*d780*/  CS2R R8, SRZ ;  /* 0x0000000000087805 */ /* 0x000fe2000001ff00 */
[----:B------:R0:W5:Y:S05]  /*d790*/  @!P5 LDG.E.64 R40, desc[UR46][R14.64] ;  /* 0x0000002e0e28d981 */ /* 0x00016a000c1e1b00 */
[----:B------:R0:W5:Y:S04]  /*d7a0*/  @!P4 LDG.E.64 R8, desc[UR46][R14.64+0x40] ;  /* 0x0000402e0e08c981 */ /* 0x000168000c1e1b00 */
[----:B------:R0:W5:Y:S04]  /*d7b0*/  @!P5 LDG.E.64 R42, desc[UR46][R24.64] ;  /* 0x0000002e182ad981 */ /* 0x000168000c1e1b00 */
[----:B------:R0:W5:Y:S02]  /*d7c0*/  @!P4 LDG.E.64 R20, desc[UR46][R24.64+0x40] ;  /* 0x0000402e1814c981 */ /* 0x000164000c1e1b00 */
.L_x_2289:
[----:B------:R-:W-:Y:S05]  /*d7d0*/  BSYNC B1 ;  /* 0x0000000000017941 */ /* 0x000fea0003800000 */
.L_x_2288:
[-C--:B------:R-:W-:Y:S01]  /*d7e0*/  ISETP.GE.AND P3, PT, R233, R72.reuse, PT ;  /* 0x00000048e900720c */ /* 0x080fe20003f66270 */
[----:B------:R-:W-:Y:S01]  /*d7f0*/  BSSY B1, `(.L_x_2290) ;  /* 0x0000024000017945 */ /* 0x000fe20003800000 */
[----:B-1----:R-:W-:Y:S01]  /*d800*/  @P1 SHF.R.U32.HI R3, RZ, R31, R0 ;  /* 0x0000001fff031219 */ /* 0x002fe20000011600 */
[----:B------:R-:W-:Y:S01]  /*d810*/  IMAD.MOV.U32 R62, RZ, RZ, R60 ;  /* 0x000000ffff3e7224 */ /* 0x000fe200078e003c */
[----:B------:R-:W-:Y:S01]  /*d820*/  ISETP.GE.AND P4, PT, R235, R72, PT ;  /* 0x00000048eb00720c */ /* 0x000fe20003f86270 */
[----:B------:R-:W-:Y:S01]  /*d830*/  IMAD.MOV.U32 R59, RZ, RZ, R57 ;  /* 0x000000ffff3b7224 */ /* 0x000fe200078e0039 */
[----:B0-2---:R-:W-:Y:S02]  /*d840*/  CS2R R24, SRZ ;  /* 0x0000000000187805 */ /* 0x005fe4000001ff00 */
        /* <DEDUP_REMOVED lines=30> */
.L_x_2291:
[----:B------:R-:W-:Y:S05]  /*da30*/  BSYNC B1 ;  /* 0x0000000000017941 */ /* 0x000fea0003800000 */
.L_x_2290:
[----:B------:R-:W-:Y:S04]  /*da40*/  BSSY B1, `(.L_x_2292) ;  /* 0x0000019000017945 */ /* 0x000fe80003800000 */
[----:B------:R-:W-:Y:S05]  /*da50*/  @P4 BRA `(.L_x_2293) ;  /* 0x00000000005c4947 */ /* 0x000fea0003800000 */
[----:B0-----:R-:W-:Y:S01]  /*da60*/  IMAD R15, R7, 0x60, RZ ;  /* 0x00000060070f7824 */ /* 0x001fe200078e02ff */
[----:B------:R-:W-:Y:S01]  /*da70*/  ULDC.64 UR4, c[0x0][0x3c8] ;  /* 0x0000f20000047ab9 */ /* 0x000fe20000000a00 */
[----:B------:R-:W-:Y:S01]  /*da80*/  IMAD.WIDE.U32 R12, R6, 0x60, R12 ;  /* 0x00000060060c7825 */ /* 0x000fe200078e000c */
[----:B------:R-:W-:Y:S01]  /*da90*/  ULDC.64 UR6, c[0x0][0x3e0] ;  /* 0x0000f80000067ab9 */ /* 0x000fe20000000a00 */
[----:B------:R-:W-:Y:S02]  /*daa0*/  CS2R R32, SRZ ;  /* 0x0000000000207805 */ /* 0x000fe4000001ff00 */
[----:B------:R-:W-:Y:S01]  /*dab0*/  CS2R R34, SRZ ;  /* 0x0000000000227805 */ /* 0x000fe2000001ff00 */
[----:B------:R-:W-:Y:S01]  /*dac0*/  IMAD R25, R5, 0x60, RZ ;  /* 0x0000006005197824 */ /* 0x000fe200078e02ff */
        /* <DEDUP_REMOVED lines=16> */
.L_x_2293:
[----:B------:R-:W-:Y:S05]  /*dbd0*/  BSYNC B1 ;  /* 0x0000000000017941 */ /* 0x000fea0003800000 */
.L_x_2292:
[-C--:B------:R-:W-:Y:S01]  /*dbe0*/  IMAD R0, R55, R6.reuse, RZ ;  /* 0x0000000637007224 */ /* 0x080fe200078e02ff */
[----:B------:R-:W-:Y:S01]  /*dbf0*/  ULDC.64 UR4, c[0x0][0x3c8] ;  /* 0x0000f20000047ab9 */ /* 0x000fe20000000a00 */
[----:B-1----:R-:W-:Y:S01]  /*dc00*/  IMAD.WIDE.U32 R10, R3, R6, R62 ;  /* 0x00000006030a7225 */ /* 0x002fe200078e003e */
        /* <DEDUP_REMOVED lines=11> */
.L_x_2542:
[----:B------:R-:W-:-:S03]  /*dcc0*/  UMOV UR4, 0xffffffff ;  /* 0xffffffff00047882 */ /* 0x000fc60000000000 */
[----:B------:R-:W-:Y:S05]  /*dcd0*/  BRA.DIV UR4, `(.L_x_2295) ;  /* 0x000001de04bc7947 */ /* 0x000fea000b800000 */
.L_x_2545:
[----:B------:R-:W-:-:S03]  /*dce0*/  UMOV UR4, 0xffffffff ;  /* 0xffffffff00047882 */ /* 0x000fc60000000000 */
[----:B------:R-:W-:Y:S05]  /*dcf0*/  BRA.DIV UR4, `(.L_x_2296) ;  /* 0x000001de04dc7947 */ /* 0x000fea000b800000 */
.L_x_2548:
[----:B------:R-:W-:-:S03]  /*dd00*/  UMOV UR4, 0xffffffff ;  /* 0xffffffff00047882 */ /* 0x000fc60000000000 */
[----:B------:R-:W-:Y:S05]  /*dd10*/  BRA.DIV UR4, `(.L_x_2297) ;  /* 0x000001de04fc7947 */ /* 0x000fea000b800000 */
.L_x_2551:
[----:B------:R-:W-:-:S03]  /*dd20*/  UMOV UR4, 0xffffffff ;  /* 0xffffffff00047882 */ /* 0x000fc60000000000 */
[----:B------:R-:W-:Y:S05]  /*dd30*/  BRA.DIV UR4, `(.L_x_2298) ;  /* 0x000001e2041c7947 */ /* 0x000fea000b800000 */
.L_x_2554:
[----:B------:R-:W-:-:S03]  /*dd40*/  UMOV UR4, 0xffffffff ;  /* 0xffffffff00047882 */ /* 0x000fc60000000000 */
[----:B------:R-:W-:Y:S05]  /*dd50*/  BRA.DIV UR4, `(.L_x_2299) ;  /* 0x000001e2043c7947 */ /* 0x000fea000b800000 */
.L_x_2557:
[----:B------:R-:W-:-:S03]  /*dd60*/  UMOV UR4, 0xffffffff ;  /* 0xffffffff00047882 */ /* 0x000fc60000000000 */
[----:B------:R-:W-:Y:S05]  /*dd70*/  BRA.DIV UR4, `(.L_x_2300) ;  /* 0x000001e2045c7947 */ /* 0x000fea000b800000 */
.L_x_2560:
[----:B------:R-:W-:-:S03]  /*dd80*/  UMOV UR4, 0xffffffff ;  /* 0xffffffff00047882 */ /* 0x000fc60000000000 */
[----:B------:R-:W-:Y:S05]  /*dd90*/  BRA.DIV UR4, `(.L_x_2301) ;  /* 0x000001e2047c7947 */ /* 0x000fea000b800000 */
.L_x_2563:
[----:B------:R-:W-:-:S03]  /*dda0*/  UMOV UR4, 0xffffffff ;  /* 0xffffffff00047882 */ /* 0x000fc60000000000 */
[----:B------:R-:W-:Y:S05]  /*ddb0*/  BRA.DIV UR4, `(.L_x_2302) ;  /* 0x000001e2049c7947 */ /* 0x000fea000b800000 */
.L_x_2566:
[----:B------:R-:W-:-:S03]  /*ddc0*/  UMOV UR4, 0xffffffff ;  /* 0xffffffff00047882 */ /* 0x000fc60000000000 */
[----:B------:R-:W-:Y:S05]  /*ddd0*/  BRA.DIV UR4, `(.L_x_2303) ;  /* 0x000001e204bc7947 */ /* 0x000fea000b800000 */
.L_x_2569:
[----:B------:R-:W-:-:S03]  /*dde0*/  UMOV UR4, 0xffffffff ;  /* 0xffffffff00047882 */ /* 0x000fc60000000000 */
[----:B------:R-:W-:Y:S05]  /*ddf0*/  BRA.DIV UR4, `(.L_x_2304) ;  /* 0x000001e204dc7947 */ /* 0x000fea000b800000 */
.L_x_2572:
[----:B------:R-:W-:-:S03]  /*de00*/  UMOV UR4, 0xffffffff ;  /* 0xffffffff00047882 */ /* 0x000fc60000000000 */
[----:B------:R-:W-:Y:S05]  /*de10*/  BRA.DIV UR4, `(.L_x_2305) ;  /* 0x000001e204fc7947 */ /* 0x000fea000b800000 */
.L_x_2575:
[----:B------:R-:W-:-:S03]  /*de20*/  UMOV UR4, 0xffffffff ;  /* 0xffffffff00047882 */ /* 0x000fc60000000000 */
[----:B------:R-:W-:Y:S05]  /*de30*/  BRA.DIV UR4, `(.L_x_2306) ;  /* 0x000001e6041c7947 */ /* 0x000fea000b800000 */
.L_x_2578:
[----:B------:R-:W-:-:S03]  /*de40*/  UMOV UR4, 0xffffffff ;  /* 0xffffffff00047882 */ /* 0x000fc60000000000 */
[----:B------:R-:W-:Y:S05]  /*de50*/  BRA.DIV UR4, `(.L_x_2307) ;  /* 0x000001e6043c7947 */ /* 0x000fea000b800000 */
.L_x_2581:
[----:B------:R-:W-:-:S03]  /*de60*/  UMOV UR4, 0xffffffff ;  /* 0xffffffff00047882 */ /* 0x000fc60000000000 */
[----:B------:R-:W-:Y:S05]  /*de70*/  BRA.DIV UR4, `(.L_x_2308) ;  /* 0x000001e6045c7947 */ /* 0x000fea000b800000 */
.L_x_2584:
[----:B------:R-:W-:-:S03]  /*de80*/  UMOV UR4, 0xffffffff ;  /* 0xffffffff00047882 */ /* 0x000fc60000000000 */
[----:B------:R-:W-:Y:S05]  /*de90*/  BRA.DIV UR4, `(.L_x_2309) ;  /* 0x000001e6047c7947 */ /* 0x000fea000b800000 */
.L_x_2587:
[----:B------:R-:W-:Y:S01]  /*dea0*/  ULEA.HI UR4, UR43, UR43, URZ, 0x1 ;  /* 0x0000002b2b047291 */ /* 0x000fe2000f8f083f */
[----:B------:R-:W-:Y:S03]  /*deb0*/  BSSY B1, `(.L_x_2310) ;  /* 0x0000007000017945 */ /* 0x000fe60003800000 */
[----:B------:R-:W-:-:S04]  /*dec0*/  ULOP3.LUT UR4, UR4, 0xfffffffe, URZ, 0xc0, !UPT ;  /* 0xfffffffe04047892 */ /* 0x000fc8000f8ec03f */
[----:B------:R-:W-:-:S06]  /*ded0*/  UIADD3 UR4, UR43, -UR4, URZ ;  /* 0x800000042b047290 */ /* 0x000fcc000fffe03f */
[----:B------:R-:W-:-:S05]  /*dee0*/  IMAD.U32 R3, RZ, RZ, UR4 ;  /* 0x00000004ff037e24 */ /* 0x000fca000f8e00ff */
[----:B------:R-:W-:-:S04]  /*def0*/  SHF.L.U32 R3, R3, 0x1f, RZ ;  /* 0x0000001f03037819 */ /* 0x000fc800000006ff */
[----:B------:R-:W1:Y:S02]  /*df00*/  SYNCS.PHASECHK.TRANS64.TRYWAIT P1, [R18+URZ+0x38800], R3 ;  /* 0x03880003120075a7 */ /* 0x000e64000802017f */
[----:B-1----:R-:W-:Y:S05]  /*df10*/  @!P1 BRA `(.L_x_2311) ;  /* 0x000001e400849947 */ /* 0x002fea0003800000 */
.L_x_2588:
[----:B------:R-:W-:Y:S05]  /*df20*/  BSYNC B1 ;  /* 0x0000000000017941 */ /* 0x000fea0003800000 */
.L_x_2310:
[----:B------:R-:W-:Y:S04]  /*df30*/  BSSY B1, `(.L_x_2312) ;  /* 0x00000fa000017945 */ /* 0x000fe80003800000 */
[----:B------:R-:W-:Y:S05]  /*df40*/  @P0 BRA `(.L_x_2313) ;  /* 0x0000000c00e00947 */ /* 0x000fea0003800000 */
[----:B------:R2:W5:Y:S01]  /*df50*/  LDL R61, [R1+0x34] ;  /* 0x00003400013d7983 */ /* 0x0005620000100800 */
[----:B------:R-:W3:Y:S01]  /*df60*/  LDC R0, c[0x0][0x3d4] ;  /* 0x0000f500ff007b82 */ /* 0x000ee20000000800 */
[----:B------:R-:W-:Y:S01]  /*df70*/  BSSY B2, `(.L_x_2314) ;  /* 0x000007a000027945 */ /* 0x000fe20003800000 */
[-C--:B---3--:R-:W-:Y:S02]  /*df80*/  ISETP.GE.AND P0, PT, R19, R0.reuse, PT ;  /* 0x000000001300720c */ /* 0x088fe40003f06270 */
[----:B------:R-:W-:-:S11]  /*df90*/  ISETP.GE.AND P1, PT, R236, R0, PT ;  /* 0x00000000ec00720c */ /* 0x000fd60003f26270 */
[----:B--2---:R-:W-:Y:S05]  /*dfa0*/  @P0 BRA `(.L_x_2315) ;  /* 0x0000000400d80947 */ /* 0x004fea0003800000 */
[----:B-----5:R-:W2:Y:S01]  /*dfb0*/  LDS.128 R4, [R61+0x20400] ;  /* 0x020400003d047984 */ /* 0x020ea20000000c00 */
[----:B------:R-:W-:Y:S02]  /*dfc0*/  SHF.R.U32.HI R10, RZ, 0x8, R51 ;  /* 0x00000008ff0a7819 */ /* 0x000fe40000011633 */
[----:B------:R-:W-:Y:S02]  /*dfd0*/  LOP3.LUT R11, R51, 0xff, RZ, 0xc0, !PT ;  /* 0x000000ff330b7812 */ /* 0x000fe400078ec0ff */
[----:B------:R-:W-:Y:S02]  /*dfe0*/  LOP3.LUT R10, R10, 0xff, RZ, 0xc0, !PT ;  /* 0x000000ff0a0a7812 */ /* 0x000fe400078ec0ff */
[----:B------:R-:W-:Y:S02]  /*dff0*/  SHF.R.U32.HI R12, RZ, 0x8, R49 ;  /* 0x00000008ff0c7819 */ /* 0x000fe40000011631 */
[----:B------:R-:W-:Y:S02]  /*e000*/  SHF.R.U32.HI R0, RZ, 0x8, R50 ;  /* 0x00000008ff007819 */ /* 0x000fe40000011632 */
[----:B------:R-:W-:-:S02]  /*e010*/  PRMT R10, R10, 0x7604, R11 ;  /* 0x000076040a0a7816 */ /* 0x000fc4000000000b */
[----:B0-----:R-:W-:Y:S02]  /*e020*/  LOP3.LUT R15, R49, 0xff, RZ, 0xc0, !PT ;  /* 0x000000ff310f7812 */ /* 0x001fe400078ec0ff */
[----:B------:R-:W-:Y:S02]  /*e030*/  LOP3.LUT R12, R12, 0xff, RZ, 0xc0, !PT ;  /* 0x000000ff0c0c7812 */ /* 0x000fe400078ec0ff */
[----:B------:R-:W-:Y:S02]  /*e040*/  SHF.R.U32.HI R14, RZ, 0x10, R49 ;  /* 0x00000010ff0e7819 */ /* 0x000fe40000011631 */
[----:B------:R-:W-:Y:S02]  /*e050*/  SHF.R.U32.HI R11, RZ, 0x10, R51 ;  /* 0x00000010ff0b7819 */ /* 0x000fe40000011633 */
[----:B-1----:R-:W-:Y:S02]  /*e060*/  LOP3.LUT R3, R50, 0xff, RZ, 0xc0, !PT ;  /* 0x000000ff32037812 */ /* 0x002fe400078ec0ff */
        /* <DEDUP_REMOVED lines=8> */
[----:B------:R-:W-:Y:S02]  /*e0f0*/  LOP3.LUT R13, R48, 0xff, RZ, 0xc0, !PT ;  /* 0x000000ff300d7812 */ /* 0x000fe400078ec0ff */
[----:B------:R-:W-:Y:S02]  /*e100*/  LOP3.LUT R0, R0, 0xff, RZ, 0xc0, !PT ;  /* 0x000000ff00007812 */ /* 0x000fe400078ec0ff */
[----:B------:R-:W-:-:S02]  /*e110*/  LOP3.LUT R11, R10, 0xff0000, R11, 0xf8, !PT ;  /* 0x00ff00000a0b7812 */ /* 0x000fc400078ef80b */
[----:B------:R-:W-:Y:S02]  /*e120*/  LOP3.LUT R14, R3, 0xff000000, R50, 0xf8, !PT ;  /* 0xff000000030e7812 */ /* 0x000fe400078ef832 */
[----:B------:R-:W-:Y:S02]  /*e130*/  LOP3.LUT R52, R15, 0xff000000, R49, 0xf8, !PT ;  /* 0xff0000000f347812 */ /* 0x000fe400078ef831 */
[----:B------:R-:W-:Y:S02]  /*e140*/  PRMT R13, R0, 0x7604, R13 ;  /* 0x00007604000d7816 */ /* 0x000fe4000000000d */
[----:B------:R-:W-:Y:S02]  /*e150*/  LOP3.LUT R50, R11, 0xff000000, R51, 0xf8, !PT ;  /* 0xff0000000b327812 */ /* 0x000fe400078ef833 */
[----:B--2---:R-:W-:Y:S02]  /*e160*/  F2FP.F16.E4M3.UNPACK_B R0, R6.H1 ;  /* 0x00000006ff00723e */ /* 0x004fe400030006ff */
[----:B------:R-:W-:-:S02]  /*e170*/  F2FP.F16.E4M3.UNPACK_B R51, R52 ;  /* 0x00000034ff33723e */ /* 0x000fc400020006ff */
[--C-:B------:R-:W-:Y:S01]  /*e180*/  LOP3.LUT R13, R13, 0xff0000, R48.reuse, 0xf8, !PT ;  /* 0x00ff00000d0d7812 */ /* 0x100fe200078ef830 */
[--C-:B------:R-:W-:Y:S01]  /*e190*/  HADD2.F32 R11, -RZ, R0.reuse.H1_H1 ;  /* 0x30000000ff0b7230 */ /* 0x100fe20000004100 */
[----:B------:R-:W-:Y:S01]  /*e1a0*/  F2FP.F16.E4M3.UNPACK_B R15, R50 ;  /* 0x00000032ff0f723e */ /* 0x000fe200020006ff */
[----:B------:R-:W-:Y:S01]  /*e1b0*/  HADD2.F32 R53, -RZ, R51.H1_H1 ;  /* 0x30000033ff357230 */ /* 0x000fe20000004100 */
[----:B------:R-:W-:Y:S01]  /*e1c0*/  LOP3.LUT R49, R13, 0xff000000, R48, 0xf8, !PT ;  /* 0xff0000000d317812 */ /* 0x000fe200078ef830 */
[----:B------:R-:W-:Y:S01]  /*e1d0*/  HADD2.F32 R10, -RZ, R0.H0_H0 ;  /* 0x20000000ff0a7230 */ /* 0x000fe20000004100 */
[----:B------:R-:W-:Y:S01]  /*e1e0*/  F2FP.F16.E4M3.UNPACK_B R3, R6 ;  /* 0x00000006ff03723e */ /* 0x000fe200020006ff */
[----:B------:R-:W-:Y:S02]  /*e1f0*/  HADD2.F32 R48, -RZ, R15.H1_H1 ;  /* 0x3000000fff307230 */ /* 0x000fe40000004100 */
[----:B------:R-:W-:Y:S01]  /*e200*/  FMUL.FTZ R55, R11, R53 ;  /* 0x000000350b377220 */ /* 0x000fe20000410000 */
[----:B------:R-:W-:-:S02]  /*e210*/  F2FP.F16.E4M3.UNPACK_B R12, R7 ;  /* 0x00000007ff0c723e */ /* 0x000fc400020006ff */
        /* <DEDUP_REMOVED lines=79> */
.L_x_2315:
[----:B------:R-:W-:Y:S05]  /*e710*/  BSYNC B2 ;  /* 0x0000000000027941 */ /* 0x000fea0003800000 */
.L_x_2314:
[----:B------:R-:W-:Y:S05]  /*e720*/  @P1 BRA `(.L_x_2313) ;  /* 0x0000000400e81947 */ /* 0x000fea0003800000 */
[----:B--2--5:R-:W2:Y:S01]  /*e730*/  LDS.128 R4, [R61+0x24400] ;  /* 0x024400003d047984 */ /* 0x024ea20000000c00 */
[----:B-1----:R-:W-:Y:S02]  /*e740*/  SHF.R.U32.HI R3, RZ, 0x8, R36 ;  /* 0x00000008ff037819 */ /* 0x002fe40000011624 */
[----:B------:R-:W-:Y:S02]  /*e750*/  SHF.R.U32.HI R11, RZ, 0x8, R37 ;  /* 0x00000008ff0b7819 */ /* 0x000fe40000011625 */
[----:B0-----:R-:W-:Y:S02]  /*e760*/  SHF.R.U32.HI R15, RZ, 0x8, R39 ;  /* 0x00000008ff0f7819 */ /* 0x001fe40000011627 */
        /* <DEDUP_REMOVED lines=26> */
[----:B--2---:R-:W-:-:S02]  /*e910*/  F2FP.F16.E4M3.UNPACK_B R0, R6.H1 ;  /* 0x00000006ff00723e */ /* 0x004fc400030006ff */
        /* <DEDUP_REMOVED lines=91> */
.L_x_2313:
[----:B------:R-:W-:Y:S05]  /*eed0*/  BSYNC B1 ;  /* 0x0000000000017941 */ /* 0x000fea0003800000 */
.L_x_2312:
[----:B------:R-:W-:Y:S04]  /*eee0*/  BSSY B1, `(.L_x_2316) ;  /* 0x00000fa000017945 */ /* 0x000fe80003800000 */
[----:B------:R-:W-:Y:S05]  /*eef0*/  @P2 BRA `(.L_x_2317) ;  /* 0x0000000c00e02947 */ /* 0x000fea0003800000 */
[----:B-----5:R4:W5:Y:S01]  /*ef00*/  LDL R51, [R1+0x34] ;  /* 0x0000340001337983 */ /* 0x0209620000100800 */
[----:B------:R-:W0:Y:S01]  /*ef10*/  LDC R0, c[0x0][0x3d4] ;  /* 0x0000f500ff007b82 */ /* 0x000e220000000800 */
[----:B------:R-:W-:Y:S01]  /*ef20*/  BSSY B2, `(.L_x_2318) ;  /* 0x000007e000027945 */ /* 0x000fe20003800000 */
[-C--:B0-----:R-:W-:Y:S02]  /*ef30*/  ISETP.GE.AND P0, PT, R19, R0.reuse, PT ;  /* 0x000000001300720c */ /* 0x081fe40003f06270 */
[----:B------:R-:W-:-:S11]  /*ef40*/  ISETP.GE.AND P1, PT, R236, R0, PT ;  /* 0x00000000ec00720c */ /* 0x000fd60003f26270 */
[----:B----4-:R-:W-:Y:S05]  /*ef50*/  @P0 BRA `(.L_x_2319) ;  /* 0x0000000400e80947 */ /* 0x010fea0003800000 */
[----:B--23-5:R-:W0:Y:S01]  /*ef60*/  LDS.128 R4, [R51+0x21400] ;  /* 0x0214000033047984 */ /* 0x02ce220000000c00 */
[----:B-1----:R-:W-:Y:S02]  /*ef70*/  SHF.R.U32.HI R3, RZ, 0x8, R40 ;  /* 0x00000008ff037819 */ /* 0x002fe40000011628 */
        /* <DEDUP_REMOVED lines=120> */
.L_x_2319:
[----:B------:R-:W-:Y:S05]  /*f700*/  BSYNC B2 ;  /* 0x0000000000027941 */ /* 0x000fea0003800000 */
.L_x_2318:
[----:B------:R-:W-:Y:S05]  /*f710*/  @P1 BRA `(.L_x_2317) ;  /* 0x0000000400d81947 */ /* 0x000fea0003800000 */
[----:B0-23-5:R-:W0:Y:S01]  /*f720*/  LDS.128 R4, [R51+0x25400] ;  /* 0x0254000033047984 */ /* 0x02de220000000c00 */
[----:B------:R-:W-:Y:S02]  /*f730*/  SHF.R.U32.HI R10, RZ, 0x8, R9 ;  /* 0x00000008ff0a7819 */ /* 0x000fe40000011609 */
[----:B------:R-:W-:Y:S02]  /*f740*/  SHF.R.U32.HI R0, RZ, 0x8, R8 ;  /* 0x00000008ff007819 */ /* 0x000fe40000011608 */
[----:B------:R-:W-:Y:S02]  /*f750*/  LOP3.LUT R11, R9, 0xff, RZ, 0xc0, !PT ;  /* 0x000000ff090b7812 */ /* 0x000fe400078ec0ff */
[----:B------:R-:W-:Y:S02]  /*f760*/  LOP3.LUT R10, R10, 0xff, RZ, 0xc0, !PT ;  /* 0x000000ff0a0a7812 */ /* 0x000fe400078ec0ff */
[----:B-1----:R-:W-:Y:S02]  /*f770*/  LOP3.LUT R3, R8, 0xff, RZ, 0xc0, !PT ;  /* 0x000000ff08037812 */ /* 0x002fe400078ec0ff */
        /* <DEDUP_REMOVED lines=88> */
[--C-:B------:R-:W-:Y:S01]  /*fd00*/  HADD2.F32 R3, -RZ, R7.reuse.H1_H1 ;  /* 0x30000007ff037230 */ /* 0x100fe20000004100 */
[----:B------:R-:W-:Y:S01]  /*fd10*/  F2FP.SATFINITE.E4M3.F32.PACK_AB_MERGE_C R14, R15, R14, RZ ;  /* 0x0000000e0f0e723e */ /* 0x000fe200048070ff */
        /* <DEDUP_REMOVED lines=20> */
[----:B------:R-:W-:-:S05]  /*fe60*/  F2FP.SATFINITE.E4M3.F32.PACK_AB_MERGE_C R5, R0, R3, R5 ;  /* 0x000000030005723e */ /* 0x000fca0004807005 */
[----:B------:R4:W-:Y:S02]  /*fe70*/  STS.128 [R51+0x25400], R4 ;  /* 0x0254000433007388 */ /* 0x0009e40000000c00 */
.L_x_2317:
[----:B------:R-:W-:Y:S05]  /*fe80*/  BSYNC B1 ;  /* 0x0000000000017941 */ /* 0x000fea0003800000 */
.L_x_2316:
[----:B------:R-:W-:Y:S04]  /*fe90*/  BSSY B1, `(.L_x_2320) ;  /* 0x00000fa000017945 */ /* 0x000fe80003800000 */
[----:B------:R-:W-:Y:S05]  /*fea0*/  @P3 BRA `(.L_x_2321) ;  /* 0x0000000c00e03947 */ /* 0x000fea0003800000 */
[----:B-----5:R0:W5:Y:S01]  /*feb0*/  LDL R40, [R1+0x34] ;  /* 0x0000340001287983 */ /* 0x0201620000100800 */
[----:B------:R-:W1:Y:S01]  /*fec0*/  LDC R0, c[0x0][0x3d4] ;  /* 0x0000f500ff007b82 */ /* 0x000e620000000800 */
[----:B------:R-:W-:Y:S01]  /*fed0*/  BSSY B2, `(.L_x_2322) ;  /* 0x000007a000027945 */ /* 0x000fe20003800000 */
[-C--:B-1----:R-:W-:Y:S02]  /*fee0*/  ISETP.GE.AND P0, PT, R19, R0.reuse, PT ;  /* 0x000000001300720c */ /* 0x082fe40003f06270 */
[----:B------:R-:W-:-:S11]  /*fef0*/  ISETP.GE.AND P1, PT, R236, R0, PT ;  /* 0x00000000ec00720c */ /* 0x000fd60003f26270 */
[----:B0-----:R-:W-:Y:S05]  /*ff00*/  @P0 BRA `(.L_x_2323) ;  /* 0x0000000400d80947 */ /* 0x001fea0003800000 */
[----:B--2345:R-:W0:Y:S01]  /*ff10*/  LDS.128 R4, [R40+0x22400] ;  /* 0x0224000028047984 */ /* 0x03ce220000000c00 */
[----:B------:R-:W-:Y:S02]  /*ff20*/  SHF.R.U32.HI R8, RZ, 0x8, R45 ;  /* 0x00000008ff087819 */ /* 0x000fe4000001162d */
[----:B------:R-:W-:Y:S02]  /*ff30*/  LOP3.LUT R9, R45, 0xff, RZ, 0xc0, !PT ;  /* 0x000000ff2d097812 */ /* 0x000fe400078ec0ff */
[----:B------:R-:W-:Y:S02]  /*ff40*/  LOP3.LUT R8, R8, 0xff, RZ, 0xc0, !PT ;  /* 0x000000ff08087812 */ /* 0x000fe400078ec0ff */
[----:B------:R-:W-:Y:S02]  /*ff50*/  SHF.R.U32.HI R10, RZ, 0x8, R47 ;  /* 0x00000008ff0a7819 */ /* 0x000fe4000001162f */
[----:B------:R-:W-:Y:S02]  /*ff60*/  SHF.R.U32.HI R0, RZ, 0x8, R44 ;  /* 0x00000008ff007819 */ /* 0x000fe4000001162c */
[----:B------:R-:W-:-:S02]  /*ff70*/  PRMT R8, R8, 0x7604, R9 ;  /* 0x0000760408087816 */ /* 0x000fc40000000009 */
[----:B------:R-:W-:Y:S02]  /*ff80*/  SHF.R.U32.HI R9, RZ, 0x10, R45 ;  /* 0x00000010ff097819 */ /* 0x000fe4000001162d */
[----:B------:R-:W-:Y:S02]  /*ff90*/  LOP3.LUT R13, R47, 0xff, RZ, 0xc0, !PT ;  /* 0x000000ff2f0d7812 */ /* 0x000fe400078ec0ff */
[----:B------:R-:W-:Y:S01]  /*ffa0*/  LOP3.LUT R10, R10, 0xff, RZ, 0xc0, !PT ;  /* 0x000000ff0a0a7812 */ /* 0x000fe200078ec0ff */
[----:B------:R-:W-:Y:S01]  /*ffb0*/  IMAD.U32 R9, R9, 0x10000, RZ ;  /* 0x0001000009097824 */ /* 0x000fe200078e00ff */
[----:B------:R-:W-:Y:S02]  /*ffc0*/  SHF.R.U32.HI R12, RZ, 0x10, R47 ;  /* 0x00000010ff0c7819 */ /* 0x000fe4000001162f */
[----:B------:R-:W-:Y:S02]  /*ffd0*/  LOP3.LUT R3, R44, 0xff, RZ, 0xc0, !PT ;  /* 0x000000ff2c037812 */ /* 0x000fe400078ec0ff */
        /* <DEDUP_REMOVED lines=81> */
[----:B------:R-:W-:Y:S01]  /*104f0*/  HADD2.F32 R3, -RZ, R7.H1_H1 ;  /* 0x30000007ff037230 */ /* 0x000fe20000004100 */
[----:B------:R-:W-:Y:S01]  /*10500*/  F2FP.SATFINITE.E4M3.F32.PACK_AB_MERGE_C R14, R15, R14, RZ ;  /* 0x0000000e0f0e723e */ /* 0x000fe200048070ff */
        /* <DEDUP_REMOVED lines=17> */
[----:B------:R-:W-:Y:S02]  /*10620*/  F2FP.SATFINITE.E4M3.F32.PACK_AB_MERGE_C R6, R20, R21, R6 ;  /* 0x000000151406723e */ /* 0x000fe40004807006 */
[----:B------:R-:W-:Y:S02]  /*10630*/  F2FP.SATFINITE.E4M3.F32.PACK_AB_MERGE_C R7, R39, R38, R7 ;  /* 0x000000262707723e */ /* 0x000fe40004807007 */
[----:B------:R-:W-:Y:S02]  /*10640*/  F2FP.SATFINITE.E4M3.F32.PACK_AB_MERGE_C R4, R10, R11, R14 ;  /* 0x0000000b0a04723e */ /* 0x000fe4000480700e */
[----:B------:R-:W-:-:S05]  /*10650*/  F2FP.SATFINITE.E4M3.F32.PACK_AB_MERGE_C R5, R0, R3, R5 ;  /* 0x000000030005723e */ /* 0x000fca0004807005 */
[----:B------:R0:W-:Y:S02]  /*10660*/  STS.128 [R40+0x22400], R4 ;  /* 0x0224000428007388 */ /* 0x0001e40000000c00 */
.L_x_2323:
[----:B------:R-:W-:Y:S05]  /*10670*/  BSYNC B2 ;  /* 0x0000000000027941 */ /* 0x000fea0003800000 */
.L_x_2322:
[----:B------:R-:W-:Y:S05]  /*10680*/  @P1 BRA `(.L_x_2321) ;  /* 0x0000000400e81947 */ /* 0x000fea0003800000 */
[----:B0-2345:R-:W0:Y:S01]  /*10690*/  LDS.128 R4, [R40+0x26400] ;  /* 0x0264000028047984 */ /* 0x03de220000000c00 */
        /* <DEDUP_REMOVED lines=82> */
[----:B------:R-:W-:Y:S01]  /*10bc0*/  HADD2.F32 R5, -RZ, R4.H1_H1 ;  /* 0x30000004ff057230 */ /* 0x000fe20000004100 */
[----:B------:R-:W-:Y:S01]  /*10bd0*/  F2FP.SATFINITE.E4M3.F32.PACK_AB_MERGE_C R29, R36, R29, RZ ;  /* 0x0000001d241d723e */ /* 0x000fe200048070ff */
[----:B------:R-:W-:Y:S01]  /*10be0*/  HADD2.F32 R9, -RZ, R8.H1_H1 ;  /* 0x30000008ff097230 */ /* 0x000fe20000004100 */
[----:B------:R-:W-:Y:S01]  /*10bf0*/  F2FP.SATFINITE.E4M3.F32.PACK_AB_MERGE_C R28, R37, R28, RZ ;  /* 0x0000001c251c723e */ /* 0x000fe200048070ff */
[----:B------:R-:W-:-:S02]  /*10c00*/  HADD2.F32 R3, -RZ, R0.H1_H1 ;  /* 0x30000000ff037230 */ /* 0x000fc40000004100 */
[C---:B------:R-:W-:Y:S01]  /*10c10*/  FMUL.FTZ R11, R5.reuse, R13 ;  /* 0x0000000d050b7220 */ /* 0x040fe20000410000 */
[----:B------:R-:W-:Y:S02]  /*10c20*/  HADD2.F32 R8, -RZ, R8.H0_H0 ;  /* 0x20000008ff087230 */ /* 0x000fe40000004100 */
[----:B------:R-:W-:Y:S01]  /*10c30*/  FMUL.FTZ R15, R5, R9 ;  /* 0x00000009050f7220 */ /* 0x000fe20000410000 */
[----:B------:R-:W-:Y:S02]  /*10c40*/  HADD2.F32 R4, -RZ, R4.H0_H0 ;  /* 0x20000004ff047230 */ /* 0x000fe40000004100 */
[C---:B------:R-:W-:Y:S01]  /*10c50*/  FMUL.FTZ R5, R3.reuse, R10 ;  /* 0x0000000a03057220 */ /* 0x040fe20000410000 */
[----:B------:R-:W-:Y:S02]  /*10c60*/  HADD2.F32 R0, -RZ, R0.H0_H0 ;  /* 0x20000000ff007230 */ /* 0x000fe40000004100 */
[-C--:B------:R-:W-:Y:S01]  /*10c70*/  FMUL.FTZ R3, R3, R8.reuse ;  /* 0x0000000803037220 */ /* 0x080fe20000410000 */
[----:B------:R-:W-:Y:S01]  /*10c80*/  F2FP.SATFINITE.E4M3.F32.PACK_AB_MERGE_C R31, R38, R31, R28 ;  /* 0x0000001f261f723e */ /* 0x000fe2000480701c */
        /* <DEDUP_REMOVED lines=10> */
[----:B------:R-:W-:Y:S01]  /*10d30*/  HADD2.F32 R0, -RZ, R6.H1_H1 ;  /* 0x30000006ff007230 */ /* 0x000fe20000004100 */
[----:B------:R-:W-:Y:S01]  /*10d40*/  F2FP.SATFINITE.E4M3.F32.PACK_AB_MERGE_C R30, R20, R21, R29 ;  /* 0x00000015141e723e */ /* 0x000fe2000480701d */
[----:B------:R-:W-:Y:S02]  /*10d50*/  HADD2.F32 R5, -RZ, R12.H0_H0 ;  /* 0x2000000cff057230 */ /* 0x000fe40000004100 */
[----:B------:R-:W-:Y:S01]  /*10d60*/  FMUL.FTZ R12, R3, R8 ;  /* 0x00000008030c7220 */ /* 0x000fe20000410000 */
[----:B------:R-:W-:-:S02]  /*10d70*/  HADD2.F32 R7, -RZ, R7.H0_H0 ;  /* 0x20000007ff077230 */ /* 0x000fc40000004100 */
[C---:B------:R-:W-:Y:S01]  /*10d80*/  FMUL.FTZ R3, R0.reuse, R9 ;  /* 0x0000000900037220 */ /* 0x040fe20000410000 */
[----:B------:R-:W-:Y:S02]  /*10d90*/  HADD2.F32 R6, -RZ, R6.H0_H0 ;  /* 0x20000006ff067230 */ /* 0x000fe40000004100 */
[----:B------:R-:W-:Y:S01]  /*10da0*/  FMUL.FTZ R0, R0, R5 ;  /* 0x0000000500007220 */ /* 0x000fe20000410000 */
[----:B------:R-:W-:Y:S01]  /*10db0*/  F2FP.SATFINITE.E4M3.F32.PACK_AB_MERGE_C R28, R10, R11, R14 ;  /* 0x0000000b0a1c723e */ /* 0x000fe2000480700e */
[C---:B------:R-:W-:Y:S01]  /*10dc0*/  FFMA.FTZ R12, R7.reuse, R4, -R12 ;  /* 0x00000004070c7223 */ /* 0x040fe2000001080c */
[----:B------:R-:W-:Y:S01]  /*10dd0*/  FFMA.FTZ R13, R7, R8, R13 ;  /* 0x00000008070d7223 */ /* 0x000fe2000001000d */
[C---:B------:R-:W-:Y:S01]  /*10de0*/  FFMA.FTZ R3, R6.reuse, R5, -R3 ;  /* 0x0000000506037223 */ /* 0x040fe20000010803 */
[----:B------:R-:W-:-:S03]  /*10df0*/  FFMA.FTZ R0, R6, R9, R0 ;  /* 0x0000000906007223 */ /* 0x000fc60000010000 */
[----:B------:R-:W-:-:S04]  /*10e00*/  F2FP.SATFINITE.E4M3.F32.PACK_AB_MERGE_C R12, R13, R12, RZ ;  /* 0x0000000c0d0c723e */ /* 0x000fc800048070ff */
[----:B------:R-:W-:-:S05]  /*10e10*/  F2FP.SATFINITE.E4M3.F32.PACK_AB_MERGE_C R29, R0, R3, R12 ;  /* 0x00000003001d723e */ /* 0x000fca000480700c */
[----:B------:R0:W-:Y:S02]  /*10e20*/  STS.128 [R40+0x26400], R28 ;  /* 0x0264001c28007388 */ /* 0x0001e40000000c00 */
.L_x_2321:
[----:B------:R-:W-:Y:S05]  /*10e30*/  BSYNC B1 ;  /* 0x0000000000017941 */ /* 0x000fea0003800000 */
.L_x_2320:
        /* <DEDUP_REMOVED lines=129> */
.L_x_2326:
[----:B------:R-:W-:Y:S05]  /*11650*/  BSYNC B1 ;  /* 0x0000000000017941 */ /* 0x000fea0003800000 */
.L_x_2325:
[----:B------:R-:W-:Y:S05]  /*11660*/  @P1 BRA `(.L_x_2324) ;  /* 0x0000005000201947 */ /* 0x000fea0003800000 */
[----:B0-2345:R-:W0:Y:S01]  /*11670*/  LDS.128 R4, [R36+0x27400] ;  /* 0x0274000024047984 */ /* 0x03de220000000c00 */
        /* <DEDUP_REMOVED lines=116> */
[----:B------:R0:W-:Y:S01]  /*11dc0*/  STS.128 [R36+0x27400], R24 ;  /* 0x0274001824007388 */ /* 0x0001e20000000c00 */
[----:B------:R-:W-:Y:S05]  /*11dd0*/  BRA `(.L_x_2324) ;  /* 0x0000004800447947 */ /* 0x000fea0003800000 */
.L_x_2285:
[----:B------:R-:W0:Y:S01]  /*11de0*/  LDC R21, c[0x0][0x3d4] ;  /* 0x0000f500ff157b82 */ /* 0x000e220000000800 */
[-C--:B------:R-:W-:Y:S01]  /*11df0*/  ISETP.GE.AND P0, PT, R233, R72.reuse, PT ;  /* 0x00000048e900720c */ /* 0x080fe20003f06270 */
[----:B------:R-:W-:Y:S01]  /*11e00*/  ULDC.64 UR4, c[0x0][0x3c8] ;  /* 0x0000f20000047ab9 */ /* 0x000fe20000000a00 */
[-C--:B------:R-:W-:Y:S01]  /*11e10*/  ISETP.GE.AND P1, PT, R235, R72.reuse, PT ;  /* 0x00000048eb00720c */ /* 0x080fe20003f26270 */
[----:B------:R-:W2:Y:S01]  /*11e20*/  LDL R62, [R1+0x4] ;  /* 0x00000400013e7983 */ /* 0x000ea20000100800 */
[-C--:B------:R-:W-:Y:S01]  /*11e30*/  ISETP.GE.AND P2, PT, R234, R72.reuse, PT ;  /* 0x00000048ea00720c */ /* 0x080fe20003f46270 */
[----:B------:R-:W-:Y:S01]  /*11e40*/  ULDC.64 UR6, c[0x0][0x3e0] ;  /* 0x0000f80000067ab9 */ /* 0x000fe20000000a00 */
[----:B------:R-:W-:Y:S02]  /*11e50*/  ISETP.GE.AND P3, PT, R22, R72, PT ;  /* 0x000000481600720c */ /* 0x000fe40003f66270 */
[CC--:B0-----:R-:W-:Y:S02]  /*11e60*/  ISETP.GE.OR P0, PT, R16.reuse, R21.reuse, P0 ;  /* 0x000000151000720c */ /* 0x0c1fe40000706670 */
[----:B------:R-:W-:-:S02]  /*11e70*/  ISETP.GE.OR P1, PT, R16, R21, P1 ;  /* 0x000000151000720c */ /* 0x000fc40000f26670 */
[CC--:B------:R-:W-:Y:S02]  /*11e80*/  ISETP.GE.OR P2, PT, R16.reuse, R21.reuse, P2 ;  /* 0x000000151000720c */ /* 0x0c0fe40001746670 */
[----:B------:R-:W-:-:S07]  /*11e90*/  ISETP.GE.OR P3, PT, R16, R21, P3 ;  /* 0x000000151000720c */ /* 0x000fce0001f66670 */
[----:B------:R-:W0:Y:S01]  /*11ea0*/  @!P0 LDC.64 R8, c[0x0][0x3c8] ;  /* 0x0000f200ff088b82 */ /* 0x000e220000000a00 */
[C---:B------:R-:W-:Y:S01]  /*11eb0*/  @!P0 LEA R64, P4, R6.reuse, R12, 0x6 ;  /* 0x0000000c06408211 */ /* 0x040fe200078830ff */
[----:B------:R-:W-:Y:S02]  /*11ec0*/  @!P1 IMAD R15, R7, 0x60, RZ ;  /* 0x00000060070f9824 */ /* 0x000fe400078e02ff */
[C---:B------:R-:W-:Y:S01]  /*11ed0*/  @!P1 IMAD.WIDE.U32 R68, R6.reuse, 0x60, R12 ;  /* 0x0000006006449825 */ /* 0x040fe200078e000c */
[----:B------:R-:W-:-:S03]  /*11ee0*/  @!P0 LEA.HI.X R0, R6, R13, R7, 0x6, P4 ;  /* 0x0000000d06008211 */ /* 0x000fc600020f3407 */
[----:B------:R-:W1:Y:S01]  /*11ef0*/  @!P1 LDC.64 R32, c[0x0][0x3c8] ;  /* 0x0000f200ff209b82 */ /* 0x000e620000000a00 */
[----:B------:R-:W-:-:S07]  /*11f00*/  @!P1 IMAD.IADD R15, R15, 0x1, R69 ;  /* 0x000000010f0f9824 */ /* 0x000fce00078e0245 */
[----:B------:R-:W3:Y:S01]  /*11f10*/  @!P0 LDC.64 R34, c[0x0][0x3e0] ;  /* 0x0000f800ff228b82 */ /* 0x000ee20000000a00 */
[----:B0-----:R-:W-:-:S04]  /*11f20*/  @!P0 IADD3 R64, P4, P5, R25, R8, R64 ;  /* 0x0000000819408210 */ /* 0x001fc80007d9e040 */
[----:B------:R-:W-:Y:S02]  /*11f30*/  @!P0 IADD3.X R65, R24, R9, R0, P4, P5 ;  /* 0x0000000918418210 */ /* 0x000fe400027ea400 */
[----:B------:R-:W-:-:S04]  /*11f40*/  @!P2 IADD3 R3, P4, P5, R25, R28, R12 ;  /* 0x0000001c1903a210 */ /* 0x000fc80007d9e00c */
[----:B------:R-:W-:Y:S02]  /*11f50*/  @!P2 IADD3.X R14, R24, R27, R13, P4, P5 ;  /* 0x0000001b180ea210 */ /* 0x000fe400027ea40d */
[----:B------:R-:W-:-:S04]  /*11f60*/  @!P3 IADD3 R8, P4, P5, R25, UR4, R12 ;  /* 0x000000041908bc10 */ /* 0x000fc8000fd9e00c */
[----:B------:R-:W-:Y:S02]  /*11f70*/  @!P3 IADD3.X R9, R24, UR5, R13, P4, P5 ;  /* 0x000000051809bc10 */ /* 0x000fe4000a7ea40d */
[----:B-1----:R-:W-:-:S04]  /*11f80*/  @!P1 IADD3 R68, P4, P5, R25, R32, R68 ;  /* 0x0000002019449210 */ /* 0x002fc80007d9e044 */
[----:B------:R-:W-:Y:S02]  /*11f90*/  @!P1 IADD3.X R69, R24, R33, R15, P4, P5 ;  /* 0x0000002118459210 */ /* 0x000fe400027ea40f */
[--C-:B------:R-:W-:Y:S01]  /*11fa0*/  @!P2 IADD3 R15, P4, P5, R71, R30, R10.reuse ;  /* 0x0000001e470fa210 */ /* 0x100fe20007d9e00a */
[----:B------:R-:W0:Y:S03]  /*11fb0*/  @!P2 LDC.64 R24, c[0x0][0x3c8] ;  /* 0x0000f200ff18ab82 */ /* 0x000e260000000a00 */
[----:B------:R-:W-:Y:S01]  /*11fc0*/  @!P2 IADD3.X R0, R26, R29, R11, P4, P5 ;  /* 0x0000001d1a00a210 */ /* 0x000fe200027ea40b */
[----:B------:R-:W-:Y:S01]  /*11fd0*/  @!P1 IMAD R29, R5, 0x60, RZ ;  /* 0x00000060051d9824 */ /* 0x000fe200078e02ff */
[----:B------:R-:W-:-:S03]  /*11fe0*/  @!P3 IADD3 R12, P4, P5, R71, UR6, R10 ;  /* 0x00000006470cbc10 */ /* 0x000fc6000fd9e00a */
[----:B------:R-:W1:Y:S01]  /*11ff0*/  @!P1 LDC.64 R30, c[0x0][0x3e0] ;  /* 0x0000f800ff1e9b82 */ /* 0x000e620000000a00 */
[----:B------:R-:W-:Y:S02]  /*12000*/  @!P3 IADD3.X R13, R26, UR7, R11, P4, P5 ;  /* 0x000000071a0dbc10 */ /* 0x000fe4000a7ea40b */
[----:B------:R-:W-:-:S04]  /*12010*/  @!P0 LEA R66, P4, R4, R10, 0x6 ;  /* 0x0000000a04428211 */ /* 0x000fc800078830ff */
[C---:B------:R-:W-:Y:S01]  /*12020*/  @!P0 LEA.HI.X R27, R4.reuse, R11, R5, 0x6, P4 ;  /* 0x0000000b041b8211 */ /* 0x040fe200020f3405 */
[----:B------:R-:W4:Y:S01]  /*12030*/  @!P2 LDC.64 R32, c[0x0][0x3e0] ;  /* 0x0000f800ff20ab82 */ /* 0x000f220000000a00 */
[----:B---3--:R-:W-:Y:S01]  /*12040*/  @!P0 IADD3 R66, P4, P5, R71, R34, R66 ;  /* 0x0000002247428210 */ /* 0x008fe20007d9e042 */
[----:B------:R-:W-:-:S03]  /*12050*/  @!P1 IMAD.WIDE.U32 R10, R4, 0x60, R10 ;  /* 0x00000060040a9825 */ /* 0x000fc600078e000a */
[----:B------:R-:W-:Y:S02]  /*12060*/  @!P0 IADD3.X R67, R26, R35, R27, P4, P5 ;  /* 0x000000231a438210 */ /* 0x000fe400027ea41b */
[----:B------:R-:W-:Y:S02]  /*12070*/  @!P1 IADD3 R29, R29, R11, RZ ;  /* 0x0000000b1d1d9210 */ /* 0x000fe40007ffe0ff */
[----:B-1----:R-:W-:-:S04]  /*12080*/  @!P1 IADD3 R70, P4, P5, R71, R30, R10 ;  /* 0x0000001e47469210 */ /* 0x002fc80007d9e00a */
[----:B------:R-:W-:Y:S02]  /*12090*/  @!P1 IADD3.X R71, R26, R31, R29, P4, P5 ;  /* 0x0000001f1a479210 */ /* 0x000fe400027ea41d */
[----:B------:R-:W-:Y:S02]  /*120a0*/  CS2R R52, SRZ ;  /* 0x0000000000347805 */ /* 0x000fe4000001ff00 */
[----:B0-----:R-:W-:Y:S02]  /*120b0*/  @!P2 IADD3 R10, P4, R3, R24, RZ ;  /* 0x00000018030aa210 */ /* 0x001fe40007f9e0ff */
[----:B------:R-:W-:Y:S02]  /*120c0*/  CS2R R54, SRZ ;  /* 0x0000000000367805 */ /* 0x000fe4000001ff00 */
[----:B------:R-:W-:Y:S02]  /*120d0*/  CS2R R34, SRZ ;  /* 0x0000000000227805 */ /* 0x000fe4000001ff00 */
[----:B------:R-:W-:-:S02]  /*120e0*/  CS2R R40, SRZ ;  /* 0x0000000000287805 */ /* 0x000fc4000001ff00 */
[----:B------:R-:W-:Y:S01]  /*120f0*/  CS2R R42, SRZ ;  /* 0x00000000002a7805 */ /* 0x000fe2000001ff00 */
[----:B------:R-:W-:Y:S01]  /*12100*/  @!P2 IMAD.X R11, R14, 0x1, R25, P4 ;  /* 0x000000010e0ba824 */ /* 0x000fe200020e0619 */
[----:B----4-:R-:W-:Y:S02]  /*12110*/  @!P2 IADD3 R14, P4, R15, R32, RZ ;  /* 0x000000200f0ea210 */ /* 0x010fe40007f9e0ff */
[----:B------:R-:W-:Y:S02]  /*12120*/  CS2R R24, SRZ ;  /* 0x0000000000187805 */ /* 0x000fe4000001ff00 */
[----:B------:R-:W-:Y:S02]  /*12130*/  CS2R R26, SRZ ;  /* 0x00000000001a7805 */ /* 0x000fe4000001ff00 */
[----:B------:R-:W-:Y:S01]  /*12140*/  CS2R R28, SRZ ;  /* 0x00000000001c7805 */ /* 0x000fe2000001ff00 */
[----:B------:R-:W5:Y:S01]  /*12150*/  @!P0 LDG.E.128 R40, desc[UR46][R66.64] ;  /* 0x0000002e42288981 */ /* 0x000f62000c1e1d00 */
[----:B------:R-:W-:Y:S01]  /*12160*/  @!P2 IMAD.X R15, R0, 0x1, R33, P4 ;  /* 0x00000001000fa824 */ /* 0x000fe200020e0621 */
[----:B------:R-:W-:Y:S01]  /*12170*/  CS2R R30, SRZ ;  /* 0x00000000001e7805 */ /* 0x000fe2000001ff00 */
[----:B------:R-:W0:Y:S01]  /*12180*/  LDC R0, c[0x0][0x428] ;  /* 0x00010a00ff007b82 */ /* 0x000e220000000800 */
[----:B------:R1:W5:Y:S04]  /*12190*/  @!P3 LDG.E.128 R24, desc[UR46][R8.64] ;  /* 0x0000002e0818b981 */ /* 0x000368000c1e1d00 */
[----:B------:R-:W5:Y:S01]  /*121a0*/  @!P2 LDG.E.128 R52, desc[UR46][R14.64] ;  /* 0x0000002e0e34a981 */ /* 0x000f62000c1e1d00 */
[----:B------:R-:W-:-:S02]  /*121b0*/  CS2R R32, SRZ ;  /* 0x0000000000207805 */ /* 0x000fc4000001ff00 */
[----:B------:R-:W-:Y:S02]  /*121c0*/  CS2R R48, SRZ ;  /* 0x0000000000307805 */ /* 0x000fe4000001ff00 */
[----:B------:R-:W-:Y:S01]  /*121d0*/  CS2R R50, SRZ ;  /* 0x0000000000327805 */ /* 0x000fe2000001ff00 */
[----:B------:R-:W5:Y:S01]  /*121e0*/  @!P3 LDG.E.128 R28, desc[UR46][R12.64] ;  /* 0x0000002e0c1cb981 */ /* 0x000f62000c1e1d00 */
[----:B------:R-:W-:Y:S02]  /*121f0*/  CS2R R36, SRZ ;  /* 0x0000000000247805 */ /* 0x000fe4000001ff00 */
[----:B------:R-:W-:Y:S01]  /*12200*/  CS2R R38, SRZ ;  /* 0x0000000000267805 */ /* 0x000fe2000001ff00 */
[----:B------:R-:W5:Y:S04]  /*12210*/  @!P0 LDG.E.128 R32, desc[UR46][R64.64] ;  /* 0x0000002e40208981 */ /* 0x000f68000c1e1d00 */
[----:B------:R3:W5:Y:S01]  /*12220*/  @!P2 LDG.E.128 R48, desc[UR46][R10.64] ;  /* 0x0000002e0a30a981 */ /* 0x000762000c1e1d00 */
[----:B------:R-:W-:-:S02]  /*12230*/  CS2R R44, SRZ ;  /* 0x00000000002c7805 */ /* 0x000fc4000001ff00 */
[----:B------:R-:W-:Y:S01]  /*12240*/  CS2R R46, SRZ ;  /* 0x00000000002e7805 */ /* 0x000fe2000001ff00 */
[----:B------:R4:W5:Y:S01]  /*12250*/  @!P1 LDG.E.128 R36, desc[UR46][R68.64] ;  /* 0x0000002e44249981 */ /* 0x000962000c1e1d00 */
[----:B0-----:R-:W-:-:S04]  /*12260*/  ISETP.NE.AND P0, PT, R0, 0x1, PT ;  /* 0x000000010000780c */ /* 0x001fc80003f05270 */
[----:B------:R4:W5:Y:S09]  /*12270*/  @!P1 LDG.E.128 R44, desc[UR46][R70.64] ;  /* 0x0000002e462c9981 */ /* 0x000972000c1e1d00 */
[----:B------:R-:W0:Y:S08]  /*12280*/  @P0 LDC R0, c[0x0][0x42c] ;  /* 0x00010b00ff000b82 */ /* 0x000e300000000800 */
[----:B-1----:R-:W1:Y:S01]  /*12290*/  @P0 LDC R9, c[0x0][0x430] ;  /* 0x00010c00ff090b82 */ /* 0x002e620000000800 */
[----:B---3--:R-:W-:Y:S01]  /*122a0*/  MOV R10, R58 ;  /* 0x0000003a000a7202 */ /* 0x008fe20000000f00 */
[----:B------:R-:W-:-:S02]  /*122b0*/  IMAD.MOV.U32 R11, RZ, RZ, R57 ;  /* 0x000000ffff0b7224 */ /* 0x000fc400078e0039 */
[----:B--2---:R-:W-:-:S04]  /*122c0*/  IMAD R3, R62, 0x80, R22 ;  /* 0x000000803e037824 */ /* 0x004fc800078e0216 */
[----:B------:R-:W-:-:S04]  /*122d0*/  IMAD R3, R20, 0x20, R3 ;  /* 0x0000002014037824 */ /* 0x000fc800078e0203 */
[----:B0-----:R-:W-:-:S05]  /*122e0*/  @P0 IMAD.HI.U32 R0, R3, R0, RZ ;  /* 0x0000000003000227 */ /* 0x001fca00078e00ff */
[----:B-1----:R-:W-:Y:S01]  /*122f0*/  @P0 SHF.R.U32.HI R3, RZ, R9, R0 ;  /* 0x00000009ff030219 */ /* 0x002fe20000011600 */
[----:B------:R-:W-:-:S03]  /*12300*/  IMAD.MOV.U32 R62, RZ, RZ, R60 ;  /* 0x000000ffff3e7224 */ /* 0x000fc600078e003c */
[----:B------:R-:W-:Y:S01]  /*12310*/  SHF.R.S32.HI R13, RZ, 0x1f, R3 ;  /* 0x0000001fff0d7819 */ /* 0x000fe20000011403 */
        /* <DEDUP_REMOVED lines=11> */
[----:B----4-:R-:W-:Y:S08]  /*123d0*/  BRA.DIV UR4, `(.L_x_2327) ;  /* 0x000001a204687947 */ /* 0x010ff0000b800000 */
.L_x_2591:
[----:B------:R-:W-:-:S03]  /*123e0*/  UMOV UR4, 0xffffffff ;  /* 0xffffffff00047882 */ /* 0x000fc60000000000 */
[----:B------:R-:W-:Y:S05]  /*123f0*/  BRA.DIV UR4, `(.L_x_2328) ;  /* 0x000001a204887947 */ /* 0x000fea000b800000 */
.L_x_2594:
[----:B------:R-:W-:-:S03]  /*12400*/  UMOV UR4, 0xffffffff ;  /* 0xffffffff00047882 */ /* 0x000fc60000000000 */
[----:B------:R-:W-:Y:S05]  /*12410*/  BRA.DIV UR4, `(.L_x_2329) ;  /* 0x000001a204a87947 */ /* 0x000fea000b800000 */
.L_x_2597:
[----:B------:R-:W-:-:S03]  /*12420*/  UMOV UR4, 0xffffffff ;  /* 0xffffffff00047882 */ /* 0x000fc60000000000 */
[----:B------:R-:W-:Y:S05]  /*12430*/  BRA.DIV UR4, `(.L_x_2330) ;  /* 0x000001a204c87947 */ /* 0x000fea000b800000 */
.L_x_2600:
[----:B------:R-:W-:-:S03]  /*12440*/  UMOV UR4, 0xffffffff ;  /* 0xffffffff00047882 */ /* 0x000fc60000000000 */
[----:B------:R-:W-:Y:S05]  /*12450*/  BRA.DIV UR4, `(.L_x_2331) ;  /* 0x000001a204e87947 */ /* 0x000fea000b800000 */
.L_x_2603:
[----:B------:R-:W-:-:S03]  /*12460*/  UMOV UR4, 0xffffffff ;  /* 0xffffffff00047882 */ /* 0x000fc60000000000 */
[----:B------:R-:W-:Y:S05]  /*12470*/  BRA.DIV UR4, `(.L_x_2332) ;  /* 0x000001a604087947 */ /* 0x000fea000b800000 */
.L_x_2606:
[----:B------:R-:W-:-:S03]  /*12480*/  UMOV UR4, 0xffffffff ;  /* 0xffffffff00047882 */ /* 0x000fc60000000000 */
[----:B------:R-:W-:Y:S05]  /*12490*/  BRA.DIV UR4, `(.L_x_2333) ;  /* 0x000001a604287947 */ /* 0x000fea000b800000 */
.L_x_2609:
[----:B------:R-:W-:-:S03]  /*124a0*/  UMOV UR4, 0xffffffff ;  /* 0xffffffff00047882 */ /* 0x000fc60000000000 */
[----:B------:R-:W-:Y:S05]  /*124b0*/  BRA.DIV UR4, `(.L_x_2334) ;  /* 0x000001a604487947 */ /* 0x000fea000b800000 */
.L_x_2612:
[----:B------:R-:W-:-:S03]  /*124c0*/  UMOV UR4, 0xffffffff ;  /* 0xffffffff00047882 */ /* 0x000fc60000000000 */
[----:B------:R-:W-:Y:S05]  /*124d0*/  BRA.DIV UR4, `(.L_x_2335) ;  /* 0x000001a604687947 */ /* 0x000fea000b800000 */
.L_x_2615:
[----:B------:R-:W-:-:S03]  /*124e0*/  UMOV UR4, 0xffffffff ;  /* 0xffffffff00047882 */ /* 0x000fc60000000000 */
[----:B------:R-:W-:Y:S05]  /*124f0*/  BRA.DIV UR4, `(.L_x_2336) ;  /* 0x000001a604887947 */ /* 0x000fea000b800000 */
.L_x_2618:
[----:B------:R-:W-:-:S03]  /*12500*/  UMOV UR4, 0xffffffff ;  /* 0xffffffff00047882 */ /* 0x000fc60000000000 */
[----:B------:R-:W-:Y:S05]  /*12510*/  BRA.DIV UR4, `(.L_x_2337) ;  /* 0x000001a604a87947 */ /* 0x000fea000b800000 */
.L_x_2621:
[----:B------:R-:W-:-:S03]  /*12520*/  UMOV UR4, 0xffffffff ;  /* 0xffffffff00047882 */ /* 0x000fc60000000000 */
[----:B------:R-:W-:Y:S05]  /*12530*/  BRA.DIV UR4, `(.L_x_2338) ;  /* 0x000001a604c87947 */ /* 0x000fea000b800000 */
.L_x_2624:
[----:B------:R-:W-:-:S03]  /*12540*/  UMOV UR4, 0xffffffff ;  /* 0xffffffff00047882 */ /* 0x000fc60000000000 */
[----:B------:R-:W-:Y:S05]  /*12550*/  BRA.DIV UR4, `(.L_x_2339) ;  /* 0x000001a604e87947 */ /* 0x000fea000b800000 */
.L_x_2627:
[----:B------:R-:W-:-:S03]  /*12560*/  UMOV UR4, 0xffffffff ;  /* 0xffffffff00047882 */ /* 0x000fc60000000000 */
[----:B------:R-:W-:Y:S05]  /*12570*/  BRA.DIV UR4, `(.L_x_2340) ;  /* 0x000001aa04087947 */ /* 0x000fea000b800000 */
.L_x_2630:
[----:B------:R-:W-:-:S03]  /*12580*/  UMOV UR4, 0xffffffff ;  /* 0xffffffff00047882 */ /* 0x000fc60000000000 */
[----:B------:R-:W-:Y:S05]  /*12590*/  BRA.DIV UR4, `(.L_x_2341) ;  /* 0x000001aa04287947 */ /* 0x000fea000b800000 */
.L_x_2633:
[----:B------:R-:W-:-:S03]  /*125a0*/  UMOV UR4, 0xffffffff ;  /* 0xffffffff00047882 */ /* 0x000fc60000000000 */
[----:B------:R-:W-:Y:S05]  /*125b0*/  BRA.DIV UR4, `(.L_x_2342) ;  /* 0x000001aa04487947 */ /* 0x000fea000b800000 */
.L_x_2636:
        /* <DEDUP_REMOVED lines=9> */
[----:B------:R-:W-:-:S05]  /*12650*/  IMAD.U32 R3, RZ, RZ, UR4 ;  /* 0x00000004ff037e24 */ /* 0x000fca000f8e00ff */
[----:B------:R-:W-:-:S04]  /*12660*/  SHF.L.U32 R3, R3, 0x1f, RZ ;  /* 0x0000001f03037819 */ /* 0x000fc800000006ff */
[----:B------:R-:W0:Y:S02]  /*12670*/  SYNCS.PHASECHK.TRANS64.TRYWAIT P4, [R18+URZ+0x38800], R3 ;  /* 0x03880003120075a7 */ /* 0x000e24000808017f */
[----:B0-----:R-:W-:Y:S05]  /*12680*/  @!P4 BRA `(.L_x_2344) ;  /* 0x000001a8003cc947 */ /* 0x001fea0003800000 */
.L_x_2637:
[----:B------:R-:W-:Y:S05]  /*12690*/  BSYNC B1 ;  /* 0x0000000000017941 */ /* 0x000fea0003800000 */
.L_x_2343:
[----:B------:R-:W-:Y:S04]  /*126a0*/  BSSY B1, `(.L_x_2345) ;  /* 0x0000104000017945 */ /* 0x000fe80003800000 */
[----:B------:R-:W-:Y:S05]  /*126b0*/  @P3 BRA `(.L_x_2346) ;  /* 0x0000001000083947 */ /* 0x000fea0003800000 */
[----:B------:R-:W2:Y:S04]  /*126c0*/  LDL R13, [R1+0x14] ;  /* 0x00001400010d7983 */ /* 0x000ea80000100800 */
[----:B------:R-:W3:Y:S04]  /*126d0*/  LDL R11, [R1+0x18] ;  /* 0x00001800010b7983 */ /* 0x000ee80000100800 */
[----:B------:R-:W4:Y:S04]  /*126e0*/  LDL R10, [R1+0x1c] ;  /* 0x00001c00010a7983 */ /* 0x000f280000100800 */
[----:B------:R-:W4:Y:S01]  /*126f0*/  LDL R77, [R1+0x34] ;  /* 0x00003400014d7983 */ /* 0x000f220000100800 */
[----:B-----5:R-:W-:-:S02]  /*12700*/  SHF.R.U32.HI R0, RZ, 0x8, R24 ;  /* 0x00000008ff007819 */ /* 0x020fc40000011618 */
[----:B0-----:R-:W-:Y:S02]  /*12710*/  LOP3.LUT R3, R24, 0xff, RZ, 0xc0, !PT ;  /* 0x000000ff18037812 */ /* 0x001fe400078ec0ff */
[----:B------:R-:W-:Y:S02]  /*12720*/  LOP3.LUT R4, R0, 0xff, RZ, 0xc0, !PT ;  /* 0x000000ff00047812 */ /* 0x000fe400078ec0ff */
[----:B------:R-:W-:Y:S02]  /*12730*/  LEA.HI R0, R21, R20, RZ, 0x1c ;  /* 0x0000001415007211 */ /* 0x000fe400078fe0ff */
[----:B------:R-:W-:Y:S02]  /*12740*/  PRMT R12, R4, 0x7604, R3 ;  /* 0x00007604040c7816 */ /* 0x000fe40000000003 */
[----:B------:R-:W-:Y:S02]  /*12750*/  SHF.R.S32.HI R3, RZ, 0x1f, R0 ;  /* 0x0000001fff037819 */ /* 0x000fe40000011400 */
[----:B------:R-:W-:-:S02]  /*12760*/  SHF.R.U32.HI R9, RZ, 0x8, R28 ;  /* 0x00000008ff097819 */ /* 0x000fc4000001161c */
[----:B------:R-:W-:Y:S01]  /*12770*/  LEA.HI R3, R3, R0, RZ, 0x3 ;  /* 0x0000000003037211 */ /* 0x000fe200078f18ff */
[----:B------:R-:W-:Y:S01]  /*12780*/  IMAD.SHL.U32 R0, R0, 0x10, RZ ;  /* 0x0000001000007824 */ /* 0x000fe200078e00ff */
[----:B------:R-:W-:Y:S02]  /*12790*/  LOP3.LUT R8, R28, 0xff, RZ, 0xc0, !PT ;  /* 0x000000ff1c087812 */ /* 0x000fe400078ec0ff */
[----:B------:R-:W-:Y:S01]  /*127a0*/  LOP3.LUT R9, R9, 0xff, RZ, 0xc0, !PT ;  /* 0x000000ff09097812 */ /* 0x000fe200078ec0ff */
[----:B------:R-:W-:Y:S01]  /*127b0*/  IMAD.SHL.U32 R3, R3, 0x800, RZ ;  /* 0x0000080003037824 */ /* 0x000fe200078e00ff */
[----:B------:R-:W-:Y:S02]  /*127c0*/  SHF.R.U32.HI R6, RZ, 0x8, R25 ;  /* 0x00000008ff067819 */ /* 0x000fe40000011619 */
[----:B------:R-:W-:Y:S02]  /*127d0*/  PRMT R61, R9, 0x7604, R8 ;  /* 0x00007604093d7816 */ /* 0x000fe40000000008 */
[----:B------:R-:W-:-:S02]  /*127e0*/  LOP3.LUT R3, R3, 0xffffc000, RZ, 0xc0, !PT ;  /* 0xffffc00003037812 */ /* 0x000fc400078ec0ff */
[----:B------:R-:W-:Y:S02]  /*127f0*/  SHF.R.U32.HI R9, RZ, 0x8, R29 ;  /* 0x00000008ff097819 */ /* 0x000fe4000001161d */
[----:B------:R-:W-:Y:S02]  /*12800*/  LOP3.LUT R5, R25, 0xff, RZ, 0xc0, !PT ;  /* 0x000000ff19057812 */ /* 0x000fe400078ec0ff */
[----:B------:R-:W-:Y:S02]  /*12810*/  LOP3.LUT R6, R6, 0xff, RZ, 0xc0, !PT ;  /* 0x000000ff06067812 */ /* 0x000fe400078ec0ff */
[----:B------:R-:W-:Y:S02]  /*12820*/  LOP3.LUT R9, R9, 0xff, RZ, 0xc0, !PT ;  /* 0x000000ff09097812 */ /* 0x000fe400078ec0ff */
[----:B------:R-:W-:Y:S02]  /*12830*/  PRMT R14, R6, 0x7604, R5 ;  /* 0x00007604060e7816 */ /* 0x000fe40000000005 */
        /* <DEDUP_REMOVED lines=11> */
[----:B------:R-:W-:Y:S02]  /*128f0*/  LOP3.LUT R15, R15, 0xff, RZ, 0xc0, !PT ;  /* 0x000000ff0f0f7812 */ /* 0x000fe400078ec0ff */
[----:B------:R-:W-:-:S02]  /*12900*/  LOP3.LUT R57, R57, 0xff, RZ, 0xc0, !PT ;  /* 0x000000ff39397812 */ /* 0x000fc400078ec0ff */
[----:B------:R-:W-:Y:S02]  /*12910*/  PRMT R15, R15, 0x7054, R58 ;  /* 0x000070540f0f7816 */ /* 0x000fe4000000003a */
[----:B------:R-:W-:Y:S02]  /*12920*/  SHF.R.U32.HI R58, RZ, 0x10, R31 ;  /* 0x00000010ff3a7819 */ /* 0x000fe4000001161f */
[----:B------:R-:W-:Y:S02]  /*12930*/  PRMT R59, R57, 0x7054, R60 ;  /* 0x00007054393b7816 */ /* 0x000fe4000000003c */
[----:B------:R-:W-:Y:S02]  /*12940*/  SHF.R.U32.HI R57, RZ, 0x10, R30 ;  /* 0x00000010ff397819 */ /* 0x000fe4000001161e */
[----:B------:R-:W-:Y:S02]  /*12950*/  LOP3.LUT R58, R58, 0xff, RZ, 0xc0, !PT ;  /* 0x000000ff3a3a7812 */ /* 0x000fe400078ec0ff */
[----:B------:R-:W-:-:S02]  /*12960*/  LOP3.LUT R57, R57, 0xff, RZ, 0xc0, !PT ;  /* 0x000000ff39397812 */ /* 0x000fc400078ec0ff */
[----:B------:R-:W-:Y:S02]  /*12970*/  LOP3.LUT R60, R15, 0xff000000, R26, 0xf8, !PT ;  /* 0xff0000000f3c7812 */ /* 0x000fe400078ef81a */
[----:B--2---:R-:W-:Y:S02]  /*12980*/  LOP3.LUT R0, R13, 0x70, R0, 0xf8, !PT ;  /* 0x000000700d007812 */ /* 0x004fe400078ef800 */
[----:B------:R-:W-:Y:S02]  /*12990*/  SHF.R.U32.HI R13, RZ, 0x8, R31 ;  /* 0x00000008ff0d7819 */ /* 0x000fe4000001161f */
[----:B---3--:R-:W-:Y:S02]  /*129a0*/  LOP3.LUT R0, R0, R11, RZ, 0x3c, !PT ;  /* 0x0000000b00007212 */ /* 0x008fe400078e3cff */
[----:B------:R-:W-:Y:S02]  /*129b0*/  LOP3.LUT R13, R13, 0xff, RZ, 0xc0, !PT ;  /* 0x000000ff0d0d7812 */ /* 0x000fe400078ec0ff */
[----:B----4-:R-:W-:-:S02]  /*129c0*/  IADD3 R3, R0, R3, R10 ;  /* 0x0000000300037210 */ /* 0x010fc40007ffe00a */
[----:B------:R-:W-:Y:S02]  /*129d0*/  SHF.R.U32.HI R10, RZ, 0x8, R30 ;  /* 0x00000008ff0a7819 */ /* 0x000fe4000001161e */
[----:B------:R-:W-:Y:S01]  /*129e0*/  LOP3.LUT R0, R29, 0xff, RZ, 0xc0, !PT ;  /* 0x000000ff1d007812 */ /* 0x000fe200078ec0ff */
[----:B------:R-:W0:Y:S01]  /*129f0*/  LDS.128 R4, [R77+0x20400] ;  /* 0x020400004d047984 */ /* 0x000e220000000c00 */
[----:B------:R-:W-:Y:S02]  /*12a00*/  LOP3.LUT R11, R10, 0xff, RZ, 0xc0, !PT ;  /* 0x000000ff0a0b7812 */ /* 0x000fe400078ec0ff */
[----:B------:R-:W-:Y:S02]  /*12a10*/  LOP3.LUT R10, R31, 0xff, RZ, 0xc0, !PT ;  /* 0x000000ff1f0a7812 */ /* 0x000fe400078ec0ff */
[----:B------:R-:W-:Y:S01]  /*12a20*/  PRMT R65, R9, 0x7604, R0 ;  /* 0x0000760409417816 */ /* 0x000fe20000000000 */
[----:B------:R-:W-:Y:S01]  /*12a30*/  IMAD.IADD R0, R18, 0x1, R3 ;  /* 0x0000000112007824 */ /* 0x000fe200078e0203 */
[----:B------:R-:W-:-:S02]  /*12a40*/  PRMT R62, R11, 0x7604, R8 ;  /* 0x000076040b3e7816 */ /* 0x000fc40000000008 */
[----:B------:R-:W-:Y:S02]  /*12a50*/  PRMT R69, R13, 0x7604, R10 ;  /* 0x000076040d457816 */ /* 0x000fe4000000000a */
[----:B------:R-:W1:Y:S01]  /*12a60*/  LDS.128 R8, [R0+0x20400] ;  /* 0x0204000000087984 */ /* 0x000e620000000c00 */
[----:B------:R-:W-:Y:S02]  /*12a70*/  SHF.R.U32.HI R13, RZ, 0x10, R25 ;  /* 0x00000010ff0d7819 */ /* 0x000fe40000011619 */
[----:B------:R-:W-:Y:S02]  /*12a80*/  SHF.R.U32.HI R3, RZ, 0x10, R24 ;  /* 0x00000010ff037819 */ /* 0x000fe40000011618 */
[----:B------:R-:W-:Y:S02]  /*12a90*/  LOP3.LUT R13, R13, 0xff, RZ, 0xc0, !PT ;  /* 0x000000ff0d0d7812 */ /* 0x000fe400078ec0ff */
[----:B------:R-:W-:Y:S02]  /*12aa0*/  LOP3.LUT R3, R3, 0xff, RZ, 0xc0, !PT ;  /* 0x000000ff03037812 */ /* 0x000fe400078ec0ff */
[----:B------:R-:W-:-:S02]  /*12ab0*/  PRMT R13, R13, 0x7054, R14 ;  /* 0x000070540d0d7816 */ /* 0x000fc4000000000e */
[----:B------:R-:W-:Y:S02]  /*12ac0*/  SHF.R.U32.HI R14, RZ, 0x10, R29 ;  /* 0x00000010ff0e7819 */ /* 0x000fe4000001161d */
[----:B------:R-:W-:Y:S02]  /*12ad0*/  PRMT R3, R3, 0x7054, R12 ;  /* 0x0000705403037816 */ /* 0x000fe4000000000c */
[----:B------:R-:W-:Y:S02]  /*12ae0*/  LOP3.LUT R14, R14, 0xff, RZ, 0xc0, !PT ;  /* 0x000000ff0e0e7812 */ /* 0x000fe400078ec0ff */
[----:B------:R-:W-:Y:S02]  /*12af0*/  SHF.R.U32.HI R12, RZ, 0x10, R28 ;  /* 0x00000010ff0c7819 */ /* 0x000fe4000001161c */
[----:B------:R-:W-:Y:S02]  /*12b00*/  PRMT R65, R14, 0x7054, R65 ;  /* 0x000070540e417816 */ /* 0x000fe40000000041 */
[----:B------:R-:W-:-:S02]  /*12b10*/  PRMT R69, R58, 0x7054, R69 ;  /* 0x000070543a457816 */ /* 0x000fc40000000045 */
[----:B------:R-:W-:Y:S02]  /*12b20*/  LOP3.LUT R65, R65, 0xff000000, R29, 0xf8, !PT ;  /* 0xff00000041417812 */ /* 0x000fe400078ef81d */
[----:B------:R-:W-:Y:S02]  /*12b30*/  LOP3.LUT R58, R13, 0xff000000, R25, 0xf8, !PT ;  /* 0xff0000000d3a7812 */ /* 0x000fe400078ef819 */
[----:B------:R-:W-:Y:S02]  /*12b40*/  LOP3.LUT R12, R12, 0xff, RZ, 0xc0, !PT ;  /* 0x000000ff0c0c7812 */ /* 0x000fe400078ec0ff */
[----:B------:R-:W-:Y:S02]  /*12b50*/  PRMT R67, R57, 0x7054, R62 ;  /* 0x0000705439437816 */ /* 0x000fe4000000003e */
[----:B------:R-:W-:Y:S02]  /*12b60*/  LOP3.LUT R69, R69, 0xff000000, R31, 0xf8, !PT ;  /* 0xff00000045457812 */ /* 0x000fe400078ef81f */
[----:B------:R-:W-:-:S02]  /*12b70*/  F2FP.F16.E4M3.UNPACK_B R62, R65 ;  /* 0x00000041ff3e723e */ /* 0x000fc400020006ff */
[----:B------:R-:W-:Y:S02]  /*12b80*/  F2FP.F16.E4M3.UNPACK_B R31, R58 ;  /* 0x0000003aff1f723e */ /* 0x000fe400020006ff */
[----:B------:R-:W-:Y:S01]  /*12b90*/  PRMT R63, R12, 0x7054, R61 ;  /* 0x000070540c3f7816 */ /* 0x000fe2000000003d */
[--C-:B------:R-:W-:Y:S01]  /*12ba0*/  HADD2.F32 R64, -RZ, R62.reuse.H0_H0 ;  /* 0x2000003eff407230 */ /* 0x100fe20000004100 */
[----:B0-----:R-:W-:Y:S01]  /*12bb0*/  F2FP.F16.E4M3.UNPACK_B R12, R5 ;  /* 0x00000005ff0c723e */ /* 0x001fe200020006ff */
[----:B------:R-:W-:Y:S01]  /*12bc0*/  HADD2.F32 R62, -RZ, R62.H1_H1 ;  /* 0x3000003eff3e7230 */ /* 0x000fe20000004100 */
[----:B-1----:R-:W-:Y:S02]  /*12bd0*/  F2FP.F16.E4M3.UNPACK_B R25, R9 ;  /* 0x00000009ff19723e */ /* 0x002fe400020006ff */
[----:B------:R-:W-:Y:S02]  /*12be0*/  F2FP.F16.E4M3.UNPACK_B R13, R5.H1 ;  /* 0x00000005ff0d723e */ /* 0x000fe400030006ff */
[----:B------:R-:W-:Y:S01]  /*12bf0*/  LOP3.LUT R61, R59, 0xff000000, R27, 0xf8, !PT ;  /* 0xff0000003b3d7812 */ /* 0x000fe200078ef81b */
[----:B------:R-:W-:Y:S01]  /*12c00*/  HADD2.F32 R5, -RZ, R25.H0_H0 ;  /* 0x20000019ff057230 */ /* 0x000fe20000004100 */
[----:B------:R-:W-:Y:S01]  /*12c10*/  LOP3.LUT R57, R3, 0xff000000, R24, 0xf8, !PT ;  /* 0xff00000003397812 */ /* 0x000fe200078ef818 */
[----:B------:R-:W-:Y:S01]  /*12c20*/  HADD2.F32 R59, -RZ, R31.H0_H0 ;  /* 0x2000001fff3b7230 */ /* 0x000fe20000004100 */
[-C--:B------:R-:W-:Y:S01]  /*12c30*/  F2FP.F16.E4M3.UNPACK_B R15, R7.reuse ;  /* 0x00000007ff0f723e */ /* 0x080fe200020006ff */
[----:B------:R-:W-:Y:S01]  /*12c40*/  HADD2.F32 R25, -RZ, R25.H1_H1 ;  /* 0x30000019ff197230 */ /* 0x000fe20000004100 */
[----:B------:R-:W-:Y:S01]  /*12c50*/  F2FP.F16.E4M3.UNPACK_B R24, R7.H1 ;  /* 0x00000007ff18723e */ /* 0x000fe200030006ff */
[----:B------:R-:W-:Y:S01]  /*12c60*/  HADD2.F32 R31, -RZ, R31.H1_H1 ;  /* 0x3000001fff1f7230 */ /* 0x000fe20000004100 */
[----:B------:R-:W-:-:S02]  /*12c70*/  F2FP.F16.E4M3.UNPACK_B R7, R6 ;  /* 0x00000006ff07723e */ /* 0x000fc400020006ff */
[----:B------:R-:W-:Y:S01]  /*12c80*/  F2FP.F16.E4M3.UNPACK_B R14, R6.H1 ;  /* 0x00000006ff0e723e */ /* 0x000fe200030006ff */
[--C-:B------:R-:W-:Y:S01]  /*12c90*/  HADD2.F32 R6, -RZ, R12.reuse.H0_H0 ;  /* 0x2000000cff067230 */ /* 0x100fe20000004100 */
[----:B------:R-:W-:Y:S01]  /*12ca0*/  F2FP.F16.E4M3.UNPACK_B R26, R9.H1 ;  /* 0x00000009ff1a723e */ /* 0x000fe200030006ff */
[----:B------:R-:W-:Y:S01]  /*12cb0*/  FMUL.FTZ R9, R5, R64 ;  /* 0x0000004005097220 */ /* 0x000fe20000410000 */
[----:B------:R-:W-:Y:S01]  /*12cc0*/  LOP3.LUT R66, R67, 0xff000000, R30, 0xf8, !PT ;  /* 0xff00000043427812 */ /* 0x000fe200078ef81e */
[----:B------:R-:W-:Y:S01]  /*12cd0*/  FMUL.FTZ R67, R5, R59 ;  /* 0x0000003b05437220 */ /* 0x000fe20000410000 */
[----:B------:R-:W-:Y:S01]  /*12ce0*/  F2FP.F16.E4M3.UNPACK_B R65, R65.H1 ;  /* 0x00000041ff41723e */ /* 0x000fe200030006ff */
[C---:B------:R-:W-:Y:S01]  /*12cf0*/  FFMA.FTZ R5, R6.reuse, R59, -R9 ;  /* 0x0000003b06057223 */ /* 0x040fe20000010809 */
[----:B------:R-:W-:Y:S01]  /*12d00*/  F2FP.F16.E4M3.UNPACK_B R58, R58.H1 ;  /* 0x0000003aff3a723e */ /* 0x000fe200030006ff */
[----:B------:R-:W-:Y:S01]  /*12d10*/  FFMA.FTZ R9, R6, R64, R67 ;  /* 0x0000004006097223 */ /* 0x000fe20000010043 */
[----:B------:R-:W-:Y:S01]  /*12d20*/  LOP3.LUT R63, R63, 0xff000000, R28, 0xf8, !PT ;  /* 0xff0000003f3f7812 */ /* 0x000fe200078ef81c */
[----:B------:R-:W-:Y:S01]  /*12d30*/  HADD2.F32 R12, -RZ, R12.H1_H1 ;  /* 0x3000000cff0c7230 */ /* 0x000fe20000004100 */
[-C--:B------:R-:W-:Y:S01]  /*12d40*/  F2FP.F16.E4M3.UNPACK_B R27, R10.reuse ;  /* 0x0000000aff1b723e */ /* 0x080fe200020006ff */
[----:B------:R-:W-:Y:S01]  /*12d50*/  HADD2.F32 R67, -RZ, R65.H0_H0 ;  /* 0x20000041ff437230 */ /* 0x000fe20000004100 */
[----:B------:R-:W-:Y:S01]  /*12d60*/  F2FP.F16.E4M3.UNPACK_B R28, R10.H1 ;  /* 0x0000000aff1c723e */ /* 0x000fe200030006ff */
[----:B------:R-:W-:-:S02]  /*12d70*/  HADD2.F32 R10, -RZ, R26.H0_H0 ;  /* 0x2000001aff0a7230 */ /* 0x000fc40000004100 */
[CC--:B------:R-:W-:Y:S01]  /*12d80*/  FMUL.FTZ R71, R25.reuse, R62.reuse ;  /* 0x0000003e19477220 */ /* 0x0c0fe20000410000 */
[----:B------:R-:W-:Y:S02]  /*12d90*/  HADD2.F32 R59, -RZ, R58.H0_H0 ;  /* 0x2000003aff3b7230 */ /* 0x000fe40000004100 */
[----:B------:R-:W-:Y:S01]  /*12da0*/  FMUL.FTZ R25, R25, R31 ;  /* 0x0000001f19197220 */ /* 0x000fe20000410000 */
[----:B------:R-:W-:Y:S02]  /*12db0*/  HADD2.F32 R6, -RZ, R13.H0_H0 ;  /* 0x2000000dff067230 */ /* 0x000fe40000004100 */
[----:B------:R-:W-:Y:S01]  /*12dc0*/  FMUL.FTZ R73, R10, R67 ;  /* 0x000000430a497220 */ /* 0x000fe20000410000 */
[----:B------:R-:W-:Y:S01]  /*12dd0*/  FFMA.FTZ R64, R12, R31, -R71 ;  /* 0x0000001f0c407223 */ /* 0x000fe20000010847 */
[----:B------:R-:W-:Y:S01]  /*12de0*/  F2FP.F16.E4M3.UNPACK_B R29, R11 ;  /* 0x0000000bff1d723e */ /* 0x000fe200020006ff */
[----:B------:R-:W-:Y:S01]  /*12df0*/  FMUL.FTZ R10, R10, R59 ;  /* 0x0000003b0a0a7220 */ /* 0x000fe20000410000 */
[----:B------:R-:W-:Y:S01]  /*12e00*/  FFMA.FTZ R62, R12, R62, R25 ;  /* 0x0000003e0c3e7223 */ /* 0x000fe20000010019 */
[----:B------:R-:W-:Y:S01]  /*12e10*/  F2FP.F16.E4M3.UNPACK_B R31, R69 ;  /* 0x00000045ff1f723e */ /* 0x000fe200020006ff */
[----:B------:R-:W-:Y:S01]  /*12e20*/  HADD2.F32 R65, -RZ, R65.H1_H1 ;  /* 0x30000041ff417230 */ /* 0x000fe20000004100 */
[----:B------:R-:W-:Y:S01]  /*12e30*/  F2FP.F16.E4M3.UNPACK_B R12, R61 ;  /* 0x0000003dff0c723e */ /* 0x000fe200020006ff */
[----:B------:R-:W-:-:S02]  /*12e40*/  HADD2.F32 R26, -RZ, R26.H1_H1 ;  /* 0x3000001aff1a7230 */ /* 0x000fc40000004100 */
[C---:B------:R-:W-:Y:S01]  /*12e50*/  FFMA.FTZ R73, R6.reuse, R59, -R73 ;  /* 0x0000003b06497223 */ /* 0x040fe20000010849 */
[----:B------:R-:W-:Y:S02]  /*12e60*/  HADD2.F32 R58, -RZ, R58.H1_H1 ;  /* 0x3000003aff3a7230 */ /* 0x000fe40000004100 */
[----:B------:R-:W-:Y:S01]  /*12e70*/  FFMA.FTZ R67, R6, R67, R10 ;  /* 0x0000004306437223 */ /* 0x000fe2000001000a */
[----:B------:R-:W-:Y:S02]  /*12e80*/  HADD2.F32 R13, -RZ, R13.H1_H1 ;  /* 0x3000000dff0d7230 */ /* 0x000fe40000004100 */
[C---:B------:R-:W-:Y:S01]  /*12e90*/  FMUL.FTZ R68, R26.reuse, R65 ;  /* 0x000000411a447220 */ /* 0x040fe20000410000 */
        /* <DEDUP_REMOVED lines=8> */
[----:B------:R-:W-:Y:S01]  /*12f20*/  F2FP.F16.E4M3.UNPACK_B R30, R11.H1 ;  /* 0x0000000bff1e723e */ /* 0x000fe200030006ff */
[----:B------:R-:W-:Y:S01]  /*12f30*/  FMUL.FTZ R10, R10, R25 ;  /* 0x000000190a0a7220 */ /* 0x000fe20000410000 */
[----:B------:R-:W-:Y:S01]  /*12f40*/  F2FP.F16.E4M3.UNPACK_B R69, R69.H1 ;  /* 0x00000045ff45723e */ /* 0x000fe200030006ff */
[----:B------:R-:W-:Y:S01]  /*12f50*/  HADD2.F32 R26, -RZ, R31.H1_H1 ;  /* 0x3000001fff1a7230 */ /* 0x000fe20000004100 */
[----:B------:R-:W-:Y:S01]  /*12f60*/  F2FP.F16.E4M3.UNPACK_B R61, R61.H1 ;  /* 0x0000003dff3d723e */ /* 0x000fe200030006ff */
        /* <DEDUP_REMOVED lines=8> */
[----:B------:R-:W-:Y:S01]  /*12ff0*/  HADD2.F32 R10, -RZ, R30.H0_H0 ;  /* 0x2000001eff0a7230 */ /* 0x000fe20000004100 */
[----:B------:R-:W-:Y:S01]  /*13000*/  F2FP.F16.E4M3.UNPACK_B R11, R8 ;  /* 0x00000008ff0b723e */ /* 0x000fe200020006ff */
[----:B------:R-:W-:-:S02]  /*13010*/  HADD2.F32 R13, -RZ, R61.H0_H0 ;  /* 0x2000003dff0d7230 */ /* 0x000fc40000004100 */
        /* <DEDUP_REMOVED lines=9> */
[C---:B------:R-:W-:Y:S01]  /*130b0*/  FFMA.FTZ R76, R6.reuse, R25, R10 ;  /* 0x00000019064c7223 */ /* 0x040fe2000001000a */
[-C--:B------:R-:W-:Y:S01]  /*130c0*/  F2FP.F16.E4M3.UNPACK_B R3, R4.reuse ;  /* 0x00000004ff03723e */ /* 0x080fe200020006ff */
[----:B------:R-:W-:Y:S01]  /*130d0*/  HADD2.F32 R30, -RZ, R30.H1_H1 ;  /* 0x3000001eff1e7230 */ /* 0x000fe20000004100 */
[----:B------:R-:W-:Y:S01]  /*130e0*/  F2FP.F16.E4M3.UNPACK_B R4, R4.H1 ;  /* 0x00000004ff04723e */ /* 0x000fe200030006ff */
[----:B------:R-:W-:Y:S01]  /*130f0*/  FFMA.FTZ R75, R6, R13, -R31 ;  /* 0x0000000d064b7223 */ /* 0x000fe2000001081f */
[----:B------:R-:W-:Y:S01]  /*13100*/  HADD2.F32 R61, -RZ, R61.H1_H1 ;  /* 0x3000003dff3d7230 */ /* 0x000fe20000004100 */
[----:B------:R-:W-:Y:S01]  /*13110*/  F2FP.F16.E4M3.UNPACK_B R63, R63 ;  /* 0x0000003fff3f723e */ /* 0x000fe200020006ff */
        /* <DEDUP_REMOVED lines=11> */
[----:B------:R-:W-:Y:S01]  /*131d0*/  FFMA.FTZ R69, R24, R69, R30 ;  /* 0x0000004518457223 */ /* 0x000fe2000001001e */
        /* <DEDUP_REMOVED lines=14> */
[C---:B------:R-:W-:Y:S01]  /*132c0*/  FMUL.FTZ R25, R6.reuse, R15 ;  /* 0x0000000f06197220 */ /* 0x040fe20000410000 */
[----:B------:R-:W-:Y:S01]  /*132d0*/  HADD2.F32 R11, -RZ, R11.H1_H1 ;  /* 0x3000000bff0b7230 */ /* 0x000fe20000004100 */
[----:B------:R-:W-:Y:S01]  /*132e0*/  F2FP.F16.E4M3.UNPACK_B R12, R66.H1 ;  /* 0x00000042ff0c723e */ /* 0x000fe200030006ff */
[----:B------:R-:W-:Y:S01]  /*132f0*/  FMUL.FTZ R29, R6, R13 ;  /* 0x0000000d061d7220 */ /* 0x000fe20000410000 */
[----:B------:R-:W-:Y:S01]  /*13300*/  HADD2.F32 R4, -RZ, R3.H0_H0 ;  /* 0x20000003ff047230 */ /* 0x000fe20000004100 */
[----:B------:R-:W-:Y:S01]  /*13310*/  F2FP.F16.E4M3.UNPACK_B R8, R60.H1 ;  /* 0x0000003cff08723e */ /* 0x000fe200030006ff */
[----:B------:R-:W-:-:S02]  /*13320*/  HADD2.F32 R6, -RZ, R57.H1_H1 ;  /* 0x30000039ff067230 */ /* 0x000fc40000004100 */
[C---:B------:R-:W-:Y:S01]  /*13330*/  FMUL.FTZ R24, R11.reuse, R10 ;  /* 0x0000000a0b187220 */ /* 0x040fe20000410000 */
[----:B------:R-:W-:Y:S02]  /*13340*/  HADD2.F32 R3, -RZ, R3.H1_H1 ;  /* 0x30000003ff037230 */ /* 0x000fe40000004100 */
[C---:B------:R-:W-:Y:S01]  /*13350*/  FFMA.FTZ R25, R4.reuse, R13, -R25 ;  /* 0x0000000d04197223 */ /* 0x040fe20000010819 */
[----:B------:R-:W-:Y:S01]  /*13360*/  FFMA.FTZ R29, R4, R15, R29 ;  /* 0x0000000f041d7223 */ /* 0x000fe2000001001d */
[-C--:B------:R-:W-:Y:S01]  /*13370*/  FMUL.FTZ R11, R11, R6.reuse ;  /* 0x000000060b0b7220 */ /* 0x080fe20000410000 */
[----:B------:R-:W-:Y:S02]  /*13380*/  HADD2.F32 R13, -RZ, R12.H0_H0 ;  /* 0x2000000cff0d7230 */ /* 0x000fe40000004100 */
[C---:B------:R-:W-:Y:S01]  /*13390*/  FFMA.FTZ R24, R3.reuse, R6, -R24 ;  /* 0x0000000603187223 */ /* 0x040fe20000010818 */
[----:B------:R-:W-:Y:S02]  /*133a0*/  HADD2.F32 R4, -RZ, R28.H0_H0 ;  /* 0x2000001cff047230 */ /* 0x000fe40000004100 */
[----:B------:R-:W-:Y:S01]  /*133b0*/  FFMA.FTZ R10, R3, R10, R11 ;  /* 0x0000000a030a7223 */ /* 0x000fe2000001000b */
[--C-:B------:R-:W-:Y:S01]  /*133c0*/  HADD2.F32 R6, -RZ, R8.reuse.H0_H0 ;  /* 0x20000008ff067230 */ /* 0x100fe20000004100 */
[----:B------:R-:W-:Y:S01]  /*133d0*/  F2FP.F16.E4M3.UNPACK_B R60, R60 ;  /* 0x0000003cff3c723e */ /* 0x000fe200020006ff */
[----:B------:R-:W-:-:S02]  /*133e0*/  HADD2.F32 R11, -RZ, R8.H1_H1 ;  /* 0x30000008ff0b7230 */ /* 0x000fc40000004100 */
[C---:B------:R-:W-:Y:S01]  /*133f0*/  FMUL.FTZ R8, R4.reuse, R13 ;  /* 0x0000000d04087220 */ /* 0x040fe20000410000 */
[----:B------:R-:W-:Y:S02]  /*13400*/  HADD2.F32 R3, -RZ, R14.H0_H0 ;  /* 0x2000000eff037230 */ /* 0x000fe40000004100 */
[----:B------:R-:W-:Y:S01]  /*13410*/  FMUL.FTZ R4, R4, R6 ;  /* 0x0000000604047220 */ /* 0x000fe20000410000 */
[----:B------:R-:W-:Y:S01]  /*13420*/  HADD2.F32 R28, -RZ, R28.H1_H1 ;  /* 0x3000001cff1c7230 */ /* 0x000fe20000004100 */
[----:B------:R-:W-:Y:S01]  /*13430*/  F2FP.F16.E4M3.UNPACK_B R66, R66 ;  /* 0x00000042ff42723e */ /* 0x000fe200020006ff */
[----:B------:R-:W-:Y:S02]  /*13440*/  HADD2.F32 R15, -RZ, R12.H1_H1 ;  /* 0x3000000cff0f7230 */ /* 0x000fe40000004100 */
[----:B------:R-:W-:Y:S01]  /*13450*/  FFMA.FTZ R57, R3, R6, -R8 ;  /* 0x0000000603397223 */ /* 0x000fe20000010808 */
[----:B------:R-:W-:Y:S02]  /*13460*/  HADD2.F32 R14, -RZ, R14.H1_H1 ;  /* 0x3000000eff0e7230 */ /* 0x000fe40000004100 */
[----:B------:R-:W-:Y:S01]  /*13470*/  FMUL.FTZ R6, R28, R11 ;  /* 0x0000000b1c067220 */ /* 0x000fe20000410000 */
[----:B------:R-:W-:-:S02]  /*13480*/  HADD2.F32 R8, -RZ, R66.H0_H0 ;  /* 0x20000042ff087230 */ /* 0x000fc40000004100 */
[----:B------:R-:W-:Y:S01]  /*13490*/  FMUL.FTZ R61, R28, R15 ;  /* 0x0000000f1c3d7220 */ /* 0x000fe20000410000 */
[----:B------:R-:W-:Y:S01]  /*134a0*/  FFMA.FTZ R28, R3, R13, R4 ;  /* 0x0000000d031c7223 */ /* 0x000fe20000010004 */
[C---:B------:R-:W-:Y:S01]  /*134b0*/  FFMA.FTZ R15, R14.reuse, R15, R6 ;  /* 0x0000000f0e0f7223 */ /* 0x040fe20000010006 */
[----:B------:R-:W-:Y:S02]  /*134c0*/  HADD2.F32 R6, -RZ, R60.H0_H0 ;  /* 0x2000003cff067230 */ /* 0x000fe40000004100 */
[----:B------:R-:W-:Y:S01]  /*134d0*/  FFMA.FTZ R70, R14, R11, -R61 ;  /* 0x0000000b0e467223 */ /* 0x000fe2000001083d */
[--C-:B------:R-:W-:Y:S01]  /*134e0*/  HADD2.F32 R4, -RZ, R27.reuse.H0_H0 ;  /* 0x2000001bff047230 */ /* 0x100fe20000004100 */
[----:B------:R-:W-:Y:S01]  /*134f0*/  F2FP.SATFINITE.E4M3.F32.PACK_AB_MERGE_C R68, R68, R73, RZ ;  /* 0x000000494444723e */ /* 0x000fe200048070ff */
[----:B------:R-:W-:Y:S01]  /*13500*/  HADD2.F32 R66, -RZ, R66.H1_H1 ;  /* 0x30000042ff427230 */ /* 0x000fe20000004100 */
        /* <DEDUP_REMOVED lines=8> */
[----:B------:R-:W-:Y:S01]  /*13590*/  FMUL.FTZ R27, R27, R60 ;  /* 0x0000003c1b1b7220 */ /* 0x000fe20000410000 */
        /* <DEDUP_REMOVED lines=10> */
[----:B------:R-:W-:Y:S02]  /*13640*/  F2FP.SATFINITE.E4M3.F32.PACK_AB_MERGE_C R5, R64, R5, R68 ;  /* 0x000000054005723e */ /* 0x000fe40004807044 */
[----:B------:R-:W-:-:S02]  /*13650*/  F2FP.SATFINITE.E4M3.F32.PACK_AB_MERGE_C R7, R72, R71, R7 ;  /* 0x000000474807723e */ /* 0x000fc40004807007 */
[----:B------:R-:W-:Y:S02]  /*13660*/  F2FP.SATFINITE.E4M3.F32.PACK_AB_MERGE_C R4, R24, R25, R4 ;  /* 0x000000191804723e */ /* 0x000fe40004807004 */
[----:B------:R-:W-:Y:S02]  /*13670*/  F2FP.SATFINITE.E4M3.F32.PACK_AB_MERGE_C R8, R10, R29, R8 ;  /* 0x0000001d0a08723e */ /* 0x000fe40004807008 */
[----:B------:R-:W-:Y:S02]  /*13680*/  F2FP.SATFINITE.E4M3.F32.PACK_AB_MERGE_C R6, R13, R6, R57 ;  /* 0x000000060d06723e */ /* 0x000fe40004807039 */
[----:B------:R-:W-:Y:S02]  /*13690*/  F2FP.SATFINITE.E4M3.F32.PACK_AB_MERGE_C R9, R62, R9, R58 ;  /* 0x000000093e09723e */ /* 0x000fe4000480703a */
[----:B------:R-:W-:Y:S01]  /*136a0*/  F2FP.SATFINITE.E4M3.F32.PACK_AB_MERGE_C R11, R74, R65, R11 ;  /* 0x000000414a0b723e */ /* 0x000fe2000480700b */
[----:B------:R1:W-:Y:S01]  /*136b0*/  STS.128 [R77+0x20400], R4 ;  /* 0x020400044d007388 */ /* 0x0003e20000000c00 */
[----:B------:R-:W-:-:S05]  /*136c0*/  F2FP.SATFINITE.E4M3.F32.PACK_AB_MERGE_C R10, R66, R3, R15 ;  /* 0x00000003420a723e */ /* 0x000fca000480700f */
[----:B------:R1:W-:Y:S02]  /*136d0*/  STS.128 [R0+0x20400], R8 ;  /* 0x0204000800007388 */ /* 0x0003e40000000c00 */
.L_x_2346:
[----:B------:R-:W-:Y:S05]  /*136e0*/  BSYNC B1 ;  /* 0x0000000000017941 */ /* 0x000fea0003800000 */
.L_x_2345:
[----:B------:R-:W-:Y:S04]  /*136f0*/  BSSY B1, `(.L_x_2347) ;  /* 0x00000fd000017945 */ /* 0x000fe80003800000 */
[----:B------:R-:W-:Y:S05]  /*13700*/  @P2 BRA `(.L_x_2348) ;  /* 0x0000000c00ec2947 */ /* 0x000fea0003800000 */
[----:B-1----:R-:W2:Y:S04]  /*13710*/  LDL R8, [R1+0x30] ;  /* 0x0000300001087983 */ /* 0x002ea80000100800 */
[----:B------:R-:W3:Y:S01]  /*13720*/  LDL R69, [R1+0x58] ;  /* 0x0000580001457983 */ /* 0x000ee20000100800 */
[----:B-----5:R-:W-:Y:S02]  /*13730*/  SHF.R.U32.HI R0, RZ, 0x8, R48 ;  /* 0x00000008ff007819 */ /* 0x020fe40000011630 */
[----:B0-----:R-:W-:Y:S02]  /*13740*/  LOP3.LUT R3, R48, 0xff, RZ, 0xc0, !PT ;  /* 0x000000ff30037812 */ /* 0x001fe400078ec0ff */
[----:B------:R-:W-:Y:S02]  /*13750*/  LOP3.LUT R0, R0, 0xff, RZ, 0xc0, !PT ;  /* 0x000000ff00007812 */ /* 0x000fe400078ec0ff */
[----:B------:R-:W-:-:S02]  /*13760*/  SHF.R.U32.HI R4, RZ, 0x8, R49 ;  /* 0x00000008ff047819 */ /* 0x000fc40000011631 */
[----:B------:R-:W-:Y:S02]  /*13770*/  PRMT R13, R0, 0x7604, R3 ;  /* 0x00007604000d7816 */ /* 0x000fe40000000003 */
[----:B------:R-:W-:Y:S02]  /*13780*/  LOP3.LUT R5, R49, 0xff, RZ, 0xc0, !PT ;  /* 0x000000ff31057812 */ /* 0x000fe400078ec0ff */
[----:B------:R-:W-:Y:S02]  /*13790*/  LOP3.LUT R0, R4, 0xff, RZ, 0xc0, !PT ;  /* 0x000000ff04007812 */ /* 0x000fe400078ec0ff */
[----:B------:R-:W-:Y:S02]  /*137a0*/  LEA.HI R6, R21, R20, RZ, 0x1c ;  /* 0x0000001415067211 */ /* 0x000fe400078fe0ff */
[----:B------:R-:W-:Y:S02]  /*137b0*/  PRMT R12, R0, 0x7604, R5 ;  /* 0x00007604000c7816 */ /* 0x000fe40000000005 */
[----:B------:R-:W-:-:S02]  /*137c0*/  SHF.L.U32 R0, R234, 0x7, RZ ;  /* 0x00000007ea007819 */ /* 0x000fc400000006ff */
[----:B------:R-:W-:Y:S02]  /*137d0*/  SHF.R.U32.HI R3, RZ, 0x8, R50 ;  /* 0x00000008ff037819 */ /* 0x000fe40000011632 */
[----:B------:R-:W-:Y:S02]  /*137e0*/  SHF.R.S32.HI R5, RZ, 0x1f, R6 ;  /* 0x0000001fff057819 */ /* 0x000fe40000011406 */
[----:B------:R-:W-:Y:S01]  /*137f0*/  LOP3.LUT R9, R0, 0x380, RZ, 0xc0, !PT ;  /* 0x0000038000097812 */ /* 0x000fe200078ec0ff */
[----:B------:R-:W-:Y:S01]  /*13800*/  IMAD.SHL.U32 R0, R6, 0x10, RZ ;  /* 0x0000001006007824 */ /* 0x000fe200078e00ff */
[----:B------:R-:W-:Y:S02]  /*13810*/  LOP3.LUT R4, R50, 0xff, RZ, 0xc0, !PT ;  /* 0x000000ff32047812 */ /* 0x000fe400078ec0ff */
[----:B------:R-:W-:Y:S02]  /*13820*/  LOP3.LUT R3, R3, 0xff, RZ, 0xc0, !PT ;  /* 0x000000ff03037812 */ /* 0x000fe400078ec0ff */
[----:B------:R-:W-:-:S02]  /*13830*/  LEA.HI R7, R5, R6, RZ, 0x3 ;  /* 0x0000000605077211 */ /* 0x000fc400078f18ff */
[----:B------:R-:W-:Y:S02]  /*13840*/  PRMT R15, R3, 0x7604, R4 ;  /* 0x00007604030f7816 */ /* 0x000fe40000000004 */
[----:B------:R-:W-:Y:S01]  /*13850*/  LOP3.LUT R0, R9, 0x70, R0, 0xf8, !PT ;  /* 0x0000007009007812 */ /* 0x000fe200078ef800 */
[----:B------:R-:W-:Y:S01]  /*13860*/  IMAD.SHL.U32 R7, R7, 0x800, RZ ;  /* 0x0000080007077824 */ /* 0x000fe200078e00ff */
[----:B------:R-:W-:Y:S02]  /*13870*/  SHF.R.U32.HI R3, RZ, 0x8, R51 ;  /* 0x00000008ff037819 */ /* 0x000fe40000011633 */
[----:B------:R-:W-:Y:S02]  /*13880*/  SHF.R.U32.HI R9, RZ, 0x3, R9 ;  /* 0x00000003ff097819 */ /* 0x000fe40000011609 */
[----:B------:R-:W-:Y:S02]  /*13890*/  LOP3.LUT R4, R51, 0xff, RZ, 0xc0, !PT ;  /* 0x000000ff33047812 */ /* 0x000fe400078ec0ff */
[----:B------:R-:W-:-:S02]  /*138a0*/  LOP3.LUT R3, R3, 0xff, RZ, 0xc0, !PT ;  /* 0x000000ff03037812 */ /* 0x000fc400078ec0ff */
[----:B------:R-:W-:Y:S02]  /*138b0*/  LOP3.LUT R0, R0, R9, RZ, 0x3c, !PT ;  /* 0x0000000900007212 */ /* 0x000fe400078e3cff */
[----:B------:R-:W-:Y:S02]  /*138c0*/  LOP3.LUT R9, R7, 0xffffc000, RZ, 0xc0, !PT ;  /* 0xffffc00007097812 */ /* 0x000fe400078ec0ff */
[----:B------:R-:W-:Y:S02]  /*138d0*/  PRMT R14, R3, 0x7604, R4 ;  /* 0x00007604030e7816 */ /* 0x000fe40000000004 */
[----:B------:R-:W-:Y:S02]  /*138e0*/  SHF.R.U32.HI R5, RZ, 0x8, R52 ;  /* 0x00000008ff057819 */ /* 0x000fe40000011634 */
[----:B------:R-:W-:Y:S02]  /*138f0*/  LOP3.LUT R6, R52, 0xff, RZ, 0xc0, !PT ;  /* 0x000000ff34067812 */ /* 0x000fe400078ec0ff */
[----:B------:R-:W-:-:S02]  /*13900*/  LOP3.LUT R5, R5, 0xff, RZ, 0xc0, !PT ;  /* 0x000000ff05057812 */ /* 0x000fc400078ec0ff */
[----:B------:R-:W-:Y:S02]  /*13910*/  SHF.R.U32.HI R28, RZ, 0x8, R55 ;  /* 0x00000008ff1c7819 */ /* 0x000fe40000011637 */
[----:B------:R-:W-:Y:S02]  /*13920*/  PRMT R27, R5, 0x7604, R6 ;  /* 0x00007604051b7816 */ /* 0x000fe40000000006 */
[----:B------:R-:W-:Y:S02]  /*13930*/  LOP3.LUT R24, R53, 0xff, RZ, 0xc0, !PT ;  /* 0x000000ff35187812 */ /* 0x000fe400078ec0ff */
[----:B------:R-:W-:Y:S02]  /*13940*/  LOP3.LUT R29, R55, 0xff, RZ, 0xc0, !PT ;  /* 0x000000ff371d7812 */ /* 0x000fe400078ec0ff */
[----:B------:R-:W-:Y:S02]  /*13950*/  LOP3.LUT R28, R28, 0xff, RZ, 0xc0, !PT ;  /* 0x000000ff1c1c7812 */ /* 0x000fe400078ec0ff */
[----:B------:R-:W-:-:S02]  /*13960*/  SHF.R.U32.HI R25, RZ, 0x8, R54 ;  /* 0x00000008ff197819 */ /* 0x000fc40000011636 */
[----:B------:R-:W-:Y:S02]  /*13970*/  PRMT R28, R28, 0x7604, R29 ;  /* 0x000076041c1c7816 */ /* 0x000fe4000000001d */
[----:B------:R-:W-:Y:S02]  /*13980*/  SHF.R.U32.HI R29, RZ, 0x10, R53 ;  /* 0x00000010ff1d7819 */ /* 0x000fe40000011635 */
[----:B------:R-:W-:Y:S02]  /*13990*/  LOP3.LUT R26, R54, 0xff, RZ, 0xc0, !PT ;  /* 0x000000ff361a7812 */ /* 0x000fe400078ec0ff */
[----:B------:R-:W-:Y:S02]  /*139a0*/  SHF.L.U32 R29, R29, 0x10, RZ ;  /* 0x000000101d1d7819 */ /* 0x000fe400000006ff */
[----:B------:R-:W-:Y:S02]  /*139b0*/  LOP3.LUT R25, R25, 0xff, RZ, 0xc0, !PT ;  /* 0x000000ff19197812 */ /* 0x000fe400078ec0ff */
[----:B------:R-:W-:-:S02]  /*139c0*/  SHF.R.U32.HI R59, RZ, 0x10, R55 ;  /* 0x00000010ff3b7819 */ /* 0x000fc40000011637 */
[----:B------:R-:W-:Y:S02]  /*139d0*/  LOP3.LUT R13, R13, 0xff0000, R48, 0xf8, !PT ;  /* 0x00ff00000d0d7812 */ /* 0x000fe400078ef830 */
[----:B------:R-:W-:Y:S01]  /*139e0*/  PRMT R57, R25, 0x7604, R26 ;  /* 0x0000760419397816 */ /* 0x000fe2000000001a */
[----:B------:R-:W-:Y:S01]  /*139f0*/  IMAD.U32 R59, R59, 0x10000, RZ ;  /* 0x000100003b3b7824 */ /* 0x000fe200078e00ff */
[----:B------:R-:W-:Y:S02]  /*13a00*/  SHF.R.U32.HI R25, RZ, 0x10, R51 ;  /* 0x00000010ff197819 */ /* 0x000fe40000011633 */
[----:B------:R-:W-:Y:S02]  /*13a10*/  LOP3.LUT R15, R15, 0xff0000, R50, 0xf8, !PT ;  /* 0x00ff00000f0f7812 */ /* 0x000fe400078ef832 */
        /* <DEDUP_REMOVED lines=10> */
[----:B--2---:R-:W-:Y:S02]  /*13ac0*/  IADD3 R3, R0, R9, R8 ;  /* 0x0000000900037210 */ /* 0x004fe40007ffe008 */
[----:B------:R-:W-:Y:S01]  /*13ad0*/  SHF.R.U32.HI R8, RZ, 0x8, R53 ;  /* 0x00000008ff087819 */ /* 0x000fe20000011635 */
[----:B---3--:R-:W0:Y:S02]  /*13ae0*/  LDS.128 R4, [R69+0x20400] ;  /* 0x0204000045047984 */ /* 0x008e240000000c00 */
[----:B------:R-:W-:Y:S01]  /*13af0*/  IMAD.IADD R0, R18, 0x1, R3 ;  /* 0x0000000112007824 */ /* 0x000fe200078e0203 */
[----:B------:R-:W-:-:S04]  /*13b00*/  LOP3.LUT R3, R8, 0xff, RZ, 0xc0, !PT ;  /* 0x000000ff08037812 */ /* 0x000fc800078ec0ff */
[----:B------:R-:W1:Y:S01]  /*13b10*/  LDS.128 R8, [R0+0x20400] ;  /* 0x0204000000087984 */ /* 0x000e620000000c00 */
[----:B------:R-:W-:Y:S02]  /*13b20*/  PRMT R24, R3, 0x7604, R24 ;  /* 0x0000760403187816 */ /* 0x000fe40000000018 */
[----:B------:R-:W-:Y:S02]  /*13b30*/  SHF.R.U32.HI R3, RZ, 0x10, R49 ;  /* 0x00000010ff037819 */ /* 0x000fe40000011631 */
[----:B------:R-:W-:Y:S02]  /*13b40*/  LOP3.LUT R31, R24, 0xff0000, R29, 0xf8, !PT ;  /* 0x00ff0000181f7812 */ /* 0x000fe400078ef81d */
[----:B------:R-:W-:Y:S01]  /*13b50*/  LOP3.LUT R29, R13, 0xff000000, R48, 0xf8, !PT ;  /* 0xff0000000d1d7812 */ /* 0x000fe200078ef830 */
[----:B------:R-:W-:Y:S01]  /*13b60*/  IMAD.U32 R3, R3, 0x10000, RZ ;  /* 0x0001000003037824 */ /* 0x000fe200078e00ff */
[----:B------:R-:W-:-:S04]  /*13b70*/  LOP3.LUT R53, R31, 0xff000000, R53, 0xf8, !PT ;  /* 0xff0000001f357812 */ /* 0x000fc800078ef835 */
[----:B------:R-:W-:-:S04]  /*13b80*/  LOP3.LUT R3, R12, 0xff0000, R3, 0xf8, !PT ;  /* 0x00ff00000c037812 */ /* 0x000fc800078ef803 */
[----:B------:R-:W-:Y:S02]  /*13b90*/  LOP3.LUT R48, R3, 0xff000000, R49, 0xf8, !PT ;  /* 0xff00000003307812 */ /* 0x000fe400078ef831 */
[-C--:B------:R-:W-:Y:S02]  /*13ba0*/  F2FP.F16.E4M3.UNPACK_B R49, R53.reuse ;  /* 0x00000035ff31723e */ /* 0x080fe400020006ff */
[-C--:B------:R-:W-:Y:S02]  /*13bb0*/  F2FP.F16.E4M3.UNPACK_B R30, R48.reuse ;  /* 0x00000030ff1e723e */ /* 0x080fe400020006ff */
[----:B------:R-:W-:Y:S01]  /*13bc0*/  F2FP.F16.E4M3.UNPACK_B R53, R53.H1 ;  /* 0x00000035ff35723e */ /* 0x000fe200030006ff */
[----:B------:R-:W-:Y:S01]  /*13bd0*/  HADD2.F32 R55, -RZ, R49.H0_H0 ;  /* 0x20000031ff377230 */ /* 0x000fe20000004100 */
[----:B------:R-:W-:Y:S01]  /*13be0*/  F2FP.F16.E4M3.UNPACK_B R48, R48.H1 ;  /* 0x00000030ff30723e */ /* 0x000fe200030006ff */
[----:B------:R-:W-:Y:S01]  /*13bf0*/  HADD2.F32 R31, -RZ, R30.H0_H0 ;  /* 0x2000001eff1f7230 */ /* 0x000fe20000004100 */
[----:B0-----:R-:W-:-:S02]  /*13c00*/  F2FP.F16.E4M3.UNPACK_B R12, R5 ;  /* 0x00000005ff0c723e */ /* 0x001fc400020006ff */
[-C--:B------:R-:W-:Y:S02]  /*13c10*/  F2FP.F16.E4M3.UNPACK_B R14, R7.reuse ;  /* 0x00000007ff0e723e */ /* 0x080fe400020006ff */
[----:B------:R-:W-:Y:S02]  /*13c20*/  F2FP.F16.E4M3.UNPACK_B R15, R7.H1 ;  /* 0x00000007ff0f723e */ /* 0x000fe400030006ff */
[-C--:B-1----:R-:W-:Y:S02]  /*13c30*/  F2FP.F16.E4M3.UNPACK_B R24, R9.reuse ;  /* 0x00000009ff18723e */ /* 0x082fe400020006ff */
[-C--:B------:R-:W-:Y:S02]  /*13c40*/  F2FP.F16.E4M3.UNPACK_B R7, R6.reuse ;  /* 0x00000006ff07723e */ /* 0x080fe400020006ff */
[----:B------:R-:W-:Y:S01]  /*13c50*/  F2FP.F16.E4M3.UNPACK_B R13, R6.H1 ;  /* 0x00000006ff0d723e */ /* 0x000fe200030006ff */
[----:B------:R-:W-:Y:S01]  /*13c60*/  HADD2.F32 R26, -RZ, R24.H0_H0 ;  /* 0x20000018ff1a7230 */ /* 0x000fe20000004100 */
[----:B------:R-:W-:Y:S01]  /*13c70*/  F2FP.F16.E4M3.UNPACK_B R25, R9.H1 ;  /* 0x00000009ff19723e */ /* 0x000fe200030006ff */
[----:B------:R-:W-:Y:S01]  /*13c80*/  HADD2.F32 R6, -RZ, R12.H0_H0 ;  /* 0x2000000cff067230 */ /* 0x000fe20000004100 */
[----:B------:R-:W-:Y:S01]  /*13c90*/  F2FP.F16.E4M3.UNPACK_B R27, R11 ;  /* 0x0000000bff1b723e */ /* 0x000fe200020006ff */
[----:B------:R-:W-:-:S02]  /*13ca0*/  HADD2.F32 R24, -RZ, R24.H1_H1 ;  /* 0x30000018ff187230 */ /* 0x000fc40000004100 */
[C---:B------:R-:W-:Y:S01]  /*13cb0*/  FMUL.FTZ R60, R26.reuse, R31 ;  /* 0x0000001f1a3c7220 */ /* 0x040fe20000410000 */
[----:B------:R-:W-:Y:S01]  /*13cc0*/  FMUL.FTZ R57, R26, R55 ;  /* 0x000000371a397220 */ /* 0x000fe20000410000 */
[----:B------:R-:W-:Y:S01]  /*13cd0*/  F2FP.F16.E4M3.UNPACK_B R28, R11.H1 ;  /* 0x0000000bff1c723e */ /* 0x000fe200030006ff */
[----:B------:R-:W-:Y:S02]  /*13ce0*/  HADD2.F32 R12, -RZ, R12.H1_H1 ;  /* 0x3000000cff0c7230 */ /* 0x000fe40000004100 */
[C---:B------:R-:W-:Y:S01]  /*13cf0*/  FFMA.FTZ R60, R6.reuse, R55, R60 ;  /* 0x00000037063c7223 */ /* 0x040fe2000001003c */
[----:B------:R-:W-:Y:S01]  /*13d00*/  FFMA.FTZ R58, R6, R31, -R57 ;  /* 0x0000001f063a7223 */ /* 0x000fe20000010839 */
[----:B------:R-:W-:Y:S01]  /*13d10*/  HADD2.F32 R55, -RZ, R49.H1_H1 ;  /* 0x30000031ff377230 */ /* 0x000fe20000004100 */
[-C--:B------:R-:W-:Y:S01]  /*13d20*/  F2FP.F16.E4M3.UNPACK_B R11, R10.reuse ;  /* 0x0000000aff0b723e */ /* 0x080fe200020006ff */
[----:B------:R-:W-:Y:S01]  /*13d30*/  HADD2.F32 R31, -RZ, R30.H1_H1 ;  /* 0x3000001eff1f7230 */ /* 0x000fe20000004100 */
[----:B------:R-:W-:Y:S01]  /*13d40*/  F2FP.F16.E4M3.UNPACK_B R26, R10.H1 ;  /* 0x0000000aff1a723e */ /* 0x000fe200030006ff */
[----:B------:R-:W-:Y:S01]  /*13d50*/  HADD2.F32 R57, -RZ, R53.H0_H0 ;  /* 0x20000035ff397230 */ /* 0x000fe20000004100 */
[----:B------:R-:W-:Y:S01]  /*13d60*/  F2FP.F16.E4M3.UNPACK_B R5, R5.H1 ;  /* 0x00000005ff05723e */ /* 0x000fe200030006ff */
[----:B------:R-:W-:-:S02]  /*13d70*/  HADD2.F32 R10, -RZ, R25.H0_H0 ;  /* 0x20000019ff0a7230 */ /* 0x000fc40000004100 */
[C---:B------:R-:W-:Y:S01]  /*13d80*/  FMUL.FTZ R61, R24.reuse, R55 ;  /* 0x00000037183d7220 */ /* 0x040fe20000410000 */
[----:B------:R-:W-:Y:S02]  /*13d90*/  HADD2.F32 R49, -RZ, R48.H0_H0 ;  /* 0x20000030ff317230 */ /* 0x000fe40000004100 */
[----:B------:R-:W-:Y:S01]  /*13da0*/  FMUL.FTZ R24, R24, R31 ;  /* 0x0000001f18187220 */ /* 0x000fe20000410000 */
[----:B------:R-:W-:Y:S02]  /*13db0*/  HADD2.F32 R6, -RZ, R5.H0_H0 ;  /* 0x20000005ff067230 */ /* 0x000fe40000004100 */
[----:B------:R-:W-:Y:S01]  /*13dc0*/  FMUL.FTZ R63, R10, R57 ;  /* 0x000000390a3f7220 */ /* 0x000fe20000410000 */
[----:B------:R-:W-:Y:S01]  /*13dd0*/  FFMA.FTZ R61, R12, R31, -R61 ;  /* 0x0000001f0c3d7223 */ /* 0x000fe2000001083d */
[----:B------:R-:W-:Y:S01]  /*13de0*/  FMUL.FTZ R10, R10, R49 ;  /* 0x000000310a0a7220 */ /* 0x000fe20000410000 */
[----:B------:R-:W-:Y:S01]  /*13df0*/  FFMA.FTZ R55, R12, R55, R24 ;  /* 0x000000370c377223 */ /* 0x000fe20000010018 */
[----:B------:R-:W-:Y:S01]  /*13e00*/  F2FP.F16.E4M3.UNPACK_B R30, R59 ;  /* 0x0000003bff1e723e */ /* 0x000fe200020006ff */
[C---:B------:R-:W-:Y:S01]  /*13e10*/  FFMA.FTZ R63, R6.reuse, R49, -R63 ;  /* 0x00000031063f7223 */ /* 0x040fe2000001083f */
[----:B------:R-:W-:Y:S01]  /*13e20*/  F2FP.F16.E4M3.UNPACK_B R12, R51 ;  /* 0x00000033ff0c723e */ /* 0x000fe200020006ff */
[----:B------:R-:W-:Y:S01]  /*13e30*/  FFMA.FTZ R57, R6, R57, R10 ;  /* 0x0000003906397223 */ /* 0x000fe2000001000a */
[----:B------:R-:W-:Y:S01]  /*13e40*/  HADD2.F32 R24, -RZ, R53.H1_H1 ;  /* 0x30000035ff187230 */ /* 0x000fe20000004100 */
[----:B------:R-:W-:Y:S01]  /*13e50*/  F2FP.F16.E4M3.UNPACK_B R59, R59.H1 ;  /* 0x0000003bff3b723e */ /* 0x000fe200030006ff */
[----:B------:R-:W-:Y:S01]  /*13e60*/  HADD2.F32 R25, -RZ, R25.H1_H1 ;  /* 0x30000019ff197230 */ /* 0x000fe20000004100 */
[----:B------:R-:W-:Y:S01]  /*13e70*/  F2FP.F16.E4M3.UNPACK_B R51, R51.H1 ;  /* 0x00000033ff33723e */ /* 0x000fe200030006ff */
[----:B------:R-:W-:Y:S01]  /*13e80*/  HADD2.F32 R49, -RZ, R30.H0_H0 ;  /* 0x2000001eff317230 */ /* 0x000fe20000004100 */
[----:B------:R-:W-:Y:S01]  /*13e90*/  F2FP.F16.E4M3.UNPACK_B R9, R8 ;  /* 0x00000008ff09723e */ /* 0x000fe200020006ff */
[----:B------:R-:W-:-:S02]  /*13ea0*/  HADD2.F32 R10, -RZ, R27.H0_H0 ;  /* 0x2000001bff0a7230 */ /* 0x000fc40000004100 */
[C---:B------:R-:W-:Y:S01]  /*13eb0*/  FMUL.FTZ R62, R25.reuse, R24 ;  /* 0x00000018193e7220 */ /* 0x040fe20000410000 */
[----:B------:R-:W-:Y:S01]  /*13ec0*/  HADD2.F32 R48, -RZ, R48.H1_H1 ;  /* 0x30000030ff307230 */ /* 0x000fe20000004100 */
[----:B------:R-:W-:Y:S01]  /*13ed0*/  F2FP.F16.E4M3.UNPACK_B R8, R8.H1 ;  /* 0x00000008ff08723e */ /* 0x000fe200030006ff */
[----:B------:R-:W-:Y:S02]  /*13ee0*/  HADD2.F32 R31, -RZ, R12.H0_H0 ;  /* 0x2000000cff1f7230 */ /* 0x000fe40000004100 */
[C---:B------:R-:W-:Y:S01]  /*13ef0*/  FMUL.FTZ R53, R10.reuse, R49 ;  /* 0x000000310a357220 */ /* 0x040fe20000410000 */
[----:B------:R-:W-:Y:S02]  /*13f00*/  HADD2.F32 R5, -RZ, R5.H1_H1 ;  /* 0x30000005ff057230 */ /* 0x000fe40000004100 */
[----:B------:R-:W-:Y:S01]  /*13f10*/  FMUL.FTZ R25, R25, R48 ;  /* 0x0000003019197220 */ /* 0x000fe20000410000 */
[----:B------:R-:W-:Y:S02]  /*13f20*/  HADD2.F32 R6, -RZ, R14.H0_H0 ;  /* 0x2000000eff067230 */ /* 0x000fe40000004100 */
[----:B------:R-:W-:Y:S01]  /*13f30*/  FMUL.FTZ R10, R10, R31 ;  /* 0x0000001f0a0a7220 */ /* 0x000fe20000410000 */
[----:B------:R-:W-:-:S02]  /*13f40*/  HADD2.F32 R30, -RZ, R30.H1_H1 ;  /* 0x3000001eff1e7230 */ /* 0x000fc40000004100 */
[C---:B------:R-:W-:Y:S01]  /*13f50*/  FFMA.FTZ R62, R5.reuse, R48, -R62 ;  /* 0x00000030053e7223 */ /* 0x040fe2000001083e */
[----:B------:R-:W-:Y:S01]  /*13f60*/  FFMA.FTZ R48, R5, R24, R25 ;  /* 0x0000001805307223 */ /* 0x000fe20000010019 */
[C---:B------:R-:W-:Y:S01]  /*13f70*/  FFMA.FTZ R53, R6.reuse, R31, -R53 ;  /* 0x0000001f06357223 */ /* 0x040fe20000010835 */
[----:B------:R-:W-:Y:S01]  /*13f80*/  FFMA.FTZ R64, R6, R49, R10 ;  /* 0x0000003106407223 */ /* 0x000fe2000001000a */
[----:B------:R-:W-:Y:S01]  /*13f90*/  HADD2.F32 R24, -RZ, R59.H0_H0 ;  /* 0x2000003bff187230 */ /* 0x000fe20000004100 */
[-C--:B------:R-:W-:Y:S01]  /*13fa0*/  F2FP.F16.E4M3.UNPACK_B R3, R4.reuse ;  /* 0x00000004ff03723e */ /* 0x080fe200020006ff */
[----:B------:R-:W-:Y:S01]  /*13fb0*/  HADD2.F32 R6, -RZ, R28.H0_H0 ;  /* 0x2000001cff067230 */ /* 0x000fe20000004100 */
[----:B------:R-:W-:Y:S01]  /*13fc0*/  F2FP.F16.E4M3.UNPACK_B R4, R4.H1 ;  /* 0x00000004ff04723e */ /* 0x000fe200030006ff */
[----:B------:R-:W-:Y:S02]  /*13fd0*/  HADD2.F32 R27, -RZ, R27.H1_H1 ;  /* 0x3000001bff1b7230 */ /* 0x000fe40000004100 */
        /* <DEDUP_REMOVED lines=8> */
[----:B------:R-:W-:-:S02]  /*14060*/  HADD2.F32 R51, -RZ, R51.H1_H1 ;  /* 0x30000033ff337230 */ /* 0x000fc40000004100 */
[C---:B------:R-:W-:Y:S01]  /*14070*/  FFMA.FTZ R68, R5.reuse, R10, -R68 ;  /* 0x0000000a05447223 */ /* 0x040fe20000010844 */
[-C--:B------:R-:W-:Y:S01]  /*14080*/  F2FP.F16.E4M3.UNPACK_B R10, R29.reuse.H1 ;  /* 0x0000001dff0a723e */ /* 0x080fe200030006ff */
[C---:B------:R-:W-:Y:S01]  /*14090*/  FFMA.FTZ R66, R14.reuse, R12, -R25 ;  /* 0x0000000c0e427223 */ /* 0x040fe20000010819 */
[----:B------:R-:W-:Y:S01]  /*140a0*/  FFMA.FTZ R65, R14, R30, R27 ;  /* 0x0000001e0e417223 */ /* 0x000fe2000001001b */
[----:B------:R-:W-:Y:S01]  /*140b0*/  F2FP.F16.E4M3.UNPACK_B R14, R52.H1 ;  /* 0x00000034ff0e723e */ /* 0x000fe200030006ff */
[----:B------:R-:W-:Y:S02]  /*140c0*/  HADD2.F32 R59, -RZ, R59.H1_H1 ;  /* 0x3000003bff3b7230 */ /* 0x000fe40000004100 */
[----:B------:R-:W-:Y:S01]  /*140d0*/  FFMA.FTZ R67, R5, R24, R31 ;  /* 0x0000001805437223 */ /* 0x000fe2000001001f */
        /* <DEDUP_REMOVED lines=8> */
[----:B------:R-:W-:Y:S02]  /*14160*/  HADD2.F32 R15, -RZ, R15.H1_H1 ;  /* 0x3000000fff0f7230 */ /* 0x000fe40000004100 */
[C---:B------:R-:W-:Y:S01]  /*14170*/  FMUL.FTZ R25, R6.reuse, R12 ;  /* 0x0000000c06197220 */ /* 0x040fe20000410000 */
[----:B------:R-:W-:Y:S02]  /*14180*/  HADD2.F32 R5, -RZ, R4.H0_H0 ;  /* 0x20000004ff057230 */ /* 0x000fe40000004100 */
[----:B------:R-:W-:Y:S01]  /*14190*/  FMUL.FTZ R28, R6, R24 ;  /* 0x00000018061c7220 */ /* 0x000fe20000410000 */
[----:B------:R-:W-:-:S02]  /*141a0*/  HADD2.F32 R8, -RZ, R8.H1_H1 ;  /* 0x30000008ff087230 */ /* 0x000fc40000004100 */
[C---:B------:R-:W-:Y:S01]  /*141b0*/  FFMA.FTZ R51, R15.reuse, R51, -R30 ;  /* 0x000000330f337223 */ /* 0x040fe2000001081e */
[----:B------:R-:W-:Y:S01]  /*141c0*/  FFMA.FTZ R70, R15, R59, R70 ;  /* 0x0000003b0f467223 */ /* 0x000fe20000010046 */
[C---:B------:R-:W-:Y:S01]  /*141d0*/  FFMA.FTZ R24, R5.reuse, R24, R25 ;  /* 0x0000001805187223 */ /* 0x040fe20000010019 */
[----:B------:R-:W-:Y:S02]  /*141e0*/  HADD2.F32 R25, -RZ, R14.H1_H1 ;  /* 0x3000000eff197230 */ /* 0x000fe40000004100 */
[----:B------:R-:W-:Y:S01]  /*141f0*/  FFMA.FTZ R28, R5, R12, -R28 ;  /* 0x0000000c051c7223 */ /* 0x000fe2000001081c */
[----:B------:R-:W-:Y:S01]  /*14200*/  HADD2.F32 R15, -RZ, R10.H1_H1 ;  /* 0x3000000aff0f7230 */ /* 0x000fe20000004100 */
[----:B------:R-:W-:Y:S01]  /*14210*/  F2FP.F16.E4M3.UNPACK_B R10, R54.H1 ;  /* 0x00000036ff0a723e */ /* 0x000fe200030006ff */
        /* <DEDUP_REMOVED lines=11> */
[----:B------:R-:W-:Y:S01]  /*142d0*/  F2FP.F16.E4M3.UNPACK_B R54, R54 ;  /* 0x00000036ff36723e */ /* 0x000fe200020006ff */
        /* <DEDUP_REMOVED lines=24> */
[-C--:B------:R-:W-:Y:S01]  /*14460*/  FMUL.FTZ R9, R26, R5.reuse ;  /* 0x000000051a097220 */ /* 0x080fe20000410000 */
[----:B------:R-:W-:Y:S02]  /*14470*/  FFMA.FTZ R26, R3, R8, R4 ;  /* 0x00000008031a7223 */ /* 0x000fe40000010004 */
        /* <DEDUP_REMOVED lines=36> */
.L_x_2348:
[----:B------:R-:W-:Y:S05]  /*146c0*/  BSYNC B1 ;  /* 0x0000000000017941 */ /* 0x000fea0003800000 */
.L_x_2347:
[----:B------:R-:W-:Y:S04]  /*146d0*/  BSSY B1, `(.L_x_2349) ;  /* 0x0000105000017945 */ /* 0x000fe80003800000 */
[----:B------:R-:W-:Y:S05]  /*146e0*/  @P1 BRA `(.L_x_2350) ;  /* 0x00000010000c1947 */ /* 0x000fea0003800000 */
[----:B-12---:R-:W2:Y:S04]  /*146f0*/  LDL R11, [R1+0x2c] ;  /* 0x00002c00010b7983 */ /* 0x006ea80000100800 */
[----:B------:R-:W3:Y:S01]  /*14700*/  LDL R61, [R1+0x54] ;  /* 0x00005400013d7983 */ /* 0x000ee20000100800 */
[----:B------:R-:W-:Y:S01]  /*14710*/  LEA.HI R7, R21, R20, RZ, 0x1c ;  /* 0x0000001415077211 */ /* 0x000fe200078fe0ff */
[----:B------:R-:W-:Y:S01]  /*14720*/  IMAD.SHL.U32 R4, R233, 0x80, RZ ;  /* 0x00000080e9047824 */ /* 0x000fe200078e00ff */
[----:B-----5:R-:W-:Y:S02]  /*14730*/  SHF.R.U32.HI R6, RZ, 0x8, R33 ;  /* 0x00000008ff067819 */ /* 0x020fe40000011621 */
[----:B------:R-:W-:Y:S01]  /*14740*/  SHF.R.U32.HI R0, RZ, 0x8, R32 ;  /* 0x00000008ff007819 */ /* 0x000fe20000011620 */
[----:B------:R-:W-:Y:S01]  /*14750*/  IMAD.SHL.U32 R8, R7, 0x10, RZ ;  /* 0x0000001007087824 */ /* 0x000fe200078e00ff */
[----:B------:R-:W-:-:S02]  /*14760*/  SHF.R.S32.HI R10, RZ, 0x1f, R7 ;  /* 0x0000001fff0a7819 */ /* 0x000fc40000011407 */
[----:B------:R-:W-:Y:S02]  /*14770*/  LOP3.LUT R5, R33, 0xff, RZ, 0xc0, !PT ;  /* 0x000000ff21057812 */ /* 0x000fe400078ec0ff */
[----:B------:R-:W-:Y:S02]  /*14780*/  LOP3.LUT R6, R6, 0xff, RZ, 0xc0, !PT ;  /* 0x000000ff06067812 */ /* 0x000fe400078ec0ff */
[----:B------:R-:W-:Y:S02]  /*14790*/  LOP3.LUT R9, R4, 0x380, RZ, 0xc0, !PT ;  /* 0x0000038004097812 */ /* 0x000fe400078ec0ff */
[----:B0-----:R-:W-:Y:S02]  /*147a0*/  LOP3.LUT R3, R32, 0xff, RZ, 0xc0, !PT ;  /* 0x000000ff20037812 */ /* 0x001fe400078ec0ff */
[----:B------:R-:W-:Y:S02]  /*147b0*/  LOP3.LUT R4, R0, 0xff, RZ, 0xc0, !PT ;  /* 0x000000ff00047812 */ /* 0x000fe400078ec0ff */
[----:B------:R-:W-:-:S02]  /*147c0*/  LEA.HI R10, R10, R7, RZ, 0x3 ;  /* 0x000000070a0a7211 */ /* 0x000fc400078f18ff */
[----:B------:R-:W-:Y:S02]  /*147d0*/  PRMT R14, R6, 0x7604, R5 ;  /* 0x00007604060e7816 */ /* 0x000fe40000000005 */
[----:B------:R-:W-:Y:S01]  /*147e0*/  SHF.R.U32.HI R6, RZ, 0x8, R35 ;  /* 0x00000008ff067819 */ /* 0x000fe20000011623 */
[----:B------:R-:W-:Y:S01]  /*147f0*/  IMAD.SHL.U32 R10, R10, 0x800, RZ ;  /* 0x000008000a0a7824 */ /* 0x000fe200078e00ff */
[----:B------:R-:W-:Y:S02]  /*14800*/  LOP3.LUT R0, R9, 0x70, R8, 0xf8, !PT ;  /* 0x0000007009007812 */ /* 0x000fe400078ef808 */
[----:B------:R-:W-:Y:S02]  /*14810*/  PRMT R12, R4, 0x7604, R3 ;  /* 0x00007604040c7816 */ /* 0x000fe40000000003 */
[----:B------:R-:W-:Y:S02]  /*14820*/  SHF.R.U32.HI R9, RZ, 0x3, R9 ;  /* 0x00000003ff097819 */ /* 0x000fe40000011609 */
[----:B------:R-:W-:-:S02]  /*14830*/  SHF.R.U32.HI R4, RZ, 0x8, R34 ;  /* 0x00000008ff047819 */ /* 0x000fc40000011622 */
[----:B------:R-:W-:Y:S02]  /*14840*/  LOP3.LUT R5, R35, 0xff, RZ, 0xc0, !PT ;  /* 0x000000ff23057812 */ /* 0x000fe400078ec0ff */
[----:B------:R-:W-:Y:S02]  /*14850*/  LOP3.LUT R6, R6, 0xff, RZ, 0xc0, !PT ;  /* 0x000000ff06067812 */ /* 0x000fe400078ec0ff */
[----:B------:R-:W-:Y:S02]  /*14860*/  LOP3.LUT R0, R0, R9, RZ, 0x3c, !PT ;  /* 0x0000000900007212 */ /* 0x000fe400078e3cff */
[----:B------:R-:W-:Y:S02]  /*14870*/  LOP3.LUT R3, R34, 0xff, RZ, 0xc0, !PT ;  /* 0x000000ff22037812 */ /* 0x000fe400078ec0ff */
[----:B------:R-:W-:Y:S02]  /*14880*/  SHF.R.U32.HI R8, RZ, 0x8, R40 ;  /* 0x00000008ff087819 */ /* 0x000fe40000011628 */
[----:B------:R-:W-:-:S02]  /*14890*/  LOP3.LUT R4, R4, 0xff, RZ, 0xc0, !PT ;  /* 0x000000ff04047812 */ /* 0x000fc400078ec0ff */
[----:B------:R-:W-:Y:S02]  /*148a0*/  LOP3.LUT R9, R10, 0xffffc000, RZ, 0xc0, !PT ;  /* 0xffffc0000a097812 */ /* 0x000fe400078ec0ff */
[----:B------:R-:W-:Y:S02]  /*148b0*/  PRMT R26, R6, 0x7604, R5 ;  /* 0x00007604061a7816 */ /* 0x000fe40000000005 */
[----:B------:R-:W-:Y:S02]  /*148c0*/  SHF.R.U32.HI R5, RZ, 0x8, R41 ;  /* 0x00000008ff057819 */ /* 0x000fe40000011629 */
[----:B------:R-:W-:Y:S02]  /*148d0*/  LOP3.LUT R7, R40, 0xff, RZ, 0xc0, !PT ;  /* 0x000000ff28077812 */ /* 0x000fe400078ec0ff */
[----:B------:R-:W-:Y:S02]  /*148e0*/  LOP3.LUT R8, R8, 0xff, RZ, 0xc0, !PT ;  /* 0x000000ff08087812 */ /* 0x000fe400078ec0ff */
[----:B------:R-:W-:-:S02]  /*148f0*/  PRMT R24, R4, 0x7604, R3 ;  /* 0x0000760404187816 */ /* 0x000fc40000000003 */
[----:B------:R-:W-:Y:S02]  /*14900*/  SHF.R.U32.HI R6, RZ, 0x8, R42 ;  /* 0x00000008ff067819 */ /* 0x000fe4000001162a */
[----:B------:R-:W-:Y:S02]  /*14910*/  LOP3.LUT R5, R5, 0xff, RZ, 0xc0, !PT ;  /* 0x000000ff05057812 */ /* 0x000fe400078ec0ff */
[----:B------:R-:W-:Y:S02]  /*14920*/  SHF.R.U32.HI R13, RZ, 0x8, R43 ;  /* 0x00000008ff0d7819 */ /* 0x000fe4000001162b */
[----:B------:R-:W-:Y:S02]  /*14930*/  PRMT R27, R8, 0x7604, R7 ;  /* 0x00007604081b7816 */ /* 0x000fe40000000007 */
[----:B------:R-:W-:Y:S02]  /*14940*/  LOP3.LUT R7, R6, 0xff, RZ, 0xc0, !PT ;  /* 0x000000ff06077812 */ /* 0x000fe400078ec0ff */
[----:B------:R-:W-:-:S02]  /*14950*/  LOP3.LUT R4, R42, 0xff, RZ, 0xc0, !PT ;  /* 0x000000ff2a047812 */ /* 0x000fc400078ec0ff */
[----:B------:R-:W-:Y:S02]  /*14960*/  LOP3.LUT R6, R43, 0xff, RZ, 0xc0, !PT ;  /* 0x000000ff2b067812 */ /* 0x000fe400078ec0ff */
[----:B------:R-:W-:Y:S02]  /*14970*/  LOP3.LUT R13, R13, 0xff, RZ, 0xc0, !PT ;  /* 0x000000ff0d0d7812 */ /* 0x000fe400078ec0ff */
[----:B------:R-:W-:Y:S02]  /*14980*/  PRMT R31, R7, 0x7604, R4 ;  /* 0x00007604071f7816 */ /* 0x000fe40000000004 */
[----:B------:R-:W-:Y:S02]  /*14990*/  PRMT R49, R13, 0x7604, R6 ;  /* 0x000076040d317816 */ /* 0x000fe40000000006 */
[----:B------:R-:W-:Y:S02]  /*149a0*/  SHF.R.U32.HI R15, RZ, 0x10, R34 ;  /* 0x00000010ff0f7819 */ /* 0x000fe40000011622 */
[----:B------:R-:W-:-:S02]  /*149b0*/  SHF.R.U32.HI R13, RZ, 0x10, R33 ;  /* 0x00000010ff0d7819 */ /* 0x000fc40000011621 */
[----:B------:R-:W-:Y:S02]  /*149c0*/  LOP3.LUT R15, R15, 0xff, RZ, 0xc0, !PT ;  /* 0x000000ff0f0f7812 */ /* 0x000fe400078ec0ff */
[----:B------:R-:W-:Y:S02]  /*149d0*/  LOP3.LUT R13, R13, 0xff, RZ, 0xc0, !PT ;  /* 0x000000ff0d0d7812 */ /* 0x000fe400078ec0ff */
[----:B------:R-:W-:Y:S02]  /*149e0*/  PRMT R15, R15, 0x7054, R24 ;  /* 0x000070540f0f7816 */ /* 0x000fe40000000018 */
[----:B------:R-:W-:Y:S02]  /*149f0*/  SHF.R.U32.HI R25, RZ, 0x10, R35 ;  /* 0x00000010ff197819 */ /* 0x000fe40000011623 */
[----:B------:R-:W-:Y:S02]  /*14a00*/  PRMT R13, R13, 0x7054, R14 ;  /* 0x000070540d0d7816 */ /* 0x000fe4000000000e */
[----:B------:R-:W-:-:S02]  /*14a10*/  SHF.R.U32.HI R24, RZ, 0x10, R42 ;  /* 0x00000010ff187819 */ /* 0x000fc4000001162a */
[----:B------:R-:W-:Y:S02]  /*14a20*/  SHF.R.U32.HI R14, RZ, 0x10, R41 ;  /* 0x00000010ff0e7819 */ /* 0x000fe40000011629 */
[----:B------:R-:W-:Y:S02]  /*14a30*/  LOP3.LUT R25, R25, 0xff, RZ, 0xc0, !PT ;  /* 0x000000ff19197812 */ /* 0x000fe400078ec0ff */
[----:B------:R-:W-:Y:S02]  /*14a40*/  LOP3.LUT R24, R24, 0xff, RZ, 0xc0, !PT ;  /* 0x000000ff18187812 */ /* 0x000fe400078ec0ff */
[----:B------:R-:W-:Y:S02]  /*14a50*/  LOP3.LUT R14, R14, 0xff, RZ, 0xc0, !PT ;  /* 0x000000ff0e0e7812 */ /* 0x000fe400078ec0ff */
[----:B------:R-:W-:Y:S02]  /*14a60*/  PRMT R25, R25, 0x7054, R26 ;  /* 0x0000705419197816 */ /* 0x000fe4000000001a */
[----:B------:R-:W-:-:S02]  /*14a70*/  PRMT R31, R24, 0x7054, R31 ;  /* 0x00007054181f7816 */ /* 0x000fc4000000001f */
[----:B------:R-:W-:Y:S02]  /*14a80*/  SHF.R.U32.HI R26, RZ, 0x10, R43 ;  /* 0x00000010ff1a7819 */ /* 0x000fe4000001162b */
[----:B------:R-:W-:Y:S02]  /*14a90*/  LOP3.LUT R48, R31, 0xff000000, R42, 0xf8, !PT ;  /* 0xff0000001f307812 */ /* 0x000fe400078ef82a */
[----:B------:R-:W-:Y:S02]  /*14aa0*/  LOP3.LUT R26, R26, 0xff, RZ, 0xc0, !PT ;  /* 0x000000ff1a1a7812 */ /* 0x000fe400078ec0ff */
[----:B------:R-:W-:Y:S02]  /*14ab0*/  LOP3.LUT R34, R15, 0xff000000, R34, 0xf8, !PT ;  /* 0xff0000000f227812 */ /* 0x000fe400078ef822 */
[----:B------:R-:W-:Y:S02]  /*14ac0*/  PRMT R49, R26, 0x7054, R49 ;  /* 0x000070541a317816 */ /* 0x000fe40000000031 */
[----:B------:R-:W-:-:S02]  /*14ad0*/  LOP3.LUT R35, R25, 0xff000000, R35, 0xf8, !PT ;  /* 0xff00000019237812 */ /* 0x000fc400078ef823 */
[----:B------:R-:W-:Y:S02]  /*14ae0*/  LOP3.LUT R50, R49, 0xff000000, R43, 0xf8, !PT ;  /* 0xff00000031327812 */ /* 0x000fe400078ef82b */
[----:B--2---:R-:W-:Y:S02]  /*14af0*/  IADD3 R3, R0, R9, R11 ;  /* 0x0000000900037210 */ /* 0x004fe40007ffe00b */
[----:B------:R-:W-:Y:S01]  /*14b00*/  LOP3.LUT R0, R41, 0xff, RZ, 0xc0, !PT ;  /* 0x000000ff29007812 */ /* 0x000fe200078ec0ff */
[----:B---3--:R-:W0:Y:S03]  /*14b10*/  LDS.128 R8, [R61+0x20400] ;  /* 0x020400003d087984 */ /* 0x008e260000000c00 */
[----:B------:R-:W-:Y:S01]  /*14b20*/  PRMT R29, R5, 0x7604, R0 ;  /* 0x00007604051d7816 */ /* 0x000fe20000000000 */
[----:B------:R-:W-:Y:S01]  /*14b30*/  IMAD.IADD R0, R18, 0x1, R3 ;  /* 0x0000000112007824 */ /* 0x000fe200078e0203 */
[----:B------:R-:W-:-:S02]  /*14b40*/  SHF.R.U32.HI R3, RZ, 0x10, R32 ;  /* 0x00000010ff037819 */ /* 0x000fc40000011620 */
[----:B------:R-:W-:Y:S02]  /*14b50*/  PRMT R29, R14, 0x7054, R29 ;  /* 0x000070540e1d7816 */ /* 0x000fe4000000001d */
[----:B------:R-:W1:Y:S01]  /*14b60*/  LDS.128 R4, [R0+0x20400] ;  /* 0x0204000000047984 */ /* 0x000e620000000c00 */
[----:B------:R-:W-:Y:S02]  /*14b70*/  LOP3.LUT R3, R3, 0xff, RZ, 0xc0, !PT ;  /* 0x000000ff03037812 */ /* 0x000fe400078ec0ff */
[----:B------:R-:W-:Y:S02]  /*14b80*/  LOP3.LUT R41, R29, 0xff000000, R41, 0xf8, !PT ;  /* 0xff0000001d297812 */ /* 0x000fe400078ef829 */
[----:B------:R-:W-:Y:S02]  /*14b90*/  PRMT R3, R3, 0x7054, R12 ;  /* 0x0000705403037816 */ /* 0x000fe4000000000c */
[----:B------:R-:W-:Y:S02]  /*14ba0*/  SHF.R.U32.HI R12, RZ, 0x10, R40 ;  /* 0x00000010ff0c7819 */ /* 0x000fe40000011628 */
[----:B------:R-:W-:-:S02]  /*14bb0*/  LOP3.LUT R30, R3, 0xff000000, R32, 0xf8, !PT ;  /* 0xff000000031e7812 */ /* 0x000fc400078ef820 */
[----:B------:R-:W-:Y:S02]  /*14bc0*/  LOP3.LUT R32, R13, 0xff000000, R33, 0xf8, !PT ;  /* 0xff0000000d207812 */ /* 0x000fe400078ef821 */
[----:B------:R-:W-:Y:S02]  /*14bd0*/  LOP3.LUT R12, R12, 0xff, RZ, 0xc0, !PT ;  /* 0x000000ff0c0c7812 */ /* 0x000fe400078ec0ff */
[-C--:B------:R-:W-:Y:S02]  /*14be0*/  F2FP.F16.E4M3.UNPACK_B R31, R32.reuse ;  /* 0x00000020ff1f723e */ /* 0x080fe400020006ff */
[----:B------:R-:W-:Y:S02]  /*14bf0*/  PRMT R27, R12, 0x7054, R27 ;  /* 0x000070540c1b7816 */ /* 0x000fe4000000001b */
[-C--:B------:R-:W-:Y:S01]  /*14c00*/  F2FP.F16.E4M3.UNPACK_B R42, R41.reuse ;  /* 0x00000029ff2a723e */ /* 0x080fe200020006ff */
[--C-:B------:R-:W-:Y:S01]  /*14c10*/  HADD2.F32 R33, -RZ, R31.reuse.H0_H0 ;  /* 0x2000001fff217230 */ /* 0x100fe20000004100 */
[----:B------:R-:W-:Y:S01]  /*14c20*/  F2FP.F16.E4M3.UNPACK_B R41, R41.H1 ;  /* 0x00000029ff29723e */ /* 0x000fe200030006ff */
[----:B------:R-:W-:Y:S01]  /*14c30*/  HADD2.F32 R31, -RZ, R31.H1_H1 ;  /* 0x3000001fff1f7230 */ /* 0x000fe20000004100 */
[----:B------:R-:W-:Y:S01]  /*14c40*/  F2FP.F16.E4M3.UNPACK_B R32, R32.H1 ;  /* 0x00000020ff20723e */ /* 0x000fe200030006ff */
[----:B------:R-:W-:Y:S01]  /*14c50*/  HADD2.F32 R43, -RZ, R42.H0_H0 ;  /* 0x2000002aff2b7230 */ /* 0x000fe20000004100 */
[----:B------:R-:W-:-:S02]  /*14c60*/  LOP3.LUT R40, R27, 0xff000000, R40, 0xf8, !PT ;  /* 0xff0000001b287812 */ /* 0x000fc400078ef828 */
[----:B0-----:R-:W-:Y:S02]  /*14c70*/  F2FP.F16.E4M3.UNPACK_B R12, R9 ;  /* 0x00000009ff0c723e */ /* 0x001fe400020006ff */
[-C--:B------:R-:W-:Y:S02]  /*14c80*/  F2FP.F16.E4M3.UNPACK_B R14, R11.reuse ;  /* 0x0000000bff0e723e */ /* 0x080fe400020006ff */
[----:B------:R-:W-:Y:S02]  /*14c90*/  F2FP.F16.E4M3.UNPACK_B R15, R11.H1 ;  /* 0x0000000bff0f723e */ /* 0x000fe400030006ff */
[-C--:B------:R-:W-:Y:S02]  /*14ca0*/  F2FP.F16.E4M3.UNPACK_B R11, R10.reuse ;  /* 0x0000000aff0b723e */ /* 0x080fe400020006ff */
[-C--:B-1----:R-:W-:Y:S02]  /*14cb0*/  F2FP.F16.E4M3.UNPACK_B R24, R5.reuse ;  /* 0x00000005ff18723e */ /* 0x082fe400020006ff */
[----:B------:R-:W-:Y:S01]  /*14cc0*/  F2FP.F16.E4M3.UNPACK_B R13, R10.H1 ;  /* 0x0000000aff0d723e */ /* 0x000fe200030006ff */
[----:B------:R-:W-:Y:S01]  /*14cd0*/  HADD2.F32 R10, -RZ, R12.H0_H0 ;  /* 0x2000000cff0a7230 */ /* 0x000fe20000004100 */
[----:B------:R-:W-:Y:S01]  /*14ce0*/  F2FP.F16.E4M3.UNPACK_B R25, R5.H1 ;  /* 0x00000005ff19723e */ /* 0x000fe200030006ff */
[--C-:B------:R-:W-:Y:S01]  /*14cf0*/  HADD2.F32 R26, -RZ, R24.reuse.H0_H0 ;  /* 0x20000018ff1a7230 */ /* 0x100fe20000004100 */
[-C--:B------:R-:W-:Y:S01]  /*14d00*/  F2FP.F16.E4M3.UNPACK_B R28, R7.reuse ;  /* 0x00000007ff1c723e */ /* 0x080fe200020006ff */
[----:B------:R-:W-:Y:S01]  /*14d10*/  HADD2.F32 R24, -RZ, R24.H1_H1 ;  /* 0x30000018ff187230 */ /* 0x000fe20000004100 */
[----:B------:R-:W-:Y:S01]  /*14d20*/  F2FP.F16.E4M3.UNPACK_B R29, R7.H1 ;  /* 0x00000007ff1d723e */ /* 0x000fe200030006ff */
[----:B------:R-:W-:Y:S01]  /*14d30*/  HADD2.F32 R12, -RZ, R12.H1_H1 ;  /* 0x3000000cff0c7230 */ /* 0x000fe20000004100 */
[-C--:B------:R-:W-:Y:S01]  /*14d40*/  F2FP.F16.E4M3.UNPACK_B R5, R4.reuse ;  /* 0x00000004ff05723e */ /* 0x080fe200020006ff */
[C---:B------:R-:W-:Y:S01]  /*14d50*/  FMUL.FTZ R49, R26.reuse, R43 ;  /* 0x0000002b1a317220 */ /* 0x040fe20000410000 */
[----:B------:R-:W-:Y:S01]  /*14d60*/  F2FP.F16.E4M3.UNPACK_B R7, R4.H1 ;  /* 0x00000004ff07723e */ /* 0x000fe200030006ff */
[-C--:B------:R-:W-:Y:S01]  /*14d70*/  FMUL.FTZ R4, R26, R33.reuse ;  /* 0x000000211a047220 */ /* 0x080fe20000410000 */
[-C--:B------:R-:W-:Y:S01]  /*14d80*/  F2FP.F16.E4M3.UNPACK_B R26, R6.reuse ;  /* 0x00000006ff1a723e */ /* 0x080fe200020006ff */
[C---:B------:R-:W-:Y:S01]  /*14d90*/  FFMA.FTZ R51, R10.reuse, R33, -R49 ;  /* 0x000000210a337223 */ /* 0x040fe20000010831 */
[----:B------:R-:W-:Y:S01]  /*14da0*/  F2FP.F16.E4M3.UNPACK_B R27, R6.H1 ;  /* 0x00000006ff1b723e */ /* 0x000fe200030006ff */
[----:B------:R-:W-:Y:S01]  /*14db0*/  FFMA.FTZ R52, R10, R43, R4 ;  /* 0x0000002b0a347223 */ /* 0x000fe20000010004 */
[----:B------:R-:W-:Y:S01]  /*14dc0*/  HADD2.F32 R43, -RZ, R42.H1_H1 ;  /* 0x3000002aff2b7230 */ /* 0x000fe20000004100 */
[----:B------:R-:W-:Y:S01]  /*14dd0*/  F2FP.F16.E4M3.UNPACK_B R9, R9.H1 ;  /* 0x00000009ff09723e */ /* 0x000fe200030006ff */
[----:B------:R-:W-:Y:S01]  /*14de0*/  HADD2.F32 R49, -RZ, R41.H0_H0 ;  /* 0x20000029ff317230 */ /* 0x000fe20000004100 */
[----:B------:R-:W-:Y:S01]  /*14df0*/  F2FP.F16.E4M3.UNPACK_B R10, R35 ;  /* 0x00000023ff0a723e */ /* 0x000fe200020006ff */
[----:B------:R-:W-:-:S02]  /*14e00*/  HADD2.F32 R6, -RZ, R25.H0_H0 ;  /* 0x20000019ff067230 */ /* 0x000fc40000004100 */
[C---:B------:R-:W-:Y:S01]  /*14e10*/  FMUL.FTZ R53, R24.reuse, R43 ;  /* 0x0000002b18357220 */ /* 0x040fe20000410000 */
[----:B------:R-:W-:Y:S02]  /*14e20*/  HADD2.F32 R33, -RZ, R32.H0_H0 ;  /* 0x20000020ff217230 */ /* 0x000fe40000004100 */
[----:B------:R-:W-:Y:S01]  /*14e30*/  FMUL.FTZ R24, R24, R31 ;  /* 0x0000001f18187220 */ /* 0x000fe20000410000 */
[----:B------:R-:W-:Y:S02]  /*14e40*/  HADD2.F32 R4, -RZ, R9.H0_H0 ;  /* 0x20000009ff047230 */ /* 0x000fe40000004100 */
[----:B------:R-:W-:Y:S01]  /*14e50*/  FMUL.FTZ R55, R6, R49 ;  /* 0x0000003106377220 */ /* 0x000fe20000410000 */
[C---:B------:R-:W-:Y:S01]  /*14e60*/  FFMA.FTZ R42, R12.reuse, R31, -R53 ;  /* 0x0000001f0c2a7223 */ /* 0x040fe20000010835 */
[----:B------:R-:W-:Y:S01]  /*14e70*/  FFMA.FTZ R43, R12, R43, R24 ;  /* 0x0000002b0c2b7223 */ /* 0x000fe20000010018 */
[-C--:B------:R-:W-:Y:S01]  /*14e80*/  FMUL.FTZ R6, R6, R33.reuse ;  /* 0x0000002106067220 */ /* 0x080fe20000410000 */
[----:B------:R-:W-:Y:S01]  /*14e90*/  F2FP.F16.E4M3.UNPACK_B R24, R50 ;  /* 0x00000032ff18723e */ /* 0x000fe200020006ff */
[----:B------:R-:W-:Y:S01]  /*14ea0*/  FFMA.FTZ R55, R4, R33, -R55 ;  /* 0x0000002104377223 */ /* 0x000fe20000010837 */
[----:B------:R-:W-:-:S02]  /*14eb0*/  HADD2.F32 R12, -RZ, R41.H1_H1 ;  /* 0x30000029ff0c7230 */ /* 0x000fc40000004100 */
[----:B------:R-:W-:Y:S01]  /*14ec0*/  FFMA.FTZ R49, R4, R49, R6 ;  /* 0x0000003104317223 */ /* 0x000fe20000010006 */
[----:B------:R-:W-:Y:S01]  /*14ed0*/  HADD2.F32 R6, -RZ, R28.H0_H0 ;  /* 0x2000001cff067230 */ /* 0x000fe20000004100 */
[----:B------:R-:W-:Y:S01]  /*14ee0*/  F2FP.F16.E4M3.UNPACK_B R50, R50.H1 ;  /* 0x00000032ff32723e */ /* 0x000fe200030006ff */
[----:B------:R-:W-:Y:S01]  /*14ef0*/  HADD2.F32 R33, -RZ, R24.H0_H0 ;  /* 0x20000018ff217230 */ /* 0x000fe20000004100 */
[----:B------:R-:W-:Y:S01]  /*14f00*/  F2FP.F16.E4M3.UNPACK_B R35, R35.H1 ;  /* 0x00000023ff23723e */ /* 0x000fe200030006ff */
[----:B------:R-:W-:Y:S01]  /*14f10*/  HADD2.F32 R25, -RZ, R25.H1_H1 ;  /* 0x30000019ff197230 */ /* 0x000fe20000004100 */
[----:B------:R-:W-:Y:S01]  /*14f20*/  F2FP.F16.E4M3.UNPACK_B R3, R8 ;  /* 0x00000008ff03723e */ /* 0x000fe200020006ff */
[----:B------:R-:W-:Y:S02]  /*14f30*/  HADD2.F32 R31, -RZ, R10.H0_H0 ;  /* 0x2000000aff1f7230 */ /* 0x000fe40000004100 */
[----:B------:R-:W-:Y:S01]  /*14f40*/  FMUL.FTZ R41, R6, R33 ;  /* 0x0000002106297220 */ /* 0x000fe20000410000 */
[----:B------:R-:W-:-:S02]  /*14f50*/  HADD2.F32 R32, -RZ, R32.H1_H1 ;  /* 0x30000020ff207230 */ /* 0x000fc40000004100 */
[C---:B------:R-:W-:Y:S01]  /*14f60*/  FMUL.FTZ R54, R25.reuse, R12 ;  /* 0x0000000c19367220 */ /* 0x040fe20000410000 */
[----:B------:R-:W-:Y:S02]  /*14f70*/  HADD2.F32 R4, -RZ, R14.H0_H0 ;  /* 0x2000000eff047230 */ /* 0x000fe40000004100 */
[-C--:B------:R-:W-:Y:S01]  /*14f80*/  FMUL.FTZ R6, R6, R31.reuse ;  /* 0x0000001f06067220 */ /* 0x080fe20000410000 */
[----:B------:R-:W-:Y:S02]  /*14f90*/  HADD2.F32 R9, -RZ, R9.H1_H1 ;  /* 0x30000009ff097230 */ /* 0x000fe40000004100 */
[----:B------:R-:W-:Y:S01]  /*14fa0*/  FMUL.FTZ R25, R25, R32 ;  /* 0x0000002019197220 */ /* 0x000fe20000410000 */
[----:B------:R-:W-:Y:S02]  /*14fb0*/  HADD2.F32 R28, -RZ, R28.H1_H1 ;  /* 0x3000001cff1c7230 */ /* 0x000fe40000004100 */
[----:B------:R-:W-:Y:S01]  /*14fc0*/  FFMA.FTZ R41, R4, R31, -R41 ;  /* 0x0000001f04297223 */ /* 0x000fe20000010829 */
[----:B------:R-:W-:-:S02]  /*14fd0*/  HADD2.F32 R31, -RZ, R24.H1_H1 ;  /* 0x30000018ff1f7230 */ /* 0x000fc40000004100 */
[C---:B------:R-:W-:Y:S01]  /*14fe0*/  FFMA.FTZ R54, R9.reuse, R32, -R54 ;  /* 0x0000002009367223 */ /* 0x040fe20000010836 */
[----:B------:R-:W-:Y:S01]  /*14ff0*/  FFMA.FTZ R53, R4, R33, R6 ;  /* 0x0000002104357223 */ /* 0x000fe20000010006 */
[----:B------:R-:W-:Y:S01]  /*15000*/  FFMA.FTZ R32, R9, R12, R25 ;  /* 0x0000000c09207223 */ /* 0x000fe20000010019 */
[----:B------:R-:W-:Y:S02]  /*15010*/  HADD2.F32 R33, -RZ, R50.H0_H0 ;  /* 0x20000032ff217230 */ /* 0x000fe40000004100 */
[----:B------:R-:W-:Y:S01]  /*15020*/  FMUL.FTZ R57, R28, R31 ;  /* 0x0000001f1c397220 */ /* 0x000fe20000410000 */
[----:B------:R-:W-:Y:S01]  /*15030*/  HADD2.F32 R6, -RZ, R29.H0_H0 ;  /* 0x2000001dff067230 */ /* 0x000fe20000004100 */
[----:B------:R-:W-:Y:S01]  /*15040*/  F2FP.F16.E4M3.UNPACK_B R12, R40.H1 ;  /* 0x00000028ff0c723e */ /* 0x000fe200030006ff */
[----:B------:R-:W-:Y:S01]  /*15050*/  HADD2.F32 R9, -RZ, R10.H1_H1 ;  /* 0x3000000aff097230 */ /* 0x000fe20000004100 */
[----:B------:R-:W-:Y:S01]  /*15060*/  F2FP.F16.E4M3.UNPACK_B R8, R8.H1 ;  /* 0x00000008ff08723e */ /* 0x000fe200030006ff */
[----:B------:R-:W-:-:S02]  /*15070*/  HADD2.F32 R25, -RZ, R35.H0_H0 ;  /* 0x20000023ff197230 */ /* 0x000fc40000004100 */
[----:B------:R-:W-:Y:S01]  /*15080*/  FMUL.FTZ R59, R6, R33 ;  /* 0x00000021063b7220 */ /* 0x000fe20000410000 */
[----:B------:R-:W-:Y:S02]  /*15090*/  HADD2.F32 R14, -RZ, R14.H1_H1 ;  /* 0x3000000eff0e7230 */ /* 0x000fe40000004100 */
[----:B------:R-:W-:Y:S01]  /*150a0*/  FMUL.FTZ R28, R28, R9 ;  /* 0x000000091c1c7220 */ /* 0x000fe20000410000 */
[----:B------:R-:W-:Y:S02]  /*150b0*/  HADD2.F32 R4, -RZ, R15.H0_H0 ;  /* 0x2000000fff047230 */ /* 0x000fe40000004100 */
[----:B------:R-:W-:Y:S01]  /*150c0*/  FMUL.FTZ R6, R6, R25 ;  /* 0x0000001906067220 */ /* 0x000fe20000410000 */
[----:B------:R-:W-:Y:S02]  /*150d0*/  HADD2.F32 R10, -RZ, R35.H1_H1 ;  /* 0x30000023ff0a7230 */ /* 0x000fe40000004100 */
[C---:B------:R-:W-:Y:S01]  /*150e0*/  FFMA.FTZ R58, R14.reuse, R9, -R57 ;  /* 0x000000090e3a7223 */ /* 0x040fe20000010839 */
[----:B------:R-:W-:Y:S01]  /*150f0*/  F2FP.F16.E4M3.UNPACK_B R9, R30.H1 ;  /* 0x0000001eff09723e */ /* 0x000fe200030006ff */
[----:B------:R-:W-:Y:S01]  /*15100*/  FFMA.FTZ R60, R14, R31, R28 ;  /* 0x0000001f0e3c7223 */ /* 0x000fe2000001001c */
[----:B------:R-:W-:Y:S01]  /*15110*/  FFMA.FTZ R57, R4, R33, R6 ;  /* 0x0000002104397223 */ /* 0x000fe20000010006 */
[----:B------:R-:W-:-:S02]  /*15120*/  HADD2.F32 R50, -RZ, R50.H1_H1 ;  /* 0x30000032ff327230 */ /* 0x000fc40000004100 */
[----:B------:R-:W-:Y:S01]  /*15130*/  FFMA.FTZ R59, R4, R25, -R59 ;  /* 0x00000019043b7223 */ /* 0x000fe2000001083b */
[----:B------:R-:W-:Y:S01]  /*15140*/  HADD2.F32 R29, -RZ, R29.H1_H1 ;  /* 0x3000001dff1d7230 */ /* 0x000fe20000004100 */
[----:B------:R-:W-:Y:S01]  /*15150*/  F2FP.F16.E4M3.UNPACK_B R40, R40 ;  /* 0x00000028ff28723e */ /* 0x000fe200020006ff */
[----:B------:R-:W-:Y:S01]  /*15160*/  HADD2.F32 R31, -RZ, R12.H0_H0 ;  /* 0x2000000cff1f7230 */ /* 0x000fe20000004100 */
[----:B------:R-:W-:Y:S01]  /*15170*/  F2FP.F16.E4M3.UNPACK_B R30, R30 ;  /* 0x0000001eff1e723e */ /* 0x000fe200020006ff */
        /* <DEDUP_REMOVED lines=9> */
[C---:B------:R-:W-:Y:S01]  /*15210*/  FFMA.FTZ R29, R4.reuse, R25, -R29 ;  /* 0x00000019041d7223 */ /* 0x040fe2000001081d */
[----:B------:R-:W-:Y:S02]  /*15220*/  HADD2.F32 R15, -RZ, R15.H1_H1 ;  /* 0x3000000fff0f7230 */ /* 0x000fe40000004100 */
[----:B------:R-:W-:Y:S01]  /*15230*/  FFMA.FTZ R31, R4, R31, R6 ;  /* 0x0000001f041f7223 */ /* 0x000fe20000010006 */
[----:B------:R-:W-:-:S02]  /*15240*/  HADD2.F32 R9, -RZ, R9.H1_H1 ;  /* 0x30000009ff097230 */ /* 0x000fc40000004100 */
[----:B------:R-:W-:Y:S01]  /*15250*/  FMUL.FTZ R25, R7, R12 ;  /* 0x0000000c07197220 */ /* 0x000fe20000410000 */
        /* <DEDUP_REMOVED lines=8> */
[----:B------:R-:W-:-:S02]  /*152e0*/  HADD2.F32 R7, -RZ, R30.H0_H0 ;  /* 0x2000001eff077230 */ /* 0x000fc40000004100 */
[----:B------:R-:W-:Y:S02]  /*152f0*/  HADD2.F32 R4, -RZ, R3.H0_H0 ;  /* 0x20000003ff047230 */ /* 0x000fe40000004100 */
[C---:B------:R-:W-:Y:S01]  /*15300*/  FMUL.FTZ R9, R6.reuse, R15 ;  /* 0x0000000f06097220 */ /* 0x040fe20000410000 */
[----:B------:R-:W-:Y:S02]  /*15310*/  HADD2.F32 R40, -RZ, R40.H1_H1 ;  /* 0x30000028ff287230 */ /* 0x000fe40000004100 */
[-C--:B------:R-:W-:Y:S01]  /*15320*/  FMUL.FTZ R25, R6, R7.reuse ;  /* 0x0000000706197220 */ /* 0x080fe20000410000 */
[----:B------:R-:W-:Y:S02]  /*15330*/  HADD2.F32 R5, -RZ, R5.H1_H1 ;  /* 0x30000005ff057230 */ /* 0x000fe40000004100 */
[----:B------:R-:W-:Y:S01]  /*15340*/  FFMA.FTZ R12, R4, R7, -R9 ;  /* 0x00000007040c7223 */ /* 0x000fe20000010809 */
[----:B------:R-:W-:Y:S01]  /*15350*/  HADD2.F32 R30, -RZ, R30.H1_H1 ;  /* 0x3000001eff1e7230 */ /* 0x000fe20000004100 */
[----:B------:R-:W-:Y:S01]  /*15360*/  F2FP.F16.E4M3.UNPACK_B R7, R48.H1 ;  /* 0x00000030ff07723e */ /* 0x000fe200030006ff */
[----:B------:R-:W-:-:S02]  /*15370*/  HADD2.F32 R3, -RZ, R3.H1_H1 ;  /* 0x30000003ff037230 */ /* 0x000fc40000004100 */
[C---:B------:R-:W-:Y:S01]  /*15380*/  FMUL.FTZ R8, R5.reuse, R40 ;  /* 0x0000002805087220 */ /* 0x040fe20000410000 */
[----:B------:R-:W-:Y:S01]  /*15390*/  FFMA.FTZ R25, R4, R15, R25 ;  /* 0x0000000f04197223 */ /* 0x000fe20000010019 */
[----:B------:R-:W-:Y:S01]  /*153a0*/  F2FP.F16.E4M3.UNPACK_B R6, R34.H1 ;  /* 0x00000022ff06723e */ /* 0x000fe200030006ff */
[-C--:B------:R-:W-:Y:S01]  /*153b0*/  FMUL.FTZ R5, R5, R30.reuse ;  /* 0x0000001e05057220 */ /* 0x080fe20000410000 */
[C---:B------:R-:W-:Y:S01]  /*153c0*/  FFMA.FTZ R15, R3.reuse, R30, -R8 ;  /* 0x0000001e030f7223 */ /* 0x040fe20000010808 */
[----:B------:R-:W-:Y:S01]  /*153d0*/  HADD2.F32 R8, -RZ, R7.H0_H0 ;  /* 0x20000007ff087230 */ /* 0x000fe20000004100 */
[----:B------:R-:W-:Y:S01]  /*153e0*/  F2FP.F16.E4M3.UNPACK_B R34, R34 ;  /* 0x00000022ff22723e */ /* 0x000fe200020006ff */
[----:B------:R-:W-:Y:S02]  /*153f0*/  HADD2.F32 R4, -RZ, R27.H0_H0 ;  /* 0x2000001bff047230 */ /* 0x000fe40000004100 */
[----:B------:R-:W-:Y:S01]  /*15400*/  FFMA.FTZ R40, R3, R40, R5 ;  /* 0x0000002803287223 */ /* 0x000fe20000010005 */
[----:B------:R-:W-:Y:S01]  /*15410*/  HADD2.F32 R5, -RZ, R6.H0_H0 ;  /* 0x20000006ff057230 */ /* 0x000fe20000004100 */
[----:B------:R-:W-:Y:S01]  /*15420*/  F2FP.F16.E4M3.UNPACK_B R48, R48 ;  /* 0x00000030ff30723e */ /* 0x000fe200020006ff */
[----:B------:R-:W-:-:S02]  /*15430*/  HADD2.F32 R3, -RZ, R13.H0_H0 ;  /* 0x2000000dff037230 */ /* 0x000fc40000004100 */
[C---:B------:R-:W-:Y:S01]  /*15440*/  FMUL.FTZ R28, R4.reuse, R8 ;  /* 0x00000008041c7220 */ /* 0x040fe20000410000 */
[----:B------:R-:W-:Y:S02]  /*15450*/  HADD2.F32 R10, -RZ, R7.H1_H1 ;  /* 0x30000007ff0a7230 */ /* 0x000fe40000004100 */
[-C--:B------:R-:W-:Y:S01]  /*15460*/  FMUL.FTZ R4, R4, R5.reuse ;  /* 0x0000000504047220 */ /* 0x080fe20000410000 */
[----:B------:R-:W-:Y:S02]  /*15470*/  HADD2.F32 R27, -RZ, R27.H1_H1 ;  /* 0x3000001bff1b7230 */ /* 0x000fe40000004100 */
[----:B------:R-:W-:Y:S01]  /*15480*/  FFMA.FTZ R28, R3, R5, -R28 ;  /* 0x00000005031c7223 */ /* 0x000fe2000001081c */
[----:B------:R-:W-:Y:S02]  /*15490*/  HADD2.F32 R6, -RZ, R6.H1_H1 ;  /* 0x30000006ff067230 */ /* 0x000fe40000004100 */
[----:B------:R-:W-:Y:S02]  /*154a0*/  HADD2.F32 R13, -RZ, R13.H1_H1 ;  /* 0x3000000dff0d7230 */ /* 0x000fe40000004100 */
[C---:B------:R-:W-:Y:S01]  /*154b0*/  FMUL.FTZ R30, R27.reuse, R10 ;  /* 0x0000000a1b1e7220 */ /* 0x040fe20000410000 */
[----:B------:R-:W-:Y:S01]  /*154c0*/  FMUL.FTZ R5, R27, R6 ;  /* 0x000000061b057220 */ /* 0x000fe20000410000 */
[----:B------:R-:W-:-:S02]  /*154d0*/  FFMA.FTZ R27, R3, R8, R4 ;  /* 0x00000008031b7223 */ /* 0x000fc40000010004 */
[C---:B------:R-:W-:Y:S01]  /*154e0*/  FFMA.FTZ R33, R13.reuse, R6, -R30 ;  /* 0x000000060d217223 */ /* 0x040fe2000001081e */
[----:B------:R-:W-:Y:S02]  /*154f0*/  HADD2.F32 R6, -RZ, R48.H0_H0 ;  /* 0x20000030ff067230 */ /* 0x000fe40000004100 */
[----:B------:R-:W-:Y:S01]  /*15500*/  FFMA.FTZ R30, R13, R10, R5 ;  /* 0x0000000a0d1e7223 */ /* 0x000fe20000010005 */
[----:B------:R-:W-:Y:S02]  /*15510*/  HADD2.F32 R5, -RZ, R34.H0_H0 ;  /* 0x20000022ff057230 */ /* 0x000fe40000004100 */
[----:B------:R-:W-:Y:S02]  /*15520*/  HADD2.F32 R4, -RZ, R26.H0_H0 ;  /* 0x2000001aff047230 */ /* 0x000fe40000004100 */
[----:B------:R-:W-:Y:S01]  /*15530*/  HADD2.F32 R48, -RZ, R48.H1_H1 ;  /* 0x30000030ff307230 */ /* 0x000fe20000004100 */
[----:B------:R-:W-:Y:S01]  /*15540*/  F2FP.SATFINITE.E4M3.F32.PACK_AB_MERGE_C R27, R30, R27, RZ ;  /* 0x0000001b1e1b723e */ /* 0x000fe200048070ff */
[----:B------:R-:W-:-:S02]  /*15550*/  HADD2.F32 R26, -RZ, R26.H1_H1 ;  /* 0x3000001aff1a7230 */ /* 0x000fc40000004100 */
[C---:B------:R-:W-:Y:S01]  /*15560*/  FMUL.FTZ R8, R4.reuse, R6 ;  /* 0x0000000604087220 */ /* 0x040fe20000410000 */
[----:B------:R-:W-:Y:S02]  /*15570*/  HADD2.F32 R34, -RZ, R34.H1_H1 ;  /* 0x30000022ff227230 */ /* 0x000fe40000004100 */
        /* <DEDUP_REMOVED lines=26> */
.L_x_2350:
[----:B------:R-:W-:Y:S05]  /*15720*/  BSYNC B1 ;  /* 0x0000000000017941 */ /* 0x000fea0003800000 */
.L_x_2349:
[----:B------:R-:W-:Y:S05]  /*15730*/  @P0 BRA `(.L_x_2324) ;  /* 0x0000000c00ec0947 */ /* 0x000fea0003800000 */
[----:B-----5:R-:W4:Y:S04]  /*15740*/  LDL R24, [R1+0x28] ;  /* 0x0000280001187983 */ /* 0x020f280000100800 */
[----:B------:R-:W4:Y:S01]  /*15750*/  LDL R49, [R1+0x50] ;  /* 0x0000500001317983 */ /* 0x000f220000100800 */
[----:B-123--:R-:W-:Y:S02]  /*15760*/  SHF.R.U32.HI R0, RZ, 0x8, R36 ;  /* 0x00000008ff007819 */ /* 0x00efe40000011624 */
[----:B------:R-:W-:Y:S02]  /*15770*/  SHF.R.U32.HI R4, RZ, 0x8, R37 ;  /* 0x00000008ff047819 */ /* 0x000fe40000011625 */
[----:B0-----:R-:W-:Y:S02]  /*15780*/  LOP3.LUT R3, R36, 0xff, RZ, 0xc0, !PT ;  /* 0x000000ff24037812 */ /* 0x001fe400078ec0ff */
[----:B------:R-:W-:-:S02]  /*15790*/  LOP3.LUT R0, R0, 0xff, RZ, 0xc0, !PT ;  /* 0x000000ff00007812 */ /* 0x000fc400078ec0ff */
[----:B------:R-:W-:Y:S02]  /*157a0*/  LOP3.LUT R5, R37, 0xff, RZ, 0xc0, !PT ;  /* 0x000000ff25057812 */ /* 0x000fe400078ec0ff */
[----:B------:R-:W-:Y:S02]  /*157b0*/  LOP3.LUT R4, R4, 0xff, RZ, 0xc0, !PT ;  /* 0x000000ff04047812 */ /* 0x000fe400078ec0ff */
[----:B------:R-:W-:Y:S02]  /*157c0*/  LEA.HI R20, R21, R20, RZ, 0x1c ;  /* 0x0000001415147211 */ /* 0x000fe400078fe0ff */
[----:B------:R-:W-:Y:S02]  /*157d0*/  PRMT R13, R0, 0x7604, R3 ;  /* 0x00007604000d7816 */ /* 0x000fe40000000003 */
        /* <DEDUP_REMOVED lines=10> */
[----:B------:R-:W-:Y:S01]  /*15880*/  SHF.R.U32.HI R3, RZ, 0x8, R39 ;  /* 0x00000008ff037819 */ /* 0x000fe20000011627 */
[----:B------:R-:W-:Y:S01]  /*15890*/  IMAD.SHL.U32 R7, R7, 0x800, RZ ;  /* 0x0000080007077824 */ /* 0x000fe200078e00ff */
[----:B------:R-:W-:Y:S02]  /*158a0*/  LOP3.LUT R0, R9, 0x70, R0, 0xf8, !PT ;  /* 0x0000007009007812 */ /* 0x000fe400078ef800 */
        /* <DEDUP_REMOVED lines=11> */
[----:B------:R-:W-:Y:S02]  /*15960*/  SHF.R.U32.HI R26, RZ, 0x8, R47 ;  /* 0x00000008ff1a7819 */ /* 0x000fe4000001162f */
[----:B------:R-:W-:Y:S02]  /*15970*/  LOP3.LUT R20, R45, 0xff, RZ, 0xc0, !PT ;  /* 0x000000ff2d147812 */ /* 0x000fe400078ec0ff */
[----:B------:R-:W-:Y:S02]  /*15980*/  LOP3.LUT R27, R47, 0xff, RZ, 0xc0, !PT ;  /* 0x000000ff2f1b7812 */ /* 0x000fe400078ec0ff */
[----:B------:R-:W-:-:S02]  /*15990*/  LOP3.LUT R26, R26, 0xff, RZ, 0xc0, !PT ;  /* 0x000000ff1a1a7812 */ /* 0x000fc400078ec0ff */
[----:B------:R-:W-:Y:S02]  /*159a0*/  SHF.R.U32.HI R21, RZ, 0x8, R46 ;  /* 0x00000008ff157819 */ /* 0x000fe4000001162e */
[----:B------:R-:W-:Y:S02]  /*159b0*/  PRMT R26, R26, 0x7604, R27 ;  /* 0x000076041a1a7816 */ /* 0x000fe4000000001b */
[----:B------:R-:W-:Y:S02]  /*159c0*/  SHF.R.U32.HI R27, RZ, 0x10, R45 ;  /* 0x00000010ff1b7819 */ /* 0x000fe4000001162d */
[----:B------:R-:W-:Y:S02]  /*159d0*/  LOP3.LUT R21, R21, 0xff, RZ, 0xc0, !PT ;  /* 0x000000ff15157812 */ /* 0x000fe400078ec0ff */
[----:B------:R-:W-:Y:S02]  /*159e0*/  SHF.L.U32 R27, R27, 0x10, RZ ;  /* 0x000000101b1b7819 */ /* 0x000fe400000006ff */
[----:B------:R-:W-:-:S02]  /*159f0*/  SHF.R.U32.HI R31, RZ, 0x10, R47 ;  /* 0x00000010ff1f7819 */ /* 0x000fc4000001162f */
[----:B------:R-:W-:Y:S02]  /*15a00*/  LOP3.LUT R13, R13, 0xff0000, R36, 0xf8, !PT ;  /* 0x00ff00000d0d7812 */ /* 0x000fe400078ef824 */
[----:B------:R-:W-:Y:S01]  /*15a10*/  LOP3.LUT R25, R25, 0xff0000, R44, 0xf8, !PT ;  /* 0x00ff000019197812 */ /* 0x000fe200078ef82c */
[----:B------:R-:W-:Y:S01]  /*15a20*/  IMAD.U32 R31, R31, 0x10000, RZ ;  /* 0x000100001f1f7824 */ /* 0x000fe200078e00ff */
[----:B------:R-:W-:Y:S02]  /*15a30*/  LOP3.LUT R28, R13, 0xff000000, R36, 0xf8, !PT ;  /* 0xff0000000d1c7812 */ /* 0x000fe400078ef824 */
[----:B------:R-:W-:Y:S02]  /*15a40*/  LOP3.LUT R32, R25, 0xff000000, R44, 0xf8, !PT ;  /* 0xff00000019207812 */ /* 0x000fe400078ef82c */
[----:B------:R-:W-:Y:S02]  /*15a50*/  LOP3.LUT R31, R26, 0xff0000, R31, 0xf8, !PT ;  /* 0x00ff00001a1f7812 */ /* 0x000fe400078ef81f */
[----:B------:R-:W-:-:S04]  /*15a60*/  LOP3.LUT R15, R15, 0xff0000, R38, 0xf8, !PT ;  /* 0x00ff00000f0f7812 */ /* 0x000fc800078ef826 */
[----:B------:R-:W-:Y:S02]  /*15a70*/  LOP3.LUT R30, R15, 0xff000000, R38, 0xf8, !PT ;  /* 0xff0000000f1e7812 */ /* 0x000fe400078ef826 */
[----:B----4-:R-:W-:Y:S02]  /*15a80*/  IADD3 R3, R0, R7, R24 ;  /* 0x0000000700037210 */ /* 0x010fe40007ffe018 */
[----:B------:R-:W-:Y:S01]  /*15a90*/  LOP3.LUT R24, R46, 0xff, RZ, 0xc0, !PT ;  /* 0x000000ff2e187812 */ /* 0x000fe200078ec0ff */
[----:B------:R-:W0:Y:S02]  /*15aa0*/  LDS.128 R8, [R49+0x20400] ;  /* 0x0204000031087984 */ /* 0x000e240000000c00 */
[----:B------:R-:W-:Y:S01]  /*15ab0*/  IMAD.IADD R0, R18, 0x1, R3 ;  /* 0x0000000112007824 */ /* 0x000fe200078e0203 */
[----:B------:R-:W-:Y:S02]  /*15ac0*/  LOP3.LUT R3, R4, 0xff, RZ, 0xc0, !PT ;  /* 0x000000ff04037812 */ /* 0x000fe400078ec0ff */
[----:B------:R-:W-:-:S02]  /*15ad0*/  PRMT R29, R21, 0x7604, R24 ;  /* 0x00007604151d7816 */ /* 0x000fc40000000018 */
[----:B------:R-:W1:Y:S01]  /*15ae0*/  LDS.128 R4, [R0+0x20400] ;  /* 0x0204000000047984 */ /* 0x000e620000000c00 */
[----:B------:R-:W-:Y:S02]  /*15af0*/  PRMT R20, R3, 0x7604, R20 ;  /* 0x0000760403147816 */ /* 0x000fe40000000014 */
[----:B------:R-:W-:Y:S02]  /*15b00*/  SHF.R.U32.HI R3, RZ, 0x10, R37 ;  /* 0x00000010ff037819 */ /* 0x000fe40000011625 */
[----:B------:R-:W-:Y:S02]  /*15b10*/  SHF.R.U32.HI R21, RZ, 0x10, R39 ;  /* 0x00000010ff157819 */ /* 0x000fe40000011627 */
[----:B------:R-:W-:Y:S01]  /*15b20*/  LOP3.LUT R27, R20, 0xff0000, R27, 0xf8, !PT ;  /* 0x00ff0000141b7812 */ /* 0x000fe200078ef81b */
[----:B------:R-:W-:Y:S01]  /*15b30*/  IMAD.U32 R3, R3, 0x10000, RZ ;  /* 0x0001000003037824 */ /* 0x000fe200078e00ff */
[----:B------:R-:W-:Y:S01]  /*15b40*/  LOP3.LUT R29, R29, 0xff0000, R46, 0xf8, !PT ;  /* 0x00ff00001d1d7812 */ /* 0x000fe200078ef82e */
[----:B------:R-:W-:Y:S01]  /*15b50*/  IMAD.U32 R21, R21, 0x10000, RZ ;  /* 0x0001000015157824 */ /* 0x000fe200078e00ff */
[----:B------:R-:W-:-:S02]  /*15b60*/  LOP3.LUT R44, R27, 0xff000000, R45, 0xf8, !PT ;  /* 0xff0000001b2c7812 */ /* 0x000fc400078ef82d */
[----:B------:R-:W-:Y:S02]  /*15b70*/  LOP3.LUT R3, R12, 0xff0000, R3, 0xf8, !PT ;  /* 0x00ff00000c037812 */ /* 0x000fe400078ef803 */
[----:B------:R-:W-:Y:S02]  /*15b80*/  LOP3.LUT R34, R29, 0xff000000, R46, 0xf8, !PT ;  /* 0xff0000001d227812 */ /* 0x000fe400078ef82e */
[----:B------:R-:W-:Y:S02]  /*15b90*/  LOP3.LUT R36, R3, 0xff000000, R37, 0xf8, !PT ;  /* 0xff00000003247812 */ /* 0x000fe400078ef825 */
[----:B------:R-:W-:Y:S02]  /*15ba0*/  F2FP.F16.E4M3.UNPACK_B R33, R44 ;  /* 0x0000002cff21723e */ /* 0x000fe400020006ff */
[----:B------:R-:W-:Y:S02]  /*15bb0*/  F2FP.F16.E4M3.UNPACK_B R29, R36 ;  /* 0x00000024ff1d723e */ /* 0x000fe400020006ff */
[----:B------:R-:W-:Y:S01]  /*15bc0*/  LOP3.LUT R21, R14, 0xff0000, R21, 0xf8, !PT ;  /* 0x00ff00000e157812 */ /* 0x000fe200078ef815 */
[----:B------:R-:W-:Y:S01]  /*15bd0*/  HADD2.F32 R35, -RZ, R33.H0_H0 ;  /* 0x20000021ff237230 */ /* 0x000fe20000004100 */
[----:B------:R-:W-:Y:S01]  /*15be0*/  LOP3.LUT R46, R31, 0xff000000, R47, 0xf8, !PT ;  /* 0xff0000001f2e7812 */ /* 0x000fe200078ef82f */
[--C-:B------:R-:W-:Y:S01]  /*15bf0*/  HADD2.F32 R31, -RZ, R29.reuse.H0_H0 ;  /* 0x2000001dff1f7230 */ /* 0x100fe20000004100 */
[----:B------:R-:W-:Y:S01]  /*15c00*/  LOP3.LUT R38, R21, 0xff000000, R39, 0xf8, !PT ;  /* 0xff00000015267812 */ /* 0x000fe200078ef827 */
[----:B------:R-:W-:Y:S01]  /*15c10*/  HADD2.F32 R29, -RZ, R29.H1_H1 ;  /* 0x3000001dff1d7230 */ /* 0x000fe20000004100 */
[----:B------:R-:W-:Y:S01]  /*15c20*/  F2FP.F16.E4M3.UNPACK_B R44, R44.H1 ;  /* 0x0000002cff2c723e */ /* 0x000fe200030006ff */
[----:B------:R-:W-:Y:S01]  /*15c30*/  HADD2.F32 R33, -RZ, R33.H1_H1 ;  /* 0x30000021ff217230 */ /* 0x000fe20000004100 */
[----:B------:R-:W-:-:S02]  /*15c40*/  F2FP.F16.E4M3.UNPACK_B R36, R36.H1 ;  /* 0x00000024ff24723e */ /* 0x000fc400030006ff */
[----:B0-----:R-:W-:Y:S02]  /*15c50*/  F2FP.F16.E4M3.UNPACK_B R12, R9 ;  /* 0x00000009ff0c723e */ /* 0x001fe400020006ff */
        /* <DEDUP_REMOVED lines=8> */
[-C--:B------:R-:W-:Y:S01]  /*15ce0*/  F2FP.F16.E4M3.UNPACK_B R26, R7.reuse ;  /* 0x00000007ff1a723e */ /* 0x080fe200020006ff */
[----:B------:R-:W-:Y:S01]  /*15cf0*/  HADD2.F32 R20, -RZ, R20.H1_H1 ;  /* 0x30000014ff147230 */ /* 0x000fe20000004100 */
[----:B------:R-:W-:Y:S01]  /*15d00*/  F2FP.F16.E4M3.UNPACK_B R27, R7.H1 ;  /* 0x00000007ff1b723e */ /* 0x000fe200030006ff */
[C---:B------:R-:W-:Y:S01]  /*15d10*/  FMUL.FTZ R37, R24.reuse, R35 ;  /* 0x0000002318257220 */ /* 0x040fe20000410000 */
[-C--:B------:R-:W-:Y:S01]  /*15d20*/  F2FP.F16.E4M3.UNPACK_B R5, R4.reuse ;  /* 0x00000004ff05723e */ /* 0x080fe200020006ff */
[----:B------:R-:W-:Y:S01]  /*15d30*/  HADD2.F32 R12, -RZ, R12.H1_H1 ;  /* 0x3000000cff0c7230 */ /* 0x000fe20000004100 */
[----:B------:R-:W-:Y:S01]  /*15d40*/  F2FP.F16.E4M3.UNPACK_B R7, R4.H1 ;  /* 0x00000004ff07723e */ /* 0x000fe200030006ff */
[-C--:B------:R-:W-:Y:S01]  /*15d50*/  FMUL.FTZ R4, R24, R31.reuse ;  /* 0x0000001f18047220 */ /* 0x080fe20000410000 */
[-C--:B------:R-:W-:Y:S01]  /*15d60*/  F2FP.F16.E4M3.UNPACK_B R24, R6.reuse ;  /* 0x00000006ff18723e */ /* 0x080fe200020006ff */
[C---:B------:R-:W-:Y:S01]  /*15d70*/  FFMA.FTZ R37, R10.reuse, R31, -R37 ;  /* 0x0000001f0a257223 */ /* 0x040fe20000010825 */
[----:B------:R-:W-:Y:S01]  /*15d80*/  F2FP.F16.E4M3.UNPACK_B R25, R6.H1 ;  /* 0x00000006ff19723e */ /* 0x000fe200030006ff */
[----:B------:R-:W-:Y:S01]  /*15d90*/  FFMA.FTZ R39, R10, R35, R4 ;  /* 0x000000230a277223 */ /* 0x000fe20000010004 */
[----:B------:R-:W-:Y:S01]  /*15da0*/  F2FP.F16.E4M3.UNPACK_B R9, R9.H1 ;  /* 0x00000009ff09723e */ /* 0x000fe200030006ff */
[----:B------:R-:W-:-:S02]  /*15db0*/  HADD2.F32 R35, -RZ, R44.H0_H0 ;  /* 0x2000002cff237230 */ /* 0x000fc40000004100 */
[C---:B------:R-:W-:Y:S01]  /*15dc0*/  FMUL.FTZ R41, R20.reuse, R33 ;  /* 0x0000002114297220 */ /* 0x040fe20000410000 */
[----:B------:R-:W-:Y:S02]  /*15dd0*/  HADD2.F32 R6, -RZ, R21.H0_H0 ;  /* 0x20000015ff067230 */ /* 0x000fe40000004100 */
[-C--:B------:R-:W-:Y:S01]  /*15de0*/  FMUL.FTZ R10, R20, R29.reuse ;  /* 0x0000001d140a7220 */ /* 0x080fe20000410000 */
[----:B------:R-:W-:Y:S02]  /*15df0*/  HADD2.F32 R31, -RZ, R36.H0_H0 ;  /* 0x20000024ff1f7230 */ /* 0x000fe40000004100 */
[----:B------:R-:W-:Y:S01]  /*15e00*/  FFMA.FTZ R20, R12, R29, -R41 ;  /* 0x0000001d0c147223 */ /* 0x000fe20000010829 */
[----:B------:R-:W-:Y:S02]  /*15e10*/  HADD2.F32 R4, -RZ, R9.H0_H0 ;  /* 0x20000009ff047230 */ /* 0x000fe40000004100 */
[----:B------:R-:W-:Y:S01]  /*15e20*/  FMUL.FTZ R43, R6, R35 ;  /* 0x00000023062b7220 */ /* 0x000fe20000410000 */
[----:B------:R-:W-:Y:S01]  /*15e30*/  FFMA.FTZ R40, R12, R33, R10 ;  /* 0x000000210c287223 */ /* 0x000fe2000001000a */
[-C--:B------:R-:W-:Y:S01]  /*15e40*/  FMUL.FTZ R6, R6, R31.reuse ;  /* 0x0000001f06067220 */ /* 0x080fe20000410000 */
[----:B------:R-:W-:Y:S01]  /*15e50*/  F2FP.F16.E4M3.UNPACK_B R12, R46 ;  /* 0x0000002eff0c723e */ /* 0x000fe200020006ff */
[C---:B------:R-:W-:Y:S01]  /*15e60*/  FFMA.FTZ R43, R4.reuse, R31, -R43 ;  /* 0x0000001f042b7223 */ /* 0x040fe2000001082b */
[----:B------:R-:W-:Y:S01]  /*15e70*/  F2FP.F16.E4M3.UNPACK_B R10, R38 ;  /* 0x00000026ff0a723e */ /* 0x000fe200020006ff */
[----:B------:R-:W-:Y:S01]  /*15e80*/  FFMA.FTZ R35, R4, R35, R6 ;  /* 0x0000002304237223 */ /* 0x000fe20000010006 */
[----:B------:R-:W-:Y:S01]  /*15e90*/  HADD2.F32 R6, -RZ, R26.H0_H0 ;  /* 0x2000001aff067230 */ /* 0x000fe20000004100 */
[----:B------:R-:W-:Y:S01]  /*15ea0*/  F2FP.F16.E4M3.UNPACK_B R46, R46.H1 ;  /* 0x0000002eff2e723e */ /* 0x000fe200030006ff */
[----:B------:R-:W-:Y:S01]  /*15eb0*/  HADD2.F32 R31, -RZ, R12.H0_H0 ;  /* 0x2000000cff1f7230 */ /* 0x000fe20000004100 */
[----:B------:R-:W-:Y:S01]  /*15ec0*/  F2FP.F16.E4M3.UNPACK_B R38, R38.H1 ;  /* 0x00000026ff26723e */ /* 0x000fe200030006ff */
[----:B------:R-:W-:Y:S01]  /*15ed0*/  HADD2.F32 R44, -RZ, R44.H1_H1 ;  /* 0x3000002cff2c7230 */ /* 0x000fe20000004100 */
[----:B------:R-:W-:Y:S01]  /*15ee0*/  F2FP.F16.E4M3.UNPACK_B R3, R8 ;  /* 0x00000008ff03723e */ /* 0x000fe200020006ff */
[----:B------:R-:W-:-:S02]  /*15ef0*/  HADD2.F32 R21, -RZ, R21.H1_H1 ;  /* 0x30000015ff157230 */ /* 0x000fc40000004100 */
[C---:B------:R-:W-:Y:S01]  /*15f00*/  FMUL.FTZ R33, R6.reuse, R31 ;  /* 0x0000001f06217220 */ /* 0x040fe20000410000 */
[----:B------:R-:W-:Y:S01]  /*15f10*/  HADD2.F32 R29, -RZ, R10.H0_H0 ;  /* 0x2000000aff1d7230 */ /* 0x000fe20000004100 */
[----:B------:R-:W-:Y:S01]  /*15f20*/  F2FP.F16.E4M3.UNPACK_B R8, R8.H1 ;  /* 0x00000008ff08723e */ /* 0x000fe200030006ff */
[----:B------:R-:W-:Y:S02]  /*15f30*/  HADD2.F32 R36, -RZ, R36.H1_H1 ;  /* 0x30000024ff247230 */ /* 0x000fe40000004100 */
[C---:B------:R-:W-:Y:S01]  /*15f40*/  FMUL.FTZ R42, R21.reuse, R44 ;  /* 0x0000002c152a7220 */ /* 0x040fe20000410000 */
[----:B------:R-:W-:Y:S02]  /*15f50*/  HADD2.F32 R4, -RZ, R14.H0_H0 ;  /* 0x2000000eff047230 */ /* 0x000fe40000004100 */
[----:B------:R-:W-:Y:S01]  /*15f60*/  FMUL.FTZ R6, R6, R29 ;  /* 0x0000001d06067220 */ /* 0x000fe20000410000 */
[----:B------:R-:W-:Y:S02]  /*15f70*/  HADD2.F32 R9, -RZ, R9.H1_H1 ;  /* 0x30000009ff097230 */ /* 0x000fe40000004100 */
[----:B------:R-:W-:Y:S01]  /*15f80*/  FMUL.FTZ R21, R21, R36 ;  /* 0x0000002415157220 */ /* 0x000fe20000410000 */
[----:B------:R-:W-:-:S02]  /*15f90*/  HADD2.F32 R26, -RZ, R26.H1_H1 ;  /* 0x3000001aff1a7230 */ /* 0x000fc40000004100 */
[C---:B------:R-:W-:Y:S01]  /*15fa0*/  FFMA.FTZ R33, R4.reuse, R29, -R33 ;  /* 0x0000001d04217223 */ /* 0x040fe20000010821 */
[----:B------:R-:W-:Y:S02]  /*15fb0*/  HADD2.F32 R29, -RZ, R12.H1_H1 ;  /* 0x3000000cff1d7230 */ /* 0x000fe40000004100 */
[----:B------:R-:W-:Y:S01]  /*15fc0*/  FFMA.FTZ R41, R4, R31, R6 ;  /* 0x0000001f04297223 */ /* 0x000fe20000010006 */
[C---:B------:R-:W-:Y:S01]  /*15fd0*/  FFMA.FTZ R42, R9.reuse, R36, -R42 ;  /* 0x00000024092a7223 */ /* 0x040fe2000001082a */
[----:B------:R-:W-:Y:S01]  /*15fe0*/  FFMA.FTZ R44, R9, R44, R21 ;  /* 0x0000002c092c7223 */ /* 0x000fe20000010015 */
[----:B------:R-:W-:Y:S02]  /*15ff0*/  HADD2.F32 R31, -RZ, R46.H0_H0 ;  /* 0x2000002eff1f7230 */ /* 0x000fe40000004100 */
[----:B------:R-:W-:Y:S01]  /*16000*/  FMUL.FTZ R45, R26, R29 ;  /* 0x0000001d1a2d7220 */ /* 0x000fe20000410000 */
[----:B------:R-:W-:Y:S02]  /*16010*/  HADD2.F32 R6, -RZ, R27.H0_H0 ;  /* 0x2000001bff067230 */ /* 0x000fe40000004100 */
        /* <DEDUP_REMOVED lines=41> */
[----:B------:R-:W-:Y:S01]  /*162b0*/  HADD2.F32 R7, -RZ, R28.H0_H0 ;  /* 0x2000001cff077230 */ /* 0x000fe20000004100 */
[----:B------:R-:W-:Y:S01]  /*162c0*/  F2FP.SATFINITE.E4M3.F32.PACK_AB_MERGE_C R35, R44, R35, RZ ;  /* 0x000000232c23723e */ /* 0x000fe200048070ff */
[----:B------:R-:W-:-:S02]  /*162d0*/  HADD2.F32 R4, -RZ, R3.H0_H0 ;  /* 0x20000003ff047230 */ /* 0x000fc40000004100 */
[C---:B------:R-:W-:Y:S01]  /*162e0*/  FMUL.FTZ R9, R6.reuse, R15 ;  /* 0x0000000f06097220 */ /* 0x040fe20000410000 */
[----:B------:R-:W-:Y:S02]  /*162f0*/  HADD2.F32 R32, -RZ, R32.H1_H1 ;  /* 0x30000020ff207230 */ /* 0x000fe40000004100 */
        /* <DEDUP_REMOVED lines=8> */
[----:B------:R-:W-:Y:S01]  /*16380*/  FMUL.FTZ R5, R5, R28 ;  /* 0x0000001c05057220 */ /* 0x000fe20000410000 */
[----:B------:R-:W-:Y:S01]  /*16390*/  F2FP.F16.E4M3.UNPACK_B R6, R30.H1 ;  /* 0x0000001eff06723e */ /* 0x000fe200030006ff */
[----:B------:R-:W-:Y:S01]  /*163a0*/  FFMA.FTZ R28, R3, R28, -R8 ;  /* 0x0000001c031c7223 */ /* 0x000fe20000010808 */
[----:B------:R-:W-:-:S02]  /*163b0*/  HADD2.F32 R8, -RZ, R7.H0_H0 ;  /* 0x20000007ff087230 */ /* 0x000fc40000004100 */
[----:B------:R-:W-:Y:S01]  /*163c0*/  FFMA.FTZ R32, R3, R32, R5 ;  /* 0x0000002003207223 */ /* 0x000fe20000010005 */
[----:B------:R-:W-:Y:S01]  /*163d0*/  HADD2.F32 R4, -RZ, R25.H0_H0 ;  /* 0x20000019ff047230 */ /* 0x000fe20000004100 */
[----:B------:R-:W-:Y:S01]  /*163e0*/  F2FP.F16.E4M3.UNPACK_B R34, R34 ;  /* 0x00000022ff22723e */ /* 0x000fe200020006ff */
[----:B------:R-:W-:Y:S01]  /*163f0*/  HADD2.F32 R5, -RZ, R6.H0_H0 ;  /* 0x20000006ff057230 */ /* 0x000fe20000004100 */
[----:B------:R-:W-:Y:S01]  /*16400*/  F2FP.F16.E4M3.UNPACK_B R30, R30 ;  /* 0x0000001eff1e723e */ /* 0x000fe200020006ff */
[----:B------:R-:W-:Y:S02]  /*16410*/  HADD2.F32 R3, -RZ, R13.H0_H0 ;  /* 0x2000000dff037230 */ /* 0x000fe40000004100 */
[C---:B------:R-:W-:Y:S01]  /*16420*/  FMUL.FTZ R26, R4.reuse, R8 ;  /* 0x00000008041a7220 */ /* 0x040fe20000410000 */
[----:B------:R-:W-:Y:S02]  /*16430*/  HADD2.F32 R10, -RZ, R7.H1_H1 ;  /* 0x30000007ff0a7230 */ /* 0x000fe40000004100 */
[----:B------:R-:W-:Y:S01]  /*16440*/  FMUL.FTZ R4, R4, R5 ;  /* 0x0000000504047220 */ /* 0x000fe20000410000 */
[----:B------:R-:W-:-:S02]  /*16450*/  HADD2.F32 R25, -RZ, R25.H1_H1 ;  /* 0x30000019ff197230 */ /* 0x000fc40000004100 */
[----:B------:R-:W-:Y:S01]  /*16460*/  FFMA.FTZ R26, R3, R5, -R26 ;  /* 0x00000005031a7223 */ /* 0x000fe2000001081a */
[----:B------:R-:W-:Y:S01]  /*16470*/  HADD2.F32 R6, -RZ, R6.H1_H1 ;  /* 0x30000006ff067230 */ /* 0x000fe20000004100 */
[----:B------:R-:W-:Y:S01]  /*16480*/  F2FP.SATFINITE.E4M3.F32.PACK_AB_MERGE_C R45, R46, R45, RZ ;  /* 0x0000002d2e2d723e */ /* 0x000fe200048070ff */
[----:B------:R-:W-:Y:S02]  /*16490*/  HADD2.F32 R13, -RZ, R13.H1_H1 ;  /* 0x3000000dff0d7230 */ /* 0x000fe40000004100 */
[C---:B------:R-:W-:Y:S01]  /*164a0*/  FMUL.FTZ R36, R25.reuse, R10 ;  /* 0x0000000a19247220 */ /* 0x040fe20000410000 */
[----:B------:R-:W-:Y:S01]  /*164b0*/  F2FP.SATFINITE.E4M3.F32.PACK_AB_MERGE_C R14, R14, R29, RZ ;  /* 0x0000001d0e0e723e */ /* 0x000fe200048070ff */
[----:B------:R-:W-:Y:S01]  /*164c0*/  FMUL.FTZ R5, R25, R6 ;  /* 0x0000000619057220 */ /* 0x000fe20000410000 */
[----:B------:R-:W-:Y:S01]  /*164d0*/  FFMA.FTZ R25, R3, R8, R4 ;  /* 0x0000000803197223 */ /* 0x000fe20000010004 */
[----:B------:R-:W-:Y:S01]  /*164e0*/  FFMA.FTZ R31, R13, R6, -R36 ;  /* 0x000000060d1f7223 */ /* 0x000fe20000010824 */
[----:B------:R-:W-:-:S02]  /*164f0*/  HADD2.F32 R6, -RZ, R34.H0_H0 ;  /* 0x20000022ff067230 */ /* 0x000fc40000004100 */
[----:B------:R-:W-:Y:S01]  /*16500*/  FFMA.FTZ R10, R13, R10, R5 ;  /* 0x0000000a0d0a7223 */ /* 0x000fe20000010005 */
[----:B------:R-:W-:Y:S01]  /*16510*/  HADD2.F32 R4, -RZ, R24.H0_H0 ;  /* 0x20000018ff047230 */ /* 0x000fe20000004100 */
[----:B------:R-:W-:Y:S01]  /*16520*/  F2FP.SATFINITE.E4M3.F32.PACK_AB_MERGE_C R32, R32, R21, R14 ;  /* 0x000000152020723e */ /* 0x000fe2000480700e */
[----:B------:R-:W-:Y:S02]  /*16530*/  HADD2.F32 R5, -RZ, R30.H0_H0 ;  /* 0x2000001eff057230 */ /* 0x000fe40000004100 */
        /* <DEDUP_REMOVED lines=10> */
[C---:B------:R-:W-:Y:S01]  /*165e0*/  FFMA.FTZ R8, R3.reuse, R5, -R8 ;  /* 0x0000000503087223 */ /* 0x040fe20000010808 */
[----:B------:R-:W-:Y:S01]  /*165f0*/  FFMA.FTZ R3, R3, R6, R7 ;  /* 0x0000000603037223 */ /* 0x000fe20000010007 */
[C---:B------:R-:W-:Y:S01]  /*16600*/  FFMA.FTZ R13, R11.reuse, R30, -R4 ;  /* 0x0000001e0b0d7223 */ /* 0x040fe20000010804 */
[----:B------:R-:W-:Y:S01]  /*16610*/  F2FP.SATFINITE.E4M3.F32.PACK_AB_MERGE_C R7, R38, R47, RZ ;  /* 0x0000002f2607723e */ /* 0x000fe200048070ff */
        /* <DEDUP_REMOVED lines=11> */
[----:B------:R4:W-:Y:S04]  /*166d0*/  STS.128 [R49+0x20400], R4 ;  /* 0x0204000431007388 */ /* 0x0009e80000000c00 */
[----:B------:R4:W-:Y:S02]  /*166e0*/  STS.128 [R0+0x20400], R32 ;  /* 0x0204002000007388 */ /* 0x0009e40000000c00 */
.L_x_2324:
[----:B------:R-:W-:Y:S05]  /*166f0*/  BSYNC B0 ;  /* 0x0000000000007941 */ /* 0x000fea0003800000 */
.L_x_2284:
        /* <DEDUP_REMOVED lines=8> */
.L_x_2282:
[----:B--234-:R-:W-:-:S05]  /*16780*/  IMAD.U32 R0, RZ, RZ, UR45 ;  /* 0x0000002dff007e24 */ /* 0x01cfca000f8e00ff */
[----:B------:R-:W-:-:S13]  /*16790*/  ISETP.NE.AND P1, PT, R0, 0x3, PT ;  /* 0x000000030000780c */ /* 0x000fda0003f25270 */
[----:B------:R-:W-:Y:S05]  /*167a0*/  @!P1 BRA `(.L_x_2351) ;  /* 0x0000000000049947 */ /* 0x000fea0003800000 */
[----:B------:R-:W-:Y:S01]  /*167b0*/  BPT.TRAP 0x1 ;  /* 0x000000040000795c */ /* 0x000fe20000300000 */
.L_x_2351:
[----:B------:R-:W-:Y:S01]  /*167c0*/  IMAD R0, R152, 0x8, R18 ;  /* 0x0000000898007824 */ /* 0x000fe200078e0212 */
[----:B01----:R-:W-:-:S04]  /*167d0*/  SHF.L.U32 R3, R237, 0x1f, RZ ;  /* 0x0000001fed037819 */ /* 0x003fc800000006ff */
[----:B------:R0:W1:Y:S01]  /*167e0*/  SYNCS.PHASECHK.TRANS64.TRYWAIT P2, [R0+URZ+0x38830], R3 ;  /* 0x03883003000075a7 */ /* 0x000062000804017f */
[----:B------:R-:W-:Y:S05]  /*167f0*/  @!P1 BRA `(.L_x_2352) ;  /* 0x0000000000049947 */ /* 0x000fea0003800000 */
[----:B------:R-:W-:Y:S01]  /*16800*/  BPT.TRAP 0x1 ;  /* 0x000000040000795c */ /* 0x000fe20000300000 */
.L_x_2352:
[----:B------:R-:W2:Y:S01]  /*16810*/  S2R R4, SR_TID.X ;  /* 0x0000000000047919 */ /* 0x000ea20000002100 */
[----:B------:R-:W-:Y:S01]  /*16820*/  IMAD.MOV.U32 R151, RZ, RZ, RZ ;  /* 0x000000ffff977224 */ /* 0x000fe200078e00ff */
[----:B--2---:R-:W-:-:S04]  /*16830*/  LOP3.LUT R4, R4, 0x7f, RZ, 0xc0, !PT ;  /* 0x0000007f04047812 */ /* 0x004fc800078ec0ff */
[----:B------:R-:W-:Y:S01]  /*16840*/  ISETP.NE.AND P0, PT, R4, RZ, PT ;  /* 0x000000ff0400720c */ /* 0x000fe20003f05270 */
[----:B-1----:R-:W-:-:S12]  /*16850*/  @P2 BRA `(.L_x_2353) ;  /* 0x0000000000082947 */ /* 0x002fd80003800000 */
[----:B------:R-:W1:Y:S02]  /*16860*/  SYNCS.PHASECHK.TRANS64.TRYWAIT P2, [R0+URZ+0x38830], R3 ;  /* 0x03883003000075a7 */ /* 0x000e64000804017f */
[----:B-1----:R-:W-:Y:S05]  /*16870*/  @!P2 BRA `(.L_x_2354) ;  /* 0x0000016400d4a947 */ /* 0x002fea0003800000 */
.L_x_2353:
[----:B------:R-:W-:Y:S05]  /*16880*/  WARPSYNC.ALL ;  /* 0x0000000000007948 */ /* 0x000fea0003800000 */
[----:B01----:R-:W-:Y:S01]  /*16890*/  VIADD R3, R18, 0x28400 ;  /* 0x0002840012037836 */ /* 0x003fe20000000000 */
[----:B------:R-:W-:Y:S01]  /*168a0*/  R2UR UR12, R56 ;  /* 0x00000000380c72ca */ /* 0x000fe200000e0000 */
[----:B------:R-:W-:Y:S01]  /*168b0*/  IMAD.MOV.U32 R5, RZ, RZ, 0x40000040 ;  /* 0x40000040ff057424 */ /* 0x000fe200078e00ff */
[----:B------:R-:W-:Y:S01]  /*168c0*/  UMOV UR13, 0x40000040 ;  /* 0x40000040000d7882 */ /* 0x000fe20000000000 */
[----:B------:R-:W-:Y:S01]  /*168d0*/  IMAD.MOV.U32 R7, RZ, RZ, 0x40000040 ;  /* 0x40000040ff077424 */ /* 0x000fe200078e00ff */
[----:B------:R-:W-:Y:S01]  /*168e0*/  SHF.R.U32.HI R3, RZ, 0x4, R3 ;  /* 0x00000004ff037819 */ /* 0x000fe20000011603 */
[----:B------:R-:W-:Y:S01]  /*168f0*/  UMOV UR9, 0x40000040 ;  /* 0x4000004000097882 */ /* 0x000fe20000000000 */
[----:B------:R-:W-:Y:S01]  /*16900*/  UMOV UR5, 0x40000040 ;  /* 0x4000004000057882 */ /* 0x000fe20000000000 */
[----:B------:R-:W-:Y:S01]  /*16910*/  UMOV UR17, 0x40000040 ;  /* 0x4000004000117882 */ /* 0x000fe20000000000 */
[----:B------:R-:W-:Y:S01]  /*16920*/  LOP3.LUT R3, R3, 0x3fff, RZ, 0xc0, !PT ;  /* 0x00003fff03037812 */ /* 0x000fe200078ec0ff */
[----:B------:R-:W-:Y:S01]  /*16930*/  UMOV UR21, 0x40000040 ;  /* 0x4000004000157882 */ /* 0x000fe20000000000 */
[----:B------:R-:W-:Y:S01]  /*16940*/  UMOV UR25, 0x40000040 ;  /* 0x4000004000197882 */ /* 0x000fe20000000000 */
[----:B------:R-:W2:Y:S01]  /*16950*/  LDL R90, [R1+0x20] ;  /* 0x00002000015a7983 */ /* 0x000ea20000100800 */
[----:B------:R-:W-:-:S03]  /*16960*/  LOP3.LUT R13, R3, 0x10000, RZ, 0xfc, !PT ;  /* 0x00010000030d7812 */ /* 0x000fc600078efcff */
[----:B------:R-:W3:Y:S01]  /*16970*/  LDL R92, [R1+0xc] ;  /* 0x00000c00015c7983 */ /* 0x000ee20000100800 */
[----:B------:R-:W-:-:S03]  /*16980*/  LEA R4, R152, R13, 0xb ;  /* 0x0000000d98047211 */ /* 0x000fc600078e58ff */
[----:B------:R-:W4:Y:S01]  /*16990*/  LDL R89, [R1+0x38] ;  /* 0x0000380001597983 */ /* 0x000f220000100800 */
[----:B------:R-:W-:-:S03]  /*169a0*/  R2UR UR14, R4 ;  /* 0x00000000040e72ca */ /* 0x000fc600000e0000 */
[----:B------:R-:W2:Y:S01]  /*169b0*/  LDL R91, [R1+0x3c] ;  /* 0x00003c00015b7983 */ /* 0x000ea20000100800 */
[----:B------:R-:W-:Y:S01]  /*169c0*/  R2UR UR15, R5 ;  /* 0x00000000050f72ca */ /* 0x000fe200000e0000 */
[----:B------:R-:W-:Y:S01]  /*169d0*/  ULOP3.LUT UR12, UR12, 0x10000, URZ, 0xfc, !UPT ;  /* 0x000100000c0c7892 */ /* 0x000fe2000f8efc3f */
[----:B-----5:R-:W-:Y:S01]  /*169e0*/  WARPGROUP.ARRIVE ;  /* 0x00000000000079c5 */ /* 0x020fe20000000000 */
[----:B------:R-:W2:Y:S01]  /*169f0*/  LDL R88, [R1+0x4] ;  /* 0x0000040001587983 */ /* 0x000ea20000100800 */
[----:B------:R-:W-:Y:S01]  /*16a00*/  UMOV UR29, 0x40000040 ;  /* 0x40000040001d7882 */ /* 0x000fe20000000000 */
[----:B------:R-:W-:Y:S01]  /*16a10*/  UMOV UR33, 0x40000040 ;  /* 0x4000004000217882 */ /* 0x000fe20000000000 */
[----:B------:R-:W-:Y:S01]  /*16a20*/  @!P0 VIADD R0, R0, 0x38840 ;  /* 0x0003884000008836 */ /* 0x000fe20000000000 */
[----:B------:R-:W-:Y:S01]  /*16a30*/  ULDC UR48, c[0x0][0x988] ;  /* 0x0002620000307ab9 */ /* 0x000fe20000000800 */
[----:B------:R-:W-:-:S05]  /*16a40*/  ULDC UR49, c[0x0][0x988] ;  /* 0x0002620000317ab9 */ /* 0x000fca0000000800 */
[----:B------:R-:W-:Y:S01]  /*16a50*/  QGMMA.64x128x32.F32.E4M3.E4M3 R24, gdesc[UR12], RZ, !UPT, gsb0 ;  /* 0x01e000000c1879f3 */ /* 0x000fe2000c0008ff */
[----:B------:R-:W-:Y:S01]  /*16a60*/  VIADD R6, R4, 0x2 ;  /* 0x0000000204067836 */ /* 0x000fe20000000000 */
[----:B------:R-:W-:-:S04]  /*16a70*/  R2UR UR11, R7 ;  /* 0x00000000070b72ca */ /* 0x000fc800000e0000 */
[----:B------:R-:W-:Y:S01]  /*16a80*/  R2UR UR10, R6 ;  /* 0x00000000060a72ca */ /* 0x000fe200000e0000 */
[----:B------:R-:W-:Y:S01]  /*16a90*/  UIADD3 UR8, UR12, 0x2, URZ ;  /* 0x000000020c087890 */ /* 0x000fe2000fffe03f */
[----:B------:R-:W-:Y:S02]  /*16aa0*/  VIADD R6, R4, 0x4 ;  /* 0x0000000404067836 */ /* 0x000fe40000000000 */
[----:B------:R-:W-:-:S03]  /*16ab0*/  IMAD.MOV.U32 R7, RZ, RZ, 0x40000040 ;  /* 0x40000040ff077424 */ /* 0x000fc600078e00ff */
[----:B------:R-:W-:Y:S02]  /*16ac0*/  R2UR UR6, R6 ;  /* 0x00000000060672ca */ /* 0x000fe400000e0000 */
[----:B------:R-:W-:Y:S01]  /*16ad0*/  R2UR UR7, R7 ;  /* 0x00000000070772ca */ /* 0x000fe200000e0000 */
[----:B------:R-:W-:Y:S01]  /*16ae0*/  UIADD3 UR4, UR12, 0x4, URZ ;  /* 0x000000040c047890 */ /* 0x000fe2000fffe03f */
[----:B------:R-:W-:Y:S02]  /*16af0*/  WARPGROUP.DEPBAR.LE gsb0, 0x0 ;  /* 0x00008000000079c5 */ /* 0x000fe40000010000 */
[----:B------:R-:W-:-:S06]  /*16b00*/  WARPGROUP.ARRIVE ;  /* 0x00000000000079c5 */ /* 0x000fcc0000000000 */
[----:B------:R-:W-:Y:S01]  /*16b10*/  QGMMA.64x128x32.F32.E4M3.E4M3 R24, gdesc[UR8], R24, gsb0 ;  /* 0x01e00000081879f3 */ /* 0x000fe20008000818 */
[----:B------:R-:W-:Y:S01]  /*16b20*/  IMAD.MOV.U32 R7, RZ, RZ, 0x40000040 ;  /* 0x40000040ff077424 */ /* 0x000fe200078e00ff */
[----:B------:R-:W-:-:S04]  /*16b30*/  IADD3 R6, R4, 0x6, RZ ;  /* 0x0000000604067810 */ /* 0x000fc80007ffe0ff */
[----:B------:R-:W-:Y:S02]  /*16b40*/  R2UR UR18, R6 ;  /* 0x00000000061272ca */ /* 0x000fe400000e0000 */
[----:B------:R-:W-:Y:S01]  /*16b50*/  R2UR UR19, R7 ;  /* 0x00000000071372ca */ /* 0x000fe200000e0000 */
[----:B------:R-:W-:Y:S01]  /*16b60*/  UIADD3 UR16, UR12, 0x6, URZ ;  /* 0x000000060c107890 */ /* 0x000fe2000fffe03f */
[----:B------:R-:W-:Y:S02]  /*16b70*/  WARPGROUP.DEPBAR.LE gsb0, 0x0 ;  /* 0x00008000000079c5 */ /* 0x000fe40000010000 */
[----:B------:R-:W-:-:S06]  /*16b80*/  WARPGROUP.ARRIVE ;  /* 0x00000000000079c5 */ /* 0x000fcc0000000000 */
[----:B------:R-:W-:Y:S01]  /*16b90*/  QGMMA.64x128x32.F32.E4M3.E4M3 R24, gdesc[UR4], R24, gsb0 ;  /* 0x01e00000041879f3 */ /* 0x000fe20008000818 */
[----:B------:R-:W-:Y:S01]  /*16ba0*/  VIADD R6, R4, 0x400 ;  /* 0x0000040004067836 */ /* 0x000fe20000000000 */
[----:B------:R-:W-:Y:S01]  /*16bb0*/  UIADD3 UR20, UR12, 0x400, URZ ;  /* 0x000004000c147890 */ /* 0x000fe2000fffe03f */
[----:B------:R-:W-:Y:S01]  /*16bc0*/  IMAD.MOV.U32 R7, RZ, RZ, 0x40000040 ;  /* 0x40000040ff077424 */ /* 0x000fe200078e00ff */
[----:B------:R-:W-:Y:S02]  /*16bd0*/  UIADD3 UR24, UR12, 0x402, URZ ;  /* 0x000004020c187890 */ /* 0x000fe4000fffe03f */
[----:B------:R-:W-:Y:S01]  /*16be0*/  R2UR UR22, R6 ;  /* 0x00000000061672ca */ /* 0x000fe200000e0000 */
[----:B------:R-:W-:Y:S01]  /*16bf0*/  UIADD3 UR28, UR12, 0x404, URZ ;  /* 0x000004040c1c7890 */ /* 0x000fe2000fffe03f */
[----:B------:R-:W-:Y:S01]  /*16c00*/  R2UR UR23, R7 ;  /* 0x00000000071772ca */ /* 0x000fe200000e0000 */
[----:B------:R-:W-:Y:S01]  /*16c10*/  IMAD.MOV.U32 R5, RZ, RZ, 0x40000040 ;  /* 0x40000040ff057424 */ /* 0x000fe200078e00ff */
[----:B------:R-:W-:Y:S01]  /*16c20*/  UIADD3 UR32, UR12, 0x406, URZ ;  /* 0x000004060c207890 */ /* 0x000fe2000fffe03f */
[----:B--2---:R-:W-:Y:S01]  /*16c30*/  LEA R91, R88, R91, 0x7 ;  /* 0x0000005b585b7211 */ /* 0x004fe200078e38ff */
[----:B------:R-:W-:Y:S01]  /*16c40*/  ULDC UR6, c[0x0][0x988] ;  /* 0x0002620000067ab9 */ /* 0x000fe20000000800 */
[----:B------:R-:W-:-:S02]  /*16c50*/  WARPGROUP.DEPBAR.LE gsb0, 0x0 ;  /* 0x00008000000079c5 */ /* 0x000fc40000010000 */
[----:B------:R-:W-:-:S06]  /*16c60*/  WARPGROUP.ARRIVE ;  /* 0x00000000000079c5 */ /* 0x000fcc0000000000 */
[----:B------:R-:W-:Y:S01]  /*16c70*/  QGMMA.64x128x32.F32.E4M3.E4M3 R24, gdesc[UR16], R24, gsb0 ;  /* 0x01e00000101879f3 */ /* 0x000fe20008000818 */
[----:B------:R-:W-:Y:S02]  /*16c80*/  VIADD R6, R4, 0x402 ;  /* 0x0000040204067836 */ /* 0x000fe40000000000 */
[----:B------:R-:W-:-:S03]  /*16c90*/  IMAD.MOV.U32 R7, RZ, RZ, 0x40000040 ;  /* 0x40000040ff077424 */ /* 0x000fc600078e00ff */
[----:B------:R-:W-:Y:S02]  /*16ca0*/  R2UR UR26, R6 ;  /* 0x00000000061a72ca */ /* 0x000fe400000e0000 */
[----:B------:R-:W-:Y:S01]  /*16cb0*/  R2UR UR27, R7 ;  /* 0x00000000071b72ca */ /* 0x000fe200000e0000 */
[----:B------:R-:W-:Y:S02]  /*16cc0*/  WARPGROUP.DEPBAR.LE gsb0, 0x0 ;  /* 0x00008000000079c5 */ /* 0x000fe40000010000 */
[----:B------:R-:W-:-:S06]  /*16cd0*/  WARPGROUP.ARRIVE ;  /* 0x00000000000079c5 */ /* 0x000fcc0000000000 */
[----:B------:R-:W-:Y:S01]  /*16ce0*/  QGMMA.64x128x32.F32.E4M3.E4M3 R24, gdesc[UR20], R24, gsb0 ;  /* 0x01e00000141879f3 */ /* 0x000fe20008000818 */
[----:B------:R-:W-:Y:S01]  /*16cf0*/  IMAD.MOV.U32 R7, RZ, RZ, 0x40000040 ;  /* 0x40000040ff077424 */ /* 0x000fe200078e00ff */
[----:B------:R-:W-:-:S04]  /*16d00*/  IADD3 R6, R4, 0x404, RZ ;  /* 0x0000040404067810 */ /* 0x000fc80007ffe0ff */
[----:B------:R-:W-:Y:S02]  /*16d10*/  R2UR UR30, R6 ;  /* 0x00000000061e72ca */ /* 0x000fe400000e0000 */
[----:B------:R-:W-:Y:S01]  /*16d20*/  R2UR UR31, R7 ;  /* 0x00000000071f72ca */ /* 0x000fe200000e0000 */
[----:B------:R-:W-:Y:S02]  /*16d30*/  WARPGROUP.DEPBAR.LE gsb0, 0x0 ;  /* 0x00008000000079c5 */ /* 0x000fe40000010000 */
[----:B------:R-:W-:-:S06]  /*16d40*/  WARPGROUP.ARRIVE ;  /* 0x00000000000079c5 */ /* 0x000fcc0000000000 */
[----:B------:R-:W-:Y:S01]  /*16d50*/  QGMMA.64x128x32.F32.E4M3.E4M3 R24, gdesc[UR24], R24, gsb0 ;  /* 0x01e00000181879f3 */ /* 0x000fe20008000818 */
[----:B------:R-:W-:Y:S01]  /*16d60*/  VIADD R4, R4, 0x406 ;  /* 0x0000040604047836 */ /* 0x000fe20000000000 */
[----:B------:R-:W-:-:S04]  /*16d70*/  R2UR UR35, R5 ;  /* 0x00000000052372ca */ /* 0x000fc800000e0000 */
[----:B------:R-:W-:Y:S01]  /*16d80*/  R2UR UR34, R4 ;  /* 0x00000000042272ca */ /* 0x000fe200000e0000 */
[----:B------:R-:W-:Y:S02]  /*16d90*/  WARPGROUP.DEPBAR.LE gsb0, 0x0 ;  /* 0x00008000000079c5 */ /* 0x000fe40000010000 */
[----:B------:R-:W-:-:S06]  /*16da0*/  WARPGROUP.ARRIVE ;  /* 0x00000000000079c5 */ /* 0x000fcc0000000000 */
[----:B------:R-:W-:Y:S03]  /*16db0*/  QGMMA.64x128x32.F32.E4M3.E4M3 R24, gdesc[UR28], R24, gsb0 ;  /* 0x01e000001c1879f3 */ /* 0x000fe60008000818 */
[----:B------:R-:W-:Y:S02]  /*16dc0*/  WARPGROUP.DEPBAR.LE gsb0, 0x0 ;  /* 0x00008000000079c5 */ /* 0x000fe40000010000 */
[----:B------:R-:W-:-:S07]  /*16dd0*/  WARPGROUP.ARRIVE ;  /* 0x00000000000079c5 */ /* 0x000fce0000000000 */
[----:B------:R-:W-:Y:S03]  /*16de0*/  QGMMA.64x128x32.F32.E4M3.E4M3 R24, gdesc[UR32], R24, gsb0 ;  /* 0x01e00000201879f3 */ /* 0x000fe60008000818 */
[----:B------:R-:W-:Y:S02]  /*16df0*/  WARPGROUP.DEPBAR.LE gsb0, 0x0 ;  /* 0x00008000000079c5 */ /* 0x000fe40000010000 */
[C---:B------:R-:W-:Y:S01]  /*16e00*/  FMUL.FTZ R26, R2.reuse, R26 ;  /* 0x0000001a021a7220 */ /* 0x040fe20000410000 */
[----:B------:R-:W-:-:S03]  /*16e10*/  FMUL.FTZ R7, R2, R32 ;  /* 0x0000002002077220 */ /* 0x000fc60000410000 */
[----:B------:R0:W1:Y:S01]  /*16e20*/  MUFU.TANH R32, R26 ;  /* 0x0000001a00207308 */ /* 0x0000620000002400 */
[C---:B------:R-:W-:Y:S01]  /*16e30*/  FMUL.FTZ R30, R2.reuse, R30 ;  /* 0x0000001e021e7220 */ /* 0x040fe20000410000 */
[----:B------:R-:W-:Y:S01]  /*16e40*/  FMUL.FTZ R9, R2, R33 ;  /* 0x0000002102097220 */ /* 0x000fe20000410000 */
[----:B0-----:R-:W-:-:S05]  /*16e50*/  IMAD.MOV.U32 R26, RZ, RZ, -0x80 ;  /* 0xffffff80ff1a7424 */ /* 0x001fca00078e00ff */
[----:B------:R0:W-:Y:S01]  /*16e60*/  MUFU.TANH R33, R30 ;  /* 0x0000001e00217308 */ /* 0x0001e20000002400 */
[----:B------:R-:W-:Y:S02]  /*16e70*/  IMAD R26, R133, R26, 0x80 ;  /* 0x00000080851a7424 */ /* 0x000fe400078e021a */
[----:B------:R-:W-:Y:S02]  /*16e80*/  FMUL.FTZ R27, R2, R27 ;  /* 0x0000001b021b7220 */ /* 0x000fe40000410000 */
[----:B0-----:R-:W-:-:S05]  /*16e90*/  IMAD.IADD R30, R90, 0x1, R26 ;  /* 0x000000015a1e7824 */ /* 0x001fca00078e021a */
[----:B---3--:R-:W-:Y:S01]  /*16ea0*/  IADD3 R26, -R92, 0x1, R30 ;  /* 0x000000015c1a7810 */ /* 0x008fe20007ffe11e */
[----:B------:R-:W0:Y:S01]  /*16eb0*/  MUFU.TANH R27, R27 ;  /* 0x0000001b001b7308 */ /* 0x000e220000002400 */
[----:B------:R-:W-:-:S03]  /*16ec0*/  FMUL.FTZ R31, R2, R31 ;  /* 0x0000001f021f7220 */ /* 0x000fc60000410000 */
[C---:B----4-:R-:W-:Y:S02]  /*16ed0*/  IMAD R26, R89.reuse, -0x2, R26 ;  /* 0xfffffffe591a7824 */ /* 0x050fe400078e021a */
[C---:B------:R-:W-:Y:S01]  /*16ee0*/  FMUL.FTZ R12, R2.reuse, R41 ;  /* 0x00000029020c7220 */ /* 0x040fe20000410000 */
[----:B------:R-:W-:Y:S02]  /*16ef0*/  IMAD R30, R89, -0x2, R30 ;  /* 0xfffffffe591e7824 */ /* 0x000fe400078e021e */
[----:B------:R-:W-:Y:S01]  /*16f00*/  FMUL.FTZ R34, R2, R34 ;  /* 0x0000002202227220 */ /* 0x000fe20000410000 */
[----:B------:R-:W-:Y:S01]  /*16f10*/  IADD3 R41, R26, 0x8, R91 ;  /* 0x000000081a297810 */ /* 0x000fe20007ffe05b */
[C---:B------:R-:W-:Y:S01]  /*16f20*/  FMUL.FTZ R11, R2.reuse, R40 ;  /* 0x00000028020b7220 */ /* 0x040fe20000410000 */
[----:B------:R-:W2:Y:S01]  /*16f30*/  MUFU.TANH R31, R31 ;  /* 0x0000001f001f7308 */ /* 0x000ea20000002400 */
[----:B------:R-:W-:Y:S01]  /*16f40*/  FMUL.FTZ R35, R2, R35 ;  /* 0x0000002302237220 */ /* 0x000fe20000410000 */
[----:B------:R-:W-:Y:S01]  /*16f50*/  VIMNMX R40, R30, R41, PT ;  /* 0x000000291e287248 */ /* 0x000fe20003fe0100 */
[----:B------:R-:W-:-:S03]  /*16f60*/  FMUL.FTZ R38, R2, R38 ;  /* 0x0000002602267220 */ /* 0x000fc60000410000 */
[C---:B------:R-:W-:Y:S02]  /*16f70*/  ISETP.GT.AND P2, PT, R40.reuse, RZ, PT ;  /* 0x000000ff2800720c */ /* 0x040fe40003f44270 */
[----:B------:R-:W3:Y:S01]  /*16f80*/  MUFU.TANH R34, R34 ;  /* 0x0000002200227308 */ /* 0x000ee20000002400 */
[----:B------:R-:W-:Y:S01]  /*16f90*/  ISETP.GT.AND P3, PT, R40, 0x1, PT ;  /* 0x000000012800780c */ /* 0x000fe20003f64270 */
[----:B------:R-:W-:Y:S01]  /*16fa0*/  FMUL.FTZ R39, R2, R39 ;  /* 0x0000002702277220 */ /* 0x000fe20000410000 */
[----:B------:R-:W-:Y:S02]  /*16fb0*/  ISETP.GT.AND P4, PT, R40, 0x8, PT ;  /* 0x000000082800780c */ /* 0x000fe40003f84270 */
[----:B-1----:R-:W-:Y:S02]  /*16fc0*/  FSEL R101, R32, -INF , P2 ;  /* 0xff80000020657808 */ /* 0x002fe40001000000 */
[----:B0-----:R-:W-:Y:S01]  /*16fd0*/  FSEL R103, R27, -INF , P3 ;  /* 0xff8000001b677808 */ /* 0x001fe20001800000 */
[----:B------:R-:W0:Y:S01]  /*16fe0*/  MUFU.TANH R35, R35 ;  /* 0x0000002300237308 */ /* 0x000e220000002400 */
[----:B------:R-:W-:Y:S01]  /*16ff0*/  ISETP.GT.AND P2, PT, R40, 0x9, PT ;  /* 0x000000092800780c */ /* 0x000fe20003f44270 */
[----:B------:R-:W-:Y:S01]  /*17000*/  FMUL.FTZ R42, R2, R42 ;  /* 0x0000002a022a7220 */ /* 0x000fe20000410000 */
[----:B------:R-:W-:-:S02]  /*17010*/  FSEL R105, R33, -INF , P4 ;  /* 0xff80000021697808 */ /* 0x000fc40002000000 */
[----:B------:R-:W-:-:S03]  /*17020*/  FMNMX.FTZ R32, R101, R103, !PT ;  /* 0x0000006765207209 */ /* 0x000fc60007810000 */
[----:B------:R-:W1:Y:S01]  /*17030*/  MUFU.TANH R38, R38 ;  /* 0x0000002600267308 */ /* 0x000e620000002400 */
[----:B------:R-:W-:Y:S01]  /*17040*/  ISETP.GT.AND P3, PT, R40, 0x10, PT ;  /* 0x000000102800780c */ /* 0x000fe20003f64270 */
[----:B------:R-:W-:Y:S01]  /*17050*/  FMUL.FTZ R43, R2, R43 ;  /* 0x0000002b022b7220 */ /* 0x000fe20000410000 */
[----:B--2---:R-:W-:Y:S02]  /*17060*/  FSEL R99, R31, -INF , P2 ;  /* 0xff8000001f637808 */ /* 0x004fe40001000000 */
[----:B------:R-:W-:-:S03]  /*17070*/  FMNMX.FTZ R32, R105, R32, !PT ;  /* 0x0000002069207209 */ /* 0x000fc60007810000 */
[----:B------:R-:W2:Y:S01]  /*17080*/  MUFU.TANH R39, R39 ;  /* 0x0000002700277308 */ /* 0x000ea20000002400 */
[----:B------:R-:W-:Y:S01]  /*17090*/  ISETP.GT.AND P2, PT, R40, 0x11, PT ;  /* 0x000000112800780c */ /* 0x000fe20003f44270 */
[----:B------:R-:W-:Y:S01]  /*170a0*/  FMUL.FTZ R46, R2, R46 ;  /* 0x0000002e022e7220 */ /* 0x000fe20000410000 */
[----:B---3--:R-:W-:Y:S02]  /*170b0*/  FSEL R97, R34, -INF , P3 ;  /* 0xff80000022617808 */ /* 0x008fe40001800000 */
[----:B------:R-:W-:-:S03]  /*170c0*/  FMNMX.FTZ R32, R99, R32, !PT ;  /* 0x0000002063207209 */ /* 0x000fc60007810000 */
[----:B------:R-:W3:Y:S01]  /*170d0*/  MUFU.TANH R42, R42 ;  /* 0x0000002a002a7308 */ /* 0x000ee20000002400 */
[----:B------:R-:W-:Y:S02]  /*170e0*/  ISETP.GT.AND P3, PT, R40, 0x18, PT ;  /* 0x000000182800780c */ /* 0x000fe40003f64270 */
[----:B0-----:R-:W-:Y:S02]  /*170f0*/  FSEL R95, R35, -INF , P2 ;  /* 0xff800000235f7808 */ /* 0x001fe40001000000 */
[----:B------:R-:W-:-:S03]  /*17100*/  FMNMX.FTZ R32, R97, R32, !PT ;  /* 0x0000002061207209 */ /* 0x000fc60007810000 */
[----:B------:R-:W0:Y:S01]  /*17110*/  MUFU.TANH R43, R43 ;  /* 0x0000002b002b7308 */ /* 0x000e220000002400 */
[----:B------:R-:W-:Y:S01]  /*17120*/  FMUL.FTZ R47, R2, R47 ;  /* 0x0000002f022f7220 */ /* 0x000fe20000410000 */
[----:B------:R-:W-:Y:S01]  /*17130*/  ISETP.GT.AND P2, PT, R40, 0x19, PT ;  /* 0x000000192800780c */ /* 0x000fe20003f44270 */
[----:B------:R-:W-:Y:S01]  /*17140*/  FMUL.FTZ R50, R2, R50 ;  /* 0x0000003202327220 */ /* 0x000fe20000410000 */
[----:B-1----:R-:W-:Y:S02]  /*17150*/  FSEL R93, R38, -INF , P3 ;  /* 0xff800000265d7808 */ /* 0x002fe40001800000 */
[----:B------:R-:W-:Y:S02]  /*17160*/  FMNMX.FTZ R32, R95, R32, !PT ;  /* 0x000000205f207209 */ /* 0x000fe40007810000 */
[----:B------:R-:W1:Y:S01]  /*17170*/  MUFU.TANH R46, R46 ;  /* 0x0000002e002e7308 */ /* 0x000e620000002400 */
[----:B------:R-:W-:Y:S01]  /*17180*/  FMUL.FTZ R15, R2, R45 ;  /* 0x0000002d020f7220 */ /* 0x000fe20000410000 */
[----:B------:R-:W-:-:S02]  /*17190*/  ISETP.GT.AND P3, PT, R40, 0x20, PT ;  /* 0x000000202800780c */ /* 0x000fc40003f64270 */
[----:B--2---:R-:W-:Y:S02]  /*171a0*/  FSEL R89, R39, -INF , P2 ;  /* 0xff80000027597808 */ /* 0x004fe40001000000 */
[----:B------:R-:W-:Y:S02]  /*171b0*/  FMNMX.FTZ R32, R93, R32, !PT ;  /* 0x000000205d207209 */ /* 0x000fe40007810000 */
[----:B------:R-:W2:Y:S01]  /*171c0*/  MUFU.TANH R45, R47 ;  /* 0x0000002f002d7308 */ /* 0x000ea20000002400 */
[C---:B------:R-:W-:Y:S01]  /*171d0*/  FMUL.FTZ R51, R2.reuse, R51 ;  /* 0x0000003302337220 */ /* 0x040fe20000410000 */
[----:B------:R-:W-:Y:S01]  /*171e0*/  FMUL.FTZ R27, R2, R67 ;  /* 0x00000043021b7220 */ /* 0x000fe20000410000 */
[----:B------:R-:W-:Y:S01]  /*171f0*/  ISETP.GT.AND P2, PT, R40, 0x21, PT ;  /* 0x000000212800780c */ /* 0x000fe20003f44270 */
[----:B------:R-:W-:Y:S01]  /*17200*/  FMUL.FTZ R54, R2, R54 ;  /* 0x0000003602367220 */ /* 0x000fe20000410000 */
[----:B---3--:R-:W-:Y:S02]  /*17210*/  FSEL R67, R42, -INF , P3 ;  /* 0xff8000002a437808 */ /* 0x008fe40001800000 */
[----:B------:R-:W-:Y:S01]  /*17220*/  FMNMX.FTZ R32, R89, R32, !PT ;  /* 0x0000002059207209 */ /* 0x000fe20007810000 */
[----:B------:R-:W3:Y:S01]  /*17230*/  MUFU.TANH R50, R50 ;  /* 0x0000003200327308 */ /* 0x000ee20000002400 */
[C---:B------:R-:W-:Y:S01]  /*17240*/  FMUL.FTZ R6, R2.reuse, R29 ;  /* 0x0000001d02067220 */ /* 0x040fe20000410000 */
[C---:B------:R-:W-:Y:S01]  /*17250*/  FMUL.FTZ R8, R2.reuse, R36 ;  /* 0x0000002402087220 */ /* 0x040fe20000410000 */
[----:B------:R-:W-:Y:S01]  /*17260*/  FMUL.FTZ R29, R2, R57 ;  /* 0x00000039021d7220 */ /* 0x000fe20000410000 */
[----:B------:R-:W-:Y:S01]  /*17270*/  ISETP.GT.AND P3, PT, R40, 0x28, PT ;  /* 0x000000282800780c */ /* 0x000fe20003f64270 */
[----:B------:R-:W-:Y:S01]  /*17280*/  FMUL.FTZ R55, R2, R55 ;  /* 0x0000003702377220 */ /* 0x000fe20000410000 */
[----:B0-----:R-:W-:-:S02]  /*17290*/  FSEL R57, R43, -INF , P2 ;  /* 0xff8000002b397808 */ /* 0x001fc40001000000 */
[----:B------:R1:W0:Y:S01]  /*172a0*/  MUFU.TANH R36, R51 ;  /* 0x0000003300247308 */ /* 0x0002220000002400 */
[----:B------:R-:W-:Y:S02]  /*172b0*/  FMNMX.FTZ R32, R67, R32, !PT ;  /* 0x0000002043207209 */ /* 0x000fe40007810000 */
[----:B------:R-:W-:Y:S02]  /*172c0*/  ISETP.GT.AND P2, PT, R40, 0x29, PT ;  /* 0x000000292800780c */ /* 0x000fe40003f44270 */
[----:B------:R-:W-:-:S03]  /*172d0*/  FMNMX.FTZ R32, R57, R32, !PT ;  /* 0x0000002039207209 */ /* 0x000fc60007810000 */
[----:B------:R-:W-:Y:S01]  /*172e0*/  MUFU.TANH R54, R54 ;  /* 0x0000003600367308 */ /* 0x000fe20000002400 */
[----:B-1----:R-:W-:Y:S01]  /*172f0*/  FSEL R51, R46, -INF , P3 ;  /* 0xff8000002e337808 */ /* 0x002fe20001800000 */
[----:B------:R-:W-:Y:S01]  /*17300*/  FMUL.FTZ R58, R2, R58 ;  /* 0x0000003a023a7220 */ /* 0x000fe20000410000 */
[----:B------:R-:W-:Y:S01]  /*17310*/  ISETP.GT.AND P3, PT, R40, 0x30, PT ;  /* 0x000000302800780c */ /* 0x000fe20003f64270 */
[C---:B------:R-:W-:Y:S01]  /*17320*/  FMUL.FTZ R59, R2.reuse, R59 ;  /* 0x0000003b023b7220 */ /* 0x040fe20000410000 */
[----:B--2---:R-:W-:Y:S02]  /*17330*/  FSEL R45, R45, -INF , P2 ;  /* 0xff8000002d2d7808 */ /* 0x004fe40001000000 */
[----:B------:R-:W-:Y:S01]  /*17340*/  FMNMX.FTZ R32, R51, R32, !PT ;  /* 0x0000002033207209 */ /* 0x000fe20007810000 */
[----:B------:R-:W1:Y:S01]  /*17350*/  MUFU.TANH R55, R55 ;  /* 0x0000003700377308 */ /* 0x000e620000002400 */
[----:B------:R-:W-:Y:S01]  /*17360*/  FMUL.FTZ R10, R2, R37 ;  /* 0x00000025020a7220 */ /* 0x000fe20000410000 */
[----:B------:R-:W-:-:S02]  /*17370*/  ISETP.GT.AND P2, PT, R40, 0x31, PT ;  /* 0x000000312800780c */ /* 0x000fc40003f44270 */
[----:B---3--:R-:W-:Y:S02]  /*17380*/  FSEL R35, R50, -INF , P3 ;  /* 0xff80000032237808 */ /* 0x008fe40001800000 */
[----:B------:R-:W-:Y:S02]  /*17390*/  FMNMX.FTZ R32, R45, R32, !PT ;  /* 0x000000202d207209 */ /* 0x000fe40007810000 */
[----:B------:R-:W2:Y:S01]  /*173a0*/  MUFU.TANH R37, R58 ;  /* 0x0000003a00257308 */ /* 0x000ea20000002400 */
[----:B------:R-:W-:Y:S01]  /*173b0*/  FMUL.FTZ R62, R2, R62 ;  /* 0x0000003e023e7220 */ /* 0x000fe20000410000 */
[----:B------:R-:W-:Y:S01]  /*173c0*/  ISETP.GT.AND P3, PT, R40, 0x38, PT ;  /* 0x000000382800780c */ /* 0x000fe20003f64270 */
[----:B------:R-:W-:Y:S01]  /*173d0*/  FMUL.FTZ R63, R2, R63 ;  /* 0x0000003f023f7220 */ /* 0x000fe20000410000 */
[----:B0-----:R-:W-:Y:S02]  /*173e0*/  FSEL R33, R36, -INF , P2 ;  /* 0xff80000024217808 */ /* 0x001fe40001000000 */
[----:B------:R-:W-:-:S02]  /*173f0*/  FMNMX.FTZ R32, R35, R32, !PT ;  /* 0x0000002023207209 */ /* 0x000fc40007810000 */
[----:B------:R-:W0:Y:S01]  /*17400*/  MUFU.TANH R59, R59 ;  /* 0x0000003b003b7308 */ /* 0x000e220000002400 */
[----:B------:R-:W-:Y:S01]  /*17410*/  FMUL.FTZ R21, R2, R49 ;  /* 0x0000003102157220 */ /* 0x000fe20000410000 */
[----:B------:R-:W-:Y:S02]  /*17420*/  ISETP.GT.AND P2, PT, R40, 0x39, PT ;  /* 0x000000392800780c */ /* 0x000fe40003f44270 */
[----:B------:R-:W-:-:S04]  /*17430*/  FMNMX.FTZ R32, R33, R32, !PT ;  /* 0x0000002021207209 */ /* 0x000fc80007810000 */
[----:B------:R-:W3:Y:S01]  /*17440*/  MUFU.TANH R41, R62 ;  /* 0x0000003e00297308 */ /* 0x000ee20000002400 */
[----:B------:R-:W-:Y:S01]  /*17450*/  FMUL.FTZ R66, R2, R66 ;  /* 0x0000004202427220 */ /* 0x000fe20000410000 */
[----:B-1----:R-:W-:-:S06]  /*17460*/  FSEL R31, R55, -INF , P2 ;  /* 0xff800000371f7808 */ /* 0x002fcc0001000000 */
[----:B------:R1:W-:Y:S01]  /*17470*/  MUFU.TANH R49, R27 ;  /* 0x0000001b00317308 */ /* 0x0003e20000002400 */
[----:B------:R-:W-:Y:S02]  /*17480*/  ISETP.GT.AND P2, PT, R40, 0x41, PT ;  /* 0x000000412800780c */ /* 0x000fe40003f44270 */
[----:B-1----:R-:W-:-:S05]  /*17490*/  FSEL R27, R54, -INF , P3 ;  /* 0xff800000361b7808 */ /* 0x002fca0001800000 */
[----:B------:R-:W1:Y:S01]  /*174a0*/  MUFU.TANH R63, R63 ;  /* 0x0000003f003f7308 */ /* 0x000e620000002400 */
[----:B------:R-:W-:Y:S02]  /*174b0*/  ISETP.GT.AND P3, PT, R40, 0x40, PT ;  /* 0x000000402800780c */ /* 0x000fe40003f64270 */
[----:B------:R-:W-:Y:S02]  /*174c0*/  FMNMX.FTZ R32, R27, R32, !PT ;  /* 0x000000201b207209 */ /* 0x000fe40007810000 */
[----:B--2---:R-:W-:Y:S02]  /*174d0*/  FSEL R37, R37, -INF , P3 ;  /* 0xff80000025257808 */ /* 0x004fe40001800000 */
[----:B------:R-:W-:Y:S01]  /*174e0*/  FMNMX.FTZ R32, R31, R32, !PT ;  /* 0x000000201f207209 */ /* 0x000fe20007810000 */
[----:B------:R-:W2:Y:S01]  /*174f0*/  MUFU.TANH R47, R66 ;  /* 0x00000042002f7308 */ /* 0x000ea20000002400 */
[----:B------:R-:W-:Y:S01]  /*17500*/  FMUL.FTZ R70, R2, R70 ;  /* 0x0000004602467220 */ /* 0x000fe20000410000 */
[----:B------:R-:W-:Y:S01]  /*17510*/  ISETP.GT.AND P3, PT, R40, 0x48, PT ;  /* 0x000000482800780c */ /* 0x000fe20003f64270 */
[C---:B------:R-:W-:Y:S01]  /*17520*/  FMUL.FTZ R3, R2.reuse, R25 ;  /* 0x0000001902037220 */ /* 0x040fe20000410000 */
[----:B0-----:R-:W-:Y:S01]  /*17530*/  FSEL R39, R59, -INF , P2 ;  /* 0xff8000003b277808 */ /* 0x001fe20001000000 */
[C---:B------:R-:W-:Y:S01]  /*17540*/  FMUL.FTZ R71, R2.reuse, R71 ;  /* 0x0000004702477220 */ /* 0x040fe20000410000 */
[----:B------:R-:W-:Y:S01]  /*17550*/  FMNMX.FTZ R32, R37, R32, !PT ;  /* 0x0000002025207209 */ /* 0x000fe20007810000 */
[----:B------:R-:W-:Y:S01]  /*17560*/  FMUL.FTZ R25, R2, R53 ;  /* 0x0000003502197220 */ /* 0x000fe20000410000 */
[----:B------:R-:W-:Y:S01]  /*17570*/  ISETP.GT.AND P2, PT, R40, 0x49, PT ;  /* 0x000000492800780c */ /* 0x000fe20003f44270 */
[----:B------:R-:W0:Y:S01]  /*17580*/  MUFU.TANH R53, R70 ;  /* 0x0000004600357308 */ /* 0x000e220000002400 */
[----:B---3--:R-:W-:Y:S01]  /*17590*/  FSEL R41, R41, -INF , P3 ;  /* 0xff80000029297808 */ /* 0x008fe20001800000 */
[C---:B------:R-:W-:Y:S01]  /*175a0*/  FMUL.FTZ R74, R2.reuse, R74 ;  /* 0x0000004a024a7220 */ /* 0x040fe20000410000 */
[----:B------:R-:W-:Y:S01]  /*175b0*/  FMNMX.FTZ R32, R39, R32, !PT ;  /* 0x0000002027207209 */ /* 0x000fe20007810000 */
[----:B------:R-:W-:Y:S01]  /*175c0*/  FMUL.FTZ R75, R2, R75 ;  /* 0x0000004b024b7220 */ /* 0x000fe20000410000 */
[----:B------:R-:W-:-:S02]  /*175d0*/  ISETP.GT.AND P3, PT, R40, 0x50, PT ;  /* 0x000000502800780c */ /* 0x000fc40003f64270 */
[----:B-1----:R-:W-:Y:S01]  /*175e0*/  FSEL R43, R63, -INF , P2 ;  /* 0xff8000003f2b7808 */ /* 0x002fe20001000000 */
[----:B------:R-:W1:Y:S01]  /*175f0*/  MUFU.TANH R71, R71 ;  /* 0x0000004700477308 */ /* 0x000e620000002400 */
[----:B------:R-:W-:Y:S01]  /*17600*/  FMNMX.FTZ R32, R41, R32, !PT ;  /* 0x0000002029207209 */ /* 0x000fe20007810000 */
[----:B------:R-:W-:Y:S01]  /*17610*/  FMUL.FTZ R78, R2, R78 ;  /* 0x0000004e024e7220 */ /* 0x000fe20000410000 */
[C---:B------:R-:W-:Y:S02]  /*17620*/  ISETP.GT.AND P2, PT, R40.reuse, 0x51, PT ;  /* 0x000000512800780c */ /* 0x040fe40003f44270 */
[----:B--2---:R-:W-:Y:S02]  /*17630*/  FSEL R47, R47, -INF , P3 ;  /* 0xff8000002f2f7808 */ /* 0x004fe40001800000 */
[----:B------:R-:W-:Y:S01]  /*17640*/  FMNMX.FTZ R32, R43, R32, !PT ;  /* 0x000000202b207209 */ /* 0x000fe20007810000 */
[----:B------:R-:W2:Y:S01]  /*17650*/  MUFU.TANH R74, R74 ;  /* 0x0000004a004a7308 */ /* 0x000ea20000002400 */
[----:B------:R-:W-:Y:S01]  /*17660*/  ISETP.GT.AND P3, PT, R40, 0x58, PT ;  /* 0x000000582800780c */ /* 0x000fe20003f64270 */
[----:B------:R-:W-:Y:S01]  /*17670*/  FMUL.FTZ R79, R2, R79 ;  /* 0x0000004f024f7220 */ /* 0x000fe20000410000 */
[----:B------:R-:W-:-:S02]  /*17680*/  FSEL R49, R49, -INF , P2 ;  /* 0xff80000031317808 */ /* 0x000fc40001000000 */
[----:B------:R-:W-:-:S03]  /*17690*/  FMNMX.FTZ R32, R47, R32, !PT ;  /* 0x000000202f207209 */ /* 0x000fc60007810000 */
[----:B------:R-:W3:Y:S01]  /*176a0*/  MUFU.TANH R75, R75 ;  /* 0x0000004b004b7308 */ /* 0x000ee20000002400 */
[----:B------:R-:W-:Y:S01]  /*176b0*/  ISETP.GT.AND P2, PT, R40, 0x59, PT ;  /* 0x000000592800780c */ /* 0x000fe20003f44270 */
[----:B------:R-:W-:Y:S01]  /*176c0*/  FMUL.FTZ R82, R2, R82 ;  /* 0x0000005202527220 */ /* 0x000fe20000410000 */
[----:B0-----:R-:W-:Y:S02]  /*176d0*/  FSEL R53, R53, -INF , P3 ;  /* 0xff80000035357808 */ /* 0x001fe40001800000 */
[----:B------:R-:W-:-:S03]  /*176e0*/  FMNMX.FTZ R32, R49, R32, !PT ;  /* 0x0000002031207209 */ /* 0x000fc60007810000 */
[----:B------:R-:W0:Y:S01]  /*176f0*/  MUFU.TANH R78, R78 ;  /* 0x0000004e004e7308 */ /* 0x000e220000002400 */
[----:B------:R-:W-:Y:S01]  /*17700*/  ISETP.GT.AND P3, PT, R40, 0x60, PT ;  /* 0x000000602800780c */ /* 0x000fe20003f64270 */
[----:B------:R-:W-:Y:S01]  /*17710*/  FMUL.FTZ R83, R2, R83 ;  /* 0x0000005302537220 */ /* 0x000fe20000410000 */
[----:B-1----:R-:W-:Y:S02]  /*17720*/  FSEL R55, R71, -INF , P2 ;  /* 0xff80000047377808 */ /* 0x002fe40001000000 */
        /* <DEDUP_REMOVED lines=16> */
[----:B------:R-:W-:Y:S02]  /*17830*/  ISETP.GT.AND P3, PT, R40, 0x70, PT ;  /* 0x000000702800780c */ /* 0x000fe40003f64270 */
[----:B-1----:R-:W-:Y:S02]  /*17840*/  FSEL R75, R79, -INF , P2 ;  /* 0xff8000004f4b7808 */ /* 0x002fe40001000000 */
[----:B------:R-:W-:-:S03]  /*17850*/  FMNMX.FTZ R32, R71, R32, !PT ;  /* 0x0000002047207209 */ /* 0x000fc60007810000 */
[----:B------:R-:W1:Y:S01]  /*17860*/  MUFU.TANH R87, R87 ;  /* 0x0000005700577308 */ /* 0x000e620000002400 */
[----:B------:R-:W-:Y:S02]  /*17870*/  ISETP.GT.AND P2, PT, R40, 0x71, PT ;  /* 0x000000712800780c */ /* 0x000fe40003f44270 */
[----:B--2---:R-:W-:Y:S02]  /*17880*/  FSEL R79, R82, -INF , P3 ;  /* 0xff800000524f7808 */ /* 0x004fe40001800000 */
[----:B------:R-:W-:Y:S02]  /*17890*/  FMNMX.FTZ R32, R75, R32, !PT ;  /* 0x000000204b207209 */ /* 0x000fe40007810000 */
[----:B------:R-:W-:Y:S02]  /*178a0*/  ISETP.GT.AND P3, PT, R40, 0x78, PT ;  /* 0x000000782800780c */ /* 0x000fe40003f64270 */
[----:B---3--:R-:W-:Y:S02]  /*178b0*/  FSEL R83, R83, -INF , P2 ;  /* 0xff80000053537808 */ /* 0x008fe40001000000 */
[----:B------:R-:W-:Y:S01]  /*178c0*/  FMNMX.FTZ R34, R79, R32, !PT ;  /* 0x000000204f227209 */ /* 0x000fe20007810000 */
[----:B------:R-:W-:Y:S01]  /*178d0*/  FMUL.FTZ R32, R2, R61 ;  /* 0x0000003d02207220 */ /* 0x000fe20000410000 */
[----:B------:R-:W-:-:S02]  /*178e0*/  ISETP.GT.AND P2, PT, R40, 0x79, PT ;  /* 0x000000792800780c */ /* 0x000fc40003f44270 */
[----:B0-----:R-:W-:Y:S02]  /*178f0*/  FSEL R61, R86, -INF , P3 ;  /* 0xff800000563d7808 */ /* 0x001fe40001800000 */
[----:B------:R-:W-:Y:S02]  /*17900*/  FMNMX.FTZ R34, R83, R34, !PT ;  /* 0x0000002253227209 */ /* 0x000fe40007810000 */
[----:B-1----:R-:W-:Y:S02]  /*17910*/  FSEL R87, R87, -INF , P2 ;  /* 0xff80000057577808 */ /* 0x002fe40001000000 */
[----:B------:R-:W-:-:S04]  /*17920*/  FMNMX.FTZ R34, R61, R34, !PT ;  /* 0x000000223d227209 */ /* 0x000fc80007810000 */
[----:B------:R-:W-:-:S05]  /*17930*/  FMNMX.FTZ R34, R87, R34, !PT ;  /* 0x0000002257227209 */ /* 0x000fca0007810000 */
[----:B------:R-:W0:Y:S01]  /*17940*/  SHFL.BFLY PT, R107, R34, 0x2, 0x1f ;  /* 0x0c401f00226b7f89 */ /* 0x000e2200000e0000 */
[----:B------:R1:W-:Y:S01]  /*17950*/  MUFU.TANH R36, R32 ;  /* 0x0000002000247308 */ /* 0x0003e20000002400 */
[----:B------:R-:W-:Y:S01]  /*17960*/  FMUL.FTZ R4, R2, R24 ;  /* 0x0000001802047220 */ /* 0x000fe20000410000 */
[----:B0-----:R-:W-:-:S05]  /*17970*/  FMNMX.FTZ R107, R34, R107, !PT ;  /* 0x0000006b226b7209 */ /* 0x001fca0007810000 */
[----:B-1----:R-:W0:Y:S01]  /*17980*/  SHFL.BFLY PT, R32, R107, 0x1, 0x1f ;  /* 0x0c201f006b207f89 */ /* 0x002e2200000e0000 */
[----:B------:R-:W-:Y:S01]  /*17990*/  FMUL.FTZ R5, R2, R28 ;  /* 0x0000001c02057220 */ /* 0x000fe20000410000 */
[----:B------:R-:W1:Y:S01]  /*179a0*/  MUFU.TANH R4, R4 ;  /* 0x0000000400047308 */ /* 0x000e620000002400 */
[----:B------:R-:W-:-:S07]  /*179b0*/  IMAD.U32 R166, RZ, RZ, UR6 ;  /* 0x00000006ffa67e24 */ /* 0x000fce000f8e00ff */
[----:B------:R-:W2:Y:S01]  /*179c0*/  MUFU.TANH R3, R3 ;  /* 0x0000000300037308 */ /* 0x000ea20000002400 */
[----:B------:R-:W-:-:S07]  /*179d0*/  VIADDMNMX R30, R91, R26, R30, PT ;  /* 0x0000001a5b1e7246 */ /* 0x000fce000380011e */
[----:B------:R-:W3:Y:S01]  /*179e0*/  MUFU.TANH R5, R5 ;  /* 0x0000000500057308 */ /* 0x000ee20000002400 */
[----:B0-----:R-:W-:-:S07]  /*179f0*/  FMNMX.FTZ R167, R107, R32, !PT ;  /* 0x000000206ba77209 */ /* 0x001fce0007810000 */
[----:B------:R-:W0:Y:S01]  /*17a00*/  MUFU.TANH R6, R6 ;  /* 0x0000000600067308 */ /* 0x000e220000002400 */
[C---:B------:R-:W-:Y:S01]  /*17a10*/  FSETP.NEU.FTZ.AND P2, PT, R167.reuse, -INF , PT ;  /* 0xff800000a700780b */ /* 0x040fe20003f5d000 */
[----:B------:R-:W-:-:S01]  /*17a20*/  FFMA.FTZ R34, R167, R166, -8 ;  /* 0xc1000000a7227423 */ /* 0x000fc200000100a6 */
[----:B------:R-:W-:Y:S01]  /*17a30*/  FMUL.FTZ R77, R2, R77 ;  /* 0x0000004d024d7220 */ /* 0x000fe20000410000 */
[----:B------:R-:W-:-:S03]  /*17a40*/  ISETP.GT.AND P3, PT, R30, 0x1, PT ;  /* 0x000000011e00780c */ /* 0x000fc60003f64270 */
[----:B------:R-:W-:Y:S01]  /*17a50*/  FSEL R34, R34, RZ, P2 ;  /* 0x000000ff22227208 */ /* 0x000fe20001000000 */
[----:B------:R-:W4:Y:S01]  /*17a60*/  MUFU.TANH R7, R7 ;  /* 0x0000000700077308 */ /* 0x000f220000002400 */
[----:B------:R-:W-:Y:S01]  /*17a70*/  ISETP.GT.AND P2, PT, R30, RZ, PT ;  /* 0x000000ff1e00720c */ /* 0x000fe20003f44270 */
[C---:B------:R-:W-:Y:S01]  /*17a80*/  FMUL.FTZ R14, R2.reuse, R44 ;  /* 0x0000002c020e7220 */ /* 0x040fe20000410000 */
[----:B------:R-:W-:Y:S01]  /*17a90*/  FMUL.FTZ R73, R2, R73 ;  /* 0x0000004902497220 */ /* 0x000fe20000410000 */
[----:B------:R-:W-:-:S04]  /*17aa0*/  ISETP.GT.AND P4, PT, R30, 0x8, PT ;  /* 0x000000081e00780c */ /* 0x000fc80003f84270 */
[----:B------:R1:W-:Y:S01]  /*17ab0*/  MUFU.TANH R44, R77 ;  /* 0x0000004d002c7308 */ /* 0x0003e20000002400 */
[----:B------:R-:W-:-:S07]  /*17ac0*/  FMUL.FTZ R69, R2, R69 ;  /* 0x0000004502457220 */ /* 0x000fce0000410000 */
[----:B------:R-:W-:Y:S01]  /*17ad0*/  MUFU.TANH R9, R9 ;  /* 0x0000000900097308 */ /* 0x000fe20000002400 */
[----:B-1----:R-:W-:Y:S02]  /*17ae0*/  FSEL R77, R4, -INF , P2 ;  /* 0xff800000044d7808 */ /* 0x002fe40001000000 */
[----:B--2---:R-:W-:Y:S02]  /*17af0*/  FSEL R4, R3, -INF , P3 ;  /* 0xff80000003047808 */ /* 0x004fe40001800000 */
[----:B------:R-:W-:Y:S02]  /*17b00*/  ISETP.GT.AND P2, PT, R30, 0x9, PT ;  /* 0x000000091e00780c */ /* 0x000fe40003f44270 */
[----:B------:R-:W-:Y:S01]  /*17b10*/  FMNMX.FTZ R50, R77, R4, !PT ;  /* 0x000000044d327209 */ /* 0x000fe20007810000 */
[----:B------:R-:W1:Y:S01]  /*17b20*/  MUFU.TANH R8, R8 ;  /* 0x0000000800087308 */ /* 0x000e620000002400 */
[----:B------:R-:W-:Y:S01]  /*17b30*/  FMUL.FTZ R81, R2, R81 ;  /* 0x0000005102517220 */ /* 0x000fe20000410000 */
[----:B------:R-:W-:-:S06]  /*17b40*/  ISETP.GT.AND P3, PT, R30, 0x10, PT ;  /* 0x000000101e00780c */ /* 0x000fcc0003f64270 */
[----:B------:R3:W-:Y:S01]  /*17b50*/  MUFU.TANH R42, R73 ;  /* 0x00000049002a7308 */ /* 0x0007e20000002400 */
[----:B------:R-:W-:Y:S01]  /*17b60*/  FMUL.FTZ R85, R2, R85 ;  /* 0x0000005502557220 */ /* 0x000fe20000410000 */
[----:B---3--:R-:W-:-:S06]  /*17b70*/  FSEL R73, R5, -INF , P4 ;  /* 0xff80000005497808 */ /* 0x008fcc0002000000 */
[----:B------:R-:W2:Y:S01]  /*17b80*/  MUFU.TANH R10, R10 ;  /* 0x0000000a000a7308 */ /* 0x000ea20000002400 */
[----:B------:R-:W-:-:S07]  /*17b90*/  FMNMX.FTZ R50, R73, R50, !PT ;  /* 0x0000003249327209 */ /* 0x000fce0007810000 */
[----:B------:R0:W-:Y:S01]  /*17ba0*/  MUFU.TANH R40, R69 ;  /* 0x0000004500287308 */ /* 0x0001e20000002400 */
[----:B------:R-:W-:Y:S01]  /*17bb0*/  FMUL.FTZ R20, R2, R48 ;  /* 0x0000003002147220 */ /* 0x000fe20000410000 */
[----:B0-----:R-:W-:-:S06]  /*17bc0*/  FSEL R69, R6, -INF , P2 ;  /* 0xff80000006457808 */ /* 0x001fcc0001000000 */
[----:B------:R-:W0:Y:S01]  /*17bd0*/  MUFU.TANH R11, R11 ;  /* 0x0000000b000b7308 */ /* 0x000e220000002400 */
[----:B------:R-:W-:Y:S02]  /*17be0*/  ISETP.GT.AND P2, PT, R30, 0x11, PT ;  /* 0x000000111e00780c */ /* 0x000fe40003f44270 */
[----:B------:R-:W-:-:S05]  /*17bf0*/  FMNMX.FTZ R50, R69, R50, !PT ;  /* 0x0000003245327209 */ /* 0x000fca0007810000 */
[----:B------:R4:W-:Y:S02]  /*17c00*/  MUFU.TANH R46, R81 ;  /* 0x00000051002e7308 */ /* 0x0009e40000002400 */
[----:B----4-:R-:W-:-:S06]  /*17c10*/  FSEL R81, R7, -INF , P3 ;  /* 0xff80000007517808 */ /* 0x010fcc0001800000 */
[----:B------:R-:W3:Y:S01]  /*17c20*/  MUFU.TANH R12, R12 ;  /* 0x0000000c000c7308 */ /* 0x000ee20000002400 */
[----:B------:R-:W-:Y:S02]  /*17c30*/  ISETP.GT.AND P3, PT, R30, 0x18, PT ;  /* 0x000000181e00780c */ /* 0x000fe40003f64270 */
[----:B------:R-:W-:-:S05]  /*17c40*/  FMNMX.FTZ R50, R81, R50, !PT ;  /* 0x0000003251327209 */ /* 0x000fca0007810000 */
[----:B------:R4:W-:Y:S01]  /*17c50*/  MUFU.TANH R48, R85 ;  /* 0x0000005500307308 */ /* 0x0009e20000002400 */
[----:B-1----:R-:W-:Y:S01]  /*17c60*/  FSEL R91, R8, -INF , P3 ;  /* 0xff800000085b7808 */ /* 0x002fe20001800000 */
[----:B------:R-:W-:Y:S01]  /*17c70*/  FFMA.FTZ R6, R95, R166, -R34 ;  /* 0x000000a65f067223 */ /* 0x000fe20000010822 */
[----:B----4-:R-:W-:-:S05]  /*17c80*/  FSEL R85, R9, -INF , P2 ;  /* 0xff80000009557808 */ /* 0x010fca0001000000 */
[----:B------:R-:W1:Y:S01]  /*17c90*/  MUFU.TANH R14, R14 ;  /* 0x0000000e000e7308 */ /* 0x000e620000002400 */
[C---:B------:R-:W-:Y:S02]  /*17ca0*/  ISETP.GT.AND P2, PT, R30.reuse, 0x19, PT ;  /* 0x000000191e00780c */ /* 0x040fe40003f44270 */
[----:B------:R-:W-:Y:S02]  /*17cb0*/  FMNMX.FTZ R50, R85, R50, !PT ;  /* 0x0000003255327209 */ /* 0x000fe40007810000 */
[----:B------:R-:W-:Y:S02]  /*17cc0*/  ISETP.GT.AND P3, PT, R30, 0x20, PT ;  /* 0x000000201e00780c */ /* 0x000fe40003f64270 */
[----:B--2---:R-:W-:Y:S01]  /*17cd0*/  FSEL R95, R10, -INF , P2 ;  /* 0xff8000000a5f7808 */ /* 0x004fe20001000000 */
[----:B------:R-:W2:Y:S01]  /*17ce0*/  MUFU.TANH R15, R15 ;  /* 0x0000000f000f7308 */ /* 0x000ea20000002400 */
[----:B------:R-:W-:Y:S01]  /*17cf0*/  FMNMX.FTZ R50, R91, R50, !PT ;  /* 0x000000325b327209 */ /* 0x000fe20007810000 */
[----:B------:R-:W-:Y:S01]  /*17d00*/  FFMA.FTZ R5, R97, R166, -R34 ;  /* 0x000000a661057223 */ /* 0x000fe20000010822 */
[----:B------:R-:W-:Y:S01]  /*17d10*/  ISETP.GT.AND P2, PT, R30, 0x21, PT ;  /* 0x000000211e00780c */ /* 0x000fe20003f44270 */
[----:B------:R-:W-:Y:S01]  /*17d20*/  FMUL.FTZ R24, R2, R52 ;  /* 0x0000003402187220 */ /* 0x000fe20000410000 */
[----:B0-----:R-:W-:-:S02]  /*17d30*/  FSEL R97, R11, -INF , P3 ;  /* 0xff8000000b617808 */ /* 0x001fc40001800000 */
[----:B------:R-:W-:Y:S01]  /*17d40*/  FMNMX.FTZ R50, R95, R50, !PT ;  /* 0x000000325f327209 */ /* 0x000fe20007810000 */
[----:B------:R-:W0:Y:S01]  /*17d50*/  MUFU.TANH R20, R20 ;  /* 0x0000001400147308 */ /* 0x000e220000002400 */
[----:B------:R-:W-:-:S01]  /*17d60*/  FFMA.FTZ R7, R93, R166, -R34 ;  /* 0x000000a65d077223 */ /* 0x000fc20000010822 */
[----:B------:R-:W-:Y:S02]  /*17d70*/  ISETP.GT.AND P3, PT, R30, 0x28, PT ;  /* 0x000000281e00780c */ /* 0x000fe40003f64270 */
[----:B---3--:R-:W-:Y:S02]  /*17d80*/  FSEL R93, R12, -INF , P2 ;  /* 0xff8000000c5d7808 */ /* 0x008fe40001000000 */
[----:B------:R-:W-:Y:S02]  /*17d90*/  FMNMX.FTZ R50, R97, R50, !PT ;  /* 0x0000003261327209 */ /* 0x000fe40007810000 */
[----:B------:R-:W3:Y:S01]  /*17da0*/  MUFU.TANH R21, R21 ;  /* 0x0000001500157308 */ /* 0x000ee20000002400 */
[----:B------:R-:W-:-:S01]  /*17db0*/  FFMA.FTZ R3, R99, R166, -R34 ;  /* 0x000000a663037223 */ /* 0x000fc20000010822 */
[----:B------:R-:W-:Y:S01]  /*17dc0*/  ISETP.GT.AND P2, PT, R30, 0x29, PT ;  /* 0x000000291e00780c */ /* 0x000fe20003f44270 */
[----:B------:R-:W-:Y:S01]  /*17dd0*/  FMUL.FTZ R28, R2, R56 ;  /* 0x00000038021c7220 */ /* 0x000fe20000410000 */
[----:B-1----:R-:W-:-:S02]  /*17de0*/  FSEL R99, R14, -INF , P3 ;  /* 0xff8000000e637808 */ /* 0x002fc40001800000 */
[----:B------:R-:W-:Y:S02]  /*17df0*/  FMNMX.FTZ R50, R93, R50, !PT ;  /* 0x000000325d327209 */ /* 0x000fe40007810000 */
[----:B------:R-:W-:Y:S01]  /*17e00*/  MUFU.TANH R24, R24 ;  /* 0x0000001800187308 */ /* 0x000fe20000002400 */
[----:B------:R-:W-:-:S01]  /*17e10*/  FFMA.FTZ R8, R89, R166, -R34 ;  /* 0x000000a659087223 */ /* 0x000fc20000010822 */
[----:B------:R-:W-:Y:S02]  /*17e20*/  ISETP.GT.AND P3, PT, R30, 0x30, PT ;  /* 0x000000301e00780c */ /* 0x000fe40003f64270 */
[----:B--2---:R-:W-:Y:S02]  /*17e30*/  FSEL R89, R15, -INF , P2 ;  /* 0xff8000000f597808 */ /* 0x004fe40001000000 */
[----:B------:R-:W-:Y:S02]  /*17e40*/  FMNMX.FTZ R50, R99, R50, !PT ;  /* 0x0000003263327209 */ /* 0x000fe40007810000 */
[----:B------:R-:W1:Y:S01]  /*17e50*/  MUFU.TANH R25, R25 ;  /* 0x0000001900197308 */ /* 0x000e620000002400 */
[----:B------:R-:W-:-:S01]  /*17e60*/  FFMA.FTZ R32, R101, R166, -R34 ;  /* 0x000000a665207223 */ /* 0x000fc20000010822 */
[----:B------:R-:W-:Y:S01]  /*17e70*/  ISETP.GT.AND P2, PT, R30, 0x31, PT ;  /* 0x000000311e00780c */ /* 0x000fe20003f44270 */
[----:B------:R-:W-:Y:S01]  /*17e80*/  FMUL.FTZ R60, R2, R60 ;  /* 0x0000003c023c7220 */ /* 0x000fe20000410000 */
[----:B0-----:R-:W-:-:S02]  /*17e90*/  FSEL R101, R20, -INF , P3 ;  /* 0xff80000014657808 */ /* 0x001fc40001800000 */
[----:B------:R-:W-:Y:S02]  /*17ea0*/  FMNMX.FTZ R50, R89, R50, !PT ;  /* 0x0000003259327209 */ /* 0x000fe40007810000 */
[----:B------:R-:W0:Y:S01]  /*17eb0*/  MUFU.TANH R28, R28 ;  /* 0x0000001c001c7308 */ /* 0x000e220000002400 */
[----:B------:R-:W-:Y:S01]  /*17ec0*/  FMUL.FTZ R65, R2, R65 ;  /* 0x0000004102417220 */ /* 0x000fe20000410000 */
[----:B------:R-:W-:Y:S01]  /*17ed0*/  FFMA.FTZ R9, R67, R166, -R34 ;  /* 0x000000a643097223 */ /* 0x000fe20000010822 */
[C---:B------:R-:W-:Y:S02]  /*17ee0*/  ISETP.GT.AND P3, PT, R30.reuse, 0x38, PT ;  /* 0x000000381e00780c */ /* 0x040fe40003f64270 */
[----:B---3--:R-:W-:Y:S02]  /*17ef0*/  FSEL R67, R21, -INF , P2 ;  /* 0xff80000015437808 */ /* 0x008fe40001000000 */
[----:B------:R-:W-:Y:S01]  /*17f00*/  FMNMX.FTZ R50, R101, R50, !PT ;  /* 0x0000003265327209 */ /* 0x000fe20007810000 */
[----:B------:R-:W2:Y:S01]  /*17f10*/  MUFU.TANH R29, R29 ;  /* 0x0000001d001d7308 */ /* 0x000ea20000002400 */
[----:B------:R-:W-:Y:S01]  /*17f20*/  ISETP.GT.AND P2, PT, R30, 0x39, PT ;  /* 0x000000391e00780c */ /* 0x000fe20003f44270 */
[----:B------:R-:W-:Y:S01]  /*17f30*/  FMUL.FTZ R64, R2, R64 ;  /* 0x0000004002407220 */ /* 0x000fe20000410000 */
[----:B------:R-:W-:-:S05]  /*17f40*/  FMNMX.FTZ R50, R67, R50, !PT ;  /* 0x0000003243327209 */ /* 0x000fca0007810000 */
[----:B------:R3:W-:Y:S01]  /*17f50*/  MUFU.TANH R38, R65 ;  /* 0x0000004100267308 */ /* 0x0007e20000002400 */
[----:B------:R-:W-:-:S01]  /*17f60*/  FFMA.FTZ R10, R57, R166, -R34 ;  /* 0x000000a6390a7223 */ /* 0x000fc20000010822 */
[----:B-1----:R-:W-:-:S06]  /*17f70*/  FSEL R57, R25, -INF , P2 ;  /* 0xff80000019397808 */ /* 0x002fcc0001000000 */
[----:B------:R-:W1:Y:S01]  /*17f80*/  MUFU.TANH R60, R60 ;  /* 0x0000003c003c7308 */ /* 0x000e620000002400 */
[----:B---3--:R-:W-:-:S01]  /*17f90*/  FFMA.FTZ R65, R103, R166, -R34 ;  /* 0x000000a667417223 */ /* 0x008fc20000010822 */
[----:B------:R-:W-:Y:S02]  /*17fa0*/  FSEL R103, R24, -INF , P3 ;  /* 0xff80000018677808 */ /* 0x000fe40001800000 */
[----:B------:R-:W-:Y:S02]  /*17fb0*/  ISETP.GT.AND P3, PT, R30, 0x40, PT ;  /* 0x000000401e00780c */ /* 0x000fe40003f64270 */
[----:B------:R-:W-:Y:S01]  /*17fc0*/  FMNMX.FTZ R50, R103, R50, !PT ;  /* 0x0000003267327209 */ /* 0x000fe20007810000 */
[----:B------:R-:W-:-:S01]  /*17fd0*/  FFMA.FTZ R26, R105, R166, -R34 ;  /* 0x000000a6691a7223 */ /* 0x000fc20000010822 */
[----:B------:R-:W3:Y:S01]  /*17fe0*/  MUFU.TANH R64, R64 ;  /* 0x0000004000407308 */ /* 0x000ee20000002400 */
[----:B------:R-:W-:Y:S01]  /*17ff0*/  ISETP.GT.AND P2, PT, R30, 0x41, PT ;  /* 0x000000411e00780c */ /* 0x000fe20003f44270 */
[----:B------:R-:W-:Y:S01]  /*18000*/  FMUL.FTZ R68, R2, R68 ;  /* 0x0000004402447220 */ /* 0x000fe20000410000 */
[----:B0-----:R-:W-:-:S02]  /*18010*/  FSEL R105, R28, -INF , P3 ;  /* 0xff8000001c697808 */ /* 0x001fc40001800000 */
[----:B------:R-:W-:Y:S01]  /*18020*/  FMNMX.FTZ R50, R57, R50, !PT ;  /* 0x0000003239327209 */ /* 0x000fe20007810000 */
[----:B------:R-:W-:-:S01]  /*18030*/  FFMA.FTZ R11, R51, R166, -R34 ;  /* 0x000000a6330b7223 */ /* 0x000fc20000010822 */
[C---:B------:R-:W-:Y:S02]  /*18040*/  ISETP.GT.AND P3, PT, R30.reuse, 0x48, PT ;  /* 0x000000481e00780c */ /* 0x040fe40003f64270 */
[----:B--2---:R-:W-:Y:S02]  /*18050*/  FSEL R51, R29, -INF , P2 ;  /* 0xff8000001d337808 */ /* 0x004fe40001000000 */
[----:B------:R-:W-:Y:S01]  /*18060*/  FMNMX.FTZ R50, R105, R50, !PT ;  /* 0x0000003269327209 */ /* 0x000fe20007810000 */
[----:B------:R-:W0:Y:S01]  /*18070*/  MUFU.TANH R68, R68 ;  /* 0x0000004400447308 */ /* 0x000e220000002400 */
[----:B------:R-:W-:Y:S01]  /*18080*/  ISETP.GT.AND P2, PT, R30, 0x49, PT ;  /* 0x000000491e00780c */ /* 0x000fe20003f44270 */
[----:B------:R-:W-:Y:S01]  /*18090*/  FMUL.FTZ R72, R2, R72 ;  /* 0x0000004802487220 */ /* 0x000fe20000410000 */
[----:B-1----:R-:W-:-:S02]  /*180a0*/  FSEL R107, R60, -INF , P3 ;  /* 0xff8000003c6b7808 */ /* 0x002fc40001800000 */
[----:B------:R-:W-:Y:S02]  /*180b0*/  FMNMX.FTZ R50, R51, R50, !PT ;  /* 0x0000003233327209 */ /* 0x000fe40007810000 */
[----:B------:R-:W-:Y:S02]  /*180c0*/  ISETP.GT.AND P3, PT, R30, 0x50, PT ;  /* 0x000000501e00780c */ /* 0x000fe40003f64270 */
[----:B------:R-:W-:Y:S02]  /*180d0*/  FSEL R109, R36, -INF , P2 ;  /* 0xff800000246d7808 */ /* 0x000fe40001000000 */
[----:B------:R-:W-:Y:S01]  /*180e0*/  FMNMX.FTZ R50, R107, R50, !PT ;  /* 0x000000326b327209 */ /* 0x000fe20007810000 */
[----:B------:R-:W1:Y:S01]  /*180f0*/  MUFU.TANH R72, R72 ;  /* 0x0000004800487308 */ /* 0x000e620000002400 */
[----:B------:R-:W-:Y:S01]  /*18100*/  ISETP.GT.AND P2, PT, R30, 0x51, PT ;  /* 0x000000511e00780c */ /* 0x000fe20003f44270 */
[----:B------:R-:W-:Y:S01]  /*18110*/  FMUL.FTZ R76, R2, R76 ;  /* 0x0000004c024c7220 */ /* 0x000fe20000410000 */
[----:B---3--:R-:W-:-:S02]  /*18120*/  FSEL R111, R64, -INF , P3 ;  /* 0xff800000406f7808 */ /* 0x008fc40001800000 */
[----:B------:R-:W-:Y:S02]  /*18130*/  FMNMX.FTZ R50, R109, R50, !PT ;  /* 0x000000326d327209 */ /* 0x000fe40007810000 */
[----:B------:R-:W-:Y:S02]  /*18140*/  ISETP.GT.AND P3, PT, R30, 0x58, PT ;  /* 0x000000581e00780c */ /* 0x000fe40003f64270 */
[----:B------:R-:W-:Y:S02]  /*18150*/  FSEL R113, R38, -INF , P2 ;  /* 0xff80000026717808 */ /* 0x000fe40001000000 */
[----:B------:R-:W-:Y:S01]  /*18160*/  FMNMX.FTZ R50, R111, R50, !PT ;  /* 0x000000326f327209 */ /* 0x000fe20007810000 */
[----:B------:R-:W2:Y:S01]  /*18170*/  MUFU.TANH R76, R76 ;  /* 0x0000004c004c7308 */ /* 0x000ea20000002400 */
[----:B------:R-:W-:-:S01]  /*18180*/  FFMA.FTZ R14, R45, R166, -R34 ;  /* 0x000000a62d0e7223 */ /* 0x000fc20000010822 */
[----:B------:R-:W-:Y:S01]  /*18190*/  ISETP.GT.AND P2, PT, R30, 0x59, PT ;  /* 0x000000591e00780c */ /* 0x000fe20003f44270 */
[----:B------:R-:W-:Y:S01]  /*181a0*/  FMUL.FTZ R80, R2, R80 ;  /* 0x0000005002507220 */ /* 0x000fe20000410000 */
[----:B0-----:R-:W-:-:S02]  /*181b0*/  FSEL R45, R68, -INF , P3 ;  /* 0xff800000442d7808 */ /* 0x001fc40001800000 */
[----:B------:R-:W-:Y:S02]  /*181c0*/  FMNMX.FTZ R50, R113, R50, !PT ;  /* 0x0000003271327209 */ /* 0x000fe40007810000 */
[----:B------:R-:W-:Y:S02]  /*181d0*/  ISETP.GT.AND P3, PT, R30, 0x60, PT ;  /* 0x000000601e00780c */ /* 0x000fe40003f64270 */
[----:B------:R-:W-:Y:S02]  /*181e0*/  FSEL R115, R40, -INF , P2 ;  /* 0xff80000028737808 */ /* 0x000fe40001000000 */
        /* <DEDUP_REMOVED lines=10> */
[----:B------:R-:W-:Y:S02]  /*18290*/  ISETP.GT.AND P2, PT, R30, 0x69, PT ;  /* 0x000000691e00780c */ /* 0x000fe40003f44270 */
[----:B--2---:R-:W-:-:S02]  /*182a0*/  FSEL R121, R76, -INF , P3 ;  /* 0xff8000004c797808 */ /* 0x004fc40001800000 */
[----:B------:R-:W-:Y:S02]  /*182b0*/  FMNMX.FTZ R50, R119, R50, !PT ;  /* 0x0000003277327209 */ /* 0x000fe40007810000 */
[----:B------:R-:W-:Y:S02]  /*182c0*/  ISETP.GT.AND P3, PT, R30, 0x70, PT ;  /* 0x000000701e00780c */ /* 0x000fe40003f64270 */
[----:B------:R-:W-:Y:S02]  /*182d0*/  FSEL R123, R44, -INF , P2 ;  /* 0xff8000002c7b7808 */ /* 0x000fe40001000000 */
[----:B------:R-:W-:Y:S02]  /*182e0*/  FMNMX.FTZ R50, R121, R50, !PT ;  /* 0x0000003279327209 */ /* 0x000fe40007810000 */
[----:B------:R-:W-:Y:S02]  /*182f0*/  ISETP.GT.AND P2, PT, R30, 0x71, PT ;  /* 0x000000711e00780c */ /* 0x000fe40003f44270 */
[----:B0-----:R-:W-:-:S02]  /*18300*/  FSEL R125, R80, -INF , P3 ;  /* 0xff800000507d7808 */ /* 0x001fc40001800000 */
[----:B------:R-:W-:Y:S02]  /*18310*/  FMNMX.FTZ R50, R123, R50, !PT ;  /* 0x000000327b327209 */ /* 0x000fe40007810000 */
[----:B------:R-:W-:Y:S02]  /*18320*/  ISETP.GT.AND P3, PT, R30, 0x78, PT ;  /* 0x000000781e00780c */ /* 0x000fe40003f64270 */
[----:B------:R-:W-:Y:S02]  /*18330*/  FSEL R127, R46, -INF , P2 ;  /* 0xff8000002e7f7808 */ /* 0x000fe40001000000 */
[----:B------:R-:W-:Y:S02]  /*18340*/  FMNMX.FTZ R50, R125, R50, !PT ;  /* 0x000000327d327209 */ /* 0x000fe40007810000 */
[----:B------:R-:W-:Y:S02]  /*18350*/  ISETP.GT.AND P2, PT, R30, 0x79, PT ;  /* 0x000000791e00780c */ /* 0x000fe40003f44270 */
[----:B-1----:R-:W-:-:S02]  /*18360*/  FSEL R129, R84, -INF , P3 ;  /* 0xff80000054817808 */ /* 0x002fc40001800000 */
[----:B------:R-:W-:Y:S02]  /*18370*/  FMNMX.FTZ R50, R127, R50, !PT ;  /* 0x000000327f327209 */ /* 0x000fe40007810000 */
[----:B------:R-:W-:Y:S02]  /*18380*/  FSEL R131, R48, -INF , P2 ;  /* 0xff80000030837808 */ /* 0x000fe40001000000 */
[----:B------:R-:W-:-:S04]  /*18390*/  FMNMX.FTZ R50, R129, R50, !PT ;  /* 0x0000003281327209 */ /* 0x000fc80007810000 */
[----:B------:R-:W-:Y:S01]  /*183a0*/  FMNMX.FTZ R50, R131, R50, !PT ;  /* 0x0000003283327209 */ /* 0x000fe20007810000 */
[----:B------:R-:W-:-:S04]  /*183b0*/  FFMA.FTZ R15, R33, R166, -R34 ;  /* 0x000000a6210f7223 */ /* 0x000fc80000010822 */
[----:B------:R-:W0:Y:S01]  /*183c0*/  SHFL.BFLY PT, R33, R50, 0x2, 0x1f ;  /* 0x0c401f0032217f89 */ /* 0x000e2200000e0000 */
[----:B------:R-:W-:-:S01]  /*183d0*/  FFMA.FTZ R24, R39, R166, -R34 ;  /* 0x000000a627187223 */ /* 0x000fc20000010822 */
[----:B0-----:R-:W-:-:S05]  /*183e0*/  FMNMX.FTZ R39, R50, R33, !PT ;  /* 0x0000002132277209 */ /* 0x001fca0007810000 */
[----:B------:R-:W0:Y:S01]  /*183f0*/  SHFL.BFLY PT, R42, R39, 0x1, 0x1f ;  /* 0x0c201f00272a7f89 */ /* 0x000e2200000e0000 */
[----:B------:R-:W-:-:S01]  /*18400*/  FFMA.FTZ R29, R41, R166, -R34 ;  /* 0x000000a6291d7223 */ /* 0x000fc20000010822 */
[----:B------:R-:W-:Y:S01]  /*18410*/  MUFU.EX2 R32, R32 ;  /* 0x0000002000207308 */ /* 0x000fe20000000800 */
[----:B0-----:R-:W-:-:S04]  /*18420*/  FMNMX.FTZ R191, R39, R42, !PT ;  /* 0x0000002a27bf7209 */ /* 0x001fc80007810000 */
[C---:B------:R-:W-:Y:S01]  /*18430*/  FSETP.NEU.FTZ.AND P2, PT, R191.reuse, -INF , PT ;  /* 0xff800000bf00780b */ /* 0x040fe20003f5d000 */
[----:B------:R-:W-:-:S05]  /*18440*/  FFMA.FTZ R41, R191, R166, -8 ;  /* 0xc1000000bf297423 */ /* 0x000fca00000100a6 */
[----:B------:R-:W-:-:S05]  /*18450*/  FSEL R46, R41, RZ, P2 ;  /* 0x000000ff292e7208 */ /* 0x000fca0001000000 */
[-CC-:B------:R-:W-:Y:S01]  /*18460*/  FFMA.FTZ R41, R77, R166.reuse, -R46.reuse ;  /* 0x000000a64d297223 */ /* 0x180fe2000001082e */
[----:B------:R-:W-:-:S01]  /*18470*/  FFMA.FTZ R228, R4, R166, -R46 ;  /* 0x000000a604e47223 */ /* 0x000fc2000001082e */
[-CC-:B------:R-:W-:Y:S01]  /*18480*/  FFMA.FTZ R73, R73, R166.reuse, -R46.reuse ;  /* 0x000000a649497223 */ /* 0x180fe2000001082e */
[----:B------:R-:W0:Y:S01]  /*18490*/  MUFU.EX2 R65, R65 ;  /* 0x0000004100417308 */ /* 0x000e220000000800 */
[----:B------:R-:W-:-:S01]  /*184a0*/  FFMA.FTZ R69, R69, R166, -R46 ;  /* 0x000000a645457223 */ /* 0x000fc2000001082e */
[----:B------:R-:W-:-:S06]  /*184b0*/  FFMA.FTZ R36, R43, R166, -R34 ;  /* 0x000000a62b247223 */ /* 0x000fcc0000010822 */
[----:B------:R-:W-:Y:S01]  /*184c0*/  MUFU.EX2 R41, R41 ;  /* 0x0000002900297308 */ /* 0x000fe20000000800 */
[----:B------:R-:W-:-:S07]  /*184d0*/  FFMA.FTZ R43, R81, R166, -R46 ;  /* 0x000000a6512b7223 */ /* 0x000fce000001082e */
[----:B------:R-:W1:Y:S01]  /*184e0*/  MUFU.EX2 R228, R228 ;  /* 0x000000e400e47308 */ /* 0x000e620000000800 */
[----:B------:R-:W-:-:S07]  /*184f0*/  FFMA.FTZ R44, R85, R166, -R46 ;  /* 0x000000a6552c7223 */ /* 0x000fce000001082e */
[----:B------:R-:W2:Y:S08]  /*18500*/  MUFU.EX2 R26, R26 ;  /* 0x0000001a001a7308 */ /* 0x000eb00000000800 */
[----:B------:R-:W3:Y:S01]  /*18510*/  MUFU.EX2 R73, R73 ;  /* 0x0000004900497308 */ /* 0x000ee20000000800 */
[----:B------:R-:W-:-:S07]  /*18520*/  FFMA.FTZ R20, R27, R166, -R34 ;  /* 0x000000a61b147223 */ /* 0x000fce0000010822 */
[----:B------:R-:W4:Y:S01]  /*18530*/  MUFU.EX2 R3, R3 ;  /* 0x0000000300037308 */ /* 0x000f220000000800 */
[----:B------:R-:W-:-:S01]  /*18540*/  FFMA.FTZ R91, R91, R166, -R46 ;  /* 0x000000a65b5b7223 */ /* 0x000fc2000001082e */
[----:B------:R-:W-:-:S06]  /*18550*/  IMAD.IADD R4, R90, 0x1, -R92 ;  /* 0x000000015a047824 */ /* 0x000fcc00078e0a5c */
[----:B------:R-:W4:Y:S01]  /*18560*/  MUFU.EX2 R48, R69 ;  /* 0x0000004500307308 */ /* 0x000f220000000800 */
[----:B------:R-:W-:-:S01]  /*18570*/  FFMA.FTZ R27, R47, R166, -R34 ;  /* 0x000000a62f1b7223 */ /* 0x000fc20000010822 */
[----:B0-----:R-:W-:-:S06]  /*18580*/  FADD.FTZ R47, R32, R65 ;  /* 0x00000041202f7221 */ /* 0x001fcc0000010000 */
[----:B------:R-:W0:Y:S01]  /*18590*/  MUFU.EX2 R5, R5 ;  /* 0x0000000500057308 */ /* 0x000e220000000800 */
[----:B-1----:R-:W-:-:S01]  /*185a0*/  FADD.FTZ R62, R41, R228 ;  /* 0x000000e4293e7221 */ /* 0x002fc20000010000 */
[----:B------:R-:W-:-:S06]  /*185b0*/  IMAD R4, R88, 0x80, R4 ;  /* 0x0000008058047824 */ /* 0x000fcc00078e0204 */
[----:B------:R-:W1:Y:S01]  /*185c0*/  MUFU.EX2 R43, R43 ;  /* 0x0000002b002b7308 */ /* 0x000e620000000800 */
[----:B------:R-:W-:-:S01]  /*185d0*/  FFMA.FTZ R95, R95, R166, -R46 ;  /* 0x000000a65f5f7223 */ /* 0x000fc2000001082e */
[----:B--2---:R-:W-:-:S06]  /*185e0*/  FADD.FTZ R64, R26, R47 ;  /* 0x0000002f1a407221 */ /* 0x004fcc0000010000 */
[----:B------:R-:W2:Y:S01]  /*185f0*/  MUFU.EX2 R6, R6 ;  /* 0x0000000600067308 */ /* 0x000ea20000000800 */
[----:B---3--:R-:W-:-:S01]  /*18600*/  FADD.FTZ R47, R73, R62 ;  /* 0x0000003e492f7221 */ /* 0x008fc20000010000 */
[----:B------:R-:W-:-:S06]  /*18610*/  FFMA.FTZ R28, R49, R166, -R34 ;  /* 0x000000a6311c7223 */ /* 0x000fcc0000010822 */
[----:B------:R-:W3:Y:S01]  /*18620*/  MUFU.EX2 R44, R44 ;  /* 0x0000002c002c7308 */ /* 0x000ee20000000800 */
[----:B------:R-:W-:-:S01]  /*18630*/  FFMA.FTZ R224, R97, R166, -R46 ;  /* 0x000000a661e07223 */ /* 0x000fc2000001082e */
[----:B------:R-:W-:Y:S01]  /*18640*/  SHF.R.S32.HI R49, RZ, 0x1f, R4 ;  /* 0x0000001fff317819 */ /* 0x000fe20000011404 */
[----:B----4-:R-:W-:-:S05]  /*18650*/  FADD.FTZ R64, R3, R64 ;  /* 0x0000004003407221 */ /* 0x010fca0000010000 */
[----:B------:R-:W4:Y:S01]  /*18660*/  MUFU.EX2 R7, R7 ;  /* 0x0000000700077308 */ /* 0x000f220000000800 */
[----:B------:R-:W-:-:S01]  /*18670*/  FADD.FTZ R62, R48, R47 ;  /* 0x0000002f303e7221 */ /* 0x000fc20000010000 */
[----:B------:R-:W-:-:S06]  /*18680*/  FFMA.FTZ R93, R93, R166, -R46 ;  /* 0x000000a65d5d7223 */ /* 0x000fcc000001082e */
[----:B------:R-:W4:Y:S01]  /*18690*/  MUFU.EX2 R91, R91 ;  /* 0x0000005b005b7308 */ /* 0x000f220000000800 */
[----:B------:R-:W-:Y:S01]  /*186a0*/  LEA.HI R4, R49, R4, RZ, 0x7 ;  /* 0x0000000431047211 */ /* 0x000fe200078f38ff */
[----:B0-----:R-:W-:-:S06]  /*186b0*/  FADD.FTZ R49, R5, R64 ;  /* 0x0000004005317221 */ /* 0x001fcc0000010000 */
[----:B------:R-:W0:Y:S01]  /*186c0*/  MUFU.EX2 R8, R8 ;  /* 0x0000000800087308 */ /* 0x000e220000000800 */
[----:B-1----:R-:W-:-:S01]  /*186d0*/  FADD.FTZ R47, R43, R62 ;  /* 0x0000003e2b2f7221 */ /* 0x002fc20000010000 */
[----:B------:R-:W-:-:S06]  /*186e0*/  FFMA.FTZ R99, R99, R166, -R46 ;  /* 0x000000a663637223 */ /* 0x000fcc000001082e */
[----:B------:R-:W1:Y:S01]  /*186f0*/  MUFU.EX2 R50, R95 ;  /* 0x0000005f00327308 */ /* 0x000e620000000800 */
[----:B--2---:R-:W-:-:S01]  /*18700*/  FADD.FTZ R64, R6, R49 ;  /* 0x0000003106407221 */ /* 0x004fc20000010000 */
[----:B---3--:R-:W-:-:S06]  /*18710*/  FADD.FTZ R62, R44, R47 ;  /* 0x0000002f2c3e7221 */ /* 0x008fcc0000010000 */
[----:B------:R-:W2:Y:S08]  /*18720*/  MUFU.EX2 R9, R9 ;  /* 0x0000000900097308 */ /* 0x000eb00000000800 */
[----:B------:R-:W3:Y:S01]  /*18730*/  MUFU.EX2 R224, R224 ;  /* 0x000000e000e07308 */ /* 0x000ee20000000800 */
[----:B------:R-:W-:-:S01]  /*18740*/  FFMA.FTZ R89, R89, R166, -R46 ;  /* 0x000000a659597223 */ /* 0x000fc2000001082e */
[----:B----4-:R-:W-:-:S06]  /*18750*/  FADD.FTZ R49, R7, R64 ;  /* 0x0000004007317221 */ /* 0x010fcc0000010000 */
[----:B------:R-:W4:Y:S01]  /*18760*/  MUFU.EX2 R10, R10 ;  /* 0x0000000a000a7308 */ /* 0x000f220000000800 */
[----:B------:R-:W-:-:S01]  /*18770*/  FFMA.FTZ R12, R35, R166, -R34 ;  /* 0x000000a6230c7223 */ /* 0x000fc20000010822 */
[----:B------:R-:W-:-:S06]  /*18780*/  FADD.FTZ R47, R91, R62 ;  /* 0x0000003e5b2f7221 */ /* 0x000fcc0000010000 */
[----:B------:R-:W4:Y:S01]  /*18790*/  MUFU.EX2 R93, R93 ;  /* 0x0000005d005d7308 */ /* 0x000f220000000800 */
[----:B------:R-:W-:-:S01]  /*187a0*/  FFMA.FTZ R101, R101, R166, -R46 ;  /* 0x000000a665657223 */ /* 0x000fc2000001082e */
[----:B0-----:R-:W-:-:S06]  /*187b0*/  FADD.FTZ R62, R8, R49 ;  /* 0x00000031083e7221 */ /* 0x001fcc0000010000 */
[----:B------:R-:W0:Y:S01]  /*187c0*/  MUFU.EX2 R11, R11 ;  /* 0x0000000b000b7308 */ /* 0x000e220000000800 */
[----:B-1----:R-:W-:-:S07]  /*187d0*/  FADD.FTZ R47, R50, R47 ;  /* 0x0000002f322f7221 */ /* 0x002fce0000010000 */
[----:B------:R-:W1:Y:S01]  /*187e0*/  MUFU.EX2 R99, R99 ;  /* 0x0000006300637308 */ /* 0x000e620000000800 */
[----:B------:R-:W-:-:S01]  /*187f0*/  FFMA.FTZ R67, R67, R166, -R46 ;  /* 0x000000a643437223 */ /* 0x000fc2000001082e */
[----:B--2---:R-:W-:-:S06]  /*18800*/  FADD.FTZ R49, R9, R62 ;  /* 0x0000003e09317221 */ /* 0x004fcc0000010000 */
[----:B------:R-:W2:Y:S01]  /*18810*/  MUFU.EX2 R14, R14 ;  /* 0x0000000e000e7308 */ /* 0x000ea20000000800 */
[----:B---3--:R-:W-:-:S01]  /*18820*/  FADD.FTZ R62, R224, R47 ;  /* 0x0000002fe03e7221 */ /* 0x008fc20000010000 */
[----:B------:R-:W-:-:S06]  /*18830*/  FFMA.FTZ R103, R103, R166, -R46 ;  /* 0x000000a667677223 */ /* 0x000fcc000001082e */
[----:B------:R-:W3:Y:S01]  /*18840*/  MUFU.EX2 R52, R89 ;  /* 0x0000005900347308 */ /* 0x000ee20000000800 */
[----:B----4-:R-:W-:-:S01]  /*18850*/  FADD.FTZ R66, R10, R49 ;  /* 0x000000310a427221 */ /* 0x010fc20000010000 */
[----:B------:R-:W-:-:S06]  /*18860*/  FADD.FTZ R64, R93, R62 ;  /* 0x0000003e5d407221 */ /* 0x000fcc0000010000 */
[----:B------:R-:W4:Y:S08]  /*18870*/  MUFU.EX2 R12, R12 ;  /* 0x0000000c000c7308 */ /* 0x000f300000000800 */
[----:B------:R-:W4:Y:S01]  /*18880*/  MUFU.EX2 R101, R101 ;  /* 0x0000006500657308 */ /* 0x000f220000000800 */
[----:B------:R-:W-:-:S01]  /*18890*/  FFMA.FTZ R57, R57, R166, -R46 ;  /* 0x000000a639397223 */ /* 0x000fc2000001082e */
[----:B0-----:R-:W-:-:S06]  /*188a0*/  FADD.FTZ R49, R11, R66 ;  /* 0x000000420b317221 */ /* 0x001fcc0000010000 */
[----:B------:R-:W0:Y:S01]  /*188b0*/  MUFU.EX2 R15, R15 ;  /* 0x0000000f000f7308 */ /* 0x000e220000000800 */
[----:B-1----:R-:W-:-:S01]  /*188c0*/  FADD.FTZ R47, R99, R64 ;  /* 0x00000040632f7221 */ /* 0x002fc20000010000 */
[----:B------:R-:W-:-:S06]  /*188d0*/  FFMA.FTZ R105, R105, R166, -R46 ;  /* 0x000000a669697223 */ /* 0x000fcc000001082e */
[----:B------:R-:W1:Y:S01]  /*188e0*/  MUFU.EX2 R54, R67 ;  /* 0x0000004300367308 */ /* 0x000e620000000800 */
[----:B--2---:R-:W-:-:S01]  /*188f0*/  FADD.FTZ R49, R14, R49 ;  /* 0x000000310e317221 */ /* 0x004fc20000010000 */
[----:B------:R-:W-:-:S06]  /*18900*/  FFMA.FTZ R25, R31, R166, -R34 ;  /* 0x000000a61f197223 */ /* 0x000fcc0000010822 */
[----:B------:R-:W2:Y:S01]  /*18910*/  MUFU.EX2 R20, R20 ;  /* 0x0000001400147308 */ /* 0x000ea20000000800 */
[----:B---3--:R-:W-:-:S07]  /*18920*/  FADD.FTZ R64, R52, R47 ;  /* 0x0000002f34407221 */ /* 0x008fce0000010000 */
[----:B------:R-:W3:Y:S01]  /*18930*/  MUFU.EX2 R103, R103 ;  /* 0x0000006700677308 */ /* 0x000ee20000000800 */
[----:B------:R-:W-:-:S01]  /*18940*/  FFMA.FTZ R51, R51, R166, -R46 ;  /* 0x000000a633337223 */ /* 0x000fc2000001082e */
[----:B----4-:R-:W-:Y:S01]  /*18950*/  FADD.FTZ R66, R12, R49 ;  /* 0x000000310c427221 */ /* 0x010fe20000010000 */
[----:B------:R-:W-:-:S05]  /*18960*/  FADD.FTZ R47, R101, R64 ;  /* 0x00000040652f7221 */ /* 0x000fca0000010000 */
[----:B------:R-:W4:Y:S01]  /*18970*/  MUFU.EX2 R56, R57 ;  /* 0x0000003900387308 */ /* 0x000f220000000800 */
[----:B------:R-:W-:-:S01]  /*18980*/  FFMA.FTZ R107, R107, R166, -R46 ;  /* 0x000000a66b6b7223 */ /* 0x000fc2000001082e */
[----:B------:R-:W-:Y:S01]  /*18990*/  F2FP.SATFINITE.E4M3.F32.PACK_AB_MERGE_C R229, R3, R26, RZ ;  /* 0x0000001a03e5723e */ /* 0x000fe200048070ff */
[----:B0-----:R-:W-:-:S05]  /*189a0*/  FADD.FTZ R3, R15, R66 ;  /* 0x000000420f037221 */ /* 0x001fca0000010000 */
[----:B------:R-:W0:Y:S01]  /*189b0*/  MUFU.EX2 R105, R105 ;  /* 0x0000006900697308 */ /* 0x000e220000000800 */
[----:B-1----:R-:W-:-:S01]  /*189c0*/  FADD.FTZ R26, R54, R47 ;  /* 0x0000002f361a7221 */ /* 0x002fc20000010000 */
[----:B------:R-:W-:Y:S01]  /*189d0*/  FFMA.FTZ R109, R109, R166, -R46 ;  /* 0x000000a66d6d7223 */ /* 0x000fe2000001082e */
[----:B--2---:R-:W-:-:S05]  /*189e0*/  FADD.FTZ R64, R20, R3 ;  /* 0x0000000314407221 */ /* 0x004fca0000010000 */
[----:B------:R-:W1:Y:S01]  /*189f0*/  MUFU.EX2 R25, R25 ;  /* 0x0000001900197308 */ /* 0x000e620000000800 */
[----:B---3--:R-:W-:-:S01]  /*18a00*/  FADD.FTZ R3, R103, R26 ;  /* 0x0000001a67037221 */ /* 0x008fc20000010000 */
[----:B------:R-:W-:-:S06]  /*18a10*/  FFMA.FTZ R21, R37, R166, -R34 ;  /* 0x000000a625157223 */ /* 0x000fcc0000010822 */
[----:B------:R-:W2:Y:S01]  /*18a20*/  MUFU.EX2 R58, R51 ;  /* 0x00000033003a7308 */ /* 0x000ea20000000800 */
[----:B------:R-:W-:-:S01]  /*18a30*/  FFMA.FTZ R111, R111, R166, -R46 ;  /* 0x000000a66f6f7223 */ /* 0x000fc2000001082e */
[----:B------:R-:W-:Y:S01]  /*18a40*/  F2FP.SATFINITE.E4M3.F32.PACK_AB_MERGE_C R225, R14, R11, RZ ;  /* 0x0000000b0ee1723e */ /* 0x000fe200048070ff */
[----:B----4-:R-:W-:-:S05]  /*18a50*/  FADD.FTZ R14, R56, R3 ;  /* 0x00000003380e7221 */ /* 0x010fca0000010000 */
[----:B------:R-:W3:Y:S01]  /*18a60*/  MUFU.EX2 R107, R107 ;  /* 0x0000006b006b7308 */ /* 0x000ee20000000800 */
[----:B------:R-:W-:Y:S01]  /*18a70*/  @!P0 PRMT R0, RZ, 0x654, R0 ;  /* 0x00000654ff008816 */ /* 0x000fe20000000000 */
[----:B------:R-:W-:-:S06]  /*18a80*/  FFMA.FTZ R113, R113, R166, -R46 ;  /* 0x000000a671717223 */ /* 0x000fcc000001082e */
[----:B------:R-:W4:Y:S01]  /*18a90*/  MUFU.EX2 R60, R109 ;  /* 0x0000006d003c7308 */ /* 0x000f220000000800 */
[----:B0-----:R-:W-:-:S01]  /*18aa0*/  FADD.FTZ R3, R105, R14 ;  /* 0x0000000e69037221 */ /* 0x001fc20000010000 */
[----:B------:R-:W-:Y:S01]  /*18ab0*/  FFMA.FTZ R45, R45, R166, -R46 ;  /* 0x000000a62d2d7223 */ /* 0x000fe2000001082e */
[----:B------:R0:W-:Y:S01]  /*18ac0*/  @!P0 SYNCS.ARRIVE.TRANS64.RED.A1T0 RZ, [R0+URZ], RZ ;  /* 0x000000ff00ff89a7 */ /* 0x0001e2000810043f */
[----:B-1----:R-:W-:-:S04]  /*18ad0*/  F2FP.SATFINITE.E4M3.F32.PACK_AB_MERGE_C R227, R25, R20, RZ ;  /* 0x0000001419e3723e */ /* 0x002fc800048070ff */
[----:B------:R-:W1:Y:S01]  /*18ae0*/  MUFU.EX2 R21, R21 ;  /* 0x0000001500157308 */ /* 0x000e620000000800 */
[----:B--2---:R-:W-:-:S07]  /*18af0*/  FADD.FTZ R20, R58, R3 ;  /* 0x000000033a147221 */ /* 0x004fce0000010000 */
[----:B------:R-:W2:Y:S01]  /*18b00*/  MUFU.EX2 R111, R111 ;  /* 0x0000006f006f7308 */ /* 0x000ea20000000800 */
[----:B------:R-:W-:-:S01]  /*18b10*/  FFMA.FTZ R115, R115, R166, -R46 ;  /* 0x000000a673737223 */ /* 0x000fc2000001082e */
[----:B---3--:R-:W-:-:S06]  /*18b20*/  FADD.FTZ R3, R107, R20 ;  /* 0x000000146b037221 */ /* 0x008fcc0000010000 */
[----:B------:R-:W3:Y:S01]  /*18b30*/  MUFU.EX2 R24, R24 ;  /* 0x0000001800187308 */ /* 0x000ee20000000800 */
[----:B------:R-:W-:-:S07]  /*18b40*/  FFMA.FTZ R117, R117, R166, -R46 ;  /* 0x000000a675757223 */ /* 0x000fce000001082e */
[----:B0-----:R-:W0:Y:S01]  /*18b50*/  MUFU.EX2 R0, R113 ;  /* 0x0000007100007308 */ /* 0x001e220000000800 */
[C---:B----4-:R-:W-:Y:S01]  /*18b60*/  F2FP.SATFINITE.E4M3.F32.PACK_AB_MERGE_C R107, R60.reuse, R107, RZ ;  /* 0x0000006b3c6b723e */ /* 0x050fe200048070ff */
[----:B------:R-:W-:Y:S01]  /*18b70*/  FADD.FTZ R64, R25, R64 ;  /* 0x0000004019407221 */ /* 0x000fe20000010000 */
[----:B------:R-:W-:-:S05]  /*18b80*/  FADD.FTZ R60, R60, R3 ;  /* 0x000000033c3c7221 */ /* 0x000fca0000010000 */
[----:B------:R-:W4:Y:S08]  /*18b90*/  MUFU.EX2 R29, R29 ;  /* 0x0000001d001d7308 */ /* 0x000f300000000800 */
[----:B------:R-:W4:Y:S01]  /*18ba0*/  MUFU.EX2 R45, R45 ;  /* 0x0000002d002d7308 */ /* 0x000f220000000800 */
[----:B------:R-:W-:-:S01]  /*18bb0*/  FFMA.FTZ R119, R119, R166, -R46 ;  /* 0x000000a677777223 */ /* 0x000fc2000001082e */
[----:B------:R-:W-:-:S06]  /*18bc0*/  F2FP.SATFINITE.E4M3.F32.PACK_AB_MERGE_C R231, R8, R7, RZ ;  /* 0x0000000708e7723e */ /* 0x000fcc00048070ff */
[----:B------:R-:W4:Y:S01]  /*18bd0*/  MUFU.EX2 R36, R36 ;  /* 0x0000002400247308 */ /* 0x000f220000000800 */
[----:B-1----:R-:W-:-:S01]  /*18be0*/  FADD.FTZ R7, R21, R64 ;  /* 0x0000004015077221 */ /* 0x002fc20000010000 */
[----:B--2---:R-:W-:-:S06]  /*18bf0*/  FADD.FTZ R3, R111, R60 ;  /* 0x0000003c6f037221 */ /* 0x004fcc0000010000 */
[----:B------:R-:W1:Y:S01]  /*18c00*/  MUFU.EX2 R62, R115 ;  /* 0x00000073003e7308 */ /* 0x000e620000000800 */
[----:B------:R-:W-:-:S01]  /*18c10*/  FFMA.FTZ R30, R53, R166, -R34 ;  /* 0x000000a6351e7223 */ /* 0x000fc20000010822 */
[----:B------:R-:W-:Y:S01]  /*18c20*/  FFMA.FTZ R121, R121, R166, -R46 ;  /* 0x000000a679797223 */ /* 0x000fe2000001082e */
[----:B------:R-:W-:-:S05]  /*18c30*/  F2FP.SATFINITE.E4M3.F32.PACK_AB_MERGE_C R225, R10, R9, R225 ;  /* 0x000000090ae1723e */ /* 0x000fca00048070e1 */
[----:B------:R-:W2:Y:S01]  /*18c40*/  MUFU.EX2 R27, R27 ;  /* 0x0000001b001b7308 */ /* 0x000ea20000000800 */
[----:B---3--:R-:W-:-:S01]  /*18c50*/  FADD.FTZ R26, R24, R7 ;  /* 0x00000007181a7221 */ /* 0x008fc20000010000 */
[----:B0-----:R-:W-:-:S06]  /*18c60*/  FADD.FTZ R10, R0, R3 ;  /* 0x00000003000a7221 */ /* 0x001fcc0000010000 */
[----:B------:R-:W0:Y:S01]  /*18c70*/  MUFU.EX2 R117, R117 ;  /* 0x0000007500757308 */ /* 0x000e220000000800 */
[----:B------:R-:W-:-:S01]  /*18c80*/  FFMA.FTZ R31, R55, R166, -R34 ;  /* 0x000000a6371f7223 */ /* 0x000fc20000010822 */
[----:B------:R-:W-:Y:S01]  /*18c90*/  FFMA.FTZ R123, R123, R166, -R46 ;  /* 0x000000a67b7b7223 */ /* 0x000fe2000001082e */
[----:B----4-:R-:W-:-:S05]  /*18ca0*/  FADD.FTZ R7, R29, R26 ;  /* 0x0000001a1d077221 */ /* 0x010fca0000010000 */
[----:B------:R-:W3:Y:S01]  /*18cb0*/  MUFU.EX2 R28, R28 ;  /* 0x0000001c001c7308 */ /* 0x000ee20000000800 */
[----:B------:R-:W-:-:S01]  /*18cc0*/  FADD.FTZ R3, R45, R10 ;  /* 0x0000000a2d037221 */ /* 0x000fc20000010000 */
[----:B------:R-:W-:-:S06]  /*18cd0*/  FFMA.FTZ R33, R59, R166, -R34 ;  /* 0x000000a63b217223 */ /* 0x000fcc0000010822 */
[----:B------:R-:W4:Y:S01]  /*18ce0*/  MUFU.EX2 R8, R119 ;  /* 0x0000007700087308 */ /* 0x000f220000000800 */
[----:B------:R-:W-:-:S01]  /*18cf0*/  FFMA.FTZ R125, R125, R166, -R46 ;  /* 0x000000a67d7d7223 */ /* 0x000fc2000001082e */
[C---:B------:R-:W-:Y:S01]  /*18d00*/  F2FP.SATFINITE.E4M3.F32.PACK_AB_MERGE_C R221, R36.reuse, R29, RZ ;  /* 0x0000001d24dd723e */ /* 0x040fe200048070ff */
[----:B------:R-:W-:-:S01]  /*18d10*/  FADD.FTZ R36, R36, R7 ;  /* 0x0000000724247221 */ /* 0x000fc20000010000 */
[----:B-1----:R-:W-:-:S04]  /*18d20*/  F2FP.SATFINITE.E4M3.F32.PACK_AB_MERGE_C R45, R62, R45, RZ ;  /* 0x0000002d3e2d723e */ /* 0x002fc800048070ff */
[----:B------:R-:W1:Y:S01]  /*18d30*/  MUFU.EX2 R30, R30 ;  /* 0x0000001e001e7308 */ /* 0x000e620000000800 */
[----:B------:R-:W-:-:S01]  /*18d40*/  FADD.FTZ R62, R62, R3 ;  /* 0x000000033e3e7221 */ /* 0x000fc20000010000 */
[----:B------:R-:W-:-:S06]  /*18d50*/  FFMA.FTZ R40, R63, R166, -R34 ;  /* 0x000000a63f287223 */ /* 0x000fcc0000010822 */
[----:B------:R-:W1:Y:S01]  /*18d60*/  MUFU.EX2 R121, R121 ;  /* 0x0000007900797308 */ /* 0x000e620000000800 */
[----:B------:R-:W-:-:S01]  /*18d70*/  FFMA.FTZ R127, R127, R166, -R46 ;  /* 0x000000a67f7f7223 */ /* 0x000fc2000001082e */
[----:B------:R-:W-:-:S06]  /*18d80*/  FFMA.FTZ R38, R71, R166, -R34 ;  /* 0x000000a647267223 */ /* 0x000fcc0000010822 */
[----:B------:R-:W1:Y:S01]  /*18d90*/  MUFU.EX2 R14, R123 ;  /* 0x0000007b000e7308 */ /* 0x000e620000000800 */
[----:B------:R-:W-:-:S01]  /*18da0*/  FFMA.FTZ R35, R75, R166, -R34 ;  /* 0x000000a64b237223 */ /* 0x000fc20000010822 */
[----:B--2---:R-:W-:Y:S01]  /*18db0*/  FADD.FTZ R7, R27, R36 ;  /* 0x000000241b077221 */ /* 0x004fe20000010000 */
[----:B0-----:R-:W-:-:S05]  /*18dc0*/  FADD.FTZ R3, R117, R62 ;  /* 0x0000003e75037221 */ /* 0x001fca0000010000 */
[----:B------:R-:W0:Y:S01]  /*18dd0*/  MUFU.EX2 R31, R31 ;  /* 0x0000001f001f7308 */ /* 0x000e220000000800 */
[----:B------:R-:W-:-:S01]  /*18de0*/  FFMA.FTZ R129, R129, R166, -R46 ;  /* 0x000000a681817223 */ /* 0x000fc2000001082e */
[----:B------:R-:W-:Y:S01]  /*18df0*/  F2FP.SATFINITE.E4M3.F32.PACK_AB_MERGE_C R231, R6, R5, R231 ;  /* 0x0000000506e7723e */ /* 0x000fe200048070e7 */
[----:B---3--:R-:W-:-:S05]  /*18e00*/  FADD.FTZ R7, R28, R7 ;  /* 0x000000071c077221 */ /* 0x008fca0000010000 */
[----:B------:R-:W2:Y:S01]  /*18e10*/  MUFU.EX2 R33, R33 ;  /* 0x0000002100217308 */ /* 0x000ea20000000800 */
[----:B----4-:R-:W-:-:S07]  /*18e20*/  FADD.FTZ R10, R8, R3 ;  /* 0x00000003080a7221 */ /* 0x010fce0000010000 */
[----:B------:R-:W3:Y:S01]  /*18e30*/  MUFU.EX2 R125, R125 ;  /* 0x0000007d007d7308 */ /* 0x000ee20000000800 */
[----:B------:R-:W-:-:S01]  /*18e40*/  FFMA.FTZ R37, R79, R166, -R34 ;  /* 0x000000a64f257223 */ /* 0x000fc20000010822 */
[-CC-:B------:R-:W-:Y:S01]  /*18e50*/  FFMA.FTZ R83, R83, R166.reuse, -R34.reuse ;  /* 0x000000a653537223 */ /* 0x180fe20000010822 */
[----:B------:R-:W-:-:S01]  /*18e60*/  FFMA.FTZ R39, R61, R166, -R34 ;  /* 0x000000a63d277223 */ /* 0x000fc20000010822 */
[----:B------:R-:W-:-:S04]  /*18e70*/  F2FP.SATFINITE.E4M3.F32.PACK_AB_MERGE_C R227, R15, R12, R227 ;  /* 0x0000000c0fe3723e */ /* 0x000fc800048070e3 */
[----:B------:R-:W4:Y:S01]  /*18e80*/  MUFU.EX2 R40, R40 ;  /* 0x0000002800287308 */ /* 0x000f220000000800 */
[----:B------:R-:W-:-:S01]  /*18e90*/  FFMA.FTZ R34, R87, R166, -R34 ;  /* 0x000000a657227223 */ /* 0x000fc20000010822 */
[----:B-1----:R-:W-:Y:S01]  /*18ea0*/  FADD.FTZ R12, R30, R7 ;  /* 0x000000071e0c7221 */ /* 0x002fe20000010000 */
[----:B------:R-:W-:-:S05]  /*18eb0*/  FADD.FTZ R3, R121, R10 ;  /* 0x0000000a79037221 */ /* 0x000fca0000010000 */
[----:B------:R-:W1:Y:S01]  /*18ec0*/  MUFU.EX2 R6, R127 ;  /* 0x0000007f00067308 */ /* 0x000e620000000800 */
[----:B------:R-:W-:Y:S01]  /*18ed0*/  F2FP.SATFINITE.E4M3.F32.PACK_AB_MERGE_C R121, R14, R121, RZ ;  /* 0x000000790e79723e */ /* 0x000fe200048070ff */
[----:B0-----:R-:W-:-:S06]  /*18ee0*/  FADD.FTZ R12, R31, R12 ;  /* 0x0000000c1f0c7221 */ /* 0x001fcc0000010000 */
[----:B------:R-:W-:Y:S01]  /*18ef0*/  MUFU.EX2 R38, R38 ;  /* 0x0000002600267308 */ /* 0x000fe20000000800 */
[----:B------:R-:W-:-:S07]  /*18f00*/  FADD.FTZ R14, R14, R3 ;  /* 0x000000030e0e7221 */ /* 0x000fce0000010000 */
[----:B------:R-:W0:Y:S08]  /*18f10*/  MUFU.EX2 R35, R35 ;  /* 0x0000002300237308 */ /* 0x000e300000000800 */
[----:B------:R-:W0:Y:S01]  /*18f20*/  MUFU.EX2 R129, R129 ;  /* 0x0000008100817308 */ /* 0x000e220000000800 */
[----:B------:R-:W-:-:S01]  /*18f30*/  FFMA.FTZ R46, R131, R166, -R46 ;  /* 0x000000a6832e7223 */ /* 0x000fc2000001082e */
[----:B--2---:R-:W-:Y:S01]  /*18f40*/  FADD.FTZ R5, R33, R12 ;  /* 0x0000000c21057221 */ /* 0x004fe20000010000 */
[----:B---3--:R-:W-:-:S05]  /*18f50*/  FADD.FTZ R3, R125, R14 ;  /* 0x0000000e7d037221 */ /* 0x008fca0000010000 */
[----:B------:R-:W-:Y:S01]  /*18f60*/  MUFU.EX2 R39, R39 ;  /* 0x0000002700277308 */ /* 0x000fe20000000800 */
[----:B----4-:R-:W-:-:S01]  /*18f70*/  FADD.FTZ R5, R40, R5 ;  /* 0x0000000528057221 */ /* 0x010fc20000010000 */
[----:B-1----:R-:W-:-:S06]  /*18f80*/  FADD.FTZ R10, R6, R3 ;  /* 0x00000003060a7221 */ /* 0x002fcc0000010000 */
[----:B------:R-:W1:Y:S01]  /*18f90*/  MUFU.EX2 R34, R34 ;  /* 0x0000002200227308 */ /* 0x000e620000000800 */
[----:B------:R-:W-:-:S07]  /*18fa0*/  SHF.R.S32.HI R4, RZ, 0x7, R4 ;  /* 0x00000007ff047819 */ /* 0x000fce0000011404 */
[----:B------:R-:W2:Y:S01]  /*18fb0*/  MUFU.EX2 R37, R37 ;  /* 0x0000002500257308 */ /* 0x000ea20000000800 */
[----:B0-----:R-:W-:Y:S01]  /*18fc0*/  F2FP.SATFINITE.E4M3.F32.PACK_AB_MERGE_C R217, R35, R38, RZ ;  /* 0x0000002623d9723e */ /* 0x001fe200048070ff */
[----:B------:R-:W-:-:S06]  /*18fd0*/  FADD.FTZ R38, R38, R5 ;  /* 0x0000000526267221 */ /* 0x000fcc0000010000 */
[----:B------:R-:W0:Y:S01]  /*18fe0*/  MUFU.EX2 R42, R83 ;  /* 0x00000053002a7308 */ /* 0x000e220000000800 */
[----:B------:R-:W-:-:S01]  /*18ff0*/  FADD.FTZ R3, R129, R10 ;  /* 0x0000000a81037221 */ /* 0x000fc20000010000 */
[----:B------:R-:W-:Y:S01]  /*19000*/  VIADD R10, R133, 0xfffffffe ;  /* 0xfffffffe850a7836 */ /* 0x000fe20000000000 */
[----:B------:R-:W-:-:S05]  /*19010*/  VIMNMX R14, RZ, R4, !PT ;  /* 0x00000004ff0e7248 */ /* 0x000fca0007fe0100 */
[----:B------:R-:W3:Y:S01]  /*19020*/  MUFU.EX2 R46, R46 ;  /* 0x0000002e002e7308 */ /* 0x000ee20000000800 */
[----:B------:R-:W-:-:S01]  /*19030*/  FADD.FTZ R38, R35, R38 ;  /* 0x0000002623267221 */ /* 0x000fc20000010000 */
[----:B------:R-:W-:Y:S02]  /*19040*/  ISETP.GE.AND P0, PT, R10, R14, PT ;  /* 0x0000000e0a00720c */ /* 0x000fe40003f06270 */
[----:B-1----:R-:W-:Y:S01]  /*19050*/  F2FP.SATFINITE.E4M3.F32.PACK_AB_MERGE_C R7, R34, R39, RZ ;  /* 0x000000272207723e */ /* 0x002fe200048070ff */
[----:B--2---:R-:W-:Y:S01]  /*19060*/  FADD.FTZ R5, R37, R38 ;  /* 0x0000002625057221 */ /* 0x004fe20000010000 */
[----:B------:R-:W-:Y:S02]  /*19070*/  F2FP.SATFINITE.E4M3.F32.PACK_AB_MERGE_C R222, R0, R111, R45 ;  /* 0x0000006f00de723e */ /* 0x000fe4000480702d */
[C---:B0-----:R-:W-:Y:S01]  /*19080*/  F2FP.SATFINITE.E4M3.F32.PACK_AB_MERGE_C R219, R42.reuse, R37, R7 ;  /* 0x000000252adb723e */ /* 0x041fe20004807007 */
[----:B------:R-:W-:-:S01]  /*19090*/  FADD.FTZ R42, R42, R5 ;  /* 0x000000052a2a7221 */ /* 0x000fc20000010000 */
[----:B------:R-:W-:-:S02]  /*190a0*/  F2FP.SATFINITE.E4M3.F32.PACK_AB_MERGE_C R48, R48, R73, RZ ;  /* 0x000000493030723e */ /* 0x000fc400048070ff */
[----:B------:R-:W-:Y:S01]  /*190b0*/  F2FP.SATFINITE.E4M3.F32.PACK_AB_MERGE_C R230, R50, R91, RZ ;  /* 0x0000005b32e6723e */ /* 0x000fe200048070ff */
[----:B------:R-:W-:Y:S01]  /*190c0*/  FADD.FTZ R39, R39, R42 ;  /* 0x0000002a27277221 */ /* 0x000fe20000010000 */
[----:B------:R-:W-:Y:S02]  /*190d0*/  F2FP.SATFINITE.E4M3.F32.PACK_AB_MERGE_C R52, R52, R99, RZ ;  /* 0x000000633434723e */ /* 0x000fe400048070ff */
[----:B---3--:R-:W-:Y:S02]  /*190e0*/  F2FP.SATFINITE.E4M3.F32.PACK_AB_MERGE_C R0, R46, R129, RZ ;  /* 0x000000812e00723e */ /* 0x008fe400048070ff */
[----:B------:R-:W-:Y:S02]  /*190f0*/  F2FP.SATFINITE.E4M3.F32.PACK_AB_MERGE_C R56, R56, R103, RZ ;  /* 0x000000673838723e */ /* 0x000fe400048070ff */
[----:B------:R-:W-:Y:S01]  /*19100*/  F2FP.SATFINITE.E4M3.F32.PACK_AB_MERGE_C R223, R31, R30, RZ ;  /* 0x0000001e1fdf723e */ /* 0x000fe200048070ff */
[----:B------:R-:W-:-:S01]  /*19110*/  FADD.FTZ R3, R46, R3 ;  /* 0x000000032e037221 */ /* 0x000fc20000010000 */
[----:B------:R-:W-:Y:S01]  /*19120*/  F2FP.SATFINITE.E4M3.F32.PACK_AB_MERGE_C R218, R6, R125, R0 ;  /* 0x0000007d06da723e */ /* 0x000fe20004807000 */
[----:B------:R-:W-:-:S01]  /*19130*/  FADD.FTZ R0, R34, R39 ;  /* 0x0000002722007221 */ /* 0x000fc20000010000 */
[----:B------:R-:W-:Y:S01]  /*19140*/  F2FP.SATFINITE.E4M3.F32.PACK_AB_MERGE_C R229, R65, R32, R229 ;  /* 0x0000002041e5723e */ /* 0x000fe200048070e5 */
[----:B------:R-:W-:Y:S01]  /*19150*/  IMAD.MOV.U32 R149, RZ, RZ, R151 ;  /* 0x000000ffff957224 */ /* 0x000fe200078e0097 */
[----:B------:R-:W-:Y:S01]  /*19160*/  F2FP.SATFINITE.E4M3.F32.PACK_AB_MERGE_C R221, R24, R21, R221 ;  /* 0x0000001518dd723e */ /* 0x000fe200048070dd */
[----:B------:R-:W-:Y:S01]  /*19170*/  IMAD.MOV.U32 R148, RZ, RZ, R151 ;  /* 0x000000ffff947224 */ /* 0x000fe200078e0097 */
[----:B------:R-:W-:Y:S01]  /*19180*/  F2FP.SATFINITE.E4M3.F32.PACK_AB_MERGE_C R223, R28, R27, R223 ;  /* 0x0000001b1cdf723e */ /* 0x000fe200048070df */
[----:B------:R-:W-:Y:S01]  /*19190*/  IMAD.MOV.U32 R147, RZ, RZ, R151 ;  /* 0x000000ffff937224 */ /* 0x000fe200078e0097 */
[----:B------:R-:W-:Y:S01]  /*191a0*/  F2FP.SATFINITE.E4M3.F32.PACK_AB_MERGE_C R217, R40, R33, R217 ;  /* 0x0000002128d9723e */ /* 0x000fe200048070d9 */
[--C-:B------:R-:W-:Y:S01]  /*191b0*/  IMAD.MOV.U32 R146, RZ, RZ, R151.reuse ;  /* 0x000000ffff927224 */ /* 0x100fe200078e0097 */
[----:B------:R-:W-:Y:S01]  /*191c0*/  F2FP.SATFINITE.E4M3.F32.PACK_AB_MERGE_C R228, R228, R41, R48 ;  /* 0x00000029e4e4723e */ /* 0x000fe20004807030 */
[--C-:B------:R-:W-:Y:S01]  /*191d0*/  IMAD.MOV.U32 R145, RZ, RZ, R151.reuse ;  /* 0x000000ffff917224 */ /* 0x100fe200078e0097 */
[----:B------:R-:W-:Y:S01]  /*191e0*/  F2FP.SATFINITE.E4M3.F32.PACK_AB_MERGE_C R230, R44, R43, R230 ;  /* 0x0000002b2ce6723e */ /* 0x000fe200048070e6 */
[--C-:B------:R-:W-:Y:S01]  /*191f0*/  IMAD.MOV.U32 R143, RZ, RZ, R151.reuse ;  /* 0x000000ffff8f7224 */ /* 0x100fe200078e0097 */
[----:B------:R-:W-:Y:S01]  /*19200*/  F2FP.SATFINITE.E4M3.F32.PACK_AB_MERGE_C R224, R93, R224, R52 ;  /* 0x000000e05de0723e */ /* 0x000fe20004807034 */
[--C-:B------:R-:W-:Y:S01]  /*19210*/  IMAD.MOV.U32 R142, RZ, RZ, R151.reuse ;  /* 0x000000ffff8e7224 */ /* 0x100fe200078e0097 */
[----:B------:R-:W-:Y:S01]  /*19220*/  F2FP.SATFINITE.E4M3.F32.PACK_AB_MERGE_C R226, R54, R101, R56 ;  /* 0x0000006536e2723e */ /* 0x000fe20004807038 */
[----:B------:R-:W-:Y:S01]  /*19230*/  IMAD.MOV.U32 R141, RZ, RZ, R151 ;  /* 0x000000ffff8d7224 */ /* 0x000fe200078e0097 */
[----:B------:R-:W-:Y:S01]  /*19240*/  F2FP.SATFINITE.E4M3.F32.PACK_AB_MERGE_C R220, R58, R105, R107 ;  /* 0x000000693adc723e */ /* 0x000fe2000480706b */
[----:B------:R-:W-:Y:S01]  /*19250*/  IMAD.MOV.U32 R140, RZ, RZ, R151 ;  /* 0x000000ffff8c7224 */ /* 0x000fe200078e0097 */
[----:B------:R-:W-:Y:S01]  /*19260*/  F2FP.SATFINITE.E4M3.F32.PACK_AB_MERGE_C R216, R8, R117, R121 ;  /* 0x0000007508d8723e */ /* 0x000fe20004807079 */
        /* <DEDUP_REMOVED lines=122> */
[----:B------:R-:W-:Y:S01]  /*19a10*/  CS2R R148, SRZ ;  /* 0x0000000000947805 */ /* 0x000fe2000001ff00 */
        /* <DEDUP_REMOVED lines=63> */
[----:B------:R-:W-:-:S07]  /*19e10*/  CS2R R24, SRZ ;  /* 0x0000000000187805 */ /* 0x000fce000001ff00 */
.L_x_2366:
[----:B------:R-:W2:Y:S01]  /*19e20*/  LDL R5, [R1] ;  /* 0x0000000001057983 */ /* 0x000ea20000100800 */
[----:B------:R-:W-:Y:S01]  /*19e30*/  ISETP.NE.AND P0, PT, R11, 0x1, PT ;  /* 0x000000010b00780c */ /* 0x000fe20003f05270 */
[----:B------:R-:W-:Y:S05]  /*19e40*/  YIELD ;  /* 0x0000000000007946 */ /* 0x000fea0003800000 */
[----:B------:R-:W-:-:S04]  /*19e50*/  SEL R237, RZ, 0x1, P0 ;  /* 0x00000001ffed7807 */ /* 0x000fc80000000000 */
[----:B------:R-:W-:Y:S02]  /*19e60*/  LOP3.LUT R237, R4, R237, RZ, 0x3c, !PT ;  /* 0x000000ed04ed7212 */ /* 0x000fe400078e3cff */
[----:B--2---:R-:W-:-:S13]  /*19e70*/  ISETP.NE.AND P0, PT, R5, RZ, PT ;  /* 0x000000ff0500720c */ /* 0x004fda0003f05270 */
[----:B------:R-:W-:Y:S05]  /*19e80*/  @P0 BRA `(.L_x_2356) ;  /* 0x00000000003c0947 */ /* 0x000fea0003800000 */
[----:B------:R-:W-:Y:S05]  /*19e90*/  @!P1 BRA `(.L_x_2357) ;  /* 0x0000000000049947 */ /* 0x000fea0003800000 */
[----:B------:R-:W-:Y:S01]  /*19ea0*/  BPT.TRAP 0x1 ;  /* 0x000000040000795c */ /* 0x000fe20000300000 */
.L_x_2357:
[----:B------:R-:W-:Y:S01]  /*19eb0*/  VIADD R5, R11, 0x1 ;  /* 0x000000010b057836 */ /* 0x000fe20000000000 */
[----:B------:R-:W-:-:S04]  /*19ec0*/  SHF.L.U32 R6, R237, 0x1f, RZ ;  /* 0x0000001fed067819 */ /* 0x000fc800000006ff */
[----:B------:R-:W-:-:S04]  /*19ed0*/  ISETP.NE.AND P2, PT, R5, 0x2, PT ;  /* 0x000000020500780c */ /* 0x000fc80003f45270 */
[----:B------:R-:W-:-:S04]  /*19ee0*/  SEL R5, R5, RZ, P2 ;  /* 0x000000ff05057207 */ /* 0x000fc80001000000 */
[----:B------:R-:W-:-:S04]  /*19ef0*/  LEA R5, R5, R18, 0x3 ;  /* 0x0000001205057211 */ /* 0x000fc800078e18ff */
[----:B------:R0:W1:Y:S01]  /*19f00*/  SYNCS.PHASECHK.TRANS64.TRYWAIT P2, [R5+URZ+0x38830], R6 ;  /* 0x03883006050075a7 */ /* 0x000062000804017f */
[----:B------:R-:W-:Y:S05]  /*19f10*/  @!P1 BRA `(.L_x_2358) ;  /* 0x0000000000049947 */ /* 0x000fea0003800000 */
[----:B------:R-:W-:Y:S01]  /*19f20*/  BPT.TRAP 0x1 ;  /* 0x000000040000795c */ /* 0x000fe20000300000 */
.L_x_2358:
[----:B------:R-:W-:Y:S04]  /*19f30*/  BSSY B0, `(.L_x_2356) ;  /* 0x0000004000007945 */ /* 0x000fe80003800000 */
[----:B-1----:R-:W-:Y:S05]  /*19f40*/  @P2 BRA `(.L_x_2359) ;  /* 0x0000000000082947 */ /* 0x002fea0003800000 */
[----:B------:R-:W1:Y:S02]  /*19f50*/  SYNCS.PHASECHK.TRANS64.TRYWAIT P2, [R5+URZ+0x38830], R6 ;  /* 0x03883006050075a7 */ /* 0x000e64000804017f */
[----:B-1----:R-:W-:Y:S05]  /*19f60*/  @!P2 BRA `(.L_x_2360) ;  /* 0x00000130002ca947 */ /* 0x002fea0003800000 */
.L_x_2359:
[----:B------:R-:W-:Y:S05]  /*19f70*/  BSYNC B0 ;  /* 0x0000000000007941 */ /* 0x000fea0003800000 */
.L_x_2356:
[----:B01----:R-:W0:Y:S01]  /*19f80*/  S2R R5, SR_TID.X ;  /* 0x0000000000057919 */ /* 0x003e220000002100 */
[----:B------:R-:W-:Y:S01]  /*19f90*/  VIADD R12, R11, 0x1 ;  /* 0x000000010b0c7836 */ /* 0x000fe20000000000 */
[----:B------:R-:W-:Y:S05]  /*19fa0*/  WARPSYNC.ALL ;  /* 0x0000000000007948 */ /* 0x000fea0003800000 */
[C---:B------:R-:W-:Y:S01]  /*19fb0*/  ISETP.NE.AND P2, PT, R12.reuse, 0x2, PT ;  /* 0x000000020c00780c */ /* 0x040fe20003f45270 */
[----:B------:R-:W-:Y:S01]  /*19fc0*/  IMAD.MOV.U32 R153, RZ, RZ, 0x40000040 ;  /* 0x40000040ff997424 */ /* 0x000fe200078e00ff */
[----:B------:R-:W-:Y:S01]  /*19fd0*/  MOV R7, 0x40000040 ;  /* 0x4000004000077802 */ /* 0x000fe20000000f00 */
[----:B------:R-:W-:Y:S01]  /*19fe0*/  IMAD.MOV.U32 R155, RZ, RZ, 0x40000040 ;  /* 0x40000040ff9b7424 */ /* 0x000fe200078e00ff */
[----:B------:R-:W-:Y:S01]  /*19ff0*/  SEL R12, R12, RZ, P2 ;  /* 0x000000ff0c0c7207 */ /* 0x000fe20001000000 */
[----:B------:R-:W-:Y:S01]  /*1a000*/  IMAD.MOV.U32 R21, RZ, RZ, 0x40000040 ;  /* 0x40000040ff157424 */ /* 0x000fe200078e00ff */
[----:B------:R-:W-:-:S02]  /*1a010*/  R2UR UR15, R7 ;  /* 0x00000000070f72ca */ /* 0x000fc400000e0000 */
[----:B------:R-:W-:Y:S01]  /*1a020*/  R2UR UR11, R153 ;  /* 0x00000000990b72ca */ /* 0x000fe200000e0000 */
[----:B------:R-:W-:Y:S01]  /*1a030*/  IMAD R6, R12, 0x800, R13 ;  /* 0x000008000c067824 */ /* 0x000fe200078e020d */
[----:B------:R-:W-:Y:S02]  /*1a040*/  R2UR UR7, R155 ;  /* 0x000000009b0772ca */ /* 0x000fe400000e0000 */
[----:B------:R-:W-:Y:S01]  /*1a050*/  R2UR UR23, R153 ;  /* 0x00000000991772ca */ /* 0x000fe200000e0000 */
        /* <DEDUP_REMOVED lines=15> */
[C---:B------:R-:W-:Y:S01]  /*1a150*/  IADD3 R20, R6.reuse, 0x402, RZ ;  /* 0x0000040206147810 */ /* 0x040fe20007ffe0ff */
[----:B------:R-:W-:Y:S01]  /*1a160*/  VIADD R6, R6, 0x406 ;  /* 0x0000040606067836 */ /* 0x000fe20000000000 */
[----:B------:R-:W-:-:S02]  /*1a170*/  R2UR UR27, R21 ;  /* 0x00000000151b72ca */ /* 0x000fc400000e0000 */
[----:B------:R0:W-:Y:S01]  /*1a180*/  BAR.SYNC.DEFER_BLOCKING R5, 0x100 ;  /* 0x000400050000751d */ /* 0x0001e20000010000 */
        /* <DEDUP_REMOVED lines=30> */
.L_x_2362:
[----:B------:R-:W-:Y:S01]  /*1a370*/  SHF.L.U32 R4, R4, 0x1f, RZ ;  /* 0x0000001f04047819 */ /* 0x000fe200000006ff */
[----:B------:R-:W-:-:S04]  /*1a380*/  IMAD R5, R11, 0x8, R18 ;  /* 0x000000080b057824 */ /* 0x000fc800078e0212 */
[----:B------:R0:W1:Y:S01]  /*1a390*/  SYNCS.PHASECHK.TRANS64.TRYWAIT P0, [R5+URZ+0x38850], R4 ;  /* 0x03885004050075a7 */ /* 0x000062000800017f */
[----:B------:R-:W-:Y:S05]  /*1a3a0*/  @!P1 BRA `(.L_x_2363) ;  /* 0x0000000000049947 */ /* 0x000fea0003800000 */
[----:B------:R-:W-:Y:S01]  /*1a3b0*/  BPT.TRAP 0x1 ;  /* 0x000000040000795c */ /* 0x000fe20000300000 */
.L_x_2363:
[----:B-1----:R-:W-:Y:S05]  /*1a3c0*/  @P0 BRA `(.L_x_2361) ;  /* 0x0000000000080947 */ /* 0x002fea0003800000 */
[----:B------:R-:W1:Y:S02]  /*1a3d0*/  SYNCS.PHASECHK.TRANS64.TRYWAIT P0, [R5+URZ+0x38850], R4 ;  /* 0x03885004050075a7 */ /* 0x000e64000800017f */
[----:B-1----:R-:W-:Y:S05]  /*1a3e0*/  @!P0 BRA `(.L_x_2364) ;  /* 0x0000012c00208947 */ /* 0x002fea0003800000 */
.L_x_2361:
[----:B01----:R-:W-:Y:S01]  /*1a3f0*/  VIADD R4, R18, 0x400 ;  /* 0x0000040012047836 */ /* 0x003fe20000000000 */
[----:B------:R-:W-:Y:S01]  /*1a400*/  MOV R5, 0x40000040 ;  /* 0x4000004000057802 */ /* 0x000fe20000000f00 */
[----:B------:R-:W-:Y:S05]  /*1a410*/  WARPSYNC.ALL ;  /* 0x0000000000007948 */ /* 0x000fea0003800000 */
[----:B------:R-:W-:Y:S01]  /*1a420*/  SHF.R.U32.HI R4, RZ, 0x4, R4 ;  /* 0x00000004ff047819 */ /* 0x000fe20000011604 */
[----:B------:R-:W-:Y:S01]  /*1a430*/  WARPGROUP.ARRIVE ;  /* 0x00000000000079c5 */ /* 0x000fe20000000000 */
[----:B------:R-:W-:Y:S02]  /*1a440*/  R2UR UR7, R5 ;  /* 0x00000000050772ca */ /* 0x000fe400000e0000 */
[----:B------:R-:W-:-:S04]  /*1a450*/  LOP3.LUT R4, R4, 0x3fff, RZ, 0xc0, !PT ;  /* 0x00003fff04047812 */ /* 0x000fc800078ec0ff */
[----:B------:R-:W-:-:S05]  /*1a460*/  LOP3.LUT R4, R4, 0x10000, RZ, 0xfc, !PT ;  /* 0x0001000004047812 */ /* 0x000fca00078efcff */
[----:B------:R-:W-:-:S05]  /*1a470*/  IMAD R4, R11, 0x800, R4 ;  /* 0x000008000b047824 */ /* 0x000fca00078e0204 */
[----:B------:R-:W-:-:S13]  /*1a480*/  R2UR UR6, R4 ;  /* 0x00000000040672ca */ /* 0x000fda00000e0000 */
[----:B------:R-:W-:Y:S01]  /*1a490*/  QGMMA.64x256x32.F32.E4M3.E4M3 R24, R228, gdesc[UR4], R24, gsb0 ;  /* 0x03e00004e4187df3 */ /* 0x000fe20008000818 */
[----:B------:R-:W-:Y:S02]  /*1a4a0*/  VIADD R6, R4, 0x2 ;  /* 0x0000000204067836 */ /* 0x000fe40000000000 */
[----:B------:R-:W-:-:S03]  /*1a4b0*/  IMAD.MOV.U32 R7, RZ, RZ, 0x40000040 ;  /* 0x40000040ff077424 */ /* 0x000fc600078e00ff */
[----:B------:R-:W-:Y:S02]  /*1a4c0*/  R2UR UR6, R6 ;  /* 0x00000000060672ca */ /* 0x000fe400000e0000 */
[----:B------:R-:W-:Y:S01]  /*1a4d0*/  R2UR UR7, R7 ;  /* 0x00000000070772ca */ /* 0x000fe200000e0000 */
[----:B------:R-:W-:Y:S02]  /*1a4e0*/  WARPGROUP.DEPBAR.LE gsb0, 0x0 ;  /* 0x00008000000079c5 */ /* 0x000fe40000010000 */
[----:B------:R-:W-:Y:S01]  /*1a4f0*/  WARPGROUP.ARRIVE ;  /* 0x00000000000079c5 */ /* 0x000fe20000000000 */
[----:B------:R-:W2:Y:S04]  /*1a500*/  LDL R228, [R1+0x20] ;  /* 0x0000200001e47983 */ /* 0x000ea80000100800 */
[----:B------:R-:W2:-:S12]  /*1a510*/  LDL R229, [R1+0xc] ;  /* 0x00000c0001e57983 */ /* 0x000e980000100800 */
[----:B------:R-:W-:Y:S01]  /*1a520*/  QGMMA.64x256x32.F32.E4M3.E4M3 R24, R224, gdesc[UR4], R24, gsb0 ;  /* 0x03e00004e0187df3 */ /* 0x000fe20008000818 */
[----:B------:R-:W3:Y:S04]  /*1a530*/  LDL R230, [R1+0x38] ;  /* 0x0000380001e67983 */ /* 0x000ee80000100800 */
[----:B------:R-:W4:Y:S01]  /*1a540*/  LDL R231, [R1+0x3c] ;  /* 0x00003c0001e77983 */ /* 0x000f220000100800 */
[----:B------:R-:W-:-:S03]  /*1a550*/  WARPGROUP.DEPBAR.LE gsb0, 0x0 ;  /* 0x00008000000079c5 */ /* 0x000fc60000010000 */
[----:B------:R-:W5:Y:S01]  /*1a560*/  LDL R227, [R1+0x4] ;  /* 0x0000040001e37983 */ /* 0x000f620000100800 */
[----:B------:R-:W-:Y:S01]  /*1a570*/  VIADD R6, R4, 0x4 ;  /* 0x0000000404067836 */ /* 0x000fe20000000000 */
[----:B------:R-:W-:Y:S01]  /*1a580*/  WARPGROUP.ARRIVE ;  /* 0x00000000000079c5 */ /* 0x000fe20000000000 */
[----:B------:R-:W-:Y:S02]  /*1a590*/  IMAD.MOV.U32 R7, RZ, RZ, 0x40000040 ;  /* 0x40000040ff077424 */ /* 0x000fe400078e00ff */
[----:B------:R-:W-:Y:S01]  /*1a5a0*/  FMUL.FTZ R15, R2, R156 ;  /* 0x0000009c020f7220 */ /* 0x000fe20000410000 */
[----:B------:R-:W-:Y:S01]  /*1a5b0*/  VIADD R4, R4, 0x6 ;  /* 0x0000000604047836 */ /* 0x000fe20000000000 */
[----:B------:R-:W-:Y:S01]  /*1a5c0*/  R2UR UR6, R6 ;  /* 0x00000000060672ca */ /* 0x000fe200000e0000 */
[C---:B------:R-:W-:Y:S01]  /*1a5d0*/  FMUL.FTZ R156, R2.reuse, R163 ;  /* 0x000000a3029c7220 */ /* 0x040fe20000410000 */
[----:B------:R-:W-:Y:S01]  /*1a5e0*/  R2UR UR7, R7 ;  /* 0x00000000070772ca */ /* 0x000fe200000e0000 */
[C---:B------:R-:W-:Y:S01]  /*1a5f0*/  FMUL.FTZ R163, R2.reuse, R170 ;  /* 0x000000aa02a37220 */ /* 0x040fe20000410000 */
[----:B------:R-:W-:Y:S01]  /*1a600*/  FMUL.FTZ R170, R2, R178 ;  /* 0x000000b202aa7220 */ /* 0x000fe20000410000 */
[----:B------:R-:W-:-:S02]  /*1a610*/  IMAD.MOV.U32 R178, RZ, RZ, -0x80 ;  /* 0xffffff80ffb27424 */ /* 0x000fc400078e00ff */
[C---:B------:R-:W-:Y:S01]  /*1a620*/  FMUL.FTZ R6, R2.reuse, R153 ;  /* 0x0000009902067220 */ /* 0x040fe20000410000 */
[C---:B------:R-:W-:Y:S01]  /*1a630*/  FMUL.FTZ R153, R2.reuse, R160 ;  /* 0x000000a002997220 */ /* 0x040fe20000410000 */
[C---:B------:R-:W-:Y:S01]  /*1a640*/  FMUL.FTZ R160, R2.reuse, R167 ;  /* 0x000000a702a07220 */ /* 0x040fe20000410000 */
[C---:B------:R-:W-:Y:S01]  /*1a650*/  FMUL.FTZ R167, R2.reuse, R175 ;  /* 0x000000af02a77220 */ /* 0x040fe20000410000 */
[C---:B------:R-:W-:Y:S01]  /*1a660*/  FMUL.FTZ R175, R2.reuse, R181 ;  /* 0x000000b502af7220 */ /* 0x040fe20000410000 */
[C---:B------:R-:W-:Y:S01]  /*1a670*/  FMUL.FTZ R20, R2.reuse, R157 ;  /* 0x0000009d02147220 */ /* 0x040fe20000410000 */
[----:B------:R-:W-:Y:S01]  /*1a680*/  MUFU.TANH R6, R6 ;  /* 0x0000000600067308 */ /* 0x000fe20000002400 */
[----:B------:R-:W-:Y:S01]  /*1a690*/  MOV R5, 0x40000040 ;  /* 0x4000004000057802 */ /* 0x000fe20000000f00 */
[----:B------:R-:W-:Y:S01]  /*1a6a0*/  FMUL.FTZ R21, R2, R158 ;  /* 0x0000009e02157220 */ /* 0x000fe20000410000 */
[----:B------:R-:W-:Y:S01]  /*1a6b0*/  QGMMA.64x256x32.F32.E4M3.E4M3 R24, R220, gdesc[UR4], R24, gsb0 ;  /* 0x03e00004dc187df3 */ /* 0x000fe20008000818 */
[----:B------:R-:W-:Y:S01]  /*1a6c0*/  R2UR UR6, R4 ;  /* 0x00000000040672ca */ /* 0x000fe200000e0000 */
[C---:B------:R-:W-:Y:S01]  /*1a6d0*/  FMUL.FTZ R4, R2.reuse, R152 ;  /* 0x0000009802047220 */ /* 0x040fe20000410000 */
[C---:B------:R-:W-:Y:S01]  /*1a6e0*/  FMUL.FTZ R152, R2.reuse, R159 ;  /* 0x0000009f02987220 */ /* 0x040fe20000410000 */
[C---:B------:R-:W-:Y:S01]  /*1a6f0*/  FMUL.FTZ R159, R2.reuse, R166 ;  /* 0x000000a6029f7220 */ /* 0x040fe20000410000 */
[C---:B------:R-:W-:Y:S01]  /*1a700*/  FMUL.FTZ R166, R2.reuse, R174 ;  /* 0x000000ae02a67220 */ /* 0x040fe20000410000 */
[----:B------:R-:W-:Y:S01]  /*1a710*/  FMUL.FTZ R174, R2, R180 ;  /* 0x000000b402ae7220 */ /* 0x000fe20000410000 */
[----:B------:R-:W-:Y:S01]  /*1a720*/  IMAD R180, R10, R178, 0x1 ;  /* 0x000000010ab47424 */ /* 0x000fe200078e02b2 */
[----:B------:R-:W0:Y:S01]  /*1a730*/  MUFU.TANH R4, R4 ;  /* 0x0000000400047308 */ /* 0x000e220000002400 */
[----:B------:R-:W-:Y:S01]  /*1a740*/  R2UR UR7, R5 ;  /* 0x00000000050772ca */ /* 0x000fe200000e0000 */
        /* <DEDUP_REMOVED lines=48> */
[----:B------:R-:W-:-:S06]  /*1aa50*/  FMUL.FTZ R215, R2, R215 ;  /* 0x000000d702d77220 */ /* 0x000fcc0000410000 */
[----:B------:R-:W1:Y:S08]  /*1aa60*/  MUFU.TANH R161, R161 ;  /* 0x000000a100a17308 */ /* 0x000e700000002400 */
[----:B------:R1:W-:Y:S08]  /*1aa70*/  MUFU.TANH R178, R186 ;  /* 0x000000ba00b27308 */ /* 0x0003f00000002400 */
        /* <DEDUP_REMOVED lines=24> */
[----:B------:R-:W-:-:S07]  /*1ac00*/  WARPGROUP.DEPBAR.LE gsb0, 0x0 ;  /* 0x00008000000079c5 */ /* 0x000fce0000010000 */
[----:B------:R-:W-:Y:S01]  /*1ac10*/  MUFU.TANH R7, R7 ;  /* 0x0000000700077308 */ /* 0x000fe20000002400 */
[----:B------:R-:W-:Y:S01]  /*1ac20*/  WARPGROUP.ARRIVE ;  /* 0x00000000000079c5 */ /* 0x000fe20000000000 */
[----:B-----5:R-:W-:-:S06]  /*1ac30*/  IMAD R180, R227, 0x80, R180 ;  /* 0x00000080e3b47824 */ /* 0x020fcc00078e02b4 */
[----:B------:R-:W-:Y:S01]  /*1ac40*/  MUFU.TANH R194, R194 ;  /* 0x000000c200c27308 */ /* 0x000fe20000002400 */
[----:B------:R-:W-:Y:S01]  /*1ac50*/  QGMMA.64x256x32.F32.E4M3.E4M3 R24, R216, gdesc[UR4], R24, gsb0 ;  /* 0x03e00004d8187df3 */ /* 0x000fe20008000818 */
[----:B--2---:R-:W-:-:S06]  /*1ac60*/  IADD3 R181, -R229, R180, R228 ;  /* 0x000000b4e5b57210 */ /* 0x004fcc0007ffe1e4 */
[----:B------:R2:W-:Y:S01]  /*1ac70*/  MUFU.TANH R180, R187 ;  /* 0x000000bb00b47308 */ /* 0x0005e20000002400 */
[----:B---3--:R-:W-:-:S04]  /*1ac80*/  IMAD R181, R230, -0x2, R181 ;  /* 0xfffffffee6b57824 */ /* 0x008fc800078e02b5 */
[----:B----4-:R-:W-:Y:S02]  /*1ac90*/  IMAD.IADD R181, R231, 0x1, R181 ;  /* 0x00000001e7b57824 */ /* 0x010fe400078e02b5 */
[----:B------:R-:W3:Y:S01]  /*1aca0*/  S2R R231, SR_TID.X ;  /* 0x0000000000e77919 */ /* 0x000ee20000002100 */
[----:B------:R-:W-:Y:S02]  /*1acb0*/  MUFU.TANH R195, R195 ;  /* 0x000000c300c37308 */ /* 0x000fe40000002400 */
[C---:B------:R-:W-:Y:S02]  /*1acc0*/  ISETP.GT.AND P0, PT, R181.reuse, RZ, PT ;  /* 0x000000ffb500720c */ /* 0x040fe40003f04270 */
[C---:B------:R-:W-:Y:S02]  /*1acd0*/  ISETP.GT.AND P2, PT, R181.reuse, 0x1, PT ;  /* 0x00000001b500780c */ /* 0x040fe40003f44270 */
[----:B0-----:R-:W-:Y:S02]  /*1ace0*/  FSEL R4, R4, -INF , P0 ;  /* 0xff80000004047808 */ /* 0x001fe40000000000 */
[----:B------:R-:W-:Y:S01]  /*1acf0*/  ISETP.GT.AND P0, PT, R181, 0x8, PT ;  /* 0x00000008b500780c */ /* 0x000fe20003f04270 */
[----:B------:R-:W-:Y:S01]  /*1ad00*/  MUFU.TANH R198, R198 ;  /* 0x000000c600c67308 */ /* 0x000fe20000002400 */
[----:B------:R-:W-:-:S02]  /*1ad10*/  FSEL R6, R6, -INF , P2 ;  /* 0xff80000006067808 */ /* 0x000fc40001000000 */
[----:B------:R-:W-:Y:S02]  /*1ad20*/  FMNMX.FTZ R185, R4, R9, !PT ;  /* 0x0000000904b97209 */ /* 0x000fe40007810000 */
[----:B------:R-:W-:Y:S02]  /*1ad30*/  ISETP.GT.AND P2, PT, R181, 0x9, PT ;  /* 0x00000009b500780c */ /* 0x000fe40003f44270 */
[----:B-1----:R-:W-:Y:S01]  /*1ad40*/  FSEL R183, R15, -INF , P0 ;  /* 0xff8000000fb77808 */ /* 0x002fe20000000000 */
[----:B------:R-:W-:Y:S01]  /*1ad50*/  MUFU.TANH R199, R199 ;  /* 0x000000c700c77308 */ /* 0x000fe20000002400 */
[----:B------:R-:W-:Y:S02]  /*1ad60*/  FMNMX.FTZ R185, R6, R185, !PT ;  /* 0x000000b906b97209 */ /* 0x000fe40007810000 */
[----:B------:R-:W-:Y:S02]  /*1ad70*/  ISETP.GT.AND P0, PT, R181, 0x10, PT ;  /* 0x00000010b500780c */ /* 0x000fe40003f04270 */
[----:B------:R-:W-:-:S02]  /*1ad80*/  FSEL R20, R20, -INF , P2 ;  /* 0xff80000014147808 */ /* 0x000fc40001000000 */
[----:B------:R-:W-:Y:S01]  /*1ad90*/  FMNMX.FTZ R185, R183, R185, !PT ;  /* 0x000000b9b7b97209 */ /* 0x000fe20007810000 */
[----:B------:R0:W-:Y:S01]  /*1ada0*/  MUFU.TANH R15, R190 ;  /* 0x000000be000f7308 */ /* 0x0001e20000002400 */
[----:B------:R-:W-:Y:S02]  /*1adb0*/  ISETP.GT.AND P2, PT, R181, 0x11, PT ;  /* 0x00000011b500780c */ /* 0x000fe40003f44270 */
[----:B------:R-:W-:Y:S02]  /*1adc0*/  FSEL R153, R153, -INF , P0 ;  /* 0xff80000099997808 */ /* 0x000fe40000000000 */
[----:B------:R-:W-:Y:S02]  /*1add0*/  FMNMX.FTZ R186, R20, R185, !PT ;  /* 0x000000b914ba7209 */ /* 0x000fe40007810000 */
[----:B------:R-:W-:Y:S01]  /*1ade0*/  ISETP.GT.AND P0, PT, R181, 0x18, PT ;  /* 0x00000018b500780c */ /* 0x000fe20003f04270 */
[----:B------:R1:W4:Y:S01]  /*1adf0*/  MUFU.TANH R185, R192 ;  /* 0x000000c000b97308 */ /* 0x0003220000002400 */
[----:B------:R-:W-:-:S02]  /*1ae00*/  FSEL R154, R154, -INF , P2 ;  /* 0xff8000009a9a7808 */ /* 0x000fc40001000000 */
[----:B------:R-:W-:Y:S02]  /*1ae10*/  FMNMX.FTZ R186, R153, R186, !PT ;  /* 0x000000ba99ba7209 */ /* 0x000fe40007810000 */
[----:B------:R-:W-:Y:S02]  /*1ae20*/  ISETP.GT.AND P2, PT, R181, 0x19, PT ;  /* 0x00000019b500780c */ /* 0x000fe40003f44270 */
[----:B------:R-:W-:Y:S01]  /*1ae30*/  FSEL R157, R157, -INF , P0 ;  /* 0xff8000009d9d7808 */ /* 0x000fe20000000000 */
[----:B------:R-:W-:Y:S01]  /*1ae40*/  MUFU.TANH R159, R159 ;  /* 0x0000009f009f7308 */ /* 0x000fe20000002400 */
[----:B--2---:R-:W-:Y:S02]  /*1ae50*/  FMNMX.FTZ R187, R154, R186, !PT ;  /* 0x000000ba9abb7209 */ /* 0x004fe40007810000 */
[----:B------:R-:W-:Y:S02]  /*1ae60*/  ISETP.GT.AND P0, PT, R181, 0x20, PT ;  /* 0x00000020b500780c */ /* 0x000fe40003f04270 */
[----:B------:R-:W-:-:S02]  /*1ae70*/  FSEL R158, R158, -INF , P2 ;  /* 0xff8000009e9e7808 */ /* 0x000fc40001000000 */
[----:B------:R-:W-:Y:S01]  /*1ae80*/  FMNMX.FTZ R187, R157, R187, !PT ;  /* 0x000000bb9dbb7209 */ /* 0x000fe20007810000 */
[----:B------:R2:W5:Y:S01]  /*1ae90*/  MUFU.TANH R186, R193 ;  /* 0x000000c100ba7308 */ /* 0x0005620000002400 */
[----:B------:R-:W-:Y:S02]  /*1aea0*/  ISETP.GT.AND P2, PT, R181, 0x21, PT ;  /* 0x00000021b500780c */ /* 0x000fe40003f44270 */
[----:B------:R-:W-:Y:S02]  /*1aeb0*/  FSEL R161, R161, -INF , P0 ;  /* 0xff800000a1a17808 */ /* 0x000fe40000000000 */
[----:B------:R-:W-:Y:S02]  /*1aec0*/  FMNMX.FTZ R188, R158, R187, !PT ;  /* 0x000000bb9ebc7209 */ /* 0x000fe40007810000 */
[----:B------:R-:W-:Y:S01]  /*1aed0*/  ISETP.GT.AND P0, PT, R181, 0x28, PT ;  /* 0x00000028b500780c */ /* 0x000fe20003f04270 */
[----:B------:R3:W5:Y:S01]  /*1aee0*/  MUFU.TANH R187, R196 ;  /* 0x000000c400bb7308 */ /* 0x0007620000002400 */
[----:B------:R-:W-:-:S02]  /*1aef0*/  FSEL R162, R162, -INF , P2 ;  /* 0xff800000a2a27808 */ /* 0x000fc40001000000 */
[----:B------:R-:W-:Y:S02]  /*1af00*/  FMNMX.FTZ R188, R161, R188, !PT ;  /* 0x000000bca1bc7209 */ /* 0x000fe40007810000 */
[----:B------:R-:W-:Y:S02]  /*1af10*/  ISETP.GT.AND P2, PT, R181, 0x29, PT ;  /* 0x00000029b500780c */ /* 0x000fe40003f44270 */
[----:B------:R-:W-:Y:S01]  /*1af20*/  FSEL R165, R165, -INF , P0 ;  /* 0xff800000a5a57808 */ /* 0x000fe20000000000 */
[----:B------:R-:W-:Y:S01]  /*1af30*/  MUFU.TANH R202, R202 ;  /* 0x000000ca00ca7308 */ /* 0x000fe20000002400 */
[----:B------:R-:W-:Y:S02]  /*1af40*/  FMNMX.FTZ R189, R162, R188, !PT ;  /* 0x000000bca2bd7209 */ /* 0x000fe40007810000 */
[----:B------:R-:W-:Y:S02]  /*1af50*/  ISETP.GT.AND P0, PT, R181, 0x30, PT ;  /* 0x00000030b500780c */ /* 0x000fe40003f04270 */
[----:B------:R-:W-:-:S02]  /*1af60*/  FSEL R168, R168, -INF , P2 ;  /* 0xff800000a8a87808 */ /* 0x000fc40001000000 */
[----:B------:R-:W-:Y:S01]  /*1af70*/  FMNMX.FTZ R189, R165, R189, !PT ;  /* 0x000000bda5bd7209 */ /* 0x000fe20007810000 */
[----:B------:R5:W5:Y:S01]  /*1af80*/  MUFU.TANH R188, R197 ;  /* 0x000000c500bc7308 */ /* 0x000b620000002400 */
[----:B------:R-:W-:Y:S02]  /*1af90*/  ISETP.GT.AND P2, PT, R181, 0x31, PT ;  /* 0x00000031b500780c */ /* 0x000fe40003f44270 */
[----:B------:R-:W-:Y:S02]  /*1afa0*/  FSEL R169, R169, -INF , P0 ;  /* 0xff800000a9a97808 */ /* 0x000fe40000000000 */
[----:B0-----:R-:W-:Y:S02]  /*1afb0*/  FMNMX.FTZ R190, R168, R189, !PT ;  /* 0x000000bda8be7209 */ /* 0x001fe40007810000 */
[----:B------:R-:W-:Y:S01]  /*1afc0*/  ISETP.GT.AND P0, PT, R181, 0x38, PT ;  /* 0x00000038b500780c */ /* 0x000fe20003f04270 */
[----:B------:R0:W0:Y:S01]  /*1afd0*/  MUFU.TANH R189, R200 ;  /* 0x000000c800bd7308 */ /* 0x0000220000002400 */
[----:B------:R-:W-:-:S02]  /*1afe0*/  FSEL R171, R171, -INF , P2 ;  /* 0xff800000abab7808 */ /* 0x000fc40001000000 */
[----:B------:R-:W-:Y:S02]  /*1aff0*/  FMNMX.FTZ R190, R169, R190, !PT ;  /* 0x000000bea9be7209 */ /* 0x000fe40007810000 */
[----:B------:R-:W-:Y:S02]  /*1b000*/  ISETP.GT.AND P2, PT, R181, 0x39, PT ;  /* 0x00000039b500780c */ /* 0x000fe40003f44270 */
[----:B------:R-:W-:Y:S01]  /*1b010*/  FSEL R174, R174, -INF , P0 ;  /* 0xff800000aeae7808 */ /* 0x000fe20000000000 */
[----:B------:R-:W-:Y:S01]  /*1b020*/  MUFU.TANH R203, R203 ;  /* 0x000000cb00cb7308 */ /* 0x000fe20000002400 */
[----:B-1----:R-:W-:Y:S02]  /*1b030*/  FMNMX.FTZ R192, R171, R190, !PT ;  /* 0x000000beabc07209 */ /* 0x002fe40007810000 */
[----:B------:R-:W-:Y:S02]  /*1b040*/  ISETP.GT.AND P0, PT, R181, 0x40, PT ;  /* 0x00000040b500780c */ /* 0x000fe40003f04270 */
[----:B------:R-:W-:-:S02]  /*1b050*/  FSEL R175, R175, -INF , P2 ;  /* 0xff800000afaf7808 */ /* 0x000fc40001000000 */
[----:B------:R-:W-:Y:S01]  /*1b060*/  FMNMX.FTZ R192, R174, R192, !PT ;  /* 0x000000c0aec07209 */ /* 0x000fe20007810000 */
[----:B------:R-:W1:Y:S01]  /*1b070*/  MUFU.TANH R190, R201 ;  /* 0x000000c900be7308 */ /* 0x000e620000002400 */
[----:B------:R-:W-:Y:S02]  /*1b080*/  ISETP.GT.AND P2, PT, R181, 0x41, PT ;  /* 0x00000041b500780c */ /* 0x000fe40003f44270 */
[----:B------:R-:W-:Y:S02]  /*1b090*/  FSEL R177, R177, -INF , P0 ;  /* 0xff800000b1b17808 */ /* 0x000fe40000000000 */
[----:B--2---:R-:W-:Y:S02]  /*1b0a0*/  FMNMX.FTZ R193, R175, R192, !PT ;  /* 0x000000c0afc17209 */ /* 0x004fe40007810000 */
[----:B------:R-:W-:Y:S01]  /*1b0b0*/  ISETP.GT.AND P0, PT, R181, 0x48, PT ;  /* 0x00000048b500780c */ /* 0x000fe20003f04270 */
[----:B------:R-:W2:Y:S01]  /*1b0c0*/  MUFU.TANH R192, R204 ;  /* 0x000000cc00c07308 */ /* 0x000ea20000002400 */
[----:B------:R-:W-:-:S02]  /*1b0d0*/  FSEL R179, R179, -INF , P2 ;  /* 0xff800000b3b37808 */ /* 0x000fc40001000000 */
[----:B------:R-:W-:Y:S02]  /*1b0e0*/  FMNMX.FTZ R193, R177, R193, !PT ;  /* 0x000000c1b1c17209 */ /* 0x000fe40007810000 */
[----:B------:R-:W-:Y:S02]  /*1b0f0*/  ISETP.GT.AND P2, PT, R181, 0x49, PT ;  /* 0x00000049b500780c */ /* 0x000fe40003f44270 */
[----:B------:R-:W-:Y:S01]  /*1b100*/  FSEL R182, R182, -INF , P0 ;  /* 0xff800000b6b67808 */ /* 0x000fe20000000000 */
[----:B------:R-:W-:Y:S01]  /*1b110*/  MUFU.TANH R167, R167 ;  /* 0x000000a700a77308 */ /* 0x000fe20000002400 */
[----:B---3--:R-:W-:Y:S02]  /*1b120*/  FMNMX.FTZ R196, R179, R193, !PT ;  /* 0x000000c1b3c47209 */ /* 0x008fe40007810000 */
[----:B------:R-:W-:Y:S02]  /*1b130*/  ISETP.GT.AND P0, PT, R181, 0x50, PT ;  /* 0x00000050b500780c */ /* 0x000fe40003f04270 */
[----:B------:R-:W-:-:S02]  /*1b140*/  FSEL R184, R184, -INF , P2 ;  /* 0xff800000b8b87808 */ /* 0x000fc40001000000 */
[----:B------:R-:W-:Y:S01]  /*1b150*/  FMNMX.FTZ R196, R182, R196, !PT ;  /* 0x000000c4b6c47209 */ /* 0x000fe20007810000 */
[----:B------:R-:W3:Y:S01]  /*1b160*/  MUFU.TANH R193, R205 ;  /* 0x000000cd00c17308 */ /* 0x000ee20000002400 */
[----:B------:R-:W-:Y:S02]  /*1b170*/  ISETP.GT.AND P2, PT, R181, 0x51, PT ;  /* 0x00000051b500780c */ /* 0x000fe40003f44270 */
[----:B----4-:R-:W-:Y:S02]  /*1b180*/  FSEL R185, R185, -INF , P0 ;  /* 0xff800000b9b97808 */ /* 0x010fe40000000000 */
[----:B-----5:R-:W-:Y:S02]  /*1b190*/  FMNMX.FTZ R197, R184, R196, !PT ;  /* 0x000000c4b8c57209 */ /* 0x020fe40007810000 */
[----:B------:R-:W-:Y:S01]  /*1b1a0*/  ISETP.GT.AND P0, PT, R181, 0x58, PT ;  /* 0x00000058b500780c */ /* 0x000fe20003f04270 */
[----:B------:R4:W5:Y:S01]  /*1b1b0*/  MUFU.TANH R196, R208 ;  /* 0x000000d000c47308 */ /* 0x0009620000002400 */
[----:B------:R-:W-:-:S02]  /*1b1c0*/  FSEL R186, R186, -INF , P2 ;  /* 0xff800000baba7808 */ /* 0x000fc40001000000 */
[----:B------:R-:W-:Y:S02]  /*1b1d0*/  FMNMX.FTZ R197, R185, R197, !PT ;  /* 0x000000c5b9c57209 */ /* 0x000fe40007810000 */
[----:B------:R-:W-:Y:S02]  /*1b1e0*/  ISETP.GT.AND P2, PT, R181, 0x59, PT ;  /* 0x00000059b500780c */ /* 0x000fe40003f44270 */
[----:B------:R-:W-:Y:S02]  /*1b1f0*/  FSEL R187, R187, -INF , P0 ;  /* 0xff800000bbbb7808 */ /* 0x000fe40000000000 */
[----:B0-----:R-:W-:Y:S01]  /*1b200*/  FMNMX.FTZ R200, R186, R197, !PT ;  /* 0x000000c5bac87209 */ /* 0x001fe20007810000 */
[----:B----4-:R-:W-:Y:S01]  /*1b210*/  FMUL.FTZ R208, R2, R211 ;  /* 0x000000d302d07220 */ /* 0x010fe20000410000 */
[----:B------:R-:W-:Y:S01]  /*1b220*/  ISETP.GT.AND P0, PT, R181, 0x60, PT ;  /* 0x00000060b500780c */ /* 0x000fe20003f04270 */
[----:B------:R-:W0:Y:S01]  /*1b230*/  MUFU.TANH R197, R209 ;  /* 0x000000d100c57308 */ /* 0x000e220000002400 */
[----:B------:R-:W-:-:S02]  /*1b240*/  FSEL R188, R188, -INF , P2 ;  /* 0xff800000bcbc7808 */ /* 0x000fc40001000000 */
[----:B------:R-:W-:Y:S02]  /*1b250*/  FMNMX.FTZ R200, R187, R200, !PT ;  /* 0x000000c8bbc87209 */ /* 0x000fe40007810000 */
[----:B------:R-:W-:Y:S02]  /*1b260*/  ISETP.GT.AND P2, PT, R181, 0x61, PT ;  /* 0x00000061b500780c */ /* 0x000fe40003f44270 */
[----:B------:R-:W-:Y:S01]  /*1b270*/  FSEL R189, R189, -INF , P0 ;  /* 0xff800000bdbd7808 */ /* 0x000fe20000000000 */
[----:B------:R-:W-:Y:S01]  /*1b280*/  MUFU.TANH R208, R208 ;  /* 0x000000d000d07308 */ /* 0x000fe20000002400 */
[----:B------:R-:W-:Y:S02]  /*1b290*/  FMNMX.FTZ R201, R188, R200, !PT ;  /* 0x000000c8bcc97209 */ /* 0x000fe40007810000 */
[----:B------:R-:W-:Y:S02]  /*1b2a0*/  ISETP.GT.AND P0, PT, R181, 0x68, PT ;  /* 0x00000068b500780c */ /* 0x000fe40003f04270 */
[----:B-1----:R-:W-:-:S02]  /*1b2b0*/  FSEL R190, R190, -INF , P2 ;  /* 0xff800000bebe7808 */ /* 0x002fc40001000000 */
[----:B------:R-:W-:Y:S01]  /*1b2c0*/  FMNMX.FTZ R201, R189, R201, !PT ;  /* 0x000000c9bdc97209 */ /* 0x000fe20007810000 */
[----:B------:R-:W1:Y:S01]  /*1b2d0*/  MUFU.TANH R200, R212 ;  /* 0x000000d400c87308 */ /* 0x000e620000002400 */
[C---:B------:R-:W-:Y:S02]  /*1b2e0*/  ISETP.GT.AND P2, PT, R181.reuse, 0x69, PT ;  /* 0x00000069b500780c */ /* 0x040fe40003f44270 */
[----:B--2---:R-:W-:Y:S02]  /*1b2f0*/  FSEL R192, R192, -INF , P0 ;  /* 0xff800000c0c07808 */ /* 0x004fe40000000000 */
[----:B------:R-:W-:Y:S02]  /*1b300*/  FMNMX.FTZ R204, R190, R201, !PT ;  /* 0x000000c9becc7209 */ /* 0x000fe40007810000 */
[----:B------:R-:W-:Y:S01]  /*1b310*/  ISETP.GT.AND P0, PT, R181, 0x70, PT ;  /* 0x00000070b500780c */ /* 0x000fe20003f04270 */
[----:B------:R-:W2:Y:S01]  /*1b320*/  MUFU.TANH R201, R213 ;  /* 0x000000d500c97308 */ /* 0x000ea20000002400 */
[----:B---3--:R-:W-:-:S02]  /*1b330*/  FSEL R193, R193, -INF , P2 ;  /* 0xff800000c1c17808 */ /* 0x008fc40001000000 */
[----:B------:R-:W-:Y:S02]  /*1b340*/  FMNMX.FTZ R204, R192, R204, !PT ;  /* 0x000000ccc0cc7209 */ /* 0x000fe40007810000 */
[----:B------:R-:W-:Y:S02]  /*1b350*/  ISETP.GT.AND P2, PT, R181, 0x71, PT ;  /* 0x00000071b500780c */ /* 0x000fe40003f44270 */
[----:B-----5:R-:W-:Y:S02]  /*1b360*/  FSEL R196, R196, -INF , P0 ;  /* 0xff800000c4c47808 */ /* 0x020fe40000000000 */
[----:B------:R-:W-:Y:S02]  /*1b370*/  FMNMX.FTZ R205, R193, R204, !PT ;  /* 0x000000ccc1cd7209 */ /* 0x000fe40007810000 */
[----:B------:R-:W-:Y:S01]  /*1b380*/  ISETP.GT.AND P0, PT, R181, 0x78, PT ;  /* 0x00000078b500780c */ /* 0x000fe20003f04270 */
[----:B------:R3:W4:Y:S01]  /*1b390*/  MUFU.TANH R204, R191 ;  /* 0x000000bf00cc7308 */ /* 0x0007220000002400 */
[----:B0-----:R-:W-:-:S02]  /*1b3a0*/  FSEL R197, R197, -INF , P2 ;  /* 0xff800000c5c57808 */ /* 0x001fc40001000000 */
[----:B------:R-:W-:Y:S02]  /*1b3b0*/  FMNMX.FTZ R205, R196, R205, !PT ;  /* 0x000000cdc4cd7209 */ /* 0x000fe40007810000 */
[C---:B------:R-:W-:Y:S01]  /*1b3c0*/  ISETP.GT.AND P2, PT, R181.reuse, 0x79, PT ;  /* 0x00000079b500780c */ /* 0x040fe20003f44270 */
[----:B------:R-:W-:Y:S01]  /*1b3d0*/  VIADD R181, R181, 0x8 ;  /* 0x00000008b5b57836 */ /* 0x000fe20000000000 */
[----:B-1----:R-:W-:Y:S02]  /*1b3e0*/  FSEL R200, R200, -INF , P0 ;  /* 0xff800000c8c87808 */ /* 0x002fe40000000000 */
[----:B------:R-:W-:Y:S02]  /*1b3f0*/  FMNMX.FTZ R205, R197, R205, !PT ;  /* 0x000000cdc5cd7209 */ /* 0x000fe40007810000 */
[----:B--2---:R-:W-:Y:S02]  /*1b400*/  FSEL R201, R201, -INF , P2 ;  /* 0xff800000c9c97808 */ /* 0x004fe40001000000 */
[----:B---3--:R-:W-:-:S02]  /*1b410*/  FMNMX.FTZ R191, R200, R205, !PT ;  /* 0x000000cdc8bf7209 */ /* 0x008fc40007810000 */
[----:B------:R-:W-:Y:S02]  /*1b420*/  ISETP.GT.AND P4, PT, R181, RZ, PT ;  /* 0x000000ffb500720c */ /* 0x000fe40003f84270 */
[----:B------:R-:W-:Y:S02]  /*1b430*/  FMNMX.FTZ R191, R201, R191, !PT ;  /* 0x000000bfc9bf7209 */ /* 0x000fe40007810000 */
[----:B------:R-:W-:Y:S02]  /*1b440*/  FSEL R5, R5, -INF , P4 ;  /* 0xff80000005057808 */ /* 0x000fe40002000000 */
[C---:B------:R-:W-:Y:S01]  /*1b450*/  ISETP.GT.AND P2, PT, R181.reuse, 0x8, PT ;  /* 0x00000008b500780c */ /* 0x040fe20003f44270 */
[----:B------:R-:W0:Y:S01]  /*1b460*/  SHFL.BFLY PT, R205, R191, 0x2, 0x1f ;  /* 0x0c401f00bfcd7f89 */ /* 0x000e2200000e0000 */
[C---:B------:R-:W-:Y:S02]  /*1b470*/  ISETP.GT.AND P3, PT, R181.reuse, 0x9, PT ;  /* 0x00000009b500780c */ /* 0x040fe40003f64270 */
[----:B------:R-:W-:-:S02]  /*1b480*/  ISETP.GT.AND P5, PT, R181, 0x10, PT ;  /* 0x00000010b500780c */ /* 0x000fc40003fa4270 */
[----:B------:R-:W-:Y:S02]  /*1b490*/  ISETP.GT.AND P4, PT, R181, 0x11, PT ;  /* 0x00000011b500780c */ /* 0x000fe40003f84270 */
[----:B------:R-:W-:Y:S02]  /*1b4a0*/  FSEL R21, R21, -INF , P2 ;  /* 0xff80000015157808 */ /* 0x000fe40001000000 */
[----:B------:R-:W-:Y:S02]  /*1b4b0*/  FSEL R152, R152, -INF , P3 ;  /* 0xff80000098987808 */ /* 0x000fe40001800000 */
[----:B------:R-:W-:Y:S02]  /*1b4c0*/  FSEL R155, R155, -INF , P5 ;  /* 0xff8000009b9b7808 */ /* 0x000fe40002800000 */
[----:B------:R-:W-:Y:S02]  /*1b4d0*/  FSEL R156, R156, -INF , P4 ;  /* 0xff8000009c9c7808 */ /* 0x000fe40002000000 */
[----:B------:R-:W-:-:S02]  /*1b4e0*/  ISETP.GT.AND P2, PT, R181, 0x19, PT ;  /* 0x00000019b500780c */ /* 0x000fc40003f44270 */
[C---:B------:R-:W-:Y:S02]  /*1b4f0*/  ISETP.GT.AND P3, PT, R181.reuse, 0x20, PT ;  /* 0x00000020b500780c */ /* 0x040fe40003f64270 */
[C---:B------:R-:W-:Y:S02]  /*1b500*/  ISETP.GT.AND P5, PT, R181.reuse, 0x21, PT ;  /* 0x00000021b500780c */ /* 0x040fe40003fa4270 */
[----:B------:R-:W-:Y:S02]  /*1b510*/  ISETP.GT.AND P4, PT, R181, 0x28, PT ;  /* 0x00000028b500780c */ /* 0x000fe40003f84270 */
[----:B------:R-:W-:Y:S02]  /*1b520*/  FSEL R160, R160, -INF , P2 ;  /* 0xff800000a0a07808 */ /* 0x000fe40001000000 */
[----:B0-----:R-:W-:Y:S01]  /*1b530*/  FMNMX.FTZ R191, R191, R205, !PT ;  /* 0x000000cdbfbf7209 */ /* 0x001fe20007810000 */
[C---:B------:R-:W-:Y:S01]  /*1b540*/  FMUL.FTZ R205, R2.reuse, R206 ;  /* 0x000000ce02cd7220 */ /* 0x040fe20000410000 */
[C---:B------:R-:W-:Y:S01]  /*1b550*/  FMUL.FTZ R206, R2.reuse, R207 ;  /* 0x000000cf02ce7220 */ /* 0x040fe20000410000 */
[----:B------:R-:W-:Y:S01]  /*1b560*/  FSEL R163, R163, -INF , P3 ;  /* 0xff800000a3a37808 */ /* 0x000fe20001800000 */
[----:B------:R-:W-:Y:S01]  /*1b570*/  FMUL.FTZ R207, R2, R210 ;  /* 0x000000d202cf7220 */ /* 0x000fe20000410000 */
[----:B------:R-:W-:Y:S01]  /*1b580*/  FSEL R164, R164, -INF , P5 ;  /* 0xff800000a4a47808 */ /* 0x000fe20002800000 */
[----:B------:R-:W0:Y:S01]  /*1b590*/  SHFL.BFLY PT, R209, R191, 0x1, 0x1f ;  /* 0x0c201f00bfd17f89 */ /* 0x000e2200000e0000 */
[----:B------:R-:W-:Y:S01]  /*1b5a0*/  FSEL R211, R166, -INF , P4 ;  /* 0xff800000a6d37808 */ /* 0x000fe20002000000 */
[----:B------:R-:W1:Y:S01]  /*1b5b0*/  MUFU.TANH R205, R205 ;  /* 0x000000cd00cd7308 */ /* 0x000e620000002400 */
[C---:B------:R-:W-:Y:S01]  /*1b5c0*/  ISETP.GT.AND P2, PT, R181.reuse, 0x30, PT ;  /* 0x00000030b500780c */ /* 0x040fe20003f44270 */
[----:B------:R-:W-:Y:S01]  /*1b5d0*/  FMUL.FTZ R210, R2, R214 ;  /* 0x000000d602d27220 */ /* 0x000fe20000410000 */
[C---:B------:R-:W-:Y:S01]  /*1b5e0*/  ISETP.GT.AND P3, PT, R181.reuse, 0x31, PT ;  /* 0x00000031b500780c */ /* 0x040fe20003f64270 */
[----:B------:R-:W-:Y:S01]  /*1b5f0*/  IMAD.U32 R166, RZ, RZ, UR49 ;  /* 0x00000031ffa67e24 */ /* 0x000fe2000f8e00ff */
[----:B------:R-:W-:-:S02]  /*1b600*/  ISETP.GT.AND P5, PT, R181, 0x38, PT ;  /* 0x00000038b500780c */ /* 0x000fc40003fa4270 */
[----:B------:R-:W-:Y:S01]  /*1b610*/  ISETP.GT.AND P4, PT, R181, 0x39, PT ;  /* 0x00000039b500780c */ /* 0x000fe20003f84270 */
[----:B------:R-:W2:Y:S01]  /*1b620*/  MUFU.TANH R206, R206 ;  /* 0x000000ce00ce7308 */ /* 0x000ea20000002400 */
[----:B------:R-:W-:Y:S02]  /*1b630*/  FSEL R170, R170, -INF , P2 ;  /* 0xff800000aaaa7808 */ /* 0x000fe40001000000 */
[----:B------:R-:W-:Y:S02]  /*1b640*/  FSEL R172, R172, -INF , P3 ;  /* 0xff800000acac7808 */ /* 0x000fe40001800000 */
[----:B------:R-:W-:Y:S02]  /*1b650*/  FSEL R173, R173, -INF , P5 ;  /* 0xff800000adad7808 */ /* 0x000fe40002800000 */
[----:B------:R-:W-:Y:S01]  /*1b660*/  FSEL R176, R176, -INF , P4 ;  /* 0xff800000b0b07808 */ /* 0x000fe20002000000 */
[----:B------:R-:W3:Y:S01]  /*1b670*/  MUFU.TANH R207, R207 ;  /* 0x000000cf00cf7308 */ /* 0x000ee20000002400 */
[----:B------:R-:W-:-:S02]  /*1b680*/  ISETP.GT.AND P2, PT, R181, 0x40, PT ;  /* 0x00000040b500780c */ /* 0x000fc40003f44270 */
[C---:B------:R-:W-:Y:S02]  /*1b690*/  ISETP.GT.AND P3, PT, R181.reuse, 0x41, PT ;  /* 0x00000041b500780c */ /* 0x040fe40003f64270 */
[C---:B------:R-:W-:Y:S02]  /*1b6a0*/  ISETP.GT.AND P5, PT, R181.reuse, 0x48, PT ;  /* 0x00000048b500780c */ /* 0x040fe40003fa4270 */
[----:B------:R-:W-:Y:S01]  /*1b6b0*/  ISETP.GT.AND P4, PT, R181, 0x49, PT ;  /* 0x00000049b500780c */ /* 0x000fe20003f84270 */
[----:B------:R-:W5:Y:S01]  /*1b6c0*/  MUFU.TANH R210, R210 ;  /* 0x000000d200d27308 */ /* 0x000f620000002400 */
[----:B------:R-:W-:Y:S01]  /*1b6d0*/  FSEL R178, R178, -INF , P2 ;  /* 0xff800000b2b27808 */ /* 0x000fe20001000000 */
[----:B------:R-:W-:Y:S02]  /*1b6e0*/  WARPGROUP.DEPBAR.LE gsb0, 0x0 ;  /* 0x00008000000079c5 */ /* 0x000fe40000010000 */
[----:B------:R-:W-:Y:S02]  /*1b6f0*/  FSEL R180, R180, -INF , P3 ;  /* 0xff800000b4b47808 */ /* 0x000fe40001800000 */
[----:B------:R-:W-:-:S02]  /*1b700*/  FSEL R15, R15, -INF , P5 ;  /* 0xff8000000f0f7808 */ /* 0x000fc40002800000 */
[----:B----4-:R-:W-:Y:S02]  /*1b710*/  FSEL R204, R204, -INF , P4 ;  /* 0xff800000cccc7808 */ /* 0x010fe40002000000 */
[C---:B------:R-:W-:Y:S02]  /*1b720*/  ISETP.GT.AND P0, PT, R181.reuse, 0x1, PT ;  /* 0x00000001b500780c */ /* 0x040fe40003f04270 */
[C---:B------:R-:W-:Y:S02]  /*1b730*/  ISETP.GT.AND P2, PT, R181.reuse, 0x50, PT ;  /* 0x00000050b500780c */ /* 0x040fe40003f44270 */
[C---:B------:R-:W-:Y:S02]  /*1b740*/  ISETP.GT.AND P3, PT, R181.reuse, 0x51, PT ;  /* 0x00000051b500780c */ /* 0x040fe40003f64270 */
[C---:B------:R-:W-:Y:S02]  /*1b750*/  ISETP.GT.AND P5, PT, R181.reuse, 0x58, PT ;  /* 0x00000058b500780c */ /* 0x040fe40003fa4270 */
[----:B------:R-:W-:-:S02]  /*1b760*/  ISETP.GT.AND P4, PT, R181, 0x59, PT ;  /* 0x00000059b500780c */ /* 0x000fc40003f84270 */
[----:B------:R-:W-:Y:S02]  /*1b770*/  FSEL R7, R7, -INF , P0 ;  /* 0xff80000007077808 */ /* 0x000fe40000000000 */
[----:B------:R-:W-:Y:S02]  /*1b780*/  FSEL R194, R194, -INF , P2 ;  /* 0xff800000c2c27808 */ /* 0x000fe40001000000 */
[----:B------:R-:W-:Y:S02]  /*1b790*/  FSEL R195, R195, -INF , P3 ;  /* 0xff800000c3c37808 */ /* 0x000fe40001800000 */
[----:B------:R-:W-:Y:S02]  /*1b7a0*/  FSEL R198, R198, -INF , P5 ;  /* 0xff800000c6c67808 */ /* 0x000fe40002800000 */
[----:B------:R-:W-:Y:S02]  /*1b7b0*/  FSEL R199, R199, -INF , P4 ;  /* 0xff800000c7c77808 */ /* 0x000fe40002000000 */
[----:B------:R-:W-:-:S02]  /*1b7c0*/  ISETP.GT.AND P0, PT, R181, 0x18, PT ;  /* 0x00000018b500780c */ /* 0x000fc40003f04270 */
[C---:B------:R-:W-:Y:S02]  /*1b7d0*/  ISETP.GT.AND P2, PT, R181.reuse, 0x60, PT ;  /* 0x00000060b500780c */ /* 0x040fe40003f44270 */
[C---:B------:R-:W-:Y:S02]  /*1b7e0*/  ISETP.GT.AND P3, PT, R181.reuse, 0x61, PT ;  /* 0x00000061b500780c */ /* 0x040fe40003f64270 */
[C---:B------:R-:W-:Y:S02]  /*1b7f0*/  ISETP.GT.AND P5, PT, R181.reuse, 0x68, PT ;  /* 0x00000068b500780c */ /* 0x040fe40003fa4270 */
[----:B------:R-:W-:Y:S02]  /*1b800*/  ISETP.GT.AND P4, PT, R181, 0x69, PT ;  /* 0x00000069b500780c */ /* 0x000fe40003f84270 */
[----:B------:R-:W-:Y:S02]  /*1b810*/  FSEL R159, R159, -INF , P0 ;  /* 0xff8000009f9f7808 */ /* 0x000fe40000000000 */
[----:B------:R-:W-:-:S02]  /*1b820*/  FSEL R202, R202, -INF , P2 ;  /* 0xff800000caca7808 */ /* 0x000fc40001000000 */
[----:B------:R-:W-:Y:S02]  /*1b830*/  FSEL R203, R203, -INF , P3 ;  /* 0xff800000cbcb7808 */ /* 0x000fe40001800000 */
[----:B-1----:R-:W-:Y:S02]  /*1b840*/  FSEL R205, R205, -INF , P5 ;  /* 0xff800000cdcd7808 */ /* 0x002fe40002800000 */
[----:B--2---:R-:W-:Y:S02]  /*1b850*/  FSEL R206, R206, -INF , P4 ;  /* 0xff800000cece7808 */ /* 0x004fe40002000000 */
[C---:B------:R-:W-:Y:S02]  /*1b860*/  ISETP.GT.AND P0, PT, R181.reuse, 0x29, PT ;  /* 0x00000029b500780c */ /* 0x040fe40003f04270 */
[C---:B------:R-:W-:Y:S02]  /*1b870*/  ISETP.GT.AND P2, PT, R181.reuse, 0x70, PT ;  /* 0x00000070b500780c */ /* 0x040fe40003f44270 */
[----:B------:R-:W-:-:S02]  /*1b880*/  ISETP.GT.AND P3, PT, R181, 0x71, PT ;  /* 0x00000071b500780c */ /* 0x000fc40003f64270 */
[C---:B------:R-:W-:Y:S02]  /*1b890*/  ISETP.GT.AND P5, PT, R181.reuse, 0x78, PT ;  /* 0x00000078b500780c */ /* 0x040fe40003fa4270 */
[----:B------:R-:W-:Y:S02]  /*1b8a0*/  ISETP.GT.AND P4, PT, R181, 0x79, PT ;  /* 0x00000079b500780c */ /* 0x000fe40003f84270 */
[----:B------:R-:W-:Y:S02]  /*1b8b0*/  FMNMX.FTZ R181, R5, R8, !PT ;  /* 0x0000000805b57209 */ /* 0x000fe40007810000 */
[----:B------:R-:W-:Y:S02]  /*1b8c0*/  FSEL R212, R167, -INF , P0 ;  /* 0xff800000a7d47808 */ /* 0x000fe40000000000 */
[----:B------:R-:W-:Y:S02]  /*1b8d0*/  FMNMX.FTZ R181, R7, R181, !PT ;  /* 0x000000b507b57209 */ /* 0x000fe40007810000 */
[----:B0-----:R-:W-:-:S02]  /*1b8e0*/  FMNMX.FTZ R191, R191, R209, !PT ;  /* 0x000000d1bfbf7209 */ /* 0x001fc40007810000 */
[----:B------:R-:W-:Y:S01]  /*1b8f0*/  FMNMX.FTZ R181, R21, R181, !PT ;  /* 0x000000b515b57209 */ /* 0x000fe20007810000 */
[----:B------:R-:W0:Y:S01]  /*1b900*/  MUFU.TANH R209, R215 ;  /* 0x000000d700d17308 */ /* 0x000e220000002400 */
[----:B---3--:R-:W-:Y:S01]  /*1b910*/  FSEL R207, R207, -INF , P2 ;  /* 0xff800000cfcf7808 */ /* 0x008fe20001000000 */
[----:B------:R-:W-:-:S01]  /*1b920*/  FFMA.FTZ R167, R191, R166, -8 ;  /* 0xc1000000bfa77423 */ /* 0x000fc200000100a6 */
[----:B------:R-:W-:Y:S02]  /*1b930*/  FMNMX.FTZ R181, R152, R181, !PT ;  /* 0x000000b598b57209 */ /* 0x000fe40007810000 */
[----:B------:R-:W-:Y:S02]  /*1b940*/  FSEL R208, R208, -INF , P3 ;  /* 0xff800000d0d07808 */ /* 0x000fe40001800000 */
[----:B------:R-:W-:Y:S02]  /*1b950*/  FMNMX.FTZ R181, R155, R181, !PT ;  /* 0x000000b59bb57209 */ /* 0x000fe40007810000 */
[----:B-----5:R-:W-:-:S02]  /*1b960*/  FSEL R210, R210, -INF , P5 ;  /* 0xff800000d2d27808 */ /* 0x020fc40002800000 */
[----:B------:R-:W-:Y:S02]  /*1b970*/  FMNMX.FTZ R181, R156, R181, !PT ;  /* 0x000000b59cb57209 */ /* 0x000fe40007810000 */
[----:B------:R-:W-:Y:S02]  /*1b980*/  FSETP.NEU.FTZ.AND P0, PT, R191, -INF , PT ;  /* 0xff800000bf00780b */ /* 0x000fe40003f1d000 */
[----:B------:R-:W-:Y:S02]  /*1b990*/  FMNMX.FTZ R181, R159, R181, !PT ;  /* 0x000000b59fb57209 */ /* 0x000fe40007810000 */
[----:B0-----:R-:W-:Y:S02]  /*1b9a0*/  FSEL R209, R209, -INF , P4 ;  /* 0xff800000d1d17808 */ /* 0x001fe40002000000 */
[----:B------:R-:W-:Y:S02]  /*1b9b0*/  FMNMX.FTZ R181, R160, R181, !PT ;  /* 0x000000b5a0b57209 */ /* 0x000fe40007810000 */
[----:B------:R-:W-:-:S02]  /*1b9c0*/  FSEL R167, R167, RZ, P0 ;  /* 0x000000ffa7a77208 */ /* 0x000fc40000000000 */
[----:B------:R-:W-:Y:S02]  /*1b9d0*/  FMNMX.FTZ R181, R163, R181, !PT ;  /* 0x000000b5a3b57209 */ /* 0x000fe40007810000 */
[----:B------:R-:W-:Y:S01]  /*1b9e0*/  LOP3.LUT R216, R231, 0x7f, RZ, 0xc0, !PT ;  /* 0x0000007fe7d87812 */ /* 0x000fe200078ec0ff */
[-CC-:B------:R-:W-:Y:S01]  /*1b9f0*/  FFMA.FTZ R182, R182, R166.reuse, -R167.reuse ;  /* 0x000000a6b6b67223 */ /* 0x180fe200000108a7 */
[----:B------:R-:W-:Y:S01]  /*1ba00*/  FMNMX.FTZ R181, R164, R181, !PT ;  /* 0x000000b5a4b57209 */ /* 0x000fe20007810000 */
[-CC-:B------:R-:W-:Y:S01]  /*1ba10*/  FFMA.FTZ R4, R4, R166.reuse, -R167.reuse ;  /* 0x000000a604047223 */ /* 0x180fe200000108a7 */
[----:B------:R-:W-:-:S01]  /*1ba20*/  FFMA.FTZ R6, R6, R166, -R167 ;  /* 0x000000a606067223 */ /* 0x000fc200000108a7 */
        /* <DEDUP_REMOVED lines=24> */
[----:B------:R-:W-:Y:S01]  /*1bbb0*/  FFMA.FTZ R201, R201, R166, -R167 ;  /* 0x000000a6c9c97223 */ /* 0x000fe200000108a7 */
[----:B------:R-:W-:Y:S01]  /*1bbc0*/  FMNMX.FTZ R181, R178, R181, !PT ;  /* 0x000000b5b2b57209 */ /* 0x000fe20007810000 */
[----:B------:R-:W0:Y:S01]  /*1bbd0*/  S2R R231, SR_TID.X ;  /* 0x0000000000e77919 */ /* 0x000e220000002100 */
[----:B------:R-:W-:Y:S01]  /*1bbe0*/  ISETP.NE.AND P2, PT, R216, RZ, PT ;  /* 0x000000ffd800720c */ /* 0x000fe20003f45270 */
        /* <DEDUP_REMOVED lines=11> */
[----:B------:R-:W-:Y:S02]  /*1bca0*/  FMNMX.FTZ R181, R202, R181, !PT ;  /* 0x000000b5cab57209 */ /* 0x000fe40007810000 */
[----:B0-----:R-:W-:Y:S01]  /*1bcb0*/  SHF.R.U32.HI R216, RZ, 0x7, R231 ;  /* 0x00000007ffd87819 */ /* 0x001fe200000116e7 */
[----:B------:R-:W-:Y:S01]  /*1bcc0*/  MUFU.EX2 R153, R153 ;  /* 0x0000009900997308 */ /* 0x000fe20000000800 */
[----:B------:R-:W-:-:S04]  /*1bcd0*/  FMNMX.FTZ R181, R203, R181, !PT ;  /* 0x000000b5cbb57209 */ /* 0x000fc80007810000 */
[----:B------:R-:W-:-:S03]  /*1bce0*/  FMNMX.FTZ R181, R205, R181, !PT ;  /* 0x000000b5cdb57209 */ /* 0x000fc60007810000 */
[----:B------:R-:W-:Y:S01]  /*1bcf0*/  MUFU.EX2 R154, R154 ;  /* 0x0000009a009a7308 */ /* 0x000fe20000000800 */
[----:B------:R-:W-:-:S04]  /*1bd00*/  FMNMX.FTZ R181, R206, R181, !PT ;  /* 0x000000b5ceb57209 */ /* 0x000fc80007810000 */
[----:B------:R-:W-:-:S03]  /*1bd10*/  FMNMX.FTZ R213, R207, R181, !PT ;  /* 0x000000b5cfd57209 */ /* 0x000fc60007810000 */
[----:B------:R0:W-:Y:S01]  /*1bd20*/  MUFU.EX2 R181, R182 ;  /* 0x000000b600b57308 */ /* 0x0001e20000000800 */
[----:B------:R-:W-:-:S04]  /*1bd30*/  FMNMX.FTZ R213, R208, R213, !PT ;  /* 0x000000d5d0d57209 */ /* 0x000fc80007810000 */
[----:B------:R-:W-:-:S03]  /*1bd40*/  FMNMX.FTZ R213, R210, R213, !PT ;  /* 0x000000d5d2d57209 */ /* 0x000fc60007810000 */
[----:B------:R-:W-:Y:S01]  /*1bd50*/  MUFU.EX2 R157, R157 ;  /* 0x0000009d009d7308 */ /* 0x000fe20000000800 */
[----:B------:R-:W-:Y:S01]  /*1bd60*/  FMNMX.FTZ R213, R209, R213, !PT ;  /* 0x000000d5d1d57209 */ /* 0x000fe20007810000 */
[-CC-:B0-----:R-:W-:Y:S01]  /*1bd70*/  FFMA.FTZ R182, R184, R166.reuse, -R167.reuse ;  /* 0x000000a6b8b67223 */ /* 0x181fe200000108a7 */
[----:B------:R-:W-:-:S01]  /*1bd80*/  FFMA.FTZ R184, R185, R166, -R167 ;  /* 0x000000a6b9b87223 */ /* 0x000fc200000108a7 */
[-CC-:B------:R-:W-:Y:S01]  /*1bd90*/  FFMA.FTZ R185, R186, R166.reuse, -R167.reuse ;  /* 0x000000a6bab97223 */ /* 0x180fe200000108a7 */
[----:B------:R-:W-:-:S01]  /*1bda0*/  FFMA.FTZ R186, R187, R166, -R167 ;  /* 0x000000a6bbba7223 */ /* 0x000fc200000108a7 */
[----:B------:R-:W0:Y:S01]  /*1bdb0*/  SHFL.BFLY PT, R214, R213, 0x2, 0x1f ;  /* 0x0c401f00d5d67f89 */ /* 0x000e2200000e0000 */
[----:B------:R-:W-:-:S01]  /*1bdc0*/  FFMA.FTZ R187, R188, R166, -R167 ;  /* 0x000000a6bcbb7223 */ /* 0x000fc200000108a7 */
[-CC-:B------:R-:W-:Y:S01]  /*1bdd0*/  FFMA.FTZ R188, R189, R166.reuse, -R167.reuse ;  /* 0x000000a6bdbc7223 */ /* 0x180fe200000108a7 */
[----:B------:R-:W-:-:S01]  /*1bde0*/  FFMA.FTZ R189, R190, R166, -R167 ;  /* 0x000000a6bebd7223 */ /* 0x000fc200000108a7 */
[-CC-:B------:R-:W-:Y:S01]  /*1bdf0*/  FFMA.FTZ R190, R192, R166.reuse, -R167.reuse ;  /* 0x000000a6c0be7223 */ /* 0x180fe200000108a7 */
[----:B------:R-:W-:-:S01]  /*1be00*/  FFMA.FTZ R192, R193, R166, -R167 ;  /* 0x000000a6c1c07223 */ /* 0x000fc200000108a7 */
[----:B------:R-:W-:Y:S01]  /*1be10*/  FFMA.FTZ R193, R196, R166, -R167 ;  /* 0x000000a6c4c17223 */ /* 0x000fe200000108a7 */
[----:B------:R-:W-:Y:S01]  /*1be20*/  FSEL R196, R191, RZ, P0 ;  /* 0x000000ffbfc47208 */ /* 0x000fe20000000000 */
[----:B------:R-:W-:Y:S04]  /*1be30*/  MUFU.EX2 R158, R158 ;  /* 0x0000009e009e7308 */ /* 0x000fe80000000800 */
[----:B------:R-:W-:-:S04]  /*1be40*/  FADD.FTZ R9, -R196, R9 ;  /* 0x00000009c4097221 */ /* 0x000fc80000010100 */
[----:B------:R-:W-:Y:S01]  /*1be50*/  FMUL.FTZ R9, R9, R166 ;  /* 0x000000a609097220 */ /* 0x000fe20000410000 */
[----:B------:R-:W-:Y:S01]  /*1be60*/  MUFU.EX2 R161, R161 ;  /* 0x000000a100a17308 */ /* 0x000fe20000000800 */
[----:B0-----:R-:W-:-:S07]  /*1be70*/  FMNMX.FTZ R214, R213, R214, !PT ;  /* 0x000000d6d5d67209 */ /* 0x001fce0007810000 */
[----:B------:R-:W0:Y:S01]  /*1be80*/  MUFU.EX2 R9, R9 ;  /* 0x0000000900097308 */ /* 0x000e220000000800 */
[----:B------:R-:W1:Y:S07]  /*1be90*/  SHFL.BFLY PT, R213, R214, 0x1, 0x1f ;  /* 0x0c201f00d6d57f89 */ /* 0x000e6e00000e0000 */
[----:B------:R-:W-:Y:S08]  /*1bea0*/  MUFU.EX2 R162, R162 ;  /* 0x000000a200a27308 */ /* 0x000ff00000000800 */
[----:B------:R-:W-:Y:S01]  /*1beb0*/  MUFU.EX2 R165, R165 ;  /* 0x000000a500a57308 */ /* 0x000fe20000000800 */
[----:B0-----:R-:W-:-:S04]  /*1bec0*/  FFMA.FTZ R3, R9, R3, R4 ;  /* 0x0000000309037223 */ /* 0x001fc80000010004 */
[----:B------:R-:W-:-:S03]  /*1bed0*/  FADD.FTZ R3, R6, R3 ;  /* 0x0000000306037221 */ /* 0x000fc60000010000 */
[----:B------:R-:W-:Y:S01]  /*1bee0*/  MUFU.EX2 R168, R168 ;  /* 0x000000a800a87308 */ /* 0x000fe20000000800 */
[----:B-1----:R-:W-:Y:S02]  /*1bef0*/  FMNMX.FTZ R167, R214, R213, !PT ;  /* 0x000000d5d6a77209 */ /* 0x002fe40007810000 */
[----:B------:R-:W-:Y:S02]  /*1bf00*/  IADD3 R214, -R216, 0xb, RZ ;  /* 0x0000000bd8d67810 */ /* 0x000fe40007ffe1ff */
[C---:B------:R-:W-:Y:S01]  /*1bf10*/  FSETP.NEU.FTZ.AND P0, PT, R167.reuse, -INF , PT ;  /* 0xff800000a700780b */ /* 0x040fe20003f1d000 */
[----:B------:R-:W-:Y:S02]  /*1bf20*/  FFMA.FTZ R213, R167, R166, -8 ;  /* 0xc1000000a7d57423 */ /* 0x000fe400000100a6 */
[----:B------:R-:W-:Y:S03]  /*1bf30*/  MUFU.EX2 R169, R169 ;  /* 0x000000a900a97308 */ /* 0x000fe60000000800 */
[----:B------:R-:W-:-:S05]  /*1bf40*/  FSEL R213, R213, RZ, P0 ;  /* 0x000000ffd5d57208 */ /* 0x000fca0000000000 */
[----:B------:R-:W-:Y:S01]  /*1bf50*/  MUFU.EX2 R171, R171 ;  /* 0x000000ab00ab7308 */ /* 0x000fe20000000800 */
[----:B------:R-:W-:-:S01]  /*1bf60*/  FFMA.FTZ R196, R211, R166, -R213 ;  /* 0x000000a6d3c47223 */ /* 0x000fc200000108d5 */
[-CC-:B------:R-:W-:Y:S01]  /*1bf70*/  FFMA.FTZ R211, R212, R166.reuse, -R213.reuse ;  /* 0x000000a6d4d37223 */ /* 0x180fe200000108d5 */
[----:B------:R-:W-:Y:S01]  /*1bf80*/  FSEL R212, R167, RZ, P0 ;  /* 0x000000ffa7d47208 */ /* 0x000fe20000000000 */
[-CC-:B------:R-:W-:Y:S01]  /*1bf90*/  FFMA.FTZ R5, R5, R166.reuse, -R213.reuse ;  /* 0x000000a605057223 */ /* 0x180fe200000108d5 */
[----:B------:R-:W-:-:S01]  /*1bfa0*/  FFMA.FTZ R7, R7, R166, -R213 ;  /* 0x000000a607077223 */ /* 0x000fc200000108d5 */
[-CC-:B------:R-:W-:Y:S01]  /*1bfb0*/  FFMA.FTZ R21, R21, R166.reuse, -R213.reuse ;  /* 0x000000a615157223 */ /* 0x180fe200000108d5 */
[----:B------:R-:W-:-:S01]  /*1bfc0*/  FFMA.FTZ R152, R152, R166, -R213 ;  /* 0x000000a698987223 */ /* 0x000fc200000108d5 */
[----:B------:R-:W-:Y:S01]  /*1bfd0*/  FADD.FTZ R8, -R212, R8 ;  /* 0x00000008d4087221 */ /* 0x000fe20000010100 */
[----:B------:R-:W-:Y:S01]  /*1bfe0*/  @!P2 LEA R212, R12, R18, 0x3 ;  /* 0x000000120cd4a211 */ /* 0x000fe200078e18ff */
[----:B------:R-:W-:Y:S01]  /*1bff0*/  MUFU.EX2 R5, R5 ;  /* 0x0000000500057308 */ /* 0x000fe20000000800 */
[----:B------:R-:W-:-:S01]  /*1c000*/  FFMA.FTZ R155, R155, R166, -R213 ;  /* 0x000000a69b9b7223 */ /* 0x000fc200000108d5 */
[-C--:B------:R-:W-:Y:S01]  /*1c010*/  FMUL.FTZ R8, R8, R166.reuse ;  /* 0x000000a608087220 */ /* 0x080fe20000410000 */
[----:B------:R-:W-:-:S01]  /*1c020*/  FFMA.FTZ R156, R156, R166, -R213 ;  /* 0x000000a69c9c7223 */ /* 0x000fc200000108d5 */
[----:B------:R-:W-:-:S02]  /*1c030*/  @!P2 VIADD R212, R212, 0x38840 ;  /* 0x00038840d4d4a836 */ /* 0x000fc40000000000 */
[----:B------:R-:W-:-:S01]  /*1c040*/  FFMA.FTZ R159, R159, R166, -R213 ;  /* 0x000000a69f9f7223 */ /* 0x000fc200000108d5 */
[-CC-:B------:R-:W-:Y:S01]  /*1c050*/  FFMA.FTZ R160, R160, R166.reuse, -R213.reuse ;  /* 0x000000a6a0a07223 */ /* 0x180fe200000108d5 */
[----:B------:R-:W-:-:S01]  /*1c060*/  FFMA.FTZ R163, R163, R166, -R213 ;  /* 0x000000a6a3a37223 */ /* 0x000fc200000108d5 */
[----:B------:R-:W0:Y:S01]  /*1c070*/  MUFU.EX2 R8, R8 ;  /* 0x0000000800087308 */ /* 0x000e220000000800 */
[----:B------:R-:W-:Y:S01]  /*1c080*/  @!P2 PRMT R212, RZ, 0x654, R212 ;  /* 0x00000654ffd4a816 */ /* 0x000fe200000000d4 */
[----:B------:R1:W-:Y:S06]  /*1c090*/  BAR.ARV R214, 0x100 ;  /* 0x000400d60000751d */ /* 0x0003ec0000002000 */
[----:B------:R-:W2:Y:S01]  /*1c0a0*/  MUFU.EX2 R7, R7 ;  /* 0x0000000700077308 */ /* 0x000ea20000000800 */
[----:B------:R2:W-:Y:S01]  /*1c0b0*/  @!P2 SYNCS.ARRIVE.TRANS64.RED.A1T0 RZ, [R212+URZ], RZ ;  /* 0x000000ffd4ffa9a7 */ /* 0x0005e2000810043f */
[----:B------:R-:W-:-:S01]  /*1c0c0*/  FFMA.FTZ R164, R164, R166, -R213 ;  /* 0x000000a6a4a47223 */ /* 0x000fc200000108d5 */
[-CC-:B------:R-:W-:Y:S01]  /*1c0d0*/  FFMA.FTZ R170, R170, R166.reuse, -R213.reuse ;  /* 0x000000a6aaaa7223 */ /* 0x180fe200000108d5 */
[----:B------:R-:W-:-:S01]  /*1c0e0*/  FFMA.FTZ R172, R172, R166, -R213 ;  /* 0x000000a6acac7223 */ /* 0x000fc200000108d5 */
[-CC-:B------:R-:W-:Y:S01]  /*1c0f0*/  FFMA.FTZ R173, R173, R166.reuse, -R213.reuse ;  /* 0x000000a6adad7223 */ /* 0x180fe200000108d5 */
[----:B------:R-:W-:-:S01]  /*1c100*/  FFMA.FTZ R176, R176, R166, -R213 ;  /* 0x000000a6b0b07223 */ /* 0x000fc200000108d5 */
[----:B------:R-:W-:Y:S01]  /*1c110*/  FFMA.FTZ R178, R178, R166, -R213 ;  /* 0x000000a6b2b27223 */ /* 0x000fe200000108d5 */
[----:B------:R-:W3:Y:S01]  /*1c120*/  MUFU.EX2 R21, R21 ;  /* 0x0000001500157308 */ /* 0x000ee20000000800 */
[----:B0-----:R-:W-:-:S01]  /*1c130*/  FFMA.FTZ R0, R8, R0, R5 ;  /* 0x0000000008007223 */ /* 0x001fc20000010005 */
[-CC-:B------:R-:W-:Y:S01]  /*1c140*/  FFMA.FTZ R180, R180, R166.reuse, -R213.reuse ;  /* 0x000000a6b4b47223 */ /* 0x180fe200000108d5 */
[----:B------:R-:W-:-:S01]  /*1c150*/  FFMA.FTZ R15, R15, R166, -R213 ;  /* 0x000000a60f0f7223 */ /* 0x000fc200000108d5 */
[-CC-:B------:R-:W-:Y:S01]  /*1c160*/  FFMA.FTZ R204, R204, R166.reuse, -R213.reuse ;  /* 0x000000a6cccc7223 */ /* 0x180fe200000108d5 */
[----:B------:R-:W-:-:S01]  /*1c170*/  FFMA.FTZ R194, R194, R166, -R213 ;  /* 0x000000a6c2c27223 */ /* 0x000fc200000108d5 */
[-CC-:B------:R-:W-:Y:S01]  /*1c180*/  FFMA.FTZ R195, R195, R166.reuse, -R213.reuse ;  /* 0x000000a6c3c37223 */ /* 0x180fe200000108d5 */
[----:B------:R-:W-:-:S01]  /*1c190*/  FFMA.FTZ R198, R198, R166, -R213 ;  /* 0x000000a6c6c67223 */ /* 0x000fc200000108d5 */
[----:B------:R-:W0:Y:S01]  /*1c1a0*/  MUFU.EX2 R152, R152 ;  /* 0x0000009800987308 */ /* 0x000e220000000800 */
[----:B--2---:R-:W-:-:S01]  /*1c1b0*/  FADD.FTZ R212, R7, R0 ;  /* 0x0000000007d47221 */ /* 0x004fc20000010000 */
[----:B------:R-:W-:Y:S01]  /*1c1c0*/  FADD.FTZ R0, R183, R3 ;  /* 0x00000003b7007221 */ /* 0x000fe20000010000 */
[----:B------:R-:W-:-:S01]  /*1c1d0*/  FFMA.FTZ R199, R199, R166, -R213 ;  /* 0x000000a6c7c77223 */ /* 0x000fc200000108d5 */
[-CC-:B------:R-:W-:Y:S01]  /*1c1e0*/  FFMA.FTZ R202, R202, R166.reuse, -R213.reuse ;  /* 0x000000a6caca7223 */ /* 0x180fe200000108d5 */
[----:B------:R-:W-:-:S01]  /*1c1f0*/  FFMA.FTZ R203, R203, R166, -R213 ;  /* 0x000000a6cbcb7223 */ /* 0x000fc200000108d5 */
[----:B------:R-:W-:Y:S01]  /*1c200*/  FADD.FTZ R0, R20, R0 ;  /* 0x0000000014007221 */ /* 0x000fe20000010000 */
[----:B------:R-:W-:-:S01]  /*1c210*/  FFMA.FTZ R205, R205, R166, -R213 ;  /* 0x000000a6cdcd7223 */ /* 0x000fc200000108d5 */
[----:B------:R-:W2:Y:S01]  /*1c220*/  MUFU.EX2 R155, R155 ;  /* 0x0000009b009b7308 */ /* 0x000ea20000000800 */
[----:B---3--:R-:W-:-:S01]  /*1c230*/  FADD.FTZ R3, R21, R212 ;  /* 0x000000d415037221 */ /* 0x008fc20000010000 */
[----:B------:R-:W-:Y:S01]  /*1c240*/  FADD.FTZ R0, R153, R0 ;  /* 0x0000000099007221 */ /* 0x000fe20000010000 */
[----:B------:R-:W-:-:S01]  /*1c250*/  FFMA.FTZ R206, R206, R166, -R213 ;  /* 0x000000a6cece7223 */ /* 0x000fc200000108d5 */
[-CC-:B------:R-:W-:Y:S01]  /*1c260*/  FFMA.FTZ R207, R207, R166.reuse, -R213.reuse ;  /* 0x000000a6cfcf7223 */ /* 0x180fe200000108d5 */
[----:B------:R-:W-:-:S01]  /*1c270*/  FFMA.FTZ R208, R208, R166, -R213 ;  /* 0x000000a6d0d07223 */ /* 0x000fc200000108d5 */
[----:B------:R-:W-:Y:S01]  /*1c280*/  FADD.FTZ R0, R154, R0 ;  /* 0x000000009a007221 */ /* 0x000fe20000010000 */
[----:B------:R-:W-:-:S01]  /*1c290*/  FFMA.FTZ R210, R210, R166, -R213 ;  /* 0x000000a6d2d27223 */ /* 0x000fc200000108d5 */
[----:B------:R-:W3:Y:S01]  /*1c2a0*/  MUFU.EX2 R156, R156 ;  /* 0x0000009c009c7308 */ /* 0x000ee20000000800 */
[----:B0-----:R-:W-:-:S01]  /*1c2b0*/  FADD.FTZ R3, R152, R3 ;  /* 0x0000000398037221 */ /* 0x001fc20000010000 */
[----:B------:R-:W-:Y:S01]  /*1c2c0*/  FADD.FTZ R0, R157, R0 ;  /* 0x000000009d007221 */ /* 0x000fe20000010000 */
[----:B------:R-:W-:-:S03]  /*1c2d0*/  FFMA.FTZ R209, R209, R166, -R213 ;  /* 0x000000a6d1d17223 */ /* 0x000fc600000108d5 */
[----:B------:R-:W-:Y:S02]  /*1c2e0*/  FADD.FTZ R0, R158, R0 ;  /* 0x000000009e007221 */ /* 0x000fe40000010000 */
[----:B------:R-:W0:Y:S01]  /*1c2f0*/  MUFU.EX2 R159, R159 ;  /* 0x0000009f009f7308 */ /* 0x000e220000000800 */
[----:B--2---:R-:W-:-:S01]  /*1c300*/  FADD.FTZ R3, R155, R3 ;  /* 0x000000039b037221 */ /* 0x004fc20000010000 */
[----:B------:R-:W-:-:S04]  /*1c310*/  FADD.FTZ R0, R161, R0 ;  /* 0x00000000a1007221 */ /* 0x000fc80000010000 */
[----:B------:R-:W-:Y:S02]  /*1c320*/  FADD.FTZ R0, R162, R0 ;  /* 0x00000000a2007221 */ /* 0x000fe40000010000 */
[----:B------:R-:W2:Y:S01]  /*1c330*/  MUFU.EX2 R160, R160 ;  /* 0x000000a000a07308 */ /* 0x000ea20000000800 */
[----:B---3--:R-:W-:-:S01]  /*1c340*/  FADD.FTZ R3, R156, R3 ;  /* 0x000000039c037221 */ /* 0x008fc20000010000 */
[----:B------:R-:W-:-:S04]  /*1c350*/  FADD.FTZ R0, R165, R0 ;  /* 0x00000000a5007221 */ /* 0x000fc80000010000 */
[----:B------:R-:W-:Y:S02]  /*1c360*/  FADD.FTZ R0, R168, R0 ;  /* 0x00000000a8007221 */ /* 0x000fe40000010000 */
[----:B------:R-:W3:Y:S01]  /*1c370*/  MUFU.EX2 R163, R163 ;  /* 0x000000a300a37308 */ /* 0x000ee20000000800 */
[----:B0-----:R-:W-:-:S01]  /*1c380*/  FADD.FTZ R3, R159, R3 ;  /* 0x000000039f037221 */ /* 0x001fc20000010000 */
[----:B------:R-:W-:-:S04]  /*1c390*/  FADD.FTZ R0, R169, R0 ;  /* 0x00000000a9007221 */ /* 0x000fc80000010000 */
[----:B------:R-:W-:Y:S02]  /*1c3a0*/  FADD.FTZ R0, R171, R0 ;  /* 0x00000000ab007221 */ /* 0x000fe40000010000 */
[----:B------:R-:W0:Y:S01]  /*1c3b0*/  MUFU.EX2 R164, R164 ;  /* 0x000000a400a47308 */ /* 0x000e220000000800 */
[----:B--2---:R-:W-:-:S07]  /*1c3c0*/  FADD.FTZ R3, R160, R3 ;  /* 0x00000003a0037221 */ /* 0x004fce0000010000 */
[----:B------:R-:W2:Y:S01]  /*1c3d0*/  MUFU.EX2 R196, R196 ;  /* 0x000000c400c47308 */ /* 0x000ea20000000800 */
[----:B---3--:R-:W-:-:S07]  /*1c3e0*/  FADD.FTZ R3, R163, R3 ;  /* 0x00000003a3037221 */ /* 0x008fce0000010000 */
[----:B------:R-:W3:Y:S01]  /*1c3f0*/  MUFU.EX2 R211, R211 ;  /* 0x000000d300d37308 */ /* 0x000ee20000000800 */
[----:B0-----:R-:W-:-:S07]  /*1c400*/  FADD.FTZ R3, R164, R3 ;  /* 0x00000003a4037221 */ /* 0x001fce0000010000 */
        /* <DEDUP_REMOVED lines=21> */
[----:B---3--:R-:W-:-:S04]  /*1c560*/  FADD.FTZ R0, R179, R0 ;  /* 0x00000000b3007221 */ /* 0x008fc80000010000 */
[----:B------:R-:W-:-:S03]  /*1c570*/  FADD.FTZ R0, R181, R0 ;  /* 0x00000000b5007221 */ /* 0x000fc60000010000 */
        /* <DEDUP_REMOVED lines=56> */
.L_x_2365:
[----:B------:R-:W-:Y:S01]  /*1c900*/  IMAD R11, R11, 0x8, R18 ;  /* 0x000000080b0b7824 */ /* 0x000fe200078e0212 */
[----:B------:R-:W-:Y:S01]  /*1c910*/  ISETP.GT.AND P0, PT, R10, R14, PT ;  /* 0x0000000e0a00720c */ /* 0x000fe20003f04270 */
[----:B------:R-:W-:Y:S01]  /*1c920*/  IMAD.U32 R212, RZ, RZ, UR42 ;  /* 0x0000002affd47e24 */ /* 0x000fe2000f8e00ff */
[----:B------:R-:W-:Y:S01]  /*1c930*/  F2FP.SATFINITE.E4M3.F32.PACK_AB_MERGE_C R20, R20, R183, RZ ;  /* 0x000000b71414723e */ /* 0x000fe200048070ff */
[----:B------:R-:W-:Y:S01]  /*1c940*/  VIADD R11, R11, 0x38860 ;  /* 0x000388600b0b7836 */ /* 0x000fe20000000000 */
[----:B------:R-:W-:Y:S01]  /*1c950*/  F2FP.SATFINITE.E4M3.F32.PACK_AB_MERGE_C R21, R152, R21, RZ ;  /* 0x000000159815723e */ /* 0x000fe200048070ff */
[-C--:B------:R-:W-:Y:S01]  /*1c960*/  FMUL.FTZ R24, R24, R9.reuse ;  /* 0x0000000918187220 */ /* 0x080fe20000410000 */
[----:B------:R-:W-:Y:S01]  /*1c970*/  F2FP.SATFINITE.E4M3.F32.PACK_AB_MERGE_C R6, R6, R4, R20 ;  /* 0x000000040606723e */ /* 0x000fe20004807014 */
        /* <DEDUP_REMOVED lines=149> */
[----:B------:R-:W-:Y:S01]  /*1d2d0*/  F2FP.SATFINITE.E4M3.F32.PACK_AB_MERGE_C R224, R162, R161, R165 ;  /* 0x000000a1a2e0723e */ /* 0x000fe200048070a5 */
[----:B0-----:R-:W-:Y:S01]  /*1d2e0*/  IMAD.MOV.U32 R11, RZ, RZ, R12 ;  /* 0x000000ffff0b7224 */ /* 0x001fe200078e000c */
        /* <DEDUP_REMOVED lines=12> */
[----:B------:R-:W-:Y:S01]  /*1d3b0*/  MOV R8, R167 ;  /* 0x000000a700087202 */ /* 0x000fe20000000f00 */
[----:B------:R-:W-:Y:S06]  /*1d3c0*/  @P0 BRA `(.L_x_2366) ;  /* 0xffffffc800940947 */ /* 0x000fec000383ffff */
[----:B------:R-:W-:-:S07]  /*1d3d0*/  IMAD.MOV.U32 R152, RZ, RZ, R12 ;  /* 0x000000ffff987224 */ /* 0x000fce00078e000c */
.L_x_2355:
[----:B------:R-:W-:-:S13]  /*1d3e0*/  ISETP.GE.AND P0, PT, R10, RZ, PT ;  /* 0x000000ff0a00720c */ /* 0x000fda0003f06270 */
[----:B------:R-:W-:Y:S05]  /*1d3f0*/  @!P0 BRA `(.L_x_2367) ;  /* 0x0000002c00348947 */ /* 0x000fea0003800000 */
[----:B------:R-:W-:Y:S01]  /*1d400*/  MOV R8, R167 ;  /* 0x000000a700087202 */ /* 0x000fe20000000f00 */
[----:B------:R-:W-:Y:S02]  /*1d410*/  IMAD.MOV.U32 R9, RZ, RZ, R191 ;  /* 0x000000ffff097224 */ /* 0x000fe400078e00bf */
[----:B------:R-:W-:Y:S02]  /*1d420*/  IMAD.MOV.U32 R4, RZ, RZ, R237 ;  /* 0x000000ffff047224 */ /* 0x000fe400078e00ed */
[----:B------:R-:W-:-:S07]  /*1d430*/  IMAD.MOV.U32 R11, RZ, RZ, R152 ;  /* 0x000000ffff0b7224 */ /* 0x000fce00078e0098 */
.L_x_2378:
        /* <DEDUP_REMOVED lines=9> */
.L_x_2369:
        /* <DEDUP_REMOVED lines=8> */
.L_x_2370:
[----:B------:R-:W-:Y:S04]  /*1d550*/  BSSY B0, `(.L_x_2368) ;  /* 0x0000004000007945 */ /* 0x000fe80003800000 */
[----:B-1----:R-:W-:Y:S05]  /*1d560*/  @P2 BRA `(.L_x_2371) ;  /* 0x0000000000082947 */ /* 0x002fea0003800000 */
[----:B------:R-:W1:Y:S02]  /*1d570*/  SYNCS.PHASECHK.TRANS64.TRYWAIT P2, [R5+URZ+0x38830], R6 ;  /* 0x03883006050075a7 */ /* 0x000e64000804017f */
[----:B-1----:R-:W-:Y:S05]  /*1d580*/  @!P2 BRA `(.L_x_2372) ;  /* 0x000000f800cca947 */ /* 0x002fea0003800000 */
.L_x_2371:
[----:B------:R-:W-:Y:S05]  /*1d590*/  BSYNC B0 ;  /* 0x0000000000007941 */ /* 0x000fea0003800000 */
.L_x_2368:
[----:B01----:R-:W0:Y:S01]  /*1d5a0*/  S2R R5, SR_TID.X ;  /* 0x0000000000057919 */ /* 0x003e220000002100 */
[----:B------:R-:W-:Y:S01]  /*1d5b0*/  IADD3 R12, R11, 0x1, RZ ;  /* 0x000000010b0c7810 */ /* 0x000fe20007ffe0ff */
[----:B------:R-:W-:Y:S05]  /*1d5c0*/  WARPSYNC.ALL ;  /* 0x0000000000007948 */ /* 0x000fea0003800000 */
[C---:B------:R-:W-:Y:S01]  /*1d5d0*/  ISETP.NE.AND P2, PT, R12.reuse, 0x2, PT ;  /* 0x000000020c00780c */ /* 0x040fe20003f45270 */
[----:B------:R-:W-:Y:S02]  /*1d5e0*/  IMAD.MOV.U32 R7, RZ, RZ, 0x40000040 ;  /* 0x40000040ff077424 */ /* 0x000fe400078e00ff */
[----:B------:R-:W-:Y:S01]  /*1d5f0*/  IMAD.MOV.U32 R153, RZ, RZ, 0x40000040 ;  /* 0x40000040ff997424 */ /* 0x000fe200078e00ff */
[----:B------:R-:W-:Y:S01]  /*1d600*/  SEL R12, R12, RZ, P2 ;  /* 0x000000ff0c0c7207 */ /* 0x000fe20001000000 */
[----:B------:R-:W-:Y:S01]  /*1d610*/  IMAD.MOV.U32 R21, RZ, RZ, 0x40000040 ;  /* 0x40000040ff157424 */ /* 0x000fe200078e00ff */
[----:B------:R-:W-:Y:S01]  /*1d620*/  R2UR UR15, R7 ;  /* 0x00000000070f72ca */ /* 0x000fe200000e0000 */
[----:B------:R-:W-:Y:S01]  /*1d630*/  IMAD.MOV.U32 R15, RZ, RZ, 0x40000040 ;  /* 0x40000040ff0f7424 */ /* 0x000fe200078e00ff */
[C---:B------:R-:W-:Y:S01]  /*1d640*/  R2UR UR7, R153.reuse ;  /* 0x00000000990772ca */ /* 0x040fe200000e0000 */
[----:B------:R-:W-:Y:S01]  /*1d650*/  IMAD R6, R12, 0x800, R13 ;  /* 0x000008000c067824 */ /* 0x000fe200078e020d */
[----:B------:R-:W-:-:S02]  /*1d660*/  R2UR UR31, R153 ;  /* 0x00000000991f72ca */ /* 0x000fc400000e0000 */
[----:B------:R-:W-:Y:S01]  /*1d670*/  R2UR UR11, R21 ;  /* 0x00000000150b72ca */ /* 0x000fe200000e0000 */
[C---:B------:R-:W-:Y:S01]  /*1d680*/  VIADD R152, R6.reuse, 0x4 ;  /* 0x0000000406987836 */ /* 0x040fe20000000000 */
[C---:B------:R-:W-:Y:S01]  /*1d690*/  R2UR UR14, R6.reuse ;  /* 0x00000000060e72ca */ /* 0x040fe200000e0000 */
[C---:B------:R-:W-:Y:S01]  /*1d6a0*/  VIADD R20, R6.reuse, 0x2 ;  /* 0x0000000206147836 */ /* 0x040fe20000000000 */
[----:B------:R-:W-:Y:S02]  /*1d6b0*/  IADD3 R14, R6, 0x6, RZ ;  /* 0x00000006060e7810 */ /* 0x000fe40007ffe0ff */
[----:B------:R-:W-:Y:S02]  /*1d6c0*/  R2UR UR6, R152 ;  /* 0x00000000980672ca */ /* 0x000fe400000e0000 */
[----:B------:R-:W-:Y:S02]  /*1d6d0*/  IADD3 R152, R6, 0x404, RZ ;  /* 0x0000040406987810 */ /* 0x000fe40007ffe0ff */
[----:B------:R-:W-:Y:S01]  /*1d6e0*/  R2UR UR10, R20 ;  /* 0x00000000140a72ca */ /* 0x000fe200000e0000 */
[----:B------:R-:W-:Y:S01]  /*1d6f0*/  VIADD R20, R6, 0x400 ;  /* 0x0000040006147836 */ /* 0x000fe20000000000 */
[----:B------:R-:W-:-:S02]  /*1d700*/  R2UR UR30, R152 ;  /* 0x00000000981e72ca */ /* 0x000fc400000e0000 */
[----:B0-----:R-:W-:Y:S02]  /*1d710*/  SHF.R.U32.HI R5, RZ, 0x7, R5 ;  /* 0x00000007ff057819 */ /* 0x001fe40000011605 */
[----:B------:R-:W-:Y:S01]  /*1d720*/  R2UR UR18, R14 ;  /* 0x000000000e1272ca */ /* 0x000fe200000e0000 */
[----:B------:R-:W-:Y:S01]  /*1d730*/  VIADD R14, R6, 0x402 ;  /* 0x00000402060e7836 */ /* 0x000fe20000000000 */
[----:B------:R-:W-:Y:S01]  /*1d740*/  R2UR UR19, R15 ;  /* 0x000000000f1372ca */ /* 0x000fe200000e0000 */
[----:B------:R-:W-:Y:S01]  /*1d750*/  VIADD R5, R5, 0x8 ;  /* 0x0000000805057836 */ /* 0x000fe20000000000 */
[----:B------:R-:W-:Y:S01]  /*1d760*/  R2UR UR22, R20 ;  /* 0x00000000141672ca */ /* 0x000fe200000e0000 */
[----:B------:R-:W-:Y:S01]  /*1d770*/  VIADD R6, R6, 0x406 ;  /* 0x0000040606067836 */ /* 0x000fe20000000000 */
[----:B------:R-:W-:Y:S02]  /*1d780*/  R2UR UR23, R21 ;  /* 0x00000000151772ca */ /* 0x000fe400000e0000 */
[----:B------:R0:W-:Y:S01]  /*1d790*/  BAR.SYNC.DEFER_BLOCKING R5, 0x100 ;  /* 0x000400050000751d */ /* 0x0001e20000010000 */
[----:B------:R-:W-:-:S02]  /*1d7a0*/  R2UR UR26, R14 ;  /* 0x000000000e1a72ca */ /* 0x000fc400000e0000 */
        /* <DEDUP_REMOVED lines=30> */
.L_x_2374:
[----:B------:R-:W-:Y:S01]  /*1d990*/  SHF.L.U32 R4, R4, 0x1f, RZ ;  /* 0x0000001f04047819 */ /* 0x000fe200000006ff */
[----:B------:R-:W-:-:S04]  /*1d9a0*/  IMAD R5, R11, 0x8, R18 ;  /* 0x000000080b057824 */ /* 0x000fc800078e0212 */
[----:B------:R0:W1:Y:S01]  /*1d9b0*/  SYNCS.PHASECHK.TRANS64.TRYWAIT P0, [R5+URZ+0x38850], R4 ;  /* 0x03885004050075a7 */ /* 0x000062000800017f */
[----:B------:R-:W-:Y:S05]  /*1d9c0*/  @!P1 BRA `(.L_x_2375) ;  /* 0x0000000000049947 */ /* 0x000fea0003800000 */
[----:B------:R-:W-:Y:S01]  /*1d9d0*/  BPT.TRAP 0x1 ;  /* 0x000000040000795c */ /* 0x000fe20000300000 */
.L_x_2375:
[----:B-1----:R-:W-:Y:S05]  /*1d9e0*/  @P0 BRA `(.L_x_2373) ;  /* 0x0000000000080947 */ /* 0x002fea0003800000 */
[----:B------:R-:W1:Y:S02]  /*1d9f0*/  SYNCS.PHASECHK.TRANS64.TRYWAIT P0, [R5+URZ+0x38850], R4 ;  /* 0x03885004050075a7 */ /* 0x000e64000800017f */
[----:B-1----:R-:W-:Y:S05]  /*1da00*/  @!P0 BRA `(.L_x_2376) ;  /* 0x000000f400c08947 */ /* 0x002fea0003800000 */
.L_x_2373:
[----:B01----:R-:W-:Y:S01]  /*1da10*/  VIADD R4, R18, 0x400 ;  /* 0x0000040012047836 */ /* 0x003fe20000000000 */
[----:B------:R-:W-:Y:S05]  /*1da20*/  WARPSYNC.ALL ;  /* 0x0000000000007948 */ /* 0x000fea0003800000 */
[----:B------:R-:W-:Y:S01]  /*1da30*/  SHF.R.U32.HI R4, RZ, 0x4, R4 ;  /* 0x00000004ff047819 */ /* 0x000fe20000011604 */
[----:B------:R-:W-:Y:S01]  /*1da40*/  IMAD.MOV.U32 R5, RZ, RZ, 0x40000040 ;  /* 0x40000040ff057424 */ /* 0x000fe200078e00ff */
[----:B------:R-:W-:Y:S01]  /*1da50*/  WARPGROUP.ARRIVE ;  /* 0x00000000000079c5 */ /* 0x000fe20000000000 */
[----:B------:R-:W-:Y:S01]  /*1da60*/  IMAD.MOV.U32 R7, RZ, RZ, 0x40000040 ;  /* 0x40000040ff077424 */ /* 0x000fe200078e00ff */
[----:B------:R-:W-:Y:S01]  /*1da70*/  LOP3.LUT R4, R4, 0x3fff, RZ, 0xc0, !PT ;  /* 0x00003fff04047812 */ /* 0x000fe200078ec0ff */
[C---:B------:R-:W-:Y:S01]  /*1da80*/  FMUL.FTZ R14, R2.reuse, R155 ;  /* 0x0000009b020e7220 */ /* 0x040fe20000410000 */
[----:B------:R-:W-:Y:S01]  /*1da90*/  R2UR UR7, R5 ;  /* 0x00000000050772ca */ /* 0x000fe200000e0000 */
[----:B------:R-:W-:Y:S01]  /*1daa0*/  FMUL.FTZ R5, R2, R152 ;  /* 0x0000009802057220 */ /* 0x000fe20000410000 */
[----:B------:R-:W-:Y:S01]  /*1dab0*/  LOP3.LUT R4, R4, 0x10000, RZ, 0xfc, !PT ;  /* 0x0001000004047812 */ /* 0x000fe200078efcff */
[C---:B------:R-:W-:Y:S01]  /*1dac0*/  FMUL.FTZ R15, R2.reuse, R156 ;  /* 0x0000009c020f7220 */ /* 0x040fe20000410000 */
[C---:B------:R-:W-:Y:S01]  /*1dad0*/  FMUL.FTZ R20, R2.reuse, R157 ;  /* 0x0000009d02147220 */ /* 0x040fe20000410000 */
[----:B------:R-:W-:Y:S01]  /*1dae0*/  FMUL.FTZ R21, R2, R158 ;  /* 0x0000009e02157220 */ /* 0x000fe20000410000 */
[----:B------:R-:W-:Y:S01]  /*1daf0*/  MUFU.TANH R14, R14 ;  /* 0x0000000e000e7308 */ /* 0x000fe20000002400 */
[----:B------:R-:W-:-:S02]  /*1db00*/  IMAD R4, R11, 0x800, R4 ;  /* 0x000008000b047824 */ /* 0x000fc400078e0204 */
[C---:B------:R-:W-:Y:S01]  /*1db10*/  FMUL.FTZ R152, R2.reuse, R159 ;  /* 0x0000009f02987220 */ /* 0x040fe20000410000 */
[C---:B------:R-:W-:Y:S01]  /*1db20*/  FMUL.FTZ R155, R2.reuse, R162 ;  /* 0x000000a2029b7220 */ /* 0x040fe20000410000 */
[C---:B------:R-:W-:Y:S01]  /*1db30*/  FMUL.FTZ R156, R2.reuse, R163 ;  /* 0x000000a3029c7220 */ /* 0x040fe20000410000 */
[----:B------:R-:W-:Y:S01]  /*1db40*/  FMUL.FTZ R157, R2, R164 ;  /* 0x000000a4029d7220 */ /* 0x000fe20000410000 */
[----:B------:R-:W-:Y:S01]  /*1db50*/  R2UR UR6, R4 ;  /* 0x00000000040672ca */ /* 0x000fe200000e0000 */
[----:B------:R-:W-:Y:S01]  /*1db60*/  FMUL.FTZ R159, R2, R166 ;  /* 0x000000a6029f7220 */ /* 0x000fe20000410000 */
[----:B------:R-:W-:Y:S01]  /*1db70*/  IADD3 R6, R4, 0x2, RZ ;  /* 0x0000000204067810 */ /* 0x000fe20007ffe0ff */
        /* <DEDUP_REMOVED lines=9> */
[----:B------:R-:W-:Y:S01]  /*1dc10*/  FMUL.FTZ R171, R2, R176 ;  /* 0x000000b002ab7220 */ /* 0x000fe20000410000 */
[----:B------:R-:W-:Y:S01]  /*1dc20*/  QGMMA.64x256x32.F32.E4M3.E4M3 R24, R228, gdesc[UR4], R24, gsb0 ;  /* 0x03e00004e4187df3 */ /* 0x000fe20008000818 */
[----:B------:R-:W-:Y:S01]  /*1dc30*/  R2UR UR6, R6 ;  /* 0x00000000060672ca */ /* 0x000fe200000e0000 */
[----:B------:R-:W-:Y:S01]  /*1dc40*/  VIADD R6, R4, 0x4 ;  /* 0x0000000404067836 */ /* 0x000fe20000000000 */
[----:B------:R-:W-:Y:S01]  /*1dc50*/  R2UR UR7, R7 ;  /* 0x00000000070772ca */ /* 0x000fe200000e0000 */
[----:B------:R-:W-:-:S02]  /*1dc60*/  IMAD.MOV.U32 R7, RZ, RZ, 0x40000040 ;  /* 0x40000040ff077424 */ /* 0x000fc400078e00ff */
        /* <DEDUP_REMOVED lines=34> */
[----:B------:R-:W-:-:S07]  /*1de90*/  FMUL.FTZ R211, R2, R215 ;  /* 0x000000d702d37220 */ /* 0x000fce0000410000 */
        /* <DEDUP_REMOVED lines=69> */
[----:B------:R-:W-:Y:S02]  /*1e2f0*/  FMNMX.FTZ R166, R155, R166, !PT ;  /* 0x000000a69ba67209 */ /* 0x000fe40007810000 */
[----:B-1----:R-:W-:Y:S02]  /*1e300*/  FMNMX.FTZ R167, R154, R167, !PT ;  /* 0x000000a79aa77209 */ /* 0x002fe40007810000 */
        /* <DEDUP_REMOVED lines=13> */
[----:B------:R-:W-:-:S02]  /*1e3e0*/  FMNMX.FTZ R166, R169, R166, !PT ;  /* 0x000000a6a9a67209 */ /* 0x000fc40007810000 */
[----:B-1----:R-:W-:Y:S02]  /*1e3f0*/  FMNMX.FTZ R167, R168, R167, !PT ;  /* 0x000000a7a8a77209 */ /* 0x002fe40007810000 */
[----:B------:R-:W-:Y:S01]  /*1e400*/  FMNMX.FTZ R166, R170, R166, !PT ;  /* 0x000000a6aaa67209 */ /* 0x000fe20007810000 */
[----:B------:R-:W1:Y:S01]  /*1e410*/  MUFU.TANH R183, R183 ;  /* 0x000000b700b77308 */ /* 0x000e620000002400 */
[----:B------:R-:W-:Y:S02]  /*1e420*/  FMNMX.FTZ R167, R171, R167, !PT ;  /* 0x000000a7aba77209 */ /* 0x000fe40007810000 */
[----:B0-----:R-:W-:Y:S02]  /*1e430*/  FMNMX.FTZ R166, R173, R166, !PT ;  /* 0x000000a6ada67209 */ /* 0x001fe40007810000 */
[----:B------:R-:W-:Y:S02]  /*1e440*/  FMNMX.FTZ R167, R172, R167, !PT ;  /* 0x000000a7aca77209 */ /* 0x000fe40007810000 */
[----:B------:R-:W-:Y:S01]  /*1e450*/  FMNMX.FTZ R166, R174, R166, !PT ;  /* 0x000000a6aea67209 */ /* 0x000fe20007810000 */
[----:B------:R-:W0:Y:S01]  /*1e460*/  MUFU.TANH R188, R188 ;  /* 0x000000bc00bc7308 */ /* 0x000e220000002400 */
[----:B------:R-:W-:-:S02]  /*1e470*/  FMNMX.FTZ R167, R175, R167, !PT ;  /* 0x000000a7afa77209 */ /* 0x000fc40007810000 */
[----:B------:R-:W-:Y:S02]  /*1e480*/  FMNMX.FTZ R166, R177, R166, !PT ;  /* 0x000000a6b1a67209 */ /* 0x000fe40007810000 */
[----:B------:R-:W-:Y:S02]  /*1e490*/  FMNMX.FTZ R167, R176, R167, !PT ;  /* 0x000000a7b0a77209 */ /* 0x000fe40007810000 */
[----:B---3--:R-:W-:Y:S01]  /*1e4a0*/  FMNMX.FTZ R166, R178, R166, !PT ;  /* 0x000000a6b2a67209 */ /* 0x008fe20007810000 */
[----:B------:R-:W3:Y:S01]  /*1e4b0*/  MUFU.TANH R193, R193 ;  /* 0x000000c100c17308 */ /* 0x000ee20000002400 */
[----:B------:R-:W-:Y:S02]  /*1e4c0*/  FMNMX.FTZ R167, R179, R167, !PT ;  /* 0x000000a7b3a77209 */ /* 0x000fe40007810000 */
[----:B------:R-:W-:Y:S02]  /*1e4d0*/  FMNMX.FTZ R166, R181, R166, !PT ;  /* 0x000000a6b5a67209 */ /* 0x000fe40007810000 */
[----:B------:R-:W-:-:S02]  /*1e4e0*/  FMNMX.FTZ R167, R180, R167, !PT ;  /* 0x000000a7b4a77209 */ /* 0x000fc40007810000 */
[----:B------:R-:W-:Y:S01]  /*1e4f0*/  FMNMX.FTZ R166, R182, R166, !PT ;  /* 0x000000a6b6a67209 */ /* 0x000fe20007810000 */
[----:B------:R-:W-:Y:S01]  /*1e500*/  MUFU.TANH R197, R197 ;  /* 0x000000c500c57308 */ /* 0x000fe20000002400 */
[----:B-1----:R-:W-:Y:S02]  /*1e510*/  FMNMX.FTZ R167, R183, R167, !PT ;  /* 0x000000a7b7a77209 */ /* 0x002fe40007810000 */
[----:B------:R-:W-:Y:S02]  /*1e520*/  FMNMX.FTZ R166, R185, R166, !PT ;  /* 0x000000a6b9a67209 */ /* 0x000fe40007810000 */
[----:B------:R-:W-:Y:S02]  /*1e530*/  FMNMX.FTZ R167, R184, R167, !PT ;  /* 0x000000a7b8a77209 */ /* 0x000fe40007810000 */
[----:B------:R-:W-:Y:S01]  /*1e540*/  FMNMX.FTZ R166, R186, R166, !PT ;  /* 0x000000a6baa67209 */ /* 0x000fe20007810000 */
[----:B------:R-:W1:Y:S01]  /*1e550*/  MUFU.TANH R198, R198 ;  /* 0x000000c600c67308 */ /* 0x000e620000002400 */
[----:B------:R-:W-:-:S02]  /*1e560*/  FMNMX.FTZ R167, R187, R167, !PT ;  /* 0x000000a7bba77209 */ /* 0x000fc40007810000 */
[----:B------:R-:W-:Y:S02]  /*1e570*/  FMNMX.FTZ R166, R189, R166, !PT ;  /* 0x000000a6bda67209 */ /* 0x000fe40007810000 */
[----:B0-----:R-:W-:Y:S02]  /*1e580*/  FMNMX.FTZ R167, R188, R167, !PT ;  /* 0x000000a7bca77209 */ /* 0x001fe40007810000 */
[----:B------:R-:W-:Y:S01]  /*1e590*/  FMNMX.FTZ R166, R190, R166, !PT ;  /* 0x000000a6bea67209 */ /* 0x000fe20007810000 */
[----:B------:R-:W0:Y:S01]  /*1e5a0*/  MUFU.TANH R199, R199 ;  /* 0x000000c700c77308 */ /* 0x000e220000002400 */
[----:B------:R-:W-:Y:S02]  /*1e5b0*/  FMNMX.FTZ R167, R192, R167, !PT ;  /* 0x000000a7c0a77209 */ /* 0x000fe40007810000 */
[----:B------:R-:W-:Y:S02]  /*1e5c0*/  FMNMX.FTZ R166, R194, R166, !PT ;  /* 0x000000a6c2a67209 */ /* 0x000fe40007810000 */
[----:B---3--:R-:W-:-:S02]  /*1e5d0*/  FMNMX.FTZ R167, R193, R167, !PT ;  /* 0x000000a7c1a77209 */ /* 0x008fc40007810000 */
[----:B------:R-:W-:Y:S01]  /*1e5e0*/  FMNMX.FTZ R166, R195, R166, !PT ;  /* 0x000000a6c3a67209 */ /* 0x000fe20007810000 */
[----:B------:R-:W3:Y:S01]  /*1e5f0*/  MUFU.TANH R200, R200 ;  /* 0x000000c800c87308 */ /* 0x000ee20000002400 */
[----:B------:R-:W-:Y:S02]  /*1e600*/  FMNMX.FTZ R167, R196, R167, !PT ;  /* 0x000000a7c4a77209 */ /* 0x000fe40007810000 */
[----:B-1----:R-:W-:Y:S02]  /*1e610*/  FMNMX.FTZ R166, R198, R166, !PT ;  /* 0x000000a6c6a67209 */ /* 0x002fe40007810000 */
[----:B------:R-:W-:Y:S02]  /*1e620*/  FMNMX.FTZ R167, R197, R167, !PT ;  /* 0x000000a7c5a77209 */ /* 0x000fe40007810000 */
[----:B--2---:R-:W-:Y:S01]  /*1e630*/  SHF.R.U32.HI R231, RZ, 0x7, R231 ;  /* 0x00000007ffe77819 */ /* 0x004fe200000116e7 */
[----:B------:R-:W1:Y:S01]  /*1e640*/  MUFU.TANH R201, R201 ;  /* 0x000000c900c97308 */ /* 0x000e620000002400 */
[----:B0-----:R-:W-:-:S07]  /*1e650*/  FMNMX.FTZ R166, R199, R166, !PT ;  /* 0x000000a6c7a67209 */ /* 0x001fce0007810000 */
[----:B------:R-:W0:Y:S01]  /*1e660*/  MUFU.TANH R202, R202 ;  /* 0x000000ca00ca7308 */ /* 0x000e220000002400 */
[----:B---3--:R-:W-:-:S07]  /*1e670*/  FMNMX.FTZ R167, R200, R167, !PT ;  /* 0x000000a7c8a77209 */ /* 0x008fce0007810000 */
        /* <DEDUP_REMOVED lines=23> */
[----:B--2---:R-:W-:Y:S01]  /*1e7f0*/  FMNMX.FTZ R212, R167, R212, !PT ;  /* 0x000000d4a7d47209 */ /* 0x004fe20007810000 */
[----:B------:R-:W-:Y:S01]  /*1e800*/  IMAD.MOV.U32 R167, RZ, RZ, 0x40000040 ;  /* 0x40000040ffa77424 */ /* 0x000fe200078e00ff */
[----:B0-----:R-:W-:-:S03]  /*1e810*/  FMNMX.FTZ R213, R191, R213, !PT ;  /* 0x000000d5bfd57209 */ /* 0x001fc60007810000 */
[----:B------:R-:W0:Y:S01]  /*1e820*/  SHFL.BFLY PT, R191, R212, 0x1, 0x1f ;  /* 0x0c201f00d4bf7f89 */ /* 0x000e2200000e0000 */
[----:B------:R-:W-:Y:S02]  /*1e830*/  WARPGROUP.DEPBAR.LE gsb0, 0x0 ;  /* 0x00008000000079c5 */ /* 0x000fe40000010000 */
[----:B------:R-:W-:-:S06]  /*1e840*/  WARPGROUP.ARRIVE ;  /* 0x00000000000079c5 */ /* 0x000fcc0000000000 */
[----:B------:R-:W-:Y:S01]  /*1e850*/  QGMMA.64x256x32.F32.E4M3.E4M3 R24, R220, gdesc[UR4], R24, gsb0 ;  /* 0x03e00004dc187df3 */ /* 0x000fe20008000818 */
[----:B------:R-:W-:Y:S02]  /*1e860*/  R2UR UR7, R167 ;  /* 0x00000000a70772ca */ /* 0x000fe400000e0000 */
[----:B------:R-:W1:Y:S01]  /*1e870*/  SHFL.BFLY PT, R167, R213, 0x1, 0x1f ;  /* 0x0c201f00d5a77f89 */ /* 0x000e6200000e0000 */
[----:B------:R-:W-:Y:S02]  /*1e880*/  R2UR UR6, R166 ;  /* 0x00000000a60672ca */ /* 0x000fe400000e0000 */
[----:B------:R-:W-:Y:S02]  /*1e890*/  MOV R166, UR48 ;  /* 0x0000003000a67c02 */ /* 0x000fe40008000f00 */
[----:B0-----:R-:W-:Y:S01]  /*1e8a0*/  FMNMX.FTZ R191, R212, R191, !PT ;  /* 0x000000bfd4bf7209 */ /* 0x001fe20007810000 */
[----:B------:R-:W-:-:S04]  /*1e8b0*/  @!P0 IMAD R212, R12, 0x8, R18 ;  /* 0x000000080cd48824 */ /* 0x000fc800078e0212 */
[----:B------:R-:W-:Y:S01]  /*1e8c0*/  FADD.FTZ R4, -R191, R9 ;  /* 0x00000009bf047221 */ /* 0x000fe20000010100 */
[----:B------:R-:W-:-:S03]  /*1e8d0*/  @!P0 VIADD R212, R212, 0x38840 ;  /* 0x00038840d4d48836 */ /* 0x000fc60000000000 */
[----:B------:R-:W-:Y:S02]  /*1e8e0*/  FMUL.FTZ R4, R4, R166 ;  /* 0x000000a604047220 */ /* 0x000fe40000410000 */
[----:B------:R-:W-:Y:S02]  /*1e8f0*/  @!P0 PRMT R212, RZ, 0x654, R212 ;  /* 0x00000654ffd48816 */ /* 0x000fe400000000d4 */
[----:B-1----:R-:W-:Y:S02]  /*1e900*/  FMNMX.FTZ R167, R213, R167, !PT ;  /* 0x000000a7d5a77209 */ /* 0x002fe40007810000 */
[----:B------:R-:W-:-:S03]  /*1e910*/  IADD3 R213, -R231, 0xb, RZ ;  /* 0x0000000be7d57810 */ /* 0x000fc60007ffe1ff */
[----:B------:R-:W-:Y:S02]  /*1e920*/  FADD.FTZ R9, -R167, R8 ;  /* 0x00000008a7097221 */ /* 0x000fe40000010100 */
[----:B------:R0:W-:Y:S02]  /*1e930*/  MUFU.EX2 R8, R4 ;  /* 0x0000000400087308 */ /* 0x0001e40000000800 */
[-C--:B0-----:R-:W-:Y:S01]  /*1e940*/  FMUL.FTZ R4, R9, R166.reuse ;  /* 0x000000a609047220 */ /* 0x081fe20000410000 */
[----:B------:R-:W-:-:S04]  /*1e950*/  FFMA.FTZ R9, R191, R166, -8 ;  /* 0xc1000000bf097423 */ /* 0x000fc800000100a6 */
        /* <DEDUP_REMOVED lines=32> */
[-C--:B------:R-:W-:Y:S01]  /*1eb60*/  FFMA.FTZ R209, R167, R166.reuse, -8 ;  /* 0xc1000000a7d17423 */ /* 0x080fe200000100a6 */
[----:B------:R-:W0:Y:S03]  /*1eb70*/  MUFU.EX2 R5, R5 ;  /* 0x0000000500057308 */ /* 0x000e260000000800 */
[----:B------:R-:W-:-:S01]  /*1eb80*/  FFMA.FTZ R7, R7, R166, -R209 ;  /* 0x000000a607077223 */ /* 0x000fc200000108d1 */
[-CC-:B------:R-:W-:Y:S01]  /*1eb90*/  FFMA.FTZ R14, R14, R166.reuse, -R209.reuse ;  /* 0x000000a60e0e7223 */ /* 0x180fe200000108d1 */
[----:B------:R-:W-:-:S01]  /*1eba0*/  FFMA.FTZ R21, R21, R166, -R209 ;  /* 0x000000a615157223 */ /* 0x000fc200000108d1 */
[-CC-:B------:R-:W-:Y:S01]  /*1ebb0*/  FFMA.FTZ R152, R152, R166.reuse, -R209.reuse ;  /* 0x000000a698987223 */ /* 0x180fe200000108d1 */
[----:B------:R-:W-:-:S01]  /*1ebc0*/  FFMA.FTZ R155, R155, R166, -R209 ;  /* 0x000000a69b9b7223 */ /* 0x000fc200000108d1 */
        /* <DEDUP_REMOVED lines=34> */
[----:B0-----:R-:W-:-:S06]  /*1edf0*/  FADD.FTZ R3, R6, R3 ;  /* 0x0000000306037221 */ /* 0x001fcc0000010000 */
        /* <DEDUP_REMOVED lines=36> */
[----:B------:R-:W-:Y:S02]  /*1f040*/  WARPGROUP.DEPBAR.LE gsb0, 0x0 ;  /* 0x00008000000079c5 */ /* 0x000fe40000010000 */
[----:B------:R-:W-:-:S04]  /*1f050*/  WARPGROUP.ARRIVE ;  /* 0x00000000000079c5 */ /* 0x000fc80000000000 */
[----:B------:R-:W0:Y:S01]  /*1f060*/  MUFU.EX2 R170, R170 ;  /* 0x000000aa00aa7308 */ /* 0x000e220000000800 */
[----:B--2---:R-:W-:-:S01]  /*1f070*/  FADD.FTZ R3, R169, R3 ;  /* 0x00000003a9037221 */ /* 0x004fc20000010000 */
[----:B------:R-:W-:Y:S06]  /*1f080*/  QGMMA.64x256x32.F32.E4M3.E4M3 R24, R216, gdesc[UR4], R24, gsb0 ;  /* 0x03e00004d8187df3 */ /* 0x000fec0008000818 */
        /* <DEDUP_REMOVED lines=67> */
[----:B-1----:R-:W-:-:S01]  /*1f4c0*/  FADD.FTZ R3, R203, R3 ;  /* 0x00000003cb037221 */ /* 0x002fc20000010000 */
[----:B------:R-:W-:Y:S02]  /*1f4d0*/  WARPGROUP.DEPBAR.LE gsb0, 0x0 ;  /* 0x00008000000079c5 */ /* 0x000fe40000010000 */
[----:B------:R1:W-:Y:S06]  /*1f4e0*/  BAR.ARV R213, 0x100 ;  /* 0x000400d50000751d */ /* 0x0003ec0000002000 */
[----:B------:R-:W3:Y:S01]  /*1f4f0*/  MUFU.EX2 R205, R205 ;  /* 0x000000cd00cd7308 */ /* 0x000ee20000000800 */
[----:B0-----:R-:W-:-:S01]  /*1f500*/  FADD.FTZ R0, R204, R0 ;  /* 0x00000000cc007221 */ /* 0x001fc20000010000 */
[----:B------:R1:W-:Y:S01]  /*1f510*/  @!P0 SYNCS.ARRIVE.TRANS64.RED.A1T0 RZ, [R212+URZ], RZ ;  /* 0x000000ffd4ff89a7 */ /* 0x0003e2000810043f */
[----:B--2---:R-:W-:-:S05]  /*1f520*/  FADD.FTZ R3, R206, R3 ;  /* 0x00000003ce037221 */ /* 0x004fca0000010000 */
[----:B------:R-:W0:Y:S08]  /*1f530*/  MUFU.EX2 R207, R207 ;  /* 0x000000cf00cf7308 */ /* 0x000e300000000800 */
[----:B------:R-:W2:Y:S01]  /*1f540*/  MUFU.EX2 R208, R208 ;  /* 0x000000d000d07308 */ /* 0x000ea20000000800 */
[----:B---3--:R-:W-:-:S07]  /*1f550*/  FADD.FTZ R0, R205, R0 ;  /* 0x00000000cd007221 */ /* 0x008fce0000010000 */
[----:B------:R-:W3:Y:S01]  /*1f560*/  MUFU.EX2 R210, R210 ;  /* 0x000000d200d27308 */ /* 0x000ee20000000800 */
[----:B0-----:R-:W-:-:S07]  /*1f570*/  FADD.FTZ R3, R207, R3 ;  /* 0x00000003cf037221 */ /* 0x001fce0000010000 */
[----:B------:R-:W0:Y:S01]  /*1f580*/  MUFU.EX2 R9, R9 ;  /* 0x0000000900097308 */ /* 0x000e220000000800 */
[----:B--2---:R-:W-:-:S07]  /*1f590*/  FADD.FTZ R0, R208, R0 ;  /* 0x00000000d0007221 */ /* 0x004fce0000010000 */
[----:B------:R-:W2:Y:S01]  /*1f5a0*/  MUFU.EX2 R209, R209 ;  /* 0x000000d100d17308 */ /* 0x000ea20000000800 */
[----:B---3--:R-:W-:-:S01]  /*1f5b0*/  FADD.FTZ R211, R210, R3 ;  /* 0x00000003d2d37221 */ /* 0x008fc20000010000 */
[----:B0-----:R-:W-:-:S03]  /*1f5c0*/  FADD.FTZ R3, R9, R0 ;  /* 0x0000000009037221 */ /* 0x001fc60000010000 */
[----:B--2---:R-:W-:Y:S01]  /*1f5d0*/  FADD.FTZ R0, R209, R211 ;  /* 0x000000d3d1007221 */ /* 0x004fe20000010000 */
[----:B-1----:R-:W-:Y:S06]  /*1f5e0*/  @!P1 BRA `(.L_x_2377) ;  /* 0x0000000000049947 */ /* 0x002fec0003800000 */
[----:B------:R-:W-:Y:S01]  /*1f5f0*/  BPT.TRAP 0x1 ;  /* 0x000000040000795c */ /* 0x000fe20000300000 */
.L_x_2377:
[----:B------:R-:W-:Y:S01]  /*1f600*/  IMAD R11, R11, 0x8, R18 ;  /* 0x000000080b0b7824 */ /* 0x000fe200078e0212 */
[----:B------:R-:W-:Y:S01]  /*1f610*/  ISETP.GT.AND P0, PT, R10, RZ, PT ;  /* 0x000000ff0a00720c */ /* 0x000fe20003f04270 */
[----:B------:R-:W-:Y:S01]  /*1f620*/  IMAD.U32 R211, RZ, RZ, UR42 ;  /* 0x0000002affd37e24 */ /* 0x000fe2000f8e00ff */
[----:B------:R-:W-:Y:S01]  /*1f630*/  F2FP.SATFINITE.E4M3.F32.PACK_AB_MERGE_C R9, R9, R208, RZ ;  /* 0x000000d00909723e */ /* 0x000fe200048070ff */
        /* <DEDUP_REMOVED lines=154> */
[----:B0-----:R-:W-:Y:S01]  /*1ffe0*/  IMAD.MOV.U32 R11, RZ, RZ, R12 ;  /* 0x000000ffff0b7224 */ /* 0x001fe200078e000c */
        /* <DEDUP_REMOVED lines=11> */
[----:B------:R-:W-:Y:S01]  /*200a0*/  IADD3 R10, R10, -0x1, RZ ;  /* 0xffffffff0a0a7810 */ /* 0x000fe20007ffe0ff */
[----:B------:R-:W-:Y:S06]  /*200b0*/  @P0 BRA `(.L_x_2378) ;  /* 0xffffffd000e00947 */ /* 0x000fec000383ffff */
[----:B------:R-:W-:-:S07]  /*200c0*/  IMAD.MOV.U32 R152, RZ, RZ, R12 ;  /* 0x000000ffff987224 */ /* 0x000fce00078e000c */
.L_x_2367:
[----:B------:R-:W-:Y:S05]  /*200d0*/  WARPSYNC.ALL ;  /* 0x0000000000007948 */ /* 0x000fea0003800000 */
[----:B------:R-:W-:Y:S06]  /*200e0*/  BAR.ARV 0x8, 0x120 ;  /* 0x0204800000007b1d */ /* 0x000fec0000002000 */
[----:B------:R-:W-:Y:S05]  /*200f0*/  @!P1 BRA `(.L_x_2379) ;  /* 0x0000000000049947 */ /* 0x000fea0003800000 */
[----:B------:R-:W-:Y:S01]  /*20100*/  BPT.TRAP 0x1 ;  /* 0x000000040000795c */ /* 0x000fe20000300000 */
.L_x_2379:
[----:B------:R-:W-:Y:S02]  /*20110*/  LEA R6, R152, R18, 0x3 ;  /* 0x0000001298067211 */ /* 0x000fe400078e18ff */
[----:B------:R-:W-:-:S04]  /*20120*/  SHF.L.U32 R5, R237, 0x1f, RZ ;  /* 0x0000001fed057819 */ /* 0x000fc800000006ff */
[----:B------:R0:W1:Y:S01]  /*20130*/  SYNCS.PHASECHK.TRANS64.TRYWAIT P0, [R6+URZ+0x38850], R5 ;  /* 0x03885005060075a7 */ /* 0x000062000800017f */
[----:B------:R-:W-:Y:S05]  /*20140*/  @!P1 BRA `(.L_x_2380) ;  /* 0x0000000000049947 */ /* 0x000fea0003800000 */
[----:B------:R-:W-:Y:S01]  /*20150*/  BPT.TRAP 0x1 ;  /* 0x000000040000795c */ /* 0x000fe20000300000 */
.L_x_2380:
[----:B------:R-:W-:-:S05]  /*20160*/  VIADD R18, R18, 0x400 ;  /* 0x0000040012127836 */ /* 0x000fca0000000000 */
[----:B------:R-:W-:-:S04]  /*20170*/  SHF.R.U32.HI R18, RZ, 0x4, R18 ;  /* 0x00000004ff127819 */ /* 0x000fc80000011612 */
[----:B------:R-:W-:-:S04]  /*20180*/  LOP3.LUT R18, R18, 0x3fff, RZ, 0xc0, !PT ;  /* 0x00003fff12127812 */ /* 0x000fc800078ec0ff */
[----:B------:R-:W-:Y:S01]  /*20190*/  LOP3.LUT R7, R18, 0x10000, RZ, 0xfc, !PT ;  /* 0x0001000012077812 */ /* 0x000fe200078efcff */
[----:B-1----:R-:W-:Y:S06]  /*201a0*/  @P0 BRA `(.L_x_2381) ;  /* 0x0000000000080947 */ /* 0x002fec0003800000 */
[----:B------:R-:W1:Y:S02]  /*201b0*/  SYNCS.PHASECHK.TRANS64.TRYWAIT P0, [R6+URZ+0x38850], R5 ;  /* 0x03885005060075a7 */ /* 0x000e64000800017f */
[----:B-1----:R-:W-:Y:S05]  /*201c0*/  @!P0 BRA `(.L_x_2382) ;  /* 0x000000cc00e48947 */ /* 0x002fea0003800000 */
.L_x_2381:
[----:B------:R-:W-:Y:S01]  /*201d0*/  IMAD R4, R152, 0x800, R7 ;  /* 0x0000080098047824 */ /* 0x000fe200078e0207 */
[----:B------:R-:W2:Y:S01]  /*201e0*/  LDL R2, [R1+0x44] ;  /* 0x0000440001027983 */ /* 0x000ea20000100800 */
[----:B01----:R-:W-:Y:S01]  /*201f0*/  IMAD.MOV.U32 R5, RZ, RZ, 0x40000040 ;  /* 0x40000040ff057424 */ /* 0x003fe200078e00ff */
[----:B------:R-:W-:Y:S05]  /*20200*/  WARPSYNC.ALL ;  /* 0x0000000000007948 */ /* 0x000fea0003800000 */
[C---:B------:R-:W-:Y:S01]  /*20210*/  R2UR UR6, R4.reuse ;  /* 0x00000000040672ca */ /* 0x040fe200000e0000 */
[----:B------:R-:W3:Y:S01]  /*20220*/  LDL R15, [R1+0x24] ;  /* 0x00002400010f7983 */ /* 0x000ee20000100800 */
[----:B------:R-:W-:Y:S01]  /*20230*/  R2UR UR7, R5 ;  /* 0x00000000050772ca */ /* 0x000fe200000e0000 */
[----:B------:R-:W-:Y:S01]  /*20240*/  WARPGROUP.ARRIVE ;  /* 0x00000000000079c5 */ /* 0x000fe20000000000 */
[----:B------:R-:W-:Y:S01]  /*20250*/  VIADD R8, R4, 0x2 ;  /* 0x0000000204087836 */ /* 0x000fe20000000000 */
[----:B------:R-:W4:Y:S01]  /*20260*/  LDL.LU R14, [R1+0x8] ;  /* 0x00000800010e7983 */ /* 0x000f220000300800 */
[----:B------:R-:W-:Y:S01]  /*20270*/  IMAD.MOV.U32 R9, RZ, RZ, 0x40000040 ;  /* 0x40000040ff097424 */ /* 0x000fe200078e00ff */
[----:B------:R-:W-:Y:S01]  /*20280*/  ULDC.64 UR4, c[0x0][0x9a0] ;  /* 0x0002680000047ab9 */ /* 0x000fe20000000a00 */
[----:B------:R-:W-:Y:S01]  /*20290*/  IMAD.MOV.U32 R13, RZ, RZ, 0x40000040 ;  /* 0x40000040ff0d7424 */ /* 0x000fe200078e00ff */
[----:B------:R-:W-:-:S02]  /*202a0*/  ISETP.NE.U32.AND P0, PT, RZ, UR4, PT ;  /* 0x00000004ff007c0c */ /* 0x000fc4000bf05070 */
[----:B------:R-:W-:Y:S02]  /*202b0*/  IADD3 R12, R4, 0x4, RZ ;  /* 0x00000004040c7810 */ /* 0x000fe40007ffe0ff */
[----:B------:R-:W-:Y:S02]  /*202c0*/  ISETP.NE.AND.EX P0, PT, RZ, UR5, PT, P0 ;  /* 0x00000005ff007c0c */ /* 0x000fe4000bf05300 */
[----:B------:R-:W-:Y:S01]  /*202d0*/  QGMMA.64x256x32.F32.E4M3.E4M3 R24, R228, gdesc[UR4], R24, gsb0 ;  /* 0x03e00004e4187df3 */ /* 0x000fe20008000818 */
[----:B------:R-:W-:Y:S02]  /*202e0*/  R2UR UR6, R8 ;  /* 0x00000000080672ca */ /* 0x000fe400000e0000 */
[----:B------:R-:W-:-:S08]  /*202f0*/  R2UR UR7, R9 ;  /* 0x00000000090772ca */ /* 0x000fd000000e0000 */
[----:B------:R-:W2:Y:S08]  /*20300*/  @P0 LDC.64 R8, c[0x0][0x9c8] ;  /* 0x00027200ff080b82 */ /* 0x000eb00000000a00 */
[----:B------:R-:W0:Y:S01]  /*20310*/  @P0 LDC.64 R10, c[0x0][0x9d0] ;  /* 0x00027400ff0a0b82 */ /* 0x000e220000000a00 */
[----:B------:R-:W-:Y:S02]  /*20320*/  WARPGROUP.DEPBAR.LE gsb0, 0x0 ;  /* 0x00008000000079c5 */ /* 0x000fe40000010000 */
[----:B------:R-:W-:-:S06]  /*20330*/  WARPGROUP.ARRIVE ;  /* 0x00000000000079c5 */ /* 0x000fcc0000000000 */
[----:B------:R-:W-:Y:S01]  /*20340*/  QGMMA.64x256x32.F32.E4M3.E4M3 R24, R224, gdesc[UR4], R24, gsb0 ;  /* 0x03e00004e0187df3 */ /* 0x000fe20008000818 */
[----:B------:R-:W-:Y:S01]  /*20350*/  R2UR UR6, R12 ;  /* 0x000000000c0672ca */ /* 0x000fe200000e0000 */
[----:B--2---:R-:W-:Y:S01]  /*20360*/  @P0 IMAD R2, R2, R8, RZ ;  /* 0x0000000802020224 */ /* 0x004fe200078e02ff */
[----:B------:R-:W-:-:S03]  /*20370*/  R2UR UR7, R13 ;  /* 0x000000000d0772ca */ /* 0x000fc600000e0000 */
[C---:B---3--:R-:W-:Y:S02]  /*20380*/  @P0 IMAD R5, R15.reuse, R9, R2 ;  /* 0x000000090f050224 */ /* 0x048fe400078e0202 */
[----:B------:R-:W-:Y:S01]  /*20390*/  @P0 IMAD.WIDE.U32 R8, R15, R8, RZ ;  /* 0x000000080f080225 */ /* 0x000fe200078e00ff */
[----:B----4-:R-:W-:-:S03]  /*203a0*/  @P0 SHF.R.S32.HI R7, RZ, 0x1f, R14 ;  /* 0x0000001fff070819 */ /* 0x010fc6000001140e */
[----:B------:R-:W-:Y:S02]  /*203b0*/  @P0 IMAD.IADD R9, R9, 0x1, R5 ;  /* 0x0000000109090824 */ /* 0x000fe400078e0205 */
        /* <DEDUP_REMOVED lines=8> */
[----:B------:R-:W-:Y:S01]  /*20440*/  VIADD R4, R4, 0x6 ;  /* 0x0000000604047836 */ /* 0x000fe20000000000 */
[----:B------:R-:W-:Y:S01]  /*20450*/  MOV R5, 0x40000040 ;  /* 0x4000004000057802 */ /* 0x000fe20000000f00 */
[----:B------:R-:W-:Y:S02]  /*20460*/  WARPGROUP.DEPBAR.LE gsb0, 0x0 ;  /* 0x00008000000079c5 */ /* 0x000fe40000010000 */
[----:B------:R-:W-:-:S06]  /*20470*/  WARPGROUP.ARRIVE ;  /* 0x00000000000079c5 */ /* 0x000fcc0000000000 */
[----:B------:R-:W-:Y:S01]  /*20480*/  QGMMA.64x256x32.F32.E4M3.E4M3 R24, R220, gdesc[UR4], R24, gsb0 ;  /* 0x03e00004dc187df3 */ /* 0x000fe20008000818 */
[----:B------:R-:W-:Y:S02]  /*20490*/  R2UR UR6, R4 ;  /* 0x00000000040672ca */ /* 0x000fe400000e0000 */
[----:B------:R-:W-:Y:S01]  /*204a0*/  R2UR UR7, R5 ;  /* 0x00000000050772ca */ /* 0x000fe200000e0000 */
[----:B------:R-:W1:Y:S04]  /*204b0*/  SHFL.BFLY PT, R4, R3, 0x2, 0x1f ;  /* 0x0c401f0003047f89 */ /* 0x000e6800000e0000 */
[----:B------:R-:W3:Y:S01]  /*204c0*/  SHFL.BFLY PT, R7, R0, 0x2, 0x1f ;  /* 0x0c401f0000077f89 */ /* 0x000ee200000e0000 */
[----:B-1----:R-:W-:-:S01]  /*204d0*/  FADD.FTZ R4, R4, R3 ;  /* 0x0000000304047221 */ /* 0x002fc20000010000 */
[----:B---3--:R-:W-:-:S04]  /*204e0*/  FADD.FTZ R7, R7, R0 ;  /* 0x0000000007077221 */ /* 0x008fc80000010000 */
[----:B------:R-:W1:Y:S04]  /*204f0*/  SHFL.BFLY PT, R5, R4, 0x1, 0x1f ;  /* 0x0c201f0004057f89 */ /* 0x000e6800000e0000 */
[----:B------:R-:W3:Y:S01]  /*20500*/  SHFL.BFLY PT, R8, R7, 0x1, 0x1f ;  /* 0x0c201f0007087f89 */ /* 0x000ee200000e0000 */
[----:B------:R-:W-:Y:S02]  /*20510*/  IMAD.MOV.U32 R3, RZ, RZ, RZ ;  /* 0x000000ffff037224 */ /* 0x000fe400078e00ff */
[----:B-1----:R-:W-:Y:S01]  /*20520*/  FADD.FTZ R5, R4, R5 ;  /* 0x0000000504057221 */ /* 0x002fe20000010000 */
[----:B---3--:R-:W-:-:S04]  /*20530*/  FADD.FTZ R9, R7, R8 ;  /* 0x0000000807097221 */ /* 0x008fc80000010000 */
[C---:B------:R-:W-:Y:S01]  /*20540*/  FSETP.NE.FTZ.AND P0, PT, R5.reuse, RZ, PT ;  /* 0x000000ff0500720b */ /* 0x040fe20003f15000 */
[----:B0-----:R-:W-:Y:S01]  /*20550*/  FMUL.FTZ R10, R5, 0.00390625 ;  /* 0x3b800000050a7820 */ /* 0x001fe20000410000 */
        /* <DEDUP_REMOVED lines=9> */
[C---:B------:R-:W-:Y:S01]  /*205f0*/  @P2 FMUL.FTZ R0, R166.reuse, 0.69314718246459960938 ;  /* 0x3f317218a6002820 */ /* 0x040fe20000410000 */
[----:B------:R-:W-:Y:S01]  /*20600*/  @P3 FMUL.FTZ R13, R166, 0.69314718246459960938 ;  /* 0x3f317218a60d3820 */ /* 0x000fe20000410000 */
[----:B0-----:R-:W-:Y:S01]  /*20610*/  @P2 FMUL.FTZ R5, R4, 0.69314718246459960938 ;  /* 0x3f31721804052820 */ /* 0x001fe20000410000 */
[----:B------:R-:W-:-:S02]  /*20620*/  WARPGROUP.DEPBAR.LE gsb0, 0x0 ;  /* 0x00008000000079c5 */ /* 0x000fc40000010000 */
[----:B------:R-:W-:-:S06]  /*20630*/  WARPGROUP.ARRIVE ;  /* 0x00000000000079c5 */ /* 0x000fcc0000000000 */
[----:B------:R-:W-:Y:S01]  /*20640*/  QGMMA.64x256x32.F32.E4M3.E4M3 R24, R216, gdesc[UR4], R24, gsb0 ;  /* 0x03e00004d8187df3 */ /* 0x000fe20008000818 */
[----:B-1----:R-:W-:Y:S01]  /*20650*/  @P3 FMUL.FTZ R8, R8, 0.69314718246459960938 ;  /* 0x3f31721808083820 */ /* 0x002fe20000410000 */
[----:B------:R-:W-:Y:S02]  /*20660*/  IMAD.MOV.U32 R153, RZ, RZ, -0x800000 ;  /* 0xff800000ff997424 */ /* 0x000fe400078e00ff */
[----:B--2---:R-:W-:Y:S01]  /*20670*/  FMUL.FTZ R155, R3, R2 ;  /* 0x00000002039b7220 */ /* 0x004fe20000410000 */
[----:B------:R-:W-:Y:S02]  /*20680*/  IMAD.MOV.U32 R154, RZ, RZ, -0x800000 ;  /* 0xff800000ff9a7424 */ /* 0x000fe400078e00ff */
[----:B------:R-:W-:-:S01]  /*20690*/  @P2 FFMA.FTZ R153, R0, R191, R5 ;  /* 0x000000bf00992223 */ /* 0x000fc20000010005 */
[----:B------:R-:W-:Y:S01]  /*206a0*/  @P3 FFMA.FTZ R154, R13, R167, R8 ;  /* 0x000000a70d9a3223 */ /* 0x000fe20000010008 */
[----:B---3--:R-:W-:Y:S01]  /*206b0*/  FMUL.FTZ R2, R7, R2 ;  /* 0x0000000207027220 */ /* 0x008fe20000410000 */
[----:B------:R-:W-:-:S02]  /*206c0*/  WARPGROUP.DEPBAR.LE gsb0, 0x0 ;  /* 0x00008000000079c5 */ /* 0x000fc40000010000 */
[----:B------:R-:W-:Y:S05]  /*206d0*/  @!P1 BRA `(.L_x_2383) ;  /* 0x0000000000049947 */ /* 0x000fea0003800000 */
[----:B------:R-:W-:Y:S01]  /*206e0*/  BPT.TRAP 0x1 ;  /* 0x000000040000795c */ /* 0x000fe20000300000 */
.L_x_2383:
[----:B------:R-:W-:Y:S01]  /*206f0*/  VIADD R6, R6, 0x38860 ;  /* 0x0003886006067836 */ /* 0x000fe20000000000 */
[----:B------:R-:W-:Y:S01]  /*20700*/  MOV R5, UR42 ;  /* 0x0000002a00057c02 */ /* 0x000fe20008000f00 */
        /* <DEDUP_REMOVED lines=137> */
.L_x_2275:
[----:B------:R-:W-:Y:S05]  /*20fa0*/  WARPSYNC.ALL ;  /* 0x0000000000007948 */ /* 0x000fea0003800000 */
[----:B------:R-:W0:Y:S08]  /*20fb0*/  S2UR UR42, SR_CgaCtaId ;  /* 0x00000000002a79c3 */ /* 0x000e300000008800 */
[----:B------:R-:W-:Y:S06]  /*20fc0*/  BAR.SYNC.DEFER_BLOCKING 0x5, 0x180 ;  /* 0x0146000000007b1d */ /* 0x000fec0000010000 */
[----:B------:R-:W-:Y:S01]  /*20fd0*/  UMOV UR4, 0x400 ;  /* 0x0000040000047882 */ /* 0x000fe20000000000 */
[----:B------:R-:W-:Y:S01]  /*20fe0*/  BSSY B0, `(.L_x_2384) ;  /* 0x0000362000007945 */ /* 0x000fe20003800000 */
[----:B0-----:R-:W-:-:S06]  /*20ff0*/  ULEA UR4, UR42, UR4, 0x18 ;  /* 0x000000042a047291 */ /* 0x001fcc000f8ec03f */
[----:B------:R-:W-:-:S05]  /*21000*/  IMAD.U32 R18, RZ, RZ, UR4 ;  /* 0x00000004ff127e24 */ /* 0x000fca000f8e00ff */
[----:B------:R-:W0:Y:S04]  /*21010*/  LDS.128 R164, [R18+0x388d0] ;  /* 0x0388d00012a47984 */ /* 0x000e280000000c00 */
[----:B0-----:R0:W-:Y:S04]  /*21020*/  STL.64 [R1], R164 ;  /* 0x000000a401007387 */ /* 0x0011e80000100a00 */
[----:B------:R0:W-:Y:S01]  /*21030*/  STL.64 [R1+0x8], R166 ;  /* 0x000008a601007387 */ /* 0x0001e20000100a00 */
[----:B------:R-:W-:Y:S06]  /*21040*/  BAR.ARV 0x4, 0x180 ;  /* 0x0106000000007b1d */ /* 0x000fec0000002000 */
[----:B------:R-:W-:Y:S05]  /*21050*/  @P1 BRA `(.L_x_2385) ;  /* 0x00000028008c1947 */ /* 0x000fea0003800000 */
[----:B------:R-:W2:Y:S04]  /*21060*/  LDL R139, [R1+0x5c] ;  /* 0x00005c00018b7983 */ /* 0x000ea80000100800 */
[----:B------:R-:W3:Y:S04]  /*21070*/  LDL R135, [R1+0x44] ;  /* 0x0000440001877983 */ /* 0x000ee80000100800 */
[----:B------:R-:W4:Y:S01]  /*21080*/  LDL R133, [R1+0x24] ;  /* 0x0000240001857983 */ /* 0x000f220000100800 */
[----:B------:R-:W1:Y:S01]  /*21090*/  S2R R138, SR_TID.X ;  /* 0x00000000008a7919 */ /* 0x000e620000002100 */
[----:B------:R-:W-:Y:S01]  /*210a0*/  F2FP.BF16.F32.PACK_AB R4, R4, R3 ;  /* 0x000000030404723e */ /* 0x000fe200000010ff */
[----:B------:R-:W-:Y:S01]  /*210b0*/  ULDC.64 UR4, c[0x4][0x140] ;  /* 0x0100500000047ab9 */ /* 0x000fe20000000a00 */
[----:B------:R-:W0:Y:S01]  /*210c0*/  S2R R3, SR_SWINHI ;  /* 0x0000000000037919 */ /* 0x000e220000002f00 */
[----:B------:R-:W-:-:S02]  /*210d0*/  F2FP.BF16.F32.PACK_AB R67, R54, R67 ;  /* 0x000000433643723e */ /* 0x000fc400000010ff */
[----:B------:R-:W-:Y:S01]  /*210e0*/  F2FP.BF16.F32.PACK_AB R54, R56, R49 ;  /* 0x000000313836723e */ /* 0x000fe200000010ff */
[----:B-1----:R-:W-:-:S05]  /*210f0*/  IMAD.SHL.U32 R2, R138, 0x4, RZ ;  /* 0x000000048a027824 */ /* 0x002fca00078e00ff */
[----:B------:R-:W-:-:S04]  /*21100*/  LOP3.LUT R2, R2, 0xc, RZ, 0xc0, !PT ;  /* 0x0000000c02027812 */ /* 0x000fc800078ec0ff */
[----:B------:R-:W-:-:S05]  /*21110*/  IADD3 R26, P0, R2, UR4, RZ ;  /* 0x00000004021a7c10 */ /* 0x000fca000ff1e0ff */
[----:B------:R-:W-:-:S05]  /*21120*/  IMAD.X R27, RZ, RZ, UR5, P0 ;  /* 0x00000005ff1b7e24 */ /* 0x000fca00080e06ff */
[----:B------:R1:W5:Y:S01]  /*21130*/  LDG.E.CONSTANT R2, desc[UR46][R26.64] ;  /* 0x0000002e1a027981 */ /* 0x000362000c1e9900 */
[----:B------:R-:W-:Y:S02]  /*21140*/  F2FP.BF16.F32.PACK_AB R5, R5, R0 ;  /* 0x000000000505723e */ /* 0x000fe400000010ff */
[----:B-1----:R-:W-:Y:S02]  /*21150*/  F2FP.BF16.F32.PACK_AB R27, R12, R9 ;  /* 0x000000090c1b723e */ /* 0x002fe400000010ff */
[----:B------:R-:W-:Y:S02]  /*21160*/  F2FP.BF16.F32.PACK_AB R9, R128, R35 ;  /* 0x000000238009723e */ /* 0x000fe400000010ff */
[----:B------:R-:W-:Y:S02]  /*21170*/  F2FP.BF16.F32.PACK_AB R35, R20, R11 ;  /* 0x0000000b1423723e */ /* 0x000fe400000010ff */
[----:B------:R-:W-:Y:S02]  /*21180*/  F2FP.BF16.F32.PACK_AB R11, R47, R34 ;  /* 0x000000222f0b723e */ /* 0x000fe400000010ff */
[----:B------:R-:W-:-:S02]  /*21190*/  F2FP.BF16.F32.PACK_AB R47, R57, R48 ;  /* 0x00000030392f723e */ /* 0x000fc400000010ff */
[----:B------:R-:W-:Y:S02]  /*211a0*/  MOV R56, R18 ;  /* 0x0000001200387202 */ /* 0x000fe40000000f00 */
[----:B0-----:R-:W-:Y:S02]  /*211b0*/  MOV R57, R3 ;  /* 0x0000000300397202 */ /* 0x001fe40000000f00 */
        /* <DEDUP_REMOVED lines=27> */
[----:B------:R-:W-:-:S02]  /*21370*/  LOP3.LUT P0, R8, R138, 0x3, RZ, 0xc0, !PT ;  /* 0x000000038a087812 */ /* 0x000fc4000780c0ff */
[----:B------:R-:W-:Y:S02]  /*21380*/  F2FP.BF16.F32.PACK_AB R12, R21, R10 ;  /* 0x0000000a150c723e */ /* 0x000fe400000010ff */
[----:B------:R-:W-:Y:S02]  /*21390*/  F2FP.BF16.F32.PACK_AB R10, R149, R42 ;  /* 0x0000002a950a723e */ /* 0x000fe400000010ff */
[----:B------:R-:W-:Y:S02]  /*213a0*/  F2FP.BF16.F32.PACK_AB R78, R78, R39 ;  /* 0x000000274e4e723e */ /* 0x000fe400000010ff */
[----:B------:R-:W-:Y:S02]  /*213b0*/  F2FP.BF16.F32.PACK_AB R32, R37, R32 ;  /* 0x000000202520723e */ /* 0x000fe400000010ff */
[----:B------:R-:W-:Y:S02]  /*213c0*/  F2FP.BF16.F32.PACK_AB R42, R45, R40 ;  /* 0x000000282d2a723e */ /* 0x000fe400000010ff */
[----:B------:R-:W-:-:S02]  /*213d0*/  F2FP.BF16.F32.PACK_AB R39, R44, R41 ;  /* 0x000000292c27723e */ /* 0x000fc400000010ff */
[----:B------:R-:W-:Y:S02]  /*213e0*/  ISETP.EQ.OR P0, PT, R8, 0x3, !P0 ;  /* 0x000000030800780c */ /* 0x000fe40004702670 */
[----:B------:R-:W-:Y:S02]  /*213f0*/  F2FP.BF16.F32.PACK_AB R70, R140, R43 ;  /* 0x0000002b8c46723e */ /* 0x000fe400000010ff */
[----:B------:R-:W-:Y:S02]  /*21400*/  F2FP.BF16.F32.PACK_AB R43, R28, R13 ;  /* 0x0000000d1c2b723e */ /* 0x000fe400000010ff */
[----:B------:R-:W-:Y:S02]  /*21410*/  F2FP.BF16.F32.PACK_AB R33, R36, R33 ;  /* 0x000000212421723e */ /* 0x000fe400000010ff */
[----:B------:R-:W-:Y:S02]  /*21420*/  SEL R13, R5, R4, P0 ;  /* 0x00000004050d7207 */ /* 0x000fe40000000000 */
[----:B------:R-:W-:Y:S01]  /*21430*/  SEL R4, R4, R5, P0 ;  /* 0x0000000504047207 */ /* 0x000fe20000000000 */
[----:B------:R-:W-:Y:S01]  /*21440*/  UMOV UR4, 0xffffffff ;  /* 0xffffffff00047882 */ /* 0x000fe20000000000 */
        /* <DEDUP_REMOVED lines=11> */
[----:B-----5:R-:W-:Y:S02]  /*21500*/  F2FP.BF16.F32.PACK_AB R123, R126, R103 ;  /* 0x000000677e7b723e */ /* 0x020fe400000010ff */
[----:B------:R-:W-:-:S02]  /*21510*/  F2FP.BF16.F32.PACK_AB R3, R130, R107 ;  /* 0x0000006b8203723e */ /* 0x000fc400000010ff */
[----:B------:R-:W-:Y:S02]  /*21520*/  F2FP.BF16.F32.PACK_AB R82, R157, R82 ;  /* 0x000000529d52723e */ /* 0x000fe400000010ff */
[----:B------:R-:W-:Y:S02]  /*21530*/  F2FP.BF16.F32.PACK_AB R98, R159, R98 ;  /* 0x000000629f62723e */ /* 0x000fe400000010ff */
[----:B------:R-:W-:Y:S02]  /*21540*/  F2FP.BF16.F32.PACK_AB R110, R161, R110 ;  /* 0x0000006ea16e723e */ /* 0x000fe400000010ff */
[----:B------:R-:W-:Y:S02]  /*21550*/  F2FP.BF16.F32.PACK_AB R112, R117, R112 ;  /* 0x000000707570723e */ /* 0x000fe400000010ff */
[----:B------:R-:W-:Y:S02]  /*21560*/  F2FP.BF16.F32.PACK_AB R113, R116, R113 ;  /* 0x000000717471723e */ /* 0x000fe400000010ff */
[----:B------:R-:W-:Y:S01]  /*21570*/  F2FP.BF16.F32.PACK_AB R90, R151, R114 ;  /* 0x00000072975a723e */ /* 0x000fe200000010ff */
[----:B--2---:R-:W-:-:S03]  /*21580*/  IMAD.WIDE R60, R139, 0x2, R56 ;  /* 0x000000028b3c7825 */ /* 0x004fc600078e0238 */
        /* <DEDUP_REMOVED lines=15> */
[----:B------:R-:W-:Y:S01]  /*21680*/  LOP3.LUT R88, R88, R89, RZ, 0x3c, !PT ;  /* 0x0000005958587212 */ /* 0x000fe200078e3cff */
[--C-:B------:R-:W-:Y:S01]  /*21690*/  IMAD.X R89, RZ, RZ, R61.reuse, P3 ;  /* 0x000000ffff597224 */ /* 0x100fe200018e063d */
[----:B------:R-:W-:Y:S02]  /*216a0*/  LOP3.LUT R86, R86, R87, RZ, 0x3c, !PT ;  /* 0x0000005756567212 */ /* 0x000fe400078e3cff */
[----:B------:R-:W-:Y:S01]  /*216b0*/  LOP3.LUT R84, R84, R85, RZ, 0x3c, !PT ;  /* 0x0000005554547212 */ /* 0x000fe200078e3cff */
[--C-:B------:R-:W-:Y:S01]  /*216c0*/  IMAD.X R85, RZ, RZ, R61.reuse, P1 ;  /* 0x000000ffff557224 */ /* 0x100fe200008e063d */
[----:B------:R-:W-:Y:S01]  /*216d0*/  LOP3.LUT R68, R68, R69, RZ, 0x3c, !PT ;  /* 0x0000004544447212 */ /* 0x000fe200078e3cff */
[----:B------:R-:W-:Y:S01]  /*216e0*/  IMAD.X R69, RZ, RZ, R61, P4 ;  /* 0x000000ffff457224 */ /* 0x000fe200020e063d */
[----:B------:R-:W-:-:S02]  /*216f0*/  IADD3.X R87, RZ, R61, RZ, P2, !PT ;  /* 0x0000003dff577210 */ /* 0x000fc400017fe4ff */
[----:B------:R-:W-:Y:S01]  /*21700*/  LOP3.LUT R80, R80, R81, RZ, 0x3c, !PT ;  /* 0x0000005150507212 */ /* 0x000fe200078e3cff */
[----:B------:R-:W-:Y:S01]  /*21710*/  IMAD.X R81, RZ, RZ, R61, P5 ;  /* 0x000000ffff517224 */ /* 0x000fe200028e063d */
        /* <DEDUP_REMOVED lines=10> */
[----:B------:R-:W-:-:S02]  /*217c0*/  SHF.R.U64 R64, R64, 0x3, RZ ;  /* 0x0000000340407819 */ /* 0x000fc400000012ff */
[----:B------:R-:W-:Y:S02]  /*217d0*/  SHF.R.U64 R58, R58, 0x3, RZ ;  /* 0x000000033a3a7819 */ /* 0x000fe400000012ff */
        /* <DEDUP_REMOVED lines=8> */
[----:B------:R-:W-:Y:S01]  /*21860*/  LOP3.LUT R48, R48, R49, RZ, 0x3c, !PT ;  /* 0x0000003130307212 */ /* 0x000fe200078e3cff */
[--C-:B------:R-:W-:Y:S01]  /*21870*/  IMAD.X R49, RZ, RZ, R61.reuse, P4 ;  /* 0x000000ffff317224 */ /* 0x100fe200020e063d */
[----:B------:R-:W-:Y:S01]  /*21880*/  LOP3.LUT R50, R50, R51, RZ, 0x3c, !PT ;  /* 0x0000003332327212 */ /* 0x000fe200078e3cff */
[----:B------:R-:W-:Y:S01]  /*21890*/  IMAD.X R51, RZ, RZ, R61, P5 ;  /* 0x000000ffff337224 */ /* 0x000fe200028e063d */
[----:B------:R-:W-:Y:S02]  /*218a0*/  IADD3.X R53, RZ, R61, RZ, P1, !PT ;  /* 0x0000003dff357210 */ /* 0x000fe40000ffe4ff */
[C---:B------:R-:W-:Y:S02]  /*218b0*/  IADD3 R45, P3, R60.reuse, 0x4020, RZ ;  /* 0x000040203c2d7810 */ /* 0x040fe40007f7e0ff */
[C---:B------:R-:W-:Y:S02]  /*218c0*/  IADD3 R41, P2, R60.reuse, 0x4000, RZ ;  /* 0x000040003c297810 */ /* 0x040fe40007f5e0ff */
[----:B------:R-:W-:-:S02]  /*218d0*/  IADD3 R37, P1, R60, 0x60, RZ ;  /* 0x000000603c257810 */ /* 0x000fc40007f3e0ff */
[C---:B------:R-:W-:Y:S02]  /*218e0*/  IADD3 R21, P4, R60.reuse, 0x20, RZ ;  /* 0x000000203c157810 */ /* 0x040fe40007f9e0ff */
[----:B------:R-:W-:Y:S02]  /*218f0*/  IADD3 R25, P5, R60, 0x40, RZ ;  /* 0x000000403c197810 */ /* 0x000fe40007fbe0ff */
[----:B------:R-:W-:Y:S02]  /*21900*/  LOP3.LUT R44, R45, 0x380, RZ, 0xc0, !PT ;  /* 0x000003802d2c7812 */ /* 0x000fe400078ec0ff */
        /* <DEDUP_REMOVED lines=20> */
[----:B------:R-:W-:Y:S02]  /*21a50*/  LOP3.LUT R60, R5, R60, RZ, 0x3c, !PT ;  /* 0x0000003c053c7212 */ /* 0x000fe400078e3cff */
[----:B------:R-:W-:Y:S02]  /*21a60*/  IADD3.X R25, RZ, R61, RZ, P5, !PT ;  /* 0x0000003dff197210 */ /* 0x000fe40002ffe4ff */
[----:B------:R-:W-:Y:S02]  /*21a70*/  MOV R91, R88 ;  /* 0x00000058005b7202 */ /* 0x000fe40000000f00 */
[----:B------:R-:W-:Y:S02]  /*21a80*/  MOV R89, R86 ;  /* 0x0000005600597202 */ /* 0x000fe40000000f00 */
[----:B------:R-:W-:Y:S01]  /*21a90*/  MOV R87, R84 ;  /* 0x0000005400577202 */ /* 0x000fe20000000f00 */
[----:B----4-:R-:W-:Y:S01]  /*21aa0*/  IMAD.SHL.U32 R93, R133, 0x4, RZ ;  /* 0x00000004855d7824 */ /* 0x010fe200078e00ff */
        /* <DEDUP_REMOVED lines=13> */
[----:B---3--:R-:W-:Y:S01]  /*21b80*/  SHF.L.U64.HI R106, R133, 0x2, R135 ;  /* 0x00000002856a7819 */ /* 0x008fe20000010287 */
        /* <DEDUP_REMOVED lines=191> */
.L_x_2702:
[----:B------:R-:W-:Y:S05]  /*22780*/  WARPSYNC.ALL ;  /* 0x0000000000007948 */ /* 0x000fea0003800000 */
[----:B------:R-:W-:Y:S06]  /*22790*/  BAR.SYNC.DEFER_BLOCKING 0x1, 0x100 ;  /* 0x0044000000007b1d */ /* 0x000fec0000010000 */
[----:B------:R-:W-:-:S02]  /*227a0*/  ULDC.64 UR4, c[0x0][0xbd8] ;  /* 0x0002f60000047ab9 */ /* 0x000fc40000000a00 */
[----:B------:R-:W-:Y:S01]  /*227b0*/  ISETP.NE.U32.AND P1, PT, RZ, UR4, PT ;  /* 0x00000004ff007c0c */ /* 0x000fe2000bf25070 */
[----:B------:R-:W2:Y:S01]  /*227c0*/  LDL R84, [R1+0x40] ;  /* 0x0000400001547983 */ /* 0x000ea20000100800 */
[----:B------:R-:W-:Y:S02]  /*227d0*/  IADD3 R20, P2, R93, UR4, RZ ;  /* 0x000000045d147c10 */ /* 0x000fe4000ff5e0ff */
[----:B------:R-:W-:Y:S02]  /*227e0*/  ISETP.NE.AND.EX P1, PT, RZ, UR5, PT, P1 ;  /* 0x00000005ff007c0c */ /* 0x000fe4000bf25310 */
[----:B------:R-:W-:Y:S01]  /*227f0*/  IADD3.X R21, R106, UR5, RZ, P2, !PT ;  /* 0x000000056a157c10 */ /* 0x000fe200097fe4ff */
[----:B------:R-:W-:Y:S01]  /*22800*/  ULDC.64 UR4, c[0x0][0xbe0] ;  /* 0x0002f80000047ab9 */ /* 0x000fe20000000a00 */
[----:B------:R-:W-:Y:S04]  /*22810*/  STSM.16.M88.4 [R108], R4 ;  /* 0x000000046c007844 */ /* 0x000fe80000000200 */
[----:B------:R0:W-:Y:S04]  /*22820*/  STSM.16.M88.4 [R81], R8 ;  /* 0x0000000851007844 */ /* 0x0001e80000000200 */
[----:B------:R1:W-:Y:S04]  /*22830*/  STSM.16.M88.4 [R83], R24 ;  /* 0x0000001853007844 */ /* 0x0003e80000000200 */
[----:B------:R-:W-:Y:S04]  /*22840*/  STSM.16.M88.4 [R95], R28 ;  /* 0x0000001c5f007844 */ /* 0x000fe80000000200 */
[----:B------:R-:W-:Y:S04]  /*22850*/  STSM.16.M88.4 [R97], R32 ;  /* 0x0000002061007844 */ /* 0x000fe80000000200 */
[----:B------:R-:W-:Y:S01]  /*22860*/  STSM.16.M88.4 [R99], R36 ;  /* 0x0000002463007844 */ /* 0x000fe20000000200 */
[----:B0-----:R-:W-:-:S03]  /*22870*/  SEL R81, R0, R3, P0 ;  /* 0x0000000300517207 */ /* 0x001fc60000000000 */
[----:B------:R-:W-:Y:S01]  /*22880*/  STSM.16.M88.4 [R101], R12 ;  /* 0x0000000c65007844 */ /* 0x000fe20000000200 */
[----:B-1----:R-:W-:-:S03]  /*22890*/  SEL R83, R3, R0, P0 ;  /* 0x0000000003537207 */ /* 0x002fc60000000000 */
[----:B------:R-:W-:Y:S04]  /*228a0*/  STSM.16.M88.4 [R102], R40 ;  /* 0x0000002866007844 */ /* 0x000fe80000000200 */
[----:B------:R-:W-:Y:S04]  /*228b0*/  STSM.16.M88.4 [R103], R60 ;  /* 0x0000003c67007844 */ /* 0x000fe80000000200 */
[----:B------:R-:W-:Y:S04]  /*228c0*/  STSM.16.M88.4 [R104], R44 ;  /* 0x0000002c68007844 */ /* 0x000fe80000000200 */
[----:B------:R-:W-:Y:S04]  /*228d0*/  STSM.16.M88.4 [R105], R64 ;  /* 0x0000004069007844 */ /* 0x000fe80000000200 */
[----:B------:R-:W-:Y:S04]  /*228e0*/  STSM.16.M88.4 [R107], R48 ;  /* 0x000000306b007844 */ /* 0x000fe80000000200 */
[----:B------:R-:W-:Y:S04]  /*228f0*/  STSM.16.M88.4 [R85], R68 ;  /* 0x0000004455007844 */ /* 0x000fe80000000200 */
[----:B------:R-:W-:Y:S04]  /*22900*/  STSM.16.M88.4 [R87], R52 ;  /* 0x0000003457007844 */ /* 0x000fe80000000200 */
[----:B------:R2:W-:Y:S01]  /*22910*/  STSM.16.M88.4 [R89], R76 ;  /* 0x0000004c59007844 */ /* 0x0005e20000000200 */
[----:B------:R-:W-:-:S03]  /*22920*/  ISETP.NE.U32.AND P0, PT, RZ, UR4, PT ;  /* 0x00000004ff007c0c */ /* 0x000fc6000bf05070 */
[----:B------:R0:W-:Y:S01]  /*22930*/  STSM.16.M88.4 [R91], R80 ;  /* 0x000000505b007844 */ /* 0x0001e20000000200 */
[----:B------:R-:W-:Y:S01]  /*22940*/  BAR.SYNC.DEFER_BLOCKING 0x1, 0x100 ;  /* 0x0044000000007b1d */ /* 0x000fe20000010000 */
[----:B------:R-:W-:-:S13]  /*22950*/  ISETP.NE.AND.EX P0, PT, RZ, UR5, PT, P0 ;  /* 0x00000005ff007c0c */ /* 0x000fda000bf05300 */
[----:B------:R-:W-:Y:S01]  /*22960*/  @P0 IADD3 R4, P2, R93, UR4, RZ ;  /* 0x000000045d040c10 */ /* 0x000fe2000ff5e0ff */
[----:B------:R-:W-:Y:S02]  /*22970*/  ULDC UR4, c[0x0][0xa88] ;  /* 0x0002a20000047ab9 */ /* 0x000fe40000000800 */
[----:B------:R-:W-:Y:S01]  /*22980*/  IMAD.U32 R0, RZ, RZ, UR4 ;  /* 0x00000004ff007e24 */ /* 0x000fe2000f8e00ff */
[----:B------:R-:W-:Y:S01]  /*22990*/  @P0 IADD3.X R5, R106, UR5, RZ, P2, !PT ;  /* 0x000000056a050c10 */ /* 0x000fe200097fe4ff */
[----:B------:R-:W3:Y:S04]  /*229a0*/  @P1 LDG.E R2, desc[UR46][R20.64] ;  /* 0x0000002e14021981 */ /* 0x000ee8000c1e1900 */
[----:B------:R0:W5:Y:S01]  /*229b0*/  @P0 LDG.E R0, desc[UR46][R4.64] ;  /* 0x0000002e04000981 */ /* 0x000162000c1e1900 */
[----:B--2---:R-:W-:-:S02]  /*229c0*/  SHF.R.S32.HI R76, RZ, 0x1f, R84 ;  /* 0x0000001fff4c7819 */ /* 0x004fc40000011454 */
[----:B---3--:R-:W-:Y:S01]  /*229d0*/  SHF.R.S32.HI R77, RZ, 0x1f, R2 ;  /* 0x0000001fff4d7819 */ /* 0x008fe20000011402 */
[----:B0-----:R-:W-:Y:S06]  /*229e0*/  @P0 BRA `(.L_x_2387) ;  /* 0x0000000000100947 */ /* 0x001fec0003800000 */
[----:B------:R-:W-:Y:S05]  /*229f0*/  @!P1 BRA `(.L_x_2387) ;  /* 0x00000000000c9947 */ /* 0x000fea0003800000 */
[----:B------:R-:W2:Y:S04]  /*22a00*/  LDG.E R3, desc[UR46][R20.64] ;  /* 0x0000002e14037981 */ /* 0x000ea8000c1e1900 */
[----:B-----5:R-:W2:Y:S02]  /*22a10*/  LDG.E R0, desc[UR46][R20.64+0x4] ;  /* 0x0000042e14007981 */ /* 0x020ea4000c1e1900 */
[----:B--2---:R-:W-:-:S07]  /*22a20*/  IMAD.IADD R0, R0, 0x1, -R3 ;  /* 0x0000000100007824 */ /* 0x004fce00078e0a03 */
.L_x_2387:
[----:B------:R-:W2:Y:S01]  /*22a30*/  LDL R8, [R1+0x3c] ;  /* 0x00003c0001087983 */ /* 0x000ea20000100800 */
[----:B------:R-:W-:-:S03]  /*22a40*/  ULDC.64 UR4, c[0x0][0xb70] ;  /* 0x0002dc0000047ab9 */ /* 0x000fc60000000a00 */
[----:B------:R-:W2:Y:S01]  /*22a50*/  LDL.LU R80, [R1+0x48] ;  /* 0x0000480001507983 */ /* 0x000ea20000300800 */
[----:B------:R-:W-:Y:S01]  /*22a60*/  IMAD.MOV.U32 R3, RZ, RZ, R77 ;  /* 0x000000ffff037224 */ /* 0x000fe200078e004d */
[----:B------:R-:W-:Y:S01]  /*22a70*/  LEA R7, R22, R19, 0x6 ;  /* 0x0000001316077211 */ /* 0x000fe200078e30ff */
[----:B------:R-:W-:Y:S01]  /*22a80*/  IMAD R6, R76, UR4, RZ ;  /* 0x000000044c067c24 */ /* 0x000fe2000f8e02ff */
[----:B------:R-:W-:Y:S01]  /*22a90*/  SEL R78, R135, RZ, !P1 ;  /* 0x000000ff874e7207 */ /* 0x000fe20004800000 */
[----:B------:R-:W-:Y:S01]  /*22aa0*/  VIADD R10, R138, 0xffffff80 ;  /* 0xffffff808a0a7836 */ /* 0x000fe20000000000 */
[----:B------:R-:W-:Y:S01]  /*22ab0*/  SEL R81, R133, RZ, !P1 ;  /* 0x000000ff85517207 */ /* 0x000fe20004800000 */
[----:B------:R-:W-:-:S03]  /*22ac0*/  IMAD.WIDE.U32 R4, R84, UR4, R2 ;  /* 0x0000000454047c25 */ /* 0x000fc6000f8e0002 */
[----:B------:R-:W-:Y:S01]  /*22ad0*/  SHF.R.S32.HI R9, RZ, 0x1f, R10 ;  /* 0x0000001fff097819 */ /* 0x000fe2000001140a */
[----:B------:R-:W-:Y:S01]  /*22ae0*/  IMAD R3, R84, UR5, R6 ;  /* 0x0000000554037c24 */ /* 0x000fe2000f8e0206 */
[----:B------:R-:W-:Y:S01]  /*22af0*/  ULDC.64 UR4, c[0x0][0xb78] ;  /* 0x0002de0000047ab9 */ /* 0x000fe20000000a00 */
[----:B------:R-:W-:-:S04]  /*22b00*/  IMAD.WIDE R56, R7, 0x2, R56 ;  /* 0x0000000207387825 */ /* 0x000fc800078e0238 */
[----:B------:R-:W-:Y:S01]  /*22b10*/  IMAD.IADD R5, R5, 0x1, R3 ;  /* 0x0000000105057824 */ /* 0x000fe200078e0203 */
[----:B------:R-:W-:Y:S01]  /*22b20*/  IADD3 R13, P5, R56, 0x2000, RZ ;  /* 0x00002000380d7810 */ /* 0x000fe20007fbe0ff */
[----:B------:R-:W-:Y:S01]  /*22b30*/  IMAD R3, R78, UR4, RZ ;  /* 0x000000044e037c24 */ /* 0x000fe2000f8e02ff */
[C---:B------:R-:W-:Y:S01]  /*22b40*/  IADD3 R25, P4, R56.reuse, 0x3000, RZ ;  /* 0x0000300038197810 */ /* 0x040fe20007f9e0ff */
[----:B------:R-:W-:Y:S01]  /*22b50*/  IMAD.WIDE.U32 R4, R81, UR4, R4 ;  /* 0x0000000451047c25 */ /* 0x000fe2000f8e0004 */
[----:B------:R-:W-:Y:S02]  /*22b60*/  IADD3 R29, P3, R56, 0x4000, RZ ;  /* 0x00004000381d7810 */ /* 0x000fe40007f7e0ff */
[----:B------:R-:W-:Y:S01]  /*22b70*/  LOP3.LUT R12, R13, 0x380, RZ, 0xc0, !PT ;  /* 0x000003800d0c7812 */ /* 0x000fe200078ec0ff */
[----:B------:R-:W-:Y:S01]  /*22b80*/  IMAD R6, R81, UR5, R3 ;  /* 0x0000000551067c24 */ /* 0x000fe2000f8e0203 */
[----:B------:R-:W-:Y:S01]  /*22b90*/  ULDC.64 UR4, c[0x0][0xb40] ;  /* 0x0002d00000047ab9 */ /* 0x000fe20000000a00 */
        /* <DEDUP_REMOVED lines=13> */
[----:B------:R-:W-:Y:S02]  /*22c70*/  IADD3 R49, P3, R56, 0x9000, RZ ;  /* 0x0000900038317810 */ /* 0x000fe40007f7e0ff */
[----:B------:R-:W-:Y:S02]  /*22c80*/  LOP3.LUT R40, R41, 0x380, RZ, 0xc0, !PT ;  /* 0x0000038029287812 */ /* 0x000fe400078ec0ff */
[----:B------:R-:W-:Y:S02]  /*22c90*/  LOP3.LUT R44, R45, 0x380, RZ, 0xc0, !PT ;  /* 0x000003802d2c7812 */ /* 0x000fe400078ec0ff */
[----:B------:R-:W-:Y:S02]  /*22ca0*/  LOP3.LUT R48, R49, 0x380, RZ, 0xc0, !PT ;  /* 0x0000038031307812 */ /* 0x000fe400078ec0ff */
[----:B------:R-:W-:-:S02]  /*22cb0*/  SHF.R.U64 R40, R40, 0x3, RZ ;  /* 0x0000000328287819 */ /* 0x000fc400000012ff */
[----:B------:R-:W-:Y:S02]  /*22cc0*/  SHF.R.U64 R44, R44, 0x3, RZ ;  /* 0x000000032c2c7819 */ /* 0x000fe400000012ff */
[----:B------:R-:W-:Y:S02]  /*22cd0*/  SHF.R.U64 R48, R48, 0x3, RZ ;  /* 0x0000000330307819 */ /* 0x000fe400000012ff */
[----:B------:R-:W-:Y:S02]  /*22ce0*/  LOP3.LUT R40, R40, R41, RZ, 0x3c, !PT ;  /* 0x0000002928287212 */ /* 0x000fe400078e3cff */
[----:B------:R-:W-:Y:S01]  /*22cf0*/  LOP3.LUT R44, R44, R45, RZ, 0x3c, !PT ;  /* 0x0000002d2c2c7212 */ /* 0x000fe200078e3cff */
[--C-:B------:R-:W-:Y:S01]  /*22d00*/  IMAD.X R45, RZ, RZ, R57.reuse, P4 ;  /* 0x000000ffff2d7224 */ /* 0x100fe200020e0639 */
        /* <DEDUP_REMOVED lines=12> */
[----:B------:R-:W-:Y:S02]  /*22dd0*/  LOP3.LUT R72, R72, R73, RZ, 0x3c, !PT ;  /* 0x0000004948487212 */ /* 0x000fe400078e3cff */
[----:B------:R-:W-:Y:S01]  /*22de0*/  LOP3.LUT R68, R68, R69, RZ, 0x3c, !PT ;  /* 0x0000004544447212 */ /* 0x000fe200078e3cff */
[--C-:B------:R-:W-:Y:S01]  /*22df0*/  IMAD.X R69, RZ, RZ, R57.reuse, P4 ;  /* 0x000000ffff457224 */ /* 0x100fe200020e0639 */
[----:B------:R-:W-:Y:S01]  /*22e00*/  LOP3.LUT R64, R64, R65, RZ, 0x3c, !PT ;  /* 0x0000004140407212 */ /* 0x000fe200078e3cff */
[----:B------:R-:W-:Y:S01]  /*22e10*/  IMAD.X R65, RZ, RZ, R57, P3 ;  /* 0x000000ffff417224 */ /* 0x000fe200018e0639 */
[----:B------:R-:W-:Y:S01]  /*22e20*/  IADD3.X R73, RZ, R57, RZ, P5, !PT ;  /* 0x00000039ff497210 */ /* 0x000fe20002ffe4ff */
[----:B------:R-:W-:Y:S01]  /*22e30*/  BSSY B1, `(.L_x_2388) ;  /* 0x0000077000017945 */ /* 0x000fe20003800000 */
[----:B--2---:R-:W-:Y:S01]  /*22e40*/  IMAD R7, R80, 0x80, R8 ;  /* 0x0000008050077824 */ /* 0x004fe200078e0208 */
[----:B------:R-:W-:-:S02]  /*22e50*/  LEA.HI R8, R9, R10, RZ, 0x7 ;  /* 0x0000000a09087211 */ /* 0x000fc400078f38ff */
[----:B------:R-:W-:Y:S02]  /*22e60*/  IADD3 R9, P2, R56, 0x1000, RZ ;  /* 0x0000100038097810 */ /* 0x000fe40007f5e0ff */
[----:B------:R-:W-:Y:S02]  /*22e70*/  LOP3.LUT R11, R8, 0xffffff80, RZ, 0xc0, !PT ;  /* 0xffffff80080b7812 */ /* 0x000fe400078ec0ff */
[----:B------:R-:W-:Y:S02]  /*22e80*/  LOP3.LUT R8, R9, 0x380, RZ, 0xc0, !PT ;  /* 0x0000038009087812 */ /* 0x000fe400078ec0ff */
[----:B------:R-:W-:Y:S01]  /*22e90*/  SHF.R.S32.HI R3, RZ, 0x1f, R7 ;  /* 0x0000001fff037819 */ /* 0x000fe20000011407 */
[----:B------:R-:W-:Y:S01]  /*22ea0*/  IMAD.IADD R11, R10, 0x1, -R11 ;  /* 0x000000010a0b7824 */ /* 0x000fe200078e0a0b */
[----:B------:R-:W-:Y:S02]  /*22eb0*/  IADD3 R4, P0, R7, R4, RZ ;  /* 0x0000000407047210 */ /* 0x000fe40007f1e0ff */
[----:B------:R-:W-:-:S02]  /*22ec0*/  SHF.R.U64 R8, R8, 0x3, RZ ;  /* 0x0000000308087819 */ /* 0x000fc400000012ff */
[----:B------:R-:W-:Y:S02]  /*22ed0*/  IADD3.X R3, R3, R5, R6, P0, !PT ;  /* 0x0000000503037210 */ /* 0x000fe400007fe406 */
[----:B------:R-:W-:Y:S02]  /*22ee0*/  LEA R20, P1, R4, UR4, 0x2 ;  /* 0x0000000404147c11 */ /* 0x000fe4000f8210ff */
[----:B------:R-:W-:Y:S02]  /*22ef0*/  LOP3.LUT R8, R8, R9, RZ, 0x3c, !PT ;  /* 0x0000000908087212 */ /* 0x000fe400078e3cff */
[----:B------:R-:W-:Y:S02]  /*22f00*/  IADD3.X R9, RZ, R57, RZ, P2, !PT ;  /* 0x00000039ff097210 */ /* 0x000fe400017fe4ff */
[----:B------:R-:W-:Y:S02]  /*22f10*/  IADD3 R37, P2, R56, 0x6000, RZ ;  /* 0x0000600038257810 */ /* 0x000fe40007f5e0ff */
[----:B------:R-:W-:Y:S01]  /*22f20*/  LEA.HI.X R21, R4, UR5, R3, 0x2, P1 ;  /* 0x0000000504157c11 */ /* 0x000fe200088f1403 */
[----:B------:R-:W-:Y:S01]  /*22f30*/  VIADD R3, R7, 0x8 ;  /* 0x0000000807037836 */ /* 0x000fe20000000000 */
[----:B------:R-:W-:Y:S01]  /*22f40*/  IADD3 R33, P1, R56, 0x5000, RZ ;  /* 0x0000500038217810 */ /* 0x000fe20007f3e0ff */
[----:B------:R-:W-:Y:S01]  /*22f50*/  ULDC.64 UR4, c[0x0][0xaa0] ;  /* 0x0002a80000047ab9 */ /* 0x000fe20000000a00 */
[----:B------:R-:W-:-:S02]  /*22f60*/  LOP3.LUT R36, R37, 0x380, RZ, 0xc0, !PT ;  /* 0x0000038025247812 */ /* 0x000fc400078ec0ff */
[----:B------:R-:W-:Y:S02]  /*22f70*/  LOP3.LUT R32, R33, 0x380, RZ, 0xc0, !PT ;  /* 0x0000038021207812 */ /* 0x000fe400078ec0ff */
[----:B------:R-:W-:Y:S02]  /*22f80*/  SHF.R.U64 R36, R36, 0x3, RZ ;  /* 0x0000000324247819 */ /* 0x000fe400000012ff */
[----:B------:R-:W-:Y:S02]  /*22f90*/  SHF.R.U64 R32, R32, 0x3, RZ ;  /* 0x0000000320207819 */ /* 0x000fe400000012ff */
[----:B------:R-:W-:Y:S01]  /*22fa0*/  LOP3.LUT R36, R36, R37, RZ, 0x3c, !PT ;  /* 0x0000002524247212 */ /* 0x000fe200078e3cff */
[--C-:B------:R-:W-:Y:S01]  /*22fb0*/  IMAD.X R37, RZ, RZ, R57.reuse, P2 ;  /* 0x000000ffff257224 */ /* 0x100fe200010e0639 */
[----:B------:R-:W-:Y:S01]  /*22fc0*/  LOP3.LUT R32, R32, R33, RZ, 0x3c, !PT ;  /* 0x0000002120207212 */ /* 0x000fe200078e3cff */
[----:B------:R-:W-:Y:S01]  /*22fd0*/  IMAD.X R33, RZ, RZ, R57, P1 ;  /* 0x000000ffff217224 */ /* 0x000fe200008e0639 */
[----:B------:R-:W-:-:S02]  /*22fe0*/  IADD3 R59, P2, R56, 0xb000, RZ ;  /* 0x0000b000383b7810 */ /* 0x000fc40007f5e0ff */
[----:B------:R-:W-:Y:S02]  /*22ff0*/  IADD3 R53, P1, R56, 0xa000, RZ ;  /* 0x0000a00038357810 */ /* 0x000fe40007f3e0ff */
[----:B------:R-:W-:Y:S02]  /*23000*/  LOP3.LUT R58, R59, 0x380, RZ, 0xc0, !PT ;  /* 0x000003803b3a7812 */ /* 0x000fe400078ec0ff */
[----:B------:R-:W-:Y:S02]  /*23010*/  LOP3.LUT R52, R53, 0x380, RZ, 0xc0, !PT ;  /* 0x0000038035347812 */ /* 0x000fe400078ec0ff */
[----:B------:R-:W-:Y:S02]  /*23020*/  SHF.R.U64 R58, R58, 0x3, RZ ;  /* 0x000000033a3a7819 */ /* 0x000fe400000012ff */
[----:B------:R-:W-:Y:S02]  /*23030*/  SHF.R.U64 R52, R52, 0x3, RZ ;  /* 0x0000000334347819 */ /* 0x000fe400000012ff */
[----:B------:R-:W-:-:S02]  /*23040*/  LOP3.LUT P0, RZ, R11, 0x3, RZ, 0xc0, !PT ;  /* 0x000000030bff7812 */ /* 0x000fc4000780c0ff */
[----:B------:R-:W-:Y:S01]  /*23050*/  LOP3.LUT R58, R58, R59, RZ, 0x3c, !PT ;  /* 0x0000003b3a3a7212 */ /* 0x000fe200078e3cff */
[--C-:B------:R-:W-:Y:S01]  /*23060*/  IMAD.X R59, RZ, RZ, R57.reuse, P2 ;  /* 0x000000ffff3b7224 */ /* 0x100fe200010e0639 */
[----:B------:R-:W-:Y:S01]  /*23070*/  LOP3.LUT R52, R52, R53, RZ, 0x3c, !PT ;  /* 0x0000003534347212 */ /* 0x000fe200078e3cff */
[--C-:B------:R-:W-:Y:S01]  /*23080*/  IMAD.X R53, RZ, RZ, R57.reuse, P1 ;  /* 0x000000ffff357224 */ /* 0x100fe200008e0639 */
[C---:B------:R-:W-:Y:S02]  /*23090*/  IADD3 R4, P2, R56.reuse, 0xf000, RZ ;  /* 0x0000f00038047810 */ /* 0x040fe40007f5e0ff */
[-C--:B-----5:R-:W-:Y:S02]  /*230a0*/  ISETP.GE.OR P1, PT, R7, R0.reuse, P0 ;  /* 0x000000000700720c */ /* 0x0a0fe40000726670 */
[----:B------:R-:W-:Y:S01]  /*230b0*/  ISETP.GE.OR P0, PT, R3, R0, P0 ;  /* 0x000000000300720c */ /* 0x000fe20000706670 */
[----:B------:R-:W-:Y:S01]  /*230c0*/  IMAD.X R61, RZ, RZ, R57, P2 ;  /* 0x000000ffff3d7224 */ /* 0x000fe200010e0639 */
[----:B------:R-:W-:-:S02]  /*230d0*/  LOP3.LUT R5, R56, 0x380, RZ, 0xc0, !PT ;  /* 0x0000038038057812 */ /* 0x000fc400078ec0ff */
[----:B------:R-:W-:Y:S02]  /*230e0*/  LOP3.LUT R3, R4, 0x380, RZ, 0xc0, !PT ;  /* 0x0000038004037812 */ /* 0x000fe400078ec0ff */
[----:B------:R-:W-:Y:S02]  /*230f0*/  SHF.R.U64 R5, R5, 0x3, RZ ;  /* 0x0000000305057819 */ /* 0x000fe400000012ff */
[----:B------:R-:W-:Y:S02]  /*23100*/  SHF.R.U64 R3, R3, 0x3, RZ ;  /* 0x0000000303037819 */ /* 0x000fe400000012ff */
[----:B------:R-:W-:Y:S01]  /*23110*/  LOP3.LUT R56, R5, R56, RZ, 0x3c, !PT ;  /* 0x0000003805387212 */ /* 0x000fe200078e3cff */
        /* <DEDUP_REMOVED lines=32> */
[----:B------:R-:W-:Y:S02]  /*23320*/  IMAD R2, R76, UR4, RZ ;  /* 0x000000044c027c24 */ /* 0x000fe4000f8e02ff */
[----:B------:R-:W-:Y:S01]  /*23330*/  IMAD.IADD R21, R21, 0x1, R3 ;  /* 0x0000000115157824 */ /* 0x000fe200078e0203 */
[-C--:B------:R-:W-:Y:S01]  /*23340*/  ISETP.GE.AND P3, PT, R22, R0.reuse, PT ;  /* 0x000000001600720c */ /* 0x080fe20003f66270 */
[----:B------:R-:W-:Y:S01]  /*23350*/  IMAD R77, R84, UR5, R2 ;  /* 0x00000005544d7c24 */ /* 0x000fe2000f8e0202 */
[-C--:B------:R-:W-:Y:S01]  /*23360*/  ISETP.GE.AND P2, PT, R234, R0.reuse, PT ;  /* 0x00000000ea00720c */ /* 0x080fe20003f46270 */
[----:B------:R-:W-:Y:S01]  /*23370*/  IMAD.WIDE.U32 R2, R84, UR4, R20 ;  /* 0x0000000454027c25 */ /* 0x000fe2000f8e0014 */
[-C--:B------:R-:W-:Y:S01]  /*23380*/  ISETP.GE.AND P0, PT, R233, R0.reuse, PT ;  /* 0x00000000e900720c */ /* 0x080fe20003f06270 */
[----:B------:R-:W-:Y:S01]  /*23390*/  ULDC.64 UR4, c[0x0][0xae8] ;  /* 0x0002ba0000047ab9 */ /* 0x000fe20000000a00 */
[----:B------:R-:W-:Y:S01]  /*233a0*/  ISETP.GE.AND P1, PT, R235, R0, PT ;  /* 0x00000000eb00720c */ /* 0x000fe20003f26270 */
[----:B------:R-:W-:Y:S01]  /*233b0*/  VIADD R0, R18, 0x38820 ;  /* 0x0003882012007836 */ /* 0x000fe20000000000 */
[----:B------:R-:W-:Y:S01]  /*233c0*/  IADD3 R3, R3, R77, RZ ;  /* 0x0000004d03037210 */ /* 0x000fe20007ffe0ff */
[----:B------:R-:W-:-:S03]  /*233d0*/  IMAD R20, R78, UR4, RZ ;  /* 0x000000044e147c24 */ /* 0x000fc6000f8e02ff */
[----:B------:R-:W-:Y:S01]  /*233e0*/  PRMT R0, RZ, 0x654, R0 ;  /* 0x00000654ff007816 */ /* 0x000fe20000000000 */
[C---:B------:R-:W-:Y:S02]  /*233f0*/  IMAD R79, R81.reuse, UR5, R20 ;  /* 0x00000005514f7c24 */ /* 0x040fe4000f8e0214 */
[----:B------:R-:W-:Y:S01]  /*23400*/  IMAD.WIDE.U32 R76, R81, UR4, R2 ;  /* 0x00000004514c7c25 */ /* 0x000fe2000f8e0002 */
[----:B0-----:R1:W-:Y:S03]  /*23410*/  SYNCS.ARRIVE.TRANS64.RED.A1T0 RZ, [R0+URZ], RZ ;  /* 0x000000ff00ff79a7 */ /* 0x0013e6000810043f */
[----:B------:R-:W-:-:S04]  /*23420*/  IMAD.WIDE R20, R80, 0x80, R22 ;  /* 0x0000008050147825 */ /* 0x000fc800078e0216 */
[----:B------:R-:W-:Y:S01]  /*23430*/  IMAD.IADD R81, R77, 0x1, R79 ;  /* 0x000000014d517824 */ /* 0x000fe200078e024f */
[----:B-1----:R-:W-:Y:S06]  /*23440*/  @P3 BRA `(.L_x_2389) ;  /* 0x0000000000543947 */ /* 0x002fec0003800000 */
[----:B------:R-:W-:Y:S01]  /*23450*/  ULDC.64 UR6, c[0x0][0xad8] ;  /* 0x0002b60000067ab9 */ /* 0x000fe20000000a00 */
[----:B------:R-:W-:Y:S01]  /*23460*/  IMAD.MOV.U32 R2, RZ, RZ, R76 ;  /* 0x000000ffff027224 */ /* 0x000fe200078e004c */
[----:B------:R-:W-:Y:S01]  /*23470*/  ULDC UR4, c[0x0][0xa8c] ;  /* 0x0002a30000047ab9 */ /* 0x000fe20000000800 */
[----:B------:R-:W-:Y:S01]  /*23480*/  IMAD R79, R21, UR6, RZ ;  /* 0x00000006154f7c24 */ /* 0x000fe2000f8e02ff */
[C---:B------:R-:W-:Y:S01]  /*23490*/  ISETP.GE.AND P5, PT, R19.reuse, UR4, PT ;  /* 0x0000000413007c0c */ /* 0x040fe2000bfa6270 */
[----:B------:R-:W-:Y:S01]  /*234a0*/  IMAD.MOV.U32 R3, RZ, RZ, R81 ;  /* 0x000000ffff037224 */ /* 0x000fe200078e0051 */
[----:B------:R-:W-:Y:S01]  /*234b0*/  IADD3 R0, -R19, 0x80, R16 ;  /* 0x0000008013007810 */ /* 0x000fe20007ffe110 */
[----:B------:R-:W-:Y:S01]  /*234c0*/  IMAD R79, R20, UR7, R79 ;  /* 0x00000007144f7c24 */ /* 0x000fe2000f8e024f */
[----:B------:R-:W-:Y:S01]  /*234d0*/  ISETP.GE.AND P4, PT, R236, UR4, PT ;  /* 0x00000004ec007c0c */ /* 0x000fe2000bf86270 */
[----:B------:R-:W-:Y:S01]  /*234e0*/  IMAD.WIDE.U32 R2, R20, UR6, R2 ;  /* 0x0000000614027c25 */ /* 0x000fe2000f8e0002 */
[----:B------:R-:W-:-:S03]  /*234f0*/  ULDC.64 UR6, c[0x0][0xa80] ;  /* 0x0002a00000067ab9 */ /* 0x000fc60000000a00 */
[----:B------:R-:W-:Y:S01]  /*23500*/  IMAD.IADD R3, R3, 0x1, R79 ;  /* 0x0000000103037824 */ /* 0x000fe200078e024f */
[----:B------:R-:W-:-:S04]  /*23510*/  LEA R78, P3, R2, UR6, 0x1 ;  /* 0x00000006024e7c11 */ /* 0x000fc8000f8608ff */
[----:B------:R-:W-:Y:S02]  /*23520*/  LEA.HI.X R79, R2, UR7, R3, 0x1, P3 ;  /* 0x00000007024f7c11 */ /* 0x000fe400098f0c03 */
[----:B------:R-:W-:Y:S02]  /*23530*/  ISETP.GE.AND P3, PT, R0, UR4, PT ;  /* 0x0000000400007c0c */ /* 0x000fe4000bf66270 */
[----:B------:R-:W-:Y:S01]  /*23540*/  IADD3 R0, R19, 0xc0, RZ ;  /* 0x000000c013007810 */ /* 0x000fe20007ffe0ff */
[----:B-----5:R0:W-:Y:S03]  /*23550*/  @!P5 STG.E.128 desc[UR46][R78.64], R4 ;  /* 0x000000044e00d986 */ /* 0x0201e6000c101d2e */
[----:B------:R-:W-:Y:S01]  /*23560*/  ISETP.GE.AND P5, PT, R0, UR4, PT ;  /* 0x0000000400007c0c */ /* 0x000fe2000bfa6270 */
[----:B------:R0:W-:Y:S06]  /*23570*/  @!P4 STG.E.128 desc[UR46][R78.64+0x80], R28 ;  /* 0x0000801c4e00c986 */ /* 0x0001ec000c101d2e */
[----:B------:R0:W-:Y:S06]  /*23580*/  @!P3 STG.E.128 desc[UR46][R78.64+0x100], R44 ;  /* 0x0001002c4e00b986 */ /* 0x0001ec000c101d2e */
[----:B------:R0:W-:Y:S02]  /*23590*/  @!P5 STG.E.128 desc[UR46][R78.64+0x180], R72 ;  /* 0x000180484e00d986 */ /* 0x0001e4000c101d2e */
.L_x_2389:
[----:B------:R-:W-:Y:S05]  /*235a0*/  BSYNC B1 ;  /* 0x0000000000017941 */ /* 0x000fea0003800000 */
.L_x_2388:
[----:B------:R-:W-:Y:S04]  /*235b0*/  BSSY B1, `(.L_x_2390) ;  /* 0x0000019000017945 */ /* 0x000fe80003800000 */
[----:B------:R-:W-:Y:S05]  /*235c0*/  @P2 BRA `(.L_x_2391) ;  /* 0x00000000005c2947 */ /* 0x000fea0003800000 */
[----:B0----5:R-:W-:Y:S01]  /*235d0*/  IADD3 R5, P2, R20, 0x20, RZ ;  /* 0x0000002014057810 */ /* 0x021fe20007f5e0ff */
[----:B------:R-:W-:Y:S01]  /*235e0*/  ULDC.64 UR4, c[0x0][0xad8] ;  /* 0x0002b60000047ab9 */ /* 0x000fe20000000a00 */
[----:B------:R-:W-:Y:S01]  /*235f0*/  IMAD.MOV.U32 R2, RZ, RZ, R76 ;  /* 0x000000ffff027224 */ /* 0x000fe200078e004c */
[----:B------:R-:W-:Y:S01]  /*23600*/  IADD3 R4, -R19, 0x80, R16 ;  /* 0x0000008013047810 */ /* 0x000fe20007ffe110 */
[----:B------:R-:W-:Y:S01]  /*23610*/  IMAD.MOV.U32 R3, RZ, RZ, R81 ;  /* 0x000000ffff037224 */ /* 0x000fe200078e0051 */
[----:B------:R-:W-:Y:S01]  /*23620*/  ULDC.64 UR6, c[0x0][0xa80] ;  /* 0x0002a00000067ab9 */ /* 0x000fe20000000a00 */
[----:B------:R-:W-:Y:S02]  /*23630*/  IMAD.X R0, RZ, RZ, R21, P2 ;  /* 0x000000ffff007224 */ /* 0x000fe400010e0615 */
[----:B------:R-:W-:-:S04]  /*23640*/  IMAD.WIDE.U32 R2, R5, UR4, R2 ;  /* 0x0000000405027c25 */ /* 0x000fc8000f8e0002 */
[----:B------:R-:W-:Y:S01]  /*23650*/  IMAD R0, R0, UR4, RZ ;  /* 0x0000000400007c24 */ /* 0x000fe2000f8e02ff */
[----:B------:R-:W-:Y:S02]  /*23660*/  ULDC UR4, c[0x0][0xa8c] ;  /* 0x0002a30000047ab9 */ /* 0x000fe40000000800 */
        /* <DEDUP_REMOVED lines=13> */
.L_x_2391:
[----:B------:R-:W-:Y:S05]  /*23740*/  BSYNC B1 ;  /* 0x0000000000017941 */ /* 0x000fea0003800000 */
.L_x_2390:
[----:B------:R-:W-:Y:S04]  /*23750*/  BSSY B1, `(.L_x_2392) ;  /* 0x0000019000017945 */ /* 0x000fe80003800000 */
[----:B------:R-:W-:Y:S05]  /*23760*/  @P0 BRA `(.L_x_2393) ;  /* 0x00000000005c0947 */ /* 0x000fea0003800000 */
[----:B01---5:R-:W-:Y:S01]  /*23770*/  IADD3 R5, P0, R20, 0x40, RZ ;  /* 0x0000004014057810 */ /* 0x023fe20007f1e0ff */
[C---:B------:R-:W-:Y:S01]  /*23780*/  VIADD R3, R19.reuse, 0xc0 ;  /* 0x000000c013037836 */ /* 0x040fe20000000000 */
[----:B------:R-:W-:Y:S01]  /*23790*/  IADD3 R2, -R19, 0x80, R16 ;  /* 0x0000008013027810 */ /* 0x000fe20007ffe110 */
[----:B------:R-:W-:Y:S01]  /*237a0*/  ULDC UR4, c[0x0][0xa8c] ;  /* 0x0002a30000047ab9 */ /* 0x000fe20000000800 */
[----:B------:R-:W-:Y:S01]  /*237b0*/  IADD3.X R0, RZ, R21, RZ, P0, !PT ;  /* 0x00000015ff007210 */ /* 0x000fe200007fe4ff */
[----:B------:R-:W-:Y:S01]  /*237c0*/  ULDC.64 UR6, c[0x0][0xad8] ;  /* 0x0002b60000067ab9 */ /* 0x000fe20000000a00 */
        /* <DEDUP_REMOVED lines=17> */
.L_x_2393:
[----:B------:R-:W-:Y:S05]  /*238e0*/  BSYNC B1 ;  /* 0x0000000000017941 */ /* 0x000fea0003800000 */
.L_x_2392:
[----:B------:R-:W-:Y:S05]  /*238f0*/  @P1 BRA `(.L_x_2394) ;  /* 0x0000000c00401947 */ /* 0x000fea0003800000 */
[----:B012--5:R-:W-:Y:S01]  /*23900*/  IADD3 R5, P0, R20, 0x60, RZ ;  /* 0x0000006014057810 */ /* 0x027fe20007f1e0ff */
[----:B------:R-:W-:Y:S01]  /*23910*/  ULDC.64 UR6, c[0x0][0xad8] ;  /* 0x0002b60000067ab9 */ /* 0x000fe20000000a00 */
[----:B------:R-:W-:Y:S01]  /*23920*/  MOV R2, R76 ;  /* 0x0000004c00027202 */ /* 0x000fe20000000f00 */
[----:B------:R-:W-:Y:S01]  /*23930*/  IMAD.MOV.U32 R3, RZ, RZ, R81 ;  /* 0x000000ffff037224 */ /* 0x000fe200078e0051 */
[----:B------:R-:W-:Y:S01]  /*23940*/  IADD3 R0, -R19, 0x80, R16 ;  /* 0x0000008013007810 */ /* 0x000fe20007ffe110 */
[----:B------:R-:W-:Y:S01]  /*23950*/  IMAD.X R20, RZ, RZ, R21, P0 ;  /* 0x000000ffff147224 */ /* 0x000fe200000e0615 */
[----:B------:R-:W-:Y:S01]  /*23960*/  ULDC UR4, c[0x0][0xa8c] ;  /* 0x0002a30000047ab9 */ /* 0x000fe20000000800 */
[----:B------:R-:W-:Y:S01]  /*23970*/  IMAD.WIDE.U32 R2, R5, UR6, R2 ;  /* 0x0000000605027c25 */ /* 0x000fe2000f8e0002 */
[----:B------:R-:W-:Y:S02]  /*23980*/  ISETP.GE.AND P3, PT, R0, UR4, PT ;  /* 0x0000000400007c0c */ /* 0x000fe4000bf66270 */
[C---:B------:R-:W-:Y:S01]  /*23990*/  ISETP.GE.AND P1, PT, R19.reuse, UR4, PT ;  /* 0x0000000413007c0c */ /* 0x040fe2000bf26270 */
[----:B------:R-:W-:Y:S01]  /*239a0*/  IMAD R20, R20, UR6, RZ ;  /* 0x0000000614147c24 */ /* 0x000fe2000f8e02ff */
[----:B------:R-:W-:Y:S01]  /*239b0*/  ISETP.GE.AND P2, PT, R236, UR4, PT ;  /* 0x00000004ec007c0c */ /* 0x000fe2000bf46270 */
[----:B------:R-:W-:-:S02]  /*239c0*/  VIADD R0, R19, 0xc0 ;  /* 0x000000c013007836 */ /* 0x000fc40000000000 */
        /* <DEDUP_REMOVED lines=12> */
.L_x_2385:
[----:B------:R-:W2:Y:S01]  /*23a90*/  LDL R11, [R1+0x24] ;  /* 0x00002400010b7983 */ /* 0x000ea20000100800 */
[----:B------:R-:W-:-:S03]  /*23aa0*/  ULDC.64 UR4, c[0x0][0xbd8] ;  /* 0x0002f60000047ab9 */ /* 0x000fc60000000a00 */
[----:B------:R-:W3:Y:S01]  /*23ab0*/  LDL R9, [R1+0x44] ;  /* 0x0000440001097983 */ /* 0x000ee20000100800 */
[----:B------:R-:W-:Y:S01]  /*23ac0*/  ISETP.NE.U32.AND P0, PT, RZ, UR4, PT ;  /* 0x00000004ff007c0c */ /* 0x000fe2000bf05070 */
[----:B------:R-:W-:-:S03]  /*23ad0*/  IMAD.MOV.U32 R7, RZ, RZ, RZ ;  /* 0x000000ffff077224 */ /* 0x000fc600078e00ff */
[----:B------:R-:W-:Y:S01]  /*23ae0*/  ISETP.NE.AND.EX P0, PT, RZ, UR5, PT, P0 ;  /* 0x00000005ff007c0c */ /* 0x000fe2000bf05300 */
[C---:B--2---:R-:W-:Y:S01]  /*23af0*/  IMAD.SHL.U32 R4, R11.reuse, 0x4, RZ ;  /* 0x000000040b047824 */ /* 0x044fe200078e00ff */
[----:B---3--:R-:W-:-:S04]  /*23b00*/  SHF.L.U64.HI R0, R11, 0x2, R9 ;  /* 0x000000020b007819 */ /* 0x008fc80000010209 */
[----:B------:R-:W-:-:S04]  /*23b10*/  IADD3 R2, P1, R4, UR4, RZ ;  /* 0x0000000404027c10 */ /* 0x000fc8000ff3e0ff */
[----:B------:R-:W-:Y:S01]  /*23b20*/  IADD3.X R3, R0, UR5, RZ, P1, !PT ;  /* 0x0000000500037c10 */ /* 0x000fe20008ffe4ff */
[----:B------:R-:W-:Y:S02]  /*23b30*/  ULDC.64 UR4, c[0x0][0xbe0] ;  /* 0x0002f80000047ab9 */ /* 0x000fe40000000a00 */
[----:B------:R-:W-:Y:S02]  /*23b40*/  ISETP.NE.U32.AND P1, PT, RZ, UR4, PT ;  /* 0x00000004ff007c0c */ /* 0x000fe4000bf25070 */
[----:B------:R1:W5:Y:S02]  /*23b50*/  @P0 LDG.E R7, desc[UR46][R2.64] ;  /* 0x0000002e02070981 */ /* 0x000364000c1e1900 */
[----:B------:R-:W-:Y:S01]  /*23b60*/  ISETP.NE.AND.EX P1, PT, RZ, UR5, PT, P1 ;  /* 0x00000005ff007c0c */ /* 0x000fe2000bf25310 */
[----:B------:R-:W2:-:S12]  /*23b70*/  S2R R14, SR_TID.X ;  /* 0x00000000000e7919 */ /* 0x000e980000002100 */
[----:B------:R-:W-:Y:S01]  /*23b80*/  @P1 IADD3 R4, P2, R4, UR4, RZ ;  /* 0x0000000404041c10 */ /* 0x000fe2000ff5e0ff */
[----:B------:R-:W-:-:S03]  /*23b90*/  ULDC UR4, c[0x0][0xa88] ;  /* 0x0002a20000047ab9 */ /* 0x000fc60000000800 */
[----:B------:R-:W-:Y:S02]  /*23ba0*/  @P1 IADD3.X R5, R0, UR5, RZ, P2, !PT ;  /* 0x0000000500051c10 */ /* 0x000fe400097fe4ff */
[----:B------:R-:W-:-:S06]  /*23bb0*/  MOV R0, UR4 ;  /* 0x0000000400007c02 */ /* 0x000fcc0008000f00 */
[----:B------:R1:W5:Y:S01]  /*23bc0*/  @P1 LDG.E R0, desc[UR46][R4.64] ;  /* 0x0000002e04001981 */ /* 0x000362000c1e1900 */
[----:B--2---:R-:W-:-:S05]  /*23bd0*/  VIADD R6, R14, 0xffffff80 ;  /* 0xffffff800e067836 */ /* 0x004fca0000000000 */
[----:B------:R-:W-:Y:S01]  /*23be0*/  ISETP.GT.AND P2, PT, R6, 0x7f, PT ;  /* 0x0000007f0600780c */ /* 0x000fe20003f44270 */
[----:B-1----:R-:W-:-:S12]  /*23bf0*/  @P1 BRA `(.L_x_2395) ;  /* 0x0000000000101947 */ /* 0x002fd80003800000 */
[----:B------:R-:W-:Y:S05]  /*23c00*/  @!P0 BRA `(.L_x_2395) ;  /* 0x00000000000c8947 */ /* 0x000fea0003800000 */
[----:B------:R-:W2:Y:S04]  /*23c10*/  LDG.E R5, desc[UR46][R2.64] ;  /* 0x0000002e02057981 */ /* 0x000ea8000c1e1900 */
[----:B-----5:R-:W2:Y:S02]  /*23c20*/  LDG.E R0, desc[UR46][R2.64+0x4] ;  /* 0x0000042e02007981 */ /* 0x020ea4000c1e1900 */
[----:B--2---:R-:W-:-:S07]  /*23c30*/  IMAD.IADD R0, R0, 0x1, -R5 ;  /* 0x0000000100007824 */ /* 0x004fce00078e0a05 */
.L_x_2395:
[----:B------:R-:W2:Y:S04]  /*23c40*/  LDL R13, [R1+0x40] ;  /* 0x00004000010d7983 */ /* 0x000ea80000100800 */
[----:B------:R1:W5:Y:S01]  /*23c50*/  LDL R12, [R1+0x48] ;  /* 0x00004800010c7983 */ /* 0x0003620000100800 */
[----:B------:R-:W-:Y:S01]  /*23c60*/  BSSY B1, `(.L_x_2396) ;  /* 0x000001c000017945 */ /* 0x000fe20003800000 */
[----:B------:R-:W-:Y:S02]  /*23c70*/  SHF.R.S32.HI R10, RZ, 0x1f, R19 ;  /* 0x0000001fff0a7819 */ /* 0x000fe40000011413 */
[----:B------:R-:W-:Y:S02]  /*23c80*/  SEL R11, R11, RZ, !P0 ;  /* 0x000000ff0b0b7207 */ /* 0x000fe40004000000 */
[----:B------:R-:W-:-:S02]  /*23c90*/  SEL R9, R9, RZ, !P0 ;  /* 0x000000ff09097207 */ /* 0x000fc40004000000 */
[----:B-----5:R-:W-:Y:S02]  /*23ca0*/  SHF.R.S32.HI R6, RZ, 0x1f, R7 ;  /* 0x0000001fff067819 */ /* 0x020fe40000011407 */
[----:B--2---:R-:W-:Y:S01]  /*23cb0*/  SHF.R.S32.HI R8, RZ, 0x1f, R13 ;  /* 0x0000001fff087819 */ /* 0x004fe2000001140d */
[----:B-1----:R-:W-:Y:S06]  /*23cc0*/  @P2 BRA `(.L_x_2397) ;  /* 0x0000000000542947 */ /* 0x002fec0003800000 */
        /* <DEDUP_REMOVED lines=11> */
[----:B------:R-:W-:Y:S02]  /*23d80*/  IMAD R4, R9, UR4, RZ ;  /* 0x0000000409047c24 */ /* 0x000fe4000f8e02ff */
[----:B------:R-:W-:Y:S02]  /*23d90*/  IMAD.IADD R3, R3, 0x1, R5 ;  /* 0x0000000103037824 */ /* 0x000fe400078e0205 */
[C---:B------:R-:W-:Y:S02]  /*23da0*/  IMAD R5, R11.reuse, UR5, R4 ;  /* 0x000000050b057c24 */ /* 0x040fe4000f8e0204 */
[----:B------:R-:W-:Y:S01]  /*23db0*/  IMAD.WIDE.U32 R2, R11, UR4, R2 ;  /* 0x000000040b027c25 */ /* 0x000fe2000f8e0002 */
[----:B------:R-:W-:-:S04]  /*23dc0*/  ULDC.64 UR4, c[0x0][0xb40] ;  /* 0x0002d00000047ab9 */ /* 0x000fc80000000a00 */
[----:B------:R-:W-:Y:S02]  /*23dd0*/  IADD3 R3, R3, R5, RZ ;  /* 0x0000000503037210 */ /* 0x000fe40007ffe0ff */
[----:B------:R-:W-:-:S04]  /*23de0*/  LEA R4, P0, R2, UR4, 0x2 ;  /* 0x0000000402047c11 */ /* 0x000fc8000f8010ff */
[----:B------:R-:W-:Y:S01]  /*23df0*/  LEA.HI.X R5, R2, UR5, R3, 0x2, P0 ;  /* 0x0000000502057c11 */ /* 0x000fe200080f1403 */
[----:B------:R-:W-:-:S05]  /*23e00*/  IMAD.MOV.U32 R3, RZ, RZ, -0x800000 ;  /* 0xff800000ff037424 */ /* 0x000fca00078e00ff */
[----:B------:R1:W-:Y:S03]  /*23e10*/  STG.E desc[UR46][R4.64], R3 ;  /* 0x0000000304007986 */ /* 0x0003e6000c10192e */
.L_x_2397:
[----:B------:R-:W-:Y:S05]  /*23e20*/  BSYNC B1 ;  /* 0x0000000000017941 */ /* 0x000fea0003800000 */
.L_x_2396:
[----:B------:R-:W-:Y:S01]  /*23e30*/  ULDC.64 UR4, c[0x0][0xaa0] ;  /* 0x0002a80000047ab9 */ /* 0x000fe20000000a00 */
[----:B------:R-:W-:Y:S01]  /*23e40*/  IMAD.MOV.U32 R2, RZ, RZ, R19 ;  /* 0x000000ffff027224 */ /* 0x000fe200078e0013 */
[----:B------:R-:W-:Y:S01]  /*23e50*/  BSSY B1, `(.L_x_2398) ;  /* 0x000002c000017945 */ /* 0x000fe20003800000 */
[----:B-1----:R-:W-:Y:S02]  /*23e60*/  IMAD.MOV.U32 R3, RZ, RZ, R10 ;  /* 0x000000ffff037224 */ /* 0x002fe400078e000a */
        /* <DEDUP_REMOVED lines=14> */
[----:B------:R-:W-:Y:S01]  /*23f50*/  IMAD.WIDE.U32 R4, R11, UR4, R2 ;  /* 0x000000040b047c25 */ /* 0x000fe2000f8e0002 */
[----:B------:R-:W-:-:S03]  /*23f60*/  MOV R2, R22 ;  /* 0x0000001600027202 */ /* 0x000fc60000000f00 */
[----:B------:R-:W-:Y:S02]  /*23f70*/  IMAD R9, R11, UR5, R0 ;  /* 0x000000050b097c24 */ /* 0x000fe4000f8e0200 */
        /* <DEDUP_REMOVED lines=8> */
[----:B------:R-:W-:Y:S01]  /*24000*/  IADD3 R0, -R19, 0x80, R16 ;  /* 0x0000008013007810 */ /* 0x000fe20007ffe110 */
[----:B------:R-:W-:Y:S01]  /*24010*/  IMAD R9, R7, UR6, RZ ;  /* 0x0000000607097c24 */ /* 0x000fe2000f8e02ff */
[----:B------:R-:W-:Y:S01]  /*24020*/  ISETP.GE.AND P5, PT, R2, UR4, PT ;  /* 0x0000000402007c0c */ /* 0x000fe2000bfa6270 */
[----:B------:R-:W-:Y:S01]  /*24030*/  IMAD.MOV.U32 R2, RZ, RZ, R4 ;  /* 0x000000ffff027224 */ /* 0x000fe200078e0004 */
[----:B------:R-:W-:Y:S01]  /*24040*/  ISETP.GE.AND P4, PT, R0, UR4, PT ;  /* 0x0000000400007c0c */ /* 0x000fe2000bf86270 */
[C---:B------:R-:W-:Y:S01]  /*24050*/  IMAD R9, R6.reuse, UR7, R9 ;  /* 0x0000000706097c24 */ /* 0x040fe2000f8e0209 */
[----:B------:R-:W-:Y:S01]  /*24060*/  ISETP.GE.AND P2, PT, R19, UR4, PT ;  /* 0x0000000413007c0c */ /* 0x000fe2000bf46270 */
[----:B------:R-:W-:Y:S01]  /*24070*/  IMAD.WIDE.U32 R2, R6, UR6, R2 ;  /* 0x0000000606027c25 */ /* 0x000fe2000f8e0002 */
[----:B------:R-:W-:Y:S01]  /*24080*/  ISETP.GE.AND P3, PT, R236, UR4, PT ;  /* 0x00000004ec007c0c */ /* 0x000fe2000bf66270 */
[----:B------:R-:W-:-:S02]  /*24090*/  ULDC.64 UR6, c[0x0][0xa80] ;  /* 0x0002a00000067ab9 */ /* 0x000fc40000000a00 */
[----:B------:R-:W-:Y:S02]  /*240a0*/  LEA R12, P1, R2, UR6, 0x1 ;  /* 0x00000006020c7c11 */ /* 0x000fe4000f8208ff */
[----:B------:R-:W-:-:S04]  /*240b0*/  IADD3 R3, R3, R9, RZ ;  /* 0x0000000903037210 */ /* 0x000fc80007ffe0ff */
[----:B------:R-:W-:-:S05]  /*240c0*/  LEA.HI.X R13, R2, UR7, R3, 0x1, P1 ;  /* 0x00000007020d7c11 */ /* 0x000fca00088f0c03 */
[----:B------:R1:W-:Y:S04]  /*240d0*/  @!P2 STG.E.128 desc[UR46][R12.64], RZ ;  /* 0x000000ff0c00a986 */ /* 0x0003e8000c101d2e */
[----:B------:R1:W-:Y:S04]  /*240e0*/  @!P3 STG.E.128 desc[UR46][R12.64+0x80], RZ ;  /* 0x000080ff0c00b986 */ /* 0x0003e8000c101d2e */
[----:B------:R1:W-:Y:S04]  /*240f0*/  @!P4 STG.E.128 desc[UR46][R12.64+0x100], RZ ;  /* 0x000100ff0c00c986 */ /* 0x0003e8000c101d2e */
[----:B------:R1:W-:Y:S02]  /*24100*/  @!P5 STG.E.128 desc[UR46][R12.64+0x180], RZ ;  /* 0x000180ff0c00d986 */ /* 0x0003e4000c101d2e */
.L_x_2399:
[----:B------:R-:W-:Y:S05]  /*24110*/  BSYNC B1 ;  /* 0x0000000000017941 */ /* 0x000fea0003800000 */
.L_x_2398:
        /* <DEDUP_REMOVED lines=19> */
[----:B-1----:R-:W-:Y:S01]  /*24250*/  LEA R12, P0, R2, UR6, 0x1 ;  /* 0x00000006020c7c11 */ /* 0x002fe2000f8008ff */
[----:B------:R-:W-:-:S05]  /*24260*/  IMAD.IADD R3, R3, 0x1, R9 ;  /* 0x0000000103037824 */ /* 0x000fca00078e0209 */
[----:B------:R-:W-:-:S05]  /*24270*/  LEA.HI.X R13, R2, UR7, R3, 0x1, P0 ;  /* 0x00000007020d7c11 */ /* 0x000fca00080f0c03 */
[----:B------:R2:W-:Y:S04]  /*24280*/  @!P2 STG.E.128 desc[UR46][R12.64], RZ ;  /* 0x000000ff0c00a986 */ /* 0x0005e8000c101d2e */
[----:B------:R2:W-:Y:S04]  /*24290*/  @!P3 STG.E.128 desc[UR46][R12.64+0x80], RZ ;  /* 0x000080ff0c00b986 */ /* 0x0005e8000c101d2e */
[----:B------:R2:W-:Y:S04]  /*242a0*/  @!P4 STG.E.128 desc[UR46][R12.64+0x100], RZ ;  /* 0x000100ff0c00c986 */ /* 0x0005e8000c101d2e */
[----:B------:R2:W-:Y:S02]  /*242b0*/  @!P5 STG.E.128 desc[UR46][R12.64+0x180], RZ ;  /* 0x000180ff0c00d986 */ /* 0x0005e4000c101d2e */
.L_x_2401:
[----:B------:R-:W-:Y:S05]  /*242c0*/  BSYNC B1 ;  /* 0x0000000000017941 */ /* 0x000fea0003800000 */
.L_x_2400:
[----:B------:R-:W-:Y:S01]  /*242d0*/  BSSY B1, `(.L_x_2402) ;  /* 0x000001a000017945 */ /* 0x000fe20003800000 */
[----:B------:R-:W-:-:S03]  /*242e0*/  ISETP.GE.AND P0, PT, R235, R8, PT ;  /* 0x00000008eb00720c */ /* 0x000fc60003f06270 */
[----:B------:R-:W-:Y:S10]  /*242f0*/  @P1 BRA `(.L_x_2403) ;  /* 0x00000000005c1947 */ /* 0x000ff40003800000 */
[----:B------:R-:W-:Y:S01]  /*24300*/  IADD3 R9, P1, R6, 0x40, RZ ;  /* 0x0000004006097810 */ /* 0x000fe20007f3e0ff */
        /* <DEDUP_REMOVED lines=22> */
.L_x_2403:
[----:B------:R-:W-:Y:S05]  /*24470*/  BSYNC B1 ;  /* 0x0000000000017941 */ /* 0x000fea0003800000 */
.L_x_2402:
[----:B------:R-:W-:Y:S05]  /*24480*/  @P0 BRA `(.L_x_2394) ;  /* 0x00000000005c0947 */ /* 0x000fea0003800000 */
[----:B------:R-:W-:Y:S01]  /*24490*/  IADD3 R5, P0, R6, 0x60, RZ ;  /* 0x0000006006057810 */ /* 0x000fe20007f1e0ff */
[----:B------:R-:W-:Y:S01]  /*244a0*/  ULDC.64 UR6, c[0x0][0xad8] ;  /* 0x0002b60000067ab9 */ /* 0x000fe20000000a00 */
[----:B------:R-:W-:Y:S01]  /*244b0*/  MOV R3, R11 ;  /* 0x0000000b00037202 */ /* 0x000fe20000000f00 */
[----:B------:R-:W-:Y:S01]  /*244c0*/  IMAD.MOV.U32 R2, RZ, RZ, R4 ;  /* 0x000000ffff027224 */ /* 0x000fe200078e0004 */
[C---:B------:R-:W-:Y:S01]  /*244d0*/  IADD3 R0, -R19.reuse, 0x80, R16 ;  /* 0x0000008013007810 */ /* 0x040fe20007ffe110 */
[----:B------:R-:W-:Y:S01]  /*244e0*/  IMAD.X R6, RZ, RZ, R7, P0 ;  /* 0x000000ffff067224 */ /* 0x000fe200000e0607 */
[----:B------:R-:W-:Y:S01]  /*244f0*/  ULDC UR4, c[0x0][0xa8c] ;  /* 0x0002a30000047ab9 */ /* 0x000fe20000000800 */
[C---:B------:R-:W-:Y:S01]  /*24500*/  VIADD R4, R19.reuse, 0xc0 ;  /* 0x000000c013047836 */ /* 0x040fe20000000000 */
[----:B------:R-:W-:Y:S01]  /*24510*/  ISETP.GE.AND P3, PT, R0, UR4, PT ;  /* 0x0000000400007c0c */ /* 0x000fe2000bf66270 */
[----:B------:R-:W-:Y:S01]  /*24520*/  IMAD R6, R6, UR6, RZ ;  /* 0x0000000606067c24 */ /* 0x000fe2000f8e02ff */
[----:B------:R-:W-:Y:S01]  /*24530*/  ISETP.GE.AND P1, PT, R19, UR4, PT ;  /* 0x0000000413007c0c */ /* 0x000fe2000bf26270 */
[----:B------:R-:W-:Y:S01]  /*24540*/  IMAD.WIDE.U32 R2, R5, UR6, R2 ;  /* 0x0000000605027c25 */ /* 0x000fe2000f8e0002 */
        /* <DEDUP_REMOVED lines=11> */
.L_x_2394:
[----:B------:R-:W-:Y:S05]  /*24600*/  BSYNC B0 ;  /* 0x0000000000007941 */ /* 0x000fea0003800000 */
.L_x_2384:
[----:B------:R-:W2:Y:S01]  /*24610*/  LDL R0, [R1+0xc] ;  /* 0x00000c0001007983 */ /* 0x000ea20000100800 */
[----:B------:R-:W-:Y:S02]  /*24620*/  ULDC UR4, c[0x0][0xc14] ;  /* 0x0003050000047ab9 */ /* 0x000fe40000000800 */
[----:B--2---:R-:W-:-:S13]  /*24630*/  ISETP.GE.AND P0, PT, R0, UR4, PT ;  /* 0x0000000400007c0c */ /* 0x004fda000bf06270 */
[----:B------:R-:W-:Y:S05]  /*24640*/  @!P0 BRA `(.L_x_2404) ;  /* 0xfffffdc800f08947 */ /* 0x000fea000383ffff */
[----:B------:R-:W-:Y:S05]  /*24650*/  BRA `(.L_x_2181) ;  /* 0x0000007000b47947 */ /* 0x000fea0003800000 */
.L_x_2179:
        /* <DEDUP_REMOVED lines=20> */
.L_x_2405:
        /* <DEDUP_REMOVED lines=33> */
[----:B0-----:R-:W-:-:S04]  /*249b0*/  IMAD R7, R7, UR5, RZ ;  /* 0x0000000507077c24 */ /* 0x001fc8000f8e02ff */
[----:B------:R-:W-:Y:S01]  /*249c0*/  IMAD.MOV.U32 R2, RZ, RZ, R7 ;  /* 0x000000ffff027224 */ /* 0x000fe200078e0007 */
[----:B--2---:R-:W-:-:S13]  /*249d0*/  ISETP.GT.AND P6, PT, R7, UR6, PT ;  /* 0x0000000607007c0c */ /* 0x004fda000bfc4270 */
[----:B------:R-:W-:Y:S05]  /*249e0*/  @P6 BRA `(.L_x_2407) ;  /* 0x0000000000a06947 */ /* 0x000fea0003800000 */
[----:B------:R-:W0:Y:S01]  /*249f0*/  LDC R6, c[0x0][0xc14] ;  /* 0x00030500ff067b82 */ /* 0x000e220000000800 */
[----:B------:R-:W-:Y:S01]  /*24a00*/  MOV R7, R2 ;  /* 0x0000000200077202 */ /* 0x000fe20000000f00 */
[----:B------:R-:W-:Y:S01]  /*24a10*/  UMOV UR4, URZ ;  /* 0x0000003f00047c82 */ /* 0x000fe20008000000 */
[----:B------:R-:W-:Y:S01]  /*24a20*/  ULDC UR7, c[0x0][0xc14] ;  /* 0x0003050000077ab9 */ /* 0x000fe20000000800 */
[----:B------:R-:W-:-:S05]  /*24a30*/  ULDC UR5, c[0x0][0xc10] ;  /* 0x0003040000057ab9 */ /* 0x000fca0000000800 */
.L_x_2411:
        /* <DEDUP_REMOVED lines=13> */
.L_x_2410:
[----:B------:R-:W-:Y:S05]  /*24b10*/  BSYNC B0 ;  /* 0x0000000000007941 */ /* 0x000fea0003800000 */
.L_x_2409:
[----:B0----5:R-:W0:Y:S02]  /*24b20*/  SHFL.UP PT, R2, R5, 0x1, RZ ;  /* 0x0420000005027989 */ /* 0x021e2400000e00ff */
        /* <DEDUP_REMOVED lines=14> */
[----:B------:R-:W0:Y:S02]  /*24c10*/  SHFL.IDX PT, R2, R10, 0x1f, 0x1f ;  /* 0x03e01f000a027f89 */ /* 0x000e2400000e0000 */
[----:B0-----:R-:W-:-:S04]  /*24c20*/  IMAD R2, R2, UR5, RZ ;  /* 0x0000000502027c24 */ /* 0x001fc8000f8e02ff */
[----:B------:R-:W-:-:S05]  /*24c30*/  IMAD.IADD R7, R2, 0x1, R7 ;  /* 0x0000000102077824 */ /* 0x000fca00078e0207 */
[----:B------:R-:W-:-:S13]  /*24c40*/  ISETP.GT.AND P6, PT, R7, UR6, PT ;  /* 0x0000000607007c0c */ /* 0x000fda000bfc4270 */
[----:B------:R-:W-:Y:S05]  /*24c50*/  @!P6 BRA `(.L_x_2411) ;  /* 0xfffffffc0078e947 */ /* 0x000fea000383ffff */
[----:B------:R-:W-:-:S07]  /*24c60*/  IMAD.MOV.U32 R6, RZ, RZ, R10 ;  /* 0x000000ffff067224 */ /* 0x000fce00078e000a */
.L_x_2407:
[----:B------:R-:W-:-:S04]  /*24c70*/  IMAD.IADD R7, R7, 0x1, -R2 ;  /* 0x0000000107077824 */ /* 0x000fc800078e0a02 */
[----:B------:R-:W-:-:S05]  /*24c80*/  IMAD R2, R6, UR5, R7 ;  /* 0x0000000506027c24 */ /* 0x000fca000f8e0207 */
[----:B------:R-:W-:Y:S02]  /*24c90*/  ISETP.GT.AND P0, PT, R2, UR6, PT ;  /* 0x0000000602007c0c */ /* 0x000fe4000bf04270 */
[----:B------:R-:W0:Y:S11]  /*24ca0*/  LDC.64 R2, c[0x0][0xc68] ;  /* 0x00031a00ff027b82 */ /* 0x000e360000000a00 */
[----:B------:R-:W-:-:S04]  /*24cb0*/  VOTE.ANY R12, PT, !P0 ;  /* 0x00000000000c7806 */ /* 0x000fc800040e0100 */
[----:B------:R-:W1:Y:S02]  /*24cc0*/  POPC R8, R12 ;  /* 0x0000000c00087309 */ /* 0x000e640000000000 */
[----:B-1----:R-:W-:-:S05]  /*24cd0*/  IADD3 R9, R8, UR4, RZ ;  /* 0x0000000408097c10 */ /* 0x002fca000fffe0ff */
        /* <DEDUP_REMOVED lines=14> */
.L_x_2412:
        /* <DEDUP_REMOVED lines=15> */
[-C--:B------:R-:W-:Y:S01]  /*24eb0*/  @!P1 IADD3 R4, R4, -R11.reuse, RZ ;  /* 0x8000000b04049210 */ /* 0x080fe20007ffe0ff */
[----:B------:R-:W-:Y:S01]  /*24ec0*/  @!P1 VIADD R7, R7, 0x1 ;  /* 0x0000000107079836 */ /* 0x000fe20000000000 */
[----:B------:R-:W-:Y:S02]  /*24ed0*/  ISETP.NE.AND P1, PT, R9, RZ, PT ;  /* 0x000000ff0900720c */ /* 0x000fe40003f25270 */
[----:B------:R-:W-:-:S13]  /*24ee0*/  ISETP.GE.U32.AND P0, PT, R4, R11, PT ;  /* 0x0000000b0400720c */ /* 0x000fda0003f06070 */
[----:B------:R-:W-:-:S04]  /*24ef0*/  @P0 VIADD R7, R7, 0x1 ;  /* 0x0000000107070836 */ /* 0x000fc80000000000 */
[----:B------:R-:W-:Y:S01]  /*24f00*/  @!P2 IMAD.MOV R7, RZ, RZ, -R7 ;  /* 0x000000ffff07a224 */ /* 0x000fe200078e0a07 */
[----:B------:R-:W-:-:S05]  /*24f10*/  @!P1 LOP3.LUT R7, RZ, R9, RZ, 0x33, !PT ;  /* 0x00000009ff079212 */ /* 0x000fca00078e33ff */
[----:B------:R-:W-:Y:S01]  /*24f20*/  IMAD R4, R10, R7, RZ ;  /* 0x000000070a047224 */ /* 0x000fe200078e02ff */
[----:B------:R-:W-:-:S03]  /*24f30*/  IADD3 R7, -R7, RZ, RZ ;  /* 0x000000ff07077210 */ /* 0x000fc60007ffe1ff */
        /* <DEDUP_REMOVED lines=25> */
[----:B------:R-:W-:-:S06]  /*250d0*/  @P0 IADD3 R2, R2, 0x1, RZ ;  /* 0x0000000102020810 */ /* 0x000fcc0007ffe0ff */
        /* <DEDUP_REMOVED lines=9> */
.L_x_2408:
[----:B------:R-:W-:Y:S01]  /*25170*/  IMAD.U32 R2, RZ, RZ, UR6 ;  /* 0x00000006ff027e24 */ /* 0x000fe2000f8e00ff */
[----:B------:R0:W-:Y:S04]  /*25180*/  STL [R1+0x4], RZ ;  /* 0x000004ff01007387 */ /* 0x0001e80000100800 */
[----:B------:R0:W-:Y:S04]  /*25190*/  STL [R1+0x8], RZ ;  /* 0x000008ff01007387 */ /* 0x0001e80000100800 */
[----:B------:R0:W-:Y:S02]  /*251a0*/  STL [R1], R2 ;  /* 0x0000000201007387 */ /* 0x0001e40000100800 */
.L_x_2413:
        /* <DEDUP_REMOVED lines=10> */
.L_x_2406:
[----:B-1----:R-:W3:Y:S01]  /*25250*/  LDL R0, [R1+0xc] ;  /* 0x00000c0001007983 */ /* 0x002ee20000100800 */
[----:B------:R-:W-:-:S03]  /*25260*/  ULDC UR4, c[0x0][0xc14] ;  /* 0x0003050000047ab9 */ /* 0x000fc60000000800 */
[----:B------:R1:W-:Y:S01]  /*25270*/  STL [R1+0x18], RZ ;  /* 0x000018ff01007387 */ /* 0x0003e20000100800 */
[----:B---3--:R-:W-:Y:S02]  /*25280*/  ISETP.GE.AND P0, PT, R0, UR4, PT ;  /* 0x0000000400007c0c */ /* 0x008fe4000bf06270 */
[----:B------:R-:W-:-:S05]  /*25290*/  MOV R0, 0x1 ;  /* 0x0000000100007802 */ /* 0x000fca0000000f00 */
[----:B------:R1:W-:Y:S04]  /*252a0*/  STL [R1+0x24], R0 ;  /* 0x0000240001007387 */ /* 0x0003e80000100800 */
[----:B------:R1:W-:Y:S02]  /*252b0*/  STL [R1+0x5c], RZ ;  /* 0x00005cff01007387 */ /* 0x0003e40000100800 */
[----:B------:R-:W-:Y:S05]  /*252c0*/  @P0 BRA `(.L_x_2414) ;  /* 0x0000006000940947 */ /* 0x000fea0003800000 */
[----:B------:R-:W0:Y:S01]  /*252d0*/  S2R R9, SR_TID.X ;  /* 0x0000000000097919 */ /* 0x000e220000002100 */
[----:B------:R-:W-:Y:S01]  /*252e0*/  BSSY B7, `(.L_x_2414) ;  /* 0x0000623000077945 */ /* 0x000fe20003800000 */
[----:B------:R-:W-:Y:S01]  /*252f0*/  ULDC UR37, c[0x0][0xc] ;  /* 0x0000030000257ab9 */ /* 0x000fe20000000800 */
[----:B------:R-:W-:Y:S01]  /*25300*/  ULOP3.LUT UR36, UR40, 0x1, URZ, 0xfc, !UPT ;  /* 0x0000000128247892 */ /* 0x000fe2000f8efc3f */
[----:B------:R-:W2:Y:S01]  /*25310*/  S2R R3, SR_TID.X ;  /* 0x0000000000037919 */ /* 0x000ea20000002100 */
[----:B------:R-:W-:Y:S01]  /*25320*/  ULOP3.LUT UR38, UR40, 0x2, URZ, 0xfc, !UPT ;  /* 0x0000000228267892 */ /* 0x000fe2000f8efc3f */
[----:B------:R-:W-:Y:S01]  /*25330*/  ULDC.64 UR42, c[0x0][0x198] ;  /* 0x00006600002a7ab9 */ /* 0x000fe20000000a00 */
[C---:B0-----:R-:W-:Y:S01]  /*25340*/  IMAD.SHL.U32 R2, R9.reuse, 0x10, RZ ;  /* 0x0000001009027824 */ /* 0x041fe200078e00ff */
[C---:B------:R-:W-:Y:S01]  /*25350*/  R2P PR, R9.reuse, 0x6 ;  /* 0x0000000609007804 */ /* 0x040fe20000000000 */
[----:B-1----:R-:W-:Y:S01]  /*25360*/  IMAD.SHL.U32 R0, R9, 0x80, RZ ;  /* 0x0000008009007824 */ /* 0x002fe200078e00ff */
[----:B--2---:R-:W-:-:S02]  /*25370*/  LOP3.LUT R5, R3, 0x7f, RZ, 0xc0, !PT ;  /* 0x0000007f03057812 */ /* 0x004fc400078ec0ff */
        /* <DEDUP_REMOVED lines=10> */
[----:B------:R-:W-:Y:S01]  /*25420*/  LOP3.LUT R7, R3, 0xc00, R0, 0xf8, !PT ;  /* 0x00000c0003077812 */ /* 0x000fe200078ef800 */
[----:B------:R-:W-:Y:S01]  /*25430*/  IMAD.MOV.U32 R0, RZ, RZ, 0x40 ;  /* 0x00000040ff007424 */ /* 0x000fe200078e00ff */
[----:B------:R-:W-:Y:S02]  /*25440*/  LOP3.LUT R8, R6, R5, R4, 0xf6, !PT ;  /* 0x0000000506087212 */ /* 0x000fe400078ef604 */
[----:B------:R-:W-:Y:S02]  /*25450*/  SEL R4, R2, 0xffffffe0, !P1 ;  /* 0xffffffe002047807 */ /* 0x000fe40004800000 */
[----:B------:R-:W-:Y:S01]  /*25460*/  SEL R3, R0, 0xffffffc0, !P2 ;  /* 0xffffffc000037807 */ /* 0x000fe20005000000 */
[----:B------:R-:W-:Y:S01]  /*25470*/  STL [R1+0x14], R8 ;  /* 0x0000140801007387 */ /* 0x000fe20000100800 */
[----:B------:R-:W-:-:S02]  /*25480*/  MOV R0, 0x1 ;  /* 0x0000000100007802 */ /* 0x000fc40000000f00 */
[----:B------:R-:W-:Y:S01]  /*25490*/  LOP3.LUT R2, R8, 0x2000, RZ, 0xfc, !PT ;  /* 0x0000200008027812 */ /* 0x000fe200078efcff */
[----:B------:R-:W-:Y:S04]  /*254a0*/  STL [R1+0x10], R7 ;  /* 0x0000100701007387 */ /* 0x000fe80000100800 */
[----:B------:R-:W-:Y:S04]  /*254b0*/  STL [R1+0x40], R3 ;  /* 0x0000400301007387 */ /* 0x000fe80000100800 */
[----:B------:R-:W-:Y:S04]  /*254c0*/  STL [R1+0x28], R0 ;  /* 0x0000280001007387 */ /* 0x000fe80000100800 */
[----:B------:R-:W-:Y:S04]  /*254d0*/  STL [R1+0x5c], RZ ;  /* 0x00005cff01007387 */ /* 0x000fe80000100800 */
[----:B------:R0:W-:Y:S04]  /*254e0*/  STL [R1+0x44], R4 ;  /* 0x0000440401007387 */ /* 0x0001e80000100800 */
[----:B------:R-:W-:Y:S04]  /*254f0*/  STL [R1+0x1c], RZ ;  /* 0x00001cff01007387 */ /* 0x000fe80000100800 */
[----:B------:R-:W-:Y:S01]  /*25500*/  STL [R1+0x18], RZ ;  /* 0x000018ff01007387 */ /* 0x000fe20000100800 */
[----:B0-----:R-:W-:-:S03]  /*25510*/  IMAD.IADD R4, R3, 0x1, R4 ;  /* 0x0000000103047824 */ /* 0x001fc600078e0204 */
[----:B------:R0:W-:Y:S04]  /*25520*/  STL [R1+0x24], R0 ;  /* 0x0000240001007387 */ /* 0x0001e80000100800 */
[----:B------:R1:W-:Y:S04]  /*25530*/  STL [R1+0x48], R4 ;  /* 0x0000480401007387 */ /* 0x0003e80000100800 */
[----:B------:R1:W-:Y:S01]  /*25540*/  STL [R1+0x2c], R2 ;  /* 0x00002c0201007387 */ /* 0x0003e20000100800 */
[----:B0-----:R-:W-:-:S05]  /*25550*/  IMAD.IADD R0, R3, 0x1, R7 ;  /* 0x0000000103007824 */ /* 0x001fca00078e0207 */
[----:B------:R1:W-:Y:S02]  /*25560*/  STL [R1+0x4c], R0 ;  /* 0x00004c0001007387 */ /* 0x0003e40000100800 */
.L_x_2518:
[----:B-1----:R-:W2:Y:S01]  /*25570*/  LDL R0, [R1+0xc] ;  /* 0x00000c0001007983 */ /* 0x002ea20000100800 */
[----:B------:R-:W2:Y:S01]  /*25580*/  LDC.64 R16, c[0x0][0xc60] ;  /* 0x00031800ff107b82 */ /* 0x000ea20000000a00 */
[----:B------:R-:W-:Y:S05]  /*25590*/  YIELD ;  /* 0x0000000000007946 */ /* 0x000fea0003800000 */
[----:B------:R-:W-:Y:S01]  /*255a0*/  ULDC.64 UR4, c[0x0][0xa28] ;  /* 0x00028a0000047ab9 */ /* 0x000fe20000000a00 */
[----:B------:R-:W-:Y:S01]  /*255b0*/  IMAD.MOV.U32 R8, RZ, RZ, RZ ;  /* 0x000000ffff087224 */ /* 0x000fe200078e00ff */
[----:B------:R-:W-:Y:S01]  /*255c0*/  ISETP.NE.U32.AND P0, PT, RZ, UR4, PT ;  /* 0x00000004ff007c0c */ /* 0x000fe2000bf05070 */
[----:B------:R-:W-:Y:S01]  /*255d0*/  ULDC.64 UR6, c[0x0][0xa08] ;  /* 0x0002820000067ab9 */ /* 0x000fe20000000a00 */
[----:B------:R-:W-:Y:S01]  /*255e0*/  ULDC.64 UR8, c[0x0][0xa10] ;  /* 0x0002840000087ab9 */ /* 0x000fe20000000a00 */
[----:B------:R-:W-:Y:S01]  /*255f0*/  MOV R11, RZ ;  /* 0x000000ff000b7202 */ /* 0x000fe20000000f00 */
[----:B------:R-:W-:-:S02]  /*25600*/  IMAD.MOV.U32 R20, RZ, RZ, RZ ;  /* 0x000000ffff147224 */ /* 0x000fc400078e00ff */
[----:B--2---:R-:W-:Y:S01]  /*25610*/  IMAD.WIDE R16, R0, 0x4, R16 ;  /* 0x0000000400107825 */ /* 0x004fe200078e0210 */
[----:B------:R-:W-:-:S05]  /*25620*/  ULDC.64 UR10, c[0x0][0xa18] ;  /* 0x00028600000a7ab9 */ /* 0x000fca0000000a00 */
[----:B------:R-:W2:Y:S01]  /*25630*/  LDG.E R16, desc[UR46][R16.64] ;  /* 0x0000002e10107981 */ /* 0x000ea2000c1e1900 */
[----:B------:R-:W-:Y:S01]  /*25640*/  ISETP.NE.AND.EX P0, PT, RZ, UR5, PT, P0 ;  /* 0x00000005ff007c0c */ /* 0x000fe2000bf05300 */
[----:B------:R-:W-:Y:S01]  /*25650*/  IMAD.MOV.U32 R0, RZ, RZ, RZ ;  /* 0x000000ffff007224 */ /* 0x000fe200078e00ff */
[----:B--2---:R-:W-:-:S11]  /*25660*/  SHF.R.S32.HI R18, RZ, 0x1f, R16 ;  /* 0x0000001fff127819 */ /* 0x004fd60000011410 */
[----:B------:R-:W-:-:S04]  /*25670*/  @P0 LEA R2, P1, R16, UR4, 0x2 ;  /* 0x0000000410020c11 */ /* 0x000fc8000f8210ff */
[C-C-:B------:R-:W-:Y:S01]  /*25680*/  @P0 LEA.HI.X R3, R16.reuse, UR5, R18.reuse, 0x2, P1 ;  /* 0x0000000510030c11 */ /* 0x140fe200088f1412 */
[----:B------:R-:W-:Y:S02]  /*25690*/  ULDC.64 UR4, c[0x0][0xa00] ;  /* 0x0002800000047ab9 */ /* 0x000fe40000000a00 */
[----:B------:R-:W-:Y:S01]  /*256a0*/  ISETP.NE.U32.AND P2, PT, RZ, UR4, PT ;  /* 0x00000004ff007c0c */ /* 0x000fe2000bf45070 */
[C---:B------:R-:W-:Y:S01]  /*256b0*/  IMAD.SHL.U32 R17, R16.reuse, 0x4, RZ ;  /* 0x0000000410117824 */ /* 0x040fe200078e00ff */
[----:B------:R0:W5:Y:S01]  /*256c0*/  @P0 LDG.E R0, desc[UR46][R2.64] ;  /* 0x0000002e02000981 */ /* 0x000162000c1e1900 */
[----:B------:R-:W-:Y:S02]  /*256d0*/  SHF.L.U64.HI R18, R16, 0x2, R18 ;  /* 0x0000000210127819 */ /* 0x000fe40000010212 */
[----:B------:R-:W-:Y:S02]  /*256e0*/  ISETP.NE.AND.EX P2, PT, RZ, UR5, PT, P2 ;  /* 0x00000005ff007c0c */ /* 0x000fe4000bf45320 */
[----:B------:R-:W-:-:S02]  /*256f0*/  ISETP.NE.U32.AND P0, PT, RZ, UR6, PT ;  /* 0x00000006ff007c0c */ /* 0x000fc4000bf05070 */
[----:B------:R-:W-:Y:S02]  /*25700*/  ISETP.NE.U32.AND P1, PT, RZ, UR8, PT ;  /* 0x00000008ff007c0c */ /* 0x000fe4000bf25070 */
[----:B------:R-:W-:Y:S02]  /*25710*/  ISETP.NE.AND.EX P0, PT, RZ, UR7, PT, P0 ;  /* 0x00000007ff007c0c */ /* 0x000fe4000bf05300 */
[C---:B0-----:R-:W-:Y:S02]  /*25720*/  IADD3 R2, P4, R17.reuse, UR4, RZ ;  /* 0x0000000411027c10 */ /* 0x041fe4000ff9e0ff */
[----:B------:R-:W-:Y:S02]  /*25730*/  ISETP.NE.AND.EX P1, PT, RZ, UR9, PT, P1 ;  /* 0x00000009ff007c0c */ /* 0x000fe4000bf25310 */
[----:B------:R-:W-:Y:S02]  /*25740*/  IADD3.X R3, R18, UR5, RZ, P4, !PT ;  /* 0x0000000512037c10 */ /* 0x000fe4000a7fe4ff */
[----:B------:R-:W-:-:S02]  /*25750*/  IADD3 R6, P5, R17, UR6, RZ ;  /* 0x0000000611067c10 */ /* 0x000fc4000ffbe0ff */
[----:B------:R-:W-:Y:S01]  /*25760*/  IADD3 R4, P4, R17, UR8, RZ ;  /* 0x0000000811047c10 */ /* 0x000fe2000ff9e0ff */
[----:B------:R-:W2:Y:S01]  /*25770*/  @P2 LDG.E R8, desc[UR46][R2.64] ;  /* 0x0000002e02082981 */ /* 0x000ea2000c1e1900 */
[C---:B------:R-:W-:Y:S02]  /*25780*/  IADD3.X R7, R18.reuse, UR7, RZ, P5, !PT ;  /* 0x0000000712077c10 */ /* 0x040fe4000affe4ff */
[----:B------:R-:W-:Y:S02]  /*25790*/  IADD3.X R5, R18, UR9, RZ, P4, !PT ;  /* 0x0000000912057c10 */ /* 0x000fe4000a7fe4ff */
[----:B------:R-:W-:Y:S01]  /*257a0*/  ISETP.NE.U32.AND P3, PT, RZ, UR10, PT ;  /* 0x0000000aff007c0c */ /* 0x000fe2000bf65070 */
[----:B------:R-:W5:Y:S01]  /*257b0*/  @P0 LDG.E R11, desc[UR46][R6.64] ;  /* 0x0000002e060b0981 */ /* 0x000f62000c1e1900 */
[----:B------:R-:W-:Y:S02]  /*257c0*/  ULDC UR4, c[0x0][0x288] ;  /* 0x0000a20000047ab9 */ /* 0x000fe40000000800 */
[----:B------:R-:W-:Y:S01]  /*257d0*/  ISETP.NE.AND.EX P3, PT, RZ, UR11, PT, P3 ;  /* 0x0000000bff007c0c */ /* 0x000fe2000bf65330 */
[----:B------:R-:W5:Y:S01]  /*257e0*/  @P1 LDG.E R20, desc[UR46][R4.64] ;  /* 0x0000002e04141981 */ /* 0x000f62000c1e1900 */
[----:B------:R-:W-:Y:S01]  /*257f0*/  IMAD.U32 R10, RZ, RZ, UR4 ;  /* 0x00000004ff0a7e24 */ /* 0x000fe2000f8e00ff */
[----:B------:R-:W-:-:S02]  /*25800*/  ULDC.64 UR4, c[0x0][0x3f8] ;  /* 0x0000fe0000047ab9 */ /* 0x000fc40000000a00 */
[----:B------:R-:W-:-:S03]  /*25810*/  UISETP.NE.U32.AND UP0, UPT, UR4, URZ, UPT ;  /* 0x0000003f0400728c */ /* 0x000fc6000bf05070 */
[----:B------:R-:W-:Y:S01]  /*25820*/  ULDC UR4, c[0x0][0x404] ;  /* 0x0001010000047ab9 */ /* 0x000fe20000000800 */
[----:B------:R-:W-:-:S03]  /*25830*/  UISETP.NE.AND.EX UP0, UPT, UR5, URZ, UPT, UP0 ;  /* 0x0000003f0500728c */ /* 0x000fc6000bf05300 */
[----:B------:R-:W-:Y:S01]  /*25840*/  ULDC UR5, c[0x0][0x2e0] ;  /* 0x0000b80000057ab9 */ /* 0x000fe20000000800 */
[----:B------:R-:W-:-:S04]  /*25850*/  USEL UR4, UR4, 0x1, UP0 ;  /* 0x0000000104047887 */ /* 0x000fc80008000000 */
[----:B------:R-:W-:-:S03]  /*25860*/  UIMAD UR4, UR4, UR5, URZ ;  /* 0x00000005040472a4 */ /* 0x000fc6000f8e023f */
[----:B------:R-:W-:Y:S01]  /*25870*/  ULDC UR5, c[0x0][0x338] ;  /* 0x0000ce0000057ab9 */ /* 0x000fe20000000800 */
[----:B--2---:R0:W-:Y:S02]  /*25880*/  STL [R1+0x20], R8 ;  /* 0x0000200801007387 */ /* 0x0041e40000100800 */
[----:B0-----:R-:W-:-:S04]  /*25890*/  @P3 IADD3 R8, P4, R17, UR10, RZ ;  /* 0x0000000a11083c10 */ /* 0x001fc8000ff9e0ff */
[----:B------:R-:W-:-:S05]  /*258a0*/  @P3 IADD3.X R9, R18, UR11, RZ, P4, !PT ;  /* 0x0000000b12093c10 */ /* 0x000fca000a7fe4ff */
[----:B------:R0:W5:Y:S02]  /*258b0*/  @P3 LDG.E R10, desc[UR46][R8.64] ;  /* 0x0000002e080a3981 */ /* 0x000164000c1e1900 */
[----:B0-----:R-:W-:Y:S02]  /*258c0*/  IMAD.U32 R8, RZ, RZ, UR5 ;  /* 0x00000005ff087e24 */ /* 0x001fe4000f8e00ff */
[----:B------:R-:W-:Y:S01]  /*258d0*/  IMAD.U32 R9, RZ, RZ, UR4 ;  /* 0x00000004ff097e24 */ /* 0x000fe2000f8e00ff */
[----:B------:R-:W-:Y:S06]  /*258e0*/  @P3 BRA `(.L_x_2415) ;  /* 0x0000000000103947 */ /* 0x000fec0003800000 */
[----:B------:R-:W-:Y:S05]  /*258f0*/  @!P2 BRA `(.L_x_2415) ;  /* 0x00000000000ca947 */ /* 0x000fea0003800000 */
[----:B-----5:R-:W2:Y:S04]  /*25900*/  LDG.E R10, desc[UR46][R2.64] ;  /* 0x0000002e020a7981 */ /* 0x020ea8000c1e1900 */
[----:B------:R-:W2:Y:S02]  /*25910*/  LDG.E R2, desc[UR46][R2.64+0x4] ;  /* 0x0000042e02027981 */ /* 0x000ea4000c1e1900 */
[----:B--2---:R-:W-:-:S07]  /*25920*/  IMAD.IADD R10, R2, 0x1, -R10 ;  /* 0x00000001020a7824 */ /* 0x004fce00078e0a0a */
.L_x_2415:
[----:B-----5:R-:W-:Y:S01]  /*25930*/  IADD3 R2, R11, R0, RZ ;  /* 0x000000000b027210 */ /* 0x020fe20007ffe0ff */
[----:B------:R-:W-:Y:S02]  /*25940*/  ULDC.64 UR4, c[0x0][0xa20] ;  /* 0x0002880000047ab9 */ /* 0x000fe40000000a00 */
[----:B------:R-:W-:Y:S02]  /*25950*/  ISETP.NE.U32.AND P2, PT, RZ, UR4, PT ;  /* 0x00000004ff007c0c */ /* 0x000fe4000bf45070 */
[----:B------:R0:W-:Y:S02]  /*25960*/  STL [R1+0x3c], R2 ;  /* 0x00003c0201007387 */ /* 0x0001e40000100800 */
[----:B------:R-:W-:-:S13]  /*25970*/  ISETP.NE.AND.EX P2, PT, RZ, UR5, PT, P2 ;  /* 0x00000005ff007c0c */ /* 0x000fda000bf45320 */
[----:B0-----:R-:W-:Y:S05]  /*25980*/  @!P2 BRA `(.L_x_2416) ;  /* 0x000000000010a947 */ /* 0x001fea0003800000 */
[----:B------:R-:W-:-:S04]  /*25990*/  IADD3 R2, P0, R17, UR4, RZ ;  /* 0x0000000411027c10 */ /* 0x000fc8000ff1e0ff */
[----:B------:R-:W-:-:S05]  /*259a0*/  IADD3.X R3, R18, UR5, RZ, P0, !PT ;  /* 0x0000000512037c10 */ /* 0x000fca00087fe4ff */
[----:B------:R0:W5:Y:S01]  /*259b0*/  LDG.E R9, desc[UR46][R2.64] ;  /* 0x0000002e02097981 */ /* 0x000162000c1e1900 */
[----:B------:R-:W-:Y:S05]  /*259c0*/  BRA `(.L_x_2417) ;  /* 0x0000000000107947 */ /* 0x000fea0003800000 */
.L_x_2416:
[----:B------:R-:W-:Y:S05]  /*259d0*/  @!P0 BRA `(.L_x_2417) ;  /* 0x00000000000c8947 */ /* 0x000fea0003800000 */
[----:B------:R-:W2:Y:S04]  /*259e0*/  LDG.E R9, desc[UR46][R6.64] ;  /* 0x0000002e06097981 */ /* 0x000ea8000c1e1900 */
[----:B------:R-:W2:Y:S02]  /*259f0*/  LDG.E R6, desc[UR46][R6.64+0x4] ;  /* 0x0000042e06067981 */ /* 0x000ea4000c1e1900 */
[----:B--2---:R-:W-:-:S07]  /*25a00*/  IMAD.IADD R9, R6, 0x1, -R9 ;  /* 0x0000000106097824 */ /* 0x004fce00078e0a09 */
.L_x_2417:
[----:B0-----:R-:W2:Y:S04]  /*25a10*/  @P1 LDG.E R2, desc[UR46][R4.64] ;  /* 0x0000002e04021981 */ /* 0x001ea8000c1e1900 */
[----:B------:R-:W3:Y:S01]  /*25a20*/  LDL R3, [R1+0x4] ;  /* 0x0000040001037983 */ /* 0x000ee20000100800 */
[----:B-----5:R-:W-:-:S03]  /*25a30*/  IMAD.IADD R0, R9, 0x1, -R0 ;  /* 0x0000000109007824 */ /* 0x020fc600078e0a00 */
[----:B------:R-:W2:Y:S01]  /*25a40*/  @P1 LDG.E R4, desc[UR46][R4.64+0x4] ;  /* 0x0000042e04041981 */ /* 0x000ea2000c1e1900 */
[----:B------:R-:W-:Y:S01]  /*25a50*/  BSSY B0, `(.L_x_2418) ;  /* 0x0000139000007945 */ /* 0x000fe20003800000 */
[----:B---3--:R-:W-:Y:S01]  /*25a60*/  LEA R3, R3, 0xff, 0x7 ;  /* 0x000000ff03037811 */ /* 0x008fe200078e38ff */
[----:B--2---:R-:W-:-:S04]  /*25a70*/  @P1 IMAD.IADD R8, R4, 0x1, -R2 ;  /* 0x0000000104081824 */ /* 0x004fc800078e0a02 */
[----:B------:R-:W-:-:S05]  /*25a80*/  IMAD.IADD R2, R0, 0x1, R8 ;  /* 0x0000000100027824 */ /* 0x000fca00078e0208 */
[C---:B------:R-:W-:Y:S01]  /*25a90*/  IADD3 R10, R2.reuse, R3, -R10 ;  /* 0x00000003020a7210 */ /* 0x040fe20007ffe80a */
[----:B------:R-:W-:-:S03]  /*25aa0*/  VIADD R2, R2, 0x7f ;  /* 0x0000007f02027836 */ /* 0x000fc60000000000 */
[----:B------:R-:W-:Y:S02]  /*25ab0*/  SHF.R.S32.HI R19, RZ, 0x1f, R10 ;  /* 0x0000001fff137819 */ /* 0x000fe4000001140a */
[----:B------:R-:W-:Y:S02]  /*25ac0*/  SHF.R.S32.HI R3, RZ, 0x1f, R2 ;  /* 0x0000001fff037819 */ /* 0x000fe40000011402 */
[----:B------:R-:W-:Y:S02]  /*25ad0*/  LEA.HI R19, R19, R10, RZ, 0x7 ;  /* 0x0000000a13137211 */ /* 0x000fe400078f38ff */
[----:B------:R-:W-:Y:S02]  /*25ae0*/  LEA.HI R2, R3, R2, RZ, 0x7 ;  /* 0x0000000203027211 */ /* 0x000fe400078f38ff */
[----:B------:R-:W-:Y:S02]  /*25af0*/  SHF.R.S32.HI R19, RZ, 0x7, R19 ;  /* 0x00000007ff137819 */ /* 0x000fe40000011413 */
[----:B------:R-:W-:Y:S01]  /*25b00*/  SHF.R.S32.HI R2, RZ, 0x7, R2 ;  /* 0x00000007ff027819 */ /* 0x000fe20000011402 */
[----:B------:R-:W-:-:S03]  /*25b10*/  IMAD.MOV R3, RZ, RZ, -R0 ;  /* 0x000000ffff037224 */ /* 0x000fc600078e0a00 */
[----:B------:R-:W-:-:S04]  /*25b20*/  VIMNMX R19, R2, R19, PT ;  /* 0x0000001302137248 */ /* 0x000fc80003fe0100 */
[----:B------:R-:W-:Y:S02]  /*25b30*/  LEA R2, R19, -R0, 0x7 ;  /* 0x8000000013027211 */ /* 0x000fe400078e38ff */
[----:B------:R-:W-:Y:S02]  /*25b40*/  VIMNMX R3, RZ, R3, !PT ;  /* 0x00000003ff037248 */ /* 0x000fe40007fe0100 */
[----:B------:R-:W-:-:S04]  /*25b50*/  VIMNMX R8, R2, R8, PT ;  /* 0x0000000802087248 */ /* 0x000fc80003fe0100 */
[----:B------:R-:W-:Y:S02]  /*25b60*/  ISETP.GT.AND P0, PT, R8, R3, PT ;  /* 0x000000030800720c */ /* 0x000fe40003f04270 */
[----:B------:R-:W-:-:S11]  /*25b70*/  SHF.R.U32.HI R3, RZ, 0x7, R3 ;  /* 0x00000007ff037819 */ /* 0x000fd60000011603 */
[----:B------:R-:W-:-:S05]  /*25b80*/  @P0 VIADD R8, R8, 0x7f ;  /* 0x0000007f08080836 */ /* 0x000fca0000000000 */
[----:B------:R-:W-:-:S04]  /*25b90*/  @P0 SHF.R.S32.HI R0, RZ, 0x1f, R8 ;  /* 0x0000001fff000819 */ /* 0x000fc80000011408 */
[----:B------:R-:W-:Y:S01]  /*25ba0*/  @P0 LEA.HI R0, R0, R8, RZ, 0x7 ;  /* 0x0000000800000211 */ /* 0x000fe200078f38ff */
[----:B------:R-:W-:-:S03]  /*25bb0*/  IMAD.MOV.U32 R8, RZ, RZ, R3 ;  /* 0x000000ffff087224 */ /* 0x000fc600078e0003 */
[----:B------:R-:W-:-:S04]  /*25bc0*/  @P0 SHF.R.S32.HI R8, RZ, 0x7, R0 ;  /* 0x00000007ff080819 */ /* 0x000fc80000011400 */
[----:B------:R-:W-:Y:S02]  /*25bd0*/  ISETP.GT.AND P2, PT, R8, R3, PT ;  /* 0x000000030800720c */ /* 0x000fe40003f44270 */
[----:B------:R-:W-:-:S11]  /*25be0*/  PLOP3.LUT P0, PT, PT, PT, PT, 0x80, 0x0 ;  /* 0x000000000000781c */ /* 0x000fd60003f0f070 */
        /* <DEDUP_REMOVED lines=16> */
.L_x_2705:
[----:B-1----:R-:W-:Y:S02]  /*25cf0*/  ISETP.NE.AND P0, PT, R14, RZ, PT ;  /* 0x000000ff0e00720c */ /* 0x002fe40003f05270 */
[----:B------:R-:W-:-:S11]  /*25d00*/  PLOP3.LUT P6, PT, PT, PT, PT, 0x8, 0x0 ;  /* 0x000000000000781c */ /* 0x000fd60003fce170 */
[----:B------:R-:W-:Y:S05]  /*25d10*/  @P0 BRA `(.L_x_2421) ;  /* 0x00000000000c0947 */ /* 0x000fea0003800000 */
[----:B------:R-:W-:-:S03]  /*25d20*/  UMOV UR4, 0xffffffff ;  /* 0xffffffff00047882 */ /* 0x000fc60000000000 */
[----:B------:R-:W-:Y:S05]  /*25d30*/  BRA.DIV UR4, `(.L_x_2422) ;  /* 0x0000009604507947 */ /* 0x000fea000b800000 */
[----:B------:R-:W-:-:S13]  /*25d40*/  ELECT P6, URZ, PT ;  /* 0x00000000003f782f */ /* 0x000fda00038c0000 */
.L_x_2421:
[----:B0-----:R-:W2:Y:S01]  /*25d50*/  LDL R4, [R1+0x5c] ;  /* 0x00005c0001047983 */ /* 0x001ea20000100800 */
[----:B------:R-:W-:Y:S01]  /*25d60*/  BSSY B1, `(.L_x_2423) ;  /* 0x000000b000017945 */ /* 0x000fe20003800000 */
[----:B------:R-:W0:Y:S01]  /*25d70*/  S2R R11, SR_CgaCtaId ;  /* 0x00000000000b7919 */ /* 0x000e220000008800 */
[----:B--2---:R-:W-:-:S05]  /*25d80*/  VIADD R4, R4, 0x1 ;  /* 0x0000000104047836 */ /* 0x004fca0000000000 */
[----:B------:R-:W-:-:S04]  /*25d90*/  LEA.HI R5, R4, R4, RZ, 0x1 ;  /* 0x0000000404057211 */ /* 0x000fc800078f08ff */
[----:B------:R-:W-:-:S04]  /*25da0*/  LOP3.LUT R5, R5, 0xfffffffe, RZ, 0xc0, !PT ;  /* 0xfffffffe05057812 */ /* 0x000fc800078ec0ff */
[----:B------:R-:W-:Y:S02]  /*25db0*/  IADD3 R4, R4, -R5, RZ ;  /* 0x8000000504047210 */ /* 0x000fe40007ffe0ff */
[----:B------:R-:W-:Y:S02]  /*25dc0*/  MOV R5, 0x400 ;  /* 0x0000040000057802 */ /* 0x000fe40000000f00 */
[----:B------:R-:W-:Y:S02]  /*25dd0*/  SHF.L.U32 R4, R4, 0x1f, RZ ;  /* 0x0000001f04047819 */ /* 0x000fe400000006ff */
[----:B0-----:R-:W-:-:S04]  /*25de0*/  LEA R11, R11, R5, 0x18 ;  /* 0x000000050b0b7211 */ /* 0x001fc800078ec0ff */
[----:B------:R-:W0:Y:S02]  /*25df0*/  SYNCS.PHASECHK.TRANS64.TRYWAIT P0, [R11+URZ+0x38820], R4 ;  /* 0x038820040b0075a7 */ /* 0x000e24000800017f */
[----:B0-----:R-:W-:Y:S05]  /*25e00*/  @!P0 BRA `(.L_x_2424) ;  /* 0x00000094003c8947 */ /* 0x001fea0003800000 */
.L_x_2708:
[----:B------:R-:W-:Y:S05]  /*25e10*/  BSYNC B1 ;  /* 0x0000000000017941 */ /* 0x000fea0003800000 */
.L_x_2423:
        /* <DEDUP_REMOVED lines=12> */
.L_x_2709:
[----:B------:R-:W-:Y:S05]  /*25ee0*/  BSYNC B2 ;  /* 0x0000000000027941 */ /* 0x000fea0003800000 */
.L_x_2427:
        /* <DEDUP_REMOVED lines=9> */
.L_x_2430:
[----:B------:R-:W-:Y:S05]  /*25f80*/  BSYNC B2 ;  /* 0x0000000000027941 */ /* 0x000fea0003800000 */
.L_x_2429:
[----:B0-----:R-:W2:Y:S01]  /*25f90*/  LDL R4, [R1+0x1c] ;  /* 0x00001c0001047983 */ /* 0x001ea20000100800 */
[----:B------:R-:W-:Y:S01]  /*25fa0*/  IMAD.MOV.U32 R15, RZ, RZ, RZ ;  /* 0x000000ffff0f7224 */ /* 0x000fe200078e00ff */
[----:B------:R-:W-:Y:S01]  /*25fb0*/  UIADD3 UR4, UP0, UR42, 0x570, URZ ;  /* 0x000005702a047890 */ /* 0x000fe2000ff1e03f */
[----:B------:R-:W-:Y:S01]  /*25fc0*/  IMAD R5, R8, 0x80, R20 ;  /* 0x0000008008057824 */ /* 0x000fe200078e0214 */
[----:B------:R-:W-:Y:S01]  /*25fd0*/  PLOP3.LUT P0, PT, PT, PT, PT, 0x80, 0x0 ;  /* 0x000000000000781c */ /* 0x000fe20003f0f070 */
[----:B------:R-:W-:Y:S01]  /*25fe0*/  UMOV UR6, 0x0 ;  /* 0x0000000000067882 */ /* 0x000fe20000000000 */
[----:B------:R-:W-:Y:S01]  /*25ff0*/  R2UR UR10, R15 ;  /* 0x000000000f0a72ca */ /* 0x000fe200000e0000 */
[----:B------:R-:W-:Y:S01]  /*26000*/  VIADD R5, R5, 0xffffff80 ;  /* 0xffffff8005057836 */ /* 0x000fe20000000000 */
[----:B------:R-:W-:Y:S01]  /*26010*/  UIADD3.X UR5, URZ, UR43, URZ, UP0, !UPT ;  /* 0x0000002b3f057290 */ /* 0x000fe200087fe43f */
[----:B------:R-:W-:Y:S01]  /*26020*/  UMOV UR7, 0x12f00000 ;  /* 0x12f0000000077882 */ /* 0x000fe20000000000 */
[----:B--2---:R-:W-:Y:S01]  /*26030*/  LEA R9, R4, R11, 0xf ;  /* 0x0000000b04097211 */ /* 0x004fe200078e78ff */
[----:B------:R-:W-:-:S04]  /*26040*/  VIADD R4, R7, 0x38890 ;  /* 0x0003889007047836 */ /* 0x000fc80000000000 */
[----:B------:R-:W-:-:S07]  /*26050*/  VIADD R6, R9, 0x28400 ;  /* 0x0002840009067836 */ /* 0x000fce0000000000 */
.L_x_2431:
        /* <DEDUP_REMOVED lines=16> */
.L_x_2432:
        /* <DEDUP_REMOVED lines=13> */
.L_x_2710:
[----:B------:R-:W-:Y:S05]  /*26230*/  BSYNC B2 ;  /* 0x0000000000027941 */ /* 0x000fea0003800000 */
.L_x_2433:
        /* <DEDUP_REMOVED lines=11> */
.L_x_2436:
[----:B------:R-:W-:Y:S05]  /*262f0*/  BSYNC B2 ;  /* 0x0000000000027941 */ /* 0x000fea0003800000 */
.L_x_2435:
        /* <DEDUP_REMOVED lines=8> */
.L_x_2437:
        /* <DEDUP_REMOVED lines=15> */
.L_x_2438:
        /* <DEDUP_REMOVED lines=10> */
.L_x_2426:
[----:B------:R-:W-:Y:S05]  /*26510*/  BSYNC B1 ;  /* 0x0000000000017941 */ /* 0x000fea0003800000 */
.L_x_2425:
        /* <DEDUP_REMOVED lines=13> */
[C---:B------:R-:W-:Y:S01]  /*265f0*/  IMAD R20, R8.reuse, 0x80, R20 ;  /* 0x0000008008147824 */ /* 0x040fe200078e0214 */
[----:B------:R-:W-:-:S03]  /*26600*/  IADD3 R9, R8, -0x1, RZ ;  /* 0xffffffff08097810 */ /* 0x000fc60007ffe0ff */
[----:B------:R-:W-:-:S07]  /*26610*/  VIADD R8, R20, 0xffffff00 ;  /* 0xffffff0014087836 */ /* 0x000fce0000000000 */
.L_x_2453:
        /* <DEDUP_REMOVED lines=13> */
.L_x_2711:
[----:B------:R-:W-:Y:S05]  /*266f0*/  BSYNC B2 ;  /* 0x0000000000027941 */ /* 0x000fea0003800000 */
.L_x_2441:
        /* <DEDUP_REMOVED lines=9> */
.L_x_2444:
[----:B------:R-:W-:Y:S05]  /*26790*/  BSYNC B2 ;  /* 0x0000000000027941 */ /* 0x000fea0003800000 */
.L_x_2443:
        /* <DEDUP_REMOVED lines=11> */
.L_x_2445:
        /* <DEDUP_REMOVED lines=16> */
.L_x_2446:
        /* <DEDUP_REMOVED lines=13> */
.L_x_2712:
[----:B------:R-:W-:Y:S05]  /*26a20*/  BSYNC B2 ;  /* 0x0000000000027941 */ /* 0x000fea0003800000 */
.L_x_2447:
[----:B------:R-:W-:Y:S01]  /*26a30*/  BSSY B2, `(.L_x_2449) ;  /* 0x000000b000027945 */ /* 0x000fe20003800000 */
[----:B------:R-:W-:Y:S01]  /*26a40*/  MOV R12, 0x0 ;  /* 0x00000000000c7802 */ /* 0x000fe20000000f00 */
[----:B------:R-:W-:Y:S02]  /*26a50*/  IMAD.MOV.U32 R13, RZ, RZ, 0x12f00000 ;  /* 0x12f00000ff0d7424 */ /* 0x000fe400078e00ff */
        /* <DEDUP_REMOVED lines=8> */
.L_x_2450:
[----:B------:R-:W-:Y:S05]  /*26ae0*/  BSYNC B2 ;  /* 0x0000000000027941 */ /* 0x000fea0003800000 */
.L_x_2449:
[----:B------:R-:W-:Y:S01]  /*26af0*/  R2UR UR10, R14 ;  /* 0x000000000e0a72ca */ /* 0x000fe200000e0000 */
[----:B------:R-:W-:Y:S01]  /*26b00*/  UIADD3 UR4, UP0, UR42, 0x670, URZ ;  /* 0x000006702a047890 */ /* 0x000fe2000ff1e03f */
[----:B------:R-:W-:Y:S01]  /*26b10*/  R2UR UR6, R12 ;  /* 0x000000000c0672ca */ /* 0x000fe200000e0000 */
[----:B01----:R-:W-:Y:S01]  /*26b20*/  VIADD R7, R7, 0x388b0 ;  /* 0x000388b007077836 */ /* 0x003fe20000000000 */
[----:B------:R-:W-:Y:S01]  /*26b30*/  R2UR UR7, R13 ;  /* 0x000000000d0772ca */ /* 0x000fe200000e0000 */
[----:B------:R-:W-:Y:S01]  /*26b40*/  VIADD R4, R5, 0x10400 ;  /* 0x0001040005047836 */ /* 0x000fe20000000000 */
[----:B------:R-:W-:Y:S01]  /*26b50*/  PLOP3.LUT P1, PT, PT, PT, PT, 0x80, 0x0 ;  /* 0x000000000000781c */ /* 0x000fe20003f2f070 */
[----:B------:R-:W-:-:S12]  /*26b60*/  UIADD3.X UR5, URZ, UR43, URZ, UP0, !UPT ;  /* 0x0000002b3f057290 */ /* 0x000fd800087fe43f */
.L_x_2451:
        /* <DEDUP_REMOVED lines=15> */
.L_x_2452:
        /* <DEDUP_REMOVED lines=10> */
.L_x_2440:
[----:B------:R-:W-:Y:S05]  /*26d00*/  BSYNC B1 ;  /* 0x0000000000017941 */ /* 0x000fea0003800000 */
.L_x_2439:
        /* <DEDUP_REMOVED lines=13> */
.L_x_2419:
[----:B------:R-:W-:Y:S05]  /*26de0*/  BSYNC B0 ;  /* 0x0000000000007941 */ /* 0x000fea0003800000 */
.L_x_2418:
        /* <DEDUP_REMOVED lines=23> */
.L_x_2455:
        /* <DEDUP_REMOVED lines=16> */
[----:B------:R-:W-:Y:S02]  /*27060*/  IMAD.U32 R7, RZ, RZ, UR9 ;  /* 0x00000009ff077e24 */ /* 0x000fe4000f8e00ff */
[----:B------:R-:W-:-:S02]  /*27070*/  IMAD.U32 R10, RZ, RZ, UR4 ;  /* 0x00000004ff0a7e24 */ /* 0x000fc4000f8e00ff */
[----:B------:R-:W-:Y:S02]  /*27080*/  IMAD.MOV.U32 R8, RZ, RZ, 0x70 ;  /* 0x00000070ff087424 */ /* 0x000fe400078e00ff */
[----:B------:R-:W-:Y:S02]  /*27090*/  IMAD.MOV.U32 R12, RZ, RZ, 0x1 ;  /* 0x00000001ff0c7424 */ /* 0x000fe400078e00ff */
[----:B------:R-:W-:-:S07]  /*270a0*/  IMAD.MOV.U32 R13, RZ, RZ, RZ ;  /* 0x000000ffff0d7224 */ /* 0x000fce00078e00ff */
[----:B------:R-:W-:-:S07]  /*270b0*/  LEPC R20, `(.L_x_2457) ;  /* 0x000000001014794e */ /* 0x000fce0000000000 */
[----:B0-----:R-:W-:Y:S05]  /*270c0*/  CALL.ABS.NOINC R2 ;  /* 0x0000000002007343 */ /* 0x001fea0003c00000 */
.L_x_2457:
[----:B------:R-:W2:Y:S01]  /*270d0*/  LDL.LU R2, [R1+0x58] ;  /* 0x0000580001027983 */ /* 0x000ea20000300800 */
[----:B------:R-:W-:Y:S01]  /*270e0*/  MOV R0, 0x400 ;  /* 0x0000040000007802 */ /* 0x000fe20000000f00 */
[----:B------:R-:W1:Y:S03]  /*270f0*/  S2R R15, SR_CgaCtaId ;  /* 0x00000000000f7919 */ /* 0x000e660000008800 */
[----:B-1----:R-:W-:-:S05]  /*27100*/  LEA R0, R15, R0, 0x18 ;  /* 0x000000000f007211 */ /* 0x002fca00078ec0ff */
[----:B------:R-:W-:-:S05]  /*27110*/  VIADD R0, R0, 0x10400 ;  /* 0x0001040000007836 */ /* 0x000fca0000000000 */
        /* <DEDUP_REMOVED lines=22> */
.L_x_2458:
        /* <DEDUP_REMOVED lines=21> */
.L_x_2459:
        /* <DEDUP_REMOVED lines=11> */
[----:B------:R-:W-:Y:S01]  /*27480*/  MOV R8, 0x70 ;  /* 0x0000007000087802 */ /* 0x000fe20000000f00 */
[----:B------:R-:W-:Y:S02]  /*27490*/  IMAD.U32 R7, RZ, RZ, UR7 ;  /* 0x00000007ff077e24 */ /* 0x000fe4000f8e00ff */
[----:B------:R-:W-:-:S02]  /*274a0*/  IMAD.U32 R10, RZ, RZ, UR8 ;  /* 0x00000008ff0a7e24 */ /* 0x000fc4000f8e00ff */
[----:B------:R-:W-:Y:S02]  /*274b0*/  IMAD.U32 R11, RZ, RZ, UR9 ;  /* 0x00000009ff0b7e24 */ /* 0x000fe4000f8e00ff */
[----:B------:R-:W-:Y:S02]  /*274c0*/  IMAD.MOV.U32 R12, RZ, RZ, 0x1 ;  /* 0x00000001ff0c7424 */ /* 0x000fe400078e00ff */
[----:B------:R-:W-:-:S07]  /*274d0*/  IMAD.MOV.U32 R13, RZ, RZ, RZ ;  /* 0x000000ffff0d7224 */ /* 0x000fce00078e00ff */
[----:B------:R-:W-:-:S07]  /*274e0*/  LEPC R20, `(.L_x_2460) ;  /* 0x000000001014794e */ /* 0x000fce0000000000 */
[----:B0-----:R-:W-:Y:S05]  /*274f0*/  CALL.ABS.NOINC R2 ;  /* 0x0000000002007343 */ /* 0x001fea0003c00000 */
.L_x_2460:
        /* <DEDUP_REMOVED lines=11> */
[----:B--2---:R-:W-:Y:S02]  /*275b0*/  IMAD R4, R0, 0x80, R4 ;  /* 0x0000008000047824 */ /* 0x004fe400078e0204 */
[----:B------:R-:W0:Y:S01]  /*275c0*/  LDC R0, c[0x0][0x428] ;  /* 0x00010a00ff007b82 */ /* 0x000e220000000800 */
[----:B----4-:R1:W-:Y:S01]  /*275d0*/  STL [R1+0x34], R5 ;  /* 0x0000340501007387 */ /* 0x0103e20000100800 */
[----:B0-----:R-:W-:Y:S02]  /*275e0*/  ISETP.NE.AND P0, PT, R0, 0x1, PT ;  /* 0x000000010000780c */ /* 0x001fe40003f05270 */
[----:B---3--:R-:W-:Y:S01]  /*275f0*/  MOV R0, R6 ;  /* 0x0000000600007202 */ /* 0x008fe20000000f00 */
[----:B-1----:R-:W0:Y:S10]  /*27600*/  S2R R5, SR_TID.X ;  /* 0x0000000000057919 */ /* 0x002e340000002100 */
        /* <DEDUP_REMOVED lines=14> */
.L_x_2461:
        /* <DEDUP_REMOVED lines=14> */
.L_x_2462:
        /* <DEDUP_REMOVED lines=24> */
.L_x_2715:
[----:B--2---:R-:W-:Y:S02]  /*27950*/  ISETP.NE.AND P0, PT, R14, RZ, PT ;  /* 0x000000ff0e00720c */ /* 0x004fe40003f05270 */
[----:B------:R-:W-:-:S11]  /*27960*/  PLOP3.LUT P6, PT, PT, PT, PT, 0x8, 0x0 ;  /* 0x000000000000781c */ /* 0x000fd60003fce170 */
[----:B------:R-:W-:Y:S05]  /*27970*/  @P0 BRA `(.L_x_2464) ;  /* 0x00000008000c0947 */ /* 0x000fea0003800000 */
[----:B------:R-:W-:-:S03]  /*27980*/  UMOV UR4, 0xffffffff ;  /* 0xffffffff00047882 */ /* 0x000fc60000000000 */
[----:B------:R-:W-:Y:S05]  /*27990*/  BRA.DIV UR4, `(.L_x_2465) ;  /* 0x0000007a04f07947 */ /* 0x000fea000b800000 */
[----:B------:R-:W-:-:S13]  /*279a0*/  ELECT P6, URZ, PT ;  /* 0x00000000003f782f */ /* 0x000fda00038c0000 */
.L_x_2718:
        /* <DEDUP_REMOVED lines=19> */
[----:B------:R-:W-:-:S04]  /*27ae0*/  LEA R6, P0, R10, R6, 0x2 ;  /* 0x000000060a067211 */ /* 0x000fc800078010ff */
[----:B------:R-:W-:-:S04]  /*27af0*/  IADD3 R2, R11, R2, RZ ;  /* 0x000000020b027210 */ /* 0x000fc80007ffe0ff */
[----:B------:R-:W-:-:S05]  /*27b00*/  LEA.HI.X R7, R10, R7, R2, 0x2, P0 ;  /* 0x000000070a077211 */ /* 0x000fca00000f1402 */
[----:B------:R2:W5:Y:S02]  /*27b10*/  LDG.E R2, desc[UR46][R6.64] ;  /* 0x0000002e06027981 */ /* 0x000564000c1e1900 */
.L_x_2467:
        /* <DEDUP_REMOVED lines=12> */
.L_x_2719:
        /* <DEDUP_REMOVED lines=8> */
.L_x_2469:
        /* <DEDUP_REMOVED lines=16> */
[----:B------:R-:W-:Y:S01]  /*27d60*/  R2UR UR14, R6 ;  /* 0x00000000060e72ca */ /* 0x000fe200000e0000 */
[----:B---3--:R-:W-:-:S05]  /*27d70*/  IMAD R8, R8, 0x80, R9 ;  /* 0x0000008008087824 */ /* 0x008fca00078e0209 */
        /* <DEDUP_REMOVED lines=9> */
.L_x_2720:
[----:B------:R-:W-:Y:S05]  /*27e10*/  @P0 BRA `(.L_x_2471) ;  /* 0x00000000001c0947 */ /* 0x000fea0003800000 */
[----:B------:R-:W3:Y:S01]  /*27e20*/  S2R R9, SR_TID.X ;  /* 0x0000000000097919 */ /* 0x000ee20000002100 */
[----:B-12---:R-:W-:-:S04]  /*27e30*/  MOV R7, 0x8000 ;  /* 0x0000800000077802 */ /* 0x006fc80000000f00 */
[----:B------:R4:W-:Y:S01]  /*27e40*/  SYNCS.ARRIVE.TRANS64 RZ, [R5+URZ+0x38830], R7 ;  /* 0x0388300705ff79a7 */ /* 0x0009e2000800003f */
[----:B---3--:R-:W-:-:S04]  /*27e50*/  LOP3.LUT R9, R9, 0x1f, RZ, 0xc0, !PT ;  /* 0x0000001f09097812 */ /* 0x008fc800078ec0ff */
[----:B------:R-:W-:-:S13]  /*27e60*/  ISETP.NE.AND P0, PT, R9, RZ, PT ;  /* 0x000000ff0900720c */ /* 0x000fda0003f05270 */
[----:B----4-:R-:W-:Y:S05]  /*27e70*/  @!P0 BRA `(.L_x_2471) ;  /* 0x0000000000048947 */ /* 0x010fea0003800000 */
[----:B------:R-:W-:Y:S01]  /*27e80*/  BPT.TRAP 0x1 ;  /* 0x000000040000795c */ /* 0x000fe20000300000 */
.L_x_2471:
        /* <DEDUP_REMOVED lines=19> */
.L_x_2466:
        /* <DEDUP_REMOVED lines=31> */
.L_x_2464:
        /* <DEDUP_REMOVED lines=13> */
.L_x_2721:
[----:B------:R-:W-:Y:S05]  /*28280*/  BSYNC B0 ;  /* 0x0000000000007941 */ /* 0x000fea0003800000 */
.L_x_2472:
[----:B------:R-:W-:-:S13]  /*28290*/  ISETP.GE.AND P0, PT, R19, 0x2, PT ;  /* 0x000000021300780c */ /* 0x000fda0003f06270 */
[----:B------:R-:W-:Y:S05]  /*282a0*/  @!P0 BRA `(.L_x_2474) ;  /* 0x0000001400a48947 */ /* 0x000fea0003800000 */
[----:B------:R2:W5:Y:S01]  /*282b0*/  LDL.LU R6, [R1+0x18] ;  /* 0x0000180001067983 */ /* 0x0005620000300800 */
[----:B------:R-:W-:-:S03]  /*282c0*/  VIADD R20, R19, 0xfffffffe ;  /* 0xfffffffe13147836 */ /* 0x000fc60000000000 */
[----:B------:R2:W5:Y:S04]  /*282d0*/  LDL.LU R7, [R1+0x24] ;  /* 0x0000240001077983 */ /* 0x0005680000300800 */
.L_x_2496:
[----:B-1---5:R-:W-:Y:S01]  /*282e0*/  IADD3 R4, R6, 0x1, RZ ;  /* 0x0000000106047810 */ /* 0x022fe20007ffe0ff */
[----:B------:R-:W-:Y:S05]  /*282f0*/  YIELD ;  /* 0x0000000000007946 */ /* 0x000fea0003800000 */
[----:B------:R-:W-:Y:S01]  /*28300*/  ISETP.NE.AND P0, PT, R4, 0x2, PT ;  /* 0x000000020400780c */ /* 0x000fe20003f05270 */
[----:B------:R-:W-:Y:S03]  /*28310*/  BSSY B0, `(.L_x_2475) ;  /* 0x0000090000007945 */ /* 0x000fe60003800000 */
[----:B---3--:R-:W-:-:S02]  /*28320*/  SEL R3, RZ, 0x1, P0 ;  /* 0x00000001ff037807 */ /* 0x008fc40000000000 */
        /* <DEDUP_REMOVED lines=19> */
[--C-:B------:R-:W-:Y:S01]  /*28460*/  SHF.R.S32.HI R3, RZ, 0x1f, R2.reuse ;  /* 0x0000001fff037819 */ /* 0x100fe20000011402 */
[----:B------:R-:W-:-:S04]  /*28470*/  IMAD.MOV R8, RZ, RZ, -R2 ;  /* 0x000000ffff087224 */ /* 0x000fc800078e0a02 */
        /* <DEDUP_REMOVED lines=8> */
.L_x_2477:
[----:B---3--:R-:W3:Y:S01]  /*28500*/  S2R R5, SR_CgaCtaId ;  /* 0x0000000000057919 */ /* 0x008ee20000008800 */
[----:B------:R-:W-:Y:S01]  /*28510*/  MOV R4, 0x400 ;  /* 0x0000040000047802 */ /* 0x000fe20000000f00 */
[----:B------:R-:W-:Y:S01]  /*28520*/  BSSY B1, `(.L_x_2478) ;  /* 0x0000009000017945 */ /* 0x000fe20003800000 */
[----:B------:R-:W4:Y:S02]  /*28530*/  S2R R3, SR_TID.X ;  /* 0x0000000000037919 */ /* 0x000f240000002100 */
[----:B---3--:R-:W-:-:S04]  /*28540*/  LEA R4, R5, R4, 0x18 ;  /* 0x0000000405047211 */ /* 0x008fc800078ec0ff */
[----:B------:R-:W-:Y:S02]  /*28550*/  LEA R5, R10, R4, 0x3 ;  /* 0x000000040a057211 */ /* 0x000fe400078e18ff */
[----:B------:R-:W-:Y:S02]  /*28560*/  SHF.L.U32 R4, R9, 0x1f, RZ ;  /* 0x0000001f09047819 */ /* 0x000fe400000006ff */
[----:B----4-:R-:W-:Y:S02]  /*28570*/  LOP3.LUT R3, R3, 0x7f, RZ, 0xc0, !PT ;  /* 0x0000007f03037812 */ /* 0x010fe400078ec0ff */
[----:B------:R-:W3:Y:S02]  /*28580*/  SYNCS.PHASECHK.TRANS64.TRYWAIT P0, [R5+URZ+0x38880], R4 ;  /* 0x03888004050075a7 */ /* 0x000ee4000800017f */
[----:B------:R-:W-:Y:S01]  /*28590*/  ISETP.NE.AND P2, PT, R3, RZ, PT ;  /* 0x000000ff0300720c */ /* 0x000fe20003f45270 */
[----:B---3--:R-:W-:-:S12]  /*285a0*/  @!P0 BRA `(.L_x_2479) ;  /* 0x0000007000548947 */ /* 0x008fd80003800000 */
.L_x_2722:
[----:B------:R-:W-:Y:S05]  /*285b0*/  BSYNC B1 ;  /* 0x0000000000017941 */ /* 0x000fea0003800000 */
.L_x_2478:
[----:B------:R-:W-:Y:S04]  /*285c0*/  BSSY B1, `(.L_x_2480) ;  /* 0x0000009000017945 */ /* 0x000fe80003800000 */
[----:B------:R-:W-:Y:S05]  /*285d0*/  @P2 BRA `(.L_x_2481) ;  /* 0x00000000001c2947 */ /* 0x000fea0003800000 */
[----:B------:R-:W1:Y:S02]  /*285e0*/  S2R R3, SR_TID.X ;  /* 0x0000000000037919 */ /* 0x000e640000002100 */
[----:B-1----:R-:W-:Y:S01]  /*285f0*/  LOP3.LUT R9, R3, 0x1f, RZ, 0xc0, !PT ;  /* 0x0000001f03097812 */ /* 0x002fe200078ec0ff */
[----:B------:R-:W-:-:S03]  /*28600*/  IMAD.MOV.U32 R3, RZ, RZ, 0x8000 ;  /* 0x00008000ff037424 */ /* 0x000fc600078e00ff */
[----:B------:R-:W-:Y:S01]  /*28610*/  ISETP.NE.AND P0, PT, R9, RZ, PT ;  /* 0x000000ff0900720c */ /* 0x000fe20003f05270 */
[----:B------:R4:W-:-:S12]  /*28620*/  SYNCS.ARRIVE.TRANS64 RZ, [R5+URZ+0x38870], R3 ;  /* 0x0388700305ff79a7 */ /* 0x0009d8000800003f */
[----:B----4-:R-:W-:Y:S05]  /*28630*/  @!P0 BRA `(.L_x_2481) ;  /* 0x0000000000048947 */ /* 0x010fea0003800000 */
[----:B------:R-:W-:Y:S01]  /*28640*/  BPT.TRAP 0x1 ;  /* 0x000000040000795c */ /* 0x000fe20000300000 */
.L_x_2481:
[----:B------:R-:W-:Y:S05]  /*28650*/  BSYNC B1 ;  /* 0x0000000000017941 */ /* 0x000fea0003800000 */
.L_x_2480:
[----:B------:R-:W4:Y:S04]  /*28660*/  LDL R3, [R1+0x18] ;  /* 0x0000180001037983 */ /* 0x000f280000100800 */
[----:B-1----:R-:W2:Y:S01]  /*28670*/  LDL R9, [R1+0x3c] ;  /* 0x00003c0001097983 */ /* 0x002ea20000100800 */
[----:B------:R-:W-:Y:S01]  /*28680*/  IMAD.MOV.U32 R13, RZ, RZ, RZ ;  /* 0x000000ffff0d7224 */ /* 0x000fe200078e00ff */
[----:B------:R-:W-:Y:S01]  /*28690*/  MOV R10, 0x400 ;  /* 0x00000400000a7802 */ /* 0x000fe20000000f00 */
[----:B------:R-:W-:Y:S01]  /*286a0*/  UIADD3 UR4, UP0, UR42, 0x470, URZ ;  /* 0x000004702a047890 */ /* 0x000fe2000ff1e03f */
[----:B------:R-:W1:Y:S01]  /*286b0*/  S2R R11, SR_CgaCtaId ;  /* 0x00000000000b7919 */ /* 0x000e620000008800 */
[----:B------:R-:W-:Y:S01]  /*286c0*/  PLOP3.LUT P0, PT, PT, PT, PT, 0x80, 0x0 ;  /* 0x000000000000781c */ /* 0x000fe20003f0f070 */
[----:B------:R-:W-:Y:S01]  /*286d0*/  UMOV UR6, 0x0 ;  /* 0x0000000000067882 */ /* 0x000fe20000000000 */
[----:B------:R-:W-:Y:S01]  /*286e0*/  R2UR UR10, R13 ;  /* 0x000000000d0a72ca */ /* 0x000fe200000e0000 */
[----:B------:R-:W-:Y:S01]  /*286f0*/  UIADD3.X UR5, URZ, UR43, URZ, UP0, !UPT ;  /* 0x0000002b3f057290 */ /* 0x000fe200087fe43f */
[----:B------:R-:W-:Y:S01]  /*28700*/  UMOV UR7, 0x14f00000 ;  /* 0x14f0000000077882 */ /* 0x000fe20000000000 */
[----:B-1----:R-:W-:-:S05]  /*28710*/  LEA R10, R11, R10, 0x18 ;  /* 0x0000000a0b0a7211 */ /* 0x002fca00078ec0ff */
[----:B----4-:R-:W-:Y:S02]  /*28720*/  IMAD R3, R3, 0x8000, R10 ;  /* 0x0000800003037824 */ /* 0x010fe400078e020a */
[----:B--2---:R-:W-:Y:S01]  /*28730*/  IMAD R9, R8, 0x80, R9 ;  /* 0x0000008008097824 */ /* 0x004fe200078e0209 */
[----:B------:R-:W-:Y:S01]  /*28740*/  IADD3 R8, R5, 0x38870, RZ ;  /* 0x0003887005087810 */ /* 0x000fe20007ffe0ff */
[----:B------:R-:W-:-:S07]  /*28750*/  VIADD R10, R3, 0x10400 ;  /* 0x00010400030a7836 */ /* 0x000fce0000000000 */
.L_x_2482:
        /* <DEDUP_REMOVED lines=16> */
.L_x_2483:
        /* <DEDUP_REMOVED lines=13> */
.L_x_2723:
[----:B------:R-:W-:Y:S05]  /*28930*/  BSYNC B1 ;  /* 0x0000000000017941 */ /* 0x000fea0003800000 */
.L_x_2484:
[----:B------:R-:W-:Y:S01]  /*28940*/  BSSY B1, `(.L_x_2486) ;  /* 0x000000b000017945 */ /* 0x000fe20003800000 */
[----:B------:R-:W-:Y:S01]  /*28950*/  IMAD.MOV.U32 R10, RZ, RZ, 0x0 ;  /* 0x00000000ff0a7424 */ /* 0x000fe200078e00ff */
[----:B------:R-:W-:Y:S02]  /*28960*/  MOV R11, 0x14f00000 ;  /* 0x14f00000000b7802 */ /* 0x000fe40000000f00 */
[----:B------:R-:W-:Y:S05]  /*28970*/  @P2 BRA `(.L_x_2487) ;  /* 0x00000000001c2947 */ /* 0x000fea0003800000 */
[----:B------:R-:W2:Y:S01]  /*28980*/  S2R R8, SR_TID.X ;  /* 0x0000000000087919 */ /* 0x000ea20000002100 */
[----:B-1-3--:R-:W-:-:S04]  /*28990*/  IMAD.MOV.U32 R4, RZ, RZ, 0x8000 ;  /* 0x00008000ff047424 */ /* 0x00afc800078e00ff */
[----:B------:R4:W-:Y:S01]  /*289a0*/  SYNCS.ARRIVE.TRANS64 RZ, [R5+URZ+0x38830], R4 ;  /* 0x0388300405ff79a7 */ /* 0x0009e2000800003f */
[----:B--2---:R-:W-:-:S04]  /*289b0*/  LOP3.LUT R8, R8, 0x1f, RZ, 0xc0, !PT ;  /* 0x0000001f08087812 */ /* 0x004fc800078ec0ff */
[----:B------:R-:W-:-:S13]  /*289c0*/  ISETP.NE.AND P0, PT, R8, RZ, PT ;  /* 0x000000ff0800720c */ /* 0x000fda0003f05270 */
[----:B----4-:R-:W-:Y:S05]  /*289d0*/  @!P0 BRA `(.L_x_2487) ;  /* 0x0000000000048947 */ /* 0x010fea0003800000 */
[----:B------:R-:W-:Y:S01]  /*289e0*/  BPT.TRAP 0x1 ;  /* 0x000000040000795c */ /* 0x000fe20000300000 */
.L_x_2487:
[----:B------:R-:W-:Y:S05]  /*289f0*/  BSYNC B1 ;  /* 0x0000000000017941 */ /* 0x000fea0003800000 */
.L_x_2486:
[----:B------:R-:W-:Y:S01]  /*28a00*/  R2UR UR10, R13 ;  /* 0x000000000d0a72ca */ /* 0x000fe200000e0000 */
[----:B------:R-:W-:Y:S01]  /*28a10*/  UIADD3 UR4, UP0, UR42, 0x370, URZ ;  /* 0x000003702a047890 */ /* 0x000fe2000ff1e03f */
[----:B------:R-:W-:Y:S01]  /*28a20*/  R2UR UR6, R10 ;  /* 0x000000000a0672ca */ /* 0x000fe200000e0000 */
[----:B-1-3--:R-:W-:Y:S01]  /*28a30*/  VIADD R5, R5, 0x38830 ;  /* 0x0003883005057836 */ /* 0x00afe20000000000 */
[----:B------:R-:W-:Y:S01]  /*28a40*/  R2UR UR7, R11 ;  /* 0x000000000b0772ca */ /* 0x000fe200000e0000 */
[----:B------:R-:W-:Y:S01]  /*28a50*/  VIADD R4, R3, 0x28400 ;  /* 0x0002840003047836 */ /* 0x000fe20000000000 */
[----:B------:R-:W-:Y:S01]  /*28a60*/  PLOP3.LUT P0, PT, PT, PT, PT, 0x80, 0x0 ;  /* 0x000000000000781c */ /* 0x000fe20003f0f070 */
[----:B------:R-:W-:-:S12]  /*28a70*/  UIADD3.X UR5, URZ, UR43, URZ, UP0, !UPT ;  /* 0x0000002b3f057290 */ /* 0x000fd800087fe43f */
.L_x_2488:
        /* <DEDUP_REMOVED lines=10> */
[----:B------:R-:W-:Y:S01]  /*28b20*/  R2UR UR10, R12 ;  /* 0x000000000c0a72ca */ /* 0x000fe200000e0000 */
[----:B------:R-:W-:Y:S01]  /*28b30*/  VIADD R3, R3, 0x2c400 ;  /* 0x0002c40003037836 */ /* 0x000fe20000000000 */
[----:B------:R-:W-:Y:S02]  /*28b40*/  R2UR UR6, R10 ;  /* 0x000000000a0672ca */ /* 0x000fe400000e0000 */
[----:B------:R-:W-:Y:S02]  /*28b50*/  R2UR UR7, R11 ;  /* 0x000000000b0772ca */ /* 0x000fe400000e0000 */
[----:B------:R-:W-:-:S13]  /*28b60*/  PLOP3.LUT P0, PT, PT, PT, PT, 0x80, 0x0 ;  /* 0x000000000000781c */ /* 0x000fda0003f0f070 */
.L_x_2489:
        /* <DEDUP_REMOVED lines=10> */
.L_x_2476:
[----:B------:R-:W-:Y:S05]  /*28c10*/  BSYNC B0 ;  /* 0x0000000000007941 */ /* 0x000fea0003800000 */
.L_x_2475:
[----:B------:R-:W-:-:S06]  /*28c20*/  UISETP.NE.AND UP0, UPT, UR36, 0x3, UPT ;  /* 0x000000032400788c */ /* 0x000fcc000bf05270 */
[----:B------:R-:W-:-:S13]  /*28c30*/  PLOP3.LUT P0, PT, PT, PT, UP0, 0x80, 0x0 ;  /* 0x000000000000781c */ /* 0x000fda0003f0f008 */
[----:B------:R-:W-:Y:S05]  /*28c40*/  @!P0 BRA `(.L_x_2490) ;  /* 0x0000000000048947 */ /* 0x000fea0003800000 */
[----:B------:R-:W-:Y:S01]  /*28c50*/  BPT.TRAP 0x1 ;  /* 0x000000040000795c */ /* 0x000fe20000300000 */
.L_x_2490:
[----:B------:R-:W3:Y:S01]  /*28c60*/  S2R R5, SR_CgaCtaId ;  /* 0x0000000000057919 */ /* 0x000ee20000008800 */
[----:B------:R-:W-:Y:S01]  /*28c70*/  MOV R3, UR38 ;  /* 0x0000002600037c02 */ /* 0x000fe20008000f00 */
[----:B------:R-:W-:Y:S01]  /*28c80*/  BSSY B0, `(.L_x_2491) ;  /* 0x000000a000007945 */ /* 0x000fe20003800000 */
[----:B------:R-:W-:Y:S02]  /*28c90*/  MOV R4, 0x400 ;  /* 0x0000040000047802 */ /* 0x000fe40000000f00 */
[----:B------:R-:W-:Y:S02]  /*28ca0*/  ISETP.NE.AND P0, PT, R3, 0x3, PT ;  /* 0x000000030300780c */ /* 0x000fe40003f05270 */
[----:B------:R-:W-:-:S04]  /*28cb0*/  LOP3.LUT R3, R7, 0x1, RZ, 0x3c, !PT ;  /* 0x0000000107037812 */ /* 0x000fc800078e3cff */
[----:B------:R-:W-:Y:S02]  /*28cc0*/  SHF.L.U32 R3, R3, 0x1f, RZ ;  /* 0x0000001f03037819 */ /* 0x000fe400000006ff */
[----:B---3--:R-:W-:-:S05]  /*28cd0*/  LEA R4, R5, R4, 0x18 ;  /* 0x0000000405047211 */ /* 0x008fca00078ec0ff */
[----:B------:R-:W-:-:S04]  /*28ce0*/  IMAD R4, R6, 0x8, R4 ;  /* 0x0000000806047824 */ /* 0x000fc800078e0204 */
[----:B------:R-:W3:Y:S01]  /*28cf0*/  SYNCS.PHASECHK.TRANS64.TRYWAIT P2, [R4+URZ+0x38870], R3 ;  /* 0x03887003040075a7 */ /* 0x000ee2000804017f */
[----:B------:R4:W-:Y:S02]  /*28d00*/  STL [R1+0x4], R4 ;  /* 0x0000040401007387 */ /* 0x0009e40000100800 */
[----:B---34-:R-:W-:Y:S05]  /*28d10*/  @!P2 BRA `(.L_x_2492) ;  /* 0x0000006800a0a947 */ /* 0x018fea0003800000 */
.L_x_2724:
[----:B------:R-:W-:Y:S05]  /*28d20*/  BSYNC B0 ;  /* 0x0000000000007941 */ /* 0x000fea0003800000 */
.L_x_2491:
[----:B------:R-:W-:Y:S05]  /*28d30*/  @!P0 BRA `(.L_x_2493) ;  /* 0x0000000000048947 */ /* 0x000fea0003800000 */
[----:B------:R-:W-:Y:S01]  /*28d40*/  BPT.TRAP 0x1 ;  /* 0x000000040000795c */ /* 0x000fe20000300000 */
.L_x_2493:
[----:B---3--:R-:W3:Y:S01]  /*28d50*/  LDL R3, [R1+0x4] ;  /* 0x0000040001037983 */ /* 0x008ee20000100800 */
[----:B------:R-:W-:-:S04]  /*28d60*/  SHF.L.U32 R4, R7, 0x1f, RZ ;  /* 0x0000001f07047819 */ /* 0x000fc800000006ff */
[----:B---3--:R3:W4:Y:S02]  /*28d70*/  SYNCS.PHASECHK.TRANS64.TRYWAIT P2, [R3+URZ+0x38860], R4 ;  /* 0x03886004030075a7 */ /* 0x008724000804017f */
[----:B---3--:R-:W-:Y:S01]  /*28d80*/  IMAD.SHL.U32 R3, R6, 0x8000, RZ ;  /* 0x0000800006037824 */ /* 0x008fe200078e00ff */
[----:B----4-:R-:W-:Y:S06]  /*28d90*/  @!P2 BRA `(.L_x_2494) ;  /* 0x000000680098a947 */ /* 0x010fec0003800000 */
.L_x_2725:
[----:B---3--:R-:W3:Y:S04]  /*28da0*/  LDL R5, [R1+0x4c] ;  /* 0x00004c0001057983 */ /* 0x008ee80000100800 */
[----:B------:R-:W4:Y:S04]  /*28db0*/  LDL R18, [R1+0x14] ;  /* 0x0000140001127983 */ /* 0x000f280000100800 */
[----:B0-----:R-:W2:Y:S04]  /*28dc0*/  LDL R17, [R1+0x50] ;  /* 0x0000500001117983 */ /* 0x001ea80000100800 */
[----:B------:R-:W3:Y:S04]  /*28dd0*/  LDL R19, [R1+0x30] ;  /* 0x0000300001137983 */ /* 0x000ee80000100800 */
[----:B------:R0:W-:Y:S04]  /*28de0*/  STL [R1+0x64], R2 ;  /* 0x0000640201007387 */ /* 0x0001e80000100800 */
[----:B------:R1:W-:Y:S04]  /*28df0*/  STL [R1+0x60], R0 ;  /* 0x0000600001007387 */ /* 0x0003e80000100800 */
[----:B------:R-:W2:Y:S04]  /*28e00*/  LDL R16, [R1+0x44] ;  /* 0x0000440001107983 */ /* 0x000ea80000100800 */
[----:B0-----:R-:W2:Y:S04]  /*28e10*/  LDL R2, [R1+0x2c] ;  /* 0x00002c0001027983 */ /* 0x001ea80000100800 */
[----:B-1----:R-:W4:Y:S01]  /*28e20*/  LDL R0, [R1+0x10] ;  /* 0x0000100001007983 */ /* 0x002f220000100800 */
[----:B------:R-:W-:Y:S05]  /*28e30*/  WARPSYNC.ALL ;  /* 0x0000000000007948 */ /* 0x000fea0003800000 */
[----:B---3--:R-:W-:-:S02]  /*28e40*/  IADD3 R21, R19, R5, R3 ;  /* 0x0000000513157210 */ /* 0x008fc40007ffe003 */
[----:B----4-:R-:W-:-:S05]  /*28e50*/  LOP3.LUT R4, R3, R0, RZ, 0xfc, !PT ;  /* 0x0000000003047212 */ /* 0x010fca00078efcff */
        /* <DEDUP_REMOVED lines=8> */
[----:B--2---:R-:W-:-:S05]  /*28ee0*/  IMAD.IADD R8, R17, 0x1, R8 ;  /* 0x0000000111087824 */ /* 0x004fca00078e0208 */
        /* <DEDUP_REMOVED lines=11> */
[----:B------:R-:W-:-:S04]  /*28fa0*/  LOP3.LUT R4, R8, R0, RZ, 0xfc, !PT ;  /* 0x0000000008047212 */ /* 0x000fc800078efcff */
[----:B------:R-:W-:-:S06]  /*28fb0*/  IADD3 R4, R19, R4, RZ ;  /* 0x0000000413047210 */ /* 0x000fcc0007ffe0ff */
[----:B------:R-:W0:Y:S01]  /*28fc0*/  LDSM.16.MT88.4 R4, [R4+0x10400] ;  /* 0x010400000404783b */ /* 0x000e220000004200 */
[----:B------:R-:W-:-:S05]  /*28fd0*/  IMAD.MOV.U32 R11, RZ, RZ, R15 ;  /* 0x000000ffff0b7224 */ /* 0x000fca00078e000f */
[----:B------:R-:W-:Y:S02]  /*28fe0*/  LOP3.LUT R8, R8, R11, RZ, 0xfc, !PT ;  /* 0x0000000b08087212 */ /* 0x000fe400078efcff */
[C-C-:B0-----:R-:W-:Y:S02]  /*28ff0*/  PRMT R12, R4.reuse, 0x6420, R5.reuse ;  /* 0x00006420040c7816 */ /* 0x141fe40000000005 */
[----:B------:R-:W-:Y:S02]  /*29000*/  PRMT R13, R4, 0x7531, R5 ;  /* 0x00007531040d7816 */ /* 0x000fe40000000005 */
[C-C-:B------:R-:W-:Y:S02]  /*29010*/  PRMT R14, R6.reuse, 0x6420, R7.reuse ;  /* 0x00006420060e7816 */ /* 0x140fe40000000007 */
[----:B------:R-:W-:Y:S02]  /*29020*/  PRMT R15, R6, 0x7531, R7 ;  /* 0x00007531060f7816 */ /* 0x000fe40000000007 */
[----:B------:R-:W0:Y:S01]  /*29030*/  LDSM.16.MT88.4 R4, [R21+0x14400] ;  /* 0x014400001504783b */ /* 0x000e220000004200 */
[----:B------:R-:W-:-:S05]  /*29040*/  IMAD.IADD R8, R17, 0x1, R8 ;  /* 0x0000000111087824 */ /* 0x000fca00078e0208 */
[----:B------:R1:W-:Y:S02]  /*29050*/  STSM.16.M88.4 [R8], R12 ;  /* 0x0000000c08007844 */ /* 0x0003e40000000200 */
[----:B-1----:R-:W-:Y:S02]  /*29060*/  IMAD.MOV.U32 R15, RZ, RZ, R11 ;  /* 0x000000ffff0f7224 */ /* 0x002fe400078e000b */
[----:B------:R-:W-:Y:S01]  /*29070*/  VIADD R12, R3, 0x6000 ;  /* 0x00006000030c7836 */ /* 0x000fe20000000000 */
[C-C-:B0-----:R-:W-:Y:S02]  /*29080*/  PRMT R8, R4.reuse, 0x6420, R5.reuse ;  /* 0x0000642004087816 */ /* 0x141fe40000000005 */
[----:B------:R-:W-:Y:S02]  /*29090*/  PRMT R9, R4, 0x7531, R5 ;  /* 0x0000753104097816 */ /* 0x000fe40000000005 */
[----:B------:R-:W-:Y:S02]  /*290a0*/  LOP3.LUT R4, R12, R15, RZ, 0xfc, !PT ;  /* 0x0000000f0c047212 */ /* 0x000fe400078efcff */
[----:B------:R-:W-:-:S02]  /*290b0*/  PRMT R10, R6, 0x6420, R7 ;  /* 0x00006420060a7816 */ /* 0x000fc40000000007 */
[----:B------:R-:W-:Y:S01]  /*290c0*/  PRMT R11, R6, 0x7531, R7 ;  /* 0x00007531060b7816 */ /* 0x000fe20000000007 */
[----:B------:R-:W-:-:S05]  /*290d0*/  IMAD.IADD R4, R17, 0x1, R4 ;  /* 0x0000000111047824 */ /* 0x000fca00078e0204 */
[----:B------:R0:W-:Y:S02]  /*290e0*/  STSM.16.M88.4 [R4], R8 ;  /* 0x0000000804007844 */ /* 0x0001e40000000200 */
[----:B0-----:R-:W-:-:S05]  /*290f0*/  VIADD R4, R3, 0x1000 ;  /* 0x0000100003047836 */ /* 0x001fca0000000000 */
[----:B------:R-:W-:-:S05]  /*29100*/  LOP3.LUT R4, R4, R0, RZ, 0xfc, !PT ;  /* 0x0000000004047212 */ /* 0x000fca00078efcff */
[----:B------:R-:W-:-:S06]  /*29110*/  IMAD.IADD R4, R19, 0x1, R4 ;  /* 0x0000000113047824 */ /* 0x000fcc00078e0204 */
[----:B------:R-:W0:Y:S01]  /*29120*/  LDSM.16.MT88.4 R4, [R4+0x10400] ;  /* 0x010400000404783b */ /* 0x000e220000004200 */
[----:B------:R-:W-:Y:S01]  /*29130*/  MOV R10, R15 ;  /* 0x0000000f000a7202 */ /* 0x000fe20000000f00 */
[----:B------:R-:W-:Y:S02]  /*29140*/  IMAD.MOV.U32 R11, RZ, RZ, R17 ;  /* 0x000000ffff0b7224 */ /* 0x000fe400078e0011 */
[----:B------:R-:W-:Y:S01]  /*29150*/  IMAD.IADD R16, R16, 0x1, R3 ;  /* 0x0000000110107824 */ /* 0x000fe200078e0203 */
[C-C-:B0-----:R-:W-:Y:S02]  /*29160*/  PRMT R12, R4.reuse, 0x6420, R5.reuse ;  /* 0x00006420040c7816 */ /* 0x141fe40000000005 */
[----:B------:R-:W-:Y:S02]  /*29170*/  PRMT R13, R4, 0x7531, R5 ;  /* 0x00007531040d7816 */ /* 0x000fe40000000005 */
[C-C-:B------:R-:W-:Y:S02]  /*29180*/  PRMT R14, R6.reuse, 0x6420, R7.reuse ;  /* 0x00006420060e7816 */ /* 0x140fe40000000007 */
[----:B------:R-:W-:-:S02]  /*29190*/  PRMT R15, R6, 0x7531, R7 ;  /* 0x00007531060f7816 */ /* 0x000fc40000000007 */
[----:B------:R-:W0:Y:S01]  /*291a0*/  LDSM.16.MT88.4 R4, [R21+0x11400] ;  /* 0x011400001504783b */ /* 0x000e220000004200 */
[----:B------:R-:W-:-:S05]  /*291b0*/  IADD3 R17, R11, R16, R10 ;  /* 0x000000100b117210 */ /* 0x000fca0007ffe00a */
[----:B------:R1:W-:Y:S02]  /*291c0*/  STSM.16.M88.4 [R17], R12 ;  /* 0x0000000c11007844 */ /* 0x0003e40000000200 */
[----:B-1----:R-:W-:Y:S01]  /*291d0*/  IMAD.MOV.U32 R15, RZ, RZ, R11 ;  /* 0x000000ffff0f7224 */ /* 0x002fe200078e000b */
[----:B------:R-:W-:-:S04]  /*291e0*/  MOV R14, R10 ;  /* 0x0000000a000e7202 */ /* 0x000fc80000000f00 */
[----:B------:R-:W-:Y:S02]  /*291f0*/  IADD3 R16, R15, R2, R16 ;  /* 0x000000020f107210 */ /* 0x000fe40007ffe010 */
[C-C-:B0-----:R-:W-:Y:S02]  /*29200*/  PRMT R8, R4.reuse, 0x6420, R5.reuse ;  /* 0x0000642004087816 */ /* 0x141fe40000000005 */
[----:B------:R-:W-:Y:S01]  /*29210*/  PRMT R9, R4, 0x7531, R5 ;  /* 0x0000753104097816 */ /* 0x000fe20000000005 */
[----:B------:R-:W-:Y:S01]  /*29220*/  VIADD R4, R3, 0x5000 ;  /* 0x0000500003047836 */ /* 0x000fe20000000000 */
[----:B------:R-:W-:-:S04]  /*29230*/  PRMT R10, R6, 0x6420, R7 ;  /* 0x00006420060a7816 */ /* 0x000fc80000000007 */
[----:B------:R-:W-:Y:S02]  /*29240*/  LOP3.LUT R4, R4, R0, RZ, 0xfc, !PT ;  /* 0x0000000004047212 */ /* 0x000fe400078efcff */
[----:B------:R-:W-:Y:S02]  /*29250*/  PRMT R11, R6, 0x7531, R7 ;  /* 0x00007531060b7816 */ /* 0x000fe40000000007 */
[----:B------:R-:W-:-:S03]  /*29260*/  IADD3 R4, R19, R4, RZ ;  /* 0x0000000413047210 */ /* 0x000fc60007ffe0ff */
[----:B------:R0:W-:Y:S04]  /*29270*/  STSM.16.M88.4 [R16], R8 ;  /* 0x0000000810007844 */ /* 0x0001e80000000200 */
[----:B------:R-:W1:Y:S01]  /*29280*/  LDSM.16.MT88.4 R4, [R4+0x10400] ;  /* 0x010400000404783b */ /* 0x000e620000004200 */
[----:B0-----:R-:W-:Y:S02]  /*29290*/  IMAD.MOV.U32 R10, RZ, RZ, R14 ;  /* 0x000000ffff0a7224 */ /* 0x001fe400078e000e */
[----:B------:R-:W-:Y:S01]  /*292a0*/  IMAD.MOV.U32 R11, RZ, RZ, R15 ;  /* 0x000000ffff0b7224 */ /* 0x000fe200078e000f */
        /* <DEDUP_REMOVED lines=8> */
[----:B------:R-:W-:-:S02]  /*29330*/  IMAD.MOV.U32 R14, RZ, RZ, R10 ;  /* 0x000000ffff0e7224 */ /* 0x000fc400078e000a */
[----:B------:R-:W-:Y:S01]  /*29340*/  IMAD.MOV.U32 R15, RZ, RZ, R11 ;  /* 0x000000ffff0f7224 */ /* 0x000fe200078e000b */
        /* <DEDUP_REMOVED lines=12> */
[----:B--2---:R-:W-:-:S05]  /*29410*/  IMAD.IADD R12, R13, 0x1, R3 ;  /* 0x000000010d0c7824 */ /* 0x004fca00078e0203 */
[----:B------:R-:W-:-:S05]  /*29420*/  IADD3 R13, R15, R12, R14 ;  /* 0x0000000c0f0d7210 */ /* 0x000fca0007ffe00e */
[----:B------:R1:W-:Y:S04]  /*29430*/  STSM.16.M88.4 [R13], R16 ;  /* 0x000000100d007844 */ /* 0x0003e80000000200 */
[----:B-1----:R-:W2:Y:S04]  /*29440*/  LDL R18, [R1+0x50] ;  /* 0x0000500001127983 */ /* 0x002ea80000100800 */
[----:B------:R-:W3:Y:S01]  /*29450*/  LDL R19, [R1+0x30] ;  /* 0x0000300001137983 */ /* 0x000ee20000100800 */
[----:B------:R-:W-:Y:S02]  /*29460*/  IADD3 R15, R3, 0x6000, RZ ;  /* 0x00006000030f7810 */ /* 0x000fe40007ffe0ff */
[C-C-:B0-----:R-:W-:Y:S01]  /*29470*/  PRMT R8, R4.reuse, 0x6420, R5.reuse ;  /* 0x0000642004087816 */ /* 0x141fe20000000005 */
[----:B------:R-:W4:Y:S01]  /*29480*/  LDL R17, [R1+0x14] ;  /* 0x0000140001117983 */ /* 0x000f220000100800 */
[----:B------:R-:W-:-:S02]  /*29490*/  PRMT R9, R4, 0x7531, R5 ;  /* 0x0000753104097816 */ /* 0x000fc40000000005 */
[----:B------:R-:W-:Y:S02]  /*294a0*/  LOP3.LUT R4, R15, R0, RZ, 0xfc, !PT ;  /* 0x000000000f047212 */ /* 0x000fe400078efcff */
[C-C-:B------:R-:W-:Y:S02]  /*294b0*/  PRMT R10, R6.reuse, 0x6420, R7.reuse ;  /* 0x00006420060a7816 */ /* 0x140fe40000000007 */
[----:B------:R-:W-:Y:S02]  /*294c0*/  PRMT R11, R6, 0x7531, R7 ;  /* 0x00007531060b7816 */ /* 0x000fe40000000007 */
[----:B--2---:R-:W-:Y:S01]  /*294d0*/  IADD3 R16, R18, R2, R12 ;  /* 0x0000000212107210 */ /* 0x004fe20007ffe00c */
[----:B---3--:R-:W-:-:S04]  /*294e0*/  IMAD.IADD R4, R19, 0x1, R4 ;  /* 0x0000000113047824 */ /* 0x008fc800078e0204 */
        /* <DEDUP_REMOVED lines=58> */
.L_x_2495:
[----:B------:R-:W1:Y:S01]  /*29890*/  LDL.LU R3, [R1+0x4] ;  /* 0x0000040001037983 */ /* 0x000e620000300800 */
[C---:B------:R-:W-:Y:S01]  /*298a0*/  ISETP.GT.AND P0, PT, R20.reuse, RZ, PT ;  /* 0x000000ff1400720c */ /* 0x040fe20003f04270 */
[----:B------:R-:W-:Y:S02]  /*298b0*/  VIADD R20, R20, 0xffffffff ;  /* 0xffffffff14147836 */ /* 0x000fe40000000000 */
[----:B0-----:R3:W5:Y:S04]  /*298c0*/  LDL R6, [R1+0x18] ;  /* 0x0000180001067983 */ /* 0x0017680000100800 */
[----:B------:R3:W5:Y:S01]  /*298d0*/  LDL R7, [R1+0x24] ;  /* 0x0000240001077983 */ /* 0x0007620000100800 */
[----:B-1----:R0:W-:Y:S02]  /*298e0*/  SYNCS.ARRIVE.TRANS64.A1T0 RZ, [R3+URZ+0x38850], RZ ;  /* 0x038850ff03ff79a7 */ /* 0x0021e4000810003f */
[----:B0-----:R-:W-:-:S05]  /*298f0*/  @!P1 VIADD R3, R3, 0x38880 ;  /* 0x0003888003039836 */ /* 0x001fca0000000000 */
[----:B------:R-:W-:Y:S01]  /*29900*/  @!P1 PRMT R3, RZ, 0x654, R3 ;  /* 0x00000654ff039816 */ /* 0x000fe20000000003 */
[----:B------:R-:W-:Y:S06]  /*29910*/  BAR.SYNC.DEFER_BLOCKING 0x2, 0x80 ;  /* 0x0082000000007b1d */ /* 0x000fec0000010000 */
[----:B------:R3:W-:Y:S01]  /*29920*/  @!P1 SYNCS.ARRIVE.TRANS64.RED.A1T0 RZ, [R3+URZ], RZ ;  /* 0x000000ff03ff99a7 */ /* 0x0007e2000810043f */
[----:B------:R-:W-:Y:S05]  /*29930*/  @P0 BRA `(.L_x_2496) ;  /* 0xffffffe800680947 */ /* 0x000fea000383ffff */
.L_x_2474:
[----:B------:R-:W-:Y:S04]  /*29940*/  BSSY B0, `(.L_x_2497) ;  /* 0x000000f000007945 */ /* 0x000fe80003800000 */
[----:B------:R-:W-:Y:S05]  /*29950*/  @P1 BRA `(.L_x_2498) ;  /* 0x0000000000341947 */ /* 0x000fea0003800000 */
[----:B-1-3--:R-:W1:Y:S01]  /*29960*/  S2R R3, SR_LANEID ;  /* 0x0000000000037919 */ /* 0x00ae620000000000 */
        /* <DEDUP_REMOVED lines=12> */
.L_x_2498:
[----:B------:R-:W-:Y:S05]  /*29a30*/  BSYNC B0 ;  /* 0x0000000000007941 */ /* 0x000fea0003800000 */
.L_x_2497:
[----:B------:R-:W-:-:S06]  /*29a40*/  UISETP.NE.AND UP0, UPT, UR36, 0x3, UPT ;  /* 0x000000032400788c */ /* 0x000fcc000bf05270 */
[----:B------:R-:W-:-:S13]  /*29a50*/  PLOP3.LUT P0, PT, PT, PT, UP0, 0x80, 0x0 ;  /* 0x000000000000781c */ /* 0x000fda0003f0f008 */
[----:B------:R-:W-:Y:S05]  /*29a60*/  @!P0 BRA `(.L_x_2499) ;  /* 0x0000000000048947 */ /* 0x000fea0003800000 */
[----:B------:R-:W-:Y:S01]  /*29a70*/  BPT.TRAP 0x1 ;  /* 0x000000040000795c */ /* 0x000fe20000300000 */
.L_x_2499:
[----:B------:R-:W4:Y:S04]  /*29a80*/  LDL R5, [R1+0x24] ;  /* 0x0000240001057983 */ /* 0x000f280000100800 */
[----:B-----5:R-:W4:Y:S01]  /*29a90*/  LDL R2, [R1+0x18] ;  /* 0x0000180001027983 */ /* 0x020f220000100800 */
[----:B--2---:R-:W-:Y:S01]  /*29aa0*/  MOV R0, UR38 ;  /* 0x0000002600007c02 */ /* 0x004fe20008000f00 */
[----:B------:R-:W-:Y:S01]  /*29ab0*/  BSSY B0, `(.L_x_2500) ;  /* 0x000000a000007945 */ /* 0x000fe20003800000 */
[----:B-1-3--:R-:W-:Y:S01]  /*29ac0*/  MOV R3, 0x400 ;  /* 0x0000040000037802 */ /* 0x00afe20000000f00 */
[----:B------:R-:W1:Y:S01]  /*29ad0*/  S2R R4, SR_CgaCtaId ;  /* 0x0000000000047919 */ /* 0x000e620000008800 */
[----:B------:R-:W-:Y:S02]  /*29ae0*/  ISETP.NE.AND P2, PT, R0, 0x3, PT ;  /* 0x000000030000780c */ /* 0x000fe40003f45270 */
[----:B-1----:R-:W-:-:S02]  /*29af0*/  LEA R3, R4, R3, 0x18 ;  /* 0x0000000304037211 */ /* 0x002fc400078ec0ff */
[----:B----4-:R-:W-:-:S04]  /*29b00*/  LOP3.LUT R0, R5, 0x1, RZ, 0x3c, !PT ;  /* 0x0000000105007812 */ /* 0x010fc800078e3cff */
[----:B------:R-:W-:Y:S01]  /*29b10*/  SHF.L.U32 R0, R0, 0x1f, RZ ;  /* 0x0000001f00007819 */ /* 0x000fe200000006ff */
[----:B------:R-:W-:-:S04]  /*29b20*/  IMAD R2, R2, 0x8, R3 ;  /* 0x0000000802027824 */ /* 0x000fc800078e0203 */
[----:B------:R-:W1:Y:S02]  /*29b30*/  SYNCS.PHASECHK.TRANS64.TRYWAIT P0, [R2+URZ+0x38870], R0 ;  /* 0x03887000020075a7 */ /* 0x000e64000800017f */
[----:B-1----:R-:W-:Y:S05]  /*29b40*/  @!P0 BRA `(.L_x_2501) ;  /* 0x0000005c00448947 */ /* 0x002fea0003800000 */
.L_x_2726:
[----:B------:R-:W-:Y:S05]  /*29b50*/  BSYNC B0 ;  /* 0x0000000000007941 */ /* 0x000fea0003800000 */
.L_x_2500:
[----:B------:R-:W-:Y:S05]  /*29b60*/  @!P2 BRA `(.L_x_2502) ;  /* 0x000000000004a947 */ /* 0x000fea0003800000 */
[----:B------:R-:W-:Y:S01]  /*29b70*/  BPT.TRAP 0x1 ;  /* 0x000000040000795c */ /* 0x000fe20000300000 */
.L_x_2502:
[----:B-1----:R-:W2:Y:S02]  /*29b80*/  LDL R0, [R1+0x24] ;  /* 0x0000240001007983 */ /* 0x002ea40000100800 */
[----:B--2---:R-:W-:-:S04]  /*29b90*/  SHF.L.U32 R0, R0, 0x1f, RZ ;  /* 0x0000001f00007819 */ /* 0x004fc800000006ff */
[----:B------:R-:W1:Y:S02]  /*29ba0*/  SYNCS.PHASECHK.TRANS64.TRYWAIT P0, [R2+URZ+0x38860], R0 ;  /* 0x03886000020075a7 */ /* 0x000e64000800017f */
[----:B-1----:R-:W-:Y:S05]  /*29bb0*/  @!P0 BRA `(.L_x_2503) ;  /* 0x0000005c003c8947 */ /* 0x002fea0003800000 */
.L_x_2727:
        /* <DEDUP_REMOVED lines=17> */
[----:B----4-:R-:W-:-:S05]  /*29cd0*/  LOP3.LUT R3, R21, R19, RZ, 0xfc, !PT ;  /* 0x0000001315037212 */ /* 0x010fca00078efcff */
[----:B------:R-:W-:Y:S01]  /*29ce0*/  IMAD.IADD R3, R17, 0x1, R3 ;  /* 0x0000000111037824 */ /* 0x000fe200078e0203 */
[C-C-:B-1----:R-:W-:Y:S02]  /*29cf0*/  PRMT R12, R8.reuse, 0x6420, R9.reuse ;  /* 0x00006420080c7816 */ /* 0x142fe40000000009 */
[----:B------:R-:W-:Y:S02]  /*29d00*/  PRMT R13, R8, 0x7531, R9 ;  /* 0x00007531080d7816 */ /* 0x000fe40000000009 */
[C-C-:B------:R-:W-:Y:S02]  /*29d10*/  PRMT R14, R10.reuse, 0x6420, R11.reuse ;  /* 0x000064200a0e7816 */ /* 0x140fe4000000000b */
[----:B------:R-:W-:-:S05]  /*29d20*/  PRMT R15, R10, 0x7531, R11 ;  /* 0x000075310a0f7816 */ /* 0x000fca000000000b */
[----:B------:R1:W-:Y:S01]  /*29d30*/  STSM.16.M88.4 [R3], R12 ;  /* 0x0000000c03007844 */ /* 0x0003e20000000200 */
[C-C-:B0-----:R-:W-:Y:S02]  /*29d40*/  PRMT R8, R4.reuse, 0x6420, R5.reuse ;  /* 0x0000642004087816 */ /* 0x141fe40000000005 */
[----:B------:R-:W-:Y:S02]  /*29d50*/  PRMT R9, R4, 0x7531, R5 ;  /* 0x0000753104097816 */ /* 0x000fe40000000005 */
[----:B-1----:R-:W-:Y:S01]  /*29d60*/  MOV R15, R17 ;  /* 0x00000011000f7202 */ /* 0x002fe20000000f00 */
[----:B------:R-:W-:-:S05]  /*29d70*/  VIADD R17, R21, 0x2000 ;  /* 0x0000200015117836 */ /* 0x000fca0000000000 */
[----:B------:R-:W-:Y:S02]  /*29d80*/  LOP3.LUT R3, R17, R19, RZ, 0xfc, !PT ;  /* 0x0000001311037212 */ /* 0x000fe400078efcff */
[C-C-:B------:R-:W-:Y:S02]  /*29d90*/  PRMT R10, R6.reuse, 0x6420, R7.reuse ;  /* 0x00006420060a7816 */ /* 0x140fe40000000007 */
[----:B------:R-:W-:Y:S01]  /*29da0*/  PRMT R11, R6, 0x7531, R7 ;  /* 0x00007531060b7816 */ /* 0x000fe20000000007 */
[----:B------:R-:W-:-:S05]  /*29db0*/  IMAD.IADD R3, R15, 0x1, R3 ;  /* 0x000000010f037824 */ /* 0x000fca00078e0203 */
        /* <DEDUP_REMOVED lines=14> */
[----:B-1----:R-:W-:-:S02]  /*29ea0*/  VIADD R3, R21, 0x6000 ;  /* 0x0000600015037836 */ /* 0x002fc40000000000 */
        /* <DEDUP_REMOVED lines=8> */
[----:B0-----:R-:W-:-:S05]  /*29f30*/  VIADD R3, R21, 0x1000 ;  /* 0x0000100015037836 */ /* 0x001fca0000000000 */
[----:B------:R-:W-:-:S05]  /*29f40*/  LOP3.LUT R3, R3, R2, RZ, 0xfc, !PT ;  /* 0x0000000203037212 */ /* 0x000fca00078efcff */
[----:B------:R-:W-:-:S05]  /*29f50*/  IMAD.IADD R3, R18, 0x1, R3 ;  /* 0x0000000112037824 */ /* 0x000fca00078e0203 */
[----:B------:R0:W1:Y:S01]  /*29f60*/  LDSM.16.MT88.4 R4, [R3+0x10400] ;  /* 0x010400000304783b */ /* 0x0000620000004200 */
[----:B------:R-:W-:Y:S01]  /*29f70*/  MOV R11, R15 ;  /* 0x0000000f000b7202 */ /* 0x000fe20000000f00 */
        /* <DEDUP_REMOVED lines=9> */
[----:B------:R-:W-:Y:S01]  /*2a010*/  IMAD.MOV.U32 R15, RZ, RZ, R11 ;  /* 0x000000ffff0f7224 */ /* 0x000fe200078e000b */
[----:B0-----:R-:W-:-:S02]  /*2a020*/  PRMT R8, R4, 0x6420, R5 ;  /* 0x0000642004087816 */ /* 0x001fc40000000005 */
[----:B------:R-:W-:Y:S01]  /*2a030*/  PRMT R9, R4, 0x7531, R5 ;  /* 0x0000753104097816 */ /* 0x000fe20000000005 */
[----:B------:R-:W-:-:S05]  /*2a040*/  VIADD R4, R21, 0x5000 ;  /* 0x0000500015047836 */ /* 0x000fca0000000000 */
[----:B------:R-:W-:Y:S02]  /*2a050*/  LOP3.LUT R4, R4, R2, RZ, 0xfc, !PT ;  /* 0x0000000204047212 */ /* 0x000fe400078efcff */
[C-C-:B------:R-:W-:Y:S02]  /*2a060*/  PRMT R10, R6.reuse, 0x6420, R7.reuse ;  /* 0x00006420060a7816 */ /* 0x140fe40000000007 */
[----:B------:R-:W-:Y:S01]  /*2a070*/  PRMT R11, R6, 0x7531, R7 ;  /* 0x00007531060b7816 */ /* 0x000fe20000000007 */
[----:B------:R-:W-:Y:S01]  /*2a080*/  IMAD.IADD R4, R18, 0x1, R4 ;  /* 0x0000000112047824 */ /* 0x000fe200078e0204 */
[----:B--2---:R-:W-:-:S05]  /*2a090*/  IADD3 R3, R15, R14, R3 ;  /* 0x0000000e0f037210 */ /* 0x004fca0007ffe003 */
[----:B------:R0:W-:Y:S04]  /*2a0a0*/  STSM.16.M88.4 [R3], R8 ;  /* 0x0000000803007844 */ /* 0x0001e80000000200 */
[----:B------:R-:W1:Y:S01]  /*2a0b0*/  LDSM.16.MT88.4 R4, [R4+0x10400] ;  /* 0x010400000404783b */ /* 0x000e620000004200 */
[----:B0-----:R-:W-:Y:S02]  /*2a0c0*/  MOV R11, R15 ;  /* 0x0000000f000b7202 */ /* 0x001fe40000000f00 */
        /* <DEDUP_REMOVED lines=28> */
[----:B------:R-:W-:-:S02]  /*2a290*/  IMAD.MOV.U32 R16, RZ, RZ, R15 ;  /* 0x000000ffff107224 */ /* 0x000fc400078e000f */
[----:B------:R-:W-:Y:S01]  /*2a2a0*/  VIADD R15, R21, 0x6000 ;  /* 0x00006000150f7836 */ /* 0x000fe20000000000 */
        /* <DEDUP_REMOVED lines=21> */
[----:B0-----:R-:W-:-:S04]  /*2a400*/  IADD3 R3, R21, 0x3000, RZ ;  /* 0x0000300015037810 */ /* 0x001fc80007ffe0ff */
[----:B------:R-:W-:-:S05]  /*2a410*/  LOP3.LUT R3, R3, R2, RZ, 0xfc, !PT ;  /* 0x0000000203037212 */ /* 0x000fca00078efcff */
[----:B------:R-:W-:-:S05]  /*2a420*/  IMAD.IADD R3, R19, 0x1, R3 ;  /* 0x0000000113037824 */ /* 0x000fca00078e0203 */
        /* <DEDUP_REMOVED lines=13> */
[----:B------:R-:W-:Y:S01]  /*2a500*/  IADD3 R3, R18, R17, R3 ;  /* 0x0000001112037210 */ /* 0x000fe20007ffe003 */
[----:B------:R-:W-:Y:S01]  /*2a510*/  IMAD.IADD R4, R19, 0x1, R4 ;  /* 0x0000000113047824 */ /* 0x000fe200078e0204 */
        /* <DEDUP_REMOVED lines=24> */
.L_x_2504:
[----:B------:R-:W2:Y:S01]  /*2a6a0*/  LDL.LU R0, [R1+0x18] ;  /* 0x0000180001007983 */ /* 0x000ea20000300800 */
[----:B-1---5:R1:W-:Y:S03]  /*2a6b0*/  SYNCS.ARRIVE.TRANS64.A1T0 RZ, [R2+URZ+0x38850], RZ ;  /* 0x038850ff02ff79a7 */ /* 0x0223e6000810003f */
[----:B0-----:R-:W3:Y:S01]  /*2a6c0*/  LDL.LU R3, [R1+0x24] ;  /* 0x0000240001037983 */ /* 0x001ee20000300800 */
[----:B-1----:R-:W-:-:S04]  /*2a6d0*/  @!P1 IADD3 R2, R2, 0x38880, RZ ;  /* 0x0003888002029810 */ /* 0x002fc80007ffe0ff */
        /* <DEDUP_REMOVED lines=10> */
.L_x_2456:
[----:B------:R-:W-:Y:S05]  /*2a780*/  BSYNC B6 ;  /* 0x0000000000067941 */ /* 0x000fea0003800000 */
.L_x_2454:
        /* <DEDUP_REMOVED lines=13> */
.L_x_2505:
        /* <DEDUP_REMOVED lines=36> */
[----:B------:R0:W1:Y:S04]  /*2aaa0*/  SHFL.IDX PT, R0, R6, RZ, 0x1f ;  /* 0x00001fff06007589 */ /* 0x00006800000e0000 */
[----:B------:R0:W2:Y:S02]  /*2aab0*/  SHFL.IDX PT, R9, R5, 0x1f, 0x1f ;  /* 0x03e01f0005097f89 */ /* 0x0000a400000e0000 */
.L_x_2737:
[----:B------:R-:W-:Y:S01]  /*2aac0*/  ULDC UR4, c[0x0][0xc10] ;  /* 0x0003040000047ab9 */ /* 0x000fe20000000800 */
[----:B0-----:R-:W-:Y:S01]  /*2aad0*/  IMAD.MOV.U32 R6, RZ, RZ, R5 ;  /* 0x000000ffff067224 */ /* 0x001fe200078e0005 */
[----:B------:R-:W-:-:S05]  /*2aae0*/  MOV R3, UR4 ;  /* 0x0000000400037c02 */ /* 0x000fca0008000f00 */
[----:B--2---:R-:W-:-:S04]  /*2aaf0*/  IMAD R9, R9, R3, RZ ;  /* 0x0000000309097224 */ /* 0x004fc800078e02ff */
[----:B------:R-:W-:-:S05]  /*2ab00*/  IMAD.IADD R4, R4, 0x1, R9 ;  /* 0x0000000104047824 */ /* 0x000fca00078e0209 */
[----:B-1----:R-:W-:-:S13]  /*2ab10*/  ISETP.GT.AND P6, PT, R4, R0, PT ;  /* 0x000000000400720c */ /* 0x002fda0003fc4270 */
[----:B------:R-:W-:Y:S05]  /*2ab20*/  @P6 BRA `(.L_x_2508) ;  /* 0x0000000000a46947 */ /* 0x000fea0003800000 */
.L_x_2513:
        /* <DEDUP_REMOVED lines=9> */
[----:B-1----:R-:W-:-:S05]  /*2abc0*/  IMAD.IADD R3, R3, 0x1, R5 ;  /* 0x0000000103037824 */ /* 0x002fca00078e0205 */
[----:B------:R-:W-:Y:S02]  /*2abd0*/  ISETP.GE.OR P6, PT, R3, R2, !P0 ;  /* 0x000000020300720c */ /* 0x000fe400047c6670 */
[----:B------:R-:W-:-:S11]  /*2abe0*/  MOV R2, RZ ;  /* 0x000000ff00027202 */ /* 0x000fd60000000f00 */
[----:B------:R-:W-:Y:S05]  /*2abf0*/  @P6 BRA `(.L_x_2511) ;  /* 0x00000000000c6947 */ /* 0x000fea0003800000 */
[----:B------:R-:W0:Y:S02]  /*2ac00*/  LDC.64 R6, c[0x0][0xc58] ;  /* 0x00031600ff067b82 */ /* 0x000e240000000a00 */
[----:B0-----:R-:W-:-:S06]  /*2ac10*/  IMAD.WIDE R2, R3, 0x4, R6 ;  /* 0x0000000403027825 */ /* 0x001fcc00078e0206 */
[----:B------:R0:W5:Y:S02]  /*2ac20*/  LDG.E R2, desc[UR46][R2.64] ;  /* 0x0000002e02027981 */ /* 0x000164000c1e1900 */
.L_x_2511:
[----:B------:R-:W-:Y:S05]  /*2ac30*/  BSYNC B0 ;  /* 0x0000000000007941 */ /* 0x000fea0003800000 */
.L_x_2510:
        /* <DEDUP_REMOVED lines=18> */
.L_x_2745:
[----:B------:R-:W-:Y:S02]  /*2ad60*/  ULDC UR4, c[0x0][0xc10] ;  /* 0x0003040000047ab9 */ /* 0x000fe40000000800 */
[----:B------:R-:W-:-:S04]  /*2ad70*/  IMAD.U32 R3, RZ, RZ, UR4 ;  /* 0x00000004ff037e24 */ /* 0x000fc8000f8e00ff */
[----:B-1----:R-:W-:-:S04]  /*2ad80*/  IMAD R9, R9, R3, RZ ;  /* 0x0000000309097224 */ /* 0x002fc800078e02ff */
[----:B------:R-:W-:-:S05]  /*2ad90*/  IMAD.IADD R4, R9, 0x1, R4 ;  /* 0x0000000109047824 */ /* 0x000fca00078e0204 */
[----:B------:R-:W-:-:S13]  /*2ada0*/  ISETP.GT.AND P6, PT, R4, R0, PT ;  /* 0x000000000400720c */ /* 0x000fda0003fc4270 */
[----:B------:R-:W-:Y:S05]  /*2adb0*/  @!P6 BRA `(.L_x_2513) ;  /* 0xfffffffc005ce947 */ /* 0x000fea000383ffff */
.L_x_2508:
        /* <DEDUP_REMOVED lines=8> */
.L_x_2749:
[----:B------:R-:W-:Y:S01]  /*2ae40*/  ISETP.NE.AND P0, PT, R5, RZ, PT ;  /* 0x000000ff0500720c */ /* 0x000fe20003f05270 */
[----:B-1----:R-:W-:-:S12]  /*2ae50*/  IMAD.MOV.U32 R2, RZ, RZ, RZ ;  /* 0x000000ffff027224 */ /* 0x002fd800078e00ff */
[----:B------:R-:W-:Y:S05]  /*2ae60*/  @!P0 BRA `(.L_x_2515) ;  /* 0x0000000000108947 */ /* 0x000fea0003800000 */
[----:B------:R-:W-:Y:S01]  /*2ae70*/  UMOV UR4, 0xffffffff ;  /* 0xffffffff00047882 */ /* 0x000fe20000000000 */
[----:B------:R-:W-:Y:S02]  /*2ae80*/  IADD3 R12, R4, -0x1, RZ ;  /* 0xffffffff040c7810 */ /* 0x000fe40007ffe0ff */
[----:B------:R-:W-:Y:S05]  /*2ae90*/  BRA.DIV UR4, `(.L_x_2516) ;  /* 0x0000005204f87947 */ /* 0x000fea000b800000 */
[----:B------:R1:W3:Y:S02]  /*2aea0*/  SHFL.IDX PT, R2, R6, R12, 0x1f ;  /* 0x00001f0c06027589 */ /* 0x0002e400000e0000 */
.L_x_2515:
[----:B------:R-:W4:Y:S01]  /*2aeb0*/  LDL.LU R5, [R1+0xc] ;  /* 0x00000c0001057983 */ /* 0x000f220000300800 */
[----:B------:R-:W5:Y:S01]  /*2aec0*/  LDC.64 R10, c[0x0][0xc68] ;  /* 0x00031a00ff0a7b82 */ /* 0x000f620000000a00 */
[----:B----4-:R-:W-:-:S05]  /*2aed0*/  IMAD.IADD R5, R4, 0x1, R5 ;  /* 0x0000000104057824 */ /* 0x010fca00078e0205 */
[----:B------:R5:W-:Y:S02]  /*2aee0*/  STL [R1+0xc], R5 ;  /* 0x00000c0501007387 */ /* 0x000be40000100800 */
[----:B-----5:R-:W-:-:S05]  /*2aef0*/  IMAD.WIDE R4, R5, 0x4, R10 ;  /* 0x0000000405047825 */ /* 0x020fca00078e020a */
[----:B01----:R-:W2:Y:S01]  /*2af00*/  LDG.E R6, desc[UR46][R4.64] ;  /* 0x0000002e04067981 */ /* 0x003ea2000c1e1900 */
[----:B---3--:R-:W-:-:S05]  /*2af10*/  IMAD R9, R2, R3, R9 ;  /* 0x0000000302097224 */ /* 0x008fca00078e0209 */
[----:B------:R-:W-:Y:S01]  /*2af20*/  IADD3 R0, R0, -R9, RZ ;  /* 0x8000000900007210 */ /* 0x000fe20007ffe0ff */
[----:B------:R0:W-:Y:S01]  /*2af30*/  STL [R1], R9 ;  /* 0x0000000901007387 */ /* 0x0001e20000100800 */
[----:B--2---:R-:W-:-:S05]  /*2af40*/  IMAD R10, R7, R6, RZ ;  /* 0x00000006070a7224 */ /* 0x004fca00078e02ff */
[----:B------:R-:W-:-:S04]  /*2af50*/  IABS R8, R10 ;  /* 0x0000000a00087213 */ /* 0x000fc80000000000 */
[----:B------:R-:W1:Y:S08]  /*2af60*/  I2F.RP R4, R8 ;  /* 0x0000000800047306 */ /* 0x000e700000209400 */
[----:B-1----:R-:W1:Y:S02]  /*2af70*/  MUFU.RCP R4, R4 ;  /* 0x0000000400047308 */ /* 0x002e640000001000 */
[----:B-1----:R-:W-:-:S06]  /*2af80*/  VIADD R4, R4, 0xffffffe ;  /* 0x0ffffffe04047836 */ /* 0x002fcc0000000000 */
[----:B------:R1:W2:Y:S02]  /*2af90*/  F2I.FTZ.U32.TRUNC.NTZ R5, R4 ;  /* 0x0000000400057305 */ /* 0x0002a4000021f000 */
[----:B-1----:R-:W-:Y:S02]  /*2afa0*/  IMAD.MOV.U32 R4, RZ, RZ, RZ ;  /* 0x000000ffff047224 */ /* 0x002fe400078e00ff */
[----:B--2---:R-:W-:-:S04]  /*2afb0*/  IMAD.MOV R2, RZ, RZ, -R5 ;  /* 0x000000ffff027224 */ /* 0x004fc800078e0a05 */
[----:B------:R-:W-:-:S04]  /*2afc0*/  IMAD R2, R2, R8, RZ ;  /* 0x0000000802027224 */ /* 0x000fc800078e02ff */
        /* <DEDUP_REMOVED lines=14> */
[----:B------:R-:W-:Y:S02]  /*2b0b0*/  @!P2 IADD3 R2, -R2, RZ, RZ ;  /* 0x000000ff0202a210 */ /* 0x000fe40007ffe1ff */
[----:B------:R-:W-:-:S05]  /*2b0c0*/  @!P1 LOP3.LUT R2, RZ, R10, RZ, 0x33, !PT ;  /* 0x0000000aff029212 */ /* 0x000fca00078e33ff */
[----:B------:R-:W-:Y:S02]  /*2b0d0*/  IMAD R4, R6, R2, RZ ;  /* 0x0000000206047224 */ /* 0x000fe400078e02ff */
[----:B------:R-:W-:Y:S02]  /*2b0e0*/  IMAD.MOV R2, RZ, RZ, -R2 ;  /* 0x000000ffff027224 */ /* 0x000fe400078e0a02 */
[----:B------:R-:W-:Y:S02]  /*2b0f0*/  IMAD.MOV R5, RZ, RZ, -R4 ;  /* 0x000000ffff057224 */ /* 0x000fe400078e0a04 */
[----:B------:R-:W-:-:S03]  /*2b100*/  IMAD R0, R10, R2, R0 ;  /* 0x000000020a007224 */ /* 0x000fc600078e0200 */
[----:B------:R-:W-:-:S04]  /*2b110*/  VIADDMNMX R6, R5, R3, R6, PT ;  /* 0x0000000305067246 */ /* 0x000fc80003800106 */
[----:B------:R-:W-:-:S04]  /*2b120*/  IABS R5, R6 ;  /* 0x0000000600057213 */ /* 0x000fc80000000000 */
[----:B------:R-:W1:Y:S08]  /*2b130*/  I2F.RP R3, R5 ;  /* 0x0000000500037306 */ /* 0x000e700000209400 */
[----:B-1----:R-:W1:Y:S02]  /*2b140*/  MUFU.RCP R3, R3 ;  /* 0x0000000300037308 */ /* 0x002e640000001000 */
[----:B-1----:R-:W-:-:S06]  /*2b150*/  VIADD R3, R3, 0xffffffe ;  /* 0x0ffffffe03037836 */ /* 0x002fcc0000000000 */
[----:B------:R-:W1:Y:S02]  /*2b160*/  F2I.FTZ.U32.TRUNC.NTZ R3, R3 ;  /* 0x0000000300037305 */ /* 0x000e64000021f000 */
[----:B-1----:R-:W-:-:S04]  /*2b170*/  IMAD.MOV R2, RZ, RZ, -R3 ;  /* 0x000000ffff027224 */ /* 0x002fc800078e0a03 */
[----:B------:R-:W-:Y:S01]  /*2b180*/  IMAD R8, R2, R5, RZ ;  /* 0x0000000502087224 */ /* 0x000fe200078e02ff */
[----:B------:R-:W-:-:S05]  /*2b190*/  MOV R2, RZ ;  /* 0x000000ff00027202 */ /* 0x000fca0000000f00 */
[----:B0-----:R-:W-:Y:S01]  /*2b1a0*/  IMAD.HI.U32 R9, R3, R8, R2 ;  /* 0x0000000803097227 */ /* 0x001fe200078e0002 */
[----:B------:R-:W-:Y:S02]  /*2b1b0*/  IABS R2, R6 ;  /* 0x0000000600027213 */ /* 0x000fe40000000000 */
[----:B------:R-:W-:-:S03]  /*2b1c0*/  IABS R3, R0 ;  /* 0x0000000000037213 */ /* 0x000fc60000000000 */
[----:B------:R-:W-:-:S04]  /*2b1d0*/  IMAD.MOV R2, RZ, RZ, -R2 ;  /* 0x000000ffff027224 */ /* 0x000fc800078e0a02 */
[----:B------:R-:W-:Y:S02]  /*2b1e0*/  IMAD.MOV.U32 R8, RZ, RZ, R2 ;  /* 0x000000ffff087224 */ /* 0x000fe400078e0002 */
        /* <DEDUP_REMOVED lines=20> */
.L_x_2509:
[----:B------:R-:W-:Y:S01]  /*2b330*/  UMOV UR4, URZ ;  /* 0x0000003f00047c82 */ /* 0x000fe20008000000 */
[----:B------:R-:W-:Y:S01]  /*2b340*/  ULDC UR6, c[0x0][0xc14] ;  /* 0x0003050000067ab9 */ /* 0x000fe20000000800 */
[----:B------:R-:W-:Y:S01]  /*2b350*/  UMOV UR5, URZ ;  /* 0x0000003f00057c82 */ /* 0x000fe20008000000 */
[----:B------:R0:W-:Y:S01]  /*2b360*/  STL [R1], R0 ;  /* 0x0000000001007387 */ /* 0x0001e20000100800 */
[----:B------:R-:W-:Y:S01]  /*2b370*/  MOV R3, UR4 ;  /* 0x0000000400037c02 */ /* 0x000fe20008000f00 */
[----:B------:R-:W-:-:S04]  /*2b380*/  IMAD.U32 R2, RZ, RZ, UR5 ;  /* 0x00000005ff027e24 */ /* 0x000fc8000f8e00ff */
[----:B------:R1:W-:Y:S01]  /*2b390*/  STL [R1+0x4], R3 ;  /* 0x0000040301007387 */ /* 0x0003e20000100800 */
[----:B0-----:R-:W-:-:S05]  /*2b3a0*/  IMAD.U32 R0, RZ, RZ, UR6 ;  /* 0x00000006ff007e24 */ /* 0x001fca000f8e00ff */
[----:B------:R1:W-:Y:S04]  /*2b3b0*/  STL [R1+0xc], R0 ;  /* 0x00000c0001007387 */ /* 0x0003e80000100800 */
[----:B------:R1:W-:Y:S02]  /*2b3c0*/  STL [R1+0x8], R2 ;  /* 0x0000080201007387 */ /* 0x0003e40000100800 */
.L_x_2517:
[----:B-1----:R-:W2:Y:S04]  /*2b3d0*/  LDL R2, [R1+0xc] ;  /* 0x00000c0001027983 */ /* 0x002ea80000100800 */
[----:B0-----:R-:W3:Y:S04]  /*2b3e0*/  LDL R3, [R1+0x8] ;  /* 0x0000080001037983 */ /* 0x001ee80000100800 */
[----:B------:R-:W4:Y:S04]  /*2b3f0*/  LDL R4, [R1] ;  /* 0x0000000001047983 */ /* 0x000f280000100800 */
[----:B------:R-:W4:Y:S01]  /*2b400*/  LDL R5, [R1+0x4] ;  /* 0x0000040001057983 */ /* 0x000f220000100800 */
[----:B------:R-:W0:Y:S01]  /*2b410*/  S2R R0, SR_TID.X ;  /* 0x0000000000007919 */ /* 0x000e220000002100 */
[----:B------:R-:W-:Y:S05]  /*2b420*/  WARPSYNC.ALL ;  /* 0x0000000000007948 */ /* 0x000fea0003800000 */
[----:B0-----:R-:W-:Y:S01]  /*2b430*/  LOP3.LUT R0, R0, 0x1f, RZ, 0xc0, !PT ;  /* 0x0000001f00007812 */ /* 0x001fe200078ec0ff */
[----:B------:R-:W-:Y:S03]  /*2b440*/  BAR.SYNC.DEFER_BLOCKING 0x4, 0x180 ;  /* 0x0106000000007b1d */ /* 0x000fe60000010000 */
[----:B------:R-:W-:-:S13]  /*2b450*/  ISETP.NE.AND P0, PT, R0, RZ, PT ;  /* 0x000000ff0000720c */ /* 0x000fda0003f05270 */
[----:B------:R-:W0:Y:S01]  /*2b460*/  @!P0 S2R R0, SR_CgaCtaId ;  /* 0x0000000000008919 */ /* 0x000e220000008800 */
[----:B--2---:R-:W-:Y:S01]  /*2b470*/  IMAD.MOV.U32 R7, RZ, RZ, R2 ;  /* 0x000000ffff077224 */ /* 0x004fe200078e0002 */
[----:B------:R-:W-:Y:S01]  /*2b480*/  @!P0 MOV R2, 0x400 ;  /* 0x0000040000028802 */ /* 0x000fe20000000f00 */
[----:B---3--:R-:W-:-:S03]  /*2b490*/  IMAD.MOV.U32 R6, RZ, RZ, R3 ;  /* 0x000000ffff067224 */ /* 0x008fc600078e0003 */
[----:B0-----:R-:W-:-:S05]  /*2b4a0*/  @!P0 LEA R0, R0, R2, 0x18 ;  /* 0x0000000200008211 */ /* 0x001fca00078ec0ff */
[----:B----4-:R0:W-:Y:S01]  /*2b4b0*/  @!P0 STS.128 [R0+0x388d0], R4 ;  /* 0x0388d00400008388 */ /* 0x0101e20000000c00 */
[----:B------:R-:W-:Y:S06]  /*2b4c0*/  BAR.ARV 0x5, 0x180 ;  /* 0x0146000000007b1d */ /* 0x000fec0000002000 */
.L_x_2506:
[----:B0-----:R-:W2:Y:S01]  /*2b4d0*/  LDL R0, [R1+0xc] ;  /* 0x00000c0001007983 */ /* 0x001ea20000100800 */
[----:B------:R-:W-:Y:S02]  /*2b4e0*/  ULDC UR4, c[0x0][0xc14] ;  /* 0x0003050000047ab9 */ /* 0x000fe40000000800 */
[----:B--2---:R-:W-:-:S13]  /*2b4f0*/  ISETP.GE.AND P0, PT, R0, UR4, PT ;  /* 0x0000000400007c0c */ /* 0x004fda000bf06270 */
[----:B------:R-:W-:Y:S05]  /*2b500*/  @!P0 BRA `(.L_x_2518) ;  /* 0xffffffa000188947 */ /* 0x000fea000383ffff */
[----:B------:R-:W-:Y:S05]  /*2b510*/  BSYNC B7 ;  /* 0x0000000000077941 */ /* 0x000fea0003800000 */
.L_x_2414:
[----:B-1----:R-:W3:Y:S01]  /*2b520*/  LDL.LU R0, [R1+0x5c] ;  /* 0x00005c0001007983 */ /* 0x002ee20000300800 */
[----:B------:R-:W-:Y:S01]  /*2b530*/  BSSY B0, `(.L_x_2519) ;  /* 0x000000b000007945 */ /* 0x000fe20003800000 */
[----:B--2---:R-:W1:Y:S01]  /*2b540*/  S2R R5, SR_CgaCtaId ;  /* 0x0000000000057919 */ /* 0x004e620000008800 */
[----:B---3--:R-:W-:-:S04]  /*2b550*/  IADD3 R0, R0, 0x1, RZ ;  /* 0x0000000100007810 */ /* 0x008fc80007ffe0ff */
        /* <DEDUP_REMOVED lines=8> */
.L_x_2752:
[----:B------:R-:W-:Y:S05]  /*2b5e0*/  BSYNC B0 ;  /* 0x0000000000007941 */ /* 0x000fea0003800000 */
.L_x_2519:
[----:B------:R-:W-:-:S03]  /*2b5f0*/  UMOV UR4, 0xffffffff ;  /* 0xffffffff00047882 */ /* 0x000fc60000000000 */
[----:B------:R-:W-:Y:S05]  /*2b600*/  BRA.DIV UR4, `(.L_x_2521) ;  /* 0x0000004e04587947 */ /* 0x000fea000b800000 */
[----:B------:R-:W1:Y:S02]  /*2b610*/  S2R R2, SR_TID.X ;  /* 0x0000000000027919 */ /* 0x000e640000002100 */
[----:B-1----:R-:W-:-:S04]  /*2b620*/  SHF.R.U32.HI R2, RZ, 0x5, R2 ;  /* 0x00000005ff027819 */ /* 0x002fc80000011602 */
[----:B------:R-:W-:-:S05]  /*2b630*/  LOP3.LUT R2, R2, 0x3, RZ, 0xc0, !PT ;  /* 0x0000000302027812 */ /* 0x000fca00078ec0ff */
[----:B------:R1:W2:Y:S02]  /*2b640*/  SHFL.IDX PT, R14, R2, RZ, 0x1f ;  /* 0x00001fff020e7589 */ /* 0x0002a400000e0000 */
.L_x_2755:
[----:B--2---:R-:W-:-:S13]  /*2b650*/  ISETP.NE.AND P0, PT, R14, RZ, PT ;  /* 0x000000ff0e00720c */ /* 0x004fda0003f05270 */
[----:B------:R-:W-:Y:S05]  /*2b660*/  @P0 BRA `(.L_x_2181) ;  /* 0x0000000000b00947 */ /* 0x000fea0003800000 */
[----:B------:R-:W-:-:S03]  /*2b670*/  UMOV UR4, 0xffffffff ;  /* 0xffffffff00047882 */ /* 0x000fc60000000000 */
[----:B------:R-:W-:Y:S05]  /*2b680*/  BRA.DIV UR4, `(.L_x_2522) ;  /* 0x0000004e046c7947 */ /* 0x000fea000b800000 */
[----:B------:R-:W-:-:S13]  /*2b690*/  ELECT P6, URZ, PT ;  /* 0x00000000003f782f */ /* 0x000fda00038c0000 */
.L_x_2758:
[----:B------:R-:W-:Y:S05]  /*2b6a0*/  @!P6 BRA `(.L_x_2181) ;  /* 0x0000000000a0e947 */ /* 0x000fea0003800000 */
[----:B------:R-:W-:-:S06]  /*2b6b0*/  ULOP3.LUT UR4, UR40, 0x2, URZ, 0xfc, !UPT ;  /* 0x0000000228047892 */ /* 0x000fcc000f8efc3f */
[----:B-1----:R-:W-:-:S05]  /*2b6c0*/  IMAD.U32 R2, RZ, RZ, UR4 ;  /* 0x00000004ff027e24 */ /* 0x002fca000f8e00ff */
[----:B------:R-:W-:-:S13]  /*2b6d0*/  ISETP.NE.AND P0, PT, R2, 0x3, PT ;  /* 0x000000030200780c */ /* 0x000fda0003f05270 */
[----:B------:R-:W-:Y:S05]  /*2b6e0*/  @!P0 BRA `(.L_x_2523) ;  /* 0x0000000000048947 */ /* 0x000fea0003800000 */
[----:B------:R-:W-:Y:S01]  /*2b6f0*/  BPT.TRAP 0x1 ;  /* 0x000000040000795c */ /* 0x000fe20000300000 */
.L_x_2523:
        /* <DEDUP_REMOVED lines=14> */
.L_x_2759:
[----:B------:R-:W1:Y:S02]  /*2b7e0*/  SYNCS.PHASECHK.TRANS64.TRYWAIT P1, [R7+URZ], R2 ;  /* 0x00000002070075a7 */ /* 0x000e64000802017f */
[----:B-1----:R-:W-:Y:S05]  /*2b7f0*/  @!P1 BRA `(.L_x_2525) ;  /* 0x0000004c00449947 */ /* 0x002fea0003800000 */
.L_x_2760:
[----:B------:R-:W-:Y:S05]  /*2b800*/  @!P0 BRA `(.L_x_2526) ;  /* 0x0000000000048947 */ /* 0x000fea0003800000 */
[----:B------:R-:W-:Y:S01]  /*2b810*/  BPT.TRAP 0x1 ;  /* 0x000000040000795c */ /* 0x000fe20000300000 */
.L_x_2526:
[----:B------:R-:W2:Y:S02]  /*2b820*/  LDL.LU R4, [R1+0x18] ;  /* 0x0000180001047983 */ /* 0x000ea40000300800 */
[----:B--2---:R-:W-:-:S04]  /*2b830*/  IMAD R4, R4, 0x8, R0 ;  /* 0x0000000804047824 */ /* 0x004fc800078e0200 */
[----:B------:R-:W2:Y:S02]  /*2b840*/  SYNCS.PHASECHK.TRANS64.TRYWAIT P1, [R4+URZ+0x38860], R5 ;  /* 0x03886005040075a7 */ /* 0x000ea4000802017f */
[----:B--2---:R-:W-:Y:S05]  /*2b850*/  @!P1 BRA `(.L_x_2527) ;  /* 0x0000004c00409947 */ /* 0x004fea0003800000 */
.L_x_2761:
[----:B------:R-:W-:Y:S05]  /*2b860*/  @!P0 BRA `(.L_x_2528) ;  /* 0x0000000000048947 */ /* 0x000fea0003800000 */
[----:B------:R-:W-:Y:S01]  /*2b870*/  BPT.TRAP 0x1 ;  /* 0x000000040000795c */ /* 0x000fe20000300000 */
.L_x_2528:
[----:B------:R-:W-:-:S04]  /*2b880*/  IMAD R3, R3, 0x8, R0 ;  /* 0x0000000803037824 */ /* 0x000fc800078e0200 */
[----:B------:R-:W3:Y:S02]  /*2b890*/  SYNCS.PHASECHK.TRANS64.TRYWAIT P1, [R3+URZ+0x38860], R2 ;  /* 0x03886002030075a7 */ /* 0x000ee4000802017f */
[----:B---3--:R-:W-:Y:S05]  /*2b8a0*/  @!P1 BRA `(.L_x_2529) ;  /* 0x0000004c00409947 */ /* 0x008fea0003800000 */
.L_x_2762:
[----:B------:R-:W-:Y:S05]  /*2b8b0*/  @!P0 BRA `(.L_x_2530) ;  /* 0x0000000000048947 */ /* 0x000fea0003800000 */
[----:B------:R-:W-:Y:S01]  /*2b8c0*/  BPT.TRAP 0x1 ;  /* 0x000000040000795c */ /* 0x000fe20000300000 */
.L_x_2530:
[----:B------:R-:W4:Y:S02]  /*2b8d0*/  SYNCS.PHASECHK.TRANS64.TRYWAIT P0, [R4+URZ+0x38880], R5 ;  /* 0x03888005040075a7 */ /* 0x000f24000800017f */
[----:B----4-:R-:W-:Y:S05]  /*2b8e0*/  @!P0 BRA `(.L_x_2531) ;  /* 0x0000004c00448947 */ /* 0x010fea0003800000 */
.L_x_2532:
[----:B------:R0:W0:Y:S02]  /*2b8f0*/  SYNCS.PHASECHK.TRANS64.TRYWAIT P0, [R3+URZ+0x38880], R2 ;  /* 0x03888002030075a7 */ /* 0x000024000800017f */
[----:B0-----:R-:W-:Y:S05]  /*2b900*/  @!P0 NANOSLEEP.SYNCS 0x989680 ;  /* 0x009896800000895d */ /* 0x001fea0003900000 */
[----:B------:R-:W0:Y:S02]  /*2b910*/  @!P0 SYNCS.PHASECHK.TRANS64 P0, [R3+URZ+0x38880], R2 ;  /* 0x03888002030085a7 */ /* 0x000e24000800007f */
[----:B0-----:R-:W-:Y:S05]  /*2b920*/  @!P0 BRA `(.L_x_2532) ;  /* 0xfffffffc00f08947 */ /* 0x001fea000383ffff */
.L_x_2181:
[----:B------:R-:W-:Y:S05]  /*2b930*/  BSYNC B8 ;  /* 0x0000000000087941 */ /* 0x000fea0003800000 */
.L_x_2178:
[----:B------:R-:W-:Y:S05]  /*2b940*/  EXIT ;  /* 0x000000000000794d */ /* 0x000fea0003800000 */
.L_x_2203:
[----:B0-----:R0:W1:Y:S02]  /*2b950*/  SYNCS.PHASECHK.TRANS64.TRYWAIT P6, [R107+URZ+0x38890], R128 ;  /* 0x038890806b0075a7 */ /* 0x00106400080c017f */
[----:B-1----:R-:W-:Y:S05]  /*2b960*/  @!P6 NANOSLEEP.SYNCS 0x989680 ;  /* 0x009896800000e95d */ /* 0x002fea0003900000 */
[----:B------:R-:W1:Y:S02]  /*2b970*/  @!P6 SYNCS.PHASECHK.TRANS64 P6, [R107+URZ+0x38890], R128 ;  /* 0x038890806b00e5a7 */ /* 0x000e6400080c007f */
[----:B-1----:R-:W-:Y:S05]  /*2b980*/  @!P6 BRA `(.L_x_2203) ;  /* 0xfffffffc00f0e947 */ /* 0x002fea000383ffff */
[----:B------:R-:W-:Y:S05]  /*2b990*/  BRA `(.L_x_2533) ;  /* 0xfffffd7400d87947 */ /* 0x000fea000383ffff */
.L_x_2237:
[----:B0-----:R0:W1:Y:S02]  /*2b9a0*/  SYNCS.PHASECHK.TRANS64.TRYWAIT P3, [R107+URZ+0x38890], R128 ;  /* 0x038890806b0075a7 */ /* 0x001064000806017f */
[----:B-1----:R-:W-:Y:S05]  /*2b9b0*/  @!P3 NANOSLEEP.SYNCS 0x989680 ;  /* 0x009896800000b95d */ /* 0x002fea0003900000 */
[----:B------:R-:W1:Y:S02]  /*2b9c0*/  @!P3 SYNCS.PHASECHK.TRANS64 P3, [R107+URZ+0x38890], R128 ;  /* 0x038890806b00b5a7 */ /* 0x000e64000806007f */
[----:B-1----:R-:W-:Y:S05]  /*2b9d0*/  @!P3 BRA `(.L_x_2237) ;  /* 0xfffffffc00f0b947 */ /* 0x002fea000383ffff */
[----:B------:R-:W-:Y:S05]  /*2b9e0*/  BRA `(.L_x_2534) ;  /* 0xfffffdb800987947 */ /* 0x000fea000383ffff */
.L_x_2254:
[----:B0-----:R0:W1:Y:S02]  /*2b9f0*/  SYNCS.PHASECHK.TRANS64.TRYWAIT P2, [R107+URZ+0x38890], R128 ;  /* 0x038890806b0075a7 */ /* 0x001064000804017f */
[----:B-1----:R-:W-:Y:S05]  /*2ba00*/  @!P2 NANOSLEEP.SYNCS 0x989680 ;  /* 0x009896800000a95d */ /* 0x002fea0003900000 */
[----:B------:R-:W1:Y:S02]  /*2ba10*/  @!P2 SYNCS.PHASECHK.TRANS64 P2, [R107+URZ+0x38890], R128 ;  /* 0x038890806b00a5a7 */ /* 0x000e64000804007f */
[----:B-1----:R-:W-:Y:S05]  /*2ba20*/  @!P2 BRA `(.L_x_2254) ;  /* 0xfffffffc00f0a947 */ /* 0x002fea000383ffff */
[----:B------:R-:W-:Y:S05]  /*2ba30*/  BRA `(.L_x_2535) ;  /* 0xfffffdfc00287947 */ /* 0x000fea000383ffff */
.L_x_2264:
[----:B--2---:R2:W3:Y:S02]  /*2ba40*/  SYNCS.PHASECHK.TRANS64.TRYWAIT P3, [R107+URZ+0x388b0], R128 ;  /* 0x0388b0806b0075a7 */ /* 0x0044e4000806017f */
[----:B---3--:R-:W-:Y:S05]  /*2ba50*/  @!P3 NANOSLEEP.SYNCS 0x989680 ;  /* 0x009896800000b95d */ /* 0x008fea0003900000 */
[----:B------:R-:W3:Y:S02]  /*2ba60*/  @!P3 SYNCS.PHASECHK.TRANS64 P3, [R107+URZ+0x388b0], R128 ;  /* 0x0388b0806b00b5a7 */ /* 0x000ee4000806007f */
[----:B---3--:R-:W-:Y:S05]  /*2ba70*/  @!P3 BRA `(.L_x_2264) ;  /* 0xfffffffc00f0b947 */ /* 0x008fea000383ffff */
[----:B------:R-:W-:Y:S05]  /*2ba80*/  BRA `(.L_x_2536) ;  /* 0xfffffe0000847947 */ /* 0x000fea000383ffff */
.L_x_2276:
[----:B------:R-:W-:Y:S01]  /*2ba90*/  BSSY B0, `(.L_x_2537) ;  /* 0x0000007000007945 */ /* 0x000fe20003800000 */
[----:B------:R-:W-:Y:S01]  /*2baa0*/  IMAD.MOV.U32 R12, RZ, RZ, RZ ;  /* 0x000000ffff0c7224 */ /* 0x000fe200078e00ff */
[----:B------:R-:W-:Y:S01]  /*2bab0*/  MOV R11, 0x1f ;  /* 0x0000001f000b7802 */ /* 0x000fe20000000f00 */
[----:B------:R-:W-:-:S07]  /*2bac0*/  IMAD.MOV.U32 R15, RZ, RZ, -0x1 ;  /* 0xffffffffff0f7424 */ /* 0x000fce00078e00ff */
[----:B-----5:R-:W-:Y:S05]  /*2bad0*/  WARPSYNC.COLLECTIVE R15, `(.L_x_2538) ;  /* 0x000000000f087348 */ /* 0x020fea0003c00000 */
[----:B------:R0:W1:Y:S02]  /*2bae0*/  SHFL.IDX P6, R14, R13, R12, R11 ;  /* 0x0000000c0d0e7389 */ /* 0x00006400000c000b */
[----:B01---5:R-:W-:Y:S01]  /*2baf0*/  ENDCOLLECTIVE ;  /* 0x000000000000791b */ /* 0x023fe20003800000 */
.L_x_2538:
[----:B------:R-:W-:Y:S05]  /*2bb00*/  BSYNC B0 ;  /* 0x0000000000007941 */ /* 0x000fea0003800000 */
.L_x_2537:
[----:B------:R0:W-:Y:S01]  /*2bb10*/  STL [R1], R14 ;  /* 0x0000000e01007387 */ /* 0x0001e20000100800 */
[----:B------:R-:W-:Y:S05]  /*2bb20*/  BRA `(.L_x_2539) ;  /* 0xfffffe0c00a07947 */ /* 0x000fea000383ffff */
.L_x_2294:
[----:B------:R-:W-:Y:S01]  /*2bb30*/  BSSY B1, `(.L_x_2540) ;  /* 0x0000008000017945 */ /* 0x000fe20003800000 */
[----:B------:R-:W-:Y:S01]  /*2bb40*/  IMAD.MOV.U32 R13, RZ, RZ, R5 ;  /* 0x000000ffff0d7224 */ /* 0x000fe200078e0005 */
[----:B0-----:R-:W-:Y:S01]  /*2bb50*/  MOV R15, 0xffffffff ;  /* 0xffffffff000f7802 */ /* 0x001fe20000000f00 */
[----:B------:R-:W-:Y:S02]  /*2bb60*/  IMAD.MOV.U32 R12, RZ, RZ, RZ ;  /* 0x000000ffff0c7224 */ /* 0x000fe400078e00ff */
[----:B------:R-:W-:-:S07]  /*2bb70*/  IMAD.MOV.U32 R11, RZ, RZ, 0x181f ;  /* 0x0000181fff0b7424 */ /* 0x000fce00078e00ff */
[----:B-----5:R-:W-:Y:S05]  /*2bb80*/  WARPSYNC.COLLECTIVE R15, `(.L_x_2541) ;  /* 0x000000000f087348 */ /* 0x020fea0003c00000 */
[----:B------:R0:W1:Y:S02]  /*2bb90*/  SHFL.IDX P6, R14, R13, R12, R11 ;  /* 0x0000000c0d0e7389 */ /* 0x00006400000c000b */
[----:B01---5:R-:W-:Y:S01]  /*2bba0*/  ENDCOLLECTIVE ;  /* 0x000000000000791b */ /* 0x023fe20003800000 */
.L_x_2541:
[----:B------:R-:W-:Y:S05]  /*2bbb0*/  BSYNC B1 ;  /* 0x0000000000017941 */ /* 0x000fea0003800000 */
.L_x_2540:
[----:B------:R-:W-:Y:S05]  /*2bbc0*/  BRA `(.L_x_2542) ;  /* 0xfffffe20003c7947 */ /* 0x000fea000383ffff */
.L_x_2295:
[----:B------:R-:W-:Y:S01]  /*2bbd0*/  BSSY B1, `(.L_x_2543) ;  /* 0x0000008000017945 */ /* 0x000fe20003800000 */
[----:B------:R-:W-:Y:S02]  /*2bbe0*/  IMAD.MOV.U32 R13, RZ, RZ, R4 ;  /* 0x000000ffff0d7224 */ /* 0x000fe400078e0004 */
[----:B------:R-:W-:Y:S02]  /*2bbf0*/  IMAD.MOV.U32 R12, RZ, RZ, RZ ;  /* 0x000000ffff0c7224 */ /* 0x000fe400078e00ff */
[----:B------:R-:W-:Y:S02]  /*2bc00*/  IMAD.MOV.U32 R11, RZ, RZ, 0x181f ;  /* 0x0000181fff0b7424 */ /* 0x000fe400078e00ff */
[----:B0-----:R-:W-:-:S07]  /*2bc10*/  IMAD.MOV.U32 R15, RZ, RZ, -0x1 ;  /* 0xffffffffff0f7424 */ /* 0x001fce00078e00ff */
[----:B-----5:R-:W-:Y:S05]  /*2bc20*/  WARPSYNC.COLLECTIVE R15, `(.L_x_2544) ;  /* 0x000000000f087348 */ /* 0x020fea0003c00000 */
[----:B------:R0:W1:Y:S02]  /*2bc30*/  SHFL.IDX P6, R14, R13, R12, R11 ;  /* 0x0000000c0d0e7389 */ /* 0x00006400000c000b */
[----:B01---5:R-:W-:Y:S01]  /*2bc40*/  ENDCOLLECTIVE ;  /* 0x000000000000791b */ /* 0x023fe20003800000 */
.L_x_2544:
[----:B------:R-:W-:Y:S05]  /*2bc50*/  BSYNC B1 ;  /* 0x0000000000017941 */ /* 0x000fea0003800000 */
.L_x_2543:
[----:B------:R-:W-:Y:S05]  /*2bc60*/  BRA `(.L_x_2545) ;  /* 0xfffffe20001c7947 */ /* 0x000fea000383ffff */
.L_x_2296:
[----:B------:R-:W-:Y:S01]  /*2bc70*/  BSSY B1, `(.L_x_2546) ;  /* 0x0000008000017945 */ /* 0x000fe20003800000 */
[----:B------:R-:W-:Y:S01]  /*2bc80*/  MOV R13, R3 ;  /* 0x00000003000d7202 */ /* 0x000fe20000000f00 */
[----:B------:R-:W-:Y:S02]  /*2bc90*/  IMAD.MOV.U32 R12, RZ, RZ, RZ ;  /* 0x000000ffff0c7224 */ /* 0x000fe400078e00ff */
[----:B------:R-:W-:Y:S02]  /*2bca0*/  IMAD.MOV.U32 R11, RZ, RZ, 0x181f ;  /* 0x0000181fff0b7424 */ /* 0x000fe400078e00ff */
[----:B0-----:R-:W-:-:S07]  /*2bcb0*/  IMAD.MOV.U32 R15, RZ, RZ, -0x1 ;  /* 0xffffffffff0f7424 */ /* 0x001fce00078e00ff */
[----:B-----5:R-:W-:Y:S05]  /*2bcc0*/  WARPSYNC.COLLECTIVE R15, `(.L_x_2547) ;  /* 0x000000000f087348 */ /* 0x020fea0003c00000 */
[----:B------:R0:W1:Y:S02]  /*2bcd0*/  SHFL.IDX P6, R14, R13, R12, R11 ;  /* 0x0000000c0d0e7389 */ /* 0x00006400000c000b */
[----:B01---5:R-:W-:Y:S01]  /*2bce0*/  ENDCOLLECTIVE ;  /* 0x000000000000791b */ /* 0x023fe20003800000 */
.L_x_2547:
[----:B------:R-:W-:Y:S05]  /*2bcf0*/  BSYNC B1 ;  /* 0x0000000000017941 */ /* 0x000fea0003800000 */
.L_x_2546:
[----:B------:R-:W-:Y:S05]  /*2bd00*/  BRA `(.L_x_2548) ;  /* 0xfffffe1c00fc7947 */ /* 0x000fea000383ffff */
.L_x_2297:
[----:B------:R-:W-:Y:S01]  /*2bd10*/  BSSY B1, `(.L_x_2549) ;  /* 0x0000008000017945 */ /* 0x000fe20003800000 */
[----:B------:R-:W-:Y:S01]  /*2bd20*/  IMAD.MOV.U32 R13, RZ, RZ, R0 ;  /* 0x000000ffff0d7224 */ /* 0x000fe200078e0000 */
[----:B------:R-:W-:Y:S01]  /*2bd30*/  MOV R12, RZ ;  /* 0x000000ff000c7202 */ /* 0x000fe20000000f00 */
[----:B------:R-:W-:Y:S02]  /*2bd40*/  IMAD.MOV.U32 R11, RZ, RZ, 0x181f ;  /* 0x0000181fff0b7424 */ /* 0x000fe400078e00ff */
[----:B0-----:R-:W-:-:S07]  /*2bd50*/  IMAD.MOV.U32 R15, RZ, RZ, -0x1 ;  /* 0xffffffffff0f7424 */ /* 0x001fce00078e00ff */
[----:B-----5:R-:W-:Y:S05]  /*2bd60*/  WARPSYNC.COLLECTIVE R15, `(.L_x_2550) ;  /* 0x000000000f087348 */ /* 0x020fea0003c00000 */
[----:B------:R0:W1:Y:S02]  /*2bd70*/  SHFL.IDX P6, R14, R13, R12, R11 ;  /* 0x0000000c0d0e7389 */ /* 0x00006400000c000b */
[----:B01---5:R-:W-:Y:S01]  /*2bd80*/  ENDCOLLECTIVE ;  /* 0x000000000000791b */ /* 0x023fe20003800000 */
.L_x_2550:
[----:B------:R-:W-:Y:S05]  /*2bd90*/  BSYNC B1 ;  /* 0x0000000000017941 */ /* 0x000fea0003800000 */
.L_x_2549:
[----:B------:R-:W-:Y:S05]  /*2bda0*/  BRA `(.L_x_2551) ;  /* 0xfffffe1c00dc7947 */ /* 0x000fea000383ffff */
.L_x_2298:
[----:B------:R-:W-:Y:S01]  /*2bdb0*/  BSSY B1, `(.L_x_2552) ;  /* 0x0000008000017945 */ /* 0x000fe20003800000 */
[----:B------:R-:W-:Y:S01]  /*2bdc0*/  IMAD.MOV.U32 R13, RZ, RZ, R5 ;  /* 0x000000ffff0d7224 */ /* 0x000fe200078e0005 */
[----:B------:R-:W-:Y:S01]  /*2bdd0*/  MOV R11, 0x181f ;  /* 0x0000181f000b7802 */ /* 0x000fe20000000f00 */
[----:B------:R-:W-:Y:S02]  /*2bde0*/  IMAD.MOV.U32 R12, RZ, RZ, 0x1 ;  /* 0x00000001ff0c7424 */ /* 0x000fe400078e00ff */
[----:B0-----:R-:W-:-:S07]  /*2bdf0*/  IMAD.MOV.U32 R15, RZ, RZ, -0x1 ;  /* 0xffffffffff0f7424 */ /* 0x001fce00078e00ff */
[----:B-----5:R-:W-:Y:S05]  /*2be00*/  WARPSYNC.COLLECTIVE R15, `(.L_x_2553) ;  /* 0x000000000f087348 */ /* 0x020fea0003c00000 */
[----:B------:R0:W1:Y:S02]  /*2be10*/  SHFL.IDX P6, R14, R13, R12, R11 ;  /* 0x0000000c0d0e7389 */ /* 0x00006400000c000b */
[----:B01---5:R-:W-:Y:S01]  /*2be20*/  ENDCOLLECTIVE ;  /* 0x000000000000791b */ /* 0x023fe20003800000 */
.L_x_2553:
[----:B------:R-:W-:Y:S05]  /*2be30*/  BSYNC B1 ;  /* 0x0000000000017941 */ /* 0x000fea0003800000 */
.L_x_2552:
[----:B------:R-:W-:Y:S05]  /*2be40*/  BRA `(.L_x_2554) ;  /* 0xfffffe1c00bc7947 */ /* 0x000fea000383ffff */
.L_x_2299:
[----:B------:R-:W-:Y:S01]  /*2be50*/  BSSY B1, `(.L_x_2555) ;  /* 0x0000008000017945 */ /* 0x000fe20003800000 */
[----:B------:R-:W-:Y:S01]  /*2be60*/  IMAD.MOV.U32 R13, RZ, RZ, R4 ;  /* 0x000000ffff0d7224 */ /* 0x000fe200078e0004 */
[----:B0-----:R-:W-:Y:S01]  /*2be70*/  MOV R15, 0xffffffff ;  /* 0xffffffff000f7802 */ /* 0x001fe20000000f00 */
[----:B------:R-:W-:Y:S02]  /*2be80*/  IMAD.MOV.U32 R12, RZ, RZ, 0x1 ;  /* 0x00000001ff0c7424 */ /* 0x000fe400078e00ff */
[----:B------:R-:W-:-:S07]  /*2be90*/  IMAD.MOV.U32 R11, RZ, RZ, 0x181f ;  /* 0x0000181fff0b7424 */ /* 0x000fce00078e00ff */
[----:B-----5:R-:W-:Y:S05]  /*2bea0*/  WARPSYNC.COLLECTIVE R15, `(.L_x_2556) ;  /* 0x000000000f087348 */ /* 0x020fea0003c00000 */
[----:B------:R0:W1:Y:S02]  /*2beb0*/  SHFL.IDX P6, R14, R13, R12, R11 ;  /* 0x0000000c0d0e7389 */ /* 0x00006400000c000b */
[----:B01---5:R-:W-:Y:S01]  /*2bec0*/  ENDCOLLECTIVE ;  /* 0x000000000000791b */ /* 0x023fe20003800000 */
.L_x_2556:
[----:B------:R-:W-:Y:S05]  /*2bed0*/  BSYNC B1 ;  /* 0x0000000000017941 */ /* 0x000fea0003800000 */
.L_x_2555:
[----:B------:R-:W-:Y:S05]  /*2bee0*/  BRA `(.L_x_2557) ;  /* 0xfffffe1c009c7947 */ /* 0x000fea000383ffff */
.L_x_2300:
[----:B------:R-:W-:Y:S01]  /*2bef0*/  BSSY B1, `(.L_x_2558) ;  /* 0x0000008000017945 */ /* 0x000fe20003800000 */
[----:B------:R-:W-:Y:S02]  /*2bf00*/  IMAD.MOV.U32 R13, RZ, RZ, R3 ;  /* 0x000000ffff0d7224 */ /* 0x000fe400078e0003 */
[----:B------:R-:W-:Y:S02]  /*2bf10*/  IMAD.MOV.U32 R12, RZ, RZ, 0x1 ;  /* 0x00000001ff0c7424 */ /* 0x000fe400078e00ff */
[----:B------:R-:W-:Y:S02]  /*2bf20*/  IMAD.MOV.U32 R11, RZ, RZ, 0x181f ;  /* 0x0000181fff0b7424 */ /* 0x000fe400078e00ff */
[----:B0-----:R-:W-:-:S07]  /*2bf30*/  IMAD.MOV.U32 R15, RZ, RZ, -0x1 ;  /* 0xffffffffff0f7424 */ /* 0x001fce00078e00ff */
[----:B-----5:R-:W-:Y:S05]  /*2bf40*/  WARPSYNC.COLLECTIVE R15, `(.L_x_2559) ;  /* 0x000000000f087348 */ /* 0x020fea0003c00000 */
[----:B------:R0:W1:Y:S02]  /*2bf50*/  SHFL.IDX P6, R14, R13, R12, R11 ;  /* 0x0000000c0d0e7389 */ /* 0x00006400000c000b */
[----:B01---5:R-:W-:Y:S01]  /*2bf60*/  ENDCOLLECTIVE ;  /* 0x000000000000791b */ /* 0x023fe20003800000 */
.L_x_2559:
[----:B------:R-:W-:Y:S05]  /*2bf70*/  BSYNC B1 ;  /* 0x0000000000017941 */ /* 0x000fea0003800000 */
.L_x_2558:
[----:B------:R-:W-:Y:S05]  /*2bf80*/  BRA `(.L_x_2560) ;  /* 0xfffffe1c007c7947 */ /* 0x000fea000383ffff */
.L_x_2301:
[----:B------:R-:W-:Y:S01]  /*2bf90*/  BSSY B1, `(.L_x_2561) ;  /* 0x0000008000017945 */ /* 0x000fe20003800000 */
[----:B------:R-:W-:Y:S01]  /*2bfa0*/  MOV R13, R0 ;  /* 0x00000000000d7202 */ /* 0x000fe20000000f00 */
[----:B------:R-:W-:Y:S02]  /*2bfb0*/  IMAD.MOV.U32 R12, RZ, RZ, 0x1 ;  /* 0x00000001ff0c7424 */ /* 0x000fe400078e00ff */
[----:B------:R-:W-:Y:S02]  /*2bfc0*/  IMAD.MOV.U32 R11, RZ, RZ, 0x181f ;  /* 0x0000181fff0b7424 */ /* 0x000fe400078e00ff */
[----:B0-----:R-:W-:-:S07]  /*2bfd0*/  IMAD.MOV.U32 R15, RZ, RZ, -0x1 ;  /* 0xffffffffff0f7424 */ /* 0x001fce00078e00ff */
[----:B-----5:R-:W-:Y:S05]  /*2bfe0*/  WARPSYNC.COLLECTIVE R15, `(.L_x_2562) ;  /* 0x000000000f087348 */ /* 0x020fea0003c00000 */
[----:B------:R0:W1:Y:S02]  /*2bff0*/  SHFL.IDX P6, R14, R13, R12, R11 ;  /* 0x0000000c0d0e7389 */ /* 0x00006400000c000b */
[----:B01---5:R-:W-:Y:S01]  /*2c000*/  ENDCOLLECTIVE ;  /* 0x000000000000791b */ /* 0x023fe20003800000 */
.L_x_2562:
[----:B------:R-:W-:Y:S05]  /*2c010*/  BSYNC B1 ;  /* 0x0000000000017941 */ /* 0x000fea0003800000 */
.L_x_2561:
[----:B------:R-:W-:Y:S05]  /*2c020*/  BRA `(.L_x_2563) ;  /* 0xfffffe1c005c7947 */ /* 0x000fea000383ffff */
.L_x_2302:
        /* <DEDUP_REMOVED lines=8> */
.L_x_2565:
[----:B------:R-:W-:Y:S05]  /*2c0b0*/  BSYNC B1 ;  /* 0x0000000000017941 */ /* 0x000fea0003800000 */
.L_x_2564:
[----:B------:R-:W-:Y:S05]  /*2c0c0*/  BRA `(.L_x_2566) ;  /* 0xfffffe1c003c7947 */ /* 0x000fea000383ffff */
.L_x_2303:
        /* <DEDUP_REMOVED lines=8> */
.L_x_2568:
[----:B------:R-:W-:Y:S05]  /*2c150*/  BSYNC B1 ;  /* 0x0000000000017941 */ /* 0x000fea0003800000 */
.L_x_2567:
[----:B------:R-:W-:Y:S05]  /*2c160*/  BRA `(.L_x_2569) ;  /* 0xfffffe1c001c7947 */ /* 0x000fea000383ffff */
.L_x_2304:
        /* <DEDUP_REMOVED lines=8> */
.L_x_2571:
[----:B------:R-:W-:Y:S05]  /*2c1f0*/  BSYNC B1 ;  /* 0x0000000000017941 */ /* 0x000fea0003800000 */
.L_x_2570:
[----:B------:R-:W-:Y:S05]  /*2c200*/  BRA `(.L_x_2572) ;  /* 0xfffffe1800fc7947 */ /* 0x000fea000383ffff */
.L_x_2305:
        /* <DEDUP_REMOVED lines=8> */
.L_x_2574:
[----:B------:R-:W-:Y:S05]  /*2c290*/  BSYNC B1 ;  /* 0x0000000000017941 */ /* 0x000fea0003800000 */
.L_x_2573:
[----:B------:R-:W-:Y:S05]  /*2c2a0*/  BRA `(.L_x_2575) ;  /* 0xfffffe1800dc7947 */ /* 0x000fea000383ffff */
.L_x_2306:
        /* <DEDUP_REMOVED lines=8> */
.L_x_2577:
[----:B------:R-:W-:Y:S05]  /*2c330*/  BSYNC B1 ;  /* 0x0000000000017941 */ /* 0x000fea0003800000 */
.L_x_2576:
[----:B------:R-:W-:Y:S05]  /*2c340*/  BRA `(.L_x_2578) ;  /* 0xfffffe1800bc7947 */ /* 0x000fea000383ffff */
.L_x_2307:
        /* <DEDUP_REMOVED lines=8> */
.L_x_2580:
[----:B------:R-:W-:Y:S05]  /*2c3d0*/  BSYNC B1 ;  /* 0x0000000000017941 */ /* 0x000fea0003800000 */
.L_x_2579:
[----:B------:R-:W-:Y:S05]  /*2c3e0*/  BRA `(.L_x_2581) ;  /* 0xfffffe18009c7947 */ /* 0x000fea000383ffff */
.L_x_2308:
        /* <DEDUP_REMOVED lines=8> */
.L_x_2583:
[----:B------:R-:W-:Y:S05]  /*2c470*/  BSYNC B1 ;  /* 0x0000000000017941 */ /* 0x000fea0003800000 */
.L_x_2582:
[----:B------:R-:W-:Y:S05]  /*2c480*/  BRA `(.L_x_2584) ;  /* 0xfffffe18007c7947 */ /* 0x000fea000383ffff */
.L_x_2309:
        /* <DEDUP_REMOVED lines=8> */
.L_x_2586:
[----:B------:R-:W-:Y:S05]  /*2c510*/  BSYNC B1 ;  /* 0x0000000000017941 */ /* 0x000fea0003800000 */
.L_x_2585:
[----:B------:R-:W-:Y:S05]  /*2c520*/  BRA `(.L_x_2587) ;  /* 0xfffffe18005c7947 */ /* 0x000fea000383ffff */
.L_x_2311:
[----:B-1----:R1:W2:Y:S02]  /*2c530*/  SYNCS.PHASECHK.TRANS64.TRYWAIT P1, [R18+URZ+0x38800], R3 ;  /* 0x03880003120075a7 */ /* 0x0022a4000802017f */
[----:B--2---:R-:W-:Y:S05]  /*2c540*/  @!P1 NANOSLEEP.SYNCS 0x989680 ;  /* 0x009896800000995d */ /* 0x004fea0003900000 */
[----:B------:R-:W2:Y:S02]  /*2c550*/  @!P1 SYNCS.PHASECHK.TRANS64 P1, [R18+URZ+0x38800], R3 ;  /* 0x03880003120095a7 */ /* 0x000ea4000802007f */
[----:B--2---:R-:W-:Y:S05]  /*2c560*/  @!P1 BRA `(.L_x_2311) ;  /* 0xfffffffc00f09947 */ /* 0x004fea000383ffff */
[----:B------:R-:W-:Y:S05]  /*2c570*/  BRA `(.L_x_2588) ;  /* 0xfffffe1800687947 */ /* 0x000fea000383ffff */
.L_x_2327:
        /* <DEDUP_REMOVED lines=8> */
.L_x_2590:
[----:B------:R-:W-:Y:S05]  /*2c600*/  BSYNC B1 ;  /* 0x0000000000017941 */ /* 0x000fea0003800000 */
.L_x_2589:
[----:B------:R-:W-:Y:S05]  /*2c610*/  BRA `(.L_x_2591) ;  /* 0xfffffe5c00707947 */ /* 0x000fea000383ffff */
.L_x_2328:
[----:B------:R-:W-:Y:S01]  /*2c620*/  BSSY B1, `(.L_x_2592) ;  /* 0x0000008000017945 */ /* 0x000fe20003800000 */
[----:B------:R-:W-:Y:S01]  /*2c630*/  MOV R13, R4 ;  /* 0x00000004000d7202 */ /* 0x000fe20000000f00 */
[----:B------:R-:W-:Y:S02]  /*2c640*/  IMAD.MOV.U32 R12, RZ, RZ, RZ ;  /* 0x000000ffff0c7224 */ /* 0x000fe400078e00ff */
[----:B------:R-:W-:Y:S02]  /*2c650*/  IMAD.MOV.U32 R11, RZ, RZ, 0x181f ;  /* 0x0000181fff0b7424 */ /* 0x000fe400078e00ff */
[----:B------:R-:W-:-:S07]  /*2c660*/  IMAD.MOV.U32 R15, RZ, RZ, -0x1 ;  /* 0xffffffffff0f7424 */ /* 0x000fce00078e00ff */
[----:B-----5:R-:W-:Y:S05]  /*2c670*/  WARPSYNC.COLLECTIVE R15, `(.L_x_2593) ;  /* 0x000000000f087348 */ /* 0x020fea0003c00000 */
[----:B------:R0:W1:Y:S02]  /*2c680*/  SHFL.IDX P6, R14, R13, R12, R11 ;  /* 0x0000000c0d0e7389 */ /* 0x00006400000c000b */
[----:B01---5:R-:W-:Y:S01]  /*2c690*/  ENDCOLLECTIVE ;  /* 0x000000000000791b */ /* 0x023fe20003800000 */
.L_x_2593:
[----:B------:R-:W-:Y:S05]  /*2c6a0*/  BSYNC B1 ;  /* 0x0000000000017941 */ /* 0x000fea0003800000 */
.L_x_2592:
[----:B------:R-:W-:Y:S05]  /*2c6b0*/  BRA `(.L_x_2594) ;  /* 0xfffffe5c00507947 */ /* 0x000fea000383ffff */
.L_x_2329:
[----:B------:R-:W-:Y:S01]  /*2c6c0*/  BSSY B1, `(.L_x_2595) ;  /* 0x0000008000017945 */ /* 0x000fe20003800000 */
[----:B------:R-:W-:Y:S01]  /*2c6d0*/  IMAD.MOV.U32 R13, RZ, RZ, R3 ;  /* 0x000000ffff0d7224 */ /* 0x000fe200078e0003 */
[----:B------:R-:W-:Y:S01]  /*2c6e0*/  MOV R12, RZ ;  /* 0x000000ff000c7202 */ /* 0x000fe20000000f00 */
[----:B------:R-:W-:Y:S02]  /*2c6f0*/  IMAD.MOV.U32 R11, RZ, RZ, 0x181f ;  /* 0x0000181fff0b7424 */ /* 0x000fe400078e00ff */
[----:B------:R-:W-:-:S07]  /*2c700*/  IMAD.MOV.U32 R15, RZ, RZ, -0x1 ;  /* 0xffffffffff0f7424 */ /* 0x000fce00078e00ff */
[----:B-----5:R-:W-:Y:S05]  /*2c710*/  WARPSYNC.COLLECTIVE R15, `(.L_x_2596) ;  /* 0x000000000f087348 */ /* 0x020fea0003c00000 */
[----:B------:R0:W1:Y:S02]  /*2c720*/  SHFL.IDX P6, R14, R13, R12, R11 ;  /* 0x0000000c0d0e7389 */ /* 0x00006400000c000b */
[----:B01---5:R-:W-:Y:S01]  /*2c730*/  ENDCOLLECTIVE ;  /* 0x000000000000791b */ /* 0x023fe20003800000 */
.L_x_2596:
[----:B------:R-:W-:Y:S05]  /*2c740*/  BSYNC B1 ;  /* 0x0000000000017941 */ /* 0x000fea0003800000 */
.L_x_2595:
[----:B------:R-:W-:Y:S05]  /*2c750*/  BRA `(.L_x_2597) ;  /* 0xfffffe5c00307947 */ /* 0x000fea000383ffff */
.L_x_2330:
[----:B------:R-:W-:Y:S01]  /*2c760*/  BSSY B1, `(.L_x_2598) ;  /* 0x0000008000017945 */ /* 0x000fe20003800000 */
[----:B------:R-:W-:Y:S01]  /*2c770*/  IMAD.MOV.U32 R13, RZ, RZ, R0 ;  /* 0x000000ffff0d7224 */ /* 0x000fe200078e0000 */
[----:B------:R-:W-:Y:S01]  /*2c780*/  MOV R11, 0x181f ;  /* 0x0000181f000b7802 */ /* 0x000fe20000000f00 */
[----:B------:R-:W-:Y:S02]  /*2c790*/  IMAD.MOV.U32 R12, RZ, RZ, RZ ;  /* 0x000000ffff0c7224 */ /* 0x000fe400078e00ff */
[----:B------:R-:W-:-:S07]  /*2c7a0*/  IMAD.MOV.U32 R15, RZ, RZ, -0x1 ;  /* 0xffffffffff0f7424 */ /* 0x000fce00078e00ff */
[----:B-----5:R-:W-:Y:S05]  /*2c7b0*/  WARPSYNC.COLLECTIVE R15, `(.L_x_2599) ;  /* 0x000000000f087348 */ /* 0x020fea0003c00000 */
[----:B------:R0:W1:Y:S02]  /*2c7c0*/  SHFL.IDX P6, R14, R13, R12, R11 ;  /* 0x0000000c0d0e7389 */ /* 0x00006400000c000b */
[----:B01---5:R-:W-:Y:S01]  /*2c7d0*/  ENDCOLLECTIVE ;  /* 0x000000000000791b */ /* 0x023fe20003800000 */
.L_x_2599:
[----:B------:R-:W-:Y:S05]  /*2c7e0*/  BSYNC B1 ;  /* 0x0000000000017941 */ /* 0x000fea0003800000 */
.L_x_2598:
[----:B------:R-:W-:Y:S05]  /*2c7f0*/  BRA `(.L_x_2600) ;  /* 0xfffffe5c00107947 */ /* 0x000fea000383ffff */
.L_x_2331:
[----:B------:R-:W-:Y:S01]  /*2c800*/  BSSY B1, `(.L_x_2601) ;  /* 0x0000008000017945 */ /* 0x000fe20003800000 */
[----:B------:R-:W-:Y:S01]  /*2c810*/  IMAD.MOV.U32 R13, RZ, RZ, R5 ;  /* 0x000000ffff0d7224 */ /* 0x000fe200078e0005 */
[----:B------:R-:W-:Y:S01]  /*2c820*/  MOV R15, 0xffffffff ;  /* 0xffffffff000f7802 */ /* 0x000fe20000000f00 */
[----:B------:R-:W-:Y:S02]  /*2c830*/  IMAD.MOV.U32 R12, RZ, RZ, 0x1 ;  /* 0x00000001ff0c7424 */ /* 0x000fe400078e00ff */
[----:B------:R-:W-:-:S07]  /*2c840*/  IMAD.MOV.U32 R11, RZ, RZ, 0x181f ;  /* 0x0000181fff0b7424 */ /* 0x000fce00078e00ff */
[----:B-----5:R-:W-:Y:S05]  /*2c850*/  WARPSYNC.COLLECTIVE R15, `(.L_x_2602) ;  /* 0x000000000f087348 */ /* 0x020fea0003c00000 */
[----:B------:R0:W1:Y:S02]  /*2c860*/  SHFL.IDX P6, R14, R13, R12, R11 ;  /* 0x0000000c0d0e7389 */ /* 0x00006400000c000b */
[----:B01---5:R-:W-:Y:S01]  /*2c870*/  ENDCOLLECTIVE ;  /* 0x000000000000791b */ /* 0x023fe20003800000 */
.L_x_2602:
[----:B------:R-:W-:Y:S05]  /*2c880*/  BSYNC B1 ;  /* 0x0000000000017941 */ /* 0x000fea0003800000 */
.L_x_2601:
[----:B------:R-:W-:Y:S05]  /*2c890*/  BRA `(.L_x_2603) ;  /* 0xfffffe5800f07947 */ /* 0x000fea000383ffff */
.L_x_2332:
[----:B------:R-:W-:Y:S01]  /*2c8a0*/  BSSY B1, `(.L_x_2604) ;  /* 0x0000008000017945 */ /* 0x000fe20003800000 */
[----:B------:R-:W-:Y:S02]  /*2c8b0*/  IMAD.MOV.U32 R13, RZ, RZ, R4 ;  /* 0x000000ffff0d7224 */ /* 0x000fe400078e0004 */
[----:B------:R-:W-:Y:S02]  /*2c8c0*/  IMAD.MOV.U32 R12, RZ, RZ, 0x1 ;  /* 0x00000001ff0c7424 */ /* 0x000fe400078e00ff */
[----:B------:R-:W-:Y:S02]  /*2c8d0*/  IMAD.MOV.U32 R11, RZ, RZ, 0x181f ;  /* 0x0000181fff0b7424 */ /* 0x000fe400078e00ff */
[----:B------:R-:W-:-:S07]  /*2c8e0*/  IMAD.MOV.U32 R15, RZ, RZ, -0x1 ;  /* 0xffffffffff0f7424 */ /* 0x000fce00078e00ff */
[----:B-----5:R-:W-:Y:S05]  /*2c8f0*/  WARPSYNC.COLLECTIVE R15, `(.L_x_2605) ;  /* 0x000000000f087348 */ /* 0x020fea0003c00000 */
[----:B------:R0:W1:Y:S02]  /*2c900*/  SHFL.IDX P6, R14, R13, R12, R11 ;  /* 0x0000000c0d0e7389 */ /* 0x00006400000c000b */
[----:B01---5:R-:W-:Y:S01]  /*2c910*/  ENDCOLLECTIVE ;  /* 0x000000000000791b */ /* 0x023fe20003800000 */
.L_x_2605:
[----:B------:R-:W-:Y:S05]  /*2c920*/  BSYNC B1 ;  /* 0x0000000000017941 */ /* 0x000fea0003800000 */
.L_x_2604:
[----:B------:R-:W-:Y:S05]  /*2c930*/  BRA `(.L_x_2606) ;  /* 0xfffffe5800d07947 */ /* 0x000fea000383ffff */
.L_x_2333:
[----:B------:R-:W-:Y:S01]  /*2c940*/  BSSY B1, `(.L_x_2607) ;  /* 0x0000008000017945 */ /* 0x000fe20003800000 */
[----:B------:R-:W-:Y:S01]  /*2c950*/  MOV R13, R3 ;  /* 0x00000003000d7202 */ /* 0x000fe20000000f00 */
[----:B------:R-:W-:Y:S02]  /*2c960*/  IMAD.MOV.U32 R12, RZ, RZ, 0x1 ;  /* 0x00000001ff0c7424 */ /* 0x000fe400078e00ff */
[----:B------:R-:W-:Y:S02]  /*2c970*/  IMAD.MOV.U32 R11, RZ, RZ, 0x181f ;  /* 0x0000181fff0b7424 */ /* 0x000fe400078e00ff */
[----:B------:R-:W-:-:S07]  /*2c980*/  IMAD.MOV.U32 R15, RZ, RZ, -0x1 ;  /* 0xffffffffff0f7424 */ /* 0x000fce00078e00ff */
[----:B-----5:R-:W-:Y:S05]  /*2c990*/  WARPSYNC.COLLECTIVE R15, `(.L_x_2608) ;  /* 0x000000000f087348 */ /* 0x020fea0003c00000 */
[----:B------:R0:W1:Y:S02]  /*2c9a0*/  SHFL.IDX P6, R14, R13, R12, R11 ;  /* 0x0000000c0d0e7389 */ /* 0x00006400000c000b */
[----:B01---5:R-:W-:Y:S01]  /*2c9b0*/  ENDCOLLECTIVE ;  /* 0x000000000000791b */ /* 0x023fe20003800000 */
.L_x_2608:
[----:B------:R-:W-:Y:S05]  /*2c9c0*/  BSYNC B1 ;  /* 0x0000000000017941 */ /* 0x000fea0003800000 */
.L_x_2607:
[----:B------:R-:W-:Y:S05]  /*2c9d0*/  BRA `(.L_x_2609) ;  /* 0xfffffe5800b07947 */ /* 0x000fea000383ffff */
.L_x_2334:
[----:B------:R-:W-:Y:S01]  /*2c9e0*/  BSSY B1, `(.L_x_2610) ;  /* 0x0000008000017945 */ /* 0x000fe20003800000 */
[----:B------:R-:W-:Y:S01]  /*2c9f0*/  IMAD.MOV.U32 R13, RZ, RZ, R0 ;  /* 0x000000ffff0d7224 */ /* 0x000fe200078e0000 */
[----:B------:R-:W-:Y:S01]  /*2ca00*/  MOV R12, 0x1 ;  /* 0x00000001000c7802 */ /* 0x000fe20000000f00 */
[----:B------:R-:W-:Y:S02]  /*2ca10*/  IMAD.MOV.U32 R11, RZ, RZ, 0x181f ;  /* 0x0000181fff0b7424 */ /* 0x000fe400078e00ff */
[----:B------:R-:W-:-:S07]  /*2ca20*/  IMAD.MOV.U32 R15, RZ, RZ, -0x1 ;  /* 0xffffffffff0f7424 */ /* 0x000fce00078e00ff */
[----:B-----5:R-:W-:Y:S05]  /*2ca30*/  WARPSYNC.COLLECTIVE R15, `(.L_x_2611) ;  /* 0x000000000f087348 */ /* 0x020fea0003c00000 */
[----:B------:R0:W1:Y:S02]  /*2ca40*/  SHFL.IDX P6, R14, R13, R12, R11 ;  /* 0x0000000c0d0e7389 */ /* 0x00006400000c000b */
[----:B01---5:R-:W-:Y:S01]  /*2ca50*/  ENDCOLLECTIVE ;  /* 0x000000000000791b */ /* 0x023fe20003800000 */
.L_x_2611:
[----:B------:R-:W-:Y:S05]  /*2ca60*/  BSYNC B1 ;  /* 0x0000000000017941 */ /* 0x000fea0003800000 */
.L_x_2610:
[----:B------:R-:W-:Y:S05]  /*2ca70*/  BRA `(.L_x_2612) ;  /* 0xfffffe5800907947 */ /* 0x000fea000383ffff */
.L_x_2335:
        /* <DEDUP_REMOVED lines=8> */
.L_x_2614:
[----:B------:R-:W-:Y:S05]  /*2cb00*/  BSYNC B1 ;  /* 0x0000000000017941 */ /* 0x000fea0003800000 */
.L_x_2613:
[----:B------:R-:W-:Y:S05]  /*2cb10*/  BRA `(.L_x_2615) ;  /* 0xfffffe5800707947 */ /* 0x000fea000383ffff */
.L_x_2336:
        /* <DEDUP_REMOVED lines=8> */
.L_x_2617:
[----:B------:R-:W-:Y:S05]  /*2cba0*/  BSYNC B1 ;  /* 0x0000000000017941 */ /* 0x000fea0003800000 */
.L_x_2616:
[----:B------:R-:W-:Y:S05]  /*2cbb0*/  BRA `(.L_x_2618) ;  /* 0xfffffe5800507947 */ /* 0x000fea000383ffff */
.L_x_2337:
        /* <DEDUP_REMOVED lines=8> */
.L_x_2620:
[----:B------:R-:W-:Y:S05]  /*2cc40*/  BSYNC B1 ;  /* 0x0000000000017941 */ /* 0x000fea0003800000 */
.L_x_2619:
[----:B------:R-:W-:Y:S05]  /*2cc50*/  BRA `(.L_x_2621) ;  /* 0xfffffe5800307947 */ /* 0x000fea000383ffff */
.L_x_2338:
        /* <DEDUP_REMOVED lines=8> */
.L_x_2623:
[----:B------:R-:W-:Y:S05]  /*2cce0*/  BSYNC B1 ;  /* 0x0000000000017941 */ /* 0x000fea0003800000 */
.L_x_2622:
[----:B------:R-:W-:Y:S05]  /*2ccf0*/  BRA `(.L_x_2624) ;  /* 0xfffffe5800107947 */ /* 0x000fea000383ffff */
.L_x_2339:
        /* <DEDUP_REMOVED lines=8> */
.L_x_2626:
[----:B------:R-:W-:Y:S05]  /*2cd80*/  BSYNC B1 ;  /* 0x0000000000017941 */ /* 0x000fea0003800000 */
.L_x_2625:
[----:B------:R-:W-:Y:S05]  /*2cd90*/  BRA `(.L_x_2627) ;  /* 0xfffffe5400f07947 */ /* 0x000fea000383ffff */
.L_x_2340:
        /* <DEDUP_REMOVED lines=8> */
.L_x_2629:
[----:B------:R-:W-:Y:S05]  /*2ce20*/  BSYNC B1 ;  /* 0x0000000000017941 */ /* 0x000fea0003800000 */
.L_x_2628:
[----:B------:R-:W-:Y:S05]  /*2ce30*/  BRA `(.L_x_2630) ;  /* 0xfffffe5400d07947 */ /* 0x000fea000383ffff */
.L_x_2341:
        /* <DEDUP_REMOVED lines=8> */
.L_x_2632:
[----:B------:R-:W-:Y:S05]  /*2cec0*/  BSYNC B1 ;  /* 0x0000000000017941 */ /* 0x000fea0003800000 */
.L_x_2631:
[----:B------:R-:W-:Y:S05]  /*2ced0*/  BRA `(.L_x_2633) ;  /* 0xfffffe5400b07947 */ /* 0x000fea000383ffff */
.L_x_2342:
        /* <DEDUP_REMOVED lines=8> */
.L_x_2635:
[----:B------:R-:W-:Y:S05]  /*2cf60*/  BSYNC B1 ;  /* 0x0000000000017941 */ /* 0x000fea0003800000 */
.L_x_2634:
[----:B------:R-:W-:Y:S05]  /*2cf70*/  BRA `(.L_x_2636) ;  /* 0xfffffe5400907947 */ /* 0x000fea000383ffff */
.L_x_2344:
[----:B0-----:R0:W1:Y:S02]  /*2cf80*/  SYNCS.PHASECHK.TRANS64.TRYWAIT P4, [R18+URZ+0x38800], R3 ;  /* 0x03880003120075a7 */ /* 0x001064000808017f */
[----:B-1----:R-:W-:Y:S05]  /*2cf90*/  @!P4 NANOSLEEP.SYNCS 0x989680 ;  /* 0x009896800000c95d */ /* 0x002fea0003900000 */
[----:B------:R-:W1:Y:S02]  /*2cfa0*/  @!P4 SYNCS.PHASECHK.TRANS64 P4, [R18+URZ+0x38800], R3 ;  /* 0x038800031200c5a7 */ /* 0x000e64000808007f */
[----:B-1----:R-:W-:Y:S05]  /*2cfb0*/  @!P4 BRA `(.L_x_2344) ;  /* 0xfffffffc00f0c947 */ /* 0x002fea000383ffff */
[----:B------:R-:W-:Y:S05]  /*2cfc0*/  BRA `(.L_x_2637) ;  /* 0xfffffe5400b07947 */ /* 0x000fea000383ffff */
.L_x_2354:
[----:B-1----:R1:W2:Y:S02]  /*2cfd0*/  SYNCS.PHASECHK.TRANS64.TRYWAIT P2, [R0+URZ+0x38830], R3 ;  /* 0x03883003000075a7 */ /* 0x0022a4000804017f */
[----:B--2---:R-:W-:Y:S05]  /*2cfe0*/  @!P2 NANOSLEEP.SYNCS 0x989680 ;  /* 0x009896800000a95d */ /* 0x004fea0003900000 */
[----:B------:R-:W2:Y:S02]  /*2cff0*/  @!P2 SYNCS.PHASECHK.TRANS64 P2, [R0+URZ+0x38830], R3 ;  /* 0x038830030000a5a7 */ /* 0x000ea4000804007f */
[----:B--2---:R-:W-:Y:S05]  /*2d000*/  @!P2 BRA `(.L_x_2354) ;  /* 0xfffffffc00f0a947 */ /* 0x004fea000383ffff */
[----:B------:R-:W-:Y:S05]  /*2d010*/  BRA `(.L_x_2353) ;  /* 0xfffffe9800187947 */ /* 0x000fea000383ffff */
.L_x_2360:
[----:B-1----:R1:W2:Y:S02]  /*2d020*/  SYNCS.PHASECHK.TRANS64.TRYWAIT P2, [R5+URZ+0x38830], R6 ;  /* 0x03883006050075a7 */ /* 0x0022a4000804017f */
[----:B--2---:R-:W-:Y:S05]  /*2d030*/  @!P2 NANOSLEEP.SYNCS 0x989680 ;  /* 0x009896800000a95d */ /* 0x004fea0003900000 */
[----:B------:R-:W2:Y:S02]  /*2d040*/  @!P2 SYNCS.PHASECHK.TRANS64 P2, [R5+URZ+0x38830], R6 ;  /* 0x038830060500a5a7 */ /* 0x000ea4000804007f */
[----:B--2---:R-:W-:Y:S05]  /*2d050*/  @!P2 BRA `(.L_x_2360) ;  /* 0xfffffffc00f0a947 */ /* 0x004fea000383ffff */
[----:B------:R-:W-:Y:S05]  /*2d060*/  BRA `(.L_x_2359) ;  /* 0xfffffecc00c07947 */ /* 0x000fea000383ffff */
.L_x_2364:
[----:B-1----:R1:W2:Y:S02]  /*2d070*/  SYNCS.PHASECHK.TRANS64.TRYWAIT P0, [R5+URZ+0x38850], R4 ;  /* 0x03885004050075a7 */ /* 0x0022a4000800017f */
[----:B--2---:R-:W-:Y:S05]  /*2d080*/  @!P0 NANOSLEEP.SYNCS 0x989680 ;  /* 0x009896800000895d */ /* 0x004fea0003900000 */
[----:B------:R-:W2:Y:S02]  /*2d090*/  @!P0 SYNCS.PHASECHK.TRANS64 P0, [R5+URZ+0x38850], R4 ;  /* 0x03885004050085a7 */ /* 0x000ea4000800007f */
[----:B--2---:R-:W-:Y:S05]  /*2d0a0*/  @!P0 BRA `(.L_x_2364) ;  /* 0xfffffffc00f08947 */ /* 0x004fea000383ffff */
[----:B------:R-:W-:Y:S05]  /*2d0b0*/  BRA `(.L_x_2361) ;  /* 0xfffffed000cc7947 */ /* 0x000fea000383ffff */
.L_x_2372:
[----:B-1----:R1:W2:Y:S02]  /*2d0c0*/  SYNCS.PHASECHK.TRANS64.TRYWAIT P2, [R5+URZ+0x38830], R6 ;  /* 0x03883006050075a7 */ /* 0x0022a4000804017f */
[----:B--2---:R-:W-:Y:S05]  /*2d0d0*/  @!P2 NANOSLEEP.SYNCS 0x989680 ;  /* 0x009896800000a95d */ /* 0x004fea0003900000 */
[----:B------:R-:W2:Y:S02]  /*2d0e0*/  @!P2 SYNCS.PHASECHK.TRANS64 P2, [R5+URZ+0x38830], R6 ;  /* 0x038830060500a5a7 */ /* 0x000ea4000804007f */
[----:B--2---:R-:W-:Y:S05]  /*2d0f0*/  @!P2 BRA `(.L_x_2372) ;  /* 0xfffffffc00f0a947 */ /* 0x004fea000383ffff */
[----:B------:R-:W-:Y:S05]  /*2d100*/  BRA `(.L_x_2371) ;  /* 0xffffff0400207947 */ /* 0x000fea000383ffff */
.L_x_2376:
[----:B-1----:R1:W2:Y:S02]  /*2d110*/  SYNCS.PHASECHK.TRANS64.TRYWAIT P0, [R5+URZ+0x38850], R4 ;  /* 0x03885004050075a7 */ /* 0x0022a4000800017f */
[----:B--2---:R-:W-:Y:S05]  /*2d120*/  @!P0 NANOSLEEP.SYNCS 0x989680 ;  /* 0x009896800000895d */ /* 0x004fea0003900000 */
[----:B------:R-:W2:Y:S02]  /*2d130*/  @!P0 SYNCS.PHASECHK.TRANS64 P0, [R5+URZ+0x38850], R4 ;  /* 0x03885004050085a7 */ /* 0x000ea4000800007f */
[----:B--2---:R-:W-:Y:S05]  /*2d140*/  @!P0 BRA `(.L_x_2376) ;  /* 0xfffffffc00f08947 */ /* 0x004fea000383ffff */
[----:B------:R-:W-:Y:S05]  /*2d150*/  BRA `(.L_x_2373) ;  /* 0xffffff08002c7947 */ /* 0x000fea000383ffff */
.L_x_2382:
[----:B-1----:R1:W2:Y:S02]  /*2d160*/  SYNCS.PHASECHK.TRANS64.TRYWAIT P0, [R6+URZ+0x38850], R5 ;  /* 0x03885005060075a7 */ /* 0x0022a4000800017f */
[----:B--2---:R-:W-:Y:S05]  /*2d170*/  @!P0 NANOSLEEP.SYNCS 0x989680 ;  /* 0x009896800000895d */ /* 0x004fea0003900000 */
[----:B------:R-:W2:Y:S02]  /*2d180*/  @!P0 SYNCS.PHASECHK.TRANS64 P0, [R6+URZ+0x38850], R5 ;  /* 0x03885005060085a7 */ /* 0x000ea4000800007f */
[----:B--2---:R-:W-:Y:S05]  /*2d190*/  @!P0 BRA `(.L_x_2382) ;  /* 0xfffffffc00f08947 */ /* 0x004fea000383ffff */
[----:B------:R-:W-:Y:S05]  /*2d1a0*/  BRA `(.L_x_2381) ;  /* 0xffffff3000087947 */ /* 0x000fea000383ffff */
.L_x_2386:
        /* <DEDUP_REMOVED lines=22> */
.L_x_2638:
        /* <DEDUP_REMOVED lines=18> */
.L_x_2639:
        /* <DEDUP_REMOVED lines=19> */
.L_x_2640:
        /* <DEDUP_REMOVED lines=18> */
.L_x_2641:
        /* <DEDUP_REMOVED lines=14> */
[----:B------:R-:W-:-:S07]  /*2d760*/  IMAD.MOV.U32 R21, RZ, RZ, R14 ;  /* 0x000000ffff157224 */ /* 0x000fce00078e000e */
[----:B------:R-:W-:Y:S05]  /*2d770*/  WARPSYNC.COLLECTIVE R15, `(.L_x_2642) ;  /* 0x000000000f087348 */ /* 0x000fea0003c00000 */
[----:B------:R0:W1:Y:S02]  /*2d780*/  SHFL.IDX P6, R14, R13, R12, R11 ;  /* 0x0000000c0d0e7389 */ /* 0x00006400000c000b */
[----:B01----:R-:W-:Y:S01]  /*2d790*/  ENDCOLLECTIVE ;  /* 0x000000000000791b */ /* 0x003fe20003800000 */
.L_x_2642:
        /* <DEDUP_REMOVED lines=8> */
.L_x_2643:
[----:B------:R-:W-:Y:S01]  /*2d820*/  IMAD.MOV.U32 R13, RZ, RZ, R27 ;  /* 0x000000ffff0d7224 */ /* 0x000fe200078e001b */
[----:B------:R-:W-:Y:S01]  /*2d830*/  MOV R12, R2 ;  /* 0x00000002000c7202 */ /* 0x000fe20000000f00 */
[----:B------:R-:W-:-:S07]  /*2d840*/  IMAD.MOV.U32 R25, RZ, RZ, R14 ;  /* 0x000000ffff197224 */ /* 0x000fce00078e000e */
[----:B------:R-:W-:Y:S05]  /*2d850*/  WARPSYNC.COLLECTIVE R15, `(.L_x_2644) ;  /* 0x000000000f087348 */ /* 0x000fea0003c00000 */
[----:B------:R0:W1:Y:S02]  /*2d860*/  SHFL.IDX P6, R14, R13, R12, R11 ;  /* 0x0000000c0d0e7389 */ /* 0x00006400000c000b */
[----:B01----:R-:W-:Y:S01]  /*2d870*/  ENDCOLLECTIVE ;  /* 0x000000000000791b */ /* 0x003fe20003800000 */
.L_x_2644:
[----:B------:R-:W-:Y:S01]  /*2d880*/  IMAD.MOV.U32 R13, RZ, RZ, R24 ;  /* 0x000000ffff0d7224 */ /* 0x000fe200078e0018 */
[----:B------:R-:W-:Y:S01]  /*2d890*/  SEL R24, R26, R25, P0 ;  /* 0x000000191a187207 */ /* 0x000fe20000000000 */
[----:B------:R-:W-:Y:S01]  /*2d8a0*/  IMAD.MOV.U32 R12, RZ, RZ, R7 ;  /* 0x000000ffff0c7224 */ /* 0x000fe200078e0007 */
[----:B------:R-:W-:Y:S01]  /*2d8b0*/  SEL R26, R25, R26, P0 ;  /* 0x0000001a191a7207 */ /* 0x000fe20000000000 */
[----:B------:R-:W-:-:S07]  /*2d8c0*/  IMAD.MOV.U32 R30, RZ, RZ, R14 ;  /* 0x000000ffff1e7224 */ /* 0x000fce00078e000e */
[----:B------:R-:W-:Y:S05]  /*2d8d0*/  WARPSYNC.COLLECTIVE R15, `(.L_x_2645) ;  /* 0x000000000f087348 */ /* 0x000fea0003c00000 */
[----:B------:R0:W1:Y:S02]  /*2d8e0*/  SHFL.IDX P6, R14, R13, R12, R11 ;  /* 0x0000000c0d0e7389 */ /* 0x00006400000c000b */
[----:B01----:R-:W-:Y:S01]  /*2d8f0*/  ENDCOLLECTIVE ;  /* 0x000000000000791b */ /* 0x003fe20003800000 */
.L_x_2645:
[----:B------:R-:W-:Y:S01]  /*2d900*/  MOV R13, R29 ;  /* 0x0000001d000d7202 */ /* 0x000fe20000000f00 */
[----:B------:R-:W-:Y:S02]  /*2d910*/  IMAD.MOV.U32 R12, RZ, RZ, R2 ;  /* 0x000000ffff0c7224 */ /* 0x000fe400078e0002 */
[----:B------:R-:W-:-:S07]  /*2d920*/  IMAD.MOV.U32 R27, RZ, RZ, R14 ;  /* 0x000000ffff1b7224 */ /* 0x000fce00078e000e */
[----:B------:R-:W-:Y:S05]  /*2d930*/  WARPSYNC.COLLECTIVE R15, `(.L_x_2646) ;  /* 0x000000000f087348 */ /* 0x000fea0003c00000 */
[----:B------:R0:W1:Y:S02]  /*2d940*/  SHFL.IDX P6, R14, R13, R12, R11 ;  /* 0x0000000c0d0e7389 */ /* 0x00006400000c000b */
[----:B01----:R-:W-:Y:S01]  /*2d950*/  ENDCOLLECTIVE ;  /* 0x000000000000791b */ /* 0x003fe20003800000 */
.L_x_2646:
        /* <DEDUP_REMOVED lines=8> */
.L_x_2647:
[----:B------:R-:W-:Y:S02]  /*2d9e0*/  IMAD.MOV.U32 R13, RZ, RZ, R31 ;  /* 0x000000ffff0d7224 */ /* 0x000fe400078e001f */
[----:B------:R-:W-:Y:S01]  /*2d9f0*/  IMAD.MOV.U32 R12, RZ, RZ, R2 ;  /* 0x000000ffff0c7224 */ /* 0x000fe200078e0002 */
[----:B------:R-:W-:-:S07]  /*2da00*/  MOV R29, R14 ;  /* 0x0000000e001d7202 */ /* 0x000fce0000000f00 */
[----:B------:R-:W-:Y:S05]  /*2da10*/  WARPSYNC.COLLECTIVE R15, `(.L_x_2648) ;  /* 0x000000000f087348 */ /* 0x000fea0003c00000 */
[----:B------:R0:W1:Y:S02]  /*2da20*/  SHFL.IDX P6, R14, R13, R12, R11 ;  /* 0x0000000c0d0e7389 */ /* 0x00006400000c000b */
[----:B01----:R-:W-:Y:S01]  /*2da30*/  ENDCOLLECTIVE ;  /* 0x000000000000791b */ /* 0x003fe20003800000 */
.L_x_2648:
[----:B------:R-:W-:Y:S01]  /*2da40*/  IMAD.MOV.U32 R13, RZ, RZ, R32 ;  /* 0x000000ffff0d7224 */ /* 0x000fe200078e0020 */
[----:B------:R-:W-:Y:S02]  /*2da50*/  MOV R12, R7 ;  /* 0x00000007000c7202 */ /* 0x000fe40000000f00 */
[----:B------:R-:W-:Y:S02]  /*2da60*/  SEL R32, R34, R29, P0 ;  /* 0x0000001d22207207 */ /* 0x000fe40000000000 */
[----:B------:R-:W-:Y:S01]  /*2da70*/  SEL R34, R29, R34, P0 ;  /* 0x000000221d227207 */ /* 0x000fe20000000000 */
[----:B------:R-:W-:-:S07]  /*2da80*/  IMAD.MOV.U32 R38, RZ, RZ, R14 ;  /* 0x000000ffff267224 */ /* 0x000fce00078e000e */
[----:B------:R-:W-:Y:S05]  /*2da90*/  WARPSYNC.COLLECTIVE R15, `(.L_x_2649) ;  /* 0x000000000f087348 */ /* 0x000fea0003c00000 */
[----:B------:R0:W1:Y:S02]  /*2daa0*/  SHFL.IDX P6, R14, R13, R12, R11 ;  /* 0x0000000c0d0e7389 */ /* 0x00006400000c000b */
[----:B01----:R-:W-:Y:S01]  /*2dab0*/  ENDCOLLECTIVE ;  /* 0x000000000000791b */ /* 0x003fe20003800000 */
.L_x_2649:
[----:B------:R-:W-:Y:S02]  /*2dac0*/  IMAD.MOV.U32 R13, RZ, RZ, R33 ;  /* 0x000000ffff0d7224 */ /* 0x000fe400078e0021 */
[----:B------:R-:W-:Y:S02]  /*2dad0*/  IMAD.MOV.U32 R12, RZ, RZ, R2 ;  /* 0x000000ffff0c7224 */ /* 0x000fe400078e0002 */
[----:B------:R-:W-:-:S07]  /*2dae0*/  IMAD.MOV.U32 R31, RZ, RZ, R14 ;  /* 0x000000ffff1f7224 */ /* 0x000fce00078e000e */
[----:B------:R-:W-:Y:S05]  /*2daf0*/  WARPSYNC.COLLECTIVE R15, `(.L_x_2650) ;  /* 0x000000000f087348 */ /* 0x000fea0003c00000 */
[----:B------:R0:W1:Y:S02]  /*2db00*/  SHFL.IDX P6, R14, R13, R12, R11 ;  /* 0x0000000c0d0e7389 */ /* 0x00006400000c000b */
[----:B01----:R-:W-:Y:S01]  /*2db10*/  ENDCOLLECTIVE ;  /* 0x000000000000791b */ /* 0x003fe20003800000 */
.L_x_2650:
[----:B------:R-:W-:Y:S01]  /*2db20*/  MOV R13, R36 ;  /* 0x00000024000d7202 */ /* 0x000fe20000000f00 */
[----:B------:R-:W-:Y:S01]  /*2db30*/  IMAD.MOV.U32 R12, RZ, RZ, R7 ;  /* 0x000000ffff0c7224 */ /* 0x000fe200078e0007 */
[----:B------:R-:W-:Y:S02]  /*2db40*/  SEL R36, R38, R31, P0 ;  /* 0x0000001f26247207 */ /* 0x000fe40000000000 */
[----:B------:R-:W-:Y:S01]  /*2db50*/  SEL R38, R31, R38, P0 ;  /* 0x000000261f267207 */ /* 0x000fe20000000000 */
[----:B------:R-:W-:-:S07]  /*2db60*/  IMAD.MOV.U32 R33, RZ, RZ, R14 ;  /* 0x000000ffff217224 */ /* 0x000fce00078e000e */
[----:B------:R-:W-:Y:S05]  /*2db70*/  WARPSYNC.COLLECTIVE R15, `(.L_x_2651) ;  /* 0x000000000f087348 */ /* 0x000fea0003c00000 */
[----:B------:R0:W1:Y:S02]  /*2db80*/  SHFL.IDX P6, R14, R13, R12, R11 ;  /* 0x0000000c0d0e7389 */ /* 0x00006400000c000b */
[----:B01----:R-:W-:Y:S01]  /*2db90*/  ENDCOLLECTIVE ;  /* 0x000000000000791b */ /* 0x003fe20003800000 */
.L_x_2651:
[----:B------:R-:W-:Y:S02]  /*2dba0*/  IMAD.MOV.U32 R13, RZ, RZ, R35 ;  /* 0x000000ffff0d7224 */ /* 0x000fe400078e0023 */
[----:B------:R-:W-:Y:S02]  /*2dbb0*/  IMAD.MOV.U32 R12, RZ, RZ, R2 ;  /* 0x000000ffff0c7224 */ /* 0x000fe400078e0002 */
[----:B------:R-:W-:-:S07]  /*2dbc0*/  IMAD.MOV.U32 R40, RZ, RZ, R14 ;  /* 0x000000ffff287224 */ /* 0x000fce00078e000e */
[----:B------:R-:W-:Y:S05]  /*2dbd0*/  WARPSYNC.COLLECTIVE R15, `(.L_x_2652) ;  /* 0x000000000f087348 */ /* 0x000fea0003c00000 */
[----:B------:R0:W1:Y:S02]  /*2dbe0*/  SHFL.IDX P6, R14, R13, R12, R11 ;  /* 0x0000000c0d0e7389 */ /* 0x00006400000c000b */
[----:B01----:R-:W-:Y:S01]  /*2dbf0*/  ENDCOLLECTIVE ;  /* 0x000000000000791b */ /* 0x003fe20003800000 */
.L_x_2652:
[----:B------:R-:W-:Y:S02]  /*2dc00*/  IMAD.MOV.U32 R13, RZ, RZ, R42 ;  /* 0x000000ffff0d7224 */ /* 0x000fe400078e002a */
[----:B------:R-:W-:Y:S01]  /*2dc10*/  IMAD.MOV.U32 R12, RZ, RZ, R7 ;  /* 0x000000ffff0c7224 */ /* 0x000fe200078e0007 */
[----:B------:R-:W-:-:S07]  /*2dc20*/  MOV R35, R14 ;  /* 0x0000000e00237202 */ /* 0x000fce0000000f00 */
[----:B------:R-:W-:Y:S05]  /*2dc30*/  WARPSYNC.COLLECTIVE R15, `(.L_x_2653) ;  /* 0x000000000f087348 */ /* 0x000fea0003c00000 */
[----:B------:R0:W1:Y:S02]  /*2dc40*/  SHFL.IDX P6, R14, R13, R12, R11 ;  /* 0x0000000c0d0e7389 */ /* 0x00006400000c000b */
[----:B01----:R-:W-:Y:S01]  /*2dc50*/  ENDCOLLECTIVE ;  /* 0x000000000000791b */ /* 0x003fe20003800000 */
.L_x_2653:
[----:B------:R-:W-:Y:S01]  /*2dc60*/  IMAD.MOV.U32 R13, RZ, RZ, R37 ;  /* 0x000000ffff0d7224 */ /* 0x000fe200078e0025 */
[----:B------:R-:W-:Y:S01]  /*2dc70*/  MOV R12, R2 ;  /* 0x00000002000c7202 */ /* 0x000fe20000000f00 */
[----:B------:R-:W-:-:S07]  /*2dc80*/  IMAD.MOV.U32 R42, RZ, RZ, R14 ;  /* 0x000000ffff2a7224 */ /* 0x000fce00078e000e */
[----:B------:R-:W-:Y:S05]  /*2dc90*/  WARPSYNC.COLLECTIVE R15, `(.L_x_2654) ;  /* 0x000000000f087348 */ /* 0x000fea0003c00000 */
[----:B------:R0:W1:Y:S02]  /*2dca0*/  SHFL.IDX P6, R14, R13, R12, R11 ;  /* 0x0000000c0d0e7389 */ /* 0x00006400000c000b */
[----:B01----:R-:W-:Y:S01]  /*2dcb0*/  ENDCOLLECTIVE ;  /* 0x000000000000791b */ /* 0x003fe20003800000 */
.L_x_2654:
[----:B------:R-:W-:Y:S02]  /*2dcc0*/  IMAD.MOV.U32 R13, RZ, RZ, R44 ;  /* 0x000000ffff0d7224 */ /* 0x000fe400078e002c */
[----:B------:R-:W-:Y:S02]  /*2dcd0*/  IMAD.MOV.U32 R12, RZ, RZ, R7 ;  /* 0x000000ffff0c7224 */ /* 0x000fe400078e0007 */
[----:B------:R-:W-:-:S07]  /*2dce0*/  IMAD.MOV.U32 R37, RZ, RZ, R14 ;  /* 0x000000ffff257224 */ /* 0x000fce00078e000e */
[----:B------:R-:W-:Y:S05]  /*2dcf0*/  WARPSYNC.COLLECTIVE R15, `(.L_x_2655) ;  /* 0x000000000f087348 */ /* 0x000fea0003c00000 */
[----:B------:R0:W1:Y:S02]  /*2dd00*/  SHFL.IDX P6, R14, R13, R12, R11 ;  /* 0x0000000c0d0e7389 */ /* 0x00006400000c000b */
[----:B01----:R-:W-:Y:S01]  /*2dd10*/  ENDCOLLECTIVE ;  /* 0x000000000000791b */ /* 0x003fe20003800000 */
.L_x_2655:
[----:B------:R-:W-:Y:S01]  /*2dd20*/  MOV R13, R39 ;  /* 0x00000027000d7202 */ /* 0x000fe20000000f00 */
[----:B------:R-:W-:Y:S02]  /*2dd30*/  IMAD.MOV.U32 R12, RZ, RZ, R2 ;  /* 0x000000ffff0c7224 */ /* 0x000fe400078e0002 */
[----:B------:R-:W-:-:S07]  /*2dd40*/  IMAD.MOV.U32 R44, RZ, RZ, R14 ;  /* 0x000000ffff2c7224 */ /* 0x000fce00078e000e */
[----:B------:R-:W-:Y:S05]  /*2dd50*/  WARPSYNC.COLLECTIVE R15, `(.L_x_2656) ;  /* 0x000000000f087348 */ /* 0x000fea0003c00000 */
[----:B------:R0:W1:Y:S02]  /*2dd60*/  SHFL.IDX P6, R14, R13, R12, R11 ;  /* 0x0000000c0d0e7389 */ /* 0x00006400000c000b */
[----:B01----:R-:W-:Y:S01]  /*2dd70*/  ENDCOLLECTIVE ;  /* 0x000000000000791b */ /* 0x003fe20003800000 */
.L_x_2656:
[----:B------:R-:W-:Y:S02]  /*2dd80*/  IMAD.MOV.U32 R13, RZ, RZ, R46 ;  /* 0x000000ffff0d7224 */ /* 0x000fe400078e002e */
[----:B------:R-:W-:Y:S02]  /*2dd90*/  IMAD.MOV.U32 R12, RZ, RZ, R7 ;  /* 0x000000ffff0c7224 */ /* 0x000fe400078e0007 */
[----:B------:R-:W-:-:S07]  /*2dda0*/  IMAD.MOV.U32 R39, RZ, RZ, R14 ;  /* 0x000000ffff277224 */ /* 0x000fce00078e000e */
[----:B------:R-:W-:Y:S05]  /*2ddb0*/  WARPSYNC.COLLECTIVE R15, `(.L_x_2657) ;  /* 0x000000000f087348 */ /* 0x000fea0003c00000 */
[----:B------:R0:W1:Y:S02]  /*2ddc0*/  SHFL.IDX P6, R14, R13, R12, R11 ;  /* 0x0000000c0d0e7389 */ /* 0x00006400000c000b */
[----:B01----:R-:W-:Y:S01]  /*2ddd0*/  ENDCOLLECTIVE ;  /* 0x000000000000791b */ /* 0x003fe20003800000 */
.L_x_2657:
[----:B------:R-:W-:Y:S02]  /*2dde0*/  IMAD.MOV.U32 R13, RZ, RZ, R41 ;  /* 0x000000ffff0d7224 */ /* 0x000fe400078e0029 */
[----:B------:R-:W-:Y:S01]  /*2ddf0*/  IMAD.MOV.U32 R12, RZ, RZ, R2 ;  /* 0x000000ffff0c7224 */ /* 0x000fe200078e0002 */
[----:B------:R-:W-:-:S07]  /*2de00*/  MOV R46, R14 ;  /* 0x0000000e002e7202 */ /* 0x000fce0000000f00 */
[----:B------:R-:W-:Y:S05]  /*2de10*/  WARPSYNC.COLLECTIVE R15, `(.L_x_2658) ;  /* 0x000000000f087348 */ /* 0x000fea0003c00000 */
[----:B------:R0:W1:Y:S02]  /*2de20*/  SHFL.IDX P6, R14, R13, R12, R11 ;  /* 0x0000000c0d0e7389 */ /* 0x00006400000c000b */
[----:B01----:R-:W-:Y:S01]  /*2de30*/  ENDCOLLECTIVE ;  /* 0x000000000000791b */ /* 0x003fe20003800000 */
.L_x_2658:
[----:B------:R-:W-:Y:S01]  /*2de40*/  IMAD.MOV.U32 R13, RZ, RZ, R48 ;  /* 0x000000ffff0d7224 */ /* 0x000fe200078e0030 */
[----:B------:R-:W-:Y:S01]  /*2de50*/  MOV R12, R7 ;  /* 0x00000007000c7202 */ /* 0x000fe20000000f00 */
[----:B------:R-:W-:-:S07]  /*2de60*/  IMAD.MOV.U32 R41, RZ, RZ, R14 ;  /* 0x000000ffff297224 */ /* 0x000fce00078e000e */
[----:B------:R-:W-:Y:S05]  /*2de70*/  WARPSYNC.COLLECTIVE R15, `(.L_x_2659) ;  /* 0x000000000f087348 */ /* 0x000fea0003c00000 */
[----:B------:R0:W1:Y:S02]  /*2de80*/  SHFL.IDX P6, R14, R13, R12, R11 ;  /* 0x0000000c0d0e7389 */ /* 0x00006400000c000b */
[----:B01----:R-:W-:Y:S01]  /*2de90*/  ENDCOLLECTIVE ;  /* 0x000000000000791b */ /* 0x003fe20003800000 */
.L_x_2659:
[----:B------:R-:W-:Y:S02]  /*2dea0*/  IMAD.MOV.U32 R13, RZ, RZ, R43 ;  /* 0x000000ffff0d7224 */ /* 0x000fe400078e002b */
[----:B------:R-:W-:Y:S02]  /*2deb0*/  IMAD.MOV.U32 R12, RZ, RZ, R2 ;  /* 0x000000ffff0c7224 */ /* 0x000fe400078e0002 */
[----:B------:R-:W-:-:S07]  /*2dec0*/  IMAD.MOV.U32 R48, RZ, RZ, R14 ;  /* 0x000000ffff307224 */ /* 0x000fce00078e000e */
[----:B------:R-:W-:Y:S05]  /*2ded0*/  WARPSYNC.COLLECTIVE R15, `(.L_x_2660) ;  /* 0x000000000f087348 */ /* 0x000fea0003c00000 */
[----:B------:R0:W1:Y:S02]  /*2dee0*/  SHFL.IDX P6, R14, R13, R12, R11 ;  /* 0x0000000c0d0e7389 */ /* 0x00006400000c000b */
[----:B01----:R-:W-:Y:S01]  /*2def0*/  ENDCOLLECTIVE ;  /* 0x000000000000791b */ /* 0x003fe20003800000 */
.L_x_2660:
[----:B------:R-:W-:Y:S01]  /*2df00*/  MOV R13, R50 ;  /* 0x00000032000d7202 */ /* 0x000fe20000000f00 */
[----:B------:R-:W-:Y:S02]  /*2df10*/  IMAD.MOV.U32 R12, RZ, RZ, R7 ;  /* 0x000000ffff0c7224 */ /* 0x000fe400078e0007 */
[----:B------:R-:W-:-:S07]  /*2df20*/  IMAD.MOV.U32 R43, RZ, RZ, R14 ;  /* 0x000000ffff2b7224 */ /* 0x000fce00078e000e */
[----:B------:R-:W-:Y:S05]  /*2df30*/  WARPSYNC.COLLECTIVE R15, `(.L_x_2661) ;  /* 0x000000000f087348 */ /* 0x000fea0003c00000 */
[----:B------:R0:W1:Y:S02]  /*2df40*/  SHFL.IDX P6, R14, R13, R12, R11 ;  /* 0x0000000c0d0e7389 */ /* 0x00006400000c000b */
[----:B01----:R-:W-:Y:S01]  /*2df50*/  ENDCOLLECTIVE ;  /* 0x000000000000791b */ /* 0x003fe20003800000 */
.L_x_2661:
[----:B------:R-:W-:Y:S02]  /*2df60*/  IMAD.MOV.U32 R13, RZ, RZ, R45 ;  /* 0x000000ffff0d7224 */ /* 0x000fe400078e002d */
[----:B------:R-:W-:Y:S02]  /*2df70*/  IMAD.MOV.U32 R12, RZ, RZ, R2 ;  /* 0x000000ffff0c7224 */ /* 0x000fe400078e0002 */
[----:B------:R-:W-:-:S07]  /*2df80*/  IMAD.MOV.U32 R50, RZ, RZ, R14 ;  /* 0x000000ffff327224 */ /* 0x000fce00078e000e */
[----:B------:R-:W-:Y:S05]  /*2df90*/  WARPSYNC.COLLECTIVE R15, `(.L_x_2662) ;  /* 0x000000000f087348 */ /* 0x000fea0003c00000 */
[----:B------:R0:W1:Y:S02]  /*2dfa0*/  SHFL.IDX P6, R14, R13, R12, R11 ;  /* 0x0000000c0d0e7389 */ /* 0x00006400000c000b */
[----:B01----:R-:W-:Y:S01]  /*2dfb0*/  ENDCOLLECTIVE ;  /* 0x000000000000791b */ /* 0x003fe20003800000 */
.L_x_2662:
[----:B------:R-:W-:Y:S02]  /*2dfc0*/  IMAD.MOV.U32 R13, RZ, RZ, R52 ;  /* 0x000000ffff0d7224 */ /* 0x000fe400078e0034 */
[----:B------:R-:W-:Y:S01]  /*2dfd0*/  IMAD.MOV.U32 R12, RZ, RZ, R7 ;  /* 0x000000ffff0c7224 */ /* 0x000fe200078e0007 */
[----:B------:R-:W-:-:S07]  /*2dfe0*/  MOV R45, R14 ;  /* 0x0000000e002d7202 */ /* 0x000fce0000000f00 */
[----:B------:R-:W-:Y:S05]  /*2dff0*/  WARPSYNC.COLLECTIVE R15, `(.L_x_2663) ;  /* 0x000000000f087348 */ /* 0x000fea0003c00000 */
[----:B------:R0:W1:Y:S02]  /*2e000*/  SHFL.IDX P6, R14, R13, R12, R11 ;  /* 0x0000000c0d0e7389 */ /* 0x00006400000c000b */
[----:B01----:R-:W-:Y:S01]  /*2e010*/  ENDCOLLECTIVE ;  /* 0x000000000000791b */ /* 0x003fe20003800000 */
.L_x_2663:
[----:B------:R-:W-:Y:S01]  /*2e020*/  IMAD.MOV.U32 R13, RZ, RZ, R47 ;  /* 0x000000ffff0d7224 */ /* 0x000fe200078e002f */
[----:B------:R-:W-:Y:S01]  /*2e030*/  MOV R12, R2 ;  /* 0x00000002000c7202 */ /* 0x000fe20000000f00 */
[----:B------:R-:W-:-:S07]  /*2e040*/  IMAD.MOV.U32 R52, RZ, RZ, R14 ;  /* 0x000000ffff347224 */ /* 0x000fce00078e000e */
[----:B------:R-:W-:Y:S05]  /*2e050*/  WARPSYNC.COLLECTIVE R15, `(.L_x_2664) ;  /* 0x000000000f087348 */ /* 0x000fea0003c00000 */
[----:B------:R0:W1:Y:S02]  /*2e060*/  SHFL.IDX P6, R14, R13, R12, R11 ;  /* 0x0000000c0d0e7389 */ /* 0x00006400000c000b */
[----:B01----:R-:W-:Y:S01]  /*2e070*/  ENDCOLLECTIVE ;  /* 0x000000000000791b */ /* 0x003fe20003800000 */
.L_x_2664:
[----:B------:R-:W-:Y:S02]  /*2e080*/  IMAD.MOV.U32 R13, RZ, RZ, R54 ;  /* 0x000000ffff0d7224 */ /* 0x000fe400078e0036 */
[----:B------:R-:W-:Y:S02]  /*2e090*/  IMAD.MOV.U32 R12, RZ, RZ, R7 ;  /* 0x000000ffff0c7224 */ /* 0x000fe400078e0007 */
[----:B------:R-:W-:-:S07]  /*2e0a0*/  IMAD.MOV.U32 R47, RZ, RZ, R14 ;  /* 0x000000ffff2f7224 */ /* 0x000fce00078e000e */
[----:B------:R-:W-:Y:S05]  /*2e0b0*/  WARPSYNC.COLLECTIVE R15, `(.L_x_2665) ;  /* 0x000000000f087348 */ /* 0x000fea0003c00000 */
[----:B------:R0:W1:Y:S02]  /*2e0c0*/  SHFL.IDX P6, R14, R13, R12, R11 ;  /* 0x0000000c0d0e7389 */ /* 0x00006400000c000b */
[----:B01----:R-:W-:Y:S01]  /*2e0d0*/  ENDCOLLECTIVE ;  /* 0x000000000000791b */ /* 0x003fe20003800000 */
.L_x_2665:
[----:B------:R-:W-:Y:S01]  /*2e0e0*/  MOV R13, R49 ;  /* 0x00000031000d7202 */ /* 0x000fe20000000f00 */
[----:B------:R-:W-:Y:S02]  /*2e0f0*/  IMAD.MOV.U32 R12, RZ, RZ, R2 ;  /* 0x000000ffff0c7224 */ /* 0x000fe400078e0002 */
[----:B------:R-:W-:-:S07]  /*2e100*/  IMAD.MOV.U32 R54, RZ, RZ, R14 ;  /* 0x000000ffff367224 */ /* 0x000fce00078e000e */
[----:B------:R-:W-:Y:S05]  /*2e110*/  WARPSYNC.COLLECTIVE R15, `(.L_x_2666) ;  /* 0x000000000f087348 */ /* 0x000fea0003c00000 */
[----:B------:R0:W1:Y:S02]  /*2e120*/  SHFL.IDX P6, R14, R13, R12, R11 ;  /* 0x0000000c0d0e7389 */ /* 0x00006400000c000b */
[----:B01----:R-:W-:Y:S01]  /*2e130*/  ENDCOLLECTIVE ;  /* 0x000000000000791b */ /* 0x003fe20003800000 */
.L_x_2666:
[----:B------:R-:W-:Y:S02]  /*2e140*/  IMAD.MOV.U32 R13, RZ, RZ, R58 ;  /* 0x000000ffff0d7224 */ /* 0x000fe400078e003a */
[----:B------:R-:W-:Y:S02]  /*2e150*/  IMAD.MOV.U32 R12, RZ, RZ, R7 ;  /* 0x000000ffff0c7224 */ /* 0x000fe400078e0007 */
[----:B------:R-:W-:-:S07]  /*2e160*/  IMAD.MOV.U32 R49, RZ, RZ, R14 ;  /* 0x000000ffff317224 */ /* 0x000fce00078e000e */
[----:B------:R-:W-:Y:S05]  /*2e170*/  WARPSYNC.COLLECTIVE R15, `(.L_x_2667) ;  /* 0x000000000f087348 */ /* 0x000fea0003c00000 */
[----:B------:R0:W1:Y:S02]  /*2e180*/  SHFL.IDX P6, R14, R13, R12, R11 ;  /* 0x0000000c0d0e7389 */ /* 0x00006400000c000b */
[----:B01----:R-:W-:Y:S01]  /*2e190*/  ENDCOLLECTIVE ;  /* 0x000000000000791b */ /* 0x003fe20003800000 */
.L_x_2667:
[----:B------:R-:W-:Y:S02]  /*2e1a0*/  IMAD.MOV.U32 R13, RZ, RZ, R51 ;  /* 0x000000ffff0d7224 */ /* 0x000fe400078e0033 */
[----:B------:R-:W-:Y:S01]  /*2e1b0*/  IMAD.MOV.U32 R12, RZ, RZ, R2 ;  /* 0x000000ffff0c7224 */ /* 0x000fe200078e0002 */
[----:B------:R-:W-:-:S07]  /*2e1c0*/  MOV R58, R14 ;  /* 0x0000000e003a7202 */ /* 0x000fce0000000f00 */
[----:B------:R-:W-:Y:S05]  /*2e1d0*/  WARPSYNC.COLLECTIVE R15, `(.L_x_2668) ;  /* 0x000000000f087348 */ /* 0x000fea0003c00000 */
[----:B------:R0:W1:Y:S02]  /*2e1e0*/  SHFL.IDX P6, R14, R13, R12, R11 ;  /* 0x0000000c0d0e7389 */ /* 0x00006400000c000b */
[----:B01----:R-:W-:Y:S01]  /*2e1f0*/  ENDCOLLECTIVE ;  /* 0x000000000000791b */ /* 0x003fe20003800000 */
.L_x_2668:
[----:B------:R-:W-:Y:S01]  /*2e200*/  IMAD.MOV.U32 R13, RZ, RZ, R60 ;  /* 0x000000ffff0d7224 */ /* 0x000fe200078e003c */
[----:B------:R-:W-:Y:S02]  /*2e210*/  MOV R12, R7 ;  /* 0x00000007000c7202 */ /* 0x000fe40000000f00 */
[----:B------:R-:W-:Y:S01]  /*2e220*/  SEL R60, R37, R44, P0 ;  /* 0x0000002c253c7207 */ /* 0x000fe20000000000 */
[----:B------:R-:W-:-:S07]  /*2e230*/  IMAD.MOV.U32 R51, RZ, RZ, R14 ;  /* 0x000000ffff337224 */ /* 0x000fce00078e000e */
[----:B------:R-:W-:Y:S05]  /*2e240*/  WARPSYNC.COLLECTIVE R15, `(.L_x_2669) ;  /* 0x000000000f087348 */ /* 0x000fea0003c00000 */
[----:B------:R0:W1:Y:S02]  /*2e250*/  SHFL.IDX P6, R14, R13, R12, R11 ;  /* 0x0000000c0d0e7389 */ /* 0x00006400000c000b */
[----:B01----:R-:W-:Y:S01]  /*2e260*/  ENDCOLLECTIVE ;  /* 0x000000000000791b */ /* 0x003fe20003800000 */
.L_x_2669:
[----:B------:R-:W-:Y:S02]  /*2e270*/  IMAD.MOV.U32 R13, RZ, RZ, R53 ;  /* 0x000000ffff0d7224 */ /* 0x000fe400078e0035 */
[----:B------:R-:W-:Y:S02]  /*2e280*/  IMAD.MOV.U32 R12, RZ, RZ, R2 ;  /* 0x000000ffff0c7224 */ /* 0x000fe400078e0002 */
[----:B------:R-:W-:-:S07]  /*2e290*/  IMAD.MOV.U32 R20, RZ, RZ, R14 ;  /* 0x000000ffff147224 */ /* 0x000fce00078e000e */
[----:B------:R-:W-:Y:S05]  /*2e2a0*/  WARPSYNC.COLLECTIVE R15, `(.L_x_2670) ;  /* 0x000000000f087348 */ /* 0x000fea0003c00000 */
[----:B------:R0:W1:Y:S02]  /*2e2b0*/  SHFL.IDX P6, R14, R13, R12, R11 ;  /* 0x0000000c0d0e7389 */ /* 0x00006400000c000b */
[----:B01----:R-:W-:Y:S01]  /*2e2c0*/  ENDCOLLECTIVE ;  /* 0x000000000000791b */ /* 0x003fe20003800000 */
.L_x_2670:
[----:B------:R-:W-:Y:S01]  /*2e2d0*/  MOV R13, R62 ;  /* 0x0000003e000d7202 */ /* 0x000fe20000000f00 */
        /* <DEDUP_REMOVED lines=8> */
.L_x_2671:
[----:B------:R-:W-:Y:S02]  /*2e360*/  IMAD.MOV.U32 R13, RZ, RZ, R55 ;  /* 0x000000ffff0d7224 */ /* 0x000fe400078e0037 */
[----:B------:R-:W-:Y:S02]  /*2e370*/  IMAD.MOV.U32 R12, RZ, RZ, R2 ;  /* 0x000000ffff0c7224 */ /* 0x000fe400078e0002 */
[----:B------:R-:W-:-:S07]  /*2e380*/  IMAD.MOV.U32 R72, RZ, RZ, R14 ;  /* 0x000000ffff487224 */ /* 0x000fce00078e000e */
[----:B------:R-:W-:Y:S05]  /*2e390*/  WARPSYNC.COLLECTIVE R15, `(.L_x_2672) ;  /* 0x000000000f087348 */ /* 0x000fea0003c00000 */
[----:B------:R0:W1:Y:S02]  /*2e3a0*/  SHFL.IDX P6, R14, R13, R12, R11 ;  /* 0x0000000c0d0e7389 */ /* 0x00006400000c000b */
[----:B01----:R-:W-:Y:S01]  /*2e3b0*/  ENDCOLLECTIVE ;  /* 0x000000000000791b */ /* 0x003fe20003800000 */
.L_x_2672:
[----:B------:R-:W-:Y:S01]  /*2e3c0*/  IMAD.MOV.U32 R13, RZ, RZ, R64 ;  /* 0x000000ffff0d7224 */ /* 0x000fe200078e0040 */
[----:B------:R-:W-:Y:S01]  /*2e3d0*/  SEL R64, R41, R48, P0 ;  /* 0x0000003029407207 */ /* 0x000fe20000000000 */
[----:B------:R-:W-:Y:S01]  /*2e3e0*/  IMAD.MOV.U32 R12, RZ, RZ, R7 ;  /* 0x000000ffff0c7224 */ /* 0x000fe200078e0007 */
[----:B------:R-:W-:-:S07]  /*2e3f0*/  MOV R55, R14 ;  /* 0x0000000e00377202 */ /* 0x000fce0000000f00 */
[----:B------:R-:W-:Y:S05]  /*2e400*/  WARPSYNC.COLLECTIVE R15, `(.L_x_2673) ;  /* 0x000000000f087348 */ /* 0x000fea0003c00000 */
[----:B------:R0:W1:Y:S02]  /*2e410*/  SHFL.IDX P6, R14, R13, R12, R11 ;  /* 0x0000000c0d0e7389 */ /* 0x00006400000c000b */
[----:B01----:R-:W-:Y:S01]  /*2e420*/  ENDCOLLECTIVE ;  /* 0x000000000000791b */ /* 0x003fe20003800000 */
.L_x_2673:
[----:B------:R-:W-:Y:S01]  /*2e430*/  IMAD.MOV.U32 R13, RZ, RZ, R59 ;  /* 0x000000ffff0d7224 */ /* 0x000fe200078e003b */
[----:B------:R-:W-:Y:S01]  /*2e440*/  MOV R12, R2 ;  /* 0x00000002000c7202 */ /* 0x000fe20000000f00 */
[----:B------:R-:W-:-:S07]  /*2e450*/  IMAD.MOV.U32 R74, RZ, RZ, R14 ;  /* 0x000000ffff4a7224 */ /* 0x000fce00078e000e */
[----:B------:R-:W-:Y:S05]  /*2e460*/  WARPSYNC.COLLECTIVE R15, `(.L_x_2674) ;  /* 0x000000000f087348 */ /* 0x000fea0003c00000 */
[----:B------:R0:W1:Y:S02]  /*2e470*/  SHFL.IDX P6, R14, R13, R12, R11 ;  /* 0x0000000c0d0e7389 */ /* 0x00006400000c000b */
[----:B01----:R-:W-:Y:S01]  /*2e480*/  ENDCOLLECTIVE ;  /* 0x000000000000791b */ /* 0x003fe20003800000 */
.L_x_2674:
[----:B------:R-:W-:Y:S01]  /*2e490*/  SEL R9, R55, R74, P0 ;  /* 0x0000004a37097207 */ /* 0x000fe20000000000 */
[----:B------:R-:W-:Y:S01]  /*2e4a0*/  IMAD.MOV.U32 R13, RZ, RZ, R66 ;  /* 0x000000ffff0d7224 */ /* 0x000fe200078e0042 */
[----:B------:R-:W-:Y:S01]  /*2e4b0*/  SEL R66, R48, R41, P0 ;  /* 0x0000002930427207 */ /* 0x000fe20000000000 */
[----:B------:R-:W-:Y:S01]  /*2e4c0*/  IMAD.MOV.U32 R12, RZ, RZ, R7 ;  /* 0x000000ffff0c7224 */ /* 0x000fe200078e0007 */
[----:B------:R-:W-:Y:S02]  /*2e4d0*/  SEL R48, R43, R50, P0 ;  /* 0x000000322b307207 */ /* 0x000fe40000000000 */
[----:B------:R-:W-:Y:S01]  /*2e4e0*/  SEL R50, R50, R43, P0 ;  /* 0x0000002b32327207 */ /* 0x000fe20000000000 */
[----:B------:R-:W-:-:S07]  /*2e4f0*/  IMAD.MOV.U32 R59, RZ, RZ, R14 ;  /* 0x000000ffff3b7224 */ /* 0x000fce00078e000e */
[----:B------:R-:W-:Y:S05]  /*2e500*/  WARPSYNC.COLLECTIVE R15, `(.L_x_2675) ;  /* 0x000000000f087348 */ /* 0x000fea0003c00000 */
[----:B------:R0:W1:Y:S02]  /*2e510*/  SHFL.IDX P6, R14, R13, R12, R11 ;  /* 0x0000000c0d0e7389 */ /* 0x00006400000c000b */
[----:B01----:R-:W-:Y:S01]  /*2e520*/  ENDCOLLECTIVE ;  /* 0x000000000000791b */ /* 0x003fe20003800000 */
.L_x_2675:
[----:B------:R-:W-:Y:S01]  /*2e530*/  MOV R13, R61 ;  /* 0x0000003d000d7202 */ /* 0x000fe20000000f00 */
[----:B------:R-:W-:Y:S02]  /*2e540*/  IMAD.MOV.U32 R12, RZ, RZ, R2 ;  /* 0x000000ffff0c7224 */ /* 0x000fe400078e0002 */
[----:B------:R-:W-:-:S07]  /*2e550*/  IMAD.MOV.U32 R84, RZ, RZ, R14 ;  /* 0x000000ffff547224 */ /* 0x000fce00078e000e */
[----:B------:R-:W-:Y:S05]  /*2e560*/  WARPSYNC.COLLECTIVE R15, `(.L_x_2676) ;  /* 0x000000000f087348 */ /* 0x000fea0003c00000 */
[----:B------:R0:W1:Y:S02]  /*2e570*/  SHFL.IDX P6, R14, R13, R12, R11 ;  /* 0x0000000c0d0e7389 */ /* 0x00006400000c000b */
[----:B01----:R-:W-:Y:S01]  /*2e580*/  ENDCOLLECTIVE ;  /* 0x000000000000791b */ /* 0x003fe20003800000 */
.L_x_2676:
[----:B------:R-:W-:Y:S02]  /*2e590*/  SEL R25, R59, R84, P0 ;  /* 0x000000543b197207 */ /* 0x000fe40000000000 */
[----:B------:R-:W-:Y:S01]  /*2e5a0*/  SEL R27, R84, R59, P0 ;  /* 0x0000003b541b7207 */ /* 0x000fe20000000000 */
[----:B------:R-:W-:Y:S01]  /*2e5b0*/  IMAD.MOV.U32 R13, RZ, RZ, R68 ;  /* 0x000000ffff0d7224 */ /* 0x000fe200078e0044 */
[----:B------:R-:W-:Y:S01]  /*2e5c0*/  SEL R68, R45, R52, P0 ;  /* 0x000000342d447207 */ /* 0x000fe20000000000 */
[----:B------:R-:W-:Y:S02]  /*2e5d0*/  IMAD.MOV.U32 R12, RZ, RZ, R7 ;  /* 0x000000ffff0c7224 */ /* 0x000fe400078e0007 */
[----:B------:R-:W-:-:S07]  /*2e5e0*/  IMAD.MOV.U32 R61, RZ, RZ, R14 ;  /* 0x000000ffff3d7224 */ /* 0x000fce00078e000e */
[----:B------:R-:W-:Y:S05]  /*2e5f0*/  WARPSYNC.COLLECTIVE R15, `(.L_x_2677) ;  /* 0x000000000f087348 */ /* 0x000fea0003c00000 */
[----:B------:R0:W1:Y:S02]  /*2e600*/  SHFL.IDX P6, R14, R13, R12, R11 ;  /* 0x0000000c0d0e7389 */ /* 0x00006400000c000b */
[----:B01----:R-:W-:Y:S01]  /*2e610*/  ENDCOLLECTIVE ;  /* 0x000000000000791b */ /* 0x003fe20003800000 */
.L_x_2677:
[----:B------:R-:W-:Y:S02]  /*2e620*/  IMAD.MOV.U32 R13, RZ, RZ, R63 ;  /* 0x000000ffff0d7224 */ /* 0x000fe400078e003f */
[----:B------:R-:W-:Y:S01]  /*2e630*/  IMAD.MOV.U32 R12, RZ, RZ, R2 ;  /* 0x000000ffff0c7224 */ /* 0x000fe200078e0002 */
[----:B------:R-:W-:-:S07]  /*2e640*/  MOV R86, R14 ;  /* 0x0000000e00567202 */ /* 0x000fce0000000f00 */
[----:B------:R-:W-:Y:S05]  /*2e650*/  WARPSYNC.COLLECTIVE R15, `(.L_x_2678) ;  /* 0x000000000f087348 */ /* 0x000fea0003c00000 */
[----:B------:R0:W1:Y:S02]  /*2e660*/  SHFL.IDX P6, R14, R13, R12, R11 ;  /* 0x0000000c0d0e7389 */ /* 0x00006400000c000b */
[----:B01----:R-:W-:Y:S01]  /*2e670*/  ENDCOLLECTIVE ;  /* 0x000000000000791b */ /* 0x003fe20003800000 */
.L_x_2678:
[----:B------:R-:W-:Y:S02]  /*2e680*/  SEL R29, R61, R86, P0 ;  /* 0x000000563d1d7207 */ /* 0x000fe40000000000 */
[----:B------:R-:W-:Y:S01]  /*2e690*/  SEL R31, R86, R61, P0 ;  /* 0x0000003d561f7207 */ /* 0x000fe20000000000 */
        /* <DEDUP_REMOVED lines=9> */
.L_x_2679:
[----:B------:R-:W-:Y:S02]  /*2e730*/  IMAD.MOV.U32 R13, RZ, RZ, R65 ;  /* 0x000000ffff0d7224 */ /* 0x000fe400078e0041 */
[----:B------:R-:W-:Y:S02]  /*2e740*/  IMAD.MOV.U32 R12, RZ, RZ, R2 ;  /* 0x000000ffff0c7224 */ /* 0x000fe400078e0002 */
[----:B------:R-:W-:-:S07]  /*2e750*/  IMAD.MOV.U32 R88, RZ, RZ, R14 ;  /* 0x000000ffff587224 */ /* 0x000fce00078e000e */
[----:B------:R-:W-:Y:S05]  /*2e760*/  WARPSYNC.COLLECTIVE R15, `(.L_x_2680) ;  /* 0x000000000f087348 */ /* 0x000fea0003c00000 */
[----:B------:R0:W1:Y:S02]  /*2e770*/  SHFL.IDX P6, R14, R13, R12, R11 ;  /* 0x0000000c0d0e7389 */ /* 0x00006400000c000b */
[----:B01----:R-:W-:Y:S01]  /*2e780*/  ENDCOLLECTIVE ;  /* 0x000000000000791b */ /* 0x003fe20003800000 */
.L_x_2680:
[----:B------:R-:W-:Y:S01]  /*2e790*/  MOV R13, R76 ;  /* 0x0000004c000d7202 */ /* 0x000fe20000000f00 */
[----:B------:R-:W-:Y:S01]  /*2e7a0*/  IMAD.MOV.U32 R12, RZ, RZ, R7 ;  /* 0x000000ffff0c7224 */ /* 0x000fe200078e0007 */
[----:B------:R-:W-:Y:S01]  /*2e7b0*/  SEL R76, R49, R58, P0 ;  /* 0x0000003a314c7207 */ /* 0x000fe20000000000 */
[----:B------:R-:W-:-:S07]  /*2e7c0*/  IMAD.MOV.U32 R65, RZ, RZ, R14 ;  /* 0x000000ffff417224 */ /* 0x000fce00078e000e */
[----:B------:R-:W-:Y:S05]  /*2e7d0*/  WARPSYNC.COLLECTIVE R15, `(.L_x_2681) ;  /* 0x000000000f087348 */ /* 0x000fea0003c00000 */
[----:B------:R0:W1:Y:S02]  /*2e7e0*/  SHFL.IDX P6, R14, R13, R12, R11 ;  /* 0x0000000c0d0e7389 */ /* 0x00006400000c000b */
[----:B01----:R-:W-:Y:S01]  /*2e7f0*/  ENDCOLLECTIVE ;  /* 0x000000000000791b */ /* 0x003fe20003800000 */
.L_x_2681:
[----:B------:R-:W-:Y:S02]  /*2e800*/  IMAD.MOV.U32 R13, RZ, RZ, R67 ;  /* 0x000000ffff0d7224 */ /* 0x000fe400078e0043 */
[----:B------:R-:W-:Y:S02]  /*2e810*/  IMAD.MOV.U32 R12, RZ, RZ, R2 ;  /* 0x000000ffff0c7224 */ /* 0x000fe400078e0002 */
[----:B------:R-:W-:-:S07]  /*2e820*/  IMAD.MOV.U32 R90, RZ, RZ, R14 ;  /* 0x000000ffff5a7224 */ /* 0x000fce00078e000e */
[----:B------:R-:W-:Y:S05]  /*2e830*/  WARPSYNC.COLLECTIVE R15, `(.L_x_2682) ;  /* 0x000000000f087348 */ /* 0x000fea0003c00000 */
[----:B------:R0:W1:Y:S02]  /*2e840*/  SHFL.IDX P6, R14, R13, R12, R11 ;  /* 0x0000000c0d0e7389 */ /* 0x00006400000c000b */
[----:B01----:R-:W-:Y:S01]  /*2e850*/  ENDCOLLECTIVE ;  /* 0x000000000000791b */ /* 0x003fe20003800000 */
.L_x_2682:
        /* <DEDUP_REMOVED lines=9> */
.L_x_2683:
[----:B------:R-:W-:Y:S01]  /*2e8f0*/  IMAD.MOV.U32 R13, RZ, RZ, R69 ;  /* 0x000000ffff0d7224 */ /* 0x000fe200078e0045 */
[----:B------:R-:W-:Y:S01]  /*2e900*/  MOV R12, R2 ;  /* 0x00000002000c7202 */ /* 0x000fe20000000f00 */
[----:B------:R-:W-:-:S07]  /*2e910*/  IMAD.MOV.U32 R92, RZ, RZ, R14 ;  /* 0x000000ffff5c7224 */ /* 0x000fce00078e000e */
[----:B------:R-:W-:Y:S05]  /*2e920*/  WARPSYNC.COLLECTIVE R15, `(.L_x_2684) ;  /* 0x000000000f087348 */ /* 0x000fea0003c00000 */
[----:B------:R0:W1:Y:S02]  /*2e930*/  SHFL.IDX P6, R14, R13, R12, R11 ;  /* 0x0000000c0d0e7389 */ /* 0x00006400000c000b */
[----:B01----:R-:W-:Y:S01]  /*2e940*/  ENDCOLLECTIVE ;  /* 0x000000000000791b */ /* 0x003fe20003800000 */
.L_x_2684:
[----:B------:R-:W-:Y:S01]  /*2e950*/  IMAD.MOV.U32 R13, RZ, RZ, R80 ;  /* 0x000000ffff0d7224 */ /* 0x000fe200078e0050 */
[----:B------:R-:W-:Y:S01]  /*2e960*/  SEL R80, R51, R20, P0 ;  /* 0x0000001433507207 */ /* 0x000fe20000000000 */
[----:B------:R-:W-:Y:S02]  /*2e970*/  IMAD.MOV.U32 R12, RZ, RZ, R7 ;  /* 0x000000ffff0c7224 */ /* 0x000fe400078e0007 */
[----:B------:R-:W-:-:S07]  /*2e980*/  IMAD.MOV.U32 R69, RZ, RZ, R14 ;  /* 0x000000ffff457224 */ /* 0x000fce00078e000e */
[----:B------:R-:W-:Y:S05]  /*2e990*/  WARPSYNC.COLLECTIVE R15, `(.L_x_2685) ;  /* 0x000000000f087348 */ /* 0x000fea0003c00000 */
[----:B------:R0:W1:Y:S02]  /*2e9a0*/  SHFL.IDX P6, R14, R13, R12, R11 ;  /* 0x0000000c0d0e7389 */ /* 0x00006400000c000b */
[----:B01----:R-:W-:Y:S01]  /*2e9b0*/  ENDCOLLECTIVE ;  /* 0x000000000000791b */ /* 0x003fe20003800000 */
.L_x_2685:
[----:B------:R-:W-:Y:S01]  /*2e9c0*/  MOV R13, R71 ;  /* 0x00000047000d7202 */ /* 0x000fe20000000f00 */
[----:B------:R-:W-:Y:S02]  /*2e9d0*/  IMAD.MOV.U32 R12, RZ, RZ, R2 ;  /* 0x000000ffff0c7224 */ /* 0x000fe400078e0002 */
[----:B------:R-:W-:-:S07]  /*2e9e0*/  IMAD.MOV.U32 R94, RZ, RZ, R14 ;  /* 0x000000ffff5e7224 */ /* 0x000fce00078e000e */
[----:B------:R-:W-:Y:S05]  /*2e9f0*/  WARPSYNC.COLLECTIVE R15, `(.L_x_2686) ;  /* 0x000000000f087348 */ /* 0x000fea0003c00000 */
[----:B------:R0:W1:Y:S02]  /*2ea00*/  SHFL.IDX P6, R14, R13, R12, R11 ;  /* 0x0000000c0d0e7389 */ /* 0x00006400000c000b */
[----:B01----:R-:W-:Y:S01]  /*2ea10*/  ENDCOLLECTIVE ;  /* 0x000000000000791b */ /* 0x003fe20003800000 */
.L_x_2686:
        /* <DEDUP_REMOVED lines=9> */
.L_x_2687:
[----:B------:R-:W-:Y:S02]  /*2eab0*/  IMAD.MOV.U32 R13, RZ, RZ, R73 ;  /* 0x000000ffff0d7224 */ /* 0x000fe400078e0049 */
[----:B------:R-:W-:Y:S01]  /*2eac0*/  IMAD.MOV.U32 R12, RZ, RZ, R2 ;  /* 0x000000ffff0c7224 */ /* 0x000fe200078e0002 */
[----:B------:R-:W-:-:S07]  /*2ead0*/  MOV R96, R14 ;  /* 0x0000000e00607202 */ /* 0x000fce0000000f00 */
[----:B------:R-:W-:Y:S05]  /*2eae0*/  WARPSYNC.COLLECTIVE R15, `(.L_x_2688) ;  /* 0x000000000f087348 */ /* 0x000fea0003c00000 */
[----:B------:R0:W1:Y:S02]  /*2eaf0*/  SHFL.IDX P6, R14, R13, R12, R11 ;  /* 0x0000000c0d0e7389 */ /* 0x00006400000c000b */
[----:B01----:R-:W-:Y:S01]  /*2eb00*/  ENDCOLLECTIVE ;  /* 0x000000000000791b */ /* 0x003fe20003800000 */
.L_x_2688:
[----:B------:R-:W-:Y:S01]  /*2eb10*/  SEL R61, R71, R96, P0 ;  /* 0x00000060473d7207 */ /* 0x000fe20000000000 */
[----:B------:R-:W-:Y:S01]  /*2eb20*/  IMAD.MOV.U32 R13, RZ, RZ, R98 ;  /* 0x000000ffff0d7224 */ /* 0x000fe200078e0062 */
[----:B------:R-:W-:Y:S01]  /*2eb30*/  MOV R12, R7 ;  /* 0x00000007000c7202 */ /* 0x000fe20000000f00 */
[----:B------:R-:W-:-:S07]  /*2eb40*/  IMAD.MOV.U32 R73, RZ, RZ, R14 ;  /* 0x000000ffff497224 */ /* 0x000fce00078e000e */
[----:B------:R-:W-:Y:S05]  /*2eb50*/  WARPSYNC.COLLECTIVE R15, `(.L_x_2689) ;  /* 0x000000000f087348 */ /* 0x000fea0003c00000 */
[----:B------:R0:W1:Y:S02]  /*2eb60*/  SHFL.IDX P6, R14, R13, R12, R11 ;  /* 0x0000000c0d0e7389 */ /* 0x00006400000c000b */
[----:B01----:R-:W-:Y:S01]  /*2eb70*/  ENDCOLLECTIVE ;  /* 0x000000000000791b */ /* 0x003fe20003800000 */
.L_x_2689:
[----:B------:R-:W-:Y:S02]  /*2eb80*/  IMAD.MOV.U32 R13, RZ, RZ, R75 ;  /* 0x000000ffff0d7224 */ /* 0x000fe400078e004b */
[----:B------:R-:W-:Y:S02]  /*2eb90*/  IMAD.MOV.U32 R12, RZ, RZ, R2 ;  /* 0x000000ffff0c7224 */ /* 0x000fe400078e0002 */
[----:B------:R-:W-:-:S07]  /*2eba0*/  IMAD.MOV.U32 R98, RZ, RZ, R14 ;  /* 0x000000ffff627224 */ /* 0x000fce00078e000e */
[----:B------:R-:W-:Y:S05]  /*2ebb0*/  WARPSYNC.COLLECTIVE R15, `(.L_x_2690) ;  /* 0x000000000f087348 */ /* 0x000fea0003c00000 */
[----:B------:R0:W1:Y:S02]  /*2ebc0*/  SHFL.IDX P6, R14, R13, R12, R11 ;  /* 0x0000000c0d0e7389 */ /* 0x00006400000c000b */
[----:B01----:R-:W-:Y:S01]  /*2ebd0*/  ENDCOLLECTIVE ;  /* 0x000000000000791b */ /* 0x003fe20003800000 */
.L_x_2690:
[----:B------:R-:W-:Y:S02]  /*2ebe0*/  SEL R45, R73, R98, P0 ;  /* 0x00000062492d7207 */ /* 0x000fe40000000000 */
[----:B------:R-:W-:Y:S02]  /*2ebf0*/  SEL R47, R98, R73, P0 ;  /* 0x00000049622f7207 */ /* 0x000fe40000000000 */
[----:B------:R-:W-:Y:S01]  /*2ec00*/  MOV R13, R100 ;  /* 0x00000064000d7202 */ /* 0x000fe20000000f00 */
[----:B------:R-:W-:Y:S02]  /*2ec10*/  IMAD.MOV.U32 R12, RZ, RZ, R7 ;  /* 0x000000ffff0c7224 */ /* 0x000fe400078e0007 */
[----:B------:R-:W-:-:S07]  /*2ec20*/  IMAD.MOV.U32 R75, RZ, RZ, R14 ;  /* 0x000000ffff4b7224 */ /* 0x000fce00078e000e */
[----:B------:R-:W-:Y:S05]  /*2ec30*/  WARPSYNC.COLLECTIVE R15, `(.L_x_2691) ;  /* 0x000000000f087348 */ /* 0x000fea0003c00000 */
[----:B------:R0:W1:Y:S02]  /*2ec40*/  SHFL.IDX P6, R14, R13, R12, R11 ;  /* 0x0000000c0d0e7389 */ /* 0x00006400000c000b */
[----:B01----:R-:W-:Y:S01]  /*2ec50*/  ENDCOLLECTIVE ;  /* 0x000000000000791b */ /* 0x003fe20003800000 */
.L_x_2691:
[----:B------:R-:W-:Y:S02]  /*2ec60*/  IMAD.MOV.U32 R13, RZ, RZ, R77 ;  /* 0x000000ffff0d7224 */ /* 0x000fe400078e004d */
[----:B------:R-:W-:Y:S02]  /*2ec70*/  IMAD.MOV.U32 R12, RZ, RZ, R2 ;  /* 0x000000ffff0c7224 */ /* 0x000fe400078e0002 */
[----:B------:R-:W-:-:S07]  /*2ec80*/  IMAD.MOV.U32 R100, RZ, RZ, R14 ;  /* 0x000000ffff647224 */ /* 0x000fce00078e000e */
[----:B------:R-:W-:Y:S05]  /*2ec90*/  WARPSYNC.COLLECTIVE R15, `(.L_x_2692) ;  /* 0x000000000f087348 */ /* 0x000fea0003c00000 */
[----:B------:R0:W1:Y:S02]  /*2eca0*/  SHFL.IDX P6, R14, R13, R12, R11 ;  /* 0x0000000c0d0e7389 */ /* 0x00006400000c000b */
[----:B01----:R-:W-:Y:S01]  /*2ecb0*/  ENDCOLLECTIVE ;  /* 0x000000000000791b */ /* 0x003fe20003800000 */
.L_x_2692:
[----:B------:R-:W-:Y:S01]  /*2ecc0*/  SEL R65, R75, R100, P0 ;  /* 0x000000644b417207 */ /* 0x000fe20000000000 */
[----:B------:R-:W-:Y:S02]  /*2ecd0*/  IMAD.MOV.U32 R13, RZ, RZ, R110 ;  /* 0x000000ffff0d7224 */ /* 0x000fe400078e006e */
[----:B------:R-:W-:Y:S01]  /*2ece0*/  IMAD.MOV.U32 R12, RZ, RZ, R7 ;  /* 0x000000ffff0c7224 */ /* 0x000fe200078e0007 */
[----:B------:R-:W-:-:S07]  /*2ecf0*/  MOV R77, R14 ;  /* 0x0000000e004d7202 */ /* 0x000fce0000000f00 */
[----:B------:R-:W-:Y:S05]  /*2ed00*/  WARPSYNC.COLLECTIVE R15, `(.L_x_2693) ;  /* 0x000000000f087348 */ /* 0x000fea0003c00000 */
[----:B------:R0:W1:Y:S02]  /*2ed10*/  SHFL.IDX P6, R14, R13, R12, R11 ;  /* 0x0000000c0d0e7389 */ /* 0x00006400000c000b */
[----:B01----:R-:W-:Y:S01]  /*2ed20*/  ENDCOLLECTIVE ;  /* 0x000000000000791b */ /* 0x003fe20003800000 */
.L_x_2693:
[----:B------:R-:W-:Y:S01]  /*2ed30*/  IMAD.MOV.U32 R13, RZ, RZ, R79 ;  /* 0x000000ffff0d7224 */ /* 0x000fe200078e004f */
[----:B------:R-:W-:Y:S01]  /*2ed40*/  MOV R12, R2 ;  /* 0x00000002000c7202 */ /* 0x000fe20000000f00 */
[----:B------:R-:W-:-:S07]  /*2ed50*/  IMAD.MOV.U32 R110, RZ, RZ, R14 ;  /* 0x000000ffff6e7224 */ /* 0x000fce00078e000e */
[----:B------:R-:W-:Y:S05]  /*2ed60*/  WARPSYNC.COLLECTIVE R15, `(.L_x_2694) ;  /* 0x000000000f087348 */ /* 0x000fea0003c00000 */
[----:B------:R0:W1:Y:S02]  /*2ed70*/  SHFL.IDX P6, R14, R13, R12, R11 ;  /* 0x0000000c0d0e7389 */ /* 0x00006400000c000b */
[----:B01----:R-:W-:Y:S01]  /*2ed80*/  ENDCOLLECTIVE ;  /* 0x000000000000791b */ /* 0x003fe20003800000 */
.L_x_2694:
        /* <DEDUP_REMOVED lines=8> */
.L_x_2695:
[----:B------:R-:W-:Y:S01]  /*2ee10*/  MOV R13, R109 ;  /* 0x0000006d000d7202 */ /* 0x000fe20000000f00 */
[----:B------:R-:W-:Y:S02]  /*2ee20*/  IMAD.MOV.U32 R12, RZ, RZ, R2 ;  /* 0x000000ffff0c7224 */ /* 0x000fe400078e0002 */
[----:B------:R-:W-:-:S07]  /*2ee30*/  IMAD.MOV.U32 R112, RZ, RZ, R14 ;  /* 0x000000ffff707224 */ /* 0x000fce00078e000e */
[----:B------:R-:W-:Y:S05]  /*2ee40*/  WARPSYNC.COLLECTIVE R15, `(.L_x_2696) ;  /* 0x000000000f087348 */ /* 0x000fea0003c00000 */
[----:B------:R0:W1:Y:S02]  /*2ee50*/  SHFL.IDX P6, R14, R13, R12, R11 ;  /* 0x0000000c0d0e7389 */ /* 0x00006400000c000b */
[----:B01----:R-:W-:Y:S01]  /*2ee60*/  ENDCOLLECTIVE ;  /* 0x000000000000791b */ /* 0x003fe20003800000 */
.L_x_2696:
[----:B------:R-:W-:Y:S01]  /*2ee70*/  SEL R69, R79, R112, P0 ;  /* 0x000000704f457207 */ /* 0x000fe20000000000 */
[----:B------:R-:W-:Y:S02]  /*2ee80*/  IMAD.MOV.U32 R13, RZ, RZ, R114 ;  /* 0x000000ffff0d7224 */ /* 0x000fe400078e0072 */
[----:B------:R-:W-:Y:S02]  /*2ee90*/  IMAD.MOV.U32 R12, RZ, RZ, R7 ;  /* 0x000000ffff0c7224 */ /* 0x000fe400078e0007 */
[----:B------:R-:W-:-:S07]  /*2eea0*/  IMAD.MOV.U32 R109, RZ, RZ, R14 ;  /* 0x000000ffff6d7224 */ /* 0x000fce00078e000e */
[----:B------:R-:W-:Y:S05]  /*2eeb0*/  WARPSYNC.COLLECTIVE R15, `(.L_x_2697) ;  /* 0x000000000f087348 */ /* 0x000fea0003c00000 */
[----:B------:R0:W1:Y:S02]  /*2eec0*/  SHFL.IDX P6, R14, R13, R12, R11 ;  /* 0x0000000c0d0e7389 */ /* 0x00006400000c000b */
[----:B01----:R-:W-:Y:S01]  /*2eed0*/  ENDCOLLECTIVE ;  /* 0x000000000000791b */ /* 0x003fe20003800000 */
.L_x_2697:
[----:B------:R-:W-:Y:S02]  /*2eee0*/  IMAD.MOV.U32 R13, RZ, RZ, R111 ;  /* 0x000000ffff0d7224 */ /* 0x000fe400078e006f */
[----:B------:R-:W-:Y:S01]  /*2eef0*/  IMAD.MOV.U32 R12, RZ, RZ, R2 ;  /* 0x000000ffff0c7224 */ /* 0x000fe200078e0002 */
[----:B------:R-:W-:-:S07]  /*2ef00*/  MOV R114, R14 ;  /* 0x0000000e00727202 */ /* 0x000fce0000000f00 */
[----:B------:R-:W-:Y:S05]  /*2ef10*/  WARPSYNC.COLLECTIVE R15, `(.L_x_2698) ;  /* 0x000000000f087348 */ /* 0x000fea0003c00000 */
[----:B------:R0:W1:Y:S02]  /*2ef20*/  SHFL.IDX P6, R14, R13, R12, R11 ;  /* 0x0000000c0d0e7389 */ /* 0x00006400000c000b */
[----:B01----:R-:W-:Y:S01]  /*2ef30*/  ENDCOLLECTIVE ;  /* 0x000000000000791b */ /* 0x003fe20003800000 */
.L_x_2698:
[----:B------:R-:W-:Y:S01]  /*2ef40*/  IMAD.MOV.U32 R13, RZ, RZ, R116 ;  /* 0x000000ffff0d7224 */ /* 0x000fe200078e0074 */
[----:B------:R-:W-:Y:S01]  /*2ef50*/  MOV R12, R7 ;  /* 0x00000007000c7202 */ /* 0x000fe20000000f00 */
[----:B------:R-:W-:-:S07]  /*2ef60*/  IMAD.MOV.U32 R111, RZ, RZ, R14 ;  /* 0x000000ffff6f7224 */ /* 0x000fce00078e000e */
[----:B------:R-:W-:Y:S05]  /*2ef70*/  WARPSYNC.COLLECTIVE R15, `(.L_x_2699) ;  /* 0x000000000f087348 */ /* 0x000fea0003c00000 */
[----:B------:R0:W1:Y:S02]  /*2ef80*/  SHFL.IDX P6, R14, R13, R12, R11 ;  /* 0x0000000c0d0e7389 */ /* 0x00006400000c000b */
[----:B01----:R-:W-:Y:S01]  /*2ef90*/  ENDCOLLECTIVE ;  /* 0x000000000000791b */ /* 0x003fe20003800000 */
.L_x_2699:
[----:B------:R-:W-:Y:S01]  /*2efa0*/  IMAD.MOV.U32 R13, RZ, RZ, R5 ;  /* 0x000000ffff0d7224 */ /* 0x000fe200078e0005 */
[----:B------:R-:W-:Y:S01]  /*2efb0*/  SEL R5, R53, R72, P0 ;  /* 0x0000004835057207 */ /* 0x000fe20000000000 */
[----:B------:R-:W-:Y:S02]  /*2efc0*/  IMAD.MOV.U32 R12, RZ, RZ, R2 ;  /* 0x000000ffff0c7224 */ /* 0x000fe400078e0002 */
[----:B------:R-:W-:Y:S02]  /*2efd0*/  IMAD.MOV.U32 R2, RZ, RZ, RZ ;  /* 0x000000ffff027224 */ /* 0x000fe400078e00ff */
[----:B------:R-:W-:-:S07]  /*2efe0*/  IMAD.MOV.U32 R116, RZ, RZ, R14 ;  /* 0x000000ffff747224 */ /* 0x000fce00078e000e */
[----:B------:R-:W-:Y:S05]  /*2eff0*/  WARPSYNC.COLLECTIVE R15, `(.L_x_2700) ;  /* 0x000000000f087348 */ /* 0x000fea0003c00000 */
[----:B------:R0:W1:Y:S02]  /*2f000*/  SHFL.IDX P6, R14, R13, R12, R11 ;  /* 0x0000000c0d0e7389 */ /* 0x00006400000c000b */
[----:B01----:R-:W-:Y:S01]  /*2f010*/  ENDCOLLECTIVE ;  /* 0x000000000000791b */ /* 0x003fe20003800000 */
.L_x_2700:
[----:B------:R-:W-:Y:S02]  /*2f020*/  SEL R77, R111, R116, P0 ;  /* 0x000000746f4d7207 */ /* 0x000fe40000000000 */
        /* <DEDUP_REMOVED lines=8> */
.L_x_2701:
        /* <DEDUP_REMOVED lines=14> */
[----:B------:R-:W-:Y:S01]  /*2f190*/  SEL R79, R116, R111, P0 ;  /* 0x0000006f744f7207 */ /* 0x000fe20000000000 */
[----:B------:R-:W-:Y:S06]  /*2f1a0*/  BRA `(.L_x_2702) ;  /* 0xffffff3400747947 */ /* 0x000fec000383ffff */
.L_x_2420:
        /* <DEDUP_REMOVED lines=11> */
.L_x_2704:
[----:B------:R-:W-:Y:S05]  /*2f260*/  BSYNC B1 ;  /* 0x0000000000017941 */ /* 0x000fea0003800000 */
.L_x_2703:
[----:B------:R-:W-:Y:S05]  /*2f270*/  BRA `(.L_x_2705) ;  /* 0xffffff68009c7947 */ /* 0x000fea000383ffff */
.L_x_2422:
[----:B------:R-:W-:Y:S01]  /*2f280*/  BSSY B1, `(.L_x_2706) ;  /* 0x0000006000017945 */ /* 0x000fe20003800000 */
[----:B------:R-:W-:-:S07]  /*2f290*/  IMAD.MOV.U32 R15, RZ, RZ, -0x1 ;  /* 0xffffffffff0f7424 */ /* 0x000fce00078e00ff */
[----:B0-----:R-:W-:Y:S05]  /*2f2a0*/  WARPSYNC.COLLECTIVE R15, `(.L_x_2707) ;  /* 0x000000000f0c7348 */ /* 0x001fea0003c00000 */
[----:B------:R-:W-:Y:S02]  /*2f2b0*/  ELECT P6, UR62, PT ;  /* 0x00000000003e782f */ /* 0x000fe400038c0000 */
[----:B------:R-:W-:Y:S01]  /*2f2c0*/  MOV R14, UR62 ;  /* 0x0000003e000e7c02 */ /* 0x000fe20008000f00 */
[----:B0-----:R-:W-:Y:S10]  /*2f2d0*/  ENDCOLLECTIVE ;  /* 0x000000000000791b */ /* 0x001ff40003800000 */
.L_x_2707:
[----:B------:R-:W-:Y:S05]  /*2f2e0*/  BSYNC B1 ;  /* 0x0000000000017941 */ /* 0x000fea0003800000 */
.L_x_2706:
[----:B------:R-:W-:Y:S05]  /*2f2f0*/  BRA `(.L_x_2421) ;  /* 0xffffff6800947947 */ /* 0x000fea000383ffff */
.L_x_2424:
[----:B0-----:R0:W1:Y:S02]  /*2f300*/  SYNCS.PHASECHK.TRANS64.TRYWAIT P0, [R11+URZ+0x38820], R4 ;  /* 0x038820040b0075a7 */ /* 0x001064000800017f */
[----:B-1----:R-:W-:Y:S05]  /*2f310*/  @!P0 NANOSLEEP.SYNCS 0x989680 ;  /* 0x009896800000895d */ /* 0x002fea0003900000 */
[----:B------:R-:W1:Y:S02]  /*2f320*/  @!P0 SYNCS.PHASECHK.TRANS64 P0, [R11+URZ+0x38820], R4 ;  /* 0x038820040b0085a7 */ /* 0x000e64000800007f */
[----:B-1----:R-:W-:Y:S05]  /*2f330*/  @!P0 BRA `(.L_x_2424) ;  /* 0xfffffffc00f08947 */ /* 0x002fea000383ffff */
[----:B------:R-:W-:Y:S05]  /*2f340*/  BRA `(.L_x_2708) ;  /* 0xffffff6800b07947 */ /* 0x000fea000383ffff */
.L_x_2428:
[----:B-1----:R1:W2:Y:S02]  /*2f350*/  SYNCS.PHASECHK.TRANS64.TRYWAIT P0, [R7+URZ+0x388a0], R10 ;  /* 0x0388a00a070075a7 */ /* 0x0022a4000800017f */
[----:B--2---:R-:W-:Y:S05]  /*2f360*/  @!P0 NANOSLEEP.SYNCS 0x989680 ;  /* 0x009896800000895d */ /* 0x004fea0003900000 */
[----:B------:R-:W2:Y:S02]  /*2f370*/  @!P0 SYNCS.PHASECHK.TRANS64 P0, [R7+URZ+0x388a0], R10 ;  /* 0x0388a00a070085a7 */ /* 0x000ea4000800007f */
[----:B--2---:R-:W-:Y:S05]  /*2f380*/  @!P0 BRA `(.L_x_2428) ;  /* 0xfffffffc00f08947 */ /* 0x004fea000383ffff */
[----:B------:R-:W-:Y:S05]  /*2f390*/  BRA `(.L_x_2709) ;  /* 0xffffff6800d07947 */ /* 0x000fea000383ffff */
.L_x_2434:
[----:B0-----:R0:W2:Y:S02]  /*2f3a0*/  SYNCS.PHASECHK.TRANS64.TRYWAIT P0, [R7+URZ+0x388c0], R10 ;  /* 0x0388c00a070075a7 */ /* 0x0010a4000800017f */
[----:B--2---:R-:W-:Y:S05]  /*2f3b0*/  @!P0 NANOSLEEP.SYNCS 0x989680 ;  /* 0x009896800000895d */ /* 0x004fea0003900000 */
[----:B------:R-:W2:Y:S02]  /*2f3c0*/  @!P0 SYNCS.PHASECHK.TRANS64 P0, [R7+URZ+0x388c0], R10 ;  /* 0x0388c00a070085a7 */ /* 0x000ea4000800007f */
[----:B--2---:R-:W-:Y:S05]  /*2f3d0*/  @!P0 BRA `(.L_x_2434) ;  /* 0xfffffffc00f08947 */ /* 0x004fea000383ffff */
[----:B------:R-:W-:Y:S05]  /*2f3e0*/  BRA `(.L_x_2710) ;  /* 0xffffff6c00907947 */ /* 0x000fea000383ffff */
.L_x_2442:
[----:B0-----:R0:W1:Y:S02]  /*2f3f0*/  SYNCS.PHASECHK.TRANS64.TRYWAIT P1, [R7+URZ+0x388a0], R6 ;  /* 0x0388a006070075a7 */ /* 0x001064000802017f */
[----:B-1----:R-:W-:Y:S05]  /*2f400*/  @!P1 NANOSLEEP.SYNCS 0x989680 ;  /* 0x009896800000995d */ /* 0x002fea0003900000 */
[----:B------:R-:W1:Y:S02]  /*2f410*/  @!P1 SYNCS.PHASECHK.TRANS64 P1, [R7+URZ+0x388a0], R6 ;  /* 0x0388a006070095a7 */ /* 0x000e64000802007f */
[----:B-1----:R-:W-:Y:S05]  /*2f420*/  @!P1 BRA `(.L_x_2442) ;  /* 0xfffffffc00f09947 */ /* 0x002fea000383ffff */
[----:B------:R-:W-:Y:S05]  /*2f430*/  BRA `(.L_x_2711) ;  /* 0xffffff7000ac7947 */ /* 0x000fea000383ffff */
.L_x_2448:
[----:B-1----:R1:W2:Y:S02]  /*2f440*/  SYNCS.PHASECHK.TRANS64.TRYWAIT P1, [R7+URZ+0x388c0], R6 ;  /* 0x0388c006070075a7 */ /* 0x0022a4000802017f */
[----:B--2---:R-:W-:Y:S05]  /*2f450*/  @!P1 NANOSLEEP.SYNCS 0x989680 ;  /* 0x009896800000995d */ /* 0x004fea0003900000 */
[----:B------:R-:W2:Y:S02]  /*2f460*/  @!P1 SYNCS.PHASECHK.TRANS64 P1, [R7+URZ+0x388c0], R6 ;  /* 0x0388c006070095a7 */ /* 0x000ea4000802007f */
[----:B--2---:R-:W-:Y:S05]  /*2f470*/  @!P1 BRA `(.L_x_2448) ;  /* 0xfffffffc00f09947 */ /* 0x004fea000383ffff */
[----:B------:R-:W-:Y:S05]  /*2f480*/  BRA `(.L_x_2712) ;  /* 0xffffff7400647947 */ /* 0x000fea000383ffff */
.L_x_2463:
[----:B------:R-:W1:Y:S01]  /*2f490*/  S2R R5, SR_TID.X ;  /* 0x0000000000057919 */ /* 0x000e620000002100 */
[----:B------:R-:W-:Y:S01]  /*2f4a0*/  BSSY B0, `(.L_x_2713) ;  /* 0x000000a000007945 */ /* 0x000fe20003800000 */
[----:B------:R-:W-:Y:S01]  /*2f4b0*/  MOV R12, RZ ;  /* 0x000000ff000c7202 */ /* 0x000fe20000000f00 */
        /* <DEDUP_REMOVED lines=8> */
.L_x_2714:
[----:B------:R-:W-:Y:S05]  /*2f540*/  BSYNC B0 ;  /* 0x0000000000007941 */ /* 0x000fea0003800000 */
.L_x_2713:
[----:B------:R-:W-:Y:S05]  /*2f550*/  BRA `(.L_x_2715) ;  /* 0xffffff8000fc7947 */ /* 0x000fea000383ffff */
.L_x_2465:
[----:B------:R-:W-:Y:S01]  /*2f560*/  BSSY B0, `(.L_x_2716) ;  /* 0x0000006000007945 */ /* 0x000fe20003800000 */
[----:B------:R-:W-:-:S07]  /*2f570*/  IMAD.MOV.U32 R15, RZ, RZ, -0x1 ;  /* 0xffffffffff0f7424 */ /* 0x000fce00078e00ff */
[----:B01----:R-:W-:Y:S05]  /*2f580*/  WARPSYNC.COLLECTIVE R15, `(.L_x_2717) ;  /* 0x000000000f0c7348 */ /* 0x003fea0003c00000 */
[----:B------:R-:W-:Y:S02]  /*2f590*/  ELECT P6, UR62, PT ;  /* 0x00000000003e782f */ /* 0x000fe400038c0000 */
[----:B------:R-:W-:Y:S01]  /*2f5a0*/  MOV R14, UR62 ;  /* 0x0000003e000e7c02 */ /* 0x000fe20008000f00 */
[----:B01----:R-:W-:Y:S10]  /*2f5b0*/  ENDCOLLECTIVE ;  /* 0x000000000000791b */ /* 0x003ff40003800000 */
.L_x_2717:
[----:B------:R-:W-:Y:S05]  /*2f5c0*/  BSYNC B0 ;  /* 0x0000000000007941 */ /* 0x000fea0003800000 */
.L_x_2716:
[----:B------:R-:W-:Y:S05]  /*2f5d0*/  BRA `(.L_x_2718) ;  /* 0xffffff8000f47947 */ /* 0x000fea000383ffff */
.L_x_2468:
[----:B-1----:R1:W2:Y:S02]  /*2f5e0*/  SYNCS.PHASECHK.TRANS64.TRYWAIT P2, [R5+URZ+0x38880], R7 ;  /* 0x03888007050075a7 */ /* 0x0022a4000804017f */
[----:B--2---:R-:W-:Y:S05]  /*2f5f0*/  @!P2 NANOSLEEP.SYNCS 0x989680 ;  /* 0x009896800000a95d */ /* 0x004fea0003900000 */
[----:B------:R-:W2:Y:S02]  /*2f600*/  @!P2 SYNCS.PHASECHK.TRANS64 P2, [R5+URZ+0x38880], R7 ;  /* 0x038880070500a5a7 */ /* 0x000ea4000804007f */
[----:B--2---:R-:W-:Y:S05]  /*2f610*/  @!P2 BRA `(.L_x_2468) ;  /* 0xfffffffc00f0a947 */ /* 0x004fea000383ffff */
[----:B------:R-:W-:Y:S05]  /*2f620*/  BRA `(.L_x_2719) ;  /* 0xffffff84006c7947 */ /* 0x000fea000383ffff */
.L_x_2470:
[----:B--2---:R2:W3:Y:S02]  /*2f630*/  SYNCS.PHASECHK.TRANS64.TRYWAIT P2, [R5+URZ+0x38840], R7 ;  /* 0x03884007050075a7 */ /* 0x0044e4000804017f */
[----:B---3--:R-:W-:Y:S05]  /*2f640*/  @!P2 NANOSLEEP.SYNCS 0x989680 ;  /* 0x009896800000a95d */ /* 0x008fea0003900000 */
[----:B------:R-:W3:Y:S02]  /*2f650*/  @!P2 SYNCS.PHASECHK.TRANS64 P2, [R5+URZ+0x38840], R7 ;  /* 0x038840070500a5a7 */ /* 0x000ee4000804007f */
[----:B---3--:R-:W-:Y:S05]  /*2f660*/  @!P2 BRA `(.L_x_2470) ;  /* 0xfffffffc00f0a947 */ /* 0x008fea000383ffff */
[----:B------:R-:W-:Y:S05]  /*2f670*/  BRA `(.L_x_2720) ;  /* 0xffffff8400e47947 */ /* 0x000fea000383ffff */
.L_x_2473:
        /* <DEDUP_REMOVED lines=8> */
.L_x_2479:
[----:B---3--:R3:W4:Y:S02]  /*2f700*/  SYNCS.PHASECHK.TRANS64.TRYWAIT P0, [R5+URZ+0x38880], R4 ;  /* 0x03888004050075a7 */ /* 0x008724000800017f */
[----:B----4-:R-:W-:Y:S05]  /*2f710*/  @!P0 NANOSLEEP.SYNCS 0x989680 ;  /* 0x009896800000895d */ /* 0x010fea0003900000 */
[----:B------:R-:W4:Y:S02]  /*2f720*/  @!P0 SYNCS.PHASECHK.TRANS64 P0, [R5+URZ+0x38880], R4 ;  /* 0x03888004050085a7 */ /* 0x000f24000800007f */
[----:B----4-:R-:W-:Y:S05]  /*2f730*/  @!P0 BRA `(.L_x_2479) ;  /* 0xfffffffc00f08947 */ /* 0x010fea000383ffff */
[----:B------:R-:W-:Y:S05]  /*2f740*/  BRA `(.L_x_2722) ;  /* 0xffffff8c00987947 */ /* 0x000fea000383ffff */
.L_x_2485:
[----:B-1----:R1:W2:Y:S02]  /*2f750*/  SYNCS.PHASECHK.TRANS64.TRYWAIT P0, [R5+URZ+0x38840], R4 ;  /* 0x03884004050075a7 */ /* 0x0022a4000800017f */
[----:B--2---:R-:W-:Y:S05]  /*2f760*/  @!P0 NANOSLEEP.SYNCS 0x989680 ;  /* 0x009896800000895d */ /* 0x004fea0003900000 */
[----:B------:R-:W2:Y:S02]  /*2f770*/  @!P0 SYNCS.PHASECHK.TRANS64 P0, [R5+URZ+0x38840], R4 ;  /* 0x03884004050085a7 */ /* 0x000ea4000800007f */
[----:B--2---:R-:W-:Y:S05]  /*2f780*/  @!P0 BRA `(.L_x_2485) ;  /* 0xfffffffc00f08947 */ /* 0x004fea000383ffff */
[----:B------:R-:W-:Y:S05]  /*2f790*/  BRA `(.L_x_2723) ;  /* 0xffffff9000647947 */ /* 0x000fea000383ffff */
.L_x_2492:
[----:B---3--:R-:W3:Y:S02]  /*2f7a0*/  LDL R4, [R1+0x4] ;  /* 0x0000040001047983 */ /* 0x008ee40000100800 */
[----:B---3--:R3:W4:Y:S02]  /*2f7b0*/  SYNCS.PHASECHK.TRANS64.TRYWAIT P2, [R4+URZ+0x38870], R3 ;  /* 0x03887003040075a7 */ /* 0x008724000804017f */
[----:B----4-:R-:W-:Y:S05]  /*2f7c0*/  @!P2 NANOSLEEP.SYNCS 0x989680 ;  /* 0x009896800000a95d */ /* 0x010fea0003900000 */
[----:B------:R-:W4:Y:S02]  /*2f7d0*/  @!P2 SYNCS.PHASECHK.TRANS64 P2, [R4+URZ+0x38870], R3 ;  /* 0x038870030400a5a7 */ /* 0x000f24000804007f */
[----:B----4-:R-:W-:Y:S05]  /*2f7e0*/  @!P2 BRA `(.L_x_2492) ;  /* 0xfffffffc00eca947 */ /* 0x010fea000383ffff */
[----:B------:R-:W-:Y:S05]  /*2f7f0*/  BRA `(.L_x_2724) ;  /* 0xffffff9400487947 */ /* 0x000fea000383ffff */
.L_x_2494:
[----:B---3--:R-:W3:Y:S02]  /*2f800*/  LDL R5, [R1+0x4] ;  /* 0x0000040001057983 */ /* 0x008ee40000100800 */
[----:B---3--:R3:W4:Y:S02]  /*2f810*/  SYNCS.PHASECHK.TRANS64.TRYWAIT P2, [R5+URZ+0x38860], R4 ;  /* 0x03886004050075a7 */ /* 0x008724000804017f */
[----:B----4-:R-:W-:Y:S05]  /*2f820*/  @!P2 NANOSLEEP.SYNCS 0x989680 ;  /* 0x009896800000a95d */ /* 0x010fea0003900000 */
[----:B------:R-:W4:Y:S02]  /*2f830*/  @!P2 SYNCS.PHASECHK.TRANS64 P2, [R5+URZ+0x38860], R4 ;  /* 0x038860040500a5a7 */ /* 0x000f24000804007f */
[----:B----4-:R-:W-:Y:S05]  /*2f840*/  @!P2 BRA `(.L_x_2494) ;  /* 0xfffffffc00eca947 */ /* 0x010fea000383ffff */
[----:B------:R-:W-:Y:S05]  /*2f850*/  BRA `(.L_x_2725) ;  /* 0xffffff9400507947 */ /* 0x000fea000383ffff */
.L_x_2501:
[----:B-1----:R1:W2:Y:S02]  /*2f860*/  SYNCS.PHASECHK.TRANS64.TRYWAIT P0, [R2+URZ+0x38870], R0 ;  /* 0x03887000020075a7 */ /* 0x0022a4000800017f */
[----:B--2---:R-:W-:Y:S05]  /*2f870*/  @!P0 NANOSLEEP.SYNCS 0x989680 ;  /* 0x009896800000895d */ /* 0x004fea0003900000 */
[----:B------:R-:W2:Y:S02]  /*2f880*/  @!P0 SYNCS.PHASECHK.TRANS64 P0, [R2+URZ+0x38870], R0 ;  /* 0x03887000020085a7 */ /* 0x000ea4000800007f */
[----:B--2---:R-:W-:Y:S05]  /*2f890*/  @!P0 BRA `(.L_x_2501) ;  /* 0xfffffffc00f08947 */ /* 0x004fea000383ffff */
[----:B------:R-:W-:Y:S05]  /*2f8a0*/  BRA `(.L_x_2726) ;  /* 0xffffffa000a87947 */ /* 0x000fea000383ffff */
.L_x_2503:
[----:B-1----:R1:W2:Y:S02]  /*2f8b0*/  SYNCS.PHASECHK.TRANS64.TRYWAIT P0, [R2+URZ+0x38860], R0 ;  /* 0x03886000020075a7 */ /* 0x0022a4000800017f */
[----:B--2---:R-:W-:Y:S05]  /*2f8c0*/  @!P0 NANOSLEEP.SYNCS 0x989680 ;  /* 0x009896800000895d */ /* 0x004fea0003900000 */
[----:B------:R-:W2:Y:S02]  /*2f8d0*/  @!P0 SYNCS.PHASECHK.TRANS64 P0, [R2+URZ+0x38860], R0 ;  /* 0x03886000020085a7 */ /* 0x000ea4000800007f */
[----:B--2---:R-:W-:Y:S05]  /*2f8e0*/  @!P0 BRA `(.L_x_2503) ;  /* 0xfffffffc00f08947 */ /* 0x004fea000383ffff */
[----:B------:R-:W-:Y:S05]  /*2f8f0*/  BRA `(.L_x_2727) ;  /* 0xffffffa000b07947 */ /* 0x000fea000383ffff */
.L_x_2507:
[----:B------:R-:W2:Y:S01]  /*2f900*/  LDL R3, [R1] ;  /* 0x0000000001037983 */ /* 0x000ea20000100800 */
[----:B------:R-:W-:Y:S01]  /*2f910*/  BSSY B0, `(.L_x_2728) ;  /* 0x0000008000007945 */ /* 0x000fe20003800000 */
[----:B------:R-:W-:Y:S01]  /*2f920*/  MOV R12, RZ ;  /* 0x000000ff000c7202 */ /* 0x000fe20000000f00 */
[----:B------:R-:W-:Y:S02]  /*2f930*/  IMAD.MOV.U32 R11, RZ, RZ, 0x1f ;  /* 0x0000001fff0b7424 */ /* 0x000fe400078e00ff */
[----:B------:R-:W-:Y:S02]  /*2f940*/  IMAD.MOV.U32 R15, RZ, RZ, -0x1 ;  /* 0xffffffffff0f7424 */ /* 0x000fe400078e00ff */
[----:B--2---:R-:W-:-:S07]  /*2f950*/  IMAD.MOV.U32 R13, RZ, RZ, R3 ;  /* 0x000000ffff0d7224 */ /* 0x004fce00078e0003 */
[----:B------:R-:W-:Y:S05]  /*2f960*/  WARPSYNC.COLLECTIVE R15, `(.L_x_2729) ;  /* 0x000000000f087348 */ /* 0x000fea0003c00000 */
[----:B------:R0:W1:Y:S02]  /*2f970*/  SHFL.IDX P6, R14, R13, R12, R11 ;  /* 0x0000000c0d0e7389 */ /* 0x00006400000c000b */
[----:B01----:R-:W-:Y:S01]  /*2f980*/  ENDCOLLECTIVE ;  /* 0x000000000000791b */ /* 0x003fe20003800000 */
.L_x_2729:
[----:B------:R-:W-:Y:S05]  /*2f990*/  BSYNC B0 ;  /* 0x0000000000007941 */ /* 0x000fea0003800000 */
.L_x_2728:
        /* <DEDUP_REMOVED lines=9> */
.L_x_2730:
        /* <DEDUP_REMOVED lines=11> */
[C---:B------:R-:W-:Y:S02]  /*2fae0*/  ISETP.GE.U32.AND P5, PT, R7.reuse, 0x10, PT ;  /* 0x000000100700780c */ /* 0x040fe40003fa6070 */
[----:B0-----:R-:W-:Y:S01]  /*2faf0*/  MOV R2, RZ ;  /* 0x000000ff00027202 */ /* 0x001fe20000000f00 */
[----:B--2---:R-:W-:Y:S01]  /*2fb00*/  @!P1 IMAD.MOV.U32 R2, RZ, RZ, R3 ;  /* 0x000000ffff029224 */ /* 0x004fe200078e0003 */
[----:B------:R-:W-:-:S03]  /*2fb10*/  ISETP.NE.AND P1, PT, R7, RZ, PT ;  /* 0x000000ff0700720c */ /* 0x000fc60003f25270 */
[----:B------:R-:W-:-:S10]  /*2fb20*/  IMAD.MOV.U32 R13, RZ, RZ, R2 ;  /* 0x000000ffff0d7224 */ /* 0x000fd400078e0002 */
[----:B------:R-:W-:Y:S05]  /*2fb30*/  WARPSYNC.COLLECTIVE R15, `(.L_x_2731) ;  /* 0x000000000f087348 */ /* 0x000fea0003c00000 */
[----:B------:R0:W1:Y:S02]  /*2fb40*/  SHFL.UP P6, R14, R13, R12, R11 ;  /* 0x0400000c0d0e7389 */ /* 0x00006400000c000b */
[----:B01----:R-:W-:Y:S01]  /*2fb50*/  ENDCOLLECTIVE ;  /* 0x000000000000791b */ /* 0x003fe20003800000 */
.L_x_2731:
        /* <DEDUP_REMOVED lines=8> */
.L_x_2732:
        /* <DEDUP_REMOVED lines=8> */
.L_x_2733:
[----:B------:R-:W-:Y:S01]  /*2fc60*/  MOV R12, 0x8 ;  /* 0x00000008000c7802 */ /* 0x000fe20000000f00 */
[----:B------:R-:W-:-:S05]  /*2fc70*/  IMAD.MOV.U32 R5, RZ, RZ, R14 ;  /* 0x000000ffff057224 */ /* 0x000fca00078e000e */
[----:B------:R-:W-:-:S05]  /*2fc80*/  SEL R5, R5, RZ, P3 ;  /* 0x000000ff05057207 */ /* 0x000fca0001800000 */
[----:B------:R-:W-:-:S04]  /*2fc90*/  IMAD.IADD R3, R3, 0x1, R5 ;  /* 0x0000000103037824 */ /* 0x000fc800078e0205 */
[----:B------:R-:W-:-:S07]  /*2fca0*/  IMAD.MOV.U32 R13, RZ, RZ, R3 ;  /* 0x000000ffff0d7224 */ /* 0x000fce00078e0003 */
[----:B------:R-:W-:Y:S05]  /*2fcb0*/  WARPSYNC.COLLECTIVE R15, `(.L_x_2734) ;  /* 0x000000000f087348 */ /* 0x000fea0003c00000 */
[----:B------:R0:W1:Y:S02]  /*2fcc0*/  SHFL.UP P6, R14, R13, R12, R11 ;  /* 0x0400000c0d0e7389 */ /* 0x00006400000c000b */
[----:B01----:R-:W-:Y:S01]  /*2fcd0*/  ENDCOLLECTIVE ;  /* 0x000000000000791b */ /* 0x003fe20003800000 */
.L_x_2734:
[----:B------:R-:W-:Y:S02]  /*2fce0*/  IMAD.MOV.U32 R12, RZ, RZ, 0x10 ;  /* 0x00000010ff0c7424 */ /* 0x000fe400078e00ff */
[----:B------:R-:W-:-:S05]  /*2fcf0*/  IMAD.MOV.U32 R5, RZ, RZ, R14 ;  /* 0x000000ffff057224 */ /* 0x000fca00078e000e */
[----:B------:R-:W-:-:S05]  /*2fd00*/  SEL R5, R5, RZ, P4 ;  /* 0x000000ff05057207 */ /* 0x000fca0002000000 */
[----:B------:R-:W-:-:S04]  /*2fd10*/  IMAD.IADD R3, R3, 0x1, R5 ;  /* 0x0000000103037824 */ /* 0x000fc800078e0205 */
[----:B------:R-:W-:-:S07]  /*2fd20*/  IMAD.MOV.U32 R13, RZ, RZ, R3 ;  /* 0x000000ffff0d7224 */ /* 0x000fce00078e0003 */
[----:B------:R-:W-:Y:S05]  /*2fd30*/  WARPSYNC.COLLECTIVE R15, `(.L_x_2735) ;  /* 0x000000000f087348 */ /* 0x000fea0003c00000 */
[----:B------:R0:W1:Y:S02]  /*2fd40*/  SHFL.UP P6, R14, R13, R12, R11 ;  /* 0x0400000c0d0e7389 */ /* 0x00006400000c000b */
[----:B01----:R-:W-:Y:S01]  /*2fd50*/  ENDCOLLECTIVE ;  /* 0x000000000000791b */ /* 0x003fe20003800000 */
.L_x_2735:
[----:B------:R-:W-:Y:S02]  /*2fd60*/  IMAD.MOV.U32 R12, RZ, RZ, 0x1f ;  /* 0x0000001fff0c7424 */ /* 0x000fe400078e00ff */
[----:B------:R-:W-:Y:S01]  /*2fd70*/  IMAD.MOV.U32 R11, RZ, RZ, 0x1f ;  /* 0x0000001fff0b7424 */ /* 0x000fe200078e00ff */
[----:B------:R-:W-:-:S04]  /*2fd80*/  MOV R5, R14 ;  /* 0x0000000e00057202 */ /* 0x000fc80000000f00 */
[----:B------:R-:W-:-:S05]  /*2fd90*/  SEL R5, R5, RZ, P5 ;  /* 0x000000ff05057207 */ /* 0x000fca0002800000 */
[----:B------:R-:W-:-:S04]  /*2fda0*/  IMAD.IADD R5, R3, 0x1, R5 ;  /* 0x0000000103057824 */ /* 0x000fc800078e0205 */
[----:B------:R-:W-:-:S07]  /*2fdb0*/  IMAD.MOV.U32 R13, RZ, RZ, R5 ;  /* 0x000000ffff0d7224 */ /* 0x000fce00078e0005 */
[----:B------:R-:W-:Y:S05]  /*2fdc0*/  WARPSYNC.COLLECTIVE R15, `(.L_x_2736) ;  /* 0x000000000f087348 */ /* 0x000fea0003c00000 */
[----:B------:R0:W1:Y:S02]  /*2fdd0*/  SHFL.IDX P6, R14, R13, R12, R11 ;  /* 0x0000000c0d0e7389 */ /* 0x00006400000c000b */
[----:B01----:R-:W-:Y:S01]  /*2fde0*/  ENDCOLLECTIVE ;  /* 0x000000000000791b */ /* 0x003fe20003800000 */
.L_x_2736:
[----:B------:R-:W-:Y:S01]  /*2fdf0*/  MOV R9, R14 ;  /* 0x0000000e00097202 */ /* 0x000fe20000000f00 */
[----:B------:R-:W-:Y:S06]  /*2fe00*/  BRA `(.L_x_2737) ;  /* 0xffffffac002c7947 */ /* 0x000fec000383ffff */
.L_x_2512:
[----:B------:R-:W-:Y:S01]  /*2fe10*/  BSSY B0, `(.L_x_2738) ;  /* 0x0000008000007945 */ /* 0x000fe20003800000 */
[----:B-----5:R-:W-:Y:S02]  /*2fe20*/  IMAD.MOV.U32 R13, RZ, RZ, R2 ;  /* 0x000000ffff0d7224 */ /* 0x020fe400078e0002 */
[----:B------:R-:W-:Y:S02]  /*2fe30*/  IMAD.MOV.U32 R12, RZ, RZ, 0x1 ;  /* 0x00000001ff0c7424 */ /* 0x000fe400078e00ff */
[----:B------:R-:W-:Y:S02]  /*2fe40*/  IMAD.MOV.U32 R11, RZ, RZ, RZ ;  /* 0x000000ffff0b7224 */ /* 0x000fe400078e00ff */
[----:B------:R-:W-:-:S07]  /*2fe50*/  IMAD.MOV.U32 R15, RZ, RZ, -0x1 ;  /* 0xffffffffff0f7424 */ /* 0x000fce00078e00ff */
[----:B0-----:R-:W-:Y:S05]  /*2fe60*/  WARPSYNC.COLLECTIVE R15, `(.L_x_2739) ;  /* 0x000000000f087348 */ /* 0x001fea0003c00000 */
[----:B------:R1:W2:Y:S02]  /*2fe70*/  SHFL.UP P6, R14, R13, R12, R11 ;  /* 0x0400000c0d0e7389 */ /* 0x0002a400000c000b */
[----:B012---:R-:W-:Y:S01]  /*2fe80*/  ENDCOLLECTIVE ;  /* 0x000000000000791b */ /* 0x007fe20003800000 */
.L_x_2739:
[----:B------:R-:W-:Y:S05]  /*2fe90*/  BSYNC B0 ;  /* 0x0000000000007941 */ /* 0x000fea0003800000 */
.L_x_2738:
[----:B------:R-:W-:Y:S01]  /*2fea0*/  SEL R3, R14, RZ, P1 ;  /* 0x000000ff0e037207 */ /* 0x000fe20000800000 */
[----:B------:R-:W-:Y:S02]  /*2feb0*/  IMAD.MOV.U32 R12, RZ, RZ, 0x2 ;  /* 0x00000002ff0c7424 */ /* 0x000fe400078e00ff */
[----:B------:R-:W-:Y:S01]  /*2fec0*/  IMAD.MOV.U32 R11, RZ, RZ, RZ ;  /* 0x000000ffff0b7224 */ /* 0x000fe200078e00ff */
[----:B------:R-:W-:Y:S01]  /*2fed0*/  IADD3 R3, R2, R3, RZ ;  /* 0x0000000302037210 */ /* 0x000fe20007ffe0ff */
[----:B------:R-:W-:-:S04]  /*2fee0*/  IMAD.MOV.U32 R15, RZ, RZ, -0x1 ;  /* 0xffffffffff0f7424 */ /* 0x000fc800078e00ff */
[----:B------:R-:W-:-:S07]  /*2fef0*/  IMAD.MOV.U32 R13, RZ, RZ, R3 ;  /* 0x000000ffff0d7224 */ /* 0x000fce00078e0003 */
[----:B------:R-:W-:Y:S05]  /*2ff00*/  WARPSYNC.COLLECTIVE R15, `(.L_x_2740) ;  /* 0x000000000f087348 */ /* 0x000fea0003c00000 */
[----:B------:R0:W1:Y:S02]  /*2ff10*/  SHFL.UP P6, R14, R13, R12, R11 ;  /* 0x0400000c0d0e7389 */ /* 0x00006400000c000b */
[----:B01----:R-:W-:Y:S01]  /*2ff20*/  ENDCOLLECTIVE ;  /* 0x000000000000791b */ /* 0x003fe20003800000 */
.L_x_2740:
[----:B------:R-:W-:Y:S01]  /*2ff30*/  IMAD.MOV.U32 R12, RZ, RZ, 0x4 ;  /* 0x00000004ff0c7424 */ /* 0x000fe200078e00ff */
[----:B------:R-:W-:-:S04]  /*2ff40*/  MOV R5, R14 ;  /* 0x0000000e00057202 */ /* 0x000fc80000000f00 */
[----:B------:R-:W-:-:S05]  /*2ff50*/  SEL R5, R5, RZ, P2 ;  /* 0x000000ff05057207 */ /* 0x000fca0001000000 */
[----:B------:R-:W-:-:S04]  /*2ff60*/  IMAD.IADD R3, R3, 0x1, R5 ;  /* 0x0000000103037824 */ /* 0x000fc800078e0205 */
[----:B------:R-:W-:-:S07]  /*2ff70*/  IMAD.MOV.U32 R13, RZ, RZ, R3 ;  /* 0x000000ffff0d7224 */ /* 0x000fce00078e0003 */
[----:B------:R-:W-:Y:S05]  /*2ff80*/  WARPSYNC.COLLECTIVE R15, `(.L_x_2741) ;  /* 0x000000000f087348 */ /* 0x000fea0003c00000 */
[----:B------:R0:W1:Y:S02]  /*2ff90*/  SHFL.UP P6, R14, R13, R12, R11 ;  /* 0x0400000c0d0e7389 */ /* 0x00006400000c000b */
[----:B01----:R-:W-:Y:S01]  /*2ffa0*/  ENDCOLLECTIVE ;  /* 0x000000000000791b */ /* 0x003fe20003800000 */
.L_x_2741:
        /* <DEDUP_REMOVED lines=8> */
.L_x_2742:
        /* <DEDUP_REMOVED lines=8> */
.L_x_2743:
[----:B------:R-:W-:Y:S01]  /*300b0*/  MOV R12, 0x1f ;  /* 0x0000001f000c7802 */ /* 0x000fe20000000f00 */
[----:B------:R-:W-:Y:S02]  /*300c0*/  IMAD.MOV.U32 R11, RZ, RZ, 0x1f ;  /* 0x0000001fff0b7424 */ /* 0x000fe400078e00ff */
[----:B------:R-:W-:-:S05]  /*300d0*/  IMAD.MOV.U32 R5, RZ, RZ, R14 ;  /* 0x000000ffff057224 */ /* 0x000fca00078e000e */
[----:B------:R-:W-:-:S05]  /*300e0*/  SEL R5, R5, RZ, P5 ;  /* 0x000000ff05057207 */ /* 0x000fca0002800000 */
[----:B------:R-:W-:-:S04]  /*300f0*/  IMAD.IADD R6, R3, 0x1, R5 ;  /* 0x0000000103067824 */ /* 0x000fc800078e0205 */
[----:B------:R-:W-:-:S07]  /*30100*/  IMAD.MOV.U32 R13, RZ, RZ, R6 ;  /* 0x000000ffff0d7224 */ /* 0x000fce00078e0006 */
[----:B------:R-:W-:Y:S05]  /*30110*/  WARPSYNC.COLLECTIVE R15, `(.L_x_2744) ;  /* 0x000000000f087348 */ /* 0x000fea0003c00000 */
[----:B------:R0:W1:Y:S02]  /*30120*/  SHFL.IDX P6, R14, R13, R12, R11 ;  /* 0x0000000c0d0e7389 */ /* 0x00006400000c000b */
[----:B01----:R-:W-:Y:S01]  /*30130*/  ENDCOLLECTIVE ;  /* 0x000000000000791b */ /* 0x003fe20003800000 */
.L_x_2744:
[----:B------:R-:W-:Y:S01]  /*30140*/  IMAD.MOV.U32 R9, RZ, RZ, R14 ;  /* 0x000000ffff097224 */ /* 0x000fe200078e000e */
[----:B------:R-:W-:Y:S06]  /*30150*/  BRA `(.L_x_2745) ;  /* 0xffffffac00007947 */ /* 0x000fec000383ffff */
.L_x_2514:
[----:B------:R-:W-:Y:S01]  /*30160*/  BSSY B0, `(.L_x_2746) ;  /* 0x0000006000007945 */ /* 0x000fe20003800000 */
[----:B------:R-:W-:Y:S01]  /*30170*/  PLOP3.LUT P6, PT, P6, PT, PT, 0x8, 0x0 ;  /* 0x000000000000781c */ /* 0x000fe200037ce170 */
[----:B------:R-:W-:-:S12]  /*30180*/  IMAD.MOV.U32 R15, RZ, RZ, -0x1 ;  /* 0xffffffffff0f7424 */ /* 0x000fd800078e00ff */
[----:B0-----:R-:W-:Y:S05]  /*30190*/  WARPSYNC.COLLECTIVE R15, `(.L_x_2747) ;  /* 0x000000000f087348 */ /* 0x001fea0003c00000 */
[----:B------:R-:W-:Y:S01]  /*301a0*/  VOTE.ANY R14, PT, P6 ;  /* 0x00000000000e7806 */ /* 0x000fe200030e0100 */
[----:B0-----:R-:W-:Y:S06]  /*301b0*/  ENDCOLLECTIVE ;  /* 0x000000000000791b */ /* 0x001fec0003800000 */
.L_x_2747:
[----:B------:R-:W-:Y:S05]  /*301c0*/  BSYNC B0 ;  /* 0x0000000000007941 */ /* 0x000fea0003800000 */
.L_x_2746:
[----:B------:R-:W-:Y:S01]  /*301d0*/  IMAD.MOV.U32 R5, RZ, RZ, R14 ;  /* 0x000000ffff057224 */ /* 0x000fe200078e000e */
[----:B------:R-:W-:Y:S01]  /*301e0*/  MOV R13, R2 ;  /* 0x00000002000d7202 */ /* 0x000fe20000000f00 */
[----:B------:R-:W-:Y:S02]  /*301f0*/  IMAD.MOV.U32 R11, RZ, RZ, 0x1f ;  /* 0x0000001fff0b7424 */ /* 0x000fe400078e00ff */
[----:B------:R-:W0:Y:S01]  /*30200*/  POPC R4, R5 ;  /* 0x0000000500047309 */ /* 0x000e220000000000 */
[----:B------:R-:W-:Y:S02]  /*30210*/  IMAD.MOV.U32 R15, RZ, RZ, -0x1 ;  /* 0xffffffffff0f7424 */ /* 0x000fe400078e00ff */
[----:B0-----:R-:W-:-:S07]  /*30220*/  IMAD.MOV.U32 R12, RZ, RZ, R4 ;  /* 0x000000ffff0c7224 */ /* 0x001fce00078e0004 */
[----:B------:R-:W-:Y:S05]  /*30230*/  WARPSYNC.COLLECTIVE R15, `(.L_x_2748) ;  /* 0x000000000f087348 */ /* 0x000fea0003c00000 */
[----:B------:R0:W1:Y:S02]  /*30240*/  SHFL.IDX P6, R14, R13, R12, R11 ;  /* 0x0000000c0d0e7389 */ /* 0x00006400000c000b */
[----:B01----:R-:W-:Y:S01]  /*30250*/  ENDCOLLECTIVE ;  /* 0x000000000000791b */ /* 0x003fe20003800000 */
.L_x_2748:
[----:B------:R-:W-:Y:S01]  /*30260*/  IMAD.MOV.U32 R7, RZ, RZ, R14 ;  /* 0x000000ffff077224 */ /* 0x000fe200078e000e */
[----:B------:R-:W-:Y:S06]  /*30270*/  BRA `(.L_x_2749) ;  /* 0xffffffa800f07947 */ /* 0x000fec000383ffff */
.L_x_2516:
[----:B------:R-:W-:Y:S01]  /*30280*/  BSSY B0, `(.L_x_2750) ;  /* 0x0000007000007945 */ /* 0x000fe20003800000 */
[----:B------:R-:W-:Y:S01]  /*30290*/  MOV R13, R6 ;  /* 0x00000006000d7202 */ /* 0x000fe20000000f00 */
[----:B------:R-:W-:Y:S02]  /*302a0*/  IMAD.MOV.U32 R11, RZ, RZ, 0x1f ;  /* 0x0000001fff0b7424 */ /* 0x000fe400078e00ff */
[----:B------:R-:W-:-:S07]  /*302b0*/  IMAD.MOV.U32 R15, RZ, RZ, -0x1 ;  /* 0xffffffffff0f7424 */ /* 0x000fce00078e00ff */
[----:B0-2---:R-:W-:Y:S05]  /*302c0*/  WARPSYNC.COLLECTIVE R15, `(.L_x_2751) ;  /* 0x000000000f087348 */ /* 0x005fea0003c00000 */
[----:B------:R1:W3:Y:S02]  /*302d0*/  SHFL.IDX P6, R14, R13, R12, R11 ;  /* 0x0000000c0d0e7389 */ /* 0x0002e400000c000b */
[----:B0123--:R-:W-:Y:S01]  /*302e0*/  ENDCOLLECTIVE ;  /* 0x000000000000791b */ /* 0x00ffe20003800000 */
.L_x_2751:
[----:B------:R-:W-:Y:S05]  /*302f0*/  BSYNC B0 ;  /* 0x0000000000007941 */ /* 0x000fea0003800000 */
.L_x_2750:
[----:B------:R-:W-:Y:S01]  /*30300*/  IMAD.MOV.U32 R2, RZ, RZ, R14 ;  /* 0x000000ffff027224 */ /* 0x000fe200078e000e */
[----:B------:R-:W-:Y:S06]  /*30310*/  BRA `(.L_x_2515) ;  /* 0xffffffa800e47947 */ /* 0x000fec000383ffff */
.L_x_2520:
[----:B0-----:R0:W1:Y:S02]  /*30320*/  SYNCS.PHASECHK.TRANS64.TRYWAIT P0, [R0+URZ+0x38820], R3 ;  /* 0x03882003000075a7 */ /* 0x001064000800017f */
[----:B-1----:R-:W-:Y:S05]  /*30330*/  @!P0 NANOSLEEP.SYNCS 0x989680 ;  /* 0x009896800000895d */ /* 0x002fea0003900000 */
[----:B------:R-:W1:Y:S02]  /*30340*/  @!P0 SYNCS.PHASECHK.TRANS64 P0, [R0+URZ+0x38820], R3 ;  /* 0x03882003000085a7 */ /* 0x000e64000800007f */
[----:B-1----:R-:W-:Y:S05]  /*30350*/  @!P0 BRA `(.L_x_2520) ;  /* 0xfffffffc00f08947 */ /* 0x002fea000383ffff */
[----:B------:R-:W-:Y:S05]  /*30360*/  BRA `(.L_x_2752) ;  /* 0xffffffb0009c7947 */ /* 0x000fea000383ffff */
.L_x_2521:
        /* <DEDUP_REMOVED lines=11> */
.L_x_2754:
[----:B------:R-:W-:Y:S05]  /*30420*/  BSYNC B0 ;  /* 0x0000000000007941 */ /* 0x000fea0003800000 */
.L_x_2753:
[----:B------:R-:W-:Y:S05]  /*30430*/  BRA `(.L_x_2755) ;  /* 0xffffffb000847947 */ /* 0x000fea000383ffff */
.L_x_2522:
[----:B------:R-:W-:Y:S01]  /*30440*/  BSSY B0, `(.L_x_2756) ;  /* 0x0000006000007945 */ /* 0x000fe20003800000 */
[----:B------:R-:W-:-:S07]  /*30450*/  IMAD.MOV.U32 R15, RZ, RZ, -0x1 ;  /* 0xffffffffff0f7424 */ /* 0x000fce00078e00ff */
[----:B01----:R-:W-:Y:S05]  /*30460*/  WARPSYNC.COLLECTIVE R15, `(.L_x_2757) ;  /* 0x000000000f0c7348 */ /* 0x003fea0003c00000 */
[----:B------:R-:W-:Y:S02]  /*30470*/  ELECT P6, UR62, PT ;  /* 0x00000000003e782f */ /* 0x000fe400038c0000 */
[----:B------:R-:W-:Y:S01]  /*30480*/  MOV R14, UR62 ;  /* 0x0000003e000e7c02 */ /* 0x000fe20008000f00 */
[----:B01----:R-:W-:Y:S10]  /*30490*/  ENDCOLLECTIVE ;  /* 0x000000000000791b */ /* 0x003ff40003800000 */
.L_x_2757:
[----:B------:R-:W-:Y:S05]  /*304a0*/  BSYNC B0 ;  /* 0x0000000000007941 */ /* 0x000fea0003800000 */
.L_x_2756:
[----:B------:R-:W-:Y:S05]  /*304b0*/  BRA `(.L_x_2758) ;  /* 0xffffffb000787947 */ /* 0x000fea000383ffff */
.L_x_2524:
[----:B0-----:R0:W1:Y:S02]  /*304c0*/  SYNCS.PHASECHK.TRANS64.TRYWAIT P1, [R6+URZ], R5 ;  /* 0x00000005060075a7 */ /* 0x001064000802017f */
[----:B-1----:R-:W-:Y:S05]  /*304d0*/  @!P1 NANOSLEEP.SYNCS 0x989680 ;  /* 0x009896800000995d */ /* 0x002fea0003900000 */
[----:B------:R-:W1:Y:S02]  /*304e0*/  @!P1 SYNCS.PHASECHK.TRANS64 P1, [R6+URZ], R5 ;  /* 0x00000005060095a7 */ /* 0x000e64000802007f */
[----:B-1----:R-:W-:Y:S05]  /*304f0*/  @!P1 BRA `(.L_x_2524) ;  /* 0xfffffffc00f09947 */ /* 0x002fea000383ffff */
[----:B------:R-:W-:Y:S05]  /*30500*/  BRA `(.L_x_2759) ;  /* 0xffffffb000b47947 */ /* 0x000fea000383ffff */
.L_x_2525:
[----:B-1----:R1:W2:Y:S02]  /*30510*/  SYNCS.PHASECHK.TRANS64.TRYWAIT P1, [R7+URZ], R2 ;  /* 0x00000002070075a7 */ /* 0x0022a4000802017f */
[----:B--2---:R-:W-:Y:S05]  /*30520*/  @!P1 NANOSLEEP.SYNCS 0x989680 ;  /* 0x009896800000995d */ /* 0x004fea0003900000 */
[----:B------:R-:W2:Y:S02]  /*30530*/  @!P1 SYNCS.PHASECHK.TRANS64 P1, [R7+URZ], R2 ;  /* 0x00000002070095a7 */ /* 0x000ea4000802007f */
[----:B--2---:R-:W-:Y:S05]  /*30540*/  @!P1 BRA `(.L_x_2525) ;  /* 0xfffffffc00f09947 */ /* 0x004fea000383ffff */
[----:B------:R-:W-:Y:S05]  /*30550*/  BRA `(.L_x_2760) ;  /* 0xffffffb000a87947 */ /* 0x000fea000383ffff */
.L_x_2527:
[----:B--2---:R2:W3:Y:S02]  /*30560*/  SYNCS.PHASECHK.TRANS64.TRYWAIT P1, [R4+URZ+0x38860], R5 ;  /* 0x03886005040075a7 */ /* 0x0044e4000802017f */
[----:B---3--:R-:W-:Y:S05]  /*30570*/  @!P1 NANOSLEEP.SYNCS 0x989680 ;  /* 0x009896800000995d */ /* 0x008fea0003900000 */
[----:B------:R-:W3:Y:S02]  /*30580*/  @!P1 SYNCS.PHASECHK.TRANS64 P1, [R4+URZ+0x38860], R5 ;  /* 0x03886005040095a7 */ /* 0x000ee4000802007f */
[----:B---3--:R-:W-:Y:S05]  /*30590*/  @!P1 BRA `(.L_x_2527) ;  /* 0xfffffffc00f09947 */ /* 0x008fea000383ffff */
[----:B------:R-:W-:Y:S05]  /*305a0*/  BRA `(.L_x_2761) ;  /* 0xffffffb000ac7947 */ /* 0x000fea000383ffff */
.L_x_2529:
[----:B---3--:R3:W4:Y:S02]  /*305b0*/  SYNCS.PHASECHK.TRANS64.TRYWAIT P1, [R3+URZ+0x38860], R2 ;  /* 0x03886002030075a7 */ /* 0x008724000802017f */
[----:B----4-:R-:W-:Y:S05]  /*305c0*/  @!P1 NANOSLEEP.SYNCS 0x989680 ;  /* 0x009896800000995d */ /* 0x010fea0003900000 */
[----:B------:R-:W4:Y:S02]  /*305d0*/  @!P1 SYNCS.PHASECHK.TRANS64 P1, [R3+URZ+0x38860], R2 ;  /* 0x03886002030095a7 */ /* 0x000f24000802007f */
[----:B----4-:R-:W-:Y:S05]  /*305e0*/  @!P1 BRA `(.L_x_2529) ;  /* 0xfffffffc00f09947 */ /* 0x010fea000383ffff */
[----:B------:R-:W-:Y:S05]  /*305f0*/  BRA `(.L_x_2762) ;  /* 0xffffffb000ac7947 */ /* 0x000fea000383ffff */
.L_x_2531:
[----:B----4-:R4:W0:Y:S02]  /*30600*/  SYNCS.PHASECHK.TRANS64.TRYWAIT P0, [R4+URZ+0x38880], R5 ;  /* 0x03888005040075a7 */ /* 0x010824000800017f */
[----:B0-----:R-:W-:Y:S05]  /*30610*/  @!P0 NANOSLEEP.SYNCS 0x989680 ;  /* 0x009896800000895d */ /* 0x001fea0003900000 */
[----:B------:R-:W0:Y:S02]  /*30620*/  @!P0 SYNCS.PHASECHK.TRANS64 P0, [R4+URZ+0x38880], R5 ;  /* 0x03888005040085a7 */ /* 0x000e24000800007f */
[----:B0-----:R-:W-:Y:S05]  /*30630*/  @!P0 BRA `(.L_x_2531) ;  /* 0xfffffffc00f08947 */ /* 0x001fea000383ffff */
[----:B------:R-:W-:Y:S05]  /*30640*/  BRA `(.L_x_2532) ;  /* 0xffffffb000a87947 */ /* 0x000fea000383ffff */
.L_x_2763:
        /* <DEDUP_REMOVED lines=11> */
.L_x_12342:


//--------------------- .text._ZN7cutlass13device_kernelIN5flash11enable_sm90INS1_16FlashAttnFwdSm90INS1_25CollectiveMainloopFwdSm90ILi2EN4cute5tupleIJNS5_1CILi1EEES8_S8_EEENS6_IJNS7_ILi128EEENS7_ILi160EEENS7_ILi192EEEEEELi192ENS_12float_e4m3_tEfNS_4arch4Sm90ELb0ELb0ELb1ELb0ELb0ELb0ELb0ELb1ELb1ELb0ELb0ELb0EEENS1_21CollectiveEpilogueFwdINS6_IJSA_SC_SB_EEES9_NS_10bfloat16_tESG_Li256ELb0ELb0ELb0ELb1EEENS1_29StaticPersistentTileSchedulerILb0EEEEEEEEEvNT_6ParamsE --------------------------
	.section	.text._ZN7cutlass13device_kernelIN5flash11enable_sm90INS1_16FlashAttnFwdSm90INS1_25CollectiveMainloopFwdSm90ILi2EN4cute5tupleIJNS5_1CILi1EEES8_S8_EEENS6_IJNS7_ILi128EEENS7_ILi160EEENS7_ILi192EEEEEELi192ENS_12float_e4m3_tEfNS_4arch4Sm90ELb0ELb0ELb1ELb0ELb0ELb0ELb0ELb1ELb1ELb0ELb0ELb0EEENS1_21CollectiveEpilogueFwdINS6_IJSA_SC_SB_EEES9_NS_10bfloat16_tESG_Li256ELb0ELb0ELb0ELb1EEENS1_29StaticPersistentTileSchedulerILb0EEEEEEEEEvNT_6ParamsE,"ax",@progbits
	.align	128
.text._ZN7cutlass13device_kernelIN5flash11enable_sm90INS1_16FlashAttnFwdSm90INS1_25CollectiveMainloopFwdSm90ILi2EN4cute5tupleIJNS5_1CILi1EEES8_S8_EEENS6_IJNS7_ILi128EEENS7_ILi160EEENS7_ILi192EEEEEELi192ENS_12float_e4m3_tEfNS_4arch4Sm90ELb0ELb0ELb1ELb0ELb0ELb0ELb0ELb1ELb1ELb0ELb0ELb0EEENS1_21CollectiveEpilogueFwdINS6_IJSA_SC_SB_EEES9_NS_10bfloat16_tESG_Li256ELb0ELb0ELb0ELb1EEENS1_29StaticPersistentTileSchedulerILb0EEEEEEEEEvNT_6ParamsE:
        .type           _ZN7cutlass13device_kernelIN5flash11enable_sm90INS1_16FlashAttnFwdSm90INS1_25CollectiveMainloopFwdSm90ILi2EN4cute5tupleIJNS5_1CILi1EEES8_S8_EEENS6_IJNS7_ILi128EEENS7_ILi160EEENS7_ILi192EEEEEELi192ENS_12float_e4m3_tEfNS_4arch4Sm90ELb0ELb0ELb1ELb0ELb0ELb0ELb0ELb1ELb1ELb0ELb0ELb0EEENS1_21CollectiveEpilogueFwdINS6_IJSA_SC_SB_EEES9_NS_10bfloat16_tESG_Li256ELb0ELb0ELb0ELb1EEENS1_29StaticPersistentTileSchedulerILb0EEEEEEEEEvNT_6ParamsE,@function
        .size           _ZN7cutlass13device_kernelIN5flash11enable_sm90INS1_16FlashAttnFwdSm90INS1_25CollectiveMainloopFwdSm90ILi2EN4cute5tupleIJNS5_1CILi1EEES8_S8_EEENS6_IJNS7_ILi128EEENS7_ILi160EEENS7_ILi192EEEEEELi192ENS_12float_e4m3_tEfNS_4arch4Sm90ELb0ELb0ELb1ELb0ELb0ELb0ELb0ELb1ELb1ELb0ELb0ELb0EEENS1_21CollectiveEpilogueFwdINS6_IJSA_SC_SB_EEES9_NS_10bfloat16_tESG_Li256ELb0ELb0ELb0ELb1EEENS1_29StaticPersistentTileSchedulerILb0EEEEEEEEEvNT_6ParamsE,(.L_x_12343 - _ZN7cutlass13device_kernelIN5flash11enable_sm90INS1_16FlashAttnFwdSm90INS1_25CollectiveMainloopFwdSm90ILi2EN4cute5tupleIJNS5_1CILi1EEES8_S8_EEENS6_IJNS7_ILi128EEENS7_ILi160EEENS7_ILi192EEEEEELi192ENS_12float_e4m3_tEfNS_4arch4Sm90ELb0ELb0ELb1ELb0ELb0ELb0ELb0ELb1ELb1ELb0ELb0ELb0EEENS1_21CollectiveEpilogueFwdINS6_IJSA_SC_SB_EEES9_NS_10bfloat16_tESG_Li256ELb0ELb0ELb0ELb1EEENS1_29StaticPersistentTileSchedulerILb0EEEEEEEEEvNT_6ParamsE)
        .other          _ZN7cutlass13device_kernelIN5flash11enable_sm90INS1_16FlashAttnFwdSm90INS1_25CollectiveMainloopFwdSm90ILi2EN4cute5tupleIJNS5_1CILi1EEES8_S8_EEENS6_IJNS7_ILi128EEENS7_ILi160EEENS7_ILi192EEEEEELi192ENS_12float_e4m3_tEfNS_4arch4Sm90ELb0ELb0ELb1ELb0ELb0ELb0ELb0ELb1ELb1ELb0ELb0ELb0EEENS1_21CollectiveEpilogueFwdINS6_IJSA_SC_SB_EEES9_NS_10bfloat16_tESG_Li256ELb0ELb0ELb0ELb1EEENS1_29StaticPersistentTileSchedulerILb0EEEEEEEEEvNT_6ParamsE,@"STO_CUDA_ENTRY STV_DEFAULT"
_ZN7cutlass13device_kernelIN5flash11enable_sm90INS1_16FlashAttnFwdSm90INS1_25CollectiveMainloopFwdSm90ILi2EN4cute5tupleIJNS5_1CILi1EEES8_S8_EEENS6_IJNS7_ILi128EEENS7_ILi160EEENS7_ILi192EEEEEELi192ENS_12float_e4m3_tEfNS_4arch4Sm90ELb0ELb0ELb1ELb0ELb0ELb0ELb0ELb1ELb1ELb0ELb0ELb0EEENS1_21CollectiveEpilogueFwdINS6_IJSA_SC_SB_EEES9_NS_10bfloat16_tESG_Li256ELb0ELb0ELb0ELb1EEENS1_29StaticPersistentTileSchedulerILb0EEEEEEEEEvNT_6ParamsE:
        /* <DEDUP_REMOVED lines=24> */
.L_x_2765:
[----:B------:R-:W-:Y:S05]  /*0180*/  BSYNC B0 ;  /* 0x0000000000007941 */ /* 0x000fea0003800000 */
.L_x_2764:
        /* <DEDUP_REMOVED lines=37> */
.L_x_2766:
        /* <DEDUP_REMOVED lines=22> */
.L_x_2767:
        /* <DEDUP_REMOVED lines=18> */
.L_x_2768:
        /* <DEDUP_REMOVED lines=22> */
.L_x_2769:
        /* <DEDUP_REMOVED lines=22> */
.L_x_2770:
[----:B------:R-:W-:Y:S01]  /*0920*/  PLOP3.LUT P0, PT, PT, PT, UP0, 0x80, 0x0 ;  /* 0x000000000000781c */ /* 0x000fe20003f0f008 */
[----:B------:R-:W-:Y:S01]  /*0930*/  UMOV UR46, 0x1 ;  /* 0x00000001002e7882 */ /* 0x000fe20000000000 */
[----:B------:R-:W-:Y:S01]  /*0940*/  NOP ;  /* 0x0000000000007918 */ /* 0x000fe20000000000 */
[----:B------:R-:W-:Y:S01]  /*0950*/  USEL UR46, UR46, 0x2, !UP0 ;  /* 0x000000022e2e7887 */ /* 0x000fe2000c000000 */
[----:B------:R-:W-:Y:S01]  /*0960*/  ULDC.64 UR50, c[0x0][0x208] ;  /* 0x0000820000327ab9 */ /* 0x000fe20000000a00 */
[----:B-123--:R-:W-:Y:S08]  /*0970*/  BAR.SYNC.DEFER_BLOCKING 0x0 ;  /* 0x0000000000007b1d */ /* 0x00eff00000010000 */
[----:B------:R-:W-:Y:S05]  /*0980*/  @!P0 BRA `(.L_x_2771) ;  /* 0x000000a400a88947 */ /* 0x000fea0003800000 */
.L_x_2772:
        /* <DEDUP_REMOVED lines=63> */
.L_x_2797:
[----:B------:R-:W1:Y:S01]  /*0d80*/  SHFL.IDX PT, R0, R19, RZ, 0x1f ;  /* 0x00001fff13007589 */ /* 0x000e6200000e0000 */
[----:B------:R-:W-:Y:S01]  /*0d90*/  ULDC UR4, c[0x0][0xda8] ;  /* 0x00036a0000047ab9 */ /* 0x000fe20000000800 */
[----:B------:R-:W-:Y:S01]  /*0da0*/  ULDC.64 UR6, c[0x0][0x3f8] ;  /* 0x0000fe0000067ab9 */ /* 0x000fe20000000a00 */
[----:B------:R-:W-:Y:S01]  /*0db0*/  UISETP.NE.AND UP1, UPT, UR4, 0x1, UPT ;  /* 0x000000010400788c */ /* 0x000fe2000bf25270 */
[----:B------:R-:W-:Y:S01]  /*0dc0*/  ULDC UR43, c[0x0][0xdb4] ;  /* 0x00036d00002b7ab9 */ /* 0x000fe20000000800 */
[----:B------:R-:W-:Y:S02]  /*0dd0*/  UISETP.NE.U32.AND UP0, UPT, UR6, URZ, UPT ;  /* 0x0000003f0600728c */ /* 0x000fe4000bf05070 */
[----:B------:R-:W-:Y:S02]  /*0de0*/  UISETP.NE.AND UP3, UPT, UR43, 0x1, UPT ;  /* 0x000000012b00788c */ /* 0x000fe4000bf65270 */
[----:B------:R-:W-:Y:S01]  /*0df0*/  UISETP.NE.AND.EX UP0, UPT, UR7, URZ, UPT, UP0 ;  /* 0x0000003f0700728c */ /* 0x000fe2000bf05300 */
[----:B------:R-:W-:Y:S01]  /*0e00*/  ULDC UR6, c[0x0][0x428] ;  /* 0x00010a0000067ab9 */ /* 0x000fe20000000800 */
[----:B------:R-:W-:-:S03]  /*0e10*/  ULDC UR55, c[0x0][0x404] ;  /* 0x0001010000377ab9 */ /* 0x000fc60000000800 */
[----:B------:R-:W-:Y:S01]  /*0e20*/  @UP1 ULDC UR4, c[0x0][0xdac] ;  /* 0x00036b0000041ab9 */ /* 0x000fe20000000800 */
[----:B------:R-:W-:Y:S02]  /*0e30*/  UISETP.NE.AND UP2, UPT, UR6, 0x1, UPT ;  /* 0x000000010600788c */ /* 0x000fe4000bf45270 */
[----:B------:R-:W-:Y:S01]  /*0e40*/  UIMAD.WIDE.U32 UR4, UR48, UR4, URZ ;  /* 0x00000004300472a5 */ /* 0x000fe2000f8e003f */
[----:B------:R-:W-:Y:S01]  /*0e50*/  @UP1 ULDC UR6, c[0x0][0xdb0] ;  /* 0x00036c0000061ab9 */ /* 0x000fe20000000800 */
[----:B------:R-:W-:Y:S01]  /*0e60*/  UMOV UR42, UR48 ;  /* 0x00000030002a7c82 */ /* 0x000fe20008000000 */
[----:B------:R-:W-:Y:S02]  /*0e70*/  USEL UR55, UR55, 0x1, UP0 ;  /* 0x0000000137377887 */ /* 0x000fe40008000000 */
[----:B------:R-:W-:Y:S01]  /*0e80*/  @UP1 USHF.R.U32.HI UR42, URZ, UR6, UR5 ;  /* 0x000000063f2a1299 */ /* 0x000fe20008011605 */
[----:B-1----:R-:W-:Y:S01]  /*0e90*/  R2UR UR40, R0 ;  /* 0x00000000002872ca */ /* 0x002fe200000e0000 */
[----:B------:R-:W-:Y:S01]  /*0ea0*/  ULDC UR10, c[0x0][0x2e0] ;  /* 0x0000b800000a7ab9 */ /* 0x000fe20000000800 */
[----:B------:R-:W-:Y:S01]  /*0eb0*/  UIADD3 UR7, UR38, 0x1e200, URZ ;  /* 0x0001e20026077890 */ /* 0x000fe2000fffe03f */
[----:B------:R-:W-:Y:S01]  /*0ec0*/  @UP3 ULDC.64 UR8, c[0x0][0xdb8] ;  /* 0x00036e0000083ab9 */ /* 0x000fe20000000a00 */
[----:B------:R-:W-:-:S02]  /*0ed0*/  UIMAD UR55, UR55, UR10, URZ ;  /* 0x0000000a373772a4 */ /* 0x000fc4000f8e023f */
[----:B------:R-:W-:Y:S02]  /*0ee0*/  UIMAD.WIDE.U32 UR4, UR42, UR8, URZ ;  /* 0x000000082a0472a5 */ /* 0x000fe4000f8e003f */
[----:B------:R-:W-:Y:S02]  /*0ef0*/  ULOP3.LUT UP0, URZ, UR7, 0x9f, URZ, 0xc0, !UPT ;  /* 0x0000009f073f7892 */ /* 0x000fe4000f80c03f */
[----:B------:R-:W-:-:S03]  /*0f00*/  UIADD3 UR8, UR55, 0x9f, URZ ;  /* 0x0000009f37087890 */ /* 0x000fc6000fffe03f */
[----:B------:R-:W-:Y:S01]  /*0f10*/  ULEA.HI UR6, UR40, UR40, URZ, 0x1 ;  /* 0x0000002828067291 */ /* 0x000fe2000f8f083f */
[----:B------:R-:W-:Y:S01]  /*0f20*/  UMOV UR44, UR42 ;  /* 0x0000002a002c7c82 */ /* 0x000fe20008000000 */
[----:B------:R-:W-:Y:S01]  /*0f30*/  @UP3 USHF.R.U32.HI UR44, URZ, UR9, UR5 ;  /* 0x000000093f2c3299 */ /* 0x000fe20008011605 */
[----:B------:R-:W-:Y:S01]  /*0f40*/  PLOP3.LUT P0, PT, PT, PT, UP0, 0x80, 0x0 ;  /* 0x000000000000781c */ /* 0x000fe20003f0f008 */
[----:B------:R-:W-:Y:S02]  /*0f50*/  ULOP3.LUT UR6, UR6, 0x3e, URZ, 0xc0, !UPT ;  /* 0x0000003e06067892 */ /* 0x000fe4000f8ec03f */
[----:B------:R-:W-:Y:S02]  /*0f60*/  UIMAD.WIDE UR4, UR8, 0x66666667, URZ ;  /* 0x66666667080478a5 */ /* 0x000fe4000f8e023f */
[----:B------:R-:W-:Y:S02]  /*0f70*/  UIADD3 UR6, UR40, -UR6, URZ ;  /* 0x8000000628067290 */ /* 0x000fe4000fffe03f */
[----:B------:R-:W-:-:S02]  /*0f80*/  UIADD3 UR8, -UR44, URZ, URZ ;  /* 0x0000003f2c087290 */ /* 0x000fc4000fffe13f */
[----:B------:R-:W-:Y:S02]  /*0f90*/  ULEA UR6, UR6, UR7, 0xc ;  /* 0x0000000706067291 */ /* 0x000fe4000f8e603f */
[----:B------:R-:W-:Y:S01]  /*0fa0*/  UIMAD UR43, UR43, UR8, UR42 ;  /* 0x000000082b2b72a4 */ /* 0x000fe2000f8e022a */
[----:B------:R-:W-:Y:S01]  /*0fb0*/  @UP2 ULDC UR9, c[0x0][0x42c] ;  /* 0x00010b0000092ab9 */ /* 0x000fe20000000800 */
[----:B------:R-:W-:Y:S01]  /*0fc0*/  UMOV UR54, UR5 ;  /* 0x0000000500367c82 */ /* 0x000fe20008000000 */
[----:B------:R-:W-:Y:S02]  /*0fd0*/  USHF.R.U32.HI UR6, URZ, 0x4, UR6 ;  /* 0x000000043f067899 */ /* 0x000fe40008011606 */
[----:B------:R-:W-:Y:S02]  /*0fe0*/  USHF.R.U32.HI UR7, URZ, 0x1f, UR54 ;  /* 0x0000001f3f077899 */ /* 0x000fe40008011636 */
[----:B------:R-:W-:Y:S01]  /*0ff0*/  UIMAD.WIDE.U32 UR4, UR43, UR9, URZ ;  /* 0x000000092b0472a5 */ /* 0x000fe2000f8e003f */
[----:B------:R-:W-:Y:S01]  /*1000*/  @UP2 ULDC UR10, c[0x0][0x430] ;  /* 0x00010c00000a2ab9 */ /* 0x000fe20000000800 */
[----:B------:R-:W-:Y:S01]  /*1010*/  UMOV UR41, UR43 ;  /* 0x0000002b00297c82 */ /* 0x000fe20008000000 */
[----:B------:R-:W-:-:S02]  /*1020*/  ULOP3.LUT UR56, UR6, 0x3fff, URZ, 0xc0, !UPT ;  /* 0x00003fff06387892 */ /* 0x000fc4000f8ec03f */
[----:B------:R-:W-:Y:S02]  /*1030*/  ULEA.HI.SX32 UR54, UR54, UR7, 0x1a ;  /* 0x0000000736367291 */ /* 0x000fe4000f8fd23f */
        /* <DEDUP_REMOVED lines=17> */
[----:B--2---:R-:W-:Y:S05]  /*1150*/  CALL.ABS.NOINC R14 ;  /* 0x000000000e007343 */ /* 0x004fea0003c00000 */
.L_x_2773:
        /* <DEDUP_REMOVED lines=54> */
.L_x_2858:
[----:B------:R-:W-:Y:S05]  /*14c0*/  @!P0 BRA `(.L_x_2775) ;  /* 0x0000000000048947 */ /* 0x000fea0003800000 */
[----:B------:R-:W-:Y:S01]  /*14d0*/  BPT.TRAP 0x1 ;  /* 0x000000040000795c */ /* 0x000fe20000300000 */
.L_x_2775:
[----:B-1----:R-:W-:Y:S02]  /*14e0*/  IMAD.U32 R3, RZ, RZ, UR49 ;  /* 0x00000031ff037e24 */ /* 0x002fe4000f8e00ff */
[----:B------:R-:W-:-:S03]  /*14f0*/  IMAD.U32 R4, RZ, RZ, UR36 ;  /* 0x00000024ff047e24 */ /* 0x000fc6000f8e00ff */
[----:B------:R-:W-:Y:S02]  /*1500*/  LEA R3, R3, UR38, 0x3 ;  /* 0x0000002603037c11 */ /* 0x000fe4000f8e18ff */
[----:B------:R-:W-:-:S04]  /*1510*/  SHF.L.U32 R4, R4, 0x1f, RZ ;  /* 0x0000001f04047819 */ /* 0x000fc800000006ff */
[----:B------:R1:W2:Y:S01]  /*1520*/  SYNCS.PHASECHK.TRANS64.TRYWAIT P1, [R3+URZ+0x33430], R4 ;  /* 0x03343004030075a7 */ /* 0x0002a2000802017f */
[----:B------:R-:W-:Y:S05]  /*1530*/  @!P0 BRA `(.L_x_2776) ;  /* 0x0000000000048947 */ /* 0x000fea0003800000 */
[----:B------:R-:W-:Y:S01]  /*1540*/  BPT.TRAP 0x1 ;  /* 0x000000040000795c */ /* 0x000fe20000300000 */
.L_x_2776:
[----:B------:R-:W3:Y:S01]  /*1550*/  S2R R5, SR_TID.X ;  /* 0x0000000000057919 */ /* 0x000ee20000002100 */
[----:B------:R-:W-:Y:S01]  /*1560*/  IMAD.MOV.U32 R119, RZ, RZ, RZ ;  /* 0x000000ffff777224 */ /* 0x000fe200078e00ff */
[----:B---3--:R-:W-:Y:S01]  /*1570*/  LOP3.LUT P2, RZ, R5, 0x7f, RZ, 0xc0, !PT ;  /* 0x0000007f05ff7812 */ /* 0x008fe2000784c0ff */
[----:B--2---:R-:W-:-:S12]  /*1580*/  @P1 BRA `(.L_x_2777) ;  /* 0x0000000000081947 */ /* 0x004fd80003800000 */
[----:B------:R-:W2:Y:S02]  /*1590*/  SYNCS.PHASECHK.TRANS64.TRYWAIT P1, [R3+URZ+0x33430], R4 ;  /* 0x03343004030075a7 */ /* 0x000ea4000802017f */
[----:B--2---:R-:W-:Y:S05]  /*15a0*/  @!P1 BRA `(.L_x_2778) ;  /* 0x000000d8003c9947 */ /* 0x004fea0003800000 */
.L_x_2777:
        /* <DEDUP_REMOVED lines=10> */
[----:B------:R-:W-:Y:S01]  /*1650*/  MOV R117, R119 ;  /* 0x0000007700757202 */ /* 0x000fe20000000f00 */
[----:B------:R-:W-:Y:S01]  /*1660*/  UMOV UR24, UR28 ;  /* 0x0000001c00187c82 */ /* 0x000fe20008000000 */
[----:B------:R-:W-:Y:S01]  /*1670*/  UMOV UR5, UR25 ;  /* 0x0000001900057c82 */ /* 0x000fe20008000000 */
[----:B------:R-:W-:Y:S01]  /*1680*/  ULOP3.LUT UR45, UR4, 0x10000, URZ, 0xfc, !UPT ;  /* 0x00010000042d7892 */ /* 0x000fe2000f8efc3f */
[--C-:B------:R-:W-:Y:S01]  /*1690*/  IMAD.MOV.U32 R116, RZ, RZ, R119.reuse ;  /* 0x000000ffff747224 */ /* 0x100fe200078e0077 */
[----:B------:R-:W-:Y:S01]  /*16a0*/  UMOV UR7, 0x80000020 ;  /* 0x8000002000077882 */ /* 0x000fe20000000000 */
[----:B------:R-:W-:Y:S01]  /*16b0*/  UMOV UR4, UR24 ;  /* 0x0000001800047c82 */ /* 0x000fe20008000000 */
[----:B------:R-:W-:Y:S01]  /*16c0*/  UIMAD UR32, UR49, 0x780, UR45 ;  /* 0x00000780312078a4 */ /* 0x000fe2000f8e022d */
[--C-:B------:R-:W-:Y:S01]  /*16d0*/  IMAD.MOV.U32 R115, RZ, RZ, R119.reuse ;  /* 0x000000ffff737224 */ /* 0x100fe200078e0077 */
[----:B------:R-:W-:Y:S01]  /*16e0*/  UMOV UR8, UR24 ;  /* 0x0000001800087c82 */ /* 0x000fe20008000000 */
[----:B------:R-:W-:Y:S01]  /*16f0*/  UMOV UR9, UR25 ;  /* 0x0000001900097c82 */ /* 0x000fe20008000000 */
[----:B------:R-:W-:Y:S01]  /*1700*/  UIADD3 UR6, UR32, 0x100, URZ ;  /* 0x0000010020067890 */ /* 0x000fe2000fffe03f */
[--C-:B------:R-:W-:Y:S01]  /*1710*/  IMAD.MOV.U32 R114, RZ, RZ, R119.reuse ;  /* 0x000000ffff727224 */ /* 0x100fe200078e0077 */
[----:B------:R-:W-:Y:S01]  /*1720*/  UIADD3 UR10, UR32, 0x180, URZ ;  /* 0x00000180200a7890 */ /* 0x000fe2000fffe03f */
[--C-:B------:R-:W-:Y:S01]  /*1730*/  IMAD.MOV.U32 R113, RZ, RZ, R119.reuse ;  /* 0x000000ffff717224 */ /* 0x100fe200078e0077 */
[----:B------:R-:W-:Y:S01]  /*1740*/  UMOV UR26, UR32 ;  /* 0x00000020001a7c82 */ /* 0x000fe20008000000 */
[----:B------:R-:W-:Y:S01]  /*1750*/  UMOV UR11, 0x80000020 ;  /* 0x80000020000b7882 */ /* 0x000fe20000000000 */
[----:B------:R-:W-:Y:S01]  /*1760*/  QGMMA.64x32x32.F32.E4M3.E4M3 R88, gdesc[UR24], RZ, !UPT, gsb0 ;  /* 0x00600000185879f3 */ /* 0x000fe2000c0008ff */
[----:B------:R-:W-:Y:S01]  /*1770*/  UIADD3 UR26, UR32, 0x80, URZ ;  /* 0x00000080201a7890 */ /* 0x000fe2000fffe03f */
[--C-:B------:R-:W-:Y:S01]  /*1780*/  IMAD.MOV.U32 R112, RZ, RZ, R119.reuse ;  /* 0x000000ffff707224 */ /* 0x100fe200078e0077 */
[----:B------:R-:W-:Y:S01]  /*1790*/  UMOV UR27, 0x80000020 ;  /* 0x80000020001b7882 */ /* 0x000fe20000000000 */
[----:B------:R-:W-:Y:S01]  /*17a0*/  UIADD3 UR12, UR28, 0x2, URZ ;  /* 0x000000021c0c7890 */ /* 0x000fe2000fffe03f */
[----:B------:R-:W-:Y:S01]  /*17b0*/  IMAD.MOV.U32 R111, RZ, RZ, R119 ;  /* 0x000000ffff6f7224 */ /* 0x000fe200078e0077 */
[----:B------:R-:W-:Y:S01]  /*17c0*/  UIADD3 UR14, UR32, 0x182, URZ ;  /* 0x00000182200e7890 */ /* 0x000fe2000fffe03f */
[----:B------:R-:W-:Y:S01]  /*17d0*/  UMOV UR15, 0x80000020 ;  /* 0x80000020000f7882 */ /* 0x000fe20000000000 */
[----:B------:R-:W-:-:S02]  /*17e0*/  UIADD3 UR16, UR28, 0x200, URZ ;  /* 0x000002001c107890 */ /* 0x000fc4000fffe03f */
[----:B------:R-:W-:Y:S01]  /*17f0*/  UIADD3 UR18, UR32, 0x400, URZ ;  /* 0x0000040020127890 */ /* 0x000fe2000fffe03f */
[----:B------:R-:W-:Y:S01]  /*1800*/  UMOV UR19, 0x80000020 ;  /* 0x8000002000137882 */ /* 0x000fe20000000000 */
[----:B------:R-:W-:Y:S01]  /*1810*/  UIADD3 UR22, UR32, 0x402, URZ ;  /* 0x0000040220167890 */ /* 0x000fe2000fffe03f */
[----:B------:R-:W-:Y:S01]  /*1820*/  UMOV UR23, 0x80000020 ;  /* 0x8000002000177882 */ /* 0x000fe20000000000 */
[----:B------:R-:W-:Y:S01]  /*1830*/  UIADD3 UR30, UR32, 0x680, URZ ;  /* 0x00000680201e7890 */ /* 0x000fe2000fffe03f */
[----:B------:R-:W-:Y:S01]  /*1840*/  UMOV UR31, 0x80000020 ;  /* 0x80000020001f7882 */ /* 0x000fe20000000000 */
[----:B------:R-:W-:Y:S01]  /*1850*/  UISETP.GE.AND UP0, UPT, UR55, 0xa1, UPT ;  /* 0x000000a13700788c */ /* 0x000fe2000bf06270 */
[----:B------:R-:W-:Y:S02]  /*1860*/  WARPGROUP.DEPBAR.LE gsb0, 0x0 ;  /* 0x00008000000079c5 */ /* 0x000fe40000010000 */
[----:B------:R-:W-:-:S06]  /*1870*/  WARPGROUP.ARRIVE ;  /* 0x00000000000079c5 */ /* 0x000fcc0000000000 */
[----:B------:R-:W-:Y:S01]  /*1880*/  QGMMA.64x32x32.F32.E4M3.E4M3 R72, gdesc[UR24], RZ, !UPT, gsb0 ;  /* 0x00600000184879f3 */ /* 0x000fe2000c0008ff */
[----:B------:R-:W-:Y:S01]  /*1890*/  UIADD3 UR26, UR32, 0x200, URZ ;  /* 0x00000200201a7890 */ /* 0x000fe2000fffe03f */
[----:B------:R-:W-:Y:S01]  /*18a0*/  UMOV UR27, 0x80000020 ;  /* 0x80000020001b7882 */ /* 0x000fe20000000000 */
[----:B------:R-:W-:Y:S02]  /*18b0*/  WARPGROUP.DEPBAR.LE gsb0, 0x0 ;  /* 0x00008000000079c5 */ /* 0x000fe40000010000 */
[----:B------:R-:W-:-:S06]  /*18c0*/  WARPGROUP.ARRIVE ;  /* 0x00000000000079c5 */ /* 0x000fcc0000000000 */
[----:B------:R-:W-:Y:S01]  /*18d0*/  QGMMA.64x32x32.F32.E4M3.E4M3 R56, gdesc[UR4], RZ, !UPT, gsb0 ;  /* 0x00600000043879f3 */ /* 0x000fe2000c0008ff */
[----:B------:R-:W-:Y:S01]  /*18e0*/  UIADD3 UR6, UR32, 0x2, URZ ;  /* 0x0000000220067890 */ /* 0x000fe2000fffe03f */
[----:B------:R-:W-:Y:S01]  /*18f0*/  UMOV UR4, UR12 ;  /* 0x0000000c00047c82 */ /* 0x000fe20008000000 */
[----:B------:R-:W-:Y:S01]  /*1900*/  UMOV UR5, 0x80000020 ;  /* 0x8000002000057882 */ /* 0x000fe20000000000 */
[----:B------:R-:W-:Y:S01]  /*1910*/  UMOV UR7, 0x80000020 ;  /* 0x8000002000077882 */ /* 0x000fe20000000000 */
[----:B------:R-:W-:Y:S01]  /*1920*/  UMOV UR12, UR4 ;  /* 0x00000004000c7c82 */ /* 0x000fe20008000000 */
[----:B------:R-:W-:Y:S01]  /*1930*/  UMOV UR13, UR5 ;  /* 0x00000005000d7c82 */ /* 0x000fe20008000000 */
[----:B------:R-:W-:Y:S02]  /*1940*/  WARPGROUP.DEPBAR.LE gsb0, 0x0 ;  /* 0x00008000000079c5 */ /* 0x000fe40000010000 */
[----:B------:R-:W-:-:S06]  /*1950*/  WARPGROUP.ARRIVE ;  /* 0x00000000000079c5 */ /* 0x000fcc0000000000 */
[----:B------:R-:W-:Y:S01]  /*1960*/  QGMMA.64x32x32.F32.E4M3.E4M3 R40, gdesc[UR8], RZ, !UPT, gsb0 ;  /* 0x00600000082879f3 */ /* 0x000fe2000c0008ff */
[----:B------:R-:W-:Y:S01]  /*1970*/  UIADD3 UR10, UR32, 0x102, URZ ;  /* 0x00000102200a7890 */ /* 0x000fe2000fffe03f */
[----:B------:R-:W-:Y:S01]  /*1980*/  UMOV UR8, UR4 ;  /* 0x0000000400087c82 */ /* 0x000fe20008000000 */
[----:B------:R-:W-:Y:S01]  /*1990*/  UMOV UR9, UR5 ;  /* 0x0000000500097c82 */ /* 0x000fe20008000000 */
[----:B------:R-:W-:Y:S01]  /*19a0*/  UMOV UR11, 0x80000020 ;  /* 0x80000020000b7882 */ /* 0x000fe20000000000 */
[----:B------:R-:W-:Y:S02]  /*19b0*/  WARPGROUP.DEPBAR.LE gsb0, 0x0 ;  /* 0x00008000000079c5 */ /* 0x000fe40000010000 */
[----:B------:R-:W-:-:S06]  /*19c0*/  WARPGROUP.ARRIVE ;  /* 0x00000000000079c5 */ /* 0x000fcc0000000000 */
[----:B------:R-:W-:Y:S03]  /*19d0*/  QGMMA.64x32x32.F32.E4M3.E4M3 R24, gdesc[UR24], RZ, !UPT, gsb0 ;  /* 0x00600000181879f3 */ /* 0x000fe6000c0008ff */
[----:B------:R-:W-:Y:S02]  /*19e0*/  WARPGROUP.DEPBAR.LE gsb0, 0x0 ;  /* 0x00008000000079c5 */ /* 0x000fe40000010000 */
[----:B------:R-:W-:-:S06]  /*19f0*/  WARPGROUP.ARRIVE ;  /* 0x00000000000079c5 */ /* 0x000fcc0000000000 */
[----:B------:R-:W-:Y:S01]  /*1a00*/  QGMMA.64x32x32.F32.E4M3.E4M3 R88, gdesc[UR4], R88, gsb0 ;  /* 0x00600000045879f3 */ /* 0x000fe20008000858 */
[----:B------:R-:W-:Y:S01]  /*1a10*/  UIADD3 UR6, UR32, 0x82, URZ ;  /* 0x0000008220067890 */ /* 0x000fe2000fffe03f */
[----:B------:R-:W-:Y:S01]  /*1a20*/  UMOV UR7, 0x80000020 ;  /* 0x8000002000077882 */ /* 0x000fe20000000000 */
        /* <DEDUP_REMOVED lines=16> */
[----:B------:R-:W-:Y:S01]  /*1b30*/  QGMMA.64x32x32.F32.E4M3.E4M3 R40, gdesc[UR12], R40, gsb0 ;  /* 0x006000000c2879f3 */ /* 0x000fe20008000828 */
[----:B------:R-:W-:Y:S01]  /*1b40*/  UIADD3 UR14, UR32, 0x380, URZ ;  /* 0x00000380200e7890 */ /* 0x000fe2000fffe03f */
[----:B------:R-:W-:Y:S01]  /*1b50*/  UMOV UR12, UR8 ;  /* 0x00000008000c7c82 */ /* 0x000fe20008000000 */
[----:B------:R-:W-:Y:S01]  /*1b60*/  UMOV UR13, UR9 ;  /* 0x00000009000d7c82 */ /* 0x000fe20008000000 */
[----:B------:R-:W-:Y:S01]  /*1b70*/  UMOV UR15, 0x80000020 ;  /* 0x80000020000f7882 */ /* 0x000fe20000000000 */
[----:B------:R-:W-:Y:S02]  /*1b80*/  WARPGROUP.DEPBAR.LE gsb0, 0x0 ;  /* 0x00008000000079c5 */ /* 0x000fe40000010000 */
[----:B------:R-:W-:-:S06]  /*1b90*/  WARPGROUP.ARRIVE ;  /* 0x00000000000079c5 */ /* 0x000fcc0000000000 */
[----:B------:R-:W-:Y:S01]  /*1ba0*/  QGMMA.64x32x32.F32.E4M3.E4M3 R24, gdesc[UR4], R24, gsb0 ;  /* 0x00600000041879f3 */ /* 0x000fe20008000818 */
[----:B------:R-:W-:Y:S02]  /*1bb0*/  UIADD3 UR6, UR28, 0x202, URZ ;  /* 0x000002021c067890 */ /* 0x000fe4000fffe03f */
        /* <DEDUP_REMOVED lines=19> */
[----:B------:R-:W-:Y:S01]  /*1cf0*/  UIADD3 UR6, UR28, 0x400, URZ ;  /* 0x000004001c067890 */ /* 0x000fe2000fffe03f */
        /* <DEDUP_REMOVED lines=10> */
[----:B------:R-:W-:Y:S02]  /*1da0*/  ULDC UR10, c[0x0][0x988] ;  /* 0x00026200000a7ab9 */ /* 0x000fe40000000800 */
        /* <DEDUP_REMOVED lines=17> */
[----:B------:R-:W-:Y:S01]  /*1ec0*/  UIADD3 UR6, UR28, 0x402, URZ ;  /* 0x000004021c067890 */ /* 0x000fe2000fffe03f */
[----:B------:R-:W-:Y:S02]  /*1ed0*/  UMOV UR29, UR17 ;  /* 0x00000011001d7c82 */ /* 0x000fe40008000000 */
        /* <DEDUP_REMOVED lines=10> */
[----:B------:R-:W-:Y:S03]  /*1f80*/  QGMMA.64x32x32.F32.E4M3.E4M3 R24, gdesc[UR12], R24, gsb0 ;  /* 0x006000000c1879f3 */ /* 0x000fe60008000818 */
        /* <DEDUP_REMOVED lines=17> */
[----:B------:R-:W-:Y:S02]  /*20a0*/  WARPGROUP.DEPBAR.LE gsb0, 0x0 ;  /* 0x00008000000079c5 */ /* 0x000fe40000010000 */
[----:B------:R-:W-:-:S06]  /*20b0*/  WARPGROUP.ARRIVE ;  /* 0x00000000000079c5 */ /* 0x000fcc0000000000 */
[----:B------:R-:W-:Y:S03]  /*20c0*/  QGMMA.64x32x32.F32.E4M3.E4M3 R40, gdesc[UR28], R40, gsb0 ;  /* 0x006000001c2879f3 */ /* 0x000fe60008000828 */
        /* <DEDUP_REMOVED lines=9> */
[----:B------:R-:W-:Y:S01]  /*2160*/  WARPGROUP.ARRIVE ;  /* 0x00000000000079c5 */ /* 0x000fe20000000000 */
[C---:B------:R-:W-:Y:S01]  /*2170*/  FMUL.FTZ R88, R0.reuse, R88 ;  /* 0x0000005800587220 */ /* 0x040fe20000410000 */
[C---:B------:R-:W-:Y:S01]  /*2180*/  FMUL.FTZ R89, R0.reuse, R89 ;  /* 0x0000005900597220 */ /* 0x040fe20000410000 */
[C---:B------:R-:W-:Y:S01]  /*2190*/  FMUL.FTZ R92, R0.reuse, R92 ;  /* 0x0000005c005c7220 */ /* 0x040fe20000410000 */
[C---:B------:R-:W-:Y:S01]  /*21a0*/  FMUL.FTZ R93, R0.reuse, R93 ;  /* 0x0000005d005d7220 */ /* 0x040fe20000410000 */
[C---:B------:R-:W-:Y:S01]  /*21b0*/  FMUL.FTZ R96, R0.reuse, R96 ;  /* 0x0000006000607220 */ /* 0x040fe20000410000 */
[----:B------:R-:W-:Y:S01]  /*21c0*/  QGMMA.64x32x32.F32.E4M3.E4M3 R72, gdesc[UR20], R72, gsb0 ;  /* 0x00600000144879f3 */ /* 0x000fe20008000848 */
[----:B------:R-:W-:Y:S01]  /*21d0*/  UIADD3 UR22, UR32, 0x602, URZ ;  /* 0x0000060220167890 */ /* 0x000fe2000fffe03f */
[----:B------:R-:W-:Y:S01]  /*21e0*/  MUFU.TANH R88, R88 ;  /* 0x0000005800587308 */ /* 0x000fe20000002400 */
[----:B------:R-:W-:Y:S01]  /*21f0*/  UMOV UR23, 0x80000020 ;  /* 0x8000002000177882 */ /* 0x000fe20000000000 */
        /* <DEDUP_REMOVED lines=11> */
[----:B------:R-:W-:-:S03]  /*22b0*/  FMUL.FTZ R103, R0, R103 ;  /* 0x0000006700677220 */ /* 0x000fc60000410000 */
[----:B------:R-:W-:Y:S08]  /*22c0*/  MUFU.TANH R92, R92 ;  /* 0x0000005c005c7308 */ /* 0x000ff00000002400 */
[----:B------:R-:W-:Y:S08]  /*22d0*/  MUFU.TANH R93, R93 ;  /* 0x0000005d005d7308 */ /* 0x000ff00000002400 */
[----:B-12---:R-:W1:Y:S08]  /*22e0*/  MUFU.TANH R4, R90 ;  /* 0x0000005a00047308 */ /* 0x006e700000002400 */
[----:B------:R-:W-:Y:S08]  /*22f0*/  MUFU.TANH R96, R96 ;  /* 0x0000006000607308 */ /* 0x000ff00000002400 */
[----:B------:R-:W2:Y:S08]  /*2300*/  MUFU.TANH R5, R91 ;  /* 0x0000005b00057308 */ /* 0x000eb00000002400 */
[----:B------:R-:W-:Y:S01]  /*2310*/  MUFU.TANH R97, R97 ;  /* 0x0000006100617308 */ /* 0x000fe20000002400 */
[----:B------:R-:W-:-:S02]  /*2320*/  WARPGROUP.DEPBAR.LE gsb0, 0x0 ;  /* 0x00008000000079c5 */ /* 0x000fc40000010000 */
[----:B------:R-:W-:Y:S01]  /*2330*/  WARPGROUP.ARRIVE ;  /* 0x00000000000079c5 */ /* 0x000fe20000000000 */
[C---:B------:R-:W-:Y:S01]  /*2340*/  FMUL.FTZ R74, R0.reuse, R74 ;  /* 0x0000004a004a7220 */ /* 0x040fe20000410000 */
[C---:B------:R-:W-:Y:S01]  /*2350*/  FMUL.FTZ R75, R0.reuse, R75 ;  /* 0x0000004b004b7220 */ /* 0x040fe20000410000 */
[C---:B------:R-:W-:Y:S02]  /*2360*/  FMUL.FTZ R79, R0.reuse, R79 ;  /* 0x0000004f004f7220 */ /* 0x040fe40000410000 */
[----:B------:R-:W4:Y:S01]  /*2370*/  MUFU.TANH R6, R94 ;  /* 0x0000005e00067308 */ /* 0x000f220000002400 */
[C---:B------:R-:W-:Y:S01]  /*2380*/  FMUL.FTZ R72, R0.reuse, R72 ;  /* 0x0000004800487220 */ /* 0x040fe20000410000 */
[----:B------:R-:W-:Y:S01]  /*2390*/  QGMMA.64x32x32.F32.E4M3.E4M3 R56, gdesc[UR20], R56, gsb0 ;  /* 0x00600000143879f3 */ /* 0x000fe20008000838 */
[----:B------:R-:W-:Y:S01]  /*23a0*/  UIADD3 UR22, UR32, 0x682, URZ ;  /* 0x0000068220167890 */ /* 0x000fe2000fffe03f */
[C---:B------:R-:W-:Y:S01]  /*23b0*/  FMUL.FTZ R73, R0.reuse, R73 ;  /* 0x0000004900497220 */ /* 0x040fe20000410000 */
[----:B------:R-:W-:Y:S01]  /*23c0*/  UMOV UR23, 0x80000020 ;  /* 0x8000002000177882 */ /* 0x000fe20000000000 */
        /* <DEDUP_REMOVED lines=12> */
[----:B------:R-:W-:-:S06]  /*2490*/  FMUL.FTZ R87, R0, R87 ;  /* 0x0000005700577220 */ /* 0x000fcc0000410000 */
[----:B------:R-:W-:Y:S08]  /*24a0*/  MUFU.TANH R100, R100 ;  /* 0x0000006400647308 */ /* 0x000ff00000002400 */
[----:B------:R-:W5:Y:S08]  /*24b0*/  MUFU.TANH R7, R95 ;  /* 0x0000005f00077308 */ /* 0x000f700000002400 */
[----:B------:R-:W-:Y:S08]  /*24c0*/  MUFU.TANH R101, R101 ;  /* 0x0000006500657308 */ /* 0x000ff00000002400 */
[----:B------:R-:W-:Y:S08]  /*24d0*/  MUFU.TANH R15, R79 ;  /* 0x0000004f000f7308 */ /* 0x000ff00000002400 */
[----:B------:R-:W3:Y:S01]  /*24e0*/  MUFU.TANH R8, R98 ;  /* 0x0000006200087308 */ /* 0x000ee20000002400 */
[----:B------:R-:W-:-:S02]  /*24f0*/  WARPGROUP.DEPBAR.LE gsb0, 0x0 ;  /* 0x00008000000079c5 */ /* 0x000fc40000010000 */
[----:B------:R-:W-:Y:S01]  /*2500*/  WARPGROUP.ARRIVE ;  /* 0x00000000000079c5 */ /* 0x000fe20000000000 */
[C---:B------:R-:W-:Y:S01]  /*2510*/  FMUL.FTZ R56, R0.reuse, R56 ;  /* 0x0000003800387220 */ /* 0x040fe20000410000 */
[C---:B------:R-:W-:Y:S01]  /*2520*/  FMUL.FTZ R57, R0.reuse, R57 ;  /* 0x0000003900397220 */ /* 0x040fe20000410000 */
[C---:B------:R-:W-:Y:S02]  /*2530*/  FMUL.FTZ R59, R0.reuse, R59 ;  /* 0x0000003b003b7220 */ /* 0x040fe40000410000 */
[----:B------:R-:W-:Y:S01]  /*2540*/  MUFU.TANH R72, R72 ;  /* 0x0000004800487308 */ /* 0x000fe20000002400 */
[C---:B------:R-:W-:Y:S01]  /*2550*/  FMUL.FTZ R58, R0.reuse, R58 ;  /* 0x0000003a003a7220 */ /* 0x040fe20000410000 */
[----:B------:R-:W-:Y:S01]  /*2560*/  QGMMA.64x32x32.F32.E4M3.E4M3 R40, gdesc[UR20], R40, gsb0 ;  /* 0x00600000142879f3 */ /* 0x000fe20008000828 */
[----:B------:R-:W-:Y:S01]  /*2570*/  UIADD3 UR22, UR32, 0x702, URZ ;  /* 0x0000070220167890 */ /* 0x000fe2000fffe03f */
[C---:B------:R-:W-:Y:S01]  /*2580*/  FMUL.FTZ R68, R0.reuse, R68 ;  /* 0x0000004400447220 */ /* 0x040fe20000410000 */
[----:B------:R-:W-:Y:S01]  /*2590*/  UMOV UR23, 0x80000020 ;  /* 0x8000002000177882 */ /* 0x000fe20000000000 */
        /* <DEDUP_REMOVED lines=11> */
[----:B-1----:R-:W-:-:S02]  /*2650*/  VIADD R56, R220, UR55 ;  /* 0x00000037dc387c36 */ /* 0x002fc40008000000 */
[C---:B------:R-:W-:Y:S01]  /*2660*/  FMUL.FTZ R71, R0.reuse, R71 ;  /* 0x0000004700477220 */ /* 0x040fe20000410000 */
[----:B------:R-:W-:-:S04]  /*2670*/  FMUL.FTZ R69, R0, R69 ;  /* 0x0000004500457220 */ /* 0x000fc80000410000 */
[----:B------:R1:W-:Y:S01]  /*2680*/  MUFU.TANH R79, R59 ;  /* 0x0000003b004f7308 */ /* 0x0003e20000002400 */
[----:B--2---:R-:W-:-:S04]  /*2690*/  IMAD.U32 R57, RZ, RZ, UR54 ;  /* 0x00000036ff397e24 */ /* 0x004fc8000f8e00ff */
[----:B------:R-:W-:-:S03]  /*26a0*/  IMAD R56, R57, -0xa0, R56 ;  /* 0xffffff6039387824 */ /* 0x000fc600078e0238 */
[----:B------:R-:W2:Y:S02]  /*26b0*/  MUFU.TANH R9, R99 ;  /* 0x0000006300097308 */ /* 0x000ea40000002400 */
[C---:B------:R-:W-:Y:S02]  /*26c0*/  ISETP.GT.AND P1, PT, R56.reuse, RZ, PT ;  /* 0x000000ff3800720c */ /* 0x040fe40003f24270 */
[C---:B------:R-:W-:Y:S02]  /*26d0*/  ISETP.GT.AND P2, PT, R56.reuse, 0x1, PT ;  /* 0x000000013800780c */ /* 0x040fe40003f44270 */
[C---:B------:R-:W-:Y:S02]  /*26e0*/  ISETP.GT.AND P3, PT, R56.reuse, 0x8, PT ;  /* 0x000000083800780c */ /* 0x040fe40003f64270 */
[C---:B------:R-:W-:Y:S01]  /*26f0*/  ISETP.GT.AND P4, PT, R56.reuse, 0x9, PT ;  /* 0x000000093800780c */ /* 0x040fe20003f84270 */
[----:B------:R-:W-:Y:S01]  /*2700*/  MUFU.TANH R73, R73 ;  /* 0x0000004900497308 */ /* 0x000fe20000002400 */
[----:B------:R-:W-:-:S02]  /*2710*/  ISETP.GT.AND P5, PT, R56, 0x10, PT ;  /* 0x000000103800780c */ /* 0x000fc40003fa4270 */
[----:B------:R-:W-:Y:S02]  /*2720*/  FSEL R4, R4, -INF , P1 ;  /* 0xff80000004047808 */ /* 0x000fe40000800000 */
[----:B------:R-:W-:Y:S02]  /*2730*/  FSEL R5, R5, -INF , P2 ;  /* 0xff80000005057808 */ /* 0x000fe40001000000 */
[----:B----4-:R-:W-:Y:S01]  /*2740*/  FSEL R6, R6, -INF , P3 ;  /* 0xff80000006067808 */ /* 0x010fe20001800000 */
[----:B------:R-:W4:Y:S01]  /*2750*/  MUFU.TANH R10, R102 ;  /* 0x00000066000a7308 */ /* 0x000f220000002400 */
[----:B-----5:R-:W-:Y:S02]  /*2760*/  FSEL R7, R7, -INF , P4 ;  /* 0xff80000007077808 */ /* 0x020fe40002000000 */
[----:B---3--:R-:W-:-:S05]  /*2770*/  FSEL R8, R8, -INF , P5 ;  /* 0xff80000008087808 */ /* 0x008fca0002800000 */
[----:B------:R-:W3:Y:S01]  /*2780*/  MUFU.TANH R14, R78 ;  /* 0x0000004e000e7308 */ /* 0x000ee20000002400 */
[----:B------:R-:W-:Y:S02]  /*2790*/  WARPGROUP.DEPBAR.LE gsb0, 0x0 ;  /* 0x00008000000079c5 */ /* 0x000fe40000010000 */
[C---:B------:R-:W-:Y:S01]  /*27a0*/  FMUL.FTZ R40, R0.reuse, R40 ;  /* 0x0000002800287220 */ /* 0x040fe20000410000 */
[C---:B------:R-:W-:Y:S01]  /*27b0*/  FMUL.FTZ R41, R0.reuse, R41 ;  /* 0x0000002900297220 */ /* 0x040fe20000410000 */
[C---:B------:R-:W-:Y:S01]  /*27c0*/  FMUL.FTZ R57, R0.reuse, R46 ;  /* 0x0000002e00397220 */ /* 0x040fe20000410000 */
[----:B------:R-:W-:Y:S02]  /*27d0*/  FSEL R46, R89, -INF , P2 ;  /* 0xff800000592e7808 */ /* 0x000fe40001000000 */
[----:B------:R5:W-:Y:S01]  /*27e0*/  MUFU.TANH R104, R40 ;  /* 0x0000002800687308 */ /* 0x000be20000002400 */
[----:B------:R-:W-:Y:S01]  /*27f0*/  WARPGROUP.ARRIVE ;  /* 0x00000000000079c5 */ /* 0x000fe20000000000 */
[C---:B------:R-:W-:Y:S01]  /*2800*/  FMUL.FTZ R42, R0.reuse, R42 ;  /* 0x0000002a002a7220 */ /* 0x040fe20000410000 */
[C---:B------:R-:W-:Y:S01]  /*2810*/  FMUL.FTZ R43, R0.reuse, R43 ;  /* 0x0000002b002b7220 */ /* 0x040fe20000410000 */
[----:B-1----:R-:W-:Y:S01]  /*2820*/  FMUL.FTZ R59, R0, R50 ;  /* 0x00000032003b7220 */ /* 0x002fe20000410000 */
[----:B------:R-:W-:Y:S01]  /*2830*/  FSEL R50, R96, -INF , P5 ;  /* 0xff80000060327808 */ /* 0x000fe20002800000 */
[C---:B------:R-:W-:Y:S01]  /*2840*/  FMUL.FTZ R44, R0.reuse, R44 ;  /* 0x0000002c002c7220 */ /* 0x040fe20000410000 */
[----:B------:R-:W-:Y:S01]  /*2850*/  QGMMA.64x32x32.F32.E4M3.E4M3 R24, gdesc[UR20], R24, gsb0 ;  /* 0x00600000141879f3 */ /* 0x000fe20008000818 */
[----:B------:R1:W-:Y:S01]  /*2860*/  MUFU.TANH R105, R41 ;  /* 0x0000002900697308 */ /* 0x0003e20000002400 */
[----:B-----5:R-:W-:Y:S01]  /*2870*/  FMUL.FTZ R40, R0, R45 ;  /* 0x0000002d00287220 */ /* 0x020fe20000410000 */
[----:B------:R-:W-:Y:S01]  /*2880*/  FSEL R45, R88, -INF , P1 ;  /* 0xff800000582d7808 */ /* 0x000fe20000800000 */
[----:B------:R-:W-:Y:S01]  /*2890*/  FMUL.FTZ R47, R0, R47 ;  /* 0x0000002f002f7220 */ /* 0x000fe20000410000 */
[----:B------:R-:W-:-:S02]  /*28a0*/  ISETP.GT.AND P1, PT, R56, 0x11, PT ;  /* 0x000000113800780c */ /* 0x000fc40003f24270 */
[----:B------:R-:W-:Y:S02]  /*28b0*/  ISETP.GT.AND P2, PT, R56, 0x18, PT ;  /* 0x000000183800780c */ /* 0x000fe40003f44270 */
[----:B------:R5:W-:Y:S01]  /*28c0*/  MUFU.TANH R106, R42 ;  /* 0x0000002a006a7308 */ /* 0x000be20000002400 */
[----:B-1----:R-:W-:Y:S01]  /*28d0*/  FMUL.FTZ R41, R0, R48 ;  /* 0x0000003000297220 */ /* 0x002fe20000410000 */
[----:B------:R-:W-:Y:S02]  /*28e0*/  FSEL R48, R92, -INF , P3 ;  /* 0xff8000005c307808 */ /* 0x000fe40001800000 */
[C---:B------:R-:W-:Y:S02]  /*28f0*/  ISETP.GT.AND P3, PT, R56.reuse, 0x19, PT ;  /* 0x000000193800780c */ /* 0x040fe40003f64270 */
[----:B------:R-:W-:Y:S02]  /*2900*/  ISETP.GT.AND P5, PT, R56, 0x21, PT ;  /* 0x000000213800780c */ /* 0x000fe40003fa4270 */
[----:B------:R1:W-:Y:S01]  /*2910*/  MUFU.TANH R89, R41 ;  /* 0x0000002900597308 */ /* 0x0003e20000002400 */
[----:B-----5:R-:W-:Y:S01]  /*2920*/  FMUL.FTZ R42, R0, R49 ;  /* 0x00000031002a7220 */ /* 0x020fe20000410000 */
[----:B------:R-:W-:-:S02]  /*2930*/  FSEL R49, R93, -INF , P4 ;  /* 0xff8000005d317808 */ /* 0x000fc40002000000 */
[----:B------:R-:W-:Y:S02]  /*2940*/  ISETP.GT.AND P4, PT, R56, 0x20, PT ;  /* 0x000000203800780c */ /* 0x000fe40003f84270 */
[----:B--2---:R-:W-:Y:S02]  /*2950*/  FSEL R9, R9, -INF , P1 ;  /* 0xff80000009097808 */ /* 0x004fe40000800000 */
[----:B------:R2:W-:Y:S01]  /*2960*/  MUFU.TANH R109, R40 ;  /* 0x00000028006d7308 */ /* 0x0005e20000002400 */
[----:B-1----:R-:W-:Y:S02]  /*2970*/  FMNMX.FTZ R41, R45, R46, !PT ;  /* 0x0000002e2d297209 */ /* 0x002fe40007810000 */
[----:B----4-:R-:W-:Y:S02]  /*2980*/  FSEL R10, R10, -INF , P2 ;  /* 0xff8000000a0a7808 */ /* 0x010fe40001000000 */
[----:B------:R-:W-:Y:S02]  /*2990*/  FSEL R12, R12, -INF , P4 ;  /* 0xff8000000c0c7808 */ /* 0x000fe40002000000 */
[----:B------:R-:W-:Y:S01]  /*29a0*/  FSEL R13, R13, -INF , P5 ;  /* 0xff8000000d0d7808 */ /* 0x000fe20002800000 */
[----:B------:R1:W-:Y:S01]  /*29b0*/  MUFU.TANH R107, R43 ;  /* 0x0000002b006b7308 */ /* 0x0003e20000002400 */
[----:B--2---:R-:W-:-:S04]  /*29c0*/  FMNMX.FTZ R40, R48, R41, !PT ;  /* 0x0000002930287209 */ /* 0x004fc80007810000 */
[----:B------:R-:W-:-:S03]  /*29d0*/  FMNMX.FTZ R41, R49, R40, !PT ;  /* 0x0000002831297209 */ /* 0x000fc60007810000 */
[----:B------:R-:W-:Y:S01]  /*29e0*/  MUFU.TANH R76, R76 ;  /* 0x0000004c004c7308 */ /* 0x000fe20000002400 */
[----:B-1----:R-:W-:Y:S01]  /*29f0*/  FMUL.FTZ R43, R0, R52 ;  /* 0x00000034002b7220 */ /* 0x002fe20000410000 */
[----:B------:R-:W-:Y:S02]  /*2a00*/  FSEL R52, R97, -INF , P1 ;  /* 0xff80000061347808 */ /* 0x000fe40000800000 */
[----:B------:R-:W-:Y:S02]  /*2a10*/  FMNMX.FTZ R41, R50, R41, !PT ;  /* 0x0000002932297209 */ /* 0x000fe40007810000 */
[----:B------:R-:W-:Y:S02]  /*2a20*/  ISETP.GT.AND P1, PT, R56, 0x28, PT ;  /* 0x000000283800780c */ /* 0x000fe40003f24270 */
[----:B------:R1:W-:Y:S01]  /*2a30*/  MUFU.TANH R78, R58 ;  /* 0x0000003a004e7308 */ /* 0x0003e20000002400 */
[----:B------:R-:W-:Y:S02]  /*2a40*/  FMNMX.FTZ R41, R52, R41, !PT ;  /* 0x0000002934297209 */ /* 0x000fe40007810000 */
[----:B---3--:R-:W-:-:S05]  /*2a50*/  FSEL R14, R14, -INF , P1 ;  /* 0xff8000000e0e7808 */ /* 0x008fca0000800000 */
[----:B------:R-:W2:Y:S01]  /*2a60*/  MUFU.TANH R11, R103 ;  /* 0x00000067000b7308 */ /* 0x000ea20000002400 */
[----:B-1----:R-:W-:Y:S01]  /*2a70*/  FSEL R58, R100, -INF , P2 ;  /* 0xff800000643a7808 */ /* 0x002fe20001000000 */
[----:B------:R-:W-:Y:S01]  /*2a80*/  IMAD.MOV.U32 R100, RZ, RZ, R119 ;  /* 0x000000ffff647224 */ /* 0x000fe200078e0077 */
[----:B------:R-:W-:Y:S01]  /*2a90*/  ISETP.GT.AND P2, PT, R56, 0x29, PT ;  /* 0x000000293800780c */ /* 0x000fe20003f44270 */
[----:B------:R-:W-:-:S03]  /*2aa0*/  WARPGROUP.DEPBAR.LE gsb0, 0x0 ;  /* 0x00008000000079c5 */ /* 0x000fc60000010000 */
[----:B------:R-:W-:Y:S01]  /*2ab0*/  FSEL R15, R15, -INF , P2 ;  /* 0xff8000000f0f7808 */ /* 0x000fe20001000000 */
[----:B------:R1:W-:Y:S08]  /*2ac0*/  MUFU.TANH R99, R68 ;  /* 0x0000004400637308 */ /* 0x0003f00000002400 */
[----:B------:R-:W-:Y:S01]  /*2ad0*/  MUFU.TANH R77, R77 ;  /* 0x0000004d004d7308 */ /* 0x000fe20000002400 */
[----:B-1----:R-:W-:Y:S01]  /*2ae0*/  FMUL.FTZ R68, R0, R55 ;  /* 0x0000003700447220 */ /* 0x002fe20000410000 */
[----:B------:R-:W-:Y:S01]  /*2af0*/  FSEL R55, R101, -INF , P3 ;  /* 0xff80000065377808 */ /* 0x000fe20001800000 */
[----:B------:R-:W-:Y:S01]  /*2b00*/  IMAD.MOV.U32 R101, RZ, RZ, R119 ;  /* 0x000000ffff657224 */ /* 0x000fe200078e0077 */
[----:B--2---:R-:W-:-:S02]  /*2b10*/  FSEL R11, R11, -INF , P3 ;  /* 0xff8000000b0b7808 */ /* 0x004fc40001800000 */
[----:B------:R-:W-:Y:S02]  /*2b20*/  ISETP.GT.AND P3, PT, R56, 0x30, PT ;  /* 0x000000303800780c */ /* 0x000fe40003f64270 */
[----:B------:R1:W-:Y:S08]  /*2b30*/  MUFU.TANH R92, R42 ;  /* 0x0000002a005c7308 */ /* 0x0003f00000002400 */
[----:B------:R2:W-:Y:S01]  /*2b40*/  MUFU.TANH R95, R66 ;  /* 0x00000042005f7308 */ /* 0x0005e20000002400 */
[----:B-1----:R-:W-:-:S07]  /*2b50*/  FMNMX.FTZ R42, R58, R41, !PT ;  /* 0x000000293a2a7209 */ /* 0x002fce0007810000 */
[----:B------:R-:W-:Y:S01]  /*2b60*/  MUFU.TANH R80, R80 ;  /* 0x0000005000507308 */ /* 0x000fe20000002400 */
[----:B--2---:R-:W-:Y:S01]  /*2b70*/  FMUL.FTZ R66, R0, R54 ;  /* 0x0000003600427220 */ /* 0x004fe20000410000 */
[----:B------:R-:W-:Y:S02]  /*2b80*/  FSEL R54, R72, -INF , P4 ;  /* 0xff80000048367808 */ /* 0x000fe40002000000 */
[----:B------:R-:W-:-:S04]  /*2b90*/  ISETP.GT.AND P4, PT, R56, 0x31, PT ;  /* 0x000000313800780c */ /* 0x000fc80003f84270 */
[----:B------:R1:W-:Y:S08]  /*2ba0*/  MUFU.TANH R97, R43 ;  /* 0x0000002b00617308 */ /* 0x0003f00000002400 */
[----:B------:R-:W-:Y:S01]  /*2bb0*/  MUFU.TANH R81, R81 ;  /* 0x0000005100517308 */ /* 0x000fe20000002400 */
[----:B-1----:R-:W-:-:S04]  /*2bc0*/  FMNMX.FTZ R43, R55, R42, !PT ;  /* 0x0000002a372b7209 */ /* 0x002fc80007810000 */
[----:B------:R-:W-:-:S03]  /*2bd0*/  FMNMX.FTZ R42, R54, R43, !PT ;  /* 0x0000002b362a7209 */ /* 0x000fc60007810000 */
[----:B------:R-:W1:Y:S08]  /*2be0*/  MUFU.TANH R21, R83 ;  /* 0x0000005300157308 */ /* 0x000e700000002400 */
[----:B------:R2:W-:Y:S08]  /*2bf0*/  MUFU.TANH R91, R64 ;  /* 0x00000040005b7308 */ /* 0x0005f00000002400 */
[----:B------:R-:W3:Y:S01]  /*2c00*/  MUFU.TANH R20, R82 ;  /* 0x0000005200147308 */ /* 0x000ee20000002400 */
[----:B--2---:R-:W-:Y:S01]  /*2c10*/  FMUL.FTZ R64, R0, R53 ;  /* 0x0000003500407220 */ /* 0x004fe20000410000 */
[----:B------:R-:W-:-:S02]  /*2c20*/  FSEL R53, R73, -INF , P5 ;  /* 0xff80000049357808 */ /* 0x000fc40002800000 */
[----:B-1----:R-:W-:Y:S02]  /*2c30*/  FSEL R21, R21, -INF , P4 ;  /* 0xff80000015157808 */ /* 0x002fe40002000000 */
[----:B------:R-:W-:Y:S02]  /*2c40*/  ISETP.GT.AND P5, PT, R56, 0x38, PT ;  /* 0x000000383800780c */ /* 0x000fe40003fa4270 */
[----:B------:R1:W-:Y:S08]  /*2c50*/  MUFU.TANH R82, R60 ;  /* 0x0000003c00527308 */ /* 0x0003f00000002400 */
[----:B------:R-:W2:Y:S01]  /*2c60*/  MUFU.TANH R62, R62 ;  /* 0x0000003e003e7308 */ /* 0x000ea20000002400 */
[----:B-1----:R-:W-:Y:S01]  /*2c70*/  FMUL.FTZ R60, R0, R51 ;  /* 0x00000033003c7220 */ /* 0x002fe20000410000 */
[----:B---3--:R-:W-:-:S06]  /*2c80*/  FSEL R20, R20, -INF , P3 ;  /* 0xff80000014147808 */ /* 0x008fcc0001800000 */
[----:B------:R-:W1:Y:S08]  /*2c90*/  MUFU.TANH R84, R84 ;  /* 0x0000005400547308 */ /* 0x000e700000002400 */
[----:B------:R3:W-:Y:S08]  /*2ca0*/  MUFU.TANH R108, R44 ;  /* 0x0000002c006c7308 */ /* 0x0007f00000002400 */
[----:B------:R4:W-:Y:S01]  /*2cb0*/  MUFU.TANH R51, R57 ;  /* 0x0000003900337308 */ /* 0x0009e20000002400 */
[----:B---3--:R-:W-:-:S07]  /*2cc0*/  FMNMX.FTZ R44, R53, R42, !PT ;  /* 0x0000002a352c7209 */ /* 0x008fce0007810000 */
[----:B------:R-:W-:Y:S01]  /*2cd0*/  MUFU.TANH R85, R85 ;  /* 0x0000005500557308 */ /* 0x000fe20000002400 */
[----:B----4-:R-:W-:Y:S01]  /*2ce0*/  FSEL R57, R76, -INF , P1 ;  /* 0xff8000004c397808 */ /* 0x010fe20000800000 */
[----:B------:R-:W-:Y:S01]  /*2cf0*/  FMUL.FTZ R76, R0, R29 ;  /* 0x0000001d004c7220 */ /* 0x000fe20000410000 */
[----:B------:R-:W-:-:S05]  /*2d00*/  ISETP.GT.AND P1, PT, R56, 0x39, PT ;  /* 0x000000393800780c */ /* 0x000fca0003f24270 */
[----:B------:R3:W-:Y:S08]  /*2d10*/  MUFU.TANH R103, R70 ;  /* 0x0000004600677308 */ /* 0x0007f00000002400 */
[----:B------:R4:W-:Y:S01]  /*2d20*/  MUFU.TANH R93, R59 ;  /* 0x0000003b005d7308 */ /* 0x0009e20000002400 */
[----:B---3--:R-:W-:Y:S01]  /*2d30*/  FMNMX.FTZ R70, R57, R44, !PT ;  /* 0x0000002c39467209 */ /* 0x008fe20007810000 */
[----:B------:R-:W-:-:S06]  /*2d40*/  FMUL.FTZ R44, R0, R24 ;  /* 0x00000018002c7220 */ /* 0x000fcc0000410000 */
[----:B------:R3:W-:Y:S01]  /*2d50*/  MUFU.TANH R83, R61 ;  /* 0x0000003d00537308 */ /* 0x0007e20000002400 */
[----:B----4-:R-:W-:Y:S02]  /*2d60*/  FSEL R59, R77, -INF , P2 ;  /* 0xff8000004d3b7808 */ /* 0x010fe40001000000 */
[----:B------:R-:W-:Y:S02]  /*2d70*/  ISETP.GT.AND P2, PT, R56, 0x40, PT ;  /* 0x000000403800780c */ /* 0x000fe40003f44270 */
[----:B------:R-:W-:Y:S02]  /*2d80*/  FMNMX.FTZ R70, R59, R70, !PT ;  /* 0x000000463b467209 */ /* 0x000fe40007810000 */
[----:B------:R-:W-:Y:S01]  /*2d90*/  FSEL R42, R78, -INF , P2 ;  /* 0xff8000004e2a7808 */ /* 0x000fe20001000000 */
[----:B------:R4:W-:Y:S01]  /*2da0*/  MUFU.TANH R96, R60 ;  /* 0x0000003c00607308 */ /* 0x0009e20000002400 */
[----:B---3--:R-:W-:Y:S02]  /*2db0*/  FSEL R61, R80, -INF , P3 ;  /* 0xff800000503d7808 */ /* 0x008fe40001800000 */
[----:B------:R-:W-:-:S04]  /*2dc0*/  ISETP.GT.AND P3, PT, R56, 0x41, PT ;  /* 0x000000413800780c */ /* 0x000fc80003f64270 */
[----:B------:R-:W-:Y:S01]  /*2dd0*/  FSEL R24, R79, -INF , P3 ;  /* 0xff8000004f187808 */ /* 0x000fe20001800000 */
[----:B------:R3:W-:Y:S01]  /*2de0*/  MUFU.TANH R88, R47 ;  /* 0x0000002f00587308 */ /* 0x0007e20000002400 */
[----:B----4-:R-:W-:Y:S02]  /*2df0*/  FSEL R60, R81, -INF , P4 ;  /* 0xff800000513c7808 */ /* 0x010fe40002000000 */
[----:B------:R-:W-:-:S04]  /*2e00*/  ISETP.GT.AND P4, PT, R56, 0x48, PT ;  /* 0x000000483800780c */ /* 0x000fc80003f84270 */
[----:B--2---:R-:W-:Y:S01]  /*2e10*/  FSEL R43, R62, -INF , P4 ;  /* 0xff8000003e2b7808 */ /* 0x004fe20002000000 */
[----:B------:R-:W2:Y:S01]  /*2e20*/  MUFU.TANH R86, R86 ;  /* 0x0000005600567308 */ /* 0x000ea20000002400 */
[----:B---3--:R-:W-:-:S04]  /*2e30*/  FMNMX.FTZ R47, R61, R70, !PT ;  /* 0x000000463d2f7209 */ /* 0x008fc80007810000 */
[----:B------:R-:W-:Y:S01]  /*2e40*/  FMNMX.FTZ R62, R60, R47, !PT ;  /* 0x0000002f3c3e7209 */ /* 0x000fe20007810000 */
[----:B------:R-:W-:Y:S02]  /*2e50*/  FMUL.FTZ R47, R0, R25 ;  /* 0x00000019002f7220 */ /* 0x000fe40000410000 */
[----:B------:R1:W3:Y:S08]  /*2e60*/  MUFU.TANH R90, R63 ;  /* 0x0000003f005a7308 */ /* 0x0002f00000002400 */
[----:B------:R-:W4:Y:S01]  /*2e70*/  MUFU.TANH R87, R87 ;  /* 0x0000005700577308 */ /* 0x000f220000002400 */
[----:B-1----:R-:W-:-:S02]  /*2e80*/  FSEL R63, R84, -INF , P5 ;  /* 0xff800000543f7808 */ /* 0x002fc40002800000 */
[----:B--2---:R-:W-:Y:S02]  /*2e90*/  FSEL R40, R86, -INF , P5 ;  /* 0xff80000056287808 */ /* 0x004fe40002800000 */
[----:B------:R-:W-:Y:S01]  /*2ea0*/  FMNMX.FTZ R70, R63, R62, !PT ;  /* 0x0000003e3f467209 */ /* 0x000fe20007810000 */
[----:B------:R-:W-:Y:S01]  /*2eb0*/  FMUL.FTZ R62, R0, R26 ;  /* 0x0000001a003e7220 */ /* 0x000fe20000410000 */
[----:B------:R-:W-:Y:S01]  /*2ec0*/  ISETP.GT.AND P5, PT, R56, 0x49, PT ;  /* 0x000000493800780c */ /* 0x000fe20003fa4270 */
[----:B------:R1:W2:Y:S03]  /*2ed0*/  MUFU.TANH R94, R65 ;  /* 0x00000041005e7308 */ /* 0x0002a60000002400 */
[----:B---3--:R-:W-:-:S05]  /*2ee0*/  FSEL R25, R90, -INF , P5 ;  /* 0xff8000005a197808 */ /* 0x008fca0002800000 */
[----:B------:R3:W-:Y:S01]  /*2ef0*/  MUFU.TANH R80, R64 ;  /* 0x0000004000507308 */ /* 0x0007e20000002400 */
[----:B-1----:R-:W-:Y:S02]  /*2f00*/  FSEL R65, R85, -INF , P1 ;  /* 0xff80000055417808 */ /* 0x002fe40000800000 */
[----:B----4-:R-:W-:Y:S02]  /*2f10*/  FSEL R41, R87, -INF , P1 ;  /* 0xff80000057297808 */ /* 0x010fe40000800000 */
[----:B------:R-:W-:Y:S02]  /*2f20*/  FMNMX.FTZ R73, R65, R70, !PT ;  /* 0x0000004641497209 */ /* 0x000fe40007810000 */
[----:B------:R-:W-:Y:S01]  /*2f30*/  ISETP.GT.AND P1, PT, R56, 0x50, PT ;  /* 0x000000503800780c */ /* 0x000fe20003f24270 */
[----:B------:R1:W-:Y:S01]  /*2f40*/  MUFU.TANH R84, R66 ;  /* 0x0000004200547308 */ /* 0x0003e20000002400 */
[----:B---3--:R-:W-:Y:S02]  /*2f50*/  FSEL R64, R74, -INF , P2 ;  /* 0xff8000004a407808 */ /* 0x008fe40001000000 */
[----:B------:R-:W-:-:S02]  /*2f60*/  ISETP.GT.AND P2, PT, R56, 0x51, PT ;  /* 0x000000513800780c */ /* 0x000fc40003f44270 */
[----:B------:R-:W-:Y:S02]  /*2f70*/  FSEL R26, R95, -INF , P1 ;  /* 0xff8000005f1a7808 */ /* 0x000fe40000800000 */
[----:B--2---:R-:W-:Y:S01]  /*2f80*/  FSEL R70, R94, -INF , P2 ;  /* 0xff8000005e467808 */ /* 0x004fe20001000000 */
[----:B------:R2:W3:Y:S01]  /*2f90*/  MUFU.TANH R98, R67 ;  /* 0x0000004300627308 */ /* 0x0004e20000002400 */
[----:B-1----:R-:W-:Y:S02]  /*2fa0*/  FSEL R66, R75, -INF , P3 ;  /* 0xff8000004b427808 */ /* 0x002fe40001800000 */
[----:B------:R-:W-:Y:S01]  /*2fb0*/  FMNMX.FTZ R75, R64, R73, !PT ;  /* 0x00000049404b7209 */ /* 0x000fe20007810000 */
[----:B------:R-:W-:Y:S01]  /*2fc0*/  FMUL.FTZ R73, R0, R27 ;  /* 0x0000001b00497220 */ /* 0x000fe20000410000 */
[----:B------:R-:W-:Y:S02]  /*2fd0*/  ISETP.GT.AND P3, PT, R56, 0x58, PT ;  /* 0x000000583800780c */ /* 0x000fe40003f64270 */
[----:B------:R-:W-:Y:S01]  /*2fe0*/  FMNMX.FTZ R72, R66, R75, !PT ;  /* 0x0000004b42487209 */ /* 0x000fe20007810000 */
[----:B------:R-:W1:Y:S01]  /*2ff0*/  MUFU.TANH R71, R71 ;  /* 0x0000004700477308 */ /* 0x000e620000002400 */
[----:B--2---:R-:W-:-:S02]  /*3000*/  FSEL R67, R82, -INF , P4 ;  /* 0xff80000052437808 */ /* 0x004fc40002000000 */
[----:B------:R-:W-:-:S05]  /*3010*/  ISETP.GT.AND P4, PT, R56, 0x59, PT ;  /* 0x000000593800780c */ /* 0x000fca0003f84270 */
[----:B------:R2:W4:Y:S01]  /*3020*/  MUFU.TANH R102, R69 ;  /* 0x0000004500667308 */ /* 0x0005220000002400 */
[----:B---3--:R-:W-:Y:S02]  /*3030*/  FSEL R27, R98, -INF , P2 ;  /* 0xff800000621b7808 */ /* 0x008fe40001000000 */
[----:B------:R-:W-:-:S05]  /*3040*/  ISETP.GT.AND P2, PT, R56, 0x68, PT ;  /* 0x000000683800780c */ /* 0x000fca0003f44270 */
[----:B------:R3:W-:Y:S01]  /*3050*/  MUFU.TANH R78, R68 ;  /* 0x00000044004e7308 */ /* 0x0007e20000002400 */
[----:B--2---:R-:W-:Y:S02]  /*3060*/  FSEL R69, R91, -INF , P1 ;  /* 0xff8000005b457808 */ /* 0x004fe40000800000 */
[----:B------:R-:W-:-:S05]  /*3070*/  ISETP.GT.AND P1, PT, R56, 0x61, PT ;  /* 0x000000613800780c */ /* 0x000fca0003f24270 */
[----:B------:R2:W-:Y:S01]  /*3080*/  MUFU.TANH R86, R47 ;  /* 0x0000002f00567308 */ /* 0x0005e20000002400 */
[----:B---3--:R-:W-:Y:S01]  /*3090*/  FSEL R68, R83, -INF , P5 ;  /* 0xff80000053447808 */ /* 0x008fe20002800000 */
[----:B------:R-:W-:Y:S01]  /*30a0*/  FMUL.FTZ R83, R0, R32 ;  /* 0x0000002000537220 */ /* 0x000fe20000410000 */
[----:B------:R-:W-:-:S04]  /*30b0*/  ISETP.GT.AND P5, PT, R56, 0x60, PT ;  /* 0x000000603800780c */ /* 0x000fc80003fa4270 */
[----:B------:R-:W-:Y:S01]  /*30c0*/  FSEL R29, R106, -INF , P5 ;  /* 0xff8000006a1d7808 */ /* 0x000fe20002800000 */
[----:B------:R3:W-:Y:S01]  /*30d0*/  MUFU.TANH R87, R62 ;  /* 0x0000003e00577308 */ /* 0x0007e20000002400 */
[----:B--2---:R-:W-:Y:S01]  /*30e0*/  FMNMX.FTZ R47, R67, R72, !PT ;  /* 0x00000048432f7209 */ /* 0x004fe20007810000 */
[--C-:B------:R-:W-:Y:S01]  /*30f0*/  IMAD.MOV.U32 R106, RZ, RZ, R119.reuse ;  /* 0x000000ffff6a7224 */ /* 0x100fe200078e0077 */
[----:B------:R-:W-:Y:S01]  /*3100*/  FSEL R72, R99, -INF , P3 ;  /* 0xff80000063487808 */ /* 0x000fe20001800000 */
[----:B------:R-:W-:Y:S01]  /*3110*/  IMAD.MOV.U32 R99, RZ, RZ, R119 ;  /* 0x000000ffff637224 */ /* 0x000fe200078e0077 */
[----:B------:R-:W-:-:S03]  /*3120*/  FMNMX.FTZ R74, R68, R47, !PT ;  /* 0x0000002f444a7209 */ /* 0x000fc60007810000 */
[----:B------:R2:W-:Y:S01]  /*3130*/  MUFU.TANH R90, R73 ;  /* 0x00000049005a7308 */ /* 0x0005e20000002400 */
[----:B------:R-:W-:Y:S01]  /*3140*/  FMNMX.FTZ R47, R69, R74, !PT ;  /* 0x0000004a452f7209 */ /* 0x000fe20007810000 */
[----:B---3--:R-:W-:Y:S01]  /*3150*/  FMUL.FTZ R62, R0, R28 ;  /* 0x0000001c003e7220 */ /* 0x008fe20000410000 */
[----:B-1----:R-:W-:Y:S02]  /*3160*/  FSEL R28, R71, -INF , P4 ;  /* 0xff800000471c7808 */ /* 0x002fe40002000000 */
[----:B------:R-:W-:Y:S02]  /*3170*/  FMNMX.FTZ R47, R70, R47, !PT ;  /* 0x0000002f462f7209 */ /* 0x000fe40007810000 */
[----:B----4-:R-:W-:Y:S01]  /*3180*/  FSEL R71, R102, -INF , P4 ;  /* 0xff80000066477808 */ /* 0x010fe20002000000 */
[----:B------:R1:W3:Y:S01]  /*3190*/  MUFU.TANH R85, R44 ;  /* 0x0000002c00557308 */ /* 0x0002e20000002400 */
[----:B------:R-:W-:Y:S01]  /*31a0*/  FMNMX.FTZ R82, R72, R47, !PT ;  /* 0x0000002f48527209 */ /* 0x000fe20007810000 */
[--C-:B------:R-:W-:Y:S01]  /*31b0*/  IMAD.MOV.U32 R102, RZ, RZ, R119.reuse ;  /* 0x000000ffff667224 */ /* 0x100fe200078e0077 */
[----:B------:R-:W-:Y:S01]  /*31c0*/  FSEL R74, R104, -INF , P5 ;  /* 0xff800000684a7808 */ /* 0x000fe20002800000 */
[----:B------:R-:W-:Y:S01]  /*31d0*/  IMAD.MOV.U32 R104, RZ, RZ, R119 ;  /* 0x000000ffff687224 */ /* 0x000fe200078e0077 */
[----:B------:R-:W-:-:S02]  /*31e0*/  FMNMX.FTZ R75, R71, R82, !PT ;  /* 0x00000052474b7209 */ /* 0x000fc40007810000 */
[----:B--2---:R-:W-:Y:S01]  /*31f0*/  FSEL R73, R105, -INF , P1 ;  /* 0xff80000069497808 */ /* 0x004fe20000800000 */
[----:B------:R2:W-:Y:S01]  /*3200*/  MUFU.TANH R94, R76 ;  /* 0x0000004c005e7308 */ /* 0x0005e20000002400 */
[----:B------:R-:W-:Y:S01]  /*3210*/  FMNMX.FTZ R82, R74, R75, !PT ;  /* 0x0000004b4a527209 */ /* 0x000fe20007810000 */
[--C-:B------:R-:W-:Y:S01]  /*3220*/  IMAD.MOV.U32 R105, RZ, RZ, R119.reuse ;  /* 0x000000ffff697224 */ /* 0x100fe200078e0077 */
[----:B-1----:R-:W-:Y:S01]  /*3230*/  FSEL R44, R103, -INF , P3 ;  /* 0xff800000672c7808 */ /* 0x002fe20001800000 */
[--C-:B------:R-:W-:Y:S01]  /*3240*/  IMAD.MOV.U32 R103, RZ, RZ, R119.reuse ;  /* 0x000000ffff677224 */ /* 0x100fe200078e0077 */
[----:B------:R-:W-:Y:S02]  /*3250*/  ISETP.GT.AND P3, PT, R56, 0x69, PT ;  /* 0x000000693800780c */ /* 0x000fe40003f64270 */
[----:B------:R-:W-:Y:S01]  /*3260*/  FSEL R75, R108, -INF , P2 ;  /* 0xff8000006c4b7808 */ /* 0x000fe20001000000 */
[----:B------:R1:W4:Y:S01]  /*3270*/  MUFU.TANH R91, R62 ;  /* 0x0000003e005b7308 */ /* 0x0003220000002400 */
[----:B------:R-:W-:Y:S01]  /*3280*/  FMNMX.FTZ R82, R73, R82, !PT ;  /* 0x0000005249527209 */ /* 0x000fe20007810000 */
[----:B------:R-:W-:Y:S01]  /*3290*/  IMAD.MOV.U32 R108, RZ, RZ, R119 ;  /* 0x000000ffff6c7224 */ /* 0x000fe200078e0077 */
[----:B------:R-:W-:-:S02]  /*32a0*/  ISETP.GT.AND P4, PT, R56, 0x70, PT ;  /* 0x000000703800780c */ /* 0x000fc40003f84270 */
[----:B--2---:R-:W-:Y:S01]  /*32b0*/  FSEL R76, R109, -INF , P3 ;  /* 0xff8000006d4c7808 */ /* 0x004fe20001800000 */
[--C-:B------:R-:W-:Y:S01]  /*32c0*/  IMAD.MOV.U32 R109, RZ, RZ, R119.reuse ;  /* 0x000000ffff6d7224 */ /* 0x100fe200078e0077 */
[----:B------:R-:W-:Y:S02]  /*32d0*/  FMNMX.FTZ R79, R75, R82, !PT ;  /* 0x000000524b4f7209 */ /* 0x000fe40007810000 */
[----:B------:R-:W-:Y:S01]  /*32e0*/  ISETP.GT.AND P5, PT, R56, 0x71, PT ;  /* 0x000000713800780c */ /* 0x000fe20003fa4270 */
[C---:B-1----:R-:W-:Y:S01]  /*32f0*/  FMUL.FTZ R62, R0.reuse, R30 ;  /* 0x0000001e003e7220 */ /* 0x042fe20000410000 */
[----:B------:R-:W-:Y:S01]  /*3300*/  FSEL R77, R89, -INF , P4 ;  /* 0xff800000594d7808 */ /* 0x000fe20002000000 */
[----:B------:R-:W-:Y:S01]  /*3310*/  FMUL.FTZ R89, R0, R33 ;  /* 0x0000002100597220 */ /* 0x000fe20000410000 */
[----:B------:R-:W-:Y:S01]  /*3320*/  FMNMX.FTZ R82, R76, R79, !PT ;  /* 0x0000004f4c527209 */ /* 0x000fe20007810000 */
[----:B------:R-:W-:Y:S01]  /*3330*/  MUFU.TANH R95, R62 ;  /* 0x0000003e005f7308 */ /* 0x000fe20000002400 */
[----:B------:R-:W-:Y:S01]  /*3340*/  FSEL R47, R107, -INF , P1 ;  /* 0xff8000006b2f7808 */ /* 0x000fe20000800000 */
[----:B------:R-:W-:Y:S01]  /*3350*/  IMAD.MOV.U32 R107, RZ, RZ, R119 ;  /* 0x000000ffff6b7224 */ /* 0x000fe200078e0077 */
[----:B------:R-:W-:-:S02]  /*3360*/  ISETP.GT.AND P1, PT, R56, 0x78, PT ;  /* 0x000000783800780c */ /* 0x000fc40003f24270 */
[----:B------:R-:W-:Y:S02]  /*3370*/  FSEL R79, R92, -INF , P5 ;  /* 0xff8000005c4f7808 */ /* 0x000fe40002800000 */
[----:B------:R-:W-:Y:S01]  /*3380*/  FMNMX.FTZ R82, R77, R82, !PT ;  /* 0x000000524d527209 */ /* 0x000fe20007810000 */
[----:B------:R-:W-:Y:S01]  /*3390*/  MUFU.TANH R89, R89 ;  /* 0x0000005900597308 */ /* 0x000fe20000002400 */
[----:B------:R-:W-:Y:S02]  /*33a0*/  FSEL R30, R51, -INF , P2 ;  /* 0xff800000331e7808 */ /* 0x000fe40001000000 */
[----:B------:R-:W-:Y:S02]  /*33b0*/  ISETP.GT.AND P2, PT, R56, 0x79, PT ;  /* 0x000000793800780c */ /* 0x000fe40003f44270 */
[----:B------:R-:W-:Y:S02]  /*33c0*/  FSEL R81, R97, -INF , P1 ;  /* 0xff80000061517808 */ /* 0x000fe40000800000 */
[----:B------:R-:W-:-:S02]  /*33d0*/  FMNMX.FTZ R92, R79, R82, !PT ;  /* 0x000000524f5c7209 */ /* 0x000fc40007810000 */
[----:B------:R-:W-:Y:S02]  /*33e0*/  FSEL R51, R88, -INF , P3 ;  /* 0xff80000058337808 */ /* 0x000fe40001800000 */
[----:B------:R-:W-:Y:S01]  /*33f0*/  FSEL R32, R93, -INF , P4 ;  /* 0xff8000005d207808 */ /* 0x000fe20002000000 */
[----:B------:R3:W1:Y:S01]  /*3400*/  MUFU.TANH R88, R83 ;  /* 0x0000005300587308 */ /* 0x0006620000002400 */
[----:B------:R-:W-:Y:S02]  /*3410*/  ISETP.GT.AND P3, PT, R56, 0x80, PT ;  /* 0x000000803800780c */ /* 0x000fe40003f64270 */
[----:B------:R-:W-:Y:S01]  /*3420*/  FSEL R82, R80, -INF , P2 ;  /* 0xff80000050527808 */ /* 0x000fe20001000000 */
[----:B------:R-:W-:Y:S01]  /*3430*/  FMUL.FTZ R80, R0, R36 ;  /* 0x0000002400507220 */ /* 0x000fe20000410000 */
[----:B------:R-:W-:Y:S02]  /*3440*/  FMNMX.FTZ R93, R81, R92, !PT ;  /* 0x0000005c515d7209 */ /* 0x000fe40007810000 */
[----:B------:R-:W-:Y:S01]  /*3450*/  ISETP.GT.AND P4, PT, R56, 0x81, PT ;  /* 0x000000813800780c */ /* 0x000fe20003f84270 */
[----:B------:R2:W5:Y:S01]  /*3460*/  MUFU.TANH R92, R80 ;  /* 0x00000050005c7308 */ /* 0x0005620000002400 */
[----:B---3--:R-:W-:-:S02]  /*3470*/  FSEL R83, R85, -INF , P3 ;  /* 0xff80000055537808 */ /* 0x008fc40001800000 */
[----:B------:R-:W-:Y:S01]  /*3480*/  FMNMX.FTZ R36, R82, R93, !PT ;  /* 0x0000005d52247209 */ /* 0x000fe20007810000 */
[----:B------:R-:W-:Y:S01]  /*3490*/  FMUL.FTZ R93, R0, R37 ;  /* 0x00000025005d7220 */ /* 0x000fe20000410000 */
[----:B------:R-:W-:Y:S02]  /*34a0*/  FSEL R62, R96, -INF , P5 ;  /* 0xff800000603e7808 */ /* 0x000fe40002800000 */
[----:B------:R-:W-:Y:S02]  /*34b0*/  FSEL R33, R84, -INF , P1 ;  /* 0xff80000054217808 */ /* 0x000fe40000800000 */
[----:B------:R-:W-:Y:S01]  /*34c0*/  ISETP.GT.AND P5, PT, R56, 0x88, PT ;  /* 0x000000883800780c */ /* 0x000fe20003fa4270 */
[----:B------:R-:W3:Y:S01]  /*34d0*/  MUFU.TANH R93, R93 ;  /* 0x0000005d005d7308 */ /* 0x000ee20000002400 */
[----:B------:R-:W-:Y:S02]  /*34e0*/  FSEL R84, R86, -INF , P4 ;  /* 0xff80000056547808 */ /* 0x000fe40002000000 */
[----:B------:R-:W-:-:S02]  /*34f0*/  FMNMX.FTZ R97, R83, R36, !PT ;  /* 0x0000002453617209 */ /* 0x000fc40007810000 */
[----:B------:R-:W-:Y:S02]  /*3500*/  FSEL R36, R78, -INF , P2 ;  /* 0xff8000004e247808 */ /* 0x000fe40001000000 */
[----:B------:R-:W-:Y:S02]  /*3510*/  ISETP.GT.AND P1, PT, R56, 0x89, PT ;  /* 0x000000893800780c */ /* 0x000fe40003f24270 */
[----:B----4-:R-:W-:Y:S02]  /*3520*/  FSEL R85, R91, -INF , P5 ;  /* 0xff8000005b557808 */ /* 0x010fe40002800000 */
[----:B------:R-:W-:Y:S01]  /*3530*/  FMNMX.FTZ R78, R84, R97, !PT ;  /* 0x00000061544e7209 */ /* 0x000fe20007810000 */
[----:B------:R-:W-:Y:S01]  /*3540*/  IMAD.MOV.U32 R97, RZ, RZ, R119 ;  /* 0x000000ffff617224 */ /* 0x000fe200078e0077 */
[----:B------:R-:W-:Y:S02]  /*3550*/  ISETP.GT.AND P2, PT, R56, 0x90, PT ;  /* 0x000000903800780c */ /* 0x000fe40003f44270 */
[----:B------:R-:W-:Y:S01]  /*3560*/  FSEL R86, R94, -INF , P1 ;  /* 0xff8000005e567808 */ /* 0x000fe20000800000 */
[----:B------:R-:W-:Y:S01]  /*3570*/  FMUL.FTZ R94, R0, R39 ;  /* 0x00000027005e7220 */ /* 0x000fe20000410000 */
[----:B------:R-:W-:-:S02]  /*3580*/  FMNMX.FTZ R91, R85, R78, !PT ;  /* 0x0000004e555b7209 */ /* 0x000fc40007810000 */
[----:B------:R-:W-:Y:S02]  /*3590*/  FSEL R37, R87, -INF , P3 ;  /* 0xff80000057257808 */ /* 0x000fe40001800000 */
[----:B------:R-:W-:Y:S01]  /*35a0*/  ISETP.GT.AND P3, PT, R56, 0x91, PT ;  /* 0x000000913800780c */ /* 0x000fe20003f64270 */
[----:B------:R-:W4:Y:S01]  /*35b0*/  MUFU.TANH R94, R94 ;  /* 0x0000005e005e7308 */ /* 0x000f220000002400 */
[----:B-1----:R-:W-:Y:S02]  /*35c0*/  FSEL R87, R88, -INF , P2 ;  /* 0xff80000058577808 */ /* 0x002fe40001000000 */
[----:B--2---:R-:W-:Y:S02]  /*35d0*/  FMNMX.FTZ R80, R86, R91, !PT ;  /* 0x0000005b56507209 */ /* 0x004fe40007810000 */
[----:B------:R-:W-:Y:S02]  /*35e0*/  FSEL R78, R90, -INF , P4 ;  /* 0xff8000005a4e7808 */ /* 0x000fe40002000000 */
[----:B------:R-:W-:-:S02]  /*35f0*/  ISETP.GT.AND P4, PT, R56, 0x98, PT ;  /* 0x000000983800780c */ /* 0x000fc40003f84270 */
[----:B------:R-:W-:Y:S02]  /*3600*/  FSEL R88, R89, -INF , P3 ;  /* 0xff80000059587808 */ /* 0x000fe40001800000 */
[----:B------:R-:W-:Y:S02]  /*3610*/  FMNMX.FTZ R91, R87, R80, !PT ;  /* 0x00000050575b7209 */ /* 0x000fe40007810000 */
[----:B------:R-:W-:Y:S02]  /*3620*/  FSEL R80, R95, -INF , P5 ;  /* 0xff8000005f507808 */ /* 0x000fe40002800000 */
[----:B------:R-:W-:Y:S02]  /*3630*/  ISETP.GT.AND P5, PT, R56, 0x99, PT ;  /* 0x000000993800780c */ /* 0x000fe40003fa4270 */
[----:B-----5:R-:W-:Y:S02]  /*3640*/  FSEL R89, R92, -INF , P4 ;  /* 0xff8000005c597808 */ /* 0x020fe40002000000 */
[----:B------:R-:W-:-:S02]  /*3650*/  FMNMX.FTZ R90, R88, R91, !PT ;  /* 0x0000005b585a7209 */ /* 0x000fc40007810000 */
[----:B---3--:R-:W-:Y:S02]  /*3660*/  FSEL R56, R93, -INF , P5 ;  /* 0xff8000005d387808 */ /* 0x008fe40002800000 */
[----:B------:R-:W-:Y:S02]  /*3670*/  FMNMX.FTZ R91, R89, R90, !PT ;  /* 0x0000005a595b7209 */ /* 0x000fe40007810000 */
[----:B----4-:R-:W-:Y:S02]  /*3680*/  FSEL R94, R94, -INF , P5 ;  /* 0xff8000005e5e7808 */ /* 0x010fe40002800000 */
[----:B------:R-:W-:-:S05]  /*3690*/  FMNMX.FTZ R91, R56, R91, !PT ;  /* 0x0000005b385b7209 */ /* 0x000fca0007810000 */
[----:B------:R-:W1:Y:S02]  /*36a0*/  SHFL.BFLY PT, R90, R91, 0x2, 0x1f ;  /* 0x0c401f005b5a7f89 */ /* 0x000e6400000e0000 */
[----:B-1----:R-:W-:Y:S01]  /*36b0*/  FMNMX.FTZ R92, R91, R90, !PT ;  /* 0x0000005a5b5c7209 */ /* 0x002fe20007810000 */
[----:B------:R-:W-:-:S04]  /*36c0*/  FMUL.FTZ R91, R0, R34 ;  /* 0x00000022005b7220 */ /* 0x000fc80000410000 */
[----:B------:R-:W1:Y:S02]  /*36d0*/  SHFL.BFLY PT, R93, R92, 0x1, 0x1f ;  /* 0x0c201f005c5d7f89 */ /* 0x000e6400000e0000 */
[----:B------:R-:W2:Y:S02]  /*36e0*/  MUFU.TANH R91, R91 ;  /* 0x0000005b005b7308 */ /* 0x000ea40000002400 */
[----:B--2---:R-:W-:Y:S02]  /*36f0*/  FSEL R91, R91, -INF , P2 ;  /* 0xff8000005b5b7808 */ /* 0x004fe40001000000 */
[----:B-1----:R-:W-:Y:S01]  /*3700*/  FMNMX.FTZ R126, R92, R93, !PT ;  /* 0x0000005d5c7e7209 */ /* 0x002fe20007810000 */
[----:B------:R-:W-:Y:S02]  /*3710*/  IMAD.U32 R93, RZ, RZ, UR10 ;  /* 0x0000000aff5d7e24 */ /* 0x000fe4000f8e00ff */
[----:B------:R-:W-:Y:S01]  /*3720*/  FMUL.FTZ R92, R0, R35 ;  /* 0x00000023005c7220 */ /* 0x000fe20000410000 */
[C---:B------:R-:W-:Y:S01]  /*3730*/  FSETP.NEU.FTZ.AND P6, PT, R126.reuse, -INF , PT ;  /* 0xff8000007e00780b */ /* 0x040fe20003fdd000 */
[----:B------:R-:W-:-:S01]  /*3740*/  FFMA.FTZ R90, R126, R93, -8 ;  /* 0xc10000007e5a7423 */ /* 0x000fc2000001005d */
[----:B------:R-:W-:-:S03]  /*3750*/  FMUL.FTZ R93, R0, R38 ;  /* 0x00000026005d7220 */ /* 0x000fc60000410000 */
[----:B------:R-:W1:Y:S01]  /*3760*/  MUFU.TANH R92, R92 ;  /* 0x0000005c005c7308 */ /* 0x000e620000002400 */
[----:B------:R-:W-:Y:S01]  /*3770*/  FSEL R98, R90, RZ, P6 ;  /* 0x000000ff5a627208 */ /* 0x000fe20003000000 */
[----:B------:R-:W-:Y:S01]  /*3780*/  FMUL.FTZ R90, R0, R31 ;  /* 0x0000001f005a7220 */ /* 0x000fe20000410000 */
[----:B------:R-:W-:Y:S01]  /*3790*/  LOP3.LUT P6, RZ, R110, 0x7f, RZ, 0xc0, !PT ;  /* 0x0000007f6eff7812 */ /* 0x000fe200078cc0ff */
[----:B------:R-:W-:Y:S02]  /*37a0*/  IMAD.MOV.U32 R110, RZ, RZ, R119 ;  /* 0x000000ffff6e7224 */ /* 0x000fe400078e0077 */
        /* <DEDUP_REMOVED lines=21> */
[----:B------:R-:W-:Y:S01]  /*3900*/  FMNMX.FTZ R52, R10, R55, !PT ;  /* 0x000000370a347209 */ /* 0x000fe20007810000 */
[----:B------:R-:W-:-:S01]  /*3910*/  FFMA.FTZ R69, R69, UR10, -R98 ;  /* 0x0000000a45457c23 */ /* 0x000fc20008010862 */
[----:B------:R-:W2:Y:S01]  /*3920*/  MUFU.TANH R90, R90 ;  /* 0x0000005a005a7308 */ /* 0x000ea20000002400 */
[----:B-1----:R-:W-:Y:S01]  /*3930*/  FSEL R92, R92, -INF , P3 ;  /* 0xff8000005c5c7808 */ /* 0x002fe20001800000 */
[--C-:B------:R-:W-:Y:S01]  /*3940*/  FFMA.FTZ R73, R73, UR10, -R98.reuse ;  /* 0x0000000a49497c23 */ /* 0x100fe20008010862 */
[----:B------:R-:W-:Y:S01]  /*3950*/  FMNMX.FTZ R53, R11, R52, !PT ;  /* 0x000000340b357209 */ /* 0x000fe20007810000 */
[----:B------:R-:W-:Y:S01]  /*3960*/  FFMA.FTZ R52, R57, UR10, -R98 ;  /* 0x0000000a39347c23 */ /* 0x000fe20008010862 */
[----:B------:R-:W-:-:S02]  /*3970*/  @!P6 VIADD R3, R3, 0x33440 ;  /* 0x000334400303e836 */ /* 0x000fc40000000000 */
[----:B------:R-:W-:Y:S01]  /*3980*/  FFMA.FTZ R56, R56, UR10, -R98 ;  /* 0x0000000a38387c23 */ /* 0x000fe20008010862 */
[----:B------:R-:W-:Y:S01]  /*3990*/  FMNMX.FTZ R54, R12, R53, !PT ;  /* 0x000000350c367209 */ /* 0x000fe20007810000 */
[----:B------:R-:W1:Y:S01]  /*39a0*/  MUFU.TANH R93, R93 ;  /* 0x0000005d005d7308 */ /* 0x000e620000002400 */
[----:B------:R-:W-:Y:S02]  /*39b0*/  @!P6 PRMT R3, RZ, 0x654, R3 ;  /* 0x00000654ff03e816 */ /* 0x000fe40000000003 */
[----:B------:R-:W-:Y:S02]  /*39c0*/  FMNMX.FTZ R53, R13, R54, !PT ;  /* 0x000000360d357209 */ /* 0x000fe40007810000 */
[----:B------:R3:W-:Y:S02]  /*39d0*/  @!P6 SYNCS.ARRIVE.TRANS64.RED.A1T0 RZ, [R3+URZ], RZ ;  /* 0x000000ff03ffe9a7 */ /* 0x0007e4000810043f */
[----:B------:R-:W-:Y:S01]  /*39e0*/  FMNMX.FTZ R54, R14, R53, !PT ;  /* 0x000000350e367209 */ /* 0x000fe20007810000 */
[----:B------:R-:W-:Y:S01]  /*39f0*/  MUFU.EX2 R31, R31 ;  /* 0x0000001f001f7308 */ /* 0x000fe20000000800 */
[----:B--2---:R-:W-:-:S02]  /*3a00*/  FSEL R90, R90, -INF , P1 ;  /* 0xff8000005a5a7808 */ /* 0x004fc40000800000 */
[----:B------:R-:W-:Y:S01]  /*3a10*/  FMNMX.FTZ R55, R15, R54, !PT ;  /* 0x000000360f377209 */ /* 0x000fe20007810000 */
[----:B------:R-:W-:-:S01]  /*3a20*/  FFMA.FTZ R54, R61, UR10, -R98 ;  /* 0x0000000a3d367c23 */ /* 0x000fc20008010862 */
[----:B------:R-:W-:Y:S02]  /*3a30*/  FFMA.FTZ R61, R60, UR10, -R98 ;  /* 0x0000000a3c3d7c23 */ /* 0x000fe40008010862 */
[----:B------:R-:W-:Y:S01]  /*3a40*/  FMNMX.FTZ R58, R20, R55, !PT ;  /* 0x00000037143a7209 */ /* 0x000fe20007810000 */
[----:B------:R2:W-:Y:S01]  /*3a50*/  MUFU.EX2 R53, R59 ;  /* 0x0000003b00357308 */ /* 0x0005e20000000800 */
[----:B-1----:R-:W-:Y:S02]  /*3a60*/  FSEL R93, R93, -INF , P4 ;  /* 0xff8000005d5d7808 */ /* 0x002fe40002000000 */
[----:B------:R-:W-:-:S04]  /*3a70*/  FMNMX.FTZ R55, R21, R58, !PT ;  /* 0x0000003a15377209 */ /* 0x000fc80007810000 */
[----:B------:R-:W-:Y:S01]  /*3a80*/  FMNMX.FTZ R58, R40, R55, !PT ;  /* 0x00000037283a7209 */ /* 0x000fe20007810000 */
[----:B------:R-:W-:Y:S03]  /*3a90*/  MUFU.EX2 R34, R34 ;  /* 0x0000002200227308 */ /* 0x000fe60000000800 */
[----:B------:R-:W-:-:S04]  /*3aa0*/  FMNMX.FTZ R57, R41, R58, !PT ;  /* 0x0000003a29397209 */ /* 0x000fc80007810000 */
[----:B--2---:R-:W-:Y:S01]  /*3ab0*/  FMNMX.FTZ R59, R42, R57, !PT ;  /* 0x000000392a3b7209 */ /* 0x004fe20007810000 */
[----:B------:R1:W-:Y:S03]  /*3ac0*/  MUFU.EX2 R55, R61 ;  /* 0x0000003d00377308 */ /* 0x0003e60000000800 */
[----:B------:R-:W-:-:S04]  /*3ad0*/  FMNMX.FTZ R58, R24, R59, !PT ;  /* 0x0000003b183a7209 */ /* 0x000fc80007810000 */
[----:B------:R-:W-:Y:S01]  /*3ae0*/  FMNMX.FTZ R60, R43, R58, !PT ;  /* 0x0000003a2b3c7209 */ /* 0x000fe20007810000 */
[----:B------:R2:W-:Y:S03]  /*3af0*/  MUFU.EX2 R57, R63 ;  /* 0x0000003f00397308 */ /* 0x0005e60000000800 */
[----:B------:R-:W-:-:S04]  /*3b00*/  FMNMX.FTZ R59, R25, R60, !PT ;  /* 0x0000003c193b7209 */ /* 0x000fc80007810000 */
[----:B------:R-:W-:Y:S01]  /*3b10*/  FMNMX.FTZ R60, R26, R59, !PT ;  /* 0x0000003b1a3c7209 */ /* 0x000fe20007810000 */
[----:B------:R4:W-:Y:S03]  /*3b20*/  MUFU.EX2 R58, R65 ;  /* 0x00000041003a7308 */ /* 0x0009e60000000800 */
[----:B-1----:R-:W-:Y:S01]  /*3b30*/  FMNMX.FTZ R61, R27, R60, !PT ;  /* 0x0000003c1b3d7209 */ /* 0x002fe20007810000 */
[----:B------:R-:W-:-:S03]  /*3b40*/  FFMA.FTZ R60, R66, UR10, -R98 ;  /* 0x0000000a423c7c23 */ /* 0x000fc60008010862 */
[----:B------:R-:W-:Y:S01]  /*3b50*/  FMNMX.FTZ R61, R44, R61, !PT ;  /* 0x0000003d2c3d7209 */ /* 0x000fe20007810000 */
[----:B------:R-:W-:Y:S03]  /*3b60*/  MUFU.EX2 R59, R95 ;  /* 0x0000005f003b7308 */ /* 0x000fe60000000800 */
[----:B------:R-:W-:Y:S01]  /*3b70*/  FMNMX.FTZ R64, R28, R61, !PT ;  /* 0x0000003d1c407209 */ /* 0x000fe20007810000 */
[----:B------:R-:W-:-:S03]  /*3b80*/  FFMA.FTZ R61, R67, UR10, -R98 ;  /* 0x0000000a433d7c23 */ /* 0x000fc60008010862 */
[----:B------:R-:W-:Y:S01]  /*3b90*/  FMNMX.FTZ R64, R29, R64, !PT ;  /* 0x000000401d407209 */ /* 0x000fe20007810000 */
[----:B------:R-:W-:Y:S03]  /*3ba0*/  MUFU.EX2 R35, R35 ;  /* 0x0000002300237308 */ /* 0x000fe60000000800 */
[----:B--2---:R-:W-:Y:S01]  /*3bb0*/  FMNMX.FTZ R63, R47, R64, !PT ;  /* 0x000000402f3f7209 */ /* 0x004fe20007810000 */
[----:B------:R-:W-:-:S03]  /*3bc0*/  FFMA.FTZ R64, R68, UR10, -R98 ;  /* 0x0000000a44407c23 */ /* 0x000fc60008010862 */
[----:B------:R-:W-:Y:S01]  /*3bd0*/  FMNMX.FTZ R66, R30, R63, !PT ;  /* 0x0000003f1e427209 */ /* 0x000fe20007810000 */
[----:B------:R-:W1:Y:S03]  /*3be0*/  MUFU.EX2 R38, R38 ;  /* 0x0000002600267308 */ /* 0x000e660000000800 */
[----:B------:R-:W-:-:S04]  /*3bf0*/  FMNMX.FTZ R63, R51, R66, !PT ;  /* 0x00000042333f7209 */ /* 0x000fc80007810000 */
[----:B----4-:R-:W-:Y:S01]  /*3c00*/  FMNMX.FTZ R65, R32, R63, !PT ;  /* 0x0000003f20417209 */ /* 0x010fe20007810000 */
[----:B------:R-:W-:Y:S03]  /*3c10*/  MUFU.EX2 R39, R39 ;  /* 0x0000002700277308 */ /* 0x000fe60000000800 */
[----:B------:R-:W-:-:S04]  /*3c20*/  FMNMX.FTZ R66, R62, R65, !PT ;  /* 0x000000413e427209 */ /* 0x000fc80007810000 */
[----:B------:R-:W-:Y:S01]  /*3c30*/  FMNMX.FTZ R65, R33, R66, !PT ;  /* 0x0000004221417209 */ /* 0x000fe20007810000 */
[----:B------:R-:W-:Y:S01]  /*3c40*/  MUFU.EX2 R63, R69 ;  /* 0x00000045003f7308 */ /* 0x000fe20000000800 */
[----:B-1----:R-:W-:Y:S02]  /*3c50*/  F2FP.SATFINITE.E4M3.F32.PACK_AB_MERGE_C R200, R38, R35, RZ ;  /* 0x0000002326c8723e */ /* 0x002fe400048070ff */
[----:B------:R-:W-:Y:S01]  /*3c60*/  FMNMX.FTZ R68, R36, R65, !PT ;  /* 0x0000004124447209 */ /* 0x000fe20007810000 */
[----:B------:R-:W-:-:S01]  /*3c70*/  FFMA.FTZ R65, R72, UR10, -R98 ;  /* 0x0000000a48417c23 */ /* 0x000fc20008010862 */
[--C-:B------:R-:W-:Y:S01]  /*3c80*/  FFMA.FTZ R72, R76, UR10, -R98.reuse ;  /* 0x0000000a4c487c23 */ /* 0x100fe20008010862 */
[----:B------:R-:W-:-:S01]  /*3c90*/  FFMA.FTZ R76, R82, UR10, -R98 ;  /* 0x0000000a524c7c23 */ /* 0x000fc20008010862 */
[----:B------:R-:W-:Y:S01]  /*3ca0*/  FMNMX.FTZ R67, R37, R68, !PT ;  /* 0x0000004425437209 */ /* 0x000fe20007810000 */
[----:B------:R1:W-:Y:S01]  /*3cb0*/  MUFU.EX2 R66, R70 ;  /* 0x0000004600427308 */ /* 0x0003e20000000800 */
[----:B------:R-:W-:-:S01]  /*3cc0*/  FFMA.FTZ R68, R71, UR10, -R98 ;  /* 0x0000000a47447c23 */ /* 0x000fc20008010862 */
[--C-:B------:R-:W-:Y:S01]  /*3cd0*/  FFMA.FTZ R71, R77, UR10, -R98.reuse ;  /* 0x0000000a4d477c23 */ /* 0x100fe20008010862 */
[----:B------:R-:W-:Y:S01]  /*3ce0*/  FMNMX.FTZ R67, R78, R67, !PT ;  /* 0x000000434e437209 */ /* 0x000fe20007810000 */
[--C-:B------:R-:W-:Y:S01]  /*3cf0*/  FFMA.FTZ R77, R85, UR10, -R98.reuse ;  /* 0x0000000a554d7c23 */ /* 0x100fe20008010862 */
[----:B------:R-:W-:-:S01]  /*3d00*/  FFMA.FTZ R82, R84, UR10, -R98 ;  /* 0x0000000a54527c23 */ /* 0x000fc20008010862 */
[--C-:B------:R-:W-:Y:S01]  /*3d10*/  FFMA.FTZ R84, R86, UR10, -R98.reuse ;  /* 0x0000000a56547c23 */ /* 0x100fe20008010862 */
[----:B------:R-:W-:Y:S01]  /*3d20*/  FMNMX.FTZ R67, R80, R67, !PT ;  /* 0x0000004350437209 */ /* 0x000fe20007810000 */
[----:B------:R-:W-:Y:S01]  /*3d30*/  FFMA.FTZ R86, R88, UR10, -R98 ;  /* 0x0000000a58567c23 */ /* 0x000fe20008010862 */
[----:B------:R-:W-:Y:S01]  /*3d40*/  MUFU.EX2 R46, R46 ;  /* 0x0000002e002e7308 */ /* 0x000fe20000000800 */
[----:B------:R-:W-:-:S02]  /*3d50*/  F2FP.SATFINITE.E4M3.F32.PACK_AB_MERGE_C R200, R34, R31, R200 ;  /* 0x0000001f22c8723e */ /* 0x000fc400048070c8 */
[----:B-1----:R-:W-:Y:S01]  /*3d60*/  FMNMX.FTZ R70, R90, R67, !PT ;  /* 0x000000435a467209 */ /* 0x002fe20007810000 */
[----:B------:R-:W-:-:S01]  /*3d70*/  FFMA.FTZ R67, R74, UR10, -R98 ;  /* 0x0000000a4a437c23 */ /* 0x000fc20008010862 */
[--C-:B------:R-:W-:Y:S01]  /*3d80*/  FFMA.FTZ R74, R79, UR10, -R98.reuse ;  /* 0x0000000a4f4a7c23 */ /* 0x100fe20008010862 */
[----:B------:R-:W-:-:S01]  /*3d90*/  FFMA.FTZ R79, R87, UR10, -R98 ;  /* 0x0000000a574f7c23 */ /* 0x000fc20008010862 */
[----:B------:R-:W-:Y:S01]  /*3da0*/  FMNMX.FTZ R69, R91, R70, !PT ;  /* 0x000000465b457209 */ /* 0x000fe20007810000 */
[----:B------:R-:W-:Y:S03]  /*3db0*/  MUFU.EX2 R45, R45 ;  /* 0x0000002d002d7308 */ /* 0x000fe60000000800 */
[----:B------:R-:W-:-:S04]  /*3dc0*/  FMNMX.FTZ R70, R92, R69, !PT ;  /* 0x000000455c467209 */ /* 0x000fc80007810000 */
[----:B------:R-:W-:Y:S01]  /*3dd0*/  FMNMX.FTZ R69, R93, R70, !PT ;  /* 0x000000465d457209 */ /* 0x000fe20007810000 */
[----:B------:R-:W-:Y:S03]  /*3de0*/  MUFU.EX2 R48, R48 ;  /* 0x0000003000307308 */ /* 0x000fe60000000800 */
[----:B------:R-:W-:Y:S01]  /*3df0*/  FMNMX.FTZ R95, R94, R69, !PT ;  /* 0x000000455e5f7209 */ /* 0x000fe20007810000 */
[--C-:B------:R-:W-:Y:S01]  /*3e00*/  FFMA.FTZ R69, R75, UR10, -R98.reuse ;  /* 0x0000000a4b457c23 */ /* 0x100fe20008010862 */
[----:B------:R-:W-:-:S01]  /*3e10*/  FFMA.FTZ R75, R83, UR10, -R98 ;  /* 0x0000000a534b7c23 */ /* 0x000fc20008010862 */
[----:B------:R-:W-:Y:S02]  /*3e20*/  IMAD.U32 R83, RZ, RZ, UR10 ;  /* 0x0000000aff537e24 */ /* 0x000fe4000f8e00ff */
[----:B------:R-:W1:Y:S01]  /*3e30*/  SHFL.BFLY PT, R96, R95, 0x2, 0x1f ;  /* 0x0c401f005f607f89 */ /* 0x000e6200000e0000 */
[----:B------:R2:W-:Y:S08]  /*3e40*/  MUFU.EX2 R70, R73 ;  /* 0x0000004900467308 */ /* 0x0005f00000000800 */
[----:B------:R-:W-:Y:S01]  /*3e50*/  MUFU.EX2 R50, R50 ;  /* 0x0000003200327308 */ /* 0x000fe20000000800 */
[----:B--2---:R-:W-:-:S07]  /*3e60*/  FFMA.FTZ R73, R81, UR10, -R98 ;  /* 0x0000000a51497c23 */ /* 0x004fce0008010862 */
[----:B------:R-:W-:Y:S01]  /*3e70*/  MUFU.EX2 R52, R52 ;  /* 0x0000003400347308 */ /* 0x000fe20000000800 */
[----:B-1----:R-:W-:-:S07]  /*3e80*/  FMNMX.FTZ R96, R95, R96, !PT ;  /* 0x000000605f607209 */ /* 0x002fce0007810000 */
[----:B------:R-:W-:Y:S01]  /*3e90*/  MUFU.EX2 R54, R54 ;  /* 0x0000003600367308 */ /* 0x000fe20000000800 */
[--C-:B------:R-:W-:Y:S01]  /*3ea0*/  IMAD.MOV.U32 R95, RZ, RZ, R119.reuse ;  /* 0x000000ffff5f7224 */ /* 0x100fe200078e0077 */
[----:B------:R-:W1:Y:S06]  /*3eb0*/  SHFL.BFLY PT, R81, R96, 0x1, 0x1f ;  /* 0x0c201f0060517f89 */ /* 0x000e6c00000e0000 */
[----:B------:R-:W-:Y:S08]  /*3ec0*/  MUFU.EX2 R60, R60 ;  /* 0x0000003c003c7308 */ /* 0x000ff00000000800 */
[----:B------:R-:W-:Y:S08]  /*3ed0*/  MUFU.EX2 R61, R61 ;  /* 0x0000003d003d7308 */ /* 0x000ff00000000800 */
[----:B------:R-:W-:Y:S01]  /*3ee0*/  MUFU.EX2 R64, R64 ;  /* 0x0000004000407308 */ /* 0x000fe20000000800 */
[----:B-1----:R-:W-:Y:S01]  /*3ef0*/  FMNMX.FTZ R132, R96, R81, !PT ;  /* 0x0000005160847209 */ /* 0x002fe20007810000 */
[----:B------:R-:W-:Y:S01]  /*3f00*/  FFMA.FTZ R81, R89, UR10, -R98 ;  /* 0x0000000a59517c23 */ /* 0x000fe20008010862 */
[----:B------:R-:W-:-:S02]  /*3f10*/  IMAD.MOV.U32 R98, RZ, RZ, R119 ;  /* 0x000000ffff627224 */ /* 0x000fc400078e0077 */
[C---:B------:R-:W-:Y:S01]  /*3f20*/  FSETP.NEU.FTZ.AND P1, PT, R132.reuse, -INF , PT ;  /* 0xff8000008400780b */ /* 0x040fe20003f3d000 */
[----:B------:R-:W-:-:S02]  /*3f30*/  FFMA.FTZ R83, R132, R83, -8 ;  /* 0xc100000084537423 */ /* 0x000fc40000010053 */
[----:B------:R-:W-:Y:S03]  /*3f40*/  MUFU.EX2 R65, R65 ;  /* 0x0000004100417308 */ /* 0x000fe60000000800 */
        /* <DEDUP_REMOVED lines=34> */
[----:B------:R2:W4:Y:S01]  /*4170*/  MUFU.EX2 R88, R87 ;  /* 0x0000005700587308 */ /* 0x0005220000000800 */
        /* <DEDUP_REMOVED lines=11> */
[--C-:B------:R-:W-:Y:S01]  /*4230*/  FFMA.FTZ R92, R92, UR10, -R83.reuse ;  /* 0x0000000a5c5c7c23 */ /* 0x100fe20008010853 */
[----:B------:R-:W-:-:S01]  /*4240*/  FFMA.FTZ R93, R93, UR10, -R83 ;  /* 0x0000000a5d5d7c23 */ /* 0x000fc20008010853 */
[----:B------:R-:W-:-:S02]  /*4250*/  IMAD.MOV.U32 R34, RZ, RZ, R119 ;  /* 0x000000ffff227224 */ /* 0x000fc400078e0077 */
[----:B------:R-:W2:Y:S01]  /*4260*/  MUFU.EX2 R7, R7 ;  /* 0x0000000700077308 */ /* 0x000ea20000000800 */
[----:B----4-:R-:W-:-:S01]  /*4270*/  FADD.FTZ R87, R88, R87 ;  /* 0x0000005758577221 */ /* 0x010fc20000010000 */
[----:B------:R-:W-:Y:S01]  /*4280*/  F2FP.SATFINITE.E4M3.F32.PACK_AB_MERGE_C R85, R88, R85, RZ ;  /* 0x000000555855723e */ /* 0x000fe200048070ff */
[--C-:B------:R-:W-:Y:S02]  /*4290*/  IMAD.MOV.U32 R88, RZ, RZ, R119.reuse ;  /* 0x000000ffff587224 */ /* 0x100fe400078e0077 */
[----:B------:R-:W-:Y:S01]  /*42a0*/  IMAD.MOV.U32 R31, RZ, RZ, R119 ;  /* 0x000000ffff1f7224 */ /* 0x000fe200078e0077 */
[----:B------:R-:W-:Y:S01]  /*42b0*/  F2FP.SATFINITE.E4M3.F32.PACK_AB_MERGE_C R201, R5, R4, R85 ;  /* 0x0000000405c9723e */ /* 0x000fe20004807055 */
[----:B------:R-:W-:Y:S01]  /*42c0*/  IMAD.MOV.U32 R85, RZ, RZ, R119 ;  /* 0x000000ffff557224 */ /* 0x000fe200078e0077 */
[----:B------:R4:W5:Y:S08]  /*42d0*/  MUFU.EX2 R89, R10 ;  /* 0x0000000a00597308 */ /* 0x0009700000000800 */
[----:B------:R3:W5:Y:S01]  /*42e0*/  MUFU.EX2 R96, R11 ;  /* 0x0000000b00607308 */ /* 0x0007620000000800 */
[----:B----4-:R-:W-:-:S07]  /*42f0*/  FFMA.FTZ R10, R20, UR10, -R83 ;  /* 0x0000000a140a7c23 */ /* 0x010fce0008010853 */
[----:B------:R4:W-:Y:S01]  /*4300*/  MUFU.EX2 R20, R25 ;  /* 0x0000001900147308 */ /* 0x0009e20000000800 */
[----:B---3--:R-:W-:-:S01]  /*4310*/  FFMA.FTZ R11, R21, UR10, -R83 ;  /* 0x0000000a150b7c23 */ /* 0x008fc20008010853 */
[----:B------:R-:W-:Y:S01]  /*4320*/  FFMA.FTZ R83, R94, UR10, -R83 ;  /* 0x0000000a5e537c23 */ /* 0x000fe20008010853 */
[----:B------:R-:W-:-:S05]  /*4330*/  IMAD.MOV.U32 R94, RZ, RZ, R119 ;  /* 0x000000ffff5e7224 */ /* 0x000fca00078e0077 */
[----:B------:R-:W3:Y:S01]  /*4340*/  MUFU.EX2 R8, R8 ;  /* 0x0000000800087308 */ /* 0x000ee20000000800 */
[----:B----4-:R-:W-:-:S04]  /*4350*/  FADD.FTZ R25, R35, R24 ;  /* 0x0000001823197221 */ /* 0x010fc80000010000 */
[----:B------:R-:W-:-:S03]  /*4360*/  FADD.FTZ R24, R38, R25 ;  /* 0x0000001926187221 */ /* 0x000fc60000010000 */
[----:B------:R4:W-:Y:S01]  /*4370*/  MUFU.EX2 R21, R28 ;  /* 0x0000001c00157308 */ /* 0x0009e20000000800 */
[----:B------:R-:W-:-:S01]  /*4380*/  FADD.FTZ R25, R39, R24 ;  /* 0x0000001827197221 */ /* 0x000fc20000010000 */
[----:B-1----:R-:W-:Y:S01]  /*4390*/  FADD.FTZ R24, R6, R87 ;  /* 0x0000005706187221 */ /* 0x002fe20000010000 */
[----:B------:R-:W-:-:S03]  /*43a0*/  IMAD.MOV.U32 R87, RZ, RZ, R119 ;  /* 0x000000ffff577224 */ /* 0x000fc600078e0077 */
[----:B--2---:R-:W-:Y:S02]  /*43b0*/  FADD.FTZ R42, R7, R24 ;  /* 0x00000018072a7221 */ /* 0x004fe40000010000 */
[----:B------:R-:W1:Y:S01]  /*43c0*/  MUFU.EX2 R9, R9 ;  /* 0x0000000900097308 */ /* 0x000e620000000800 */
[----:B----4-:R-:W-:-:S01]  /*43d0*/  FADD.FTZ R28, R46, R25 ;  /* 0x000000192e1c7221 */ /* 0x010fc20000010000 */
[----:B-----5:R-:W-:Y:S01]  /*43e0*/  FADD.FTZ R25, R89, R42 ;  /* 0x0000002a59197221 */ /* 0x020fe20000010000 */
[C---:B------:R-:W-:Y:S02]  /*43f0*/  F2FP.SATFINITE.E4M3.F32.PACK_AB_MERGE_C R89, R96.reuse, R89, RZ ;  /* 0x000000596059723e */ /* 0x040fe400048070ff */
[----:B------:R-:W-:Y:S01]  /*4400*/  FADD.FTZ R3, R45, R28 ;  /* 0x0000001c2d037221 */ /* 0x000fe20000010000 */
[----:B------:R-:W-:-:S01]  /*4410*/  FADD.FTZ R25, R96, R25 ;  /* 0x0000001960197221 */ /* 0x000fc20000010000 */
[----:B------:R-:W-:Y:S01]  /*4420*/  F2FP.SATFINITE.E4M3.F32.PACK_AB_MERGE_C R203, R7, R6, R89 ;  /* 0x0000000607cb723e */ /* 0x000fe20004807059 */
[----:B------:R-:W2:Y:S01]  /*4430*/  MUFU.EX2 R14, R14 ;  /* 0x0000000e000e7308 */ /* 0x000ea20000000800 */
[----:B------:R-:W-:-:S01]  /*4440*/  FADD.FTZ R28, R48, R3 ;  /* 0x00000003301c7221 */ /* 0x000fc20000010000 */
[----:B------:R-:W-:Y:S01]  /*4450*/  F2FP.SATFINITE.E4M3.F32.PACK_AB_MERGE_C R45, R48, R45, RZ ;  /* 0x0000002d302d723e */ /* 0x000fe200048070ff */
[----:B------:R-:W-:Y:S01]  /*4460*/  IMAD.MOV.U32 R89, RZ, RZ, R119 ;  /* 0x000000ffff597224 */ /* 0x000fe200078e0077 */
[----:B------:R-:W-:Y:S01]  /*4470*/  MOV R96, R119 ;  /* 0x0000007700607202 */ /* 0x000fe20000000f00 */
[----:B------:R-:W-:-:S01]  /*4480*/  FADD.FTZ R3, R49, R28 ;  /* 0x0000001c31037221 */ /* 0x000fc20000010000 */
[----:B---3--:R-:W-:Y:S01]  /*4490*/  FADD.FTZ R28, R8, R25 ;  /* 0x00000019081c7221 */ /* 0x008fe20000010000 */
[----:B------:R-:W-:Y:S01]  /*44a0*/  F2FP.SATFINITE.E4M3.F32.PACK_AB_MERGE_C R202, R46, R39, R45 ;  /* 0x000000272eca723e */ /* 0x000fe2000480702d */
[----:B------:R-:W3:Y:S01]  /*44b0*/  MUFU.EX2 R15, R15 ;  /* 0x0000000f000f7308 */ /* 0x000ee20000000800 */
[----:B------:R-:W-:-:S01]  /*44c0*/  FADD.FTZ R3, R50, R3 ;  /* 0x0000000332037221 */ /* 0x000fc20000010000 */
[----:B-1----:R-:W-:Y:S01]  /*44d0*/  FADD.FTZ R25, R9, R28 ;  /* 0x0000001c09197221 */ /* 0x002fe20000010000 */
[----:B------:R-:W-:-:S02]  /*44e0*/  IMAD.MOV.U32 R48, RZ, RZ, R119 ;  /* 0x000000ffff307224 */ /* 0x000fc400078e0077 */
[----:B------:R-:W-:Y:S01]  /*44f0*/  FADD.FTZ R28, R52, R3 ;  /* 0x00000003341c7221 */ /* 0x000fe20000010000 */
[----:B------:R-:W-:Y:S01]  /*4500*/  F2FP.SATFINITE.E4M3.F32.PACK_AB_MERGE_C R52, R53, R52, RZ ;  /* 0x000000343534723e */ /* 0x000fe200048070ff */
[----:B------:R-:W-:Y:S01]  /*4510*/  IMAD.MOV.U32 R46, RZ, RZ, R119 ;  /* 0x000000ffff2e7224 */ /* 0x000fe200078e0077 */
[----:B------:R-:W1:Y:S01]  /*4520*/  MUFU.EX2 R10, R10 ;  /* 0x0000000a000a7308 */ /* 0x000e620000000800 */
[----:B--2---:R-:W-:-:S01]  /*4530*/  FADD.FTZ R42, R14, R25 ;  /* 0x000000190e2a7221 */ /* 0x004fc20000010000 */
[----:B------:R-:W-:Y:S01]  /*4540*/  FADD.FTZ R3, R53, R28 ;  /* 0x0000001c35037221 */ /* 0x000fe20000010000 */
[----:B------:R-:W-:Y:S01]  /*4550*/  F2FP.SATFINITE.E4M3.F32.PACK_AB_MERGE_C R204, R50, R49, R52 ;  /* 0x0000003132cc723e */ /* 0x000fe20004807034 */
[----:B------:R-:W-:Y:S02]  /*4560*/  IMAD.MOV.U32 R53, RZ, RZ, R119 ;  /* 0x000000ffff357224 */ /* 0x000fe400078e0077 */
[----:B------:R-:W-:-:S01]  /*4570*/  FADD.FTZ R28, R54, R3 ;  /* 0x00000003361c7221 */ /* 0x000fc20000010000 */
[----:B------:R-:W-:Y:S01]  /*4580*/  IMAD.MOV.U32 R52, RZ, RZ, R119 ;  /* 0x000000ffff347224 */ /* 0x000fe200078e0077 */
[----:B------:R-:W2:Y:S01]  /*4590*/  MUFU.EX2 R11, R11 ;  /* 0x0000000b000b7308 */ /* 0x000ea20000000800 */
[----:B---3--:R-:W-:-:S01]  /*45a0*/  FADD.FTZ R25, R15, R42 ;  /* 0x0000002a0f197221 */ /* 0x008fc20000010000 */
[----:B------:R-:W-:Y:S01]  /*45b0*/  FADD.FTZ R28, R55, R28 ;  /* 0x0000001c371c7221 */ /* 0x000fe20000010000 */
[----:B------:R-:W-:-:S02]  /*45c0*/  IMAD.MOV.U32 R50, RZ, RZ, R119 ;  /* 0x000000ffff327224 */ /* 0x000fc400078e0077 */
[--C-:B------:R-:W-:Y:S02]  /*45d0*/  IMAD.MOV.U32 R49, RZ, RZ, R119.reuse ;  /* 0x000000ffff317224 */ /* 0x100fe400078e0077 */
[----:B------:R-:W-:Y:S01]  /*45e0*/  IMAD.MOV.U32 R45, RZ, RZ, R119 ;  /* 0x000000ffff2d7224 */ /* 0x000fe200078e0077 */
[----:B------:R-:W3:Y:S01]  /*45f0*/  MUFU.EX2 R40, R40 ;  /* 0x0000002800287308 */ /* 0x000ee20000000800 */
[----:B-1----:R-:W-:-:S01]  /*4600*/  FADD.FTZ R42, R10, R25 ;  /* 0x000000190a2a7221 */ /* 0x002fc20000010000 */
[----:B------:R-:W-:-:S06]  /*4610*/  IMAD.MOV.U32 R39, RZ, RZ, R119 ;  /* 0x000000ffff277224 */ /* 0x000fcc00078e0077 */
[----:B------:R-:W1:Y:S01]  /*4620*/  MUFU.EX2 R41, R41 ;  /* 0x0000002900297308 */ /* 0x000e620000000800 */
[----:B--2---:R-:W-:-:S07]  /*4630*/  FADD.FTZ R25, R11, R42 ;  /* 0x0000002a0b197221 */ /* 0x004fce0000010000 */
[----:B------:R-:W2:Y:S08]  /*4640*/  MUFU.EX2 R12, R12 ;  /* 0x0000000c000c7308 */ /* 0x000eb00000000800 */
[----:B------:R-:W4:Y:S08]  /*4650*/  MUFU.EX2 R13, R13 ;  /* 0x0000000d000d7308 */ /* 0x000f300000000800 */
[----:B------:R5:W-:Y:S08]  /*4660*/  MUFU.EX2 R24, R47 ;  /* 0x0000002f00187308 */ /* 0x000bf00000000800 */
[----:B------:R-:W4:Y:S01]  /*4670*/  MUFU.EX2 R43, R43 ;  /* 0x0000002b002b7308 */ /* 0x000f220000000800 */
[----:B-----5:R-:W-:-:S01]  /*4680*/  FADD.FTZ R47, R57, R28 ;  /* 0x0000001c392f7221 */ /* 0x020fc20000010000 */
[----:B---3--:R-:W-:Y:S01]  /*4690*/  FADD.FTZ R28, R40, R25 ;  /* 0x00000019281c7221 */ /* 0x008fe20000010000 */
[----:B------:R-:W-:-:S02]  /*46a0*/  F2FP.SATFINITE.E4M3.F32.PACK_AB_MERGE_C R57, R58, R57, RZ ;  /* 0x000000393a39723e */ /* 0x000fc400048070ff */
[----:B------:R-:W-:Y:S01]  /*46b0*/  FADD.FTZ R42, R58, R47 ;  /* 0x0000002f3a2a7221 */ /* 0x000fe20000010000 */
[----:B-1----:R-:W-:-:S01]  /*46c0*/  FADD.FTZ R25, R41, R28 ;  /* 0x0000001c29197221 */ /* 0x002fc20000010000 */
[----:B------:R-:W-:Y:S01]  /*46d0*/  F2FP.SATFINITE.E4M3.F32.PACK_AB_MERGE_C R40, R41, R40, RZ ;  /* 0x000000282928723e */ /* 0x000fe200048070ff */
[----:B------:R-:W1:Y:S01]  /*46e0*/  MUFU.EX2 R26, R26 ;  /* 0x0000001a001a7308 */ /* 0x000e620000000800 */
[----:B------:R-:W-:-:S01]  /*46f0*/  FADD.FTZ R35, R59, R42 ;  /* 0x0000002a3b237221 */ /* 0x000fc20000010000 */
[----:B--2---:R-:W-:Y:S01]  /*4700*/  FADD.FTZ R28, R12, R25 ;  /* 0x000000190c1c7221 */ /* 0x004fe20000010000 */
[----:B------:R-:W-:Y:S01]  /*4710*/  F2FP.SATFINITE.E4M3.F32.PACK_AB_MERGE_C R206, R55, R54, R57 ;  /* 0x0000003637ce723e */ /* 0x000fe20004807039 */
[----:B------:R-:W-:Y:S02]  /*4720*/  IMAD.MOV.U32 R58, RZ, RZ, R119 ;  /* 0x000000ffff3a7224 */ /* 0x000fe400078e0077 */
[----:B------:R-:W-:-:S01]  /*4730*/  FADD.FTZ R38, R60, R35 ;  /* 0x000000233c267221 */ /* 0x000fc20000010000 */
[----:B----4-:R-:W-:Y:S01]  /*4740*/  FADD.FTZ R28, R13, R28 ;  /* 0x0000001c0d1c7221 */ /* 0x010fe20000010000 */
[----:B------:R-:W-:Y:S01]  /*4750*/  F2FP.SATFINITE.E4M3.F32.PACK_AB_MERGE_C R207, R11, R10, R40 ;  /* 0x0000000a0bcf723e */ /* 0x000fe20004807028 */
[----:B------:R-:W2:Y:S01]  /*4760*/  MUFU.EX2 R27, R27 ;  /* 0x0000001b001b7308 */ /* 0x000ea20000000800 */
[----:B------:R-:W-:-:S01]  /*4770*/  FADD.FTZ R25, R61, R38 ;  /* 0x000000263d197221 */ /* 0x000fc20000010000 */
[----:B------:R-:W-:Y:S01]  /*4780*/  FADD.FTZ R35, R43, R28 ;  /* 0x0000001c2b237221 */ /* 0x000fe20000010000 */
[----:B------:R-:W-:Y:S01]  /*4790*/  F2FP.SATFINITE.E4M3.F32.PACK_AB_MERGE_C R61, R64, R61, RZ ;  /* 0x0000003d403d723e */ /* 0x000fe200048070ff */
[----:B------:R-:W-:-:S02]  /*47a0*/  IMAD.MOV.U32 R57, RZ, RZ, R119 ;  /* 0x000000ffff397224 */ /* 0x000fc400078e0077 */
[----:B------:R-:W-:-:S01]  /*47b0*/  FADD.FTZ R64, R64, R25 ;  /* 0x0000001940407221 */ /* 0x000fc20000010000 */
[----:B------:R-:W-:Y:S01]  /*47c0*/  FADD.FTZ R35, R20, R35 ;  /* 0x0000002314237221 */ /* 0x000fe20000010000 */
[----:B------:R-:W-:Y:S01]  /*47d0*/  F2FP.SATFINITE.E4M3.F32.PACK_AB_MERGE_C R38, R15, R14, RZ ;  /* 0x0000000e0f26723e */ /* 0x000fe200048070ff */
[----:B------:R-:W3:Y:S01]  /*47e0*/  MUFU.EX2 R44, R44 ;  /* 0x0000002c002c7308 */ /* 0x000ee20000000800 */
[----:B------:R-:W-:-:S01]  /*47f0*/  FADD.FTZ R25, R63, R64 ;  /* 0x000000403f197221 */ /* 0x000fc20000010000 */
[----:B-1----:R-:W-:Y:S01]  /*4800*/  FADD.FTZ R14, R26, R35 ;  /* 0x000000231a0e7221 */ /* 0x002fe20000010000 */
[----:B------:R-:W-:Y:S01]  /*4810*/  F2FP.SATFINITE.E4M3.F32.PACK_AB_MERGE_C R43, R20, R43, RZ ;  /* 0x0000002b142b723e */ /* 0x000fe200048070ff */
[----:B------:R-:W-:Y:S02]  /*4820*/  IMAD.MOV.U32 R64, RZ, RZ, R119 ;  /* 0x000000ffff407224 */ /* 0x000fe400078e0077 */
[----:B------:R-:W-:-:S01]  /*4830*/  FADD.FTZ R28, R66, R25 ;  /* 0x00000019421c7221 */ /* 0x000fc20000010000 */
[----:B------:R-:W-:Y:S01]  /*4840*/  F2FP.SATFINITE.E4M3.F32.PACK_AB_MERGE_C R205, R9, R8, R38 ;  /* 0x0000000809cd723e */ /* 0x000fe20004807026 */
[----:B------:R-:W-:Y:S01]  /*4850*/  IMAD.MOV.U32 R55, RZ, RZ, R119 ;  /* 0x000000ffff377224 */ /* 0x000fe200078e0077 */
[----:B------:R-:W1:Y:S01]  /*4860*/  MUFU.EX2 R67, R67 ;  /* 0x0000004300437308 */ /* 0x000e620000000800 */
[----:B--2---:R-:W-:-:S01]  /*4870*/  FADD.FTZ R15, R27, R14 ;  /* 0x0000000e1b0f7221 */ /* 0x004fc20000010000 */
[----:B------:R-:W-:Y:S01]  /*4880*/  FADD.FTZ R25, R65, R28 ;  /* 0x0000001c41197221 */ /* 0x000fe20000010000 */
[----:B------:R-:W-:Y:S01]  /*4890*/  F2FP.SATFINITE.E4M3.F32.PACK_AB_MERGE_C R65, R68, R65, RZ ;  /* 0x000000414441723e */ /* 0x000fe200048070ff */
[----:B------:R-:W-:Y:S01]  /*48a0*/  IMAD.MOV.U32 R47, RZ, RZ, R119 ;  /* 0x000000ffff2f7224 */ /* 0x000fe200078e0077 */
[----:B------:R-:W-:Y:S01]  /*48b0*/  F2FP.SATFINITE.E4M3.F32.PACK_AB_MERGE_C R208, R60, R59, R61 ;  /* 0x0000003b3cd0723e */ /* 0x000fe2000480703d */
[----:B------:R-:W-:Y:S01]  /*48c0*/  FADD.FTZ R68, R68, R25 ;  /* 0x0000001944447221 */ /* 0x000fe20000010000 */
[----:B------:R-:W-:Y:S01]  /*48d0*/  F2FP.SATFINITE.E4M3.F32.PACK_AB_MERGE_C R210, R66, R63, R65 ;  /* 0x0000003f42d2723e */ /* 0x000fe20004807041 */
[----:B------:R-:W2:Y:S01]  /*48e0*/  MUFU.EX2 R29, R29 ;  /* 0x0000001d001d7308 */ /* 0x000ea20000000800 */
[----:B---3--:R-:W-:-:S01]  /*48f0*/  FADD.FTZ R14, R44, R15 ;  /* 0x0000000f2c0e7221 */ /* 0x008fc20000010000 */
[----:B------:R-:W-:Y:S01]  /*4900*/  F2FP.SATFINITE.E4M3.F32.PACK_AB_MERGE_C R44, R21, R44, RZ ;  /* 0x0000002c152c723e */ /* 0x000fe200048070ff */
[----:B------:R-:W-:Y:S01]  /*4910*/  IMAD.MOV.U32 R66, RZ, RZ, R119 ;  /* 0x000000ffff427224 */ /* 0x000fe200078e0077 */
[----:B------:R-:W-:Y:S01]  /*4920*/  F2FP.SATFINITE.E4M3.F32.PACK_AB_MERGE_C R209, R13, R12, R43 ;  /* 0x0000000c0dd1723e */ /* 0x000fe2000480702b */
[----:B------:R-:W-:-:S01]  /*4930*/  FADD.FTZ R14, R21, R14 ;  /* 0x0000000e150e7221 */ /* 0x000fc20000010000 */
[----:B------:R-:W-:Y:S01]  /*4940*/  F2FP.SATFINITE.E4M3.F32.PACK_AB_MERGE_C R211, R27, R26, R44 ;  /* 0x0000001a1bd3723e */ /* 0x000fe2000480702c */
[----:B------:R-:W-:Y:S01]  /*4950*/  IMAD.MOV.U32 R65, RZ, RZ, R119 ;  /* 0x000000ffff417224 */ /* 0x000fe200078e0077 */
[----:B------:R-:W3:Y:S01]  /*4960*/  MUFU.EX2 R69, R69 ;  /* 0x0000004500457308 */ /* 0x000ee20000000800 */
[----:B-1----:R-:W-:-:S01]  /*4970*/  FADD.FTZ R15, R67, R68 ;  /* 0x00000044430f7221 */ /* 0x002fc20000010000 */
[--C-:B------:R-:W-:Y:S01]  /*4980*/  IMAD.MOV.U32 R68, RZ, RZ, R119.reuse ;  /* 0x000000ffff447224 */ /* 0x100fe200078e0077 */
[----:B------:R-:W-:Y:S01]  /*4990*/  MOV R54, R119 ;  /* 0x0000007700367202 */ /* 0x000fe20000000f00 */
[----:B------:R-:W-:-:S02]  /*49a0*/  IMAD.MOV.U32 R63, RZ, RZ, R119 ;  /* 0x000000ffff3f7224 */ /* 0x000fc400078e0077 */
[----:B------:R-:W-:Y:S02]  /*49b0*/  IMAD.MOV.U32 R61, RZ, RZ, R119 ;  /* 0x000000ffff3d7224 */ /* 0x000fe400078e0077 */
[----:B------:R-:W1:Y:S01]  /*49c0*/  MUFU.EX2 R30, R30 ;  /* 0x0000001e001e7308 */ /* 0x000e620000000800 */
[----:B--2---:R-:W-:-:S01]  /*49d0*/  FADD.FTZ R21, R29, R14 ;  /* 0x0000000e1d157221 */ /* 0x004fc20000010000 */
[----:B------:R-:W-:Y:S01]  /*49e0*/  FADD.FTZ R14, R70, R15 ;  /* 0x0000000f460e7221 */ /* 0x000fe20000010000 */
[----:B------:R-:W-:Y:S02]  /*49f0*/  IMAD.MOV.U32 R60, RZ, RZ, R119 ;  /* 0x000000ffff3c7224 */ /* 0x000fe400078e0077 */
[----:B------:R-:W-:Y:S01]  /*4a00*/  FADD.FTZ R21, R24, R21 ;  /* 0x0000001518157221 */ /* 0x000fe20000010000 */
[----:B------:R-:W-:Y:S02]  /*4a10*/  IMAD.MOV.U32 R59, RZ, RZ, R119 ;  /* 0x000000ffff3b7224 */ /* 0x000fe400078e0077 */
[----:B------:R-:W2:Y:S01]  /*4a20*/  MUFU.EX2 R72, R72 ;  /* 0x0000004800487308 */ /* 0x000ea20000000800 */
[----:B---3--:R-:W-:-:S01]  /*4a30*/  FADD.FTZ R25, R69, R14 ;  /* 0x0000000e45197221 */ /* 0x008fc20000010000 */
[----:B------:R-:W-:-:S02]  /*4a40*/  IMAD.MOV.U32 R44, RZ, RZ, R119 ;  /* 0x000000ffff2c7224 */ /* 0x000fc400078e0077 */
[--C-:B------:R-:W-:Y:S02]  /*4a50*/  IMAD.MOV.U32 R43, RZ, RZ, R119.reuse ;  /* 0x000000ffff2b7224 */ /* 0x100fe400078e0077 */
[----:B------:R-:W-:Y:S02]  /*4a60*/  IMAD.MOV.U32 R42, RZ, RZ, R119 ;  /* 0x000000ffff2a7224 */ /* 0x000fe400078e0077 */
[----:B------:R-:W3:Y:S01]  /*4a70*/  MUFU.EX2 R51, R51 ;  /* 0x0000003300337308 */ /* 0x000ee20000000800 */
[----:B-1----:R-:W-:-:S01]  /*4a80*/  FADD.FTZ R14, R30, R21 ;  /* 0x000000151e0e7221 */ /* 0x002fc20000010000 */
[--C-:B------:R-:W-:Y:S02]  /*4a90*/  IMAD.MOV.U32 R41, RZ, RZ, R119.reuse ;  /* 0x000000ffff297224 */ /* 0x100fe400078e0077 */
[--C-:B------:R-:W-:Y:S02]  /*4aa0*/  IMAD.MOV.U32 R40, RZ, RZ, R119.reuse ;  /* 0x000000ffff287224 */ /* 0x100fe400078e0077 */
[----:B------:R-:W-:-:S02]  /*4ab0*/  IMAD.MOV.U32 R38, RZ, RZ, R119 ;  /* 0x000000ffff267224 */ /* 0x000fc400078e0077 */
[----:B------:R-:W1:Y:S01]  /*4ac0*/  MUFU.EX2 R71, R71 ;  /* 0x0000004700477308 */ /* 0x000e620000000800 */
[C---:B--2---:R-:W-:Y:S01]  /*4ad0*/  F2FP.SATFINITE.E4M3.F32.PACK_AB_MERGE_C R69, R72.reuse, R69, RZ ;  /* 0x000000454845723e */ /* 0x044fe200048070ff */
[----:B------:R-:W-:Y:S01]  /*4ae0*/  FADD.FTZ R72, R72, R25 ;  /* 0x0000001948487221 */ /* 0x000fe20000010000 */
[----:B------:R-:W-:Y:S02]  /*4af0*/  IMAD.MOV.U32 R35, RZ, RZ, R119 ;  /* 0x000000ffff237224 */ /* 0x000fe400078e0077 */
[----:B------:R-:W-:Y:S01]  /*4b00*/  F2FP.SATFINITE.E4M3.F32.PACK_AB_MERGE_C R212, R70, R67, R69 ;  /* 0x0000004346d4723e */ /* 0x000fe20004807045 */
[--C-:B------:R-:W-:Y:S02]  /*4b10*/  IMAD.MOV.U32 R70, RZ, RZ, R119.reuse ;  /* 0x000000ffff467224 */ /* 0x100fe400078e0077 */
[----:B------:R-:W2:Y:S01]  /*4b20*/  MUFU.EX2 R32, R32 ;  /* 0x0000002000207308 */ /* 0x000ea20000000800 */
[C---:B---3--:R-:W-:Y:S01]  /*4b30*/  F2FP.SATFINITE.E4M3.F32.PACK_AB_MERGE_C R30, R51.reuse, R30, RZ ;  /* 0x0000001e331e723e */ /* 0x048fe200048070ff */
[----:B------:R-:W-:Y:S01]  /*4b40*/  FADD.FTZ R51, R51, R14 ;  /* 0x0000000e33337221 */ /* 0x000fe20000010000 */
[----:B------:R-:W-:-:S02]  /*4b50*/  IMAD.MOV.U32 R69, RZ, RZ, R119 ;  /* 0x000000ffff457224 */ /* 0x000fc400078e0077 */
[----:B------:R-:W-:Y:S01]  /*4b60*/  F2FP.SATFINITE.E4M3.F32.PACK_AB_MERGE_C R213, R24, R29, R30 ;  /* 0x0000001d18d5723e */ /* 0x000fe2000480701e */
[----:B------:R-:W-:Y:S02]  /*4b70*/  IMAD.MOV.U32 R67, RZ, RZ, R119 ;  /* 0x000000ffff437224 */ /* 0x000fe400078e0077 */
[----:B------:R-:W3:Y:S01]  /*4b80*/  MUFU.EX2 R74, R74 ;  /* 0x0000004a004a7308 */ /* 0x000ee20000000800 */
[----:B-1----:R-:W-:-:S01]  /*4b90*/  FADD.FTZ R21, R71, R72 ;  /* 0x0000004847157221 */ /* 0x002fc20000010000 */
[--C-:B------:R-:W-:Y:S02]  /*4ba0*/  IMAD.MOV.U32 R72, RZ, RZ, R119.reuse ;  /* 0x000000ffff487224 */ /* 0x100fe400078e0077 */
[--C-:B------:R-:W-:Y:S02]  /*4bb0*/  IMAD.MOV.U32 R30, RZ, RZ, R119.reuse ;  /* 0x000000ffff1e7224 */ /* 0x100fe400078e0077 */
[----:B------:R-:W-:Y:S02]  /*4bc0*/  IMAD.MOV.U32 R29, RZ, RZ, R119 ;  /* 0x000000ffff1d7224 */ /* 0x000fe400078e0077 */
[----:B------:R-:W-:Y:S01]  /*4bd0*/  MUFU.EX2 R73, R73 ;  /* 0x0000004900497308 */ /* 0x000fe20000000800 */
[----:B--2---:R-:W-:-:S01]  /*4be0*/  FADD.FTZ R14, R32, R51 ;  /* 0x00000033200e7221 */ /* 0x004fc20000010000 */
[----:B------:R-:W-:-:S02]  /*4bf0*/  IMAD.MOV.U32 R51, RZ, RZ, R119 ;  /* 0x000000ffff337224 */ /* 0x000fc400078e0077 */
[--C-:B------:R-:W-:Y:S02]  /*4c00*/  IMAD.MOV.U32 R28, RZ, RZ, R119.reuse ;  /* 0x000000ffff1c7224 */ /* 0x100fe400078e0077 */
[----:B------:R-:W-:Y:S02]  /*4c10*/  IMAD.MOV.U32 R27, RZ, RZ, R119 ;  /* 0x000000ffff1b7224 */ /* 0x000fe400078e0077 */
[----:B------:R-:W1:Y:S01]  /*4c20*/  MUFU.EX2 R76, R76 ;  /* 0x0000004c004c7308 */ /* 0x000e620000000800 */
[----:B---3--:R-:W-:-:S01]  /*4c30*/  FADD.FTZ R20, R74, R21 ;  /* 0x000000154a147221 */ /* 0x008fc20000010000 */
[--C-:B------:R-:W-:Y:S02]  /*4c40*/  IMAD.MOV.U32 R26, RZ, RZ, R119.reuse ;  /* 0x000000ffff1a7224 */ /* 0x100fe400078e0077 */
[--C-:B------:R-:W-:Y:S02]  /*4c50*/  IMAD.MOV.U32 R25, RZ, RZ, R119.reuse ;  /* 0x000000ffff197224 */ /* 0x100fe400078e0077 */
[----:B------:R-:W-:-:S02]  /*4c60*/  IMAD.MOV.U32 R24, RZ, RZ, R119 ;  /* 0x000000ffff187224 */ /* 0x000fc400078e0077 */
[----:B------:R2:W3:Y:S08]  /*4c70*/  MUFU.EX2 R3, R62 ;  /* 0x0000003e00037308 */ /* 0x0004f00000000800 */
[----:B------:R-:W4:Y:S01]  /*4c80*/  MUFU.EX2 R33, R33 ;  /* 0x0000002100217308 */ /* 0x000f220000000800 */
[----:B-1----:R-:W-:Y:S01]  /*4c90*/  F2FP.SATFINITE.E4M3.F32.PACK_AB_MERGE_C R21, R76, R73, RZ ;  /* 0x000000494c15723e */ /* 0x002fe200048070ff */
[----:B------:R-:W-:Y:S01]  /*4ca0*/  FADD.FTZ R73, R73, R20 ;  /* 0x0000001449497221 */ /* 0x000fe20000010000 */
[----:B--2---:R-:W-:-:S02]  /*4cb0*/  IMAD.MOV.U32 R62, RZ, RZ, R119 ;  /* 0x000000ffff3e7224 */ /* 0x004fc400078e0077 */
[----:B------:R-:W-:Y:S01]  /*4cc0*/  F2FP.SATFINITE.E4M3.F32.PACK_AB_MERGE_C R214, R74, R71, R21 ;  /* 0x000000474ad6723e */ /* 0x000fe20004807015 */
[----:B------:R-:W-:-:S01]  /*4cd0*/  FADD.FTZ R76, R76, R73 ;  /* 0x000000494c4c7221 */ /* 0x000fc20000010000 */
[----:B------:R-:W-:Y:S01]  /*4ce0*/  IMAD.MOV.U32 R74, RZ, RZ, R119 ;  /* 0x000000ffff4a7224 */ /* 0x000fe200078e0077 */
[----:B------:R-:W1:Y:S01]  /*4cf0*/  MUFU.EX2 R36, R36 ;  /* 0x0000002400247308 */ /* 0x000e620000000800 */
[----:B---3--:R-:W-:-:S01]  /*4d00*/  FADD.FTZ R14, R3, R14 ;  /* 0x0000000e030e7221 */ /* 0x008fc20000010000 */
[--C-:B------:R-:W-:Y:S02]  /*4d10*/  IMAD.MOV.U32 R73, RZ, RZ, R119.reuse ;  /* 0x000000ffff497224 */ /* 0x100fe400078e0077 */
[----:B------:R-:W-:-:S04]  /*4d20*/  IMAD.MOV.U32 R71, RZ, RZ, R119 ;  /* 0x000000ffff477224 */ /* 0x000fc800078e0077 */
[----:B------:R-:W-:Y:S01]  /*4d30*/  MUFU.EX2 R77, R77 ;  /* 0x0000004d004d7308 */ /* 0x000fe20000000800 */
[----:B----4-:R-:W-:-:S07]  /*4d40*/  FADD.FTZ R21, R33, R14 ;  /* 0x0000000e21157221 */ /* 0x010fce0000010000 */
[----:B------:R-:W2:Y:S01]  /*4d50*/  MUFU.EX2 R84, R84 ;  /* 0x0000005400547308 */ /* 0x000ea20000000800 */
[C---:B-1----:R-:W-:Y:S01]  /*4d60*/  F2FP.SATFINITE.E4M3.F32.PACK_AB_MERGE_C R33, R36.reuse, R33, RZ ;  /* 0x000000212421723e */ /* 0x042fe200048070ff */
[----:B------:R-:W-:-:S03]  /*4d70*/  FADD.FTZ R36, R36, R21 ;  /* 0x0000001524247221 */ /* 0x000fc60000010000 */
[----:B------:R-:W-:Y:S01]  /*4d80*/  F2FP.SATFINITE.E4M3.F32.PACK_AB_MERGE_C R215, R3, R32, R33 ;  /* 0x0000002003d7723e */ /* 0x000fe20004807021 */
[----:B------:R-:W-:Y:S01]  /*4d90*/  IMAD.MOV.U32 R32, RZ, RZ, R119 ;  /* 0x000000ffff207224 */ /* 0x000fe200078e0077 */
[----:B------:R-:W-:Y:S01]  /*4da0*/  MOV R33, R119 ;  /* 0x0000007700217202 */ /* 0x000fe20000000f00 */
[----:B------:R-:W1:Y:S08]  /*4db0*/  MUFU.EX2 R75, R75 ;  /* 0x0000004b004b7308 */ /* 0x000e700000000800 */
        /* <DEDUP_REMOVED lines=11> */
[----:B------:R-:W-:-:S03]  /*4e70*/  MOV R75, R119 ;  /* 0x00000077004b7202 */ /* 0x000fc60000000f00 */
[----:B------:R-:W-:Y:S01]  /*4e80*/  FADD.FTZ R77, R77, R82 ;  /* 0x000000524d4d7221 */ /* 0x000fe20000010000 */
[----:B------:R-:W-:Y:S01]  /*4e90*/  IMAD.MOV.U32 R82, RZ, RZ, R119 ;  /* 0x000000ffff527224 */ /* 0x000fe200078e0077 */
[----:B------:R2:W4:Y:S01]  /*4ea0*/  MUFU.EX2 R15, R90 ;  /* 0x0000005a000f7308 */ /* 0x0005220000000800 */
[----:B-1----:R-:W-:-:S01]  /*4eb0*/  FADD.FTZ R7, R78, R7 ;  /* 0x000000074e077221 */ /* 0x002fc20000010000 */
[----:B------:R-:W-:Y:S01]  /*4ec0*/  FADD.FTZ R84, R84, R77 ;  /* 0x0000004d54547221 */ /* 0x000fe20000010000 */
[----:B------:R-:W-:-:S05]  /*4ed0*/  IMAD.MOV.U32 R77, RZ, RZ, R119 ;  /* 0x000000ffff4d7224 */ /* 0x000fca00078e0077 */
[----:B------:R-:W-:Y:S01]  /*4ee0*/  MUFU.EX2 R81, R81 ;  /* 0x0000005100517308 */ /* 0x000fe20000000800 */
[----:B---3--:R-:W-:-:S01]  /*4ef0*/  FADD.FTZ R4, R80, R7 ;  /* 0x0000000750047221 */ /* 0x008fc20000010000 */
[----:B--2---:R-:W-:-:S06]  /*4f00*/  IMAD.MOV.U32 R90, RZ, RZ, R119 ;  /* 0x000000ffff5a7224 */ /* 0x004fcc00078e0077 */
[----:B------:R-:W1:Y:S01]  /*4f10*/  MUFU.EX2 R56, R56 ;  /* 0x0000003800387308 */ /* 0x000e620000000800 */
[----:B----4-:R-:W-:-:S01]  /*4f20*/  FADD.FTZ R4, R15, R4 ;  /* 0x000000040f047221 */ /* 0x010fc20000010000 */
[----:B------:R-:W-:-:S04]  /*4f30*/  F2FP.SATFINITE.E4M3.F32.PACK_AB_MERGE_C R80, R15, R80, RZ ;  /* 0x000000500f50723e */ /* 0x000fc800048070ff */
[----:B------:R-:W-:Y:S01]  /*4f40*/  F2FP.SATFINITE.E4M3.F32.PACK_AB_MERGE_C R217, R78, R37, R80 ;  /* 0x000000254ed9723e */ /* 0x000fe20004807050 */
[--C-:B------:R-:W-:Y:S01]  /*4f50*/  IMAD.MOV.U32 R80, RZ, RZ, R119.reuse ;  /* 0x000000ffff507224 */ /* 0x100fe200078e0077 */
[----:B------:R-:W2:Y:S01]  /*4f60*/  MUFU.EX2 R79, R79 ;  /* 0x0000004f004f7308 */ /* 0x000ea20000000800 */
[--C-:B------:R-:W-:Y:S02]  /*4f70*/  IMAD.MOV.U32 R78, RZ, RZ, R119.reuse ;  /* 0x000000ffff4e7224 */ /* 0x100fe400078e0077 */
[----:B------:R-:W-:-:S05]  /*4f80*/  IMAD.MOV.U32 R37, RZ, RZ, R119 ;  /* 0x000000ffff257224 */ /* 0x000fca00078e0077 */
[----:B------:R-:W3:Y:S01]  /*4f90*/  MUFU.EX2 R91, R91 ;  /* 0x0000005b005b7308 */ /* 0x000ee20000000800 */
[----:B-1----:R-:W-:-:S07]  /*4fa0*/  F2FP.SATFINITE.E4M3.F32.PACK_AB_MERGE_C R8, R56, R81, RZ ;  /* 0x000000513808723e */ /* 0x002fce00048070ff */
[----:B------:R-:W1:Y:S01]  /*4fb0*/  MUFU.EX2 R86, R86 ;  /* 0x0000005600567308 */ /* 0x000e620000000800 */
[----:B--2---:R-:W-:-:S01]  /*4fc0*/  FADD.FTZ R5, R79, R84 ;  /* 0x000000544f057221 */ /* 0x004fc20000010000 */
[----:B------:R-:W-:-:S06]  /*4fd0*/  IMAD.MOV.U32 R84, RZ, RZ, R119 ;  /* 0x000000ffff547224 */ /* 0x000fcc00078e0077 */
[----:B------:R-:W2:Y:S01]  /*4fe0*/  MUFU.EX2 R92, R92 ;  /* 0x0000005c005c7308 */ /* 0x000ea20000000800 */
[----:B---3--:R-:W-:-:S07]  /*4ff0*/  FADD.FTZ R7, R91, R4 ;  /* 0x000000045b077221 */ /* 0x008fce0000010000 */
[----:B------:R-:W-:Y:S01]  /*5000*/  MUFU.EX2 R93, R93 ;  /* 0x0000005d005d7308 */ /* 0x000fe20000000800 */
[C---:B-1----:R-:W-:Y:S01]  /*5010*/  F2FP.SATFINITE.E4M3.F32.PACK_AB_MERGE_C R218, R86.reuse, R79, R8 ;  /* 0x0000004f56da723e */ /* 0x042fe20004807008 */
[----:B------:R-:W-:Y:S01]  /*5020*/  FADD.FTZ R86, R86, R5 ;  /* 0x0000000556567221 */ /* 0x000fe20000010000 */
[----:B------:R-:W-:-:S03]  /*5030*/  IMAD.MOV.U32 R79, RZ, RZ, R119 ;  /* 0x000000ffff4f7224 */ /* 0x000fc600078e0077 */
[----:B------:R-:W-:Y:S01]  /*5040*/  FADD.FTZ R81, R81, R86 ;  /* 0x0000005651517221 */ /* 0x000fe20000010000 */
[----:B------:R-:W-:Y:S01]  /*5050*/  IMAD.MOV.U32 R86, RZ, RZ, R119 ;  /* 0x000000ffff567224 */ /* 0x000fe200078e0077 */
[----:B------:R1:W3:Y:S01]  /*5060*/  MUFU.EX2 R6, R83 ;  /* 0x0000005300067308 */ /* 0x0002e20000000800 */
[----:B--2---:R-:W-:-:S01]  /*5070*/  FADD.FTZ R4, R92, R7 ;  /* 0x000000075c047221 */ /* 0x004fc20000010000 */
[----:B-1----:R-:W-:Y:S01]  /*5080*/  IMAD.MOV.U32 R83, RZ, RZ, R119 ;  /* 0x000000ffff537224 */ /* 0x002fe200078e0077 */
[----:B---3--:R-:W-:Y:S02]  /*5090*/  F2FP.SATFINITE.E4M3.F32.PACK_AB_MERGE_C R3, R6, R93, RZ ;  /* 0x0000005d0603723e */ /* 0x008fe400048070ff */
[----:B------:R-:W-:Y:S01]  /*50a0*/  FADD.FTZ R93, R93, R4 ;  /* 0x000000045d5d7221 */ /* 0x000fe20000010000 */
[----:B------:R-:W-:-:S01]  /*50b0*/  FADD.FTZ R4, R56, R81 ;  /* 0x0000005138047221 */ /* 0x000fc20000010000 */
[----:B------:R-:W-:Y:S01]  /*50c0*/  IMAD.MOV.U32 R81, RZ, RZ, R119 ;  /* 0x000000ffff517224 */ /* 0x000fe200078e0077 */
[----:B------:R-:W-:Y:S01]  /*50d0*/  F2FP.SATFINITE.E4M3.F32.PACK_AB_MERGE_C R219, R92, R91, R3 ;  /* 0x0000005b5cdb723e */ /* 0x000fe20004807003 */
[----:B------:R-:W-:Y:S01]  /*50e0*/  FADD.FTZ R6, R6, R93 ;  /* 0x0000005d06067221 */ /* 0x000fe20000010000 */
[----:B------:R-:W-:-:S02]  /*50f0*/  IMAD.MOV.U32 R93, RZ, RZ, R119 ;  /* 0x000000ffff5d7224 */ /* 0x000fc400078e0077 */
        /* <DEDUP_REMOVED lines=58> */
.L_x_2789:
[----:B------:R-:W-:Y:S01]  /*54a0*/  ISETP.NE.AND P2, PT, RZ, UR40, PT ;  /* 0x00000028ff007c0c */ /* 0x000fe2000bf45270 */
[----:B------:R-:W-:-:S04]  /*54b0*/  UISETP.NE.AND UP0, UPT, UR56, 0x1, UPT ;  /* 0x000000013800788c */ /* 0x000fc8000bf05270 */
[----:B------:R-:W-:-:S04]  /*54c0*/  USEL UR36, URZ, 0x1, UP0 ;  /* 0x000000013f247887 */ /* 0x000fc80008000000 */
[----:B------:R-:W-:-:S04]  /*54d0*/  ULOP3.LUT UR36, UR57, UR36, URZ, 0x3c, !UPT ;  /* 0x0000002439247292 */ /* 0x000fc8000f8e3c3f */
[----:B------:R-:W-:Y:S08]  /*54e0*/  @P2 BRA `(.L_x_2780) ;  /* 0x0000000000382947 */ /* 0x000ff00003800000 */
[----:B------:R-:W-:Y:S05]  /*54f0*/  @!P0 BRA `(.L_x_2781) ;  /* 0x0000000000048947 */ /* 0x000fea0003800000 */
[----:B------:R-:W-:Y:S01]  /*5500*/  BPT.TRAP 0x1 ;  /* 0x000000040000795c */ /* 0x000fe20000300000 */
.L_x_2781:
        /* <DEDUP_REMOVED lines=9> */
.L_x_2782:
[----:B--2---:R-:W-:Y:S05]  /*55a0*/  @P1 BRA `(.L_x_2780) ;  /* 0x0000000000081947 */ /* 0x004fea0003800000 */
[----:B------:R-:W2:Y:S02]  /*55b0*/  SYNCS.PHASECHK.TRANS64.TRYWAIT P1, [UR6+0x33430], R7 ;  /* 0x03343007ff0075a7 */ /* 0x000ea40008020146 */
[----:B--2---:R-:W-:Y:S05]  /*55c0*/  @!P1 BRA `(.L_x_2783) ;  /* 0x0000009800489947 */ /* 0x004fea0003800000 */
.L_x_2780:
[----:B-12---:R-:W-:Y:S01]  /*55d0*/  VIADD R7, R18, 0x8 ;  /* 0x0000000812077836 */ /* 0x006fe20000000000 */
[----:B------:R-:W-:Y:S01]  /*55e0*/  UIADD3 UR55, UR56, 0x1, URZ ;  /* 0x0000000138377890 */ /* 0x000fe2000fffe03f */
[----:B------:R-:W-:Y:S01]  /*55f0*/  UMOV UR27, 0x80000020 ;  /* 0x80000020001b7882 */ /* 0x000fe20000000000 */
[----:B------:R-:W-:Y:S02]  /*5600*/  UMOV UR28, UR24 ;  /* 0x00000018001c7c82 */ /* 0x000fe40008000000 */
[----:B------:R1:W-:Y:S01]  /*5610*/  BAR.SYNC.DEFER_BLOCKING R7, 0x100 ;  /* 0x000400070000751d */ /* 0x0003e20000010000 */
[----:B------:R-:W-:-:S04]  /*5620*/  UISETP.NE.AND UP0, UPT, UR55, 0x2, UPT ;  /* 0x000000023700788c */ /* 0x000fc8000bf05270 */
[----:B------:R-:W-:Y:S01]  /*5630*/  USEL UR55, UR55, URZ, UP0 ;  /* 0x0000003f37377287 */ /* 0x000fe20008000000 */
[----:B------:R-:W-:Y:S01]  /*5640*/  UMOV UR29, UR25 ;  /* 0x00000019001d7c82 */ /* 0x000fe20008000000 */
[----:B------:R-:W-:Y:S02]  /*5650*/  UMOV UR31, 0x80000020 ;  /* 0x80000020001f7882 */ /* 0x000fe40000000000 */
[----:B------:R-:W-:Y:S01]  /*5660*/  UIMAD UR58, UR55, 0x780, UR45 ;  /* 0x00000780373a78a4 */ /* 0x000fe2000f8e022d */
[----:B------:R-:W-:Y:S01]  /*5670*/  UMOV UR32, UR24 ;  /* 0x0000001800207c82 */ /* 0x000fe20008000000 */
[----:B------:R-:W-:Y:S02]  /*5680*/  UMOV UR33, UR25 ;  /* 0x0000001900217c82 */ /* 0x000fe40008000000 */
[----:B------:R-:W-:Y:S02]  /*5690*/  UIADD3 UR30, UR58, 0x80, URZ ;  /* 0x000000803a1e7890 */ /* 0x000fe4000fffe03f */
[----:B------:R-:W-:-:S02]  /*56a0*/  UIADD3 UR34, UR58, 0x100, URZ ;  /* 0x000001003a227890 */ /* 0x000fc4000fffe03f */
[----:B------:R-:W-:Y:S01]  /*56b0*/  UMOV UR26, UR58 ;  /* 0x0000003a001a7c82 */ /* 0x000fe20008000000 */
[----:B------:R-:W-:Y:S01]  /*56c0*/  UMOV UR35, 0x80000020 ;  /* 0x8000002000237882 */ /* 0x000fe20000000000 */
[----:B------:R-:W-:Y:S01]  /*56d0*/  UIADD3 UR6, UR58, 0x200, URZ ;  /* 0x000002003a067890 */ /* 0x000fe2000fffe03f */
[----:B------:R-:W-:Y:S01]  /*56e0*/  UMOV UR7, 0x80000020 ;  /* 0x8000002000077882 */ /* 0x000fe20000000000 */
[----:B------:R-:W-:Y:S01]  /*56f0*/  UIADD3 UR10, UR58, 0x202, URZ ;  /* 0x000002023a0a7890 */ /* 0x000fe2000fffe03f */
[----:B------:R-:W-:Y:S01]  /*5700*/  WARPGROUP.ARRIVE ;  /* 0x00000000000079c5 */ /* 0x000fe20000000000 */
[----:B------:R-:W-:Y:S01]  /*5710*/  UMOV UR11, 0x80000020 ;  /* 0x80000020000b7882 */ /* 0x000fe20000000000 */
[----:B------:R-:W-:Y:S01]  /*5720*/  UIADD3 UR14, UR58, 0x282, URZ ;  /* 0x000002823a0e7890 */ /* 0x000fe2000fffe03f */
[----:B------:R-:W-:Y:S01]  /*5730*/  UMOV UR15, 0x80000020 ;  /* 0x80000020000f7882 */ /* 0x000fe20000000000 */
[----:B------:R-:W-:Y:S02]  /*5740*/  UIADD3 UR18, UR58, 0x500, URZ ;  /* 0x000005003a127890 */ /* 0x000fe4000fffe03f */
[----:B------:R-:W-:Y:S01]  /*5750*/  QGMMA.64x32x32.F32.E4M3.E4M3 R184, gdesc[UR24], RZ, !UPT, gsb0 ;  /* 0x0060000018b879f3 */ /* 0x000fe2000c0008ff */
[----:B------:R-:W-:Y:S01]  /*5760*/  UIADD3 UR26, UR58, 0x180, URZ ;  /* 0x000001803a1a7890 */ /* 0x000fe2000fffe03f */
[----:B------:R-:W-:Y:S01]  /*5770*/  UMOV UR27, 0x80000020 ;  /* 0x80000020001b7882 */ /* 0x000fe20000000000 */
[----:B------:R-:W-:Y:S01]  /*5780*/  UMOV UR19, 0x80000020 ;  /* 0x8000002000137882 */ /* 0x000fe20000000000 */
[----:B------:R-:W-:Y:S01]  /*5790*/  UIADD3 UR22, UR58, 0x502, URZ ;  /* 0x000005023a167890 */ /* 0x000fe2000fffe03f */
[----:B------:R-:W-:Y:S01]  /*57a0*/  UMOV UR23, 0x80000020 ;  /* 0x8000002000177882 */ /* 0x000fe20000000000 */
[----:B------:R-:W-:-:S02]  /*57b0*/  WARPGROUP.DEPBAR.LE gsb0, 0x0 ;  /* 0x00008000000079c5 */ /* 0x000fc40000010000 */
        /* <DEDUP_REMOVED lines=16> */
[----:B------:R-:W-:Y:S01]  /*58c0*/  UMOV UR26, UR6 ;  /* 0x00000006001a7c82 */ /* 0x000fe20008000000 */
[----:B------:R-:W-:Y:S01]  /*58d0*/  UMOV UR27, 0x80000020 ;  /* 0x80000020001b7882 */ /* 0x000fe20000000000 */
[----:B------:R-:W-:Y:S01]  /*58e0*/  UIADD3 UR6, UR58, 0x2, URZ ;  /* 0x000000023a067890 */ /* 0x000fe2000fffe03f */
        /* <DEDUP_REMOVED lines=25> */
[----:B------:R-:W-:Y:S01]  /*5a80*/  UMOV UR6, UR10 ;  /* 0x0000000a00067c82 */ /* 0x000fe20008000000 */
[----:B------:R-:W-:Y:S01]  /*5a90*/  UMOV UR7, 0x80000020 ;  /* 0x8000002000077882 */ /* 0x000fe20000000000 */
[----:B------:R-:W-:Y:S01]  /*5aa0*/  UIADD3 UR10, UR58, 0x280, URZ ;  /* 0x000002803a0a7890 */ /* 0x000fe2000fffe03f */
        /* <DEDUP_REMOVED lines=92> */
[----:B------:R-:W-:Y:S01]  /*6070*/  UIADD3 UR58, UR58, 0x702, URZ ;  /* 0x000007023a3a7890 */ /* 0x000fe2000fffe03f */
        /* <DEDUP_REMOVED lines=15> */
[----:B-1----:R-:W-:Y:S05]  /*6170*/  @P2 BRA `(.L_x_2784) ;  /* 0x00000000002c2947 */ /* 0x002fea0003800000 */
[----:B------:R-:W-:Y:S05]  /*6180*/  @!P0 BRA `(.L_x_2785) ;  /* 0x0000000000048947 */ /* 0x000fea0003800000 */
[----:B------:R-:W-:Y:S01]  /*6190*/  BPT.TRAP 0x1 ;  /* 0x000000040000795c */ /* 0x000fe20000300000 */
.L_x_2785:
[----:B------:R-:W-:Y:S01]  /*61a0*/  ULEA UR6, UR56, UR38, 0x3 ;  /* 0x0000002638067291 */ /* 0x000fe2000f8e183f */
[----:B------:R-:W-:-:S05]  /*61b0*/  IMAD.U32 R7, RZ, RZ, UR57 ;  /* 0x00000039ff077e24 */ /* 0x000fca000f8e00ff */
[----:B------:R-:W-:-:S04]  /*61c0*/  SHF.L.U32 R7, R7, 0x1f, RZ ;  /* 0x0000001f07077819 */ /* 0x000fc800000006ff */
[----:B------:R1:W2:Y:S01]  /*61d0*/  SYNCS.PHASECHK.TRANS64.TRYWAIT P1, [UR6+0x33450], R7 ;  /* 0x03345007ff0075a7 */ /* 0x0002a20008020146 */
[----:B------:R-:W-:Y:S05]  /*61e0*/  @!P0 BRA `(.L_x_2786) ;  /* 0x0000000000048947 */ /* 0x000fea0003800000 */
[----:B------:R-:W-:Y:S01]  /*61f0*/  BPT.TRAP 0x1 ;  /* 0x000000040000795c */ /* 0x000fe20000300000 */
.L_x_2786:
[----:B--2---:R-:W-:Y:S05]  /*6200*/  @P1 BRA `(.L_x_2784) ;  /* 0x0000000000081947 */ /* 0x004fea0003800000 */
[----:B------:R-:W2:Y:S02]  /*6210*/  SYNCS.PHASECHK.TRANS64.TRYWAIT P1, [UR6+0x33450], R7 ;  /* 0x03345007ff0075a7 */ /* 0x000ea40008020146 */
[----:B--2---:R-:W-:Y:S05]  /*6220*/  @!P1 BRA `(.L_x_2787) ;  /* 0x0000008c00489947 */ /* 0x004fea0003800000 */
.L_x_2784:
        /* <DEDUP_REMOVED lines=16> */
[----:B------:R-:W-:Y:S01]  /*6330*/  UIMAD UR11, UR56, 0x780, UR6 ;  /* 0x00000780380b78a4 */ /* 0x000fe2000f8e0206 */
[----:B------:R-:W2:Y:S01]  /*6340*/  MUFU.TANH R10, R10 ;  /* 0x0000000a000a7308 */ /* 0x000ea20000002400 */
[C---:B------:R-:W-:Y:S01]  /*6350*/  FMUL.FTZ R21, R0.reuse, R194 ;  /* 0x000000c200157220 */ /* 0x040fe20000410000 */
[C---:B------:R-:W-:Y:S01]  /*6360*/  FMUL.FTZ R20, R0.reuse, R193 ;  /* 0x000000c100147220 */ /* 0x040fe20000410000 */
[C---:B------:R-:W-:Y:S01]  /*6370*/  FMUL.FTZ R184, R0.reuse, R195 ;  /* 0x000000c300b87220 */ /* 0x040fe20000410000 */
[C---:B------:R-:W-:Y:S01]  /*6380*/  FMUL.FTZ R185, R0.reuse, R196 ;  /* 0x000000c400b97220 */ /* 0x040fe20000410000 */
[C---:B------:R-:W-:Y:S01]  /*6390*/  FMUL.FTZ R187, R0.reuse, R198 ;  /* 0x000000c600bb7220 */ /* 0x040fe20000410000 */
[----:B------:R-:W-:Y:S01]  /*63a0*/  UMOV UR6, UR11 ;  /* 0x0000000b00067c82 */ /* 0x000fe20008000000 */
[----:B------:R-:W-:Y:S01]  /*63b0*/  FMUL.FTZ R186, R0, R197 ;  /* 0x000000c500ba7220 */ /* 0x000fe20000410000 */
[----:B------:R-:W-:Y:S01]  /*63c0*/  QGMMA.64x192x32.F32.E4M3.E4M3 R24, R200, gdesc[UR4], R24, gsb0 ;  /* 0x02e00004c8187df3 */ /* 0x000fe20008000818 */
        /* <DEDUP_REMOVED lines=86> */
[----:B------:R-:W-:Y:S01]  /*6930*/  FMUL.FTZ R135, R0, R135 ;  /* 0x0000008700877220 */ /* 0x000fe20000410000 */
[----:B------:R-:W-:Y:S01]  /*6940*/  UMOV UR10, UR49 ;  /* 0x00000031000a7c82 */ /* 0x000fe20008000000 */
[----:B------:R-:W2:Y:S01]  /*6950*/  S2R R221, SR_TID.X ;  /* 0x0000000000dd7919 */ /* 0x000ea20000002100 */
[----:B------:R-:W4:Y:S01]  /*6960*/  MUFU.TANH R187, R187 ;  /* 0x000000bb00bb7308 */ /* 0x000f220000002400 */
[----:B---3--:R-:W-:-:S07]  /*6970*/  FMNMX.FTZ R192, R184, R191, !PT ;  /* 0x000000bfb8c07209 */ /* 0x008fce0007810000 */
[----:B------:R-:W3:Y:S01]  /*6980*/  MUFU.TANH R186, R186 ;  /* 0x000000ba00ba7308 */ /* 0x000ee20000002400 */
[----:B-1----:R-:W-:-:S07]  /*6990*/  FMNMX.FTZ R189, R185, R190, !PT ;  /* 0x000000beb9bd7209 */ /* 0x002fce0007810000 */
[----:B------:R-:W1:Y:S01]  /*69a0*/  MUFU.TANH R188, R188 ;  /* 0x000000bc00bc7308 */ /* 0x000e620000002400 */
[----:B----4-:R-:W-:-:S07]  /*69b0*/  FMNMX.FTZ R191, R187, R192, !PT ;  /* 0x000000c0bbbf7209 */ /* 0x010fce0007810000 */
[----:B------:R-:W4:Y:S01]  /*69c0*/  MUFU.TANH R168, R168 ;  /* 0x000000a800a87308 */ /* 0x000f220000002400 */
[----:B---3--:R-:W-:Y:S02]  /*69d0*/  FMNMX.FTZ R189, R186, R189, !PT ;  /* 0x000000bdbabd7209 */ /* 0x008fe40007810000 */
[----:B--2---:R-:W-:-:S05]  /*69e0*/  LOP3.LUT P1, RZ, R221, 0x7f, RZ, 0xc0, !PT ;  /* 0x0000007fddff7812 */ /* 0x004fca000782c0ff */
[----:B------:R-:W2:Y:S01]  /*69f0*/  MUFU.TANH R170, R170 ;  /* 0x000000aa00aa7308 */ /* 0x000ea20000002400 */
[----:B-1----:R-:W-:-:S07]  /*6a00*/  FMNMX.FTZ R191, R188, R191, !PT ;  /* 0x000000bfbcbf7209 */ /* 0x002fce0007810000 */
[----:B------:R-:W1:Y:S01]  /*6a10*/  MUFU.TANH R169, R169 ;  /* 0x000000a900a97308 */ /* 0x000e620000002400 */
[----:B----4-:R-:W-:-:S07]  /*6a20*/  FMNMX.FTZ R190, R168, R189, !PT ;  /* 0x000000bda8be7209 */ /* 0x010fce0007810000 */
[----:B------:R-:W3:Y:S01]  /*6a30*/  MUFU.TANH R171, R171 ;  /* 0x000000ab00ab7308 */ /* 0x000ee20000002400 */
[----:B--2---:R-:W-:-:S07]  /*6a40*/  FMNMX.FTZ R192, R170, R191, !PT ;  /* 0x000000bfaac07209 */ /* 0x004fce0007810000 */
[----:B------:R-:W2:Y:S01]  /*6a50*/  MUFU.TANH R172, R172 ;  /* 0x000000ac00ac7308 */ /* 0x000ea20000002400 */
[----:B-1----:R-:W-:-:S07]  /*6a60*/  FMNMX.FTZ R189, R169, R190, !PT ;  /* 0x000000bea9bd7209 */ /* 0x002fce0007810000 */
[----:B------:R-:W1:Y:S01]  /*6a70*/  MUFU.TANH R174, R174 ;  /* 0x000000ae00ae7308 */ /* 0x000e620000002400 */
[----:B---3--:R-:W-:-:S07]  /*6a80*/  FMNMX.FTZ R191, R171, R192, !PT ;  /* 0x000000c0abbf7209 */ /* 0x008fce0007810000 */
        /* <DEDUP_REMOVED lines=11> */
[----:B---3--:R-:W-:Y:S01]  /*6b40*/  FMNMX.FTZ R192, R178, R191, !PT ;  /* 0x000000bfb2c07209 */ /* 0x008fe20007810000 */
[----:B------:R-:W-:Y:S02]  /*6b50*/  WARPGROUP.DEPBAR.LE gsb0, 0x0 ;  /* 0x00008000000079c5 */ /* 0x000fe40000010000 */
[----:B------:R-:W-:-:S04]  /*6b60*/  WARPGROUP.ARRIVE ;  /* 0x00000000000079c5 */ /* 0x000fc80000000000 */
[----:B------:R-:W3:Y:S01]  /*6b70*/  MUFU.TANH R180, R180 ;  /* 0x000000b400b47308 */ /* 0x000ee20000002400 */
[----:B--2---:R-:W-:Y:S01]  /*6b80*/  FMNMX.FTZ R189, R177, R190, !PT ;  /* 0x000000beb1bd7209 */ /* 0x004fe20007810000 */
[----:B------:R-:W-:Y:S01]  /*6b90*/  QGMMA.64x192x32.F32.E4M3.E4M3 R24, R204, gdesc[UR4], R24, gsb0 ;  /* 0x02e00004cc187df3 */ /* 0x000fe20008000818 */
[----:B------:R-:W-:Y:S01]  /*6ba0*/  UIADD3 UR6, UR11, 0x300, URZ ;  /* 0x000003000b067890 */ /* 0x000fe2000fffe03f */
[----:B------:R-:W-:-:S04]  /*6bb0*/  UMOV UR7, 0xc0000010 ;  /* 0xc000001000077882 */ /* 0x000fc80000000000 */
        /* <DEDUP_REMOVED lines=11> */
[----:B--2---:R-:W-:Y:S01]  /*6c70*/  FMNMX.FTZ R190, R152, R189, !PT ;  /* 0x000000bd98be7209 */ /* 0x004fe20007810000 */
[----:B------:R-:W-:-:S06]  /*6c80*/  FMUL.FTZ R189, R0, R126 ;  /* 0x0000007e00bd7220 */ /* 0x000fcc0000410000 */
        /* <DEDUP_REMOVED lines=95> */
[----:B--2---:R-:W-:-:S05]  /*7280*/  FMNMX.FTZ R191, R133, R126, !PT ;  /* 0x0000007e85bf7209 */ /* 0x004fca0007810000 */
[----:B------:R-:W2:Y:S01]  /*7290*/  SHFL.BFLY PT, R126, R191, 0x2, 0x1f ;  /* 0x0c401f00bf7e7f89 */ /* 0x000ea200000e0000 */
[----:B-1----:R-:W-:Y:S01]  /*72a0*/  FMNMX.FTZ R132, R134, R193, !PT ;  /* 0x000000c186847209 */ /* 0x002fe20007810000 */
[----:B------:R-:W-:Y:S02]  /*72b0*/  WARPGROUP.DEPBAR.LE gsb0, 0x0 ;  /* 0x00008000000079c5 */ /* 0x000fe40000010000 */
[----:B------:R-:W-:Y:S01]  /*72c0*/  WARPGROUP.ARRIVE ;  /* 0x00000000000079c5 */ /* 0x000fe20000000000 */
[----:B---3--:R-:W-:-:S05]  /*72d0*/  FMNMX.FTZ R192, R135, R132, !PT ;  /* 0x0000008487c07209 */ /* 0x008fca0007810000 */
[----:B------:R-:W-:Y:S01]  /*72e0*/  QGMMA.64x192x32.F32.E4M3.E4M3 R24, R212, gdesc[UR4], R24, gsb0 ;  /* 0x02e00004d4187df3 */ /* 0x000fe20008000818 */
[----:B------:R-:W1:Y:S01]  /*72f0*/  SHFL.BFLY PT, R195, R192, 0x2, 0x1f ;  /* 0x0c401f00c0c37f89 */ /* 0x000e6200000e0000 */
[----:B------:R-:W-:Y:S01]  /*7300*/  UIADD3 UR6, UR11, 0x600, URZ ;  /* 0x000006000b067890 */ /* 0x000fe2000fffe03f */
[----:B------:R-:W-:Y:S01]  /*7310*/  UMOV UR7, 0xc0000010 ;  /* 0xc000001000077882 */ /* 0x000fe20000000000 */
[----:B--2---:R-:W-:Y:S01]  /*7320*/  FMNMX.FTZ R193, R191, R126, !PT ;  /* 0x0000007ebfc17209 */ /* 0x004fe20007810000 */
[----:B------:R-:W-:-:S04]  /*7330*/  IMAD.U32 R191, RZ, RZ, UR10 ;  /* 0x0000000affbf7e24 */ /* 0x000fc8000f8e00ff */
[----:B------:R-:W2:Y:S01]  /*7340*/  SHFL.BFLY PT, R126, R193, 0x1, 0x1f ;  /* 0x0c201f00c17e7f89 */ /* 0x000ea200000e0000 */
[----:B-1----:R-:W-:-:S05]  /*7350*/  FMNMX.FTZ R195, R192, R195, !PT ;  /* 0x000000c3c0c37209 */ /* 0x002fca0007810000 */
[----:B------:R-:W1:Y:S01]  /*7360*/  SHFL.BFLY PT, R132, R195, 0x1, 0x1f ;  /* 0x0c201f00c3847f89 */ /* 0x000e6200000e0000 */
[----:B--2---:R-:W-:Y:S01]  /*7370*/  FMNMX.FTZ R126, R193, R126, !PT ;  /* 0x0000007ec17e7209 */ /* 0x004fe20007810000 */
[----:B------:R-:W-:-:S04]  /*7380*/  IMAD.U32 R193, RZ, RZ, UR10 ;  /* 0x0000000affc17e24 */ /* 0x000fc8000f8e00ff */
[C---:B------:R-:W-:Y:S01]  /*7390*/  FADD.FTZ R3, -R126.reuse, R3 ;  /* 0x000000037e037221 */ /* 0x040fe20000010100 */
[----:B------:R-:W-:-:S03]  /*73a0*/  FFMA.FTZ R191, R126, R191, -8 ;  /* 0xc10000007ebf7423 */ /* 0x000fc600000100bf */
[----:B------:R-:W-:Y:S01]  /*73b0*/  FMUL.FTZ R192, R3, UR10 ;  /* 0x0000000a03c07c20 */ /* 0x000fe20008410000 */
        /* <DEDUP_REMOVED lines=9> */
[----:B-1----:R-:W-:Y:S01]  /*7450*/  FMNMX.FTZ R132, R195, R132, !PT ;  /* 0x00000084c3847209 */ /* 0x002fe20007810000 */
[--C-:B------:R-:W-:Y:S01]  /*7460*/  FFMA.FTZ R168, R168, UR10, -R191.reuse ;  /* 0x0000000aa8a87c23 */ /* 0x100fe200080108bf */
[----:B------:R-:W-:-:S01]  /*7470*/  FFMA.FTZ R169, R169, UR10, -R191 ;  /* 0x0000000aa9a97c23 */ /* 0x000fc200080108bf */
[--C-:B------:R-:W-:Y:S01]  /*7480*/  FFMA.FTZ R172, R172, UR10, -R191.reuse ;  /* 0x0000000aacac7c23 */ /* 0x100fe200080108bf */
[----:B------:R-:W-:-:S01]  /*7490*/  FFMA.FTZ R173, R173, UR10, -R191 ;  /* 0x0000000aadad7c23 */ /* 0x000fc200080108bf */
[----:B------:R-:W-:Y:S01]  /*74a0*/  FADD.FTZ R3, -R132, R5 ;  /* 0x0000000584037221 */ /* 0x000fe20000010100 */
[----:B------:R-:W-:Y:S01]  /*74b0*/  MUFU.EX2 R7, R7 ;  /* 0x0000000700077308 */ /* 0x000fe20000000800 */
[----:B------:R-:W-:-:S01]  /*74c0*/  FFMA.FTZ R176, R176, UR10, -R191 ;  /* 0x0000000ab0b07c23 */ /* 0x000fc200080108bf */
[--C-:B------:R-:W-:Y:S01]  /*74d0*/  FFMA.FTZ R177, R177, UR10, -R191.reuse ;  /* 0x0000000ab1b17c23 */ /* 0x100fe200080108bf */
[----:B------:R-:W-:Y:S01]  /*74e0*/  FMUL.FTZ R3, R3, UR10 ;  /* 0x0000000a03037c20 */ /* 0x000fe20008410000 */
[--C-:B------:R-:W-:Y:S01]  /*74f0*/  FFMA.FTZ R180, R180, UR10, -R191.reuse ;  /* 0x0000000ab4b47c23 */ /* 0x100fe200080108bf */
[----:B------:R-:W-:-:S01]  /*7500*/  FFMA.FTZ R181, R181, UR10, -R191 ;  /* 0x0000000ab5b57c23 */ /* 0x000fc200080108bf */
[--C-:B------:R-:W-:Y:S01]  /*7510*/  FFMA.FTZ R152, R152, UR10, -R191.reuse ;  /* 0x0000000a98987c23 */ /* 0x100fe200080108bf */
[----:B------:R-:W-:-:S01]  /*7520*/  FFMA.FTZ R153, R153, UR10, -R191 ;  /* 0x0000000a99997c23 */ /* 0x000fc200080108bf */
[----:B------:R1:W2:Y:S01]  /*7530*/  MUFU.EX2 R5, R192 ;  /* 0x000000c000057308 */ /* 0x0002a20000000800 */
        /* <DEDUP_REMOVED lines=8> */
[----:B-1----:R-:W-:-:S01]  /*75c0*/  FFMA.FTZ R192, R132, R193, -8 ;  /* 0xc100000084c07423 */ /* 0x002fc200000100c1 */
[--C-:B------:R-:W-:Y:S01]  /*75d0*/  FFMA.FTZ R137, R137, UR10, -R191.reuse ;  /* 0x0000000a89897c23 */ /* 0x100fe200080108bf */
[----:B------:R-:W-:-:S01]  /*75e0*/  FFMA.FTZ R140, R140, UR10, -R191 ;  /* 0x0000000a8c8c7c23 */ /* 0x000fc200080108bf */
[----:B------:R-:W-:Y:S01]  /*75f0*/  FFMA.FTZ R141, R141, UR10, -R191 ;  /* 0x0000000a8d8d7c23 */ /* 0x000fe200080108bf */
[----:B------:R-:W-:-:S01]  /*7600*/  FFMA.FTZ R10, R10, UR10, -R192 ;  /* 0x0000000a0a0a7c23 */ /* 0x000fc200080108c0 */
[--C-:B------:R-:W-:Y:S01]  /*7610*/  FFMA.FTZ R9, R9, UR10, -R192.reuse ;  /* 0x0000000a09097c23 */ /* 0x100fe200080108c0 */
[----:B------:R-:W-:-:S01]  /*7620*/  FFMA.FTZ R13, R13, UR10, -R192 ;  /* 0x0000000a0d0d7c23 */ /* 0x000fc200080108c0 */
[--C-:B------:R-:W-:Y:S01]  /*7630*/  FFMA.FTZ R14, R14, UR10, -R192.reuse ;  /* 0x0000000a0e0e7c23 */ /* 0x100fe200080108c0 */
[----:B------:R-:W1:Y:S01]  /*7640*/  MUFU.EX2 R11, R11 ;  /* 0x0000000b000b7308 */ /* 0x000e620000000800 */
[----:B------:R-:W-:-:S01]  /*7650*/  FFMA.FTZ R21, R21, UR10, -R192 ;  /* 0x0000000a15157c23 */ /* 0x000fc200080108c0 */
[----:B------:R-:W-:Y:S01]  /*7660*/  FFMA.FTZ R184, R184, UR10, -R192 ;  /* 0x0000000ab8b87c23 */ /* 0x000fe200080108c0 */
[----:B--2---:R-:W-:-:S01]  /*7670*/  FFMA.FTZ R4, R5, R4, R8 ;  /* 0x0000000405047223 */ /* 0x004fc20000010008 */
[--C-:B------:R-:W-:Y:S01]  /*7680*/  FFMA.FTZ R187, R187, UR10, -R192.reuse ;  /* 0x0000000abbbb7c23 */ /* 0x100fe200080108c0 */
[----:B------:R-:W-:-:S01]  /*7690*/  FFMA.FTZ R188, R188, UR10, -R192 ;  /* 0x0000000abcbc7c23 */ /* 0x000fc200080108c0 */
[----:B------:R-:W-:Y:S01]  /*76a0*/  FFMA.FTZ R144, R144, UR10, -R191 ;  /* 0x0000000a90907c23 */ /* 0x000fe200080108bf */
[----:B------:R-:W-:-:S01]  /*76b0*/  FADD.FTZ R4, R7, R4 ;  /* 0x0000000407047221 */ /* 0x000fc20000010000 */
        /* <DEDUP_REMOVED lines=12> */
[----:B------:R-:W-:Y:S01]  /*7780*/  FFMA.FTZ R133, R133, UR10, -R191 ;  /* 0x0000000a85857c23 */ /* 0x000fe200080108bf */
[----:B-1----:R-:W-:-:S01]  /*7790*/  FADD.FTZ R191, R11, R4 ;  /* 0x000000040bbf7221 */ /* 0x002fc20000010000 */
        /* <DEDUP_REMOVED lines=12> */
[--C-:B------:R-:W-:Y:S01]  /*7860*/  FFMA.FTZ R154, R154, UR10, -R192.reuse ;  /* 0x0000000a9a9a7c23 */ /* 0x100fe200080108c0 */
[----:B------:R-:W-:-:S01]  /*7870*/  FFMA.FTZ R155, R155, UR10, -R192 ;  /* 0x0000000a9b9b7c23 */ /* 0x000fc200080108c0 */
[--C-:B------:R-:W-:Y:S01]  /*7880*/  FFMA.FTZ R158, R158, UR10, -R192.reuse ;  /* 0x0000000a9e9e7c23 */ /* 0x100fe200080108c0 */
        /* <DEDUP_REMOVED lines=25> */
[----:B------:R-:W-:-:S02]  /*7a20*/  FFMA.FTZ R135, R135, UR10, -R192 ;  /* 0x0000000a87877c23 */ /* 0x000fc400080108c0 */
        /* <DEDUP_REMOVED lines=15> */
[----:B------:R-:W-:Y:S02]  /*7b20*/  WARPGROUP.DEPBAR.LE gsb0, 0x0 ;  /* 0x00008000000079c5 */ /* 0x000fe40000010000 */
[----:B------:R-:W-:Y:S01]  /*7b30*/  WARPGROUP.ARRIVE ;  /* 0x00000000000079c5 */ /* 0x000fe20000000000 */
[----:B--2---:R-:W-:-:S04]  /*7b40*/  FADD.FTZ R193, R188, R193 ;  /* 0x000000c1bcc17221 */ /* 0x004fc80000010000 */
[----:B------:R-:W2:Y:S01]  /*7b50*/  MUFU.EX2 R169, R169 ;  /* 0x000000a900a97308 */ /* 0x000ea20000000800 */
[----:B------:R-:W-:Y:S01]  /*7b60*/  QGMMA.64x192x32.F32.E4M3.E4M3 R24, R216, gdesc[UR4], R24, gsb0 ;  /* 0x02e00004d8187df3 */ /* 0x000fe20008000818 */
[----:B---3--:R-:W-:-:S06]  /*7b70*/  FADD.FTZ R4, R168, R191 ;  /* 0x000000bfa8047221 */ /* 0x008fcc0000010000 */
        /* <DEDUP_REMOVED lines=50> */
[----:B------:R-:W-:-:S06]  /*7ea0*/  WARPGROUP.DEPBAR.LE gsb0, 0x0 ;  /* 0x00008000000079c5 */ /* 0x000fcc0000010000 */
        /* <DEDUP_REMOVED lines=26> */
[----:B------:R-:W-:-:S06]  /*8050*/  IADD3 R4, -R18, 0xb, RZ ;  /* 0x0000000b12047810 */ /* 0x000fcc0007ffe1ff */
        /* <DEDUP_REMOVED lines=14> */
[----:B---3--:R-:W-:-:S01]  /*8140*/  FADD.FTZ R196, R150, R193 ;  /* 0x000000c196c47221 */ /* 0x008fc20000010000 */
[----:B------:R-:W-:-:S05]  /*8150*/  IMAD.U32 R193, RZ, RZ, UR55 ;  /* 0x00000037ffc17e24 */ /* 0x000fca000f8e00ff */
[----:B------:R-:W-:Y:S01]  /*8160*/  @!P1 LEA R193, R193, UR38, 0x3 ;  /* 0x00000026c1c19c11 */ /* 0x000fe2000f8e18ff */
[----:B------:R-:W3:Y:S01]  /*8170*/  MUFU.EX2 R120, R120 ;  /* 0x0000007800787308 */ /* 0x000ee20000000800 */
[----:B-1----:R-:W-:-:S01]  /*8180*/  FADD.FTZ R131, R149, R6 ;  /* 0x0000000695837221 */ /* 0x002fc20000010000 */
[----:B------:R1:W-:Y:S06]  /*8190*/  BAR.ARV R4, 0x100 ;  /* 0x000400040000751d */ /* 0x0003ec0000002000 */
[----:B------:R-:W4:Y:S01]  /*81a0*/  MUFU.EX2 R122, R122 ;  /* 0x0000007a007a7308 */ /* 0x000f220000000800 */
[----:B--2---:R-:W-:-:S01]  /*81b0*/  FADD.FTZ R191, R151, R196 ;  /* 0x000000c497bf7221 */ /* 0x004fc20000010000 */
[----:B-1----:R-:W-:-:S05]  /*81c0*/  @!P1 VIADD R4, R193, 0x33440 ;  /* 0x00033440c1049836 */ /* 0x002fca0000000000 */
[----:B------:R-:W-:Y:S01]  /*81d0*/  @!P1 PRMT R4, RZ, 0x654, R4 ;  /* 0x00000654ff049816 */ /* 0x000fe20000000004 */
[----:B------:R-:W1:Y:S01]  /*81e0*/  MUFU.EX2 R121, R121 ;  /* 0x0000007900797308 */ /* 0x000e620000000800 */
[----:B---3--:R-:W-:-:S02]  /*81f0*/  FADD.FTZ R6, R120, R131 ;  /* 0x0000008378067221 */ /* 0x008fc40000010000 */
[----:B------:R2:W-:Y:S05]  /*8200*/  @!P1 SYNCS.ARRIVE.TRANS64.RED.A1T0 RZ, [R4+URZ], RZ ;  /* 0x000000ff04ff99a7 */ /* 0x0005ea000810043f */
[----:B------:R-:W3:Y:S01]  /*8210*/  MUFU.EX2 R123, R123 ;  /* 0x0000007b007b7308 */ /* 0x000ee20000000800 */
[----:B----4-:R-:W-:-:S07]  /*8220*/  FADD.FTZ R196, R122, R191 ;  /* 0x000000bf7ac47221 */ /* 0x010fce0000010000 */
[----:B------:R-:W4:Y:S01]  /*8230*/  MUFU.EX2 R124, R124 ;  /* 0x0000007c007c7308 */ /* 0x000f220000000800 */
[----:B-1----:R-:W-:-:S07]  /*8240*/  FADD.FTZ R131, R121, R6 ;  /* 0x0000000679837221 */ /* 0x002fce0000010000 */
[----:B------:R-:W1:Y:S01]  /*8250*/  MUFU.EX2 R189, R189 ;  /* 0x000000bd00bd7308 */ /* 0x000e620000000800 */
[----:B---3--:R-:W-:-:S07]  /*8260*/  FADD.FTZ R196, R123, R196 ;  /* 0x000000c47bc47221 */ /* 0x008fce0000010000 */
[----:B------:R-:W3:Y:S01]  /*8270*/  MUFU.EX2 R125, R125 ;  /* 0x0000007d007d7308 */ /* 0x000ee20000000800 */
[----:B----4-:R-:W-:-:S07]  /*8280*/  FADD.FTZ R6, R124, R131 ;  /* 0x000000837c067221 */ /* 0x010fce0000010000 */
        /* <DEDUP_REMOVED lines=17> */
[----:B--2---:R-:W-:-:S01]  /*83a0*/  FADD.FTZ R131, R134, R131 ;  /* 0x0000008386837221 */ /* 0x004fc20000010000 */
[----:B-1----:R-:W-:-:S03]  /*83b0*/  FADD.FTZ R4, R133, R4 ;  /* 0x0000000485047221 */ /* 0x002fc60000010000 */
[----:B---3--:R-:W-:Y:S01]  /*83c0*/  FADD.FTZ R6, R135, R131 ;  /* 0x0000008387067221 */ /* 0x008fe20000010000 */
[----:B------:R-:W-:Y:S06]  /*83d0*/  @!P0 BRA `(.L_x_2788) ;  /* 0x0000000000048947 */ /* 0x000fec0003800000 */
[----:B------:R-:W-:Y:S01]  /*83e0*/  BPT.TRAP 0x1 ;  /* 0x000000040000795c */ /* 0x000fe20000300000 */
.L_x_2788:
        /* <DEDUP_REMOVED lines=16> */
[-C--:B------:R-:W-:Y:S01]  /*84f0*/  FMUL.FTZ R25, R25, R5.reuse ;  /* 0x0000000519197220 */ /* 0x080fe20000410000 */
[----:B------:R-:W-:Y:S01]  /*8500*/  F2FP.SATFINITE.E4M3.F32.PACK_AB_MERGE_C R182, R183, R182, RZ ;  /* 0x000000b6b7b6723e */ /* 0x000fe200048070ff */
[----:B------:R-:W-:Y:S01]  /*8510*/  SYNCS.ARRIVE.TRANS64.RED.A1T0 RZ, [UR6], RZ ;  /* 0x000000ffffff79a7 */ /* 0x000fe20008100406 */
        /* <DEDUP_REMOVED lines=127> */
[----:B------:R-:W-:Y:S01]  /*8d10*/  F2FP.SATFINITE.E4M3.F32.PACK_AB_MERGE_C R219, R130, R127, R12 ;  /* 0x0000007f82db723e */ /* 0x000fe2000480700c */
[----:B------:R-:W-:Y:S06]  /*8d20*/  @P1 BRA `(.L_x_2789) ;  /* 0xffffffc400dc1947 */ /* 0x000fec000383ffff */
[----:B------:R-:W-:-:S05]  /*8d30*/  UMOV UR49, UR55 ;  /* 0x0000003700317c82 */ /* 0x000fca0008000000 */
.L_x_2779:
[----:B------:R-:W-:Y:S06]  /*8d40*/  BAR.ARV 0x8, 0x120 ;  /* 0x0204800000007b1d */ /* 0x000fec0000002000 */
[----:B------:R-:W-:Y:S05]  /*8d50*/  @!P0 BRA `(.L_x_2790) ;  /* 0x0000000000048947 */ /* 0x000fea0003800000 */
[----:B------:R-:W-:Y:S01]  /*8d60*/  BPT.TRAP 0x1 ;  /* 0x000000040000795c */ /* 0x000fe20000300000 */
.L_x_2790:
[----:B------:R-:W-:Y:S01]  /*8d70*/  ULEA UR4, UR49, UR38, 0x3 ;  /* 0x0000002631047291 */ /* 0x000fe2000f8e183f */
[----:B------:R-:W-:-:S04]  /*8d80*/  MOV R0, UR36 ;  /* 0x0000002400007c02 */ /* 0x000fc80008000f00 */
[----:B------:R-:W-:-:S04]  /*8d90*/  SHF.L.U32 R0, R0, 0x1f, RZ ;  /* 0x0000001f00007819 */ /* 0x000fc800000006ff */
[----:B------:R1:W2:Y:S01]  /*8da0*/  SYNCS.PHASECHK.TRANS64.TRYWAIT P1, [UR4+0x33450], R0 ;  /* 0x03345000ff0075a7 */ /* 0x0002a20008020144 */
[----:B------:R-:W-:Y:S05]  /*8db0*/  @!P0 BRA `(.L_x_2791) ;  /* 0x0000000000048947 */ /* 0x000fea0003800000 */
[----:B------:R-:W-:Y:S01]  /*8dc0*/  BPT.TRAP 0x1 ;  /* 0x000000040000795c */ /* 0x000fe20000300000 */
.L_x_2791:
[----:B--2---:R-:W-:Y:S05]  /*8dd0*/  @P1 BRA `(.L_x_2792) ;  /* 0x0000000000081947 */ /* 0x004fea0003800000 */
[----:B------:R-:W2:Y:S02]  /*8de0*/  SYNCS.PHASECHK.TRANS64.TRYWAIT P1, [UR4+0x33450], R0 ;  /* 0x03345000ff0075a7 */ /* 0x000ea40008020144 */
[----:B--2---:R-:W-:Y:S05]  /*8df0*/  @!P1 BRA `(.L_x_2793) ;  /* 0x00000060006c9947 */ /* 0x004fea0003800000 */
.L_x_2792:
[----:B------:R-:W-:Y:S01]  /*8e00*/  UIADD3 UR5, UR38, 0x200, URZ ;  /* 0x0000020026057890 */ /* 0x000fe2000fffe03f */
[----:B------:R-:W-:Y:S01]  /*8e10*/  WARPGROUP.ARRIVE ;  /* 0x00000000000079c5 */ /* 0x000fe20000000000 */
[----:B------:R-:W-:Y:S01]  /*8e20*/  UMOV UR7, 0xc0000010 ;  /* 0xc000001000077882 */ /* 0x000fe20000000000 */
[----:B------:R-:W-:Y:S01]  /*8e30*/  IMAD.MOV.U32 R5, RZ, RZ, 0x3f800000 ;  /* 0x3f800000ff057424 */ /* 0x000fe200078e00ff */
[----:B------:R-:W-:-:S04]  /*8e40*/  USHF.R.U32.HI UR5, URZ, 0x4, UR5 ;  /* 0x000000043f057899 */ /* 0x000fc80008011605 */
[----:B------:R-:W-:-:S04]  /*8e50*/  ULOP3.LUT UR5, UR5, 0x3fff, URZ, 0xc0, !UPT ;  /* 0x00003fff05057892 */ /* 0x000fc8000f8ec03f */
[----:B------:R-:W-:-:S04]  /*8e60*/  ULOP3.LUT UR5, UR5, 0x10000, URZ, 0xfc, !UPT ;  /* 0x0001000005057892 */ /* 0x000fc8000f8efc3f */
[----:B------:R-:W-:-:S07]  /*8e70*/  UIMAD UR5, UR49, 0x780, UR5 ;  /* 0x00000780310578a4 */ /* 0x000fce000f8e0205 */
[----:B------:R-:W-:Y:S02]  /*8e80*/  UMOV UR6, UR5 ;  /* 0x0000000500067c82 */ /* 0x000fe40008000000 */
[----:B------:R-:W-:Y:S01]  /*8e90*/  QGMMA.64x192x32.F32.E4M3.E4M3 R24, R200, gdesc[UR4], R24, gsb0 ;  /* 0x02e00004c8187df3 */ /* 0x000fe20008000818 */
[----:B------:R-:W-:Y:S01]  /*8ea0*/  UIADD3 UR6, UR5, 0x180, URZ ;  /* 0x0000018005067890 */ /* 0x000fe2000fffe03f */
[----:B------:R-:W-:Y:S01]  /*8eb0*/  UMOV UR7, 0xc0000010 ;  /* 0xc000001000077882 */ /* 0x000fe20000000000 */
[----:B------:R-:W-:Y:S02]  /*8ec0*/  WARPGROUP.DEPBAR.LE gsb0, 0x0 ;  /* 0x00008000000079c5 */ /* 0x000fe40000010000 */
[----:B------:R-:W-:-:S15]  /*8ed0*/  WARPGROUP.ARRIVE ;  /* 0x00000000000079c5 */ /* 0x000fde0000000000 */
[----:B------:R-:W-:Y:S01]  /*8ee0*/  QGMMA.64x192x32.F32.E4M3.E4M3 R24, R204, gdesc[UR4], R24, gsb0 ;  /* 0x02e00004cc187df3 */ /* 0x000fe20008000818 */
[----:B------:R-:W-:Y:S01]  /*8ef0*/  UIADD3 UR6, UR5, 0x300, URZ ;  /* 0x0000030005067890 */ /* 0x000fe2000fffe03f */
[----:B------:R-:W-:Y:S01]  /*8f00*/  UMOV UR7, 0xc0000010 ;  /* 0xc000001000077882 */ /* 0x000fe20000000000 */
[----:B------:R-:W-:Y:S02]  /*8f10*/  WARPGROUP.DEPBAR.LE gsb0, 0x0 ;  /* 0x00008000000079c5 */ /* 0x000fe40000010000 */
[----:B------:R-:W-:-:S15]  /*8f20*/  WARPGROUP.ARRIVE ;  /* 0x00000000000079c5 */ /* 0x000fde0000000000 */
[----:B------:R-:W-:Y:S01]  /*8f30*/  QGMMA.64x192x32.F32.E4M3.E4M3 R24, R208, gdesc[UR4], R24, gsb0 ;  /* 0x02e00004d0187df3 */ /* 0x000fe20008000818 */
[----:B------:R-:W-:Y:S02]  /*8f40*/  ULDC.64 UR6, c[0x0][0x9a0] ;  /* 0x0002680000067ab9 */ /* 0x000fe40000000a00 */
[----:B------:R-:W-:-:S04]  /*8f50*/  UISETP.NE.U32.AND UP0, UPT, UR6, URZ, UPT ;  /* 0x0000003f0600728c */ /* 0x000fc8000bf05070 */
[----:B------:R-:W-:-:S06]  /*8f60*/  UISETP.NE.AND.EX UP0, UPT, UR7, URZ, UPT, UP0 ;  /* 0x0000003f0700728c */ /* 0x000fcc000bf05300 */
[----:B------:R-:W-:-:S05]  /*8f70*/  PLOP3.LUT P1, PT, PT, PT, UP0, 0x80, 0x0 ;  /* 0x000000000000781c */ /* 0x000fca0003f2f008 */
        /* <DEDUP_REMOVED lines=8> */
[----:B------:R-:W-:Y:S02]  /*9000*/  @UP0 UIMAD UR11, UR14, UR12, URZ ;  /* 0x0000000c0e0b02a4 */ /* 0x000fe4000f8e023f */
[----:B------:R-:W-:Y:S02]  /*9010*/  @UP0 UIMAD.WIDE.U32 UR8, UR41, UR12, UR8 ;  /* 0x0000000c290802a5 */ /* 0x000fe4000f8e0008 */
[----:B------:R-:W-:Y:S02]  /*9020*/  @UP0 UIMAD UR11, UR41, UR13, UR11 ;  /* 0x0000000d290b02a4 */ /* 0x000fe4000f8e020b */
[----:B------:R-:W-:Y:S02]  /*9030*/  @UP0 ULEA UR6, UP1, UR8, UR6, 0x2 ;  /* 0x0000000608060291 */ /* 0x000fe4000f82103f */
[----:B------:R-:W-:-:S04]  /*9040*/  @UP0 UIADD3 UR9, UR9, UR11, URZ ;  /* 0x0000000b09090290 */ /* 0x000fc8000fffe03f */
[----:B------:R-:W-:Y:S01]  /*9050*/  @UP0 ULEA.HI.X UR7, UR8, UR7, UR9, 0x2, UP1 ;  /* 0x0000000708070291 */ /* 0x000fe200088f1409 */
[----:B------:R-:W-:-:S05]  /*9060*/  IMAD.U32 R8, RZ, RZ, UR6 ;  /* 0x00000006ff087e24 */ /* 0x000fca000f8e00ff */
[----:B------:R-:W-:-:S05]  /*9070*/  IMAD.U32 R9, RZ, RZ, UR7 ;  /* 0x00000007ff097e24 */ /* 0x000fca000f8e00ff */
[----:B------:R3:W4:Y:S01]  /*9080*/  @P1 LDG.E R5, desc[UR50][R8.64] ;  /* 0x0000003208051981 */ /* 0x000722000c1e1900 */
[----:B------:R-:W-:Y:S01]  /*9090*/  UIADD3 UR6, UR5, 0x480, URZ ;  /* 0x0000048005067890 */ /* 0x000fe2000fffe03f */
[----:B------:R-:W-:Y:S01]  /*90a0*/  UMOV UR7, 0xc0000010 ;  /* 0xc000001000077882 */ /* 0x000fe20000000000 */
[----:B------:R-:W-:Y:S02]  /*90b0*/  WARPGROUP.DEPBAR.LE gsb0, 0x0 ;  /* 0x00008000000079c5 */ /* 0x000fe40000010000 */
[----:B------:R-:W-:-:S06]  /*90c0*/  WARPGROUP.ARRIVE ;  /* 0x00000000000079c5 */ /* 0x000fcc0000000000 */
[----:B------:R-:W-:Y:S01]  /*90d0*/  QGMMA.64x192x32.F32.E4M3.E4M3 R24, R212, gdesc[UR4], R24, gsb0 ;  /* 0x02e00004d4187df3 */ /* 0x000fe20008000818 */
[----:B------:R-:W-:Y:S01]  /*90e0*/  UIADD3 UR6, UR5, 0x600, URZ ;  /* 0x0000060005067890 */ /* 0x000fe2000fffe03f */
[----:B------:R-:W-:Y:S01]  /*90f0*/  UMOV UR7, 0xc0000010 ;  /* 0xc000001000077882 */ /* 0x000fe20000000000 */
[----:B--2---:R-:W2:Y:S04]  /*9100*/  SHFL.BFLY PT, R3, R4, 0x2, 0x1f ;  /* 0x0c401f0004037f89 */ /* 0x004ea800000e0000 */
[----:B------:R-:W5:Y:S01]  /*9110*/  SHFL.BFLY PT, R7, R6, 0x2, 0x1f ;  /* 0x0c401f0006077f89 */ /* 0x000f6200000e0000 */
[----:B--2---:R-:W-:-:S01]  /*9120*/  FADD.FTZ R3, R3, R4 ;  /* 0x0000000403037221 */ /* 0x004fc20000010000 */
[----:B-----5:R-:W-:-:S04]  /*9130*/  FADD.FTZ R7, R7, R6 ;  /* 0x0000000607077221 */ /* 0x020fc80000010000 */
[----:B-1----:R-:W1:Y:S04]  /*9140*/  SHFL.BFLY PT, R0, R3, 0x1, 0x1f ;  /* 0x0c201f0003007f89 */ /* 0x002e6800000e0000 */
[----:B---3--:R-:W2:Y:S01]  /*9150*/  SHFL.BFLY PT, R8, R7, 0x1, 0x1f ;  /* 0x0c201f0007087f89 */ /* 0x008ea200000e0000 */
        /* <DEDUP_REMOVED lines=11> */
[----:B------:R-:W1:Y:S01]  /*9210*/  @P2 MUFU.LG2 R6, R12 ;  /* 0x0000000c00062308 */ /* 0x000e620000000c00 */
[----:B------:R-:W-:Y:S02]  /*9220*/  WARPGROUP.DEPBAR.LE gsb0, 0x0 ;  /* 0x00008000000079c5 */ /* 0x000fe40000010000 */
[----:B------:R-:W-:-:S06]  /*9230*/  WARPGROUP.ARRIVE ;  /* 0x00000000000079c5 */ /* 0x000fcc0000000000 */
[----:B------:R-:W-:Y:S01]  /*9240*/  QGMMA.64x192x32.F32.E4M3.E4M3 R24, R216, gdesc[UR4], R24, gsb0 ;  /* 0x02e00004d8187df3 */ /* 0x000fe20008000818 */
[----:B------:R-:W2:Y:S08]  /*9250*/  @P3 MUFU.LG2 R9, R13 ;  /* 0x0000000d00093308 */ /* 0x000eb00000000c00 */
[----:B------:R4:W3:Y:S01]  /*9260*/  @P1 MUFU.RCP R8, R11 ;  /* 0x0000000b00081308 */ /* 0x0008e20000001000 */
[----:B------:R-:W-:-:S02]  /*9270*/  IMAD.U32 R7, RZ, RZ, UR10 ;  /* 0x0000000aff077e24 */ /* 0x000fc4000f8e00ff */
[----:B------:R-:W-:Y:S02]  /*9280*/  IMAD.U32 R14, RZ, RZ, UR10 ;  /* 0x0000000aff0e7e24 */ /* 0x000fe4000f8e00ff */
[----:B-1----:R-:W-:Y:S01]  /*9290*/  @P2 FMUL.FTZ R6, R6, 0.69314718246459960938 ;  /* 0x3f31721806062820 */ /* 0x002fe20000410000 */
[----:B------:R-:W-:Y:S01]  /*92a0*/  @P2 FMUL.FTZ R7, R7, 0.69314718246459960938 ;  /* 0x3f31721807072820 */ /* 0x000fe20000410000 */
[----:B------:R-:W-:Y:S01]  /*92b0*/  @P3 FMUL.FTZ R10, R14, 0.69314718246459960938 ;  /* 0x3f3172180e0a3820 */ /* 0x000fe20000410000 */
[----:B--2---:R-:W-:Y:S01]  /*92c0*/  @P3 FMUL.FTZ R9, R9, 0.69314718246459960938 ;  /* 0x3f31721809093820 */ /* 0x004fe20000410000 */
[----:B------:R-:W-:Y:S02]  /*92d0*/  IMAD.MOV.U32 R3, RZ, RZ, -0x800000 ;  /* 0xff800000ff037424 */ /* 0x000fe400078e00ff */
[----:B------:R-:W-:Y:S01]  /*92e0*/  @P2 FFMA.FTZ R3, R7, R126, R6 ;  /* 0x0000007e07032223 */ /* 0x000fe20000010006 */
[----:B------:R-:W-:Y:S02]  /*92f0*/  IMAD.MOV.U32 R0, RZ, RZ, -0x800000 ;  /* 0xff800000ff007424 */ /* 0x000fe400078e00ff */
[----:B------:R-:W-:Y:S01]  /*9300*/  @P3 FFMA.FTZ R0, R10, R132, R9 ;  /* 0x000000840a003223 */ /* 0x000fe20000010009 */
[-C--:B----4-:R-:W-:Y:S01]  /*9310*/  FMUL.FTZ R11, R4, R5.reuse ;  /* 0x00000005040b7220 */ /* 0x090fe20000410000 */
[----:B---3--:R-:W-:Y:S01]  /*9320*/  FMUL.FTZ R120, R8, R5 ;  /* 0x0000000508787220 */ /* 0x008fe20000410000 */
[----:B------:R-:W-:-:S02]  /*9330*/  WARPGROUP.DEPBAR.LE gsb0, 0x0 ;  /* 0x00008000000079c5 */ /* 0x000fc40000010000 */
[----:B------:R-:W-:Y:S05]  /*9340*/  @!P0 BRA `(.L_x_2794) ;  /* 0x0000000000048947 */ /* 0x000fea0003800000 */
[----:B------:R-:W-:Y:S01]  /*9350*/  BPT.TRAP 0x1 ;  /* 0x000000040000795c */ /* 0x000fe20000300000 */
.L_x_2794:
        /* <DEDUP_REMOVED lines=13> */
[----:B------:R-:W-:-:S02]  /*9430*/  UIADD3 UR42, -UR42, URZ, URZ ;  /* 0x0000003f2a2a7290 */ /* 0x000fc4000fffe13f */
[----:B------:R-:W-:Y:S01]  /*9440*/  USHF.R.S32.HI UR5, URZ, 0x1f, UR43 ;  /* 0x0000001f3f057899 */ /* 0x000fe2000801142b */
[----:B------:R-:W-:Y:S01]  /*9450*/  ULDC UR8, c[0x0][0xda8] ;  /* 0x00036a0000087ab9 */ /* 0x000fe20000000800 */
[----:B-1----:R-:W-:-:S05]  /*9460*/  IMAD.SHL.U32 R4, R121, 0x4, RZ ;  /* 0x0000000479047824 */ /* 0x002fca00078e00ff */
[----:B------:R-:W-:-:S04]  /*9470*/  LOP3.LUT R4, R4, 0xc, RZ, 0xc0, !PT ;  /* 0x0000000c04047812 */ /* 0x000fc800078ec0ff */
[----:B------:R-:W-:-:S05]  /*9480*/  IADD3 R4, P0, R4, UR6, RZ ;  /* 0x0000000604047c10 */ /* 0x000fca000ff1e0ff */
[----:B------:R-:W-:Y:S02]  /*9490*/  IMAD.X R5, RZ, RZ, UR7, P0 ;  /* 0x00000007ff057e24 */ /* 0x000fe400080e06ff */
[-C--:B------:R-:W-:Y:S01]  /*94a0*/  FMUL.FTZ R24, R33, R11.reuse ;  /* 0x0000000b21187220 */ /* 0x080fe20000410000 */
[-C--:B------:R-:W-:Y:S01]  /*94b0*/  FMUL.FTZ R29, R40, R11.reuse ;  /* 0x0000000b281d7220 */ /* 0x080fe20000410000 */
[-C--:B------:R-:W-:Y:S01]  /*94c0*/  FMUL.FTZ R32, R45, R11.reuse ;  /* 0x0000000b2d207220 */ /* 0x080fe20000410000 */
[-C--:B------:R-:W-:Y:S01]  /*94d0*/  FMUL.FTZ R37, R48, R11.reuse ;  /* 0x0000000b30257220 */ /* 0x080fe20000410000 */
        /* <DEDUP_REMOVED lines=39> */
[-C--:B-1----:R-:W-:Y:S01]  /*9750*/  FMUL.FTZ R5, R30, R120.reuse ;  /* 0x000000781e057220 */ /* 0x082fe20000410000 */
[-C--:B------:R-:W-:Y:S01]  /*9760*/  FMUL.FTZ R11, R31, R120.reuse ;  /* 0x000000781f0b7220 */ /* 0x080fe20000410000 */
[-C--:B------:R-:W-:Y:S01]  /*9770*/  FMUL.FTZ R25, R39, R120.reuse ;  /* 0x0000007827197220 */ /* 0x080fe20000410000 */
[-C--:B------:R-:W-:Y:S01]  /*9780*/  FMUL.FTZ R27, R46, R120.reuse ;  /* 0x000000782e1b7220 */ /* 0x080fe20000410000 */
        /* <DEDUP_REMOVED lines=8> */
[----:B------:R-:W-:Y:S01]  /*9810*/  F2FP.BF16.F32.PACK_AB R68, R68, R69 ;  /* 0x000000454444723e */ /* 0x000fe200000010ff */
[-C--:B------:R-:W-:Y:S01]  /*9820*/  FMUL.FTZ R26, R35, R120.reuse ;  /* 0x00000078231a7220 */ /* 0x080fe20000410000 */
[----:B------:R-:W-:Y:S01]  /*9830*/  F2FP.BF16.F32.PACK_AB R73, R72, R73 ;  /* 0x000000494849723e */ /* 0x000fe200000010ff */
[-C--:B------:R-:W-:Y:S01]  /*9840*/  FMUL.FTZ R43, R62, R120.reuse ;  /* 0x000000783e2b7220 */ /* 0x080fe20000410000 */
[----:B------:R-:W-:Y:S01]  /*9850*/  ISETP.EQ.OR P0, PT, R7, 0x3, !P0 ;  /* 0x000000030700780c */ /* 0x000fe20004702670 */
[----:B------:R-:W-:Y:S01]  /*9860*/  FMUL.FTZ R35, R54, R120 ;  /* 0x0000007836237220 */ /* 0x000fe20000410000 */
[----:B------:R-:W-:Y:S01]  /*9870*/  F2FP.BF16.F32.PACK_AB R27, R27, R30 ;  /* 0x0000001e1b1b723e */ /* 0x000fe200000010ff */
[----:B------:R-:W-:Y:S01]  /*9880*/  FMUL.FTZ R42, R51, R120 ;  /* 0x00000078332a7220 */ /* 0x000fe20000410000 */
[----:B------:R-:W-:Y:S01]  /*9890*/  F2FP.BF16.F32.PACK_AB R34, R31, R34 ;  /* 0x000000221f22723e */ /* 0x000fe200000010ff */
[----:B------:R-:W-:Y:S01]  /*98a0*/  FMUL.FTZ R62, R74, R120 ;  /* 0x000000784a3e7220 */ /* 0x000fe20000410000 */
[----:B------:R-:W-:Y:S01]  /*98b0*/  F2FP.BF16.F32.PACK_AB R58, R55, R58 ;  /* 0x0000003a373a723e */ /* 0x000fe200000010ff */
[-C--:B------:R-:W-:Y:S01]  /*98c0*/  FMUL.FTZ R51, R70, R120.reuse ;  /* 0x0000007846337220 */ /* 0x080fe20000410000 */
[-C--:B------:R-:W-:Y:S01]  /*98d0*/  FMUL.FTZ R54, R66, R120.reuse ;  /* 0x0000007842367220 */ /* 0x080fe20000410000 */
[-C--:B------:R-:W-:Y:S01]  /*98e0*/  FMUL.FTZ R71, R87, R120.reuse ;  /* 0x0000007857477220 */ /* 0x080fe20000410000 */
[-C--:B------:R-:W-:Y:S01]  /*98f0*/  FMUL.FTZ R74, R83, R120.reuse ;  /* 0x00000078534a7220 */ /* 0x080fe20000410000 */
[----:B------:R-:W-:Y:S01]  /*9900*/  SEL R55, R68, R73, P0 ;  /* 0x0000004944377207 */ /* 0x000fe20000000000 */
[----:B------:R-:W-:Y:S01]  /*9910*/  FMUL.FTZ R38, R50, R120 ;  /* 0x0000007832267220 */ /* 0x000fe20000410000 */
[----:B------:R-:W-:Y:S01]  /*9920*/  F2FP.BF16.F32.PACK_AB R57, R56, R57 ;  /* 0x000000393839723e */ /* 0x000fe200000010ff */
[----:B------:R-:W-:Y:S01]  /*9930*/  ULDC.64 UR6, c[0x0][0xb70] ;  /* 0x0002dc0000067ab9 */ /* 0x000fe20000000a00 */
[----:B------:R-:W-:Y:S01]  /*9940*/  SEL R68, R73, R68, P0 ;  /* 0x0000004449447207 */ /* 0x000fe20000000000 */
[----:B------:R-:W-:Y:S01]  /*9950*/  UIMAD UR42, UR8, UR42, UR48 ;  /* 0x0000002a082a72a4 */ /* 0x000fe2000f8e0230 */
[----:B------:R-:W-:Y:S01]  /*9960*/  F2FP.BF16.F32.PACK_AB R15, R15, R20 ;  /* 0x000000140f0f723e */ /* 0x000fe200000010ff */
[----:B------:R-:W-:Y:S01]  /*9970*/  FMUL.FTZ R50, R59, R120 ;  /* 0x000000783b327220 */ /* 0x000fe20000410000 */
[----:B------:R-:W-:Y:S01]  /*9980*/  F2FP.BF16.F32.PACK_AB R26, R25, R26 ;  /* 0x0000001a191a723e */ /* 0x000fe200000010ff */
[----:B------:R-:W-:Y:S01]  /*9990*/  FMUL.FTZ R59, R78, R120 ;  /* 0x000000784e3b7220 */ /* 0x000fe20000410000 */
[----:B------:R-:W-:Y:S01]  /*99a0*/  SEL R73, R27, R34, P0 ;  /* 0x000000221b497207 */ /* 0x000fe20000000000 */
[----:B------:R-:W-:Y:S01]  /*99b0*/  UIMAD UR5, UR5, UR6, URZ ;  /* 0x00000006050572a4 */ /* 0x000fe2000f8e023f */
[----:B------:R-:W-:Y:S01]  /*99c0*/  SEL R56, R34, R27, P0 ;  /* 0x0000001b22387207 */ /* 0x000fe20000000000 */
[-C--:B------:R-:W-:Y:S01]  /*99d0*/  FMUL.FTZ R78, R90, R120.reuse ;  /* 0x000000785a4e7220 */ /* 0x080fe20000410000 */
[----:B------:R-:W-:Y:S01]  /*99e0*/  IADD3 R27, P1, R16, 0x4000, RZ ;  /* 0x00004000101b7810 */ /* 0x000fe20007f3e0ff */
[----:B------:R-:W-:Y:S01]  /*99f0*/  FMUL.FTZ R87, R103, R120 ;  /* 0x0000007867577220 */ /* 0x000fe20000410000 */
[----:B------:R-:W-:Y:S01]  /*9a00*/  F2FP.BF16.F32.PACK_AB R51, R51, R54 ;  /* 0x000000363333723e */ /* 0x000fe200000010ff */
[----:B------:R-:W-:Y:S01]  /*9a10*/  FMUL.FTZ R90, R99, R120 ;  /* 0x00000078635a7220 */ /* 0x000fe20000410000 */
[----:B------:R-:W-:Y:S01]  /*9a20*/  F2FP.BF16.F32.PACK_AB R74, R71, R74 ;  /* 0x0000004a474a723e */ /* 0x000fe200000010ff */
[----:B------:R-:W-:Y:S01]  /*9a30*/  USHF.L.U32 UR42, UR42, 0x7, URZ ;  /* 0x000000072a2a7899 */ /* 0x000fe2000800063f */
[----:B------:R-:W-:Y:S01]  /*9a40*/  SEL R71, R15, R26, P0 ;  /* 0x0000001a0f477207 */ /* 0x000fe20000000000 */
[----:B------:R-:W-:Y:S01]  /*9a50*/  UIMAD.WIDE.U32 UR10, UR43, UR6, URZ ;  /* 0x000000062b0a72a5 */ /* 0x000fe2000f8e003f */
[----:B------:R-:W-:Y:S01]  /*9a60*/  SEL R54, R26, R15, P0 ;  /* 0x0000000f1a367207 */ /* 0x000fe20000000000 */
[----:B------:R-:W-:Y:S01]  /*9a70*/  UIMAD UR5, UR43, UR7, UR5 ;  /* 0x000000072b0572a4 */ /* 0x000fe2000f8e0205 */
[----:B------:R-:W-:Y:S01]  /*9a80*/  LOP3.LUT R26, R27, 0x380, RZ, 0xc0, !PT ;  /* 0x000003801b1a7812 */ /* 0x000fe200078ec0ff */
[----:B------:R-:W-:Y:S01]  /*9a90*/  FMUL.FTZ R47, R63, R120 ;  /* 0x000000783f2f7220 */ /* 0x000fe20000410000 */
[----:B------:R-:W-:Y:S01]  /*9aa0*/  F2FP.BF16.F32.PACK_AB R13, R13, R14 ;  /* 0x0000000e0d0d723e */ /* 0x000fe200000010ff */
[----:B------:R-:W-:Y:S01]  /*9ab0*/  UIADD3 UR5, UR11, UR5, URZ ;  /* 0x000000050b057290 */ /* 0x000fe2000fffe03f */
[----:B------:R-:W-:Y:S01]  /*9ac0*/  F2FP.BF16.F32.PACK_AB R24, R21, R24 ;  /* 0x000000181518723e */ /* 0x000fe200000010ff */
[-C--:B------:R-:W-:Y:S01]  /*9ad0*/  FMUL.FTZ R63, R79, R120.reuse ;  /* 0x000000784f3f7220 */ /* 0x080fe20000410000 */
[----:B------:R-:W-:Y:S01]  /*9ae0*/  SHF.R.U64 R26, R26, 0x3, RZ ;  /* 0x000000031a1a7819 */ /* 0x000fe200000012ff */
[-C--:B------:R-:W-:Y:S01]  /*9af0*/  FMUL.FTZ R70, R82, R120.reuse ;  /* 0x0000007852467220 */ /* 0x080fe20000410000 */
[----:B------:R-:W-:Y:S01]  /*9b00*/  IADD3 R25, P2, R16, 0x4020, RZ ;  /* 0x0000402010197810 */ /* 0x000fe20007f5e0ff */
[----:B------:R-:W-:Y:S01]  /*9b10*/  UIADD3 UR4, UR4, 0x33460, URZ ;  /* 0x0003346004047890 */ /* 0x000fe2000fffe03f */
[----:B------:R-:W-:Y:S01]  /*9b20*/  F2FP.BF16.F32.PACK_AB R41, R40, R41 ;  /* 0x000000292829723e */ /* 0x000fe200000010ff */
[----:B------:R-:W-:Y:S01]  /*9b30*/  FMUL.FTZ R79, R95, R120 ;  /* 0x000000785f4f7220 */ /* 0x000fe20000410000 */
[----:B------:R-:W-:Y:S01]  /*9b40*/  F2FP.BF16.F32.PACK_AB R42, R39, R42 ;  /* 0x0000002a272a723e */ /* 0x000fe200000010ff */
[----:B------:R-:W-:Y:S01]  /*9b50*/  FMUL.FTZ R82, R91, R120 ;  /* 0x000000785b527220 */ /* 0x000fe20000410000 */
[----:B------:R-:W-:Y:S01]  /*9b60*/  SEL R39, R13, R24, P0 ;  /* 0x000000180d277207 */ /* 0x000fe20000000000 */
[-C--:B------:R-:W-:Y:S01]  /*9b70*/  FMUL.FTZ R66, R75, R120.reuse ;  /* 0x000000784b427220 */ /* 0x080fe20000410000 */
[----:B------:R-:W-:Y:S01]  /*9b80*/  SEL R40, R24, R13, P0 ;  /* 0x0000000d18287207 */ /* 0x000fe20000000000 */
[----:B------:R-:W-:Y:S01]  /*9b90*/  FMUL.FTZ R67, R86, R120 ;  /* 0x0000007856437220 */ /* 0x000fe20000410000 */
[----:B------:R-:W-:Y:S01]  /*9ba0*/  LOP3.LUT R26, R26, R27, RZ, 0x3c, !PT ;  /* 0x0000001b1a1a7212 */ /* 0x000fe200078e3cff */
[--C-:B------:R-:W-:Y:S01]  /*9bb0*/  IMAD.X R27, RZ, RZ, R17.reuse, P1 ;  /* 0x000000ffff1b7224 */ /* 0x100fe200008e0611 */
[----:B------:R-:W-:Y:S01]  /*9bc0*/  F2FP.BF16.F32.PACK_AB R9, R9, R10 ;  /* 0x0000000a0909723e */ /* 0x000fe200000010ff */
[----:B------:R-:W-:Y:S01]  /*9bd0*/  UPRMT UR4, UR37, 0x654, UR4 ;  /* 0x0000065425047896 */ /* 0x000fe20008000004 */
[----:B------:R-:W-:Y:S01]  /*9be0*/  IADD3 R21, P3, R16, 0x4040, RZ ;  /* 0x0000404010157810 */ /* 0x000fe20007f7e0ff */
[-C--:B------:R-:W-:Y:S01]  /*9bf0*/  FMUL.FTZ R75, R94, R120.reuse ;  /* 0x000000785e4b7220 */ /* 0x080fe20000410000 */
[----:B------:R-:W-:Y:S01]  /*9c00*/  LOP3.LUT R24, R25, 0x380, RZ, 0xc0, !PT ;  /* 0x0000038019187812 */ /* 0x000fe200078ec0ff */
[-C--:B------:R-:W-:Y:S01]  /*9c10*/  FMUL.FTZ R83, R102, R120.reuse ;  /* 0x0000007866537220 */ /* 0x080fe20000410000 */
[----:B------:R-:W-:Y:S01]  /*9c20*/  IADD3 R7, P1, R16, 0x8040, RZ ;  /* 0x0000804010077810 */ /* 0x000fe20007f3e0ff */
[-C--:B------:R-:W-:Y:S01]  /*9c30*/  FMUL.FTZ R86, R98, R120.reuse ;  /* 0x0000007862567220 */ /* 0x080fe20000410000 */
[----:B------:R-:W-:Y:S01]  /*9c40*/  F2FP.BF16.F32.PACK_AB R36, R36, R37 ;  /* 0x000000252424723e */ /* 0x000fe200000010ff */
[----:B------:R-:W-:Y:S01]  /*9c50*/  FMUL.FTZ R91, R110, R120 ;  /* 0x000000786e5b7220 */ /* 0x000fe20000410000 */
[----:B------:R-:W-:Y:S01]  /*9c60*/  F2FP.BF16.F32.PACK_AB R35, R35, R38 ;  /* 0x000000262323723e */ /* 0x000fe200000010ff */
[-C--:B------:R-:W-:Y:S01]  /*9c70*/  FMUL.FTZ R94, R106, R120.reuse ;  /* 0x000000786a5e7220 */ /* 0x080fe20000410000 */
[----:B------:R-:W-:Y:S01]  /*9c80*/  SEL R37, R6, R9, P0 ;  /* 0x0000000906257207 */ /* 0x000fe20000000000 */
[----:B------:R-:W-:Y:S01]  /*9c90*/  FMUL.FTZ R95, R111, R120 ;  /* 0x000000786f5f7220 */ /* 0x000fe20000410000 */
[----:B------:R-:W-:Y:S01]  /*9ca0*/  SEL R38, R9, R6, P0 ;  /* 0x0000000609267207 */ /* 0x000fe20000000000 */
[-C--:B------:R-:W-:Y:S01]  /*9cb0*/  FMUL.FTZ R98, R107, R120.reuse ;  /* 0x000000786b627220 */ /* 0x080fe20000410000 */
[----:B------:R-:W-:Y:S01]  /*9cc0*/  LOP3.LUT R20, R21, 0x380, RZ, 0xc0, !PT ;  /* 0x0000038015147812 */ /* 0x000fe200078ec0ff */
[-C--:B------:R-:W-:Y:S01]  /*9cd0*/  FMUL.FTZ R99, R118, R120.reuse ;  /* 0x0000007876637220 */ /* 0x080fe20000410000 */
[----:B------:R-:W-:Y:S01]  /*9ce0*/  SHF.R.U64 R24, R24, 0x3, RZ ;  /* 0x0000000318187819 */ /* 0x000fe200000012ff */
[-C--:B------:R-:W-:Y:S01]  /*9cf0*/  FMUL.FTZ R102, R114, R120.reuse ;  /* 0x0000007872667220 */ /* 0x080fe20000410000 */
[----:B------:R-:W-:Y:S01]  /*9d00*/  LOP3.LUT R6, R7, 0x380, RZ, 0xc0, !PT ;  /* 0x0000038007067812 */ /* 0x000fe200078ec0ff */
[-C--:B------:R-:W-:Y:S01]  /*9d10*/  FMUL.FTZ R103, R119, R120.reuse ;  /* 0x0000007877677220 */ /* 0x080fe20000410000 */
[----:B------:R-:W-:Y:S01]  /*9d20*/  SHF.R.U64 R20, R20, 0x3, RZ ;  /* 0x0000000314147819 */ /* 0x000fe200000012ff */
[----:B------:R-:W-:Y:S01]  /*9d30*/  FMUL.FTZ R106, R115, R120 ;  /* 0x00000078736a7220 */ /* 0x000fe20000410000 */
[----:B------:R-:W-:Y:S01]  /*9d40*/  LOP3.LUT R24, R24, R25, RZ, 0x3c, !PT ;  /* 0x0000001918187212 */ /* 0x000fe200078e3cff */
[--C-:B------:R-:W-:Y:S01]  /*9d50*/  IMAD.X R25, RZ, RZ, R17.reuse, P2 ;  /* 0x000000ffff197224 */ /* 0x100fe200010e0611 */
[----:B------:R-:W-:Y:S01]  /*9d60*/  SHF.R.U64 R6, R6, 0x3, RZ ;  /* 0x0000000306067819 */ /* 0x000fe200000012ff */
[----:B------:R-:W-:Y:S01]  /*9d70*/  SYNCS.ARRIVE.TRANS64.RED.A1T0 RZ, [UR4], RZ ;  /* 0x000000ffffff79a7 */ /* 0x000fe20008100404 */
[----:B------:R-:W-:Y:S01]  /*9d80*/  IADD3 R9, P2, R16, 0x8060, RZ ;  /* 0x0000806010097810 */ /* 0x000fe20007f5e0ff */
[----:B------:R-:W-:Y:S01]  /*9d90*/  USHF.R.S32.HI UR4, URZ, 0x1f, UR44 ;  /* 0x0000001f3f047899 */ /* 0x000fe2000801142c */
[----:B------:R-:W-:Y:S01]  /*9da0*/  LOP3.LUT R20, R20, R21, RZ, 0x3c, !PT ;  /* 0x0000001514147212 */ /* 0x000fe200078e3cff */
[----:B------:R-:W-:Y:S01]  /*9db0*/  IMAD.X R21, RZ, RZ, R17, P3 ;  /* 0x000000ffff157224 */ /* 0x000fe200018e0611 */
[----:B------:R-:W-:-:S02]  /*9dc0*/  F2FP.BF16.F32.PACK_AB R5, R5, R8 ;  /* 0x000000080505723e */ /* 0x000fc400000010ff */
[----:B------:R-:W-:Y:S01]  /*9dd0*/  LOP3.LUT R6, R6, R7, RZ, 0x3c, !PT ;  /* 0x0000000706067212 */ /* 0x000fe200078e3cff */
[----:B------:R-:W-:Y:S01]  /*9de0*/  IMAD.X R7, RZ, RZ, R17, P1 ;  /* 0x000000ffff077224 */ /* 0x000fe200008e0611 */
[----:B------:R-:W-:Y:S02]  /*9df0*/  F2FP.BF16.F32.PACK_AB R12, R11, R12 ;  /* 0x0000000c0b0c723e */ /* 0x000fe400000010ff */
[----:B------:R-:W-:Y:S01]  /*9e00*/  F2FP.BF16.F32.PACK_AB R90, R87, R90 ;  /* 0x0000005a575a723e */ /* 0x000fe200000010ff */
[----:B------:R-:W-:Y:S01]  /*9e10*/  VIADD R87, R23, UR42 ;  /* 0x0000002a17577c36 */ /* 0x000fe20008000000 */
[----:B------:R-:W-:Y:S02]  /*9e20*/  LOP3.LUT R8, R9, 0x380, RZ, 0xc0, !PT ;  /* 0x0000038009087812 */ /* 0x000fe400078ec0ff */
[----:B------:R-:W-:Y:S02]  /*9e30*/  F2FP.BF16.F32.PACK_AB R28, R28, R29 ;  /* 0x0000001d1c1c723e */ /* 0x000fe400000010ff */
[----:B------:R-:W-:-:S02]  /*9e40*/  F2FP.BF16.F32.PACK_AB R33, R32, R33 ;  /* 0x000000212021723e */ /* 0x000fc400000010ff */
[----:B------:R-:W-:Y:S02]  /*9e50*/  F2FP.BF16.F32.PACK_AB R49, R48, R49 ;  /* 0x000000313031723e */ /* 0x000fe400000010ff */
[----:B------:R-:W-:Y:S02]  /*9e60*/  SEL R69, R5, R12, P0 ;  /* 0x0000000c05457207 */ /* 0x000fe40000000000 */
[----:B------:R-:W-:Y:S01]  /*9e70*/  SEL R48, R12, R5, P0 ;  /* 0x000000050c307207 */ /* 0x000fe20000000000 */
[----:B------:R-:W-:Y:S01]  /*9e80*/  VIADD R5, R87, 0x8 ;  /* 0x0000000857057836 */ /* 0x000fe20000000000 */
[----:B------:R-:W-:Y:S02]  /*9e90*/  SHF.R.U64 R8, R8, 0x3, RZ ;  /* 0x0000000308087819 */ /* 0x000fe400000012ff */
[----:B------:R-:W-:Y:S02]  /*9ea0*/  MOV R72, R20 ;  /* 0x0000001400487202 */ /* 0x000fe40000000f00 */
[----:B------:R-:W-:-:S02]  /*9eb0*/  F2FP.BF16.F32.PACK_AB R44, R44, R45 ;  /* 0x0000002d2c2c723e */ /* 0x000fc400000010ff */
[----:B------:R-:W-:Y:S02]  /*9ec0*/  F2FP.BF16.F32.PACK_AB R43, R43, R46 ;  /* 0x0000002e2b2b723e */ /* 0x000fe400000010ff */
[----:B------:R-:W-:Y:S01]  /*9ed0*/  MOV R21, R6 ;  /* 0x0000000600157202 */ /* 0x000fe20000000f00 */
[----:B------:R-:W-:Y:S01]  /*9ee0*/  IMAD.U32 R7, RZ, RZ, UR11 ;  /* 0x0000000bff077e24 */ /* 0x000fe2000f8e00ff */
[----:B------:R-:W-:Y:S01]  /*9ef0*/  SEL R45, R28, R33, P0 ;  /* 0x000000211c2d7207 */ /* 0x000fe20000000000 */
[----:B------:R-:W-:Y:S01]  /*9f00*/  IMAD.U32 R7, RZ, RZ, UR5 ;  /* 0x00000005ff077e24 */ /* 0x000fe2000f8e00ff */
[----:B------:R-:W-:Y:S01]  /*9f10*/  SEL R46, R33, R28, P0 ;  /* 0x0000001c212e7207 */ /* 0x000fe20000000000 */
[----:B------:R-:W-:Y:S01]  /*9f20*/  ULDC UR5, c[0x0][0xa88] ;  /* 0x0002a20000057ab9 */ /* 0x000fe20000000800 */
[----:B------:R-:W-:Y:S01]  /*9f30*/  LOP3.LUT P1, RZ, R2, 0x3, RZ, 0xc0, !PT ;  /* 0x0000000302ff7812 */ /* 0x000fe2000782c0ff */
[----:B------:R-:W-:Y:S01]  /*9f40*/  IMAD.U32 R6, RZ, RZ, UR10 ;  /* 0x0000000aff067e24 */ /* 0x000fe2000f8e00ff */
[----:B------:R-:W-:-:S02]  /*9f50*/  IADD3 R33, P4, R16, 0x20, RZ ;  /* 0x0000002010217810 */ /* 0x000fc40007f9e0ff */
[C---:B------:R-:W-:Y:S02]  /*9f60*/  IADD3 R31, P5, R16.reuse, 0x40, RZ ;  /* 0x00000040101f7810 */ /* 0x040fe40007fbe0ff */
[----:B------:R-:W-:Y:S02]  /*9f70*/  IADD3 R29, P6, R16, 0x60, RZ ;  /* 0x00000060101d7810 */ /* 0x000fe40007fde0ff */
[----:B------:R-:W-:Y:S01]  /*9f80*/  LOP3.LUT R8, R8, R9, RZ, 0x3c, !PT ;  /* 0x0000000908087212 */ /* 0x000fe200078e3cff */
[----:B------:R-:W-:Y:S01]  /*9f90*/  IMAD.X R9, RZ, RZ, R17, P2 ;  /* 0x000000ffff097224 */ /* 0x000fe200010e0611 */
[----:B------:R-:W-:Y:S02]  /*9fa0*/  ISETP.GE.OR P2, PT, R5, UR5, P1 ;  /* 0x0000000505007c0c */ /* 0x000fe40008f46670 */
        /* <DEDUP_REMOVED lines=12> */
[----:B------:R-:W-:-:S02]  /*a070*/  F2FP.BF16.F32.PACK_AB R50, R47, R50 ;  /* 0x000000322f32723e */ /* 0x000fc400000010ff */
[C---:B------:R-:W-:Y:S02]  /*a080*/  IADD3 R15, P4, R16.reuse, 0x4060, RZ ;  /* 0x00004060100f7810 */ /* 0x040fe40007f9e0ff */
[C---:B------:R-:W-:Y:S02]  /*a090*/  IADD3 R13, P5, R16.reuse, 0x8000, RZ ;  /* 0x00008000100d7810 */ /* 0x040fe40007fbe0ff */
[----:B------:R-:W-:Y:S02]  /*a0a0*/  IADD3 R11, P6, R16, 0x8020, RZ ;  /* 0x00008020100b7810 */ /* 0x000fe40007fde0ff */
[----:B------:R-:W-:Y:S02]  /*a0b0*/  F2FP.BF16.F32.PACK_AB R52, R52, R53 ;  /* 0x000000353434723e */ /* 0x000fe400000010ff */
[----:B------:R-:W-:Y:S02]  /*a0c0*/  F2FP.BF16.F32.PACK_AB R82, R79, R82 ;  /* 0x000000524f52723e */ /* 0x000fe400000010ff */
[----:B------:R-:W-:-:S02]  /*a0d0*/  SEL R47, R36, R41, P0 ;  /* 0x00000029242f7207 */ /* 0x000fc40000000000 */
[----:B------:R-:W-:Y:S02]  /*a0e0*/  F2FP.BF16.F32.PACK_AB R59, R59, R62 ;  /* 0x0000003e3b3b723e */ /* 0x000fe400000010ff */
[----:B------:R-:W-:Y:S02]  /*a0f0*/  F2FP.BF16.F32.PACK_AB R66, R63, R66 ;  /* 0x000000423f42723e */ /* 0x000fe400000010ff */
[----:B------:R-:W-:Y:S02]  /*a100*/  F2FP.BF16.F32.PACK_AB R76, R76, R77 ;  /* 0x0000004d4c4c723e */ /* 0x000fe400000010ff */
[----:B------:R-:W-:Y:S02]  /*a110*/  SEL R36, R41, R36, P0 ;  /* 0x0000002429247207 */ /* 0x000fe40000000000 */
[----:B------:R-:W-:Y:S02]  /*a120*/  SEL R79, R43, R50, P0 ;  /* 0x000000322b4f7207 */ /* 0x000fe40000000000 */
[----:B------:R-:W-:-:S02]  /*a130*/  LOP3.LUT R14, R15, 0x380, RZ, 0xc0, !PT ;  /* 0x000003800f0e7812 */ /* 0x000fc400078ec0ff */
[----:B------:R-:W-:Y:S02]  /*a140*/  LOP3.LUT R12, R13, 0x380, RZ, 0xc0, !PT ;  /* 0x000003800d0c7812 */ /* 0x000fe400078ec0ff */
[----:B------:R-:W-:Y:S02]  /*a150*/  F2FP.BF16.F32.PACK_AB R60, R60, R61 ;  /* 0x0000003d3c3c723e */ /* 0x000fe400000010ff */
[----:B------:R-:W-:Y:S02]  /*a160*/  F2FP.BF16.F32.PACK_AB R65, R64, R65 ;  /* 0x000000414041723e */ /* 0x000fe400000010ff */
[----:B------:R-:W-:Y:S02]  /*a170*/  SEL R41, R44, R49, P0 ;  /* 0x000000312c297207 */ /* 0x000fe40000000000 */
[----:B------:R-:W-:Y:S02]  /*a180*/  SEL R77, R35, R42, P0 ;  /* 0x0000002a234d7207 */ /* 0x000fe40000000000 */
[----:B------:R-:W-:-:S02]  /*a190*/  SEL R50, R50, R43, P0 ;  /* 0x0000002b32327207 */ /* 0x000fc40000000000 */
[----:B------:R-:W-:Y:S02]  /*a1a0*/  LOP3.LUT R10, R11, 0x380, RZ, 0xc0, !PT ;  /* 0x000003800b0a7812 */ /* 0x000fe400078ec0ff */
[----:B------:R-:W-:Y:S02]  /*a1b0*/  F2FP.BF16.F32.PACK_AB R67, R67, R70 ;  /* 0x000000464343723e */ /* 0x000fe400000010ff */
[----:B------:R-:W-:Y:S02]  /*a1c0*/  SEL R44, R49, R44, P0 ;  /* 0x0000002c312c7207 */ /* 0x000fe40000000000 */
[----:B------:R-:W-:Y:S02]  /*a1d0*/  SEL R42, R42, R35, P0 ;  /* 0x000000232a2a7207 */ /* 0x000fe40000000000 */
[----:B------:R-:W-:Y:S02]  /*a1e0*/  SEL R43, R51, R58, P0 ;  /* 0x0000003a332b7207 */ /* 0x000fe40000000000 */
[----:B------:R-:W-:-:S02]  /*a1f0*/  SEL R49, R52, R57, P0 ;  /* 0x0000003934317207 */ /* 0x000fc40000000000 */
[----:B------:R-:W-:Y:S02]  /*a200*/  SEL R58, R58, R51, P0 ;  /* 0x000000333a3a7207 */ /* 0x000fe40000000000 */
[----:B------:R-:W-:Y:S02]  /*a210*/  F2FP.BF16.F32.PACK_AB R75, R75, R78 ;  /* 0x0000004e4b4b723e */ /* 0x000fe400000010ff */
[----:B------:R-:W-:Y:S02]  /*a220*/  SEL R52, R57, R52, P0 ;  /* 0x0000003439347207 */ /* 0x000fe40000000000 */
[----:B------:R-:W-:Y:S02]  /*a230*/  SEL R51, R59, R66, P0 ;  /* 0x000000423b337207 */ /* 0x000fe40000000000 */
[----:B------:R-:W-:Y:S02]  /*a240*/  SHF.R.U64 R14, R14, 0x3, RZ ;  /* 0x000000030e0e7819 */ /* 0x000fe400000012ff */
[----:B------:R-:W-:-:S02]  /*a250*/  SHF.R.U64 R12, R12, 0x3, RZ ;  /* 0x000000030c0c7819 */ /* 0x000fc400000012ff */
[----:B------:R-:W-:Y:S02]  /*a260*/  F2FP.BF16.F32.PACK_AB R81, R80, R81 ;  /* 0x000000515051723e */ /* 0x000fe400000010ff */
[----:B------:R-:W-:Y:S02]  /*a270*/  SEL R53, R60, R65, P0 ;  /* 0x000000413c357207 */ /* 0x000fe40000000000 */
[----:B------:R-:W-:Y:S02]  /*a280*/  SEL R66, R66, R59, P0 ;  /* 0x0000003b42427207 */ /* 0x000fe40000000000 */
[----:B------:R-:W-:Y:S02]  /*a290*/  SHF.R.U64 R10, R10, 0x3, RZ ;  /* 0x000000030a0a7819 */ /* 0x000fe400000012ff */
[----:B------:R-:W-:Y:S02]  /*a2a0*/  F2FP.BF16.F32.PACK_AB R84, R84, R85 ;  /* 0x000000555454723e */ /* 0x000fe400000010ff */
[----:B------:R-:W-:-:S02]  /*a2b0*/  F2FP.BF16.F32.PACK_AB R83, R83, R86 ;  /* 0x000000565353723e */ /* 0x000fc400000010ff */
[----:B------:R-:W-:Y:S02]  /*a2c0*/  F2FP.BF16.F32.PACK_AB R89, R88, R89 ;  /* 0x000000595859723e */ /* 0x000fe400000010ff */
[----:B------:R-:W-:Y:S02]  /*a2d0*/  SEL R60, R65, R60, P0 ;  /* 0x0000003c413c7207 */ /* 0x000fe40000000000 */
[----:B------:R-:W-:Y:S02]  /*a2e0*/  SEL R59, R67, R74, P0 ;  /* 0x0000004a433b7207 */ /* 0x000fe40000000000 */
[----:B------:R-:W-:Y:S02]  /*a2f0*/  F2FP.BF16.F32.PACK_AB R92, R92, R93 ;  /* 0x0000005d5c5c723e */ /* 0x000fe400000010ff */
[----:B------:R-:W-:Y:S02]  /*a300*/  F2FP.BF16.F32.PACK_AB R91, R91, R94 ;  /* 0x0000005e5b5b723e */ /* 0x000fe400000010ff */
[----:B------:R-:W-:-:S02]  /*a310*/  F2FP.BF16.F32.PACK_AB R97, R96, R97 ;  /* 0x000000616061723e */ /* 0x000fc400000010ff */
[----:B------:R-:W-:Y:S02]  /*a320*/  F2FP.BF16.F32.PACK_AB R98, R95, R98 ;  /* 0x000000625f62723e */ /* 0x000fe400000010ff */
[----:B------:R-:W-:Y:S02]  /*a330*/  SEL R74, R74, R67, P0 ;  /* 0x000000434a4a7207 */ /* 0x000fe40000000000 */
[----:B------:R-:W-:Y:S02]  /*a340*/  F2FP.BF16.F32.PACK_AB R100, R100, R101 ;  /* 0x000000656464723e */ /* 0x000fe400000010ff */
[----:B------:R-:W-:Y:S02]  /*a350*/  F2FP.BF16.F32.PACK_AB R99, R99, R102 ;  /* 0x000000666363723e */ /* 0x000fe400000010ff */
[----:B--2---:R-:W-:Y:S01]  /*a360*/  LOP3.LUT R5, R4, 0x2, RZ, 0x3c, !PT ;  /* 0x0000000204057812 */ /* 0x004fe200078e3cff */
[----:B------:R-:W-:Y:S01]  /*a370*/  SHFL.IDX PT, R37, R37, R4, 0x1c1f ;  /* 0x001c1f0425257589 */ /* 0x000fe200000e0000 */
[----:B------:R-:W-:-:S02]  /*a380*/  F2FP.BF16.F32.PACK_AB R105, R104, R105 ;  /* 0x000000696869723e */ /* 0x000fc400000010ff */
[----:B------:R-:W-:Y:S01]  /*a390*/  F2FP.BF16.F32.PACK_AB R106, R103, R106 ;  /* 0x0000006a676a723e */ /* 0x000fe200000010ff */
[----:B------:R-:W-:Y:S01]  /*a3a0*/  SHFL.IDX PT, R39, R39, R4, 0x1c1f ;  /* 0x001c1f0427277589 */ /* 0x000fe200000e0000 */
[----:B------:R-:W-:Y:S02]  /*a3b0*/  SEL R67, R75, R82, P0 ;  /* 0x000000524b437207 */ /* 0x000fe40000000000 */
[----:B------:R-:W-:Y:S01]  /*a3c0*/  LOP3.LUT R14, R14, R15, RZ, 0x3c, !PT ;  /* 0x0000000f0e0e7212 */ /* 0x000fe200078e3cff */
[----:B------:R-:W1:Y:S01]  /*a3d0*/  SHFL.IDX PT, R38, R38, R5, 0x1c1f ;  /* 0x001c1f0526267589 */ /* 0x000e6200000e0000 */
[----:B------:R-:W-:Y:S01]  /*a3e0*/  LOP3.LUT R12, R12, R13, RZ, 0x3c, !PT ;  /* 0x0000000d0c0c7212 */ /* 0x000fe200078e3cff */
[--C-:B------:R-:W-:Y:S01]  /*a3f0*/  IMAD.X R15, RZ, RZ, R17.reuse, P4 ;  /* 0x000000ffff0f7224 */ /* 0x100fe200020e0611 */
[----:B------:R-:W-:Y:S01]  /*a400*/  SEL R57, R76, R81, P0 ;  /* 0x000000514c397207 */ /* 0x000fe20000000000 */
[----:B------:R-:W2:Y:S01]  /*a410*/  SHFL.IDX PT, R40, R40, R5, 0x1c1f ;  /* 0x001c1f0528287589 */ /* 0x000ea200000e0000 */
[----:B------:R-:W-:Y:S01]  /*a420*/  SEL R82, R82, R75, P0 ;  /* 0x0000004b52527207 */ /* 0x000fe20000000000 */
[----:B------:R-:W-:Y:S01]  /*a430*/  IMAD.X R13, RZ, RZ, R17, P5 ;  /* 0x000000ffff0d7224 */ /* 0x000fe200028e0611 */
[----:B------:R-:W-:Y:S01]  /*a440*/  LOP3.LUT R10, R10, R11, RZ, 0x3c, !PT ;  /* 0x0000000b0a0a7212 */ /* 0x000fe200078e3cff */
[----:B------:R-:W-:Y:S01]  /*a450*/  SHFL.IDX PT, R69, R69, R4, 0x1c1f ;  /* 0x001c1f0445457589 */ /* 0x000fe200000e0000 */
[----:B------:R-:W-:-:S02]  /*a460*/  SEL R76, R81, R76, P0 ;  /* 0x0000004c514c7207 */ /* 0x000fc40000000000 */
[----:B------:R-:W-:Y:S01]  /*a470*/  SEL R61, R84, R89, P0 ;  /* 0x00000059543d7207 */ /* 0x000fe20000000000 */
[----:B------:R-:W3:Y:S01]  /*a480*/  SHFL.IDX PT, R48, R48, R5, 0x1c1f ;  /* 0x001c1f0530307589 */ /* 0x000ee200000e0000 */
[----:B------:R-:W-:Y:S02]  /*a490*/  SEL R75, R83, R90, P0 ;  /* 0x0000005a534b7207 */ /* 0x000fe40000000000 */
[----:B------:R-:W-:Y:S01]  /*a4a0*/  IADD3.X R11, RZ, R17, RZ, P6, !PT ;  /* 0x00000011ff0b7210 */ /* 0x000fe200037fe4ff */
[----:B------:R-:W-:Y:S01]  /*a4b0*/  SHFL.IDX PT, R71, R71, R4, 0x1c1f ;  /* 0x001c1f0447477589 */ /* 0x000fe200000e0000 */
[----:B------:R-:W-:Y:S02]  /*a4c0*/  SEL R84, R89, R84, P0 ;  /* 0x0000005459547207 */ /* 0x000fe40000000000 */
[----:B------:R-:W-:Y:S01]  /*a4d0*/  SEL R63, R92, R97, P0 ;  /* 0x000000615c3f7207 */ /* 0x000fe20000000000 */
[----:B------:R-:W4:Y:S01]  /*a4e0*/  SHFL.IDX PT, R54, R54, R5, 0x1c1f ;  /* 0x001c1f0536367589 */ /* 0x000f2200000e0000 */
        /* <DEDUP_REMOVED lines=8> */
[----:B------:R-:W5:Y:S01]  /*a570*/  SHFL.IDX PT, R46, R46, R5, 0x1c1f ;  /* 0x001c1f052e2e7589 */ /* 0x000f6200000e0000 */
[----:B------:R-:W-:-:S02]  /*a580*/  LOP3.LUT R35, R16, 0x380, RZ, 0xc0, !PT ;  /* 0x0000038010237812 */ /* 0x000fc400078ec0ff */
[----:B------:R-:W-:Y:S01]  /*a590*/  SEL R100, R105, R100, P0 ;  /* 0x0000006469647207 */ /* 0x000fe20000000000 */
[----:B------:R-:W5:Y:S01]  /*a5a0*/  SHFL.IDX PT, R56, R56, R5, 0x1c1f ;  /* 0x001c1f0538387589 */ /* 0x000f6200000e0000 */
[----:B------:R-:W-:Y:S02]  /*a5b0*/  SEL R106, R106, R99, P0 ;  /* 0x000000636a6a7207 */ /* 0x000fe40000000000 */
[----:B------:R-:W-:Y:S01]  /*a5c0*/  MOV R70, R14 ;  /* 0x0000000e00467202 */ /* 0x000fe20000000f00 */
[----:B------:R-:W-:Y:S01]  /*a5d0*/  SHFL.IDX PT, R47, R47, R4, 0x1c1f ;  /* 0x001c1f042f2f7589 */ /* 0x000fe200000e0000 */
[----:B------:R-:W-:Y:S02]  /*a5e0*/  MOV R64, R12 ;  /* 0x0000000c00407202 */ /* 0x000fe40000000f00 */
[----:B------:R-:W-:Y:S01]  /*a5f0*/  MOV R62, R10 ;  /* 0x0000000a003e7202 */ /* 0x000fe20000000f00 */
[----:B------:R-:W-:Y:S01]  /*a600*/  SHFL.IDX PT, R77, R77, R4, 0x1c1f ;  /* 0x001c1f044d4d7589 */ /* 0x000fe200000e0000 */
[----:B------:R-:W-:-:S02]  /*a610*/  MOV R20, R8 ;  /* 0x0000000800147202 */ /* 0x000fc40000000f00 */
[----:B-1----:R-:W-:Y:S01]  /*a620*/  SEL R8, R37, R38, P0 ;  /* 0x0000002625087207 */ /* 0x002fe20000000000 */
[----:B------:R-:W1:Y:S01]  /*a630*/  SHFL.IDX PT, R36, R36, R5, 0x1c1f ;  /* 0x001c1f0524247589 */ /* 0x000e6200000e0000 */
[----:B------:R-:W-:Y:S02]  /*a640*/  SEL R10, R38, R37, P0 ;  /* 0x00000025260a7207 */ /* 0x000fe40000000000 */
[----:B--2---:R-:W-:Y:S01]  /*a650*/  SEL R12, R39, R40, P0 ;  /* 0x00000028270c7207 */ /* 0x004fe20000000000 */
[----:B------:R-:W2:Y:S01]  /*a660*/  SHFL.IDX PT, R42, R42, R5, 0x1c1f ;  /* 0x001c1f052a2a7589 */ /* 0x000ea200000e0000 */
[----:B------:R-:W-:Y:S02]  /*a670*/  SEL R14, R40, R39, P0 ;  /* 0x00000027280e7207 */ /* 0x000fe40000000000 */
[----:B------:R-:W-:Y:S01]  /*a680*/  SHF.R.U64 R35, R35, 0x3, RZ ;  /* 0x0000000323237819 */ /* 0x000fe200000012ff */
[----:B------:R-:W-:Y:S01]  /*a690*/  SHFL.IDX PT, R41, R41, R4, 0x1c1f ;  /* 0x001c1f0429297589 */ /* 0x000fe200000e0000 */
[----:B------:R-:W1:Y:S01]  /*a6a0*/  LDC.64 R38, c[0x0][0xb78] ;  /* 0x0002de00ff267b82 */ /* 0x000e620000000a00 */
[----:B---3--:R-:W-:-:S02]  /*a6b0*/  SEL R9, R69, R48, P0 ;  /* 0x0000003045097207 */ /* 0x008fc40000000000 */
[----:B------:R-:W-:Y:S01]  /*a6c0*/  SHFL.IDX PT, R79, R79, R4, 0x1c1f ;  /* 0x001c1f044f4f7589 */ /* 0x000fe200000e0000 */
[----:B------:R-:W-:Y:S01]  /*a6d0*/  LOP3.LUT R34, R35, R16, RZ, 0x3c, !PT ;  /* 0x0000001023227212 */ /* 0x000fe200078e3cff */
[----:B------:R-:W-:Y:S01]  /*a6e0*/  IMAD.MOV.U32 R35, RZ, RZ, R17 ;  /* 0x000000ffff237224 */ /* 0x000fe200078e0011 */
[----:B------:R-:W-:Y:S01]  /*a6f0*/  SEL R11, R48, R69, P0 ;  /* 0x00000045300b7207 */ /* 0x000fe20000000000 */
[----:B------:R-:W3:Y:S01]  /*a700*/  SHFL.IDX PT, R44, R44, R5, 0x1c1f ;  /* 0x001c1f052c2c7589 */ /* 0x000ee200000e0000 */
[----:B------:R-:W-:Y:S02]  /*a710*/  MOV R33, R32 ;  /* 0x0000002000217202 */ /* 0x000fe40000000f00 */
[----:B------:R-:W-:Y:S01]  /*a720*/  MOV R34, R34 ;  /* 0x0000002200227202 */ /* 0x000fe20000000f00 */
[----:B------:R-:W-:Y:S01]  /*a730*/  BAR.SYNC.DEFER_BLOCKING 0x1, 0x100 ;  /* 0x0044000000007b1d */ /* 0x000fe20000010000 */
[----:B----4-:R-:W-:Y:S02]  /*a740*/  SEL R13, R71, R54, P0 ;  /* 0x00000036470d7207 */ /* 0x010fe40000000000 */
[----:B------:R-:W-:-:S02]  /*a750*/  SEL R15, R54, R71, P0 ;  /* 0x00000047360f7207 */ /* 0x000fc40000000000 */
[----:B------:R-:W-:Y:S02]  /*a760*/  MOV R80, R26 ;  /* 0x0000001a00507202 */ /* 0x000fe40000000f00 */
[----:B------:R-:W-:Y:S01]  /*a770*/  MOV R78, R24 ;  /* 0x00000018004e7202 */ /* 0x000fe20000000f00 */
[----:B------:R-:W4:Y:S01]  /*a780*/  SHFL.IDX PT, R50, R50, R5, 0x1c1f ;  /* 0x001c1f0532327589 */ /* 0x000f2200000e0000 */
[----:B------:R-:W-:Y:S02]  /*a790*/  MOV R86, R30 ;  /* 0x0000001e00567202 */ /* 0x000fe40000000f00 */
[----:B------:R-:W-:Y:S01]  /*a7a0*/  MOV R85, R28 ;  /* 0x0000001c00557202 */ /* 0x000fe20000000f00 */
[----:B------:R-:W-:Y:S01]  /*a7b0*/  SHFL.IDX PT, R49, R49, R4, 0x1c1f ;  /* 0x001c1f0431317589 */ /* 0x000fe200000e0000 */
[----:B-----5:R-:W-:Y:S01]  /*a7c0*/  SEL R24, R45, R46, P0 ;  /* 0x0000002e2d187207 */ /* 0x020fe20000000000 */
[----:B-1----:R-:W-:Y:S01]  /*a7d0*/  IMAD.WIDE.U32 R6, R38, UR44, R6 ;  /* 0x0000002c26067c25 */ /* 0x002fe2000f8e0006 */
[----:B------:R-:W-:Y:S01]  /*a7e0*/  SEL R26, R46, R45, P0 ;  /* 0x0000002d2e1a7207 */ /* 0x000fe20000000000 */
[----:B------:R-:W-:Y:S01]  /*a7f0*/  SHFL.IDX PT, R43, R43, R4, 0x1c1f ;  /* 0x001c1f042b2b7589 */ /* 0x000fe200000e0000 */
[----:B------:R-:W-:-:S02]  /*a800*/  SEL R25, R73, R56, P0 ;  /* 0x0000003849197207 */ /* 0x000fc40000000000 */
[----:B------:R-:W-:Y:S01]  /*a810*/  SEL R27, R56, R73, P0 ;  /* 0x00000049381b7207 */ /* 0x000fe20000000000 */
[----:B------:R-:W1:Y:S01]  /*a820*/  SHFL.IDX PT, R52, R52, R5, 0x1c1f ;  /* 0x001c1f0534347589 */ /* 0x000e6200000e0000 */
[----:B------:R-:W-:Y:S02]  /*a830*/  SEL R28, R47, R36, P0 ;  /* 0x000000242f1c7207 */ /* 0x000fe40000000000 */
[----:B------:R-:W-:Y:S01]  /*a840*/  SEL R30, R36, R47, P0 ;  /* 0x0000002f241e7207 */ /* 0x000fe20000000000 */
[----:B------:R-:W5:Y:S01]  /*a850*/  SHFL.IDX PT, R58, R58, R5, 0x1c1f ;  /* 0x001c1f053a3a7589 */ /* 0x000f6200000e0000 */
[----:B--2---:R-:W-:Y:S02]  /*a860*/  SEL R29, R77, R42, P0 ;  /* 0x0000002a4d1d7207 */ /* 0x004fe40000000000 */
[----:B------:R-:W-:Y:S01]  /*a870*/  SEL R31, R42, R77, P0 ;  /* 0x0000004d2a1f7207 */ /* 0x000fe20000000000 */
[----:B------:R-:W-:Y:S01]  /*a880*/  SHFL.IDX PT, R53, R53, R4, 0x1c1f ;  /* 0x001c1f0435357589 */ /* 0x000fe200000e0000 */
[----:B---3--:R-:W-:-:S02]  /*a890*/  SEL R32, R41, R44, P0 ;  /* 0x0000002c29207207 */ /* 0x008fc40000000000 */
[C---:B------:R-:W-:Y:S01]  /*a8a0*/  IADD3 R6, P3, R87.reuse, R6, RZ ;  /* 0x0000000657067210 */ /* 0x040fe20007f7e0ff */
[----:B------:R-:W-:Y:S01]  /*a8b0*/  SHFL.IDX PT, R51, R51, R4, 0x1c1f ;  /* 0x001c1f0433337589 */ /* 0x000fe200000e0000 */
[----:B----4-:R-:W-:Y:S02]  /*a8c0*/  SEL R35, R50, R79, P0 ;  /* 0x0000004f32237207 */ /* 0x010fe40000000000 */
[----:B------:R-:W-:Y:S01]  /*a8d0*/  ISETP.GE.OR P1, PT, R87, UR5, P1 ;  /* 0x0000000557007c0c */ /* 0x000fe20008f26670 */
[----:B------:R-:W2:Y:S04]  /*a8e0*/  SHFL.IDX PT, R60, R60, R5, 0x1c1f ;  /* 0x001c1f053c3c7589 */ /* 0x000ea800000e0000 */
[----:B------:R-:W3:Y:S04]  /*a8f0*/  SHFL.IDX PT, R66, R66, R5, 0x1c1f ;  /* 0x001c1f0542427589 */ /* 0x000ee800000e0000 */
[----:B------:R-:W-:Y:S04]  /*a900*/  SHFL.IDX PT, R55, R55, R4, 0x1c1f ;  /* 0x001c1f0437377589 */ /* 0x000fe800000e0000 */
[----:B------:R-:W-:Y:S04]  /*a910*/  SHFL.IDX PT, R59, R59, R4, 0x1c1f ;  /* 0x001c1f043b3b7589 */ /* 0x000fe800000e0000 */
[----:B------:R-:W4:Y:S04]  /*a920*/  SHFL.IDX PT, R68, R68, R5, 0x1c1f ;  /* 0x001c1f0544447589 */ /* 0x000f2800000e0000 */
[----:B------:R-:W4:Y:S04]  /*a930*/  SHFL.IDX PT, R74, R74, R5, 0x1c1f ;  /* 0x001c1f054a4a7589 */ /* 0x000f2800000e0000 */
[----:B------:R-:W-:Y:S04]  /*a940*/  SHFL.IDX PT, R57, R57, R4, 0x1c1f ;  /* 0x001c1f0439397589 */ /* 0x000fe800000e0000 */
[----:B------:R-:W-:Y:S04]  /*a950*/  SHFL.IDX PT, R67, R67, R4, 0x1c1f ;  /* 0x001c1f0443437589 */ /* 0x000fe800000e0000 */
[----:B------:R-:W-:Y:S04]  /*a960*/  SHFL.IDX PT, R76, R76, R5, 0x1c1f ;  /* 0x001c1f054c4c7589 */ /* 0x000fe800000e0000 */
[----:B------:R-:W-:Y:S04]  /*a970*/  SHFL.IDX PT, R82, R82, R5, 0x1c1f ;  /* 0x001c1f0552527589 */ /* 0x000fe800000e0000 */
[----:B------:R-:W-:Y:S04]  /*a980*/  SHFL.IDX PT, R61, R61, R4, 0x1c1f ;  /* 0x001c1f043d3d7589 */ /* 0x000fe800000e0000 */
[----:B------:R-:W-:Y:S04]  /*a990*/  SHFL.IDX PT, R75, R75, R4, 0x1c1f ;  /* 0x001c1f044b4b7589 */ /* 0x000fe800000e0000 */
[----:B------:R-:W4:Y:S04]  /*a9a0*/  SHFL.IDX PT, R84, R84, R5, 0x1c1f ;  /* 0x001c1f0554547589 */ /* 0x000f2800000e0000 */
[----:B------:R-:W4:Y:S04]  /*a9b0*/  SHFL.IDX PT, R90, R90, R5, 0x1c1f ;  /* 0x001c1f055a5a7589 */ /* 0x000f2800000e0000 */
[----:B------:R-:W-:Y:S04]  /*a9c0*/  SHFL.IDX PT, R63, R63, R4, 0x1c1f ;  /* 0x001c1f043f3f7589 */ /* 0x000fe800000e0000 */
[----:B------:R-:W-:Y:S04]  /*a9d0*/  SHFL.IDX PT, R81, R81, R4, 0x1c1f ;  /* 0x001c1f0451517589 */ /* 0x000fe800000e0000 */
[----:B------:R-:W4:Y:S04]  /*a9e0*/  SHFL.IDX PT, R92, R92, R5, 0x1c1f ;  /* 0x001c1f055c5c7589 */ /* 0x000f2800000e0000 */
[----:B------:R-:W4:Y:S04]  /*a9f0*/  SHFL.IDX PT, R98, R98, R5, 0x1c1f ;  /* 0x001c1f0562627589 */ /* 0x000f2800000e0000 */
[----:B------:R-:W-:Y:S04]  /*aa00*/  SHFL.IDX PT, R65, R65, R4, 0x1c1f ;  /* 0x001c1f0441417589 */ /* 0x000fe800000e0000 */
[----:B------:R1:W-:Y:S04]  /*aa10*/  SHFL.IDX PT, R83, R83, R4, 0x1c1f ;  /* 0x001c1f0453537589 */ /* 0x0003e800000e0000 */
[----:B------:R-:W-:Y:S04]  /*aa20*/  SHFL.IDX PT, R100, R100, R5, 0x1c1f ;  /* 0x001c1f0564647589 */ /* 0x000fe800000e0000 */
[----:B------:R5:W4:Y:S01]  /*aa30*/  SHFL.IDX PT, R106, R106, R5, 0x1c1f ;  /* 0x001c1f056a6a7589 */ /* 0x000b2200000e0000 */
[----:B-1----:R-:W-:Y:S01]  /*aa40*/  IMAD R4, R38, UR4, RZ ;  /* 0x0000000426047c24 */ /* 0x002fe2000f8e02ff */
[----:B------:R-:W-:-:S02]  /*aa50*/  ULDC.64 UR4, c[0x0][0xb40] ;  /* 0x0002d00000047ab9 */ /* 0x000fc40000000a00 */
[----:B------:R1:W-:Y:S01]  /*aa60*/  STSM.16.M88.4 [R34], R8 ;  /* 0x0000000822007844 */ /* 0x0003e20000000200 */
[----:B------:R-:W-:-:S03]  /*aa70*/  IMAD R4, R39, UR44, R4 ;  /* 0x0000002c27047c24 */ /* 0x000fc6000f8e0204 */
[----:B------:R2:W-:Y:S01]  /*aa80*/  STSM.16.M88.4 [R33], R12 ;  /* 0x0000000c21007844 */ /* 0x0005e20000000200 */
[----:B-----5:R-:W-:-:S03]  /*aa90*/  SHF.R.S32.HI R5, RZ, 0x1f, R87 ;  /* 0x0000001fff057819 */ /* 0x020fc60000011457 */
[----:B------:R4:W-:Y:S01]  /*aaa0*/  STSM.16.M88.4 [R86], R24 ;  /* 0x0000001856007844 */ /* 0x0009e20000000200 */
[----:B------:R-:W-:-:S03]  /*aab0*/  IADD3.X R5, R5, R7, R4, P3, !PT ;  /* 0x0000000705057210 */ /* 0x000fc60001ffe404 */
[----:B------:R5:W-:Y:S01]  /*aac0*/  STSM.16.M88.4 [R85], R28 ;  /* 0x0000001c55007844 */ /* 0x000be20000000200 */
[----:B------:R-:W-:Y:S01]  /*aad0*/  LEA R4, P3, R6, UR4, 0x2 ;  /* 0x0000000406047c11 */ /* 0x000fe2000f8610ff */
[----:B------:R-:W-:Y:S01]  /*aae0*/  ULDC UR4, c[0x0][0xc] ;  /* 0x0000030000047ab9 */ /* 0x000fe20000000800 */
[----:B-1----:R-:W-:Y:S01]  /*aaf0*/  SEL R34, R44, R41, P0 ;  /* 0x000000292c227207 */ /* 0x002fe20000000000 */
[----:B------:R-:W-:Y:S01]  /*ab00*/  UIADD3 UR48, UR4, UR48, URZ ;  /* 0x0000003004307290 */ /* 0x000fe2000fffe03f */
[----:B------:R-:W-:Y:S02]  /*ab10*/  SEL R8, R49, R52, P0 ;  /* 0x0000003431087207 */ /* 0x000fe40000000000 */
[----:B--2---:R-:W-:Y:S02]  /*ab20*/  SEL R33, R79, R50, P0 ;  /* 0x000000324f217207 */ /* 0x004fe40000000000 */
[----:B------:R-:W-:Y:S02]  /*ab30*/  SEL R10, R52, R49, P0 ;  /* 0x00000031340a7207 */ /* 0x000fe40000000000 */
[----:B------:R-:W-:Y:S01]  /*ab40*/  SEL R9, R43, R58, P0 ;  /* 0x0000003a2b097207 */ /* 0x000fe20000000000 */
[----:B------:R-:W-:Y:S01]  /*ab50*/  STSM.16.M88.4 [R80], R32 ;  /* 0x0000002050007844 */ /* 0x000fe20000000200 */
[----:B------:R-:W-:-:S02]  /*ab60*/  SEL R11, R58, R43, P0 ;  /* 0x0000002b3a0b7207 */ /* 0x000fc40000000000 */
[----:B------:R-:W-:Y:S02]  /*ab70*/  SEL R12, R53, R60, P0 ;  /* 0x0000003c350c7207 */ /* 0x000fe40000000000 */
[----:B------:R-:W-:Y:S01]  /*ab80*/  SEL R14, R60, R53, P0 ;  /* 0x000000353c0e7207 */ /* 0x000fe20000000000 */
[----:B------:R1:W-:Y:S01]  /*ab90*/  STSM.16.M88.4 [R78], R8 ;  /* 0x000000084e007844 */ /* 0x0003e20000000200 */
[----:B---3--:R-:W-:Y:S02]  /*aba0*/  SEL R13, R51, R66, P0 ;  /* 0x00000042330d7207 */ /* 0x008fe40000000000 */
[----:B------:R-:W-:Y:S02]  /*abb0*/  SEL R15, R66, R51, P0 ;  /* 0x00000033420f7207 */ /* 0x000fe40000000000 */
[----:B----4-:R-:W-:Y:S02]  /*abc0*/  SEL R24, R55, R68, P0 ;  /* 0x0000004437187207 */ /* 0x010fe40000000000 */
[----:B------:R-:W-:Y:S01]  /*abd0*/  SEL R26, R68, R55, P0 ;  /* 0x00000037441a7207 */ /* 0x000fe20000000000 */
[----:B------:R2:W-:Y:S01]  /*abe0*/  STSM.16.M88.4 [R72], R12 ;  /* 0x0000000c48007844 */ /* 0x0005e20000000200 */
[----:B------:R-:W-:-:S02]  /*abf0*/  SEL R25, R59, R74, P0 ;  /* 0x0000004a3b197207 */ /* 0x000fc40000000000 */
[----:B------:R-:W-:Y:S02]  /*ac00*/  SEL R27, R74, R59, P0 ;  /* 0x0000003b4a1b7207 */ /* 0x000fe40000000000 */
[----:B-----5:R-:W-:Y:S02]  /*ac10*/  SEL R28, R61, R84, P0 ;  /* 0x000000543d1c7207 */ /* 0x020fe40000000000 */
[----:B------:R-:W-:Y:S01]  /*ac20*/  SEL R30, R84, R61, P0 ;  /* 0x0000003d541e7207 */ /* 0x000fe20000000000 */
[----:B------:R-:W-:Y:S01]  /*ac30*/  STSM.16.M88.4 [R70], R24 ;  /* 0x0000001846007844 */ /* 0x000fe20000000200 */
[----:B-1----:R-:W-:Y:S02]  /*ac40*/  SEL R8, R57, R76, P0 ;  /* 0x0000004c39087207 */ /* 0x002fe40000000000 */
[----:B------:R-:W-:Y:S02]  /*ac50*/  SEL R10, R76, R57, P0 ;  /* 0x000000394c0a7207 */ /* 0x000fe40000000000 */
[----:B------:R-:W-:-:S02]  /*ac60*/  SEL R9, R67, R82, P0 ;  /* 0x0000005243097207 */ /* 0x000fc40000000000 */
[----:B------:R-:W-:Y:S02]  /*ac70*/  SEL R11, R82, R67, P0 ;  /* 0x00000043520b7207 */ /* 0x000fe40000000000 */
[----:B------:R-:W-:Y:S02]  /*ac80*/  SEL R29, R75, R90, P0 ;  /* 0x0000005a4b1d7207 */ /* 0x000fe40000000000 */
[----:B------:R-:W-:Y:S01]  /*ac90*/  SEL R31, R90, R75, P0 ;  /* 0x0000004b5a1f7207 */ /* 0x000fe20000000000 */
[----:B------:R-:W-:Y:S01]  /*aca0*/  STSM.16.M88.4 [R64], R8 ;  /* 0x0000000840007844 */ /* 0x000fe20000000200 */
[----:B--2---:R-:W-:Y:S02]  /*acb0*/  SEL R12, R63, R92, P0 ;  /* 0x0000005c3f0c7207 */ /* 0x004fe40000000000 */
[----:B------:R-:W-:Y:S01]  /*acc0*/  SEL R14, R92, R63, P0 ;  /* 0x0000003f5c0e7207 */ /* 0x000fe20000000000 */
[----:B------:R-:W-:Y:S01]  /*acd0*/  STSM.16.M88.4 [R62], R28 ;  /* 0x0000001c3e007844 */ /* 0x000fe20000000200 */
[----:B------:R-:W-:-:S02]  /*ace0*/  SEL R13, R81, R98, P0 ;  /* 0x00000062510d7207 */ /* 0x000fc40000000000 */
[----:B------:R-:W-:Y:S02]  /*acf0*/  SEL R15, R98, R81, P0 ;  /* 0x00000051620f7207 */ /* 0x000fe40000000000 */
[----:B------:R-:W-:Y:S02]  /*ad00*/  SEL R33, R83, R106, P0 ;  /* 0x0000006a53217207 */ /* 0x000fe40000000000 */
[----:B------:R-:W-:Y:S01]  /*ad10*/  SEL R35, R106, R83, P0 ;  /* 0x000000536a237207 */ /* 0x000fe20000000000 */
[----:B------:R-:W-:Y:S01]  /*ad20*/  STSM.16.M88.4 [R21], R12 ;  /* 0x0000000c15007844 */ /* 0x000fe20000000200 */
[----:B------:R-:W-:Y:S02]  /*ad30*/  SEL R32, R65, R100, P0 ;  /* 0x0000006441207207 */ /* 0x000fe40000000000 */
[----:B------:R-:W-:Y:S02]  /*ad40*/  SEL R34, R100, R65, P0 ;  /* 0x0000004164227207 */ /* 0x000fe40000000000 */
[----:B------:R-:W-:-:S02]  /*ad50*/  LEA.HI.X R5, R6, UR5, R5, 0x2, P3 ;  /* 0x0000000506057c11 */ /* 0x000fc400098f1405 */
[----:B------:R-:W1:Y:S04]  /*ad60*/  SHFL.IDX PT, R6, R22, RZ, 0x1f ;  /* 0x00001fff16067589 */ /* 0x000e6800000e0000 */
[----:B------:R2:W-:Y:S01]  /*ad70*/  STSM.16.M88.4 [R20], R32 ;  /* 0x0000002014007844 */ /* 0x0005e20000000200 */
[----:B------:R3:W-:Y:S06]  /*ad80*/  MEMBAR.ALL.CTA ;  /* 0x0000000000007992 */ /* 0x0007ec0000008000 */
[----:B---3--:R-:W3:Y:S02]  /*ad90*/  FENCE.VIEW.ASYNC.S ;  /* 0x00000000000073c6 */ /* 0x008ee40000000000 */
[----:B---3--:R-:W-:Y:S06]  /*ada0*/  BAR.ARV 0x1, 0x120 ;  /* 0x0044800000007b1d */ /* 0x008fec0000002000 */
        /* <DEDUP_REMOVED lines=15> */
[----:B------:R-:W-:-:S03]  /*aea0*/  UMOV UR7, 0x40 ;  /* 0x0000004000077882 */ /* 0x000fc60000000000 */
        /* <DEDUP_REMOVED lines=13> */
.L_x_2796:
[----:B------:R-:W-:Y:S05]  /*af80*/  BSYNC B0 ;  /* 0x0000000000007941 */ /* 0x000fea0003800000 */
.L_x_2795:
[----:B--2---:R-:W1:Y:S01]  /*af90*/  LDC R0, c[0x0][0xda4] ;  /* 0x00036900ff007b82 */ /* 0x004e620000000800 */
        /* <DEDUP_REMOVED lines=9> */
.L_x_2771:
[----:B------:R-:W-:-:S08]  /*b030*/  NOP ;  /* 0x0000000000007918 */ /* 0x000fd00000000000 */
[----:B------:R-:W1:-:S00]  /*b040*/  USETMAXREG.DEALLOC.CTAPOOL 0x18 ;  /* 0x00000018000079c8 */ /* 0x000e4000080e0500 */
[----:B------:R-:W2:Y:S01]  /*b050*/  S2UR UR49, SR_CTAID.X ;  /* 0x00000000003179c3 */ /* 0x000ea20000002500 */
[----:B-1----:R-:W-:Y:S01]  /*b060*/  IMAD.MOV.U32 R0, RZ, RZ, 0x1 ;  /* 0x00000001ff007424 */ /* 0x002fe200078e00ff */
[----:B------:R-:W-:Y:S01]  /*b070*/  UMOV UR47, 0x1 ;  /* 0x00000001002f7882 */ /* 0x000fe20000000000 */
[----:B------:R-:W-:-:S03]  /*b080*/  IMAD.MOV.U32 R19, RZ, RZ, RZ ;  /* 0x000000ffff137224 */ /* 0x000fc600078e00ff */
[----:B------:R1:W-:Y:S02]  /*b090*/  STL [R1], R0 ;  /* 0x0000000001007387 */ /* 0x0003e40000100800 */
[----:B------:R-:W2:Y:S02]  /*b0a0*/  LDC R2, c[0x0][0xda4] ;  /* 0x00036900ff027b82 */ /* 0x000ea40000000800 */
[----:B--2---:R-:W-:-:S13]  /*b0b0*/  ISETP.LE.AND P0, PT, R2, UR49, PT ;  /* 0x0000003102007c0c */ /* 0x004fda000bf03270 */
[----:B-1----:R-:W-:Y:S05]  /*b0c0*/  @P0 BRA `(.L_x_2798) ;  /* 0x00000038007c0947 */ /* 0x002fea0003800000 */
[----:B------:R-:W1:Y:S01]  /*b0d0*/  S2R R3, SR_TID.X ;  /* 0x0000000000037919 */ /* 0x000e620000002100 */
[----:B------:R-:W-:Y:S01]  /*b0e0*/  IMAD.MOV.U32 R19, RZ, RZ, RZ ;  /* 0x000000ffff137224 */ /* 0x000fe200078e00ff */
[----:B------:R-:W-:Y:S01]  /*b0f0*/  ULOP3.LUT UR43, UR46, 0x1, URZ, 0xfc, !UPT ;  /* 0x000000012e2b7892 */ /* 0x000fe2000f8efc3f */
[----:B------:R-:W2:Y:S01]  /*b100*/  S2R R4, SR_TID.X ;  /* 0x0000000000047919 */ /* 0x000ea20000002100 */
[----:B------:R-:W-:Y:S01]  /*b110*/  ULOP3.LUT UR48, UR46, 0x2, URZ, 0xfc, !UPT ;  /* 0x000000022e307892 */ /* 0x000fe2000f8efc3f */
[----:B------:R-:W-:Y:S01]  /*b120*/  ULDC.64 UR52, c[0x0][0x198] ;  /* 0x0000660000347ab9 */ /* 0x000fe20000000a00 */
[----:B------:R-:W-:Y:S01]  /*b130*/  ULDC UR44, c[0x0][0xc] ;  /* 0x00000300002c7ab9 */ /* 0x000fe20000000800 */
[----:B------:R-:W-:Y:S01]  /*b140*/  UMOV UR47, URZ ;  /* 0x0000003f002f7c82 */ /* 0x000fe20008000000 */
[----:B-1----:R-:W-:Y:S01]  /*b150*/  LOP3.LUT R3, R3, 0x7f, RZ, 0xc0, !PT ;  /* 0x0000007f03037812 */ /* 0x002fe200078ec0ff */
[----:B--2---:R-:W-:-:S04]  /*b160*/  IMAD.SHL.U32 R17, R4, 0x40, RZ ;  /* 0x0000004004117824 */ /* 0x004fc800078e00ff */
[----:B------:R-:W-:-:S05]  /*b170*/  IMAD.SHL.U32 R0, R3, 0x10, RZ ;  /* 0x0000001003007824 */ /* 0x000fca00078e00ff */
[----:B------:R-:W-:Y:S01]  /*b180*/  LOP3.LUT R3, R0, 0x600, RZ, 0xc0, !PT ;  /* 0x0000060000037812 */ /* 0x000fe200078ec0ff */
[----:B------:R-:W-:-:S05]  /*b190*/  IMAD.SHL.U32 R0, R4, 0x20, RZ ;  /* 0x0000002004007824 */ /* 0x000fca00078e00ff */
[--C-:B------:R-:W-:Y:S02]  /*b1a0*/  LOP3.LUT R3, R3, 0x60, R0.reuse, 0xf8, !PT ;  /* 0x0000006003037812 */ /* 0x100fe400078ef800 */
[----:B------:R-:W-:Y:S02]  /*b1b0*/  LOP3.LUT R2, R0, 0x80, RZ, 0xc0, !PT ;  /* 0x0000008000027812 */ /* 0x000fe400078ec0ff */
[----:B------:R-:W-:Y:S02]  /*b1c0*/  LOP3.LUT R5, R3, 0x100, R0, 0xf8, !PT ;  /* 0x0000010003057812 */ /* 0x000fe400078ef800 */
[--C-:B------:R-:W-:Y:S02]  /*b1d0*/  SHF.R.U32.HI R0, RZ, 0x1, R4.reuse ;  /* 0x00000001ff007819 */ /* 0x100fe40000011604 */
[----:B------:R-:W-:Y:S02]  /*b1e0*/  LOP3.LUT R3, R17, 0x180, RZ, 0xc0, !PT ;  /* 0x0000018011037812 */ /* 0x000fe400078ec0ff */
[----:B------:R-:W-:-:S02]  /*b1f0*/  LOP3.LUT R2, R2, 0x10, R4, 0xf8, !PT ;  /* 0x0000001002027812 */ /* 0x000fc400078ef804 */
[----:B------:R-:W-:Y:S01]  /*b200*/  LOP3.LUT R0, R3, 0x30, R0, 0xf8, !PT ;  /* 0x0000003003007812 */ /* 0x000fe200078ef800 */
[----:B------:R-:W-:-:S05]  /*b210*/  IMAD.SHL.U32 R3, R4, 0x4, RZ ;  /* 0x0000000404037824 */ /* 0x000fca00078e00ff */
[----:B------:R-:W-:Y:S01]  /*b220*/  LOP3.LUT R2, R2, 0x10, R3, 0x78, !PT ;  /* 0x0000001002027812 */ /* 0x000fe200078e7803 */
[----:B------:R-:W-:-:S03]  /*b230*/  IMAD.SHL.U32 R3, R4, 0x8, RZ ;  /* 0x0000000804037824 */ /* 0x000fc600078e00ff */
[----:B------:R-:W-:Y:S02]  /*b240*/  LOP3.LUT R16, R5, R2, RZ, 0xfc, !PT ;  /* 0x0000000205107212 */ /* 0x000fe400078efcff */
[----:B------:R-:W-:-:S04]  /*b250*/  LOP3.LUT R0, R0, 0x30, R3, 0x78, !PT ;  /* 0x0000003000007812 */ /* 0x000fc800078e7803 */
[----:B------:R-:W-:Y:S01]  /*b260*/  LOP3.LUT R17, R0, 0x640, R17, 0xf8, !PT ;  /* 0x0000064000117812 */ /* 0x000fe200078ef811 */
[----:B------:R-:W-:-:S05]  /*b270*/  IMAD.MOV.U32 R0, RZ, RZ, 0x1 ;  /* 0x00000001ff007424 */ /* 0x000fca00078e00ff */
[----:B------:R1:W-:Y:S02]  /*b280*/  STL [R1], R0 ;  /* 0x0000000001007387 */ /* 0x0003e40000100800 */
.L_x_2844:
[----:B--2---:R-:W2:Y:S01]  /*b290*/  S2UR UR4, SR_CgaCtaId ;  /* 0x00000000000479c3 */ /* 0x004ea20000008800 */
[----:B------:R-:W-:Y:S01]  /*b2a0*/  ULDC UR5, c[0x0][0xda8] ;  /* 0x00036a0000057ab9 */ /* 0x000fe20000000800 */
[----:B------:R-:W-:Y:S01]  /*b2b0*/  ULDC.64 UR6, c[0x0][0x3f8] ;  /* 0x0000fe0000067ab9 */ /* 0x000fe20000000a00 */
[----:B------:R-:W-:Y:S02]  /*b2c0*/  UISETP.NE.AND UP1, UPT, UR5, 0x1, UPT ;  /* 0x000000010500788c */ /* 0x000fe4000bf25270 */
[----:B------:R-:W-:Y:S01]  /*b2d0*/  UISETP.NE.U32.AND UP0, UPT, UR6, URZ, UPT ;  /* 0x0000003f0600728c */ /* 0x000fe2000bf05070 */
[----:B------:R-:W-:Y:S01]  /*b2e0*/  UMOV UR40, 0x400 ;  /* 0x0000040000287882 */ /* 0x000fe20000000000 */
[----:B------:R-:W-:Y:S02]  /*b2f0*/  ULDC UR8, c[0x0][0xdb4] ;  /* 0x00036d0000087ab9 */ /* 0x000fe40000000800 */
[----:B------:R-:W-:Y:S02]  /*b300*/  UISETP.NE.AND.EX UP0, UPT, UR7, URZ, UPT, UP0 ;  /* 0x0000003f0700728c */ /* 0x000fe4000bf05300 */
[----:B------:R-:W-:Y:S01]  /*b310*/  UISETP.NE.AND UP2, UPT, UR8, 0x1, UPT ;  /* 0x000000010800788c */ /* 0x000fe2000bf45270 */
[----:B------:R-:W-:Y:S01]  /*b320*/  ULDC UR6, c[0x0][0x404] ;  /* 0x0001010000067ab9 */ /* 0x000fe20000000800 */
[----:B------:R-:W-:Y:S01]  /*b330*/  ULDC UR42, c[0x0][0x2e0] ;  /* 0x0000b800002a7ab9 */ /* 0x000fe20000000800 */
[----:B------:R-:W-:Y:S01]  /*b340*/  USEL UR6, UR6, 0x1, UP0 ;  /* 0x0000000106067887 */ /* 0x000fe20008000000 */
[----:B------:R-:W-:Y:S01]  /*b350*/  @UP1 ULDC UR7, c[0x0][0xdb0] ;  /* 0x00036c0000071ab9 */ /* 0x000fe20000000800 */
[----:B------:R-:W-:-:S02]  /*b360*/  UMOV UR45, UR49 ;  /* 0x00000031002d7c82 */ /* 0x000fc40008000000 */
[----:B------:R-:W-:-:S04]  /*b370*/  UIMAD UR42, UR6, UR42, URZ ;  /* 0x0000002a062a72a4 */ /* 0x000fc8000f8e023f */
[----:B------:R-:W-:Y:S01]  /*b380*/  @UP2 ULDC.64 UR10, c[0x0][0xdb8] ;  /* 0x00036e00000a2ab9 */ /* 0x000fe20000000a00 */
[----:B------:R-:W-:Y:S02]  /*b390*/  UIADD3 UR6, UR42, 0x9f, URZ ;  /* 0x0000009f2a067890 */ /* 0x000fe4000fffe03f */
[----:B--2---:R-:W-:-:S03]  /*b3a0*/  ULEA UR40, UR4, UR40, 0x18 ;  /* 0x0000002804287291 */ /* 0x004fc6000f8ec03f */
[----:B------:R-:W-:Y:S01]  /*b3b0*/  @UP1 ULDC UR4, c[0x0][0xdac] ;  /* 0x00036b0000041ab9 */ /* 0x000fe20000000800 */
[----:B------:R-:W-:Y:S02]  /*b3c0*/  UIADD3 UR9, UR40, 0x24200, URZ ;  /* 0x0002420028097890 */ /* 0x000fe4000fffe03f */
[----:B------:R-:W-:Y:S02]  /*b3d0*/  UIMAD.WIDE.U32 UR4, UR49, UR4, URZ ;  /* 0x00000004310472a5 */ /* 0x000fe4000f8e003f */
[----:B------:R-:W-:Y:S02]  /*b3e0*/  ULOP3.LUT UP0, URZ, UR9, 0x1bf, URZ, 0xc0, !UPT ;  /* 0x000001bf093f7892 */ /* 0x000fe4000f80c03f */
[----:B------:R-:W-:Y:S02]  /*b3f0*/  @UP1 USHF.R.U32.HI UR45, URZ, UR7, UR5 ;  /* 0x000000073f2d1299 */ /* 0x000fe40008011605 */
[----:B------:R-:W-:Y:S02]  /*b400*/  UIMAD.WIDE UR6, UR6, 0x66666667, URZ ;  /* 0x66666667060678a5 */ /* 0x000fe4000f8e023f */
[----:B------:R-:W-:Y:S01]  /*b410*/  UIMAD.WIDE.U32 UR4, UR45, UR10, URZ ;  /* 0x0000000a2d0472a5 */ /* 0x000fe2000f8e003f */
[----:B------:R-:W-:Y:S01]  /*b420*/  PLOP3.LUT P0, PT, PT, PT, UP0, 0x80, 0x0 ;  /* 0x000000000000781c */ /* 0x000fe20003f0f008 */
[----:B------:R-:W-:Y:S01]  /*b430*/  USHF.R.U32.HI UR41, URZ, 0x1f, UR7 ;  /* 0x0000001f3f297899 */ /* 0x000fe20008011607 */
[----:B------:R-:W-:Y:S01]  /*b440*/  UMOV UR39, UR45 ;  /* 0x0000002d00277c82 */ /* 0x000fe20008000000 */
[----:B------:R-:W-:-:S02]  /*b450*/  @UP2 USHF.R.U32.HI UR39, URZ, UR11, UR5 ;  /* 0x0000000b3f272299 */ /* 0x000fc40008011605 */
[----:B------:R-:W-:Y:S02]  /*b460*/  ULEA.HI.SX32 UR41, UR7, UR41, 0x1a ;  /* 0x0000002907297291 */ /* 0x000fe4000f8fd23f */
[----:B------:R-:W-:-:S04]  /*b470*/  UIADD3 UR38, -UR39, URZ, URZ ;  /* 0x0000003f27267290 */ /* 0x000fc8000fffe13f */
[----:B------:R-:W-:Y:S02]  /*b480*/  UIMAD UR38, UR8, UR38, UR45 ;  /* 0x00000026082672a4 */ /* 0x000fe4000f8e022d */
[----:B---3--:R-:W-:Y:S10]  /*b490*/  @!P0 BRA `(.L_x_2799) ;  /* 0x0000000000408947 */ /* 0x008ff40003800000 */
[----:B------:R-:W-:Y:S01]  /*b4a0*/  MOV R2, 0x0 ;  /* 0x0000000000027802 */ /* 0x000fe20000000f00 */
[----:B------:R-:W-:Y:S01]  /*b4b0*/  ULDC.64 UR6, c[0x4][0x1c8] ;  /* 0x0100720000067ab9 */ /* 0x000fe20000000a00 */
[----:B------:R-:W-:Y:S01]  /*b4c0*/  ULDC.64 UR8, c[0x4][0x1d0] ;  /* 0x0100740000087ab9 */ /* 0x000fe20000000a00 */
[----:B------:R-:W-:Y:S01]  /*b4d0*/  ULDC.64 UR4, c[0x4][0xd8] ;  /* 0x0100360000047ab9 */ /* 0x000fe20000000a00 */
[----:B------:R-:W-:Y:S01]  /*b4e0*/  IMAD.U32 R4, RZ, RZ, UR6 ;  /* 0x00000006ff047e24 */ /* 0x000fe2000f8e00ff */
[----:B------:R-:W-:Y:S01]  /*b4f0*/  MOV R10, UR4 ;  /* 0x00000004000a7c02 */ /* 0x000fe20008000f00 */
[----:B------:R-:W2:Y:S01]  /*b500*/  LDC.64 R2, c[0x4][R2] ;  /* 0x0100000002027b82 */ /* 0x000ea20000000a00 */
        /* <DEDUP_REMOVED lines=8> */
[----:B-12---:R-:W-:Y:S05]  /*b590*/  CALL.ABS.NOINC R2 ;  /* 0x0000000002007343 */ /* 0x006fea0003c00000 */
.L_x_2799:
        /* <DEDUP_REMOVED lines=9> */
[----:B------:R-:W2:Y:S01]  /*b630*/  LDC.64 R2, c[0x4][R2] ;  /* 0x0100000002027b82 */ /* 0x000ea20000000a00 */
        /* <DEDUP_REMOVED lines=9> */
[----:B-12---:R-:W-:Y:S05]  /*b6d0*/  CALL.ABS.NOINC R2 ;  /* 0x0000000002007343 */ /* 0x006fea0003c00000 */
.L_x_2800:
[----:B-1----:R-:W-:-:S04]  /*b6e0*/  IMAD.U32 R0, RZ, RZ, UR40 ;  /* 0x00000028ff007e24 */ /* 0x002fc8000f8e00ff */
[----:B------:R-:W-:-:S05]  /*b6f0*/  VIADD R0, R0, 0x200 ;  /* 0x0000020000007836 */ /* 0x000fca0000000000 */
        /* <DEDUP_REMOVED lines=18> */
.L_x_2801:
        /* <DEDUP_REMOVED lines=18> */
.L_x_2802:
[----:B------:R-:W-:Y:S01]  /*b940*/  ULDC.64 UR4, c[0x0][0x9f8] ;  /* 0x00027e0000047ab9 */ /* 0x000fe20000000a00 */
[----:B------:R-:W-:Y:S01]  /*b950*/  IMAD.U32 R5, RZ, RZ, UR39 ;  /* 0x00000027ff057e24 */ /* 0x000fe2000f8e00ff */
[----:B------:R-:W-:Y:S01]  /*b960*/  ISETP.NE.U32.AND P0, PT, RZ, UR4, PT ;  /* 0x00000004ff007c0c */ /* 0x000fe2000bf05070 */
[----:B------:R-:W-:Y:S01]  /*b970*/  IMAD.U32 R9, RZ, RZ, UR39 ;  /* 0x00000027ff097e24 */ /* 0x000fe2000f8e00ff */
[----:B------:R-:W1:Y:S01]  /*b980*/  S2R R7, SR_TID.X ;  /* 0x0000000000077919 */ /* 0x000e620000002100 */
[----:B------:R-:W2:Y:S01]  /*b990*/  LDC R0, c[0x0][0x428] ;  /* 0x00010a00ff007b82 */ /* 0x000ea20000000800 */
[----:B------:R-:W-:-:S13]  /*b9a0*/  ISETP.NE.AND.EX P0, PT, RZ, UR5, PT, P0 ;  /* 0x00000005ff007c0c */ /* 0x000fda000bf05300 */
[----:B------:R-:W3:Y:S01]  /*b9b0*/  @P0 LDC.64 R2, c[0x0][0x9f8] ;  /* 0x00027e00ff020b82 */ /* 0x000ee20000000a00 */
[----:B------:R-:W-:Y:S01]  /*b9c0*/  IMAD R6, RZ, RZ, -UR45 ;  /* 0x8000002dff067e24 */ /* 0x000fe2000f8e02ff */
[----:B-1----:R-:W-:Y:S01]  /*b9d0*/  LOP3.LUT R10, R7, 0x7f, RZ, 0xc0, !PT ;  /* 0x0000007f070a7812 */ /* 0x002fe200078ec0ff */
[----:B---3--:R-:W-:-:S05]  /*b9e0*/  @P0 IMAD.WIDE R2, R5, 0x4, R2 ;  /* 0x0000000405020825 */ /* 0x008fca00078e0202 */
[----:B------:R-:W1:Y:S01]  /*b9f0*/  LDC R5, c[0x0][0xda8] ;  /* 0x00036a00ff057b82 */ /* 0x000e620000000800 */
[----:B------:R3:W4:Y:S01]  /*ba00*/  @P0 LDG.E R9, desc[UR50][R2.64] ;  /* 0x0000003202090981 */ /* 0x000722000c1e1900 */
[----:B--2---:R-:W-:Y:S01]  /*ba10*/  ISETP.NE.AND P0, PT, R0, 0x1, PT ;  /* 0x000000010000780c */ /* 0x004fe20003f05270 */
[----:B------:R-:W-:Y:S01]  /*ba20*/  UMOV UR36, URZ ;  /* 0x0000003f00247c82 */ /* 0x000fe20008000000 */
[----:B------:R-:W-:Y:S01]  /*ba30*/  ISETP.NE.AND P2, PT, R10, RZ, PT ;  /* 0x000000ff0a00720c */ /* 0x000fe20003f45270 */
[----:B------:R-:W-:Y:S01]  /*ba40*/  UMOV UR4, 0x40 ;  /* 0x0000004000047882 */ /* 0x000fe20000000000 */
[----:B------:R-:W-:Y:S01]  /*ba50*/  UMOV UR6, UR38 ;  /* 0x0000002600067c82 */ /* 0x000fe20008000000 */
[----:B------:R-:W-:Y:S01]  /*ba60*/  UMOV UR7, UR39 ;  /* 0x0000002700077c82 */ /* 0x000fe20008000000 */
[----:B------:R-:W-:Y:S01]  /*ba70*/  UMOV UR8, 0x80 ;  /* 0x0000008000087882 */ /* 0x000fe20000000000 */
[----:B------:R-:W-:Y:S01]  /*ba80*/  UMOV UR10, UR38 ;  /* 0x00000026000a7c82 */ /* 0x000fe20008000000 */
[----:B------:R-:W-:Y:S01]  /*ba90*/  UMOV UR11, UR39 ;  /* 0x00000027000b7c82 */ /* 0x000fe20008000000 */
[----:B---3--:R-:W2:Y:S01]  /*baa0*/  LDC.64 R2, c[0x0][0x3f8] ;  /* 0x0000fe00ff027b82 */ /* 0x008ea20000000a00 */
[----:B------:R-:W-:Y:S01]  /*bab0*/  UMOV UR14, 0xffffffff ;  /* 0xffffffff000e7882 */ /* 0x000fe20000000000 */
[----:B------:R-:W-:Y:S01]  /*bac0*/  SHF.R.U32.HI R7, RZ, 0x5, R7 ;  /* 0x00000005ff077819 */ /* 0x000fe20000011607 */
[----:B------:R-:W-:-:S03]  /*bad0*/  IMAD.U32 R18, RZ, RZ, UR38 ;  /* 0x00000026ff127e24 */ /* 0x000fc6000f8e00ff */
[----:B------:R-:W-:Y:S01]  /*bae0*/  VOTEU.ALL UP1, P2 ;  /* 0x00000000003f7886 */ /* 0x000fe20001020000 */
[----:B------:R-:W-:Y:S01]  /*baf0*/  LOP3.LUT R7, R7, 0x3, RZ, 0xc0, !PT ;  /* 0x0000000307077812 */ /* 0x000fe200078ec0ff */
[----:B------:R-:W3:Y:S01]  /*bb00*/  @P0 LDC R0, c[0x0][0x42c] ;  /* 0x00010b00ff000b82 */ /* 0x000ee20000000800 */
[----:B-1----:R-:W-:Y:S02]  /*bb10*/  IMAD R6, R5, R6, UR49 ;  /* 0x0000003105067e24 */ /* 0x002fe4000f8e0206 */
[----:B------:R-:W-:Y:S02]  /*bb20*/  @!UP1 UIADD3 UR12, UP0, UR52, 0x270, URZ ;  /* 0x00000270340c9890 */ /* 0x000fe4000ff1e03f */
[----:B------:R-:W-:-:S03]  /*bb30*/  IMAD.SHL.U32 R6, R6, 0x80, RZ ;  /* 0x0000008006067824 */ /* 0x000fc600078e00ff */
[----:B------:R-:W1:Y:S01]  /*bb40*/  @P0 LDC R5, c[0x0][0x430] ;  /* 0x00010c00ff050b82 */ /* 0x000e620000000800 */
[----:B------:R-:W-:Y:S01]  /*bb50*/  @!UP1 UIADD3.X UR13, URZ, UR53, URZ, UP0, !UPT ;  /* 0x000000353f0d9290 */ /* 0x000fe200087fe43f */
[----:B------:R-:W-:Y:S02]  /*bb60*/  R2UR UR37, R6 ;  /* 0x00000000062572ca */ /* 0x000fe400000e0000 */
[----:B--2---:R-:W-:-:S04]  /*bb70*/  ISETP.NE.U32.AND P1, PT, R2, RZ, PT ;  /* 0x000000ff0200720c */ /* 0x004fc80003f25070 */
[----:B------:R-:W-:Y:S01]  /*bb80*/  ISETP.NE.AND.EX P1, PT, R3, RZ, PT, P1 ;  /* 0x000000ff0300720c */ /* 0x000fe20003f25310 */
[----:B---3--:R-:W-:-:S06]  /*bb90*/  @P0 IMAD.HI.U32 R0, R0, UR38, RZ ;  /* 0x0000002600000c27 */ /* 0x008fcc000f8e00ff */
[----:B------:R-:W-:Y:S01]  /*bba0*/  UMOV UR5, UR37 ;  /* 0x0000002500057c82 */ /* 0x000fe20008000000 */
[----:B------:R-:W-:Y:S01]  /*bbb0*/  UMOV UR9, UR37 ;  /* 0x0000002500097c82 */ /* 0x000fe20008000000 */
[----:B------:R2:W-:Y:S01]  /*bbc0*/  @!UP1 UTMAPF.L2.4D [UR36], [UR12] ;  /* 0x000000240c0095b8 */ /* 0x0005e20008018000 */
[----:B-1----:R-:W-:Y:S01]  /*bbd0*/  @P0 SHF.R.U32.HI R18, RZ, R5, R0 ;  /* 0x00000005ff120219 */ /* 0x002fe20000011600 */
[----:B------:R2:W-:Y:S01]  /*bbe0*/  @!UP1 UTMAPF.L2.4D [UR4], [UR12] ;  /* 0x000000040c0095b8 */ /* 0x0005e20008018000 */
[----:B------:R2:W-:Y:S01]  /*bbf0*/  @!UP1 UTMAPF.L2.4D [UR8], [UR12] ;  /* 0x000000080c0095b8 */ /* 0x0005e20008018000 */
[----:B----4-:R-:W-:Y:S01]  /*bc00*/  SHF.R.S32.HI R4, RZ, 0x1f, R9 ;  /* 0x0000001fff047819 */ /* 0x010fe20000011409 */
[----:B------:R2:W-:Y:S01]  /*bc10*/  STL [R1+0x4], R9 ;  /* 0x0000040901007387 */ /* 0x0005e20000100800 */
[----:B------:R-:W-:-:S03]  /*bc20*/  SEL R0, R9, RZ, !P1 ;  /* 0x000000ff09007207 */ /* 0x000fc60004800000 */
[----:B------:R2:W-:Y:S01]  /*bc30*/  STL [R1+0x8], R4 ;  /* 0x0000080401007387 */ /* 0x0005e20000100800 */
[----:B------:R-:W-:Y:S05]  /*bc40*/  BRA.DIV UR14, `(.L_x_2803) ;  /* 0x000000320ef07947 */ /* 0x000fea000b800000 */
[----:B------:R1:W3:Y:S02]  /*bc50*/  SHFL.IDX PT, R14, R7, RZ, 0x1f ;  /* 0x00001fff070e7589 */ /* 0x0002e400000e0000 */
.L_x_2860:
[----:B---3--:R-:W-:Y:S02]  /*bc60*/  ISETP.NE.AND P0, PT, R14, RZ, PT ;  /* 0x000000ff0e00720c */ /* 0x008fe40003f05270 */
[----:B------:R-:W-:-:S11]  /*bc70*/  PLOP3.LUT P6, PT, PT, PT, PT, 0x8, 0x0 ;  /* 0x000000000000781c */ /* 0x000fd60003fce170 */
[----:B------:R-:W-:Y:S05]  /*bc80*/  @P0 BRA `(.L_x_2804) ;  /* 0x00000008000c0947 */ /* 0x000fea0003800000 */
[----:B--2---:R-:W-:-:S06]  /*bc90*/  UIADD3 UR4, UR41, -0x1, URZ ;  /* 0xffffffff29047890 */ /* 0x004fcc000fffe03f */
[----:B-1----:R-:W-:Y:S01]  /*bca0*/  IMAD.U32 R7, RZ, RZ, UR4 ;  /* 0x00000004ff077e24 */ /* 0x002fe2000f8e00ff */
[----:B------:R-:W-:-:S03]  /*bcb0*/  UMOV UR4, 0xffffffff ;  /* 0xffffffff00047882 */ /* 0x000fc60000000000 */
[----:B------:R-:W-:Y:S05]  /*bcc0*/  BRA.DIV UR4, `(.L_x_2805) ;  /* 0x0000003204f07947 */ /* 0x000fea000b800000 */
[----:B------:R-:W-:-:S13]  /*bcd0*/  ELECT P6, URZ, PT ;  /* 0x00000000003f782f */ /* 0x000fda00038c0000 */
.L_x_2863:
[----:B------:R-:W-:Y:S05]  /*bce0*/  @!P6 BRA `(.L_x_2806) ;  /* 0x000000040078e947 */ /* 0x000fea0003800000 */
[----:B------:R-:W-:Y:S01]  /*bcf0*/  IMAD.MOV.U32 R0, RZ, RZ, R9 ;  /* 0x000000ffff007224 */ /* 0x000fe200078e0009 */
[----:B------:R-:W-:Y:S06]  /*bd00*/  @!P1 BRA `(.L_x_2807) ;  /* 0x0000000000489947 */ /* 0x000fec0003800000 */
[----:B------:R-:W1:Y:S01]  /*bd10*/  LDC R0, c[0x0][0x41c] ;  /* 0x00010700ff007b82 */ /* 0x000e620000000800 */
[----:B------:R-:W-:Y:S01]  /*bd20*/  MOV R11, R4 ;  /* 0x00000004000b7202 */ /* 0x000fe20000000f00 */
[----:B------:R-:W-:Y:S01]  /*bd30*/  ULDC.64 UR4, c[0x0][0x408] ;  /* 0x0001020000047ab9 */ /* 0x000fe20000000a00 */
[----:B-1----:R-:W-:-:S13]  /*bd40*/  ISETP.NE.AND P0, PT, R0, 0x1, PT ;  /* 0x000000010000780c */ /* 0x002fda0003f05270 */
[----:B------:R-:W1:Y:S02]  /*bd50*/  @P0 LDC.64 R4, c[0x0][0x420] ;  /* 0x00010800ff040b82 */ /* 0x000e640000000a00 */
[----:B-1----:R-:W-:-:S04]  /*bd60*/  @P0 IMAD.HI.U32 R8, R7, R4, RZ ;  /* 0x0000000407080227 */ /* 0x002fc800078e00ff */
[----:B------:R-:W-:Y:S01]  /*bd70*/  IMAD.MOV.U32 R4, RZ, RZ, R7 ;  /* 0x000000ffff047224 */ /* 0x000fe200078e0007 */
[----:B------:R-:W-:-:S05]  /*bd80*/  @P0 SHF.R.U32.HI R4, RZ, R5, R8 ;  /* 0x00000005ff040219 */ /* 0x000fca0000011608 */
[----:B------:R-:W-:-:S04]  /*bd90*/  IMAD.MOV R5, RZ, RZ, -R4 ;  /* 0x000000ffff057224 */ /* 0x000fc800078e0a04 */
[----:B------:R-:W-:Y:S01]  /*bda0*/  IMAD R7, R0, R5, R7 ;  /* 0x0000000500077224 */ /* 0x000fe200078e0207 */
[--C-:B------:R-:W-:Y:S01]  /*bdb0*/  SHF.R.S32.HI R5, RZ, 0x1f, R4.reuse ;  /* 0x0000001fff057819 */ /* 0x100fe20000011404 */
[----:B------:R-:W-:Y:S02]  /*bdc0*/  IMAD R0, R11, UR4, RZ ;  /* 0x000000040b007c24 */ /* 0x000fe4000f8e02ff */
[----:B------:R-:W-:-:S04]  /*bdd0*/  IMAD.WIDE.U32 R4, R9, UR4, R4 ;  /* 0x0000000409047c25 */ /* 0x000fc8000f8e0004 */
[----:B------:R-:W-:Y:S01]  /*bde0*/  IMAD R9, R9, UR5, R0 ;  /* 0x0000000509097c24 */ /* 0x000fe2000f8e0200 */
[----:B------:R-:W-:-:S03]  /*bdf0*/  LEA R2, P0, R4, R2, 0x2 ;  /* 0x0000000204027211 */ /* 0x000fc600078010ff */
[----:B------:R-:W-:-:S05]  /*be00*/  IMAD.IADD R0, R5, 0x1, R9 ;  /* 0x0000000105007824 */ /* 0x000fca00078e0209 */
[----:B------:R-:W-:-:S05]  /*be10*/  LEA.HI.X R3, R4, R3, R0, 0x2, P0 ;  /* 0x0000000304037211 */ /* 0x000fca00000f1400 */
[----:B------:R1:W5:Y:S02]  /*be20*/  LDG.E R0, desc[UR50][R2.64] ;  /* 0x0000003202007981 */ /* 0x000364000c1e1900 */
.L_x_2807:
[----:B-1----:R-:W2:Y:S01]  /*be30*/  LDL R2, [R1] ;  /* 0x0000000001027983 */ /* 0x002ea20000100800 */
[----:B------:R-:W-:Y:S02]  /*be40*/  LEA R5, R19, UR40, 0x3 ;  /* 0x0000002813057c11 */ /* 0x000fe4000f8e18ff */
[----:B------:R-:W-:Y:S02]  /*be50*/  ISETP.NE.AND P0, PT, R10, RZ, PT ;  /* 0x000000ff0a00720c */ /* 0x000fe40003f05270 */
[----:B--2---:R-:W-:-:S04]  /*be60*/  SHF.L.U32 R2, R2, 0x1f, RZ ;  /* 0x0000001f02027819 */ /* 0x004fc800000006ff */
[----:B------:R-:W1:Y:S02]  /*be70*/  SYNCS.PHASECHK.TRANS64.TRYWAIT P3, [R5+URZ+0x33480], R2 ;  /* 0x03348002050075a7 */ /* 0x000e64000806017f */
[----:B-1----:R-:W-:Y:S05]  /*be80*/  @!P3 BRA `(.L_x_2808) ;  /* 0x0000003000a0b947 */ /* 0x002fea0003800000 */
.L_x_2864:
        /* <DEDUP_REMOVED lines=8> */
.L_x_2809:
[----:B------:R-:W-:Y:S01]  /*bf10*/  IMAD.U32 R3, RZ, RZ, UR40 ;  /* 0x00000028ff037e24 */ /* 0x000fe2000f8e00ff */
[----:B------:R-:W-:Y:S01]  /*bf20*/  R2UR UR9, R5 ;  /* 0x00000000050972ca */ /* 0x000fe200000e0000 */
[----:B------:R-:W-:Y:S01]  /*bf30*/  IMAD R7, R7, 0xa0, RZ ;  /* 0x000000a007077824 */ /* 0x000fe200078e02ff */
[----:B------:R-:W-:Y:S01]  /*bf40*/  UIADD3 UR4, UP0, UR52, 0x470, URZ ;  /* 0x0000047034047890 */ /* 0x000fe2000ff1e03f */
[----:B------:R-:W-:Y:S01]  /*bf50*/  IMAD R3, R19, 0x7800, R3 ;  /* 0x0000780013037824 */ /* 0x000fe200078e0203 */
[----:B------:R-:W-:Y:S01]  /*bf60*/  R2UR UR12, R18 ;  /* 0x00000000120c72ca */ /* 0x000fe200000e0000 */
[----:B------:R-:W-:Y:S01]  /*bf70*/  UMOV UR10, URZ ;  /* 0x0000003f000a7c82 */ /* 0x000fe20008000000 */
[----:B-----5:R-:W-:Y:S01]  /*bf80*/  R2UR UR13, R0 ;  /* 0x00000000000d72ca */ /* 0x020fe200000e0000 */
[----:B------:R-:W-:Y:S01]  /*bf90*/  UIADD3.X UR5, URZ, UR53, URZ, UP0, !UPT ;  /* 0x000000353f057290 */ /* 0x000fe200087fe43f */
[----:B------:R-:W-:Y:S01]  /*bfa0*/  R2UR UR15, R3 ;  /* 0x00000000030f72ca */ /* 0x000fe200000e0000 */
[----:B------:R-:W-:Y:S01]  /*bfb0*/  UMOV UR6, 0x0 ;  /* 0x0000000000067882 */ /* 0x000fe20000000000 */
[----:B------:R-:W-:Y:S01]  /*bfc0*/  R2UR UR11, R7 ;  /* 0x00000000070b72ca */ /* 0x000fe200000e0000 */
[----:B------:R-:W-:Y:S01]  /*bfd0*/  UMOV UR7, 0x14f00000 ;  /* 0x14f0000000077882 */ /* 0x000fe20000000000 */
[----:B------:R-:W-:Y:S01]  /*bfe0*/  UMOV UR16, 0x40 ;  /* 0x0000004000107882 */ /* 0x000fe20000000000 */
[----:B------:R-:W-:-:S08]  /*bff0*/  UIADD3 UR9, UR9, 0x33470, URZ ;  /* 0x0003347009097890 */ /* 0x000fd0000fffe03f */
[----:B------:R-:W-:Y:S02]  /*c000*/  UIADD3 UR8, UR15, 0xf200, URZ ;  /* 0x0000f2000f087890 */ /* 0x000fe4000fffe03f */
[----:B------:R-:W-:Y:S02]  /*c010*/  UIADD3 UR14, UR15, 0x11a00, URZ ;  /* 0x00011a000f0e7890 */ /* 0x000fe4000fffe03f */
[----:B------:R-:W-:-:S05]  /*c020*/  UIADD3 UR15, UR15, 0x14200, URZ ;  /* 0x000142000f0f7890 */ /* 0x000fca000fffe03f */
[----:B------:R2:W-:Y:S02]  /*c030*/  UTMALDG.4D [UR8], [UR4], desc[UR6] ;  /* 0x00000608040075b4 */ /* 0x0005e40008019000 */
[----:B--2---:R-:W-:Y:S01]  /*c040*/  UMOV UR8, UR14 ;  /* 0x0000000e00087c82 */ /* 0x004fe20008000000 */
[----:B------:R-:W-:Y:S01]  /*c050*/  UMOV UR10, UR16 ;  /* 0x00000010000a7c82 */ /* 0x000fe20008000000 */
[----:B------:R-:W-:Y:S01]  /*c060*/  UMOV UR14, 0x80 ;  /* 0x00000080000e7882 */ /* 0x000fe20000000000 */
[----:B------:R2:W-:Y:S02]  /*c070*/  UTMALDG.4D [UR8], [UR4], desc[UR6] ;  /* 0x00000608040075b4 */ /* 0x0005e40008019000 */
[----:B--2---:R-:W-:Y:S01]  /*c080*/  UMOV UR8, UR15 ;  /* 0x0000000f00087c82 */ /* 0x004fe20008000000 */
[----:B------:R-:W-:Y:S02]  /*c090*/  UMOV UR10, UR14 ;  /* 0x0000000e000a7c82 */ /* 0x000fe40008000000 */
[----:B------:R2:W-:Y:S01]  /*c0a0*/  UTMALDG.4D [UR8], [UR4], desc[UR6] ;  /* 0x00000608040075b4 */ /* 0x0005e20008019000 */
[----:B------:R-:W3:Y:S02]  /*c0b0*/  SYNCS.PHASECHK.TRANS64.TRYWAIT P3, [R5+URZ+0x33440], R2 ;  /* 0x03344002050075a7 */ /* 0x000ee4000806017f */
[----:B--23--:R-:W-:Y:S05]  /*c0c0*/  @!P3 BRA `(.L_x_2810) ;  /* 0x000000300024b947 */ /* 0x00cfea0003800000 */
.L_x_2865:
        /* <DEDUP_REMOVED lines=8> */
.L_x_2811:
        /* <DEDUP_REMOVED lines=13> */
[----:B------:R-:W-:Y:S02]  /*c220*/  UIADD3 UR14, UR15, 0x26a00, URZ ;  /* 0x00026a000f0e7890 */ /* 0x000fe4000fffe03f */
[----:B------:R-:W-:-:S05]  /*c230*/  UIADD3 UR15, UR15, 0x29200, URZ ;  /* 0x000292000f0f7890 */ /* 0x000fca000fffe03f */
[----:B------:R3:W-:Y:S02]  /*c240*/  UTMALDG.4D [UR8], [UR4], desc[UR6] ;  /* 0x00000608040075b4 */ /* 0x0007e40008019000 */
[----:B---3--:R-:W-:Y:S01]  /*c250*/  UMOV UR8, UR14 ;  /* 0x0000000e00087c82 */ /* 0x008fe20008000000 */
[----:B------:R-:W-:Y:S01]  /*c260*/  UMOV UR10, UR16 ;  /* 0x00000010000a7c82 */ /* 0x000fe20008000000 */
[----:B------:R-:W-:Y:S01]  /*c270*/  UMOV UR14, 0x80 ;  /* 0x00000080000e7882 */ /* 0x000fe20000000000 */
[----:B------:R3:W-:Y:S02]  /*c280*/  UTMALDG.4D [UR8], [UR4], desc[UR6] ;  /* 0x00000608040075b4 */ /* 0x0007e40008019000 */
[----:B---3--:R-:W-:Y:S01]  /*c290*/  UMOV UR8, UR15 ;  /* 0x0000000f00087c82 */ /* 0x008fe20008000000 */
[----:B------:R-:W-:Y:S02]  /*c2a0*/  UMOV UR10, UR14 ;  /* 0x0000000e000a7c82 */ /* 0x000fe40008000000 */
[----:B------:R3:W-:Y:S02]  /*c2b0*/  UTMALDG.4D [UR8], [UR4], desc[UR6] ;  /* 0x00000608040075b4 */ /* 0x0007e40008019000 */
[----:B---3--:R-:W-:Y:S01]  /*c2c0*/  NOP ;  /* 0x0000000000007918 */ /* 0x008fe20000000000 */
.L_x_2806:
[----:B------:R-:W-:Y:S05]  /*c2d0*/  WARPSYNC.ALL ;  /* 0x0000000000007948 */ /* 0x000fea0003800000 */
[----:B------:R-:W-:Y:S01]  /*c2e0*/  ELECT P0, URZ, PT ;  /* 0x00000000003f782f */ /* 0x000fe20003800000 */
[----:B------:R-:W-:Y:S01]  /*c2f0*/  BAR.SYNC.DEFER_BLOCKING 0x8, 0x120 ;  /* 0x0204800000007b1d */ /* 0x000fe20000010000 */
[----:B------:R-:W-:Y:S02]  /*c300*/  UIADD3 UR4, UP0, UR52, 0x270, URZ ;  /* 0x0000027034047890 */ /* 0x000fe4000ff1e03f */
[----:B------:R-:W-:Y:S02]  /*c310*/  UIADD3 UR8, UR40, 0x1e200, URZ ;  /* 0x0001e20028087890 */ /* 0x000fe4000fffe03f */
[----:B------:R-:W-:-:S02]  /*c320*/  UIADD3 UR9, UR40, 0x33400, URZ ;  /* 0x0003340028097890 */ /* 0x000fc4000fffe03f */
[----:B------:R-:W-:Y:S02]  /*c330*/  UIADD3.X UR5, URZ, UR53, URZ, UP0, !UPT ;  /* 0x000000353f057290 */ /* 0x000fe400087fe43f */
[----:B------:R-:W-:Y:S02]  /*c340*/  UIADD3 UR24, UR40, 0x20200, URZ ;  /* 0x0002020028187890 */ /* 0x000fe4000fffe03f */
[----:B------:R-:W-:Y:S01]  /*c350*/  UIADD3 UR16, UR40, 0x22200, URZ ;  /* 0x0002220028107890 */ /* 0x000fe2000fffe03f */
[C---:B------:R-:W-:Y:S01]  /*c360*/  @P0 R2UR UR11, R6.reuse ;  /* 0x00000000060b02ca */ /* 0x040fe200000e0000 */
[----:B-12---:R-:W-:Y:S01]  /*c370*/  @P0 IMAD.MOV.U32 R2, RZ, RZ, 0x6000 ;  /* 0x00006000ff020424 */ /* 0x006fe200078e00ff */
[C---:B------:R-:W-:Y:S01]  /*c380*/  @P0 R2UR UR27, R6.reuse ;  /* 0x00000000061b02ca */ /* 0x040fe200000e0000 */
[----:B------:R-:W-:Y:S01]  /*c390*/  UMOV UR6, 0x0 ;  /* 0x0000000000067882 */ /* 0x000fe20000000000 */
        /* <DEDUP_REMOVED lines=8> */
[----:B------:R3:W-:Y:S01]  /*c420*/  @P0 SYNCS.ARRIVE.TRANS64 RZ, [UR40+0x33400], R2 ;  /* 0x03340002ffff09a7 */ /* 0x0007e20008000028 */
[----:B------:R-:W-:Y:S01]  /*c430*/  UMOV UR25, UR9 ;  /* 0x0000000900197c82 */ /* 0x000fe20008000000 */
[----:B------:R-:W-:Y:S01]  /*c440*/  UMOV UR18, 0x80 ;  /* 0x0000008000127882 */ /* 0x000fe20000000000 */
[----:B------:R-:W-:Y:S01]  /*c450*/  UMOV UR20, UR38 ;  /* 0x0000002600147c82 */ /* 0x000fe20008000000 */
[----:B------:R-:W-:Y:S01]  /*c460*/  UMOV UR21, UR39 ;  /* 0x0000002700157c82 */ /* 0x000fe20008000000 */
[----:B------:R3:W-:Y:S01]  /*c470*/  UTMALDG.4D [UR8], [UR4], desc[UR6] ;  /* 0x00000608040075b4 */ /* 0x0007e20008019000 */
[----:B------:R-:W-:Y:S01]  /*c480*/  UMOV UR17, UR9 ;  /* 0x0000000900117c82 */ /* 0x000fe20008000000 */
[----:B------:R3:W-:Y:S01]  /*c490*/  UTMALDG.4D [UR24], [UR4], desc[UR6] ;  /* 0x00000618040075b4 */ /* 0x0007e20008019000 */
[----:B------:R3:W-:Y:S02]  /*c4a0*/  UTMALDG.4D [UR16], [UR4], desc[UR6] ;  /* 0x00000610040075b4 */ /* 0x0007e40008019000 */
[----:B---3--:R-:W-:Y:S01]  /*c4b0*/  NOP ;  /* 0x0000000000007918 */ /* 0x008fe20000000000 */
.L_x_2804:
[----:B--2---:R-:W-:-:S06]  /*c4c0*/  ULOP3.LUT UR4, UR47, 0x1, URZ, 0xc, !UPT ;  /* 0x000000012f047892 */ /* 0x004fcc000f8e0c3f */
[----:B------:R-:W-:-:S05]  /*c4d0*/  IMAD.U32 R2, RZ, RZ, UR4 ;  /* 0x00000004ff027e24 */ /* 0x000fca000f8e00ff */
[----:B------:R-:W-:-:S04]  /*c4e0*/  SHF.L.U32 R2, R2, 0x1f, RZ ;  /* 0x0000001f02027819 */ /* 0x000fc800000006ff */
[----:B------:R-:W2:Y:S02]  /*c4f0*/  SYNCS.PHASECHK.TRANS64.TRYWAIT P0, [UR40+0x33420], R2 ;  /* 0x03342002ff0075a7 */ /* 0x000ea40008000168 */
[----:B--2---:R-:W-:Y:S05]  /*c500*/  @!P0 BRA `(.L_x_2812) ;  /* 0x0000002c00288947 */ /* 0x004fea0003800000 */
.L_x_2866:
[----:B------:R-:W-:-:S06]  /*c510*/  UISETP.GE.AND UP0, UPT, UR42, 0xa1, UPT ;  /* 0x000000a12a00788c */ /* 0x000fcc000bf06270 */
[----:B------:R-:W-:-:S13]  /*c520*/  PLOP3.LUT P0, PT, PT, PT, UP0, 0x80, 0x0 ;  /* 0x000000000000781c */ /* 0x000fda0003f0f008 */
[----:B------:R-:W-:Y:S05]  /*c530*/  @!P0 BRA `(.L_x_2813) ;  /* 0x0000001800048947 */ /* 0x000fea0003800000 */
[----:B--2---:R2:W5:Y:S01]  /*c540*/  LDL.LU R2, [R1] ;  /* 0x0000000001027983 */ /* 0x0045620000300800 */
[----:B------:R-:W-:Y:S01]  /*c550*/  UIADD3 UR4, UR41, -0x2, URZ ;  /* 0xfffffffe29047890 */ /* 0x000fe2000fffe03f */
[----:B------:R-:W-:-:S05]  /*c560*/  IMAD.MOV.U32 R8, RZ, RZ, R19 ;  /* 0x000000ffff087224 */ /* 0x000fca00078e0013 */
[----:B------:R-:W-:-:S07]  /*c570*/  IMAD.U32 R3, RZ, RZ, UR4 ;  /* 0x00000004ff037e24 */ /* 0x000fce000f8e00ff */
.L_x_2837:
[----:B------:R-:W-:Y:S01]  /*c580*/  VIADD R19, R8, 0x1 ;  /* 0x0000000108137836 */ /* 0x000fe20000000000 */
[----:B------:R-:W-:Y:S04]  /*c590*/  BSSY B0, `(.L_x_2814) ;  /* 0x00000a6000007945 */ /* 0x000fe80003800000 */
[----:B------:R-:W-:-:S04]  /*c5a0*/  ISETP.NE.AND P0, PT, R19, 0x2, PT ;  /* 0x000000021300780c */ /* 0x000fc80003f05270 */
[----:B------:R-:W-:Y:S02]  /*c5b0*/  SEL R5, RZ, 0x1, P0 ;  /* 0x00000001ff057807 */ /* 0x000fe40000000000 */
[----:B------:R-:W-:Y:S02]  /*c5c0*/  SEL R19, R19, RZ, P0 ;  /* 0x000000ff13137207 */ /* 0x000fe40000000000 */
[----:B-----5:R-:W-:-:S05]  /*c5d0*/  LOP3.LUT R10, R2, R5, RZ, 0x3c, !PT ;  /* 0x00000005020a7212 */ /* 0x020fca00078e3cff */
[----:B---3--:R3:W-:Y:S01]  /*c5e0*/  STL [R1], R10 ;  /* 0x0000000a01007387 */ /* 0x0087e20000100800 */
[----:B------:R-:W-:Y:S05]  /*c5f0*/  @!P6 BRA `(.L_x_2815) ;  /* 0x00000008007ce947 */ /* 0x000fea0003800000 */
[----:B------:R-:W-:Y:S01]  /*c600*/  IMAD.MOV.U32 R9, RZ, RZ, R3 ;  /* 0x000000ffff097224 */ /* 0x000fe200078e0003 */
[----:B------:R-:W-:Y:S06]  /*c610*/  @!P1 BRA `(.L_x_2816) ;  /* 0x0000000000509947 */ /* 0x000fec0003800000 */
[----:B-1----:R-:W4:Y:S01]  /*c620*/  LDL R7, [R1+0x8] ;  /* 0x0000080001077983 */ /* 0x002f220000100800 */
        /* <DEDUP_REMOVED lines=19> */
.L_x_2816:
[----:B------:R-:W1:Y:S01]  /*c760*/  S2R R4, SR_TID.X ;  /* 0x0000000000047919 */ /* 0x000e620000002100 */
[----:B----4-:R-:W-:Y:S01]  /*c770*/  LEA R6, R19, UR40, 0x3 ;  /* 0x0000002813067c11 */ /* 0x010fe2000f8e18ff */
[----:B------:R-:W-:Y:S01]  /*c780*/  BSSY B1, `(.L_x_2817) ;  /* 0x0000006000017945 */ /* 0x000fe20003800000 */
[----:B-1----:R-:W-:Y:S02]  /*c790*/  LOP3.LUT R5, R4, 0x7f, RZ, 0xc0, !PT ;  /* 0x0000007f04057812 */ /* 0x002fe400078ec0ff */
[----:B------:R-:W-:Y:S02]  /*c7a0*/  SHF.L.U32 R4, R10, 0x1f, RZ ;  /* 0x0000001f0a047819 */ /* 0x000fe400000006ff */
[----:B------:R-:W-:Y:S02]  /*c7b0*/  ISETP.NE.AND P3, PT, R5, RZ, PT ;  /* 0x000000ff0500720c */ /* 0x000fe40003f65270 */
[----:B------:R-:W1:Y:S02]  /*c7c0*/  SYNCS.PHASECHK.TRANS64.TRYWAIT P0, [R6+URZ+0x33480], R4 ;  /* 0x03348004060075a7 */ /* 0x000e64000800017f */
[----:B-1----:R-:W-:Y:S09]  /*c7d0*/  @!P0 BRA `(.L_x_2818) ;  /* 0x00000028008c8947 */ /* 0x002ff20003800000 */
.L_x_2867:
[----:B------:R-:W-:Y:S05]  /*c7e0*/  BSYNC B1 ;  /* 0x0000000000017941 */ /* 0x000fea0003800000 */
.L_x_2817:
        /* <DEDUP_REMOVED lines=9> */
.L_x_2820:
[----:B------:R-:W-:Y:S05]  /*c880*/  BSYNC B1 ;  /* 0x0000000000017941 */ /* 0x000fea0003800000 */
.L_x_2819:
[----:B------:R-:W-:Y:S01]  /*c890*/  IMAD.MOV.U32 R13, RZ, RZ, RZ ;  /* 0x000000ffff0d7224 */ /* 0x000fe200078e00ff */
[----:B------:R-:W-:Y:S01]  /*c8a0*/  R2UR UR12, R18 ;  /* 0x00000000120c72ca */ /* 0x000fe200000e0000 */
[----:B------:R-:W-:Y:S01]  /*c8b0*/  IMAD.U32 R5, RZ, RZ, UR40 ;  /* 0x00000028ff057e24 */ /* 0x000fe2000f8e00ff */
[----:B------:R-:W-:Y:S01]  /*c8c0*/  UIADD3 UR4, UP0, UR52, 0x470, URZ ;  /* 0x0000047034047890 */ /* 0x000fe2000ff1e03f */
[----:B------:R-:W-:Y:S01]  /*c8d0*/  PLOP3.LUT P0, PT, PT, PT, PT, 0x80, 0x0 ;  /* 0x000000000000781c */ /* 0x000fe20003f0f070 */
[----:B------:R-:W-:Y:S01]  /*c8e0*/  IMAD R9, R9, 0xa0, RZ ;  /* 0x000000a009097824 */ /* 0x000fe200078e02ff */
[----:B------:R-:W-:Y:S01]  /*c8f0*/  R2UR UR10, R13 ;  /* 0x000000000d0a72ca */ /* 0x000fe200000e0000 */
[----:B------:R-:W-:Y:S01]  /*c900*/  IMAD R7, R19, 0x7800, R5 ;  /* 0x0000780013077824 */ /* 0x000fe200078e0205 */
[----:B------:R-:W-:Y:S01]  /*c910*/  UIADD3.X UR5, URZ, UR53, URZ, UP0, !UPT ;  /* 0x000000353f057290 */ /* 0x000fe200087fe43f */
[----:B------:R-:W-:Y:S01]  /*c920*/  VIADD R5, R6, 0x33470 ;  /* 0x0003347006057836 */ /* 0x000fe20000000000 */
[----:B------:R-:W-:Y:S01]  /*c930*/  UMOV UR6, 0x0 ;  /* 0x0000000000067882 */ /* 0x000fe20000000000 */
[----:B------:R-:W-:Y:S01]  /*c940*/  UMOV UR7, 0x14f00000 ;  /* 0x14f0000000077882 */ /* 0x000fe20000000000 */
[----:B---3--:R-:W-:-:S09]  /*c950*/  IADD3 R10, R7, 0xf200, RZ ;  /* 0x0000f200070a7810 */ /* 0x008fd20007ffe0ff */
.L_x_2821:
        /* <DEDUP_REMOVED lines=8> */
[----:B---3--:R-:W-:Y:S05]  /*c9e0*/  @P0 BRA.U.ANY `(.L_x_2821) ;  /* 0xfffffffd00dc0947 */ /* 0x008fea000393ffff */
[----:B------:R-:W-:Y:S01]  /*c9f0*/  IMAD.MOV.U32 R10, RZ, RZ, 0x40 ;  /* 0x00000040ff0a7424 */ /* 0x000fe200078e00ff */
[----:B------:R-:W-:Y:S01]  /*ca00*/  R2UR UR12, R18 ;  /* 0x00000000120c72ca */ /* 0x000fe200000e0000 */
[----:B------:R-:W-:Y:S01]  /*ca10*/  VIADD R11, R7, 0x11a00 ;  /* 0x00011a00070b7836 */ /* 0x000fe20000000000 */
[----:B------:R-:W-:Y:S01]  /*ca20*/  PLOP3.LUT P0, PT, PT, PT, PT, 0x80, 0x0 ;  /* 0x000000000000781c */ /* 0x000fe20003f0f070 */
[----:B------:R-:W-:Y:S01]  /*ca30*/  UMOV UR6, 0x0 ;  /* 0x0000000000067882 */ /* 0x000fe20000000000 */
[----:B------:R-:W-:Y:S01]  /*ca40*/  R2UR UR10, R10 ;  /* 0x000000000a0a72ca */ /* 0x000fe200000e0000 */
[----:B------:R-:W-:-:S14]  /*ca50*/  UMOV UR7, 0x14f00000 ;  /* 0x14f0000000077882 */ /* 0x000fdc0000000000 */
.L_x_2822:
        /* <DEDUP_REMOVED lines=16> */
.L_x_2823:
        /* <DEDUP_REMOVED lines=9> */
[----:B------:R-:W3:Y:S01]  /*cbf0*/  SYNCS.PHASECHK.TRANS64.TRYWAIT P0, [R6+URZ+0x33440], R4 ;  /* 0x03344004060075a7 */ /* 0x000ee2000800017f */
[----:B------:R-:W-:Y:S04]  /*cc00*/  BSSY B1, `(.L_x_2824) ;  /* 0x0000002000017945 */ /* 0x000fe80003800000 */
[----:B---3--:R-:W-:Y:S05]  /*cc10*/  @!P0 BRA `(.L_x_2825) ;  /* 0x0000002400908947 */ /* 0x008fea0003800000 */
.L_x_2868:
[----:B------:R-:W-:Y:S05]  /*cc20*/  BSYNC B1 ;  /* 0x0000000000017941 */ /* 0x000fea0003800000 */
.L_x_2824:
[----:B------:R-:W-:Y:S01]  /*cc30*/  BSSY B1, `(.L_x_2826) ;  /* 0x000000b000017945 */ /* 0x000fe20003800000 */
[----:B-1-3--:R-:W-:Y:S02]  /*cc40*/  IMAD.MOV.U32 R4, RZ, RZ, 0x0 ;  /* 0x00000000ff047424 */ /* 0x00afe400078e00ff */
[----:B------:R-:W-:Y:S01]  /*cc50*/  IMAD.MOV.U32 R5, RZ, RZ, 0x14f00000 ;  /* 0x14f00000ff057424 */ /* 0x000fe200078e00ff */
[----:B------:R-:W-:Y:S06]  /*cc60*/  @P3 BRA `(.L_x_2827) ;  /* 0x00000000001c3947 */ /* 0x000fec0003800000 */
[----:B------:R-:W1:Y:S02]  /*cc70*/  S2R R12, SR_TID.X ;  /* 0x00000000000c7919 */ /* 0x000e640000002100 */
[----:B-1----:R-:W-:Y:S01]  /*cc80*/  LOP3.LUT R14, R12, 0x1f, RZ, 0xc0, !PT ;  /* 0x0000001f0c0e7812 */ /* 0x002fe200078ec0ff */
[----:B------:R-:W-:-:S03]  /*cc90*/  IMAD.MOV.U32 R12, RZ, RZ, 0x7800 ;  /* 0x00007800ff0c7424 */ /* 0x000fc600078e00ff */
[----:B------:R-:W-:Y:S01]  /*cca0*/  ISETP.NE.AND P0, PT, R14, RZ, PT ;  /* 0x000000ff0e00720c */ /* 0x000fe20003f05270 */
[----:B------:R1:W-:-:S12]  /*ccb0*/  SYNCS.ARRIVE.TRANS64 RZ, [R6+URZ+0x33430], R12 ;  /* 0x0334300c06ff79a7 */ /* 0x0003d8000800003f */
[----:B-1----:R-:W-:Y:S05]  /*ccc0*/  @!P0 BRA `(.L_x_2827) ;  /* 0x0000000000048947 */ /* 0x002fea0003800000 */
[----:B------:R-:W-:Y:S01]  /*ccd0*/  BPT.TRAP 0x1 ;  /* 0x000000040000795c */ /* 0x000fe20000300000 */
.L_x_2827:
[----:B------:R-:W-:Y:S05]  /*cce0*/  BSYNC B1 ;  /* 0x0000000000017941 */ /* 0x000fea0003800000 */
.L_x_2826:
[----:B------:R-:W-:Y:S01]  /*ccf0*/  R2UR UR10, R13 ;  /* 0x000000000d0a72ca */ /* 0x000fe200000e0000 */
[----:B------:R-:W-:Y:S01]  /*cd00*/  UIADD3 UR4, UP0, UR52, 0x370, URZ ;  /* 0x0000037034047890 */ /* 0x000fe2000ff1e03f */
[----:B------:R-:W-:Y:S01]  /*cd10*/  R2UR UR6, R4 ;  /* 0x00000000040672ca */ /* 0x000fe200000e0000 */
[----:B------:R-:W-:Y:S01]  /*cd20*/  VIADD R6, R6, 0x33430 ;  /* 0x0003343006067836 */ /* 0x000fe20000000000 */
[----:B------:R-:W-:Y:S01]  /*cd30*/  R2UR UR7, R5 ;  /* 0x00000000050772ca */ /* 0x000fe200000e0000 */
[----:B------:R-:W-:Y:S01]  /*cd40*/  VIADD R12, R7, 0x24200 ;  /* 0x00024200070c7836 */ /* 0x000fe20000000000 */
[----:B------:R-:W-:Y:S01]  /*cd50*/  R2UR UR12, R18 ;  /* 0x00000000120c72ca */ /* 0x000fe200000e0000 */
[----:B------:R-:W-:Y:S01]  /*cd60*/  UIADD3.X UR5, URZ, UR53, URZ, UP0, !UPT ;  /* 0x000000353f057290 */ /* 0x000fe200087fe43f */
[----:B------:R-:W-:-:S13]  /*cd70*/  PLOP3.LUT P0, PT, PT, PT, PT, 0x80, 0x0 ;  /* 0x000000000000781c */ /* 0x000fda0003f0f070 */
.L_x_2828:
        /* <DEDUP_REMOVED lines=9> */
[----:B------:R-:W-:Y:S02]  /*ce10*/  R2UR UR6, R4 ;  /* 0x00000000040672ca */ /* 0x000fe400000e0000 */
[----:B------:R-:W-:Y:S02]  /*ce20*/  R2UR UR7, R5 ;  /* 0x00000000050772ca */ /* 0x000fe400000e0000 */
[----:B------:R-:W-:Y:S02]  /*ce30*/  R2UR UR12, R18 ;  /* 0x00000000120c72ca */ /* 0x000fe400000e0000 */
[----:B------:R-:W-:Y:S01]  /*ce40*/  R2UR UR10, R10 ;  /* 0x000000000a0a72ca */ /* 0x000fe200000e0000 */
[----:B------:R-:W-:Y:S01]  /*ce50*/  VIADD R10, R7, 0x26a00 ;  /* 0x00026a00070a7836 */ /* 0x000fe20000000000 */
[----:B------:R-:W-:-:S13]  /*ce60*/  PLOP3.LUT P0, PT, PT, PT, PT, 0x80, 0x0 ;  /* 0x000000000000781c */ /* 0x000fda0003f0f070 */
.L_x_2829:
        /* <DEDUP_REMOVED lines=9> */
[----:B------:R-:W-:Y:S01]  /*cf00*/  R2UR UR10, R11 ;  /* 0x000000000b0a72ca */ /* 0x000fe200000e0000 */
[----:B------:R-:W-:Y:S01]  /*cf10*/  VIADD R7, R7, 0x29200 ;  /* 0x0002920007077836 */ /* 0x000fe20000000000 */
[----:B------:R-:W-:Y:S02]  /*cf20*/  R2UR UR6, R4 ;  /* 0x00000000040672ca */ /* 0x000fe400000e0000 */
[----:B------:R-:W-:Y:S02]  /*cf30*/  R2UR UR7, R5 ;  /* 0x00000000050772ca */ /* 0x000fe400000e0000 */
[----:B------:R-:W-:Y:S02]  /*cf40*/  R2UR UR12, R18 ;  /* 0x00000000120c72ca */ /* 0x000fe400000e0000 */
[----:B------:R-:W-:-:S13]  /*cf50*/  PLOP3.LUT P0, PT, PT, PT, PT, 0x80, 0x0 ;  /* 0x000000000000781c */ /* 0x000fda0003f0f070 */
.L_x_2830:
        /* <DEDUP_REMOVED lines=9> */
.L_x_2815:
[----:B------:R-:W-:Y:S05]  /*cff0*/  BSYNC B0 ;  /* 0x0000000000007941 */ /* 0x000fea0003800000 */
.L_x_2814:
[----:B------:R-:W-:-:S06]  /*d000*/  UISETP.NE.AND UP0, UPT, UR43, 0x3, UPT ;  /* 0x000000032b00788c */ /* 0x000fcc000bf05270 */
[----:B------:R-:W-:-:S13]  /*d010*/  PLOP3.LUT P0, PT, PT, PT, UP0, 0x80, 0x0 ;  /* 0x000000000000781c */ /* 0x000fda0003f0f008 */
[----:B------:R-:W-:Y:S05]  /*d020*/  @!P0 BRA `(.L_x_2831) ;  /* 0x0000000000048947 */ /* 0x000fea0003800000 */
[----:B------:R-:W-:Y:S01]  /*d030*/  BPT.TRAP 0x1 ;  /* 0x000000040000795c */ /* 0x000fe20000300000 */
.L_x_2831:
[----:B------:R-:W-:Y:S01]  /*d040*/  LOP3.LUT R5, R2, 0x1, RZ, 0x3c, !PT ;  /* 0x0000000102057812 */ /* 0x000fe200078e3cff */
[----:B------:R-:W-:Y:S01]  /*d050*/  IMAD.U32 R4, RZ, RZ, UR48 ;  /* 0x00000030ff047e24 */ /* 0x000fe2000f8e00ff */
[----:B------:R-:W-:Y:S01]  /*d060*/  LEA R12, R8, UR40, 0x3 ;  /* 0x00000028080c7c11 */ /* 0x000fe2000f8e18ff */
[----:B------:R-:W-:Y:S01]  /*d070*/  BSSY B0, `(.L_x_2832) ;  /* 0x0000005000007945 */ /* 0x000fe20003800000 */
[----:B------:R-:W-:Y:S02]  /*d080*/  SHF.L.U32 R5, R5, 0x1f, RZ ;  /* 0x0000001f05057819 */ /* 0x000fe400000006ff */
[----:B------:R-:W-:Y:S02]  /*d090*/  ISETP.NE.AND P0, PT, R4, 0x3, PT ;  /* 0x000000030400780c */ /* 0x000fe40003f05270 */
[----:B------:R-:W4:Y:S02]  /*d0a0*/  SYNCS.PHASECHK.TRANS64.TRYWAIT P3, [R12+URZ+0x33470], R5 ;  /* 0x033470050c0075a7 */ /* 0x000f24000806017f */
[----:B----4-:R-:W-:Y:S09]  /*d0b0*/  @!P3 BRA `(.L_x_2833) ;  /* 0x00000020007cb947 */ /* 0x010ff20003800000 */
.L_x_2869:
[----:B------:R-:W-:Y:S05]  /*d0c0*/  BSYNC B0 ;  /* 0x0000000000007941 */ /* 0x000fea0003800000 */
.L_x_2832:
[----:B------:R-:W-:Y:S05]  /*d0d0*/  @!P0 BRA `(.L_x_2834) ;  /* 0x0000000000048947 */ /* 0x000fea0003800000 */
[----:B------:R-:W-:Y:S01]  /*d0e0*/  BPT.TRAP 0x1 ;  /* 0x000000040000795c */ /* 0x000fe20000300000 */
.L_x_2834:
[----:B----4-:R-:W-:Y:S01]  /*d0f0*/  SHF.L.U32 R5, R2, 0x1f, RZ ;  /* 0x0000001f02057819 */ /* 0x010fe200000006ff */
[----:B------:R-:W-:-:S03]  /*d100*/  IMAD R2, R8, 0x7800, RZ ;  /* 0x0000780008027824 */ /* 0x000fc600078e02ff */
[----:B------:R-:W4:Y:S02]  /*d110*/  SYNCS.PHASECHK.TRANS64.TRYWAIT P3, [R12+URZ+0x33460], R5 ;  /* 0x033460050c0075a7 */ /* 0x000f24000806017f */
[----:B----4-:R-:W-:Y:S05]  /*d120*/  @!P3 BRA `(.L_x_2835) ;  /* 0x000000200074b947 */ /* 0x010fea0003800000 */
.L_x_2870:
[C---:B------:R-:W-:Y:S01]  /*d130*/  LOP3.LUT R13, R2.reuse, R17, RZ, 0xfc, !PT ;  /* 0x00000011020d7212 */ /* 0x040fe200078efcff */
[----:B------:R-:W-:Y:S05]  /*d140*/  WARPSYNC.ALL ;  /* 0x0000000000007948 */ /* 0x000fea0003800000 */
[----:B-1--4-:R1:W4:Y:S01]  /*d150*/  LDSM.16.MT88.4 R4, [R13+UR40+0xf200] ;  /* 0x00f200280d04783b */ /* 0x0123220008004200 */
[----:B------:R-:W-:Y:S02]  /*d160*/  IMAD.U32 R14, RZ, RZ, UR40 ;  /* 0x00000028ff0e7e24 */ /* 0x000fe4000f8e00ff */
[----:B------:R-:W-:Y:S02]  /*d170*/  VIADD R15, R2, 0x2800 ;  /* 0x00002800020f7836 */ /* 0x000fe40000000000 */
[----:B------:R-:W-:-:S02]  /*d180*/  VIADD R14, R14, 0x200 ;  /* 0x000002000e0e7836 */ /* 0x000fc40000000000 */
[C---:B------:R-:W-:Y:S02]  /*d190*/  VIADD R21, R2.reuse, 0x5800 ;  /* 0x0000580002157836 */ /* 0x040fe40000000000 */
[----:B-1----:R-:W-:Y:S01]  /*d1a0*/  VIADD R13, R2, 0x800 ;  /* 0x00000800020d7836 */ /* 0x002fe20000000000 */
[C-C-:B----4-:R-:W-:Y:S02]  /*d1b0*/  PRMT R8, R4.reuse, 0x6420, R5.reuse ;  /* 0x0000642004087816 */ /* 0x150fe40000000005 */
[----:B------:R-:W-:Y:S02]  /*d1c0*/  PRMT R9, R4, 0x7531, R5 ;  /* 0x0000753104097816 */ /* 0x000fe40000000005 */
[----:B------:R-:W-:Y:S02]  /*d1d0*/  LOP3.LUT R4, R2, R16, RZ, 0xfc, !PT ;  /* 0x0000001002047212 */ /* 0x000fe400078efcff */
[C-C-:B---3--:R-:W-:Y:S02]  /*d1e0*/  PRMT R10, R6.reuse, 0x6420, R7.reuse ;  /* 0x00006420060a7816 */ /* 0x148fe40000000007 */
[----:B------:R-:W-:Y:S01]  /*d1f0*/  PRMT R11, R6, 0x7531, R7 ;  /* 0x00007531060b7816 */ /* 0x000fe20000000007 */
[----:B------:R-:W-:Y:S01]  /*d200*/  IMAD.IADD R14, R14, 0x1, R4 ;  /* 0x000000010e0e7824 */ /* 0x000fe200078e0204 */
[----:B------:R-:W-:-:S02]  /*d210*/  LOP3.LUT R5, R15, R17, RZ, 0xfc, !PT ;  /* 0x000000110f057212 */ /* 0x000fc400078efcff */
[----:B------:R-:W-:Y:S02]  /*d220*/  LOP3.LUT R15, R15, R16, RZ, 0xfc, !PT ;  /* 0x000000100f0f7212 */ /* 0x000fe400078efcff */
[----:B------:R1:W-:Y:S04]  /*d230*/  STSM.16.M88.4 [R14], R8 ;  /* 0x000000080e007844 */ /* 0x0003e80000000200 */
[----:B------:R-:W3:Y:S01]  /*d240*/  LDSM.16.MT88.4 R4, [R5+UR40+0xf200] ;  /* 0x00f200280504783b */ /* 0x000ee20008004200 */
[----:B-1----:R-:W-:-:S04]  /*d250*/  IMAD.U32 R14, RZ, RZ, UR40 ;  /* 0x00000028ff0e7e24 */ /* 0x002fc8000f8e00ff */
[----:B------:R-:W-:Y:S01]  /*d260*/  VIADD R14, R14, 0x200 ;  /* 0x000002000e0e7836 */ /* 0x000fe20000000000 */
[C-C-:B---3--:R-:W-:Y:S02]  /*d270*/  PRMT R8, R4.reuse, 0x6420, R5.reuse ;  /* 0x0000642004087816 */ /* 0x148fe40000000005 */
[----:B------:R-:W-:Y:S01]  /*d280*/  PRMT R9, R4, 0x7531, R5 ;  /* 0x0000753104097816 */ /* 0x000fe20000000005 */
[----:B------:R-:W-:Y:S01]  /*d290*/  VIADD R5, R2, 0x5000 ;  /* 0x0000500002057836 */ /* 0x000fe20000000000 */
[----:B------:R-:W-:Y:S02]  /*d2a0*/  LOP3.LUT R4, R13, R16, RZ, 0xfc, !PT ;  /* 0x000000100d047212 */ /* 0x000fe400078efcff */
[C-C-:B------:R-:W-:Y:S02]  /*d2b0*/  PRMT R10, R6.reuse, 0x6420, R7.reuse ;  /* 0x00006420060a7816 */ /* 0x140fe40000000007 */
[----:B------:R-:W-:Y:S02]  /*d2c0*/  PRMT R11, R6, 0x7531, R7 ;  /* 0x00007531060b7816 */ /* 0x000fe40000000007 */
[----:B------:R-:W-:Y:S01]  /*d2d0*/  IADD3 R4, R14, R4, RZ ;  /* 0x000000040e047210 */ /* 0x000fe20007ffe0ff */
[----:B------:R-:W-:Y:S01]  /*d2e0*/  VIADD R14, R2, 0x1000 ;  /* 0x00001000020e7836 */ /* 0x000fe20000000000 */
[----:B------:R-:W-:-:S03]  /*d2f0*/  LOP3.LUT R20, R5, R17, RZ, 0xfc, !PT ;  /* 0x0000001105147212 */ /* 0x000fc600078efcff */
[----:B------:R-:W-:Y:S04]  /*d300*/  STSM.16.M88.4 [R4], R8 ;  /* 0x0000000804007844 */ /* 0x000fe80000000200 */
[----:B------:R1:W3:Y:S02]  /*d310*/  LDSM.16.MT88.4 R4, [R20+UR40+0xf200] ;  /* 0x00f200281404783b */ /* 0x0002e40008004200 */
[----:B-1----:R-:W-:Y:S01]  /*d320*/  VIADD R20, R2, 0x1800 ;  /* 0x0000180002147836 */ /* 0x002fe20000000000 */
[C-C-:B---3--:R-:W-:Y:S02]  /*d330*/  PRMT R8, R4.reuse, 0x6420, R5.reuse ;  /* 0x0000642004087816 */ /* 0x148fe40000000005 */
[----:B------:R-:W-:Y:S01]  /*d340*/  PRMT R9, R4, 0x7531, R5 ;  /* 0x0000753104097816 */ /* 0x000fe20000000005 */
[----:B------:R-:W-:Y:S01]  /*d350*/  IMAD.U32 R5, RZ, RZ, UR40 ;  /* 0x00000028ff057e24 */ /* 0x000fe2000f8e00ff */
[----:B------:R-:W-:-:S02]  /*d360*/  LOP3.LUT R4, R14, R16, RZ, 0xfc, !PT ;  /* 0x000000100e047212 */ /* 0x000fc400078efcff */
[C-C-:B------:R-:W-:Y:S01]  /*d370*/  PRMT R10, R6.reuse, 0x6420, R7.reuse ;  /* 0x00006420060a7816 */ /* 0x140fe20000000007 */
[----:B------:R-:W-:Y:S01]  /*d380*/  VIADD R5, R5, 0x200 ;  /* 0x0000020005057836 */ /* 0x000fe20000000000 */
[----:B------:R-:W-:-:S03]  /*d390*/  PRMT R11, R6, 0x7531, R7 ;  /* 0x00007531060b7816 */ /* 0x000fc60000000007 */
[----:B------:R-:W-:Y:S01]  /*d3a0*/  IMAD.IADD R4, R5, 0x1, R4 ;  /* 0x0000000105047824 */ /* 0x000fe200078e0204 */
[----:B------:R-:W-:Y:S01]  /*d3b0*/  LOP3.LUT R5, R13, R17, RZ, 0xfc, !PT ;  /* 0x000000110d057212 */ /* 0x000fe200078efcff */
[----:B------:R-:W-:-:S03]  /*d3c0*/  IMAD.U32 R13, RZ, RZ, UR40 ;  /* 0x00000028ff0d7e24 */ /* 0x000fc6000f8e00ff */
[----:B------:R-:W-:Y:S01]  /*d3d0*/  STSM.16.M88.4 [R4], R8 ;  /* 0x0000000804007844 */ /* 0x000fe20000000200 */
[----:B------:R-:W-:-:S03]  /*d3e0*/  VIADD R13, R13, 0x200 ;  /* 0x000002000d0d7836 */ /* 0x000fc60000000000 */
[----:B------:R-:W1:Y:S02]  /*d3f0*/  LDSM.16.MT88.4 R4, [R5+UR40+0xf200] ;  /* 0x00f200280504783b */ /* 0x000e640008004200 */
[C-C-:B-1----:R-:W-:Y:S02]  /*d400*/  PRMT R8, R4.reuse, 0x6420, R5.reuse ;  /* 0x0000642004087816 */ /* 0x142fe40000000005 */
[----:B------:R-:W-:Y:S02]  /*d410*/  PRMT R9, R4, 0x7531, R5 ;  /* 0x0000753104097816 */ /* 0x000fe40000000005 */
[----:B------:R-:W-:Y:S02]  /*d420*/  LOP3.LUT R4, R20, R16, RZ, 0xfc, !PT ;  /* 0x0000001014047212 */ /* 0x000fe400078efcff */
[C-C-:B------:R-:W-:Y:S02]  /*d430*/  PRMT R10, R6.reuse, 0x6420, R7.reuse ;  /* 0x00006420060a7816 */ /* 0x140fe40000000007 */
[----:B------:R-:W-:Y:S01]  /*d440*/  PRMT R11, R6, 0x7531, R7 ;  /* 0x00007531060b7816 */ /* 0x000fe20000000007 */
[----:B------:R-:W-:-:S02]  /*d450*/  IMAD.IADD R4, R13, 0x1, R4 ;  /* 0x000000010d047824 */ /* 0x000fc400078e0204 */
[----:B------:R-:W-:-:S03]  /*d460*/  VIADD R13, R2, 0x3000 ;  /* 0x00003000020d7836 */ /* 0x000fc60000000000 */
[----:B------:R1:W-:Y:S02]  /*d470*/  STSM.16.M88.4 [R4], R8 ;  /* 0x0000000804007844 */ /* 0x0003e40000000200 */
[C---:B-1----:R-:W-:Y:S02]  /*d480*/  LOP3.LUT R4, R13.reuse, R17, RZ, 0xfc, !PT ;  /* 0x000000110d047212 */ /* 0x042fe400078efcff */
[----:B------:R-:W-:-:S04]  /*d490*/  LOP3.LUT R13, R13, R16, RZ, 0xfc, !PT ;  /* 0x000000100d0d7212 */ /* 0x000fc800078efcff */
[----:B------:R-:W1:Y:S02]  /*d4a0*/  LDSM.16.MT88.4 R4, [R4+UR40+0xf200] ;  /* 0x00f200280404783b */ /* 0x000e640008004200 */
[C-C-:B-1----:R-:W-:Y:S02]  /*d4b0*/  PRMT R8, R4.reuse, 0x6420, R5.reuse ;  /* 0x0000642004087816 */ /* 0x142fe40000000005 */
[----:B------:R-:W-:Y:S01]  /*d4c0*/  PRMT R9, R4, 0x7531, R5 ;  /* 0x0000753104097816 */ /* 0x000fe20000000005 */
[----:B------:R-:W-:Y:S01]  /*d4d0*/  VIADD R4, R2, 0x2000 ;  /* 0x0000200002047836 */ /* 0x000fe20000000000 */
[C-C-:B------:R-:W-:Y:S01]  /*d4e0*/  PRMT R10, R6.reuse, 0x6420, R7.reuse ;  /* 0x00006420060a7816 */ /* 0x140fe20000000007 */
[----:B------:R-:W-:Y:S01]  /*d4f0*/  IMAD.U32 R5, RZ, RZ, UR40 ;  /* 0x00000028ff057e24 */ /* 0x000fe2000f8e00ff */
[----:B------:R-:W-:Y:S02]  /*d500*/  PRMT R11, R6, 0x7531, R7 ;  /* 0x00007531060b7816 */ /* 0x000fe40000000007 */
[----:B------:R-:W-:Y:S01]  /*d510*/  LOP3.LUT R4, R4, R16, RZ, 0xfc, !PT ;  /* 0x0000001004047212 */ /* 0x000fe200078efcff */
[----:B------:R-:W-:-:S04]  /*d520*/  VIADD R5, R5, 0x200 ;  /* 0x0000020005057836 */ /* 0x000fc80000000000 */
[----:B------:R-:W-:-:S05]  /*d530*/  IMAD.IADD R4, R5, 0x1, R4 ;  /* 0x0000000105047824 */ /* 0x000fca00078e0204 */
[----:B------:R1:W-:Y:S02]  /*d540*/  STSM.16.M88.4 [R4], R8 ;  /* 0x0000000804007844 */ /* 0x0003e40000000200 */
[C---:B-1----:R-:W-:Y:S02]  /*d550*/  LOP3.LUT R4, R21.reuse, R17, RZ, 0xfc, !PT ;  /* 0x0000001115047212 */ /* 0x042fe400078efcff */
[----:B------:R-:W-:-:S04]  /*d560*/  LOP3.LUT R21, R21, R16, RZ, 0xfc, !PT ;  /* 0x0000001015157212 */ /* 0x000fc800078efcff */
[----:B------:R-:W1:Y:S02]  /*d570*/  LDSM.16.MT88.4 R4, [R4+UR40+0xf200] ;  /* 0x00f200280404783b */ /* 0x000e640008004200 */
[C-C-:B-1----:R-:W-:Y:S02]  /*d580*/  PRMT R8, R4.reuse, 0x6420, R5.reuse ;  /* 0x0000642004087816 */ /* 0x142fe40000000005 */
[----:B------:R-:W-:Y:S01]  /*d590*/  PRMT R9, R4, 0x7531, R5 ;  /* 0x0000753104097816 */ /* 0x000fe20000000005 */
[----:B------:R-:W-:Y:S01]  /*d5a0*/  IMAD.U32 R5, RZ, RZ, UR40 ;  /* 0x00000028ff057e24 */ /* 0x000fe2000f8e00ff */
[C-C-:B------:R-:W-:Y:S02]  /*d5b0*/  PRMT R10, R6.reuse, 0x6420, R7.reuse ;  /* 0x00006420060a7816 */ /* 0x140fe40000000007 */
[----:B------:R-:W-:Y:S01]  /*d5c0*/  PRMT R11, R6, 0x7531, R7 ;  /* 0x00007531060b7816 */ /* 0x000fe20000000007 */
[----:B------:R-:W-:Y:S01]  /*d5d0*/  VIADD R5, R5, 0x200 ;  /* 0x0000020005057836 */ /* 0x000fe20000000000 */
[----:B------:R-:W-:Y:S01]  /*d5e0*/  LOP3.LUT R4, R14, R17, RZ, 0xfc, !PT ;  /* 0x000000110e047212 */ /* 0x000fe200078efcff */
[----:B------:R-:W-:-:S02]  /*d5f0*/  IMAD.U32 R14, RZ, RZ, UR40 ;  /* 0x00000028ff0e7e24 */ /* 0x000fc4000f8e00ff */
[----:B------:R-:W-:-:S03]  /*d600*/  IMAD.IADD R15, R5, 0x1, R15 ;  /* 0x00000001050f7824 */ /* 0x000fc600078e020f */
[----:B------:R-:W-:Y:S02]  /*d610*/  IADD3 R14, R14, 0x200, RZ ;  /* 0x000002000e0e7810 */ /* 0x000fe40007ffe0ff */
[----:B------:R1:W-:Y:S03]  /*d620*/  STSM.16.M88.4 [R15], R8 ;  /* 0x000000080f007844 */ /* 0x0003e60000000200 */
[----:B------:R-:W-:Y:S01]  /*d630*/  IMAD.IADD R13, R14, 0x1, R13 ;  /* 0x000000010e0d7824 */ /* 0x000fe200078e020d */
[----:B------:R-:W3:Y:S01]  /*d640*/  LDSM.16.MT88.4 R4, [R4+UR40+0xf200] ;  /* 0x00f200280404783b */ /* 0x000ee20008004200 */
[----:B-1----:R-:W-:Y:S01]  /*d650*/  VIADD R15, R2, 0x6000 ;  /* 0x00006000020f7836 */ /* 0x002fe20000000000 */
[C-C-:B---3--:R-:W-:Y:S02]  /*d660*/  PRMT R8, R4.reuse, 0x6420, R5.reuse ;  /* 0x0000642004087816 */ /* 0x148fe40000000005 */
[----:B------:R-:W-:-:S02]  /*d670*/  PRMT R9, R4, 0x7531, R5 ;  /* 0x0000753104097816 */ /* 0x000fc40000000005 */
[C-C-:B------:R-:W-:Y:S02]  /*d680*/  PRMT R10, R6.reuse, 0x6420, R7.reuse ;  /* 0x00006420060a7816 */ /* 0x140fe40000000007 */
[----:B------:R-:W-:-:S05]  /*d690*/  PRMT R11, R6, 0x7531, R7 ;  /* 0x00007531060b7816 */ /* 0x000fca0000000007 */
[----:B------:R1:W-:Y:S02]  /*d6a0*/  STSM.16.M88.4 [R13], R8 ;  /* 0x000000080d007844 */ /* 0x0003e40000000200 */
[C---:B-1----:R-:W-:Y:S02]  /*d6b0*/  VIADD R10, R2.reuse, 0x3800 ;  /* 0x00003800020a7836 */ /* 0x042fe40000000000 */
[----:B------:R-:W-:-:S03]  /*d6c0*/  VIADD R13, R2, 0x4000 ;  /* 0x00004000020d7836 */ /* 0x000fc60000000000 */
[----:B------:R-:W-:-:S06]  /*d6d0*/  LOP3.LUT R4, R10, R17, RZ, 0xfc, !PT ;  /* 0x000000110a047212 */ /* 0x000fcc00078efcff */
[----:B------:R-:W1:Y:S02]  /*d6e0*/  LDSM.16.MT88.4 R4, [R4+UR40+0xf200] ;  /* 0x00f200280404783b */ /* 0x000e640008004200 */
[C-C-:B-1----:R-:W-:Y:S02]  /*d6f0*/  PRMT R8, R4.reuse, 0x6420, R5.reuse ;  /* 0x0000642004087816 */ /* 0x142fe40000000005 */
[----:B------:R-:W-:Y:S02]  /*d700*/  PRMT R9, R4, 0x7531, R5 ;  /* 0x0000753104097816 */ /* 0x000fe40000000005 */
[----:B------:R-:W-:Y:S02]  /*d710*/  LOP3.LUT R4, R10, R16, RZ, 0xfc, !PT ;  /* 0x000000100a047212 */ /* 0x000fe400078efcff */
[C-C-:B------:R-:W-:Y:S02]  /*d720*/  PRMT R10, R6.reuse, 0x6420, R7.reuse ;  /* 0x00006420060a7816 */ /* 0x140fe40000000007 */
[----:B------:R-:W-:Y:S01]  /*d730*/  PRMT R11, R6, 0x7531, R7 ;  /* 0x00007531060b7816 */ /* 0x000fe20000000007 */
[----:B------:R-:W-:-:S05]  /*d740*/  IMAD.IADD R4, R14, 0x1, R4 ;  /* 0x000000010e047824 */ /* 0x000fca00078e0204 */
[----:B------:R1:W-:Y:S02]  /*d750*/  STSM.16.M88.4 [R4], R8 ;  /* 0x0000000804007844 */ /* 0x0003e40000000200 */
[C---:B-1----:R-:W-:Y:S02]  /*d760*/  LOP3.LUT R4, R15.reuse, R17, RZ, 0xfc, !PT ;  /* 0x000000110f047212 */ /* 0x042fe400078efcff */
[----:B------:R-:W-:-:S04]  /*d770*/  LOP3.LUT R15, R15, R16, RZ, 0xfc, !PT ;  /* 0x000000100f0f7212 */ /* 0x000fc800078efcff */
        /* <DEDUP_REMOVED lines=9> */
[----:B-1----:R-:W-:-:S06]  /*d810*/  LOP3.LUT R4, R20, R17, RZ, 0xfc, !PT ;  /* 0x0000001114047212 */ /* 0x002fcc00078efcff */
[----:B------:R-:W1:Y:S02]  /*d820*/  LDSM.16.MT88.4 R4, [R4+UR40+0xf200] ;  /* 0x00f200280404783b */ /* 0x000e640008004200 */
[C-C-:B-1----:R-:W-:Y:S02]  /*d830*/  PRMT R8, R4.reuse, 0x6420, R5.reuse ;  /* 0x0000642004087816 */ /* 0x142fe40000000005 */
[----:B------:R-:W-:Y:S01]  /*d840*/  PRMT R9, R4, 0x7531, R5 ;  /* 0x0000753104097816 */ /* 0x000fe20000000005 */
[----:B------:R-:W-:Y:S01]  /*d850*/  IMAD.U32 R5, RZ, RZ, UR40 ;  /* 0x00000028ff057e24 */ /* 0x000fe2000f8e00ff */
[----:B------:R-:W-:Y:S02]  /*d860*/  LOP3.LUT R4, R14, R16, RZ, 0xfc, !PT ;  /* 0x000000100e047212 */ /* 0x000fe400078efcff */
[C-C-:B------:R-:W-:Y:S01]  /*d870*/  PRMT R10, R6.reuse, 0x6420, R7.reuse ;  /* 0x00006420060a7816 */ /* 0x140fe20000000007 */
[----:B------:R-:W-:Y:S01]  /*d880*/  VIADD R5, R5, 0x200 ;  /* 0x0000020005057836 */ /* 0x000fe20000000000 */
[----:B------:R-:W-:-:S02]  /*d890*/  PRMT R11, R6, 0x7531, R7 ;  /* 0x00007531060b7816 */ /* 0x000fc40000000007 */
[----:B------:R-:W-:Y:S01]  /*d8a0*/  LOP3.LUT R14, R14, R17, RZ, 0xfc, !PT ;  /* 0x000000110e0e7212 */ /* 0x000fe200078efcff */
[----:B------:R-:W-:-:S05]  /*d8b0*/  IMAD.IADD R4, R5, 0x1, R4 ;  /* 0x0000000105047824 */ /* 0x000fca00078e0204 */
[----:B------:R1:W-:Y:S02]  /*d8c0*/  STSM.16.M88.4 [R4], R8 ;  /* 0x0000000804007844 */ /* 0x0003e40000000200 */
[----:B-1----:R-:W-:Y:S01]  /*d8d0*/  LOP3.LUT R4, R13, R17, RZ, 0xfc, !PT ;  /* 0x000000110d047212 */ /* 0x002fe200078efcff */
[----:B------:R-:W-:Y:S02]  /*d8e0*/  VIADD R11, R2, 0x5000 ;  /* 0x00005000020b7836 */ /* 0x000fe40000000000 */
[----:B------:R-:W-:-:S03]  /*d8f0*/  IMAD.U32 R13, RZ, RZ, UR40 ;  /* 0x00000028ff0d7e24 */ /* 0x000fc6000f8e00ff */
[----:B------:R-:W1:Y:S01]  /*d900*/  LDSM.16.MT88.4 R4, [R4+UR40+0xf200] ;  /* 0x00f200280404783b */ /* 0x000e620008004200 */
[----:B------:R-:W-:Y:S01]  /*d910*/  VIADD R13, R13, 0x200 ;  /* 0x000002000d0d7836 */ /* 0x000fe20000000000 */
        /* <DEDUP_REMOVED lines=13> */
[----:B------:R-:W-:Y:S01]  /*d9f0*/  IMAD.U32 R4, RZ, RZ, UR40 ;  /* 0x00000028ff047e24 */ /* 0x000fe2000f8e00ff */
[--C-:B------:R-:W-:Y:S01]  /*da00*/  PRMT R10, R6, 0x6420, R7.reuse ;  /* 0x00006420060a7816 */ /* 0x100fe20000000007 */
[----:B------:R-:W-:Y:S01]  /*da10*/  VIADD R5, R2, 0x2000 ;  /* 0x0000200002057836 */ /* 0x000fe20000000000 */
[----:B------:R-:W-:Y:S01]  /*da20*/  PRMT R11, R6, 0x7531, R7 ;  /* 0x00007531060b7816 */ /* 0x000fe20000000007 */
[----:B------:R-:W-:Y:S02]  /*da30*/  VIADD R4, R4, 0x200 ;  /* 0x0000020004047836 */ /* 0x000fe40000000000 */
[----:B------:R-:W-:Y:S01]  /*da40*/  VIADD R2, R2, 0x7000 ;  /* 0x0000700002027836 */ /* 0x000fe20000000000 */
[----:B------:R-:W-:Y:S01]  /*da50*/  LOP3.LUT R20, R5, R17, RZ, 0xfc, !PT ;  /* 0x0000001105147212 */ /* 0x000fe200078efcff */
[----:B------:R-:W-:-:S05]  /*da60*/  IMAD.IADD R21, R4, 0x1, R21 ;  /* 0x0000000104157824 */ /* 0x000fca00078e0215 */
[----:B------:R-:W-:Y:S04]  /*da70*/  STSM.16.M88.4 [R21], R8 ;  /* 0x0000000815007844 */ /* 0x000fe80000000200 */
[----:B------:R-:W1:Y:S02]  /*da80*/  LDSM.16.MT88.4 R4, [R20+UR40+0xf200] ;  /* 0x00f200281404783b */ /* 0x000e640008004200 */
[C-C-:B-1----:R-:W-:Y:S02]  /*da90*/  PRMT R8, R4.reuse, 0x6420, R5.reuse ;  /* 0x0000642004087816 */ /* 0x142fe40000000005 */
[----:B------:R-:W-:Y:S02]  /*daa0*/  PRMT R9, R4, 0x7531, R5 ;  /* 0x0000753104097816 */ /* 0x000fe40000000005 */
[----:B------:R-:W-:-:S02]  /*dab0*/  MOV R5, UR40 ;  /* 0x0000002800057c02 */ /* 0x000fc40008000f00 */
[C-C-:B------:R-:W-:Y:S02]  /*dac0*/  PRMT R10, R6.reuse, 0x6420, R7.reuse ;  /* 0x00006420060a7816 */ /* 0x140fe40000000007 */
[----:B------:R-:W-:Y:S01]  /*dad0*/  PRMT R11, R6, 0x7531, R7 ;  /* 0x00007531060b7816 */ /* 0x000fe20000000007 */
[----:B------:R-:W-:-:S04]  /*dae0*/  VIADD R5, R5, 0x200 ;  /* 0x0000020005057836 */ /* 0x000fc80000000000 */
[----:B------:R-:W-:-:S05]  /*daf0*/  IMAD.IADD R15, R5, 0x1, R15 ;  /* 0x00000001050f7824 */ /* 0x000fca00078e020f */
[----:B------:R1:W-:Y:S04]  /*db00*/  STSM.16.M88.4 [R15], R8 ;  /* 0x000000080f007844 */ /* 0x0003e80000000200 */
[----:B------:R-:W3:Y:S01]  /*db10*/  LDSM.16.MT88.4 R4, [R14+UR40+0xf200] ;  /* 0x00f200280e04783b */ /* 0x000ee20008004200 */
[----:B-1----:R-:W-:-:S04]  /*db20*/  IMAD.U32 R15, RZ, RZ, UR40 ;  /* 0x00000028ff0f7e24 */ /* 0x002fc8000f8e00ff */
[----:B------:R-:W-:-:S04]  /*db30*/  VIADD R15, R15, 0x200 ;  /* 0x000002000f0f7836 */ /* 0x000fc80000000000 */
[C---:B------:R-:W-:Y:S01]  /*db40*/  IMAD.IADD R13, R15.reuse, 0x1, R13 ;  /* 0x000000010f0d7824 */ /* 0x040fe200078e020d */
[C-C-:B---3--:R-:W-:Y:S02]  /*db50*/  PRMT R8, R4.reuse, 0x6420, R5.reuse ;  /* 0x0000642004087816 */ /* 0x148fe40000000005 */
[----:B------:R-:W-:Y:S02]  /*db60*/  PRMT R9, R4, 0x7531, R5 ;  /* 0x0000753104097816 */ /* 0x000fe40000000005 */
[C-C-:B------:R-:W-:Y:S02]  /*db70*/  PRMT R10, R6.reuse, 0x6420, R7.reuse ;  /* 0x00006420060a7816 */ /* 0x140fe40000000007 */
[----:B------:R-:W-:Y:S02]  /*db80*/  PRMT R11, R6, 0x7531, R7 ;  /* 0x00007531060b7816 */ /* 0x000fe40000000007 */
[C---:B------:R-:W-:Y:S02]  /*db90*/  LOP3.LUT R4, R2.reuse, R17, RZ, 0xfc, !PT ;  /* 0x0000001102047212 */ /* 0x040fe400078efcff */
[----:B------:R-:W-:Y:S01]  /*dba0*/  LOP3.LUT R2, R2, R16, RZ, 0xfc, !PT ;  /* 0x0000001002027212 */ /* 0x000fe200078efcff */
[----:B------:R-:W-:Y:S04]  /*dbb0*/  STSM.16.M88.4 [R13], R8 ;  /* 0x000000080d007844 */ /* 0x000fe80000000200 */
[----:B------:R-:W1:Y:S01]  /*dbc0*/  LDSM.16.MT88.4 R4, [R4+UR40+0xf200] ;  /* 0x00f200280404783b */ /* 0x000e620008004200 */
[----:B------:R-:W-:Y:S01]  /*dbd0*/  IMAD.IADD R2, R15, 0x1, R2 ;  /* 0x000000010f027824 */ /* 0x000fe200078e0202 */
[----:B-1----:R-:W-:-:S02]  /*dbe0*/  PRMT R8, R4, 0x6420, R5 ;  /* 0x0000642004087816 */ /* 0x002fc40000000005 */
[----:B------:R-:W-:Y:S02]  /*dbf0*/  PRMT R9, R4, 0x7531, R5 ;  /* 0x0000753104097816 */ /* 0x000fe40000000005 */
[C-C-:B------:R-:W-:Y:S02]  /*dc00*/  PRMT R10, R6.reuse, 0x6420, R7.reuse ;  /* 0x00006420060a7816 */ /* 0x140fe40000000007 */
[----:B------:R-:W-:-:S05]  /*dc10*/  PRMT R11, R6, 0x7531, R7 ;  /* 0x00007531060b7816 */ /* 0x000fca0000000007 */
[----:B------:R1:W-:Y:S01]  /*dc20*/  STSM.16.M88.4 [R2], R8 ;  /* 0x0000000802007844 */ /* 0x0003e20000000200 */
        /* <DEDUP_REMOVED lines=8> */
.L_x_2836:
[----:B---3--:R-:W-:Y:S01]  /*dcb0*/  SYNCS.ARRIVE.TRANS64.A1T0 RZ, [R12+URZ+0x33450], RZ ;  /* 0x033450ff0cff79a7 */ /* 0x008fe2000810003f */
[----:B-1----:R-:W-:Y:S01]  /*dcc0*/  @!P2 VIADD R2, R12, 0x33480 ;  /* 0x000334800c02a836 */ /* 0x002fe20000000000 */
[----:B------:R-:W-:Y:S01]  /*dcd0*/  BAR.SYNC.DEFER_BLOCKING 0x2, 0x80 ;  /* 0x0082000000007b1d */ /* 0x000fe20000010000 */
[C---:B------:R-:W-:Y:S01]  /*dce0*/  ISETP.GT.AND P0, PT, R3.reuse, RZ, PT ;  /* 0x000000ff0300720c */ /* 0x040fe20003f04270 */
[----:B------:R-:W-:Y:S02]  /*dcf0*/  VIADD R3, R3, 0xffffffff ;  /* 0xffffffff03037836 */ /* 0x000fe40000000000 */
[----:B------:R-:W-:-:S04]  /*dd00*/  @!P2 PRMT R2, RZ, 0x654, R2 ;  /* 0x00000654ff02a816 */ /* 0x000fc80000000002 */
[----:B------:R1:W-:Y:S02]  /*dd10*/  @!P2 SYNCS.ARRIVE.TRANS64.RED.A1T0 RZ, [R2+URZ], RZ ;  /* 0x000000ff02ffa9a7 */ /* 0x0003e4000810043f */
[----:B-1----:R3:W5:Y:S01]  /*dd20*/  LDL R2, [R1] ;  /* 0x0000000001027983 */ /* 0x0027620000100800 */
[----:B------:R-:W-:-:S03]  /*dd30*/  IMAD.MOV.U32 R8, RZ, RZ, R19 ;  /* 0x000000ffff087224 */ /* 0x000fc600078e0013 */
[----:B------:R-:W-:Y:S05]  /*dd40*/  @P0 BRA `(.L_x_2837) ;  /* 0xffffffe8000c0947 */ /* 0x000fea000383ffff */
.L_x_2813:
[----:B------:R-:W-:-:S06]  /*dd50*/  UISETP.NE.AND UP0, UPT, UR43, 0x3, UPT ;  /* 0x000000032b00788c */ /* 0x000fcc000bf05270 */
[----:B------:R-:W-:-:S13]  /*dd60*/  PLOP3.LUT P0, PT, PT, PT, UP0, 0x80, 0x0 ;  /* 0x000000000000781c */ /* 0x000fda0003f0f008 */
[----:B------:R-:W-:Y:S05]  /*dd70*/  @!P0 BRA `(.L_x_2838) ;  /* 0x0000000000048947 */ /* 0x000fea0003800000 */
[----:B------:R-:W-:Y:S01]  /*dd80*/  BPT.TRAP 0x1 ;  /* 0x000000040000795c */ /* 0x000fe20000300000 */
.L_x_2838:
[----:B------:R-:W4:Y:S01]  /*dd90*/  LDL R0, [R1] ;  /* 0x0000000001007983 */ /* 0x000f220000100800 */
[----:B--2--5:R-:W-:Y:S01]  /*dda0*/  IMAD.U32 R2, RZ, RZ, UR48 ;  /* 0x00000030ff027e24 */ /* 0x024fe2000f8e00ff */
[----:B------:R-:W-:Y:S04]  /*ddb0*/  BSSY B0, `(.L_x_2839) ;  /* 0x0000007000007945 */ /* 0x000fe80003800000 */
[----:B------:R-:W-:Y:S02]  /*ddc0*/  ISETP.NE.AND P1, PT, R2, 0x3, PT ;  /* 0x000000030200780c */ /* 0x000fe40003f25270 */
[----:B----4-:R-:W-:Y:S02]  /*ddd0*/  LOP3.LUT R3, R0, 0x1, RZ, 0x3c, !PT ;  /* 0x0000000100037812 */ /* 0x010fe400078e3cff */
[----:B------:R-:W-:-:S02]  /*dde0*/  LEA R0, R19, UR40, 0x3 ;  /* 0x0000002813007c11 */ /* 0x000fc4000f8e18ff */
[----:B------:R-:W-:-:S04]  /*ddf0*/  SHF.L.U32 R3, R3, 0x1f, RZ ;  /* 0x0000001f03037819 */ /* 0x000fc800000006ff */
[----:B------:R-:W2:Y:S02]  /*de00*/  SYNCS.PHASECHK.TRANS64.TRYWAIT P0, [R0+URZ+0x33470], R3 ;  /* 0x03347003000075a7 */ /* 0x000ea4000800017f */
[----:B--2---:R-:W-:Y:S05]  /*de10*/  @!P0 BRA `(.L_x_2840) ;  /* 0x00000014004c8947 */ /* 0x004fea0003800000 */
.L_x_2871:
[----:B------:R-:W-:Y:S05]  /*de20*/  BSYNC B0 ;  /* 0x0000000000007941 */ /* 0x000fea0003800000 */
.L_x_2839:
[----:B------:R-:W-:Y:S05]  /*de30*/  @!P1 BRA `(.L_x_2841) ;  /* 0x0000000000049947 */ /* 0x000fea0003800000 */
[----:B------:R-:W-:Y:S01]  /*de40*/  BPT.TRAP 0x1 ;  /* 0x000000040000795c */ /* 0x000fe20000300000 */
.L_x_2841:
[----:B------:R-:W2:Y:S02]  /*de50*/  LDL R2, [R1] ;  /* 0x0000000001027983 */ /* 0x000ea40000100800 */
[----:B--2---:R-:W-:-:S04]  /*de60*/  SHF.L.U32 R3, R2, 0x1f, RZ ;  /* 0x0000001f02037819 */ /* 0x004fc800000006ff */
[----:B------:R-:W2:Y:S02]  /*de70*/  SYNCS.PHASECHK.TRANS64.TRYWAIT P0, [R0+URZ+0x33460], R3 ;  /* 0x03346003000075a7 */ /* 0x000ea4000800017f */
[----:B--2---:R-:W-:Y:S05]  /*de80*/  @!P0 BRA `(.L_x_2842) ;  /* 0x0000001400448947 */ /* 0x004fea0003800000 */
.L_x_2872:
[----:B------:R-:W-:Y:S01]  /*de90*/  IMAD R2, R19, 0x7800, RZ ;  /* 0x0000780013027824 */ /* 0x000fe200078e02ff */
[----:B------:R-:W-:Y:S05]  /*dea0*/  WARPSYNC.ALL ;  /* 0x0000000000007948 */ /* 0x000fea0003800000 */
[C---:B--2---:R-:W-:Y:S01]  /*deb0*/  LOP3.LUT R3, R2.reuse, R17, RZ, 0xfc, !PT ;  /* 0x0000001102037212 */ /* 0x044fe200078efcff */
[----:B------:R-:W-:Y:S02]  /*dec0*/  IMAD.U32 R14, RZ, RZ, UR40 ;  /* 0x00000028ff0e7e24 */ /* 0x000fe4000f8e00ff */
[----:B------:R-:W-:Y:S02]  /*ded0*/  VIADD R13, R2, 0x2800 ;  /* 0x00002800020d7836 */ /* 0x000fe40000000000 */
[----:B-1----:R1:W2:Y:S01]  /*dee0*/  LDSM.16.MT88.4 R4, [R3+UR40+0xf200] ;  /* 0x00f200280304783b */ /* 0x0022a20008004200 */
[----:B------:R-:W-:-:S02]  /*def0*/  VIADD R14, R14, 0x200 ;  /* 0x000002000e0e7836 */ /* 0x000fc40000000000 */
[C---:B------:R-:W-:Y:S02]  /*df00*/  VIADD R20, R2.reuse, 0x5000 ;  /* 0x0000500002147836 */ /* 0x040fe40000000000 */
[----:B-1----:R-:W-:-:S03]  /*df10*/  VIADD R3, R2, 0x800 ;  /* 0x0000080002037836 */ /* 0x002fc60000000000 */
[C---:B------:R-:W-:Y:S02]  /*df20*/  LOP3.LUT R15, R20.reuse, R17, RZ, 0xfc, !PT ;  /* 0x00000011140f7212 */ /* 0x040fe400078efcff */
[-C--:B------:R-:W-:Y:S02]  /*df30*/  LOP3.LUT R20, R20, R16.reuse, RZ, 0xfc, !PT ;  /* 0x0000001014147212 */ /* 0x080fe400078efcff */
[C-C-:B--2---:R-:W-:Y:S02]  /*df40*/  PRMT R8, R4.reuse, 0x6420, R5.reuse ;  /* 0x0000642004087816 */ /* 0x144fe40000000005 */
[----:B------:R-:W-:Y:S02]  /*df50*/  PRMT R9, R4, 0x7531, R5 ;  /* 0x0000753104097816 */ /* 0x000fe40000000005 */
[----:B------:R-:W-:Y:S02]  /*df60*/  LOP3.LUT R4, R2, R16, RZ, 0xfc, !PT ;  /* 0x0000001002047212 */ /* 0x000fe400078efcff */
[----:B------:R-:W-:-:S02]  /*df70*/  PRMT R10, R6, 0x6420, R7 ;  /* 0x00006420060a7816 */ /* 0x000fc40000000007 */
[----:B------:R-:W-:Y:S01]  /*df80*/  PRMT R11, R6, 0x7531, R7 ;  /* 0x00007531060b7816 */ /* 0x000fe20000000007 */
[----:B------:R-:W-:Y:S01]  /*df90*/  IMAD.IADD R12, R14, 0x1, R4 ;  /* 0x000000010e0c7824 */ /* 0x000fe200078e0204 */
[C---:B------:R-:W-:Y:S02]  /*dfa0*/  LOP3.LUT R4, R13.reuse, R17, RZ, 0xfc, !PT ;  /* 0x000000110d047212 */ /* 0x040fe400078efcff */
[----:B------:R-:W-:Y:S02]  /*dfb0*/  LOP3.LUT R13, R13, R16, RZ, 0xfc, !PT ;  /* 0x000000100d0d7212 */ /* 0x000fe400078efcff */
[----:B------:R1:W-:Y:S04]  /*dfc0*/  STSM.16.M88.4 [R12], R8 ;  /* 0x000000080c007844 */ /* 0x0003e80000000200 */
[----:B------:R-:W2:Y:S01]  /*dfd0*/  LDSM.16.MT88.4 R4, [R4+UR40+0xf200] ;  /* 0x00f200280404783b */ /* 0x000ea20008004200 */
[----:B-1----:R-:W-:Y:S01]  /*dfe0*/  VIADD R12, R2, 0x1000 ;  /* 0x00001000020c7836 */ /* 0x002fe20000000000 */
[----:B--2---:R-:W-:-:S02]  /*dff0*/  PRMT R8, R4, 0x6420, R5 ;  /* 0x0000642004087816 */ /* 0x004fc40000000005 */
[----:B------:R-:W-:Y:S02]  /*e000*/  PRMT R9, R4, 0x7531, R5 ;  /* 0x0000753104097816 */ /* 0x000fe40000000005 */
[----:B------:R-:W-:Y:S02]  /*e010*/  LOP3.LUT R5, R3, R16, RZ, 0xfc, !PT ;  /* 0x0000001003057212 */ /* 0x000fe400078efcff */
[C-C-:B------:R-:W-:Y:S02]  /*e020*/  PRMT R10, R6.reuse, 0x6420, R7.reuse ;  /* 0x00006420060a7816 */ /* 0x140fe40000000007 */
[----:B------:R-:W-:Y:S01]  /*e030*/  PRMT R11, R6, 0x7531, R7 ;  /* 0x00007531060b7816 */ /* 0x000fe20000000007 */
[----:B------:R-:W-:-:S05]  /*e040*/  IMAD.IADD R14, R14, 0x1, R5 ;  /* 0x000000010e0e7824 */ /* 0x000fca00078e0205 */
[----:B------:R-:W-:Y:S04]  /*e050*/  STSM.16.M88.4 [R14], R8 ;  /* 0x000000080e007844 */ /* 0x000fe80000000200 */
[----:B------:R1:W2:Y:S02]  /*e060*/  LDSM.16.MT88.4 R4, [R15+UR40+0xf200] ;  /* 0x00f200280f04783b */ /* 0x0002a40008004200 */
[----:B-1----:R-:W-:Y:S02]  /*e070*/  IMAD.U32 R15, RZ, RZ, UR40 ;  /* 0x00000028ff0f7e24 */ /* 0x002fe4000f8e00ff */
[----:B------:R-:W-:-:S03]  /*e080*/  VIADD R14, R2, 0x1800 ;  /* 0x00001800020e7836 */ /* 0x000fc60000000000 */
[----:B------:R-:W-:Y:S02]  /*e090*/  IADD3 R15, R15, 0x200, RZ ;  /* 0x000002000f0f7810 */ /* 0x000fe40007ffe0ff */
[C-C-:B--2---:R-:W-:Y:S02]  /*e0a0*/  PRMT R8, R4.reuse, 0x6420, R5.reuse ;  /* 0x0000642004087816 */ /* 0x144fe40000000005 */
[----:B------:R-:W-:Y:S02]  /*e0b0*/  PRMT R9, R4, 0x7531, R5 ;  /* 0x0000753104097816 */ /* 0x000fe40000000005 */
[----:B------:R-:W-:Y:S02]  /*e0c0*/  LOP3.LUT R4, R12, R16, RZ, 0xfc, !PT ;  /* 0x000000100c047212 */ /* 0x000fe400078efcff */
[C-C-:B------:R-:W-:Y:S02]  /*e0d0*/  PRMT R10, R6.reuse, 0x6420, R7.reuse ;  /* 0x00006420060a7816 */ /* 0x140fe40000000007 */
[----:B------:R-:W-:Y:S01]  /*e0e0*/  PRMT R11, R6, 0x7531, R7 ;  /* 0x00007531060b7816 */ /* 0x000fe20000000007 */
[----:B------:R-:W-:Y:S01]  /*e0f0*/  IMAD.IADD R18, R15, 0x1, R4 ;  /* 0x000000010f127824 */ /* 0x000fe200078e0204 */
[----:B------:R-:W-:-:S02]  /*e100*/  LOP3.LUT R4, R3, R17, RZ, 0xfc, !PT ;  /* 0x0000001103047212 */ /* 0x000fc400078efcff */
[----:B------:R-:W-:Y:S02]  /*e110*/  LOP3.LUT R3, R14, R16, RZ, 0xfc, !PT ;  /* 0x000000100e037212 */ /* 0x000fe400078efcff */
[----:B------:R1:W-:Y:S01]  /*e120*/  STSM.16.M88.4 [R18], R8 ;  /* 0x0000000812007844 */ /* 0x0003e20000000200 */
[-C--:B------:R-:W-:Y:S02]  /*e130*/  LOP3.LUT R12, R12, R17.reuse, RZ, 0xfc, !PT ;  /* 0x000000110c0c7212 */ /* 0x080fe400078efcff */
[----:B------:R-:W-:Y:S01]  /*e140*/  IMAD.IADD R15, R15, 0x1, R3 ;  /* 0x000000010f0f7824 */ /* 0x000fe200078e0203 */
[----:B------:R-:W2:Y:S01]  /*e150*/  LDSM.16.MT88.4 R4, [R4+UR40+0xf200] ;  /* 0x00f200280404783b */ /* 0x000ea20008004200 */
[----:B------:R-:W-:Y:S01]  /*e160*/  VIADD R3, R2, 0x3000 ;  /* 0x0000300002037836 */ /* 0x000fe20000000000 */
[----:B------:R-:W-:Y:S01]  /*e170*/  LOP3.LUT R14, R14, R17, RZ, 0xfc, !PT ;  /* 0x000000110e0e7212 */ /* 0x000fe200078efcff */
[----:B-1----:R-:W-:Y:S01]  /*e180*/  VIADD R18, R2, 0x2000 ;  /* 0x0000200002127836 */ /* 0x002fe20000000000 */
[----:B--2---:R-:W-:-:S02]  /*e190*/  PRMT R8, R4, 0x6420, R5 ;  /* 0x0000642004087816 */ /* 0x004fc40000000005 */
[----:B------:R-:W-:Y:S02]  /*e1a0*/  PRMT R9, R4, 0x7531, R5 ;  /* 0x0000753104097816 */ /* 0x000fe40000000005 */
[C-C-:B------:R-:W-:Y:S02]  /*e1b0*/  PRMT R10, R6.reuse, 0x6420, R7.reuse ;  /* 0x00006420060a7816 */ /* 0x140fe40000000007 */
[----:B------:R-:W-:Y:S02]  /*e1c0*/  PRMT R11, R6, 0x7531, R7 ;  /* 0x00007531060b7816 */ /* 0x000fe40000000007 */
[C---:B------:R-:W-:Y:S02]  /*e1d0*/  LOP3.LUT R5, R3.reuse, R17, RZ, 0xfc, !PT ;  /* 0x0000001103057212 */ /* 0x040fe400078efcff */
[----:B------:R-:W-:Y:S01]  /*e1e0*/  LOP3.LUT R3, R3, R16, RZ, 0xfc, !PT ;  /* 0x0000001003037212 */ /* 0x000fe200078efcff */
[----:B------:R1:W-:Y:S04]  /*e1f0*/  STSM.16.M88.4 [R15], R8 ;  /* 0x000000080f007844 */ /* 0x0003e80000000200 */
[----:B------:R-:W2:Y:S01]  /*e200*/  LDSM.16.MT88.4 R4, [R5+UR40+0xf200] ;  /* 0x00f200280504783b */ /* 0x000ea20008004200 */
[----:B-1----:R-:W-:-:S04]  /*e210*/  IMAD.U32 R15, RZ, RZ, UR40 ;  /* 0x00000028ff0f7e24 */ /* 0x002fc8000f8e00ff */
[----:B------:R-:W-:Y:S01]  /*e220*/  VIADD R15, R15, 0x200 ;  /* 0x000002000f0f7836 */ /* 0x000fe20000000000 */
[C-C-:B--2---:R-:W-:Y:S02]  /*e230*/  PRMT R8, R4.reuse, 0x6420, R5.reuse ;  /* 0x0000642004087816 */ /* 0x144fe40000000005 */
[----:B------:R-:W-:Y:S02]  /*e240*/  PRMT R9, R4, 0x7531, R5 ;  /* 0x0000753104097816 */ /* 0x000fe40000000005 */
[----:B------:R-:W-:Y:S02]  /*e250*/  LOP3.LUT R4, R18, R16, RZ, 0xfc, !PT ;  /* 0x0000001012047212 */ /* 0x000fe400078efcff */
[C-C-:B------:R-:W-:Y:S02]  /*e260*/  PRMT R10, R6.reuse, 0x6420, R7.reuse ;  /* 0x00006420060a7816 */ /* 0x140fe40000000007 */
[----:B------:R-:W-:Y:S01]  /*e270*/  PRMT R11, R6, 0x7531, R7 ;  /* 0x00007531060b7816 */ /* 0x000fe20000000007 */
[----:B------:R-:W-:Y:S01]  /*e280*/  IMAD.IADD R21, R15, 0x1, R4 ;  /* 0x000000010f157824 */ /* 0x000fe200078e0204 */
[----:B------:R-:W-:Y:S01]  /*e290*/  LOP3.LUT R18, R18, R17, RZ, 0xfc, !PT ;  /* 0x0000001112127212 */ /* 0x000fe200078efcff */
[----:B------:R-:W-:-:S03]  /*e2a0*/  VIADD R15, R2, 0x5800 ;  /* 0x00005800020f7836 */ /* 0x000fc60000000000 */
[----:B------:R-:W-:Y:S02]  /*e2b0*/  STSM.16.M88.4 [R21], R8 ;  /* 0x0000000815007844 */ /* 0x000fe40000000200 */
[C---:B------:R-:W-:Y:S02]  /*e2c0*/  LOP3.LUT R4, R15.reuse, R17, RZ, 0xfc, !PT ;  /* 0x000000110f047212 */ /* 0x040fe400078efcff */
[----:B------:R-:W-:-:S04]  /*e2d0*/  LOP3.LUT R15, R15, R16, RZ, 0xfc, !PT ;  /* 0x000000100f0f7212 */ /* 0x000fc800078efcff */
[----:B------:R-:W1:Y:S02]  /*e2e0*/  LDSM.16.MT88.4 R4, [R4+UR40+0xf200] ;  /* 0x00f200280404783b */ /* 0x000e640008004200 */
[C-C-:B-1----:R-:W-:Y:S02]  /*e2f0*/  PRMT R8, R4.reuse, 0x6420, R5.reuse ;  /* 0x0000642004087816 */ /* 0x142fe40000000005 */
[----:B------:R-:W-:Y:S01]  /*e300*/  PRMT R9, R4, 0x7531, R5 ;  /* 0x0000753104097816 */ /* 0x000fe20000000005 */
[----:B------:R-:W-:Y:S01]  /*e310*/  IMAD.U32 R5, RZ, RZ, UR40 ;  /* 0x00000028ff057e24 */ /* 0x000fe2000f8e00ff */
[C-C-:B------:R-:W-:Y:S02]  /*e320*/  PRMT R10, R6.reuse, 0x6420, R7.reuse ;  /* 0x00006420060a7816 */ /* 0x140fe40000000007 */
[----:B------:R-:W-:Y:S01]  /*e330*/  PRMT R11, R6, 0x7531, R7 ;  /* 0x00007531060b7816 */ /* 0x000fe20000000007 */
[----:B------:R-:W-:-:S04]  /*e340*/  VIADD R5, R5, 0x200 ;  /* 0x0000020005057836 */ /* 0x000fc80000000000 */
[----:B------:R-:W-:-:S05]  /*e350*/  IMAD.IADD R13, R5, 0x1, R13 ;  /* 0x00000001050d7824 */ /* 0x000fca00078e020d */
[----:B------:R1:W-:Y:S04]  /*e360*/  STSM.16.M88.4 [R13], R8 ;  /* 0x000000080d007844 */ /* 0x0003e80000000200 */
[----:B------:R-:W2:Y:S01]  /*e370*/  LDSM.16.MT88.4 R4, [R12+UR40+0xf200] ;  /* 0x00f200280c04783b */ /* 0x000ea20008004200 */
[----:B-1----:R-:W-:-:S04]  /*e380*/  IMAD.U32 R13, RZ, RZ, UR40 ;  /* 0x00000028ff0d7e24 */ /* 0x002fc8000f8e00ff */
[----:B------:R-:W-:-:S04]  /*e390*/  VIADD R13, R13, 0x200 ;  /* 0x000002000d0d7836 */ /* 0x000fc80000000000 */
[----:B------:R-:W-:Y:S02]  /*e3a0*/  IMAD.IADD R21, R13, 0x1, R3 ;  /* 0x000000010d157824 */ /* 0x000fe400078e0203 */
[----:B------:R-:W-:Y:S01]  /*e3b0*/  VIADD R3, R2, 0x3800 ;  /* 0x0000380002037836 */ /* 0x000fe20000000000 */
[C-C-:B--2---:R-:W-:Y:S02]  /*e3c0*/  PRMT R8, R4.reuse, 0x6420, R5.reuse ;  /* 0x0000642004087816 */ /* 0x144fe40000000005 */
[----:B------:R-:W-:Y:S02]  /*e3d0*/  PRMT R9, R4, 0x7531, R5 ;  /* 0x0000753104097816 */ /* 0x000fe40000000005 */
[C-C-:B------:R-:W-:Y:S02]  /*e3e0*/  PRMT R10, R6.reuse, 0x6420, R7.reuse ;  /* 0x00006420060a7816 */ /* 0x140fe40000000007 */
[----:B------:R-:W-:Y:S02]  /*e3f0*/  PRMT R11, R6, 0x7531, R7 ;  /* 0x00007531060b7816 */ /* 0x000fe40000000007 */
[----:B------:R-:W-:-:S02]  /*e400*/  LOP3.LUT R4, R3, R17, RZ, 0xfc, !PT ;  /* 0x0000001103047212 */ /* 0x000fc400078efcff */
[----:B------:R-:W-:Y:S01]  /*e410*/  LOP3.LUT R3, R3, R16, RZ, 0xfc, !PT ;  /* 0x0000001003037212 */ /* 0x000fe200078efcff */
[----:B------:R1:W-:Y:S04]  /*e420*/  STSM.16.M88.4 [R21], R8 ;  /* 0x0000000815007844 */ /* 0x0003e80000000200 */
[----:B------:R-:W2:Y:S01]  /*e430*/  LDSM.16.MT88.4 R4, [R4+UR40+0xf200] ;  /* 0x00f200280404783b */ /* 0x000ea20008004200 */
[----:B------:R-:W-:Y:S02]  /*e440*/  IMAD.IADD R12, R13, 0x1, R3 ;  /* 0x000000010d0c7824 */ /* 0x000fe400078e0203 */
[C---:B------:R-:W-:Y:S02]  /*e450*/  VIADD R13, R2.reuse, 0x6000 ;  /* 0x00006000020d7836 */ /* 0x040fe40000000000 */
[----:B------:R-:W-:-:S03]  /*e460*/  VIADD R3, R2, 0x4000 ;  /* 0x0000400002037836 */ /* 0x000fc60000000000 */
[C---:B-1----:R-:W-:Y:S02]  /*e470*/  LOP3.LUT R21, R13.reuse, R17, RZ, 0xfc, !PT ;  /* 0x000000110d157212 */ /* 0x042fe400078efcff */
[----:B------:R-:W-:Y:S02]  /*e480*/  LOP3.LUT R13, R13, R16, RZ, 0xfc, !PT ;  /* 0x000000100d0d7212 */ /* 0x000fe400078efcff */
[C-C-:B--2---:R-:W-:Y:S02]  /*e490*/  PRMT R8, R4.reuse, 0x6420, R5.reuse ;  /* 0x0000642004087816 */ /* 0x144fe40000000005 */
[----:B------:R-:W-:Y:S02]  /*e4a0*/  PRMT R9, R4, 0x7531, R5 ;  /* 0x0000753104097816 */ /* 0x000fe40000000005 */
[C-C-:B------:R-:W-:Y:S02]  /*e4b0*/  PRMT R10, R6.reuse, 0x6420, R7.reuse ;  /* 0x00006420060a7816 */ /* 0x140fe40000000007 */
[----:B------:R-:W-:-:S05]  /*e4c0*/  PRMT R11, R6, 0x7531, R7 ;  /* 0x00007531060b7816 */ /* 0x000fca0000000007 */
[----:B------:R1:W-:Y:S04]  /*e4d0*/  STSM.16.M88.4 [R12], R8 ;  /* 0x000000080c007844 */ /* 0x0003e80000000200 */
[----:B------:R-:W2:Y:S01]  /*e4e0*/  LDSM.16.MT88.4 R4, [R21+UR40+0xf200] ;  /* 0x00f200281504783b */ /* 0x000ea20008004200 */
[----:B-1----:R-:W-:-:S05]  /*e4f0*/  MOV R12, UR40 ;  /* 0x00000028000c7c02 */ /* 0x002fca0008000f00 */
[----:B------:R-:W-:Y:S01]  /*e500*/  VIADD R12, R12, 0x200 ;  /* 0x000002000c0c7836 */ /* 0x000fe20000000000 */
[C-C-:B--2---:R-:W-:Y:S02]  /*e510*/  PRMT R8, R4.reuse, 0x6420, R5.reuse ;  /* 0x0000642004087816 */ /* 0x144fe40000000005 */
[----:B------:R-:W-:Y:S02]  /*e520*/  PRMT R9, R4, 0x7531, R5 ;  /* 0x0000753104097816 */ /* 0x000fe40000000005 */
[----:B------:R-:W-:Y:S02]  /*e530*/  LOP3.LUT R4, R3, R16, RZ, 0xfc, !PT ;  /* 0x0000001003047212 */ /* 0x000fe400078efcff */
[C-C-:B------:R-:W-:Y:S02]  /*e540*/  PRMT R10, R6.reuse, 0x6420, R7.reuse ;  /* 0x00006420060a7816 */ /* 0x140fe40000000007 */
[----:B------:R-:W-:Y:S01]  /*e550*/  PRMT R11, R6, 0x7531, R7 ;  /* 0x00007531060b7816 */ /* 0x000fe20000000007 */
[----:B------:R-:W-:-:S02]  /*e560*/  IMAD.IADD R21, R12, 0x1, R4 ;  /* 0x000000010c157824 */ /* 0x000fc400078e0204 */
[----:B------:R-:W-:-:S03]  /*e570*/  VIADD R12, R2, 0x4800 ;  /* 0x00004800020c7836 */ /* 0x000fc60000000000 */
[----:B------:R-:W-:Y:S04]  /*e580*/  STSM.16.M88.4 [R21], R8 ;  /* 0x0000000815007844 */ /* 0x000fe80000000200 */
[----:B------:R1:W2:Y:S02]  /*e590*/  LDSM.16.MT88.4 R4, [R14+UR40+0xf200] ;  /* 0x00f200280e04783b */ /* 0x0002a40008004200 */
[----:B-1----:R-:W-:-:S04]  /*e5a0*/  IMAD.U32 R14, RZ, RZ, UR40 ;  /* 0x00000028ff0e7e24 */ /* 0x002fc8000f8e00ff */
[----:B------:R-:W-:Y:S01]  /*e5b0*/  VIADD R14, R14, 0x200 ;  /* 0x000002000e0e7836 */ /* 0x000fe20000000000 */
[----:B------:R-:W-:Y:S01]  /*e5c0*/  LOP3.LUT R21, R3, R17, RZ, 0xfc, !PT ;  /* 0x0000001103157212 */ /* 0x000fe200078efcff */
[C---:B------:R-:W-:Y:S02]  /*e5d0*/  VIADD R3, R2.reuse, 0x6800 ;  /* 0x0000680002037836 */ /* 0x040fe40000000000 */
[----:B------:R-:W-:Y:S01]  /*e5e0*/  VIADD R2, R2, 0x7000 ;  /* 0x0000700002027836 */ /* 0x000fe20000000000 */
[C-C-:B--2---:R-:W-:Y:S02]  /*e5f0*/  PRMT R8, R4.reuse, 0x6420, R5.reuse ;  /* 0x0000642004087816 */ /* 0x144fe40000000005 */
[----:B------:R-:W-:Y:S02]  /*e600*/  PRMT R9, R4, 0x7531, R5 ;  /* 0x0000753104097816 */ /* 0x000fe40000000005 */
[----:B------:R-:W-:Y:S02]  /*e610*/  LOP3.LUT R4, R12, R16, RZ, 0xfc, !PT ;  /* 0x000000100c047212 */ /* 0x000fe400078efcff */
[----:B------:R-:W-:-:S02]  /*e620*/  PRMT R10, R6, 0x6420, R7 ;  /* 0x00006420060a7816 */ /* 0x000fc40000000007 */
[----:B------:R-:W-:Y:S01]  /*e630*/  PRMT R11, R6, 0x7531, R7 ;  /* 0x00007531060b7816 */ /* 0x000fe20000000007 */
[----:B------:R-:W-:Y:S01]  /*e640*/  IMAD.IADD R14, R14, 0x1, R4 ;  /* 0x000000010e0e7824 */ /* 0x000fe200078e0204 */
[----:B------:R-:W-:-:S04]  /*e650*/  LOP3.LUT R12, R12, R17, RZ, 0xfc, !PT ;  /* 0x000000110c0c7212 */ /* 0x000fc800078efcff */
[----:B------:R1:W-:Y:S04]  /*e660*/  STSM.16.M88.4 [R14], R8 ;  /* 0x000000080e007844 */ /* 0x0003e80000000200 */
[----:B------:R-:W2:Y:S01]  /*e670*/  LDSM.16.MT88.4 R4, [R21+UR40+0xf200] ;  /* 0x00f200281504783b */ /* 0x000ea20008004200 */
[----:B-1----:R-:W-:-:S04]  /*e680*/  IMAD.U32 R14, RZ, RZ, UR40 ;  /* 0x00000028ff0e7e24 */ /* 0x002fc8000f8e00ff */
[----:B------:R-:W-:-:S04]  /*e690*/  VIADD R14, R14, 0x200 ;  /* 0x000002000e0e7836 */ /* 0x000fc80000000000 */
[----:B------:R-:W-:Y:S01]  /*e6a0*/  IMAD.IADD R20, R14, 0x1, R20 ;  /* 0x000000010e147824 */ /* 0x000fe200078e0214 */
[C---:B------:R-:W-:Y:S02]  /*e6b0*/  LOP3.LUT R14, R3.reuse, R17, RZ, 0xfc, !PT ;  /* 0x00000011030e7212 */ /* 0x040fe400078efcff */
[----:B------:R-:W-:Y:S02]  /*e6c0*/  LOP3.LUT R3, R3, R16, RZ, 0xfc, !PT ;  /* 0x0000001003037212 */ /* 0x000fe400078efcff */
[C-C-:B--2---:R-:W-:Y:S02]  /*e6d0*/  PRMT R8, R4.reuse, 0x6420, R5.reuse ;  /* 0x0000642004087816 */ /* 0x144fe40000000005 */
[----:B------:R-:W-:Y:S02]  /*e6e0*/  PRMT R9, R4, 0x7531, R5 ;  /* 0x0000753104097816 */ /* 0x000fe40000000005 */
[C-C-:B------:R-:W-:Y:S02]  /*e6f0*/  PRMT R10, R6.reuse, 0x6420, R7.reuse ;  /* 0x00006420060a7816 */ /* 0x140fe40000000007 */
[----:B------:R-:W-:-:S05]  /*e700*/  PRMT R11, R6, 0x7531, R7 ;  /* 0x00007531060b7816 */ /* 0x000fca0000000007 */
[----:B------:R-:W-:Y:S04]  /*e710*/  STSM.16.M88.4 [R20], R8 ;  /* 0x0000000814007844 */ /* 0x000fe80000000200 */
[----:B------:R1:W2:Y:S02]  /*e720*/  LDSM.16.MT88.4 R4, [R14+UR40+0xf200] ;  /* 0x00f200280e04783b */ /* 0x0002a40008004200 */
[----:B-1----:R-:W-:-:S04]  /*e730*/  IMAD.U32 R14, RZ, RZ, UR40 ;  /* 0x00000028ff0e7e24 */ /* 0x002fc8000f8e00ff */
[----:B------:R-:W-:-:S04]  /*e740*/  VIADD R14, R14, 0x200 ;  /* 0x000002000e0e7836 */ /* 0x000fc80000000000 */
[C---:B------:R-:W-:Y:S02]  /*e750*/  IMAD.IADD R15, R14.reuse, 0x1, R15 ;  /* 0x000000010e0f7824 */ /* 0x040fe400078e020f */
[C---:B------:R-:W-:Y:S02]  /*e760*/  IMAD.IADD R13, R14.reuse, 0x1, R13 ;  /* 0x000000010e0d7824 */ /* 0x040fe400078e020d */
[----:B------:R-:W-:Y:S01]  /*e770*/  IMAD.IADD R3, R14, 0x1, R3 ;  /* 0x000000010e037824 */ /* 0x000fe200078e0203 */
[C-C-:B--2---:R-:W-:Y:S02]  /*e780*/  PRMT R8, R4.reuse, 0x6420, R5.reuse ;  /* 0x0000642004087816 */ /* 0x144fe40000000005 */
[----:B------:R-:W-:Y:S02]  /*e790*/  PRMT R9, R4, 0x7531, R5 ;  /* 0x0000753104097816 */ /* 0x000fe40000000005 */
[C-C-:B------:R-:W-:Y:S02]  /*e7a0*/  PRMT R10, R6.reuse, 0x6420, R7.reuse ;  /* 0x00006420060a7816 */ /* 0x140fe40000000007 */
[----:B------:R-:W-:-:S05]  /*e7b0*/  PRMT R11, R6, 0x7531, R7 ;  /* 0x00007531060b7816 */ /* 0x000fca0000000007 */
[----:B------:R-:W-:Y:S04]  /*e7c0*/  STSM.16.M88.4 [R15], R8 ;  /* 0x000000080f007844 */ /* 0x000fe80000000200 */
[----:B------:R-:W1:Y:S02]  /*e7d0*/  LDSM.16.MT88.4 R4, [R18+UR40+0xf200] ;  /* 0x00f200281204783b */ /* 0x000e640008004200 */
[C-C-:B-1----:R-:W-:Y:S02]  /*e7e0*/  PRMT R8, R4.reuse, 0x6420, R5.reuse ;  /* 0x0000642004087816 */ /* 0x142fe40000000005 */
[----:B------:R-:W-:Y:S02]  /*e7f0*/  PRMT R9, R4, 0x7531, R5 ;  /* 0x0000753104097816 */ /* 0x000fe40000000005 */
[----:B------:R-:W-:-:S02]  /*e800*/  PRMT R10, R6, 0x6420, R7 ;  /* 0x00006420060a7816 */ /* 0x000fc40000000007 */
[----:B------:R-:W-:-:S05]  /*e810*/  PRMT R11, R6, 0x7531, R7 ;  /* 0x00007531060b7816 */ /* 0x000fca0000000007 */
[----:B------:R-:W-:Y:S04]  /*e820*/  STSM.16.M88.4 [R13], R8 ;  /* 0x000000080d007844 */ /* 0x000fe80000000200 */
[----:B------:R-:W1:Y:S02]  /*e830*/  LDSM.16.MT88.4 R4, [R12+UR40+0xf200] ;  /* 0x00f200280c04783b */ /* 0x000e640008004200 */
[C-C-:B-1----:R-:W-:Y:S02]  /*e840*/  PRMT R8, R4.reuse, 0x6420, R5.reuse ;  /* 0x0000642004087816 */ /* 0x142fe40000000005 */
[----:B------:R-:W-:Y:S02]  /*e850*/  PRMT R9, R4, 0x7531, R5 ;  /* 0x0000753104097816 */ /* 0x000fe40000000005 */
[----:B------:R-:W-:-:S02]  /*e860*/  PRMT R10, R6, 0x6420, R7 ;  /* 0x00006420060a7816 */ /* 0x000fc40000000007 */
        /* <DEDUP_REMOVED lines=19> */
.L_x_2843:
[----:B------:R-:W4:Y:S01]  /*e9a0*/  LDL.LU R4, [R1] ;  /* 0x0000000001047983 */ /* 0x000f220000300800 */
[----:B------:R-:W5:Y:S01]  /*e9b0*/  LDC R3, c[0x0][0xda4] ;  /* 0x00036900ff037b82 */ /* 0x000f620000000800 */
[----:B------:R-:W-:Y:S01]  /*e9c0*/  IADD3 R19, R19, 0x1, RZ ;  /* 0x0000000113137810 */ /* 0x000fe20007ffe0ff */
[----:B-1----:R-:W-:Y:S01]  /*e9d0*/  @!P2 VIADD R2, R0, 0x33480 ;  /* 0x000334800002a836 */ /* 0x002fe20000000000 */
[----:B------:R-:W-:Y:S02]  /*e9e0*/  UIADD3 UR49, UR44, UR49, URZ ;  /* 0x000000312c317290 */ /* 0x000fe4000fffe03f */
[C---:B------:R-:W-:Y:S01]  /*e9f0*/  ISETP.NE.AND P0, PT, R19.reuse, 0x2, PT ;  /* 0x000000021300780c */ /* 0x040fe20003f05270 */
[----:B------:R-:W-:Y:S01]  /*ea00*/  UIADD3 UR47, UR47, 0x1, URZ ;  /* 0x000000012f2f7890 */ /* 0x000fe2000fffe03f */
[----:B------:R-:W-:Y:S01]  /*ea10*/  @!P2 PRMT R2, RZ, 0x654, R2 ;  /* 0x00000654ff02a816 */ /* 0x000fe20000000002 */
[----:B--2---:R1:W-:Y:S01]  /*ea20*/  SYNCS.ARRIVE.TRANS64.A1T0 RZ, [R0+URZ+0x33450], RZ ;  /* 0x033450ff00ff79a7 */ /* 0x0043e2000810003f */
[----:B------:R-:W-:Y:S01]  /*ea30*/  BAR.SYNC.DEFER_BLOCKING 0x2, 0x80 ;  /* 0x0082000000007b1d */ /* 0x000fe20000010000 */
[----:B------:R-:W-:-:S02]  /*ea40*/  SEL R19, R19, RZ, P0 ;  /* 0x000000ff13137207 */ /* 0x000fc40000000000 */
[----:B-1----:R-:W-:Y:S02]  /*ea50*/  SEL R0, RZ, 0x1, P0 ;  /* 0x00000001ff007807 */ /* 0x002fe40000000000 */
[----:B-----5:R-:W-:Y:S01]  /*ea60*/  ISETP.LE.AND P1, PT, R3, UR49, PT ;  /* 0x0000003103007c0c */ /* 0x020fe2000bf23270 */
[----:B------:R2:W-:Y:S01]  /*ea70*/  @!P2 SYNCS.ARRIVE.TRANS64.RED.A1T0 RZ, [R2+URZ], RZ ;  /* 0x000000ff02ffa9a7 */ /* 0x0005e2000810043f */
[----:B----4-:R-:W-:-:S05]  /*ea80*/  LOP3.LUT R4, R4, R0, RZ, 0x3c, !PT ;  /* 0x0000000004047212 */ /* 0x010fca00078e3cff */
[----:B------:R2:W-:Y:S06]  /*ea90*/  STL [R1], R4 ;  /* 0x0000000401007387 */ /* 0x0005ec0000100800 */
[----:B------:R-:W-:Y:S05]  /*eaa0*/  @!P1 BRA `(.L_x_2844) ;  /* 0xffffffc400f89947 */ /* 0x000fea000383ffff */
[----:B------:R-:W-:-:S12]  /*eab0*/  ULOP3.LUT UR47, UR47, 0x1, URZ, 0xc, !UPT ;  /* 0x000000012f2f7892 */ /* 0x000fd8000f8e0c3f */
.L_x_2798:
[----:B------:R-:W1:Y:S01]  /*eac0*/  S2R R3, SR_CgaCtaId ;  /* 0x0000000000037919 */ /* 0x000e620000008800 */
[----:B------:R-:W-:-:S04]  /*ead0*/  MOV R0, 0x400 ;  /* 0x0000040000007802 */ /* 0x000fc80000000f00 */
[----:B-1----:R-:W-:Y:S01]  /*eae0*/  LEA R8, R3, R0, 0x18 ;  /* 0x0000000003087211 */ /* 0x002fe200078ec0ff */
[----:B------:R-:W-:-:S05]  /*eaf0*/  IMAD.U32 R0, RZ, RZ, UR47 ;  /* 0x0000002fff007e24 */ /* 0x000fca000f8e00ff */
[----:B------:R-:W-:-:S04]  /*eb00*/  SHF.L.U32 R0, R0, 0x1f, RZ ;  /* 0x0000001f00007819 */ /* 0x000fc800000006ff */
[----:B------:R-:W1:Y:S02]  /*eb10*/  SYNCS.PHASECHK.TRANS64.TRYWAIT P0, [R8+URZ+0x33420], R0 ;  /* 0x03342000080075a7 */ /* 0x000e64000800017f */
[----:B-1----:R-:W-:Y:S05]  /*eb20*/  @!P0 BRA `(.L_x_2845) ;  /* 0x0000000800308947 */ /* 0x002fea0003800000 */
.L_x_2873:
[----:B--2---:R-:W2:Y:S02]  /*eb30*/  S2R R2, SR_TID.X ;  /* 0x0000000000027919 */ /* 0x004ea40000002100 */
        /* <DEDUP_REMOVED lines=13> */
.L_x_2848:
[----:B------:R-:W2:Y:S01]  /*ec10*/  LDL.LU R6, [R1] ;  /* 0x0000000001067983 */ /* 0x000ea20000300800 */
[----:B------:R-:W-:Y:S02]  /*ec20*/  VIADD R0, R8, 0x33440 ;  /* 0x0003344008007836 */ /* 0x000fe40000000000 */
[C---:B------:R-:W-:Y:S02]  /*ec30*/  VIADD R2, R19.reuse, 0x1 ;  /* 0x0000000113027836 */ /* 0x040fe40000000000 */
[----:B------:R-:W-:-:S03]  /*ec40*/  IMAD R5, R19, 0x8, R0 ;  /* 0x0000000813057824 */ /* 0x000fc600078e0200 */
[----:B------:R-:W-:-:S04]  /*ec50*/  ISETP.NE.AND P2, PT, R2, 0x2, PT ;  /* 0x000000020200780c */ /* 0x000fc80003f45270 */
[----:B------:R-:W-:Y:S02]  /*ec60*/  SEL R3, RZ, 0x1, P2 ;  /* 0x00000001ff037807 */ /* 0x000fe40001000000 */
[C---:B--2---:R-:W-:Y:S02]  /*ec70*/  SHF.L.U32 R4, R6.reuse, 0x1f, RZ ;  /* 0x0000001f06047819 */ /* 0x044fe400000006ff */
[----:B------:R-:W-:Y:S02]  /*ec80*/  LOP3.LUT R6, R6, R3, RZ, 0x3c, !PT ;  /* 0x0000000306067212 */ /* 0x000fe400078e3cff */
[----:B------:R-:W1:Y:S01]  /*ec90*/  SYNCS.PHASECHK.TRANS64.TRYWAIT P1, [R5+URZ], R4 ;  /* 0x00000004050075a7 */ /* 0x000e62000802017f */
[----:B------:R-:W-:-:S05]  /*eca0*/  SEL R3, R2, RZ, P2 ;  /* 0x000000ff02037207 */ /* 0x000fca0001000000 */
[----:B------:R-:W-:Y:S01]  /*ecb0*/  IMAD R7, R3, 0x8, R0 ;  /* 0x0000000803077824 */ /* 0x000fe200078e0200 */
[----:B------:R-:W-:Y:S01]  /*ecc0*/  SHF.L.U32 R0, R6, 0x1f, RZ ;  /* 0x0000001f06007819 */ /* 0x000fe200000006ff */
[----:B-1----:R-:W-:Y:S06]  /*ecd0*/  @!P1 BRA `(.L_x_2849) ;  /* 0x0000000400d89947 */ /* 0x002fec0003800000 */
.L_x_2874:
[----:B------:R-:W2:Y:S02]  /*ece0*/  SYNCS.PHASECHK.TRANS64.TRYWAIT P1, [R7+URZ], R0 ;  /* 0x00000000070075a7 */ /* 0x000ea4000802017f */
[----:B--2---:R-:W-:Y:S05]  /*ecf0*/  @!P1 BRA `(.L_x_2850) ;  /* 0x0000000400e49947 */ /* 0x004fea0003800000 */
.L_x_2875:
[----:B------:R-:W-:Y:S05]  /*ed00*/  @!P0 BRA `(.L_x_2851) ;  /* 0x0000000000048947 */ /* 0x000fea0003800000 */
[----:B------:R-:W-:Y:S01]  /*ed10*/  BPT.TRAP 0x1 ;  /* 0x000000040000795c */ /* 0x000fe20000300000 */
.L_x_2851:
[----:B------:R-:W-:-:S04]  /*ed20*/  IMAD R19, R19, 0x8, R8 ;  /* 0x0000000813137824 */ /* 0x000fc800078e0208 */
[----:B------:R-:W4:Y:S02]  /*ed30*/  SYNCS.PHASECHK.TRANS64.TRYWAIT P1, [R19+URZ+0x33460], R4 ;  /* 0x03346004130075a7 */ /* 0x000f24000802017f */
[----:B----4-:R-:W-:Y:S05]  /*ed40*/  @!P1 BRA `(.L_x_2852) ;  /* 0x0000000400e49947 */ /* 0x010fea0003800000 */
.L_x_2876:
[----:B------:R-:W-:Y:S05]  /*ed50*/  @!P0 BRA `(.L_x_2853) ;  /* 0x0000000000048947 */ /* 0x000fea0003800000 */
[----:B------:R-:W-:Y:S01]  /*ed60*/  BPT.TRAP 0x1 ;  /* 0x000000040000795c */ /* 0x000fe20000300000 */
.L_x_2853:
[----:B------:R-:W-:-:S04]  /*ed70*/  IMAD R3, R3, 0x8, R8 ;  /* 0x0000000803037824 */ /* 0x000fc800078e0208 */
[----:B------:R-:W5:Y:S02]  /*ed80*/  SYNCS.PHASECHK.TRANS64.TRYWAIT P1, [R3+URZ+0x33460], R0 ;  /* 0x03346000030075a7 */ /* 0x000f64000802017f */
[----:B-----5:R-:W-:Y:S05]  /*ed90*/  @!P1 BRA `(.L_x_2854) ;  /* 0x0000000400e49947 */ /* 0x020fea0003800000 */
.L_x_2877:
[----:B------:R-:W-:Y:S05]  /*eda0*/  @!P0 BRA `(.L_x_2855) ;  /* 0x0000000000048947 */ /* 0x000fea0003800000 */
[----:B------:R-:W-:Y:S01]  /*edb0*/  BPT.TRAP 0x1 ;  /* 0x000000040000795c */ /* 0x000fe20000300000 */
.L_x_2855:
[----:B------:R-:W5:Y:S02]  /*edc0*/  SYNCS.PHASECHK.TRANS64.TRYWAIT P0, [R19+URZ+0x33480], R4 ;  /* 0x03348004130075a7 */ /* 0x000f64000800017f */
[----:B-----5:R-:W-:Y:S05]  /*edd0*/  @!P0 BRA `(.L_x_2856) ;  /* 0x0000000400e88947 */ /* 0x020fea0003800000 */
.L_x_2857:
[----:B------:R1:W1:Y:S02]  /*ede0*/  SYNCS.PHASECHK.TRANS64.TRYWAIT P0, [R3+URZ+0x33480], R0 ;  /* 0x03348000030075a7 */ /* 0x000264000800017f */
[----:B-1----:R-:W-:Y:S05]  /*edf0*/  @!P0 NANOSLEEP.SYNCS 0x989680 ;  /* 0x009896800000895d */ /* 0x002fea0003900000 */
[----:B------:R-:W1:Y:S02]  /*ee00*/  @!P0 SYNCS.PHASECHK.TRANS64 P0, [R3+URZ+0x33480], R0 ;  /* 0x03348000030085a7 */ /* 0x000e64000800007f */
[----:B-1----:R-:W-:Y:S05]  /*ee10*/  @!P0 BRA `(.L_x_2857) ;  /* 0xfffffffc00f08947 */ /* 0x002fea000383ffff */
.L_x_2847:
[----:B------:R-:W-:Y:S05]  /*ee20*/  BSYNC B0 ;  /* 0x0000000000007941 */ /* 0x000fea0003800000 */
.L_x_2846:
[----:B------:R-:W-:Y:S05]  /*ee30*/  EXIT ;  /* 0x000000000000794d */ /* 0x000fea0003800000 */
.L_x_2774:
[----:B-1----:R-:W-:-:S04]  /*ee40*/  IMAD.U32 R3, RZ, RZ, UR38 ;  /* 0x00000026ff037e24 */ /* 0x002fc8000f8e00ff */
[----:B------:R1:W2:Y:S03]  /*ee50*/  SYNCS.PHASECHK.TRANS64.TRYWAIT P1, [R3+URZ+0x33400], R8 ;  /* 0x03340008030075a7 */ /* 0x0002a6000802017f */
[----:B--2---:R-:W-:Y:S05]  /*ee60*/  @!P1 NANOSLEEP.SYNCS 0x989680 ;  /* 0x009896800000995d */ /* 0x004fea0003900000 */
[----:B------:R-:W2:Y:S02]  /*ee70*/  @!P1 SYNCS.PHASECHK.TRANS64 P1, [R3+URZ+0x33400], R8 ;  /* 0x03340008030095a7 */ /* 0x000ea4000802007f */
[----:B--2---:R-:W-:Y:S05]  /*ee80*/  @!P1 BRA `(.L_x_2774) ;  /* 0xfffffffc00ec9947 */ /* 0x004fea000383ffff */
[----:B------:R-:W-:Y:S05]  /*ee90*/  BRA `(.L_x_2858) ;  /* 0xffffff2400887947 */ /* 0x000fea000383ffff */
.L_x_2778:
[----:B--2---:R2:W3:Y:S02]  /*eea0*/  SYNCS.PHASECHK.TRANS64.TRYWAIT P1, [R3+URZ+0x33430], R4 ;  /* 0x03343004030075a7 */ /* 0x0044e4000802017f */
[----:B---3--:R-:W-:Y:S05]  /*eeb0*/  @!P1 NANOSLEEP.SYNCS 0x989680 ;  /* 0x009896800000995d */ /* 0x008fea0003900000 */
[----:B------:R-:W3:Y:S02]  /*eec0*/  @!P1 SYNCS.PHASECHK.TRANS64 P1, [R3+URZ+0x33430], R4 ;  /* 0x03343004030095a7 */ /* 0x000ee4000802007f */
[----:B---3--:R-:W-:Y:S05]  /*eed0*/  @!P1 BRA `(.L_x_2778) ;  /* 0xfffffffc00f09947 */ /* 0x008fea000383ffff */
[----:B------:R-:W-:Y:S05]  /*eee0*/  BRA `(.L_x_2777) ;  /* 0xffffff2400b07947 */ /* 0x000fea000383ffff */
.L_x_2783:
[----:B--2---:R-:W-:-:S04]  /*eef0*/  IMAD.U32 R8, RZ, RZ, UR6 ;  /* 0x00000006ff087e24 */ /* 0x004fc8000f8e00ff */
[----:B------:R2:W3:Y:S03]  /*ef00*/  SYNCS.PHASECHK.TRANS64.TRYWAIT P1, [R8+URZ+0x33430], R7 ;  /* 0x03343007080075a7 */ /* 0x0004e6000802017f */
[----:B---3--:R-:W-:Y:S05]  /*ef10*/  @!P1 NANOSLEEP.SYNCS 0x989680 ;  /* 0x009896800000995d */ /* 0x008fea0003900000 */
[----:B------:R-:W3:Y:S02]  /*ef20*/  @!P1 SYNCS.PHASECHK.TRANS64 P1, [R8+URZ+0x33430], R7 ;  /* 0x03343007080095a7 */ /* 0x000ee4000802007f */
[----:B---3--:R-:W-:Y:S05]  /*ef30*/  @!P1 BRA `(.L_x_2783) ;  /* 0xfffffffc00ec9947 */ /* 0x008fea000383ffff */
[----:B------:R-:W-:Y:S05]  /*ef40*/  BRA `(.L_x_2780) ;  /* 0xffffff6400a07947 */ /* 0x000fea000383ffff */
.L_x_2787:
[----:B--2---:R-:W-:-:S04]  /*ef50*/  IMAD.U32 R8, RZ, RZ, UR6 ;  /* 0x00000006ff087e24 */ /* 0x004fc8000f8e00ff */
[----:B------:R2:W3:Y:S03]  /*ef60*/  SYNCS.PHASECHK.TRANS64.TRYWAIT P1, [R8+URZ+0x33450], R7 ;  /* 0x03345007080075a7 */ /* 0x0004e6000802017f */
[----:B---3--:R-:W-:Y:S05]  /*ef70*/  @!P1 NANOSLEEP.SYNCS 0x989680 ;  /* 0x009896800000995d */ /* 0x008fea0003900000 */
[----:B------:R-:W3:Y:S02]  /*ef80*/  @!P1 SYNCS.PHASECHK.TRANS64 P1, [R8+URZ+0x33450], R7 ;  /* 0x03345007080095a7 */ /* 0x000ee4000802007f */
[----:B---3--:R-:W-:Y:S05]  /*ef90*/  @!P1 BRA `(.L_x_2787) ;  /* 0xfffffffc00ec9947 */ /* 0x008fea000383ffff */
[----:B------:R-:W-:Y:S05]  /*efa0*/  BRA `(.L_x_2784) ;  /* 0xffffff7000a07947 */ /* 0x000fea000383ffff */
.L_x_2793:
[----:B--2---:R-:W-:-:S04]  /*efb0*/  IMAD.U32 R3, RZ, RZ, UR4 ;  /* 0x00000004ff037e24 */ /* 0x004fc8000f8e00ff */
[----:B------:R2:W3:Y:S03]  /*efc0*/  SYNCS.PHASECHK.TRANS64.TRYWAIT P1, [R3+URZ+0x33450], R0 ;  /* 0x03345000030075a7 */ /* 0x0004e6000802017f */
[----:B---3--:R-:W-:Y:S05]  /*efd0*/  @!P1 NANOSLEEP.SYNCS 0x989680 ;  /* 0x009896800000995d */ /* 0x008fea0003900000 */
[----:B------:R-:W3:Y:S02]  /*efe0*/  @!P1 SYNCS.PHASECHK.TRANS64 P1, [R3+URZ+0x33450], R0 ;  /* 0x03345000030095a7 */ /* 0x000ee4000802007f */
[----:B---3--:R-:W-:Y:S05]  /*eff0*/  @!P1 BRA `(.L_x_2793) ;  /* 0xfffffffc00ec9947 */ /* 0x008fea000383ffff */
[----:B------:R-:W-:Y:S05]  /*f000*/  BRA `(.L_x_2792) ;  /* 0xffffff9c007c7947 */ /* 0x000fea000383ffff */
.L_x_2803:
[----:B------:R-:W-:Y:S02]  /*f010*/  IMAD.MOV.U32 R13, RZ, RZ, R7 ;  /* 0x000000ffff0d7224 */ /* 0x000fe400078e0007 */
[----:B------:R-:W-:Y:S02]  /*f020*/  IMAD.MOV.U32 R12, RZ, RZ, RZ ;  /* 0x000000ffff0c7224 */ /* 0x000fe400078e00ff */
[----:B------:R-:W-:Y:S02]  /*f030*/  IMAD.MOV.U32 R11, RZ, RZ, 0x1f ;  /* 0x0000001fff0b7424 */ /* 0x000fe400078e00ff */
[----:B------:R-:W-:-:S07]  /*f040*/  IMAD.MOV.U32 R15, RZ, RZ, -0x1 ;  /* 0xffffffffff0f7424 */ /* 0x000fce00078e00ff */
[----:B--2---:R-:W-:Y:S05]  /*f050*/  WARPSYNC.COLLECTIVE R15, `(.L_x_2859) ;  /* 0x000000000f087348 */ /* 0x004fea0003c00000 */
[----:B------:R1:W3:Y:S02]  /*f060*/  SHFL.IDX P6, R14, R13, R12, R11 ;  /* 0x0000000c0d0e7389 */ /* 0x0002e400000c000b */
[----:B-123--:R-:W-:Y:S01]  /*f070*/  ENDCOLLECTIVE ;  /* 0x000000000000791b */ /* 0x00efe20003800000 */
.L_x_2859:
[----:B------:R-:W-:Y:S05]  /*f080*/  BRA `(.L_x_2860) ;  /* 0xffffffc800f47947 */ /* 0x000fea000383ffff */
.L_x_2805:
[----:B------:R-:W-:Y:S01]  /*f090*/  BSSY B0, `(.L_x_2861) ;  /* 0x0000006000007945 */ /* 0x000fe20003800000 */
[----:B------:R-:W-:-:S07]  /*f0a0*/  IMAD.MOV.U32 R15, RZ, RZ, -0x1 ;  /* 0xffffffffff0f7424 */ /* 0x000fce00078e00ff */
[----:B------:R-:W-:Y:S05]  /*f0b0*/  WARPSYNC.COLLECTIVE R15, `(.L_x_2862) ;  /* 0x000000000f0c7348 */ /* 0x000fea0003c00000 */
[----:B------:R-:W-:Y:S02]  /*f0c0*/  ELECT P6, UR62, PT ;  /* 0x00000000003e782f */ /* 0x000fe400038c0000 */
[----:B------:R-:W-:Y:S01]  /*f0d0*/  MOV R14, UR62 ;  /* 0x0000003e000e7c02 */ /* 0x000fe20008000f00 */
[----:B------:R-:W-:Y:S10]  /*f0e0*/  ENDCOLLECTIVE ;  /* 0x000000000000791b */ /* 0x000ff40003800000 */
.L_x_2862:
[----:B------:R-:W-:Y:S05]  /*f0f0*/  BSYNC B0 ;  /* 0x0000000000007941 */ /* 0x000fea0003800000 */
.L_x_2861:
[----:B------:R-:W-:Y:S05]  /*f100*/  BRA `(.L_x_2863) ;  /* 0xffffffc800f47947 */ /* 0x000fea000383ffff */
.L_x_2808:
[----:B-1----:R1:W2:Y:S02]  /*f110*/  SYNCS.PHASECHK.TRANS64.TRYWAIT P3, [R5+URZ+0x33480], R2 ;  /* 0x03348002050075a7 */ /* 0x0022a4000806017f */
[----:B--2---:R-:W-:Y:S05]  /*f120*/  @!P3 NANOSLEEP.SYNCS 0x989680 ;  /* 0x009896800000b95d */ /* 0x004fea0003900000 */
[----:B------:R-:W2:Y:S02]  /*f130*/  @!P3 SYNCS.PHASECHK.TRANS64 P3, [R5+URZ+0x33480], R2 ;  /* 0x033480020500b5a7 */ /* 0x000ea4000806007f */
[----:B--2---:R-:W-:Y:S05]  /*f140*/  @!P3 BRA `(.L_x_2808) ;  /* 0xfffffffc00f0b947 */ /* 0x004fea000383ffff */
[----:B------:R-:W-:Y:S05]  /*f150*/  BRA `(.L_x_2864) ;  /* 0xffffffcc004c7947 */ /* 0x000fea000383ffff */
.L_x_2810:
[----:B--2---:R2:W3:Y:S02]  /*f160*/  SYNCS.PHASECHK.TRANS64.TRYWAIT P3, [R5+URZ+0x33440], R2 ;  /* 0x03344002050075a7 */ /* 0x0044e4000806017f */
[----:B---3--:R-:W-:Y:S05]  /*f170*/  @!P3 NANOSLEEP.SYNCS 0x989680 ;  /* 0x009896800000b95d */ /* 0x008fea0003900000 */
[----:B------:R-:W3:Y:S02]  /*f180*/  @!P3 SYNCS.PHASECHK.TRANS64 P3, [R5+URZ+0x33440], R2 ;  /* 0x033440020500b5a7 */ /* 0x000ee4000806007f */
[----:B---3--:R-:W-:Y:S05]  /*f190*/  @!P3 BRA `(.L_x_2810) ;  /* 0xfffffffc00f0b947 */ /* 0x008fea000383ffff */
[----:B------:R-:W-:Y:S05]  /*f1a0*/  BRA `(.L_x_2865) ;  /* 0xffffffcc00c87947 */ /* 0x000fea000383ffff */
.L_x_2812:
[----:B--2---:R-:W-:-:S04]  /*f1b0*/  IMAD.U32 R3, RZ, RZ, UR40 ;  /* 0x00000028ff037e24 */ /* 0x004fc8000f8e00ff */
[----:B------:R2:W3:Y:S03]  /*f1c0*/  SYNCS.PHASECHK.TRANS64.TRYWAIT P0, [R3+URZ+0x33420], R2 ;  /* 0x03342002030075a7 */ /* 0x0004e6000800017f */
[----:B---3--:R-:W-:Y:S05]  /*f1d0*/  @!P0 NANOSLEEP.SYNCS 0x989680 ;  /* 0x009896800000895d */ /* 0x008fea0003900000 */
[----:B------:R-:W3:Y:S02]  /*f1e0*/  @!P0 SYNCS.PHASECHK.TRANS64 P0, [R3+URZ+0x33420], R2 ;  /* 0x03342002030085a7 */ /* 0x000ee4000800007f */
[----:B---3--:R-:W-:Y:S05]  /*f1f0*/  @!P0 BRA `(.L_x_2812) ;  /* 0xfffffffc00ec8947 */ /* 0x008fea000383ffff */
[----:B------:R-:W-:Y:S05]  /*f200*/  BRA `(.L_x_2866) ;  /* 0xffffffd000c07947 */ /* 0x000fea000383ffff */
.L_x_2818:
[----:B-1----:R1:W4:Y:S02]  /*f210*/  SYNCS.PHASECHK.TRANS64.TRYWAIT P0, [R6+URZ+0x33480], R4 ;  /* 0x03348004060075a7 */ /* 0x002324000800017f */
[----:B----4-:R-:W-:Y:S05]  /*f220*/  @!P0 NANOSLEEP.SYNCS 0x989680 ;  /* 0x009896800000895d */ /* 0x010fea0003900000 */
[----:B------:R-:W4:Y:S02]  /*f230*/  @!P0 SYNCS.PHASECHK.TRANS64 P0, [R6+URZ+0x33480], R4 ;  /* 0x03348004060085a7 */ /* 0x000f24000800007f */
[----:B----4-:R-:W-:Y:S05]  /*f240*/  @!P0 BRA `(.L_x_2818) ;  /* 0xfffffffc00f08947 */ /* 0x010fea000383ffff */
[----:B------:R-:W-:Y:S05]  /*f250*/  BRA `(.L_x_2867) ;  /* 0xffffffd400607947 */ /* 0x000fea000383ffff */
.L_x_2825:
[----:B---3--:R3:W4:Y:S02]  /*f260*/  SYNCS.PHASECHK.TRANS64.TRYWAIT P0, [R6+URZ+0x33440], R4 ;  /* 0x03344004060075a7 */ /* 0x008724000800017f */
[----:B----4-:R-:W-:Y:S05]  /*f270*/  @!P0 NANOSLEEP.SYNCS 0x989680 ;  /* 0x009896800000895d */ /* 0x010fea0003900000 */
[----:B------:R-:W4:Y:S02]  /*f280*/  @!P0 SYNCS.PHASECHK.TRANS64 P0, [R6+URZ+0x33440], R4 ;  /* 0x03344004060085a7 */ /* 0x000f24000800007f */
[----:B----4-:R-:W-:Y:S05]  /*f290*/  @!P0 BRA `(.L_x_2825) ;  /* 0xfffffffc00f08947 */ /* 0x010fea000383ffff */
[----:B------:R-:W-:Y:S05]  /*f2a0*/  BRA `(.L_x_2868) ;  /* 0xffffffd8005c7947 */ /* 0x000fea000383ffff */
.L_x_2833:
[----:B----4-:R4:W1:Y:S02]  /*f2b0*/  SYNCS.PHASECHK.TRANS64.TRYWAIT P3, [R12+URZ+0x33470], R5 ;  /* 0x033470050c0075a7 */ /* 0x010864000806017f */
[----:B-1----:R-:W-:Y:S05]  /*f2c0*/  @!P3 NANOSLEEP.SYNCS 0x989680 ;  /* 0x009896800000b95d */ /* 0x002fea0003900000 */
[----:B------:R-:W1:Y:S02]  /*f2d0*/  @!P3 SYNCS.PHASECHK.TRANS64 P3, [R12+URZ+0x33470], R5 ;  /* 0x033470050c00b5a7 */ /* 0x000e64000806007f */
[----:B-1----:R-:W-:Y:S05]  /*f2e0*/  @!P3 BRA `(.L_x_2833) ;  /* 0xfffffffc00f0b947 */ /* 0x002fea000383ffff */
[----:B------:R-:W-:Y:S05]  /*f2f0*/  BRA `(.L_x_2869) ;  /* 0xffffffdc00707947 */ /* 0x000fea000383ffff */
.L_x_2835:
[----:B----4-:R4:W1:Y:S02]  /*f300*/  SYNCS.PHASECHK.TRANS64.TRYWAIT P3, [R12+URZ+0x33460], R5 ;  /* 0x033460050c0075a7 */ /* 0x010864000806017f */
[----:B-1----:R-:W-:Y:S05]  /*f310*/  @!P3 NANOSLEEP.SYNCS 0x989680 ;  /* 0x009896800000b95d */ /* 0x002fea0003900000 */
[----:B------:R-:W1:Y:S02]  /*f320*/  @!P3 SYNCS.PHASECHK.TRANS64 P3, [R12+URZ+0x33460], R5 ;  /* 0x033460050c00b5a7 */ /* 0x000e64000806007f */
[----:B-1----:R-:W-:Y:S05]  /*f330*/  @!P3 BRA `(.L_x_2835) ;  /* 0xfffffffc00f0b947 */ /* 0x002fea000383ffff */
[----:B------:R-:W-:Y:S05]  /*f340*/  BRA `(.L_x_2870) ;  /* 0xffffffdc00787947 */ /* 0x000fea000383ffff */
.L_x_2840:
[----:B--2---:R2:W4:Y:S02]  /*f350*/  SYNCS.PHASECHK.TRANS64.TRYWAIT P0, [R0+URZ+0x33470], R3 ;  /* 0x03347003000075a7 */ /* 0x004524000800017f */
[----:B----4-:R-:W-:Y:S05]  /*f360*/  @!P0 NANOSLEEP.SYNCS 0x989680 ;  /* 0x009896800000895d */ /* 0x010fea0003900000 */
[----:B------:R-:W4:Y:S02]  /*f370*/  @!P0 SYNCS.PHASECHK.TRANS64 P0, [R0+URZ+0x33470], R3 ;  /* 0x03347003000085a7 */ /* 0x000f24000800007f */
[----:B----4-:R-:W-:Y:S05]  /*f380*/  @!P0 BRA `(.L_x_2840) ;  /* 0xfffffffc00f08947 */ /* 0x010fea000383ffff */
[----:B------:R-:W-:Y:S05]  /*f390*/  BRA `(.L_x_2871) ;  /* 0xffffffe800a07947 */ /* 0x000fea000383ffff */
.L_x_2842:
[----:B--2---:R2:W4:Y:S02]  /*f3a0*/  SYNCS.PHASECHK.TRANS64.TRYWAIT P0, [R0+URZ+0x33460], R3 ;  /* 0x03346003000075a7 */ /* 0x004524000800017f */
[----:B----4-:R-:W-:Y:S05]  /*f3b0*/  @!P0 NANOSLEEP.SYNCS 0x989680 ;  /* 0x009896800000895d */ /* 0x010fea0003900000 */
[----:B------:R-:W4:Y:S02]  /*f3c0*/  @!P0 SYNCS.PHASECHK.TRANS64 P0, [R0+URZ+0x33460], R3 ;  /* 0x03346003000085a7 */ /* 0x000f24000800007f */
[----:B----4-:R-:W-:Y:S05]  /*f3d0*/  @!P0 BRA `(.L_x_2842) ;  /* 0xfffffffc00f08947 */ /* 0x010fea000383ffff */
[----:B------:R-:W-:Y:S05]  /*f3e0*/  BRA `(.L_x_2872) ;  /* 0xffffffe800a87947 */ /* 0x000fea000383ffff */
.L_x_2845:
[----:B-1----:R1:W4:Y:S02]  /*f3f0*/  SYNCS.PHASECHK.TRANS64.TRYWAIT P0, [R8+URZ+0x33420], R0 ;  /* 0x03342000080075a7 */ /* 0x002324000800017f */
[----:B----4-:R-:W-:Y:S05]  /*f400*/  @!P0 NANOSLEEP.SYNCS 0x989680 ;  /* 0x009896800000895d */ /* 0x010fea0003900000 */
[----:B------:R-:W4:Y:S02]  /*f410*/  @!P0 SYNCS.PHASECHK.TRANS64 P0, [R8+URZ+0x33420], R0 ;  /* 0x03342000080085a7 */ /* 0x000f24000800007f */
[----:B----4-:R-:W-:Y:S05]  /*f420*/  @!P0 BRA `(.L_x_2845) ;  /* 0xfffffffc00f08947 */ /* 0x010fea000383ffff */
[----:B------:R-:W-:Y:S05]  /*f430*/  BRA `(.L_x_2873) ;  /* 0xfffffff400bc7947 */ /* 0x000fea000383ffff */
.L_x_2849:
[----:B-1----:R1:W2:Y:S02]  /*f440*/  SYNCS.PHASECHK.TRANS64.TRYWAIT P1, [R5+URZ], R4 ;  /* 0x00000004050075a7 */ /* 0x0022a4000802017f */
[----:B--2---:R-:W-:Y:S05]  /*f450*/  @!P1 NANOSLEEP.SYNCS 0x989680 ;  /* 0x009896800000995d */ /* 0x004fea0003900000 */
[----:B------:R-:W2:Y:S02]  /*f460*/  @!P1 SYNCS.PHASECHK.TRANS64 P1, [R5+URZ], R4 ;  /* 0x00000004050095a7 */ /* 0x000ea4000802007f */
[----:B--2---:R-:W-:Y:S05]  /*f470*/  @!P1 BRA `(.L_x_2849) ;  /* 0xfffffffc00f09947 */ /* 0x004fea000383ffff */
[----:B------:R-:W-:Y:S05]  /*f480*/  BRA `(.L_x_2874) ;  /* 0xfffffff800147947 */ /* 0x000fea000383ffff */
.L_x_2850:
[----:B--2---:R2:W4:Y:S02]  /*f490*/  SYNCS.PHASECHK.TRANS64.TRYWAIT P1, [R7+URZ], R0 ;  /* 0x00000000070075a7 */ /* 0x004524000802017f */
[----:B----4-:R-:W-:Y:S05]  /*f4a0*/  @!P1 NANOSLEEP.SYNCS 0x989680 ;  /* 0x009896800000995d */ /* 0x010fea0003900000 */
[----:B------:R-:W4:Y:S02]  /*f4b0*/  @!P1 SYNCS.PHASECHK.TRANS64 P1, [R7+URZ], R0 ;  /* 0x00000000070095a7 */ /* 0x000f24000802007f */
[----:B----4-:R-:W-:Y:S05]  /*f4c0*/  @!P1 BRA `(.L_x_2850) ;  /* 0xfffffffc00f09947 */ /* 0x010fea000383ffff */
[----:B------:R-:W-:Y:S05]  /*f4d0*/  BRA `(.L_x_2875) ;  /* 0xfffffff800087947 */ /* 0x000fea000383ffff */
.L_x_2852:
[----:B----4-:R4:W1:Y:S02]  /*f4e0*/  SYNCS.PHASECHK.TRANS64.TRYWAIT P1, [R19+URZ+0x33460], R4 ;  /* 0x03346004130075a7 */ /* 0x010864000802017f */
[----:B-1----:R-:W-:Y:S05]  /*f4f0*/  @!P1 NANOSLEEP.SYNCS 0x989680 ;  /* 0x009896800000995d */ /* 0x002fea0003900000 */
[----:B------:R-:W1:Y:S02]  /*f500*/  @!P1 SYNCS.PHASECHK.TRANS64 P1, [R19+URZ+0x33460], R4 ;  /* 0x03346004130095a7 */ /* 0x000e64000802007f */
[----:B-1----:R-:W-:Y:S05]  /*f510*/  @!P1 BRA `(.L_x_2852) ;  /* 0xfffffffc00f09947 */ /* 0x002fea000383ffff */
[----:B------:R-:W-:Y:S05]  /*f520*/  BRA `(.L_x_2876) ;  /* 0xfffffff800087947 */ /* 0x000fea000383ffff */
.L_x_2854:
[----:B------:R1:W1:Y:S02]  /*f530*/  SYNCS.PHASECHK.TRANS64.TRYWAIT P1, [R3+URZ+0x33460], R0 ;  /* 0x03346000030075a7 */ /* 0x000264000802017f */
[----:B-1----:R-:W-:Y:S05]  /*f540*/  @!P1 NANOSLEEP.SYNCS 0x989680 ;  /* 0x009896800000995d */ /* 0x002fea0003900000 */
[----:B------:R-:W1:Y:S02]  /*f550*/  @!P1 SYNCS.PHASECHK.TRANS64 P1, [R3+URZ+0x33460], R0 ;  /* 0x03346000030095a7 */ /* 0x000e64000802007f */
[----:B-1----:R-:W-:Y:S05]  /*f560*/  @!P1 BRA `(.L_x_2854) ;  /* 0xfffffffc00f09947 */ /* 0x002fea000383ffff */
[----:B------:R-:W-:Y:S05]  /*f570*/  BRA `(.L_x_2877) ;  /* 0xfffffff800087947 */ /* 0x000fea000383ffff */
.L_x_2856:
[----:B------:R1:W1:Y:S02]  /*f580*/  SYNCS.PHASECHK.TRANS64.TRYWAIT P0, [R19+URZ+0x33480], R4 ;  /* 0x03348004130075a7 */ /* 0x000264000800017f */
[----:B-1----:R-:W-:Y:S05]  /*f590*/  @!P0 NANOSLEEP.SYNCS 0x989680 ;  /* 0x009896800000895d */ /* 0x002fea0003900000 */
[----:B------:R-:W1:Y:S02]  /*f5a0*/  @!P0 SYNCS.PHASECHK.TRANS64 P0, [R19+URZ+0x33480], R4 ;  /* 0x03348004130085a7 */ /* 0x000e64000800007f */
[----:B-1----:R-:W-:Y:S05]  /*f5b0*/  @!P0 BRA `(.L_x_2856) ;  /* 0xfffffffc00f08947 */ /* 0x002fea000383ffff */
[----:B------:R-:W-:Y:S05]  /*f5c0*/  BRA `(.L_x_2857) ;  /* 0xfffffff800047947 */ /* 0x000fea000383ffff */
.L_x_2878:
        /* <DEDUP_REMOVED lines=11> */
.L_x_12343:


//--------------------- .text._ZN7cutlass13device_kernelIN5flash11enable_sm90INS1_16FlashAttnFwdSm90INS1_25CollectiveMainloopFwdSm90ILi2EN4cute5tupleIJNS5_1CILi2EEENS7_ILi1EEES9_EEENS6_IJNS7_ILi128EEENS7_ILi160EEENS7_ILi192EEEEEELi192ENS_12float_e4m3_tEfNS_4arch4Sm90ELb0ELb0ELb1ELb0ELb0ELb0ELb0ELb1ELb1ELb0ELb0ELb0EEENS1_21CollectiveEpilogueFwdINS6_IJSB_SD_SC_EEESA_NS_10bfloat16_tESH_Li256ELb0ELb0ELb0ELb1EEENS1_29StaticPersistentTileSchedulerILb0EEEEEEEEEvNT_6ParamsE --------------------------
	.section	.text._ZN7cutlass13device_kernelIN5flash11enable_sm90INS1_16FlashAttnFwdSm90INS1_25CollectiveMainloopFwdSm90ILi2EN4cute5tupleIJNS5_1CILi2EEENS7_ILi1EEES9_EEENS6_IJNS7_ILi128EEENS7_ILi160EEENS7_ILi192EEEEEELi192ENS_12float_e4m3_tEfNS_4arch4Sm90ELb0ELb0ELb1ELb0ELb0ELb0ELb0ELb1ELb1ELb0ELb0ELb0EEENS1_21CollectiveEpilogueFwdINS6_IJSB_SD_SC_EEESA_NS_10bfloat16_tESH_Li256ELb0ELb0ELb0ELb1EEENS1_29StaticPersistentTileSchedulerILb0EEEEEEEEEvNT_6ParamsE,"ax",@progbits
	.align	128
.text._ZN7cutlass13device_kernelIN5flash11enable_sm90INS1_16FlashAttnFwdSm90INS1_25CollectiveMainloopFwdSm90ILi2EN4cute5tupleIJNS5_1CILi2EEENS7_ILi1EEES9_EEENS6_IJNS7_ILi128EEENS7_ILi160EEENS7_ILi192EEEEEELi192ENS_12float_e4m3_tEfNS_4arch4Sm90ELb0ELb0ELb1ELb0ELb0ELb0ELb0ELb1ELb1ELb0ELb0ELb0EEENS1_21CollectiveEpilogueFwdINS6_IJSB_SD_SC_EEESA_NS_10bfloat16_tESH_Li256ELb0ELb0ELb0ELb1EEENS1_29StaticPersistentTileSchedulerILb0EEEEEEEEEvNT_6ParamsE:
        .type           _ZN7cutlass13device_kernelIN5flash11enable_sm90INS1_16FlashAttnFwdSm90INS1_25CollectiveMainloopFwdSm90ILi2EN4cute5tupleIJNS5_1CILi2EEENS7_ILi1EEES9_EEENS6_IJNS7_ILi128EEENS7_ILi160EEENS7_ILi192EEEEEELi192ENS_12float_e4m3_tEfNS_4arch4Sm90ELb0ELb0ELb1ELb0ELb0ELb0ELb0ELb1ELb1ELb0ELb0ELb0EEENS1_21CollectiveEpilogueFwdINS6_IJSB_SD_SC_EEESA_NS_10bfloat16_tESH_Li256ELb0ELb0ELb0ELb1EEENS1_29StaticPersistentTileSchedulerILb0EEEEEEEEEvNT_6ParamsE,@function
        .size           _ZN7cutlass13device_kernelIN5flash11enable_sm90INS1_16FlashAttnFwdSm90INS1_25CollectiveMainloopFwdSm90ILi2EN4cute5tupleIJNS5_1CILi2EEENS7_ILi1EEES9_EEENS6_IJNS7_ILi128EEENS7_ILi160EEENS7_ILi192EEEEEELi192ENS_12float_e4m3_tEfNS_4arch4Sm90ELb0ELb0ELb1ELb0ELb0ELb0ELb0ELb1ELb1ELb0ELb0ELb0EEENS1_21CollectiveEpilogueFwdINS6_IJSB_SD_SC_EEESA_NS_10bfloat16_tESH_Li256ELb0ELb0ELb0ELb1EEENS1_29StaticPersistentTileSchedulerILb0EEEEEEEEEvNT_6ParamsE,(.L_x_12344 - _ZN7cutlass13device_kernelIN5flash11enable_sm90INS1_16FlashAttnFwdSm90INS1_25CollectiveMainloopFwdSm90ILi2EN4cute5tupleIJNS5_1CILi2EEENS7_ILi1EEES9_EEENS6_IJNS7_ILi128EEENS7_ILi160EEENS7_ILi192EEEEEELi192ENS_12float_e4m3_tEfNS_4arch4Sm90ELb0ELb0ELb1ELb0ELb0ELb0ELb0ELb1ELb1ELb0ELb0ELb0EEENS1_21CollectiveEpilogueFwdINS6_IJSB_SD_SC_EEESA_NS_10bfloat16_tESH_Li256ELb0ELb0ELb0ELb1EEENS1_29StaticPersistentTileSchedulerILb0EEEEEEEEEvNT_6ParamsE)
        .other          _ZN7cutlass13device_kernelIN5flash11enable_sm90INS1_16FlashAttnFwdSm90INS1_25CollectiveMainloopFwdSm90ILi2EN4cute5tupleIJNS5_1CILi2EEENS7_ILi1EEES9_EEENS6_IJNS7_ILi128EEENS7_ILi160EEENS7_ILi192EEEEEELi192ENS_12float_e4m3_tEfNS_4arch4Sm90ELb0ELb0ELb1ELb0ELb0ELb0ELb0ELb1ELb1ELb0ELb0ELb0EEENS1_21CollectiveEpilogueFwdINS6_IJSB_SD_SC_EEESA_NS_10bfloat16_tESH_Li256ELb0ELb0ELb0ELb1EEENS1_29StaticPersistentTileSchedulerILb0EEEEEEEEEvNT_6ParamsE,@"STO_CUDA_ENTRY STV_DEFAULT"
_ZN7cutlass13device_kernelIN5flash11enable_sm90INS1_16FlashAttnFwdSm90INS1_25CollectiveMainloopFwdSm90ILi2EN4cute5tupleIJNS5_1CILi2EEENS7_ILi1EEES9_EEENS6_IJNS7_ILi128EEENS7_ILi160EEENS7_ILi192EEEEEELi192ENS_12float_e4m3_tEfNS_4arch4Sm90ELb0ELb0ELb1ELb0ELb0ELb0ELb0ELb1ELb1ELb0ELb0ELb0EEENS1_21CollectiveEpilogueFwdINS6_IJSB_SD_SC_EEESA_NS_10bfloat16_tESH_Li256ELb0ELb0ELb0ELb1EEENS1_29StaticPersistentTileSchedulerILb0EEEEEEEEEvNT_6ParamsE:
        /* <DEDUP_REMOVED lines=24> */
.L_x_2880:
[----:B------:R-:W-:Y:S05]  /*0180*/  BSYNC B0 ;  /* 0x0000000000007941 */ /* 0x000fea0003800000 */
.L_x_2879:
[----:B------:R-:W-:Y:S01]  /*0190*/  VOTEU.ANY UP0, P0 ;  /* 0x00000000003f7886 */ /* 0x000fe20000000100 */
[----:B------:R-:W1:Y:S01]  /*01a0*/  SHFL.IDX PT, R3, R22, RZ, 0x1f ;  /* 0x00001fff16037589 */ /* 0x000e6200000e0000 */
[----:B------:R-:W-:Y:S01]  /*01b0*/  UMOV UR4, 0x1 ;  /* 0x0000000100047882 */ /* 0x000fe20000000000 */
[----:B------:R-:W-:Y:S01]  /*01c0*/  UMOV UR7, 0x2 ;  /* 0x0000000200077882 */ /* 0x000fe20000000000 */
[----:B------:R-:W-:Y:S01]  /*01d0*/  VOTEU.ANY UP1, P0 ;  /* 0x00000000003f7886 */ /* 0x000fe20000020100 */
[----:B------:R-:W2:Y:S01]  /*01e0*/  @UP0 S2UR UR8, SR_CgaCtaId ;  /* 0x00000000000809c3 */ /* 0x000ea20000008800 */
[----:B------:R-:W3:Y:S01]  /*01f0*/  SHFL.IDX PT, R2, R0, RZ, 0x1f ;  /* 0x00001fff00027589 */ /* 0x000ee200000e0000 */
[----:B------:R-:W-:Y:S01]  /*0200*/  @UP0 UMOV UR6, 0x400 ;  /* 0x0000040000060882 */ /* 0x000fe20000000000 */
[----:B------:R-:W-:-:S04]  /*0210*/  @UP0 UIADD3 UR4, -UR4, 0x100000, URZ ;  /* 0x0010000004040890 */ /* 0x000fc8000fffe13f */
[----:B------:R-:W-:Y:S02]  /*0220*/  @UP0 USHF.L.U32 UR5, UR4, 0xb, URZ ;  /* 0x0000000b04050899 */ /* 0x000fe4000800063f */
[----:B------:R-:W-:Y:S01]  /*0230*/  @UP0 USHF.L.U32 UR4, UR4, 0x1, URZ ;  /* 0x0000000104040899 */ /* 0x000fe2000800063f */
[----:B------:R-:W-:Y:S01]  /*0240*/  VOTEU.ANY UP2, P0 ;  /* 0x00000000003f7886 */ /* 0x000fe20000040100 */
[----:B-1----:R-:W-:Y:S01]  /*0250*/  R2UR UR9, R3 ;  /* 0x00000000030972ca */ /* 0x002fe200000e0000 */
[----:B--2---:R-:W-:Y:S01]  /*0260*/  @UP0 ULEA UR8, UR8, UR6, 0x18 ;  /* 0x0000000608080291 */ /* 0x004fe2000f8ec03f */
[----:B---3--:R-:W-:Y:S01]  /*0270*/  ISETP.NE.AND P1, PT, R2, RZ, PT ;  /* 0x000000ff0200720c */ /* 0x008fe20003f25270 */
[----:B------:R-:W-:-:S04]  /*0280*/  @UP0 UIADD3 UR6, -UR7, 0x100000, URZ ;  /* 0x0010000007060890 */ /* 0x000fc8000fffe13f */
[----:B------:R-:W-:Y:S02]  /*0290*/  @UP0 USHF.L.U32 UR7, UR6, 0xb, URZ ;  /* 0x0000000b06070899 */ /* 0x000fe4000800063f */
[----:B------:R-:W-:-:S04]  /*02a0*/  @UP0 USHF.L.U32 UR6, UR6, 0x1, URZ ;  /* 0x0000000106060899 */ /* 0x000fc8000800063f */
[----:B------:R-:W-:Y:S01]  /*02b0*/  UISETP.NE.AND UP0, UPT, UR9, URZ, UPT ;  /* 0x0000003f0900728c */ /* 0x000fe2000bf05270 */
[----:B------:R-:W1:Y:S02]  /*02c0*/  FENCE.VIEW.ASYNC.S ;  /* 0x00000000000073c6 */ /* 0x000e640000000000 */
[----:B-1----:R1:W2:Y:S05]  /*02d0*/  @UP1 SYNCS.EXCH.64 URZ, [UR8+0x33400], UR4 ;  /* 0x03340004083f15b2 */ /* 0x0022aa0008000100 */
[----:B------:R1:W3:Y:S01]  /*02e0*/  @UP2 SYNCS.EXCH.64 URZ, [UR8+0x33420], UR6 ;  /* 0x03342006083f25b2 */ /* 0x0002e20008000100 */
[----:B------:R-:W-:Y:S05]  /*02f0*/  @P1 BRA `(.L_x_2881) ;  /* 0x0000000000481947 */ /* 0x000fea0003800000 */
        /* <DEDUP_REMOVED lines=18> */
.L_x_2881:
[----:B-1----:R-:W1:Y:S01]  /*0420*/  S2UR UR4, SR_CTAID.Y ;  /* 0x00000000000479c3 */ /* 0x002e620000002600 */
[----:B------:R-:W4:Y:S01]  /*0430*/  SHFL.IDX PT, R4, R0, RZ, 0x1f ;  /* 0x00001fff00047589 */ /* 0x000f2200000e0000 */
[----:B------:R-:W-:Y:S01]  /*0440*/  ULDC UR5, c[0x0][0x154] ;  /* 0x0000550000057ab9 */ /* 0x000fe20000000800 */
[----:B------:R-:W-:-:S05]  /*0450*/  NOP ;  /* 0x0000000000007918 */ /* 0x000fca0000000000 */
[----:B------:R-:W5:Y:S08]  /*0460*/  S2UR UR49, SR_CTAID.X ;  /* 0x00000000003179c3 */ /* 0x000f700000002500 */
[----:B------:R-:W2:Y:S01]  /*0470*/  LDC R6, c[0x0][0x148] ;  /* 0x00005200ff067b82 */ /* 0x000ea20000000800 */
[----:B-1----:R-:W-:Y:S02]  /*0480*/  I2FP.F32.U32 R3, UR4 ;  /* 0x0000000400037c45 */ /* 0x002fe40008201000 */
[----:B----4-:R-:W-:-:S03]  /*0490*/  ISETP.NE.AND P0, PT, R4, RZ, PT ;  /* 0x000000ff0400720c */ /* 0x010fc60003f05270 */
[----:B------:R-:W-:Y:S01]  /*04a0*/  FMUL R5, R3, UR5 ;  /* 0x0000000503057c20 */ /* 0x000fe20008400000 */
[----:B------:R-:W-:Y:S02]  /*04b0*/  SHF.R.S32.HI R3, RZ, 0x1f, R7 ;  /* 0x0000001fff037819 */ /* 0x000fe40000011407 */
[----:B-----5:R-:W-:-:S03]  /*04c0*/  I2FP.F32.U32 R4, UR49 ;  /* 0x0000003100047c45 */ /* 0x020fc60008201000 */
[----:B------:R-:W1:Y:S02]  /*04d0*/  F2I.U32.TRUNC.NTZ R5, R5 ;  /* 0x0000000500057305 */ /* 0x000e64000020f000 */
[----:B-1----:R-:W-:-:S04]  /*04e0*/  IMAD.MOV R11, RZ, RZ, -R5 ;  /* 0x000000ffff0b7224 */ /* 0x002fc800078e0a05 */
[----:B--2---:R-:W-:Y:S01]  /*04f0*/  IMAD R11, R6, R11, UR4 ;  /* 0x00000004060b7e24 */ /* 0x004fe2000f8e020b */
[----:B------:R-:W-:Y:S02]  /*0500*/  ULDC UR4, c[0x0][0x150] ;  /* 0x0000540000047ab9 */ /* 0x000fe40000000800 */
[----:B------:R-:W-:Y:S01]  /*0510*/  FMUL R8, R4, UR4 ;  /* 0x0000000404087c20 */ /* 0x000fe20008400000 */
[----:B------:R-:W-:Y:S06]  /*0520*/  @P0 BRA `(.L_x_2882) ;  /* 0x0000000000480947 */ /* 0x000fec0003800000 */
[----:B------:R-:W1:Y:S01]  /*0530*/  S2UR UR5, SR_CgaCtaId ;  /* 0x00000000000579c3 */ /* 0x000e620000008800 */
        /* <DEDUP_REMOVED lines=12> */
[----:B-1----:R1:W2:Y:S08]  /*0600*/  SYNCS.EXCH.64 URZ, [UR8+0x33450], UR4 ;  /* 0x03345004083f75b2 */ /* 0x0022b00008000100 */
[----:B------:R1:W4:Y:S01]  /*0610*/  SYNCS.EXCH.64 URZ, [UR8+0x33460], UR6 ;  /* 0x03346006083f75b2 */ /* 0x0003220008000100 */
[----:B------:R1:W1:Y:S01]  /*0620*/  SYNCS.EXCH.64 URZ, [UR8+0x33458], UR4 ;  /* 0x03345804083f75b2 */ /* 0x0002620008000100 */
[----:B------:R1:W1:Y:S01]  /*0630*/  SYNCS.EXCH.64 URZ, [UR8+0x33468], UR6 ;  /* 0x03346806083f75b2 */ /* 0x0002620008000100 */
[----:B------:R-:W-:Y:S01]  /*0640*/  NOP ;  /* 0x0000000000007918 */ /* 0x000fe20000000000 */
.L_x_2882:
[----:B------:R-:W5:Y:S01]  /*0650*/  SHFL.IDX PT, R6, R0, RZ, 0x1f ;  /* 0x00001fff00067589 */ /* 0x000f6200000e0000 */
[----:B------:R-:W-:Y:S01]  /*0660*/  LEA.HI R3, R3, R7, RZ, 0x7 ;  /* 0x0000000703037211 */ /* 0x000fe200078f38ff */
[----:B------:R-:W1:Y:S01]  /*0670*/  LDC R9, c[0x0][0x144] ;  /* 0x00005100ff097b82 */ /* 0x000e620000000800 */
[----:B------:R-:W1:Y:S01]  /*0680*/  F2I.U32.TRUNC.NTZ R8, R8 ;  /* 0x0000000800087305 */ /* 0x000e62000020f000 */
[----:B------:R-:W-:Y:S01]  /*0690*/  NOP ;  /* 0x0000000000007918 */ /* 0x000fe20000000000 */
[----:B------:R-:W-:-:S05]  /*06a0*/  LOP3.LUT R3, R3, 0xffffff80, RZ, 0xc0, !PT ;  /* 0xffffff8003037812 */ /* 0x000fca00078ec0ff */
[----:B------:R-:W-:Y:S01]  /*06b0*/  IMAD.IADD R3, R7, 0x1, -R3 ;  /* 0x0000000107037824 */ /* 0x000fe200078e0a03 */
[----:B------:R-:W-:-:S04]  /*06c0*/  SHF.R.S32.HI R7, RZ, 0x1f, R2 ;  /* 0x0000001fff077819 */ /* 0x000fc80000011402 */
[----:B------:R-:W-:Y:S02]  /*06d0*/  SHF.R.S32.HI R4, RZ, 0x1f, R3 ;  /* 0x0000001fff047819 */ /* 0x000fe40000011403 */
[----:B------:R-:W-:Y:S02]  /*06e0*/  LEA.HI R7, R7, R2, RZ, 0x2 ;  /* 0x0000000207077211 */ /* 0x000fe400078f10ff */
[----:B------:R-:W-:-:S04]  /*06f0*/  LEA.HI R4, R4, R3, RZ, 0x3 ;  /* 0x0000000304047211 */ /* 0x000fc800078f18ff */
[--C-:B------:R-:W-:Y:S02]  /*0700*/  SHF.R.S32.HI R5, RZ, 0x3, R4.reuse ;  /* 0x00000003ff057819 */ /* 0x100fe40000011404 */
[----:B-----5:R-:W-:Y:S02]  /*0710*/  ISETP.NE.AND P0, PT, R6, RZ, PT ;  /* 0x000000ff0600720c */ /* 0x020fe40003f05270 */
[----:B------:R-:W-:-:S04]  /*0720*/  SHF.R.S32.HI R4, RZ, 0x1f, R4 ;  /* 0x0000001fff047819 */ /* 0x000fc80000011404 */
[----:B------:R-:W-:-:S04]  /*0730*/  LEA.HI R4, R4, R5, RZ, 0x2 ;  /* 0x0000000504047211 */ /* 0x000fc800078f10ff */
[----:B------:R-:W-:-:S03]  /*0740*/  LOP3.LUT R4, R4, 0xfffffffc, RZ, 0xc0, !PT ;  /* 0xfffffffc04047812 */ /* 0x000fc600078ec0ff */
        /* <DEDUP_REMOVED lines=17> */
[----:B------:R1:W1:Y:S01]  /*0860*/  SYNCS.EXCH.64 URZ, [UR8+0x33488], UR6 ;  /* 0x03348806083f75b2 */ /* 0x0002620008000100 */
[----:B------:R-:W-:Y:S01]  /*0870*/  NOP ;  /* 0x0000000000007918 */ /* 0x000fe20000000000 */
.L_x_2883:
[----:B------:R-:W5:Y:S01]  /*0880*/  SHFL.IDX PT, R12, R0, RZ, 0x1f ;  /* 0x00001fff000c7589 */ /* 0x000f6200000e0000 */
[----:B------:R-:W-:Y:S01]  /*0890*/  LOP3.LUT R7, R7, 0x3ffffffc, RZ, 0xc0, !PT ;  /* 0x3ffffffc07077812 */ /* 0x000fe200078ec0ff */
[----:B------:R-:W-:Y:S01]  /*08a0*/  IMAD.IADD R4, R5, 0x1, -R4 ;  /* 0x0000000105047824 */ /* 0x000fe200078e0a04 */
[----:B------:R-:W-:Y:S01]  /*08b0*/  SHF.R.S32.HI R5, RZ, 0x1f, R6 ;  /* 0x0000001fff057819 */ /* 0x000fe20000011406 */
[----:B------:R-:W2:Y:S01]  /*08c0*/  LDC R10, c[0x0][0x140] ;  /* 0x00005000ff0a7b82 */ /* 0x000ea20000000800 */
[----:B-1----:R-:W-:Y:S01]  /*08d0*/  IMAD.MOV R8, RZ, RZ, -R8 ;  /* 0x000000ffff087224 */ /* 0x002fe200078e0a08 */
[----:B------:R-:W-:Y:S01]  /*08e0*/  NOP ;  /* 0x0000000000007918 */ /* 0x000fe20000000000 */
[----:B------:R-:W-:Y:S01]  /*08f0*/  IMAD.IADD R7, R2, 0x1, -R7 ;  /* 0x0000000102077824 */ /* 0x000fe200078e0a07 */
[----:B------:R-:W-:Y:S01]  /*0900*/  LEA.HI R5, R5, R6, RZ, 0x2 ;  /* 0x0000000605057211 */ /* 0x000fe200078f10ff */
[----:B------:R-:W-:Y:S02]  /*0910*/  IMAD R9, R9, R8, UR49 ;  /* 0x0000003109097e24 */ /* 0x000fe4000f8e0208 */
[----:B------:R-:W-:Y:S01]  /*0920*/  IMAD R7, R7, 0x4, R4 ;  /* 0x0000000407077824 */ /* 0x000fe200078e0204 */
[----:B------:R-:W-:-:S04]  /*0930*/  LOP3.LUT R5, R5, 0x3ffffffc, RZ, 0xc0, !PT ;  /* 0x3ffffffc05057812 */ /* 0x000fc800078ec0ff */
[----:B------:R-:W-:Y:S01]  /*0940*/  LEA.HI R2, R7, R7, RZ, 0x1 ;  /* 0x0000000707027211 */ /* 0x000fe200078f08ff */
[----:B------:R-:W-:-:S03]  /*0950*/  IMAD.IADD R5, R6, 0x1, -R5 ;  /* 0x0000000106057824 */ /* 0x000fc600078e0a05 */
[----:B------:R-:W-:Y:S01]  /*0960*/  LOP3.LUT R2, R2, 0xfffffffe, RZ, 0xc0, !PT ;  /* 0xfffffffe02027812 */ /* 0x000fe200078ec0ff */
[----:B------:R-:W-:Y:S01]  /*0970*/  IMAD R5, R5, 0x4, R4 ;  /* 0x0000000405057824 */ /* 0x000fe200078e0204 */
[----:B-----5:R-:W-:-:S03]  /*0980*/  ISETP.NE.AND P0, PT, R12, RZ, PT ;  /* 0x000000ff0c00720c */ /* 0x020fc60003f05270 */
[----:B------:R-:W-:-:S05]  /*0990*/  IMAD.IADD R2, R7, 0x1, -R2 ;  /* 0x0000000107027824 */ /* 0x000fca00078e0a02 */
[----:B------:R-:W-:Y:S02]  /*09a0*/  ISETP.NE.AND P5, PT, R2, R9, PT ;  /* 0x000000090200720c */ /* 0x000fe40003fa5270 */
[----:B------:R-:W-:-:S04]  /*09b0*/  LEA.HI R2, R5, R5, RZ, 0x1 ;  /* 0x0000000505027211 */ /* 0x000fc800078f08ff */
[----:B------:R-:W-:Y:S01]  /*09c0*/  LOP3.LUT R2, R2, 0xfffffffe, RZ, 0xc0, !PT ;  /* 0xfffffffe02027812 */ /* 0x000fe200078ec0ff */
        /* <DEDUP_REMOVED lines=19> */
.L_x_2884:
[----:B------:R-:W5:Y:S01]  /*0b00*/  SHFL.IDX PT, R6, R0, RZ, 0x1f ;  /* 0x00001fff00067589 */ /* 0x000f6200000e0000 */
[----:B------:R-:W-:Y:S01]  /*0b10*/  IMAD.IADD R2, R5, 0x1, -R2 ;  /* 0x0000000105027824 */ /* 0x000fe200078e0a02 */
[----:B------:R-:W-:Y:S01]  /*0b20*/  LOP3.LUT P0, RZ, R3, 0x7, RZ, 0xc0, !PT ;  /* 0x0000000703ff7812 */ /* 0x000fe2000780c0ff */
[----:B------:R-:W-:Y:S01]  /*0b30*/  IMAD.SHL.U32 R4, R5, 0x4, RZ ;  /* 0x0000000405047824 */ /* 0x000fe200078e00ff */
[----:B--2---:R-:W-:Y:S01]  /*0b40*/  ISETP.EQ.U32.AND P1, PT, R10, 0x1, PT ;  /* 0x000000010a00780c */ /* 0x004fe20003f22070 */
[----:B------:R-:W-:Y:S01]  /*0b50*/  IMAD.SHL.U32 R18, R7, 0x4, RZ ;  /* 0x0000000407127824 */ /* 0x000fe200078e00ff */
[----:B------:R-:W-:Y:S01]  /*0b60*/  ISETP.NE.AND P2, PT, R2, R9, PT ;  /* 0x000000090200720c */ /* 0x000fe20003f45270 */
[----:B------:R-:W-:Y:S01]  /*0b70*/  NOP ;  /* 0x0000000000007918 */ /* 0x000fe20000000000 */
[----:B------:R-:W-:Y:S02]  /*0b80*/  LOP3.LUT R8, R5, 0xc, R4, 0x78, !PT ;  /* 0x0000000c05087812 */ /* 0x000fe400078e7804 */
[----:B------:R-:W-:-:S03]  /*0b90*/  LOP3.LUT R18, R7, 0xc, R18, 0x78, !PT ;  /* 0x0000000c07127812 */ /* 0x000fc600078e7812 */
[----:B------:R2:W-:Y:S01]  /*0ba0*/  STL [R1+0x18], R8 ;  /* 0x0000180801007387 */ /* 0x0005e20000100800 */
[C---:B------:R-:W-:Y:S02]  /*0bb0*/  @P5 LEA.HI R2, R18.reuse, R18, RZ, 0x1 ;  /* 0x0000001212025211 */ /* 0x040fe400078f08ff */
[----:B------:R-:W-:Y:S02]  /*0bc0*/  ISETP.LT.U32.AND P4, PT, R18, 0x2, !P0 ;  /* 0x000000021200780c */ /* 0x000fe40004781070 */
[----:B------:R-:W-:Y:S02]  /*0bd0*/  @P5 SHF.R.S32.HI R2, RZ, 0x1, R2 ;  /* 0x00000001ff025819 */ /* 0x000fe40000011402 */
[----:B------:R-:W-:Y:S02]  /*0be0*/  @P2 LEA.HI R3, R8, R8, RZ, 0x1 ;  /* 0x0000000808032211 */ /* 0x000fe400078f08ff */
[----:B------:R-:W-:Y:S01]  /*0bf0*/  @P5 ISETP.NE.AND P6, PT, R2, R11, PT ;  /* 0x0000000b0200520c */ /* 0x000fe20003fc5270 */
[----:B------:R-:W-:Y:S01]  /*0c00*/  IMAD.MOV.U32 R2, RZ, RZ, 0x1 ;  /* 0x00000001ff027424 */ /* 0x000fe200078e00ff */
[----:B-----5:R-:W-:-:S02]  /*0c10*/  ISETP.NE.AND P3, PT, R6, RZ, PT ;  /* 0x000000ff0600720c */ /* 0x020fc40003f65270 */
[----:B------:R-:W-:Y:S02]  /*0c20*/  @P2 SHF.R.S32.HI R4, RZ, 0x1, R3 ;  /* 0x00000001ff042819 */ /* 0x000fe40000011403 */
[----:B------:R-:W-:Y:S02]  /*0c30*/  SEL R3, RZ, 0x1, !P4 ;  /* 0x00000001ff037807 */ /* 0x000fe40006000000 */
[----:B------:R-:W-:Y:S02]  /*0c40*/  @P5 SEL R2, RZ, 0x1, P6 ;  /* 0x00000001ff025807 */ /* 0x000fe40003000000 */
[----:B------:R-:W-:Y:S01]  /*0c50*/  @P2 ISETP.NE.AND P4, PT, R4, R11, PT ;  /* 0x0000000b0400220c */ /* 0x000fe20003f85270 */
[----:B------:R-:W-:Y:S01]  /*0c60*/  IMAD.MOV.U32 R4, RZ, RZ, 0x1 ;  /* 0x00000001ff047424 */ /* 0x000fe200078e00ff */
[----:B------:R-:W-:Y:S02]  /*0c70*/  ISETP.LT.U32.AND P0, PT, R8, 0x2, !P0 ;  /* 0x000000020800780c */ /* 0x000fe40004701070 */
[----:B------:R-:W-:-:S02]  /*0c80*/  LOP3.LUT R2, R2, R3, RZ, 0xc0, !PT ;  /* 0x0000000302027212 */ /* 0x000fc400078ec0ff */
[----:B------:R-:W-:Y:S02]  /*0c90*/  SEL R3, RZ, 0x1, !P0 ;  /* 0x00000001ff037807 */ /* 0x000fe40004000000 */
[----:B------:R-:W-:Y:S01]  /*0ca0*/  @P2 SEL R4, RZ, 0x1, P4 ;  /* 0x00000001ff042807 */ /* 0x000fe20002000000 */
[----:B--2---:R-:W-:Y:S06]  /*0cb0*/  @P3 BRA `(.L_x_2885) ;  /* 0x0000000000483947 */ /* 0x004fec0003800000 */
        /* <DEDUP_REMOVED lines=17> */
[----:B--2---:R-:W-:Y:S01]  /*0dd0*/  NOP ;  /* 0x0000000000007918 */ /* 0x004fe20000000000 */
.L_x_2885:
[----:B------:R-:W-:Y:S01]  /*0de0*/  LOP3.LUT R3, R4, R3, RZ, 0xc0, !PT ;  /* 0x0000000304037212 */ /* 0x000fe200078ec0ff */
[----:B------:R-:W-:-:S04]  /*0df0*/  NOP ;  /* 0x0000000000007918 */ /* 0x000fc80000000000 */
[----:B------:R2:W-:Y:S01]  /*0e00*/  STL [R1+0x14], R3 ;  /* 0x0000140301007387 */ /* 0x0005e20000100800 */
[----:B------:R-:W-:Y:S05]  /*0e10*/  @!P1 BRA `(.L_x_2886) ;  /* 0x0000000000089947 */ /* 0x000fea0003800000 */
[----:B-1-34-:R-:W-:Y:S01]  /*0e20*/  UCGABAR_ARV ;  /* 0x00000000000079c7 */ /* 0x01afe20008000000 */
[----:B------:R-:W-:Y:S05]  /*0e30*/  BRA `(.L_x_2887) ;  /* 0x0000000000047947 */ /* 0x000fea0003800000 */
.L_x_2886:
[----:B-1-34-:R-:W-:Y:S01]  /*0e40*/  NOP ;  /* 0x0000000000007918 */ /* 0x01afe20000000000 */
.L_x_2887:
[----:B------:R-:W-:Y:S05]  /*0e50*/  @!P1 BRA `(.L_x_2888) ;  /* 0x00000000000c9947 */ /* 0x000fea0003800000 */
[----:B------:R-:W-:Y:S01]  /*0e60*/  UCGABAR_WAIT ;  /* 0x0000000000007dc7 */ /* 0x000fe20008000000 */
[----:B------:R-:W-:Y:S01]  /*0e70*/  CCTL.IVALL ;  /* 0x00000000ff00798f */ /* 0x000fe20002000000 */
[----:B------:R-:W-:Y:S05]  /*0e80*/  BRA `(.L_x_2889) ;  /* 0x0000000000047947 */ /* 0x000fea0003800000 */
.L_x_2888:
[----:B------:R-:W-:Y:S06]  /*0e90*/  BAR.SYNC.DEFER_BLOCKING 0x0 ;  /* 0x0000000000007b1d */ /* 0x000fec0000010000 */
.L_x_2889:
[----:B------:R-:W-:Y:S01]  /*0ea0*/  PLOP3.LUT P0, PT, PT, PT, UP0, 0x80, 0x0 ;  /* 0x000000000000781c */ /* 0x000fe20003f0f008 */
[----:B------:R-:W-:Y:S01]  /*0eb0*/  UMOV UR46, 0x1 ;  /* 0x00000001002e7882 */ /* 0x000fe20000000000 */
[----:B------:R-:W-:Y:S01]  /*0ec0*/  ULDC.64 UR50, c[0x0][0x208] ;  /* 0x0000820000327ab9 */ /* 0x000fe20000000a00 */
[----:B------:R-:W-:-:S10]  /*0ed0*/  USEL UR46, UR46, 0x2, !UP0 ;  /* 0x000000022e2e7887 */ /* 0x000fd4000c000000 */
[----:B------:R-:W-:Y:S05]  /*0ee0*/  @!P0 BRA `(.L_x_2890) ;  /* 0x000000a000608947 */ /* 0x000fea0003800000 */
.L_x_2891:
[----:B------:R-:W-:-:S08]  /*0ef0*/  NOP ;  /* 0x0000000000007918 */ /* 0x000fd00000000000 */
[----:B------:R-:W1:Y:S02]  /*0f00*/  USETMAXREG.TRY_ALLOC.CTAPOOL UP0, 0xf0 ;  /* 0x000000f0000079c8 */ /* 0x000e640008000600 */
[----:B-1----:R-:W-:-:S13]  /*0f10*/  PLOP3.LUT P0, PT, PT, PT, UP0, 0x80, 0x0 ;  /* 0x000000000000781c */ /* 0x002fda0003f0f008 */
[----:B------:R-:W-:Y:S05]  /*0f20*/  @!P0 BRA `(.L_x_2891) ;  /* 0xfffffffc00f08947 */ /* 0x000fea000383ffff */
[----:B--2---:R-:W1:Y:S01]  /*0f30*/  S2R R3, SR_TID.X ;  /* 0x0000000000037919 */ /* 0x004e620000002100 */
        /* <DEDUP_REMOVED lines=42> */
[----:B------:R-:W-:Y:S01]  /*11e0*/  IMAD.MOV.U32 R7, RZ, RZ, -0x2 ;  /* 0xfffffffeff077424 */ /* 0x000fe200078e00ff */
[----:B------:R-:W-:Y:S01]  /*11f0*/  LOP3.LUT R10, R10, 0xfffffff8, RZ, 0xc0, !PT ;  /* 0xfffffff80a0a7812 */ /* 0x000fe200078ec0ff */
[----:B------:R-:W-:Y:S01]  /*1200*/  IMAD.U32 R16, RZ, RZ, UR4 ;  /* 0x00000004ff107e24 */ /* 0x000fe2000f8e00ff */
[----:B------:R-:W-:Y:S01]  /*1210*/  LEA.HI R6, R6, R19, RZ, 0x5 ;  /* 0x0000001306067211 */ /* 0x000fe200078f28ff */
[----:B------:R-:W-:Y:S01]  /*1220*/  IMAD.U32 R17, RZ, RZ, UR5 ;  /* 0x00000005ff117e24 */ /* 0x000fe2000f8e00ff */
[----:B------:R-:W-:Y:S01]  /*1230*/  LOP3.LUT R0, R5, 0x7ffffffc, RZ, 0xc0, !PT ;  /* 0x7ffffffc05007812 */ /* 0x000fe200078ec0ff */
[----:B------:R-:W-:Y:S01]  /*1240*/  IMAD.IADD R9, R9, 0x1, -R10 ;  /* 0x0000000109097824 */ /* 0x000fe200078e0a0a */
[----:B------:R-:W-:Y:S01]  /*1250*/  LOP3.LUT R4, R4, 0x3fffffe, RZ, 0xc0, !PT ;  /* 0x03fffffe04047812 */ /* 0x000fe200078ec0ff */
[----:B------:R-:W-:Y:S01]  /*1260*/  IMAD.SHL.U32 R3, R3, 0x8, RZ ;  /* 0x0000000803037824 */ /* 0x000fe200078e00ff */
[----:B------:R-:W-:Y:S01]  /*1270*/  SHF.R.S32.HI R6, RZ, 0x5, R6 ;  /* 0x00000005ff067819 */ /* 0x000fe20000011406 */
[----:B------:R-:W-:-:S02]  /*1280*/  IMAD.IADD R0, R19, 0x1, -R0 ;  /* 0x0000000113007824 */ /* 0x000fc400078e0a00 */
[----:B------:R-:W-:Y:S02]  /*1290*/  IMAD.IADD R4, R23, 0x1, -R4 ;  /* 0x0000000117047824 */ /* 0x000fe400078e0a04 */
[----:B------:R-:W-:Y:S02]  /*12a0*/  IMAD R9, R6, 0x10, R9 ;  /* 0x0000001006097824 */ /* 0x000fe400078e0209 */
[----:B------:R-:W-:Y:S02]  /*12b0*/  IMAD R222, R0, R7, 0xa0 ;  /* 0x000000a000de7424 */ /* 0x000fe400078e0207 */
[----:B------:R-:W-:-:S04]  /*12c0*/  IMAD.WIDE R16, R3, 0x2, R16 ;  /* 0x0000000203107825 */ /* 0x000fc800078e0210 */
[----:B------:R-:W-:-:S07]  /*12d0*/  IMAD R221, R4, 0x40, R9 ;  /* 0x0000004004dd7824 */ /* 0x000fce00078e0209 */
.L_x_2918:
        /* <DEDUP_REMOVED lines=62> */
.L_x_2892:
        /* <DEDUP_REMOVED lines=54> */
.L_x_2985:
[----:B------:R-:W-:Y:S05]  /*1a20*/  @!P0 BRA `(.L_x_2894) ;  /* 0x0000000000048947 */ /* 0x000fea0003800000 */
[----:B------:R-:W-:Y:S01]  /*1a30*/  BPT.TRAP 0x1 ;  /* 0x000000040000795c */ /* 0x000fe20000300000 */
.L_x_2894:
[----:B-1----:R-:W-:Y:S02]  /*1a40*/  IMAD.U32 R3, RZ, RZ, UR49 ;  /* 0x00000031ff037e24 */ /* 0x002fe4000f8e00ff */
[----:B------:R-:W-:-:S03]  /*1a50*/  IMAD.U32 R4, RZ, RZ, UR36 ;  /* 0x00000024ff047e24 */ /* 0x000fc6000f8e00ff */
[----:B------:R-:W-:Y:S02]  /*1a60*/  LEA R3, R3, UR38, 0x3 ;  /* 0x0000002603037c11 */ /* 0x000fe4000f8e18ff */
[----:B------:R-:W-:-:S04]  /*1a70*/  SHF.L.U32 R4, R4, 0x1f, RZ ;  /* 0x0000001f04047819 */ /* 0x000fc800000006ff */
[----:B------:R1:W2:Y:S01]  /*1a80*/  SYNCS.PHASECHK.TRANS64.TRYWAIT P1, [R3+URZ+0x33430], R4 ;  /* 0x03343004030075a7 */ /* 0x0002a2000802017f */
[----:B------:R-:W-:Y:S05]  /*1a90*/  @!P0 BRA `(.L_x_2895) ;  /* 0x0000000000048947 */ /* 0x000fea0003800000 */
[----:B------:R-:W-:Y:S01]  /*1aa0*/  BPT.TRAP 0x1 ;  /* 0x000000040000795c */ /* 0x000fe20000300000 */
.L_x_2895:
[----:B--2---:R-:W-:Y:S05]  /*1ab0*/  @P1 BRA `(.L_x_2896) ;  /* 0x0000000000081947 */ /* 0x004fea0003800000 */
[----:B------:R-:W2:Y:S02]  /*1ac0*/  SYNCS.PHASECHK.TRANS64.TRYWAIT P1, [R3+URZ+0x33430], R4 ;  /* 0x03343004030075a7 */ /* 0x000ea4000802017f */
[----:B--2---:R-:W-:Y:S05]  /*1ad0*/  @!P1 BRA `(.L_x_2897) ;  /* 0x000000d4005c9947 */ /* 0x004fea0003800000 */
.L_x_2896:
[----:B------:R-:W-:Y:S05]  /*1ae0*/  WARPSYNC.ALL ;  /* 0x0000000000007948 */ /* 0x000fea0003800000 */
[----:B------:R-:W-:Y:S01]  /*1af0*/  UIADD3 UR4, UR38, 0x24200, URZ ;  /* 0x0002420026047890 */ /* 0x000fe2000fffe03f */
[----:B------:R-:W-:Y:S01]  /*1b00*/  WARPGROUP.ARRIVE ;  /* 0x00000000000079c5 */ /* 0x000fe20000000000 */
[----:B------:R-:W-:Y:S02]  /*1b10*/  ULOP3.LUT UR28, UR45, 0x10000, URZ, 0xfc, !UPT ;  /* 0x000100002d1c7892 */ /* 0x000fe4000f8efc3f */
[----:B------:R-:W-:Y:S01]  /*1b20*/  USHF.R.U32.HI UR4, URZ, 0x4, UR4 ;  /* 0x000000043f047899 */ /* 0x000fe20008011604 */
[----:B------:R-:W-:Y:S01]  /*1b30*/  UMOV UR25, 0x80000020 ;  /* 0x8000002000197882 */ /* 0x000fe20000000000 */
[----:B------:R-:W-:-:S02]  /*1b40*/  UMOV UR27, 0x80000020 ;  /* 0x80000020001b7882 */ /* 0x000fc40000000000 */
[----:B------:R-:W-:Y:S01]  /*1b50*/  ULOP3.LUT UR4, UR4, 0x3fff, URZ, 0xc0, !UPT ;  /* 0x00003fff04047892 */ /* 0x000fe2000f8ec03f */
[----:B------:R-:W-:Y:S01]  /*1b60*/  UMOV UR24, UR28 ;  /* 0x0000001c00187c82 */ /* 0x000fe20008000000 */
[----:B------:R-:W-:Y:S02]  /*1b70*/  UMOV UR5, UR25 ;  /* 0x0000001900057c82 */ /* 0x000fe40008000000 */
[----:B------:R-:W-:Y:S01]  /*1b80*/  ULOP3.LUT UR45, UR4, 0x10000, URZ, 0xfc, !UPT ;  /* 0x00010000042d7892 */ /* 0x000fe2000f8efc3f */
[----:B------:R-:W-:Y:S02]  /*1b90*/  UMOV UR7, 0x80000020 ;  /* 0x8000002000077882 */ /* 0x000fe40000000000 */
[----:B------:R-:W-:Y:S01]  /*1ba0*/  UMOV UR4, UR24 ;  /* 0x0000001800047c82 */ /* 0x000fe20008000000 */
[----:B------:R-:W-:Y:S01]  /*1bb0*/  UIMAD UR30, UR49, 0x780, UR45 ;  /* 0x00000780311e78a4 */ /* 0x000fe2000f8e022d */
[----:B------:R-:W-:Y:S01]  /*1bc0*/  UMOV UR11, 0x80000020 ;  /* 0x80000020000b7882 */ /* 0x000fe20000000000 */
[----:B------:R-:W-:-:S02]  /*1bd0*/  UMOV UR15, 0x80000020 ;  /* 0x80000020000f7882 */ /* 0x000fc40000000000 */
[----:B------:R-:W-:Y:S02]  /*1be0*/  UIADD3 UR6, UR30, 0x80, URZ ;  /* 0x000000801e067890 */ /* 0x000fe4000fffe03f */
[----:B------:R-:W-:Y:S02]  /*1bf0*/  UIADD3 UR8, UR30, 0x100, URZ ;  /* 0x000001001e087890 */ /* 0x000fe4000fffe03f */
[----:B------:R-:W-:Y:S01]  /*1c00*/  UMOV UR26, UR30 ;  /* 0x0000001e001a7c82 */ /* 0x000fe20008000000 */
[----:B------:R-:W-:Y:S01]  /*1c10*/  UIADD3 UR9, UR30, 0x180, URZ ;  /* 0x000001801e097890 */ /* 0x000fe2000fffe03f */
[----:B------:R-:W-:Y:S01]  /*1c20*/  QGMMA.64x32x32.F32.E4M3.E4M3 R88, gdesc[UR24], RZ, !UPT, gsb0 ;  /* 0x00600000185879f3 */ /* 0x000fe2000c0008ff */
[----:B------:R-:W-:Y:S01]  /*1c30*/  UMOV UR26, UR6 ;  /* 0x00000006001a7c82 */ /* 0x000fe20008000000 */
[----:B------:R-:W-:Y:S01]  /*1c40*/  UMOV UR27, 0x80000020 ;  /* 0x80000020001b7882 */ /* 0x000fe20000000000 */
[----:B------:R-:W-:Y:S01]  /*1c50*/  UMOV UR6, UR8 ;  /* 0x0000000800067c82 */ /* 0x000fe20008000000 */
[----:B------:R-:W-:-:S02]  /*1c60*/  UIADD3 UR10, UR30, 0x200, URZ ;  /* 0x000002001e0a7890 */ /* 0x000fc4000fffe03f */
[----:B------:R-:W-:Y:S02]  /*1c70*/  UIADD3 UR12, UR30, 0x102, URZ ;  /* 0x000001021e0c7890 */ /* 0x000fe4000fffe03f */
[----:B------:R-:W-:Y:S02]  /*1c80*/  UIADD3 UR13, UR30, 0x182, URZ ;  /* 0x000001821e0d7890 */ /* 0x000fe4000fffe03f */
[----:B------:R-:W-:Y:S02]  /*1c90*/  UIADD3 UR14, UR30, 0x202, URZ ;  /* 0x000002021e0e7890 */ /* 0x000fe4000fffe03f */
[----:B------:R-:W-:Y:S01]  /*1ca0*/  UIADD3 UR18, UR30, 0x382, URZ ;  /* 0x000003821e127890 */ /* 0x000fe2000fffe03f */
[----:B------:R-:W-:Y:S01]  /*1cb0*/  UMOV UR19, 0x80000020 ;  /* 0x8000002000137882 */ /* 0x000fe20000000000 */
[----:B------:R-:W-:Y:S01]  /*1cc0*/  UIADD3 UR22, UR30, 0x600, URZ ;  /* 0x000006001e167890 */ /* 0x000fe2000fffe03f */
[----:B------:R-:W-:Y:S01]  /*1cd0*/  UMOV UR23, 0x80000020 ;  /* 0x8000002000177882 */ /* 0x000fe20000000000 */
[----:B------:R-:W-:Y:S01]  /*1ce0*/  UMOV UR31, 0x80000020 ;  /* 0x80000020001f7882 */ /* 0x000fe20000000000 */
[----:B------:R-:W-:-:S02]  /*1cf0*/  WARPGROUP.DEPBAR.LE gsb0, 0x0 ;  /* 0x00008000000079c5 */ /* 0x000fc40000010000 */
[----:B------:R-:W-:-:S06]  /*1d00*/  WARPGROUP.ARRIVE ;  /* 0x00000000000079c5 */ /* 0x000fcc0000000000 */
[----:B------:R-:W-:Y:S01]  /*1d10*/  QGMMA.64x32x32.F32.E4M3.E4M3 R72, gdesc[UR24], RZ, !UPT, gsb0 ;  /* 0x00600000184879f3 */ /* 0x000fe2000c0008ff */
[----:B------:R-:W-:Y:S01]  /*1d20*/  UMOV UR26, UR9 ;  /* 0x00000009001a7c82 */ /* 0x000fe20008000000 */
[----:B------:R-:W-:Y:S01]  /*1d30*/  UMOV UR27, 0x80000020 ;  /* 0x80000020001b7882 */ /* 0x000fe20000000000 */
[----:B------:R-:W-:Y:S02]  /*1d40*/  WARPGROUP.DEPBAR.LE gsb0, 0x0 ;  /* 0x00008000000079c5 */ /* 0x000fe40000010000 */
[----:B------:R-:W-:-:S06]  /*1d50*/  WARPGROUP.ARRIVE ;  /* 0x00000000000079c5 */ /* 0x000fcc0000000000 */
[----:B------:R-:W-:Y:S01]  /*1d60*/  QGMMA.64x32x32.F32.E4M3.E4M3 R56, gdesc[UR4], RZ, !UPT, gsb0 ;  /* 0x00600000043879f3 */ /* 0x000fe2000c0008ff */
[----:B------:R-:W-:Y:S02]  /*1d70*/  UIADD3 UR4, UR28, 0x2, URZ ;  /* 0x000000021c047890 */ /* 0x000fe4000fffe03f */
[----:B------:R-:W-:Y:S01]  /*1d80*/  UIADD3 UR6, UR30, 0x2, URZ ;  /* 0x000000021e067890 */ /* 0x000fe2000fffe03f */
[----:B------:R-:W-:Y:S01]  /*1d90*/  UMOV UR5, 0x80000020 ;  /* 0x8000002000057882 */ /* 0x000fe20000000000 */
[----:B------:R-:W-:Y:S01]  /*1da0*/  UMOV UR7, 0x80000020 ;  /* 0x8000002000077882 */ /* 0x000fe20000000000 */
[----:B------:R-:W-:Y:S02]  /*1db0*/  UMOV UR9, UR5 ;  /* 0x0000000500097c82 */ /* 0x000fe40008000000 */
[----:B------:R-:W-:Y:S01]  /*1dc0*/  UMOV UR8, UR4 ;  /* 0x0000000400087c82 */ /* 0x000fe20008000000 */
        /* <DEDUP_REMOVED lines=12> */
[----:B------:R-:W-:Y:S01]  /*1e90*/  UMOV UR6, UR10 ;  /* 0x0000000a00067c82 */ /* 0x000fe20008000000 */
[----:B------:R-:W-:Y:S01]  /*1ea0*/  UMOV UR7, 0x80000020 ;  /* 0x8000002000077882 */ /* 0x000fe20000000000 */
[----:B------:R-:W-:Y:S01]  /*1eb0*/  UMOV UR10, UR12 ;  /* 0x0000000c000a7c82 */ /* 0x000fe20008000000 */
[----:B------:R-:W-:Y:S02]  /*1ec0*/  WARPGROUP.DEPBAR.LE gsb0, 0x0 ;  /* 0x00008000000079c5 */ /* 0x000fe40000010000 */
[----:B------:R-:W-:-:S06]  /*1ed0*/  WARPGROUP.ARRIVE ;  /* 0x00000000000079c5 */ /* 0x000fcc0000000000 */
[----:B------:R-:W-:Y:S01]  /*1ee0*/  QGMMA.64x32x32.F32.E4M3.E4M3 R72, gdesc[UR4], R72, gsb0 ;  /* 0x00600000044879f3 */ /* 0x000fe20008000848 */
[----:B------:R-:W-:Y:S01]  /*1ef0*/  UMOV UR6, UR13 ;  /* 0x0000000d00067c82 */ /* 0x000fe20008000000 */
[----:B------:R-:W-:Y:S01]  /*1f00*/  UMOV UR7, 0x80000020 ;  /* 0x8000002000077882 */ /* 0x000fe20000000000 */
[----:B------:R-:W-:Y:S02]  /*1f10*/  WARPGROUP.DEPBAR.LE gsb0, 0x0 ;  /* 0x00008000000079c5 */ /* 0x000fe40000010000 */
[----:B------:R-:W-:-:S06]  /*1f20*/  WARPGROUP.ARRIVE ;  /* 0x00000000000079c5 */ /* 0x000fcc0000000000 */
[----:B------:R-:W-:Y:S01]  /*1f30*/  QGMMA.64x32x32.F32.E4M3.E4M3 R56, gdesc[UR8], R56, gsb0 ;  /* 0x00600000083879f3 */ /* 0x000fe20008000838 */
        /* <DEDUP_REMOVED lines=16> */
[----:B------:R-:W-:Y:S01]  /*2040*/  UIADD3 UR7, UR30, 0x400, URZ ;  /* 0x000004001e077890 */ /* 0x000fe2000fffe03f */
        /* <DEDUP_REMOVED lines=96> */
[----:B------:R-:W-:-:S03]  /*2650*/  UIADD3 UR6, UR30, 0x702, URZ ;  /* 0x000007021e067890 */ /* 0x000fc6000fffe03f */
        /* <DEDUP_REMOVED lines=18> */
[----:B------:R-:W-:Y:S05]  /*2780*/  @!P0 BRA `(.L_x_2898) ;  /* 0x0000000000048947 */ /* 0x000fea0003800000 */
[----:B------:R-:W-:Y:S01]  /*2790*/  BPT.TRAP 0x1 ;  /* 0x000000040000795c */ /* 0x000fe20000300000 */
.L_x_2898:
[C---:B-12---:R-:W-:Y:S01]  /*27a0*/  FMUL.FTZ R4, R0.reuse, R88 ;  /* 0x0000005800047220 */ /* 0x046fe20000410000 */
        /* <DEDUP_REMOVED lines=30> */
[----:B---3--:R-:W-:-:S02]  /*2990*/  VIADD R24, R222, UR55 ;  /* 0x00000037de187c36 */ /* 0x008fc40008000000 */
[C---:B------:R-:W-:Y:S01]  /*29a0*/  FMUL.FTZ R78, R0.reuse, R78 ;  /* 0x0000004e004e7220 */ /* 0x040fe20000410000 */
[C---:B------:R-:W-:Y:S01]  /*29b0*/  FMUL.FTZ R85, R0.reuse, R85 ;  /* 0x0000005500557220 */ /* 0x040fe20000410000 */
[C---:B------:R-:W-:Y:S01]  /*29c0*/  FMUL.FTZ R20, R0.reuse, R79 ;  /* 0x0000004f00147220 */ /* 0x040fe20000410000 */
[C---:B------:R-:W-:Y:S01]  /*29d0*/  FMUL.FTZ R56, R0.reuse, R56 ;  /* 0x0000003800387220 */ /* 0x040fe20000410000 */
[C---:B------:R-:W-:Y:S01]  /*29e0*/  FMUL.FTZ R82, R0.reuse, R82 ;  /* 0x0000005200527220 */ /* 0x040fe20000410000 */
[C---:B------:R-:W-:Y:S01]  /*29f0*/  FMUL.FTZ R57, R0.reuse, R57 ;  /* 0x0000003900397220 */ /* 0x040fe20000410000 */
[----:B------:R-:W3:Y:S01]  /*2a00*/  MUFU.TANH R92, R92 ;  /* 0x0000005c005c7308 */ /* 0x000ee20000002400 */
[----:B----4-:R-:W-:Y:S02]  /*2a10*/  IMAD.U32 R25, RZ, RZ, UR54 ;  /* 0x00000036ff197e24 */ /* 0x010fe4000f8e00ff */
[C---:B------:R-:W-:Y:S01]  /*2a20*/  FMUL.FTZ R60, R0.reuse, R60 ;  /* 0x0000003c003c7220 */ /* 0x040fe20000410000 */
[C---:B------:R-:W-:Y:S01]  /*2a30*/  FMUL.FTZ R83, R0.reuse, R83 ;  /* 0x0000005300537220 */ /* 0x040fe20000410000 */
[----:B------:R-:W-:Y:S01]  /*2a40*/  FMUL.FTZ R86, R0, R86 ;  /* 0x0000005600567220 */ /* 0x000fe20000410000 */
[----:B------:R-:W-:-:S02]  /*2a50*/  IMAD R108, R25, -0xa0, R24 ;  /* 0xffffff60196c7824 */ /* 0x000fc400078e0218 */
[C---:B------:R-:W-:Y:S01]  /*2a60*/  FMUL.FTZ R61, R0.reuse, R61 ;  /* 0x0000003d003d7220 */ /* 0x040fe20000410000 */
[C---:B------:R-:W-:Y:S01]  /*2a70*/  FMUL.FTZ R87, R0.reuse, R87 ;  /* 0x0000005700577220 */ /* 0x040fe20000410000 */
[----:B------:R-:W4:Y:S01]  /*2a80*/  MUFU.TANH R93, R93 ;  /* 0x0000005d005d7308 */ /* 0x000f220000002400 */
[----:B------:R-:W-:Y:S01]  /*2a90*/  FMUL.FTZ R64, R0, R64 ;  /* 0x0000004000407220 */ /* 0x000fe20000410000 */
[----:B------:R-:W-:Y:S01]  /*2aa0*/  ISETP.GT.AND P4, PT, R108, RZ, PT ;  /* 0x000000ff6c00720c */ /* 0x000fe20003f84270 */
[----:B------:R-:W-:Y:S01]  /*2ab0*/  FMUL.FTZ R58, R0, R58 ;  /* 0x0000003a003a7220 */ /* 0x000fe20000410000 */
[----:B------:R-:W-:Y:S01]  /*2ac0*/  ISETP.GT.AND P3, PT, R108, 0x1, PT ;  /* 0x000000016c00780c */ /* 0x000fe20003f64270 */
[----:B------:R-:W-:Y:S01]  /*2ad0*/  FMUL.FTZ R65, R0, R65 ;  /* 0x0000004100417220 */ /* 0x000fe20000410000 */
[----:B------:R-:W-:Y:S01]  /*2ae0*/  ISETP.GT.AND P2, PT, R108, 0x8, PT ;  /* 0x000000086c00780c */ /* 0x000fe20003f44270 */
[----:B------:R-:W-:Y:S01]  /*2af0*/  FMUL.FTZ R68, R0, R68 ;  /* 0x0000004400447220 */ /* 0x000fe20000410000 */
[----:B------:R-:W5:Y:S01]  /*2b00*/  MUFU.TANH R96, R96 ;  /* 0x0000006000607308 */ /* 0x000f620000002400 */
[----:B-1----:R-:W-:Y:S01]  /*2b10*/  FSEL R109, R4, -INF , P4 ;  /* 0xff800000046d7808 */ /* 0x002fe20002000000 */
[C---:B------:R-:W-:Y:S01]  /*2b20*/  FMUL.FTZ R59, R0.reuse, R59 ;  /* 0x0000003b003b7220 */ /* 0x040fe20000410000 */
[----:B--2---:R-:W-:Y:S01]  /*2b30*/  FSEL R110, R7, -INF , P3 ;  /* 0xff800000076e7808 */ /* 0x004fe20001800000 */
[----:B------:R-:W-:Y:S01]  /*2b40*/  FMUL.FTZ R26, R0, R26 ;  /* 0x0000001a001a7220 */ /* 0x000fe20000410000 */
[----:B------:R-:W-:Y:S01]  /*2b50*/  ISETP.GT.AND P1, PT, R108, 0x9, PT ;  /* 0x000000096c00780c */ /* 0x000fe20003f24270 */
[----:B------:R-:W-:Y:S01]  /*2b60*/  FMUL.FTZ R62, R0, R62 ;  /* 0x0000003e003e7220 */ /* 0x000fe20000410000 */
[----:B---3--:R-:W-:Y:S01]  /*2b70*/  FSEL R111, R92, -INF , P2 ;  /* 0xff8000005c6f7808 */ /* 0x008fe20001000000 */
[----:B------:R-:W1:Y:S01]  /*2b80*/  MUFU.TANH R5, R5 ;  /* 0x0000000500057308 */ /* 0x000e620000002400 */
[----:B------:R-:W-:Y:S01]  /*2b90*/  FMNMX.FTZ R4, R109, R110, !PT ;  /* 0x0000006e6d047209 */ /* 0x000fe20007810000 */
[----:B------:R-:W-:Y:S01]  /*2ba0*/  FMUL.FTZ R69, R0, R69 ;  /* 0x0000004500457220 */ /* 0x000fe20000410000 */
[----:B------:R-:W-:Y:S01]  /*2bb0*/  ISETP.GT.AND P6, PT, R108, 0x10, PT ;  /* 0x000000106c00780c */ /* 0x000fe20003fc4270 */
[C---:B------:R-:W-:Y:S01]  /*2bc0*/  FMUL.FTZ R27, R0.reuse, R27 ;  /* 0x0000001b001b7220 */ /* 0x040fe20000410000 */
[----:B----4-:R-:W-:Y:S01]  /*2bd0*/  FSEL R93, R93, -INF , P1 ;  /* 0xff8000005d5d7808 */ /* 0x010fe20000800000 */
[----:B------:R-:W-:Y:S01]  /*2be0*/  FMUL.FTZ R63, R0, R63 ;  /* 0x0000003f003f7220 */ /* 0x000fe20000410000 */
[----:B------:R-:W-:Y:S01]  /*2bf0*/  FMNMX.FTZ R4, R111, R4, !PT ;  /* 0x000000046f047209 */ /* 0x000fe20007810000 */
[----:B------:R-:W2:Y:S01]  /*2c00*/  MUFU.TANH R97, R97 ;  /* 0x0000006100617308 */ /* 0x000ea20000002400 */
[----:B------:R-:W-:Y:S01]  /*2c10*/  ISETP.GT.AND P5, PT, R108, 0x11, PT ;  /* 0x000000116c00780c */ /* 0x000fe20003fa4270 */
[----:B------:R-:W-:Y:S01]  /*2c20*/  FMUL.FTZ R40, R0, R40 ;  /* 0x0000002800287220 */ /* 0x000fe20000410000 */
[----:B-----5:R-:W-:Y:S01]  /*2c30*/  FSEL R96, R96, -INF , P6 ;  /* 0xff80000060607808 */ /* 0x020fe20003000000 */
[C---:B------:R-:W-:Y:S01]  /*2c40*/  FMUL.FTZ R28, R0.reuse, R28 ;  /* 0x0000001c001c7220 */ /* 0x040fe20000410000 */
[----:B------:R-:W-:Y:S01]  /*2c50*/  FMNMX.FTZ R7, R93, R4, !PT ;  /* 0x000000045d077209 */ /* 0x000fe20007810000 */
[C---:B------:R-:W-:Y:S01]  /*2c60*/  FMUL.FTZ R66, R0.reuse, R66 ;  /* 0x0000004200427220 */ /* 0x040fe20000410000 */
[C---:B------:R-:W-:Y:S01]  /*2c70*/  FMUL.FTZ R41, R0.reuse, R41 ;  /* 0x0000002900297220 */ /* 0x040fe20000410000 */
[----:B------:R-:W3:Y:S01]  /*2c80*/  MUFU.TANH R6, R6 ;  /* 0x0000000600067308 */ /* 0x000ee20000002400 */
[----:B-1----:R-:W-:Y:S01]  /*2c90*/  FSEL R5, R5, -INF , P4 ;  /* 0xff80000005057808 */ /* 0x002fe20002000000 */
[----:B------:R-:W-:Y:S01]  /*2ca0*/  FMUL.FTZ R29, R0, R29 ;  /* 0x0000001d001d7220 */ /* 0x000fe20000410000 */
[----:B------:R-:W-:Y:S01]  /*2cb0*/  ISETP.GT.AND P4, PT, R108, 0x18, PT ;  /* 0x000000186c00780c */ /* 0x000fe20003f84270 */
[----:B------:R-:W-:Y:S01]  /*2cc0*/  FMUL.FTZ R67, R0, R67 ;  /* 0x0000004300437220 */ /* 0x000fe20000410000 */
[----:B------:R-:W-:Y:S01]  /*2cd0*/  FMNMX.FTZ R4, R96, R7, !PT ;  /* 0x0000000760047209 */ /* 0x000fe20007810000 */
[C---:B------:R-:W-:Y:S01]  /*2ce0*/  FMUL.FTZ R44, R0.reuse, R44 ;  /* 0x0000002c002c7220 */ /* 0x040fe20000410000 */
[C---:B------:R-:W-:Y:S01]  /*2cf0*/  FMUL.FTZ R32, R0.reuse, R32 ;  /* 0x0000002000207220 */ /* 0x040fe20000410000 */
[----:B------:R-:W1:Y:S01]  /*2d00*/  MUFU.TANH R100, R100 ;  /* 0x0000006400647308 */ /* 0x000e620000002400 */
[----:B--2---:R-:W-:Y:S01]  /*2d10*/  FSEL R97, R97, -INF , P5 ;  /* 0xff80000061617808 */ /* 0x004fe20002800000 */
[C---:B------:R-:W-:Y:S01]  /*2d20*/  FMUL.FTZ R70, R0.reuse, R70 ;  /* 0x0000004600467220 */ /* 0x040fe20000410000 */
[C---:B------:R-:W-:Y:S01]  /*2d30*/  FMUL.FTZ R45, R0.reuse, R45 ;  /* 0x0000002d002d7220 */ /* 0x040fe20000410000 */
[C---:B------:R-:W-:Y:S01]  /*2d40*/  FMUL.FTZ R54, R0.reuse, R54 ;  /* 0x0000003600367220 */ /* 0x040fe20000410000 */
[----:B------:R-:W-:Y:S01]  /*2d50*/  FMNMX.FTZ R7, R97, R4, !PT ;  /* 0x0000000461077209 */ /* 0x000fe20007810000 */
[C---:B------:R-:W-:Y:S01]  /*2d60*/  FMUL.FTZ R33, R0.reuse, R33 ;  /* 0x0000002100217220 */ /* 0x040fe20000410000 */
[----:B------:R-:W-:Y:S01]  /*2d70*/  FMUL.FTZ R71, R0, R71 ;  /* 0x0000004700477220 */ /* 0x000fe20000410000 */
[----:B------:R-:W2:Y:S01]  /*2d80*/  MUFU.TANH R8, R8 ;  /* 0x0000000800087308 */ /* 0x000ea20000002400 */
[----:B---3--:R-:W-:Y:S01]  /*2d90*/  FSEL R6, R6, -INF , P3 ;  /* 0xff80000006067808 */ /* 0x008fe20001800000 */
[----:B------:R-:W-:Y:S01]  /*2da0*/  FMUL.FTZ R48, R0, R48 ;  /* 0x0000003000307220 */ /* 0x000fe20000410000 */
[----:B------:R-:W-:Y:S01]  /*2db0*/  ISETP.GT.AND P3, PT, R108, 0x19, PT ;  /* 0x000000196c00780c */ /* 0x000fe20003f64270 */
[C---:B------:R-:W-:Y:S01]  /*2dc0*/  FMUL.FTZ R52, R0.reuse, R52 ;  /* 0x0000003400347220 */ /* 0x040fe20000410000 */
[C---:B------:R-:W-:Y:S01]  /*2dd0*/  FMUL.FTZ R42, R0.reuse, R42 ;  /* 0x0000002a002a7220 */ /* 0x040fe20000410000 */
[C---:B------:R-:W-:Y:S01]  /*2de0*/  FMUL.FTZ R49, R0.reuse, R49 ;  /* 0x0000003100317220 */ /* 0x040fe20000410000 */
[----:B------:R-:W-:Y:S01]  /*2df0*/  FMUL.FTZ R36, R0, R36 ;  /* 0x0000002400247220 */ /* 0x000fe20000410000 */
[----:B------:R-:W3:Y:S01]  /*2e00*/  MUFU.TANH R101, R101 ;  /* 0x0000006500657308 */ /* 0x000ee20000002400 */
[----:B-1----:R-:W-:Y:S01]  /*2e10*/  FSEL R100, R100, -INF , P4 ;  /* 0xff80000064647808 */ /* 0x002fe20002000000 */
[C---:B------:R-:W-:Y:S01]  /*2e20*/  FMUL.FTZ R43, R0.reuse, R43 ;  /* 0x0000002b002b7220 */ /* 0x040fe20000410000 */
[C---:B------:R-:W-:Y:S01]  /*2e30*/  FMUL.FTZ R37, R0.reuse, R37 ;  /* 0x0000002500257220 */ /* 0x040fe20000410000 */
[----:B------:R-:W-:Y:S01]  /*2e40*/  FMUL.FTZ R46, R0, R46 ;  /* 0x0000002e002e7220 */ /* 0x000fe20000410000 */
[----:B------:R-:W-:Y:S01]  /*2e50*/  FMNMX.FTZ R4, R100, R7, !PT ;  /* 0x0000000764047209 */ /* 0x000fe20007810000 */
[C---:B------:R-:W-:Y:S01]  /*2e60*/  FMUL.FTZ R51, R0.reuse, R51 ;  /* 0x0000003300337220 */ /* 0x040fe20000410000 */
[----:B------:R-:W-:Y:S01]  /*2e70*/  FMUL.FTZ R53, R0, R53 ;  /* 0x0000003500357220 */ /* 0x000fe20000410000 */
[----:B------:R-:W1:Y:S01]  /*2e80*/  MUFU.TANH R9, R9 ;  /* 0x0000000900097308 */ /* 0x000e620000002400 */
[----:B--2---:R-:W-:Y:S01]  /*2e90*/  FSEL R8, R8, -INF , P2 ;  /* 0xff80000008087808 */ /* 0x004fe20001000000 */
[----:B------:R-:W-:Y:S01]  /*2ea0*/  FMUL.FTZ R47, R0, R47 ;  /* 0x0000002f002f7220 */ /* 0x000fe20000410000 */
[----:B------:R-:W-:Y:S01]  /*2eb0*/  ISETP.GT.AND P2, PT, R108, 0x20, PT ;  /* 0x000000206c00780c */ /* 0x000fe20003f44270 */
[C---:B------:R-:W-:Y:S01]  /*2ec0*/  FMUL.FTZ R50, R0.reuse, R50 ;  /* 0x0000003200327220 */ /* 0x040fe20000410000 */
[C---:B------:R-:W-:Y:S01]  /*2ed0*/  FMUL.FTZ R55, R0.reuse, R55 ;  /* 0x0000003700377220 */ /* 0x040fe20000410000 */
[----:B------:R-:W-:Y:S01]  /*2ee0*/  ULDC UR10, c[0x0][0x988] ;  /* 0x00026200000a7ab9 */ /* 0x000fe20000000800 */
[----:B------:R-:W-:Y:S01]  /*2ef0*/  P2R R104, PR, RZ, 0x1 ;  /* 0x00000001ff687803 */ /* 0x000fe20000000000 */
[----:B------:R-:W2:Y:S01]  /*2f00*/  MUFU.TANH R72, R72 ;  /* 0x0000004800487308 */ /* 0x000ea20000002400 */
[----:B---3--:R-:W-:Y:S01]  /*2f10*/  FSEL R101, R101, -INF , P3 ;  /* 0xff80000065657808 */ /* 0x008fe20001800000 */
[C---:B------:R-:W-:Y:S01]  /*2f20*/  FMUL.FTZ R30, R0.reuse, R30 ;  /* 0x0000001e001e7220 */ /* 0x040fe20000410000 */
[C---:B------:R-:W-:Y:S01]  /*2f30*/  FMUL.FTZ R31, R0.reuse, R31 ;  /* 0x0000001f001f7220 */ /* 0x040fe20000410000 */
        /* <DEDUP_REMOVED lines=8> */
[----:B------:R-:W-:Y:S01]  /*2fc0*/  UISETP.GE.AND UP0, UPT, UR55, 0xa1, UPT ;  /* 0x000000a13700788c */ /* 0x000fe2000bf06270 */
[----:B------:R-:W-:-:S03]  /*2fd0*/  CS2R R118, SRZ ;  /* 0x0000000000767805 */ /* 0x000fc6000001ff00 */
[----:B------:R-:W1:Y:S01]  /*2fe0*/  MUFU.TANH R73, R73 ;  /* 0x0000004900497308 */ /* 0x000e620000002400 */
[----:B--2---:R-:W-:-:S04]  /*2ff0*/  FSEL R112, R72, -INF , P2 ;  /* 0xff80000048707808 */ /* 0x004fc80001000000 */
[----:B------:R-:W-:-:S03]  /*3000*/  FMNMX.FTZ R4, R112, R7, !PT ;  /* 0x0000000770047209 */ /* 0x000fc60007810000 */
[----:B------:R-:W2:Y:S01]  /*3010*/  MUFU.TANH R10, R10 ;  /* 0x0000000a000a7308 */ /* 0x000ea20000002400 */
[----:B---3--:R-:W-:Y:S02]  /*3020*/  FSEL R11, R11, -INF , P6 ;  /* 0xff8000000b0b7808 */ /* 0x008fe40003000000 */
[----:B------:R-:W-:-:S05]  /*3030*/  ISETP.GT.AND P6, PT, R108, 0x28, PT ;  /* 0x000000286c00780c */ /* 0x000fca0003fc4270 */
[----:B------:R-:W3:Y:S01]  /*3040*/  MUFU.TANH R76, R76 ;  /* 0x0000004c004c7308 */ /* 0x000ee20000002400 */
[----:B-1----:R-:W-:-:S04]  /*3050*/  FSEL R113, R73, -INF , P1 ;  /* 0xff80000049717808 */ /* 0x002fc80000800000 */
[----:B------:R-:W-:-:S03]  /*3060*/  FMNMX.FTZ R7, R113, R4, !PT ;  /* 0x0000000471077209 */ /* 0x000fc60007810000 */
[----:B------:R-:W1:Y:S01]  /*3070*/  MUFU.TANH R13, R13 ;  /* 0x0000000d000d7308 */ /* 0x000e620000002400 */
[----:B--2---:R-:W-:Y:S02]  /*3080*/  FSEL R10, R10, -INF , P5 ;  /* 0xff8000000a0a7808 */ /* 0x004fe40002800000 */
[----:B------:R-:W-:-:S05]  /*3090*/  ISETP.GT.AND P5, PT, R108, 0x29, PT ;  /* 0x000000296c00780c */ /* 0x000fca0003fa4270 */
[----:B------:R-:W2:Y:S01]  /*30a0*/  MUFU.TANH R77, R77 ;  /* 0x0000004d004d7308 */ /* 0x000ea20000002400 */
[----:B---3--:R-:W-:-:S04]  /*30b0*/  FSEL R76, R76, -INF , P6 ;  /* 0xff8000004c4c7808 */ /* 0x008fc80003000000 */
[----:B------:R-:W-:-:S03]  /*30c0*/  FMNMX.FTZ R4, R76, R7, !PT ;  /* 0x000000074c047209 */ /* 0x000fc60007810000 */
[----:B------:R-:W3:Y:S01]  /*30d0*/  MUFU.TANH R12, R12 ;  /* 0x0000000c000c7308 */ /* 0x000ee20000002400 */
[----:B-1----:R-:W-:Y:S02]  /*30e0*/  FSEL R13, R13, -INF , P4 ;  /* 0xff8000000d0d7808 */ /* 0x002fe40002000000 */
[----:B------:R-:W-:-:S05]  /*30f0*/  ISETP.GT.AND P4, PT, R108, 0x30, PT ;  /* 0x000000306c00780c */ /* 0x000fca0003f84270 */
        /* <DEDUP_REMOVED lines=37> */
[----:B--2---:R-:W-:-:S07]  /*3350*/  FSEL R82, R57, -INF , P5 ;  /* 0xff80000039527808 */ /* 0x004fce0002800000 */
[----:B------:R-:W2:Y:S01]  /*3360*/  MUFU.TANH R86, R86 ;  /* 0x0000005600567308 */ /* 0x000ea20000002400 */
[----:B---3--:R-:W-:Y:S02]  /*3370*/  FSEL R21, R21, -INF , P3 ;  /* 0xff80000015157808 */ /* 0x008fe40001800000 */
[----:B------:R-:W-:-:S05]  /*3380*/  ISETP.GT.AND P3, PT, R108, 0x49, PT ;  /* 0x000000496c00780c */ /* 0x000fca0003f64270 */
[----:B------:R-:W3:Y:S01]  /*3390*/  MUFU.TANH R61, R61 ;  /* 0x0000003d003d7308 */ /* 0x000ee20000002400 */
[----:B-1----:R-:W-:-:S07]  /*33a0*/  FSEL R83, R60, -INF , P4 ;  /* 0xff8000003c537808 */ /* 0x002fce0002000000 */
[----:B------:R-:W-:Y:S01]  /*33b0*/  MUFU.TANH R87, R87 ;  /* 0x0000005700577308 */ /* 0x000fe20000002400 */
[----:B--2---:R-:W-:Y:S02]  /*33c0*/  FSEL R24, R86, -INF , P2 ;  /* 0xff80000056187808 */ /* 0x004fe40001000000 */
[----:B------:R-:W-:-:S05]  /*33d0*/  ISETP.GT.AND P2, PT, R108, 0x50, PT ;  /* 0x000000506c00780c */ /* 0x000fca0003f44270 */
[----:B------:R-:W1:Y:S01]  /*33e0*/  MUFU.TANH R64, R64 ;  /* 0x0000004000407308 */ /* 0x000e620000002400 */
[----:B---3--:R-:W-:-:S07]  /*33f0*/  FSEL R60, R61, -INF , P3 ;  /* 0xff8000003d3c7808 */ /* 0x008fce0001800000 */
[----:B------:R-:W2:Y:S08]  /*3400*/  MUFU.TANH R58, R58 ;  /* 0x0000003a003a7308 */ /* 0x000eb00000002400 */
[----:B------:R-:W3:Y:S08]  /*3410*/  MUFU.TANH R65, R65 ;  /* 0x0000004100417308 */ /* 0x000ef00000002400 */
[----:B------:R1:W-:Y:S08]  /*3420*/  MUFU.TANH R74, R59 ;  /* 0x0000003b004a7308 */ /* 0x0003f00000002400 */
[----:B------:R-:W4:Y:S01]  /*3430*/  MUFU.TANH R68, R68 ;  /* 0x0000004400447308 */ /* 0x000f220000002400 */
[----:B-1----:R-:W-:-:S07]  /*3440*/  FSEL R59, R64, -INF , P2 ;  /* 0xff800000403b7808 */ /* 0x002fce0001000000 */
[----:B------:R1:W-:Y:S08]  /*3450*/  MUFU.TANH R98, R26 ;  /* 0x0000001a00627308 */ /* 0x0003f00000002400 */
[----:B------:R-:W5:Y:S01]  /*3460*/  MUFU.TANH R62, R62 ;  /* 0x0000003e003e7308 */ /* 0x000f620000002400 */
[----:B-1----:R-:W-:Y:S02]  /*3470*/  FMNMX.FTZ R26, R82, R25, !PT ;  /* 0x00000019521a7209 */ /* 0x002fe40007810000 */
[----:B------:R-:W-:-:S02]  /*3480*/  FSEL R25, R87, -INF , P1 ;  /* 0xff80000057197808 */ /* 0x000fc40000800000 */
[----:B------:R-:W-:-:S03]  /*3490*/  ISETP.GT.AND P1, PT, R108, 0x51, PT ;  /* 0x000000516c00780c */ /* 0x000fc60003f24270 */
[----:B------:R-:W-:Y:S08]  /*34a0*/  MUFU.TANH R69, R69 ;  /* 0x0000004500457308 */ /* 0x000ff00000002400 */
[----:B------:R1:W-:Y:S08]  /*34b0*/  MUFU.TANH R99, R27 ;  /* 0x0000001b00637308 */ /* 0x0003f00000002400 */
[----:B------:R-:W5:Y:S01]  /*34c0*/  MUFU.TANH R63, R63 ;  /* 0x0000003f003f7308 */ /* 0x000f620000002400 */
[----:B-1----:R-:W-:-:S02]  /*34d0*/  FMNMX.FTZ R27, R83, R26, !PT ;  /* 0x0000001a531b7209 */ /* 0x002fc40007810000 */
[----:B--2---:R-:W-:Y:S02]  /*34e0*/  FSEL R26, R58, -INF , P6 ;  /* 0xff8000003a1a7808 */ /* 0x004fe40003000000 */
[----:B------:R-:W-:Y:S02]  /*34f0*/  ISETP.GT.AND P6, PT, R108, 0x58, PT ;  /* 0x000000586c00780c */ /* 0x000fe40003fc4270 */
[----:B---3--:R-:W-:Y:S01]  /*3500*/  FSEL R58, R65, -INF , P1 ;  /* 0xff800000413a7808 */ /* 0x008fe20000800000 */
[----:B------:R-:W-:Y:S01]  /*3510*/  MUFU.TANH R40, R40 ;  /* 0x0000002800287308 */ /* 0x000fe20000002400 */
[----:B----4-:R-:W-:-:S07]  /*3520*/  FSEL R57, R68, -INF , P6 ;  /* 0xff80000044397808 */ /* 0x010fce0003000000 */
[----:B------:R1:W-:Y:S08]  /*3530*/  MUFU.TANH R102, R28 ;  /* 0x0000001c00667308 */ /* 0x0003f00000002400 */
[----:B------:R-:W2:Y:S01]  /*3540*/  MUFU.TANH R66, R66 ;  /* 0x0000004200427308 */ /* 0x000ea20000002400 */
[----:B-1----:R-:W-:Y:S02]  /*3550*/  FMNMX.FTZ R28, R60, R27, !PT ;  /* 0x0000001b3c1c7209 */ /* 0x002fe40007810000 */
[----:B------:R-:W-:Y:S01]  /*3560*/  FSEL R27, R74, -INF , P5 ;  /* 0xff8000004a1b7808 */ /* 0x000fe20002800000 */
[----:B------:R-:W-:Y:S01]  /*3570*/  IMAD.U32 R74, RZ, RZ, UR10 ;  /* 0x0000000aff4a7e24 */ /* 0x000fe2000f8e00ff */
[----:B------:R-:W-:-:S03]  /*3580*/  ISETP.GT.AND P5, PT, R108, 0x59, PT ;  /* 0x000000596c00780c */ /* 0x000fc60003fa4270 */
[----:B------:R-:W-:Y:S08]  /*3590*/  MUFU.TANH R41, R41 ;  /* 0x0000002900297308 */ /* 0x000ff00000002400 */
[----:B------:R1:W-:Y:S08]  /*35a0*/  MUFU.TANH R103, R29 ;  /* 0x0000001d00677308 */ /* 0x0003f00000002400 */
[----:B------:R-:W-:Y:S01]  /*35b0*/  MUFU.TANH R67, R67 ;  /* 0x0000004300437308 */ /* 0x000fe20000002400 */
[----:B-1----:R-:W-:-:S02]  /*35c0*/  FMNMX.FTZ R29, R59, R28, !PT ;  /* 0x0000001c3b1d7209 */ /* 0x002fc40007810000 */
[----:B-----5:R-:W-:Y:S02]  /*35d0*/  FSEL R28, R62, -INF , P4 ;  /* 0xff8000003e1c7808 */ /* 0x020fe40002000000 */
[----:B------:R-:W-:-:S03]  /*35e0*/  ISETP.GT.AND P4, PT, R108, 0x60, PT ;  /* 0x000000606c00780c */ /* 0x000fc60003f84270 */
[----:B------:R-:W1:Y:S08]  /*35f0*/  MUFU.TANH R44, R44 ;  /* 0x0000002c002c7308 */ /* 0x000e700000002400 */
[----:B------:R3:W-:Y:S08]  /*3600*/  MUFU.TANH R105, R32 ;  /* 0x0000002000697308 */ /* 0x0007f00000002400 */
[----:B------:R-:W4:Y:S01]  /*3610*/  MUFU.TANH R70, R70 ;  /* 0x0000004600467308 */ /* 0x000f220000002400 */
[----:B---3--:R-:W-:-:S02]  /*3620*/  FMNMX.FTZ R32, R58, R29, !PT ;  /* 0x0000001d3a207209 */ /* 0x008fc40007810000 */
[----:B------:R-:W-:Y:S02]  /*3630*/  FSEL R29, R63, -INF , P3 ;  /* 0xff8000003f1d7808 */ /* 0x000fe40001800000 */
[----:B------:R-:W-:-:S03]  /*3640*/  ISETP.GT.AND P3, PT, R108, 0x61, PT ;  /* 0x000000616c00780c */ /* 0x000fc60003f64270 */
[----:B------:R-:W-:Y:S08]  /*3650*/  MUFU.TANH R45, R45 ;  /* 0x0000002d002d7308 */ /* 0x000ff00000002400 */
[----:B------:R3:W-:Y:S08]  /*3660*/  MUFU.TANH R91, R54 ;  /* 0x00000036005b7308 */ /* 0x0007f00000002400 */
[----:B------:R5:W-:Y:S01]  /*3670*/  MUFU.TANH R106, R33 ;  /* 0x00000021006a7308 */ /* 0x000be20000002400 */
[----:B---3--:R-:W-:-:S07]  /*3680*/  FSEL R54, R69, -INF , P5 ;  /* 0xff80000045367808 */ /* 0x008fce0002800000 */
[----:B------:R-:W3:Y:S01]  /*3690*/  MUFU.TANH R71, R71 ;  /* 0x0000004700477308 */ /* 0x000ee20000002400 */
[----:B-----5:R-:W-:Y:S02]  /*36a0*/  FMNMX.FTZ R33, R57, R32, !PT ;  /* 0x0000002039217209 */ /* 0x020fe40007810000 */
[----:B--2---:R-:W-:Y:S02]  /*36b0*/  FSEL R32, R66, -INF , P2 ;  /* 0xff80000042207808 */ /* 0x004fe40001000000 */
[----:B------:R-:W-:Y:S02]  /*36c0*/  FMNMX.FTZ R33, R54, R33, !PT ;  /* 0x0000002136217209 */ /* 0x000fe40007810000 */
[----:B------:R-:W-:Y:S01]  /*36d0*/  ISETP.GT.AND P2, PT, R108, 0x68, PT ;  /* 0x000000686c00780c */ /* 0x000fe20003f44270 */
[----:B------:R1:W-:Y:S08]  /*36e0*/  MUFU.TANH R75, R48 ;  /* 0x00000030004b7308 */ /* 0x0003f00000002400 */
[----:B------:R2:W-:Y:S01]  /*36f0*/  MUFU.TANH R89, R52 ;  /* 0x0000003400597308 */ /* 0x0005e20000002400 */
[----:B-1----:R-:W-:-:S07]  /*3700*/  FSEL R48, R44, -INF , P2 ;  /* 0xff8000002c307808 */ /* 0x002fce0001000000 */
[----:B------:R-:W-:Y:S01]  /*3710*/  MUFU.TANH R42, R42 ;  /* 0x0000002a002a7308 */ /* 0x000fe20000002400 */
[----:B--2---:R-:W-:-:S07]  /*3720*/  FSEL R52, R40, -INF , P4 ;  /* 0xff80000028347808 */ /* 0x004fce0002000000 */
[----:B------:R1:W-:Y:S08]  /*3730*/  MUFU.TANH R79, R49 ;  /* 0x00000031004f7308 */ /* 0x0003f00000002400 */
[----:B------:R2:W-:Y:S01]  /*3740*/  MUFU.TANH R107, R36 ;  /* 0x00000024006b7308 */ /* 0x0005e20000002400 */
[----:B-1----:R-:W-:-:S07]  /*3750*/  FSEL R49, R41, -INF , P3 ;  /* 0xff80000029317808 */ /* 0x002fce0001800000 */
[----:B------:R-:W1:Y:S01]  /*3760*/  MUFU.TANH R43, R43 ;  /* 0x0000002b002b7308 */ /* 0x000e620000002400 */
[----:B--2---:R-:W-:Y:S02]  /*3770*/  FMNMX.FTZ R36, R52, R33, !PT ;  /* 0x0000002134247209 */ /* 0x004fe40007810000 */
[----:B------:R-:W-:Y:S02]  /*3780*/  FSEL R33, R67, -INF , P1 ;  /* 0xff80000043217808 */ /* 0x000fe40000800000 */
[----:B------:R-:W-:-:S03]  /*3790*/  ISETP.GT.AND P1, PT, R108, 0x69, PT ;  /* 0x000000696c00780c */ /* 0x000fc60003f24270 */
[----:B------:R2:W-:Y:S08]  /*37a0*/  MUFU.TANH R92, R37 ;  /* 0x00000025005c7308 */ /* 0x0005f00000002400 */
[----:B------:R-:W5:Y:S01]  /*37b0*/  MUFU.TANH R46, R46 ;  /* 0x0000002e002e7308 */ /* 0x000f620000002400 */
[----:B--2---:R-:W-:Y:S02]  /*37c0*/  FMNMX.FTZ R37, R49, R36, !PT ;  /* 0x0000002431257209 */ /* 0x004fe40007810000 */
[----:B----4-:R-:W-:-:S02]  /*37d0*/  FSEL R36, R70, -INF , P6 ;  /* 0xff80000046247808 */ /* 0x010fc40003000000 */
[----:B------:R-:W-:Y:S02]  /*37e0*/  ISETP.GT.AND P6, PT, R108, 0x70, PT ;  /* 0x000000706c00780c */ /* 0x000fe40003fc4270 */
[----:B------:R-:W-:Y:S01]  /*37f0*/  FMNMX.FTZ R40, R48, R37, !PT ;  /* 0x0000002530287209 */ /* 0x000fe20007810000 */
[----:B------:R2:W-:Y:S01]  /*3800*/  MUFU.TANH R88, R51 ;  /* 0x0000003300587308 */ /* 0x0005e20000002400 */
[----:B---3--:R-:W-:Y:S02]  /*3810*/  FSEL R37, R71, -INF , P5 ;  /* 0xff80000047257808 */ /* 0x008fe40002800000 */
[----:B------:R-:W-:Y:S02]  /*3820*/  ISETP.GT.AND P5, PT, R108, 0x71, PT ;  /* 0x000000716c00780c */ /* 0x000fe40003fa4270 */
[----:B-1----:R-:W-:Y:S02]  /*3830*/  FSEL R41, R43, -INF , P3 ;  /* 0xff8000002b297808 */ /* 0x002fe40001800000 */
[----:B------:R-:W-:Y:S01]  /*3840*/  FSEL R56, R79, -INF , P5 ;  /* 0xff8000004f387808 */ /* 0x000fe20002800000 */
[----:B------:R1:W3:Y:S01]  /*3850*/  MUFU.TANH R90, R53 ;  /* 0x00000035005a7308 */ /* 0x0002e20000002400 */
[----:B--2---:R-:W-:-:S02]  /*3860*/  FSEL R51, R45, -INF , P1 ;  /* 0xff8000002d337808 */ /* 0x004fc40000800000 */
[----:B------:R-:W-:Y:S02]  /*3870*/  ISETP.GT.AND P3, PT, R108, 0x79, PT ;  /* 0x000000796c00780c */ /* 0x000fe40003f64270 */
[----:B------:R-:W-:Y:S02]  /*3880*/  FMNMX.FTZ R44, R51, R40, !PT ;  /* 0x00000028332c7209 */ /* 0x000fe40007810000 */
[----:B------:R-:W-:Y:S01]  /*3890*/  FSEL R40, R42, -INF , P4 ;  /* 0xff8000002a287808 */ /* 0x000fe20002000000 */
[----:B------:R-:W2:Y:S01]  /*38a0*/  MUFU.TANH R47, R47 ;  /* 0x0000002f002f7308 */ /* 0x000ea20000002400 */
[----:B-1----:R-:W-:Y:S02]  /*38b0*/  FSEL R53, R75, -INF , P6 ;  /* 0xff8000004b357808 */ /* 0x002fe40003000000 */
[----:B------:R-:W-:Y:S02]  /*38c0*/  ISETP.GT.AND P4, PT, R108, 0x78, PT ;  /* 0x000000786c00780c */ /* 0x000fe40003f84270 */
[----:B------:R-:W-:-:S02]  /*38d0*/  FMNMX.FTZ R45, R53, R44, !PT ;  /* 0x0000002c352d7209 */ /* 0x000fc40007810000 */
[----:B------:R-:W-:Y:S01]  /*38e0*/  FSEL R61, R89, -INF , P4 ;  /* 0xff800000593d7808 */ /* 0x000fe20002000000 */
[----:B------:R-:W1:Y:S01]  /*38f0*/  MUFU.TANH R50, R50 ;  /* 0x0000003200327308 */ /* 0x000e620000002400 */
[----:B------:R-:W-:Y:S02]  /*3900*/  FMNMX.FTZ R44, R56, R45, !PT ;  /* 0x0000002d382c7209 */ /* 0x000fe40007810000 */
[----:B-----5:R-:W-:Y:S02]  /*3910*/  FSEL R42, R46, -INF , P2 ;  /* 0xff8000002e2a7808 */ /* 0x020fe40001000000 */
[----:B------:R-:W-:Y:S02]  /*3920*/  ISETP.GT.AND P2, PT, R108, 0x80, PT ;  /* 0x000000806c00780c */ /* 0x000fe40003f44270 */
[----:B---3--:R-:W-:Y:S01]  /*3930*/  FSEL R62, R90, -INF , P3 ;  /* 0xff8000005a3e7808 */ /* 0x008fe20001800000 */
[----:B------:R-:W3:Y:S01]  /*3940*/  MUFU.TANH R55, R55 ;  /* 0x0000003700377308 */ /* 0x000ee20000002400 */
[----:B------:R-:W-:-:S02]  /*3950*/  FMNMX.FTZ R45, R61, R44, !PT ;  /* 0x0000002c3d2d7209 */ /* 0x000fc40007810000 */
[----:B--2---:R-:W-:Y:S02]  /*3960*/  FSEL R43, R47, -INF , P1 ;  /* 0xff8000002f2b7808 */ /* 0x004fe40000800000 */
[----:B------:R-:W-:Y:S02]  /*3970*/  ISETP.GT.AND P1, PT, R108, 0x81, PT ;  /* 0x000000816c00780c */ /* 0x000fe40003f24270 */
[----:B------:R-:W-:Y:S01]  /*3980*/  FSEL R63, R94, -INF , P2 ;  /* 0xff8000005e3f7808 */ /* 0x000fe20001000000 */
[----:B------:R-:W2:Y:S01]  /*3990*/  MUFU.TANH R84, R30 ;  /* 0x0000001e00547308 */ /* 0x000ea20000002400 */
[----:B------:R-:W-:Y:S02]  /*39a0*/  FMNMX.FTZ R46, R62, R45, !PT ;  /* 0x0000002d3e2e7209 */ /* 0x000fe40007810000 */
[----:B-1----:R-:W-:Y:S02]  /*39b0*/  FSEL R44, R50, -INF , P6 ;  /* 0xff800000322c7808 */ /* 0x002fe40003000000 */
[----:B------:R-:W-:-:S02]  /*39c0*/  ISETP.GT.AND P6, PT, R108, 0x88, PT ;  /* 0x000000886c00780c */ /* 0x000fc40003fc4270 */
[----:B------:R-:W-:Y:S01]  /*39d0*/  FSEL R64, R95, -INF , P1 ;  /* 0xff8000005f407808 */ /* 0x000fe20000800000 */
[----:B------:R-:W-:Y:S01]  /*39e0*/  MUFU.TANH R85, R31 ;  /* 0x0000001f00557308 */ /* 0x000fe20000002400 */
[----:B------:R-:W-:Y:S02]  /*39f0*/  FMNMX.FTZ R47, R63, R46, !PT ;  /* 0x0000002e3f2f7209 */ /* 0x000fe40007810000 */
[----:B------:R-:W-:Y:S02]  /*3a00*/  FSEL R45, R88, -INF , P5 ;  /* 0xff800000582d7808 */ /* 0x000fe40002800000 */
[----:B------:R-:W-:Y:S02]  /*3a10*/  ISETP.GT.AND P5, PT, R108, 0x89, PT ;  /* 0x000000896c00780c */ /* 0x000fe40003fa4270 */
[----:B------:R-:W-:Y:S01]  /*3a20*/  FSEL R65, R102, -INF , P6 ;  /* 0xff80000066417808 */ /* 0x000fe20003000000 */
[----:B------:R-:W1:Y:S01]  /*3a30*/  MUFU.TANH R86, R34 ;  /* 0x0000002200567308 */ /* 0x000e620000002400 */
[----:B------:R-:W-:-:S02]  /*3a40*/  FMNMX.FTZ R50, R64, R47, !PT ;  /* 0x0000002f40327209 */ /* 0x000fc40007810000 */
[----:B------:R-:W-:Y:S02]  /*3a50*/  FSEL R46, R91, -INF , P4 ;  /* 0xff8000005b2e7808 */ /* 0x000fe40002000000 */
[----:B------:R-:W-:Y:S02]  /*3a60*/  ISETP.GT.AND P4, PT, R108, 0x90, PT ;  /* 0x000000906c00780c */ /* 0x000fe40003f84270 */
[----:B------:R-:W-:Y:S01]  /*3a70*/  FSEL R66, R103, -INF , P5 ;  /* 0xff80000067427808 */ /* 0x000fe20002800000 */
[----:B------:R-:W4:Y:S01]  /*3a80*/  MUFU.TANH R87, R35 ;  /* 0x0000002300577308 */ /* 0x000f220000002400 */
[----:B------:R-:W-:Y:S02]  /*3a90*/  FMNMX.FTZ R69, R65, R50, !PT ;  /* 0x0000003241457209 */ /* 0x000fe40007810000 */
[----:B------:R-:W-:Y:S02]  /*3aa0*/  CS2R R102, SRZ ;  /* 0x0000000000667805 */ /* 0x000fe4000001ff00 */
[----:B---3--:R-:W-:-:S02]  /*3ab0*/  FSEL R47, R55, -INF , P3 ;  /* 0xff800000372f7808 */ /* 0x008fc40001800000 */
[----:B------:R-:W-:Y:S02]  /*3ac0*/  ISETP.GT.AND P3, PT, R108, 0x91, PT ;  /* 0x000000916c00780c */ /* 0x000fe40003f64270 */
[----:B------:R-:W-:Y:S01]  /*3ad0*/  FSEL R67, R105, -INF , P4 ;  /* 0xff80000069437808 */ /* 0x000fe20002000000 */
[----:B------:R-:W3:Y:S01]  /*3ae0*/  MUFU.TANH R88, R38 ;  /* 0x0000002600587308 */ /* 0x000ee20000002400 */
[----:B------:R-:W-:Y:S02]  /*3af0*/  FMNMX.FTZ R70, R66, R69, !PT ;  /* 0x0000004542467209 */ /* 0x000fe40007810000 */
[----:B------:R-:W-:Y:S02]  /*3b00*/  FSEL R50, R98, -INF , P2 ;  /* 0xff80000062327808 */ /* 0x000fe40001000000 */
[----:B------:R-:W-:Y:S02]  /*3b10*/  ISETP.GT.AND P2, PT, R108, 0x98, PT ;  /* 0x000000986c00780c */ /* 0x000fe40003f44270 */
[----:B------:R-:W-:Y:S01]  /*3b20*/  FSEL R68, R106, -INF , P3 ;  /* 0xff8000006a447808 */ /* 0x000fe20001800000 */
[----:B------:R-:W5:Y:S01]  /*3b30*/  MUFU.TANH R89, R39 ;  /* 0x0000002700597308 */ /* 0x000f620000002400 */
[----:B------:R-:W-:-:S02]  /*3b40*/  FMNMX.FTZ R71, R67, R70, !PT ;  /* 0x0000004643477209 */ /* 0x000fc40007810000 */
[----:B------:R-:W-:Y:S02]  /*3b50*/  FSEL R55, R99, -INF , P1 ;  /* 0xff80000063377808 */ /* 0x000fe40000800000 */
[----:B------:R-:W-:Y:S02]  /*3b60*/  CS2R R98, SRZ ;  /* 0x0000000000627805 */ /* 0x000fe4000001ff00 */
[----:B------:R-:W-:Y:S02]  /*3b70*/  ISETP.GT.AND P1, PT, R108, 0x99, PT ;  /* 0x000000996c00780c */ /* 0x000fe40003f24270 */
[----:B------:R-:W-:Y:S02]  /*3b80*/  FSEL R69, R107, -INF , P2 ;  /* 0xff8000006b457808 */ /* 0x000fe40001000000 */
[----:B------:R-:W-:Y:S02]  /*3b90*/  CS2R R106, SRZ ;  /* 0x00000000006a7805 */ /* 0x000fe4000001ff00 */
[----:B------:R-:W-:-:S02]  /*3ba0*/  FMNMX.FTZ R72, R68, R71, !PT ;  /* 0x0000004744487209 */ /* 0x000fc40007810000 */
[----:B------:R-:W-:Y:S02]  /*3bb0*/  FSEL R70, R92, -INF , P1 ;  /* 0xff8000005c467808 */ /* 0x000fe40000800000 */
[----:B------:R-:W-:Y:S02]  /*3bc0*/  FMNMX.FTZ R71, R69, R72, !PT ;  /* 0x0000004845477209 */ /* 0x000fe40007810000 */
[----:B--2---:R-:W-:Y:S02]  /*3bd0*/  FSEL R84, R84, -INF , P6 ;  /* 0xff80000054547808 */ /* 0x004fe40003000000 */
[----:B------:R-:W-:Y:S02]  /*3be0*/  FMNMX.FTZ R71, R70, R71, !PT ;  /* 0x0000004746477209 */ /* 0x000fe40007810000 */
[----:B-1----:R-:W-:Y:S02]  /*3bf0*/  FSEL R86, R86, -INF , P4 ;  /* 0xff80000056567808 */ /* 0x002fe40002000000 */
[----:B----4-:R-:W-:Y:S01]  /*3c00*/  FSEL R87, R87, -INF , P3 ;  /* 0xff80000057577808 */ /* 0x010fe20001800000 */
[----:B------:R-:W1:Y:S01]  /*3c10*/  SHFL.BFLY PT, R72, R71, 0x2, 0x1f ;  /* 0x0c401f0047487f89 */ /* 0x000e6200000e0000 */
[----:B---3--:R-:W-:-:S02]  /*3c20*/  FSEL R88, R88, -INF , P2 ;  /* 0xff80000058587808 */ /* 0x008fc40001000000 */
[----:B-----5:R-:W-:Y:S02]  /*3c30*/  FSEL R89, R89, -INF , P1 ;  /* 0xff80000059597808 */ /* 0x020fe40000800000 */
[----:B-1----:R-:W-:-:S05]  /*3c40*/  FMNMX.FTZ R72, R71, R72, !PT ;  /* 0x0000004847487209 */ /* 0x002fca0007810000 */
[----:B------:R-:W1:Y:S02]  /*3c50*/  SHFL.BFLY PT, R121, R72, 0x1, 0x1f ;  /* 0x0c201f0048797f89 */ /* 0x000e6400000e0000 */
[----:B-1----:R-:W-:-:S04]  /*3c60*/  FMNMX.FTZ R121, R72, R121, !PT ;  /* 0x0000007948797209 */ /* 0x002fc80007810000 */
[C---:B------:R-:W-:Y:S01]  /*3c70*/  FSETP.NEU.FTZ.AND P0, PT, R121.reuse, -INF , PT ;  /* 0xff8000007900780b */ /* 0x040fe20003f1d000 */
[----:B------:R-:W-:-:S05]  /*3c80*/  FFMA.FTZ R73, R121, R74, -8 ;  /* 0xc100000079497423 */ /* 0x000fca000001004a */
[----:B------:R-:W-:Y:S02]  /*3c90*/  FSEL R94, R73, RZ, P0 ;  /* 0x000000ff495e7208 */ /* 0x000fe40000000000 */
[----:B------:R-:W-:Y:S02]  /*3ca0*/  FMNMX.FTZ R73, R5, R6, !PT ;  /* 0x0000000605497209 */ /* 0x000fe40007810000 */
[----:B------:R-:W-:Y:S01]  /*3cb0*/  ISETP.NE.AND P0, PT, R104, RZ, PT ;  /* 0x000000ff6800720c */ /* 0x000fe20003f05270 */
        /* <DEDUP_REMOVED lines=32> */
[----:B------:R-:W1:Y:S01]  /*3ec0*/  MUFU.EX2 R35, R35 ;  /* 0x0000002300237308 */ /* 0x000e620000000800 */
        /* <DEDUP_REMOVED lines=16> */
[----:B------:R-:W-:Y:S01]  /*3fd0*/  FMNMX.FTZ R80, R24, R79, !PT ;  /* 0x0000004f18507209 */ /* 0x000fe20007810000 */
[----:B------:R-:W-:Y:S01]  /*3fe0*/  FFMA.FTZ R70, R70, UR10, -R94 ;  /* 0x0000000a46467c23 */ /* 0x000fe2000801085e */
[----:B-1----:R-:W-:-:S02]  /*3ff0*/  F2FP.SATFINITE.E4M3.F32.PACK_AB_MERGE_C R200, R35, R34, RZ ;  /* 0x0000002223c8723e */ /* 0x002fc400048070ff */
[----:B------:R-:W-:Y:S02]  /*4000*/  CS2R R110, SRZ ;  /* 0x00000000006e7805 */ /* 0x000fe4000001ff00 */
[----:B------:R-:W-:Y:S02]  /*4010*/  FMNMX.FTZ R79, R25, R80, !PT ;  /* 0x00000050194f7209 */ /* 0x000fe40007810000 */
[----:B------:R-:W-:Y:S02]  /*4020*/  CS2R R108, SRZ ;  /* 0x00000000006c7805 */ /* 0x000fe4000001ff00 */
[----:B------:R-:W-:Y:S01]  /*4030*/  F2FP.SATFINITE.E4M3.F32.PACK_AB_MERGE_C R200, R31, R30, R200 ;  /* 0x0000001e1fc8723e */ /* 0x000fe200048070c8 */
[----:B------:R-:W-:Y:S01]  /*4040*/  MUFU.EX2 R39, R39 ;  /* 0x0000002700277308 */ /* 0x000fe20000000800 */
[----:B------:R-:W-:Y:S02]  /*4050*/  FMNMX.FTZ R80, R26, R79, !PT ;  /* 0x0000004f1a507209 */ /* 0x000fe40007810000 */
[----:B------:R-:W-:-:S02]  /*4060*/  CS2R R104, SRZ ;  /* 0x0000000000687805 */ /* 0x000fc4000001ff00 */
[----:B------:R-:W-:Y:S02]  /*4070*/  CS2R R100, SRZ ;  /* 0x0000000000647805 */ /* 0x000fe4000001ff00 */
[----:B------:R-:W-:Y:S01]  /*4080*/  FMNMX.FTZ R81, R27, R80, !PT ;  /* 0x000000501b517209 */ /* 0x000fe20007810000 */
[----:B------:R-:W-:-:S01]  /*4090*/  FFMA.FTZ R80, R115, UR10, -R94 ;  /* 0x0000000a73507c23 */ /* 0x000fc2000801085e */
[----:B------:R-:W-:Y:S02]  /*40a0*/  MUFU.EX2 R71, R71 ;  /* 0x0000004700477308 */ /* 0x000fe40000000800 */
[----:B--2---:R-:W-:-:S04]  /*40b0*/  FMNMX.FTZ R90, R28, R81, !PT ;  /* 0x000000511c5a7209 */ /* 0x004fc80007810000 */
[----:B------:R-:W-:Y:S02]  /*40c0*/  FMNMX.FTZ R81, R29, R90, !PT ;  /* 0x0000005a1d517209 */ /* 0x000fe40007810000 */
[----:B------:R-:W1:Y:S02]  /*40d0*/  MUFU.EX2 R72, R72 ;  /* 0x0000004800487308 */ /* 0x000e640000000800 */
[----:B------:R-:W-:-:S04]  /*40e0*/  FMNMX.FTZ R90, R32, R81, !PT ;  /* 0x00000051205a7209 */ /* 0x000fc80007810000 */
[----:B------:R-:W-:Y:S02]  /*40f0*/  FMNMX.FTZ R91, R33, R90, !PT ;  /* 0x0000005a215b7209 */ /* 0x000fe40007810000 */
[----:B------:R-:W-:Y:S02]  /*4100*/  MUFU.EX2 R73, R73 ;  /* 0x0000004900497308 */ /* 0x000fe40000000800 */
[----:B------:R-:W-:-:S04]  /*4110*/  FMNMX.FTZ R90, R36, R91, !PT ;  /* 0x0000005b245a7209 */ /* 0x000fc80007810000 */
[----:B------:R-:W-:Y:S02]  /*4120*/  FMNMX.FTZ R91, R37, R90, !PT ;  /* 0x0000005a255b7209 */ /* 0x000fe40007810000 */
[----:B------:R2:W-:Y:S02]  /*4130*/  MUFU.EX2 R74, R113 ;  /* 0x00000071004a7308 */ /* 0x0005e40000000800 */
[----:B------:R-:W-:Y:S02]  /*4140*/  FMNMX.FTZ R90, R40, R91, !PT ;  /* 0x0000005b285a7209 */ /* 0x000fe40007810000 */
[----:B-1----:R-:W-:Y:S02]  /*4150*/  F2FP.SATFINITE.E4M3.F32.PACK_AB_MERGE_C R202, R72, R71, RZ ;  /* 0x0000004748ca723e */ /* 0x002fe400048070ff */
[----:B------:R-:W-:Y:S02]  /*4160*/  FMNMX.FTZ R91, R41, R90, !PT ;  /* 0x0000005a295b7209 */ /* 0x000fe40007810000 */
[----:B------:R-:W-:Y:S01]  /*4170*/  F2FP.SATFINITE.E4M3.F32.PACK_AB_MERGE_C R202, R39, R38, R202 ;  /* 0x0000002627ca723e */ /* 0x000fe200048070ca */
[----:B------:R-:W-:Y:S01]  /*4180*/  MUFU.EX2 R75, R75 ;  /* 0x0000004b004b7308 */ /* 0x000fe20000000800 */
[----:B------:R-:W-:-:S02]  /*4190*/  FMNMX.FTZ R90, R42, R91, !PT ;  /* 0x0000005b2a5a7209 */ /* 0x000fc40007810000 */
[----:B--2---:R-:W-:Y:S02]  /*41a0*/  CS2R R112, SRZ ;  /* 0x0000000000707805 */ /* 0x004fe4000001ff00 */
[----:B------:R-:W-:-:S03]  /*41b0*/  FMNMX.FTZ R91, R43, R90, !PT ;  /* 0x0000005a2b5b7209 */ /* 0x000fc60007810000 */
        /* <DEDUP_REMOVED lines=8> */
[----:B------:R-:W-:Y:S02]  /*4240*/  FMNMX.FTZ R91, R55, R90, !PT ;  /* 0x0000005a375b7209 */ /* 0x000fe40007810000 */
[----:B------:R-:W-:Y:S01]  /*4250*/  FSEL R90, R85, -INF , P5 ;  /* 0xff800000555a7808 */ /* 0x000fe20002800000 */
[----:B------:R-:W-:Y:S01]  /*4260*/  MUFU.EX2 R80, R80 ;  /* 0x0000005000507308 */ /* 0x000fe20000000800 */
[----:B------:R-:W-:Y:S02]  /*4270*/  FMNMX.FTZ R91, R84, R91, !PT ;  /* 0x0000005b545b7209 */ /* 0x000fe40007810000 */
[----:B-1----:R-:W-:Y:S02]  /*4280*/  CS2R R114, SRZ ;  /* 0x0000000000727805 */ /* 0x002fe4000001ff00 */
[----:B------:R-:W-:-:S03]  /*4290*/  FMNMX.FTZ R91, R90, R91, !PT ;  /* 0x0000005b5a5b7209 */ /* 0x000fc60007810000 */
[----:B------:R1:W-:Y:S01]  /*42a0*/  MUFU.EX2 R81, R116 ;  /* 0x0000007400517308 */ /* 0x0003e20000000800 */
[----:B------:R-:W-:-:S04]  /*42b0*/  FMNMX.FTZ R92, R86, R91, !PT ;  /* 0x0000005b565c7209 */ /* 0x000fc80007810000 */
[----:B------:R-:W-:-:S03]  /*42c0*/  FMNMX.FTZ R85, R87, R92, !PT ;  /* 0x0000005c57557209 */ /* 0x000fc60007810000 */
        /* <DEDUP_REMOVED lines=9> */
[----:B------:R-:W-:-:S01]  /*4360*/  FFMA.FTZ R67, R69, UR10, -R94 ;  /* 0x0000000a45437c23 */ /* 0x000fc2000801085e */
[----:B------:R-:W2:Y:S01]  /*4370*/  SHFL.BFLY PT, R91, R92, 0x2, 0x1f ;  /* 0x0c401f005c5b7f89 */ /* 0x000ea200000e0000 */
[----:B------:R-:W-:Y:S01]  /*4380*/  MUFU.EX2 R83, R83 ;  /* 0x0000005300537308 */ /* 0x000fe20000000800 */
[----:B-1----:R-:W-:-:S07]  /*4390*/  CS2R R116, SRZ ;  /* 0x0000000000747805 */ /* 0x002fce000001ff00 */
[----:B------:R-:W-:Y:S08]  /*43a0*/  MUFU.EX2 R60, R60 ;  /* 0x0000003c003c7308 */ /* 0x000ff00000000800 */
[----:B------:R-:W-:Y:S01]  /*43b0*/  MUFU.EX2 R59, R59 ;  /* 0x0000003b003b7308 */ /* 0x000fe20000000800 */
[----:B--2---:R-:W-:-:S07]  /*43c0*/  FMNMX.FTZ R91, R92, R91, !PT ;  /* 0x0000005b5c5b7209 */ /* 0x004fce0007810000 */
        /* <DEDUP_REMOVED lines=11> */
[----:B------:R-:W-:-:S03]  /*4480*/  ISETP.NE.AND P1, PT, R2, RZ, PT ;  /* 0x000000ff0200720c */ /* 0x000fc60003f25270 */
        /* <DEDUP_REMOVED lines=15> */
[----:B------:R-:W-:-:S01]  /*4580*/  FADD.FTZ R21, R30, R31 ;  /* 0x0000001f1e157221 */ /* 0x000fc20000010000 */
[----:B------:R-:W1:Y:S01]  /*4590*/  MUFU.EX2 R6, R6 ;  /* 0x0000000600067308 */ /* 0x000e620000000800 */
[----:B------:R-:W-:-:S01]  /*45a0*/  FFMA.FTZ R10, R15, UR10, -R69 ;  /* 0x0000000a0f0a7c23 */ /* 0x000fc20008010845 */
[----:B------:R-:W-:-:S02]  /*45b0*/  @P1 VIADD R3, R3, 0x33440 ;  /* 0x0003344003031836 */ /* 0x000fc40000000000 */
[----:B------:R-:W-:-:S01]  /*45c0*/  FFMA.FTZ R24, R24, UR10, -R69 ;  /* 0x0000000a18187c23 */ /* 0x000fc20008010845 */
[--C-:B------:R-:W-:Y:S01]  /*45d0*/  FFMA.FTZ R25, R25, UR10, -R69.reuse ;  /* 0x0000000a19197c23 */ /* 0x100fe20008010845 */
[----:B------:R-:W-:-:S01]  /*45e0*/  FFMA.FTZ R28, R28, UR10, -R69 ;  /* 0x0000000a1c1c7c23 */ /* 0x000fc20008010845 */
[----:B------:R-:W-:Y:S01]  /*45f0*/  FFMA.FTZ R29, R29, UR10, -R69 ;  /* 0x0000000a1d1d7c23 */ /* 0x000fe20008010845 */
[----:B------:R-:W-:Y:S01]  /*4600*/  @P1 PRMT R3, R18, 0x654, R3 ;  /* 0x0000065412031816 */ /* 0x000fe20000000003 */
[----:B------:R-:W2:Y:S01]  /*4610*/  MUFU.EX2 R91, R91 ;  /* 0x0000005b005b7308 */ /* 0x000ea20000000800 */
[----:B------:R-:W-:-:S01]  /*4620*/  FFMA.FTZ R33, R33, UR10, -R69 ;  /* 0x0000000a21217c23 */ /* 0x000fc20008010845 */
[--C-:B------:R-:W-:Y:S01]  /*4630*/  FFMA.FTZ R36, R36, UR10, -R69.reuse ;  /* 0x0000000a24247c23 */ /* 0x100fe20008010845 */
[----:B------:R3:W-:Y:S01]  /*4640*/  @P1 SYNCS.ARRIVE.TRANS64.RED.A1T0 RZ, [R3+URZ], RZ ;  /* 0x000000ff03ff19a7 */ /* 0x0007e2000810043f */
[----:B------:R-:W-:-:S01]  /*4650*/  FFMA.FTZ R37, R37, UR10, -R69 ;  /* 0x0000000a25257c23 */ /* 0x000fc20008010845 */
[--C-:B------:R-:W-:Y:S01]  /*4660*/  FFMA.FTZ R40, R40, UR10, -R69.reuse ;  /* 0x0000000a28287c23 */ /* 0x100fe20008010845 */
[----:B------:R-:W-:-:S01]  /*4670*/  FFMA.FTZ R41, R41, UR10, -R69 ;  /* 0x0000000a29297c23 */ /* 0x000fc20008010845 */
[----:B------:R-:W-:Y:S01]  /*4680*/  FFMA.FTZ R42, R42, UR10, -R69 ;  /* 0x0000000a2a2a7c23 */ /* 0x000fe20008010845 */
[----:B------:R-:W4:Y:S01]  /*4690*/  MUFU.EX2 R92, R92 ;  /* 0x0000005c005c7308 */ /* 0x000f220000000800 */
        /* <DEDUP_REMOVED lines=13> */
[----:B------:R-:W-:Y:S01]  /*4770*/  FFMA.FTZ R88, R88, UR10, -R69 ;  /* 0x0000000a58587c23 */ /* 0x000fe20008010845 */
[----:B------:R-:W-:Y:S01]  /*4780*/  PLOP3.LUT P1, PT, PT, PT, UP0, 0x80, 0x0 ;  /* 0x000000000000781c */ /* 0x000fe20003f2f008 */
[----:B------:R-:W5:Y:S01]  /*4790*/  MUFU.EX2 R9, R9 ;  /* 0x0000000900097308 */ /* 0x000f620000000800 */
[----:B------:R-:W-:-:S07]  /*47a0*/  CS2R R30, SRZ ;  /* 0x00000000001e7805 */ /* 0x000fce000001ff00 */
[----:B------:R3:W-:Y:S08]  /*47b0*/  MUFU.EX2 R94, R12 ;  /* 0x0000000c005e7308 */ /* 0x0007f00000000800 */
[----:B------:R1:W5:Y:S01]  /*47c0*/  MUFU.EX2 R93, R13 ;  /* 0x0000000d005d7308 */ /* 0x0003620000000800 */
[----:B---3--:R-:W-:-:S01]  /*47d0*/  FFMA.FTZ R12, R26, UR10, -R69 ;  /* 0x0000000a1a0c7c23 */ /* 0x008fc20008010845 */
[----:B------:R-:W-:Y:S01]  /*47e0*/  FADD.FTZ R26, R34, R21 ;  /* 0x00000015221a7221 */ /* 0x000fe20000010000 */
[----:B--2---:R-:W-:-:S01]  /*47f0*/  FADD.FTZ R21, R91, R20 ;  /* 0x000000145b157221 */ /* 0x004fc20000010000 */
[----:B----4-:R-:W-:-:S03]  /*4800*/  F2FP.SATFINITE.E4M3.F32.PACK_AB_MERGE_C R91, R92, R91, RZ ;  /* 0x0000005b5c5b723e */ /* 0x010fc600048070ff */
[----:B------:R-:W-:Y:S01]  /*4810*/  FADD.FTZ R21, R92, R21 ;  /* 0x000000155c157221 */ /* 0x000fe20000010000 */
[----:B------:R-:W2:Y:S01]  /*4820*/  MUFU.EX2 R10, R10 ;  /* 0x0000000a000a7308 */ /* 0x000ea20000000800 */
[----:B-1----:R-:W-:-:S01]  /*4830*/  FFMA.FTZ R13, R27, UR10, -R69 ;  /* 0x0000000a1b0d7c23 */ /* 0x002fc20008010845 */
[----:B------:R-:W-:Y:S01]  /*4840*/  FADD.FTZ R27, R35, R26 ;  /* 0x0000001a231b7221 */ /* 0x000fe20000010000 */
[----:B------:R-:W-:-:S01]  /*4850*/  FADD.FTZ R26, R8, R21 ;  /* 0x00000015081a7221 */ /* 0x000fc20000010000 */
[----:B------:R-:W-:Y:S02]  /*4860*/  F2FP.SATFINITE.E4M3.F32.PACK_AB_MERGE_C R201, R6, R5, R91 ;  /* 0x0000000506c9723e */ /* 0x000fe4000480705b */
[----:B------:R-:W-:Y:S01]  /*4870*/  CS2R R34, SRZ ;  /* 0x0000000000227805 */ /* 0x000fe2000001ff00 */
[----:B------:R-:W-:Y:S01]  /*4880*/  FADD.FTZ R20, R38, R27 ;  /* 0x0000001b26147221 */ /* 0x000fe20000010000 */
[----:B-----5:R-:W-:-:S01]  /*4890*/  FADD.FTZ R26, R9, R26 ;  /* 0x0000001a091a7221 */ /* 0x020fc20000010000 */
[----:B------:R-:W1:Y:S02]  /*48a0*/  MUFU.EX2 R11, R11 ;  /* 0x0000000b000b7308 */ /* 0x000e640000000800 */
[----:B------:R-:W-:-:S01]  /*48b0*/  FADD.FTZ R20, R39, R20 ;  /* 0x0000001427147221 */ /* 0x000fc20000010000 */
[----:B------:R-:W-:Y:S01]  /*48c0*/  FADD.FTZ R21, R93, R26 ;  /* 0x0000001a5d157221 */ /* 0x000fe20000010000 */
[----:B------:R-:W-:-:S02]  /*48d0*/  F2FP.SATFINITE.E4M3.F32.PACK_AB_MERGE_C R93, R94, R93, RZ ;  /* 0x0000005d5e5d723e */ /* 0x000fc400048070ff */
[----:B------:R-:W-:Y:S01]  /*48e0*/  CS2R R38, SRZ ;  /* 0x0000000000267805 */ /* 0x000fe2000001ff00 */
[----:B------:R-:W-:-:S01]  /*48f0*/  FADD.FTZ R3, R71, R20 ;  /* 0x0000001447037221 */ /* 0x000fc20000010000 */
[----:B------:R-:W-:Y:S01]  /*4900*/  FADD.FTZ R21, R94, R21 ;  /* 0x000000155e157221 */ /* 0x000fe20000010000 */
[----:B------:R3:W4:Y:S01]  /*4910*/  MUFU.EX2 R15, R14 ;  /* 0x0000000e000f7308 */ /* 0x0007220000000800 */
[----:B------:R-:W-:Y:S01]  /*4920*/  F2FP.SATFINITE.E4M3.F32.PACK_AB_MERGE_C R203, R9, R8, R93 ;  /* 0x0000000809cb723e */ /* 0x000fe2000480705d */
[----:B------:R-:W-:Y:S01]  /*4930*/  FADD.FTZ R20, R72, R3 ;  /* 0x0000000348147221 */ /* 0x000fe20000010000 */
[----:B------:R-:W-:-:S03]  /*4940*/  CS2R R92, SRZ ;  /* 0x00000000005c7805 */ /* 0x000fc6000001ff00 */
[----:B------:R-:W-:Y:S01]  /*4950*/  FADD.FTZ R3, R73, R20 ;  /* 0x0000001449037221 */ /* 0x000fe20000010000 */
[----:B--2---:R-:W-:-:S01]  /*4960*/  FADD.FTZ R20, R10, R21 ;  /* 0x000000150a147221 */ /* 0x004fc20000010000 */
[----:B------:R2:W5:Y:S01]  /*4970*/  MUFU.EX2 R96, R95 ;  /* 0x0000005f00607308 */ /* 0x0005620000000800 */
[----:B---3--:R-:W-:-:S01]  /*4980*/  FFMA.FTZ R14, R32, UR10, -R69 ;  /* 0x0000000a200e7c23 */ /* 0x008fc20008010845 */
[----:B------:R-:W-:Y:S01]  /*4990*/  FADD.FTZ R26, R74, R3 ;  /* 0x000000034a1a7221 */ /* 0x000fe20000010000 */
[----:B-1----:R-:W-:-:S01]  /*49a0*/  FADD.FTZ R20, R11, R20 ;  /* 0x000000140b147221 */ /* 0x002fc20000010000 */
[----:B------:R-:W-:Y:S02]  /*49b0*/  FFMA.FTZ R69, R89, UR10, -R69 ;  /* 0x0000000a59457c23 */ /* 0x000fe40008010845 */
[----:B------:R-:W-:-:S01]  /*49c0*/  FADD.FTZ R3, R75, R26 ;  /* 0x0000001a4b037221 */ /* 0x000fc20000010000 */
[----:B------:R-:W-:Y:S01]  /*49d0*/  F2FP.SATFINITE.E4M3.F32.PACK_AB_MERGE_C R75, R76, R75, RZ ;  /* 0x0000004b4c4b723e */ /* 0x000fe200048070ff */
[----:B------:R-:W1:Y:S01]  /*49e0*/  MUFU.EX2 R4, R4 ;  /* 0x0000000400047308 */ /* 0x000e620000000800 */
[----:B----4-:R-:W-:-:S01]  /*49f0*/  FADD.FTZ R21, R15, R20 ;  /* 0x000000140f157221 */ /* 0x010fc20000010000 */
[----:B------:R-:W-:Y:S01]  /*4a00*/  FADD.FTZ R20, R76, R3 ;  /* 0x000000034c147221 */ /* 0x000fe20000010000 */
[----:B------:R-:W-:-:S02]  /*4a10*/  F2FP.SATFINITE.E4M3.F32.PACK_AB_MERGE_C R204, R74, R73, R75 ;  /* 0x000000494acc723e */ /* 0x000fc4000480704b */
[----:B--2---:R-:W-:Y:S02]  /*4a20*/  CS2R R94, SRZ ;  /* 0x00000000005e7805 */ /* 0x004fe4000001ff00 */
[----:B------:R-:W-:Y:S01]  /*4a30*/  CS2R R74, SRZ ;  /* 0x00000000004a7805 */ /* 0x000fe2000001ff00 */
[----:B------:R-:W-:Y:S01]  /*4a40*/  FADD.FTZ R3, R77, R20 ;  /* 0x000000144d037221 */ /* 0x000fe20000010000 */
[----:B------:R-:W-:Y:S01]  /*4a50*/  CS2R R72, SRZ ;  /* 0x0000000000487805 */ /* 0x000fe2000001ff00 */
[----:B------:R-:W2:Y:S01]  /*4a60*/  MUFU.EX2 R7, R7 ;  /* 0x0000000700077308 */ /* 0x000ea20000000800 */
[----:B-----5:R-:W-:-:S01]  /*4a70*/  FADD.FTZ R21, R96, R21 ;  /* 0x0000001560157221 */ /* 0x020fc20000010000 */
[----:B------:R-:W-:Y:S01]  /*4a80*/  FADD.FTZ R26, R78, R3 ;  /* 0x000000034e1a7221 */ /* 0x000fe20000010000 */
[----:B------:R-:W-:-:S04]  /*4a90*/  F2FP.SATFINITE.E4M3.F32.PACK_AB_MERGE_C R96, R96, R15, RZ ;  /* 0x0000000f6060723e */ /* 0x000fc800048070ff */
[----:B------:R-:W-:Y:S01]  /*4aa0*/  F2FP.SATFINITE.E4M3.F32.PACK_AB_MERGE_C R205, R11, R10, R96 ;  /* 0x0000000a0bcd723e */ /* 0x000fe20004807060 */
[----:B------:R-:W3:Y:S01]  /*4ab0*/  MUFU.EX2 R24, R24 ;  /* 0x0000001800187308 */ /* 0x000ee20000000800 */
[----:B-1----:R-:W-:-:S01]  /*4ac0*/  FADD.FTZ R20, R4, R21 ;  /* 0x0000001504147221 */ /* 0x002fc20000010000 */
[----:B------:R-:W-:Y:S01]  /*4ad0*/  FADD.FTZ R21, R79, R26 ;  /* 0x0000001a4f157221 */ /* 0x000fe20000010000 */
[C---:B------:R-:W-:Y:S02]  /*4ae0*/  F2FP.SATFINITE.E4M3.F32.PACK_AB_MERGE_C R79, R80.reuse, R79, RZ ;  /* 0x0000004f504f723e */ /* 0x040fe400048070ff */
[----:B------:R-:W-:Y:S01]  /*4af0*/  CS2R R96, SRZ ;  /* 0x0000000000607805 */ /* 0x000fe2000001ff00 */
[----:B------:R-:W-:-:S01]  /*4b00*/  FADD.FTZ R26, R80, R21 ;  /* 0x00000015501a7221 */ /* 0x000fc20000010000 */
[----:B------:R-:W-:Y:S01]  /*4b10*/  F2FP.SATFINITE.E4M3.F32.PACK_AB_MERGE_C R206, R78, R77, R79 ;  /* 0x0000004d4ece723e */ /* 0x000fe2000480704f */
[----:B------:R-:W1:Y:S01]  /*4b20*/  MUFU.EX2 R25, R25 ;  /* 0x0000001900197308 */ /* 0x000e620000000800 */
[----:B--2---:R-:W-:-:S01]  /*4b30*/  FADD.FTZ R3, R7, R20 ;  /* 0x0000001407037221 */ /* 0x004fc20000010000 */
[----:B------:R-:W-:Y:S01]  /*4b40*/  FADD.FTZ R21, R81, R26 ;  /* 0x0000001a51157221 */ /* 0x000fe20000010000 */
[----:B------:R-:W-:-:S02]  /*4b50*/  CS2R R78, SRZ ;  /* 0x00000000004e7805 */ /* 0x000fc4000001ff00 */
[----:B------:R-:W-:Y:S01]  /*4b60*/  CS2R R76, SRZ ;  /* 0x00000000004c7805 */ /* 0x000fe2000001ff00 */
[----:B------:R-:W-:-:S02]  /*4b70*/  FADD.FTZ R26, R82, R21 ;  /* 0x00000015521a7221 */ /* 0x000fc40000010000 */
[----:B------:R-:W2:Y:S01]  /*4b80*/  MUFU.EX2 R12, R12 ;  /* 0x0000000c000c7308 */ /* 0x000ea20000000800 */
[----:B---3--:R-:W-:-:S01]  /*4b90*/  FADD.FTZ R20, R24, R3 ;  /* 0x0000000318147221 */ /* 0x008fc20000010000 */
[----:B------:R-:W-:Y:S01]  /*4ba0*/  FADD.FTZ R21, R83, R26 ;  /* 0x0000001a53157221 */ /* 0x000fe20000010000 */
[C---:B------:R-:W-:Y:S02]  /*4bb0*/  F2FP.SATFINITE.E4M3.F32.PACK_AB_MERGE_C R83, R60.reuse, R83, RZ ;  /* 0x000000533c53723e */ /* 0x040fe400048070ff */
[----:B------:R-:W-:Y:S01]  /*4bc0*/  CS2R R26, SRZ ;  /* 0x00000000001a7805 */ /* 0x000fe2000001ff00 */
[----:B------:R-:W-:-:S01]  /*4bd0*/  FADD.FTZ R60, R60, R21 ;  /* 0x000000153c3c7221 */ /* 0x000fc20000010000 */
[----:B------:R-:W-:Y:S01]  /*4be0*/  F2FP.SATFINITE.E4M3.F32.PACK_AB_MERGE_C R208, R82, R81, R83 ;  /* 0x0000005152d0723e */ /* 0x000fe20004807053 */
[----:B------:R-:W3:Y:S01]  /*4bf0*/  MUFU.EX2 R13, R13 ;  /* 0x0000000d000d7308 */ /* 0x000ee20000000800 */
[----:B-1----:R-:W-:-:S01]  /*4c00*/  FADD.FTZ R3, R25, R20 ;  /* 0x0000001419037221 */ /* 0x002fc20000010000 */
[----:B------:R-:W-:Y:S01]  /*4c10*/  FADD.FTZ R21, R59, R60 ;  /* 0x0000003c3b157221 */ /* 0x000fe20000010000 */
[----:B------:R-:W-:-:S02]  /*4c20*/  F2FP.SATFINITE.E4M3.F32.PACK_AB_MERGE_C R25, R25, R24, RZ ;  /* 0x000000181919723e */ /* 0x000fc400048070ff */
[----:B------:R-:W-:Y:S02]  /*4c30*/  CS2R R82, SRZ ;  /* 0x0000000000527805 */ /* 0x000fe4000001ff00 */
[----:B------:R-:W-:Y:S01]  /*4c40*/  CS2R R80, SRZ ;  /* 0x0000000000507805 */ /* 0x000fe2000001ff00 */
[----:B------:R-:W-:Y:S01]  /*4c50*/  FADD.FTZ R24, R58, R21 ;  /* 0x000000153a187221 */ /* 0x000fe20000010000 */
[----:B------:R-:W-:Y:S01]  /*4c60*/  F2FP.SATFINITE.E4M3.F32.PACK_AB_MERGE_C R207, R7, R4, R25 ;  /* 0x0000000407cf723e */ /* 0x000fe20004807019 */
[----:B------:R-:W1:Y:S01]  /*4c70*/  MUFU.EX2 R28, R28 ;  /* 0x0000001c001c7308 */ /* 0x000e620000000800 */
[----:B--2---:R-:W-:-:S01]  /*4c80*/  FADD.FTZ R20, R12, R3 ;  /* 0x000000030c147221 */ /* 0x004fc20000010000 */
[----:B------:R-:W-:Y:S01]  /*4c90*/  FADD.FTZ R15, R57, R24 ;  /* 0x00000018390f7221 */ /* 0x000fe20000010000 */
[----:B------:R-:W-:-:S03]  /*4ca0*/  F2FP.SATFINITE.E4M3.F32.PACK_AB_MERGE_C R57, R54, R57, RZ ;  /* 0x000000393639723e */ /* 0x000fc600048070ff */
[----:B------:R-:W-:Y:S01]  /*4cb0*/  FADD.FTZ R15, R54, R15 ;  /* 0x0000000f360f7221 */ /* 0x000fe20000010000 */
[----:B------:R-:W-:Y:S01]  /*4cc0*/  F2FP.SATFINITE.E4M3.F32.PACK_AB_MERGE_C R210, R58, R59, R57 ;  /* 0x0000003b3ad2723e */ /* 0x000fe20004807039 */
[----:B------:R-:W2:Y:S01]  /*4cd0*/  MUFU.EX2 R29, R29 ;  /* 0x0000001d001d7308 */ /* 0x000ea20000000800 */
[----:B---3--:R-:W-:-:S01]  /*4ce0*/  FADD.FTZ R3, R13, R20 ;  /* 0x000000140d037221 */ /* 0x008fc20000010000 */
[----:B------:R-:W-:-:S06]  /*4cf0*/  CS2R R58, SRZ ;  /* 0x00000000003a7805 */ /* 0x000fcc000001ff00 */
[----:B------:R-:W3:Y:S01]  /*4d00*/  MUFU.EX2 R14, R14 ;  /* 0x0000000e000e7308 */ /* 0x000ee20000000800 */
[----:B-1----:R-:W-:-:S07]  /*4d10*/  FADD.FTZ R20, R28, R3 ;  /* 0x000000031c147221 */ /* 0x002fce0000010000 */
[----:B------:R-:W1:Y:S01]  /*4d20*/  MUFU.EX2 R33, R33 ;  /* 0x0000002100217308 */ /* 0x000e620000000800 */
[----:B--2---:R-:W-:-:S01]  /*4d30*/  FADD.FTZ R3, R29, R20 ;  /* 0x000000141d037221 */ /* 0x004fc20000010000 */
[----:B------:R-:W-:-:S04]  /*4d40*/  F2FP.SATFINITE.E4M3.F32.PACK_AB_MERGE_C R28, R29, R28, RZ ;  /* 0x0000001c1d1c723e */ /* 0x000fc800048070ff */
[----:B------:R-:W-:Y:S02]  /*4d50*/  F2FP.SATFINITE.E4M3.F32.PACK_AB_MERGE_C R209, R13, R12, R28 ;  /* 0x0000000c0dd1723e */ /* 0x000fe4000480701c */
[----:B------:R-:W-:Y:S01]  /*4d60*/  CS2R R28, SRZ ;  /* 0x00000000001c7805 */ /* 0x000fe2000001ff00 */
[----:B------:R-:W2:Y:S01]  /*4d70*/  MUFU.EX2 R36, R36 ;  /* 0x0000002400247308 */ /* 0x000ea20000000800 */
[----:B---3--:R-:W-:-:S07]  /*4d80*/  FADD.FTZ R20, R14, R3 ;  /* 0x000000030e147221 */ /* 0x008fce0000010000 */
[----:B------:R-:W3:Y:S01]  /*4d90*/  MUFU.EX2 R37, R37 ;  /* 0x0000002500257308 */ /* 0x000ee20000000800 */
[----:B-1----:R-:W-:-:S07]  /*4da0*/  FADD.FTZ R3, R33, R20 ;  /* 0x0000001421037221 */ /* 0x002fce0000010000 */
[----:B------:R-:W1:Y:S01]  /*4db0*/  MUFU.EX2 R40, R40 ;  /* 0x0000002800287308 */ /* 0x000e620000000800 */
[----:B--2---:R-:W-:-:S07]  /*4dc0*/  FADD.FTZ R20, R36, R3 ;  /* 0x0000000324147221 */ /* 0x004fce0000010000 */
[----:B------:R-:W2:Y:S01]  /*4dd0*/  MUFU.EX2 R41, R41 ;  /* 0x0000002900297308 */ /* 0x000ea20000000800 */
[C---:B---3--:R-:W-:Y:S01]  /*4de0*/  F2FP.SATFINITE.E4M3.F32.PACK_AB_MERGE_C R36, R37.reuse, R36, RZ ;  /* 0x000000242524723e */ /* 0x048fe200048070ff */
[----:B------:R-:W-:Y:S01]  /*4df0*/  FADD.FTZ R37, R37, R20 ;  /* 0x0000001425257221 */ /* 0x000fe20000010000 */
[----:B------:R-:W-:-:S02]  /*4e00*/  FADD.FTZ R20, R52, R15 ;  /* 0x0000000f34147221 */ /* 0x000fc40000010000 */
[----:B------:R-:W-:Y:S02]  /*4e10*/  F2FP.SATFINITE.E4M3.F32.PACK_AB_MERGE_C R211, R33, R14, R36 ;  /* 0x0000000e21d3723e */ /* 0x000fe40004807024 */
[----:B------:R-:W-:Y:S01]  /*4e20*/  CS2R R32, SRZ ;  /* 0x0000000000207805 */ /* 0x000fe2000001ff00 */
[----:B------:R-:W-:Y:S01]  /*4e30*/  FADD.FTZ R15, R49, R20 ;  /* 0x00000014310f7221 */ /* 0x000fe20000010000 */
[----:B------:R-:W3:Y:S01]  /*4e40*/  MUFU.EX2 R42, R42 ;  /* 0x0000002a002a7308 */ /* 0x000ee20000000800 */
[----:B-1----:R-:W-:-:S01]  /*4e50*/  FADD.FTZ R24, R40, R37 ;  /* 0x0000002528187221 */ /* 0x002fc20000010000 */
[----:B------:R-:W-:Y:S01]  /*4e60*/  CS2R R36, SRZ ;  /* 0x0000000000247805 */ /* 0x000fe2000001ff00 */
[----:B------:R-:W-:-:S05]  /*4e70*/  FADD.FTZ R20, R48, R15 ;  /* 0x0000000f30147221 */ /* 0x000fca0000010000 */
[----:B------:R-:W1:Y:S01]  /*4e80*/  MUFU.EX2 R85, R85 ;  /* 0x0000005500557308 */ /* 0x000e620000000800 */
[----:B--2---:R-:W-:-:S07]  /*4e90*/  FADD.FTZ R21, R41, R24 ;  /* 0x0000001829157221 */ /* 0x004fce0000010000 */
[----:B------:R-:W2:Y:S01]  /*4ea0*/  MUFU.EX2 R43, R43 ;  /* 0x0000002b002b7308 */ /* 0x000ea20000000800 */
[----:B---3--:R-:W-:-:S07]  /*4eb0*/  FADD.FTZ R24, R42, R21 ;  /* 0x000000152a187221 */ /* 0x008fce0000010000 */
[----:B------:R-:W3:Y:S01]  /*4ec0*/  MUFU.EX2 R51, R51 ;  /* 0x0000003300337308 */ /* 0x000ee20000000800 */
[----:B-1----:R-:W-:-:S01]  /*4ed0*/  FADD.FTZ R20, R85, R20 ;  /* 0x0000001455147221 */ /* 0x002fc20000010000 */
[----:B------:R-:W-:-:S04]  /*4ee0*/  F2FP.SATFINITE.E4M3.F32.PACK_AB_MERGE_C R48, R85, R48, RZ ;  /* 0x000000305530723e */ /* 0x000fc800048070ff */
[----:B------:R-:W-:Y:S02]  /*4ef0*/  F2FP.SATFINITE.E4M3.F32.PACK_AB_MERGE_C R212, R49, R52, R48 ;  /* 0x0000003431d4723e */ /* 0x000fe40004807030 */
[----:B------:R-:W-:Y:S01]  /*4f00*/  CS2R R48, SRZ ;  /* 0x0000000000307805 */ /* 0x000fe2000001ff00 */
[----:B------:R-:W1:Y:S01]  /*4f10*/  MUFU.EX2 R44, R44 ;  /* 0x0000002c002c7308 */ /* 0x000e620000000800 */
[C---:B--2---:R-:W-:Y:S01]  /*4f20*/  F2FP.SATFINITE.E4M3.F32.PACK_AB_MERGE_C R42, R43.reuse, R42, RZ ;  /* 0x0000002a2b2a723e */ /* 0x044fe200048070ff */
[----:B------:R-:W-:-:S03]  /*4f30*/  FADD.FTZ R43, R43, R24 ;  /* 0x000000182b2b7221 */ /* 0x000fc60000010000 */
[----:B------:R-:W-:Y:S02]  /*4f40*/  F2FP.SATFINITE.E4M3.F32.PACK_AB_MERGE_C R213, R41, R40, R42 ;  /* 0x0000002829d5723e */ /* 0x000fe4000480702a */
[----:B------:R-:W-:Y:S01]  /*4f50*/  CS2R R40, SRZ ;  /* 0x0000000000287805 */ /* 0x000fe2000001ff00 */
[----:B------:R-:W2:Y:S01]  /*4f60*/  MUFU.EX2 R56, R56 ;  /* 0x0000003800387308 */ /* 0x000ea20000000800 */
[----:B---3--:R-:W-:-:S07]  /*4f70*/  FADD.FTZ R15, R51, R20 ;  /* 0x00000014330f7221 */ /* 0x008fce0000010000 */
[----:B------:R-:W3:Y:S01]  /*4f80*/  MUFU.EX2 R45, R45 ;  /* 0x0000002d002d7308 */ /* 0x000ee20000000800 */
[----:B-1----:R-:W-:-:S01]  /*4f90*/  FADD.FTZ R20, R44, R43 ;  /* 0x0000002b2c147221 */ /* 0x002fc20000010000 */
[----:B------:R-:W-:-:S06]  /*4fa0*/  CS2R R42, SRZ ;  /* 0x00000000002a7805 */ /* 0x000fcc000001ff00 */
[----:B------:R-:W-:Y:S01]  /*4fb0*/  MUFU.EX2 R53, R53 ;  /* 0x0000003500357308 */ /* 0x000fe20000000800 */
[----:B--2---:R-:W-:-:S07]  /*4fc0*/  FADD.FTZ R24, R56, R15 ;  /* 0x0000000f38187221 */ /* 0x004fce0000010000 */
[----:B------:R-:W1:Y:S01]  /*4fd0*/  MUFU.EX2 R62, R62 ;  /* 0x0000003e003e7308 */ /* 0x000e620000000800 */
[----:B---3--:R-:W-:-:S07]  /*4fe0*/  FADD.FTZ R15, R45, R20 ;  /* 0x000000142d0f7221 */ /* 0x008fce0000010000 */
[----:B------:R-:W2:Y:S08]  /*4ff0*/  MUFU.EX2 R46, R46 ;  /* 0x0000002e002e7308 */ /* 0x000eb00000000800 */
[----:B------:R-:W3:Y:S01]  /*5000*/  MUFU.EX2 R47, R47 ;  /* 0x0000002f002f7308 */ /* 0x000ee20000000800 */
[----:B-1----:R-:W-:Y:S01]  /*5010*/  F2FP.SATFINITE.E4M3.F32.PACK_AB_MERGE_C R21, R62, R53, RZ ;  /* 0x000000353e15723e */ /* 0x002fe200048070ff */
[----:B------:R-:W-:Y:S01]  /*5020*/  FADD.FTZ R53, R53, R24 ;  /* 0x0000001835357221 */ /* 0x000fe20000010000 */
[----:B------:R-:W-:-:S02]  /*5030*/  CS2R R24, SRZ ;  /* 0x0000000000187805 */ /* 0x000fc4000001ff00 */
[----:B------:R-:W-:Y:S01]  /*5040*/  F2FP.SATFINITE.E4M3.F32.PACK_AB_MERGE_C R214, R56, R51, R21 ;  /* 0x0000003338d6723e */ /* 0x000fe20004807015 */
[----:B------:R-:W-:-:S01]  /*5050*/  FADD.FTZ R62, R62, R53 ;  /* 0x000000353e3e7221 */ /* 0x000fc20000010000 */
[----:B------:R-:W-:Y:S01]  /*5060*/  CS2R R56, SRZ ;  /* 0x0000000000387805 */ /* 0x000fe2000001ff00 */
[----:B------:R-:W-:Y:S01]  /*5070*/  MUFU.EX2 R63, R63 ;  /* 0x0000003f003f7308 */ /* 0x000fe20000000800 */
[----:B--2---:R-:W-:-:S01]  /*5080*/  FADD.FTZ R20, R46, R15 ;  /* 0x0000000f2e147221 */ /* 0x004fc20000010000 */
[----:B------:R-:W-:-:S06]  /*5090*/  CS2R R52, SRZ ;  /* 0x0000000000347805 */ /* 0x000fcc000001ff00 */
[----:B------:R-:W1:Y:S01]  /*50a0*/  MUFU.EX2 R66, R66 ;  /* 0x0000004200427308 */ /* 0x000e620000000800 */
[C---:B---3--:R-:W-:Y:S01]  /*50b0*/  F2FP.SATFINITE.E4M3.F32.PACK_AB_MERGE_C R46, R47.reuse, R46, RZ ;  /* 0x0000002e2f2e723e */ /* 0x048fe200048070ff */
[----:B------:R-:W-:-:S03]  /*50c0*/  FADD.FTZ R47, R47, R20 ;  /* 0x000000142f2f7221 */ /* 0x000fc60000010000 */
[----:B------:R-:W-:Y:S02]  /*50d0*/  F2FP.SATFINITE.E4M3.F32.PACK_AB_MERGE_C R215, R45, R44, R46 ;  /* 0x0000002c2dd7723e */ /* 0x000fe4000480702e */
[----:B------:R-:W-:Y:S01]  /*50e0*/  CS2R R44, SRZ ;  /* 0x00000000002c7805 */ /* 0x000fe2000001ff00 */
[----:B------:R-:W2:Y:S08]  /*50f0*/  MUFU.EX2 R61, R61 ;  /* 0x0000003d003d7308 */ /* 0x000eb00000000800 */
[----:B------:R-:W3:Y:S01]  /*5100*/  MUFU.EX2 R50, R50 ;  /* 0x0000003200327308 */ /* 0x000ee20000000800 */
[----:B-1----:R-:W-:-:S07]  /*5110*/  F2FP.SATFINITE.E4M3.F32.PACK_AB_MERGE_C R15, R66, R63, RZ ;  /* 0x0000003f420f723e */ /* 0x002fce00048070ff */
[----:B------:R-:W1:Y:S01]  /*5120*/  MUFU.EX2 R64, R64 ;  /* 0x0000004000407308 */ /* 0x000e620000000800 */
[----:B--2---:R-:W-:-:S07]  /*5130*/  FADD.FTZ R5, R61, R62 ;  /* 0x0000003e3d057221 */ /* 0x004fce0000010000 */
[----:B------:R-:W2:Y:S01]  /*5140*/  MUFU.EX2 R55, R55 ;  /* 0x0000003700377308 */ /* 0x000ea20000000800 */
[----:B---3--:R-:W-:-:S01]  /*5150*/  FADD.FTZ R6, R50, R47 ;  /* 0x0000002f32067221 */ /* 0x008fc20000010000 */
[----:B------:R-:W-:-:S06]  /*5160*/  CS2R R46, SRZ ;  /* 0x00000000002e7805 */ /* 0x000fcc000001ff00 */
[----:B------:R-:W3:Y:S01]  /*5170*/  MUFU.EX2 R84, R84 ;  /* 0x0000005400547308 */ /* 0x000ee20000000800 */
[C---:B-1----:R-:W-:Y:S01]  /*5180*/  F2FP.SATFINITE.E4M3.F32.PACK_AB_MERGE_C R216, R64.reuse, R61, R15 ;  /* 0x0000003d40d8723e */ /* 0x042fe2000480700f */
[----:B------:R-:W-:Y:S01]  /*5190*/  FADD.FTZ R64, R64, R5 ;  /* 0x0000000540407221 */ /* 0x000fe20000010000 */
[----:B------:R-:W-:-:S03]  /*51a0*/  CS2R R60, SRZ ;  /* 0x00000000003c7805 */ /* 0x000fc6000001ff00 */
[----:B------:R-:W-:Y:S02]  /*51b0*/  FADD.FTZ R63, R63, R64 ;  /* 0x000000403f3f7221 */ /* 0x000fe40000010000 */
[----:B------:R1:W4:Y:S01]  /*51c0*/  MUFU.EX2 R3, R90 ;  /* 0x0000005a00037308 */ /* 0x0003220000000800 */
[----:B--2---:R-:W-:-:S01]  /*51d0*/  FADD.FTZ R5, R55, R6 ;  /* 0x0000000637057221 */ /* 0x004fc20000010000 */
[----:B------:R-:W-:Y:S01]  /*51e0*/  FADD.FTZ R66, R66, R63 ;  /* 0x0000003f42427221 */ /* 0x000fe20000010000 */
[----:B------:R-:W-:-:S05]  /*51f0*/  CS2R R62, SRZ ;  /* 0x00000000003e7805 */ /* 0x000fca000001ff00 */
[----:B------:R-:W-:Y:S01]  /*5200*/  MUFU.EX2 R67, R67 ;  /* 0x0000004300437308 */ /* 0x000fe20000000800 */
[----:B---3--:R-:W-:-:S01]  /*5210*/  FADD.FTZ R4, R84, R5 ;  /* 0x0000000554047221 */ /* 0x008fc20000010000 */
[----:B-1----:R-:W-:-:S06]  /*5220*/  CS2R R90, SRZ ;  /* 0x00000000005a7805 */ /* 0x002fcc000001ff00 */
[----:B------:R-:W1:Y:S01]  /*5230*/  MUFU.EX2 R70, R70 ;  /* 0x0000004600467308 */ /* 0x000e620000000800 */
[C---:B----4-:R-:W-:Y:S01]  /*5240*/  F2FP.SATFINITE.E4M3.F32.PACK_AB_MERGE_C R84, R3.reuse, R84, RZ ;  /* 0x000000540354723e */ /* 0x050fe200048070ff */
[----:B------:R-:W-:-:S03]  /*5250*/  FADD.FTZ R3, R3, R4 ;  /* 0x0000000403037221 */ /* 0x000fc60000010000 */
[----:B------:R-:W-:Y:S02]  /*5260*/  F2FP.SATFINITE.E4M3.F32.PACK_AB_MERGE_C R217, R55, R50, R84 ;  /* 0x0000003237d9723e */ /* 0x000fe40004807054 */
[----:B------:R-:W-:Y:S02]  /*5270*/  CS2R R84, SRZ ;  /* 0x0000000000547805 */ /* 0x000fe4000001ff00 */
[----:B------:R-:W-:Y:S01]  /*5280*/  CS2R R54, SRZ ;  /* 0x0000000000367805 */ /* 0x000fe2000001ff00 */
[----:B------:R-:W2:Y:S01]  /*5290*/  MUFU.EX2 R65, R65 ;  /* 0x0000004100417308 */ /* 0x000ea20000000800 */
[----:B------:R-:W-:-:S07]  /*52a0*/  CS2R R50, SRZ ;  /* 0x0000000000327805 */ /* 0x000fce000001ff00 */
[----:B------:R-:W3:Y:S01]  /*52b0*/  MUFU.EX2 R86, R86 ;  /* 0x0000005600567308 */ /* 0x000ee20000000800 */
[----:B-1----:R-:W-:-:S07]  /*52c0*/  F2FP.SATFINITE.E4M3.F32.PACK_AB_MERGE_C R6, R70, R67, RZ ;  /* 0x000000434606723e */ /* 0x002fce00048070ff */
[----:B------:R-:W1:Y:S01]  /*52d0*/  MUFU.EX2 R68, R68 ;  /* 0x0000004400447308 */ /* 0x000e620000000800 */
[----:B--2---:R-:W-:-:S07]  /*52e0*/  FADD.FTZ R5, R65, R66 ;  /* 0x0000004241057221 */ /* 0x004fce0000010000 */
[----:B------:R-:W2:Y:S01]  /*52f0*/  MUFU.EX2 R87, R87 ;  /* 0x0000005700577308 */ /* 0x000ea20000000800 */
[----:B---3--:R-:W-:-:S07]  /*5300*/  FADD.FTZ R4, R86, R3 ;  /* 0x0000000356047221 */ /* 0x008fce0000010000 */
[----:B------:R-:W3:Y:S01]  /*5310*/  MUFU.EX2 R88, R88 ;  /* 0x0000005800587308 */ /* 0x000ee20000000800 */
[C---:B-1----:R-:W-:Y:S01]  /*5320*/  F2FP.SATFINITE.E4M3.F32.PACK_AB_MERGE_C R218, R68.reuse, R65, R6 ;  /* 0x0000004144da723e */ /* 0x042fe20004807006 */
[----:B------:R-:W-:Y:S01]  /*5330*/  FADD.FTZ R68, R68, R5 ;  /* 0x0000000544447221 */ /* 0x000fe20000010000 */
[----:B------:R-:W-:-:S03]  /*5340*/  CS2R R64, SRZ ;  /* 0x0000000000407805 */ /* 0x000fc6000001ff00 */
[----:B------:R-:W-:Y:S02]  /*5350*/  FADD.FTZ R67, R67, R68 ;  /* 0x0000004443437221 */ /* 0x000fe40000010000 */
[----:B------:R-:W1:Y:S01]  /*5360*/  MUFU.EX2 R69, R69 ;  /* 0x0000004500457308 */ /* 0x000e620000000800 */
[----:B--2---:R-:W-:-:S04]  /*5370*/  FADD.FTZ R3, R87, R4 ;  /* 0x0000000457037221 */ /* 0x004fc80000010000 */
[----:B---3--:R-:W-:Y:S01]  /*5380*/  FADD.FTZ R6, R88, R3 ;  /* 0x0000000358067221 */ /* 0x008fe20000010000 */
[----:B------:R-:W-:-:S01]  /*5390*/  FADD.FTZ R3, R70, R67 ;  /* 0x0000004346037221 */ /* 0x000fc20000010000 */
[----:B------:R-:W-:Y:S02]  /*53a0*/  CS2R R70, SRZ ;  /* 0x0000000000467805 */ /* 0x000fe4000001ff00 */
[----:B------:R-:W-:Y:S02]  /*53b0*/  CS2R R66, SRZ ;  /* 0x0000000000427805 */ /* 0x000fe4000001ff00 */
[C---:B-1----:R-:W-:Y:S01]  /*53c0*/  F2FP.SATFINITE.E4M3.F32.PACK_AB_MERGE_C R4, R69.reuse, R88, RZ ;  /* 0x000000584504723e */ /* 0x042fe200048070ff */
[----:B------:R-:W-:-:S01]  /*53d0*/  FADD.FTZ R6, R69, R6 ;  /* 0x0000000645067221 */ /* 0x000fc20000010000 */
[----:B------:R-:W-:Y:S02]  /*53e0*/  CS2R R88, SRZ ;  /* 0x0000000000587805 */ /* 0x000fe4000001ff00 */
[----:B------:R-:W-:-:S02]  /*53f0*/  CS2R R68, SRZ ;  /* 0x0000000000447805 */ /* 0x000fc4000001ff00 */
[----:B------:R-:W-:Y:S02]  /*5400*/  F2FP.SATFINITE.E4M3.F32.PACK_AB_MERGE_C R219, R87, R86, R4 ;  /* 0x0000005657db723e */ /* 0x000fe40004807004 */
[----:B------:R-:W-:Y:S01]  /*5410*/  CS2R R86, SRZ ;  /* 0x0000000000567805 */ /* 0x000fe2000001ff00 */
[----:B------:R-:W-:Y:S06]  /*5420*/  @!P1 BRA `(.L_x_2899) ;  /* 0x0000003800489947 */ /* 0x000fec0003800000 */
[----:B------:R-:W-:Y:S01]  /*5430*/  IMAD.MOV.U32 R5, RZ, RZ, R120 ;  /* 0x000000ffff057224 */ /* 0x000fe200078e0078 */
[----:B------:R-:W-:Y:S01]  /*5440*/  UMOV UR56, UR49 ;  /* 0x0000003100387c82 */ /* 0x000fe20008000000 */
[----:B------:R-:W-:Y:S01]  /*5450*/  IMAD.MOV.U32 R4, RZ, RZ, R121 ;  /* 0x000000ffff047224 */ /* 0x000fe200078e0079 */
[----:B------:R-:W-:Y:S01]  /*5460*/  UIADD3 UR54, UR54, -0x2, URZ ;  /* 0xfffffffe36367890 */ /* 0x000fe2000fffe03f */
[----:B------:R-:W-:Y:S01]  /*5470*/  IMAD.MOV.U32 R119, RZ, RZ, RZ ;  /* 0x000000ffff777224 */ /* 0x000fe200078e00ff */
[----:B------:R-:W-:Y:S01]  /*5480*/  UMOV UR57, UR36 ;  /* 0x0000002400397c82 */ /* 0x000fe20008000000 */
[----:B------:R-:W-:-:S09]  /*5490*/  ULDC UR49, c[0x0][0x988] ;  /* 0x0002620000317ab9 */ /* 0x000fd20000000800 */
.L_x_2910:
[----:B------:R-:W-:Y:S01]  /*54a0*/  ISETP.NE.AND P2, PT, RZ, UR40, PT ;  /* 0x00000028ff007c0c */ /* 0x000fe2000bf45270 */
[----:B------:R-:W-:-:S04]  /*54b0*/  UISETP.NE.AND UP0, UPT, UR56, 0x1, UPT ;  /* 0x000000013800788c */ /* 0x000fc8000bf05270 */
[----:B------:R-:W-:-:S04]  /*54c0*/  USEL UR36, URZ, 0x1, UP0 ;  /* 0x000000013f247887 */ /* 0x000fc80008000000 */
[----:B------:R-:W-:-:S04]  /*54d0*/  ULOP3.LUT UR36, UR57, UR36, URZ, 0x3c, !UPT ;  /* 0x0000002439247292 */ /* 0x000fc8000f8e3c3f */
[----:B------:R-:W-:Y:S08]  /*54e0*/  @P2 BRA `(.L_x_2900) ;  /* 0x0000000000382947 */ /* 0x000ff00003800000 */
[----:B------:R-:W-:Y:S05]  /*54f0*/  @!P0 BRA `(.L_x_2901) ;  /* 0x0000000000048947 */ /* 0x000fea0003800000 */
[----:B------:R-:W-:Y:S01]  /*5500*/  BPT.TRAP 0x1 ;  /* 0x000000040000795c */ /* 0x000fe20000300000 */
.L_x_2901:
        /* <DEDUP_REMOVED lines=9> */
.L_x_2902:
[----:B--2---:R-:W-:Y:S05]  /*55a0*/  @P1 BRA `(.L_x_2900) ;  /* 0x0000000000081947 */ /* 0x004fea0003800000 */
[----:B------:R-:W2:Y:S02]  /*55b0*/  SYNCS.PHASECHK.TRANS64.TRYWAIT P1, [UR6+0x33430], R7 ;  /* 0x03343007ff0075a7 */ /* 0x000ea40008020146 */
[----:B--2---:R-:W-:Y:S05]  /*55c0*/  @!P1 BRA `(.L_x_2903) ;  /* 0x0000009800b49947 */ /* 0x004fea0003800000 */
.L_x_2900:
        /* <DEDUP_REMOVED lines=189> */
.L_x_2905:
[----:B------:R-:W-:Y:S01]  /*61a0*/  ULEA UR6, UR56, UR38, 0x3 ;  /* 0x0000002638067291 */ /* 0x000fe2000f8e183f */
[----:B------:R-:W-:-:S05]  /*61b0*/  IMAD.U32 R7, RZ, RZ, UR57 ;  /* 0x00000039ff077e24 */ /* 0x000fca000f8e00ff */
[----:B------:R-:W-:-:S04]  /*61c0*/  SHF.L.U32 R7, R7, 0x1f, RZ ;  /* 0x0000001f07077819 */ /* 0x000fc800000006ff */
[----:B------:R1:W2:Y:S01]  /*61d0*/  SYNCS.PHASECHK.TRANS64.TRYWAIT P1, [UR6+0x33450], R7 ;  /* 0x03345007ff0075a7 */ /* 0x0002a20008020146 */
[----:B------:R-:W-:Y:S05]  /*61e0*/  @!P0 BRA `(.L_x_2906) ;  /* 0x0000000000048947 */ /* 0x000fea0003800000 */
[----:B------:R-:W-:Y:S01]  /*61f0*/  BPT.TRAP 0x1 ;  /* 0x000000040000795c */ /* 0x000fe20000300000 */
.L_x_2906:
[----:B--2---:R-:W-:Y:S05]  /*6200*/  @P1 BRA `(.L_x_2904) ;  /* 0x0000000000081947 */ /* 0x004fea0003800000 */
[----:B------:R-:W2:Y:S02]  /*6210*/  SYNCS.PHASECHK.TRANS64.TRYWAIT P1, [UR6+0x33450], R7 ;  /* 0x03345007ff0075a7 */ /* 0x000ea40008020146 */
[----:B--2---:R-:W-:Y:S05]  /*6220*/  @!P1 BRA `(.L_x_2907) ;  /* 0x0000008c00b49947 */ /* 0x004fea0003800000 */
.L_x_2904:
[----:B------:R-:W-:Y:S01]  /*6230*/  UIADD3 UR6, UR38, 0x200, URZ ;  /* 0x0000020026067890 */ /* 0x000fe2000fffe03f */
[----:B------:R-:W-:Y:S01]  /*6240*/  WARPGROUP.ARRIVE ;  /* 0x00000000000079c5 */ /* 0x000fe20000000000 */
[----:B------:R-:W-:Y:S01]  /*6250*/  UMOV UR7, 0xc0000010 ;  /* 0xc000001000077882 */ /* 0x000fe20000000000 */
[----:B-12---:R-:W-:Y:S01]  /*6260*/  IADD3 R7, -R22, 0xb, RZ ;  /* 0x0000000b16077810 */ /* 0x006fe20007ffe1ff */
        /* <DEDUP_REMOVED lines=25> */
[----:B------:R-:W-:Y:S03]  /*6400*/  QGMMA.64x192x32.F32.E4M3.E4M3 R24, R216, gdesc[UR4], R24, gsb0 ;  /* 0x02e00004d8187df3 */ /* 0x000fe60008000818 */
[----:B------:R-:W-:Y:S02]  /*6410*/  WARPGROUP.DEPBAR.LE gsb0, 0x0 ;  /* 0x00008000000079c5 */ /* 0x000fe40000010000 */
[----:B------:R1:W-:Y:S06]  /*6420*/  BAR.ARV R7, 0x100 ;  /* 0x000400070000751d */ /* 0x0003ec0000002000 */
[----:B------:R-:W-:Y:S05]  /*6430*/  @!P0 BRA `(.L_x_2908) ;  /* 0x0000000000048947 */ /* 0x000fea0003800000 */
[----:B------:R-:W-:Y:S01]  /*6440*/  BPT.TRAP 0x1 ;  /* 0x000000040000795c */ /* 0x000fe20000300000 */
.L_x_2908:
[C---:B-1----:R-:W-:Y:S01]  /*6450*/  FMUL.FTZ R7, R0.reuse, R184 ;  /* 0x000000b800077220 */ /* 0x042fe20000410000 */
        /* <DEDUP_REMOVED lines=103> */
[----:B------:R-:W-:Y:S01]  /*6ad0*/  UMOV UR10, UR49 ;  /* 0x00000031000a7c82 */ /* 0x000fe20008000000 */
[----:B------:R-:W-:Y:S01]  /*6ae0*/  ISETP.NE.AND P1, PT, R2, RZ, PT ;  /* 0x000000ff0200720c */ /* 0x000fe20003f25270 */
[----:B------:R-:W-:-:S04]  /*6af0*/  IMAD.U32 R196, RZ, RZ, UR10 ;  /* 0x0000000affc47e24 */ /* 0x000fc8000f8e00ff */
        /* <DEDUP_REMOVED lines=134> */
[----:B-1----:R-:W-:-:S05]  /*7360*/  FMNMX.FTZ R191, R133, R120, !PT ;  /* 0x0000007885bf7209 */ /* 0x002fca0007810000 */
[----:B------:R-:W1:Y:S01]  /*7370*/  SHFL.BFLY PT, R120, R191, 0x2, 0x1f ;  /* 0x0c401f00bf787f89 */ /* 0x000e6200000e0000 */
[----:B--2---:R-:W-:-:S05]  /*7380*/  FMNMX.FTZ R192, R135, R192, !PT ;  /* 0x000000c087c07209 */ /* 0x004fca0007810000 */
[----:B------:R-:W2:Y:S01]  /*7390*/  SHFL.BFLY PT, R121, R192, 0x2, 0x1f ;  /* 0x0c401f00c0797f89 */ /* 0x000ea200000e0000 */
[----:B-1----:R-:W-:-:S05]  /*73a0*/  FMNMX.FTZ R193, R191, R120, !PT ;  /* 0x00000078bfc17209 */ /* 0x002fca0007810000 */
[----:B------:R-:W1:Y:S01]  /*73b0*/  SHFL.BFLY PT, R120, R193, 0x1, 0x1f ;  /* 0x0c201f00c1787f89 */ /* 0x000e6200000e0000 */
[----:B--2---:R-:W-:-:S05]  /*73c0*/  FMNMX.FTZ R194, R192, R121, !PT ;  /* 0x00000079c0c27209 */ /* 0x004fca0007810000 */
[----:B------:R-:W2:Y:S01]  /*73d0*/  SHFL.BFLY PT, R195, R194, 0x1, 0x1f ;  /* 0x0c201f00c2c37f89 */ /* 0x000ea200000e0000 */
[----:B-1----:R-:W-:Y:S01]  /*73e0*/  FMNMX.FTZ R121, R193, R120, !PT ;  /* 0x00000078c1797209 */ /* 0x002fe20007810000 */
[----:B------:R-:W-:-:S04]  /*73f0*/  IMAD.U32 R193, RZ, RZ, UR10 ;  /* 0x0000000affc17e24 */ /* 0x000fc8000f8e00ff */
[C---:B------:R-:W-:Y:S01]  /*7400*/  FFMA.FTZ R191, R121.reuse, R196, -8 ;  /* 0xc100000079bf7423 */ /* 0x040fe200000100c4 */
[----:B------:R-:W-:-:S01]  /*7410*/  FADD.FTZ R4, -R121, R4 ;  /* 0x0000000479047221 */ /* 0x000fc20000010100 */
[----:B--2---:R-:W-:Y:S02]  /*7420*/  FMNMX.FTZ R120, R194, R195, !PT ;  /* 0x000000c3c2787209 */ /* 0x004fe40007810000 */
        /* <DEDUP_REMOVED lines=43> */
[----:B------:R-:W-:Y:S01]  /*76e0*/  MUFU.EX2 R7, R7 ;  /* 0x0000000700077308 */ /* 0x000fe20000000800 */
[----:B------:R-:W-:Y:S01]  /*76f0*/  FMUL.FTZ R5, R5, UR10 ;  /* 0x0000000a05057c20 */ /* 0x000fe20008410000 */
        /* <DEDUP_REMOVED lines=42> */
[----:B------:R-:W-:-:S04]  /*79a0*/  FFMA.FTZ R134, R134, UR10, -R133 ;  /* 0x0000000a86867c23 */ /* 0x000fc80008010885 */
        /* <DEDUP_REMOVED lines=96> */
[--C-:B------:R-:W-:Y:S01]  /*7fb0*/  FFMA.FTZ R193, R127, UR10, -R133.reuse ;  /* 0x0000000a7fc17c23 */ /* 0x100fe20008010885 */
[----:B------:R-:W-:-:S05]  /*7fc0*/  FFMA.FTZ R127, R130, UR10, -R133 ;  /* 0x0000000a827f7c23 */ /* 0x000fca0008010885 */
        /* <DEDUP_REMOVED lines=20> */
[--C-:B------:R-:W-:Y:S01]  /*8110*/  FFMA.FTZ R130, R131, UR10, -R133.reuse ;  /* 0x0000000a83827c23 */ /* 0x100fe20008010885 */
[----:B------:R-:W-:Y:S02]  /*8120*/  IMAD.U32 R131, RZ, RZ, UR55 ;  /* 0x00000037ff837e24 */ /* 0x000fe4000f8e00ff */
[----:B------:R-:W-:-:S03]  /*8130*/  FFMA.FTZ R133, R135, UR10, -R133 ;  /* 0x0000000a87857c23 */ /* 0x000fc60008010885 */
        /* <DEDUP_REMOVED lines=8> */
[----:B------:R-:W-:-:S06]  /*81c0*/  @P1 LEA R192, R131, UR38, 0x3 ;  /* 0x0000002683c01c11 */ /* 0x000fcc000f8e18ff */
[----:B------:R-:W3:Y:S01]  /*81d0*/  MUFU.EX2 R190, R190 ;  /* 0x000000be00be7308 */ /* 0x000ee20000000800 */
[----:B--2---:R-:W-:-:S07]  /*81e0*/  FADD.FTZ R131, R189, R6 ;  /* 0x00000006bd837221 */ /* 0x004fce0000010000 */
[----:B------:R-:W2:Y:S01]  /*81f0*/  MUFU.EX2 R123, R123 ;  /* 0x0000007b007b7308 */ /* 0x000ea20000000800 */
[----:B-1----:R-:W-:-:S01]  /*8200*/  FADD.FTZ R6, R122, R3 ;  /* 0x000000037a067221 */ /* 0x002fc20000010000 */
[----:B------:R-:W-:-:S05]  /*8210*/  @P1 VIADD R3, R192, 0x33440 ;  /* 0x00033440c0031836 */ /* 0x000fca0000000000 */
[----:B------:R-:W-:Y:S01]  /*8220*/  @P1 PRMT R3, R18, 0x654, R3 ;  /* 0x0000065412031816 */ /* 0x000fe20000000003 */
[----:B------:R-:W1:Y:S01]  /*8230*/  MUFU.EX2 R124, R124 ;  /* 0x0000007c007c7308 */ /* 0x000e620000000800 */
[----:B---3--:R-:W-:-:S02]  /*8240*/  FADD.FTZ R131, R190, R131 ;  /* 0x00000083be837221 */ /* 0x008fc40000010000 */
[----:B------:R3:W-:Y:S05]  /*8250*/  @P1 SYNCS.ARRIVE.TRANS64.RED.A1T0 RZ, [R3+URZ], RZ ;  /* 0x000000ff03ff19a7 */ /* 0x0007ea000810043f */
[----:B------:R-:W4:Y:S01]  /*8260*/  MUFU.EX2 R126, R126 ;  /* 0x0000007e007e7308 */ /* 0x000f220000000800 */
[----:B--2---:R-:W-:-:S07]  /*8270*/  FADD.FTZ R195, R123, R6 ;  /* 0x000000067bc37221 */ /* 0x004fce0000010000 */
[----:B------:R-:W3:Y:S01]  /*8280*/  MUFU.EX2 R125, R125 ;  /* 0x0000007d007d7308 */ /* 0x000ee20000000800 */
[----:B-1----:R-:W-:-:S07]  /*8290*/  FADD.FTZ R6, R124, R131 ;  /* 0x000000837c067221 */ /* 0x002fce0000010000 */
[----:B------:R-:W1:Y:S01]  /*82a0*/  MUFU.EX2 R193, R193 ;  /* 0x000000c100c17308 */ /* 0x000e620000000800 */
[----:B----4-:R-:W-:-:S07]  /*82b0*/  FADD.FTZ R192, R126, R195 ;  /* 0x000000c37ec07221 */ /* 0x010fce0000010000 */
        /* <DEDUP_REMOVED lines=16> */
[----:B--2---:R-:W-:-:S03]  /*83c0*/  FADD.FTZ R3, R191, R6 ;  /* 0x00000006bf037221 */ /* 0x004fc60000010000 */
[----:B---3--:R-:W-:Y:S01]  /*83d0*/  FADD.FTZ R6, R133, R131 ;  /* 0x0000008385067221 */ /* 0x008fe20000010000 */
[----:B------:R-:W-:Y:S06]  /*83e0*/  @!P0 BRA `(.L_x_2909) ;  /* 0x0000000000048947 */ /* 0x000fec0003800000 */
[----:B------:R-:W-:Y:S01]  /*83f0*/  BPT.TRAP 0x1 ;  /* 0x000000040000795c */ /* 0x000fe20000300000 */
.L_x_2909:
        /* <DEDUP_REMOVED lines=16> */
[----:B------:R-:W-:Y:S01]  /*8500*/  FMUL.FTZ R25, R25, R4 ;  /* 0x0000000419197220 */ /* 0x000fe20000410000 */
[----:B------:R-:W-:Y:S01]  /*8510*/  F2FP.SATFINITE.E4M3.F32.PACK_AB_MERGE_C R182, R183, R182, RZ ;  /* 0x000000b6b7b6723e */ /* 0x000fe200048070ff */
[----:B------:R-:W-:Y:S01]  /*8520*/  SYNCS.ARRIVE.TRANS64.RED.A1T0 RZ, [UR6], RZ ;  /* 0x000000ffffff79a7 */ /* 0x000fe20008100406 */
        /* <DEDUP_REMOVED lines=130> */
.L_x_2899:
[----:B------:R-:W-:Y:S06]  /*8d50*/  BAR.ARV 0x8, 0x120 ;  /* 0x0204800000007b1d */ /* 0x000fec0000002000 */
[----:B------:R-:W-:Y:S05]  /*8d60*/  @!P0 BRA `(.L_x_2911) ;  /* 0x0000000000048947 */ /* 0x000fea0003800000 */
[----:B------:R-:W-:Y:S01]  /*8d70*/  BPT.TRAP 0x1 ;  /* 0x000000040000795c */ /* 0x000fe20000300000 */
.L_x_2911:
[----:B------:R-:W-:Y:S01]  /*8d80*/  ULEA UR4, UR49, UR38, 0x3 ;  /* 0x0000002631047291 */ /* 0x000fe2000f8e183f */
[----:B------:R-:W-:-:S05]  /*8d90*/  IMAD.U32 R0, RZ, RZ, UR36 ;  /* 0x00000024ff007e24 */ /* 0x000fca000f8e00ff */
[----:B------:R-:W-:-:S04]  /*8da0*/  SHF.L.U32 R0, R0, 0x1f, RZ ;  /* 0x0000001f00007819 */ /* 0x000fc800000006ff */
[----:B------:R1:W2:Y:S01]  /*8db0*/  SYNCS.PHASECHK.TRANS64.TRYWAIT P1, [UR4+0x33450], R0 ;  /* 0x03345000ff0075a7 */ /* 0x0002a20008020144 */
[----:B------:R-:W-:Y:S05]  /*8dc0*/  @!P0 BRA `(.L_x_2912) ;  /* 0x0000000000048947 */ /* 0x000fea0003800000 */
[----:B------:R-:W-:Y:S01]  /*8dd0*/  BPT.TRAP 0x1 ;  /* 0x000000040000795c */ /* 0x000fe20000300000 */
.L_x_2912:
[----:B--2---:R-:W-:Y:S05]  /*8de0*/  @P1 BRA `(.L_x_2913) ;  /* 0x0000000000081947 */ /* 0x004fea0003800000 */
[----:B------:R-:W2:Y:S02]  /*8df0*/  SYNCS.PHASECHK.TRANS64.TRYWAIT P1, [UR4+0x33450], R0 ;  /* 0x03345000ff0075a7 */ /* 0x000ea40008020144 */
[----:B--2---:R-:W-:Y:S05]  /*8e00*/  @!P1 BRA `(.L_x_2914) ;  /* 0x0000006000d49947 */ /* 0x004fea0003800000 */
.L_x_2913:
        /* <DEDUP_REMOVED lines=39> */
[----:B--2---:R-:W-:-:S05]  /*9080*/  IMAD.U32 R5, RZ, RZ, UR7 ;  /* 0x00000007ff057e24 */ /* 0x004fca000f8e00ff */
[----:B------:R2:W3:Y:S01]  /*9090*/  @P1 LDG.E R7, desc[UR50][R4.64] ;  /* 0x0000003204071981 */ /* 0x0004e2000c1e1900 */
[----:B------:R-:W-:Y:S01]  /*90a0*/  UIADD3 UR6, UR5, 0x480, URZ ;  /* 0x0000048005067890 */ /* 0x000fe2000fffe03f */
[----:B------:R-:W-:Y:S01]  /*90b0*/  UMOV UR7, 0xc0000010 ;  /* 0xc000001000077882 */ /* 0x000fe20000000000 */
[----:B------:R-:W-:Y:S02]  /*90c0*/  WARPGROUP.DEPBAR.LE gsb0, 0x0 ;  /* 0x00008000000079c5 */ /* 0x000fe40000010000 */
[----:B------:R-:W-:-:S06]  /*90d0*/  WARPGROUP.ARRIVE ;  /* 0x00000000000079c5 */ /* 0x000fcc0000000000 */
[----:B------:R-:W-:Y:S01]  /*90e0*/  QGMMA.64x192x32.F32.E4M3.E4M3 R24, R212, gdesc[UR4], R24, gsb0 ;  /* 0x02e00004d4187df3 */ /* 0x000fe20008000818 */
[----:B------:R-:W-:Y:S01]  /*90f0*/  UIADD3 UR6, UR5, 0x600, URZ ;  /* 0x0000060005067890 */ /* 0x000fe2000fffe03f */
[----:B------:R-:W-:Y:S01]  /*9100*/  UMOV UR7, 0xc0000010 ;  /* 0xc000001000077882 */ /* 0x000fe20000000000 */
[----:B-1----:R-:W1:Y:S04]  /*9110*/  SHFL.BFLY PT, R0, R3, 0x2, 0x1f ;  /* 0x0c401f0003007f89 */ /* 0x002e6800000e0000 */
[----:B------:R-:W4:Y:S01]  /*9120*/  SHFL.BFLY PT, R11, R6, 0x2, 0x1f ;  /* 0x0c401f00060b7f89 */ /* 0x000f2200000e0000 */
[----:B-1----:R-:W-:-:S01]  /*9130*/  FADD.FTZ R0, R0, R3 ;  /* 0x0000000300007221 */ /* 0x002fc20000010000 */
[----:B----4-:R-:W-:-:S04]  /*9140*/  FADD.FTZ R11, R11, R6 ;  /* 0x000000060b0b7221 */ /* 0x010fc80000010000 */
[----:B------:R-:W1:Y:S04]  /*9150*/  SHFL.BFLY PT, R9, R0, 0x1, 0x1f ;  /* 0x0c201f0000097f89 */ /* 0x000e6800000e0000 */
[----:B--2---:R-:W2:Y:S01]  /*9160*/  SHFL.BFLY PT, R4, R11, 0x1, 0x1f ;  /* 0x0c201f000b047f89 */ /* 0x004ea200000e0000 */
[----:B-1----:R-:W-:-:S01]  /*9170*/  FADD.FTZ R10, R0, R9 ;  /* 0x00000009000a7221 */ /* 0x002fc20000010000 */
[----:B--2---:R-:W-:-:S04]  /*9180*/  FADD.FTZ R12, R11, R4 ;  /* 0x000000040b0c7221 */ /* 0x004fc80000010000 */
[C---:B------:R-:W-:Y:S01]  /*9190*/  FSETP.NE.FTZ.AND P1, PT, R10.reuse, RZ, PT ;  /* 0x000000ff0a00720b */ /* 0x040fe20003f35000 */
[----:B------:R-:W-:Y:S01]  /*91a0*/  FMUL.FTZ R5, R10, 0.00390625 ;  /* 0x3b8000000a057820 */ /* 0x000fe20000410000 */
[----:B------:R-:W-:Y:S01]  /*91b0*/  FMUL.FTZ R13, R12, 0.00390625 ;  /* 0x3b8000000c0d7820 */ /* 0x000fe20000410000 */
[----:B------:R-:W-:-:S03]  /*91c0*/  IMAD.MOV.U32 R4, RZ, RZ, RZ ;  /* 0x000000ffff047224 */ /* 0x000fc600078e00ff */
        /* <DEDUP_REMOVED lines=10> */
[----:B------:R-:W4:Y:S01]  /*9270*/  @P1 MUFU.RCP R8, R12 ;  /* 0x0000000c00081308 */ /* 0x000f220000001000 */
        /* <DEDUP_REMOVED lines=10> */
[-C--:B---3--:R-:W-:Y:S01]  /*9320*/  FMUL.FTZ R11, R4, R7.reuse ;  /* 0x00000007040b7220 */ /* 0x088fe20000410000 */
[----:B----4-:R-:W-:Y:S01]  /*9330*/  FMUL.FTZ R120, R8, R7 ;  /* 0x0000000708787220 */ /* 0x010fe20000410000 */
[----:B------:R-:W-:-:S02]  /*9340*/  WARPGROUP.DEPBAR.LE gsb0, 0x0 ;  /* 0x00008000000079c5 */ /* 0x000fc40000010000 */
[----:B------:R-:W-:Y:S05]  /*9350*/  @!P0 BRA `(.L_x_2915) ;  /* 0x0000000000048947 */ /* 0x000fea0003800000 */
[----:B------:R-:W-:Y:S01]  /*9360*/  BPT.TRAP 0x1 ;  /* 0x000000040000795c */ /* 0x000fe20000300000 */
.L_x_2915:
        /* <DEDUP_REMOVED lines=36> */
[-C--:B------:R-:W-:Y:S01]  /*95b0*/  FMUL.FTZ R63, R63, R120.reuse ;  /* 0x000000783f3f7220 */ /* 0x080fe20000410000 */
[----:B------:R-:W-:Y:S01]  /*95c0*/  LOP3.LUT R4, R4, 0xc, RZ, 0xc0, !PT ;  /* 0x0000000c04047812 */ /* 0x000fe200078ec0ff */
[-C--:B------:R-:W-:Y:S01]  /*95d0*/  FMUL.FTZ R12, R35, R120.reuse ;  /* 0x00000078230c7220 */ /* 0x080fe20000410000 */
[-C--:B------:R-:W-:Y:S01]  /*95e0*/  FMUL.FTZ R70, R70, R120.reuse ;  /* 0x0000007846467220 */ /* 0x080fe20000410000 */
[-C--:B------:R-:W-:Y:S01]  /*95f0*/  FMUL.FTZ R79, R79, R120.reuse ;  /* 0x000000784f4f7220 */ /* 0x080fe20000410000 */
[----:B------:R-:W-:Y:S01]  /*9600*/  IADD3 R4, P0, R4, UR6, RZ ;  /* 0x0000000604047c10 */ /* 0x000fe2000ff1e0ff */
[-C--:B------:R-:W-:Y:S01]  /*9610*/  FMUL.FTZ R54, R54, R120.reuse ;  /* 0x0000007836367220 */ /* 0x080fe20000410000 */
[-C--:B------:R-:W-:Y:S01]  /*9620*/  FMUL.FTZ R55, R55, R120.reuse ;  /* 0x0000007837377220 */ /* 0x080fe20000410000 */
[-C--:B------:R-:W-:Y:S01]  /*9630*/  FMUL.FTZ R46, R46, R120.reuse ;  /* 0x000000782e2e7220 */ /* 0x080fe20000410000 */
[----:B------:R-:W-:Y:S01]  /*9640*/  FMUL.FTZ R15, R42, R120 ;  /* 0x000000782a0f7220 */ /* 0x000fe20000410000 */
[----:B------:R-:W-:-:S02]  /*9650*/  IMAD.X R5, RZ, RZ, UR7, P0 ;  /* 0x00000007ff057e24 */ /* 0x000fc400080e06ff */
        /* <DEDUP_REMOVED lines=21> */
[----:B------:R-:W-:Y:S01]  /*97b0*/  F2FP.BF16.F32.PACK_AB R7, R28, R7 ;  /* 0x000000071c07723e */ /* 0x000fe200000010ff */
[-C--:B------:R-:W-:Y:S01]  /*97c0*/  FMUL.FTZ R25, R50, R120.reuse ;  /* 0x0000007832197220 */ /* 0x080fe20000410000 */
[----:B------:R-:W-:Y:S01]  /*97d0*/  LOP3.LUT P0, R28, R121, 0x3, RZ, 0xc0, !PT ;  /* 0x00000003791c7812 */ /* 0x000fe2000780c0ff */
[-C--:B-1----:R-:W-:Y:S01]  /*97e0*/  FMUL.FTZ R5, R26, R120.reuse ;  /* 0x000000781a057220 */ /* 0x082fe20000410000 */
        /* <DEDUP_REMOVED lines=8> */
[----:B------:R-:W-:Y:S01]  /*9870*/  UIADD3 UR42, -UR42, URZ, URZ ;  /* 0x0000003f2a2a7290 */ /* 0x000fe2000fffe13f */
[----:B------:R-:W-:Y:S01]  /*9880*/  F2FP.BF16.F32.PACK_AB R35, R70, R35 ;  /* 0x000000234623723e */ /* 0x000fe200000010ff */
[----:B------:R-:W-:Y:S01]  /*9890*/  FMUL.FTZ R38, R38, R120 ;  /* 0x0000007826267220 */ /* 0x000fe20000410000 */
[----:B------:R-:W-:Y:S01]  /*98a0*/  F2FP.BF16.F32.PACK_AB R50, R79, R50 ;  /* 0x000000324f32723e */ /* 0x000fe200000010ff */
[----:B------:R-:W-:Y:S01]  /*98b0*/  FMUL.FTZ R39, R39, R120 ;  /* 0x0000007827277220 */ /* 0x000fe20000410000 */
[----:B------:R-:W-:Y:S01]  /*98c0*/  F2FP.BF16.F32.PACK_AB R25, R54, R25 ;  /* 0x000000193619723e */ /* 0x000fe200000010ff */
[----:B------:R-:W-:Y:S01]  /*98d0*/  USHF.R.S32.HI UR5, URZ, 0x1f, UR43 ;  /* 0x0000001f3f057899 */ /* 0x000fe2000801142b */
[----:B------:R-:W-:Y:S01]  /*98e0*/  F2FP.BF16.F32.PACK_AB R26, R55, R26 ;  /* 0x0000001a371a723e */ /* 0x000fe200000010ff */
[----:B------:R-:W-:Y:S01]  /*98f0*/  ULDC UR8, c[0x0][0xda8] ;  /* 0x00036a0000087ab9 */ /* 0x000fe20000000800 */
[----:B------:R-:W-:Y:S01]  /*9900*/  SEL R79, R27, R34, P0 ;  /* 0x000000221b4f7207 */ /* 0x000fe20000000000 */
[-C--:B------:R-:W-:Y:S01]  /*9910*/  FMUL.FTZ R30, R30, R120.reuse ;  /* 0x000000781e1e7220 */ /* 0x080fe20000410000 */
[----:B------:R-:W-:Y:S01]  /*9920*/  SEL R70, R34, R27, P0 ;  /* 0x0000001b22467207 */ /* 0x000fe20000000000 */
[----:B------:R-:W-:Y:S01]  /*9930*/  FMUL.FTZ R31, R31, R120 ;  /* 0x000000781f1f7220 */ /* 0x000fe20000410000 */
[----:B------:R-:W-:Y:S01]  /*9940*/  IADD3 R27, P1, R16, 0x4000, RZ ;  /* 0x00004000101b7810 */ /* 0x000fe20007f3e0ff */
[----:B------:R-:W-:Y:S01]  /*9950*/  ULDC.64 UR6, c[0x0][0xb70] ;  /* 0x0002dc0000067ab9 */ /* 0x000fe20000000a00 */
[----:B------:R-:W-:Y:S01]  /*9960*/  F2FP.BF16.F32.PACK_AB R41, R68, R41 ;  /* 0x000000294429723e */ /* 0x000fe200000010ff */
[----:B------:R-:W-:Y:S01]  /*9970*/  UIMAD UR42, UR8, UR42, UR48 ;  /* 0x0000002a082a72a4 */ /* 0x000fe2000f8e0230 */
[----:B------:R-:W-:Y:S01]  /*9980*/  F2FP.BF16.F32.PACK_AB R48, R77, R48 ;  /* 0x000000304d30723e */ /* 0x000fe200000010ff */
[----:B------:R-:W-:Y:S01]  /*9990*/  UIMAD UR5, UR5, UR6, URZ ;  /* 0x00000006050572a4 */ /* 0x000fe2000f8e023f */
[----:B------:R-:W-:Y:S01]  /*99a0*/  SEL R77, R25, R26, P0 ;  /* 0x0000001a194d7207 */ /* 0x000fe20000000000 */
[----:B------:R-:W-:Y:S01]  /*99b0*/  USHF.L.U32 UR42, UR42, 0x7, URZ ;  /* 0x000000072a2a7899 */ /* 0x000fe2000800063f */
[----:B------:R-:W-:Y:S01]  /*99c0*/  SEL R68, R26, R25, P0 ;  /* 0x000000191a447207 */ /* 0x000fe20000000000 */
[----:B------:R-:W-:Y:S01]  /*99d0*/  UIMAD.WIDE.U32 UR10, UR43, UR6, URZ ;  /* 0x000000062b0a72a5 */ /* 0x000fe2000f8e003f */
[----:B------:R-:W-:Y:S01]  /*99e0*/  LOP3.LUT R26, R27, 0x380, RZ, 0xc0, !PT ;  /* 0x000003801b1a7812 */ /* 0x000fe200078ec0ff */
[----:B------:R-:W-:Y:S01]  /*99f0*/  UIMAD UR5, UR43, UR7, UR5 ;  /* 0x000000072b0572a4 */ /* 0x000fe2000f8e0205 */
[----:B------:R-:W-:Y:S01]  /*9a00*/  F2FP.BF16.F32.PACK_AB R21, R52, R21 ;  /* 0x000000153415723e */ /* 0x000fe200000010ff */
[----:B------:R-:W-:Y:S01]  /*9a10*/  FMUL.FTZ R71, R71, R120 ;  /* 0x0000007847477220 */ /* 0x000fe20000410000 */
[----:B------:R-:W-:Y:S01]  /*9a20*/  F2FP.BF16.F32.PACK_AB R24, R53, R24 ;  /* 0x000000183518723e */ /* 0x000fe200000010ff */
[----:B------:R-:W-:Y:S01]  /*9a30*/  UIADD3 UR5, UR11, UR5, URZ ;  /* 0x000000050b057290 */ /* 0x000fe2000fffe03f */
[----:B------:R-:W-:Y:S01]  /*9a40*/  SHF.R.U64 R26, R26, 0x3, RZ ;  /* 0x000000031a1a7819 */ /* 0x000fe200000012ff */
[----:B------:R-:W-:Y:S01]  /*9a50*/  FMUL.FTZ R42, R67, R120 ;  /* 0x00000078432a7220 */ /* 0x000fe20000410000 */
[----:B------:R-:W-:Y:S01]  /*9a60*/  F2FP.BF16.F32.PACK_AB R6, R29, R6 ;  /* 0x000000061d06723e */ /* 0x000fe200000010ff */
[-C--:B------:R-:W-:Y:S01]  /*9a70*/  FMUL.FTZ R78, R78, R120.reuse ;  /* 0x000000784e4e7220 */ /* 0x080fe20000410000 */
[----:B------:R-:W-:Y:S01]  /*9a80*/  IADD3 R25, P2, R16, 0x4020, RZ ;  /* 0x0000402010197810 */ /* 0x000fe20007f5e0ff */
[----:B------:R-:W-:Y:S01]  /*9a90*/  FMUL.FTZ R43, R74, R120 ;  /* 0x000000784a2b7220 */ /* 0x000fe20000410000 */
[----:B------:R-:W-:Y:S01]  /*9aa0*/  F2FP.BF16.F32.PACK_AB R73, R100, R73 ;  /* 0x000000496449723e */ /* 0x000fe200000010ff */
[----:B------:R-:W-:Y:S01]  /*9ab0*/  UIADD3 UR4, UR4, 0x33460, URZ ;  /* 0x0003346004047890 */ /* 0x000fe2000fffe03f */
[----:B------:R-:W-:Y:S01]  /*9ac0*/  F2FP.BF16.F32.PACK_AB R72, R101, R72 ;  /* 0x000000486548723e */ /* 0x000fe200000010ff */
[-C--:B------:R-:W-:Y:S01]  /*9ad0*/  FMUL.FTZ R86, R86, R120.reuse ;  /* 0x0000007856567220 */ /* 0x080fe20000410000 */
[----:B------:R-:W-:Y:S01]  /*9ae0*/  F2FP.BF16.F32.PACK_AB R15, R46, R15 ;  /* 0x0000000f2e0f723e */ /* 0x000fe200000010ff */
[----:B------:R-:W-:Y:S01]  /*9af0*/  FMUL.FTZ R51, R82, R120 ;  /* 0x0000007852337220 */ /* 0x000fe20000410000 */
[----:B------:R-:W-:Y:S01]  /*9b00*/  F2FP.BF16.F32.PACK_AB R20, R47, R20 ;  /* 0x000000142f14723e */ /* 0x000fe200000010ff */
[-C--:B------:R-:W-:Y:S01]  /*9b10*/  FMUL.FTZ R87, R87, R120.reuse ;  /* 0x0000007857577220 */ /* 0x080fe20000410000 */
        /* <DEDUP_REMOVED lines=11> */
[----:B------:R-:W-:Y:S01]  /*9bd0*/  FMUL.FTZ R66, R91, R120 ;  /* 0x000000785b427220 */ /* 0x000fe20000410000 */
[----:B------:R-:W-:Y:S01]  /*9be0*/  SEL R37, R7, R6, P0 ;  /* 0x0000000607257207 */ /* 0x000fe20000000000 */
[----:B------:R-:W-:Y:S01]  /*9bf0*/  UPRMT UR4, UR37, 0x654, UR4 ;  /* 0x0000065425047896 */ /* 0x000fe20008000004 */
[----:B------:R-:W-:Y:S01]  /*9c00*/  SEL R36, R6, R7, P0 ;  /* 0x0000000706247207 */ /* 0x000fe20000000000 */
[-C--:B------:R-:W-:Y:S01]  /*9c10*/  FMUL.FTZ R102, R102, R120.reuse ;  /* 0x0000007866667220 */ /* 0x080fe20000410000 */
[----:B------:R-:W-:Y:S01]  /*9c20*/  IADD3 R21, P3, R16, 0x4040, RZ ;  /* 0x0000404010157810 */ /* 0x000fe20007f7e0ff */
[-C--:B------:R-:W-:Y:S01]  /*9c30*/  FMUL.FTZ R67, R98, R120.reuse ;  /* 0x0000007862437220 */ /* 0x080fe20000410000 */
[----:B------:R-:W-:Y:S01]  /*9c40*/  LOP3.LUT R24, R25, 0x380, RZ, 0xc0, !PT ;  /* 0x0000038019187812 */ /* 0x000fe200078ec0ff */
[----:B------:R-:W-:Y:S01]  /*9c50*/  FMUL.FTZ R103, R103, R120 ;  /* 0x0000007867677220 */ /* 0x000fe20000410000 */
[----:B------:R-:W-:Y:S01]  /*9c60*/  SEL R61, R73, R72, P0 ;  /* 0x00000048493d7207 */ /* 0x000fe20000000000 */
[-C--:B------:R-:W-:Y:S01]  /*9c70*/  FMUL.FTZ R74, R99, R120.reuse ;  /* 0x00000078634a7220 */ /* 0x080fe20000410000 */
[----:B------:R-:W-:Y:S01]  /*9c80*/  IADD3 R7, P1, R16, 0x8040, RZ ;  /* 0x0000804010077810 */ /* 0x000fe20007f3e0ff */
[-C--:B------:R-:W-:Y:S01]  /*9c90*/  FMUL.FTZ R110, R110, R120.reuse ;  /* 0x000000786e6e7220 */ /* 0x080fe20000410000 */
[----:B------:R-:W-:Y:S01]  /*9ca0*/  SEL R72, R72, R73, P0 ;  /* 0x0000004948487207 */ /* 0x000fe20000000000 */
[----:B------:R-:W-:Y:S01]  /*9cb0*/  FMUL.FTZ R75, R106, R120 ;  /* 0x000000786a4b7220 */ /* 0x000fe20000410000 */
[----:B------:R-:W-:Y:S01]  /*9cc0*/  SEL R73, R15, R20, P0 ;  /* 0x000000140f497207 */ /* 0x000fe20000000000 */
[-C--:B------:R-:W-:Y:S01]  /*9cd0*/  FMUL.FTZ R111, R111, R120.reuse ;  /* 0x000000786f6f7220 */ /* 0x080fe20000410000 */
        /* <DEDUP_REMOVED lines=8> */
[----:B------:R-:W-:Y:S01]  /*9d60*/  F2FP.BF16.F32.PACK_AB R11, R38, R11 ;  /* 0x0000000b260b723e */ /* 0x000fe200000010ff */
[----:B------:R-:W-:Y:S01]  /*9d70*/  FMUL.FTZ R90, R115, R120 ;  /* 0x00000078735a7220 */ /* 0x000fe20000410000 */
[----:B------:R-:W-:Y:S01]  /*9d80*/  F2FP.BF16.F32.PACK_AB R12, R39, R12 ;  /* 0x0000000c270c723e */ /* 0x000fe200000010ff */
[----:B------:R-:W-:Y:S01]  /*9d90*/  SYNCS.ARRIVE.TRANS64.RED.A1T0 RZ, [UR4], RZ ;  /* 0x000000ffffff79a7 */ /* 0x000fe20008100404 */
[----:B------:R-:W-:Y:S01]  /*9da0*/  SHF.R.U64 R20, R20, 0x3, RZ ;  /* 0x0000000314147819 */ /* 0x000fe200000012ff */
[----:B------:R-:W-:Y:S01]  /*9db0*/  USHF.R.S32.HI UR4, URZ, 0x1f, UR44 ;  /* 0x0000001f3f047899 */ /* 0x000fe2000801142c */
[----:B------:R-:W-:Y:S01]  /*9dc0*/  LOP3.LUT R24, R24, R25, RZ, 0x3c, !PT ;  /* 0x0000001918187212 */ /* 0x000fe200078e3cff */
[----:B------:R-:W-:Y:S01]  /*9dd0*/  IMAD.X R25, RZ, RZ, R17, P2 ;  /* 0x000000ffff197224 */ /* 0x000fe200010e0611 */
[----:B------:R-:W-:-:S02]  /*9de0*/  F2FP.BF16.F32.PACK_AB R5, R30, R5 ;  /* 0x000000051e05723e */ /* 0x000fc400000010ff */
[----:B------:R-:W-:Y:S02]  /*9df0*/  F2FP.BF16.F32.PACK_AB R8, R31, R8 ;  /* 0x000000081f08723e */ /* 0x000fe400000010ff */
[----:B------:R-:W-:Y:S02]  /*9e00*/  SEL R39, R9, R10, P0 ;  /* 0x0000000a09277207 */ /* 0x000fe40000000000 */
[----:B------:R-:W-:Y:S02]  /*9e10*/  SEL R38, R10, R9, P0 ;  /* 0x000000090a267207 */ /* 0x000fe40000000000 */
[----:B------:R-:W-:Y:S02]  /*9e20*/  SHF.R.U64 R6, R6, 0x3, RZ ;  /* 0x0000000306067819 */ /* 0x000fe400000012ff */
[----:B------:R-:W-:Y:S02]  /*9e30*/  IADD3 R9, P2, R16, 0x8060, RZ ;  /* 0x0000806010097810 */ /* 0x000fe40007f5e0ff */
[----:B------:R-:W-:-:S02]  /*9e40*/  F2FP.BF16.F32.PACK_AB R40, R69, R40 ;  /* 0x000000284528723e */ /* 0x000fc400000010ff */
[----:B------:R-:W-:Y:S01]  /*9e50*/  LOP3.LUT R20, R20, R21, RZ, 0x3c, !PT ;  /* 0x0000001514147212 */ /* 0x000fe200078e3cff */
[--C-:B------:R-:W-:Y:S01]  /*9e60*/  IMAD.X R21, RZ, RZ, R17.reuse, P3 ;  /* 0x000000ffff157224 */ /* 0x100fe200018e0611 */
[----:B------:R-:W-:Y:S02]  /*9e70*/  SEL R69, R5, R8, P0 ;  /* 0x0000000805457207 */ /* 0x000fe40000000000 */
[----:B------:R-:W-:Y:S02]  /*9e80*/  SEL R54, R8, R5, P0 ;  /* 0x0000000508367207 */ /* 0x000fe40000000000 */
[----:B------:R-:W-:Y:S01]  /*9e90*/  LOP3.LUT R6, R6, R7, RZ, 0x3c, !PT ;  /* 0x0000000706067212 */ /* 0x000fe200078e3cff */
[----:B------:R-:W-:Y:S01]  /*9ea0*/  IMAD.X R7, RZ, RZ, R17, P1 ;  /* 0x000000ffff077224 */ /* 0x000fe200008e0611 */
[----:B------:R-:W-:Y:S01]  /*9eb0*/  F2FP.BF16.F32.PACK_AB R64, R93, R64 ;  /* 0x000000405d40723e */ /* 0x000fe200000010ff */
[----:B------:R-:W-:Y:S01]  /*9ec0*/  VIADD R93, R221, UR42 ;  /* 0x0000002add5d7c36 */ /* 0x000fe20008000000 */
[----:B------:R-:W-:-:S02]  /*9ed0*/  LOP3.LUT R8, R9, 0x380, RZ, 0xc0, !PT ;  /* 0x0000038009087812 */ /* 0x000fc400078ec0ff */
[----:B------:R-:W-:Y:S01]  /*9ee0*/  F2FP.BF16.F32.PACK_AB R57, R84, R57 ;  /* 0x000000395439723e */ /* 0x000fe200000010ff */
[----:B------:R-:W-:Y:S01]  /*9ef0*/  VIADD R5, R93, 0x8 ;  /* 0x000000085d057836 */ /* 0x000fe20000000000 */
[----:B------:R-:W-:Y:S02]  /*9f00*/  SHF.R.U64 R8, R8, 0x3, RZ ;  /* 0x0000000308087819 */ /* 0x000fe400000012ff */
[----:B------:R-:W-:Y:S02]  /*9f10*/  MOV R84, R20 ;  /* 0x0000001400547202 */ /* 0x000fe40000000f00 */
[----:B------:R-:W-:Y:S01]  /*9f20*/  MOV R21, R6 ;  /* 0x0000000600157202 */ /* 0x000fe20000000f00 */
[----:B------:R-:W-:Y:S01]  /*9f30*/  IMAD.U32 R7, RZ, RZ, UR11 ;  /* 0x0000000bff077e24 */ /* 0x000fe2000f8e00ff */
[----:B------:R-:W-:Y:S01]  /*9f40*/  LOP3.LUT P1, RZ, R19, 0x3, RZ, 0xc0, !PT ;  /* 0x0000000313ff7812 */ /* 0x000fe2000782c0ff */
[----:B------:R-:W-:Y:S01]  /*9f50*/  IMAD.U32 R7, RZ, RZ, UR5 ;  /* 0x00000005ff077e24 */ /* 0x000fe2000f8e00ff */
[----:B------:R-:W-:Y:S01]  /*9f60*/  IADD3 R29, P6, R16, 0x60, RZ ;  /* 0x00000060101d7810 */ /* 0x000fe20007fde0ff */
[----:B------:R-:W-:Y:S01]  /*9f70*/  ULDC UR5, c[0x0][0xa88] ;  /* 0x0002a20000057ab9 */ /* 0x000fe20000000800 */
[----:B------:R-:W-:Y:S01]  /*9f80*/  LOP3.LUT R8, R8, R9, RZ, 0x3c, !PT ;  /* 0x0000000908087212 */ /* 0x000fe200078e3cff */
[----:B------:R-:W-:Y:S01]  /*9f90*/  IMAD.X R9, RZ, RZ, R17, P2 ;  /* 0x000000ffff097224 */ /* 0x000fe200010e0611 */
[----:B------:R-:W-:Y:S01]  /*9fa0*/  ISETP.GE.OR P2, PT, R5, UR5, P1 ;  /* 0x0000000505007c0c */ /* 0x000fe20008f46670 */
[----:B------:R-:W-:Y:S01]  /*9fb0*/  IMAD.U32 R6, RZ, RZ, UR10 ;  /* 0x0000000aff067e24 */ /* 0x000fe2000f8e00ff */
[----:B------:R-:W-:-:S02]  /*9fc0*/  LOP3.LUT R28, R29, 0x380, RZ, 0xc0, !PT ;  /* 0x000003801d1c7812 */ /* 0x000fc400078ec0ff */
[----:B------:R-:W-:Y:S02]  /*9fd0*/  F2FP.BF16.F32.PACK_AB R33, R60, R33 ;  /* 0x000000213c21723e */ /* 0x000fe400000010ff */
[----:B------:R-:W-:Y:S02]  /*9fe0*/  SHF.R.U64 R28, R28, 0x3, RZ ;  /* 0x000000031c1c7819 */ /* 0x000fe400000012ff */
[----:B------:R-:W-:Y:S02]  /*9ff0*/  SEL R53, R33, R32, P0 ;  /* 0x0000002021357207 */ /* 0x000fe40000000000 */
[----:B------:R-:W-:Y:S02]  /*a000*/  SEL R52, R32, R33, P0 ;  /* 0x0000002120347207 */ /* 0x000fe40000000000 */
[----:B------:R-:W-:Y:S02]  /*a010*/  F2FP.BF16.F32.PACK_AB R42, R71, R42 ;  /* 0x0000002a472a723e */ /* 0x000fe400000010ff */
[----:B------:R-:W-:-:S02]  /*a020*/  IADD3 R33, P4, R16, 0x20, RZ ;  /* 0x0000002010217810 */ /* 0x000fc40007f9e0ff */
[----:B------:R-:W-:Y:S02]  /*a030*/  IADD3 R31, P5, R16, 0x40, RZ ;  /* 0x00000040101f7810 */ /* 0x000fe40007fbe0ff */
[----:B------:R-:W-:Y:S01]  /*a040*/  LOP3.LUT R28, R28, R29, RZ, 0x3c, !PT ;  /* 0x0000001d1c1c7212 */ /* 0x000fe200078e3cff */
[----:B------:R-:W-:Y:S01]  /*a050*/  IMAD.X R29, RZ, RZ, R17, P6 ;  /* 0x000000ffff1d7224 */ /* 0x000fe200030e0611 */
        /* <DEDUP_REMOVED lines=8> */
[----:B------:R-:W-:Y:S02]  /*a0e0*/  LOP3.LUT R32, R33, 0x380, RZ, 0xc0, !PT ;  /* 0x0000038021207812 */ /* 0x000fe400078ec0ff */
[----:B------:R-:W-:-:S02]  /*a0f0*/  LOP3.LUT R30, R31, 0x380, RZ, 0xc0, !PT ;  /* 0x000003801f1e7812 */ /* 0x000fc400078ec0ff */
[----:B------:R-:W-:Y:S02]  /*a100*/  F2FP.BF16.F32.PACK_AB R51, R86, R51 ;  /* 0x000000335633723e */ /* 0x000fe400000010ff */
[----:B------:R-:W-:Y:S02]  /*a110*/  F2FP.BF16.F32.PACK_AB R58, R87, R58 ;  /* 0x0000003a573a723e */ /* 0x000fe400000010ff */
[----:B------:R-:W-:Y:S02]  /*a120*/  LOP3.LUT R10, R11, 0x380, RZ, 0xc0, !PT ;  /* 0x000003800b0a7812 */ /* 0x000fe400078ec0ff */
[----:B------:R-:W-:Y:S02]  /*a130*/  F2FP.BF16.F32.PACK_AB R49, R76, R49 ;  /* 0x000000314c31723e */ /* 0x000fe400000010ff */
[----:B------:R-:W-:Y:S02]  /*a140*/  F2FP.BF16.F32.PACK_AB R56, R85, R56 ;  /* 0x000000385538723e */ /* 0x000fe400000010ff */
[----:B------:R-:W-:-:S02]  /*a150*/  SEL R45, R13, R14, P0 ;  /* 0x0000000e0d2d7207 */ /* 0x000fc40000000000 */
[----:B------:R-:W-:Y:S02]  /*a160*/  SEL R44, R14, R13, P0 ;  /* 0x0000000d0e2c7207 */ /* 0x000fe40000000000 */
[----:B------:R-:W-:Y:S02]  /*a170*/  SEL R63, R81, R80, P0 ;  /* 0x00000050513f7207 */ /* 0x000fe40000000000 */
[----:B------:R-:W-:Y:S02]  /*a180*/  F2FP.BF16.F32.PACK_AB R59, R94, R59 ;  /* 0x0000003b5e3b723e */ /* 0x000fe400000010ff */
[----:B------:R-:W-:Y:S02]  /*a190*/  F2FP.BF16.F32.PACK_AB R66, R95, R66 ;  /* 0x000000425f42723e */ /* 0x000fe400000010ff */
[----:B------:R-:W-:Y:S02]  /*a1a0*/  SEL R80, R80, R81, P0 ;  /* 0x0000005150507207 */ /* 0x000fe40000000000 */
[----:B------:R-:W-:-:S02]  /*a1b0*/  SEL R85, R43, R50, P0 ;  /* 0x000000322b557207 */ /* 0x000fc40000000000 */
[----:B------:R-:W-:Y:S02]  /*a1c0*/  SHF.R.U64 R32, R32, 0x3, RZ ;  /* 0x0000000320207819 */ /* 0x000fe400000012ff */
[----:B------:R-:W-:Y:S02]  /*a1d0*/  SHF.R.U64 R30, R30, 0x3, RZ ;  /* 0x000000031e1e7819 */ /* 0x000fe400000012ff */
[----:B------:R-:W-:Y:S02]  /*a1e0*/  SEL R55, R41, R40, P0 ;  /* 0x0000002829377207 */ /* 0x000fe40000000000 */
[----:B------:R-:W-:Y:S02]  /*a1f0*/  SEL R81, R35, R42, P0 ;  /* 0x0000002a23517207 */ /* 0x000fe40000000000 */
[----:B------:R-:W-:Y:S02]  /*a200*/  SEL R50, R50, R43, P0 ;  /* 0x0000002b32327207 */ /* 0x000fe40000000000 */
[----:B------:R-:W-:-:S02]  /*a210*/  F2FP.BF16.F32.PACK_AB R67, R102, R67 ;  /* 0x000000436643723e */ /* 0x000fc400000010ff */
[----:B------:R-:W-:Y:S02]  /*a220*/  F2FP.BF16.F32.PACK_AB R74, R103, R74 ;  /* 0x0000004a674a723e */ /* 0x000fe400000010ff */
[----:B------:R-:W-:Y:S02]  /*a230*/  SEL R40, R40, R41, P0 ;  /* 0x0000002928287207 */ /* 0x000fe40000000000 */
[----:B------:R-:W-:Y:S02]  /*a240*/  SEL R42, R42, R35, P0 ;  /* 0x000000232a2a7207 */ /* 0x000fe40000000000 */
[----:B------:R-:W-:Y:S02]  /*a250*/  SEL R43, R51, R58, P0 ;  /* 0x0000003a332b7207 */ /* 0x000fe40000000000 */
[----:B------:R-:W-:Y:S02]  /*a260*/  SHF.R.U64 R10, R10, 0x3, RZ ;  /* 0x000000030a0a7819 */ /* 0x000fe400000012ff */
[----:B------:R-:W-:-:S02]  /*a270*/  F2FP.BF16.F32.PACK_AB R65, R92, R65 ;  /* 0x000000415c41723e */ /* 0x000fc400000010ff */
[----:B------:R-:W-:Y:S02]  /*a280*/  SEL R41, R49, R48, P0 ;  /* 0x0000003031297207 */ /* 0x000fe40000000000 */
[----:B------:R-:W-:Y:S02]  /*a290*/  SEL R58, R58, R51, P0 ;  /* 0x000000333a3a7207 */ /* 0x000fe40000000000 */
[----:B------:R-:W-:Y:S02]  /*a2a0*/  F2FP.BF16.F32.PACK_AB R75, R110, R75 ;  /* 0x0000004b6e4b723e */ /* 0x000fe400000010ff */
[----:B------:R-:W-:Y:S02]  /*a2b0*/  F2FP.BF16.F32.PACK_AB R82, R111, R82 ;  /* 0x000000526f52723e */ /* 0x000fe400000010ff */
[----:B------:R-:W-:Y:S02]  /*a2c0*/  SEL R48, R48, R49, P0 ;  /* 0x0000003130307207 */ /* 0x000fe40000000000 */
[----:B------:R-:W-:-:S02]  /*a2d0*/  SEL R51, R59, R66, P0 ;  /* 0x000000423b337207 */ /* 0x000fc40000000000 */
[----:B------:R-:W-:Y:S01]  /*a2e0*/  LOP3.LUT R32, R32, R33, RZ, 0x3c, !PT ;  /* 0x0000002120207212 */ /* 0x000fe200078e3cff */
[--C-:B------:R-:W-:Y:S01]  /*a2f0*/  IMAD.X R33, RZ, RZ, R17.reuse, P4 ;  /* 0x000000ffff217224 */ /* 0x100fe200020e0611 */
[----:B------:R-:W-:Y:S01]  /*a300*/  LOP3.LUT R30, R30, R31, RZ, 0x3c, !PT ;  /* 0x0000001f1e1e7212 */ /* 0x000fe200078e3cff */
[----:B------:R-:W-:Y:S01]  /*a310*/  IMAD.X R31, RZ, RZ, R17, P5 ;  /* 0x000000ffff1f7224 */ /* 0x000fe200028e0611 */
[----:B------:R-:W-:Y:S02]  /*a320*/  SEL R49, R57, R56, P0 ;  /* 0x0000003839317207 */ /* 0x000fe40000000000 */
[----:B------:R-:W-:Y:S02]  /*a330*/  SEL R66, R66, R59, P0 ;  /* 0x0000003b42427207 */ /* 0x000fe40000000000 */
[----:B------:R-:W-:Y:S02]  /*a340*/  F2FP.BF16.F32.PACK_AB R89, R116, R89 ;  /* 0x000000597459723e */ /* 0x000fe400000010ff */
[----:B------:R-:W-:-:S02]  /*a350*/  F2FP.BF16.F32.PACK_AB R83, R118, R83 ;  /* 0x000000537653723e */ /* 0x000fc400000010ff */
[----:B------:R-:W-:Y:S02]  /*a360*/  F2FP.BF16.F32.PACK_AB R88, R117, R88 ;  /* 0x000000587558723e */ /* 0x000fe400000010ff */
[----:B------:R-:W-:Y:S02]  /*a370*/  F2FP.BF16.F32.PACK_AB R90, R119, R90 ;  /* 0x0000005a775a723e */ /* 0x000fe400000010ff */
[----:B------:R-:W-:Y:S02]  /*a380*/  SEL R56, R56, R57, P0 ;  /* 0x0000003938387207 */ /* 0x000fe40000000000 */
[----:B------:R-:W-:Y:S02]  /*a390*/  SEL R59, R67, R74, P0 ;  /* 0x0000004a433b7207 */ /* 0x000fe40000000000 */
[C---:B------:R-:W-:Y:S02]  /*a3a0*/  IADD3 R15, P4, R16.reuse, 0x4060, RZ ;  /* 0x00004060100f7810 */ /* 0x040fe40007f9e0ff */
[----:B------:R-:W-:-:S02]  /*a3b0*/  IADD3 R13, P5, R16, 0x8000, RZ ;  /* 0x00008000100d7810 */ /* 0x000fc40007fbe0ff */
[----:B------:R-:W-:Y:S01]  /*a3c0*/  LOP3.LUT R10, R10, R11, RZ, 0x3c, !PT ;  /* 0x0000000b0a0a7212 */ /* 0x000fe200078e3cff */
[----:B------:R-:W-:Y:S01]  /*a3d0*/  IMAD.X R11, RZ, RZ, R17, P6 ;  /* 0x000000ffff0b7224 */ /* 0x000fe200030e0611 */
[----:B------:R-:W-:Y:S02]  /*a3e0*/  SEL R57, R65, R64, P0 ;  /* 0x0000004041397207 */ /* 0x000fe40000000000 */
[----:B------:R-:W-:Y:S02]  /*a3f0*/  SEL R74, R74, R67, P0 ;  /* 0x000000434a4a7207 */ /* 0x000fe40000000000 */
[----:B------:R-:W-:Y:S02]  /*a400*/  SEL R64, R64, R65, P0 ;  /* 0x0000004140407207 */ /* 0x000fe40000000000 */
[----:B------:R-:W-:Y:S02]  /*a410*/  SEL R67, R75, R82, P0 ;  /* 0x000000524b437207 */ /* 0x000fe40000000000 */
[----:B------:R-:W-:-:S02]  /*a420*/  SEL R82, R82, R75, P0 ;  /* 0x0000004b52527207 */ /* 0x000fc40000000000 */
[----:B------:R-:W-:Y:S02]  /*a430*/  SEL R65, R89, R88, P0 ;  /* 0x0000005859417207 */ /* 0x000fe40000000000 */
[----:B------:R-:W-:Y:S02]  /*a440*/  SEL R75, R83, R90, P0 ;  /* 0x0000005a534b7207 */ /* 0x000fe40000000000 */
[----:B------:R-:W-:Y:S02]  /*a450*/  LOP3.LUT R14, R15, 0x380, RZ, 0xc0, !PT ;  /* 0x000003800f0e7812 */ /* 0x000fe400078ec0ff */
[----:B------:R-:W-:Y:S02]  /*a460*/  LOP3.LUT R35, R16, 0x380, RZ, 0xc0, !PT ;  /* 0x0000038010237812 */ /* 0x000fe400078ec0ff */
[----:B--2---:R-:W-:Y:S01]  /*a470*/  LOP3.LUT R5, R4, 0x2, RZ, 0x3c, !PT ;  /* 0x0000000204057812 */ /* 0x004fe200078e3cff */
[----:B------:R-:W-:Y:S01]  /*a480*/  SHFL.IDX PT, R37, R37, R4, 0x1c1f ;  /* 0x001c1f0425257589 */ /* 0x000fe200000e0000 */
[----:B------:R-:W-:-:S02]  /*a490*/  LOP3.LUT R12, R13, 0x380, RZ, 0xc0, !PT ;  /* 0x000003800d0c7812 */ /* 0x000fc400078ec0ff */
[----:B------:R-:W-:Y:S01]  /*a4a0*/  SEL R88, R88, R89, P0 ;  /* 0x0000005958587207 */ /* 0x000fe20000000000 */
[----:B------:R-:W1:Y:S01]  /*a4b0*/  SHFL.IDX PT, R36, R36, R5, 0x1c1f ;  /* 0x001c1f0524247589 */ /* 0x000e6200000e0000 */
[----:B------:R-:W-:Y:S02]  /*a4c0*/  SEL R90, R90, R83, P0 ;  /* 0x000000535a5a7207 */ /* 0x000fe40000000000 */
[----:B------:R-:W-:Y:S01]  /*a4d0*/  MOV R76, R10 ;  /* 0x0000000a004c7202 */ /* 0x000fe20000000f00 */
[----:B------:R-:W-:Y:S01]  /*a4e0*/  SHFL.IDX PT, R69, R69, R4, 0x1c1f ;  /* 0x001c1f0445457589 */ /* 0x000fe200000e0000 */
[----:B------:R-:W-:Y:S02]  /*a4f0*/  MOV R20, R8 ;  /* 0x0000000800147202 */ /* 0x000fe40000000f00 */
[----:B------:R-:W-:Y:S01]  /*a500*/  SHF.R.U64 R14, R14, 0x3, RZ ;  /* 0x000000030e0e7819 */ /* 0x000fe200000012ff */
[----:B------:R-:W2:Y:S01]  /*a510*/  SHFL.IDX PT, R54, R54, R5, 0x1c1f ;  /* 0x001c1f0536367589 */ /* 0x000ea200000e0000 */
[----:B------:R-:W-:-:S02]  /*a520*/  SHF.R.U64 R35, R35, 0x3, RZ ;  /* 0x0000000323237819 */ /* 0x000fc400000012ff */
[----:B------:R-:W-:Y:S01]  /*a530*/  SHF.R.U64 R12, R12, 0x3, RZ ;  /* 0x000000030c0c7819 */ /* 0x000fe200000012ff */
[----:B------:R-:W-:Y:S01]  /*a540*/  SHFL.IDX PT, R39, R39, R4, 0x1c1f ;  /* 0x001c1f0427277589 */ /* 0x000fe200000e0000 */
[----:B------:R-:W-:Y:S01]  /*a550*/  LOP3.LUT R14, R14, R15, RZ, 0x3c, !PT ;  /* 0x0000000f0e0e7212 */ /* 0x000fe200078e3cff */
[--C-:B------:R-:W-:Y:S01]  /*a560*/  IMAD.X R15, RZ, RZ, R17.reuse, P4 ;  /* 0x000000ffff0f7224 */ /* 0x100fe200020e0611 */
[----:B------:R-:W-:Y:S01]  /*a570*/  LOP3.LUT R34, R35, R16, RZ, 0x3c, !PT ;  /* 0x0000001023227212 */ /* 0x000fe200078e3cff */
[----:B------:R-:W3:Y:S01]  /*a580*/  SHFL.IDX PT, R38, R38, R5, 0x1c1f ;  /* 0x001c1f0526267589 */ /* 0x000ee200000e0000 */
[----:B------:R-:W-:Y:S01]  /*a590*/  LOP3.LUT R12, R12, R13, RZ, 0x3c, !PT ;  /* 0x0000000d0c0c7212 */ /* 0x000fe200078e3cff */
[--C-:B------:R-:W-:Y:S01]  /*a5a0*/  IMAD.MOV.U32 R35, RZ, RZ, R17.reuse ;  /* 0x000000ffff237224 */ /* 0x100fe200078e0011 */
[----:B------:R-:W-:Y:S01]  /*a5b0*/  MOV R83, R14 ;  /* 0x0000000e00537202 */ /* 0x000fe20000000f00 */
[----:B------:R-:W-:Y:S01]  /*a5c0*/  SHFL.IDX PT, R71, R71, R4, 0x1c1f ;  /* 0x001c1f0447477589 */ /* 0x000fe200000e0000 */
[----:B------:R-:W-:Y:S01]  /*a5d0*/  IMAD.X R13, RZ, RZ, R17, P5 ;  /* 0x000000ffff0d7224 */ /* 0x000fe200028e0611 */
[----:B------:R-:W-:-:S02]  /*a5e0*/  MOV R33, R32 ;  /* 0x0000002000217202 */ /* 0x000fc40000000f00 */
[----:B------:R-:W4:Y:S01]  /*a5f0*/  SHFL.IDX PT, R60, R60, R5, 0x1c1f ;  /* 0x001c1f053c3c7589 */ /* 0x000f2200000e0000 */
[----:B-1----:R-:W-:Y:S02]  /*a600*/  SEL R8, R37, R36, P0 ;  /* 0x0000002425087207 */ /* 0x002fe40000000000 */
[----:B------:R-:W-:Y:S01]  /*a610*/  SEL R10, R36, R37, P0 ;  /* 0x00000025240a7207 */ /* 0x000fe20000000000 */
[----:B------:R-:W-:Y:S01]  /*a620*/  SHFL.IDX PT, R45, R45, R4, 0x1c1f ;  /* 0x001c1f042d2d7589 */ /* 0x000fe200000e0000 */
[----:B------:R-:W1:Y:S01]  /*a630*/  LDC.64 R36, c[0x0][0xb78] ;  /* 0x0002de00ff247b82 */ /* 0x000e620000000a00 */
[----:B------:R-:W-:Y:S02]  /*a640*/  MOV R34, R34 ;  /* 0x0000002200227202 */ /* 0x000fe40000000f00 */
[----:B------:R-:W-:Y:S01]  /*a650*/  SHFL.IDX PT, R73, R73, R4, 0x1c1f ;  /* 0x001c1f0449497589 */ /* 0x000fe200000e0000 */
[----:B------:R-:W-:Y:S02]  /*a660*/  MOV R78, R12 ;  /* 0x0000000c004e7202 */ /* 0x000fe40000000f00 */
[----:B--2---:R-:W-:Y:S01]  /*a670*/  SEL R9, R69, R54, P0 ;  /* 0x0000003645097207 */ /* 0x004fe20000000000 */
[----:B------:R-:W2:Y:S01]  /*a680*/  SHFL.IDX PT, R44, R44, R5, 0x1c1f ;  /* 0x001c1f052c2c7589 */ /* 0x000ea200000e0000 */
[----:B------:R-:W-:-:S02]  /*a690*/  SEL R11, R54, R69, P0 ;  /* 0x00000045360b7207 */ /* 0x000fc40000000000 */
[----:B------:R-:W-:Y:S01]  /*a6a0*/  MOV R87, R26 ;  /* 0x0000001a00577202 */ /* 0x000fe20000000f00 */
[----:B------:R-:W5:Y:S01]  /*a6b0*/  SHFL.IDX PT, R62, R62, R5, 0x1c1f ;  /* 0x001c1f053e3e7589 */ /* 0x000f6200000e0000 */
[----:B---3--:R-:W-:Y:S02]  /*a6c0*/  SEL R12, R39, R38, P0 ;  /* 0x00000026270c7207 */ /* 0x008fe40000000000 */
[----:B------:R-:W-:Y:S01]  /*a6d0*/  SEL R14, R38, R39, P0 ;  /* 0x00000027260e7207 */ /* 0x000fe20000000000 */
[----:B------:R-:W-:Y:S01]  /*a6e0*/  BAR.SYNC.DEFER_BLOCKING 0x1, 0x100 ;  /* 0x0044000000007b1d */ /* 0x000fe20000010000 */
[----:B------:R-:W-:Y:S02]  /*a6f0*/  MOV R86, R24 ;  /* 0x0000001800567202 */ /* 0x000fe40000000f00 */
[----:B------:R-:W-:Y:S02]  /*a700*/  MOV R91, R30 ;  /* 0x0000001e005b7202 */ /* 0x000fe40000000f00 */
[----:B----4-:R-:W-:-:S02]  /*a710*/  SEL R13, R71, R60, P0 ;  /* 0x0000003c470d7207 */ /* 0x010fc40000000000 */
[----:B------:R-:W-:Y:S01]  /*a720*/  SEL R15, R60, R71, P0 ;  /* 0x000000473c0f7207 */ /* 0x000fe20000000000 */
[----:B------:R-:W-:Y:S01]  /*a730*/  SHFL.IDX PT, R47, R47, R4, 0x1c1f ;  /* 0x001c1f042f2f7589 */ /* 0x000fe200000e0000 */
[----:B------:R-:W-:Y:S01]  /*a740*/  MOV R89, R28 ;  /* 0x0000001c00597202 */ /* 0x000fe20000000f00 */
[----:B-1----:R-:W-:Y:S01]  /*a750*/  IMAD.WIDE.U32 R6, R36, UR44, R6 ;  /* 0x0000002c24067c25 */ /* 0x002fe2000f8e0006 */
[C---:B------:R-:W-:Y:S01]  /*a760*/  ISETP.GE.OR P1, PT, R93.reuse, UR5, P1 ;  /* 0x000000055d007c0c */ /* 0x040fe20008f26670 */
[----:B------:R-:W-:Y:S01]  /*a770*/  SHFL.IDX PT, R77, R77, R4, 0x1c1f ;  /* 0x001c1f044d4d7589 */ /* 0x000fe200000e0000 */
[----:B------:R-:W-:-:S03]  /*a780*/  IADD3 R6, P3, R93, R6, RZ ;  /* 0x000000065d067210 */ /* 0x000fc60007f7e0ff */
[----:B------:R-:W1:Y:S01]  /*a790*/  SHFL.IDX PT, R46, R46, R5, 0x1c1f ;  /* 0x001c1f052e2e7589 */ /* 0x000e6200000e0000 */
[----:B--2---:R-:W-:Y:S02]  /*a7a0*/  SEL R24, R45, R44, P0 ;  /* 0x0000002c2d187207 */ /* 0x004fe40000000000 */
[----:B------:R-:W-:Y:S01]  /*a7b0*/  SEL R26, R44, R45, P0 ;  /* 0x0000002d2c1a7207 */ /* 0x000fe20000000000 */
[----:B------:R-:W2:Y:S01]  /*a7c0*/  SHFL.IDX PT, R68, R68, R5, 0x1c1f ;  /* 0x001c1f0544447589 */ /* 0x000ea200000e0000 */
[----:B-----5:R-:W-:Y:S02]  /*a7d0*/  SEL R25, R73, R62, P0 ;  /* 0x0000003e49197207 */ /* 0x020fe40000000000 */
[----:B------:R-:W-:Y:S01]  /*a7e0*/  SEL R27, R62, R73, P0 ;  /* 0x000000493e1b7207 */ /* 0x000fe20000000000 */
[----:B------:R-:W-:Y:S04]  /*a7f0*/  SHFL.IDX PT, R53, R53, R4, 0x1c1f ;  /* 0x001c1f0435357589 */ /* 0x000fe800000e0000 */
[----:B------:R-:W-:Y:S04]  /*a800*/  SHFL.IDX PT, R79, R79, R4, 0x1c1f ;  /* 0x001c1f044f4f7589 */ /* 0x000fe800000e0000 */
[----:B------:R-:W3:Y:S04]  /*a810*/  SHFL.IDX PT, R52, R52, R5, 0x1c1f ;  /* 0x001c1f0534347589 */ /* 0x000ee800000e0000 */
[----:B------:R-:W4:Y:S04]  /*a820*/  SHFL.IDX PT, R70, R70, R5, 0x1c1f ;  /* 0x001c1f0546467589 */ /* 0x000f2800000e0000 */
[----:B------:R-:W-:Y:S01]  /*a830*/  SHFL.IDX PT, R55, R55, R4, 0x1c1f ;  /* 0x001c1f0437377589 */ /* 0x000fe200000e0000 */
[----:B-1----:R-:W-:-:S02]  /*a840*/  SEL R28, R47, R46, P0 ;  /* 0x0000002e2f1c7207 */ /* 0x002fc40000000000 */
[----:B------:R-:W-:Y:S01]  /*a850*/  SEL R30, R46, R47, P0 ;  /* 0x0000002f2e1e7207 */ /* 0x000fe20000000000 */
[----:B------:R-:W-:Y:S01]  /*a860*/  SHFL.IDX PT, R81, R81, R4, 0x1c1f ;  /* 0x001c1f0451517589 */ /* 0x000fe200000e0000 */
[----:B--2---:R-:W-:Y:S02]  /*a870*/  SEL R29, R77, R68, P0 ;  /* 0x000000444d1d7207 */ /* 0x004fe40000000000 */
[----:B------:R-:W-:Y:S01]  /*a880*/  SEL R31, R68, R77, P0 ;  /* 0x0000004d441f7207 */ /* 0x000fe20000000000 */
[----:B------:R-:W1:Y:S04]  /*a890*/  SHFL.IDX PT, R40, R40, R5, 0x1c1f ;  /* 0x001c1f0528287589 */ /* 0x000e6800000e0000 */
[----:B------:R-:W2:Y:S04]  /*a8a0*/  SHFL.IDX PT, R42, R42, R5, 0x1c1f ;  /* 0x001c1f052a2a7589 */ /* 0x000ea800000e0000 */
[----:B------:R-:W-:Y:S01]  /*a8b0*/  SHFL.IDX PT, R41, R41, R4, 0x1c1f ;  /* 0x001c1f0429297589 */ /* 0x000fe200000e0000 */
[----:B---3--:R-:W-:-:S03]  /*a8c0*/  SEL R32, R53, R52, P0 ;  /* 0x0000003435207207 */ /* 0x008fc60000000000 */
[----:B------:R-:W-:Y:S01]  /*a8d0*/  SHFL.IDX PT, R85, R85, R4, 0x1c1f ;  /* 0x001c1f0455557589 */ /* 0x000fe200000e0000 */
[----:B----4-:R-:W-:-:S03]  /*a8e0*/  SEL R35, R70, R79, P0 ;  /* 0x0000004f46237207 */ /* 0x010fc60000000000 */
[----:B------:R-:W3:Y:S04]  /*a8f0*/  SHFL.IDX PT, R48, R48, R5, 0x1c1f ;  /* 0x001c1f0530307589 */ /* 0x000ee800000e0000 */
[----:B------:R-:W4:Y:S04]  /*a900*/  SHFL.IDX PT, R50, R50, R5, 0x1c1f ;  /* 0x001c1f0532327589 */ /* 0x000f2800000e0000 */
[----:B------:R-:W-:Y:S04]  /*a910*/  SHFL.IDX PT, R49, R49, R4, 0x1c1f ;  /* 0x001c1f0431317589 */ /* 0x000fe800000e0000 */
[----:B------:R-:W-:Y:S04]  /*a920*/  SHFL.IDX PT, R43, R43, R4, 0x1c1f ;  /* 0x001c1f042b2b7589 */ /* 0x000fe800000e0000 */
[----:B------:R-:W5:Y:S04]  /*a930*/  SHFL.IDX PT, R56, R56, R5, 0x1c1f ;  /* 0x001c1f0538387589 */ /* 0x000f6800000e0000 */
[----:B------:R-:W5:Y:S04]  /*a940*/  SHFL.IDX PT, R58, R58, R5, 0x1c1f ;  /* 0x001c1f053a3a7589 */ /* 0x000f6800000e0000 */
[----:B------:R-:W-:Y:S04]  /*a950*/  SHFL.IDX PT, R57, R57, R4, 0x1c1f ;  /* 0x001c1f0439397589 */ /* 0x000fe800000e0000 */
[----:B------:R-:W-:Y:S04]  /*a960*/  SHFL.IDX PT, R51, R51, R4, 0x1c1f ;  /* 0x001c1f0433337589 */ /* 0x000fe800000e0000 */
[----:B------:R-:W-:Y:S04]  /*a970*/  SHFL.IDX PT, R64, R64, R5, 0x1c1f ;  /* 0x001c1f0540407589 */ /* 0x000fe800000e0000 */
[----:B------:R-:W-:Y:S04]  /*a980*/  SHFL.IDX PT, R66, R66, R5, 0x1c1f ;  /* 0x001c1f0542427589 */ /* 0x000fe800000e0000 */
[----:B------:R-:W-:Y:S04]  /*a990*/  SHFL.IDX PT, R61, R61, R4, 0x1c1f ;  /* 0x001c1f043d3d7589 */ /* 0x000fe800000e0000 */
[----:B------:R-:W-:Y:S04]  /*a9a0*/  SHFL.IDX PT, R59, R59, R4, 0x1c1f ;  /* 0x001c1f043b3b7589 */ /* 0x000fe800000e0000 */
[----:B------:R-:W5:Y:S04]  /*a9b0*/  SHFL.IDX PT, R72, R72, R5, 0x1c1f ;  /* 0x001c1f0548487589 */ /* 0x000f6800000e0000 */
[----:B------:R-:W5:Y:S04]  /*a9c0*/  SHFL.IDX PT, R74, R74, R5, 0x1c1f ;  /* 0x001c1f054a4a7589 */ /* 0x000f6800000e0000 */
[----:B------:R-:W-:Y:S04]  /*a9d0*/  SHFL.IDX PT, R63, R63, R4, 0x1c1f ;  /* 0x001c1f043f3f7589 */ /* 0x000fe800000e0000 */
[----:B------:R-:W-:Y:S04]  /*a9e0*/  SHFL.IDX PT, R67, R67, R4, 0x1c1f ;  /* 0x001c1f0443437589 */ /* 0x000fe800000e0000 */
[----:B------:R-:W5:Y:S04]  /*a9f0*/  SHFL.IDX PT, R80, R80, R5, 0x1c1f ;  /* 0x001c1f0550507589 */ /* 0x000f6800000e0000 */
[----:B------:R-:W5:Y:S04]  /*aa00*/  SHFL.IDX PT, R82, R82, R5, 0x1c1f ;  /* 0x001c1f0552527589 */ /* 0x000f6800000e0000 */
[----:B------:R-:W-:Y:S04]  /*aa10*/  SHFL.IDX PT, R65, R65, R4, 0x1c1f ;  /* 0x001c1f0441417589 */ /* 0x000fe800000e0000 */
[----:B------:R1:W-:Y:S04]  /*aa20*/  SHFL.IDX PT, R75, R75, R4, 0x1c1f ;  /* 0x001c1f044b4b7589 */ /* 0x0003e800000e0000 */
[----:B------:R-:W-:Y:S04]  /*aa30*/  SHFL.IDX PT, R88, R88, R5, 0x1c1f ;  /* 0x001c1f0558587589 */ /* 0x000fe800000e0000 */
[----:B------:R2:W5:Y:S01]  /*aa40*/  SHFL.IDX PT, R90, R90, R5, 0x1c1f ;  /* 0x001c1f055a5a7589 */ /* 0x00056200000e0000 */
[----:B-1----:R-:W-:Y:S01]  /*aa50*/  IMAD R4, R36, UR4, RZ ;  /* 0x0000000424047c24 */ /* 0x002fe2000f8e02ff */
[----:B------:R-:W-:-:S02]  /*aa60*/  ULDC.64 UR4, c[0x0][0xb40] ;  /* 0x0002d00000047ab9 */ /* 0x000fc40000000a00 */
[----:B------:R1:W-:Y:S01]  /*aa70*/  STSM.16.M88.4 [R34], R8 ;  /* 0x0000000822007844 */ /* 0x0003e20000000200 */
[----:B------:R-:W-:-:S03]  /*aa80*/  IMAD R4, R37, UR44, R4 ;  /* 0x0000002c25047c24 */ /* 0x000fc6000f8e0204 */
[----:B------:R3:W-:Y:S01]  /*aa90*/  STSM.16.M88.4 [R33], R12 ;  /* 0x0000000c21007844 */ /* 0x0007e20000000200 */
[----:B--2---:R-:W-:-:S03]  /*aaa0*/  SHF.R.S32.HI R5, RZ, 0x1f, R93 ;  /* 0x0000001fff057819 */ /* 0x004fc6000001145d */
        /* <DEDUP_REMOVED lines=8> */
[----:B---3--:R-:W-:Y:S02]  /*ab30*/  SEL R33, R79, R70, P0 ;  /* 0x000000464f217207 */ /* 0x008fe40000000000 */
[----:B------:R-:W-:Y:S02]  /*ab40*/  SEL R10, R40, R55, P0 ;  /* 0x00000037280a7207 */ /* 0x000fe40000000000 */
[----:B------:R-:W-:Y:S01]  /*ab50*/  SEL R9, R81, R42, P0 ;  /* 0x0000002a51097207 */ /* 0x000fe20000000000 */
[----:B------:R-:W-:Y:S01]  /*ab60*/  STSM.16.M88.4 [R87], R32 ;  /* 0x0000002057007844 */ /* 0x000fe20000000200 */
[----:B------:R-:W-:-:S02]  /*ab70*/  SEL R11, R42, R81, P0 ;  /* 0x000000512a0b7207 */ /* 0x000fc40000000000 */
[----:B------:R-:W-:Y:S02]  /*ab80*/  SEL R12, R41, R48, P0 ;  /* 0x00000030290c7207 */ /* 0x000fe40000000000 */
[----:B------:R-:W-:Y:S01]  /*ab90*/  SEL R14, R48, R41, P0 ;  /* 0x00000029300e7207 */ /* 0x000fe20000000000 */
[----:B------:R1:W-:Y:S01]  /*aba0*/  STSM.16.M88.4 [R86], R8 ;  /* 0x0000000856007844 */ /* 0x0003e20000000200 */
[----:B----4-:R-:W-:Y:S02]  /*abb0*/  SEL R13, R85, R50, P0 ;  /* 0x00000032550d7207 */ /* 0x010fe40000000000 */
[----:B------:R-:W-:Y:S02]  /*abc0*/  SEL R15, R50, R85, P0 ;  /* 0x00000055320f7207 */ /* 0x000fe40000000000 */
[----:B-----5:R-:W-:Y:S02]  /*abd0*/  SEL R24, R49, R56, P0 ;  /* 0x0000003831187207 */ /* 0x020fe40000000000 */
[----:B------:R-:W-:Y:S01]  /*abe0*/  SEL R26, R56, R49, P0 ;  /* 0x00000031381a7207 */ /* 0x000fe20000000000 */
[----:B------:R3:W-:Y:S01]  /*abf0*/  STSM.16.M88.4 [R84], R12 ;  /* 0x0000000c54007844 */ /* 0x0007e20000000200 */
[----:B------:R-:W-:-:S02]  /*ac00*/  SEL R25, R43, R58, P0 ;  /* 0x0000003a2b197207 */ /* 0x000fc40000000000 */
[----:B------:R-:W-:Y:S02]  /*ac10*/  SEL R27, R58, R43, P0 ;  /* 0x0000002b3a1b7207 */ /* 0x000fe40000000000 */
[----:B--2---:R-:W-:Y:S02]  /*ac20*/  SEL R28, R61, R72, P0 ;  /* 0x000000483d1c7207 */ /* 0x004fe40000000000 */
        /* <DEDUP_REMOVED lines=9> */
[----:B---3--:R-:W-:Y:S02]  /*acc0*/  SEL R12, R63, R80, P0 ;  /* 0x000000503f0c7207 */ /* 0x008fe40000000000 */
        /* <DEDUP_REMOVED lines=39> */
[----:B------:R1:W-:Y:S01]  /*af40*/  UTMASTG.5D [UR40], [UR4] ;  /* 0x00000028040073b5 */ /* 0x0003e20008020000 */
[----:B------:R-:W-:-:S02]  /*af50*/  UMOV UR8, 0x1 ;  /* 0x0000000100087882 */ /* 0x000fc40000000000 */
[----:B------:R-:W-:Y:S02]  /*af60*/  UPRMT UR7, URZ, 0x654, UR6 ;  /* 0x000006543f077896 */ /* 0x000fe40008000006 */
[----:B------:R-:W-:Y:S01]  /*af70*/  UPRMT UR6, UR8, 0x654, UR6 ;  /* 0x0000065408067896 */ /* 0x000fe20008000006 */
[----:B------:R0:W-:Y:S01]  /*af80*/  UTMACMDFLUSH ;  /* 0x00000000000079b7 */ /* 0x0001e20000000000 */
[----:B------:R-:W-:-:S05]  /*af90*/  DEPBAR.LE SB0, 0x0 ;  /* 0x000080000000791a */ /* 0x000fca0000000000 */
[----:B------:R-:W-:Y:S02]  /*afa0*/  SYNCS.ARRIVE.TRANS64.RED.A1T0 RZ, [UR7], RZ ;  /* 0x000000ffffff79a7 */ /* 0x000fe40008100407 */
[----:B-1----:R-:W-:Y:S03]  /*afb0*/  SYNCS.ARRIVE.TRANS64.RED.A1T0 RZ, [UR6], RZ ;  /* 0x000000ffffff79a7 */ /* 0x002fe60008100406 */
.L_x_2917:
[----:B------:R-:W-:Y:S05]  /*afc0*/  BSYNC B0 ;  /* 0x0000000000007941 */ /* 0x000fea0003800000 */
.L_x_2916:
        /* <DEDUP_REMOVED lines=10> */
.L_x_2890:
[----:B------:R-:W-:-:S08]  /*b070*/  NOP ;  /* 0x0000000000007918 */ /* 0x000fd00000000000 */
[----:B--2---:R-:W1:-:S00]  /*b080*/  USETMAXREG.DEALLOC.CTAPOOL 0x18 ;  /* 0x00000018000079c8 */ /* 0x004e4000080e0500 */
[----:B-1----:R-:W1:Y:S01]  /*b090*/  LDC R2, c[0x0][0xda4] ;  /* 0x00036900ff027b82 */ /* 0x002e620000000800 */
[----:B------:R-:W-:Y:S01]  /*b0a0*/  IMAD.MOV.U32 R0, RZ, RZ, 0x1 ;  /* 0x00000001ff007424 */ /* 0x000fe200078e00ff */
[----:B------:R2:W-:Y:S01]  /*b0b0*/  STL [R1], RZ ;  /* 0x000000ff01007387 */ /* 0x0005e20000100800 */
[----:B------:R-:W-:-:S03]  /*b0c0*/  UMOV UR47, 0x1 ;  /* 0x00000001002f7882 */ /* 0x000fc60000000000 */
[----:B------:R2:W-:Y:S01]  /*b0d0*/  STL [R1+0x4], R0 ;  /* 0x0000040001007387 */ /* 0x0005e20000100800 */
[----:B-1----:R-:W-:-:S13]  /*b0e0*/  ISETP.LE.AND P0, PT, R2, UR49, PT ;  /* 0x0000003102007c0c */ /* 0x002fda000bf03270 */
[----:B--2---:R-:W-:Y:S05]  /*b0f0*/  @P0 BRA `(.L_x_2919) ;  /* 0x0000003800d40947 */ /* 0x004fea0003800000 */
[----:B------:R-:W2:Y:S01]  /*b100*/  LDL.LU R4, [R1+0xc] ;  /* 0x00000c0001047983 */ /* 0x000ea20000300800 */
[----:B------:R-:W1:Y:S02]  /*b110*/  S2R R8, SR_TID.X ;  /* 0x0000000000087919 */ /* 0x000e640000002100 */
[C---:B-1----:R-:W-:Y:S01]  /*b120*/  LOP3.LUT R6, R8.reuse, 0x7f, RZ, 0xc0, !PT ;  /* 0x0000007f08067812 */ /* 0x042fe200078ec0ff */
[----:B------:R-:W-:Y:S01]  /*b130*/  IMAD.SHL.U32 R18, R8, 0x40, RZ ;  /* 0x0000004008127824 */ /* 0x000fe200078e00ff */
[----:B------:R-:W-:Y:S02]  /*b140*/  SHF.R.U32.HI R0, RZ, 0x1, R8 ;  /* 0x00000001ff007819 */ /* 0x000fe40000011608 */
[----:B------:R-:W-:Y:S02]  /*b150*/  ISETP.NE.AND P1, PT, R6, RZ, PT ;  /* 0x000000ff0600720c */ /* 0x000fe40003f25270 */
[----:B------:R-:W-:Y:S02]  /*b160*/  LOP3.LUT R3, R18, 0x180, RZ, 0xc0, !PT ;  /* 0x0000018012037812 */ /* 0x000fe400078ec0ff */
[----:B------:R-:W-:-:S02]  /*b170*/  LOP3.LUT P0, RZ, R8, 0x1f, RZ, 0xc0, !PT ;  /* 0x0000001f08ff7812 */ /* 0x000fc4000780c0ff */
[----:B------:R-:W-:Y:S01]  /*b180*/  LOP3.LUT R0, R3, 0x30, R0, 0xf8, !PT ;  /* 0x0000003003007812 */ /* 0x000fe200078ef800 */
[----:B------:R-:W-:Y:S01]  /*b190*/  IMAD.SHL.U32 R3, R8, 0x8, RZ ;  /* 0x0000000808037824 */ /* 0x000fe200078e00ff */
[C---:B------:R-:W-:Y:S01]  /*b1a0*/  ISETP.NE.OR P0, PT, R6.reuse, RZ, !P0 ;  /* 0x000000ff0600720c */ /* 0x040fe20004705670 */
[----:B------:R-:W-:-:S03]  /*b1b0*/  IMAD.SHL.U32 R2, R6, 0x10, RZ ;  /* 0x0000001006027824 */ /* 0x000fc600078e00ff */
[----:B------:R-:W-:Y:S01]  /*b1c0*/  LOP3.LUT R3, R0, 0x30, R3, 0x78, !PT ;  /* 0x0000003000037812 */ /* 0x000fe200078e7803 */
[----:B------:R-:W-:Y:S01]  /*b1d0*/  IMAD.SHL.U32 R0, R8, 0x20, RZ ;  /* 0x0000002008007824 */ /* 0x000fe200078e00ff */
[----:B------:R-:W-:-:S04]  /*b1e0*/  LOP3.LUT R5, R2, 0x600, RZ, 0xc0, !PT ;  /* 0x0000060002057812 */ /* 0x000fc800078ec0ff */
[--C-:B------:R-:W-:Y:S02]  /*b1f0*/  LOP3.LUT R5, R5, 0x60, R0.reuse, 0xf8, !PT ;  /* 0x0000006005057812 */ /* 0x100fe400078ef800 */
[----:B------:R-:W-:Y:S02]  /*b200*/  LOP3.LUT R2, R0, 0x80, RZ, 0xc0, !PT ;  /* 0x0000008000027812 */ /* 0x000fe400078ec0ff */
[----:B------:R-:W-:Y:S01]  /*b210*/  LOP3.LUT R5, R5, 0x100, R0, 0xf8, !PT ;  /* 0x0000010005057812 */ /* 0x000fe200078ef800 */
[----:B------:R-:W-:Y:S01]  /*b220*/  IMAD.MOV.U32 R0, RZ, RZ, 0x1 ;  /* 0x00000001ff007424 */ /* 0x000fe200078e00ff */
[----:B------:R-:W-:Y:S01]  /*b230*/  LOP3.LUT R2, R2, 0x10, R8, 0xf8, !PT ;  /* 0x0000001002027812 */ /* 0x000fe200078ef808 */
[----:B------:R-:W-:Y:S01]  /*b240*/  IMAD.SHL.U32 R7, R8, 0x4, RZ ;  /* 0x0000000408077824 */ /* 0x000fe200078e00ff */
[----:B------:R-:W-:-:S04]  /*b250*/  LOP3.LUT R18, R3, 0x640, R18, 0xf8, !PT ;  /* 0x0000064003127812 */ /* 0x000fc800078ef812 */
[----:B------:R-:W-:Y:S01]  /*b260*/  LOP3.LUT R2, R2, 0x10, R7, 0x78, !PT ;  /* 0x0000001002027812 */ /* 0x000fe200078e7807 */
[----:B------:R-:W-:-:S03]  /*b270*/  ULOP3.LUT UR43, UR46, 0x1, URZ, 0xfc, !UPT ;  /* 0x000000012e2b7892 */ /* 0x000fc6000f8efc3f */
[----:B------:R-:W-:Y:S01]  /*b280*/  LOP3.LUT R17, R5, R2, RZ, 0xfc, !PT ;  /* 0x0000000205117212 */ /* 0x000fe200078efcff */
[----:B------:R-:W-:Y:S01]  /*b290*/  ULOP3.LUT UR48, UR46, 0x2, URZ, 0xfc, !UPT ;  /* 0x000000022e307892 */ /* 0x000fe2000f8efc3f */
[----:B------:R-:W-:Y:S01]  /*b2a0*/  ULDC.64 UR52, c[0x0][0x198] ;  /* 0x0000660000347ab9 */ /* 0x000fe20000000a00 */
[----:B------:R-:W-:Y:S01]  /*b2b0*/  ULDC UR44, c[0x0][0xc] ;  /* 0x00000300002c7ab9 */ /* 0x000fe20000000800 */
[----:B------:R-:W-:Y:S01]  /*b2c0*/  UMOV UR47, URZ ;  /* 0x0000003f002f7c82 */ /* 0x000fe20008000000 */
[----:B--2---:R-:W-:-:S04]  /*b2d0*/  LOP3.LUT R4, R4, 0xfffffffe, RZ, 0xc0, !PT ;  /* 0xfffffffe04047812 */ /* 0x004fc800078ec0ff */
[----:B------:R-:W-:-:S04]  /*b2e0*/  @P1 LOP3.LUT R4, R4, 0x1, RZ, 0xfc, !PT ;  /* 0x0000000104041812 */ /* 0x000fc800078efcff */
[----:B------:R-:W-:-:S04]  /*b2f0*/  LOP3.LUT R4, R4, 0xfffffffd, RZ, 0xc0, !PT ;  /* 0xfffffffd04047812 */ /* 0x000fc800078ec0ff */
[----:B------:R-:W-:-:S05]  /*b300*/  @P0 LOP3.LUT R4, R4, 0x2, RZ, 0xfc, !PT ;  /* 0x0000000204040812 */ /* 0x000fca00078efcff */
[----:B------:R1:W-:Y:S04]  /*b310*/  STL [R1+0xc], R4 ;  /* 0x00000c0401007387 */ /* 0x0003e80000100800 */
[----:B------:R1:W-:Y:S04]  /*b320*/  STL [R1], RZ ;  /* 0x000000ff01007387 */ /* 0x0003e80000100800 */
[----:B------:R1:W-:Y:S02]  /*b330*/  STL [R1+0x4], R0 ;  /* 0x0000040001007387 */ /* 0x0003e40000100800 */
.L_x_2971:
        /* <DEDUP_REMOVED lines=32> */
[----:B-1----:R-:W-:Y:S10]  /*b540*/  @!P0 BRA `(.L_x_2920) ;  /* 0x0000000000408947 */ /* 0x002ff40003800000 */
[----:B------:R-:W-:Y:S01]  /*b550*/  MOV R2, 0x0 ;  /* 0x0000000000027802 */ /* 0x000fe20000000f00 */
[----:B------:R-:W-:Y:S01]  /*b560*/  ULDC.64 UR6, c[0x4][0x1c8] ;  /* 0x0100720000067ab9 */ /* 0x000fe20000000a00 */
[----:B------:R-:W-:Y:S01]  /*b570*/  ULDC.64 UR8, c[0x4][0x1d0] ;  /* 0x0100740000087ab9 */ /* 0x000fe20000000a00 */
[----:B------:R-:W-:Y:S01]  /*b580*/  ULDC.64 UR4, c[0x4][0xd8] ;  /* 0x0100360000047ab9 */ /* 0x000fe20000000a00 */
[----:B-1----:R-:W-:Y:S02]  /*b590*/  IMAD.U32 R4, RZ, RZ, UR6 ;  /* 0x00000006ff047e24 */ /* 0x002fe4000f8e00ff */
        /* <DEDUP_REMOVED lines=11> */
.L_x_2920:
        /* <DEDUP_REMOVED lines=8> */
[----:B--2---:R-:W-:Y:S01]  /*b6d0*/  MOV R2, 0x0 ;  /* 0x0000000000027802 */ /* 0x004fe20000000f00 */
        /* <DEDUP_REMOVED lines=15> */
.L_x_2921:
[----:B-1----:R-:W-:-:S04]  /*b7d0*/  IMAD.U32 R0, RZ, RZ, UR40 ;  /* 0x00000028ff007e24 */ /* 0x002fc8000f8e00ff */
[----:B------:R-:W-:-:S05]  /*b7e0*/  VIADD R16, R0, 0x200 ;  /* 0x0000020000107836 */ /* 0x000fca0000000000 */
        /* <DEDUP_REMOVED lines=18> */
.L_x_2922:
        /* <DEDUP_REMOVED lines=18> */
.L_x_2923:
[----:B------:R-:W-:Y:S01]  /*ba30*/  ULDC.64 UR4, c[0x0][0x9f8] ;  /* 0x00027e0000047ab9 */ /* 0x000fe20000000a00 */
[----:B------:R-:W-:Y:S01]  /*ba40*/  IMAD.U32 R5, RZ, RZ, UR39 ;  /* 0x00000027ff057e24 */ /* 0x000fe2000f8e00ff */
[----:B------:R-:W-:Y:S01]  /*ba50*/  ISETP.NE.U32.AND P0, PT, RZ, UR4, PT ;  /* 0x00000004ff007c0c */ /* 0x000fe2000bf05070 */
[----:B------:R-:W-:Y:S01]  /*ba60*/  IMAD.U32 R4, RZ, RZ, UR39 ;  /* 0x00000027ff047e24 */ /* 0x000fe2000f8e00ff */
[----:B------:R-:W1:Y:S01]  /*ba70*/  S2R R19, SR_TID.X ;  /* 0x0000000000137919 */ /* 0x000e620000002100 */
[----:B------:R-:W3:Y:S01]  /*ba80*/  LDC R0, c[0x0][0x428] ;  /* 0x00010a00ff007b82 */ /* 0x000ee20000000800 */
[----:B------:R-:W-:-:S07]  /*ba90*/  ISETP.NE.AND.EX P0, PT, RZ, UR5, PT, P0 ;  /* 0x00000005ff007c0c */ /* 0x000fce000bf05300 */
[----:B------:R-:W4:Y:S08]  /*baa0*/  LDC R6, c[0x0][0xda8] ;  /* 0x00036a00ff067b82 */ /* 0x000f300000000800 */
[----:B--2---:R-:W2:Y:S01]  /*bab0*/  @P0 LDC.64 R2, c[0x0][0x9f8] ;  /* 0x00027e00ff020b82 */ /* 0x004ea20000000a00 */
[----:B------:R-:W5:Y:S01]  /*bac0*/  S2R R8, SR_TID.X ;  /* 0x0000000000087919 */ /* 0x000f620000002100 */
[----:B-1----:R-:W-:Y:S01]  /*bad0*/  LOP3.LUT R19, R19, 0x7f, RZ, 0xc0, !PT ;  /* 0x0000007f13137812 */ /* 0x002fe200078ec0ff */
[----:B--2---:R-:W-:-:S05]  /*bae0*/  @P0 IMAD.WIDE R2, R5, 0x4, R2 ;  /* 0x0000000405020825 */ /* 0x004fca00078e0202 */
[----:B------:R1:W2:Y:S01]  /*baf0*/  @P0 LDG.E R4, desc[UR50][R2.64] ;  /* 0x0000003202040981 */ /* 0x0002a2000c1e1900 */
[----:B---3--:R-:W-:Y:S01]  /*bb00*/  ISETP.NE.AND P0, PT, R0, 0x1, PT ;  /* 0x000000010000780c */ /* 0x008fe20003f05270 */
[----:B------:R-:W-:Y:S01]  /*bb10*/  IMAD R5, RZ, RZ, -UR45 ;  /* 0x8000002dff057e24 */ /* 0x000fe2000f8e02ff */
[----:B------:R-:W-:Y:S01]  /*bb20*/  ISETP.NE.AND P6, PT, R19, RZ, PT ;  /* 0x000000ff1300720c */ /* 0x000fe20003fc5270 */
[----:B------:R-:W-:Y:S01]  /*bb30*/  UMOV UR36, URZ ;  /* 0x0000003f00247c82 */ /* 0x000fe20008000000 */
[----:B------:R-:W-:Y:S01]  /*bb40*/  UMOV UR4, 0x40 ;  /* 0x0000004000047882 */ /* 0x000fe20000000000 */
[----:B----4-:R-:W-:Y:S01]  /*bb50*/  IMAD R5, R6, R5, UR49 ;  /* 0x0000003106057e24 */ /* 0x010fe2000f8e0205 */
[----:B------:R-:W-:Y:S01]  /*bb60*/  UMOV UR6, UR38 ;  /* 0x0000002600067c82 */ /* 0x000fe20008000000 */
[----:B------:R-:W-:Y:S01]  /*bb70*/  UMOV UR7, UR39 ;  /* 0x0000002700077c82 */ /* 0x000fe20008000000 */
[----:B------:R-:W-:Y:S01]  /*bb80*/  UMOV UR8, 0x80 ;  /* 0x0000008000087882 */ /* 0x000fe20000000000 */
[----:B-1----:R-:W1:Y:S01]  /*bb90*/  LDC.64 R2, c[0x0][0x3f8] ;  /* 0x0000fe00ff027b82 */ /* 0x002e620000000a00 */
[----:B------:R-:W-:Y:S01]  /*bba0*/  IMAD.SHL.U32 R5, R5, 0x80, RZ ;  /* 0x0000008005057824 */ /* 0x000fe200078e00ff */
[----:B------:R-:W-:Y:S01]  /*bbb0*/  UMOV UR10, UR38 ;  /* 0x00000026000a7c82 */ /* 0x000fe20008000000 */
[----:B------:R-:W-:Y:S01]  /*bbc0*/  UMOV UR11, UR39 ;  /* 0x00000027000b7c82 */ /* 0x000fe20008000000 */
[----:B-----5:R-:W-:Y:S01]  /*bbd0*/  SHF.R.U32.HI R8, RZ, 0x5, R8 ;  /* 0x00000005ff087819 */ /* 0x020fe20000011608 */
[----:B------:R-:W-:Y:S01]  /*bbe0*/  IMAD.U32 R19, RZ, RZ, UR38 ;  /* 0x00000026ff137e24 */ /* 0x000fe2000f8e00ff */
[----:B------:R-:W-:Y:S01]  /*bbf0*/  VOTEU.ALL UP1, P6 ;  /* 0x00000000003f7886 */ /* 0x000fe20003020000 */
[----:B------:R-:W-:Y:S01]  /*bc00*/  R2UR UR37, R5 ;  /* 0x00000000052572ca */ /* 0x000fe200000e0000 */
[----:B------:R-:W3:Y:S01]  /*bc10*/  @P0 LDC R0, c[0x0][0x42c] ;  /* 0x00010b00ff000b82 */ /* 0x000ee20000000800 */
[----:B------:R-:W-:-:S02]  /*bc20*/  LOP3.LUT R8, R8, 0x3, RZ, 0xc0, !PT ;  /* 0x0000000308087812 */ /* 0x000fc400078ec0ff */
[----:B------:R-:W-:-:S04]  /*bc30*/  @!UP1 UIADD3 UR12, UP0, UR52, 0x270, URZ ;  /* 0x00000270340c9890 */ /* 0x000fc8000ff1e03f */
[----:B------:R-:W-:Y:S01]  /*bc40*/  @!UP1 UIADD3.X UR13, URZ, UR53, URZ, UP0, !UPT ;  /* 0x000000353f0d9290 */ /* 0x000fe200087fe43f */
[----:B------:R-:W4:Y:S04]  /*bc50*/  @P0 LDC R7, c[0x0][0x430] ;  /* 0x00010c00ff070b82 */ /* 0x000f280000000800 */
[----:B------:R-:W-:Y:S01]  /*bc60*/  UMOV UR5, UR37 ;  /* 0x0000002500057c82 */ /* 0x000fe20008000000 */
[----:B------:R-:W-:Y:S01]  /*bc70*/  UMOV UR9, UR37 ;  /* 0x0000002500097c82 */ /* 0x000fe20008000000 */
[----:B-1----:R-:W-:Y:S02]  /*bc80*/  ISETP.NE.U32.AND P1, PT, R2, RZ, PT ;  /* 0x000000ff0200720c */ /* 0x002fe40003f25070 */
[----:B------:R-:W-:Y:S02]  /*bc90*/  @!UP1 UTMAPF.L2.4D [UR36], [UR12] ;  /* 0x000000240c0095b8 */ /* 0x000fe40008018000 */
[----:B------:R-:W-:Y:S01]  /*bca0*/  ISETP.NE.AND.EX P1, PT, R3, RZ, PT, P1 ;  /* 0x000000ff0300720c */ /* 0x000fe20003f25310 */
[----:B---3--:R-:W-:Y:S01]  /*bcb0*/  @P0 IMAD.HI.U32 R0, R0, UR38, RZ ;  /* 0x0000002600000c27 */ /* 0x008fe2000f8e00ff */
[----:B------:R1:W-:Y:S04]  /*bcc0*/  @!UP1 UTMAPF.L2.4D [UR4], [UR12] ;  /* 0x000000040c0095b8 */ /* 0x0003e80008018000 */
[----:B----4-:R-:W-:Y:S01]  /*bcd0*/  @P0 SHF.R.U32.HI R19, RZ, R7, R0 ;  /* 0x00000007ff130219 */ /* 0x010fe20000011600 */
[----:B------:R3:W-:Y:S01]  /*bce0*/  @!UP1 UTMAPF.L2.4D [UR8], [UR12] ;  /* 0x000000080c0095b8 */ /* 0x0007e20008018000 */
[----:B-1----:R-:W-:Y:S01]  /*bcf0*/  UMOV UR4, 0xffffffff ;  /* 0xffffffff00047882 */ /* 0x002fe20000000000 */
[----:B--2---:R-:W-:Y:S01]  /*bd00*/  SHF.R.S32.HI R10, RZ, 0x1f, R4 ;  /* 0x0000001fff0a7819 */ /* 0x004fe20000011404 */
[----:B------:R3:W-:Y:S01]  /*bd10*/  STL [R1+0x8], R4 ;  /* 0x0000080401007387 */ /* 0x0007e20000100800 */
[----:B------:R-:W-:-:S03]  /*bd20*/  SEL R0, R4, RZ, !P1 ;  /* 0x000000ff04007207 */ /* 0x000fc60004800000 */
[----:B------:R3:W-:Y:S01]  /*bd30*/  STL [R1+0x10], R10 ;  /* 0x0000100a01007387 */ /* 0x0007e20000100800 */
[----:B------:R-:W-:Y:S05]  /*bd40*/  BRA.DIV UR4, `(.L_x_2924) ;  /* 0x00000036041c7947 */ /* 0x000fea000b800000 */
[----:B------:R1:W2:Y:S02]  /*bd50*/  SHFL.IDX PT, R14, R8, RZ, 0x1f ;  /* 0x00001fff080e7589 */ /* 0x0002a400000e0000 */
.L_x_2987:
[----:B--2---:R-:W-:Y:S02]  /*bd60*/  ISETP.NE.AND P0, PT, R14, RZ, PT ;  /* 0x000000ff0e00720c */ /* 0x004fe40003f05270 */
[----:B------:R-:W-:-:S11]  /*bd70*/  PLOP3.LUT P6, PT, PT, PT, PT, 0x8, 0x0 ;  /* 0x000000000000781c */ /* 0x000fd60003fce170 */
[----:B------:R-:W-:Y:S05]  /*bd80*/  @P0 BRA `(.L_x_2925) ;  /* 0x0000000800500947 */ /* 0x000fea0003800000 */
[----:B------:R-:W-:-:S06]  /*bd90*/  UIADD3 UR4, UR41, -0x1, URZ ;  /* 0xffffffff29047890 */ /* 0x000fcc000fffe03f */
[----:B-1----:R-:W-:Y:S01]  /*bda0*/  IMAD.U32 R8, RZ, RZ, UR4 ;  /* 0x00000004ff087e24 */ /* 0x002fe2000f8e00ff */
[----:B------:R-:W-:-:S03]  /*bdb0*/  UMOV UR4, 0xffffffff ;  /* 0xffffffff00047882 */ /* 0x000fc60000000000 */
[----:B------:R-:W-:Y:S05]  /*bdc0*/  BRA.DIV UR4, `(.L_x_2926) ;  /* 0x00000036041c7947 */ /* 0x000fea000b800000 */
[----:B------:R-:W-:-:S13]  /*bdd0*/  ELECT P6, URZ, PT ;  /* 0x00000000003f782f */ /* 0x000fda00038c0000 */
.L_x_2990:
[----:B------:R-:W-:Y:S05]  /*bde0*/  @!P6 BRA `(.L_x_2927) ;  /* 0x0000000400bce947 */ /* 0x000fea0003800000 */
[----:B------:R-:W-:Y:S05]  /*bdf0*/  @!P1 BRA `(.L_x_2928) ;  /* 0x0000000000449947 */ /* 0x000fea0003800000 */
        /* <DEDUP_REMOVED lines=16> */
[----:B---3--:R1:W5:Y:S02]  /*bf00*/  LDG.E R4, desc[UR50][R2.64] ;  /* 0x0000003202047981 */ /* 0x008364000c1e1900 */
.L_x_2928:
[----:B-1----:R-:W2:Y:S04]  /*bf10*/  LDL R2, [R1] ;  /* 0x0000000001027983 */ /* 0x002ea80000100800 */
[----:B------:R-:W4:Y:S01]  /*bf20*/  LDL R0, [R1+0x4] ;  /* 0x0000040001007983 */ /* 0x000f220000100800 */
[----:B--2---:R-:W-:Y:S02]  /*bf30*/  LEA R2, R2, UR40, 0x3 ;  /* 0x0000002802027c11 */ /* 0x004fe4000f8e18ff */
[----:B----4-:R-:W-:-:S04]  /*bf40*/  SHF.L.U32 R3, R0, 0x1f, RZ ;  /* 0x0000001f00037819 */ /* 0x010fc800000006ff */
[----:B------:R-:W1:Y:S02]  /*bf50*/  SYNCS.PHASECHK.TRANS64.TRYWAIT P0, [R2+URZ+0x33480], R3 ;  /* 0x03348003020075a7 */ /* 0x000e64000800017f */
[----:B-1----:R-:W-:Y:S05]  /*bf60*/  @!P0 BRA `(.L_x_2929) ;  /* 0x0000003000d48947 */ /* 0x002fea0003800000 */
.L_x_2991:
[----:B------:R-:W2:Y:S01]  /*bf70*/  S2R R0, SR_TID.X ;  /* 0x0000000000007919 */ /* 0x000ea20000002100 */
[----:B------:R-:W-:Y:S01]  /*bf80*/  UPRMT UR4, UR48, 0x9910, URZ ;  /* 0x0000991030047896 */ /* 0x000fe2000800003f */
[----:B--2---:R-:W-:-:S04]  /*bf90*/  LOP3.LUT R0, R0, 0x7f, RZ, 0xc0, !PT ;  /* 0x0000007f00007812 */ /* 0x004fc800078ec0ff */
[----:B------:R-:W-:-:S13]  /*bfa0*/  ISETP.NE.AND P0, PT, R0, RZ, PT ;  /* 0x000000ff0000720c */ /* 0x000fda0003f05270 */
[----:B------:R-:W-:-:S04]  /*bfb0*/  @!P0 IMAD.MOV.U32 R0, RZ, RZ, 0x7800 ;  /* 0x00007800ff008424 */ /* 0x000fc800078e00ff */
[----:B------:R2:W-:Y:S02]  /*bfc0*/  @!P0 SYNCS.ARRIVE.TRANS64 RZ, [R2+URZ+0x33470], R0 ;  /* 0x0334700002ff89a7 */ /* 0x0005e4000800003f */
[----:B--2---:R-:W-:-:S05]  /*bfd0*/  IMAD.U32 R0, RZ, RZ, UR4 ;  /* 0x00000004ff007e24 */ /* 0x004fca000f8e00ff */
[----:B------:R-:W-:-:S13]  /*bfe0*/  ISETP.NE.AND P2, PT, R0, 0x2, PT ;  /* 0x000000020000780c */ /* 0x000fda0003f45270 */
[----:B------:R-:W-:Y:S05]  /*bff0*/  @P2 BRA `(.L_x_2930) ;  /* 0x0000000000042947 */ /* 0x000fea0003800000 */
[----:B---3--:R-:W-:Y:S01]  /*c000*/  BPT.TRAP 0x1 ;  /* 0x000000040000795c */ /* 0x008fe20000300000 */
.L_x_2930:
[----:B------:R-:W2:Y:S02]  /*c010*/  LDL R0, [R1+0xc] ;  /* 0x00000c0001007983 */ /* 0x000ea40000100800 */
[----:B--2---:R-:W-:-:S13]  /*c020*/  LOP3.LUT P0, RZ, R0, 0x2, RZ, 0xc0, !PT ;  /* 0x0000000200ff7812 */ /* 0x004fda000780c0ff */
[----:B------:R-:W-:Y:S05]  /*c030*/  @P0 BRA `(.L_x_2931) ;  /* 0x0000000000040947 */ /* 0x000fea0003800000 */
[----:B---3--:R-:W-:Y:S01]  /*c040*/  BPT.TRAP 0x1 ;  /* 0x000000040000795c */ /* 0x008fe20000300000 */
.L_x_2931:
[----:B------:R-:W2:Y:S01]  /*c050*/  LDL R0, [R1] ;  /* 0x0000000001007983 */ /* 0x000ea20000100800 */
[----:B------:R-:W4:Y:S02]  /*c060*/  S2R R6, SR_CgaCtaId ;  /* 0x0000000000067919 */ /* 0x000f240000008800 */
[----:B----4-:R-:W-:-:S05]  /*c070*/  LOP3.LUT R6, R6, 0x1, RZ, 0xc0, !PT ;  /* 0x0000000106067812 */ /* 0x010fca00078ec0ff */
[----:B------:R-:W-:Y:S01]  /*c080*/  IMAD R6, R6, 0x1400, RZ ;  /* 0x0000140006067824 */ /* 0x000fe200078e02ff */
[----:B---3--:R-:W-:Y:S01]  /*c090*/  R2UR UR9, R2 ;  /* 0x00000000020972ca */ /* 0x008fe200000e0000 */
[----:B------:R-:W-:Y:S01]  /*c0a0*/  UIADD3 UR4, UP0, UR52, 0x470, URZ ;  /* 0x0000047034047890 */ /* 0x000fe2000ff1e03f */
[----:B------:R-:W-:Y:S02]  /*c0b0*/  R2UR UR12, R19 ;  /* 0x00000000130c72ca */ /* 0x000fe400000e0000 */
[----:B-----5:R-:W-:Y:S01]  /*c0c0*/  R2UR UR13, R4 ;  /* 0x00000000040d72ca */ /* 0x020fe200000e0000 */
[----:B------:R-:W-:-:S08]  /*c0d0*/  UIADD3.X UR5, URZ, UR53, URZ, UP0, !UPT ;  /* 0x000000353f057290 */ /* 0x000fd000087fe43f */
[----:B------:R-:W-:Y:S01]  /*c0e0*/  UIADD3 UR9, UR9, 0x33470, URZ ;  /* 0x0003347009097890 */ /* 0x000fe2000fffe03f */
[----:B------:R-:W-:Y:S01]  /*c0f0*/  UMOV UR10, URZ ;  /* 0x0000003f000a7c82 */ /* 0x000fe20008000000 */
[----:B------:R-:W-:Y:S01]  /*c100*/  UMOV UR17, 0x30000 ;  /* 0x0003000000117882 */ /* 0x000fe20000000000 */
[----:B------:R-:W-:Y:S01]  /*c110*/  UMOV UR6, 0x0 ;  /* 0x0000000000067882 */ /* 0x000fe20000000000 */
[----:B------:R-:W-:Y:S01]  /*c120*/  UMOV UR7, 0x14f00000 ;  /* 0x14f0000000077882 */ /* 0x000fe20000000000 */
[----:B------:R-:W-:Y:S01]  /*c130*/  UMOV UR16, 0x40 ;  /* 0x0000004000107882 */ /* 0x000fe20000000000 */
[----:B--2---:R-:W-:Y:S02]  /*c140*/  IMAD R0, R0, 0x7800, R6 ;  /* 0x0000780000007824 */ /* 0x004fe400078e0206 */
[----:B------:R-:W2:Y:S02]  /*c150*/  S2R R6, SR_CgaCtaId ;  /* 0x0000000000067919 */ /* 0x000ea40000008800 */
[----:B------:R-:W-:-:S05]  /*c160*/  VIADD R0, R0, UR40 ;  /* 0x0000002800007c36 */ /* 0x000fca0008000000 */
[----:B------:R-:W-:Y:S02]  /*c170*/  R2UR UR15, R0 ;  /* 0x00000000000f72ca */ /* 0x000fe400000e0000 */
[----:B--2---:R-:W-:-:S05]  /*c180*/  LOP3.LUT R6, R6, 0x1, RZ, 0xc0, !PT ;  /* 0x0000000106067812 */ /* 0x004fca00078ec0ff */
[----:B------:R-:W-:-:S04]  /*c190*/  IMAD R6, R6, 0x50, RZ ;  /* 0x0000005006067824 */ /* 0x000fc800078e02ff */
[----:B------:R-:W-:Y:S02]  /*c1a0*/  IMAD R8, R8, 0xa0, R6 ;  /* 0x000000a008087824 */ /* 0x000fe400078e0206 */
[----:B------:R-:W-:-:S03]  /*c1b0*/  UIADD3 UR8, UR15, 0xf200, URZ ;  /* 0x0000f2000f087890 */ /* 0x000fc6000fffe03f */
[----:B------:R-:W-:Y:S01]  /*c1c0*/  R2UR UR11, R8 ;  /* 0x00000000080b72ca */ /* 0x000fe200000e0000 */
[----:B------:R-:W-:Y:S02]  /*c1d0*/  UIADD3 UR14, UR15, 0x11a00, URZ ;  /* 0x00011a000f0e7890 */ /* 0x000fe4000fffe03f */
[----:B------:R-:W-:-:S10]  /*c1e0*/  UIADD3 UR15, UR15, 0x14200, URZ ;  /* 0x000142000f0f7890 */ /* 0x000fd4000fffe03f */
[----:B------:R2:W-:Y:S02]  /*c1f0*/  UTMALDG.4D.MULTICAST [UR8], [UR4], UR17, desc[UR6] ;  /* 0x00000608040073b4 */ /* 0x0005e40008019811 */
[----:B--2---:R-:W-:Y:S01]  /*c200*/  UMOV UR8, UR14 ;  /* 0x0000000e00087c82 */ /* 0x004fe20008000000 */
[----:B------:R-:W-:Y:S01]  /*c210*/  UMOV UR10, UR16 ;  /* 0x00000010000a7c82 */ /* 0x000fe20008000000 */
[----:B------:R-:W-:Y:S01]  /*c220*/  UMOV UR14, 0x80 ;  /* 0x00000080000e7882 */ /* 0x000fe20000000000 */
[----:B------:R2:W-:Y:S02]  /*c230*/  UTMALDG.4D.MULTICAST [UR8], [UR4], UR17, desc[UR6] ;  /* 0x00000608040073b4 */ /* 0x0005e40008019811 */
[----:B--2---:R-:W-:Y:S01]  /*c240*/  UMOV UR8, UR15 ;  /* 0x0000000f00087c82 */ /* 0x004fe20008000000 */
[----:B------:R-:W-:Y:S02]  /*c250*/  UMOV UR10, UR14 ;  /* 0x0000000e000a7c82 */ /* 0x000fe40008000000 */
[----:B------:R2:W-:Y:S01]  /*c260*/  UTMALDG.4D.MULTICAST [UR8], [UR4], UR17, desc[UR6] ;  /* 0x00000608040073b4 */ /* 0x0005e20008019811 */
[----:B------:R-:W3:Y:S02]  /*c270*/  SYNCS.PHASECHK.TRANS64.TRYWAIT P0, [R2+URZ+0x33440], R3 ;  /* 0x03344003020075a7 */ /* 0x000ee4000800017f */
[----:B--23--:R-:W-:Y:S05]  /*c280*/  @!P0 BRA `(.L_x_2932) ;  /* 0x0000003000208947 */ /* 0x00cfea0003800000 */
.L_x_2992:
[----:B------:R-:W3:Y:S02]  /*c290*/  S2R R6, SR_TID.X ;  /* 0x0000000000067919 */ /* 0x000ee40000002100 */
[----:B---3--:R-:W-:-:S04]  /*c2a0*/  LOP3.LUT R6, R6, 0x7f, RZ, 0xc0, !PT ;  /* 0x0000007f06067812 */ /* 0x008fc800078ec0ff */
[----:B------:R-:W-:-:S13]  /*c2b0*/  ISETP.NE.AND P0, PT, R6, RZ, PT ;  /* 0x000000ff0600720c */ /* 0x000fda0003f05270 */
[----:B-12---:R-:W-:-:S04]  /*c2c0*/  @!P0 IMAD.MOV.U32 R3, RZ, RZ, 0x7800 ;  /* 0x00007800ff038424 */ /* 0x006fc800078e00ff */
[----:B------:R1:W-:Y:S01]  /*c2d0*/  @!P0 SYNCS.ARRIVE.TRANS64 RZ, [R2+URZ+0x33430], R3 ;  /* 0x0334300302ff89a7 */ /* 0x0003e2000800003f */
[----:B------:R-:W-:Y:S05]  /*c2e0*/  @P2 BRA `(.L_x_2933) ;  /* 0x0000000000042947 */ /* 0x000fea0003800000 */
[----:B------:R-:W-:Y:S01]  /*c2f0*/  BPT.TRAP 0x1 ;  /* 0x000000040000795c */ /* 0x000fe20000300000 */
.L_x_2933:
[----:B-1----:R-:W2:Y:S02]  /*c300*/  LDL R3, [R1+0xc] ;  /* 0x00000c0001037983 */ /* 0x002ea40000100800 */
[----:B--2---:R-:W-:-:S13]  /*c310*/  LOP3.LUT P0, RZ, R3, 0x2, RZ, 0xc0, !PT ;  /* 0x0000000203ff7812 */ /* 0x004fda000780c0ff */
[----:B------:R-:W-:Y:S05]  /*c320*/  @P0 BRA `(.L_x_2934) ;  /* 0x0000000000040947 */ /* 0x000fea0003800000 */
[----:B------:R-:W-:Y:S01]  /*c330*/  BPT.TRAP 0x1 ;  /* 0x000000040000795c */ /* 0x000fe20000300000 */
.L_x_2934:
        /* <DEDUP_REMOVED lines=10> */
[----:B------:R-:W-:Y:S01]  /*c3e0*/  UMOV UR7, 0x14f00000 ;  /* 0x14f0000000077882 */ /* 0x000fe20000000000 */
[----:B------:R-:W-:Y:S01]  /*c3f0*/  UMOV UR16, 0x40 ;  /* 0x0000004000107882 */ /* 0x000fe20000000000 */
[----:B------:R-:W-:Y:S01]  /*c400*/  IMAD.MOV.U32 R0, RZ, RZ, R4 ;  /* 0x000000ffff007224 */ /* 0x000fe200078e0004 */
[----:B------:R-:W-:-:S02]  /*c410*/  UIADD3 UR8, UR15, 0x24200, URZ ;  /* 0x000242000f087890 */ /* 0x000fc4000fffe03f */
[----:B------:R-:W-:Y:S02]  /*c420*/  UIADD3 UR9, UR9, 0x33430, URZ ;  /* 0x0003343009097890 */ /* 0x000fe4000fffe03f */
[----:B------:R-:W-:Y:S02]  /*c430*/  UIADD3 UR14, UR15, 0x26a00, URZ ;  /* 0x00026a000f0e7890 */ /* 0x000fe4000fffe03f */
[----:B------:R-:W-:-:S05]  /*c440*/  UIADD3 UR15, UR15, 0x29200, URZ ;  /* 0x000292000f0f7890 */ /* 0x000fca000fffe03f */
[----:B------:R1:W-:Y:S02]  /*c450*/  UTMALDG.4D.MULTICAST [UR8], [UR4], UR17, desc[UR6] ;  /* 0x00000608040073b4 */ /* 0x0003e40008019811 */
[----:B-1----:R-:W-:Y:S01]  /*c460*/  UMOV UR8, UR14 ;  /* 0x0000000e00087c82 */ /* 0x002fe20008000000 */
[----:B------:R-:W-:Y:S01]  /*c470*/  UMOV UR10, UR16 ;  /* 0x00000010000a7c82 */ /* 0x000fe20008000000 */
[----:B------:R-:W-:Y:S01]  /*c480*/  UMOV UR14, 0x80 ;  /* 0x00000080000e7882 */ /* 0x000fe20000000000 */
[----:B------:R1:W-:Y:S02]  /*c490*/  UTMALDG.4D.MULTICAST [UR8], [UR4], UR17, desc[UR6] ;  /* 0x00000608040073b4 */ /* 0x0003e40008019811 */
[----:B-1----:R-:W-:Y:S01]  /*c4a0*/  UMOV UR8, UR15 ;  /* 0x0000000f00087c82 */ /* 0x002fe20008000000 */
[----:B------:R-:W-:Y:S02]  /*c4b0*/  UMOV UR10, UR14 ;  /* 0x0000000e000a7c82 */ /* 0x000fe40008000000 */
[----:B------:R1:W-:Y:S02]  /*c4c0*/  UTMALDG.4D.MULTICAST [UR8], [UR4], UR17, desc[UR6] ;  /* 0x00000608040073b4 */ /* 0x0003e40008019811 */
[----:B-1----:R-:W-:Y:S01]  /*c4d0*/  NOP ;  /* 0x0000000000007918 */ /* 0x002fe20000000000 */
.L_x_2927:
[----:B------:R-:W-:Y:S05]  /*c4e0*/  WARPSYNC.ALL ;  /* 0x0000000000007948 */ /* 0x000fea0003800000 */
[----:B------:R-:W-:Y:S01]  /*c4f0*/  ELECT P0, URZ, PT ;  /* 0x00000000003f782f */ /* 0x000fe20003800000 */
[----:B------:R-:W-:Y:S01]  /*c500*/  BAR.SYNC.DEFER_BLOCKING 0x8, 0x120 ;  /* 0x0204800000007b1d */ /* 0x000fe20000010000 */
[----:B------:R-:W-:Y:S02]  /*c510*/  UIADD3 UR4, UP0, UR52, 0x270, URZ ;  /* 0x0000027034047890 */ /* 0x000fe4000ff1e03f */
[----:B---3--:R-:W-:Y:S02]  /*c520*/  UIADD3 UR8, UR40, 0x1e200, URZ ;  /* 0x0001e20028087890 */ /* 0x008fe4000fffe03f */
[----:B------:R-:W-:-:S02]  /*c530*/  UIADD3 UR9, UR40, 0x33400, URZ ;  /* 0x0003340028097890 */ /* 0x000fc4000fffe03f */
[----:B------:R-:W-:Y:S02]  /*c540*/  UIADD3.X UR5, URZ, UR53, URZ, UP0, !UPT ;  /* 0x000000353f057290 */ /* 0x000fe400087fe43f */
[----:B------:R-:W-:Y:S02]  /*c550*/  UIADD3 UR24, UR40, 0x20200, URZ ;  /* 0x0002020028187890 */ /* 0x000fe4000fffe03f */
[----:B------:R-:W-:Y:S01]  /*c560*/  UIADD3 UR16, UR40, 0x22200, URZ ;  /* 0x0002220028107890 */ /* 0x000fe2000fffe03f */
[C---:B------:R-:W-:Y:S01]  /*c570*/  @P0 R2UR UR11, R5.reuse ;  /* 0x00000000050b02ca */ /* 0x040fe200000e0000 */
[----:B------:R-:W-:Y:S01]  /*c580*/  @P0 IMAD.MOV.U32 R2, RZ, RZ, 0x6000 ;  /* 0x00006000ff020424 */ /* 0x000fe200078e00ff */
        /* <DEDUP_REMOVED lines=19> */
[----:B--2---:R-:W-:Y:S01]  /*c6c0*/  NOP ;  /* 0x0000000000007918 */ /* 0x004fe20000000000 */
.L_x_2925:
[----:B------:R-:W-:-:S06]  /*c6d0*/  ULOP3.LUT UR4, UR47, 0x1, URZ, 0xc, !UPT ;  /* 0x000000012f047892 */ /* 0x000fcc000f8e0c3f */
[----:B------:R-:W-:-:S05]  /*c6e0*/  IMAD.U32 R2, RZ, RZ, UR4 ;  /* 0x00000004ff027e24 */ /* 0x000fca000f8e00ff */
[----:B------:R-:W-:-:S04]  /*c6f0*/  SHF.L.U32 R2, R2, 0x1f, RZ ;  /* 0x0000001f02027819 */ /* 0x000fc800000006ff */
[----:B------:R-:W2:Y:S02]  /*c700*/  SYNCS.PHASECHK.TRANS64.TRYWAIT P0, [UR40+0x33420], R2 ;  /* 0x03342002ff0075a7 */ /* 0x000ea40008000168 */
[----:B--2---:R-:W-:Y:S05]  /*c710*/  @!P0 BRA `(.L_x_2935) ;  /* 0x0000002c00108947 */ /* 0x004fea0003800000 */
.L_x_2993:
[----:B------:R-:W-:-:S06]  /*c720*/  UISETP.GE.AND UP0, UPT, UR42, 0xa1, UPT ;  /* 0x000000a12a00788c */ /* 0x000fcc000bf06270 */
[----:B------:R-:W-:-:S13]  /*c730*/  PLOP3.LUT P0, PT, PT, PT, UP0, 0x80, 0x0 ;  /* 0x000000000000781c */ /* 0x000fda0003f0f008 */
[----:B------:R-:W-:Y:S05]  /*c740*/  @!P0 BRA `(.L_x_2936) ;  /* 0x0000001800048947 */ /* 0x000fea0003800000 */
[----:B--2---:R2:W5:Y:S01]  /*c750*/  LDL.LU R2, [R1+0x4] ;  /* 0x0000040001027983 */ /* 0x0045620000300800 */
[----:B------:R-:W-:-:S03]  /*c760*/  UIADD3 UR4, UR41, -0x2, URZ ;  /* 0xfffffffe29047890 */ /* 0x000fc6000fffe03f */
[----:B-1----:R2:W5:Y:S03]  /*c770*/  LDL.LU R8, [R1] ;  /* 0x0000000001087983 */ /* 0x0025660000300800 */
[----:B------:R-:W-:-:S07]  /*c780*/  IMAD.U32 R3, RZ, RZ, UR4 ;  /* 0x00000004ff037e24 */ /* 0x000fce000f8e00ff */
.L_x_2963:
[----:B---3-5:R-:W-:Y:S01]  /*c790*/  VIADD R4, R8, 0x1 ;  /* 0x0000000108047836 */ /* 0x028fe20000000000 */
[----:B------:R-:W-:Y:S04]  /*c7a0*/  BSSY B0, `(.L_x_2937) ;  /* 0x00000b8000007945 */ /* 0x000fe80003800000 */
[----:B------:R-:W-:-:S04]  /*c7b0*/  ISETP.NE.AND P0, PT, R4, 0x2, PT ;  /* 0x000000020400780c */ /* 0x000fc80003f05270 */
[----:B------:R-:W-:Y:S02]  /*c7c0*/  SEL R5, RZ, 0x1, P0 ;  /* 0x00000001ff057807 */ /* 0x000fe40000000000 */
[----:B------:R-:W-:Y:S02]  /*c7d0*/  SEL R11, R4, RZ, P0 ;  /* 0x000000ff040b7207 */ /* 0x000fe40000000000 */
[----:B------:R-:W-:-:S05]  /*c7e0*/  LOP3.LUT R10, R2, R5, RZ, 0x3c, !PT ;  /* 0x00000005020a7212 */ /* 0x000fca00078e3cff */
[----:B-1----:R1:W-:Y:S04]  /*c7f0*/  STL [R1+0x4], R10 ;  /* 0x0000040a01007387 */ /* 0x0023e80000100800 */
[----:B------:R1:W-:Y:S01]  /*c800*/  STL [R1], R11 ;  /* 0x0000000b01007387 */ /* 0x0003e20000100800 */
[----:B------:R-:W-:Y:S05]  /*c810*/  @!P6 BRA `(.L_x_2938) ;  /* 0x0000000800c0e947 */ /* 0x000fea0003800000 */
[----:B------:R-:W-:Y:S01]  /*c820*/  IMAD.MOV.U32 R9, RZ, RZ, R3 ;  /* 0x000000ffff097224 */ /* 0x000fe200078e0003 */
[----:B------:R-:W-:Y:S06]  /*c830*/  @!P1 BRA `(.L_x_2939) ;  /* 0x0000000000509947 */ /* 0x000fec0003800000 */
        /* <DEDUP_REMOVED lines=14> */
[----:B------:R-:W-:Y:S01]  /*c920*/  IMAD.WIDE.U32 R4, R6, UR4, R4 ;  /* 0x0000000406047c25 */ /* 0x000fe2000f8e0004 */
[----:B------:R-:W-:-:S03]  /*c930*/  ULDC.64 UR4, c[0x0][0x3f8] ;  /* 0x0000fe0000047ab9 */ /* 0x000fc60000000a00 */
[----:B------:R-:W-:Y:S01]  /*c940*/  IMAD.IADD R0, R0, 0x1, R5 ;  /* 0x0000000100007824 */ /* 0x000fe200078e0205 */
[----:B------:R-:W-:-:S04]  /*c950*/  LEA R6, P0, R4, UR4, 0x2 ;  /* 0x0000000404067c11 */ /* 0x000fc8000f8010ff */
[----:B------:R-:W-:-:S05]  /*c960*/  LEA.HI.X R7, R4, UR5, R0, 0x2, P0 ;  /* 0x0000000504077c11 */ /* 0x000fca00080f1400 */
[----:B------:R3:W5:Y:S04]  /*c970*/  LDG.E R0, desc[UR50][R6.64] ;  /* 0x0000003206007981 */ /* 0x000768000c1e1900 */
.L_x_2939:
[----:B---3--:R-:W-:Y:S01]  /*c980*/  LEA R6, R11, UR40, 0x3 ;  /* 0x000000280b067c11 */ /* 0x008fe2000f8e18ff */
[----:B------:R-:W-:Y:S01]  /*c990*/  BSSY B1, `(.L_x_2940) ;  /* 0x0000004000017945 */ /* 0x000fe20003800000 */
[----:B------:R-:W-:-:S04]  /*c9a0*/  SHF.L.U32 R5, R10, 0x1f, RZ ;  /* 0x0000001f0a057819 */ /* 0x000fc800000006ff */
[----:B------:R-:W3:Y:S02]  /*c9b0*/  SYNCS.PHASECHK.TRANS64.TRYWAIT P0, [R6+URZ+0x33480], R5 ;  /* 0x03348005060075a7 */ /* 0x000ee4000800017f */
[----:B---3--:R-:W-:Y:S05]  /*c9c0*/  @!P0 BRA `(.L_x_2941) ;  /* 0x00000028007c8947 */ /* 0x008fea0003800000 */
.L_x_2994:
[----:B------:R-:W-:Y:S05]  /*c9d0*/  BSYNC B1 ;  /* 0x0000000000017941 */ /* 0x000fea0003800000 */
.L_x_2940:
[----:B------:R-:W4:Y:S01]  /*c9e0*/  S2R R4, SR_TID.X ;  /* 0x0000000000047919 */ /* 0x000f220000002100 */
[----:B------:R-:W-:Y:S01]  /*c9f0*/  UPRMT UR4, UR48, 0x9910, URZ ;  /* 0x0000991030047896 */ /* 0x000fe2000800003f */
[----:B----4-:R-:W-:-:S04]  /*ca00*/  LOP3.LUT R4, R4, 0x7f, RZ, 0xc0, !PT ;  /* 0x0000007f04047812 */ /* 0x010fc800078ec0ff */
[----:B------:R-:W-:-:S13]  /*ca10*/  ISETP.NE.AND P0, PT, R4, RZ, PT ;  /* 0x000000ff0400720c */ /* 0x000fda0003f05270 */
[----:B------:R-:W-:-:S04]  /*ca20*/  @!P0 IMAD.MOV.U32 R4, RZ, RZ, 0x7800 ;  /* 0x00007800ff048424 */ /* 0x000fc800078e00ff */
[----:B------:R4:W-:Y:S02]  /*ca30*/  @!P0 SYNCS.ARRIVE.TRANS64 RZ, [R6+URZ+0x33470], R4 ;  /* 0x0334700406ff89a7 */ /* 0x0009e4000800003f */
[----:B----4-:R-:W-:-:S05]  /*ca40*/  IMAD.U32 R4, RZ, RZ, UR4 ;  /* 0x00000004ff047e24 */ /* 0x010fca000f8e00ff */
[----:B------:R-:W-:-:S13]  /*ca50*/  ISETP.NE.AND P2, PT, R4, 0x2, PT ;  /* 0x000000020400780c */ /* 0x000fda0003f45270 */
[----:B------:R-:W-:Y:S05]  /*ca60*/  @P2 BRA `(.L_x_2942) ;  /* 0x0000000000042947 */ /* 0x000fea0003800000 */
[----:B------:R-:W-:Y:S01]  /*ca70*/  BPT.TRAP 0x1 ;  /* 0x000000040000795c */ /* 0x000fe20000300000 */
.L_x_2942:
[----:B------:R-:W4:Y:S01]  /*ca80*/  LDL R4, [R1+0xc] ;  /* 0x00000c0001047983 */ /* 0x000f220000100800 */
[----:B------:R-:W-:Y:S01]  /*ca90*/  BSSY B1, `(.L_x_2943) ;  /* 0x0000004000017945 */ /* 0x000fe20003800000 */
[----:B----4-:R-:W-:-:S13]  /*caa0*/  LOP3.LUT P0, RZ, R4, 0x2, RZ, 0xc0, !PT ;  /* 0x0000000204ff7812 */ /* 0x010fda000780c0ff */
[----:B------:R-:W-:Y:S05]  /*cab0*/  @P0 BRA `(.L_x_2944) ;  /* 0x0000000000040947 */ /* 0x000fea0003800000 */
[----:B------:R-:W-:Y:S01]  /*cac0*/  BPT.TRAP 0x1 ;  /* 0x000000040000795c */ /* 0x000fe20000300000 */
.L_x_2944:
[----:B------:R-:W-:Y:S05]  /*cad0*/  BSYNC B1 ;  /* 0x0000000000017941 */ /* 0x000fea0003800000 */
.L_x_2943:
[----:B------:R-:W4:Y:S01]  /*cae0*/  LDL R4, [R1] ;  /* 0x0000000001047983 */ /* 0x000f220000100800 */
[----:B------:R-:W-:Y:S01]  /*caf0*/  IMAD.MOV.U32 R13, RZ, RZ, RZ ;  /* 0x000000ffff0d7224 */ /* 0x000fe200078e00ff */
[----:B------:R-:W-:Y:S01]  /*cb00*/  R2UR UR12, R19 ;  /* 0x00000000130c72ca */ /* 0x000fe200000e0000 */
[----:B------:R-:W-:Y:S01]  /*cb10*/  UIADD3 UR4, UP0, UR52, 0x470, URZ ;  /* 0x0000047034047890 */ /* 0x000fe2000ff1e03f */
[----:B------:R-:W1:Y:S01]  /*cb20*/  S2R R7, SR_CgaCtaId ;  /* 0x0000000000077919 */ /* 0x000e620000008800 */
[----:B------:R-:W-:Y:S01]  /*cb30*/  PLOP3.LUT P0, PT, PT, PT, PT, 0x80, 0x0 ;  /* 0x000000000000781c */ /* 0x000fe20003f0f070 */
[----:B------:R-:W-:Y:S01]  /*cb40*/  UMOV UR6, 0x30000 ;  /* 0x0003000000067882 */ /* 0x000fe20000000000 */
[----:B------:R-:W-:Y:S01]  /*cb50*/  R2UR UR10, R13 ;  /* 0x000000000d0a72ca */ /* 0x000fe200000e0000 */
[----:B------:R-:W-:Y:S01]  /*cb60*/  UIADD3.X UR5, URZ, UR53, URZ, UP0, !UPT ;  /* 0x000000353f057290 */ /* 0x000fe200087fe43f */
[----:B------:R-:W-:Y:S01]  /*cb70*/  UMOV UR14, 0x0 ;  /* 0x00000000000e7882 */ /* 0x000fe20000000000 */
[----:B------:R-:W-:Y:S01]  /*cb80*/  UMOV UR15, 0x14f00000 ;  /* 0x14f00000000f7882 */ /* 0x000fe20000000000 */
[----:B-1----:R-:W-:-:S05]  /*cb90*/  LOP3.LUT R7, R7, 0x1, RZ, 0xc0, !PT ;  /* 0x0000000107077812 */ /* 0x002fca00078ec0ff */
[----:B------:R-:W-:-:S04]  /*cba0*/  IMAD R7, R7, 0x1400, RZ ;  /* 0x0000140007077824 */ /* 0x000fc800078e02ff */
[----:B----4-:R-:W-:Y:S02]  /*cbb0*/  IMAD R4, R4, 0x7800, R7 ;  /* 0x0000780004047824 */ /* 0x010fe400078e0207 */
[----:B------:R-:W1:Y:S02]  /*cbc0*/  S2R R7, SR_CgaCtaId ;  /* 0x0000000000077919 */ /* 0x000e640000008800 */
[----:B------:R-:W-:-:S04]  /*cbd0*/  VIADD R4, R4, UR40 ;  /* 0x0000002804047c36 */ /* 0x000fc80008000000 */
[----:B------:R-:W-:Y:S01]  /*cbe0*/  VIADD R10, R4, 0xf200 ;  /* 0x0000f200040a7836 */ /* 0x000fe20000000000 */
[----:B-1----:R-:W-:-:S05]  /*cbf0*/  LOP3.LUT R7, R7, 0x1, RZ, 0xc0, !PT ;  /* 0x0000000107077812 */ /* 0x002fca00078ec0ff */
[----:B------:R-:W-:-:S04]  /*cc00*/  IMAD R7, R7, 0x50, RZ ;  /* 0x0000005007077824 */ /* 0x000fc800078e02ff */
[----:B------:R-:W-:Y:S02]  /*cc10*/  IMAD R9, R9, 0xa0, R7 ;  /* 0x000000a009097824 */ /* 0x000fe400078e0207 */
[----:B------:R-:W-:-:S07]  /*cc20*/  VIADD R7, R6, 0x33470 ;  /* 0x0003347006077836 */ /* 0x000fce0000000000 */
.L_x_2945:
[----:B------:R-:W-:-:S13]  /*cc30*/  @P0 ELECT P3, URZ, PT ;  /* 0x00000000003f082f */ /* 0x000fda0003860000 */
[----:B-----5:R-:W-:Y:S02]  /*cc40*/  @P3 R2UR UR13, R0 ;  /* 0x00000000000d32ca */ /* 0x020fe400000e0000 */
[----:B------:R-:W-:Y:S02]  /*cc50*/  @P3 R2UR UR11, R9 ;  /* 0x00000000090b32ca */ /* 0x000fe400000e0000 */
[----:B------:R-:W-:Y:S02]  /*cc60*/  @P3 R2UR UR9, R7 ;  /* 0x00000000070932ca */ /* 0x000fe400000e0000 */
[----:B------:R-:W-:Y:S02]  /*cc70*/  @P3 R2UR UR8, R10 ;  /* 0x000000000a0832ca */ /* 0x000fe400000e0000 */
[----:B------:R-:W-:Y:S02]  /*cc80*/  @P3 PLOP3.LUT P0, PT, P3, PT, PT, 0x8, 0x0 ;  /* 0x000000000000381c */ /* 0x000fe40001f0e170 */
[----:B------:R-:W-:-:S09]  /*cc90*/  PLOP3.LUT P3, PT, PT, PT, PT, 0x8, 0x0 ;  /* 0x000000000000781c */ /* 0x000fd20003f6e170 */
[----:B------:R1:W-:Y:S02]  /*cca0*/  UTMALDG.4D.MULTICAST [UR8], [UR4], UR6, desc[UR14] ;  /* 0x00000e08040073b4 */ /* 0x0003e40008019806 */
[----:B-1----:R-:W-:Y:S05]  /*ccb0*/  @P0 BRA.U.ANY `(.L_x_2945) ;  /* 0xfffffffd00dc0947 */ /* 0x002fea000393ffff */
[----:B------:R-:W-:Y:S01]  /*ccc0*/  IMAD.MOV.U32 R12, RZ, RZ, 0x40 ;  /* 0x00000040ff0c7424 */ /* 0x000fe200078e00ff */
[----:B------:R-:W-:Y:S01]  /*ccd0*/  R2UR UR12, R19 ;  /* 0x00000000130c72ca */ /* 0x000fe200000e0000 */
[----:B------:R-:W-:Y:S01]  /*cce0*/  VIADD R10, R4, 0x11a00 ;  /* 0x00011a00040a7836 */ /* 0x000fe20000000000 */
[----:B------:R-:W-:Y:S01]  /*ccf0*/  PLOP3.LUT P0, PT, PT, PT, PT, 0x80, 0x0 ;  /* 0x000000000000781c */ /* 0x000fe20003f0f070 */
[----:B------:R-:W-:Y:S01]  /*cd00*/  UMOV UR6, 0x30000 ;  /* 0x0003000000067882 */ /* 0x000fe20000000000 */
[----:B------:R-:W-:Y:S01]  /*cd10*/  R2UR UR10, R12 ;  /* 0x000000000c0a72ca */ /* 0x000fe200000e0000 */
[----:B------:R-:W-:Y:S01]  /*cd20*/  UMOV UR14, 0x0 ;  /* 0x00000000000e7882 */ /* 0x000fe20000000000 */
[----:B------:R-:W-:-:S13]  /*cd30*/  UMOV UR15, 0x14f00000 ;  /* 0x14f00000000f7882 */ /* 0x000fda0000000000 */
.L_x_2946:
[----:B------:R-:W-:-:S13]  /*cd40*/  @P0 ELECT P3, URZ, PT ;  /* 0x00000000003f082f */ /* 0x000fda0003860000 */
[----:B------:R-:W-:Y:S02]  /*cd50*/  @P3 R2UR UR13, R0 ;  /* 0x00000000000d32ca */ /* 0x000fe400000e0000 */
        /* <DEDUP_REMOVED lines=15> */
.L_x_2947:
        /* <DEDUP_REMOVED lines=9> */
[----:B------:R-:W1:Y:S01]  /*cee0*/  SYNCS.PHASECHK.TRANS64.TRYWAIT P0, [R6+URZ+0x33440], R5 ;  /* 0x03344005060075a7 */ /* 0x000e62000800017f */
[----:B------:R-:W-:Y:S04]  /*cef0*/  BSSY B1, `(.L_x_2948) ;  /* 0x0000002000017945 */ /* 0x000fe80003800000 */
[----:B-1----:R-:W-:Y:S05]  /*cf00*/  @!P0 BRA `(.L_x_2949) ;  /* 0x0000002400408947 */ /* 0x002fea0003800000 */
.L_x_2995:
[----:B------:R-:W-:Y:S05]  /*cf10*/  BSYNC B1 ;  /* 0x0000000000017941 */ /* 0x000fea0003800000 */
.L_x_2948:
[----:B------:R-:W4:Y:S02]  /*cf20*/  S2R R7, SR_TID.X ;  /* 0x0000000000077919 */ /* 0x000f240000002100 */
[----:B----4-:R-:W-:-:S04]  /*cf30*/  LOP3.LUT R7, R7, 0x7f, RZ, 0xc0, !PT ;  /* 0x0000007f07077812 */ /* 0x010fc800078ec0ff */
[----:B------:R-:W-:-:S13]  /*cf40*/  ISETP.NE.AND P0, PT, R7, RZ, PT ;  /* 0x000000ff0700720c */ /* 0x000fda0003f05270 */
[----:B-1-3--:R-:W-:-:S04]  /*cf50*/  @!P0 IMAD.MOV.U32 R5, RZ, RZ, 0x7800 ;  /* 0x00007800ff058424 */ /* 0x00afc800078e00ff */
[----:B------:R1:W-:Y:S01]  /*cf60*/  @!P0 SYNCS.ARRIVE.TRANS64 RZ, [R6+URZ+0x33430], R5 ;  /* 0x0334300506ff89a7 */ /* 0x0003e2000800003f */
[----:B------:R-:W-:Y:S05]  /*cf70*/  @P2 BRA `(.L_x_2950) ;  /* 0x0000000000042947 */ /* 0x000fea0003800000 */
[----:B------:R-:W-:Y:S01]  /*cf80*/  BPT.TRAP 0x1 ;  /* 0x000000040000795c */ /* 0x000fe20000300000 */
.L_x_2950:
[----:B-1----:R-:W3:Y:S01]  /*cf90*/  LDL R5, [R1+0xc] ;  /* 0x00000c0001057983 */ /* 0x002ee20000100800 */
[----:B------:R-:W-:Y:S01]  /*cfa0*/  BSSY B1, `(.L_x_2951) ;  /* 0x0000004000017945 */ /* 0x000fe20003800000 */
[----:B---3--:R-:W-:-:S13]  /*cfb0*/  LOP3.LUT P0, RZ, R5, 0x2, RZ, 0xc0, !PT ;  /* 0x0000000205ff7812 */ /* 0x008fda000780c0ff */
[----:B------:R-:W-:Y:S05]  /*cfc0*/  @P0 BRA `(.L_x_2952) ;  /* 0x0000000000040947 */ /* 0x000fea0003800000 */
[----:B------:R-:W-:Y:S01]  /*cfd0*/  BPT.TRAP 0x1 ;  /* 0x000000040000795c */ /* 0x000fe20000300000 */
.L_x_2952:
[----:B------:R-:W-:Y:S05]  /*cfe0*/  BSYNC B1 ;  /* 0x0000000000017941 */ /* 0x000fea0003800000 */
.L_x_2951:
[----:B------:R-:W-:Y:S01]  /*cff0*/  R2UR UR10, R13 ;  /* 0x000000000d0a72ca */ /* 0x000fe200000e0000 */
[----:B------:R-:W-:Y:S01]  /*d000*/  UIADD3 UR4, UP0, UR52, 0x370, URZ ;  /* 0x0000037034047890 */ /* 0x000fe2000ff1e03f */
[----:B------:R-:W-:Y:S01]  /*d010*/  R2UR UR12, R19 ;  /* 0x00000000130c72ca */ /* 0x000fe200000e0000 */
[----:B------:R-:W-:Y:S01]  /*d020*/  VIADD R6, R6, 0x33430 ;  /* 0x0003343006067836 */ /* 0x000fe20000000000 */
[----:B------:R-:W-:Y:S01]  /*d030*/  PLOP3.LUT P0, PT, PT, PT, PT, 0x80, 0x0 ;  /* 0x000000000000781c */ /* 0x000fe20003f0f070 */
[----:B------:R-:W-:Y:S01]  /*d040*/  VIADD R5, R4, 0x24200 ;  /* 0x0002420004057836 */ /* 0x000fe20000000000 */
[----:B------:R-:W-:Y:S01]  /*d050*/  UIADD3.X UR5, URZ, UR53, URZ, UP0, !UPT ;  /* 0x000000353f057290 */ /* 0x000fe200087fe43f */
[----:B------:R-:W-:Y:S01]  /*d060*/  UMOV UR6, 0x30000 ;  /* 0x0003000000067882 */ /* 0x000fe20000000000 */
[----:B------:R-:W-:Y:S01]  /*d070*/  UMOV UR14, 0x0 ;  /* 0x00000000000e7882 */ /* 0x000fe20000000000 */
[----:B------:R-:W-:-:S09]  /*d080*/  UMOV UR15, 0x14f00000 ;  /* 0x14f00000000f7882 */ /* 0x000fd20000000000 */
.L_x_2953:
        /* <DEDUP_REMOVED lines=9> */
[----:B------:R-:W-:Y:S01]  /*d120*/  R2UR UR10, R12 ;  /* 0x000000000c0a72ca */ /* 0x000fe200000e0000 */
[----:B------:R-:W-:Y:S01]  /*d130*/  VIADD R5, R4, 0x26a00 ;  /* 0x00026a0004057836 */ /* 0x000fe20000000000 */
[----:B------:R-:W-:Y:S01]  /*d140*/  R2UR UR12, R19 ;  /* 0x00000000130c72ca */ /* 0x000fe200000e0000 */
[----:B------:R-:W-:Y:S01]  /*d150*/  UMOV UR6, 0x30000 ;  /* 0x0003000000067882 */ /* 0x000fe20000000000 */
[----:B------:R-:W-:Y:S01]  /*d160*/  PLOP3.LUT P0, PT, PT, PT, PT, 0x80, 0x0 ;  /* 0x000000000000781c */ /* 0x000fe20003f0f070 */
[----:B------:R-:W-:Y:S01]  /*d170*/  UMOV UR14, 0x0 ;  /* 0x00000000000e7882 */ /* 0x000fe20000000000 */
[----:B------:R-:W-:-:S11]  /*d180*/  UMOV UR15, 0x14f00000 ;  /* 0x14f00000000f7882 */ /* 0x000fd60000000000 */
.L_x_2954:
        /* <DEDUP_REMOVED lines=16> */
.L_x_2955:
        /* <DEDUP_REMOVED lines=8> */
[----:B---3--:R-:W-:Y:S05]  /*d310*/  @P0 BRA.U.ANY `(.L_x_2955) ;  /* 0xfffffffd00dc0947 */ /* 0x008fea000393ffff */
.L_x_2938:
[----:B------:R-:W-:Y:S05]  /*d320*/  BSYNC B0 ;  /* 0x0000000000007941 */ /* 0x000fea0003800000 */
.L_x_2937:
[----:B------:R-:W-:-:S05]  /*d330*/  IMAD.U32 R4, RZ, RZ, UR43 ;  /* 0x0000002bff047e24 */ /* 0x000fca000f8e00ff */
[----:B------:R-:W-:-:S13]  /*d340*/  ISETP.NE.AND P0, PT, R4, 0x3, PT ;  /* 0x000000030400780c */ /* 0x000fda0003f05270 */
[----:B------:R-:W-:Y:S05]  /*d350*/  @!P0 BRA `(.L_x_2956) ;  /* 0x0000000000048947 */ /* 0x000fea0003800000 */
[----:B------:R-:W-:Y:S01]  /*d360*/  BPT.TRAP 0x1 ;  /* 0x000000040000795c */ /* 0x000fe20000300000 */
.L_x_2956:
[----:B------:R-:W-:Y:S01]  /*d370*/  LOP3.LUT R5, R2, 0x1, RZ, 0x3c, !PT ;  /* 0x0000000102057812 */ /* 0x000fe200078e3cff */
[----:B------:R-:W-:Y:S01]  /*d380*/  IMAD.U32 R4, RZ, RZ, UR48 ;  /* 0x00000030ff047e24 */ /* 0x000fe2000f8e00ff */
[----:B------:R-:W-:Y:S01]  /*d390*/  LEA R12, R8, UR40, 0x3 ;  /* 0x00000028080c7c11 */ /* 0x000fe2000f8e18ff */
[----:B------:R-:W-:Y:S01]  /*d3a0*/  BSSY B0, `(.L_x_2957) ;  /* 0x0000005000007945 */ /* 0x000fe20003800000 */
[----:B------:R-:W-:Y:S02]  /*d3b0*/  SHF.L.U32 R5, R5, 0x1f, RZ ;  /* 0x0000001f05057819 */ /* 0x000fe400000006ff */
[----:B------:R-:W-:Y:S02]  /*d3c0*/  ISETP.NE.AND P2, PT, R4, 0x3, PT ;  /* 0x000000030400780c */ /* 0x000fe40003f45270 */
[----:B------:R-:W3:Y:S02]  /*d3d0*/  SYNCS.PHASECHK.TRANS64.TRYWAIT P3, [R12+URZ+0x33470], R5 ;  /* 0x033470050c0075a7 */ /* 0x000ee4000806017f */
[----:B---3--:R-:W-:Y:S09]  /*d3e0*/  @!P3 BRA `(.L_x_2958) ;  /* 0x00000020001cb947 */ /* 0x008ff20003800000 */
.L_x_2996:
[----:B------:R-:W-:Y:S05]  /*d3f0*/  BSYNC B0 ;  /* 0x0000000000007941 */ /* 0x000fea0003800000 */
.L_x_2957:
[----:B------:R-:W-:Y:S05]  /*d400*/  @!P2 BRA `(.L_x_2959) ;  /* 0x000000000004a947 */ /* 0x000fea0003800000 */
[----:B------:R-:W-:Y:S01]  /*d410*/  BPT.TRAP 0x1 ;  /* 0x000000040000795c */ /* 0x000fe20000300000 */
.L_x_2959:
[----:B---3--:R-:W-:Y:S01]  /*d420*/  SHF.L.U32 R5, R2, 0x1f, RZ ;  /* 0x0000001f02057819 */ /* 0x008fe200000006ff */
[----:B------:R-:W-:-:S03]  /*d430*/  IMAD R2, R8, 0x7800, RZ ;  /* 0x0000780008027824 */ /* 0x000fc600078e02ff */
[----:B------:R-:W3:Y:S02]  /*d440*/  SYNCS.PHASECHK.TRANS64.TRYWAIT P3, [R12+URZ+0x33460], R5 ;  /* 0x033460050c0075a7 */ /* 0x000ee4000806017f */
[----:B---3--:R-:W-:Y:S05]  /*d450*/  @!P3 BRA `(.L_x_2960) ;  /* 0x000000200014b947 */ /* 0x008fea0003800000 */
.L_x_2997:
[C---:B------:R-:W-:Y:S01]  /*d460*/  LOP3.LUT R13, R2.reuse, R18, RZ, 0xfc, !PT ;  /* 0x00000012020d7212 */ /* 0x040fe200078efcff */
[----:B------:R-:W-:Y:S05]  /*d470*/  WARPSYNC.ALL ;  /* 0x0000000000007948 */ /* 0x000fea0003800000 */
[----:B---3--:R3:W4:Y:S01]  /*d480*/  LDSM.16.MT88.4 R4, [R13+UR40+0xf200] ;  /* 0x00f200280d04783b */ /* 0x0087220008004200 */
[C---:B------:R-:W-:Y:S02]  /*d490*/  VIADD R15, R2.reuse, 0x2800 ;  /* 0x00002800020f7836 */ /* 0x040fe40000000000 */
[C---:B------:R-:W-:Y:S02]  /*d4a0*/  VIADD R14, R2.reuse, 0x5000 ;  /* 0x00005000020e7836 */ /* 0x040fe40000000000 */
[----:B------:R-:W-:-:S02]  /*d4b0*/  VIADD R20, R2, 0x1800 ;  /* 0x0000180002147836 */ /* 0x000fc40000000000 */
[C---:B------:R-:W-:Y:S02]  /*d4c0*/  VIADD R21, R2.reuse, 0x5800 ;  /* 0x0000580002157836 */ /* 0x040fe40000000000 */
[----:B---3--:R-:W-:Y:S01]  /*d4d0*/  VIADD R13, R2, 0x800 ;  /* 0x00000800020d7836 */ /* 0x008fe20000000000 */
[C-C-:B----4-:R-:W-:Y:S02]  /*d4e0*/  PRMT R8, R4.reuse, 0x6420, R5.reuse ;  /* 0x0000642004087816 */ /* 0x150fe40000000005 */
[----:B------:R-:W-:Y:S02]  /*d4f0*/  PRMT R9, R4, 0x7531, R5 ;  /* 0x0000753104097816 */ /* 0x000fe40000000005 */
[----:B------:R-:W-:Y:S02]  /*d500*/  LOP3.LUT R4, R2, R17, RZ, 0xfc, !PT ;  /* 0x0000001102047212 */ /* 0x000fe400078efcff */
[C-C-:B-1----:R-:W-:Y:S02]  /*d510*/  PRMT R10, R6.reuse, 0x6420, R7.reuse ;  /* 0x00006420060a7816 */ /* 0x142fe40000000007 */
[----:B------:R-:W-:Y:S01]  /*d520*/  PRMT R11, R6, 0x7531, R7 ;  /* 0x00007531060b7816 */ /* 0x000fe20000000007 */
[----:B------:R-:W-:Y:S01]  /*d530*/  IMAD.IADD R4, R16, 0x1, R4 ;  /* 0x0000000110047824 */ /* 0x000fe200078e0204 */
[----:B------:R-:W-:-:S02]  /*d540*/  LOP3.LUT R5, R15, R18, RZ, 0xfc, !PT ;  /* 0x000000120f057212 */ /* 0x000fc400078efcff */
[----:B------:R-:W-:Y:S02]  /*d550*/  LOP3.LUT R15, R15, R17, RZ, 0xfc, !PT ;  /* 0x000000110f0f7212 */ /* 0x000fe400078efcff */
[----:B------:R-:W-:Y:S03]  /*d560*/  STSM.16.M88.4 [R4], R8 ;  /* 0x0000000804007844 */ /* 0x000fe60000000200 */
[----:B------:R-:W-:Y:S01]  /*d570*/  IMAD.IADD R15, R16, 0x1, R15 ;  /* 0x00000001100f7824 */ /* 0x000fe200078e020f */
[----:B------:R-:W1:Y:S02]  /*d580*/  LDSM.16.MT88.4 R4, [R5+UR40+0xf200] ;  /* 0x00f200280504783b */ /* 0x000e640008004200 */
[C-C-:B-1----:R-:W-:Y:S02]  /*d590*/  PRMT R8, R4.reuse, 0x6420, R5.reuse ;  /* 0x0000642004087816 */ /* 0x142fe40000000005 */
[----:B------:R-:W-:-:S02]  /*d5a0*/  PRMT R9, R4, 0x7531, R5 ;  /* 0x0000753104097816 */ /* 0x000fc40000000005 */
[----:B------:R-:W-:Y:S02]  /*d5b0*/  LOP3.LUT R4, R13, R17, RZ, 0xfc, !PT ;  /* 0x000000110d047212 */ /* 0x000fe400078efcff */
[C-C-:B------:R-:W-:Y:S02]  /*d5c0*/  PRMT R10, R6.reuse, 0x6420, R7.reuse ;  /* 0x00006420060a7816 */ /* 0x140fe40000000007 */
[----:B------:R-:W-:Y:S01]  /*d5d0*/  PRMT R11, R6, 0x7531, R7 ;  /* 0x00007531060b7816 */ /* 0x000fe20000000007 */
[----:B------:R-:W-:-:S05]  /*d5e0*/  IMAD.IADD R4, R16, 0x1, R4 ;  /* 0x0000000110047824 */ /* 0x000fca00078e0204 */
[----:B------:R1:W-:Y:S02]  /*d5f0*/  STSM.16.M88.4 [R4], R8 ;  /* 0x0000000804007844 */ /* 0x0003e40000000200 */
[----:B-1----:R-:W-:Y:S01]  /*d600*/  LOP3.LUT R4, R14, R18, RZ, 0xfc, !PT ;  /* 0x000000120e047212 */ /* 0x002fe200078efcff */
[----:B------:R-:W-:-:S05]  /*d610*/  VIADD R14, R2, 0x1000 ;  /* 0x00001000020e7836 */ /* 0x000fca0000000000 */
        /* <DEDUP_REMOVED lines=20> */
[----:B------:R-:W1:Y:S01]  /*d760*/  LDSM.16.MT88.4 R4, [R4+UR40+0xf200] ;  /* 0x00f200280404783b */ /* 0x000e620008004200 */
[----:B------:R-:W-:Y:S01]  /*d770*/  IMAD.IADD R13, R16, 0x1, R13 ;  /* 0x00000001100d7824 */ /* 0x000fe200078e020d */
[C-C-:B-1----:R-:W-:Y:S02]  /*d780*/  PRMT R8, R4.reuse, 0x6420, R5.reuse ;  /* 0x0000642004087816 */ /* 0x142fe40000000005 */
[----:B------:R-:W-:Y:S01]  /*d790*/  PRMT R9, R4, 0x7531, R5 ;  /* 0x0000753104097816 */ /* 0x000fe20000000005 */
[----:B------:R-:W-:Y:S01]  /*d7a0*/  VIADD R5, R2, 0x2000 ;  /* 0x0000200002057836 */ /* 0x000fe20000000000 */
[C-C-:B------:R-:W-:Y:S02]  /*d7b0*/  PRMT R10, R6.reuse, 0x6420, R7.reuse ;  /* 0x00006420060a7816 */ /* 0x140fe40000000007 */
[----:B------:R-:W-:Y:S02]  /*d7c0*/  PRMT R11, R6, 0x7531, R7 ;  /* 0x00007531060b7816 */ /* 0x000fe40000000007 */
[----:B------:R-:W-:-:S05]  /*d7d0*/  LOP3.LUT R4, R5, R17, RZ, 0xfc, !PT ;  /* 0x0000001105047212 */ /* 0x000fca00078efcff */
[----:B------:R-:W-:-:S05]  /*d7e0*/  IMAD.IADD R4, R16, 0x1, R4 ;  /* 0x0000000110047824 */ /* 0x000fca00078e0204 */
[----:B------:R1:W-:Y:S02]  /*d7f0*/  STSM.16.M88.4 [R4], R8 ;  /* 0x0000000804007844 */ /* 0x0003e40000000200 */
[C---:B-1----:R-:W-:Y:S02]  /*d800*/  LOP3.LUT R4, R21.reuse, R18, RZ, 0xfc, !PT ;  /* 0x0000001215047212 */ /* 0x042fe400078efcff */
[----:B------:R-:W-:-:S04]  /*d810*/  LOP3.LUT R21, R21, R17, RZ, 0xfc, !PT ;  /* 0x0000001115157212 */ /* 0x000fc800078efcff */
[----:B------:R-:W1:Y:S01]  /*d820*/  LDSM.16.MT88.4 R4, [R4+UR40+0xf200] ;  /* 0x00f200280404783b */ /* 0x000e620008004200 */
[----:B------:R-:W-:Y:S01]  /*d830*/  IMAD.IADD R21, R16, 0x1, R21 ;  /* 0x0000000110157824 */ /* 0x000fe200078e0215 */
[C-C-:B-1----:R-:W-:Y:S02]  /*d840*/  PRMT R8, R4.reuse, 0x6420, R5.reuse ;  /* 0x0000642004087816 */ /* 0x142fe40000000005 */
[----:B------:R-:W-:Y:S02]  /*d850*/  PRMT R9, R4, 0x7531, R5 ;  /* 0x0000753104097816 */ /* 0x000fe40000000005 */
[C-C-:B------:R-:W-:Y:S02]  /*d860*/  PRMT R10, R6.reuse, 0x6420, R7.reuse ;  /* 0x00006420060a7816 */ /* 0x140fe40000000007 */
[----:B------:R-:W-:Y:S02]  /*d870*/  PRMT R11, R6, 0x7531, R7 ;  /* 0x00007531060b7816 */ /* 0x000fe40000000007 */
[----:B------:R-:W-:Y:S01]  /*d880*/  LOP3.LUT R4, R14, R18, RZ, 0xfc, !PT ;  /* 0x000000120e047212 */ /* 0x000fe200078efcff */
[----:B------:R-:W-:-:S02]  /*d890*/  VIADD R14, R2, 0x4800 ;  /* 0x00004800020e7836 */ /* 0x000fc40000000000 */
[----:B------:R1:W-:Y:S04]  /*d8a0*/  STSM.16.M88.4 [R15], R8 ;  /* 0x000000080f007844 */ /* 0x0003e80000000200 */
[----:B------:R-:W3:Y:S01]  /*d8b0*/  LDSM.16.MT88.4 R4, [R4+UR40+0xf200] ;  /* 0x00f200280404783b */ /* 0x000ee20008004200 */
[----:B-1----:R-:W-:Y:S01]  /*d8c0*/  VIADD R15, R2, 0x6000 ;  /* 0x00006000020f7836 */ /* 0x002fe20000000000 */
[C-C-:B---3--:R-:W-:Y:S02]  /*d8d0*/  PRMT R8, R4.reuse, 0x6420, R5.reuse ;  /* 0x0000642004087816 */ /* 0x148fe40000000005 */
[----:B------:R-:W-:Y:S02]  /*d8e0*/  PRMT R9, R4, 0x7531, R5 ;  /* 0x0000753104097816 */ /* 0x000fe40000000005 */
[----:B------:R-:W-:-:S02]  /*d8f0*/  PRMT R10, R6, 0x6420, R7 ;  /* 0x00006420060a7816 */ /* 0x000fc40000000007 */
        /* <DEDUP_REMOVED lines=19> */
[----:B------:R-:W-:Y:S02]  /*da30*/  LOP3.LUT R4, R13, R17, RZ, 0xfc, !PT ;  /* 0x000000110d047212 */ /* 0x000fe400078efcff */
[C-C-:B------:R-:W-:Y:S02]  /*da40*/  PRMT R10, R6.reuse, 0x6420, R7.reuse ;  /* 0x00006420060a7816 */ /* 0x140fe40000000007 */
[----:B------:R-:W-:Y:S01]  /*da50*/  PRMT R11, R6, 0x7531, R7 ;  /* 0x00007531060b7816 */ /* 0x000fe20000000007 */
[----:B------:R-:W-:-:S05]  /*da60*/  IMAD.IADD R4, R16, 0x1, R4 ;  /* 0x0000000110047824 */ /* 0x000fca00078e0204 */
[----:B------:R1:W-:Y:S02]  /*da70*/  STSM.16.M88.4 [R4], R8 ;  /* 0x0000000804007844 */ /* 0x0003e40000000200 */
[----:B-1----:R-:W-:-:S06]  /*da80*/  LOP3.LUT R4, R20, R18, RZ, 0xfc, !PT ;  /* 0x0000001214047212 */ /* 0x002fcc00078efcff */
[----:B------:R-:W1:Y:S02]  /*da90*/  LDSM.16.MT88.4 R4, [R4+UR40+0xf200] ;  /* 0x00f200280404783b */ /* 0x000e640008004200 */
[C-C-:B-1----:R-:W-:Y:S02]  /*daa0*/  PRMT R8, R4.reuse, 0x6420, R5.reuse ;  /* 0x0000642004087816 */ /* 0x142fe40000000005 */
[----:B------:R-:W-:Y:S02]  /*dab0*/  PRMT R9, R4, 0x7531, R5 ;  /* 0x0000753104097816 */ /* 0x000fe40000000005 */
[----:B------:R-:W-:Y:S02]  /*dac0*/  LOP3.LUT R4, R14, R17, RZ, 0xfc, !PT ;  /* 0x000000110e047212 */ /* 0x000fe400078efcff */
[C-C-:B------:R-:W-:Y:S02]  /*dad0*/  PRMT R10, R6.reuse, 0x6420, R7.reuse ;  /* 0x00006420060a7816 */ /* 0x140fe40000000007 */
[----:B------:R-:W-:Y:S01]  /*dae0*/  PRMT R11, R6, 0x7531, R7 ;  /* 0x00007531060b7816 */ /* 0x000fe20000000007 */
[----:B------:R-:W-:Y:S01]  /*daf0*/  IMAD.IADD R4, R16, 0x1, R4 ;  /* 0x0000000110047824 */ /* 0x000fe200078e0204 */
[----:B------:R-:W-:-:S04]  /*db00*/  LOP3.LUT R14, R14, R18, RZ, 0xfc, !PT ;  /* 0x000000120e0e7212 */ /* 0x000fc800078efcff */
[----:B------:R1:W-:Y:S02]  /*db10*/  STSM.16.M88.4 [R4], R8 ;  /* 0x0000000804007844 */ /* 0x0003e40000000200 */
[----:B-1----:R-:W-:Y:S01]  /*db20*/  LOP3.LUT R4, R13, R18, RZ, 0xfc, !PT ;  /* 0x000000120d047212 */ /* 0x002fe200078efcff */
[C---:B------:R-:W-:Y:S02]  /*db30*/  VIADD R11, R2.reuse, 0x5000 ;  /* 0x00005000020b7836 */ /* 0x040fe40000000000 */
[----:B------:R-:W-:-:S03]  /*db40*/  VIADD R13, R2, 0x6800 ;  /* 0x00006800020d7836 */ /* 0x000fc60000000000 */
        /* <DEDUP_REMOVED lines=15> */
[--C-:B------:R-:W-:Y:S01]  /*dc40*/  PRMT R10, R6, 0x6420, R7.reuse ;  /* 0x00006420060a7816 */ /* 0x100fe20000000007 */
[----:B------:R-:W-:Y:S01]  /*dc50*/  VIADD R2, R2, 0x7000 ;  /* 0x0000700002027836 */ /* 0x000fe20000000000 */
[----:B------:R-:W-:Y:S02]  /*dc60*/  PRMT R11, R6, 0x7531, R7 ;  /* 0x00007531060b7816 */ /* 0x000fe40000000007 */
[----:B------:R-:W-:-:S03]  /*dc70*/  LOP3.LUT R4, R5, R18, RZ, 0xfc, !PT ;  /* 0x0000001205047212 */ /* 0x000fc600078efcff */
        /* <DEDUP_REMOVED lines=30> */
.L_x_2961:
[----:B---3--:R3:W-:Y:S01]  /*de60*/  SYNCS.ARRIVE.TRANS64.A1T0 RZ, [R12+URZ+0x33450], RZ ;  /* 0x033450ff0cff79a7 */ /* 0x0087e2000810003f */
[----:B------:R-:W-:Y:S06]  /*de70*/  BAR.SYNC.DEFER_BLOCKING 0x2, 0x80 ;  /* 0x0082000000007b1d */ /* 0x000fec0000010000 */
[----:B------:R-:W-:Y:S05]  /*de80*/  @!P0 BRA `(.L_x_2962) ;  /* 0x0000000000048947 */ /* 0x000fea0003800000 */
[----:B------:R-:W-:Y:S01]  /*de90*/  BPT.TRAP 0x1 ;  /* 0x000000040000795c */ /* 0x000fe20000300000 */
.L_x_2962:
[----:B------:R-:W4:Y:S04]  /*dea0*/  LDL R4, [R1+0x14] ;  /* 0x0000140001047983 */ /* 0x000f280000100800 */
[----:B-1----:R-:W5:Y:S01]  /*deb0*/  LDL R2, [R1+0x18] ;  /* 0x0000180001027983 */ /* 0x002f620000100800 */
[----:B----4-:R-:W-:-:S13]  /*dec0*/  ISETP.NE.AND P0, PT, R4, RZ, PT ;  /* 0x000000ff0400720c */ /* 0x010fda0003f05270 */
[----:B---3--:R-:W-:-:S05]  /*ded0*/  @P0 VIADD R12, R12, 0x33480 ;  /* 0x000334800c0c0836 */ /* 0x008fca0000000000 */
[----:B-----5:R-:W-:-:S04]  /*dee0*/  @P0 PRMT R12, R2, 0x654, R12 ;  /* 0x00000654020c0816 */ /* 0x020fc8000000000c */
[----:B------:R1:W-:Y:S01]  /*def0*/  @P0 SYNCS.ARRIVE.TRANS64.RED.A1T0 RZ, [R12+URZ], RZ ;  /* 0x000000ff0cff09a7 */ /* 0x0003e2000810043f */
[----:B------:R-:W-:Y:S02]  /*df00*/  BPT.TRAP 0x1 ;  /* 0x000000040000795c */ /* 0x000fe40000300000 */
[----:B------:R4:W5:Y:S01]  /*df10*/  LDL R2, [R1+0x4] ;  /* 0x0000040001027983 */ /* 0x0009620000100800 */
[C---:B------:R-:W-:Y:S01]  /*df20*/  ISETP.GT.AND P0, PT, R3.reuse, RZ, PT ;  /* 0x000000ff0300720c */ /* 0x040fe20003f04270 */
[----:B------:R-:W-:Y:S02]  /*df30*/  VIADD R3, R3, 0xffffffff ;  /* 0xffffffff03037836 */ /* 0x000fe40000000000 */
[----:B------:R4:W5:Y:S10]  /*df40*/  LDL R8, [R1] ;  /* 0x0000000001087983 */ /* 0x0009740000100800 */
[----:B----4-:R-:W-:Y:S05]  /*df50*/  @P0 BRA `(.L_x_2963) ;  /* 0xffffffe8000c0947 */ /* 0x010fea000383ffff */
.L_x_2936:
[----:B------:R-:W-:-:S05]  /*df60*/  IMAD.U32 R0, RZ, RZ, UR43 ;  /* 0x0000002bff007e24 */ /* 0x000fca000f8e00ff */
[----:B------:R-:W-:-:S13]  /*df70*/  ISETP.NE.AND P0, PT, R0, 0x3, PT ;  /* 0x000000030000780c */ /* 0x000fda0003f05270 */
[----:B------:R-:W-:Y:S05]  /*df80*/  @!P0 BRA `(.L_x_2964) ;  /* 0x0000000000048947 */ /* 0x000fea0003800000 */
[----:B---3--:R-:W-:Y:S01]  /*df90*/  BPT.TRAP 0x1 ;  /* 0x000000040000795c */ /* 0x008fe20000300000 */
.L_x_2964:
[----:B--2--5:R-:W2:Y:S04]  /*dfa0*/  LDL R2, [R1+0x4] ;  /* 0x0000040001027983 */ /* 0x024ea80000100800 */
[----:B------:R-:W4:Y:S01]  /*dfb0*/  LDL R0, [R1] ;  /* 0x0000000001007983 */ /* 0x000f220000100800 */
[----:B------:R-:W-:Y:S01]  /*dfc0*/  BSSY B0, `(.L_x_2965) ;  /* 0x0000008000007945 */ /* 0x000fe20003800000 */
[----:B--2---:R-:W-:-:S04]  /*dfd0*/  LOP3.LUT R3, R2, 0x1, RZ, 0x3c, !PT ;  /* 0x0000000102037812 */ /* 0x004fc800078e3cff */
[----:B------:R-:W-:Y:S02]  /*dfe0*/  SHF.L.U32 R3, R3, 0x1f, RZ ;  /* 0x0000001f03037819 */ /* 0x000fe400000006ff */
[----:B----4-:R-:W-:-:S04]  /*dff0*/  LEA R0, R0, UR40, 0x3 ;  /* 0x0000002800007c11 */ /* 0x010fc8000f8e18ff */
[----:B------:R-:W2:Y:S01]  /*e000*/  SYNCS.PHASECHK.TRANS64.TRYWAIT P2, [R0+URZ+0x33470], R3 ;  /* 0x03347003000075a7 */ /* 0x000ea2000804017f */
[----:B------:R-:W-:-:S05]  /*e010*/  IMAD.U32 R2, RZ, RZ, UR48 ;  /* 0x00000030ff027e24 */ /* 0x000fca000f8e00ff */
[----:B------:R-:W-:Y:S01]  /*e020*/  ISETP.NE.AND P1, PT, R2, 0x3, PT ;  /* 0x000000030200780c */ /* 0x000fe20003f25270 */
[----:B--2---:R-:W-:-:S12]  /*e030*/  @!P2 BRA `(.L_x_2966) ;  /* 0x000000140030a947 */ /* 0x004fd80003800000 */
.L_x_2998:
[----:B---3--:R-:W-:Y:S05]  /*e040*/  BSYNC B0 ;  /* 0x0000000000007941 */ /* 0x008fea0003800000 */
.L_x_2965:
[----:B------:R-:W-:Y:S05]  /*e050*/  @!P1 BRA `(.L_x_2967) ;  /* 0x0000000000049947 */ /* 0x000fea0003800000 */
[----:B------:R-:W-:Y:S01]  /*e060*/  BPT.TRAP 0x1 ;  /* 0x000000040000795c */ /* 0x000fe20000300000 */
.L_x_2967:
[----:B------:R-:W2:Y:S02]  /*e070*/  LDL R2, [R1+0x4] ;  /* 0x0000040001027983 */ /* 0x000ea40000100800 */
[----:B--2---:R-:W-:-:S04]  /*e080*/  SHF.L.U32 R3, R2, 0x1f, RZ ;  /* 0x0000001f02037819 */ /* 0x004fc800000006ff */
[----:B------:R-:W2:Y:S02]  /*e090*/  SYNCS.PHASECHK.TRANS64.TRYWAIT P2, [R0+URZ+0x33460], R3 ;  /* 0x03346003000075a7 */ /* 0x000ea4000804017f */
[----:B--2---:R-:W-:Y:S05]  /*e0a0*/  @!P2 BRA `(.L_x_2968) ;  /* 0x000000140028a947 */ /* 0x004fea0003800000 */
.L_x_2999:
[----:B------:R-:W3:Y:S01]  /*e0b0*/  LDL R2, [R1] ;  /* 0x0000000001027983 */ /* 0x000ee20000100800 */
[----:B------:R-:W-:Y:S05]  /*e0c0*/  WARPSYNC.ALL ;  /* 0x0000000000007948 */ /* 0x000fea0003800000 */
[----:B---3--:R-:W-:-:S04]  /*e0d0*/  IMAD R2, R2, 0x7800, RZ ;  /* 0x0000780002027824 */ /* 0x008fc800078e02ff */
[C---:B------:R-:W-:Y:S01]  /*e0e0*/  VIADD R13, R2.reuse, 0x2800 ;  /* 0x00002800020d7836 */ /* 0x040fe20000000000 */
[C---:B--2---:R-:W-:Y:S01]  /*e0f0*/  LOP3.LUT R3, R2.reuse, R18, RZ, 0xfc, !PT ;  /* 0x0000001202037212 */ /* 0x044fe200078efcff */
[----:B------:R-:W-:-:S04]  /*e100*/  VIADD R20, R2, 0x5000 ;  /* 0x0000500002147836 */ /* 0x000fc80000000000 */
[----:B------:R2:W1:Y:S01]  /*e110*/  LDSM.16.MT88.4 R4, [R3+UR40+0xf200] ;  /* 0x00f200280304783b */ /* 0x0004620008004200 */
[C---:B------:R-:W-:Y:S02]  /*e120*/  LOP3.LUT R15, R20.reuse, R18, RZ, 0xfc, !PT ;  /* 0x00000012140f7212 */ /* 0x040fe400078efcff */
[----:B------:R-:W-:Y:S01]  /*e130*/  LOP3.LUT R20, R20, R17, RZ, 0xfc, !PT ;  /* 0x0000001114147212 */ /* 0x000fe200078efcff */
[----:B--2---:R-:W-:-:S04]  /*e140*/  VIADD R3, R2, 0x800 ;  /* 0x0000080002037836 */ /* 0x004fc80000000000 */
[----:B------:R-:W-:Y:S01]  /*e150*/  IMAD.IADD R20, R16, 0x1, R20 ;  /* 0x0000000110147824 */ /* 0x000fe200078e0214 */
[C-C-:B-1----:R-:W-:Y:S02]  /*e160*/  PRMT R8, R4.reuse, 0x6420, R5.reuse ;  /* 0x0000642004087816 */ /* 0x142fe40000000005 */
[----:B------:R-:W-:Y:S02]  /*e170*/  PRMT R9, R4, 0x7531, R5 ;  /* 0x0000753104097816 */ /* 0x000fe40000000005 */
[----:B------:R-:W-:Y:S02]  /*e180*/  LOP3.LUT R5, R2, R17, RZ, 0xfc, !PT ;  /* 0x0000001102057212 */ /* 0x000fe400078efcff */
[C-C-:B------:R-:W-:Y:S02]  /*e190*/  PRMT R10, R6.reuse, 0x6420, R7.reuse ;  /* 0x00006420060a7816 */ /* 0x140fe40000000007 */
[----:B------:R-:W-:Y:S01]  /*e1a0*/  PRMT R11, R6, 0x7531, R7 ;  /* 0x00007531060b7816 */ /* 0x000fe20000000007 */
[----:B------:R-:W-:Y:S01]  /*e1b0*/  IMAD.IADD R12, R16, 0x1, R5 ;  /* 0x00000001100c7824 */ /* 0x000fe200078e0205 */
[----:B------:R-:W-:-:S02]  /*e1c0*/  LOP3.LUT R4, R13, R18, RZ, 0xfc, !PT ;  /* 0x000000120d047212 */ /* 0x000fc400078efcff */
[----:B------:R-:W-:Y:S02]  /*e1d0*/  LOP3.LUT R13, R13, R17, RZ, 0xfc, !PT ;  /* 0x000000110d0d7212 */ /* 0x000fe400078efcff */
[----:B------:R1:W-:Y:S03]  /*e1e0*/  STSM.16.M88.4 [R12], R8 ;  /* 0x000000080c007844 */ /* 0x0003e60000000200 */
[----:B------:R-:W-:Y:S01]  /*e1f0*/  IMAD.IADD R13, R16, 0x1, R13 ;  /* 0x00000001100d7824 */ /* 0x000fe200078e020d */
[----:B------:R-:W2:Y:S01]  /*e200*/  LDSM.16.MT88.4 R4, [R4+UR40+0xf200] ;  /* 0x00f200280404783b */ /* 0x000ea20008004200 */
[----:B-1----:R-:W-:Y:S01]  /*e210*/  VIADD R12, R2, 0x1000 ;  /* 0x00001000020c7836 */ /* 0x002fe20000000000 */
[C-C-:B--2---:R-:W-:Y:S02]  /*e220*/  PRMT R8, R4.reuse, 0x6420, R5.reuse ;  /* 0x0000642004087816 */ /* 0x144fe40000000005 */
[----:B------:R-:W-:-:S02]  /*e230*/  PRMT R9, R4, 0x7531, R5 ;  /* 0x0000753104097816 */ /* 0x000fc40000000005 */
[----:B------:R-:W-:Y:S02]  /*e240*/  LOP3.LUT R5, R3, R17, RZ, 0xfc, !PT ;  /* 0x0000001103057212 */ /* 0x000fe400078efcff */
[C-C-:B------:R-:W-:Y:S02]  /*e250*/  PRMT R10, R6.reuse, 0x6420, R7.reuse ;  /* 0x00006420060a7816 */ /* 0x140fe40000000007 */
[----:B------:R-:W-:Y:S01]  /*e260*/  PRMT R11, R6, 0x7531, R7 ;  /* 0x00007531060b7816 */ /* 0x000fe20000000007 */
[----:B------:R-:W-:-:S05]  /*e270*/  IMAD.IADD R14, R16, 0x1, R5 ;  /* 0x00000001100e7824 */ /* 0x000fca00078e0205 */
[----:B------:R1:W-:Y:S04]  /*e280*/  STSM.16.M88.4 [R14], R8 ;  /* 0x000000080e007844 */ /* 0x0003e80000000200 */
[----:B------:R-:W2:Y:S01]  /*e290*/  LDSM.16.MT88.4 R4, [R15+UR40+0xf200] ;  /* 0x00f200280f04783b */ /* 0x000ea20008004200 */
[----:B-1----:R-:W-:Y:S01]  /*e2a0*/  VIADD R14, R2, 0x1800 ;  /* 0x00001800020e7836 */ /* 0x002fe20000000000 */
[C-C-:B--2---:R-:W-:Y:S02]  /*e2b0*/  PRMT R8, R4.reuse, 0x6420, R5.reuse ;  /* 0x0000642004087816 */ /* 0x144fe40000000005 */
[----:B------:R-:W-:Y:S02]  /*e2c0*/  PRMT R9, R4, 0x7531, R5 ;  /* 0x0000753104097816 */ /* 0x000fe40000000005 */
[----:B------:R-:W-:-:S02]  /*e2d0*/  LOP3.LUT R5, R12, R17, RZ, 0xfc, !PT ;  /* 0x000000110c057212 */ /* 0x000fc400078efcff */
[C-C-:B------:R-:W-:Y:S02]  /*e2e0*/  PRMT R10, R6.reuse, 0x6420, R7.reuse ;  /* 0x00006420060a7816 */ /* 0x140fe40000000007 */
[----:B------:R-:W-:Y:S01]  /*e2f0*/  PRMT R11, R6, 0x7531, R7 ;  /* 0x00007531060b7816 */ /* 0x000fe20000000007 */
[----:B------:R-:W-:Y:S01]  /*e300*/  IMAD.IADD R19, R16, 0x1, R5 ;  /* 0x0000000110137824 */ /* 0x000fe200078e0205 */
[-C--:B------:R-:W-:Y:S02]  /*e310*/  LOP3.LUT R4, R3, R18.reuse, RZ, 0xfc, !PT ;  /* 0x0000001203047212 */ /* 0x080fe400078efcff */
        /* <DEDUP_REMOVED lines=16> */
[----:B-1----:R-:W-:-:S05]  /*e420*/  VIADD R15, R2, 0x5800 ;  /* 0x00005800020f7836 */ /* 0x002fca0000000000 */
[C---:B------:R-:W-:Y:S02]  /*e430*/  LOP3.LUT R21, R15.reuse, R18, RZ, 0xfc, !PT ;  /* 0x000000120f157212 */ /* 0x040fe400078efcff */
[----:B------:R-:W-:-:S05]  /*e440*/  LOP3.LUT R15, R15, R17, RZ, 0xfc, !PT ;  /* 0x000000110f0f7212 */ /* 0x000fca00078efcff */
[----:B------:R-:W-:Y:S01]  /*e450*/  IMAD.IADD R15, R16, 0x1, R15 ;  /* 0x00000001100f7824 */ /* 0x000fe200078e020f */
[C-C-:B--2---:R-:W-:Y:S02]  /*e460*/  PRMT R8, R4.reuse, 0x6420, R5.reuse ;  /* 0x0000642004087816 */ /* 0x144fe40000000005 */
[----:B------:R-:W-:Y:S02]  /*e470*/  PRMT R9, R4, 0x7531, R5 ;  /* 0x0000753104097816 */ /* 0x000fe40000000005 */
[C---:B------:R-:W-:Y:S02]  /*e480*/  LOP3.LUT R4, R19.reuse, R17, RZ, 0xfc, !PT ;  /* 0x0000001113047212 */ /* 0x040fe400078efcff */
[C-C-:B------:R-:W-:Y:S02]  /*e490*/  PRMT R10, R6.reuse, 0x6420, R7.reuse ;  /* 0x00006420060a7816 */ /* 0x140fe40000000007 */
[----:B------:R-:W-:Y:S01]  /*e4a0*/  PRMT R11, R6, 0x7531, R7 ;  /* 0x00007531060b7816 */ /* 0x000fe20000000007 */
[----:B------:R-:W-:Y:S01]  /*e4b0*/  IMAD.IADD R4, R16, 0x1, R4 ;  /* 0x0000000110047824 */ /* 0x000fe200078e0204 */
[----:B------:R-:W-:-:S04]  /*e4c0*/  LOP3.LUT R19, R19, R18, RZ, 0xfc, !PT ;  /* 0x0000001213137212 */ /* 0x000fc800078efcff */
[----:B------:R-:W-:Y:S04]  /*e4d0*/  STSM.16.M88.4 [R4], R8 ;  /* 0x0000000804007844 */ /* 0x000fe80000000200 */
[----:B------:R1:W2:Y:S02]  /*e4e0*/  LDSM.16.MT88.4 R4, [R21+UR40+0xf200] ;  /* 0x00f200281504783b */ /* 0x0002a40008004200 */
[----:B-1----:R-:W-:Y:S02]  /*e4f0*/  IMAD.IADD R21, R16, 0x1, R3 ;  /* 0x0000000110157824 */ /* 0x002fe400078e0203 */
[----:B------:R-:W-:Y:S01]  /*e500*/  VIADD R3, R2, 0x3800 ;  /* 0x0000380002037836 */ /* 0x000fe20000000000 */
[C-C-:B--2---:R-:W-:Y:S02]  /*e510*/  PRMT R8, R4.reuse, 0x6420, R5.reuse ;  /* 0x0000642004087816 */ /* 0x144fe40000000005 */
[----:B------:R-:W-:-:S02]  /*e520*/  PRMT R9, R4, 0x7531, R5 ;  /* 0x0000753104097816 */ /* 0x000fc40000000005 */
[C-C-:B------:R-:W-:Y:S02]  /*e530*/  PRMT R10, R6.reuse, 0x6420, R7.reuse ;  /* 0x00006420060a7816 */ /* 0x140fe40000000007 */
[----:B------:R-:W-:-:S05]  /*e540*/  PRMT R11, R6, 0x7531, R7 ;  /* 0x00007531060b7816 */ /* 0x000fca0000000007 */
[----:B------:R1:W-:Y:S04]  /*e550*/  STSM.16.M88.4 [R13], R8 ;  /* 0x000000080d007844 */ /* 0x0003e80000000200 */
[----:B------:R-:W2:Y:S01]  /*e560*/  LDSM.16.MT88.4 R4, [R12+UR40+0xf200] ;  /* 0x00f200280c04783b */ /* 0x000ea20008004200 */
[----:B-1----:R-:W-:Y:S01]  /*e570*/  VIADD R13, R2, 0x6000 ;  /* 0x00006000020d7836 */ /* 0x002fe20000000000 */
[C-C-:B--2---:R-:W-:Y:S02]  /*e580*/  PRMT R8, R4.reuse, 0x6420, R5.reuse ;  /* 0x0000642004087816 */ /* 0x144fe40000000005 */
[----:B------:R-:W-:Y:S02]  /*e590*/  PRMT R9, R4, 0x7531, R5 ;  /* 0x0000753104097816 */ /* 0x000fe40000000005 */
[----:B------:R-:W-:-:S02]  /*e5a0*/  PRMT R10, R6, 0x6420, R7 ;  /* 0x00006420060a7816 */ /* 0x000fc40000000007 */
[----:B------:R-:W-:Y:S02]  /*e5b0*/  PRMT R11, R6, 0x7531, R7 ;  /* 0x00007531060b7816 */ /* 0x000fe40000000007 */
[C---:B------:R-:W-:Y:S02]  /*e5c0*/  LOP3.LUT R4, R3.reuse, R18, RZ, 0xfc, !PT ;  /* 0x0000001203047212 */ /* 0x040fe400078efcff */
[----:B------:R-:W-:Y:S01]  /*e5d0*/  LOP3.LUT R3, R3, R17, RZ, 0xfc, !PT ;  /* 0x0000001103037212 */ /* 0x000fe200078efcff */
[----:B------:R1:W-:Y:S04]  /*e5e0*/  STSM.16.M88.4 [R21], R8 ;  /* 0x0000000815007844 */ /* 0x0003e80000000200 */
[----:B------:R-:W2:Y:S01]  /*e5f0*/  LDSM.16.MT88.4 R4, [R4+UR40+0xf200] ;  /* 0x00f200280404783b */ /* 0x000ea20008004200 */
[----:B------:R-:W-:-:S02]  /*e600*/  IMAD.IADD R12, R16, 0x1, R3 ;  /* 0x00000001100c7824 */ /* 0x000fc400078e0203 */
[----:B------:R-:W-:Y:S01]  /*e610*/  VIADD R3, R2, 0x4000 ;  /* 0x0000400002037836 */ /* 0x000fe20000000000 */
[C---:B-1----:R-:W-:Y:S02]  /*e620*/  LOP3.LUT R21, R13.reuse, R18, RZ, 0xfc, !PT ;  /* 0x000000120d157212 */ /* 0x042fe400078efcff */
[----:B------:R-:W-:-:S05]  /*e630*/  LOP3.LUT R13, R13, R17, RZ, 0xfc, !PT ;  /* 0x000000110d0d7212 */ /* 0x000fca00078efcff */
[----:B------:R-:W-:Y:S01]  /*e640*/  IMAD.IADD R13, R16, 0x1, R13 ;  /* 0x00000001100d7824 */ /* 0x000fe200078e020d */
[C-C-:B--2---:R-:W-:Y:S02]  /*e650*/  PRMT R8, R4.reuse, 0x6420, R5.reuse ;  /* 0x0000642004087816 */ /* 0x144fe40000000005 */
[----:B------:R-:W-:Y:S02]  /*e660*/  PRMT R9, R4, 0x7531, R5 ;  /* 0x0000753104097816 */ /* 0x000fe40000000005 */
[C-C-:B------:R-:W-:Y:S02]  /*e670*/  PRMT R10, R6.reuse, 0x6420, R7.reuse ;  /* 0x00006420060a7816 */ /* 0x140fe40000000007 */
[----:B------:R-:W-:-:S05]  /*e680*/  PRMT R11, R6, 0x7531, R7 ;  /* 0x00007531060b7816 */ /* 0x000fca0000000007 */
[----:B------:R-:W-:Y:S04]  /*e690*/  STSM.16.M88.4 [R12], R8 ;  /* 0x000000080c007844 */ /* 0x000fe80000000200 */
[----:B------:R1:W2:Y:S02]  /*e6a0*/  LDSM.16.MT88.4 R4, [R21+UR40+0xf200] ;  /* 0x00f200281504783b */ /* 0x0002a40008004200 */
[----:B-1----:R-:W-:Y:S01]  /*e6b0*/  LOP3.LUT R21, R3, R18, RZ, 0xfc, !PT ;  /* 0x0000001203157212 */ /* 0x002fe200078efcff */
[----:B------:R-:W-:Y:S01]  /*e6c0*/  VIADD R12, R2, 0x4800 ;  /* 0x00004800020c7836 */ /* 0x000fe20000000000 */
[C-C-:B--2---:R-:W-:Y:S02]  /*e6d0*/  PRMT R8, R4.reuse, 0x6420, R5.reuse ;  /* 0x0000642004087816 */ /* 0x144fe40000000005 */
[----:B------:R-:W-:-:S02]  /*e6e0*/  PRMT R9, R4, 0x7531, R5 ;  /* 0x0000753104097816 */ /* 0x000fc40000000005 */
[----:B------:R-:W-:Y:S01]  /*e6f0*/  LOP3.LUT R4, R3, R17, RZ, 0xfc, !PT ;  /* 0x0000001103047212 */ /* 0x000fe200078efcff */
[----:B------:R-:W-:Y:S01]  /*e700*/  VIADD R3, R2, 0x6800 ;  /* 0x0000680002037836 */ /* 0x000fe20000000000 */
[--C-:B------:R-:W-:Y:S01]  /*e710*/  PRMT R10, R6, 0x6420, R7.reuse ;  /* 0x00006420060a7816 */ /* 0x100fe20000000007 */
[----:B------:R-:W-:Y:S01]  /*e720*/  VIADD R2, R2, 0x7000 ;  /* 0x0000700002027836 */ /* 0x000fe20000000000 */
[----:B------:R-:W-:Y:S01]  /*e730*/  PRMT R11, R6, 0x7531, R7 ;  /* 0x00007531060b7816 */ /* 0x000fe20000000007 */
[----:B------:R-:W-:-:S05]  /*e740*/  IMAD.IADD R4, R16, 0x1, R4 ;  /* 0x0000000110047824 */ /* 0x000fca00078e0204 */
[----:B------:R-:W-:Y:S04]  /*e750*/  STSM.16.M88.4 [R4], R8 ;  /* 0x0000000804007844 */ /* 0x000fe80000000200 */
[----:B------:R1:W2:Y:S02]  /*e760*/  LDSM.16.MT88.4 R4, [R14+UR40+0xf200] ;  /* 0x00f200280e04783b */ /* 0x0002a40008004200 */
[C---:B-1----:R-:W-:Y:S02]  /*e770*/  LOP3.LUT R14, R3.reuse, R18, RZ, 0xfc, !PT ;  /* 0x00000012030e7212 */ /* 0x042fe400078efcff */
[----:B------:R-:W-:-:S05]  /*e780*/  LOP3.LUT R3, R3, R17, RZ, 0xfc, !PT ;  /* 0x0000001103037212 */ /* 0x000fca00078efcff */
[----:B------:R-:W-:Y:S01]  /*e790*/  IMAD.IADD R3, R16, 0x1, R3 ;  /* 0x0000000110037824 */ /* 0x000fe200078e0203 */
[C-C-:B--2---:R-:W-:Y:S02]  /*e7a0*/  PRMT R8, R4.reuse, 0x6420, R5.reuse ;  /* 0x0000642004087816 */ /* 0x144fe40000000005 */
[----:B------:R-:W-:Y:S02]  /*e7b0*/  PRMT R9, R4, 0x7531, R5 ;  /* 0x0000753104097816 */ /* 0x000fe40000000005 */
[----:B------:R-:W-:Y:S02]  /*e7c0*/  LOP3.LUT R4, R12, R17, RZ, 0xfc, !PT ;  /* 0x000000110c047212 */ /* 0x000fe400078efcff */
[C-C-:B------:R-:W-:Y:S02]  /*e7d0*/  PRMT R10, R6.reuse, 0x6420, R7.reuse ;  /* 0x00006420060a7816 */ /* 0x140fe40000000007 */
[----:B------:R-:W-:Y:S01]  /*e7e0*/  PRMT R11, R6, 0x7531, R7 ;  /* 0x00007531060b7816 */ /* 0x000fe20000000007 */
[----:B------:R-:W-:Y:S01]  /*e7f0*/  IMAD.IADD R4, R16, 0x1, R4 ;  /* 0x0000000110047824 */ /* 0x000fe200078e0204 */
[----:B------:R-:W-:-:S04]  /*e800*/  LOP3.LUT R12, R12, R18, RZ, 0xfc, !PT ;  /* 0x000000120c0c7212 */ /* 0x000fc800078efcff */
        /* <DEDUP_REMOVED lines=18> */
[----:B------:R1:W-:Y:S04]  /*e930*/  STSM.16.M88.4 [R13], R8 ;  /* 0x000000080d007844 */ /* 0x0003e80000000200 */
[----:B------:R-:W2:Y:S01]  /*e940*/  LDSM.16.MT88.4 R4, [R12+UR40+0xf200] ;  /* 0x00f200280c04783b */ /* 0x000ea20008004200 */
[----:B-1----:R-:W-:-:S05]  /*e950*/  LOP3.LUT R13, R2, R17, RZ, 0xfc, !PT ;  /* 0x00000011020d7212 */ /* 0x002fca00078efcff */
[----:B------:R-:W-:Y:S01]  /*e960*/  IMAD.IADD R13, R16, 0x1, R13 ;  /* 0x00000001100d7824 */ /* 0x000fe200078e020d */
[C-C-:B--2---:R-:W-:Y:S02]  /*e970*/  PRMT R8, R4.reuse, 0x6420, R5.reuse ;  /* 0x0000642004087816 */ /* 0x144fe40000000005 */
[----:B------:R-:W-:Y:S02]  /*e980*/  PRMT R9, R4, 0x7531, R5 ;  /* 0x0000753104097816 */ /* 0x000fe40000000005 */
[C-C-:B------:R-:W-:Y:S02]  /*e990*/  PRMT R10, R6.reuse, 0x6420, R7.reuse ;  /* 0x00006420060a7816 */ /* 0x140fe40000000007 */
        /* <DEDUP_REMOVED lines=17> */
.L_x_2969:
[----:B--2---:R2:W-:Y:S01]  /*eab0*/  SYNCS.ARRIVE.TRANS64.A1T0 RZ, [R0+URZ+0x33450], RZ ;  /* 0x033450ff00ff79a7 */ /* 0x0045e2000810003f */
[----:B------:R-:W-:Y:S06]  /*eac0*/  BAR.SYNC.DEFER_BLOCKING 0x2, 0x80 ;  /* 0x0082000000007b1d */ /* 0x000fec0000010000 */
[----:B------:R-:W-:Y:S05]  /*ead0*/  @!P0 BRA `(.L_x_2970) ;  /* 0x0000000000048947 */ /* 0x000fea0003800000 */
[----:B------:R-:W-:Y:S01]  /*eae0*/  BPT.TRAP 0x1 ;  /* 0x000000040000795c */ /* 0x000fe20000300000 */
.L_x_2970:
[----:B------:R-:W3:Y:S04]  /*eaf0*/  LDL R3, [R1+0x14] ;  /* 0x0000140001037983 */ /* 0x000ee80000100800 */
[----:B------:R-:W4:Y:S01]  /*eb00*/  LDL R2, [R1+0x18] ;  /* 0x0000180001027983 */ /* 0x000f220000100800 */
[----:B---3--:R-:W-:-:S13]  /*eb10*/  ISETP.NE.AND P0, PT, R3, RZ, PT ;  /* 0x000000ff0300720c */ /* 0x008fda0003f05270 */
[----:B--2---:R-:W-:-:S05]  /*eb20*/  @P0 VIADD R0, R0, 0x33480 ;  /* 0x0003348000000836 */ /* 0x004fca0000000000 */
[----:B----4-:R-:W-:-:S04]  /*eb30*/  @P0 PRMT R0, R2, 0x654, R0 ;  /* 0x0000065402000816 */ /* 0x010fc80000000000 */
[----:B------:R2:W-:Y:S01]  /*eb40*/  @P0 SYNCS.ARRIVE.TRANS64.RED.A1T0 RZ, [R0+URZ], RZ ;  /* 0x000000ff00ff09a7 */ /* 0x0005e2000810043f */
[----:B------:R-:W-:Y:S02]  /*eb50*/  BPT.TRAP 0x1 ;  /* 0x000000040000795c */ /* 0x000fe40000300000 */
[----:B------:R-:W2:Y:S01]  /*eb60*/  LDL.LU R4, [R1] ;  /* 0x0000000001047983 */ /* 0x000ea20000300800 */
[----:B------:R-:W3:Y:S03]  /*eb70*/  LDC R2, c[0x0][0xda4] ;  /* 0x00036900ff027b82 */ /* 0x000ee60000000800 */
[----:B------:R-:W4:Y:S01]  /*eb80*/  LDL.LU R3, [R1+0x4] ;  /* 0x0000040001037983 */ /* 0x000f220000300800 */
[----:B------:R-:W-:Y:S02]  /*eb90*/  UIADD3 UR49, UR44, UR49, URZ ;  /* 0x000000312c317290 */ /* 0x000fe4000fffe03f */
[----:B------:R-:W-:-:S04]  /*eba0*/  UIADD3 UR47, UR47, 0x1, URZ ;  /* 0x000000012f2f7890 */ /* 0x000fc8000fffe03f */
[----:B---3--:R-:W-:Y:S01]  /*ebb0*/  ISETP.LE.AND P1, PT, R2, UR49, PT ;  /* 0x0000003102007c0c */ /* 0x008fe2000bf23270 */
[----:B--2---:R-:W-:-:S05]  /*ebc0*/  VIADD R0, R4, 0x1 ;  /* 0x0000000104007836 */ /* 0x004fca0000000000 */
[----:B------:R-:W-:-:S04]  /*ebd0*/  ISETP.NE.AND P0, PT, R0, 0x2, PT ;  /* 0x000000020000780c */ /* 0x000fc80003f05270 */
[----:B------:R-:W-:Y:S02]  /*ebe0*/  SEL R2, RZ, 0x1, P0 ;  /* 0x00000001ff027807 */ /* 0x000fe40000000000 */
[----:B------:R-:W-:Y:S02]  /*ebf0*/  SEL R0, R0, RZ, P0 ;  /* 0x000000ff00007207 */ /* 0x000fe40000000000 */
[----:B----4-:R-:W-:-:S03]  /*ec00*/  LOP3.LUT R3, R3, R2, RZ, 0x3c, !PT ;  /* 0x0000000203037212 */ /* 0x010fc600078e3cff */
[----:B------:R2:W-:Y:S04]  /*ec10*/  STL [R1], R0 ;  /* 0x0000000001007387 */ /* 0x0005e80000100800 */
[----:B------:R2:W-:Y:S01]  /*ec20*/  STL [R1+0x4], R3 ;  /* 0x0000040301007387 */ /* 0x0005e20000100800 */
[----:B------:R-:W-:Y:S05]  /*ec30*/  @!P1 BRA `(.L_x_2971) ;  /* 0xffffffc400c09947 */ /* 0x000fea000383ffff */
[----:B------:R-:W-:-:S12]  /*ec40*/  ULOP3.LUT UR47, UR47, 0x1, URZ, 0xc, !UPT ;  /* 0x000000012f2f7892 */ /* 0x000fd8000f8e0c3f */
.L_x_2919:
[----:B--2---:R-:W1:Y:S01]  /*ec50*/  S2R R3, SR_CgaCtaId ;  /* 0x0000000000037919 */ /* 0x004e620000008800 */
[----:B------:R-:W-:-:S04]  /*ec60*/  MOV R0, 0x400 ;  /* 0x0000040000007802 */ /* 0x000fc80000000f00 */
[----:B-1----:R-:W-:Y:S01]  /*ec70*/  LEA R9, R3, R0, 0x18 ;  /* 0x0000000003097211 */ /* 0x002fe200078ec0ff */
[----:B------:R-:W-:-:S05]  /*ec80*/  IMAD.U32 R0, RZ, RZ, UR47 ;  /* 0x0000002fff007e24 */ /* 0x000fca000f8e00ff */
[----:B------:R-:W-:-:S04]  /*ec90*/  SHF.L.U32 R0, R0, 0x1f, RZ ;  /* 0x0000001f00007819 */ /* 0x000fc800000006ff */
[----:B------:R-:W1:Y:S02]  /*eca0*/  SYNCS.PHASECHK.TRANS64.TRYWAIT P0, [R9+URZ+0x33420], R0 ;  /* 0x03342000090075a7 */ /* 0x000e64000800017f */
[----:B-1----:R-:W-:Y:S05]  /*ecb0*/  @!P0 BRA `(.L_x_2972) ;  /* 0x0000000800388947 */ /* 0x002fea0003800000 */
.L_x_3000:
        /* <DEDUP_REMOVED lines=14> */
.L_x_2975:
[----:B------:R-:W2:Y:S04]  /*eda0*/  LDL R2, [R1] ;  /* 0x0000000001027983 */ /* 0x000ea80000100800 */
        /* <DEDUP_REMOVED lines=13> */
.L_x_3001:
[----:B------:R-:W2:Y:S02]  /*ee80*/  SYNCS.PHASECHK.TRANS64.TRYWAIT P1, [R7+URZ], R0 ;  /* 0x00000000070075a7 */ /* 0x000ea4000802017f */
[----:B--2---:R-:W-:Y:S05]  /*ee90*/  @!P1 BRA `(.L_x_2977) ;  /* 0x0000000400e89947 */ /* 0x004fea0003800000 */
.L_x_3002:
[----:B------:R-:W-:Y:S05]  /*eea0*/  @!P0 BRA `(.L_x_2978) ;  /* 0x0000000000048947 */ /* 0x000fea0003800000 */
[----:B------:R-:W-:Y:S01]  /*eeb0*/  BPT.TRAP 0x1 ;  /* 0x000000040000795c */ /* 0x000fe20000300000 */
.L_x_2978:
[----:B------:R-:W1:Y:S02]  /*eec0*/  LDL.LU R2, [R1] ;  /* 0x0000000001027983 */ /* 0x000e640000300800 */
[----:B-1----:R-:W-:-:S04]  /*eed0*/  IMAD R5, R2, 0x8, R9 ;  /* 0x0000000802057824 */ /* 0x002fc800078e0209 */
[----:B------:R-:W1:Y:S02]  /*eee0*/  SYNCS.PHASECHK.TRANS64.TRYWAIT P1, [R5+URZ+0x33460], R4 ;  /* 0x03346004050075a7 */ /* 0x000e64000802017f */
[----:B-1----:R-:W-:Y:S05]  /*eef0*/  @!P1 BRA `(.L_x_2979) ;  /* 0x0000000400e49947 */ /* 0x002fea0003800000 */
.L_x_3003:
[----:B------:R-:W-:Y:S05]  /*ef00*/  @!P0 BRA `(.L_x_2980) ;  /* 0x0000000000048947 */ /* 0x000fea0003800000 */
[----:B------:R-:W-:Y:S01]  /*ef10*/  BPT.TRAP 0x1 ;  /* 0x000000040000795c */ /* 0x000fe20000300000 */
.L_x_2980:
[----:B------:R-:W-:-:S04]  /*ef20*/  IMAD R3, R3, 0x8, R9 ;  /* 0x0000000803037824 */ /* 0x000fc800078e0209 */
[----:B------:R-:W3:Y:S02]  /*ef30*/  SYNCS.PHASECHK.TRANS64.TRYWAIT P1, [R3+URZ+0x33460], R0 ;  /* 0x03346000030075a7 */ /* 0x000ee4000802017f */
[----:B---3--:R-:W-:Y:S05]  /*ef40*/  @!P1 BRA `(.L_x_2981) ;  /* 0x0000000400e49947 */ /* 0x008fea0003800000 */
.L_x_3004:
[----:B------:R-:W-:Y:S05]  /*ef50*/  @!P0 BRA `(.L_x_2982) ;  /* 0x0000000000048947 */ /* 0x000fea0003800000 */
[----:B------:R-:W-:Y:S01]  /*ef60*/  BPT.TRAP 0x1 ;  /* 0x000000040000795c */ /* 0x000fe20000300000 */
.L_x_2982:
[----:B------:R-:W4:Y:S02]  /*ef70*/  SYNCS.PHASECHK.TRANS64.TRYWAIT P0, [R5+URZ+0x33480], R4 ;  /* 0x03348004050075a7 */ /* 0x000f24000800017f */
[----:B----4-:R-:W-:Y:S05]  /*ef80*/  @!P0 BRA `(.L_x_2983) ;  /* 0x0000000400e88947 */ /* 0x010fea0003800000 */
.L_x_2984:
[----:B------:R1:W1:Y:S02]  /*ef90*/  SYNCS.PHASECHK.TRANS64.TRYWAIT P0, [R3+URZ+0x33480], R0 ;  /* 0x03348000030075a7 */ /* 0x000264000800017f */
[----:B-1----:R-:W-:Y:S05]  /*efa0*/  @!P0 NANOSLEEP.SYNCS 0x989680 ;  /* 0x009896800000895d */ /* 0x002fea0003900000 */
[----:B------:R-:W1:Y:S02]  /*efb0*/  @!P0 SYNCS.PHASECHK.TRANS64 P0, [R3+URZ+0x33480], R0 ;  /* 0x03348000030085a7 */ /* 0x000e64000800007f */
[----:B-1----:R-:W-:Y:S05]  /*efc0*/  @!P0 BRA `(.L_x_2984) ;  /* 0xfffffffc00f08947 */ /* 0x002fea000383ffff */
.L_x_2974:
[----:B------:R-:W-:Y:S05]  /*efd0*/  BSYNC B0 ;  /* 0x0000000000007941 */ /* 0x000fea0003800000 */
.L_x_2973:
[----:B------:R-:W-:Y:S05]  /*efe0*/  EXIT ;  /* 0x000000000000794d */ /* 0x000fea0003800000 */
.L_x_2893:
[----:B-1----:R-:W-:-:S04]  /*eff0*/  IMAD.U32 R3, RZ, RZ, UR38 ;  /* 0x00000026ff037e24 */ /* 0x002fc8000f8e00ff */
[----:B------:R1:W2:Y:S03]  /*f000*/  SYNCS.PHASECHK.TRANS64.TRYWAIT P1, [R3+URZ+0x33400], R8 ;  /* 0x03340008030075a7 */ /* 0x0002a6000802017f */
[----:B--2---:R-:W-:Y:S05]  /*f010*/  @!P1 NANOSLEEP.SYNCS 0x989680 ;  /* 0x009896800000995d */ /* 0x004fea0003900000 */
[----:B------:R-:W2:Y:S02]  /*f020*/  @!P1 SYNCS.PHASECHK.TRANS64 P1, [R3+URZ+0x33400], R8 ;  /* 0x03340008030095a7 */ /* 0x000ea4000802007f */
[----:B--2---:R-:W-:Y:S05]  /*f030*/  @!P1 BRA `(.L_x_2893) ;  /* 0xfffffffc00ec9947 */ /* 0x004fea000383ffff */
[----:B------:R-:W-:Y:S05]  /*f040*/  BRA `(.L_x_2985) ;  /* 0xffffff2800747947 */ /* 0x000fea000383ffff */
.L_x_2897:
[----:B--2---:R2:W3:Y:S02]  /*f050*/  SYNCS.PHASECHK.TRANS64.TRYWAIT P1, [R3+URZ+0x33430], R4 ;  /* 0x03343004030075a7 */ /* 0x0044e4000802017f */
[----:B---3--:R-:W-:Y:S05]  /*f060*/  @!P1 NANOSLEEP.SYNCS 0x989680 ;  /* 0x009896800000995d */ /* 0x008fea0003900000 */
[----:B------:R-:W3:Y:S02]  /*f070*/  @!P1 SYNCS.PHASECHK.TRANS64 P1, [R3+URZ+0x33430], R4 ;  /* 0x03343004030095a7 */ /* 0x000ee4000802007f */
[----:B---3--:R-:W-:Y:S05]  /*f080*/  @!P1 BRA `(.L_x_2897) ;  /* 0xfffffffc00f09947 */ /* 0x008fea000383ffff */
[----:B------:R-:W-:Y:S05]  /*f090*/  BRA `(.L_x_2896) ;  /* 0xffffff2800907947 */ /* 0x000fea000383ffff */
.L_x_2903:
[----:B--2---:R-:W-:-:S04]  /*f0a0*/  IMAD.U32 R8, RZ, RZ, UR6 ;  /* 0x00000006ff087e24 */ /* 0x004fc8000f8e00ff */
[----:B------:R2:W3:Y:S03]  /*f0b0*/  SYNCS.PHASECHK.TRANS64.TRYWAIT P1, [R8+URZ+0x33430], R7 ;  /* 0x03343007080075a7 */ /* 0x0004e6000802017f */
[----:B---3--:R-:W-:Y:S05]  /*f0c0*/  @!P1 NANOSLEEP.SYNCS 0x989680 ;  /* 0x009896800000995d */ /* 0x008fea0003900000 */
[----:B------:R-:W3:Y:S02]  /*f0d0*/  @!P1 SYNCS.PHASECHK.TRANS64 P1, [R8+URZ+0x33430], R7 ;  /* 0x03343007080095a7 */ /* 0x000ee4000802007f */
[----:B---3--:R-:W-:Y:S05]  /*f0e0*/  @!P1 BRA `(.L_x_2903) ;  /* 0xfffffffc00ec9947 */ /* 0x008fea000383ffff */
[----:B------:R-:W-:Y:S05]  /*f0f0*/  BRA `(.L_x_2900) ;  /* 0xffffff6400347947 */ /* 0x000fea000383ffff */
.L_x_2907:
[----:B--2---:R-:W-:-:S04]  /*f100*/  IMAD.U32 R8, RZ, RZ, UR6 ;  /* 0x00000006ff087e24 */ /* 0x004fc8000f8e00ff */
[----:B------:R2:W3:Y:S03]  /*f110*/  SYNCS.PHASECHK.TRANS64.TRYWAIT P1, [R8+URZ+0x33450], R7 ;  /* 0x03345007080075a7 */ /* 0x0004e6000802017f */
[----:B---3--:R-:W-:Y:S05]  /*f120*/  @!P1 NANOSLEEP.SYNCS 0x989680 ;  /* 0x009896800000995d */ /* 0x008fea0003900000 */
[----:B------:R-:W3:Y:S02]  /*f130*/  @!P1 SYNCS.PHASECHK.TRANS64 P1, [R8+URZ+0x33450], R7 ;  /* 0x03345007080095a7 */ /* 0x000ee4000802007f */
[----:B---3--:R-:W-:Y:S05]  /*f140*/  @!P1 BRA `(.L_x_2907) ;  /* 0xfffffffc00ec9947 */ /* 0x008fea000383ffff */
[----:B------:R-:W-:Y:S05]  /*f150*/  BRA `(.L_x_2904) ;  /* 0xffffff7000347947 */ /* 0x000fea000383ffff */
.L_x_2914:
[----:B--2---:R-:W-:-:S04]  /*f160*/  IMAD.U32 R5, RZ, RZ, UR4 ;  /* 0x00000004ff057e24 */ /* 0x004fc8000f8e00ff */
[----:B------:R2:W3:Y:S03]  /*f170*/  SYNCS.PHASECHK.TRANS64.TRYWAIT P1, [R5+URZ+0x33450], R0 ;  /* 0x03345000050075a7 */ /* 0x0004e6000802017f */
[----:B---3--:R-:W-:Y:S05]  /*f180*/  @!P1 NANOSLEEP.SYNCS 0x989680 ;  /* 0x009896800000995d */ /* 0x008fea0003900000 */
[----:B------:R-:W3:Y:S02]  /*f190*/  @!P1 SYNCS.PHASECHK.TRANS64 P1, [R5+URZ+0x33450], R0 ;  /* 0x03345000050095a7 */ /* 0x000ee4000802007f */
[----:B---3--:R-:W-:Y:S05]  /*f1a0*/  @!P1 BRA `(.L_x_2914) ;  /* 0xfffffffc00ec9947 */ /* 0x008fea000383ffff */
[----:B------:R-:W-:Y:S05]  /*f1b0*/  BRA `(.L_x_2913) ;  /* 0xffffff9c00147947 */ /* 0x000fea000383ffff */
.L_x_2924:
[----:B------:R-:W-:Y:S02]  /*f1c0*/  IMAD.MOV.U32 R13, RZ, RZ, R8 ;  /* 0x000000ffff0d7224 */ /* 0x000fe400078e0008 */
[----:B------:R-:W-:Y:S02]  /*f1d0*/  IMAD.MOV.U32 R12, RZ, RZ, RZ ;  /* 0x000000ffff0c7224 */ /* 0x000fe400078e00ff */
[----:B------:R-:W-:Y:S02]  /*f1e0*/  IMAD.MOV.U32 R11, RZ, RZ, 0x1f ;  /* 0x0000001fff0b7424 */ /* 0x000fe400078e00ff */
[----:B------:R-:W-:-:S07]  /*f1f0*/  IMAD.MOV.U32 R15, RZ, RZ, -0x1 ;  /* 0xffffffffff0f7424 */ /* 0x000fce00078e00ff */
[----:B---3--:R-:W-:Y:S05]  /*f200*/  WARPSYNC.COLLECTIVE R15, `(.L_x_2986) ;  /* 0x000000000f087348 */ /* 0x008fea0003c00000 */
[----:B------:R1:W2:Y:S02]  /*f210*/  SHFL.IDX P6, R14, R13, R12, R11 ;  /* 0x0000000c0d0e7389 */ /* 0x0002a400000c000b */
[----:B-123--:R-:W-:Y:S01]  /*f220*/  ENDCOLLECTIVE ;  /* 0x000000000000791b */ /* 0x00efe20003800000 */
.L_x_2986:
[----:B------:R-:W-:Y:S05]  /*f230*/  BRA `(.L_x_2987) ;  /* 0xffffffc800c87947 */ /* 0x000fea000383ffff */
.L_x_2926:
[----:B------:R-:W-:Y:S01]  /*f240*/  BSSY B0, `(.L_x_2988) ;  /* 0x0000006000007945 */ /* 0x000fe20003800000 */
[----:B------:R-:W-:-:S07]  /*f250*/  IMAD.MOV.U32 R15, RZ, RZ, -0x1 ;  /* 0xffffffffff0f7424 */ /* 0x000fce00078e00ff */
[----:B---3--:R-:W-:Y:S05]  /*f260*/  WARPSYNC.COLLECTIVE R15, `(.L_x_2989) ;  /* 0x000000000f0c7348 */ /* 0x008fea0003c00000 */
[----:B------:R-:W-:Y:S02]  /*f270*/  ELECT P6, UR62, PT ;  /* 0x00000000003e782f */ /* 0x000fe400038c0000 */
[----:B------:R-:W-:Y:S01]  /*f280*/  MOV R14, UR62 ;  /* 0x0000003e000e7c02 */ /* 0x000fe20008000f00 */
[----:B---3--:R-:W-:Y:S10]  /*f290*/  ENDCOLLECTIVE ;  /* 0x000000000000791b */ /* 0x008ff40003800000 */
.L_x_2989:
[----:B------:R-:W-:Y:S05]  /*f2a0*/  BSYNC B0 ;  /* 0x0000000000007941 */ /* 0x000fea0003800000 */
.L_x_2988:
[----:B------:R-:W-:Y:S05]  /*f2b0*/  BRA `(.L_x_2990) ;  /* 0xffffffc800c87947 */ /* 0x000fea000383ffff */
.L_x_2929:
[----:B-1----:R1:W2:Y:S02]  /*f2c0*/  SYNCS.PHASECHK.TRANS64.TRYWAIT P0, [R2+URZ+0x33480], R3 ;  /* 0x03348003020075a7 */ /* 0x0022a4000800017f */
[----:B--2---:R-:W-:Y:S05]  /*f2d0*/  @!P0 NANOSLEEP.SYNCS 0x989680 ;  /* 0x009896800000895d */ /* 0x004fea0003900000 */
[----:B------:R-:W2:Y:S02]  /*f2e0*/  @!P0 SYNCS.PHASECHK.TRANS64 P0, [R2+URZ+0x33480], R3 ;  /* 0x03348003020085a7 */ /* 0x000ea4000800007f */
[----:B--2---:R-:W-:Y:S05]  /*f2f0*/  @!P0 BRA `(.L_x_2929) ;  /* 0xfffffffc00f08947 */ /* 0x004fea000383ffff */
[----:B------:R-:W-:Y:S05]  /*f300*/  BRA `(.L_x_2991) ;  /* 0xffffffcc00187947 */ /* 0x000fea000383ffff */
.L_x_2932:
[----:B--2---:R2:W3:Y:S02]  /*f310*/  SYNCS.PHASECHK.TRANS64.TRYWAIT P0, [R2+URZ+0x33440], R3 ;  /* 0x03344003020075a7 */ /* 0x0044e4000800017f */
[----:B---3--:R-:W-:Y:S05]  /*f320*/  @!P0 NANOSLEEP.SYNCS 0x989680 ;  /* 0x009896800000895d */ /* 0x008fea0003900000 */
[----:B------:R-:W3:Y:S02]  /*f330*/  @!P0 SYNCS.PHASECHK.TRANS64 P0, [R2+URZ+0x33440], R3 ;  /* 0x03344003020085a7 */ /* 0x000ee4000800007f */
[----:B---3--:R-:W-:Y:S05]  /*f340*/  @!P0 BRA `(.L_x_2932) ;  /* 0xfffffffc00f08947 */ /* 0x008fea000383ffff */
[----:B------:R-:W-:Y:S05]  /*f350*/  BRA `(.L_x_2992) ;  /* 0xffffffcc00cc7947 */ /* 0x000fea000383ffff */
.L_x_2935:
[----:B--2---:R-:W-:-:S04]  /*f360*/  IMAD.U32 R3, RZ, RZ, UR40 ;  /* 0x00000028ff037e24 */ /* 0x004fc8000f8e00ff */
[----:B------:R2:W4:Y:S03]  /*f370*/  SYNCS.PHASECHK.TRANS64.TRYWAIT P0, [R3+URZ+0x33420], R2 ;  /* 0x03342002030075a7 */ /* 0x000526000800017f */
[----:B----4-:R-:W-:Y:S05]  /*f380*/  @!P0 NANOSLEEP.SYNCS 0x989680 ;  /* 0x009896800000895d */ /* 0x010fea0003900000 */
[----:B------:R-:W4:Y:S02]  /*f390*/  @!P0 SYNCS.PHASECHK.TRANS64 P0, [R3+URZ+0x33420], R2 ;  /* 0x03342002030085a7 */ /* 0x000f24000800007f */
[----:B----4-:R-:W-:Y:S05]  /*f3a0*/  @!P0 BRA `(.L_x_2935) ;  /* 0xfffffffc00ec8947 */ /* 0x010fea000383ffff */
[----:B------:R-:W-:Y:S05]  /*f3b0*/  BRA `(.L_x_2993) ;  /* 0xffffffd000d87947 */ /* 0x000fea000383ffff */
.L_x_2941:
[----:B---3--:R3:W4:Y:S02]  /*f3c0*/  SYNCS.PHASECHK.TRANS64.TRYWAIT P0, [R6+URZ+0x33480], R5 ;  /* 0x03348005060075a7 */ /* 0x008724000800017f */
[----:B----4-:R-:W-:Y:S05]  /*f3d0*/  @!P0 NANOSLEEP.SYNCS 0x989680 ;  /* 0x009896800000895d */ /* 0x010fea0003900000 */
[----:B------:R-:W4:Y:S02]  /*f3e0*/  @!P0 SYNCS.PHASECHK.TRANS64 P0, [R6+URZ+0x33480], R5 ;  /* 0x03348005060085a7 */ /* 0x000f24000800007f */
[----:B----4-:R-:W-:Y:S05]  /*f3f0*/  @!P0 BRA `(.L_x_2941) ;  /* 0xfffffffc00f08947 */ /* 0x010fea000383ffff */
[----:B------:R-:W-:Y:S05]  /*f400*/  BRA `(.L_x_2994) ;  /* 0xffffffd400707947 */ /* 0x000fea000383ffff */
.L_x_2949:
[----:B-1----:R1:W4:Y:S02]  /*f410*/  SYNCS.PHASECHK.TRANS64.TRYWAIT P0, [R6+URZ+0x33440], R5 ;  /* 0x03344005060075a7 */ /* 0x002324000800017f */
[----:B----4-:R-:W-:Y:S05]  /*f420*/  @!P0 NANOSLEEP.SYNCS 0x989680 ;  /* 0x009896800000895d */ /* 0x010fea0003900000 */
[----:B------:R-:W4:Y:S02]  /*f430*/  @!P0 SYNCS.PHASECHK.TRANS64 P0, [R6+URZ+0x33440], R5 ;  /* 0x03344005060085a7 */ /* 0x000f24000800007f */
[----:B----4-:R-:W-:Y:S05]  /*f440*/  @!P0 BRA `(.L_x_2949) ;  /* 0xfffffffc00f08947 */ /* 0x010fea000383ffff */
[----:B------:R-:W-:Y:S05]  /*f450*/  BRA `(.L_x_2995) ;  /* 0xffffffd800ac7947 */ /* 0x000fea000383ffff */
.L_x_2958:
[----:B---3--:R3:W4:Y:S02]  /*f460*/  SYNCS.PHASECHK.TRANS64.TRYWAIT P3, [R12+URZ+0x33470], R5 ;  /* 0x033470050c0075a7 */ /* 0x008724000806017f */
[----:B----4-:R-:W-:Y:S05]  /*f470*/  @!P3 NANOSLEEP.SYNCS 0x989680 ;  /* 0x009896800000b95d */ /* 0x010fea0003900000 */
[----:B------:R-:W4:Y:S02]  /*f480*/  @!P3 SYNCS.PHASECHK.TRANS64 P3, [R12+URZ+0x33470], R5 ;  /* 0x033470050c00b5a7 */ /* 0x000f24000806007f */
[----:B----4-:R-:W-:Y:S05]  /*f490*/  @!P3 BRA `(.L_x_2958) ;  /* 0xfffffffc00f0b947 */ /* 0x010fea000383ffff */
[----:B------:R-:W-:Y:S05]  /*f4a0*/  BRA `(.L_x_2996) ;  /* 0xffffffdc00d07947 */ /* 0x000fea000383ffff */
.L_x_2960:
[----:B---3--:R3:W4:Y:S02]  /*f4b0*/  SYNCS.PHASECHK.TRANS64.TRYWAIT P3, [R12+URZ+0x33460], R5 ;  /* 0x033460050c0075a7 */ /* 0x008724000806017f */
[----:B----4-:R-:W-:Y:S05]  /*f4c0*/  @!P3 NANOSLEEP.SYNCS 0x989680 ;  /* 0x009896800000b95d */ /* 0x010fea0003900000 */
[----:B------:R-:W4:Y:S02]  /*f4d0*/  @!P3 SYNCS.PHASECHK.TRANS64 P3, [R12+URZ+0x33460], R5 ;  /* 0x033460050c00b5a7 */ /* 0x000f24000806007f */
[----:B----4-:R-:W-:Y:S05]  /*f4e0*/  @!P3 BRA `(.L_x_2960) ;  /* 0xfffffffc00f0b947 */ /* 0x010fea000383ffff */
[----:B------:R-:W-:Y:S05]  /*f4f0*/  BRA `(.L_x_2997) ;  /* 0xffffffdc00d87947 */ /* 0x000fea000383ffff */
.L_x_2966:
[----:B--2---:R2:W4:Y:S02]  /*f500*/  SYNCS.PHASECHK.TRANS64.TRYWAIT P2, [R0+URZ+0x33470], R3 ;  /* 0x03347003000075a7 */ /* 0x004524000804017f */
[----:B----4-:R-:W-:Y:S05]  /*f510*/  @!P2 NANOSLEEP.SYNCS 0x989680 ;  /* 0x009896800000a95d */ /* 0x010fea0003900000 */
[----:B------:R-:W4:Y:S02]  /*f520*/  @!P2 SYNCS.PHASECHK.TRANS64 P2, [R0+URZ+0x33470], R3 ;  /* 0x033470030000a5a7 */ /* 0x000f24000804007f */
[----:B----4-:R-:W-:Y:S05]  /*f530*/  @!P2 BRA `(.L_x_2966) ;  /* 0xfffffffc00f0a947 */ /* 0x010fea000383ffff */
[----:B------:R-:W-:Y:S05]  /*f540*/  BRA `(.L_x_2998) ;  /* 0xffffffe800bc7947 */ /* 0x000fea000383ffff */
.L_x_2968:
[----:B--2---:R2:W3:Y:S02]  /*f550*/  SYNCS.PHASECHK.TRANS64.TRYWAIT P2, [R0+URZ+0x33460], R3 ;  /* 0x03346003000075a7 */ /* 0x0044e4000804017f */
[----:B---3--:R-:W-:Y:S05]  /*f560*/  @!P2 NANOSLEEP.SYNCS 0x989680 ;  /* 0x009896800000a95d */ /* 0x008fea0003900000 */
[----:B------:R-:W3:Y:S02]  /*f570*/  @!P2 SYNCS.PHASECHK.TRANS64 P2, [R0+URZ+0x33460], R3 ;  /* 0x033460030000a5a7 */ /* 0x000ee4000804007f */
[----:B---3--:R-:W-:Y:S05]  /*f580*/  @!P2 BRA `(.L_x_2968) ;  /* 0xfffffffc00f0a947 */ /* 0x008fea000383ffff */
[----:B------:R-:W-:Y:S05]  /*f590*/  BRA `(.L_x_2999) ;  /* 0xffffffe800c47947 */ /* 0x000fea000383ffff */
.L_x_2972:
[----:B-1----:R1:W2:Y:S02]  /*f5a0*/  SYNCS.PHASECHK.TRANS64.TRYWAIT P0, [R9+URZ+0x33420], R0 ;  /* 0x03342000090075a7 */ /* 0x0022a4000800017f */
[----:B--2---:R-:W-:Y:S05]  /*f5b0*/  @!P0 NANOSLEEP.SYNCS 0x989680 ;  /* 0x009896800000895d */ /* 0x004fea0003900000 */
[----:B------:R-:W2:Y:S02]  /*f5c0*/  @!P0 SYNCS.PHASECHK.TRANS64 P0, [R9+URZ+0x33420], R0 ;  /* 0x03342000090085a7 */ /* 0x000ea4000800007f */
[----:B--2---:R-:W-:Y:S05]  /*f5d0*/  @!P0 BRA `(.L_x_2972) ;  /* 0xfffffffc00f08947 */ /* 0x004fea000383ffff */
[----:B------:R-:W-:Y:S05]  /*f5e0*/  BRA `(.L_x_3000) ;  /* 0xfffffff400b47947 */ /* 0x000fea000383ffff */
.L_x_2976:
[----:B-1----:R1:W2:Y:S02]  /*f5f0*/  SYNCS.PHASECHK.TRANS64.TRYWAIT P1, [R5+URZ], R4 ;  /* 0x00000004050075a7 */ /* 0x0022a4000802017f */
[----:B--2---:R-:W-:Y:S05]  /*f600*/  @!P1 NANOSLEEP.SYNCS 0x989680 ;  /* 0x009896800000995d */ /* 0x004fea0003900000 */
[----:B------:R-:W2:Y:S02]  /*f610*/  @!P1 SYNCS.PHASECHK.TRANS64 P1, [R5+URZ], R4 ;  /* 0x00000004050095a7 */ /* 0x000ea4000802007f */
[----:B--2---:R-:W-:Y:S05]  /*f620*/  @!P1 BRA `(.L_x_2976) ;  /* 0xfffffffc00f09947 */ /* 0x004fea000383ffff */
[----:B------:R-:W-:Y:S05]  /*f630*/  BRA `(.L_x_3001) ;  /* 0xfffffff800107947 */ /* 0x000fea000383ffff */
.L_x_2977:
[----:B--2---:R2:W3:Y:S02]  /*f640*/  SYNCS.PHASECHK.TRANS64.TRYWAIT P1, [R7+URZ], R0 ;  /* 0x00000000070075a7 */ /* 0x0044e4000802017f */
[----:B---3--:R-:W-:Y:S05]  /*f650*/  @!P1 NANOSLEEP.SYNCS 0x989680 ;  /* 0x009896800000995d */ /* 0x008fea0003900000 */
[----:B------:R-:W3:Y:S02]  /*f660*/  @!P1 SYNCS.PHASECHK.TRANS64 P1, [R7+URZ], R0 ;  /* 0x00000000070095a7 */ /* 0x000ee4000802007f */
[----:B---3--:R-:W-:Y:S05]  /*f670*/  @!P1 BRA `(.L_x_2977) ;  /* 0xfffffffc00f09947 */ /* 0x008fea000383ffff */
[----:B------:R-:W-:Y:S05]  /*f680*/  BRA `(.L_x_3002) ;  /* 0xfffffff800047947 */ /* 0x000fea000383ffff */
.L_x_2979:
[----:B-1----:R1:W3:Y:S02]  /*f690*/  SYNCS.PHASECHK.TRANS64.TRYWAIT P1, [R5+URZ+0x33460], R4 ;  /* 0x03346004050075a7 */ /* 0x0022e4000802017f */
[----:B---3--:R-:W-:Y:S05]  /*f6a0*/  @!P1 NANOSLEEP.SYNCS 0x989680 ;  /* 0x009896800000995d */ /* 0x008fea0003900000 */
[----:B------:R-:W3:Y:S02]  /*f6b0*/  @!P1 SYNCS.PHASECHK.TRANS64 P1, [R5+URZ+0x33460], R4 ;  /* 0x03346004050095a7 */ /* 0x000ee4000802007f */
[----:B---3--:R-:W-:Y:S05]  /*f6c0*/  @!P1 BRA `(.L_x_2979) ;  /* 0xfffffffc00f09947 */ /* 0x008fea000383ffff */
[----:B------:R-:W-:Y:S05]  /*f6d0*/  BRA `(.L_x_3003) ;  /* 0xfffffff800087947 */ /* 0x000fea000383ffff */
.L_x_2981:
[----:B---3--:R3:W4:Y:S02]  /*f6e0*/  SYNCS.PHASECHK.TRANS64.TRYWAIT P1, [R3+URZ+0x33460], R0 ;  /* 0x03346000030075a7 */ /* 0x008724000802017f */
[----:B----4-:R-:W-:Y:S05]  /*f6f0*/  @!P1 NANOSLEEP.SYNCS 0x989680 ;  /* 0x009896800000995d */ /* 0x010fea0003900000 */
[----:B------:R-:W4:Y:S02]  /*f700*/  @!P1 SYNCS.PHASECHK.TRANS64 P1, [R3+URZ+0x33460], R0 ;  /* 0x03346000030095a7 */ /* 0x000f24000802007f */
[----:B----4-:R-:W-:Y:S05]  /*f710*/  @!P1 BRA `(.L_x_2981) ;  /* 0xfffffffc00f09947 */ /* 0x010fea000383ffff */
[----:B------:R-:W-:Y:S05]  /*f720*/  BRA `(.L_x_3004) ;  /* 0xfffffff800087947 */ /* 0x000fea000383ffff */
.L_x_2983:
[----:B----4-:R4:W1:Y:S02]  /*f730*/  SYNCS.PHASECHK.TRANS64.TRYWAIT P0, [R5+URZ+0x33480], R4 ;  /* 0x03348004050075a7 */ /* 0x010864000800017f */
[----:B-1----:R-:W-:Y:S05]  /*f740*/  @!P0 NANOSLEEP.SYNCS 0x989680 ;  /* 0x009896800000895d */ /* 0x002fea0003900000 */
[----:B------:R-:W1:Y:S02]  /*f750*/  @!P0 SYNCS.PHASECHK.TRANS64 P0, [R5+URZ+0x33480], R4 ;  /* 0x03348004050085a7 */ /* 0x000e64000800007f */
[----:B-1----:R-:W-:Y:S05]  /*f760*/  @!P0 BRA `(.L_x_2983) ;  /* 0xfffffffc00f08947 */ /* 0x002fea000383ffff */
[----:B------:R-:W-:Y:S05]  /*f770*/  BRA `(.L_x_2984) ;  /* 0xfffffff800047947 */ /* 0x000fea000383ffff */
.L_x_3005:
        /* <DEDUP_REMOVED lines=16> */
.L_x_12344:


//--------------------- .text._ZN7cutlass13device_kernelIN5flash11enable_sm90INS1_16FlashAttnFwdSm90INS1_25CollectiveMainloopFwdSm90ILi2EN4cute5tupleIJNS5_1CILi1EEES8_S8_EEENS6_IJNS7_ILi128EEENS7_ILi160EEENS7_ILi192EEEEEELi192ENS_12float_e4m3_tEfNS_4arch4Sm90ELb0ELb0ELb1ELb1ELb0ELb0ELb0ELb1ELb1ELb0ELb0ELb0EEENS1_21CollectiveEpilogueFwdINS6_IJSA_SC_SB_EEES9_NS_10bfloat16_tESG_Li256ELb1ELb0ELb0ELb1EEENS1_36VarlenDynamicPersistentTileSchedulerILi128ELi160ELi256ELi128ELb0ELb0ELb1ELb0ELb1ELb1EEEEEEEEEvNT_6ParamsE --------------------------
	.section	.text._ZN7cutlass13device_kernelIN5flash11enable_sm90INS1_16FlashAttnFwdSm90INS1_25CollectiveMainloopFwdSm90ILi2EN4cute5tupleIJNS5_1CILi1EEES8_S8_EEENS6_IJNS7_ILi128EEENS7_ILi160EEENS7_ILi192EEEEEELi192ENS_12float_e4m3_tEfNS_4arch4Sm90ELb0ELb0ELb1ELb1ELb0ELb0ELb0ELb1ELb1ELb0ELb0ELb0EEENS1_21CollectiveEpilogueFwdINS6_IJSA_SC_SB_EEES9_NS_10bfloat16_tESG_Li256ELb1ELb0ELb0ELb1EEENS1_36VarlenDynamicPersistentTileSchedulerILi128ELi160ELi256ELi128ELb0ELb0ELb1ELb0ELb1ELb1EEEEEEEEEvNT_6ParamsE,"ax",@progbits
	.align	128
.text._ZN7cutlass13device_kernelIN5flash11enable_sm90INS1_16FlashAttnFwdSm90INS1_25CollectiveMainloopFwdSm90ILi2EN4cute5tupleIJNS5_1CILi1EEES8_S8_EEENS6_IJNS7_ILi128EEENS7_ILi160EEENS7_ILi192EEEEEELi192ENS_12float_e4m3_tEfNS_4arch4Sm90ELb0ELb0ELb1ELb1ELb0ELb0ELb0ELb1ELb1ELb0ELb0ELb0EEENS1_21CollectiveEpilogueFwdINS6_IJSA_SC_SB_EEES9_NS_10bfloat16_tESG_Li256ELb1ELb0ELb0ELb1EEENS1_36VarlenDynamicPersistentTileSchedulerILi128ELi160ELi256ELi128ELb0ELb0ELb1ELb0ELb1ELb1EEEEEEEEEvNT_6ParamsE:
        .type           _ZN7cutlass13device_kernelIN5flash11enable_sm90INS1_16FlashAttnFwdSm90INS1_25CollectiveMainloopFwdSm90ILi2EN4cute5tupleIJNS5_1CILi1EEES8_S8_EEENS6_IJNS7_ILi128EEENS7_ILi160EEENS7_ILi192EEEEEELi192ENS_12float_e4m3_tEfNS_4arch4Sm90ELb0ELb0ELb1ELb1ELb0ELb0ELb0ELb1ELb1ELb0ELb0ELb0EEENS1_21CollectiveEpilogueFwdINS6_IJSA_SC_SB_EEES9_NS_10bfloat16_tESG_Li256ELb1ELb0ELb0ELb1EEENS1_36VarlenDynamicPersistentTileSchedulerILi128ELi160ELi256ELi128ELb0ELb0ELb1ELb0ELb1ELb1EEEEEEEEEvNT_6ParamsE,@function
        .size           _ZN7cutlass13device_kernelIN5flash11enable_sm90INS1_16FlashAttnFwdSm90INS1_25CollectiveMainloopFwdSm90ILi2EN4cute5tupleIJNS5_1CILi1EEES8_S8_EEENS6_IJNS7_ILi128EEENS7_ILi160EEENS7_ILi192EEEEEELi192ENS_12float_e4m3_tEfNS_4arch4Sm90ELb0ELb0ELb1ELb1ELb0ELb0ELb0ELb1ELb1ELb0ELb0ELb0EEENS1_21CollectiveEpilogueFwdINS6_IJSA_SC_SB_EEES9_NS_10bfloat16_tESG_Li256ELb1ELb0ELb0ELb1EEENS1_36VarlenDynamicPersistentTileSchedulerILi128ELi160ELi256ELi128ELb0ELb0ELb1ELb0ELb1ELb1EEEEEEEEEvNT_6ParamsE,(.L_x_12345 - _ZN7cutlass13device_kernelIN5flash11enable_sm90INS1_16FlashAttnFwdSm90INS1_25CollectiveMainloopFwdSm90ILi2EN4cute5tupleIJNS5_1CILi1EEES8_S8_EEENS6_IJNS7_ILi128EEENS7_ILi160EEENS7_ILi192EEEEEELi192ENS_12float_e4m3_tEfNS_4arch4Sm90ELb0ELb0ELb1ELb1ELb0ELb0ELb0ELb1ELb1ELb0ELb0ELb0EEENS1_21CollectiveEpilogueFwdINS6_IJSA_SC_SB_EEES9_NS_10bfloat16_tESG_Li256ELb1ELb0ELb0ELb1EEENS1_36VarlenDynamicPersistentTileSchedulerILi128ELi160ELi256ELi128ELb0ELb0ELb1ELb0ELb1ELb1EEEEEEEEEvNT_6ParamsE)
        .other          _ZN7cutlass13device_kernelIN5flash11enable_sm90INS1_16FlashAttnFwdSm90INS1_25CollectiveMainloopFwdSm90ILi2EN4cute5tupleIJNS5_1CILi1EEES8_S8_EEENS6_IJNS7_ILi128EEENS7_ILi160EEENS7_ILi192EEEEEELi192ENS_12float_e4m3_tEfNS_4arch4Sm90ELb0ELb0ELb1ELb1ELb0ELb0ELb0ELb1ELb1ELb0ELb0ELb0EEENS1_21CollectiveEpilogueFwdINS6_IJSA_SC_SB_EEES9_NS_10bfloat16_tESG_Li256ELb1ELb0ELb0ELb1EEENS1_36VarlenDynamicPersistentTileSchedulerILi128ELi160ELi256ELi128ELb0ELb0ELb1ELb0ELb1ELb1EEEEEEEEEvNT_6ParamsE,@"STO_CUDA_ENTRY STV_DEFAULT"
_ZN7cutlass13device_kernelIN5flash11enable_sm90INS1_16FlashAttnFwdSm90INS1_25CollectiveMainloopFwdSm90ILi2EN4cute5tupleIJNS5_1CILi1EEES8_S8_EEENS6_IJNS7_ILi128EEENS7_ILi160EEENS7_ILi192EEEEEELi192ENS_12float_e4m3_tEfNS_4arch4Sm90ELb0ELb0ELb1ELb1ELb0ELb0ELb0ELb1ELb1ELb0ELb0ELb0EEENS1_21CollectiveEpilogueFwdINS6_IJSA_SC_SB_EEES9_NS_10bfloat16_tESG_Li256ELb1ELb0ELb0ELb1EEENS1_36VarlenDynamicPersistentTileSchedulerILi128ELi160ELi256ELi128ELb0ELb0ELb1ELb0ELb1ELb1EEEEEEEEEvNT_6ParamsE:
        /* <DEDUP_REMOVED lines=21> */
.L_x_3007:
[----:B------:R-:W-:Y:S05]  /*0150*/  BSYNC B0 ;  /* 0x0000000000007941 */ /* 0x000fea0003800000 */
.L_x_3006:
        /* <DEDUP_REMOVED lines=41> */
.L_x_3008:
        /* <DEDUP_REMOVED lines=22> */
.L_x_3009:
        /* <DEDUP_REMOVED lines=18> */
.L_x_3010:
        /* <DEDUP_REMOVED lines=22> */
.L_x_3011:
        /* <DEDUP_REMOVED lines=22> */
.L_x_3012:
[----:B------:R-:W-:Y:S01]  /*0930*/  PLOP3.LUT P0, PT, PT, PT, UP0, 0x80, 0x0 ;  /* 0x000000000000781c */ /* 0x000fe20003f0f008 */
[----:B------:R-:W-:Y:S01]  /*0940*/  UMOV UR40, 0x1 ;  /* 0x0000000100287882 */ /* 0x000fe20000000000 */
[----:B------:R-:W-:Y:S01]  /*0950*/  NOP ;  /* 0x0000000000007918 */ /* 0x000fe20000000000 */
[----:B------:R-:W-:Y:S01]  /*0960*/  USEL UR40, UR40, 0x2, !UP0 ;  /* 0x0000000228287887 */ /* 0x000fe2000c000000 */
[----:B------:R-:W-:Y:S01]  /*0970*/  ULDC.64 UR46, c[0x0][0x208] ;  /* 0x00008200002e7ab9 */ /* 0x000fe20000000a00 */
[----:B012-4-:R-:W-:Y:S08]  /*0980*/  BAR.SYNC.DEFER_BLOCKING 0x0 ;  /* 0x0000000000007b1d */ /* 0x017ff00000010000 */
[----:B------:R-:W-:Y:S05]  /*0990*/  @!P0 BRA `(.L_x_3013) ;  /* 0x000000c400888947 */ /* 0x000fea0003800000 */
.L_x_3014:
        /* <DEDUP_REMOVED lines=32> */
[----:B------:R-:W-:Y:S02]  /*0ba0*/  LEA.HI R2, R2, R23, RZ, 0x1 ;  /* 0x0000001702027211 */ /* 0x000fe400078f08ff */
[----:B------:R-:W-:Y:S01]  /*0bb0*/  SHF.R.S32.HI R8, RZ, 0x1f, R19 ;  /* 0x0000001fff087819 */ /* 0x000fe20000011413 */
[----:B------:R-:W-:Y:S01]  /*0bc0*/  IMAD.SHL.U32 R5, R4, 0x20, RZ ;  /* 0x0000002004057824 */ /* 0x000fe200078e00ff */
[----:B------:R-:W-:-:S02]  /*0bd0*/  LOP3.LUT R4, R3, 0x3fffff0, RZ, 0xc0, !PT ;  /* 0x03fffff003047812 */ /* 0x000fc400078ec0ff */
[----:B------:R-:W-:Y:S02]  /*0be0*/  LEA.HI R7, R8, R19, RZ, 0x2 ;  /* 0x0000001308077211 */ /* 0x000fe400078f10ff */
[----:B------:R-:W-:Y:S01]  /*0bf0*/  LEA.HI R3, R3, R6, RZ, 0x1 ;  /* 0x0000000603037211 */ /* 0x000fe200078f08ff */
[----:B------:R-:W-:Y:S01]  /*0c00*/  IMAD.IADD R4, R223, 0x1, -R4 ;  /* 0x00000001df047824 */ /* 0x000fe200078e0a04 */
[--C-:B------:R-:W-:Y:S02]  /*0c10*/  SHF.R.S32.HI R9, RZ, 0x2, R7.reuse ;  /* 0x00000002ff097819 */ /* 0x100fe40000011407 */
[----:B------:R-:W-:Y:S02]  /*0c20*/  SHF.R.S32.HI R10, RZ, 0x1f, R7 ;  /* 0x0000001fff0a7819 */ /* 0x000fe40000011407 */
[----:B------:R-:W-:Y:S02]  /*0c30*/  LOP3.LUT R3, R3, 0x1ffffffe, RZ, 0xc0, !PT ;  /* 0x1ffffffe03037812 */ /* 0x000fe400078ec0ff */
[----:B------:R-:W-:-:S02]  /*0c40*/  LEA.HI R10, R10, R9, RZ, 0x3 ;  /* 0x000000090a0a7211 */ /* 0x000fc400078f18ff */
[----:B------:R-:W-:Y:S01]  /*0c50*/  LOP3.LUT R2, R2, 0x3fffffe, RZ, 0xc0, !PT ;  /* 0x03fffffe02027812 */ /* 0x000fe200078ec0ff */
[----:B------:R-:W-:Y:S01]  /*0c60*/  IMAD.IADD R3, R6, 0x1, -R3 ;  /* 0x0000000106037824 */ /* 0x000fe200078e0a03 */
[----:B------:R-:W-:Y:S02]  /*0c70*/  LOP3.LUT R10, R10, 0xfffffff8, RZ, 0xc0, !PT ;  /* 0xfffffff80a0a7812 */ /* 0x000fe400078ec0ff */
[----:B------:R-:W-:Y:S01]  /*0c80*/  LEA.HI R8, R8, R19, RZ, 0x5 ;  /* 0x0000001308087211 */ /* 0x000fe200078f28ff */
[----:B------:R-:W-:Y:S01]  /*0c90*/  IMAD.IADD R221, R23, 0x1, -R2 ;  /* 0x0000000117dd7824 */ /* 0x000fe200078e0a02 */
[----:B------:R-:W-:Y:S01]  /*0ca0*/  LEA.HI R0, R0, R223, RZ, 0x3 ;  /* 0x000000df00007211 */ /* 0x000fe200078f18ff */
[----:B------:R-:W-:Y:S01]  /*0cb0*/  IMAD.IADD R9, R9, 0x1, -R10 ;  /* 0x0000000109097824 */ /* 0x000fe200078e0a0a */
[----:B------:R-:W-:Y:S02]  /*0cc0*/  LOP3.LUT R5, R5, 0xfffffc00, RZ, 0xc0, !PT ;  /* 0xfffffc0005057812 */ /* 0x000fe400078ec0ff */
[----:B------:R-:W-:-:S02]  /*0cd0*/  LOP3.LUT R6, R7, 0x7ffffffc, RZ, 0xc0, !PT ;  /* 0x7ffffffc07067812 */ /* 0x000fc400078ec0ff */
[----:B------:R-:W-:Y:S01]  /*0ce0*/  SHF.R.S32.HI R8, RZ, 0x5, R8 ;  /* 0x00000005ff087819 */ /* 0x000fe20000011408 */
[----:B------:R-:W-:Y:S01]  /*0cf0*/  IMAD R4, R4, 0x40, R5 ;  /* 0x0000004004047824 */ /* 0x000fe200078e0205 */
[----:B------:R-:W-:Y:S01]  /*0d00*/  LOP3.LUT R2, R0, 0x1ffffff8, RZ, 0xc0, !PT ;  /* 0x1ffffff800027812 */ /* 0x000fe200078ec0ff */
[----:B------:R-:W-:Y:S01]  /*0d10*/  IMAD.MOV.U32 R5, RZ, RZ, -0x2 ;  /* 0xfffffffeff057424 */ /* 0x000fe200078e00ff */
[----:B------:R-:W-:Y:S01]  /*0d20*/  SHF.R.S32.HI R16, RZ, 0x3, R0 ;  /* 0x00000003ff107819 */ /* 0x000fe20000011400 */
[----:B------:R-:W-:Y:S02]  /*0d30*/  IMAD.IADD R6, R19, 0x1, -R6 ;  /* 0x0000000113067824 */ /* 0x000fe400078e0a06 */
[----:B------:R-:W-:Y:S02]  /*0d40*/  IMAD R8, R8, 0x10, R9 ;  /* 0x0000001008087824 */ /* 0x000fe400078e0209 */
[----:B------:R-:W-:Y:S02]  /*0d50*/  IMAD.IADD R2, R223, 0x1, -R2 ;  /* 0x00000001df027824 */ /* 0x000fe400078e0a02 */
[----:B------:R-:W-:-:S02]  /*0d60*/  IMAD R222, R3, 0x8, R4 ;  /* 0x0000000803de7824 */ /* 0x000fc400078e0204 */
[----:B------:R-:W-:Y:S02]  /*0d70*/  IMAD R220, R6, R5, 0xa0 ;  /* 0x000000a006dc7424 */ /* 0x000fe400078e0205 */
[----:B------:R-:W-:Y:S02]  /*0d80*/  IMAD R221, R221, 0x40, R8 ;  /* 0x00000040dddd7824 */ /* 0x000fe400078e0208 */
[----:B------:R-:W-:-:S07]  /*0d90*/  IMAD.SHL.U32 R2, R2, 0x8, RZ ;  /* 0x0000000802027824 */ /* 0x000fce00078e00ff */
.L_x_3058:
        /* <DEDUP_REMOVED lines=19> */
[----:B---34-:R-:W-:-:S02]  /*0ed0*/  IMAD.U32 R6, RZ, RZ, UR8 ;  /* 0x00000008ff067e24 */ /* 0x018fc4000f8e00ff */
        /* <DEDUP_REMOVED lines=12> */
[----:B------:R-:W-:Y:S01]  /*0fa0*/  IMAD.MOV.U32 R0, RZ, RZ, RZ ;  /* 0x000000ffff007224 */ /* 0x000fe200078e00ff */
[----:B------:R-:W-:Y:S01]  /*0fb0*/  USEL UR4, UR4, 0x1, UP0 ;  /* 0x0000000104047887 */ /* 0x000fe20008000000 */
[----:B------:R-:W-:Y:S01]  /*0fc0*/  IMAD.MOV.U32 R119, RZ, RZ, RZ ;  /* 0x000000ffff777224 */ /* 0x000fe200078e00ff */
[----:B-----5:R-:W-:-:S02]  /*0fd0*/  CS2R R8, SRZ ;  /* 0x0000000000087805 */ /* 0x020fc4000001ff00 */
[----:B------:R-:W-:Y:S01]  /*0fe0*/  CS2R R10, SRZ ;  /* 0x00000000000a7805 */ /* 0x000fe2000001ff00 */
[----:B------:R-:W-:Y:S01]  /*0ff0*/  UIMAD UR4, UR4, UR6, URZ ;  /* 0x00000006040472a4 */ /* 0x000fe2000f8e023f */
[----:B-1----:R-:W-:Y:S02]  /*1000*/  CS2R R12, SRZ ;  /* 0x00000000000c7805 */ /* 0x002fe4000001ff00 */
[----:B------:R-:W-:Y:S01]  /*1010*/  CS2R R14, SRZ ;  /* 0x00000000000e7805 */ /* 0x000fe2000001ff00 */
[----:B------:R-:W-:Y:S01]  /*1020*/  ULDC UR6, c[0x0][0x428] ;  /* 0x00010a0000067ab9 */ /* 0x000fe20000000800 */
[----:B------:R-:W-:Y:S01]  /*1030*/  CS2R R20, SRZ ;  /* 0x0000000000147805 */ /* 0x000fe2000001ff00 */
[----:B------:R-:W-:Y:S01]  /*1040*/  UISETP.NE.AND UP0, UPT, UR6, 0x1, UPT ;  /* 0x000000010600788c */ /* 0x000fe2000bf05270 */
        /* <DEDUP_REMOVED lines=36> */
[----:B------:R-:W-:Y:S02]  /*1290*/  IMAD.MOV.U32 R100, RZ, RZ, RZ ;  /* 0x000000ffff647224 */ /* 0x000fe400078e00ff */
[----:B------:R-:W-:Y:S01]  /*12a0*/  IMAD.MOV.U32 R137, RZ, RZ, RZ ;  /* 0x000000ffff897224 */ /* 0x000fe200078e00ff */
[----:B--2---:R-:W-:Y:S02]  /*12b0*/  @P0 R2UR UR49, R4 ;  /* 0x00000000043102ca */ /* 0x004fe400000e0000 */
[----:B------:R-:W-:-:S02]  /*12c0*/  PLOP3.LUT P0, PT, PT, PT, PT, 0x80, 0x0 ;  /* 0x000000000000781c */ /* 0x000fc40003f0f070 */
        /* <DEDUP_REMOVED lines=15> */
.L_x_3015:
[----:B------:R-:W-:Y:S01]  /*13c0*/  UIADD3 UR49, -UR49, UR4, URZ ;  /* 0x0000000431317290 */ /* 0x000fe2000fffe13f */
[----:B------:R-:W-:Y:S01]  /*13d0*/  IMAD.MOV.U32 R97, RZ, RZ, RZ ;  /* 0x000000ffff617224 */ /* 0x000fe200078e00ff */
[----:B------:R-:W-:Y:S01]  /*13e0*/  @UP0 ULDC UR6, c[0x0][0x42c] ;  /* 0x00010b0000060ab9 */ /* 0x000fe20000000800 */
[----:B------:R-:W-:Y:S01]  /*13f0*/  @UP0 ULDC UR4, c[0x0][0x430] ;  /* 0x00010c0000040ab9 */ /* 0x000fe20000000800 */
[----:B------:R-:W-:Y:S01]  /*1400*/  UISETP.GE.AND UP1, UPT, UR49, 0x1, UPT ;  /* 0x000000013100788c */ /* 0x000fe2000bf26270 */
[----:B------:R-:W-:Y:S01]  /*1410*/  CS2R R104, SRZ ;  /* 0x0000000000687805 */ /* 0x000fe2000001ff00 */
[----:B------:R-:W-:Y:S01]  /*1420*/  UIADD3 UR8, UR49, 0x9f, URZ ;  /* 0x0000009f31087890 */ /* 0x000fe2000fffe03f */
[----:B------:R-:W-:Y:S01]  /*1430*/  IMAD.MOV.U32 R136, RZ, RZ, RZ ;  /* 0x000000ffff887224 */ /* 0x000fe200078e00ff */
[----:B------:R-:W-:Y:S01]  /*1440*/  UIMAD.WIDE.U32 UR6, UR5, UR6, URZ ;  /* 0x00000006050672a5 */ /* 0x000fe2000f8e003f */
[----:B------:R-:W-:Y:S02]  /*1450*/  CS2R R138, SRZ ;  /* 0x00000000008a7805 */ /* 0x000fe4000001ff00 */
[----:B------:R-:W-:Y:S01]  /*1460*/  PLOP3.LUT P1, PT, PT, PT, UP1, 0x80, 0x0 ;  /* 0x000000000000781c */ /* 0x000fe20003f2f018 */
[----:B------:R-:W-:Y:S01]  /*1470*/  UIMAD.WIDE UR8, UR8, 0x66666667, URZ ;  /* 0x66666667080878a5 */ /* 0x000fe2000f8e023f */
[----:B------:R-:W-:Y:S01]  /*1480*/  IMAD.MOV.U32 R101, RZ, RZ, RZ ;  /* 0x000000ffff657224 */ /* 0x000fe200078e00ff */
[----:B------:R-:W-:Y:S01]  /*1490*/  @UP0 USHF.R.U32.HI UR38, URZ, UR4, UR7 ;  /* 0x000000043f260299 */ /* 0x000fe20008011607 */
[----:B------:R-:W-:Y:S01]  /*14a0*/  IMAD.MOV.U32 R108, RZ, RZ, RZ ;  /* 0x000000ffff6c7224 */ /* 0x000fe200078e00ff */
[----:B------:R-:W-:Y:S01]  /*14b0*/  USHF.R.U32.HI UR48, URZ, 0x1f, UR9 ;  /* 0x0000001f3f307899 */ /* 0x000fe20008011609 */
[----:B------:R-:W-:Y:S01]  /*14c0*/  CS2R R140, SRZ ;  /* 0x00000000008c7805 */ /* 0x000fe2000001ff00 */
[----:B------:R-:W-:Y:S01]  /*14d0*/  UMOV UR39, UR5 ;  /* 0x0000000500277c82 */ /* 0x000fe20008000000 */
[----:B------:R-:W-:Y:S01]  /*14e0*/  IMAD.MOV.U32 R112, RZ, RZ, RZ ;  /* 0x000000ffff707224 */ /* 0x000fe200078e00ff */
[----:B------:R-:W-:Y:S01]  /*14f0*/  ULEA.HI.SX32 UR48, UR9, UR48, 0x1a ;  /* 0x0000003009307291 */ /* 0x000fe2000f8fd23f */
[----:B------:R-:W-:-:S03]  /*1500*/  IMAD.MOV.U32 R143, RZ, RZ, RZ ;  /* 0x000000ffff8f7224 */ /* 0x000fc600078e00ff */
[----:B------:R-:W-:Y:S08]  /*1510*/  @!P1 BRA `(.L_x_3016) ;  /* 0x0000008c00149947 */ /* 0x000ff00003800000 */
        /* <DEDUP_REMOVED lines=31> */
.L_x_3017:
        /* <DEDUP_REMOVED lines=58> */
.L_x_3147:
[----:B------:R-:W-:Y:S05]  /*1ab0*/  @!P0 BRA `(.L_x_3019) ;  /* 0x0000000000048947 */ /* 0x000fea0003800000 */
[----:B------:R-:W-:Y:S01]  /*1ac0*/  BPT.TRAP 0x1 ;  /* 0x000000040000795c */ /* 0x000fe20000300000 */
.L_x_3019:
[----:B------:R-:W-:Y:S02]  /*1ad0*/  IMAD.U32 R6, RZ, RZ, UR50 ;  /* 0x00000032ff067e24 */ /* 0x000fe4000f8e00ff */
[----:B------:R-:W-:Y:S02]  /*1ae0*/  IMAD.U32 R7, RZ, RZ, UR42 ;  /* 0x0000002aff077e24 */ /* 0x000fe4000f8e00ff */
[----:B------:R-:W-:-:S03]  /*1af0*/  IMAD R5, R6, 0x8, R3 ;  /* 0x0000000806057824 */ /* 0x000fc600078e0203 */
[----:B------:R-:W-:-:S04]  /*1b00*/  SHF.L.U32 R6, R7, 0x1f, RZ ;  /* 0x0000001f07067819 */ /* 0x000fc800000006ff */
[----:B------:R1:W2:Y:S01]  /*1b10*/  SYNCS.PHASECHK.TRANS64.TRYWAIT P1, [R5+URZ+0x33430], R6 ;  /* 0x03343006050075a7 */ /* 0x0002a2000802017f */
[----:B------:R-:W-:Y:S05]  /*1b20*/  @!P0 BRA `(.L_x_3020) ;  /* 0x0000000000048947 */ /* 0x000fea0003800000 */
[----:B------:R-:W-:Y:S01]  /*1b30*/  BPT.TRAP 0x1 ;  /* 0x000000040000795c */ /* 0x000fe20000300000 */
.L_x_3020:
[----:B------:R-:W3:Y:S01]  /*1b40*/  S2R R7, SR_TID.X ;  /* 0x0000000000077919 */ /* 0x000ee20000002100 */
[----:B------:R-:W-:Y:S01]  /*1b50*/  IMAD.MOV.U32 R119, RZ, RZ, RZ ;  /* 0x000000ffff777224 */ /* 0x000fe200078e00ff */
[----:B---3--:R-:W-:Y:S01]  /*1b60*/  LOP3.LUT P2, RZ, R7, 0x7f, RZ, 0xc0, !PT ;  /* 0x0000007f07ff7812 */ /* 0x008fe2000784c0ff */
[----:B--2---:R-:W-:-:S12]  /*1b70*/  @P1 BRA `(.L_x_3021) ;  /* 0x0000000000081947 */ /* 0x004fd80003800000 */
[----:B------:R-:W2:Y:S02]  /*1b80*/  SYNCS.PHASECHK.TRANS64.TRYWAIT P1, [R5+URZ+0x33430], R6 ;  /* 0x03343006050075a7 */ /* 0x000ea4000802017f */
[----:B--2---:R-:W-:Y:S05]  /*1b90*/  @!P1 BRA `(.L_x_3022) ;  /* 0x0000010c00289947 */ /* 0x004fea0003800000 */
.L_x_3021:
[----:B------:R-:W-:Y:S05]  /*1ba0*/  WARPSYNC.ALL ;  /* 0x0000000000007948 */ /* 0x000fea0003800000 */
[----:B------:R-:W-:Y:S01]  /*1bb0*/  R2UR UR4, R3 ;  /* 0x00000000030472ca */ /* 0x000fe200000e0000 */
[----:B------:R-:W-:Y:S01]  /*1bc0*/  ULOP3.LUT UR28, UR51, 0x10000, URZ, 0xfc, !UPT ;  /* 0x00010000331c7892 */ /* 0x000fe2000f8efc3f */
[----:B------:R-:W-:Y:S01]  /*1bd0*/  WARPGROUP.ARRIVE ;  /* 0x00000000000079c5 */ /* 0x000fe20000000000 */
[----:B------:R-:W-:Y:S01]  /*1be0*/  UMOV UR25, 0x80000020 ;  /* 0x8000002000197882 */ /* 0x000fe20000000000 */
[----:B------:R-:W-:Y:S01]  /*1bf0*/  UMOV UR27, 0x80000020 ;  /* 0x80000020001b7882 */ /* 0x000fe20000000000 */
[----:B------:R-:W-:Y:S01]  /*1c00*/  UMOV UR5, UR25 ;  /* 0x0000001900057c82 */ /* 0x000fe20008000000 */
[----:B------:R-:W-:Y:S01]  /*1c10*/  UMOV UR7, 0x80000020 ;  /* 0x8000002000077882 */ /* 0x000fe20000000000 */
[----:B------:R-:W-:Y:S01]  /*1c20*/  UMOV UR9, UR25 ;  /* 0x0000001900097c82 */ /* 0x000fe20008000000 */
[----:B------:R-:W-:Y:S01]  /*1c30*/  UMOV UR24, UR28 ;  /* 0x0000001c00187c82 */ /* 0x000fe20008000000 */
[----:B------:R-:W-:Y:S01]  /*1c40*/  UMOV UR11, 0x80000020 ;  /* 0x80000020000b7882 */ /* 0x000fe20000000000 */
[----:B------:R-:W-:Y:S01]  /*1c50*/  UMOV UR8, UR24 ;  /* 0x0000001800087c82 */ /* 0x000fe20008000000 */
[----:B------:R-:W-:Y:S01]  /*1c60*/  UIADD3 UR12, UR28, 0x2, URZ ;  /* 0x000000021c0c7890 */ /* 0x000fe2000fffe03f */
[----:B------:R-:W3:Y:S01]  /*1c70*/  S2R R113, SR_TID.X ;  /* 0x0000000000717919 */ /* 0x000ee20000002100 */
[----:B------:R-:W-:Y:S01]  /*1c80*/  UIADD3 UR4, UR4, 0x24200, URZ ;  /* 0x0002420004047890 */ /* 0x000fe2000fffe03f */
[--C-:B------:R-:W-:Y:S01]  /*1c90*/  IMAD.MOV.U32 R118, RZ, RZ, R119.reuse ;  /* 0x000000ffff767224 */ /* 0x100fe200078e0077 */
[----:B------:R-:W-:Y:S01]  /*1ca0*/  UMOV UR15, 0x80000020 ;  /* 0x80000020000f7882 */ /* 0x000fe20000000000 */
[----:B------:R-:W-:Y:S01]  /*1cb0*/  UIADD3 UR16, UR28, 0x200, URZ ;  /* 0x000002001c107890 */ /* 0x000fe2000fffe03f */
[--C-:B------:R-:W-:Y:S01]  /*1cc0*/  IMAD.MOV.U32 R117, RZ, RZ, R119.reuse ;  /* 0x000000ffff757224 */ /* 0x100fe200078e0077 */
[----:B------:R-:W-:Y:S01]  /*1cd0*/  USHF.R.U32.HI UR4, URZ, 0x4, UR4 ;  /* 0x000000043f047899 */ /* 0x000fe20008011604 */
[--C-:B------:R-:W-:Y:S01]  /*1ce0*/  IMAD.MOV.U32 R116, RZ, RZ, R119.reuse ;  /* 0x000000ffff747224 */ /* 0x100fe200078e0077 */
[----:B------:R-:W-:Y:S01]  /*1cf0*/  UMOV UR19, 0x80000020 ;  /* 0x8000002000137882 */ /* 0x000fe20000000000 */
[----:B------:R-:W-:Y:S01]  /*1d00*/  UMOV UR23, 0x80000020 ;  /* 0x8000002000177882 */ /* 0x000fe20000000000 */
[----:B------:R-:W-:Y:S01]  /*1d10*/  ULOP3.LUT UR4, UR4, 0x3fff, URZ, 0xc0, !UPT ;  /* 0x00003fff04047892 */ /* 0x000fe2000f8ec03f */
[--C-:B------:R-:W-:Y:S01]  /*1d20*/  IMAD.MOV.U32 R115, RZ, RZ, R119.reuse ;  /* 0x000000ffff737224 */ /* 0x100fe200078e0077 */
[----:B------:R-:W-:Y:S01]  /*1d30*/  UMOV UR31, 0x80000020 ;  /* 0x80000020001f7882 */ /* 0x000fe20000000000 */
[----:B------:R-:W-:Y:S01]  /*1d40*/  UISETP.GE.AND UP0, UPT, UR49, 0xa1, UPT ;  /* 0x000000a13100788c */ /* 0x000fe2000bf06270 */
[----:B------:R-:W-:Y:S01]  /*1d50*/  IMAD.MOV.U32 R114, RZ, RZ, R119 ;  /* 0x000000ffff727224 */ /* 0x000fe200078e0077 */
[----:B------:R-:W-:-:S03]  /*1d60*/  ULOP3.LUT UR45, UR4, 0x10000, URZ, 0xfc, !UPT ;  /* 0x00010000042d7892 */ /* 0x000fc6000f8efc3f */
[----:B------:R-:W-:Y:S01]  /*1d70*/  UMOV UR4, UR24 ;  /* 0x0000001800047c82 */ /* 0x000fe20008000000 */
[----:B------:R-:W-:-:S04]  /*1d80*/  UIMAD UR32, UR50, 0x780, UR45 ;  /* 0x00000780322078a4 */ /* 0x000fc8000f8e022d */
[----:B------:R-:W-:Y:S02]  /*1d90*/  UIADD3 UR6, UR32, 0x100, URZ ;  /* 0x0000010020067890 */ /* 0x000fe4000fffe03f */
[----:B------:R-:W-:Y:S02]  /*1da0*/  UIADD3 UR10, UR32, 0x180, URZ ;  /* 0x00000180200a7890 */ /* 0x000fe4000fffe03f */
[----:B------:R-:W-:Y:S01]  /*1db0*/  UMOV UR26, UR32 ;  /* 0x00000020001a7c82 */ /* 0x000fe20008000000 */
[----:B------:R-:W-:Y:S01]  /*1dc0*/  UIADD3 UR14, UR32, 0x182, URZ ;  /* 0x00000182200e7890 */ /* 0x000fe2000fffe03f */
[----:B------:R-:W-:Y:S01]  /*1dd0*/  QGMMA.64x32x32.F32.E4M3.E4M3 R88, gdesc[UR24], RZ, !UPT, gsb0 ;  /* 0x00600000185879f3 */ /* 0x000fe2000c0008ff */
[----:B------:R-:W-:Y:S01]  /*1de0*/  UIADD3 UR26, UR32, 0x80, URZ ;  /* 0x00000080201a7890 */ /* 0x000fe2000fffe03f */
[----:B------:R-:W-:Y:S01]  /*1df0*/  UMOV UR27, 0x80000020 ;  /* 0x80000020001b7882 */ /* 0x000fe20000000000 */
[----:B------:R-:W-:Y:S02]  /*1e00*/  UIADD3 UR18, UR32, 0x400, URZ ;  /* 0x0000040020127890 */ /* 0x000fe4000fffe03f */
[----:B------:R-:W-:-:S02]  /*1e10*/  UIADD3 UR22, UR32, 0x402, URZ ;  /* 0x0000040220167890 */ /* 0x000fc4000fffe03f */
[----:B------:R-:W-:Y:S01]  /*1e20*/  UIADD3 UR30, UR32, 0x680, URZ ;  /* 0x00000680201e7890 */ /* 0x000fe2000fffe03f */
        /* <DEDUP_REMOVED lines=199> */
[----:B0-----:R-:W0:Y:S08]  /*2aa0*/  MUFU.TANH R10, R98 ;  /* 0x00000062000a7308 */ /* 0x001e300000002400 */
[----:B------:R-:W3:Y:S01]  /*2ab0*/  MUFU.TANH R72, R72 ;  /* 0x0000004800487308 */ /* 0x000ee20000002400 */
[----:B------:R-:W-:-:S02]  /*2ac0*/  WARPGROUP.DEPBAR.LE gsb0, 0x0 ;  /* 0x00008000000079c5 */ /* 0x000fc40000010000 */
[----:B------:R-:W-:Y:S01]  /*2ad0*/  WARPGROUP.ARRIVE ;  /* 0x00000000000079c5 */ /* 0x000fe20000000000 */
[C---:B------:R-:W-:Y:S01]  /*2ae0*/  FMUL.FTZ R56, R0.reuse, R56 ;  /* 0x0000003800387220 */ /* 0x040fe20000410000 */
[C---:B------:R-:W-:Y:S01]  /*2af0*/  FMUL.FTZ R57, R0.reuse, R57 ;  /* 0x0000003900397220 */ /* 0x040fe20000410000 */
[C---:B------:R-:W-:Y:S01]  /*2b00*/  FMUL.FTZ R62, R0.reuse, R62 ;  /* 0x0000003e003e7220 */ /* 0x040fe20000410000 */
[C---:B------:R-:W-:Y:S01]  /*2b10*/  FMUL.FTZ R66, R0.reuse, R66 ;  /* 0x0000004200427220 */ /* 0x040fe20000410000 */
[----:B------:R1:W-:Y:S01]  /*2b20*/  MUFU.TANH R74, R56 ;  /* 0x00000038004a7308 */ /* 0x0003e20000002400 */
[----:B------:R-:W-:Y:S01]  /*2b30*/  QGMMA.64x32x32.F32.E4M3.E4M3 R40, gdesc[UR20], R40, gsb0 ;  /* 0x00600000142879f3 */ /* 0x000fe20008000828 */
[----:B------:R-:W-:Y:S01]  /*2b40*/  UIADD3 UR22, UR32, 0x702, URZ ;  /* 0x0000070220167890 */ /* 0x000fe2000fffe03f */
[C---:B------:R-:W-:Y:S01]  /*2b50*/  FMUL.FTZ R60, R0.reuse, R60 ;  /* 0x0000003c003c7220 */ /* 0x040fe20000410000 */
[----:B------:R-:W-:Y:S01]  /*2b60*/  UMOV UR23, 0x80000020 ;  /* 0x8000002000177882 */ /* 0x000fe20000000000 */
[C---:B------:R-:W-:Y:S01]  /*2b70*/  FMUL.FTZ R58, R0.reuse, R58 ;  /* 0x0000003a003a7220 */ /* 0x040fe20000410000 */
[C---:B------:R-:W-:Y:S01]  /*2b80*/  FMUL.FTZ R70, R0.reuse, R70 ;  /* 0x0000004600467220 */ /* 0x040fe20000410000 */
[----:B------:R-:W-:Y:S01]  /*2b90*/  FMUL.FTZ R68, R0, R68 ;  /* 0x0000004400447220 */ /* 0x000fe20000410000 */
[----:B------:R2:W-:Y:S01]  /*2ba0*/  MUFU.TANH R75, R57 ;  /* 0x00000039004b7308 */ /* 0x0005e20000002400 */
[----:B-1----:R-:W-:-:S02]  /*2bb0*/  VIADD R56, R220, UR49 ;  /* 0x00000031dc387c36 */ /* 0x002fc40008000000 */
[C---:B------:R-:W-:Y:S01]  /*2bc0*/  FMUL.FTZ R59, R0.reuse, R59 ;  /* 0x0000003b003b7220 */ /* 0x040fe20000410000 */
[C---:B------:R-:W-:Y:S01]  /*2bd0*/  FMUL.FTZ R61, R0.reuse, R61 ;  /* 0x0000003d003d7220 */ /* 0x040fe20000410000 */
[C---:B------:R-:W-:Y:S01]  /*2be0*/  FMUL.FTZ R63, R0.reuse, R63 ;  /* 0x0000003f003f7220 */ /* 0x040fe20000410000 */
[C---:B------:R-:W-:Y:S01]  /*2bf0*/  FMUL.FTZ R71, R0.reuse, R71 ;  /* 0x0000004700477220 */ /* 0x040fe20000410000 */
[C---:B------:R-:W-:Y:S01]  /*2c00*/  FMUL.FTZ R65, R0.reuse, R65 ;  /* 0x0000004100417220 */ /* 0x040fe20000410000 */
[C---:B------:R-:W-:Y:S01]  /*2c10*/  FMUL.FTZ R67, R0.reuse, R67 ;  /* 0x0000004300437220 */ /* 0x040fe20000410000 */
[----:B------:R1:W-:Y:S01]  /*2c20*/  MUFU.TANH R94, R62 ;  /* 0x0000003e005e7308 */ /* 0x0003e20000002400 */
[----:B--2---:R-:W-:Y:S02]  /*2c30*/  IMAD.U32 R57, RZ, RZ, UR48 ;  /* 0x00000030ff397e24 */ /* 0x004fe4000f8e00ff */
[C---:B------:R-:W-:Y:S01]  /*2c40*/  FMUL.FTZ R64, R0.reuse, R64 ;  /* 0x0000004000407220 */ /* 0x040fe20000410000 */
[----:B------:R-:W-:Y:S01]  /*2c50*/  FMUL.FTZ R69, R0, R69 ;  /* 0x0000004500457220 */ /* 0x000fe20000410000 */
[----:B------:R-:W-:-:S03]  /*2c60*/  IMAD R56, R57, -0xa0, R56 ;  /* 0xffffff6039387824 */ /* 0x000fc600078e0238 */
[----:B------:R-:W2:Y:S02]  /*2c70*/  MUFU.TANH R11, R99 ;  /* 0x00000063000b7308 */ /* 0x000ea40000002400 */
[C---:B------:R-:W-:Y:S02]  /*2c80*/  ISETP.GT.AND P1, PT, R56.reuse, RZ, PT ;  /* 0x000000ff3800720c */ /* 0x040fe40003f24270 */
[C---:B------:R-:W-:Y:S02]  /*2c90*/  ISETP.GT.AND P2, PT, R56.reuse, 0x1, PT ;  /* 0x000000013800780c */ /* 0x040fe40003f44270 */
[C---:B------:R-:W-:Y:S02]  /*2ca0*/  ISETP.GT.AND P3, PT, R56.reuse, 0x8, PT ;  /* 0x000000083800780c */ /* 0x040fe40003f64270 */
[C---:B------:R-:W-:Y:S01]  /*2cb0*/  ISETP.GT.AND P4, PT, R56.reuse, 0x9, PT ;  /* 0x000000093800780c */ /* 0x040fe20003f84270 */
[----:B------:R3:W-:Y:S01]  /*2cc0*/  MUFU.TANH R99, R66 ;  /* 0x0000004200637308 */ /* 0x0007e20000002400 */
[----:B------:R-:W-:-:S02]  /*2cd0*/  ISETP.GT.AND P5, PT, R56, 0x10, PT ;  /* 0x000000103800780c */ /* 0x000fc40003fa4270 */
[----:B------:R-:W-:Y:S02]  /*2ce0*/  FSEL R6, R6, -INF , P1 ;  /* 0xff80000006067808 */ /* 0x000fe40000800000 */
[----:B------:R-:W-:Y:S02]  /*2cf0*/  FSEL R7, R7, -INF , P2 ;  /* 0xff80000007077808 */ /* 0x000fe40001000000 */
[----:B----4-:R-:W-:Y:S01]  /*2d00*/  FSEL R8, R8, -INF , P3 ;  /* 0xff80000008087808 */ /* 0x010fe20001800000 */
[----:B------:R-:W-:Y:S01]  /*2d10*/  MUFU.TANH R73, R73 ;  /* 0x0000004900497308 */ /* 0x000fe20000002400 */
[----:B-----5:R-:W-:Y:S02]  /*2d20*/  FSEL R9, R9, -INF , P4 ;  /* 0xff80000009097808 */ /* 0x020fe40002000000 */
[----:B0-----:R-:W-:-:S05]  /*2d30*/  FSEL R10, R10, -INF , P5 ;  /* 0xff8000000a0a7808 */ /* 0x001fca0002800000 */
[----:B------:R-:W0:Y:S08]  /*2d40*/  MUFU.TANH R12, R102 ;  /* 0x00000066000c7308 */ /* 0x000e300000002400 */
[----:B------:R-:W-:Y:S01]  /*2d50*/  MUFU.TANH R76, R76 ;  /* 0x0000004c004c7308 */ /* 0x000fe20000002400 */
[----:B------:R-:W-:Y:S02]  /*2d60*/  WARPGROUP.DEPBAR.LE gsb0, 0x0 ;  /* 0x00008000000079c5 */ /* 0x000fe40000010000 */
[C---:B------:R-:W-:Y:S01]  /*2d70*/  FMUL.FTZ R40, R0.reuse, R40 ;  /* 0x0000002800287220 */ /* 0x040fe20000410000 */
[C---:B------:R-:W-:Y:S01]  /*2d80*/  FMUL.FTZ R41, R0.reuse, R41 ;  /* 0x0000002900297220 */ /* 0x040fe20000410000 */
[----:B------:R-:W-:Y:S01]  /*2d90*/  WARPGROUP.ARRIVE ;  /* 0x00000000000079c5 */ /* 0x000fe20000000000 */
[----:B------:R-:W-:-:S02]  /*2da0*/  FMUL.FTZ R42, R0, R42 ;  /* 0x0000002a002a7220 */ /* 0x000fc40000410000 */
[----:B------:R4:W-:Y:S01]  /*2db0*/  MUFU.TANH R107, R40 ;  /* 0x00000028006b7308 */ /* 0x0009e20000002400 */
[C---:B------:R-:W-:Y:S01]  /*2dc0*/  FMUL.FTZ R43, R0.reuse, R43 ;  /* 0x0000002b002b7220 */ /* 0x040fe20000410000 */
[C---:B-1----:R-:W-:Y:S01]  /*2dd0*/  FMUL.FTZ R62, R0.reuse, R51 ;  /* 0x00000033003e7220 */ /* 0x042fe20000410000 */
[----:B------:R-:W-:Y:S01]  /*2de0*/  FSEL R51, R93, -INF , P4 ;  /* 0xff8000005d337808 */ /* 0x000fe20002000000 */
[----:B------:R-:W-:Y:S01]  /*2df0*/  QGMMA.64x32x32.F32.E4M3.E4M3 R24, gdesc[UR20], R24, gsb0 ;  /* 0x00600000141879f3 */ /* 0x000fe20008000818 */
[C---:B------:R-:W-:Y:S01]  /*2e00*/  FMUL.FTZ R45, R0.reuse, R45 ;  /* 0x0000002d002d7220 */ /* 0x040fe20000410000 */
[C---:B---3--:R-:W-:Y:S01]  /*2e10*/  FMUL.FTZ R66, R0.reuse, R53 ;  /* 0x0000003500427220 */ /* 0x048fe20000410000 */
[C---:B------:R-:W-:Y:S01]  /*2e20*/  FMUL.FTZ R44, R0.reuse, R44 ;  /* 0x0000002c002c7220 */ /* 0x040fe20000410000 */
[----:B------:R1:W-:Y:S01]  /*2e30*/  MUFU.TANH R108, R41 ;  /* 0x00000029006c7308 */ /* 0x0003e20000002400 */
[----:B----4-:R-:W-:Y:S01]  /*2e40*/  FMUL.FTZ R40, R0, R47 ;  /* 0x0000002f00287220 */ /* 0x010fe20000410000 */
[----:B------:R-:W-:Y:S01]  /*2e50*/  FSEL R47, R88, -INF , P1 ;  /* 0xff800000582f7808 */ /* 0x000fe20000800000 */
[----:B------:R-:W-:Y:S01]  /*2e60*/  FMUL.FTZ R46, R0, R46 ;  /* 0x0000002e002e7220 */ /* 0x000fe20000410000 */
[----:B------:R-:W-:Y:S01]  /*2e70*/  ISETP.GT.AND P1, PT, R56, 0x11, PT ;  /* 0x000000113800780c */ /* 0x000fe20003f24270 */
[----:B------:R-:W-:Y:S01]  /*2e80*/  FMUL.FTZ R50, R0, R50 ;  /* 0x0000003200327220 */ /* 0x000fe20000410000 */
[----:B------:R-:W-:-:S02]  /*2e90*/  ISETP.GT.AND P4, PT, R56, 0x20, PT ;  /* 0x000000203800780c */ /* 0x000fc40003f84270 */
[----:B------:R3:W-:Y:S01]  /*2ea0*/  MUFU.TANH R109, R42 ;  /* 0x0000002a006d7308 */ /* 0x0007e20000002400 */
[----:B-1----:R-:W-:Y:S01]  /*2eb0*/  FMUL.FTZ R41, R0, R48 ;  /* 0x0000003000297220 */ /* 0x002fe20000410000 */
[----:B------:R-:W-:Y:S02]  /*2ec0*/  FSEL R48, R89, -INF , P2 ;  /* 0xff80000059307808 */ /* 0x000fe40001000000 */
[----:B------:R-:W-:Y:S02]  /*2ed0*/  ISETP.GT.AND P2, PT, R56, 0x18, PT ;  /* 0x000000183800780c */ /* 0x000fe40003f44270 */
[----:B------:R-:W-:Y:S02]  /*2ee0*/  FSEL R53, R97, -INF , P1 ;  /* 0xff80000061357808 */ /* 0x000fe40000800000 */
[----:B------:R1:W-:Y:S01]  /*2ef0*/  MUFU.TANH R88, R40 ;  /* 0x0000002800587308 */ /* 0x0003e20000002400 */
[----:B---3--:R-:W-:Y:S01]  /*2f00*/  FMUL.FTZ R42, R0, R49 ;  /* 0x00000031002a7220 */ /* 0x008fe20000410000 */
[----:B------:R-:W-:-:S02]  /*2f10*/  FSEL R49, R92, -INF , P3 ;  /* 0xff8000005c317808 */ /* 0x000fc40001800000 */
[----:B------:R-:W-:Y:S02]  /*2f20*/  ISETP.GT.AND P3, PT, R56, 0x19, PT ;  /* 0x000000193800780c */ /* 0x000fe40003f64270 */
[----:B------:R-:W-:Y:S02]  /*2f30*/  FSEL R57, R72, -INF , P4 ;  /* 0xff80000048397808 */ /* 0x000fe40002000000 */
[----:B------:R3:W-:Y:S01]  /*2f40*/  MUFU.TANH R110, R43 ;  /* 0x0000002b006e7308 */ /* 0x0007e20000002400 */
[----:B-1----:R-:W-:Y:S02]  /*2f50*/  FMNMX.FTZ R40, R47, R48, !PT ;  /* 0x000000302f287209 */ /* 0x002fe40007810000 */
[----:B--2---:R-:W-:Y:S02]  /*2f60*/  FSEL R11, R11, -INF , P1 ;  /* 0xff8000000b0b7808 */ /* 0x004fe40000800000 */
[----:B------:R-:W-:Y:S02]  /*2f70*/  FMNMX.FTZ R40, R49, R40, !PT ;  /* 0x0000002831287209 */ /* 0x000fe40007810000 */
[----:B------:R-:W-:Y:S01]  /*2f80*/  ISETP.GT.AND P1, PT, R56, 0x28, PT ;  /* 0x000000283800780c */ /* 0x000fe20003f24270 */
[----:B------:R1:W-:Y:S01]  /*2f90*/  MUFU.TANH R89, R41 ;  /* 0x0000002900597308 */ /* 0x0003e20000002400 */
[----:B---3--:R-:W-:Y:S01]  /*2fa0*/  FMUL.FTZ R43, R0, R52 ;  /* 0x00000034002b7220 */ /* 0x008fe20000410000 */
[----:B------:R-:W-:-:S02]  /*2fb0*/  FSEL R52, R96, -INF , P5 ;  /* 0xff80000060347808 */ /* 0x000fc40002800000 */
[----:B------:R-:W-:Y:S02]  /*2fc0*/  ISETP.GT.AND P5, PT, R56, 0x21, PT ;  /* 0x000000213800780c */ /* 0x000fe40003fa4270 */
[----:B0-----:R-:W-:Y:S02]  /*2fd0*/  FSEL R12, R12, -INF , P2 ;  /* 0xff8000000c0c7808 */ /* 0x001fe40001000000 */
[----:B------:R0:W-:Y:S01]  /*2fe0*/  MUFU.TANH R92, R42 ;  /* 0x0000002a005c7308 */ /* 0x0001e20000002400 */
[----:B-1----:R-:W-:Y:S02]  /*2ff0*/  FMNMX.FTZ R41, R51, R40, !PT ;  /* 0x0000002833297209 */ /* 0x002fe40007810000 */
[----:B------:R-:W-:Y:S02]  /*3000*/  FSEL R14, R14, -INF , P4 ;  /* 0xff8000000e0e7808 */ /* 0x000fe40002000000 */
[----:B------:R-:W-:Y:S02]  /*3010*/  ISETP.GT.AND P4, PT, R56, 0x31, PT ;  /* 0x000000313800780c */ /* 0x000fe40003f84270 */
[----:B------:R-:W-:Y:S01]  /*3020*/  FSEL R15, R15, -INF , P5 ;  /* 0xff8000000f0f7808 */ /* 0x000fe20002800000 */
[----:B------:R1:W-:Y:S01]  /*3030*/  MUFU.TANH R90, R60 ;  /* 0x0000003c005a7308 */ /* 0x0003e20000002400 */
[----:B0-----:R-:W-:-:S07]  /*3040*/  FMNMX.FTZ R42, R52, R41, !PT ;  /* 0x00000029342a7209 */ /* 0x001fce0007810000 */
[----:B------:R0:W-:Y:S01]  /*3050*/  MUFU.TANH R112, R45 ;  /* 0x0000002d00707308 */ /* 0x0001e20000002400 */
[----:B-1----:R-:W-:Y:S01]  /*3060*/  FSEL R60, R100, -INF , P2 ;  /* 0xff800000643c7808 */ /* 0x002fe20001000000 */
[----:B------:R-:W-:Y:S02]  /*3070*/  WARPGROUP.DEPBAR.LE gsb0, 0x0 ;  /* 0x00008000000079c5 */ /* 0x000fe40000010000 */
[----:B------:R-:W-:-:S04]  /*3080*/  ISETP.GT.AND P2, PT, R56, 0x29, PT ;  /* 0x000000293800780c */ /* 0x000fc80003f44270 */
[----:B------:R-:W1:Y:S01]  /*3090*/  MUFU.TANH R13, R103 ;  /* 0x00000067000d7308 */ /* 0x000e620000002400 */
[----:B0-----:R-:W-:-:S04]  /*30a0*/  FMNMX.FTZ R45, R53, R42, !PT ;  /* 0x0000002a352d7209 */ /* 0x001fc80007810000 */
[----:B------:R-:W-:-:S03]  /*30b0*/  FMNMX.FTZ R45, R60, R45, !PT ;  /* 0x0000002d3c2d7209 */ /* 0x000fc60007810000 */
[----:B------:R-:W0:Y:S08]  /*30c0*/  MUFU.TANH R20, R78 ;  /* 0x0000004e00147308 */ /* 0x000e300000002400 */
[----:B------:R-:W-:Y:S01]  /*30d0*/  MUFU.TANH R77, R77 ;  /* 0x0000004d004d7308 */ /* 0x000fe20000002400 */
[----:B-1----:R-:W-:-:S07]  /*30e0*/  FSEL R13, R13, -INF , P3 ;  /* 0xff8000000d0d7808 */ /* 0x002fce0001800000 */
[----:B------:R1:W-:Y:S01]  /*30f0*/  MUFU.TANH R78, R58 ;  /* 0x0000003a004e7308 */ /* 0x0003e20000002400 */
[----:B0-----:R-:W-:-:S07]  /*3100*/  FSEL R20, R20, -INF , P1 ;  /* 0xff80000014147808 */ /* 0x001fce0000800000 */
[----:B------:R-:W-:Y:S01]  /*3110*/  MUFU.TANH R80, R80 ;  /* 0x0000005000507308 */ /* 0x000fe20000002400 */
[----:B-1----:R-:W-:Y:S01]  /*3120*/  FSEL R58, R101, -INF , P3 ;  /* 0xff800000653a7808 */ /* 0x002fe20001800000 */
[----:B------:R-:W-:Y:S01]  /*3130*/  IMAD.MOV.U32 R101, RZ, RZ, R119 ;  /* 0x000000ffff657224 */ /* 0x000fe200078e0077 */
[----:B------:R-:W-:-:S05]  /*3140*/  ISETP.GT.AND P3, PT, R56, 0x30, PT ;  /* 0x000000303800780c */ /* 0x000fca0003f64270 */
[----:B------:R0:W-:Y:S08]  /*3150*/  MUFU.TANH R111, R44 ;  /* 0x0000002c006f7308 */ /* 0x0001f00000002400 */
[----:B------:R1:W-:Y:S01]  /*3160*/  MUFU.TANH R105, R70 ;  /* 0x0000004600697308 */ /* 0x0003e20000002400 */
[----:B0-----:R-:W-:-:S04]  /*3170*/  FMNMX.FTZ R44, R58, R45, !PT ;  /* 0x0000002d3a2c7209 */ /* 0x001fc80007810000 */
[----:B------:R-:W-:-:S03]  /*3180*/  FMNMX.FTZ R44, R57, R44, !PT ;  /* 0x0000002c392c7209 */ /* 0x000fc60007810000 */
[----:B------:R-:W-:Y:S01]  /*3190*/  MUFU.TANH R81, R81 ;  /* 0x0000005100517308 */ /* 0x000fe20000002400 */
[C---:B-1----:R-:W-:Y:S01]  /*31a0*/  FMUL.FTZ R70, R0.reuse, R55 ;  /* 0x0000003700467220 */ /* 0x042fe20000410000 */
[----:B------:R-:W-:Y:S01]  /*31b0*/  FSEL R55, R73, -INF , P5 ;  /* 0xff80000049377808 */ /* 0x000fe20002800000 */
[----:B------:R-:W-:Y:S01]  /*31c0*/  FMUL.FTZ R73, R0, R26 ;  /* 0x0000001a00497220 */ /* 0x000fe20000410000 */
[----:B------:R-:W-:-:S04]  /*31d0*/  ISETP.GT.AND P5, PT, R56, 0x38, PT ;  /* 0x000000383800780c */ /* 0x000fc80003fa4270 */
[----:B------:R0:W-:Y:S08]  /*31e0*/  MUFU.TANH R103, R68 ;  /* 0x0000004400677308 */ /* 0x0001f00000002400 */
[----:B------:R-:W1:Y:S01]  /*31f0*/  MUFU.TANH R21, R79 ;  /* 0x0000004f00157308 */ /* 0x000e620000002400 */
[----:B0-----:R-:W-:-:S07]  /*3200*/  FMUL.FTZ R68, R0, R54 ;  /* 0x0000003600447220 */ /* 0x001fce0000410000 */
[----:B------:R-:W-:Y:S08]  /*3210*/  MUFU.TANH R84, R84 ;  /* 0x0000005400547308 */ /* 0x000ff00000002400 */
[----:B------:R0:W-:Y:S01]  /*3220*/  MUFU.TANH R79, R59 ;  /* 0x0000003b004f7308 */ /* 0x0001e20000002400 */
[----:B-1----:R-:W-:-:S07]  /*3230*/  FSEL R21, R21, -INF , P2 ;  /* 0xff80000015157808 */ /* 0x002fce0001000000 */
[----:B------:R1:W-:Y:S01]  /*3240*/  MUFU.TANH R54, R46 ;  /* 0x0000002e00367308 */ /* 0x0003e20000002400 */
[----:B0-----:R-:W-:Y:S02]  /*3250*/  FSEL R59, R76, -INF , P1 ;  /* 0xff8000004c3b7808 */ /* 0x001fe40000800000 */
[----:B------:R-:W-:-:S05]  /*3260*/  ISETP.GT.AND P1, PT, R56, 0x39, PT ;  /* 0x000000393800780c */ /* 0x000fca0003f24270 */
[----:B------:R-:W0:Y:S01]  /*3270*/  MUFU.TANH R82, R82 ;  /* 0x0000005200527308 */ /* 0x000e220000002400 */
[----:B-1----:R-:W-:-:S07]  /*3280*/  FMNMX.FTZ R46, R55, R44, !PT ;  /* 0x0000002c372e7209 */ /* 0x002fce0007810000 */
[----:B------:R-:W-:Y:S08]  /*3290*/  MUFU.TANH R85, R85 ;  /* 0x0000005500557308 */ /* 0x000ff00000002400 */
[----:B------:R1:W-:Y:S01]  /*32a0*/  MUFU.TANH R91, R61 ;  /* 0x0000003d005b7308 */ /* 0x0003e20000002400 */
[----:B0-----:R-:W-:-:S07]  /*32b0*/  FSEL R40, R82, -INF , P3 ;  /* 0xff80000052287808 */ /* 0x001fce0001800000 */
[----:B------:R0:W-:Y:S01]  /*32c0*/  MUFU.TANH R93, R50 ;  /* 0x00000032005d7308 */ /* 0x0001e20000002400 */
[----:B-1----:R-:W-:Y:S01]  /*32d0*/  FSEL R61, R77, -INF , P2 ;  /* 0xff8000004d3d7808 */ /* 0x002fe20001000000 */
[----:B------:R-:W-:Y:S01]  /*32e0*/  FMUL.FTZ R77, R0, R28 ;  /* 0x0000001c004d7220 */ /* 0x000fe20000410000 */
[----:B------:R-:W-:-:S04]  /*32f0*/  ISETP.GT.AND P2, PT, R56, 0x40, PT ;  /* 0x000000403800780c */ /* 0x000fc80003f44270 */
[----:B------:R-:W-:Y:S01]  /*3300*/  FSEL R44, R78, -INF , P2 ;  /* 0xff8000004e2c7808 */ /* 0x000fe20001000000 */
[----:B------:R-:W1:Y:S01]  /*3310*/  MUFU.TANH R86, R86 ;  /* 0x0000005600567308 */ /* 0x000e620000002400 */
[----:B0-----:R-:W-:Y:S01]  /*3320*/  FMNMX.FTZ R50, R59, R46, !PT ;  /* 0x0000002e3b327209 */ /* 0x001fe20007810000 */
[C---:B------:R-:W-:Y:S01]  /*3330*/  FMUL.FTZ R46, R0.reuse, R24 ;  /* 0x00000018002e7220 */ /* 0x040fe20000410000 */
[----:B------:R-:W-:Y:S02]  /*3340*/  FMUL.FTZ R78, R0, R29 ;  /* 0x0000001d004e7220 */ /* 0x000fe40000410000 */
[----:B------:R-:W-:-:S03]  /*3350*/  FMNMX.FTZ R50, R61, R50, !PT ;  /* 0x000000323d327209 */ /* 0x000fc60007810000 */
[----:B------:R0:W-:Y:S08]  /*3360*/  MUFU.TANH R95, R63 ;  /* 0x0000003f005f7308 */ /* 0x0001f00000002400 */
[----:B------:R-:W2:Y:S01]  /*3370*/  MUFU.TANH R83, R83 ;  /* 0x0000005300537308 */ /* 0x000ea20000002400 */
[----:B0-----:R-:W-:Y:S02]  /*3380*/  FSEL R63, R80, -INF , P3 ;  /* 0xff800000503f7808 */ /* 0x001fe40001800000 */
[----:B------:R-:W-:-:S02]  /*3390*/  ISETP.GT.AND P3, PT, R56, 0x41, PT ;  /* 0x000000413800780c */ /* 0x000fc40003f64270 */
[----:B-1----:R-:W-:Y:S02]  /*33a0*/  FSEL R42, R86, -INF , P5 ;  /* 0xff800000562a7808 */ /* 0x002fe40002800000 */
[----:B------:R-:W-:Y:S01]  /*33b0*/  FSEL R24, R79, -INF , P3 ;  /* 0xff8000004f187808 */ /* 0x000fe20001800000 */
[----:B------:R0:W-:Y:S08]  /*33c0*/  MUFU.TANH R106, R71 ;  /* 0x00000047006a7308 */ /* 0x0001f00000002400 */
[----:B------:R1:W-:Y:S01]  /*33d0*/  MUFU.TANH R96, R62 ;  /* 0x0000003e00607308 */ /* 0x0003e20000002400 */
[----:B0-----:R-:W-:Y:S01]  /*33e0*/  FMNMX.FTZ R71, R63, R50, !PT ;  /* 0x000000323f477209 */ /* 0x001fe20007810000 */
[----:B------:R-:W-:Y:S01]  /*33f0*/  FMUL.FTZ R50, R0, R25 ;  /* 0x0000001900327220 */ /* 0x000fe20000410000 */
[----:B--2---:R-:W-:-:S05]  /*3400*/  FSEL R41, R83, -INF , P4 ;  /* 0xff80000053297808 */ /* 0x004fca0002000000 */
[----:B------:R0:W2:Y:S01]  /*3410*/  MUFU.TANH R98, R65 ;  /* 0x0000004100627308 */ /* 0x0000a20000002400 */
[----:B-1----:R-:W-:Y:S02]  /*3420*/  FSEL R62, R81, -INF , P4 ;  /* 0xff800000513e7808 */ /* 0x002fe40002000000 */
[----:B------:R-:W-:Y:S02]  /*3430*/  ISETP.GT.AND P4, PT, R56, 0x48, PT ;  /* 0x000000483800780c */ /* 0x000fe40003f84270 */
[----:B------:R-:W-:Y:S02]  /*3440*/  FMNMX.FTZ R72, R62, R71, !PT ;  /* 0x000000473e487209 */ /* 0x000fe40007810000 */
[----:B------:R-:W-:Y:S01]  /*3450*/  FSEL R45, R94, -INF , P4 ;  /* 0xff8000005e2d7808 */ /* 0x000fe20002000000 */
[----:B------:R-:W1:Y:S01]  /*3460*/  MUFU.TANH R87, R87 ;  /* 0x0000005700577308 */ /* 0x000e620000002400 */
[----:B0-----:R-:W-:Y:S02]  /*3470*/  FSEL R65, R84, -INF , P5 ;  /* 0xff80000054417808 */ /* 0x001fe40002800000 */
[----:B------:R-:W-:-:S02]  /*3480*/  ISETP.GT.AND P5, PT, R56, 0x49, PT ;  /* 0x000000493800780c */ /* 0x000fc40003fa4270 */
[----:B------:R-:W-:Y:S02]  /*3490*/  FMNMX.FTZ R72, R65, R72, !PT ;  /* 0x0000004841487209 */ /* 0x000fe40007810000 */
[----:B------:R-:W-:Y:S01]  /*34a0*/  FSEL R25, R95, -INF , P5 ;  /* 0xff8000005f197808 */ /* 0x000fe20002800000 */
[----:B------:R0:W-:Y:S08]  /*34b0*/  MUFU.TANH R102, R67 ;  /* 0x0000004300667308 */ /* 0x0001f00000002400 */
[----:B------:R3:W-:Y:S01]  /*34c0*/  MUFU.TANH R86, R68 ;  /* 0x0000004400567308 */ /* 0x0007e20000002400 */
[----:B0-----:R-:W-:-:S07]  /*34d0*/  FSEL R67, R85, -INF , P1 ;  /* 0xff80000055437808 */ /* 0x001fce0000800000 */
[----:B------:R-:W0:Y:S01]  /*34e0*/  MUFU.TANH R64, R64 ;  /* 0x0000004000407308 */ /* 0x000e220000002400 */
[----:B---3--:R-:W-:Y:S02]  /*34f0*/  FSEL R68, R75, -INF , P3 ;  /* 0xff8000004b447808 */ /* 0x008fe40001800000 */
[----:B------:R-:W-:Y:S02]  /*3500*/  FMNMX.FTZ R75, R67, R72, !PT ;  /* 0x00000048434b7209 */ /* 0x000fe40007810000 */
[----:B------:R-:W-:-:S03]  /*3510*/  ISETP.GT.AND P3, PT, R56, 0x58, PT ;  /* 0x000000583800780c */ /* 0x000fc60003f64270 */
[----:B------:R3:W-:Y:S08]  /*3520*/  MUFU.TANH R81, R66 ;  /* 0x0000004200517308 */ /* 0x0007f00000002400 */
[----:B------:R4:W5:Y:S01]  /*3530*/  MUFU.TANH R104, R69 ;  /* 0x0000004500687308 */ /* 0x0009620000002400 */
[----:B---3--:R-:W-:Y:S02]  /*3540*/  FSEL R66, R74, -INF , P2 ;  /* 0xff8000004a427808 */ /* 0x008fe40001000000 */
[----:B------:R-:W-:-:S02]  /*3550*/  ISETP.GT.AND P2, PT, R56, 0x51, PT ;  /* 0x000000513800780c */ /* 0x000fc40003f44270 */
[----:B------:R-:W-:Y:S02]  /*3560*/  FMNMX.FTZ R75, R66, R75, !PT ;  /* 0x0000004b424b7209 */ /* 0x000fe40007810000 */
[----:B--2---:R-:W-:Y:S01]  /*3570*/  FSEL R72, R98, -INF , P2 ;  /* 0xff80000062487808 */ /* 0x004fe20001000000 */
[----:B------:R2:W-:Y:S01]  /*3580*/  MUFU.TANH R79, R50 ;  /* 0x00000032004f7308 */ /* 0x0005e20000002400 */
[----:B----4-:R-:W-:Y:S02]  /*3590*/  FSEL R69, R90, -INF , P4 ;  /* 0xff8000005a457808 */ /* 0x010fe40002000000 */
[----:B------:R-:W-:Y:S02]  /*35a0*/  ISETP.GT.AND P4, PT, R56, 0x59, PT ;  /* 0x000000593800780c */ /* 0x000fe40003f84270 */
[----:B------:R-:W-:Y:S01]  /*35b0*/  FSEL R74, R103, -INF , P3 ;  /* 0xff800000674a7808 */ /* 0x000fe20001800000 */
[--C-:B------:R-:W-:Y:S01]  /*35c0*/  IMAD.MOV.U32 R103, RZ, RZ, R119.reuse ;  /* 0x000000ffff677224 */ /* 0x100fe200078e0077 */
[----:B------:R-:W-:Y:S01]  /*35d0*/  FSEL R28, R106, -INF , P4 ;  /* 0xff8000006a1c7808 */ /* 0x000fe20002000000 */
[----:B------:R1:W3:Y:S01]  /*35e0*/  MUFU.TANH R97, R43 ;  /* 0x0000002b00617308 */ /* 0x0002e20000002400 */
[----:B--2---:R-:W-:Y:S01]  /*35f0*/  FMNMX.FTZ R50, R68, R75, !PT ;  /* 0x0000004b44327209 */ /* 0x004fe20007810000 */
[----:B------:R-:W-:-:S03]  /*3600*/  IMAD.MOV.U32 R106, RZ, RZ, R119 ;  /* 0x000000ffff6a7224 */ /* 0x000fc600078e0077 */
[----:B------:R-:W-:-:S03]  /*3610*/  FMNMX.FTZ R75, R69, R50, !PT ;  /* 0x00000032454b7209 */ /* 0x000fc60007810000 */
[----:B------:R5:W-:Y:S01]  /*3620*/  MUFU.TANH R90, R73 ;  /* 0x00000049005a7308 */ /* 0x000be20000002400 */
[----:B-1----:R-:W-:Y:S02]  /*3630*/  FSEL R43, R87, -INF , P1 ;  /* 0xff800000572b7808 */ /* 0x002fe40000800000 */
[----:B------:R-:W-:-:S04]  /*3640*/  ISETP.GT.AND P1, PT, R56, 0x50, PT ;  /* 0x000000503800780c */ /* 0x000fc80003f24270 */
[----:B0-----:R-:W-:Y:S01]  /*3650*/  FSEL R71, R64, -INF , P1 ;  /* 0xff80000040477808 */ /* 0x001fe20000800000 */
[----:B------:R0:W-:Y:S01]  /*3660*/  MUFU.TANH R87, R70 ;  /* 0x0000004600577308 */ /* 0x0001e20000002400 */
[----:B------:R-:W-:Y:S01]  /*3670*/  FMUL.FTZ R64, R0, R27 ;  /* 0x0000001b00407220 */ /* 0x000fe20000410000 */
[----:B-----5:R-:W-:Y:S01]  /*3680*/  FSEL R73, R104, -INF , P4 ;  /* 0xff80000068497808 */ /* 0x020fe20002000000 */
[--C-:B------:R-:W-:Y:S01]  /*3690*/  IMAD.MOV.U32 R104, RZ, RZ, R119.reuse ;  /* 0x000000ffff687224 */ /* 0x100fe200078e0077 */
[----:B------:R-:W-:Y:S01]  /*36a0*/  FSEL R27, R102, -INF , P2 ;  /* 0xff800000661b7808 */ /* 0x000fe20001000000 */
[----:B------:R-:W-:Y:S01]  /*36b0*/  IMAD.MOV.U32 R102, RZ, RZ, R119 ;  /* 0x000000ffff667224 */ /* 0x000fe200078e0077 */
[----:B------:R-:W-:Y:S02]  /*36c0*/  FSEL R26, R99, -INF , P1 ;  /* 0xff800000631a7808 */ /* 0x000fe40000800000 */
[----:B------:R-:W-:Y:S01]  /*36d0*/  ISETP.GT.AND P2, PT, R56, 0x68, PT ;  /* 0x000000683800780c */ /* 0x000fe20003f44270 */
[----:B------:R-:W-:Y:S01]  /*36e0*/  MUFU.TANH R94, R77 ;  /* 0x0000004d005e7308 */ /* 0x000fe20000002400 */
[----:B0-----:R-:W-:-:S02]  /*36f0*/  FSEL R70, R91, -INF , P5 ;  /* 0xff8000005b467808 */ /* 0x001fc40002800000 */
[----:B------:R-:W-:Y:S02]  /*3700*/  ISETP.GT.AND P5, PT, R56, 0x60, PT ;  /* 0x000000603800780c */ /* 0x000fe40003fa4270 */
[----:B------:R-:W-:Y:S02]  /*3710*/  FMNMX.FTZ R50, R70, R75, !PT ;  /* 0x0000004b46327209 */ /* 0x000fe40007810000 */
[----:B------:R-:W-:Y:S01]  /*3720*/  ISETP.GT.AND P1, PT, R56, 0x61, PT ;  /* 0x000000613800780c */ /* 0x000fe20003f24270 */
[----:B------:R0:W-:Y:S01]  /*3730*/  MUFU.TANH R91, R64 ;  /* 0x00000040005b7308 */ /* 0x0001e20000002400 */
[----:B------:R-:W-:Y:S02]  /*3740*/  FMNMX.FTZ R75, R71, R50, !PT ;  /* 0x00000032474b7209 */ /* 0x000fe40007810000 */
[----:B------:R-:W-:Y:S01]  /*3750*/  FSEL R76, R107, -INF , P5 ;  /* 0xff8000006b4c7808 */ /* 0x000fe20002800000 */
[----:B------:R-:W-:Y:S01]  /*3760*/  IMAD.MOV.U32 R107, RZ, RZ, R119 ;  /* 0x000000ffff6b7224 */ /* 0x000fe200078e0077 */
[----:B------:R-:W-:-:S02]  /*3770*/  FMNMX.FTZ R75, R72, R75, !PT ;  /* 0x0000004b484b7209 */ /* 0x000fc40007810000 */
[----:B------:R-:W-:Y:S01]  /*3780*/  ISETP.GT.AND P4, PT, R56, 0x70, PT ;  /* 0x000000703800780c */ /* 0x000fe20003f84270 */
[----:B------:R1:W2:Y:S01]  /*3790*/  MUFU.TANH R85, R46 ;  /* 0x0000002e00557308 */ /* 0x0002a20000002400 */
[----:B0-----:R-:W-:Y:S02]  /*37a0*/  FMNMX.FTZ R64, R74, R75, !PT ;  /* 0x0000004b4a407209 */ /* 0x001fe40007810000 */
[----:B------:R-:W-:Y:S01]  /*37b0*/  FSEL R75, R108, -INF , P1 ;  /* 0xff8000006c4b7808 */ /* 0x000fe20000800000 */
[----:B------:R-:W-:Y:S01]  /*37c0*/  IMAD.MOV.U32 R108, RZ, RZ, R119 ;  /* 0x000000ffff6c7224 */ /* 0x000fe200078e0077 */
[----:B------:R-:W-:Y:S01]  /*37d0*/  FMNMX.FTZ R77, R73, R64, !PT ;  /* 0x00000040494d7209 */ /* 0x000fe20007810000 */
[----:B------:R-:W-:Y:S01]  /*37e0*/  FMUL.FTZ R64, R0, R30 ;  /* 0x0000001e00407220 */ /* 0x000fe20000410000 */
[----:B------:R-:W-:Y:S01]  /*37f0*/  FSEL R30, R54, -INF , P2 ;  /* 0xff800000361e7808 */ /* 0x000fe20001000000 */
[----:B------:R0:W4:Y:S01]  /*3800*/  MUFU.TANH R95, R78 ;  /* 0x0000004e005f7308 */ /* 0x0001220000002400 */
[----:B------:R-:W-:-:S02]  /*3810*/  FMNMX.FTZ R54, R76, R77, !PT ;  /* 0x0000004d4c367209 */ /* 0x000fc40007810000 */
[----:B-1----:R-:W-:Y:S01]  /*3820*/  FSEL R46, R105, -INF , P3 ;  /* 0xff800000692e7808 */ /* 0x002fe20001800000 */
[--C-:B------:R-:W-:Y:S01]  /*3830*/  IMAD.MOV.U32 R105, RZ, RZ, R119.reuse ;  /* 0x000000ffff697224 */ /* 0x100fe200078e0077 */
[----:B------:R-:W-:Y:S02]  /*3840*/  ISETP.GT.AND P3, PT, R56, 0x69, PT ;  /* 0x000000693800780c */ /* 0x000fe40003f64270 */
[----:B------:R-:W-:Y:S01]  /*3850*/  FSEL R77, R111, -INF , P2 ;  /* 0xff8000006f4d7808 */ /* 0x000fe20001000000 */
[----:B------:R1:W-:Y:S01]  /*3860*/  MUFU.TANH R98, R64 ;  /* 0x0000004000627308 */ /* 0x0003e20000002400 */
[----:B------:R-:W-:Y:S01]  /*3870*/  FMNMX.FTZ R80, R75, R54, !PT ;  /* 0x000000364b507209 */ /* 0x000fe20007810000 */
[--C-:B------:R-:W-:Y:S01]  /*3880*/  IMAD.MOV.U32 R111, RZ, RZ, R119.reuse ;  /* 0x000000ffff6f7224 */ /* 0x100fe200078e0077 */
[----:B0-----:R-:W-:Y:S01]  /*3890*/  FSEL R78, R112, -INF , P3 ;  /* 0xff800000704e7808 */ /* 0x001fe20001800000 */
[----:B------:R-:W-:Y:S01]  /*38a0*/  IMAD.MOV.U32 R112, RZ, RZ, R119 ;  /* 0x000000ffff707224 */ /* 0x000fe200078e0077 */
[----:B------:R-:W-:-:S02]  /*38b0*/  FMNMX.FTZ R83, R77, R80, !PT ;  /* 0x000000504d537209 */ /* 0x000fc40007810000 */
[----:B------:R-:W-:Y:S01]  /*38c0*/  FSEL R29, R109, -INF , P5 ;  /* 0xff8000006d1d7808 */ /* 0x000fe20002800000 */
[--C-:B------:R-:W-:Y:S01]  /*38d0*/  IMAD.MOV.U32 R109, RZ, RZ, R119.reuse ;  /* 0x000000ffff6d7224 */ /* 0x100fe200078e0077 */
[----:B------:R-:W-:Y:S02]  /*38e0*/  ISETP.GT.AND P5, PT, R56, 0x71, PT ;  /* 0x000000713800780c */ /* 0x000fe40003fa4270 */
[----:B------:R-:W-:Y:S02]  /*38f0*/  FSEL R80, R89, -INF , P4 ;  /* 0xff80000059507808 */ /* 0x000fe40002000000 */
[----:B------:R-:W-:Y:S02]  /*3900*/  FMNMX.FTZ R83, R78, R83, !PT ;  /* 0x000000534e537209 */ /* 0x000fe40007810000 */
[----:B------:R-:W-:Y:S01]  /*3910*/  FSEL R54, R88, -INF , P3 ;  /* 0xff80000058367808 */ /* 0x000fe20001800000 */
[----:B------:R-:W-:Y:S01]  /*3920*/  FMUL.FTZ R88, R0, R32 ;  /* 0x0000002000587220 */ /* 0x000fe20000410000 */
[----:B------:R-:W-:Y:S01]  /*3930*/  FSEL R50, R110, -INF , P1 ;  /* 0xff8000006e327808 */ /* 0x000fe20000800000 */
[----:B------:R-:W-:Y:S01]  /*3940*/  IMAD.MOV.U32 R110, RZ, RZ, R119 ;  /* 0x000000ffff6e7224 */ /* 0x000fe200078e0077 */
[----:B------:R-:W-:Y:S01]  /*3950*/  FSEL R32, R93, -INF , P4 ;  /* 0xff8000005d207808 */ /* 0x000fe20002000000 */
[----:B------:R4:W0:Y:S01]  /*3960*/  MUFU.TANH R89, R88 ;  /* 0x0000005800597308 */ /* 0x0008220000002400 */
[----:B------:R-:W-:-:S02]  /*3970*/  ISETP.GT.AND P1, PT, R56, 0x78, PT ;  /* 0x000000783800780c */ /* 0x000fc40003f24270 */
[----:B------:R-:W-:Y:S01]  /*3980*/  FSEL R82, R92, -INF , P5 ;  /* 0xff8000005c527808 */ /* 0x000fe20002800000 */
[----:B------:R-:W-:Y:S01]  /*3990*/  FMUL.FTZ R92, R0, R33 ;  /* 0x00000021005c7220 */ /* 0x000fe20000410000 */
[----:B------:R-:W-:Y:S02]  /*39a0*/  FMNMX.FTZ R93, R80, R83, !PT ;  /* 0x00000053505d7209 */ /* 0x000fe40007810000 */
[----:B-1----:R-:W-:Y:S02]  /*39b0*/  FSEL R64, R96, -INF , P5 ;  /* 0xff80000060407808 */ /* 0x002fe40002800000 */
[----:B------:R-:W-:Y:S01]  /*39c0*/  ISETP.GT.AND P2, PT, R56, 0x79, PT ;  /* 0x000000793800780c */ /* 0x000fe20003f44270 */
[----:B------:R-:W1:Y:S01]  /*39d0*/  MUFU.TANH R92, R92 ;  /* 0x0000005c005c7308 */ /* 0x000e620000002400 */
[----:B---3--:R-:W-:Y:S01]  /*39e0*/  FSEL R83, R97, -INF , P1 ;  /* 0xff80000061537808 */ /* 0x008fe20000800000 */
[----:B------:R-:W-:Y:S01]  /*39f0*/  FMUL.FTZ R97, R0, R39 ;  /* 0x0000002700617220 */ /* 0x000fe20000410000 */
[----:B------:R-:W-:-:S02]  /*3a00*/  FMNMX.FTZ R96, R82, R93, !PT ;  /* 0x0000005d52607209 */ /* 0x000fc40007810000 */
[----:B------:R-:W-:Y:S02]  /*3a10*/  ISETP.GT.AND P3, PT, R56, 0x80, PT ;  /* 0x000000803800780c */ /* 0x000fe40003f64270 */
[----:B------:R-:W-:Y:S01]  /*3a20*/  FSEL R84, R81, -INF , P2 ;  /* 0xff80000051547808 */ /* 0x000fe20001000000 */
[C---:B------:R-:W-:Y:S01]  /*3a30*/  FMUL.FTZ R81, R0.reuse, R36 ;  /* 0x0000002400517220 */ /* 0x040fe20000410000 */
[----:B------:R-:W-:Y:S01]  /*3a40*/  FMNMX.FTZ R93, R83, R96, !PT ;  /* 0x00000060535d7209 */ /* 0x000fe20007810000 */
[----:B------:R-:W-:Y:S01]  /*3a50*/  FMUL.FTZ R96, R0, R37 ;  /* 0x0000002500607220 */ /* 0x000fe20000410000 */
[----:B------:R-:W-:Y:S01]  /*3a60*/  ISETP.GT.AND P4, PT, R56, 0x81, PT ;  /* 0x000000813800780c */ /* 0x000fe20003f84270 */
[----:B------:R-:W-:Y:S01]  /*3a70*/  MUFU.TANH R97, R97 ;  /* 0x0000006100617308 */ /* 0x000fe20000002400 */
[----:B--2---:R-:W-:Y:S02]  /*3a80*/  FSEL R85, R85, -INF , P3 ;  /* 0xff80000055557808 */ /* 0x004fe40001800000 */
[----:B------:R-:W-:-:S02]  /*3a90*/  FMNMX.FTZ R36, R84, R93, !PT ;  /* 0x0000005d54247209 */ /* 0x000fc40007810000 */
[----:B------:R-:W-:Y:S02]  /*3aa0*/  FSEL R33, R86, -INF , P1 ;  /* 0xff80000056217808 */ /* 0x000fe40000800000 */
[----:B------:R-:W-:Y:S01]  /*3ab0*/  ISETP.GT.AND P5, PT, R56, 0x88, PT ;  /* 0x000000883800780c */ /* 0x000fe20003fa4270 */
[----:B------:R2:W3:Y:S01]  /*3ac0*/  MUFU.TANH R93, R81 ;  /* 0x00000051005d7308 */ /* 0x0004e20000002400 */
[----:B------:R-:W-:Y:S02]  /*3ad0*/  FSEL R86, R79, -INF , P4 ;  /* 0xff8000004f567808 */ /* 0x000fe40002000000 */
[----:B------:R-:W-:Y:S02]  /*3ae0*/  FMNMX.FTZ R79, R85, R36, !PT ;  /* 0x00000024554f7209 */ /* 0x000fe40007810000 */
[----:B------:R-:W-:Y:S02]  /*3af0*/  FSEL R36, R87, -INF , P2 ;  /* 0xff80000057247808 */ /* 0x000fe40001000000 */
[----:B------:R-:W-:Y:S01]  /*3b00*/  FSEL R87, R94, -INF , P5 ;  /* 0xff8000005e577808 */ /* 0x000fe20002800000 */
[----:B------:R-:W5:Y:S01]  /*3b10*/  MUFU.TANH R96, R96 ;  /* 0x0000006000607308 */ /* 0x000f620000002400 */
[----:B------:R-:W-:-:S02]  /*3b20*/  ISETP.GT.AND P1, PT, R56, 0x89, PT ;  /* 0x000000893800780c */ /* 0x000fc40003f24270 */
[----:B------:R-:W-:Y:S02]  /*3b30*/  FMNMX.FTZ R94, R86, R79, !PT ;  /* 0x0000004f565e7209 */ /* 0x000fe40007810000 */
[----:B------:R-:W-:Y:S02]  /*3b40*/  ISETP.GT.AND P2, PT, R56, 0x90, PT ;  /* 0x000000903800780c */ /* 0x000fe40003f44270 */
[----:B----4-:R-:W-:Y:S02]  /*3b50*/  FSEL R88, R95, -INF , P1 ;  /* 0xff8000005f587808 */ /* 0x010fe40000800000 */
[----:B------:R-:W-:Y:S02]  /*3b60*/  FMNMX.FTZ R79, R87, R94, !PT ;  /* 0x0000005e574f7209 */ /* 0x000fe40007810000 */
[----:B------:R-:W-:Y:S02]  /*3b70*/  FSEL R37, R90, -INF , P3 ;  /* 0xff8000005a257808 */ /* 0x000fe40001800000 */
[----:B------:R-:W-:-:S02]  /*3b80*/  ISETP.GT.AND P3, PT, R56, 0x91, PT ;  /* 0x000000913800780c */ /* 0x000fc40003f64270 */
[----:B0-----:R-:W-:Y:S02]  /*3b90*/  FSEL R89, R89, -INF , P2 ;  /* 0xff80000059597808 */ /* 0x001fe40001000000 */
[----:B------:R-:W-:Y:S02]  /*3ba0*/  FMNMX.FTZ R94, R88, R79, !PT ;  /* 0x0000004f585e7209 */ /* 0x000fe40007810000 */
[----:B------:R-:W-:Y:S02]  /*3bb0*/  FSEL R79, R91, -INF , P4 ;  /* 0xff8000005b4f7808 */ /* 0x000fe40002000000 */
[----:B------:R-:W-:Y:S02]  /*3bc0*/  ISETP.GT.AND P4, PT, R56, 0x98, PT ;  /* 0x000000983800780c */ /* 0x000fe40003f84270 */
[----:B-1----:R-:W-:Y:S02]  /*3bd0*/  FSEL R90, R92, -INF , P3 ;  /* 0xff8000005c5a7808 */ /* 0x002fe40001800000 */
[----:B------:R-:W-:-:S02]  /*3be0*/  FMNMX.FTZ R91, R89, R94, !PT ;  /* 0x0000005e595b7209 */ /* 0x000fc40007810000 */
[----:B--2---:R-:W-:Y:S02]  /*3bf0*/  FSEL R81, R98, -INF , P5 ;  /* 0xff80000062517808 */ /* 0x004fe40002800000 */
[----:B------:R-:W-:Y:S02]  /*3c00*/  ISETP.GT.AND P5, PT, R56, 0x99, PT ;  /* 0x000000993800780c */ /* 0x000fe40003fa4270 */
[----:B---3--:R-:W-:Y:S02]  /*3c10*/  FSEL R56, R93, -INF , P4 ;  /* 0xff8000005d387808 */ /* 0x008fe40002000000 */
[----:B------:R-:W-:Y:S02]  /*3c20*/  FMNMX.FTZ R93, R90, R91, !PT ;  /* 0x0000005b5a5d7209 */ /* 0x000fe40007810000 */
[----:B-----5:R-:W-:Y:S01]  /*3c30*/  FSEL R91, R96, -INF , P5 ;  /* 0xff800000605b7808 */ /* 0x020fe20002800000 */
[----:B------:R-:W-:Y:S01]  /*3c40*/  FMUL.FTZ R96, R0, R38 ;  /* 0x0000002600607220 */ /* 0x000fe20000410000 */
[----:B------:R-:W-:-:S04]  /*3c50*/  FMNMX.FTZ R92, R56, R93, !PT ;  /* 0x0000005d385c7209 */ /* 0x000fc80007810000 */
[----:B------:R-:W-:Y:S01]  /*3c60*/  FMNMX.FTZ R94, R91, R92, !PT ;  /* 0x0000005c5b5e7209 */ /* 0x000fe20007810000 */
[----:B------:R-:W-:Y:S04]  /*3c70*/  MUFU.TANH R96, R96 ;  /* 0x0000006000607308 */ /* 0x000fe80000002400 */
[----:B------:R-:W0:Y:S02]  /*3c80*/  SHFL.BFLY PT, R93, R94, 0x2, 0x1f ;  /* 0x0c401f005e5d7f89 */ /* 0x000e2400000e0000 */
[----:B0-----:R-:W-:Y:S01]  /*3c90*/  FMNMX.FTZ R95, R94, R93, !PT ;  /* 0x0000005d5e5f7209 */ /* 0x001fe20007810000 */
[----:B------:R-:W-:Y:S02]  /*3ca0*/  IMAD.U32 R93, RZ, RZ, UR10 ;  /* 0x0000000aff5d7e24 */ /* 0x000fe4000f8e00ff */
[----:B------:R-:W-:-:S02]  /*3cb0*/  FMUL.FTZ R94, R0, R34 ;  /* 0x00000022005e7220 */ /* 0x000fc40000410000 */
[----:B------:R-:W0:Y:S04]  /*3cc0*/  SHFL.BFLY PT, R126, R95, 0x1, 0x1f ;  /* 0x0c201f005f7e7f89 */ /* 0x000e2800000e0000 */
[----:B------:R-:W-:Y:S01]  /*3cd0*/  MUFU.TANH R94, R94 ;  /* 0x0000005e005e7308 */ /* 0x000fe20000002400 */
[----:B0-----:R-:W-:Y:S01]  /*3ce0*/  FMNMX.FTZ R126, R95, R126, !PT ;  /* 0x0000007e5f7e7209 */ /* 0x001fe20007810000 */
[----:B------:R-:W-:-:S03]  /*3cf0*/  FMUL.FTZ R95, R0, R35 ;  /* 0x00000023005f7220 */ /* 0x000fc60000410000 */
[C---:B------:R-:W-:Y:S01]  /*3d00*/  FSETP.NEU.FTZ.AND P6, PT, R126.reuse, -INF , PT ;  /* 0xff8000007e00780b */ /* 0x040fe20003fdd000 */
[----:B------:R-:W-:-:S02]  /*3d10*/  FFMA.FTZ R92, R126, R93, -8 ;  /* 0xc10000007e5c7423 */ /* 0x000fc4000001005d */
[----:B------:R-:W-:Y:S03]  /*3d20*/  MUFU.TANH R95, R95 ;  /* 0x0000005f005f7308 */ /* 0x000fe60000002400 */
        /* <DEDUP_REMOVED lines=15> */
[----:B------:R0:W1:Y:S01]  /*3e20*/  MUFU.TANH R93, R92 ;  /* 0x0000005c005d7308 */ /* 0x0000620000002400 */
        /* <DEDUP_REMOVED lines=14> */
[----:B------:R-:W-:Y:S01]  /*3f10*/  @!P6 VIADD R5, R5, 0x33440 ;  /* 0x000334400505e836 */ /* 0x000fe20000000000 */
[----:B------:R-:W-:Y:S01]  /*3f20*/  MUFU.EX2 R31, R31 ;  /* 0x0000001f001f7308 */ /* 0x000fe20000000800 */
[----:B------:R-:W-:-:S01]  /*3f30*/  FFMA.FTZ R62, R62, UR10, -R100 ;  /* 0x0000000a3e3e7c23 */ /* 0x000fc20008010864 */
[----:B------:R-:W-:Y:S01]  /*3f40*/  FMNMX.FTZ R60, R14, R51, !PT ;  /* 0x000000330e3c7209 */ /* 0x000fe20007810000 */
[----:B------:R-:W-:-:S01]  /*3f50*/  FFMA.FTZ R70, R70, UR10, -R100 ;  /* 0x0000000a46467c23 */ /* 0x000fc20008010864 */
[----:B------:R-:W-:Y:S01]  /*3f60*/  @!P6 PRMT R5, RZ, 0x654, R5 ;  /* 0x00000654ff05e816 */ /* 0x000fe20000000005 */
[----:B------:R-:W-:-:S01]  /*3f70*/  FFMA.FTZ R56, R56, UR10, -R100 ;  /* 0x0000000a38387c23 */ /* 0x000fc20008010864 */
[----:B------:R-:W-:Y:S01]  /*3f80*/  FMNMX.FTZ R53, R15, R60, !PT ;  /* 0x0000003c0f357209 */ /* 0x000fe20007810000 */
[----:B------:R-:W-:-:S01]  /*3f90*/  FFMA.FTZ R60, R61, UR10, -R100 ;  /* 0x0000000a3d3c7c23 */ /* 0x000fc20008010864 */
[----:B------:R-:W-:Y:S01]  /*3fa0*/  MUFU.EX2 R51, R59 ;  /* 0x0000003b00337308 */ /* 0x000fe20000000800 */
[----:B------:R2:W-:Y:S01]  /*3fb0*/  @!P6 SYNCS.ARRIVE.TRANS64.RED.A1T0 RZ, [R5+URZ], RZ ;  /* 0x000000ff05ffe9a7 */ /* 0x0005e2000810043f */
[----:B0-----:R-:W-:-:S04]  /*3fc0*/  FMNMX.FTZ R92, R20, R53, !PT ;  /* 0x00000035145c7209 */ /* 0x001fc80007810000 */
[----:B------:R-:W-:Y:S02]  /*3fd0*/  FMNMX.FTZ R53, R21, R92, !PT ;  /* 0x0000005c15357209 */ /* 0x000fe40007810000 */
[----:B------:R-:W-:Y:S02]  /*3fe0*/  MUFU.EX2 R34, R34 ;  /* 0x0000002200227308 */ /* 0x000fe40000000800 */
[----:B------:R-:W-:-:S04]  /*3ff0*/  FMNMX.FTZ R92, R40, R53, !PT ;  /* 0x00000035285c7209 */ /* 0x000fc80007810000 */
[----:B------:R-:W-:Y:S02]  /*4000*/  FMNMX.FTZ R55, R41, R92, !PT ;  /* 0x0000005c29377209 */ /* 0x000fe40007810000 */
[----:B------:R0:W-:Y:S02]  /*4010*/  MUFU.EX2 R53, R63 ;  /* 0x0000003f00357308 */ /* 0x0001e40000000800 */
[----:B------:R-:W-:-:S04]  /*4020*/  FMNMX.FTZ R92, R42, R55, !PT ;  /* 0x000000372a5c7209 */ /* 0x000fc80007810000 */
[----:B------:R-:W-:Y:S02]  /*4030*/  FMNMX.FTZ R55, R43, R92, !PT ;  /* 0x0000005c2b377209 */ /* 0x000fe40007810000 */
[----:B------:R-:W-:Y:S01]  /*4040*/  MUFU.EX2 R35, R35 ;  /* 0x0000002300237308 */ /* 0x000fe20000000800 */
[----:B0-----:R-:W-:-:S01]  /*4050*/  FFMA.FTZ R63, R66, UR10, -R100 ;  /* 0x0000000a423f7c23 */ /* 0x001fc20008010864 */
[----:B------:R-:W-:-:S04]  /*4060*/  FMNMX.FTZ R57, R44, R55, !PT ;  /* 0x000000372c397209 */ /* 0x000fc80007810000 */
[----:B------:R-:W-:Y:S02]  /*4070*/  FMNMX.FTZ R92, R24, R57, !PT ;  /* 0x00000039185c7209 */ /* 0x000fe40007810000 */
[----:B------:R0:W-:Y:S02]  /*4080*/  MUFU.EX2 R55, R65 ;  /* 0x0000004100377308 */ /* 0x0001e40000000800 */
[----:B------:R-:W-:-:S04]  /*4090*/  FMNMX.FTZ R98, R45, R92, !PT ;  /* 0x0000005c2d627209 */ /* 0x000fc80007810000 */
[----:B------:R-:W-:Y:S02]  /*40a0*/  FMNMX.FTZ R57, R25, R98, !PT ;  /* 0x0000006219397209 */ /* 0x000fe40007810000 */
[----:B------:R1:W-:Y:S01]  /*40b0*/  MUFU.EX2 R92, R67 ;  /* 0x00000043005c7308 */ /* 0x0003e20000000800 */
[----:B0-----:R-:W-:-:S01]  /*40c0*/  FFMA.FTZ R65, R72, UR10, -R100 ;  /* 0x0000000a48417c23 */ /* 0x001fc20008010864 */
[----:B------:R-:W-:-:S04]  /*40d0*/  FMNMX.FTZ R66, R26, R57, !PT ;  /* 0x000000391a427209 */ /* 0x000fc80007810000 */
[----:B------:R-:W-:Y:S01]  /*40e0*/  FMNMX.FTZ R59, R27, R66, !PT ;  /* 0x000000421b3b7209 */ /* 0x000fe20007810000 */
[----:B------:R-:W-:-:S01]  /*40f0*/  FFMA.FTZ R66, R68, UR10, -R100 ;  /* 0x0000000a44427c23 */ /* 0x000fc20008010864 */
[----:B------:R0:W-:Y:S01]  /*4100*/  MUFU.EX2 R57, R63 ;  /* 0x0000003f00397308 */ /* 0x0001e20000000800 */
[----:B-1----:R-:W-:Y:S02]  /*4110*/  FSEL R67, R93, -INF , P1 ;  /* 0xff8000005d437808 */ /* 0x002fe40000800000 */
[----:B------:R-:W-:Y:S02]  /*4120*/  FMNMX.FTZ R59, R46, R59, !PT ;  /* 0x0000003b2e3b7209 */ /* 0x000fe40007810000 */
[----:B------:R-:W-:Y:S02]  /*4130*/  FSEL R93, R96, -INF , P4 ;  /* 0xff800000605d7808 */ /* 0x000fe40002000000 */
[----:B------:R-:W-:Y:S01]  /*4140*/  FMNMX.FTZ R68, R28, R59, !PT ;  /* 0x0000003b1c447209 */ /* 0x000fe20007810000 */
[----:B------:R-:W-:-:S01]  /*4150*/  FFMA.FTZ R59, R69, UR10, -R100 ;  /* 0x0000000a453b7c23 */ /* 0x000fc20008010864 */
[----:B------:R-:W-:Y:S01]  /*4160*/  FSEL R69, R94, -INF , P2 ;  /* 0xff8000005e457808 */ /* 0x000fe20001000000 */
[----:B------:R-:W1:Y:S01]  /*4170*/  MUFU.EX2 R38, R38 ;  /* 0x0000002600267308 */ /* 0x000e620000000800 */
[----:B------:R-:W-:-:S02]  /*4180*/  FMNMX.FTZ R61, R29, R68, !PT ;  /* 0x000000441d3d7209 */ /* 0x000fc40007810000 */
[----:B------:R-:W-:Y:S02]  /*4190*/  FSEL R94, R95, -INF , P3 ;  /* 0xff8000005f5e7808 */ /* 0x000fe40001800000 */
[----:B------:R-:W-:Y:S02]  /*41a0*/  FMNMX.FTZ R61, R50, R61, !PT ;  /* 0x0000003d323d7209 */ /* 0x000fe40007810000 */
[----:B------:R-:W-:Y:S01]  /*41b0*/  FSEL R95, R97, -INF , P5 ;  /* 0xff800000615f7808 */ /* 0x000fe20002800000 */
[----:B------:R-:W-:Y:S01]  /*41c0*/  MUFU.EX2 R39, R39 ;  /* 0x0000002700277308 */ /* 0x000fe20000000800 */
[----:B------:R-:W-:-:S04]  /*41d0*/  FMNMX.FTZ R61, R30, R61, !PT ;  /* 0x0000003d1e3d7209 */ /* 0x000fc80007810000 */
[----:B------:R-:W-:-:S03]  /*41e0*/  FMNMX.FTZ R61, R54, R61, !PT ;  /* 0x0000003d363d7209 */ /* 0x000fc60007810000 */
[----:B------:R-:W-:Y:S01]  /*41f0*/  MUFU.EX2 R48, R48 ;  /* 0x0000003000307308 */ /* 0x000fe20000000800 */
[----:B0-----:R-:W-:Y:S02]  /*4200*/  FMNMX.FTZ R63, R32, R61, !PT ;  /* 0x0000003d203f7209 */ /* 0x001fe40007810000 */
[----:B-1----:R-:W-:Y:S02]  /*4210*/  F2FP.SATFINITE.E4M3.F32.PACK_AB_MERGE_C R200, R38, R35, RZ ;  /* 0x0000002326c8723e */ /* 0x002fe400048070ff */
[----:B------:R-:W-:Y:S02]  /*4220*/  FMNMX.FTZ R68, R64, R63, !PT ;  /* 0x0000003f40447209 */ /* 0x000fe40007810000 */
[----:B------:R-:W-:Y:S01]  /*4230*/  F2FP.SATFINITE.E4M3.F32.PACK_AB_MERGE_C R200, R34, R31, R200 ;  /* 0x0000001f22c8723e */ /* 0x000fe200048070c8 */
[----:B------:R-:W-:Y:S01]  /*4240*/  MUFU.EX2 R61, R71 ;  /* 0x00000047003d7308 */ /* 0x000fe20000000800 */
[----:B------:R-:W-:-:S04]  /*4250*/  FMNMX.FTZ R63, R33, R68, !PT ;  /* 0x00000044213f7209 */ /* 0x000fc80007810000 */
[----:B------:R-:W-:Y:S01]  /*4260*/  FMNMX.FTZ R72, R36, R63, !PT ;  /* 0x0000003f24487209 */ /* 0x000fe20007810000 */
[----:B------:R-:W-:-:S02]  /*4270*/  FFMA.FTZ R63, R74, UR10, -R100 ;  /* 0x0000000a4a3f7c23 */ /* 0x000fc40008010864 */
[----:B------:R0:W-:Y:S01]  /*4280*/  MUFU.EX2 R68, R65 ;  /* 0x0000004100447308 */ /* 0x0001e20000000800 */
[----:B------:R-:W-:-:S04]  /*4290*/  FMNMX.FTZ R72, R37, R72, !PT ;  /* 0x0000004825487209 */ /* 0x000fc80007810000 */
[----:B------:R-:W-:-:S03]  /*42a0*/  FMNMX.FTZ R72, R79, R72, !PT ;  /* 0x000000484f487209 */ /* 0x000fc60007810000 */
[----:B------:R-:W-:Y:S01]  /*42b0*/  MUFU.EX2 R47, R47 ;  /* 0x0000002f002f7308 */ /* 0x000fe20000000800 */
[----:B------:R-:W-:Y:S01]  /*42c0*/  FMNMX.FTZ R74, R81, R72, !PT ;  /* 0x00000048514a7209 */ /* 0x000fe20007810000 */
[----:B0-----:R-:W-:-:S03]  /*42d0*/  FFMA.FTZ R65, R76, UR10, -R100 ;  /* 0x0000000a4c417c23 */ /* 0x001fc60008010864 */
[----:B------:R-:W-:-:S03]  /*42e0*/  FMNMX.FTZ R74, R67, R74, !PT ;  /* 0x0000004a434a7209 */ /* 0x000fc60007810000 */
[----:B------:R0:W-:Y:S01]  /*42f0*/  MUFU.EX2 R72, R73 ;  /* 0x0000004900487308 */ /* 0x0001e20000000800 */
[----:B------:R-:W-:-:S04]  /*4300*/  FMNMX.FTZ R71, R69, R74, !PT ;  /* 0x0000004a45477209 */ /* 0x000fc80007810000 */
[----:B------:R-:W-:Y:S01]  /*4310*/  FMNMX.FTZ R74, R94, R71, !PT ;  /* 0x000000475e4a7209 */ /* 0x000fe20007810000 */
[----:B------:R-:W-:-:S02]  /*4320*/  FFMA.FTZ R71, R77, UR10, -R100 ;  /* 0x0000000a4d477c23 */ /* 0x000fc40008010864 */
[----:B------:R-:W1:Y:S01]  /*4330*/  MUFU.EX2 R52, R52 ;  /* 0x0000003400347308 */ /* 0x000e620000000800 */
[----:B------:R-:W-:Y:S01]  /*4340*/  FMNMX.FTZ R76, R93, R74, !PT ;  /* 0x0000004a5d4c7209 */ /* 0x000fe20007810000 */
[--C-:B0-----:R-:W-:Y:S01]  /*4350*/  FFMA.FTZ R73, R80, UR10, -R100.reuse ;  /* 0x0000000a50497c23 */ /* 0x101fe20008010864 */
[----:B------:R-:W-:-:S01]  /*4360*/  FFMA.FTZ R80, R84, UR10, -R100 ;  /* 0x0000000a54507c23 */ /* 0x000fc20008010864 */
[--C-:B------:R-:W-:Y:S01]  /*4370*/  FFMA.FTZ R84, R88, UR10, -R100.reuse ;  /* 0x0000000a58547c23 */ /* 0x100fe20008010864 */
[----:B------:R-:W-:Y:S01]  /*4380*/  FMNMX.FTZ R96, R95, R76, !PT ;  /* 0x0000004c5f607209 */ /* 0x000fe20007810000 */
[--C-:B------:R-:W-:Y:S01]  /*4390*/  FFMA.FTZ R76, R78, UR10, -R100.reuse ;  /* 0x0000000a4e4c7c23 */ /* 0x100fe20008010864 */
[----:B------:R-:W-:-:S01]  /*43a0*/  FFMA.FTZ R78, R82, UR10, -R100 ;  /* 0x0000000a524e7c23 */ /* 0x000fc20008010864 */
[----:B------:R0:W-:Y:S01]  /*43b0*/  MUFU.EX2 R74, R75 ;  /* 0x0000004b004a7308 */ /* 0x0001e20000000800 */
[----:B------:R-:W-:-:S01]  /*43c0*/  FFMA.FTZ R82, R86, UR10, -R100 ;  /* 0x0000000a56527c23 */ /* 0x000fc20008010864 */
[----:B------:R-:W3:Y:S01]  /*43d0*/  SHFL.BFLY PT, R77, R96, 0x2, 0x1f ;  /* 0x0c401f00604d7f89 */ /* 0x000ee200000e0000 */
[----:B------:R-:W-:-:S05]  /*43e0*/  FFMA.FTZ R86, R90, UR10, -R100 ;  /* 0x0000000a5a567c23 */ /* 0x000fca0008010864 */
[----:B------:R-:W-:Y:S01]  /*43f0*/  MUFU.EX2 R58, R58 ;  /* 0x0000003a003a7308 */ /* 0x000fe20000000800 */
[----:B0-----:R-:W-:-:S01]  /*4400*/  FFMA.FTZ R75, R83, UR10, -R100 ;  /* 0x0000000a534b7c23 */ /* 0x001fc20008010864 */
[----:B------:R-:W-:Y:S01]  /*4410*/  FFMA.FTZ R83, R87, UR10, -R100 ;  /* 0x0000000a57537c23 */ /* 0x000fe20008010864 */
[----:B------:R-:W-:Y:S01]  /*4420*/  IMAD.U32 R87, RZ, RZ, UR10 ;  /* 0x0000000aff577e24 */ /* 0x000fe2000f8e00ff */
[----:B-1----:R-:W-:-:S04]  /*4430*/  F2FP.SATFINITE.E4M3.F32.PACK_AB_MERGE_C R202, R52, R47, RZ ;  /* 0x0000002f34ca723e */ /* 0x002fc800048070ff */
[----:B------:R-:W0:Y:S01]  /*4440*/  MUFU.EX2 R60, R60 ;  /* 0x0000003c003c7308 */ /* 0x000e220000000800 */
[----:B------:R-:W-:-:S07]  /*4450*/  F2FP.SATFINITE.E4M3.F32.PACK_AB_MERGE_C R202, R48, R39, R202 ;  /* 0x0000002730ca723e */ /* 0x000fce00048070ca */
[----:B------:R-:W-:Y:S01]  /*4460*/  MUFU.EX2 R62, R62 ;  /* 0x0000003e003e7308 */ /* 0x000fe20000000800 */
[----:B---3--:R-:W-:Y:S01]  /*4470*/  FMNMX.FTZ R97, R96, R77, !PT ;  /* 0x0000004d60617209 */ /* 0x008fe20007810000 */
[--C-:B------:R-:W-:Y:S01]  /*4480*/  FFMA.FTZ R77, R85, UR10, -R100.reuse ;  /* 0x0000000a554d7c23 */ /* 0x100fe20008010864 */
[----:B------:R-:W-:-:S03]  /*4490*/  FFMA.FTZ R85, R89, UR10, -R100 ;  /* 0x0000000a59557c23 */ /* 0x000fc60008010864 */
[----:B------:R-:W1:Y:S02]  /*44a0*/  SHFL.BFLY PT, R132, R97, 0x1, 0x1f ;  /* 0x0c201f0061847f89 */ /* 0x000e6400000e0000 */
[----:B------:R-:W-:Y:S01]  /*44b0*/  MUFU.EX2 R66, R66 ;  /* 0x0000004200427308 */ /* 0x000fe20000000800 */
[----:B0-----:R-:W-:-:S04]  /*44c0*/  F2FP.SATFINITE.E4M3.F32.PACK_AB_MERGE_C R204, R60, R51, RZ ;  /* 0x000000333ccc723e */ /* 0x001fc800048070ff */
[----:B------:R-:W-:-:S03]  /*44d0*/  F2FP.SATFINITE.E4M3.F32.PACK_AB_MERGE_C R204, R58, R49, R204 ;  /* 0x000000313acc723e */ /* 0x000fc600048070cc */
[----:B------:R-:W-:Y:S08]  /*44e0*/  MUFU.EX2 R59, R59 ;  /* 0x0000003b003b7308 */ /* 0x000ff00000000800 */
[----:B------:R-:W-:Y:S01]  /*44f0*/  MUFU.EX2 R70, R70 ;  /* 0x0000004600467308 */ /* 0x000fe20000000800 */
[----:B-1----:R-:W-:-:S07]  /*4500*/  FMNMX.FTZ R132, R97, R132, !PT ;  /* 0x0000008461847209 */ /* 0x002fce0007810000 */
[----:B------:R-:W-:Y:S01]  /*4510*/  MUFU.EX2 R63, R63 ;  /* 0x0000003f003f7308 */ /* 0x000fe20000000800 */
[C---:B------:R-:W-:Y:S01]  /*4520*/  FSETP.NEU.FTZ.AND P1, PT, R132.reuse, -INF , PT ;  /* 0xff8000008400780b */ /* 0x040fe20003f3d000 */
[----:B------:R-:W-:Y:S01]  /*4530*/  FFMA.FTZ R88, R132, R87, -8 ;  /* 0xc100000084587423 */ /* 0x000fe20000010057 */
[----:B------:R-:W-:-:S01]  /*4540*/  FFMA.FTZ R87, R91, UR10, -R100 ;  /* 0x0000000a5b577c23 */ /* 0x000fc20008010864 */
[----:B------:R-:W-:-:S04]  /*4550*/  IMAD.MOV.U32 R100, RZ, RZ, R119 ;  /* 0x000000ffff647224 */ /* 0x000fc800078e0077 */
[----:B------:R-:W-:Y:S01]  /*4560*/  MUFU.EX2 R65, R65 ;  /* 0x0000004100417308 */ /* 0x000fe20000000800 */
[----:B------:R-:W-:Y:S02]  /*4570*/  FSEL R88, R88, RZ, P1 ;  /* 0x000000ff58587208 */ /* 0x000fe40000800000 */
        /* <DEDUP_REMOVED lines=40> */
[----:B------:R-:W-:-:S01]  /*4800*/  FFMA.FTZ R93, R93, UR10, -R88 ;  /* 0x0000000a5d5d7c23 */ /* 0x000fc20008010858 */
[----:B------:R-:W-:-:S06]  /*4810*/  IMAD.MOV.U32 R44, RZ, RZ, R119 ;  /* 0x000000ffff2c7224 */ /* 0x000fcc00078e0077 */
[----:B------:R5:W-:Y:S08]  /*4820*/  MUFU.EX2 R97, R20 ;  /* 0x0000001400617308 */ /* 0x000bf00000000800 */
[----:B------:R2:W-:Y:S01]  /*4830*/  MUFU.EX2 R91, R12 ;  /* 0x0000000c005b7308 */ /* 0x0005e20000000800 */
[----:B-----5:R-:W-:-:S01]  /*4840*/  FFMA.FTZ R20, R26, UR10, -R88 ;  /* 0x0000000a1a147c23 */ /* 0x020fc20008010858 */
[----:B------:R-:W-:Y:S01]  /*4850*/  FADD.FTZ R26, R31, R34 ;  /* 0x000000221f1a7221 */ /* 0x000fe20000010000 */
[----:B------:R-:W-:-:S05]  /*4860*/  IMAD.MOV.U32 R34, RZ, RZ, R119 ;  /* 0x000000ffff227224 */ /* 0x000fca00078e0077 */
[----:B------:R-:W5:Y:S01]  /*4870*/  MUFU.EX2 R9, R9 ;  /* 0x0000000900097308 */ /* 0x000f620000000800 */
[----:B--2---:R-:W-:-:S01]  /*4880*/  FFMA.FTZ R12, R40, UR10, -R88 ;  /* 0x0000000a280c7c23 */ /* 0x004fc20008010858 */
[----:B0-----:R-:W-:-:S06]  /*4890*/  FADD.FTZ R40, R6, R7 ;  /* 0x0000000706287221 */ /* 0x001fcc0000010000 */
[----:B------:R0:W2:Y:S08]  /*48a0*/  MUFU.EX2 R96, R13 ;  /* 0x0000000d00607308 */ /* 0x0000b00000000800 */
[----:B------:R4:W-:Y:S01]  /*48b0*/  MUFU.EX2 R24, R25 ;  /* 0x0000001900187308 */ /* 0x0009e20000000800 */
[----:B0-----:R-:W-:-:S01]  /*48c0*/  FFMA.FTZ R13, R41, UR10, -R88 ;  /* 0x0000000a290d7c23 */ /* 0x001fc20008010858 */
[----:B-1----:R-:W-:Y:S01]  /*48d0*/  FADD.FTZ R41, R89, R40 ;  /* 0x0000002859297221 */ /* 0x002fe20000010000 */
[----:B---3--:R-:W-:Y:S01]  /*48e0*/  F2FP.SATFINITE.E4M3.F32.PACK_AB_MERGE_C R89, R90, R89, RZ ;  /* 0x000000595a59723e */ /* 0x008fe200048070ff */
[----:B------:R-:W-:-:S02]  /*48f0*/  IMAD.MOV.U32 R40, RZ, RZ, R119 ;  /* 0x000000ffff287224 */ /* 0x000fc400078e0077 */
[----:B------:R-:W-:-:S01]  /*4900*/  FADD.FTZ R41, R90, R41 ;  /* 0x000000295a297221 */ /* 0x000fc20000010000 */
[----:B------:R-:W-:Y:S01]  /*4910*/  F2FP.SATFINITE.E4M3.F32.PACK_AB_MERGE_C R201, R7, R6, R89 ;  /* 0x0000000607c9723e */ /* 0x000fe20004807059 */
[----:B------:R-:W0:Y:S01]  /*4920*/  MUFU.EX2 R10, R10 ;  /* 0x0000000a000a7308 */ /* 0x000e220000000800 */
[----:B----4-:R-:W-:-:S01]  /*4930*/  FADD.FTZ R25, R35, R26 ;  /* 0x0000001a23197221 */ /* 0x010fc20000010000 */
[--C-:B------:R-:W-:Y:S02]  /*4940*/  IMAD.MOV.U32 R90, RZ, RZ, R119.reuse ;  /* 0x000000ffff5a7224 */ /* 0x100fe400078e0077 */
[----:B------:R-:W-:Y:S02]  /*4950*/  IMAD.MOV.U32 R89, RZ, RZ, R119 ;  /* 0x000000ffff597224 */ /* 0x000fe400078e0077 */
[----:B------:R-:W-:Y:S01]  /*4960*/  FADD.FTZ R26, R38, R25 ;  /* 0x00000019261a7221 */ /* 0x000fe20000010000 */
[----:B------:R-:W-:Y:S01]  /*4970*/  IMAD.MOV.U32 R38, RZ, RZ, R119 ;  /* 0x000000ffff267224 */ /* 0x000fe200078e0077 */
[----:B------:R1:W-:Y:S02]  /*4980*/  MUFU.EX2 R98, R21 ;  /* 0x0000001500627308 */ /* 0x0003e40000000800 */
[----:B------:R-:W-:-:S01]  /*4990*/  FADD.FTZ R25, R39, R26 ;  /* 0x0000001a27197221 */ /* 0x000fc20000010000 */
[----:B------:R-:W-:Y:S01]  /*49a0*/  FADD.FTZ R26, R8, R41 ;  /* 0x00000029081a7221 */ /* 0x000fe20000010000 */
[----:B------:R-:W-:-:S03]  /*49b0*/  IMAD.MOV.U32 R39, RZ, RZ, R119 ;  /* 0x000000ffff277224 */ /* 0x000fc600078e0077 */
[----:B-----5:R-:W-:Y:S01]  /*49c0*/  FADD.FTZ R26, R9, R26 ;  /* 0x0000001a091a7221 */ /* 0x020fe20000010000 */
[----:B------:R-:W3:Y:S01]  /*49d0*/  MUFU.EX2 R11, R11 ;  /* 0x0000000b000b7308 */ /* 0x000ee20000000800 */
[----:B-1----:R-:W-:-:S01]  /*49e0*/  FFMA.FTZ R21, R27, UR10, -R88 ;  /* 0x0000000a1b157c23 */ /* 0x002fc20008010858 */
[----:B------:R-:W-:Y:S01]  /*49f0*/  FFMA.FTZ R88, R95, UR10, -R88 ;  /* 0x0000000a5f587c23 */ /* 0x000fe20008010858 */
[----:B------:R-:W-:-:S05]  /*4a00*/  IMAD.MOV.U32 R95, RZ, RZ, R119 ;  /* 0x000000ffff5f7224 */ /* 0x000fca00078e0077 */
[----:B------:R1:W-:Y:S08]  /*4a10*/  MUFU.EX2 R27, R28 ;  /* 0x0000001c001b7308 */ /* 0x0003f00000000800 */
[----:B------:R-:W4:Y:S01]  /*4a20*/  MUFU.EX2 R12, R12 ;  /* 0x0000000c000c7308 */ /* 0x000f220000000800 */
[----:B-1----:R-:W-:-:S01]  /*4a30*/  FADD.FTZ R28, R48, R25 ;  /* 0x00000019301c7221 */ /* 0x002fc20000010000 */
[----:B------:R-:W-:Y:S01]  /*4a40*/  FADD.FTZ R25, R91, R26 ;  /* 0x0000001a5b197221 */ /* 0x000fe20000010000 */
[----:B--2---:R-:W-:Y:S01]  /*4a50*/  F2FP.SATFINITE.E4M3.F32.PACK_AB_MERGE_C R91, R96, R91, RZ ;  /* 0x0000005b605b723e */ /* 0x004fe200048070ff */
[----:B------:R-:W-:-:S02]  /*4a60*/  IMAD.MOV.U32 R48, RZ, RZ, R119 ;  /* 0x000000ffff307224 */ /* 0x000fc400078e0077 */
[----:B------:R-:W-:-:S01]  /*4a70*/  FADD.FTZ R5, R47, R28 ;  /* 0x0000001c2f057221 */ /* 0x000fc20000010000 */
[----:B------:R-:W-:Y:S01]  /*4a80*/  FADD.FTZ R25, R96, R25 ;  /* 0x0000001960197221 */ /* 0x000fe20000010000 */
[----:B------:R-:W-:Y:S01]  /*4a90*/  F2FP.SATFINITE.E4M3.F32.PACK_AB_MERGE_C R203, R9, R8, R91 ;  /* 0x0000000809cb723e */ /* 0x000fe2000480705b */
[----:B------:R-:W1:Y:S01]  /*4aa0*/  MUFU.EX2 R13, R13 ;  /* 0x0000000d000d7308 */ /* 0x000e620000000800 */
[----:B------:R-:W-:-:S01]  /*4ab0*/  FADD.FTZ R26, R52, R5 ;  /* 0x00000005341a7221 */ /* 0x000fc20000010000 */
[--C-:B------:R-:W-:Y:S02]  /*4ac0*/  IMAD.MOV.U32 R96, RZ, RZ, R119.reuse ;  /* 0x000000ffff607224 */ /* 0x100fe400078e0077 */
[----:B------:R-:W-:Y:S02]  /*4ad0*/  IMAD.MOV.U32 R91, RZ, RZ, R119 ;  /* 0x000000ffff5b7224 */ /* 0x000fe400078e0077 */
[----:B------:R-:W-:Y:S01]  /*4ae0*/  FADD.FTZ R5, R49, R26 ;  /* 0x0000001a31057221 */ /* 0x000fe20000010000 */
[----:B0-----:R-:W-:-:S01]  /*4af0*/  FADD.FTZ R26, R10, R25 ;  /* 0x000000190a1a7221 */ /* 0x001fc20000010000 */
[----:B------:R-:W-:Y:S01]  /*4b00*/  IMAD.MOV.U32 R52, RZ, RZ, R119 ;  /* 0x000000ffff347224 */ /* 0x000fe200078e0077 */
[----:B------:R-:W0:Y:S01]  /*4b10*/  MUFU.EX2 R42, R42 ;  /* 0x0000002a002a7308 */ /* 0x000e220000000800 */
[----:B------:R-:W-:-:S01]  /*4b20*/  FADD.FTZ R28, R58, R5 ;  /* 0x000000053a1c7221 */ /* 0x000fc20000010000 */
[----:B---3--:R-:W-:Y:S01]  /*4b30*/  FADD.FTZ R26, R11, R26 ;  /* 0x0000001a0b1a7221 */ /* 0x008fe20000010000 */
[----:B------:R-:W-:-:S02]  /*4b40*/  IMAD.MOV.U32 R58, RZ, RZ, R119 ;  /* 0x000000ffff3a7224 */ /* 0x000fc400078e0077 */
[----:B------:R-:W-:Y:S01]  /*4b50*/  FADD.FTZ R25, R51, R28 ;  /* 0x0000001c33197221 */ /* 0x000fe20000010000 */
[----:B------:R-:W-:-:S01]  /*4b60*/  FADD.FTZ R41, R97, R26 ;  /* 0x0000001a61297221 */ /* 0x000fc20000010000 */
[----:B------:R-:W-:Y:S01]  /*4b70*/  F2FP.SATFINITE.E4M3.F32.PACK_AB_MERGE_C R97, R98, R97, RZ ;  /* 0x000000616261723e */ /* 0x000fe200048070ff */
[----:B------:R-:W2:Y:S01]  /*4b80*/  MUFU.EX2 R43, R43 ;  /* 0x0000002b002b7308 */ /* 0x000ea20000000800 */
[----:B------:R-:W-:-:S01]  /*4b90*/  FADD.FTZ R26, R60, R25 ;  /* 0x000000193c1a7221 */ /* 0x000fc20000010000 */
[----:B------:R-:W-:Y:S01]  /*4ba0*/  FADD.FTZ R41, R98, R41 ;  /* 0x0000002962297221 */ /* 0x000fe20000010000 */
[----:B------:R-:W-:Y:S01]  /*4bb0*/  F2FP.SATFINITE.E4M3.F32.PACK_AB_MERGE_C R205, R11, R10, R97 ;  /* 0x0000000a0bcd723e */ /* 0x000fe20004807061 */
[----:B------:R-:W-:Y:S02]  /*4bc0*/  IMAD.MOV.U32 R98, RZ, RZ, R119 ;  /* 0x000000ffff627224 */ /* 0x000fe400078e0077 */
[----:B------:R-:W-:-:S01]  /*4bd0*/  FADD.FTZ R25, R53, R26 ;  /* 0x0000001a35197221 */ /* 0x000fc20000010000 */
[----:B----4-:R-:W-:Y:S01]  /*4be0*/  FADD.FTZ R26, R12, R41 ;  /* 0x000000290c1a7221 */ /* 0x010fe20000010000 */
[----:B------:R-:W-:Y:S01]  /*4bf0*/  IMAD.MOV.U32 R97, RZ, RZ, R119 ;  /* 0x000000ffff617224 */ /* 0x000fe200078e0077 */
[----:B------:R-:W3:Y:S01]  /*4c00*/  MUFU.EX2 R14, R14 ;  /* 0x0000000e000e7308 */ /* 0x000ee20000000800 */
[----:B------:R-:W-:-:S01]  /*4c10*/  FADD.FTZ R28, R62, R25 ;  /* 0x000000193e1c7221 */ /* 0x000fc20000010000 */
[----:B-1----:R-:W-:Y:S01]  /*4c20*/  FADD.FTZ R41, R13, R26 ;  /* 0x0000001a0d297221 */ /* 0x002fe20000010000 */
[----:B------:R-:W-:-:S02]  /*4c30*/  IMAD.MOV.U32 R60, RZ, RZ, R119 ;  /* 0x000000ffff3c7224 */ /* 0x000fc400078e0077 */
[----:B------:R-:W-:Y:S01]  /*4c40*/  FADD.FTZ R99, R55, R28 ;  /* 0x0000001c37637221 */ /* 0x000fe20000010000 */
[----:B0-----:R-:W-:-:S01]  /*4c50*/  FADD.FTZ R26, R42, R41 ;  /* 0x000000292a1a7221 */ /* 0x001fc20000010000 */
[C---:B------:R-:W-:Y:S01]  /*4c60*/  F2FP.SATFINITE.E4M3.F32.PACK_AB_MERGE_C R55, R92.reuse, R55, RZ ;  /* 0x000000375c37723e */ /* 0x040fe200048070ff */
[----:B------:R-:W0:Y:S01]  /*4c70*/  MUFU.EX2 R15, R15 ;  /* 0x0000000f000f7308 */ /* 0x000e220000000800 */
[----:B------:R-:W-:-:S01]  /*4c80*/  FADD.FTZ R28, R92, R99 ;  /* 0x000000635c1c7221 */ /* 0x000fc20000010000 */
[C---:B--2---:R-:W-:Y:S01]  /*4c90*/  FADD.FTZ R35, R43.reuse, R26 ;  /* 0x0000001a2b237221 */ /* 0x044fe20000010000 */
[----:B------:R-:W-:Y:S01]  /*4ca0*/  F2FP.SATFINITE.E4M3.F32.PACK_AB_MERGE_C R42, R43, R42, RZ ;  /* 0x0000002a2b2a723e */ /* 0x000fe200048070ff */
[----:B------:R-:W-:Y:S02]  /*4cb0*/  IMAD.MOV.U32 R99, RZ, RZ, R119 ;  /* 0x000000ffff637224 */ /* 0x000fe400078e0077 */
[----:B------:R-:W-:-:S01]  /*4cc0*/  FADD.FTZ R41, R57, R28 ;  /* 0x0000001c39297221 */ /* 0x000fc20000010000 */
[----:B------:R-:W-:Y:S01]  /*4cd0*/  F2FP.SATFINITE.E4M3.F32.PACK_AB_MERGE_C R206, R62, R53, R55 ;  /* 0x000000353ece723e */ /* 0x000fe20004807037 */
[----:B------:R-:W-:Y:S01]  /*4ce0*/  IMAD.MOV.U32 R92, RZ, RZ, R119 ;  /* 0x000000ffff5c7224 */ /* 0x000fe200078e0077 */
[----:B------:R-:W1:Y:S01]  /*4cf0*/  MUFU.EX2 R45, R45 ;  /* 0x0000002d002d7308 */ /* 0x000e620000000800 */
[----:B---3--:R-:W-:-:S01]  /*4d00*/  FADD.FTZ R26, R14, R35 ;  /* 0x000000230e1a7221 */ /* 0x008fc20000010000 */
[----:B------:R-:W-:Y:S01]  /*4d10*/  FADD.FTZ R28, R66, R41 ;  /* 0x00000029421c7221 */ /* 0x000fe20000010000 */
[----:B------:R-:W-:Y:S01]  /*4d20*/  F2FP.SATFINITE.E4M3.F32.PACK_AB_MERGE_C R207, R13, R12, R42 ;  /* 0x0000000c0dcf723e */ /* 0x000fe2000480702a */
[----:B------:R-:W-:-:S02]  /*4d30*/  IMAD.MOV.U32 R62, RZ, RZ, R119 ;  /* 0x000000ffff3e7224 */ /* 0x000fc400078e0077 */
[----:B------:R-:W-:-:S01]  /*4d40*/  FADD.FTZ R35, R59, R28 ;  /* 0x0000001c3b237221 */ /* 0x000fc20000010000 */
[----:B------:R-:W-:Y:S01]  /*4d50*/  F2FP.SATFINITE.E4M3.F32.PACK_AB_MERGE_C R59, R70, R59, RZ ;  /* 0x0000003b463b723e */ /* 0x000fe200048070ff */
[----:B------:R-:W2:Y:S01]  /*4d60*/  MUFU.EX2 R20, R20 ;  /* 0x0000001400147308 */ /* 0x000ea20000000800 */
[----:B0-----:R-:W-:-:S01]  /*4d70*/  FADD.FTZ R26, R15, R26 ;  /* 0x0000001a0f1a7221 */ /* 0x001fc20000010000 */
[----:B------:R-:W-:Y:S01]  /*4d80*/  FADD.FTZ R70, R70, R35 ;  /* 0x0000002346467221 */ /* 0x000fe20000010000 */
[----:B------:R-:W-:Y:S01]  /*4d90*/  F2FP.SATFINITE.E4M3.F32.PACK_AB_MERGE_C R208, R66, R57, R59 ;  /* 0x0000003942d0723e */ /* 0x000fe2000480703b */
[----:B------:R-:W-:Y:S02]  /*4da0*/  IMAD.MOV.U32 R66, RZ, RZ, R119 ;  /* 0x000000ffff427224 */ /* 0x000fe400078e0077 */
[----:B------:R-:W-:-:S01]  /*4db0*/  FADD.FTZ R35, R61, R70 ;  /* 0x000000463d237221 */ /* 0x000fc20000010000 */
[----:B------:R-:W-:Y:S01]  /*4dc0*/  IMAD.MOV.U32 R70, RZ, RZ, R119 ;  /* 0x000000ffff467224 */ /* 0x000fe200078e0077 */
[----:B------:R-:W0:Y:S01]  /*4dd0*/  MUFU.EX2 R21, R21 ;  /* 0x0000001500157308 */ /* 0x000e220000000800 */
[----:B-1----:R-:W-:-:S01]  /*4de0*/  FADD.FTZ R41, R45, R26 ;  /* 0x0000001a2d297221 */ /* 0x002fc20000010000 */
[----:B------:R-:W-:Y:S01]  /*4df0*/  FADD.FTZ R28, R68, R35 ;  /* 0x00000023441c7221 */ /* 0x000fe20000010000 */
[----:B------:R-:W-:Y:S01]  /*4e00*/  F2FP.SATFINITE.E4M3.F32.PACK_AB_MERGE_C R45, R24, R45, RZ ;  /* 0x0000002d182d723e */ /* 0x000fe200048070ff */
[----:B------:R-:W-:-:S02]  /*4e10*/  IMAD.MOV.U32 R59, RZ, RZ, R119 ;  /* 0x000000ffff3b7224 */ /* 0x000fc400078e0077 */
[----:B------:R-:W-:-:S01]  /*4e20*/  FADD.FTZ R41, R24, R41 ;  /* 0x0000002918297221 */ /* 0x000fc20000010000 */
[----:B------:R-:W-:Y:S01]  /*4e30*/  IMAD.MOV.U32 R57, RZ, RZ, R119 ;  /* 0x000000ffff397224 */ /* 0x000fe200078e0077 */
[----:B------:R-:W-:Y:S01]  /*4e40*/  F2FP.SATFINITE.E4M3.F32.PACK_AB_MERGE_C R209, R15, R14, R45 ;  /* 0x0000000e0fd1723e */ /* 0x000fe2000480702d */
[----:B------:R-:W1:Y:S01]  /*4e50*/  MUFU.EX2 R46, R46 ;  /* 0x0000002e002e7308 */ /* 0x000e620000000800 */
[----:B--2---:R-:W-:-:S01]  /*4e60*/  FADD.FTZ R26, R20, R41 ;  /* 0x00000029141a7221 */ /* 0x004fc20000010000 */
[----:B------:R-:W-:Y:S01]  /*4e70*/  FADD.FTZ R41, R63, R28 ;  /* 0x0000001c3f297221 */ /* 0x000fe20000010000 */
[C---:B------:R-:W-:Y:S01]  /*4e80*/  F2FP.SATFINITE.E4M3.F32.PACK_AB_MERGE_C R63, R72.reuse, R63, RZ ;  /* 0x0000003f483f723e */ /* 0x040fe200048070ff */
[----:B------:R-:W-:Y:S02]  /*4e90*/  IMAD.MOV.U32 R55, RZ, RZ, R119 ;  /* 0x000000ffff377224 */ /* 0x000fe400078e0077 */
[----:B------:R-:W-:-:S01]  /*4ea0*/  FADD.FTZ R72, R72, R41 ;  /* 0x0000002948487221 */ /* 0x000fc20000010000 */
[----:B------:R-:W-:Y:S01]  /*4eb0*/  F2FP.SATFINITE.E4M3.F32.PACK_AB_MERGE_C R210, R68, R61, R63 ;  /* 0x0000003d44d2723e */ /* 0x000fe2000480703f */
[----:B------:R-:W2:Y:S01]  /*4ec0*/  MUFU.EX2 R29, R29 ;  /* 0x0000001d001d7308 */ /* 0x000ea20000000800 */
[----:B0-----:R-:W-:-:S01]  /*4ed0*/  FADD.FTZ R35, R21, R26 ;  /* 0x0000001a15237221 */ /* 0x001fc20000010000 */
[----:B------:R-:W-:-:S02]  /*4ee0*/  IMAD.MOV.U32 R68, RZ, RZ, R119 ;  /* 0x000000ffff447224 */ /* 0x000fc400078e0077 */
[--C-:B------:R-:W-:Y:S02]  /*4ef0*/  IMAD.MOV.U32 R63, RZ, RZ, R119.reuse ;  /* 0x000000ffff3f7224 */ /* 0x100fe400078e0077 */
[----:B------:R-:W-:Y:S02]  /*4f00*/  IMAD.MOV.U32 R61, RZ, RZ, R119 ;  /* 0x000000ffff3d7224 */ /* 0x000fe400078e0077 */
[----:B------:R-:W0:Y:S01]  /*4f10*/  MUFU.EX2 R50, R50 ;  /* 0x0000003200327308 */ /* 0x000e220000000800 */
[----:B-1----:R-:W-:-:S01]  /*4f20*/  FADD.FTZ R26, R46, R35 ;  /* 0x000000232e1a7221 */ /* 0x002fc20000010000 */
[C---:B------:R-:W-:Y:S01]  /*4f30*/  F2FP.SATFINITE.E4M3.F32.PACK_AB_MERGE_C R46, R27.reuse, R46, RZ ;  /* 0x0000002e1b2e723e */ /* 0x040fe200048070ff */
[----:B------:R-:W-:Y:S02]  /*4f40*/  IMAD.MOV.U32 R53, RZ, RZ, R119 ;  /* 0x000000ffff357224 */ /* 0x000fe400078e0077 */
[----:B------:R-:W-:Y:S01]  /*4f50*/  FADD.FTZ R26, R27, R26 ;  /* 0x0000001a1b1a7221 */ /* 0x000fe20000010000 */
[----:B------:R-:W-:-:S01]  /*4f60*/  FADD.FTZ R27, R65, R72 ;  /* 0x00000048411b7221 */ /* 0x000fc20000010000 */
[----:B------:R-:W-:Y:S01]  /*4f70*/  F2FP.SATFINITE.E4M3.F32.PACK_AB_MERGE_C R211, R21, R20, R46 ;  /* 0x0000001415d3723e */ /* 0x000fe2000480702e */
[----:B------:R-:W1:Y:S01]  /*4f80*/  MUFU.EX2 R71, R71 ;  /* 0x0000004700477308 */ /* 0x000e620000000800 */
[----:B--2---:R-:W-:-:S01]  /*4f90*/  FADD.FTZ R31, R29, R26 ;  /* 0x0000001a1d1f7221 */ /* 0x004fc20000010000 */
[----:B------:R-:W-:Y:S01]  /*4fa0*/  FADD.FTZ R28, R74, R27 ;  /* 0x0000001b4a1c7221 */ /* 0x000fe20000010000 */
[----:B------:R-:W-:-:S02]  /*4fb0*/  IMAD.MOV.U32 R72, RZ, RZ, R119 ;  /* 0x000000ffff487224 */ /* 0x000fc400078e0077 */
[--C-:B------:R-:W-:Y:S02]  /*4fc0*/  IMAD.MOV.U32 R51, RZ, RZ, R119.reuse ;  /* 0x000000ffff337224 */ /* 0x100fe400078e0077 */
[----:B------:R-:W-:Y:S01]  /*4fd0*/  IMAD.MOV.U32 R49, RZ, RZ, R119 ;  /* 0x000000ffff317224 */ /* 0x000fe200078e0077 */
[----:B------:R-:W2:Y:S01]  /*4fe0*/  MUFU.EX2 R30, R30 ;  /* 0x0000001e001e7308 */ /* 0x000ea20000000800 */
[----:B0-----:R-:W-:-:S01]  /*4ff0*/  FADD.FTZ R31, R50, R31 ;  /* 0x0000001f321f7221 */ /* 0x001fc20000010000 */
[--C-:B------:R-:W-:Y:S02]  /*5000*/  IMAD.MOV.U32 R47, RZ, RZ, R119.reuse ;  /* 0x000000ffff2f7224 */ /* 0x100fe400078e0077 */
[--C-:B------:R-:W-:Y:S02]  /*5010*/  IMAD.MOV.U32 R46, RZ, RZ, R119.reuse ;  /* 0x000000ffff2e7224 */ /* 0x100fe400078e0077 */
[----:B------:R-:W-:Y:S02]  /*5020*/  IMAD.MOV.U32 R45, RZ, RZ, R119 ;  /* 0x000000ffff2d7224 */ /* 0x000fe400078e0077 */
[----:B------:R-:W0:Y:S01]  /*5030*/  MUFU.EX2 R76, R76 ;  /* 0x0000004c004c7308 */ /* 0x000e220000000800 */
[----:B-1----:R-:W-:-:S01]  /*5040*/  FADD.FTZ R27, R71, R28 ;  /* 0x0000001c471b7221 */ /* 0x002fc20000010000 */
[----:B------:R-:W-:-:S02]  /*5050*/  IMAD.MOV.U32 R43, RZ, RZ, R119 ;  /* 0x000000ffff2b7224 */ /* 0x000fc400078e0077 */
[--C-:B------:R-:W-:Y:S02]  /*5060*/  IMAD.MOV.U32 R42, RZ, RZ, R119.reuse ;  /* 0x000000ffff2a7224 */ /* 0x100fe400078e0077 */
[----:B------:R-:W-:Y:S02]  /*5070*/  IMAD.MOV.U32 R41, RZ, RZ, R119 ;  /* 0x000000ffff297224 */ /* 0x000fe400078e0077 */
[----:B------:R1:W3:Y:S01]  /*5080*/  MUFU.EX2 R5, R54 ;  /* 0x0000003600057308 */ /* 0x0002e20000000800 */
[----:B--2---:R-:W-:-:S01]  /*5090*/  FADD.FTZ R28, R30, R31 ;  /* 0x0000001f1e1c7221 */ /* 0x004fc20000010000 */
[----:B------:R-:W-:-:S06]  /*50a0*/  IMAD.MOV.U32 R35, RZ, RZ, R119 ;  /* 0x000000ffff237224 */ /* 0x000fcc00078e0077 */
[----:B------:R-:W2:Y:S01]  /*50b0*/  MUFU.EX2 R73, R73 ;  /* 0x0000004900497308 */ /* 0x000ea20000000800 */
[C---:B0-----:R-:W-:Y:S01]  /*50c0*/  F2FP.SATFINITE.E4M3.F32.PACK_AB_MERGE_C R71, R76.reuse, R71, RZ ;  /* 0x000000474c47723e */ /* 0x041fe200048070ff */
[----:B------:R-:W-:Y:S01]  /*50d0*/  FADD.FTZ R76, R76, R27 ;  /* 0x0000001b4c4c7221 */ /* 0x000fe20000010000 */
[----:B-1----:R-:W-:Y:S02]  /*50e0*/  IMAD.MOV.U32 R54, RZ, RZ, R119 ;  /* 0x000000ffff367224 */ /* 0x002fe400078e0077 */
[----:B------:R-:W-:Y:S01]  /*50f0*/  F2FP.SATFINITE.E4M3.F32.PACK_AB_MERGE_C R212, R74, R65, R71 ;  /* 0x000000414ad4723e */ /* 0x000fe20004807047 */
[--C-:B------:R-:W-:Y:S02]  /*5100*/  IMAD.MOV.U32 R74, RZ, RZ, R119.reuse ;  /* 0x000000ffff4a7224 */ /* 0x100fe400078e0077 */
[----:B------:R-:W0:Y:S01]  /*5110*/  MUFU.EX2 R32, R32 ;  /* 0x0000002000207308 */ /* 0x000e220000000800 */
[C---:B---3--:R-:W-:Y:S01]  /*5120*/  F2FP.SATFINITE.E4M3.F32.PACK_AB_MERGE_C R31, R5.reuse, R30, RZ ;  /* 0x0000001e051f723e */ /* 0x048fe200048070ff */
[----:B------:R-:W-:Y:S01]  /*5130*/  FADD.FTZ R5, R5, R28 ;  /* 0x0000001c05057221 */ /* 0x000fe20000010000 */
[----:B------:R-:W-:-:S02]  /*5140*/  IMAD.MOV.U32 R71, RZ, RZ, R119 ;  /* 0x000000ffff477224 */ /* 0x000fc400078e0077 */
[----:B------:R-:W-:Y:S01]  /*5150*/  F2FP.SATFINITE.E4M3.F32.PACK_AB_MERGE_C R213, R50, R29, R31 ;  /* 0x0000001d32d5723e */ /* 0x000fe2000480701f */
[----:B------:R-:W-:Y:S02]  /*5160*/  IMAD.MOV.U32 R65, RZ, RZ, R119 ;  /* 0x000000ffff417224 */ /* 0x000fe400078e0077 */
[----:B------:R-:W-:Y:S01]  /*5170*/  MUFU.EX2 R75, R75 ;  /* 0x0000004b004b7308 */ /* 0x000fe20000000800 */
[----:B--2---:R-:W-:-:S01]  /*5180*/  FADD.FTZ R27, R73, R76 ;  /* 0x0000004c491b7221 */ /* 0x004fc20000010000 */
[--C-:B------:R-:W-:Y:S02]  /*5190*/  IMAD.MOV.U32 R76, RZ, RZ, R119.reuse ;  /* 0x000000ffff4c7224 */ /* 0x100fe400078e0077 */
[--C-:B------:R-:W-:Y:S02]  /*51a0*/  IMAD.MOV.U32 R50, RZ, RZ, R119.reuse ;  /* 0x000000ffff327224 */ /* 0x100fe400078e0077 */
[----:B------:R-:W-:Y:S02]  /*51b0*/  IMAD.MOV.U32 R31, RZ, RZ, R119 ;  /* 0x000000ffff1f7224 */ /* 0x000fe400078e0077 */
[----:B------:R-:W1:Y:S01]  /*51c0*/  MUFU.EX2 R80, R80 ;  /* 0x0000005000507308 */ /* 0x000e620000000800 */
[----:B0-----:R-:W-:-:S01]  /*51d0*/  FADD.FTZ R28, R32, R5 ;  /* 0x00000005201c7221 */ /* 0x001fc20000010000 */
[----:B------:R-:W-:-:S06]  /*51e0*/  IMAD.MOV.U32 R29, RZ, RZ, R119 ;  /* 0x000000ffff1d7224 */ /* 0x000fcc00078e0077 */
[----:B------:R-:W0:Y:S08]  /*51f0*/  MUFU.EX2 R78, R78 ;  /* 0x0000004e004e7308 */ /* 0x000e300000000800 */
[----:B------:R-:W2:Y:S01]  /*5200*/  MUFU.EX2 R25, R64 ;  /* 0x0000004000197308 */ /* 0x000ea20000000800 */
[----:B-1----:R-:W-:-:S07]  /*5210*/  F2FP.SATFINITE.E4M3.F32.PACK_AB_MERGE_C R5, R80, R75, RZ ;  /* 0x0000004b5005723e */ /* 0x002fce00048070ff */
[----:B------:R-:W1:Y:S01]  /*5220*/  MUFU.EX2 R33, R33 ;  /* 0x0000002100217308 */ /* 0x000e620000000800 */
[----:B0-----:R-:W-:-:S01]  /*5230*/  FADD.FTZ R30, R78, R27 ;  /* 0x0000001b4e1e7221 */ /* 0x001fc20000010000 */
[----:B------:R-:W-:Y:S01]  /*5240*/  F2FP.SATFINITE.E4M3.F32.PACK_AB_MERGE_C R214, R78, R73, R5 ;  /* 0x000000494ed6723e */ /* 0x000fe20004807005 */
[--C-:B------:R-:W-:Y:S02]  /*5250*/  IMAD.MOV.U32 R78, RZ, RZ, R119.reuse ;  /* 0x000000ffff4e7224 */ /* 0x100fe400078e0077 */
[----:B------:R-:W-:Y:S01]  /*5260*/  FADD.FTZ R75, R75, R30 ;  /* 0x0000001e4b4b7221 */ /* 0x000fe20000010000 */
[----:B------:R-:W-:Y:S02]  /*5270*/  IMAD.MOV.U32 R73, RZ, RZ, R119 ;  /* 0x000000ffff497224 */ /* 0x000fe400078e0077 */
[----:B------:R-:W0:Y:S01]  /*5280*/  MUFU.EX2 R36, R36 ;  /* 0x0000002400247308 */ /* 0x000e220000000800 */
[----:B--2---:R-:W-:-:S01]  /*5290*/  FADD.FTZ R28, R25, R28 ;  /* 0x0000001c191c7221 */ /* 0x004fc20000010000 */
[----:B------:R-:W-:Y:S01]  /*52a0*/  FADD.FTZ R80, R80, R75 ;  /* 0x0000004b50507221 */ /* 0x000fe20000010000 */
[----:B------:R-:W-:-:S02]  /*52b0*/  IMAD.MOV.U32 R75, RZ, RZ, R119 ;  /* 0x000000ffff4b7224 */ /* 0x000fc400078e0077 */
[--C-:B------:R-:W-:Y:S02]  /*52c0*/  IMAD.MOV.U32 R64, RZ, RZ, R119.reuse ;  /* 0x000000ffff407224 */ /* 0x100fe400078e0077 */
[----:B------:R-:W-:Y:S01]  /*52d0*/  IMAD.MOV.U32 R30, RZ, RZ, R119 ;  /* 0x000000ffff1e7224 */ /* 0x000fe200078e0077 */
[----:B------:R-:W-:Y:S01]  /*52e0*/  MUFU.EX2 R83, R83 ;  /* 0x0000005300537308 */ /* 0x000fe20000000800 */
[----:B-1----:R-:W-:-:S01]  /*52f0*/  FADD.FTZ R5, R33, R28 ;  /* 0x0000001c21057221 */ /* 0x002fc20000010000 */
[--C-:B------:R-:W-:Y:S02]  /*5300*/  IMAD.MOV.U32 R28, RZ, RZ, R119.reuse ;  /* 0x000000ffff1c7224 */ /* 0x100fe400078e0077 */
[----:B------:R-:W-:-:S04]  /*5310*/  IMAD.MOV.U32 R27, RZ, RZ, R119 ;  /* 0x000000ffff1b7224 */ /* 0x000fc800078e0077 */
[----:B------:R-:W1:Y:S01]  /*5320*/  MUFU.EX2 R84, R84 ;  /* 0x0000005400547308 */ /* 0x000e620000000800 */
[C---:B0-----:R-:W-:Y:S01]  /*5330*/  F2FP.SATFINITE.E4M3.F32.PACK_AB_MERGE_C R33, R36.reuse, R33, RZ ;  /* 0x000000212421723e */ /* 0x041fe200048070ff */
[----:B------:R-:W-:-:S03]  /*5340*/  FADD.FTZ R36, R36, R5 ;  /* 0x0000000524247221 */ /* 0x000fc60000010000 */
[----:B------:R-:W-:Y:S01]  /*5350*/  F2FP.SATFINITE.E4M3.F32.PACK_AB_MERGE_C R215, R25, R32, R33 ;  /* 0x0000002019d7723e */ /* 0x000fe20004807021 */
[--C-:B------:R-:W-:Y:S02]  /*5360*/  IMAD.MOV.U32 R33, RZ, RZ, R119.reuse ;  /* 0x000000ffff217224 */ /* 0x100fe400078e0077 */
[----:B------:R-:W0:Y:S01]  /*5370*/  MUFU.EX2 R77, R77 ;  /* 0x0000004d004d7308 */ /* 0x000e220000000800 */
[--C-:B------:R-:W-:Y:S02]  /*5380*/  IMAD.MOV.U32 R32, RZ, RZ, R119.reuse ;  /* 0x000000ffff207224 */ /* 0x100fe400078e0077 */
[----:B------:R-:W-:-:S05]  /*5390*/  IMAD.MOV.U32 R25, RZ, RZ, R119 ;  /* 0x000000ffff197224 */ /* 0x000fca00078e0077 */
[----:B------:R-:W2:Y:S01]  /*53a0*/  MUFU.EX2 R37, R37 ;  /* 0x0000002500257308 */ /* 0x000ea20000000800 */
[----:B-1----:R-:W-:-:S07]  /*53b0*/  F2FP.SATFINITE.E4M3.F32.PACK_AB_MERGE_C R6, R84, R83, RZ ;  /* 0x000000535406723e */ /* 0x002fce00048070ff */
[----:B------:R-:W1:Y:S01]  /*53c0*/  MUFU.EX2 R82, R82 ;  /* 0x0000005200527308 */ /* 0x000e620000000800 */
[----:B0-----:R-:W-:-:S01]  /*53d0*/  FADD.FTZ R5, R77, R80 ;  /* 0x000000504d057221 */ /* 0x001fc20000010000 */
[----:B------:R-:W-:-:S06]  /*53e0*/  IMAD.MOV.U32 R80, RZ, RZ, R119 ;  /* 0x000000ffff507224 */ /* 0x000fcc00078e0077 */
[----:B------:R0:W3:Y:S01]  /*53f0*/  MUFU.EX2 R24, R79 ;  /* 0x0000004f00187308 */ /* 0x0000e20000000800 */
[----:B--2---:R-:W-:-:S01]  /*5400*/  FADD.FTZ R7, R37, R36 ;  /* 0x0000002425077221 */ /* 0x004fc20000010000 */
[----:B------:R-:W-:-:S06]  /*5410*/  IMAD.MOV.U32 R36, RZ, RZ, R119 ;  /* 0x000000ffff247224 */ /* 0x000fcc00078e0077 */
[----:B------:R-:W2:Y:S01]  /*5420*/  MUFU.EX2 R81, R81 ;  /* 0x0000005100517308 */ /* 0x000ea20000000800 */
[C---:B-1----:R-:W-:Y:S01]  /*5430*/  F2FP.SATFINITE.E4M3.F32.PACK_AB_MERGE_C R216, R82.reuse, R77, R6 ;  /* 0x0000004d52d8723e */ /* 0x042fe20004807006 */
[----:B------:R-:W-:Y:S01]  /*5440*/  FADD.FTZ R82, R82, R5 ;  /* 0x0000000552527221 */ /* 0x000fe20000010000 */
[--C-:B0-----:R-:W-:Y:S02]  /*5450*/  IMAD.MOV.U32 R79, RZ, RZ, R119.reuse ;  /* 0x000000ffff4f7224 */ /* 0x101fe400078e0077 */
[----:B------:R-:W-:Y:S02]  /*5460*/  IMAD.MOV.U32 R77, RZ, RZ, R119 ;  /* 0x000000ffff4d7224 */ /* 0x000fe400078e0077 */
        /* <DEDUP_REMOVED lines=25> */
[----:B------:R-:W-:Y:S01]  /*5600*/  MUFU.EX2 R93, R93 ;  /* 0x0000005d005d7308 */ /* 0x000fe20000000800 */
[C---:B0-----:R-:W-:Y:S01]  /*5610*/  F2FP.SATFINITE.E4M3.F32.PACK_AB_MERGE_C R218, R86.reuse, R85, R6 ;  /* 0x0000005556da723e */ /* 0x041fe20004807006 */
[----:B------:R-:W-:Y:S01]  /*5620*/  FADD.FTZ R5, R86, R5 ;  /* 0x0000000556057221 */ /* 0x000fe20000010000 */
[--C-:B------:R-:W-:Y:S02]  /*5630*/  IMAD.MOV.U32 R86, RZ, RZ, R119.reuse ;  /* 0x000000ffff567224 */ /* 0x100fe400078e0077 */
[----:B------:R-:W-:Y:S02]  /*5640*/  IMAD.MOV.U32 R85, RZ, RZ, R119 ;  /* 0x000000ffff557224 */ /* 0x000fe400078e0077 */
[----:B------:R-:W-:-:S01]  /*5650*/  FADD.FTZ R56, R56, R5 ;  /* 0x0000000538387221 */ /* 0x000fc20000010000 */
[----:B------:R-:W0:Y:S01]  /*5660*/  MUFU.EX2 R88, R88 ;  /* 0x0000005800587308 */ /* 0x000e220000000800 */
[----:B-1----:R-:W-:-:S01]  /*5670*/  FADD.FTZ R6, R94, R7 ;  /* 0x000000075e067221 */ /* 0x002fc20000010000 */
[----:B0-----:R-:W-:-:S03]  /*5680*/  F2FP.SATFINITE.E4M3.F32.PACK_AB_MERGE_C R7, R88, R93, RZ ;  /* 0x0000005d5807723e */ /* 0x001fc600048070ff */
[----:B------:R-:W-:Y:S01]  /*5690*/  FADD.FTZ R93, R93, R6 ;  /* 0x000000065d5d7221 */ /* 0x000fe20000010000 */
[----:B------:R-:W-:-:S01]  /*56a0*/  FADD.FTZ R6, R87, R56 ;  /* 0x0000003857067221 */ /* 0x000fc20000010000 */
[----:B------:R-:W-:Y:S01]  /*56b0*/  IMAD.MOV.U32 R87, RZ, RZ, R119 ;  /* 0x000000ffff577224 */ /* 0x000fe200078e0077 */
[----:B------:R-:W-:Y:S01]  /*56c0*/  F2FP.SATFINITE.E4M3.F32.PACK_AB_MERGE_C R219, R94, R69, R7 ;  /* 0x000000455edb723e */ /* 0x000fe20004807007 */
[----:B------:R-:W-:Y:S01]  /*56d0*/  FADD.FTZ R8, R88, R93 ;  /* 0x0000005d58087221 */ /* 0x000fe20000010000 */
        /* <DEDUP_REMOVED lines=60> */
.L_x_3033:
[----:B------:R-:W-:Y:S01]  /*5aa0*/  ISETP.NE.AND P2, PT, RZ, UR41, PT ;  /* 0x00000029ff007c0c */ /* 0x000fe2000bf45270 */
[----:B------:R-:W-:-:S04]  /*5ab0*/  UISETP.NE.AND UP0, UPT, UR51, 0x1, UPT ;  /* 0x000000013300788c */ /* 0x000fc8000bf05270 */
[----:B------:R-:W-:-:S04]  /*5ac0*/  USEL UR42, URZ, 0x1, UP0 ;  /* 0x000000013f2a7887 */ /* 0x000fc80008000000 */
[----:B------:R-:W-:-:S04]  /*5ad0*/  ULOP3.LUT UR42, UR52, UR42, URZ, 0x3c, !UPT ;  /* 0x0000002a342a7292 */ /* 0x000fc8000f8e3c3f */
[----:B------:R-:W-:Y:S08]  /*5ae0*/  @P2 BRA `(.L_x_3024) ;  /* 0x0000000000442947 */ /* 0x000ff00003800000 */
[----:B------:R-:W-:Y:S05]  /*5af0*/  @!P0 BRA `(.L_x_3025) ;  /* 0x0000000000048947 */ /* 0x000fea0003800000 */
[----:B------:R-:W-:Y:S01]  /*5b00*/  BPT.TRAP 0x1 ;  /* 0x000000040000795c */ /* 0x000fe20000300000 */
.L_x_3025:
        /* <DEDUP_REMOVED lines=12> */
.L_x_3026:
[----:B-1----:R-:W-:Y:S05]  /*5bd0*/  @P1 BRA `(.L_x_3024) ;  /* 0x0000000000081947 */ /* 0x002fea0003800000 */
[----:B------:R-:W1:Y:S02]  /*5be0*/  SYNCS.PHASECHK.TRANS64.TRYWAIT P1, [UR6+0x33430], R3 ;  /* 0x03343003ff0075a7 */ /* 0x000e640008020146 */
[----:B-1----:R-:W-:Y:S05]  /*5bf0*/  @!P1 BRA `(.L_x_3027) ;  /* 0x000000cc00249947 */ /* 0x002fea0003800000 */
.L_x_3024:
[----:B01----:R-:W-:Y:S01]  /*5c00*/  VIADD R3, R22, 0x8 ;  /* 0x0000000816037836 */ /* 0x003fe20000000000 */
        /* <DEDUP_REMOVED lines=185> */
[----:B0-----:R-:W-:Y:S05]  /*67a0*/  @P2 BRA `(.L_x_3028) ;  /* 0x0000000000382947 */ /* 0x001fea0003800000 */
[----:B------:R-:W-:Y:S05]  /*67b0*/  @!P0 BRA `(.L_x_3029) ;  /* 0x0000000000048947 */ /* 0x000fea0003800000 */
[----:B------:R-:W-:Y:S01]  /*67c0*/  BPT.TRAP 0x1 ;  /* 0x000000040000795c */ /* 0x000fe20000300000 */
.L_x_3029:
        /* <DEDUP_REMOVED lines=9> */
.L_x_3030:
[----:B-1----:R-:W-:Y:S05]  /*6860*/  @P1 BRA `(.L_x_3028) ;  /* 0x0000000000081947 */ /* 0x002fea0003800000 */
[----:B------:R-:W1:Y:S02]  /*6870*/  SYNCS.PHASECHK.TRANS64.TRYWAIT P1, [UR6+0x33450], R3 ;  /* 0x03345003ff0075a7 */ /* 0x000e640008020146 */
[----:B-1----:R-:W-:Y:S05]  /*6880*/  @!P1 BRA `(.L_x_3031) ;  /* 0x000000c000189947 */ /* 0x002fea0003800000 */
.L_x_3028:
        /* <DEDUP_REMOVED lines=10> */
[----:B------:R-:W2:Y:S01]  /*6930*/  S2UR UR6, SR_CgaCtaId ;  /* 0x00000000000679c3 */ /* 0x000ea20000008800 */
[C---:B------:R-:W-:Y:S01]  /*6940*/  FMUL.FTZ R185, R0.reuse, R194 ;  /* 0x000000c200b97220 */ /* 0x040fe20000410000 */
[C---:B------:R-:W-:Y:S01]  /*6950*/  FMUL.FTZ R184, R0.reuse, R193 ;  /* 0x000000c100b87220 */ /* 0x040fe20000410000 */
[----:B------:R-:W-:Y:S01]  /*6960*/  MOV R193, 0x400 ;  /* 0x0000040000c17802 */ /* 0x000fe20000000f00 */
[----:B------:R-:W3:Y:S01]  /*6970*/  MUFU.TANH R9, R9 ;  /* 0x0000000900097308 */ /* 0x000ee20000002400 */
[----:B------:R-:W-:Y:S01]  /*6980*/  WARPGROUP.ARRIVE ;  /* 0x00000000000079c5 */ /* 0x000fe20000000000 */
[----:B------:R-:W-:Y:S01]  /*6990*/  UMOV UR7, 0xc0000010 ;  /* 0xc000001000077882 */ /* 0x000fe20000000000 */
[C---:B------:R-:W-:Y:S01]  /*69a0*/  FMUL.FTZ R186, R0.reuse, R195 ;  /* 0x000000c300ba7220 */ /* 0x040fe20000410000 */
[C---:B------:R-:W-:Y:S01]  /*69b0*/  FMUL.FTZ R187, R0.reuse, R196 ;  /* 0x000000c400bb7220 */ /* 0x040fe20000410000 */
[C---:B------:R-:W-:Y:S01]  /*69c0*/  FMUL.FTZ R189, R0.reuse, R198 ;  /* 0x000000c600bd7220 */ /* 0x040fe20000410000 */
[C---:B------:R-:W-:Y:S01]  /*69d0*/  FMUL.FTZ R188, R0.reuse, R197 ;  /* 0x000000c500bc7220 */ /* 0x040fe20000410000 */
[----:B------:R-:W-:Y:S01]  /*69e0*/  FMUL.FTZ R190, R0, R199 ;  /* 0x000000c700be7220 */ /* 0x000fe20000410000 */
[----:B------:R-:W4:Y:S01]  /*69f0*/  MUFU.TANH R12, R12 ;  /* 0x0000000c000c7308 */ /* 0x000f220000002400 */
        /* <DEDUP_REMOVED lines=15> */
[----:B------:R-:W0:Y:S01]  /*6af0*/  MUFU.TANH R13, R13 ;  /* 0x0000000d000d7308 */ /* 0x000e220000002400 */
[----:B----4-:R-:W-:Y:S01]  /*6b00*/  FMNMX.FTZ R192, R12, R7, !PT ;  /* 0x000000070cc07209 */ /* 0x010fe20007810000 */
        /* <DEDUP_REMOVED lines=48> */
[----:B--2---:R-:W-:-:S02]  /*6e10*/  IMAD.U32 R4, RZ, RZ, UR6 ;  /* 0x00000006ff047e24 */ /* 0x004fc4000f8e00ff */
[C---:B------:R-:W-:Y:S01]  /*6e20*/  FMUL.FTZ R151, R0.reuse, R151 ;  /* 0x0000009700977220 */ /* 0x040fe20000410000 */
[C---:B------:R-:W-:Y:S01]  /*6e30*/  FMUL.FTZ R121, R0.reuse, R121 ;  /* 0x0000007900797220 */ /* 0x040fe20000410000 */
[C---:B------:R-:W-:Y:S01]  /*6e40*/  FMUL.FTZ R122, R0.reuse, R122 ;  /* 0x0000007a007a7220 */ /* 0x040fe20000410000 */
[C---:B------:R-:W-:Y:S01]  /*6e50*/  FMUL.FTZ R124, R0.reuse, R124 ;  /* 0x0000007c007c7220 */ /* 0x040fe20000410000 */
[C---:B------:R-:W-:Y:S01]  /*6e60*/  FMUL.FTZ R123, R0.reuse, R123 ;  /* 0x0000007b007b7220 */ /* 0x040fe20000410000 */
[----:B------:R-:W2:Y:S01]  /*6e70*/  MUFU.TANH R186, R186 ;  /* 0x000000ba00ba7308 */ /* 0x000ea20000002400 */
        /* <DEDUP_REMOVED lines=9> */
[----:B------:R-:W-:Y:S01]  /*6f10*/  FMUL.FTZ R133, R0, R133 ;  /* 0x0000008500857220 */ /* 0x000fe20000410000 */
[----:B------:R-:W-:Y:S01]  /*6f20*/  LEA R3, R4, R193, 0x18 ;  /* 0x000000c104037211 */ /* 0x000fe200078ec0ff */
[C---:B------:R-:W-:Y:S01]  /*6f30*/  FMUL.FTZ R134, R0.reuse, R134 ;  /* 0x0000008600867220 */ /* 0x040fe20000410000 */
[----:B------:R-:W-:Y:S01]  /*6f40*/  FMUL.FTZ R135, R0, R135 ;  /* 0x0000008700877220 */ /* 0x000fe20000410000 */
[----:B------:R-:W-:Y:S01]  /*6f50*/  UMOV UR10, UR49 ;  /* 0x00000031000a7c82 */ /* 0x000fe20008000000 */
[----:B------:R-:W-:Y:S01]  /*6f60*/  R2UR UR6, R3 ;  /* 0x00000000030672ca */ /* 0x000fe200000e0000 */
[----:B------:R-:W0:Y:S01]  /*6f70*/  MUFU.TANH R189, R189 ;  /* 0x000000bd00bd7308 */ /* 0x000e220000002400 */
[----:B--2---:R-:W-:Y:S01]  /*6f80*/  FMNMX.FTZ R194, R186, R191, !PT ;  /* 0x000000bfbac27209 */ /* 0x004fe20007810000 */
[----:B------:R-:W2:Y:S06]  /*6f90*/  S2R R224, SR_TID.X ;  /* 0x0000000000e07919 */ /* 0x000eac0000002100 */
[----:B------:R-:W3:Y:S01]  /*6fa0*/  MUFU.TANH R188, R188 ;  /* 0x000000bc00bc7308 */ /* 0x000ee20000002400 */
[----:B-1----:R-:W-:-:S03]  /*6fb0*/  FMNMX.FTZ R191, R187, R192, !PT ;  /* 0x000000c0bbbf7209 */ /* 0x002fc60007810000 */
[----:B------:R-:W-:-:S04]  /*6fc0*/  UIADD3 UR6, UR6, 0x200, URZ ;  /* 0x0000020006067890 */ /* 0x000fc8000fffe03f */
[----:B------:R-:W-:Y:S01]  /*6fd0*/  USHF.R.U32.HI UR6, URZ, 0x4, UR6 ;  /* 0x000000043f067899 */ /* 0x000fe20008011606 */
[----:B------:R-:W1:Y:S01]  /*6fe0*/  MUFU.TANH R190, R190 ;  /* 0x000000be00be7308 */ /* 0x000e620000002400 */
[----:B0-----:R-:W-:Y:S02]  /*6ff0*/  FMNMX.FTZ R193, R189, R194, !PT ;  /* 0x000000c2bdc17209 */ /* 0x001fe40007810000 */
[----:B------:R-:W-:-:S04]  /*7000*/  ULOP3.LUT UR6, UR6, 0x3fff, URZ, 0xc0, !UPT ;  /* 0x00003fff06067892 */ /* 0x000fc8000f8ec03f */
[----:B------:R-:W-:Y:S01]  /*7010*/  ULOP3.LUT UR6, UR6, 0x10000, URZ, 0xfc, !UPT ;  /* 0x0001000006067892 */ /* 0x000fe2000f8efc3f */
[----:B------:R-:W0:Y:S01]  /*7020*/  MUFU.TANH R168, R168 ;  /* 0x000000a800a87308 */ /* 0x000e220000002400 */
[----:B---3--:R-:W-:Y:S02]  /*7030*/  FMNMX.FTZ R191, R188, R191, !PT ;  /* 0x000000bfbcbf7209 */ /* 0x008fe40007810000 */
[----:B------:R-:W-:-:S05]  /*7040*/  UIMAD UR11, UR51, 0x780, UR6 ;  /* 0x00000780330b78a4 */ /* 0x000fca000f8e0206 */
[----:B------:R-:W3:Y:S01]  /*7050*/  MUFU.TANH R170, R170 ;  /* 0x000000aa00aa7308 */ /* 0x000ee20000002400 */
[----:B-1----:R-:W-:Y:S01]  /*7060*/  FMNMX.FTZ R193, R190, R193, !PT ;  /* 0x000000c1bec17209 */ /* 0x002fe20007810000 */
[----:B------:R-:W-:Y:S01]  /*7070*/  UMOV UR6, UR11 ;  /* 0x0000000b00067c82 */ /* 0x000fe20008000000 */
[----:B--2---:R-:W-:Y:S01]  /*7080*/  LOP3.LUT P1, RZ, R224, 0x7f, RZ, 0xc0, !PT ;  /* 0x0000007fe0ff7812 */ /* 0x004fe2000782c0ff */
[----:B------:R-:W-:Y:S01]  /*7090*/  QGMMA.64x192x32.F32.E4M3.E4M3 R24, R200, gdesc[UR4], R24, gsb0 ;  /* 0x02e00004c8187df3 */ /* 0x000fe20008000818 */
[----:B------:R-:W-:Y:S01]  /*70a0*/  UIADD3 UR6, UR11, 0x180, URZ ;  /* 0x000001800b067890 */ /* 0x000fe2000fffe03f */
[----:B------:R-:W-:Y:S02]  /*70b0*/  UMOV UR7, 0xc0000010 ;  /* 0xc000001000077882 */ /* 0x000fe40000000000 */
        /* <DEDUP_REMOVED lines=33> */
[----:B--2---:R-:W-:Y:S01]  /*72d0*/  FMNMX.FTZ R192, R152, R191, !PT ;  /* 0x000000bf98c07209 */ /* 0x004fe20007810000 */
[----:B------:R-:W-:-:S06]  /*72e0*/  FMUL.FTZ R191, R0, R126 ;  /* 0x0000007e00bf7220 */ /* 0x000fcc0000410000 */
        /* <DEDUP_REMOVED lines=18> */
[----:B------:R-:W-:Y:S02]  /*7410*/  WARPGROUP.DEPBAR.LE gsb0, 0x0 ;  /* 0x00008000000079c5 */ /* 0x000fe40000010000 */
[----:B------:R-:W-:Y:S01]  /*7420*/  WARPGROUP.ARRIVE ;  /* 0x00000000000079c5 */ /* 0x000fe20000000000 */
[----:B------:R-:W-:-:S03]  /*7430*/  IMAD.U32 R200, RZ, RZ, UR50 ;  /* 0x00000032ffc87e24 */ /* 0x000fc6000f8e00ff */
[----:B------:R-:W2:Y:S01]  /*7440*/  MUFU.TANH R163, R163 ;  /* 0x000000a300a37308 */ /* 0x000ea20000002400 */
[----:B-1----:R-:W-:Y:S01]  /*7450*/  FMNMX.FTZ R192, R162, R195, !PT ;  /* 0x000000c3a2c07209 */ /* 0x002fe20007810000 */
[----:B------:R-:W-:Y:S01]  /*7460*/  QGMMA.64x192x32.F32.E4M3.E4M3 R24, R204, gdesc[UR4], R24, gsb0 ;  /* 0x02e00004cc187df3 */ /* 0x000fe20008000818 */
[----:B------:R-:W-:Y:S01]  /*7470*/  UIADD3 UR6, UR11, 0x300, URZ ;  /* 0x000003000b067890 */ /* 0x000fe2000fffe03f */
[----:B------:R-:W-:-:S04]  /*7480*/  UMOV UR7, 0xc0000010 ;  /* 0xc000001000077882 */ /* 0x000fc80000000000 */
        /* <DEDUP_REMOVED lines=50> */
[----:B0-----:R-:W-:Y:S01]  /*77b0*/  FMNMX.FTZ R126, R124, R193, !PT ;  /* 0x000000c17c7e7209 */ /* 0x001fe20007810000 */
[----:B------:R-:W-:Y:S02]  /*77c0*/  WARPGROUP.DEPBAR.LE gsb0, 0x0 ;  /* 0x00008000000079c5 */ /* 0x000fe40000010000 */
[----:B------:R-:W-:-:S04]  /*77d0*/  WARPGROUP.ARRIVE ;  /* 0x00000000000079c5 */ /* 0x000fc80000000000 */
[----:B------:R-:W0:Y:S01]  /*77e0*/  MUFU.TANH R191, R191 ;  /* 0x000000bf00bf7308 */ /* 0x000e220000002400 */
[----:B--2---:R-:W-:Y:S01]  /*77f0*/  FMNMX.FTZ R132, R123, R132, !PT ;  /* 0x000000847b847209 */ /* 0x004fe20007810000 */
[----:B------:R-:W-:Y:S01]  /*7800*/  QGMMA.64x192x32.F32.E4M3.E4M3 R24, R208, gdesc[UR4], R24, gsb0 ;  /* 0x02e00004d0187df3 */ /* 0x000fe20008000818 */
[----:B------:R-:W-:Y:S01]  /*7810*/  UIADD3 UR6, UR11, 0x480, URZ ;  /* 0x000004800b067890 */ /* 0x000fe2000fffe03f */
[----:B-1----:R-:W-:Y:S01]  /*7820*/  FMNMX.FTZ R193, R125, R126, !PT ;  /* 0x0000007e7dc17209 */ /* 0x002fe20007810000 */
[----:B------:R-:W-:-:S03]  /*7830*/  UMOV UR7, 0xc0000010 ;  /* 0xc000001000077882 */ /* 0x000fc60000000000 */
[----:B------:R-:W1:Y:S08]  /*7840*/  MUFU.TANH R128, R128 ;  /* 0x0000008000807308 */ /* 0x000e700000002400 */
        /* <DEDUP_REMOVED lines=15> */
[----:B-1----:R-:W-:-:S05]  /*7940*/  FMNMX.FTZ R193, R133, R126, !PT ;  /* 0x0000007e85c17209 */ /* 0x002fca0007810000 */
[----:B------:R-:W1:Y:S01]  /*7950*/  SHFL.BFLY PT, R126, R193, 0x2, 0x1f ;  /* 0x0c401f00c17e7f89 */ /* 0x000e6200000e0000 */
[----:B--2---:R-:W-:-:S04]  /*7960*/  FMNMX.FTZ R132, R134, R195, !PT ;  /* 0x000000c386847209 */ /* 0x004fc80007810000 */
[----:B0-----:R-:W-:-:S05]  /*7970*/  FMNMX.FTZ R194, R135, R132, !PT ;  /* 0x0000008487c27209 */ /* 0x001fca0007810000 */
[----:B------:R-:W0:Y:S01]  /*7980*/  SHFL.BFLY PT, R197, R194, 0x2, 0x1f ;  /* 0x0c401f00c2c57f89 */ /* 0x000e2200000e0000 */
[----:B-1----:R-:W-:Y:S01]  /*7990*/  FMNMX.FTZ R195, R193, R126, !PT ;  /* 0x0000007ec1c37209 */ /* 0x002fe20007810000 */
[----:B------:R-:W-:-:S04]  /*79a0*/  IMAD.U32 R193, RZ, RZ, UR10 ;  /* 0x0000000affc17e24 */ /* 0x000fc8000f8e00ff */
[----:B------:R-:W1:Y:S01]  /*79b0*/  SHFL.BFLY PT, R126, R195, 0x1, 0x1f ;  /* 0x0c201f00c37e7f89 */ /* 0x000e6200000e0000 */
[----:B0-----:R-:W-:-:S05]  /*79c0*/  FMNMX.FTZ R197, R194, R197, !PT ;  /* 0x000000c5c2c57209 */ /* 0x001fca0007810000 */
[----:B------:R-:W0:Y:S01]  /*79d0*/  SHFL.BFLY PT, R132, R197, 0x1, 0x1f ;  /* 0x0c201f00c5847f89 */ /* 0x000e2200000e0000 */
[----:B-1----:R-:W-:Y:S01]  /*79e0*/  FMNMX.FTZ R126, R195, R126, !PT ;  /* 0x0000007ec37e7209 */ /* 0x002fe20007810000 */
        /* <DEDUP_REMOVED lines=10> */
[----:B0-----:R-:W-:Y:S01]  /*7a90*/  FMNMX.FTZ R132, R197, R132, !PT ;  /* 0x00000084c5847209 */ /* 0x001fe20007810000 */
[----:B------:R-:W-:Y:S01]  /*7aa0*/  MUFU.EX2 R10, R10 ;  /* 0x0000000a000a7308 */ /* 0x000fe20000000800 */
[----:B------:R-:W-:-:S01]  /*7ab0*/  FFMA.FTZ R187, R187, UR10, -R193 ;  /* 0x0000000abbbb7c23 */ /* 0x000fc200080108c1 */
[--C-:B------:R-:W-:Y:S01]  /*7ac0*/  FFMA.FTZ R188, R188, UR10, -R193.reuse ;  /* 0x0000000abcbc7c23 */ /* 0x100fe200080108c1 */
[----:B------:R-:W-:-:S01]  /*7ad0*/  FFMA.FTZ R168, R168, UR10, -R193 ;  /* 0x0000000aa8a87c23 */ /* 0x000fc200080108c1 */
[----:B------:R-:W-:Y:S01]  /*7ae0*/  FADD.FTZ R5, -R132, R7 ;  /* 0x0000000784057221 */ /* 0x000fe20000010100 */
[----:B------:R-:W-:-:S01]  /*7af0*/  FFMA.FTZ R169, R169, UR10, -R193 ;  /* 0x0000000aa9a97c23 */ /* 0x000fc200080108c1 */
[--C-:B------:R-:W-:Y:S01]  /*7b00*/  FFMA.FTZ R172, R172, UR10, -R193.reuse ;  /* 0x0000000aacac7c23 */ /* 0x100fe200080108c1 */
[----:B------:R-:W-:-:S01]  /*7b10*/  FFMA.FTZ R173, R173, UR10, -R193 ;  /* 0x0000000aadad7c23 */ /* 0x000fc200080108c1 */
[----:B------:R0:W1:Y:S01]  /*7b20*/  MUFU.EX2 R7, R194 ;  /* 0x000000c200077308 */ /* 0x0000620000000800 */
[----:B------:R-:W-:Y:S01]  /*7b30*/  FMUL.FTZ R5, R5, UR10 ;  /* 0x0000000a05057c20 */ /* 0x000fe20008410000 */
[--C-:B------:R-:W-:Y:S01]  /*7b40*/  FFMA.FTZ R176, R176, UR10, -R193.reuse ;  /* 0x0000000ab0b07c23 */ /* 0x100fe200080108c1 */
[----:B------:R-:W-:-:S01]  /*7b50*/  FFMA.FTZ R177, R177, UR10, -R193 ;  /* 0x0000000ab1b17c23 */ /* 0x000fc200080108c1 */
[--C-:B------:R-:W-:Y:S01]  /*7b60*/  FFMA.FTZ R180, R180, UR10, -R193.reuse ;  /* 0x0000000ab4b47c23 */ /* 0x100fe200080108c1 */
[----:B------:R-:W-:-:S01]  /*7b70*/  FFMA.FTZ R181, R181, UR10, -R193 ;  /* 0x0000000ab5b57c23 */ /* 0x000fc200080108c1 */
[--C-:B------:R-:W-:Y:S01]  /*7b80*/  FFMA.FTZ R152, R152, UR10, -R193.reuse ;  /* 0x0000000a98987c23 */ /* 0x100fe200080108c1 */
[----:B------:R-:W-:-:S01]  /*7b90*/  FFMA.FTZ R153, R153, UR10, -R193 ;  /* 0x0000000a99997c23 */ /* 0x000fc200080108c1 */
[----:B------:R-:W-:Y:S01]  /*7ba0*/  MUFU.EX2 R5, R5 ;  /* 0x0000000500057308 */ /* 0x000fe20000000800 */
[----:B0-----:R-:W-:-:S01]  /*7bb0*/  FFMA.FTZ R194, R132, R195, -8 ;  /* 0xc100000084c27423 */ /* 0x001fc200000100c3 */
[--C-:B------:R-:W-:Y:S01]  /*7bc0*/  FFMA.FTZ R156, R156, UR10, -R193.reuse ;  /* 0x0000000a9c9c7c23 */ /* 0x100fe200080108c1 */
[----:B------:R-:W-:-:S01]  /*7bd0*/  FFMA.FTZ R157, R157, UR10, -R193 ;  /* 0x0000000a9d9d7c23 */ /* 0x000fc200080108c1 */
[----:B------:R-:W-:Y:S01]  /*7be0*/  FFMA.FTZ R160, R160, UR10, -R193 ;  /* 0x0000000aa0a07c23 */ /* 0x000fe200080108c1 */
[----:B------:R-:W-:-:S01]  /*7bf0*/  FFMA.FTZ R12, R12, UR10, -R194 ;  /* 0x0000000a0c0c7c23 */ /* 0x000fc200080108c2 */
[--C-:B------:R-:W-:Y:S01]  /*7c00*/  FFMA.FTZ R11, R11, UR10, -R194.reuse ;  /* 0x0000000a0b0b7c23 */ /* 0x100fe200080108c2 */
[----:B------:R-:W-:-:S01]  /*7c10*/  FFMA.FTZ R15, R15, UR10, -R194 ;  /* 0x0000000a0f0f7c23 */ /* 0x000fc200080108c2 */
[----:B------:R-:W0:Y:S01]  /*7c20*/  MUFU.EX2 R9, R9 ;  /* 0x0000000900097308 */ /* 0x000e220000000800 */
[----:B------:R-:W-:-:S01]  /*7c30*/  FFMA.FTZ R20, R20, UR10, -R194 ;  /* 0x0000000a14147c23 */ /* 0x000fc200080108c2 */
[--C-:B------:R-:W-:Y:S01]  /*7c40*/  FFMA.FTZ R185, R185, UR10, -R194.reuse ;  /* 0x0000000ab9b97c23 */ /* 0x100fe200080108c2 */
[----:B------:R-:W-:-:S01]  /*7c50*/  FFMA.FTZ R186, R186, UR10, -R194 ;  /* 0x0000000ababa7c23 */ /* 0x000fc200080108c2 */
[----:B-1----:R-:W-:Y:S01]  /*7c60*/  FFMA.FTZ R6, R7, R6, R10 ;  /* 0x0000000607067223 */ /* 0x002fe2000001000a */
[----:B------:R-:W-:-:S01]  /*7c70*/  FFMA.FTZ R189, R189, UR10, -R194 ;  /* 0x0000000abdbd7c23 */ /* 0x000fc200080108c2 */
[----:B------:R-:W-:Y:S01]  /*7c80*/  FFMA.FTZ R190, R190, UR10, -R194 ;  /* 0x0000000abebe7c23 */ /* 0x000fe200080108c2 */
        /* <DEDUP_REMOVED lines=10> */
[----:B0-----:R-:W-:-:S01]  /*7d30*/  FADD.FTZ R6, R9, R6 ;  /* 0x0000000609067221 */ /* 0x001fc20000010000 */
[--C-:B------:R-:W-:Y:S01]  /*7d40*/  FFMA.FTZ R145, R145, UR10, -R193.reuse ;  /* 0x0000000a91917c23 */ /* 0x100fe200080108c1 */
[----:B------:R-:W-:-:S01]  /*7d50*/  FFMA.FTZ R148, R148, UR10, -R193 ;  /* 0x0000000a94947c23 */ /* 0x000fc200080108c1 */
[--C-:B------:R-:W-:Y:S01]  /*7d60*/  FFMA.FTZ R149, R149, UR10, -R193.reuse ;  /* 0x0000000a95957c23 */ /* 0x100fe200080108c1 */
[----:B------:R-:W-:-:S01]  /*7d70*/  FFMA.FTZ R120, R120, UR10, -R193 ;  /* 0x0000000a78787c23 */ /* 0x000fc200080108c1 */
[--C-:B------:R-:W-:Y:S01]  /*7d80*/  FFMA.FTZ R121, R121, UR10, -R193.reuse ;  /* 0x0000000a79797c23 */ /* 0x100fe200080108c1 */
[----:B------:R-:W-:-:S01]  /*7d90*/  FFMA.FTZ R124, R124, UR10, -R193 ;  /* 0x0000000a7c7c7c23 */ /* 0x000fc200080108c1 */
[----:B------:R-:W0:Y:S01]  /*7da0*/  MUFU.EX2 R13, R13 ;  /* 0x0000000d000d7308 */ /* 0x000e220000000800 */
[----:B-1----:R-:W-:-:S01]  /*7db0*/  FFMA.FTZ R8, R5, R8, R12 ;  /* 0x0000000805087223 */ /* 0x002fc2000001000c */
[--C-:B------:R-:W-:Y:S01]  /*7dc0*/  FFMA.FTZ R125, R125, UR10, -R193.reuse ;  /* 0x0000000a7d7d7c23 */ /* 0x100fe200080108c1 */
[----:B------:R-:W-:-:S01]  /*7dd0*/  FFMA.FTZ R128, R128, UR10, -R193 ;  /* 0x0000000a80807c23 */ /* 0x000fc200080108c1 */
[--C-:B------:R-:W-:Y:S01]  /*7de0*/  FFMA.FTZ R129, R129, UR10, -R193.reuse ;  /* 0x0000000a81817c23 */ /* 0x100fe200080108c1 */
[----:B------:R-:W-:-:S01]  /*7df0*/  FFMA.FTZ R192, R192, UR10, -R193 ;  /* 0x0000000ac0c07c23 */ /* 0x000fc200080108c1 */
[----:B------:R-:W-:Y:S01]  /*7e00*/  FFMA.FTZ R133, R133, UR10, -R193 ;  /* 0x0000000a85857c23 */ /* 0x000fe200080108c1 */
[----:B------:R-:W-:-:S01]  /*7e10*/  FFMA.FTZ R170, R170, UR10, -R194 ;  /* 0x0000000aaaaa7c23 */ /* 0x000fc200080108c2 */
[----:B------:R-:W1:Y:S01]  /*7e20*/  MUFU.EX2 R15, R15 ;  /* 0x0000000f000f7308 */ /* 0x000e620000000800 */
[----:B--2---:R-:W-:-:S01]  /*7e30*/  FADD.FTZ R8, R11, R8 ;  /* 0x000000080b087221 */ /* 0x004fc20000010000 */
[--C-:B------:R-:W-:Y:S01]  /*7e40*/  FFMA.FTZ R171, R171, UR10, -R194.reuse ;  /* 0x0000000aabab7c23 */ /* 0x100fe200080108c2 */
[----:B------:R-:W-:-:S01]  /*7e50*/  FFMA.FTZ R174, R174, UR10, -R194 ;  /* 0x0000000aaeae7c23 */ /* 0x000fc200080108c2 */
[--C-:B------:R-:W-:Y:S01]  /*7e60*/  FFMA.FTZ R175, R175, UR10, -R194.reuse ;  /* 0x0000000aafaf7c23 */ /* 0x100fe200080108c2 */
[----:B------:R-:W-:-:S01]  /*7e70*/  FFMA.FTZ R178, R178, UR10, -R194 ;  /* 0x0000000ab2b27c23 */ /* 0x000fc200080108c2 */
[----:B------:R-:W-:-:S02]  /*7e80*/  WARPGROUP.DEPBAR.LE gsb0, 0x0 ;  /* 0x00008000000079c5 */ /* 0x000fc40000010000 */
[----:B------:R-:W-:Y:S01]  /*7e90*/  WARPGROUP.ARRIVE ;  /* 0x00000000000079c5 */ /* 0x000fe20000000000 */
[----:B------:R-:W2:Y:S01]  /*7ea0*/  MUFU.EX2 R14, R14 ;  /* 0x0000000e000e7308 */ /* 0x000ea20000000800 */
[----:B0-----:R-:W-:-:S01]  /*7eb0*/  FADD.FTZ R193, R13, R6 ;  /* 0x000000060dc17221 */ /* 0x001fc20000010000 */
[--C-:B------:R-:W-:Y:S01]  /*7ec0*/  FFMA.FTZ R179, R179, UR10, -R194.reuse ;  /* 0x0000000ab3b37c23 */ /* 0x100fe200080108c2 */
[----:B------:R-:W-:-:S01]  /*7ed0*/  FFMA.FTZ R182, R182, UR10, -R194 ;  /* 0x0000000ab6b67c23 */ /* 0x000fc200080108c2 */
[--C-:B------:R-:W-:Y:S01]  /*7ee0*/  FFMA.FTZ R183, R183, UR10, -R194.reuse ;  /* 0x0000000ab7b77c23 */ /* 0x100fe200080108c2 */
[----:B------:R-:W-:Y:S01]  /*7ef0*/  QGMMA.64x192x32.F32.E4M3.E4M3 R24, R212, gdesc[UR4], R24, gsb0 ;  /* 0x02e00004d4187df3 */ /* 0x000fe20008000818 */
[----:B------:R-:W-:Y:S01]  /*7f00*/  UIADD3 UR6, UR11, 0x600, URZ ;  /* 0x000006000b067890 */ /* 0x000fe2000fffe03f */
[----:B------:R-:W-:Y:S01]  /*7f10*/  FFMA.FTZ R154, R154, UR10, -R194 ;  /* 0x0000000a9a9a7c23 */ /* 0x000fe200080108c2 */
[----:B------:R-:W0:Y:S01]  /*7f20*/  MUFU.EX2 R20, R20 ;  /* 0x0000001400147308 */ /* 0x000e220000000800 */
[----:B------:R-:W-:Y:S01]  /*7f30*/  UMOV UR7, 0xc0000010 ;  /* 0xc000001000077882 */ /* 0x000fe20000000000 */
[----:B-1----:R-:W-:Y:S01]  /*7f40*/  FADD.FTZ R195, R15, R8 ;  /* 0x000000080fc37221 */ /* 0x002fe20000010000 */
        /* <DEDUP_REMOVED lines=27> */
[----:B------:R-:W-:-:S02]  /*8100*/  FFMA.FTZ R135, R135, UR10, -R194 ;  /* 0x0000000a87877c23 */ /* 0x000fc400080108c2 */
        /* <DEDUP_REMOVED lines=48> */
[----:B------:R-:W-:Y:S06]  /*8410*/  QGMMA.64x192x32.F32.E4M3.E4M3 R24, R216, gdesc[UR4], R24, gsb0 ;  /* 0x02e00004d8187df3 */ /* 0x000fec0008000818 */
        /* <DEDUP_REMOVED lines=53> */
[----:B------:R-:W-:-:S06]  /*8770*/  WARPGROUP.DEPBAR.LE gsb0, 0x0 ;  /* 0x00008000000079c5 */ /* 0x000fcc0000010000 */
        /* <DEDUP_REMOVED lines=8> */
[----:B0-----:R-:W-:-:S01]  /*8800*/  FADD.FTZ R198, R150, R195 ;  /* 0x000000c396c67221 */ /* 0x001fc20000010000 */
[----:B------:R-:W-:Y:S01]  /*8810*/  @!P1 IMAD R195, R200, 0x8, R3 ;  /* 0x00000008c8c39824 */ /* 0x000fe200078e0203 */
[----:B------:R0:W-:Y:S06]  /*8820*/  BAR.ARV R6, 0x100 ;  /* 0x000400060000751d */ /* 0x0001ec0000002000 */
[----:B------:R-:W3:Y:S01]  /*8830*/  MUFU.EX2 R120, R120 ;  /* 0x0000007800787308 */ /* 0x000ee20000000800 */
[----:B-1----:R-:W-:-:S01]  /*8840*/  FADD.FTZ R131, R149, R8 ;  /* 0x0000000895837221 */ /* 0x002fc20000010000 */
[----:B0-----:R-:W-:-:S05]  /*8850*/  @!P1 VIADD R6, R195, 0x33440 ;  /* 0x00033440c3069836 */ /* 0x001fca0000000000 */
[----:B------:R-:W-:Y:S01]  /*8860*/  @!P1 PRMT R6, RZ, 0x654, R6 ;  /* 0x00000654ff069816 */ /* 0x000fe20000000006 */
[----:B------:R-:W0:Y:S01]  /*8870*/  MUFU.EX2 R122, R122 ;  /* 0x0000007a007a7308 */ /* 0x000e220000000800 */
[----:B--2---:R-:W-:-:S02]  /*8880*/  FADD.FTZ R193, R151, R198 ;  /* 0x000000c697c17221 */ /* 0x004fc40000010000 */
[----:B------:R1:W-:Y:S05]  /*8890*/  @!P1 SYNCS.ARRIVE.TRANS64.RED.A1T0 RZ, [R6+URZ], RZ ;  /* 0x000000ff06ff99a7 */ /* 0x0003ea000810043f */
        /* <DEDUP_REMOVED lines=10> */
[----:B------:R-:W1:Y:S01]  /*8940*/  MUFU.EX2 R196, R196 ;  /* 0x000000c400c47308 */ /* 0x000e620000000800 */
[----:B--2---:R-:W-:-:S07]  /*8950*/  FADD.FTZ R131, R191, R198 ;  /* 0x000000c6bf837221 */ /* 0x004fce0000010000 */
[----:B------:R-:W0:Y:S01]  /*8960*/  MUFU.EX2 R128, R128 ;  /* 0x0000008000807308 */ /* 0x000e220000000800 */
[----:B---3--:R-:W-:-:S07]  /*8970*/  FADD.FTZ R193, R125, R8 ;  /* 0x000000087dc17221 */ /* 0x008fce0000010000 */
        /* <DEDUP_REMOVED lines=14> */
[----:B0-----:R-:W-:-:S03]  /*8a60*/  FADD.FTZ R6, R133, R6 ;  /* 0x0000000685067221 */ /* 0x001fc60000010000 */
[----:B--2---:R-:W-:Y:S01]  /*8a70*/  FADD.FTZ R8, R135, R131 ;  /* 0x0000008387087221 */ /* 0x004fe20000010000 */
[----:B------:R-:W-:Y:S06]  /*8a80*/  @!P0 BRA `(.L_x_3032) ;  /* 0x0000000000048947 */ /* 0x000fec0003800000 */
[----:B------:R-:W-:Y:S01]  /*8a90*/  BPT.TRAP 0x1 ;  /* 0x000000040000795c */ /* 0x000fe20000300000 */
.L_x_3032:
        /* <DEDUP_REMOVED lines=147> */
[----:B------:R-:W-:Y:S01]  /*93d0*/  F2FP.SATFINITE.E4M3.F32.PACK_AB_MERGE_C R219, R130, R127, R14 ;  /* 0x0000007f82db723e */ /* 0x000fe2000480700e */
[----:B0-----:R-:W-:Y:S06]  /*93e0*/  @P1 BRA `(.L_x_3033) ;  /* 0xffffffc400ac1947 */ /* 0x001fec000383ffff */
.L_x_3023:
[----:B------:R-:W-:Y:S06]  /*93f0*/  BAR.ARV 0x8, 0x120 ;  /* 0x0204800000007b1d */ /* 0x000fec0000002000 */
[----:B------:R-:W-:Y:S05]  /*9400*/  @!P0 BRA `(.L_x_3034) ;  /* 0x0000000000048947 */ /* 0x000fea0003800000 */
[----:B------:R-:W-:Y:S01]  /*9410*/  BPT.TRAP 0x1 ;  /* 0x000000040000795c */ /* 0x000fe20000300000 */
.L_x_3034:
[----:B------:R-:W-:Y:S02]  /*9420*/  IMAD.U32 R0, RZ, RZ, UR50 ;  /* 0x00000032ff007e24 */ /* 0x000fe4000f8e00ff */
[----:B------:R-:W-:Y:S02]  /*9430*/  IMAD.U32 R5, RZ, RZ, UR42 ;  /* 0x0000002aff057e24 */ /* 0x000fe4000f8e00ff */
[----:B------:R-:W-:-:S03]  /*9440*/  IMAD R21, R0, 0x8, R3 ;  /* 0x0000000800157824 */ /* 0x000fc600078e0203 */
[----:B------:R-:W-:-:S04]  /*9450*/  SHF.L.U32 R0, R5, 0x1f, RZ ;  /* 0x0000001f05007819 */ /* 0x000fc800000006ff */
[----:B------:R0:W1:Y:S01]  /*9460*/  SYNCS.PHASECHK.TRANS64.TRYWAIT P1, [R21+URZ+0x33450], R0 ;  /* 0x03345000150075a7 */ /* 0x000062000802017f */
[----:B------:R-:W-:Y:S05]  /*9470*/  @!P0 BRA `(.L_x_3035) ;  /* 0x0000000000048947 */ /* 0x000fea0003800000 */
[----:B------:R-:W-:Y:S01]  /*9480*/  BPT.TRAP 0x1 ;  /* 0x000000040000795c */ /* 0x000fe20000300000 */
.L_x_3035:
        /* <DEDUP_REMOVED lines=8> */
.L_x_3036:
[----:B------:R-:W-:Y:S01]  /*9510*/  IMAD R10, R10, 0x780, R3 ;  /* 0x000007800a0a7824 */ /* 0x000fe200078e0203 */
[----:B------:R-:W-:Y:S05]  /*9520*/  WARPSYNC.ALL ;  /* 0x0000000000007948 */ /* 0x000fea0003800000 */
[----:B------:R-:W-:Y:S01]  /*9530*/  IMAD.MOV.U32 R11, RZ, RZ, -0x3ffffff0 ;  /* 0xc0000010ff0b7424 */ /* 0x000fe200078e00ff */
[C---:B------:R-:W-:Y:S01]  /*9540*/  R2UR UR6, R10.reuse ;  /* 0x000000000a0672ca */ /* 0x040fe200000e0000 */
[----:B------:R-:W-:Y:S01]  /*9550*/  WARPGROUP.ARRIVE ;  /* 0x00000000000079c5 */ /* 0x000fe20000000000 */
[----:B------:R-:W-:Y:S01]  /*9560*/  VIADD R12, R10, 0x180 ;  /* 0x000001800a0c7836 */ /* 0x000fe20000000000 */
[----:B------:R-:W-:Y:S01]  /*9570*/  ULDC.64 UR8, c[0x0][0x9a0] ;  /* 0x0002680000087ab9 */ /* 0x000fe20000000a00 */
[----:B------:R-:W-:Y:S01]  /*9580*/  R2UR UR7, R11 ;  /* 0x000000000b0772ca */ /* 0x000fe200000e0000 */
[----:B------:R-:W-:Y:S01]  /*9590*/  IMAD.MOV.U32 R13, RZ, RZ, -0x3ffffff0 ;  /* 0xc0000010ff0d7424 */ /* 0x000fe200078e00ff */
[----:B------:R-:W-:Y:S01]  /*95a0*/  UISETP.NE.U32.AND UP0, UPT, UR8, URZ, UPT ;  /* 0x0000003f0800728c */ /* 0x000fe2000bf05070 */
[----:B------:R-:W-:-:S03]  /*95b0*/  IMAD.MOV.U32 R5, RZ, RZ, 0x3f800000 ;  /* 0x3f800000ff057424 */ /* 0x000fc600078e00ff */
[----:B------:R-:W-:-:S06]  /*95c0*/  UISETP.NE.AND.EX UP0, UPT, UR9, URZ, UPT, UP0 ;  /* 0x0000003f0900728c */ /* 0x000fcc000bf05300 */
[----:B------:R-:W-:Y:S01]  /*95d0*/  PLOP3.LUT P1, PT, PT, PT, UP0, 0x80, 0x0 ;  /* 0x000000000000781c */ /* 0x000fe20003f2f008 */
[----:B------:R-:W-:Y:S01]  /*95e0*/  QGMMA.64x192x32.F32.E4M3.E4M3 R24, R200, gdesc[UR4], R24, gsb0 ;  /* 0x02e00004c8187df3 */ /* 0x000fe20008000818 */
[----:B------:R-:W-:Y:S01]  /*95f0*/  R2UR UR6, R12 ;  /* 0x000000000c0672ca */ /* 0x000fe200000e0000 */
[----:B------:R-:W-:Y:S01]  /*9600*/  VIADD R12, R10, 0x300 ;  /* 0x000003000a0c7836 */ /* 0x000fe20000000000 */
[----:B------:R-:W-:Y:S01]  /*9610*/  R2UR UR7, R13 ;  /* 0x000000000d0772ca */ /* 0x000fe200000e0000 */
[----:B------:R-:W-:Y:S01]  /*9620*/  IMAD.MOV.U32 R13, RZ, RZ, -0x3ffffff0 ;  /* 0xc0000010ff0d7424 */ /* 0x000fe200078e00ff */
[----:B------:R-:W-:Y:S02]  /*9630*/  @UP0 ULDC.64 UR12, c[0x0][0x9c8] ;  /* 0x00027200000c0ab9 */ /* 0x000fe40000000a00 */
[----:B------:R-:W-:Y:S01]  /*9640*/  @UP0 UIMAD.WIDE.U32 UR4, UR36, UR12, URZ ;  /* 0x0000000c240402a5 */ /* 0x000fe2000f8e003f */
[----:B------:R-:W-:Y:S02]  /*9650*/  WARPGROUP.DEPBAR.LE gsb0, 0x0 ;  /* 0x00008000000079c5 */ /* 0x000fe40000010000 */
[----:B------:R-:W-:-:S10]  /*9660*/  WARPGROUP.ARRIVE ;  /* 0x00000000000079c5 */ /* 0x000fd40000000000 */
[----:B------:R-:W-:Y:S01]  /*9670*/  QGMMA.64x192x32.F32.E4M3.E4M3 R24, R204, gdesc[UR4], R24, gsb0 ;  /* 0x02e00004cc187df3 */ /* 0x000fe20008000818 */
[----:B------:R-:W-:Y:S02]  /*9680*/  R2UR UR6, R12 ;  /* 0x000000000c0672ca */ /* 0x000fe400000e0000 */
[----:B------:R-:W-:Y:S01]  /*9690*/  R2UR UR7, R13 ;  /* 0x000000000d0772ca */ /* 0x000fe200000e0000 */
[----:B------:R-:W-:Y:S02]  /*96a0*/  VIADD R12, R10, 0x480 ;  /* 0x000004800a0c7836 */ /* 0x000fe40000000000 */
[----:B------:R-:W-:Y:S01]  /*96b0*/  IMAD.MOV.U32 R13, RZ, RZ, -0x3ffffff0 ;  /* 0xc0000010ff0d7424 */ /* 0x000fe200078e00ff */
[----:B------:R-:W-:Y:S02]  /*96c0*/  WARPGROUP.DEPBAR.LE gsb0, 0x0 ;  /* 0x00008000000079c5 */ /* 0x000fe40000010000 */
[----:B------:R-:W-:-:S11]  /*96d0*/  WARPGROUP.ARRIVE ;  /* 0x00000000000079c5 */ /* 0x000fd60000000000 */
[----:B------:R-:W-:Y:S01]  /*96e0*/  QGMMA.64x192x32.F32.E4M3.E4M3 R24, R208, gdesc[UR4], R24, gsb0 ;  /* 0x02e00004d0187df3 */ /* 0x000fe20008000818 */
[----:B------:R-:W-:Y:S02]  /*96f0*/  @UP0 UIMAD UR6, UR37, UR12, URZ ;  /* 0x0000000c250602a4 */ /* 0x000fe4000f8e023f */
[----:B------:R-:W-:Y:S02]  /*9700*/  @UP0 USHF.R.S32.HI UR7, URZ, 0x1f, UR38 ;  /* 0x0000001f3f070899 */ /* 0x000fe40008011426 */
[----:B------:R-:W-:-:S03]  /*9710*/  @UP0 UIMAD UR6, UR36, UR13, UR6 ;  /* 0x0000000d240602a4 */ /* 0x000fc6000f8e0206 */
[----:B------:R-:W-:Y:S01]  /*9720*/  @UP0 ULDC.64 UR12, c[0x0][0x9d0] ;  /* 0x00027400000c0ab9 */ /* 0x000fe20000000a00 */
[----:B------:R-:W-:Y:S02]  /*9730*/  @UP0 UIADD3 UR5, UR5, UR6, URZ ;  /* 0x0000000605050290 */ /* 0x000fe4000fffe03f */
[----:B------:R-:W-:Y:S02]  /*9740*/  @UP0 UIMAD UR6, UR7, UR12, URZ ;  /* 0x0000000c070602a4 */ /* 0x000fe4000f8e023f */
[----:B------:R-:W-:Y:S02]  /*9750*/  @UP0 UIMAD.WIDE.U32 UR4, UR38, UR12, UR4 ;  /* 0x0000000c260402a5 */ /* 0x000fe4000f8e0004 */
[----:B------:R-:W-:-:S04]  /*9760*/  @UP0 UIMAD UR6, UR38, UR13, UR6 ;  /* 0x0000000d260602a4 */ /* 0x000fc8000f8e0206 */
[----:B------:R-:W-:Y:S02]  /*9770*/  @UP0 UIADD3 UR5, UR5, UR6, URZ ;  /* 0x0000000605050290 */ /* 0x000fe4000fffe03f */
[----:B------:R-:W-:-:S04]  /*9780*/  @UP0 ULEA UR6, UP1, UR4, UR8, 0x2 ;  /* 0x0000000804060291 */ /* 0x000fc8000f82103f */
[----:B------:R-:W-:-:S03]  /*9790*/  @UP0 ULEA.HI.X UR5, UR4, UR9, UR5, 0x2, UP1 ;  /* 0x0000000904050291 */ /* 0x000fc600088f1405 */
[----:B------:R-:W-:Y:S02]  /*97a0*/  @UP0 UMOV UR4, UR6 ;  /* 0x0000000600040c82 */ /* 0x000fe40008000000 */
[----:B------:R-:W-:Y:S02]  /*97b0*/  IMAD.U32 R14, RZ, RZ, UR4 ;  /* 0x00000004ff0e7e24 */ /* 0x000fe4000f8e00ff */
[----:B------:R-:W-:-:S05]  /*97c0*/  IMAD.U32 R15, RZ, RZ, UR5 ;  /* 0x00000005ff0f7e24 */ /* 0x000fca000f8e00ff */
[----:B------:R2:W3:Y:S01]  /*97d0*/  @P1 LDG.E R5, desc[UR46][R14.64] ;  /* 0x0000002e0e051981 */ /* 0x0004e2000c1e1900 */
[----:B------:R-:W-:Y:S02]  /*97e0*/  R2UR UR6, R12 ;  /* 0x000000000c0672ca */ /* 0x000fe400000e0000 */
[----:B------:R-:W-:Y:S01]  /*97f0*/  R2UR UR7, R13 ;  /* 0x000000000d0772ca */ /* 0x000fe200000e0000 */
[----:B------:R-:W-:Y:S02]  /*9800*/  VIADD R10, R10, 0x600 ;  /* 0x000006000a0a7836 */ /* 0x000fe40000000000 */
[----:B------:R-:W-:Y:S01]  /*9810*/  IMAD.MOV.U32 R11, RZ, RZ, -0x3ffffff0 ;  /* 0xc0000010ff0b7424 */ /* 0x000fe200078e00ff */
[----:B------:R-:W-:Y:S02]  /*9820*/  WARPGROUP.DEPBAR.LE gsb0, 0x0 ;  /* 0x00008000000079c5 */ /* 0x000fe40000010000 */
[----:B------:R-:W-:-:S07]  /*9830*/  WARPGROUP.ARRIVE ;  /* 0x00000000000079c5 */ /* 0x000fce0000000000 */
[----:B------:R-:W-:Y:S01]  /*9840*/  QGMMA.64x192x32.F32.E4M3.E4M3 R24, R212, gdesc[UR4], R24, gsb0 ;  /* 0x02e00004d4187df3 */ /* 0x000fe20008000818 */
        /* <DEDUP_REMOVED lines=8> */
[----:B------:R-:W-:Y:S02]  /*98d0*/  IMAD.MOV.U32 R6, RZ, RZ, RZ ;  /* 0x000000ffff067224 */ /* 0x000fe400078e00ff */
[----:B0-----:R-:W-:Y:S01]  /*98e0*/  FADD.FTZ R11, R3, R0 ;  /* 0x00000000030b7221 */ /* 0x001fe20000010000 */
[----:B-1----:R-:W-:-:S04]  /*98f0*/  FADD.FTZ R12, R7, R10 ;  /* 0x0000000a070c7221 */ /* 0x002fc80000010000 */
[C---:B------:R-:W-:Y:S01]  /*9900*/  FSETP.NE.FTZ.AND P1, PT, R11.reuse, RZ, PT ;  /* 0x000000ff0b00720b */ /* 0x040fe20003f35000 */
[----:B------:R-:W-:Y:S01]  /*9910*/  FMUL.FTZ R13, R11, 0.00390625 ;  /* 0x3b8000000b0d7820 */ /* 0x000fe20000410000 */
[----:B--2---:R-:W-:-:S04]  /*9920*/  FMUL.FTZ R14, R12, 0.00390625 ;  /* 0x3b8000000c0e7820 */ /* 0x004fc80000410000 */
[----:B------:R-:W-:Y:S02]  /*9930*/  FSETP.NE.FTZ.AND P2, PT, R13, RZ, PT ;  /* 0x000000ff0d00720b */ /* 0x000fe40003f55000 */
[----:B------:R-:W-:-:S05]  /*9940*/  FSETP.NE.FTZ.AND P3, PT, R14, RZ, PT ;  /* 0x000000ff0e00720b */ /* 0x000fca0003f75000 */
[----:B------:R-:W-:Y:S01]  /*9950*/  @P1 MUFU.RCP R6, R11 ;  /* 0x0000000b00061308 */ /* 0x000fe20000001000 */
[----:B------:R-:W-:Y:S01]  /*9960*/  FSETP.NE.FTZ.AND P1, PT, R12, RZ, PT ;  /* 0x000000ff0c00720b */ /* 0x000fe20003f35000 */
[----:B------:R-:W-:-:S06]  /*9970*/  IMAD.MOV.U32 R10, RZ, RZ, RZ ;  /* 0x000000ffff0a7224 */ /* 0x000fcc00078e00ff */
[----:B------:R-:W0:Y:S01]  /*9980*/  @P2 MUFU.LG2 R8, R13 ;  /* 0x0000000d00082308 */ /* 0x000e220000000c00 */
[----:B------:R-:W-:Y:S02]  /*9990*/  WARPGROUP.DEPBAR.LE gsb0, 0x0 ;  /* 0x00008000000079c5 */ /* 0x000fe40000010000 */
[----:B------:R-:W-:-:S06]  /*99a0*/  WARPGROUP.ARRIVE ;  /* 0x00000000000079c5 */ /* 0x000fcc0000000000 */
[----:B------:R-:W-:Y:S01]  /*99b0*/  QGMMA.64x192x32.F32.E4M3.E4M3 R24, R216, gdesc[UR4], R24, gsb0 ;  /* 0x02e00004d8187df3 */ /* 0x000fe20008000818 */
[----:B------:R-:W1:Y:S08]  /*99c0*/  @P3 MUFU.LG2 R9, R14 ;  /* 0x0000000e00093308 */ /* 0x000e700000000c00 */
[----:B------:R-:W2:Y:S01]  /*99d0*/  @P1 MUFU.RCP R10, R12 ;  /* 0x0000000c000a1308 */ /* 0x000ea20000001000 */
[----:B------:R-:W-:-:S02]  /*99e0*/  IMAD.U32 R7, RZ, RZ, UR10 ;  /* 0x0000000aff077e24 */ /* 0x000fc4000f8e00ff */
[----:B------:R-:W-:Y:S02]  /*99f0*/  IMAD.U32 R20, RZ, RZ, UR10 ;  /* 0x0000000aff147e24 */ /* 0x000fe4000f8e00ff */
[----:B0-----:R-:W-:Y:S01]  /*9a00*/  @P2 FMUL.FTZ R8, R8, 0.69314718246459960938 ;  /* 0x3f31721808082820 */ /* 0x001fe20000410000 */
[----:B------:R-:W-:Y:S01]  /*9a10*/  @P2 FMUL.FTZ R7, R7, 0.69314718246459960938 ;  /* 0x3f31721807072820 */ /* 0x000fe20000410000 */
[----:B------:R-:W-:Y:S01]  /*9a20*/  @P3 FMUL.FTZ R20, R20, 0.69314718246459960938 ;  /* 0x3f31721814143820 */ /* 0x000fe20000410000 */
[----:B-1----:R-:W-:Y:S01]  /*9a30*/  @P3 FMUL.FTZ R9, R9, 0.69314718246459960938 ;  /* 0x3f31721809093820 */ /* 0x002fe20000410000 */
[----:B------:R-:W-:Y:S02]  /*9a40*/  IMAD.MOV.U32 R0, RZ, RZ, -0x800000 ;  /* 0xff800000ff007424 */ /* 0x000fe400078e00ff */
[----:B------:R-:W-:Y:S01]  /*9a50*/  @P2 FFMA.FTZ R0, R7, R126, R8 ;  /* 0x0000007e07002223 */ /* 0x000fe20000010008 */
[----:B------:R-:W-:Y:S02]  /*9a60*/  IMAD.MOV.U32 R3, RZ, RZ, -0x800000 ;  /* 0xff800000ff037424 */ /* 0x000fe400078e00ff */
[----:B------:R-:W-:Y:S01]  /*9a70*/  @P3 FFMA.FTZ R3, R20, R132, R9 ;  /* 0x0000008414033223 */ /* 0x000fe20000010009 */
[-C--:B---3--:R-:W-:Y:S01]  /*9a80*/  FMUL.FTZ R6, R6, R5.reuse ;  /* 0x0000000506067220 */ /* 0x088fe20000410000 */
[----:B--2---:R-:W-:Y:S01]  /*9a90*/  FMUL.FTZ R7, R10, R5 ;  /* 0x000000050a077220 */ /* 0x004fe20000410000 */
[----:B------:R-:W-:-:S02]  /*9aa0*/  WARPGROUP.DEPBAR.LE gsb0, 0x0 ;  /* 0x00008000000079c5 */ /* 0x000fc40000010000 */
[----:B------:R-:W-:Y:S05]  /*9ab0*/  @!P0 BRA `(.L_x_3038) ;  /* 0x0000000000048947 */ /* 0x000fea0003800000 */
[----:B------:R-:W-:Y:S01]  /*9ac0*/  BPT.TRAP 0x1 ;  /* 0x000000040000795c */ /* 0x000fe20000300000 */
.L_x_3038:
[----:B------:R-:W-:Y:S01]  /*9ad0*/  VIADD R5, R21, 0x33460 ;  /* 0x0003346015057836 */ /* 0x000fe20000000000 */
[----:B------:R-:W-:Y:S01]  /*9ae0*/  UIADD3 UR50, UR50, 0x1, URZ ;  /* 0x0000000132327890 */ /* 0x000fe2000fffe03f */
[-C--:B------:R-:W-:Y:S01]  /*9af0*/  FMUL.FTZ R143, R24, R6.reuse ;  /* 0x00000006188f7220 */ /* 0x080fe20000410000 */
[-C--:B------:R-:W-:Y:S01]  /*9b00*/  FMUL.FTZ R140, R28, R6.reuse ;  /* 0x000000061c8c7220 */ /* 0x080fe20000410000 */
[-C--:B------:R-:W-:Y:S01]  /*9b10*/  FMUL.FTZ R138, R29, R6.reuse ;  /* 0x000000061d8a7220 */ /* 0x080fe20000410000 */
[----:B------:R-:W-:Y:S01]  /*9b20*/  PRMT R5, R4, 0x654, R5 ;  /* 0x0000065404057816 */ /* 0x000fe20000000005 */
[----:B------:R-:W-:Y:S01]  /*9b30*/  UISETP.NE.AND UP0, UPT, UR50, 0x2, UPT ;  /* 0x000000023200788c */ /* 0x000fe2000bf05270 */
        /* <DEDUP_REMOVED lines=98> */
[----:B0-----:R-:W-:-:S12]  /*a160*/  ULOP3.LUT UR42, UR42, UR4, URZ, 0x3c, !UPT ;  /* 0x000000042a2a7292 */ /* 0x001fd8000f8e3c3f */
.L_x_3016:
        /* <DEDUP_REMOVED lines=20> */
[----:B------:R-:W-:Y:S01]  /*a2b0*/  F2FP.BF16.F32.PACK_AB R21, R21, R24 ;  /* 0x000000181515723e */ /* 0x000fe200000010ff */
[----:B------:R-:W1:Y:S01]  /*a2c0*/  S2R R9, SR_SWINHI ;  /* 0x0000000000097919 */ /* 0x000e620000002f00 */
[----:B------:R-:W-:Y:S01]  /*a2d0*/  F2FP.BF16.F32.PACK_AB R44, R44, R45 ;  /* 0x0000002d2c2c723e */ /* 0x000fe200000010ff */
[----:B------:R-:W-:Y:S01]  /*a2e0*/  UISETP.NE.AND.EX UP0, UPT, UR7, URZ, UPT, UP0 ;  /* 0x0000003f0700728c */ /* 0x000fe2000bf05300 */
[----:B------:R-:W-:Y:S01]  /*a2f0*/  F2FP.BF16.F32.PACK_AB R81, R81, R88 ;  /* 0x000000585151723e */ /* 0x000fe200000010ff */
[----:B------:R-:W-:Y:S01]  /*a300*/  ULEA UR4, UP1, UR36, UR6, 0x2 ;  /* 0x0000000624047291 */ /* 0x000fe2000f82103f */
[----:B------:R-:W-:Y:S02]  /*a310*/  F2FP.BF16.F32.PACK_AB R84, R77, R84 ;  /* 0x000000544d54723e */ /* 0x000fe400000010ff */
[----:B0-----:R-:W-:Y:S01]  /*a320*/  LOP3.LUT P0, R6, R70, 0x3, RZ, 0xc0, !PT ;  /* 0x0000000346067812 */ /* 0x001fe2000780c0ff */
[----:B------:R-:W-:Y:S01]  /*a330*/  ULEA.HI.X UR6, UR36, UR7, UR37, 0x2, UP1 ;  /* 0x0000000724067291 */ /* 0x000fe200088f1425 */
[----:B------:R-:W-:-:S02]  /*a340*/  F2FP.BF16.F32.PACK_AB R60, R60, R61 ;  /* 0x0000003d3c3c723e */ /* 0x000fc400000010ff */
[----:B------:R-:W-:Y:S02]  /*a350*/  ISETP.EQ.OR P0, PT, R6, 0x3, !P0 ;  /* 0x000000030600780c */ /* 0x000fe40004702670 */
[----:B------:R-:W-:Y:S02]  /*a360*/  F2FP.BF16.F32.PACK_AB R11, R11, R12 ;  /* 0x0000000c0b0b723e */ /* 0x000fe400000010ff */
[----:B------:R-:W-:Y:S02]  /*a370*/  SEL R66, R28, R21, P0 ;  /* 0x000000151c427207 */ /* 0x000fe40000000000 */
[----:B------:R-:W-:Y:S02]  /*a380*/  SEL R45, R21, R28, P0 ;  /* 0x0000001c152d7207 */ /* 0x000fe40000000000 */
[----:B------:R-:W-:Y:S02]  /*a390*/  F2FP.BF16.F32.PACK_AB R8, R119, R8 ;  /* 0x000000087708723e */ /* 0x000fe400000010ff */
[----:B------:R-:W-:-:S02]  /*a3a0*/  F2FP.BF16.F32.PACK_AB R57, R56, R57 ;  /* 0x000000393839723e */ /* 0x000fc400000010ff */
[----:B------:R-:W-:Y:S02]  /*a3b0*/  SEL R78, R81, R84, P0 ;  /* 0x00000054514e7207 */ /* 0x000fe40000000000 */
[----:B------:R-:W-:Y:S02]  /*a3c0*/  SEL R81, R84, R81, P0 ;  /* 0x0000005154517207 */ /* 0x000fe40000000000 */
[----:B------:R-:W-:Y:S02]  /*a3d0*/  F2FP.BF16.F32.PACK_AB R52, R52, R53 ;  /* 0x000000353434723e */ /* 0x000fe400000010ff */
[----:B------:R-:W-:Y:S02]  /*a3e0*/  F2FP.BF16.F32.PACK_AB R49, R48, R49 ;  /* 0x000000313031723e */ /* 0x000fe400000010ff */
[----:B------:R-:W-:Y:S02]  /*a3f0*/  SEL R84, R11, R8, P0 ;  /* 0x000000080b547207 */ /* 0x000fe40000000000 */
[----:B------:R-:W-:-:S02]  /*a400*/  MOV R6, R4 ;  /* 0x0000000400067202 */ /* 0x000fc40000000f00 */
[----:B-1----:R-:W-:Y:S02]  /*a410*/  MOV R7, R9 ;  /* 0x0000000900077202 */ /* 0x002fe40000000f00 */
[----:B------:R-:W-:Y:S02]  /*a420*/  SEL R71, R8, R11, P0 ;  /* 0x0000000b08477207 */ /* 0x000fe40000000000 */
[----:B------:R-:W-:Y:S01]  /*a430*/  F2FP.BF16.F32.PACK_AB R41, R40, R41 ;  /* 0x000000292829723e */ /* 0x000fe200000010ff */
[----:B------:R-:W-:Y:S01]  /*a440*/  IMAD.WIDE R28, R222, 0x2, R6 ;  /* 0x00000002de1c7825 */ /* 0x000fe200078e0206 */
[----:B------:R-:W-:Y:S02]  /*a450*/  SEL R64, R60, R57, P0 ;  /* 0x000000393c407207 */ /* 0x000fe40000000000 */
[----:B------:R-:W-:Y:S02]  /*a460*/  F2FP.BF16.F32.PACK_AB R73, R73, R80 ;  /* 0x000000504949723e */ /* 0x000fe400000010ff */
[----:B------:R-:W-:-:S02]  /*a470*/  IADD3 R61, P4, R28, 0x20, RZ ;  /* 0x000000201c3d7810 */ /* 0x000fc40007f9e0ff */
[----:B------:R-:W-:Y:S02]  /*a480*/  F2FP.BF16.F32.PACK_AB R76, R69, R76 ;  /* 0x0000004c454c723e */ /* 0x000fe400000010ff */
[----:B------:R-:W-:Y:S02]  /*a490*/  LOP3.LUT R8, R61, 0x380, RZ, 0xc0, !PT ;  /* 0x000003803d087812 */ /* 0x000fe400078ec0ff */
[----:B------:R-:W-:Y:S02]  /*a4a0*/  SEL R57, R57, R60, P0 ;  /* 0x0000003c39397207 */ /* 0x000fe40000000000 */
[----:B------:R-:W-:Y:S01]  /*a4b0*/  F2FP.BF16.F32.PACK_AB R36, R36, R37 ;  /* 0x000000252424723e */ /* 0x000fe200000010ff */
[----:B------:R-:W-:Y:S01]  /*a4c0*/  IMAD.X R37, RZ, RZ, R29, P4 ;  /* 0x000000ffff257224 */ /* 0x000fe200020e061d */
[----:B------:R-:W-:Y:S02]  /*a4d0*/  F2FP.BF16.F32.PACK_AB R33, R32, R33 ;  /* 0x000000212021723e */ /* 0x000fe400000010ff */
[----:B------:R-:W-:-:S02]  /*a4e0*/  SEL R60, R52, R49, P0 ;  /* 0x00000031343c7207 */ /* 0x000fc40000000000 */
[----:B------:R-:W-:Y:S02]  /*a4f0*/  F2FP.BF16.F32.PACK_AB R63, R63, R72 ;  /* 0x000000483f3f723e */ /* 0x000fe400000010ff */
[----:B------:R-:W-:Y:S02]  /*a500*/  F2FP.BF16.F32.PACK_AB R62, R59, R62 ;  /* 0x0000003e3b3e723e */ /* 0x000fe400000010ff */
[----:B------:R-:W-:Y:S02]  /*a510*/  SEL R49, R49, R52, P0 ;  /* 0x0000003431317207 */ /* 0x000fe40000000000 */
[----:B------:R-:W-:Y:S02]  /*a520*/  SHF.R.U64 R8, R8, 0x3, RZ ;  /* 0x0000000308087819 */ /* 0x000fe400000012ff */
[----:B------:R-:W-:Y:S02]  /*a530*/  SEL R52, R44, R41, P0 ;  /* 0x000000292c347207 */ /* 0x000fe40000000000 */
[----:B------:R-:W-:-:S02]  /*a540*/  IADD3 R77, P1, R28, 0x4000, RZ ;  /* 0x000040001c4d7810 */ /* 0x000fc40007f3e0ff */
[----:B------:R-:W-:Y:S02]  /*a550*/  F2FP.BF16.F32.PACK_AB R55, R55, R58 ;  /* 0x0000003a3737723e */ /* 0x000fe400000010ff */
[----:B------:R-:W-:Y:S02]  /*a560*/  F2FP.BF16.F32.PACK_AB R54, R51, R54 ;  /* 0x000000363336723e */ /* 0x000fe400000010ff */
[----:B------:R-:W-:Y:S02]  /*a570*/  F2FP.BF16.F32.PACK_AB R46, R43, R46 ;  /* 0x0000002e2b2e723e */ /* 0x000fe400000010ff */
[----:B------:R-:W-:Y:S02]  /*a580*/  SEL R41, R41, R44, P0 ;  /* 0x0000002c29297207 */ /* 0x000fe40000000000 */
[----:B------:R-:W-:Y:S02]  /*a590*/  SEL R80, R73, R76, P0 ;  /* 0x0000004c49507207 */ /* 0x000fe40000000000 */
[----:B------:R-:W-:-:S02]  /*a5a0*/  F2FP.BF16.F32.PACK_AB R13, R13, R14 ;  /* 0x0000000e0d0d723e */ /* 0x000fc400000010ff */
[----:B------:R-:W-:Y:S02]  /*a5b0*/  SEL R44, R36, R33, P0 ;  /* 0x00000021242c7207 */ /* 0x000fe40000000000 */
[----:B------:R-:W-:Y:S02]  /*a5c0*/  SEL R43, R33, R36, P0 ;  /* 0x00000024212b7207 */ /* 0x000fe40000000000 */
[----:B------:R-:W-:Y:S02]  /*a5d0*/  SEL R73, R76, R73, P0 ;  /* 0x000000494c497207 */ /* 0x000fe40000000000 */
[----:B------:R-:W-:Y:S02]  /*a5e0*/  F2FP.BF16.F32.PACK_AB R47, R47, R50 ;  /* 0x000000322f2f723e */ /* 0x000fe400000010ff */
[----:B------:R-:W-:Y:S02]  /*a5f0*/  SEL R76, R63, R62, P0 ;  /* 0x0000003e3f4c7207 */ /* 0x000fe40000000000 */
[----:B------:R-:W-:-:S02]  /*a600*/  IADD3 R69, P5, R28, 0x40, RZ ;  /* 0x000000401c457810 */ /* 0x000fc40007fbe0ff */
[----:B------:R-:W-:Y:S02]  /*a610*/  LOP3.LUT R36, R8, R61, RZ, 0x3c, !PT ;  /* 0x0000003d08247212 */ /* 0x000fe400078e3cff */
[----:B------:R-:W-:Y:S02]  /*a620*/  SEL R63, R62, R63, P0 ;  /* 0x0000003f3e3f7207 */ /* 0x000fe40000000000 */
[----:B------:R-:W-:Y:S02]  /*a630*/  LOP3.LUT R8, R77, 0x380, RZ, 0xc0, !PT ;  /* 0x000003804d087812 */ /* 0x000fe400078ec0ff */
[----:B------:R-:W-:Y:S02]  /*a640*/  F2FP.BF16.F32.PACK_AB R92, R85, R92 ;  /* 0x0000005c555c723e */ /* 0x000fe400000010ff */
[----:B------:R-:W-:Y:S02]  /*a650*/  F2FP.BF16.F32.PACK_AB R121, R68, R121 ;  /* 0x000000794479723e */ /* 0x000fe400000010ff */
[----:B------:R-:W-:-:S02]  /*a660*/  F2FP.BF16.F32.PACK_AB R39, R39, R42 ;  /* 0x0000002a2727723e */ /* 0x000fc400000010ff */
[----:B------:R-:W-:Y:S01]  /*a670*/  F2FP.BF16.F32.PACK_AB R38, R35, R38 ;  /* 0x000000262326723e */ /* 0x000fe200000010ff */
[----:B------:R-:W-:Y:S01]  /*a680*/  IMAD.X R35, RZ, RZ, R29, P5 ;  /* 0x000000ffff237224 */ /* 0x000fe200028e061d */
[----:B------:R-:W-:Y:S02]  /*a690*/  SEL R62, R55, R54, P0 ;  /* 0x00000036373e7207 */ /* 0x000fe40000000000 */
[----:B------:R-:W-:Y:S02]  /*a6a0*/  SEL R68, R13, R10, P0 ;  /* 0x0000000a0d447207 */ /* 0x000fe40000000000 */
[----:B------:R-:W-:Y:S02]  /*a6b0*/  SEL R51, R10, R13, P0 ;  /* 0x0000000d0a337207 */ /* 0x000fe40000000000 */
[----:B------:R-:W-:Y:S02]  /*a6c0*/  SEL R55, R54, R55, P0 ;  /* 0x0000003736377207 */ /* 0x000fe40000000000 */
[----:B------:R-:W-:-:S02]  /*a6d0*/  IADD3 R85, P4, R28, 0x4060, RZ ;  /* 0x000040601c557810 */ /* 0x000fc40007f9e0ff */
[----:B------:R-:W-:Y:S02]  /*a6e0*/  F2FP.BF16.F32.PACK_AB R31, R31, R34 ;  /* 0x000000221f1f723e */ /* 0x000fe400000010ff */
[----:B------:R-:W-:Y:S01]  /*a6f0*/  F2FP.BF16.F32.PACK_AB R30, R27, R30 ;  /* 0x0000001e1b1e723e */ /* 0x000fe200000010ff */
[----:B------:R-:W-:Y:S01]  /*a700*/  IMAD.X R21, RZ, RZ, R29, P4 ;  /* 0x000000ffff157224 */ /* 0x000fe200020e061d */
[----:B------:R-:W-:Y:S02]  /*a710*/  SEL R54, R47, R46, P0 ;  /* 0x0000002e2f367207 */ /* 0x000fe40000000000 */
[----:B------:R-:W-:Y:S02]  /*a720*/  LOP3.LUT R10, R69, 0x380, RZ, 0xc0, !PT ;  /* 0x00000380450a7812 */ /* 0x000fe400078ec0ff */
[----:B------:R-:W-:Y:S02]  /*a730*/  SEL R47, R46, R47, P0 ;  /* 0x0000002f2e2f7207 */ /* 0x000fe40000000000 */
[----:B------:R-:W-:-:S02]  /*a740*/  SHF.R.U64 R8, R8, 0x3, RZ ;  /* 0x0000000308087819 */ /* 0x000fc400000012ff */
[----:B------:R-:W-:Y:S02]  /*a750*/  SEL R46, R39, R38, P0 ;  /* 0x00000026272e7207 */ /* 0x000fe40000000000 */
[----:B------:R-:W-:Y:S02]  /*a760*/  IADD3 R87, P5, R28, 0x8000, RZ ;  /* 0x000080001c577810 */ /* 0x000fe40007fbe0ff */
[----:B------:R-:W-:Y:S02]  /*a770*/  SEL R39, R38, R39, P0 ;  /* 0x0000002726277207 */ /* 0x000fe40000000000 */
[----:B------:R-:W-:Y:S02]  /*a780*/  LOP3.LUT R14, R85, 0x380, RZ, 0xc0, !PT ;  /* 0x00000380550e7812 */ /* 0x000fe400078ec0ff */
[----:B------:R-:W-:Y:S02]  /*a790*/  SEL R38, R31, R30, P0 ;  /* 0x0000001e1f267207 */ /* 0x000fe40000000000 */
[----:B------:R-:W-:Y:S01]  /*a7a0*/  SEL R53, R30, R31, P0 ;  /* 0x0000001f1e357207 */ /* 0x000fe20000000000 */
[----:B------:R-:W-:Y:S01]  /*a7b0*/  IMAD.X R31, RZ, RZ, R29, P1 ;  /* 0x000000ffff1f7224 */ /* 0x000fe200008e061d */
[----:B------:R-:W-:-:S02]  /*a7c0*/  IADD3 R75, P6, R28, 0x60, RZ ;  /* 0x000000601c4b7810 */ /* 0x000fc40007fde0ff */
[----:B------:R-:W-:Y:S02]  /*a7d0*/  SHF.R.U64 R10, R10, 0x3, RZ ;  /* 0x000000030a0a7819 */ /* 0x000fe400000012ff */
[----:B------:R-:W-:Y:S01]  /*a7e0*/  IADD3 R79, P2, R28, 0x4020, RZ ;  /* 0x000040201c4f7810 */ /* 0x000fe20007f5e0ff */
[--C-:B------:R-:W-:Y:S01]  /*a7f0*/  IMAD.X R33, RZ, RZ, R29.reuse, P6 ;  /* 0x000000ffff217224 */ /* 0x100fe200030e061d */
[----:B------:R-:W-:Y:S02]  /*a800*/  LOP3.LUT R30, R8, R77, RZ, 0x3c, !PT ;  /* 0x0000004d081e7212 */ /* 0x000fe400078e3cff */
[----:B------:R-:W-:Y:S02]  /*a810*/  F2FP.BF16.F32.PACK_AB R25, R25, R26 ;  /* 0x0000001a1919723e */ /* 0x000fe400000010ff */
[----:B------:R-:W-:Y:S01]  /*a820*/  F2FP.BF16.F32.PACK_AB R20, R15, R20 ;  /* 0x000000140f14723e */ /* 0x000fe200000010ff */
[----:B------:R-:W-:Y:S01]  /*a830*/  IMAD.X R15, RZ, RZ, R29, P5 ;  /* 0x000000ffff0f7224 */ /* 0x000fe200028e061d */
[----:B------:R-:W-:-:S02]  /*a840*/  LOP3.LUT R8, R87, 0x380, RZ, 0xc0, !PT ;  /* 0x0000038057087812 */ /* 0x000fc400078ec0ff */
[----:B------:R-:W-:Y:S02]  /*a850*/  SHF.R.U64 R14, R14, 0x3, RZ ;  /* 0x000000030e0e7819 */ /* 0x000fe400000012ff */
[----:B------:R-:W-:Y:S02]  /*a860*/  LOP3.LUT R12, R75, 0x380, RZ, 0xc0, !PT ;  /* 0x000003804b0c7812 */ /* 0x000fe400078ec0ff */
[----:B------:R-:W-:Y:S02]  /*a870*/  LOP3.LUT R34, R10, R69, RZ, 0x3c, !PT ;  /* 0x000000450a227212 */ /* 0x000fe400078e3cff */
[----:B------:R-:W-:Y:S02]  /*a880*/  LOP3.LUT R10, R79, 0x380, RZ, 0xc0, !PT ;  /* 0x000003804f0a7812 */ /* 0x000fe400078ec0ff */
[----:B------:R-:W-:Y:S02]  /*a890*/  F2FP.BF16.F32.PACK_AB R140, R140, R143 ;  /* 0x0000008f8c8c723e */ /* 0x000fe400000010ff */
[----:B------:R-:W-:-:S02]  /*a8a0*/  F2FP.BF16.F32.PACK_AB R105, R105, R112 ;  /* 0x000000706969723e */ /* 0x000fc400000010ff */
[----:B------:R-:W-:Y:S02]  /*a8b0*/  F2FP.BF16.F32.PACK_AB R141, R138, R141 ;  /* 0x0000008d8a8d723e */ /* 0x000fe400000010ff */
[----:B------:R-:W-:Y:S02]  /*a8c0*/  F2FP.BF16.F32.PACK_AB R108, R101, R108 ;  /* 0x0000006c656c723e */ /* 0x000fe400000010ff */
[----:B------:R-:W-:Y:S02]  /*a8d0*/  SEL R82, R25, R20, P0 ;  /* 0x0000001419527207 */ /* 0x000fe40000000000 */
[----:B------:R-:W-:Y:S01]  /*a8e0*/  SEL R59, R20, R25, P0 ;  /* 0x00000019143b7207 */ /* 0x000fe20000000000 */
[----:B------:R-:W-:Y:S01]  /*a8f0*/  IMAD.X R25, RZ, RZ, R29, P2 ;  /* 0x000000ffff197224 */ /* 0x000fe200010e061d */
[----:B------:R-:W-:Y:S02]  /*a900*/  SHF.R.U64 R8, R8, 0x3, RZ ;  /* 0x0000000308087819 */ /* 0x000fe400000012ff */
[----:B------:R-:W-:-:S02]  /*a910*/  F2FP.BF16.F32.PACK_AB R136, R136, R139 ;  /* 0x0000008b8888723e */ /* 0x000fc400000010ff */
[----:B------:R-:W-:Y:S02]  /*a920*/  F2FP.BF16.F32.PACK_AB R97, R97, R104 ;  /* 0x000000686161723e */ /* 0x000fe400000010ff */
[----:B------:R-:W-:Y:S02]  /*a930*/  F2FP.BF16.F32.PACK_AB R137, R134, R137 ;  /* 0x000000898689723e */ /* 0x000fe400000010ff */
[----:B------:R-:W-:Y:S02]  /*a940*/  F2FP.BF16.F32.PACK_AB R100, R93, R100 ;  /* 0x000000645d64723e */ /* 0x000fe400000010ff */
[----:B------:R-:W-:Y:S02]  /*a950*/  LOP3.LUT R20, R14, R85, RZ, 0x3c, !PT ;  /* 0x000000550e147212 */ /* 0x000fe400078e3cff */
[----:B------:R-:W-:Y:S02]  /*a960*/  F2FP.BF16.F32.PACK_AB R132, R132, R135 ;  /* 0x000000878484723e */ /* 0x000fe400000010ff */
[----:B------:R-:W-:-:S02]  /*a970*/  F2FP.BF16.F32.PACK_AB R89, R89, R96 ;  /* 0x000000605959723e */ /* 0x000fc400000010ff */
[----:B------:R-:W-:Y:S02]  /*a980*/  F2FP.BF16.F32.PACK_AB R133, R130, R133 ;  /* 0x000000858285723e */ /* 0x000fe400000010ff */
[----:B------:R-:W-:Y:S02]  /*a990*/  SHF.R.U64 R12, R12, 0x3, RZ ;  /* 0x000000030c0c7819 */ /* 0x000fe400000012ff */
[----:B------:R-:W-:Y:S02]  /*a9a0*/  F2FP.BF16.F32.PACK_AB R128, R128, R131 ;  /* 0x000000838080723e */ /* 0x000fe400000010ff */
[----:B------:R-:W-:Y:S02]  /*a9b0*/  F2FP.BF16.F32.PACK_AB R129, R126, R129 ;  /* 0x000000817e81723e */ /* 0x000fe400000010ff */
[----:B------:R-:W-:Y:S02]  /*a9c0*/  F2FP.BF16.F32.PACK_AB R124, R124, R127 ;  /* 0x0000007f7c7c723e */ /* 0x000fe400000010ff */
[----:B------:R-:W-:-:S02]  /*a9d0*/  F2FP.BF16.F32.PACK_AB R125, R122, R125 ;  /* 0x0000007d7a7d723e */ /* 0x000fc400000010ff */
[----:B------:R-:W-:Y:S02]  /*a9e0*/  IADD3 R83, P3, R28, 0x4040, RZ ;  /* 0x000040401c537810 */ /* 0x000fe40007f7e0ff */
[----:B------:R-:W-:Y:S02]  /*a9f0*/  SHF.R.U64 R10, R10, 0x3, RZ ;  /* 0x000000030a0a7819 */ /* 0x000fe400000012ff */
[----:B------:R-:W-:Y:S01]  /*aa00*/  F2FP.BF16.F32.PACK_AB R120, R120, R123 ;  /* 0x0000007b7878723e */ /* 0x000fe200000010ff */
[----:B------:R-:W-:Y:S01]  /*aa10*/  IMAD.X R27, RZ, RZ, R29, P3 ;  /* 0x000000ffff1b7224 */ /* 0x000fe200018e061d */
[----:B------:R-:W-:Y:S02]  /*aa20*/  SEL R40, R140, R141, P0 ;  /* 0x0000008d8c287207 */ /* 0x000fe40000000000 */
[----:B------:R-:W-:Y:S02]  /*aa30*/  SEL R70, R105, R108, P0 ;  /* 0x0000006c69467207 */ /* 0x000fe40000000000 */
[----:B------:R-:W-:-:S02]  /*aa40*/  IADD3 R91, P6, R28, 0x8020, RZ ;  /* 0x000080201c5b7810 */ /* 0x000fc40007fde0ff */
[C---:B------:R-:W-:Y:S02]  /*aa50*/  IADD3 R86, P1, R28.reuse, 0x8040, RZ ;  /* 0x000080401c567810 */ /* 0x040fe40007f3e0ff */
[----:B------:R-:W-:Y:S01]  /*aa60*/  IADD3 R88, P2, R28, 0x8060, RZ ;  /* 0x000080601c587810 */ /* 0x000fe20007f5e0ff */
[--C-:B------:R-:W-:Y:S01]  /*aa70*/  IMAD.X R13, RZ, RZ, R29.reuse, P6 ;  /* 0x000000ffff0d7224 */ /* 0x100fe200030e061d */
[----:B------:R-:W-:Y:S01]  /*aa80*/  LOP3.LUT R14, R8, R87, RZ, 0x3c, !PT ;  /* 0x00000057080e7212 */ /* 0x000fe200078e3cff */
[----:B------:R-:W-:Y:S01]  /*aa90*/  IMAD.X R11, RZ, RZ, R29, P1 ;  /* 0x000000ffff0b7224 */ /* 0x000fe200008e061d */
[----:B------:R-:W-:Y:S02]  /*aaa0*/  SEL R141, R141, R140, P0 ;  /* 0x0000008c8d8d7207 */ /* 0x000fe40000000000 */
[----:B------:R-:W-:Y:S02]  /*aab0*/  SEL R42, R136, R137, P0 ;  /* 0x00000089882a7207 */ /* 0x000fe40000000000 */
[----:B------:R-:W-:-:S02]  /*aac0*/  SEL R105, R108, R105, P0 ;  /* 0x000000696c697207 */ /* 0x000fc40000000000 */
[----:B------:R-:W-:Y:S02]  /*aad0*/  SEL R72, R97, R100, P0 ;  /* 0x0000006461487207 */ /* 0x000fe40000000000 */
[----:B------:R-:W-:Y:S02]  /*aae0*/  MOV R87, R20 ;  /* 0x0000001400577202 */ /* 0x000fe40000000f00 */
[----:B------:R-:W-:Y:S02]  /*aaf0*/  SEL R137, R137, R136, P0 ;  /* 0x0000008889897207 */ /* 0x000fe40000000000 */
[----:B------:R-:W-:Y:S02]  /*ab00*/  SEL R48, R132, R133, P0 ;  /* 0x0000008584307207 */ /* 0x000fe40000000000 */
[----:B------:R-:W-:Y:S02]  /*ab10*/  SEL R97, R100, R97, P0 ;  /* 0x0000006164617207 */ /* 0x000fe40000000000 */
[----:B------:R-:W-:-:S02]  /*ab20*/  SEL R74, R89, R92, P0 ;  /* 0x0000005c594a7207 */ /* 0x000fc40000000000 */
[----:B------:R-:W-:Y:S02]  /*ab30*/  LOP3.LUT R32, R12, R75, RZ, 0x3c, !PT ;  /* 0x0000004b0c207212 */ /* 0x000fe400078e3cff */
[----:B------:R-:W-:Y:S02]  /*ab40*/  SEL R133, R133, R132, P0 ;  /* 0x0000008485857207 */ /* 0x000fe40000000000 */
[----:B------:R-:W-:Y:S02]  /*ab50*/  SEL R50, R128, R129, P0 ;  /* 0x0000008180327207 */ /* 0x000fe40000000000 */
[----:B------:R-:W-:Y:S02]  /*ab60*/  SEL R56, R124, R125, P0 ;  /* 0x0000007d7c387207 */ /* 0x000fe40000000000 */
[----:B------:R-:W-:Y:S02]  /*ab70*/  SEL R89, R92, R89, P0 ;  /* 0x000000595c597207 */ /* 0x000fe40000000000 */
[----:B------:R-:W-:-:S02]  /*ab80*/  LOP3.LUT R12, R83, 0x380, RZ, 0xc0, !PT ;  /* 0x00000380530c7812 */ /* 0x000fc400078ec0ff */
[----:B------:R-:W-:Y:S02]  /*ab90*/  LOP3.LUT R24, R10, R79, RZ, 0x3c, !PT ;  /* 0x0000004f0a187212 */ /* 0x000fe400078e3cff */
[----:B------:R-:W-:Y:S02]  /*aba0*/  SEL R129, R129, R128, P0 ;  /* 0x0000008081817207 */ /* 0x000fe40000000000 */
[----:B------:R-:W-:Y:S02]  /*abb0*/  SEL R125, R125, R124, P0 ;  /* 0x0000007c7d7d7207 */ /* 0x000fe40000000000 */
[----:B------:R-:W-:Y:S02]  /*abc0*/  SEL R58, R120, R121, P0 ;  /* 0x00000079783a7207 */ /* 0x000fe40000000000 */
[----:B------:R-:W-:Y:S02]  /*abd0*/  LOP3.LUT R10, R91, 0x380, RZ, 0xc0, !PT ;  /* 0x000003805b0a7812 */ /* 0x000fe400078ec0ff */
[----:B------:R-:W-:-:S02]  /*abe0*/  LOP3.LUT R61, R86, 0x380, RZ, 0xc0, !PT ;  /* 0x00000380563d7812 */ /* 0x000fc400078ec0ff */
[----:B------:R-:W-:Y:S02]  /*abf0*/  LOP3.LUT R69, R88, 0x380, RZ, 0xc0, !PT ;  /* 0x0000038058457812 */ /* 0x000fe400078ec0ff */
[----:B------:R-:W-:Y:S02]  /*ac00*/  SEL R121, R121, R120, P0 ;  /* 0x0000007879797207 */ /* 0x000fe40000000000 */
[----:B------:R-:W-:Y:S02]  /*ac10*/  SHF.R.U64 R12, R12, 0x3, RZ ;  /* 0x000000030c0c7819 */ /* 0x000fe400000012ff */
[----:B------:R-:W-:Y:S02]  /*ac20*/  SHF.R.U64 R10, R10, 0x3, RZ ;  /* 0x000000030a0a7819 */ /* 0x000fe400000012ff */
[----:B------:R-:W-:Y:S02]  /*ac30*/  SHF.R.U64 R61, R61, 0x3, RZ ;  /* 0x000000033d3d7819 */ /* 0x000fe400000012ff */
[----:B------:R-:W-:-:S02]  /*ac40*/  SHF.R.U64 R69, R69, 0x3, RZ ;  /* 0x0000000345457819 */ /* 0x000fc400000012ff */
[----:B------:R-:W-:Y:S02]  /*ac50*/  LOP3.LUT R26, R12, R83, RZ, 0x3c, !PT ;  /* 0x000000530c1a7212 */ /* 0x000fe400078e3cff */
[----:B------:R-:W-:Y:S02]  /*ac60*/  LOP3.LUT R12, R10, R91, RZ, 0x3c, !PT ;  /* 0x0000005b0a0c7212 */ /* 0x000fe400078e3cff */
[----:B------:R-:W-:Y:S02]  /*ac70*/  LOP3.LUT R10, R61, R86, RZ, 0x3c, !PT ;  /* 0x000000563d0a7212 */ /* 0x000fe400078e3cff */
[----:B------:R-:W-:Y:S02]  /*ac80*/  LOP3.LUT R8, R69, R88, RZ, 0x3c, !PT ;  /* 0x0000005845087212 */ /* 0x000fe400078e3cff */
[----:B------:R-:W-:Y:S02]  /*ac90*/  LOP3.LUT R9, R28, 0x380, RZ, 0xc0, !PT ;  /* 0x000003801c097812 */ /* 0x000fe400078ec0ff */
[----:B------:R-:W-:-:S02]  /*aca0*/  MOV R79, R10 ;  /* 0x0000000a004f7202 */ /* 0x000fc40000000f00 */
[----:B------:R-:W-:Y:S02]  /*acb0*/  SHF.R.U64 R9, R9, 0x3, RZ ;  /* 0x0000000309097819 */ /* 0x000fe400000012ff */
[----:B------:R-:W-:Y:S02]  /*acc0*/  MOV R85, R14 ;  /* 0x0000000e00557202 */ /* 0x000fe40000000f00 */
[----:B------:R-:W-:Y:S01]  /*acd0*/  LOP3.LUT R28, R9, R28, RZ, 0x3c, !PT ;  /* 0x0000001c091c7212 */ /* 0x000fe200078e3cff */
[----:B------:R-:W-:Y:S01]  /*ace0*/  IMAD.X R9, RZ, RZ, R29, P2 ;  /* 0x000000ffff097224 */ /* 0x000fe200010e061d */
[----:B------:R-:W-:Y:S02]  /*acf0*/  MOV R83, R12 ;  /* 0x0000000c00537202 */ /* 0x000fe40000000f00 */
[----:B------:R-:W-:Y:S01]  /*ad00*/  MOV R95, R28 ;  /* 0x0000001c005f7202 */ /* 0x000fe20000000f00 */
[----:B--2---:R-:W-:Y:S01]  /*ad10*/  SHFL.IDX PT, R40, R40, R5, 0x1c1f ;  /* 0x001c1f0528287589 */ /* 0x004fe200000e0000 */
[----:B------:R-:W-:-:S02]  /*ad20*/  LOP3.LUT R20, R5, 0x2, RZ, 0x3c, !PT ;  /* 0x0000000205147812 */ /* 0x000fc400078e3cff */
[----:B------:R-:W-:Y:S01]  /*ad30*/  MOV R77, R8 ;  /* 0x00000008004d7202 */ /* 0x000fe20000000f00 */
[----:B------:R-:W-:Y:S01]  /*ad40*/  SHFL.IDX PT, R70, R70, R5, 0x1c1f ;  /* 0x001c1f0546467589 */ /* 0x000fe200000e0000 */
[----:B------:R-:W-:Y:S02]  /*ad50*/  MOV R94, R36 ;  /* 0x00000024005e7202 */ /* 0x000fe40000000f00 */
[----:B------:R-:W-:Y:S01]  /*ad60*/  MOV R90, R24 ;  /* 0x00000018005a7202 */ /* 0x000fe20000000f00 */
[----:B------:R-:W0:Y:S01]  /*ad70*/  SHFL.IDX PT, R141, R141, R20, 0x1c1f ;  /* 0x001c1f148d8d7589 */ /* 0x000e2200000e0000 */
[----:B------:R-:W-:Y:S02]  /*ad80*/  MOV R88, R26 ;  /* 0x0000001a00587202 */ /* 0x000fe40000000f00 */
[----:B------:R-:W-:Y:S01]  /*ad90*/  MOV R93, R34 ;  /* 0x00000022005d7202 */ /* 0x000fe20000000f00 */
[----:B------:R-:W1:Y:S01]  /*ada0*/  SHFL.IDX PT, R105, R105, R20, 0x1c1f ;  /* 0x001c1f1469697589 */ /* 0x000e6200000e0000 */
[----:B------:R-:W-:-:S02]  /*adb0*/  MOV R92, R32 ;  /* 0x00000020005c7202 */ /* 0x000fc40000000f00 */
[----:B------:R-:W-:Y:S01]  /*adc0*/  MOV R91, R30 ;  /* 0x0000001e005b7202 */ /* 0x000fe20000000f00 */
[----:B------:R-:W-:Y:S01]  /*add0*/  SHFL.IDX PT, R42, R42, R5, 0x1c1f ;  /* 0x001c1f052a2a7589 */ /* 0x000fe200000e0000 */
[----:B------:R-:W-:-:S03]  /*ade0*/  PLOP3.LUT P1, PT, PT, PT, UP0, 0x80, 0x0 ;  /* 0x000000000000781c */ /* 0x000fc60003f2f008 */
[----:B------:R-:W-:Y:S04]  /*adf0*/  SHFL.IDX PT, R72, R72, R5, 0x1c1f ;  /* 0x001c1f0548487589 */ /* 0x000fe800000e0000 */
[----:B------:R-:W2:Y:S04]  /*ae00*/  SHFL.IDX PT, R137, R137, R20, 0x1c1f ;  /* 0x001c1f1489897589 */ /* 0x000ea800000e0000 */
[----:B------:R-:W3:Y:S04]  /*ae10*/  SHFL.IDX PT, R97, R97, R20, 0x1c1f ;  /* 0x001c1f1461617589 */ /* 0x000ee800000e0000 */
        /* <DEDUP_REMOVED lines=8> */
[----:B------:R-:W-:Y:S01]  /*aea0*/  SHFL.IDX PT, R50, R50, R5, 0x1c1f ;  /* 0x001c1f0532327589 */ /* 0x000fe200000e0000 */
[----:B--2---:R-:W-:-:S02]  /*aeb0*/  SEL R12, R42, R137, P0 ;  /* 0x000000892a0c7207 */ /* 0x004fc40000000000 */
[----:B------:R-:W-:Y:S01]  /*aec0*/  SEL R14, R137, R42, P0 ;  /* 0x0000002a890e7207 */ /* 0x000fe20000000000 */
[----:B------:R-:W-:Y:S01]  /*aed0*/  SHFL.IDX PT, R56, R56, R5, 0x1c1f ;  /* 0x001c1f0538387589 */ /* 0x000fe200000e0000 */
[----:B---3--:R-:W-:Y:S02]  /*aee0*/  SEL R13, R72, R97, P0 ;  /* 0x00000061480d7207 */ /* 0x008fe40000000000 */
[----:B------:R-:W-:Y:S01]  /*aef0*/  SEL R15, R97, R72, P0 ;  /* 0x00000048610f7207 */ /* 0x000fe20000000000 */
[----:B------:R-:W-:Y:S04]  /*af00*/  SHFL.IDX PT, R78, R78, R5, 0x1c1f ;  /* 0x001c1f054e4e7589 */ /* 0x000fe800000e0000 */
[----:B------:R-:W2:Y:S04]  /*af10*/  SHFL.IDX PT, R129, R129, R20, 0x1c1f ;  /* 0x001c1f1481817589 */ /* 0x000ea800000e0000 */
[----:B------:R-:W3:Y:S01]  /*af20*/  SHFL.IDX PT, R125, R125, R20, 0x1c1f ;  /* 0x001c1f147d7d7589 */ /* 0x000ee200000e0000 */
[----:B0-----:R-:W-:-:S02]  /*af30*/  SEL R24, R48, R133, P0 ;  /* 0x0000008530187207 */ /* 0x001fc40000000000 */
[----:B------:R-:W-:Y:S01]  /*af40*/  SEL R26, R133, R48, P0 ;  /* 0x00000030851a7207 */ /* 0x000fe20000000000 */
[----:B------:R-:W0:Y:S01]  /*af50*/  SHFL.IDX PT, R81, R81, R20, 0x1c1f ;  /* 0x001c1f1451517589 */ /* 0x000e2200000e0000 */
[----:B-1----:R-:W-:Y:S02]  /*af60*/  SEL R25, R74, R89, P0 ;  /* 0x000000594a197207 */ /* 0x002fe40000000000 */
[----:B------:R-:W-:Y:S01]  /*af70*/  SEL R27, R89, R74, P0 ;  /* 0x0000004a591b7207 */ /* 0x000fe20000000000 */
[----:B------:R-:W-:Y:S04]  /*af80*/  SHFL.IDX PT, R58, R58, R5, 0x1c1f ;  /* 0x001c1f053a3a7589 */ /* 0x000fe800000e0000 */
[----:B------:R-:W-:Y:S04]  /*af90*/  SHFL.IDX PT, R80, R80, R5, 0x1c1f ;  /* 0x001c1f0550507589 */ /* 0x000fe800000e0000 */
[----:B------:R-:W1:Y:S04]  /*afa0*/  SHFL.IDX PT, R121, R121, R20, 0x1c1f ;  /* 0x001c1f1479797589 */ /* 0x000e6800000e0000 */
[----:B------:R-:W4:Y:S01]  /*afb0*/  SHFL.IDX PT, R73, R73, R20, 0x1c1f ;  /* 0x001c1f1449497589 */ /* 0x000f2200000e0000 */
[----:B--2---:R-:W-:-:S02]  /*afc0*/  SEL R28, R50, R129, P0 ;  /* 0x00000081321c7207 */ /* 0x004fc40000000000 */
[----:B------:R-:W-:Y:S01]  /*afd0*/  SEL R30, R129, R50, P0 ;  /* 0x00000032811e7207 */ /* 0x000fe20000000000 */
[----:B------:R-:W-:Y:S01]  /*afe0*/  SHFL.IDX PT, R76, R76, R5, 0x1c1f ;  /* 0x001c1f054c4c7589 */ /* 0x000fe200000e0000 */
[----:B---3--:R-:W-:Y:S02]  /*aff0*/  SEL R32, R56, R125, P0 ;  /* 0x0000007d38207207 */ /* 0x008fe40000000000 */
[----:B------:R-:W-:Y:S01]  /*b000*/  SEL R34, R125, R56, P0 ;  /* 0x000000387d227207 */ /* 0x000fe20000000000 */
[----:B------:R-:W2:Y:S01]  /*b010*/  SHFL.IDX PT, R63, R63, R20, 0x1c1f ;  /* 0x001c1f143f3f7589 */ /* 0x000ea200000e0000 */
[----:B0-----:R-:W-:Y:S02]  /*b020*/  SEL R29, R78, R81, P0 ;  /* 0x000000514e1d7207 */ /* 0x001fe40000000000 */
[----:B------:R-:W-:Y:S01]  /*b030*/  SEL R31, R81, R78, P0 ;  /* 0x0000004e511f7207 */ /* 0x000fe20000000000 */
[----:B------:R-:W-:Y:S06]  /*b040*/  BAR.SYNC.DEFER_BLOCKING 0x1, 0x100 ;  /* 0x0044000000007b1d */ /* 0x000fec0000010000 */
[----:B------:R-:W-:Y:S01]  /*b050*/  SHFL.IDX PT, R64, R64, R5, 0x1c1f ;  /* 0x001c1f0540407589 */ /* 0x000fe200000e0000 */
[----:B-1----:R-:W-:-:S02]  /*b060*/  SEL R56, R58, R121, P0 ;  /* 0x000000793a387207 */ /* 0x002fc40000000000 */
[----:B------:R-:W-:Y:S01]  /*b070*/  SEL R58, R121, R58, P0 ;  /* 0x0000003a793a7207 */ /* 0x000fe20000000000 */
[----:B------:R-:W-:Y:S01]  /*b080*/  SHFL.IDX PT, R62, R62, R5, 0x1c1f ;  /* 0x001c1f053e3e7589 */ /* 0x000fe200000e0000 */
[----:B----4-:R-:W-:Y:S02]  /*b090*/  SEL R33, R80, R73, P0 ;  /* 0x0000004950217207 */ /* 0x010fe40000000000 */
[----:B------:R-:W-:Y:S01]  /*b0a0*/  SEL R35, R73, R80, P0 ;  /* 0x0000005049237207 */ /* 0x000fe20000000000 */
[----:B------:R2:W0:Y:S04]  /*b0b0*/  SHFL.IDX PT, R21, R57, R20, 0x1c1f ;  /* 0x001c1f1439157589 */ /* 0x00042800000e0000 */
[----:B------:R-:W1:Y:S04]  /*b0c0*/  SHFL.IDX PT, R55, R55, R20, 0x1c1f ;  /* 0x001c1f1437377589 */ /* 0x000e6800000e0000 */
[----:B------:R-:W-:Y:S01]  /*b0d0*/  SHFL.IDX PT, R60, R60, R5, 0x1c1f ;  /* 0x001c1f053c3c7589 */ /* 0x000fe200000e0000 */
[----:B--2---:R-:W-:-:S03]  /*b0e0*/  SEL R57, R76, R63, P0 ;  /* 0x0000003f4c397207 */ /* 0x004fc60000000000 */
[----:B------:R-:W-:Y:S04]  /*b0f0*/  SHFL.IDX PT, R52, R52, R5, 0x1c1f ;  /* 0x001c1f0534347589 */ /* 0x000fe800000e0000 */
[----:B------:R-:W-:Y:S04]  /*b100*/  SHFL.IDX PT, R44, R44, R5, 0x1c1f ;  /* 0x001c1f052c2c7589 */ /* 0x000fe800000e0000 */
[----:B------:R-:W-:Y:S04]  /*b110*/  SHFL.IDX PT, R66, R66, R5, 0x1c1f ;  /* 0x001c1f0542427589 */ /* 0x000fe800000e0000 */
[----:B------:R-:W-:Y:S01]  /*b120*/  SHFL.IDX PT, R68, R68, R5, 0x1c1f ;  /* 0x001c1f0544447589 */ /* 0x000fe200000e0000 */
[----:B0-----:R-:W-:-:S03]  /*b130*/  SEL R36, R64, R21, P0 ;  /* 0x0000001540247207 */ /* 0x001fc60000000000 */
[----:B------:R-:W-:Y:S01]  /*b140*/  SHFL.IDX PT, R54, R54, R5, 0x1c1f ;  /* 0x001c1f0536367589 */ /* 0x000fe200000e0000 */
[----:B-1----:R-:W-:-:S03]  /*b150*/  SEL R37, R62, R55, P0 ;  /* 0x000000373e257207 */ /* 0x002fc60000000000 */
[----:B------:R-:W-:Y:S04]  /*b160*/  SHFL.IDX PT, R46, R46, R5, 0x1c1f ;  /* 0x001c1f052e2e7589 */ /* 0x000fe800000e0000 */
[----:B------:R0:W-:Y:S04]  /*b170*/  SHFL.IDX PT, R61, R38, R5, 0x1c1f ;  /* 0x001c1f05263d7589 */ /* 0x0001e800000e0000 */
[----:B------:R-:W-:Y:S04]  /*b180*/  SHFL.IDX PT, R69, R82, R5, 0x1c1f ;  /* 0x001c1f0552457589 */ /* 0x000fe800000e0000 */
[----:B------:R-:W-:Y:S01]  /*b190*/  SHFL.IDX PT, R75, R84, R5, 0x1c1f ;  /* 0x001c1f05544b7589 */ /* 0x000fe200000e0000 */
[----:B0-----:R-:W-:-:S03]  /*b1a0*/  SEL R38, R21, R64, P0 ;  /* 0x0000004015267207 */ /* 0x001fc60000000000 */
[----:B------:R-:W0:Y:S04]  /*b1b0*/  SHFL.IDX PT, R49, R49, R20, 0x1c1f ;  /* 0x001c1f1431317589 */ /* 0x000e2800000e0000 */
[----:B------:R-:W1:Y:S04]  /*b1c0*/  SHFL.IDX PT, R47, R47, R20, 0x1c1f ;  /* 0x001c1f142f2f7589 */ /* 0x000e6800000e0000 */
[----:B------:R-:W2:Y:S04]  /*b1d0*/  SHFL.IDX PT, R41, R41, R20, 0x1c1f ;  /* 0x001c1f1429297589 */ /* 0x000ea800000e0000 */
[----:B------:R3:W4:Y:S04]  /*b1e0*/  SHFL.IDX PT, R5, R39, R20, 0x1c1f ;  /* 0x001c1f1427057589 */ /* 0x00072800000e0000 */
[----:B------:R-:W4:Y:S04]  /*b1f0*/  SHFL.IDX PT, R43, R43, R20, 0x1c1f ;  /* 0x001c1f142b2b7589 */ /* 0x000f2800000e0000 */
[----:B------:R-:W4:Y:S01]  /*b200*/  SHFL.IDX PT, R82, R53, R20, 0x1c1f ;  /* 0x001c1f1435527589 */ /* 0x000f2200000e0000 */
[----:B---3--:R-:W-:-:S03]  /*b210*/  SEL R39, R55, R62, P0 ;  /* 0x0000003e37277207 */ /* 0x008fc60000000000 */
[----:B------:R-:W3:Y:S04]  /*b220*/  SHFL.IDX PT, R45, R45, R20, 0x1c1f ;  /* 0x001c1f142d2d7589 */ /* 0x000ee800000e0000 */
[----:B------:R0:W3:Y:S04]  /*b230*/  SHFL.IDX PT, R84, R59, R20, 0x1c1f ;  /* 0x001c1f143b547589 */ /* 0x0000e800000e0000 */
[----:B------:R-:W-:Y:S04]  /*b240*/  SHFL.IDX PT, R51, R51, R20, 0x1c1f ;  /* 0x001c1f1433337589 */ /* 0x000fe800000e0000 */
[----:B------:R-:W3:Y:S01]  /*b250*/  SHFL.IDX PT, R86, R71, R20, 0x1c1f ;  /* 0x001c1f1447567589 */ /* 0x000ee200000e0000 */
[----:B0-----:R-:W-:-:S03]  /*b260*/  SEL R59, R63, R76, P0 ;  /* 0x0000004c3f3b7207 */ /* 0x001fc60000000000 */
[----:B------:R0:W-:Y:S04]  /*b270*/  STSM.16.M88.4 [R95], R8 ;  /* 0x000000085f007844 */ /* 0x0001e80000000200 */
[----:B------:R2:W-:Y:S04]  /*b280*/  STSM.16.M88.4 [R94], R12 ;  /* 0x0000000c5e007844 */ /* 0x0005e80000000200 */
[----:B------:R3:W-:Y:S04]  /*b290*/  STSM.16.M88.4 [R93], R24 ;  /* 0x000000185d007844 */ /* 0x0007e80000000200 */
[----:B------:R3:W-:Y:S01]  /*b2a0*/  STSM.16.M88.4 [R92], R28 ;  /* 0x0000001c5c007844 */ /* 0x0007e20000000200 */
[----:B0-----:R-:W-:-:S03]  /*b2b0*/  SEL R8, R60, R49, P0 ;  /* 0x000000313c087207 */ /* 0x001fc60000000000 */
[----:B------:R-:W-:Y:S01]  /*b2c0*/  STSM.16.M88.4 [R91], R32 ;  /* 0x000000205b007844 */ /* 0x000fe20000000200 */
[----:B------:R-:W-:Y:S02]  /*b2d0*/  SEL R10, R49, R60, P0 ;  /* 0x0000003c310a7207 */ /* 0x000fe40000000000 */
[----:B-1----:R-:W-:Y:S01]  /*b2e0*/  SEL R9, R54, R47, P0 ;  /* 0x0000002f36097207 */ /* 0x002fe20000000000 */
[----:B------:R-:W-:Y:S01]  /*b2f0*/  STSM.16.M88.4 [R90], R56 ;  /* 0x000000385a007844 */ /* 0x000fe20000000200 */
[----:B------:R-:W-:Y:S02]  /*b300*/  SEL R11, R47, R54, P0 ;  /* 0x000000362f0b7207 */ /* 0x000fe40000000000 */
[----:B--2---:R-:W-:Y:S01]  /*b310*/  SEL R12, R52, R41, P0 ;  /* 0x00000029340c7207 */ /* 0x004fe20000000000 */
[----:B------:R-:W-:Y:S01]  /*b320*/  STSM.16.M88.4 [R88], R36 ;  /* 0x0000002458007844 */ /* 0x000fe20000000200 */
[----:B------:R-:W-:Y:S02]  /*b330*/  SEL R14, R41, R52, P0 ;  /* 0x00000034290e7207 */ /* 0x000fe40000000000 */
[----:B----4-:R-:W-:Y:S01]  /*b340*/  SEL R13, R46, R5, P0 ;  /* 0x000000052e0d7207 */ /* 0x010fe20000000000 */
[----:B------:R0:W-:Y:S01]  /*b350*/  STSM.16.M88.4 [R87], R8 ;  /* 0x0000000857007844 */ /* 0x0001e20000000200 */
[----:B------:R-:W-:-:S02]  /*b360*/  SEL R15, R5, R46, P0 ;  /* 0x0000002e050f7207 */ /* 0x000fc40000000000 */
[----:B---3--:R-:W-:Y:S02]  /*b370*/  SEL R24, R44, R43, P0 ;  /* 0x0000002b2c187207 */ /* 0x008fe40000000000 */
[----:B------:R-:W-:Y:S01]  /*b380*/  SEL R26, R43, R44, P0 ;  /* 0x0000002c2b1a7207 */ /* 0x000fe20000000000 */
[----:B------:R1:W-:Y:S01]  /*b390*/  STSM.16.M88.4 [R85], R12 ;  /* 0x0000000c55007844 */ /* 0x0003e20000000200 */
[----:B------:R-:W-:Y:S02]  /*b3a0*/  SEL R25, R61, R82, P0 ;  /* 0x000000523d197207 */ /* 0x000fe40000000000 */
[----:B------:R-:W-:Y:S02]  /*b3b0*/  SEL R27, R82, R61, P0 ;  /* 0x0000003d521b7207 */ /* 0x000fe40000000000 */
[----:B------:R-:W-:Y:S02]  /*b3c0*/  SEL R28, R66, R45, P0 ;  /* 0x0000002d421c7207 */ /* 0x000fe40000000000 */
[----:B------:R-:W-:Y:S01]  /*b3d0*/  SEL R30, R45, R66, P0 ;  /* 0x000000422d1e7207 */ /* 0x000fe20000000000 */
[----:B------:R1:W-:Y:S01]  /*b3e0*/  STSM.16.M88.4 [R83], R24 ;  /* 0x0000001853007844 */ /* 0x0003e20000000200 */
[----:B------:R-:W-:Y:S01]  /*b3f0*/  SEL R29, R69, R84, P0 ;  /* 0x00000054451d7207 */ /* 0x000fe20000000000 */
[----:B0-----:R-:W-:Y:S01]  /*b400*/  IMAD.U32 R8, RZ, RZ, UR4 ;  /* 0x00000004ff087e24 */ /* 0x001fe2000f8e00ff */
[----:B------:R-:W-:Y:S01]  /*b410*/  SEL R31, R84, R69, P0 ;  /* 0x00000045541f7207 */ /* 0x000fe20000000000 */
[----:B------:R-:W-:Y:S01]  /*b420*/  IMAD.U32 R9, RZ, RZ, UR6 ;  /* 0x00000006ff097e24 */ /* 0x000fe2000f8e00ff */
[----:B------:R-:W-:Y:S01]  /*b430*/  SEL R33, R75, R86, P0 ;  /* 0x000000564b217207 */ /* 0x000fe20000000000 */
[----:B------:R-:W-:Y:S01]  /*b440*/  ULDC.64 UR6, c[0x0][0xbe0] ;  /* 0x0002f80000067ab9 */ /* 0x000fe20000000a00 */
[----:B------:R-:W-:Y:S01]  /*b450*/  SEL R35, R86, R75, P0 ;  /* 0x0000004b56237207 */ /* 0x000fe20000000000 */
[----:B------:R1:W-:Y:S01]  /*b460*/  STSM.16.M88.4 [R79], R28 ;  /* 0x0000001c4f007844 */ /* 0x0003e20000000200 */
[----:B------:R-:W-:-:S02]  /*b470*/  SEL R32, R68, R51, P0 ;  /* 0x0000003344207207 */ /* 0x000fc40000000000 */
[----:B------:R-:W-:-:S05]  /*b480*/  SEL R34, R51, R68, P0 ;  /* 0x0000004433227207 */ /* 0x000fca0000000000 */
[----:B------:R1:W-:Y:S01]  /*b490*/  STSM.16.M88.4 [R77], R32 ;  /* 0x000000204d007844 */ /* 0x0003e20000000200 */
[----:B------:R-:W-:Y:S06]  /*b4a0*/  BAR.SYNC.DEFER_BLOCKING 0x1, 0x100 ;  /* 0x0044000000007b1d */ /* 0x000fec0000010000 */
[----:B------:R-:W2:Y:S01]  /*b4b0*/  @P1 LDG.E R10, desc[UR46][R8.64] ;  /* 0x0000002e080a1981 */ /* 0x000ea2000c1e1900 */
[----:B------:R-:W-:Y:S01]  /*b4c0*/  UISETP.NE.U32.AND UP1, UPT, UR6, URZ, UPT ;  /* 0x0000003f0600728c */ /* 0x000fe2000bf25070 */
[----:B------:R-:W0:Y:S01]  /*b4d0*/  LDC R5, c[0x0][0xa88] ;  /* 0x0002a200ff057b82 */ /* 0x000e220000000800 */
[----:B------:R-:W-:Y:S01]  /*b4e0*/  IMAD R11, R16, 0x40, R2 ;  /* 0x00000040100b7824 */ /* 0x000fe200078e0202 */
[----:B------:R-:W-:Y:S01]  /*b4f0*/  UMOV UR4, URZ ;  /* 0x0000003f00047c82 */ /* 0x000fe20008000000 */
[----:B------:R-:W-:-:S02]  /*b500*/  UISETP.NE.AND.EX UP1, UPT, UR7, URZ, UPT, UP1 ;  /* 0x0000003f0700728c */ /* 0x000fc4000bf25310 */
[----:B------:R-:W-:-:S04]  /*b510*/  IMAD.WIDE R6, R11, 0x2, R6 ;  /* 0x000000020b067825 */ /* 0x000fc800078e0206 */
[----:B------:R-:W-:Y:S02]  /*b520*/  PLOP3.LUT P0, PT, PT, PT, UP1, 0x80, 0x0 ;  /* 0x000000000000781c */ /* 0x000fe40003f0f018 */
[----:B------:R-:W-:-:S03]  /*b530*/  IADD3 R37, P5, R6, 0x1000, RZ ;  /* 0x0000100006257810 */ /* 0x000fc60007fbe0ff */
[----:B------:R-:W-:Y:S02]  /*b540*/  @UP1 ULDC.64 UR6, c[0x0][0xbe0] ;  /* 0x0002f80000061ab9 */ /* 0x000fe40000000a00 */
[----:B------:R-:W-:-:S06]  /*b550*/  @UP1 UIMAD.WIDE UR6, UR36, 0x4, UR6 ;  /* 0x00000004240618a5 */ /* 0x000fcc000f8e0206 */
[----:B------:R-:W-:Y:S01]  /*b560*/  IMAD.U32 R11, RZ, RZ, UR7 ;  /* 0x00000007ff0b7e24 */ /* 0x000fe2000f8e00ff */
[----:B--2---:R-:W-:Y:S01]  /*b570*/  @P1 R2UR UR4, R10 ;  /* 0x000000000a0412ca */ /* 0x004fe200000e0000 */
[----:B------:R-:W-:-:S05]  /*b580*/  IMAD.U32 R10, RZ, RZ, UR6 ;  /* 0x00000006ff0a7e24 */ /* 0x000fca000f8e00ff */
[----:B0-----:R1:W5:Y:S01]  /*b590*/  @P0 LDG.E R5, desc[UR46][R10.64] ;  /* 0x0000002e0a050981 */ /* 0x001362000c1e1900 */
[----:B------:R-:W-:Y:S08]  /*b5a0*/  @P0 BRA `(.L_x_3041) ;  /* 0x0000000000100947 */ /* 0x000ff00003800000 */
[----:B------:R-:W-:Y:S05]  /*b5b0*/  @!P1 BRA `(.L_x_3041) ;  /* 0x00000000000c9947 */ /* 0x000fea0003800000 */
[----:B-1----:R-:W2:Y:S04]  /*b5c0*/  LDG.E R10, desc[UR46][R8.64] ;  /* 0x0000002e080a7981 */ /* 0x002ea8000c1e1900 */
[----:B-----5:R-:W2:Y:S02]  /*b5d0*/  LDG.E R5, desc[UR46][R8.64+0x4] ;  /* 0x0000042e08057981 */ /* 0x020ea4000c1e1900 */
[----:B--2---:R-:W-:-:S07]  /*b5e0*/  IMAD.IADD R5, R5, 0x1, -R10 ;  /* 0x0000000105057824 */ /* 0x004fce00078e0a0a */
.L_x_3041:
[----:B------:R-:W-:Y:S01]  /*b5f0*/  USHF.R.S32.HI UR11, URZ, 0x1f, UR39 ;  /* 0x0000001f3f0b7899 */ /* 0x000fe20008011427 */
[----:B------:R-:W-:Y:S01]  /*b600*/  IADD3 R9, P3, R6, 0x3000, RZ ;  /* 0x0000300006097810 */ /* 0x000fe20007f7e0ff */
[----:B------:R-:W-:Y:S01]  /*b610*/  ULDC.64 UR12, c[0x0][0xb70] ;  /* 0x0002dc00000c7ab9 */ /* 0x000fe20000000a00 */
[----:B------:R-:W-:Y:S01]  /*b620*/  USHF.R.S32.HI UR9, URZ, 0x1f, UR4 ;  /* 0x0000001f3f097899 */ /* 0x000fe20008011404 */
[----:B-1----:R-:W-:Y:S01]  /*b630*/  IMAD R14, R18, 0x80, R221 ;  /* 0x00000080120e7824 */ /* 0x002fe200078e02dd */
[----:B------:R-:W-:Y:S01]  /*b640*/  UIMAD UR10, UR11, UR12, URZ ;  /* 0x0000000c0b0a72a4 */ /* 0x000fe2000f8e023f */
[----:B------:R-:W-:Y:S01]  /*b650*/  LOP3.LUT R8, R9, 0x380, RZ, 0xc0, !PT ;  /* 0x0000038009087812 */ /* 0x000fe200078ec0ff */
[----:B------:R-:W-:Y:S01]  /*b660*/  UMOV UR8, UR4 ;  /* 0x0000000400087c82 */ /* 0x000fe20008000000 */
[----:B------:R-:W-:Y:S01]  /*b670*/  USEL UR37, UR37, URZ, !UP0 ;  /* 0x0000003f25257287 */ /* 0x000fe2000c000000 */
[----:B------:R-:W-:Y:S01]  /*b680*/  IADD3 R57, P0, R6, 0x4000, RZ ;  /* 0x0000400006397810 */ /* 0x000fe20007f1e0ff */
        /* <DEDUP_REMOVED lines=9> */
[----:B------:R-:W-:Y:S01]  /*b720*/  UIMAD UR8, UR37, UR12, URZ ;  /* 0x0000000c250872a4 */ /* 0x000fe2000f8e023f */
[----:B------:R-:W-:Y:S01]  /*b730*/  LOP3.LUT R56, R57, 0x380, RZ, 0xc0, !PT ;  /* 0x0000038039387812 */ /* 0x000fe200078ec0ff */
[----:B------:R-:W-:Y:S01]  /*b740*/  UIMAD.WIDE.U32 UR6, UR36, UR12, UR6 ;  /* 0x0000000c240672a5 */ /* 0x000fe2000f8e0006 */
[----:B------:R-:W-:Y:S01]  /*b750*/  IADD3 R25, P4, R6, 0x2000, RZ ;  /* 0x0000200006197810 */ /* 0x000fe20007f9e0ff */
[----:B------:R-:W-:Y:S01]  /*b760*/  UIMAD UR8, UR36, UR13, UR8 ;  /* 0x0000000d240872a4 */ /* 0x000fe2000f8e0208 */
[----:B------:R-:W-:-:S02]  /*b770*/  LOP3.LUT R44, R45, 0x380, RZ, 0xc0, !PT ;  /* 0x000003802d2c7812 */ /* 0x000fc400078ec0ff */
[----:B------:R-:W-:Y:S01]  /*b780*/  SHF.R.U64 R56, R56, 0x3, RZ ;  /* 0x0000000338387819 */ /* 0x000fe200000012ff */
[----:B------:R-:W-:Y:S01]  /*b790*/  ULDC.64 UR12, c[0x0][0xaa0] ;  /* 0x0002a800000c7ab9 */ /* 0x000fe20000000a00 */
[----:B------:R-:W-:Y:S01]  /*b7a0*/  IADD3 R10, P6, R14, UR6, RZ ;  /* 0x000000060e0a7c10 */ /* 0x000fe2000ffde0ff */
[----:B------:R-:W-:Y:S01]  /*b7b0*/  IMAD.U32 R12, RZ, RZ, UR8 ;  /* 0x00000008ff0c7e24 */ /* 0x000fe2000f8e00ff */
[----:B------:R-:W-:Y:S02]  /*b7c0*/  IADD3 R33, P2, R6, 0x6000, RZ ;  /* 0x0000600006217810 */ /* 0x000fe40007f5e0ff */
[----:B------:R-:W-:Y:S02]  /*b7d0*/  LOP3.LUT R36, R37, 0x380, RZ, 0xc0, !PT ;  /* 0x0000038025247812 */ /* 0x000fe400078ec0ff */
[----:B------:R-:W-:Y:S01]  /*b7e0*/  IADD3.X R9, R9, UR7, R12, P6, !PT ;  /* 0x0000000709097c10 */ /* 0x000fe2000b7fe40c */
[----:B------:R-:W-:Y:S01]  /*b7f0*/  ULDC.64 UR6, c[0x0][0xb40] ;  /* 0x0002d00000067ab9 */ /* 0x000fe20000000a00 */
[----:B------:R-:W-:-:S02]  /*b800*/  LOP3.LUT R24, R25, 0x380, RZ, 0xc0, !PT ;  /* 0x0000038019187812 */ /* 0x000fc400078ec0ff */
[----:B------:R-:W-:Y:S02]  /*b810*/  LEA R20, P6, R10, UR6, 0x2 ;  /* 0x000000060a147c11 */ /* 0x000fe4000f8c10ff */
[----:B------:R-:W-:Y:S02]  /*b820*/  SHF.R.U64 R44, R44, 0x3, RZ ;  /* 0x000000032c2c7819 */ /* 0x000fe400000012ff */
[----:B------:R-:W-:Y:S01]  /*b830*/  LOP3.LUT R56, R56, R57, RZ, 0x3c, !PT ;  /* 0x0000003938387212 */ /* 0x000fe200078e3cff */
[----:B------:R-:W-:Y:S01]  /*b840*/  IMAD.X R57, RZ, RZ, R7, P0 ;  /* 0x000000ffff397224 */ /* 0x000fe200000e0607 */
[----:B------:R-:W-:Y:S02]  /*b850*/  LOP3.LUT R32, R33, 0x380, RZ, 0xc0, !PT ;  /* 0x0000038021207812 */ /* 0x000fe400078ec0ff */
[----:B------:R-:W-:Y:S01]  /*b860*/  LEA.HI.X R21, R10, UR7, R9, 0x2, P6 ;  /* 0x000000070a157c11 */ /* 0x000fe2000b0f1409 */
[----:B------:R-:W-:Y:S01]  /*b870*/  VIADD R10, R14, 0x8 ;  /* 0x000000080e0a7836 */ /* 0x000fe20000000000 */
[----:B------:R-:W-:Y:S01]  /*b880*/  SHF.R.U64 R36, R36, 0x3, RZ ;  /* 0x0000000324247819 */ /* 0x000fe200000012ff */
[----:B------:R-:W-:Y:S01]  /*b890*/  IMAD.X R9, RZ, RZ, R7, P3 ;  /* 0x000000ffff097224 */ /* 0x000fe200018e0607 */
[----:B------:R-:W-:-:S02]  /*b8a0*/  SHF.R.U64 R24, R24, 0x3, RZ ;  /* 0x0000000318187819 */ /* 0x000fc400000012ff */
[----:B------:R-:W-:Y:S02]  /*b8b0*/  LOP3.LUT P0, RZ, R19, 0x3, RZ, 0xc0, !PT ;  /* 0x0000000313ff7812 */ /* 0x000fe4000780c0ff */
[----:B------:R-:W-:Y:S01]  /*b8c0*/  LOP3.LUT R44, R44, R45, RZ, 0x3c, !PT ;  /* 0x0000002d2c2c7212 */ /* 0x000fe200078e3cff */
[--C-:B------:R-:W-:Y:S01]  /*b8d0*/  IMAD.X R45, RZ, RZ, R7.reuse, P1 ;  /* 0x000000ffff2d7224 */ /* 0x100fe200008e0607 */
[----:B------:R-:W-:Y:S02]  /*b8e0*/  SHF.R.U64 R32, R32, 0x3, RZ ;  /* 0x0000000320207819 */ /* 0x000fe400000012ff */
[----:B------:R-:W-:Y:S01]  /*b8f0*/  LOP3.LUT R36, R36, R37, RZ, 0x3c, !PT ;  /* 0x0000002524247212 */ /* 0x000fe200078e3cff */
[--C-:B------:R-:W-:Y:S01]  /*b900*/  IMAD.X R37, RZ, RZ, R7.reuse, P5 ;  /* 0x000000ffff257224 */ /* 0x100fe200028e0607 */
[----:B------:R-:W-:Y:S01]  /*b910*/  LOP3.LUT R24, R24, R25, RZ, 0x3c, !PT ;  /* 0x0000001918187212 */ /* 0x000fe200078e3cff */
[----:B------:R-:W-:Y:S01]  /*b920*/  IMAD.X R25, RZ, RZ, R7, P4 ;  /* 0x000000ffff197224 */ /* 0x000fe200020e0607 */
[----:B-----5:R-:W-:-:S02]  /*b930*/  ISETP.GE.OR P1, PT, R14, R5, P0 ;  /* 0x000000050e00720c */ /* 0x020fc40000726670 */
[----:B------:R-:W-:Y:S02]  /*b940*/  ISETP.GE.OR P0, PT, R10, R5, P0 ;  /* 0x000000050a00720c */ /* 0x000fe40000706670 */
[C---:B------:R-:W-:Y:S02]  /*b950*/  IADD3 R13, P6, R6.reuse, 0x7000, RZ ;  /* 0x00007000060d7810 */ /* 0x040fe40007fde0ff */
[C---:B------:R-:W-:Y:S02]  /*b960*/  IADD3 R61, P5, R6.reuse, 0x8000, RZ ;  /* 0x00008000063d7810 */ /* 0x040fe40007fbe0ff */
[C---:B------:R-:W-:Y:S02]  /*b970*/  IADD3 R53, P4, R6.reuse, 0x9000, RZ ;  /* 0x0000900006357810 */ /* 0x040fe40007f9e0ff */
[C---:B------:R-:W-:Y:S02]  /*b980*/  IADD3 R41, P3, R6.reuse, 0xa000, RZ ;  /* 0x0000a00006297810 */ /* 0x040fe40007f7e0ff */
[----:B------:R-:W-:Y:S01]  /*b990*/  LOP3.LUT R15, R6, 0x380, RZ, 0xc0, !PT ;  /* 0x00000380060f7812 */ /* 0x000fe200078ec0ff */
[----:B------:R-:W-:Y:S01]  /*b9a0*/  @!P1 STG.E desc[UR46][R20.64], R0 ;  /* 0x0000000014009986 */ /* 0x000fe2000c10192e */
[----:B------:R-:W-:Y:S01]  /*b9b0*/  LOP3.LUT R32, R32, R33, RZ, 0x3c, !PT ;  /* 0x0000002120207212 */ /* 0x000fe200078e3cff */
[----:B------:R-:W-:Y:S01]  /*b9c0*/  IMAD.X R33, RZ, RZ, R7, P2 ;  /* 0x000000ffff217224 */ /* 0x000fe200010e0607 */
[----:B------:R-:W-:Y:S01]  /*b9d0*/  IADD3 R11, P2, R6, 0xb000, RZ ;  /* 0x0000b000060b7810 */ /* 0x000fe20007f5e0ff */
[----:B------:R0:W-:Y:S01]  /*b9e0*/  @!P0 STG.E desc[UR46][R20.64+0x20], R3 ;  /* 0x0000200314008986 */ /* 0x0001e2000c10192e */
[----:B------:R-:W-:-:S02]  /*b9f0*/  LOP3.LUT R12, R13, 0x380, RZ, 0xc0, !PT ;  /* 0x000003800d0c7812 */ /* 0x000fc400078ec0ff */
[----:B------:R-:W-:Y:S01]  /*ba00*/  LOP3.LUT R60, R61, 0x380, RZ, 0xc0, !PT ;  /* 0x000003803d3c7812 */ /* 0x000fe200078ec0ff */
[----:B------:R-:W-:Y:S01]  /*ba10*/  UIMAD UR6, UR9, UR12, URZ ;  /* 0x0000000c090672a4 */ /* 0x000fe2000f8e023f */
[----:B------:R-:W-:Y:S01]  /*ba20*/  LOP3.LUT R52, R53, 0x380, RZ, 0xc0, !PT ;  /* 0x0000038035347812 */ /* 0x000fe200078ec0ff */
[----:B------:R-:W-:Y:S01]  /*ba30*/  IMAD.X R29, RZ, RZ, R7, P2 ;  /* 0x000000ffff1d7224 */ /* 0x000fe200010e0607 */
[----:B------:R-:W-:Y:S01]  /*ba40*/  LOP3.LUT R40, R41, 0x380, RZ, 0xc0, !PT ;  /* 0x0000038029287812 */ /* 0x000fe200078ec0ff */
[----:B------:R-:W5:Y:S01]  /*ba50*/  LD.E.128 R36, desc[UR46][R36.64] ;  /* 0x0000002e24247980 */ /* 0x000f62000c101d00 */
[----:B------:R-:W-:Y:S02]  /*ba60*/  SHF.R.U64 R15, R15, 0x3, RZ ;  /* 0x000000030f0f7819 */ /* 0x000fe400000012ff */
[----:B------:R-:W-:Y:S01]  /*ba70*/  LOP3.LUT R10, R11, 0x380, RZ, 0xc0, !PT ;  /* 0x000003800b0a7812 */ /* 0x000fe200078ec0ff */
[----:B------:R-:W5:Y:S01]  /*ba80*/  LD.E.128 R24, desc[UR46][R24.64] ;  /* 0x0000002e18187980 */ /* 0x000f62000c101d00 */
[----:B------:R-:W-:-:S02]  /*ba90*/  SHF.R.U64 R12, R12, 0x3, RZ ;  /* 0x000000030c0c7819 */ /* 0x000fc400000012ff */
[----:B------:R-:W-:Y:S01]  /*baa0*/  SHF.R.U64 R60, R60, 0x3, RZ ;  /* 0x000000033c3c7819 */ /* 0x000fe200000012ff */
[----:B------:R-:W5:Y:S01]  /*bab0*/  LD.E.128 R56, desc[UR46][R56.64] ;  /* 0x0000002e38387980 */ /* 0x000f62000c101d00 */
[----:B------:R-:W-:Y:S02]  /*bac0*/  SHF.R.U64 R52, R52, 0x3, RZ ;  /* 0x0000000334347819 */ /* 0x000fe400000012ff */
[----:B------:R-:W-:Y:S01]  /*bad0*/  SHF.R.U64 R40, R40, 0x3, RZ ;  /* 0x0000000328287819 */ /* 0x000fe200000012ff */
[----:B------:R-:W5:Y:S01]  /*bae0*/  LD.E.128 R44, desc[UR46][R44.64] ;  /* 0x0000002e2c2c7980 */ /* 0x000f62000c101d00 */
[----:B------:R-:W-:Y:S02]  /*baf0*/  LOP3.LUT R6, R15, R6, RZ, 0x3c, !PT ;  /* 0x000000060f067212 */ /* 0x000fe400078e3cff */
        /* <DEDUP_REMOVED lines=10> */
[----:B------:R1:W5:Y:S01]  /*bba0*/  LD.E.128 R48, desc[UR46][R6.64] ;  /* 0x0000002e06307980 */ /* 0x000362000c101d00 */
[----:B0-----:R-:W-:Y:S01]  /*bbb0*/  SHF.R.S32.HI R3, RZ, 0x1f, R2 ;  /* 0x0000001fff037819 */ /* 0x001fe20000011402 */
[----:B------:R-:W-:Y:S01]  /*bbc0*/  UIMAD UR6, UR4, UR13, UR6 ;  /* 0x0000000d040672a4 */ /* 0x000fe2000f8e0206 */
[----:B------:R-:W-:Y:S01]  /*bbd0*/  LOP3.LUT R28, R10, R11, RZ, 0x3c, !PT ;  /* 0x0000000b0a1c7212 */ /* 0x000fe200078e3cff */
[----:B------:R-:W5:Y:S04]  /*bbe0*/  LD.E.128 R12, desc[UR46][R12.64] ;  /* 0x0000002e0c0c7980 */ /* 0x000f68000c101d00 */
[----:B------:R-:W5:Y:S01]  /*bbf0*/  LD.E.128 R8, desc[UR46][R8.64] ;  /* 0x0000002e08087980 */ /* 0x000f62000c101d00 */
[----:B-1----:R-:W-:-:S03]  /*bc00*/  IMAD.U32 R7, RZ, RZ, UR12 ;  /* 0x0000000cff077e24 */ /* 0x002fc6000f8e00ff */
[----:B------:R-:W5:Y:S01]  /*bc10*/  LD.E.128 R60, desc[UR46][R60.64] ;  /* 0x0000002e3c3c7980 */ /* 0x000f62000c101d00 */
[----:B------:R-:W-:-:S03]  /*bc20*/  IMAD.WIDE.U32 R6, R7, UR4, R2 ;  /* 0x0000000407067c25 */ /* 0x000fc6000f8e0002 */
[----:B------:R-:W5:Y:S01]  /*bc30*/  LD.E.128 R52, desc[UR46][R52.64] ;  /* 0x0000002e34347980 */ /* 0x000f62000c101d00 */
[----:B------:R-:W-:Y:S01]  /*bc40*/  VIADD R7, R7, UR6 ;  /* 0x0000000607077c36 */ /* 0x000fe20008000000 */
[----:B------:R-:W-:Y:S02]  /*bc50*/  ULDC.64 UR6, c[0x0][0xae0] ;  /* 0x0002b80000067ab9 */ /* 0x000fe40000000a00 */
        /* <DEDUP_REMOVED lines=13> */
[----:B------:R-:W-:Y:S02]  /*bd30*/  ULDC.64 UR6, c[0x0][0xae8] ;  /* 0x0002ba0000067ab9 */ /* 0x000fe40000000a00 */
[----:B------:R-:W-:Y:S01]  /*bd40*/  ISETP.GE.AND P3, PT, R16, R5, PT ;  /* 0x000000051000720c */ /* 0x000fe20003f66270 */
[----:B------:R-:W-:Y:S01]  /*bd50*/  VIADD R7, R7, UR4 ;  /* 0x0000000407077c36 */ /* 0x000fe20008000000 */
[----:B------:R-:W-:Y:S01]  /*bd60*/  UIMAD UR4, UR37, UR6, URZ ;  /* 0x00000006250472a4 */ /* 0x000fe2000f8e023f */
[----:B------:R-:W-:Y:S02]  /*bd70*/  VIADD R4, R4, 0x33420 ;  /* 0x0003342004047836 */ /* 0x000fe40000000000 */
[----:B------:R-:W-:Y:S02]  /*bd80*/  VIADD R0, R16, 0x20 ;  /* 0x0000002010007836 */ /* 0x000fe40000000000 */
[----:B------:R-:W-:Y:S01]  /*bd90*/  IMAD.U32 R21, RZ, RZ, UR6 ;  /* 0x00000006ff157e24 */ /* 0x000fe2000f8e00ff */
[----:B------:R-:W-:Y:S01]  /*bda0*/  UIMAD UR4, UR36, UR7, UR4 ;  /* 0x00000007240472a4 */ /* 0x000fe2000f8e0204 */
[----:B------:R-:W-:-:S02]  /*bdb0*/  PRMT R4, RZ, 0x654, R4 ;  /* 0x00000654ff047816 */ /* 0x000fc40000000004 */
[----:B------:R-:W-:Y:S01]  /*bdc0*/  IMAD.WIDE.U32 R20, R21, UR36, R6 ;  /* 0x0000002415147c25 */ /* 0x000fe2000f8e0006 */
[-C--:B------:R-:W-:Y:S02]  /*bdd0*/  ISETP.GE.AND P0, PT, R0, R5.reuse, PT ;  /* 0x000000050000720c */ /* 0x080fe40003f06270 */
[--C-:B------:R-:W-:Y:S01]  /*bde0*/  SHF.R.S32.HI R17, RZ, 0x1f, R16.reuse ;  /* 0x0000001fff117819 */ /* 0x100fe20000011410 */
[C---:B------:R-:W-:Y:S01]  /*bdf0*/  VIADD R0, R16.reuse, 0x40 ;  /* 0x0000004010007836 */ /* 0x040fe20000000000 */
[----:B0-----:R0:W-:Y:S01]  /*be00*/  SYNCS.ARRIVE.TRANS64.RED.A1T0 RZ, [R4+URZ], RZ ;  /* 0x000000ff04ff79a7 */ /* 0x0011e2000810043f */
[----:B------:R-:W-:Y:S01]  /*be10*/  VIADD R3, R16, 0x60 ;  /* 0x0000006010037836 */ /* 0x000fe20000000000 */
[----:B------:R-:W-:Y:S01]  /*be20*/  BSSY B1, `(.L_x_3042) ;  /* 0x0000019000017945 */ /* 0x000fe20003800000 */
[----:B------:R-:W-:Y:S01]  /*be30*/  VIADD R71, R21, UR4 ;  /* 0x0000000415477c36 */ /* 0x000fe20008000000 */
[-C--:B------:R-:W-:Y:S01]  /*be40*/  ISETP.GE.AND P1, PT, R0, R5.reuse, PT ;  /* 0x000000050000720c */ /* 0x080fe20003f26270 */
[----:B------:R-:W-:Y:S01]  /*be50*/  IMAD.WIDE R6, R18, 0x80, R16 ;  /* 0x0000008012067825 */ /* 0x000fe200078e0210 */
[----:B------:R-:W-:Y:S01]  /*be60*/  ISETP.GE.AND P2, PT, R3, R5, PT ;  /* 0x000000050300720c */ /* 0x000fe20003f46270 */
[----:B------:R-:W-:-:S12]  /*be70*/  @P3 BRA `(.L_x_3043) ;  /* 0x00000000004c3947 */ /* 0x000fd80003800000 */
[----:B------:R-:W-:Y:S01]  /*be80*/  ULDC.64 UR6, c[0x0][0xad8] ;  /* 0x0002b60000067ab9 */ /* 0x000fe20000000a00 */
[C---:B------:R-:W-:Y:S01]  /*be90*/  VIADD R0, R2.reuse, 0x40 ;  /* 0x0000004002007836 */ /* 0x040fe20000000000 */
[----:B------:R-:W-:Y:S01]  /*bea0*/  ULDC UR4, c[0x0][0xa8c] ;  /* 0x0002a30000047ab9 */ /* 0x000fe20000000800 */
[C---:B------:R-:W-:Y:S01]  /*beb0*/  VIADD R18, R2.reuse, 0x80 ;  /* 0x0000008002127836 */ /* 0x040fe20000000000 */
[----:B------:R-:W-:Y:S01]  /*bec0*/  ISETP.GE.AND P3, PT, R2, UR4, PT ;  /* 0x0000000402007c0c */ /* 0x000fe2000bf66270 */
[----:B------:R-:W-:Y:S01]  /*bed0*/  IMAD R3, R7, UR6, RZ ;  /* 0x0000000607037c24 */ /* 0x000fe2000f8e02ff */
[----:B------:R-:W-:Y:S01]  /*bee0*/  ISETP.GE.AND P4, PT, R0, UR4, PT ;  /* 0x0000000400007c0c */ /* 0x000fe2000bf86270 */
[----:B0-----:R-:W-:Y:S01]  /*bef0*/  IMAD.MOV.U32 R4, RZ, RZ, R20 ;  /* 0x000000ffff047224 */ /* 0x001fe200078e0014 */
[----:B------:R-:W-:Y:S01]  /*bf00*/  ISETP.GE.AND P5, PT, R18, UR4, PT ;  /* 0x0000000412007c0c */ /* 0x000fe2000bfa6270 */
[----:B------:R-:W-:Y:S02]  /*bf10*/  IMAD.MOV.U32 R5, RZ, RZ, R71 ;  /* 0x000000ffff057224 */ /* 0x000fe400078e0047 */
[----:B------:R-:W-:-:S02]  /*bf20*/  IMAD R3, R6, UR7, R3 ;  /* 0x0000000706037c24 */ /* 0x000fc4000f8e0203 */
[----:B------:R-:W-:Y:S01]  /*bf30*/  IMAD.WIDE.U32 R4, R6, UR6, R4 ;  /* 0x0000000606047c25 */ /* 0x000fe2000f8e0004 */
[----:B------:R-:W-:-:S03]  /*bf40*/  ULDC.64 UR6, c[0x0][0xa80] ;  /* 0x0002a00000067ab9 */ /* 0x000fc60000000a00 */
[----:B------:R-:W-:Y:S01]  /*bf50*/  IMAD.IADD R3, R5, 0x1, R3 ;  /* 0x0000000105037824 */ /* 0x000fe200078e0203 */
[----:B------:R-:W-:-:S04]  /*bf60*/  LEA R68, P6, R4, UR6, 0x1 ;  /* 0x0000000604447c11 */ /* 0x000fc8000f8c08ff */
[----:B------:R-:W-:-:S05]  /*bf70*/  LEA.HI.X R69, R4, UR7, R3, 0x1, P6 ;  /* 0x0000000704457c11 */ /* 0x000fca000b0f0c03 */
[----:B-----5:R1:W-:Y:S04]  /*bf80*/  @!P3 STG.E.128 desc[UR46][R68.64], R48 ;  /* 0x000000304400b986 */ /* 0x0203e8000c101d2e */
[----:B------:R1:W-:Y:S04]  /*bf90*/  @!P4 STG.E.128 desc[UR46][R68.64+0x80], R56 ;  /* 0x000080384400c986 */ /* 0x0003e8000c101d2e */
[----:B------:R1:W-:Y:S02]  /*bfa0*/  @!P5 STG.E.128 desc[UR46][R68.64+0x100], R60 ;  /* 0x0001003c4400d986 */ /* 0x0003e4000c101d2e */
.L_x_3043:
[----:B------:R-:W-:Y:S05]  /*bfb0*/  BSYNC B1 ;  /* 0x0000000000017941 */ /* 0x000fea0003800000 */
.L_x_3042:
[----:B------:R-:W-:Y:S04]  /*bfc0*/  BSSY B1, `(.L_x_3044) ;  /* 0x0000017000017945 */ /* 0x000fe80003800000 */
[----:B------:R-:W-:Y:S05]  /*bfd0*/  @P0 BRA `(.L_x_3045) ;  /* 0x0000000000540947 */ /* 0x000fea0003800000 */
[----:B------:R-:W-:Y:S01]  /*bfe0*/  IADD3 R3, P0, R6, 0x20, RZ ;  /* 0x0000002006037810 */ /* 0x000fe20007f1e0ff */
[C---:B0-----:R-:W-:Y:S01]  /*bff0*/  VIADD R4, R2.reuse, 0x40 ;  /* 0x0000004002047836 */ /* 0x041fe20000000000 */
        /* <DEDUP_REMOVED lines=9> */
[----:B------:R-:W-:Y:S01]  /*c090*/  IMAD.WIDE.U32 R4, R3, UR6, R4 ;  /* 0x0000000603047c25 */ /* 0x000fe2000f8e0004 */
[----:B------:R-:W-:-:S03]  /*c0a0*/  ISETP.GE.AND P5, PT, R18, UR4, PT ;  /* 0x0000000412007c0c */ /* 0x000fc6000bfa6270 */
[----:B------:R-:W-:Y:S01]  /*c0b0*/  IMAD R3, R3, UR7, R0 ;  /* 0x0000000703037c24 */ /* 0x000fe2000f8e0200 */
[----:B------:R-:W-:Y:S02]  /*c0c0*/  ULDC.64 UR6, c[0x0][0xa80] ;  /* 0x0002a00000067ab9 */ /* 0x000fe40000000a00 */
[----:B-1---5:R-:W-:Y:S01]  /*c0d0*/  LEA R48, P0, R4, UR6, 0x1 ;  /* 0x0000000604307c11 */ /* 0x022fe2000f8008ff */
[----:B------:R-:W-:-:S05]  /*c0e0*/  IMAD.IADD R3, R5, 0x1, R3 ;  /* 0x0000000105037824 */ /* 0x000fca00078e0203 */
[----:B------:R-:W-:-:S05]  /*c0f0*/  LEA.HI.X R49, R4, UR7, R3, 0x1, P0 ;  /* 0x0000000704317c11 */ /* 0x000fca00080f0c03 */
[----:B------:R2:W-:Y:S04]  /*c100*/  @!P3 STG.E.128 desc[UR46][R48.64], R36 ;  /* 0x000000243000b986 */ /* 0x0005e8000c101d2e */
[----:B------:R2:W-:Y:S04]  /*c110*/  @!P4 STG.E.128 desc[UR46][R48.64+0x80], R44 ;  /* 0x0000802c3000c986 */ /* 0x0005e8000c101d2e */
[----:B------:R2:W-:Y:S02]  /*c120*/  @!P5 STG.E.128 desc[UR46][R48.64+0x100], R52 ;  /* 0x000100343000d986 */ /* 0x0005e4000c101d2e */
.L_x_3045:
[----:B------:R-:W-:Y:S05]  /*c130*/  BSYNC B1 ;  /* 0x0000000000017941 */ /* 0x000fea0003800000 */
.L_x_3044:
        /* <DEDUP_REMOVED lines=17> */
[----:B--2--5:R-:W-:Y:S01]  /*c250*/  LEA R36, P0, R4, UR6, 0x1 ;  /* 0x0000000604247c11 */ /* 0x024fe2000f8008ff */
[----:B------:R-:W-:-:S05]  /*c260*/  IMAD.IADD R3, R5, 0x1, R3 ;  /* 0x0000000105037824 */ /* 0x000fca00078e0203 */
[----:B------:R-:W-:-:S05]  /*c270*/  LEA.HI.X R37, R4, UR7, R3, 0x1, P0 ;  /* 0x0000000704257c11 */ /* 0x000fca00080f0c03 */
[----:B------:R3:W-:Y:S04]  /*c280*/  @!P1 STG.E.128 desc[UR46][R36.64], R24 ;  /* 0x0000001824009986 */ /* 0x0007e8000c101d2e */
[----:B------:R3:W-:Y:S04]  /*c290*/  @!P3 STG.E.128 desc[UR46][R36.64+0x80], R32 ;  /* 0x000080202400b986 */ /* 0x0007e8000c101d2e */
[----:B------:R3:W-:Y:S02]  /*c2a0*/  @!P4 STG.E.128 desc[UR46][R36.64+0x100], R40 ;  /* 0x000100282400c986 */ /* 0x0007e4000c101d2e */
.L_x_3047:
[----:B------:R-:W-:Y:S05]  /*c2b0*/  BSYNC B1 ;  /* 0x0000000000017941 */ /* 0x000fea0003800000 */
.L_x_3046:
[----:B------:R-:W-:Y:S05]  /*c2c0*/  @P2 BRA `(.L_x_3048) ;  /* 0x0000000c00282947 */ /* 0x000fea0003800000 */
[----:B------:R-:W-:Y:S01]  /*c2d0*/  IADD3 R3, P0, R6, 0x60, RZ ;  /* 0x0000006006037810 */ /* 0x000fe20007f1e0ff */
[----:B------:R-:W-:Y:S01]  /*c2e0*/  ULDC.64 UR6, c[0x0][0xad8] ;  /* 0x0002b60000067ab9 */ /* 0x000fe20000000a00 */
[----:B0-----:R-:W-:Y:S01]  /*c2f0*/  IMAD.MOV.U32 R4, RZ, RZ, R20 ;  /* 0x000000ffff047224 */ /* 0x001fe200078e0014 */
[----:B------:R-:W-:Y:S01]  /*c300*/  ULDC UR4, c[0x0][0xa8c] ;  /* 0x0002a30000047ab9 */ /* 0x000fe20000000800 */
[----:B------:R-:W-:Y:S01]  /*c310*/  IMAD.MOV.U32 R5, RZ, RZ, R71 ;  /* 0x000000ffff057224 */ /* 0x000fe200078e0047 */
[C---:B------:R-:W-:Y:S01]  /*c320*/  ISETP.GE.AND P1, PT, R2.reuse, UR4, PT ;  /* 0x0000000402007c0c */ /* 0x040fe2000bf26270 */
[----:B------:R-:W-:Y:S02]  /*c330*/  IMAD.X R6, RZ, RZ, R7, P0 ;  /* 0x000000ffff067224 */ /* 0x000fe400000e0607 */
[----:B------:R-:W-:Y:S02]  /*c340*/  VIADD R0, R2, 0x40 ;  /* 0x0000004002007836 */ /* 0x000fe40000000000 */
[----:B------:R-:W-:-:S02]  /*c350*/  IMAD R6, R6, UR6, RZ ;  /* 0x0000000606067c24 */ /* 0x000fc4000f8e02ff */
[----:B------:R-:W-:Y:S01]  /*c360*/  IMAD.WIDE.U32 R4, R3, UR6, R4 ;  /* 0x0000000603047c25 */ /* 0x000fe2000f8e0004 */
[----:B------:R-:W-:-:S03]  /*c370*/  ISETP.GE.AND P2, PT, R0, UR4, PT ;  /* 0x0000000400007c0c */ /* 0x000fc6000bf46270 */
        /* <DEDUP_REMOVED lines=8> */
[----:B------:R4:W-:Y:S06]  /*c400*/  @!P2 STG.E.128 desc[UR46][R6.64+0x80], R12 ;  /* 0x0000800c0600a986 */ /* 0x0009ec000c101d2e */
[----:B------:R-:W-:Y:S05]  /*c410*/  @P0 BRA `(.L_x_3048) ;  /* 0x0000000800d40947 */ /* 0x000fea0003800000 */
[----:B------:R0:W-:Y:S01]  /*c420*/  STG.E.128 desc[UR46][R6.64+0x100], R28 ;  /* 0x0001001c06007986 */ /* 0x0001e2000c101d2e */
[----:B------:R-:W-:Y:S05]  /*c430*/  BRA `(.L_x_3048) ;  /* 0x0000000800cc7947 */ /* 0x000fea0003800000 */
.L_x_3040:
        /* <DEDUP_REMOVED lines=23> */
[----:B------:R-:W2:Y:S04]  /*c5b0*/  LDG.E R0, desc[UR46][R4.64] ;  /* 0x0000002e04007981 */ /* 0x000ea8000c1e1900 */
[----:B-----5:R-:W2:Y:S02]  /*c5c0*/  LDG.E R9, desc[UR46][R4.64+0x4] ;  /* 0x0000042e04097981 */ /* 0x020ea4000c1e1900 */
[----:B--2---:R-:W-:-:S07]  /*c5d0*/  IMAD.IADD R9, R9, 0x1, -R0 ;  /* 0x0000000109097824 */ /* 0x004fce00078e0a00 */
.L_x_3049:
[----:B------:R-:W-:Y:S01]  /*c5e0*/  USHF.R.S32.HI UR7, URZ, 0x1f, UR39 ;  /* 0x0000001f3f077899 */ /* 0x000fe20008011427 */
[----:B------:R-:W-:Y:S01]  /*c5f0*/  BSSY B1, `(.L_x_3050) ;  /* 0x000001e000017945 */ /* 0x000fe20003800000 */
[----:B------:R-:W-:Y:S01]  /*c600*/  USEL UR36, UR36, URZ, !UP0 ;  /* 0x0000003f24247287 */ /* 0x000fe2000c000000 */
[----:B------:R-:W-:Y:S01]  /*c610*/  SHF.R.S32.HI R13, RZ, 0x1f, R2 ;  /* 0x0000001fff0d7819 */ /* 0x000fe20000011402 */
[----:B------:R-:W-:Y:S01]  /*c620*/  USEL UR37, UR37, URZ, !UP0 ;  /* 0x0000003f25257287 */ /* 0x000fe2000c000000 */
[----:B-----5:R-:W-:Y:S01]  /*c630*/  SHF.R.S32.HI R8, RZ, 0x1f, R11 ;  /* 0x0000001fff087819 */ /* 0x020fe2000001140b */
[----:B------:R-:W-:Y:S10]  /*c640*/  @P0 BRA `(.L_x_3051) ;  /* 0x0000000000600947 */ /* 0x000ff40003800000 */
[----:B------:R-:W0:Y:S02]  /*c650*/  S2R R0, SR_TID.X ;  /* 0x0000000000007919 */ /* 0x000e240000002100 */
[----:B0-----:R-:W-:-:S04]  /*c660*/  IMAD R0, R18, 0x80, R0 ;  /* 0x0000008012007824 */ /* 0x001fc800078e0200 */
[----:B------:R-:W-:-:S05]  /*c670*/  VIADD R0, R0, 0xffffff80 ;  /* 0xffffff8000007836 */ /* 0x000fca0000000000 */
[----:B------:R-:W-:-:S13]  /*c680*/  ISETP.GE.AND P0, PT, R0, R9, PT ;  /* 0x000000090000720c */ /* 0x000fda0003f06270 */
[----:B------:R-:W-:Y:S05]  /*c690*/  @P0 BRA `(.L_x_3051) ;  /* 0x00000000004c0947 */ /* 0x000fea0003800000 */
[C---:B-1----:R-:W-:Y:S01]  /*c6a0*/  IADD3 R4, P0, R0.reuse, R11, RZ ;  /* 0x0000000b00047210 */ /* 0x042fe20007f1e0ff */
        /* <DEDUP_REMOVED lines=18> */
.L_x_3051:
[----:B------:R-:W-:Y:S05]  /*c7d0*/  BSYNC B1 ;  /* 0x0000000000017941 */ /* 0x000fea0003800000 */
.L_x_3050:
[----:B------:R-:W-:Y:S01]  /*c7e0*/  ULDC.64 UR8, c[0x0][0xaa0] ;  /* 0x0002a80000087ab9 */ /* 0x000fe20000000a00 */
[----:B0-----:R-:W-:Y:S01]  /*c7f0*/  IMAD.MOV.U32 R3, RZ, RZ, R13 ;  /* 0x000000ffff037224 */ /* 0x001fe200078e000d */
[----:B------:R-:W-:Y:S01]  /*c800*/  BSSY B1, `(.L_x_3052) ;  /* 0x0000030000017945 */ /* 0x000fe20003800000 */
[----:B------:R-:W-:Y:S02]  /*c810*/  IMAD R0, R8, UR8, RZ ;  /* 0x0000000808007c24 */ /* 0x000fe4000f8e02ff */
[----:B-1----:R-:W-:-:S04]  /*c820*/  IMAD.WIDE.U32 R4, R11, UR8, R2 ;  /* 0x000000080b047c25 */ /* 0x002fc8000f8e0002 */
[----:B------:R-:W-:Y:S01]  /*c830*/  IMAD R11, R11, UR9, R0 ;  /* 0x000000090b0b7c24 */ /* 0x000fe2000f8e0200 */
[----:B------:R-:W-:Y:S01]  /*c840*/  ULDC.64 UR8, c[0x0][0xae0] ;  /* 0x0002b80000087ab9 */ /* 0x000fe20000000a00 */
[----:B------:R-:W-:Y:S01]  /*c850*/  IMAD R9, R18, -0x80, R9 ;  /* 0xffffff8012097824 */ /* 0x000fe200078e0209 */
[----:B------:R-:W-:Y:S01]  /*c860*/  UIMAD UR4, UR7, UR8, URZ ;  /* 0x00000008070472a4 */ /* 0x000fe2000f8e023f */
[----:B------:R-:W-:Y:S02]  /*c870*/  IMAD.IADD R5, R5, 0x1, R11 ;  /* 0x0000000105057824 */ /* 0x000fe400078e020b */
[----:B------:R-:W-:Y:S01]  /*c880*/  IMAD.U32 R3, RZ, RZ, UR8 ;  /* 0x00000008ff037e24 */ /* 0x000fe2000f8e00ff */
[----:B------:R-:W-:Y:S01]  /*c890*/  UIMAD UR4, UR39, UR9, UR4 ;  /* 0x00000009270472a4 */ /* 0x000fe2000f8e0204 */
[C---:B------:R-:W-:Y:S01]  /*c8a0*/  VIADD R0, R16.reuse, 0x20 ;  /* 0x0000002010007836 */ /* 0x040fe20000000000 */
[----:B------:R-:W-:Y:S01]  /*c8b0*/  ULDC.64 UR6, c[0x0][0xae8] ;  /* 0x0002ba0000067ab9 */ /* 0x000fe20000000a00 */
[----:B------:R-:W-:Y:S01]  /*c8c0*/  IMAD.WIDE.U32 R4, R3, UR39, R4 ;  /* 0x0000002703047c25 */ /* 0x000fe2000f8e0004 */
[----:B------:R-:W-:-:S02]  /*c8d0*/  ISETP.GE.AND P3, PT, R16, R9, PT ;  /* 0x000000091000720c */ /* 0x000fc40003f66270 */
[-C--:B------:R-:W-:Y:S01]  /*c8e0*/  ISETP.GE.AND P2, PT, R0, R9.reuse, PT ;  /* 0x000000090000720c */ /* 0x080fe20003f46270 */
[----:B------:R-:W-:Y:S01]  /*c8f0*/  VIADD R5, R5, UR4 ;  /* 0x0000000405057c36 */ /* 0x000fe20008000000 */
[----:B------:R-:W-:Y:S01]  /*c900*/  UIMAD UR4, UR37, UR6, URZ ;  /* 0x00000006250472a4 */ /* 0x000fe2000f8e023f */
[C---:B------:R-:W-:Y:S02]  /*c910*/  VIADD R6, R16.reuse, 0x40 ;  /* 0x0000004010067836 */ /* 0x040fe40000000000 */
[----:B------:R-:W-:Y:S01]  /*c920*/  VIADD R0, R16, 0x60 ;  /* 0x0000006010007836 */ /* 0x000fe20000000000 */
[----:B------:R-:W-:Y:S01]  /*c930*/  UIMAD UR4, UR36, UR7, UR4 ;  /* 0x00000007240472a4 */ /* 0x000fe2000f8e0204 */
[----:B------:R-:W-:Y:S01]  /*c940*/  IMAD.U32 R7, RZ, RZ, UR6 ;  /* 0x00000006ff077e24 */ /* 0x000fe2000f8e00ff */
[-C--:B------:R-:W-:Y:S01]  /*c950*/  ISETP.GE.AND P1, PT, R6, R9.reuse, PT ;  /* 0x000000090600720c */ /* 0x080fe20003f26270 */
[----:B------:R-:W-:Y:S01]  /*c960*/  IMAD.MOV.U32 R8, RZ, RZ, R16 ;  /* 0x000000ffff087224 */ /* 0x000fe200078e0010 */
[----:B------:R-:W-:Y:S01]  /*c970*/  ISETP.GE.AND P0, PT, R0, R9, PT ;  /* 0x000000090000720c */ /* 0x000fe20003f06270 */
[----:B------:R-:W-:Y:S01]  /*c980*/  IMAD.WIDE.U32 R6, R7, UR36, R4 ;  /* 0x0000002407067c25 */ /* 0x000fe2000f8e0004 */
[----:B------:R-:W-:-:S03]  /*c990*/  SHF.R.S32.HI R9, RZ, 0x1f, R16 ;  /* 0x0000001fff097819 */ /* 0x000fc60000011410 */
[----:B------:R-:W-:Y:S02]  /*c9a0*/  VIADD R11, R7, UR4 ;  /* 0x00000004070b7c36 */ /* 0x000fe40008000000 */
[----:B------:R-:W-:Y:S01]  /*c9b0*/  IMAD.WIDE R8, R18, 0x80, R8 ;  /* 0x0000008012087825 */ /* 0x000fe200078e0208 */
[----:B------:R-:W-:Y:S06]  /*c9c0*/  @P3 BRA `(.L_x_3053) ;  /* 0x00000000004c3947 */ /* 0x000fec0003800000 */
[----:B------:R-:W-:Y:S01]  /*c9d0*/  ULDC.64 UR6, c[0x0][0xad8] ;  /* 0x0002b60000067ab9 */ /* 0x000fe20000000a00 */
[C---:B------:R-:W-:Y:S01]  /*c9e0*/  VIADD R0, R2.reuse, 0x40 ;  /* 0x0000004002007836 */ /* 0x040fe20000000000 */
[----:B------:R-:W-:Y:S01]  /*c9f0*/  ULDC UR4, c[0x0][0xa8c] ;  /* 0x0002a30000047ab9 */ /* 0x000fe20000000800 */
[C---:B------:R-:W-:Y:S01]  /*ca00*/  VIADD R10, R2.reuse, 0x80 ;  /* 0x00000080020a7836 */ /* 0x040fe20000000000 */
[----:B------:R-:W-:Y:S01]  /*ca10*/  ISETP.GE.AND P4, PT, R2, UR4, PT ;  /* 0x0000000402007c0c */ /* 0x000fe2000bf86270 */
[----:B------:R-:W-:Y:S01]  /*ca20*/  IMAD R3, R9, UR6, RZ ;  /* 0x0000000609037c24 */ /* 0x000fe2000f8e02ff */
[----:B------:R-:W-:Y:S01]  /*ca30*/  ISETP.GE.AND P5, PT, R0, UR4, PT ;  /* 0x0000000400007c0c */ /* 0x000fe2000bfa6270 */
[----:B------:R-:W-:Y:S01]  /*ca40*/  IMAD.MOV.U32 R4, RZ, RZ, R6 ;  /* 0x000000ffff047224 */ /* 0x000fe200078e0006 */
        /* <DEDUP_REMOVED lines=10> */
[----:B------:R0:W-:Y:S02]  /*caf0*/  @!P6 STG.E.128 desc[UR46][R12.64+0x100], RZ ;  /* 0x000100ff0c00e986 */ /* 0x0001e4000c101d2e */
.L_x_3053:
[----:B------:R-:W-:Y:S05]  /*cb00*/  BSYNC B1 ;  /* 0x0000000000017941 */ /* 0x000fea0003800000 */
.L_x_3052:
        /* <DEDUP_REMOVED lines=17> */
[----:B0-----:R-:W-:Y:S01]  /*cc20*/  LEA R12, P2, R4, UR6, 0x1 ;  /* 0x00000006040c7c11 */ /* 0x001fe2000f8408ff */
[----:B------:R-:W-:-:S05]  /*cc30*/  IMAD.IADD R3, R5, 0x1, R3 ;  /* 0x0000000105037824 */ /* 0x000fca00078e0203 */
[----:B------:R-:W-:-:S05]  /*cc40*/  LEA.HI.X R13, R4, UR7, R3, 0x1, P2 ;  /* 0x00000007040d7c11 */ /* 0x000fca00090f0c03 */
[----:B------:R1:W-:Y:S04]  /*cc50*/  @!P3 STG.E.128 desc[UR46][R12.64], RZ ;  /* 0x000000ff0c00b986 */ /* 0x0003e8000c101d2e */
[----:B------:R1:W-:Y:S04]  /*cc60*/  @!P4 STG.E.128 desc[UR46][R12.64+0x80], RZ ;  /* 0x000080ff0c00c986 */ /* 0x0003e8000c101d2e */
[----:B------:R1:W-:Y:S02]  /*cc70*/  @!P5 STG.E.128 desc[UR46][R12.64+0x100], RZ ;  /* 0x000100ff0c00d986 */ /* 0x0003e4000c101d2e */
.L_x_3055:
[----:B------:R-:W-:Y:S05]  /*cc80*/  BSYNC B1 ;  /* 0x0000000000017941 */ /* 0x000fea0003800000 */
.L_x_3054:
        /* <DEDUP_REMOVED lines=17> */
[----:B01----:R-:W-:Y:S01]  /*cda0*/  LEA R12, P1, R4, UR6, 0x1 ;  /* 0x00000006040c7c11 */ /* 0x003fe2000f8208ff */
[----:B------:R-:W-:-:S05]  /*cdb0*/  IMAD.IADD R3, R5, 0x1, R3 ;  /* 0x0000000105037824 */ /* 0x000fca00078e0203 */
[----:B------:R-:W-:-:S05]  /*cdc0*/  LEA.HI.X R13, R4, UR7, R3, 0x1, P1 ;  /* 0x00000007040d7c11 */ /* 0x000fca00088f0c03 */
[----:B------:R2:W-:Y:S04]  /*cdd0*/  @!P2 STG.E.128 desc[UR46][R12.64], RZ ;  /* 0x000000ff0c00a986 */ /* 0x0005e8000c101d2e */
[----:B------:R2:W-:Y:S04]  /*cde0*/  @!P3 STG.E.128 desc[UR46][R12.64+0x80], RZ ;  /* 0x000080ff0c00b986 */ /* 0x0005e8000c101d2e */
[----:B------:R2:W-:Y:S02]  /*cdf0*/  @!P4 STG.E.128 desc[UR46][R12.64+0x100], RZ ;  /* 0x000100ff0c00c986 */ /* 0x0005e4000c101d2e */
.L_x_3057:
[----:B------:R-:W-:Y:S05]  /*ce00*/  BSYNC B1 ;  /* 0x0000000000017941 */ /* 0x000fea0003800000 */
.L_x_3056:
        /* <DEDUP_REMOVED lines=21> */
[----:B------:R3:W-:Y:S02]  /*cf60*/  @!P3 STG.E.128 desc[UR46][R6.64+0x100], RZ ;  /* 0x000100ff0600b986 */ /* 0x0007e4000c101d2e */
.L_x_3048:
[----:B------:R-:W-:Y:S05]  /*cf70*/  BSYNC B0 ;  /* 0x0000000000007941 */ /* 0x000fea0003800000 */
.L_x_3039:
[----:B------:R-:W-:Y:S02]  /*cf80*/  ULDC UR4, c[0x0][0xc14] ;  /* 0x0003050000047ab9 */ /* 0x000fe40000000800 */
[----:B------:R-:W-:-:S13]  /*cf90*/  ISETP.GE.AND P0, PT, R67, UR4, PT ;  /* 0x0000000443007c0c */ /* 0x000fda000bf06270 */
[----:B------:R-:W-:Y:S05]  /*cfa0*/  @!P0 BRA `(.L_x_3058) ;  /* 0xffffff3c007c8947 */ /* 0x000fea000383ffff */
[----:B------:R-:W-:Y:S05]  /*cfb0*/  EXIT ;  /* 0x000000000000794d */ /* 0x000fea0003800000 */
.L_x_3013:
        /* <DEDUP_REMOVED lines=20> */
.L_x_3059:
        /* <DEDUP_REMOVED lines=41> */
.L_x_3065:
        /* <DEDUP_REMOVED lines=14> */
.L_x_3064:
[----:B------:R-:W-:Y:S05]  /*d470*/  BSYNC B0 ;  /* 0x0000000000007941 */ /* 0x000fea0003800000 */
.L_x_3063:
        /* <DEDUP_REMOVED lines=22> */
.L_x_3061:
        /* <DEDUP_REMOVED lines=17> */
.L_x_3066:
        /* <DEDUP_REMOVED lines=28> */
.L_x_3062:
[----:B------:R0:W-:Y:S01]  /*d8b0*/  STL [R1+0x18], R4 ;  /* 0x0000180401007387 */ /* 0x0001e20000100800 */
[----:B------:R-:W-:-:S03]  /*d8c0*/  UMOV UR38, URZ ;  /* 0x0000003f00267c82 */ /* 0x000fc60008000000 */
[----:B------:R0:W-:Y:S02]  /*d8d0*/  STL [R1+0x1c], RZ ;  /* 0x00001cff01007387 */ /* 0x0001e40000100800 */
.L_x_3067:
        /* <DEDUP_REMOVED lines=11> */
.L_x_3060:
[----:B--2---:R-:W-:Y:S01]  /*d990*/  IMAD.MOV.U32 R0, RZ, RZ, 0x1 ;  /* 0x00000001ff007424 */ /* 0x004fe200078e00ff */
[----:B------:R-:W-:Y:S01]  /*d9a0*/  ULDC UR4, c[0x0][0xc14] ;  /* 0x0003050000047ab9 */ /* 0x000fe20000000800 */
[----:B------:R2:W-:Y:S01]  /*d9b0*/  STL [R1+0x20], RZ ;  /* 0x000020ff01007387 */ /* 0x0005e20000100800 */
[----:B------:R-:W-:Y:S01]  /*d9c0*/  UISETP.GE.AND UP0, UPT, UR52, UR4, UPT ;  /* 0x000000043400728c */ /* 0x000fe2000bf06270 */
[----:B------:R-:W-:Y:S02]  /*d9d0*/  IMAD.MOV.U32 R19, RZ, RZ, RZ ;  /* 0x000000ffff137224 */ /* 0x000fe400078e00ff */
[----:B------:R2:W-:Y:S03]  /*d9e0*/  STL [R1+0x4], R0 ;  /* 0x0000040001007387 */ /* 0x0005e60000100800 */
[----:B------:R-:W-:-:S13]  /*d9f0*/  PLOP3.LUT P0, PT, PT, PT, UP0, 0x80, 0x0 ;  /* 0x000000000000781c */ /* 0x000fda0003f0f008 */
[----:B--2---:R-:W-:Y:S05]  /*da00*/  @P0 BRA `(.L_x_3068) ;  /* 0x0000004800700947 */ /* 0x004fea0003800000 */
[----:B------:R-:W2:Y:S01]  /*da10*/  S2R R0, SR_TID.X ;  /* 0x0000000000007919 */ /* 0x000ea20000002100 */
[----:B------:R-:W-:Y:S01]  /*da20*/  IMAD.MOV.U32 R19, RZ, RZ, RZ ;  /* 0x000000ffff137224 */ /* 0x000fe200078e00ff */
[----:B------:R-:W-:Y:S01]  /*da30*/  ULOP3.LUT UR42, UR40, 0x1, URZ, 0xfc, !UPT ;  /* 0x00000001282a7892 */ /* 0x000fe2000f8efc3f */
[----:B-1----:R-:W0:Y:S01]  /*da40*/  S2R R4, SR_TID.X ;  /* 0x0000000000047919 */ /* 0x002e220000002100 */
[----:B------:R-:W-:Y:S01]  /*da50*/  ULOP3.LUT UR51, UR40, 0x2, URZ, 0xfc, !UPT ;  /* 0x0000000228337892 */ /* 0x000fe2000f8efc3f */
[----:B------:R-:W-:Y:S01]  /*da60*/  ULDC UR50, c[0x0][0xc] ;  /* 0x0000030000327ab9 */ /* 0x000fe20000000800 */
[----:B------:R-:W-:Y:S01]  /*da70*/  ULDC.64 UR54, c[0x0][0x198] ;  /* 0x0000660000367ab9 */ /* 0x000fe20000000a00 */
[----:B--2---:R-:W-:Y:S01]  /*da80*/  LOP3.LUT R0, R0, 0x7f, RZ, 0xc0, !PT ;  /* 0x0000007f00007812 */ /* 0x004fe200078ec0ff */
[----:B0-----:R-:W-:-:S04]  /*da90*/  IMAD.SHL.U32 R2, R4, 0x20, RZ ;  /* 0x0000002004027824 */ /* 0x001fc800078e00ff */
[----:B------:R-:W-:Y:S02]  /*daa0*/  IMAD.SHL.U32 R0, R0, 0x10, RZ ;  /* 0x0000001000007824 */ /* 0x000fe400078e00ff */
[----:B------:R-:W-:-:S03]  /*dab0*/  IMAD.SHL.U32 R17, R4, 0x40, RZ ;  /* 0x0000004004117824 */ /* 0x000fc600078e00ff */
[----:B------:R-:W-:Y:S02]  /*dac0*/  LOP3.LUT R3, R0, 0x600, RZ, 0xc0, !PT ;  /* 0x0000060000037812 */ /* 0x000fe400078ec0ff */
[----:B------:R-:W-:Y:S02]  /*dad0*/  SHF.R.U32.HI R0, RZ, 0x1, R4 ;  /* 0x00000001ff007819 */ /* 0x000fe40000011604 */
[--C-:B------:R-:W-:Y:S02]  /*dae0*/  LOP3.LUT R5, R3, 0x60, R2.reuse, 0xf8, !PT ;  /* 0x0000006003057812 */ /* 0x100fe400078ef802 */
[----:B------:R-:W-:Y:S02]  /*daf0*/  LOP3.LUT R3, R17, 0x180, RZ, 0xc0, !PT ;  /* 0x0000018011037812 */ /* 0x000fe400078ec0ff */
[----:B------:R-:W-:Y:S02]  /*db00*/  LOP3.LUT R5, R5, 0x100, R2, 0xf8, !PT ;  /* 0x0000010005057812 */ /* 0x000fe400078ef802 */
[----:B------:R-:W-:Y:S01]  /*db10*/  LOP3.LUT R0, R3, 0x30, R0, 0xf8, !PT ;  /* 0x0000003003007812 */ /* 0x000fe200078ef800 */
[----:B------:R-:W-:Y:S01]  /*db20*/  IMAD.SHL.U32 R3, R4, 0x8, RZ ;  /* 0x0000000804037824 */ /* 0x000fe200078e00ff */
[----:B------:R-:W-:-:S04]  /*db30*/  LOP3.LUT R2, R2, 0x80, RZ, 0xc0, !PT ;  /* 0x0000008002027812 */ /* 0x000fc800078ec0ff */
[----:B------:R-:W-:Y:S01]  /*db40*/  LOP3.LUT R0, R0, 0x30, R3, 0x78, !PT ;  /* 0x0000003000007812 */ /* 0x000fe200078e7803 */
[----:B------:R-:W-:Y:S01]  /*db50*/  IMAD.SHL.U32 R3, R4, 0x4, RZ ;  /* 0x0000000404037824 */ /* 0x000fe200078e00ff */
[----:B------:R-:W-:Y:S02]  /*db60*/  LOP3.LUT R2, R2, 0x10, R4, 0xf8, !PT ;  /* 0x0000001002027812 */ /* 0x000fe400078ef804 */
[----:B------:R-:W-:Y:S01]  /*db70*/  LOP3.LUT R17, R0, 0x640, R17, 0xf8, !PT ;  /* 0x0000064000117812 */ /* 0x000fe200078ef811 */
[----:B------:R-:W-:Y:S01]  /*db80*/  IMAD.MOV.U32 R0, RZ, RZ, 0x1 ;  /* 0x00000001ff007424 */ /* 0x000fe200078e00ff */
[----:B------:R-:W-:-:S04]  /*db90*/  LOP3.LUT R2, R2, 0x10, R3, 0x78, !PT ;  /* 0x0000001002027812 */ /* 0x000fc800078e7803 */
[----:B------:R0:W-:Y:S01]  /*dba0*/  STL [R1+0x4], R0 ;  /* 0x0000040001007387 */ /* 0x0001e20000100800 */
[----:B------:R-:W-:-:S03]  /*dbb0*/  LOP3.LUT R16, R5, R2, RZ, 0xfc, !PT ;  /* 0x0000000205107212 */ /* 0x000fc600078efcff */
[----:B------:R0:W-:Y:S04]  /*dbc0*/  STL [R1+0x20], RZ ;  /* 0x000020ff01007387 */ /* 0x0001e80000100800 */
.L_x_3130:
[----:B------:R-:W-:Y:S01]  /*dbd0*/  ULDC.64 UR4, c[0x0][0xc60] ;  /* 0x0003180000047ab9 */ /* 0x000fe20000000a00 */
[----:B0-----:R-:W-:Y:S01]  /*dbe0*/  IMAD.MOV.U32 R0, RZ, RZ, RZ ;  /* 0x000000ffff007224 */ /* 0x001fe200078e00ff */
[----:B------:R-:W-:Y:S01]  /*dbf0*/  UIMAD.WIDE UR4, UR52, 0x4, UR4 ;  /* 0x00000004340478a5 */ /* 0x000fe2000f8e0204 */
[----:B------:R-:W-:Y:S01]  /*dc00*/  ULDC.64 UR6, c[0x0][0xa28] ;  /* 0x00028a0000067ab9 */ /* 0x000fe20000000a00 */
[----:B------:R-:W-:Y:S01]  /*dc10*/  ULDC.64 UR10, c[0x0][0xa20] ;  /* 0x00028800000a7ab9 */ /* 0x000fe20000000a00 */
[----:B-1----:R-:W-:Y:S01]  /*dc20*/  IMAD.MOV.U32 R4, RZ, RZ, RZ ;  /* 0x000000ffff047224 */ /* 0x002fe200078e00ff */
[----:B------:R-:W-:Y:S02]  /*dc30*/  ULDC UR44, c[0x0][0x2e0] ;  /* 0x0000b800002c7ab9 */ /* 0x000fe40000000800 */
[----:B------:R-:W-:Y:S02]  /*dc40*/  IMAD.U32 R2, RZ, RZ, UR4 ;  /* 0x00000004ff027e24 */ /* 0x000fe4000f8e00ff */
[----:B------:R-:W-:Y:S01]  /*dc50*/  IMAD.U32 R3, RZ, RZ, UR5 ;  /* 0x00000005ff037e24 */ /* 0x000fe2000f8e00ff */
[----:B------:R-:W-:-:S04]  /*dc60*/  ULDC.64 UR4, c[0x0][0xa00] ;  /* 0x0002800000047ab9 */ /* 0x000fc80000000a00 */
[----:B------:R-:W2:Y:S01]  /*dc70*/  LDG.E R2, desc[UR46][R2.64] ;  /* 0x0000002e02027981 */ /* 0x000ea2000c1e1900 */
[----:B------:R-:W-:Y:S02]  /*dc80*/  UISETP.NE.U32.AND UP0, UPT, UR4, URZ, UPT ;  /* 0x0000003f0400728c */ /* 0x000fe4000bf05070 */
[----:B------:R-:W-:Y:S02]  /*dc90*/  UISETP.NE.U32.AND UP1, UPT, UR6, URZ, UPT ;  /* 0x0000003f0600728c */ /* 0x000fe4000bf25070 */
[----:B------:R-:W-:-:S06]  /*dca0*/  UISETP.NE.AND.EX UP0, UPT, UR5, URZ, UPT, UP0 ;  /* 0x0000003f0500728c */ /* 0x000fcc000bf05300 */
[----:B------:R-:W-:Y:S02]  /*dcb0*/  PLOP3.LUT P0, PT, PT, PT, UP0, 0x80, 0x0 ;  /* 0x000000000000781c */ /* 0x000fe40003f0f008 */
[----:B--2---:R-:W-:-:S13]  /*dcc0*/  R2UR UR49, R2 ;  /* 0x00000000023172ca */ /* 0x004fda00000e0000 */
[----:B------:R-:W-:Y:S02]  /*dcd0*/  USHF.R.S32.HI UR8, URZ, 0x1f, UR49 ;  /* 0x0000001f3f087899 */ /* 0x000fe40008011431 */
[----:B------:R-:W-:-:S04]  /*dce0*/  @UP0 ULEA UR4, UP2, UR49, UR4, 0x2 ;  /* 0x0000000431040291 */ /* 0x000fc8000f84103f */
[----:B------:R-:W-:Y:S02]  /*dcf0*/  @UP0 ULEA.HI.X UR5, UR49, UR5, UR8, 0x2, UP2 ;  /* 0x0000000531050291 */ /* 0x000fe400090f1408 */
[----:B------:R-:W-:Y:S01]  /*dd00*/  IMAD.U32 R2, RZ, RZ, UR4 ;  /* 0x00000004ff027e24 */ /* 0x000fe2000f8e00ff */
[----:B------:R-:W-:Y:S02]  /*dd10*/  UISETP.NE.AND.EX UP0, UPT, UR7, URZ, UPT, UP1 ;  /* 0x0000003f0700728c */ /* 0x000fe4000bf05310 */
[----:B------:R-:W-:Y:S01]  /*dd20*/  UISETP.NE.U32.AND UP2, UPT, UR10, URZ, UPT ;  /* 0x0000003f0a00728c */ /* 0x000fe2000bf45070 */
[----:B------:R-:W-:-:S03]  /*dd30*/  IMAD.U32 R3, RZ, RZ, UR5 ;  /* 0x00000005ff037e24 */ /* 0x000fc6000f8e00ff */
[----:B------:R-:W-:Y:S02]  /*dd40*/  UISETP.NE.AND.EX UP2, UPT, UR11, URZ, UPT, UP2 ;  /* 0x0000003f0b00728c */ /* 0x000fe4000bf45320 */
[----:B------:R0:W2:Y:S01]  /*dd50*/  @P0 LDG.E R0, desc[UR46][R2.64] ;  /* 0x0000002e02000981 */ /* 0x0000a2000c1e1900 */
[----:B------:R-:W-:Y:S01]  /*dd60*/  USHF.L.U32 UR45, UR49, 0x2, URZ ;  /* 0x00000002312d7899 */ /* 0x000fe2000800063f */
[----:B------:R-:W-:Y:S01]  /*dd70*/  PLOP3.LUT P1, PT, PT, PT, UP0, 0x80, 0x0 ;  /* 0x000000000000781c */ /* 0x000fe20003f2f008 */
[----:B------:R-:W-:Y:S01]  /*dd80*/  @UP0 ULEA UR4, UP1, UR49, UR6, 0x2 ;  /* 0x0000000631040291 */ /* 0x000fe2000f82103f */
[----:B------:R-:W-:Y:S01]  /*dd90*/  PLOP3.LUT P2, PT, PT, PT, UP2, 0x80, 0x0 ;  /* 0x000000000000781c */ /* 0x000fe20003f4f028 */
[----:B------:R-:W-:Y:S02]  /*dda0*/  USHF.L.U64.HI UR48, UR49, 0x2, UR8 ;  /* 0x0000000231307899 */ /* 0x000fe40008010208 */
[----:B------:R-:W-:Y:S02]  /*ddb0*/  @UP0 ULEA.HI.X UR5, UR49, UR7, UR8, 0x2, UP1 ;  /* 0x0000000731050291 */ /* 0x000fe400088f1408 */
[----:B------:R-:W-:Y:S01]  /*ddc0*/  @UP2 UIADD3 UR6, UP3, UR45, UR10, URZ ;  /* 0x0000000a2d062290 */ /* 0x000fe2000ff7e03f */
[----:B0-----:R-:W-:Y:S01]  /*ddd0*/  IMAD.U32 R2, RZ, RZ, UR4 ;  /* 0x00000004ff027e24 */ /* 0x001fe2000f8e00ff */
[----:B------:R-:W-:-:S02]  /*dde0*/  ULDC.64 UR8, c[0x0][0xa08] ;  /* 0x0002820000087ab9 */ /* 0x000fc40000000a00 */
[----:B------:R-:W-:Y:S01]  /*ddf0*/  @UP2 UIADD3.X UR7, UR48, UR11, URZ, UP3, !UPT ;  /* 0x0000000b30072290 */ /* 0x000fe20009ffe43f */
[----:B------:R-:W-:Y:S01]  /*de00*/  IMAD.U32 R3, RZ, RZ, UR5 ;  /* 0x00000005ff037e24 */ /* 0x000fe2000f8e00ff */
[----:B------:R-:W-:Y:S01]  /*de10*/  ISETP.NE.U32.AND P0, PT, RZ, UR8, PT ;  /* 0x00000008ff007c0c */ /* 0x000fe2000bf05070 */
[----:B------:R-:W-:-:S03]  /*de20*/  UIADD3 UR8, UP0, UR45, UR8, URZ ;  /* 0x000000082d087290 */ /* 0x000fc6000ff1e03f */
[----:B------:R-:W-:Y:S01]  /*de30*/  ISETP.NE.AND.EX P0, PT, RZ, UR9, PT, P0 ;  /* 0x00000009ff007c0c */ /* 0x000fe2000bf05300 */
[----:B------:R-:W-:Y:S01]  /*de40*/  UIADD3.X UR4, UR48, UR9, URZ, UP0, !UPT ;  /* 0x0000000930047290 */ /* 0x000fe200087fe43f */
[----:B--2---:R0:W-:Y:S04]  /*de50*/  STL [R1], R0 ;  /* 0x0000000001007387 */ /* 0x0041e80000100800 */
[----:B0-----:R0:W2:Y:S02]  /*de60*/  @P1 LDG.E R0, desc[UR46][R2.64] ;  /* 0x0000002e02001981 */ /* 0x0010a4000c1e1900 */
        /* <DEDUP_REMOVED lines=22> */
.L_x_3069:
[----:B-----5:R-:W-:Y:S01]  /*dfd0*/  VIADD R0, R4, UR4 ;  /* 0x0000000404007c36 */ /* 0x020fe20008000000 */
[----:B------:R-:W-:Y:S01]  /*dfe0*/  UIADD3 UR44, -UR4, UR44, URZ ;  /* 0x0000002c042c7290 */ /* 0x000fe2000fffe13f */
[----:B------:R-:W-:Y:S03]  /*dff0*/  BSSY B6, `(.L_x_3070) ;  /* 0x000039b000067945 */ /* 0x000fe60003800000 */
[----:B------:R0:W-:Y:S01]  /*e000*/  STL [R1+0x10], R0 ;  /* 0x0000100001007387 */ /* 0x0001e20000100800 */
[----:B------:R-:W-:Y:S02]  /*e010*/  UIADD3 UR6, UR44, 0x9f, URZ ;  /* 0x0000009f2c067890 */ /* 0x000fe4000fffe03f */
[----:B------:R-:W-:Y:S02]  /*e020*/  ISETP.LT.AND P0, PT, RZ, UR44, PT ;  /* 0x0000002cff007c0c */ /* 0x000fe4000bf01270 */
[----:B------:R-:W-:-:S04]  /*e030*/  UIMAD.WIDE UR6, UR6, 0x66666667, URZ ;  /* 0x66666667060678a5 */ /* 0x000fc8000f8e023f */
[----:B------:R-:W-:-:S04]  /*e040*/  USHF.R.U32.HI UR43, URZ, 0x1f, UR7 ;  /* 0x0000001f3f2b7899 */ /* 0x000fc80008011607 */
[----:B------:R-:W-:-:S03]  /*e050*/  ULEA.HI.SX32 UR43, UR7, UR43, 0x1a ;  /* 0x0000002b072b7291 */ /* 0x000fc6000f8fd23f */
[----:B0-----:R-:W-:Y:S09]  /*e060*/  @P0 BRA `(.L_x_3071) ;  /* 0x0000000000480947 */ /* 0x001ff20003800000 */
        /* <DEDUP_REMOVED lines=18> */
.L_x_3071:
        /* <DEDUP_REMOVED lines=23> */
.L_x_3073:
        /* <DEDUP_REMOVED lines=20> */
.L_x_3074:
        /* <DEDUP_REMOVED lines=20> */
.L_x_3075:
        /* <DEDUP_REMOVED lines=18> */
.L_x_3076:
[----:B------:R-:W0:Y:S01]  /*e6a0*/  LDC R0, c[0x0][0x428] ;  /* 0x00010a00ff007b82 */ /* 0x000e220000000800 */
[----:B------:R-:W-:Y:S01]  /*e6b0*/  ULDC.64 UR4, c[0x0][0x9f8] ;  /* 0x00027e0000047ab9 */ /* 0x000fe20000000a00 */
[----:B------:R-:W-:Y:S01]  /*e6c0*/  IMAD.U32 R18, RZ, RZ, UR38 ;  /* 0x00000026ff127e24 */ /* 0x000fe2000f8e00ff */
[----:B------:R-:W-:Y:S01]  /*e6d0*/  UISETP.NE.U32.AND UP0, UPT, UR4, URZ, UPT ;  /* 0x0000003f0400728c */ /* 0x000fe2000bf05070 */
[----:B------:R-:W-:Y:S01]  /*e6e0*/  IMAD.U32 R8, RZ, RZ, UR49 ;  /* 0x00000031ff087e24 */ /* 0x000fe2000f8e00ff */
[----:B------:R-:W2:Y:S01]  /*e6f0*/  LDL.LU R6, [R1] ;  /* 0x0000000001067983 */ /* 0x000ea20000300800 */
[----:B------:R-:W-:Y:S01]  /*e700*/  ULDC.64 UR14, c[0x0][0xa08] ;  /* 0x00028200000e7ab9 */ /* 0x000fe20000000a00 */
[----:B0-----:R-:W-:Y:S01]  /*e710*/  ISETP.NE.AND P0, PT, R0, 0x1, PT ;  /* 0x000000010000780c */ /* 0x001fe20003f05270 */
[----:B------:R-:W-:Y:S01]  /*e720*/  UISETP.NE.AND.EX UP0, UPT, UR5, URZ, UPT, UP0 ;  /* 0x0000003f0500728c */ /* 0x000fe2000bf05300 */
[----:B------:R-:W2:Y:S01]  /*e730*/  LDL.LU R4, [R1+0x1c] ;  /* 0x00001c0001047983 */ /* 0x000ea20000300800 */
[----:B------:R-:W0:Y:S04]  /*e740*/  S2R R5, SR_TID.X ;  /* 0x0000000000057919 */ /* 0x000e280000002100 */
[----:B------:R-:W-:-:S05]  /*e750*/  PLOP3.LUT P1, PT, PT, PT, UP0, 0x80, 0x0 ;  /* 0x000000000000781c */ /* 0x000fca0003f2f008 */
[----:B------:R-:W-:Y:S01]  /*e760*/  @UP0 UIADD3 UR4, UP1, UR45, UR4, URZ ;  /* 0x000000042d040290 */ /* 0x000fe2000ff3e03f */
[----:B------:R-:W1:Y:S03]  /*e770*/  @P0 LDC R0, c[0x0][0x42c] ;  /* 0x00010b00ff000b82 */ /* 0x000e660000000800 */
[----:B------:R-:W-:Y:S02]  /*e780*/  @UP0 UIADD3.X UR5, UR48, UR5, URZ, UP1, !UPT ;  /* 0x0000000530050290 */ /* 0x000fe40008ffe43f */
[----:B------:R-:W-:-:S03]  /*e790*/  IMAD.U32 R2, RZ, RZ, UR4 ;  /* 0x00000004ff027e24 */ /* 0x000fc6000f8e00ff */
[----:B------:R-:W3:Y:S01]  /*e7a0*/  @P0 LDC R3, c[0x0][0x430] ;  /* 0x00010c00ff030b82 */ /* 0x000ee20000000800 */
[----:B-1----:R-:W-:Y:S01]  /*e7b0*/  @P0 IMAD.HI.U32 R0, R0, UR38, RZ ;  /* 0x0000002600000c27 */ /* 0x002fe2000f8e00ff */
[----:B0-----:R-:W-:-:S04]  /*e7c0*/  LOP3.LUT R10, R5, 0x7f, RZ, 0xc0, !PT ;  /* 0x0000007f050a7812 */ /* 0x001fc800078ec0ff */
[----:B---3--:R-:W-:Y:S01]  /*e7d0*/  @P0 SHF.R.U32.HI R18, RZ, R3, R0 ;  /* 0x00000003ff120219 */ /* 0x008fe20000011600 */
[----:B------:R-:W-:Y:S01]  /*e7e0*/  IMAD.U32 R3, RZ, RZ, UR5 ;  /* 0x00000005ff037e24 */ /* 0x000fe2000f8e00ff */
[----:B------:R-:W-:-:S04]  /*e7f0*/  ULDC.64 UR4, c[0x0][0xa00] ;  /* 0x0002800000047ab9 */ /* 0x000fc80000000a00 */
[----:B------:R0:W3:Y:S01]  /*e800*/  @P1 LDG.E R8, desc[UR46][R2.64] ;  /* 0x0000002e02081981 */ /* 0x0000e2000c1e1900 */
[----:B------:R-:W-:Y:S01]  /*e810*/  ISETP.NE.AND P1, PT, R10, RZ, PT ;  /* 0x000000ff0a00720c */ /* 0x000fe20003f25270 */
[----:B------:R-:W-:Y:S01]  /*e820*/  UMOV UR36, URZ ;  /* 0x0000003f00247c82 */ /* 0x000fe20008000000 */
[----:B------:R-:W-:Y:S01]  /*e830*/  ISETP.NE.U32.AND P0, PT, RZ, UR4, PT ;  /* 0x00000004ff007c0c */ /* 0x000fe2000bf05070 */
[----:B------:R-:W-:Y:S01]  /*e840*/  UMOV UR4, 0x40 ;  /* 0x0000004000047882 */ /* 0x000fe20000000000 */
[----:B------:R-:W-:Y:S01]  /*e850*/  UMOV UR6, UR38 ;  /* 0x0000002600067c82 */ /* 0x000fe20008000000 */
[----:B------:R-:W-:Y:S01]  /*e860*/  UMOV UR8, 0x80 ;  /* 0x0000008000087882 */ /* 0x000fe20000000000 */
[----:B------:R-:W-:Y:S01]  /*e870*/  ISETP.NE.AND.EX P0, PT, RZ, UR5, PT, P0 ;  /* 0x00000005ff007c0c */ /* 0x000fe2000bf05300 */
[----:B------:R-:W-:Y:S01]  /*e880*/  UMOV UR10, UR38 ;  /* 0x00000026000a7c82 */ /* 0x000fe20008000000 */
[----:B------:R-:W-:Y:S01]  /*e890*/  SHF.R.U32.HI R5, RZ, 0x5, R5 ;  /* 0x00000005ff057819 */ /* 0x000fe20000011605 */
[----:B0-----:R-:W0:Y:S01]  /*e8a0*/  LDC.64 R2, c[0x0][0x3f8] ;  /* 0x0000fe00ff027b82 */ /* 0x001e220000000a00 */
[----:B------:R-:W-:-:S02]  /*e8b0*/  SEL R7, RZ, UR49, P0 ;  /* 0x00000031ff077c07 */ /* 0x000fc40008000000 */
[----:B------:R-:W-:Y:S01]  /*e8c0*/  LOP3.LUT R5, R5, 0x3, RZ, 0xc0, !PT ;  /* 0x0000000305057812 */ /* 0x000fe200078ec0ff */
[----:B------:R-:W-:Y:S01]  /*e8d0*/  VOTEU.ALL UP1, P1 ;  /* 0x00000000003f7886 */ /* 0x000fe20000820000 */
[----:B------:R-:W-:-:S04]  /*e8e0*/  R2UR UR39, R7 ;  /* 0x00000000072772ca */ /* 0x000fc800000e0000 */
[----:B------:R-:W-:-:S04]  /*e8f0*/  @!UP1 UIADD3 UR12, UP0, UR54, 0x270, URZ ;  /* 0x00000270360c9890 */ /* 0x000fc8000ff1e03f */
[----:B------:R-:W-:-:S05]  /*e900*/  @!UP1 UIADD3.X UR13, URZ, UR55, URZ, UP0, !UPT ;  /* 0x000000373f0d9290 */ /* 0x000fca00087fe43f */
[----:B------:R-:W-:Y:S01]  /*e910*/  UMOV UR7, UR39 ;  /* 0x0000002700077c82 */ /* 0x000fe20008000000 */
[----:B------:R-:W-:Y:S01]  /*e920*/  UMOV UR11, UR39 ;  /* 0x00000027000b7c82 */ /* 0x000fe20008000000 */
[----:B0-----:R-:W-:Y:S01]  /*e930*/  LOP3.LUT P0, RZ, R2, UR14, RZ, 0xfc, !PT ;  /* 0x0000000e02ff7c12 */ /* 0x001fe2000f80fcff */
[----:B------:R-:W-:-:S03]  /*e940*/  UMOV UR14, 0xffffffff ;  /* 0xffffffff000e7882 */ /* 0x000fc60000000000 */
[----:B------:R-:W-:Y:S01]  /*e950*/  LOP3.LUT P0, RZ, R3, UR15, RZ, 0xfc, P0 ;  /* 0x0000000f03ff7c12 */ /* 0x000fe2000800fcff */
[----:B--2---:R-:W-:-:S05]  /*e960*/  IMAD R6, R4, 0x80, R6 ;  /* 0x0000008004067824 */ /* 0x004fca00078e0206 */
[----:B------:R-:W-:-:S13]  /*e970*/  R2UR UR37, R6 ;  /* 0x00000000062572ca */ /* 0x000fda00000e0000 */
[----:B------:R-:W-:Y:S01]  /*e980*/  UMOV UR5, UR37 ;  /* 0x0000002500057c82 */ /* 0x000fe20008000000 */
[----:B------:R-:W-:Y:S01]  /*e990*/  UMOV UR9, UR37 ;  /* 0x0000002500097c82 */ /* 0x000fe20008000000 */
[----:B------:R0:W-:Y:S01]  /*e9a0*/  @!UP1 UTMAPF.L2.4D [UR36], [UR12] ;  /* 0x000000240c0095b8 */ /* 0x0001e20008018000 */
        /* <DEDUP_REMOVED lines=8> */
.L_x_3149:
[----:B--2---:R-:W-:Y:S02]  /*ea30*/  ISETP.NE.AND P0, PT, R14, RZ, PT ;  /* 0x000000ff0e00720c */ /* 0x004fe40003f05270 */
[----:B------:R-:W-:-:S11]  /*ea40*/  PLOP3.LUT P6, PT, PT, PT, PT, 0x8, 0x0 ;  /* 0x000000000000781c */ /* 0x000fd60003fce170 */
[----:B------:R-:W-:Y:S05]  /*ea50*/  @P0 BRA `(.L_x_3078) ;  /* 0x0000000800180947 */ /* 0x000fea0003800000 */
[----:B0-----:R-:W-:-:S06]  /*ea60*/  UIADD3 UR4, UR43, -0x1, URZ ;  /* 0xffffffff2b047890 */ /* 0x001fcc000fffe03f */
[----:B------:R-:W-:Y:S01]  /*ea70*/  IMAD.U32 R8, RZ, RZ, UR4 ;  /* 0x00000004ff087e24 */ /* 0x000fe2000f8e00ff */
[----:B------:R-:W-:-:S03]  /*ea80*/  UMOV UR4, 0xffffffff ;  /* 0xffffffff00047882 */ /* 0x000fc60000000000 */
[----:B------:R-:W-:Y:S05]  /*ea90*/  BRA.DIV UR4, `(.L_x_3079) ;  /* 0x0000003e04e07947 */ /* 0x000fea000b800000 */
[----:B------:R-:W-:-:S13]  /*eaa0*/  ELECT P6, URZ, PT ;  /* 0x00000000003f782f */ /* 0x000fda00038c0000 */
.L_x_3152:
[----:B------:R-:W-:Y:S05]  /*eab0*/  @!P6 BRA `(.L_x_3080) ;  /* 0x000000040084e947 */ /* 0x000fea0003800000 */
[----:B------:R-:W-:-:S04]  /*eac0*/  ISETP.NE.U32.AND P0, PT, R2, RZ, PT ;  /* 0x000000ff0200720c */ /* 0x000fc80003f05070 */
[----:B------:R-:W-:-:S13]  /*ead0*/  ISETP.NE.AND.EX P0, PT, R3, RZ, PT, P0 ;  /* 0x000000ff0300720c */ /* 0x000fda0003f05300 */
[----:B------:R-:W-:Y:S05]  /*eae0*/  @!P0 BRA `(.L_x_3081) ;  /* 0x00000000004c8947 */ /* 0x000fea0003800000 */
[----:B------:R-:W2:Y:S01]  /*eaf0*/  LDL R11, [R1+0x8] ;  /* 0x00000800010b7983 */ /* 0x000ea20000100800 */
[----:B------:R-:W0:Y:S01]  /*eb00*/  LDC R9, c[0x0][0x41c] ;  /* 0x00010700ff097b82 */ /* 0x000e220000000800 */
[----:B------:R-:W-:Y:S01]  /*eb10*/  IMAD.MOV.U32 R12, RZ, RZ, R4 ;  /* 0x000000ffff0c7224 */ /* 0x000fe200078e0004 */
[----:B------:R-:W-:Y:S01]  /*eb20*/  ULDC.64 UR4, c[0x0][0x408] ;  /* 0x0001020000047ab9 */ /* 0x000fe20000000a00 */
[----:B0-----:R-:W-:-:S13]  /*eb30*/  ISETP.NE.AND P0, PT, R9, 0x1, PT ;  /* 0x000000010900780c */ /* 0x001fda0003f05270 */
[----:B-1----:R-:W0:Y:S02]  /*eb40*/  @P0 LDC.64 R4, c[0x0][0x420] ;  /* 0x00010800ff040b82 */ /* 0x002e240000000a00 */
[----:B0-----:R-:W-:-:S04]  /*eb50*/  @P0 IMAD.HI.U32 R0, R8, R4, RZ ;  /* 0x0000000408000227 */ /* 0x001fc800078e00ff */
[----:B------:R-:W-:Y:S01]  /*eb60*/  IMAD.MOV.U32 R4, RZ, RZ, R8 ;  /* 0x000000ffff047224 */ /* 0x000fe200078e0008 */
[----:B------:R-:W-:-:S05]  /*eb70*/  @P0 SHF.R.U32.HI R4, RZ, R5, R0 ;  /* 0x00000005ff040219 */ /* 0x000fca0000011600 */
[--C-:B------:R-:W-:Y:S01]  /*eb80*/  IMAD.MOV R0, RZ, RZ, -R4.reuse ;  /* 0x000000ffff007224 */ /* 0x100fe200078e0a04 */
[----:B------:R-:W-:-:S03]  /*eb90*/  SHF.R.S32.HI R5, RZ, 0x1f, R4 ;  /* 0x0000001fff057819 */ /* 0x000fc60000011404 */
[----:B------:R-:W-:Y:S02]  /*eba0*/  IMAD R8, R9, R0, R8 ;  /* 0x0000000009087224 */ /* 0x000fe400078e0208 */
[----:B------:R-:W-:Y:S02]  /*ebb0*/  IMAD R0, R12, UR4, RZ ;  /* 0x000000040c007c24 */ /* 0x000fe4000f8e02ff */
[----:B--2---:R-:W-:-:S04]  /*ebc0*/  IMAD.WIDE.U32 R4, R11, UR4, R4 ;  /* 0x000000040b047c25 */ /* 0x004fc8000f8e0004 */
[----:B------:R-:W-:Y:S01]  /*ebd0*/  IMAD R0, R11, UR5, R0 ;  /* 0x000000050b007c24 */ /* 0x000fe2000f8e0200 */
[----:B------:R-:W-:-:S03]  /*ebe0*/  LEA R2, P0, R4, R2, 0x2 ;  /* 0x0000000204027211 */ /* 0x000fc600078010ff */
[----:B------:R-:W-:-:S05]  /*ebf0*/  IMAD.IADD R0, R5, 0x1, R0 ;  /* 0x0000000105007824 */ /* 0x000fca00078e0200 */
[----:B------:R-:W-:-:S05]  /*ec00*/  LEA.HI.X R3, R4, R3, R0, 0x2, P0 ;  /* 0x0000000304037211 */ /* 0x000fca00000f1400 */
[----:B------:R0:W5:Y:S02]  /*ec10*/  LDG.E R0, desc[UR46][R2.64] ;  /* 0x0000002e02007981 */ /* 0x000164000c1e1900 */
.L_x_3081:
[----:B0-----:R-:W2:Y:S01]  /*ec20*/  LDL R2, [R1+0x4] ;  /* 0x0000040001027983 */ /* 0x001ea20000100800 */
[----:B------:R-:W-:Y:S02]  /*ec30*/  LEA R4, R19, UR41, 0x3 ;  /* 0x0000002913047c11 */ /* 0x000fe4000f8e18ff */
[----:B------:R-:W-:Y:S02]  /*ec40*/  ISETP.NE.AND P0, PT, R10, RZ, PT ;  /* 0x000000ff0a00720c */ /* 0x000fe40003f05270 */
[----:B--2---:R-:W-:-:S04]  /*ec50*/  SHF.L.U32 R3, R2, 0x1f, RZ ;  /* 0x0000001f02037819 */ /* 0x004fc800000006ff */
[----:B------:R-:W0:Y:S02]  /*ec60*/  SYNCS.PHASECHK.TRANS64.TRYWAIT P2, [R4+URZ+0x33480], R3 ;  /* 0x03348003040075a7 */ /* 0x000e24000804017f */
[----:B0-----:R-:W-:Y:S05]  /*ec70*/  @!P2 BRA `(.L_x_3082) ;  /* 0x0000003c0088a947 */ /* 0x001fea0003800000 */
.L_x_3153:
[----:B------:R-:W-:Y:S05]  /*ec80*/  @P0 BRA `(.L_x_3083) ;  /* 0x00000000001c0947 */ /* 0x000fea0003800000 */
[----:B------:R-:W2:Y:S01]  /*ec90*/  S2R R2, SR_TID.X ;  /* 0x0000000000027919 */ /* 0x000ea20000002100 */
[----:B-1----:R-:W-:-:S04]  /*eca0*/  IMAD.MOV.U32 R5, RZ, RZ, 0x7800 ;  /* 0x00007800ff057424 */ /* 0x002fc800078e00ff */
[----:B------:R3:W-:Y:S01]  /*ecb0*/  SYNCS.ARRIVE.TRANS64 RZ, [R4+URZ+0x33470], R5 ;  /* 0x0334700504ff79a7 */ /* 0x0007e2000800003f */
[----:B--2---:R-:W-:-:S04]  /*ecc0*/  LOP3.LUT R2, R2, 0x1f, RZ, 0xc0, !PT ;  /* 0x0000001f02027812 */ /* 0x004fc800078ec0ff */
[----:B------:R-:W-:-:S13]  /*ecd0*/  ISETP.NE.AND P2, PT, R2, RZ, PT ;  /* 0x000000ff0200720c */ /* 0x000fda0003f45270 */
[----:B---3--:R-:W-:Y:S05]  /*ece0*/  @!P2 BRA `(.L_x_3083) ;  /* 0x000000000004a947 */ /* 0x008fea0003800000 */
[----:B------:R-:W-:Y:S01]  /*ecf0*/  BPT.TRAP 0x1 ;  /* 0x000000040000795c */ /* 0x000fe20000300000 */
.L_x_3083:
[----:B-1----:R-:W2:Y:S01]  /*ed00*/  LDL R5, [R1+0x10] ;  /* 0x0000100001057983 */ /* 0x002ea20000100800 */
[----:B------:R-:W-:-:S04]  /*ed10*/  IMAD.U32 R2, RZ, RZ, UR41 ;  /* 0x00000029ff027e24 */ /* 0x000fc8000f8e00ff */
[----:B------:R-:W-:Y:S01]  /*ed20*/  IMAD R2, R19, 0x7800, R2 ;  /* 0x0000780013027824 */ /* 0x000fe200078e0202 */
[----:B------:R-:W-:-:S04]  /*ed30*/  R2UR UR9, R4 ;  /* 0x00000000040972ca */ /* 0x000fc800000e0000 */
[----:B------:R-:W-:Y:S01]  /*ed40*/  R2UR UR15, R2 ;  /* 0x00000000020f72ca */ /* 0x000fe200000e0000 */
[----:B------:R-:W-:Y:S01]  /*ed50*/  UIADD3 UR4, UP0, UR54, 0x470, URZ ;  /* 0x0000047036047890 */ /* 0x000fe2000ff1e03f */
[----:B------:R-:W-:Y:S02]  /*ed60*/  R2UR UR12, R18 ;  /* 0x00000000120c72ca */ /* 0x000fe400000e0000 */
[----:B-----5:R-:W-:Y:S01]  /*ed70*/  R2UR UR13, R0 ;  /* 0x00000000000d72ca */ /* 0x020fe200000e0000 */
[----:B------:R-:W-:-:S04]  /*ed80*/  UIADD3.X UR5, URZ, UR55, URZ, UP0, !UPT ;  /* 0x000000373f057290 */ /* 0x000fc800087fe43f */
[----:B------:R-:W-:-:S04]  /*ed90*/  UIADD3 UR9, UR9, 0x33470, URZ ;  /* 0x0003347009097890 */ /* 0x000fc8000fffe03f */
[----:B------:R-:W-:Y:S02]  /*eda0*/  UIADD3 UR8, UR15, 0xf200, URZ ;  /* 0x0000f2000f087890 */ /* 0x000fe4000fffe03f */
[----:B------:R-:W-:Y:S02]  /*edb0*/  UIADD3 UR14, UR15, 0x11a00, URZ ;  /* 0x00011a000f0e7890 */ /* 0x000fe4000fffe03f */
[----:B------:R-:W-:Y:S01]  /*edc0*/  UIADD3 UR15, UR15, 0x14200, URZ ;  /* 0x000142000f0f7890 */ /* 0x000fe2000fffe03f */
[----:B------:R-:W-:Y:S01]  /*edd0*/  UMOV UR10, URZ ;  /* 0x0000003f000a7c82 */ /* 0x000fe20008000000 */
[----:B------:R-:W-:Y:S01]  /*ede0*/  UMOV UR6, 0x0 ;  /* 0x0000000000067882 */ /* 0x000fe20000000000 */
[----:B------:R-:W-:Y:S01]  /*edf0*/  UMOV UR7, 0x14f00000 ;  /* 0x14f0000000077882 */ /* 0x000fe20000000000 */
[----:B------:R-:W-:Y:S01]  /*ee00*/  UMOV UR16, 0x40 ;  /* 0x0000004000107882 */ /* 0x000fe20000000000 */
[----:B--2---:R-:W-:-:S05]  /*ee10*/  IMAD R8, R8, 0xa0, R5 ;  /* 0x000000a008087824 */ /* 0x004fca00078e0205 */
[----:B------:R-:W-:-:S13]  /*ee20*/  R2UR UR11, R8 ;  /* 0x00000000080b72ca */ /* 0x000fda00000e0000 */
[----:B------:R1:W-:Y:S02]  /*ee30*/  UTMALDG.4D [UR8], [UR4], desc[UR6] ;  /* 0x00000608040075b4 */ /* 0x0003e40008019000 */
[----:B-1----:R-:W-:Y:S01]  /*ee40*/  UMOV UR8, UR14 ;  /* 0x0000000e00087c82 */ /* 0x002fe20008000000 */
[----:B------:R-:W-:Y:S01]  /*ee50*/  UMOV UR10, UR16 ;  /* 0x00000010000a7c82 */ /* 0x000fe20008000000 */
[----:B------:R-:W-:Y:S01]  /*ee60*/  UMOV UR14, 0x80 ;  /* 0x00000080000e7882 */ /* 0x000fe20000000000 */
[----:B------:R1:W-:Y:S02]  /*ee70*/  UTMALDG.4D [UR8], [UR4], desc[UR6] ;  /* 0x00000608040075b4 */ /* 0x0003e40008019000 */
[----:B-1----:R-:W-:Y:S01]  /*ee80*/  UMOV UR8, UR15 ;  /* 0x0000000f00087c82 */ /* 0x002fe20008000000 */
[----:B------:R-:W-:Y:S02]  /*ee90*/  UMOV UR10, UR14 ;  /* 0x0000000e000a7c82 */ /* 0x000fe40008000000 */
[----:B------:R1:W-:Y:S01]  /*eea0*/  UTMALDG.4D [UR8], [UR4], desc[UR6] ;  /* 0x00000608040075b4 */ /* 0x0003e20008019000 */
[----:B------:R-:W2:Y:S02]  /*eeb0*/  SYNCS.PHASECHK.TRANS64.TRYWAIT P2, [R4+URZ+0x33440], R3 ;  /* 0x03344003040075a7 */ /* 0x000ea4000804017f */
[----:B-12---:R-:W-:Y:S05]  /*eec0*/  @!P2 BRA `(.L_x_3084) ;  /* 0x0000003c0008a947 */ /* 0x006fea0003800000 */
.L_x_3154:
        /* <DEDUP_REMOVED lines=8> */
.L_x_3085:
        /* <DEDUP_REMOVED lines=22> */
[----:B------:R2:W-:Y:S02]  /*f0b0*/  UTMALDG.4D [UR8], [UR4], desc[UR6] ;  /* 0x00000608040075b4 */ /* 0x0005e40008019000 */
[----:B--2---:R-:W-:Y:S01]  /*f0c0*/  NOP ;  /* 0x0000000000007918 */ /* 0x004fe20000000000 */
.L_x_3080:
        /* <DEDUP_REMOVED lines=13> */
[C---:B------:R-:W-:Y:S01]  /*f1a0*/  @P0 R2UR UR27, R6.reuse ;  /* 0x00000000061b02ca */ /* 0x040fe200000e0000 */
[----:B------:R-:W-:Y:S01]  /*f1b0*/  UMOV UR7, 0x12f00000 ;  /* 0x12f0000000077882 */ /* 0x000fe20000000000 */
[C---:B------:R-:W-:Y:S01]  /*f1c0*/  @P0 R2UR UR29, R7.reuse ;  /* 0x00000000071d02ca */ /* 0x040fe200000e0000 */
[----:B------:R-:W-:Y:S01]  /*f1d0*/  UMOV UR10, URZ ;  /* 0x0000003f000a7c82 */ /* 0x000fe20008000000 */
[----:B------:R-:W-:Y:S01]  /*f1e0*/  @P0 R2UR UR19, R6 ;  /* 0x00000000061302ca */ /* 0x000fe200000e0000 */
[----:B------:R-:W-:Y:S01]  /*f1f0*/  UMOV UR12, UR38 ;  /* 0x00000026000c7c82 */ /* 0x000fe20008000000 */
[----:B------:R-:W-:Y:S01]  /*f200*/  @P0 R2UR UR21, R7 ;  /* 0x00000000071502ca */ /* 0x000fe200000e0000 */
[----:B------:R-:W-:Y:S01]  /*f210*/  UMOV UR26, 0x40 ;  /* 0x00000040001a7882 */ /* 0x000fe20000000000 */
[----:B------:R2:W-:Y:S01]  /*f220*/  @P0 SYNCS.ARRIVE.TRANS64 RZ, [UR41+0x33400], R2 ;  /* 0x03340002ffff09a7 */ /* 0x0005e20008000029 */
[----:B------:R-:W-:Y:S01]  /*f230*/  UMOV UR28, UR38 ;  /* 0x00000026001c7c82 */ /* 0x000fe20008000000 */
[----:B------:R-:W-:Y:S01]  /*f240*/  UMOV UR25, UR9 ;  /* 0x0000000900197c82 */ /* 0x000fe20008000000 */
[----:B------:R-:W-:Y:S01]  /*f250*/  UMOV UR18, 0x80 ;  /* 0x0000008000127882 */ /* 0x000fe20000000000 */
[----:B------:R-:W-:Y:S01]  /*f260*/  UMOV UR20, UR38 ;  /* 0x0000002600147c82 */ /* 0x000fe20008000000 */
[----:B------:R2:W-:Y:S01]  /*f270*/  UTMALDG.4D [UR8], [UR4], desc[UR6] ;  /* 0x00000608040075b4 */ /* 0x0005e20008019000 */
[----:B------:R-:W-:Y:S01]  /*f280*/  UMOV UR17, UR9 ;  /* 0x0000000900117c82 */ /* 0x000fe20008000000 */
[----:B------:R2:W-:Y:S04]  /*f290*/  UTMALDG.4D [UR24], [UR4], desc[UR6] ;  /* 0x00000618040075b4 */ /* 0x0005e80008019000 */
[----:B------:R2:W-:Y:S02]  /*f2a0*/  UTMALDG.4D [UR16], [UR4], desc[UR6] ;  /* 0x00000610040075b4 */ /* 0x0005e40008019000 */
[----:B--2---:R-:W-:Y:S01]  /*f2b0*/  NOP ;  /* 0x0000000000007918 */ /* 0x004fe20000000000 */
.L_x_3078:
[----:B01----:R-:W2:Y:S01]  /*f2c0*/  LDL.LU R3, [R1+0x20] ;  /* 0x0000200001037983 */ /* 0x003ea20000300800 */
[----:B------:R-:W-:Y:S01]  /*f2d0*/  BSSY B0, `(.L_x_3086) ;  /* 0x0000009000007945 */ /* 0x000fe20003800000 */
[----:B--2---:R-:W-:-:S05]  /*f2e0*/  VIADD R3, R3, 0x1 ;  /* 0x0000000103037836 */ /* 0x004fca0000000000 */
[----:B------:R-:W-:Y:S01]  /*f2f0*/  LEA.HI R2, R3, R3, RZ, 0x1 ;  /* 0x0000000303027211 */ /* 0x000fe200078f08ff */
[----:B------:R0:W-:Y:S03]  /*f300*/  STL [R1+0x20], R3 ;  /* 0x0000200301007387 */ /* 0x0001e60000100800 */
[----:B------:R-:W-:-:S05]  /*f310*/  LOP3.LUT R2, R2, 0xfffffffe, RZ, 0xc0, !PT ;  /* 0xfffffffe02027812 */ /* 0x000fca00078ec0ff */
[----:B------:R-:W-:-:S05]  /*f320*/  IMAD.IADD R2, R3, 0x1, -R2 ;  /* 0x0000000103027824 */ /* 0x000fca00078e0a02 */
[----:B------:R-:W-:-:S04]  /*f330*/  SHF.L.U32 R2, R2, 0x1f, RZ ;  /* 0x0000001f02027819 */ /* 0x000fc800000006ff */
[----:B------:R-:W1:Y:S02]  /*f340*/  SYNCS.PHASECHK.TRANS64.TRYWAIT P0, [UR41+0x33420], R2 ;  /* 0x03342002ff0075a7 */ /* 0x000e640008000169 */
[----:B01----:R-:W-:Y:S05]  /*f350*/  @!P0 BRA `(.L_x_3087) ;  /* 0x0000003400f88947 */ /* 0x003fea0003800000 */
.L_x_3155:
[----:B------:R-:W-:Y:S05]  /*f360*/  BSYNC B0 ;  /* 0x0000000000007941 */ /* 0x000fea0003800000 */
.L_x_3086:
[----:B------:R-:W-:-:S06]  /*f370*/  UISETP.GE.AND UP0, UPT, UR44, 0xa1, UPT ;  /* 0x000000a12c00788c */ /* 0x000fcc000bf06270 */
[----:B------:R-:W-:-:S13]  /*f380*/  PLOP3.LUT P0, PT, PT, PT, UP0, 0x80, 0x0 ;  /* 0x000000000000781c */ /* 0x000fda0003f0f008 */
[----:B------:R-:W-:Y:S05]  /*f390*/  @!P0 BRA `(.L_x_3088) ;  /* 0x00000018000c8947 */ /* 0x000fea0003800000 */
[----:B0-----:R0:W5:Y:S01]  /*f3a0*/  LDL.LU R2, [R1+0x4] ;  /* 0x0000040001027983 */ /* 0x0011620000300800 */
[----:B------:R-:W-:Y:S01]  /*f3b0*/  UIADD3 UR4, UR43, -0x2, URZ ;  /* 0xfffffffe2b047890 */ /* 0x000fe2000fffe03f */
[----:B------:R-:W-:-:S05]  /*f3c0*/  IMAD.MOV.U32 R8, RZ, RZ, R19 ;  /* 0x000000ffff087224 */ /* 0x000fca00078e0013 */
[----:B------:R-:W-:-:S07]  /*f3d0*/  IMAD.U32 R3, RZ, RZ, UR4 ;  /* 0x00000004ff037e24 */ /* 0x000fce000f8e00ff */
.L_x_3112:
[----:B------:R-:W-:Y:S01]  /*f3e0*/  VIADD R19, R8, 0x1 ;  /* 0x0000000108137836 */ /* 0x000fe20000000000 */
[----:B------:R-:W-:Y:S05]  /*f3f0*/  YIELD ;  /* 0x0000000000007946 */ /* 0x000fea0003800000 */
[----:B------:R-:W-:Y:S01]  /*f400*/  ISETP.NE.AND P0, PT, R19, 0x2, PT ;  /* 0x000000021300780c */ /* 0x000fe20003f05270 */
[----:B------:R-:W-:Y:S03]  /*f410*/  BSSY B0, `(.L_x_3089) ;  /* 0x00000a8000007945 */ /* 0x000fe60003800000 */
[----:B------:R-:W-:-:S02]  /*f420*/  SEL R5, RZ, 0x1, P0 ;  /* 0x00000001ff057807 */ /* 0x000fc40000000000 */
[----:B------:R-:W-:Y:S02]  /*f430*/  SEL R19, R19, RZ, P0 ;  /* 0x000000ff13137207 */ /* 0x000fe40000000000 */
[----:B-----5:R-:W-:-:S05]  /*f440*/  LOP3.LUT R10, R2, R5, RZ, 0x3c, !PT ;  /* 0x00000005020a7212 */ /* 0x020fca00078e3cff */
[----:B-1----:R1:W-:Y:S01]  /*f450*/  STL [R1+0x4], R10 ;  /* 0x0000040a01007387 */ /* 0x0023e20000100800 */
        /* <DEDUP_REMOVED lines=25> */
.L_x_3091:
        /* <DEDUP_REMOVED lines=8> */
.L_x_3156:
[----:B------:R-:W-:Y:S05]  /*f670*/  BSYNC B1 ;  /* 0x0000000000017941 */ /* 0x000fea0003800000 */
.L_x_3092:
        /* <DEDUP_REMOVED lines=9> */
.L_x_3095:
[----:B------:R-:W-:Y:S05]  /*f710*/  BSYNC B1 ;  /* 0x0000000000017941 */ /* 0x000fea0003800000 */
.L_x_3094:
[----:B------:R-:W3:Y:S01]  /*f720*/  LDL R7, [R1+0x10] ;  /* 0x0000100001077983 */ /* 0x000ee20000100800 */
[----:B------:R-:W-:Y:S01]  /*f730*/  IMAD.MOV.U32 R14, RZ, RZ, RZ ;  /* 0x000000ffff0e7224 */ /* 0x000fe200078e00ff */
[----:B------:R-:W-:Y:S01]  /*f740*/  R2UR UR12, R18 ;  /* 0x00000000120c72ca */ /* 0x000fe200000e0000 */
[----:B------:R-:W-:Y:S01]  /*f750*/  IMAD.U32 R4, RZ, RZ, UR41 ;  /* 0x00000029ff047e24 */ /* 0x000fe2000f8e00ff */
[----:B------:R-:W-:Y:S01]  /*f760*/  UIADD3 UR4, UP0, UR54, 0x470, URZ ;  /* 0x0000047036047890 */ /* 0x000fe2000ff1e03f */
[----:B------:R-:W-:Y:S01]  /*f770*/  PLOP3.LUT P0, PT, PT, PT, PT, 0x80, 0x0 ;  /* 0x000000000000781c */ /* 0x000fe20003f0f070 */
[----:B------:R-:W-:Y:S01]  /*f780*/  UMOV UR6, 0x0 ;  /* 0x0000000000067882 */ /* 0x000fe20000000000 */
[----:B------:R-:W-:Y:S01]  /*f790*/  R2UR UR10, R14 ;  /* 0x000000000e0a72ca */ /* 0x000fe200000e0000 */
[----:B------:R-:W-:Y:S01]  /*f7a0*/  IMAD R4, R19, 0x7800, R4 ;  /* 0x0000780013047824 */ /* 0x000fe200078e0204 */
[----:B------:R-:W-:Y:S01]  /*f7b0*/  UIADD3.X UR5, URZ, UR55, URZ, UP0, !UPT ;  /* 0x000000373f057290 */ /* 0x000fe200087fe43f */
[----:B------:R-:W-:-:S02]  /*f7c0*/  UMOV UR7, 0x14f00000 ;  /* 0x14f0000000077882 */ /* 0x000fc40000000000 */
[----:B-1----:R-:W-:Y:S02]  /*f7d0*/  VIADD R10, R4, 0xf200 ;  /* 0x0000f200040a7836 */ /* 0x002fe40000000000 */
[----:B---3--:R-:W-:Y:S02]  /*f7e0*/  IMAD R9, R9, 0xa0, R7 ;  /* 0x000000a009097824 */ /* 0x008fe400078e0207 */
[----:B------:R-:W-:-:S07]  /*f7f0*/  VIADD R7, R6, 0x33470 ;  /* 0x0003347006077836 */ /* 0x000fce0000000000 */
.L_x_3096:
        /* <DEDUP_REMOVED lines=9> */
[----:B------:R-:W-:Y:S01]  /*f890*/  IMAD.MOV.U32 R13, RZ, RZ, 0x40 ;  /* 0x00000040ff0d7424 */ /* 0x000fe200078e00ff */
[----:B------:R-:W-:Y:S01]  /*f8a0*/  R2UR UR12, R18 ;  /* 0x00000000120c72ca */ /* 0x000fe200000e0000 */
[----:B------:R-:W-:Y:S01]  /*f8b0*/  VIADD R10, R4, 0x11a00 ;  /* 0x00011a00040a7836 */ /* 0x000fe20000000000 */
[----:B------:R-:W-:Y:S01]  /*f8c0*/  PLOP3.LUT P0, PT, PT, PT, PT, 0x80, 0x0 ;  /* 0x000000000000781c */ /* 0x000fe20003f0f070 */
[----:B------:R-:W-:Y:S01]  /*f8d0*/  UMOV UR6, 0x0 ;  /* 0x0000000000067882 */ /* 0x000fe20000000000 */
[----:B------:R-:W-:Y:S01]  /*f8e0*/  R2UR UR10, R13 ;  /* 0x000000000d0a72ca */ /* 0x000fe200000e0000 */
[----:B------:R-:W-:-:S14]  /*f8f0*/  UMOV UR7, 0x14f00000 ;  /* 0x14f0000000077882 */ /* 0x000fdc0000000000 */
.L_x_3097:
        /* <DEDUP_REMOVED lines=16> */
.L_x_3098:
        /* <DEDUP_REMOVED lines=12> */
.L_x_3157:
[----:B------:R-:W-:Y:S05]  /*fac0*/  BSYNC B1 ;  /* 0x0000000000017941 */ /* 0x000fea0003800000 */
.L_x_3099:
        /* <DEDUP_REMOVED lines=11> */
.L_x_3102:
[----:B------:R-:W-:Y:S05]  /*fb80*/  BSYNC B1 ;  /* 0x0000000000017941 */ /* 0x000fea0003800000 */
.L_x_3101:
[----:B------:R-:W-:Y:S01]  /*fb90*/  R2UR UR10, R14 ;  /* 0x000000000e0a72ca */ /* 0x000fe200000e0000 */
[----:B------:R-:W-:Y:S01]  /*fba0*/  UIADD3 UR4, UP0, UR54, 0x370, URZ ;  /* 0x0000037036047890 */ /* 0x000fe2000ff1e03f */
[----:B------:R-:W-:Y:S01]  /*fbb0*/  R2UR UR6, R10 ;  /* 0x000000000a0672ca */ /* 0x000fe200000e0000 */
[----:B-12---:R-:W-:Y:S01]  /*fbc0*/  VIADD R6, R6, 0x33430 ;  /* 0x0003343006067836 */ /* 0x006fe20000000000 */
[----:B------:R-:W-:Y:S01]  /*fbd0*/  R2UR UR7, R11 ;  /* 0x000000000b0772ca */ /* 0x000fe200000e0000 */
[----:B------:R-:W-:Y:S01]  /*fbe0*/  VIADD R5, R4, 0x24200 ;  /* 0x0002420004057836 */ /* 0x000fe20000000000 */
[----:B------:R-:W-:Y:S01]  /*fbf0*/  R2UR UR12, R18 ;  /* 0x00000000120c72ca */ /* 0x000fe200000e0000 */
[----:B------:R-:W-:Y:S01]  /*fc00*/  UIADD3.X UR5, URZ, UR55, URZ, UP0, !UPT ;  /* 0x000000373f057290 */ /* 0x000fe200087fe43f */
[----:B------:R-:W-:-:S13]  /*fc10*/  PLOP3.LUT P0, PT, PT, PT, PT, 0x80, 0x0 ;  /* 0x000000000000781c */ /* 0x000fda0003f0f070 */
.L_x_3103:
        /* <DEDUP_REMOVED lines=15> */
.L_x_3104:
        /* <DEDUP_REMOVED lines=15> */
.L_x_3105:
        /* <DEDUP_REMOVED lines=9> */
.L_x_3090:
[----:B------:R-:W-:Y:S05]  /*fe90*/  BSYNC B0 ;  /* 0x0000000000007941 */ /* 0x000fea0003800000 */
.L_x_3089:
[----:B------:R-:W-:-:S06]  /*fea0*/  UISETP.NE.AND UP0, UPT, UR42, 0x3, UPT ;  /* 0x000000032a00788c */ /* 0x000fcc000bf05270 */
[----:B------:R-:W-:-:S13]  /*feb0*/  PLOP3.LUT P0, PT, PT, PT, UP0, 0x80, 0x0 ;  /* 0x000000000000781c */ /* 0x000fda0003f0f008 */
[----:B------:R-:W-:Y:S05]  /*fec0*/  @!P0 BRA `(.L_x_3106) ;  /* 0x0000000000048947 */ /* 0x000fea0003800000 */
[----:B------:R-:W-:Y:S01]  /*fed0*/  BPT.TRAP 0x1 ;  /* 0x000000040000795c */ /* 0x000fe20000300000 */
.L_x_3106:
        /* <DEDUP_REMOVED lines=8> */
.L_x_3158:
[----:B------:R-:W-:Y:S05]  /*ff60*/  BSYNC B0 ;  /* 0x0000000000007941 */ /* 0x000fea0003800000 */
.L_x_3107:
[----:B------:R-:W-:Y:S05]  /*ff70*/  @!P0 BRA `(.L_x_3109) ;  /* 0x0000000000048947 */ /* 0x000fea0003800000 */
[----:B------:R-:W-:Y:S01]  /*ff80*/  BPT.TRAP 0x1 ;  /* 0x000000040000795c */ /* 0x000fe20000300000 */
.L_x_3109:
[----:B--2---:R-:W-:Y:S01]  /*ff90*/  SHF.L.U32 R4, R2, 0x1f, RZ ;  /* 0x0000001f02047819 */ /* 0x004fe200000006ff */
[----:B------:R-:W-:-:S03]  /*ffa0*/  IMAD R2, R8, 0x7800, RZ ;  /* 0x0000780008027824 */ /* 0x000fc600078e02ff */
[----:B------:R-:W2:Y:S02]  /*ffb0*/  SYNCS.PHASECHK.TRANS64.TRYWAIT P2, [R12+URZ+0x33460], R4 ;  /* 0x033460040c0075a7 */ /* 0x000ea4000804017f */
[----:B--2---:R-:W-:Y:S05]  /*ffc0*/  @!P2 BRA `(.L_x_3110) ;  /* 0x0000002c0030a947 */ /* 0x004fea0003800000 */
.L_x_3159:
[C---:B------:R-:W-:Y:S01]  /*ffd0*/  LOP3.LUT R13, R2.reuse, R17, RZ, 0xfc, !PT ;  /* 0x00000011020d7212 */ /* 0x040fe200078efcff */
[----:B------:R-:W-:Y:S05]  /*ffe0*/  WARPSYNC.ALL ;  /* 0x0000000000007948 */ /* 0x000fea0003800000 */
[----:B--2---:R2:W3:Y:S01]  /*fff0*/  LDSM.16.MT88.4 R4, [R13+UR41+0xf200] ;  /* 0x00f200290d04783b */ /* 0x0044e20008004200 */
[----:B------:R-:W-:Y:S02]  /*10000*/  IMAD.U32 R14, RZ, RZ, UR41 ;  /* 0x00000029ff0e7e24 */ /* 0x000fe4000f8e00ff */
[----:B------:R-:W-:Y:S02]  /*10010*/  VIADD R15, R2, 0x2800 ;  /* 0x00002800020f7836 */ /* 0x000fe40000000000 */
[----:B------:R-:W-:-:S02]  /*10020*/  VIADD R14, R14, 0x200 ;  /* 0x000002000e0e7836 */ /* 0x000fc40000000000 */
[C---:B------:R-:W-:Y:S02]  /*10030*/  VIADD R20, R2.reuse, 0x1800 ;  /* 0x0000180002147836 */ /* 0x040fe40000000000 */
[C---:B--2---:R-:W-:Y:S02]  /*10040*/  VIADD R13, R2.reuse, 0x800 ;  /* 0x00000800020d7836 */ /* 0x044fe40000000000 */
[----:B------:R-:W-:Y:S01]  /*10050*/  VIADD R21, R2, 0x5800 ;  /* 0x0000580002157836 */ /* 0x000fe20000000000 */
[C-C-:B---3--:R-:W-:Y:S02]  /*10060*/  PRMT R8, R4.reuse, 0x6420, R5.reuse ;  /* 0x0000642004087816 */ /* 0x148fe40000000005 */
[----:B------:R-:W-:Y:S02]  /*10070*/  PRMT R9, R4, 0x7531, R5 ;  /* 0x0000753104097816 */ /* 0x000fe40000000005 */
[----:B------:R-:W-:Y:S02]  /*10080*/  LOP3.LUT R4, R2, R16, RZ, 0xfc, !PT ;  /* 0x0000001002047212 */ /* 0x000fe400078efcff */
[----:B-1----:R-:W-:-:S02]  /*10090*/  PRMT R10, R6, 0x6420, R7 ;  /* 0x00006420060a7816 */ /* 0x002fc40000000007 */
[----:B------:R-:W-:Y:S01]  /*100a0*/  PRMT R11, R6, 0x7531, R7 ;  /* 0x00007531060b7816 */ /* 0x000fe20000000007 */
[----:B------:R-:W-:-:S05]  /*100b0*/  IMAD.IADD R4, R14, 0x1, R4 ;  /* 0x000000010e047824 */ /* 0x000fca00078e0204 */
[----:B------:R1:W-:Y:S02]  /*100c0*/  STSM.16.M88.4 [R4], R8 ;  /* 0x0000000804007844 */ /* 0x0003e40000000200 */
[----:B-1----:R-:W-:-:S06]  /*100d0*/  LOP3.LUT R4, R15, R17, RZ, 0xfc, !PT ;  /* 0x000000110f047212 */ /* 0x002fcc00078efcff */
[----:B------:R-:W1:Y:S02]  /*100e0*/  LDSM.16.MT88.4 R4, [R4+UR41+0xf200] ;  /* 0x00f200290404783b */ /* 0x000e640008004200 */
[C-C-:B-1----:R-:W-:Y:S02]  /*100f0*/  PRMT R8, R4.reuse, 0x6420, R5.reuse ;  /* 0x0000642004087816 */ /* 0x142fe40000000005 */
[----:B------:R-:W-:Y:S01]  /*10100*/  PRMT R9, R4, 0x7531, R5 ;  /* 0x0000753104097816 */ /* 0x000fe20000000005 */
[----:B------:R-:W-:Y:S01]  /*10110*/  VIADD R5, R2, 0x5000 ;  /* 0x0000500002057836 */ /* 0x000fe20000000000 */
        /* <DEDUP_REMOVED lines=14> */
[----:B------:R-:W-:-:S03]  /*10200*/  PRMT R11, R6, 0x7531, R7 ;  /* 0x00007531060b7816 */ /* 0x000fc60000000007 */
[----:B------:R-:W-:-:S05]  /*10210*/  IMAD.IADD R4, R5, 0x1, R4 ;  /* 0x0000000105047824 */ /* 0x000fca00078e0204 */
[----:B------:R1:W-:Y:S02]  /*10220*/  STSM.16.M88.4 [R4], R8 ;  /* 0x0000000804007844 */ /* 0x0003e40000000200 */
[----:B-1----:R-:W-:Y:S01]  /*10230*/  LOP3.LUT R4, R13, R17, RZ, 0xfc, !PT ;  /* 0x000000110d047212 */ /* 0x002fe200078efcff */
[----:B------:R-:W-:-:S04]  /*10240*/  IMAD.U32 R13, RZ, RZ, UR41 ;  /* 0x00000029ff0d7e24 */ /* 0x000fc8000f8e00ff */
[----:B------:R-:W-:Y:S01]  /*10250*/  VIADD R13, R13, 0x200 ;  /* 0x000002000d0d7836 */ /* 0x000fe20000000000 */
        /* <DEDUP_REMOVED lines=21> */
[----:B-1----:R-:W-:-:S06]  /*103b0*/  LOP3.LUT R4, R21, R17, RZ, 0xfc, !PT ;  /* 0x0000001115047212 */ /* 0x002fcc00078efcff */
[----:B------:R-:W1:Y:S02]  /*103c0*/  LDSM.16.MT88.4 R4, [R4+UR41+0xf200] ;  /* 0x00f200290404783b */ /* 0x000e640008004200 */
[C-C-:B-1----:R-:W-:Y:S02]  /*103d0*/  PRMT R8, R4.reuse, 0x6420, R5.reuse ;  /* 0x0000642004087816 */ /* 0x142fe40000000005 */
[----:B------:R-:W-:Y:S01]  /*103e0*/  PRMT R9, R4, 0x7531, R5 ;  /* 0x0000753104097816 */ /* 0x000fe20000000005 */
[----:B------:R-:W-:Y:S01]  /*103f0*/  IMAD.U32 R5, RZ, RZ, UR41 ;  /* 0x00000029ff057e24 */ /* 0x000fe2000f8e00ff */
[----:B------:R-:W-:Y:S01]  /*10400*/  LOP3.LUT R4, R15, R16, RZ, 0xfc, !PT ;  /* 0x000000100f047212 */ /* 0x000fe200078efcff */
[----:B------:R-:W-:Y:S01]  /*10410*/  VIADD R15, R2, 0x6000 ;  /* 0x00006000020f7836 */ /* 0x000fe20000000000 */
        /* <DEDUP_REMOVED lines=11> */
[----:B------:R-:W-:Y:S01]  /*104d0*/  LOP3.LUT R4, R13, R16, RZ, 0xfc, !PT ;  /* 0x000000100d047212 */ /* 0x000fe200078efcff */
[----:B------:R-:W-:Y:S01]  /*104e0*/  VIADD R13, R2, 0x4000 ;  /* 0x00004000020d7836 */ /* 0x000fe20000000000 */
[C-C-:B------:R-:W-:Y:S02]  /*104f0*/  PRMT R10, R6.reuse, 0x6420, R7.reuse ;  /* 0x00006420060a7816 */ /* 0x140fe40000000007 */
[----:B------:R-:W-:Y:S01]  /*10500*/  PRMT R11, R6, 0x7531, R7 ;  /* 0x00007531060b7816 */ /* 0x000fe20000000007 */
[----:B------:R-:W-:-:S05]  /*10510*/  IMAD.IADD R4, R14, 0x1, R4 ;  /* 0x000000010e047824 */ /* 0x000fca00078e0204 */
[----:B------:R1:W-:Y:S02]  /*10520*/  STSM.16.M88.4 [R4], R8 ;  /* 0x0000000804007844 */ /* 0x0003e40000000200 */
[----:B-1----:R-:W-:-:S05]  /*10530*/  VIADD R10, R2, 0x3800 ;  /* 0x00003800020a7836 */ /* 0x002fca0000000000 */
        /* <DEDUP_REMOVED lines=54> */
[----:B------:R-:W-:-:S02]  /*108a0*/  VIADD R5, R2, 0x2000 ;  /* 0x0000200002057836 */ /* 0x000fc40000000000 */
[----:B------:R-:W-:Y:S02]  /*108b0*/  VIADD R2, R2, 0x7000 ;  /* 0x0000700002027836 */ /* 0x000fe40000000000 */
[----:B------:R-:W-:-:S05]  /*108c0*/  IMAD.IADD R4, R7, 0x1, R4 ;  /* 0x0000000107047824 */ /* 0x000fca00078e0204 */
[----:B------:R1:W-:Y:S02]  /*108d0*/  STSM.16.M88.4 [R4], R8 ;  /* 0x0000000804007844 */ /* 0x0003e40000000200 */
[----:B-1----:R-:W-:-:S06]  /*108e0*/  LOP3.LUT R4, R5, R17, RZ, 0xfc, !PT ;  /* 0x0000001105047212 */ /* 0x002fcc00078efcff */
[----:B------:R-:W1:Y:S02]  /*108f0*/  LDSM.16.MT88.4 R4, [R4+UR41+0xf200] ;  /* 0x00f200290404783b */ /* 0x000e640008004200 */
[C-C-:B-1----:R-:W-:Y:S02]  /*10900*/  PRMT R8, R4.reuse, 0x6420, R5.reuse ;  /* 0x0000642004087816 */ /* 0x142fe40000000005 */
[----:B------:R-:W-:Y:S01]  /*10910*/  PRMT R9, R4, 0x7531, R5 ;  /* 0x0000753104097816 */ /* 0x000fe20000000005 */
[----:B------:R-:W-:Y:S01]  /*10920*/  IMAD.U32 R5, RZ, RZ, UR41 ;  /* 0x00000029ff057e24 */ /* 0x000fe2000f8e00ff */
[C-C-:B------:R-:W-:Y:S02]  /*10930*/  PRMT R10, R6.reuse, 0x6420, R7.reuse ;  /* 0x00006420060a7816 */ /* 0x140fe40000000007 */
[----:B------:R-:W-:Y:S01]  /*10940*/  PRMT R11, R6, 0x7531, R7 ;  /* 0x00007531060b7816 */ /* 0x000fe20000000007 */
[----:B------:R-:W-:Y:S01]  /*10950*/  VIADD R5, R5, 0x200 ;  /* 0x0000020005057836 */ /* 0x000fe20000000000 */
[----:B------:R-:W-:-:S03]  /*10960*/  LOP3.LUT R4, R14, R17, RZ, 0xfc, !PT ;  /* 0x000000110e047212 */ /* 0x000fc600078efcff */
[----:B------:R-:W-:-:S05]  /*10970*/  IMAD.IADD R15, R5, 0x1, R15 ;  /* 0x00000001050f7824 */ /* 0x000fca00078e020f */
[----:B------:R1:W-:Y:S04]  /*10980*/  STSM.16.M88.4 [R15], R8 ;  /* 0x000000080f007844 */ /* 0x0003e80000000200 */
[----:B------:R-:W2:Y:S01]  /*10990*/  LDSM.16.MT88.4 R4, [R4+UR41+0xf200] ;  /* 0x00f200290404783b */ /* 0x000ea20008004200 */
[----:B-1----:R-:W-:-:S04]  /*109a0*/  IMAD.U32 R15, RZ, RZ, UR41 ;  /* 0x00000029ff0f7e24 */ /* 0x002fc8000f8e00ff */
[----:B------:R-:W-:-:S04]  /*109b0*/  VIADD R15, R15, 0x200 ;  /* 0x000002000f0f7836 */ /* 0x000fc80000000000 */
[C---:B------:R-:W-:Y:S01]  /*109c0*/  IMAD.IADD R13, R15.reuse, 0x1, R13 ;  /* 0x000000010f0d7824 */ /* 0x040fe200078e020d */
[C-C-:B--2---:R-:W-:Y:S02]  /*109d0*/  PRMT R8, R4.reuse, 0x6420, R5.reuse ;  /* 0x0000642004087816 */ /* 0x144fe40000000005 */
        /* <DEDUP_REMOVED lines=21> */
.L_x_3111:
[----:B-1----:R1:W5:Y:S01]  /*10b30*/  LDL R2, [R1+0x4] ;  /* 0x0000040001027983 */ /* 0x0023620000100800 */
[----:B--2---:R2:W-:Y:S01]  /*10b40*/  SYNCS.ARRIVE.TRANS64.A1T0 RZ, [R12+URZ+0x33450], RZ ;  /* 0x033450ff0cff79a7 */ /* 0x0045e2000810003f */
[----:B------:R-:W-:Y:S01]  /*10b50*/  BAR.SYNC.DEFER_BLOCKING 0x2, 0x80 ;  /* 0x0082000000007b1d */ /* 0x000fe20000010000 */
[C---:B------:R-:W-:Y:S01]  /*10b60*/  ISETP.GT.AND P0, PT, R3.reuse, RZ, PT ;  /* 0x000000ff0300720c */ /* 0x040fe20003f04270 */
[----:B------:R-:W-:Y:S02]  /*10b70*/  VIADD R3, R3, 0xffffffff ;  /* 0xffffffff03037836 */ /* 0x000fe40000000000 */
[----:B--2---:R-:W-:-:S05]  /*10b80*/  @!P1 VIADD R12, R12, 0x33480 ;  /* 0x000334800c0c9836 */ /* 0x004fca0000000000 */
[----:B------:R-:W-:Y:S01]  /*10b90*/  @!P1 PRMT R12, RZ, 0x654, R12 ;  /* 0x00000654ff0c9816 */ /* 0x000fe2000000000c */
[----:B------:R-:W-:-:S03]  /*10ba0*/  IMAD.MOV.U32 R8, RZ, RZ, R19 ;  /* 0x000000ffff087224 */ /* 0x000fc600078e0013 */
[----:B------:R1:W-:Y:S01]  /*10bb0*/  @!P1 SYNCS.ARRIVE.TRANS64.RED.A1T0 RZ, [R12+URZ], RZ ;  /* 0x000000ff0cff99a7 */ /* 0x0003e2000810043f */
[----:B------:R-:W-:Y:S05]  /*10bc0*/  @P0 BRA `(.L_x_3112) ;  /* 0xffffffe800040947 */ /* 0x000fea000383ffff */
.L_x_3088:
[----:B------:R-:W-:Y:S04]  /*10bd0*/  BSSY B0, `(.L_x_3113) ;  /* 0x000000f000007945 */ /* 0x000fe80003800000 */
[----:B------:R-:W-:Y:S05]  /*10be0*/  @P1 BRA `(.L_x_3114) ;  /* 0x0000000000341947 */ /* 0x000fea0003800000 */
[----:B------:R-:W2:Y:S01]  /*10bf0*/  S2R R5, SR_LANEID ;  /* 0x0000000000057919 */ /* 0x000ea20000000000 */
[----:B------:R-:W-:Y:S01]  /*10c00*/  VOTEU.ANY UR4, UPT, PT ;  /* 0x0000000000047886 */ /* 0x000fe200038e0100 */
[----:B0----5:R-:W0:Y:S01]  /*10c10*/  LDC.64 R2, c[0x0][0xc38] ;  /* 0x00030e00ff027b82 */ /* 0x021e220000000a00 */
[----:B------:R-:W2:Y:S02]  /*10c20*/  FLO.U32 R0, UR4 ;  /* 0x0000000400007d00 */ /* 0x000ea400080e0000 */
[----:B--2---:R-:W-:-:S06]  /*10c30*/  ISETP.EQ.U32.AND P0, PT, R0, R5, PT ;  /* 0x000000050000720c */ /* 0x004fcc0003f02070 */
[----:B------:R-:W0:Y:S07]  /*10c40*/  POPC R5, UR4 ;  /* 0x0000000400057d09 */ /* 0x000e2e0008000000 */
[----:B0-----:R-:W2:Y:S01]  /*10c50*/  @P0 ATOMG.E.ADD.STRONG.GPU PT, R3, desc[UR46][R2.64], R5 ;  /* 0x00000005020309a8 */ /* 0x001ea200081ee1ee */
[----:B------:R-:W0:Y:S02]  /*10c60*/  S2R R4, SR_LTMASK ;  /* 0x0000000000047919 */ /* 0x000e240000003900 */
[----:B0-----:R-:W-:-:S04]  /*10c70*/  LOP3.LUT R4, R4, UR4, RZ, 0xc0, !PT ;  /* 0x0000000404047c12 */ /* 0x001fc8000f8ec0ff */
[----:B------:R-:W0:Y:S01]  /*10c80*/  POPC R7, R4 ;  /* 0x0000000400077309 */ /* 0x000e220000000000 */
[----:B--2---:R-:W0:Y:S02]  /*10c90*/  SHFL.IDX PT, R0, R3, R0, 0x1f ;  /* 0x00001f0003007589 */ /* 0x004e2400000e0000 */
[----:B0-----:R-:W-:-:S05]  /*10ca0*/  IADD3 R0, R0, UR50, R7 ;  /* 0x0000003200007c10 */ /* 0x001fca000fffe007 */
[----:B------:R2:W-:Y:S02]  /*10cb0*/  STL [R1+0x18], R0 ;  /* 0x0000180001007387 */ /* 0x0005e40000100800 */
.L_x_3114:
[----:B------:R-:W-:Y:S05]  /*10cc0*/  BSYNC B0 ;  /* 0x0000000000007941 */ /* 0x000fea0003800000 */
.L_x_3113:
[----:B------:R-:W-:-:S06]  /*10cd0*/  UISETP.NE.AND UP0, UPT, UR42, 0x3, UPT ;  /* 0x000000032a00788c */ /* 0x000fcc000bf05270 */
[----:B------:R-:W-:-:S13]  /*10ce0*/  PLOP3.LUT P0, PT, PT, PT, UP0, 0x80, 0x0 ;  /* 0x000000000000781c */ /* 0x000fda0003f0f008 */
[----:B------:R-:W-:Y:S05]  /*10cf0*/  @!P0 BRA `(.L_x_3115) ;  /* 0x0000000000048947 */ /* 0x000fea0003800000 */
[----:B------:R-:W-:Y:S01]  /*10d00*/  BPT.TRAP 0x1 ;  /* 0x000000040000795c */ /* 0x000fe20000300000 */
.L_x_3115:
[----:B--2---:R-:W2:Y:S01]  /*10d10*/  LDL R0, [R1+0x4] ;  /* 0x0000040001007983 */ /* 0x004ea20000100800 */
[----:B0----5:R-:W-:Y:S01]  /*10d20*/  IMAD.U32 R2, RZ, RZ, UR51 ;  /* 0x00000033ff027e24 */ /* 0x021fe2000f8e00ff */
[----:B------:R-:W-:Y:S04]  /*10d30*/  BSSY B0, `(.L_x_3116) ;  /* 0x0000007000007945 */ /* 0x000fe80003800000 */
[----:B------:R-:W-:Y:S02]  /*10d40*/  ISETP.NE.AND P2, PT, R2, 0x3, PT ;  /* 0x000000030200780c */ /* 0x000fe40003f45270 */
[----:B--2---:R-:W-:Y:S02]  /*10d50*/  LOP3.LUT R3, R0, 0x1, RZ, 0x3c, !PT ;  /* 0x0000000100037812 */ /* 0x004fe400078e3cff */
[----:B------:R-:W-:-:S02]  /*10d60*/  LEA R0, R19, UR41, 0x3 ;  /* 0x0000002913007c11 */ /* 0x000fc4000f8e18ff */
[----:B------:R-:W-:-:S04]  /*10d70*/  SHF.L.U32 R3, R3, 0x1f, RZ ;  /* 0x0000001f03037819 */ /* 0x000fc800000006ff */
[----:B------:R-:W0:Y:S02]  /*10d80*/  SYNCS.PHASECHK.TRANS64.TRYWAIT P0, [R0+URZ+0x33470], R3 ;  /* 0x03347003000075a7 */ /* 0x000e24000800017f */
[----:B0-----:R-:W-:Y:S05]  /*10d90*/  @!P0 BRA `(.L_x_3117) ;  /* 0x0000001c00d08947 */ /* 0x001fea0003800000 */
.L_x_3160:
[----:B------:R-:W-:Y:S05]  /*10da0*/  BSYNC B0 ;  /* 0x0000000000007941 */ /* 0x000fea0003800000 */
.L_x_3116:
[----:B------:R-:W-:Y:S05]  /*10db0*/  @!P2 BRA `(.L_x_3118) ;  /* 0x000000000004a947 */ /* 0x000fea0003800000 */
[----:B------:R-:W-:Y:S01]  /*10dc0*/  BPT.TRAP 0x1 ;  /* 0x000000040000795c */ /* 0x000fe20000300000 */
.L_x_3118:
[----:B------:R-:W0:Y:S02]  /*10dd0*/  LDL R2, [R1+0x4] ;  /* 0x0000040001027983 */ /* 0x000e240000100800 */
[----:B0-----:R-:W-:-:S04]  /*10de0*/  SHF.L.U32 R3, R2, 0x1f, RZ ;  /* 0x0000001f02037819 */ /* 0x001fc800000006ff */
[----:B------:R-:W0:Y:S02]  /*10df0*/  SYNCS.PHASECHK.TRANS64.TRYWAIT P0, [R0+URZ+0x33460], R3 ;  /* 0x03346003000075a7 */ /* 0x000e24000800017f */
[----:B0-----:R-:W-:Y:S05]  /*10e00*/  @!P0 BRA `(.L_x_3119) ;  /* 0x0000001c00c88947 */ /* 0x001fea0003800000 */
.L_x_3161:
[----:B------:R-:W-:Y:S01]  /*10e10*/  IMAD R2, R19, 0x7800, RZ ;  /* 0x0000780013027824 */ /* 0x000fe200078e02ff */
[----:B------:R-:W-:Y:S05]  /*10e20*/  WARPSYNC.ALL ;  /* 0x0000000000007948 */ /* 0x000fea0003800000 */
[C---:B0-----:R-:W-:Y:S01]  /*10e30*/  LOP3.LUT R3, R2.reuse, R17, RZ, 0xfc, !PT ;  /* 0x0000001102037212 */ /* 0x041fe200078efcff */
[----:B------:R-:W-:Y:S02]  /*10e40*/  IMAD.U32 R14, RZ, RZ, UR41 ;  /* 0x00000029ff0e7e24 */ /* 0x000fe4000f8e00ff */
[----:B------:R-:W-:Y:S02]  /*10e50*/  VIADD R13, R2, 0x2800 ;  /* 0x00002800020d7836 */ /* 0x000fe40000000000 */
[----:B------:R0:W2:Y:S01]  /*10e60*/  LDSM.16.MT88.4 R4, [R3+UR41+0xf200] ;  /* 0x00f200290304783b */ /* 0x0000a20008004200 */
[----:B------:R-:W-:-:S02]  /*10e70*/  VIADD R14, R14, 0x200 ;  /* 0x000002000e0e7836 */ /* 0x000fc40000000000 */
[C---:B------:R-:W-:Y:S02]  /*10e80*/  VIADD R20, R2.reuse, 0x5000 ;  /* 0x0000500002147836 */ /* 0x040fe40000000000 */
[C---:B------:R-:W-:Y:S02]  /*10e90*/  VIADD R18, R2.reuse, 0x2000 ;  /* 0x0000200002127836 */ /* 0x040fe40000000000 */
[----:B0-----:R-:W-:Y:S01]  /*10ea0*/  VIADD R3, R2, 0x800 ;  /* 0x0000080002037836 */ /* 0x001fe20000000000 */
[C---:B------:R-:W-:Y:S02]  /*10eb0*/  LOP3.LUT R15, R20.reuse, R17, RZ, 0xfc, !PT ;  /* 0x00000011140f7212 */ /* 0x040fe400078efcff */
[----:B------:R-:W-:Y:S02]  /*10ec0*/  LOP3.LUT R20, R20, R16, RZ, 0xfc, !PT ;  /* 0x0000001014147212 */ /* 0x000fe400078efcff */
[C-C-:B--2---:R-:W-:Y:S02]  /*10ed0*/  PRMT R8, R4.reuse, 0x6420, R5.reuse ;  /* 0x0000642004087816 */ /* 0x144fe40000000005 */
[----:B------:R-:W-:-:S02]  /*10ee0*/  PRMT R9, R4, 0x7531, R5 ;  /* 0x0000753104097816 */ /* 0x000fc40000000005 */
[-C--:B------:R-:W-:Y:S02]  /*10ef0*/  LOP3.LUT R4, R2, R16.reuse, RZ, 0xfc, !PT ;  /* 0x0000001002047212 */ /* 0x080fe400078efcff */
[C-C-:B------:R-:W-:Y:S02]  /*10f00*/  PRMT R10, R6.reuse, 0x6420, R7.reuse ;  /* 0x00006420060a7816 */ /* 0x140fe40000000007 */
[----:B------:R-:W-:Y:S01]  /*10f10*/  PRMT R11, R6, 0x7531, R7 ;  /* 0x00007531060b7816 */ /* 0x000fe20000000007 */
[----:B-1----:R-:W-:Y:S01]  /*10f20*/  IMAD.IADD R12, R14, 0x1, R4 ;  /* 0x000000010e0c7824 */ /* 0x002fe200078e0204 */
[C---:B------:R-:W-:Y:S02]  /*10f30*/  LOP3.LUT R4, R13.reuse, R17, RZ, 0xfc, !PT ;  /* 0x000000110d047212 */ /* 0x040fe400078efcff */
[----:B------:R-:W-:Y:S02]  /*10f40*/  LOP3.LUT R13, R13, R16, RZ, 0xfc, !PT ;  /* 0x000000100d0d7212 */ /* 0x000fe400078efcff */
[----:B------:R0:W-:Y:S04]  /*10f50*/  STSM.16.M88.4 [R12], R8 ;  /* 0x000000080c007844 */ /* 0x0001e80000000200 */
[----:B------:R-:W1:Y:S01]  /*10f60*/  LDSM.16.MT88.4 R4, [R4+UR41+0xf200] ;  /* 0x00f200290404783b */ /* 0x000e620008004200 */
[----:B0-----:R-:W-:Y:S01]  /*10f70*/  VIADD R12, R2, 0x1000 ;  /* 0x00001000020c7836 */ /* 0x001fe20000000000 */
[----:B-1----:R-:W-:-:S02]  /*10f80*/  PRMT R8, R4, 0x6420, R5 ;  /* 0x0000642004087816 */ /* 0x002fc40000000005 */
[----:B------:R-:W-:Y:S02]  /*10f90*/  PRMT R9, R4, 0x7531, R5 ;  /* 0x0000753104097816 */ /* 0x000fe40000000005 */
[----:B------:R-:W-:Y:S02]  /*10fa0*/  LOP3.LUT R5, R3, R16, RZ, 0xfc, !PT ;  /* 0x0000001003057212 */ /* 0x000fe400078efcff */
[C-C-:B------:R-:W-:Y:S02]  /*10fb0*/  PRMT R10, R6.reuse, 0x6420, R7.reuse ;  /* 0x00006420060a7816 */ /* 0x140fe40000000007 */
[----:B------:R-:W-:Y:S01]  /*10fc0*/  PRMT R11, R6, 0x7531, R7 ;  /* 0x00007531060b7816 */ /* 0x000fe20000000007 */
[----:B------:R-:W-:-:S05]  /*10fd0*/  IMAD.IADD R14, R14, 0x1, R5 ;  /* 0x000000010e0e7824 */ /* 0x000fca00078e0205 */
[----:B------:R-:W-:Y:S04]  /*10fe0*/  STSM.16.M88.4 [R14], R8 ;  /* 0x000000080e007844 */ /* 0x000fe80000000200 */
[----:B------:R0:W1:Y:S02]  /*10ff0*/  LDSM.16.MT88.4 R4, [R15+UR41+0xf200] ;  /* 0x00f200290f04783b */ /* 0x0000640008004200 */
[----:B0-----:R-:W-:-:S04]  /*11000*/  IMAD.U32 R15, RZ, RZ, UR41 ;  /* 0x00000029ff0f7e24 */ /* 0x001fc8000f8e00ff */
[----:B------:R-:W-:Y:S02]  /*11010*/  VIADD R15, R15, 0x200 ;  /* 0x000002000f0f7836 */ /* 0x000fe40000000000 */
[----:B------:R-:W-:Y:S01]  /*11020*/  VIADD R14, R2, 0x1800 ;  /* 0x00001800020e7836 */ /* 0x000fe20000000000 */
        /* <DEDUP_REMOVED lines=8> */
[----:B------:R-:W-:Y:S01]  /*110b0*/  STSM.16.M88.4 [R4], R8 ;  /* 0x0000000804007844 */ /* 0x000fe20000000200 */
[-C--:B------:R-:W-:Y:S02]  /*110c0*/  LOP3.LUT R12, R12, R17.reuse, RZ, 0xfc, !PT ;  /* 0x000000110c0c7212 */ /* 0x080fe400078efcff */
[----:B------:R-:W-:Y:S01]  /*110d0*/  IMAD.IADD R3, R15, 0x1, R3 ;  /* 0x000000010f037824 */ /* 0x000fe200078e0203 */
[----:B------:R-:W0:Y:S01]  /*110e0*/  LDSM.16.MT88.4 R4, [R5+UR41+0xf200] ;  /* 0x00f200290504783b */ /* 0x000e220008004200 */
[----:B------:R-:W-:Y:S02]  /*110f0*/  LOP3.LUT R14, R14, R17, RZ, 0xfc, !PT ;  /* 0x000000110e0e7212 */ /* 0x000fe400078efcff */
[C-C-:B0-----:R-:W-:Y:S02]  /*11100*/  PRMT R8, R4.reuse, 0x6420, R5.reuse ;  /* 0x0000642004087816 */ /* 0x141fe40000000005 */
[----:B------:R-:W-:-:S02]  /*11110*/  PRMT R9, R4, 0x7531, R5 ;  /* 0x0000753104097816 */ /* 0x000fc40000000005 */
[C-C-:B------:R-:W-:Y:S02]  /*11120*/  PRMT R10, R6.reuse, 0x6420, R7.reuse ;  /* 0x00006420060a7816 */ /* 0x140fe40000000007 */
[----:B------:R-:W-:-:S05]  /*11130*/  PRMT R11, R6, 0x7531, R7 ;  /* 0x00007531060b7816 */ /* 0x000fca0000000007 */
[----:B------:R0:W-:Y:S02]  /*11140*/  STSM.16.M88.4 [R3], R8 ;  /* 0x0000000803007844 */ /* 0x0001e40000000200 */
[----:B0-----:R-:W-:-:S05]  /*11150*/  VIADD R3, R2, 0x3000 ;  /* 0x0000300002037836 */ /* 0x001fca0000000000 */
[C---:B------:R-:W-:Y:S02]  /*11160*/  LOP3.LUT R6, R3.reuse, R17, RZ, 0xfc, !PT ;  /* 0x0000001103067212 */ /* 0x040fe400078efcff */
[----:B------:R-:W-:-:S04]  /*11170*/  LOP3.LUT R3, R3, R16, RZ, 0xfc, !PT ;  /* 0x0000001003037212 */ /* 0x000fc800078efcff */
[----:B------:R-:W0:Y:S02]  /*11180*/  LDSM.16.MT88.4 R4, [R6+UR41+0xf200] ;  /* 0x00f200290604783b */ /* 0x000e240008004200 */
[C-C-:B0-----:R-:W-:Y:S02]  /*11190*/  PRMT R8, R4.reuse, 0x6420, R5.reuse ;  /* 0x0000642004087816 */ /* 0x141fe40000000005 */
        /* <DEDUP_REMOVED lines=9> */
[----:B------:R-:W-:-:S03]  /*11230*/  LOP3.LUT R15, R15, R16, RZ, 0xfc, !PT ;  /* 0x000000100f0f7212 */ /* 0x000fc600078efcff */
[----:B------:R-:W0:Y:S02]  /*11240*/  LDSM.16.MT88.4 R4, [R21+UR41+0xf200] ;  /* 0x00f200291504783b */ /* 0x000e240008004200 */
[C-C-:B0-----:R-:W-:Y:S02]  /*11250*/  PRMT R8, R4.reuse, 0x6420, R5.reuse ;  /* 0x0000642004087816 */ /* 0x141fe40000000005 */
[----:B------:R-:W-:Y:S01]  /*11260*/  PRMT R9, R4, 0x7531, R5 ;  /* 0x0000753104097816 */ /* 0x000fe20000000005 */
[----:B------:R-:W-:Y:S01]  /*11270*/  IMAD.U32 R5, RZ, RZ, UR41 ;  /* 0x00000029ff057e24 */ /* 0x000fe2000f8e00ff */
[C-C-:B------:R-:W-:Y:S02]  /*11280*/  PRMT R10, R6.reuse, 0x6420, R7.reuse ;  /* 0x00006420060a7816 */ /* 0x140fe40000000007 */
[----:B------:R-:W-:Y:S01]  /*11290*/  PRMT R11, R6, 0x7531, R7 ;  /* 0x00007531060b7816 */ /* 0x000fe20000000007 */
[----:B------:R-:W-:-:S04]  /*112a0*/  VIADD R5, R5, 0x200 ;  /* 0x0000020005057836 */ /* 0x000fc80000000000 */
[----:B------:R-:W-:-:S05]  /*112b0*/  IMAD.IADD R13, R5, 0x1, R13 ;  /* 0x00000001050d7824 */ /* 0x000fca00078e020d */
[----:B------:R0:W-:Y:S04]  /*112c0*/  STSM.16.M88.4 [R13], R8 ;  /* 0x000000080d007844 */ /* 0x0001e80000000200 */
[----:B------:R-:W1:Y:S01]  /*112d0*/  LDSM.16.MT88.4 R4, [R12+UR41+0xf200] ;  /* 0x00f200290c04783b */ /* 0x000e620008004200 */
[----:B0-----:R-:W-:-:S04]  /*112e0*/  IMAD.U32 R13, RZ, RZ, UR41 ;  /* 0x00000029ff0d7e24 */ /* 0x001fc8000f8e00ff */
[----:B------:R-:W-:-:S04]  /*112f0*/  VIADD R13, R13, 0x200 ;  /* 0x000002000d0d7836 */ /* 0x000fc80000000000 */
[----:B------:R-:W-:Y:S01]  /*11300*/  IMAD.IADD R3, R13, 0x1, R3 ;  /* 0x000000010d037824 */ /* 0x000fe200078e0203 */
[C-C-:B-1----:R-:W-:Y:S02]  /*11310*/  PRMT R8, R4.reuse, 0x6420, R5.reuse ;  /* 0x0000642004087816 */ /* 0x142fe40000000005 */
[----:B------:R-:W-:Y:S02]  /*11320*/  PRMT R9, R4, 0x7531, R5 ;  /* 0x0000753104097816 */ /* 0x000fe40000000005 */
[C-C-:B------:R-:W-:Y:S02]  /*11330*/  PRMT R10, R6.reuse, 0x6420, R7.reuse ;  /* 0x00006420060a7816 */ /* 0x140fe40000000007 */
[----:B------:R-:W-:-:S05]  /*11340*/  PRMT R11, R6, 0x7531, R7 ;  /* 0x00007531060b7816 */ /* 0x000fca0000000007 */
[----:B------:R0:W-:Y:S02]  /*11350*/  STSM.16.M88.4 [R3], R8 ;  /* 0x0000000803007844 */ /* 0x0001e40000000200 */
[----:B0-----:R-:W-:-:S05]  /*11360*/  VIADD R3, R2, 0x3800 ;  /* 0x0000380002037836 */ /* 0x001fca0000000000 */
[C---:B------:R-:W-:Y:S02]  /*11370*/  LOP3.LUT R21, R3.reuse, R17, RZ, 0xfc, !PT ;  /* 0x0000001103157212 */ /* 0x040fe400078efcff */
[----:B------:R-:W-:-:S03]  /*11380*/  LOP3.LUT R3, R3, R16, RZ, 0xfc, !PT ;  /* 0x0000001003037212 */ /* 0x000fc600078efcff */
[----:B------:R-:W0:Y:S02]  /*11390*/  LDSM.16.MT88.4 R4, [R21+UR41+0xf200] ;  /* 0x00f200291504783b */ /* 0x000e240008004200 */
[----:B------:R-:W-:Y:S02]  /*113a0*/  IMAD.IADD R3, R13, 0x1, R3 ;  /* 0x000000010d037824 */ /* 0x000fe400078e0203 */
[----:B------:R-:W-:-:S05]  /*113b0*/  VIADD R13, R2, 0x6000 ;  /* 0x00006000020d7836 */ /* 0x000fca0000000000 */
[C---:B------:R-:W-:Y:S02]  /*113c0*/  LOP3.LUT R12, R13.reuse, R17, RZ, 0xfc, !PT ;  /* 0x000000110d0c7212 */ /* 0x040fe400078efcff */
[----:B------:R-:W-:Y:S02]  /*113d0*/  LOP3.LUT R13, R13, R16, RZ, 0xfc, !PT ;  /* 0x000000100d0d7212 */ /* 0x000fe400078efcff */
[C-C-:B0-----:R-:W-:Y:S02]  /*113e0*/  PRMT R8, R4.reuse, 0x6420, R5.reuse ;  /* 0x0000642004087816 */ /* 0x141fe40000000005 */
[----:B------:R-:W-:Y:S02]  /*113f0*/  PRMT R9, R4, 0x7531, R5 ;  /* 0x0000753104097816 */ /* 0x000fe40000000005 */
[C-C-:B------:R-:W-:Y:S02]  /*11400*/  PRMT R10, R6.reuse, 0x6420, R7.reuse ;  /* 0x00006420060a7816 */ /* 0x140fe40000000007 */
[----:B------:R-:W-:-:S05]  /*11410*/  PRMT R11, R6, 0x7531, R7 ;  /* 0x00007531060b7816 */ /* 0x000fca0000000007 */
[----:B------:R-:W-:Y:S04]  /*11420*/  STSM.16.M88.4 [R3], R8 ;  /* 0x0000000803007844 */ /* 0x000fe80000000200 */
[----:B------:R0:W1:Y:S02]  /*11430*/  LDSM.16.MT88.4 R4, [R12+UR41+0xf200] ;  /* 0x00f200290c04783b */ /* 0x0000640008004200 */
[----:B0-----:R-:W-:Y:S02]  /*11440*/  IMAD.U32 R12, RZ, RZ, UR41 ;  /* 0x00000029ff0c7e24 */ /* 0x001fe4000f8e00ff */
[----:B------:R-:W-:Y:S02]  /*11450*/  VIADD R3, R2, 0x4000 ;  /* 0x0000400002037836 */ /* 0x000fe40000000000 */
[----:B------:R-:W-:-:S03]  /*11460*/  VIADD R12, R12, 0x200 ;  /* 0x000002000c0c7836 */ /* 0x000fc60000000000 */
[C---:B------:R-:W-:Y:S02]  /*11470*/  LOP3.LUT R21, R3.reuse, R17, RZ, 0xfc, !PT ;  /* 0x0000001103157212 */ /* 0x040fe400078efcff */
[C-C-:B-1----:R-:W-:Y:S02]  /*11480*/  PRMT R8, R4.reuse, 0x6420, R5.reuse ;  /* 0x0000642004087816 */ /* 0x142fe40000000005 */
[----:B------:R-:W-:Y:S02]  /*11490*/  PRMT R9, R4, 0x7531, R5 ;  /* 0x0000753104097816 */ /* 0x000fe40000000005 */
[----:B------:R-:W-:Y:S01]  /*114a0*/  LOP3.LUT R4, R3, R16, RZ, 0xfc, !PT ;  /* 0x0000001003047212 */ /* 0x000fe200078efcff */
[----:B------:R-:W-:Y:S01]  /*114b0*/  VIADD R3, R2, 0x6800 ;  /* 0x0000680002037836 */ /* 0x000fe20000000000 */
[C-C-:B------:R-:W-:Y:S02]  /*114c0*/  PRMT R10, R6.reuse, 0x6420, R7.reuse ;  /* 0x00006420060a7816 */ /* 0x140fe40000000007 */
[----:B------:R-:W-:Y:S01]  /*114d0*/  PRMT R11, R6, 0x7531, R7 ;  /* 0x00007531060b7816 */ /* 0x000fe20000000007 */
[----:B------:R-:W-:-:S02]  /*114e0*/  IMAD.IADD R4, R12, 0x1, R4 ;  /* 0x000000010c047824 */ /* 0x000fc400078e0204 */
[C---:B------:R-:W-:Y:S02]  /*114f0*/  VIADD R12, R2.reuse, 0x4800 ;  /* 0x00004800020c7836 */ /* 0x040fe40000000000 */
[----:B------:R-:W-:Y:S01]  /*11500*/  VIADD R2, R2, 0x7000 ;  /* 0x0000700002027836 */ /* 0x000fe20000000000 */
[----:B------:R-:W-:Y:S04]  /*11510*/  STSM.16.M88.4 [R4], R8 ;  /* 0x0000000804007844 */ /* 0x000fe80000000200 */
[----:B------:R0:W1:Y:S02]  /*11520*/  LDSM.16.MT88.4 R4, [R14+UR41+0xf200] ;  /* 0x00f200290e04783b */ /* 0x0000640008004200 */
[----:B0-----:R-:W-:-:S04]  /*11530*/  IMAD.U32 R14, RZ, RZ, UR41 ;  /* 0x00000029ff0e7e24 */ /* 0x001fc8000f8e00ff */
[----:B------:R-:W-:-:S04]  /*11540*/  VIADD R14, R14, 0x200 ;  /* 0x000002000e0e7836 */ /* 0x000fc80000000000 */
        /* <DEDUP_REMOVED lines=10> */
[----:B------:R-:W-:-:S03]  /*115f0*/  LOP3.LUT R3, R3, R16, RZ, 0xfc, !PT ;  /* 0x0000001003037212 */ /* 0x000fc600078efcff */
[----:B------:R-:W0:Y:S02]  /*11600*/  LDSM.16.MT88.4 R4, [R21+UR41+0xf200] ;  /* 0x00f200291504783b */ /* 0x000e240008004200 */
[C-C-:B0-----:R-:W-:Y:S02]  /*11610*/  PRMT R8, R4.reuse, 0x6420, R5.reuse ;  /* 0x0000642004087816 */ /* 0x141fe40000000005 */
[----:B------:R-:W-:Y:S02]  /*11620*/  PRMT R9, R4, 0x7531, R5 ;  /* 0x0000753104097816 */ /* 0x000fe40000000005 */
[C-C-:B------:R-:W-:Y:S02]  /*11630*/  PRMT R10, R6.reuse, 0x6420, R7.reuse ;  /* 0x00006420060a7816 */ /* 0x140fe40000000007 */
[----:B------:R-:W-:-:S05]  /*11640*/  PRMT R11, R6, 0x7531, R7 ;  /* 0x00007531060b7816 */ /* 0x000fca0000000007 */
[----:B------:R-:W-:Y:S04]  /*11650*/  STSM.16.M88.4 [R20], R8 ;  /* 0x0000000814007844 */ /* 0x000fe80000000200 */
[----:B------:R0:W1:Y:S02]  /*11660*/  LDSM.16.MT88.4 R4, [R14+UR41+0xf200] ;  /* 0x00f200290e04783b */ /* 0x0000640008004200 */
[----:B0-----:R-:W-:-:S04]  /*11670*/  IMAD.U32 R14, RZ, RZ, UR41 ;  /* 0x00000029ff0e7e24 */ /* 0x001fc8000f8e00ff */
[----:B------:R-:W-:-:S04]  /*11680*/  VIADD R14, R14, 0x200 ;  /* 0x000002000e0e7836 */ /* 0x000fc80000000000 */
[C---:B------:R-:W-:Y:S02]  /*11690*/  IMAD.IADD R15, R14.reuse, 0x1, R15 ;  /* 0x000000010e0f7824 */ /* 0x040fe400078e020f */
[C---:B------:R-:W-:Y:S02]  /*116a0*/  IMAD.IADD R13, R14.reuse, 0x1, R13 ;  /* 0x000000010e0d7824 */ /* 0x040fe400078e020d */
[----:B------:R-:W-:Y:S01]  /*116b0*/  IMAD.IADD R3, R14, 0x1, R3 ;  /* 0x000000010e037824 */ /* 0x000fe200078e0203 */
[C-C-:B-1----:R-:W-:Y:S02]  /*116c0*/  PRMT R8, R4.reuse, 0x6420, R5.reuse ;  /* 0x0000642004087816 */ /* 0x142fe40000000005 */
[----:B------:R-:W-:Y:S02]  /*116d0*/  PRMT R9, R4, 0x7531, R5 ;  /* 0x0000753104097816 */ /* 0x000fe40000000005 */
[C-C-:B------:R-:W-:Y:S02]  /*116e0*/  PRMT R10, R6.reuse, 0x6420, R7.reuse ;  /* 0x00006420060a7816 */ /* 0x140fe40000000007 */
[----:B------:R-:W-:-:S05]  /*116f0*/  PRMT R11, R6, 0x7531, R7 ;  /* 0x00007531060b7816 */ /* 0x000fca0000000007 */
[----:B------:R-:W-:Y:S04]  /*11700*/  STSM.16.M88.4 [R15], R8 ;  /* 0x000000080f007844 */ /* 0x000fe80000000200 */
[----:B------:R-:W0:Y:S02]  /*11710*/  LDSM.16.MT88.4 R4, [R18+UR41+0xf200] ;  /* 0x00f200291204783b */ /* 0x000e240008004200 */
[C-C-:B0-----:R-:W-:Y:S02]  /*11720*/  PRMT R8, R4.reuse, 0x6420, R5.reuse ;  /* 0x0000642004087816 */ /* 0x141fe40000000005 */
[----:B------:R-:W-:Y:S02]  /*11730*/  PRMT R9, R4, 0x7531, R5 ;  /* 0x0000753104097816 */ /* 0x000fe40000000005 */
[----:B------:R-:W-:-:S02]  /*11740*/  PRMT R10, R6, 0x6420, R7 ;  /* 0x00006420060a7816 */ /* 0x000fc40000000007 */
[----:B------:R-:W-:-:S05]  /*11750*/  PRMT R11, R6, 0x7531, R7 ;  /* 0x00007531060b7816 */ /* 0x000fca0000000007 */
[----:B------:R-:W-:Y:S04]  /*11760*/  STSM.16.M88.4 [R13], R8 ;  /* 0x000000080d007844 */ /* 0x000fe80000000200 */
[----:B------:R-:W0:Y:S02]  /*11770*/  LDSM.16.MT88.4 R4, [R12+UR41+0xf200] ;  /* 0x00f200290c04783b */ /* 0x000e240008004200 */
[C-C-:B0-----:R-:W-:Y:S02]  /*11780*/  PRMT R8, R4.reuse, 0x6420, R5.reuse ;  /* 0x0000642004087816 */ /* 0x141fe40000000005 */
[----:B------:R-:W-:Y:S02]  /*11790*/  PRMT R9, R4, 0x7531, R5 ;  /* 0x0000753104097816 */ /* 0x000fe40000000005 */
[----:B------:R-:W-:-:S02]  /*117a0*/  PRMT R10, R6, 0x6420, R7 ;  /* 0x00006420060a7816 */ /* 0x000fc40000000007 */
[----:B------:R-:W-:Y:S02]  /*117b0*/  PRMT R11, R6, 0x7531, R7 ;  /* 0x00007531060b7816 */ /* 0x000fe40000000007 */
[C---:B------:R-:W-:Y:S02]  /*117c0*/  LOP3.LUT R4, R2.reuse, R17, RZ, 0xfc, !PT ;  /* 0x0000001102047212 */ /* 0x040fe400078efcff */
[----:B------:R-:W-:Y:S01]  /*117d0*/  LOP3.LUT R2, R2, R16, RZ, 0xfc, !PT ;  /* 0x0000001002027212 */ /* 0x000fe200078efcff */
[----:B------:R-:W-:Y:S04]  /*117e0*/  STSM.16.M88.4 [R3], R8 ;  /* 0x0000000803007844 */ /* 0x000fe80000000200 */
[----:B------:R-:W0:Y:S01]  /*117f0*/  LDSM.16.MT88.4 R4, [R4+UR41+0xf200] ;  /* 0x00f200290404783b */ /* 0x000e220008004200 */
[----:B------:R-:W-:Y:S01]  /*11800*/  IMAD.IADD R2, R14, 0x1, R2 ;  /* 0x000000010e027824 */ /* 0x000fe200078e0202 */
[----:B0-----:R-:W-:-:S02]  /*11810*/  PRMT R8, R4, 0x6420, R5 ;  /* 0x0000642004087816 */ /* 0x001fc40000000005 */
        /* <DEDUP_REMOVED lines=12> */
.L_x_3120:
[----:B------:R-:W2:Y:S01]  /*118e0*/  LDL.LU R3, [R1+0x4] ;  /* 0x0000040001037983 */ /* 0x000ea20000300800 */
[----:B-1----:R1:W-:Y:S01]  /*118f0*/  SYNCS.ARRIVE.TRANS64.A1T0 RZ, [R0+URZ+0x33450], RZ ;  /* 0x033450ff00ff79a7 */ /* 0x0023e2000810003f */
[----:B------:R-:W-:Y:S02]  /*11900*/  VIADD R19, R19, 0x1 ;  /* 0x0000000113137836 */ /* 0x000fe40000000000 */
[----:B0-----:R-:W-:Y:S01]  /*11910*/  @!P1 VIADD R2, R0, 0x33480 ;  /* 0x0003348000029836 */ /* 0x001fe20000000000 */
[----:B------:R-:W-:Y:S02]  /*11920*/  BAR.SYNC.DEFER_BLOCKING 0x2, 0x80 ;  /* 0x0082000000007b1d */ /* 0x000fe40000010000 */
[----:B------:R-:W-:Y:S02]  /*11930*/  ISETP.NE.AND P0, PT, R19, 0x2, PT ;  /* 0x000000021300780c */ /* 0x000fe40003f05270 */
[----:B------:R-:W-:Y:S02]  /*11940*/  @!P1 PRMT R2, RZ, 0x654, R2 ;  /* 0x00000654ff029816 */ /* 0x000fe40000000002 */
[----:B-1----:R-:W-:-:S02]  /*11950*/  SEL R0, RZ, 0x1, P0 ;  /* 0x00000001ff007807 */ /* 0x002fc40000000000 */
[----:B------:R-:W-:Y:S01]  /*11960*/  SEL R19, R19, RZ, P0 ;  /* 0x000000ff13137207 */ /* 0x000fe20000000000 */
[----:B------:R0:W-:Y:S01]  /*11970*/  @!P1 SYNCS.ARRIVE.TRANS64.RED.A1T0 RZ, [R2+URZ], RZ ;  /* 0x000000ff02ff99a7 */ /* 0x0001e2000810043f */
[----:B--2---:R-:W-:-:S05]  /*11980*/  LOP3.LUT R3, R3, R0, RZ, 0x3c, !PT ;  /* 0x0000000003037212 */ /* 0x004fca00078e3cff */
[----:B------:R0:W-:Y:S02]  /*11990*/  STL [R1+0x4], R3 ;  /* 0x0000040301007387 */ /* 0x0001e40000100800 */
.L_x_3072:
[----:B------:R-:W-:Y:S05]  /*119a0*/  BSYNC B6 ;  /* 0x0000000000067941 */ /* 0x000fea0003800000 */
.L_x_3070:
[----:B-1----:R-:W2:Y:S02]  /*119b0*/  LDL R0, [R1+0x24] ;  /* 0x0000240001007983 */ /* 0x002ea40000100800 */
        /* <DEDUP_REMOVED lines=8> */
[----:B0-----:R-:W-:Y:S02]  /*11a40*/  IMAD.MOV.U32 R2, RZ, RZ, R7 ;  /* 0x000000ffff027224 */ /* 0x001fe400078e0007 */
[----:B------:R-:W-:-:S03]  /*11a50*/  IMAD.MOV.U32 R0, RZ, RZ, R6 ;  /* 0x000000ffff007224 */ /* 0x000fc600078e0006 */
[----:B------:R-:W-:Y:S02]  /*11a60*/  R2UR UR52, R2 ;  /* 0x00000000023472ca */ /* 0x000fe400000e0000 */
[----:B------:R-:W-:Y:S01]  /*11a70*/  R2UR UR38, R0 ;  /* 0x00000000002672ca */ /* 0x000fe200000e0000 */
[----:B------:R-:W-:Y:S06]  /*11a80*/  BAR.ARV 0x4, 0x180 ;  /* 0x0106000000007b1d */ /* 0x000fec0000002000 */
[----:B------:R-:W-:Y:S08]  /*11a90*/  BRA `(.L_x_3122) ;  /* 0x00000008003c7947 */ /* 0x000ff00003800000 */
.L_x_3121:
[----:B0-----:R-:W0:Y:S01]  /*11aa0*/  S2R R2, SR_TID.X ;  /* 0x0000000000027919 */ /* 0x001e220000002100 */
[----:B------:R-:W-:Y:S01]  /*11ab0*/  ULDC UR4, c[0x0][0xc14] ;  /* 0x0003050000047ab9 */ /* 0x000fe20000000800 */
[----:B------:R-:W2:Y:S01]  /*11ac0*/  LDL.LU R0, [R1+0x18] ;  /* 0x0000180001007983 */ /* 0x000ea20000300800 */
[----:B------:R-:W-:Y:S01]  /*11ad0*/  IMAD.MOV.U32 R4, RZ, RZ, RZ ;  /* 0x000000ffff047224 */ /* 0x000fe200078e00ff */
[----:B0-----:R-:W-:-:S04]  /*11ae0*/  LOP3.LUT R9, R2, 0x1f, RZ, 0xc0, !PT ;  /* 0x0000001f02097812 */ /* 0x001fc800078ec0ff */
[C---:B------:R-:W-:Y:S01]  /*11af0*/  ISETP.NE.AND P0, PT, R9.reuse, 0x1f, PT ;  /* 0x0000001f0900780c */ /* 0x040fe20003f05270 */
[----:B------:R-:W-:-:S05]  /*11b00*/  VIADD R5, R9, UR52 ;  /* 0x0000003409057c36 */ /* 0x000fca0008000000 */
[----:B------:R-:W-:Y:S01]  /*11b10*/  ISETP.GE.OR P1, PT, R5, UR4, !P0 ;  /* 0x0000000405007c0c */ /* 0x000fe2000c726670 */
[----:B------:R-:W-:-:S12]  /*11b20*/  ULDC UR4, c[0x0][0xc14] ;  /* 0x0003050000047ab9 */ /* 0x000fd80000000800 */
[----:B------:R-:W0:Y:S02]  /*11b30*/  @!P1 LDC.64 R2, c[0x0][0xc58] ;  /* 0x00031600ff029b82 */ /* 0x000e240000000a00 */
[----:B0-----:R-:W-:-:S05]  /*11b40*/  @!P1 IMAD.WIDE R2, R5, 0x4, R2 ;  /* 0x0000000405029825 */ /* 0x001fca00078e0202 */
        /* <DEDUP_REMOVED lines=19> */
[----:B------:R-:W0:Y:S04]  /*11c80*/  SHFL.UP PT, R2, R7, 0x10, RZ ;  /* 0x0600000007027989 */ /* 0x000e2800000e00ff */
[----:B------:R-:W-:Y:S01]  /*11c90*/  SHFL.IDX PT, R9, R8, 0x1, 0x1f ;  /* 0x00201f0008097f89 */ /* 0x000fe200000e0000 */
[----:B0-----:R-:W-:-:S05]  /*11ca0*/  SEL R2, R2, RZ, P5 ;  /* 0x000000ff02027207 */ /* 0x001fca0002800000 */
[----:B------:R-:W-:Y:S02]  /*11cb0*/  IMAD.IADD R3, R7, 0x1, R2 ;  /* 0x0000000107037824 */ /* 0x000fe400078e0202 */
[----:B------:R-:W0:Y:S03]  /*11cc0*/  LDC R2, c[0x0][0xc10] ;  /* 0x00030400ff027b82 */ /* 0x000e260000000800 */
[----:B------:R-:W0:Y:S04]  /*11cd0*/  SHFL.IDX PT, R5, R3, 0x1f, 0x1f ;  /* 0x03e01f0003057f89 */ /* 0x000e2800000e0000 */
[----:B------:R-:W1:Y:S01]  /*11ce0*/  SHFL.IDX PT, R0, R8, RZ, 0x1f ;  /* 0x00001fff08007589 */ /* 0x000e6200000e0000 */
[----:B0-----:R-:W-:-:S04]  /*11cf0*/  IMAD R6, R5, R2, RZ ;  /* 0x0000000205067224 */ /* 0x001fc800078e02ff */
[----:B------:R-:W-:-:S05]  /*11d00*/  IMAD.IADD R5, R9, 0x1, R6 ;  /* 0x0000000109057824 */ /* 0x000fca00078e0206 */
[----:B-1----:R-:W-:-:S13]  /*11d10*/  ISETP.GT.AND P6, PT, R5, R0, PT ;  /* 0x000000000500720c */ /* 0x002fda0003fc4270 */
[----:B------:R-:W-:Y:S05]  /*11d20*/  @P6 BRA `(.L_x_3123) ;  /* 0x0000000000906947 */ /* 0x000fea0003800000 */
.L_x_3127:
        /* <DEDUP_REMOVED lines=14> */
.L_x_3126:
[----:B------:R-:W-:Y:S05]  /*11e10*/  BSYNC B0 ;  /* 0x0000000000007941 */ /* 0x000fea0003800000 */
.L_x_3125:
        /* <DEDUP_REMOVED lines=13> */
[----:B0-----:R-:W-:Y:S02]  /*11ef0*/  SEL R9, R2, RZ, P5 ;  /* 0x000000ff02097207 */ /* 0x001fe40002800000 */
[----:B------:R-:W0:Y:S03]  /*11f00*/  LDC R2, c[0x0][0xc10] ;  /* 0x00030400ff027b82 */ /* 0x000e260000000800 */
[----:B------:R-:W-:-:S05]  /*11f10*/  IMAD.IADD R3, R8, 0x1, R9 ;  /* 0x0000000108037824 */ /* 0x000fca00078e0209 */
[----:B------:R-:W0:Y:S02]  /*11f20*/  SHFL.IDX PT, R9, R3, 0x1f, 0x1f ;  /* 0x03e01f0003097f89 */ /* 0x000e2400000e0000 */
[----:B0-----:R-:W-:-:S04]  /*11f30*/  IMAD R6, R9, R2, RZ ;  /* 0x0000000209067224 */ /* 0x001fc800078e02ff */
[----:B------:R-:W-:-:S05]  /*11f40*/  IMAD.IADD R5, R6, 0x1, R5 ;  /* 0x0000000106057824 */ /* 0x000fca00078e0205 */
[----:B------:R-:W-:-:S13]  /*11f50*/  ISETP.GT.AND P6, PT, R5, R0, PT ;  /* 0x000000000500720c */ /* 0x000fda0003fc4270 */
[----:B------:R-:W-:Y:S05]  /*11f60*/  @!P6 BRA `(.L_x_3127) ;  /* 0xfffffffc0070e947 */ /* 0x000fea000383ffff */
.L_x_3123:
[----:B------:R-:W-:Y:S02]  /*11f70*/  IMAD.IADD R7, R5, 0x1, -R6 ;  /* 0x0000000105077824 */ /* 0x000fe400078e0a06 */
[----:B------:R-:W-:Y:S02]  /*11f80*/  IMAD.MOV.U32 R6, RZ, RZ, RZ ;  /* 0x000000ffff067224 */ /* 0x000fe400078e00ff */
        /* <DEDUP_REMOVED lines=14> */
[----:B------:R-:W-:-:S06]  /*12070*/  IMAD.U32 R6, RZ, RZ, UR5 ;  /* 0x00000005ff067e24 */ /* 0x000fcc000f8e00ff */
[----:B------:R1:W2:Y:S02]  /*12080*/  SHFL.IDX PT, R6, R3, R6, 0x1f ;  /* 0x00001f0603067589 */ /* 0x0002a400000e0000 */
.L_x_3128:
[----:B--2---:R-:W-:Y:S01]  /*12090*/  IMAD R7, R6, R2, R7 ;  /* 0x0000000206077224 */ /* 0x004fe200078e0207 */
[----:B------:R-:W-:Y:S01]  /*120a0*/  UIADD3 UR52, UR4, UR52, URZ ;  /* 0x0000003404347290 */ /* 0x000fe2000fffe03f */
[--C-:B0-----:R-:W-:Y:S02]  /*120b0*/  IMAD.MOV R6, RZ, RZ, -R9.reuse ;  /* 0x000000ffff067224 */ /* 0x101fe400078e0a09 */
[----:B------:R-:W-:Y:S01]  /*120c0*/  IMAD.MOV.U32 R2, RZ, RZ, RZ ;  /* 0x000000ffff027224 */ /* 0x000fe200078e00ff */
[----:B------:R0:W-:Y:S01]  /*120d0*/  STL [R1+0x18], R7 ;  /* 0x0000180701007387 */ /* 0x0001e20000100800 */
[----:B------:R-:W-:Y:S02]  /*120e0*/  IMAD R6, R6, R5, RZ ;  /* 0x0000000506067224 */ /* 0x000fe400078e02ff */
[----:B-1----:R-:W-:Y:S02]  /*120f0*/  IMAD.MOV.U32 R3, RZ, RZ, R9 ;  /* 0x000000ffff037224 */ /* 0x002fe400078e0009 */
[----:B------:R-:W-:Y:S01]  /*12100*/  IMAD.HI.U32 R9, R9, R6, R2 ;  /* 0x0000000609097227 */ /* 0x000fe200078e0002 */
[----:B------:R-:W-:-:S03]  /*12110*/  IABS R2, R4 ;  /* 0x0000000400027213 */ /* 0x000fc60000000000 */
[----:B------:R-:W-:Y:S02]  /*12120*/  IMAD.IADD R3, R0, 0x1, -R7 ;  /* 0x0000000100037824 */ /* 0x000fe400078e0a07 */
[----:B------:R-:W-:-:S03]  /*12130*/  IMAD.MOV R2, RZ, RZ, -R2 ;  /* 0x000000ffff027224 */ /* 0x000fc600078e0a02 */
        /* <DEDUP_REMOVED lines=18> */
.L_x_3124:
[----:B------:R1:W-:Y:S01]  /*12260*/  STL [R1+0x18], R0 ;  /* 0x0000180001007387 */ /* 0x0003e20000100800 */
[----:B------:R-:W-:Y:S01]  /*12270*/  ULDC UR52, c[0x0][0xc14] ;  /* 0x0003050000347ab9 */ /* 0x000fe20000000800 */
[----:B------:R-:W-:Y:S02]  /*12280*/  UMOV UR38, URZ ;  /* 0x0000003f00267c82 */ /* 0x000fe40008000000 */
[----:B------:R1:W-:Y:S03]  /*12290*/  STL [R1+0x1c], RZ ;  /* 0x00001cff01007387 */ /* 0x0003e60000100800 */
.L_x_3129:
[----:B------:R-:W2:Y:S04]  /*122a0*/  LDL R3, [R1+0x18] ;  /* 0x0000180001037983 */ /* 0x000ea80000100800 */
[----:B------:R-:W3:Y:S01]  /*122b0*/  LDL R2, [R1+0x1c] ;  /* 0x00001c0001027983 */ /* 0x000ee20000100800 */
[----:B------:R-:W-:Y:S02]  /*122c0*/  IMAD.U32 R6, RZ, RZ, UR38 ;  /* 0x00000026ff067e24 */ /* 0x000fe4000f8e00ff */
[----:B0-----:R-:W-:Y:S01]  /*122d0*/  IMAD.U32 R7, RZ, RZ, UR52 ;  /* 0x00000034ff077e24 */ /* 0x001fe2000f8e00ff */
[----:B-1----:R-:W0:Y:S02]  /*122e0*/  S2R R0, SR_TID.X ;  /* 0x0000000000007919 */ /* 0x002e240000002100 */
        /* <DEDUP_REMOVED lines=10> */
.L_x_3122:
[----:B------:R-:W-:Y:S02]  /*12390*/  ULDC UR4, c[0x0][0xc14] ;  /* 0x0003050000047ab9 */ /* 0x000fe40000000800 */
[----:B------:R-:W-:-:S06]  /*123a0*/  UISETP.GE.AND UP0, UPT, UR52, UR4, UPT ;  /* 0x000000043400728c */ /* 0x000fcc000bf06270 */
[----:B------:R-:W-:-:S13]  /*123b0*/  PLOP3.LUT P0, PT, PT, PT, UP0, 0x80, 0x0 ;  /* 0x000000000000781c */ /* 0x000fda0003f0f008 */
[----:B------:R-:W-:Y:S05]  /*123c0*/  @!P0 BRA `(.L_x_3130) ;  /* 0xffffffb800008947 */ /* 0x000fea000383ffff */
.L_x_3068:
        /* <DEDUP_REMOVED lines=12> */
.L_x_3162:
[----:B------:R-:W-:Y:S05]  /*12490*/  BSYNC B0 ;  /* 0x0000000000007941 */ /* 0x000fea0003800000 */
.L_x_3131:
[----:B------:R-:W-:-:S03]  /*124a0*/  UMOV UR4, 0xffffffff ;  /* 0xffffffff00047882 */ /* 0x000fc60000000000 */
[----:B------:R-:W-:Y:S05]  /*124b0*/  BRA.DIV UR4, `(.L_x_3133) ;  /* 0x0000000a04447947 */ /* 0x000fea000b800000 */
[----:B------:R-:W1:Y:S02]  /*124c0*/  S2R R2, SR_TID.X ;  /* 0x0000000000027919 */ /* 0x000e640000002100 */
[----:B-1----:R-:W-:-:S04]  /*124d0*/  SHF.R.U32.HI R2, RZ, 0x5, R2 ;  /* 0x00000005ff027819 */ /* 0x002fc80000011602 */
[----:B------:R-:W-:-:S05]  /*124e0*/  LOP3.LUT R2, R2, 0x3, RZ, 0xc0, !PT ;  /* 0x0000000302027812 */ /* 0x000fca00078ec0ff */
[----:B------:R1:W2:Y:S02]  /*124f0*/  SHFL.IDX PT, R14, R2, RZ, 0x1f ;  /* 0x00001fff020e7589 */ /* 0x0002a400000e0000 */
.L_x_3165:
[----:B--2---:R-:W-:Y:S01]  /*12500*/  ISETP.NE.AND P0, PT, R14, RZ, PT ;  /* 0x000000ff0e00720c */ /* 0x004fe20003f05270 */
[----:B------:R-:W-:-:S12]  /*12510*/  BSSY B0, `(.L_x_3134) ;  /* 0x000002c000007945 */ /* 0x000fd80003800000 */
[----:B------:R-:W-:Y:S05]  /*12520*/  @P0 BRA `(.L_x_3135) ;  /* 0x0000000000a80947 */ /* 0x000fea0003800000 */
[----:B------:R-:W-:-:S03]  /*12530*/  UMOV UR4, 0xffffffff ;  /* 0xffffffff00047882 */ /* 0x000fc60000000000 */
[----:B------:R-:W-:Y:S05]  /*12540*/  BRA.DIV UR4, `(.L_x_3136) ;  /* 0x0000000a04547947 */ /* 0x000fea000b800000 */
[----:B------:R-:W-:-:S13]  /*12550*/  ELECT P6, URZ, PT ;  /* 0x00000000003f782f */ /* 0x000fda00038c0000 */
.L_x_3168:
[----:B------:R-:W-:Y:S05]  /*12560*/  @!P6 BRA `(.L_x_3135) ;  /* 0x000000000098e947 */ /* 0x000fea0003800000 */
[----:B------:R-:W-:-:S06]  /*12570*/  ULOP3.LUT UR4, UR40, 0x2, URZ, 0xfc, !UPT ;  /* 0x0000000228047892 */ /* 0x000fcc000f8efc3f */
[----:B-1----:R-:W-:-:S05]  /*12580*/  IMAD.U32 R2, RZ, RZ, UR4 ;  /* 0x00000004ff027e24 */ /* 0x002fca000f8e00ff */
[----:B------:R-:W-:-:S13]  /*12590*/  ISETP.NE.AND P0, PT, R2, 0x3, PT ;  /* 0x000000030200780c */ /* 0x000fda0003f05270 */
[----:B------:R-:W-:Y:S05]  /*125a0*/  @!P0 BRA `(.L_x_3137) ;  /* 0x0000000000048947 */ /* 0x000fea0003800000 */
[----:B------:R-:W-:Y:S01]  /*125b0*/  BPT.TRAP 0x1 ;  /* 0x000000040000795c */ /* 0x000fe20000300000 */
.L_x_3137:
[----:B------:R-:W2:Y:S01]  /*125c0*/  LDL.LU R7, [R1+0x4] ;  /* 0x0000040001077983 */ /* 0x000ea20000300800 */
[----:B------:R-:W-:Y:S02]  /*125d0*/  VIADD R2, R0, 0x33440 ;  /* 0x0003344000027836 */ /* 0x000fe40000000000 */
[C---:B0-----:R-:W-:Y:S02]  /*125e0*/  VIADD R3, R19.reuse, 0x1 ;  /* 0x0000000113037836 */ /* 0x041fe40000000000 */
[----:B------:R-:W-:-:S03]  /*125f0*/  IMAD R6, R19, 0x8, R2 ;  /* 0x0000000813067824 */ /* 0x000fc600078e0202 */
[----:B------:R-:W-:-:S04]  /*12600*/  ISETP.NE.AND P2, PT, R3, 0x2, PT ;  /* 0x000000020300780c */ /* 0x000fc80003f45270 */
[----:B------:R-:W-:Y:S02]  /*12610*/  SEL R4, RZ, 0x1, P2 ;  /* 0x00000001ff047807 */ /* 0x000fe40001000000 */
[----:B------:R-:W-:Y:S02]  /*12620*/  SEL R3, R3, RZ, P2 ;  /* 0x000000ff03037207 */ /* 0x000fe40001000000 */
[C---:B--2---:R-:W-:Y:S02]  /*12630*/  SHF.L.U32 R5, R7.reuse, 0x1f, RZ ;  /* 0x0000001f07057819 */ /* 0x044fe400000006ff */
[----:B------:R-:W-:Y:S01]  /*12640*/  LOP3.LUT R4, R7, R4, RZ, 0x3c, !PT ;  /* 0x0000000407047212 */ /* 0x000fe200078e3cff */
[----:B------:R-:W-:Y:S01]  /*12650*/  IMAD R7, R3, 0x8, R2 ;  /* 0x0000000803077824 */ /* 0x000fe200078e0202 */
[----:B------:R-:W0:Y:S02]  /*12660*/  SYNCS.PHASECHK.TRANS64.TRYWAIT P1, [R6+URZ], R5 ;  /* 0x00000005060075a7 */ /* 0x000e24000802017f */
[----:B------:R-:W-:Y:S01]  /*12670*/  SHF.L.U32 R2, R4, 0x1f, RZ ;  /* 0x0000001f04027819 */ /* 0x000fe200000006ff */
[----:B0-----:R-:W-:Y:S06]  /*12680*/  @!P1 BRA `(.L_x_3138) ;  /* 0x0000000800249947 */ /* 0x001fec0003800000 */
.L_x_3169:
[----:B------:R-:W1:Y:S02]  /*12690*/  SYNCS.PHASECHK.TRANS64.TRYWAIT P1, [R7+URZ], R2 ;  /* 0x00000002070075a7 */ /* 0x000e64000802017f */
[----:B-1----:R-:W-:Y:S05]  /*126a0*/  @!P1 BRA `(.L_x_3139) ;  /* 0x0000000800309947 */ /* 0x002fea0003800000 */
.L_x_3170:
[----:B------:R-:W-:Y:S05]  /*126b0*/  @!P0 BRA `(.L_x_3140) ;  /* 0x0000000000048947 */ /* 0x000fea0003800000 */
[----:B------:R-:W-:Y:S01]  /*126c0*/  BPT.TRAP 0x1 ;  /* 0x000000040000795c */ /* 0x000fe20000300000 */
.L_x_3140:
[----:B------:R-:W-:-:S04]  /*126d0*/  IMAD R4, R19, 0x8, R0 ;  /* 0x0000000813047824 */ /* 0x000fc800078e0200 */
[----:B------:R-:W2:Y:S02]  /*126e0*/  SYNCS.PHASECHK.TRANS64.TRYWAIT P1, [R4+URZ+0x33460], R5 ;  /* 0x03346005040075a7 */ /* 0x000ea4000802017f */
[----:B--2---:R-:W-:Y:S05]  /*126f0*/  @!P1 BRA `(.L_x_3141) ;  /* 0x0000000800309947 */ /* 0x004fea0003800000 */
.L_x_3171:
[----:B------:R-:W-:Y:S05]  /*12700*/  @!P0 BRA `(.L_x_3142) ;  /* 0x0000000000048947 */ /* 0x000fea0003800000 */
[----:B------:R-:W-:Y:S01]  /*12710*/  BPT.TRAP 0x1 ;  /* 0x000000040000795c */ /* 0x000fe20000300000 */
.L_x_3142:
[----:B------:R-:W-:-:S04]  /*12720*/  IMAD R3, R3, 0x8, R0 ;  /* 0x0000000803037824 */ /* 0x000fc800078e0200 */
[----:B------:R-:W3:Y:S02]  /*12730*/  SYNCS.PHASECHK.TRANS64.TRYWAIT P1, [R3+URZ+0x33460], R2 ;  /* 0x03346002030075a7 */ /* 0x000ee4000802017f */
[----:B---3--:R-:W-:Y:S05]  /*12740*/  @!P1 BRA `(.L_x_3143) ;  /* 0x0000000800309947 */ /* 0x008fea0003800000 */
.L_x_3172:
[----:B------:R-:W-:Y:S05]  /*12750*/  @!P0 BRA `(.L_x_3144) ;  /* 0x0000000000048947 */ /* 0x000fea0003800000 */
[----:B------:R-:W-:Y:S01]  /*12760*/  BPT.TRAP 0x1 ;  /* 0x000000040000795c */ /* 0x000fe20000300000 */
.L_x_3144:
[----:B------:R-:W4:Y:S02]  /*12770*/  SYNCS.PHASECHK.TRANS64.TRYWAIT P0, [R4+URZ+0x33480], R5 ;  /* 0x03348005040075a7 */ /* 0x000f24000800017f */
[----:B----4-:R-:W-:Y:S05]  /*12780*/  @!P0 BRA `(.L_x_3145) ;  /* 0x0000000800348947 */ /* 0x010fea0003800000 */
.L_x_3146:
[----:B------:R0:W0:Y:S02]  /*12790*/  SYNCS.PHASECHK.TRANS64.TRYWAIT P0, [R3+URZ+0x33480], R2 ;  /* 0x03348002030075a7 */ /* 0x000024000800017f */
[----:B0-----:R-:W-:Y:S05]  /*127a0*/  @!P0 NANOSLEEP.SYNCS 0x989680 ;  /* 0x009896800000895d */ /* 0x001fea0003900000 */
[----:B------:R-:W0:Y:S02]  /*127b0*/  @!P0 SYNCS.PHASECHK.TRANS64 P0, [R3+URZ+0x33480], R2 ;  /* 0x03348002030085a7 */ /* 0x000e24000800007f */
[----:B0-----:R-:W-:Y:S05]  /*127c0*/  @!P0 BRA `(.L_x_3146) ;  /* 0xfffffffc00f08947 */ /* 0x001fea000383ffff */
.L_x_3135:
[----:B------:R-:W-:Y:S05]  /*127d0*/  BSYNC B0 ;  /* 0x0000000000007941 */ /* 0x000fea0003800000 */
.L_x_3134:
[----:B------:R-:W-:Y:S05]  /*127e0*/  EXIT ;  /* 0x000000000000794d */ /* 0x000fea0003800000 */
.L_x_3018:
[----:B0-----:R0:W1:Y:S02]  /*127f0*/  SYNCS.PHASECHK.TRANS64.TRYWAIT P1, [R3+URZ+0x33400], R10 ;  /* 0x0334000a030075a7 */ /* 0x001064000802017f */
[----:B-1----:R-:W-:Y:S05]  /*12800*/  @!P1 NANOSLEEP.SYNCS 0x989680 ;  /* 0x009896800000995d */ /* 0x002fea0003900000 */
[----:B------:R-:W1:Y:S02]  /*12810*/  @!P1 SYNCS.PHASECHK.TRANS64 P1, [R3+URZ+0x33400], R10 ;  /* 0x0334000a030095a7 */ /* 0x000e64000802007f */
[----:B-1----:R-:W-:Y:S05]  /*12820*/  @!P1 BRA `(.L_x_3018) ;  /* 0xfffffffc00f09947 */ /* 0x002fea000383ffff */
[----:B------:R-:W-:Y:S05]  /*12830*/  BRA `(.L_x_3147) ;  /* 0xfffffef0009c7947 */ /* 0x000fea000383ffff */
.L_x_3022:
[----:B--2---:R2:W3:Y:S02]  /*12840*/  SYNCS.PHASECHK.TRANS64.TRYWAIT P1, [R5+URZ+0x33430], R6 ;  /* 0x03343006050075a7 */ /* 0x0044e4000802017f */
[----:B---3--:R-:W-:Y:S05]  /*12850*/  @!P1 NANOSLEEP.SYNCS 0x989680 ;  /* 0x009896800000995d */ /* 0x008fea0003900000 */
[----:B------:R-:W3:Y:S02]  /*12860*/  @!P1 SYNCS.PHASECHK.TRANS64 P1, [R5+URZ+0x33430], R6 ;  /* 0x03343006050095a7 */ /* 0x000ee4000802007f */
[----:B---3--:R-:W-:Y:S05]  /*12870*/  @!P1 BRA `(.L_x_3022) ;  /* 0xfffffffc00f09947 */ /* 0x008fea000383ffff */
[----:B------:R-:W-:Y:S05]  /*12880*/  BRA `(.L_x_3021) ;  /* 0xfffffef000c47947 */ /* 0x000fea000383ffff */
.L_x_3027:
[----:B-1----:R-:W-:-:S04]  /*12890*/  IMAD.U32 R4, RZ, RZ, UR6 ;  /* 0x00000006ff047e24 */ /* 0x002fc8000f8e00ff */
[----:B------:R1:W2:Y:S03]  /*128a0*/  SYNCS.PHASECHK.TRANS64.TRYWAIT P1, [R4+URZ+0x33430], R3 ;  /* 0x03343003040075a7 */ /* 0x0002a6000802017f */
[----:B--2---:R-:W-:Y:S05]  /*128b0*/  @!P1 NANOSLEEP.SYNCS 0x989680 ;  /* 0x009896800000995d */ /* 0x004fea0003900000 */
[----:B------:R-:W2:Y:S02]  /*128c0*/  @!P1 SYNCS.PHASECHK.TRANS64 P1, [R4+URZ+0x33430], R3 ;  /* 0x03343003040095a7 */ /* 0x000ea4000802007f */
[----:B--2---:R-:W-:Y:S05]  /*128d0*/  @!P1 BRA `(.L_x_3027) ;  /* 0xfffffffc00ec9947 */ /* 0x004fea000383ffff */
[----:B------:R-:W-:Y:S05]  /*128e0*/  BRA `(.L_x_3024) ;  /* 0xffffff3000c47947 */ /* 0x000fea000383ffff */
.L_x_3031:
[----:B-1----:R-:W-:-:S04]  /*128f0*/  IMAD.U32 R4, RZ, RZ, UR6 ;  /* 0x00000006ff047e24 */ /* 0x002fc8000f8e00ff */
[----:B------:R1:W2:Y:S03]  /*12900*/  SYNCS.PHASECHK.TRANS64.TRYWAIT P1, [R4+URZ+0x33450], R3 ;  /* 0x03345003040075a7 */ /* 0x0002a6000802017f */
[----:B--2---:R-:W-:Y:S05]  /*12910*/  @!P1 NANOSLEEP.SYNCS 0x989680 ;  /* 0x009896800000995d */ /* 0x004fea0003900000 */
[----:B------:R-:W2:Y:S02]  /*12920*/  @!P1 SYNCS.PHASECHK.TRANS64 P1, [R4+URZ+0x33450], R3 ;  /* 0x03345003040095a7 */ /* 0x000ea4000802007f */
[----:B--2---:R-:W-:Y:S05]  /*12930*/  @!P1 BRA `(.L_x_3031) ;  /* 0xfffffffc00ec9947 */ /* 0x004fea000383ffff */
[----:B------:R-:W-:Y:S05]  /*12940*/  BRA `(.L_x_3028) ;  /* 0xffffff3c00d07947 */ /* 0x000fea000383ffff */
.L_x_3037:
[----:B-1----:R1:W2:Y:S02]  /*12950*/  SYNCS.PHASECHK.TRANS64.TRYWAIT P1, [R21+URZ+0x33450], R0 ;  /* 0x03345000150075a7 */ /* 0x0022a4000802017f */
[----:B--2---:R-:W-:Y:S05]  /*12960*/  @!P1 NANOSLEEP.SYNCS 0x989680 ;  /* 0x009896800000995d */ /* 0x004fea0003900000 */
[----:B------:R-:W2:Y:S02]  /*12970*/  @!P1 SYNCS.PHASECHK.TRANS64 P1, [R21+URZ+0x33450], R0 ;  /* 0x03345000150095a7 */ /* 0x000ea4000802007f */
[----:B--2---:R-:W-:Y:S05]  /*12980*/  @!P1 BRA `(.L_x_3037) ;  /* 0xfffffffc00f09947 */ /* 0x004fea000383ffff */
[----:B------:R-:W-:Y:S05]  /*12990*/  BRA `(.L_x_3036) ;  /* 0xffffff6800dc7947 */ /* 0x000fea000383ffff */
.L_x_3077:
[----:B------:R-:W-:Y:S02]  /*129a0*/  IMAD.MOV.U32 R13, RZ, RZ, R5 ;  /* 0x000000ffff0d7224 */ /* 0x000fe400078e0005 */
[----:B------:R-:W-:Y:S02]  /*129b0*/  IMAD.MOV.U32 R12, RZ, RZ, RZ ;  /* 0x000000ffff0c7224 */ /* 0x000fe400078e00ff */
[----:B------:R-:W-:Y:S02]  /*129c0*/  IMAD.MOV.U32 R11, RZ, RZ, 0x1f ;  /* 0x0000001fff0b7424 */ /* 0x000fe400078e00ff */
[----:B------:R-:W-:-:S07]  /*129d0*/  IMAD.MOV.U32 R15, RZ, RZ, -0x1 ;  /* 0xffffffffff0f7424 */ /* 0x000fce00078e00ff */
[----:B0-----:R-:W-:Y:S05]  /*129e0*/  WARPSYNC.COLLECTIVE R15, `(.L_x_3148) ;  /* 0x000000000f087348 */ /* 0x001fea0003c00000 */
[----:B------:R1:W2:Y:S02]  /*129f0*/  SHFL.IDX P6, R14, R13, R12, R11 ;  /* 0x0000000c0d0e7389 */ /* 0x0002a400000c000b */
[----:B012---:R-:W-:Y:S01]  /*12a00*/  ENDCOLLECTIVE ;  /* 0x000000000000791b */ /* 0x007fe20003800000 */
.L_x_3148:
[----:B------:R-:W-:Y:S05]  /*12a10*/  BRA `(.L_x_3149) ;  /* 0xffffffc000047947 */ /* 0x000fea000383ffff */
.L_x_3079:
[----:B------:R-:W-:Y:S01]  /*12a20*/  BSSY B0, `(.L_x_3150) ;  /* 0x0000006000007945 */ /* 0x000fe20003800000 */
[----:B------:R-:W-:-:S07]  /*12a30*/  IMAD.MOV.U32 R15, RZ, RZ, -0x1 ;  /* 0xffffffffff0f7424 */ /* 0x000fce00078e00ff */
[----:B-1----:R-:W-:Y:S05]  /*12a40*/  WARPSYNC.COLLECTIVE R15, `(.L_x_3151) ;  /* 0x000000000f0c7348 */ /* 0x002fea0003c00000 */
[----:B------:R-:W-:Y:S02]  /*12a50*/  ELECT P6, UR62, PT ;  /* 0x00000000003e782f */ /* 0x000fe400038c0000 */
[----:B------:R-:W-:Y:S01]  /*12a60*/  MOV R14, UR62 ;  /* 0x0000003e000e7c02 */ /* 0x000fe20008000f00 */
[----:B-1----:R-:W-:Y:S10]  /*12a70*/  ENDCOLLECTIVE ;  /* 0x000000000000791b */ /* 0x002ff40003800000 */
.L_x_3151:
[----:B------:R-:W-:Y:S05]  /*12a80*/  BSYNC B0 ;  /* 0x0000000000007941 */ /* 0x000fea0003800000 */
.L_x_3150:
[----:B------:R-:W-:Y:S05]  /*12a90*/  BRA `(.L_x_3152) ;  /* 0xffffffc000047947 */ /* 0x000fea000383ffff */
.L_x_3082:
[----:B0-----:R0:W2:Y:S02]  /*12aa0*/  SYNCS.PHASECHK.TRANS64.TRYWAIT P2, [R4+URZ+0x33480], R3 ;  /* 0x03348003040075a7 */ /* 0x0010a4000804017f */
[----:B--2---:R-:W-:Y:S05]  /*12ab0*/  @!P2 NANOSLEEP.SYNCS 0x989680 ;  /* 0x009896800000a95d */ /* 0x004fea0003900000 */
[----:B------:R-:W2:Y:S02]  /*12ac0*/  @!P2 SYNCS.PHASECHK.TRANS64 P2, [R4+URZ+0x33480], R3 ;  /* 0x033480030400a5a7 */ /* 0x000ea4000804007f */
[----:B--2---:R-:W-:Y:S05]  /*12ad0*/  @!P2 BRA `(.L_x_3082) ;  /* 0xfffffffc00f0a947 */ /* 0x004fea000383ffff */
[----:B------:R-:W-:Y:S05]  /*12ae0*/  BRA `(.L_x_3153) ;  /* 0xffffffc000647947 */ /* 0x000fea000383ffff */
.L_x_3084:
[----:B-1----:R1:W2:Y:S02]  /*12af0*/  SYNCS.PHASECHK.TRANS64.TRYWAIT P2, [R4+URZ+0x33440], R3 ;  /* 0x03344003040075a7 */ /* 0x0022a4000804017f */
[----:B--2---:R-:W-:Y:S05]  /*12b00*/  @!P2 NANOSLEEP.SYNCS 0x989680 ;  /* 0x009896800000a95d */ /* 0x004fea0003900000 */
[----:B------:R-:W2:Y:S02]  /*12b10*/  @!P2 SYNCS.PHASECHK.TRANS64 P2, [R4+URZ+0x33440], R3 ;  /* 0x033440030400a5a7 */ /* 0x000ea4000804007f */
[----:B--2---:R-:W-:Y:S05]  /*12b20*/  @!P2 BRA `(.L_x_3084) ;  /* 0xfffffffc00f0a947 */ /* 0x004fea000383ffff */
[----:B------:R-:W-:Y:S05]  /*12b30*/  BRA `(.L_x_3154) ;  /* 0xffffffc000e47947 */ /* 0x000fea000383ffff */
.L_x_3087:
[----:B0-----:R-:W-:-:S04]  /*12b40*/  IMAD.U32 R3, RZ, RZ, UR41 ;  /* 0x00000029ff037e24 */ /* 0x001fc8000f8e00ff */
[----:B------:R0:W1:Y:S03]  /*12b50*/  SYNCS.PHASECHK.TRANS64.TRYWAIT P0, [R3+URZ+0x33420], R2 ;  /* 0x03342002030075a7 */ /* 0x000066000800017f */
[----:B-1----:R-:W-:Y:S05]  /*12b60*/  @!P0 NANOSLEEP.SYNCS 0x989680 ;  /* 0x009896800000895d */ /* 0x002fea0003900000 */
[----:B------:R-:W1:Y:S02]  /*12b70*/  @!P0 SYNCS.PHASECHK.TRANS64 P0, [R3+URZ+0x33420], R2 ;  /* 0x03342002030085a7 */ /* 0x000e64000800007f */
[----:B-1----:R-:W-:Y:S05]  /*12b80*/  @!P0 BRA `(.L_x_3087) ;  /* 0xfffffffc00ec8947 */ /* 0x002fea000383ffff */
[----:B------:R-:W-:Y:S05]  /*12b90*/  BRA `(.L_x_3155) ;  /* 0xffffffc400f07947 */ /* 0x000fea000383ffff */
.L_x_3093:
[----:B--2---:R2:W3:Y:S02]  /*12ba0*/  SYNCS.PHASECHK.TRANS64.TRYWAIT P0, [R6+URZ+0x33480], R5 ;  /* 0x03348005060075a7 */ /* 0x0044e4000800017f */
[----:B---3--:R-:W-:Y:S05]  /*12bb0*/  @!P0 NANOSLEEP.SYNCS 0x989680 ;  /* 0x009896800000895d */ /* 0x008fea0003900000 */
[----:B------:R-:W3:Y:S02]  /*12bc0*/  @!P0 SYNCS.PHASECHK.TRANS64 P0, [R6+URZ+0x33480], R5 ;  /* 0x03348005060085a7 */ /* 0x000ee4000800007f */
[----:B---3--:R-:W-:Y:S05]  /*12bd0*/  @!P0 BRA `(.L_x_3093) ;  /* 0xfffffffc00f08947 */ /* 0x008fea000383ffff */
[----:B------:R-:W-:Y:S05]  /*12be0*/  BRA `(.L_x_3156) ;  /* 0xffffffc800a07947 */ /* 0x000fea000383ffff */
.L_x_3100:
[----:B-1----:R1:W3:Y:S02]  /*12bf0*/  SYNCS.PHASECHK.TRANS64.TRYWAIT P0, [R6+URZ+0x33440], R5 ;  /* 0x03344005060075a7 */ /* 0x0022e4000800017f */
[----:B---3--:R-:W-:Y:S05]  /*12c00*/  @!P0 NANOSLEEP.SYNCS 0x989680 ;  /* 0x009896800000895d */ /* 0x008fea0003900000 */
[----:B------:R-:W3:Y:S02]  /*12c10*/  @!P0 SYNCS.PHASECHK.TRANS64 P0, [R6+URZ+0x33440], R5 ;  /* 0x03344005060085a7 */ /* 0x000ee4000800007f */
[----:B---3--:R-:W-:Y:S05]  /*12c20*/  @!P0 BRA `(.L_x_3100) ;  /* 0xfffffffc00f08947 */ /* 0x008fea000383ffff */
[----:B------:R-:W-:Y:S05]  /*12c30*/  BRA `(.L_x_3157) ;  /* 0xffffffcc00a07947 */ /* 0x000fea000383ffff */
.L_x_3108:
[----:B--2---:R2:W3:Y:S02]  /*12c40*/  SYNCS.PHASECHK.TRANS64.TRYWAIT P2, [R12+URZ+0x33470], R4 ;  /* 0x033470040c0075a7 */ /* 0x0044e4000804017f */
[----:B---3--:R-:W-:Y:S05]  /*12c50*/  @!P2 NANOSLEEP.SYNCS 0x989680 ;  /* 0x009896800000a95d */ /* 0x008fea0003900000 */
[----:B------:R-:W3:Y:S02]  /*12c60*/  @!P2 SYNCS.PHASECHK.TRANS64 P2, [R12+URZ+0x33470], R4 ;  /* 0x033470040c00a5a7 */ /* 0x000ee4000804007f */
[----:B---3--:R-:W-:Y:S05]  /*12c70*/  @!P2 BRA `(.L_x_3108) ;  /* 0xfffffffc00f0a947 */ /* 0x008fea000383ffff */
[----:B------:R-:W-:Y:S05]  /*12c80*/  BRA `(.L_x_3158) ;  /* 0xffffffd000b47947 */ /* 0x000fea000383ffff */
.L_x_3110:
[----:B--2---:R2:W3:Y:S02]  /*12c90*/  SYNCS.PHASECHK.TRANS64.TRYWAIT P2, [R12+URZ+0x33460], R4 ;  /* 0x033460040c0075a7 */ /* 0x0044e4000804017f */
[----:B---3--:R-:W-:Y:S05]  /*12ca0*/  @!P2 NANOSLEEP.SYNCS 0x989680 ;  /* 0x009896800000a95d */ /* 0x008fea0003900000 */
[----:B------:R-:W3:Y:S02]  /*12cb0*/  @!P2 SYNCS.PHASECHK.TRANS64 P2, [R12+URZ+0x33460], R4 ;  /* 0x033460040c00a5a7 */ /* 0x000ee4000804007f */
[----:B---3--:R-:W-:Y:S05]  /*12cc0*/  @!P2 BRA `(.L_x_3110) ;  /* 0xfffffffc00f0a947 */ /* 0x008fea000383ffff */
[----:B------:R-:W-:Y:S05]  /*12cd0*/  BRA `(.L_x_3159) ;  /* 0xffffffd000bc7947 */ /* 0x000fea000383ffff */
.L_x_3117:
[----:B0-----:R0:W2:Y:S02]  /*12ce0*/  SYNCS.PHASECHK.TRANS64.TRYWAIT P0, [R0+URZ+0x33470], R3 ;  /* 0x03347003000075a7 */ /* 0x0010a4000800017f */
[----:B--2---:R-:W-:Y:S05]  /*12cf0*/  @!P0 NANOSLEEP.SYNCS 0x989680 ;  /* 0x009896800000895d */ /* 0x004fea0003900000 */
[----:B------:R-:W2:Y:S02]  /*12d00*/  @!P0 SYNCS.PHASECHK.TRANS64 P0, [R0+URZ+0x33470], R3 ;  /* 0x03347003000085a7 */ /* 0x000ea4000800007f */
[----:B--2---:R-:W-:Y:S05]  /*12d10*/  @!P0 BRA `(.L_x_3117) ;  /* 0xfffffffc00f08947 */ /* 0x004fea000383ffff */
[----:B------:R-:W-:Y:S05]  /*12d20*/  BRA `(.L_x_3160) ;  /* 0xffffffe0001c7947 */ /* 0x000fea000383ffff */
.L_x_3119:
[----:B0-----:R0:W2:Y:S02]  /*12d30*/  SYNCS.PHASECHK.TRANS64.TRYWAIT P0, [R0+URZ+0x33460], R3 ;  /* 0x03346003000075a7 */ /* 0x0010a4000800017f */
[----:B--2---:R-:W-:Y:S05]  /*12d40*/  @!P0 NANOSLEEP.SYNCS 0x989680 ;  /* 0x009896800000895d */ /* 0x004fea0003900000 */
[----:B------:R-:W2:Y:S02]  /*12d50*/  @!P0 SYNCS.PHASECHK.TRANS64 P0, [R0+URZ+0x33460], R3 ;  /* 0x03346003000085a7 */ /* 0x000ea4000800007f */
[----:B--2---:R-:W-:Y:S05]  /*12d60*/  @!P0 BRA `(.L_x_3119) ;  /* 0xfffffffc00f08947 */ /* 0x004fea000383ffff */
[----:B------:R-:W-:Y:S05]  /*12d70*/  BRA `(.L_x_3161) ;  /* 0xffffffe000247947 */ /* 0x000fea000383ffff */
.L_x_3132:
[----:B0-----:R0:W1:Y:S02]  /*12d80*/  SYNCS.PHASECHK.TRANS64.TRYWAIT P0, [R0+URZ+0x33420], R3 ;  /* 0x03342003000075a7 */ /* 0x001064000800017f */
[----:B-1----:R-:W-:Y:S05]  /*12d90*/  @!P0 NANOSLEEP.SYNCS 0x989680 ;  /* 0x009896800000895d */ /* 0x002fea0003900000 */
[----:B------:R-:W1:Y:S02]  /*12da0*/  @!P0 SYNCS.PHASECHK.TRANS64 P0, [R0+URZ+0x33420], R3 ;  /* 0x03342003000085a7 */ /* 0x000e64000800007f */
[----:B-1----:R-:W-:Y:S05]  /*12db0*/  @!P0 BRA `(.L_x_3132) ;  /* 0xfffffffc00f08947 */ /* 0x002fea000383ffff */
[----:B------:R-:W-:Y:S05]  /*12dc0*/  BRA `(.L_x_3162) ;  /* 0xfffffff400b07947 */ /* 0x000fea000383ffff */
.L_x_3133:
        /* <DEDUP_REMOVED lines=11> */
.L_x_3164:
[----:B------:R-:W-:Y:S05]  /*12e80*/  BSYNC B0 ;  /* 0x0000000000007941 */ /* 0x000fea0003800000 */
.L_x_3163:
[----:B------:R-:W-:Y:S05]  /*12e90*/  BRA `(.L_x_3165) ;  /* 0xfffffff400987947 */ /* 0x000fea000383ffff */
.L_x_3136:
[----:B------:R-:W-:Y:S01]  /*12ea0*/  BSSY B1, `(.L_x_3166) ;  /* 0x0000006000017945 */ /* 0x000fe20003800000 */
[----:B------:R-:W-:-:S07]  /*12eb0*/  IMAD.MOV.U32 R15, RZ, RZ, -0x1 ;  /* 0xffffffffff0f7424 */ /* 0x000fce00078e00ff */
[----:B01----:R-:W-:Y:S05]  /*12ec0*/  WARPSYNC.COLLECTIVE R15, `(.L_x_3167) ;  /* 0x000000000f0c7348 */ /* 0x003fea0003c00000 */
[----:B------:R-:W-:Y:S02]  /*12ed0*/  ELECT P6, UR62, PT ;  /* 0x00000000003e782f */ /* 0x000fe400038c0000 */
[----:B------:R-:W-:Y:S01]  /*12ee0*/  MOV R14, UR62 ;  /* 0x0000003e000e7c02 */ /* 0x000fe20008000f00 */
[----:B01----:R-:W-:Y:S10]  /*12ef0*/  ENDCOLLECTIVE ;  /* 0x000000000000791b */ /* 0x003ff40003800000 */
.L_x_3167:
[----:B------:R-:W-:Y:S05]  /*12f00*/  BSYNC B1 ;  /* 0x0000000000017941 */ /* 0x000fea0003800000 */
.L_x_3166:
[----:B------:R-:W-:Y:S05]  /*12f10*/  BRA `(.L_x_3168) ;  /* 0xfffffff400907947 */ /* 0x000fea000383ffff */
.L_x_3138:
[----:B0-----:R0:W1:Y:S02]  /*12f20*/  SYNCS.PHASECHK.TRANS64.TRYWAIT P1, [R6+URZ], R5 ;  /* 0x00000005060075a7 */ /* 0x001064000802017f */
[----:B-1----:R-:W-:Y:S05]  /*12f30*/  @!P1 NANOSLEEP.SYNCS 0x989680 ;  /* 0x009896800000995d */ /* 0x002fea0003900000 */
[----:B------:R-:W1:Y:S02]  /*12f40*/  @!P1 SYNCS.PHASECHK.TRANS64 P1, [R6+URZ], R5 ;  /* 0x00000005060095a7 */ /* 0x000e64000802007f */
[----:B-1----:R-:W-:Y:S05]  /*12f50*/  @!P1 BRA `(.L_x_3138) ;  /* 0xfffffffc00f09947 */ /* 0x002fea000383ffff */
[----:B------:R-:W-:Y:S05]  /*12f60*/  BRA `(.L_x_3169) ;  /* 0xfffffff400c87947 */ /* 0x000fea000383ffff */
.L_x_3139:
[----:B-1----:R1:W2:Y:S02]  /*12f70*/  SYNCS.PHASECHK.TRANS64.TRYWAIT P1, [R7+URZ], R2 ;  /* 0x00000002070075a7 */ /* 0x0022a4000802017f */
[----:B--2---:R-:W-:Y:S05]  /*12f80*/  @!P1 NANOSLEEP.SYNCS 0x989680 ;  /* 0x009896800000995d */ /* 0x004fea0003900000 */
[----:B------:R-:W2:Y:S02]  /*12f90*/  @!P1 SYNCS.PHASECHK.TRANS64 P1, [R7+URZ], R2 ;  /* 0x00000002070095a7 */ /* 0x000ea4000802007f */
[----:B--2---:R-:W-:Y:S05]  /*12fa0*/  @!P1 BRA `(.L_x_3139) ;  /* 0xfffffffc00f09947 */ /* 0x004fea000383ffff */
[----:B------:R-:W-:Y:S05]  /*12fb0*/  BRA `(.L_x_3170) ;  /* 0xfffffff400bc7947 */ /* 0x000fea000383ffff */
.L_x_3141:
[----:B--2---:R2:W3:Y:S02]  /*12fc0*/  SYNCS.PHASECHK.TRANS64.TRYWAIT P1, [R4+URZ+0x33460], R5 ;  /* 0x03346005040075a7 */ /* 0x0044e4000802017f */
[----:B---3--:R-:W-:Y:S05]  /*12fd0*/  @!P1 NANOSLEEP.SYNCS 0x989680 ;  /* 0x009896800000995d */ /* 0x008fea0003900000 */
[----:B------:R-:W3:Y:S02]  /*12fe0*/  @!P1 SYNCS.PHASECHK.TRANS64 P1, [R4+URZ+0x33460], R5 ;  /* 0x03346005040095a7 */ /* 0x000ee4000802007f */
[----:B---3--:R-:W-:Y:S05]  /*12ff0*/  @!P1 BRA `(.L_x_3141) ;  /* 0xfffffffc00f09947 */ /* 0x008fea000383ffff */
[----:B------:R-:W-:Y:S05]  /*13000*/  BRA `(.L_x_3171) ;  /* 0xfffffff400bc7947 */ /* 0x000fea000383ffff */
.L_x_3143:
[----:B---3--:R3:W4:Y:S02]  /*13010*/  SYNCS.PHASECHK.TRANS64.TRYWAIT P1, [R3+URZ+0x33460], R2 ;  /* 0x03346002030075a7 */ /* 0x008724000802017f */
[----:B----4-:R-:W-:Y:S05]  /*13020*/  @!P1 NANOSLEEP.SYNCS 0x989680 ;  /* 0x009896800000995d */ /* 0x010fea0003900000 */
[----:B------:R-:W4:Y:S02]  /*13030*/  @!P1 SYNCS.PHASECHK.TRANS64 P1, [R3+URZ+0x33460], R2 ;  /* 0x03346002030095a7 */ /* 0x000f24000802007f */
[----:B----4-:R-:W-:Y:S05]  /*13040*/  @!P1 BRA `(.L_x_3143) ;  /* 0xfffffffc00f09947 */ /* 0x010fea000383ffff */
[----:B------:R-:W-:Y:S05]  /*13050*/  BRA `(.L_x_3172) ;  /* 0xfffffff400bc7947 */ /* 0x000fea000383ffff */
.L_x_3145:
[----:B----4-:R4:W0:Y:S02]  /*13060*/  SYNCS.PHASECHK.TRANS64.TRYWAIT P0, [R4+URZ+0x33480], R5 ;  /* 0x03348005040075a7 */ /* 0x010824000800017f */
[----:B0-----:R-:W-:Y:S05]  /*13070*/  @!P0 NANOSLEEP.SYNCS 0x989680 ;  /* 0x009896800000895d */ /* 0x001fea0003900000 */
[----:B------:R-:W0:Y:S02]  /*13080*/  @!P0 SYNCS.PHASECHK.TRANS64 P0, [R4+URZ+0x33480], R5 ;  /* 0x03348005040085a7 */ /* 0x000e24000800007f */
[----:B0-----:R-:W-:Y:S05]  /*13090*/  @!P0 BRA `(.L_x_3145) ;  /* 0xfffffffc00f08947 */ /* 0x001fea000383ffff */
[----:B------:R-:W-:Y:S05]  /*130a0*/  BRA `(.L_x_3146) ;  /* 0xfffffff400b87947 */ /* 0x000fea000383ffff */
.L_x_3173:
        /* <DEDUP_REMOVED lines=13> */
.L_x_12345:


//--------------------- .text._ZN7cutlass13device_kernelIN5flash11enable_sm90INS1_16FlashAttnFwdSm90INS1_25CollectiveMainloopFwdSm90ILi2EN4cute5tupleIJNS5_1CILi1EEES8_S8_EEENS6_IJNS7_ILi128EEENS7_ILi160EEENS7_ILi192EEEEEELi192ENS_12float_e4m3_tEfNS_4arch4Sm90ELb0ELb0ELb1ELb1ELb0ELb1ELb0ELb1ELb1ELb0ELb0ELb0EEENS1_21CollectiveEpilogueFwdINS6_IJSA_SC_SB_EEES9_NS_10bfloat16_tESG_Li256ELb1ELb0ELb0ELb1EEENS1_36VarlenDynamicPersistentTileSchedulerILi128ELi160ELi256ELi128ELb0ELb0ELb1ELb0ELb1ELb1EEEEEEEEEvNT_6ParamsE --------------------------
	.section	.text._ZN7cutlass13device_kernelIN5flash11enable_sm90INS1_16FlashAttnFwdSm90INS1_25CollectiveMainloopFwdSm90ILi2EN4cute5tupleIJNS5_1CILi1EEES8_S8_EEENS6_IJNS7_ILi128EEENS7_ILi160EEENS7_ILi192EEEEEELi192ENS_12float_e4m3_tEfNS_4arch4Sm90ELb0ELb0ELb1ELb1ELb0ELb1ELb0ELb1ELb1ELb0ELb0ELb0EEENS1_21CollectiveEpilogueFwdINS6_IJSA_SC_SB_EEES9_NS_10bfloat16_tESG_Li256ELb1ELb0ELb0ELb1EEENS1_36VarlenDynamicPersistentTileSchedulerILi128ELi160ELi256ELi128ELb0ELb0ELb1ELb0ELb1ELb1EEEEEEEEEvNT_6ParamsE,"ax",@progbits
	.align	128
.text._ZN7cutlass13device_kernelIN5flash11enable_sm90INS1_16FlashAttnFwdSm90INS1_25CollectiveMainloopFwdSm90ILi2EN4cute5tupleIJNS5_1CILi1EEES8_S8_EEENS6_IJNS7_ILi128EEENS7_ILi160EEENS7_ILi192EEEEEELi192ENS_12float_e4m3_tEfNS_4arch4Sm90ELb0ELb0ELb1ELb1ELb0ELb1ELb0ELb1ELb1ELb0ELb0ELb0EEENS1_21CollectiveEpilogueFwdINS6_IJSA_SC_SB_EEES9_NS_10bfloat16_tESG_Li256ELb1ELb0ELb0ELb1EEENS1_36VarlenDynamicPersistentTileSchedulerILi128ELi160ELi256ELi128ELb0ELb0ELb1ELb0ELb1ELb1EEEEEEEEEvNT_6ParamsE:
        .type           _ZN7cutlass13device_kernelIN5flash11enable_sm90INS1_16FlashAttnFwdSm90INS1_25CollectiveMainloopFwdSm90ILi2EN4cute5tupleIJNS5_1CILi1EEES8_S8_EEENS6_IJNS7_ILi128EEENS7_ILi160EEENS7_ILi192EEEEEELi192ENS_12float_e4m3_tEfNS_4arch4Sm90ELb0ELb0ELb1ELb1ELb0ELb1ELb0ELb1ELb1ELb0ELb0ELb0EEENS1_21CollectiveEpilogueFwdINS6_IJSA_SC_SB_EEES9_NS_10bfloat16_tESG_Li256ELb1ELb0ELb0ELb1EEENS1_36VarlenDynamicPersistentTileSchedulerILi128ELi160ELi256ELi128ELb0ELb0ELb1ELb0ELb1ELb1EEEEEEEEEvNT_6ParamsE,@function
        .size           _ZN7cutlass13device_kernelIN5flash11enable_sm90INS1_16FlashAttnFwdSm90INS1_25CollectiveMainloopFwdSm90ILi2EN4cute5tupleIJNS5_1CILi1EEES8_S8_EEENS6_IJNS7_ILi128EEENS7_ILi160EEENS7_ILi192EEEEEELi192ENS_12float_e4m3_tEfNS_4arch4Sm90ELb0ELb0ELb1ELb1ELb0ELb1ELb0ELb1ELb1ELb0ELb0ELb0EEENS1_21CollectiveEpilogueFwdINS6_IJSA_SC_SB_EEES9_NS_10bfloat16_tESG_Li256ELb1ELb0ELb0ELb1EEENS1_36VarlenDynamicPersistentTileSchedulerILi128ELi160ELi256ELi128ELb0ELb0ELb1ELb0ELb1ELb1EEEEEEEEEvNT_6ParamsE,(.L_x_12346 - _ZN7cutlass13device_kernelIN5flash11enable_sm90INS1_16FlashAttnFwdSm90INS1_25CollectiveMainloopFwdSm90ILi2EN4cute5tupleIJNS5_1CILi1EEES8_S8_EEENS6_IJNS7_ILi128EEENS7_ILi160EEENS7_ILi192EEEEEELi192ENS_12float_e4m3_tEfNS_4arch4Sm90ELb0ELb0ELb1ELb1ELb0ELb1ELb0ELb1ELb1ELb0ELb0ELb0EEENS1_21CollectiveEpilogueFwdINS6_IJSA_SC_SB_EEES9_NS_10bfloat16_tESG_Li256ELb1ELb0ELb0ELb1EEENS1_36VarlenDynamicPersistentTileSchedulerILi128ELi160ELi256ELi128ELb0ELb0ELb1ELb0ELb1ELb1EEEEEEEEEvNT_6ParamsE)
        .other          _ZN7cutlass13device_kernelIN5flash11enable_sm90INS1_16FlashAttnFwdSm90INS1_25CollectiveMainloopFwdSm90ILi2EN4cute5tupleIJNS5_1CILi1EEES8_S8_EEENS6_IJNS7_ILi128EEENS7_ILi160EEENS7_ILi192EEEEEELi192ENS_12float_e4m3_tEfNS_4arch4Sm90ELb0ELb0ELb1ELb1ELb0ELb1ELb0ELb1ELb1ELb0ELb0ELb0EEENS1_21CollectiveEpilogueFwdINS6_IJSA_SC_SB_EEES9_NS_10bfloat16_tESG_Li256ELb1ELb0ELb0ELb1EEENS1_36VarlenDynamicPersistentTileSchedulerILi128ELi160ELi256ELi128ELb0ELb0ELb1ELb0ELb1ELb1EEEEEEEEEvNT_6ParamsE,@"STO_CUDA_ENTRY STV_DEFAULT"
_ZN7cutlass13device_kernelIN5flash11enable_sm90INS1_16FlashAttnFwdSm90INS1_25CollectiveMainloopFwdSm90ILi2EN4cute5tupleIJNS5_1CILi1EEES8_S8_EEENS6_IJNS7_ILi128EEENS7_ILi160EEENS7_ILi192EEEEEELi192ENS_12float_e4m3_tEfNS_4arch4Sm90ELb0ELb0ELb1ELb1ELb0ELb1ELb0ELb1ELb1ELb0ELb0ELb0EEENS1_21CollectiveEpilogueFwdINS6_IJSA_SC_SB_EEES9_NS_10bfloat16_tESG_Li256ELb1ELb0ELb0ELb1EEENS1_36VarlenDynamicPersistentTileSchedulerILi128ELi160ELi256ELi128ELb0ELb0ELb1ELb0ELb1ELb1EEEEEEEEEvNT_6ParamsE:
        /* <DEDUP_REMOVED lines=27> */
.L_x_3175:
[----:B------:R-:W-:Y:S05]  /*01b0*/  BSYNC B0 ;  /* 0x0000000000007941 */ /* 0x000fea0003800000 */
.L_x_3174:
        /* <DEDUP_REMOVED lines=41> */
.L_x_3176:
        /* <DEDUP_REMOVED lines=22> */
.L_x_3177:
        /* <DEDUP_REMOVED lines=18> */
.L_x_3178:
        /* <DEDUP_REMOVED lines=22> */
.L_x_3179:
        /* <DEDUP_REMOVED lines=22> */
.L_x_3180:
        /* <DEDUP_REMOVED lines=8> */
.L_x_3183:
[----:B------:R-:W-:-:S08]  /*0a10*/  NOP ;  /* 0x0000000000007918 */ /* 0x000fd00000000000 */
[----:B------:R-:W0:Y:S02]  /*0a20*/  USETMAXREG.TRY_ALLOC.CTAPOOL UP0, 0xf0 ;  /* 0x000000f0000079c8 */ /* 0x000e240008000600 */
[----:B0-----:R-:W-:-:S13]  /*0a30*/  PLOP3.LUT P0, PT, PT, PT, UP0, 0x80, 0x0 ;  /* 0x000000000000781c */ /* 0x001fda0003f0f008 */
[----:B------:R-:W-:Y:S05]  /*0a40*/  @!P0 BRA `(.L_x_3183) ;  /* 0xfffffffc00f08947 */ /* 0x000fea000383ffff */
[----:B------:R-:W2:Y:S01]  /*0a50*/  LDL.LU R0, [R1+0x10] ;  /* 0x0000100001007983 */ /* 0x000ea20000300800 */
[----:B------:R-:W0:Y:S01]  /*0a60*/  S2R R2, SR_TID.X ;  /* 0x0000000000027919 */ /* 0x000e220000002100 */
[----:B------:R-:W1:Y:S01]  /*0a70*/  S2UR UR42, SR_CgaCtaId ;  /* 0x00000000002a79c3 */ /* 0x000e620000008800 */
[----:B------:R-:W-:Y:S01]  /*0a80*/  UMOV UR4, 0x400 ;  /* 0x0000040000047882 */ /* 0x000fe20000000000 */
[----:B0-----:R-:W-:-:S06]  /*0a90*/  SHF.R.U32.HI R2, RZ, 0x7, R2 ;  /* 0x00000007ff027819 */ /* 0x001fcc0000011602 */
[----:B------:R-:W-:Y:S06]  /*0aa0*/  BAR.ARV 0x8, 0x120 ;  /* 0x0204800000007b1d */ /* 0x000fec0000002000 */
[----:B------:R-:W-:-:S13]  /*0ab0*/  ISETP.NE.AND P0, PT, R2, 0x1, PT ;  /* 0x000000010200780c */ /* 0x000fda0003f05270 */
[----:B------:R-:W-:Y:S08]  /*0ac0*/  @!P0 BAR.ARV 0x9, 0x100 ;  /* 0x0244000000008b1d */ /* 0x000ff00000002000 */
[----:B------:R-:W-:Y:S01]  /*0ad0*/  BAR.SYNC.DEFER_BLOCKING 0x5, 0x180 ;  /* 0x0146000000007b1d */ /* 0x000fe20000010000 */
[----:B-1----:R-:W-:-:S06]  /*0ae0*/  ULEA UR4, UR42, UR4, 0x18 ;  /* 0x000000042a047291 */ /* 0x002fcc000f8ec03f */
[----:B------:R-:W-:Y:S01]  /*0af0*/  IMAD.U32 R18, RZ, RZ, UR4 ;  /* 0x00000004ff127e24 */ /* 0x000fe2000f8e00ff */
[----:B------:R-:W-:-:S04]  /*0b00*/  ULDC UR4, c[0x0][0xc14] ;  /* 0x0003050000047ab9 */ /* 0x000fc80000000800 */
[----:B------:R-:W0:Y:S01]  /*0b10*/  LDS.128 R144, [R18+0x334d0] ;  /* 0x0334d00012907984 */ /* 0x000e220000000c00 */
[----:B------:R-:W-:Y:S06]  /*0b20*/  BAR.ARV 0x4, 0x180 ;  /* 0x0106000000007b1d */ /* 0x000fec0000002000 */
[----:B--2---:R-:W-:-:S04]  /*0b30*/  LOP3.LUT R0, R0, 0xfffffff7, RZ, 0xc0, !PT ;  /* 0xfffffff700007812 */ /* 0x004fc800078ec0ff */
[----:B------:R-:W-:-:S05]  /*0b40*/  @P0 LOP3.LUT R0, R0, 0x8, RZ, 0xfc, !PT ;  /* 0x0000000800000812 */ /* 0x000fca00078efcff */
[----:B------:R1:W-:Y:S01]  /*0b50*/  STL [R1+0x10], R0 ;  /* 0x0000100001007387 */ /* 0x0003e20000100800 */
[----:B0-----:R-:W-:-:S13]  /*0b60*/  ISETP.GE.AND P0, PT, R147, UR4, PT ;  /* 0x0000000493007c0c */ /* 0x001fda000bf06270 */
[----:B-1----:R-:W-:Y:S05]  /*0b70*/  @P0 BRA `(.L_x_3184) ;  /* 0x0000029c009c0947 */ /* 0x002fea0003800000 */
[----:B------:R-:W0:Y:S01]  /*0b80*/  S2R R0, SR_TID.X ;  /* 0x0000000000007919 */ /* 0x000e220000002100 */
[----:B------:R-:W-:Y:S01]  /*0b90*/  IMAD.MOV.U32 R14, RZ, RZ, -0x2 ;  /* 0xfffffffeff0e7424 */ /* 0x000fe200078e00ff */
[----:B------:R-:W-:Y:S01]  /*0ba0*/  R2UR UR52, R18 ;  /* 0x00000000123472ca */ /* 0x000fe200000e0000 */
[----:B------:R-:W-:Y:S01]  /*0bb0*/  IMAD.MOV.U32 R223, RZ, RZ, RZ ;  /* 0x000000ffffdf7224 */ /* 0x000fe200078e00ff */
[----:B------:R-:W-:Y:S01]  /*0bc0*/  ULOP3.LUT UR53, UR36, 0x1, URZ, 0xfc, !UPT ;  /* 0x0000000124357892 */ /* 0x000fe2000f8efc3f */
[----:B------:R-:W-:Y:S01]  /*0bd0*/  IMAD.MOV.U32 R19, RZ, RZ, RZ ;  /* 0x000000ffff137224 */ /* 0x000fe200078e00ff */
[----:B------:R-:W-:Y:S01]  /*0be0*/  UMOV UR43, URZ ;  /* 0x0000003f002b7c82 */ /* 0x000fe20008000000 */
[----:B------:R-:W-:Y:S02]  /*0bf0*/  IMAD.MOV.U32 R227, RZ, RZ, RZ ;  /* 0x000000ffffe37224 */ /* 0x000fe400078e00ff */
[----:B------:R-:W-:-:S06]  /*0c00*/  IMAD.MOV.U32 R148, RZ, RZ, RZ ;  /* 0x000000ffff947224 */ /* 0x000fcc00078e00ff */
[----:B------:R-:W-:Y:S01]  /*0c10*/  UIADD3 UR52, UR52, 0x1e200, URZ ;  /* 0x0001e20034347890 */ /* 0x000fe2000fffe03f */
[----:B0-----:R-:W-:-:S05]  /*0c20*/  VIADD R15, R0, 0xffffff80 ;  /* 0xffffff80000f7836 */ /* 0x001fca0000000000 */
[----:B------:R-:W-:Y:S02]  /*0c30*/  SHF.R.S32.HI R0, RZ, 0x1f, R15 ;  /* 0x0000001fff007819 */ /* 0x000fe4000001140f */
[-C--:B------:R-:W-:Y:S02]  /*0c40*/  LEA.HI R7, R15, R15.reuse, RZ, 0x1 ;  /* 0x0000000f0f077211 */ /* 0x080fe400078f08ff */
[CC--:B------:R-:W-:Y:S02]  /*0c50*/  LEA.HI R2, R0.reuse, R15.reuse, RZ, 0x5 ;  /* 0x0000000f00027211 */ /* 0x0c0fe400078f28ff */
[----:B------:R-:W-:Y:S02]  /*0c60*/  LEA.HI R3, R0, R15, RZ, 0x4 ;  /* 0x0000000f00037211 */ /* 0x000fe400078f20ff */
[----:B------:R-:W-:Y:S01]  /*0c70*/  SHF.R.S32.HI R220, RZ, 0x1, R7 ;  /* 0x00000001ffdc7819 */ /* 0x000fe20000011407 */
[----:B------:R-:W-:Y:S01]  /*0c80*/  IMAD.SHL.U32 R4, R2, 0x20, RZ ;  /* 0x0000002002047824 */ /* 0x000fe200078e00ff */
[----:B------:R-:W-:-:S02]  /*0c90*/  LOP3.LUT R2, R3, 0x3fffff0, RZ, 0xc0, !PT ;  /* 0x03fffff003027812 */ /* 0x000fc400078ec0ff */
[----:B------:R-:W-:Y:S01]  /*0ca0*/  LEA.HI R8, R0, R15, RZ, 0x2 ;  /* 0x0000000f00087211 */ /* 0x000fe200078f10ff */
[----:B------:R-:W-:Y:S01]  /*0cb0*/  VIADD R11, R220, 0x80 ;  /* 0x00000080dc0b7836 */ /* 0x000fe20000000000 */
[----:B------:R-:W-:Y:S02]  /*0cc0*/  LOP3.LUT R5, R4, 0xfffffc00, RZ, 0xc0, !PT ;  /* 0xfffffc0004057812 */ /* 0x000fe400078ec0ff */
[----:B------:R-:W-:Y:S02]  /*0cd0*/  IADD3 R2, R15, -R2, RZ ;  /* 0x800000020f027210 */ /* 0x000fe40007ffe0ff */
[----:B------:R-:W-:Y:S02]  /*0ce0*/  SHF.R.S32.HI R4, RZ, 0x4, R3 ;  /* 0x00000004ff047819 */ /* 0x000fe40000011403 */
[----:B------:R-:W-:Y:S01]  /*0cf0*/  SHF.R.S32.HI R236, RZ, 0x2, R8 ;  /* 0x00000002ffec7819 */ /* 0x000fe20000011408 */
[----:B------:R-:W-:Y:S01]  /*0d00*/  IMAD R6, R2, 0x40, R5 ;  /* 0x0000004002067824 */ /* 0x000fe200078e0205 */
[----:B------:R-:W-:-:S02]  /*0d10*/  LEA.HI R5, R7, R220, RZ, 0x1 ;  /* 0x000000dc07057211 */ /* 0x000fc400078f08ff */
[----:B------:R-:W-:Y:S02]  /*0d20*/  LEA.HI R2, R0, R15, RZ, 0x7 ;  /* 0x0000000f00027211 */ /* 0x000fe400078f38ff */
[----:B------:R-:W-:Y:S02]  /*0d30*/  LOP3.LUT R9, R5, 0x3fffffe, RZ, 0xc0, !PT ;  /* 0x03fffffe05097812 */ /* 0x000fe400078ec0ff */
[----:B------:R-:W-:Y:S02]  /*0d40*/  SHF.R.S32.HI R5, RZ, 0x1f, R8 ;  /* 0x0000001fff057819 */ /* 0x000fe40000011408 */
[----:B------:R-:W-:Y:S01]  /*0d50*/  LEA.HI R3, R3, R4, RZ, 0x1 ;  /* 0x0000000403037211 */ /* 0x000fe200078f08ff */
[----:B------:R-:W-:Y:S01]  /*0d60*/  IMAD.IADD R9, R220, 0x1, -R9 ;  /* 0x00000001dc097824 */ /* 0x000fe200078e0a09 */
[----:B------:R-:W-:Y:S02]  /*0d70*/  LOP3.LUT R8, R2, 0xffffff80, RZ, 0xc0, !PT ;  /* 0xffffff8002087812 */ /* 0x000fe400078ec0ff */
[----:B------:R-:W-:-:S02]  /*0d80*/  LOP3.LUT R3, R3, 0x1ffffffe, RZ, 0xc0, !PT ;  /* 0x1ffffffe03037812 */ /* 0x000fc400078ec0ff */
[----:B------:R-:W-:Y:S01]  /*0d90*/  LEA.HI R5, R5, R236, RZ, 0x2 ;  /* 0x000000ec05057211 */ /* 0x000fe200078f10ff */
[----:B------:R-:W-:Y:S01]  /*0da0*/  IMAD.IADD R13, R15, 0x1, -R8 ;  /* 0x000000010f0d7824 */ /* 0x000fe200078e0a08 */
[----:B------:R-:W-:Y:S01]  /*0db0*/  LEA.HI R10, R11, R11, RZ, 0x1 ;  /* 0x0000000b0b0a7211 */ /* 0x000fe200078f08ff */
[C---:B------:R-:W-:Y:S01]  /*0dc0*/  IMAD.IADD R3, R4.reuse, 0x1, -R3 ;  /* 0x0000000104037824 */ /* 0x040fe200078e0a03 */
[----:B------:R-:W-:Y:S02]  /*0dd0*/  LEA R226, R4, R9, 0x3 ;  /* 0x0000000904e27211 */ /* 0x000fe400078e18ff */
[----:B------:R-:W-:Y:S01]  /*0de0*/  SHF.R.S32.HI R9, RZ, 0x1f, R11 ;  /* 0x0000001fff097819 */ /* 0x000fe2000001140b */
[----:B------:R-:W-:Y:S01]  /*0df0*/  IMAD R3, R3, 0x8, R6 ;  /* 0x0000000803037824 */ /* 0x000fe200078e0206 */
[----:B------:R-:W-:Y:S01]  /*0e00*/  LOP3.LUT R5, R5, 0xfffffffc, RZ, 0xc0, !PT ;  /* 0xfffffffc05057812 */ /* 0x000fe200078ec0ff */
[----:B------:R-:W-:Y:S01]  /*0e10*/  IMAD.SHL.U32 R226, R226, 0x40, RZ ;  /* 0x00000040e2e27824 */ /* 0x000fe200078e00ff */
[----:B------:R-:W-:-:S02]  /*0e20*/  LOP3.LUT R8, R10, 0x3fffffe, RZ, 0xc0, !PT ;  /* 0x03fffffe0a087812 */ /* 0x000fc400078ec0ff */
[----:B------:R-:W-:Y:S01]  /*0e30*/  SHF.R.S32.HI R4, RZ, 0x1f, R13 ;  /* 0x0000001fff047819 */ /* 0x000fe2000001140d */
[----:B------:R-:W-:Y:S01]  /*0e40*/  IMAD.IADD R236, R236, 0x1, -R5 ;  /* 0x00000001ecec7824 */ /* 0x000fe200078e0a05 */
[----:B------:R-:W-:Y:S01]  /*0e50*/  LEA.HI R9, R9, R11, RZ, 0x3 ;  /* 0x0000000b09097211 */ /* 0x000fe200078f18ff */
[----:B------:R-:W-:Y:S01]  /*0e60*/  IMAD.IADD R229, R11, 0x1, -R8 ;  /* 0x000000010be57824 */ /* 0x000fe200078e0a08 */
[----:B------:R-:W-:Y:S01]  /*0e70*/  LEA.HI R5, R4, R13, RZ, 0x2 ;  /* 0x0000000d04057211 */ /* 0x000fe200078f10ff */
[----:B------:R0:W-:Y:S01]  /*0e80*/  STL [R1+0x48], R3 ;  /* 0x0000480301007387 */ /* 0x0001e20000100800 */
[----:B------:R-:W-:Y:S02]  /*0e90*/  SHF.L.U32 R11, R9, 0x6, RZ ;  /* 0x00000006090b7819 */ /* 0x000fe400000006ff */
[----:B------:R-:W-:Y:S02]  /*0ea0*/  LOP3.LUT R9, R5, 0x7ffffffc, RZ, 0xc0, !PT ;  /* 0x7ffffffc05097812 */ /* 0x000fe400078ec0ff */
[----:B------:R-:W-:-:S02]  /*0eb0*/  LOP3.LUT R12, R11, 0xfffffe00, RZ, 0xc0, !PT ;  /* 0xfffffe000b0c7812 */ /* 0x000fc400078ec0ff */
[----:B------:R-:W-:Y:S01]  /*0ec0*/  LOP3.LUT R7, R7, 0xfffffffe, RZ, 0xc0, !PT ;  /* 0xfffffffe07077812 */ /* 0x000fe200078ec0ff */
[----:B------:R-:W-:Y:S01]  /*0ed0*/  IMAD.IADD R9, R13, 0x1, -R9 ;  /* 0x000000010d097824 */ /* 0x000fe200078e0a09 */
[--C-:B------:R-:W-:Y:S01]  /*0ee0*/  SHF.R.S32.HI R8, RZ, 0x2, R5.reuse ;  /* 0x00000002ff087819 */ /* 0x100fe20000011405 */
[----:B------:R-:W-:Y:S01]  /*0ef0*/  IMAD R229, R229, 0x40, R12 ;  /* 0x00000040e5e57824 */ /* 0x000fe200078e020c */
[----:B------:R-:W-:Y:S01]  /*0f00*/  SHF.R.S32.HI R5, RZ, 0x1f, R5 ;  /* 0x0000001fff057819 */ /* 0x000fe20000011405 */
[----:B------:R-:W-:Y:S01]  /*0f10*/  IMAD.IADD R12, R15, 0x1, -R7 ;  /* 0x000000010f0c7824 */ /* 0x000fe200078e0a07 */
[----:B------:R-:W-:Y:S01]  /*0f20*/  LEA.HI R4, R4, R13, RZ, 0x5 ;  /* 0x0000000d04047211 */ /* 0x000fe200078f28ff */
[----:B0-----:R-:W-:Y:S01]  /*0f30*/  IMAD R3, R9, R14, 0xa0 ;  /* 0x000000a009037424 */ /* 0x001fe200078e020e */
[----:B------:R-:W-:Y:S01]  /*0f40*/  LEA.HI R5, R5, R8, RZ, 0x3 ;  /* 0x0000000805057211 */ /* 0x000fe200078f18ff */
[----:B------:R-:W-:Y:S01]  /*0f50*/  IMAD.SHL.U32 R16, R12, 0x8, RZ ;  /* 0x000000080c107824 */ /* 0x000fe200078e00ff */
[----:B------:R-:W-:-:S02]  /*0f60*/  SHF.R.S32.HI R9, RZ, 0x7, R2 ;  /* 0x00000007ff097819 */ /* 0x000fc40000011402 */
[----:B------:R-:W-:Y:S01]  /*0f70*/  LOP3.LUT R5, R5, 0xfffffff8, RZ, 0xc0, !PT ;  /* 0xfffffff805057812 */ /* 0x000fe200078ec0ff */
[----:B------:R0:W-:Y:S01]  /*0f80*/  STL [R1+0x40], R3 ;  /* 0x0000400301007387 */ /* 0x0001e20000100800 */
[----:B------:R-:W-:Y:S02]  /*0f90*/  SHF.L.U32 R22, R12, 0x4, RZ ;  /* 0x000000040c167819 */ /* 0x000fe400000006ff */
[----:B------:R-:W-:Y:S01]  /*0fa0*/  LEA.HI R2, R2, R9, RZ, 0x1 ;  /* 0x0000000902027211 */ /* 0x000fe200078f08ff */
[----:B------:R-:W-:Y:S01]  /*0fb0*/  IMAD.IADD R5, R8, 0x1, -R5 ;  /* 0x0000000108057824 */ /* 0x000fe200078e0a05 */
[----:B------:R-:W-:Y:S01]  /*0fc0*/  SHF.R.S32.HI R4, RZ, 0x5, R4 ;  /* 0x00000005ff047819 */ /* 0x000fe20000011404 */
[----:B------:R-:W-:Y:S01]  /*0fd0*/  VIADD R221, R22, 0x20 ;  /* 0x0000002016dd7836 */ /* 0x000fe20000000000 */
[----:B------:R-:W-:Y:S01]  /*0fe0*/  LOP3.LUT R2, R2, 0x3fffffe, RZ, 0xc0, !PT ;  /* 0x03fffffe02027812 */ /* 0x000fe200078ec0ff */
[----:B------:R-:W-:Y:S01]  /*0ff0*/  VIADD R222, R22, 0x40 ;  /* 0x0000004016de7836 */ /* 0x000fe20000000000 */
[----:B------:R-:W-:Y:S01]  /*1000*/  SHF.L.U32 R224, R236, 0x7, RZ ;  /* 0x00000007ece07819 */ /* 0x000fe200000006ff */
[----:B------:R-:W-:Y:S01]  /*1010*/  IMAD R5, R4, 0x10, R5 ;  /* 0x0000001004057824 */ /* 0x000fe200078e0205 */
[----:B------:R-:W-:Y:S01]  /*1020*/  SHF.R.S32.HI R4, RZ, 0x1f, R221 ;  /* 0x0000001fff047819 */ /* 0x000fe200000114dd */
[----:B------:R-:W-:Y:S01]  /*1030*/  IMAD.IADD R2, R9, 0x1, -R2 ;  /* 0x0000000109027824 */ /* 0x000fe200078e0a02 */
[----:B0-----:R-:W-:-:S02]  /*1040*/  SHF.R.S32.HI R3, RZ, 0x1f, R222 ;  /* 0x0000001fff037819 */ /* 0x001fc400000114de */
[CC--:B------:R-:W-:Y:S02]  /*1050*/  LEA.HI R7, R4.reuse, R221.reuse, RZ, 0x4 ;  /* 0x000000dd04077211 */ /* 0x0c0fe400078f20ff */
[----:B------:R-:W-:Y:S02]  /*1060*/  LEA.HI R4, R4, R221, RZ, 0x6 ;  /* 0x000000dd04047211 */ /* 0x000fe400078f30ff */
[----:B------:R-:W-:Y:S02]  /*1070*/  LOP3.LUT R224, R224, 0x180, RZ, 0xc0, !PT ;  /* 0x00000180e0e07812 */ /* 0x000fe400078ec0ff */
[----:B------:R-:W-:Y:S02]  /*1080*/  LEA R2, R2, R5, 0x6 ;  /* 0x0000000502027211 */ /* 0x000fe400078e30ff */
[CC--:B------:R-:W-:Y:S02]  /*1090*/  LEA.HI R11, R3.reuse, R222.reuse, RZ, 0x4 ;  /* 0x000000de030b7211 */ /* 0x0c0fe400078f20ff */
[----:B------:R-:W-:Y:S01]  /*10a0*/  LEA.HI R6, R3, R222, RZ, 0x6 ;  /* 0x000000de03067211 */ /* 0x000fe200078f30ff */
[----:B------:R-:W-:Y:S01]  /*10b0*/  IMAD.SHL.U32 R3, R4, 0x80, RZ ;  /* 0x0000008004037824 */ /* 0x000fe200078e00ff */
[----:B------:R-:W-:Y:S01]  /*10c0*/  LEA.HI R0, R0, R15, RZ, 0x3 ;  /* 0x0000000f00007211 */ /* 0x000fe200078f18ff */
[----:B------:R0:W-:Y:S01]  /*10d0*/  STL [R1+0x44], R2 ;  /* 0x0000440201007387 */ /* 0x0001e20000100800 */
[----:B------:R-:W-:Y:S01]  /*10e0*/  LOP3.LUT R4, R224, 0x30, R7, 0xf8, !PT ;  /* 0x00000030e0047812 */ /* 0x000fe200078ef807 */
[----:B------:R-:W-:Y:S01]  /*10f0*/  IMAD.SHL.U32 R8, R6, 0x80, RZ ;  /* 0x0000008006087824 */ /* 0x000fe200078e00ff */
[----:B------:R-:W-:-:S02]  /*1100*/  SHF.R.U32.HI R225, RZ, 0x3, R224 ;  /* 0x00000003ffe17819 */ /* 0x000fc400000116e0 */
[----:B------:R-:W-:Y:S02]  /*1110*/  LOP3.LUT R3, R3, 0xffffe000, RZ, 0xc0, !PT ;  /* 0xffffe00003037812 */ /* 0x000fe400078ec0ff */
[----:B------:R-:W-:Y:S02]  /*1120*/  LOP3.LUT R4, R4, R225, RZ, 0x3c, !PT ;  /* 0x000000e104047212 */ /* 0x000fe400078e3cff */
[----:B------:R-:W-:Y:S02]  /*1130*/  LOP3.LUT R6, R224, 0x30, R11, 0xf8, !PT ;  /* 0x00000030e0067812 */ /* 0x000fe400078ef80b */
[----:B0-----:R-:W-:Y:S02]  /*1140*/  LOP3.LUT R2, R0, 0x1ffffff8, RZ, 0xc0, !PT ;  /* 0x1ffffff800027812 */ /* 0x001fe400078ec0ff */
[----:B------:R-:W-:Y:S02]  /*1150*/  SHF.R.S32.HI R232, RZ, 0x3, R0 ;  /* 0x00000003ffe87819 */ /* 0x000fe40000011400 */
[----:B------:R-:W-:-:S02]  /*1160*/  IADD3 R2, R15, -R2, RZ ;  /* 0x800000020f027210 */ /* 0x000fc40007ffe0ff */
[----:B------:R-:W-:Y:S02]  /*1170*/  IADD3 R9, R4, R226, R3 ;  /* 0x000000e204097210 */ /* 0x000fe40007ffe003 */
[--C-:B------:R-:W-:Y:S01]  /*1180*/  LOP3.LUT R0, R224, 0x10, R22.reuse, 0xf8, !PT ;  /* 0x00000010e0007812 */ /* 0x100fe200078ef816 */
[----:B------:R-:W-:Y:S01]  /*1190*/  IMAD.SHL.U32 R230, R2, 0x8, RZ ;  /* 0x0000000802e67824 */ /* 0x000fe200078e00ff */
[----:B------:R-:W-:Y:S02]  /*11a0*/  LOP3.LUT R4, R224, 0x30, R22, 0xf8, !PT ;  /* 0x00000030e0047812 */ /* 0x000fe400078ef816 */
[----:B------:R-:W-:Y:S02]  /*11b0*/  LOP3.LUT R13, R8, 0xffffe000, RZ, 0xc0, !PT ;  /* 0xffffe000080d7812 */ /* 0x000fe400078ec0ff */
[-C--:B------:R-:W-:Y:S02]  /*11c0*/  LOP3.LUT R6, R6, R225.reuse, RZ, 0x3c, !PT ;  /* 0x000000e106067212 */ /* 0x080fe400078e3cff */
[----:B------:R-:W-:-:S02]  /*11d0*/  LOP3.LUT R235, R0, R225, RZ, 0x3c, !PT ;  /* 0x000000e100eb7212 */ /* 0x000fc400078e3cff */
[----:B------:R-:W-:Y:S02]  /*11e0*/  SHF.R.S32.HI R2, RZ, 0x4, R7 ;  /* 0x00000004ff027819 */ /* 0x000fe40000011407 */
[----:B------:R-:W-:Y:S01]  /*11f0*/  LOP3.LUT R3, R4, R225, RZ, 0x3c, !PT ;  /* 0x000000e104037212 */ /* 0x000fe200078e3cff */
[----:B------:R-:W-:Y:S01]  /*1200*/  IMAD.IADD R235, R226, 0x1, R235 ;  /* 0x00000001e2eb7824 */ /* 0x000fe200078e02eb */
[----:B------:R-:W-:Y:S01]  /*1210*/  SHF.R.S32.HI R0, RZ, 0x4, R11 ;  /* 0x00000004ff007819 */ /* 0x000fe2000001140b */
[----:B------:R0:W-:Y:S01]  /*1220*/  STL [R1+0x3c], R2 ;  /* 0x00003c0201007387 */ /* 0x0001e20000100800 */
[-C--:B------:R-:W-:Y:S02]  /*1230*/  IADD3 R13, R6, R226.reuse, R13 ;  /* 0x000000e2060d7210 */ /* 0x080fe40007ffe00d */
[----:B------:R-:W-:Y:S01]  /*1240*/  IADD3 R3, R18, R226, R3 ;  /* 0x000000e212037210 */ /* 0x000fe20007ffe003 */
[----:B------:R1:W-:Y:S01]  /*1250*/  STL [R1+0x38], R0 ;  /* 0x0000380001007387 */ /* 0x0003e20000100800 */
[----:B------:R-:W-:-:S03]  /*1260*/  SHF.R.S32.HI R10, RZ, 0x1, R10 ;  /* 0x00000001ff0a7819 */ /* 0x000fc6000001140a */
[----:B------:R2:W-:Y:S01]  /*1270*/  STL [R1+0x30], R3 ;  /* 0x0000300301007387 */ /* 0x0005e20000100800 */
[----:B0-----:R-:W-:Y:S01]  /*1280*/  IADD3 R2, R18, R9, RZ ;  /* 0x0000000912027210 */ /* 0x001fe20007ffe0ff */
[----:B------:R-:W-:Y:S02]  /*1290*/  IMAD.SHL.U32 R10, R10, 0x80, RZ ;  /* 0x000000800a0a7824 */ /* 0x000fe400078e00ff */
[----:B-1----:R-:W-:Y:S02]  /*12a0*/  IMAD.IADD R0, R18, 0x1, R13 ;  /* 0x0000000112007824 */ /* 0x002fe400078e020d */
[----:B------:R2:W-:Y:S01]  /*12b0*/  STL [R1+0x2c], R2 ;  /* 0x00002c0201007387 */ /* 0x0005e20000100800 */
[----:B------:R-:W-:-:S03]  /*12c0*/  LOP3.LUT R228, R10, 0x180, RZ, 0xc0, !PT ;  /* 0x000001800ae47812 */ /* 0x000fc600078ec0ff */
[----:B------:R2:W-:Y:S04]  /*12d0*/  STL [R1+0x28], R0 ;  /* 0x0000280001007387 */ /* 0x0005e80000100800 */
.L_x_3377:
[----:B0-2---:R-:W0:Y:S02]  /*12e0*/  LDC.64 R2, c[0x0][0xc60] ;  /* 0x00031800ff027b82 */ /* 0x005e240000000a00 */
[----:B0-----:R-:W-:-:S05]  /*12f0*/  IMAD.WIDE R2, R147, 0x4, R2 ;  /* 0x0000000493027825 */ /* 0x001fca00078e0202 */
[----:B------:R0:W2:Y:S01]  /*1300*/  LDG.E R237, desc[UR54][R2.64] ;  /* 0x0000003602ed7981 */ /* 0x0000a2000c1e1900 */
[----:B------:R-:W-:Y:S05]  /*1310*/  YIELD ;  /* 0x0000000000007946 */ /* 0x000fea0003800000 */
[----:B------:R-:W-:Y:S01]  /*1320*/  ULDC.64 UR4, c[0x0][0xa28] ;  /* 0x00028a0000047ab9 */ /* 0x000fe20000000a00 */
[----:B------:R-:W-:Y:S01]  /*1330*/  ULDC.64 UR8, c[0x0][0xa18] ;  /* 0x0002860000087ab9 */ /* 0x000fe20000000a00 */
[----:B------:R-:W-:Y:S01]  /*1340*/  ISETP.NE.U32.AND P1, PT, RZ, UR4, PT ;  /* 0x00000004ff007c0c */ /* 0x000fe2000bf25070 */
[----:B------:R-:W-:Y:S01]  /*1350*/  ULDC.64 UR6, c[0x0][0xa08] ;  /* 0x0002820000067ab9 */ /* 0x000fe20000000a00 */
[----:B0-----:R-:W-:Y:S01]  /*1360*/  IMAD.MOV.U32 R3, RZ, RZ, RZ ;  /* 0x000000ffff037224 */ /* 0x001fe200078e00ff */
[----:B------:R-:W-:Y:S01]  /*1370*/  ISETP.NE.U32.AND P0, PT, RZ, UR6, PT ;  /* 0x00000006ff007c0c */ /* 0x000fe2000bf05070 */
[----:B---3-5:R-:W-:Y:S01]  /*1380*/  IMAD.MOV.U32 R27, RZ, RZ, RZ ;  /* 0x000000ffff1b7224 */ /* 0x028fe200078e00ff */
[----:B------:R-:W-:-:S02]  /*1390*/  ISETP.NE.AND.EX P1, PT, RZ, UR5, PT, P1 ;  /* 0x00000005ff007c0c */ /* 0x000fc4000bf25310 */
[----:B------:R-:W-:Y:S02]  /*13a0*/  ISETP.NE.AND.EX P0, PT, RZ, UR7, PT, P0 ;  /* 0x00000007ff007c0c */ /* 0x000fe4000bf05300 */
[----:B--2---:R-:W-:Y:S01]  /*13b0*/  SHF.R.S32.HI R0, RZ, 0x1f, R237 ;  /* 0x0000001fff007819 */ /* 0x004fe200000114ed */
[----:B------:R-:W-:-:S08]  /*13c0*/  IMAD.SHL.U32 R29, R237, 0x4, RZ ;  /* 0x00000004ed1d7824 */ /* 0x000fd000078e00ff */
[C---:B----4-:R-:W-:Y:S02]  /*13d0*/  @P1 LEA R4, P2, R237.reuse, UR4, 0x2 ;  /* 0x00000004ed041c11 */ /* 0x050fe4000f8410ff */
[C-C-:B------:R-:W-:Y:S01]  /*13e0*/  SHF.L.U64.HI R28, R237.reuse, 0x2, R0.reuse ;  /* 0x00000002ed1c7819 */ /* 0x140fe20000010200 */
[----:B------:R0:W-:Y:S01]  /*13f0*/  STL [R1+0xc], R0 ;  /* 0x00000c0001007387 */ /* 0x0001e20000100800 */
[----:B------:R-:W-:Y:S02]  /*1400*/  @P1 LEA.HI.X R5, R237, UR5, R0, 0x2, P2 ;  /* 0x00000005ed051c11 */ /* 0x000fe400090f1400 */
[----:B------:R-:W-:Y:S01]  /*1410*/  ISETP.NE.U32.AND P2, PT, RZ, UR8, PT ;  /* 0x00000008ff007c0c */ /* 0x000fe2000bf45070 */
[----:B------:R-:W-:Y:S01]  /*1420*/  ULDC UR4, c[0x0][0x288] ;  /* 0x0000a20000047ab9 */ /* 0x000fe20000000800 */
[----:B------:R-:W-:Y:S01]  /*1430*/  IADD3 R8, P3, R29, UR6, RZ ;  /* 0x000000061d087c10 */ /* 0x000fe2000ff7e0ff */
[----:B------:R0:W5:Y:S01]  /*1440*/  @P1 LDG.E R3, desc[UR54][R4.64] ;  /* 0x0000003604031981 */ /* 0x000162000c1e1900 */
[----:B------:R-:W-:-:S02]  /*1450*/  ISETP.NE.AND.EX P2, PT, RZ, UR9, PT, P2 ;  /* 0x00000009ff007c0c */ /* 0x000fc4000bf45320 */
[----:B------:R-:W-:Y:S01]  /*1460*/  MOV R150, UR4 ;  /* 0x0000000400967c02 */ /* 0x000fe20008000f00 */
[----:B------:R-:W-:Y:S01]  /*1470*/  ULDC.64 UR4, c[0x0][0x3f8] ;  /* 0x0000fe0000047ab9 */ /* 0x000fe20000000a00 */
[C---:B------:R-:W-:Y:S01]  /*1480*/  IADD3.X R9, R28.reuse, UR7, RZ, P3, !PT ;  /* 0x000000071c097c10 */ /* 0x040fe20009ffe4ff */
[----:B------:R0:W-:Y:S04]  /*1490*/  STL [R1+0x4], R29 ;  /* 0x0000041d01007387 */ /* 0x0001e80000100800 */
[----:B------:R0:W5:Y:S04]  /*14a0*/  @P0 LDG.E R27, desc[UR54][R8.64] ;  /* 0x00000036081b0981 */ /* 0x000168000c1e1900 */
[----:B------:R-:W-:Y:S01]  /*14b0*/  @P2 IADD3 R6, P1, R29, UR8, RZ ;  /* 0x000000081d062c10 */ /* 0x000fe2000ff3e0ff */
[----:B------:R-:W-:Y:S01]  /*14c0*/  UISETP.NE.U32.AND UP0, UPT, UR4, URZ, UPT ;  /* 0x0000003f0400728c */ /* 0x000fe2000bf05070 */
[----:B------:R0:W-:Y:S02]  /*14d0*/  STL [R1+0x8], R28 ;  /* 0x0000081c01007387 */ /* 0x0001e40000100800 */
[----:B------:R-:W-:Y:S01]  /*14e0*/  @P2 IADD3.X R7, R28, UR9, RZ, P1, !PT ;  /* 0x000000091c072c10 */ /* 0x000fe20008ffe4ff */
[----:B------:R-:W-:-:S04]  /*14f0*/  ULDC UR4, c[0x0][0x404] ;  /* 0x0001010000047ab9 */ /* 0x000fc80000000800 */
[----:B------:R0:W5:Y:S01]  /*1500*/  @P2 LDG.E R150, desc[UR54][R6.64] ;  /* 0x0000003606962981 */ /* 0x000162000c1e1900 */
[----:B------:R-:W-:-:S03]  /*1510*/  UISETP.NE.AND.EX UP0, UPT, UR5, URZ, UPT, UP0 ;  /* 0x0000003f0500728c */ /* 0x000fc6000bf05300 */
[----:B------:R-:W-:Y:S01]  /*1520*/  ULDC UR5, c[0x0][0x2e0] ;  /* 0x0000b80000057ab9 */ /* 0x000fe20000000800 */
[----:B------:R-:W-:-:S04]  /*1530*/  USEL UR4, UR4, 0x1, UP0 ;  /* 0x0000000104047887 */ /* 0x000fc80008000000 */
[----:B------:R-:W-:-:S03]  /*1540*/  UIMAD UR4, UR4, UR5, URZ ;  /* 0x00000005040472a4 */ /* 0x000fc6000f8e023f */
[----:B------:R-:W-:Y:S02]  /*1550*/  ULDC UR5, c[0x0][0x338] ;  /* 0x0000ce0000057ab9 */ /* 0x000fe40000000800 */
[----:B------:R-:W-:Y:S02]  /*1560*/  IMAD.U32 R2, RZ, RZ, UR5 ;  /* 0x00000005ff027e24 */ /* 0x000fe4000f8e00ff */
[----:B------:R-:W-:Y:S02]  /*1570*/  IMAD.U32 R26, RZ, RZ, UR4 ;  /* 0x00000004ff1a7e24 */ /* 0x000fe4000f8e00ff */
[----:B------:R-:W-:Y:S01]  /*1580*/  IMAD.MOV.U32 R25, RZ, RZ, R237 ;  /* 0x000000ffff197224 */ /* 0x000fe200078e00ed */
[----:B0-----:R-:W-:Y:S06]  /*1590*/  @P2 BRA `(.L_x_3185) ;  /* 0x0000000000242947 */ /* 0x001fec0003800000 */
        /* <DEDUP_REMOVED lines=9> */
.L_x_3185:
[----:B------:R-:W-:Y:S01]  /*1630*/  ULDC.64 UR4, c[0x0][0xa20] ;  /* 0x0002880000047ab9 */ /* 0x000fe20000000a00 */
[----:B------:R0:W-:Y:S01]  /*1640*/  STL [R1+0x18], R145 ;  /* 0x0000189101007387 */ /* 0x0001e20000100800 */
[----:B------:R-:W-:-:S03]  /*1650*/  ISETP.NE.U32.AND P1, PT, RZ, UR4, PT ;  /* 0x00000004ff007c0c */ /* 0x000fc6000bf25070 */
[----:B------:R0:W-:Y:S01]  /*1660*/  STL [R1], R146 ;  /* 0x0000009201007387 */ /* 0x0001e20000100800 */
[----:B------:R-:W-:-:S13]  /*1670*/  ISETP.NE.AND.EX P1, PT, RZ, UR5, PT, P1 ;  /* 0x00000005ff007c0c */ /* 0x000fda000bf25310 */
[----:B0-----:R-:W-:Y:S05]  /*1680*/  @!P1 BRA `(.L_x_3186) ;  /* 0x0000000000109947 */ /* 0x001fea0003800000 */
[----:B------:R-:W-:-:S04]  /*1690*/  IADD3 R4, P0, R29, UR4, RZ ;  /* 0x000000041d047c10 */ /* 0x000fc8000ff1e0ff */
[----:B------:R-:W-:-:S05]  /*16a0*/  IADD3.X R5, R28, UR5, RZ, P0, !PT ;  /* 0x000000051c057c10 */ /* 0x000fca00087fe4ff */
[----:B------:R0:W5:Y:S01]  /*16b0*/  LDG.E R26, desc[UR54][R4.64] ;  /* 0x00000036041a7981 */ /* 0x000162000c1e1900 */
[----:B------:R-:W-:Y:S05]  /*16c0*/  BRA `(.L_x_3187) ;  /* 0x0000000000107947 */ /* 0x000fea0003800000 */
.L_x_3186:
[----:B------:R-:W-:Y:S05]  /*16d0*/  @!P0 BRA `(.L_x_3187) ;  /* 0x00000000000c8947 */ /* 0x000fea0003800000 */
[----:B------:R-:W2:Y:S04]  /*16e0*/  LDG.E R5, desc[UR54][R8.64] ;  /* 0x0000003608057981 */ /* 0x000ea8000c1e1900 */
[----:B------:R-:W2:Y:S02]  /*16f0*/  LDG.E R26, desc[UR54][R8.64+0x4] ;  /* 0x00000436081a7981 */ /* 0x000ea4000c1e1900 */
[----:B--2---:R-:W-:-:S07]  /*1700*/  IADD3 R26, -R5, R26, RZ ;  /* 0x0000001a051a7210 */ /* 0x004fce0007ffe1ff */
.L_x_3187:
        /* <DEDUP_REMOVED lines=8> */
[----:B------:R0:W2:Y:S01]  /*1790*/  @P0 LDG.E R9, desc[UR54][R4.64+0x4] ;  /* 0x0000043604090981 */ /* 0x0000a2000c1e1900 */
[----:B------:R-:W-:Y:S01]  /*17a0*/  ISETP.NE.U32.AND P1, PT, RZ, UR4, PT ;  /* 0x00000004ff007c0c */ /* 0x000fe2000bf25070 */
[----:B------:R-:W-:-:S03]  /*17b0*/  IMAD.MOV.U32 R123, RZ, RZ, R26 ;  /* 0x000000ffff7b7224 */ /* 0x000fc600078e001a */
[----:B------:R-:W-:Y:S01]  /*17c0*/  ISETP.NE.AND.EX P1, PT, RZ, UR5, PT, P1 ;  /* 0x00000005ff007c0c */ /* 0x000fe2000bf25310 */
[----:B0-----:R-:W-:-:S05]  /*17d0*/  IMAD.MOV R4, RZ, RZ, -R3 ;  /* 0x000000ffff047224 */ /* 0x001fca00078e0a03 */
[----:B------:R-:W-:-:S07]  /*17e0*/  VIMNMX R4, RZ, R4, !PT ;  /* 0x00000004ff047248 */ /* 0x000fce0007fe0100 */
[----:B------:R-:W-:-:S04]  /*17f0*/  @P1 IADD3 R6, P2, R29, UR4, RZ ;  /* 0x000000041d061c10 */ /* 0x000fc8000ff5e0ff */
[----:B------:R-:W-:-:S05]  /*1800*/  @P1 IADD3.X R7, R28, UR5, RZ, P2, !PT ;  /* 0x000000051c071c10 */ /* 0x000fca00097fe4ff */
[----:B------:R0:W5:Y:S01]  /*1810*/  @P1 LDG.E R123, desc[UR54][R6.64] ;  /* 0x00000036067b1981 */ /* 0x000162000c1e1900 */
[----:B--2---:R-:W-:-:S04]  /*1820*/  @P0 IMAD.IADD R2, R9, 0x1, -R0 ;  /* 0x0000000109020824 */ /* 0x004fc800078e0a00 */
[----:B------:R-:W-:-:S05]  /*1830*/  IMAD.IADD R149, R3, 0x1, R2 ;  /* 0x0000000103957824 */ /* 0x000fca00078e0202 */
[----:B------:R-:W-:-:S05]  /*1840*/  IADD3 R0, R149, 0x9f, RZ ;  /* 0x0000009f95007810 */ /* 0x000fca0007ffe0ff */
[----:B------:R-:W-:-:S05]  /*1850*/  IMAD.HI R0, R0, 0x66666667, RZ ;  /* 0x6666666700007827 */ /* 0x000fca00078e02ff */
[----:B------:R-:W-:-:S04]  /*1860*/  SHF.R.U32.HI R157, RZ, 0x1f, R0 ;  /* 0x0000001fff9d7819 */ /* 0x000fc80000011600 */
[----:B------:R-:W-:-:S05]  /*1870*/  LEA.HI.SX32 R157, R0, R157, 0x1a ;  /* 0x0000009d009d7211 */ /* 0x000fca00078fd2ff */
[----:B------:R-:W-:-:S05]  /*1880*/  IMAD R3, R157, 0xa0, -R3 ;  /* 0x000000a09d037824 */ /* 0x000fca00078e0a03 */
[----:B------:R-:W-:-:S04]  /*1890*/  VIMNMX R3, R3, R2, PT ;  /* 0x0000000203037248 */ /* 0x000fc80003fe0100 */
[----:B------:R-:W-:Y:S01]  /*18a0*/  ISETP.GT.AND P0, PT, R3, R4, PT ;  /* 0x000000040300720c */ /* 0x000fe20003f04270 */
[----:B------:R-:W-:-:S05]  /*18b0*/  IMAD.WIDE.U32 R4, R4, -0x33333333, RZ ;  /* 0xcccccccd04047825 */ /* 0x000fca00078e00ff */
[----:B------:R-:W-:-:S05]  /*18c0*/  SHF.R.U32.HI R122, RZ, 0x7, R5 ;  /* 0x00000007ff7a7819 */ /* 0x000fca0000011605 */
[----:B------:R-:W-:Y:S02]  /*18d0*/  IMAD.MOV.U32 R24, RZ, RZ, R122 ;  /* 0x000000ffff187224 */ /* 0x000fe400078e007a */
[----:B------:R-:W-:-:S04]  /*18e0*/  @P0 VIADD R0, R3, 0x9f ;  /* 0x0000009f03000836 */ /* 0x000fc80000000000 */
[----:B------:R-:W-:-:S05]  /*18f0*/  @P0 IMAD.HI R0, R0, 0x66666667, RZ ;  /* 0x6666666700000827 */ /* 0x000fca00078e02ff */
[----:B------:R-:W-:-:S04]  /*1900*/  @P0 SHF.R.U32.HI R3, RZ, 0x1f, R0 ;  /* 0x0000001fff030819 */ /* 0x000fc80000011600 */
[----:B------:R-:W-:Y:S02]  /*1910*/  @P0 LEA.HI.SX32 R24, R0, R3, 0x1a ;  /* 0x0000000300180211 */ /* 0x000fe400078fd2ff */
[----:B------:R-:W-:Y:S02]  /*1920*/  PLOP3.LUT P0, PT, PT, PT, PT, 0x80, 0x0 ;  /* 0x000000000000781c */ /* 0x000fe40003f0f070 */
[----:B------:R-:W-:-:S13]  /*1930*/  ISETP.GT.AND P1, PT, R24, R122, PT ;  /* 0x0000007a1800720c */ /* 0x000fda0003f24270 */
[----:B0-----:R-:W-:Y:S05]  /*1940*/  @!P1 BRA `(.L_x_3188) ;  /* 0x000000e400b49947 */ /* 0x001fea0003800000 */
[----:B------:R-:W-:Y:S01]  /*1950*/  VIADD R0, R18, 0x24200 ;  /* 0x0002420012007836 */ /* 0x000fe20000000000 */
[----:B------:R-:W-:Y:S04]  /*1960*/  BSSY B6, `(.L_x_3189) ;  /* 0x0000013000067945 */ /* 0x000fe80003800000 */
[----:B------:R-:W-:-:S13]  /*1970*/  LOP3.LUT P0, RZ, R0, 0x1bf, RZ, 0xc0, !PT ;  /* 0x000001bf00ff7812 */ /* 0x000fda000780c0ff */
[----:B------:R-:W-:Y:S05]  /*1980*/  @!P0 BRA `(.L_x_3190) ;  /* 0x0000000000408947 */ /* 0x000fea0003800000 */
        /* <DEDUP_REMOVED lines=16> */
.L_x_3190:
[----:B------:R-:W-:Y:S05]  /*1a90*/  BSYNC B6 ;  /* 0x0000000000067941 */ /* 0x000fea0003800000 */
.L_x_3189:
        /* <DEDUP_REMOVED lines=20> */
.L_x_3192:
[----:B------:R-:W-:Y:S05]  /*1be0*/  BSYNC B6 ;  /* 0x0000000000067941 */ /* 0x000fea0003800000 */
.L_x_3191:
[----:B------:R-:W-:Y:S01]  /*1bf0*/  ULDC.64 UR4, c[0x0][0x9f8] ;  /* 0x00027e0000047ab9 */ /* 0x000fe20000000a00 */
[----:B------:R-:W0:Y:S01]  /*1c00*/  LDC R0, c[0x0][0x428] ;  /* 0x00010a00ff007b82 */ /* 0x000e220000000800 */
[----:B------:R-:W-:-:S07]  /*1c10*/  ISETP.NE.U32.AND P0, PT, RZ, UR4, PT ;  /* 0x00000004ff007c0c */ /* 0x000fce000bf05070 */
[----:B------:R-:W1:Y:S01]  /*1c20*/  LDC.64 R116, c[0x0][0x2f0] ;  /* 0x0000bc00ff747b82 */ /* 0x000e620000000a00 */
[----:B------:R-:W-:Y:S01]  /*1c30*/  ISETP.NE.AND.EX P0, PT, RZ, UR5, PT, P0 ;  /* 0x00000005ff007c0c */ /* 0x000fe2000bf05300 */
[----:B------:R-:W2:Y:S01]  /*1c40*/  S2R R20, SR_TID.X ;  /* 0x0000000000147919 */ /* 0x000ea20000002100 */
[----:B------:R-:W-:Y:S01]  /*1c50*/  IMAD.IADD R103, R27, 0x1, R26 ;  /* 0x000000011b677824 */ /* 0x000fe200078e021a */
[----:B------:R-:W-:Y:S01]  /*1c60*/  ULDC.64 UR6, c[0x0][0xa08] ;  /* 0x0002820000067ab9 */ /* 0x000fe20000000a00 */
[----:B------:R-:W-:-:S03]  /*1c70*/  SHF.R.S32.HI R23, RZ, 0x1f, R22 ;  /* 0x0000001fff177819 */ /* 0x000fc60000011416 */
[----:B------:R-:W3:Y:S06]  /*1c80*/  LDC.64 R110, c[0x0][0x3d8] ;  /* 0x0000f600ff6e7b82 */ /* 0x000eec0000000a00 */
[----:B------:R-:W-:Y:S02]  /*1c90*/  @P0 IADD3 R4, P1, R29, UR4, RZ ;  /* 0x000000041d040c10 */ /* 0x000fe4000ff3e0ff */
[----:B------:R-:W-:Y:S01]  /*1ca0*/  SHF.R.S32.HI R144, RZ, 0x1f, R220 ;  /* 0x0000001fff907819 */ /* 0x000fe200000114dc */
[----:B------:R-:W4:Y:S01]  /*1cb0*/  LDC.64 R104, c[0x0][0x3e8] ;  /* 0x0000fa00ff687b82 */ /* 0x000f220000000a00 */
[----:B------:R-:W-:Y:S01]  /*1cc0*/  @P0 IADD3.X R5, R28, UR5, RZ, P1, !PT ;  /* 0x000000051c050c10 */ /* 0x000fe20008ffe4ff */
[----:B------:R-:W-:Y:S01]  /*1cd0*/  ULDC.64 UR4, c[0x0][0x2f8] ;  /* 0x0000be0000047ab9 */ /* 0x000fe20000000a00 */
[----:B------:R-:W4:Y:S04]  /*1ce0*/  LDL.LU R28, [R1+0x10] ;  /* 0x00001000011c7983 */ /* 0x000f280000300800 */
[----:B------:R2:W4:Y:S01]  /*1cf0*/  @P0 LDG.E R25, desc[UR54][R4.64] ;  /* 0x0000003604190981 */ /* 0x000522000c1e1900 */
[----:B0-----:R-:W-:Y:S01]  /*1d00*/  ISETP.NE.AND P0, PT, R0, 0x1, PT ;  /* 0x000000010000780c */ /* 0x001fe20003f05270 */
[----:B------:R-:W0:Y:S01]  /*1d10*/  LDC R101, c[0x0][0x3d4] ;  /* 0x0000f500ff657b82 */ /* 0x000e220000000800 */
[----:B------:R-:W-:-:S05]  /*1d20*/  SHF.R.S32.HI R37, RZ, 0x1f, R103 ;  /* 0x0000001fff257819 */ /* 0x000fca0000011467 */
[-C--:B-1----:R-:W-:Y:S02]  /*1d30*/  IMAD R6, R37, R116.reuse, RZ ;  /* 0x0000007425067224 */ /* 0x082fe400078e02ff */
[----:B--2---:R-:W-:Y:S01]  /*1d40*/  IMAD.WIDE.U32 R4, R103, R116, RZ ;  /* 0x0000007467047225 */ /* 0x004fe200078e00ff */
[----:B------:R-:W-:-:S03]  /*1d50*/  SHF.R.U32.HI R20, RZ, 0x7, R20 ;  /* 0x00000007ff147819 */ /* 0x000fc60000011614 */
[----:B------:R-:W1:Y:S08]  /*1d60*/  @P0 LDC R3, c[0x0][0x42c] ;  /* 0x00010b00ff030b82 */ /* 0x000e700000000800 */
[----:B------:R-:W2:Y:S01]  /*1d70*/  @P0 LDC R7, c[0x0][0x430] ;  /* 0x00010c00ff070b82 */ /* 0x000ea20000000800 */
[----:B-1----:R-:W-:Y:S01]  /*1d80*/  @P0 IMAD.HI.U32 R0, R146, R3, RZ ;  /* 0x0000000392000227 */ /* 0x002fe200078e00ff */
[----:B------:R-:W-:-:S04]  /*1d90*/  MOV R3, R146 ;  /* 0x0000009200037202 */ /* 0x000fc80000000f00 */
[----:B--2---:R-:W-:Y:S01]  /*1da0*/  @P0 SHF.R.U32.HI R3, RZ, R7, R0 ;  /* 0x00000007ff030219 */ /* 0x004fe20000011600 */
[----:B------:R-:W-:Y:S01]  /*1db0*/  IMAD R7, R103, R117, R6 ;  /* 0x0000007567077224 */ /* 0x000fe200078e0206 */
[----:B------:R-:W-:Y:S02]  /*1dc0*/  ISETP.NE.U32.AND P0, PT, RZ, UR6, PT ;  /* 0x00000006ff007c0c */ /* 0x000fe4000bf05070 */
[----:B------:R-:W-:Y:S01]  /*1dd0*/  SHF.R.S32.HI R6, RZ, 0x1f, R3 ;  /* 0x0000001fff067819 */ /* 0x000fe20000011403 */
[----:B------:R-:W-:Y:S01]  /*1de0*/  IMAD.IADD R5, R5, 0x1, R7 ;  /* 0x0000000105057824 */ /* 0x000fe200078e0207 */
[----:B------:R-:W-:-:S03]  /*1df0*/  ISETP.NE.AND.EX P0, PT, RZ, UR7, PT, P0 ;  /* 0x00000007ff007c0c */ /* 0x000fc6000bf05300 */
[----:B------:R-:W-:Y:S01]  /*1e00*/  IMAD R0, R6, UR4, RZ ;  /* 0x0000000406007c24 */ /* 0x000fe2000f8e02ff */
[----:B------:R-:W-:Y:S01]  /*1e10*/  ISETP.NE.AND P6, PT, R20, 0x1, PT ;  /* 0x000000011400780c */ /* 0x000fe20003fc5270 */
[----:B------:R-:W-:-:S04]  /*1e20*/  IMAD.WIDE.U32 R4, R3, UR4, R4 ;  /* 0x0000000403047c25 */ /* 0x000fc8000f8e0004 */
[----:B------:R-:W-:Y:S01]  /*1e30*/  IMAD R7, R3, UR5, R0 ;  /* 0x0000000503077c24 */ /* 0x000fe2000f8e0200 */
[----:B------:R-:W-:-:S03]  /*1e40*/  ULDC.64 UR4, c[0x0][0x300] ;  /* 0x0000c00000047ab9 */ /* 0x000fc60000000a00 */
[----:B------:R-:W-:Y:S01]  /*1e50*/  IMAD.IADD R5, R5, 0x1, R7 ;  /* 0x0000000105057824 */ /* 0x000fe200078e0207 */
[----:B------:R-:W-:Y:S01]  /*1e60*/  SHF.R.S32.HI R17, RZ, 0x1f, R16 ;  /* 0x0000001fff117819 */ /* 0x000fe20000011410 */
[----:B---3--:R-:W-:Y:S01]  /*1e70*/  IMAD.WIDE.U32 R112, R220, R110, R22 ;  /* 0x0000006edc707225 */ /* 0x008fe200078e0016 */
[----:B0-----:R-:W-:-:S03]  /*1e80*/  ISETP.GE.AND P3, PT, R222, R101, PT ;  /* 0x00000065de00720c */ /* 0x001fc60003f66270 */
[----:B----4-:R-:W-:-:S04]  /*1e90*/  IMAD.WIDE.U32 R108, R220, R104, R16 ;  /* 0x00000068dc6c7225 */ /* 0x010fc800078e0010 */
[----:B------:R-:W-:-:S04]  /*1ea0*/  IMAD.WIDE.U32 R106, R220, R104, R22 ;  /* 0x00000068dc6a7225 */ /* 0x000fc800078e0016 */
[----:B------:R-:W-:Y:S01]  /*1eb0*/  IMAD.WIDE.U32 R114, R220, R110, R16 ;  /* 0x0000006edc727225 */ /* 0x000fe200078e0010 */
[----:B------:R-:W-:-:S03]  /*1ec0*/  SHF.L.U64.HI R129, R116, 0x7, R117 ;  /* 0x0000000774817819 */ /* 0x000fc60000010275 */
[----:B------:R-:W-:Y:S02]  /*1ed0*/  IMAD.SHL.U32 R130, R116, 0x80, RZ ;  /* 0x0000008074827824 */ /* 0x000fe400078e00ff */
[----:B------:R-:W-:Y:S02]  /*1ee0*/  VIADD R26, R220, 0x80 ;  /* 0x00000080dc1a7836 */ /* 0x000fe40000000000 */
[----:B------:R-:W-:-:S03]  /*1ef0*/  IMAD R125, R111, 0xa0, RZ ;  /* 0x000000a06f7d7824 */ /* 0x000fc600078e02ff */
[----:B------:R-:W-:Y:S01]  /*1f00*/  SHF.R.S32.HI R147, RZ, 0x1f, R26 ;  /* 0x0000001fff937819 */ /* 0x000fe2000001141a */
[----:B------:R-:W-:Y:S01]  /*1f10*/  VIADD R151, R20, 0x8 ;  /* 0x0000000814977836 */ /* 0x000fe20000000000 */
[----:B------:R-:W-:Y:S02]  /*1f20*/  SHF.R.S32.HI R0, RZ, 0x1f, R25 ;  /* 0x0000001fff007819 */ /* 0x000fe40000011419 */
[----:B------:R-:W-:Y:S02]  /*1f30*/  SEL R13, R25, RZ, !P0 ;  /* 0x000000ff190d7207 */ /* 0x000fe40004000000 */
[----:B------:R-:W-:-:S05]  /*1f40*/  SEL R10, R0, RZ, !P0 ;  /* 0x000000ff000a7207 */ /* 0x000fca0004000000 */
[----:B------:R-:W-:Y:S02]  /*1f50*/  IMAD R0, R10, UR4, RZ ;  /* 0x000000040a007c24 */ /* 0x000fe4000f8e02ff */
[----:B------:R-:W-:-:S04]  /*1f60*/  IMAD.WIDE.U32 R120, R13, UR4, R4 ;  /* 0x000000040d787c25 */ /* 0x000fc8000f8e0004 */
[----:B------:R-:W-:Y:S01]  /*1f70*/  IMAD R9, R13, UR5, R0 ;  /* 0x000000050d097c24 */ /* 0x000fe2000f8e0200 */
[----:B------:R-:W-:Y:S05]  /*1f80*/  @!P6 WARPSYNC.ALL ;  /* 0x000000000000e948 */ /* 0x000fea0003800000 */
[----:B------:R-:W-:Y:S01]  /*1f90*/  ULDC.64 UR4, c[0x0][0x320] ;  /* 0x0000c80000047ab9 */ /* 0x000fe20000000a00 */
[----:B------:R-:W-:Y:S01]  /*1fa0*/  IMAD R0, R144, R116, RZ ;  /* 0x0000007490007224 */ /* 0x000fe200078e02ff */
[----:B------:R-:W-:Y:S01]  /*1fb0*/  ULDC.64 UR6, c[0x0][0x328] ;  /* 0x0000ca0000067ab9 */ /* 0x000fe20000000a00 */
[----:B------:R-:W-:Y:S02]  /*1fc0*/  IMAD R4, R6, UR4, RZ ;  /* 0x0000000406047c24 */ /* 0x000fe4000f8e02ff */
[----:B------:R-:W-:Y:S01]  /*1fd0*/  IMAD.WIDE.U32 R6, R3, UR4, R22 ;  /* 0x0000000403067c25 */ /* 0x000fe2000f8e0016 */
[----:B------:R-:W-:-:S03]  /*1fe0*/  ULDC UR4, c[0x0][0x2e4] ;  /* 0x0000b90000047ab9 */ /* 0x000fc60000000800 */
[----:B------:R-:W-:Y:S02]  /*1ff0*/  IMAD R119, R3, UR5, R4 ;  /* 0x0000000503777c24 */ /* 0x000fe4000f8e0204 */
[C---:B------:R-:W-:Y:S01]  /*2000*/  IMAD.WIDE.U32 R4, R220.reuse, R116, R22 ;  /* 0x00000074dc047225 */ /* 0x040fe200078e0016 */
[----:B------:R-:W-:Y:S01]  /*2010*/  @!P6 BAR.SYNC.DEFER_BLOCKING 0x9, 0x100 ;  /* 0x024400000000eb1d */ /* 0x000fe20000010000 */
[----:B------:R-:W-:Y:S02]  /*2020*/  ISETP.GE.AND P1, PT, R221, UR4, PT ;  /* 0x00000004dd007c0c */ /* 0x000fe4000bf26270 */
[----:B------:R-:W-:Y:S01]  /*2030*/  IMAD R11, R220, R117, R0 ;  /* 0x00000075dc0b7224 */ /* 0x000fe200078e0200 */
[----:B------:R-:W-:Y:S01]  /*2040*/  IADD3 R3, P2, R120, R4, RZ ;  /* 0x0000000478037210 */ /* 0x000fe20007f5e0ff */
[----:B------:R-:W-:Y:S01]  /*2050*/  IMAD.IADD R0, R121, 0x1, R9 ;  /* 0x0000000179007824 */ /* 0x000fe200078e0209 */
[----:B------:R-:W-:Y:S02]  /*2060*/  SEL R4, RZ, 0xffffffff, P1 ;  /* 0xffffffffff047807 */ /* 0x000fe40000800000 */
[----:B------:R-:W-:Y:S01]  /*2070*/  ISETP.GE.AND P0, PT, R22, UR4, PT ;  /* 0x0000000416007c0c */ /* 0x000fe2000bf06270 */
[----:B------:R-:W-:Y:S01]  /*2080*/  IMAD.IADD R119, R7, 0x1, R119 ;  /* 0x0000000107777824 */ /* 0x000fe200078e0277 */
[----:B------:R-:W-:-:S02]  /*2090*/  SHF.L.U32 R8, R4, 0x1, RZ ;  /* 0x0000000104087819 */ /* 0x000fc400000006ff */
[----:B------:R-:W-:Y:S02]  /*20a0*/  SEL R7, RZ, 0x1, P0 ;  /* 0x00000001ff077807 */ /* 0x000fe40000000000 */
[----:B------:R-:W-:Y:S01]  /*20b0*/  IADD3.X R4, R0, R5, R11, P2, !PT ;  /* 0x0000000500047210 */ /* 0x000fe200017fe40b */
[----:B------:R-:W-:Y:S01]  /*20c0*/  VIADD R5, R22, 0x60 ;  /* 0x0000006016057836 */ /* 0x000fe20000000000 */
[----:B------:R-:W-:Y:S01]  /*20d0*/  LOP3.LUT R7, R8, 0x2, R7, 0xe2, !PT ;  /* 0x0000000208077812 */ /* 0x000fe200078ee207 */
[----:B------:R-:W-:Y:S01]  /*20e0*/  IMAD.MOV.U32 R118, RZ, RZ, R6 ;  /* 0x000000ffff767224 */ /* 0x000fe200078e0006 */
[----:B------:R-:W-:Y:S01]  /*20f0*/  ISETP.GE.AND P0, PT, R222, UR4, PT ;  /* 0x00000004de007c0c */ /* 0x000fe2000bf06270 */
[----:B------:R-:W-:Y:S01]  /*2100*/  IMAD R8, R144, R110, RZ ;  /* 0x0000006e90087224 */ /* 0x000fe200078e02ff */
[----:B------:R-:W-:Y:S01]  /*2110*/  ISETP.GE.AND P1, PT, R5, UR4, PT ;  /* 0x0000000405007c0c */ /* 0x000fe2000bf26270 */
[----:B------:R-:W-:Y:S02]  /*2120*/  VIADD R6, R22, 0x80 ;  /* 0x0000008016067836 */ /* 0x000fe40000000000 */
[----:B------:R-:W-:Y:S01]  /*2130*/  IMAD R11, R220, R111, R8 ;  /* 0x0000006fdc0b7224 */ /* 0x000fe200078e0208 */
[----:B------:R-:W-:-:S02]  /*2140*/  SEL R8, RZ, 0x4, P0 ;  /* 0x00000004ff087807 */ /* 0x000fc40000000000 */
[----:B------:R-:W-:Y:S02]  /*2150*/  SEL R9, RZ, 0x8, P1 ;  /* 0x00000008ff097807 */ /* 0x000fe40000800000 */
[----:B------:R-:W-:Y:S02]  /*2160*/  ISETP.GE.AND P0, PT, R6, UR4, PT ;  /* 0x0000000406007c0c */ /* 0x000fe4000bf06270 */
[----:B------:R-:W-:Y:S02]  /*2170*/  LOP3.LUT R7, R9, R7, R8, 0xfe, !PT ;  /* 0x0000000709077212 */ /* 0x000fe400078efe08 */
[----:B------:R-:W-:Y:S01]  /*2180*/  SEL R8, RZ, 0x10, P0 ;  /* 0x00000010ff087807 */ /* 0x000fe20000000000 */
[----:B------:R-:W-:Y:S01]  /*2190*/  IMAD R9, R10, UR6, RZ ;  /* 0x000000060a097c24 */ /* 0x000fe2000f8e02ff */
[-C--:B------:R-:W-:Y:S02]  /*21a0*/  ISETP.GE.AND P0, PT, R22, R101.reuse, PT ;  /* 0x000000651600720c */ /* 0x080fe40003f06270 */
[----:B------:R-:W-:Y:S01]  /*21b0*/  LOP3.LUT R35, R7, R8, RZ, 0xfc, !PT ;  /* 0x0000000807237212 */ /* 0x000fe200078efcff */
[----:B------:R-:W-:Y:S01]  /*21c0*/  IMAD R7, R144, R104, RZ ;  /* 0x0000006890077224 */ /* 0x000fe200078e02ff */
[----:B------:R-:W-:Y:S01]  /*21d0*/  ISETP.GE.AND P1, PT, R221, R101, PT ;  /* 0x00000065dd00720c */ /* 0x000fe20003f26270 */
[----:B------:R-:W-:-:S02]  /*21e0*/  IMAD R33, R13, UR7, R9 ;  /* 0x000000070d217c24 */ /* 0x000fc4000f8e0209 */
[----:B------:R-:W-:Y:S01]  /*21f0*/  IMAD R9, R220, R105, R7 ;  /* 0x00000069dc097224 */ /* 0x000fe200078e0207 */
[C---:B------:R-:W-:Y:S02]  /*2200*/  SEL R7, R101.reuse, RZ, P0 ;  /* 0x000000ff65077207 */ /* 0x040fe40000000000 */
[----:B------:R-:W-:Y:S01]  /*2210*/  SEL R8, R101, RZ, P1 ;  /* 0x000000ff65087207 */ /* 0x000fe20000800000 */
[----:B------:R-:W-:Y:S02]  /*2220*/  IMAD.IADD R109, R109, 0x1, R9 ;  /* 0x000000016d6d7824 */ /* 0x000fe400078e0209 */
[----:B------:R-:W-:Y:S01]  /*2230*/  IMAD.IADD R7, R22, 0x1, R7 ;  /* 0x0000000116077824 */ /* 0x000fe200078e0207 */
[----:B------:R-:W-:Y:S01]  /*2240*/  IADD3 R113, R11, R113, RZ ;  /* 0x000000710b717210 */ /* 0x000fe20007ffe0ff */
[----:B------:R-:W-:Y:S02]  /*2250*/  IMAD.IADD R107, R9, 0x1, R107 ;  /* 0x00000001096b7824 */ /* 0x000fe400078e026b */
[----:B------:R-:W-:Y:S01]  /*2260*/  IMAD.IADD R115, R115, 0x1, R11 ;  /* 0x0000000173737824 */ /* 0x000fe200078e020b */
[----:B------:R-:W-:Y:S01]  /*2270*/  SEL R11, R101, RZ, P3 ;  /* 0x000000ff650b7207 */ /* 0x000fe20001800000 */
[----:B------:R-:W-:Y:S01]  /*2280*/  IMAD.IADD R9, R221, 0x1, R8 ;  /* 0x00000001dd097824 */ /* 0x000fe200078e0208 */
[----:B------:R-:W-:-:S02]  /*2290*/  SHF.R.S32.HI R8, RZ, 0x1f, R7 ;  /* 0x0000001fff087819 */ /* 0x000fc40000011407 */
[----:B------:R-:W-:Y:S02]  /*22a0*/  IADD3 R14, R222, R11, RZ ;  /* 0x0000000bde0e7210 */ /* 0x000fe40007ffe0ff */
[----:B------:R-:W-:Y:S02]  /*22b0*/  SHF.R.S32.HI R10, RZ, 0x1f, R9 ;  /* 0x0000001fff0a7819 */ /* 0x000fe40000011409 */
[CC--:B------:R-:W-:Y:S02]  /*22c0*/  LEA.HI R25, R8.reuse, R7.reuse, RZ, 0x4 ;  /* 0x0000000708197211 */ /* 0x0c0fe400078f20ff */
[----:B------:R-:W-:Y:S02]  /*22d0*/  LEA.HI R8, R8, R7, RZ, 0x6 ;  /* 0x0000000708087211 */ /* 0x000fe400078f30ff */
[----:B------:R-:W-:Y:S02]  /*22e0*/  SHF.R.S32.HI R15, RZ, 0x1f, R14 ;  /* 0x0000001fff0f7819 */ /* 0x000fe4000001140e */
[----:B------:R-:W-:-:S02]  /*22f0*/  LEA.HI R27, R10, R9, RZ, 0x4 ;  /* 0x000000090a1b7211 */ /* 0x000fc400078f20ff */
[----:B------:R-:W-:Y:S02]  /*2300*/  LEA.HI R10, R10, R9, RZ, 0x6 ;  /* 0x000000090a0a7211 */ /* 0x000fe400078f30ff */
[----:B------:R-:W-:Y:S02]  /*2310*/  SHF.R.S32.HI R9, RZ, 0x6, R8 ;  /* 0x00000006ff097819 */ /* 0x000fe40000011408 */
[--C-:B------:R-:W-:Y:S02]  /*2320*/  LOP3.LUT R8, R224, 0x30, R25.reuse, 0xf8, !PT ;  /* 0x00000030e0087812 */ /* 0x100fe400078ef819 */
[----:B------:R-:W-:Y:S02]  /*2330*/  SHF.R.U32.HI R7, RZ, 0x3, R228 ;  /* 0x00000003ff077819 */ /* 0x000fe400000116e4 */
[----:B------:R-:W-:Y:S02]  /*2340*/  LEA.HI R29, R15, R14, RZ, 0x4 ;  /* 0x0000000e0f1d7211 */ /* 0x000fe400078f20ff */
[----:B------:R-:W-:-:S02]  /*2350*/  LOP3.LUT R12, R228, 0x30, R25, 0xf8, !PT ;  /* 0x00000030e40c7812 */ /* 0x000fc400078ef819 */
[----:B------:R-:W-:Y:S01]  /*2360*/  LEA.HI R14, R15, R14, RZ, 0x6 ;  /* 0x0000000e0f0e7211 */ /* 0x000fe200078f30ff */
[----:B------:R-:W-:Y:S01]  /*2370*/  IMAD.WIDE.U32 R118, R13, UR6, R118 ;  /* 0x000000060d767c25 */ /* 0x000fe2000f8e0076 */
[----:B------:R-:W-:Y:S02]  /*2380*/  LOP3.LUT R28, R28, 0xfffffffe, RZ, 0xc0, !PT ;  /* 0xfffffffe1c1c7812 */ /* 0x000fe400078ec0ff */
[----:B------:R-:W-:Y:S01]  /*2390*/  LOP3.LUT R8, R8, R225, RZ, 0x3c, !PT ;  /* 0x000000e108087212 */ /* 0x000fe200078e3cff */
[----:B------:R-:W-:Y:S01]  /*23a0*/  IMAD R137, R9, 0x2800, R226 ;  /* 0x0000280009897824 */ /* 0x000fe200078e02e2 */
[----:B------:R-:W-:Y:S02]  /*23b0*/  LOP3.LUT R13, R12, R7, RZ, 0x3c, !PT ;  /* 0x000000070c0d7212 */ /* 0x000fe400078e3cff */
[----:B------:R-:W-:Y:S02]  /*23c0*/  SHF.R.S32.HI R14, RZ, 0x6, R14 ;  /* 0x00000006ff0e7819 */ /* 0x000fe4000001140e */
[----:B------:R-:W-:Y:S01]  /*23d0*/  LOP3.LUT R12, R228, 0x30, R29, 0xf8, !PT ;  /* 0x00000030e40c7812 */ /* 0x000fe200078ef81d */
[----:B------:R-:W-:Y:S01]  /*23e0*/  IMAD.IADD R137, R137, 0x1, R8 ;  /* 0x0000000189897824 */ /* 0x000fe200078e0208 */
[----:B------:R-:W-:-:S02]  /*23f0*/  @P3 LOP3.LUT R28, R28, 0x1, RZ, 0xfc, !PT ;  /* 0x000000011c1c3812 */ /* 0x000fc400078efcff */
[----:B------:R-:W-:Y:S02]  /*2400*/  SHF.R.S32.HI R11, RZ, 0x6, R10 ;  /* 0x00000006ff0b7819 */ /* 0x000fe4000001140a */
[----:B------:R-:W-:Y:S01]  /*2410*/  LOP3.LUT P3, RZ, R236, 0x2, RZ, 0xc0, !PT ;  /* 0x00000002ecff7812 */ /* 0x000fe2000786c0ff */
[----:B------:R-:W-:Y:S01]  /*2420*/  IMAD R131, R14, 0x2800, R229 ;  /* 0x000028000e837824 */ /* 0x000fe200078e02e5 */
[C---:B------:R-:W-:Y:S02]  /*2430*/  LOP3.LUT R10, R224.reuse, 0x30, R27, 0xf8, !PT ;  /* 0x00000030e00a7812 */ /* 0x040fe400078ef81b */
[----:B------:R-:W-:Y:S02]  /*2440*/  LOP3.LUT R8, R224, 0x30, R29, 0xf8, !PT ;  /* 0x00000030e0087812 */ /* 0x000fe400078ef81d */
[----:B------:R-:W-:Y:S01]  /*2450*/  LOP3.LUT R12, R12, R7, RZ, 0x3c, !PT ;  /* 0x000000070c0c7212 */ /* 0x000fe200078e3cff */
[--C-:B------:R-:W-:Y:S01]  /*2460*/  IMAD R134, R9, 0x2800, R229.reuse ;  /* 0x0000280009867824 */ /* 0x100fe200078e02e5 */
[-C--:B------:R-:W-:Y:S01]  /*2470*/  LOP3.LUT R9, R10, R225.reuse, RZ, 0x3c, !PT ;  /* 0x000000e10a097212 */ /* 0x080fe200078e3cff */
[C-C-:B------:R-:W-:Y:S01]  /*2480*/  IMAD R136, R11.reuse, 0x2800, R226.reuse ;  /* 0x000028000b887824 */ /* 0x140fe200078e02e2 */
[----:B------:R-:W-:Y:S01]  /*2490*/  LOP3.LUT R8, R8, R225, RZ, 0x3c, !PT ;  /* 0x000000e108087212 */ /* 0x000fe200078e3cff */
[----:B------:R-:W-:Y:S01]  /*24a0*/  IMAD R132, R11, 0x2800, R229 ;  /* 0x000028000b847824 */ /* 0x000fe200078e02e5 */
[----:B-----5:R-:W-:Y:S01]  /*24b0*/  SHF.R.S32.HI R11, RZ, 0x1f, R123 ;  /* 0x0000001fff0b7819 */ /* 0x020fe2000001147b */
[----:B------:R-:W-:Y:S01]  /*24c0*/  IMAD R133, R14, 0x2800, R226 ;  /* 0x000028000e857824 */ /* 0x000fe200078e02e2 */
[----:B------:R-:W-:Y:S01]  /*24d0*/  IADD3 R102, P2, R220, R103, RZ ;  /* 0x00000067dc667210 */ /* 0x000fe20007f5e0ff */
[----:B------:R-:W-:Y:S01]  /*24e0*/  IMAD.IADD R131, R131, 0x1, R12 ;  /* 0x0000000183837824 */ /* 0x000fe200078e020c */
[----:B------:R-:W-:-:S02]  /*24f0*/  LOP3.LUT R10, R228, 0x30, R27, 0xf8, !PT ;  /* 0x00000030e40a7812 */ /* 0x000fc400078ef81b */
[----:B------:R-:W-:Y:S01]  /*2500*/  IADD3 R12, R22, 0xa0, RZ ;  /* 0x000000a0160c7810 */ /* 0x000fe20007ffe0ff */
[----:B------:R-:W-:Y:S01]  /*2510*/  IMAD.IADD R136, R136, 0x1, R9 ;  /* 0x0000000188887824 */ /* 0x000fe200078e0209 */
[----:B------:R-:W-:Y:S01]  /*2520*/  IADD3 R133, R133, R8, RZ ;  /* 0x0000000885857210 */ /* 0x000fe20007ffe0ff */
[----:B------:R-:W-:Y:S01]  /*2530*/  IMAD.IADD R134, R134, 0x1, R13 ;  /* 0x0000000186867824 */ /* 0x000fe200078e020d */
[----:B------:R-:W-:Y:S01]  /*2540*/  LOP3.LUT R28, R28, 0xfffffffb, RZ, 0xc0, !PT ;  /* 0xfffffffb1c1c7812 */ /* 0x000fe200078ec0ff */
[----:B------:R-:W-:Y:S01]  /*2550*/  IMAD R8, R11, R110, RZ ;  /* 0x0000006e0b087224 */ /* 0x000fe200078e02ff */
[----:B------:R-:W-:Y:S01]  /*2560*/  LOP3.LUT R9, R10, R7, RZ, 0x3c, !PT ;  /* 0x000000070a097212 */ /* 0x000fe200078e3cff */
[----:B------:R-:W-:Y:S01]  /*2570*/  IMAD.X R103, R37, 0x1, R144, P2 ;  /* 0x0000000125677824 */ /* 0x000fe200010e0690 */
[----:B------:R-:W-:Y:S01]  /*2580*/  ISETP.GE.AND P2, PT, R12, UR4, PT ;  /* 0x000000040c007c0c */ /* 0x000fe2000bf46270 */
[----:B------:R-:W-:Y:S01]  /*2590*/  IMAD R13, R117, 0xa0, RZ ;  /* 0x000000a0750d7824 */ /* 0x000fe200078e02ff */
[----:B------:R-:W-:Y:S01]  /*25a0*/  @P3 LOP3.LUT R28, R28, 0x4, RZ, 0xfc, !PT ;  /* 0x000000041c1c3812 */ /* 0x000fe200078efcff */
[----:B------:R-:W-:Y:S01]  /*25b0*/  IMAD.WIDE.U32 R116, R116, 0xa0, RZ ;  /* 0x000000a074747825 */ /* 0x000fe200078e00ff */
[----:B------:R-:W-:-:S03]  /*25c0*/  SEL R32, RZ, 0x20, P2 ;  /* 0x00000020ff207807 */ /* 0x000fc60001000000 */
[----:B------:R-:W-:Y:S02]  /*25d0*/  IMAD R10, R11, R104, RZ ;  /* 0x000000680b0a7224 */ /* 0x000fe400078e02ff */
[C---:B------:R-:W-:Y:S02]  /*25e0*/  IMAD R21, R123.reuse, R111, R8 ;  /* 0x0000006f7b157224 */ /* 0x040fe400078e0208 */
[----:B------:R-:W-:Y:S01]  /*25f0*/  IMAD.WIDE.U32 R114, R123, R110, R114 ;  /* 0x0000006e7b727225 */ /* 0x000fe200078e0072 */
[----:B------:R-:W-:-:S03]  /*2600*/  IADD3 R124, R117, R13, RZ ;  /* 0x0000000d757c7210 */ /* 0x000fc60007ffe0ff */
[C---:B------:R-:W-:Y:S01]  /*2610*/  IMAD.WIDE.U32 R112, R123.reuse, R110, R112 ;  /* 0x0000006e7b707225 */ /* 0x040fe200078e0070 */
[----:B------:R0:W-:Y:S03]  /*2620*/  STL [R1+0x10], R28 ;  /* 0x0000101c01007387 */ /* 0x0001e60000100800 */
[----:B------:R-:W-:Y:S01]  /*2630*/  IMAD R31, R123, R105, R10 ;  /* 0x000000697b1f7224 */ /* 0x000fe200078e020a */
[C---:B------:R-:W-:Y:S01]  /*2640*/  SHF.L.U64.HI R10, R104.reuse, 0x7, R105 ;  /* 0x00000007680a7819 */ /* 0x040fe20000010269 */
[----:B------:R-:W-:Y:S02]  /*2650*/  IMAD R15, R105, 0xa0, RZ ;  /* 0x000000a0690f7824 */ /* 0x000fe400078e02ff */
[----:B------:R-:W-:Y:S02]  /*2660*/  IMAD.SHL.U32 R11, R104, 0x80, RZ ;  /* 0x00000080680b7824 */ /* 0x000fe400078e00ff */
[----:B------:R-:W-:Y:S01]  /*2670*/  IMAD.WIDE.U32 R108, R123, R104, R108 ;  /* 0x000000687b6c7225 */ /* 0x000fe200078e006c */
[----:B------:R-:W-:-:S03]  /*2680*/  SHF.L.U64.HI R8, R110, 0x7, R111 ;  /* 0x000000076e087819 */ /* 0x000fc6000001026f */
[----:B------:R-:W-:Y:S01]  /*2690*/  IMAD.WIDE.U32 R106, R123, R104, R106 ;  /* 0x000000687b6a7225 */ /* 0x000fe200078e006a */
[----:B------:R-:W-:Y:S02]  /*26a0*/  SHF.R.S32.HI R26, RZ, 0x4, R27 ;  /* 0x00000004ff1a7819 */ /* 0x000fe4000001141b */
[----:B0-----:R-:W-:Y:S01]  /*26b0*/  SHF.R.S32.HI R28, RZ, 0x4, R29 ;  /* 0x00000004ff1c7819 */ /* 0x001fe2000001141d */
[----:B------:R-:W-:Y:S01]  /*26c0*/  IMAD.IADD R132, R132, 0x1, R9 ;  /* 0x0000000184847824 */ /* 0x000fe200078e0209 */
[----:B------:R-:W-:Y:S01]  /*26d0*/  LOP3.LUT R39, R35, R32, RZ, 0xfc, !PT ;  /* 0x0000002023277212 */ /* 0x000fe200078efcff */
[----:B------:R-:W-:Y:S01]  /*26e0*/  IMAD.WIDE.U32 R104, R104, 0xa0, RZ ;  /* 0x000000a068687825 */ /* 0x000fe200078e00ff */
[----:B------:R-:W-:-:S03]  /*26f0*/  LOP3.LUT R27, R27, 0xfffffff0, RZ, 0xc0, !PT ;  /* 0xfffffff01b1b7812 */ /* 0x000fc600078ec0ff */
[----:B------:R-:W-:Y:S02]  /*2700*/  IMAD.IADD R13, R115, 0x1, R21 ;  /* 0x00000001730d7824 */ /* 0x000fe400078e0215 */
[----:B------:R-:W-:Y:S01]  /*2710*/  IMAD.IADD R14, R21, 0x1, R113 ;  /* 0x00000001150e7824 */ /* 0x000fe200078e0271 */
[----:B------:R-:W-:Y:S01]  /*2720*/  SHF.R.S32.HI R21, RZ, 0x4, R25 ;  /* 0x00000004ff157819 */ /* 0x000fe20000011419 */
[C---:B------:R-:W-:Y:S01]  /*2730*/  IMAD.SHL.U32 R9, R110.reuse, 0x80, RZ ;  /* 0x000000806e097824 */ /* 0x040fe200078e00ff */
[----:B------:R-:W-:Y:S01]  /*2740*/  LOP3.LUT R25, R25, 0xfffffff0, RZ, 0xc0, !PT ;  /* 0xfffffff019197812 */ /* 0x000fe200078ec0ff */
[----:B------:R-:W-:Y:S01]  /*2750*/  IMAD.WIDE.U32 R110, R110, 0xa0, RZ ;  /* 0x000000a06e6e7825 */ /* 0x000fe200078e00ff */
[----:B------:R-:W-:Y:S02]  /*2760*/  LOP3.LUT R29, R29, 0xfffffff0, RZ, 0xc0, !PT ;  /* 0xfffffff01d1d7812 */ /* 0x000fe400078ec0ff */
[----:B------:R-:W-:Y:S01]  /*2770*/  LOP3.LUT R34, R35, 0x1, RZ, 0xc0, !PT ;  /* 0x0000000123227812 */ /* 0x000fe200078ec0ff */
[----:B------:R-:W-:Y:S01]  /*2780*/  IMAD.IADD R128, R105, 0x1, R15 ;  /* 0x0000000169807824 */ /* 0x000fe200078e020f */
[----:B------:R-:W-:Y:S01]  /*2790*/  IADD3 R15, R109, R31, RZ ;  /* 0x0000001f6d0f7210 */ /* 0x000fe20007ffe0ff */
[----:B------:R-:W-:Y:S01]  /*27a0*/  IMAD.IADD R20, R31, 0x1, R107 ;  /* 0x000000011f147824 */ /* 0x000fe200078e026b */
[----:B------:R-:W-:Y:S01]  /*27b0*/  LOP3.LUT R35, R39, 0x2, RZ, 0xc0, !PT ;  /* 0x0000000227237812 */ /* 0x000fe200078ec0ff */
[----:B------:R-:W-:Y:S01]  /*27c0*/  IMAD.SHL.U32 R101, R101, 0x2, RZ ;  /* 0x0000000265657824 */ /* 0x000fe200078e00ff */
[----:B------:R-:W-:Y:S01]  /*27d0*/  LOP3.LUT R36, R39, 0x4, RZ, 0xc0, !PT ;  /* 0x0000000427247812 */ /* 0x000fe200078ec0ff */
[----:B------:R-:W-:Y:S01]  /*27e0*/  IMAD.IADD R125, R111, 0x1, R125 ;  /* 0x000000016f7d7824 */ /* 0x000fe200078e027d */
[----:B------:R-:W-:Y:S01]  /*27f0*/  LOP3.LUT R37, R39, 0x8, RZ, 0xc0, !PT ;  /* 0x0000000827257812 */ /* 0x000fe200078ec0ff */
[----:B------:R-:W-:Y:S01]  /*2800*/  IMAD.IADD R33, R119, 0x1, R33 ;  /* 0x0000000177217824 */ /* 0x000fe200078e0221 */
[----:B------:R-:W-:-:S02]  /*2810*/  LOP3.LUT R38, R39, 0x10, RZ, 0xc0, !PT ;  /* 0x0000001027267812 */ /* 0x000fc400078ec0ff */
[----:B------:R-:W-:Y:S02]  /*2820*/  SHF.R.S32.HI R30, RZ, 0x1f, R25 ;  /* 0x0000001fff1e7819 */ /* 0x000fe40000011419 */
[----:B------:R-:W-:Y:S02]  /*2830*/  SHF.R.S32.HI R31, RZ, 0x1f, R27 ;  /* 0x0000001fff1f7819 */ /* 0x000fe4000001141b */
[----:B------:R-:W-:Y:S02]  /*2840*/  SHF.R.S32.HI R32, RZ, 0x1f, R29 ;  /* 0x0000001fff207819 */ /* 0x000fe4000001141d */
[----:B------:R-:W-:-:S07]  /*2850*/  LOP3.LUT R39, R39, 0x20, RZ, 0xc0, !PT ;  /* 0x0000002027277812 */ /* 0x000fce00078ec0ff */
.L_x_3292:
[----:B------:R-:W2:Y:S01]  /*2860*/  LDL.LU R40, [R1+0x10] ;  /* 0x0000100001287983 */ /* 0x000ea20000300800 */
[----:B0-----:R-:W0:Y:S01]  /*2870*/  LDC.64 R126, c[0x0][0x2d8] ;  /* 0x0000b600ff7e7b82 */ /* 0x001e220000000a00 */
[----:B------:R-:W-:Y:S01]  /*2880*/  VIADD R47, R24, 0xffffffff ;  /* 0xffffffff182f7836 */ /* 0x000fe20000000000 */
[----:B------:R-:W-:Y:S01]  /*2890*/  LOP3.LUT P4, RZ, R236, 0x2, RZ, 0xc0, !PT ;  /* 0x00000002ecff7812 */ /* 0x000fe2000788c0ff */
[----:B------:R-:W-:Y:S05]  /*28a0*/  YIELD ;  /* 0x0000000000007946 */ /* 0x000fea0003800000 */
[----:B------:R-:W-:Y:S01]  /*28b0*/  SHF.R.S32.HI R42, RZ, 0x1f, R47 ;  /* 0x0000001fff2a7819 */ /* 0x000fe2000001142f */
[-C--:B------:R-:W-:Y:S01]  /*28c0*/  IMAD R41, R124, R47.reuse, RZ ;  /* 0x0000002f7c297224 */ /* 0x080fe200078e02ff */
[----:B------:R-:W1:Y:S01]  /*28d0*/  LDC R135, c[0x0][0x3d4] ;  /* 0x0000f500ff877b82 */ /* 0x000e620000000800 */
[----:B------:R-:W-:Y:S01]  /*28e0*/  IMAD.WIDE.U32 R140, R116, R47, RZ ;  /* 0x0000002f748c7225 */ /* 0x000fe200078e00ff */
[----:B------:R-:W-:Y:S03]  /*28f0*/  BSSY B0, `(.L_x_3193) ;  /* 0x0000d04000007945 */ /* 0x000fe60003800000 */
[----:B------:R-:W-:Y:S01]  /*2900*/  IMAD R41, R42, R116, R41 ;  /* 0x000000742a297224 */ /* 0x000fe200078e0229 */
[----:B------:R-:W-:-:S03]  /*2910*/  IADD3 R49, P2, P3, R3, R140, R130 ;  /* 0x0000008c03317210 */ /* 0x000fc60007b5e082 */
[----:B------:R-:W-:Y:S02]  /*2920*/  IMAD.IADD R143, R141, 0x1, R41 ;  /* 0x000000018d8f7824 */ /* 0x000fe400078e0229 */
[----:B------:R-:W-:-:S03]  /*2930*/  IMAD R41, R19, 0x7800, R235 ;  /* 0x0000780013297824 */ /* 0x000fc600078e02eb */
[----:B------:R-:W-:Y:S02]  /*2940*/  IADD3.X R24, R4, R143, R129, P2, P3 ;  /* 0x0000008f04187210 */ /* 0x000fe400017e6481 */
[-C--:B0-----:R-:W-:Y:S02]  /*2950*/  IADD3 R50, P2, P3, R140, R126.reuse, R3 ;  /* 0x0000007e8c327210 */ /* 0x081fe40007b5e003 */
[C---:B------:R-:W-:Y:S01]  /*2960*/  IADD3 R43, R41.reuse, 0x20, RZ ;  /* 0x00000020292b7810 */ /* 0x040fe20007ffe0ff */
[----:B------:R-:W-:Y:S01]  /*2970*/  @P4 VIADD R43, R41, 0xffffffe0 ;  /* 0xffffffe0292b4836 */ /* 0x000fe20000000000 */
[----:B------:R-:W-:Y:S02]  /*2980*/  IADD3.X R51, R143, R127, R4, P2, P3 ;  /* 0x0000007f8f337210 */ /* 0x000fe400017e6404 */
[----:B------:R-:W-:Y:S02]  /*2990*/  IADD3 R48, P2, R49, R126, RZ ;  /* 0x0000007e31307210 */ /* 0x000fe40007f5e0ff */
[----:B------:R-:W-:-:S03]  /*29a0*/  ISETP.GT.AND P3, PT, R47, R122, PT ;  /* 0x0000007a2f00720c */ /* 0x000fc60003f64270 */
[----:B------:R-:W-:Y:S01]  /*29b0*/  IMAD.X R49, R24, 0x1, R127, P2 ;  /* 0x0000000118317824 */ /* 0x000fe200010e067f */
[----:B-1----:R-:W-:Y:S01]  /*29c0*/  ISETP.GE.AND P2, PT, R135, 0x1, PT ;  /* 0x000000018700780c */ /* 0x002fe20003f46270 */
[----:B------:R-:W-:Y:S01]  /*29d0*/  IMAD.MOV.U32 R24, RZ, RZ, R47 ;  /* 0x000000ffff187224 */ /* 0x000fe200078e002f */
[----:B--2---:R-:W-:-:S07]  /*29e0*/  LOP3.LUT R40, R40, 0xfffffffd, RZ, 0xc0, !PT ;  /* 0xfffffffd28287812 */ /* 0x004fce00078ec0ff */
[----:B------:R-:W-:-:S05]  /*29f0*/  @P3 LOP3.LUT R40, R40, 0x2, RZ, 0xfc, !PT ;  /* 0x0000000228283812 */ /* 0x000fca00078efcff */
[----:B------:R0:W-:Y:S02]  /*2a00*/  STL [R1+0x10], R40 ;  /* 0x0000102801007387 */ /* 0x0001e40000100800 */
[C---:B0-----:R-:W-:Y:S01]  /*2a10*/  IMAD.IADD R40, R18.reuse, 0x1, R41 ;  /* 0x0000000112287824 */ /* 0x041fe200078e0229 */
[----:B------:R-:W-:Y:S01]  /*2a20*/  IADD3 R41, R18, R43, RZ ;  /* 0x0000002b12297210 */ /* 0x000fe20007ffe0ff */
[----:B------:R-:W-:Y:S06]  /*2a30*/  @!P2 BRA `(.L_x_3194) ;  /* 0x000000c800e0a947 */ /* 0x000fec0003800000 */
        /* <DEDUP_REMOVED lines=39> */
[----:B------:R-:W-:Y:S06]  /*2cb0*/  @P3 BRA `(.L_x_3197) ;  /* 0x0000000000a43947 */ /* 0x000fec0003800000 */
        /* <DEDUP_REMOVED lines=8> */
[C---:B------:R-:W-:Y:S01]  /*2d40*/  ISETP.GE.AND P2, PT, R16.reuse, R135, PT ;  /* 0x000000871000720c */ /* 0x040fe20003f46270 */
[----:B------:R-:W-:Y:S01]  /*2d50*/  VIADD R76, R16, 0x10 ;  /* 0x00000010104c7836 */ /* 0x000fe20000000000 */
[----:B------:R-:W-:Y:S02]  /*2d60*/  CS2R R96, SRZ ;  /* 0x0000000000607805 */ /* 0x000fe4000001ff00 */
[----:B------:R-:W-:-:S09]  /*2d70*/  CS2R R98, SRZ ;  /* 0x0000000000627805 */ /* 0x000fd2000001ff00 */
[----:B------:R0:W5:Y:S04]  /*2d80*/  @!P2 LDG.E.64 R126, desc[UR54][R44.64] ;  /* 0x000000362c7ea981 */ /* 0x000168000c1e1b00 */
[----:B------:R0:W5:Y:S01]  /*2d90*/  @!P2 LDG.E.64 R138, desc[UR54][R46.64] ;  /* 0x000000362e8aa981 */ /* 0x000162000c1e1b00 */
[----:B------:R-:W-:Y:S01]  /*2da0*/  ISETP.GE.AND P2, PT, R76, R135, PT ;  /* 0x000000874c00720c */ /* 0x000fe20003f46270 */
[----:B------:R-:W-:Y:S01]  /*2db0*/  VIADD R76, R16, 0x20 ;  /* 0x00000020104c7836 */ /* 0x000fe20000000000 */
[----:B------:R-:W-:Y:S02]  /*2dc0*/  CS2R R88, SRZ ;  /* 0x0000000000587805 */ /* 0x000fe4000001ff00 */
[----:B------:R-:W-:-:S09]  /*2dd0*/  CS2R R90, SRZ ;  /* 0x00000000005a7805 */ /* 0x000fd2000001ff00 */
[----:B------:R0:W5:Y:S04]  /*2de0*/  @!P2 LDG.E.64 R96, desc[UR54][R44.64+0x10] ;  /* 0x000010362c60a981 */ /* 0x000168000c1e1b00 */
[----:B------:R0:W5:Y:S01]  /*2df0*/  @!P2 LDG.E.64 R98, desc[UR54][R46.64+0x10] ;  /* 0x000010362e62a981 */ /* 0x000162000c1e1b00 */
[----:B------:R-:W-:Y:S02]  /*2e00*/  ISETP.GE.AND P2, PT, R76, R135, PT ;  /* 0x000000874c00720c */ /* 0x000fe40003f46270 */
[----:B------:R-:W-:Y:S02]  /*2e10*/  IADD3 R76, R16, 0x30, RZ ;  /* 0x00000030104c7810 */ /* 0x000fe40007ffe0ff */
[----:B------:R-:W-:Y:S02]  /*2e20*/  CS2R R84, SRZ ;  /* 0x0000000000547805 */ /* 0x000fe4000001ff00 */
[----:B------:R-:W-:-:S07]  /*2e30*/  CS2R R86, SRZ ;  /* 0x0000000000567805 */ /* 0x000fce000001ff00 */
        /* <DEDUP_REMOVED lines=14> */
[----:B------:R-:W-:-:S13]  /*2f20*/  ISETP.GE.AND P2, PT, R140, R135, PT ;  /* 0x000000878c00720c */ /* 0x000fda0003f46270 */
[----:B------:R0:W5:Y:S04]  /*2f30*/  @!P2 LDG.E.64 R76, desc[UR54][R44.64+0x50] ;  /* 0x000050362c4ca981 */ /* 0x000168000c1e1b00 */
[----:B------:R0:W5:Y:S02]  /*2f40*/  @!P2 LDG.E.64 R78, desc[UR54][R46.64+0x50] ;  /* 0x000050362e4ea981 */ /* 0x000164000c1e1b00 */
.L_x_3197:
[----:B------:R-:W-:Y:S05]  /*2f50*/  BSYNC B1 ;  /* 0x0000000000017941 */ /* 0x000fea0003800000 */
.L_x_3196:
[----:B0-----:R-:W-:Y:S01]  /*2f60*/  VIADD R44, R220, 0x80 ;  /* 0x00000080dc2c7836 */ /* 0x001fe20000000000 */
[----:B------:R-:W-:Y:S01]  /*2f70*/  BSSY B1, `(.L_x_3198) ;  /* 0x0000032000017945 */ /* 0x000fe20003800000 */
[----:B-----5:R-:W-:Y:S01]  /*2f80*/  IMAD.MOV.U32 R152, RZ, RZ, R76 ;  /* 0x000000ffff987224 */ /* 0x020fe200078e004c */
[----:B------:R-:W-:Y:S02]  /*2f90*/  MOV R155, R80 ;  /* 0x00000050009b7202 */ /* 0x000fe40000000f00 */
[----:B------:R-:W-:-:S13]  /*2fa0*/  ISETP.GE.AND P4, PT, R44, R42, PT ;  /* 0x0000002a2c00720c */ /* 0x000fda0003f86270 */
        /* <DEDUP_REMOVED lines=43> */
[----:B------:R-:W-:-:S13]  /*3260*/  ISETP.GE.AND P2, PT, R92, R135, PT ;  /* 0x000000875c00720c */ /* 0x000fda0003f46270 */
[----:B------:R0:W5:Y:S04]  /*3270*/  @!P2 LDG.E.64 R52, desc[UR54][R44.64+0x50] ;  /* 0x000050362c34a981 */ /* 0x000168000c1e1b00 */
[----:B------:R0:W5:Y:S02]  /*3280*/  @!P2 LDG.E.64 R54, desc[UR54][R46.64+0x50] ;  /* 0x000050362e36a981 */ /* 0x000164000c1e1b00 */
.L_x_3199:
[----:B------:R-:W-:Y:S05]  /*3290*/  BSYNC B1 ;  /* 0x0000000000017941 */ /* 0x000fea0003800000 */
.L_x_3198:
[----:B------:R-:W-:Y:S01]  /*32a0*/  UISETP.NE.AND UP0, UPT, UR53, 0x3, UPT ;  /* 0x000000033500788c */ /* 0x000fe2000bf05270 */
[----:B------:R-:W-:Y:S01]  /*32b0*/  IMAD.MOV.U32 R161, RZ, RZ, R84 ;  /* 0x000000ffffa17224 */ /* 0x000fe200078e0054 */
[----:B------:R-:W-:Y:S01]  /*32c0*/  MOV R159, R78 ;  /* 0x0000004e009f7202 */ /* 0x000fe20000000f00 */
[----:B------:R-:W-:Y:S01]  /*32d0*/  IMAD.MOV.U32 R164, RZ, RZ, R88 ;  /* 0x000000ffffa47224 */ /* 0x000fe200078e0058 */
[----:B------:R-:W-:Y:S01]  /*32e0*/  MOV R168, R138 ;  /* 0x0000008a00a87202 */ /* 0x000fe20000000f00 */
[----:B------:R-:W-:Y:S01]  /*32f0*/  IMAD.MOV.U32 R165, RZ, RZ, R96 ;  /* 0x000000ffffa57224 */ /* 0x000fe200078e0060 */
[----:B------:R-:W-:Y:S01]  /*3300*/  PLOP3.LUT P2, PT, PT, PT, UP0, 0x80, 0x0 ;  /* 0x000000000000781c */ /* 0x000fe20003f4f008 */
[----:B------:R-:W-:Y:S01]  /*3310*/  IMAD.MOV.U32 R167, RZ, RZ, R126 ;  /* 0x000000ffffa77224 */ /* 0x000fe200078e007e */
[----:B-----5:R-:W-:Y:S01]  /*3320*/  MOV R153, R68 ;  /* 0x0000004400997202 */ /* 0x020fe20000000f00 */
[----:B------:R-:W-:Y:S01]  /*3330*/  IMAD.MOV.U32 R160, RZ, RZ, R82 ;  /* 0x000000ffffa07224 */ /* 0x000fe200078e0052 */
[----:B------:R-:W-:Y:S01]  /*3340*/  MOV R143, R66 ;  /* 0x00000042008f7202 */ /* 0x000fe20000000f00 */
[----:B------:R-:W-:-:S02]  /*3350*/  IMAD.MOV.U32 R162, RZ, RZ, R86 ;  /* 0x000000ffffa27224 */ /* 0x000fc400078e0056 */
[----:B------:R-:W-:Y:S02]  /*3360*/  IMAD.MOV.U32 R163, RZ, RZ, R90 ;  /* 0x000000ffffa37224 */ /* 0x000fe400078e005a */
[----:B------:R-:W-:Y:S02]  /*3370*/  IMAD.MOV.U32 R166, RZ, RZ, R98 ;  /* 0x000000ffffa67224 */ /* 0x000fe400078e0062 */
[----:B------:R-:W-:Y:S02]  /*3380*/  IMAD.MOV.U32 R92, RZ, RZ, R52 ;  /* 0x000000ffff5c7224 */ /* 0x000fe400078e0034 */
[----:B------:R-:W-:Y:S02]  /*3390*/  IMAD.MOV.U32 R94, RZ, RZ, R56 ;  /* 0x000000ffff5e7224 */ /* 0x000fe400078e0038 */
[----:B------:R-:W-:Y:S02]  /*33a0*/  IMAD.MOV.U32 R140, RZ, RZ, R60 ;  /* 0x000000ffff8c7224 */ /* 0x000fe400078e003c */
[----:B------:R-:W-:-:S02]  /*33b0*/  IMAD.MOV.U32 R142, RZ, RZ, R64 ;  /* 0x000000ffff8e7224 */ /* 0x000fc400078e0040 */
[----:B------:R-:W-:Y:S02]  /*33c0*/  IMAD.MOV.U32 R156, RZ, RZ, R72 ;  /* 0x000000ffff9c7224 */ /* 0x000fe400078e0048 */
[----:B------:R-:W-:Y:S02]  /*33d0*/  IMAD.MOV.U32 R93, RZ, RZ, R54 ;  /* 0x000000ffff5d7224 */ /* 0x000fe400078e0036 */
[----:B------:R-:W-:Y:S02]  /*33e0*/  IMAD.MOV.U32 R95, RZ, RZ, R58 ;  /* 0x000000ffff5f7224 */ /* 0x000fe400078e003a */
[----:B------:R-:W-:Y:S02]  /*33f0*/  IMAD.MOV.U32 R141, RZ, RZ, R62 ;  /* 0x000000ffff8d7224 */ /* 0x000fe400078e003e */
[----:B------:R-:W-:Y:S02]  /*3400*/  IMAD.MOV.U32 R154, RZ, RZ, R70 ;  /* 0x000000ffff9a7224 */ /* 0x000fe400078e0046 */
[----:B------:R-:W-:Y:S01]  /*3410*/  IMAD.MOV.U32 R158, RZ, RZ, R74 ;  /* 0x000000ffff9e7224 */ /* 0x000fe200078e004a */
[----:B------:R-:W-:Y:S06]  /*3420*/  @!P2 BRA `(.L_x_3200) ;  /* 0x000000000004a947 */ /* 0x000fec0003800000 */
[----:B------:R-:W-:Y:S01]  /*3430*/  BPT.TRAP 0x1 ;  /* 0x000000040000795c */ /* 0x000fe20000300000 */
.L_x_3200:
[----:B------:R-:W-:Y:S01]  /*3440*/  IMAD R43, R19, 0x8, R18 ;  /* 0x00000008132b7824 */ /* 0x000fe200078e0212 */
[----:B------:R-:W-:Y:S01]  /*3450*/  SHF.L.U32 R100, R223, 0x1f, RZ ;  /* 0x0000001fdf647819 */ /* 0x000fe200000006ff */
[----:B------:R-:W-:Y:S03]  /*3460*/  BSSY B1, `(.L_x_3201) ;  /* 0x0000003000017945 */ /* 0x000fe60003800000 */
[----:B------:R-:W1:Y:S02]  /*3470*/  SYNCS.PHASECHK.TRANS64.TRYWAIT P5, [R43+URZ+0x33490], R100 ;  /* 0x033490642b0075a7 */ /* 0x000e6400080a017f */
[----:B-1----:R-:W-:Y:S05]  /*3480*/  @!P5 BRA `(.L_x_3202) ;  /* 0x000002740060d947 */ /* 0x002fea0003800000 */
.L_x_3511:
[----:B------:R-:W-:Y:S05]  /*3490*/  BSYNC B1 ;  /* 0x0000000000017941 */ /* 0x000fea0003800000 */
.L_x_3201:
[----:B------:R-:W-:Y:S04]  /*34a0*/  BSSY B1, `(.L_x_3203) ;  /* 0x00002c4000017945 */ /* 0x000fe80003800000 */
[----:B------:R-:W-:Y:S05]  /*34b0*/  @P3 BRA `(.L_x_3204) ;  /* 0x0000002c00083947 */ /* 0x000fea0003800000 */
[----:B------:R-:W-:Y:S01]  /*34c0*/  ISETP.NE.AND P3, PT, R34, RZ, PT ;  /* 0x000000ff2200720c */ /* 0x000fe20003f65270 */
[----:B------:R-:W-:-:S12]  /*34d0*/  BSSY B2, `(.L_x_3205) ;  /* 0x0000073000027945 */ /* 0x000fd80003800000 */
[----:B------:R-:W-:Y:S05]  /*34e0*/  @!P3 BRA `(.L_x_3206) ;  /* 0x0000000400c4b947 */ /* 0x000fea0003800000 */
[----:B0-----:R0:W2:Y:S01]  /*34f0*/  LDS.128 R44, [R40+0x24200] ;  /* 0x02420000282c7984 */ /* 0x0010a20000000c00 */
[----:B------:R-:W-:Y:S01]  /*3500*/  ISETP.GE.AND P3, PT, R16, R135, PT ;  /* 0x000000871000720c */ /* 0x000fe20003f66270 */
[----:B------:R-:W-:-:S12]  /*3510*/  BSSY B3, `(.L_x_3207) ;  /* 0x000006d000037945 */ /* 0x000fd80003800000 */
[----:B0-----:R-:W-:Y:S05]  /*3520*/  @P3 BRA `(.L_x_3208) ;  /* 0x0000000400ac3947 */ /* 0x001fea0003800000 */
        /* <DEDUP_REMOVED lines=8> */
[----:B------:R-:W-:Y:S01]  /*35b0*/  PRMT R127, R127, 0x654, R126 ;  /* 0x000006547f7f7816 */ /* 0x000fe2000000007e */
[----:B------:R-:W-:Y:S01]  /*35c0*/  IMAD.SHL.U32 R126, R172, 0x100, RZ ;  /* 0x00000100ac7e7824 */ /* 0x000fe200078e00ff */
[----:B------:R-:W-:Y:S01]  /*35d0*/  PRMT R170, R139, 0x654, R138 ;  /* 0x000006548baa7816 */ /* 0x000fe2000000008a */
[----:B--2---:R-:W-:Y:S01]  /*35e0*/  IMAD.MOV.U32 R138, RZ, RZ, R44 ;  /* 0x000000ffff8a7224 */ /* 0x004fe200078e002c */
[----:B------:R-:W-:Y:S02]  /*35f0*/  SHF.L.U32 R139, R169, 0x8, RZ ;  /* 0x00000008a98b7819 */ /* 0x000fe400000006ff */
[----:B------:R-:W-:Y:S01]  /*3600*/  LOP3.LUT R127, R127, 0xff00, R126, 0xf8, !PT ;  /* 0x0000ff007f7f7812 */ /* 0x000fe200078ef87e */
[----:B------:R-:W-:Y:S01]  /*3610*/  IMAD.U32 R126, R173, 0x10000, RZ ;  /* 0x00010000ad7e7824 */ /* 0x000fe200078e00ff */
[----:B------:R-:W-:Y:S01]  /*3620*/  LOP3.LUT R170, R170, 0xff00, R139, 0xf8, !PT ;  /* 0x0000ff00aaaa7812 */ /* 0x000fe200078ef88b */
[----:B------:R-:W-:Y:S01]  /*3630*/  IMAD.U32 R139, R171, 0x10000, RZ ;  /* 0x00010000ab8b7824 */ /* 0x000fe200078e00ff */
[----:B------:R-:W-:-:S02]  /*3640*/  F2FP.F16.E4M3.UNPACK_B R44, R45 ;  /* 0x0000002dff2c723e */ /* 0x000fc400020006ff */
[-C--:B------:R-:W-:Y:S02]  /*3650*/  F2FP.F16.E4M3.UNPACK_B R169, R168.reuse.H1 ;  /* 0x000000a8ffa9723e */ /* 0x080fe400030006ff */
[----:B------:R-:W-:Y:S02]  /*3660*/  LOP3.LUT R126, R127, 0xff0000, R126, 0xf8, !PT ;  /* 0x00ff00007f7e7812 */ /* 0x000fe400078ef87e */
[----:B------:R-:W-:Y:S01]  /*3670*/  LOP3.LUT R127, R170, 0xff0000, R139, 0xf8, !PT ;  /* 0x00ff0000aa7f7812 */ /* 0x000fe200078ef88b */
[--C-:B------:R-:W-:Y:S01]  /*3680*/  HADD2.F32 R139, -RZ, R44.reuse.H1_H1 ;  /* 0x3000002cff8b7230 */ /* 0x100fe20000004100 */
[----:B------:R-:W-:Y:S01]  /*3690*/  F2FP.F16.E4M3.UNPACK_B R171, R167.H1 ;  /* 0x000000a7ffab723e */ /* 0x000fe200030006ff */
[--C-:B------:R-:W-:Y:S01]  /*36a0*/  HADD2.F32 R173, -RZ, R169.reuse.H0_H0 ;  /* 0x200000a9ffad7230 */ /* 0x100fe20000004100 */
[----:B------:R-:W-:Y:S01]  /*36b0*/  F2FP.F16.E4M3.UNPACK_B R45, R45.H1 ;  /* 0x0000002dff2d723e */ /* 0x000fe200030006ff */
[----:B------:R-:W-:Y:S01]  /*36c0*/  HADD2.F32 R44, -RZ, R44.H0_H0 ;  /* 0x2000002cff2c7230 */ /* 0x000fe20000004100 */
[----:B------:R-:W-:Y:S01]  /*36d0*/  F2FP.F16.E4M3.UNPACK_B R168, R168 ;  /* 0x000000a8ffa8723e */ /* 0x000fe200020006ff */
[----:B------:R-:W-:-:S02]  /*36e0*/  HADD2.F32 R174, -RZ, R169.H1_H1 ;  /* 0x300000a9ffae7230 */ /* 0x000fc40000004100 */
[CC--:B------:R-:W-:Y:S01]  /*36f0*/  FMUL.FTZ R175, R139.reuse, R173.reuse ;  /* 0x000000ad8baf7220 */ /* 0x0c0fe20000410000 */
[----:B------:R-:W-:Y:S02]  /*3700*/  HADD2.F32 R172, -RZ, R171.H0_H0 ;  /* 0x200000abffac7230 */ /* 0x000fe40000004100 */
[----:B------:R-:W-:Y:S01]  /*3710*/  FMUL.FTZ R176, R44, R173 ;  /* 0x000000ad2cb07220 */ /* 0x000fe20000410000 */
[--C-:B------:R-:W-:Y:S01]  /*3720*/  HADD2.F32 R170, -RZ, R45.reuse.H1_H1 ;  /* 0x3000002dffaa7230 */ /* 0x100fe20000004100 */
[----:B------:R-:W-:Y:S01]  /*3730*/  F2FP.F16.E4M3.UNPACK_B R177, R127.H1 ;  /* 0x0000007fffb1723e */ /* 0x000fe200030006ff */
[----:B------:R-:W-:Y:S02]  /*3740*/  HADD2.F32 R169, -RZ, R45.H0_H0 ;  /* 0x2000002dffa97230 */ /* 0x000fe40000004100 */
[----:B------:R-:W-:Y:S01]  /*3750*/  FFMA.FTZ R45, R139, R172, R176 ;  /* 0x000000ac8b2d7223 */ /* 0x000fe200000100b0 */
[----:B------:R-:W-:Y:S02]  /*3760*/  HADD2.F32 R171, -RZ, R171.H1_H1 ;  /* 0x300000abffab7230 */ /* 0x000fe40000004100 */
[----:B------:R-:W-:Y:S01]  /*3770*/  FMUL.FTZ R178, R170, R174 ;  /* 0x000000aeaab27220 */ /* 0x000fe20000410000 */
[----:B------:R-:W-:Y:S01]  /*3780*/  F2FP.F16.E4M3.UNPACK_B R139, R138.H1 ;  /* 0x0000008aff8b723e */ /* 0x000fe200030006ff */
[C---:B------:R-:W-:Y:S01]  /*3790*/  FMUL.FTZ R173, R169.reuse, R174 ;  /* 0x000000aea9ad7220 */ /* 0x040fe20000410000 */
[----:B------:R-:W-:Y:S01]  /*37a0*/  FFMA.FTZ R44, R44, R172, -R175 ;  /* 0x000000ac2c2c7223 */ /* 0x000fe200000108af */
[----:B------:R-:W-:Y:S01]  /*37b0*/  F2FP.F16.E4M3.UNPACK_B R138, R138 ;  /* 0x0000008aff8a723e */ /* 0x000fe200020006ff */
[-C--:B------:R-:W-:Y:S01]  /*37c0*/  FFMA.FTZ R178, R169, R171.reuse, -R178 ;  /* 0x000000aba9b27223 */ /* 0x080fe200000108b2 */
[----:B------:R-:W-:Y:S01]  /*37d0*/  FFMA.FTZ R175, R170, R171, R173 ;  /* 0x000000abaaaf7223 */ /* 0x000fe200000100ad */
[--C-:B------:R-:W-:Y:S01]  /*37e0*/  HADD2.F32 R171, -RZ, R168.reuse.H1_H1 ;  /* 0x300000a8ffab7230 */ /* 0x100fe20000004100 */
[----:B------:R-:W-:Y:S01]  /*37f0*/  F2FP.F16.E4M3.UNPACK_B R170, R167 ;  /* 0x000000a7ffaa723e */ /* 0x000fe200020006ff */
[----:B------:R-:W-:-:S02]  /*3800*/  HADD2.F32 R172, -RZ, R168.H0_H0 ;  /* 0x200000a8ffac7230 */ /* 0x000fc40000004100 */
[--C-:B------:R-:W-:Y:S02]  /*3810*/  HADD2.F32 R168, -RZ, R139.reuse.H0_H0 ;  /* 0x2000008bffa87230 */ /* 0x100fe40000004100 */
[----:B------:R-:W-:Y:S02]  /*3820*/  HADD2.F32 R169, -RZ, R139.H1_H1 ;  /* 0x3000008bffa97230 */ /* 0x000fe40000004100 */
[--C-:B------:R-:W-:Y:S02]  /*3830*/  HADD2.F32 R167, -RZ, R138.reuse.H1_H1 ;  /* 0x3000008affa77230 */ /* 0x100fe40000004100 */
[-C--:B------:R-:W-:Y:S01]  /*3840*/  FMUL.FTZ R176, R168, R171.reuse ;  /* 0x000000aba8b07220 */ /* 0x080fe20000410000 */
[----:B------:R-:W-:Y:S02]  /*3850*/  HADD2.F32 R139, -RZ, R138.H0_H0 ;  /* 0x2000008aff8b7230 */ /* 0x000fe40000004100 */
[----:B------:R-:W-:Y:S01]  /*3860*/  FMUL.FTZ R173, R169, R171 ;  /* 0x000000aba9ad7220 */ /* 0x000fe20000410000 */
[----:B------:R-:W-:-:S02]  /*3870*/  HADD2.F32 R138, -RZ, R170.H1_H1 ;  /* 0x300000aaff8a7230 */ /* 0x000fc40000004100 */
[-C--:B------:R-:W-:Y:S01]  /*3880*/  FMUL.FTZ R174, R167, R172.reuse ;  /* 0x000000aca7ae7220 */ /* 0x080fe20000410000 */
[----:B------:R-:W-:Y:S02]  /*3890*/  HADD2.F32 R170, -RZ, R170.H0_H0 ;  /* 0x200000aaffaa7230 */ /* 0x000fe40000004100 */
[----:B------:R-:W-:Y:S01]  /*38a0*/  FMUL.FTZ R172, R139, R172 ;  /* 0x000000ac8bac7220 */ /* 0x000fe20000410000 */
[-C--:B------:R-:W-:Y:S01]  /*38b0*/  FFMA.FTZ R168, R168, R138.reuse, -R173 ;  /* 0x0000008aa8a87223 */ /* 0x080fe200000108ad */
[----:B------:R-:W-:Y:S01]  /*38c0*/  FFMA.FTZ R169, R169, R138, R176 ;  /* 0x0000008aa9a97223 */ /* 0x000fe200000100b0 */
[-C--:B------:R-:W-:Y:S01]  /*38d0*/  FFMA.FTZ R138, R139, R170.reuse, -R174 ;  /* 0x000000aa8b8a7223 */ /* 0x080fe200000108ae */
[----:B------:R-:W-:Y:S01]  /*38e0*/  FFMA.FTZ R139, R167, R170, R172 ;  /* 0x000000aaa78b7223 */ /* 0x000fe200000100ac */
[----:B------:R-:W-:Y:S01]  /*38f0*/  F2FP.F16.E4M3.UNPACK_B R170, R47.H1 ;  /* 0x0000002fffaa723e */ /* 0x000fe200030006ff */
[----:B------:R-:W-:Y:S01]  /*3900*/  HADD2.F32 R174, -RZ, R177.H1_H1 ;  /* 0x300000b1ffae7230 */ /* 0x000fe20000004100 */
[----:B------:R-:W-:-:S02]  /*3910*/  F2FP.SATFINITE.E4M3.F32.PACK_AB_MERGE_C R168, R169, R168, RZ ;  /* 0x000000a8a9a8723e */ /* 0x000fc400048070ff */
[----:B------:R-:W-:Y:S01]  /*3920*/  F2FP.F16.E4M3.UNPACK_B R169, R46.H1 ;  /* 0x0000002effa9723e */ /* 0x000fe200030006ff */
[--C-:B------:R-:W-:Y:S01]  /*3930*/  HADD2.F32 R171, -RZ, R170.reuse.H0_H0 ;  /* 0x200000aaffab7230 */ /* 0x100fe20000004100 */
[----:B------:R-:W-:Y:S01]  /*3940*/  F2FP.F16.E4M3.UNPACK_B R176, R127 ;  /* 0x0000007fffb0723e */ /* 0x000fe200020006ff */
[----:B------:R-:W-:Y:S01]  /*3950*/  HADD2.F32 R170, -RZ, R170.H1_H1 ;  /* 0x300000aaffaa7230 */ /* 0x000fe20000004100 */
[----:B------:R-:W-:Y:S01]  /*3960*/  F2FP.SATFINITE.E4M3.F32.PACK_AB_MERGE_C R167, R175, R178, RZ ;  /* 0x000000b2afa7723e */ /* 0x000fe200048070ff */
[--C-:B------:R-:W-:Y:S01]  /*3970*/  HADD2.F32 R127, -RZ, R169.reuse.H1_H1 ;  /* 0x300000a9ff7f7230 */ /* 0x100fe20000004100 */
[-C--:B------:R-:W-:Y:S01]  /*3980*/  F2FP.F16.E4M3.UNPACK_B R173, R126.reuse.H1 ;  /* 0x0000007effad723e */ /* 0x080fe200030006ff */
[----:B------:R-:W-:Y:S01]  /*3990*/  HADD2.F32 R178, -RZ, R176.H1_H1 ;  /* 0x300000b0ffb27230 */ /* 0x000fe20000004100 */
[----:B------:R-:W-:Y:S01]  /*39a0*/  F2FP.F16.E4M3.UNPACK_B R172, R126 ;  /* 0x0000007effac723e */ /* 0x000fe200020006ff */
[----:B------:R-:W-:Y:S02]  /*39b0*/  HADD2.F32 R169, -RZ, R169.H0_H0 ;  /* 0x200000a9ffa97230 */ /* 0x000fe40000004100 */
[----:B------:R-:W-:Y:S01]  /*39c0*/  FMUL.FTZ R126, R170, R174 ;  /* 0x000000aeaa7e7220 */ /* 0x000fe20000410000 */
[----:B------:R-:W-:-:S02]  /*39d0*/  HADD2.F32 R175, -RZ, R173.H1_H1 ;  /* 0x300000adffaf7230 */ /* 0x000fc40000004100 */
[----:B------:R-:W-:Y:S01]  /*39e0*/  FMUL.FTZ R179, R171, R174 ;  /* 0x000000aeabb37220 */ /* 0x000fe20000410000 */
[----:B------:R-:W-:Y:S02]  /*39f0*/  HADD2.F32 R174, -RZ, R172.H1_H1 ;  /* 0x300000acffae7230 */ /* 0x000fe40000004100 */
[-C--:B------:R-:W-:Y:S01]  /*3a00*/  FMUL.FTZ R180, R127, R178.reuse ;  /* 0x000000b27fb47220 */ /* 0x080fe20000410000 */
[----:B------:R-:W-:Y:S01]  /*3a10*/  F2FP.F16.E4M3.UNPACK_B R47, R47 ;  /* 0x0000002fff2f723e */ /* 0x000fe200020006ff */
[----:B------:R-:W-:Y:S01]  /*3a20*/  FMUL.FTZ R178, R169, R178 ;  /* 0x000000b2a9b27220 */ /* 0x000fe20000410000 */
[----:B------:R-:W-:Y:S01]  /*3a30*/  F2FP.F16.E4M3.UNPACK_B R46, R46 ;  /* 0x0000002eff2e723e */ /* 0x000fe200020006ff */
[-C--:B------:R-:W-:Y:S01]  /*3a40*/  FFMA.FTZ R126, R171, R175.reuse, -R126 ;  /* 0x000000afab7e7223 */ /* 0x080fe2000001087e */
[----:B------:R-:W-:Y:S01]  /*3a50*/  FFMA.FTZ R179, R170, R175, R179 ;  /* 0x000000afaab37223 */ /* 0x000fe200000100b3 */
[-C--:B------:R-:W-:Y:S01]  /*3a60*/  FFMA.FTZ R180, R169, R174.reuse, -R180 ;  /* 0x000000aea9b47223 */ /* 0x080fe200000108b4 */
[----:B------:R-:W-:Y:S01]  /*3a70*/  FFMA.FTZ R175, R127, R174, R178 ;  /* 0x000000ae7faf7223 */ /* 0x000fe200000100b2 */
[--C-:B------:R-:W-:Y:S01]  /*3a80*/  HADD2.F32 R127, -RZ, R47.reuse.H0_H0 ;  /* 0x2000002fff7f7230 */ /* 0x100fe20000004100 */
[----:B------:R-:W-:Y:S01]  /*3a90*/  F2FP.SATFINITE.E4M3.F32.PACK_AB_MERGE_C R45, R45, R44, R167 ;  /* 0x0000002c2d2d723e */ /* 0x000fe200048070a7 */
[----:B------:R-:W-:Y:S01]  /*3aa0*/  HADD2.F32 R169, -RZ, R47.H1_H1 ;  /* 0x3000002fffa97230 */ /* 0x000fe20000004100 */
[----:B------:R-:W-:Y:S01]  /*3ab0*/  F2FP.SATFINITE.E4M3.F32.PACK_AB_MERGE_C R126, R179, R126, RZ ;  /* 0x0000007eb37e723e */ /* 0x000fe200048070ff */
[----:B------:R-:W-:Y:S01]  /*3ac0*/  HADD2.F32 R174, -RZ, R177.H0_H0 ;  /* 0x200000b1ffae7230 */ /* 0x000fe20000004100 */
[----:B------:R-:W-:Y:S01]  /*3ad0*/  F2FP.SATFINITE.E4M3.F32.PACK_AB_MERGE_C R175, R175, R180, RZ ;  /* 0x000000b4afaf723e */ /* 0x000fe200048070ff */
[--C-:B------:R-:W-:Y:S01]  /*3ae0*/  HADD2.F32 R47, -RZ, R46.reuse.H0_H0 ;  /* 0x2000002eff2f7230 */ /* 0x100fe20000004100 */
[----:B------:R-:W-:Y:S01]  /*3af0*/  F2FP.SATFINITE.E4M3.F32.PACK_AB_MERGE_C R44, R139, R138, R168 ;  /* 0x0000008a8b2c723e */ /* 0x000fe200048070a8 */
[----:B------:R-:W-:-:S02]  /*3b00*/  HADD2.F32 R46, -RZ, R46.H1_H1 ;  /* 0x3000002eff2e7230 */ /* 0x000fc40000004100 */
[-C--:B------:R-:W-:Y:S01]  /*3b10*/  FMUL.FTZ R178, R169, R174.reuse ;  /* 0x000000aea9b27220 */ /* 0x080fe20000410000 */
[----:B------:R-:W-:Y:S02]  /*3b20*/  HADD2.F32 R176, -RZ, R176.H0_H0 ;  /* 0x200000b0ffb07230 */ /* 0x000fe40000004100 */
[----:B------:R-:W-:Y:S01]  /*3b30*/  FMUL.FTZ R182, R127, R174 ;  /* 0x000000ae7fb67220 */ /* 0x000fe20000410000 */
[----:B------:R-:W-:Y:S02]  /*3b40*/  HADD2.F32 R170, -RZ, R173.H0_H0 ;  /* 0x200000adffaa7230 */ /* 0x000fe40000004100 */
[----:B------:R-:W-:Y:S02]  /*3b50*/  HADD2.F32 R172, -RZ, R172.H0_H0 ;  /* 0x200000acffac7230 */ /* 0x000fe40000004100 */
[CC--:B------:R-:W-:Y:S01]  /*3b60*/  FMUL.FTZ R174, R46.reuse, R176.reuse ;  /* 0x000000b02eae7220 */ /* 0x0c0fe20000410000 */
[----:B------:R-:W-:Y:S01]  /*3b70*/  FMUL.FTZ R171, R47, R176 ;  /* 0x000000b02fab7220 */ /* 0x000fe20000410000 */
[-C--:B------:R-:W-:Y:S01]  /*3b80*/  FFMA.FTZ R178, R127, R170.reuse, -R178 ;  /* 0x000000aa7fb27223 */ /* 0x080fe200000108b2 */
[----:B------:R-:W-:Y:S01]  /*3b90*/  FFMA.FTZ R169, R169, R170, R182 ;  /* 0x000000aaa9a97223 */ /* 0x000fe200000100b6 */
[-C--:B------:R-:W-:Y:S01]  /*3ba0*/  FFMA.FTZ R174, R47, R172.reuse, -R174 ;  /* 0x000000ac2fae7223 */ /* 0x080fe200000108ae */
[----:B------:R-:W-:-:S03]  /*3bb0*/  FFMA.FTZ R171, R46, R172, R171 ;  /* 0x000000ac2eab7223 */ /* 0x000fc600000100ab */
[----:B------:R-:W-:Y:S02]  /*3bc0*/  F2FP.SATFINITE.E4M3.F32.PACK_AB_MERGE_C R47, R169, R178, R126 ;  /* 0x000000b2a92f723e */ /* 0x000fe4000480707e */
[----:B------:R-:W-:-:S07]  /*3bd0*/  F2FP.SATFINITE.E4M3.F32.PACK_AB_MERGE_C R46, R171, R174, R175 ;  /* 0x000000aeab2e723e */ /* 0x000fce00048070af */
.L_x_3208:
[----:B------:R-:W-:Y:S05]  /*3be0*/  BSYNC B3 ;  /* 0x0000000000037941 */ /* 0x000fea0003800000 */
.L_x_3207:
[----:B--2---:R2:W-:Y:S02]  /*3bf0*/  STG.E.128 desc[UR54][R50.64], R44 ;  /* 0x0000002c32007986 */ /* 0x0045e4000c101d36 */
.L_x_3206:
[----:B------:R-:W-:Y:S05]  /*3c00*/  BSYNC B2 ;  /* 0x0000000000027941 */ /* 0x000fea0003800000 */
.L_x_3205:
[----:B------:R-:W-:Y:S01]  /*3c10*/  ISETP.NE.AND P3, PT, R35, RZ, PT ;  /* 0x000000ff2300720c */ /* 0x000fe20003f65270 */
[----:B------:R-:W-:-:S12]  /*3c20*/  BSSY B2, `(.L_x_3209) ;  /* 0x0000075000027945 */ /* 0x000fd80003800000 */
[----:B------:R-:W-:Y:S05]  /*3c30*/  @!P3 BRA `(.L_x_3210) ;  /* 0x0000000400ccb947 */ /* 0x000fea0003800000 */
[----:B0-2---:R0:W2:Y:S01]  /*3c40*/  LDS.128 R44, [R41+0x24200] ;  /* 0x02420000292c7984 */ /* 0x0050a20000000c00 */
[----:B------:R-:W-:Y:S01]  /*3c50*/  VIADD R126, R16, 0x10 ;  /* 0x00000010107e7836 */ /* 0x000fe20000000000 */
[----:B------:R-:W-:Y:S04]  /*3c60*/  BSSY B3, `(.L_x_3211) ;  /* 0x000006f000037945 */ /* 0x000fe80003800000 */
[----:B------:R-:W-:-:S13]  /*3c70*/  ISETP.GE.AND P3, PT, R126, R135, PT ;  /* 0x000000877e00720c */ /* 0x000fda0003f66270 */
[----:B0-----:R-:W-:Y:S05]  /*3c80*/  @P3 BRA `(.L_x_3212) ;  /* 0x0000000400b03947 */ /* 0x001fea0003800000 */
[--C-:B------:R-:W-:Y:S02]  /*3c90*/  SHF.R.U32.HI R167, RZ, 0x18, R97.reuse ;  /* 0x00000018ffa77819 */ /* 0x100fe40000011661 */
[----:B------:R-:W-:Y:S02]  /*3ca0*/  LOP3.LUT R96, R97, 0xff, RZ, 0xc0, !PT ;  /* 0x000000ff61607812 */ /* 0x000fe400078ec0ff */
[--C-:B------:R-:W-:Y:S02]  /*3cb0*/  SHF.R.U32.HI R98, RZ, 0x8, R97.reuse ;  /* 0x00000008ff627819 */ /* 0x100fe40000011661 */
[----:B------:R-:W-:Y:S02]  /*3cc0*/  SHF.R.U32.HI R139, RZ, 0x10, R97 ;  /* 0x00000010ff8b7819 */ /* 0x000fe40000011661 */
[----:B------:R-:W-:Y:S02]  /*3cd0*/  SHF.R.U32.HI R126, RZ, 0x18, R99 ;  /* 0x00000018ff7e7819 */ /* 0x000fe40000011663 */
[----:B------:R-:W-:-:S02]  /*3ce0*/  LOP3.LUT R97, R99, 0xff, RZ, 0xc0, !PT ;  /* 0x000000ff63617812 */ /* 0x000fc400078ec0ff */
[--C-:B------:R-:W-:Y:S02]  /*3cf0*/  SHF.R.U32.HI R127, RZ, 0x8, R99.reuse ;  /* 0x00000008ff7f7819 */ /* 0x100fe40000011663 */
[----:B------:R-:W-:Y:S02]  /*3d00*/  SHF.R.U32.HI R138, RZ, 0x10, R99 ;  /* 0x00000010ff8a7819 */ /* 0x000fe40000011663 */
[----:B------:R-:W-:Y:S01]  /*3d10*/  PRMT R96, R167, 0x654, R96 ;  /* 0x00000654a7607816 */ /* 0x000fe20000000060 */
[----:B------:R-:W-:Y:S01]  /*3d20*/  IMAD.SHL.U32 R127, R127, 0x100, RZ ;  /* 0x000001007f7f7824 */ /* 0x000fe200078e00ff */
[----:B------:R-:W-:Y:S01]  /*3d30*/  SHF.L.U32 R99, R98, 0x8, RZ ;  /* 0x0000000862637819 */ /* 0x000fe200000006ff */
[----:B--2---:R-:W-:Y:S01]  /*3d40*/  IMAD.MOV.U32 R98, RZ, RZ, R44 ;  /* 0x000000ffff627224 */ /* 0x004fe200078e002c */
[----:B------:R-:W-:Y:S01]  /*3d50*/  PRMT R126, R126, 0x654, R97 ;  /* 0x000006547e7e7816 */ /* 0x000fe20000000061 */
[----:B------:R-:W-:Y:S01]  /*3d60*/  IMAD.MOV.U32 R97, RZ, RZ, R45 ;  /* 0x000000ffff617224 */ /* 0x000fe200078e002d */
[----:B------:R-:W-:Y:S01]  /*3d70*/  LOP3.LUT R45, R96, 0xff00, R99, 0xf8, !PT ;  /* 0x0000ff00602d7812 */ /* 0x000fe200078ef863 */
[----:B------:R-:W-:Y:S01]  /*3d80*/  IMAD.U32 R96, R139, 0x10000, RZ ;  /* 0x000100008b607824 */ /* 0x000fe200078e00ff */
[----:B------:R-:W-:-:S02]  /*3d90*/  LOP3.LUT R127, R126, 0xff00, R127, 0xf8, !PT ;  /* 0x0000ff007e7f7812 */ /* 0x000fc400078ef87f */
[----:B------:R-:W-:Y:S02]  /*3da0*/  SHF.L.U32 R138, R138, 0x10, RZ ;  /* 0x000000108a8a7819 */ /* 0x000fe400000006ff */
[----:B------:R-:W-:Y:S02]  /*3db0*/  F2FP.F16.E4M3.UNPACK_B R44, R97 ;  /* 0x00000061ff2c723e */ /* 0x000fe400020006ff */
[----:B------:R-:W-:Y:S02]  /*3dc0*/  F2FP.F16.E4M3.UNPACK_B R126, R166.H1 ;  /* 0x000000a6ff7e723e */ /* 0x000fe400030006ff */
[----:B------:R-:W-:Y:S01]  /*3dd0*/  LOP3.LUT R45, R45, 0xff0000, R96, 0xf8, !PT ;  /* 0x00ff00002d2d7812 */ /* 0x000fe200078ef860 */
[----:B------:R-:W-:Y:S01]  /*3de0*/  HADD2.F32 R99, -RZ, R44.H1_H1 ;  /* 0x3000002cff637230 */ /* 0x000fe20000004100 */
[----:B------:R-:W-:Y:S01]  /*3df0*/  LOP3.LUT R96, R127, 0xff0000, R138, 0xf8, !PT ;  /* 0x00ff00007f607812 */ /* 0x000fe200078ef88a */
[----:B------:R-:W-:Y:S01]  /*3e00*/  HADD2.F32 R167, -RZ, R126.H0_H0 ;  /* 0x2000007effa77230 */ /* 0x000fe20000004100 */
        /* <DEDUP_REMOVED lines=15> */
[----:B------:R-:W-:Y:S01]  /*3f00*/  F2FP.F16.E4M3.UNPACK_B R98, R98 ;  /* 0x00000062ff62723e */ /* 0x000fe200020006ff */
[----:B------:R-:W-:Y:S01]  /*3f10*/  FFMA.FTZ R44, R44, R139, -R169 ;  /* 0x0000008b2c2c7223 */ /* 0x000fe200000108a9 */
[-C--:B------:R-:W-:Y:S01]  /*3f20*/  FFMA.FTZ R169, R126, R138.reuse, -R167 ;  /* 0x0000008a7ea97223 */ /* 0x080fe200000108a7 */
[----:B------:R-:W-:Y:S01]  /*3f30*/  FFMA.FTZ R172, R127, R138, R168 ;  /* 0x0000008a7fac7223 */ /* 0x000fe200000100a8 */
[----:B------:R-:W-:Y:S01]  /*3f40*/  F2FP.F16.E4M3.UNPACK_B R165, R165 ;  /* 0x000000a5ffa5723e */ /* 0x000fe200020006ff */
[----:B------:R-:W-:-:S02]  /*3f50*/  HADD2.F32 R139, -RZ, R166.H1_H1 ;  /* 0x300000a6ff8b7230 */ /* 0x000fc40000004100 */
[--C-:B------:R-:W-:Y:S02]  /*3f60*/  HADD2.F32 R127, -RZ, R99.reuse.H0_H0 ;  /* 0x20000063ff7f7230 */ /* 0x100fe40000004100 */
[----:B------:R-:W-:Y:S02]  /*3f70*/  HADD2.F32 R138, -RZ, R99.H1_H1 ;  /* 0x30000063ff8a7230 */ /* 0x000fe40000004100 */
[----:B------:R-:W-:Y:S02]  /*3f80*/  HADD2.F32 R166, -RZ, R166.H0_H0 ;  /* 0x200000a6ffa67230 */ /* 0x000fe40000004100 */
[-C--:B------:R-:W-:Y:S01]  /*3f90*/  FMUL.FTZ R167, R127, R139.reuse ;  /* 0x0000008b7fa77220 */ /* 0x080fe20000410000 */
[--C-:B------:R-:W-:Y:S02]  /*3fa0*/  HADD2.F32 R126, -RZ, R98.reuse.H1_H1 ;  /* 0x30000062ff7e7230 */ /* 0x100fe40000004100 */
[----:B------:R-:W-:Y:S01]  /*3fb0*/  FMUL.FTZ R170, R138, R139 ;  /* 0x0000008b8aaa7220 */ /* 0x000fe20000410000 */
[----:B------:R-:W-:-:S02]  /*3fc0*/  HADD2.F32 R99, -RZ, R98.H0_H0 ;  /* 0x20000062ff637230 */ /* 0x000fc40000004100 */
[--C-:B------:R-:W-:Y:S02]  /*3fd0*/  HADD2.F32 R98, -RZ, R165.reuse.H1_H1 ;  /* 0x300000a5ff627230 */ /* 0x100fe40000004100 */
[-C--:B------:R-:W-:Y:S01]  /*3fe0*/  FMUL.FTZ R168, R126, R166.reuse ;  /* 0x000000a67ea87220 */ /* 0x080fe20000410000 */
[----:B------:R-:W-:Y:S02]  /*3ff0*/  HADD2.F32 R165, -RZ, R165.H0_H0 ;  /* 0x200000a5ffa57230 */ /* 0x000fe40000004100 */
[----:B------:R-:W-:Y:S01]  /*4000*/  FMUL.FTZ R139, R99, R166 ;  /* 0x000000a6638b7220 */ /* 0x000fe20000410000 */
[----:B------:R-:W-:Y:S01]  /*4010*/  F2FP.F16.E4M3.UNPACK_B R166, R45 ;  /* 0x0000002dffa6723e */ /* 0x000fe200020006ff */
[-C--:B------:R-:W-:Y:S01]  /*4020*/  FFMA.FTZ R127, R127, R98.reuse, -R170 ;  /* 0x000000627f7f7223 */ /* 0x080fe200000108aa */
[----:B------:R-:W-:Y:S01]  /*4030*/  FFMA.FTZ R138, R138, R98, R167 ;  /* 0x000000628a8a7223 */ /* 0x000fe200000100a7 */
[-C--:B------:R-:W-:Y:S01]  /*4040*/  FFMA.FTZ R98, R99, R165.reuse, -R168 ;  /* 0x000000a563627223 */ /* 0x080fe200000108a8 */
[----:B------:R-:W-:Y:S01]  /*4050*/  FFMA.FTZ R99, R126, R165, R139 ;  /* 0x000000a57e637223 */ /* 0x000fe2000001008b */
[----:B------:R-:W-:-:S02]  /*4060*/  F2FP.F16.E4M3.UNPACK_B R139, R47.H1 ;  /* 0x0000002fff8b723e */ /* 0x000fc400030006ff */
[----:B------:R-:W-:Y:S02]  /*4070*/  F2FP.F16.E4M3.UNPACK_B R170, R96.H1 ;  /* 0x00000060ffaa723e */ /* 0x000fe400030006ff */
[----:B------:R-:W-:Y:S01]  /*4080*/  F2FP.SATFINITE.E4M3.F32.PACK_AB_MERGE_C R126, R172, R169, RZ ;  /* 0x000000a9ac7e723e */ /* 0x000fe200048070ff */
[--C-:B------:R-:W-:Y:S01]  /*4090*/  HADD2.F32 R165, -RZ, R139.reuse.H0_H0 ;  /* 0x2000008bffa57230 */ /* 0x100fe20000004100 */
[----:B------:R-:W-:Y:S01]  /*40a0*/  F2FP.SATFINITE.E4M3.F32.PACK_AB_MERGE_C R127, R138, R127, RZ ;  /* 0x0000007f8a7f723e */ /* 0x000fe200048070ff */
[----:B------:R-:W-:Y:S01]  /*40b0*/  HADD2.F32 R139, -RZ, R139.H1_H1 ;  /* 0x3000008bff8b7230 */ /* 0x000fe20000004100 */
[----:B------:R-:W-:Y:S01]  /*40c0*/  F2FP.F16.E4M3.UNPACK_B R167, R45.H1 ;  /* 0x0000002dffa7723e */ /* 0x000fe200030006ff */
[----:B------:R-:W-:Y:S01]  /*40d0*/  HADD2.F32 R172, -RZ, R170.H1_H1 ;  /* 0x300000aaffac7230 */ /* 0x000fe20000004100 */
[----:B------:R-:W-:Y:S01]  /*40e0*/  F2FP.F16.E4M3.UNPACK_B R138, R46.H1 ;  /* 0x0000002eff8a723e */ /* 0x000fe200030006ff */
[----:B------:R-:W-:Y:S01]  /*40f0*/  HADD2.F32 R45, -RZ, R166.H1_H1 ;  /* 0x300000a6ff2d7230 */ /* 0x000fe20000004100 */
[----:B------:R-:W-:Y:S01]  /*4100*/  F2FP.F16.E4M3.UNPACK_B R169, R96 ;  /* 0x00000060ffa9723e */ /* 0x000fe200020006ff */
[----:B------:R-:W-:-:S02]  /*4110*/  HADD2.F32 R168, -RZ, R167.H1_H1 ;  /* 0x300000a7ffa87230 */ /* 0x000fc40000004100 */
[-C--:B------:R-:W-:Y:S01]  /*4120*/  FMUL.FTZ R174, R139, R172.reuse ;  /* 0x000000ac8bae7220 */ /* 0x080fe20000410000 */
[--C-:B------:R-:W-:Y:S02]  /*4130*/  HADD2.F32 R96, -RZ, R138.reuse.H1_H1 ;  /* 0x3000008aff607230 */ /* 0x100fe40000004100 */
[C---:B------:R-:W-:Y:S01]  /*4140*/  FMUL.FTZ R172, R165.reuse, R172 ;  /* 0x000000aca5ac7220 */ /* 0x040fe20000410000 */
[----:B------:R-:W-:Y:S02]  /*4150*/  HADD2.F32 R171, -RZ, R169.H1_H1 ;  /* 0x300000a9ffab7230 */ /* 0x000fe40000004100 */
[-C--:B------:R-:W-:Y:S01]  /*4160*/  FFMA.FTZ R174, R165, R168.reuse, -R174 ;  /* 0x000000a8a5ae7223 */ /* 0x080fe200000108ae */
[----:B------:R-:W-:Y:S01]  /*4170*/  HADD2.F32 R138, -RZ, R138.H0_H0 ;  /* 0x2000008aff8a7230 */ /* 0x000fe20000004100 */
[----:B------:R-:W-:Y:S01]  /*4180*/  F2FP.F16.E4M3.UNPACK_B R47, R47 ;  /* 0x0000002fff2f723e */ /* 0x000fe200020006ff */
[----:B------:R-:W-:Y:S01]  /*4190*/  FFMA.FTZ R173, R139, R168, R172 ;  /* 0x000000a88bad7223 */ /* 0x000fe200000100ac */
[-C--:B------:R-:W-:Y:S01]  /*41a0*/  FMUL.FTZ R165, R96, R171.reuse ;  /* 0x000000ab60a57220 */ /* 0x080fe20000410000 */
[----:B------:R-:W-:Y:S01]  /*41b0*/  F2FP.F16.E4M3.UNPACK_B R46, R46 ;  /* 0x0000002eff2e723e */ /* 0x000fe200020006ff */
[----:B------:R-:W-:Y:S01]  /*41c0*/  FMUL.FTZ R171, R138, R171 ;  /* 0x000000ab8aab7220 */ /* 0x000fe20000410000 */
[----:B------:R-:W-:-:S02]  /*41d0*/  HADD2.F32 R170, -RZ, R170.H0_H0 ;  /* 0x200000aaffaa7230 */ /* 0x000fc40000004100 */
[-C--:B------:R-:W-:Y:S01]  /*41e0*/  FFMA.FTZ R165, R138, R45.reuse, -R165 ;  /* 0x0000002d8aa57223 */ /* 0x080fe200000108a5 */
[----:B------:R-:W-:Y:S02]  /*41f0*/  HADD2.F32 R169, -RZ, R169.H0_H0 ;  /* 0x200000a9ffa97230 */ /* 0x000fe40000004100 */
[----:B------:R-:W-:Y:S01]  /*4200*/  FFMA.FTZ R168, R96, R45, R171 ;  /* 0x0000002d60a87223 */ /* 0x000fe200000100ab */
[--C-:B------:R-:W-:Y:S01]  /*4210*/  HADD2.F32 R96, -RZ, R47.reuse.H0_H0 ;  /* 0x2000002fff607230 */ /* 0x100fe20000004100 */
[----:B------:R-:W-:Y:S01]  /*4220*/  F2FP.SATFINITE.E4M3.F32.PACK_AB_MERGE_C R173, R173, R174, RZ ;  /* 0x000000aeadad723e */ /* 0x000fe200048070ff */
[--C-:B------:R-:W-:Y:S02]  /*4230*/  HADD2.F32 R45, -RZ, R46.reuse.H0_H0 ;  /* 0x2000002eff2d7230 */ /* 0x100fe40000004100 */
[----:B------:R-:W-:Y:S01]  /*4240*/  HADD2.F32 R47, -RZ, R47.H1_H1 ;  /* 0x3000002fff2f7230 */ /* 0x000fe20000004100 */
[----:B------:R-:W-:Y:S01]  /*4250*/  F2FP.SATFINITE.E4M3.F32.PACK_AB_MERGE_C R165, R168, R165, RZ ;  /* 0x000000a5a8a5723e */ /* 0x000fe200048070ff */
[----:B------:R-:W-:-:S02]  /*4260*/  HADD2.F32 R46, -RZ, R46.H1_H1 ;  /* 0x3000002eff2e7230 */ /* 0x000fc40000004100 */
[----:B------:R-:W-:Y:S02]  /*4270*/  HADD2.F32 R167, -RZ, R167.H0_H0 ;  /* 0x200000a7ffa77230 */ /* 0x000fe40000004100 */
[-C--:B------:R-:W-:Y:S01]  /*4280*/  FMUL.FTZ R139, R47, R170.reuse ;  /* 0x000000aa2f8b7220 */ /* 0x080fe20000410000 */
[----:B------:R-:W-:Y:S02]  /*4290*/  HADD2.F32 R166, -RZ, R166.H0_H0 ;  /* 0x200000a6ffa67230 */ /* 0x000fe40000004100 */
[-C--:B------:R-:W-:Y:S01]  /*42a0*/  FMUL.FTZ R138, R46, R169.reuse ;  /* 0x000000a92e8a7220 */ /* 0x080fe20000410000 */
[C---:B------:R-:W-:Y:S01]  /*42b0*/  FMUL.FTZ R170, R96.reuse, R170 ;  /* 0x000000aa60aa7220 */ /* 0x040fe20000410000 */
[C---:B------:R-:W-:Y:S01]  /*42c0*/  FMUL.FTZ R169, R45.reuse, R169 ;  /* 0x000000a92da97220 */ /* 0x040fe20000410000 */
[-C--:B------:R-:W-:Y:S01]  /*42d0*/  FFMA.FTZ R139, R96, R167.reuse, -R139 ;  /* 0x000000a7608b7223 */ /* 0x080fe2000001088b */
[-C--:B------:R-:W-:Y:S01]  /*42e0*/  FFMA.FTZ R138, R45, R166.reuse, -R138 ;  /* 0x000000a62d8a7223 */ /* 0x080fe2000001088a */
[----:B------:R-:W-:Y:S01]  /*42f0*/  FFMA.FTZ R170, R47, R167, R170 ;  /* 0x000000a72faa7223 */ /* 0x000fe200000100aa */
[----:B------:R-:W-:Y:S01]  /*4300*/  FFMA.FTZ R169, R46, R166, R169 ;  /* 0x000000a62ea97223 */ /* 0x000fe200000100a9 */
[----:B------:R-:W-:-:S02]  /*4310*/  F2FP.SATFINITE.E4M3.F32.PACK_AB_MERGE_C R45, R97, R44, R126 ;  /* 0x0000002c612d723e */ /* 0x000fc4000480707e */
[----:B------:R-:W-:Y:S02]  /*4320*/  F2FP.SATFINITE.E4M3.F32.PACK_AB_MERGE_C R44, R99, R98, R127 ;  /* 0x00000062632c723e */ /* 0x000fe4000480707f */
[----:B------:R-:W-:Y:S02]  /*4330*/  F2FP.SATFINITE.E4M3.F32.PACK_AB_MERGE_C R46, R169, R138, R165 ;  /* 0x0000008aa92e723e */ /* 0x000fe400048070a5 */
[----:B------:R-:W-:-:S07]  /*4340*/  F2FP.SATFINITE.E4M3.F32.PACK_AB_MERGE_C R47, R170, R139, R173 ;  /* 0x0000008baa2f723e */ /* 0x000fce00048070ad */
.L_x_3212:
[----:B------:R-:W-:Y:S05]  /*4350*/  BSYNC B3 ;  /* 0x0000000000037941 */ /* 0x000fea0003800000 */
.L_x_3211:
[----:B--2---:R3:W-:Y:S02]  /*4360*/  STG.E.128 desc[UR54][R50.64+0x20], R44 ;  /* 0x0000202c32007986 */ /* 0x0047e4000c101d36 */
.L_x_3210:
[----:B------:R-:W-:Y:S05]  /*4370*/  BSYNC B2 ;  /* 0x0000000000027941 */ /* 0x000fea0003800000 */
.L_x_3209:
[----:B------:R-:W-:Y:S01]  /*4380*/  ISETP.NE.AND P3, PT, R36, RZ, PT ;  /* 0x000000ff2400720c */ /* 0x000fe20003f65270 */
[----:B------:R-:W-:-:S12]  /*4390*/  BSSY B2, `(.L_x_3213) ;  /* 0x0000074000027945 */ /* 0x000fd80003800000 */
[----:B------:R-:W-:Y:S05]  /*43a0*/  @!P3 BRA `(.L_x_3214) ;  /* 0x0000000400c8b947 */ /* 0x000fea0003800000 */
[----:B0-23--:R0:W2:Y:S01]  /*43b0*/  LDS.128 R44, [R40+0x26a00] ;  /* 0x026a0000282c7984 */ /* 0x00d0a20000000c00 */
[----:B------:R-:W-:Y:S01]  /*43c0*/  VIADD R96, R16, 0x20 ;  /* 0x0000002010607836 */ /* 0x000fe20000000000 */
[----:B------:R-:W-:Y:S04]  /*43d0*/  BSSY B3, `(.L_x_3215) ;  /* 0x000006e000037945 */ /* 0x000fe80003800000 */
[----:B------:R-:W-:-:S13]  /*43e0*/  ISETP.GE.AND P3, PT, R96, R135, PT ;  /* 0x000000876000720c */ /* 0x000fda0003f66270 */
[----:B0-----:R-:W-:Y:S05]  /*43f0*/  @P3 BRA `(.L_x_3216) ;  /* 0x0000000400ac3947 */ /* 0x001fea0003800000 */
        /* <DEDUP_REMOVED lines=10> */
[----:B------:R-:W-:Y:S01]  /*44a0*/  PRMT R96, R91, 0x654, R90 ;  /* 0x000006545b607816 */ /* 0x000fe2000000005a */
[----:B------:R-:W-:Y:S02]  /*44b0*/  IMAD.SHL.U32 R91, R97, 0x100, RZ ;  /* 0x00000100615b7824 */ /* 0x000fe400078e00ff */
[----:B--2---:R-:W-:Y:S01]  /*44c0*/  IMAD.MOV.U32 R90, RZ, RZ, R44 ;  /* 0x000000ffff5a7224 */ /* 0x004fe200078e002c */
[----:B------:R-:W-:-:S02]  /*44d0*/  LOP3.LUT R89, R89, 0xff00, R88, 0xf8, !PT ;  /* 0x0000ff0059597812 */ /* 0x000fc400078ef858 */
[----:B------:R-:W-:Y:S01]  /*44e0*/  LOP3.LUT R98, R96, 0xff00, R91, 0xf8, !PT ;  /* 0x0000ff0060627812 */ /* 0x000fe200078ef85b */
[----:B------:R-:W-:Y:S01]  /*44f0*/  IMAD.U32 R91, R99, 0x10000, RZ ;  /* 0x00010000635b7824 */ /* 0x000fe200078e00ff */
[----:B------:R-:W-:Y:S02]  /*4500*/  SHF.L.U32 R88, R126, 0x10, RZ ;  /* 0x000000107e587819 */ /* 0x000fe400000006ff */
[----:B------:R-:W-:Y:S02]  /*4510*/  F2FP.F16.E4M3.UNPACK_B R96, R163.H1 ;  /* 0x000000a3ff60723e */ /* 0x000fe400030006ff */
[-C--:B------:R-:W-:Y:S02]  /*4520*/  F2FP.F16.E4M3.UNPACK_B R44, R45.reuse ;  /* 0x0000002dff2c723e */ /* 0x080fe400020006ff */
[----:B------:R-:W-:Y:S01]  /*4530*/  LOP3.LUT R88, R89, 0xff0000, R88, 0xf8, !PT ;  /* 0x00ff000059587812 */ /* 0x000fe200078ef858 */
[----:B------:R-:W-:Y:S01]  /*4540*/  HADD2.F32 R126, -RZ, R96.H0_H0 ;  /* 0x20000060ff7e7230 */ /* 0x000fe20000004100 */
[----:B------:R-:W-:Y:S01]  /*4550*/  LOP3.LUT R89, R98, 0xff0000, R91, 0xf8, !PT ;  /* 0x00ff000062597812 */ /* 0x000fe200078ef85b */
[--C-:B------:R-:W-:Y:S01]  /*4560*/  HADD2.F32 R91, -RZ, R44.reuse.H1_H1 ;  /* 0x3000002cff5b7230 */ /* 0x100fe20000004100 */
[----:B------:R-:W-:Y:S01]  /*4570*/  F2FP.F16.E4M3.UNPACK_B R98, R164.H1 ;  /* 0x000000a4ff62723e */ /* 0x000fe200030006ff */
[----:B------:R-:W-:Y:S01]  /*4580*/  HADD2.F32 R44, -RZ, R44.H0_H0 ;  /* 0x2000002cff2c7230 */ /* 0x000fe20000004100 */
[----:B------:R-:W-:Y:S01]  /*4590*/  F2FP.F16.E4M3.UNPACK_B R45, R45.H1 ;  /* 0x0000002dff2d723e */ /* 0x000fe200030006ff */
[----:B------:R-:W-:-:S02]  /*45a0*/  HADD2.F32 R127, -RZ, R96.H1_H1 ;  /* 0x30000060ff7f7230 */ /* 0x000fc40000004100 */
[CC--:B------:R-:W-:Y:S01]  /*45b0*/  FMUL.FTZ R139, R91.reuse, R126.reuse ;  /* 0x0000007e5b8b7220 */ /* 0x0c0fe20000410000 */
[--C-:B------:R-:W-:Y:S02]  /*45c0*/  HADD2.F32 R99, -RZ, R98.reuse.H0_H0 ;  /* 0x20000062ff637230 */ /* 0x100fe40000004100 */
        /* <DEDUP_REMOVED lines=15> */
[--C-:B------:R-:W-:Y:S01]  /*46c0*/  HADD2.F32 R98, -RZ, R91.reuse.H1_H1 ;  /* 0x3000005bff627230 */ /* 0x100fe20000004100 */
[----:B------:R-:W-:Y:S01]  /*46d0*/  F2FP.F16.E4M3.UNPACK_B R127, R88.H1 ;  /* 0x00000058ff7f723e */ /* 0x000fe200030006ff */
[----:B------:R-:W-:-:S02]  /*46e0*/  HADD2.F32 R97, -RZ, R91.H0_H0 ;  /* 0x2000005bff617230 */ /* 0x000fc40000004100 */
[----:B------:R-:W-:Y:S02]  /*46f0*/  HADD2.F32 R163, -RZ, R163.H0_H0 ;  /* 0x200000a3ffa37230 */ /* 0x000fe40000004100 */
[-C--:B------:R-:W-:Y:S01]  /*4700*/  FMUL.FTZ R138, R98, R99.reuse ;  /* 0x00000063628a7220 */ /* 0x080fe20000410000 */
[--C-:B------:R-:W-:Y:S02]  /*4710*/  HADD2.F32 R96, -RZ, R90.reuse.H1_H1 ;  /* 0x3000005aff607230 */ /* 0x100fe40000004100 */
[----:B------:R-:W-:Y:S01]  /*4720*/  FMUL.FTZ R99, R97, R99 ;  /* 0x0000006361637220 */ /* 0x000fe20000410000 */
[----:B------:R-:W-:Y:S02]  /*4730*/  HADD2.F32 R91, -RZ, R90.H0_H0 ;  /* 0x2000005aff5b7230 */ /* 0x000fe40000004100 */
[--C-:B------:R-:W-:Y:S02]  /*4740*/  HADD2.F32 R90, -RZ, R164.reuse.H1_H1 ;  /* 0x300000a4ff5a7230 */ /* 0x100fe40000004100 */
[----:B------:R-:W-:Y:S01]  /*4750*/  FMUL.FTZ R126, R96, R163 ;  /* 0x000000a3607e7220 */ /* 0x000fe20000410000 */
[----:B------:R-:W-:-:S02]  /*4760*/  HADD2.F32 R164, -RZ, R164.H0_H0 ;  /* 0x200000a4ffa47230 */ /* 0x000fc40000004100 */
[----:B------:R-:W-:Y:S01]  /*4770*/  FMUL.FTZ R163, R91, R163 ;  /* 0x000000a35ba37220 */ /* 0x000fe20000410000 */
[-C--:B------:R-:W-:Y:S01]  /*4780*/  FFMA.FTZ R138, R97, R90.reuse, -R138 ;  /* 0x0000005a618a7223 */ /* 0x080fe2000001088a */
[----:B------:R-:W-:Y:S01]  /*4790*/  FFMA.FTZ R99, R98, R90, R99 ;  /* 0x0000005a62637223 */ /* 0x000fe20000010063 */
[-C--:B------:R-:W-:Y:S01]  /*47a0*/  FFMA.FTZ R90, R91, R164.reuse, -R126 ;  /* 0x000000a45b5a7223 */ /* 0x080fe2000001087e */
[----:B------:R-:W-:Y:S01]  /*47b0*/  FFMA.FTZ R91, R96, R164, R163 ;  /* 0x000000a4605b7223 */ /* 0x000fe200000100a3 */
[----:B------:R-:W-:Y:S02]  /*47c0*/  F2FP.F16.E4M3.UNPACK_B R98, R47.H1 ;  /* 0x0000002fff62723e */ /* 0x000fe400030006ff */
[----:B------:R-:W-:Y:S02]  /*47d0*/  F2FP.F16.E4M3.UNPACK_B R163, R89.H1 ;  /* 0x00000059ffa3723e */ /* 0x000fe400030006ff */
[----:B------:R-:W-:Y:S01]  /*47e0*/  F2FP.SATFINITE.E4M3.F32.PACK_AB_MERGE_C R169, R99, R138, RZ ;  /* 0x0000008a63a9723e */ /* 0x000fe200048070ff */
[--C-:B------:R-:W-:Y:S01]  /*47f0*/  HADD2.F32 R99, -RZ, R98.reuse.H0_H0 ;  /* 0x20000062ff637230 */ /* 0x100fe20000004100 */
[----:B------:R-:W-:Y:S01]  /*4800*/  F2FP.SATFINITE.E4M3.F32.PACK_AB_MERGE_C R96, R166, R139, RZ ;  /* 0x0000008ba660723e */ /* 0x000fe200048070ff */
[----:B------:R-:W-:Y:S01]  /*4810*/  HADD2.F32 R98, -RZ, R98.H1_H1 ;  /* 0x30000062ff627230 */ /* 0x000fe20000004100 */
        /* <DEDUP_REMOVED lines=27> */
[----:B------:R-:W-:Y:S01]  /*49d0*/  HADD2.F32 R163, -RZ, R163.H0_H0 ;  /* 0x200000a3ffa37230 */ /* 0x000fe20000004100 */
[----:B------:R-:W-:Y:S01]  /*49e0*/  F2FP.SATFINITE.E4M3.F32.PACK_AB_MERGE_C R44, R91, R90, R169 ;  /* 0x0000005a5b2c723e */ /* 0x000fe200048070a9 */
        /* <DEDUP_REMOVED lines=12> */
.L_x_3216:
[----:B------:R-:W-:Y:S05]  /*4ab0*/  BSYNC B3 ;  /* 0x0000000000037941 */ /* 0x000fea0003800000 */
.L_x_3215:
[----:B--2---:R4:W-:Y:S02]  /*4ac0*/  STG.E.128 desc[UR54][R50.64+0x40], R44 ;  /* 0x0000402c32007986 */ /* 0x0049e4000c101d36 */
.L_x_3214:
[----:B------:R-:W-:Y:S05]  /*4ad0*/  BSYNC B2 ;  /* 0x0000000000027941 */ /* 0x000fea0003800000 */
.L_x_3213:
[----:B------:R-:W-:Y:S01]  /*4ae0*/  ISETP.NE.AND P3, PT, R37, RZ, PT ;  /* 0x000000ff2500720c */ /* 0x000fe20003f65270 */
[----:B------:R-:W-:-:S12]  /*4af0*/  BSSY B2, `(.L_x_3217) ;  /* 0x0000074000027945 */ /* 0x000fd80003800000 */
[----:B------:R-:W-:Y:S05]  /*4b00*/  @!P3 BRA `(.L_x_3218) ;  /* 0x0000000400c8b947 */ /* 0x000fea0003800000 */
[----:B0-234-:R0:W2:Y:S01]  /*4b10*/  LDS.128 R44, [R41+0x26a00] ;  /* 0x026a0000292c7984 */ /* 0x01d0a20000000c00 */
[----:B------:R-:W-:Y:S01]  /*4b20*/  VIADD R88, R16, 0x30 ;  /* 0x0000003010587836 */ /* 0x000fe20000000000 */
[----:B------:R-:W-:Y:S04]  /*4b30*/  BSSY B3, `(.L_x_3219) ;  /* 0x000006e000037945 */ /* 0x000fe80003800000 */
[----:B------:R-:W-:-:S13]  /*4b40*/  ISETP.GE.AND P3, PT, R88, R135, PT ;  /* 0x000000875800720c */ /* 0x000fda0003f66270 */
[----:B0-----:R-:W-:Y:S05]  /*4b50*/  @P3 BRA `(.L_x_3220) ;  /* 0x0000000400ac3947 */ /* 0x001fea0003800000 */
[----:B------:R-:W-:Y:S02]  /*4b60*/  SHF.R.U32.HI R89, RZ, 0x8, R87 ;  /* 0x00000008ff597819 */ /* 0x000fe40000011657 */
[--C-:B------:R-:W-:Y:S02]  /*4b70*/  SHF.R.U32.HI R97, RZ, 0x18, R85.reuse ;  /* 0x00000018ff617819 */ /* 0x100fe40000011655 */
[----:B------:R-:W-:Y:S01]  /*4b80*/  LOP3.LUT R84, R85, 0xff, RZ, 0xc0, !PT ;  /* 0x000000ff55547812 */ /* 0x000fe200078ec0ff */
[----:B------:R-:W-:Y:S01]  /*4b90*/  IMAD.SHL.U32 R89, R89, 0x100, RZ ;  /* 0x0000010059597824 */ /* 0x000fe200078e00ff */
[--C-:B------:R-:W-:Y:S02]  /*4ba0*/  SHF.R.U32.HI R91, RZ, 0x8, R85.reuse ;  /* 0x00000008ff5b7819 */ /* 0x100fe40000011655 */
[----:B------:R-:W-:Y:S02]  /*4bb0*/  SHF.R.U32.HI R90, RZ, 0x10, R85 ;  /* 0x00000010ff5a7819 */ /* 0x000fe40000011655 */
[----:B------:R-:W-:-:S02]  /*4bc0*/  SHF.R.U32.HI R86, RZ, 0x18, R87 ;  /* 0x00000018ff567819 */ /* 0x000fc40000011657 */
[----:B------:R-:W-:Y:S02]  /*4bd0*/  LOP3.LUT R85, R87, 0xff, RZ, 0xc0, !PT ;  /* 0x000000ff57557812 */ /* 0x000fe400078ec0ff */
[----:B------:R-:W-:Y:S01]  /*4be0*/  SHF.R.U32.HI R88, RZ, 0x10, R87 ;  /* 0x00000010ff587819 */ /* 0x000fe20000011657 */
[----:B------:R-:W-:Y:S01]  /*4bf0*/  IMAD.SHL.U32 R87, R91, 0x100, RZ ;  /* 0x000001005b577824 */ /* 0x000fe200078e00ff */
[----:B------:R-:W-:Y:S02]  /*4c00*/  PRMT R86, R86, 0x654, R85 ;  /* 0x0000065456567816 */ /* 0x000fe40000000055 */
[----:B------:R-:W-:Y:S02]  /*4c10*/  PRMT R84, R97, 0x654, R84 ;  /* 0x0000065461547816 */ /* 0x000fe40000000054 */
[----:B------:R-:W-:Y:S01]  /*4c20*/  LOP3.LUT R86, R86, 0xff00, R89, 0xf8, !PT ;  /* 0x0000ff0056567812 */ /* 0x000fe200078ef859 */
[----:B------:R-:W-:Y:S01]  /*4c30*/  IMAD.U32 R89, R88, 0x10000, RZ ;  /* 0x0001000058597824 */ /* 0x000fe200078e00ff */
[----:B--2---:R-:W-:-:S02]  /*4c40*/  MOV R85, R44 ;  /* 0x0000002c00557202 */ /* 0x004fc40000000f00 */
[----:B------:R-:W-:Y:S02]  /*4c50*/  F2FP.F16.E4M3.UNPACK_B R44, R45 ;  /* 0x0000002dff2c723e */ /* 0x000fe400020006ff */
[----:B------:R-:W-:Y:S02]  /*4c60*/  F2FP.F16.E4M3.UNPACK_B R88, R162.H1 ;  /* 0x000000a2ff58723e */ /* 0x000fe400030006ff */
[----:B------:R-:W-:Y:S01]  /*4c70*/  LOP3.LUT R84, R84, 0xff00, R87, 0xf8, !PT ;  /* 0x0000ff0054547812 */ /* 0x000fe200078ef857 */
[----:B------:R-:W-:Y:S01]  /*4c80*/  IMAD.U32 R87, R90, 0x10000, RZ ;  /* 0x000100005a577824 */ /* 0x000fe200078e00ff */
[----:B------:R-:W-:Y:S01]  /*4c90*/  LOP3.LUT R96, R86, 0xff0000, R89, 0xf8, !PT ;  /* 0x00ff000056607812 */ /* 0x000fe200078ef859 */
[----:B------:R-:W-:Y:S01]  /*4ca0*/  HADD2.F32 R86, -RZ, R44.H1_H1 ;  /* 0x3000002cff567230 */ /* 0x000fe20000004100 */
[----:B------:R-:W-:Y:S01]  /*4cb0*/  F2FP.F16.E4M3.UNPACK_B R89, R161.H1 ;  /* 0x000000a1ff59723e */ /* 0x000fe200030006ff */
[----:B------:R-:W-:Y:S01]  /*4cc0*/  HADD2.F32 R97, -RZ, R88.H0_H0 ;  /* 0x20000058ff617230 */ /* 0x000fe20000004100 */
[----:B------:R-:W-:Y:S01]  /*4cd0*/  F2FP.F16.E4M3.UNPACK_B R45, R45.H1 ;  /* 0x0000002dff2d723e */ /* 0x000fe200030006ff */
[----:B------:R-:W-:Y:S01]  /*4ce0*/  HADD2.F32 R44, -RZ, R44.H0_H0 ;  /* 0x2000002cff2c7230 */ /* 0x000fe20000004100 */
[----:B------:R-:W-:Y:S01]  /*4cf0*/  LOP3.LUT R84, R84, 0xff0000, R87, 0xf8, !PT ;  /* 0x00ff000054547812 */ /* 0x000fe200078ef857 */
[----:B------:R-:W-:-:S02]  /*4d00*/  HADD2.F32 R90, -RZ, R88.H1_H1 ;  /* 0x30000058ff5a7230 */ /* 0x000fc40000004100 */
[----:B------:R-:W-:Y:S01]  /*4d10*/  FMUL.FTZ R99, R86, R97 ;  /* 0x0000006156637220 */ /* 0x000fe20000410000 */
[----:B------:R-:W-:Y:S01]  /*4d20*/  HADD2.F32 R91, -RZ, R89.H0_H0 ;  /* 0x20000059ff5b7230 */ /* 0x000fe20000004100 */
[----:B------:R-:W-:Y:S01]  /*4d30*/  F2FP.F16.E4M3.UNPACK_B R162, R162 ;  /* 0x000000a2ffa2723e */ /* 0x000fe200020006ff */
[--C-:B------:R-:W-:Y:S01]  /*4d40*/  HADD2.F32 R88, -RZ, R45.reuse.H1_H1 ;  /* 0x3000002dff587230 */ /* 0x100fe20000004100 */
[----:B------:R-:W-:Y:S01]  /*4d50*/  F2FP.F16.E4M3.UNPACK_B R161, R161 ;  /* 0x000000a1ffa1723e */ /* 0x000fe200020006ff */
[----:B------:R-:W-:Y:S02]  /*4d60*/  HADD2.F32 R87, -RZ, R45.H0_H0 ;  /* 0x2000002dff577230 */ /* 0x000fe40000004100 */
[----:B------:R-:W-:Y:S01]  /*4d70*/  FMUL.FTZ R45, R44, R97 ;  /* 0x000000612c2d7220 */ /* 0x000fe20000410000 */
[----:B------:R-:W-:Y:S02]  /*4d80*/  HADD2.F32 R89, -RZ, R89.H1_H1 ;  /* 0x30000059ff597230 */ /* 0x000fe40000004100 */
[-C--:B------:R-:W-:Y:S01]  /*4d90*/  FMUL.FTZ R98, R88, R90.reuse ;  /* 0x0000005a58627220 */ /* 0x080fe20000410000 */
[-C--:B------:R-:W-:Y:S01]  /*4da0*/  FFMA.FTZ R44, R44, R91.reuse, -R99 ;  /* 0x0000005b2c2c7223 */ /* 0x080fe20000010863 */
[----:B------:R-:W-:Y:S01]  /*4db0*/  FFMA.FTZ R45, R86, R91, R45 ;  /* 0x0000005b562d7223 */ /* 0x000fe2000001002d */
[C---:B------:R-:W-:Y:S01]  /*4dc0*/  FMUL.FTZ R97, R87.reuse, R90 ;  /* 0x0000005a57617220 */ /* 0x040fe20000410000 */
[----:B------:R-:W-:Y:S01]  /*4dd0*/  F2FP.F16.E4M3.UNPACK_B R86, R85.H1 ;  /* 0x00000055ff56723e */ /* 0x000fe200030006ff */
[----:B------:R-:W-:Y:S01]  /*4de0*/  FFMA.FTZ R98, R87, R89, -R98 ;  /* 0x0000005957627223 */ /* 0x000fe20000010862 */
[----:B------:R-:W-:Y:S01]  /*4df0*/  F2FP.F16.E4M3.UNPACK_B R85, R85 ;  /* 0x00000055ff55723e */ /* 0x000fe200020006ff */
[----:B------:R-:W-:Y:S01]  /*4e00*/  FFMA.FTZ R99, R88, R89, R97 ;  /* 0x0000005958637223 */ /* 0x000fe20000010061 */
[----:B------:R-:W-:-:S02]  /*4e10*/  HADD2.F32 R90, -RZ, R162.H1_H1 ;  /* 0x300000a2ff5a7230 */ /* 0x000fc40000004100 */
[----:B------:R-:W-:Y:S02]  /*4e20*/  HADD2.F32 R89, -RZ, R86.H1_H1 ;  /* 0x30000056ff597230 */ /* 0x000fe40000004100 */
[----:B------:R-:W-:Y:S02]  /*4e30*/  HADD2.F32 R162, -RZ, R162.H0_H0 ;  /* 0x200000a2ffa27230 */ /* 0x000fe40000004100 */
[----:B------:R-:W-:Y:S02]  /*4e40*/  HADD2.F32 R88, -RZ, R86.H0_H0 ;  /* 0x20000056ff587230 */ /* 0x000fe40000004100 */
[-C--:B------:R-:W-:Y:S01]  /*4e50*/  FMUL.FTZ R97, R89, R90.reuse ;  /* 0x0000005a59617220 */ /* 0x080fe20000410000 */
[--C-:B------:R-:W-:Y:S02]  /*4e60*/  HADD2.F32 R87, -RZ, R85.reuse.H1_H1 ;  /* 0x30000055ff577230 */ /* 0x100fe40000004100 */
        /* <DEDUP_REMOVED lines=10> */
[----:B------:R-:W-:Y:S02]  /*4f10*/  F2FP.SATFINITE.E4M3.F32.PACK_AB_MERGE_C R161, R99, R98, RZ ;  /* 0x0000006263a1723e */ /* 0x000fe400048070ff */
        /* <DEDUP_REMOVED lines=31> */
[----:B------:R-:W-:Y:S01]  /*5110*/  HADD2.F32 R87, -RZ, R98.H0_H0 ;  /* 0x20000062ff577230 */ /* 0x000fe20000004100 */
[----:B------:R-:W-:Y:S01]  /*5120*/  F2FP.SATFINITE.E4M3.F32.PACK_AB_MERGE_C R44, R162, R85, R139 ;  /* 0x00000055a22c723e */ /* 0x000fe2000480708b */
[----:B------:R-:W-:-:S02]  /*5130*/  HADD2.F32 R46, -RZ, R46.H1_H1 ;  /* 0x3000002eff2e7230 */ /* 0x000fc40000004100 */
[----:B------:R-:W-:Y:S02]  /*5140*/  HADD2.F32 R97, -RZ, R97.H0_H0 ;  /* 0x20000061ff617230 */ /* 0x000fe40000004100 */
[-C--:B------:R-:W-:Y:S01]  /*5150*/  FMUL.FTZ R89, R86, R87.reuse ;  /* 0x0000005756597220 */ /* 0x080fe20000410000 */
[----:B------:R-:W-:Y:S02]  /*5160*/  HADD2.F32 R91, -RZ, R91.H0_H0 ;  /* 0x2000005bff5b7230 */ /* 0x000fe40000004100 */
[----:B------:R-:W-:Y:S01]  /*5170*/  FMUL.FTZ R87, R84, R87 ;  /* 0x0000005754577220 */ /* 0x000fe20000410000 */
[----:B------:R-:W-:Y:S02]  /*5180*/  HADD2.F32 R90, -RZ, R90.H0_H0 ;  /* 0x2000005aff5a7230 */ /* 0x000fe40000004100 */
[-C--:B------:R-:W-:Y:S01]  /*5190*/  FMUL.FTZ R88, R46, R97.reuse ;  /* 0x000000612e587220 */ /* 0x080fe20000410000 */
[C---:B------:R-:W-:Y:S01]  /*51a0*/  FMUL.FTZ R97, R47.reuse, R97 ;  /* 0x000000612f617220 */ /* 0x040fe20000410000 */
[-C--:B------:R-:W-:Y:S01]  /*51b0*/  FFMA.FTZ R89, R84, R91.reuse, -R89 ;  /* 0x0000005b54597223 */ /* 0x080fe20000010859 */
[----:B------:R-:W-:Y:S01]  /*51c0*/  FFMA.FTZ R86, R86, R91, R87 ;  /* 0x0000005b56567223 */ /* 0x000fe20000010057 */
[-C--:B------:R-:W-:Y:S01]  /*51d0*/  FFMA.FTZ R88, R47, R90.reuse, -R88 ;  /* 0x0000005a2f587223 */ /* 0x080fe20000010858 */
[----:B------:R-:W-:-:S03]  /*51e0*/  FFMA.FTZ R97, R46, R90, R97 ;  /* 0x0000005a2e617223 */ /* 0x000fc60000010061 */
[----:B------:R-:W-:Y:S02]  /*51f0*/  F2FP.SATFINITE.E4M3.F32.PACK_AB_MERGE_C R47, R86, R89, R99 ;  /* 0x00000059562f723e */ /* 0x000fe40004807063 */
[----:B------:R-:W-:-:S07]  /*5200*/  F2FP.SATFINITE.E4M3.F32.PACK_AB_MERGE_C R46, R97, R88, R96 ;  /* 0x00000058612e723e */ /* 0x000fce0004807060 */
.L_x_3220:
[----:B------:R-:W-:Y:S05]  /*5210*/  BSYNC B3 ;  /* 0x0000000000037941 */ /* 0x000fea0003800000 */
.L_x_3219:
[----:B--2---:R0:W-:Y:S02]  /*5220*/  STG.E.128 desc[UR54][R50.64+0x60], R44 ;  /* 0x0000602c32007986 */ /* 0x0041e4000c101d36 */
.L_x_3218:
[----:B------:R-:W-:Y:S05]  /*5230*/  BSYNC B2 ;  /* 0x0000000000027941 */ /* 0x000fea0003800000 */
.L_x_3217:
        /* <DEDUP_REMOVED lines=8> */
[--C-:B------:R-:W-:Y:S02]  /*52c0*/  SHF.R.U32.HI R89, RZ, 0x10, R81.reuse ;  /* 0x00000010ff597819 */ /* 0x100fe40000011651 */
[--C-:B------:R-:W-:Y:S02]  /*52d0*/  SHF.R.U32.HI R88, RZ, 0x8, R81.reuse ;  /* 0x00000008ff587819 */ /* 0x100fe40000011651 */
[----:B------:R-:W-:Y:S02]  /*52e0*/  LOP3.LUT R80, R81, 0xff, RZ, 0xc0, !PT ;  /* 0x000000ff51507812 */ /* 0x000fe400078ec0ff */
[----:B------:R-:W-:Y:S02]  /*52f0*/  SHF.R.U32.HI R87, RZ, 0x18, R81 ;  /* 0x00000018ff577819 */ /* 0x000fe40000011651 */
[----:B------:R-:W-:Y:S02]  /*5300*/  LOP3.LUT R81, R83, 0xff, RZ, 0xc0, !PT ;  /* 0x000000ff53517812 */ /* 0x000fe400078ec0ff */
[----:B------:R-:W-:-:S02]  /*5310*/  SHF.R.U32.HI R84, RZ, 0x18, R83 ;  /* 0x00000018ff547819 */ /* 0x000fc40000011653 */
[----:B------:R-:W-:Y:S02]  /*5320*/  SHF.R.U32.HI R85, RZ, 0x8, R83 ;  /* 0x00000008ff557819 */ /* 0x000fe40000011653 */
[----:B------:R-:W-:Y:S01]  /*5330*/  PRMT R84, R84, 0x654, R81 ;  /* 0x0000065454547816 */ /* 0x000fe20000000051 */
[----:B------:R-:W-:Y:S01]  /*5340*/  IMAD.SHL.U32 R81, R88, 0x100, RZ ;  /* 0x0000010058517824 */ /* 0x000fe200078e00ff */
[----:B------:R-:W-:Y:S02]  /*5350*/  SHF.R.U32.HI R86, RZ, 0x10, R83 ;  /* 0x00000010ff567819 */ /* 0x000fe40000011653 */
        /* <DEDUP_REMOVED lines=97> */
.L_x_3224:
[----:B------:R-:W-:Y:S05]  /*5970*/  BSYNC B3 ;  /* 0x0000000000037941 */ /* 0x000fea0003800000 */
.L_x_3223:
[----:B--2---:R0:W-:Y:S02]  /*5980*/  STG.E.128 desc[UR54][R50.64+0x80], R44 ;  /* 0x0000802c32007986 */ /* 0x0041e4000c101d36 */
.L_x_3222:
[----:B------:R-:W-:Y:S05]  /*5990*/  BSYNC B2 ;  /* 0x0000000000027941 */ /* 0x000fea0003800000 */
.L_x_3221:
[----:B------:R-:W-:-:S13]  /*59a0*/  ISETP.NE.AND P3, PT, R39, RZ, PT ;  /* 0x000000ff2700720c */ /* 0x000fda0003f65270 */
[----:B------:R-:W-:Y:S05]  /*59b0*/  @!P3 BRA `(.L_x_3204) ;  /* 0x0000000400c8b947 */ /* 0x000fea0003800000 */
[----:B0-234-:R0:W2:Y:S01]  /*59c0*/  LDS.128 R44, [R41+0x29200] ;  /* 0x02920000292c7984 */ /* 0x01d0a20000000c00 */
[----:B------:R-:W-:Y:S01]  /*59d0*/  VIADD R80, R16, 0x50 ;  /* 0x0000005010507836 */ /* 0x000fe20000000000 */
[----:B------:R-:W-:Y:S04]  /*59e0*/  BSSY B2, `(.L_x_3225) ;  /* 0x000006e000027945 */ /* 0x000fe80003800000 */
[----:B------:R-:W-:-:S13]  /*59f0*/  ISETP.GE.AND P3, PT, R80, R135, PT ;  /* 0x000000875000720c */ /* 0x000fda0003f66270 */
[----:B0-----:R-:W-:Y:S05]  /*5a00*/  @P3 BRA `(.L_x_3226) ;  /* 0x0000000400ac3947 */ /* 0x001fea0003800000 */
[----:B------:R-:W-:Y:S02]  /*5a10*/  SHF.R.U32.HI R83, RZ, 0x18, R79 ;  /* 0x00000018ff537819 */ /* 0x000fe4000001164f */
[----:B------:R-:W-:Y:S02]  /*5a20*/  LOP3.LUT R78, R79, 0xff, RZ, 0xc0, !PT ;  /* 0x000000ff4f4e7812 */ /* 0x000fe400078ec0ff */
[--C-:B------:R-:W-:Y:S02]  /*5a30*/  SHF.R.U32.HI R85, RZ, 0x18, R77.reuse ;  /* 0x00000018ff557819 */ /* 0x100fe4000001164d */
[----:B------:R-:W-:Y:S02]  /*5a40*/  LOP3.LUT R76, R77, 0xff, RZ, 0xc0, !PT ;  /* 0x000000ff4d4c7812 */ /* 0x000fe400078ec0ff */
[----:B------:R-:W-:Y:S02]  /*5a50*/  SHF.R.U32.HI R84, RZ, 0x8, R77 ;  /* 0x00000008ff547819 */ /* 0x000fe4000001164d */
[----:B------:R-:W-:-:S02]  /*5a60*/  SHF.R.U32.HI R80, RZ, 0x8, R79 ;  /* 0x00000008ff507819 */ /* 0x000fc4000001164f */
[----:B------:R-:W-:Y:S02]  /*5a70*/  SHF.R.U32.HI R81, RZ, 0x10, R79 ;  /* 0x00000010ff517819 */ /* 0x000fe4000001164f */
[----:B------:R-:W-:Y:S01]  /*5a80*/  SHF.R.U32.HI R82, RZ, 0x10, R77 ;  /* 0x00000010ff527819 */ /* 0x000fe2000001164d */
[----:B------:R-:W-:Y:S01]  /*5a90*/  IMAD.SHL.U32 R80, R80, 0x100, RZ ;  /* 0x0000010050507824 */ /* 0x000fe200078e00ff */
        /* <DEDUP_REMOVED lines=55> */
[----:B------:R-:W-:Y:S01]  /*5e10*/  F2FP.F16.E4M3.UNPACK_B R77, R47.H1 ;  /* 0x0000002fff4d723e */ /* 0x000fe200030006ff */
[--C-:B------:R-:W-:Y:S01]  /*5e20*/  HADD2.F32 R81, -RZ, R80.reuse.H1_H1 ;  /* 0x30000050ff517230 */ /* 0x100fe20000004100 */
[-C--:B------:R-:W-:Y:S01]  /*5e30*/  F2FP.F16.E4M3.UNPACK_B R83, R85.reuse.H1 ;  /* 0x00000055ff53723e */ /* 0x080fe200030006ff */
[----:B------:R-:W-:Y:S01]  /*5e40*/  HADD2.F32 R80, -RZ, R80.H0_H0 ;  /* 0x20000050ff507230 */ /* 0x000fe20000004100 */
[-C--:B------:R-:W-:Y:S01]  /*5e50*/  F2FP.F16.E4M3.UNPACK_B R76, R46.reuse.H1 ;  /* 0x0000002eff4c723e */ /* 0x080fe200030006ff */
        /* <DEDUP_REMOVED lines=25> */
[C---:B------:R-:W-:Y:S01]  /*5ff0*/  FMUL.FTZ R79, R77.reuse, R83 ;  /* 0x000000534d4f7220 */ /* 0x040fe20000410000 */
[----:B------:R-:W-:Y:S02]  /*6000*/  HADD2.F32 R82, -RZ, R82.H0_H0 ;  /* 0x20000052ff527230 */ /* 0x000fe40000004100 */
[-C--:B------:R-:W-:Y:S01]  /*6010*/  FFMA.FTZ R86, R77, R80.reuse, R86 ;  /* 0x000000504d567223 */ /* 0x080fe20000010056 */
[----:B------:R-:W-:Y:S01]  /*6020*/  F2FP.SATFINITE.E4M3.F32.PACK_AB_MERGE_C R84, R84, R89, RZ ;  /* 0x000000595454723e */ /* 0x000fe200048070ff */
[-C--:B------:R-:W-:Y:S01]  /*6030*/  FMUL.FTZ R78, R46, R85.reuse ;  /* 0x000000552e4e7220 */ /* 0x080fe20000410000 */
[----:B------:R-:W-:Y:S01]  /*6040*/  FMUL.FTZ R85, R47, R85 ;  /* 0x000000552f557220 */ /* 0x000fe20000410000 */
[----:B------:R-:W-:Y:S01]  /*6050*/  FFMA.FTZ R79, R76, R80, -R79 ;  /* 0x000000504c4f7223 */ /* 0x000fe2000001084f */
[----:B------:R-:W-:Y:S01]  /*6060*/  F2FP.SATFINITE.E4M3.F32.PACK_AB_MERGE_C R81, R81, R88, RZ ;  /* 0x000000585151723e */ /* 0x000fe200048070ff */
[-C--:B------:R-:W-:Y:S01]  /*6070*/  FFMA.FTZ R78, R47, R82.reuse, -R78 ;  /* 0x000000522f4e7223 */ /* 0x080fe2000001084e */
[----:B------:R-:W-:Y:S01]  /*6080*/  FFMA.FTZ R85, R46, R82, R85 ;  /* 0x000000522e557223 */ /* 0x000fe20000010055 */
[----:B------:R-:W-:-:S02]  /*6090*/  F2FP.SATFINITE.E4M3.F32.PACK_AB_MERGE_C R44, R152, R87, R90 ;  /* 0x00000057982c723e */ /* 0x000fc4000480705a */
[----:B------:R-:W-:Y:S02]  /*60a0*/  F2FP.SATFINITE.E4M3.F32.PACK_AB_MERGE_C R47, R86, R79, R81 ;  /* 0x0000004f562f723e */ /* 0x000fe40004807051 */
[----:B------:R-:W-:-:S07]  /*60b0*/  F2FP.SATFINITE.E4M3.F32.PACK_AB_MERGE_C R46, R85, R78, R84 ;  /* 0x0000004e552e723e */ /* 0x000fce0004807054 */
.L_x_3226:
[----:B------:R-:W-:Y:S05]  /*60c0*/  BSYNC B2 ;  /* 0x0000000000027941 */ /* 0x000fea0003800000 */
.L_x_3225:
[----:B--2---:R0:W-:Y:S02]  /*60d0*/  STG.E.128 desc[UR54][R50.64+0xa0], R44 ;  /* 0x0000a02c32007986 */ /* 0x0041e4000c101d36 */
.L_x_3204:
[----:B------:R-:W-:Y:S05]  /*60e0*/  BSYNC B1 ;  /* 0x0000000000017941 */ /* 0x000fea0003800000 */
.L_x_3203:
[----:B------:R-:W-:Y:S05]  /*60f0*/  @P4 BRA `(.L_x_3227) ;  /* 0x00000098000c4947 */ /* 0x000fea0003800000 */
[----:B------:R-:W-:Y:S01]  /*6100*/  ISETP.NE.AND P3, PT, R34, RZ, PT ;  /* 0x000000ff2200720c */ /* 0x000fe20003f65270 */
[----:B------:R-:W-:-:S12]  /*6110*/  BSSY B1, `(.L_x_3228) ;  /* 0x0000073000017945 */ /* 0x000fd80003800000 */
[----:B------:R-:W-:Y:S05]  /*6120*/  @!P3 BRA `(.L_x_3229) ;  /* 0x0000000400c4b947 */ /* 0x000fea0003800000 */
[----:B0-234-:R0:W2:Y:S01]  /*6130*/  LDS.128 R44, [R40+0x26200] ;  /* 0x02620000282c7984 */ /* 0x01d0a20000000c00 */
[----:B------:R-:W-:Y:S01]  /*6140*/  ISETP.GE.AND P3, PT, R16, R135, PT ;  /* 0x000000871000720c */ /* 0x000fe20003f66270 */
[----:B------:R-:W-:-:S12]  /*6150*/  BSSY B2, `(.L_x_3230) ;  /* 0x000006d000027945 */ /* 0x000fd80003800000 */
[----:B0-----:R-:W-:Y:S05]  /*6160*/  @P3 BRA `(.L_x_3231) ;  /* 0x0000000400ac3947 */ /* 0x001fea0003800000 */
[--C-:B------:R-:W-:Y:S02]  /*6170*/  SHF.R.U32.HI R51, RZ, 0x18, R73.reuse ;  /* 0x00000018ff337819 */ /* 0x100fe40000011649 */
[----:B------:R-:W-:Y:S02]  /*6180*/  LOP3.LUT R50, R73, 0xff, RZ, 0xc0, !PT ;  /* 0x000000ff49327812 */ /* 0x000fe400078ec0ff */
[--C-:B------:R-:W-:Y:S02]  /*6190*/  SHF.R.U32.HI R78, RZ, 0x8, R73.reuse ;  /* 0x00000008ff4e7819 */ /* 0x100fe40000011649 */
[----:B------:R-:W-:Y:S02]  /*61a0*/  SHF.R.U32.HI R77, RZ, 0x10, R73 ;  /* 0x00000010ff4d7819 */ /* 0x000fe40000011649 */
[--C-:B------:R-:W-:Y:S02]  /*61b0*/  SHF.R.U32.HI R74, RZ, 0x8, R75.reuse ;  /* 0x00000008ff4a7819 */ /* 0x100fe4000001164b */
[----:B------:R-:W-:-:S02]  /*61c0*/  SHF.R.U32.HI R73, RZ, 0x18, R75 ;  /* 0x00000018ff497819 */ /* 0x000fc4000001164b */
[----:B------:R-:W-:Y:S01]  /*61d0*/  LOP3.LUT R72, R75, 0xff, RZ, 0xc0, !PT ;  /* 0x000000ff4b487812 */ /* 0x000fe200078ec0ff */
[----:B------:R-:W-:Y:S01]  /*61e0*/  IMAD.SHL.U32 R74, R74, 0x100, RZ ;  /* 0x000001004a4a7824 */ /* 0x000fe200078e00ff */
[----:B------:R-:W-:Y:S02]  /*61f0*/  SHF.R.U32.HI R76, RZ, 0x10, R75 ;  /* 0x00000010ff4c7819 */ /* 0x000fe4000001164b */
[----:B------:R-:W-:Y:S02]  /*6200*/  PRMT R73, R73, 0x654, R72 ;  /* 0x0000065449497816 */ /* 0x000fe40000000048 */
[----:B------:R-:W-:Y:S01]  /*6210*/  PRMT R51, R51, 0x654, R50 ;  /* 0x0000065433337816 */ /* 0x000fe20000000032 */
[----:B------:R-:W-:Y:S01]  /*6220*/  IMAD.U32 R76, R76, 0x10000, RZ ;  /* 0x000100004c4c7824 */ /* 0x000fe200078e00ff */
[----:B------:R-:W-:Y:S01]  /*6230*/  SHF.L.U32 R72, R78, 0x8, RZ ;  /* 0x000000084e487819 */ /* 0x000fe200000006ff */
[----:B--2---:R-:W-:Y:S01]  /*6240*/  IMAD.MOV.U32 R50, RZ, RZ, R44 ;  /* 0x000000ffff327224 */ /* 0x004fe200078e002c */
[----:B------:R-:W-:-:S02]  /*6250*/  LOP3.LUT R73, R73, 0xff00, R74, 0xf8, !PT ;  /* 0x0000ff0049497812 */ /* 0x000fc400078ef84a */
[----:B------:R-:W-:Y:S01]  /*6260*/  LOP3.LUT R51, R51, 0xff00, R72, 0xf8, !PT ;  /* 0x0000ff0033337812 */ /* 0x000fe200078ef848 */
[----:B------:R-:W-:Y:S01]  /*6270*/  IMAD.U32 R72, R77, 0x10000, RZ ;  /* 0x000100004d487824 */ /* 0x000fe200078e00ff */
[-C--:B------:R-:W-:Y:S02]  /*6280*/  F2FP.F16.E4M3.UNPACK_B R44, R45.reuse ;  /* 0x0000002dff2c723e */ /* 0x080fe400020006ff */
[----:B------:R-:W-:Y:S02]  /*6290*/  F2FP.F16.E4M3.UNPACK_B R74, R158.H1 ;  /* 0x0000009eff4a723e */ /* 0x000fe400030006ff */
[----:B------:R-:W-:Y:S02]  /*62a0*/  F2FP.F16.E4M3.UNPACK_B R45, R45.H1 ;  /* 0x0000002dff2d723e */ /* 0x000fe400030006ff */
[----:B------:R-:W-:Y:S01]  /*62b0*/  LOP3.LUT R78, R73, 0xff0000, R76, 0xf8, !PT ;  /* 0x00ff0000494e7812 */ /* 0x000fe200078ef84c */
[--C-:B------:R-:W-:Y:S01]  /*62c0*/  HADD2.F32 R77, -RZ, R74.reuse.H1_H1 ;  /* 0x3000004aff4d7230 */ /* 0x100fe20000004100 */
[----:B------:R-:W-:Y:S01]  /*62d0*/  F2FP.F16.E4M3.UNPACK_B R73, R156.H1 ;  /* 0x0000009cff49723e */ /* 0x000fe200030006ff */
        /* <DEDUP_REMOVED lines=17> */
[----:B------:R-:W-:Y:S01]  /*63f0*/  FFMA.FTZ R85, R72, R73, R77 ;  /* 0x0000004948557223 */ /* 0x000fe2000001004d */
[----:B------:R-:W-:Y:S01]  /*6400*/  F2FP.F16.E4M3.UNPACK_B R50, R50 ;  /* 0x00000032ff32723e */ /* 0x000fe200020006ff */
[----:B------:R-:W-:Y:S01]  /*6410*/  FFMA.FTZ R83, R51, R74, R76 ;  /* 0x0000004a33537223 */ /* 0x000fe2000001004c */
[----:B------:R-:W-:-:S02]  /*6420*/  HADD2.F32 R74, -RZ, R158.H1_H1 ;  /* 0x3000009eff4a7230 */ /* 0x000fc40000004100 */
[--C-:B------:R-:W-:Y:S01]  /*6430*/  HADD2.F32 R51, -RZ, R45.reuse.H0_H0 ;  /* 0x2000002dff337230 */ /* 0x100fe20000004100 */
[----:B------:R-:W-:Y:S01]  /*6440*/  F2FP.SATFINITE.E4M3.F32.PACK_AB_MERGE_C R87, R85, R82, RZ ;  /* 0x000000525557723e */ /* 0x000fe200048070ff */
[----:B------:R-:W-:Y:S02]  /*6450*/  HADD2.F32 R72, -RZ, R45.H1_H1 ;  /* 0x3000002dff487230 */ /* 0x000fe40000004100 */
[----:B------:R-:W-:Y:S02]  /*6460*/  HADD2.F32 R73, -RZ, R156.H1_H1 ;  /* 0x3000009cff497230 */ /* 0x000fe40000004100 */
[-C--:B------:R-:W-:Y:S01]  /*6470*/  FMUL.FTZ R79, R51, R74.reuse ;  /* 0x0000004a334f7220 */ /* 0x080fe20000410000 */
[----:B------:R-:W-:Y:S02]  /*6480*/  HADD2.F32 R158, -RZ, R158.H0_H0 ;  /* 0x2000009eff9e7230 */ /* 0x000fe40000004100 */
[----:B------:R-:W-:Y:S01]  /*6490*/  FMUL.FTZ R76, R72, R74 ;  /* 0x0000004a484c7220 */ /* 0x000fe20000410000 */
[----:B------:R-:W-:-:S02]  /*64a0*/  HADD2.F32 R45, -RZ, R50.H0_H0 ;  /* 0x20000032ff2d7230 */ /* 0x000fc40000004100 */
[-C--:B------:R-:W-:Y:S01]  /*64b0*/  FFMA.FTZ R79, R72, R73.reuse, R79 ;  /* 0x00000049484f7223 */ /* 0x080fe2000001004f */
[----:B------:R-:W-:Y:S02]  /*64c0*/  HADD2.F32 R50, -RZ, R50.H1_H1 ;  /* 0x30000032ff327230 */ /* 0x000fe40000004100 */
[----:B------:R-:W-:Y:S01]  /*64d0*/  FFMA.FTZ R76, R51, R73, -R76 ;  /* 0x00000049334c7223 */ /* 0x000fe2000001084c */
[----:B------:R-:W-:Y:S02]  /*64e0*/  HADD2.F32 R156, -RZ, R156.H0_H0 ;  /* 0x2000009cff9c7230 */ /* 0x000fe40000004100 */
[-C--:B------:R-:W-:Y:S01]  /*64f0*/  FMUL.FTZ R77, R45, R158.reuse ;  /* 0x0000009e2d4d7220 */ /* 0x080fe20000410000 */
[----:B------:R-:W-:Y:S01]  /*6500*/  F2FP.F16.E4M3.UNPACK_B R73, R75.H1 ;  /* 0x0000004bff49723e */ /* 0x000fe200030006ff */
[C---:B------:R-:W-:Y:S01]  /*6510*/  FMUL.FTZ R74, R50.reuse, R158 ;  /* 0x0000009e324a7220 */ /* 0x040fe20000410000 */
[----:B------:R-:W-:Y:S01]  /*6520*/  F2FP.SATFINITE.E4M3.F32.PACK_AB_MERGE_C R86, R79, R76, RZ ;  /* 0x0000004c4f56723e */ /* 0x000fe200048070ff */
[-C--:B------:R-:W-:Y:S01]  /*6530*/  FFMA.FTZ R81, R50, R156.reuse, R77 ;  /* 0x0000009c32517223 */ /* 0x080fe2000001004d */
[----:B------:R-:W-:Y:S01]  /*6540*/  F2FP.F16.E4M3.UNPACK_B R50, R47.H1 ;  /* 0x0000002fff32723e */ /* 0x000fe200030006ff */
[----:B------:R-:W-:Y:S01]  /*6550*/  FFMA.FTZ R80, R45, R156, -R74 ;  /* 0x0000009c2d507223 */ /* 0x000fe2000001084a */
[----:B------:R-:W-:Y:S01]  /*6560*/  F2FP.F16.E4M3.UNPACK_B R76, R78.H1 ;  /* 0x0000004eff4c723e */ /* 0x000fe200030006ff */
        /* <DEDUP_REMOVED lines=24> */
[----:B------:R-:W-:Y:S02]  /*66f0*/  HADD2.F32 R47, -RZ, R47.H1_H1 ;  /* 0x3000002fff2f7230 */ /* 0x000fe40000004100 */
[--C-:B------:R-:W-:Y:S01]  /*6700*/  HADD2.F32 R45, -RZ, R46.reuse.H0_H0 ;  /* 0x2000002eff2d7230 */ /* 0x100fe20000004100 */
[----:B------:R-:W-:Y:S01]  /*6710*/  F2FP.SATFINITE.E4M3.F32.PACK_AB_MERGE_C R77, R77, R82, RZ ;  /* 0x000000524d4d723e */ /* 0x000fe200048070ff */
[----:B------:R-:W-:-:S02]  /*6720*/  HADD2.F32 R46, -RZ, R46.H1_H1 ;  /* 0x3000002eff2e7230 */ /* 0x000fc40000004100 */
[-C--:B------:R-:W-:Y:S01]  /*6730*/  FMUL.FTZ R79, R47, R76.reuse ;  /* 0x0000004c2f4f7220 */ /* 0x080fe20000410000 */
[----:B------:R-:W-:Y:S02]  /*6740*/  HADD2.F32 R73, -RZ, R73.H0_H0 ;  /* 0x20000049ff497230 */ /* 0x000fe40000004100 */
[----:B------:R-:W-:Y:S01]  /*6750*/  FMUL.FTZ R76, R50, R76 ;  /* 0x0000004c324c7220 */ /* 0x000fe20000410000 */
        /* <DEDUP_REMOVED lines=12> */
.L_x_3231:
[----:B------:R-:W-:Y:S05]  /*6820*/  BSYNC B2 ;  /* 0x0000000000027941 */ /* 0x000fea0003800000 */
.L_x_3230:
[----:B--2---:R0:W-:Y:S02]  /*6830*/  STG.E.128 desc[UR54][R48.64], R44 ;  /* 0x0000002c30007986 */ /* 0x0041e4000c101d36 */
.L_x_3229:
[----:B------:R-:W-:Y:S05]  /*6840*/  BSYNC B1 ;  /* 0x0000000000017941 */ /* 0x000fea0003800000 */
.L_x_3228:
[----:B------:R-:W-:Y:S01]  /*6850*/  ISETP.NE.AND P3, PT, R35, RZ, PT ;  /* 0x000000ff2300720c */ /* 0x000fe20003f65270 */
[----:B------:R-:W-:-:S12]  /*6860*/  BSSY B1, `(.L_x_3232) ;  /* 0x0000073000017945 */ /* 0x000fd80003800000 */
[----:B------:R-:W-:Y:S05]  /*6870*/  @!P3 BRA `(.L_x_3233) ;  /* 0x0000000400c4b947 */ /* 0x000fea0003800000 */
[----:B0-234-:R0:W2:Y:S01]  /*6880*/  LDS.128 R44, [R41+0x26200] ;  /* 0x02620000292c7984 */ /* 0x01d0a20000000c00 */
[----:B------:R-:W-:Y:S01]  /*6890*/  IADD3 R50, R16, 0x10, RZ ;  /* 0x0000001010327810 */ /* 0x000fe20007ffe0ff */
[----:B------:R-:W-:Y:S03]  /*68a0*/  BSSY B2, `(.L_x_3234) ;  /* 0x000006d000027945 */ /* 0x000fe60003800000 */
[----:B------:R-:W-:-:S13]  /*68b0*/  ISETP.GE.AND P3, PT, R50, R135, PT ;  /* 0x000000873200720c */ /* 0x000fda0003f66270 */
[----:B0-----:R-:W-:Y:S05]  /*68c0*/  @P3 BRA `(.L_x_3235) ;  /* 0x0000000400a83947 */ /* 0x001fea0003800000 */
        /* <DEDUP_REMOVED lines=9> */
[----:B------:R-:W-:Y:S01]  /*6960*/  PRMT R70, R69, 0x654, R68 ;  /* 0x0000065445467816 */ /* 0x000fe20000000044 */
[----:B------:R-:W-:Y:S01]  /*6970*/  IMAD.SHL.U32 R69, R72, 0x100, RZ ;  /* 0x0000010048457824 */ /* 0x000fe200078e00ff */
[----:B------:R-:W-:Y:S02]  /*6980*/  SHF.R.U32.HI R73, RZ, 0x10, R71 ;  /* 0x00000010ff497819 */ /* 0x000fe40000011647 */
        /* <DEDUP_REMOVED lines=94> */
.L_x_3235:
[----:B------:R-:W-:Y:S05]  /*6f70*/  BSYNC B2 ;  /* 0x0000000000027941 */ /* 0x000fea0003800000 */
.L_x_3234:
[----:B--2---:R0:W-:Y:S02]  /*6f80*/  STG.E.128 desc[UR54][R48.64+0x20], R44 ;  /* 0x0000202c30007986 */ /* 0x0041e4000c101d36 */
.L_x_3233:
[----:B------:R-:W-:Y:S05]  /*6f90*/  BSYNC B1 ;  /* 0x0000000000017941 */ /* 0x000fea0003800000 */
.L_x_3232:
        /* <DEDUP_REMOVED lines=8> */
[----:B------:R-:W-:Y:S01]  /*7020*/  SHF.R.U32.HI R71, RZ, 0x8, R65 ;  /* 0x00000008ff477819 */ /* 0x000fe20000011641 */
[----:B--2---:R-:W-:Y:S01]  /*7030*/  IMAD.MOV.U32 R64, RZ, RZ, R47 ;  /* 0x000000ffff407224 */ /* 0x004fe200078e002f */
[----:B------:R-:W-:Y:S01]  /*7040*/  SHF.R.U32.HI R66, RZ, 0x8, R67 ;  /* 0x00000008ff427819 */ /* 0x000fe20000011643 */
[----:B------:R-:W-:Y:S01]  /*7050*/  IMAD.MOV.U32 R51, RZ, RZ, R46 ;  /* 0x000000ffff337224 */ /* 0x000fe200078e002e */
[--C-:B------:R-:W-:Y:S01]  /*7060*/  SHF.R.U32.HI R73, RZ, 0x18, R65.reuse ;  /* 0x00000018ff497819 */ /* 0x100fe20000011641 */
[----:B------:R-:W-:Y:S01]  /*7070*/  IMAD.SHL.U32 R47, R71, 0x100, RZ ;  /* 0x00000100472f7824 */ /* 0x000fe200078e00ff */
[----:B------:R-:W-:Y:S01]  /*7080*/  LOP3.LUT R50, R65, 0xff, RZ, 0xc0, !PT ;  /* 0x000000ff41327812 */ /* 0x000fe200078ec0ff */
[----:B------:R-:W-:Y:S01]  /*7090*/  IMAD.SHL.U32 R46, R66, 0x100, RZ ;  /* 0x00000100422e7824 */ /* 0x000fe200078e00ff */
[----:B------:R-:W-:Y:S02]  /*70a0*/  SHF.R.U32.HI R69, RZ, 0x10, R65 ;  /* 0x00000010ff457819 */ /* 0x000fe40000011641 */
[----:B------:R-:W-:-:S02]  /*70b0*/  SHF.R.U32.HI R70, RZ, 0x18, R67 ;  /* 0x00000018ff467819 */ /* 0x000fc40000011643 */
[----:B------:R-:W-:Y:S02]  /*70c0*/  LOP3.LUT R65, R67, 0xff, RZ, 0xc0, !PT ;  /* 0x000000ff43417812 */ /* 0x000fe400078ec0ff */
[----:B------:R-:W-:Y:S02]  /*70d0*/  SHF.R.U32.HI R68, RZ, 0x10, R67 ;  /* 0x00000010ff447819 */ /* 0x000fe40000011643 */
[----:B------:R-:W-:Y:S02]  /*70e0*/  PRMT R50, R73, 0x654, R50 ;  /* 0x0000065449327816 */ /* 0x000fe40000000032 */
[----:B------:R-:W-:Y:S01]  /*70f0*/  PRMT R65, R70, 0x654, R65 ;  /* 0x0000065446417816 */ /* 0x000fe20000000041 */
[----:B------:R-:W-:Y:S01]  /*7100*/  IMAD.U32 R68, R68, 0x10000, RZ ;  /* 0x0001000044447824 */ /* 0x000fe200078e00ff */
[----:B------:R-:W-:Y:S02]  /*7110*/  LOP3.LUT R47, R50, 0xff00, R47, 0xf8, !PT ;  /* 0x0000ff00322f7812 */ /* 0x000fe400078ef82f */
        /* <DEDUP_REMOVED lines=93> */
.L_x_3239:
[----:B------:R-:W-:Y:S05]  /*76f0*/  BSYNC B2 ;  /* 0x0000000000027941 */ /* 0x000fea0003800000 */
.L_x_3238:
[----:B--2---:R0:W-:Y:S02]  /*7700*/  STG.E.128 desc[UR54][R48.64+0x40], R44 ;  /* 0x0000402c30007986 */ /* 0x0041e4000c101d36 */
.L_x_3237:
[----:B------:R-:W-:Y:S05]  /*7710*/  BSYNC B1 ;  /* 0x0000000000017941 */ /* 0x000fea0003800000 */
.L_x_3236:
        /* <DEDUP_REMOVED lines=8> */
[----:B------:R-:W-:Y:S01]  /*77a0*/  SHF.R.U32.HI R68, RZ, 0x10, R61 ;  /* 0x00000010ff447819 */ /* 0x000fe2000001163d */
[----:B--2---:R-:W-:Y:S01]  /*77b0*/  IMAD.MOV.U32 R60, RZ, RZ, R47 ;  /* 0x000000ffff3c7224 */ /* 0x004fe200078e002f */
[--C-:B------:R-:W-:Y:S02]  /*77c0*/  SHF.R.U32.HI R66, RZ, 0x8, R61.reuse ;  /* 0x00000008ff427819 */ /* 0x100fe4000001163d */
[----:B------:R-:W-:Y:S02]  /*77d0*/  LOP3.LUT R50, R61, 0xff, RZ, 0xc0, !PT ;  /* 0x000000ff3d327812 */ /* 0x000fe400078ec0ff */
[----:B------:R-:W-:Y:S02]  /*77e0*/  SHF.R.U32.HI R67, RZ, 0x18, R61 ;  /* 0x00000018ff437819 */ /* 0x000fe4000001163d */
[----:B------:R-:W-:Y:S02]  /*77f0*/  SHF.R.U32.HI R64, RZ, 0x8, R63 ;  /* 0x00000008ff407819 */ /* 0x000fe4000001163f */
[----:B------:R-:W-:-:S02]  /*7800*/  LOP3.LUT R61, R63, 0xff, RZ, 0xc0, !PT ;  /* 0x000000ff3f3d7812 */ /* 0x000fc400078ec0ff */
[----:B------:R-:W-:Y:S02]  /*7810*/  SHF.R.U32.HI R62, RZ, 0x18, R63 ;  /* 0x00000018ff3e7819 */ /* 0x000fe4000001163f */
[----:B------:R-:W-:Y:S01]  /*7820*/  MOV R51, R46 ;  /* 0x0000002e00337202 */ /* 0x000fe20000000f00 */
[----:B------:R-:W-:Y:S01]  /*7830*/  IMAD.SHL.U32 R46, R66, 0x100, RZ ;  /* 0x00000100422e7824 */ /* 0x000fe200078e00ff */
[----:B------:R-:W-:Y:S01]  /*7840*/  PRMT R62, R62, 0x654, R61 ;  /* 0x000006543e3e7816 */ /* 0x000fe2000000003d */
[----:B------:R-:W-:Y:S01]  /*7850*/  IMAD.SHL.U32 R61, R64, 0x100, RZ ;  /* 0x00000100403d7824 */ /* 0x000fe200078e00ff */
[----:B------:R-:W-:Y:S02]  /*7860*/  SHF.R.U32.HI R65, RZ, 0x10, R63 ;  /* 0x00000010ff417819 */ /* 0x000fe4000001163f */
[----:B------:R-:W-:Y:S02]  /*7870*/  PRMT R47, R67, 0x654, R50 ;  /* 0x00000654432f7816 */ /* 0x000fe40000000032 */
[----:B------:R-:W-:Y:S01]  /*7880*/  LOP3.LUT R64, R62, 0xff00, R61, 0xf8, !PT ;  /* 0x0000ff003e407812 */ /* 0x000fe200078ef83d */
[----:B------:R-:W-:Y:S01]  /*7890*/  IMAD.U32 R61, R65, 0x10000, RZ ;  /* 0x00010000413d7824 */ /* 0x000fe200078e00ff */
[----:B------:R-:W-:Y:S01]  /*78a0*/  LOP3.LUT R50, R47, 0xff00, R46, 0xf8, !PT ;  /* 0x0000ff002f327812 */ /* 0x000fe200078ef82e */
[----:B------:R-:W-:Y:S01]  /*78b0*/  IMAD.U32 R47, R68, 0x10000, RZ ;  /* 0x00010000442f7824 */ /* 0x000fe200078e00ff */
[----:B------:R-:W-:-:S02]  /*78c0*/  F2FP.F16.E4M3.UNPACK_B R62, R141.H1 ;  /* 0x0000008dff3e723e */ /* 0x000fc400030006ff */
        /* <DEDUP_REMOVED lines=90> */
.L_x_3243:
[----:B------:R-:W-:Y:S05]  /*7e70*/  BSYNC B2 ;  /* 0x0000000000027941 */ /* 0x000fea0003800000 */
.L_x_3242:
[----:B--2---:R0:W-:Y:S02]  /*7e80*/  STG.E.128 desc[UR54][R48.64+0x60], R44 ;  /* 0x0000602c30007986 */ /* 0x0041e4000c101d36 */
.L_x_3241:
[----:B------:R-:W-:Y:S05]  /*7e90*/  BSYNC B1 ;  /* 0x0000000000017941 */ /* 0x000fea0003800000 */
.L_x_3240:
        /* <DEDUP_REMOVED lines=10> */
[--C-:B------:R-:W-:Y:S01]  /*7f40*/  SHF.R.U32.HI R65, RZ, 0x18, R57.reuse ;  /* 0x00000018ff417819 */ /* 0x100fe20000011639 */
[----:B------:R-:W-:Y:S01]  /*7f50*/  IMAD.MOV.U32 R51, RZ, RZ, R46 ;  /* 0x000000ffff337224 */ /* 0x000fe200078e002e */
[----:B------:R-:W-:Y:S01]  /*7f60*/  LOP3.LUT R50, R57, 0xff, RZ, 0xc0, !PT ;  /* 0x000000ff39327812 */ /* 0x000fe200078ec0ff */
[----:B------:R-:W-:Y:S01]  /*7f70*/  IMAD.SHL.U32 R47, R63, 0x100, RZ ;  /* 0x000001003f2f7824 */ /* 0x000fe200078e00ff */
[----:B------:R-:W-:Y:S02]  /*7f80*/  SHF.R.U32.HI R61, RZ, 0x10, R57 ;  /* 0x00000010ff3d7819 */ /* 0x000fe40000011639 */
[----:B------:R-:W-:Y:S02]  /*7f90*/  SHF.R.U32.HI R62, RZ, 0x18, R59 ;  /* 0x00000018ff3e7819 */ /* 0x000fe4000001163b */
[----:B------:R-:W-:-:S02]  /*7fa0*/  LOP3.LUT R57, R59, 0xff, RZ, 0xc0, !PT ;  /* 0x000000ff3b397812 */ /* 0x000fc400078ec0ff */
[--C-:B------:R-:W-:Y:S02]  /*7fb0*/  SHF.R.U32.HI R58, RZ, 0x8, R59.reuse ;  /* 0x00000008ff3a7819 */ /* 0x100fe4000001163b */
[----:B------:R-:W-:Y:S02]  /*7fc0*/  SHF.R.U32.HI R60, RZ, 0x10, R59 ;  /* 0x00000010ff3c7819 */ /* 0x000fe4000001163b */
[----:B------:R-:W-:Y:S02]  /*7fd0*/  PRMT R50, R65, 0x654, R50 ;  /* 0x0000065441327816 */ /* 0x000fe40000000032 */
[----:B------:R-:W-:Y:S01]  /*7fe0*/  PRMT R57, R62, 0x654, R57 ;  /* 0x000006543e397816 */ /* 0x000fe20000000039 */
[----:B------:R-:W-:Y:S01]  /*7ff0*/  IMAD.U32 R60, R60, 0x10000, RZ ;  /* 0x000100003c3c7824 */ /* 0x000fe200078e00ff */
[----:B------:R-:W-:Y:S02]  /*8000*/  SHF.L.U32 R46, R58, 0x8, RZ ;  /* 0x000000083a2e7819 */ /* 0x000fe400000006ff */
        /* <DEDUP_REMOVED lines=94> */
.L_x_3247:
[----:B------:R-:W-:Y:S05]  /*85f0*/  BSYNC B2 ;  /* 0x0000000000027941 */ /* 0x000fea0003800000 */
.L_x_3246:
[----:B--2---:R0:W-:Y:S02]  /*8600*/  STG.E.128 desc[UR54][R48.64+0x80], R44 ;  /* 0x0000802c30007986 */ /* 0x0041e4000c101d36 */
.L_x_3245:
[----:B------:R-:W-:Y:S05]  /*8610*/  BSYNC B1 ;  /* 0x0000000000017941 */ /* 0x000fea0003800000 */
.L_x_3244:
[----:B------:R-:W-:-:S13]  /*8620*/  ISETP.NE.AND P3, PT, R39, RZ, PT ;  /* 0x000000ff2700720c */ /* 0x000fda0003f65270 */
[----:B------:R-:W-:Y:S05]  /*8630*/  @!P3 BRA `(.L_x_3227) ;  /* 0x0000007000bcb947 */ /* 0x000fea0003800000 */
[----:B0-234-:R0:W2:Y:S01]  /*8640*/  LDS.128 R44, [R41+0x2b200] ;  /* 0x02b20000292c7984 */ /* 0x01d0a20000000c00 */
[----:B------:R-:W-:Y:S01]  /*8650*/  VIADD R50, R16, 0x50 ;  /* 0x0000005010327836 */ /* 0x000fe20000000000 */
[----:B------:R-:W-:Y:S04]  /*8660*/  BSSY B1, `(.L_x_3248) ;  /* 0x000006e000017945 */ /* 0x000fe80003800000 */
[----:B------:R-:W-:-:S13]  /*8670*/  ISETP.GE.AND P3, PT, R50, R135, PT ;  /* 0x000000873200720c */ /* 0x000fda0003f66270 */
[----:B0-----:R-:W-:Y:S05]  /*8680*/  @P3 BRA `(.L_x_3249) ;  /* 0x0000000400ac3947 */ /* 0x001fea0003800000 */
[--C-:B------:R-:W-:Y:S01]  /*8690*/  SHF.R.U32.HI R58, RZ, 0x10, R53.reuse ;  /* 0x00000010ff3a7819 */ /* 0x100fe20000011635 */
[----:B--2---:R-:W-:Y:S01]  /*86a0*/  IMAD.MOV.U32 R51, RZ, RZ, R46 ;  /* 0x000000ffff337224 */ /* 0x004fe200078e002e */
[--C-:B------:R-:W-:Y:S02]  /*86b0*/  SHF.R.U32.HI R56, RZ, 0x8, R53.reuse ;  /* 0x00000008ff387819 */ /* 0x100fe40000011635 */
[----:B------:R-:W-:Y:S02]  /*86c0*/  LOP3.LUT R50, R53, 0xff, RZ, 0xc0, !PT ;  /* 0x000000ff35327812 */ /* 0x000fe400078ec0ff */
[----:B------:R-:W-:Y:S01]  /*86d0*/  SHF.R.U32.HI R59, RZ, 0x18, R53 ;  /* 0x00000018ff3b7819 */ /* 0x000fe20000011635 */
[----:B------:R-:W-:Y:S01]  /*86e0*/  IMAD.SHL.U32 R46, R56, 0x100, RZ ;  /* 0x00000100382e7824 */ /* 0x000fe200078e00ff */
[----:B------:R-:W-:Y:S02]  /*86f0*/  SHF.R.U32.HI R53, RZ, 0x8, R55 ;  /* 0x00000008ff357819 */ /* 0x000fe40000011637 */
[----:B------:R-:W-:-:S02]  /*8700*/  MOV R52, R47 ;  /* 0x0000002f00347202 */ /* 0x000fc40000000f00 */
[----:B------:R-:W-:Y:S01]  /*8710*/  LOP3.LUT R54, R55, 0xff0000ff, RZ, 0xc0, !PT ;  /* 0xff0000ff37367812 */ /* 0x000fe200078ec0ff */
[----:B------:R-:W-:Y:S01]  /*8720*/  IMAD.SHL.U32 R53, R53, 0x100, RZ ;  /* 0x0000010035357824 */ /* 0x000fe200078e00ff */
[----:B------:R-:W-:Y:S02]  /*8730*/  PRMT R47, R59, 0x654, R50 ;  /* 0x000006543b2f7816 */ /* 0x000fe40000000032 */
[----:B------:R-:W-:Y:S02]  /*8740*/  SHF.R.U32.HI R57, RZ, 0x10, R55 ;  /* 0x00000010ff397819 */ /* 0x000fe40000011637 */
[----:B------:R-:W-:Y:S01]  /*8750*/  LOP3.LUT R50, R47, 0xff00, R46, 0xf8, !PT ;  /* 0x0000ff002f327812 */ /* 0x000fe200078ef82e */
[----:B------:R-:W-:Y:S01]  /*8760*/  IMAD.U32 R47, R58, 0x10000, RZ ;  /* 0x000100003a2f7824 */ /* 0x000fe200078e00ff */
[----:B------:R-:W-:Y:S02]  /*8770*/  LOP3.LUT R56, R54, 0xff00, R53, 0xf8, !PT ;  /* 0x0000ff0036387812 */ /* 0x000fe400078ef835 */
[----:B------:R-:W-:-:S02]  /*8780*/  SHF.L.U32 R53, R57, 0x10, RZ ;  /* 0x0000001039357819 */ /* 0x000fc400000006ff */
        /* <DEDUP_REMOVED lines=91> */
.L_x_3249:
[----:B------:R-:W-:Y:S05]  /*8d40*/  BSYNC B1 ;  /* 0x0000000000017941 */ /* 0x000fea0003800000 */
.L_x_3248:
[----:B--2---:R0:W-:Y:S01]  /*8d50*/  STG.E.128 desc[UR54][R48.64+0xa0], R44 ;  /* 0x0000a02c30007986 */ /* 0x0041e2000c101d36 */
[----:B------:R-:W-:Y:S05]  /*8d60*/  BRA `(.L_x_3227) ;  /* 0x0000006800f07947 */ /* 0x000fea0003800000 */
.L_x_3195:
        /* <DEDUP_REMOVED lines=31> */
[----:B------:R-:W-:Y:S02]  /*8f60*/  CS2R R90, SRZ ;  /* 0x00000000005a7805 */ /* 0x000fe4000001ff00 */
[----:B------:R-:W-:Y:S02]  /*8f70*/  CS2R R88, SRZ ;  /* 0x0000000000587805 */ /* 0x000fe4000001ff00 */
[----:B------:R-:W-:Y:S01]  /*8f80*/  IADD3.X R97, R14, UR5, R100, P2, P3 ;  /* 0x000000050e617c10 */ /* 0x000fe200097e6464 */
[----:B------:R-:W-:-:S02]  /*8f90*/  ULDC.64 UR4, c[0x0][0x3e0] ;  /* 0x0000f80000047ab9 */ /* 0x000fc40000000a00 */
[----:B------:R-:W-:-:S04]  /*8fa0*/  IADD3 R98, P2, P3, R106, UR4, R92 ;  /* 0x000000046a627c10 */ /* 0x000fc8000fb5e05c */
[----:B------:R-:W-:Y:S02]  /*8fb0*/  IADD3.X R99, R20, UR5, R43, P2, P3 ;  /* 0x0000000514637c10 */ /* 0x000fe400097e642b */
[----:B------:R-:W-:Y:S02]  /*8fc0*/  ISETP.GE.AND P2, PT, R22, R135, PT ;  /* 0x000000871600720c */ /* 0x000fe40003f46270 */
[----:B------:R-:W-:Y:S02]  /*8fd0*/  CS2R R50, SRZ ;  /* 0x0000000000327805 */ /* 0x000fe4000001ff00 */
[----:B------:R-:W-:Y:S02]  /*8fe0*/  CS2R R48, SRZ ;  /* 0x0000000000307805 */ /* 0x000fe4000001ff00 */
[----:B------:R-:W-:Y:S02]  /*8ff0*/  CS2R R62, SRZ ;  /* 0x00000000003e7805 */ /* 0x000fe4000001ff00 */
[----:B------:R-:W-:-:S05]  /*9000*/  CS2R R60, SRZ ;  /* 0x00000000003c7805 */ /* 0x000fca000001ff00 */
[----:B------:R0:W5:Y:S04]  /*9010*/  @!P2 LDG.E.128 R52, desc[UR54][R96.64] ;  /* 0x000000366034a981 */ /* 0x000168000c1e1d00 */
[----:B------:R0:W5:Y:S01]  /*9020*/  @!P2 LDG.E.128 R88, desc[UR54][R98.64] ;  /* 0x000000366258a981 */ /* 0x000162000c1e1d00 */
[----:B------:R-:W-:Y:S02]  /*9030*/  ISETP.GE.AND P2, PT, R221, R135, PT ;  /* 0x00000087dd00720c */ /* 0x000fe40003f46270 */
[----:B------:R-:W-:Y:S02]  /*9040*/  CS2R R46, SRZ ;  /* 0x00000000002e7805 */ /* 0x000fe4000001ff00 */
[----:B------:R-:W-:Y:S02]  /*9050*/  CS2R R44, SRZ ;  /* 0x00000000002c7805 */ /* 0x000fe4000001ff00 */
[----:B------:R-:W-:-:S02]  /*9060*/  CS2R R58, SRZ ;  /* 0x00000000003a7805 */ /* 0x000fc4000001ff00 */
[----:B------:R-:W-:-:S05]  /*9070*/  CS2R R56, SRZ ;  /* 0x0000000000387805 */ /* 0x000fca000001ff00 */
[----:B------:R0:W5:Y:S04]  /*9080*/  @!P2 LDG.E.128 R48, desc[UR54][R96.64+0x20] ;  /* 0x000020366030a981 */ /* 0x000168000c1e1d00 */
[----:B------:R0:W5:Y:S01]  /*9090*/  @!P2 LDG.E.128 R60, desc[UR54][R98.64+0x20] ;  /* 0x00002036623ca981 */ /* 0x000162000c1e1d00 */
[----:B------:R-:W-:-:S13]  /*90a0*/  ISETP.GE.AND P2, PT, R222, R135, PT ;  /* 0x00000087de00720c */ /* 0x000fda0003f46270 */
[----:B------:R0:W5:Y:S04]  /*90b0*/  @!P2 LDG.E.128 R44, desc[UR54][R96.64+0x40] ;  /* 0x00004036602ca981 */ /* 0x000168000c1e1d00 */
[----:B------:R0:W5:Y:S02]  /*90c0*/  @!P2 LDG.E.128 R56, desc[UR54][R98.64+0x40] ;  /* 0x000040366238a981 */ /* 0x000164000c1e1d00 */
.L_x_3251:
[----:B------:R-:W-:Y:S05]  /*90d0*/  BSYNC B1 ;  /* 0x0000000000017941 */ /* 0x000fea0003800000 */
.L_x_3250:
[----:B0-----:R-:W-:Y:S01]  /*90e0*/  VIADD R96, R220, 0x80 ;  /* 0x00000080dc607836 */ /* 0x001fe20000000000 */
[----:B------:R-:W-:Y:S01]  /*90f0*/  BSSY B1, `(.L_x_3252) ;  /* 0x0000024000017945 */ /* 0x000fe20003800000 */
[----:B-----5:R-:W-:Y:S02]  /*9100*/  IMAD.MOV.U32 R167, RZ, RZ, R46 ;  /* 0x000000ffffa77224 */ /* 0x020fe400078e002e */
[----:B------:R-:W-:Y:S01]  /*9110*/  IMAD.MOV.U32 R168, RZ, RZ, R44 ;  /* 0x000000ffffa87224 */ /* 0x000fe200078e002c */
[----:B------:R-:W-:-:S13]  /*9120*/  ISETP.GE.AND P3, PT, R96, R42, PT ;  /* 0x0000002a6000720c */ /* 0x000fda0003f66270 */
[----:B------:R-:W-:Y:S05]  /*9130*/  @P3 BRA `(.L_x_3253) ;  /* 0x00000000007c3947 */ /* 0x000fea0003800000 */
[----:B------:R-:W-:Y:S01]  /*9140*/  IADD3 R93, P2, P5, R112, R94, R9 ;  /* 0x0000005e705d7210 */ /* 0x000fe20007d5e009 */
[----:B------:R-:W-:Y:S01]  /*9150*/  ULDC.64 UR4, c[0x0][0x3c8] ;  /* 0x0000f20000047ab9 */ /* 0x000fe20000000a00 */
[----:B------:R-:W-:Y:S02]  /*9160*/  CS2R R74, SRZ ;  /* 0x00000000004a7805 */ /* 0x000fe4000001ff00 */
[----:B------:R-:W-:Y:S02]  /*9170*/  CS2R R72, SRZ ;  /* 0x0000000000487805 */ /* 0x000fe4000001ff00 */
[----:B------:R-:W-:Y:S02]  /*9180*/  IADD3.X R100, R14, R100, R8, P2, P5 ;  /* 0x000000640e647210 */ /* 0x000fe400017ea408 */
[----:B------:R-:W-:Y:S02]  /*9190*/  CS2R R86, SRZ ;  /* 0x0000000000567805 */ /* 0x000fe4000001ff00 */
[----:B------:R-:W-:-:S02]  /*91a0*/  IADD3 R94, P2, P5, R106, R92, R11 ;  /* 0x0000005c6a5e7210 */ /* 0x000fc40007d5e00b */
[----:B------:R-:W-:Y:S02]  /*91b0*/  CS2R R84, SRZ ;  /* 0x0000000000547805 */ /* 0x000fe4000001ff00 */
        /* <DEDUP_REMOVED lines=23> */
.L_x_3253:
[----:B------:R-:W-:Y:S05]  /*9330*/  BSYNC B1 ;  /* 0x0000000000017941 */ /* 0x000fea0003800000 */
.L_x_3252:
[----:B------:R-:W-:Y:S01]  /*9340*/  UISETP.NE.AND UP0, UPT, UR53, 0x3, UPT ;  /* 0x000000033500788c */ /* 0x000fe2000bf05270 */
[----:B------:R-:W-:Y:S01]  /*9350*/  MOV R172, R50 ;  /* 0x0000003200ac7202 */ /* 0x000fe20000000f00 */
[----:B------:R-:W-:Y:S01]  /*9360*/  IMAD.MOV.U32 R173, RZ, RZ, R48 ;  /* 0x000000ffffad7224 */ /* 0x000fe200078e0030 */
[----:B------:R-:W-:Y:S01]  /*9370*/  MOV R169, R56 ;  /* 0x0000003800a97202 */ /* 0x000fe20000000f00 */
[----:B------:R-:W-:Y:S01]  /*9380*/  IMAD.MOV.U32 R178, RZ, RZ, R54 ;  /* 0x000000ffffb27224 */ /* 0x000fe200078e0036 */
[----:B-----5:R-:W-:Y:S01]  /*9390*/  MOV R152, R66 ;  /* 0x0000004200987202 */ /* 0x020fe20000000f00 */
[----:B------:R-:W-:Y:S01]  /*93a0*/  IMAD.MOV.U32 R181, RZ, RZ, R52 ;  /* 0x000000ffffb57224 */ /* 0x000fe200078e0034 */
[----:B------:R-:W-:Y:S01]  /*93b0*/  PLOP3.LUT P2, PT, PT, PT, UP0, 0x80, 0x0 ;  /* 0x000000000000781c */ /* 0x000fe20003f4f008 */
[----:B------:R-:W-:Y:S01]  /*93c0*/  IMAD.MOV.U32 R170, RZ, RZ, R58 ;  /* 0x000000ffffaa7224 */ /* 0x000fe200078e003a */
[----:B------:R-:W-:Y:S01]  /*93d0*/  MOV R164, R72 ;  /* 0x0000004800a47202 */ /* 0x000fe20000000f00 */
        /* <DEDUP_REMOVED lines=16> */
.L_x_3254:
[----:B------:R-:W-:Y:S01]  /*94e0*/  IMAD R43, R19, 0x8, R18 ;  /* 0x00000008132b7824 */ /* 0x000fe200078e0212 */
[----:B------:R-:W-:Y:S01]  /*94f0*/  SHF.L.U32 R100, R223, 0x1f, RZ ;  /* 0x0000001fdf647819 */ /* 0x000fe200000006ff */
[----:B------:R-:W1:Y:S01]  /*9500*/  LDC R156, c[0x0][0x2e4] ;  /* 0x0000b900ff9c7b82 */ /* 0x000e620000000800 */
[----:B------:R-:W-:Y:S02]  /*9510*/  BSSY B1, `(.L_x_3255) ;  /* 0x0000004000017945 */ /* 0x000fe40003800000 */
[----:B------:R-:W2:Y:S05]  /*9520*/  SYNCS.PHASECHK.TRANS64.TRYWAIT P5, [R43+URZ+0x33490], R100 ;  /* 0x033490642b0075a7 */ /* 0x000eaa00080a017f */
[----:B------:R-:W3:Y:S01]  /*9530*/  LDC.64 R138, c[0x0][0x2f0] ;  /* 0x0000bc00ff8a7b82 */ /* 0x000ee20000000a00 */
[----:B--2---:R-:W-:Y:S05]  /*9540*/  @!P5 BRA `(.L_x_3256) ;  /* 0x000002140044d947 */ /* 0x004fea0003800000 */
.L_x_3512:
[----:B------:R-:W-:Y:S05]  /*9550*/  BSYNC B1 ;  /* 0x0000000000017941 */ /* 0x000fea0003800000 */
.L_x_3255:
[----:B------:R-:W-:Y:S01]  /*9560*/  BSSY B1, `(.L_x_3257) ;  /* 0x00002fa000017945 */ /* 0x000fe20003800000 */
[----:B-1----:R-:W-:Y:S02]  /*9570*/  IMAD.IADD R162, R156, 0x1, -R101 ;  /* 0x000000019ca27824 */ /* 0x002fe400078e0a65 */
[----:B------:R-:W-:Y:S01]  /*9580*/  IMAD.MOV.U32 R141, RZ, RZ, R143 ;  /* 0x000000ffff8d7224 */ /* 0x000fe200078e008f */
[----:B------:R-:W-:Y:S06]  /*9590*/  @P4 BRA `(.L_x_3258) ;  /* 0x0000002c00d84947 */ /* 0x000fec0003800000 */
[----:B------:R-:W-:Y:S01]  /*95a0*/  ISETP.NE.AND P4, PT, R34, RZ, PT ;  /* 0x000000ff2200720c */ /* 0x000fe20003f85270 */
[-C--:B0--3--:R-:W-:Y:S01]  /*95b0*/  IMAD R92, R144, R138.reuse, RZ ;  /* 0x0000008a905c7224 */ /* 0x089fe200078e02ff */
[----:B------:R-:W-:Y:S01]  /*95c0*/  BSSY B2, `(.L_x_3259) ;  /* 0x00000fc000027945 */ /* 0x000fe20003800000 */
[----:B------:R-:W-:-:S04]  /*95d0*/  IMAD.WIDE.U32 R142, R220, R138, R140 ;  /* 0x0000008adc8e7225 */ /* 0x000fc800078e008c */
[----:B------:R-:W-:-:S05]  /*95e0*/  IMAD R171, R220, R139, R92 ;  /* 0x0000008bdcab7224 */ /* 0x000fca00078e025c */
[----:B------:R-:W-:Y:S01]  /*95f0*/  IADD3 R171, R171, R143, RZ ;  /* 0x0000008fabab7210 */ /* 0x000fe20007ffe0ff */
[----:B------:R-:W-:Y:S06]  /*9600*/  @!P4 BRA `(.L_x_3260) ;  /* 0x0000000c00dcc947 */ /* 0x000fec0003800000 */
[----:B------:R-:W-:Y:S01]  /*9610*/  SEL R92, R101, R162, !P0 ;  /* 0x000000a2655c7207 */ /* 0x000fe20004000000 */
[----:B------:R-:W-:Y:S01]  /*9620*/  BSSY B3, `(.L_x_3261) ;  /* 0x00000eb000037945 */ /* 0x000fe20003800000 */
[----:B------:R-:W-:Y:S02]  /*9630*/  IADD3 R179, P4, P5, R120, R142, R25 ;  /* 0x0000008e78b37210 */ /* 0x000fe40007d9e019 */
[----:B------:R-:W-:Y:S02]  /*9640*/  SHF.R.S32.HI R93, RZ, 0x1f, R92 ;  /* 0x0000001fff5d7819 */ /* 0x000fe4000001145c */
[----:B------:R-:W-:Y:S02]  /*9650*/  IADD3.X R176, R0, R171, R30, P4, P5 ;  /* 0x000000ab00b07210 */ /* 0x000fe400027ea41e */
[----:B------:R-:W-:Y:S02]  /*9660*/  LEA.HI R92, R93, R92, RZ, 0x5 ;  /* 0x0000005c5d5c7211 */ /* 0x000fe400078f28ff */
[----:B------:R-:W-:-:S02]  /*9670*/  ISETP.GE.AND P4, PT, R22, R135, PT ;  /* 0x000000871600720c */ /* 0x000fc40003f86270 */
[----:B------:R-:W-:-:S04]  /*9680*/  LEA.HI.SX32 R92, R92, R21, 0x1b ;  /* 0x000000155c5c7211 */ /* 0x000fc800078fdaff */
[----:B------:R-:W-:Y:S01]  /*9690*/  SHF.R.S32.HI R93, RZ, 0x1f, R92 ;  /* 0x0000001fff5d7819 */ /* 0x000fe2000001145c */
[----:B------:R-:W-:-:S03]  /*96a0*/  IMAD.SHL.U32 R180, R92, 0x10, RZ ;  /* 0x000000105cb47824 */ /* 0x000fc600078e00ff */
[----:B------:R-:W-:Y:S02]  /*96b0*/  LEA.HI R93, R93, R92, RZ, 0x2 ;  /* 0x0000005c5d5d7211 */ /* 0x000fe400078f10ff */
[----:B------:R-:W-:Y:S02]  /*96c0*/  LOP3.LUT R92, R224, 0x30, R180, 0xf8, !PT ;  /* 0x00000030e05c7812 */ /* 0x000fe400078ef8b4 */
[----:B------:R-:W-:Y:S02]  /*96d0*/  SHF.R.S32.HI R93, RZ, 0x2, R93 ;  /* 0x00000002ff5d7819 */ /* 0x000fe4000001145d */
[----:B------:R-:W-:-:S03]  /*96e0*/  LOP3.LUT R92, R92, R225, RZ, 0x3c, !PT ;  /* 0x000000e15c5c7212 */ /* 0x000fc600078e3cff */
[----:B------:R-:W-:-:S04]  /*96f0*/  IMAD R93, R93, 0x2800, R226 ;  /* 0x000028005d5d7824 */ /* 0x000fc800078e02e2 */
[----:B------:R-:W-:Y:S02]  /*9700*/  IMAD.IADD R92, R93, 0x1, R92 ;  /* 0x000000015d5c7824 */ /* 0x000fe400078e025c */
[C---:B------:R-:W-:Y:S02]  /*9710*/  IMAD R93, R19.reuse, 0x7800, R137 ;  /* 0x00007800135d7824 */ /* 0x040fe400078e0289 */
[----:B------:R-:W-:Y:S02]  /*9720*/  IMAD R95, R19, 0x7800, R92 ;  /* 0x00007800135f7824 */ /* 0x000fe400078e025c */
[C---:B------:R-:W-:Y:S02]  /*9730*/  IMAD.IADD R93, R18.reuse, 0x1, R93 ;  /* 0x00000001125d7824 */ /* 0x040fe400078e025d */
[----:B------:R-:W-:-:S04]  /*9740*/  IMAD.IADD R96, R18, 0x1, R95 ;  /* 0x0000000112607824 */ /* 0x000fc800078e025f */
[----:B------:R-:W0:Y:S04]  /*9750*/  LDS.128 R92, [R93+0x24200] ;  /* 0x024200005d5c7984 */ /* 0x000e280000000c00 */
[----:B------:R-:W1:Y:S01]  /*9760*/  LDS.128 R96, [R96+0x24200] ;  /* 0x0242000060607984 */ /* 0x000e620000000c00 */
[----:B------:R-:W-:Y:S05]  /*9770*/  @P4 BRA `(.L_x_3262) ;  /* 0x0000000c00544947 */ /* 0x000fea0003800000 */
[----:B------:R-:W-:Y:S02]  /*9780*/  F2FP.F16.E4M3.UNPACK_B R185, R184.H1 ;  /* 0x000000b8ffb9723e */ /* 0x000fe400030006ff */
[----:B-1----:R-:W-:Y:S02]  /*9790*/  F2FP.F16.E4M3.UNPACK_B R90, R96.H1 ;  /* 0x00000060ff5a723e */ /* 0x002fe400030006ff */
[----:B0-----:R-:W-:Y:S01]  /*97a0*/  F2FP.F16.E4M3.UNPACK_B R52, R92.H1 ;  /* 0x0000005cff34723e */ /* 0x001fe200030006ff */
[----:B------:R-:W-:Y:S01]  /*97b0*/  HADD2.F32 R187, -RZ, R185.H0_H0 ;  /* 0x200000b9ffbb7230 */ /* 0x000fe20000004100 */
[----:B------:R-:W-:Y:S01]  /*97c0*/  F2FP.F16.E4M3.UNPACK_B R182, R181.H1 ;  /* 0x000000b5ffb6723e */ /* 0x000fe200030006ff */
[----:B------:R-:W-:Y:S01]  /*97d0*/  HADD2.F32 R54, -RZ, R90.H0_H0 ;  /* 0x2000005aff367230 */ /* 0x000fe20000004100 */
[----:B------:R-:W-:Y:S01]  /*97e0*/  F2FP.F16.E4M3.UNPACK_B R96, R96 ;  /* 0x00000060ff60723e */ /* 0x000fe200020006ff */
[----:B------:R-:W-:Y:S01]  /*97f0*/  HADD2.F32 R88, -RZ, R52.H0_H0 ;  /* 0x20000034ff587230 */ /* 0x000fe20000004100 */
[----:B------:R-:W-:Y:S01]  /*9800*/  F2FP.F16.E4M3.UNPACK_B R196, R98.H1 ;  /* 0x00000062ffc4723e */ /* 0x000fe200030006ff */
[----:B------:R-:W-:-:S02]  /*9810*/  HADD2.F32 R183, -RZ, R182.H0_H0 ;  /* 0x200000b6ffb77230 */ /* 0x000fc40000004100 */
[-C--:B------:R-:W-:Y:S01]  /*9820*/  FMUL.FTZ R189, R54, R187.reuse ;  /* 0x000000bb36bd7220 */ /* 0x080fe20000410000 */
[----:B------:R-:W-:Y:S02]  /*9830*/  HADD2.F32 R90, -RZ, R90.H1_H1 ;  /* 0x3000005aff5a7230 */ /* 0x000fe40000004100 */
[C---:B------:R-:W-:Y:S01]  /*9840*/  FMUL.FTZ R187, R88.reuse, R187 ;  /* 0x000000bb58bb7220 */ /* 0x040fe20000410000 */
[----:B------:R-:W-:Y:S02]  /*9850*/  HADD2.F32 R52, -RZ, R52.H1_H1 ;  /* 0x30000034ff347230 */ /* 0x000fe40000004100 */
[-C--:B------:R-:W-:Y:S01]  /*9860*/  FFMA.FTZ R88, R88, R183.reuse, -R189 ;  /* 0x000000b758587223 */ /* 0x080fe200000108bd */
[----:B------:R-:W-:Y:S01]  /*9870*/  F2FP.F16.E4M3.UNPACK_B R195, R94.H1 ;  /* 0x0000005effc3723e */ /* 0x000fe200030006ff */
[----:B------:R-:W-:Y:S01]  /*9880*/  FFMA.FTZ R54, R54, R183, R187 ;  /* 0x000000b736367223 */ /* 0x000fe200000100bb */
[----:B------:R-:W-:Y:S01]  /*9890*/  HADD2.F32 R183, -RZ, R185.H1_H1 ;  /* 0x300000b9ffb77230 */ /* 0x000fe20000004100 */
[----:B------:R-:W-:Y:S01]  /*98a0*/  F2FP.F16.E4M3.UNPACK_B R198, R178.H1 ;  /* 0x000000b2ffc6723e */ /* 0x000fe200030006ff */
[----:B------:R-:W-:Y:S01]  /*98b0*/  HADD2.F32 R185, -RZ, R182.H1_H1 ;  /* 0x300000b6ffb97230 */ /* 0x000fe20000004100 */
[----:B------:R-:W-:Y:S01]  /*98c0*/  F2FP.F16.E4M3.UNPACK_B R98, R98 ;  /* 0x00000062ff62723e */ /* 0x000fe200020006ff */
[----:B------:R-:W-:-:S02]  /*98d0*/  HADD2.F32 R197, -RZ, R196.H0_H0 ;  /* 0x200000c4ffc57230 */ /* 0x000fc40000004100 */
[-C--:B------:R-:W-:Y:S01]  /*98e0*/  FMUL.FTZ R187, R90, R183.reuse ;  /* 0x000000b75abb7220 */ /* 0x080fe20000410000 */
[C---:B------:R-:W-:Y:S01]  /*98f0*/  FMUL.FTZ R189, R52.reuse, R183 ;  /* 0x000000b734bd7220 */ /* 0x040fe20000410000 */
[----:B------:R-:W-:Y:S01]  /*9900*/  HADD2.F32 R199, -RZ, R195.H0_H0 ;  /* 0x200000c3ffc77230 */ /* 0x000fe20000004100 */
[----:B------:R-:W-:Y:S01]  /*9910*/  F2FP.F16.E4M3.UNPACK_B R94, R94 ;  /* 0x0000005eff5e723e */ /* 0x000fe200020006ff */
[-C--:B------:R-:W-:Y:S01]  /*9920*/  FFMA.FTZ R183, R52, R185.reuse, -R187 ;  /* 0x000000b934b77223 */ /* 0x080fe200000108bb */
[----:B------:R-:W-:Y:S01]  /*9930*/  FFMA.FTZ R182, R90, R185, R189 ;  /* 0x000000b95ab67223 */ /* 0x000fe200000100bd */
[----:B------:R-:W-:Y:S01]  /*9940*/  F2FP.F16.E4M3.UNPACK_B R185, R184 ;  /* 0x000000b8ffb9723e */ /* 0x000fe200020006ff */
[----:B------:R-:W-:Y:S01]  /*9950*/  HADD2.F32 R200, -RZ, R198.H0_H0 ;  /* 0x200000c6ffc87230 */ /* 0x000fe20000004100 */
[----:B------:R-:W-:Y:S01]  /*9960*/  F2FP.F16.E4M3.UNPACK_B R52, R92 ;  /* 0x0000005cff34723e */ /* 0x000fe200020006ff */
[----:B------:R-:W-:Y:S01]  /*9970*/  HADD2.F32 R92, -RZ, R96.H0_H0 ;  /* 0x20000060ff5c7230 */ /* 0x000fe20000004100 */
[----:B------:R-:W-:Y:S01]  /*9980*/  F2FP.F16.E4M3.UNPACK_B R184, R181 ;  /* 0x000000b5ffb8723e */ /* 0x000fe200020006ff */
[----:B------:R-:W-:Y:S01]  /*9990*/  HADD2.F32 R187, -RZ, R185.H0_H0 ;  /* 0x200000b9ffbb7230 */ /* 0x000fe20000004100 */
[----:B------:R-:W-:Y:S01]  /*99a0*/  F2FP.F16.E4M3.UNPACK_B R178, R178 ;  /* 0x000000b2ffb2723e */ /* 0x000fe200020006ff */
[----:B------:R-:W-:Y:S01]  /*99b0*/  HADD2.F32 R90, -RZ, R52.H0_H0 ;  /* 0x20000034ff5a7230 */ /* 0x000fe20000004100 */
[----:B------:R-:W-:Y:S01]  /*99c0*/  SHF.R.U32.HI R188, RZ, 0x8, R55 ;  /* 0x00000008ffbc7819 */ /* 0x000fe20000011637 */
        /* <DEDUP_REMOVED lines=9> */
[-C--:B------:R-:W-:Y:S01]  /*9a60*/  FMUL.FTZ R186, R52, R185.reuse ;  /* 0x000000b934ba7220 */ /* 0x080fe20000410000 */
[----:B------:R-:W-:Y:S01]  /*9a70*/  HADD2.F32 R196, -RZ, R196.H1_H1 ;  /* 0x300000c4ffc47230 */ /* 0x000fe20000004100 */
[----:B------:R-:W-:Y:S01]  /*9a80*/  SHF.R.U32.HI R189, RZ, 0x18, R55 ;  /* 0x00000018ffbd7819 */ /* 0x000fe20000011637 */
[----:B------:R-:W-:Y:S02]  /*9a90*/  HADD2.F32 R195, -RZ, R195.H1_H1 ;  /* 0x300000c3ffc37230 */ /* 0x000fe40000004100 */
[C---:B------:R-:W-:Y:S01]  /*9aa0*/  FMUL.FTZ R187, R181.reuse, R185 ;  /* 0x000000b9b5bb7220 */ /* 0x040fe20000410000 */
[----:B------:R-:W-:Y:S01]  /*9ab0*/  HADD2.F32 R198, -RZ, R198.H1_H1 ;  /* 0x300000c6ffc67230 */ /* 0x000fe20000004100 */
[----:B------:R-:W-:Y:S01]  /*9ac0*/  SHF.R.U32.HI R185, RZ, 0x8, R53 ;  /* 0x00000008ffb97819 */ /* 0x000fe20000011635 */
[----:B------:R-:W-:Y:S02]  /*9ad0*/  IMAD.SHL.U32 R188, R188, 0x100, RZ ;  /* 0x00000100bcbc7824 */ /* 0x000fe400078e00ff */
[-C--:B------:R-:W-:Y:S01]  /*9ae0*/  FFMA.FTZ R96, R52, R184.reuse, -R187 ;  /* 0x000000b834607223 */ /* 0x080fe200000108bb */
[----:B------:R-:W-:Y:S01]  /*9af0*/  FFMA.FTZ R52, R181, R184, R186 ;  /* 0x000000b8b5347223 */ /* 0x000fe200000100ba */
[----:B------:R-:W-:-:S02]  /*9b00*/  LOP3.LUT R181, R53, 0xff, RZ, 0xc0, !PT ;  /* 0x000000ff35b57812 */ /* 0x000fc400078ec0ff */
[--C-:B------:R-:W-:Y:S02]  /*9b10*/  SHF.R.U32.HI R187, RZ, 0x18, R53.reuse ;  /* 0x00000018ffbb7819 */ /* 0x100fe40000011635 */
[----:B------:R-:W-:Y:S02]  /*9b20*/  SHF.R.U32.HI R184, RZ, 0x10, R53 ;  /* 0x00000010ffb87819 */ /* 0x000fe40000011635 */
[----:B------:R-:W-:Y:S02]  /*9b30*/  PRMT R187, R187, 0x654, R181 ;  /* 0x00000654bbbb7816 */ /* 0x000fe400000000b5 */
[-C--:B------:R-:W-:Y:S01]  /*9b40*/  F2FP.F16.E4M3.UNPACK_B R181, R177.reuse.H1 ;  /* 0x000000b1ffb5723e */ /* 0x080fe200030006ff */
[----:B------:R-:W-:Y:S01]  /*9b50*/  IMAD.U32 R184, R184, 0x10000, RZ ;  /* 0x00010000b8b87824 */ /* 0x000fe200078e00ff */
[----:B------:R-:W-:Y:S02]  /*9b60*/  F2FP.F16.E4M3.UNPACK_B R177, R177 ;  /* 0x000000b1ffb1723e */ /* 0x000fe400020006ff */
[----:B------:R-:W-:Y:S01]  /*9b70*/  SHF.R.U32.HI R186, RZ, 0x10, R55 ;  /* 0x00000010ffba7819 */ /* 0x000fe20000011637 */
[--C-:B------:R-:W-:Y:S01]  /*9b80*/  HADD2.F32 R202, -RZ, R181.reuse.H0_H0 ;  /* 0x200000b5ffca7230 */ /* 0x100fe20000004100 */
[----:B------:R-:W-:Y:S01]  /*9b90*/  LOP3.LUT R53, R55, 0xff, RZ, 0xc0, !PT ;  /* 0x000000ff37357812 */ /* 0x000fe200078ec0ff */
[----:B------:R-:W-:Y:S01]  /*9ba0*/  HADD2.F32 R181, -RZ, R181.H1_H1 ;  /* 0x300000b5ffb57230 */ /* 0x000fe20000004100 */
[----:B------:R-:W-:-:S02]  /*9bb0*/  SHF.R.U32.HI R190, RZ, 0x8, R89 ;  /* 0x00000008ffbe7819 */ /* 0x000fc40000011659 */
[-C--:B------:R-:W-:Y:S01]  /*9bc0*/  FMUL.FTZ R201, R197, R202.reuse ;  /* 0x000000cac5c97220 */ /* 0x080fe20000410000 */
[C---:B------:R-:W-:Y:S01]  /*9bd0*/  FMUL.FTZ R202, R199.reuse, R202 ;  /* 0x000000cac7ca7220 */ /* 0x040fe20000410000 */
[----:B------:R-:W-:Y:S01]  /*9be0*/  SHF.R.U32.HI R55, RZ, 0x10, R89 ;  /* 0x00000010ff377819 */ /* 0x000fe20000011659 */
[----:B------:R-:W-:Y:S02]  /*9bf0*/  IMAD.SHL.U32 R190, R190, 0x100, RZ ;  /* 0x00000100bebe7824 */ /* 0x000fe400078e00ff */
[-C--:B------:R-:W-:Y:S01]  /*9c00*/  FFMA.FTZ R201, R199, R200.reuse, -R201 ;  /* 0x000000c8c7c97223 */ /* 0x080fe200000108c9 */
[----:B------:R-:W-:Y:S01]  /*9c10*/  FFMA.FTZ R202, R197, R200, R202 ;  /* 0x000000c8c5ca7223 */ /* 0x000fe200000100ca */
[CC--:B------:R-:W-:Y:S01]  /*9c20*/  FMUL.FTZ R197, R196.reuse, R181.reuse ;  /* 0x000000b5c4c57220 */ /* 0x0c0fe20000410000 */
[----:B------:R-:W-:Y:S01]  /*9c30*/  FMUL.FTZ R181, R195, R181 ;  /* 0x000000b5c3b57220 */ /* 0x000fe20000410000 */
[----:B------:R-:W-:Y:S01]  /*9c40*/  HADD2.F32 R200, -RZ, R177.H0_H0 ;  /* 0x200000b1ffc87230 */ /* 0x000fe20000004100 */
[----:B------:R-:W-:Y:S01]  /*9c50*/  LOP3.LUT R191, R89, 0xff, RZ, 0xc0, !PT ;  /* 0x000000ff59bf7812 */ /* 0x000fe200078ec0ff */
[-C--:B------:R-:W-:Y:S01]  /*9c60*/  FFMA.FTZ R195, R195, R198.reuse, -R197 ;  /* 0x000000c6c3c37223 */ /* 0x080fe200000108c5 */
[----:B------:R-:W-:Y:S01]  /*9c70*/  FFMA.FTZ R181, R196, R198, R181 ;  /* 0x000000c6c4b57223 */ /* 0x000fe200000100b5 */
[----:B------:R-:W-:Y:S01]  /*9c80*/  HADD2.F32 R196, -RZ, R98.H0_H0 ;  /* 0x20000062ffc47230 */ /* 0x000fe20000004100 */
[----:B------:R-:W-:Y:S01]  /*9c90*/  SHF.R.U32.HI R192, RZ, 0x18, R89 ;  /* 0x00000018ffc07819 */ /* 0x000fe20000011659 */
[----:B------:R-:W-:Y:S01]  /*9ca0*/  HADD2.F32 R198, -RZ, R94.H0_H0 ;  /* 0x2000005effc67230 */ /* 0x000fe20000004100 */
[----:B------:R-:W-:Y:S01]  /*9cb0*/  SHF.R.U32.HI R193, RZ, 0x8, R91 ;  /* 0x00000008ffc17819 */ /* 0x000fe2000001165b */
[----:B------:R-:W-:-:S02]  /*9cc0*/  HADD2.F32 R197, -RZ, R178.H0_H0 ;  /* 0x200000b2ffc57230 */ /* 0x000fc40000004100 */
[-C--:B------:R-:W-:Y:S01]  /*9cd0*/  FMUL.FTZ R199, R196, R200.reuse ;  /* 0x000000c8c4c77220 */ /* 0x080fe20000410000 */
[----:B------:R-:W-:Y:S02]  /*9ce0*/  HADD2.F32 R177, -RZ, R177.H1_H1 ;  /* 0x300000b1ffb17230 */ /* 0x000fe40000004100 */
[----:B------:R-:W-:Y:S01]  /*9cf0*/  FMUL.FTZ R200, R198, R200 ;  /* 0x000000c8c6c87220 */ /* 0x000fe20000410000 */
[----:B------:R-:W-:Y:S01]  /*9d00*/  HADD2.F32 R98, -RZ, R98.H1_H1 ;  /* 0x30000062ff627230 */ /* 0x000fe20000004100 */
[--C-:B------:R-:W-:Y:S01]  /*9d10*/  SHF.R.U32.HI R89, RZ, 0x10, R91.reuse ;  /* 0x00000010ff597819 */ /* 0x100fe2000001165b */
[----:B------:R-:W-:Y:S02]  /*9d20*/  HADD2.F32 R94, -RZ, R94.H1_H1 ;  /* 0x3000005eff5e7230 */ /* 0x000fe40000004100 */
[----:B------:R-:W-:Y:S01]  /*9d30*/  FFMA.FTZ R200, R196, R197, R200 ;  /* 0x000000c5c4c87223 */ /* 0x000fe200000100c8 */
[----:B------:R-:W-:Y:S02]  /*9d40*/  HADD2.F32 R178, -RZ, R178.H1_H1 ;  /* 0x300000b2ffb27230 */ /* 0x000fe40000004100 */
[-C--:B------:R-:W-:Y:S01]  /*9d50*/  FMUL.FTZ R196, R98, R177.reuse ;  /* 0x000000b162c47220 */ /* 0x080fe20000410000 */
[----:B------:R-:W-:Y:S01]  /*9d60*/  LOP3.LUT R194, R91, 0xff, RZ, 0xc0, !PT ;  /* 0x000000ff5bc27812 */ /* 0x000fe200078ec0ff */
[C---:B------:R-:W-:Y:S01]  /*9d70*/  FMUL.FTZ R177, R94.reuse, R177 ;  /* 0x000000b15eb17220 */ /* 0x040fe20000410000 */
[----:B------:R-:W-:Y:S01]  /*9d80*/  SHF.R.U32.HI R91, RZ, 0x18, R91 ;  /* 0x00000018ff5b7819 */ /* 0x000fe2000001165b */
[-C--:B------:R-:W-:Y:S01]  /*9d90*/  FFMA.FTZ R196, R94, R178.reuse, -R196 ;  /* 0x000000b25ec47223 */ /* 0x080fe200000108c4 */
[----:B------:R-:W-:Y:S01]  /*9da0*/  SHF.L.U32 R94, R185, 0x8, RZ ;  /* 0x00000008b95e7819 */ /* 0x000fe200000006ff */
[----:B------:R-:W-:Y:S01]  /*9db0*/  IMAD.U32 R55, R55, 0x10000, RZ ;  /* 0x0001000037377824 */ /* 0x000fe200078e00ff */
[----:B------:R-:W-:Y:S01]  /*9dc0*/  PRMT R191, R192, 0x654, R191 ;  /* 0x00000654c0bf7816 */ /* 0x000fe200000000bf */
[----:B------:R-:W-:Y:S01]  /*9dd0*/  FFMA.FTZ R177, R98, R178, R177 ;  /* 0x000000b262b17223 */ /* 0x000fe200000100b1 */
[----:B------:R-:W-:Y:S01]  /*9de0*/  LOP3.LUT R187, R187, 0xff00, R94, 0xf8, !PT ;  /* 0x0000ff00bbbb7812 */ /* 0x000fe200078ef85e */
[----:B------:R-:W-:Y:S01]  /*9df0*/  IMAD.SHL.U32 R94, R193, 0x100, RZ ;  /* 0x00000100c15e7824 */ /* 0x000fe200078e00ff */
[----:B------:R-:W-:Y:S01]  /*9e00*/  PRMT R91, R91, 0x654, R194 ;  /* 0x000006545b5b7816 */ /* 0x000fe200000000c2 */
[----:B------:R-:W-:Y:S01]  /*9e10*/  FFMA.FTZ R199, R198, R197, -R199 ;  /* 0x000000c5c6c77223 */ /* 0x000fe200000108c7 */
[----:B------:R-:W-:-:S02]  /*9e20*/  LOP3.LUT R190, R191, 0xff00, R190, 0xf8, !PT ;  /* 0x0000ff00bfbe7812 */ /* 0x000fc400078ef8be */
[----:B------:R-:W-:Y:S01]  /*9e30*/  LOP3.LUT R185, R91, 0xff00, R94, 0xf8, !PT ;  /* 0x0000ff005bb97812 */ /* 0x000fe200078ef85e */
[----:B------:R-:W-:Y:S01]  /*9e40*/  IMAD.U32 R94, R89, 0x10000, RZ ;  /* 0x00010000595e7824 */ /* 0x000fe200078e00ff */
[----:B------:R-:W-:Y:S02]  /*9e50*/  LOP3.LUT R89, R190, 0xff0000, R55, 0xf8, !PT ;  /* 0x00ff0000be597812 */ /* 0x000fe400078ef837 */
[----:B------:R-:W-:Y:S02]  /*9e60*/  F2FP.SATFINITE.E4M3.F32.PACK_AB_MERGE_C R183, R183, R88, RZ ;  /* 0x00000058b7b7723e */ /* 0x000fe400048070ff */
[----:B------:R-:W-:Y:S02]  /*9e70*/  LOP3.LUT R55, R185, 0xff0000, R94, 0xf8, !PT ;  /* 0x00ff0000b9377812 */ /* 0x000fe400078ef85e */
[----:B------:R-:W-:Y:S02]  /*9e80*/  F2FP.SATFINITE.E4M3.F32.PACK_AB_MERGE_C R185, R182, R54, RZ ;  /* 0x00000036b6b9723e */ /* 0x000fe400048070ff */
[----:B------:R-:W-:-:S02]  /*9e90*/  F2FP.F16.E4M3.UNPACK_B R88, R97 ;  /* 0x00000061ff58723e */ /* 0x000fc400020006ff */
[----:B------:R-:W-:Y:S02]  /*9ea0*/  F2FP.F16.E4M3.UNPACK_B R178, R89 ;  /* 0x00000059ffb2723e */ /* 0x000fe400020006ff */
[----:B------:R-:W-:Y:S02]  /*9eb0*/  LOP3.LUT R91, R187, 0xff0000, R184, 0xf8, !PT ;  /* 0x00ff0000bb5b7812 */ /* 0x000fe400078ef8b8 */
[----:B------:R-:W-:Y:S02]  /*9ec0*/  F2FP.F16.E4M3.UNPACK_B R182, R93 ;  /* 0x0000005dffb6723e */ /* 0x000fe400020006ff */
[----:B------:R-:W-:Y:S02]  /*9ed0*/  F2FP.SATFINITE.E4M3.F32.PACK_AB_MERGE_C R90, R96, R90, R183 ;  /* 0x0000005a605a723e */ /* 0x000fe400048070b7 */
[----:B------:R-:W-:Y:S01]  /*9ee0*/  F2FP.SATFINITE.E4M3.F32.PACK_AB_MERGE_C R96, R52, R92, R185 ;  /* 0x0000005c3460723e */ /* 0x000fe200048070b9 */
[----:B------:R-:W-:Y:S01]  /*9ef0*/  HADD2.F32 R52, -RZ, R88.H0_H0 ;  /* 0x20000058ff347230 */ /* 0x000fe20000004100 */
[----:B------:R-:W-:Y:S01]  /*9f00*/  F2FP.F16.E4M3.UNPACK_B R183, R91 ;  /* 0x0000005bffb7723e */ /* 0x000fe200020006ff */
[----:B------:R-:W-:Y:S01]  /*9f10*/  HADD2.F32 R185, -RZ, R178.H0_H0 ;  /* 0x200000b2ffb97230 */ /* 0x000fe20000004100 */
[----:B------:R-:W-:Y:S01]  /*9f20*/  F2FP.SATFINITE.E4M3.F32.PACK_AB_MERGE_C R98, R181, R202, RZ ;  /* 0x000000cab562723e */ /* 0x000fe200048070ff */
        /* <DEDUP_REMOVED lines=8> */
[----:B------:R-:W-:Y:S01]  /*9fb0*/  F2FP.F16.E4M3.UNPACK_B R93, R93.H1 ;  /* 0x0000005dff5d723e */ /* 0x000fe200030006ff */
[----:B------:R-:W-:Y:S01]  /*9fc0*/  FFMA.FTZ R52, R52, R181, R185 ;  /* 0x000000b534347223 */ /* 0x000fe200000100b9 */
[----:B------:R-:W-:Y:S01]  /*9fd0*/  HADD2.F32 R185, -RZ, R178.H1_H1 ;  /* 0x300000b2ffb97230 */ /* 0x000fe20000004100 */
[----:B------:R-:W-:Y:S01]  /*9fe0*/  F2FP.F16.E4M3.UNPACK_B R181, R89.H1 ;  /* 0x00000059ffb5723e */ /* 0x000fe200030006ff */
[----:B------:R-:W-:Y:S01]  /*9ff0*/  HADD2.F32 R183, -RZ, R183.H1_H1 ;  /* 0x300000b7ffb77230 */ /* 0x000fe20000004100 */
[----:B------:R-:W-:Y:S01]  /*a000*/  F2FP.F16.E4M3.UNPACK_B R178, R91.H1 ;  /* 0x0000005bffb2723e */ /* 0x000fe200030006ff */
[----:B------:R-:W-:Y:S01]  /*a010*/  HADD2.F32 R88, -RZ, R93.H0_H0 ;  /* 0x2000005dff587230 */ /* 0x000fe20000004100 */
[----:B------:R-:W-:Y:S01]  /*a020*/  F2FP.SATFINITE.E4M3.F32.PACK_AB_MERGE_C R98, R177, R200, R98 ;  /* 0x000000c8b162723e */ /* 0x000fe20004807062 */
[----:B------:R-:W-:Y:S01]  /*a030*/  FMUL.FTZ R91, R182, R185 ;  /* 0x000000b9b65b7220 */ /* 0x000fe20000410000 */
[----:B------:R-:W-:-:S02]  /*a040*/  HADD2.F32 R177, -RZ, R97.H0_H0 ;  /* 0x20000061ffb17230 */ /* 0x000fc40000004100 */
[C---:B------:R-:W-:Y:S01]  /*a050*/  FMUL.FTZ R89, R92.reuse, R185 ;  /* 0x000000b95c597220 */ /* 0x040fe20000410000 */
[----:B------:R-:W-:Y:S02]  /*a060*/  HADD2.F32 R184, -RZ, R181.H0_H0 ;  /* 0x200000b5ffb87230 */ /* 0x000fe40000004100 */
[-C--:B------:R-:W-:Y:S01]  /*a070*/  FFMA.FTZ R91, R92, R183.reuse, R91 ;  /* 0x000000b75c5b7223 */ /* 0x080fe2000001005b */
[----:B------:R-:W-:Y:S01]  /*a080*/  PRMT R53, R189, 0x654, R53 ;  /* 0x00000654bd357816 */ /* 0x000fe20000000035 */
[--C-:B------:R-:W-:Y:S02]  /*a090*/  HADD2.F32 R92, -RZ, R178.reuse.H0_H0 ;  /* 0x200000b2ff5c7230 */ /* 0x100fe40000004100 */
[----:B------:R-:W-:Y:S01]  /*a0a0*/  FFMA.FTZ R89, R182, R183, -R89 ;  /* 0x000000b7b6597223 */ /* 0x000fe20000010859 */
[-C--:B------:R-:W-:Y:S01]  /*a0b0*/  FMUL.FTZ R185, R177, R184.reuse ;  /* 0x000000b8b1b97220 */ /* 0x080fe20000410000 */
[----:B------:R-:W-:Y:S01]  /*a0c0*/  FMUL.FTZ R182, R88, R184 ;  /* 0x000000b858b67220 */ /* 0x000fe20000410000 */
[----:B------:R-:W-:Y:S01]  /*a0d0*/  HADD2.F32 R183, -RZ, R97.H1_H1 ;  /* 0x30000061ffb77230 */ /* 0x000fe20000004100 */
[----:B------:R-:W-:Y:S01]  /*a0e0*/  LOP3.LUT R188, R53, 0xff00, R188, 0xf8, !PT ;  /* 0x0000ff0035bc7812 */ /* 0x000fe200078ef8bc */
[----:B------:R-:W-:Y:S01]  /*a0f0*/  HADD2.F32 R184, -RZ, R181.H1_H1 ;  /* 0x300000b5ffb87230 */ /* 0x000fe20000004100 */
[----:B------:R-:W-:Y:S01]  /*a100*/  SHF.L.U32 R53, R186, 0x10, RZ ;  /* 0x00000010ba357819 */ /* 0x000fe200000006ff */
[-C--:B------:R-:W-:Y:S01]  /*a110*/  FFMA.FTZ R88, R88, R92.reuse, -R185 ;  /* 0x0000005c58587223 */ /* 0x080fe200000108b9 */
[----:B------:R-:W-:Y:S01]  /*a120*/  FFMA.FTZ R92, R177, R92, R182 ;  /* 0x0000005cb15c7223 */ /* 0x000fe200000100b6 */
[----:B------:R-:W-:Y:S01]  /*a130*/  HADD2.F32 R93, -RZ, R93.H1_H1 ;  /* 0x3000005dff5d7230 */ /* 0x000fe20000004100 */
[----:B------:R-:W-:Y:S01]  /*a140*/  LOP3.LUT R53, R188, 0xff0000, R53, 0xf8, !PT ;  /* 0x00ff0000bc357812 */ /* 0x000fe200078ef835 */
[----:B------:R-:W-:-:S02]  /*a150*/  HADD2.F32 R182, -RZ, R178.H1_H1 ;  /* 0x300000b2ffb67230 */ /* 0x000fc40000004100 */
[-C--:B------:R-:W-:Y:S01]  /*a160*/  FMUL.FTZ R178, R183, R184.reuse ;  /* 0x000000b8b7b27220 */ /* 0x080fe20000410000 */
[----:B------:R-:W-:Y:S01]  /*a170*/  F2FP.F16.E4M3.UNPACK_B R181, R99 ;  /* 0x00000063ffb5723e */ /* 0x000fe200020006ff */
[C---:B------:R-:W-:Y:S01]  /*a180*/  FMUL.FTZ R184, R93.reuse, R184 ;  /* 0x000000b85db87220 */ /* 0x040fe20000410000 */
[----:B------:R-:W-:Y:S01]  /*a190*/  F2FP.F16.E4M3.UNPACK_B R97, R55 ;  /* 0x00000037ff61723e */ /* 0x000fe200020006ff */
[-C--:B------:R-:W-:Y:S01]  /*a1a0*/  FFMA.FTZ R177, R93, R182.reuse, -R178 ;  /* 0x000000b65db17223 */ /* 0x080fe200000108b2 */
[----:B------:R-:W-:Y:S01]  /*a1b0*/  F2FP.F16.E4M3.UNPACK_B R178, R95 ;  /* 0x0000005fffb2723e */ /* 0x000fe200020006ff */
[----:B------:R-:W-:Y:S01]  /*a1c0*/  HADD2.F32 R185, -RZ, R181.H0_H0 ;  /* 0x200000b5ffb97230 */ /* 0x000fe20000004100 */
[----:B------:R-:W-:Y:S01]  /*a1d0*/  F2FP.F16.E4M3.UNPACK_B R93, R53 ;  /* 0x00000035ff5d723e */ /* 0x000fe200020006ff */
[----:B------:R-:W-:Y:S02]  /*a1e0*/  HADD2.F32 R186, -RZ, R97.H0_H0 ;  /* 0x20000061ffba7230 */ /* 0x000fe40000004100 */
[----:B------:R-:W-:Y:S01]  /*a1f0*/  FFMA.FTZ R183, R183, R182, R184 ;  /* 0x000000b6b7b77223 */ /* 0x000fe200000100b8 */
[----:B------:R-:W-:Y:S01]  /*a200*/  HADD2.F32 R184, -RZ, R178.H0_H0 ;  /* 0x200000b2ffb87230 */ /* 0x000fe20000004100 */
[----:B------:R-:W-:Y:S01]  /*a210*/  F2FP.F16.E4M3.UNPACK_B R182, R55.H1 ;  /* 0x00000037ffb6723e */ /* 0x000fe200030006ff */
[----:B------:R-:W-:-:S02]  /*a220*/  HADD2.F32 R188, -RZ, R93.H0_H0 ;  /* 0x2000005dffbc7230 */ /* 0x000fc40000004100 */
[CC--:B------:R-:W-:Y:S01]  /*a230*/  FMUL.FTZ R187, R185.reuse, R186.reuse ;  /* 0x000000bab9bb7220 */ /* 0x0c0fe20000410000 */
[----:B------:R-:W-:Y:S01]  /*a240*/  F2FP.F16.E4M3.UNPACK_B R99, R99.H1 ;  /* 0x00000063ff63723e */ /* 0x000fe200030006ff */
[C---:B------:R-:W-:Y:S01]  /*a250*/  FMUL.FTZ R190, R184.reuse, R186 ;  /* 0x000000bab8be7220 */ /* 0x040fe20000410000 */
[----:B------:R-:W-:Y:S02]  /*a260*/  HADD2.F32 R189, -RZ, R182.H0_H0 ;  /* 0x200000b6ffbd7230 */ /* 0x000fe40000004100 */
[-C--:B------:R-:W-:Y:S01]  /*a270*/  FFMA.FTZ R55, R184, R188.reuse, -R187 ;  /* 0x000000bcb8377223 */ /* 0x080fe200000108bb */
[----:B------:R-:W-:Y:S01]  /*a280*/  F2FP.F16.E4M3.UNPACK_B R184, R95.H1 ;  /* 0x0000005fffb8723e */ /* 0x000fe200030006ff */
[--C-:B------:R-:W-:Y:S01]  /*a290*/  HADD2.F32 R186, -RZ, R99.reuse.H0_H0 ;  /* 0x20000063ffba7230 */ /* 0x100fe20000004100 */
[----:B------:R-:W-:Y:S01]  /*a2a0*/  F2FP.F16.E4M3.UNPACK_B R187, R53.H1 ;  /* 0x00000035ffbb723e */ /* 0x000fe200030006ff */
[----:B------:R-:W-:Y:S01]  /*a2b0*/  FFMA.FTZ R53, R185, R188, R190 ;  /* 0x000000bcb9357223 */ /* 0x000fe200000100be */
[----:B------:R-:W-:Y:S01]  /*a2c0*/  HADD2.F32 R185, -RZ, R99.H1_H1 ;  /* 0x30000063ffb97230 */ /* 0x000fe20000004100 */
[----:B------:R-:W-:Y:S01]  /*a2d0*/  F2FP.SATFINITE.E4M3.F32.PACK_AB_MERGE_C R92, R183, R92, RZ ;  /* 0x0000005cb75c723e */ /* 0x000fe200048070ff */
[----:B------:R-:W-:-:S02]  /*a2e0*/  HADD2.F32 R95, -RZ, R184.H0_H0 ;  /* 0x200000b8ff5f7230 */ /* 0x000fc40000004100 */
[C---:B------:R-:W-:Y:S01]  /*a2f0*/  FMUL.FTZ R190, R186.reuse, R189 ;  /* 0x000000bdbabe7220 */ /* 0x040fe20000410000 */
[--C-:B------:R-:W-:Y:S01]  /*a300*/  HADD2.F32 R188, -RZ, R187.reuse.H0_H0 ;  /* 0x200000bbffbc7230 */ /* 0x100fe20000004100 */
[----:B------:R-:W-:Y:S01]  /*a310*/  F2FP.SATFINITE.E4M3.F32.PACK_AB_MERGE_C R94, R195, R201, RZ ;  /* 0x000000c9c35e723e */ /* 0x000fe200048070ff */
[----:B------:R-:W-:Y:S02]  /*a320*/  HADD2.F32 R182, -RZ, R182.H1_H1 ;  /* 0x300000b6ffb67230 */ /* 0x000fe40000004100 */
[C---:B------:R-:W-:Y:S01]  /*a330*/  FMUL.FTZ R189, R95.reuse, R189 ;  /* 0x000000bd5fbd7220 */ /* 0x040fe20000410000 */
[----:B------:R-:W-:Y:S02]  /*a340*/  HADD2.F32 R184, -RZ, R184.H1_H1 ;  /* 0x300000b8ffb87230 */ /* 0x000fe40000004100 */
[-C--:B------:R-:W-:Y:S01]  /*a350*/  FFMA.FTZ R95, R95, R188.reuse, -R190 ;  /* 0x000000bc5f5f7223 */ /* 0x080fe200000108be */
[----:B------:R-:W-:Y:S02]  /*a360*/  HADD2.F32 R187, -RZ, R187.H1_H1 ;  /* 0x300000bbffbb7230 */ /* 0x000fe40000004100 */
[----:B------:R-:W-:Y:S01]  /*a370*/  FFMA.FTZ R99, R186, R188, R189 ;  /* 0x000000bcba637223 */ /* 0x000fe200000100bd */
[-C--:B------:R-:W-:Y:S01]  /*a380*/  FMUL.FTZ R189, R185, R182.reuse ;  /* 0x000000b6b9bd7220 */ /* 0x080fe20000410000 */
[----:B------:R-:W-:Y:S01]  /*a390*/  FMUL.FTZ R182, R184, R182 ;  /* 0x000000b6b8b67220 */ /* 0x000fe20000410000 */
[----:B------:R-:W-:Y:S01]  /*a3a0*/  HADD2.F32 R181, -RZ, R181.H1_H1 ;  /* 0x300000b5ffb57230 */ /* 0x000fe20000004100 */
[----:B------:R-:W-:Y:S01]  /*a3b0*/  F2FP.SATFINITE.E4M3.F32.PACK_AB_MERGE_C R88, R177, R88, RZ ;  /* 0x00000058b158723e */ /* 0x000fe200048070ff */
[----:B------:R-:W-:-:S02]  /*a3c0*/  HADD2.F32 R97, -RZ, R97.H1_H1 ;  /* 0x30000061ff617230 */ /* 0x000fc40000004100 */
[-C--:B------:R-:W-:Y:S01]  /*a3d0*/  FFMA.FTZ R186, R185, R187.reuse, R182 ;  /* 0x000000bbb9ba7223 */ /* 0x080fe200000100b6 */
[----:B------:R-:W-:Y:S02]  /*a3e0*/  HADD2.F32 R178, -RZ, R178.H1_H1 ;  /* 0x300000b2ffb27230 */ /* 0x000fe40000004100 */
[----:B------:R-:W-:Y:S01]  /*a3f0*/  FFMA.FTZ R184, R184, R187, -R189 ;  /* 0x000000bbb8b87223 */ /* 0x000fe200000108bd */
[----:B------:R-:W-:Y:S02]  /*a400*/  HADD2.F32 R93, -RZ, R93.H1_H1 ;  /* 0x3000005dff5d7230 */ /* 0x000fe40000004100 */
[----:B------:R-:W-:Y:S01]  /*a410*/  FMUL.FTZ R185, R181, R97 ;  /* 0x00000061b5b97220 */ /* 0x000fe20000410000 */
[----:B------:R-:W-:Y:S01]  /*a420*/  F2FP.SATFINITE.E4M3.F32.PACK_AB_MERGE_C R99, R186, R99, RZ ;  /* 0x00000063ba63723e */ /* 0x000fe200048070ff */
[----:B------:R-:W-:Y:S01]  /*a430*/  FMUL.FTZ R182, R178, R97 ;  /* 0x00000061b2b67220 */ /* 0x000fe20000410000 */
[----:B------:R-:W-:Y:S01]  /*a440*/  F2FP.SATFINITE.E4M3.F32.PACK_AB_MERGE_C R95, R184, R95, RZ ;  /* 0x0000005fb85f723e */ /* 0x000fe200048070ff */
[-C--:B------:R-:W-:Y:S01]  /*a450*/  FFMA.FTZ R178, R178, R93.reuse, -R185 ;  /* 0x0000005db2b27223 */ /* 0x080fe200000108b9 */
[----:B------:R-:W-:Y:S01]  /*a460*/  F2FP.SATFINITE.E4M3.F32.PACK_AB_MERGE_C R97, R91, R52, R92 ;  /* 0x000000345b61723e */ /* 0x000fe2000480705c */
[----:B------:R-:W-:Y:S01]  /*a470*/  FFMA.FTZ R182, R181, R93, R182 ;  /* 0x0000005db5b67223 */ /* 0x000fe200000100b6 */
[----:B------:R-:W-:Y:S01]  /*a480*/  F2FP.SATFINITE.E4M3.F32.PACK_AB_MERGE_C R94, R196, R199, R94 ;  /* 0x000000c7c45e723e */ /* 0x000fe2000480705e */
[----:B------:R-:W-:Y:S01]  /*a490*/  IMAD.MOV.U32 R92, RZ, RZ, R90 ;  /* 0x000000ffff5c7224 */ /* 0x000fe200078e005a */
[----:B------:R-:W-:-:S02]  /*a4a0*/  F2FP.SATFINITE.E4M3.F32.PACK_AB_MERGE_C R93, R89, R54, R88 ;  /* 0x00000036595d723e */ /* 0x000fc40004807058 */
[----:B------:R-:W-:Y:S02]  /*a4b0*/  F2FP.SATFINITE.E4M3.F32.PACK_AB_MERGE_C R95, R178, R55, R95 ;  /* 0x00000037b25f723e */ /* 0x000fe4000480705f */
[----:B------:R-:W-:-:S07]  /*a4c0*/  F2FP.SATFINITE.E4M3.F32.PACK_AB_MERGE_C R99, R182, R53, R99 ;  /* 0x00000035b663723e */ /* 0x000fce0004807063 */
.L_x_3262:
[----:B------:R-:W-:Y:S05]  /*a4d0*/  BSYNC B3 ;  /* 0x0000000000037941 */ /* 0x000fea0003800000 */
.L_x_3261:
[----:B------:R-:W-:-:S13]  /*a4e0*/  ISETP.GE.AND P4, PT, R180, R156, PT ;  /* 0x0000009cb400720c */ /* 0x000fda0003f86270 */
[--C-:B------:R-:W-:Y:S02]  /*a4f0*/  @!P4 SHF.R.S32.HI R52, RZ, 0x1f, R180.reuse ;  /* 0x0000001fff34c819 */ /* 0x100fe400000114b4 */
[----:B------:R-:W-:-:S04]  /*a500*/  @!P4 IADD3 R55, P5, P6, R120, R142, R180 ;  /* 0x0000008e7837c210 */ /* 0x000fc80007ebe0b4 */
[----:B------:R-:W-:Y:S02]  /*a510*/  @!P4 IADD3.X R88, R0, R171, R52, P5, P6 ;  /* 0x000000ab0058c210 */ /* 0x000fe40002fec434 */
[----:B------:R-:W-:-:S05]  /*a520*/  IADD3 R52, P5, R179, R126, RZ ;  /* 0x0000007eb3347210 */ /* 0x000fca0007fbe0ff */
[----:B------:R-:W-:Y:S01]  /*a530*/  IMAD.X R53, R176, 0x1, R127, P5 ;  /* 0x00000001b0357824 */ /* 0x000fe200028e067f */
[----:B------:R-:W-:-:S04]  /*a540*/  @!P4 IADD3 R54, P5, R55, R126, RZ ;  /* 0x0000007e3736c210 */ /* 0x000fc80007fbe0ff */
[----:B------:R-:W-:Y:S01]  /*a550*/  @!P4 IADD3.X R55, R88, R127, RZ, P5, !PT ;  /* 0x0000007f5837c210 */ /* 0x000fe20002ffe4ff */
[----:B0-----:R0:W-:Y:S04]  /*a560*/  STG.E.128 desc[UR54][R52.64], R92 ;  /* 0x0000005c34007986 */ /* 0x0011e8000c101d36 */
[----:B-1----:R0:W-:Y:S04]  /*a570*/  @!P4 STG.E.128 desc[UR54][R54.64], R96 ;  /* 0x000000603600c986 */ /* 0x0021e8000c101d36 */
.L_x_3260:
[----:B------:R-:W-:Y:S05]  /*a580*/  BSYNC B2 ;  /* 0x0000000000027941 */ /* 0x000fea0003800000 */
.L_x_3259:
[----:B------:R-:W-:Y:S01]  /*a590*/  ISETP.NE.AND P4, PT, R35, RZ, PT ;  /* 0x000000ff2300720c */ /* 0x000fe20003f85270 */
[----:B------:R-:W-:-:S12]  /*a5a0*/  BSSY B2, `(.L_x_3263) ;  /* 0x00000f9000027945 */ /* 0x000fd80003800000 */
[----:B------:R-:W-:Y:S05]  /*a5b0*/  @!P4 BRA `(.L_x_3264) ;  /* 0x0000000c00dcc947 */ /* 0x000fea0003800000 */
[----:B0-----:R-:W-:Y:S01]  /*a5c0*/  SEL R52, R101, R162, !P1 ;  /* 0x000000a265347207 */ /* 0x001fe20004800000 */
        /* <DEDUP_REMOVED lines=9> */
[----:B------:R-:W-:-:S04]  /*a660*/  LEA.HI R52, R52, R53, RZ, 0x2 ;  /* 0x0000003534347211 */ /* 0x000fc800078f10ff */
[----:B------:R-:W-:Y:S02]  /*a670*/  SHF.R.S32.HI R53, RZ, 0x2, R52 ;  /* 0x00000002ff357819 */ /* 0x000fe40000011434 */
[----:B------:R-:W-:-:S03]  /*a680*/  LOP3.LUT R52, R224, 0x30, R95, 0xf8, !PT ;  /* 0x00000030e0347812 */ /* 0x000fc600078ef85f */
[----:B------:R-:W-:Y:S01]  /*a690*/  IMAD R53, R53, 0x2800, R226 ;  /* 0x0000280035357824 */ /* 0x000fe200078e02e2 */
[----:B------:R-:W-:-:S05]  /*a6a0*/  LOP3.LUT R52, R52, R225, RZ, 0x3c, !PT ;  /* 0x000000e134347212 */ /* 0x000fca00078e3cff */
        /* <DEDUP_REMOVED lines=8> */
[----:B------:R-:W-:Y:S02]  /*a730*/  SHF.R.U32.HI R176, RZ, 0x8, R49 ;  /* 0x00000008ffb07819 */ /* 0x000fe40000011631 */
[----:B------:R-:W-:Y:S02]  /*a740*/  SHF.R.U32.HI R99, RZ, 0x8, R61 ;  /* 0x00000008ff637819 */ /* 0x000fe4000001163d */
[----:B------:R-:W-:Y:S02]  /*a750*/  SHF.R.U32.HI R177, RZ, 0x8, R63 ;  /* 0x00000008ffb17819 */ /* 0x000fe4000001163f */
[----:B------:R-:W-:Y:S01]  /*a760*/  SHF.R.U32.HI R98, RZ, 0x8, R51 ;  /* 0x00000008ff627819 */ /* 0x000fe20000011633 */
[----:B------:R-:W-:Y:S01]  /*a770*/  IMAD.SHL.U32 R99, R99, 0x100, RZ ;  /* 0x0000010063637824 */ /* 0x000fe200078e00ff */
[----:B------:R-:W-:Y:S01]  /*a780*/  SHF.R.U32.HI R97, RZ, 0x18, R63 ;  /* 0x00000018ff617819 */ /* 0x000fe2000001163f */
[----:B------:R-:W-:Y:S01]  /*a790*/  IMAD.SHL.U32 R177, R177, 0x100, RZ ;  /* 0x00000100b1b17824 */ /* 0x000fe200078e00ff */
[----:B------:R-:W-:-:S02]  /*a7a0*/  LOP3.LUT R96, R63, 0xff, RZ, 0xc0, !PT ;  /* 0x000000ff3f607812 */ /* 0x000fc400078ec0ff */
[----:B------:R-:W-:Y:S02]  /*a7b0*/  SHF.R.U32.HI R183, RZ, 0x18, R49 ;  /* 0x00000018ffb77819 */ /* 0x000fe40000011631 */
[----:B------:R-:W-:Y:S02]  /*a7c0*/  LOP3.LUT R60, R49, 0xff, RZ, 0xc0, !PT ;  /* 0x000000ff313c7812 */ /* 0x000fe400078ec0ff */
[----:B------:R-:W-:Y:S02]  /*a7d0*/  SHF.R.U32.HI R179, RZ, 0x18, R61 ;  /* 0x00000018ffb37819 */ /* 0x000fe4000001163d */
[----:B------:R-:W-:Y:S02]  /*a7e0*/  LOP3.LUT R94, R61, 0xff, RZ, 0xc0, !PT ;  /* 0x000000ff3d5e7812 */ /* 0x000fe400078ec0ff */
[----:B------:R-:W-:Y:S02]  /*a7f0*/  SHF.R.U32.HI R181, RZ, 0x18, R51 ;  /* 0x00000018ffb57819 */ /* 0x000fe40000011633 */
[----:B------:R-:W-:-:S02]  /*a800*/  LOP3.LUT R62, R51, 0xff, RZ, 0xc0, !PT ;  /* 0x000000ff333e7812 */ /* 0x000fc400078ec0ff */
[----:B------:R-:W-:Y:S02]  /*a810*/  SHF.R.U32.HI R48, RZ, 0x10, R51 ;  /* 0x00000010ff307819 */ /* 0x000fe40000011633 */
[----:B------:R-:W-:Y:S01]  /*a820*/  SHF.R.U32.HI R51, RZ, 0x10, R63 ;  /* 0x00000010ff337819 */ /* 0x000fe2000001163f */
[----:B------:R-:W-:Y:S01]  /*a830*/  IMAD.SHL.U32 R63, R176, 0x100, RZ ;  /* 0x00000100b03f7824 */ /* 0x000fe200078e00ff */
[----:B------:R-:W-:Y:S01]  /*a840*/  PRMT R96, R97, 0x654, R96 ;  /* 0x0000065461607816 */ /* 0x000fe20000000060 */
[----:B------:R-:W-:Y:S01]  /*a850*/  IMAD.SHL.U32 R97, R98, 0x100, RZ ;  /* 0x0000010062617824 */ /* 0x000fe200078e00ff */
[----:B------:R-:W-:Y:S01]  /*a860*/  SHF.R.U32.HI R50, RZ, 0x10, R49 ;  /* 0x00000010ff327819 */ /* 0x000fe20000011631 */
[----:B------:R-:W-:Y:S01]  /*a870*/  IMAD.U32 R48, R48, 0x10000, RZ ;  /* 0x0001000030307824 */ /* 0x000fe200078e00ff */
[----:B------:R-:W-:Y:S01]  /*a880*/  PRMT R60, R183, 0x654, R60 ;  /* 0x00000654b73c7816 */ /* 0x000fe2000000003c */
[----:B------:R-:W-:Y:S01]  /*a890*/  IMAD.U32 R176, R51, 0x10000, RZ ;  /* 0x0001000033b07824 */ /* 0x000fe200078e00ff */
[----:B------:R-:W-:-:S02]  /*a8a0*/  PRMT R94, R179, 0x654, R94 ;  /* 0x00000654b35e7816 */ /* 0x000fc4000000005e */
[----:B------:R-:W-:Y:S02]  /*a8b0*/  SHF.R.U32.HI R49, RZ, 0x10, R61 ;  /* 0x00000010ff317819 */ /* 0x000fe4000001163d */
[----:B------:R-:W-:Y:S02]  /*a8c0*/  PRMT R62, R181, 0x654, R62 ;  /* 0x00000654b53e7816 */ /* 0x000fe4000000003e */
[----:B0-----:R-:W-:Y:S01]  /*a8d0*/  MOV R61, R52 ;  /* 0x00000034003d7202 */ /* 0x001fe20000000f00 */
[----:B------:R-:W-:Y:S01]  /*a8e0*/  IMAD.U32 R49, R49, 0x10000, RZ ;  /* 0x0001000031317824 */ /* 0x000fe200078e00ff */
[----:B------:R-:W-:Y:S02]  /*a8f0*/  LOP3.LUT R60, R60, 0xff00, R63, 0xf8, !PT ;  /* 0x0000ff003c3c7812 */ /* 0x000fe400078ef83f */
[----:B------:R-:W-:Y:S02]  /*a900*/  LOP3.LUT R98, R94, 0xff00, R99, 0xf8, !PT ;  /* 0x0000ff005e627812 */ /* 0x000fe400078ef863 */
[----:B------:R-:W-:-:S02]  /*a910*/  LOP3.LUT R177, R96, 0xff00, R177, 0xf8, !PT ;  /* 0x0000ff0060b17812 */ /* 0x000fc400078ef8b1 */
[----:B------:R-:W-:Y:S02]  /*a920*/  SHF.L.U32 R63, R50, 0x10, RZ ;  /* 0x00000010323f7819 */ /* 0x000fe400000006ff */
[----:B------:R-:W-:Y:S02]  /*a930*/  LOP3.LUT R97, R62, 0xff00, R97, 0xf8, !PT ;  /* 0x0000ff003e617812 */ /* 0x000fe400078ef861 */
[----:B------:R-:W-:Y:S02]  /*a940*/  F2FP.F16.E4M3.UNPACK_B R96, R175.H1 ;  /* 0x000000afff60723e */ /* 0x000fe400030006ff */
[----:B-1----:R-:W-:Y:S02]  /*a950*/  F2FP.F16.E4M3.UNPACK_B R94, R88.H1 ;  /* 0x00000058ff5e723e */ /* 0x002fe400030006ff */
[----:B------:R-:W-:Y:S01]  /*a960*/  F2FP.F16.E4M3.UNPACK_B R62, R61.H1 ;  /* 0x0000003dff3e723e */ /* 0x000fe200030006ff */
[----:B------:R-:W-:Y:S01]  /*a970*/  HADD2.F32 R99, -RZ, R96.H0_H0 ;  /* 0x20000060ff637230 */ /* 0x000fe20000004100 */
[----:B------:R-:W-:Y:S01]  /*a980*/  LOP3.LUT R50, R60, 0xff0000, R63, 0xf8, !PT ;  /* 0x00ff00003c327812 */ /* 0x000fe200078ef83f */
[----:B------:R-:W-:Y:S01]  /*a990*/  HADD2.F32 R60, -RZ, R94.H0_H0 ;  /* 0x2000005eff3c7230 */ /* 0x000fe20000004100 */
[----:B------:R-:W-:Y:S01]  /*a9a0*/  F2FP.F16.E4M3.UNPACK_B R63, R173.H1 ;  /* 0x000000adff3f723e */ /* 0x000fe200030006ff */
[----:B------:R-:W-:Y:S01]  /*a9b0*/  HADD2.F32 R52, -RZ, R62.H0_H0 ;  /* 0x2000003eff347230 */ /* 0x000fe20000004100 */
[----:B------:R-:W-:Y:S01]  /*a9c0*/  LOP3.LUT R48, R97, 0xff0000, R48, 0xf8, !PT ;  /* 0x00ff000061307812 */ /* 0x000fe200078ef830 */
[----:B------:R-:W-:-:S02]  /*a9d0*/  HADD2.F32 R96, -RZ, R96.H1_H1 ;  /* 0x30000060ff607230 */ /* 0x000fc40000004100 */
[-C--:B------:R-:W-:Y:S01]  /*a9e0*/  FMUL.FTZ R179, R60, R99.reuse ;  /* 0x000000633cb37220 */ /* 0x080fe20000410000 */
[--C-:B------:R-:W-:Y:S02]  /*a9f0*/  HADD2.F32 R97, -RZ, R63.reuse.H0_H0 ;  /* 0x2000003fff617230 */ /* 0x100fe40000004100 */
[----:B------:R-:W-:Y:S01]  /*aa00*/  FMUL.FTZ R99, R52, R99 ;  /* 0x0000006334637220 */ /* 0x000fe20000410000 */
[----:B------:R-:W-:Y:S01]  /*aa10*/  LOP3.LUT R51, R98, 0xff0000, R49, 0xf8, !PT ;  /* 0x00ff000062337812 */ /* 0x000fe200078ef831 */
[----:B------:R-:W-:Y:S01]  /*aa20*/  HADD2.F32 R98, -RZ, R63.H1_H1 ;  /* 0x3000003fff627230 */ /* 0x000fe20000004100 */
[----:B------:R-:W-:Y:S01]  /*aa30*/  F2FP.F16.E4M3.UNPACK_B R175, R175 ;  /* 0x000000afffaf723e */ /* 0x000fe200020006ff */
[-C--:B------:R-:W-:Y:S01]  /*aa40*/  FFMA.FTZ R52, R52, R97.reuse, -R179 ;  /* 0x0000006134347223 */ /* 0x080fe200000108b3 */
[----:B------:R-:W-:Y:S01]  /*aa50*/  FFMA.FTZ R60, R60, R97, R99 ;  /* 0x000000613c3c7223 */ /* 0x000fe20000010063 */
[----:B------:R-:W-:Y:S01]  /*aa60*/  HADD2.F32 R97, -RZ, R94.H1_H1 ;  /* 0x3000005eff617230 */ /* 0x000fe20000004100 */
[----:B------:R-:W-:Y:S01]  /*aa70*/  F2FP.F16.E4M3.UNPACK_B R88, R88 ;  /* 0x00000058ff58723e */ /* 0x000fe200020006ff */
[----:B------:R-:W-:Y:S01]  /*aa80*/  HADD2.F32 R63, -RZ, R62.H1_H1 ;  /* 0x3000003eff3f7230 */ /* 0x000fe20000004100 */
[----:B------:R-:W-:Y:S01]  /*aa90*/  F2FP.F16.E4M3.UNPACK_B R94, R61 ;  /* 0x0000003dff5e723e */ /* 0x000fe200020006ff */
[----:B------:R-:W-:Y:S01]  /*aaa0*/  HADD2.F32 R99, -RZ, R175.H0_H0 ;  /* 0x200000afff637230 */ /* 0x000fe20000004100 */
[----:B------:R-:W-:Y:S01]  /*aab0*/  LOP3.LUT R49, R177, 0xff0000, R176, 0xf8, !PT ;  /* 0x00ff0000b1317812 */ /* 0x000fe200078ef8b0 */
        /* <DEDUP_REMOVED lines=43> */
[--C-:B------:R-:W-:Y:S01]  /*ad70*/  HADD2.F32 R177, -RZ, R174.reuse.H0_H0 ;  /* 0x200000aeffb17230 */ /* 0x100fe20000004100 */
[----:B------:R-:W-:Y:S01]  /*ad80*/  F2FP.SATFINITE.E4M3.F32.PACK_AB_MERGE_C R52, R61, R52, RZ ;  /* 0x000000343d34723e */ /* 0x000fe200048070ff */
[----:B------:R-:W-:-:S02]  /*ad90*/  HADD2.F32 R179, -RZ, R174.H1_H1 ;  /* 0x300000aeffb37230 */ /* 0x000fc40000004100 */
[----:B------:R-:W-:Y:S01]  /*ada0*/  FFMA.FTZ R187, R175, R176, R180 ;  /* 0x000000b0afbb7223 */ /* 0x000fe200000100b4 */
[----:B------:R-:W-:Y:S01]  /*adb0*/  HADD2.F32 R172, -RZ, R98.H0_H0 ;  /* 0x20000062ffac7230 */ /* 0x000fe20000004100 */
[----:B------:R-:W-:Y:S01]  /*adc0*/  F2FP.SATFINITE.E4M3.F32.PACK_AB_MERGE_C R60, R63, R60, RZ ;  /* 0x0000003c3f3c723e */ /* 0x000fe200048070ff */
[----:B------:R-:W-:Y:S01]  /*add0*/  HADD2.F32 R90, -RZ, R54.H0_H0 ;  /* 0x20000036ff5a7230 */ /* 0x000fe20000004100 */
[----:B------:R-:W-:Y:S01]  /*ade0*/  F2FP.SATFINITE.E4M3.F32.PACK_AB_MERGE_C R52, R97, R62, R52 ;  /* 0x0000003e6134723e */ /* 0x000fe20004807034 */
[----:B------:R-:W-:Y:S02]  /*adf0*/  HADD2.F32 R98, -RZ, R98.H1_H1 ;  /* 0x30000062ff627230 */ /* 0x000fe40000004100 */
[-C--:B------:R-:W-:Y:S01]  /*ae00*/  FMUL.FTZ R181, R172, R177.reuse ;  /* 0x000000b1acb57220 */ /* 0x080fe20000410000 */
[----:B------:R-:W-:Y:S02]  /*ae10*/  HADD2.F32 R54, -RZ, R54.H1_H1 ;  /* 0x30000036ff367230 */ /* 0x000fe40000004100 */
[----:B------:R-:W-:Y:S01]  /*ae20*/  FMUL.FTZ R177, R90, R177 ;  /* 0x000000b15ab17220 */ /* 0x000fe20000410000 */
[----:B------:R-:W-:-:S02]  /*ae30*/  HADD2.F32 R175, -RZ, R173.H0_H0 ;  /* 0x200000adffaf7230 */ /* 0x000fc40000004100 */
[-C--:B------:R-:W-:Y:S01]  /*ae40*/  FMUL.FTZ R183, R98, R179.reuse ;  /* 0x000000b362b77220 */ /* 0x080fe20000410000 */
[----:B------:R-:W-:Y:S02]  /*ae50*/  HADD2.F32 R173, -RZ, R173.H1_H1 ;  /* 0x300000adffad7230 */ /* 0x000fe40000004100 */
[----:B------:R-:W-:Y:S01]  /*ae60*/  FMUL.FTZ R179, R54, R179 ;  /* 0x000000b336b37220 */ /* 0x000fe20000410000 */
[----:B------:R-:W-:Y:S01]  /*ae70*/  F2FP.F16.E4M3.UNPACK_B R63, R89 ;  /* 0x00000059ff3f723e */ /* 0x000fe200020006ff */
[----:B------:R-:W-:Y:S01]  /*ae80*/  FFMA.FTZ R181, R90, R175, -R181 ;  /* 0x000000af5ab57223 */ /* 0x000fe200000108b5 */
[----:B------:R-:W-:Y:S01]  /*ae90*/  F2FP.F16.E4M3.UNPACK_B R62, R51 ;  /* 0x00000033ff3e723e */ /* 0x000fe200020006ff */
[----:B------:R-:W-:Y:S01]  /*aea0*/  FFMA.FTZ R90, R172, R175, R177 ;  /* 0x000000afac5a7223 */ /* 0x000fe200000100b1 */
[----:B------:R-:W-:Y:S01]  /*aeb0*/  F2FP.F16.E4M3.UNPACK_B R61, R53 ;  /* 0x00000035ff3d723e */ /* 0x000fe200020006ff */
[-C--:B------:R-:W-:Y:S01]  /*aec0*/  FFMA.FTZ R179, R98, R173.reuse, R179 ;  /* 0x000000ad62b37223 */ /* 0x080fe200000100b3 */
[----:B------:R-:W-:Y:S01]  /*aed0*/  FFMA.FTZ R54, R54, R173, -R183 ;  /* 0x000000ad36367223 */ /* 0x000fe200000108b7 */
[----:B------:R-:W-:Y:S01]  /*aee0*/  F2FP.SATFINITE.E4M3.F32.PACK_AB_MERGE_C R185, R185, R94, RZ ;  /* 0x0000005eb9b9723e */ /* 0x000fe200048070ff */
[----:B------:R-:W-:Y:S01]  /*aef0*/  HADD2.F32 R94, -RZ, R63.H0_H0 ;  /* 0x2000003fff5e7230 */ /* 0x000fe20000004100 */
[----:B------:R-:W-:Y:S01]  /*af00*/  F2FP.SATFINITE.E4M3.F32.PACK_AB_MERGE_C R96, R187, R96, RZ ;  /* 0x00000060bb60723e */ /* 0x000fe200048070ff */
[----:B------:R-:W-:Y:S01]  /*af10*/  HADD2.F32 R173, -RZ, R62.H0_H0 ;  /* 0x2000003effad7230 */ /* 0x000fe20000004100 */
[----:B------:R-:W-:Y:S01]  /*af20*/  F2FP.SATFINITE.E4M3.F32.PACK_AB_MERGE_C R88, R99, R88, R60 ;  /* 0x000000586358723e */ /* 0x000fe2000480703c */
[----:B------:R-:W-:Y:S01]  /*af30*/  HADD2.F32 R60, -RZ, R61.H0_H0 ;  /* 0x2000003dff3c7230 */ /* 0x000fe20000004100 */
[----:B------:R-:W-:-:S02]  /*af40*/  F2FP.F16.E4M3.UNPACK_B R97, R50 ;  /* 0x00000032ff61723e */ /* 0x000fc400020006ff */
[----:B------:R-:W-:Y:S01]  /*af50*/  F2FP.SATFINITE.E4M3.F32.PACK_AB_MERGE_C R90, R179, R90, R96 ;  /* 0x0000005ab35a723e */ /* 0x000fe20004807060 */
[----:B------:R-:W-:Y:S02]  /*af60*/  HADD2.F32 R96, -RZ, R63.H1_H1 ;  /* 0x3000003fff607230 */ /* 0x000fe40000004100 */
[-C--:B------:R-:W-:Y:S01]  /*af70*/  FMUL.FTZ R175, R94, R173.reuse ;  /* 0x000000ad5eaf7220 */ /* 0x080fe20000410000 */
[----:B------:R-:W-:Y:S02]  /*af80*/  HADD2.F32 R99, -RZ, R97.H0_H0 ;  /* 0x20000061ff637230 */ /* 0x000fe40000004100 */
[C---:B------:R-:W-:Y:S01]  /*af90*/  FMUL.FTZ R63, R60.reuse, R173 ;  /* 0x000000ad3c3f7220 */ /* 0x040fe20000410000 */
[----:B------:R-:W-:Y:S01]  /*afa0*/  HADD2.F32 R173, -RZ, R62.H1_H1 ;  /* 0x3000003effad7230 */ /* 0x000fe20000004100 */
[----:B------:R-:W-:Y:S01]  /*afb0*/  F2FP.F16.E4M3.UNPACK_B R89, R89.H1 ;  /* 0x00000059ff59723e */ /* 0x000fe200030006ff */
[----:B------:R-:W-:Y:S02]  /*afc0*/  HADD2.F32 R62, -RZ, R61.H1_H1 ;  /* 0x3000003dff3e7230 */ /* 0x000fe40000004100 */
[-C--:B------:R-:W-:Y:S01]  /*afd0*/  FFMA.FTZ R60, R60, R99.reuse, -R175 ;  /* 0x000000633c3c7223 */ /* 0x080fe200000108af */
[----:B------:R-:W-:Y:S01]  /*afe0*/  FFMA.FTZ R61, R94, R99, R63 ;  /* 0x000000635e3d7223 */ /* 0x000fe2000001003f */
[----:B------:R-:W-:-:S02]  /*aff0*/  HADD2.F32 R97, -RZ, R97.H1_H1 ;  /* 0x30000061ff617230 */ /* 0x000fc40000004100 */
[-C--:B------:R-:W-:Y:S01]  /*b000*/  FMUL.FTZ R99, R96, R173.reuse ;  /* 0x000000ad60637220 */ /* 0x080fe20000410000 */
[C---:B------:R-:W-:Y:S01]  /*b010*/  FMUL.FTZ R173, R62.reuse, R173 ;  /* 0x000000ad3ead7220 */ /* 0x040fe20000410000 */
[----:B------:R-:W-:Y:S01]  /*b020*/  F2FP.F16.E4M3.UNPACK_B R98, R51.H1 ;  /* 0x00000033ff62723e */ /* 0x000fe200030006ff */
[----:B------:R-:W-:Y:S01]  /*b030*/  HADD2.F32 R94, -RZ, R89.H0_H0 ;  /* 0x20000059ff5e7230 */ /* 0x000fe20000004100 */
[----:B------:R-:W-:Y:S01]  /*b040*/  F2FP.F16.E4M3.UNPACK_B R63, R53.H1 ;  /* 0x00000035ff3f723e */ /* 0x000fe200030006ff */
[-C--:B------:R-:W-:Y:S01]  /*b050*/  FFMA.FTZ R53, R62, R97.reuse, -R99 ;  /* 0x000000613e357223 */ /* 0x080fe20000010863 */
[----:B------:R-:W-:Y:S01]  /*b060*/  FFMA.FTZ R62, R96, R97, R173 ;  /* 0x00000061603e7223 */ /* 0x000fe200000100ad */
[----:B------:R-:W-:Y:S01]  /*b070*/  F2FP.F16.E4M3.UNPACK_B R50, R50.H1 ;  /* 0x00000032ff32723e */ /* 0x000fe200030006ff */
[----:B------:R-:W-:Y:S01]  /*b080*/  HADD2.F32 R97, -RZ, R98.H0_H0 ;  /* 0x20000062ff617230 */ /* 0x000fe20000004100 */
[-C--:B------:R-:W-:Y:S01]  /*b090*/  F2FP.F16.E4M3.UNPACK_B R178, R49.reuse.H1 ;  /* 0x00000031ffb2723e */ /* 0x080fe200030006ff */
        /* <DEDUP_REMOVED lines=8> */
[----:B------:R-:W-:Y:S01]  /*b120*/  HADD2.F32 R63, -RZ, R63.H1_H1 ;  /* 0x3000003fff3f7230 */ /* 0x000fe20000004100 */
[----:B------:R-:W-:Y:S01]  /*b130*/  F2FP.SATFINITE.E4M3.F32.PACK_AB_MERGE_C R54, R54, R181, R185 ;  /* 0x000000b53636723e */ /* 0x000fe200048070b9 */
[----:B------:R-:W-:Y:S02]  /*b140*/  HADD2.F32 R98, -RZ, R50.H1_H1 ;  /* 0x30000032ff627230 */ /* 0x000fe40000004100 */
[----:B------:R-:W-:Y:S01]  /*b150*/  FFMA.FTZ R50, R51, R89, -R172 ;  /* 0x0000005933327223 */ /* 0x000fe200000108ac */
[----:B------:R-:W-:Y:S01]  /*b160*/  FMUL.FTZ R174, R96, R99 ;  /* 0x0000006360ae7220 */ /* 0x000fe20000410000 */
[----:B------:R-:W-:Y:S01]  /*b170*/  FFMA.FTZ R51, R94, R89, R97 ;  /* 0x000000595e337223 */ /* 0x000fe20000010061 */
[C---:B------:R-:W-:Y:S01]  /*b180*/  FMUL.FTZ R99, R63.reuse, R99 ;  /* 0x000000633f637220 */ /* 0x040fe20000410000 */
[-C--:B------:R-:W-:Y:S01]  /*b190*/  F2FP.F16.E4M3.UNPACK_B R89, R55.reuse ;  /* 0x00000037ff59723e */ /* 0x080fe200020006ff */
[-C--:B------:R-:W-:Y:S01]  /*b1a0*/  FFMA.FTZ R63, R63, R98.reuse, -R174 ;  /* 0x000000623f3f7223 */ /* 0x080fe200000108ae */
[----:B------:R-:W-:Y:S01]  /*b1b0*/  F2FP.F16.E4M3.UNPACK_B R55, R55.H1 ;  /* 0x00000037ff37723e */ /* 0x000fe200030006ff */
[----:B------:R-:W-:Y:S01]  /*b1c0*/  FFMA.FTZ R94, R96, R98, R99 ;  /* 0x00000062605e7223 */ /* 0x000fe20000010063 */
[-C--:B------:R-:W-:Y:S01]  /*b1d0*/  F2FP.F16.E4M3.UNPACK_B R97, R91.reuse ;  /* 0x0000005bff61723e */ /* 0x080fe200020006ff */
[----:B------:R-:W-:Y:S01]  /*b1e0*/  HADD2.F32 R49, -RZ, R178.H0_H0 ;  /* 0x200000b2ff317230 */ /* 0x000fe20000004100 */
[----:B------:R-:W-:Y:S01]  /*b1f0*/  F2FP.F16.E4M3.UNPACK_B R98, R91.H1 ;  /* 0x0000005bff62723e */ /* 0x000fe200030006ff */
[----:B------:R-:W-:Y:S01]  /*b200*/  HADD2.F32 R96, -RZ, R55.H0_H0 ;  /* 0x20000037ff607230 */ /* 0x000fe20000004100 */
[----:B------:R-:W-:Y:S01]  /*b210*/  F2FP.F16.E4M3.UNPACK_B R174, R48.H1 ;  /* 0x00000030ffae723e */ /* 0x000fe200030006ff */
[----:B------:R-:W-:Y:S01]  /*b220*/  HADD2.F32 R99, -RZ, R97.H0_H0 ;  /* 0x20000061ff637230 */ /* 0x000fe20000004100 */
[----:B------:R-:W-:Y:S01]  /*b230*/  F2FP.SATFINITE.E4M3.F32.PACK_AB_MERGE_C R50, R63, R50, RZ ;  /* 0x000000323f32723e */ /* 0x000fe200048070ff */
[----:B------:R-:W-:-:S02]  /*b240*/  HADD2.F32 R48, -RZ, R177.H0_H0 ;  /* 0x200000b1ff307230 */ /* 0x000fc40000004100 */
[----:B------:R-:W-:Y:S01]  /*b250*/  FMUL.FTZ R181, R96, R49 ;  /* 0x0000003160b57220 */ /* 0x000fe20000410000 */
[----:B------:R-:W-:Y:S01]  /*b260*/  HADD2.F32 R91, -RZ, R89.H0_H0 ;  /* 0x20000059ff5b7230 */ /* 0x000fe20000004100 */
[----:B------:R-:W-:Y:S01]  /*b270*/  F2FP.SATFINITE.E4M3.F32.PACK_AB_MERGE_C R51, R94, R51, RZ ;  /* 0x000000335e33723e */ /* 0x000fe200048070ff */
[----:B------:R-:W-:Y:S02]  /*b280*/  HADD2.F32 R172, -RZ, R98.H0_H0 ;  /* 0x20000062ffac7230 */ /* 0x000fe40000004100 */
[-C--:B------:R-:W-:Y:S01]  /*b290*/  FMUL.FTZ R180, R99, R48.reuse ;  /* 0x0000003063b47220 */ /* 0x080fe20000410000 */
[----:B------:R-:W-:Y:S02]  /*b2a0*/  HADD2.F32 R175, -RZ, R174.H0_H0 ;  /* 0x200000aeffaf7230 */ /* 0x000fe40000004100 */
[----:B------:R-:W-:Y:S01]  /*b2b0*/  FMUL.FTZ R182, R91, R48 ;  /* 0x000000305bb67220 */ /* 0x000fe20000410000 */
[----:B------:R-:W-:Y:S02]  /*b2c0*/  HADD2.F32 R176, -RZ, R173.H0_H0 ;  /* 0x200000adffb07230 */ /* 0x000fe40000004100 */
[----:B------:R-:W-:Y:S01]  /*b2d0*/  FMUL.FTZ R179, R172, R49 ;  /* 0x00000031acb37220 */ /* 0x000fe20000410000 */
[----:B------:R-:W-:-:S02]  /*b2e0*/  HADD2.F32 R98, -RZ, R98.H1_H1 ;  /* 0x30000062ff627230 */ /* 0x000fc40000004100 */
[-C--:B------:R-:W-:Y:S01]  /*b2f0*/  FFMA.FTZ R181, R172, R175.reuse, R181 ;  /* 0x000000afacb57223 */ /* 0x080fe200000100b5 */
[----:B------:R-:W-:Y:S02]  /*b300*/  HADD2.F32 R178, -RZ, R178.H1_H1 ;  /* 0x300000b2ffb27230 */ /* 0x000fe40000004100 */
[----:B------:R-:W-:Y:S01]  /*b310*/  FFMA.FTZ R48, R91, R176, -R180 ;  /* 0x000000b05b307223 */ /* 0x000fe200000108b4 */
[----:B------:R-:W-:Y:S02]  /*b320*/  HADD2.F32 R55, -RZ, R55.H1_H1 ;  /* 0x30000037ff377230 */ /* 0x000fe40000004100 */
[----:B------:R-:W-:Y:S01]  /*b330*/  FFMA.FTZ R179, R96, R175, -R179 ;  /* 0x000000af60b37223 */ /* 0x000fe200000108b3 */
[----:B------:R-:W-:Y:S02]  /*b340*/  HADD2.F32 R97, -RZ, R97.H1_H1 ;  /* 0x30000061ff617230 */ /* 0x000fe40000004100 */
[----:B------:R-:W-:Y:S01]  /*b350*/  FMUL.FTZ R180, R98, R178 ;  /* 0x000000b262b47220 */ /* 0x000fe20000410000 */
[----:B------:R-:W-:-:S02]  /*b360*/  HADD2.F32 R172, -RZ, R177.H1_H1 ;  /* 0x300000b1ffac7230 */ /* 0x000fc40000004100 */
[----:B------:R-:W-:Y:S01]  /*b370*/  FMUL.FTZ R91, R55, R178 ;  /* 0x000000b2375b7220 */ /* 0x000fe20000410000 */
[----:B------:R-:W-:Y:S02]  /*b380*/  HADD2.F32 R174, -RZ, R174.H1_H1 ;  /* 0x300000aeffae7230 */ /* 0x000fe40000004100 */
[----:B------:R-:W-:Y:S01]  /*b390*/  FFMA.FTZ R49, R99, R176, R182 ;  /* 0x000000b063317223 */ /* 0x000fe200000100b6 */
[----:B------:R-:W-:Y:S02]  /*b3a0*/  HADD2.F32 R89, -RZ, R89.H1_H1 ;  /* 0x30000059ff597230 */ /* 0x000fe40000004100 */
[----:B------:R-:W-:Y:S01]  /*b3b0*/  FMUL.FTZ R176, R97, R172 ;  /* 0x000000ac61b07220 */ /* 0x000fe20000410000 */
[----:B------:R-:W-:Y:S02]  /*b3c0*/  HADD2.F32 R96, -RZ, R173.H1_H1 ;  /* 0x300000adff607230 */ /* 0x000fe40000004100 */
[-C--:B------:R-:W-:Y:S01]  /*b3d0*/  FFMA.FTZ R180, R55, R174.reuse, -R180 ;  /* 0x000000ae37b47223 */ /* 0x080fe200000108b4 */
[----:B------:R-:W-:Y:S01]  /*b3e0*/  FFMA.FTZ R98, R98, R174, R91 ;  /* 0x000000ae62627223 */ /* 0x000fe2000001005b */
[----:B------:R-:W-:Y:S01]  /*b3f0*/  FMUL.FTZ R172, R89, R172 ;  /* 0x000000ac59ac7220 */ /* 0x000fe20000410000 */
[----:B------:R-:W-:Y:S01]  /*b400*/  F2FP.SATFINITE.E4M3.F32.PACK_AB_MERGE_C R53, R53, R60, R50 ;  /* 0x0000003c3535723e */ /* 0x000fe20004807032 */
[-C--:B------:R-:W-:Y:S01]  /*b410*/  FFMA.FTZ R89, R89, R96.reuse, -R176 ;  /* 0x0000006059597223 */ /* 0x080fe200000108b0 */
[----:B------:R-:W-:Y:S01]  /*b420*/  F2FP.SATFINITE.E4M3.F32.PACK_AB_MERGE_C R179, R180, R179, RZ ;  /* 0x000000b3b4b3723e */ /* 0x000fe200048070ff */
[----:B------:R-:W-:Y:S01]  /*b430*/  FFMA.FTZ R172, R97, R96, R172 ;  /* 0x0000006061ac7223 */ /* 0x000fe200000100ac */
[----:B------:R-:W-:-:S02]  /*b440*/  F2FP.SATFINITE.E4M3.F32.PACK_AB_MERGE_C R98, R98, R181, RZ ;  /* 0x000000b56262723e */ /* 0x000fc400048070ff */
[----:B------:R-:W-:Y:S02]  /*b450*/  F2FP.SATFINITE.E4M3.F32.PACK_AB_MERGE_C R55, R89, R48, R179 ;  /* 0x000000305937723e */ /* 0x000fe400048070b3 */
[----:B------:R-:W-:Y:S02]  /*b460*/  F2FP.SATFINITE.E4M3.F32.PACK_AB_MERGE_C R89, R62, R61, R51 ;  /* 0x0000003d3e59723e */ /* 0x000fe40004807033 */
[----:B------:R-:W-:-:S07]  /*b470*/  F2FP.SATFINITE.E4M3.F32.PACK_AB_MERGE_C R91, R172, R49, R98 ;  /* 0x00000031ac5b723e */ /* 0x000fce0004807062 */
.L_x_3266:
[----:B------:R-:W-:Y:S05]  /*b480*/  BSYNC B3 ;  /* 0x0000000000037941 */ /* 0x000fea0003800000 */
.L_x_3265:
        /* <DEDUP_REMOVED lines=10> */
.L_x_3264:
[----:B------:R-:W-:Y:S05]  /*b530*/  BSYNC B2 ;  /* 0x0000000000027941 */ /* 0x000fea0003800000 */
.L_x_3263:
[----:B------:R-:W-:-:S13]  /*b540*/  ISETP.NE.AND P4, PT, R36, RZ, PT ;  /* 0x000000ff2400720c */ /* 0x000fda0003f85270 */
[----:B------:R-:W-:Y:S05]  /*b550*/  @!P4 BRA `(.L_x_3258) ;  /* 0x0000000c00e8c947 */ /* 0x000fea0003800000 */
[----:B---3--:R-:W3:Y:S01]  /*b560*/  LDL R48, [R1+0x10] ;  /* 0x0000100001307983 */ /* 0x008ee20000100800 */
[----:B------:R-:W-:Y:S01]  /*b570*/  IADD3 R61, P4, P5, R120, R142, R29 ;  /* 0x0000008e783d7210 */ /* 0x000fe20007d9e01d */
[----:B------:R-:W-:Y:S03]  /*b580*/  BSSY B2, `(.L_x_3267) ;  /* 0x00000ed000027945 */ /* 0x000fe60003800000 */
[----:B------:R-:W-:Y:S02]  /*b590*/  IADD3.X R60, R0, R171, R32, P4, P5 ;  /* 0x000000ab003c7210 */ /* 0x000fe400027ea420 */
[----:B------:R-:W-:Y:S02]  /*b5a0*/  ISETP.GE.AND P4, PT, R222, R135, PT ;  /* 0x00000087de00720c */ /* 0x000fe40003f86270 */
[----:B---3--:R-:W-:-:S04]  /*b5b0*/  LOP3.LUT P6, RZ, R48, 0x1, RZ, 0xc0, !PT ;  /* 0x0000000130ff7812 */ /* 0x008fc800078cc0ff */
[----:B------:R-:W-:-:S04]  /*b5c0*/  SEL R48, R101, R162, !P6 ;  /* 0x000000a265307207 */ /* 0x000fc80007000000 */
[----:B------:R-:W-:-:S04]  /*b5d0*/  SHF.R.S32.HI R49, RZ, 0x1f, R48 ;  /* 0x0000001fff317819 */ /* 0x000fc80000011430 */
[----:B------:R-:W-:-:S04]  /*b5e0*/  LEA.HI R49, R49, R48, RZ, 0x5 ;  /* 0x0000003031317211 */ /* 0x000fc800078f28ff */
        /* <DEDUP_REMOVED lines=12> */
[----:B0-----:R-:W-:-:S04]  /*b6b0*/  IMAD.IADD R52, R18, 0x1, R51 ;  /* 0x0000000112347824 */ /* 0x001fc800078e0233 */
[----:B------:R-:W0:Y:S04]  /*b6c0*/  LDS.128 R48, [R49+0x24200] ;  /* 0x0242000031307984 */ /* 0x000e280000000c00 */
[----:B------:R-:W1:Y:S01]  /*b6d0*/  LDS.128 R52, [R52+0x24200] ;  /* 0x0242000034347984 */ /* 0x000e620000000c00 */
[----:B------:R-:W-:Y:S05]  /*b6e0*/  @P4 BRA `(.L_x_3268) ;  /* 0x0000000c00584947 */ /* 0x000fea0003800000 */
[--C-:B------:R-:W-:Y:S02]  /*b6f0*/  SHF.R.U32.HI R96, RZ, 0x8, R45.reuse ;  /* 0x00000008ff607819 */ /* 0x100fe4000001162d */
[----:B------:R-:W-:Y:S02]  /*b700*/  LOP3.LUT R44, R45, 0xff, RZ, 0xc0, !PT ;  /* 0x000000ff2d2c7812 */ /* 0x000fe400078ec0ff */
[----:B------:R-:W-:Y:S02]  /*b710*/  SHF.R.U32.HI R95, RZ, 0x18, R45 ;  /* 0x00000018ff5f7819 */ /* 0x000fe4000001162d */
[--C-:B------:R-:W-:Y:S02]  /*b720*/  SHF.R.U32.HI R94, RZ, 0x10, R47.reuse ;  /* 0x00000010ff5e7819 */ /* 0x100fe4000001162f */
[----:B------:R-:W-:Y:S02]  /*b730*/  SHF.R.U32.HI R92, RZ, 0x8, R47 ;  /* 0x00000008ff5c7819 */ /* 0x000fe4000001162f */
[----:B------:R-:W-:-:S02]  /*b740*/  LOP3.LUT R46, R47, 0xff, RZ, 0xc0, !PT ;  /* 0x000000ff2f2e7812 */ /* 0x000fc400078ec0ff */
[----:B------:R-:W-:Y:S02]  /*b750*/  SHF.R.U32.HI R89, RZ, 0x18, R47 ;  /* 0x00000018ff597819 */ /* 0x000fe4000001162f */
[--C-:B------:R-:W-:Y:S02]  /*b760*/  SHF.R.U32.HI R47, RZ, 0x10, R59.reuse ;  /* 0x00000010ff2f7819 */ /* 0x100fe4000001163b */
[--C-:B------:R-:W-:Y:S02]  /*b770*/  SHF.R.U32.HI R88, RZ, 0x8, R59.reuse ;  /* 0x00000008ff587819 */ /* 0x100fe4000001163b */
[----:B------:R-:W-:Y:S02]  /*b780*/  LOP3.LUT R62, R59, 0xff, RZ, 0xc0, !PT ;  /* 0x000000ff3b3e7812 */ /* 0x000fe400078ec0ff */
[----:B------:R-:W-:Y:S02]  /*b790*/  SHF.R.U32.HI R93, RZ, 0x18, R59 ;  /* 0x00000018ff5d7819 */ /* 0x000fe4000001163b */
[----:B------:R-:W-:-:S02]  /*b7a0*/  SHF.R.U32.HI R97, RZ, 0x10, R45 ;  /* 0x00000010ff617819 */ /* 0x000fc4000001162d */
[----:B------:R-:W-:Y:S01]  /*b7b0*/  PRMT R59, R95, 0x654, R44 ;  /* 0x000006545f3b7816 */ /* 0x000fe2000000002c */
[----:B------:R-:W-:Y:S01]  /*b7c0*/  IMAD.SHL.U32 R44, R96, 0x100, RZ ;  /* 0x00000100602c7824 */ /* 0x000fe200078e00ff */
[----:B------:R-:W-:Y:S01]  /*b7d0*/  PRMT R89, R89, 0x654, R46 ;  /* 0x0000065459597816 */ /* 0x000fe2000000002e */
[----:B------:R-:W-:Y:S01]  /*b7e0*/  IMAD.U32 R46, R97, 0x10000, RZ ;  /* 0x00010000612e7824 */ /* 0x000fe200078e00ff */
[--C-:B------:R-:W-:Y:S02]  /*b7f0*/  SHF.R.U32.HI R45, RZ, 0x10, R57.reuse ;  /* 0x00000010ff2d7819 */ /* 0x100fe40000011639 */
[--C-:B------:R-:W-:Y:S02]  /*b800*/  SHF.R.U32.HI R90, RZ, 0x8, R57.reuse ;  /* 0x00000008ff5a7819 */ /* 0x100fe40000011639 */
[----:B------:R-:W-:Y:S01]  /*b810*/  LOP3.LUT R58, R57, 0xff, RZ, 0xc0, !PT ;  /* 0x000000ff393a7812 */ /* 0x000fe200078ec0ff */
[----:B------:R-:W-:Y:S01]  /*b820*/  IMAD.U32 R45, R45, 0x10000, RZ ;  /* 0x000100002d2d7824 */ /* 0x000fe200078e00ff */
[----:B------:R-:W-:Y:S01]  /*b830*/  SHF.R.U32.HI R91, RZ, 0x18, R57 ;  /* 0x00000018ff5b7819 */ /* 0x000fe20000011639 */
[----:B-1----:R-:W-:Y:S01]  /*b840*/  IMAD.MOV.U32 R57, RZ, RZ, R52 ;  /* 0x000000ffff397224 */ /* 0x002fe200078e0034 */
[----:B------:R-:W-:Y:S01]  /*b850*/  LOP3.LUT R59, R59, 0xff00, R44, 0xf8, !PT ;  /* 0x0000ff003b3b7812 */ /* 0x000fe200078ef82c */
[----:B------:R-:W-:Y:S01]  /*b860*/  IMAD.SHL.U32 R44, R92, 0x100, RZ ;  /* 0x000001005c2c7824 */ /* 0x000fe200078e00ff */
[----:B0-----:R-:W-:Y:S01]  /*b870*/  MOV R56, R48 ;  /* 0x0000003000387202 */ /* 0x001fe20000000f00 */
[----:B------:R-:W-:Y:S01]  /*b880*/  IMAD.SHL.U32 R48, R90, 0x100, RZ ;  /* 0x000001005a307824 */ /* 0x000fe200078e00ff */
[----:B------:R-:W-:Y:S01]  /*b890*/  SHF.L.U32 R52, R88, 0x8, RZ ;  /* 0x0000000858347819 */ /* 0x000fe200000006ff */
[----:B------:R-:W-:Y:S01]  /*b8a0*/  IMAD.U32 R92, R47, 0x10000, RZ ;  /* 0x000100002f5c7824 */ /* 0x000fe200078e00ff */
[----:B------:R-:W-:-:S02]  /*b8b0*/  LOP3.LUT R46, R59, 0xff0000, R46, 0xf8, !PT ;  /* 0x00ff00003b2e7812 */ /* 0x000fc400078ef82e */
[----:B------:R-:W-:Y:S02]  /*b8c0*/  PRMT R91, R91, 0x654, R58 ;  /* 0x000006545b5b7816 */ /* 0x000fe4000000003a */
[----:B------:R-:W-:Y:S02]  /*b8d0*/  PRMT R93, R93, 0x654, R62 ;  /* 0x000006545d5d7816 */ /* 0x000fe4000000003e */
[----:B------:R-:W-:Y:S02]  /*b8e0*/  F2FP.F16.E4M3.UNPACK_B R88, R169.H1 ;  /* 0x000000a9ff58723e */ /* 0x000fe400030006ff */
[----:B------:R-:W-:Y:S02]  /*b8f0*/  F2FP.F16.E4M3.UNPACK_B R59, R57.H1 ;  /* 0x00000039ff3b723e */ /* 0x000fe400030006ff */
[----:B------:R-:W-:Y:S02]  /*b900*/  F2FP.F16.E4M3.UNPACK_B R58, R56.H1 ;  /* 0x00000038ff3a723e */ /* 0x000fe400030006ff */
[----:B------:R-:W-:Y:S01]  /*b910*/  LOP3.LUT R89, R89, 0xff00, R44, 0xf8, !PT ;  /* 0x0000ff0059597812 */ /* 0x000fe200078ef82c */
[----:B------:R-:W-:Y:S01]  /*b920*/  IMAD.U32 R44, R94, 0x10000, RZ ;  /* 0x000100005e2c7824 */ /* 0x000fe200078e00ff */
[----:B------:R-:W-:Y:S01]  /*b930*/  LOP3.LUT R90, R91, 0xff00, R48, 0xf8, !PT ;  /* 0x0000ff005b5a7812 */ /* 0x000fe200078ef830 */
[----:B------:R-:W-:Y:S01]  /*b940*/  HADD2.F32 R91, -RZ, R88.H0_H0 ;  /* 0x20000058ff5b7230 */ /* 0x000fe20000004100 */
[----:B------:R-:W-:Y:S01]  /*b950*/  LOP3.LUT R93, R93, 0xff00, R52, 0xf8, !PT ;  /* 0x0000ff005d5d7812 */ /* 0x000fe200078ef834 */
[----:B------:R-:W-:Y:S01]  /*b960*/  HADD2.F32 R52, -RZ, R59.H0_H0 ;  /* 0x2000003bff347230 */ /* 0x000fe20000004100 */
[----:B------:R-:W-:Y:S01]  /*b970*/  F2FP.F16.E4M3.UNPACK_B R62, R168.H1 ;  /* 0x000000a8ff3e723e */ /* 0x000fe200030006ff */
[--C-:B------:R-:W-:Y:S01]  /*b980*/  HADD2.F32 R48, -RZ, R58.reuse.H0_H0 ;  /* 0x2000003aff307230 */ /* 0x100fe20000004100 */
[----:B------:R-:W-:Y:S01]  /*b990*/  LOP3.LUT R44, R89, 0xff0000, R44, 0xf8, !PT ;  /* 0x00ff0000592c7812 */ /* 0x000fe200078ef82c */
[----:B------:R-:W-:-:S02]  /*b9a0*/  HADD2.F32 R58, -RZ, R58.H1_H1 ;  /* 0x3000003aff3a7230 */ /* 0x000fc40000004100 */
[-C--:B------:R-:W-:Y:S01]  /*b9b0*/  FMUL.FTZ R95, R52, R91.reuse ;  /* 0x0000005b345f7220 */ /* 0x080fe20000410000 */
[----:B------:R-:W-:Y:S02]  /*b9c0*/  HADD2.F32 R89, -RZ, R62.H0_H0 ;  /* 0x2000003eff597230 */ /* 0x000fe40000004100 */
        /* <DEDUP_REMOVED lines=38> */
[----:B------:R-:W-:Y:S01]  /*bc30*/  HADD2.F32 R95, -RZ, R93.H0_H0 ;  /* 0x2000005dff5f7230 */ /* 0x000fe20000004100 */
[----:B------:R-:W-:Y:S01]  /*bc40*/  F2FP.F16.E4M3.UNPACK_B R170, R170 ;  /* 0x000000aaffaa723e */ /* 0x000fe200020006ff */
[----:B------:R-:W-:Y:S02]  /*bc50*/  HADD2.F32 R88, -RZ, R62.H0_H0 ;  /* 0x2000003eff587230 */ /* 0x000fe40000004100 */
[----:B------:R-:W-:Y:S01]  /*bc60*/  FMUL.FTZ R169, R92, R97 ;  /* 0x000000615ca97220 */ /* 0x000fe20000410000 */
[----:B------:R-:W-:Y:S01]  /*bc70*/  HADD2.F32 R99, -RZ, R94.H1_H1 ;  /* 0x3000005eff637230 */ /* 0x000fe20000004100 */
[----:B------:R-:W-:Y:S01]  /*bc80*/  F2FP.F16.E4M3.UNPACK_B R50, R50 ;  /* 0x00000032ff32723e */ /* 0x000fe200020006ff */
[----:B------:R-:W-:Y:S02]  /*bc90*/  HADD2.F32 R90, -RZ, R90.H1_H1 ;  /* 0x3000005aff5a7230 */ /* 0x000fe40000004100 */
[----:B------:R-:W-:Y:S01]  /*bca0*/  FFMA.FTZ R94, R88, R95, -R169 ;  /* 0x0000005f585e7223 */ /* 0x000fe200000108a9 */
[----:B------:R-:W-:-:S02]  /*bcb0*/  HADD2.F32 R62, -RZ, R62.H1_H1 ;  /* 0x3000003eff3e7230 */ /* 0x000fc40000004100 */
[----:B------:R-:W-:Y:S01]  /*bcc0*/  FMUL.FTZ R97, R88, R97 ;  /* 0x0000006158617220 */ /* 0x000fe20000410000 */
[----:B------:R-:W-:Y:S02]  /*bcd0*/  HADD2.F32 R93, -RZ, R93.H1_H1 ;  /* 0x3000005dff5d7230 */ /* 0x000fe40000004100 */
[----:B------:R-:W-:Y:S01]  /*bce0*/  FMUL.FTZ R169, R90, R99 ;  /* 0x000000635aa97220 */ /* 0x000fe20000410000 */
[----:B------:R-:W-:Y:S01]  /*bcf0*/  F2FP.F16.E4M3.UNPACK_B R167, R167 ;  /* 0x000000a7ffa7723e */ /* 0x000fe200020006ff */
[----:B------:R-:W-:Y:S01]  /*bd00*/  FMUL.FTZ R99, R62, R99 ;  /* 0x000000633e637220 */ /* 0x000fe20000410000 */
[----:B------:R-:W-:Y:S01]  /*bd10*/  FFMA.FTZ R92, R92, R95, R97 ;  /* 0x0000005f5c5c7223 */ /* 0x000fe20000010061 */
[-C--:B------:R-:W-:Y:S01]  /*bd20*/  FFMA.FTZ R173, R62, R93.reuse, -R169 ;  /* 0x0000005d3ead7223 */ /* 0x080fe200000108a9 */
[----:B------:R-:W-:Y:S01]  /*bd30*/  F2FP.F16.E4M3.UNPACK_B R62, R54 ;  /* 0x00000036ff3e723e */ /* 0x000fe200020006ff */
[--C-:B------:R-:W-:Y:S02]  /*bd40*/  HADD2.F32 R95, -RZ, R170.reuse.H0_H0 ;  /* 0x200000aaff5f7230 */ /* 0x100fe40000004100 */
[----:B------:R-:W-:Y:S01]  /*bd50*/  FFMA.FTZ R175, R90, R93, R99 ;  /* 0x0000005d5aaf7223 */ /* 0x000fe20000010063 */
[----:B------:R-:W-:Y:S01]  /*bd60*/  HADD2.F32 R97, -RZ, R170.H1_H1 ;  /* 0x300000aaff617230 */ /* 0x000fe20000004100 */
[----:B------:R-:W-:Y:S01]  /*bd70*/  F2FP.SATFINITE.E4M3.F32.PACK_AB_MERGE_C R48, R57, R48, RZ ;  /* 0x000000303930723e */ /* 0x000fe200048070ff */
        /* <DEDUP_REMOVED lines=8> */
[--C-:B------:R-:W-:Y:S02]  /*be00*/  HADD2.F32 R93, -RZ, R167.reuse.H0_H0 ;  /* 0x200000a7ff5d7230 */ /* 0x100fe40000004100 */
[-C--:B------:R-:W-:Y:S01]  /*be10*/  FMUL.FTZ R169, R62, R97.reuse ;  /* 0x000000613ea97220 */ /* 0x080fe20000410000 */
[----:B------:R-:W-:Y:S02]  /*be20*/  HADD2.F32 R167, -RZ, R167.H1_H1 ;  /* 0x300000a7ffa77230 */ /* 0x000fe40000004100 */
[----:B------:R-:W-:Y:S01]  /*be30*/  FMUL.FTZ R97, R50, R97 ;  /* 0x0000006132617220 */ /* 0x000fe20000410000 */
[----:B------:R-:W-:Y:S01]  /*be40*/  F2FP.F16.E4M3.UNPACK_B R90, R47 ;  /* 0x0000002fff5a723e */ /* 0x000fe200020006ff */
[----:B------:R-:W-:Y:S01]  /*be50*/  FFMA.FTZ R99, R54, R93, -R99 ;  /* 0x0000005d36637223 */ /* 0x000fe20000010863 */
[----:B------:R-:W-:Y:S01]  /*be60*/  F2FP.F16.E4M3.UNPACK_B R57, R49 ;  /* 0x00000031ff39723e */ /* 0x000fe200020006ff */
[----:B------:R-:W-:Y:S01]  /*be70*/  FFMA.FTZ R54, R88, R93, R95 ;  /* 0x0000005d58367223 */ /* 0x000fe2000001005f */
[----:B------:R-:W-:Y:S01]  /*be80*/  FFMA.FTZ R97, R62, R167, R97 ;  /* 0x000000a73e617223 */ /* 0x000fe20000010061 */
[----:B------:R-:W-:Y:S01]  /*be90*/  F2FP.SATFINITE.E4M3.F32.PACK_AB_MERGE_C R48, R89, R56, R48 ;  /* 0x000000385930723e */ /* 0x000fe20004807030 */
[----:B------:R-:W-:Y:S01]  /*bea0*/  HADD2.F32 R62, -RZ, R59.H0_H0 ;  /* 0x2000003bff3e7230 */ /* 0x000fe20000004100 */
[----:B------:R-:W-:Y:S01]  /*beb0*/  F2FP.F16.E4M3.UNPACK_B R89, R46 ;  /* 0x0000002eff59723e */ /* 0x000fe200020006ff */
[----:B------:R-:W-:Y:S01]  /*bec0*/  HADD2.F32 R93, -RZ, R90.H0_H0 ;  /* 0x2000005aff5d7230 */ /* 0x000fe20000004100 */
[----:B------:R-:W-:Y:S01]  /*bed0*/  F2FP.SATFINITE.E4M3.F32.PACK_AB_MERGE_C R52, R91, R58, R52 ;  /* 0x0000003a5b34723e */ /* 0x000fe20004807034 */
[----:B------:R-:W-:Y:S01]  /*bee0*/  HADD2.F32 R56, -RZ, R57.H0_H0 ;  /* 0x20000039ff387230 */ /* 0x000fe20000004100 */
[----:B------:R-:W-:Y:S01]  /*bef0*/  F2FP.F16.E4M3.UNPACK_B R53, R53.H1 ;  /* 0x00000035ff35723e */ /* 0x000fe200030006ff */
[----:B------:R-:W-:-:S02]  /*bf00*/  HADD2.F32 R88, -RZ, R59.H1_H1 ;  /* 0x3000003bff587230 */ /* 0x000fc40000004100 */
        /* <DEDUP_REMOVED lines=12> */
[----:B------:R-:W-:Y:S02]  /*bfd0*/  HADD2.F32 R62, -RZ, R53.H0_H0 ;  /* 0x20000035ff3e7230 */ /* 0x000fe40000004100 */
[-C--:B------:R-:W-:Y:S01]  /*bfe0*/  FFMA.FTZ R49, R58, R89.reuse, -R91 ;  /* 0x000000593a317223 */ /* 0x080fe2000001085b */
[----:B------:R-:W-:Y:S01]  /*bff0*/  FFMA.FTZ R58, R88, R89, R93 ;  /* 0x00000059583a7223 */ /* 0x000fe2000001005d */
[----:B------:R-:W-:Y:S01]  /*c000*/  F2FP.F16.E4M3.UNPACK_B R46, R46.H1 ;  /* 0x0000002eff2e723e */ /* 0x000fe200030006ff */
[----:B------:R-:W-:Y:S01]  /*c010*/  HADD2.F32 R89, -RZ, R90.H0_H0 ;  /* 0x2000005aff597230 */ /* 0x000fe20000004100 */
[----:B------:R-:W-:Y:S01]  /*c020*/  F2FP.SATFINITE.E4M3.F32.PACK_AB_MERGE_C R92, R175, R92, RZ ;  /* 0x0000005caf5c723e */ /* 0x000fe200048070ff */
[----:B------:R-:W-:-:S02]  /*c030*/  HADD2.F32 R47, -RZ, R59.H0_H0 ;  /* 0x2000003bff2f7230 */ /* 0x000fc40000004100 */
[----:B------:R-:W-:Y:S01]  /*c040*/  FFMA.FTZ R50, R50, R167, -R169 ;  /* 0x000000a732327223 */ /* 0x000fe200000108a9 */
[----:B------:R-:W-:Y:S01]  /*c050*/  HADD2.F32 R88, -RZ, R53.H1_H1 ;  /* 0x30000035ff587230 */ /* 0x000fe20000004100 */
[----:B------:R-:W-:Y:S01]  /*c060*/  F2FP.SATFINITE.E4M3.F32.PACK_AB_MERGE_C R54, R97, R54, R92 ;  /* 0x000000366136723e */ /* 0x000fe2000480705c */
[----:B------:R-:W-:Y:S02]  /*c070*/  HADD2.F32 R53, -RZ, R46.H0_H0 ;  /* 0x2000002eff357230 */ /* 0x000fe40000004100 */
[-C--:B------:R-:W-:Y:S01]  /*c080*/  FMUL.FTZ R92, R62, R89.reuse ;  /* 0x000000593e5c7220 */ /* 0x080fe20000410000 */
[----:B------:R-:W-:Y:S01]  /*c090*/  F2FP.SATFINITE.E4M3.F32.PACK_AB_MERGE_C R94, R173, R94, RZ ;  /* 0x0000005ead5e723e */ /* 0x000fe200048070ff */
[----:B------:R-:W-:Y:S02]  /*c0a0*/  HADD2.F32 R59, -RZ, R59.H1_H1 ;  /* 0x3000003bff3b7230 */ /* 0x000fe40000004100 */
[----:B------:R-:W-:Y:S01]  /*c0b0*/  FMUL.FTZ R91, R47, R89 ;  /* 0x000000592f5b7220 */ /* 0x000fe20000410000 */
[----:B------:R-:W-:Y:S01]  /*c0c0*/  HADD2.F32 R90, -RZ, R90.H1_H1 ;  /* 0x3000005aff5a7230 */ /* 0x000fe20000004100 */
[----:B------:R-:W-:Y:S01]  /*c0d0*/  F2FP.SATFINITE.E4M3.F32.PACK_AB_MERGE_C R50, R50, R99, R94 ;  /* 0x000000633232723e */ /* 0x000fe2000480705e */
[----:B------:R-:W-:-:S02]  /*c0e0*/  HADD2.F32 R89, -RZ, R46.H1_H1 ;  /* 0x3000002eff597230 */ /* 0x000fc40000004100 */
[-C--:B------:R-:W-:Y:S01]  /*c0f0*/  FFMA.FTZ R46, R47, R53.reuse, -R92 ;  /* 0x000000352f2e7223 */ /* 0x080fe2000001085c */
[----:B------:R-:W-:Y:S01]  /*c100*/  FFMA.FTZ R47, R62, R53, R91 ;  /* 0x000000353e2f7223 */ /* 0x000fe2000001005b */
[CC--:B------:R-:W-:Y:S01]  /*c110*/  FMUL.FTZ R94, R88.reuse, R90.reuse ;  /* 0x0000005a585e7220 */ /* 0x0c0fe20000410000 */
[C---:B------:R-:W-:Y:S01]  /*c120*/  FMUL.FTZ R91, R59.reuse, R90 ;  /* 0x0000005a3b5b7220 */ /* 0x040fe20000410000 */
[----:B------:R-:W-:Y:S02]  /*c130*/  F2FP.F16.E4M3.UNPACK_B R62, R55 ;  /* 0x00000037ff3e723e */ /* 0x000fe400020006ff */
[----:B------:R-:W-:Y:S01]  /*c140*/  F2FP.F16.E4M3.UNPACK_B R93, R45 ;  /* 0x0000002dff5d723e */ /* 0x000fe200020006ff */
[----:B------:R-:W-:Y:S01]  /*c150*/  FFMA.FTZ R97, R59, R89, -R94 ;  /* 0x000000593b617223 */ /* 0x000fe2000001085e */
[----:B------:R-:W-:Y:S01]  /*c160*/  F2FP.F16.E4M3.UNPACK_B R53, R51 ;  /* 0x00000033ff35723e */ /* 0x000fe200020006ff */
[----:B------:R-:W-:Y:S01]  /*c170*/  FFMA.FTZ R98, R88, R89, R91 ;  /* 0x0000005958627223 */ /* 0x000fe2000001005b */
        /* <DEDUP_REMOVED lines=31> */
[----:B------:R-:W-:Y:S02]  /*c370*/  HADD2.F32 R45, -RZ, R45.H1_H1 ;  /* 0x3000002dff2d7230 */ /* 0x000fe40000004100 */
[-C--:B------:R-:W-:Y:S01]  /*c380*/  FFMA.FTZ R51, R51, R90.reuse, -R92 ;  /* 0x0000005a33337223 */ /* 0x080fe2000001085c */
[----:B------:R-:W-:Y:S01]  /*c390*/  FFMA.FTZ R88, R88, R90, R55 ;  /* 0x0000005a58587223 */ /* 0x000fe20000010037 */
[----:B------:R-:W-:Y:S01]  /*c3a0*/  FMUL.FTZ R93, R53, R93 ;  /* 0x0000005d355d7220 */ /* 0x000fe20000410000 */
[----:B------:R-:W-:Y:S01]  /*c3b0*/  F2FP.SATFINITE.E4M3.F32.PACK_AB_MERGE_C R46, R97, R46, RZ ;  /* 0x0000002e612e723e */ /* 0x000fe200048070ff */
[-C--:B------:R-:W-:Y:S01]  /*c3c0*/  FFMA.FTZ R53, R53, R45.reuse, -R44 ;  /* 0x0000002d35357223 */ /* 0x080fe2000001082c */
[----:B------:R-:W-:Y:S01]  /*c3d0*/  F2FP.SATFINITE.E4M3.F32.PACK_AB_MERGE_C R51, R51, R170, RZ ;  /* 0x000000aa3333723e */ /* 0x000fe200048070ff */
[----:B------:R-:W-:Y:S01]  /*c3e0*/  FFMA.FTZ R93, R62, R45, R93 ;  /* 0x0000002d3e5d7223 */ /* 0x000fe2000001005d */
[----:B------:R-:W-:-:S02]  /*c3f0*/  F2FP.SATFINITE.E4M3.F32.PACK_AB_MERGE_C R47, R98, R47, RZ ;  /* 0x0000002f622f723e */ /* 0x000fc400048070ff */
[----:B------:R-:W-:Y:S02]  /*c400*/  F2FP.SATFINITE.E4M3.F32.PACK_AB_MERGE_C R88, R88, R95, RZ ;  /* 0x0000005f5858723e */ /* 0x000fe400048070ff */
[----:B------:R-:W-:Y:S02]  /*c410*/  F2FP.SATFINITE.E4M3.F32.PACK_AB_MERGE_C R51, R53, R168, R51 ;  /* 0x000000a83533723e */ /* 0x000fe40004807033 */
[----:B------:R-:W-:Y:S02]  /*c420*/  F2FP.SATFINITE.E4M3.F32.PACK_AB_MERGE_C R49, R49, R56, R46 ;  /* 0x000000383131723e */ /* 0x000fe4000480702e */
[----:B------:R-:W-:Y:S02]  /*c430*/  F2FP.SATFINITE.E4M3.F32.PACK_AB_MERGE_C R53, R58, R57, R47 ;  /* 0x000000393a35723e */ /* 0x000fe4000480702f */
[----:B------:R-:W-:-:S07]  /*c440*/  F2FP.SATFINITE.E4M3.F32.PACK_AB_MERGE_C R55, R93, R96, R88 ;  /* 0x000000605d37723e */ /* 0x000fce0004807058 */
.L_x_3268:
[----:B------:R-:W-:Y:S05]  /*c450*/  BSYNC B2 ;  /* 0x0000000000027941 */ /* 0x000fea0003800000 */
.L_x_3267:
[----:B------:R-:W-:-:S13]  /*c460*/  ISETP.GE.AND P4, PT, R63, R156, PT ;  /* 0x0000009c3f00720c */ /* 0x000fda0003f86270 */
[--C-:B------:R-:W-:Y:S02]  /*c470*/  @!P4 SHF.R.S32.HI R44, RZ, 0x1f, R63.reuse ;  /* 0x0000001fff2cc819 */ /* 0x100fe4000001143f */
[----:B------:R-:W-:-:S04]  /*c480*/  @!P4 IADD3 R47, P5, P6, R120, R142, R63 ;  /* 0x0000008e782fc210 */ /* 0x000fc80007ebe03f */
[----:B------:R-:W-:Y:S02]  /*c490*/  @!P4 IADD3.X R56, R0, R171, R44, P5, P6 ;  /* 0x000000ab0038c210 */ /* 0x000fe40002fec42c */
[----:B------:R-:W-:-:S04]  /*c4a0*/  IADD3 R44, P5, R61, R126, RZ ;  /* 0x0000007e3d2c7210 */ /* 0x000fc80007fbe0ff */
[----:B------:R-:W-:Y:S02]  /*c4b0*/  IADD3.X R45, R60, R127, RZ, P5, !PT ;  /* 0x0000007f3c2d7210 */ /* 0x000fe40002ffe4ff */
[----:B------:R-:W-:-:S03]  /*c4c0*/  @!P4 IADD3 R46, P5, R47, R126, RZ ;  /* 0x0000007e2f2ec210 */ /* 0x000fc60007fbe0ff */
[----:B0-----:R4:W-:Y:S02]  /*c4d0*/  STG.E.128 desc[UR54][R44.64], R48 ;  /* 0x000000302c007986 */ /* 0x0019e4000c101d36 */
[----:B------:R-:W-:-:S05]  /*c4e0*/  @!P4 IMAD.X R47, R56, 0x1, R127, P5 ;  /* 0x00000001382fc824 */ /* 0x000fca00028e067f */
[----:B-1----:R4:W-:Y:S03]  /*c4f0*/  @!P4 STG.E.128 desc[UR54][R46.64], R52 ;  /* 0x000000342e00c986 */ /* 0x0029e6000c101d36 */
.L_x_3258:
[----:B------:R-:W-:Y:S05]  /*c500*/  BSYNC B1 ;  /* 0x0000000000017941 */ /* 0x000fea0003800000 */
.L_x_3257:
[----:B----4-:R-:W-:Y:S02]  /*c510*/  VIADD R45, R220, 0x80 ;  /* 0x00000080dc2d7836 */ /* 0x010fe40000000000 */
[-C--:B---3--:R-:W-:Y:S02]  /*c520*/  IMAD R44, R147, R138.reuse, RZ ;  /* 0x0000008a932c7224 */ /* 0x088fe400078e02ff */
[----:B------:R-:W-:-:S04]  /*c530*/  IMAD.WIDE.U32 R140, R45, R138, R140 ;  /* 0x0000008a2d8c7225 */ /* 0x000fc800078e008c */
[----:B------:R-:W-:Y:S01]  /*c540*/  IMAD R57, R45, R139, R44 ;  /* 0x0000008b2d397224 */ /* 0x000fe200078e022c */
[----:B------:R-:W-:Y:S06]  /*c550*/  @P3 BRA `(.L_x_3227) ;  /* 0x0000003000f43947 */ /* 0x000fec0003800000 */
[----:B------:R-:W-:Y:S01]  /*c560*/  ISETP.NE.AND P3, PT, R34, RZ, PT ;  /* 0x000000ff2200720c */ /* 0x000fe20003f65270 */
[----:B------:R-:W-:Y:S01]  /*c570*/  BSSY B1, `(.L_x_3269) ;  /* 0x0000100000017945 */ /* 0x000fe20003800000 */
[----:B------:R-:W-:-:S11]  /*c580*/  IMAD.IADD R57, R141, 0x1, R57 ;  /* 0x000000018d397824 */ /* 0x000fd600078e0239 */
[----:B------:R-:W-:Y:S05]  /*c590*/  @!P3 BRA `(.L_x_3270) ;  /* 0x0000000c00f4b947 */ /* 0x000fea0003800000 */
[----:B------:R-:W-:Y:S01]  /*c5a0*/  SEL R44, R101, R162, !P0 ;  /* 0x000000a2652c7207 */ /* 0x000fe20004000000 */
[----:B------:R-:W-:Y:S01]  /*c5b0*/  BSSY B2, `(.L_x_3271) ;  /* 0x00000f1000027945 */ /* 0x000fe20003800000 */
[----:B0-----:R-:W-:Y:S02]  /*c5c0*/  IADD3 R53, P3, P4, R120, R140, R25 ;  /* 0x0000008c78357210 */ /* 0x001fe40007c7e019 */
        /* <DEDUP_REMOVED lines=11> */
[----:B------:R-:W-:-:S05]  /*c680*/  IMAD R45, R46, 0x2800, R229 ;  /* 0x000028002e2d7824 */ /* 0x000fca00078e02e5 */
[----:B------:R-:W-:Y:S01]  /*c690*/  IADD3 R44, R45, R44, RZ ;  /* 0x0000002c2d2c7210 */ /* 0x000fe20007ffe0ff */
[----:B------:R-:W-:-:S04]  /*c6a0*/  IMAD R45, R19, 0x7800, R134 ;  /* 0x00007800132d7824 */ /* 0x000fc800078e0286 */
[----:B------:R-:W-:Y:S02]  /*c6b0*/  IMAD R47, R19, 0x7800, R44 ;  /* 0x00007800132f7824 */ /* 0x000fe400078e022c */
[C---:B------:R-:W-:Y:S02]  /*c6c0*/  IMAD.IADD R45, R18.reuse, 0x1, R45 ;  /* 0x00000001122d7824 */ /* 0x040fe400078e022d */
[----:B------:R-:W-:-:S04]  /*c6d0*/  IMAD.IADD R48, R18, 0x1, R47 ;  /* 0x0000000112307824 */ /* 0x000fc800078e022f */
[----:B------:R-:W0:Y:S04]  /*c6e0*/  LDS.128 R44, [R45+0x24200] ;  /* 0x024200002d2c7984 */ /* 0x000e280000000c00 */
[----:B------:R-:W1:Y:S01]  /*c6f0*/  LDS.128 R48, [R48+0x24200] ;  /* 0x0242000030307984 */ /* 0x000e620000000c00 */
[----:B------:R-:W-:Y:S05]  /*c700*/  @P3 BRA `(.L_x_3272) ;  /* 0x0000000c006c3947 */ /* 0x000fea0003800000 */
[----:B------:R-:W-:Y:S01]  /*c710*/  SHF.R.U32.HI R90, RZ, 0x8, R73 ;  /* 0x00000008ff5a7819 */ /* 0x000fe20000011649 */
[----:B0-----:R-:W-:Y:S01]  /*c720*/  IMAD.MOV.U32 R52, RZ, RZ, R45 ;  /* 0x000000ffff347224 */ /* 0x001fe200078e002d */
[--C-:B------:R-:W-:Y:S01]  /*c730*/  SHF.R.U32.HI R91, RZ, 0x18, R73.reuse ;  /* 0x00000018ff5b7819 */ /* 0x100fe20000011649 */
[----:B------:R-:W-:Y:S01]  /*c740*/  IMAD.MOV.U32 R56, RZ, RZ, R46 ;  /* 0x000000ffff387224 */ /* 0x000fe200078e002e */
[----:B------:R-:W-:Y:S01]  /*c750*/  LOP3.LUT R58, R73, 0xff, RZ, 0xc0, !PT ;  /* 0x000000ff493a7812 */ /* 0x000fe200078ec0ff */
[----:B------:R-:W-:Y:S01]  /*c760*/  IMAD.SHL.U32 R45, R90, 0x100, RZ ;  /* 0x000001005a2d7824 */ /* 0x000fe200078e00ff */
[----:B------:R-:W-:Y:S01]  /*c770*/  SHF.R.U32.HI R89, RZ, 0x10, R73 ;  /* 0x00000010ff597819 */ /* 0x000fe20000011649 */
[----:B------:R-:W-:Y:S01]  /*c780*/  IMAD.MOV.U32 R60, RZ, RZ, R44 ;  /* 0x000000ffff3c7224 */ /* 0x000fe200078e002c */
[----:B------:R-:W-:Y:S02]  /*c790*/  SHF.R.U32.HI R73, RZ, 0x8, R85 ;  /* 0x00000008ff497819 */ /* 0x000fe40000011655 */
[----:B------:R-:W-:Y:S01]  /*c7a0*/  SHF.R.U32.HI R86, RZ, 0x8, R75 ;  /* 0x00000008ff567819 */ /* 0x000fe2000001164b */
[----:B------:R-:W-:Y:S01]  /*c7b0*/  IMAD.U32 R46, R89, 0x10000, RZ ;  /* 0x00010000592e7824 */ /* 0x000fe200078e00ff */
[----:B------:R-:W-:-:S02]  /*c7c0*/  PRMT R58, R91, 0x654, R58 ;  /* 0x000006545b3a7816 */ /* 0x000fc4000000003a */
[----:B------:R-:W-:Y:S01]  /*c7d0*/  SHF.R.U32.HI R84, RZ, 0x18, R85 ;  /* 0x00000018ff547819 */ /* 0x000fe20000011655 */
[----:B------:R-:W-:Y:S01]  /*c7e0*/  IMAD.SHL.U32 R44, R86, 0x100, RZ ;  /* 0x00000100562c7824 */ /* 0x000fe200078e00ff */
[----:B------:R-:W-:Y:S02]  /*c7f0*/  LOP3.LUT R61, R85, 0xff, RZ, 0xc0, !PT ;  /* 0x000000ff553d7812 */ /* 0x000fe400078ec0ff */
[--C-:B------:R-:W-:Y:S02]  /*c800*/  SHF.R.U32.HI R74, RZ, 0x18, R87.reuse ;  /* 0x00000018ff4a7819 */ /* 0x100fe40000011657 */
[----:B------:R-:W-:Y:S02]  /*c810*/  LOP3.LUT R63, R87, 0xff, RZ, 0xc0, !PT ;  /* 0x000000ff573f7812 */ /* 0x000fe400078ec0ff */
[----:B------:R-:W-:Y:S02]  /*c820*/  SHF.R.U32.HI R72, RZ, 0x8, R87 ;  /* 0x00000008ff487819 */ /* 0x000fe40000011657 */
[----:B------:R-:W-:-:S02]  /*c830*/  SHF.R.U32.HI R88, RZ, 0x18, R75 ;  /* 0x00000018ff587819 */ /* 0x000fc4000001164b */
[----:B------:R-:W-:Y:S02]  /*c840*/  LOP3.LUT R59, R75, 0xff, RZ, 0xc0, !PT ;  /* 0x000000ff4b3b7812 */ /* 0x000fe400078ec0ff */
[----:B-1----:R-:W-:Y:S01]  /*c850*/  MOV R62, R48 ;  /* 0x00000030003e7202 */ /* 0x002fe20000000f00 */
[----:B------:R-:W-:Y:S01]  /*c860*/  IMAD.SHL.U32 R48, R73, 0x100, RZ ;  /* 0x0000010049307824 */ /* 0x000fe200078e00ff */
[----:B------:R-:W-:Y:S02]  /*c870*/  SHF.R.U32.HI R75, RZ, 0x10, R75 ;  /* 0x00000010ff4b7819 */ /* 0x000fe4000001164b */
[----:B------:R-:W-:Y:S02]  /*c880*/  LOP3.LUT R45, R58, 0xff00, R45, 0xf8, !PT ;  /* 0x0000ff003a2d7812 */ /* 0x000fe400078ef82d */
[----:B------:R-:W-:Y:S02]  /*c890*/  PRMT R61, R84, 0x654, R61 ;  /* 0x00000654543d7816 */ /* 0x000fe4000000003d */
[----:B------:R-:W-:-:S02]  /*c8a0*/  PRMT R63, R74, 0x654, R63 ;  /* 0x000006544a3f7816 */ /* 0x000fc4000000003f */
[----:B------:R-:W-:Y:S02]  /*c8b0*/  SHF.L.U32 R58, R72, 0x8, RZ ;  /* 0x00000008483a7819 */ /* 0x000fe400000006ff */
[----:B------:R-:W-:Y:S02]  /*c8c0*/  PRMT R59, R88, 0x654, R59 ;  /* 0x00000654583b7816 */ /* 0x000fe4000000003b */
[----:B------:R-:W-:Y:S01]  /*c8d0*/  LOP3.LUT R46, R45, 0xff0000, R46, 0xf8, !PT ;  /* 0x00ff00002d2e7812 */ /* 0x000fe200078ef82e */
[----:B------:R-:W-:Y:S01]  /*c8e0*/  IMAD.U32 R45, R75, 0x10000, RZ ;  /* 0x000100004b2d7824 */ /* 0x000fe200078e00ff */
[----:B------:R-:W-:Y:S02]  /*c8f0*/  LOP3.LUT R48, R61, 0xff00, R48, 0xf8, !PT ;  /* 0x0000ff003d307812 */ /* 0x000fe400078ef830 */
[----:B------:R-:W-:Y:S02]  /*c900*/  LOP3.LUT R74, R63, 0xff00, R58, 0xf8, !PT ;  /* 0x0000ff003f4a7812 */ /* 0x000fe400078ef83a */
[----:B------:R-:W-:-:S02]  /*c910*/  LOP3.LUT R44, R59, 0xff00, R44, 0xf8, !PT ;  /* 0x0000ff003b2c7812 */ /* 0x000fc400078ef82c */
[----:B------:R-:W-:Y:S02]  /*c920*/  F2FP.F16.E4M3.UNPACK_B R75, R166.H1 ;  /* 0x000000a6ff4b723e */ /* 0x000fe400030006ff */
[----:B------:R-:W-:Y:S02]  /*c930*/  F2FP.F16.E4M3.UNPACK_B R63, R62.H1 ;  /* 0x0000003eff3f723e */ /* 0x000fe400030006ff */
[----:B------:R-:W-:Y:S02]  /*c940*/  F2FP.F16.E4M3.UNPACK_B R61, R60.H1 ;  /* 0x0000003cff3d723e */ /* 0x000fe400030006ff */
[----:B------:R-:W-:Y:S01]  /*c950*/  SHF.R.U32.HI R87, RZ, 0x10, R87 ;  /* 0x00000010ff577819 */ /* 0x000fe20000011657 */
[----:B------:R-:W-:Y:S01]  /*c960*/  HADD2.F32 R59, -RZ, R63.H0_H0 ;  /* 0x2000003fff3b7230 */ /* 0x000fe20000004100 */
[----:B------:R-:W-:Y:S01]  /*c970*/  LOP3.LUT R44, R44, 0xff0000, R45, 0xf8, !PT ;  /* 0x00ff00002c2c7812 */ /* 0x000fe200078ef82d */
[----:B------:R-:W-:Y:S01]  /*c980*/  HADD2.F32 R45, -RZ, R75.H0_H0 ;  /* 0x2000004bff2d7230 */ /* 0x000fe20000004100 */
[----:B------:R-:W-:Y:S01]  /*c990*/  F2FP.F16.E4M3.UNPACK_B R72, R164.H1 ;  /* 0x000000a4ff48723e */ /* 0x000fe200030006ff */
[----:B------:R-:W-:Y:S01]  /*c9a0*/  HADD2.F32 R58, -RZ, R61.H0_H0 ;  /* 0x2000003dff3a7230 */ /* 0x000fe20000004100 */
[----:B------:R-:W-:Y:S01]  /*c9b0*/  SHF.R.U32.HI R85, RZ, 0x10, R85 ;  /* 0x00000010ff557819 */ /* 0x000fe20000011655 */
[----:B------:R-:W-:-:S02]  /*c9c0*/  IMAD.U32 R87, R87, 0x10000, RZ ;  /* 0x0001000057577824 */ /* 0x000fc400078e00ff */
[CC--:B------:R-:W-:Y:S01]  /*c9d0*/  FMUL.FTZ R89, R59.reuse, R45.reuse ;  /* 0x0000002d3b597220 */ /* 0x0c0fe20000410000 */
[--C-:B------:R-:W-:Y:S02]  /*c9e0*/  HADD2.F32 R73, -RZ, R72.reuse.H0_H0 ;  /* 0x20000048ff497230 */ /* 0x100fe40000004100 */
[----:B------:R-:W-:Y:S01]  /*c9f0*/  FMUL.FTZ R84, R58, R45 ;  /* 0x0000002d3a547220 */ /* 0x000fe20000410000 */
[----:B------:R-:W-:Y:S01]  /*ca00*/  HADD2.F32 R61, -RZ, R61.H1_H1 ;  /* 0x3000003dff3d7230 */ /* 0x000fe20000004100 */
[----:B------:R-:W-:Y:S01]  /*ca10*/  LOP3.LUT R45, R74, 0xff0000, R87, 0xf8, !PT ;  /* 0x00ff00004a2d7812 */ /* 0x000fe200078ef857 */
[----:B------:R-:W-:Y:S02]  /*ca20*/  HADD2.F32 R74, -RZ, R72.H1_H1 ;  /* 0x30000048ff4a7230 */ /* 0x000fe40000004100 */
[-C--:B------:R-:W-:Y:S01]  /*ca30*/  FFMA.FTZ R58, R58, R73.reuse, -R89 ;  /* 0x000000493a3a7223 */ /* 0x080fe20000010859 */
[----:B------:R-:W-:Y:S01]  /*ca40*/  FFMA.FTZ R59, R59, R73, R84 ;  /* 0x000000493b3b7223 */ /* 0x000fe20000010054 */
[----:B------:R-:W-:Y:S01]  /*ca50*/  HADD2.F32 R72, -RZ, R75.H1_H1 ;  /* 0x3000004bff487230 */ /* 0x000fe20000004100 */
[----:B------:R-:W-:Y:S01]  /*ca60*/  F2FP.F16.E4M3.UNPACK_B R166, R166 ;  /* 0x000000a6ffa6723e */ /* 0x000fe200020006ff */
[----:B------:R-:W-:Y:S01]  /*ca70*/  HADD2.F32 R73, -RZ, R63.H1_H1 ;  /* 0x3000003fff497230 */ /* 0x000fe20000004100 */
[----:B------:R-:W-:Y:S01]  /*ca80*/  F2FP.F16.E4M3.UNPACK_B R63, R62 ;  /* 0x0000003eff3f723e */ /* 0x000fe200020006ff */
[----:B------:R-:W-:Y:S01]  /*ca90*/  IMAD.U32 R85, R85, 0x10000, RZ ;  /* 0x0001000055557824 */ /* 0x000fe200078e00ff */
[----:B------:R-:W-:Y:S01]  /*caa0*/  F2FP.F16.E4M3.UNPACK_B R60, R60 ;  /* 0x0000003cff3c723e */ /* 0x000fe200020006ff */
[-C--:B------:R-:W-:Y:S01]  /*cab0*/  FMUL.FTZ R86, R61, R72.reuse ;  /* 0x000000483d567220 */ /* 0x080fe20000410000 */
[----:B------:R-:W-:Y:S01]  /*cac0*/  FMUL.FTZ R84, R73, R72 ;  /* 0x0000004849547220 */ /* 0x000fe20000410000 */
[----:B------:R-:W-:Y:S01]  /*cad0*/  F2FP.F16.E4M3.UNPACK_B R164, R164 ;  /* 0x000000a4ffa4723e */ /* 0x000fe200020006ff */
[----:B------:R-:W-:Y:S01]  /*cae0*/  HADD2.F32 R75, -RZ, R166.H0_H0 ;  /* 0x200000a6ff4b7230 */ /* 0x000fe20000004100 */
[----:B------:R-:W-:Y:S01]  /*caf0*/  LOP3.LUT R48, R48, 0xff0000, R85, 0xf8, !PT ;  /* 0x00ff000030307812 */ /* 0x000fe200078ef855 */
[----:B------:R-:W-:-:S02]  /*cb00*/  HADD2.F32 R72, -RZ, R63.H0_H0 ;  /* 0x2000003fff487230 */ /* 0x000fc40000004100 */
[-C--:B------:R-:W-:Y:S01]  /*cb10*/  FFMA.FTZ R88, R73, R74.reuse, R86 ;  /* 0x0000004a49587223 */ /* 0x080fe20000010056 */
[----:B------:R-:W-:Y:S02]  /*cb20*/  HADD2.F32 R62, -RZ, R60.H0_H0 ;  /* 0x2000003cff3e7230 */ /* 0x000fe40000004100 */
[----:B------:R-:W-:Y:S01]  /*cb30*/  FFMA.FTZ R61, R61, R74, -R84 ;  /* 0x0000004a3d3d7223 */ /* 0x000fe20000010854 */
        /* <DEDUP_REMOVED lines=15> */
[--C-:B------:R-:W-:Y:S01]  /*cc30*/  HADD2.F32 R75, -RZ, R62.reuse.H0_H0 ;  /* 0x2000003eff4b7230 */ /* 0x100fe20000004100 */
[----:B------:R-:W-:Y:S01]  /*cc40*/  F2FP.F16.E4M3.UNPACK_B R74, R163.H1 ;  /* 0x000000a3ff4a723e */ /* 0x000fe200030006ff */
[----:B------:R-:W-:-:S02]  /*cc50*/  HADD2.F32 R85, -RZ, R62.H1_H1 ;  /* 0x3000003eff557230 */ /* 0x000fc40000004100 */
[----:B------:R-:W-:Y:S01]  /*cc60*/  FFMA.FTZ R89, R63, R164, R166 ;  /* 0x000000a43f597223 */ /* 0x000fe200000100a6 */
[----:B------:R-:W-:Y:S01]  /*cc70*/  HADD2.F32 R73, -RZ, R72.H0_H0 ;  /* 0x20000048ff497230 */ /* 0x000fe20000004100 */
[----:B------:R-:W-:Y:S01]  /*cc80*/  F2FP.F16.E4M3.UNPACK_B R165, R165 ;  /* 0x000000a5ffa5723e */ /* 0x000fe200020006ff */
[----:B------:R-:W-:Y:S01]  /*cc90*/  HADD2.F32 R62, -RZ, R60.H0_H0 ;  /* 0x2000003cff3e7230 */ /* 0x000fe20000004100 */
[----:B------:R-:W-:Y:S01]  /*cca0*/  F2FP.F16.E4M3.UNPACK_B R56, R56 ;  /* 0x00000038ff38723e */ /* 0x000fe200020006ff */
[----:B------:R-:W-:Y:S02]  /*ccb0*/  HADD2.F32 R72, -RZ, R72.H1_H1 ;  /* 0x30000048ff487230 */ /* 0x000fe40000004100 */
[-C--:B------:R-:W-:Y:S01]  /*ccc0*/  FMUL.FTZ R91, R73, R75.reuse ;  /* 0x0000004b495b7220 */ /* 0x080fe20000410000 */
[----:B------:R-:W-:Y:S02]  /*ccd0*/  HADD2.F32 R60, -RZ, R60.H1_H1 ;  /* 0x3000003cff3c7230 */ /* 0x000fe40000004100 */
[----:B------:R-:W-:Y:S01]  /*cce0*/  FMUL.FTZ R90, R62, R75 ;  /* 0x0000004b3e5a7220 */ /* 0x000fe20000410000 */
[----:B------:R-:W-:-:S02]  /*ccf0*/  HADD2.F32 R75, -RZ, R74.H1_H1 ;  /* 0x3000004aff4b7230 */ /* 0x000fc40000004100 */
[-C--:B------:R-:W-:Y:S01]  /*cd00*/  FMUL.FTZ R93, R72, R85.reuse ;  /* 0x00000055485d7220 */ /* 0x080fe20000410000 */
[----:B------:R-:W-:Y:S02]  /*cd10*/  HADD2.F32 R63, -RZ, R74.H0_H0 ;  /* 0x2000004aff3f7230 */ /* 0x000fe40000004100 */
[C---:B------:R-:W-:Y:S01]  /*cd20*/  FMUL.FTZ R85, R60.reuse, R85 ;  /* 0x000000553c557220 */ /* 0x040fe20000410000 */
[----:B------:R-:W-:Y:S01]  /*cd30*/  F2FP.F16.E4M3.UNPACK_B R163, R163 ;  /* 0x000000a3ffa3723e */ /* 0x000fe200020006ff */
[----:B------:R-:W-:Y:S01]  /*cd40*/  FFMA.FTZ R74, R60, R75, -R93 ;  /* 0x0000004b3c4a7223 */ /* 0x000fe2000001085d */
[----:B------:R-:W-:Y:S01]  /*cd50*/  F2FP.F16.E4M3.UNPACK_B R60, R50 ;  /* 0x00000032ff3c723e */ /* 0x000fe200020006ff */
[-C--:B------:R-:W-:Y:S01]  /*cd60*/  FFMA.FTZ R91, R62, R63.reuse, -R91 ;  /* 0x0000003f3e5b7223 */ /* 0x080fe2000001085b */
[----:B------:R-:W-:Y:S01]  /*cd70*/  FFMA.FTZ R90, R73, R63, R90 ;  /* 0x0000003f495a7223 */ /* 0x000fe2000001005a */
[--C-:B------:R-:W-:Y:S02]  /*cd80*/  HADD2.F32 R73, -RZ, R165.reuse.H0_H0 ;  /* 0x200000a5ff497230 */ /* 0x100fe40000004100 */
[----:B------:R-:W-:Y:S01]  /*cd90*/  FFMA.FTZ R93, R72, R75, R85 ;  /* 0x0000004b485d7223 */ /* 0x000fe20000010055 */
        /* <DEDUP_REMOVED lines=8> */
[--C-:B------:R-:W-:Y:S01]  /*ce20*/  HADD2.F32 R63, -RZ, R163.reuse.H0_H0 ;  /* 0x200000a3ff3f7230 */ /* 0x100fe20000004100 */
        /* <DEDUP_REMOVED lines=11> */
[----:B------:R-:W-:Y:S01]  /*cee0*/  F2FP.SATFINITE.E4M3.F32.PACK_AB_MERGE_C R56, R74, R91, RZ ;  /* 0x0000005b4a38723e */ /* 0x000fe200048070ff */
[--C-:B------:R-:W-:Y:S01]  /*cef0*/  HADD2.F32 R63, -RZ, R62.reuse.H0_H0 ;  /* 0x2000003eff3f7230 */ /* 0x100fe20000004100 */
[----:B------:R-:W-:Y:S01]  /*cf00*/  F2FP.SATFINITE.E4M3.F32.PACK_AB_MERGE_C R59, R87, R84, R58 ;  /* 0x00000054573b723e */ /* 0x000fe2000480703a */
[----:B------:R-:W-:Y:S01]  /*cf10*/  HADD2.F32 R84, -RZ, R75.H0_H0 ;  /* 0x2000004bff547230 */ /* 0x000fe20000004100 */
[----:B------:R-:W-:Y:S01]  /*cf20*/  F2FP.F16.E4M3.UNPACK_B R73, R46 ;  /* 0x0000002eff49723e */ /* 0x000fe200020006ff */
[----:B------:R-:W-:Y:S01]  /*cf30*/  HADD2.F32 R60, -RZ, R61.H0_H0 ;  /* 0x2000003dff3c7230 */ /* 0x000fe20000004100 */
[----:B------:R-:W-:Y:S01]  /*cf40*/  F2FP.SATFINITE.E4M3.F32.PACK_AB_MERGE_C R90, R93, R90, RZ ;  /* 0x0000005a5d5a723e */ /* 0x000fe200048070ff */
[----:B------:R-:W-:Y:S01]  /*cf50*/  HADD2.F32 R75, -RZ, R75.H1_H1 ;  /* 0x3000004bff4b7230 */ /* 0x000fe20000004100 */
        /* <DEDUP_REMOVED lines=10> */
[-C--:B------:R-:W-:Y:S01]  /*d000*/  FMUL.FTZ R85, R72, R75.reuse ;  /* 0x0000004b48557220 */ /* 0x080fe20000410000 */
[C---:B------:R-:W-:Y:S01]  /*d010*/  FMUL.FTZ R75, R62.reuse, R75 ;  /* 0x0000004b3e4b7220 */ /* 0x040fe20000410000 */
[----:B------:R-:W-:Y:S02]  /*d020*/  F2FP.F16.E4M3.UNPACK_B R63, R49.H1 ;  /* 0x00000031ff3f723e */ /* 0x000fe400030006ff */
[----:B------:R-:W-:Y:S01]  /*d030*/  F2FP.F16.E4M3.UNPACK_B R52, R52.H1 ;  /* 0x00000034ff34723e */ /* 0x000fe200030006ff */
[-C--:B------:R-:W-:Y:S01]  /*d040*/  FFMA.FTZ R49, R62, R73.reuse, -R85 ;  /* 0x000000493e317223 */ /* 0x080fe20000010855 */
[----:B------:R-:W-:Y:S01]  /*d050*/  F2FP.F16.E4M3.UNPACK_B R74, R48.H1 ;  /* 0x00000030ff4a723e */ /* 0x000fe200030006ff */
[----:B------:R-:W-:Y:S01]  /*d060*/  FFMA.FTZ R48, R72, R73, R75 ;  /* 0x0000004948307223 */ /* 0x000fe2000001004b */
[--C-:B------:R-:W-:Y:S01]  /*d070*/  HADD2.F32 R72, -RZ, R63.reuse.H0_H0 ;  /* 0x2000003fff487230 */ /* 0x100fe20000004100 */
[----:B------:R-:W-:Y:S01]  /*d080*/  F2FP.F16.E4M3.UNPACK_B R46, R46.H1 ;  /* 0x0000002eff2e723e */ /* 0x000fe200030006ff */
[----:B------:R-:W-:Y:S01]  /*d090*/  HADD2.F32 R62, -RZ, R52.H0_H0 ;  /* 0x20000034ff3e7230 */ /* 0x000fe20000004100 */
[----:B------:R-:W-:Y:S01]  /*d0a0*/  F2FP.SATFINITE.E4M3.F32.PACK_AB_MERGE_C R58, R89, R86, R88 ;  /* 0x00000056593a723e */ /* 0x000fe20004807058 */
[----:B------:R-:W-:-:S02]  /*d0b0*/  HADD2.F32 R63, -RZ, R63.H1_H1 ;  /* 0x3000003fff3f7230 */ /* 0x000fc40000004100 */
[--C-:B------:R-:W-:Y:S02]  /*d0c0*/  HADD2.F32 R84, -RZ, R74.reuse.H1_H1 ;  /* 0x3000004aff547230 */ /* 0x100fe40000004100 */
[----:B------:R-:W-:Y:S02]  /*d0d0*/  HADD2.F32 R75, -RZ, R74.H0_H0 ;  /* 0x2000004aff4b7230 */ /* 0x000fe40000004100 */
[----:B------:R-:W-:Y:S02]  /*d0e0*/  HADD2.F32 R52, -RZ, R52.H1_H1 ;  /* 0x30000034ff347230 */ /* 0x000fe40000004100 */
[----:B------:R-:W-:Y:S01]  /*d0f0*/  FMUL.FTZ R87, R63, R84 ;  /* 0x000000543f577220 */ /* 0x000fe20000410000 */
[--C-:B------:R-:W-:Y:S02]  /*d100*/  HADD2.F32 R73, -RZ, R46.reuse.H0_H0 ;  /* 0x2000002eff497230 */ /* 0x100fe40000004100 */
[----:B------:R-:W-:Y:S01]  /*d110*/  FMUL.FTZ R85, R72, R75 ;  /* 0x0000004b48557220 */ /* 0x000fe20000410000 */
[----:B------:R-:W-:-:S02]  /*d120*/  HADD2.F32 R74, -RZ, R46.H1_H1 ;  /* 0x3000002eff4a7230 */ /* 0x000fc40000004100 */
[----:B------:R-:W-:Y:S01]  /*d130*/  FMUL.FTZ R84, R52, R84 ;  /* 0x0000005434547220 */ /* 0x000fe20000410000 */
[C---:B------:R-:W-:Y:S01]  /*d140*/  FMUL.FTZ R75, R62.reuse, R75 ;  /* 0x0000004b3e4b7220 */ /* 0x040fe20000410000 */
[----:B------:R-:W-:Y:S01]  /*d150*/  FFMA.FTZ R88, R62, R73, -R85 ;  /* 0x000000493e587223 */ /* 0x000fe20000010855 */
[----:B------:R-:W-:Y:S01]  /*d160*/  F2FP.F16.E4M3.UNPACK_B R85, R45.H1 ;  /* 0x0000002dff55723e */ /* 0x000fe200030006ff */
[-C--:B------:R-:W-:Y:S01]  /*d170*/  FFMA.FTZ R90, R63, R74.reuse, R84 ;  /* 0x0000004a3f5a7223 */ /* 0x080fe20000010054 */
[----:B------:R-:W-:Y:S01]  /*d180*/  F2FP.F16.E4M3.UNPACK_B R63, R51.H1 ;  /* 0x00000033ff3f723e */ /* 0x000fe200030006ff */
[----:B------:R-:W-:Y:S01]  /*d190*/  FFMA.FTZ R89, R72, R73, R75 ;  /* 0x0000004948597223 */ /* 0x000fe2000001004b */
[----:B------:R-:W-:Y:S01]  /*d1a0*/  F2FP.F16.E4M3.UNPACK_B R46, R47 ;  /* 0x0000002fff2e723e */ /* 0x000fe200020006ff */
[----:B------:R-:W-:Y:S01]  /*d1b0*/  FFMA.FTZ R91, R52, R74, -R87 ;  /* 0x0000004a345b7223 */ /* 0x000fe20000010857 */
[----:B------:R-:W-:Y:S01]  /*d1c0*/  F2FP.F16.E4M3.UNPACK_B R84, R45 ;  /* 0x0000002dff54723e */ /* 0x000fe200020006ff */
[----:B------:R-:W-:Y:S01]  /*d1d0*/  HADD2.F32 R87, -RZ, R85.H0_H0 ;  /* 0x20000055ff577230 */ /* 0x000fe20000004100 */
[----:B------:R-:W-:Y:S01]  /*d1e0*/  F2FP.F16.E4M3.UNPACK_B R62, R51 ;  /* 0x00000033ff3e723e */ /* 0x000fe200020006ff */
        /* <DEDUP_REMOVED lines=17> */
[-C--:B------:R-:W-:Y:S01]  /*d300*/  FFMA.FTZ R92, R51, R74.reuse, -R92 ;  /* 0x0000004a335c7223 */ /* 0x080fe2000001085c */
[----:B------:R-:W-:Y:S02]  /*d310*/  HADD2.F32 R47, -RZ, R47.H1_H1 ;  /* 0x3000002fff2f7230 */ /* 0x000fe40000004100 */
[----:B------:R-:W-:Y:S01]  /*d320*/  FFMA.FTZ R93, R72, R74, R93 ;  /* 0x0000004a485d7223 */ /* 0x000fe2000001005d */
[----:B------:R-:W-:Y:S01]  /*d330*/  FFMA.FTZ R87, R44, R75, R87 ;  /* 0x0000004b2c577223 */ /* 0x000fe20000010057 */
[----:B------:R-:W-:Y:S02]  /*d340*/  HADD2.F32 R62, -RZ, R62.H1_H1 ;  /* 0x3000003eff3e7230 */ /* 0x000fe40000004100 */
[----:B------:R-:W-:Y:S01]  /*d350*/  FMUL.FTZ R72, R63, R52 ;  /* 0x000000343f487220 */ /* 0x000fe20000410000 */
[----:B------:R-:W-:-:S02]  /*d360*/  HADD2.F32 R51, -RZ, R84.H1_H1 ;  /* 0x30000054ff337230 */ /* 0x000fc40000004100 */
[----:B------:R-:W-:Y:S01]  /*d370*/  FMUL.FTZ R52, R47, R52 ;  /* 0x000000342f347220 */ /* 0x000fe20000410000 */
[----:B------:R-:W-:Y:S01]  /*d380*/  HADD2.F32 R46, -RZ, R46.H1_H1 ;  /* 0x3000002eff2e7230 */ /* 0x000fe20000004100 */
[----:B------:R-:W-:Y:S01]  /*d390*/  F2FP.SATFINITE.E4M3.F32.PACK_AB_MERGE_C R88, R91, R88, RZ ;  /* 0x000000585b58723e */ /* 0x000fe200048070ff */
        /* <DEDUP_REMOVED lines=15> */
[----:B------:R-:W-:Y:S02]  /*d490*/  F2FP.SATFINITE.E4M3.F32.PACK_AB_MERGE_C R47, R73, R92, R72 ;  /* 0x0000005c492f723e */ /* 0x000fe40004807048 */
[----:B------:R-:W-:Y:S02]  /*d4a0*/  F2FP.SATFINITE.E4M3.F32.PACK_AB_MERGE_C R51, R62, R93, R52 ;  /* 0x0000005d3e33723e */ /* 0x000fe40004807034 */
[----:B------:R-:W-:-:S07]  /*d4b0*/  MOV R44, R59 ;  /* 0x0000003b002c7202 */ /* 0x000fce0000000f00 */
.L_x_3272:
[----:B------:R-:W-:Y:S05]  /*d4c0*/  BSYNC B2 ;  /* 0x0000000000027941 */ /* 0x000fea0003800000 */
.L_x_3271:
[----:B------:R-:W-:-:S13]  /*d4d0*/  ISETP.GE.AND P3, PT, R55, R156, PT ;  /* 0x0000009c3700720c */ /* 0x000fda0003f66270 */
[--C-:B------:R-:W-:Y:S02]  /*d4e0*/  @!P3 SHF.R.S32.HI R56, RZ, 0x1f, R55.reuse ;  /* 0x0000001fff38b819 */ /* 0x100fe40000011437 */
[----:B------:R-:W-:-:S04]  /*d4f0*/  @!P3 IADD3 R55, P4, P5, R120, R140, R55 ;  /* 0x0000008c7837b210 */ /* 0x000fc80007d9e037 */
[----:B------:R-:W-:Y:S02]  /*d500*/  @!P3 IADD3.X R56, R0, R57, R56, P4, P5 ;  /* 0x000000390038b210 */ /* 0x000fe400027ea438 */
[----:B------:R-:W-:-:S05]  /*d510*/  IADD3 R52, P4, R53, R126, RZ ;  /* 0x0000007e35347210 */ /* 0x000fca0007f9e0ff */
[----:B------:R-:W-:Y:S01]  /*d520*/  IMAD.X R53, R54, 0x1, R127, P4 ;  /* 0x0000000136357824 */ /* 0x000fe200020e067f */
[----:B------:R-:W-:-:S04]  /*d530*/  @!P3 IADD3 R54, P4, R55, R126, RZ ;  /* 0x0000007e3736b210 */ /* 0x000fc80007f9e0ff */
[----:B0-----:R3:W-:Y:S01]  /*d540*/  STG.E.128 desc[UR54][R52.64], R44 ;  /* 0x0000002c34007986 */ /* 0x0017e2000c101d36 */
[----:B------:R-:W-:-:S05]  /*d550*/  @!P3 IMAD.X R55, R56, 0x1, R127, P4 ;  /* 0x000000013837b824 */ /* 0x000fca00020e067f */
[----:B-1----:R3:W-:Y:S03]  /*d560*/  @!P3 STG.E.128 desc[UR54][R54.64], R48 ;  /* 0x000000303600b986 */ /* 0x0027e6000c101d36 */
.L_x_3270:
[----:B------:R-:W-:Y:S05]  /*d570*/  BSYNC B1 ;  /* 0x0000000000017941 */ /* 0x000fea0003800000 */
.L_x_3269:
[----:B------:R-:W-:Y:S01]  /*d580*/  ISETP.NE.AND P3, PT, R35, RZ, PT ;  /* 0x000000ff2300720c */ /* 0x000fe20003f65270 */
[----:B------:R-:W-:-:S12]  /*d590*/  BSSY B1, `(.L_x_3273) ;  /* 0x0000100000017945 */ /* 0x000fd80003800000 */
[----:B------:R-:W-:Y:S05]  /*d5a0*/  @!P3 BRA `(.L_x_3274) ;  /* 0x0000000c00f8b947 */ /* 0x000fea0003800000 */
[----:B---3--:R-:W-:Y:S01]  /*d5b0*/  SEL R44, R101, R162, !P1 ;  /* 0x000000a2652c7207 */ /* 0x008fe20004800000 */
[----:B------:R-:W-:Y:S01]  /*d5c0*/  BSSY B2, `(.L_x_3275) ;  /* 0x00000f2000027945 */ /* 0x000fe20003800000 */
[----:B0-----:R-:W-:Y:S02]  /*d5d0*/  IADD3 R53, P3, P4, R120, R140, R27 ;  /* 0x0000008c78357210 */ /* 0x001fe40007c7e01b */
[----:B------:R-:W-:Y:S02]  /*d5e0*/  SHF.R.S32.HI R45, RZ, 0x1f, R44 ;  /* 0x0000001fff2d7819 */ /* 0x000fe4000001142c */
[----:B------:R-:W-:Y:S02]  /*d5f0*/  IADD3.X R54, R0, R57, R31, P3, P4 ;  /* 0x0000003900367210 */ /* 0x000fe40001fe841f */
[----:B------:R-:W-:Y:S02]  /*d600*/  LEA.HI R45, R45, R44, RZ, 0x5 ;  /* 0x0000002c2d2d7211 */ /* 0x000fe400078f28ff */
[----:B------:R-:W-:-:S02]  /*d610*/  ISETP.GE.AND P3, PT, R221, R135, PT ;  /* 0x00000087dd00720c */ /* 0x000fc40003f66270 */
[----:B------:R-:W-:-:S04]  /*d620*/  LEA.HI.SX32 R45, R45, R26, 0x1b ;  /* 0x0000001a2d2d7211 */ /* 0x000fc800078fdaff */
[----:B------:R-:W-:Y:S02]  /*d630*/  SHF.R.S32.HI R44, RZ, 0x1f, R45 ;  /* 0x0000001fff2c7819 */ /* 0x000fe4000001142d */
[----:B------:R-:W-:Y:S02]  /*d640*/  SHF.L.U32 R55, R45, 0x4, RZ ;  /* 0x000000042d377819 */ /* 0x000fe400000006ff */
        /* <DEDUP_REMOVED lines=13> */
[--C-:B------:R-:W-:Y:S01]  /*d720*/  SHF.R.U32.HI R84, RZ, 0x8, R69.reuse ;  /* 0x00000008ff547819 */ /* 0x100fe20000011645 */
[----:B0-----:R-:W-:Y:S01]  /*d730*/  IMAD.MOV.U32 R60, RZ, RZ, R44 ;  /* 0x000000ffff3c7224 */ /* 0x001fe200078e002c */
[----:B------:R-:W-:Y:S01]  /*d740*/  LOP3.LUT R58, R69, 0xff, RZ, 0xc0, !PT ;  /* 0x000000ff453a7812 */ /* 0x000fe200078ec0ff */
[----:B------:R-:W-:Y:S01]  /*d750*/  IMAD.MOV.U32 R52, RZ, RZ, R46 ;  /* 0x000000ffff347224 */ /* 0x000fe200078e002e */
[----:B------:R-:W-:Y:S01]  /*d760*/  SHF.R.U32.HI R59, RZ, 0x18, R69 ;  /* 0x00000018ff3b7819 */ /* 0x000fe20000011645 */
[----:B------:R-:W-:Y:S01]  /*d770*/  IMAD.SHL.U32 R44, R84, 0x100, RZ ;  /* 0x00000100542c7824 */ /* 0x000fe200078e00ff */
[--C-:B------:R-:W-:Y:S01]  /*d780*/  SHF.R.U32.HI R73, RZ, 0x8, R71.reuse ;  /* 0x00000008ff497819 */ /* 0x100fe20000011647 */
[----:B-1----:R-:W-:Y:S01]  /*d790*/  IMAD.MOV.U32 R56, RZ, RZ, R50 ;  /* 0x000000ffff387224 */ /* 0x002fe200078e0032 */
[----:B------:R-:W-:Y:S02]  /*d7a0*/  PRMT R59, R59, 0x654, R58 ;  /* 0x000006543b3b7816 */ /* 0x000fe4000000003a */
[----:B------:R-:W-:-:S02]  /*d7b0*/  SHF.R.U32.HI R82, RZ, 0x10, R71 ;  /* 0x00000010ff527819 */ /* 0x000fc40000011647 */
[----:B------:R-:W-:Y:S02]  /*d7c0*/  LOP3.LUT R61, R71, 0xff, RZ, 0xc0, !PT ;  /* 0x000000ff473d7812 */ /* 0x000fe400078ec0ff */
[----:B------:R-:W-:Y:S02]  /*d7d0*/  SHF.R.U32.HI R80, RZ, 0x18, R71 ;  /* 0x00000018ff507819 */ /* 0x000fe40000011647 */
[--C-:B------:R-:W-:Y:S02]  /*d7e0*/  SHF.R.U32.HI R72, RZ, 0x8, R81.reuse ;  /* 0x00000008ff487819 */ /* 0x100fe40000011651 */
[----:B------:R-:W-:Y:S02]  /*d7f0*/  LOP3.LUT R62, R81, 0xff, RZ, 0xc0, !PT ;  /* 0x000000ff513e7812 */ /* 0x000fe400078ec0ff */
[----:B------:R-:W-:Y:S02]  /*d800*/  SHF.R.U32.HI R71, RZ, 0x18, R81 ;  /* 0x00000018ff477819 */ /* 0x000fe40000011651 */
[----:B------:R-:W-:-:S02]  /*d810*/  SHF.R.U32.HI R85, RZ, 0x10, R69 ;  /* 0x00000010ff557819 */ /* 0x000fc40000011645 */
[--C-:B------:R-:W-:Y:S02]  /*d820*/  SHF.R.U32.HI R69, RZ, 0x8, R83.reuse ;  /* 0x00000008ff457819 */ /* 0x100fe40000011653 */
[----:B------:R-:W-:Y:S01]  /*d830*/  LOP3.LUT R59, R59, 0xff00, R44, 0xf8, !PT ;  /* 0x0000ff003b3b7812 */ /* 0x000fe200078ef82c */
[----:B------:R-:W-:Y:S01]  /*d840*/  IMAD.SHL.U32 R44, R73, 0x100, RZ ;  /* 0x00000100492c7824 */ /* 0x000fe200078e00ff */
[----:B------:R-:W-:Y:S01]  /*d850*/  LOP3.LUT R68, R83, 0xff, RZ, 0xc0, !PT ;  /* 0x000000ff53447812 */ /* 0x000fe200078ec0ff */
[----:B------:R-:W-:Y:S01]  /*d860*/  IMAD.SHL.U32 R50, R69, 0x100, RZ ;  /* 0x0000010045327824 */ /* 0x000fe200078e00ff */
[----:B------:R-:W-:Y:S02]  /*d870*/  SHF.R.U32.HI R75, RZ, 0x18, R83 ;  /* 0x00000018ff4b7819 */ /* 0x000fe40000011653 */
[----:B------:R-:W-:Y:S02]  /*d880*/  PRMT R61, R80, 0x654, R61 ;  /* 0x00000654503d7816 */ /* 0x000fe4000000003d */
[----:B------:R-:W-:-:S02]  /*d890*/  PRMT R71, R71, 0x654, R62 ;  /* 0x0000065447477816 */ /* 0x000fc4000000003e */
[----:B------:R-:W-:Y:S02]  /*d8a0*/  SHF.L.U32 R46, R72, 0x8, RZ ;  /* 0x00000008482e7819 */ /* 0x000fe400000006ff */
[----:B------:R-:W-:Y:S01]  /*d8b0*/  MOV R63, R48 ;  /* 0x00000030003f7202 */ /* 0x000fe20000000f00 */
[----:B------:R-:W-:Y:S01]  /*d8c0*/  IMAD.U32 R48, R85, 0x10000, RZ ;  /* 0x0001000055307824 */ /* 0x000fe200078e00ff */
[----:B------:R-:W-:Y:S02]  /*d8d0*/  PRMT R75, R75, 0x654, R68 ;  /* 0x000006544b4b7816 */ /* 0x000fe40000000044 */
[----:B------:R-:W-:Y:S01]  /*d8e0*/  LOP3.LUT R69, R61, 0xff00, R44, 0xf8, !PT ;  /* 0x0000ff003d457812 */ /* 0x000fe200078ef82c */
[----:B------:R-:W-:Y:S01]  /*d8f0*/  IMAD.U32 R44, R82, 0x10000, RZ ;  /* 0x00010000522c7824 */ /* 0x000fe200078e00ff */
[----:B------:R-:W-:Y:S02]  /*d900*/  LOP3.LUT R73, R71, 0xff00, R46, 0xf8, !PT ;  /* 0x0000ff0047497812 */ /* 0x000fe400078ef82e */
[----:B------:R-:W-:-:S02]  /*d910*/  F2FP.F16.E4M3.UNPACK_B R71, R161.H1 ;  /* 0x000000a1ff47723e */ /* 0x000fc400030006ff */
[----:B------:R-:W-:Y:S02]  /*d920*/  F2FP.F16.E4M3.UNPACK_B R68, R63.H1 ;  /* 0x0000003fff44723e */ /* 0x000fe400030006ff */
[----:B------:R-:W-:Y:S01]  /*d930*/  F2FP.F16.E4M3.UNPACK_B R61, R60.H1 ;  /* 0x0000003cff3d723e */ /* 0x000fe200030006ff */
[----:B------:R-:W-:Y:S01]  /*d940*/  HADD2.F32 R46, -RZ, R71.H0_H0 ;  /* 0x20000047ff2e7230 */ /* 0x000fe20000004100 */
[----:B------:R-:W-:Y:S01]  /*d950*/  LOP3.LUT R48, R59, 0xff0000, R48, 0xf8, !PT ;  /* 0x00ff00003b307812 */ /* 0x000fe200078ef830 */
[----:B------:R-:W-:Y:S01]  /*d960*/  HADD2.F32 R59, -RZ, R68.H0_H0 ;  /* 0x20000044ff3b7230 */ /* 0x000fe20000004100 */
[----:B------:R-:W-:Y:S01]  /*d970*/  F2FP.F16.E4M3.UNPACK_B R62, R159.H1 ;  /* 0x0000009fff3e723e */ /* 0x000fe200030006ff */
[----:B------:R-:W-:Y:S01]  /*d980*/  HADD2.F32 R58, -RZ, R61.H0_H0 ;  /* 0x2000003dff3a7230 */ /* 0x000fe20000004100 */
[----:B------:R-:W-:Y:S02]  /*d990*/  SHF.R.U32.HI R70, RZ, 0x10, R83 ;  /* 0x00000010ff467819 */ /* 0x000fe40000011653 */
[----:B------:R-:W-:Y:S01]  /*d9a0*/  LOP3.LUT R44, R69, 0xff0000, R44, 0xf8, !PT ;  /* 0x00ff0000452c7812 */ /* 0x000fe200078ef82c */
[----:B------:R-:W-:Y:S01]  /*d9b0*/  HADD2.F32 R69, -RZ, R62.H0_H0 ;  /* 0x2000003eff457230 */ /* 0x000fe20000004100 */
[----:B------:R-:W-:Y:S01]  /*d9c0*/  SHF.R.U32.HI R74, RZ, 0x10, R81 ;  /* 0x00000010ff4a7819 */ /* 0x000fe20000011651 */
[-C--:B------:R-:W-:Y:S01]  /*d9d0*/  FMUL.FTZ R81, R59, R46.reuse ;  /* 0x0000002e3b517220 */ /* 0x080fe20000410000 */
[----:B------:R-:W-:Y:S01]  /*d9e0*/  LOP3.LUT R75, R75, 0xff00, R50, 0xf8, !PT ;  /* 0x0000ff004b4b7812 */ /* 0x000fe200078ef832 */
[----:B------:R-:W-:Y:S01]  /*d9f0*/  FMUL.FTZ R72, R58, R46 ;  /* 0x0000002e3a487220 */ /* 0x000fe20000410000 */
[----:B------:R-:W-:Y:S01]  /*da00*/  SHF.L.U32 R70, R70, 0x10, RZ ;  /* 0x0000001046467819 */ /* 0x000fe200000006ff */
[----:B------:R-:W-:-:S02]  /*da10*/  IMAD.U32 R50, R74, 0x10000, RZ ;  /* 0x000100004a327824 */ /* 0x000fc400078e00ff */
[-C--:B------:R-:W-:Y:S01]  /*da20*/  FFMA.FTZ R58, R58, R69.reuse, -R81 ;  /* 0x000000453a3a7223 */ /* 0x080fe20000010851 */
[----:B------:R-:W-:Y:S01]  /*da30*/  FFMA.FTZ R59, R59, R69, R72 ;  /* 0x000000453b3b7223 */ /* 0x000fe20000010048 */
[----:B------:R-:W-:Y:S01]  /*da40*/  LOP3.LUT R46, R75, 0xff0000, R70, 0xf8, !PT ;  /* 0x00ff00004b2e7812 */ /* 0x000fe200078ef846 */
[----:B------:R-:W-:Y:S01]  /*da50*/  HADD2.F32 R70, -RZ, R62.H1_H1 ;  /* 0x3000003eff467230 */ /* 0x000fe20000004100 */
[----:B------:R-:W-:Y:S01]  /*da60*/  F2FP.F16.E4M3.UNPACK_B R161, R161 ;  /* 0x000000a1ffa1723e */ /* 0x000fe200020006ff */
[----:B------:R-:W-:Y:S01]  /*da70*/  HADD2.F32 R72, -RZ, R71.H1_H1 ;  /* 0x30000047ff487230 */ /* 0x000fe20000004100 */
[----:B------:R-:W-:Y:S01]  /*da80*/  F2FP.F16.E4M3.UNPACK_B R63, R63 ;  /* 0x0000003fff3f723e */ /* 0x000fe200020006ff */
[----:B------:R-:W-:Y:S01]  /*da90*/  HADD2.F32 R69, -RZ, R68.H1_H1 ;  /* 0x30000044ff457230 */ /* 0x000fe20000004100 */
[----:B------:R-:W-:Y:S01]  /*daa0*/  F2FP.F16.E4M3.UNPACK_B R60, R60 ;  /* 0x0000003cff3c723e */ /* 0x000fe200020006ff */
[----:B------:R-:W-:Y:S01]  /*dab0*/  HADD2.F32 R62, -RZ, R61.H1_H1 ;  /* 0x3000003dff3e7230 */ /* 0x000fe20000004100 */
[----:B------:R-:W-:Y:S01]  /*dac0*/  LOP3.LUT R50, R73, 0xff0000, R50, 0xf8, !PT ;  /* 0x00ff000049327812 */ /* 0x000fe200078ef832 */
[----:B------:R-:W-:-:S02]  /*dad0*/  HADD2.F32 R71, -RZ, R161.H0_H0 ;  /* 0x200000a1ff477230 */ /* 0x000fc40000004100 */
[CC--:B------:R-:W-:Y:S01]  /*dae0*/  FMUL.FTZ R73, R69.reuse, R72.reuse ;  /* 0x0000004845497220 */ /* 0x0c0fe20000410000 */
[----:B------:R-:W-:Y:S01]  /*daf0*/  F2FP.F16.E4M3.UNPACK_B R159, R159 ;  /* 0x0000009fff9f723e */ /* 0x000fe200020006ff */
        /* <DEDUP_REMOVED lines=38> */
[----:B------:R-:W-:Y:S02]  /*dd60*/  HADD2.F32 R68, -RZ, R160.H0_H0 ;  /* 0x200000a0ff447230 */ /* 0x000fe40000004100 */
[-C--:B------:R-:W-:Y:S01]  /*dd70*/  FFMA.FTZ R87, R60, R69.reuse, -R61 ;  /* 0x000000453c577223 */ /* 0x080fe2000001083d */
[----:B------:R-:W-:Y:S01]  /*dd80*/  F2FP.F16.E4M3.UNPACK_B R60, R56 ;  /* 0x00000038ff3c723e */ /* 0x000fe200020006ff */
[----:B------:R-:W-:Y:S01]  /*dd90*/  HADD2.F32 R56, -RZ, R52.H0_H0 ;  /* 0x20000034ff387230 */ /* 0x000fe20000004100 */
[----:B------:R-:W-:Y:S01]  /*dda0*/  F2FP.F16.E4M3.UNPACK_B R158, R158 ;  /* 0x0000009eff9e723e */ /* 0x000fe200020006ff */
[----:B------:R-:W-:Y:S01]  /*ddb0*/  FFMA.FTZ R89, R62, R69, R71 ;  /* 0x000000453e597223 */ /* 0x000fe20000010047 */
[----:B------:R-:W-:Y:S01]  /*ddc0*/  HADD2.F32 R69, -RZ, R160.H1_H1 ;  /* 0x300000a0ff457230 */ /* 0x000fe20000004100 */
[----:B------:R-:W-:Y:S01]  /*ddd0*/  F2FP.SATFINITE.E4M3.F32.PACK_AB_MERGE_C R58, R81, R58, RZ ;  /* 0x0000003a513a723e */ /* 0x000fe200048070ff */
[--C-:B------:R-:W-:Y:S01]  /*dde0*/  HADD2.F32 R61, -RZ, R60.reuse.H0_H0 ;  /* 0x2000003cff3d7230 */ /* 0x100fe20000004100 */
[----:B------:R-:W-:Y:S01]  /*ddf0*/  F2FP.SATFINITE.E4M3.F32.PACK_AB_MERGE_C R80, R80, R59, RZ ;  /* 0x0000003b5050723e */ /* 0x000fe200048070ff */
[----:B------:R-:W-:Y:S01]  /*de00*/  HADD2.F32 R60, -RZ, R60.H1_H1 ;  /* 0x3000003cff3c7230 */ /* 0x000fe20000004100 */
[----:B------:R-:W-:Y:S01]  /*de10*/  F2FP.SATFINITE.E4M3.F32.PACK_AB_MERGE_C R59, R75, R72, R58 ;  /* 0x000000484b3b723e */ /* 0x000fe2000480703a */
[----:B------:R-:W-:-:S02]  /*de20*/  HADD2.F32 R52, -RZ, R52.H1_H1 ;  /* 0x30000034ff347230 */ /* 0x000fc40000004100 */
[CC--:B------:R-:W-:Y:S01]  /*de30*/  FMUL.FTZ R71, R61.reuse, R68.reuse ;  /* 0x000000443d477220 */ /* 0x0c0fe20000410000 */
[--C-:B------:R-:W-:Y:S02]  /*de40*/  HADD2.F32 R62, -RZ, R158.reuse.H0_H0 ;  /* 0x2000009eff3e7230 */ /* 0x100fe40000004100 */
[----:B------:R-:W-:Y:S01]  /*de50*/  FMUL.FTZ R68, R56, R68 ;  /* 0x0000004438447220 */ /* 0x000fe20000410000 */
[----:B------:R-:W-:Y:S02]  /*de60*/  HADD2.F32 R63, -RZ, R158.H1_H1 ;  /* 0x3000009eff3f7230 */ /* 0x000fe40000004100 */
[-C--:B------:R-:W-:Y:S01]  /*de70*/  FMUL.FTZ R83, R60, R69.reuse ;  /* 0x000000453c537220 */ /* 0x080fe20000410000 */
[----:B------:R-:W-:Y:S01]  /*de80*/  FMUL.FTZ R69, R52, R69 ;  /* 0x0000004534457220 */ /* 0x000fe20000410000 */
[-C--:B------:R-:W-:Y:S01]  /*de90*/  FFMA.FTZ R56, R56, R62.reuse, -R71 ;  /* 0x0000003e38387223 */ /* 0x080fe20000010847 */
[----:B------:R-:W-:Y:S01]  /*dea0*/  FFMA.FTZ R68, R61, R62, R68 ;  /* 0x0000003e3d447223 */ /* 0x000fe20000010044 */
[----:B------:R-:W-:Y:S01]  /*deb0*/  F2FP.F16.E4M3.UNPACK_B R62, R49 ;  /* 0x00000031ff3e723e */ /* 0x000fe200020006ff */
[-C--:B------:R-:W-:Y:S01]  /*dec0*/  FFMA.FTZ R85, R60, R63.reuse, R69 ;  /* 0x0000003f3c557223 */ /* 0x080fe20000010045 */
[----:B------:R-:W-:Y:S01]  /*ded0*/  F2FP.F16.E4M3.UNPACK_B R71, R50 ;  /* 0x00000032ff47723e */ /* 0x000fe200020006ff */
[----:B------:R-:W-:Y:S01]  /*dee0*/  FFMA.FTZ R83, R52, R63, -R83 ;  /* 0x0000003f34537223 */ /* 0x000fe20000010853 */
[----:B------:R-:W-:Y:S01]  /*def0*/  F2FP.F16.E4M3.UNPACK_B R61, R45 ;  /* 0x0000002dff3d723e */ /* 0x000fe200020006ff */
[--C-:B------:R-:W-:Y:S01]  /*df00*/  HADD2.F32 R63, -RZ, R62.reuse.H0_H0 ;  /* 0x2000003eff3f7230 */ /* 0x100fe20000004100 */
        /* <DEDUP_REMOVED lines=25> */
[--C-:B------:R-:W-:Y:S01]  /*e0a0*/  HADD2.F32 R63, -RZ, R61.reuse.H0_H0 ;  /* 0x2000003dff3f7230 */ /* 0x100fe20000004100 */
[----:B------:R-:W-:Y:S01]  /*e0b0*/  F2FP.SATFINITE.E4M3.F32.PACK_AB_MERGE_C R82, R87, R82, RZ ;  /* 0x000000525752723e */ /* 0x000fe200048070ff */
[----:B------:R-:W-:Y:S01]  /*e0c0*/  HADD2.F32 R62, -RZ, R62.H1_H1 ;  /* 0x3000003eff3e7230 */ /* 0x000fe20000004100 */
[----:B------:R-:W-:Y:S01]  /*e0d0*/  F2FP.F16.E4M3.UNPACK_B R69, R46 ;  /* 0x0000002eff45723e */ /* 0x000fe200020006ff */
[----:B------:R-:W-:Y:S02]  /*e0e0*/  HADD2.F32 R68, -RZ, R61.H1_H1 ;  /* 0x3000003dff447230 */ /* 0x000fe40000004100 */
[-C--:B------:R-:W-:Y:S01]  /*e0f0*/  FMUL.FTZ R70, R50, R63.reuse ;  /* 0x0000003f32467220 */ /* 0x080fe20000410000 */
[----:B------:R-:W-:Y:S02]  /*e100*/  HADD2.F32 R61, -RZ, R48.H0_H0 ;  /* 0x20000030ff3d7230 */ /* 0x000fe40000004100 */
[----:B------:R-:W-:Y:S01]  /*e110*/  FMUL.FTZ R63, R49, R63 ;  /* 0x0000003f313f7220 */ /* 0x000fe20000410000 */
[----:B------:R-:W-:-:S02]  /*e120*/  HADD2.F32 R45, -RZ, R45.H1_H1 ;  /* 0x3000002dff2d7230 */ /* 0x000fc40000004100 */
[----:B------:R-:W-:Y:S01]  /*e130*/  FMUL.FTZ R72, R62, R68 ;  /* 0x000000443e487220 */ /* 0x000fe20000410000 */
[----:B------:R-:W-:Y:S02]  /*e140*/  HADD2.F32 R48, -RZ, R48.H1_H1 ;  /* 0x30000030ff307230 */ /* 0x000fe40000004100 */
[----:B------:R-:W-:Y:S01]  /*e150*/  FFMA.FTZ R81, R50, R61, R63 ;  /* 0x0000003d32517223 */ /* 0x000fe2000001003f */
[----:B------:R-:W-:Y:S01]  /*e160*/  F2FP.F16.E4M3.UNPACK_B R50, R51 ;  /* 0x00000033ff32723e */ /* 0x000fe200020006ff */
[----:B------:R-:W-:Y:S01]  /*e170*/  FFMA.FTZ R80, R49, R61, -R70 ;  /* 0x0000003d31507223 */ /* 0x000fe20000010846 */
[----:B------:R-:W-:Y:S01]  /*e180*/  F2FP.SATFINITE.E4M3.F32.PACK_AB_MERGE_C R56, R83, R56, R82 ;  /* 0x000000385338723e */ /* 0x000fe20004807052 */
[C---:B------:R-:W-:Y:S01]  /*e190*/  FMUL.FTZ R49, R45.reuse, R68 ;  /* 0x000000442d317220 */ /* 0x040fe20000410000 */
[----:B------:R-:W-:Y:S01]  /*e1a0*/  FFMA.FTZ R83, R45, R48, -R72 ;  /* 0x000000302d537223 */ /* 0x000fe20000010848 */
[-C--:B------:R-:W-:Y:S01]  /*e1b0*/  F2FP.F16.E4M3.UNPACK_B R45, R47.reuse ;  /* 0x0000002fff2d723e */ /* 0x080fe200020006ff */
        /* <DEDUP_REMOVED lines=13> */
[C---:B------:R-:W-:Y:S01]  /*e290*/  FMUL.FTZ R84, R48.reuse, R71 ;  /* 0x0000004730547220 */ /* 0x040fe20000410000 */
[----:B------:R-:W-:Y:S01]  /*e2a0*/  HADD2.F32 R63, -RZ, R46.H0_H0 ;  /* 0x2000002eff3f7230 */ /* 0x000fe20000004100 */
[----:B------:R-:W-:Y:S01]  /*e2b0*/  F2FP.SATFINITE.E4M3.F32.PACK_AB_MERGE_C R80, R83, R80, RZ ;  /* 0x000000505350723e */ /* 0x000fe200048070ff */
[----:B------:R-:W-:Y:S02]  /*e2c0*/  HADD2.F32 R51, -RZ, R51.H1_H1 ;  /* 0x30000033ff337230 */ /* 0x000fe40000004100 */
[----:B------:R-:W-:Y:S01]  /*e2d0*/  FMUL.FTZ R71, R49, R72 ;  /* 0x0000004831477220 */ /* 0x000fe20000410000 */
[----:B------:R-:W-:Y:S02]  /*e2e0*/  HADD2.F32 R70, -RZ, R70.H1_H1 ;  /* 0x30000046ff467230 */ /* 0x000fe40000004100 */
[----:B------:R-:W-:Y:S01]  /*e2f0*/  FFMA.FTZ R85, R48, R63, -R85 ;  /* 0x0000003f30557223 */ /* 0x000fe20000010855 */
[----:B------:R-:W-:-:S02]  /*e300*/  HADD2.F32 R47, -RZ, R47.H1_H1 ;  /* 0x3000002fff2f7230 */ /* 0x000fc40000004100 */
[C---:B------:R-:W-:Y:S01]  /*e310*/  FMUL.FTZ R86, R44.reuse, R72 ;  /* 0x000000482c567220 */ /* 0x040fe20000410000 */
[----:B------:R-:W-:Y:S02]  /*e320*/  HADD2.F32 R68, -RZ, R62.H0_H0 ;  /* 0x2000003eff447230 */ /* 0x000fe40000004100 */
[-C--:B------:R-:W-:Y:S01]  /*e330*/  FMUL.FTZ R48, R51, R70.reuse ;  /* 0x0000004633307220 */ /* 0x080fe20000410000 */
[----:B------:R-:W-:Y:S02]  /*e340*/  HADD2.F32 R50, -RZ, R50.H1_H1 ;  /* 0x30000032ff327230 */ /* 0x000fe40000004100 */
[----:B------:R-:W-:Y:S01]  /*e350*/  FMUL.FTZ R70, R47, R70 ;  /* 0x000000462f467220 */ /* 0x000fe20000410000 */
[----:B------:R-:W-:Y:S02]  /*e360*/  HADD2.F32 R69, -RZ, R69.H1_H1 ;  /* 0x30000045ff457230 */ /* 0x000fe40000004100 */
[----:B------:R-:W-:Y:S01]  /*e370*/  FFMA.FTZ R71, R44, R68, R71 ;  /* 0x000000442c477223 */ /* 0x000fe20000010047 */
[----:B------:R-:W-:-:S02]  /*e380*/  HADD2.F32 R62, -RZ, R62.H1_H1 ;  /* 0x3000003eff3e7230 */ /* 0x000fc40000004100 */
[----:B------:R-:W-:Y:S01]  /*e390*/  FFMA.FTZ R86, R49, R68, -R86 ;  /* 0x0000004431567223 */ /* 0x000fe20000010856 */
[----:B------:R-:W-:Y:S02]  /*e3a0*/  HADD2.F32 R45, -RZ, R45.H1_H1 ;  /* 0x3000002dff2d7230 */ /* 0x000fe40000004100 */
[CC--:B------:R-:W-:Y:S01]  /*e3b0*/  FMUL.FTZ R44, R50.reuse, R69.reuse ;  /* 0x00000045322c7220 */ /* 0x0c0fe20000410000 */
[----:B------:R-:W-:Y:S02]  /*e3c0*/  HADD2.F32 R46, -RZ, R46.H1_H1 ;  /* 0x3000002eff2e7230 */ /* 0x000fe40000004100 */
[-C--:B------:R-:W-:Y:S01]  /*e3d0*/  FFMA.FTZ R47, R47, R62.reuse, -R48 ;  /* 0x0000003e2f2f7223 */ /* 0x080fe20000010830 */
[----:B------:R-:W-:Y:S01]  /*e3e0*/  FFMA.FTZ R70, R51, R62, R70 ;  /* 0x0000003e33467223 */ /* 0x000fe20000010046 */
[----:B------:R-:W-:Y:S01]  /*e3f0*/  FMUL.FTZ R69, R45, R69 ;  /* 0x000000452d457220 */ /* 0x000fe20000410000 */
[----:B------:R-:W-:Y:S01]  /*e400*/  FFMA.FTZ R84, R61, R63, R84 ;  /* 0x0000003f3d547223 */ /* 0x000fe20000010054 */
        /* <DEDUP_REMOVED lines=9> */
[----:B------:R-:W-:Y:S01]  /*e4a0*/  F2FP.SATFINITE.E4M3.F32.PACK_AB_MERGE_C R45, R75, R60, R80 ;  /* 0x0000003c4b2d723e */ /* 0x000fe20004807050 */
[----:B------:R-:W-:Y:S01]  /*e4b0*/  IMAD.MOV.U32 R50, RZ, RZ, R52 ;  /* 0x000000ffff327224 */ /* 0x000fe200078e0034 */
[----:B------:R-:W-:-:S02]  /*e4c0*/  F2FP.SATFINITE.E4M3.F32.PACK_AB_MERGE_C R49, R74, R73, R81 ;  /* 0x000000494a31723e */ /* 0x000fc40004807051 */
[----:B------:R-:W-:-:S07]  /*e4d0*/  F2FP.SATFINITE.E4M3.F32.PACK_AB_MERGE_C R51, R69, R84, R70 ;  /* 0x000000544533723e */ /* 0x000fce0004807046 */
.L_x_3276:
[----:B------:R-:W-:Y:S05]  /*e4e0*/  BSYNC B2 ;  /* 0x0000000000027941 */ /* 0x000fea0003800000 */
.L_x_3275:
        /* <DEDUP_REMOVED lines=10> */
.L_x_3274:
[----:B------:R-:W-:Y:S05]  /*e590*/  BSYNC B1 ;  /* 0x0000000000017941 */ /* 0x000fea0003800000 */
.L_x_3273:
[----:B------:R-:W-:-:S13]  /*e5a0*/  ISETP.NE.AND P3, PT, R36, RZ, PT ;  /* 0x000000ff2400720c */ /* 0x000fda0003f65270 */
[----:B------:R-:W-:Y:S05]  /*e5b0*/  @!P3 BRA `(.L_x_3227) ;  /* 0x0000001000dcb947 */ /* 0x000fea0003800000 */
[----:B---34-:R-:W3:Y:S01]  /*e5c0*/  LDL R44, [R1+0x10] ;  /* 0x00001000012c7983 */ /* 0x018ee20000100800 */
[----:B0-----:R-:W-:Y:S01]  /*e5d0*/  IADD3 R53, P3, P4, R120, R140, R29 ;  /* 0x0000008c78357210 */ /* 0x001fe20007c7e01d */
[----:B------:R-:W-:Y:S01]  /*e5e0*/  BSSY B1, `(.L_x_3277) ;  /* 0x00000f3000017945 */ /* 0x000fe20003800000 */
[----:B---3--:R-:W-:Y:S02]  /*e5f0*/  LOP3.LUT P5, RZ, R44, 0x1, RZ, 0xc0, !PT ;  /* 0x000000012cff7812 */ /* 0x008fe400078ac0ff */
[----:B------:R-:W-:Y:S02]  /*e600*/  IADD3.X R44, R0, R57, R32, P3, P4 ;  /* 0x00000039002c7210 */ /* 0x000fe40001fe8420 */
[----:B------:R-:W-:Y:S02]  /*e610*/  SEL R162, R101, R162, !P5 ;  /* 0x000000a265a27207 */ /* 0x000fe40006800000 */
[----:B------:R-:W-:Y:S02]  /*e620*/  IADD3 R52, P3, R53, R126, RZ ;  /* 0x0000007e35347210 */ /* 0x000fe40007f7e0ff */
[----:B------:R-:W-:-:S03]  /*e630*/  SHF.R.S32.HI R45, RZ, 0x1f, R162 ;  /* 0x0000001fff2d7819 */ /* 0x000fc600000114a2 */
[----:B------:R-:W-:Y:S01]  /*e640*/  IMAD.X R53, R44, 0x1, R127, P3 ;  /* 0x000000012c357824 */ /* 0x000fe200018e067f */
[----:B------:R-:W-:Y:S02]  /*e650*/  LEA.HI R45, R45, R162, RZ, 0x5 ;  /* 0x000000a22d2d7211 */ /* 0x000fe400078f28ff */
[----:B------:R-:W-:Y:S02]  /*e660*/  ISETP.GE.AND P3, PT, R222, R135, PT ;  /* 0x00000087de00720c */ /* 0x000fe40003f66270 */
        /* <DEDUP_REMOVED lines=10> */
[----:B------:R-:W-:-:S03]  /*e710*/  IMAD R47, R19, 0x7800, R44 ;  /* 0x00007800132f7824 */ /* 0x000fc600078e022c */
[C---:B------:R-:W-:Y:S01]  /*e720*/  IADD3 R45, R18.reuse, R45, RZ ;  /* 0x0000002d122d7210 */ /* 0x040fe20007ffe0ff */
[----:B------:R-:W-:-:S05]  /*e730*/  IMAD.IADD R48, R18, 0x1, R47 ;  /* 0x0000000112307824 */ /* 0x000fca00078e022f */
[----:B------:R-:W0:Y:S04]  /*e740*/  LDS.128 R44, [R45+0x24200] ;  /* 0x024200002d2c7984 */ /* 0x000e280000000c00 */
[----:B------:R-:W1:Y:S01]  /*e750*/  LDS.128 R48, [R48+0x24200] ;  /* 0x0242000030307984 */ /* 0x000e620000000c00 */
[----:B------:R-:W-:Y:S05]  /*e760*/  @P3 BRA `(.L_x_3278) ;  /* 0x0000000c00683947 */ /* 0x000fea0003800000 */
[--C-:B------:R-:W-:Y:S01]  /*e770*/  SHF.R.U32.HI R73, RZ, 0x18, R65.reuse ;  /* 0x00000018ff497819 */ /* 0x100fe20000011641 */
[----:B0-----:R-:W-:Y:S01]  /*e780*/  IMAD.MOV.U32 R58, RZ, RZ, R44 ;  /* 0x000000ffff3a7224 */ /* 0x001fe200078e002c */
[----:B------:R-:W-:Y:S01]  /*e790*/  LOP3.LUT R56, R65, 0xff, RZ, 0xc0, !PT ;  /* 0x000000ff41387812 */ /* 0x000fe200078ec0ff */
[----:B-1----:R-:W-:Y:S01]  /*e7a0*/  IMAD.MOV.U32 R61, RZ, RZ, R48 ;  /* 0x000000ffff3d7224 */ /* 0x002fe200078e0030 */
[----:B------:R-:W-:Y:S01]  /*e7b0*/  SHF.R.U32.HI R59, RZ, 0x8, R65 ;  /* 0x00000008ff3b7819 */ /* 0x000fe20000011641 */
[----:B------:R-:W-:Y:S01]  /*e7c0*/  IMAD.MOV.U32 R54, RZ, RZ, R46 ;  /* 0x000000ffff367224 */ /* 0x000fe200078e002e */
[----:B------:R-:W-:Y:S02]  /*e7d0*/  SHF.R.U32.HI R68, RZ, 0x8, R67 ;  /* 0x00000008ff447819 */ /* 0x000fe40000011643 */
[----:B------:R-:W-:Y:S02]  /*e7e0*/  SHF.R.U32.HI R63, RZ, 0x18, R77 ;  /* 0x00000018ff3f7819 */ /* 0x000fe4000001164d */
[----:B------:R-:W-:-:S02]  /*e7f0*/  LOP3.LUT R62, R77, 0xff, RZ, 0xc0, !PT ;  /* 0x000000ff4d3e7812 */ /* 0x000fc400078ec0ff */
[----:B------:R-:W-:Y:S02]  /*e800*/  SHF.R.U32.HI R72, RZ, 0x10, R65 ;  /* 0x00000010ff487819 */ /* 0x000fe40000011641 */
[----:B------:R-:W-:Y:S02]  /*e810*/  SHF.R.U32.HI R71, RZ, 0x18, R67 ;  /* 0x00000018ff477819 */ /* 0x000fe40000011643 */
[----:B------:R-:W-:Y:S02]  /*e820*/  LOP3.LUT R60, R67, 0xff, RZ, 0xc0, !PT ;  /* 0x000000ff433c7812 */ /* 0x000fe400078ec0ff */
[----:B------:R-:W-:Y:S02]  /*e830*/  SHF.R.U32.HI R65, RZ, 0x8, R77 ;  /* 0x00000008ff417819 */ /* 0x000fe4000001164d */
[----:B------:R-:W-:Y:S01]  /*e840*/  PRMT R44, R73, 0x654, R56 ;  /* 0x00000654492c7816 */ /* 0x000fe20000000038 */
[----:B------:R-:W-:Y:S01]  /*e850*/  IMAD.MOV.U32 R56, RZ, RZ, R50 ;  /* 0x000000ffff387224 */ /* 0x000fe200078e0032 */
[----:B------:R-:W-:Y:S01]  /*e860*/  SHF.L.U32 R59, R59, 0x8, RZ ;  /* 0x000000083b3b7819 */ /* 0x000fe200000006ff */
[----:B------:R-:W-:Y:S01]  /*e870*/  IMAD.SHL.U32 R65, R65, 0x100, RZ ;  /* 0x0000010041417824 */ /* 0x000fe200078e00ff */
[----:B------:R-:W-:-:S02]  /*e880*/  SHF.R.U32.HI R66, RZ, 0x10, R67 ;  /* 0x00000010ff427819 */ /* 0x000fc40000011643 */
[----:B------:R-:W-:Y:S01]  /*e890*/  PRMT R62, R63, 0x654, R62 ;  /* 0x000006543f3e7816 */ /* 0x000fe2000000003e */
[----:B------:R-:W-:Y:S01]  /*e8a0*/  IMAD.SHL.U32 R63, R68, 0x100, RZ ;  /* 0x00000100443f7824 */ /* 0x000fe200078e00ff */
[----:B------:R-:W-:Y:S02]  /*e8b0*/  SHF.R.U32.HI R67, RZ, 0x8, R79 ;  /* 0x00000008ff437819 */ /* 0x000fe4000001164f */
[----:B------:R-:W-:Y:S02]  /*e8c0*/  PRMT R60, R71, 0x654, R60 ;  /* 0x00000654473c7816 */ /* 0x000fe4000000003c */
[----:B------:R-:W-:Y:S01]  /*e8d0*/  LOP3.LUT R44, R44, 0xff00, R59, 0xf8, !PT ;  /* 0x0000ff002c2c7812 */ /* 0x000fe200078ef83b */
[----:B------:R-:W-:Y:S01]  /*e8e0*/  IMAD.SHL.U32 R67, R67, 0x100, RZ ;  /* 0x0000010043437824 */ /* 0x000fe200078e00ff */
[----:B------:R-:W-:Y:S02]  /*e8f0*/  SHF.L.U32 R59, R72, 0x10, RZ ;  /* 0x00000010483b7819 */ /* 0x000fe400000006ff */
[----:B------:R-:W-:Y:S01]  /*e900*/  LOP3.LUT R60, R60, 0xff00, R63, 0xf8, !PT ;  /* 0x0000ff003c3c7812 */ /* 0x000fe200078ef83f */
[----:B------:R-:W-:Y:S01]  /*e910*/  IMAD.U32 R63, R66, 0x10000, RZ ;  /* 0x00010000423f7824 */ /* 0x000fe200078e00ff */
[----:B------:R-:W-:-:S02]  /*e920*/  LOP3.LUT R64, R79, 0xff0000ff, RZ, 0xc0, !PT ;  /* 0xff0000ff4f407812 */ /* 0x000fc400078ec0ff */
[----:B------:R-:W-:Y:S02]  /*e930*/  LOP3.LUT R48, R44, 0xff0000, R59, 0xf8, !PT ;  /* 0x00ff00002c307812 */ /* 0x000fe400078ef83b */
[----:B------:R-:W-:Y:S02]  /*e940*/  LOP3.LUT R50, R62, 0xff00, R65, 0xf8, !PT ;  /* 0x0000ff003e327812 */ /* 0x000fe400078ef841 */
[----:B------:R-:W-:Y:S02]  /*e950*/  F2FP.F16.E4M3.UNPACK_B R66, R155.H1 ;  /* 0x0000009bff42723e */ /* 0x000fe400030006ff */
[----:B------:R-:W-:Y:S02]  /*e960*/  F2FP.F16.E4M3.UNPACK_B R59, R58.H1 ;  /* 0x0000003aff3b723e */ /* 0x000fe400030006ff */
[----:B------:R-:W-:Y:S01]  /*e970*/  F2FP.F16.E4M3.UNPACK_B R62, R61.H1 ;  /* 0x0000003dff3e723e */ /* 0x000fe200030006ff */
[--C-:B------:R-:W-:Y:S01]  /*e980*/  HADD2.F32 R46, -RZ, R66.reuse.H0_H0 ;  /* 0x20000042ff2e7230 */ /* 0x100fe20000004100 */
[----:B------:R-:W-:Y:S01]  /*e990*/  LOP3.LUT R68, R64, 0xff00, R67, 0xf8, !PT ;  /* 0x0000ff0040447812 */ /* 0x000fe200078ef843 */
[----:B------:R-:W-:Y:S01]  /*e9a0*/  HADD2.F32 R66, -RZ, R66.H1_H1 ;  /* 0x30000042ff427230 */ /* 0x000fe20000004100 */
[----:B------:R-:W-:-:S02]  /*e9b0*/  SHF.R.U32.HI R70, RZ, 0x10, R77 ;  /* 0x00000010ff467819 */ /* 0x000fc4000001164d */
[----:B------:R-:W-:Y:S01]  /*e9c0*/  LOP3.LUT R44, R60, 0xff0000, R63, 0xf8, !PT ;  /* 0x00ff00003c2c7812 */ /* 0x000fe200078ef83f */
[--C-:B------:R-:W-:Y:S01]  /*e9d0*/  HADD2.F32 R60, -RZ, R59.reuse.H0_H0 ;  /* 0x2000003bff3c7230 */ /* 0x100fe20000004100 */
[----:B------:R-:W-:Y:S01]  /*e9e0*/  F2FP.F16.E4M3.UNPACK_B R64, R153.H1 ;  /* 0x00000099ff40723e */ /* 0x000fe200030006ff */
[----:B------:R-:W-:Y:S01]  /*e9f0*/  HADD2.F32 R63, -RZ, R62.H0_H0 ;  /* 0x2000003eff3f7230 */ /* 0x000fe20000004100 */
[----:B------:R-:W-:Y:S01]  /*ea00*/  F2FP.F16.E4M3.UNPACK_B R155, R155 ;  /* 0x0000009bff9b723e */ /* 0x000fe200020006ff */
[----:B------:R-:W-:Y:S02]  /*ea10*/  IMAD.U32 R67, R70, 0x10000, RZ ;  /* 0x0001000046437824 */ /* 0x000fe400078e00ff */
[CC--:B------:R-:W-:Y:S01]  /*ea20*/  FMUL.FTZ R70, R60.reuse, R46.reuse ;  /* 0x0000002e3c467220 */ /* 0x0c0fe20000410000 */
[--C-:B------:R-:W-:Y:S02]  /*ea30*/  HADD2.F32 R65, -RZ, R64.reuse.H0_H0 ;  /* 0x20000040ff417230 */ /* 0x100fe40000004100 */
        /* <DEDUP_REMOVED lines=14> */
[----:B------:R-:W-:Y:S01]  /*eb20*/  HADD2.F32 R59, -RZ, R58.H0_H0 ;  /* 0x2000003aff3b7230 */ /* 0x000fe20000004100 */
[----:B------:R-:W-:Y:S01]  /*eb30*/  SHF.R.U32.HI R69, RZ, 0x10, R79 ;  /* 0x00000010ff457819 */ /* 0x000fe2000001164f */
[-C--:B------:R-:W-:Y:S01]  /*eb40*/  FFMA.FTZ R72, R60, R64.reuse, -R67 ;  /* 0x000000403c487223 */ /* 0x080fe20000010843 */
[----:B------:R-:W-:Y:S01]  /*eb50*/  FFMA.FTZ R73, R63, R64, R66 ;  /* 0x000000403f497223 */ /* 0x000fe20000010042 */
[----:B------:R-:W-:Y:S02]  /*eb60*/  HADD2.F32 R155, -RZ, R155.H1_H1 ;  /* 0x3000009bff9b7230 */ /* 0x000fe40000004100 */
[----:B------:R-:W-:Y:S01]  /*eb70*/  FMUL.FTZ R64, R62, R65 ;  /* 0x000000413e407220 */ /* 0x000fe20000410000 */
[----:B------:R-:W-:-:S02]  /*eb80*/  HADD2.F32 R61, -RZ, R61.H1_H1 ;  /* 0x3000003dff3d7230 */ /* 0x000fc40000004100 */
[----:B------:R-:W-:Y:S01]  /*eb90*/  FMUL.FTZ R65, R59, R65 ;  /* 0x000000413b417220 */ /* 0x000fe20000410000 */
[--C-:B------:R-:W-:Y:S02]  /*eba0*/  HADD2.F32 R60, -RZ, R153.reuse.H0_H0 ;  /* 0x20000099ff3c7230 */ /* 0x100fe40000004100 */
[----:B------:R-:W-:Y:S02]  /*ebb0*/  IMAD.U32 R69, R69, 0x10000, RZ ;  /* 0x0001000045457824 */ /* 0x000fe400078e00ff */
[----:B------:R-:W-:Y:S01]  /*ebc0*/  FMUL.FTZ R63, R61, R155 ;  /* 0x0000009b3d3f7220 */ /* 0x000fe20000410000 */
[----:B------:R-:W-:Y:S02]  /*ebd0*/  HADD2.F32 R58, -RZ, R58.H1_H1 ;  /* 0x3000003aff3a7230 */ /* 0x000fe40000004100 */
[-C--:B------:R-:W-:Y:S01]  /*ebe0*/  FFMA.FTZ R66, R59, R60.reuse, -R64 ;  /* 0x0000003c3b427223 */ /* 0x080fe20000010840 */
[----:B------:R-:W-:Y:S02]  /*ebf0*/  HADD2.F32 R153, -RZ, R153.H1_H1 ;  /* 0x30000099ff997230 */ /* 0x000fe40000004100 */
[----:B------:R-:W-:Y:S01]  /*ec00*/  FFMA.FTZ R67, R62, R60, R65 ;  /* 0x0000003c3e437223 */ /* 0x000fe20000010041 */
[----:B------:R-:W-:-:S02]  /*ec10*/  F2FP.F16.E4M3.UNPACK_B R59, R154.H1 ;  /* 0x0000009aff3b723e */ /* 0x000fc400030006ff */
[----:B------:R-:W-:Y:S02]  /*ec20*/  F2FP.F16.E4M3.UNPACK_B R60, R56.H1 ;  /* 0x00000038ff3c723e */ /* 0x000fe400030006ff */
[----:B------:R-:W-:Y:S01]  /*ec30*/  LOP3.LUT R46, R68, 0xff0000, R69, 0xf8, !PT ;  /* 0x00ff0000442e7812 */ /* 0x000fe200078ef845 */
[C---:B------:R-:W-:Y:S01]  /*ec40*/  FMUL.FTZ R68, R58.reuse, R155 ;  /* 0x0000009b3a447220 */ /* 0x040fe20000410000 */
[-C--:B------:R-:W-:Y:S01]  /*ec50*/  FFMA.FTZ R69, R58, R153.reuse, -R63 ;  /* 0x000000993a457223 */ /* 0x080fe2000001083f */
[----:B------:R-:W-:Y:S01]  /*ec60*/  F2FP.F16.E4M3.UNPACK_B R58, R54.H1 ;  /* 0x00000036ff3a723e */ /* 0x000fe200030006ff */
[--C-:B------:R-:W-:Y:S01]  /*ec70*/  HADD2.F32 R64, -RZ, R59.reuse.H0_H0 ;  /* 0x2000003bff407230 */ /* 0x100fe20000004100 */
[----:B------:R-:W-:Y:S01]  /*ec80*/  F2FP.F16.E4M3.UNPACK_B R63, R152.H1 ;  /* 0x00000098ff3f723e */ /* 0x000fe200030006ff */
[----:B------:R-:W-:Y:S02]  /*ec90*/  HADD2.F32 R62, -RZ, R60.H0_H0 ;  /* 0x2000003cff3e7230 */ /* 0x000fe40000004100 */
[----:B------:R-:W-:Y:S01]  /*eca0*/  FFMA.FTZ R68, R61, R153, R68 ;  /* 0x000000993d447223 */ /* 0x000fe20000010044 */
[----:B------:R-:W-:Y:S01]  /*ecb0*/  HADD2.F32 R65, -RZ, R59.H1_H1 ;  /* 0x3000003bff417230 */ /* 0x000fe20000004100 */
[----:B------:R-:W-:Y:S01]  /*ecc0*/  F2FP.F16.E4M3.UNPACK_B R154, R154 ;  /* 0x0000009aff9a723e */ /* 0x000fe200020006ff */
[----:B------:R-:W-:-:S02]  /*ecd0*/  HADD2.F32 R59, -RZ, R58.H0_H0 ;  /* 0x2000003aff3b7230 */ /* 0x000fc40000004100 */
[----:B------:R-:W-:Y:S01]  /*ece0*/  FMUL.FTZ R74, R62, R64 ;  /* 0x000000403e4a7220 */ /* 0x000fe20000410000 */
[--C-:B------:R-:W-:Y:S01]  /*ecf0*/  HADD2.F32 R61, -RZ, R63.reuse.H0_H0 ;  /* 0x2000003fff3d7230 */ /* 0x100fe20000004100 */
[----:B------:R-:W-:Y:S01]  /*ed00*/  F2FP.F16.E4M3.UNPACK_B R54, R54 ;  /* 0x00000036ff36723e */ /* 0x000fe200020006ff */
[----:B------:R-:W-:Y:S02]  /*ed10*/  HADD2.F32 R60, -RZ, R60.H1_H1 ;  /* 0x3000003cff3c7230 */ /* 0x000fe40000004100 */
[C---:B------:R-:W-:Y:S01]  /*ed20*/  FMUL.FTZ R75, R59.reuse, R64 ;  /* 0x000000403b4b7220 */ /* 0x040fe20000410000 */
[----:B------:R-:W-:Y:S02]  /*ed30*/  HADD2.F32 R58, -RZ, R58.H1_H1 ;  /* 0x3000003aff3a7230 */ /* 0x000fe40000004100 */
[----:B------:R-:W-:Y:S01]  /*ed40*/  FFMA.FTZ R64, R59, R61, -R74 ;  /* 0x0000003d3b407223 */ /* 0x000fe2000001084a */
[----:B------:R-:W-:Y:S02]  /*ed50*/  HADD2.F32 R63, -RZ, R63.H1_H1 ;  /* 0x3000003fff3f7230 */ /* 0x000fe40000004100 */
[----:B------:R-:W-:Y:S01]  /*ed60*/  FMUL.FTZ R59, R60, R65 ;  /* 0x000000413c3b7220 */ /* 0x000fe20000410000 */
[----:B------:R-:W-:Y:S01]  /*ed70*/  FFMA.FTZ R76, R62, R61, R75 ;  /* 0x0000003d3e4c7223 */ /* 0x000fe2000001004b */
[----:B------:R-:W-:Y:S01]  /*ed80*/  FMUL.FTZ R65, R58, R65 ;  /* 0x000000413a417220 */ /* 0x000fe20000410000 */
[----:B------:R-:W-:-:S02]  /*ed90*/  HADD2.F32 R62, -RZ, R154.H0_H0 ;  /* 0x2000009aff3e7230 */ /* 0x000fc40000004100 */
        /* <DEDUP_REMOVED lines=8> */
[-C--:B------:R-:W-:Y:S01]  /*ee20*/  F2FP.F16.E4M3.UNPACK_B R64, R48.reuse ;  /* 0x00000030ff40723e */ /* 0x080fe200020006ff */
[----:B------:R-:W-:Y:S01]  /*ee30*/  HADD2.F32 R58, -RZ, R58.H1_H1 ;  /* 0x3000003aff3a7230 */ /* 0x000fe20000004100 */
[----:B------:R-:W-:Y:S01]  /*ee40*/  F2FP.F16.E4M3.UNPACK_B R48, R48.H1 ;  /* 0x00000030ff30723e */ /* 0x000fe200030006ff */
[----:B------:R-:W-:-:S02]  /*ee50*/  HADD2.F32 R60, -RZ, R152.H0_H0 ;  /* 0x20000098ff3c7230 */ /* 0x000fc40000004100 */
[CC--:B------:R-:W-:Y:S01]  /*ee60*/  FMUL.FTZ R65, R59.reuse, R62.reuse ;  /* 0x0000003e3b417220 */ /* 0x0c0fe20000410000 */
[----:B------:R-:W-:Y:S02]  /*ee70*/  HADD2.F32 R54, -RZ, R54.H1_H1 ;  /* 0x30000036ff367230 */ /* 0x000fe40000004100 */
[----:B------:R-:W-:Y:S01]  /*ee80*/  FMUL.FTZ R62, R56, R62 ;  /* 0x0000003e383e7220 */ /* 0x000fe20000410000 */
[----:B------:R-:W-:Y:S02]  /*ee90*/  HADD2.F32 R61, -RZ, R152.H1_H1 ;  /* 0x30000098ff3d7230 */ /* 0x000fe40000004100 */
[-C--:B------:R-:W-:Y:S01]  /*eea0*/  FMUL.FTZ R77, R58, R63.reuse ;  /* 0x0000003f3a4d7220 */ /* 0x080fe20000410000 */
[-C--:B------:R-:W-:Y:S01]  /*eeb0*/  FFMA.FTZ R74, R56, R60.reuse, -R65 ;  /* 0x0000003c384a7223 */ /* 0x080fe20000010841 */
[----:B------:R-:W-:Y:S01]  /*eec0*/  FFMA.FTZ R75, R59, R60, R62 ;  /* 0x0000003c3b4b7223 */ /* 0x000fe2000001003e */
[C---:B------:R-:W-:Y:S01]  /*eed0*/  FMUL.FTZ R63, R54.reuse, R63 ;  /* 0x0000003f363f7220 */ /* 0x040fe20000410000 */
[----:B------:R-:W-:Y:S01]  /*eee0*/  F2FP.SATFINITE.E4M3.F32.PACK_AB_MERGE_C R56, R73, R70, RZ ;  /* 0x000000464938723e */ /* 0x000fe200048070ff */
[----:B------:R-:W-:Y:S01]  /*eef0*/  FFMA.FTZ R59, R54, R61, -R77 ;  /* 0x0000003d363b7223 */ /* 0x000fe2000001084d */
[----:B------:R-:W-:Y:S01]  /*ef00*/  F2FP.F16.E4M3.UNPACK_B R62, R49 ;  /* 0x00000031ff3e723e */ /* 0x000fe200020006ff */
[----:B------:R-:W-:Y:S01]  /*ef10*/  FFMA.FTZ R58, R58, R61, R63 ;  /* 0x0000003d3a3a7223 */ /* 0x000fe2000001003f */
[----:B------:R-:W-:-:S02]  /*ef20*/  F2FP.F16.E4M3.UNPACK_B R65, R50 ;  /* 0x00000032ff41723e */ /* 0x000fc400020006ff */
[----:B------:R-:W-:Y:S01]  /*ef30*/  F2FP.F16.E4M3.UNPACK_B R60, R45 ;  /* 0x0000002dff3c723e */ /* 0x000fe200020006ff */
[----:B------:R-:W-:Y:S01]  /*ef40*/  HADD2.F32 R63, -RZ, R62.H0_H0 ;  /* 0x2000003eff3f7230 */ /* 0x000fe20000004100 */
[----:B------:R-:W-:Y:S01]  /*ef50*/  F2FP.SATFINITE.E4M3.F32.PACK_AB_MERGE_C R56, R68, R67, R56 ;  /* 0x000000434438723e */ /* 0x000fe20004807038 */
[--C-:B------:R-:W-:Y:S01]  /*ef60*/  HADD2.F32 R68, -RZ, R65.reuse.H0_H0 ;  /* 0x20000041ff447230 */ /* 0x100fe20000004100 */
[----:B------:R-:W-:Y:S01]  /*ef70*/  F2FP.SATFINITE.E4M3.F32.PACK_AB_MERGE_C R54, R72, R71, RZ ;  /* 0x000000474836723e */ /* 0x000fe200048070ff */
[----:B------:R-:W-:Y:S01]  /*ef80*/  HADD2.F32 R61, -RZ, R60.H0_H0 ;  /* 0x2000003cff3d7230 */ /* 0x000fe20000004100 */
[----:B------:R-:W-:Y:S01]  /*ef90*/  F2FP.F16.E4M3.UNPACK_B R45, R45.H1 ;  /* 0x0000002dff2d723e */ /* 0x000fe200030006ff */
[----:B------:R-:W-:Y:S01]  /*efa0*/  HADD2.F32 R62, -RZ, R62.H1_H1 ;  /* 0x3000003eff3e7230 */ /* 0x000fe20000004100 */
[----:B------:R-:W-:Y:S01]  /*efb0*/  F2FP.SATFINITE.E4M3.F32.PACK_AB_MERGE_C R54, R69, R66, R54 ;  /* 0x000000424536723e */ /* 0x000fe20004807036 */
[----:B------:R-:W-:Y:S02]  /*efc0*/  HADD2.F32 R66, -RZ, R64.H0_H0 ;  /* 0x20000040ff427230 */ /* 0x000fe40000004100 */
[-C--:B------:R-:W-:Y:S01]  /*efd0*/  FMUL.FTZ R70, R63, R68.reuse ;  /* 0x000000443f467220 */ /* 0x080fe20000410000 */
[----:B------:R-:W-:Y:S01]  /*efe0*/  FMUL.FTZ R68, R61, R68 ;  /* 0x000000443d447220 */ /* 0x000fe20000410000 */
[----:B------:R-:W-:Y:S01]  /*eff0*/  HADD2.F32 R65, -RZ, R65.H1_H1 ;  /* 0x30000041ff417230 */ /* 0x000fe20000004100 */
[----:B------:R-:W-:Y:S01]  /*f000*/  F2FP.SATFINITE.E4M3.F32.PACK_AB_MERGE_C R76, R81, R76, RZ ;  /* 0x0000004c514c723e */ /* 0x000fe200048070ff */
[----:B------:R-:W-:-:S02]  /*f010*/  HADD2.F32 R60, -RZ, R60.H1_H1 ;  /* 0x3000003cff3c7230 */ /* 0x000fc40000004100 */
[-C--:B------:R-:W-:Y:S01]  /*f020*/  FFMA.FTZ R68, R63, R66.reuse, R68 ;  /* 0x000000423f447223 */ /* 0x080fe20000010044 */
[----:B------:R-:W-:Y:S02]  /*f030*/  HADD2.F32 R63, -RZ, R64.H1_H1 ;  /* 0x30000040ff3f7230 */ /* 0x000fe40000004100 */
[-C--:B------:R-:W-:Y:S01]  /*f040*/  FMUL.FTZ R67, R62, R65.reuse ;  /* 0x000000413e437220 */ /* 0x080fe20000410000 */
[----:B------:R-:W-:Y:S01]  /*f050*/  FFMA.FTZ R70, R61, R66, -R70 ;  /* 0x000000423d467223 */ /* 0x000fe20000010846 */
[C---:B------:R-:W-:Y:S01]  /*f060*/  FMUL.FTZ R65, R60.reuse, R65 ;  /* 0x000000413c417220 */ /* 0x040fe20000410000 */
[----:B------:R-:W-:Y:S01]  /*f070*/  F2FP.F16.E4M3.UNPACK_B R61, R49.H1 ;  /* 0x00000031ff3d723e */ /* 0x000fe200030006ff */
[-C--:B------:R-:W-:Y:S01]  /*f080*/  FFMA.FTZ R69, R60, R63.reuse, -R67 ;  /* 0x0000003f3c457223 */ /* 0x080fe20000010843 */
[----:B------:R-:W-:Y:S01]  /*f090*/  F2FP.F16.E4M3.UNPACK_B R60, R50.H1 ;  /* 0x00000032ff3c723e */ /* 0x000fe200030006ff */
[----:B------:R-:W-:Y:S01]  /*f0a0*/  FFMA.FTZ R71, R62, R63, R65 ;  /* 0x0000003f3e477223 */ /* 0x000fe20000010041 */
[----:B------:R-:W-:Y:S01]  /*f0b0*/  HADD2.F32 R49, -RZ, R45.H0_H0 ;  /* 0x2000002dff317230 */ /* 0x000fe20000004100 */
[----:B------:R-:W-:Y:S01]  /*f0c0*/  F2FP.SATFINITE.E4M3.F32.PACK_AB_MERGE_C R59, R59, R74, R79 ;  /* 0x0000004a3b3b723e */ /* 0x000fe2000480704f */
[--C-:B------:R-:W-:Y:S01]  /*f0d0*/  HADD2.F32 R50, -RZ, R61.reuse.H0_H0 ;  /* 0x2000003dff327230 */ /* 0x100fe20000004100 */
[----:B------:R-:W-:Y:S01]  /*f0e0*/  F2FP.SATFINITE.E4M3.F32.PACK_AB_MERGE_C R58, R58, R75, R76 ;  /* 0x0000004b3a3a723e */ /* 0x000fe2000480704c */
[----:B------:R-:W-:Y:S01]  /*f0f0*/  HADD2.F32 R62, -RZ, R60.H0_H0 ;  /* 0x2000003cff3e7230 */ /* 0x000fe20000004100 */
[----:B------:R-:W-:Y:S01]  /*f100*/  F2FP.F16.E4M3.UNPACK_B R65, R46.H1 ;  /* 0x0000002eff41723e */ /* 0x000fe200030006ff */
[----:B------:R-:W-:-:S02]  /*f110*/  HADD2.F32 R61, -RZ, R61.H1_H1 ;  /* 0x3000003dff3d7230 */ /* 0x000fc40000004100 */
[----:B------:R-:W-:Y:S02]  /*f120*/  HADD2.F32 R64, -RZ, R60.H1_H1 ;  /* 0x3000003cff407230 */ /* 0x000fe40000004100 */
[CC--:B------:R-:W-:Y:S01]  /*f130*/  FMUL.FTZ R66, R50.reuse, R62.reuse ;  /* 0x0000003e32427220 */ /* 0x0c0fe20000410000 */
[----:B------:R-:W-:Y:S02]  /*f140*/  HADD2.F32 R45, -RZ, R45.H1_H1 ;  /* 0x3000002dff2d7230 */ /* 0x000fe40000004100 */
[----:B------:R-:W-:Y:S01]  /*f150*/  FMUL.FTZ R63, R49, R62 ;  /* 0x0000003e313f7220 */ /* 0x000fe20000410000 */
[--C-:B------:R-:W-:Y:S02]  /*f160*/  HADD2.F32 R60, -RZ, R48.reuse.H0_H0 ;  /* 0x20000030ff3c7230 */ /* 0x100fe40000004100 */
[-C--:B------:R-:W-:Y:S01]  /*f170*/  FMUL.FTZ R62, R61, R64.reuse ;  /* 0x000000403d3e7220 */ /* 0x080fe20000410000 */
[----:B------:R-:W-:Y:S02]  /*f180*/  HADD2.F32 R48, -RZ, R48.H1_H1 ;  /* 0x30000030ff307230 */ /* 0x000fe40000004100 */
[----:B------:R-:W-:Y:S01]  /*f190*/  FMUL.FTZ R64, R45, R64 ;  /* 0x000000402d407220 */ /* 0x000fe20000410000 */
[----:B------:R-:W-:Y:S01]  /*f1a0*/  FFMA.FTZ R73, R50, R60, R63 ;  /* 0x0000003c32497223 */ /* 0x000fe2000001003f */
[----:B------:R-:W-:-:S02]  /*f1b0*/  F2FP.F16.E4M3.UNPACK_B R50, R51 ;  /* 0x00000033ff32723e */ /* 0x000fc400020006ff */
[----:B------:R-:W-:Y:S01]  /*f1c0*/  FFMA.FTZ R74, R61, R48, R64 ;  /* 0x000000303d4a7223 */ /* 0x000fe20000010040 */
[----:B------:R-:W-:Y:S01]  /*f1d0*/  F2FP.F16.E4M3.UNPACK_B R64, R46 ;  /* 0x0000002eff40723e */ /* 0x000fe200020006ff */
[----:B------:R-:W-:Y:S01]  /*f1e0*/  FFMA.FTZ R75, R45, R48, -R62 ;  /* 0x000000302d4b7223 */ /* 0x000fe2000001083e */
[-C--:B------:R-:W-:Y:S01]  /*f1f0*/  F2FP.F16.E4M3.UNPACK_B R45, R47.reuse ;  /* 0x0000002fff2d723e */ /* 0x080fe200020006ff */
[----:B------:R-:W-:Y:S01]  /*f200*/  FFMA.FTZ R72, R49, R60, -R66 ;  /* 0x0000003c31487223 */ /* 0x000fe20000010842 */
[----:B------:R-:W-:Y:S01]  /*f210*/  F2FP.F16.E4M3.UNPACK_B R47, R47.H1 ;  /* 0x0000002fff2f723e */ /* 0x000fe200030006ff */
[----:B------:R-:W-:Y:S01]  /*f220*/  HADD2.F32 R60, -RZ, R50.H0_H0 ;  /* 0x20000032ff3c7230 */ /* 0x000fe20000004100 */
[-C--:B------:R-:W-:Y:S01]  /*f230*/  F2FP.F16.E4M3.UNPACK_B R46, R44.reuse ;  /* 0x0000002cff2e723e */ /* 0x080fe200020006ff */
[----:B------:R-:W-:Y:S01]  /*f240*/  HADD2.F32 R67, -RZ, R64.H0_H0 ;  /* 0x20000040ff437230 */ /* 0x000fe20000004100 */
[----:B------:R-:W-:Y:S01]  /*f250*/  F2FP.F16.E4M3.UNPACK_B R51, R51.H1 ;  /* 0x00000033ff33723e */ /* 0x000fe200030006ff */
        /* <DEDUP_REMOVED lines=8> */
[----:B------:R-:W-:Y:S02]  /*f2e0*/  HADD2.F32 R44, -RZ, R51.H0_H0 ;  /* 0x20000033ff2c7230 */ /* 0x000fe40000004100 */
[----:B------:R-:W-:Y:S01]  /*f2f0*/  FMUL.FTZ R79, R49, R66 ;  /* 0x00000042314f7220 */ /* 0x000fe20000410000 */
[----:B------:R-:W-:Y:S02]  /*f300*/  HADD2.F32 R62, -RZ, R61.H0_H0 ;  /* 0x2000003dff3e7230 */ /* 0x000fe40000004100 */
[----:B------:R-:W-:Y:S01]  /*f310*/  FFMA.FTZ R77, R48, R63, -R77 ;  /* 0x0000003f304d7223 */ /* 0x000fe2000001084d */
[----:B------:R-:W-:-:S02]  /*f320*/  HADD2.F32 R51, -RZ, R51.H1_H1 ;  /* 0x30000033ff337230 */ /* 0x000fc40000004100 */
[C---:B------:R-:W-:Y:S01]  /*f330*/  FMUL.FTZ R76, R44.reuse, R66 ;  /* 0x000000422c4c7220 */ /* 0x040fe20000410000 */
[----:B------:R-:W-:Y:S02]  /*f340*/  HADD2.F32 R48, -RZ, R65.H1_H1 ;  /* 0x30000041ff307230 */ /* 0x000fe40000004100 */
[-C--:B------:R-:W-:Y:S01]  /*f350*/  FFMA.FTZ R79, R44, R62.reuse, R79 ;  /* 0x0000003e2c4f7223 */ /* 0x080fe2000001004f */
[----:B------:R-:W-:Y:S02]  /*f360*/  HADD2.F32 R47, -RZ, R47.H1_H1 ;  /* 0x3000002fff2f7230 */ /* 0x000fe40000004100 */
[----:B------:R-:W-:Y:S01]  /*f370*/  FFMA.FTZ R67, R60, R63, R67 ;  /* 0x0000003f3c437223 */ /* 0x000fe20000010043 */
[----:B------:R-:W-:Y:S02]  /*f380*/  HADD2.F32 R50, -RZ, R50.H1_H1 ;  /* 0x30000032ff327230 */ /* 0x000fe40000004100 */
[----:B------:R-:W-:Y:S01]  /*f390*/  FFMA.FTZ R76, R49, R62, -R76 ;  /* 0x0000003e314c7223 */ /* 0x000fe2000001084c */
[----:B------:R-:W-:-:S02]  /*f3a0*/  HADD2.F32 R64, -RZ, R64.H1_H1 ;  /* 0x30000040ff407230 */ /* 0x000fc40000004100 */
[-C--:B------:R-:W-:Y:S01]  /*f3b0*/  FMUL.FTZ R60, R51, R48.reuse ;  /* 0x00000030333c7220 */ /* 0x080fe20000410000 */
[----:B------:R-:W-:Y:S02]  /*f3c0*/  HADD2.F32 R45, -RZ, R45.H1_H1 ;  /* 0x3000002dff2d7230 */ /* 0x000fe40000004100 */
        /* <DEDUP_REMOVED lines=20> */
.L_x_3278:
[----:B------:R-:W-:Y:S05]  /*f510*/  BSYNC B1 ;  /* 0x0000000000017941 */ /* 0x000fea0003800000 */
.L_x_3277:
[----:B0-----:R0:W-:Y:S01]  /*f520*/  STG.E.128 desc[UR54][R52.64], R44 ;  /* 0x0000002c34007986 */ /* 0x0011e2000c101d36 */
[----:B------:R-:W-:-:S13]  /*f530*/  ISETP.GE.AND P3, PT, R55, R156, PT ;  /* 0x0000009c3700720c */ /* 0x000fda0003f66270 */
[----:B------:R-:W-:Y:S05]  /*f540*/  @P3 BRA `(.L_x_3227) ;  /* 0x0000000000f83947 */ /* 0x000fea0003800000 */
[--C-:B0-----:R-:W-:Y:S02]  /*f550*/  SHF.R.S32.HI R44, RZ, 0x1f, R55.reuse ;  /* 0x0000001fff2c7819 */ /* 0x101fe40000011437 */
[----:B------:R-:W-:-:S04]  /*f560*/  IADD3 R55, P3, P4, R120, R140, R55 ;  /* 0x0000008c78377210 */ /* 0x000fc80007c7e037 */
[----:B------:R-:W-:Y:S02]  /*f570*/  IADD3.X R44, R0, R57, R44, P3, P4 ;  /* 0x00000039002c7210 */ /* 0x000fe40001fe842c */
[----:B------:R-:W-:-:S05]  /*f580*/  IADD3 R126, P3, R55, R126, RZ ;  /* 0x0000007e377e7210 */ /* 0x000fca0007f7e0ff */
[----:B------:R-:W-:-:S05]  /*f590*/  IMAD.X R127, R44, 0x1, R127, P3 ;  /* 0x000000012c7f7824 */ /* 0x000fca00018e067f */
[----:B-1----:R0:W-:Y:S01]  /*f5a0*/  STG.E.128 desc[UR54][R126.64], R48 ;  /* 0x000000307e007986 */ /* 0x0021e2000c101d36 */
[----:B------:R-:W-:Y:S05]  /*f5b0*/  BRA `(.L_x_3227) ;  /* 0x0000000000dc7947 */ /* 0x000fea0003800000 */
.L_x_3194:
[----:B------:R-:W-:-:S06]  /*f5c0*/  UISETP.NE.AND UP0, UPT, UR53, 0x3, UPT ;  /* 0x000000033500788c */ /* 0x000fcc000bf05270 */
[----:B------:R-:W-:-:S13]  /*f5d0*/  PLOP3.LUT P2, PT, PT, PT, UP0, 0x80, 0x0 ;  /* 0x000000000000781c */ /* 0x000fda0003f4f008 */
[----:B------:R-:W-:Y:S05]  /*f5e0*/  @!P2 BRA `(.L_x_3279) ;  /* 0x000000000004a947 */ /* 0x000fea0003800000 */
[----:B------:R-:W-:Y:S01]  /*f5f0*/  BPT.TRAP 0x1 ;  /* 0x000000040000795c */ /* 0x000fe20000300000 */
.L_x_3279:
[----:B------:R-:W-:Y:S01]  /*f600*/  IMAD R43, R19, 0x8, R18 ;  /* 0x00000008132b7824 */ /* 0x000fe200078e0212 */
[----:B------:R-:W-:Y:S01]  /*f610*/  SHF.L.U32 R100, R223, 0x1f, RZ ;  /* 0x0000001fdf647819 */ /* 0x000fe200000006ff */
[----:B------:R-:W-:Y:S01]  /*f620*/  IMAD R42, R24, -0xa0, R2 ;  /* 0xffffff60182a7824 */ /* 0x000fe200078e0202 */
[----:B------:R-:W-:Y:S02]  /*f630*/  BSSY B1, `(.L_x_3280) ;  /* 0x0000004000017945 */ /* 0x000fe40003800000 */
[----:B------:R-:W0:Y:S02]  /*f640*/  SYNCS.PHASECHK.TRANS64.TRYWAIT P3, [R43+URZ+0x33490], R100 ;  /* 0x033490642b0075a7 */ /* 0x000e24000806017f */
[----:B------:R-:W-:Y:S01]  /*f650*/  VIMNMX R42, R42, 0xa0, PT ;  /* 0x000000a02a2a7848 */ /* 0x000fe20003fe0100 */
[----:B0-----:R-:W-:Y:S06]  /*f660*/  @!P3 BRA `(.L_x_3281) ;  /* 0x000001b40010b947 */ /* 0x001fec0003800000 */
.L_x_3513:
[----:B------:R-:W-:Y:S05]  /*f670*/  BSYNC B1 ;  /* 0x0000000000017941 */ /* 0x000fea0003800000 */
.L_x_3280:
[----:B------:R-:W-:Y:S01]  /*f680*/  ISETP.GE.AND P3, PT, R220, R42, PT ;  /* 0x0000002adc00720c */ /* 0x000fe20003f66270 */
[----:B------:R-:W-:-:S12]  /*f690*/  BSSY B1, `(.L_x_3282) ;  /* 0x0000014000017945 */ /* 0x000fd80003800000 */
[----:B------:R-:W-:Y:S05]  /*f6a0*/  @P3 BRA `(.L_x_3283) ;  /* 0x0000000000483947 */ /* 0x000fea0003800000 */
[----:B------:R-:W-:-:S13]  /*f6b0*/  ISETP.NE.AND P3, PT, R34, RZ, PT ;  /* 0x000000ff2200720c */ /* 0x000fda0003f65270 */
[----:B------:R-:W1:Y:S04]  /*f6c0*/  @P3 LDS.128 R44, [R40+0x24200] ;  /* 0x02420000282c3984 */ /* 0x000e680000000c00 */
[----:B-1----:R-:W-:Y:S01]  /*f6d0*/  @P3 STG.E.128 desc[UR54][R50.64], R44 ;  /* 0x0000002c32003986 */ /* 0x002fe2000c101d36 */
        /* <DEDUP_REMOVED lines=14> */
[----:B-1----:R1:W-:Y:S02]  /*f7c0*/  @P3 STG.E.128 desc[UR54][R50.64+0xa0], R44 ;  /* 0x0000a02c32003986 */ /* 0x0023e4000c101d36 */
.L_x_3283:
[----:B------:R-:W-:Y:S05]  /*f7d0*/  BSYNC B1 ;  /* 0x0000000000017941 */ /* 0x000fea0003800000 */
.L_x_3282:
[----:B-1----:R-:W-:-:S04]  /*f7e0*/  IADD3 R44, R220, 0x80, RZ ;  /* 0x00000080dc2c7810 */ /* 0x002fc80007ffe0ff */
[----:B------:R-:W-:-:S13]  /*f7f0*/  ISETP.GE.AND P3, PT, R44, R42, PT ;  /* 0x0000002a2c00720c */ /* 0x000fda0003f66270 */
        /* <DEDUP_REMOVED lines=19> */
.L_x_3227:
[----:B------:R-:W-:Y:S05]  /*f930*/  BSYNC B0 ;  /* 0x0000000000007941 */ /* 0x000fea0003800000 */
.L_x_3193:
        /* <DEDUP_REMOVED lines=17> */
.L_x_3285:
[----:B------:R-:W-:Y:S05]  /*fa50*/  BSYNC B0 ;  /* 0x0000000000007941 */ /* 0x000fea0003800000 */
.L_x_3284:
[----:B------:R-:W1:Y:S01]  /*fa60*/  SYNCS.PHASECHK.TRANS64.TRYWAIT P2, [R43+URZ+0x334b0], R100 ;  /* 0x0334b0642b0075a7 */ /* 0x000e62000804017f */
[----:B------:R-:W-:Y:S01]  /*fa70*/  ULDC UR37, c[0x0][0x2e4] ;  /* 0x0000b90000257ab9 */ /* 0x000fe20000000800 */
[----:B------:R-:W-:Y:S01]  /*fa80*/  ULDC.64 UR40, c[0x0][0x318] ;  /* 0x0000c60000287ab9 */ /* 0x000fe20000000a00 */
[----:B------:R-:W-:Y:S01]  /*fa90*/  ULDC.64 UR38, c[0x0][0x308] ;  /* 0x0000c20000267ab9 */ /* 0x000fe20000000a00 */
[----:B------:R-:W-:Y:S01]  /*faa0*/  BSSY B0, `(.L_x_3286) ;  /* 0x0000003000007945 */ /* 0x000fe20003800000 */
[----:B------:R-:W-:-:S03]  /*fab0*/  IMAD.WIDE R48, R24, 0xa0, R102 ;  /* 0x000000a018307825 */ /* 0x000fc600078e0266 */
[----:B-1----:R-:W-:Y:S05]  /*fac0*/  @!P2 BRA `(.L_x_3287) ;  /* 0x000001b0000ca947 */ /* 0x002fea0003800000 */
.L_x_3514:
[----:B------:R-:W-:Y:S05]  /*fad0*/  BSYNC B0 ;  /* 0x0000000000007941 */ /* 0x000fea0003800000 */
.L_x_3286:
[----:B------:R-:W-:Y:S01]  /*fae0*/  ISETP.GE.AND P2, PT, R220, R42, PT ;  /* 0x0000002adc00720c */ /* 0x000fe20003f46270 */
[----:B------:R-:W-:-:S12]  /*faf0*/  BSSY B0, `(.L_x_3288) ;  /* 0x000001b000007945 */ /* 0x000fd80003800000 */
[----:B------:R-:W-:Y:S05]  /*fb00*/  @P2 BRA `(.L_x_3289) ;  /* 0x0000000000642947 */ /* 0x000fea0003800000 */
[----:B0-----:R-:W-:Y:S02]  /*fb10*/  IMAD.MOV.U32 R44, RZ, RZ, R118 ;  /* 0x000000ffff2c7224 */ /* 0x001fe400078e0076 */
        /* <DEDUP_REMOVED lines=23> */
[----:B0-----:R2:W-:Y:S02]  /*fc90*/  @!P2 STG.E.128 desc[UR54][R50.64+0xa0], R44 ;  /* 0x0000a02c3200a986 */ /* 0x0015e4000c101d36 */
.L_x_3289:
[----:B------:R-:W-:Y:S05]  /*fca0*/  BSYNC B0 ;  /* 0x0000000000007941 */ /* 0x000fea0003800000 */
.L_x_3288:
[----:B0-2---:R-:W-:Y:S01]  /*fcb0*/  VIADD R44, R220, 0x80 ;  /* 0x00000080dc2c7836 */ /* 0x005fe20000000000 */
[----:B------:R-:W-:Y:S04]  /*fcc0*/  BSSY B0, `(.L_x_3290) ;  /* 0x000001e000007945 */ /* 0x000fe80003800000 */
[----:B------:R-:W-:-:S13]  /*fcd0*/  ISETP.GE.AND P2, PT, R44, R42, PT ;  /* 0x0000002a2c00720c */ /* 0x000fda0003f46270 */
[----:B------:R-:W-:Y:S05]  /*fce0*/  @P2 BRA `(.L_x_3291) ;  /* 0x00000000006c2947 */ /* 0x000fea0003800000 */
[----:B------:R-:W-:Y:S01]  /*fcf0*/  IADD3 R47, P2, R48, 0x80, RZ ;  /* 0x00000080302f7810 */ /* 0x000fe20007f5e0ff */
[----:B------:R-:W-:Y:S02]  /*fd00*/  IMAD.MOV.U32 R44, RZ, RZ, R118 ;  /* 0x000000ffff2c7224 */ /* 0x000fe400078e0076 */
[----:B------:R-:W-:Y:S01]  /*fd10*/  IMAD.MOV.U32 R45, RZ, RZ, R33 ;  /* 0x000000ffff2d7224 */ /* 0x000fe200078e0021 */
[----:B------:R-:W-:Y:S01]  /*fd20*/  IADD3.X R48, RZ, R49, RZ, P2, !PT ;  /* 0x00000031ff307210 */ /* 0x000fe200017fe4ff */
        /* <DEDUP_REMOVED lines=23> */
.L_x_3291:
[----:B------:R-:W-:Y:S05]  /*fea0*/  BSYNC B0 ;  /* 0x0000000000007941 */ /* 0x000fea0003800000 */
.L_x_3290:
[----:B------:R-:W2:Y:S01]  /*feb0*/  LDL R40, [R1+0x10] ;  /* 0x0000100001287983 */ /* 0x000ea20000100800 */
[----:B------:R-:W-:Y:S02]  /*fec0*/  VIADD R19, R19, 0x1 ;  /* 0x0000000113137836 */ /* 0x000fe40000000000 */
[----:B-1----:R-:W-:Y:S01]  /*fed0*/  @!P3 VIADD R43, R43, 0x334c0 ;  /* 0x000334c02b2bb836 */ /* 0x002fe20000000000 */
[----:B------:R-:W-:Y:S01]  /*fee0*/  @!PT LDS RZ, [RZ] ;  /* 0x00000000fffff984 */ /* 0x000fe20000000800 */
[----:B------:R-:W-:Y:S01]  /*fef0*/  @!PT LDS RZ, [RZ] ;  /* 0x00000000fffff984 */ /* 0x000fe20000000800 */
[----:B------:R-:W-:Y:S01]  /*ff00*/  @!PT LDS RZ, [RZ] ;  /* 0x00000000fffff984 */ /* 0x000fe20000000800 */
[----:B------:R-:W-:Y:S01]  /*ff10*/  @!PT LDS RZ, [RZ] ;  /* 0x00000000fffff984 */ /* 0x000fe20000000800 */
[----:B------:R1:W-:Y:S06]  /*ff20*/  MEMBAR.ALL.CTA ;  /* 0x0000000000007992 */ /* 0x0003ec0000008000 */
[----:B-1----:R-:W1:Y:S02]  /*ff30*/  FENCE.VIEW.ASYNC.S ;  /* 0x00000000000073c6 */ /* 0x002e640000000000 */
[----:B-1----:R1:W-:Y:S01]  /*ff40*/  BAR.SYNC.DEFER_BLOCKING R151, 0x80 ;  /* 0x000200970000751d */ /* 0x0023e20000010000 */
[----:B------:R-:W-:-:S02]  /*ff50*/  ISETP.NE.AND P2, PT, R19, 0x2, PT ;  /* 0x000000021300780c */ /* 0x000fc40003f45270 */
[----:B------:R-:W-:Y:S02]  /*ff60*/  @!P3 PRMT R43, RZ, 0x654, R43 ;  /* 0x00000654ff2bb816 */ /* 0x000fe4000000002b */
[----:B------:R-:W-:Y:S02]  /*ff70*/  SEL R19, R19, RZ, P2 ;  /* 0x000000ff13137207 */ /* 0x000fe40001000000 */
[----:B------:R1:W-:Y:S01]  /*ff80*/  @!P3 SYNCS.ARRIVE.TRANS64.RED.A1T0 RZ, [R43+URZ], RZ ;  /* 0x000000ff2bffb9a7 */ /* 0x0003e2000810043f */
[----:B--2---:R-:W-:Y:S02]  /*ff90*/  LOP3.LUT P4, RZ, R40, 0x2, RZ, 0xc0, !PT ;  /* 0x0000000228ff7812 */ /* 0x004fe4000788c0ff */
[----:B------:R-:W-:-:S04]  /*ffa0*/  SEL R40, RZ, 0x1, P2 ;  /* 0x00000001ff287807 */ /* 0x000fc80001000000 */
[----:B------:R-:W-:-:S07]  /*ffb0*/  LOP3.LUT R223, R223, R40, RZ, 0x3c, !PT ;  /* 0x00000028dfdf7212 */ /* 0x000fce00078e3cff */
[----:B-1----:R-:W-:Y:S05]  /*ffc0*/  @P4 BRA `(.L_x_3292) ;  /* 0xffffff2800244947 */ /* 0x002fea000383ffff */
[----:B------:R-:W1:Y:S01]  /*ffd0*/  S2R R41, SR_TID.X ;  /* 0x0000000000297919 */ /* 0x000e620000002100 */
[----:B------:R-:W-:Y:S02]  /*ffe0*/  PLOP3.LUT P0, PT, PT, PT, PT, 0x8, 0x0 ;  /* 0x000000000000781c */ /* 0x000fe40003f0e170 */
[----:B-1----:R-:W-:-:S04]  /*fff0*/  SHF.R.U32.HI R41, RZ, 0x7, R41 ;  /* 0x00000007ff297819 */ /* 0x002fc80000011629 */
[----:B------:R-:W-:-:S13]  /*10000*/  ISETP.NE.AND P4, PT, R41, 0x1, PT ;  /* 0x000000012900780c */ /* 0x000fda0003f85270 */
[----:B------:R-:W-:Y:S06]  /*10010*/  @!P4 BAR.ARV 0x9, 0x100 ;  /* 0x024400000000cb1d */ /* 0x000fec0000002000 */
.L_x_3188:
[----:B------:R-:W1:Y:S01]  /*10020*/  LDC R0, c[0x0][0x428] ;  /* 0x00010a00ff007b82 */ /* 0x000e620000000800 */
[----:B------:R-:W-:Y:S02]  /*10030*/  MOV R234, R146 ;  /* 0x0000009200ea7202 */ /* 0x000fe40000000f00 */
[----:B------:R-:W-:Y:S02]  /*10040*/  CS2R R124, SRZ ;  /* 0x00000000007c7805 */ /* 0x000fe4000001ff00 */
[----:B------:R-:W-:Y:S01]  /*10050*/  ISETP.GE.AND P2, PT, R149, 0x1, PT ;  /* 0x000000019500780c */ /* 0x000fe20003f46270 */
[----:B------:R-:W-:Y:S01]  /*10060*/  IMAD.MOV.U32 R122, RZ, RZ, RZ ;  /* 0x000000ffff7a7224 */ /* 0x000fe200078e00ff */
[----:B------:R-:W-:Y:S01]  /*10070*/  PLOP3.LUT P1, PT, PT, PT, PT, 0x80, 0x0 ;  /* 0x000000000000781c */ /* 0x000fe20003f2f070 */
[----:B------:R-:W-:Y:S01]  /*10080*/  IMAD.MOV.U32 R119, RZ, RZ, RZ ;  /* 0x000000ffff777224 */ /* 0x000fe200078e00ff */
        /* <DEDUP_REMOVED lines=11> */
[----:B------:R-:W-:Y:S01]  /*10140*/  IMAD.MOV.U32 R67, RZ, RZ, RZ ;  /* 0x000000ffff437224 */ /* 0x000fe200078e00ff */
[----:B------:R-:W-:Y:S02]  /*10150*/  CS2R R72, SRZ ;  /* 0x0000000000487805 */ /* 0x000fe4000001ff00 */
[----:B------:R-:W-:Y:S01]  /*10160*/  CS2R R70, SRZ ;  /* 0x0000000000467805 */ /* 0x000fe2000001ff00 */
[----:B------:R-:W-:Y:S01]  /*10170*/  IMAD.MOV.U32 R82, RZ, RZ, RZ ;  /* 0x000000ffff527224 */ /* 0x000fe200078e00ff */
[----:B------:R-:W-:-:S02]  /*10180*/  CS2R R64, SRZ ;  /* 0x0000000000407805 */ /* 0x000fc4000001ff00 */
[----:B------:R-:W-:Y:S02]  /*10190*/  CS2R R74, SRZ ;  /* 0x00000000004a7805 */ /* 0x000fe4000001ff00 */
[----:B-1----:R-:W-:Y:S02]  /*101a0*/  ISETP.NE.AND P3, PT, R0, 0x1, PT ;  /* 0x000000010000780c */ /* 0x002fe40003f65270 */
[----:B------:R-:W-:Y:S02]  /*101b0*/  CS2R R60, SRZ ;  /* 0x00000000003c7805 */ /* 0x000fe4000001ff00 */
[----:B------:R-:W-:Y:S02]  /*101c0*/  MOV R86, RZ ;  /* 0x000000ff00567202 */ /* 0x000fe40000000f00 */
        /* <DEDUP_REMOVED lines=8> */
[----:B------:R-:W-:Y:S02]  /*10250*/  CS2R R100, SRZ ;  /* 0x0000000000647805 */ /* 0x000fe4000001ff00 */
[----:B------:R-:W-:Y:S01]  /*10260*/  CS2R R32, SRZ ;  /* 0x0000000000207805 */ /* 0x000fe2000001ff00 */
[----:B------:R-:W0:Y:S01]  /*10270*/  @P3 LDC R3, c[0x0][0x42c] ;  /* 0x00010b00ff033b82 */ /* 0x000e220000000800 */
[----:B------:R-:W-:Y:S02]  /*10280*/  CS2R R8, SRZ ;  /* 0x0000000000087805 */ /* 0x000fe4000001ff00 */
[----:B------:R-:W-:Y:S02]  /*10290*/  CS2R R26, SRZ ;  /* 0x00000000001a7805 */ /* 0x000fe4000001ff00 */
[----:B------:R-:W-:Y:S02]  /*102a0*/  CS2R R104, SRZ ;  /* 0x0000000000687805 */ /* 0x000fe4000001ff00 */
[----:B------:R-:W-:-:S02]  /*102b0*/  CS2R R40, SRZ ;  /* 0x0000000000287805 */ /* 0x000fc4000001ff00 */
[----:B------:R-:W-:Y:S01]  /*102c0*/  CS2R R12, SRZ ;  /* 0x00000000000c7805 */ /* 0x000fe2000001ff00 */
[----:B------:R-:W-:Y:S01]  /*102d0*/  IMAD.MOV.U32 R50, RZ, RZ, RZ ;  /* 0x000000ffff327224 */ /* 0x000fe200078e00ff */
[----:B------:R-:W-:Y:S01]  /*102e0*/  CS2R R28, SRZ ;  /* 0x00000000001c7805 */ /* 0x000fe2000001ff00 */
[----:B------:R-:W1:Y:S01]  /*102f0*/  @P3 LDC R0, c[0x0][0x430] ;  /* 0x00010c00ff003b82 */ /* 0x000e620000000800 */
[----:B------:R-:W-:Y:S01]  /*10300*/  CS2R R6, SRZ ;  /* 0x0000000000067805 */ /* 0x000fe2000001ff00 */
[----:B------:R-:W-:Y:S01]  /*10310*/  IMAD.MOV.U32 R55, RZ, RZ, RZ ;  /* 0x000000ffff377224 */ /* 0x000fe200078e00ff */
[----:B------:R-:W-:Y:S01]  /*10320*/  CS2R R108, SRZ ;  /* 0x00000000006c7805 */ /* 0x000fe2000001ff00 */
[----:B------:R-:W-:Y:S01]  /*10330*/  IMAD.MOV.U32 R46, RZ, RZ, RZ ;  /* 0x000000ffff2e7224 */ /* 0x000fe200078e00ff */
        /* <DEDUP_REMOVED lines=8> */
[----:B------:R-:W-:-:S02]  /*103c0*/  MOV R4, RZ ;  /* 0x000000ff00047202 */ /* 0x000fc40000000f00 */
[----:B------:R-:W-:Y:S01]  /*103d0*/  CS2R R128, SRZ ;  /* 0x0000000000807805 */ /* 0x000fe2000001ff00 */
[----:B0-----:R-:W-:-:S05]  /*103e0*/  @P3 IMAD.HI.U32 R3, R146, R3, RZ ;  /* 0x0000000392033227 */ /* 0x001fca00078e00ff */
[----:B-1----:R-:W-:Y:S01]  /*103f0*/  @P3 SHF.R.U32.HI R234, RZ, R0, R3 ;  /* 0x00000000ffea3219 */ /* 0x002fe20000011603 */
[----:B------:R-:W-:Y:S06]  /*10400*/  @P0 BRA `(.L_x_3293) ;  /* 0x00000000000c0947 */ /* 0x000fec0003800000 */
[----:B------:R-:W0:Y:S01]  /*10410*/  FENCE.VIEW.ASYNC.G ;  /* 0x00000000000073c6 */ /* 0x000e220000000100 */
[----:B------:R-:W-:Y:S05]  /*10420*/  WARPSYNC.ALL ;  /* 0x0000000000007948 */ /* 0x000fea0003800000 */
[----:B0-----:R-:W-:Y:S06]  /*10430*/  BAR.ARV 0xc, 0x180 ;  /* 0x0306000000007b1d */ /* 0x001fec0000002000 */
.L_x_3293:
[----:B------:R-:W-:Y:S02]  /*10440*/  IMAD.MOV.U32 R24, RZ, RZ, RZ ;  /* 0x000000ffff187224 */ /* 0x000fe400078e00ff */
[----:B------:R-:W-:Y:S01]  /*10450*/  IMAD.MOV.U32 R5, RZ, RZ, RZ ;  /* 0x000000ffff057224 */ /* 0x000fe200078e00ff */
[----:B------:R-:W-:Y:S06]  /*10460*/  @!P2 BRA `(.L_x_3294) ;  /* 0x000000fc00f0a947 */ /* 0x000fec0003800000 */
[----:B------:R-:W-:-:S03]  /*10470*/  UMOV UR4, 0xffffffff ;  /* 0xffffffff00047882 */ /* 0x000fc60000000000 */
[----:B------:R-:W-:Y:S05]  /*10480*/  BRA.DIV UR4, `(.L_x_3295) ;  /* 0x000001a604b07947 */ /* 0x000fea000b800000 */
[----:B------:R-:W0:Y:S02]  /*10490*/  S2R R0, SR_TID.X ;  /* 0x0000000000007919 */ /* 0x000e240000002100 */
[----:B0-----:R-:W-:-:S05]  /*104a0*/  VIADD R2, R0, 0xffffff80 ;  /* 0xffffff8000027836 */ /* 0x001fca0000000000 */
[----:B------:R-:W-:-:S04]  /*104b0*/  SHF.R.S32.HI R0, RZ, 0x1f, R2 ;  /* 0x0000001fff007819 */ /* 0x000fc80000011402 */
[----:B------:R-:W-:-:S04]  /*104c0*/  LEA.HI R0, R0, R2, RZ, 0x7 ;  /* 0x0000000200007211 */ /* 0x000fc800078f38ff */
[----:B------:R-:W-:-:S05]  /*104d0*/  SHF.R.S32.HI R0, RZ, 0x7, R0 ;  /* 0x00000007ff007819 */ /* 0x000fca0000011400 */
[----:B------:R0:W1:Y:S02]  /*104e0*/  SHFL.IDX PT, R231, R0, RZ, 0x1f ;  /* 0x00001fff00e77589 */ /* 0x00006400000e0000 */
.L_x_3517:
[----:B01----:R-:W-:Y:S01]  /*104f0*/  LEA.HI R0, R231, R231, RZ, 0x1 ;  /* 0x000000e7e7007211 */ /* 0x003fe200078f08ff */
        /* <DEDUP_REMOVED lines=24> */
.L_x_3296:
[----:B------:R-:W2:Y:S01]  /*10680*/  LDL R2, [R1+0xc] ;  /* 0x00000c0001027983 */ /* 0x000ea20000100800 */
[----:B------:R-:W-:Y:S01]  /*10690*/  ULDC.64 UR4, c[0x0][0x990] ;  /* 0x0002640000047ab9 */ /* 0x000fe20000000a00 */
[----:B------:R-:W-:Y:S01]  /*106a0*/  ULDC.64 UR6, c[0x0][0x998] ;  /* 0x0002660000067ab9 */ /* 0x000fe20000000a00 */
[----:B------:R-:W-:Y:S02]  /*106b0*/  ISETP.NE.U32.AND P0, PT, RZ, UR4, PT ;  /* 0x00000004ff007c0c */ /* 0x000fe4000bf05070 */
[----:B------:R-:W-:Y:S02]  /*106c0*/  ISETP.NE.U32.AND P1, PT, RZ, UR6, PT ;  /* 0x00000006ff007c0c */ /* 0x000fe4000bf25070 */
[----:B------:R-:W-:Y:S02]  /*106d0*/  ISETP.NE.AND.EX P0, PT, RZ, UR5, PT, P0 ;  /* 0x00000005ff007c0c */ /* 0x000fe4000bf05300 */
[----:B------:R-:W-:-:S11]  /*106e0*/  ISETP.NE.AND.EX P1, PT, RZ, UR7, PT, P1 ;  /* 0x00000007ff007c0c */ /* 0x000fd6000bf25310 */
[----:B------:R-:W2:Y:S01]  /*106f0*/  @P0 LDC.64 R8, c[0x0][0x9a8] ;  /* 0x00026a00ff080b82 */ /* 0x000ea20000000a00 */
[----:B------:R-:W-:-:S07]  /*10700*/  @P0 SHF.R.S32.HI R7, RZ, 0x1f, R234 ;  /* 0x0000001fff070819 */ /* 0x000fce00000114ea */
[----:B------:R-:W0:Y:S08]  /*10710*/  @P1 LDC.64 R10, c[0x0][0x9b8] ;  /* 0x00026e00ff0a1b82 */ /* 0x000e300000000a00 */
[----:B------:R-:W1:Y:S08]  /*10720*/  @P0 LDC.64 R12, c[0x0][0x9b0] ;  /* 0x00026c00ff0c0b82 */ /* 0x000e700000000a00 */
[----:B------:R-:W3:Y:S01]  /*10730*/  @P1 LDC.64 R14, c[0x0][0x9c0] ;  /* 0x00027000ff0e1b82 */ /* 0x000ee20000000a00 */
[----:B-1----:R-:W-:-:S02]  /*10740*/  @P0 IMAD R7, R7, R12, RZ ;  /* 0x0000000c07070224 */ /* 0x002fc400078e02ff */
[C---:B--2---:R-:W-:Y:S02]  /*10750*/  @P0 IMAD R0, R2.reuse, R8, RZ ;  /* 0x0000000802000224 */ /* 0x044fe400078e02ff */
[----:B0-----:R-:W-:Y:S02]  /*10760*/  @P1 IMAD R4, R2, R10, RZ ;  /* 0x0000000a02041224 */ /* 0x001fe400078e02ff */
[C---:B------:R-:W-:Y:S02]  /*10770*/  @P0 IMAD R9, R237.reuse, R9, R0 ;  /* 0x00000009ed090224 */ /* 0x040fe400078e0200 */
[----:B------:R-:W-:-:S04]  /*10780*/  @P0 IMAD.WIDE.U32 R2, R237, R8, RZ ;  /* 0x00000008ed020225 */ /* 0x000fc800078e00ff */
[C---:B------:R-:W-:Y:S02]  /*10790*/  @P1 IMAD R11, R237.reuse, R11, R4 ;  /* 0x0000000bed0b1224 */ /* 0x040fe400078e0204 */
[----:B------:R-:W-:-:S04]  /*107a0*/  @P1 IMAD.WIDE.U32 R4, R237, R10, RZ ;  /* 0x0000000aed041225 */ /* 0x000fc800078e00ff */
[----:B------:R-:W-:Y:S01]  /*107b0*/  @P0 IMAD.IADD R3, R3, 0x1, R9 ;  /* 0x0000000103030824 */ /* 0x000fe200078e0209 */
[----:B------:R-:W-:Y:S02]  /*107c0*/  @P1 SHF.R.S32.HI R9, RZ, 0x1f, R234 ;  /* 0x0000001fff091819 */ /* 0x000fe400000114ea */
[----:B------:R-:W-:Y:S01]  /*107d0*/  @P1 IADD3 R5, R5, R11, RZ ;  /* 0x0000000b05051210 */ /* 0x000fe20007ffe0ff */
[----:B------:R-:W-:-:S04]  /*107e0*/  @P0 IMAD.WIDE.U32 R2, R234, R12, R2 ;  /* 0x0000000cea020225 */ /* 0x000fc800078e0002 */
[-C--:B---3--:R-:W-:Y:S02]  /*107f0*/  @P1 IMAD R0, R9, R14.reuse, RZ ;  /* 0x0000000e09001224 */ /* 0x088fe400078e02ff */
[C---:B------:R-:W-:Y:S02]  /*10800*/  @P0 IMAD R9, R234.reuse, R13, R7 ;  /* 0x0000000dea090224 */ /* 0x040fe400078e0207 */
[C---:B------:R-:W-:Y:S02]  /*10810*/  @P1 IMAD R11, R234.reuse, R15, R0 ;  /* 0x0000000fea0b1224 */ /* 0x040fe400078e0200 */
[----:B------:R-:W-:Y:S01]  /*10820*/  @P1 IMAD.WIDE.U32 R6, R234, R14, R4 ;  /* 0x0000000eea061225 */ /* 0x000fe200078e0004 */
[----:B------:R-:W-:Y:S01]  /*10830*/  @P0 LEA R4, P2, R2, UR4, 0x2 ;  /* 0x0000000402040c11 */ /* 0x000fe2000f8410ff */
[----:B------:R-:W-:Y:S02]  /*10840*/  ULDC UR4, c[0x0][0x3d4] ;  /* 0x0000f50000047ab9 */ /* 0x000fe40000000800 */
[----:B------:R-:W-:Y:S01]  /*10850*/  @P0 IMAD.IADD R5, R3, 0x1, R9 ;  /* 0x0000000103050824 */ /* 0x000fe200078e0209 */
[----:B------:R-:W-:Y:S01]  /*10860*/  @P1 LEA R8, P3, R6, UR6, 0x2 ;  /* 0x0000000606081c11 */ /* 0x000fe2000f8610ff */
[----:B------:R-:W-:-:S02]  /*10870*/  @P1 IMAD.IADD R3, R7, 0x1, R11 ;  /* 0x0000000107031824 */ /* 0x000fc400078e020b */
[----:B------:R-:W-:Y:S01]  /*10880*/  IMAD.MOV.U32 R0, RZ, RZ, 0x3f800000 ;  /* 0x3f800000ff007424 */ /* 0x000fe200078e00ff */
        /* <DEDUP_REMOVED lines=13> */
[----:B------:R-:W-:-:S04]  /*10960*/  MOV R3, UR4 ;  /* 0x0000000400037c02 */ /* 0x000fc80008000f00 */
[----:B------:R-:W-:-:S04]  /*10970*/  SHF.L.U32 R3, R3, 0x1f, RZ ;  /* 0x0000001f03037819 */ /* 0x000fc800000006ff */
[----:B------:R0:W1:Y:S03]  /*10980*/  SYNCS.PHASECHK.TRANS64.TRYWAIT P0, [R18+URZ+0x33400], R3 ;  /* 0x03340003120075a7 */ /* 0x000066000800017f */
[----:B-1----:R-:W-:Y:S05]  /*10990*/  @!P0 NANOSLEEP.SYNCS 0x989680 ;  /* 0x009896800000895d */ /* 0x002fea0003900000 */
[----:B------:R-:W1:Y:S01]  /*109a0*/  @!P0 SYNCS.PHASECHK.TRANS64 P0, [R18+URZ+0x33400], R3 ;  /* 0x03340003120085a7 */ /* 0x000e62000800007f */
[----:B------:R-:W-:Y:S04]  /*109b0*/  BSSY B0, `(.L_x_3298) ;  /* 0x0000006000007945 */ /* 0x000fe80003800000 */
[----:B-1----:R-:W-:Y:S05]  /*109c0*/  @P0 BRA `(.L_x_3299) ;  /* 0x0000000000100947 */ /* 0x002fea0003800000 */
.L_x_3300:
[----:B-1----:R1:W2:Y:S02]  /*109d0*/  SYNCS.PHASECHK.TRANS64.TRYWAIT P0, [R18+URZ+0x33400], R3 ;  /* 0x03340003120075a7 */ /* 0x0022a4000800017f */
[----:B--2---:R-:W-:Y:S05]  /*109e0*/  @!P0 NANOSLEEP.SYNCS 0x989680 ;  /* 0x009896800000895d */ /* 0x004fea0003900000 */
[----:B------:R-:W2:Y:S02]  /*109f0*/  @!P0 SYNCS.PHASECHK.TRANS64 P0, [R18+URZ+0x33400], R3 ;  /* 0x03340003120085a7 */ /* 0x000ea4000800007f */
[----:B--2---:R-:W-:Y:S05]  /*10a00*/  @!P0 BRA `(.L_x_3300) ;  /* 0xfffffffc00f08947 */ /* 0x004fea000383ffff */
.L_x_3299:
[----:B------:R-:W-:Y:S05]  /*10a10*/  BSYNC B0 ;  /* 0x0000000000007941 */ /* 0x000fea0003800000 */
.L_x_3298:
[----:B------:R-:W-:Y:S05]  /*10a20*/  BRA `(.L_x_3301) ;  /* 0x0000006800bc7947 */ /* 0x000fea0003800000 */
.L_x_3297:
[----:B------:R-:W0:Y:S01]  /*10a30*/  LDC.64 R24, c[0x0][0x3c8] ;  /* 0x0000f200ff187b82 */ /* 0x000e220000000a00 */
[----:B-----5:R-:W-:Y:S01]  /*10a40*/  SHF.R.S32.HI R0, RZ, 0x1f, R123 ;  /* 0x0000001fff007819 */ /* 0x020fe2000001147b */
[--C-:B------:R-:W-:Y:S01]  /*10a50*/  IMAD.MOV.U32 R8, RZ, RZ, R16.reuse ;  /* 0x000000ffff087224 */ /* 0x100fe200078e0010 */
[----:B------:R-:W-:Y:S01]  /*10a60*/  SHF.R.S32.HI R9, RZ, 0x1f, R16 ;  /* 0x0000001fff097819 */ /* 0x000fe20000011410 */
[--C-:B------:R-:W-:Y:S01]  /*10a70*/  IMAD.MOV.U32 R10, RZ, RZ, R22.reuse ;  /* 0x000000ffff0a7224 */ /* 0x100fe200078e0016 */
[----:B------:R-:W-:Y:S01]  /*10a80*/  SHF.R.S32.HI R11, RZ, 0x1f, R22 ;  /* 0x0000001fff0b7819 */ /* 0x000fe20000011416 */
[----:B------:R-:W-:Y:S01]  /*10a90*/  ULDC.64 UR4, c[0x0][0x3d8] ;  /* 0x0000f60000047ab9 */ /* 0x000fe20000000a00 */
[----:B------:R-:W-:Y:S01]  /*10aa0*/  ULDC.64 UR6, c[0x0][0x3c8] ;  /* 0x0000f20000067ab9 */ /* 0x000fe20000000a00 */
[----:B------:R-:W1:Y:S01]  /*10ab0*/  LDC.64 R48, c[0x0][0x3e0] ;  /* 0x0000f800ff307b82 */ /* 0x000e620000000a00 */
[----:B------:R-:W-:Y:S01]  /*10ac0*/  IMAD R12, R0, UR4, RZ ;  /* 0x00000004000c7c24 */ /* 0x000fe2000f8e02ff */
[----:B------:R-:W-:Y:S01]  /*10ad0*/  ULOP3.LUT UP0, URZ, UR52, 0x1bf, URZ, 0xc0, !UPT ;  /* 0x000001bf343f7892 */ /* 0x000fe2000f80c03f */
[----:B------:R-:W-:-:S04]  /*10ae0*/  IMAD.WIDE.U32 R4, R123, UR4, R8 ;  /* 0x000000047b047c25 */ /* 0x000fc8000f8e0008 */
[C---:B------:R-:W-:Y:S01]  /*10af0*/  IMAD.WIDE.U32 R6, R123.reuse, UR4, R10 ;  /* 0x000000047b067c25 */ /* 0x040fe2000f8e000a */
[----:B------:R-:W-:Y:S02]  /*10b00*/  IADD3 R52, P0, R4, UR6, RZ ;  /* 0x0000000604347c10 */ /* 0x000fe4000ff1e0ff */
[----:B------:R-:W-:Y:S01]  /*10b10*/  PLOP3.LUT P2, PT, PT, PT, UP0, 0x80, 0x0 ;  /* 0x000000000000781c */ /* 0x000fe20003f4f008 */
[----:B------:R-:W-:Y:S01]  /*10b20*/  IMAD R3, R123, UR5, R12 ;  /* 0x000000057b037c24 */ /* 0x000fe2000f8e020c */
[----:B------:R-:W-:-:S04]  /*10b30*/  IADD3 R56, P1, R6, UR6, RZ ;  /* 0x0000000606387c10 */ /* 0x000fc8000ff3e0ff */
[----:B------:R-:W-:Y:S01]  /*10b40*/  IADD3.X R53, R3, UR7, R5, P0, !PT ;  /* 0x0000000703357c10 */ /* 0x000fe200087fe405 */
[----:B0-----:R-:W-:Y:S01]  /*10b50*/  IMAD.WIDE.U32 R24, R123, UR4, R24 ;  /* 0x000000047b187c25 */ /* 0x001fe2000f8e0018 */
[----:B------:R-:W-:Y:S01]  /*10b60*/  IADD3.X R57, R3, UR7, R7, P1, !PT ;  /* 0x0000000703397c10 */ /* 0x000fe20008ffe407 */
[----:B------:R-:W-:Y:S01]  /*10b70*/  ULDC.64 UR6, c[0x0][0x3e8] ;  /* 0x0000fa0000067ab9 */ /* 0x000fe20000000a00 */
[----:B------:R-:W-:Y:S01]  /*10b80*/  ULDC.64 UR4, c[0x0][0x3e0] ;  /* 0x0000f80000047ab9 */ /* 0x000fe20000000a00 */
[----:B------:R-:W-:Y:S02]  /*10b90*/  IMAD R0, R0, UR6, RZ ;  /* 0x0000000600007c24 */ /* 0x000fe4000f8e02ff */
[----:B------:R-:W-:-:S04]  /*10ba0*/  IMAD.WIDE.U32 R4, R123, UR6, R8 ;  /* 0x000000067b047c25 */ /* 0x000fc8000f8e0008 */
[----:B------:R-:W-:Y:S01]  /*10bb0*/  IMAD.WIDE.U32 R6, R123, UR6, R10 ;  /* 0x000000067b067c25 */ /* 0x000fe2000f8e000a */
[----:B------:R-:W-:-:S03]  /*10bc0*/  IADD3 R54, P0, R4, UR4, RZ ;  /* 0x0000000404367c10 */ /* 0x000fc6000ff1e0ff */
[C---:B------:R-:W-:Y:S01]  /*10bd0*/  IMAD R27, R123.reuse, UR7, R0 ;  /* 0x000000077b1b7c24 */ /* 0x040fe2000f8e0200 */
[----:B------:R-:W-:Y:S01]  /*10be0*/  IADD3 R58, P1, R6, UR4, RZ ;  /* 0x00000004063a7c10 */ /* 0x000fe2000ff3e0ff */
[----:B-1----:R-:W-:-:S03]  /*10bf0*/  IMAD.WIDE.U32 R48, R123, UR6, R48 ;  /* 0x000000067b307c25 */ /* 0x002fc6000f8e0030 */
[----:B------:R-:W-:Y:S01]  /*10c00*/  IADD3.X R55, R27, UR5, R5, P0, !PT ;  /* 0x000000051b377c10 */ /* 0x000fe200087fe405 */
[----:B------:R-:W-:Y:S01]  /*10c10*/  IMAD.IADD R26, R3, 0x1, R25 ;  /* 0x00000001031a7824 */ /* 0x000fe200078e0219 */
[C---:B------:R-:W-:Y:S01]  /*10c20*/  IADD3.X R59, R27.reuse, UR5, R7, P1, !PT ;  /* 0x000000051b3b7c10 */ /* 0x040fe20008ffe407 */
[----:B------:R-:W-:Y:S01]  /*10c30*/  IMAD.IADD R27, R27, 0x1, R49 ;  /* 0x000000011b1b7824 */ /* 0x000fe200078e0231 */
        /* <DEDUP_REMOVED lines=16> */
[----:B-1----:R-:W-:Y:S05]  /*10d40*/  CALL.ABS.NOINC R14 ;  /* 0x000000000e007343 */ /* 0x002fea0003c00000 */
.L_x_3302:
        /* <DEDUP_REMOVED lines=21> */
[C---:B------:R-:W-:Y:S01]  /*10ea0*/  VIADD R0, R16.reuse, 0x10 ;  /* 0x0000001010007836 */ /* 0x040fe20000000000 */
[----:B------:R-:W-:Y:S01]  /*10eb0*/  ULDC UR4, c[0x0][0x3d4] ;  /* 0x0000f50000047ab9 */ /* 0x000fe20000000800 */
[C---:B------:R-:W-:Y:S02]  /*10ec0*/  IADD3 R3, R16.reuse, 0x20, RZ ;  /* 0x0000002010037810 */ /* 0x040fe40007ffe0ff */
[----:B------:R-:W-:Y:S02]  /*10ed0*/  CS2R R44, SRZ ;  /* 0x00000000002c7805 */ /* 0x000fe4000001ff00 */
[----:B------:R-:W-:Y:S02]  /*10ee0*/  ISETP.GE.AND P5, PT, R16, UR4, PT ;  /* 0x0000000410007c0c */ /* 0x000fe4000bfa6270 */
[----:B------:R-:W-:Y:S02]  /*10ef0*/  CS2R R46, SRZ ;  /* 0x00000000002e7805 */ /* 0x000fe4000001ff00 */
[----:B------:R-:W-:Y:S01]  /*10f00*/  ISETP.GE.AND P4, PT, R0, UR4, PT ;  /* 0x0000000400007c0c */ /* 0x000fe2000bf86270 */
[C---:B------:R-:W-:Y:S01]  /*10f10*/  VIADD R0, R16.reuse, 0x30 ;  /* 0x0000003010007836 */ /* 0x040fe20000000000 */
[----:B------:R-:W-:Y:S01]  /*10f20*/  ISETP.GE.AND P3, PT, R3, UR4, PT ;  /* 0x0000000403007c0c */ /* 0x000fe2000bf66270 */
[----:B------:R-:W-:-:S03]  /*10f30*/  VIADD R3, R16, 0x40 ;  /* 0x0000004010037836 */ /* 0x000fc60000000000 */
[----:B------:R-:W-:Y:S01]  /*10f40*/  ISETP.GE.AND P2, PT, R0, UR4, PT ;  /* 0x0000000400007c0c */ /* 0x000fe2000bf46270 */
[----:B------:R-:W-:Y:S01]  /*10f50*/  VIADD R0, R16, 0x50 ;  /* 0x0000005010007836 */ /* 0x000fe20000000000 */
[----:B------:R-:W-:Y:S01]  /*10f60*/  ISETP.GE.AND P1, PT, R3, UR4, PT ;  /* 0x0000000403007c0c */ /* 0x000fe2000bf26270 */
[----:B------:R0:W5:Y:S04]  /*10f70*/  @!P5 LDG.E.64 R44, desc[UR54][R52.64] ;  /* 0x00000036342cd981 */ /* 0x000168000c1e1b00 */
[----:B------:R0:W5:Y:S01]  /*10f80*/  @!P5 LDG.E.64 R46, desc[UR54][R54.64] ;  /* 0x00000036362ed981 */ /* 0x000162000c1e1b00 */
        /* <DEDUP_REMOVED lines=11> */
[----:B------:R0:W5:Y:S04]  /*11040*/  @!P4 LDG.E.64 R40, desc[UR54][R52.64+0x10] ;  /* 0x000010363428c981 */ /* 0x000168000c1e1b00 */
        /* <DEDUP_REMOVED lines=8> */
[----:B------:R0:W5:Y:S02]  /*110d0*/  @!P5 LDG.E.64 R20, desc[UR54][R54.64+0x50] ;  /* 0x000050363614d981 */ /* 0x000164000c1e1b00 */
.L_x_3306:
[----:B------:R-:W-:Y:S05]  /*110e0*/  BSYNC B1 ;  /* 0x0000000000017941 */ /* 0x000fea0003800000 */
.L_x_3305:
[----:B------:R-:W-:-:S03]  /*110f0*/  UMOV UR4, 0xffffffff ;  /* 0xffffffff00047882 */ /* 0x000fc60000000000 */
[----:B------:R-:W-:Y:S05]  /*11100*/  BRA.DIV UR4, `(.L_x_3307) ;  /* 0x0000019a04d07947 */ /* 0x000fea000b800000 */
.L_x_3520:
[----:B------:R-:W-:-:S03]  /*11110*/  UMOV UR4, 0xffffffff ;  /* 0xffffffff00047882 */ /* 0x000fc60000000000 */
[----:B------:R-:W-:Y:S05]  /*11120*/  BRA.DIV UR4, `(.L_x_3308) ;  /* 0x0000019a04f07947 */ /* 0x000fea000b800000 */
.L_x_3523:
[----:B------:R-:W-:-:S03]  /*11130*/  UMOV UR4, 0xffffffff ;  /* 0xffffffff00047882 */ /* 0x000fc60000000000 */
[----:B------:R-:W-:Y:S05]  /*11140*/  BRA.DIV UR4, `(.L_x_3309) ;  /* 0x0000019e04107947 */ /* 0x000fea000b800000 */
.L_x_3526:
[----:B------:R-:W-:-:S03]  /*11150*/  UMOV UR4, 0xffffffff ;  /* 0xffffffff00047882 */ /* 0x000fc60000000000 */
[----:B------:R-:W-:Y:S05]  /*11160*/  BRA.DIV UR4, `(.L_x_3310) ;  /* 0x0000019e04307947 */ /* 0x000fea000b800000 */
.L_x_3529:
        /* <DEDUP_REMOVED lines=8> */
.L_x_3530:
[----:B------:R-:W-:Y:S05]  /*111f0*/  BSYNC B1 ;  /* 0x0000000000017941 */ /* 0x000fea0003800000 */
.L_x_3311:
[----:B------:R-:W-:Y:S05]  /*11200*/  @P0 BRA `(.L_x_3313) ;  /* 0x0000006000a00947 */ /* 0x000fea0003800000 */
[----:B------:R-:W2:Y:S01]  /*11210*/  LDC R5, c[0x0][0x3d4] ;  /* 0x0000f500ff057b82 */ /* 0x000ea20000000800 */
[C---:B------:R-:W-:Y:S01]  /*11220*/  IADD3 R0, R16.reuse, 0x10, RZ ;  /* 0x0000001010007810 */ /* 0x040fe20007ffe0ff */
[----:B------:R-:W-:Y:S01]  /*11230*/  VIADD R4, R16, 0x20 ;  /* 0x0000002010047836 */ /* 0x000fe20000000000 */
[----:B-1----:R-:W-:Y:S01]  /*11240*/  IADD3 R3, R18, R235, RZ ;  /* 0x000000eb12037210 */ /* 0x002fe20007ffe0ff */
[----:B------:R-:W-:Y:S01]  /*11250*/  VIADD R6, R16, 0x30 ;  /* 0x0000003010067836 */ /* 0x000fe20000000000 */
[----:B------:R-:W-:Y:S01]  /*11260*/  BSSY B1, `(.L_x_3314) ;  /* 0x0000082000017945 */ /* 0x000fe20003800000 */
[----:B------:R-:W-:Y:S02]  /*11270*/  LOP3.LUT P5, RZ, R236, 0x2, RZ, 0xc0, !PT ;  /* 0x00000002ecff7812 */ /* 0x000fe400078ac0ff */
[-C--:B--2---:R-:W-:Y:S02]  /*11280*/  ISETP.GE.AND P6, PT, R16, R5.reuse, PT ;  /* 0x000000051000720c */ /* 0x084fe40003fc6270 */
[-C--:B------:R-:W-:Y:S01]  /*11290*/  ISETP.GE.AND P0, PT, R0, R5.reuse, PT ;  /* 0x000000050000720c */ /* 0x080fe20003f06270 */
[----:B------:R-:W-:Y:S01]  /*112a0*/  VIADD R0, R16, 0x40 ;  /* 0x0000004010007836 */ /* 0x000fe20000000000 */
[-C--:B------:R-:W-:Y:S01]  /*112b0*/  ISETP.GE.AND P1, PT, R4, R5.reuse, PT ;  /* 0x000000050400720c */ /* 0x080fe20003f26270 */
[----:B------:R-:W-:Y:S01]  /*112c0*/  VIADD R4, R16, 0x50 ;  /* 0x0000005010047836 */ /* 0x000fe20000000000 */
[----:B------:R-:W-:-:S02]  /*112d0*/  ISETP.GE.AND P2, PT, R6, R5, PT ;  /* 0x000000050600720c */ /* 0x000fc40003f46270 */
[-C--:B------:R-:W-:Y:S01]  /*112e0*/  ISETP.GE.AND P3, PT, R0, R5.reuse, PT ;  /* 0x000000050000720c */ /* 0x080fe20003f66270 */
[----:B------:R-:W-:Y:S01]  /*112f0*/  VIADD R0, R3, 0x20 ;  /* 0x0000002003007836 */ /* 0x000fe20000000000 */
[----:B------:R-:W-:-:S03]  /*11300*/  ISETP.GE.AND P4, PT, R4, R5, PT ;  /* 0x000000050400720c */ /* 0x000fc60003f86270 */
[----:B------:R-:W-:Y:S10]  /*11310*/  @P6 BRA `(.L_x_3315) ;  /* 0x0000000400d86947 */ /* 0x000ff40003800000 */
[----:B------:R-:W1:Y:S01]  /*11320*/  LDS.128 R4, [R3+0x1e200] ;  /* 0x01e2000003047984 */ /* 0x000e620000000c00 */
[----:B-----5:R-:W-:Y:S02]  /*11330*/  SHF.R.U32.HI R13, RZ, 0x8, R45 ;  /* 0x00000008ff0d7819 */ /* 0x020fe4000001162d */
[----:B------:R-:W-:Y:S02]  /*11340*/  SHF.R.U32.HI R11, RZ, 0x8, R44 ;  /* 0x00000008ff0b7819 */ /* 0x000fe4000001162c */
[----:B------:R-:W-:Y:S02]  /*11350*/  LOP3.LUT R12, R45, 0xff, RZ, 0xc0, !PT ;  /* 0x000000ff2d0c7812 */ /* 0x000fe400078ec0ff */
[----:B------:R-:W-:Y:S02]  /*11360*/  LOP3.LUT R13, R13, 0xff, RZ, 0xc0, !PT ;  /* 0x000000ff0d0d7812 */ /* 0x000fe400078ec0ff */
[----:B------:R-:W-:Y:S02]  /*11370*/  SHF.R.U32.HI R25, RZ, 0x8, R47 ;  /* 0x00000008ff197819 */ /* 0x000fe4000001162f */
[----:B------:R-:W-:-:S02]  /*11380*/  LOP3.LUT R10, R44, 0xff, RZ, 0xc0, !PT ;  /* 0x000000ff2c0a7812 */ /* 0x000fc400078ec0ff */
[----:B------:R-:W-:Y:S02]  /*11390*/  LOP3.LUT R11, R11, 0xff, RZ, 0xc0, !PT ;  /* 0x000000ff0b0b7812 */ /* 0x000fe400078ec0ff */
[----:B------:R-:W-:Y:S02]  /*113a0*/  PRMT R12, R13, 0x7604, R12 ;  /* 0x000076040d0c7816 */ /* 0x000fe4000000000c */
[----:B------:R-:W-:Y:S02]  /*113b0*/  SHF.R.U32.HI R26, RZ, 0x10, R45 ;  /* 0x00000010ff1a7819 */ /* 0x000fe4000001162d */
[----:B------:R-:W-:Y:S02]  /*113c0*/  SHF.R.U32.HI R13, RZ, 0x8, R46 ;  /* 0x00000008ff0d7819 */ /* 0x000fe4000001162e */
[----:B------:R-:W-:Y:S02]  /*113d0*/  LOP3.LUT R14, R47, 0xff, RZ, 0xc0, !PT ;  /* 0x000000ff2f0e7812 */ /* 0x000fe400078ec0ff */
[----:B------:R-:W-:-:S02]  /*113e0*/  LOP3.LUT R25, R25, 0xff, RZ, 0xc0, !PT ;  /* 0x000000ff19197812 */ /* 0x000fc400078ec0ff */
[----:B------:R-:W-:Y:S02]  /*113f0*/  SHF.R.U32.HI R24, RZ, 0x10, R47 ;  /* 0x00000010ff187819 */ /* 0x000fe4000001162f */
[----:B------:R-:W-:Y:S02]  /*11400*/  PRMT R11, R11, 0x7604, R10 ;  /* 0x000076040b0b7816 */ /* 0x000fe4000000000a */
        /* <DEDUP_REMOVED lines=10> */
[----:B------:R-:W-:Y:S02]  /*114b0*/  LOP3.LUT R15, R11, 0xff000000, R44, 0xf8, !PT ;  /* 0xff0000000b0f7812 */ /* 0x000fe400078ef82c */
[----:B------:R-:W-:-:S02]  /*114c0*/  LOP3.LUT R27, R27, 0xff000000, R47, 0xf8, !PT ;  /* 0xff0000001b1b7812 */ /* 0x000fc400078ef82f */
[----:B------:R-:W-:Y:S02]  /*114d0*/  LOP3.LUT R44, R13, 0xff000000, R45, 0xf8, !PT ;  /* 0xff0000000d2c7812 */ /* 0x000fe400078ef82d */
[----:B-1----:R-:W-:Y:S02]  /*114e0*/  F2FP.F16.E4M3.UNPACK_B R10, R6.H1 ;  /* 0x00000006ff0a723e */ /* 0x002fe400030006ff */
[----:B------:R-:W-:Y:S02]  /*114f0*/  F2FP.F16.E4M3.UNPACK_B R26, R27 ;  /* 0x0000001bff1a723e */ /* 0x000fe400020006ff */
[----:B------:R-:W-:Y:S01]  /*11500*/  F2FP.F16.E4M3.UNPACK_B R24, R44 ;  /* 0x0000002cff18723e */ /* 0x000fe200020006ff */
[--C-:B------:R-:W-:Y:S01]  /*11510*/  HADD2.F32 R13, -RZ, R10.reuse.H0_H0 ;  /* 0x2000000aff0d7230 */ /* 0x100fe20000004100 */
[----:B------:R-:W-:Y:S01]  /*11520*/  LOP3.LUT R46, R25, 0xff000000, R46, 0xf8, !PT ;  /* 0xff000000192e7812 */ /* 0x000fe200078ef82e */
[----:B------:R-:W-:Y:S01]  /*11530*/  HADD2.F32 R10, -RZ, R10.H1_H1 ;  /* 0x3000000aff0a7230 */ /* 0x000fe20000004100 */
[----:B------:R-:W-:Y:S01]  /*11540*/  F2FP.F16.E4M3.UNPACK_B R12, R6 ;  /* 0x00000006ff0c723e */ /* 0x000fe200020006ff */
[----:B------:R-:W-:Y:S01]  /*11550*/  HADD2.F32 R45, -RZ, R26.H1_H1 ;  /* 0x3000001aff2d7230 */ /* 0x000fe20000004100 */
[----:B------:R-:W-:Y:S01]  /*11560*/  F2FP.F16.E4M3.UNPACK_B R11, R5.H1 ;  /* 0x00000005ff0b723e */ /* 0x000fe200030006ff */
[----:B------:R-:W-:Y:S01]  /*11570*/  HADD2.F32 R25, -RZ, R24.H1_H1 ;  /* 0x30000018ff197230 */ /* 0x000fe20000004100 */
[----:B------:R-:W-:Y:S01]  /*11580*/  F2FP.F16.E4M3.UNPACK_B R14, R7 ;  /* 0x00000007ff0e723e */ /* 0x000fe200020006ff */
[----:B------:R-:W-:-:S02]  /*11590*/  HADD2.F32 R26, -RZ, R26.H0_H0 ;  /* 0x2000001aff1a7230 */ /* 0x000fc40000004100 */
[C---:B------:R-:W-:Y:S01]  /*115a0*/  FMUL.FTZ R48, R10.reuse, R45 ;  /* 0x0000002d0a307220 */ /* 0x040fe20000410000 */
[----:B------:R-:W-:Y:S02]  /*115b0*/  HADD2.F32 R24, -RZ, R24.H0_H0 ;  /* 0x20000018ff187230 */ /* 0x000fe40000004100 */
[----:B0-----:R-:W-:Y:S01]  /*115c0*/  FMUL.FTZ R52, R10, R25 ;  /* 0x000000190a347220 */ /* 0x001fe20000410000 */
[----:B------:R-:W-:Y:S01]  /*115d0*/  F2FP.F16.E4M3.UNPACK_B R10, R5 ;  /* 0x00000005ff0a723e */ /* 0x000fe200020006ff */
[--C-:B------:R-:W-:Y:S02]  /*115e0*/  HADD2.F32 R5, -RZ, R12.reuse.H1_H1 ;  /* 0x3000000cff057230 */ /* 0x100fe40000004100 */
[C---:B------:R-:W-:Y:S01]  /*115f0*/  FFMA.FTZ R49, R13.reuse, R25, -R48 ;  /* 0x000000190d317223 */ /* 0x040fe20000010830 */
[----:B------:R-:W-:Y:S01]  /*11600*/  FFMA.FTZ R52, R13, R45, R52 ;  /* 0x0000002d0d347223 */ /* 0x000fe20000010034 */
[----:B------:R-:W-:Y:S01]  /*11610*/  HADD2.F32 R12, -RZ, R12.H0_H0 ;  /* 0x2000000cff0c7230 */ /* 0x000fe20000004100 */
[----:B------:R-:W-:Y:S01]  /*11620*/  F2FP.F16.E4M3.UNPACK_B R27, R27.H1 ;  /* 0x0000001bff1b723e */ /* 0x000fe200030006ff */
[C---:B------:R-:W-:Y:S01]  /*11630*/  FMUL.FTZ R13, R5.reuse, R26 ;  /* 0x0000001a050d7220 */ /* 0x040fe20000410000 */
[----:B------:R-:W-:Y:S01]  /*11640*/  F2FP.F16.E4M3.UNPACK_B R44, R44.H1 ;  /* 0x0000002cff2c723e */ /* 0x000fe200030006ff */
[-C--:B------:R-:W-:Y:S01]  /*11650*/  FMUL.FTZ R47, R5, R24.reuse ;  /* 0x00000018052f7220 */ /* 0x080fe20000410000 */
[----:B------:R-:W-:Y:S01]  /*11660*/  F2FP.F16.E4M3.UNPACK_B R7, R7.H1 ;  /* 0x00000007ff07723e */ /* 0x000fe200030006ff */
[----:B------:R-:W-:Y:S01]  /*11670*/  FFMA.FTZ R45, R12, R24, -R13 ;  /* 0x000000180c2d7223 */ /* 0x000fe2000001080d */
[----:B------:R-:W-:-:S02]  /*11680*/  HADD2.F32 R5, -RZ, R14.H1_H1 ;  /* 0x3000000eff057230 */ /* 0x000fc40000004100 */
[----:B------:R-:W-:Y:S01]  /*11690*/  FFMA.FTZ R48, R12, R26, R47 ;  /* 0x0000001a0c307223 */ /* 0x000fe2000001002f */
[--C-:B------:R-:W-:Y:S01]  /*116a0*/  HADD2.F32 R25, -RZ, R27.reuse.H0_H0 ;  /* 0x2000001bff197230 */ /* 0x100fe20000004100 */
[-C--:B------:R-:W-:Y:S01]  /*116b0*/  F2FP.F16.E4M3.UNPACK_B R6, R4.reuse ;  /* 0x00000004ff06723e */ /* 0x080fe200020006ff */
[----:B------:R-:W-:Y:S01]  /*116c0*/  HADD2.F32 R13, -RZ, R44.H0_H0 ;  /* 0x2000002cff0d7230 */ /* 0x000fe20000004100 */
[----:B------:R-:W-:Y:S01]  /*116d0*/  F2FP.F16.E4M3.UNPACK_B R4, R4.H1 ;  /* 0x00000004ff04723e */ /* 0x000fe200030006ff */
        /* <DEDUP_REMOVED lines=8> */
[----:B------:R-:W-:Y:S02]  /*11760*/  HADD2.F32 R5, -RZ, R7.H0_H0 ;  /* 0x20000007ff057230 */ /* 0x000fe40000004100 */
[C---:B------:R-:W-:Y:S01]  /*11770*/  FMUL.FTZ R24, R12.reuse, R27 ;  /* 0x0000001b0c187220 */ /* 0x040fe20000410000 */
[----:B------:R-:W-:Y:S01]  /*11780*/  F2FP.F16.E4M3.UNPACK_B R13, R46 ;  /* 0x0000002eff0d723e */ /* 0x000fe200020006ff */
[-C--:B------:R-:W-:Y:S01]  /*11790*/  FMUL.FTZ R14, R12, R44.reuse ;  /* 0x0000002c0c0e7220 */ /* 0x080fe20000410000 */
[----:B------:R-:W-:Y:S01]  /*117a0*/  F2FP.F16.E4M3.UNPACK_B R12, R15 ;  /* 0x0000000fff0c723e */ /* 0x000fe200020006ff */
[----:B------:R-:W-:Y:S01]  /*117b0*/  FFMA.FTZ R44, R5, R44, -R24 ;  /* 0x0000002c052c7223 */ /* 0x000fe20000010818 */
[----:B------:R-:W-:-:S02]  /*117c0*/  HADD2.F32 R7, -RZ, R4.H1_H1 ;  /* 0x30000004ff077230 */ /* 0x000fc40000004100 */
[----:B------:R-:W-:Y:S01]  /*117d0*/  FFMA.FTZ R51, R5, R27, R14 ;  /* 0x0000001b05337223 */ /* 0x000fe2000001000e */
[--C-:B------:R-:W-:Y:S01]  /*117e0*/  HADD2.F32 R24, -RZ, R13.reuse.H1_H1 ;  /* 0x3000000dff187230 */ /* 0x100fe20000004100 */
[----:B------:R-:W-:Y:S01]  /*117f0*/  F2FP.F16.E4M3.UNPACK_B R15, R15.H1 ;  /* 0x0000000fff0f723e */ /* 0x000fe200030006ff */
[----:B------:R-:W-:Y:S01]  /*11800*/  HADD2.F32 R14, -RZ, R12.H1_H1 ;  /* 0x3000000cff0e7230 */ /* 0x000fe20000004100 */
[----:B------:R-:W-:Y:S01]  /*11810*/  F2FP.F16.E4M3.UNPACK_B R46, R46.H1 ;  /* 0x0000002eff2e723e */ /* 0x000fe200030006ff */
[----:B------:R-:W-:Y:S02]  /*11820*/  HADD2.F32 R5, -RZ, R4.H0_H0 ;  /* 0x20000004ff057230 */ /* 0x000fe40000004100 */
[----:B------:R-:W-:Y:S01]  /*11830*/  FMUL.FTZ R26, R7, R24 ;  /* 0x00000018071a7220 */ /* 0x000fe20000410000 */
[----:B------:R-:W-:Y:S02]  /*11840*/  HADD2.F32 R25, -RZ, R13.H0_H0 ;  /* 0x2000000dff197230 */ /* 0x000fe40000004100 */
[----:B------:R-:W-:-:S02]  /*11850*/  HADD2.F32 R4, -RZ, R6.H1_H1 ;  /* 0x30000006ff047230 */ /* 0x000fc40000004100 */
[-C--:B------:R-:W-:Y:S01]  /*11860*/  FFMA.FTZ R26, R5, R14.reuse, -R26 ;  /* 0x0000000e051a7223 */ /* 0x080fe2000001081a */
[----:B------:R-:W-:Y:S02]  /*11870*/  HADD2.F32 R13, -RZ, R12.H0_H0 ;  /* 0x2000000cff0d7230 */ /* 0x000fe40000004100 */
[----:B------:R-:W-:Y:S01]  /*11880*/  FMUL.FTZ R12, R7, R14 ;  /* 0x0000000e070c7220 */ /* 0x000fe20000410000 */
[----:B------:R-:W-:Y:S02]  /*11890*/  HADD2.F32 R6, -RZ, R6.H0_H0 ;  /* 0x20000006ff067230 */ /* 0x000fe40000004100 */
[C---:B------:R-:W-:Y:S01]  /*118a0*/  FMUL.FTZ R7, R4.reuse, R25 ;  /* 0x0000001904077220 */ /* 0x040fe20000410000 */
[-C--:B------:R-:W-:Y:S01]  /*118b0*/  FMUL.FTZ R4, R4, R13.reuse ;  /* 0x0000000d04047220 */ /* 0x080fe20000410000 */
[----:B------:R-:W-:Y:S02]  /*118c0*/  FFMA.FTZ R27, R5, R24, R12 ;  /* 0x00000018051b7223 */ /* 0x000fe4000001000c */
[----:B------:R-:W-:Y:S01]  /*118d0*/  FFMA.FTZ R13, R6, R13, -R7 ;  /* 0x0000000d060d7223 */ /* 0x000fe20000010807 */
[----:B------:R-:W-:-:S02]  /*118e0*/  HADD2.F32 R5, -RZ, R11.H1_H1 ;  /* 0x3000000bff057230 */ /* 0x000fc40000004100 */
[----:B------:R-:W-:Y:S01]  /*118f0*/  FFMA.FTZ R14, R6, R25, R4 ;  /* 0x00000019060e7223 */ /* 0x000fe20000010004 */
[--C-:B------:R-:W-:Y:S02]  /*11900*/  HADD2.F32 R6, -RZ, R15.reuse.H1_H1 ;  /* 0x3000000fff067230 */ /* 0x100fe40000004100 */
[--C-:B------:R-:W-:Y:S02]  /*11910*/  HADD2.F32 R12, -RZ, R46.reuse.H1_H1 ;  /* 0x3000002eff0c7230 */ /* 0x100fe40000004100 */
[----:B------:R-:W-:Y:S02]  /*11920*/  HADD2.F32 R7, -RZ, R46.H0_H0 ;  /* 0x2000002eff077230 */ /* 0x000fe40000004100 */
[C---:B------:R-:W-:Y:S01]  /*11930*/  FMUL.FTZ R25, R5.reuse, R6 ;  /* 0x0000000605197220 */ /* 0x040fe20000410000 */
[----:B------:R-:W-:Y:S02]  /*11940*/  HADD2.F32 R4, -RZ, R10.H1_H1 ;  /* 0x3000000aff047230 */ /* 0x000fe40000004100 */
[----:B------:R-:W-:Y:S01]  /*11950*/  FMUL.FTZ R24, R5, R12 ;  /* 0x0000000c05187220 */ /* 0x000fe20000410000 */
[----:B------:R-:W-:-:S02]  /*11960*/  HADD2.F32 R15, -RZ, R15.H0_H0 ;  /* 0x2000000fff0f7230 */ /* 0x000fc40000004100 */
        /* <DEDUP_REMOVED lines=17> */
.L_x_3315:
[----:B------:R-:W-:Y:S05]  /*11a80*/  BSYNC B1 ;  /* 0x0000000000017941 */ /* 0x000fea0003800000 */
.L_x_3314:
[----:B------:R-:W-:Y:S01]  /*11a90*/  BSSY B1, `(.L_x_3316) ;  /* 0x000007d000017945 */ /* 0x000fe20003800000 */
[----:B------:R-:W-:-:S03]  /*11aa0*/  @P5 VIADD R0, R3, 0xffffffe0 ;  /* 0xffffffe003005836 */ /* 0x000fc60000000000 */
[----:B------:R-:W-:Y:S05]  /*11ab0*/  @P0 BRA `(.L_x_3317) ;  /* 0x0000000400e80947 */ /* 0x000fea0003800000 */
[----:B-1----:R-:W1:Y:S01]  /*11ac0*/  LDS.128 R4, [R0+0x1e200] ;  /* 0x01e2000000047984 */ /* 0x002e620000000c00 */
[----:B-----5:R-:W-:Y:S02]  /*11ad0*/  SHF.R.U32.HI R10, RZ, 0x8, R40 ;  /* 0x00000008ff0a7819 */ /* 0x020fe40000011628 */
        /* <DEDUP_REMOVED lines=8> */
[----:B------:R-:W-:Y:S02]  /*11b60*/  LOP3.LUT R24, R24, 0xff, RZ, 0xc0, !PT ;  /* 0x000000ff18187812 */ /* 0x000fe400078ec0ff */
[----:B------:R-:W-:Y:S02]  /*11b70*/  LOP3.LUT R15, R42, 0xff, RZ, 0xc0, !PT ;  /* 0x000000ff2a0f7812 */ /* 0x000fe400078ec0ff */
[----:B------:R-:W-:-:S02]  /*11b80*/  LOP3.LUT R14, R14, 0xff, RZ, 0xc0, !PT ;  /* 0x000000ff0e0e7812 */ /* 0x000fc400078ec0ff */
[----:B------:R-:W-:Y:S02]  /*11b90*/  PRMT R11, R10, 0x7604, R11 ;  /* 0x000076040a0b7816 */ /* 0x000fe4000000000b */
[----:B------:R-:W-:Y:S02]  /*11ba0*/  PRMT R13, R12, 0x7604, R13 ;  /* 0x000076040c0d7816 */ /* 0x000fe4000000000d */
[----:B------:R-:W-:Y:S02]  /*11bb0*/  PRMT R25, R24, 0x7604, R25 ;  /* 0x0000760418197816 */ /* 0x000fe40000000019 */
[----:B------:R-:W-:Y:S02]  /*11bc0*/  SHF.R.U32.HI R10, RZ, 0x10, R40 ;  /* 0x00000010ff0a7819 */ /* 0x000fe40000011628 */
[----:B------:R-:W-:Y:S02]  /*11bd0*/  SHF.R.U32.HI R12, RZ, 0x10, R41 ;  /* 0x00000010ff0c7819 */ /* 0x000fe40000011629 */
[----:B------:R-:W-:-:S02]  /*11be0*/  SHF.R.U32.HI R24, RZ, 0x10, R43 ;  /* 0x00000010ff187819 */ /* 0x000fc4000001162b */
[----:B------:R-:W-:Y:S02]  /*11bf0*/  PRMT R15, R14, 0x7604, R15 ;  /* 0x000076040e0f7816 */ /* 0x000fe4000000000f */
        /* <DEDUP_REMOVED lines=26> */
[----:B------:R-:W-:Y:S01]  /*11da0*/  FMUL.FTZ R46, R10, R25 ;  /* 0x000000190a2e7220 */ /* 0x000fe20000410000 */
        /* <DEDUP_REMOVED lines=75> */
.L_x_3317:
[----:B------:R-:W-:Y:S05]  /*12260*/  BSYNC B1 ;  /* 0x0000000000017941 */ /* 0x000fea0003800000 */
.L_x_3316:
[----:B------:R-:W-:Y:S04]  /*12270*/  BSSY B1, `(.L_x_3318) ;  /* 0x0000078000017945 */ /* 0x000fe80003800000 */
[----:B------:R-:W-:Y:S05]  /*12280*/  @P1 BRA `(.L_x_3319) ;  /* 0x0000000400d81947 */ /* 0x000fea0003800000 */
[----:B-12---:R-:W1:Y:S01]  /*12290*/  LDS.128 R4, [R3+0x20200] ;  /* 0x0202000003047984 */ /* 0x006e620000000c00 */
        /* <DEDUP_REMOVED lines=11> */
[----:B------:R-:W-:-:S02]  /*12350*/  SHF.R.U32.HI R24, RZ, 0x10, R39 ;  /* 0x00000010ff187819 */ /* 0x000fc40000011627 */
[----:B------:R-:W-:Y:S02]  /*12360*/  SHF.R.U32.HI R26, RZ, 0x10, R37 ;  /* 0x00000010ff1a7819 */ /* 0x000fe40000011625 */
[----:B------:R-:W-:Y:S02]  /*12370*/  PRMT R11, R11, 0x7604, R10 ;  /* 0x000076040b0b7816 */ /* 0x000fe4000000000a */
[----:B------:R-:W-:Y:S02]  /*12380*/  LOP3.LUT R10, R38, 0xff, RZ, 0xc0, !PT ;  /* 0x000000ff260a7812 */ /* 0x000fe400078ec0ff */
[----:B------:R-:W-:Y:S02]  /*12390*/  LOP3.LUT R15, R13, 0xff, RZ, 0xc0, !PT ;  /* 0x000000ff0d0f7812 */ /* 0x000fe400078ec0ff */
[----:B------:R-:W-:Y:S01]  /*123a0*/  PRMT R14, R25, 0x7604, R14 ;  /* 0x00007604190e7816 */ /* 0x000fe2000000000e */
[----:B------:R-:W-:Y:S01]  /*123b0*/  IMAD.U32 R25, R24, 0x10000, RZ ;  /* 0x0001000018197824 */ /* 0x000fe200078e00ff */
[----:B------:R-:W-:-:S02]  /*123c0*/  SHF.L.U32 R13, R26, 0x10, RZ ;  /* 0x000000101a0d7819 */ /* 0x000fc400000006ff */
[----:B------:R-:W-:Y:S02]  /*123d0*/  PRMT R15, R15, 0x7604, R10 ;  /* 0x000076040f0f7816 */ /* 0x000fe4000000000a */
[----:B------:R-:W-:Y:S02]  /*123e0*/  LOP3.LUT R11, R11, 0xff0000, R36, 0xf8, !PT ;  /* 0x00ff00000b0b7812 */ /* 0x000fe400078ef824 */
[----:B------:R-:W-:Y:S02]  /*123f0*/  LOP3.LUT R13, R12, 0xff0000, R13, 0xf8, !PT ;  /* 0x00ff00000c0d7812 */ /* 0x000fe400078ef80d */
[----:B------:R-:W-:Y:S02]  /*12400*/  LOP3.LUT R27, R14, 0xff0000, R25, 0xf8, !PT ;  /* 0x00ff00000e1b7812 */ /* 0x000fe400078ef819 */
[----:B------:R-:W-:Y:S02]  /*12410*/  LOP3.LUT R25, R15, 0xff0000, R38, 0xf8, !PT ;  /* 0x00ff00000f197812 */ /* 0x000fe400078ef826 */
[----:B------:R-:W-:-:S02]  /*12420*/  LOP3.LUT R15, R11, 0xff000000, R36, 0xf8, !PT ;  /* 0xff0000000b0f7812 */ /* 0x000fc400078ef824 */
[----:B------:R-:W-:Y:S02]  /*12430*/  LOP3.LUT R27, R27, 0xff000000, R39, 0xf8, !PT ;  /* 0xff0000001b1b7812 */ /* 0x000fe400078ef827 */
        /* <DEDUP_REMOVED lines=91> */
.L_x_3319:
[----:B------:R-:W-:Y:S05]  /*129f0*/  BSYNC B1 ;  /* 0x0000000000017941 */ /* 0x000fea0003800000 */
.L_x_3318:
[----:B------:R-:W-:Y:S04]  /*12a00*/  BSSY B1, `(.L_x_3320) ;  /* 0x000007c000017945 */ /* 0x000fe80003800000 */
[----:B------:R-:W-:Y:S05]  /*12a10*/  @P2 BRA `(.L_x_3321) ;  /* 0x0000000400e82947 */ /* 0x000fea0003800000 */
[----:B-123--:R-:W1:Y:S01]  /*12a20*/  LDS.128 R4, [R0+0x20200] ;  /* 0x0202000000047984 */ /* 0x00ee620000000c00 */
        /* <DEDUP_REMOVED lines=121> */
.L_x_3321:
[----:B------:R-:W-:Y:S05]  /*131c0*/  BSYNC B1 ;  /* 0x0000000000017941 */ /* 0x000fea0003800000 */
.L_x_3320:
[----:B------:R-:W-:Y:S04]  /*131d0*/  BSSY B1, `(.L_x_3322) ;  /* 0x0000078000017945 */ /* 0x000fe80003800000 */
[----:B------:R-:W-:Y:S05]  /*131e0*/  @P3 BRA `(.L_x_3323) ;  /* 0x0000000400d83947 */ /* 0x000fea0003800000 */
[----:B-1234-:R-:W1:Y:S01]  /*131f0*/  LDS.128 R4, [R3+0x22200] ;  /* 0x0222000003047984 */ /* 0x01ee620000000c00 */
        /* <DEDUP_REMOVED lines=117> */
.L_x_3323:
[----:B------:R-:W-:Y:S05]  /*13950*/  BSYNC B1 ;  /* 0x0000000000017941 */ /* 0x000fea0003800000 */
.L_x_3322:
[----:B------:R-:W-:Y:S05]  /*13960*/  @P4 BRA `(.L_x_3313) ;  /* 0x0000003800c84947 */ /* 0x000fea0003800000 */
[----:B-1234-:R-:W1:Y:S01]  /*13970*/  LDS.128 R4, [R0+0x22200] ;  /* 0x0222000000047984 */ /* 0x01ee620000000c00 */
[----:B-----5:R-:W-:Y:S02]  /*13980*/  SHF.R.U32.HI R11, RZ, 0x8, R9 ;  /* 0x00000008ff0b7819 */ /* 0x020fe40000011609 */
[----:B------:R-:W-:Y:S02]  /*13990*/  SHF.R.U32.HI R24, RZ, 0x8, R21 ;  /* 0x00000008ff187819 */ /* 0x000fe40000011615 */
[----:B------:R-:W-:Y:S02]  /*139a0*/  SHF.R.U32.HI R13, RZ, 0x8, R20 ;  /* 0x00000008ff0d7819 */ /* 0x000fe40000011614 */
[----:B------:R-:W-:Y:S02]  /*139b0*/  LOP3.LUT R12, R9, 0xff, RZ, 0xc0, !PT ;  /* 0x000000ff090c7812 */ /* 0x000fe400078ec0ff */
[----:B------:R-:W-:Y:S02]  /*139c0*/  LOP3.LUT R25, R21, 0xff, RZ, 0xc0, !PT ;  /* 0x000000ff15197812 */ /* 0x000fe400078ec0ff */
[----:B------:R-:W-:-:S02]  /*139d0*/  LOP3.LUT R11, R11, 0xff, RZ, 0xc0, !PT ;  /* 0x000000ff0b0b7812 */ /* 0x000fc400078ec0ff */
[----:B------:R-:W-:Y:S02]  /*139e0*/  LOP3.LUT R24, R24, 0xff, RZ, 0xc0, !PT ;  /* 0x000000ff18187812 */ /* 0x000fe400078ec0ff */
[----:B------:R-:W-:Y:S02]  /*139f0*/  SHF.R.U32.HI R3, RZ, 0x8, R8 ;  /* 0x00000008ff037819 */ /* 0x000fe40000011608 */
[----:B------:R-:W-:Y:S02]  /*13a00*/  LOP3.LUT R14, R13, 0xff, RZ, 0xc0, !PT ;  /* 0x000000ff0d0e7812 */ /* 0x000fe400078ec0ff */
[----:B------:R-:W-:Y:S02]  /*13a10*/  PRMT R13, R11, 0x7604, R12 ;  /* 0x000076040b0d7816 */ /* 0x000fe4000000000c */
        /* <DEDUP_REMOVED lines=9> */
[----:B------:R-:W-:Y:S02]  /*13ab0*/  SHF.R.U32.HI R3, RZ, 0x10, R8 ;  /* 0x00000010ff037819 */ /* 0x000fe40000011608 */
[----:B------:R-:W-:Y:S02]  /*13ac0*/  SHF.R.U32.HI R11, RZ, 0x10, R20 ;  /* 0x00000010ff0b7819 */ /* 0x000fe40000011614 */
[----:B------:R-:W-:Y:S02]  /*13ad0*/  PRMT R13, R12, 0x7054, R13 ;  /* 0x000070540c0d7816 */ /* 0x000fe4000000000d */
[----:B------:R-:W-:Y:S02]  /*13ae0*/  PRMT R25, R24, 0x7054, R25 ;  /* 0x0000705418197816 */ /* 0x000fe40000000019 */
[----:B------:R-:W-:-:S02]  /*13af0*/  PRMT R15, R14, 0x7604, R15 ;  /* 0x000076040e0f7816 */ /* 0x000fc4000000000f */
[----:B------:R-:W-:Y:S02]  /*13b00*/  LOP3.LUT R3, R3, 0xff, RZ, 0xc0, !PT ;  /* 0x000000ff03037812 */ /* 0x000fe400078ec0ff */
[----:B------:R-:W-:Y:S02]  /*13b10*/  LOP3.LUT R14, R11, 0xff, RZ, 0xc0, !PT ;  /* 0x000000ff0b0e7812 */ /* 0x000fe400078ec0ff */
[----:B------:R-:W-:Y:S02]  /*13b20*/  LOP3.LUT R25, R25, 0xff000000, R21, 0xf8, !PT ;  /* 0xff00000019197812 */ /* 0x000fe400078ef815 */
[----:B------:R-:W-:Y:S02]  /*13b30*/  LOP3.LUT R13, R13, 0xff000000, R9, 0xf8, !PT ;  /* 0xff0000000d0d7812 */ /* 0x000fe400078ef809 */
[----:B------:R-:W-:Y:S02]  /*13b40*/  PRMT R11, R3, 0x7054, R10 ;  /* 0x00007054030b7816 */ /* 0x000fe4000000000a */
[----:B------:R-:W-:-:S02]  /*13b50*/  PRMT R15, R14, 0x7054, R15 ;  /* 0x000070540e0f7816 */ /* 0x000fc4000000000f */
[-C--:B-1----:R-:W-:Y:S02]  /*13b60*/  F2FP.F16.E4M3.UNPACK_B R3, R6.reuse.H1 ;  /* 0x00000006ff03723e */ /* 0x082fe400030006ff */
[----:B------:R-:W-:Y:S02]  /*13b70*/  F2FP.F16.E4M3.UNPACK_B R21, R25 ;  /* 0x00000019ff15723e */ /* 0x000fe400020006ff */
[----:B------:R-:W-:Y:S01]  /*13b80*/  F2FP.F16.E4M3.UNPACK_B R14, R13 ;  /* 0x0000000dff0e723e */ /* 0x000fe200020006ff */
[--C-:B------:R-:W-:Y:S01]  /*13b90*/  HADD2.F32 R9, -RZ, R3.reuse.H0_H0 ;  /* 0x20000003ff097230 */ /* 0x100fe20000004100 */
[----:B------:R-:W-:Y:S01]  /*13ba0*/  LOP3.LUT R12, R11, 0xff000000, R8, 0xf8, !PT ;  /* 0xff0000000b0c7812 */ /* 0x000fe200078ef808 */
[----:B------:R-:W-:Y:S01]  /*13bb0*/  HADD2.F32 R8, -RZ, R3.H1_H1 ;  /* 0x30000003ff087230 */ /* 0x000fe20000004100 */
[----:B------:R-:W-:Y:S01]  /*13bc0*/  LOP3.LUT R20, R15, 0xff000000, R20, 0xf8, !PT ;  /* 0xff0000000f147812 */ /* 0x000fe200078ef814 */
[--C-:B------:R-:W-:Y:S01]  /*13bd0*/  HADD2.F32 R24, -RZ, R21.reuse.H1_H1 ;  /* 0x30000015ff187230 */ /* 0x100fe20000004100 */
[----:B------:R-:W-:Y:S01]  /*13be0*/  F2FP.F16.E4M3.UNPACK_B R6, R6 ;  /* 0x00000006ff06723e */ /* 0x000fe200020006ff */
[--C-:B------:R-:W-:Y:S01]  /*13bf0*/  HADD2.F32 R15, -RZ, R14.reuse.H1_H1 ;  /* 0x3000000eff0f7230 */ /* 0x100fe20000004100 */
[-C--:B------:R-:W-:Y:S01]  /*13c00*/  F2FP.F16.E4M3.UNPACK_B R10, R7.reuse ;  /* 0x00000007ff0a723e */ /* 0x080fe200020006ff */
[----:B------:R-:W-:Y:S01]  /*13c10*/  HADD2.F32 R21, -RZ, R21.H0_H0 ;  /* 0x20000015ff157230 */ /* 0x000fe20000004100 */
[----:B------:R-:W-:Y:S01]  /*13c20*/  F2FP.F16.E4M3.UNPACK_B R11, R7.H1 ;  /* 0x00000007ff0b723e */ /* 0x000fe200030006ff */
[C---:B------:R-:W-:Y:S01]  /*13c30*/  FMUL.FTZ R26, R8.reuse, R24 ;  /* 0x00000018081a7220 */ /* 0x040fe20000410000 */
[----:B------:R-:W-:Y:S01]  /*13c40*/  FMUL.FTZ R29, R8, R15 ;  /* 0x0000000f081d7220 */ /* 0x000fe20000410000 */
[-C--:B------:R-:W-:Y:S01]  /*13c50*/  F2FP.F16.E4M3.UNPACK_B R7, R5.reuse ;  /* 0x00000005ff07723e */ /* 0x080fe200020006ff */
[----:B------:R-:W-:Y:S01]  /*13c60*/  HADD2.F32 R14, -RZ, R14.H0_H0 ;  /* 0x2000000eff0e7230 */ /* 0x000fe20000004100 */
[----:B------:R-:W-:Y:S01]  /*13c70*/  F2FP.F16.E4M3.UNPACK_B R8, R5.H1 ;  /* 0x00000005ff08723e */ /* 0x000fe200030006ff */
[----:B------:R-:W-:-:S02]  /*13c80*/  HADD2.F32 R5, -RZ, R6.H1_H1 ;  /* 0x30000006ff057230 */ /* 0x000fc40000004100 */
[C---:B------:R-:W-:Y:S01]  /*13c90*/  FFMA.FTZ R27, R9.reuse, R15, -R26 ;  /* 0x0000000f091b7223 */ /* 0x040fe2000001081a */
[----:B------:R-:W-:Y:S01]  /*13ca0*/  FFMA.FTZ R28, R9, R24, R29 ;  /* 0x00000018091c7223 */ /* 0x000fe2000001001d */
[----:B------:R-:W-:Y:S01]  /*13cb0*/  HADD2.F32 R6, -RZ, R6.H0_H0 ;  /* 0x20000006ff067230 */ /* 0x000fe20000004100 */
[----:B------:R-:W-:Y:S01]  /*13cc0*/  F2FP.F16.E4M3.UNPACK_B R25, R25.H1 ;  /* 0x00000019ff19723e */ /* 0x000fe200030006ff */
[C---:B------:R-:W-:Y:S01]  /*13cd0*/  FMUL.FTZ R9, R5.reuse, R21 ;  /* 0x0000001505097220 */ /* 0x040fe20000410000 */
[----:B------:R-:W-:Y:S01]  /*13ce0*/  F2FP.F16.E4M3.UNPACK_B R13, R13.H1 ;  /* 0x0000000dff0d723e */ /* 0x000fe200030006ff */
[-C--:B------:R-:W-:Y:S01]  /*13cf0*/  FMUL.FTZ R24, R5, R14.reuse ;  /* 0x0000000e05187220 */ /* 0x080fe20000410000 */
[----:B------:R-:W-:Y:S02]  /*13d00*/  HADD2.F32 R5, -RZ, R10.H1_H1 ;  /* 0x3000000aff057230 */ /* 0x000fe40000004100 */
[----:B------:R-:W-:Y:S01]  /*13d10*/  FFMA.FTZ R26, R6, R14, -R9 ;  /* 0x0000000e061a7223 */ /* 0x000fe20000010809 */
[----:B------:R-:W-:-:S02]  /*13d20*/  HADD2.F32 R15, -RZ, R25.H0_H0 ;  /* 0x20000019ff0f7230 */ /* 0x000fc40000004100 */
[----:B------:R-:W-:Y:S01]  /*13d30*/  FFMA.FTZ R21, R6, R21, R24 ;  /* 0x0000001506157223 */ /* 0x000fe20000010018 */
[----:B------:R-:W-:Y:S01]  /*13d40*/  HADD2.F32 R9, -RZ, R13.H0_H0 ;  /* 0x2000000dff097230 */ /* 0x000fe20000004100 */
[----:B------:R-:W-:Y:S01]  /*13d50*/  F2FP.F16.E4M3.UNPACK_B R3, R4 ;  /* 0x00000004ff03723e */ /* 0x000fe200020006ff */
[----:B------:R-:W-:Y:S02]  /*13d60*/  HADD2.F32 R10, -RZ, R10.H0_H0 ;  /* 0x2000000aff0a7230 */ /* 0x000fe40000004100 */
[C---:B------:R-:W-:Y:S01]  /*13d70*/  FMUL.FTZ R29, R5.reuse, R15 ;  /* 0x0000000f051d7220 */ /* 0x040fe20000410000 */
[----:B------:R-:W-:Y:S02]  /*13d80*/  HADD2.F32 R25, -RZ, R25.H1_H1 ;  /* 0x30000019ff197230 */ /* 0x000fe40000004100 */
[-C--:B------:R-:W-:Y:S01]  /*13d90*/  FMUL.FTZ R5, R5, R9.reuse ;  /* 0x0000000905057220 */ /* 0x080fe20000410000 */
[----:B------:R-:W-:Y:S02]  /*13da0*/  HADD2.F32 R6, -RZ, R11.H1_H1 ;  /* 0x3000000bff067230 */ /* 0x000fe40000004100 */
[----:B------:R-:W-:Y:S01]  /*13db0*/  FFMA.FTZ R29, R10, R9, -R29 ;  /* 0x000000090a1d7223 */ /* 0x000fe2000001081d */
[----:B------:R-:W-:-:S02]  /*13dc0*/  HADD2.F32 R13, -RZ, R13.H1_H1 ;  /* 0x3000000dff0d7230 */ /* 0x000fc40000004100 */
[----:B------:R-:W-:Y:S01]  /*13dd0*/  FFMA.FTZ R30, R10, R15, R5 ;  /* 0x0000000f0a1e7223 */ /* 0x000fe20000010005 */
[----:B------:R-:W-:Y:S02]  /*13de0*/  HADD2.F32 R11, -RZ, R11.H0_H0 ;  /* 0x2000000bff0b7230 */ /* 0x000fe40000004100 */
[C---:B------:R-:W-:Y:S01]  /*13df0*/  FMUL.FTZ R14, R6.reuse, R25 ;  /* 0x00000019060e7220 */ /* 0x040fe20000410000 */
[----:B------:R-:W-:Y:S01]  /*13e00*/  F2FP.F16.E4M3.UNPACK_B R5, R20 ;  /* 0x00000014ff05723e */ /* 0x000fe200020006ff */
[-C--:B------:R-:W-:Y:S01]  /*13e10*/  FMUL.FTZ R10, R6, R13.reuse ;  /* 0x0000000d060a7220 */ /* 0x080fe20000410000 */
[----:B------:R-:W-:Y:S01]  /*13e20*/  F2FP.F16.E4M3.UNPACK_B R4, R4.H1 ;  /* 0x00000004ff04723e */ /* 0x000fe200030006ff */
[C---:B------:R-:W-:Y:S01]  /*13e30*/  FFMA.FTZ R31, R11.reuse, R13, -R14 ;  /* 0x0000000d0b1f7223 */ /* 0x040fe2000001080e */
[-C--:B------:R-:W-:Y:S01]  /*13e40*/  F2FP.F16.E4M3.UNPACK_B R9, R12.reuse ;  /* 0x0000000cff09723e */ /* 0x080fe200020006ff */
[----:B------:R-:W-:Y:S01]  /*13e50*/  FFMA.FTZ R32, R11, R25, R10 ;  /* 0x000000190b207223 */ /* 0x000fe2000001000a */
[--C-:B------:R-:W-:Y:S01]  /*13e60*/  HADD2.F32 R13, -RZ, R5.reuse.H1_H1 ;  /* 0x30000005ff0d7230 */ /* 0x100fe20000004100 */
[----:B------:R-:W-:Y:S01]  /*13e70*/  F2FP.F16.E4M3.UNPACK_B R12, R12.H1 ;  /* 0x0000000cff0c723e */ /* 0x000fe200030006ff */
[----:B------:R-:W-:Y:S01]  /*13e80*/  HADD2.F32 R11, -RZ, R5.H0_H0 ;  /* 0x20000005ff0b7230 */ /* 0x000fe20000004100 */
[----:B------:R-:W-:Y:S01]  /*13e90*/  F2FP.F16.E4M3.UNPACK_B R20, R20.H1 ;  /* 0x00000014ff14723e */ /* 0x000fe200030006ff */
[----:B------:R-:W-:Y:S01]  /*13ea0*/  HADD2.F32 R6, -RZ, R4.H1_H1 ;  /* 0x30000004ff067230 */ /* 0x000fe20000004100 */
[----:B------:R-:W-:Y:S01]  /*13eb0*/  F2FP.SATFINITE.E4M3.F32.PACK_AB_MERGE_C R27, R28, R27, RZ ;  /* 0x0000001b1c1b723e */ /* 0x000fe200048070ff */
[----:B------:R-:W-:-:S02]  /*13ec0*/  HADD2.F32 R10, -RZ, R9.H1_H1 ;  /* 0x30000009ff0a7230 */ /* 0x000fc40000004100 */
[----:B------:R-:W-:Y:S02]  /*13ed0*/  HADD2.F32 R5, -RZ, R4.H0_H0 ;  /* 0x20000004ff057230 */ /* 0x000fe40000004100 */
[C---:B------:R-:W-:Y:S01]  /*13ee0*/  FMUL.FTZ R14, R6.reuse, R13 ;  /* 0x0000000d060e7220 */ /* 0x040fe20000410000 */
[----:B------:R-:W-:Y:S02]  /*13ef0*/  HADD2.F32 R4, -RZ, R3.H1_H1 ;  /* 0x30000003ff047230 */ /* 0x000fe40000004100 */
[-C--:B------:R-:W-:Y:S01]  /*13f00*/  FMUL.FTZ R24, R6, R10.reuse ;  /* 0x0000000a06187220 */ /* 0x080fe20000410000 */
[----:B------:R-:W-:Y:S02]  /*13f10*/  HADD2.F32 R9, -RZ, R9.H0_H0 ;  /* 0x20000009ff097230 */ /* 0x000fe40000004100 */
[C---:B------:R-:W-:Y:S01]  /*13f20*/  FFMA.FTZ R14, R5.reuse, R10, -R14 ;  /* 0x0000000a050e7223 */ /* 0x040fe2000001080e */
[----:B------:R-:W-:Y:S02]  /*13f30*/  HADD2.F32 R3, -RZ, R3.H0_H0 ;  /* 0x20000003ff037230 */ /* 0x000fe40000004100 */
[C---:B------:R-:W-:Y:S01]  /*13f40*/  FMUL.FTZ R6, R4.reuse, R11 ;  /* 0x0000000b04067220 */ /* 0x040fe20000410000 */
[----:B------:R-:W-:Y:S01]  /*13f50*/  FFMA.FTZ R13, R5, R13, R24 ;  /* 0x0000000d050d7223 */ /* 0x000fe20000010018 */
[----:B------:R-:W-:Y:S01]  /*13f60*/  FMUL.FTZ R4, R4, R9 ;  /* 0x0000000904047220 */ /* 0x000fe20000410000 */
[----:B------:R-:W-:-:S02]  /*13f70*/  HADD2.F32 R5, -RZ, R12.H1_H1 ;  /* 0x3000000cff057230 */ /* 0x000fc40000004100 */
[C---:B------:R-:W-:Y:S01]  /*13f80*/  FFMA.FTZ R10, R3.reuse, R9, -R6 ;  /* 0x00000009030a7223 */ /* 0x040fe20000010806 */
[----:B------:R-:W-:Y:S02]  /*13f90*/  HADD2.F32 R9, -RZ, R20.H1_H1 ;  /* 0x30000014ff097230 */ /* 0x000fe40000004100 */
[----:B------:R-:W-:Y:S01]  /*13fa0*/  FFMA.FTZ R11, R3, R11, R4 ;  /* 0x0000000b030b7223 */ /* 0x000fe20000010004 */
[----:B------:R-:W-:Y:S02]  /*13fb0*/  HADD2.F32 R4, -RZ, R8.H1_H1 ;  /* 0x30000008ff047230 */ /* 0x000fe40000004100 */
[----:B------:R-:W-:Y:S02]  /*13fc0*/  HADD2.F32 R20, -RZ, R20.H0_H0 ;  /* 0x20000014ff147230 */ /* 0x000fe40000004100 */
[----:B------:R-:W-:Y:S02]  /*13fd0*/  HADD2.F32 R3, -RZ, R7.H1_H1 ;  /* 0x30000007ff037230 */ /* 0x000fe40000004100 */
[----:B------:R-:W-:Y:S01]  /*13fe0*/  FMUL.FTZ R15, R4, R9 ;  /* 0x00000009040f7220 */ /* 0x000fe20000410000 */
        /* <DEDUP_REMOVED lines=19> */
.L_x_3304:
        /* <DEDUP_REMOVED lines=15> */
[----:B------:R-:W-:Y:S01]  /*14210*/  ULDC UR4, c[0x0][0x3d4] ;  /* 0x0000f50000047ab9 */ /* 0x000fe20000000800 */
[----:B------:R-:W-:Y:S02]  /*14220*/  CS2R R36, SRZ ;  /* 0x0000000000247805 */ /* 0x000fe4000001ff00 */
[----:B------:R-:W-:Y:S02]  /*14230*/  ISETP.GE.AND P1, PT, R22, UR4, PT ;  /* 0x0000000416007c0c */ /* 0x000fe4000bf26270 */
[----:B------:R-:W-:Y:S02]  /*14240*/  CS2R R38, SRZ ;  /* 0x0000000000267805 */ /* 0x000fe4000001ff00 */
[----:B------:R-:W-:Y:S02]  /*14250*/  ISETP.GE.AND P2, PT, R221, UR4, PT ;  /* 0x00000004dd007c0c */ /* 0x000fe4000bf46270 */
[----:B------:R-:W-:Y:S02]  /*14260*/  CS2R R40, SRZ ;  /* 0x0000000000287805 */ /* 0x000fe4000001ff00 */
[----:B------:R-:W-:-:S02]  /*14270*/  ISETP.GE.AND P3, PT, R222, UR4, PT ;  /* 0x00000004de007c0c */ /* 0x000fc4000bf66270 */
        /* <DEDUP_REMOVED lines=9> */
[----:B------:R0:W5:Y:S04]  /*14310*/  @!P1 LDG.E.128 R36, desc[UR54][R56.64] ;  /* 0x0000003638249981 */ /* 0x000168000c1e1d00 */
[----:B------:R0:W5:Y:S04]  /*14320*/  @!P2 LDG.E.128 R40, desc[UR54][R56.64+0x20] ;  /* 0x000020363828a981 */ /* 0x000168000c1e1d00 */
[----:B------:R0:W5:Y:S04]  /*14330*/  @!P3 LDG.E.128 R44, desc[UR54][R56.64+0x40] ;  /* 0x00004036382cb981 */ /* 0x000168000c1e1d00 */
[----:B------:R0:W5:Y:S04]  /*14340*/  @!P1 LDG.E.128 R4, desc[UR54][R58.64] ;  /* 0x000000363a049981 */ /* 0x000168000c1e1d00 */
[----:B------:R0:W5:Y:S04]  /*14350*/  @!P2 LDG.E.128 R28, desc[UR54][R58.64+0x20] ;  /* 0x000020363a1ca981 */ /* 0x000168000c1e1d00 */
[----:B------:R0:W5:Y:S02]  /*14360*/  @!P3 LDG.E.128 R32, desc[UR54][R58.64+0x40] ;  /* 0x000040363a20b981 */ /* 0x000164000c1e1d00 */
.L_x_3325:
[----:B------:R-:W-:Y:S05]  /*14370*/  BSYNC B1 ;  /* 0x0000000000017941 */ /* 0x000fea0003800000 */
.L_x_3324:
[----:B------:R-:W-:-:S03]  /*14380*/  UMOV UR4, 0xffffffff ;  /* 0xffffffff00047882 */ /* 0x000fc60000000000 */
[----:B------:R-:W-:Y:S05]  /*14390*/  BRA.DIV UR4, `(.L_x_3326) ;  /* 0x0000016a04e07947 */ /* 0x000fea000b800000 */
.L_x_3533:
[----:B------:R-:W-:-:S03]  /*143a0*/  UMOV UR4, 0xffffffff ;  /* 0xffffffff00047882 */ /* 0x000fc60000000000 */
[----:B------:R-:W-:Y:S05]  /*143b0*/  BRA.DIV UR4, `(.L_x_3327) ;  /* 0x0000016e04007947 */ /* 0x000fea000b800000 */
.L_x_3536:
[----:B------:R-:W-:-:S03]  /*143c0*/  UMOV UR4, 0xffffffff ;  /* 0xffffffff00047882 */ /* 0x000fc60000000000 */
[----:B------:R-:W-:Y:S05]  /*143d0*/  BRA.DIV UR4, `(.L_x_3328) ;  /* 0x0000016e04207947 */ /* 0x000fea000b800000 */
.L_x_3539:
[----:B------:R-:W-:-:S03]  /*143e0*/  UMOV UR4, 0xffffffff ;  /* 0xffffffff00047882 */ /* 0x000fc60000000000 */
[----:B------:R-:W-:Y:S05]  /*143f0*/  BRA.DIV UR4, `(.L_x_3329) ;  /* 0x0000016e04407947 */ /* 0x000fea000b800000 */
.L_x_3542:
        /* <DEDUP_REMOVED lines=8> */
.L_x_3543:
[----:B------:R-:W-:Y:S05]  /*14480*/  BSYNC B1 ;  /* 0x0000000000017941 */ /* 0x000fea0003800000 */
.L_x_3330:
[----:B------:R-:W-:Y:S05]  /*14490*/  @P0 BRA `(.L_x_3313) ;  /* 0x0000002c00fc0947 */ /* 0x000fea0003800000 */
[----:B-1----:R-:W1:Y:S01]  /*144a0*/  LDC R3, c[0x0][0x3d4] ;  /* 0x0000f500ff037b82 */ /* 0x002e620000000800 */
[----:B------:R-:W-:Y:S01]  /*144b0*/  BSSY B1, `(.L_x_3332) ;  /* 0x0000101000017945 */ /* 0x000fe20003800000 */
[-C--:B-1----:R-:W-:Y:S02]  /*144c0*/  ISETP.GE.AND P0, PT, R22, R3.reuse, PT ;  /* 0x000000031600720c */ /* 0x082fe40003f06270 */
[-C--:B------:R-:W-:Y:S02]  /*144d0*/  ISETP.GE.AND P1, PT, R221, R3.reuse, PT ;  /* 0x00000003dd00720c */ /* 0x080fe40003f26270 */
[----:B------:R-:W-:-:S09]  /*144e0*/  ISETP.GE.AND P2, PT, R222, R3, PT ;  /* 0x00000003de00720c */ /* 0x000fd20003f46270 */
[----:B------:R-:W-:Y:S05]  /*144f0*/  @P0 BRA `(.L_x_3333) ;  /* 0x0000000c00f00947 */ /* 0x000fea0003800000 */
[----:B------:R-:W2:Y:S01]  /*14500*/  LDL R70, [R1+0x30] ;  /* 0x0000300001467983 */ /* 0x000ea20000100800 */
[----:B------:R-:W1:Y:S01]  /*14510*/  S2R R8, SR_TID.X ;  /* 0x0000000000087919 */ /* 0x000e620000002100 */
[----:B-----5:R-:W-:Y:S02]  /*14520*/  SHF.R.U32.HI R0, RZ, 0x8, R36 ;  /* 0x00000008ff007819 */ /* 0x020fe40000011624 */
[----:B------:R-:W-:Y:S02]  /*14530*/  SHF.R.U32.HI R13, RZ, 0x8, R38 ;  /* 0x00000008ff0d7819 */ /* 0x000fe40000011626 */
[----:B------:R-:W-:Y:S02]  /*14540*/  LOP3.LUT R12, R38, 0xff, RZ, 0xc0, !PT ;  /* 0x000000ff260c7812 */ /* 0x000fe400078ec0ff */
[----:B-1----:R-:W-:-:S04]  /*14550*/  IADD3 R9, R8, -0x80, RZ ;  /* 0xffffff8008097810 */ /* 0x002fc80007ffe0ff */
[----:B------:R-:W-:-:S04]  /*14560*/  LEA.HI R14, R9, R9, RZ, 0x1 ;  /* 0x00000009090e7211 */ /* 0x000fc800078f08ff */
[----:B------:R-:W-:-:S05]  /*14570*/  LOP3.LUT R14, R14, 0xfffffffe, RZ, 0xc0, !PT ;  /* 0xfffffffe0e0e7812 */ /* 0x000fca00078ec0ff */
[----:B------:R-:W-:Y:S01]  /*14580*/  IMAD.IADD R14, R9, 0x1, -R14 ;  /* 0x00000001090e7824 */ /* 0x000fe200078e0a0e */
[----:B------:R-:W-:Y:S02]  /*14590*/  LOP3.LUT R8, R36, 0xff, RZ, 0xc0, !PT ;  /* 0x000000ff24087812 */ /* 0x000fe400078ec0ff */
[----:B------:R-:W-:Y:S02]  /*145a0*/  LOP3.LUT R9, R0, 0xff, RZ, 0xc0, !PT ;  /* 0x000000ff00097812 */ /* 0x000fe400078ec0ff */
[----:B------:R-:W-:Y:S02]  /*145b0*/  LEA.HI R0, R3, R14, RZ, 0x1c ;  /* 0x0000000e03007211 */ /* 0x000fe400078fe0ff */
[----:B------:R-:W-:Y:S02]  /*145c0*/  PRMT R21, R9, 0x7604, R8 ;  /* 0x0000760409157816 */ /* 0x000fe40000000008 */
[----:B------:R-:W-:Y:S02]  /*145d0*/  SHF.R.S32.HI R9, RZ, 0x1f, R0 ;  /* 0x0000001fff097819 */ /* 0x000fe40000011400 */
[----:B------:R-:W-:-:S02]  /*145e0*/  LOP3.LUT R13, R13, 0xff, RZ, 0xc0, !PT ;  /* 0x000000ff0d0d7812 */ /* 0x000fc400078ec0ff */
[----:B------:R-:W-:Y:S01]  /*145f0*/  LEA.HI R8, R9, R0, RZ, 0x2 ;  /* 0x0000000009087211 */ /* 0x000fe200078f10ff */
[----:B------:R-:W-:Y:S01]  /*14600*/  IMAD.SHL.U32 R9, R0, 0x10, RZ ;  /* 0x0000001000097824 */ /* 0x000fe200078e00ff */
[----:B------:R-:W-:Y:S02]  /*14610*/  PRMT R27, R13, 0x7604, R12 ;  /* 0x000076040d1b7816 */ /* 0x000fe4000000000c */
[----:B------:R-:W-:Y:S01]  /*14620*/  SHF.R.U32.HI R13, RZ, 0x8, R39 ;  /* 0x00000008ff0d7819 */ /* 0x000fe20000011627 */
[----:B------:R-:W-:Y:S01]  /*14630*/  IMAD.SHL.U32 R8, R8, 0x800, RZ ;  /* 0x0000080008087824 */ /* 0x000fe200078e00ff */
[----:B------:R-:W-:Y:S02]  /*14640*/  LOP3.LUT R0, R224, 0x30, R9, 0xf8, !PT ;  /* 0x00000030e0007812 */ /* 0x000fe400078ef809 */
[----:B------:R-:W-:Y:S02]  /*14650*/  SHF.R.U32.HI R11, RZ, 0x8, R37 ;  /* 0x00000008ff0b7819 */ /* 0x000fe40000011625 */
[----:B------:R-:W-:-:S02]  /*14660*/  LOP3.LUT R9, R13, 0xff, RZ, 0xc0, !PT ;  /* 0x000000ff0d097812 */ /* 0x000fc400078ec0ff */
[----:B------:R-:W-:Y:S02]  /*14670*/  LOP3.LUT R0, R0, R225, RZ, 0x3c, !PT ;  /* 0x000000e100007212 */ /* 0x000fe400078e3cff */
[----:B------:R-:W-:Y:S02]  /*14680*/  LOP3.LUT R13, R8, 0xffffe000, RZ, 0xc0, !PT ;  /* 0xffffe000080d7812 */ /* 0x000fe400078ec0ff */
[----:B------:R-:W-:Y:S02]  /*14690*/  LOP3.LUT R10, R37, 0xff, RZ, 0xc0, !PT ;  /* 0x000000ff250a7812 */ /* 0x000fe400078ec0ff */
[----:B------:R-:W-:Y:S02]  /*146a0*/  LOP3.LUT R11, R11, 0xff, RZ, 0xc0, !PT ;  /* 0x000000ff0b0b7812 */ /* 0x000fe400078ec0ff */
[----:B------:R-:W-:Y:S02]  /*146b0*/  SHF.R.U32.HI R12, RZ, 0x8, R4 ;  /* 0x00000008ff0c7819 */ /* 0x000fe40000011604 */
[----:B------:R-:W-:-:S02]  /*146c0*/  IADD3 R13, R0, R226, R13 ;  /* 0x000000e2000d7210 */ /* 0x000fc40007ffe00d */
[----:B------:R-:W-:Y:S02]  /*146d0*/  PRMT R20, R11, 0x7604, R10 ;  /* 0x000076040b147816 */ /* 0x000fe4000000000a */
[----:B------:R-:W-:Y:S02]  /*146e0*/  LOP3.LUT R10, R39, 0xff, RZ, 0xc0, !PT ;  /* 0x000000ff270a7812 */ /* 0x000fe400078ec0ff */
[----:B------:R-:W-:Y:S02]  /*146f0*/  LOP3.LUT R11, R4, 0xff, RZ, 0xc0, !PT ;  /* 0x000000ff040b7812 */ /* 0x000fe400078ec0ff */
[----:B------:R-:W-:Y:S01]  /*14700*/  LOP3.LUT R12, R12, 0xff, RZ, 0xc0, !PT ;  /* 0x000000ff0c0c7812 */ /* 0x000fe200078ec0ff */
[----:B------:R-:W-:Y:S01]  /*14710*/  IMAD.IADD R0, R18, 0x1, R13 ;  /* 0x0000000112007824 */ /* 0x000fe200078e020d */
[----:B------:R-:W-:Y:S02]  /*14720*/  PRMT R24, R9, 0x7604, R10 ;  /* 0x0000760409187816 */ /* 0x000fe4000000000a */
[----:B------:R-:W-:-:S02]  /*14730*/  PRMT R51, R12, 0x7604, R11 ;  /* 0x000076040c337816 */ /* 0x000fc4000000000b */
[----:B------:R-:W1:Y:S01]  /*14740*/  LDS.128 R12, [R0+0x1e200] ;  /* 0x01e20000000c7984 */ /* 0x000e620000000c00 */
[----:B------:R-:W-:Y:S02]  /*14750*/  SHF.R.U32.HI R26, RZ, 0x8, R5 ;  /* 0x00000008ff1a7819 */ /* 0x000fe40000011605 */
[----:B------:R-:W-:Y:S02]  /*14760*/  SHF.R.U32.HI R49, RZ, 0x8, R6 ;  /* 0x00000008ff317819 */ /* 0x000fe40000011606 */
[----:B------:R-:W-:Y:S02]  /*14770*/  LOP3.LUT R25, R5, 0xff, RZ, 0xc0, !PT ;  /* 0x000000ff05197812 */ /* 0x000fe400078ec0ff */
[----:B------:R-:W-:Y:S02]  /*14780*/  LOP3.LUT R26, R26, 0xff, RZ, 0xc0, !PT ;  /* 0x000000ff1a1a7812 */ /* 0x000fe400078ec0ff */
[----:B------:R-:W-:Y:S02]  /*14790*/  LOP3.LUT R48, R6, 0xff, RZ, 0xc0, !PT ;  /* 0x000000ff06307812 */ /* 0x000fe400078ec0ff */
[----:B------:R-:W-:-:S02]  /*147a0*/  LOP3.LUT R49, R49, 0xff, RZ, 0xc0, !PT ;  /* 0x000000ff31317812 */ /* 0x000fc400078ec0ff */
[----:B------:R-:W-:Y:S02]  /*147b0*/  SHF.R.U32.HI R55, RZ, 0x10, R5 ;  /* 0x00000010ff377819 */ /* 0x000fe40000011605 */
[----:B------:R-:W-:Y:S02]  /*147c0*/  PRMT R26, R26, 0x7604, R25 ;  /* 0x000076041a1a7816 */ /* 0x000fe40000000019 */
[----:B------:R-:W-:Y:S02]  /*147d0*/  SHF.R.U32.HI R25, RZ, 0x10, R37 ;  /* 0x00000010ff197819 */ /* 0x000fe40000011625 */
[----:B0-----:R-:W-:Y:S01]  /*147e0*/  PRMT R57, R49, 0x7604, R48 ;  /* 0x0000760431397816 */ /* 0x001fe20000000030 */
[----:B------:R-:W-:Y:S01]  /*147f0*/  IMAD.U32 R55, R55, 0x10000, RZ ;  /* 0x0001000037377824 */ /* 0x000fe200078e00ff */
[----:B------:R-:W-:Y:S02]  /*14800*/  SHF.R.U32.HI R49, RZ, 0x10, R39 ;  /* 0x00000010ff317819 */ /* 0x000fe40000011627 */
[----:B------:R-:W-:-:S02]  /*14810*/  SHF.R.U32.HI R53, RZ, 0x8, R7 ;  /* 0x00000008ff357819 */ /* 0x000fc40000011607 */
[----:B------:R-:W-:Y:S02]  /*14820*/  LOP3.LUT R21, R21, 0xff0000, R36, 0xf8, !PT ;  /* 0x00ff000015157812 */ /* 0x000fe400078ef824 */
[----:B------:R-:W-:Y:S01]  /*14830*/  SHF.L.U32 R25, R25, 0x10, RZ ;  /* 0x0000001019197819 */ /* 0x000fe200000006ff */
[----:B------:R-:W-:Y:S01]  /*14840*/  IMAD.U32 R49, R49, 0x10000, RZ ;  /* 0x0001000031317824 */ /* 0x000fe200078e00ff */
[----:B------:R-:W-:Y:S02]  /*14850*/  LOP3.LUT R52, R7, 0xff, RZ, 0xc0, !PT ;  /* 0x000000ff07347812 */ /* 0x000fe400078ec0ff */
[----:B------:R-:W-:Y:S02]  /*14860*/  LOP3.LUT R53, R53, 0xff, RZ, 0xc0, !PT ;  /* 0x000000ff35357812 */ /* 0x000fe400078ec0ff */
[----:B------:R-:W-:Y:S02]  /*14870*/  SHF.R.U32.HI R59, RZ, 0x10, R7 ;  /* 0x00000010ff3b7819 */ /* 0x000fe40000011607 */
[----:B------:R-:W-:-:S02]  /*14880*/  LOP3.LUT R55, R26, 0xff0000, R55, 0xf8, !PT ;  /* 0x00ff00001a377812 */ /* 0x000fc400078ef837 */
[----:B------:R-:W-:Y:S02]  /*14890*/  LOP3.LUT R48, R21, 0xff000000, R36, 0xf8, !PT ;  /* 0xff00000015307812 */ /* 0x000fe400078ef824 */
[----:B------:R-:W-:Y:S02]  /*148a0*/  LOP3.LUT R25, R20, 0xff0000, R25, 0xf8, !PT ;  /* 0x00ff000014197812 */ /* 0x000fe400078ef819 */
[----:B------:R-:W-:Y:S02]  /*148b0*/  LOP3.LUT R21, R51, 0xff0000, R4, 0xf8, !PT ;  /* 0x00ff000033157812 */ /* 0x000fe400078ef804 */
[----:B------:R-:W-:Y:S01]  /*148c0*/  PRMT R52, R53, 0x7604, R52 ;  /* 0x0000760435347816 */ /* 0x000fe20000000034 */
[----:B------:R-:W-:Y:S01]  /*148d0*/  IMAD.U32 R59, R59, 0x10000, RZ ;  /* 0x000100003b3b7824 */ /* 0x000fe200078e00ff */
[----:B------:R-:W-:Y:S02]  /*148e0*/  LOP3.LUT R53, R24, 0xff0000, R49, 0xf8, !PT ;  /* 0x00ff000018357812 */ /* 0x000fe400078ef831 */
[----:B------:R-:W-:-:S02]  /*148f0*/  LOP3.LUT R27, R27, 0xff0000, R38, 0xf8, !PT ;  /* 0x00ff00001b1b7812 */ /* 0x000fc400078ef826 */
[----:B------:R-:W-:Y:S02]  /*14900*/  LOP3.LUT R55, R55, 0xff000000, R5, 0xf8, !PT ;  /* 0xff00000037377812 */ /* 0x000fe400078ef805 */
[----:B------:R-:W-:Y:S02]  /*14910*/  LOP3.LUT R49, R25, 0xff000000, R37, 0xf8, !PT ;  /* 0xff00000019317812 */ /* 0x000fe400078ef825 */
[----:B------:R-:W-:Y:S02]  /*14920*/  LOP3.LUT R54, R21, 0xff000000, R4, 0xf8, !PT ;  /* 0xff00000015367812 */ /* 0x000fe400078ef804 */
[----:B------:R-:W-:Y:S02]  /*14930*/  LOP3.LUT R57, R57, 0xff0000, R6, 0xf8, !PT ;  /* 0x00ff000039397812 */ /* 0x000fe400078ef806 */
[----:B------:R-:W-:Y:S02]  /*14940*/  LOP3.LUT R51, R27, 0xff000000, R38, 0xf8, !PT ;  /* 0xff0000001b337812 */ /* 0x000fe400078ef826 */
[----:B------:R-:W-:-:S02]  /*14950*/  F2FP.F16.E4M3.UNPACK_B R56, R55 ;  /* 0x00000037ff38723e */ /* 0x000fc400020006ff */
[----:B------:R-:W-:Y:S02]  /*14960*/  F2FP.F16.E4M3.UNPACK_B R38, R49 ;  /* 0x00000031ff26723e */ /* 0x000fe400020006ff */
[----:B------:R-:W-:Y:S02]  /*14970*/  LOP3.LUT R61, R52, 0xff0000, R59, 0xf8, !PT ;  /* 0x00ff0000343d7812 */ /* 0x000fe400078ef83b */
[----:B------:R-:W-:Y:S01]  /*14980*/  LOP3.LUT R59, R57, 0xff000000, R6, 0xf8, !PT ;  /* 0xff000000393b7812 */ /* 0x000fe200078ef806 */
[----:B------:R-:W-:Y:S01]  /*14990*/  HADD2.F32 R58, -RZ, R56.H0_H0 ;  /* 0x20000038ff3a7230 */ /* 0x000fe20000004100 */
[----:B------:R-:W-:Y:S01]  /*149a0*/  LOP3.LUT R61, R61, 0xff000000, R7, 0xf8, !PT ;  /* 0xff0000003d3d7812 */ /* 0x000fe200078ef807 */
[----:B------:R-:W-:Y:S01]  /*149b0*/  HADD2.F32 R52, -RZ, R38.H0_H0 ;  /* 0x20000026ff347230 */ /* 0x000fe20000004100 */
[-C--:B-1----:R-:W-:Y:S02]  /*149c0*/  F2FP.F16.E4M3.UNPACK_B R36, R15.reuse ;  /* 0x0000000fff24723e */ /* 0x082fe400020006ff */
[----:B------:R-:W-:-:S02]  /*149d0*/  F2FP.F16.E4M3.UNPACK_B R37, R15.H1 ;  /* 0x0000000fff25723e */ /* 0x000fc400030006ff */
[----:B------:R-:W-:Y:S02]  /*149e0*/  F2FP.F16.E4M3.UNPACK_B R25, R13.H1 ;  /* 0x0000000dff19723e */ /* 0x000fe400030006ff */
[----:B------:R-:W-:Y:S02]  /*149f0*/  F2FP.F16.E4M3.UNPACK_B R55, R55.H1 ;  /* 0x00000037ff37723e */ /* 0x000fe400030006ff */
[----:B------:R-:W-:Y:S01]  /*14a00*/  F2FP.F16.E4M3.UNPACK_B R49, R49.H1 ;  /* 0x00000031ff31723e */ /* 0x000fe200030006ff */
[----:B------:R-:W-:Y:S01]  /*14a10*/  HADD2.F32 R57, -RZ, R56.H1_H1 ;  /* 0x30000038ff397230 */ /* 0x000fe20000004100 */
[-C--:B------:R-:W-:Y:S02]  /*14a20*/  F2FP.F16.E4M3.UNPACK_B R26, R14.reuse ;  /* 0x0000000eff1a723e */ /* 0x080fe400020006ff */
[----:B------:R-:W-:Y:S02]  /*14a30*/  F2FP.F16.E4M3.UNPACK_B R27, R14.H1 ;  /* 0x0000000eff1b723e */ /* 0x000fe400030006ff */
[----:B------:R-:W-:Y:S01]  /*14a40*/  LOP3.LUT R53, R53, 0xff000000, R39, 0xf8, !PT ;  /* 0xff00000035357812 */ /* 0x000fe200078ef827 */
[----:B------:R-:W-:-:S02]  /*14a50*/  HADD2.F32 R39, -RZ, R38.H1_H1 ;  /* 0x30000026ff277230 */ /* 0x000fc40000004100 */
[----:B------:R-:W-:Y:S01]  /*14a60*/  HADD2.F32 R38, -RZ, R49.H0_H0 ;  /* 0x20000031ff267230 */ /* 0x000fe20000004100 */
[----:B--2---:R-:W0:Y:S02]  /*14a70*/  LDS.128 R8, [R70+0x1e200] ;  /* 0x01e2000046087984 */ /* 0x004e240000000c00 */
[-C--:B0-----:R-:W-:Y:S02]  /*14a80*/  F2FP.F16.E4M3.UNPACK_B R21, R11.reuse ;  /* 0x0000000bff15723e */ /* 0x081fe400020006ff */
[----:B------:R-:W-:Y:S02]  /*14a90*/  F2FP.F16.E4M3.UNPACK_B R24, R11.H1 ;  /* 0x0000000bff18723e */ /* 0x000fe400030006ff */
[-C--:B------:R-:W-:Y:S02]  /*14aa0*/  F2FP.F16.E4M3.UNPACK_B R11, R10.reuse ;  /* 0x0000000aff0b723e */ /* 0x080fe400020006ff */
[----:B------:R-:W-:Y:S02]  /*14ab0*/  F2FP.F16.E4M3.UNPACK_B R20, R10.H1 ;  /* 0x0000000aff14723e */ /* 0x000fe400030006ff */
[----:B------:R-:W-:-:S02]  /*14ac0*/  F2FP.F16.E4M3.UNPACK_B R10, R13 ;  /* 0x0000000dff0a723e */ /* 0x000fc400020006ff */
[----:B------:R-:W-:-:S03]  /*14ad0*/  F2FP.F16.E4M3.UNPACK_B R6, R9 ;  /* 0x00000009ff06723e */ /* 0x000fc600020006ff */
[----:B------:R-:W-:Y:S01]  /*14ae0*/  HADD2.F32 R5, -RZ, R10.H0_H0 ;  /* 0x2000000aff057230 */ /* 0x000fe20000004100 */
[----:B------:R-:W-:Y:S01]  /*14af0*/  F2FP.F16.E4M3.UNPACK_B R7, R9.H1 ;  /* 0x00000009ff07723e */ /* 0x000fe200030006ff */
[----:B------:R-:W-:-:S03]  /*14b00*/  HADD2.F32 R9, -RZ, R6.H0_H0 ;  /* 0x20000006ff097230 */ /* 0x000fc60000004100 */
[C---:B------:R-:W-:Y:S01]  /*14b10*/  FMUL.FTZ R60, R5.reuse, R58 ;  /* 0x0000003a053c7220 */ /* 0x040fe20000410000 */
[-C--:B------:R-:W-:Y:S01]  /*14b20*/  FMUL.FTZ R15, R5, R52.reuse ;  /* 0x00000034050f7220 */ /* 0x080fe20000410000 */
[----:B------:R-:W-:Y:S02]  /*14b30*/  HADD2.F32 R14, -RZ, R10.H1_H1 ;  /* 0x3000000aff0e7230 */ /* 0x000fe40000004100 */
[C---:B------:R-:W-:Y:S01]  /*14b40*/  FFMA.FTZ R5, R9.reuse, R52, -R60 ;  /* 0x0000003409057223 */ /* 0x040fe2000001083c */
[----:B------:R-:W-:Y:S01]  /*14b50*/  FFMA.FTZ R9, R9, R58, R15 ;  /* 0x0000003a09097223 */ /* 0x000fe2000001000f */
[----:B------:R-:W-:Y:S02]  /*14b60*/  HADD2.F32 R52, -RZ, R55.H0_H0 ;  /* 0x20000037ff347230 */ /* 0x000fe40000004100 */
[----:B------:R-:W-:Y:S02]  /*14b70*/  HADD2.F32 R15, -RZ, R25.H0_H0 ;  /* 0x20000019ff0f7230 */ /* 0x000fe40000004100 */
[----:B------:R-:W-:Y:S01]  /*14b80*/  FMUL.FTZ R63, R14, R57 ;  /* 0x000000390e3f7220 */ /* 0x000fe20000410000 */
[----:B------:R-:W-:-:S02]  /*14b90*/  HADD2.F32 R6, -RZ, R6.H1_H1 ;  /* 0x30000006ff067230 */ /* 0x000fc40000004100 */
[----:B------:R-:W-:Y:S01]  /*14ba0*/  FMUL.FTZ R14, R14, R39 ;  /* 0x000000270e0e7220 */ /* 0x000fe20000410000 */
[----:B------:R-:W-:Y:S02]  /*14bb0*/  HADD2.F32 R10, -RZ, R7.H0_H0 ;  /* 0x20000007ff0a7230 */ /* 0x000fe40000004100 */
[C---:B------:R-:W-:Y:S01]  /*14bc0*/  FMUL.FTZ R65, R15.reuse, R52 ;  /* 0x000000340f417220 */ /* 0x040fe20000410000 */
[-C--:B------:R-:W-:Y:S01]  /*14bd0*/  FMUL.FTZ R15, R15, R38.reuse ;  /* 0x000000260f0f7220 */ /* 0x080fe20000410000 */
[----:B------:R-:W-:Y:S01]  /*14be0*/  FFMA.FTZ R58, R6, R57, R14 ;  /* 0x00000039063a7223 */ /* 0x000fe2000001000e */
[----:B------:R-:W-:Y:S02]  /*14bf0*/  HADD2.F32 R14, -RZ, R49.H1_H1 ;  /* 0x30000031ff0e7230 */ /* 0x000fe40000004100 */
[C---:B------:R-:W-:Y:S01]  /*14c00*/  FFMA.FTZ R65, R10.reuse, R38, -R65 ;  /* 0x000000260a417223 */ /* 0x040fe20000010841 */
[----:B------:R-:W-:Y:S01]  /*14c10*/  FFMA.FTZ R52, R10, R52, R15 ;  /* 0x000000340a347223 */ /* 0x000fe2000001000f */
[----:B------:R-:W-:Y:S01]  /*14c20*/  F2FP.F16.E4M3.UNPACK_B R49, R61 ;  /* 0x0000003dff31723e */ /* 0x000fe200020006ff */
[----:B------:R-:W-:Y:S01]  /*14c30*/  HADD2.F32 R38, -RZ, R55.H1_H1 ;  /* 0x30000037ff267230 */ /* 0x000fe20000004100 */
[----:B------:R-:W-:Y:S01]  /*14c40*/  F2FP.F16.E4M3.UNPACK_B R15, R53 ;  /* 0x00000035ff0f723e */ /* 0x000fe200020006ff */
[----:B------:R-:W-:-:S02]  /*14c50*/  HADD2.F32 R25, -RZ, R25.H1_H1 ;  /* 0x30000019ff197230 */ /* 0x000fc40000004100 */
[----:B------:R-:W-:Y:S01]  /*14c60*/  FFMA.FTZ R56, R6, R39, -R63 ;  /* 0x0000002706387223 */ /* 0x000fe2000001083f */
[----:B------:R-:W-:Y:S02]  /*14c70*/  HADD2.F32 R55, -RZ, R49.H0_H0 ;  /* 0x20000031ff377230 */ /* 0x000fe40000004100 */
[----:B------:R-:W-:Y:S02]  /*14c80*/  HADD2.F32 R10, -RZ, R36.H0_H0 ;  /* 0x20000024ff0a7230 */ /* 0x000fe40000004100 */
[C---:B------:R-:W-:Y:S01]  /*14c90*/  FMUL.FTZ R60, R25.reuse, R38 ;  /* 0x00000026193c7220 */ /* 0x040fe20000410000 */
[----:B------:R-:W-:Y:S02]  /*14ca0*/  HADD2.F32 R7, -RZ, R7.H1_H1 ;  /* 0x30000007ff077230 */ /* 0x000fe40000004100 */
[----:B------:R-:W-:Y:S01]  /*14cb0*/  FMUL.FTZ R25, R25, R14 ;  /* 0x0000000e19197220 */ /* 0x000fe20000410000 */
[----:B------:R-:W-:Y:S01]  /*14cc0*/  HADD2.F32 R39, -RZ, R15.H0_H0 ;  /* 0x2000000fff277230 */ /* 0x000fe20000004100 */
[----:B------:R-:W-:Y:S01]  /*14cd0*/  F2FP.F16.E4M3.UNPACK_B R61, R61.H1 ;  /* 0x0000003dff3d723e */ /* 0x000fe200030006ff */
[----:B------:R-:W-:-:S02]  /*14ce0*/  HADD2.F32 R6, -RZ, R21.H0_H0 ;  /* 0x20000015ff067230 */ /* 0x000fc40000004100 */
[C---:B------:R-:W-:Y:S01]  /*14cf0*/  FMUL.FTZ R63, R10.reuse, R55 ;  /* 0x000000370a3f7220 */ /* 0x040fe20000410000 */
[C---:B------:R-:W-:Y:S01]  /*14d00*/  FFMA.FTZ R60, R7.reuse, R14, -R60 ;  /* 0x0000000e073c7223 */ /* 0x040fe2000001083c */
[----:B------:R-:W-:Y:S01]  /*14d10*/  FMUL.FTZ R10, R10, R39 ;  /* 0x000000270a0a7220 */ /* 0x000fe20000410000 */
[----:B------:R-:W-:Y:S01]  /*14d20*/  FFMA.FTZ R57, R7, R38, R25 ;  /* 0x0000002607397223 */ /* 0x000fe20000010019 */
[----:B------:R-:W-:Y:S01]  /*14d30*/  F2FP.F16.E4M3.UNPACK_B R53, R53.H1 ;  /* 0x00000035ff35723e */ /* 0x000fe200030006ff */
[----:B------:R-:W-:Y:S02]  /*14d40*/  HADD2.F32 R14, -RZ, R61.H0_H0 ;  /* 0x2000003dff0e7230 */ /* 0x000fe40000004100 */
[----:B------:R-:W-:Y:S02]  /*14d50*/  HADD2.F32 R7, -RZ, R37.H0_H0 ;  /* 0x20000025ff077230 */ /* 0x000fe40000004100 */
[C---:B------:R-:W-:Y:S01]  /*14d60*/  FFMA.FTZ R63, R6.reuse, R39, -R63 ;  /* 0x00000027063f7223 */ /* 0x040fe2000001083f */
[----:B------:R-:W-:Y:S01]  /*14d70*/  FFMA.FTZ R55, R6, R55, R10 ;  /* 0x0000003706377223 */ /* 0x000fe2000001000a */
[----:B------:R-:W-:-:S02]  /*14d80*/  HADD2.F32 R49, -RZ, R49.H1_H1 ;  /* 0x30000031ff317230 */ /* 0x000fc40000004100 */
[----:B------:R-:W-:Y:S02]  /*14d90*/  HADD2.F32 R36, -RZ, R36.H1_H1 ;  /* 0x30000024ff247230 */ /* 0x000fe40000004100 */
[----:B------:R-:W-:Y:S01]  /*14da0*/  FMUL.FTZ R25, R7, R14 ;  /* 0x0000000e07197220 */ /* 0x000fe20000410000 */
[----:B------:R-:W-:Y:S02]  /*14db0*/  HADD2.F32 R10, -RZ, R53.H0_H0 ;  /* 0x20000035ff0a7230 */ /* 0x000fe40000004100 */
[----:B------:R-:W-:Y:S01]  /*14dc0*/  HADD2.F32 R6, -RZ, R24.H0_H0 ;  /* 0x20000018ff067230 */ /* 0x000fe20000004100 */
[----:B------:R-:W-:Y:S01]  /*14dd0*/  F2FP.F16.E4M3.UNPACK_B R13, R12 ;  /* 0x0000000cff0d723e */ /* 0x000fe200020006ff */
[----:B------:R-:W-:Y:S02]  /*14de0*/  HADD2.F32 R15, -RZ, R15.H1_H1 ;  /* 0x3000000fff0f7230 */ /* 0x000fe40000004100 */
[----:B------:R-:W-:Y:S01]  /*14df0*/  FMUL.FTZ R38, R36, R49 ;  /* 0x0000003124267220 */ /* 0x000fe20000410000 */
[----:B------:R-:W-:-:S02]  /*14e00*/  HADD2.F32 R21, -RZ, R21.H1_H1 ;  /* 0x30000015ff157230 */ /* 0x000fc40000004100 */
[-C--:B------:R-:W-:Y:S01]  /*14e10*/  FMUL.FTZ R7, R7, R10.reuse ;  /* 0x0000000a07077220 */ /* 0x080fe20000410000 */
[----:B------:R-:W-:Y:S01]  /*14e20*/  FFMA.FTZ R66, R6, R10, -R25 ;  /* 0x0000000a06427223 */ /* 0x000fe20000010819 */
[----:B------:R-:W-:Y:S02]  /*14e30*/  F2FP.F16.E4M3.UNPACK_B R12, R12.H1 ;  /* 0x0000000cff0c723e */ /* 0x000fe400030006ff */
[----:B------:R-:W-:Y:S01]  /*14e40*/  F2FP.F16.E4M3.UNPACK_B R10, R48.H1 ;  /* 0x00000030ff0a723e */ /* 0x000fe200030006ff */
[-C--:B------:R-:W-:Y:S01]  /*14e50*/  FMUL.FTZ R36, R36, R15.reuse ;  /* 0x0000000f24247220 */ /* 0x080fe20000410000 */
[-C--:B------:R-:W-:Y:S01]  /*14e60*/  F2FP.F16.E4M3.UNPACK_B R4, R8.reuse ;  /* 0x00000008ff04723e */ /* 0x080fe200020006ff */
[----:B------:R-:W-:Y:S01]  /*14e70*/  FFMA.FTZ R62, R21, R15, -R38 ;  /* 0x0000000f153e7223 */ /* 0x000fe20000010826 */
[----:B------:R-:W-:Y:S01]  /*14e80*/  F2FP.F16.E4M3.UNPACK_B R8, R8.H1 ;  /* 0x00000008ff08723e */ /* 0x000fe200030006ff */
[----:B------:R-:W-:Y:S01]  /*14e90*/  FFMA.FTZ R67, R6, R14, R7 ;  /* 0x0000000e06437223 */ /* 0x000fe20000010007 */
[----:B------:R-:W-:Y:S01]  /*14ea0*/  F2FP.F16.E4M3.UNPACK_B R15, R54.H1 ;  /* 0x00000036ff0f723e */ /* 0x000fe200030006ff */
[----:B------:R-:W-:-:S02]  /*14eb0*/  HADD2.F32 R7, -RZ, R12.H0_H0 ;  /* 0x2000000cff077230 */ /* 0x000fc40000004100 */
[----:B------:R-:W-:Y:S02]  /*14ec0*/  HADD2.F32 R14, -RZ, R10.H0_H0 ;  /* 0x2000000aff0e7230 */ /* 0x000fe40000004100 */
[----:B------:R-:W-:Y:S01]  /*14ed0*/  FFMA.FTZ R64, R21, R49, R36 ;  /* 0x0000003115407223 */ /* 0x000fe20000010024 */
[----:B------:R-:W-:Y:S02]  /*14ee0*/  HADD2.F32 R21, -RZ, R15.H0_H0 ;  /* 0x2000000fff157230 */ /* 0x000fe40000004100 */
[----:B------:R-:W-:Y:S02]  /*14ef0*/  HADD2.F32 R6, -RZ, R8.H0_H0 ;  /* 0x20000008ff067230 */ /* 0x000fe40000004100 */
[C---:B------:R-:W-:Y:S01]  /*14f00*/  FMUL.FTZ R36, R7.reuse, R14 ;  /* 0x0000000e07247220 */ /* 0x040fe20000410000 */
[----:B------:R-:W-:Y:S02]  /*14f10*/  HADD2.F32 R61, -RZ, R61.H1_H1 ;  /* 0x3000003dff3d7230 */ /* 0x000fe40000004100 */
[----:B------:R-:W-:Y:S01]  /*14f20*/  FMUL.FTZ R25, R7, R21 ;  /* 0x0000001507197220 */ /* 0x000fe20000410000 */
[----:B------:R-:W-:-:S02]  /*14f30*/  HADD2.F32 R37, -RZ, R37.H1_H1 ;  /* 0x30000025ff257230 */ /* 0x000fc40000004100 */
[C---:B------:R-:W-:Y:S01]  /*14f40*/  FFMA.FTZ R36, R6.reuse, R21, R36 ;  /* 0x0000001506247223 */ /* 0x040fe20000010024 */
[----:B------:R-:W-:Y:S02]  /*14f50*/  HADD2.F32 R21, -RZ, R15.H1_H1 ;  /* 0x3000000fff157230 */ /* 0x000fe40000004100 */
[----:B------:R-:W-:Y:S01]  /*14f60*/  HADD2.F32 R12, -RZ, R12.H1_H1 ;  /* 0x3000000cff0c7230 */ /* 0x000fe20000004100 */
[----:B------:R-:W-:Y:S01]  /*14f70*/  F2FP.F16.E4M3.UNPACK_B R54, R54 ;  /* 0x00000036ff36723e */ /* 0x000fe200020006ff */
[----:B------:R-:W-:Y:S02]  /*14f80*/  HADD2.F32 R15, -RZ, R10.H1_H1 ;  /* 0x3000000aff0f7230 */ /* 0x000fe40000004100 */
[----:B------:R-:W-:Y:S01]  /*14f90*/  FFMA.FTZ R14, R6, R14, -R25 ;  /* 0x0000000e060e7223 */ /* 0x000fe20000010819 */
[----:B------:R-:W-:Y:S02]  /*14fa0*/  HADD2.F32 R53, -RZ, R53.H1_H1 ;  /* 0x30000035ff357230 */ /* 0x000fe40000004100 */
[----:B------:R-:W-:Y:S01]  /*14fb0*/  FMUL.FTZ R39, R37, R61 ;  /* 0x0000003d25277220 */ /* 0x000fe20000410000 */
[----:B------:R-:W-:-:S02]  /*14fc0*/  HADD2.F32 R24, -RZ, R24.H1_H1 ;  /* 0x30000018ff187230 */ /* 0x000fc40000004100 */
[C---:B------:R-:W-:Y:S01]  /*14fd0*/  FMUL.FTZ R25, R12.reuse, R21 ;  /* 0x000000150c197220 */ /* 0x040fe20000410000 */
[----:B------:R-:W-:Y:S01]  /*14fe0*/  HADD2.F32 R8, -RZ, R8.H1_H1 ;  /* 0x30000008ff087230 */ /* 0x000fe20000004100 */
[----:B------:R-:W-:Y:S01]  /*14ff0*/  F2FP.F16.E4M3.UNPACK_B R48, R48 ;  /* 0x00000030ff30723e */ /* 0x000fe200020006ff */
[----:B------:R-:W-:Y:S01]  /*15000*/  FMUL.FTZ R12, R12, R15 ;  /* 0x0000000f0c0c7220 */ /* 0x000fe20000410000 */
[----:B------:R-:W-:Y:S02]  /*15010*/  HADD2.F32 R10, -RZ, R54.H0_H0 ;  /* 0x20000036ff0a7230 */ /* 0x000fe40000004100 */
[----:B------:R-:W-:Y:S02]  /*15020*/  HADD2.F32 R7, -RZ, R13.H0_H0 ;  /* 0x2000000dff077230 */ /* 0x000fe40000004100 */
[-C--:B------:R-:W-:Y:S01]  /*15030*/  FMUL.FTZ R38, R37, R53.reuse ;  /* 0x0000003525267220 */ /* 0x080fe20000410000 */
[----:B------:R-:W-:Y:S01]  /*15040*/  FFMA.FTZ R69, R24, R53, -R39 ;  /* 0x0000003518457223 */ /* 0x000fe20000010827 */
[C---:B------:R-:W-:Y:S01]  /*15050*/  FFMA.FTZ R37, R8.reuse, R15, -R25 ;  /* 0x0000000f08257223 */ /* 0x040fe20000010819 */
[----:B------:R-:W-:Y:S01]  /*15060*/  FFMA.FTZ R39, R8, R21, R12 ;  /* 0x0000001508277223 */ /* 0x000fe2000001000c */
[----:B------:R-:W-:-:S02]  /*15070*/  HADD2.F32 R8, -RZ, R48.H0_H0 ;  /* 0x20000030ff087230 */ /* 0x000fc40000004100 */
[C---:B------:R-:W-:Y:S01]  /*15080*/  FMUL.FTZ R15, R7.reuse, R10 ;  /* 0x0000000a070f7220 */ /* 0x040fe20000410000 */
[----:B------:R-:W-:Y:S02]  /*15090*/  HADD2.F32 R6, -RZ, R4.H0_H0 ;  /* 0x20000004ff067230 */ /* 0x000fe40000004100 */
[----:B------:R-:W-:Y:S02]  /*150a0*/  HADD2.F32 R54, -RZ, R54.H1_H1 ;  /* 0x30000036ff367230 */ /* 0x000fe40000004100 */
[----:B------:R-:W-:Y:S02]  /*150b0*/  HADD2.F32 R13, -RZ, R13.H1_H1 ;  /* 0x3000000dff0d7230 */ /* 0x000fe40000004100 */
[-C--:B------:R-:W-:Y:S01]  /*150c0*/  FMUL.FTZ R7, R7, R8.reuse ;  /* 0x0000000807077220 */ /* 0x080fe20000410000 */
        /* <DEDUP_REMOVED lines=9> */
[----:B------:R-:W-:Y:S02]  /*15160*/  HADD2.F32 R15, -RZ, R8.H0_H0 ;  /* 0x20000008ff0f7230 */ /* 0x000fe40000004100 */
[----:B------:R-:W-:Y:S02]  /*15170*/  HADD2.F32 R6, -RZ, R27.H0_H0 ;  /* 0x2000001bff067230 */ /* 0x000fe40000004100 */
[----:B------:R-:W-:Y:S01]  /*15180*/  FFMA.FTZ R25, R4, R54, R13 ;  /* 0x0000003604197223 */ /* 0x000fe2000001000d */
[----:B------:R-:W-:-:S02]  /*15190*/  HADD2.F32 R13, -RZ, R7.H0_H0 ;  /* 0x20000007ff0d7230 */ /* 0x000fc40000004100 */
[----:B------:R-:W-:Y:S02]  /*151a0*/  HADD2.F32 R4, -RZ, R20.H0_H0 ;  /* 0x20000014ff047230 */ /* 0x000fe40000004100 */
[C---:B------:R-:W-:Y:S01]  /*151b0*/  FMUL.FTZ R49, R6.reuse, R15 ;  /* 0x0000000f06317220 */ /* 0x040fe20000410000 */
[----:B------:R-:W-:Y:S02]  /*151c0*/  HADD2.F32 R8, -RZ, R8.H1_H1 ;  /* 0x30000008ff087230 */ /* 0x000fe40000004100 */
[----:B------:R-:W-:Y:S02]  /*151d0*/  HADD2.F32 R27, -RZ, R27.H1_H1 ;  /* 0x3000001bff1b7230 */ /* 0x000fe40000004100 */
[-C--:B------:R-:W-:Y:S01]  /*151e0*/  FMUL.FTZ R53, R6, R13.reuse ;  /* 0x0000000d06357220 */ /* 0x080fe20000410000 */
[----:B------:R-:W-:Y:S02]  /*151f0*/  HADD2.F32 R7, -RZ, R7.H1_H1 ;  /* 0x30000007ff077230 */ /* 0x000fe40000004100 */
[----:B------:R-:W-:Y:S01]  /*15200*/  FFMA.FTZ R49, R4, R13, -R49 ;  /* 0x0000000d04317223 */ /* 0x000fe20000010831 */
[----:B------:R-:W-:-:S02]  /*15210*/  HADD2.F32 R20, -RZ, R20.H1_H1 ;  /* 0x30000014ff147230 */ /* 0x000fc40000004100 */
[C---:B------:R-:W-:Y:S01]  /*15220*/  FMUL.FTZ R13, R27.reuse, R8 ;  /* 0x000000081b0d7220 */ /* 0x040fe20000410000 */
[----:B------:R-:W-:Y:S02]  /*15230*/  F2FP.F16.E4M3.UNPACK_B R59, R59 ;  /* 0x0000003bff3b723e */ /* 0x000fe400020006ff */
[----:B------:R-:W-:Y:S01]  /*15240*/  F2FP.F16.E4M3.UNPACK_B R51, R51 ;  /* 0x00000033ff33723e */ /* 0x000fe200020006ff */
[----:B------:R-:W-:Y:S01]  /*15250*/  FFMA.FTZ R68, R24, R61, R38 ;  /* 0x0000003d18447223 */ /* 0x000fe20000010026 */
[-C--:B------:R-:W-:Y:S01]  /*15260*/  FFMA.FTZ R24, R20, R7.reuse, -R13 ;  /* 0x0000000714187223 */ /* 0x080fe2000001080d */
[----:B------:R-:W-:Y:S01]  /*15270*/  FMUL.FTZ R27, R27, R7 ;  /* 0x000000071b1b7220 */ /* 0x000fe20000410000 */
[----:B------:R-:W-:Y:S02]  /*15280*/  HADD2.F32 R13, -RZ, R59.H0_H0 ;  /* 0x2000003bff0d7230 */ /* 0x000fe40000004100 */
[----:B------:R-:W-:Y:S02]  /*15290*/  HADD2.F32 R6, -RZ, R26.H0_H0 ;  /* 0x2000001aff067230 */ /* 0x000fe40000004100 */
[----:B------:R-:W-:-:S02]  /*152a0*/  HADD2.F32 R7, -RZ, R51.H0_H0 ;  /* 0x20000033ff077230 */ /* 0x000fc40000004100 */
[----:B------:R-:W-:Y:S02]  /*152b0*/  HADD2.F32 R59, -RZ, R59.H1_H1 ;  /* 0x3000003bff3b7230 */ /* 0x000fe40000004100 */
[----:B------:R-:W-:Y:S02]  /*152c0*/  HADD2.F32 R26, -RZ, R26.H1_H1 ;  /* 0x3000001aff1a7230 */ /* 0x000fe40000004100 */
[----:B------:R-:W-:Y:S01]  /*152d0*/  FFMA.FTZ R53, R4, R15, R53 ;  /* 0x0000000f04357223 */ /* 0x000fe20000010035 */
[----:B------:R-:W-:Y:S02]  /*152e0*/  HADD2.F32 R51, -RZ, R51.H1_H1 ;  /* 0x30000033ff337230 */ /* 0x000fe40000004100 */
[----:B------:R-:W-:Y:S01]  /*152f0*/  FFMA.FTZ R38, R20, R8, R27 ;  /* 0x0000000814267223 */ /* 0x000fe2000001001b */
[--C-:B------:R-:W-:Y:S02]  /*15300*/  HADD2.F32 R4, -RZ, R11.reuse.H0_H0 ;  /* 0x2000000bff047230 */ /* 0x100fe40000004100 */
[----:B------:R-:W-:Y:S01]  /*15310*/  FMUL.FTZ R15, R6, R13 ;  /* 0x0000000d060f7220 */ /* 0x000fe20000410000 */
[----:B------:R-:W-:-:S02]  /*15320*/  HADD2.F32 R11, -RZ, R11.H1_H1 ;  /* 0x3000000bff0b7230 */ /* 0x000fc40000004100 */
[----:B------:R-:W-:Y:S01]  /*15330*/  FMUL.FTZ R8, R6, R7 ;  /* 0x0000000706087220 */ /* 0x000fe20000410000 */
[C---:B------:R-:W-:Y:S01]  /*15340*/  FMUL.FTZ R20, R26.reuse, R59 ;  /* 0x0000003b1a147220 */ /* 0x040fe20000410000 */
        /* <DEDUP_REMOVED lines=21> */
[----:B------:R1:W-:Y:S04]  /*154a0*/  STS.128 [R70+0x1e200], R4 ;  /* 0x01e2000446007388 */ /* 0x0003e80000000c00 */
[----:B------:R1:W-:Y:S02]  /*154b0*/  STS.128 [R0+0x1e200], R8 ;  /* 0x01e2000800007388 */ /* 0x0003e40000000c00 */
.L_x_3333:
[----:B------:R-:W-:Y:S05]  /*154c0*/  BSYNC B1 ;  /* 0x0000000000017941 */ /* 0x000fea0003800000 */
.L_x_3332:
[----:B------:R-:W-:Y:S04]  /*154d0*/  BSSY B1, `(.L_x_3334) ;  /* 0x0000102000017945 */ /* 0x000fe80003800000 */
[----:B------:R-:W-:Y:S05]  /*154e0*/  @P1 BRA `(.L_x_3335) ;  /* 0x0000001000001947 */ /* 0x000fea0003800000 */
[----:B-1----:R-:W2:Y:S04]  /*154f0*/  LDL R8, [R1+0x3c] ;  /* 0x00003c0001087983 */ /* 0x002ea80000100800 */
[----:B------:R-:W3:Y:S01]  /*15500*/  LDL R60, [R1+0x2c] ;  /* 0x00002c00013c7983 */ /* 0x000ee20000100800 */
[----:B-----5:R-:W-:Y:S02]  /*15510*/  SHF.R.U32.HI R0, RZ, 0x8, R40 ;  /* 0x00000008ff007819 */ /* 0x020fe40000011628 */
[----:B------:R-:W-:Y:S02]  /*15520*/  LOP3.LUT R5, R40, 0xff, RZ, 0xc0, !PT ;  /* 0x000000ff28057812 */ /* 0x000fe400078ec0ff */
[----:B------:R-:W-:Y:S02]  /*15530*/  LOP3.LUT R4, R0, 0xff, RZ, 0xc0, !PT ;  /* 0x000000ff00047812 */ /* 0x000fe400078ec0ff */
[----:B------:R-:W-:-:S02]  /*15540*/  LOP3.LUT R9, R43, 0xff, RZ, 0xc0, !PT ;  /* 0x000000ff2b097812 */ /* 0x000fc400078ec0ff */
[----:B------:R-:W-:Y:S02]  /*15550*/  PRMT R13, R4, 0x7604, R5 ;  /* 0x00007604040d7816 */ /* 0x000fe40000000005 */
[----:B------:R-:W-:Y:S02]  /*15560*/  SHF.R.U32.HI R10, RZ, 0x8, R28 ;  /* 0x00000008ff0a7819 */ /* 0x000fe4000001161c */
[----:B------:R-:W-:Y:S02]  /*15570*/  SHF.R.U32.HI R6, RZ, 0x8, R41 ;  /* 0x00000008ff067819 */ /* 0x000fe40000011629 */
[----:B------:R-:W-:Y:S02]  /*15580*/  LOP3.LUT R11, R28, 0xff, RZ, 0xc0, !PT ;  /* 0x000000ff1c0b7812 */ /* 0x000fe400078ec0ff */
[----:B------:R-:W-:Y:S02]  /*15590*/  LOP3.LUT R10, R10, 0xff, RZ, 0xc0, !PT ;  /* 0x000000ff0a0a7812 */ /* 0x000fe400078ec0ff */
[----:B------:R-:W-:-:S02]  /*155a0*/  LOP3.LUT R7, R41, 0xff, RZ, 0xc0, !PT ;  /* 0x000000ff29077812 */ /* 0x000fc400078ec0ff */
[----:B------:R-:W-:Y:S02]  /*155b0*/  LOP3.LUT R6, R6, 0xff, RZ, 0xc0, !PT ;  /* 0x000000ff06067812 */ /* 0x000fe400078ec0ff */
[----:B------:R-:W-:Y:S02]  /*155c0*/  PRMT R27, R10, 0x7604, R11 ;  /* 0x000076040a1b7816 */ /* 0x000fe4000000000b */
[----:B------:R-:W-:Y:S02]  /*155d0*/  LOP3.LUT R11, R29, 0xff, RZ, 0xc0, !PT ;  /* 0x000000ff1d0b7812 */ /* 0x000fe400078ec0ff */
[----:B------:R-:W-:Y:S02]  /*155e0*/  SHF.R.U32.HI R10, RZ, 0x8, R31 ;  /* 0x00000008ff0a7819 */ /* 0x000fe4000001161f */
[----:B------:R-:W-:Y:S02]  /*155f0*/  PRMT R15, R6, 0x7604, R7 ;  /* 0x00007604060f7816 */ /* 0x000fe40000000007 */
[----:B------:R-:W-:-:S02]  /*15600*/  SHF.R.U32.HI R6, RZ, 0x8, R42 ;  /* 0x00000008ff067819 */ /* 0x000fc4000001162a */
[----:B------:R-:W-:Y:S02]  /*15610*/  LOP3.LUT R10, R10, 0xff, RZ, 0xc0, !PT ;  /* 0x000000ff0a0a7812 */ /* 0x000fe400078ec0ff */
[----:B------:R-:W-:Y:S02]  /*15620*/  LOP3.LUT R39, R30, 0xff, RZ, 0xc0, !PT ;  /* 0x000000ff1e277812 */ /* 0x000fe400078ec0ff */
[----:B------:R-:W-:Y:S02]  /*15630*/  LOP3.LUT R51, R31, 0xff, RZ, 0xc0, !PT ;  /* 0x000000ff1f337812 */ /* 0x000fe400078ec0ff */
[----:B------:R-:W-:Y:S02]  /*15640*/  LOP3.LUT R7, R42, 0xff, RZ, 0xc0, !PT ;  /* 0x000000ff2a077812 */ /* 0x000fe400078ec0ff */
[----:B------:R-:W-:Y:S02]  /*15650*/  LOP3.LUT R6, R6, 0xff, RZ, 0xc0, !PT ;  /* 0x000000ff06067812 */ /* 0x000fe400078ec0ff */
[----:B------:R-:W-:-:S02]  /*15660*/  PRMT R51, R10, 0x7604, R51 ;  /* 0x000076040a337816 */ /* 0x000fc40000000033 */
[----:B------:R-:W-:Y:S02]  /*15670*/  PRMT R21, R6, 0x7604, R7 ;  /* 0x0000760406157816 */ /* 0x000fe40000000007 */
[----:B------:R-:W-:Y:S02]  /*15680*/  SHF.R.U32.HI R14, RZ, 0x10, R41 ;  /* 0x00000010ff0e7819 */ /* 0x000fe40000011629 */
[----:B------:R-:W-:Y:S02]  /*15690*/  SHF.R.U32.HI R12, RZ, 0x10, R40 ;  /* 0x00000010ff0c7819 */ /* 0x000fe40000011628 */
[----:B------:R-:W-:Y:S02]  /*156a0*/  SHF.R.U32.HI R20, RZ, 0x10, R42 ;  /* 0x00000010ff147819 */ /* 0x000fe4000001162a */
[----:B------:R-:W-:Y:S02]  /*156b0*/  LOP3.LUT R14, R14, 0xff, RZ, 0xc0, !PT ;  /* 0x000000ff0e0e7812 */ /* 0x000fe400078ec0ff */
[----:B------:R-:W-:-:S02]  /*156c0*/  LOP3.LUT R12, R12, 0xff, RZ, 0xc0, !PT ;  /* 0x000000ff0c0c7812 */ /* 0x000fc400078ec0ff */
[----:B------:R-:W-:Y:S02]  /*156d0*/  LOP3.LUT R20, R20, 0xff, RZ, 0xc0, !PT ;  /* 0x000000ff14147812 */ /* 0x000fe400078ec0ff */
[----:B------:R-:W-:Y:S02]  /*156e0*/  SHF.R.U32.HI R24, RZ, 0x10, R43 ;  /* 0x00000010ff187819 */ /* 0x000fe4000001162b */
[----:B------:R-:W-:Y:S02]  /*156f0*/  PRMT R15, R14, 0x7054, R15 ;  /* 0x000070540e0f7816 */ /* 0x000fe4000000000f */
[----:B------:R-:W-:Y:S02]  /*15700*/  SHF.R.U32.HI R14, RZ, 0x10, R29 ;  /* 0x00000010ff0e7819 */ /* 0x000fe4000001161d */
[----:B------:R-:W-:Y:S02]  /*15710*/  PRMT R13, R12, 0x7054, R13 ;  /* 0x000070540c0d7816 */ /* 0x000fe4000000000d */
[----:B------:R-:W-:-:S02]  /*15720*/  PRMT R21, R20, 0x7054, R21 ;  /* 0x0000705414157816 */ /* 0x000fc40000000015 */
[----:B------:R-:W-:Y:S02]  /*15730*/  SHF.R.U32.HI R12, RZ, 0x10, R28 ;  /* 0x00000010ff0c7819 */ /* 0x000fe4000001161c */
[----:B------:R-:W-:Y:S02]  /*15740*/  LOP3.LUT R24, R24, 0xff, RZ, 0xc0, !PT ;  /* 0x000000ff18187812 */ /* 0x000fe400078ec0ff */
[----:B------:R-:W-:Y:S02]  /*15750*/  SHF.R.U32.HI R20, RZ, 0x10, R30 ;  /* 0x00000010ff147819 */ /* 0x000fe4000001161e */
[----:B------:R-:W-:Y:S02]  /*15760*/  LOP3.LUT R14, R14, 0xff, RZ, 0xc0, !PT ;  /* 0x000000ff0e0e7812 */ /* 0x000fe400078ec0ff */
[----:B------:R-:W-:Y:S02]  /*15770*/  LOP3.LUT R12, R12, 0xff, RZ, 0xc0, !PT ;  /* 0x000000ff0c0c7812 */ /* 0x000fe400078ec0ff */
[----:B------:R-:W-:-:S02]  /*15780*/  LOP3.LUT R20, R20, 0xff, RZ, 0xc0, !PT ;  /* 0x000000ff14147812 */ /* 0x000fc400078ec0ff */
[----:B------:R-:W-:Y:S02]  /*15790*/  PRMT R27, R12, 0x7054, R27 ;  /* 0x000070540c1b7816 */ /* 0x000fe4000000001b */
[----:B------:R-:W-:Y:S02]  /*157a0*/  LOP3.LUT R36, R13, 0xff000000, R40, 0xf8, !PT ;  /* 0xff0000000d247812 */ /* 0x000fe400078ef828 */
[----:B------:R-:W-:Y:S02]  /*157b0*/  LOP3.LUT R40, R15, 0xff000000, R41, 0xf8, !PT ;  /* 0xff0000000f287812 */ /* 0x000fe400078ef829 */
[----:B------:R-:W-:Y:S02]  /*157c0*/  LOP3.LUT R38, R27, 0xff000000, R28, 0xf8, !PT ;  /* 0xff0000001b267812 */ /* 0x000fe400078ef81c */
[-C--:B------:R-:W-:Y:S02]  /*157d0*/  F2FP.F16.E4M3.UNPACK_B R28, R40.reuse ;  /* 0x00000028ff1c723e */ /* 0x080fe400020006ff */
[----:B------:R-:W-:-:S02]  /*157e0*/  F2FP.F16.E4M3.UNPACK_B R40, R40.H1 ;  /* 0x00000028ff28723e */ /* 0x000fc400030006ff */
[----:B--2---:R-:W-:Y:S02]  /*157f0*/  LEA.HI R0, R3, R8, RZ, 0x1c ;  /* 0x0000000803007211 */ /* 0x004fe400078fe0ff */
[----:B------:R-:W-:Y:S02]  /*15800*/  SHF.R.U32.HI R8, RZ, 0x8, R43 ;  /* 0x00000008ff087819 */ /* 0x000fe4000001162b */
[----:B------:R-:W-:Y:S02]  /*15810*/  SHF.R.S32.HI R5, RZ, 0x1f, R0 ;  /* 0x0000001fff057819 */ /* 0x000fe40000011400 */
[----:B------:R-:W-:Y:S02]  /*15820*/  LOP3.LUT R8, R8, 0xff, RZ, 0xc0, !PT ;  /* 0x000000ff08087812 */ /* 0x000fe400078ec0ff */
[----:B------:R-:W-:Y:S01]  /*15830*/  LEA.HI R4, R5, R0, RZ, 0x2 ;  /* 0x0000000005047211 */ /* 0x000fe200078f10ff */
[----:B------:R-:W-:Y:S01]  /*15840*/  IMAD.SHL.U32 R5, R0, 0x10, RZ ;  /* 0x0000001000057824 */ /* 0x000fe200078e00ff */
[----:B------:R-:W-:-:S02]  /*15850*/  PRMT R25, R8, 0x7604, R9 ;  /* 0x0000760408197816 */ /* 0x000fc40000000009 */
[----:B------:R-:W-:Y:S02]  /*15860*/  SHF.L.U32 R4, R4, 0xb, RZ ;  /* 0x0000000b04047819 */ /* 0x000fe400000006ff */
[----:B------:R-:W-:Y:S02]  /*15870*/  LOP3.LUT R0, R224, 0x30, R5, 0xf8, !PT ;  /* 0x00000030e0007812 */ /* 0x000fe400078ef805 */
[----:B------:R-:W-:Y:S02]  /*15880*/  LOP3.LUT R5, R4, 0xffffe000, RZ, 0xc0, !PT ;  /* 0xffffe00004057812 */ /* 0x000fe400078ec0ff */
[----:B------:R-:W-:Y:S02]  /*15890*/  LOP3.LUT R0, R0, R225, RZ, 0x3c, !PT ;  /* 0x000000e100007212 */ /* 0x000fe400078e3cff */
[----:B------:R-:W-:Y:S02]  /*158a0*/  SHF.R.U32.HI R8, RZ, 0x8, R30 ;  /* 0x00000008ff087819 */ /* 0x000fe4000001161e */
[----:B------:R-:W-:-:S02]  /*158b0*/  IADD3 R9, R0, R226, R5 ;  /* 0x000000e200097210 */ /* 0x000fc40007ffe005 */
[----:B------:R-:W-:Y:S01]  /*158c0*/  SHF.R.U32.HI R0, RZ, 0x8, R29 ;  /* 0x00000008ff007819 */ /* 0x000fe2000001161d */
[----:B---3--:R-:W1:Y:S01]  /*158d0*/  LDS.128 R4, [R60+0x1e200] ;  /* 0x01e200003c047984 */ /* 0x008e620000000c00 */
[----:B------:R-:W-:Y:S02]  /*158e0*/  LOP3.LUT R8, R8, 0xff, RZ, 0xc0, !PT ;  /* 0x000000ff08087812 */ /* 0x000fe400078ec0ff */
[----:B------:R-:W-:Y:S02]  /*158f0*/  LOP3.LUT R0, R0, 0xff, RZ, 0xc0, !PT ;  /* 0x000000ff00007812 */ /* 0x000fe400078ec0ff */
[----:B------:R-:W-:Y:S02]  /*15900*/  PRMT R49, R8, 0x7604, R39 ;  /* 0x0000760408317816 */ /* 0x000fe40000000027 */
[----:B------:R-:W-:Y:S01]  /*15910*/  PRMT R37, R0, 0x7604, R11 ;  /* 0x0000760400257816 */ /* 0x000fe2000000000b */
[----:B------:R-:W-:Y:S01]  /*15920*/  IMAD.IADD R0, R18, 0x1, R9 ;  /* 0x0000000112007824 */ /* 0x000fe200078e0209 */
[----:B------:R-:W-:-:S02]  /*15930*/  PRMT R25, R24, 0x7054, R25 ;  /* 0x0000705418197816 */ /* 0x000fc40000000019 */
[----:B------:R-:W-:Y:S02]  /*15940*/  SHF.R.U32.HI R24, RZ, 0x10, R31 ;  /* 0x00000010ff187819 */ /* 0x000fe4000001161f */
[----:B------:R-:W2:Y:S01]  /*15950*/  LDS.128 R8, [R0+0x1e200] ;  /* 0x01e2000000087984 */ /* 0x000ea20000000c00 */
[----:B------:R-:W-:Y:S02]  /*15960*/  PRMT R39, R14, 0x7054, R37 ;  /* 0x000070540e277816 */ /* 0x000fe40000000025 */
[----:B------:R-:W-:Y:S02]  /*15970*/  PRMT R49, R20, 0x7054, R49 ;  /* 0x0000705414317816 */ /* 0x000fe40000000031 */
[----:B------:R-:W-:Y:S02]  /*15980*/  LOP3.LUT R24, R24, 0xff, RZ, 0xc0, !PT ;  /* 0x000000ff18187812 */ /* 0x000fe400078ec0ff */
[----:B------:R-:W-:Y:S01]  /*15990*/  LOP3.LUT R39, R39, 0xff000000, R29, 0xf8, !PT ;  /* 0xff00000027277812 */ /* 0x000fe200078ef81d */
[--C-:B------:R-:W-:Y:S01]  /*159a0*/  HADD2.F32 R29, -RZ, R28.reuse.H0_H0 ;  /* 0x2000001cff1d7230 */ /* 0x100fe20000004100 */
[----:B------:R-:W-:Y:S01]  /*159b0*/  LOP3.LUT R37, R21, 0xff000000, R42, 0xf8, !PT ;  /* 0xff00000015257812 */ /* 0x000fe200078ef82a */
[----:B------:R-:W-:Y:S01]  /*159c0*/  HADD2.F32 R28, -RZ, R28.H1_H1 ;  /* 0x3000001cff1c7230 */ /* 0x000fe20000004100 */
[----:B------:R-:W-:-:S02]  /*159d0*/  LOP3.LUT R49, R49, 0xff000000, R30, 0xf8, !PT ;  /* 0xff00000031317812 */ /* 0x000fc400078ef81e */
[----:B------:R-:W-:Y:S02]  /*159e0*/  PRMT R51, R24, 0x7054, R51 ;  /* 0x0000705418337816 */ /* 0x000fe40000000033 */
[-C--:B------:R-:W-:Y:S02]  /*159f0*/  F2FP.F16.E4M3.UNPACK_B R30, R39.reuse ;  /* 0x00000027ff1e723e */ /* 0x080fe400020006ff */
[----:B------:R-:W-:Y:S02]  /*15a00*/  LOP3.LUT R42, R25, 0xff000000, R43, 0xf8, !PT ;  /* 0xff000000192a7812 */ /* 0x000fe400078ef82b */
[----:B------:R-:W-:Y:S01]  /*15a10*/  LOP3.LUT R51, R51, 0xff000000, R31, 0xf8, !PT ;  /* 0xff00000033337812 */ /* 0x000fe200078ef81f */
[--C-:B------:R-:W-:Y:S01]  /*15a20*/  HADD2.F32 R31, -RZ, R30.reuse.H0_H0 ;  /* 0x2000001eff1f7230 */ /* 0x100fe20000004100 */
[----:B------:R-:W-:Y:S01]  /*15a30*/  F2FP.F16.E4M3.UNPACK_B R39, R39.H1 ;  /* 0x00000027ff27723e */ /* 0x000fe200030006ff */
[----:B------:R-:W-:Y:S01]  /*15a40*/  HADD2.F32 R30, -RZ, R30.H1_H1 ;  /* 0x3000001eff1e7230 */ /* 0x000fe20000004100 */
[----:B-1----:R-:W-:-:S02]  /*15a50*/  F2FP.F16.E4M3.UNPACK_B R12, R5 ;  /* 0x00000005ff0c723e */ /* 0x002fc400020006ff */
[-C--:B------:R-:W-:Y:S02]  /*15a60*/  F2FP.F16.E4M3.UNPACK_B R15, R7.reuse ;  /* 0x00000007ff0f723e */ /* 0x080fe400020006ff */
[----:B------:R-:W-:Y:S02]  /*15a70*/  F2FP.F16.E4M3.UNPACK_B R20, R7.H1 ;  /* 0x00000007ff14723e */ /* 0x000fe400030006ff */
[-C--:B------:R-:W-:Y:S02]  /*15a80*/  F2FP.F16.E4M3.UNPACK_B R7, R6.reuse ;  /* 0x00000006ff07723e */ /* 0x080fe400020006ff */
[----:B------:R-:W-:Y:S01]  /*15a90*/  F2FP.F16.E4M3.UNPACK_B R14, R6.H1 ;  /* 0x00000006ff0e723e */ /* 0x000fe200030006ff */
[--C-:B------:R-:W-:Y:S01]  /*15aa0*/  HADD2.F32 R6, -RZ, R12.reuse.H0_H0 ;  /* 0x2000000cff067230 */ /* 0x100fe20000004100 */
[----:B------:R-:W-:Y:S01]  /*15ab0*/  F2FP.F16.E4M3.UNPACK_B R13, R5.H1 ;  /* 0x00000005ff0d723e */ /* 0x000fe200030006ff */
[----:B------:R-:W-:Y:S01]  /*15ac0*/  HADD2.F32 R12, -RZ, R12.H1_H1 ;  /* 0x3000000cff0c7230 */ /* 0x000fe20000004100 */
[----:B------:R-:W-:-:S02]  /*15ad0*/  F2FP.F16.E4M3.UNPACK_B R5, R4 ;  /* 0x00000004ff05723e */ /* 0x000fc400020006ff */
[-C--:B--2---:R-:W-:Y:S02]  /*15ae0*/  F2FP.F16.E4M3.UNPACK_B R21, R9.reuse ;  /* 0x00000009ff15723e */ /* 0x084fe400020006ff */
[----:B------:R-:W-:Y:S02]  /*15af0*/  F2FP.F16.E4M3.UNPACK_B R24, R9.H1 ;  /* 0x00000009ff18723e */ /* 0x000fe400030006ff */
[-C--:B------:R-:W-:Y:S01]  /*15b00*/  F2FP.F16.E4M3.UNPACK_B R26, R11.reuse ;  /* 0x0000000bff1a723e */ /* 0x080fe200020006ff */
[--C-:B------:R-:W-:Y:S01]  /*15b10*/  HADD2.F32 R25, -RZ, R21.reuse.H0_H0 ;  /* 0x20000015ff197230 */ /* 0x100fe20000004100 */
[----:B------:R-:W-:Y:S01]  /*15b20*/  F2FP.F16.E4M3.UNPACK_B R27, R11.H1 ;  /* 0x0000000bff1b723e */ /* 0x000fe200030006ff */
[----:B------:R-:W-:Y:S01]  /*15b30*/  HADD2.F32 R21, -RZ, R21.H1_H1 ;  /* 0x30000015ff157230 */ /* 0x000fe20000004100 */
[-C--:B------:R-:W-:Y:S02]  /*15b40*/  F2FP.F16.E4M3.UNPACK_B R11, R10.reuse ;  /* 0x0000000aff0b723e */ /* 0x080fe400020006ff */
[C---:B------:R-:W-:Y:S01]  /*15b50*/  FMUL.FTZ R48, R25.reuse, R29 ;  /* 0x0000001d19307220 */ /* 0x040fe20000410000 */
[----:B------:R-:W-:Y:S01]  /*15b60*/  FMUL.FTZ R41, R25, R31 ;  /* 0x0000001f19297220 */ /* 0x000fe20000410000 */
[----:B------:R-:W-:Y:S01]  /*15b70*/  F2FP.F16.E4M3.UNPACK_B R25, R10.H1 ;  /* 0x0000000aff19723e */ /* 0x000fe200030006ff */
[----:B------:R-:W-:-:S02]  /*15b80*/  HADD2.F32 R10, -RZ, R24.H0_H0 ;  /* 0x20000018ff0a7230 */ /* 0x000fc40000004100 */
[C---:B------:R-:W-:Y:S01]  /*15b90*/  FFMA.FTZ R48, R6.reuse, R31, R48 ;  /* 0x0000001f06307223 */ /* 0x040fe20000010030 */
[----:B------:R-:W-:Y:S01]  /*15ba0*/  FFMA.FTZ R41, R6, R29, -R41 ;  /* 0x0000001d06297223 */ /* 0x000fe20000010829 */
[----:B------:R-:W-:Y:S02]  /*15bb0*/  HADD2.F32 R31, -RZ, R39.H0_H0 ;  /* 0x20000027ff1f7230 */ /* 0x000fe40000004100 */
[C---:B------:R-:W-:Y:S01]  /*15bc0*/  FMUL.FTZ R43, R21.reuse, R30 ;  /* 0x0000001e152b7220 */ /* 0x040fe20000410000 */
[----:B------:R-:W-:Y:S02]  /*15bd0*/  HADD2.F32 R29, -RZ, R40.H0_H0 ;  /* 0x20000028ff1d7230 */ /* 0x000fe40000004100 */
[-C--:B------:R-:W-:Y:S01]  /*15be0*/  FMUL.FTZ R21, R21, R28.reuse ;  /* 0x0000001c15157220 */ /* 0x080fe20000410000 */
[----:B------:R-:W-:Y:S02]  /*15bf0*/  HADD2.F32 R6, -RZ, R13.H0_H0 ;  /* 0x2000000dff067230 */ /* 0x000fe40000004100 */
[----:B------:R-:W-:Y:S01]  /*15c00*/  FMUL.FTZ R53, R10, R31 ;  /* 0x0000001f0a357220 */ /* 0x000fe20000410000 */
[----:B------:R-:W-:Y:S01]  /*15c10*/  FFMA.FTZ R52, R12, R28, -R43 ;  /* 0x0000001c0c347223 */ /* 0x000fe2000001082b */
[----:B------:R-:W-:Y:S01]  /*15c20*/  FMUL.FTZ R10, R10, R29 ;  /* 0x0000001d0a0a7220 */ /* 0x000fe20000410000 */
[----:B------:R-:W-:Y:S01]  /*15c30*/  FFMA.FTZ R43, R12, R30, R21 ;  /* 0x0000001e0c2b7223 */ /* 0x000fe20000010015 */
[----:B------:R-:W-:Y:S01]  /*15c40*/  F2FP.F16.E4M3.UNPACK_B R28, R51 ;  /* 0x00000033ff1c723e */ /* 0x000fe200020006ff */
[C---:B------:R-:W-:Y:S01]  /*15c50*/  FFMA.FTZ R53, R6.reuse, R29, -R53 ;  /* 0x0000001d06357223 */ /* 0x040fe20000010835 */
[-C--:B------:R-:W-:Y:S01]  /*15c60*/  F2FP.F16.E4M3.UNPACK_B R12, R42.reuse ;  /* 0x0000002aff0c723e */ /* 0x080fe200020006ff */
        /* <DEDUP_REMOVED lines=18> */
[C---:B------:R-:W-:Y:S01]  /*15d90*/  FFMA.FTZ R54, R13.reuse, R40, -R54 ;  /* 0x000000280d367223 */ /* 0x040fe20000010836 */
[----:B------:R-:W-:Y:S02]  /*15da0*/  HADD2.F32 R28, -RZ, R28.H1_H1 ;  /* 0x3000001cff1c7230 */ /* 0x000fe40000004100 */
[C---:B------:R-:W-:Y:S01]  /*15db0*/  FFMA.FTZ R40, R6.reuse, R21, -R31 ;  /* 0x0000001506287223 */ /* 0x040fe2000001081f */
[----:B------:R-:W-:Y:S02]  /*15dc0*/  HADD2.F32 R26, -RZ, R26.H1_H1 ;  /* 0x3000001aff1a7230 */ /* 0x000fe40000004100 */
[----:B------:R-:W-:Y:S01]  /*15dd0*/  FFMA.FTZ R55, R6, R29, R10 ;  /* 0x0000001d06377223 */ /* 0x000fe2000001000a */
[----:B------:R-:W-:Y:S01]  /*15de0*/  FFMA.FTZ R39, R13, R39, R24 ;  /* 0x000000270d277223 */ /* 0x000fe20000010018 */
[----:B------:R-:W-:Y:S01]  /*15df0*/  HADD2.F32 R15, -RZ, R15.H1_H1 ;  /* 0x3000000fff0f7230 */ /* 0x000fe20000004100 */
[----:B------:R-:W-:Y:S01]  /*15e00*/  F2FP.F16.E4M3.UNPACK_B R4, R4.H1 ;  /* 0x00000004ff04723e */ /* 0x000fe200030006ff */
[----:B------:R-:W-:-:S02]  /*15e10*/  HADD2.F32 R21, -RZ, R51.H0_H0 ;  /* 0x20000033ff157230 */ /* 0x000fc40000004100 */
[C---:B------:R-:W-:Y:S01]  /*15e20*/  FMUL.FTZ R24, R26.reuse, R28 ;  /* 0x0000001c1a187220 */ /* 0x040fe20000410000 */
[----:B------:R-:W-:Y:S02]  /*15e30*/  HADD2.F32 R10, -RZ, R27.H0_H0 ;  /* 0x2000001bff0a7230 */ /* 0x000fe40000004100 */
[-C--:B------:R-:W-:Y:S01]  /*15e40*/  FMUL.FTZ R29, R26, R12.reuse ;  /* 0x0000000c1a1d7220 */ /* 0x080fe20000410000 */
[----:B------:R-:W-:Y:S02]  /*15e50*/  HADD2.F32 R13, -RZ, R42.H0_H0 ;  /* 0x2000002aff0d7230 */ /* 0x000fe40000004100 */
[C---:B0-----:R-:W-:Y:S01]  /*15e60*/  FFMA.FTZ R57, R15.reuse, R12, -R24 ;  /* 0x0000000c0f397223 */ /* 0x041fe20000010818 */
[----:B------:R-:W-:Y:S02]  /*15e70*/  HADD2.F32 R6, -RZ, R20.H0_H0 ;  /* 0x20000014ff067230 */ /* 0x000fe40000004100 */
[C---:B------:R-:W-:Y:S01]  /*15e80*/  FMUL.FTZ R31, R10.reuse, R21 ;  /* 0x000000150a1f7220 */ /* 0x040fe20000410000 */
[----:B------:R-:W-:Y:S01]  /*15e90*/  FFMA.FTZ R56, R15, R28, R29 ;  /* 0x0000001c0f387223 */ /* 0x000fe2000001001d */
[----:B------:R-:W-:Y:S01]  /*15ea0*/  FMUL.FTZ R10, R10, R13 ;  /* 0x0000000d0a0a7220 */ /* 0x000fe20000410000 */
[----:B------:R-:W-:Y:S01]  /*15eb0*/  F2FP.F16.E4M3.UNPACK_B R15, R38.H1 ;  /* 0x00000026ff0f723e */ /* 0x000fe200030006ff */
[----:B------:R-:W-:Y:S01]  /*15ec0*/  HADD2.F32 R42, -RZ, R42.H1_H1 ;  /* 0x3000002aff2a7230 */ /* 0x000fe20000004100 */
[----:B------:R-:W-:Y:S01]  /*15ed0*/  F2FP.F16.E4M3.UNPACK_B R12, R36.H1 ;  /* 0x00000024ff0c723e */ /* 0x000fe200030006ff */
        /* <DEDUP_REMOVED lines=34> */
[----:B------:R-:W-:Y:S01]  /*16100*/  FMUL.FTZ R27, R6, R13 ;  /* 0x0000000d061b7220 */ /* 0x000fe20000410000 */
[--C-:B------:R-:W-:Y:S01]  /*16110*/  HADD2.F32 R4, -RZ, R5.reuse.H0_H0 ;  /* 0x20000005ff047230 */ /* 0x100fe20000004100 */
[----:B------:R-:W-:Y:S01]  /*16120*/  F2FP.F16.E4M3.UNPACK_B R49, R49 ;  /* 0x00000031ff31723e */ /* 0x000fe200020006ff */
[----:B------:R-:W-:Y:S02]  /*16130*/  HADD2.F32 R36, -RZ, R36.H1_H1 ;  /* 0x30000024ff247230 */ /* 0x000fe40000004100 */
[C---:B------:R-:W-:Y:S01]  /*16140*/  FMUL.FTZ R6, R9.reuse, R38 ;  /* 0x0000002609067220 */ /* 0x040fe20000410000 */
[----:B------:R-:W-:Y:S02]  /*16150*/  HADD2.F32 R5, -RZ, R5.H1_H1 ;  /* 0x30000005ff057230 */ /* 0x000fe40000004100 */
[C---:B------:R-:W-:Y:S01]  /*16160*/  FFMA.FTZ R21, R4.reuse, R13, -R21 ;  /* 0x0000000d04157223 */ /* 0x040fe20000010815 */
[----:B------:R-:W-:Y:S01]  /*16170*/  FFMA.FTZ R27, R4, R15, R27 ;  /* 0x0000000f041b7223 */ /* 0x000fe2000001001b */
[-C--:B------:R-:W-:Y:S01]  /*16180*/  F2FP.F16.E4M3.UNPACK_B R4, R37.reuse.H1 ;  /* 0x00000025ff04723e */ /* 0x080fe200030006ff */
[-C--:B------:R-:W-:Y:S01]  /*16190*/  FMUL.FTZ R13, R9, R36.reuse ;  /* 0x00000024090d7220 */ /* 0x080fe20000410000 */
[----:B------:R-:W-:Y:S01]  /*161a0*/  FFMA.FTZ R36, R5, R36, -R6 ;  /* 0x0000002405247223 */ /* 0x000fe20000010806 */
[----:B------:R-:W-:Y:S01]  /*161b0*/  HADD2.F32 R9, -RZ, R10.H0_H0 ;  /* 0x2000000aff097230 */ /* 0x000fe20000004100 */
[----:B------:R-:W-:Y:S01]  /*161c0*/  F2FP.F16.E4M3.UNPACK_B R37, R37 ;  /* 0x00000025ff25723e */ /* 0x000fe200020006ff */
[----:B------:R-:W-:-:S02]  /*161d0*/  HADD2.F32 R6, -RZ, R25.H0_H0 ;  /* 0x20000019ff067230 */ /* 0x000fc40000004100 */
[----:B------:R-:W-:Y:S01]  /*161e0*/  FFMA.FTZ R38, R5, R38, R13 ;  /* 0x0000002605267223 */ /* 0x000fe2000001000d */
[--C-:B------:R-:W-:Y:S02]  /*161f0*/  HADD2.F32 R5, -RZ, R4.reuse.H0_H0 ;  /* 0x20000004ff057230 */ /* 0x100fe40000004100 */
[----:B------:R-:W-:Y:S02]  /*16200*/  HADD2.F32 R8, -RZ, R4.H1_H1 ;  /* 0x30000004ff087230 */ /* 0x000fe40000004100 */
[C---:B------:R-:W-:Y:S01]  /*16210*/  FMUL.FTZ R13, R6.reuse, R9 ;  /* 0x00000009060d7220 */ /* 0x040fe20000410000 */
[----:B------:R-:W-:Y:S02]  /*16220*/  HADD2.F32 R4, -RZ, R14.H0_H0 ;  /* 0x2000000eff047230 */ /* 0x000fe40000004100 */
[----:B------:R-:W-:Y:S01]  /*16230*/  FMUL.FTZ R15, R6, R5 ;  /* 0x00000005060f7220 */ /* 0x000fe20000410000 */
[----:B------:R-:W-:Y:S02]  /*16240*/  HADD2.F32 R10, -RZ, R10.H1_H1 ;  /* 0x3000000aff0a7230 */ /* 0x000fe40000004100 */
[----:B------:R-:W-:-:S02]  /*16250*/  HADD2.F32 R25, -RZ, R25.H1_H1 ;  /* 0x30000019ff197230 */ /* 0x000fc40000004100 */
[C---:B------:R-:W-:Y:S01]  /*16260*/  FFMA.FTZ R26, R4.reuse, R5, -R13 ;  /* 0x00000005041a7223 */ /* 0x040fe2000001080d */
[----:B------:R-:W-:Y:S02]  /*16270*/  HADD2.F32 R14, -RZ, R14.H1_H1 ;  /* 0x3000000eff0e7230 */ /* 0x000fe40000004100 */
[----:B------:R-:W-:Y:S02]  /*16280*/  HADD2.F32 R6, -RZ, R37.H0_H0 ;  /* 0x20000025ff067230 */ /* 0x000fe40000004100 */
[C---:B------:R-:W-:Y:S01]  /*16290*/  FMUL.FTZ R5, R25.reuse, R10 ;  /* 0x0000000a19057220 */ /* 0x040fe20000410000 */
[-C--:B------:R-:W-:Y:S01]  /*162a0*/  FMUL.FTZ R13, R25, R8.reuse ;  /* 0x00000008190d7220 */ /* 0x080fe20000410000 */
[----:B------:R-:W-:Y:S01]  /*162b0*/  FFMA.FTZ R25, R4, R9, R15 ;  /* 0x0000000904197223 */ /* 0x000fe2000001000f */
[----:B------:R-:W-:Y:S02]  /*162c0*/  HADD2.F32 R9, -RZ, R49.H0_H0 ;  /* 0x20000031ff097230 */ /* 0x000fe40000004100 */
[C---:B------:R-:W-:Y:S01]  /*162d0*/  FFMA.FTZ R51, R14.reuse, R8, -R5 ;  /* 0x000000080e337223 */ /* 0x040fe20000010805 */
[----:B------:R-:W-:Y:S01]  /*162e0*/  FFMA.FTZ R28, R14, R10, R13 ;  /* 0x0000000a0e1c7223 */ /* 0x000fe2000001000d */
[----:B------:R-:W-:-:S02]  /*162f0*/  HADD2.F32 R5, -RZ, R11.H0_H0 ;  /* 0x2000000bff057230 */ /* 0x000fc40000004100 */
[----:B------:R-:W-:Y:S01]  /*16300*/  HADD2.F32 R10, -RZ, R49.H1_H1 ;  /* 0x30000031ff0a7230 */ /* 0x000fe20000004100 */
[----:B------:R-:W-:Y:S01]  /*16310*/  F2FP.SATFINITE.E4M3.F32.PACK_AB_MERGE_C R26, R51, R26, RZ ;  /* 0x0000001a331a723e */ /* 0x000fe200048070ff */
[----:B------:R-:W-:Y:S02]  /*16320*/  HADD2.F32 R11, -RZ, R11.H1_H1 ;  /* 0x3000000bff0b7230 */ /* 0x000fe40000004100 */
[C---:B------:R-:W-:Y:S01]  /*16330*/  FMUL.FTZ R13, R5.reuse, R9 ;  /* 0x00000009050d7220 */ /* 0x040fe20000410000 */
[----:B------:R-:W-:Y:S02]  /*16340*/  HADD2.F32 R8, -RZ, R37.H1_H1 ;  /* 0x30000025ff087230 */ /* 0x000fe40000004100 */
[----:B------:R-:W-:Y:S01]  /*16350*/  FMUL.FTZ R12, R5, R6 ;  /* 0x00000006050c7220 */ /* 0x000fe20000410000 */
[--C-:B------:R-:W-:Y:S02]  /*16360*/  HADD2.F32 R4, -RZ, R7.reuse.H0_H0 ;  /* 0x20000007ff047230 */ /* 0x100fe40000004100 */
[----:B------:R-:W-:Y:S01]  /*16370*/  FMUL.FTZ R14, R11, R10 ;  /* 0x0000000a0b0e7220 */ /* 0x000fe20000410000 */
[----:B------:R-:W-:-:S02]  /*16380*/  HADD2.F32 R7, -RZ, R7.H1_H1 ;  /* 0x30000007ff077230 */ /* 0x000fc40000004100 */
[----:B------:R-:W-:Y:S01]  /*16390*/  FMUL.FTZ R11, R11, R8 ;  /* 0x000000080b0b7220 */ /* 0x000fe20000410000 */
[----:B------:R-:W-:Y:S01]  /*163a0*/  F2FP.SATFINITE.E4M3.F32.PACK_AB_MERGE_C R5, R54, R53, RZ ;  /* 0x000000353605723e */ /* 0x000fe200048070ff */
        /* <DEDUP_REMOVED lines=14> */
[----:B------:R-:W-:Y:S02]  /*16490*/  F2FP.SATFINITE.E4M3.F32.PACK_AB_MERGE_C R9, R43, R48, R9 ;  /* 0x000000302b09723e */ /* 0x000fe40004807009 */
[----:B------:R-:W-:Y:S01]  /*164a0*/  F2FP.SATFINITE.E4M3.F32.PACK_AB_MERGE_C R11, R56, R55, R11 ;  /* 0x00000037380b723e */ /* 0x000fe2000480700b */
[----:B------:R2:W-:Y:S01]  /*164b0*/  STS.128 [R60+0x1e200], R4 ;  /* 0x01e200043c007388 */ /* 0x0005e20000000c00 */
[----:B------:R-:W-:Y:S02]  /*164c0*/  F2FP.SATFINITE.E4M3.F32.PACK_AB_MERGE_C R8, R38, R27, R8 ;  /* 0x0000001b2608723e */ /* 0x000fe40004807008 */
[----:B------:R-:W-:-:S05]  /*164d0*/  F2FP.SATFINITE.E4M3.F32.PACK_AB_MERGE_C R10, R15, R12, R10 ;  /* 0x0000000c0f0a723e */ /* 0x000fca000480700a */
[----:B------:R2:W-:Y:S02]  /*164e0*/  STS.128 [R0+0x1e200], R8 ;  /* 0x01e2000800007388 */ /* 0x0005e40000000c00 */
.L_x_3335:
[----:B------:R-:W-:Y:S05]  /*164f0*/  BSYNC B1 ;  /* 0x0000000000017941 */ /* 0x000fea0003800000 */
.L_x_3334:
[----:B------:R-:W-:Y:S05]  /*16500*/  @P2 BRA `(.L_x_3313) ;  /* 0x0000000c00e02947 */ /* 0x000fea0003800000 */
[----:B-12---:R-:W2:Y:S04]  /*16510*/  LDL R0, [R1+0x38] ;  /* 0x0000380001007983 */ /* 0x006ea80000100800 */
[----:B------:R-:W3:Y:S01]  /*16520*/  LDL R49, [R1+0x28] ;  /* 0x0000280001317983 */ /* 0x000ee20000100800 */
[----:B-----5:R-:W-:Y:S02]  /*16530*/  SHF.R.U32.HI R4, RZ, 0x8, R44 ;  /* 0x00000008ff047819 */ /* 0x020fe4000001162c */
[----:B------:R-:W-:Y:S02]  /*16540*/  SHF.R.U32.HI R8, RZ, 0x8, R46 ;  /* 0x00000008ff087819 */ /* 0x000fe4000001162e */
[----:B------:R-:W-:Y:S02]  /*16550*/  LOP3.LUT R5, R4, 0xff, RZ, 0xc0, !PT ;  /* 0x000000ff04057812 */ /* 0x000fe400078ec0ff */
[----:B------:R-:W-:-:S02]  /*16560*/  LOP3.LUT R4, R46, 0xff, RZ, 0xc0, !PT ;  /* 0x000000ff2e047812 */ /* 0x000fc400078ec0ff */
[----:B------:R-:W-:Y:S02]  /*16570*/  LOP3.LUT R9, R8, 0xff, RZ, 0xc0, !PT ;  /* 0x000000ff08097812 */ /* 0x000fe400078ec0ff */
[----:B------:R-:W-:Y:S02]  /*16580*/  SHF.R.U32.HI R7, RZ, 0x8, R45 ;  /* 0x00000008ff077819 */ /* 0x000fe4000001162d */
[----:B------:R-:W-:Y:S02]  /*16590*/  PRMT R15, R9, 0x7604, R4 ;  /* 0x00007604090f7816 */ /* 0x000fe40000000004 */
[----:B------:R-:W-:Y:S02]  /*165a0*/  LOP3.LUT R6, R45, 0xff, RZ, 0xc0, !PT ;  /* 0x000000ff2d067812 */ /* 0x000fe400078ec0ff */
[----:B------:R-:W-:Y:S02]  /*165b0*/  LOP3.LUT R7, R7, 0xff, RZ, 0xc0, !PT ;  /* 0x000000ff07077812 */ /* 0x000fe400078ec0ff */
[----:B------:R-:W-:-:S02]  /*165c0*/  SHF.R.U32.HI R8, RZ, 0x8, R32 ;  /* 0x00000008ff087819 */ /* 0x000fc40000011620 */
[----:B------:R-:W-:Y:S02]  /*165d0*/  PRMT R12, R7, 0x7604, R6 ;  /* 0x00007604070c7816 */ /* 0x000fe40000000006 */
[----:B------:R-:W-:Y:S02]  /*165e0*/  LOP3.LUT R7, R32, 0xff, RZ, 0xc0, !PT ;  /* 0x000000ff20077812 */ /* 0x000fe400078ec0ff */
[----:B------:R-:W-:Y:S02]  /*165f0*/  LOP3.LUT R8, R8, 0xff, RZ, 0xc0, !PT ;  /* 0x000000ff08087812 */ /* 0x000fe400078ec0ff */
[----:B------:R-:W-:Y:S02]  /*16600*/  SHF.R.U32.HI R6, RZ, 0x8, R47 ;  /* 0x00000008ff067819 */ /* 0x000fe4000001162f */
[----:B------:R-:W-:Y:S02]  /*16610*/  PRMT R25, R8, 0x7604, R7 ;  /* 0x0000760408197816 */ /* 0x000fe40000000007 */
[----:B------:R-:W-:-:S02]  /*16620*/  SHF.R.U32.HI R8, RZ, 0x8, R33 ;  /* 0x00000008ff087819 */ /* 0x000fc40000011621 */
[----:B------:R-:W-:Y:S02]  /*16630*/  LOP3.LUT R6, R6, 0xff, RZ, 0xc0, !PT ;  /* 0x000000ff06067812 */ /* 0x000fe400078ec0ff */
[----:B------:R-:W-:Y:S02]  /*16640*/  SHF.R.U32.HI R27, RZ, 0x8, R35 ;  /* 0x00000008ff1b7819 */ /* 0x000fe40000011623 */
[----:B------:R-:W-:Y:S02]  /*16650*/  LOP3.LUT R26, R35, 0xff, RZ, 0xc0, !PT ;  /* 0x000000ff231a7812 */ /* 0x000fe400078ec0ff */
[----:B------:R-:W-:Y:S02]  /*16660*/  LOP3.LUT R27, R27, 0xff, RZ, 0xc0, !PT ;  /* 0x000000ff1b1b7812 */ /* 0x000fe400078ec0ff */
[----:B------:R-:W-:Y:S02]  /*16670*/  LOP3.LUT R20, R33, 0xff, RZ, 0xc0, !PT ;  /* 0x000000ff21147812 */ /* 0x000fe400078ec0ff */
[----:B------:R-:W-:-:S02]  /*16680*/  PRMT R26, R27, 0x7604, R26 ;  /* 0x000076041b1a7816 */ /* 0x000fc4000000001a */
[----:B------:R-:W-:Y:S02]  /*16690*/  SHF.R.U32.HI R27, RZ, 0x10, R33 ;  /* 0x00000010ff1b7819 */ /* 0x000fe40000011621 */
[----:B------:R-:W-:Y:S02]  /*166a0*/  SHF.R.U32.HI R24, RZ, 0x8, R34 ;  /* 0x00000008ff187819 */ /* 0x000fe40000011622 */
[----:B------:R-:W-:Y:S01]  /*166b0*/  LOP3.LUT R21, R34, 0xff, RZ, 0xc0, !PT ;  /* 0x000000ff22157812 */ /* 0x000fe200078ec0ff */
[----:B------:R-:W-:Y:S01]  /*166c0*/  IMAD.U32 R27, R27, 0x10000, RZ ;  /* 0x000100001b1b7824 */ /* 0x000fe200078e00ff */
[----:B------:R-:W-:Y:S02]  /*166d0*/  LOP3.LUT R24, R24, 0xff, RZ, 0xc0, !PT ;  /* 0x000000ff18187812 */ /* 0x000fe400078ec0ff */
[----:B------:R-:W-:Y:S02]  /*166e0*/  SHF.R.U32.HI R37, RZ, 0x10, R35 ;  /* 0x00000010ff257819 */ /* 0x000fe40000011623 */
[----:B------:R-:W-:-:S02]  /*166f0*/  PRMT R31, R24, 0x7604, R21 ;  /* 0x00007604181f7816 */ /* 0x000fc40000000015 */
[----:B------:R-:W-:Y:S01]  /*16700*/  SHF.R.U32.HI R21, RZ, 0x10, R47 ;  /* 0x00000010ff157819 */ /* 0x000fe2000001162f */
[----:B------:R-:W-:Y:S01]  /*16710*/  IMAD.U32 R37, R37, 0x10000, RZ ;  /* 0x0001000025257824 */ /* 0x000fe200078e00ff */
[----:B------:R-:W-:Y:S02]  /*16720*/  LOP3.LUT R31, R31, 0xff0000, R34, 0xf8, !PT ;  /* 0x00ff00001f1f7812 */ /* 0x000fe400078ef822 */
[----:B------:R-:W-:Y:S01]  /*16730*/  LOP3.LUT R15, R15, 0xff0000, R46, 0xf8, !PT ;  /* 0x00ff00000f0f7812 */ /* 0x000fe200078ef82e */
[----:B------:R-:W-:Y:S01]  /*16740*/  IMAD.U32 R21, R21, 0x10000, RZ ;  /* 0x0001000015157824 */ /* 0x000fe200078e00ff */
[----:B------:R-:W-:Y:S02]  /*16750*/  LOP3.LUT R34, R31, 0xff000000, R34, 0xf8, !PT ;  /* 0xff0000001f227812 */ /* 0x000fe400078ef822 */
[----:B------:R-:W-:Y:S02]  /*16760*/  LOP3.LUT R37, R26, 0xff0000, R37, 0xf8, !PT ;  /* 0x00ff00001a257812 */ /* 0x000fe400078ef825 */
[----:B------:R-:W-:-:S02]  /*16770*/  LOP3.LUT R30, R15, 0xff000000, R46, 0xf8, !PT ;  /* 0xff0000000f1e7812 */ /* 0x000fc400078ef82e */
[----:B------:R-:W-:Y:S02]  /*16780*/  LOP3.LUT R36, R37, 0xff000000, R35, 0xf8, !PT ;  /* 0xff00000025247812 */ /* 0x000fe400078ef823 */
[----:B------:R-:W-:-:S04]  /*16790*/  LOP3.LUT R25, R25, 0xff0000, R32, 0xf8, !PT ;  /* 0x00ff000019197812 */ /* 0x000fc800078ef820 */
[----:B------:R-:W-:Y:S02]  /*167a0*/  LOP3.LUT R32, R25, 0xff000000, R32, 0xf8, !PT ;  /* 0xff00000019207812 */ /* 0x000fe400078ef820 */
[----:B--2---:R-:W-:Y:S02]  /*167b0*/  LEA.HI R3, R3, R0, RZ, 0x1c ;  /* 0x0000000003037211 */ /* 0x004fe400078fe0ff */
[----:B------:R-:W-:-:S04]  /*167c0*/  LOP3.LUT R0, R44, 0xff, RZ, 0xc0, !PT ;  /* 0x000000ff2c007812 */ /* 0x000fc800078ec0ff */
[----:B------:R-:W-:Y:S02]  /*167d0*/  PRMT R13, R5, 0x7604, R0 ;  /* 0x00007604050d7816 */ /* 0x000fe40000000000 */
[----:B------:R-:W-:Y:S02]  /*167e0*/  SHF.R.S32.HI R0, RZ, 0x1f, R3 ;  /* 0x0000001fff007819 */ /* 0x000fe40000011403 */
[----:B------:R-:W-:Y:S02]  /*167f0*/  LOP3.LUT R5, R47, 0xff, RZ, 0xc0, !PT ;  /* 0x000000ff2f057812 */ /* 0x000fe400078ec0ff */
[----:B------:R-:W-:Y:S01]  /*16800*/  LEA.HI R4, R0, R3, RZ, 0x2 ;  /* 0x0000000300047211 */ /* 0x000fe200078f10ff */
[----:B------:R-:W-:Y:S01]  /*16810*/  IMAD.SHL.U32 R3, R3, 0x10, RZ ;  /* 0x0000001003037824 */ /* 0x000fe200078e00ff */
[----:B------:R-:W-:Y:S02]  /*16820*/  PRMT R14, R6, 0x7604, R5 ;  /* 0x00007604060e7816 */ /* 0x000fe40000000005 */
[----:B------:R-:W-:Y:S01]  /*16830*/  LOP3.LUT R13, R13, 0xff0000, R44, 0xf8, !PT ;  /* 0x00ff00000d0d7812 */ /* 0x000fe200078ef82c */
[----:B------:R-:W-:Y:S01]  /*16840*/  IMAD.SHL.U32 R4, R4, 0x800, RZ ;  /* 0x0000080004047824 */ /* 0x000fe200078e00ff */
[----:B------:R-:W-:-:S02]  /*16850*/  LOP3.LUT R0, R224, 0x30, R3, 0xf8, !PT ;  /* 0x00000030e0007812 */ /* 0x000fc400078ef803 */
[----:B------:R-:W-:Y:S02]  /*16860*/  LOP3.LUT R21, R14, 0xff0000, R21, 0xf8, !PT ;  /* 0x00ff00000e157812 */ /* 0x000fe400078ef815 */
[----:B------:R-:W-:Y:S02]  /*16870*/  LOP3.LUT R0, R0, R225, RZ, 0x3c, !PT ;  /* 0x000000e100007212 */ /* 0x000fe400078e3cff */
[----:B------:R-:W-:Y:S02]  /*16880*/  LOP3.LUT R3, R4, 0xffffe000, RZ, 0xc0, !PT ;  /* 0xffffe00004037812 */ /* 0x000fe400078ec0ff */
[----:B---3--:R-:W1:Y:S01]  /*16890*/  LDS.128 R4, [R49+0x1e200] ;  /* 0x01e2000031047984 */ /* 0x008e620000000c00 */
[----:B------:R-:W-:Y:S02]  /*168a0*/  LOP3.LUT R46, R21, 0xff000000, R47, 0xf8, !PT ;  /* 0xff000000152e7812 */ /* 0x000fe400078ef82f */
[----:B------:R-:W-:-:S05]  /*168b0*/  IADD3 R3, R0, R226, R3 ;  /* 0x000000e200037210 */ /* 0x000fca0007ffe003 */
[----:B------:R-:W-:Y:S01]  /*168c0*/  IMAD.IADD R0, R18, 0x1, R3 ;  /* 0x0000000112007824 */ /* 0x000fe200078e0203 */
[----:B------:R-:W-:-:S04]  /*168d0*/  LOP3.LUT R3, R8, 0xff, RZ, 0xc0, !PT ;  /* 0x000000ff08037812 */ /* 0x000fc800078ec0ff */
[----:B------:R-:W2:Y:S01]  /*168e0*/  LDS.128 R8, [R0+0x1e200] ;  /* 0x01e2000000087984 */ /* 0x000ea20000000c00 */
[----:B------:R-:W-:Y:S02]  /*168f0*/  PRMT R20, R3, 0x7604, R20 ;  /* 0x0000760403147816 */ /* 0x000fe40000000014 */
[----:B------:R-:W-:Y:S02]  /*16900*/  SHF.R.U32.HI R3, RZ, 0x10, R45 ;  /* 0x00000010ff037819 */ /* 0x000fe4000001162d */
[----:B------:R-:W-:Y:S02]  /*16910*/  LOP3.LUT R29, R20, 0xff0000, R27, 0xf8, !PT ;  /* 0x00ff0000141d7812 */ /* 0x000fe400078ef81b */
[----:B------:R-:W-:Y:S02]  /*16920*/  SHF.L.U32 R3, R3, 0x10, RZ ;  /* 0x0000001003037819 */ /* 0x000fe400000006ff */
[----:B------:R-:W-:Y:S02]  /*16930*/  LOP3.LUT R27, R13, 0xff000000, R44, 0xf8, !PT ;  /* 0xff0000000d1b7812 */ /* 0x000fe400078ef82c */
[----:B------:R-:W-:-:S02]  /*16940*/  LOP3.LUT R3, R12, 0xff0000, R3, 0xf8, !PT ;  /* 0x00ff00000c037812 */ /* 0x000fc400078ef803 */
[----:B------:R-:W-:Y:S02]  /*16950*/  LOP3.LUT R33, R29, 0xff000000, R33, 0xf8, !PT ;  /* 0xff0000001d217812 */ /* 0x000fe400078ef821 */
[----:B------:R-:W-:Y:S02]  /*16960*/  LOP3.LUT R44, R3, 0xff000000, R45, 0xf8, !PT ;  /* 0xff000000032c7812 */ /* 0x000fe400078ef82d */
[-C--:B------:R-:W-:Y:S02]  /*16970*/  F2FP.F16.E4M3.UNPACK_B R31, R33.reuse ;  /* 0x00000021ff1f723e */ /* 0x080fe400020006ff */
[-C--:B------:R-:W-:Y:S02]  /*16980*/  F2FP.F16.E4M3.UNPACK_B R28, R44.reuse ;  /* 0x0000002cff1c723e */ /* 0x080fe400020006ff */
[----:B------:R-:W-:Y:S01]  /*16990*/  F2FP.F16.E4M3.UNPACK_B R33, R33.H1 ;  /* 0x00000021ff21723e */ /* 0x000fe200030006ff */
[----:B------:R-:W-:Y:S01]  /*169a0*/  HADD2.F32 R35, -RZ, R31.H0_H0 ;  /* 0x2000001fff237230 */ /* 0x000fe20000004100 */
[----:B------:R-:W-:Y:S01]  /*169b0*/  F2FP.F16.E4M3.UNPACK_B R44, R44.H1 ;  /* 0x0000002cff2c723e */ /* 0x000fe200030006ff */
[----:B------:R-:W-:Y:S01]  /*169c0*/  HADD2.F32 R29, -RZ, R28.H0_H0 ;  /* 0x2000001cff1d7230 */ /* 0x000fe20000004100 */
        /* <DEDUP_REMOVED lines=22> */
[----:B------:R-:W-:Y:S01]  /*16b30*/  HADD2.F32 R35, -RZ, R31.H1_H1 ;  /* 0x3000001fff237230 */ /* 0x000fe20000004100 */
[----:B------:R-:W-:Y:S01]  /*16b40*/  F2FP.F16.E4M3.UNPACK_B R9, R8 ;  /* 0x00000008ff09723e */ /* 0x000fe200020006ff */
[----:B------:R-:W-:Y:S01]  /*16b50*/  HADD2.F32 R29, -RZ, R28.H1_H1 ;  /* 0x3000001cff1d7230 */ /* 0x000fe20000004100 */
[----:B------:R-:W-:Y:S01]  /*16b60*/  F2FP.F16.E4M3.UNPACK_B R28, R36 ;  /* 0x00000024ff1c723e */ /* 0x000fe200020006ff */
[----:B------:R-:W-:Y:S02]  /*16b70*/  HADD2.F32 R37, -RZ, R33.H0_H0 ;  /* 0x20000021ff257230 */ /* 0x000fe40000004100 */
[C---:B------:R-:W-:Y:S01]  /*16b80*/  FMUL.FTZ R39, R20.reuse, R35 ;  /* 0x0000002314277220 */ /* 0x040fe20000410000 */
[----:B------:R-:W-:Y:S02]  /*16b90*/  HADD2.F32 R31, -RZ, R44.H0_H0 ;  /* 0x2000002cff1f7230 */ /* 0x000fe40000004100 */
[----:B------:R-:W-:Y:S01]  /*16ba0*/  FMUL.FTZ R20, R20, R29 ;  /* 0x0000001d14147220 */ /* 0x000fe20000410000 */
[----:B------:R-:W-:-:S02]  /*16bb0*/  HADD2.F32 R6, -RZ, R5.H0_H0 ;  /* 0x20000005ff067230 */ /* 0x000fc40000004100 */
[----:B------:R-:W-:Y:S01]  /*16bc0*/  FMUL.FTZ R41, R10, R37 ;  /* 0x000000250a297220 */ /* 0x000fe20000410000 */
[----:B------:R-:W-:Y:S01]  /*16bd0*/  FFMA.FTZ R39, R12, R29, -R39 ;  /* 0x0000001d0c277223 */ /* 0x000fe20000010827 */
[----:B------:R-:W-:Y:S01]  /*16be0*/  FMUL.FTZ R10, R10, R31 ;  /* 0x0000001f0a0a7220 */ /* 0x000fe20000410000 */
[----:B------:R-:W-:Y:S01]  /*16bf0*/  FFMA.FTZ R35, R12, R35, R20 ;  /* 0x000000230c237223 */ /* 0x000fe20000010014 */
[----:B------:R-:W-:Y:S01]  /*16c00*/  F2FP.F16.E4M3.UNPACK_B R12, R46 ;  /* 0x0000002eff0c723e */ /* 0x000fe200020006ff */
[C---:B------:R-:W-:Y:S01]  /*16c10*/  FFMA.FTZ R41, R6.reuse, R31, -R41 ;  /* 0x0000001f06297223 */ /* 0x040fe20000010829 */
[----:B------:R-:W-:Y:S01]  /*16c20*/  FFMA.FTZ R37, R6, R37, R10 ;  /* 0x0000002506257223 */ /* 0x000fe2000001000a */
        /* <DEDUP_REMOVED lines=21> */
[----:B------:R-:W-:Y:S02]  /*16d80*/  HADD2.F32 R20, -RZ, R36.H0_H0 ;  /* 0x20000024ff147230 */ /* 0x000fe40000004100 */
[----:B------:R-:W-:Y:S02]  /*16d90*/  HADD2.F32 R6, -RZ, R26.H0_H0 ;  /* 0x2000001aff067230 */ /* 0x000fe40000004100 */
        /* <DEDUP_REMOVED lines=111> */
.L_x_3313:
[----:B------:R-:W-:Y:S05]  /*17490*/  BSYNC B0 ;  /* 0x0000000000007941 */ /* 0x000fea0003800000 */
.L_x_3303:
[----:B------:R-:W-:Y:S01]  /*174a0*/  @!PT LDS RZ, [RZ] ;  /* 0x00000000fffff984 */ /* 0x000fe20000000800 */
[----:B------:R-:W-:Y:S01]  /*174b0*/  @!PT LDS RZ, [RZ] ;  /* 0x00000000fffff984 */ /* 0x000fe20000000800 */
[----:B------:R-:W-:Y:S01]  /*174c0*/  @!PT LDS RZ, [RZ] ;  /* 0x00000000fffff984 */ /* 0x000fe20000000800 */
[----:B------:R-:W-:Y:S01]  /*174d0*/  @!PT LDS RZ, [RZ] ;  /* 0x00000000fffff984 */ /* 0x000fe20000000800 */
[----:B------:R0:W-:Y:S06]  /*174e0*/  MEMBAR.ALL.CTA ;  /* 0x0000000000007992 */ /* 0x0001ec0000008000 */
[----:B0-----:R-:W0:Y:S01]  /*174f0*/  FENCE.VIEW.ASYNC.S ;  /* 0x00000000000073c6 */ /* 0x001e220000000000 */
[----:B------:R-:W-:Y:S05]  /*17500*/  WARPSYNC.ALL ;  /* 0x0000000000007948 */ /* 0x000fea0003800000 */
[----:B0-----:R-:W-:Y:S06]  /*17510*/  BAR.SYNC.DEFER_BLOCKING 0xd, 0x100 ;  /* 0x0344000000007b1d */ /* 0x001fec0000010000 */
.L_x_3301:
[----:B-1234-:R-:W-:-:S05]  /*17520*/  IMAD.U32 R0, RZ, RZ, UR53 ;  /* 0x00000035ff007e24 */ /* 0x01efca000f8e00ff */
[----:B------:R-:W-:-:S13]  /*17530*/  ISETP.NE.AND P0, PT, R0, 0x3, PT ;  /* 0x000000030000780c */ /* 0x000fda0003f05270 */
[----:B------:R-:W-:Y:S05]  /*17540*/  @!P0 BRA `(.L_x_3336) ;  /* 0x0000000000048947 */ /* 0x000fea0003800000 */
[----:B------:R-:W-:Y:S01]  /*17550*/  BPT.TRAP 0x1 ;  /* 0x000000040000795c */ /* 0x000fe20000300000 */
.L_x_3336:
[----:B------:R-:W-:Y:S02]  /*17560*/  LEA R0, R148, R18, 0x3 ;  /* 0x0000001294007211 */ /* 0x000fe400078e18ff */
[----:B0-----:R-:W-:-:S04]  /*17570*/  SHF.L.U32 R3, R227, 0x1f, RZ ;  /* 0x0000001fe3037819 */ /* 0x001fc800000006ff */
[----:B------:R0:W1:Y:S01]  /*17580*/  SYNCS.PHASECHK.TRANS64.TRYWAIT P2, [R0+URZ+0x33430], R3 ;  /* 0x03343003000075a7 */ /* 0x000062000804017f */
[----:B------:R-:W-:Y:S05]  /*17590*/  @!P0 BRA `(.L_x_3337) ;  /* 0x0000000000048947 */ /* 0x000fea0003800000 */
[----:B------:R-:W-:Y:S01]  /*175a0*/  BPT.TRAP 0x1 ;  /* 0x000000040000795c */ /* 0x000fe20000300000 */
.L_x_3337:
[----:B-----5:R-:W2:Y:S01]  /*175b0*/  S2R R4, SR_TID.X ;  /* 0x0000000000047919 */ /* 0x020ea20000002100 */
[----:B------:R-:W-:Y:S01]  /*175c0*/  IMAD.MOV.U32 R119, RZ, RZ, RZ ;  /* 0x000000ffff777224 */ /* 0x000fe200078e00ff */
[----:B--2---:R-:W-:-:S04]  /*175d0*/  LOP3.LUT R4, R4, 0x7f, RZ, 0xc0, !PT ;  /* 0x0000007f04047812 */ /* 0x004fc800078ec0ff */
[----:B------:R-:W-:Y:S01]  /*175e0*/  ISETP.NE.AND P1, PT, R4, RZ, PT ;  /* 0x000000ff0400720c */ /* 0x000fe20003f25270 */
[----:B-1----:R-:W-:-:S12]  /*175f0*/  @P2 BRA `(.L_x_3338) ;  /* 0x0000000000082947 */ /* 0x002fd80003800000 */
[----:B------:R-:W1:Y:S02]  /*17600*/  SYNCS.PHASECHK.TRANS64.TRYWAIT P2, [R0+URZ+0x33430], R3 ;  /* 0x03343003000075a7 */ /* 0x000e64000804017f */
[----:B-1----:R-:W-:Y:S05]  /*17610*/  @!P2 BRA `(.L_x_3339) ;  /* 0x0000013800f4a947 */ /* 0x002fea0003800000 */
.L_x_3338:
[----:B------:R-:W-:Y:S05]  /*17620*/  WARPSYNC.ALL ;  /* 0x0000000000007948 */ /* 0x000fea0003800000 */
[----:B01----:R-:W-:Y:S01]  /*17630*/  VIADD R3, R18, 0x24200 ;  /* 0x0002420012037836 */ /* 0x003fe20000000000 */
[----:B------:R-:W-:Y:S01]  /*17640*/  R2UR UR32, R50 ;  /* 0x00000000322072ca */ /* 0x000fe200000e0000 */
[----:B------:R-:W-:Y:S01]  /*17650*/  IMAD.MOV.U32 R5, RZ, RZ, -0x7fffffe0 ;  /* 0x80000020ff057424 */ /* 0x000fe200078e00ff */
[----:B------:R-:W-:Y:S01]  /*17660*/  WARPGROUP.ARRIVE ;  /* 0x00000000000079c5 */ /* 0x000fe20000000000 */
[----:B------:R-:W-:Y:S01]  /*17670*/  UMOV UR29, 0x80000020 ;  /* 0x80000020001d7882 */ /* 0x000fe20000000000 */
[----:B------:R-:W-:Y:S01]  /*17680*/  SHF.R.U32.HI R3, RZ, 0x4, R3 ;  /* 0x00000004ff037819 */ /* 0x000fe20000011603 */
[----:B------:R-:W-:Y:S01]  /*17690*/  IMAD.MOV.U32 R7, RZ, RZ, -0x7fffffe0 ;  /* 0x80000020ff077424 */ /* 0x000fe200078e00ff */
[----:B------:R-:W2:Y:S01]  /*176a0*/  LDL R105, [R1+0x40] ;  /* 0x0000400001697983 */ /* 0x000ea20000100800 */
[----:B------:R-:W-:Y:S01]  /*176b0*/  R2UR UR31, R5 ;  /* 0x00000000051f72ca */ /* 0x000fe200000e0000 */
[----:B------:R-:W-:Y:S01]  /*176c0*/  IMAD.MOV.U32 R9, RZ, RZ, -0x7fffffe0 ;  /* 0x80000020ff097424 */ /* 0x000fe200078e00ff */
[----:B------:R-:W-:Y:S01]  /*176d0*/  LOP3.LUT R3, R3, 0x3fff, RZ, 0xc0, !PT ;  /* 0x00003fff03037812 */ /* 0x000fe200078ec0ff */
[----:B------:R-:W-:Y:S01]  /*176e0*/  UMOV UR5, UR29 ;  /* 0x0000001d00057c82 */ /* 0x000fe20008000000 */
[----:B------:R-:W-:Y:S01]  /*176f0*/  UMOV UR9, UR29 ;  /* 0x0000001d00097c82 */ /* 0x000fe20008000000 */
[----:B------:R-:W-:Y:S01]  /*17700*/  UMOV UR13, UR29 ;  /* 0x0000001d000d7c82 */ /* 0x000fe20008000000 */
[----:B------:R-:W-:Y:S01]  /*17710*/  LOP3.LUT R14, R3, 0x10000, RZ, 0xfc, !PT ;  /* 0x00010000030e7812 */ /* 0x000fe200078efcff */
[----:B------:R-:W-:Y:S01]  /*17720*/  ULOP3.LUT UR32, UR32, 0x10000, URZ, 0xfc, !UPT ;  /* 0x0001000020207892 */ /* 0x000fe2000f8efc3f */
[----:B------:R-:W-:Y:S01]  /*17730*/  R2UR UR7, R9 ;  /* 0x00000000090772ca */ /* 0x000fe200000e0000 */
[----:B------:R-:W-:Y:S01]  /*17740*/  IMAD.MOV.U32 R9, RZ, RZ, -0x7fffffe0 ;  /* 0x80000020ff097424 */ /* 0x000fe200078e00ff */
[----:B------:R-:W-:Y:S01]  /*17750*/  UMOV UR49, 0x80000020 ;  /* 0x8000002000317882 */ /* 0x000fe20000000000 */
[----:B------:R-:W-:Y:S01]  /*17760*/  IMAD R4, R148, 0x780, R14 ;  /* 0x0000078094047824 */ /* 0x000fe200078e020e */
[----:B------:R-:W-:Y:S01]  /*17770*/  UIADD3 UR48, UR32, 0x2, URZ ;  /* 0x0000000220307890 */ /* 0x000fe2000fffe03f */
[----:B------:R-:W-:Y:S01]  /*17780*/  IMAD.MOV.U32 R11, RZ, RZ, -0x7fffffe0 ;  /* 0x80000020ff0b7424 */ /* 0x000fe200078e00ff */
[----:B------:R-:W-:Y:S01]  /*17790*/  UMOV UR28, UR32 ;  /* 0x00000020001c7c82 */ /* 0x000fe20008000000 */
[C---:B------:R-:W-:Y:S01]  /*177a0*/  VIADD R6, R4.reuse, 0x80 ;  /* 0x0000008004067836 */ /* 0x040fe20000000000 */
[C---:B------:R-:W-:Y:S01]  /*177b0*/  R2UR UR30, R4.reuse ;  /* 0x00000000041e72ca */ /* 0x040fe200000e0000 */
[----:B------:R-:W-:Y:S01]  /*177c0*/  UMOV UR4, UR28 ;  /* 0x0000001c00047c82 */ /* 0x000fe20008000000 */
[----:B------:R-:W-:Y:S01]  /*177d0*/  IADD3 R8, R4, 0x100, RZ ;  /* 0x0000010004087810 */ /* 0x000fe20007ffe0ff */
[----:B------:R-:W-:Y:S01]  /*177e0*/  UMOV UR8, UR28 ;  /* 0x0000001c00087c82 */ /* 0x000fe20008000000 */
[----:B------:R-:W-:Y:S01]  /*177f0*/  R2UR UR15, R9 ;  /* 0x00000000090f72ca */ /* 0x000fe200000e0000 */
[----:B------:R-:W-:Y:S01]  /*17800*/  UMOV UR12, UR28 ;  /* 0x0000001c000c7c82 */ /* 0x000fe20008000000 */
[----:B------:R-:W-:Y:S01]  /*17810*/  R2UR UR6, R8 ;  /* 0x00000000080672ca */ /* 0x000fe200000e0000 */
[C---:B------:R-:W-:Y:S01]  /*17820*/  VIADD R8, R4.reuse, 0x200 ;  /* 0x0000020004087836 */ /* 0x040fe20000000000 */
[----:B------:R-:W-:Y:S01]  /*17830*/  IADD3 R10, R4, 0x2, RZ ;  /* 0x00000002040a7810 */ /* 0x000fe20007ffe0ff */
[----:B------:R-:W-:Y:S01]  /*17840*/  IMAD.MOV.U32 R9, RZ, RZ, -0x7fffffe0 ;  /* 0x80000020ff097424 */ /* 0x000fe200078e00ff */
[----:B------:R-:W-:Y:S01]  /*17850*/  R2UR UR51, R11 ;  /* 0x000000000b3372ca */ /* 0x000fe200000e0000 */
[----:B------:R-:W-:Y:S01]  /*17860*/  UMOV UR16, UR48 ;  /* 0x0000003000107c82 */ /* 0x000fe20008000000 */
[----:B------:R-:W-:Y:S01]  /*17870*/  R2UR UR14, R8 ;  /* 0x00000000080e72ca */ /* 0x000fe200000e0000 */
[----:B------:R-:W-:Y:S01]  /*17880*/  QGMMA.64x32x32.F32.E4M3.E4M3 R88, gdesc[UR28], RZ, !UPT, gsb0 ;  /* 0x006000001c5879f3 */ /* 0x000fe2000c0008ff */
[----:B------:R-:W-:Y:S01]  /*17890*/  R2UR UR30, R6 ;  /* 0x00000000061e72ca */ /* 0x000fe200000e0000 */
[----:B------:R-:W-:Y:S01]  /*178a0*/  VIADD R6, R4, 0x180 ;  /* 0x0000018004067836 */ /* 0x000fe20000000000 */
[----:B------:R-:W-:Y:S01]  /*178b0*/  R2UR UR31, R7 ;  /* 0x00000000071f72ca */ /* 0x000fe200000e0000 */
[----:B------:R-:W-:Y:S01]  /*178c0*/  IMAD.MOV.U32 R7, RZ, RZ, -0x7fffffe0 ;  /* 0x80000020ff077424 */ /* 0x000fe200078e00ff */
[----:B------:R-:W-:Y:S01]  /*178d0*/  R2UR UR50, R10 ;  /* 0x000000000a3272ca */ /* 0x000fe200000e0000 */
[----:B------:R-:W-:Y:S01]  /*178e0*/  UMOV UR17, UR49 ;  /* 0x0000003100117c82 */ /* 0x000fe20008000000 */
[----:B------:R-:W-:Y:S01]  /*178f0*/  R2UR UR10, R6 ;  /* 0x00000000060a72ca */ /* 0x000fe200000e0000 */
[C---:B------:R-:W-:Y:S01]  /*17900*/  VIADD R6, R4.reuse, 0x82 ;  /* 0x0000008204067836 */ /* 0x040fe20000000000 */
[----:B------:R-:W-:Y:S01]  /*17910*/  R2UR UR11, R7 ;  /* 0x00000000070b72ca */ /* 0x000fe200000e0000 */
[----:B------:R-:W-:Y:S01]  /*17920*/  IMAD.MOV.U32 R7, RZ, RZ, -0x7fffffe0 ;  /* 0x80000020ff077424 */ /* 0x000fe200078e00ff */
[C---:B------:R-:W-:Y:S01]  /*17930*/  IADD3 R8, R4.reuse, 0x102, RZ ;  /* 0x0000010204087810 */ /* 0x040fe20007ffe0ff */
[----:B------:R-:W-:Y:S01]  /*17940*/  IMAD.MOV.U32 R11, RZ, RZ, -0x7fffffe0 ;  /* 0x80000020ff0b7424 */ /* 0x000fe200078e00ff */
[C---:B------:R-:W-:Y:S01]  /*17950*/  IADD3 R10, R4.reuse, 0x280, RZ ;  /* 0x00000280040a7810 */ /* 0x040fe20007ffe0ff */
[----:B------:R-:W-:Y:S01]  /*17960*/  VIADD R20, R4, 0x602 ;  /* 0x0000060204147836 */ /* 0x000fe20000000000 */
[----:B------:R-:W-:Y:S01]  /*17970*/  ULDC UR56, c[0x0][0x988] ;  /* 0x0002620000387ab9 */ /* 0x000fe20000000800 */
[----:B------:R-:W-:Y:S01]  /*17980*/  IMAD.MOV.U32 R21, RZ, RZ, -0x7fffffe0 ;  /* 0x80000020ff157424 */ /* 0x000fe200078e00ff */
[----:B------:R-:W-:Y:S01]  /*17990*/  MOV R118, R119 ;  /* 0x0000007700767202 */ /* 0x000fe20000000f00 */
[----:B------:R-:W-:-:S02]  /*179a0*/  IMAD.MOV.U32 R116, RZ, RZ, R119 ;  /* 0x000000ffff747224 */ /* 0x000fc400078e0077 */
[--C-:B------:R-:W-:Y:S02]  /*179b0*/  IMAD.MOV.U32 R114, RZ, RZ, R119.reuse ;  /* 0x000000ffff727224 */ /* 0x100fe400078e0077 */
[--C-:B------:R-:W-:Y:S02]  /*179c0*/  IMAD.MOV.U32 R112, RZ, RZ, R119.reuse ;  /* 0x000000ffff707224 */ /* 0x100fe400078e0077 */
[----:B------:R-:W-:Y:S01]  /*179d0*/  IMAD.MOV.U32 R110, RZ, RZ, R119 ;  /* 0x000000ffff6e7224 */ /* 0x000fe200078e0077 */
[----:B------:R-:W-:Y:S02]  /*179e0*/  WARPGROUP.DEPBAR.LE gsb0, 0x0 ;  /* 0x00008000000079c5 */ /* 0x000fe40000010000 */
[----:B------:R-:W-:-:S06]  /*179f0*/  WARPGROUP.ARRIVE ;  /* 0x00000000000079c5 */ /* 0x000fcc0000000000 */
[----:B------:R-:W-:Y:S03]  /*17a00*/  QGMMA.64x32x32.F32.E4M3.E4M3 R72, gdesc[UR28], RZ, !UPT, gsb0 ;  /* 0x006000001c4879f3 */ /* 0x000fe6000c0008ff */
[----:B------:R-:W-:Y:S02]  /*17a10*/  WARPGROUP.DEPBAR.LE gsb0, 0x0 ;  /* 0x00008000000079c5 */ /* 0x000fe40000010000 */
[----:B------:R-:W-:-:S06]  /*17a20*/  WARPGROUP.ARRIVE ;  /* 0x00000000000079c5 */ /* 0x000fcc0000000000 */
[----:B------:R-:W-:Y:S01]  /*17a30*/  QGMMA.64x32x32.F32.E4M3.E4M3 R56, gdesc[UR4], RZ, !UPT, gsb0 ;  /* 0x00600000043879f3 */ /* 0x000fe2000c0008ff */
[----:B------:R-:W-:Y:S01]  /*17a40*/  R2UR UR6, R10 ;  /* 0x000000000a0672ca */ /* 0x000fe200000e0000 */
[----:B------:R-:W-:Y:S01]  /*17a50*/  UIADD3 UR4, UR32, 0x200, URZ ;  /* 0x0000020020047890 */ /* 0x000fe2000fffe03f */
[----:B------:R-:W-:Y:S01]  /*17a60*/  R2UR UR7, R11 ;  /* 0x000000000b0772ca */ /* 0x000fe200000e0000 */
[----:B------:R-:W-:Y:S01]  /*17a70*/  UMOV UR5, 0x80000020 ;  /* 0x8000002000057882 */ /* 0x000fe20000000000 */
[----:B------:R-:W-:Y:S01]  /*17a80*/  IMAD.MOV.U32 R11, RZ, RZ, -0x7fffffe0 ;  /* 0x80000020ff0b7424 */ /* 0x000fe200078e00ff */
[----:B------:R-:W-:Y:S01]  /*17a90*/  UMOV UR21, UR5 ;  /* 0x0000000500157c82 */ /* 0x000fe20008000000 */
[----:B------:R-:W-:Y:S02]  /*17aa0*/  IADD3 R10, R4, 0x282, RZ ;  /* 0x00000282040a7810 */ /* 0x000fe40007ffe0ff */
[----:B------:R-:W-:Y:S01]  /*17ab0*/  UMOV UR20, UR4 ;  /* 0x0000000400147c82 */ /* 0x000fe20008000000 */
[----:B------:R-:W-:-:S02]  /*17ac0*/  WARPGROUP.DEPBAR.LE gsb0, 0x0 ;  /* 0x00008000000079c5 */ /* 0x000fc40000010000 */
[----:B------:R-:W-:-:S06]  /*17ad0*/  WARPGROUP.ARRIVE ;  /* 0x00000000000079c5 */ /* 0x000fcc0000000000 */
[----:B------:R-:W-:Y:S01]  /*17ae0*/  QGMMA.64x32x32.F32.E4M3.E4M3 R40, gdesc[UR8], RZ, !UPT, gsb0 ;  /* 0x00600000082879f3 */ /* 0x000fe2000c0008ff */
[----:B------:R-:W-:Y:S01]  /*17af0*/  R2UR UR10, R8 ;  /* 0x00000000080a72ca */ /* 0x000fe200000e0000 */
[----:B------:R-:W-:Y:S01]  /*17b00*/  UMOV UR8, UR48 ;  /* 0x0000003000087c82 */ /* 0x000fe20008000000 */
[----:B------:R-:W-:Y:S01]  /*17b10*/  R2UR UR11, R9 ;  /* 0x00000000090b72ca */ /* 0x000fe200000e0000 */
[----:B------:R-:W-:Y:S01]  /*17b20*/  UMOV UR9, UR49 ;  /* 0x0000003100097c82 */ /* 0x000fe20008000000 */
[----:B------:R-:W-:Y:S02]  /*17b30*/  VIADD R8, R4, 0x202 ;  /* 0x0000020204087836 */ /* 0x000fe40000000000 */
[----:B------:R-:W-:-:S03]  /*17b40*/  IMAD.MOV.U32 R9, RZ, RZ, -0x7fffffe0 ;  /* 0x80000020ff097424 */ /* 0x000fc600078e00ff */
[----:B------:R-:W-:Y:S02]  /*17b50*/  R2UR UR18, R8 ;  /* 0x00000000081272ca */ /* 0x000fe400000e0000 */
[----:B------:R-:W-:Y:S01]  /*17b60*/  R2UR UR19, R9 ;  /* 0x00000000091372ca */ /* 0x000fe200000e0000 */
[----:B------:R-:W-:Y:S01]  /*17b70*/  IMAD.MOV.U32 R9, RZ, RZ, -0x7fffffe0 ;  /* 0x80000020ff097424 */ /* 0x000fe200078e00ff */
[----:B------:R-:W-:Y:S01]  /*17b80*/  IADD3 R8, R4, 0x380, RZ ;  /* 0x0000038004087810 */ /* 0x000fe20007ffe0ff */
[----:B------:R-:W-:Y:S02]  /*17b90*/  WARPGROUP.DEPBAR.LE gsb0, 0x0 ;  /* 0x00008000000079c5 */ /* 0x000fe40000010000 */
[----:B------:R-:W-:-:S06]  /*17ba0*/  WARPGROUP.ARRIVE ;  /* 0x00000000000079c5 */ /* 0x000fcc0000000000 */
[----:B------:R-:W-:Y:S01]  /*17bb0*/  QGMMA.64x32x32.F32.E4M3.E4M3 R24, gdesc[UR12], RZ, !UPT, gsb0 ;  /* 0x006000000c1879f3 */ /* 0x000fe2000c0008ff */
[----:B------:R-:W-:Y:S01]  /*17bc0*/  UMOV UR12, UR48 ;  /* 0x00000030000c7c82 */ /* 0x000fe20008000000 */
[----:B------:R-:W-:Y:S01]  /*17bd0*/  UMOV UR13, UR49 ;  /* 0x00000031000d7c82 */ /* 0x000fe20008000000 */
[----:B------:R-:W-:Y:S02]  /*17be0*/  WARPGROUP.DEPBAR.LE gsb0, 0x0 ;  /* 0x00008000000079c5 */ /* 0x000fe40000010000 */
[----:B------:R-:W-:-:S06]  /*17bf0*/  WARPGROUP.ARRIVE ;  /* 0x00000000000079c5 */ /* 0x000fcc0000000000 */
[----:B------:R-:W-:Y:S01]  /*17c00*/  QGMMA.64x32x32.F32.E4M3.E4M3 R88, gdesc[UR48], R88, gsb0 ;  /* 0x00600000305879f3 */ /* 0x000fe20008000858 */
[----:B------:R-:W-:Y:S01]  /*17c10*/  R2UR UR50, R6 ;  /* 0x00000000063272ca */ /* 0x000fe200000e0000 */
[----:B------:R-:W-:Y:S01]  /*17c20*/  VIADD R6, R4, 0x182 ;  /* 0x0000018204067836 */ /* 0x000fe20000000000 */
[----:B------:R-:W-:Y:S01]  /*17c30*/  R2UR UR51, R7 ;  /* 0x00000000073372ca */ /* 0x000fe200000e0000 */
[----:B------:R-:W-:-:S03]  /*17c40*/  IMAD.MOV.U32 R7, RZ, RZ, -0x7fffffe0 ;  /* 0x80000020ff077424 */ /* 0x000fc600078e00ff */
[----:B------:R-:W-:Y:S01]  /*17c50*/  R2UR UR14, R6 ;  /* 0x00000000060e72ca */ /* 0x000fe200000e0000 */
[----:B------:R-:W-:Y:S01]  /*17c60*/  VIADD R6, R4, 0x300 ;  /* 0x0000030004067836 */ /* 0x000fe20000000000 */
[----:B------:R-:W-:Y:S01]  /*17c70*/  R2UR UR15, R7 ;  /* 0x00000000070f72ca */ /* 0x000fe200000e0000 */
[----:B------:R-:W-:Y:S01]  /*17c80*/  IMAD.MOV.U32 R7, RZ, RZ, -0x7fffffe0 ;  /* 0x80000020ff077424 */ /* 0x000fe200078e00ff */
[----:B------:R-:W-:Y:S02]  /*17c90*/  WARPGROUP.DEPBAR.LE gsb0, 0x0 ;  /* 0x00008000000079c5 */ /* 0x000fe40000010000 */
[----:B------:R-:W-:-:S06]  /*17ca0*/  WARPGROUP.ARRIVE ;  /* 0x00000000000079c5 */ /* 0x000fcc0000000000 */
[----:B------:R-:W-:Y:S03]  /*17cb0*/  QGMMA.64x32x32.F32.E4M3.E4M3 R72, gdesc[UR48], R72, gsb0 ;  /* 0x00600000304879f3 */ /* 0x000fe60008000848 */
[----:B------:R-:W-:Y:S02]  /*17cc0*/  WARPGROUP.DEPBAR.LE gsb0, 0x0 ;  /* 0x00008000000079c5 */ /* 0x000fe40000010000 */
[----:B------:R-:W-:-:S06]  /*17cd0*/  WARPGROUP.ARRIVE ;  /* 0x00000000000079c5 */ /* 0x000fcc0000000000 */
[----:B------:R-:W-:Y:S01]  /*17ce0*/  QGMMA.64x32x32.F32.E4M3.E4M3 R56, gdesc[UR8], R56, gsb0 ;  /* 0x00600000083879f3 */ /* 0x000fe20008000838 */
        /* <DEDUP_REMOVED lines=10> */
[----:B------:R-:W-:Y:S01]  /*17d90*/  QGMMA.64x32x32.F32.E4M3.E4M3 R40, gdesc[UR12], R40, gsb0 ;  /* 0x006000000c2879f3 */ /* 0x000fe20008000828 */
        /* <DEDUP_REMOVED lines=12> */
[----:B------:R-:W-:Y:S01]  /*17e60*/  QGMMA.64x32x32.F32.E4M3.E4M3 R24, gdesc[UR16], R24, gsb0 ;  /* 0x00600000101879f3 */ /* 0x000fe20008000818 */
        /* <DEDUP_REMOVED lines=15> */
[----:B------:R-:W-:Y:S01]  /*17f60*/  QGMMA.64x32x32.F32.E4M3.E4M3 R72, gdesc[UR4], R72, gsb0 ;  /* 0x00600000044879f3 */ /* 0x000fe20008000848 */
[----:B------:R-:W-:Y:S02]  /*17f70*/  ULDC UR6, c[0x0][0x988] ;  /* 0x0002620000067ab9 */ /* 0x000fe40000000800 */
        /* <DEDUP_REMOVED lines=9> */
[----:B------:R-:W-:Y:S01]  /*18010*/  IADD3 R10, R4, 0x502, RZ ;  /* 0x00000502040a7810 */ /* 0x000fe20007ffe0ff */
[----:B------:R-:W-:Y:S02]  /*18020*/  WARPGROUP.DEPBAR.LE gsb0, 0x0 ;  /* 0x00008000000079c5 */ /* 0x000fe40000010000 */
        /* <DEDUP_REMOVED lines=34> */
[----:B------:R-:W-:Y:S01]  /*18250*/  UIADD3 UR16, UR32, 0x402, URZ ;  /* 0x0000040220107890 */ /* 0x000fe2000fffe03f */
[----:B------:R-:W-:Y:S01]  /*18260*/  R2UR UR18, R10 ;  /* 0x000000000a1272ca */ /* 0x000fe200000e0000 */
[----:B------:R-:W-:Y:S01]  /*18270*/  UMOV UR17, 0x80000020 ;  /* 0x8000002000117882 */ /* 0x000fe20000000000 */
[----:B------:R-:W-:Y:S01]  /*18280*/  UMOV UR32, UR12 ;  /* 0x0000000c00207c82 */ /* 0x000fe20008000000 */
[----:B------:R-:W-:Y:S01]  /*18290*/  R2UR UR19, R11 ;  /* 0x000000000b1372ca */ /* 0x000fe200000e0000 */
        /* <DEDUP_REMOVED lines=9> */
[----:B------:R-:W-:Y:S01]  /*18330*/  R2UR UR34, R8 ;  /* 0x00000000082272ca */ /* 0x000fe200000e0000 */
[----:B------:R-:W-:Y:S01]  /*18340*/  VIADD R8, R4, 0x582 ;  /* 0x0000058204087836 */ /* 0x000fe20000000000 */
[----:B------:R-:W-:Y:S02]  /*18350*/  R2UR UR35, R9 ;  /* 0x00000000092372ca */ /* 0x000fe400000e0000 */
[----:B------:R-:W-:Y:S01]  /*18360*/  MOV R9, 0x80000020 ;  /* 0x8000002000097802 */ /* 0x000fe20000000f00 */
        /* <DEDUP_REMOVED lines=12> */
[----:B------:R-:W-:Y:S02]  /*18430*/  R2UR UR26, R6 ;  /* 0x00000000061a72ca */ /* 0x000fe400000e0000 */
[----:B------:R-:W-:Y:S01]  /*18440*/  R2UR UR27, R7 ;  /* 0x00000000071b72ca */ /* 0x000fe200000e0000 */
        /* <DEDUP_REMOVED lines=15> */
[----:B------:R-:W-:Y:S02]  /*18540*/  R2UR UR18, R8 ;  /* 0x00000000081272ca */ /* 0x000fe400000e0000 */
[----:B------:R-:W-:Y:S01]  /*18550*/  R2UR UR19, R9 ;  /* 0x00000000091372ca */ /* 0x000fe200000e0000 */
[----:B------:R-:W-:Y:S02]  /*18560*/  WARPGROUP.DEPBAR.LE gsb0, 0x0 ;  /* 0x00008000000079c5 */ /* 0x000fe40000010000 */
[----:B------:R-:W-:Y:S01]  /*18570*/  WARPGROUP.ARRIVE ;  /* 0x00000000000079c5 */ /* 0x000fe20000000000 */
[C---:B------:R-:W-:Y:S01]  /*18580*/  FMUL.FTZ R6, R2.reuse, R89 ;  /* 0x0000005902067220 */ /* 0x040fe20000410000 */
[C---:B------:R-:W-:Y:S01]  /*18590*/  FMUL.FTZ R9, R2.reuse, R91 ;  /* 0x0000005b02097220 */ /* 0x040fe20000410000 */
[C---:B------:R-:W-:Y:S01]  /*185a0*/  FMUL.FTZ R5, R2.reuse, R88 ;  /* 0x0000005802057220 */ /* 0x040fe20000410000 */
[C---:B------:R-:W-:Y:S01]  /*185b0*/  FMUL.FTZ R10, R2.reuse, R97 ;  /* 0x00000061020a7220 */ /* 0x040fe20000410000 */
[----:B------:R-:W-:-:S05]  /*185c0*/  FMUL.FTZ R7, R2, R92 ;  /* 0x0000005c02077220 */ /* 0x000fca0000410000 */
[----:B------:R-:W-:Y:S01]  /*185d0*/  QGMMA.64x32x32.F32.E4M3.E4M3 R72, gdesc[UR16], R72, gsb0 ;  /* 0x00600000104879f3 */ /* 0x000fe20008000848 */
[----:B------:R-:W-:Y:S01]  /*185e0*/  R2UR UR18, R20 ;  /* 0x00000000141272ca */ /* 0x000fe200000e0000 */
[----:B------:R-:W-:Y:S01]  /*185f0*/  VIADD R20, R4, 0x682 ;  /* 0x0000068204147836 */ /* 0x000fe20000000000 */
[----:B------:R-:W-:Y:S01]  /*18600*/  R2UR UR19, R21 ;  /* 0x00000000151372ca */ /* 0x000fe200000e0000 */
[----:B------:R-:W-:Y:S01]  /*18610*/  IMAD.MOV.U32 R21, RZ, RZ, -0x7fffffe0 ;  /* 0x80000020ff157424 */ /* 0x000fe200078e00ff */
        /* <DEDUP_REMOVED lines=12> */
[----:B------:R-:W-:-:S04]  /*186e0*/  FMUL.FTZ R91, R2, R103 ;  /* 0x00000067025b7220 */ /* 0x000fc80000410000 */
[----:B------:R-:W1:Y:S08]  /*186f0*/  MUFU.TANH R5, R5 ;  /* 0x0000000500057308 */ /* 0x000e700000002400 */
[----:B------:R-:W3:Y:S08]  /*18700*/  MUFU.TANH R10, R10 ;  /* 0x0000000a000a7308 */ /* 0x000ef00000002400 */
[----:B------:R-:W4:Y:S08]  /*18710*/  MUFU.TANH R7, R7 ;  /* 0x0000000700077308 */ /* 0x000f300000002400 */
[----:B------:R-:W5:Y:S08]  /*18720*/  MUFU.TANH R3, R3 ;  /* 0x0000000300037308 */ /* 0x000f700000002400 */
[----:B------:R-:W5:Y:S01]  /*18730*/  MUFU.TANH R8, R8 ;  /* 0x0000000800087308 */ /* 0x000f620000002400 */
[----:B------:R-:W-:-:S02]  /*18740*/  WARPGROUP.DEPBAR.LE gsb0, 0x0 ;  /* 0x00008000000079c5 */ /* 0x000fc40000010000 */
[----:B------:R-:W-:-:S05]  /*18750*/  WARPGROUP.ARRIVE ;  /* 0x00000000000079c5 */ /* 0x000fca0000000000 */
[----:B------:R-:W5:Y:S01]  /*18760*/  MUFU.TANH R11, R11 ;  /* 0x0000000b000b7308 */ /* 0x000f620000002400 */
[C---:B------:R-:W-:Y:S01]  /*18770*/  FMUL.FTZ R93, R2.reuse, R75 ;  /* 0x0000004b025d7220 */ /* 0x040fe20000410000 */
[C---:B------:R-:W-:Y:S01]  /*18780*/  FMUL.FTZ R75, R2.reuse, R76 ;  /* 0x0000004c024b7220 */ /* 0x040fe20000410000 */
[C---:B------:R-:W-:Y:S01]  /*18790*/  FMUL.FTZ R95, R2.reuse, R78 ;  /* 0x0000004e025f7220 */ /* 0x040fe20000410000 */
[----:B------:R-:W-:Y:S01]  /*187a0*/  FMUL.FTZ R78, R2, R79 ;  /* 0x0000004f024e7220 */ /* 0x000fe20000410000 */
[----:B------:R-:W-:Y:S01]  /*187b0*/  QGMMA.64x32x32.F32.E4M3.E4M3 R56, gdesc[UR16], R56, gsb0 ;  /* 0x00600000103879f3 */ /* 0x000fe20008000838 */
[----:B------:R-:W-:Y:S01]  /*187c0*/  R2UR UR18, R20 ;  /* 0x00000000141272ca */ /* 0x000fe200000e0000 */
[----:B------:R-:W-:Y:S01]  /*187d0*/  FMUL.FTZ R76, R2, R81 ;  /* 0x00000051024c7220 */ /* 0x000fe20000410000 */
[----:B------:R-:W-:Y:S01]  /*187e0*/  R2UR UR19, R21 ;  /* 0x00000000151372ca */ /* 0x000fe200000e0000 */
[----:B------:R-:W-:Y:S01]  /*187f0*/  IMAD.MOV.U32 R21, RZ, RZ, -0x7fffffe0 ;  /* 0x80000020ff157424 */ /* 0x000fe200078e00ff */
[----:B------:R-:W-:Y:S01]  /*18800*/  IADD3 R20, R4, 0x702, RZ ;  /* 0x0000070204147810 */ /* 0x000fe20007ffe0ff */
[----:B--2---:R-:W-:Y:S01]  /*18810*/  IMAD.IADD R4, R105, 0x1, R149 ;  /* 0x0000000169047824 */ /* 0x004fe200078e0295 */
        /* <DEDUP_REMOVED lines=12> */
[----:B------:R-:W-:-:S04]  /*188e0*/  FMUL.FTZ R86, R2, R86 ;  /* 0x0000005602567220 */ /* 0x000fc80000410000 */
[----:B------:R-:W2:Y:S08]  /*188f0*/  MUFU.TANH R15, R15 ;  /* 0x0000000f000f7308 */ /* 0x000eb00000002400 */
[----:B------:R-:W2:Y:S08]  /*18900*/  MUFU.TANH R90, R90 ;  /* 0x0000005a005a7308 */ /* 0x000eb00000002400 */
[----:B------:R-:W2:Y:S08]  /*18910*/  MUFU.TANH R88, R88 ;  /* 0x0000005800587308 */ /* 0x000eb00000002400 */
[----:B------:R-:W2:Y:S08]  /*18920*/  MUFU.TANH R89, R89 ;  /* 0x0000005900597308 */ /* 0x000eb00000002400 */
[----:B------:R-:W2:Y:S01]  /*18930*/  MUFU.TANH R72, R72 ;  /* 0x0000004800487308 */ /* 0x000ea20000002400 */
[----:B------:R-:W-:-:S02]  /*18940*/  WARPGROUP.DEPBAR.LE gsb0, 0x0 ;  /* 0x00008000000079c5 */ /* 0x000fc40000010000 */
[----:B------:R-:W-:Y:S01]  /*18950*/  WARPGROUP.ARRIVE ;  /* 0x00000000000079c5 */ /* 0x000fe20000000000 */
[C---:B------:R-:W-:Y:S01]  /*18960*/  FMUL.FTZ R98, R2.reuse, R58 ;  /* 0x0000003a02627220 */ /* 0x040fe20000410000 */
[C---:B------:R-:W-:Y:S01]  /*18970*/  FMUL.FTZ R58, R2.reuse, R65 ;  /* 0x00000041023a7220 */ /* 0x040fe20000410000 */
[C---:B------:R-:W-:Y:S01]  /*18980*/  FMUL.FTZ R100, R2.reuse, R63 ;  /* 0x0000003f02647220 */ /* 0x040fe20000410000 */
[C---:B------:R-:W-:Y:S01]  /*18990*/  FMUL.FTZ R63, R2.reuse, R67 ;  /* 0x00000043023f7220 */ /* 0x040fe20000410000 */
[----:B------:R-:W-:Y:S01]  /*189a0*/  FMUL.FTZ R84, R2, R56 ;  /* 0x0000003802547220 */ /* 0x000fe20000410000 */
[----:B------:R-:W-:Y:S01]  /*189b0*/  QGMMA.64x32x32.F32.E4M3.E4M3 R40, gdesc[UR16], R40, gsb0 ;  /* 0x00600000102879f3 */ /* 0x000fe20008000828 */
[----:B------:R-:W-:Y:S01]  /*189c0*/  R2UR UR18, R20 ;  /* 0x00000000141272ca */ /* 0x000fe200000e0000 */
[----:B------:R-:W-:Y:S01]  /*189d0*/  IMAD R20, R157, -0xa0, R4 ;  /* 0xffffff609d147824 */ /* 0x000fe200078e0204 */
[----:B------:R-:W-:Y:S01]  /*189e0*/  R2UR UR19, R21 ;  /* 0x00000000151372ca */ /* 0x000fe200000e0000 */
[C---:B------:R-:W-:Y:S01]  /*189f0*/  FMUL.FTZ R56, R2.reuse, R57 ;  /* 0x0000003902387220 */ /* 0x040fe20000410000 */
[C---:B------:R-:W-:Y:S01]  /*18a00*/  FMUL.FTZ R57, R2.reuse, R59 ;  /* 0x0000003b02397220 */ /* 0x040fe20000410000 */
[----:B------:R-:W-:Y:S01]  /*18a10*/  FMUL.FTZ R102, R2, R62 ;  /* 0x0000003e02667220 */ /* 0x000fe20000410000 */
[----:B------:R-:W-:Y:S01]  /*18a20*/  ISETP.GT.AND P3, PT, R20, 0x1, PT ;  /* 0x000000011400780c */ /* 0x000fe20003f64270 */
[----:B------:R-:W-:Y:S01]  /*18a30*/  FMUL.FTZ R59, R2, R60 ;  /* 0x0000003c023b7220 */ /* 0x000fe20000410000 */
[----:B------:R-:W-:Y:S01]  /*18a40*/  ISETP.GT.AND P2, PT, R20, RZ, PT ;  /* 0x000000ff1400720c */ /* 0x000fe20003f44270 */
[C---:B------:R-:W-:Y:S01]  /*18a50*/  FMUL.FTZ R62, R2.reuse, R69 ;  /* 0x00000045023e7220 */ /* 0x040fe20000410000 */
[----:B0-----:R-:W-:Y:S01]  /*18a60*/  FSEL R4, R9, -INF , P3 ;  /* 0xff80000009047808 */ /* 0x001fe20001800000 */
[----:B------:R-:W-:Y:S01]  /*18a70*/  FMUL.FTZ R60, R2, R61 ;  /* 0x0000003d023c7220 */ /* 0x000fe20000410000 */
[----:B------:R-:W-:Y:S01]  /*18a80*/  FSEL R6, R6, -INF , P3 ;  /* 0xff80000006067808 */ /* 0x000fe20001800000 */
[----:B------:R-:W-:Y:S01]  /*18a90*/  FMUL.FTZ R61, R2, R64 ;  /* 0x00000040023d7220 */ /* 0x000fe20000410000 */
[----:B------:R-:W-:Y:S01]  /*18aa0*/  ISETP.GT.AND P3, PT, R20, 0x11, PT ;  /* 0x000000111400780c */ /* 0x000fe20003f64270 */
[----:B------:R-:W-:Y:S01]  /*18ab0*/  FMUL.FTZ R64, R2, R68 ;  /* 0x0000004402407220 */ /* 0x000fe20000410000 */
[----:B------:R-:W-:Y:S01]  /*18ac0*/  ISETP.GT.AND P4, PT, R20, 0x8, PT ;  /* 0x000000081400780c */ /* 0x000fe20003f84270 */
[----:B------:R-:W-:Y:S01]  /*18ad0*/  FMUL.FTZ R68, R2, R71 ;  /* 0x0000004702447220 */ /* 0x000fe20000410000 */
[----:B-1----:R-:W-:Y:S01]  /*18ae0*/  FSEL R65, R5, -INF , P2 ;  /* 0xff80000005417808 */ /* 0x002fe20001000000 */
[----:B------:R-:W0:Y:S01]  /*18af0*/  MUFU.TANH R92, R92 ;  /* 0x0000005c005c7308 */ /* 0x000e220000002400 */
[----:B---3--:R-:W-:Y:S01]  /*18b00*/  FSEL R81, R10, -INF , P3 ;  /* 0xff8000000a517808 */ /* 0x008fe20001800000 */
[----:B------:R-:W-:Y:S01]  /*18b10*/  FMUL.FTZ R104, R2, R66 ;  /* 0x0000004202687220 */ /* 0x000fe20000410000 */
[----:B------:R-:W-:Y:S01]  /*18b20*/  ISETP.GT.AND P5, PT, R20, 0x9, PT ;  /* 0x000000091400780c */ /* 0x000fe20003fa4270 */
[----:B------:R-:W-:Y:S01]  /*18b30*/  FMUL.FTZ R106, R2, R70 ;  /* 0x00000046026a7220 */ /* 0x000fe20000410000 */
[----:B----4-:R-:W-:-:S02]  /*18b40*/  FSEL R67, R7, -INF , P4 ;  /* 0xff80000007437808 */ /* 0x010fc40002000000 */
[----:B------:R-:W-:Y:S01]  /*18b50*/  FMNMX.FTZ R10, R65, R6, !PT ;  /* 0x00000006410a7209 */ /* 0x000fe20007810000 */
[----:B------:R-:W1:Y:S01]  /*18b60*/  MUFU.TANH R73, R73 ;  /* 0x0000004900497308 */ /* 0x000e620000002400 */
[----:B-----5:R-:W-:Y:S02]  /*18b70*/  FSEL R3, R3, -INF , P2 ;  /* 0xff80000003037808 */ /* 0x020fe40001000000 */
[----:B------:R-:W-:Y:S02]  /*18b80*/  ISETP.GT.AND P2, PT, R20, 0x10, PT ;  /* 0x000000101400780c */ /* 0x000fe40003f44270 */
[----:B------:R-:W-:Y:S02]  /*18b90*/  FSEL R69, R8, -INF , P5 ;  /* 0xff80000008457808 */ /* 0x000fe40002800000 */
[----:B------:R-:W-:Y:S01]  /*18ba0*/  FMNMX.FTZ R10, R67, R10, !PT ;  /* 0x0000000a430a7209 */ /* 0x000fe20007810000 */
[----:B------:R-:W3:Y:S01]  /*18bb0*/  MUFU.TANH R91, R91 ;  /* 0x0000005b005b7308 */ /* 0x000ee20000002400 */
[----:B------:R-:W-:-:S02]  /*18bc0*/  FSEL R71, R11, -INF , P2 ;  /* 0xff8000000b477808 */ /* 0x000fc40001000000 */
[----:B------:R-:W-:Y:S02]  /*18bd0*/  FMNMX.FTZ R10, R69, R10, !PT ;  /* 0x0000000a450a7209 */ /* 0x000fe40007810000 */
[----:B--2---:R-:W-:Y:S02]  /*18be0*/  FSEL R5, R13, -INF , P4 ;  /* 0xff8000000d057808 */ /* 0x004fe40002000000 */
[----:B------:R-:W-:Y:S01]  /*18bf0*/  ISETP.GT.AND P4, PT, R20, 0x18, PT ;  /* 0x000000181400780c */ /* 0x000fe20003f84270 */
[----:B------:R-:W2:Y:S01]  /*18c00*/  MUFU.TANH R75, R75 ;  /* 0x0000004b004b7308 */ /* 0x000ea20000002400 */
[----:B------:R-:W-:Y:S02]  /*18c10*/  FMNMX.FTZ R10, R71, R10, !PT ;  /* 0x0000000a470a7209 */ /* 0x000fe40007810000 */
[----:B------:R-:W-:Y:S02]  /*18c20*/  FSEL R7, R12, -INF , P5 ;  /* 0xff8000000c077808 */ /* 0x000fe40002800000 */
[----:B------:R-:W-:-:S02]  /*18c30*/  ISETP.GT.AND P5, PT, R20, 0x19, PT ;  /* 0x000000191400780c */ /* 0x000fc40003fa4270 */
[----:B------:R-:W-:Y:S01]  /*18c40*/  FSEL R83, R15, -INF , P4 ;  /* 0xff8000000f537808 */ /* 0x000fe20002000000 */
[----:B------:R-:W-:Y:S01]  /*18c50*/  MUFU.TANH R94, R94 ;  /* 0x0000005e005e7308 */ /* 0x000fe20000002400 */
[----:B------:R-:W-:Y:S02]  /*18c60*/  FMNMX.FTZ R10, R81, R10, !PT ;  /* 0x0000000a510a7209 */ /* 0x000fe40007810000 */
[----:B------:R-:W-:Y:S01]  /*18c70*/  FSEL R9, R90, -INF , P2 ;  /* 0xff8000005a097808 */ /* 0x000fe20001000000 */
[--C-:B------:R-:W-:Y:S01]  /*18c80*/  IMAD.MOV.U32 R90, RZ, RZ, R119.reuse ;  /* 0x000000ffff5a7224 */ /* 0x100fe200078e0077 */
[----:B------:R-:W-:Y:S02]  /*18c90*/  ISETP.GT.AND P2, PT, R20, 0x20, PT ;  /* 0x000000201400780c */ /* 0x000fe40003f44270 */
[----:B------:R-:W-:Y:S01]  /*18ca0*/  FSEL R85, R88, -INF , P5 ;  /* 0xff80000058557808 */ /* 0x000fe20002800000 */
[----:B------:R-:W-:Y:S02]  /*18cb0*/  WARPGROUP.DEPBAR.LE gsb0, 0x0 ;  /* 0x00008000000079c5 */ /* 0x000fe40000010000 */
[----:B------:R-:W-:Y:S01]  /*18cc0*/  WARPGROUP.ARRIVE ;  /* 0x00000000000079c5 */ /* 0x000fe20000000000 */
[----:B------:R-:W4:Y:S01]  /*18cd0*/  MUFU.TANH R93, R93 ;  /* 0x0000005d005d7308 */ /* 0x000f220000002400 */
[----:B------:R-:W-:Y:S01]  /*18ce0*/  FMNMX.FTZ R10, R83, R10, !PT ;  /* 0x0000000a530a7209 */ /* 0x000fe20007810000 */
[C---:B------:R-:W-:Y:S01]  /*18cf0*/  FMUL.FTZ R21, R2.reuse, R48 ;  /* 0x0000003002157220 */ /* 0x040fe20000410000 */
[----:B------:R-:W-:Y:S01]  /*18d00*/  FSEL R11, R89, -INF , P3 ;  /* 0xff800000590b7808 */ /* 0x000fe20001800000 */
[----:B------:R-:W-:Y:S01]  /*18d10*/  FMUL.FTZ R66, R2, R40 ;  /* 0x0000002802427220 */ /* 0x000fe20000410000 */
[----:B------:R-:W-:Y:S01]  /*18d20*/  QGMMA.64x32x32.F32.E4M3.E4M3 R24, gdesc[UR16], R24, gsb0 ;  /* 0x00600000101879f3 */ /* 0x000fe20008000818 */
[----:B------:R-:W-:Y:S01]  /*18d30*/  ISETP.GT.AND P3, PT, R20, 0x21, PT ;  /* 0x000000211400780c */ /* 0x000fe20003f64270 */
[----:B------:R-:W-:Y:S01]  /*18d40*/  FMUL.FTZ R40, R2, R41 ;  /* 0x0000002902287220 */ /* 0x000fe20000410000 */
[----:B------:R-:W5:Y:S01]  /*18d50*/  MUFU.TANH R74, R74 ;  /* 0x0000004a004a7308 */ /* 0x000f620000002400 */
[----:B------:R-:W-:Y:S01]  /*18d60*/  FSEL R87, R72, -INF , P2 ;  /* 0xff80000048577808 */ /* 0x000fe20001000000 */
[C---:B------:R-:W-:Y:S01]  /*18d70*/  FMUL.FTZ R70, R2.reuse, R43 ;  /* 0x0000002b02467220 */ /* 0x040fe20000410000 */
[----:B------:R-:W-:Y:S01]  /*18d80*/  FMNMX.FTZ R10, R85, R10, !PT ;  /* 0x0000000a550a7209 */ /* 0x000fe20007810000 */
[----:B------:R-:W-:Y:S01]  /*18d90*/  FMUL.FTZ R49, R2, R49 ;  /* 0x0000003102317220 */ /* 0x000fe20000410000 */
[----:B0-----:R-:W-:Y:S01]  /*18da0*/  FSEL R13, R92, -INF , P4 ;  /* 0xff8000005c0d7808 */ /* 0x001fe20002000000 */
[----:B------:R-:W-:Y:S01]  /*18db0*/  FMUL.FTZ R107, R2, R42 ;  /* 0x0000002a026b7220 */ /* 0x000fe20000410000 */
[----:B------:R-:W-:Y:S01]  /*18dc0*/  ISETP.GT.AND P4, PT, R20, 0x28, PT ;  /* 0x000000281400780c */ /* 0x000fe20003f84270 */
[----:B------:R-:W0:Y:S01]  /*18dd0*/  MUFU.TANH R95, R95 ;  /* 0x0000005f005f7308 */ /* 0x000e220000002400 */
[----:B-1----:R-:W-:Y:S01]  /*18de0*/  FSEL R89, R73, -INF , P3 ;  /* 0xff80000049597808 */ /* 0x002fe20001800000 */
[C---:B------:R-:W-:Y:S01]  /*18df0*/  FMUL.FTZ R42, R2.reuse, R44 ;  /* 0x0000002c022a7220 */ /* 0x040fe20000410000 */
[----:B------:R-:W-:Y:S01]  /*18e00*/  FMNMX.FTZ R10, R87, R10, !PT ;  /* 0x0000000a570a7209 */ /* 0x000fe20007810000 */
[C---:B------:R-:W-:Y:S01]  /*18e10*/  FMUL.FTZ R44, R2.reuse, R45 ;  /* 0x0000002d022c7220 */ /* 0x040fe20000410000 */
[----:B---3--:R-:W-:Y:S01]  /*18e20*/  FSEL R15, R91, -INF , P5 ;  /* 0xff8000005b0f7808 */ /* 0x008fe20002800000 */
[----:B------:R-:W-:Y:S01]  /*18e30*/  FMUL.FTZ R47, R2, R47 ;  /* 0x0000002f022f7220 */ /* 0x000fe20000410000 */
[----:B------:R-:W-:Y:S01]  /*18e40*/  ISETP.GT.AND P5, PT, R20, 0x29, PT ;  /* 0x000000291400780c */ /* 0x000fe20003fa4270 */
[----:B------:R-:W-:Y:S01]  /*18e50*/  MUFU.TANH R77, R77 ;  /* 0x0000004d004d7308 */ /* 0x000fe20000002400 */
[----:B--2---:R-:W-:Y:S01]  /*18e60*/  FSEL R91, R75, -INF , P4 ;  /* 0xff8000004b5b7808 */ /* 0x004fe20002000000 */
[C---:B------:R-:W-:Y:S01]  /*18e70*/  FMUL.FTZ R51, R2.reuse, R51 ;  /* 0x0000003302337220 */ /* 0x040fe20000410000 */
[----:B------:R-:W-:Y:S01]  /*18e80*/  FMNMX.FTZ R12, R89, R10, !PT ;  /* 0x0000000a590c7209 */ /* 0x000fe20007810000 */
[C---:B------:R-:W-:Y:S01]  /*18e90*/  FMUL.FTZ R53, R2.reuse, R53 ;  /* 0x0000003502357220 */ /* 0x040fe20000410000 */
[----:B----4-:R-:W-:Y:S01]  /*18ea0*/  FSEL R41, R93, -INF , P3 ;  /* 0xff8000005d297808 */ /* 0x010fe20001800000 */
[----:B------:R-:W-:Y:S01]  /*18eb0*/  FMUL.FTZ R50, R2, R50 ;  /* 0x0000003202327220 */ /* 0x000fe20000410000 */
[----:B-----5:R-:W-:Y:S01]  /*18ec0*/  FSEL R93, R74, -INF , P5 ;  /* 0xff8000004a5d7808 */ /* 0x020fe20002800000 */
[----:B------:R-:W1:Y:S01]  /*18ed0*/  MUFU.TANH R76, R76 ;  /* 0x0000004c004c7308 */ /* 0x000e620000002400 */
[----:B------:R-:W-:Y:S01]  /*18ee0*/  FMNMX.FTZ R12, R91, R12, !PT ;  /* 0x0000000c5b0c7209 */ /* 0x000fe20007810000 */
[C---:B------:R-:W-:Y:S01]  /*18ef0*/  FMUL.FTZ R46, R2.reuse, R46 ;  /* 0x0000002e022e7220 */ /* 0x040fe20000410000 */
[----:B0-----:R-:W-:Y:S01]  /*18f00*/  FSEL R43, R95, -INF , P4 ;  /* 0xff8000005f2b7808 */ /* 0x001fe20002000000 */
[----:B------:R-:W-:Y:S01]  /*18f10*/  FMUL.FTZ R108, R2, R55 ;  /* 0x00000037026c7220 */ /* 0x000fe20000410000 */
[----:B------:R-:W-:Y:S01]  /*18f20*/  ISETP.GT.AND P3, PT, R20, 0x31, PT ;  /* 0x000000311400780c */ /* 0x000fe20003f64270 */
[----:B------:R-:W-:Y:S01]  /*18f30*/  FMUL.FTZ R52, R2, R52 ;  /* 0x0000003402347220 */ /* 0x000fe20000410000 */
[----:B------:R-:W-:Y:S01]  /*18f40*/  FMNMX.FTZ R12, R93, R12, !PT ;  /* 0x0000000c5d0c7209 */ /* 0x000fe20007810000 */
[----:B------:R-:W-:Y:S01]  /*18f50*/  MUFU.TANH R82, R82 ;  /* 0x0000005200527308 */ /* 0x000fe20000002400 */
[----:B------:R-:W-:Y:S01]  /*18f60*/  ISETP.GT.AND P4, PT, R20, 0x38, PT ;  /* 0x000000381400780c */ /* 0x000fe20003f84270 */
[----:B------:R-:W-:Y:S01]  /*18f70*/  FMUL.FTZ R54, R2, R54 ;  /* 0x0000003602367220 */ /* 0x000fe20000410000 */
[----:B------:R-:W-:Y:S01]  /*18f80*/  IMAD.MOV.U32 R92, RZ, RZ, R119 ;  /* 0x000000ffff5c7224 */ /* 0x000fe200078e0077 */
[----:B------:R-:W-:-:S04]  /*18f90*/  MOV R88, R119 ;  /* 0x0000007700587202 */ /* 0x000fc80000000f00 */
[----:B------:R-:W0:Y:S01]  /*18fa0*/  MUFU.TANH R78, R78 ;  /* 0x0000004e004e7308 */ /* 0x000e220000002400 */
[----:B-1----:R-:W-:-:S07]  /*18fb0*/  FSEL R99, R76, -INF , P3 ;  /* 0xff8000004c637808 */ /* 0x002fce0001800000 */
[----:B------:R-:W1:Y:S08]  /*18fc0*/  MUFU.TANH R79, R79 ;  /* 0x0000004f004f7308 */ /* 0x000e700000002400 */
[----:B------:R-:W-:Y:S01]  /*18fd0*/  MUFU.TANH R96, R96 ;  /* 0x0000006000607308 */ /* 0x000fe20000002400 */
[----:B0-----:R-:W-:Y:S01]  /*18fe0*/  FSEL R45, R78, -INF , P5 ;  /* 0xff8000004e2d7808 */ /* 0x001fe20002800000 */
[----:B------:R-:W-:-:S02]  /*18ff0*/  WARPGROUP.DEPBAR.LE gsb0, 0x0 ;  /* 0x00008000000079c5 */ /* 0x000fc40000010000 */
[----:B------:R-:W-:Y:S01]  /*19000*/  ISETP.GT.AND P5, PT, R20, 0x39, PT ;  /* 0x000000391400780c */ /* 0x000fe20003fa4270 */
[C---:B------:R-:W-:Y:S01]  /*19010*/  FMUL.FTZ R10, R2.reuse, R25 ;  /* 0x00000019020a7220 */ /* 0x040fe20000410000 */
[C---:B------:R-:W-:Y:S01]  /*19020*/  FMUL.FTZ R26, R2.reuse, R26 ;  /* 0x0000001a021a7220 */ /* 0x040fe20000410000 */
[C---:B------:R-:W-:Y:S01]  /*19030*/  FMUL.FTZ R28, R2.reuse, R28 ;  /* 0x0000001c021c7220 */ /* 0x040fe20000410000 */
[----:B------:R-:W-:Y:S01]  /*19040*/  MUFU.TANH R56, R56 ;  /* 0x0000003800387308 */ /* 0x000fe20000002400 */
[----:B-1----:R-:W-:Y:S01]  /*19050*/  FSEL R101, R79, -INF , P4 ;  /* 0xff8000004f657808 */ /* 0x002fe20002000000 */
[C---:B------:R-:W-:Y:S01]  /*19060*/  FMUL.FTZ R30, R2.reuse, R30 ;  /* 0x0000001e021e7220 */ /* 0x040fe20000410000 */
[C---:B------:R-:W-:Y:S01]  /*19070*/  FMUL.FTZ R24, R2.reuse, R24 ;  /* 0x0000001802187220 */ /* 0x040fe20000410000 */
[C---:B------:R-:W-:Y:S01]  /*19080*/  FMUL.FTZ R32, R2.reuse, R32 ;  /* 0x0000002002207220 */ /* 0x040fe20000410000 */
[C---:B------:R-:W-:Y:S01]  /*19090*/  FMUL.FTZ R36, R2.reuse, R36 ;  /* 0x0000002402247220 */ /* 0x040fe20000410000 */
[C---:B------:R-:W-:Y:S01]  /*190a0*/  FMUL.FTZ R34, R2.reuse, R34 ;  /* 0x0000002202227220 */ /* 0x040fe20000410000 */
[----:B------:R-:W-:Y:S01]  /*190b0*/  FMUL.FTZ R38, R2, R38 ;  /* 0x0000002602267220 */ /* 0x000fe20000410000 */
[----:B------:R0:W-:Y:S08]  /*190c0*/  MUFU.TANH R139, R21 ;  /* 0x00000015008b7308 */ /* 0x0001f00000002400 */
[----:B------:R-:W1:Y:S01]  /*190d0*/  MUFU.TANH R80, R80 ;  /* 0x0000005000507308 */ /* 0x000e620000002400 */
[----:B0-----:R-:W-:Y:S01]  /*190e0*/  FSEL R21, R94, -INF , P2 ;  /* 0xff8000005e157808 */ /* 0x001fe20001000000 */
[----:B------:R-:W-:Y:S01]  /*190f0*/  IMAD.MOV.U32 R94, RZ, RZ, R119 ;  /* 0x000000ffff5e7224 */ /* 0x000fe200078e0077 */
[----:B------:R-:W-:-:S04]  /*19100*/  ISETP.GT.AND P2, PT, R20, 0x30, PT ;  /* 0x000000301400780c */ /* 0x000fc80003f44270 */
[----:B------:R-:W-:Y:S01]  /*19110*/  FSEL R95, R77, -INF , P2 ;  /* 0xff8000004d5f7808 */ /* 0x000fe20001000000 */
[----:B------:R-:W-:Y:S03]  /*19120*/  MUFU.TANH R84, R84 ;  /* 0x0000005400547308 */ /* 0x000fe60000002400 */
[----:B------:R-:W-:-:S04]  /*19130*/  FMNMX.FTZ R12, R95, R12, !PT ;  /* 0x0000000c5f0c7209 */ /* 0x000fc80007810000 */
[----:B------:R-:W-:Y:S01]  /*19140*/  FMNMX.FTZ R12, R99, R12, !PT ;  /* 0x0000000c630c7209 */ /* 0x000fe20007810000 */
[----:B------:R-:W-:Y:S01]  /*19150*/  MUFU.TANH R86, R86 ;  /* 0x0000005600567308 */ /* 0x000fe20000002400 */
[----:B-1----:R-:W-:-:S07]  /*19160*/  FSEL R103, R80, -INF , P5 ;  /* 0xff80000050677808 */ /* 0x002fce0002800000 */
[----:B------:R-:W0:Y:S08]  /*19170*/  MUFU.TANH R57, R57 ;  /* 0x0000003900397308 */ /* 0x000e300000002400 */
[----:B------:R1:W-:Y:S08]  /*19180*/  MUFU.TANH R141, R49 ;  /* 0x00000031008d7308 */ /* 0x0003f00000002400 */
[----:B------:R-:W-:Y:S01]  /*19190*/  MUFU.TANH R97, R97 ;  /* 0x0000006100617308 */ /* 0x000fe20000002400 */
[----:B-1----:R-:W-:-:S02]  /*191a0*/  FSEL R49, R82, -INF , P3 ;  /* 0xff80000052317808 */ /* 0x002fc40001800000 */
[----:B------:R-:W-:-:S04]  /*191b0*/  ISETP.GT.AND P3, PT, R20, 0x41, PT ;  /* 0x000000411400780c */ /* 0x000fc80003f64270 */
[----:B------:R-:W-:Y:S01]  /*191c0*/  FSEL R109, R56, -INF , P3 ;  /* 0xff800000386d7808 */ /* 0x000fe20001800000 */
[----:B------:R-:W-:Y:S01]  /*191d0*/  MUFU.TANH R59, R59 ;  /* 0x0000003b003b7308 */ /* 0x000fe20000002400 */
[----:B------:R-:W-:Y:S01]  /*191e0*/  FMNMX.FTZ R56, R101, R12, !PT ;  /* 0x0000000c65387209 */ /* 0x000fe20007810000 */
[----:B------:R-:W-:Y:S01]  /*191f0*/  FMUL.FTZ R12, R2, R27 ;  /* 0x0000001b020c7220 */ /* 0x000fe20000410000 */
[----:B0-----:R-:W-:Y:S02]  /*19200*/  FSEL R25, R57, -INF , P3 ;  /* 0xff80000039197808 */ /* 0x001fe40001800000 */
[----:B------:R-:W-:Y:S02]  /*19210*/  FMNMX.FTZ R56, R103, R56, !PT ;  /* 0x0000003867387209 */ /* 0x000fe40007810000 */
[----:B------:R-:W-:Y:S01]  /*19220*/  ISETP.GT.AND P3, PT, R20, 0x51, PT ;  /* 0x000000511400780c */ /* 0x000fe20003f64270 */
[----:B------:R-:W-:Y:S08]  /*19230*/  MUFU.TANH R98, R98 ;  /* 0x0000006200627308 */ /* 0x000ff00000002400 */
[----:B------:R-:W0:Y:S08]  /*19240*/  MUFU.TANH R58, R58 ;  /* 0x0000003a003a7308 */ /* 0x000e300000002400 */
[----:B------:R1:W-:Y:S08]  /*19250*/  MUFU.TANH R48, R47 ;  /* 0x0000002f00307308 */ /* 0x0003f00000002400 */
[----:B------:R-:W-:Y:S01]  /*19260*/  MUFU.TANH R60, R60 ;  /* 0x0000003c003c7308 */ /* 0x000fe20000002400 */
[----:B-1----:R-:W-:Y:S01]  /*19270*/  FSEL R47, R96, -INF , P2 ;  /* 0xff800000602f7808 */ /* 0x002fe20001000000 */
[----:B------:R-:W-:Y:S01]  /*19280*/  IMAD.MOV.U32 R96, RZ, RZ, R119 ;  /* 0x000000ffff607224 */ /* 0x000fe200078e0077 */
[----:B------:R-:W-:-:S02]  /*19290*/  ISETP.GT.AND P2, PT, R20, 0x40, PT ;  /* 0x000000401400780c */ /* 0x000fc40003f44270 */
[----:B0-----:R-:W-:Y:S02]  /*192a0*/  FSEL R117, R58, -INF , P3 ;  /* 0xff8000003a757808 */ /* 0x001fe40001800000 */
[----:B------:R-:W-:Y:S01]  /*192b0*/  FSEL R105, R84, -INF , P2 ;  /* 0xff80000054697808 */ /* 0x000fe20001000000 */
[----:B------:R-:W0:Y:S01]  /*192c0*/  MUFU.TANH R61, R61 ;  /* 0x0000003d003d7308 */ /* 0x000e220000002400 */
[----:B------:R-:W-:Y:S02]  /*192d0*/  FSEL R55, R98, -INF , P2 ;  /* 0xff80000062377808 */ /* 0x000fe40001000000 */
[----:B------:R-:W-:Y:S02]  /*192e0*/  FMNMX.FTZ R56, R105, R56, !PT ;  /* 0x0000003869387209 */ /* 0x000fe40007810000 */
[----:B------:R-:W-:Y:S02]  /*192f0*/  ISETP.GT.AND P2, PT, R20, 0x50, PT ;  /* 0x000000501400780c */ /* 0x000fe40003f44270 */
[----:B------:R-:W-:Y:S01]  /*19300*/  FMNMX.FTZ R56, R109, R56, !PT ;  /* 0x000000386d387209 */ /* 0x000fe20007810000 */
[----:B------:R-:W1:Y:S01]  /*19310*/  MUFU.TANH R63, R63 ;  /* 0x0000003f003f7308 */ /* 0x000e620000002400 */
[----:B------:R-:W-:-:S07]  /*19320*/  MOV R98, R119 ;  /* 0x0000007700627202 */ /* 0x000fce0000000f00 */
[----:B------:R-:W-:Y:S01]  /*19330*/  MUFU.TANH R102, R102 ;  /* 0x0000006600667308 */ /* 0x000fe20000002400 */
[----:B0-----:R-:W-:-:S07]  /*19340*/  FSEL R115, R61, -INF , P2 ;  /* 0xff8000003d737808 */ /* 0x001fce0001000000 */
[----:B------:R-:W0:Y:S01]  /*19350*/  MUFU.TANH R104, R104 ;  /* 0x0000006800687308 */ /* 0x000e220000002400 */
[----:B-1----:R-:W-:Y:S02]  /*19360*/  FSEL R61, R63, -INF , P3 ;  /* 0xff8000003f3d7808 */ /* 0x002fe40001800000 */
[----:B------:R-:W-:-:S05]  /*19370*/  ISETP.GT.AND P3, PT, R20, 0x61, PT ;  /* 0x000000611400780c */ /* 0x000fca0003f64270 */
[----:B------:R1:W-:Y:S08]  /*19380*/  MUFU.TANH R8, R51 ;  /* 0x0000003300087308 */ /* 0x0003f00000002400 */
[----:B------:R-:W2:Y:S01]  /*19390*/  MUFU.TANH R40, R40 ;  /* 0x0000002800287308 */ /* 0x000ea20000002400 */
[----:B-1----:R-:W-:Y:S02]  /*193a0*/  FSEL R51, R86, -INF , P4 ;  /* 0xff80000056337808 */ /* 0x002fe40002000000 */
[----:B------:R-:W-:-:S02]  /*193b0*/  ISETP.GT.AND P4, PT, R20, 0x48, PT ;  /* 0x000000481400780c */ /* 0x000fc40003f84270 */
[----:B0-----:R-:W-:Y:S01]  /*193c0*/  FSEL R27, R104, -INF , P2 ;  /* 0xff800000681b7808 */ /* 0x001fe20001000000 */
[--C-:B------:R-:W-:Y:S01]  /*193d0*/  IMAD.MOV.U32 R104, RZ, RZ, R119.reuse ;  /* 0x000000ffff687224 */ /* 0x100fe200078e0077 */
[----:B------:R-:W-:Y:S01]  /*193e0*/  FSEL R111, R59, -INF , P4 ;  /* 0xff8000003b6f7808 */ /* 0x000fe20002000000 */
[----:B------:R-:W0:Y:S01]  /*193f0*/  MUFU.TANH R70, R70 ;  /* 0x0000004600467308 */ /* 0x000e220000002400 */
[----:B------:R-:W-:Y:S01]  /*19400*/  FSEL R57, R102, -INF , P4 ;  /* 0xff80000066397808 */ /* 0x000fe20002000000 */
[----:B------:R-:W-:Y:S01]  /*19410*/  IMAD.MOV.U32 R102, RZ, RZ, R119 ;  /* 0x000000ffff667224 */ /* 0x000fe200078e0077 */
[----:B------:R-:W-:Y:S01]  /*19420*/  FMNMX.FTZ R58, R111, R56, !PT ;  /* 0x000000386f3a7209 */ /* 0x000fe20007810000 */
[----:B------:R-:W-:Y:S01]  /*19430*/  FMUL.FTZ R56, R2, R29 ;  /* 0x0000001d02387220 */ /* 0x000fe20000410000 */
[C---:B------:R-:W-:Y:S02]  /*19440*/  ISETP.GT.AND P4, PT, R20.reuse, 0x58, PT ;  /* 0x000000581400780c */ /* 0x040fe40003f84270 */
[----:B------:R-:W-:Y:S01]  /*19450*/  ISETP.GT.AND P2, PT, R20, 0x60, PT ;  /* 0x000000601400780c */ /* 0x000fe20003f44270 */
[----:B------:R-:W1:Y:S01]  /*19460*/  MUFU.TANH R100, R100 ;  /* 0x0000006400647308 */ /* 0x000e620000002400 */
[----:B--2---:R-:W-:Y:S01]  /*19470*/  FSEL R133, R40, -INF , P3 ;  /* 0xff80000028857808 */ /* 0x004fe20001800000 */
[----:B------:R-:W-:-:S06]  /*19480*/  FMUL.FTZ R40, R2, R31 ;  /* 0x0000001f02287220 */ /* 0x000fcc0000410000 */
[----:B------:R2:W-:Y:S01]  /*19490*/  MUFU.TANH R145, R53 ;  /* 0x0000003500917308 */ /* 0x0005e20000002400 */
[----:B0-----:R-:W-:Y:S02]  /*194a0*/  FSEL R75, R70, -INF , P3 ;  /* 0xff800000464b7808 */ /* 0x001fe40001800000 */
[----:B------:R-:W-:-:S04]  /*194b0*/  ISETP.GT.AND P3, PT, R20, 0x71, PT ;  /* 0x000000711400780c */ /* 0x000fc80003f64270 */
[----:B------:R-:W-:Y:S01]  /*194c0*/  FSEL R141, R141, -INF , P3 ;  /* 0xff8000008d8d7808 */ /* 0x000fe20001800000 */
[----:B------:R-:W0:Y:S01]  /*194d0*/  MUFU.TANH R64, R64 ;  /* 0x0000004000407308 */ /* 0x000e220000002400 */
[----:B--2---:R-:W-:Y:S02]  /*194e0*/  FSEL R53, R97, -INF , P5 ;  /* 0xff80000061357808 */ /* 0x004fe40002800000 */
[----:B------:R-:W-:Y:S02]  /*194f0*/  ISETP.GT.AND P5, PT, R20, 0x49, PT ;  /* 0x000000491400780c */ /* 0x000fe40003fa4270 */
[----:B------:R-:W-:Y:S01]  /*19500*/  FSEL R97, R8, -INF , P3 ;  /* 0xff80000008617808 */ /* 0x000fe20001800000 */
[----:B------:R-:W-:Y:S01]  /*19510*/  FMUL.FTZ R8, R2, R33 ;  /* 0x0000002102087220 */ /* 0x000fe20000410000 */
[----:B------:R-:W-:Y:S01]  /*19520*/  FSEL R113, R60, -INF , P5 ;  /* 0xff8000003c717808 */ /* 0x000fe20002800000 */
[----:B------:R-:W2:Y:S01]  /*19530*/  MUFU.TANH R66, R66 ;  /* 0x0000004200427308 */ /* 0x000ea20000002400 */
[----:B-1----:R-:W-:Y:S01]  /*19540*/  FSEL R59, R100, -INF , P5 ;  /* 0xff800000643b7808 */ /* 0x002fe20002800000 */
[----:B------:R-:W-:Y:S01]  /*19550*/  IMAD.MOV.U32 R100, RZ, RZ, R119 ;  /* 0x000000ffff647224 */ /* 0x000fe200078e0077 */
[----:B------:R-:W-:-:S02]  /*19560*/  FMNMX.FTZ R58, R113, R58, !PT ;  /* 0x0000003a713a7209 */ /* 0x000fc40007810000 */
[----:B------:R-:W-:Y:S02]  /*19570*/  ISETP.GT.AND P5, PT, R20, 0x59, PT ;  /* 0x000000591400780c */ /* 0x000fe40003fa4270 */
[----:B------:R-:W-:Y:S01]  /*19580*/  FMNMX.FTZ R58, R115, R58, !PT ;  /* 0x0000003a733a7209 */ /* 0x000fe20007810000 */
[----:B------:R-:W1:Y:S01]  /*19590*/  MUFU.TANH R107, R107 ;  /* 0x0000006b006b7308 */ /* 0x000e620000002400 */
[----:B0-----:R-:W-:Y:S02]  /*195a0*/  FSEL R121, R64, -INF , P4 ;  /* 0xff80000040797808 */ /* 0x001fe40002000000 */
[----:B------:R-:W-:Y:S02]  /*195b0*/  FMNMX.FTZ R58, R117, R58, !PT ;  /* 0x0000003a753a7209 */ /* 0x000fe40007810000 */
[----:B------:R-:W-:Y:S02]  /*195c0*/  ISETP.GT.AND P3, PT, R20, 0x81, PT ;  /* 0x000000811400780c */ /* 0x000fe40003f64270 */
[----:B------:R-:W-:Y:S01]  /*195d0*/  FMNMX.FTZ R58, R121, R58, !PT ;  /* 0x0000003a793a7209 */ /* 0x000fe20007810000 */
[----:B------:R-:W0:Y:S01]  /*195e0*/  MUFU.TANH R106, R106 ;  /* 0x0000006a006a7308 */ /* 0x000e220000002400 */
[----:B--2---:R-:W-:-:S07]  /*195f0*/  FSEL R131, R66, -INF , P2 ;  /* 0xff80000042837808 */ /* 0x004fce0001000000 */
[----:B------:R-:W2:Y:S01]  /*19600*/  MUFU.TANH R62, R62 ;  /* 0x0000003e003e7308 */ /* 0x000ea20000002400 */
[----:B-1----:R-:W-:Y:S02]  /*19610*/  FSEL R73, R107, -INF , P2 ;  /* 0xff8000006b497808 */ /* 0x002fe40001000000 */
[----:B------:R-:W-:-:S04]  /*19620*/  ISETP.GT.AND P2, PT, R20, 0x70, PT ;  /* 0x000000701400780c */ /* 0x000fc80003f44270 */
[----:B------:R-:W-:Y:S01]  /*19630*/  FSEL R139, R139, -INF , P2 ;  /* 0xff8000008b8b7808 */ /* 0x000fe20001000000 */
[----:B------:R-:W1:Y:S01]  /*19640*/  MUFU.TANH R50, R50 ;  /* 0x0000003200327308 */ /* 0x000e620000002400 */
[----:B0-----:R-:W-:Y:S01]  /*19650*/  FSEL R63, R106, -INF , P4 ;  /* 0xff8000006a3f7808 */ /* 0x001fe20002000000 */
[----:B------:R-:W-:Y:S01]  /*19660*/  IMAD.MOV.U32 R106, RZ, RZ, R119 ;  /* 0x000000ffff6a7224 */ /* 0x000fe200078e0077 */
[----:B------:R-:W-:-:S05]  /*19670*/  ISETP.GT.AND P4, PT, R20, 0x68, PT ;  /* 0x000000681400780c */ /* 0x000fca0003f84270 */
[----:B------:R-:W0:Y:S01]  /*19680*/  MUFU.TANH R42, R42 ;  /* 0x0000002a002a7308 */ /* 0x000e220000002400 */
[----:B--2---:R-:W-:-:S04]  /*19690*/  FSEL R125, R62, -INF , P5 ;  /* 0xff8000003e7d7808 */ /* 0x004fc80002800000 */
[----:B------:R-:W-:-:S03]  /*196a0*/  FMNMX.FTZ R58, R125, R58, !PT ;  /* 0x0000003a7d3a7209 */ /* 0x000fc60007810000 */
[----:B------:R-:W2:Y:S01]  /*196b0*/  MUFU.TANH R46, R46 ;  /* 0x0000002e002e7308 */ /* 0x000ea20000002400 */
[----:B-1----:R-:W-:Y:S02]  /*196c0*/  FSEL R79, R50, -INF , P2 ;  /* 0xff800000324f7808 */ /* 0x002fe40001000000 */
[----:B------:R-:W-:Y:S02]  /*196d0*/  ISETP.GT.AND P2, PT, R20, 0x80, PT ;  /* 0x000000801400780c */ /* 0x000fe40003f44270 */
[----:B------:R-:W-:-:S03]  /*196e0*/  FMNMX.FTZ R58, R131, R58, !PT ;  /* 0x0000003a833a7209 */ /* 0x000fc60007810000 */
[----:B------:R-:W1:Y:S01]  /*196f0*/  MUFU.TANH R10, R10 ;  /* 0x0000000a000a7308 */ /* 0x000e620000002400 */
[----:B0-----:R-:W-:Y:S02]  /*19700*/  FSEL R135, R42, -INF , P4 ;  /* 0xff8000002a877808 */ /* 0x001fe40002000000 */
[----:B------:R-:W-:-:S04]  /*19710*/  FMNMX.FTZ R58, R133, R58, !PT ;  /* 0x0000003a853a7209 */ /* 0x000fc80007810000 */
[----:B------:R-:W-:Y:S01]  /*19720*/  FMNMX.FTZ R58, R135, R58, !PT ;  /* 0x0000003a873a7209 */ /* 0x000fe20007810000 */
[----:B------:R-:W0:Y:S01]  /*19730*/  MUFU.TANH R26, R26 ;  /* 0x0000001a001a7308 */ /* 0x000e220000002400 */
[----:B--2---:R-:W-:Y:S02]  /*19740*/  FSEL R31, R46, -INF , P4 ;  /* 0xff8000002e1f7808 */ /* 0x004fe40002000000 */
[----:B------:R-:W-:-:S05]  /*19750*/  ISETP.GT.AND P4, PT, R20, 0x78, PT ;  /* 0x000000781400780c */ /* 0x000fca0003f84270 */
[----:B------:R-:W2:Y:S01]  /*19760*/  MUFU.TANH R52, R52 ;  /* 0x0000003400347308 */ /* 0x000ea20000002400 */
[----:B-1----:R-:W-:Y:S01]  /*19770*/  FSEL R151, R10, -INF , P3 ;  /* 0xff8000000a977808 */ /* 0x002fe20001800000 */
[----:B------:R-:W-:-:S06]  /*19780*/  FMUL.FTZ R10, R2, R37 ;  /* 0x00000025020a7220 */ /* 0x000fcc0000410000 */
[----:B------:R-:W1:Y:S01]  /*19790*/  MUFU.TANH R54, R54 ;  /* 0x0000003600367308 */ /* 0x000e620000002400 */
[----:B0-----:R-:W-:Y:S02]  /*197a0*/  FSEL R37, R26, -INF , P2 ;  /* 0xff8000001a257808 */ /* 0x001fe40001000000 */
[----:B------:R-:W-:-:S04]  /*197b0*/  FMNMX.FTZ R26, R3, R4, !PT ;  /* 0x00000004031a7209 */ /* 0x000fc80007810000 */
[----:B------:R-:W-:Y:S01]  /*197c0*/  FMNMX.FTZ R26, R5, R26, !PT ;  /* 0x0000001a051a7209 */ /* 0x000fe20007810000 */
[----:B------:R-:W0:Y:S01]  /*197d0*/  MUFU.TANH R68, R68 ;  /* 0x0000004400447308 */ /* 0x000e220000002400 */
[----:B--2---:R-:W-:-:S07]  /*197e0*/  FSEL R143, R52, -INF , P4 ;  /* 0xff800000348f7808 */ /* 0x004fce0002000000 */
[----:B------:R-:W2:Y:S01]  /*197f0*/  MUFU.TANH R28, R28 ;  /* 0x0000001c001c7308 */ /* 0x000ea20000002400 */
[----:B-1----:R-:W-:Y:S02]  /*19800*/  FSEL R33, R54, -INF , P4 ;  /* 0xff80000036217808 */ /* 0x002fe40002000000 */
[----:B------:R-:W-:-:S05]  /*19810*/  ISETP.GT.AND P4, PT, R20, 0x88, PT ;  /* 0x000000881400780c */ /* 0x000fca0003f84270 */
[----:B------:R-:W1:Y:S01]  /*19820*/  MUFU.TANH R44, R44 ;  /* 0x0000002c002c7308 */ /* 0x000e620000002400 */
[----:B0-----:R-:W-:Y:S02]  /*19830*/  FSEL R29, R68, -INF , P5 ;  /* 0xff800000441d7808 */ /* 0x001fe40002800000 */
[----:B------:R-:W-:-:S04]  /*19840*/  ISETP.GT.AND P5, PT, R20, 0x69, PT ;  /* 0x000000691400780c */ /* 0x000fc80003fa4270 */
[----:B------:R-:W-:Y:S01]  /*19850*/  FSEL R77, R48, -INF , P5 ;  /* 0xff800000304d7808 */ /* 0x000fe20002800000 */
[----:B------:R-:W0:Y:S01]  /*19860*/  MUFU.TANH R30, R30 ;  /* 0x0000001e001e7308 */ /* 0x000e220000002400 */
[----:B--2---:R-:W-:Y:S02]  /*19870*/  FSEL R153, R28, -INF , P4 ;  /* 0xff8000001c997808 */ /* 0x004fe40002000000 */
[----:B------:R-:W-:-:S04]  /*19880*/  FMNMX.FTZ R28, R7, R26, !PT ;  /* 0x0000001a071c7209 */ /* 0x000fc80007810000 */
[----:B------:R-:W-:Y:S01]  /*19890*/  FMNMX.FTZ R28, R9, R28, !PT ;  /* 0x0000001c091c7209 */ /* 0x000fe20007810000 */
[----:B------:R-:W2:Y:S01]  /*198a0*/  MUFU.TANH R24, R24 ;  /* 0x0000001800187308 */ /* 0x000ea20000002400 */
[----:B-1----:R-:W-:Y:S02]  /*198b0*/  FSEL R137, R44, -INF , P5 ;  /* 0xff8000002c897808 */ /* 0x002fe40002800000 */
[----:B------:R-:W-:Y:S02]  /*198c0*/  FMNMX.FTZ R28, R11, R28, !PT ;  /* 0x0000001c0b1c7209 */ /* 0x000fe40007810000 */
[----:B------:R-:W-:Y:S02]  /*198d0*/  FMNMX.FTZ R58, R137, R58, !PT ;  /* 0x0000003a893a7209 */ /* 0x000fe40007810000 */
[----:B------:R-:W-:Y:S01]  /*198e0*/  FMNMX.FTZ R28, R13, R28, !PT ;  /* 0x0000001c0d1c7209 */ /* 0x000fe20007810000 */
[----:B------:R-:W1:Y:S01]  /*198f0*/  MUFU.TANH R108, R108 ;  /* 0x0000006c006c7308 */ /* 0x000e620000002400 */
[----:B------:R-:W-:-:S02]  /*19900*/  FMNMX.FTZ R58, R139, R58, !PT ;  /* 0x0000003a8b3a7209 */ /* 0x000fc40007810000 */
[----:B------:R-:W-:Y:S02]  /*19910*/  ISETP.GT.AND P5, PT, R20, 0x79, PT ;  /* 0x000000791400780c */ /* 0x000fe40003fa4270 */
[----:B------:R-:W-:Y:S02]  /*19920*/  FMNMX.FTZ R58, R141, R58, !PT ;  /* 0x0000003a8d3a7209 */ /* 0x000fe40007810000 */
[----:B0-----:R-:W-:Y:S01]  /*19930*/  FSEL R127, R30, -INF , P4 ;  /* 0xff8000001e7f7808 */ /* 0x001fe20002000000 */
[----:B------:R-:W0:Y:S01]  /*19940*/  MUFU.TANH R32, R32 ;  /* 0x0000002000207308 */ /* 0x000e220000002400 */
[----:B------:R-:W-:Y:S02]  /*19950*/  FMNMX.FTZ R30, R15, R28, !PT ;  /* 0x0000001c0f1e7209 */ /* 0x000fe40007810000 */
[----:B------:R-:W-:Y:S02]  /*19960*/  FSEL R145, R145, -INF , P5 ;  /* 0xff80000091917808 */ /* 0x000fe40002800000 */
[----:B------:R-:W-:-:S02]  /*19970*/  FMNMX.FTZ R58, R143, R58, !PT ;  /* 0x0000003a8f3a7209 */ /* 0x000fc40007810000 */
[----:B------:R-:W-:Y:S01]  /*19980*/  FMNMX.FTZ R30, R21, R30, !PT ;  /* 0x0000001e151e7209 */ /* 0x000fe20007810000 */
[----:B------:R-:W3:Y:S01]  /*19990*/  MUFU.TANH R56, R56 ;  /* 0x0000003800387308 */ /* 0x000ee20000002400 */
[----:B--2---:R-:W-:Y:S01]  /*199a0*/  FSEL R147, R24, -INF , P2 ;  /* 0xff80000018937808 */ /* 0x004fe20001000000 */
[----:B------:R-:W-:Y:S01]  /*199b0*/  FMUL.FTZ R24, R2, R39 ;  /* 0x0000002702187220 */ /* 0x000fe20000410000 */
[----:B------:R-:W-:Y:S02]  /*199c0*/  FMNMX.FTZ R58, R145, R58, !PT ;  /* 0x0000003a913a7209 */ /* 0x000fe40007810000 */
[----:B------:R-:W-:Y:S02]  /*199d0*/  FMNMX.FTZ R30, R41, R30, !PT ;  /* 0x0000001e291e7209 */ /* 0x000fe40007810000 */
[----:B------:R-:W-:Y:S01]  /*199e0*/  FMNMX.FTZ R58, R147, R58, !PT ;  /* 0x0000003a933a7209 */ /* 0x000fe20007810000 */
[----:B------:R-:W2:Y:S01]  /*199f0*/  MUFU.TANH R12, R12 ;  /* 0x0000000c000c7308 */ /* 0x000ea20000002400 */
[----:B------:R-:W-:-:S02]  /*19a00*/  ISETP.GT.AND P2, PT, R20, 0x90, PT ;  /* 0x000000901400780c */ /* 0x000fc40003f44270 */
[----:B-1----:R-:W-:Y:S02]  /*19a10*/  FSEL R107, R108, -INF , P5 ;  /* 0xff8000006c6b7808 */ /* 0x002fe40002800000 */
[----:B------:R-:W-:Y:S02]  /*19a20*/  FMNMX.FTZ R30, R43, R30, !PT ;  /* 0x0000001e2b1e7209 */ /* 0x000fe40007810000 */
[----:B------:R-:W-:Y:S01]  /*19a30*/  ISETP.GT.AND P5, PT, R20, 0x89, PT ;  /* 0x000000891400780c */ /* 0x000fe20003fa4270 */
[----:B------:R-:W1:Y:S01]  /*19a40*/  MUFU.TANH R8, R8 ;  /* 0x0000000800087308 */ /* 0x000e620000002400 */
[----:B------:R-:W-:Y:S02]  /*19a50*/  FMNMX.FTZ R58, R151, R58, !PT ;  /* 0x0000003a973a7209 */ /* 0x000fe40007810000 */
[----:B0-----:R-:W-:Y:S02]  /*19a60*/  FSEL R159, R32, -INF , P2 ;  /* 0xff800000209f7808 */ /* 0x001fe40001000000 */
[----:B------:R-:W-:-:S02]  /*19a70*/  FMNMX.FTZ R32, R45, R30, !PT ;  /* 0x0000001e2d207209 */ /* 0x000fc40007810000 */
[----:B---3--:R-:W-:Y:S01]  /*19a80*/  FSEL R155, R56, -INF , P5 ;  /* 0xff800000389b7808 */ /* 0x008fe20002800000 */
[----:B------:R-:W0:Y:S01]  /*19a90*/  MUFU.TANH R40, R40 ;  /* 0x0000002800287308 */ /* 0x000e220000002400 */
[----:B------:R-:W-:Y:S02]  /*19aa0*/  FMNMX.FTZ R58, R153, R58, !PT ;  /* 0x0000003a993a7209 */ /* 0x000fe40007810000 */
[----:B--2---:R-:W-:Y:S01]  /*19ab0*/  FSEL R123, R12, -INF , P3 ;  /* 0xff8000000c7b7808 */ /* 0x004fe20001800000 */
[----:B------:R-:W-:Y:S01]  /*19ac0*/  FMUL.FTZ R12, R2, R35 ;  /* 0x00000023020c7220 */ /* 0x000fe20000410000 */
[----:B------:R-:W-:Y:S02]  /*19ad0*/  FMNMX.FTZ R32, R47, R32, !PT ;  /* 0x000000202f207209 */ /* 0x000fe40007810000 */
[----:B------:R-:W-:Y:S01]  /*19ae0*/  ISETP.GT.AND P3, PT, R20, 0x91, PT ;  /* 0x000000911400780c */ /* 0x000fe20003f64270 */
[----:B------:R-:W2:Y:S01]  /*19af0*/  MUFU.TANH R36, R36 ;  /* 0x0000002400247308 */ /* 0x000ea20000002400 */
[----:B------:R-:W-:-:S02]  /*19b00*/  FMNMX.FTZ R58, R155, R58, !PT ;  /* 0x0000003a9b3a7209 */ /* 0x000fc40007810000 */
[----:B------:R-:W-:Y:S02]  /*19b10*/  FMNMX.FTZ R32, R49, R32, !PT ;  /* 0x0000002031207209 */ /* 0x000fe40007810000 */
[----:B------:R-:W-:Y:S02]  /*19b20*/  ISETP.GT.AND P4, PT, R20, 0x98, PT ;  /* 0x000000981400780c */ /* 0x000fe40003f84270 */
[----:B-1----:R-:W-:Y:S01]  /*19b30*/  FSEL R161, R8, -INF , P3 ;  /* 0xff80000008a17808 */ /* 0x002fe20001800000 */
[----:B------:R-:W1:Y:S01]  /*19b40*/  MUFU.TANH R10, R10 ;  /* 0x0000000a000a7308 */ /* 0x000e620000002400 */
[----:B------:R-:W-:Y:S02]  /*19b50*/  FMNMX.FTZ R58, R159, R58, !PT ;  /* 0x0000003a9f3a7209 */ /* 0x000fe40007810000 */
[----:B0-----:R-:W-:Y:S02]  /*19b60*/  FSEL R129, R40, -INF , P5 ;  /* 0xff80000028817808 */ /* 0x001fe40002800000 */
[----:B------:R-:W-:-:S02]  /*19b70*/  FMNMX.FTZ R32, R51, R32, !PT ;  /* 0x0000002033207209 */ /* 0x000fc40007810000 */
[----:B------:R-:W-:Y:S01]  /*19b80*/  ISETP.GT.AND P5, PT, R20, 0x99, PT ;  /* 0x000000991400780c */ /* 0x000fe20003fa4270 */
[----:B------:R0:W3:Y:S01]  /*19b90*/  MUFU.TANH R42, R34 ;  /* 0x00000022002a7308 */ /* 0x0000e20000002400 */
[----:B--2---:R-:W-:Y:S02]  /*19ba0*/  FSEL R163, R36, -INF , P4 ;  /* 0xff80000024a37808 */ /* 0x004fe40002000000 */
[----:B------:R-:W-:Y:S02]  /*19bb0*/  FMNMX.FTZ R58, R161, R58, !PT ;  /* 0x0000003aa13a7209 */ /* 0x000fe40007810000 */
[----:B------:R-:W-:Y:S02]  /*19bc0*/  MOV R108, R119 ;  /* 0x00000077006c7202 */ /* 0x000fe40000000f00 */
[----:B------:R-:W-:Y:S01]  /*19bd0*/  FMNMX.FTZ R58, R163, R58, !PT ;  /* 0x0000003aa33a7209 */ /* 0x000fe20007810000 */
[----:B------:R2:W-:Y:S01]  /*19be0*/  MUFU.TANH R46, R38 ;  /* 0x00000026002e7308 */ /* 0x0005e20000002400 */
[----:B0-----:R-:W-:-:S02]  /*19bf0*/  FMNMX.FTZ R34, R53, R32, !PT ;  /* 0x0000002035227209 */ /* 0x001fc40007810000 */
[----:B-1----:R-:W-:Y:S01]  /*19c00*/  FSEL R165, R10, -INF , P5 ;  /* 0xff8000000aa57808 */ /* 0x002fe20002800000 */
[----:B------:R-:W-:Y:S01]  /*19c10*/  IMAD.U32 R10, RZ, RZ, UR6 ;  /* 0x00000006ff0a7e24 */ /* 0x000fe2000f8e00ff */
[----:B------:R-:W-:Y:S02]  /*19c20*/  FMNMX.FTZ R34, R55, R34, !PT ;  /* 0x0000002237227209 */ /* 0x000fe40007810000 */
[----:B------:R-:W-:Y:S01]  /*19c30*/  FMNMX.FTZ R58, R165, R58, !PT ;  /* 0x0000003aa53a7209 */ /* 0x000fe20007810000 */
[----:B------:R0:W-:Y:S01]  /*19c40*/  MUFU.TANH R44, R12 ;  /* 0x0000000c002c7308 */ /* 0x0001e20000002400 */
[----:B------:R-:W-:-:S03]  /*19c50*/  FMNMX.FTZ R34, R25, R34, !PT ;  /* 0x0000002219227209 */ /* 0x000fc60007810000 */
[----:B------:R-:W1:Y:S01]  /*19c60*/  SHFL.BFLY PT, R167, R58, 0x2, 0x1f ;  /* 0x0c401f003aa77f89 */ /* 0x000e6200000e0000 */
[----:B------:R-:W-:-:S03]  /*19c70*/  FMNMX.FTZ R34, R57, R34, !PT ;  /* 0x0000002239227209 */ /* 0x000fc60007810000 */
[----:B------:R4:W5:Y:S01]  /*19c80*/  MUFU.TANH R48, R24 ;  /* 0x0000001800307308 */ /* 0x0009620000002400 */
[----:B------:R-:W-:-:S04]  /*19c90*/  FMNMX.FTZ R36, R59, R34, !PT ;  /* 0x000000223b247209 */ /* 0x000fc80007810000 */
[----:B------:R-:W-:-:S04]  /*19ca0*/  FMNMX.FTZ R36, R27, R36, !PT ;  /* 0x000000241b247209 */ /* 0x000fc80007810000 */
[----:B------:R-:W-:-:S04]  /*19cb0*/  FMNMX.FTZ R36, R61, R36, !PT ;  /* 0x000000243d247209 */ /* 0x000fc80007810000 */
[----:B------:R-:W-:-:S04]  /*19cc0*/  FMNMX.FTZ R36, R63, R36, !PT ;  /* 0x000000243f247209 */ /* 0x000fc80007810000 */
[----:B--2---:R-:W-:Y:S02]  /*19cd0*/  FMNMX.FTZ R38, R29, R36, !PT ;  /* 0x000000241d267209 */ /* 0x004fe40007810000 */
[----:B-1----:R-:W-:Y:S02]  /*19ce0*/  FMNMX.FTZ R167, R58, R167, !PT ;  /* 0x000000a73aa77209 */ /* 0x002fe40007810000 */
[----:B------:R-:W-:-:S03]  /*19cf0*/  FMNMX.FTZ R38, R73, R38, !PT ;  /* 0x0000002649267209 */ /* 0x000fc60007810000 */
[----:B------:R-:W1:Y:S01]  /*19d00*/  SHFL.BFLY PT, R120, R167, 0x1, 0x1f ;  /* 0x0c201f00a7787f89 */ /* 0x000e6200000e0000 */
[----:B------:R-:W-:-:S04]  /*19d10*/  FMNMX.FTZ R38, R75, R38, !PT ;  /* 0x000000264b267209 */ /* 0x000fc80007810000 */
[----:B------:R-:W-:-:S04]  /*19d20*/  FMNMX.FTZ R38, R31, R38, !PT ;  /* 0x000000261f267209 */ /* 0x000fc80007810000 */
[----:B------:R-:W-:-:S04]  /*19d30*/  FMNMX.FTZ R40, R77, R38, !PT ;  /* 0x000000264d287209 */ /* 0x000fc80007810000 */
[----:B------:R-:W-:-:S04]  /*19d40*/  FMNMX.FTZ R40, R79, R40, !PT ;  /* 0x000000284f287209 */ /* 0x000fc80007810000 */
[----:B------:R-:W-:-:S04]  /*19d50*/  FMNMX.FTZ R40, R97, R40, !PT ;  /* 0x0000002861287209 */ /* 0x000fc80007810000 */
[----:B------:R-:W-:Y:S02]  /*19d60*/  FMNMX.FTZ R40, R33, R40, !PT ;  /* 0x0000002821287209 */ /* 0x000fe40007810000 */
[----:B-1----:R-:W-:Y:S02]  /*19d70*/  FMNMX.FTZ R120, R167, R120, !PT ;  /* 0x00000078a7787209 */ /* 0x002fe40007810000 */
[----:B------:R-:W-:Y:S02]  /*19d80*/  FMNMX.FTZ R50, R107, R40, !PT ;  /* 0x000000286b327209 */ /* 0x000fe40007810000 */
[C---:B------:R-:W-:Y:S01]  /*19d90*/  FSETP.NEU.FTZ.AND P6, PT, R120.reuse, -INF , PT ;  /* 0xff8000007800780b */ /* 0x040fe20003fdd000 */
[----:B------:R-:W-:-:S01]  /*19da0*/  FFMA.FTZ R20, R120, R10, -8 ;  /* 0xc100000078147423 */ /* 0x000fc2000001000a */
[----:B------:R-:W-:-:S04]  /*19db0*/  FMNMX.FTZ R50, R37, R50, !PT ;  /* 0x0000003225327209 */ /* 0x000fc80007810000 */
[----:B------:R-:W-:Y:S02]  /*19dc0*/  FMNMX.FTZ R50, R123, R50, !PT ;  /* 0x000000327b327209 */ /* 0x000fe40007810000 */
[----:B------:R-:W-:Y:S02]  /*19dd0*/  FSEL R20, R20, RZ, P6 ;  /* 0x000000ff14147208 */ /* 0x000fe40003000000 */
[----:B------:R-:W-:-:S03]  /*19de0*/  FMNMX.FTZ R50, R127, R50, !PT ;  /* 0x000000327f327209 */ /* 0x000fc60007810000 */
[-CC-:B0-----:R-:W-:Y:S01]  /*19df0*/  FFMA.FTZ R12, R71, R10.reuse, -R20.reuse ;  /* 0x0000000a470c7223 */ /* 0x181fe20000010814 */
[----:B------:R-:W-:-:S01]  /*19e00*/  FFMA.FTZ R71, R93, R10, -R20 ;  /* 0x0000000a5d477223 */ /* 0x000fc20000010814 */
[-CC-:B------:R-:W-:Y:S01]  /*19e10*/  FFMA.FTZ R95, R95, R10.reuse, -R20.reuse ;  /* 0x0000000a5f5f7223 */ /* 0x180fe20000010814 */
[----:B---3--:R-:W-:Y:S01]  /*19e20*/  FSEL R93, R42, -INF , P2 ;  /* 0xff8000002a5d7808 */ /* 0x008fe20001000000 */
[--C-:B------:R-:W-:Y:S01]  /*19e30*/  FFMA.FTZ R101, R101, R10, -R20.reuse ;  /* 0x0000000a65657223 */ /* 0x100fe20000010814 */
[----:B------:R-:W-:Y:S01]  /*19e40*/  FMNMX.FTZ R50, R129, R50, !PT ;  /* 0x0000003281327209 */ /* 0x000fe20007810000 */
[----:B------:R0:W-:Y:S01]  /*19e50*/  MUFU.EX2 R30, R95 ;  /* 0x0000005f001e7308 */ /* 0x0001e20000000800 */
[----:B----4-:R-:W-:-:S01]  /*19e60*/  FFMA.FTZ R24, R83, R10, -R20 ;  /* 0x0000000a53187223 */ /* 0x010fc20000010814 */
[--C-:B------:R-:W-:Y:S01]  /*19e70*/  FFMA.FTZ R83, R103, R10, -R20.reuse ;  /* 0x0000000a67537223 */ /* 0x100fe20000010814 */
[----:B------:R-:W-:Y:S01]  /*19e80*/  FMNMX.FTZ R50, R93, R50, !PT ;  /* 0x000000325d327209 */ /* 0x000fe20007810000 */
[-CC-:B------:R-:W-:Y:S01]  /*19e90*/  FFMA.FTZ R87, R87, R10.reuse, -R20.reuse ;  /* 0x0000000a57577223 */ /* 0x180fe20000010814 */
[----:B-----5:R-:W-:Y:S01]  /*19ea0*/  FSEL R103, R48, -INF , P5 ;  /* 0xff80000030677808 */ /* 0x020fe20002800000 */
[-CC-:B------:R-:W-:Y:S01]  /*19eb0*/  FFMA.FTZ R121, R121, R10.reuse, -R20.reuse ;  /* 0x0000000a79797223 */ /* 0x180fe20000010814 */
[----:B------:R-:W-:-:S01]  /*19ec0*/  FFMA.FTZ R8, R65, R10, -R20 ;  /* 0x0000000a41087223 */ /* 0x000fc20000010814 */
[----:B------:R1:W-:Y:S01]  /*19ed0*/  MUFU.EX2 R32, R101 ;  /* 0x0000006500207308 */ /* 0x0003e20000000800 */
[----:B0-----:R-:W-:Y:S01]  /*19ee0*/  FSEL R95, R44, -INF , P3 ;  /* 0xff8000002c5f7808 */ /* 0x001fe20001800000 */
[-CC-:B------:R-:W-:Y:S01]  /*19ef0*/  FFMA.FTZ R35, R6, R10.reuse, -R20.reuse ;  /* 0x0000000a06237223 */ /* 0x180fe20000010814 */
[----:B------:R-:W-:-:S01]  /*19f00*/  FFMA.FTZ R6, R67, R10, -R20 ;  /* 0x0000000a43067223 */ /* 0x000fc20000010814 */
[--C-:B------:R-:W-:Y:S01]  /*19f10*/  FFMA.FTZ R39, R69, R10, -R20.reuse ;  /* 0x0000000a45277223 */ /* 0x100fe20000010814 */
[----:B------:R-:W-:Y:S01]  /*19f20*/  FMNMX.FTZ R50, R95, R50, !PT ;  /* 0x000000325f327209 */ /* 0x000fe20007810000 */
[-CC-:B------:R-:W-:Y:S01]  /*19f30*/  FFMA.FTZ R42, R131, R10.reuse, -R20.reuse ;  /* 0x0000000a832a7223 */ /* 0x180fe20000010814 */
[----:B------:R-:W-:-:S01]  /*19f40*/  FFMA.FTZ R91, R91, R10, -R20 ;  /* 0x0000000a5b5b7223 */ /* 0x000fc20000010814 */
[----:B------:R0:W-:Y:S01]  /*19f50*/  MUFU.EX2 R26, R87 ;  /* 0x00000057001a7308 */ /* 0x0001e20000000800 */
[----:B-1----:R-:W-:Y:S01]  /*19f60*/  FSEL R101, R46, -INF , P4 ;  /* 0xff8000002e657808 */ /* 0x002fe20002000000 */
[-CC-:B------:R-:W-:Y:S01]  /*19f70*/  FFMA.FTZ R105, R105, R10.reuse, -R20.reuse ;  /* 0x0000000a69697223 */ /* 0x180fe20000010814 */
[----:B------:R-:W-:-:S01]  /*19f80*/  FFMA.FTZ R111, R111, R10, -R20 ;  /* 0x0000000a6f6f7223 */ /* 0x000fc20000010814 */
[--C-:B------:R-:W-:Y:S01]  /*19f90*/  FFMA.FTZ R115, R115, R10, -R20.reuse ;  /* 0x0000000a73737223 */ /* 0x100fe20000010814 */
[----:B------:R-:W-:Y:S01]  /*19fa0*/  FMNMX.FTZ R50, R101, R50, !PT ;  /* 0x0000003265327209 */ /* 0x000fe20007810000 */
[-CC-:B------:R-:W-:Y:S01]  /*19fb0*/  FFMA.FTZ R65, R81, R10.reuse, -R20.reuse ;  /* 0x0000000a51417223 */ /* 0x180fe20000010814 */
[----:B------:R-:W-:-:S01]  /*19fc0*/  FFMA.FTZ R67, R85, R10, -R20 ;  /* 0x0000000a55437223 */ /* 0x000fc20000010814 */
[----:B------:R1:W-:Y:S01]  /*19fd0*/  MUFU.EX2 R40, R121 ;  /* 0x0000007900287308 */ /* 0x0003e20000000800 */
[----:B------:R-:W-:Y:S01]  /*19fe0*/  FMNMX.FTZ R50, R103, R50, !PT ;  /* 0x0000003267327209 */ /* 0x000fe20007810000 */
[-CC-:B0-----:R-:W-:Y:S01]  /*19ff0*/  FFMA.FTZ R87, R113, R10.reuse, -R20.reuse ;  /* 0x0000000a71577223 */ /* 0x181fe20000010814 */
[----:B------:R-:W-:-:S01]  /*1a000*/  FFMA.FTZ R69, R89, R10, -R20 ;  /* 0x0000000a59457223 */ /* 0x000fc20000010814 */
[-CC-:B------:R-:W-:Y:S01]  /*1a010*/  FFMA.FTZ R81, R99, R10.reuse, -R20.reuse ;  /* 0x0000000a63517223 */ /* 0x180fe20000010814 */
[----:B------:R-:W-:-:S01]  /*1a020*/  FFMA.FTZ R85, R109, R10, -R20 ;  /* 0x0000000a6d557223 */ /* 0x000fc20000010814 */
[----:B------:R-:W0:Y:S01]  /*1a030*/  SHFL.BFLY PT, R113, R50, 0x2, 0x1f ;  /* 0x0c401f0032717f89 */ /* 0x000e2200000e0000 */
        /* <DEDUP_REMOVED lines=10> */
[----:B------:R-:W-:-:S07]  /*1a0e0*/  FFMA.FTZ R117, R161, R10, -R20 ;  /* 0x0000000aa1757223 */ /* 0x000fce0000010814 */
[----:B------:R-:W-:Y:S01]  /*1a0f0*/  MUFU.EX2 R6, R6 ;  /* 0x0000000600067308 */ /* 0x000fe20000000800 */
[----:B0-----:R-:W-:Y:S01]  /*1a100*/  FMNMX.FTZ R56, R50, R113, !PT ;  /* 0x0000007132387209 */ /* 0x001fe20007810000 */
[----:B------:R-:W-:-:S06]  /*1a110*/  FFMA.FTZ R50, R147, R10, -R20 ;  /* 0x0000000a93327223 */ /* 0x000fcc0000010814 */
[----:B------:R-:W0:Y:S01]  /*1a120*/  MUFU.EX2 R39, R39 ;  /* 0x0000002700277308 */ /* 0x000e220000000800 */
[----:B------:R-:W-:-:S01]  /*1a130*/  FFMA.FTZ R113, R151, R10, -R20 ;  /* 0x0000000a97717223 */ /* 0x000fc20000010814 */
[----:B-1----:R-:W1:Y:S06]  /*1a140*/  SHFL.BFLY PT, R121, R56, 0x1, 0x1f ;  /* 0x0c201f0038797f89 */ /* 0x002e6c00000e0000 */
[----:B------:R2:W-:Y:S08]  /*1a150*/  MUFU.EX2 R28, R91 ;  /* 0x0000005b001c7308 */ /* 0x0005f00000000800 */
[----:B------:R3:W-:Y:S01]  /*1a160*/  MUFU.EX2 R34, R105 ;  /* 0x0000006900227308 */ /* 0x0007e20000000800 */
[----:B--2---:R-:W-:-:S01]  /*1a170*/  FFMA.FTZ R91, R125, R10, -R20 ;  /* 0x0000000a7d5b7223 */ /* 0x004fc20000010814 */
[----:B------:R-:W-:Y:S01]  /*1a180*/  FFMA.FTZ R125, R165, R10, -R20 ;  /* 0x0000000aa57d7223 */ /* 0x000fe20000010814 */
[----:B0-----:R-:W-:-:S04]  /*1a190*/  F2FP.SATFINITE.E4M3.F32.PACK_AB_MERGE_C R200, R39, R6, RZ ;  /* 0x0000000627c8723e */ /* 0x001fc800048070ff */
[----:B------:R-:W-:Y:S01]  /*1a1a0*/  F2FP.SATFINITE.E4M3.F32.PACK_AB_MERGE_C R200, R35, R8, R200 ;  /* 0x0000000823c8723e */ /* 0x000fe200048070c8 */
[----:B------:R0:W-:Y:S01]  /*1a1b0*/  MUFU.EX2 R36, R111 ;  /* 0x0000006f00247308 */ /* 0x0001e20000000800 */
[----:B---3--:R-:W-:-:S01]  /*1a1c0*/  FFMA.FTZ R105, R137, R10, -R20 ;  /* 0x0000000a89697223 */ /* 0x008fc20000010814 */
[----:B-1----:R-:W-:Y:S01]  /*1a1d0*/  FMNMX.FTZ R121, R56, R121, !PT ;  /* 0x0000007938797209 */ /* 0x002fe20007810000 */
[----:B------:R-:W-:-:S03]  /*1a1e0*/  FFMA.FTZ R56, R163, R10, -R20 ;  /* 0x0000000aa3387223 */ /* 0x000fc60000010814 */
[C---:B------:R-:W-:Y:S01]  /*1a1f0*/  FSETP.NEU.FTZ.AND P2, PT, R121.reuse, -INF , PT ;  /* 0xff8000007900780b */ /* 0x040fe20003f5d000 */
[----:B------:R-:W-:-:S01]  /*1a200*/  FFMA.FTZ R58, R121, R10, -8 ;  /* 0xc1000000793a7423 */ /* 0x000fc2000001000a */
[----:B------:R1:W-:Y:S01]  /*1a210*/  MUFU.EX2 R38, R115 ;  /* 0x0000007300267308 */ /* 0x0003e20000000800 */
[----:B0-----:R-:W-:-:S03]  /*1a220*/  FFMA.FTZ R111, R145, R10, -R20 ;  /* 0x0000000a916f7223 */ /* 0x001fc60000010814 */
[----:B------:R-:W-:Y:S02]  /*1a230*/  FSEL R70, R58, RZ, P2 ;  /* 0x000000ff3a467208 */ /* 0x000fe40001000000 */
[----:B------:R-:W-:Y:S02]  /*1a240*/  ISETP.GE.AND P2, PT, R149, 0xa1, PT ;  /* 0x000000a19500780c */ /* 0x000fe40003f46270 */
[----:B------:R-:W-:Y:S01]  /*1a250*/  MUFU.EX2 R12, R12 ;  /* 0x0000000c000c7308 */ /* 0x000fe20000000800 */
[----:B------:R-:W-:-:S01]  /*1a260*/  FFMA.FTZ R3, R3, R10, -R70 ;  /* 0x0000000a03037223 */ /* 0x000fc20000010846 */
[-CC-:B------:R-:W-:Y:S01]  /*1a270*/  FFMA.FTZ R4, R4, R10.reuse, -R70.reuse ;  /* 0x0000000a04047223 */ /* 0x180fe20000010846 */
[----:B------:R-:W-:-:S01]  /*1a280*/  FFMA.FTZ R60, R5, R10, -R70 ;  /* 0x0000000a053c7223 */ /* 0x000fc20000010846 */
[-CC-:B------:R-:W-:Y:S01]  /*1a290*/  FFMA.FTZ R131, R7, R10.reuse, -R70.reuse ;  /* 0x0000000a07837223 */ /* 0x180fe20000010846 */
[----:B------:R-:W-:-:S01]  /*1a2a0*/  FFMA.FTZ R5, R9, R10, -R70 ;  /* 0x0000000a09057223 */ /* 0x000fc20000010846 */
[-C--:B-1----:R-:W-:Y:S01]  /*1a2b0*/  FFMA.FTZ R115, R155, R10.reuse, -R20 ;  /* 0x0000000a9b737223 */ /* 0x082fe20000010814 */
[----:B------:R-:W-:-:S01]  /*1a2c0*/  FFMA.FTZ R20, R11, R10, -R70 ;  /* 0x0000000a0b147223 */ /* 0x000fc20000010846 */
[----:B------:R-:W-:Y:S01]  /*1a2d0*/  MUFU.EX2 R3, R3 ;  /* 0x0000000300037308 */ /* 0x000fe20000000800 */
[----:B------:R-:W-:-:S01]  /*1a2e0*/  FFMA.FTZ R68, R13, R10, -R70 ;  /* 0x0000000a0d447223 */ /* 0x000fc20000010846 */
[-CC-:B------:R-:W-:Y:S01]  /*1a2f0*/  FFMA.FTZ R133, R15, R10.reuse, -R70.reuse ;  /* 0x0000000a0f857223 */ /* 0x180fe20000010846 */
[----:B------:R-:W-:-:S01]  /*1a300*/  FFMA.FTZ R7, R21, R10, -R70 ;  /* 0x0000000a15077223 */ /* 0x000fc20000010846 */
[----:B------:R-:W-:Y:S01]  /*1a310*/  FADD.FTZ R15, R8, R35 ;  /* 0x00000023080f7221 */ /* 0x000fe20000010000 */
[----:B------:R-:W-:-:S01]  /*1a320*/  FFMA.FTZ R58, R41, R10, -R70 ;  /* 0x0000000a293a7223 */ /* 0x000fc20000010846 */
[-CC-:B------:R-:W-:Y:S01]  /*1a330*/  FFMA.FTZ R43, R43, R10.reuse, -R70.reuse ;  /* 0x0000000a2b2b7223 */ /* 0x180fe20000010846 */
[----:B------:R-:W-:-:S01]  /*1a340*/  FFMA.FTZ R64, R25, R10, -R70 ;  /* 0x0000000a19407223 */ /* 0x000fc20000010846 */
[----:B------:R-:W0:Y:S01]  /*1a350*/  MUFU.EX2 R4, R4 ;  /* 0x0000000400047308 */ /* 0x000e220000000800 */
[----:B------:R-:W-:-:S01]  /*1a360*/  FADD.FTZ R80, R6, R15 ;  /* 0x0000000f06507221 */ /* 0x000fc20000010000 */
        /* <DEDUP_REMOVED lines=12> */
[----:B------:R-:W-:Y:S01]  /*1a430*/  FFMA.FTZ R29, R29, R10, -R70 ;  /* 0x0000000a1d1d7223 */ /* 0x000fe20000010846 */
[----:B------:R-:W-:Y:S01]  /*1a440*/  @!P1 VIADD R15, R0, 0x33440 ;  /* 0x00033440000f9836 */ /* 0x000fe20000000000 */
[----:B------:R-:W2:Y:S01]  /*1a450*/  MUFU.EX2 R131, R131 ;  /* 0x0000008300837308 */ /* 0x000ea20000000800 */
[----:B0-----:R-:W-:-:S01]  /*1a460*/  FADD.FTZ R21, R3, R4 ;  /* 0x0000000403157221 */ /* 0x001fc20000010000 */
[-CC-:B------:R-:W-:Y:S01]  /*1a470*/  FFMA.FTZ R73, R73, R10.reuse, -R70.reuse ;  /* 0x0000000a49497223 */ /* 0x180fe20000010846 */
[----:B------:R-:W-:-:S01]  /*1a480*/  FFMA.FTZ R75, R75, R10, -R70 ;  /* 0x0000000a4b4b7223 */ /* 0x000fc20000010846 */
[----:B------:R-:W-:Y:S01]  /*1a490*/  @!P1 PRMT R15, RZ, 0x654, R15 ;  /* 0x00000654ff0f9816 */ /* 0x000fe2000000000f */
[----:B------:R-:W-:-:S01]  /*1a4a0*/  FFMA.FTZ R31, R31, R10, -R70 ;  /* 0x0000000a1f1f7223 */ /* 0x000fc20000010846 */
[-CC-:B------:R-:W-:Y:S01]  /*1a4b0*/  FFMA.FTZ R77, R77, R10.reuse, -R70.reuse ;  /* 0x0000000a4d4d7223 */ /* 0x180fe20000010846 */
[----:B------:R-:W-:-:S01]  /*1a4c0*/  FFMA.FTZ R97, R97, R10, -R70 ;  /* 0x0000000a61617223 */ /* 0x000fc20000010846 */
[----:B------:R-:W0:Y:S01]  /*1a4d0*/  MUFU.EX2 R5, R5 ;  /* 0x0000000500057308 */ /* 0x000e220000000800 */
[----:B-1----:R-:W-:-:S01]  /*1a4e0*/  FADD.FTZ R82, R60, R21 ;  /* 0x000000153c527221 */ /* 0x002fc20000010000 */
[----:B------:R-:W-:Y:S01]  /*1a4f0*/  FADD.FTZ R21, R39, R80 ;  /* 0x0000005027157221 */ /* 0x000fe20000010000 */
[----:B------:R1:W-:Y:S01]  /*1a500*/  @!P1 SYNCS.ARRIVE.TRANS64.RED.A1T0 RZ, [R15+URZ], RZ ;  /* 0x000000ff0fff99a7 */ /* 0x0003e2000810043f */
[----:B------:R-:W-:-:S01]  /*1a510*/  FFMA.FTZ R33, R33, R10, -R70 ;  /* 0x0000000a21217223 */ /* 0x000fc20000010846 */
[----:B------:R-:W-:Y:S01]  /*1a520*/  FFMA.FTZ R107, R107, R10, -R70 ;  /* 0x0000000a6b6b7223 */ /* 0x000fe20000010846 */
[----:B------:R-:W-:-:S01]  /*1a530*/  FADD.FTZ R80, R12, R21 ;  /* 0x000000150c507221 */ /* 0x000fc20000010000 */
[----:B------:R-:W-:Y:S01]  /*1a540*/  FFMA.FTZ R37, R37, R10, -R70 ;  /* 0x0000000a25257223 */ /* 0x000fe20000010846 */
[----:B------:R-:W3:Y:S01]  /*1a550*/  MUFU.EX2 R65, R65 ;  /* 0x0000004100417308 */ /* 0x000ee20000000800 */
[----:B--2---:R-:W-:-:S01]  /*1a560*/  FADD.FTZ R82, R131, R82 ;  /* 0x0000005283527221 */ /* 0x004fc20000010000 */
[-CC-:B------:R-:W-:Y:S01]  /*1a570*/  FFMA.FTZ R123, R123, R10.reuse, -R70.reuse ;  /* 0x0000000a7b7b7223 */ /* 0x180fe20000010846 */
[----:B------:R-:W-:-:S01]  /*1a580*/  FFMA.FTZ R127, R127, R10, -R70 ;  /* 0x0000000a7f7f7223 */ /* 0x000fc20000010846 */
[-CC-:B------:R-:W-:Y:S01]  /*1a590*/  FFMA.FTZ R129, R129, R10.reuse, -R70.reuse ;  /* 0x0000000a81817223 */ /* 0x180fe20000010846 */
[----:B------:R-:W-:-:S01]  /*1a5a0*/  FFMA.FTZ R93, R93, R10, -R70 ;  /* 0x0000000a5d5d7223 */ /* 0x000fc20000010846 */
[----:B------:R-:W-:Y:S01]  /*1a5b0*/  F2FP.SATFINITE.E4M3.F32.PACK_AB_MERGE_C R201, R131, R60, RZ ;  /* 0x0000003c83c9723e */ /* 0x000fe200048070ff */
[----:B------:R-:W-:-:S01]  /*1a5c0*/  FFMA.FTZ R95, R95, R10, -R70 ;  /* 0x0000000a5f5f7223 */ /* 0x000fc20000010846 */
[----:B------:R-:W2:Y:S01]  /*1a5d0*/  MUFU.EX2 R20, R20 ;  /* 0x0000001400147308 */ /* 0x000ea20000000800 */
[----:B0-----:R-:W-:-:S01]  /*1a5e0*/  FADD.FTZ R21, R5, R82 ;  /* 0x0000005205157221 */ /* 0x001fc20000010000 */
[----:B------:R-:W-:Y:S01]  /*1a5f0*/  F2FP.SATFINITE.E4M3.F32.PACK_AB_MERGE_C R201, R4, R3, R201 ;  /* 0x0000000304c9723e */ /* 0x000fe200048070c9 */
[----:B------:R-:W-:-:S01]  /*1a600*/  FFMA.FTZ R101, R101, R10, -R70 ;  /* 0x0000000a65657223 */ /* 0x000fc20000010846 */
[----:B------:R-:W-:-:S02]  /*1a610*/  IMAD.MOV.U32 R61, RZ, RZ, R119 ;  /* 0x000000ffff3d7224 */ /* 0x000fc400078e0077 */
[----:B------:R-:W-:Y:S02]  /*1a620*/  IMAD.MOV.U32 R60, RZ, RZ, R119 ;  /* 0x000000ffff3c7224 */ /* 0x000fe400078e0077 */
[----:B------:R-:W0:Y:S01]  /*1a630*/  MUFU.EX2 R24, R24 ;  /* 0x0000001800187308 */ /* 0x000e220000000800 */
[----:B---3--:R-:W-:-:S01]  /*1a640*/  FADD.FTZ R25, R65, R80 ;  /* 0x0000005041197221 */ /* 0x008fc20000010000 */
[--C-:B------:R-:W-:Y:S02]  /*1a650*/  IMAD.MOV.U32 R55, RZ, RZ, R119.reuse ;  /* 0x000000ffff377224 */ /* 0x100fe400078e0077 */
[--C-:B------:R-:W-:Y:S02]  /*1a660*/  IMAD.MOV.U32 R49, RZ, RZ, R119.reuse ;  /* 0x000000ffff317224 */ /* 0x100fe400078e0077 */
[----:B------:R-:W-:Y:S02]  /*1a670*/  IMAD.MOV.U32 R47, RZ, RZ, R119 ;  /* 0x000000ffff2f7224 */ /* 0x000fe400078e0077 */
[----:B------:R-:W3:Y:S01]  /*1a680*/  MUFU.EX2 R68, R68 ;  /* 0x0000004400447308 */ /* 0x000ee20000000800 */
[----:B--2---:R-:W-:-:S01]  /*1a690*/  FADD.FTZ R21, R20, R21 ;  /* 0x0000001514157221 */ /* 0x004fc20000010000 */
[----:B------:R-:W-:-:S02]  /*1a6a0*/  IMAD.MOV.U32 R41, RZ, RZ, R119 ;  /* 0x000000ffff297224 */ /* 0x000fc400078e0077 */
[--C-:B------:R-:W-:Y:S02]  /*1a6b0*/  IMAD.MOV.U32 R39, RZ, RZ, R119.reuse ;  /* 0x000000ffff277224 */ /* 0x100fe400078e0077 */
[----:B------:R-:W-:Y:S02]  /*1a6c0*/  IMAD.MOV.U32 R35, RZ, RZ, R119 ;  /* 0x000000ffff237224 */ /* 0x000fe400078e0077 */
[----:B------:R-:W2:Y:S01]  /*1a6d0*/  MUFU.EX2 R67, R67 ;  /* 0x0000004300437308 */ /* 0x000ea20000000800 */
[----:B0-----:R-:W-:-:S07]  /*1a6e0*/  FADD.FTZ R80, R24, R25 ;  /* 0x0000001918507221 */ /* 0x001fce0000010000 */
[----:B------:R-:W0:Y:S01]  /*1a6f0*/  MUFU.EX2 R133, R133 ;  /* 0x0000008500857308 */ /* 0x000e220000000800 */
[----:B---3--:R-:W-:-:S01]  /*1a700*/  FADD.FTZ R82, R68, R21 ;  /* 0x0000001544527221 */ /* 0x008fc20000010000 */
[-CC-:B------:R-:W-:Y:S01]  /*1a710*/  FFMA.FTZ R21, R79, R10.reuse, -R70.reuse ;  /* 0x0000000a4f157223 */ /* 0x180fe20000010846 */
[----:B------:R-:W-:-:S01]  /*1a720*/  FFMA.FTZ R70, R103, R10, -R70 ;  /* 0x0000000a67467223 */ /* 0x000fc20000010846 */
[----:B------:R-:W-:Y:S01]  /*1a730*/  MOV R103, R119 ;  /* 0x0000007700677202 */ /* 0x000fe20000000f00 */
[----:B------:R-:W-:-:S03]  /*1a740*/  IMAD.MOV.U32 R79, RZ, RZ, R119 ;  /* 0x000000ffff4f7224 */ /* 0x000fc600078e0077 */
[----:B------:R-:W3:Y:S01]  /*1a750*/  MUFU.EX2 R7, R7 ;  /* 0x0000000700077308 */ /* 0x000ee20000000800 */
[----:B--2---:R-:W-:-:S01]  /*1a760*/  FADD.FTZ R25, R67, R80 ;  /* 0x0000005043197221 */ /* 0x004fc20000010000 */
[----:B------:R-:W-:Y:S01]  /*1a770*/  F2FP.SATFINITE.E4M3.F32.PACK_AB_MERGE_C R202, R67, R24, RZ ;  /* 0x0000001843ca723e */ /* 0x000fe200048070ff */
[----:B------:R-:W-:Y:S02]  /*1a780*/  IMAD.MOV.U32 R67, RZ, RZ, R119 ;  /* 0x000000ffff437224 */ /* 0x000fe400078e0077 */
[----:B------:R-:W-:Y:S01]  /*1a790*/  FADD.FTZ R80, R26, R25 ;  /* 0x000000191a507221 */ /* 0x000fe20000010000 */
[----:B------:R-:W-:Y:S01]  /*1a7a0*/  F2FP.SATFINITE.E4M3.F32.PACK_AB_MERGE_C R202, R65, R12, R202 ;  /* 0x0000000c41ca723e */ /* 0x000fe200048070ca */
[----:B------:R-:W-:Y:S01]  /*1a7b0*/  IMAD.MOV.U32 R65, RZ, RZ, R119 ;  /* 0x000000ffff417224 */ /* 0x000fe200078e0077 */
[----:B------:R-:W2:Y:S01]  /*1a7c0*/  MUFU.EX2 R69, R69 ;  /* 0x0000004500457308 */ /* 0x000ea20000000800 */
[----:B0-----:R-:W-:-:S01]  /*1a7d0*/  FADD.FTZ R82, R133, R82 ;  /* 0x0000005285527221 */ /* 0x001fc20000010000 */
[----:B------:R-:W-:-:S04]  /*1a7e0*/  F2FP.SATFINITE.E4M3.F32.PACK_AB_MERGE_C R68, R133, R68, RZ ;  /* 0x000000448544723e */ /* 0x000fc800048070ff */
[----:B------:R-:W-:Y:S02]  /*1a7f0*/  F2FP.SATFINITE.E4M3.F32.PACK_AB_MERGE_C R203, R20, R5, R68 ;  /* 0x0000000514cb723e */ /* 0x000fe40004807044 */
[----:B------:R-:W0:Y:S01]  /*1a800*/  MUFU.EX2 R58, R58 ;  /* 0x0000003a003a7308 */ /* 0x000e220000000800 */
[----:B---3--:R-:W-:-:S01]  /*1a810*/  FADD.FTZ R25, R7, R82 ;  /* 0x0000005207197221 */ /* 0x008fc20000010000 */
[----:B------:R-:W-:-:S06]  /*1a820*/  MOV R68, R119 ;  /* 0x0000007700447202 */ /* 0x000fcc0000000f00 */
[----:B------:R-:W3:Y:S01]  /*1a830*/  MUFU.EX2 R43, R43 ;  /* 0x0000002b002b7308 */ /* 0x000ee20000000800 */
[----:B--2---:R-:W-:-:S04]  /*1a840*/  FADD.FTZ R27, R69, R80 ;  /* 0x00000050451b7221 */ /* 0x004fc80000010000 */
[----:B------:R-:W-:-:S03]  /*1a850*/  FADD.FTZ R84, R28, R27 ;  /* 0x0000001b1c547221 */ /* 0x000fc60000010000 */
[----:B------:R-:W2:Y:S01]  /*1a860*/  MUFU.EX2 R71, R71 ;  /* 0x0000004700477308 */ /* 0x000ea20000000800 */
[----:B0-----:R-:W-:-:S07]  /*1a870*/  FADD.FTZ R82, R58, R25 ;  /* 0x000000193a527221 */ /* 0x001fce0000010000 */
[----:B------:R-:W0:Y:S01]  /*1a880*/  MUFU.EX2 R72, R45 ;  /* 0x0000002d00487308 */ /* 0x000e220000000800 */
[----:B---3--:R-:W-:-:S07]  /*1a890*/  FADD.FTZ R25, R43, R82 ;  /* 0x000000522b197221 */ /* 0x008fce0000010000 */
        /* <DEDUP_REMOVED lines=9> */
[----:B------:R-:W-:Y:S01]  /*1a930*/  F2FP.SATFINITE.E4M3.F32.PACK_AB_MERGE_C R43, R72, R43, RZ ;  /* 0x0000002b482b723e */ /* 0x000fe200048070ff */
[----:B------:R-:W-:-:S02]  /*1a940*/  IMAD.MOV.U32 R72, RZ, RZ, R119 ;  /* 0x000000ffff487224 */ /* 0x000fc400078e0077 */
[----:B------:R-:W-:Y:S01]  /*1a950*/  IMAD.MOV.U32 R45, RZ, RZ, R119 ;  /* 0x000000ffff2d7224 */ /* 0x000fe200078e0077 */
[----:B------:R-:W-:Y:S02]  /*1a960*/  F2FP.SATFINITE.E4M3.F32.PACK_AB_MERGE_C R205, R58, R7, R43 ;  /* 0x000000073acd723e */ /* 0x000fe4000480702b */
[----:B------:R-:W0:Y:S01]  /*1a970*/  MUFU.EX2 R62, R62 ;  /* 0x0000003e003e7308 */ /* 0x000e220000000800 */
[----:B---3--:R-:W-:-:S01]  /*1a980*/  FADD.FTZ R25, R9, R82 ;  /* 0x0000005209197221 */ /* 0x008fc20000010000 */
[-C--:B------:R-:W-:Y:S02]  /*1a990*/  MOV R58, R119.reuse ;  /* 0x00000077003a7202 */ /* 0x080fe40000000f00 */
[----:B------:R-:W-:-:S04]  /*1a9a0*/  MOV R43, R119 ;  /* 0x00000077002b7202 */ /* 0x000fc80000000f00 */
        /* <DEDUP_REMOVED lines=10> */
[----:B------:R-:W-:Y:S01]  /*1aa50*/  IMAD.MOV.U32 R86, RZ, RZ, R119 ;  /* 0x000000ffff567224 */ /* 0x000fe200078e0077 */
[----:B------:R-:W-:Y:S01]  /*1aa60*/  MOV R83, R119 ;  /* 0x0000007700537202 */ /* 0x000fe20000000f00 */
[----:B------:R-:W-:-:S01]  /*1aa70*/  FADD.FTZ R84, R34, R27 ;  /* 0x0000001b22547221 */ /* 0x000fc20000010000 */
[----:B------:R-:W-:Y:S01]  /*1aa80*/  F2FP.SATFINITE.E4M3.F32.PACK_AB_MERGE_C R206, R81, R30, R206 ;  /* 0x0000001e51ce723e */ /* 0x000fe200048070ce */
[----:B------:R-:W-:Y:S01]  /*1aa90*/  IMAD.MOV.U32 R81, RZ, RZ, R119 ;  /* 0x000000ffff517224 */ /* 0x000fe200078e0077 */
[----:B------:R-:W2:Y:S01]  /*1aaa0*/  MUFU.EX2 R85, R85 ;  /* 0x0000005500557308 */ /* 0x000ea20000000800 */
[----:B0-----:R-:W-:-:S01]  /*1aab0*/  FADD.FTZ R6, R74, R25 ;  /* 0x000000194a067221 */ /* 0x001fc20000010000 */
[----:B------:R-:W-:Y:S01]  /*1aac0*/  F2FP.SATFINITE.E4M3.F32.PACK_AB_MERGE_C R51, R74, R51, RZ ;  /* 0x000000334a33723e */ /* 0x000fe200048070ff */
[--C-:B------:R-:W-:Y:S01]  /*1aad0*/  IMAD.MOV.U32 R74, RZ, RZ, R119.reuse ;  /* 0x000000ffff4a7224 */ /* 0x100fe200078e0077 */
[----:B------:R-:W-:Y:S01]  /*1aae0*/  MOV R53, R119 ;  /* 0x0000007700357202 */ /* 0x000fe20000000f00 */
[----:B------:R-:W-:Y:S01]  /*1aaf0*/  IMAD.MOV.U32 R30, RZ, RZ, R119 ;  /* 0x000000ffff1e7224 */ /* 0x000fe200078e0077 */
[----:B------:R-:W-:Y:S01]  /*1ab00*/  F2FP.SATFINITE.E4M3.F32.PACK_AB_MERGE_C R207, R62, R9, R51 ;  /* 0x000000093ecf723e */ /* 0x000fe20004807033 */
[----:B------:R-:W-:Y:S01]  /*1ab10*/  IMAD.MOV.U32 R62, RZ, RZ, R119 ;  /* 0x000000ffff3e7224 */ /* 0x000fe200078e0077 */
[----:B------:R-:W0:Y:S01]  /*1ab20*/  MUFU.EX2 R64, R64 ;  /* 0x0000004000407308 */ /* 0x000e220000000800 */
[----:B---3--:R-:W-:-:S01]  /*1ab30*/  FADD.FTZ R25, R11, R6 ;  /* 0x000000060b197221 */ /* 0x008fc20000010000 */
[----:B------:R-:W-:-:S06]  /*1ab40*/  IMAD.MOV.U32 R51, RZ, RZ, R119 ;  /* 0x000000ffff337224 */ /* 0x000fcc00078e0077 */
[----:B------:R-:W3:Y:S01]  /*1ab50*/  MUFU.EX2 R57, R57 ;  /* 0x0000003900397308 */ /* 0x000ee20000000800 */
[----:B--2---:R-:W-:-:S01]  /*1ab60*/  FADD.FTZ R27, R85, R84 ;  /* 0x00000054551b7221 */ /* 0x004fc20000010000 */
[----:B------:R-:W-:-:S03]  /*1ab70*/  IMAD.MOV.U32 R84, RZ, RZ, R119 ;  /* 0x000000ffff547224 */ /* 0x000fc600078e0077 */
[----:B------:R-:W-:-:S03]  /*1ab80*/  FADD.FTZ R28, R36, R27 ;  /* 0x0000001b241c7221 */ /* 0x000fc60000010000 */
[----:B------:R-:W2:Y:S01]  /*1ab90*/  MUFU.EX2 R87, R87 ;  /* 0x0000005700577308 */ /* 0x000ea20000000800 */
[----:B0-----:R-:W-:-:S07]  /*1aba0*/  FADD.FTZ R24, R64, R25 ;  /* 0x0000001940187221 */ /* 0x001fce0000010000 */
[----:B------:R0:W4:Y:S01]  /*1abb0*/  MUFU.EX2 R76, R59 ;  /* 0x0000003b004c7308 */ /* 0x0001220000000800 */
[----:B---3--:R-:W-:-:S07]  /*1abc0*/  FADD.FTZ R25, R57, R24 ;  /* 0x0000001839197221 */ /* 0x008fce0000010000 */
[----:B------:R-:W3:Y:S01]  /*1abd0*/  MUFU.EX2 R13, R13 ;  /* 0x0000000d000d7308 */ /* 0x000ee20000000800 */
[C---:B--2---:R-:W-:Y:S01]  /*1abe0*/  F2FP.SATFINITE.E4M3.F32.PACK_AB_MERGE_C R208, R87.reuse, R36, RZ ;  /* 0x0000002457d0723e */ /* 0x044fe200048070ff */
[----:B------:R-:W-:Y:S01]  /*1abf0*/  FADD.FTZ R87, R87, R28 ;  /* 0x0000001c57577221 */ /* 0x000fe20000010000 */
[----:B0-----:R-:W-:Y:S02]  /*1ac00*/  IMAD.MOV.U32 R59, RZ, RZ, R119 ;  /* 0x000000ffff3b7224 */ /* 0x001fe400078e0077 */
[----:B------:R-:W-:Y:S01]  /*1ac10*/  F2FP.SATFINITE.E4M3.F32.PACK_AB_MERGE_C R208, R85, R34, R208 ;  /* 0x0000002255d0723e */ /* 0x000fe200048070d0 */
[----:B------:R-:W-:-:S01]  /*1ac20*/  FADD.FTZ R28, R38, R87 ;  /* 0x00000057261c7221 */ /* 0x000fc20000010000 */
[----:B------:R-:W-:Y:S01]  /*1ac30*/  IMAD.MOV.U32 R87, RZ, RZ, R119 ;  /* 0x000000ffff577224 */ /* 0x000fe200078e0077 */
[----:B------:R-:W0:Y:S01]  /*1ac40*/  MUFU.EX2 R89, R89 ;  /* 0x0000005900597308 */ /* 0x000e220000000800 */
[----:B----4-:R-:W-:-:S01]  /*1ac50*/  FADD.FTZ R24, R76, R25 ;  /* 0x000000194c187221 */ /* 0x010fc20000010000 */
[----:B------:R-:W-:Y:S01]  /*1ac60*/  F2FP.SATFINITE.E4M3.F32.PACK_AB_MERGE_C R57, R76, R57, RZ ;  /* 0x000000394c39723e */ /* 0x000fe200048070ff */
[----:B------:R-:W-:-:S02]  /*1ac70*/  IMAD.MOV.U32 R85, RZ, RZ, R119 ;  /* 0x000000ffff557224 */ /* 0x000fc400078e0077 */
[----:B------:R-:W-:Y:S01]  /*1ac80*/  IMAD.MOV.U32 R76, RZ, RZ, R119 ;  /* 0x000000ffff4c7224 */ /* 0x000fe200078e0077 */
[----:B------:R-:W-:Y:S01]  /*1ac90*/  F2FP.SATFINITE.E4M3.F32.PACK_AB_MERGE_C R209, R64, R11, R57 ;  /* 0x0000000b40d1723e */ /* 0x000fe20004807039 */
[----:B------:R-:W-:Y:S01]  /*1aca0*/  IMAD.MOV.U32 R64, RZ, RZ, R119 ;  /* 0x000000ffff407224 */ /* 0x000fe200078e0077 */
[----:B------:R-:W2:Y:S01]  /*1acb0*/  MUFU.EX2 R66, R66 ;  /* 0x0000004200427308 */ /* 0x000ea20000000800 */
[----:B---3--:R-:W-:-:S01]  /*1acc0*/  FADD.FTZ R25, R13, R24 ;  /* 0x000000180d197221 */ /* 0x008fc20000010000 */
[--C-:B------:R-:W-:Y:S02]  /*1acd0*/  IMAD.MOV.U32 R57, RZ, RZ, R119.reuse ;  /* 0x000000ffff397224 */ /* 0x100fe400078e0077 */
[--C-:B------:R-:W-:Y:S02]  /*1ace0*/  IMAD.MOV.U32 R36, RZ, RZ, R119.reuse ;  /* 0x000000ffff247224 */ /* 0x100fe400078e0077 */
[----:B------:R-:W-:Y:S02]  /*1acf0*/  IMAD.MOV.U32 R34, RZ, RZ, R119 ;  /* 0x000000ffff227224 */ /* 0x000fe400078e0077 */
[----:B------:R-:W3:Y:S01]  /*1ad00*/  MUFU.EX2 R63, R63 ;  /* 0x0000003f003f7308 */ /* 0x000ee20000000800 */
[----:B0-----:R-:W-:-:S04]  /*1ad10*/  FADD.FTZ R27, R89, R28 ;  /* 0x0000001c591b7221 */ /* 0x001fc80000010000 */
[----:B------:R-:W-:-:S03]  /*1ad20*/  FADD.FTZ R32, R40, R27 ;  /* 0x0000001b28207221 */ /* 0x000fc60000010000 */
[----:B------:R-:W0:Y:S01]  /*1ad30*/  MUFU.EX2 R91, R91 ;  /* 0x0000005b005b7308 */ /* 0x000e220000000800 */
[----:B--2---:R-:W-:-:S07]  /*1ad40*/  FADD.FTZ R28, R66, R25 ;  /* 0x00000019421c7221 */ /* 0x004fce0000010000 */
[----:B------:R-:W2:Y:S01]  /*1ad50*/  MUFU.EX2 R78, R29 ;  /* 0x0000001d004e7308 */ /* 0x000ea20000000800 */
[----:B---3--:R-:W-:-:S01]  /*1ad60*/  FADD.FTZ R25, R63, R28 ;  /* 0x0000001c3f197221 */ /* 0x008fc20000010000 */
[----:B------:R-:W-:-:S06]  /*1ad70*/  MOV R28, R119 ;  /* 0x00000077001c7202 */ /* 0x000fcc0000000f00 */
[----:B------:R-:W3:Y:S01]  /*1ad80*/  MUFU.EX2 R42, R42 ;  /* 0x0000002a002a7308 */ /* 0x000ee20000000800 */
[C---:B0-----:R-:W-:Y:S01]  /*1ad90*/  F2FP.SATFINITE.E4M3.F32.PACK_AB_MERGE_C R210, R91.reuse, R40, RZ ;  /* 0x000000285bd2723e */ /* 0x041fe200048070ff */
[----:B------:R-:W-:Y:S01]  /*1ada0*/  FADD.FTZ R91, R91, R32 ;  /* 0x000000205b5b7221 */ /* 0x000fe20000010000 */
[--C-:B------:R-:W-:Y:S02]  /*1adb0*/  IMAD.MOV.U32 R40, RZ, RZ, R119.reuse ;  /* 0x000000ffff287224 */ /* 0x100fe400078e0077 */
[----:B------:R-:W-:Y:S01]  /*1adc0*/  F2FP.SATFINITE.E4M3.F32.PACK_AB_MERGE_C R210, R89, R38, R210 ;  /* 0x0000002659d2723e */ /* 0x000fe200048070d2 */
[----:B------:R-:W-:Y:S01]  /*1add0*/  IMAD.MOV.U32 R89, RZ, RZ, R119 ;  /* 0x000000ffff597224 */ /* 0x000fe200078e0077 */
[----:B------:R-:W-:Y:S01]  /*1ade0*/  MOV R38, R119 ;  /* 0x0000007700267202 */ /* 0x000fe20000000f00 */
[----:B------:R0:W4:Y:S01]  /*1adf0*/  MUFU.EX2 R0, R73 ;  /* 0x0000004900007308 */ /* 0x0001220000000800 */
[----:B--2---:R-:W-:-:S01]  /*1ae00*/  FADD.FTZ R25, R78, R25 ;  /* 0x000000194e197221 */ /* 0x004fc20000010000 */
[----:B------:R-:W-:Y:S01]  /*1ae10*/  F2FP.SATFINITE.E4M3.F32.PACK_AB_MERGE_C R63, R78, R63, RZ ;  /* 0x0000003f4e3f723e */ /* 0x000fe200048070ff */
[--C-:B------:R-:W-:Y:S01]  /*1ae20*/  IMAD.MOV.U32 R32, RZ, RZ, R119.reuse ;  /* 0x000000ffff207224 */ /* 0x100fe200078e0077 */
[----:B------:R-:W-:Y:S01]  /*1ae30*/  MOV R78, R119 ;  /* 0x00000077004e7202 */ /* 0x000fe20000000f00 */
[----:B------:R-:W-:Y:S01]  /*1ae40*/  IMAD.MOV.U32 R29, RZ, RZ, R119 ;  /* 0x000000ffff1d7224 */ /* 0x000fe200078e0077 */
[----:B------:R-:W-:Y:S01]  /*1ae50*/  F2FP.SATFINITE.E4M3.F32.PACK_AB_MERGE_C R211, R66, R13, R63 ;  /* 0x0000000d42d3723e */ /* 0x000fe2000480703f */
[----:B------:R-:W-:Y:S01]  /*1ae60*/  IMAD.MOV.U32 R66, RZ, RZ, R119 ;  /* 0x000000ffff427224 */ /* 0x000fe200078e0077 */
[----:B------:R-:W2:Y:S01]  /*1ae70*/  MUFU.EX2 R99, R99 ;  /* 0x0000006300637308 */ /* 0x000ea20000000800 */
[----:B---3--:R-:W-:-:S01]  /*1ae80*/  FADD.FTZ R8, R42, R91 ;  /* 0x0000005b2a087221 */ /* 0x008fc20000010000 */
[----:B------:R-:W-:Y:S01]  /*1ae90*/  IMAD.MOV.U32 R91, RZ, RZ, R119 ;  /* 0x000000ffff5b7224 */ /* 0x000fe200078e0077 */
[----:B0-----:R-:W-:-:S02]  /*1aea0*/  MOV R73, R119 ;  /* 0x0000007700497202 */ /* 0x001fc40000000f00 */
[----:B------:R-:W-:-:S03]  /*1aeb0*/  MOV R63, R119 ;  /* 0x00000077003f7202 */ /* 0x000fc60000000f00 */
[----:B-1----:R0:W1:Y:S01]  /*1aec0*/  MUFU.EX2 R15, R75 ;  /* 0x0000004b000f7308 */ /* 0x0020620000000800 */
[----:B----4-:R-:W-:-:S07]  /*1aed0*/  FADD.FTZ R12, R0, R25 ;  /* 0x00000019000c7221 */ /* 0x010fce0000010000 */
[----:B------:R-:W3:Y:S01]  /*1aee0*/  MUFU.EX2 R44, R44 ;  /* 0x0000002c002c7308 */ /* 0x000ee20000000800 */
[----:B--2---:R-:W-:-:S01]  /*1aef0*/  FADD.FTZ R25, R99, R8 ;  /* 0x0000000863197221 */ /* 0x004fc20000010000 */
[----:B0-----:R-:W-:-:S06]  /*1af00*/  IMAD.MOV.U32 R75, RZ, RZ, R119 ;  /* 0x000000ffff4b7224 */ /* 0x001fcc00078e0077 */
[----:B------:R-:W0:Y:S01]  /*1af10*/  MUFU.EX2 R31, R31 ;  /* 0x0000001f001f7308 */ /* 0x000e220000000800 */
[----:B-1----:R-:W-:-:S07]  /*1af20*/  FADD.FTZ R12, R15, R12 ;  /* 0x0000000c0f0c7221 */ /* 0x002fce0000010000 */
[----:B------:R-:W1:Y:S01]  /*1af30*/  MUFU.EX2 R105, R105 ;  /* 0x0000006900697308 */ /* 0x000e620000000800 */
[----:B---3--:R-:W-:-:S07]  /*1af40*/  FADD.FTZ R26, R44, R25 ;  /* 0x000000192c1a7221 */ /* 0x008fce0000010000 */
[----:B------:R2:W3:Y:S01]  /*1af50*/  MUFU.EX2 R80, R77 ;  /* 0x0000004d00507308 */ /* 0x0004e20000000800 */
[----:B0-----:R-:W-:-:S07]  /*1af60*/  FADD.FTZ R25, R31, R12 ;  /* 0x0000000c1f197221 */ /* 0x001fce0000010000 */
[----:B------:R-:W0:Y:S01]  /*1af70*/  MUFU.EX2 R46, R46 ;  /* 0x0000002e002e7308 */ /* 0x000e220000000800 */
[C---:B-1----:R-:W-:Y:S01]  /*1af80*/  F2FP.SATFINITE.E4M3.F32.PACK_AB_MERGE_C R212, R105.reuse, R44, RZ ;  /* 0x0000002c69d4723e */ /* 0x042fe200048070ff */
[----:B------:R-:W-:Y:S01]  /*1af90*/  FADD.FTZ R105, R105, R26 ;  /* 0x0000001a69697221 */ /* 0x000fe20000010000 */
[--C-:B--2---:R-:W-:Y:S02]  /*1afa0*/  IMAD.MOV.U32 R77, RZ, RZ, R119.reuse ;  /* 0x000000ffff4d7224 */ /* 0x104fe400078e0077 */
[----:B------:R-:W-:Y:S01]  /*1afb0*/  F2FP.SATFINITE.E4M3.F32.PACK_AB_MERGE_C R212, R99, R42, R212 ;  /* 0x0000002a63d4723e */ /* 0x000fe200048070d4 */
[----:B------:R-:W-:Y:S02]  /*1afc0*/  IMAD.MOV.U32 R99, RZ, RZ, R119 ;  /* 0x000000ffff637224 */ /* 0x000fe400078e0077 */
[----:B------:R-:W1:Y:S01]  /*1afd0*/  MUFU.EX2 R21, R21 ;  /* 0x0000001500157308 */ /* 0x000e620000000800 */
[C---:B---3--:R-:W-:Y:S01]  /*1afe0*/  F2FP.SATFINITE.E4M3.F32.PACK_AB_MERGE_C R31, R80.reuse, R31, RZ ;  /* 0x0000001f501f723e */ /* 0x048fe200048070ff */
[----:B------:R-:W-:Y:S01]  /*1aff0*/  FADD.FTZ R80, R80, R25 ;  /* 0x0000001950507221 */ /* 0x000fe20000010000 */
[----:B------:R-:W-:-:S02]  /*1b000*/  IMAD.MOV.U32 R44, RZ, RZ, R119 ;  /* 0x000000ffff2c7224 */ /* 0x000fc400078e0077 */
[----:B------:R-:W-:Y:S01]  /*1b010*/  F2FP.SATFINITE.E4M3.F32.PACK_AB_MERGE_C R213, R15, R0, R31 ;  /* 0x000000000fd5723e */ /* 0x000fe2000480701f */
[----:B------:R-:W-:Y:S02]  /*1b020*/  IMAD.MOV.U32 R42, RZ, RZ, R119 ;  /* 0x000000ffff2a7224 */ /* 0x000fe400078e0077 */
[----:B------:R-:W2:Y:S01]  /*1b030*/  MUFU.EX2 R109, R109 ;  /* 0x0000006d006d7308 */ /* 0x000ea20000000800 */
[----:B0-----:R-:W-:-:S01]  /*1b040*/  FADD.FTZ R12, R46, R105 ;  /* 0x000000692e0c7221 */ /* 0x001fc20000010000 */
[--C-:B------:R-:W-:Y:S02]  /*1b050*/  IMAD.MOV.U32 R105, RZ, RZ, R119.reuse ;  /* 0x000000ffff697224 */ /* 0x100fe400078e0077 */
[----:B------:R-:W-:-:S04]  /*1b060*/  IMAD.MOV.U32 R31, RZ, RZ, R119 ;  /* 0x000000ffff1f7224 */ /* 0x000fc800078e0077 */
[----:B------:R0:W3:Y:S01]  /*1b070*/  MUFU.EX2 R82, R97 ;  /* 0x0000006100527308 */ /* 0x0000e20000000800 */
[----:B-1----:R-:W-:-:S01]  /*1b080*/  FADD.FTZ R25, R21, R80 ;  /* 0x0000005015197221 */ /* 0x002fc20000010000 */
[----:B------:R-:W-:-:S06]  /*1b090*/  IMAD.MOV.U32 R80, RZ, RZ, R119 ;  /* 0x000000ffff507224 */ /* 0x000fcc00078e0077 */
[----:B------:R-:W-:Y:S01]  /*1b0a0*/  MUFU.EX2 R48, R48 ;  /* 0x0000003000307308 */ /* 0x000fe20000000800 */
[----:B--2---:R-:W-:-:S01]  /*1b0b0*/  FADD.FTZ R27, R109, R12 ;  /* 0x0000000c6d1b7221 */ /* 0x004fc20000010000 */
[----:B0-----:R-:W-:-:S06]  /*1b0c0*/  IMAD.MOV.U32 R97, RZ, RZ, R119 ;  /* 0x000000ffff617224 */ /* 0x001fcc00078e0077 */
[----:B------:R-:W0:Y:S01]  /*1b0d0*/  MUFU.EX2 R111, R111 ;  /* 0x0000006f006f7308 */ /* 0x000e220000000800 */
[----:B---3--:R-:W-:-:S07]  /*1b0e0*/  FADD.FTZ R26, R82, R25 ;  /* 0x00000019521a7221 */ /* 0x008fce0000010000 */
[----:B------:R-:W1:Y:S08]  /*1b0f0*/  MUFU.EX2 R33, R33 ;  /* 0x0000002100217308 */ /* 0x000e700000000800 */
[----:B------:R2:W3:Y:S01]  /*1b100*/  MUFU.EX2 R6, R107 ;  /* 0x0000006b00067308 */ /* 0x0004e20000000800 */
[----:B0-----:R-:W-:Y:S01]  /*1b110*/  F2FP.SATFINITE.E4M3.F32.PACK_AB_MERGE_C R214, R111, R48, RZ ;  /* 0x000000306fd6723e */ /* 0x001fe200048070ff */
[----:B------:R-:W-:Y:S01]  /*1b120*/  FADD.FTZ R48, R48, R27 ;  /* 0x0000001b30307221 */ /* 0x000fe20000010000 */
[----:B------:R-:W-:-:S02]  /*1b130*/  IMAD.MOV.U32 R27, RZ, RZ, R119 ;  /* 0x000000ffff1b7224 */ /* 0x000fc400078e0077 */
[----:B------:R-:W-:Y:S01]  /*1b140*/  F2FP.SATFINITE.E4M3.F32.PACK_AB_MERGE_C R214, R109, R46, R214 ;  /* 0x0000002e6dd6723e */ /* 0x000fe200048070d6 */
[----:B------:R-:W-:-:S01]  /*1b150*/  FADD.FTZ R111, R111, R48 ;  /* 0x000000306f6f7221 */ /* 0x000fc20000010000 */
[----:B------:R-:W-:Y:S01]  /*1b160*/  IMAD.MOV.U32 R109, RZ, RZ, R119 ;  /* 0x000000ffff6d7224 */ /* 0x000fe200078e0077 */
[----:B------:R-:W-:Y:S01]  /*1b170*/  MUFU.EX2 R52, R52 ;  /* 0x0000003400347308 */ /* 0x000fe20000000800 */
[----:B-1----:R-:W-:-:S01]  /*1b180*/  FADD.FTZ R25, R33, R26 ;  /* 0x0000001a21197221 */ /* 0x002fc20000010000 */
[--C-:B--2---:R-:W-:Y:S01]  /*1b190*/  IMAD.MOV.U32 R107, RZ, RZ, R119.reuse ;  /* 0x000000ffff6b7224 */ /* 0x104fe200078e0077 */
[----:B------:R-:W-:Y:S01]  /*1b1a0*/  MOV R48, R119 ;  /* 0x0000007700307202 */ /* 0x000fe20000000f00 */
[--C-:B------:R-:W-:Y:S02]  /*1b1b0*/  IMAD.MOV.U32 R46, RZ, RZ, R119.reuse ;  /* 0x000000ffff2e7224 */ /* 0x100fe400078e0077 */
[----:B------:R-:W-:Y:S02]  /*1b1c0*/  IMAD.MOV.U32 R26, RZ, RZ, R119 ;  /* 0x000000ffff1a7224 */ /* 0x000fe400078e0077 */
        /* <DEDUP_REMOVED lines=11> */
[----:B------:R-:W-:-:S06]  /*1b280*/  IMAD.MOV.U32 R111, RZ, RZ, R119 ;  /* 0x000000ffff6f7224 */ /* 0x000fcc00078e0077 */
[----:B------:R-:W1:Y:S01]  /*1b290*/  MUFU.EX2 R24, R123 ;  /* 0x0000007b00187308 */ /* 0x000e620000000800 */
[----:B--2---:R-:W-:-:S07]  /*1b2a0*/  FADD.FTZ R3, R37, R6 ;  /* 0x0000000625037221 */ /* 0x004fce0000010000 */
[----:B------:R-:W2:Y:S01]  /*1b2b0*/  MUFU.EX2 R127, R127 ;  /* 0x0000007f007f7308 */ /* 0x000ea20000000800 */
[C---:B0-----:R-:W-:Y:S01]  /*1b2c0*/  F2FP.SATFINITE.E4M3.F32.PACK_AB_MERGE_C R216, R113.reuse, R50, R25 ;  /* 0x0000003271d8723e */ /* 0x041fe20004807019 */
[----:B------:R-:W-:Y:S01]  /*1b2d0*/  FADD.FTZ R113, R113, R4 ;  /* 0x0000000471717221 */ /* 0x000fe20000010000 */
[--C-:B------:R-:W-:Y:S02]  /*1b2e0*/  IMAD.MOV.U32 R50, RZ, RZ, R119.reuse ;  /* 0x000000ffff327224 */ /* 0x100fe400078e0077 */
[----:B------:R-:W-:Y:S02]  /*1b2f0*/  IMAD.MOV.U32 R25, RZ, RZ, R119 ;  /* 0x000000ffff197224 */ /* 0x000fe400078e0077 */
[----:B------:R-:W-:-:S01]  /*1b300*/  FADD.FTZ R52, R52, R113 ;  /* 0x0000007134347221 */ /* 0x000fc20000010000 */
[----:B------:R-:W-:Y:S01]  /*1b310*/  MOV R113, R119 ;  /* 0x0000007700717202 */ /* 0x000fe20000000f00 */
[----:B------:R-:W0:Y:S01]  /*1b320*/  MUFU.EX2 R8, R129 ;  /* 0x0000008100087308 */ /* 0x000e220000000800 */
[----:B-1----:R-:W-:-:S01]  /*1b330*/  FADD.FTZ R4, R24, R3 ;  /* 0x0000000318047221 */ /* 0x002fc20000010000 */
[----:B------:R-:W-:Y:S01]  /*1b340*/  FADD.FTZ R115, R115, R52 ;  /* 0x0000003473737221 */ /* 0x000fe20000010000 */
[----:B------:R-:W-:-:S05]  /*1b350*/  IMAD.MOV.U32 R52, RZ, RZ, R119 ;  /* 0x000000ffff347224 */ /* 0x000fca00078e0077 */
[----:B------:R-:W-:Y:S01]  /*1b360*/  MUFU.EX2 R56, R56 ;  /* 0x0000003800387308 */ /* 0x000fe20000000800 */
[----:B--2---:R-:W-:-:S07]  /*1b370*/  FADD.FTZ R3, R127, R4 ;  /* 0x000000047f037221 */ /* 0x004fce0000010000 */
[----:B------:R-:W1:Y:S01]  /*1b380*/  MUFU.EX2 R125, R125 ;  /* 0x0000007d007d7308 */ /* 0x000e620000000800 */
[C---:B0-----:R-:W-:Y:S01]  /*1b390*/  F2FP.SATFINITE.E4M3.F32.PACK_AB_MERGE_C R127, R8.reuse, R127, RZ ;  /* 0x0000007f087f723e */ /* 0x041fe200048070ff */
[----:B------:R-:W-:-:S03]  /*1b3a0*/  FADD.FTZ R8, R8, R3 ;  /* 0x0000000308087221 */ /* 0x000fc60000010000 */
[----:B------:R-:W-:Y:S01]  /*1b3b0*/  F2FP.SATFINITE.E4M3.F32.PACK_AB_MERGE_C R217, R24, R37, R127 ;  /* 0x0000002518d9723e */ /* 0x000fe2000480707f */
[--C-:B------:R-:W-:Y:S02]  /*1b3c0*/  IMAD.MOV.U32 R37, RZ, RZ, R119.reuse ;  /* 0x000000ffff257224 */ /* 0x100fe400078e0077 */
[----:B------:R-:W0:Y:S01]  /*1b3d0*/  MUFU.EX2 R54, R54 ;  /* 0x0000003600367308 */ /* 0x000e220000000800 */
[----:B------:R-:W-:-:S07]  /*1b3e0*/  IMAD.MOV.U32 R24, RZ, RZ, R119 ;  /* 0x000000ffff187224 */ /* 0x000fce00078e0077 */
[----:B------:R-:W2:Y:S01]  /*1b3f0*/  MUFU.EX2 R93, R93 ;  /* 0x0000005d005d7308 */ /* 0x000ea20000000800 */
[----:B-1----:R-:W-:-:S07]  /*1b400*/  F2FP.SATFINITE.E4M3.F32.PACK_AB_MERGE_C R5, R125, R56, RZ ;  /* 0x000000387d05723e */ /* 0x002fce00048070ff */
[----:B------:R-:W1:Y:S01]  /*1b410*/  MUFU.EX2 R117, R117 ;  /* 0x0000007500757308 */ /* 0x000e620000000800 */
[----:B0-----:R-:W-:-:S01]  /*1b420*/  FADD.FTZ R4, R54, R115 ;  /* 0x0000007336047221 */ /* 0x001fc20000010000 */
[----:B------:R-:W-:-:S06]  /*1b430*/  IMAD.MOV.U32 R115, RZ, RZ, R119 ;  /* 0x000000ffff737224 */ /* 0x000fcc00078e0077 */
[----:B------:R0:W3:Y:S01]  /*1b440*/  MUFU.EX2 R12, R95 ;  /* 0x0000005f000c7308 */ /* 0x0000e20000000800 */
[----:B--2---:R-:W-:-:S07]  /*1b450*/  FADD.FTZ R3, R93, R8 ;  /* 0x000000085d037221 */ /* 0x004fce0000010000 */
[----:B------:R-:W2:Y:S01]  /*1b460*/  MUFU.EX2 R101, R101 ;  /* 0x0000006500657308 */ /* 0x000ea20000000800 */
[C---:B-1----:R-:W-:Y:S01]  /*1b470*/  F2FP.SATFINITE.E4M3.F32.PACK_AB_MERGE_C R218, R117.reuse, R54, R5 ;  /* 0x0000003675da723e */ /* 0x042fe20004807005 */
[----:B------:R-:W-:Y:S01]  /*1b480*/  FADD.FTZ R117, R117, R4 ;  /* 0x0000000475757221 */ /* 0x000fe20000010000 */
[--C-:B0-----:R-:W-:Y:S02]  /*1b490*/  IMAD.MOV.U32 R95, RZ, RZ, R119.reuse ;  /* 0x000000ffff5f7224 */ /* 0x101fe400078e0077 */
[----:B------:R-:W-:Y:S02]  /*1b4a0*/  IMAD.MOV.U32 R54, RZ, RZ, R119 ;  /* 0x000000ffff367224 */ /* 0x000fe400078e0077 */
[----:B------:R-:W-:-:S01]  /*1b4b0*/  FADD.FTZ R56, R56, R117 ;  /* 0x0000007538387221 */ /* 0x000fc20000010000 */
[----:B------:R-:W-:Y:S01]  /*1b4c0*/  IMAD.MOV.U32 R117, RZ, RZ, R119 ;  /* 0x000000ffff757224 */ /* 0x000fe200078e0077 */
[----:B------:R-:W0:Y:S01]  /*1b4d0*/  MUFU.EX2 R70, R70 ;  /* 0x0000004600467308 */ /* 0x000e220000000800 */
[----:B---3--:R-:W-:-:S04]  /*1b4e0*/  FADD.FTZ R0, R12, R3 ;  /* 0x000000030c007221 */ /* 0x008fc80000010000 */
[----:B--2---:R-:W-:Y:S01]  /*1b4f0*/  FADD.FTZ R3, R101, R0 ;  /* 0x0000000065037221 */ /* 0x004fe20000010000 */
[----:B------:R-:W-:-:S01]  /*1b500*/  FADD.FTZ R0, R125, R56 ;  /* 0x000000387d007221 */ /* 0x000fc20000010000 */
[----:B------:R-:W-:Y:S01]  /*1b510*/  IMAD.MOV.U32 R56, RZ, RZ, R119 ;  /* 0x000000ffff387224 */ /* 0x000fe200078e0077 */
[C---:B0-----:R-:W-:Y:S01]  /*1b520*/  F2FP.SATFINITE.E4M3.F32.PACK_AB_MERGE_C R4, R70.reuse, R101, RZ ;  /* 0x000000654604723e */ /* 0x041fe200048070ff */
[----:B------:R-:W-:Y:S01]  /*1b530*/  FADD.FTZ R3, R70, R3 ;  /* 0x0000000346037221 */ /* 0x000fe20000010000 */
[--C-:B------:R-:W-:Y:S02]  /*1b540*/  IMAD.MOV.U32 R101, RZ, RZ, R119.reuse ;  /* 0x000000ffff657224 */ /* 0x100fe400078e0077 */
[----:B------:R-:W-:Y:S01]  /*1b550*/  F2FP.SATFINITE.E4M3.F32.PACK_AB_MERGE_C R219, R12, R93, R4 ;  /* 0x0000005d0cdb723e */ /* 0x000fe20004807004 */
[----:B------:R-:W-:Y:S01]  /*1b560*/  IMAD.MOV.U32 R70, RZ, RZ, R119 ;  /* 0x000000ffff467224 */ /* 0x000fe200078e0077 */
[----:B------:R-:W-:Y:S01]  /*1b570*/  MOV R93, R119 ;  /* 0x00000077005d7202 */ /* 0x000fe20000000f00 */
[----:B------:R-:W-:Y:S06]  /*1b580*/  @!P2 BRA `(.L_x_3340) ;  /* 0x000000400060a947 */ /* 0x000fec0003800000 */
[----:B------:R-:W-:Y:S01]  /*1b590*/  IADD3 R4, R157, -0x2, RZ ;  /* 0xfffffffe9d047810 */ /* 0x000fe20007ffe0ff */
        /* <DEDUP_REMOVED lines=51> */
[----:B------:R-:W-:-:S07]  /*1b8d0*/  CS2R R24, SRZ ;  /* 0x0000000000187805 */ /* 0x000fce000001ff00 */
.L_x_3351:
        /* <DEDUP_REMOVED lines=8> */
.L_x_3342:
[----:B------:R-:W-:Y:S02]  /*1b960*/  IADD3 R9, R8, 0x1, RZ ;  /* 0x0000000108097810 */ /* 0x000fe40007ffe0ff */
[----:B------:R-:W-:Y:S02]  /*1b970*/  SHF.L.U32 R10, R227, 0x1f, RZ ;  /* 0x0000001fe30a7819 */ /* 0x000fe400000006ff */
[----:B------:R-:W-:-:S04]  /*1b980*/  ISETP.NE.AND P2, PT, R9, 0x2, PT ;  /* 0x000000020900780c */ /* 0x000fc80003f45270 */
[----:B------:R-:W-:-:S05]  /*1b990*/  SEL R9, R9, RZ, P2 ;  /* 0x000000ff09097207 */ /* 0x000fca0001000000 */
[----:B------:R-:W-:-:S04]  /*1b9a0*/  IMAD R9, R9, 0x8, R18 ;  /* 0x0000000809097824 */ /* 0x000fc800078e0212 */
[----:B------:R0:W1:Y:S01]  /*1b9b0*/  SYNCS.PHASECHK.TRANS64.TRYWAIT P2, [R9+URZ+0x33430], R10 ;  /* 0x0334300a090075a7 */ /* 0x000062000804017f */
[----:B------:R-:W-:Y:S05]  /*1b9c0*/  @!P0 BRA `(.L_x_3343) ;  /* 0x0000000000048947 */ /* 0x000fea0003800000 */
[----:B------:R-:W-:Y:S01]  /*1b9d0*/  BPT.TRAP 0x1 ;  /* 0x000000040000795c */ /* 0x000fe20000300000 */
.L_x_3343:
[----:B------:R-:W-:Y:S04]  /*1b9e0*/  BSSY B0, `(.L_x_3341) ;  /* 0x0000004000007945 */ /* 0x000fe80003800000 */
[----:B-1----:R-:W-:Y:S05]  /*1b9f0*/  @P2 BRA `(.L_x_3344) ;  /* 0x0000000000082947 */ /* 0x002fea0003800000 */
[----:B------:R-:W1:Y:S02]  /*1ba00*/  SYNCS.PHASECHK.TRANS64.TRYWAIT P2, [R9+URZ+0x33430], R10 ;  /* 0x0334300a090075a7 */ /* 0x000e64000804017f */
[----:B-1----:R-:W-:Y:S05]  /*1ba10*/  @!P2 BRA `(.L_x_3345) ;  /* 0x000000f80008a947 */ /* 0x002fea0003800000 */
.L_x_3344:
[----:B------:R-:W-:Y:S05]  /*1ba20*/  BSYNC B0 ;  /* 0x0000000000007941 */ /* 0x000fea0003800000 */
.L_x_3341:
[----:B01----:R-:W0:Y:S01]  /*1ba30*/  S2R R9, SR_TID.X ;  /* 0x0000000000097919 */ /* 0x003e220000002100 */
[----:B------:R-:W-:Y:S05]  /*1ba40*/  WARPSYNC.ALL ;  /* 0x0000000000007948 */ /* 0x000fea0003800000 */
[----:B------:R-:W-:Y:S01]  /*1ba50*/  MOV R11, 0x80000020 ;  /* 0x80000020000b7802 */ /* 0x000fe20000000f00 */
[----:B------:R-:W-:Y:S01]  /*1ba60*/  UMOV UR20, UR28 ;  /* 0x0000001c00147c82 */ /* 0x000fe20008000000 */
[----:B------:R-:W-:Y:S01]  /*1ba70*/  UMOV UR21, UR29 ;  /* 0x0000001d00157c82 */ /* 0x000fe20008000000 */
[----:B------:R-:W-:Y:S01]  /*1ba80*/  IMAD.MOV.U32 R13, RZ, RZ, -0x7fffffe0 ;  /* 0x80000020ff0d7424 */ /* 0x000fe200078e00ff */
[----:B------:R-:W-:Y:S01]  /*1ba90*/  R2UR UR23, R11 ;  /* 0x000000000b1772ca */ /* 0x000fe200000e0000 */
[----:B------:R-:W-:Y:S01]  /*1baa0*/  UMOV UR24, UR28 ;  /* 0x0000001c00187c82 */ /* 0x000fe20008000000 */
[----:B------:R-:W-:Y:S01]  /*1bab0*/  UMOV UR25, UR29 ;  /* 0x0000001d00197c82 */ /* 0x000fe20008000000 */
[----:B------:R-:W-:Y:S01]  /*1bac0*/  MOV R21, 0x80000020 ;  /* 0x8000002000157802 */ /* 0x000fe20000000f00 */
[----:B------:R-:W-:Y:S01]  /*1bad0*/  UMOV UR32, UR28 ;  /* 0x0000001c00207c82 */ /* 0x000fe20008000000 */
[----:B------:R-:W-:Y:S01]  /*1bae0*/  R2UR UR27, R13 ;  /* 0x000000000d1b72ca */ /* 0x000fe200000e0000 */
[----:B------:R-:W-:Y:S01]  /*1baf0*/  UMOV UR33, UR29 ;  /* 0x0000001d00217c82 */ /* 0x000fe20008000000 */
[----:B------:R-:W-:Y:S01]  /*1bb00*/  R2UR UR31, R21 ;  /* 0x00000000151f72ca */ /* 0x000fe200000e0000 */
[----:B------:R-:W-:Y:S01]  /*1bb10*/  IMAD.MOV.U32 R121, RZ, RZ, -0x7fffffe0 ;  /* 0x80000020ff797424 */ /* 0x000fe200078e00ff */
[----:B------:R-:W-:Y:S01]  /*1bb20*/  R2UR UR35, R13 ;  /* 0x000000000d2372ca */ /* 0x000fe200000e0000 */
[----:B------:R-:W-:Y:S01]  /*1bb30*/  UMOV UR44, UR28 ;  /* 0x0000001c002c7c82 */ /* 0x000fe20008000000 */
[----:B------:R-:W-:Y:S01]  /*1bb40*/  UMOV UR45, UR29 ;  /* 0x0000001d002d7c82 */ /* 0x000fe20008000000 */
[----:B------:R-:W-:Y:S01]  /*1bb50*/  R2UR UR51, R21 ;  /* 0x00000000153372ca */ /* 0x000fe200000e0000 */
[----:B------:R-:W-:Y:S01]  /*1bb60*/  IMAD.MOV.U32 R13, RZ, RZ, -0x7fffffe0 ;  /* 0x80000020ff0d7424 */ /* 0x000fe200078e00ff */
[----:B------:R-:W-:-:S02]  /*1bb70*/  R2UR UR47, R121 ;  /* 0x00000000792f72ca */ /* 0x000fc400000e0000 */
[----:B------:R-:W-:Y:S02]  /*1bb80*/  MOV R21, 0x80000020 ;  /* 0x8000002000157802 */ /* 0x000fe40000000f00 */
[----:B------:R-:W-:Y:S02]  /*1bb90*/  MOV R11, 0x80000020 ;  /* 0x80000020000b7802 */ /* 0x000fe40000000f00 */
[----:B0-----:R-:W-:Y:S01]  /*1bba0*/  SHF.R.U32.HI R10, RZ, 0x7, R9 ;  /* 0x00000007ff0a7819 */ /* 0x001fe20000011609 */
[----:B------:R-:W-:-:S04]  /*1bbb0*/  VIADD R9, R8, 0x1 ;  /* 0x0000000108097836 */ /* 0x000fc80000000000 */
[----:B------:R-:W-:-:S05]  /*1bbc0*/  VIADD R15, R10, 0x8 ;  /* 0x000000080a0f7836 */ /* 0x000fca0000000000 */
[----:B------:R0:W-:Y:S01]  /*1bbd0*/  BAR.SYNC.DEFER_BLOCKING R15, 0x100 ;  /* 0x0004000f0000751d */ /* 0x0001e20000010000 */
[----:B------:R-:W-:-:S04]  /*1bbe0*/  ISETP.NE.AND P2, PT, R9, 0x2, PT ;  /* 0x000000020900780c */ /* 0x000fc80003f45270 */
[----:B------:R-:W-:-:S05]  /*1bbf0*/  SEL R9, R9, RZ, P2 ;  /* 0x000000ff09097207 */ /* 0x000fca0001000000 */
[----:B------:R-:W-:-:S04]  /*1bc00*/  IMAD R10, R9, 0x780, R14 ;  /* 0x00000780090a7824 */ /* 0x000fc800078e020e */
[C---:B------:R-:W-:Y:S01]  /*1bc10*/  VIADD R12, R10.reuse, 0x80 ;  /* 0x000000800a0c7836 */ /* 0x040fe20000000000 */
[C---:B------:R-:W-:Y:S01]  /*1bc20*/  R2UR UR22, R10.reuse ;  /* 0x000000000a1672ca */ /* 0x040fe200000e0000 */
[C---:B------:R-:W-:Y:S02]  /*1bc30*/  VIADD R20, R10.reuse, 0x100 ;  /* 0x000001000a147836 */ /* 0x040fe40000000000 */
[----:B------:R-:W-:Y:S01]  /*1bc40*/  VIADD R120, R10, 0x200 ;  /* 0x000002000a787836 */ /* 0x000fe20000000000 */
[----:B------:R-:W-:Y:S01]  /*1bc50*/  R2UR UR26, R12 ;  /* 0x000000000c1a72ca */ /* 0x000fe200000e0000 */
[----:B------:R-:W-:Y:S01]  /*1bc60*/  VIADD R12, R10, 0x180 ;  /* 0x000001800a0c7836 */ /* 0x000fe20000000000 */
[----:B------:R-:W-:Y:S01]  /*1bc70*/  R2UR UR30, R20 ;  /* 0x00000000141e72ca */ /* 0x000fe200000e0000 */
[----:B------:R-:W-:Y:S01]  /*1bc80*/  VIADD R20, R10, 0x2 ;  /* 0x000000020a147836 */ /* 0x000fe20000000000 */
[----:B------:R-:W-:Y:S01]  /*1bc90*/  R2UR UR46, R120 ;  /* 0x00000000782e72ca */ /* 0x000fe200000e0000 */
[----:B------:R-:W-:Y:S01]  /*1bca0*/  WARPGROUP.ARRIVE ;  /* 0x00000000000079c5 */ /* 0x000fe20000000000 */
[----:B------:R-:W-:Y:S01]  /*1bcb0*/  R2UR UR34, R12 ;  /* 0x000000000c2272ca */ /* 0x000fe200000e0000 */
[----:B------:R-:W-:Y:S01]  /*1bcc0*/  VIADD R12, R10, 0x102 ;  /* 0x000001020a0c7836 */ /* 0x000fe20000000000 */
[----:B------:R-:W-:Y:S01]  /*1bcd0*/  R2UR UR50, R20 ;  /* 0x00000000143272ca */ /* 0x000fe200000e0000 */
[----:B------:R-:W-:-:S02]  /*1bce0*/  VIADD R20, R10, 0x82 ;  /* 0x000000820a147836 */ /* 0x000fc40000000000 */
[----:B------:R-:W-:Y:S01]  /*1bcf0*/  QGMMA.64x32x32.F32.E4M3.E4M3 R184, gdesc[UR20], RZ, !UPT, gsb0 ;  /* 0x0060000014b879f3 */ /* 0x000fe2000c0008ff */
[----:B------:R-:W-:Y:S01]  /*1bd00*/  R2UR UR23, R21 ;  /* 0x00000000151772ca */ /* 0x000fe200000e0000 */
[----:B------:R-:W-:Y:S01]  /*1bd10*/  UMOV UR20, UR48 ;  /* 0x0000003000147c82 */ /* 0x000fe20008000000 */
[----:B------:R-:W-:Y:S01]  /*1bd20*/  R2UR UR22, R20 ;  /* 0x00000000141672ca */ /* 0x000fe200000e0000 */
[----:B------:R-:W-:Y:S01]  /*1bd30*/  UMOV UR21, UR49 ;  /* 0x0000003100157c82 */ /* 0x000fe20008000000 */
[----:B------:R-:W-:Y:S02]  /*1bd40*/  WARPGROUP.DEPBAR.LE gsb0, 0x0 ;  /* 0x00008000000079c5 */ /* 0x000fe40000010000 */
[----:B------:R-:W-:-:S06]  /*1bd50*/  WARPGROUP.ARRIVE ;  /* 0x00000000000079c5 */ /* 0x000fcc0000000000 */
[----:B------:R-:W-:Y:S01]  /*1bd60*/  QGMMA.64x32x32.F32.E4M3.E4M3 R168, gdesc[UR24], RZ, !UPT, gsb0 ;  /* 0x0060000018a879f3 */ /* 0x000fe2000c0008ff */
[----:B------:R-:W-:Y:S01]  /*1bd70*/  R2UR UR26, R12 ;  /* 0x000000000c1a72ca */ /* 0x000fe200000e0000 */
[----:B------:R-:W-:Y:S01]  /*1bd80*/  UMOV UR24, UR48 ;  /* 0x0000003000187c82 */ /* 0x000fe20008000000 */
[----:B------:R-:W-:Y:S01]  /*1bd90*/  R2UR UR27, R13 ;  /* 0x000000000d1b72ca */ /* 0x000fe200000e0000 */
[----:B------:R-:W-:Y:S01]  /*1bda0*/  UMOV UR25, UR49 ;  /* 0x0000003100197c82 */ /* 0x000fe20008000000 */
[----:B------:R-:W-:Y:S02]  /*1bdb0*/  VIADD R12, R10, 0x182 ;  /* 0x000001820a0c7836 */ /* 0x000fe40000000000 */
[----:B------:R-:W-:Y:S01]  /*1bdc0*/  IMAD.MOV.U32 R13, RZ, RZ, -0x7fffffe0 ;  /* 0x80000020ff0d7424 */ /* 0x000fe200078e00ff */
[----:B------:R-:W-:Y:S02]  /*1bdd0*/  WARPGROUP.DEPBAR.LE gsb0, 0x0 ;  /* 0x00008000000079c5 */ /* 0x000fe40000010000 */
[----:B------:R-:W-:-:S06]  /*1bde0*/  WARPGROUP.ARRIVE ;  /* 0x00000000000079c5 */ /* 0x000fcc0000000000 */
[----:B------:R-:W-:Y:S03]  /*1bdf0*/  QGMMA.64x32x32.F32.E4M3.E4M3 R152, gdesc[UR28], RZ, !UPT, gsb0 ;  /* 0x006000001c9879f3 */ /* 0x000fe6000c0008ff */
[----:B------:R-:W-:Y:S02]  /*1be00*/  WARPGROUP.DEPBAR.LE gsb0, 0x0 ;  /* 0x00008000000079c5 */ /* 0x000fe40000010000 */
[----:B------:R-:W-:-:S06]  /*1be10*/  WARPGROUP.ARRIVE ;  /* 0x00000000000079c5 */ /* 0x000fcc0000000000 */
[----:B------:R-:W-:Y:S01]  /*1be20*/  QGMMA.64x32x32.F32.E4M3.E4M3 R136, gdesc[UR32], RZ, !UPT, gsb0 ;  /* 0x00600000208879f3 */ /* 0x000fe2000c0008ff */
[----:B------:R-:W-:Y:S01]  /*1be30*/  R2UR UR34, R12 ;  /* 0x000000000c2272ca */ /* 0x000fe200000e0000 */
[----:B------:R-:W-:Y:S01]  /*1be40*/  UMOV UR32, UR48 ;  /* 0x0000003000207c82 */ /* 0x000fe20008000000 */
[----:B------:R-:W-:Y:S01]  /*1be50*/  R2UR UR35, R13 ;  /* 0x000000000d2372ca */ /* 0x000fe200000e0000 */
[----:B------:R-:W-:Y:S01]  /*1be60*/  UMOV UR33, UR49 ;  /* 0x0000003100217c82 */ /* 0x000fe20008000000 */
[----:B------:R-:W-:Y:S01]  /*1be70*/  VIADD R12, R10, 0x202 ;  /* 0x000002020a0c7836 */ /* 0x000fe20000000000 */
[----:B------:R-:W-:Y:S01]  /*1be80*/  MOV R13, 0x80000020 ;  /* 0x80000020000d7802 */ /* 0x000fe20000000f00 */
        /* <DEDUP_REMOVED lines=20> */
[----:B------:R-:W-:Y:S01]  /*1bfd0*/  UMOV UR20, UR4 ;  /* 0x0000000400147c82 */ /* 0x000fe20008000000 */
[----:B------:R-:W-:Y:S01]  /*1bfe0*/  R2UR UR23, R13 ;  /* 0x000000000d1772ca */ /* 0x000fe200000e0000 */
[----:B------:R-:W-:Y:S01]  /*1bff0*/  UMOV UR21, UR5 ;  /* 0x0000000500157c82 */ /* 0x000fe20008000000 */
[----:B------:R-:W-:Y:S01]  /*1c000*/  IMAD.MOV.U32 R13, RZ, RZ, -0x7fffffe0 ;  /* 0x80000020ff0d7424 */ /* 0x000fe200078e00ff */
        /* <DEDUP_REMOVED lines=12> */
[----:B------:R-:W-:Y:S01]  /*1c0d0*/  QGMMA.64x32x32.F32.E4M3.E4M3 R136, gdesc[UR32], R136, gsb0 ;  /* 0x00600000208879f3 */ /* 0x000fe20008000888 */
        /* <DEDUP_REMOVED lines=124> */
[C---:B------:R-:W-:Y:S02]  /*1c8a0*/  VIADD R12, R10.reuse, 0x682 ;  /* 0x000006820a0c7836 */ /* 0x040fe40000000000 */
[----:B------:R-:W-:Y:S02]  /*1c8b0*/  IMAD.MOV.U32 R13, RZ, RZ, -0x7fffffe0 ;  /* 0x80000020ff0d7424 */ /* 0x000fe400078e00ff */
[----:B------:R-:W-:Y:S01]  /*1c8c0*/  VIADD R10, R10, 0x702 ;  /* 0x000007020a0a7836 */ /* 0x000fe20000000000 */
[----:B------:R-:W-:-:S02]  /*1c8d0*/  WARPGROUP.DEPBAR.LE gsb0, 0x0 ;  /* 0x00008000000079c5 */ /* 0x000fc40000010000 */
[----:B------:R-:W-:-:S06]  /*1c8e0*/  WARPGROUP.ARRIVE ;  /* 0x00000000000079c5 */ /* 0x000fcc0000000000 */
[----:B------:R-:W-:Y:S01]  /*1c8f0*/  QGMMA.64x32x32.F32.E4M3.E4M3 R136, gdesc[UR32], R136, gsb0 ;  /* 0x00600000208879f3 */ /* 0x000fe20008000888 */
[----:B------:R-:W-:Y:S01]  /*1c900*/  R2UR UR34, R12 ;  /* 0x000000000c2272ca */ /* 0x000fe200000e0000 */
[----:B------:R-:W-:Y:S01]  /*1c910*/  UMOV UR32, UR16 ;  /* 0x0000001000207c82 */ /* 0x000fe20008000000 */
[----:B------:R-:W-:Y:S01]  /*1c920*/  R2UR UR35, R13 ;  /* 0x000000000d2372ca */ /* 0x000fe200000e0000 */
[----:B------:R-:W-:Y:S01]  /*1c930*/  UMOV UR33, UR17 ;  /* 0x0000001100217c82 */ /* 0x000fe20008000000 */
[----:B------:R-:W-:Y:S02]  /*1c940*/  WARPGROUP.DEPBAR.LE gsb0, 0x0 ;  /* 0x00008000000079c5 */ /* 0x000fe40000010000 */
        /* <DEDUP_REMOVED lines=22> */
[----:B0-----:R-:W-:Y:S05]  /*1cab0*/  @P1 BRA `(.L_x_3346) ;  /* 0x0000000000281947 */ /* 0x001fea0003800000 */
[----:B------:R-:W-:Y:S05]  /*1cac0*/  @!P0 BRA `(.L_x_3347) ;  /* 0x0000000000048947 */ /* 0x000fea0003800000 */
[----:B------:R-:W-:Y:S01]  /*1cad0*/  BPT.TRAP 0x1 ;  /* 0x000000040000795c */ /* 0x000fe20000300000 */
.L_x_3347:
[----:B------:R-:W-:Y:S01]  /*1cae0*/  SHF.L.U32 R7, R7, 0x1f, RZ ;  /* 0x0000001f07077819 */ /* 0x000fe200000006ff */
[----:B------:R-:W-:-:S04]  /*1caf0*/  IMAD R10, R8, 0x8, R18 ;  /* 0x00000008080a7824 */ /* 0x000fc800078e0212 */
[----:B------:R0:W1:Y:S01]  /*1cb00*/  SYNCS.PHASECHK.TRANS64.TRYWAIT P1, [R10+URZ+0x33450], R7 ;  /* 0x033450070a0075a7 */ /* 0x000062000802017f */
[----:B------:R-:W-:Y:S05]  /*1cb10*/  @!P0 BRA `(.L_x_3348) ;  /* 0x0000000000048947 */ /* 0x000fea0003800000 */
[----:B------:R-:W-:Y:S01]  /*1cb20*/  BPT.TRAP 0x1 ;  /* 0x000000040000795c */ /* 0x000fe20000300000 */
.L_x_3348:
[----:B-1----:R-:W-:Y:S05]  /*1cb30*/  @P1 BRA `(.L_x_3346) ;  /* 0x0000000000081947 */ /* 0x002fea0003800000 */
[----:B------:R-:W1:Y:S02]  /*1cb40*/  SYNCS.PHASECHK.TRANS64.TRYWAIT P1, [R10+URZ+0x33450], R7 ;  /* 0x033450070a0075a7 */ /* 0x000e64000802017f */
[----:B-1----:R-:W-:Y:S05]  /*1cb50*/  @!P1 BRA `(.L_x_3349) ;  /* 0x000000e400cc9947 */ /* 0x002fea0003800000 */
.L_x_3346:
[----:B01----:R-:W-:Y:S01]  /*1cb60*/  VIADD R7, R18, 0x200 ;  /* 0x0000020012077836 */ /* 0x003fe20000000000 */
[----:B------:R-:W-:Y:S05]  /*1cb70*/  WARPSYNC.ALL ;  /* 0x0000000000007948 */ /* 0x000fea0003800000 */
[----:B------:R-:W-:Y:S01]  /*1cb80*/  SHF.R.U32.HI R7, RZ, 0x4, R7 ;  /* 0x00000004ff077819 */ /* 0x000fe20000011607 */
[----:B------:R-:W-:Y:S01]  /*1cb90*/  IMAD.MOV.U32 R11, RZ, RZ, -0x3ffffff0 ;  /* 0xc0000010ff0b7424 */ /* 0x000fe200078e00ff */
[----:B------:R-:W-:Y:S01]  /*1cba0*/  WARPGROUP.ARRIVE ;  /* 0x00000000000079c5 */ /* 0x000fe20000000000 */
[----:B------:R-:W-:Y:S01]  /*1cbb0*/  MOV R13, 0xc0000010 ;  /* 0xc0000010000d7802 */ /* 0x000fe20000000f00 */
[C---:B------:R-:W-:Y:S01]  /*1cbc0*/  FMUL.FTZ R15, R2.reuse, R188 ;  /* 0x000000bc020f7220 */ /* 0x040fe20000410000 */
[----:B------:R-:W-:Y:S01]  /*1cbd0*/  LOP3.LUT R7, R7, 0x3fff, RZ, 0xc0, !PT ;  /* 0x00003fff07077812 */ /* 0x000fe200078ec0ff */
[C---:B------:R-:W-:Y:S01]  /*1cbe0*/  FMUL.FTZ R21, R2.reuse, R190 ;  /* 0x000000be02157220 */ /* 0x040fe20000410000 */
[----:B------:R-:W-:Y:S01]  /*1cbf0*/  R2UR UR7, R11 ;  /* 0x000000000b0772ca */ /* 0x000fe200000e0000 */
[C---:B------:R-:W-:Y:S01]  /*1cc00*/  FMUL.FTZ R11, R2.reuse, R185 ;  /* 0x000000b9020b7220 */ /* 0x040fe20000410000 */
[----:B------:R-:W-:Y:S01]  /*1cc10*/  LOP3.LUT R7, R7, 0x10000, RZ, 0xfc, !PT ;  /* 0x0001000007077812 */ /* 0x000fe200078efcff */
[C---:B------:R-:W-:Y:S01]  /*1cc20*/  FMUL.FTZ R20, R2.reuse, R189 ;  /* 0x000000bd02147220 */ /* 0x040fe20000410000 */
[----:B------:R-:W-:Y:S01]  /*1cc30*/  MUFU.TANH R15, R15 ;  /* 0x0000000f000f7308 */ /* 0x000fe20000002400 */
[C---:B------:R-:W-:Y:S01]  /*1cc40*/  FMUL.FTZ R185, R2.reuse, R192 ;  /* 0x000000c002b97220 */ /* 0x040fe20000410000 */
        /* <DEDUP_REMOVED lines=18> */
[----:B------:R-:W-:Y:S01]  /*1cd70*/  FMUL.FTZ R173, R2, R173 ;  /* 0x000000ad02ad7220 */ /* 0x000fe20000410000 */
[----:B------:R-:W-:Y:S01]  /*1cd80*/  QGMMA.64x192x32.F32.E4M3.E4M3 R24, R200, gdesc[UR4], R24, gsb0 ;  /* 0x02e00004c8187df3 */ /* 0x000fe20008000818 */
        /* <DEDUP_REMOVED lines=66> */
[----:B------:R-:W-:-:S02]  /*1d1b0*/  FMUL.FTZ R135, R2, R135 ;  /* 0x0000008702877220 */ /* 0x000fc40000410000 */
        /* <DEDUP_REMOVED lines=20> */
[----:B------:R-:W3:Y:S01]  /*1d300*/  S2R R203, SR_TID.X ;  /* 0x0000000000cb7919 */ /* 0x000ee20000002100 */
[----:B------:R-:W-:Y:S01]  /*1d310*/  MUFU.TANH R154, R154 ;  /* 0x0000009a009a7308 */ /* 0x000fe20000002400 */
[----:B------:R-:W-:Y:S01]  /*1d320*/  QGMMA.64x192x32.F32.E4M3.E4M3 R24, R204, gdesc[UR4], R24, gsb0 ;  /* 0x02e00004cc187df3 */ /* 0x000fe20008000818 */
[----:B------:R-:W-:Y:S01]  /*1d330*/  R2UR UR6, R12 ;  /* 0x000000000c0672ca */ /* 0x000fe200000e0000 */
[----:B------:R-:W-:Y:S01]  /*1d340*/  VIADD R12, R10, 0x480 ;  /* 0x000004800a0c7836 */ /* 0x000fe20000000000 */
[----:B------:R-:W-:Y:S01]  /*1d350*/  R2UR UR7, R13 ;  /* 0x000000000d0772ca */ /* 0x000fe200000e0000 */
[----:B------:R-:W-:-:S03]  /*1d360*/  IMAD.MOV.U32 R13, RZ, RZ, -0x3ffffff0 ;  /* 0xc0000010ff0d7424 */ /* 0x000fc600078e00ff */
[----:B------:R-:W-:Y:S08]  /*1d370*/  MUFU.TANH R153, R153 ;  /* 0x0000009900997308 */ /* 0x000ff00000002400 */
[----:B------:R-:W-:Y:S08]  /*1d380*/  MUFU.TANH R155, R155 ;  /* 0x0000009b009b7308 */ /* 0x000ff00000002400 */
[----:B------:R-:W-:Y:S01]  /*1d390*/  MUFU.TANH R156, R156 ;  /* 0x0000009c009c7308 */ /* 0x000fe20000002400 */
[----:B---3--:R-:W-:-:S07]  /*1d3a0*/  LOP3.LUT R203, R203, 0x7f, RZ, 0xc0, !PT ;  /* 0x0000007fcbcb7812 */ /* 0x008fce00078ec0ff */
[----:B------:R-:W-:Y:S01]  /*1d3b0*/  MUFU.TANH R158, R158 ;  /* 0x0000009e009e7308 */ /* 0x000fe20000002400 */
[----:B------:R-:W-:Y:S02]  /*1d3c0*/  ISETP.NE.AND P1, PT, R203, RZ, PT ;  /* 0x000000ffcb00720c */ /* 0x000fe40003f25270 */
[----:B------:R-:W3:Y:S05]  /*1d3d0*/  S2R R203, SR_TID.X ;  /* 0x0000000000cb7919 */ /* 0x000eea0000002100 */
[----:B------:R-:W-:Y:S08]  /*1d3e0*/  MUFU.TANH R157, R157 ;  /* 0x0000009d009d7308 */ /* 0x000ff00000002400 */
[----:B------:R-:W-:Y:S08]  /*1d3f0*/  MUFU.TANH R159, R159 ;  /* 0x0000009f009f7308 */ /* 0x000ff00000002400 */
[----:B------:R-:W-:Y:S08]  /*1d400*/  MUFU.TANH R160, R160 ;  /* 0x000000a000a07308 */ /* 0x000ff00000002400 */
[----:B------:R-:W-:Y:S01]  /*1d410*/  MUFU.TANH R162, R162 ;  /* 0x000000a200a27308 */ /* 0x000fe20000002400 */
[----:B---3--:R-:W-:-:S07]  /*1d420*/  SHF.R.U32.HI R203, RZ, 0x7, R203 ;  /* 0x00000007ffcb7819 */ /* 0x008fce00000116cb */
        /* <DEDUP_REMOVED lines=20> */
[----:B------:R-:W-:Y:S01]  /*1d570*/  QGMMA.64x192x32.F32.E4M3.E4M3 R24, R208, gdesc[UR4], R24, gsb0 ;  /* 0x02e00004d0187df3 */ /* 0x000fe20008000818 */
[----:B------:R-:W-:Y:S01]  /*1d580*/  R2UR UR6, R12 ;  /* 0x000000000c0672ca */ /* 0x000fe200000e0000 */
[C---:B------:R-:W-:Y:S01]  /*1d590*/  FMUL.FTZ R12, R2.reuse, R186 ;  /* 0x000000ba020c7220 */ /* 0x040fe20000410000 */
[----:B------:R-:W-:Y:S01]  /*1d5a0*/  R2UR UR7, R13 ;  /* 0x000000000d0772ca */ /* 0x000fe200000e0000 */
[C---:B------:R-:W-:Y:S01]  /*1d5b0*/  FMUL.FTZ R13, R2.reuse, R187 ;  /* 0x000000bb020d7220 */ /* 0x040fe20000410000 */
[C---:B------:R-:W-:Y:S01]  /*1d5c0*/  FMUL.FTZ R187, R2.reuse, R194 ;  /* 0x000000c202bb7220 */ /* 0x040fe20000410000 */
[C---:B------:R-:W-:Y:S01]  /*1d5d0*/  FMUL.FTZ R186, R2.reuse, R193 ;  /* 0x000000c102ba7220 */ /* 0x040fe20000410000 */
[----:B0-----:R-:W-:Y:S01]  /*1d5e0*/  FMNMX.FTZ R194, R7, R6, !PT ;  /* 0x0000000607c27209 */ /* 0x001fe20007810000 */
[----:B------:R-:W0:Y:S01]  /*1d5f0*/  MUFU.TANH R12, R12 ;  /* 0x0000000c000c7308 */ /* 0x000e220000002400 */
[----:B------:R-:W-:-:S02]  /*1d600*/  FMUL.FTZ R193, R2, R120 ;  /* 0x0000007802c17220 */ /* 0x000fc40000410000 */
[----:B------:R-:W-:-:S04]  /*1d610*/  FMNMX.FTZ R194, R11, R194, !PT ;  /* 0x000000c20bc27209 */ /* 0x000fc80007810000 */
[----:B------:R-:W-:Y:S01]  /*1d620*/  FMNMX.FTZ R194, R15, R194, !PT ;  /* 0x000000c20fc27209 */ /* 0x000fe20007810000 */
[----:B------:R-:W3:Y:S03]  /*1d630*/  MUFU.TANH R13, R13 ;  /* 0x0000000d000d7308 */ /* 0x000ee60000002400 */
[----:B-1----:R-:W-:-:S04]  /*1d640*/  FMNMX.FTZ R194, R20, R194, !PT ;  /* 0x000000c214c27209 */ /* 0x002fc80007810000 */
[----:B--2---:R-:W-:Y:S01]  /*1d650*/  FMNMX.FTZ R194, R185, R194, !PT ;  /* 0x000000c2b9c27209 */ /* 0x004fe20007810000 */
[----:B------:R-:W1:Y:S01]  /*1d660*/  MUFU.TANH R187, R187 ;  /* 0x000000bb00bb7308 */ /* 0x000e620000002400 */
[----:B0-----:R-:W-:-:S07]  /*1d670*/  FMNMX.FTZ R195, R12, R5, !PT ;  /* 0x000000050cc37209 */ /* 0x001fce0007810000 */
[----:B------:R-:W0:Y:S01]  /*1d680*/  MUFU.TANH R186, R186 ;  /* 0x000000ba00ba7308 */ /* 0x000e220000002400 */
[----:B---3--:R-:W-:-:S04]  /*1d690*/  FMNMX.FTZ R195, R13, R195, !PT ;  /* 0x000000c30dc37209 */ /* 0x008fc80007810000 */
[----:B------:R-:W-:-:S03]  /*1d6a0*/  FMNMX.FTZ R195, R21, R195, !PT ;  /* 0x000000c315c37209 */ /* 0x000fc60007810000 */
[----:B------:R-:W2:Y:S01]  /*1d6b0*/  MUFU.TANH R148, R148 ;  /* 0x0000009400947308 */ /* 0x000ea20000002400 */
[----:B------:R-:W-:-:S04]  /*1d6c0*/  FMNMX.FTZ R195, R184, R195, !PT ;  /* 0x000000c3b8c37209 */ /* 0x000fc80007810000 */
[----:B-1----:R-:W-:Y:S01]  /*1d6d0*/  FMNMX.FTZ R120, R187, R195, !PT ;  /* 0x000000c3bb787209 */ /* 0x002fe20007810000 */
[----:B------:R-:W-:Y:S02]  /*1d6e0*/  FMUL.FTZ R195, R2, R121 ;  /* 0x0000007902c37220 */ /* 0x000fe40000410000 */
[----:B------:R-:W1:Y:S01]  /*1d6f0*/  MUFU.TANH R150, R150 ;  /* 0x0000009600967308 */ /* 0x000e620000002400 */
[----:B0-----:R-:W-:Y:S02]  /*1d700*/  FMNMX.FTZ R194, R186, R194, !PT ;  /* 0x000000c2bac27209 */ /* 0x001fe40007810000 */
[----:B------:R-:W-:Y:S02]  /*1d710*/  FMNMX.FTZ R120, R188, R120, !PT ;  /* 0x00000078bc787209 */ /* 0x000fe40007810000 */
[----:B------:R-:W-:Y:S02]  /*1d720*/  FMNMX.FTZ R194, R189, R194, !PT ;  /* 0x000000c2bdc27209 */ /* 0x000fe40007810000 */
[----:B------:R-:W-:Y:S01]  /*1d730*/  FMNMX.FTZ R120, R191, R120, !PT ;  /* 0x00000078bf787209 */ /* 0x000fe20007810000 */
[----:B------:R-:W0:Y:S01]  /*1d740*/  MUFU.TANH R149, R149 ;  /* 0x0000009500957308 */ /* 0x000e220000002400 */
[----:B------:R-:W-:-:S02]  /*1d750*/  FMNMX.FTZ R121, R190, R194, !PT ;  /* 0x000000c2be797209 */ /* 0x000fc40007810000 */
[----:B------:R-:W-:Y:S02]  /*1d760*/  FMNMX.FTZ R120, R192, R120, !PT ;  /* 0x00000078c0787209 */ /* 0x000fe40007810000 */
[----:B------:R-:W-:Y:S02]  /*1d770*/  FMNMX.FTZ R121, R168, R121, !PT ;  /* 0x00000079a8797209 */ /* 0x000fe40007810000 */
[----:B------:R-:W-:Y:S01]  /*1d780*/  FMNMX.FTZ R120, R170, R120, !PT ;  /* 0x00000078aa787209 */ /* 0x000fe20007810000 */
[----:B------:R-:W3:Y:S01]  /*1d790*/  MUFU.TANH R151, R151 ;  /* 0x0000009700977308 */ /* 0x000ee20000002400 */
[----:B------:R-:W-:Y:S02]  /*1d7a0*/  FMNMX.FTZ R121, R169, R121, !PT ;  /* 0x00000079a9797209 */ /* 0x000fe40007810000 */
[----:B------:R-:W-:Y:S02]  /*1d7b0*/  FMNMX.FTZ R120, R171, R120, !PT ;  /* 0x00000078ab787209 */ /* 0x000fe40007810000 */
[----:B------:R-:W-:-:S02]  /*1d7c0*/  FMNMX.FTZ R121, R172, R121, !PT ;  /* 0x00000079ac797209 */ /* 0x000fc40007810000 */
[----:B------:R-:W-:Y:S01]  /*1d7d0*/  FMNMX.FTZ R120, R174, R120, !PT ;  /* 0x00000078ae787209 */ /* 0x000fe20007810000 */
[----:B------:R-:W4:Y:S01]  /*1d7e0*/  MUFU.TANH R193, R193 ;  /* 0x000000c100c17308 */ /* 0x000f220000002400 */
[----:B------:R-:W-:Y:S02]  /*1d7f0*/  FMNMX.FTZ R121, R173, R121, !PT ;  /* 0x00000079ad797209 */ /* 0x000fe40007810000 */
[----:B------:R-:W-:Y:S02]  /*1d800*/  FMNMX.FTZ R120, R175, R120, !PT ;  /* 0x00000078af787209 */ /* 0x000fe40007810000 */
[----:B------:R-:W-:Y:S02]  /*1d810*/  FMNMX.FTZ R121, R176, R121, !PT ;  /* 0x00000079b0797209 */ /* 0x000fe40007810000 */
[----:B------:R-:W-:Y:S01]  /*1d820*/  FMNMX.FTZ R120, R178, R120, !PT ;  /* 0x00000078b2787209 */ /* 0x000fe20007810000 */
[----:B------:R-:W5:Y:S01]  /*1d830*/  MUFU.TANH R122, R122 ;  /* 0x0000007a007a7308 */ /* 0x000f620000002400 */
[----:B------:R-:W-:-:S02]  /*1d840*/  FMNMX.FTZ R121, R177, R121, !PT ;  /* 0x00000079b1797209 */ /* 0x000fc40007810000 */
[----:B------:R-:W-:Y:S02]  /*1d850*/  FMNMX.FTZ R120, R179, R120, !PT ;  /* 0x00000078b3787209 */ /* 0x000fe40007810000 */
[----:B------:R-:W-:Y:S02]  /*1d860*/  FMNMX.FTZ R121, R180, R121, !PT ;  /* 0x00000079b4797209 */ /* 0x000fe40007810000 */
[----:B------:R-:W-:Y:S01]  /*1d870*/  FMNMX.FTZ R120, R182, R120, !PT ;  /* 0x00000078b6787209 */ /* 0x000fe20007810000 */
[----:B------:R-:W5:Y:S01]  /*1d880*/  MUFU.TANH R194, R195 ;  /* 0x000000c300c27308 */ /* 0x000f620000002400 */
[----:B------:R-:W-:Y:S02]  /*1d890*/  FMNMX.FTZ R121, R181, R121, !PT ;  /* 0x00000079b5797209 */ /* 0x000fe40007810000 */
[----:B------:R-:W-:Y:S02]  /*1d8a0*/  FMNMX.FTZ R120, R183, R120, !PT ;  /* 0x00000078b7787209 */ /* 0x000fe40007810000 */
[----:B------:R-:W-:-:S02]  /*1d8b0*/  FMNMX.FTZ R121, R152, R121, !PT ;  /* 0x0000007998797209 */ /* 0x000fc40007810000 */
[----:B------:R-:W-:Y:S01]  /*1d8c0*/  FMNMX.FTZ R120, R154, R120, !PT ;  /* 0x000000789a787209 */ /* 0x000fe20007810000 */
[----:B------:R-:W5:Y:S01]  /*1d8d0*/  MUFU.TANH R123, R123 ;  /* 0x0000007b007b7308 */ /* 0x000f620000002400 */
        /* <DEDUP_REMOVED lines=32> */
[----:B--2---:R-:W-:Y:S02]  /*1dae0*/  FMNMX.FTZ R121, R148, R121, !PT ;  /* 0x0000007994797209 */ /* 0x004fe40007810000 */
[----:B-1----:R-:W-:Y:S01]  /*1daf0*/  FMNMX.FTZ R120, R150, R120, !PT ;  /* 0x0000007896787209 */ /* 0x002fe20007810000 */
[----:B------:R-:W1:Y:S01]  /*1db00*/  MUFU.TANH R129, R129 ;  /* 0x0000008100817308 */ /* 0x000e620000002400 */
[----:B0-----:R-:W-:-:S02]  /*1db10*/  FMNMX.FTZ R121, R149, R121, !PT ;  /* 0x0000007995797209 */ /* 0x001fc40007810000 */
[----:B---3--:R-:W-:Y:S02]  /*1db20*/  FMNMX.FTZ R120, R151, R120, !PT ;  /* 0x0000007897787209 */ /* 0x008fe40007810000 */
[----:B----4-:R-:W-:Y:S02]  /*1db30*/  FMNMX.FTZ R121, R193, R121, !PT ;  /* 0x00000079c1797209 */ /* 0x010fe40007810000 */
[----:B-----5:R-:W-:Y:S01]  /*1db40*/  FMNMX.FTZ R120, R122, R120, !PT ;  /* 0x000000787a787209 */ /* 0x020fe20007810000 */
[----:B------:R-:W0:Y:S01]  /*1db50*/  MUFU.TANH R131, R131 ;  /* 0x0000008300837308 */ /* 0x000e220000002400 */
[----:B------:R-:W-:Y:S02]  /*1db60*/  FMNMX.FTZ R121, R194, R121, !PT ;  /* 0x00000079c2797209 */ /* 0x000fe40007810000 */
[----:B------:R-:W-:Y:S02]  /*1db70*/  FMNMX.FTZ R120, R123, R120, !PT ;  /* 0x000000787b787209 */ /* 0x000fe40007810000 */
[----:B------:R-:W-:-:S02]  /*1db80*/  FMNMX.FTZ R121, R124, R121, !PT ;  /* 0x000000797c797209 */ /* 0x000fc40007810000 */
[----:B------:R-:W-:Y:S01]  /*1db90*/  FMNMX.FTZ R120, R126, R120, !PT ;  /* 0x000000787e787209 */ /* 0x000fe20007810000 */
[----:B------:R-:W2:Y:S01]  /*1dba0*/  MUFU.TANH R132, R132 ;  /* 0x0000008400847308 */ /* 0x000ea20000002400 */
[----:B------:R-:W-:Y:S02]  /*1dbb0*/  FMNMX.FTZ R121, R125, R121, !PT ;  /* 0x000000797d797209 */ /* 0x000fe40007810000 */
[----:B------:R-:W-:Y:S02]  /*1dbc0*/  FMNMX.FTZ R120, R127, R120, !PT ;  /* 0x000000787f787209 */ /* 0x000fe40007810000 */
[----:B------:R-:W-:Y:S02]  /*1dbd0*/  FMNMX.FTZ R121, R128, R121, !PT ;  /* 0x0000007980797209 */ /* 0x000fe40007810000 */
[----:B------:R-:W-:Y:S01]  /*1dbe0*/  FMNMX.FTZ R120, R130, R120, !PT ;  /* 0x0000007882787209 */ /* 0x000fe20007810000 */
[----:B------:R-:W3:Y:S01]  /*1dbf0*/  MUFU.TANH R134, R134 ;  /* 0x0000008600867308 */ /* 0x000ee20000002400 */
[----:B-1----:R-:W-:-:S02]  /*1dc00*/  FMNMX.FTZ R121, R129, R121, !PT ;  /* 0x0000007981797209 */ /* 0x002fc40007810000 */
[----:B0-----:R-:W-:-:S05]  /*1dc10*/  FMNMX.FTZ R120, R131, R120, !PT ;  /* 0x0000007883787209 */ /* 0x001fca0007810000 */
[----:B------:R-:W0:Y:S01]  /*1dc20*/  MUFU.TANH R133, R133 ;  /* 0x0000008500857308 */ /* 0x000e220000002400 */
[----:B--2---:R-:W-:-:S07]  /*1dc30*/  FMNMX.FTZ R121, R132, R121, !PT ;  /* 0x0000007984797209 */ /* 0x004fce0007810000 */
[----:B------:R-:W1:Y:S01]  /*1dc40*/  MUFU.TANH R135, R135 ;  /* 0x0000008700877308 */ /* 0x000e620000002400 */
[----:B---3--:R-:W-:Y:S02]  /*1dc50*/  FMNMX.FTZ R120, R134, R120, !PT ;  /* 0x0000007886787209 */ /* 0x008fe40007810000 */
[----:B0-----:R-:W-:Y:S01]  /*1dc60*/  FMNMX.FTZ R196, R133, R121, !PT ;  /* 0x0000007985c47209 */ /* 0x001fe20007810000 */
[----:B------:R-:W-:Y:S02]  /*1dc70*/  WARPGROUP.DEPBAR.LE gsb0, 0x0 ;  /* 0x00008000000079c5 */ /* 0x000fe40000010000 */
[----:B------:R-:W-:Y:S01]  /*1dc80*/  WARPGROUP.ARRIVE ;  /* 0x00000000000079c5 */ /* 0x000fe20000000000 */
[----:B-1----:R-:W-:Y:S01]  /*1dc90*/  FMNMX.FTZ R195, R135, R120, !PT ;  /* 0x0000007887c37209 */ /* 0x002fe20007810000 */
[----:B------:R-:W0:Y:S04]  /*1dca0*/  SHFL.BFLY PT, R121, R196, 0x2, 0x1f ;  /* 0x0c401f00c4797f89 */ /* 0x000e2800000e0000 */
[----:B------:R-:W-:Y:S01]  /*1dcb0*/  QGMMA.64x192x32.F32.E4M3.E4M3 R24, R212, gdesc[UR4], R24, gsb0 ;  /* 0x02e00004d4187df3 */ /* 0x000fe20008000818 */
[----:B------:R-:W1:Y:S01]  /*1dcc0*/  SHFL.BFLY PT, R120, R195, 0x2, 0x1f ;  /* 0x0c401f00c3787f89 */ /* 0x000e6200000e0000 */
[----:B0-----:R-:W-:Y:S01]  /*1dcd0*/  FMNMX.FTZ R196, R196, R121, !PT ;  /* 0x00000079c4c47209 */ /* 0x001fe20007810000 */
[----:B------:R-:W-:Y:S01]  /*1dce0*/  IMAD.MOV.U32 R121, RZ, RZ, -0x3ffffff0 ;  /* 0xc0000010ff797424 */ /* 0x000fe200078e00ff */
[----:B-1----:R-:W-:-:S03]  /*1dcf0*/  FMNMX.FTZ R195, R195, R120, !PT ;  /* 0x00000078c3c37209 */ /* 0x002fc60007810000 */
[----:B------:R-:W0:Y:S01]  /*1dd00*/  SHFL.BFLY PT, R197, R196, 0x1, 0x1f ;  /* 0x0c201f00c4c57f89 */ /* 0x000e2200000e0000 */
[----:B------:R-:W-:Y:S02]  /*1dd10*/  IADD3 R120, R10, 0x600, RZ ;  /* 0x000006000a787810 */ /* 0x000fe40007ffe0ff */
[----:B------:R-:W-:Y:S01]  /*1dd20*/  R2UR UR7, R121 ;  /* 0x00000000790772ca */ /* 0x000fe200000e0000 */
[----:B------:R-:W1:Y:S01]  /*1dd30*/  SHFL.BFLY PT, R10, R195, 0x1, 0x1f ;  /* 0x0c201f00c30a7f89 */ /* 0x000e6200000e0000 */
[----:B------:R-:W-:Y:S02]  /*1dd40*/  R2UR UR6, R120 ;  /* 0x00000000780672ca */ /* 0x000fe400000e0000 */
[----:B0-----:R-:W-:Y:S02]  /*1dd50*/  FMNMX.FTZ R120, R196, R197, !PT ;  /* 0x000000c5c4787209 */ /* 0x001fe40007810000 */
[----:B-1----:R-:W-:Y:S01]  /*1dd60*/  FMNMX.FTZ R121, R195, R10, !PT ;  /* 0x0000000ac3797209 */ /* 0x002fe20007810000 */
[----:B------:R-:W-:-:S02]  /*1dd70*/  IMAD.U32 R10, RZ, RZ, UR56 ;  /* 0x00000038ff0a7e24 */ /* 0x000fc4000f8e00ff */
[C---:B------:R-:W-:Y:S02]  /*1dd80*/  FADD.FTZ R197, -R120.reuse, R6 ;  /* 0x0000000678c57221 */ /* 0x040fe40000010100 */
[----:B------:R-:W-:-:S01]  /*1dd90*/  FFMA.FTZ R195, R120, R10, -8 ;  /* 0xc100000078c37423 */ /* 0x000fc2000001000a */
[----:B------:R-:W-:Y:S01]  /*1dda0*/  FADD.FTZ R199, -R121, R5 ;  /* 0x0000000579c77221 */ /* 0x000fe20000010100 */
[-C--:B------:R-:W-:Y:S02]  /*1ddb0*/  FMUL.FTZ R197, R197, R10.reuse ;  /* 0x0000000ac5c57220 */ /* 0x080fe40000410000 */
[-CC-:B------:R-:W-:Y:S01]  /*1ddc0*/  FFMA.FTZ R196, R7, R10.reuse, -R195.reuse ;  /* 0x0000000a07c47223 */ /* 0x180fe200000108c3 */
[----:B------:R-:W-:-:S01]  /*1ddd0*/  FFMA.FTZ R7, R11, R10, -R195 ;  /* 0x0000000a0b077223 */ /* 0x000fc200000108c3 */
[-CC-:B------:R-:W-:Y:S01]  /*1dde0*/  FFMA.FTZ R11, R15, R10.reuse, -R195.reuse ;  /* 0x0000000a0f0b7223 */ /* 0x180fe200000108c3 */
[----:B------:R-:W-:-:S01]  /*1ddf0*/  FFMA.FTZ R15, R185, R10, -R195 ;  /* 0x0000000ab90f7223 */ /* 0x000fc200000108c3 */
[-CC-:B------:R-:W-:Y:S01]  /*1de00*/  FFMA.FTZ R185, R189, R10.reuse, -R195.reuse ;  /* 0x0000000abdb97223 */ /* 0x180fe200000108c3 */
[----:B------:R-:W-:-:S01]  /*1de10*/  FFMA.FTZ R189, R193, R10, -R195 ;  /* 0x0000000ac1bd7223 */ /* 0x000fc200000108c3 */
[-C--:B------:R-:W-:Y:S01]  /*1de20*/  FFMA.FTZ R193, R121, R10.reuse, -8 ;  /* 0xc100000079c17423 */ /* 0x080fe2000001000a */
        /* <DEDUP_REMOVED lines=33> */
[-C--:B------:R-:W-:Y:S01]  /*1e040*/  FFMA.FTZ R133, R133, R10.reuse, -R195 ;  /* 0x0000000a85857223 */ /* 0x080fe200000108c3 */
[-C--:B------:R-:W-:Y:S01]  /*1e050*/  FMUL.FTZ R6, R199, R10.reuse ;  /* 0x0000000ac7067220 */ /* 0x080fe20000410000 */
        /* <DEDUP_REMOVED lines=47> */
[----:B------:R-:W-:-:S03]  /*1e350*/  FFMA.FTZ R135, R135, R10, -R193 ;  /* 0x0000000a87877223 */ /* 0x000fc600000108c1 */
        /* <DEDUP_REMOVED lines=18> */
[----:B------:R-:W-:Y:S06]  /*1e480*/  QGMMA.64x192x32.F32.E4M3.E4M3 R24, R216, gdesc[UR4], R24, gsb0 ;  /* 0x02e00004d8187df3 */ /* 0x000fec0008000818 */
        /* <DEDUP_REMOVED lines=52> */
[----:B------:R-:W-:-:S06]  /*1e7d0*/  WARPGROUP.DEPBAR.LE gsb0, 0x0 ;  /* 0x00008000000079c5 */ /* 0x000fcc0000010000 */
        /* <DEDUP_REMOVED lines=48> */
[----:B------:R-:W-:-:S04]  /*1eae0*/  @!P1 IMAD R0, R9, 0x8, R18 ;  /* 0x0000000809009824 */ /* 0x000fc800078e0212 */
[----:B------:R-:W-:Y:S02]  /*1eaf0*/  @!P1 VIADD R0, R0, 0x33440 ;  /* 0x0003344000009836 */ /* 0x000fe40000000000 */
[----:B------:R-:W0:Y:S01]  /*1eb00*/  MUFU.EX2 R149, R149 ;  /* 0x0000009500957308 */ /* 0x000e220000000800 */
[----:B--2---:R-:W-:-:S02]  /*1eb10*/  FADD.FTZ R198, R148, R3 ;  /* 0x0000000394c67221 */ /* 0x004fc40000010000 */
[----:B------:R-:W-:-:S05]  /*1eb20*/  @!P1 PRMT R0, RZ, 0x654, R0 ;  /* 0x00000654ff009816 */ /* 0x000fca0000000000 */
        /* <DEDUP_REMOVED lines=12> */
[----:B------:R-:W-:-:S05]  /*1ebf0*/  IADD3 R3, -R203, 0xb, RZ ;  /* 0x0000000bcb037810 */ /* 0x000fca0007ffe1ff */
[----:B------:R2:W-:Y:S06]  /*1ec00*/  BAR.ARV R3, 0x100 ;  /* 0x000400030000751d */ /* 0x0005ec0000002000 */
[----:B------:R-:W3:Y:S01]  /*1ec10*/  MUFU.EX2 R126, R126 ;  /* 0x0000007e007e7308 */ /* 0x000ee20000000800 */
[----:B-1----:R-:W-:-:S01]  /*1ec20*/  FADD.FTZ R193, R123, R198 ;  /* 0x000000c67bc17221 */ /* 0x002fc20000010000 */
[----:B------:R1:W-:Y:S01]  /*1ec30*/  @!P1 SYNCS.ARRIVE.TRANS64.RED.A1T0 RZ, [R0+URZ], RZ ;  /* 0x000000ff00ff99a7 */ /* 0x0003e2000810043f */
[----:B0-----:R-:W-:-:S05]  /*1ec40*/  FADD.FTZ R198, R124, R191 ;  /* 0x000000bf7cc67221 */ /* 0x001fca0000010000 */
[----:B------:R-:W0:Y:S08]  /*1ec50*/  MUFU.EX2 R125, R125 ;  /* 0x0000007d007d7308 */ /* 0x000e300000000800 */
[----:B------:R-:W4:Y:S01]  /*1ec60*/  MUFU.EX2 R127, R127 ;  /* 0x0000007f007f7308 */ /* 0x000f220000000800 */
[----:B---3--:R-:W-:-:S07]  /*1ec70*/  FADD.FTZ R200, R126, R193 ;  /* 0x000000c17ec87221 */ /* 0x008fce0000010000 */
[----:B------:R-:W1:Y:S01]  /*1ec80*/  MUFU.EX2 R128, R128 ;  /* 0x0000008000807308 */ /* 0x000e620000000800 */
[----:B0-----:R-:W-:-:S07]  /*1ec90*/  FADD.FTZ R191, R125, R198 ;  /* 0x000000c67dbf7221 */ /* 0x001fce0000010000 */
[----:B------:R-:W0:Y:S01]  /*1eca0*/  MUFU.EX2 R130, R130 ;  /* 0x0000008200827308 */ /* 0x000e220000000800 */
[----:B----4-:R-:W-:-:S07]  /*1ecb0*/  FADD.FTZ R193, R127, R200 ;  /* 0x000000c87fc17221 */ /* 0x010fce0000010000 */
[----:B------:R-:W3:Y:S01]  /*1ecc0*/  MUFU.EX2 R129, R129 ;  /* 0x0000008100817308 */ /* 0x000ee20000000800 */
[----:B-1----:R-:W-:-:S07]  /*1ecd0*/  FADD.FTZ R0, R128, R191 ;  /* 0x000000bf80007221 */ /* 0x002fce0000010000 */
[----:B------:R-:W1:Y:S01]  /*1ece0*/  MUFU.EX2 R131, R131 ;  /* 0x0000008300837308 */ /* 0x000e620000000800 */
[----:B0-----:R-:W-:-:S07]  /*1ecf0*/  FADD.FTZ R198, R130, R193 ;  /* 0x000000c182c67221 */ /* 0x001fce0000010000 */
[----:B------:R-:W0:Y:S01]  /*1ed00*/  MUFU.EX2 R132, R132 ;  /* 0x0000008400847308 */ /* 0x000e220000000800 */
[----:B---3--:R-:W-:-:S07]  /*1ed10*/  FADD.FTZ R191, R129, R0 ;  /* 0x0000000081bf7221 */ /* 0x008fce0000010000 */
[----:B------:R-:W3:Y:S01]  /*1ed20*/  MUFU.EX2 R134, R134 ;  /* 0x0000008600867308 */ /* 0x000ee20000000800 */
[----:B-1----:R-:W-:-:S07]  /*1ed30*/  FADD.FTZ R193, R131, R198 ;  /* 0x000000c683c17221 */ /* 0x002fce0000010000 */
[----:B------:R-:W1:Y:S01]  /*1ed40*/  MUFU.EX2 R133, R133 ;  /* 0x0000008500857308 */ /* 0x000e620000000800 */
[----:B0-----:R-:W-:-:S07]  /*1ed50*/  FADD.FTZ R0, R132, R191 ;  /* 0x000000bf84007221 */ /* 0x001fce0000010000 */
[----:B------:R-:W2:Y:S01]  /*1ed60*/  MUFU.EX2 R135, R135 ;  /* 0x0000008700877308 */ /* 0x000ea20000000800 */
[----:B---3--:R-:W-:-:S01]  /*1ed70*/  FADD.FTZ R198, R134, R193 ;  /* 0x000000c186c67221 */ /* 0x008fc20000010000 */
[----:B-1----:R-:W-:-:S03]  /*1ed80*/  FADD.FTZ R0, R133, R0 ;  /* 0x0000000085007221 */ /* 0x002fc60000010000 */
[----:B--2---:R-:W-:Y:S01]  /*1ed90*/  FADD.FTZ R3, R135, R198 ;  /* 0x000000c687037221 */ /* 0x004fe20000010000 */
[----:B------:R-:W-:Y:S06]  /*1eda0*/  @!P0 BRA `(.L_x_3350) ;  /* 0x0000000000048947 */ /* 0x000fec0003800000 */
[----:B------:R-:W-:Y:S01]  /*1edb0*/  BPT.TRAP 0x1 ;  /* 0x000000040000795c */ /* 0x000fe20000300000 */
.L_x_3350:
[----:B------:R-:W-:Y:S01]  /*1edc0*/  F2FP.SATFINITE.E4M3.F32.PACK_AB_MERGE_C R11, R20, R11, RZ ;  /* 0x0000000b140b723e */ /* 0x000fe200048070ff */
[-C--:B------:R-:W-:Y:S01]  /*1edd0*/  FMUL.FTZ R24, R24, R5.reuse ;  /* 0x0000000518187220 */ /* 0x080fe20000410000 */
[----:B------:R-:W-:Y:S01]  /*1ede0*/  ISETP.GT.AND P1, PT, R4, RZ, PT ;  /* 0x000000ff0400720c */ /* 0x000fe20003f24270 */
[-C--:B------:R-:W-:Y:S01]  /*1edf0*/  FMUL.FTZ R25, R25, R5.reuse ;  /* 0x0000000519197220 */ /* 0x080fe20000410000 */
[----:B------:R-:W-:Y:S01]  /*1ee00*/  F2FP.SATFINITE.E4M3.F32.PACK_AB_MERGE_C R200, R7, R196, R11 ;  /* 0x000000c407c8723e */ /* 0x000fe2000480700b */
[----:B------:R-:W-:Y:S01]  /*1ee10*/  FMUL.FTZ R28, R28, R5 ;  /* 0x000000051c1c7220 */ /* 0x000fe20000410000 */
[----:B------:R-:W-:Y:S01]  /*1ee20*/  LEA R7, R8, R18, 0x3 ;  /* 0x0000001208077211 */ /* 0x000fe200078e18ff */
[----:B------:R-:W-:Y:S01]  /*1ee30*/  IMAD.U32 R8, RZ, RZ, UR42 ;  /* 0x0000002aff087e24 */ /* 0x000fe2000f8e00ff */
[----:B------:R-:W-:Y:S01]  /*1ee40*/  F2FP.SATFINITE.E4M3.F32.PACK_AB_MERGE_C R13, R184, R13, RZ ;  /* 0x0000000db80d723e */ /* 0x000fe200048070ff */
[----:B------:R-:W-:Y:S01]  /*1ee50*/  FMUL.FTZ R29, R29, R5 ;  /* 0x000000051d1d7220 */ /* 0x000fe20000410000 */
        /* <DEDUP_REMOVED lines=136> */
[----:B------:R-:W-:Y:S01]  /*1f6e0*/  MOV R6, R120 ;  /* 0x0000007800067202 */ /* 0x000fe20000000f00 */
[----:B------:R-:W-:Y:S06]  /*1f6f0*/  @P1 BRA `(.L_x_3351) ;  /* 0xffffffc000781947 */ /* 0x000fec000383ffff */
[----:B------:R-:W-:-:S07]  /*1f700*/  IMAD.MOV.U32 R148, RZ, RZ, R9 ;  /* 0x000000ffff947224 */ /* 0x000fce00078e0009 */
.L_x_3340:
[----:B------:R-:W-:Y:S05]  /*1f710*/  WARPSYNC.ALL ;  /* 0x0000000000007948 */ /* 0x000fea0003800000 */
[----:B------:R-:W-:Y:S06]  /*1f720*/  BAR.ARV 0x8, 0x120 ;  /* 0x0204800000007b1d */ /* 0x000fec0000002000 */
[----:B------:R-:W-:Y:S05]  /*1f730*/  @!P0 BRA `(.L_x_3352) ;  /* 0x0000000000048947 */ /* 0x000fea0003800000 */
[----:B------:R-:W-:Y:S01]  /*1f740*/  BPT.TRAP 0x1 ;  /* 0x000000040000795c */ /* 0x000fe20000300000 */
.L_x_3352:
[----:B------:R-:W-:Y:S01]  /*1f750*/  IMAD R11, R148, 0x8, R18 ;  /* 0x00000008940b7824 */ /* 0x000fe200078e0212 */
[----:B------:R-:W-:-:S04]  /*1f760*/  SHF.L.U32 R2, R227, 0x1f, RZ ;  /* 0x0000001fe3027819 */ /* 0x000fc800000006ff */
[----:B------:R0:W1:Y:S01]  /*1f770*/  SYNCS.PHASECHK.TRANS64.TRYWAIT P1, [R11+URZ+0x33450], R2 ;  /* 0x033450020b0075a7 */ /* 0x000062000802017f */
[----:B------:R-:W-:Y:S05]  /*1f780*/  @!P0 BRA `(.L_x_3353) ;  /* 0x0000000000048947 */ /* 0x000fea0003800000 */
[----:B------:R-:W-:Y:S01]  /*1f790*/  BPT.TRAP 0x1 ;  /* 0x000000040000795c */ /* 0x000fe20000300000 */
.L_x_3353:
[----:B------:R-:W-:-:S04]  /*1f7a0*/  IADD3 R18, R18, 0x200, RZ ;  /* 0x0000020012127810 */ /* 0x000fc80007ffe0ff */
[----:B------:R-:W-:-:S04]  /*1f7b0*/  SHF.R.U32.HI R18, RZ, 0x4, R18 ;  /* 0x00000004ff127819 */ /* 0x000fc80000011612 */
[----:B------:R-:W-:-:S04]  /*1f7c0*/  LOP3.LUT R18, R18, 0x3fff, RZ, 0xc0, !PT ;  /* 0x00003fff12127812 */ /* 0x000fc800078ec0ff */
[----:B------:R-:W-:Y:S01]  /*1f7d0*/  LOP3.LUT R5, R18, 0x10000, RZ, 0xfc, !PT ;  /* 0x0001000012057812 */ /* 0x000fe200078efcff */
[----:B-1----:R-:W-:Y:S06]  /*1f7e0*/  @P1 BRA `(.L_x_3354) ;  /* 0x0000000000081947 */ /* 0x002fec0003800000 */
[----:B------:R-:W1:Y:S02]  /*1f7f0*/  SYNCS.PHASECHK.TRANS64.TRYWAIT P1, [R11+URZ+0x33450], R2 ;  /* 0x033450020b0075a7 */ /* 0x000e64000802017f */
[----:B-1----:R-:W-:Y:S05]  /*1f800*/  @!P1 BRA `(.L_x_3355) ;  /* 0x000000b800b49947 */ /* 0x002fea0003800000 */
.L_x_3354:
[----:B------:R-:W-:Y:S01]  /*1f810*/  IMAD R4, R148, 0x780, R5 ;  /* 0x0000078094047824 */ /* 0x000fe200078e0205 */
[----:B------:R-:W0:Y:S01]  /*1f820*/  LDL R12, [R1+0xc] ;  /* 0x00000c00010c7983 */ /* 0x000e220000100800 */
[----:B------:R-:W-:Y:S01]  /*1f830*/  IMAD.MOV.U32 R5, RZ, RZ, -0x3ffffff0 ;  /* 0xc0000010ff057424 */ /* 0x000fe200078e00ff */
[----:B------:R-:W-:Y:S05]  /*1f840*/  WARPSYNC.ALL ;  /* 0x0000000000007948 */ /* 0x000fea0003800000 */
[C---:B------:R-:W-:Y:S01]  /*1f850*/  R2UR UR6, R4.reuse ;  /* 0x00000000040672ca */ /* 0x040fe200000e0000 */
[----:B------:R-:W-:Y:S01]  /*1f860*/  WARPGROUP.ARRIVE ;  /* 0x00000000000079c5 */ /* 0x000fe20000000000 */
[----:B------:R-:W-:Y:S01]  /*1f870*/  R2UR UR7, R5 ;  /* 0x00000000050772ca */ /* 0x000fe200000e0000 */
[----:B------:R-:W-:Y:S01]  /*1f880*/  VIADD R6, R4, 0x180 ;  /* 0x0000018004067836 */ /* 0x000fe20000000000 */
[----:B------:R-:W-:Y:S01]  /*1f890*/  ULDC.64 UR4, c[0x0][0x9a0] ;  /* 0x0002680000047ab9 */ /* 0x000fe20000000a00 */
[----:B------:R-:W-:Y:S01]  /*1f8a0*/  IMAD.MOV.U32 R7, RZ, RZ, -0x3ffffff0 ;  /* 0xc0000010ff077424 */ /* 0x000fe200078e00ff */
[----:B------:R-:W-:-:S04]  /*1f8b0*/  ISETP.NE.U32.AND P1, PT, RZ, UR4, PT ;  /* 0x00000004ff007c0c */ /* 0x000fc8000bf25070 */
[----:B------:R-:W-:-:S05]  /*1f8c0*/  ISETP.NE.AND.EX P1, PT, RZ, UR5, PT, P1 ;  /* 0x00000005ff007c0c */ /* 0x000fca000bf25310 */
[----:B------:R-:W-:Y:S01]  /*1f8d0*/  QGMMA.64x192x32.F32.E4M3.E4M3 R24, R200, gdesc[UR4], R24, gsb0 ;  /* 0x02e00004c8187df3 */ /* 0x000fe20008000818 */
[----:B------:R-:W-:Y:S01]  /*1f8e0*/  R2UR UR6, R6 ;  /* 0x00000000060672ca */ /* 0x000fe200000e0000 */
[----:B------:R-:W-:Y:S01]  /*1f8f0*/  VIADD R6, R4, 0x300 ;  /* 0x0000030004067836 */ /* 0x000fe20000000000 */
[----:B------:R-:W-:Y:S02]  /*1f900*/  R2UR UR7, R7 ;  /* 0x00000000070772ca */ /* 0x000fe400000e0000 */
[----:B------:R-:W-:-:S03]  /*1f910*/  MOV R7, 0xc0000010 ;  /* 0xc000001000077802 */ /* 0x000fc60000000f00 */
[----:B------:R-:W2:Y:S01]  /*1f920*/  @P1 LDC.64 R8, c[0x0][0x9d0] ;  /* 0x00027400ff081b82 */ /* 0x000ea20000000a00 */
[----:B------:R-:W-:Y:S01]  /*1f930*/  @P1 SHF.R.S32.HI R13, RZ, 0x1f, R234 ;  /* 0x0000001fff0d1819 */ /* 0x000fe200000114ea */
[----:B------:R-:W-:Y:S02]  /*1f940*/  WARPGROUP.DEPBAR.LE gsb0, 0x0 ;  /* 0x00008000000079c5 */ /* 0x000fe40000010000 */
[----:B------:R-:W-:-:S08]  /*1f950*/  WARPGROUP.ARRIVE ;  /* 0x00000000000079c5 */ /* 0x000fd00000000000 */
[----:B------:R-:W-:Y:S01]  /*1f960*/  QGMMA.64x192x32.F32.E4M3.E4M3 R24, R204, gdesc[UR4], R24, gsb0 ;  /* 0x02e00004cc187df3 */ /* 0x000fe20008000818 */
[----:B------:R-:W-:Y:S02]  /*1f970*/  R2UR UR6, R6 ;  /* 0x00000000060672ca */ /* 0x000fe400000e0000 */
[----:B------:R-:W-:Y:S02]  /*1f980*/  R2UR UR7, R7 ;  /* 0x00000000070772ca */ /* 0x000fe400000e0000 */
[----:B------:R-:W0:Y:S02]  /*1f990*/  @P1 LDC.64 R6, c[0x0][0x9c8] ;  /* 0x00027200ff061b82 */ /* 0x000e240000000a00 */
        /* <DEDUP_REMOVED lines=8> */
[----:B------:R-:W-:Y:S01]  /*1fa20*/  @P1 LEA R8, P2, R6, UR4, 0x2 ;  /* 0x0000000406081c11 */ /* 0x000fe2000f8410ff */
[----:B------:R-:W-:-:S03]  /*1fa30*/  IMAD.MOV.U32 R2, RZ, RZ, 0x3f800000 ;  /* 0x3f800000ff027424 */ /* 0x000fc600078e00ff */
[----:B------:R-:W-:-:S05]  /*1fa40*/  @P1 LEA.HI.X R9, R6, UR5, R5, 0x2, P2 ;  /* 0x0000000506091c11 */ /* 0x000fca00090f1405 */
[----:B------:R0:W2:Y:S01]  /*1fa50*/  @P1 LDG.E R2, desc[UR54][R8.64] ;  /* 0x0000003608021981 */ /* 0x0000a2000c1e1900 */
[----:B------:R-:W-:Y:S02]  /*1fa60*/  WARPGROUP.DEPBAR.LE gsb0, 0x0 ;  /* 0x00008000000079c5 */ /* 0x000fe40000010000 */
[----:B------:R-:W-:-:S06]  /*1fa70*/  WARPGROUP.ARRIVE ;  /* 0x00000000000079c5 */ /* 0x000fcc0000000000 */
[----:B------:R-:W-:Y:S01]  /*1fa80*/  QGMMA.64x192x32.F32.E4M3.E4M3 R24, R208, gdesc[UR4], R24, gsb0 ;  /* 0x02e00004d0187df3 */ /* 0x000fe20008000818 */
[----:B------:R-:W-:Y:S01]  /*1fa90*/  VIADD R6, R4, 0x480 ;  /* 0x0000048004067836 */ /* 0x000fe20000000000 */
[----:B------:R-:W-:-:S04]  /*1faa0*/  MOV R7, 0xc0000010 ;  /* 0xc000001000077802 */ /* 0x000fc80000000f00 */
[----:B------:R-:W-:Y:S02]  /*1fab0*/  R2UR UR6, R6 ;  /* 0x00000000060672ca */ /* 0x000fe400000e0000 */
[----:B------:R-:W-:Y:S01]  /*1fac0*/  R2UR UR7, R7 ;  /* 0x00000000070772ca */ /* 0x000fe200000e0000 */
[----:B------:R-:W-:Y:S02]  /*1fad0*/  VIADD R4, R4, 0x600 ;  /* 0x0000060004047836 */ /* 0x000fe40000000000 */
[----:B------:R-:W-:Y:S01]  /*1fae0*/  IMAD.MOV.U32 R5, RZ, RZ, -0x3ffffff0 ;  /* 0xc0000010ff057424 */ /* 0x000fe200078e00ff */
[----:B------:R-:W1:Y:S01]  /*1faf0*/  SHFL.BFLY PT, R6, R3, 0x2, 0x1f ;  /* 0x0c401f0003067f89 */ /* 0x000e6200000e0000 */
[----:B------:R-:W-:Y:S02]  /*1fb00*/  WARPGROUP.DEPBAR.LE gsb0, 0x0 ;  /* 0x00008000000079c5 */ /* 0x000fe40000010000 */
[----:B------:R-:W-:-:S06]  /*1fb10*/  WARPGROUP.ARRIVE ;  /* 0x00000000000079c5 */ /* 0x000fcc0000000000 */
[----:B------:R-:W-:Y:S01]  /*1fb20*/  QGMMA.64x192x32.F32.E4M3.E4M3 R24, R212, gdesc[UR4], R24, gsb0 ;  /* 0x02e00004d4187df3 */ /* 0x000fe20008000818 */
[----:B------:R-:W-:Y:S02]  /*1fb30*/  R2UR UR6, R4 ;  /* 0x00000000040672ca */ /* 0x000fe400000e0000 */
[----:B------:R-:W-:Y:S02]  /*1fb40*/  R2UR UR7, R5 ;  /* 0x00000000050772ca */ /* 0x000fe400000e0000 */
[----:B------:R-:W3:Y:S01]  /*1fb50*/  SHFL.BFLY PT, R5, R0, 0x2, 0x1f ;  /* 0x0c401f0000057f89 */ /* 0x000ee200000e0000 */
[----:B-1----:R-:W-:-:S05]  /*1fb60*/  FADD.FTZ R6, R6, R3 ;  /* 0x0000000306067221 */ /* 0x002fca0000010000 */
[----:B------:R-:W0:Y:S01]  /*1fb70*/  SHFL.BFLY PT, R7, R6, 0x1, 0x1f ;  /* 0x0c201f0006077f89 */ /* 0x000e2200000e0000 */
[----:B---3--:R-:W-:-:S05]  /*1fb80*/  FADD.FTZ R5, R5, R0 ;  /* 0x0000000005057221 */ /* 0x008fca0000010000 */
[----:B------:R-:W1:Y:S01]  /*1fb90*/  SHFL.BFLY PT, R4, R5, 0x1, 0x1f ;  /* 0x0c201f0005047f89 */ /* 0x000e6200000e0000 */
[----:B0-----:R-:W-:-:S01]  /*1fba0*/  FADD.FTZ R9, R6, R7 ;  /* 0x0000000706097221 */ /* 0x001fc20000010000 */
[----:B------:R-:W-:-:S03]  /*1fbb0*/  IMAD.MOV.U32 R7, RZ, RZ, RZ ;  /* 0x000000ffff077224 */ /* 0x000fc600078e00ff */
[----:B------:R-:W-:Y:S01]  /*1fbc0*/  FMUL.FTZ R13, R9, 0.00390625 ;  /* 0x3b800000090d7820 */ /* 0x000fe20000410000 */
[----:B-1----:R-:W-:-:S05]  /*1fbd0*/  FADD.FTZ R8, R5, R4 ;  /* 0x0000000405087221 */ /* 0x002fca0000010000 */
[C---:B------:R-:W-:Y:S01]  /*1fbe0*/  FSETP.NE.FTZ.AND P1, PT, R8.reuse, RZ, PT ;  /* 0x000000ff0800720b */ /* 0x040fe20003f35000 */
[----:B------:R-:W-:Y:S01]  /*1fbf0*/  FMUL.FTZ R12, R8, 0.00390625 ;  /* 0x3b800000080c7820 */ /* 0x000fe20000410000 */
[----:B------:R-:W-:-:S04]  /*1fc00*/  FSETP.NE.FTZ.AND P3, PT, R13, RZ, PT ;  /* 0x000000ff0d00720b */ /* 0x000fc80003f75000 */
[----:B------:R-:W-:-:S07]  /*1fc10*/  FSETP.NE.FTZ.AND P2, PT, R12, RZ, PT ;  /* 0x000000ff0c00720b */ /* 0x000fce0003f55000 */
        /* <DEDUP_REMOVED lines=8> */
[----:B------:R-:W3:Y:S01]  /*1fca0*/  @P1 MUFU.RCP R5, R9 ;  /* 0x0000000900051308 */ /* 0x000ee20000001000 */
[----:B------:R-:W-:Y:S01]  /*1fcb0*/  @P2 FMUL.FTZ R3, R10, 0.69314718246459960938 ;  /* 0x3f3172180a032820 */ /* 0x000fe20000410000 */
[----:B0-----:R-:W-:Y:S01]  /*1fcc0*/  @P2 FMUL.FTZ R0, R0, 0.69314718246459960938 ;  /* 0x3f31721800002820 */ /* 0x001fe20000410000 */
[----:B------:R-:W-:Y:S01]  /*1fcd0*/  @P3 FMUL.FTZ R15, R10, 0.69314718246459960938 ;  /* 0x3f3172180a0f3820 */ /* 0x000fe20000410000 */
[----:B------:R-:W-:Y:S01]  /*1fce0*/  MOV R122, 0xff800000 ;  /* 0xff800000007a7802 */ /* 0x000fe20000000f00 */
[----:B------:R-:W-:-:S02]  /*1fcf0*/  IMAD.MOV.U32 R124, RZ, RZ, -0x800000 ;  /* 0xff800000ff7c7424 */ /* 0x000fc400078e00ff */
[----:B------:R-:W-:Y:S01]  /*1fd00*/  @P2 FFMA.FTZ R122, R3, R120, R0 ;  /* 0x00000078037a2223 */ /* 0x000fe20000010000 */
[----:B-1----:R-:W-:Y:S01]  /*1fd10*/  @P3 FMUL.FTZ R4, R4, 0.69314718246459960938 ;  /* 0x3f31721804043820 */ /* 0x002fe20000410000 */
[----:B--2---:R-:W-:-:S03]  /*1fd20*/  FMUL.FTZ R3, R7, R2 ;  /* 0x0000000207037220 */ /* 0x004fc60000410000 */
[----:B------:R-:W-:Y:S01]  /*1fd30*/  @P3 FFMA.FTZ R124, R15, R121, R4 ;  /* 0x000000790f7c3223 */ /* 0x000fe20000010004 */
[----:B---3--:R-:W-:Y:S01]  /*1fd40*/  FMUL.FTZ R0, R5, R2 ;  /* 0x0000000205007220 */ /* 0x008fe20000410000 */
[----:B------:R-:W-:Y:S02]  /*1fd50*/  WARPGROUP.DEPBAR.LE gsb0, 0x0 ;  /* 0x00008000000079c5 */ /* 0x000fe40000010000 */
[----:B------:R-:W-:Y:S05]  /*1fd60*/  @!P0 BRA `(.L_x_3356) ;  /* 0x0000000000048947 */ /* 0x000fea0003800000 */
[----:B------:R-:W-:Y:S01]  /*1fd70*/  BPT.TRAP 0x1 ;  /* 0x000000040000795c */ /* 0x000fe20000300000 */
.L_x_3356:
        /* <DEDUP_REMOVED lines=9> */
[----:B------:R-:W-:Y:S01]  /*1fe10*/  ISETP.NE.AND P0, PT, R148, 0x2, PT ;  /* 0x000000029400780c */ /* 0x000fe20003f05270 */
        /* <DEDUP_REMOVED lines=97> */
.L_x_3294:
[----:B------:R-:W-:Y:S05]  /*20430*/  WARPSYNC.ALL ;  /* 0x0000000000007948 */ /* 0x000fea0003800000 */
[----:B------:R-:W0:Y:S08]  /*20440*/  S2UR UR42, SR_CgaCtaId ;  /* 0x00000000002a79c3 */ /* 0x000e300000008800 */
[----:B------:R-:W-:Y:S06]  /*20450*/  BAR.SYNC.DEFER_BLOCKING 0x5, 0x180 ;  /* 0x0146000000007b1d */ /* 0x000fec0000010000 */
[----:B------:R-:W-:Y:S01]  /*20460*/  UMOV UR4, 0x400 ;  /* 0x0000040000047882 */ /* 0x000fe20000000000 */
[----:B------:R-:W-:Y:S01]  /*20470*/  BSSY B0, `(.L_x_3357) ;  /* 0x00002e1000007945 */ /* 0x000fe20003800000 */
[----:B0-----:R-:W-:-:S06]  /*20480*/  ULEA UR4, UR42, UR4, 0x18 ;  /* 0x000000042a047291 */ /* 0x001fcc000f8ec03f */
[----:B------:R-:W-:-:S05]  /*20490*/  MOV R18, UR4 ;  /* 0x0000000400127c02 */ /* 0x000fca0008000f00 */
[----:B------:R0:W1:Y:S01]  /*204a0*/  LDS.128 R144, [R18+0x334d0] ;  /* 0x0334d00012907984 */ /* 0x0000620000000c00 */
[----:B------:R-:W-:Y:S06]  /*204b0*/  BAR.ARV 0x4, 0x180 ;  /* 0x0106000000007b1d */ /* 0x000fec0000002000 */
[----:B------:R-:W-:Y:S05]  /*204c0*/  @P1 BRA `(.L_x_3358) ;  /* 0x0000002000ac1947 */ /* 0x000fea0003800000 */
[----:B------:R-:W2:Y:S01]  /*204d0*/  LDL R90, [R1+0x48] ;  /* 0x00004800015a7983 */ /* 0x000ea20000100800 */
[----:B------:R-:W-:Y:S01]  /*204e0*/  ULDC.64 UR4, c[0x4][0x100] ;  /* 0x0100400000047ab9 */ /* 0x000fe20000000a00 */
[----:B------:R-:W3:Y:S02]  /*204f0*/  S2R R83, SR_TID.X ;  /* 0x0000000000537919 */ /* 0x000ee40000002100 */
[----:B---3--:R-:W-:-:S05]  /*20500*/  IMAD.SHL.U32 R0, R83, 0x4, RZ ;  /* 0x0000000453007824 */ /* 0x008fca00078e00ff */
[----:B------:R-:W-:-:S04]  /*20510*/  LOP3.LUT R0, R0, 0xc, RZ, 0xc0, !PT ;  /* 0x0000000c00007812 */ /* 0x000fc800078ec0ff */
[----:B------:R-:W-:-:S05]  /*20520*/  IADD3 R2, P0, R0, UR4, RZ ;  /* 0x0000000400027c10 */ /* 0x000fca000ff1e0ff */
[----:B------:R-:W-:-:S05]  /*20530*/  IMAD.X R3, RZ, RZ, UR5, P0 ;  /* 0x00000005ff037e24 */ /* 0x000fca00080e06ff */
[----:B------:R3:W4:Y:S01]  /*20540*/  LDG.E.CONSTANT R0, desc[UR54][R2.64] ;  /* 0x0000003602007981 */ /* 0x000722000c1e9900 */
[----:B------:R-:W-:Y:S01]  /*20550*/  F2FP.BF16.F32.PACK_AB R48, R53, R48 ;  /* 0x000000303530723e */ /* 0x000fe200000010ff */
[----:B------:R-:W-:Y:S01]  /*20560*/  UMOV UR4, 0xffffffff ;  /* 0xffffffff00047882 */ /* 0x000fe20000000000 */
[----:B------:R-:W-:Y:S02]  /*20570*/  F2FP.BF16.F32.PACK_AB R49, R52, R49 ;  /* 0x000000313431723e */ /* 0x000fe400000010ff */
[----:B------:R-:W-:Y:S02]  /*20580*/  F2FP.BF16.F32.PACK_AB R120, R120, R21 ;  /* 0x000000157878723e */ /* 0x000fe400000010ff */
[----:B------:R-:W-:Y:S02]  /*20590*/  F2FP.BF16.F32.PACK_AB R121, R121, R20 ;  /* 0x000000147979723e */ /* 0x000fe400000010ff */
[----:B------:R-:W-:Y:S01]  /*205a0*/  F2FP.BF16.F32.PACK_AB R56, R56, R27 ;  /* 0x0000001b3838723e */ /* 0x000fe200000010ff */
[----:B---3--:R-:W3:Y:S01]  /*205b0*/  S2R R3, SR_SWINHI ;  /* 0x0000000000037919 */ /* 0x008ee20000002f00 */
[----:B------:R-:W-:-:S02]  /*205c0*/  F2FP.BF16.F32.PACK_AB R27, R37, R10 ;  /* 0x0000000a251b723e */ /* 0x000fc400000010ff */
[----:B------:R-:W-:Y:S02]  /*205d0*/  F2FP.BF16.F32.PACK_AB R11, R36, R11 ;  /* 0x0000000b240b723e */ /* 0x000fe400000010ff */
[----:B------:R-:W-:Y:S02]  /*205e0*/  LOP3.LUT P0, R2, R83, 0x3, RZ, 0xc0, !PT ;  /* 0x0000000353027812 */ /* 0x000fe4000780c0ff */
[----:B------:R-:W-:Y:S02]  /*205f0*/  F2FP.BF16.F32.PACK_AB R24, R24, R5 ;  /* 0x000000051818723e */ /* 0x000fe400000010ff */
[----:B------:R-:W-:Y:S02]  /*20600*/  F2FP.BF16.F32.PACK_AB R25, R25, R4 ;  /* 0x000000041919723e */ /* 0x000fe400000010ff */
[----:B------:R-:W-:Y:S02]  /*20610*/  ISETP.EQ.OR P0, PT, R2, 0x3, !P0 ;  /* 0x000000030200780c */ /* 0x000fe40004702670 */
        /* <DEDUP_REMOVED lines=10> */
[----:B------:R-:W-:Y:S02]  /*206c0*/  MOV R52, R18 ;  /* 0x0000001200347202 */ /* 0x000fe40000000f00 */
[----:B---3--:R-:W-:Y:S02]  /*206d0*/  MOV R53, R3 ;  /* 0x0000000300357202 */ /* 0x008fe40000000f00 */
[----:B------:R-:W-:-:S02]  /*206e0*/  F2FP.BF16.F32.PACK_AB R80, R31, R34 ;  /* 0x000000221f50723e */ /* 0x000fc400000010ff */
        /* <DEDUP_REMOVED lines=33> */
[----:B------:R-:W-:Y:S02]  /*20900*/  LOP3.LUT R36, R37, 0x380, RZ, 0xc0, !PT ;  /* 0x0000038025247812 */ /* 0x000fe400078ec0ff */
[----:B------:R-:W-:Y:S02]  /*20910*/  IADD3 R35, P2, R20, 0x8040, RZ ;  /* 0x0000804014237810 */ /* 0x000fe40007f5e0ff */
[----:B------:R-:W-:Y:S02]  /*20920*/  SHF.R.U64 R36, R36, 0x3, RZ ;  /* 0x0000000324247819 */ /* 0x000fe400000012ff */
[----:B------:R-:W-:-:S02]  /*20930*/  IADD3 R33, P1, R20, 0x8020, RZ ;  /* 0x0000802014217810 */ /* 0x000fc40007f3e0ff */
[----:B------:R-:W-:Y:S01]  /*20940*/  LOP3.LUT R36, R36, R37, RZ, 0x3c, !PT ;  /* 0x0000002524247212 */ /* 0x000fe200078e3cff */
[----:B------:R-:W-:Y:S01]  /*20950*/  IMAD.X R37, RZ, RZ, R21, P3 ;  /* 0x000000ffff257224 */ /* 0x000fe200018e0615 */
        /* <DEDUP_REMOVED lines=49> */
[----:B------:R-:W-:Y:S02]  /*20c70*/  LOP3.LUT R20, R3, R20, RZ, 0x3c, !PT ;  /* 0x0000001403147212 */ /* 0x000fe400078e3cff */
        /* <DEDUP_REMOVED lines=12> */
[----:B----4-:R-:W-:Y:S01]  /*20d40*/  LOP3.LUT R3, R0, 0x2, RZ, 0x3c, !PT ;  /* 0x0000000200037812 */ /* 0x010fe200078e3cff */
[----:B------:R-:W-:Y:S06]  /*20d50*/  BRA.DIV UR4, `(.L_x_3359) ;  /* 0x000000a604747947 */ /* 0x000fec000b800000 */
[----:B------:R-:W-:Y:S01]  /*20d60*/  SEL R9, R121, R42, P0 ;  /* 0x0000002a79097207 */ /* 0x000fe20000000000 */
[----:B------:R-:W-:Y:S01]  /*20d70*/  SHFL.IDX PT, R6, R13, R0, 0x1c1f ;  /* 0x001c1f000d067589 */ /* 0x000fe200000e0000 */
[----:B------:R-:W-:Y:S02]  /*20d80*/  SEL R20, R42, R121, P0 ;  /* 0x000000792a147207 */ /* 0x000fe40000000000 */
[----:B------:R-:W-:Y:S02]  /*20d90*/  SEL R29, R45, R44, P0 ;  /* 0x0000002c2d1d7207 */ /* 0x000fe40000000000 */
        /* <DEDUP_REMOVED lines=39> */
[----:B------:R3:W-:Y:S01]  /*21010*/  SHFL.IDX PT, R39, R50, R3, 0x1c1f ;  /* 0x001c1f0332277589 */ /* 0x0007e200000e0000 */
        /* <DEDUP_REMOVED lines=11> */
[----:B------:R-:W0:Y:S01]  /*210d0*/  SHFL.IDX PT, R7, R8, R3, 0x1c1f ;  /* 0x001c1f0308077589 */ /* 0x000e2200000e0000 */
        /* <DEDUP_REMOVED lines=11> */
[----:B------:R-:W1:Y:S01]  /*21190*/  SHFL.IDX PT, R25, R28, R3, 0x1c1f ;  /* 0x001c1f031c197589 */ /* 0x000e6200000e0000 */
[----:B--2---:R-:W-:Y:S02]  /*211a0*/  SEL R48, R33, R44, P0 ;  /* 0x0000002c21307207 */ /* 0x004fe40000000000 */
[----:B---3--:R-:W-:Y:S01]  /*211b0*/  SEL R50, R44, R33, P0 ;  /* 0x000000212c327207 */ /* 0x008fe20000000000 */
[----:B------:R2:W3:Y:S01]  /*211c0*/  SHFL.IDX PT, R27, R32, R3, 0x1c1f ;  /* 0x001c1f03201b7589 */ /* 0x0004e200000e0000 */
        /* <DEDUP_REMOVED lines=8> */
[----:B------:R-:W-:Y:S04]  /*21250*/  SHFL.IDX PT, R49, R49, R0, 0x1c1f ;  /* 0x001c1f0031317589 */ /* 0x000fe800000e0000 */
[----:B------:R-:W-:Y:S01]  /*21260*/  SHFL.IDX PT, R51, R51, R0, 0x1c1f ;  /* 0x001c1f0033337589 */ /* 0x000fe200000e0000 */
[----:B-1----:R-:W-:-:S02]  /*21270*/  SEL R12, R29, R40, P0 ;  /* 0x000000281d0c7207 */ /* 0x002fc40000000000 */
[----:B------:R-:W-:Y:S01]  /*21280*/  SEL R14, R40, R29, P0 ;  /* 0x0000001d280e7207 */ /* 0x000fe20000000000 */
[----:B------:R-:W0:Y:S01]  /*21290*/  SHFL.IDX PT, R54, R54, R3, 0x1c1f ;  /* 0x001c1f0336367589 */ /* 0x000e2200000e0000 */
[----:B--2---:R-:W-:Y:S02]  /*212a0*/  SEL R32, R34, R25, P0 ;  /* 0x0000001922207207 */ /* 0x004fe40000000000 */
[----:B------:R-:W-:Y:S01]  /*212b0*/  SEL R40, R31, R42, P0 ;  /* 0x0000002a1f287207 */ /* 0x000fe20000000000 */
[----:B------:R1:W2:Y:S01]  /*212c0*/  SHFL.IDX PT, R2, R56, R3, 0x1c1f ;  /* 0x001c1f0338027589 */ /* 0x0002a200000e0000 */
[----:B---3--:R-:W-:Y:S02]  /*212d0*/  SEL R36, R38, R27, P0 ;  /* 0x0000001b26247207 */ /* 0x008fe40000000000 */
[----:B------:R-:W-:Y:S01]  /*212e0*/  SEL R34, R25, R34, P0 ;  /* 0x0000002219227207 */ /* 0x000fe20000000000 */
[----:B------:R-:W3:Y:S01]  /*212f0*/  SHFL.IDX PT, R66, R66, R3, 0x1c1f ;  /* 0x001c1f0342427589 */ /* 0x000ee200000e0000 */
[----:B------:R-:W-:-:S02]  /*21300*/  SEL R38, R27, R38, P0 ;  /* 0x000000261b267207 */ /* 0x000fc40000000000 */
[----:B------:R-:W-:Y:S01]  /*21310*/  SEL R42, R42, R31, P0 ;  /* 0x0000001f2a2a7207 */ /* 0x000fe20000000000 */
[----:B------:R-:W4:Y:S01]  /*21320*/  SHFL.IDX PT, R68, R68, R3, 0x1c1f ;  /* 0x001c1f0344447589 */ /* 0x000f2200000e0000 */
[----:B-1----:R-:W-:-:S03]  /*21330*/  SEL R56, R37, R58, P0 ;  /* 0x0000003a25387207 */ /* 0x002fc60000000000 */
[----:B------:R-:W-:Y:S01]  /*21340*/  SHFL.IDX PT, R45, R45, R0, 0x1c1f ;  /* 0x001c1f002d2d7589 */ /* 0x000fe200000e0000 */
[----:B------:R-:W-:-:S03]  /*21350*/  SEL R58, R58, R37, P0 ;  /* 0x000000253a3a7207 */ /* 0x000fc60000000000 */
[----:B------:R-:W-:Y:S04]  /*21360*/  SHFL.IDX PT, R47, R47, R0, 0x1c1f ;  /* 0x001c1f002f2f7589 */ /* 0x000fe800000e0000 */
[----:B------:R-:W-:Y:S01]  /*21370*/  SHFL.IDX PT, R57, R57, R0, 0x1c1f ;  /* 0x001c1f0039397589 */ /* 0x000fe200000e0000 */
[----:B0-----:R-:W-:Y:S02]  /*21380*/  SEL R5, R41, R54, P0 ;  /* 0x0000003629057207 */ /* 0x001fe40000000000 */
[----:B------:R-:W-:Y:S01]  /*21390*/  SEL R7, R54, R41, P0 ;  /* 0x0000002936077207 */ /* 0x000fe20000000000 */
[----:B------:R-:W-:Y:S01]  /*213a0*/  SHFL.IDX PT, R59, R59, R0, 0x1c1f ;  /* 0x001c1f003b3b7589 */ /* 0x000fe200000e0000 */
[----:B--2---:R-:W-:-:S03]  /*213b0*/  SEL R11, R2, R43, P0 ;  /* 0x0000002b020b7207 */ /* 0x004fc60000000000 */
[----:B------:R0:W1:Y:S01]  /*213c0*/  SHFL.IDX PT, R21, R24, R3, 0x1c1f ;  /* 0x001c1f0318157589 */ /* 0x00006200000e0000 */
[----:B---3--:R-:W-:Y:S02]  /*213d0*/  SEL R33, R49, R66, P0 ;  /* 0x0000004231217207 */ /* 0x008fe40000000000 */
[----:B------:R-:W-:Y:S01]  /*213e0*/  SEL R35, R66, R49, P0 ;  /* 0x0000003142237207 */ /* 0x000fe20000000000 */
[----:B------:R2:W3:Y:S01]  /*213f0*/  SHFL.IDX PT, R20, R60, R3, 0x1c1f ;  /* 0x001c1f033c147589 */ /* 0x0004e200000e0000 */
[----:B----4-:R-:W-:-:S03]  /*21400*/  SEL R37, R51, R68, P0 ;  /* 0x0000004433257207 */ /* 0x010fc60000000000 */
[----:B------:R-:W4:Y:S01]  /*21410*/  SHFL.IDX PT, R64, R64, R3, 0x1c1f ;  /* 0x001c1f0340407589 */ /* 0x000f2200000e0000 */
[----:B0-----:R-:W-:-:S03]  /*21420*/  SEL R24, R26, R9, P0 ;  /* 0x000000091a187207 */ /* 0x001fc60000000000 */
[----:B------:R-:W0:Y:S01]  /*21430*/  SHFL.IDX PT, R72, R72, R3, 0x1c1f ;  /* 0x001c1f0348487589 */ /* 0x000e2200000e0000 */
[----:B------:R-:W-:Y:S02]  /*21440*/  SEL R26, R9, R26, P0 ;  /* 0x0000001a091a7207 */ /* 0x000fe40000000000 */
[----:B--2---:R-:W-:Y:S01]  /*21450*/  SEL R60, R62, R39, P0 ;  /* 0x000000273e3c7207 */ /* 0x004fe20000000000 */
[----:B------:R-:W2:Y:S01]  /*21460*/  SHFL.IDX PT, R74, R74, R3, 0x1c1f ;  /* 0x001c1f034a4a7589 */ /* 0x000ea200000e0000 */
[----:B------:R-:W-:Y:S02]  /*21470*/  SEL R62, R39, R62, P0 ;  /* 0x0000003e273e7207 */ /* 0x000fe40000000000 */
[----:B------:R-:W-:Y:S01]  /*21480*/  SEL R9, R43, R2, P0 ;  /* 0x000000022b097207 */ /* 0x000fe20000000000 */
[----:B------:R-:W-:Y:S01]  /*21490*/  SHFL.IDX PT, R55, R55, R0, 0x1c1f ;  /* 0x001c1f0037377589 */ /* 0x000fe200000e0000 */
[----:B------:R-:W-:-:S03]  /*214a0*/  SEL R39, R68, R51, P0 ;  /* 0x0000003344277207 */ /* 0x000fc60000000000 */
[----:B------:R-:W-:Y:S01]  /*214b0*/  SHFL.IDX PT, R61, R61, R0, 0x1c1f ;  /* 0x001c1f003d3d7589 */ /* 0x000fe200000e0000 */
[----:B-1----:R-:W-:Y:S02]  /*214c0*/  SEL R28, R30, R21, P0 ;  /* 0x000000151e1c7207 */ /* 0x002fe40000000000 */
[----:B------:R-:W-:Y:S01]  /*214d0*/  SEL R30, R21, R30, P0 ;  /* 0x0000001e151e7207 */ /* 0x000fe20000000000 */
[----:B------:R-:W-:Y:S01]  /*214e0*/  SHFL.IDX PT, R63, R63, R0, 0x1c1f ;  /* 0x001c1f003f3f7589 */ /* 0x000fe200000e0000 */
[----:B---3--:R-:W-:Y:S02]  /*214f0*/  SEL R25, R45, R20, P0 ;  /* 0x000000142d197207 */ /* 0x008fe40000000000 */
[----:B------:R-:W-:Y:S01]  /*21500*/  SEL R27, R20, R45, P0 ;  /* 0x0000002d141b7207 */ /* 0x000fe20000000000 */
[----:B------:R-:W1:Y:S01]  /*21510*/  SHFL.IDX PT, R70, R70, R3, 0x1c1f ;  /* 0x001c1f0346467589 */ /* 0x000e6200000e0000 */
[----:B----4-:R-:W-:Y:S02]  /*21520*/  SEL R29, R47, R64, P0 ;  /* 0x000000402f1d7207 */ /* 0x010fe40000000000 */
[----:B------:R-:W-:Y:S01]  /*21530*/  SEL R31, R64, R47, P0 ;  /* 0x0000002f401f7207 */ /* 0x000fe20000000000 */
[----:B------:R-:W3:Y:S01]  /*21540*/  SHFL.IDX PT, R76, R76, R3, 0x1c1f ;  /* 0x001c1f034c4c7589 */ /* 0x000ee200000e0000 */
[----:B0-----:R-:W-:-:S02]  /*21550*/  SEL R41, R57, R72, P0 ;  /* 0x0000004839297207 */ /* 0x001fc40000000000 */
[----:B------:R-:W-:Y:S01]  /*21560*/  SEL R43, R72, R57, P0 ;  /* 0x00000039482b7207 */ /* 0x000fe20000000000 */
[----:B------:R-:W0:Y:S01]  /*21570*/  SHFL.IDX PT, R78, R78, R3, 0x1c1f ;  /* 0x001c1f034e4e7589 */ /* 0x000e2200000e0000 */
[----:B--2---:R-:W-:Y:S02]  /*21580*/  SEL R49, R59, R74, P0 ;  /* 0x0000004a3b317207 */ /* 0x004fe40000000000 */
[----:B------:R-:W-:Y:S01]  /*21590*/  SEL R51, R74, R59, P0 ;  /* 0x0000003b4a337207 */ /* 0x000fe20000000000 */
[----:B------:R-:W2:Y:S04]  /*215a0*/  SHFL.IDX PT, R80, R80, R3, 0x1c1f ;  /* 0x001c1f0350507589 */ /* 0x000ea800000e0000 */
[----:B------:R4:W2:Y:S01]  /*215b0*/  SHFL.IDX PT, R65, R65, R0, 0x1c1f ;  /* 0x001c1f0041417589 */ /* 0x0008a200000e0000 */
[----:B-1----:R-:W-:-:S02]  /*215c0*/  SEL R13, R55, R70, P0 ;  /* 0x00000046370d7207 */ /* 0x002fc40000000000 */
[----:B------:R-:W-:Y:S01]  /*215d0*/  SEL R15, R70, R55, P0 ;  /* 0x00000037460f7207 */ /* 0x000fe20000000000 */
[----:B----4-:R-:W-:Y:S01]  /*215e0*/  IMAD.MOV.U32 R0, RZ, RZ, RZ ;  /* 0x000000ffff007224 */ /* 0x010fe200078e00ff */
[----:B---3--:R-:W-:Y:S02]  /*215f0*/  SEL R45, R61, R76, P0 ;  /* 0x0000004c3d2d7207 */ /* 0x008fe40000000000 */
[----:B------:R-:W-:Y:S02]  /*21600*/  SEL R47, R76, R61, P0 ;  /* 0x0000003d4c2f7207 */ /* 0x000fe40000000000 */
[----:B0-----:R-:W-:Y:S02]  /*21610*/  SEL R57, R63, R78, P0 ;  /* 0x0000004e3f397207 */ /* 0x001fe40000000000 */
[----:B------:R-:W-:-:S07]  /*21620*/  SEL R59, R78, R63, P0 ;  /* 0x0000003f4e3b7207 */ /* 0x000fce0000000000 */
.L_x_3592:
[----:B------:R-:W3:Y:S04]  /*21630*/  LDL.LU R2, [R1+0x4] ;  /* 0x0000040001027983 */ /* 0x000ee80000300800 */
[----:B------:R-:W4:Y:S01]  /*21640*/  LDL.LU R54, [R1+0x8] ;  /* 0x0000080001367983 */ /* 0x000f220000300800 */
[----:B------:R-:W-:Y:S05]  /*21650*/  WARPSYNC.ALL ;  /* 0x0000000000007948 */ /* 0x000fea0003800000 */
[----:B------:R-:W-:Y:S01]  /*21660*/  BAR.SYNC.DEFER_BLOCKING 0x1, 0x100 ;  /* 0x0044000000007b1d */ /* 0x000fe20000010000 */
[----:B--2---:R-:W-:-:S02]  /*21670*/  SEL R61, R65, R80, P0 ;  /* 0x00000050413d7207 */ /* 0x004fc40000000000 */
[----:B------:R-:W-:-:S03]  /*21680*/  SEL R63, R80, R65, P0 ;  /* 0x00000041503f7207 */ /* 0x000fc60000000000 */
[----:B------:R-:W-:Y:S02]  /*21690*/  ULDC.64 UR4, c[0x0][0xbd8] ;  /* 0x0002f60000047ab9 */ /* 0x000fe40000000a00 */
[----:B------:R-:W-:-:S04]  /*216a0*/  ISETP.NE.U32.AND P1, PT, RZ, UR4, PT ;  /* 0x00000004ff007c0c */ /* 0x000fc8000bf25070 */
[----:B------:R-:W-:Y:S01]  /*216b0*/  ISETP.NE.AND.EX P1, PT, RZ, UR5, PT, P1 ;  /* 0x00000005ff007c0c */ /* 0x000fe2000bf25310 */
[----:B------:R-:W-:Y:S04]  /*216c0*/  STSM.16.M88.4 [R75], R4 ;  /* 0x000000044b007844 */ /* 0x000fe80000000200 */
[----:B------:R0:W-:Y:S04]  /*216d0*/  STSM.16.M88.4 [R85], R8 ;  /* 0x0000000855007844 */ /* 0x0001e80000000200 */
[----:B------:R-:W-:Y:S04]  /*216e0*/  STSM.16.M88.4 [R84], R24 ;  /* 0x0000001854007844 */ /* 0x000fe80000000200 */
        /* <DEDUP_REMOVED lines=9> */
[----:B------:R-:W-:-:S05]  /*21780*/  LEA R3, R232, R230, 0x6 ;  /* 0x000000e6e8037211 */ /* 0x000fca00078e30ff */
[----:B------:R-:W-:Y:S01]  /*21790*/  IMAD.WIDE R52, R3, 0x2, R52 ;  /* 0x0000000203347825 */ /* 0x000fe200078e0234 */
[----:B------:R-:W-:Y:S01]  /*217a0*/  BAR.SYNC.DEFER_BLOCKING 0x1, 0x100 ;  /* 0x0044000000007b1d */ /* 0x000fe20000010000 */
[----:B---3--:R-:W-:-:S04]  /*217b0*/  IADD3 R20, P2, R2, UR4, RZ ;  /* 0x0000000402147c10 */ /* 0x008fc8000ff5e0ff */
[----:B----4-:R-:W-:Y:S01]  /*217c0*/  IADD3.X R21, R54, UR5, RZ, P2, !PT ;  /* 0x0000000536157c10 */ /* 0x010fe200097fe4ff */
[----:B------:R-:W-:Y:S02]  /*217d0*/  ULDC.64 UR4, c[0x0][0xbe0] ;  /* 0x0002f80000047ab9 */ /* 0x000fe40000000a00 */
[----:B------:R-:W-:Y:S02]  /*217e0*/  ISETP.NE.U32.AND P0, PT, RZ, UR4, PT ;  /* 0x00000004ff007c0c */ /* 0x000fe4000bf05070 */
[----:B------:R2:W5:Y:S01]  /*217f0*/  @P1 LDG.E R0, desc[UR54][R20.64] ;  /* 0x0000003614001981 */ /* 0x000562000c1e1900 */
[----:B0-----:R-:W-:Y:S02]  /*21800*/  IADD3 R9, P2, R52, 0x1000, RZ ;  /* 0x0000100034097810 */ /* 0x001fe40007f5e0ff */
[----:B------:R-:W-:-:S13]  /*21810*/  ISETP.NE.AND.EX P0, PT, RZ, UR5, PT, P0 ;  /* 0x00000005ff007c0c */ /* 0x000fda000bf05300 */
[----:B------:R-:W-:Y:S01]  /*21820*/  @P0 IADD3 R2, P3, R2, UR4, RZ ;  /* 0x0000000402020c10 */ /* 0x000fe2000ff7e0ff */
[----:B------:R-:W-:Y:S02]  /*21830*/  ULDC UR4, c[0x0][0xa88] ;  /* 0x0002a20000047ab9 */ /* 0x000fe40000000800 */
[----:B-1----:R-:W-:Y:S01]  /*21840*/  IMAD.U32 R60, RZ, RZ, UR4 ;  /* 0x00000004ff3c7e24 */ /* 0x002fe2000f8e00ff */
[----:B------:R-:W-:-:S05]  /*21850*/  @P0 IADD3.X R3, R54, UR5, RZ, P3, !PT ;  /* 0x0000000536030c10 */ /* 0x000fca0009ffe4ff */
[----:B------:R2:W5:Y:S01]  /*21860*/  @P0 LDG.E R60, desc[UR54][R2.64] ;  /* 0x00000036023c0981 */ /* 0x000562000c1e1900 */
[----:B------:R-:W-:Y:S05]  /*21870*/  @P0 BRA `(.L_x_3360) ;  /* 0x0000000000100947 */ /* 0x000fea0003800000 */
[----:B------:R-:W-:Y:S05]  /*21880*/  @!P1 BRA `(.L_x_3360) ;  /* 0x00000000000c9947 */ /* 0x000fea0003800000 */
[----:B--2---:R-:W2:Y:S04]  /*21890*/  LDG.E R3, desc[UR54][R20.64] ;  /* 0x0000003614037981 */ /* 0x004ea8000c1e1900 */
[----:B-----5:R-:W2:Y:S02]  /*218a0*/  LDG.E R60, desc[UR54][R20.64+0x4] ;  /* 0x00000436143c7981 */ /* 0x020ea4000c1e1900 */
[----:B--2---:R-:W-:-:S07]  /*218b0*/  IMAD.IADD R60, R60, 0x1, -R3 ;  /* 0x000000013c3c7824 */ /* 0x004fce00078e0a03 */
.L_x_3360:
[----:B------:R-:W3:Y:S01]  /*218c0*/  LDL.LU R10, [R1+0xc] ;  /* 0x00000c00010a7983 */ /* 0x000ee20000300800 */
[----:B------:R-:W-:-:S03]  /*218d0*/  ULDC.64 UR4, c[0x0][0xb70] ;  /* 0x0002dc0000047ab9 */ /* 0x000fc60000000a00 */
[----:B------:R-:W4:Y:S04]  /*218e0*/  LDL R6, [R1+0x44] ;  /* 0x0000440001067983 */ /* 0x000f280000100800 */
[----:B------:R-:W4:Y:S04]  /*218f0*/  LDL.LU R65, [R1] ;  /* 0x0000000001417983 */ /* 0x000f280000300800 */
[----:B------:R-:W4:Y:S01]  /*21900*/  LDL.LU R64, [R1+0x18] ;  /* 0x0000180001407983 */ /* 0x000f220000300800 */
[--C-:B--2--5:R-:W-:Y:S01]  /*21910*/  SHF.R.S32.HI R3, RZ, 0x1f, R0.reuse ;  /* 0x0000001fff037819 */ /* 0x124fe20000011400 */
[----:B------:R-:W-:Y:S01]  /*21920*/  IMAD.MOV.U32 R2, RZ, RZ, R0 ;  /* 0x000000ffff027224 */ /* 0x000fe200078e0000 */
[----:B------:R-:W-:-:S02]  /*21930*/  SEL R237, R237, RZ, !P1 ;  /* 0x000000ffeded7207 */ /* 0x000fc40004800000 */
[----:B------:R-:W-:Y:S02]  /*21940*/  LOP3.LUT R8, R9, 0x380, RZ, 0xc0, !PT ;  /* 0x0000038009087812 */ /* 0x000fe400078ec0ff */
[----:B------:R-:W-:Y:S02]  /*21950*/  IADD3 R33, P0, R52, 0x5000, RZ ;  /* 0x0000500034217810 */ /* 0x000fe40007f1e0ff */
[----:B------:R-:W-:Y:S02]  /*21960*/  SHF.R.U64 R8, R8, 0x3, RZ ;  /* 0x0000000308087819 */ /* 0x000fe400000012ff */
[----:B------:R-:W-:Y:S02]  /*21970*/  IADD3 R13, P3, R52, 0x2000, RZ ;  /* 0x00002000340d7810 */ /* 0x000fe40007f7e0ff */
        /* <DEDUP_REMOVED lines=20> */
[----:B------:R-:W-:Y:S01]  /*21ac0*/  IMAD.X R25, RZ, RZ, R53, P4 ;  /* 0x000000ffff197224 */ /* 0x000fe200020e0635 */
[----:B------:R-:W-:Y:S02]  /*21ad0*/  LOP3.LUT R28, R28, R29, RZ, 0x3c, !PT ;  /* 0x0000001d1c1c7212 */ /* 0x000fe400078e3cff */
[----:B------:R-:W-:Y:S02]  /*21ae0*/  LOP3.LUT R40, R40, R41, RZ, 0x3c, !PT ;  /* 0x0000002928287212 */ /* 0x000fe400078e3cff */
[----:B------:R-:W-:-:S02]  /*21af0*/  IADD3.X R29, RZ, R53, RZ, P5, !PT ;  /* 0x00000035ff1d7210 */ /* 0x000fc40002ffe4ff */
[C---:B------:R-:W-:Y:S02]  /*21b00*/  IADD3 R45, P3, R52.reuse, 0x8000, RZ ;  /* 0x00008000342d7810 */ /* 0x040fe40007f7e0ff */
[C---:B------:R-:W-:Y:S02]  /*21b10*/  IADD3 R49, P4, R52.reuse, 0x9000, RZ ;  /* 0x0000900034317810 */ /* 0x040fe40007f9e0ff */
[----:B------:R-:W-:Y:S02]  /*21b20*/  IADD3 R55, P5, R52, 0xa000, RZ ;  /* 0x0000a00034377810 */ /* 0x000fe40007fbe0ff */
[----:B------:R-:W-:Y:S02]  /*21b30*/  IADD3.X R41, RZ, R53, RZ, P2, !PT ;  /* 0x00000035ff297210 */ /* 0x000fe400017fe4ff */
        /* <DEDUP_REMOVED lines=12> */
[----:B------:R-:W-:-:S02]  /*21c00*/  SHF.R.S32.HI R231, RZ, 0x1f, R230 ;  /* 0x0000001fffe77819 */ /* 0x000fc400000114e6 */
[----:B------:R-:W-:Y:S01]  /*21c10*/  SHF.R.S32.HI R233, RZ, 0x1f, R232 ;  /* 0x0000001fffe97819 */ /* 0x000fe200000114e8 */
[----:B------:R-:W-:Y:S01]  /*21c20*/  BSSY B1, `(.L_x_3361) ;  /* 0x000006d000017945 */ /* 0x000fe20003800000 */
[----:B---3--:R-:W-:Y:S02]  /*21c30*/  SEL R62, R10, RZ, !P1 ;  /* 0x000000ff0a3e7207 */ /* 0x008fe40004800000 */
[----:B------:R-:W0:Y:S01]  /*21c40*/  S2R R10, SR_TID.X ;  /* 0x00000000000a7919 */ /* 0x000e220000002100 */
[----:B----4-:R-:W-:Y:S02]  /*21c50*/  SHF.R.S32.HI R61, RZ, 0x1f, R65 ;  /* 0x0000001fff3d7819 */ /* 0x010fe40000011441 */
[----:B------:R-:W-:-:S03]  /*21c60*/  LEA R11, R64, R6, 0x7 ;  /* 0x00000006400b7211 */ /* 0x000fc600078e38ff */
[----:B------:R-:W-:-:S04]  /*21c70*/  IMAD R4, R61, UR4, RZ ;  /* 0x000000043d047c24 */ /* 0x000fc8000f8e02ff */
[C---:B------:R-:W-:Y:S02]  /*21c80*/  IMAD R7, R65.reuse, UR5, R4 ;  /* 0x0000000541077c24 */ /* 0x040fe4000f8e0204 */
[----:B------:R-:W-:Y:S01]  /*21c90*/  IMAD.WIDE.U32 R4, R65, UR4, R2 ;  /* 0x0000000441047c25 */ /* 0x000fe2000f8e0002 */
[----:B------:R-:W-:-:S03]  /*21ca0*/  ULDC.64 UR4, c[0x0][0xb78] ;  /* 0x0002de0000047ab9 */ /* 0x000fc60000000a00 */
[----:B------:R-:W-:Y:S01]  /*21cb0*/  IMAD.IADD R5, R5, 0x1, R7 ;  /* 0x0000000105057824 */ /* 0x000fe200078e0207 */
[----:B------:R-:W-:Y:S01]  /*21cc0*/  SHF.R.S32.HI R7, RZ, 0x1f, R11 ;  /* 0x0000001fff077819 */ /* 0x000fe2000001140b */
[----:B------:R-:W-:Y:S02]  /*21cd0*/  IMAD R2, R62, UR4, RZ ;  /* 0x000000043e027c24 */ /* 0x000fe4000f8e02ff */
[----:B------:R-:W-:-:S04]  /*21ce0*/  IMAD.WIDE.U32 R4, R237, UR4, R4 ;  /* 0x00000004ed047c25 */ /* 0x000fc8000f8e0004 */
[----:B------:R-:W-:Y:S01]  /*21cf0*/  IMAD R6, R237, UR5, R2 ;  /* 0x00000005ed067c24 */ /* 0x000fe2000f8e0202 */
[----:B------:R-:W-:Y:S01]  /*21d00*/  IADD3 R2, P1, R11, R4, RZ ;  /* 0x000000040b027210 */ /* 0x000fe20007f3e0ff */
[----:B------:R-:W-:Y:S01]  /*21d10*/  ULDC.64 UR4, c[0x0][0xb40] ;  /* 0x0002d00000047ab9 */ /* 0x000fe20000000a00 */
[----:B0-----:R-:W-:Y:S02]  /*21d20*/  VIADD R14, R10, 0xffffff80 ;  /* 0xffffff800a0e7836 */ /* 0x001fe40000000000 */
[----:B------:R-:W-:Y:S01]  /*21d30*/  IADD3.X R7, R7, R5, R6, P1, !PT ;  /* 0x0000000507077210 */ /* 0x000fe20000ffe406 */
[----:B------:R-:W-:Y:S01]  /*21d40*/  VIADD R5, R11, 0x8 ;  /* 0x000000080b057836 */ /* 0x000fe20000000000 */
[C---:B------:R-:W-:Y:S02]  /*21d50*/  LEA R20, P1, R2.reuse, UR4, 0x2 ;  /* 0x0000000402147c11 */ /* 0x040fe4000f8210ff */
[----:B------:R-:W-:Y:S02]  /*21d60*/  SHF.R.S32.HI R10, RZ, 0x1f, R14 ;  /* 0x0000001fff0a7819 */ /* 0x000fe4000001140e */
[----:B------:R-:W-:Y:S01]  /*21d70*/  LEA.HI.X R21, R2, UR5, R7, 0x2, P1 ;  /* 0x0000000502157c11 */ /* 0x000fe200088f1407 */
[----:B------:R-:W-:Y:S01]  /*21d80*/  ULDC.64 UR4, c[0x0][0xaa0] ;  /* 0x0002a80000047ab9 */ /* 0x000fe20000000a00 */
[----:B------:R-:W-:-:S02]  /*21d90*/  LEA.HI R10, R10, R14, RZ, 0x7 ;  /* 0x0000000e0a0a7211 */ /* 0x000fc400078f38ff */
[----:B------:R-:W-:Y:S02]  /*21da0*/  IADD3 R37, P1, R52, 0x6000, RZ ;  /* 0x0000600034257810 */ /* 0x000fe40007f3e0ff */
[----:B------:R-:W-:Y:S02]  /*21db0*/  LOP3.LUT R10, R10, 0xffffff80, RZ, 0xc0, !PT ;  /* 0xffffff800a0a7812 */ /* 0x000fe400078ec0ff */
[----:B------:R-:W-:Y:S02]  /*21dc0*/  LOP3.LUT R36, R37, 0x380, RZ, 0xc0, !PT ;  /* 0x0000038025247812 */ /* 0x000fe400078ec0ff */
[----:B------:R-:W-:Y:S01]  /*21dd0*/  LOP3.LUT R2, R52, 0x380, RZ, 0xc0, !PT ;  /* 0x0000038034027812 */ /* 0x000fe200078ec0ff */
[----:B------:R-:W-:Y:S01]  /*21de0*/  IMAD.IADD R10, R14, 0x1, -R10 ;  /* 0x000000010e0a7824 */ /* 0x000fe200078e0a0a */
[----:B------:R-:W-:Y:S02]  /*21df0*/  SHF.R.U64 R36, R36, 0x3, RZ ;  /* 0x0000000324247819 */ /* 0x000fe400000012ff */
[----:B------:R-:W-:-:S02]  /*21e00*/  IADD3 R7, P2, R52, 0xb000, RZ ;  /* 0x0000b00034077810 */ /* 0x000fc40007f5e0ff */
[----:B------:R-:W-:Y:S02]  /*21e10*/  LOP3.LUT P0, RZ, R10, 0x3, RZ, 0xc0, !PT ;  /* 0x000000030aff7812 */ /* 0x000fe4000780c0ff */
[----:B------:R-:W-:Y:S01]  /*21e20*/  LOP3.LUT R36, R36, R37, RZ, 0x3c, !PT ;  /* 0x0000002524247212 */ /* 0x000fe200078e3cff */
[--C-:B------:R-:W-:Y:S01]  /*21e30*/  IMAD.X R37, RZ, RZ, R53.reuse, P1 ;  /* 0x000000ffff257224 */ /* 0x100fe200008e0635 */
[-C--:B------:R-:W-:Y:S01]  /*21e40*/  ISETP.GE.OR P1, PT, R11, R60.reuse, P0 ;  /* 0x0000003c0b00720c */ /* 0x080fe20000726670 */
[----:B------:R-:W-:Y:S01]  /*21e50*/  IMAD.X R57, RZ, RZ, R53, P2 ;  /* 0x000000ffff397224 */ /* 0x000fe200010e0635 */
[----:B------:R-:W-:Y:S02]  /*21e60*/  ISETP.GE.OR P0, PT, R5, R60, P0 ;  /* 0x0000003c0500720c */ /* 0x000fe40000706670 */
[----:B------:R-:W-:Y:S02]  /*21e70*/  SHF.R.U64 R5, R2, 0x3, RZ ;  /* 0x0000000302057819 */ /* 0x000fe400000012ff */
[----:B------:R-:W-:-:S02]  /*21e80*/  LOP3.LUT R2, R7, 0x380, RZ, 0xc0, !PT ;  /* 0x0000038007027812 */ /* 0x000fc400078ec0ff */
[----:B------:R-:W-:Y:S02]  /*21e90*/  LOP3.LUT R4, R5, R52, RZ, 0x3c, !PT ;  /* 0x0000003405047212 */ /* 0x000fe400078e3cff */
[----:B------:R-:W-:Y:S02]  /*21ea0*/  SHF.R.U64 R2, R2, 0x3, RZ ;  /* 0x0000000302027819 */ /* 0x000fe400000012ff */
[----:B------:R-:W-:Y:S01]  /*21eb0*/  MOV R5, R53 ;  /* 0x0000003500057202 */ /* 0x000fe20000000f00 */
[----:B------:R-:W-:Y:S01]  /*21ec0*/  @!P1 STG.E desc[UR54][R20.64], R122 ;  /* 0x0000007a14009986 */ /* 0x000fe2000c101936 */
[----:B------:R-:W-:-:S03]  /*21ed0*/  LOP3.LUT R56, R2, R7, RZ, 0x3c, !PT ;  /* 0x0000000702387212 */ /* 0x000fc600078e3cff */
[----:B------:R0:W-:Y:S04]  /*21ee0*/  @!P0 STG.E desc[UR54][R20.64+0x20], R124 ;  /* 0x0000207c14008986 */ /* 0x0001e8000c101936 */
[----:B------:R-:W5:Y:S04]  /*21ef0*/  LD.E.128 R4, desc[UR54][R4.64] ;  /* 0x0000003604047980 */ /* 0x000f68000c101d00 */
[----:B------:R-:W5:Y:S04]  /*21f00*/  LD.E.128 R8, desc[UR54][R8.64] ;  /* 0x0000003608087980 */ /* 0x000f68000c101d00 */
[----:B------:R-:W5:Y:S01]  /*21f10*/  LD.E.128 R12, desc[UR54][R12.64] ;  /* 0x000000360c0c7980 */ /* 0x000f62000c101d00 */
[----:B0-----:R-:W-:-:S03]  /*21f20*/  IMAD R21, R3, UR4, RZ ;  /* 0x0000000403157c24 */ /* 0x001fc6000f8e02ff */
        /* <DEDUP_REMOVED lines=19> */
[----:B------:R-:W-:Y:S02]  /*22060*/  IMAD.IADD R3, R3, 0x1, R21 ;  /* 0x0000000103037824 */ /* 0x000fe400078e0215 */
[C---:B------:R-:W-:Y:S01]  /*22070*/  VIADD R0, R232.reuse, 0x20 ;  /* 0x00000020e8007836 */ /* 0x040fe20000000000 */
[CC--:B------:R-:W-:Y:S01]  /*22080*/  ISETP.GE.AND P3, PT, R232.reuse, R63.reuse, PT ;  /* 0x0000003fe800720c */ /* 0x0c0fe20003f66270 */
[----:B------:R-:W-:Y:S02]  /*22090*/  IMAD R61, R61, UR4, RZ ;  /* 0x000000043d3d7c24 */ /* 0x000fe4000f8e02ff */
[----:B------:R-:W-:Y:S01]  /*220a0*/  VIADD R20, R232, 0x40 ;  /* 0x00000040e8147836 */ /* 0x000fe20000000000 */
[-C--:B------:R-:W-:Y:S01]  /*220b0*/  ISETP.GE.AND P0, PT, R0, R63.reuse, PT ;  /* 0x0000003f0000720c */ /* 0x080fe20003f06270 */
[C---:B------:R-:W-:Y:S02]  /*220c0*/  IMAD R61, R65.reuse, UR5, R61 ;  /* 0x00000005413d7c24 */ /* 0x040fe4000f8e023d */
[----:B------:R-:W-:Y:S01]  /*220d0*/  IMAD.WIDE.U32 R2, R65, UR4, R2 ;  /* 0x0000000441027c25 */ /* 0x000fe2000f8e0002 */
[----:B------:R-:W-:Y:S01]  /*220e0*/  ULDC.64 UR4, c[0x0][0xae8] ;  /* 0x0002ba0000047ab9 */ /* 0x000fe20000000a00 */
[----:B------:R-:W-:-:S02]  /*220f0*/  ISETP.GE.AND P1, PT, R20, R63, PT ;  /* 0x0000003f1400720c */ /* 0x000fc40003f26270 */
[----:B------:R-:W-:Y:S01]  /*22100*/  VIADD R0, R18, 0x33420 ;  /* 0x0003342012007836 */ /* 0x000fe20000000000 */
[----:B------:R-:W-:Y:S01]  /*22110*/  IADD3 R3, R3, R61, RZ ;  /* 0x0000003d03037210 */ /* 0x000fe20007ffe0ff */
[----:B------:R-:W-:Y:S02]  /*22120*/  VIADD R21, R232, 0x60 ;  /* 0x00000060e8157836 */ /* 0x000fe40000000000 */
[----:B------:R-:W-:Y:S01]  /*22130*/  IMAD R20, R62, UR4, RZ ;  /* 0x000000043e147c24 */ /* 0x000fe2000f8e02ff */
[----:B------:R-:W-:Y:S01]  /*22140*/  PRMT R0, RZ, 0x654, R0 ;  /* 0x00000654ff007816 */ /* 0x000fe20000000000 */
[----:B------:R-:W-:Y:S01]  /*22150*/  IMAD.WIDE.U32 R60, R237, UR4, R2 ;  /* 0x00000004ed3c7c25 */ /* 0x000fe2000f8e0002 */
[----:B------:R-:W-:Y:S02]  /*22160*/  ISETP.GE.AND P2, PT, R21, R63, PT ;  /* 0x0000003f1500720c */ /* 0x000fe40003f46270 */
[----:B0-----:R0:W-:Y:S01]  /*22170*/  SYNCS.ARRIVE.TRANS64.RED.A1T0 RZ, [R0+URZ], RZ ;  /* 0x000000ff00ff79a7 */ /* 0x0011e2000810043f */
[----:B------:R-:W-:-:S02]  /*22180*/  IMAD R63, R237, UR5, R20 ;  /* 0x00000005ed3f7c24 */ /* 0x000fc4000f8e0214 */
[----:B------:R-:W-:-:S04]  /*22190*/  IMAD.WIDE R20, R64, 0x80, R232 ;  /* 0x0000008040147825 */ /* 0x000fc800078e02e8 */
[----:B------:R-:W-:Y:S01]  /*221a0*/  IMAD.IADD R65, R61, 0x1, R63 ;  /* 0x000000013d417824 */ /* 0x000fe200078e023f */
[----:B0-----:R-:W-:Y:S06]  /*221b0*/  @P3 BRA `(.L_x_3362) ;  /* 0x00000000004c3947 */ /* 0x001fec0003800000 */
[----:B------:R-:W-:Y:S01]  /*221c0*/  ULDC.64 UR4, c[0x0][0xad8] ;  /* 0x0002b60000047ab9 */ /* 0x000fe20000000a00 */
[----:B------:R-:W-:Y:S01]  /*221d0*/  IMAD.MOV.U32 R2, RZ, RZ, R60 ;  /* 0x000000ffff027224 */ /* 0x000fe200078e003c */
[----:B------:R-:W-:Y:S01]  /*221e0*/  ULDC.64 UR6, c[0x0][0xa80] ;  /* 0x0002a00000067ab9 */ /* 0x000fe20000000a00 */
[----:B------:R-:W-:Y:S01]  /*221f0*/  IMAD R63, R21, UR4, RZ ;  /* 0x00000004153f7c24 */ /* 0x000fe2000f8e02ff */
[----:B------:R-:W-:Y:S01]  /*22200*/  IADD3 R0, R230, 0x40, RZ ;  /* 0x00000040e6007810 */ /* 0x000fe20007ffe0ff */
[----:B------:R-:W-:Y:S02]  /*22210*/  IMAD.MOV.U32 R3, RZ, RZ, R65 ;  /* 0x000000ffff037224 */ /* 0x000fe400078e0041 */
[C---:B------:R-:W-:Y:S02]  /*22220*/  IMAD R63, R20.reuse, UR5, R63 ;  /* 0x00000005143f7c24 */ /* 0x040fe4000f8e023f */
[----:B------:R-:W-:Y:S01]  /*22230*/  IMAD.WIDE.U32 R2, R20, UR4, R2 ;  /* 0x0000000414027c25 */ /* 0x000fe2000f8e0002 */
[----:B------:R-:W-:-:S02]  /*22240*/  ULDC UR4, c[0x0][0xa8c] ;  /* 0x0002a30000047ab9 */ /* 0x000fc40000000800 */
[----:B------:R-:W-:Y:S01]  /*22250*/  ISETP.GE.AND P3, PT, R0, UR4, PT ;  /* 0x0000000400007c0c */ /* 0x000fe2000bf66270 */
[----:B------:R-:W-:Y:S01]  /*22260*/  IMAD.IADD R3, R3, 0x1, R63 ;  /* 0x0000000103037824 */ /* 0x000fe200078e023f */
[----:B------:R-:W-:Y:S01]  /*22270*/  LEA R62, P5, R2, UR6, 0x1 ;  /* 0x00000006023e7c11 */ /* 0x000fe2000f8a08ff */
[C---:B------:R-:W-:Y:S01]  /*22280*/  VIADD R64, R230.reuse, 0x80 ;  /* 0x00000080e6407836 */ /* 0x040fe20000000000 */
[----:B------:R-:W-:Y:S02]  /*22290*/  ISETP.GE.AND P4, PT, R230, UR4, PT ;  /* 0x00000004e6007c0c */ /* 0x000fe4000bf86270 */
[----:B------:R-:W-:Y:S02]  /*222a0*/  LEA.HI.X R63, R2, UR7, R3, 0x1, P5 ;  /* 0x00000007023f7c11 */ /* 0x000fe4000a8f0c03 */
[----:B------:R-:W-:-:S05]  /*222b0*/  ISETP.GE.AND P5, PT, R64, UR4, PT ;  /* 0x0000000440007c0c */ /* 0x000fca000bfa6270 */
[----:B-----5:R0:W-:Y:S04]  /*222c0*/  @!P3 STG.E.128 desc[UR54][R62.64+0x80], R28 ;  /* 0x0000801c3e00b986 */ /* 0x0201e8000c101d36 */
[----:B------:R0:W-:Y:S04]  /*222d0*/  @!P4 STG.E.128 desc[UR54][R62.64], R4 ;  /* 0x000000043e00c986 */ /* 0x0001e8000c101d36 */
[----:B------:R0:W-:Y:S02]  /*222e0*/  @!P5 STG.E.128 desc[UR54][R62.64+0x100], R44 ;  /* 0x0001002c3e00d986 */ /* 0x0001e4000c101d36 */
.L_x_3362:
[----:B------:R-:W-:Y:S05]  /*222f0*/  BSYNC B1 ;  /* 0x0000000000017941 */ /* 0x000fea0003800000 */
.L_x_3361:
[----:B------:R-:W-:Y:S04]  /*22300*/  BSSY B1, `(.L_x_3363) ;  /* 0x0000017000017945 */ /* 0x000fe80003800000 */
[----:B------:R-:W-:Y:S05]  /*22310*/  @P0 BRA `(.L_x_3364) ;  /* 0x0000000000540947 */ /* 0x000fea0003800000 */
[----:B0----5:R-:W-:Y:S01]  /*22320*/  IADD3 R5, P0, R20, 0x20, RZ ;  /* 0x0000002014057810 */ /* 0x021fe20007f1e0ff */
[C---:B------:R-:W-:Y:S01]  /*22330*/  VIADD R2, R230.reuse, 0x40 ;  /* 0x00000040e6027836 */ /* 0x040fe20000000000 */
[----:B------:R-:W-:Y:S01]  /*22340*/  ULDC UR4, c[0x0][0xa8c] ;  /* 0x0002a30000047ab9 */ /* 0x000fe20000000800 */
[----:B------:R-:W-:Y:S01]  /*22350*/  ULDC.64 UR6, c[0x0][0xad8] ;  /* 0x0002b60000067ab9 */ /* 0x000fe20000000a00 */
[----:B------:R-:W-:Y:S01]  /*22360*/  IMAD.MOV.U32 R3, RZ, RZ, R65 ;  /* 0x000000ffff037224 */ /* 0x000fe200078e0041 */
[----:B------:R-:W-:Y:S01]  /*22370*/  IADD3 R4, R230, 0x80, RZ ;  /* 0x00000080e6047810 */ /* 0x000fe20007ffe0ff */
[----:B------:R-:W-:Y:S01]  /*22380*/  IMAD.X R0, RZ, RZ, R21, P0 ;  /* 0x000000ffff007224 */ /* 0x000fe200000e0615 */
        /* <DEDUP_REMOVED lines=13> */
[----:B------:R1:W-:Y:S02]  /*22460*/  @!P5 STG.E.128 desc[UR54][R4.64+0x100], R48 ;  /* 0x000100300400d986 */ /* 0x0003e4000c101d36 */
.L_x_3364:
[----:B------:R-:W-:Y:S05]  /*22470*/  BSYNC B1 ;  /* 0x0000000000017941 */ /* 0x000fea0003800000 */
.L_x_3363:
[----:B------:R-:W-:Y:S04]  /*22480*/  BSSY B1, `(.L_x_3365) ;  /* 0x0000017000017945 */ /* 0x000fe80003800000 */
[----:B------:R-:W-:Y:S05]  /*22490*/  @P1 BRA `(.L_x_3366) ;  /* 0x0000000000541947 */ /* 0x000fea0003800000 */
[----:B01---5:R-:W-:Y:S01]  /*224a0*/  IADD3 R5, P0, R20, 0x40, RZ ;  /* 0x0000004014057810 */ /* 0x023fe20007f1e0ff */
[----:B------:R-:W-:Y:S01]  /*224b0*/  ULDC UR4, c[0x0][0xa8c] ;  /* 0x0002a30000047ab9 */ /* 0x000fe20000000800 */
[C---:B------:R-:W-:Y:S01]  /*224c0*/  IADD3 R2, R230.reuse, 0x40, RZ ;  /* 0x00000040e6027810 */ /* 0x040fe20007ffe0ff */
        /* <DEDUP_REMOVED lines=18> */
.L_x_3366:
[----:B------:R-:W-:Y:S05]  /*225f0*/  BSYNC B1 ;  /* 0x0000000000017941 */ /* 0x000fea0003800000 */
.L_x_3365:
[----:B------:R-:W-:Y:S05]  /*22600*/  @P2 BRA `(.L_x_3367) ;  /* 0x0000000c001c2947 */ /* 0x000fea0003800000 */
[----:B012--5:R-:W-:Y:S01]  /*22610*/  IADD3 R5, P0, R20, 0x60, RZ ;  /* 0x0000006014057810 */ /* 0x027fe20007f1e0ff */
[----:B------:R-:W-:Y:S01]  /*22620*/  ULDC.64 UR4, c[0x0][0xad8] ;  /* 0x0002b60000047ab9 */ /* 0x000fe20000000a00 */
[----:B------:R-:W-:Y:S01]  /*22630*/  IMAD.MOV.U32 R2, RZ, RZ, R60 ;  /* 0x000000ffff027224 */ /* 0x000fe200078e003c */
[----:B------:R-:W-:Y:S01]  /*22640*/  ULDC.64 UR6, c[0x0][0xa80] ;  /* 0x0002a00000067ab9 */ /* 0x000fe20000000a00 */
[----:B------:R-:W-:Y:S01]  /*22650*/  IADD3.X R20, RZ, R21, RZ, P0, !PT ;  /* 0x00000015ff147210 */ /* 0x000fe200007fe4ff */
[----:B------:R-:W-:Y:S02]  /*22660*/  IMAD.MOV.U32 R3, RZ, RZ, R65 ;  /* 0x000000ffff037224 */ /* 0x000fe400078e0041 */
[----:B------:R-:W-:Y:S02]  /*22670*/  VIADD R0, R230, 0x40 ;  /* 0x00000040e6007836 */ /* 0x000fe40000000000 */
[----:B------:R-:W-:Y:S02]  /*22680*/  IMAD R20, R20, UR4, RZ ;  /* 0x0000000414147c24 */ /* 0x000fe4000f8e02ff */
[----:B------:R-:W-:Y:S01]  /*22690*/  IMAD.WIDE.U32 R2, R5, UR4, R2 ;  /* 0x0000000405027c25 */ /* 0x000fe2000f8e0002 */
[----:B------:R-:W-:-:S02]  /*226a0*/  ULDC UR4, c[0x0][0xa8c] ;  /* 0x0002a30000047ab9 */ /* 0x000fc40000000800 */
[----:B------:R-:W-:Y:S01]  /*226b0*/  ISETP.GE.AND P1, PT, R230, UR4, PT ;  /* 0x00000004e6007c0c */ /* 0x000fe2000bf26270 */
[----:B------:R-:W-:Y:S01]  /*226c0*/  IMAD R5, R5, UR5, R20 ;  /* 0x0000000505057c24 */ /* 0x000fe2000f8e0214 */
[----:B------:R-:W-:Y:S02]  /*226d0*/  ISETP.GE.AND P2, PT, R0, UR4, PT ;  /* 0x0000000400007c0c */ /* 0x000fe4000bf46270 */
[----:B------:R-:W-:Y:S01]  /*226e0*/  LEA R4, P0, R2, UR6, 0x1 ;  /* 0x0000000602047c11 */ /* 0x000fe2000f8008ff */
[----:B------:R-:W-:Y:S01]  /*226f0*/  IMAD.IADD R3, R3, 0x1, R5 ;  /* 0x0000000103037824 */ /* 0x000fe200078e0205 */
[----:B------:R-:W-:-:S04]  /*22700*/  IADD3 R0, R230, 0x80, RZ ;  /* 0x00000080e6007810 */ /* 0x000fc80007ffe0ff */
[----:B------:R-:W-:Y:S02]  /*22710*/  LEA.HI.X R5, R2, UR7, R3, 0x1, P0 ;  /* 0x0000000702057c11 */ /* 0x000fe400080f0c03 */
[----:B------:R-:W-:-:S03]  /*22720*/  ISETP.GE.AND P0, PT, R0, UR4, PT ;  /* 0x0000000400007c0c */ /* 0x000fc6000bf06270 */
[----:B------:R3:W-:Y:S04]  /*22730*/  @!P1 STG.E.128 desc[UR54][R4.64], R24 ;  /* 0x0000001804009986 */ /* 0x0007e8000c101d36 */
[----:B------:R3:W-:Y:S06]  /*22740*/  @!P2 STG.E.128 desc[UR54][R4.64+0x80], R40 ;  /* 0x000080280400a986 */ /* 0x0007ec000c101d36 */
[----:B------:R-:W-:Y:S05]  /*22750*/  @P0 BRA `(.L_x_3367) ;  /* 0x0000000800c80947 */ /* 0x000fea0003800000 */
[----:B------:R4:W-:Y:S01]  /*22760*/  STG.E.128 desc[UR54][R4.64+0x100], R56 ;  /* 0x0001003804007986 */ /* 0x0009e2000c101d36 */
[----:B------:R-:W-:Y:S05]  /*22770*/  BRA `(.L_x_3367) ;  /* 0x0000000800c07947 */ /* 0x000fea0003800000 */
.L_x_3358:
[----:B------:R-:W2:Y:S01]  /*22780*/  LDL.LU R4, [R1+0x4] ;  /* 0x0000040001047983 */ /* 0x000ea20000300800 */
[----:B------:R-:W-:-:S03]  /*22790*/  ULDC.64 UR4, c[0x0][0xbd8] ;  /* 0x0002f60000047ab9 */ /* 0x000fc60000000a00 */
[----:B------:R-:W3:Y:S01]  /*227a0*/  LDL.LU R0, [R1+0x8] ;  /* 0x0000080001007983 */ /* 0x000ee20000300800 */
[----:B------:R-:W-:Y:S01]  /*227b0*/  ISETP.NE.U32.AND P0, PT, RZ, UR4, PT ;  /* 0x00000004ff007c0c */ /* 0x000fe2000bf05070 */
[----:B------:R-:W-:-:S03]  /*227c0*/  IMAD.MOV.U32 R7, RZ, RZ, RZ ;  /* 0x000000ffff077224 */ /* 0x000fc600078e00ff */
[----:B------:R-:W-:Y:S02]  /*227d0*/  ISETP.NE.AND.EX P0, PT, RZ, UR5, PT, P0 ;  /* 0x00000005ff007c0c */ /* 0x000fe4000bf05300 */
[----:B--2---:R-:W-:-:S04]  /*227e0*/  IADD3 R2, P1, R4, UR4, RZ ;  /* 0x0000000404027c10 */ /* 0x004fc8000ff3e0ff */
[----:B---3--:R-:W-:Y:S01]  /*227f0*/  IADD3.X R3, R0, UR5, RZ, P1, !PT ;  /* 0x0000000500037c10 */ /* 0x008fe20008ffe4ff */
[----:B------:R-:W-:Y:S02]  /*22800*/  ULDC.64 UR4, c[0x0][0xbe0] ;  /* 0x0002f80000047ab9 */ /* 0x000fe40000000a00 */
[----:B------:R-:W-:-:S04]  /*22810*/  ISETP.NE.U32.AND P1, PT, RZ, UR4, PT ;  /* 0x00000004ff007c0c */ /* 0x000fc8000bf25070 */
[----:B------:R2:W5:Y:S01]  /*22820*/  @P0 LDG.E R7, desc[UR54][R2.64] ;  /* 0x0000003602070981 */ /* 0x000562000c1e1900 */
[----:B------:R-:W-:Y:S01]  /*22830*/  ISETP.NE.AND.EX P1, PT, RZ, UR5, PT, P1 ;  /* 0x00000005ff007c0c */ /* 0x000fe2000bf25310 */
[----:B------:R-:W3:-:S12]  /*22840*/  S2R R6, SR_TID.X ;  /* 0x0000000000067919 */ /* 0x000ed80000002100 */
[----:B------:R-:W-:Y:S01]  /*22850*/  @P1 IADD3 R4, P2, R4, UR4, RZ ;  /* 0x0000000404041c10 */ /* 0x000fe2000ff5e0ff */
[----:B------:R-:W-:-:S03]  /*22860*/  ULDC UR4, c[0x0][0xa88] ;  /* 0x0002a20000047ab9 */ /* 0x000fc60000000800 */
[----:B------:R-:W-:Y:S01]  /*22870*/  @P1 IADD3.X R5, R0, UR5, RZ, P2, !PT ;  /* 0x0000000500051c10 */ /* 0x000fe200097fe4ff */
[----:B------:R-:W-:-:S06]  /*22880*/  IMAD.U32 R0, RZ, RZ, UR4 ;  /* 0x00000004ff007e24 */ /* 0x000fcc000f8e00ff */
[----:B------:R2:W5:Y:S01]  /*22890*/  @P1 LDG.E R0, desc[UR54][R4.64] ;  /* 0x0000003604001981 */ /* 0x000562000c1e1900 */
[----:B---3--:R-:W-:-:S05]  /*228a0*/  VIADD R6, R6, 0xffffff80 ;  /* 0xffffff8006067836 */ /* 0x008fca0000000000 */
[----:B------:R-:W-:Y:S01]  /*228b0*/  ISETP.GE.AND P2, PT, R6, 0x80, PT ;  /* 0x000000800600780c */ /* 0x000fe20003f46270 */
[----:B--2---:R-:W-:-:S12]  /*228c0*/  @P1 BRA `(.L_x_3368) ;  /* 0x0000000000101947 */ /* 0x004fd80003800000 */
[----:B------:R-:W-:Y:S05]  /*228d0*/  @!P0 BRA `(.L_x_3368) ;  /* 0x00000000000c8947 */ /* 0x000fea0003800000 */
[----:B------:R-:W2:Y:S04]  /*228e0*/  LDG.E R5, desc[UR54][R2.64] ;  /* 0x0000003602057981 */ /* 0x000ea8000c1e1900 */
[----:B-----5:R-:W2:Y:S02]  /*228f0*/  LDG.E R0, desc[UR54][R2.64+0x4] ;  /* 0x0000043602007981 */ /* 0x020ea4000c1e1900 */
[----:B--2---:R-:W-:-:S07]  /*22900*/  IMAD.IADD R0, R0, 0x1, -R5 ;  /* 0x0000000100007824 */ /* 0x004fce00078e0a05 */
.L_x_3368:
[----:B------:R-:W2:Y:S04]  /*22910*/  LDL.LU R2, [R1+0xc] ;  /* 0x00000c0001027983 */ /* 0x000ea80000300800 */
[----:B------:R-:W3:Y:S04]  /*22920*/  LDL R12, [R1] ;  /* 0x00000000010c7983 */ /* 0x000ee80000100800 */
[----:B------:R4:W5:Y:S01]  /*22930*/  LDL R10, [R1+0x18] ;  /* 0x00001800010a7983 */ /* 0x0009620000100800 */
[----:B------:R-:W-:Y:S01]  /*22940*/  BSSY B1, `(.L_x_3369) ;  /* 0x000001d000017945 */ /* 0x000fe20003800000 */
[----:B------:R-:W-:-:S02]  /*22950*/  SHF.R.S32.HI R231, RZ, 0x1f, R230 ;  /* 0x0000001fffe77819 */ /* 0x000fc400000114e6 */
[----:B------:R-:W-:Y:S02]  /*22960*/  SEL R237, R237, RZ, !P0 ;  /* 0x000000ffeded7207 */ /* 0x000fe40004000000 */
[----:B-----5:R-:W-:Y:S02]  /*22970*/  SHF.R.S32.HI R6, RZ, 0x1f, R7 ;  /* 0x0000001fff067819 */ /* 0x020fe40000011407 */
[----:B--2---:R-:W-:Y:S02]  /*22980*/  SEL R9, R2, RZ, !P0 ;  /* 0x000000ff02097207 */ /* 0x004fe40004000000 */
[----:B---3--:R-:W-:Y:S01]  /*22990*/  SHF.R.S32.HI R8, RZ, 0x1f, R12 ;  /* 0x0000001fff087819 */ /* 0x008fe2000001140c */
[----:B----4-:R-:W-:Y:S06]  /*229a0*/  @P2 BRA `(.L_x_3370) ;  /* 0x0000000000582947 */ /* 0x010fec0003800000 */
[----:B------:R-:W2:Y:S02]  /*229b0*/  S2R R2, SR_TID.X ;  /* 0x0000000000027919 */ /* 0x000ea40000002100 */
[----:B--2---:R-:W-:-:S05]  /*229c0*/  LEA R2, R10, R2, 0x7 ;  /* 0x000000020a027211 */ /* 0x004fca00078e38ff */
        /* <DEDUP_REMOVED lines=20> */
.L_x_3370:
[----:B------:R-:W-:Y:S05]  /*22b10*/  BSYNC B1 ;  /* 0x0000000000017941 */ /* 0x000fea0003800000 */
.L_x_3369:
[----:B------:R-:W-:Y:S01]  /*22b20*/  ULDC.64 UR4, c[0x0][0xaa0] ;  /* 0x0002a80000047ab9 */ /* 0x000fe20000000a00 */
[----:B------:R-:W-:Y:S01]  /*22b30*/  IMAD R11, R10, -0x80, R0 ;  /* 0xffffff800a0b7824 */ /* 0x000fe200078e0200 */
[----:B------:R-:W-:Y:S01]  /*22b40*/  BSSY B1, `(.L_x_3371) ;  /* 0x000002c000017945 */ /* 0x000fe20003800000 */
[----:B--2---:R-:W-:Y:S02]  /*22b50*/  IMAD R4, R6, UR4, RZ ;  /* 0x0000000406047c24 */ /* 0x004fe4000f8e02ff */
[----:B------:R-:W-:Y:S01]  /*22b60*/  IMAD.WIDE.U32 R2, R7, UR4, R230 ;  /* 0x0000000407027c25 */ /* 0x000fe2000f8e00e6 */
[----:B------:R-:W-:-:S03]  /*22b70*/  ISETP.GE.AND P1, PT, R232, R11, PT ;  /* 0x0000000be800720c */ /* 0x000fc60003f26270 */
[----:B------:R-:W-:Y:S01]  /*22b80*/  IMAD R7, R7, UR5, R4 ;  /* 0x0000000507077c24 */ /* 0x000fe2000f8e0204 */
[----:B------:R-:W-:Y:S01]  /*22b90*/  ULDC.64 UR4, c[0x0][0xae0] ;  /* 0x0002b80000047ab9 */ /* 0x000fe20000000a00 */
[----:B------:R-:W-:Y:S02]  /*22ba0*/  VIADD R0, R232, 0x40 ;  /* 0x00000040e8007836 */ /* 0x000fe40000000000 */
[----:B------:R-:W-:Y:S01]  /*22bb0*/  IMAD R4, R8, UR4, RZ ;  /* 0x0000000408047c24 */ /* 0x000fe2000f8e02ff */
[----:B------:R-:W-:Y:S01]  /*22bc0*/  IADD3 R3, R3, R7, RZ ;  /* 0x0000000703037210 */ /* 0x000fe20007ffe0ff */
[----:B------:R-:W-:Y:S01]  /*22bd0*/  VIADD R6, R232, 0x20 ;  /* 0x00000020e8067836 */ /* 0x000fe20000000000 */
[-C--:B------:R-:W-:Y:S01]  /*22be0*/  ISETP.GE.AND P0, PT, R0, R11.reuse, PT ;  /* 0x0000000b0000720c */ /* 0x080fe20003f06270 */
[C---:B------:R-:W-:Y:S01]  /*22bf0*/  IMAD R5, R12.reuse, UR5, R4 ;  /* 0x000000050c057c24 */ /* 0x040fe2000f8e0204 */
[----:B------:R-:W-:Y:S01]  /*22c00*/  SHF.R.S32.HI R7, RZ, 0x1f, R232 ;  /* 0x0000001fff077819 */ /* 0x000fe200000114e8 */
[----:B------:R-:W-:Y:S01]  /*22c10*/  IMAD.WIDE.U32 R2, R12, UR4, R2 ;  /* 0x000000040c027c25 */ /* 0x000fe2000f8e0002 */
[----:B------:R-:W-:Y:S01]  /*22c20*/  ULDC.64 UR4, c[0x0][0xae8] ;  /* 0x0002ba0000047ab9 */ /* 0x000fe20000000a00 */
[----:B------:R-:W-:-:S02]  /*22c30*/  ISETP.GE.AND P2, PT, R6, R11, PT ;  /* 0x0000000b0600720c */ /* 0x000fc40003f46270 */
[----:B------:R-:W-:Y:S02]  /*22c40*/  IMAD.IADD R3, R3, 0x1, R5 ;  /* 0x0000000103037824 */ /* 0x000fe400078e0205 */
[----:B------:R-:W-:Y:S02]  /*22c50*/  IMAD R0, R9, UR4, RZ ;  /* 0x0000000409007c24 */ /* 0x000fe4000f8e02ff */
[----:B------:R-:W-:-:S04]  /*22c60*/  IMAD.WIDE.U32 R4, R237, UR4, R2 ;  /* 0x00000004ed047c25 */ /* 0x000fc8000f8e0002 */
[----:B------:R-:W-:Y:S01]  /*22c70*/  IMAD R9, R237, UR5, R0 ;  /* 0x00000005ed097c24 */ /* 0x000fe2000f8e0200 */
[----:B------:R-:W-:Y:S01]  /*22c80*/  IADD3 R0, R232, 0x60, RZ ;  /* 0x00000060e8007810 */ /* 0x000fe20007ffe0ff */
[----:B------:R-:W-:Y:S02]  /*22c90*/  IMAD.MOV.U32 R6, RZ, RZ, R232 ;  /* 0x000000ffff067224 */ /* 0x000fe400078e00e8 */
[----:B------:R-:W-:Y:S02]  /*22ca0*/  IMAD.IADD R13, R5, 0x1, R9 ;  /* 0x00000001050d7824 */ /* 0x000fe400078e0209 */
[----:B------:R-:W-:Y:S01]  /*22cb0*/  IMAD.WIDE R6, R10, 0x80, R6 ;  /* 0x000000800a067825 */ /* 0x000fe200078e0206 */
[----:B------:R-:W-:Y:S06]  /*22cc0*/  @P1 BRA `(.L_x_3372) ;  /* 0x00000000004c1947 */ /* 0x000fec0003800000 */
[C---:B------:R-:W-:Y:S01]  /*22cd0*/  VIADD R2, R230.reuse, 0x40 ;  /* 0x00000040e6027836 */ /* 0x040fe20000000000 */
[----:B------:R-:W-:Y:S01]  /*22ce0*/  ULDC UR4, c[0x0][0xa8c] ;  /* 0x0002a30000047ab9 */ /* 0x000fe20000000800 */
[----:B------:R-:W-:Y:S01]  /*22cf0*/  ULDC.64 UR6, c[0x0][0xad8] ;  /* 0x0002b60000067ab9 */ /* 0x000fe20000000a00 */
[----:B------:R-:W-:Y:S01]  /*22d00*/  MOV R3, R13 ;  /* 0x0000000d00037202 */ /* 0x000fe20000000f00 */
[----:B------:R-:W-:Y:S01]  /*22d10*/  VIADD R8, R230, 0x80 ;  /* 0x00000080e6087836 */ /* 0x000fe20000000000 */
[----:B------:R-:W-:Y:S01]  /*22d20*/  ISETP.GE.AND P4, PT, R2, UR4, PT ;  /* 0x0000000402007c0c */ /* 0x000fe2000bf86270 */
[----:B------:R-:W-:Y:S01]  /*22d30*/  IMAD R9, R7, UR6, RZ ;  /* 0x0000000607097c24 */ /* 0x000fe2000f8e02ff */
        /* <DEDUP_REMOVED lines=12> */
.L_x_3372:
[----:B------:R-:W-:Y:S05]  /*22e00*/  BSYNC B1 ;  /* 0x0000000000017941 */ /* 0x000fea0003800000 */
.L_x_3371:
[----:B------:R-:W-:Y:S01]  /*22e10*/  BSSY B1, `(.L_x_3373) ;  /* 0x0000018000017945 */ /* 0x000fe20003800000 */
[----:B------:R-:W-:-:S03]  /*22e20*/  ISETP.GE.AND P1, PT, R0, R11, PT ;  /* 0x0000000b0000720c */ /* 0x000fc60003f26270 */
[----:B------:R-:W-:Y:S10]  /*22e30*/  @P2 BRA `(.L_x_3374) ;  /* 0x0000000000542947 */ /* 0x000ff40003800000 */
[----:B--2---:R-:W-:Y:S01]  /*22e40*/  IADD3 R9, P2, R6, 0x20, RZ ;  /* 0x0000002006097810 */ /* 0x004fe20007f5e0ff */
[C---:B------:R-:W-:Y:S01]  /*22e50*/  VIADD R2, R230.reuse, 0x40 ;  /* 0x00000040e6027836 */ /* 0x040fe20000000000 */
[----:B------:R-:W-:Y:S01]  /*22e60*/  ULDC UR4, c[0x0][0xa8c] ;  /* 0x0002a30000047ab9 */ /* 0x000fe20000000800 */
[----:B------:R-:W-:Y:S01]  /*22e70*/  ULDC.64 UR6, c[0x0][0xad8] ;  /* 0x0002b60000067ab9 */ /* 0x000fe20000000a00 */
[----:B------:R-:W-:Y:S01]  /*22e80*/  IMAD.MOV.U32 R3, RZ, RZ, R13 ;  /* 0x000000ffff037224 */ /* 0x000fe200078e000d */
[----:B------:R-:W-:Y:S01]  /*22e90*/  ISETP.GE.AND P3, PT, R230, UR4, PT ;  /* 0x00000004e6007c0c */ /* 0x000fe2000bf66270 */
[----:B------:R-:W-:Y:S01]  /*22ea0*/  IMAD.X R0, RZ, RZ, R7, P2 ;  /* 0x000000ffff007224 */ /* 0x000fe200010e0607 */
[----:B------:R-:W-:Y:S01]  /*22eb0*/  ISETP.GE.AND P4, PT, R2, UR4, PT ;  /* 0x0000000402007c0c */ /* 0x000fe2000bf86270 */
[----:B------:R-:W-:Y:S01]  /*22ec0*/  VIADD R8, R230, 0x80 ;  /* 0x00000080e6087836 */ /* 0x000fe20000000000 */
[----:B------:R-:W-:Y:S01]  /*22ed0*/  MOV R2, R4 ;  /* 0x0000000400027202 */ /* 0x000fe20000000f00 */
[----:B------:R-:W-:-:S03]  /*22ee0*/  IMAD R0, R0, UR6, RZ ;  /* 0x0000000600007c24 */ /* 0x000fc6000f8e02ff */
        /* <DEDUP_REMOVED lines=10> */
.L_x_3374:
[----:B------:R-:W-:Y:S05]  /*22f90*/  BSYNC B1 ;  /* 0x0000000000017941 */ /* 0x000fea0003800000 */
.L_x_3373:
[----:B------:R-:W-:Y:S04]  /*22fa0*/  BSSY B1, `(.L_x_3375) ;  /* 0x0000017000017945 */ /* 0x000fe80003800000 */
[----:B------:R-:W-:Y:S05]  /*22fb0*/  @P0 BRA `(.L_x_3376) ;  /* 0x0000000000540947 */ /* 0x000fea0003800000 */
[----:B--23--:R-:W-:Y:S01]  /*22fc0*/  IADD3 R9, P0, R6, 0x40, RZ ;  /* 0x0000004006097810 */ /* 0x00cfe20007f1e0ff */
        /* <DEDUP_REMOVED lines=20> */
.L_x_3376:
[----:B------:R-:W-:Y:S05]  /*23110*/  BSYNC B1 ;  /* 0x0000000000017941 */ /* 0x000fea0003800000 */
.L_x_3375:
        /* <DEDUP_REMOVED lines=9> */
[----:B------:R-:W-:Y:S01]  /*231b0*/  ISETP.GE.AND P1, PT, R230, UR4, PT ;  /* 0x00000004e6007c0c */ /* 0x000fe2000bf26270 */
[----:B------:R-:W-:Y:S02]  /*231c0*/  IMAD R6, R6, UR6, RZ ;  /* 0x0000000606067c24 */ /* 0x000fe4000f8e02ff */
[----:B------:R-:W-:-:S02]  /*231d0*/  VIADD R0, R230, 0x80 ;  /* 0x00000080e6007836 */ /* 0x000fc40000000000 */
        /* <DEDUP_REMOVED lines=10> */
.L_x_3367:
[----:B------:R-:W-:Y:S05]  /*23280*/  BSYNC B0 ;  /* 0x0000000000007941 */ /* 0x000fea0003800000 */
.L_x_3357:
[----:B------:R-:W-:Y:S02]  /*23290*/  ULDC UR4, c[0x0][0xc14] ;  /* 0x0003050000047ab9 */ /* 0x000fe40000000800 */
[----:B-1----:R-:W-:-:S13]  /*232a0*/  ISETP.GE.AND P0, PT, R147, UR4, PT ;  /* 0x0000000493007c0c */ /* 0x002fda000bf06270 */
[----:B------:R-:W-:Y:S05]  /*232b0*/  @!P0 BRA `(.L_x_3377) ;  /* 0xfffffde000088947 */ /* 0x000fea000383ffff */
[----:B------:R-:W-:Y:S05]  /*232c0*/  BRA `(.L_x_3184) ;  /* 0x0000007400c87947 */ /* 0x000fea0003800000 */
.L_x_3182:
[----:B------:R-:W-:-:S08]  /*232d0*/  NOP ;  /* 0x0000000000007918 */ /* 0x000fd00000000000 */
[----:B------:R-:W0:-:S00]  /*232e0*/  USETMAXREG.DEALLOC.CTAPOOL 0x18 ;  /* 0x00000018000079c8 */ /* 0x000e0000080e0500 */
[----:B0-----:R-:W2:Y:S01]  /*232f0*/  LDL.LU R2, [R1+0x10] ;  /* 0x0000100001027983 */ /* 0x001ea20000300800 */
[----:B------:R-:W-:-:S06]  /*23300*/  LOP3.LUT R0, R0, 0x3, RZ, 0xc0, !PT ;  /* 0x0000000300007812 */ /* 0x000fcc00078ec0ff */
[----:B------:R-:W0:Y:S02]  /*23310*/  SHFL.IDX PT, R0, R0, RZ, 0x1f ;  /* 0x00001fff00007589 */ /* 0x000e2400000e0000 */
[----:B0-----:R-:W-:Y:S02]  /*23320*/  ISETP.NE.AND P0, PT, R0, RZ, PT ;  /* 0x000000ff0000720c */ /* 0x001fe40003f05270 */
[----:B------:R-:W-:Y:S02]  /*23330*/  MOV R0, RZ ;  /* 0x000000ff00007202 */ /* 0x000fe40000000f00 */
[----:B--2---:R-:W-:-:S09]  /*23340*/  LOP3.LUT R2, R2, 0xfffffffd, RZ, 0xc0, !PT ;  /* 0xfffffffd02027812 */ /* 0x004fd200078ec0ff */
        /* <DEDUP_REMOVED lines=12> */
.L_x_3378:
        /* <DEDUP_REMOVED lines=34> */
[----:B------:R-:W-:Y:S01]  /*23630*/  IMAD.MOV.U32 R9, RZ, RZ, R6 ;  /* 0x000000ffff097224 */ /* 0x000fe200078e0006 */
[----:B-1----:R-:W-:-:S13]  /*23640*/  ISETP.GT.AND P6, PT, R6, UR6, PT ;  /* 0x0000000606007c0c */ /* 0x002fda000bfc4270 */
[----:B------:R-:W-:Y:S05]  /*23650*/  @P6 BRA `(.L_x_3380) ;  /* 0x0000000000a46947 */ /* 0x000fea0003800000 */
[----:B------:R-:W0:Y:S01]  /*23660*/  LDC R7, c[0x0][0xc14] ;  /* 0x00030500ff077b82 */ /* 0x000e220000000800 */
[----:B------:R-:W-:Y:S01]  /*23670*/  IMAD.MOV.U32 R6, RZ, RZ, R9 ;  /* 0x000000ffff067224 */ /* 0x000fe200078e0009 */
[----:B------:R-:W-:Y:S01]  /*23680*/  UMOV UR4, URZ ;  /* 0x0000003f00047c82 */ /* 0x000fe20008000000 */
[----:B------:R-:W-:Y:S01]  /*23690*/  ULDC UR7, c[0x0][0xc14] ;  /* 0x0003050000077ab9 */ /* 0x000fe20000000800 */
[----:B------:R-:W-:-:S05]  /*236a0*/  ULDC UR5, c[0x0][0xc10] ;  /* 0x0003040000057ab9 */ /* 0x000fca0000000800 */
.L_x_3384:
        /* <DEDUP_REMOVED lines=13> */
.L_x_3383:
[----:B------:R-:W-:Y:S05]  /*23780*/  BSYNC B0 ;  /* 0x0000000000007941 */ /* 0x000fea0003800000 */
.L_x_3382:
        /* <DEDUP_REMOVED lines=20> */
[----:B------:R-:W-:Y:S02]  /*238d0*/  IMAD.MOV.U32 R2, RZ, RZ, R11 ;  /* 0x000000ffff027224 */ /* 0x000fe400078e000b */
[----:B------:R-:W-:-:S07]  /*238e0*/  IMAD.MOV.U32 R9, RZ, RZ, R3 ;  /* 0x000000ffff097224 */ /* 0x000fce00078e0003 */
.L_x_3380:
[----:B------:R-:W-:-:S05]  /*238f0*/  IADD3 R9, -R9, R6, RZ ;  /* 0x0000000609097210 */ /* 0x000fca0007ffe1ff */
        /* <DEDUP_REMOVED lines=11> */
[----:B0-----:R-:W-:Y:S01]  /*239b0*/  IMAD.MOV R13, RZ, RZ, -R3 ;  /* 0x000000ffff0d7224 */ /* 0x001fe200078e0a03 */
[----:B------:R-:W-:Y:S06]  /*239c0*/  @!P0 BRA `(.L_x_3385) ;  /* 0x0000000000088947 */ /* 0x000fec0003800000 */
[----:B------:R-:W-:-:S05]  /*239d0*/  VIADD R11, R7, 0xffffffff ;  /* 0xffffffff070b7836 */ /* 0x000fca0000000000 */
[----:B------:R0:W1:Y:S02]  /*239e0*/  SHFL.IDX PT, R4, R2, R11, 0x1f ;  /* 0x00001f0b02047589 */ /* 0x00006400000e0000 */
.L_x_3385:
        /* <DEDUP_REMOVED lines=22> */
[----:B------:R-:W-:Y:S02]  /*23b50*/  IMAD R3, R0, R3, R9 ;  /* 0x0000000300037224 */ /* 0x000fe400078e0209 */
[----:B------:R-:W-:-:S03]  /*23b60*/  VIADD R0, R7, UR4 ;  /* 0x0000000407007c36 */ /* 0x000fc60008000000 */
[----:B------:R1:W-:Y:S04]  /*23b70*/  STL [R1+0x4], R3 ;  /* 0x0000040301007387 */ /* 0x0003e80000100800 */
[----:B------:R1:W-:Y:S04]  /*23b80*/  STL [R1+0x8], R2 ;  /* 0x0000080201007387 */ /* 0x0003e80000100800 */
[----:B------:R1:W-:Y:S01]  /*23b90*/  STL [R1+0xc], R0 ;  /* 0x00000c0001007387 */ /* 0x0003e20000100800 */
[----:B------:R-:W-:Y:S05]  /*23ba0*/  BRA `(.L_x_3386) ;  /* 0x0000000000107947 */ /* 0x000fea0003800000 */
.L_x_3381:
[----:B------:R-:W-:Y:S01]  /*23bb0*/  IMAD.U32 R0, RZ, RZ, UR6 ;  /* 0x00000006ff007e24 */ /* 0x000fe2000f8e00ff */
[----:B------:R0:W-:Y:S04]  /*23bc0*/  STL [R1+0x4], RZ ;  /* 0x000004ff01007387 */ /* 0x0001e80000100800 */
[----:B------:R0:W-:Y:S04]  /*23bd0*/  STL [R1+0x8], RZ ;  /* 0x000008ff01007387 */ /* 0x0001e80000100800 */
[----:B------:R0:W-:Y:S02]  /*23be0*/  STL [R1], R0 ;  /* 0x0000000001007387 */ /* 0x0001e40000100800 */
.L_x_3386:
        /* <DEDUP_REMOVED lines=10> */
.L_x_3379:
[----:B0-----:R-:W2:Y:S01]  /*23c90*/  LDL R0, [R1+0xc] ;  /* 0x00000c0001007983 */ /* 0x001ea20000100800 */
[----:B------:R-:W-:Y:S01]  /*23ca0*/  ULDC UR4, c[0x0][0xc14] ;  /* 0x0003050000047ab9 */ /* 0x000fe20000000800 */
[----:B------:R-:W-:Y:S01]  /*23cb0*/  IMAD.MOV.U32 R18, RZ, RZ, RZ ;  /* 0x000000ffff127224 */ /* 0x000fe200078e00ff */
[----:B--2---:R-:W-:Y:S01]  /*23cc0*/  ISETP.GE.AND P0, PT, R0, UR4, PT ;  /* 0x0000000400007c0c */ /* 0x004fe2000bf06270 */
[----:B------:R-:W-:-:S05]  /*23cd0*/  IMAD.MOV.U32 R0, RZ, RZ, 0x1 ;  /* 0x00000001ff007424 */ /* 0x000fca00078e00ff */
[----:B------:R0:W-:Y:S04]  /*23ce0*/  STL [R1+0x1c], R0 ;  /* 0x00001c0001007387 */ /* 0x0001e80000100800 */
[----:B------:R0:W-:Y:S03]  /*23cf0*/  STL [R1+0x44], RZ ;  /* 0x000044ff01007387 */ /* 0x0001e60000100800 */
[----:B------:R-:W-:Y:S05]  /*23d00*/  @P0 BRA `(.L_x_3387) ;  /* 0x00000068003c0947 */ /* 0x000fea0003800000 */
[----:B0-----:R-:W0:Y:S01]  /*23d10*/  S2R R0, SR_TID.X ;  /* 0x0000000000007919 */ /* 0x001e220000002100 */
[----:B------:R-:W-:Y:S01]  /*23d20*/  BSSY B7, `(.L_x_3387) ;  /* 0x000068d000077945 */ /* 0x000fe20003800000 */
[----:B------:R-:W-:Y:S01]  /*23d30*/  IMAD.MOV.U32 R18, RZ, RZ, RZ ;  /* 0x000000ffff127224 */ /* 0x000fe200078e00ff */
[----:B------:R-:W-:Y:S01]  /*23d40*/  ULDC UR38, c[0x0][0xc] ;  /* 0x0000030000267ab9 */ /* 0x000fe20000000800 */
[----:B-1----:R-:W1:Y:S01]  /*23d50*/  S2R R4, SR_TID.X ;  /* 0x0000000000047919 */ /* 0x002e620000002100 */
[----:B------:R-:W-:Y:S02]  /*23d60*/  ULOP3.LUT UR37, UR36, 0x1, URZ, 0xfc, !UPT ;  /* 0x0000000124257892 */ /* 0x000fe4000f8efc3f */
[----:B------:R-:W-:Y:S01]  /*23d70*/  ULOP3.LUT UR39, UR36, 0x2, URZ, 0xfc, !UPT ;  /* 0x0000000224277892 */ /* 0x000fe2000f8efc3f */
[----:B------:R2:W-:Y:S01]  /*23d80*/  STL [R1+0x44], RZ ;  /* 0x000044ff01007387 */ /* 0x0005e20000100800 */
[----:B------:R-:W-:Y:S01]  /*23d90*/  ULDC.64 UR40, c[0x0][0x198] ;  /* 0x0000660000287ab9 */ /* 0x000fe20000000a00 */
[----:B0-----:R-:W-:-:S04]  /*23da0*/  LOP3.LUT R0, R0, 0x7f, RZ, 0xc0, !PT ;  /* 0x0000007f00007812 */ /* 0x001fc800078ec0ff */
[----:B------:R-:W-:Y:S01]  /*23db0*/  SHF.L.U32 R0, R0, 0x4, RZ ;  /* 0x0000000400007819 */ /* 0x000fe200000006ff */
[C---:B-1----:R-:W-:Y:S02]  /*23dc0*/  IMAD.SHL.U32 R2, R4.reuse, 0x20, RZ ;  /* 0x0000002004027824 */ /* 0x042fe400078e00ff */
[----:B------:R-:W-:Y:S01]  /*23dd0*/  IMAD.SHL.U32 R17, R4, 0x40, RZ ;  /* 0x0000004004117824 */ /* 0x000fe200078e00ff */
[----:B------:R-:W-:Y:S02]  /*23de0*/  LOP3.LUT R3, R0, 0x600, RZ, 0xc0, !PT ;  /* 0x0000060000037812 */ /* 0x000fe400078ec0ff */
[----:B------:R-:W-:Y:S02]  /*23df0*/  SHF.R.U32.HI R0, RZ, 0x1, R4 ;  /* 0x00000001ff007819 */ /* 0x000fe40000011604 */
[----:B------:R-:W-:Y:S02]  /*23e00*/  LOP3.LUT R5, R3, 0x60, R2, 0xf8, !PT ;  /* 0x0000006003057812 */ /* 0x000fe400078ef802 */
[----:B------:R-:W-:-:S02]  /*23e10*/  LOP3.LUT R3, R17, 0x180, RZ, 0xc0, !PT ;  /* 0x0000018011037812 */ /* 0x000fc400078ec0ff */
[----:B------:R-:W-:Y:S02]  /*23e20*/  LOP3.LUT R5, R5, 0x100, R2, 0xf8, !PT ;  /* 0x0000010005057812 */ /* 0x000fe400078ef802 */
[----:B------:R-:W-:Y:S01]  /*23e30*/  LOP3.LUT R0, R3, 0x30, R0, 0xf8, !PT ;  /* 0x0000003003007812 */ /* 0x000fe200078ef800 */
[----:B------:R-:W-:Y:S01]  /*23e40*/  IMAD.SHL.U32 R3, R4, 0x8, RZ ;  /* 0x0000000804037824 */ /* 0x000fe200078e00ff */
[----:B------:R-:W-:-:S04]  /*23e50*/  LOP3.LUT R2, R2, 0x80, RZ, 0xc0, !PT ;  /* 0x0000008002027812 */ /* 0x000fc800078ec0ff */
[----:B------:R-:W-:Y:S01]  /*23e60*/  LOP3.LUT R0, R0, 0x30, R3, 0x78, !PT ;  /* 0x0000003000007812 */ /* 0x000fe200078e7803 */
[----:B------:R-:W-:Y:S01]  /*23e70*/  IMAD.SHL.U32 R3, R4, 0x4, RZ ;  /* 0x0000000404037824 */ /* 0x000fe200078e00ff */
[----:B------:R-:W-:Y:S02]  /*23e80*/  LOP3.LUT R2, R2, 0x10, R4, 0xf8, !PT ;  /* 0x0000001002027812 */ /* 0x000fe400078ef804 */
[----:B------:R-:W-:Y:S02]  /*23e90*/  LOP3.LUT R17, R0, 0x640, R17, 0xf8, !PT ;  /* 0x0000064000117812 */ /* 0x000fe400078ef811 */
[----:B------:R-:W-:Y:S02]  /*23ea0*/  MOV R0, 0x1 ;  /* 0x0000000100007802 */ /* 0x000fe40000000f00 */
[----:B------:R-:W-:-:S03]  /*23eb0*/  LOP3.LUT R2, R2, 0x10, R3, 0x78, !PT ;  /* 0x0000001002027812 */ /* 0x000fc600078e7803 */
[----:B------:R2:W-:Y:S01]  /*23ec0*/  STL [R1+0x20], R0 ;  /* 0x0000200001007387 */ /* 0x0005e20000100800 */
[----:B------:R-:W-:-:S03]  /*23ed0*/  LOP3.LUT R16, R5, R2, RZ, 0xfc, !PT ;  /* 0x0000000205107212 */ /* 0x000fc600078efcff */
[----:B------:R2:W-:Y:S04]  /*23ee0*/  STL [R1+0x14], RZ ;  /* 0x000014ff01007387 */ /* 0x0005e80000100800 */
[----:B------:R2:W-:Y:S02]  /*23ef0*/  STL [R1+0x1c], R0 ;  /* 0x00001c0001007387 */ /* 0x0005e40000100800 */
.L_x_3496:
[----:B--2---:R-:W2:Y:S01]  /*23f00*/  LDL R0, [R1+0xc] ;  /* 0x00000c0001007983 */ /* 0x004ea20000100800 */
[----:B-1----:R-:W2:Y:S01]  /*23f10*/  LDC.64 R2, c[0x0][0xc60] ;  /* 0x00031800ff027b82 */ /* 0x002ea20000000a00 */
[----:B------:R-:W-:Y:S05]  /*23f20*/  YIELD ;  /* 0x0000000000007946 */ /* 0x000fea0003800000 */
[----:B------:R-:W-:Y:S01]  /*23f30*/  ULDC.64 UR4, c[0x0][0xa28] ;  /* 0x00028a0000047ab9 */ /* 0x000fe20000000a00 */
[----:B------:R-:W-:Y:S01]  /*23f40*/  ULDC.64 UR6, c[0x0][0xa00] ;  /* 0x0002800000067ab9 */ /* 0x000fe20000000a00 */
[----:B------:R-:W-:Y:S01]  /*23f50*/  ISETP.NE.U32.AND P0, PT, RZ, UR4, PT ;  /* 0x00000004ff007c0c */ /* 0x000fe2000bf05070 */
[----:B--2---:R-:W-:-:S05]  /*23f60*/  IMAD.WIDE R2, R0, 0x4, R2 ;  /* 0x0000000400027825 */ /* 0x004fca00078e0202 */
[----:B------:R-:W2:Y:S01]  /*23f70*/  LDG.E R19, desc[UR54][R2.64] ;  /* 0x0000003602137981 */ /* 0x000ea2000c1e1900 */
[----:B------:R-:W-:Y:S01]  /*23f80*/  ISETP.NE.AND.EX P0, PT, RZ, UR5, PT, P0 ;  /* 0x00000005ff007c0c */ /* 0x000fe2000bf05300 */
[----:B------:R-:W-:Y:S01]  /*23f90*/  IMAD.MOV.U32 R0, RZ, RZ, RZ ;  /* 0x000000ffff007224 */ /* 0x000fe200078e00ff */
[----:B------:R-:W-:-:S04]  /*23fa0*/  ISETP.NE.U32.AND P1, PT, RZ, UR6, PT ;  /* 0x00000006ff007c0c */ /* 0x000fc8000bf25070 */
[----:B------:R-:W-:Y:S01]  /*23fb0*/  ISETP.NE.AND.EX P1, PT, RZ, UR7, PT, P1 ;  /* 0x00000007ff007c0c */ /* 0x000fe2000bf25310 */
[----:B------:R-:W-:Y:S01]  /*23fc0*/  IMAD.MOV.U32 R5, RZ, RZ, RZ ;  /* 0x000000ffff057224 */ /* 0x000fe200078e00ff */
[----:B--2---:R-:W-:-:S05]  /*23fd0*/  SHF.R.S32.HI R4, RZ, 0x1f, R19 ;  /* 0x0000001fff047819 */ /* 0x004fca0000011413 */
[----:B------:R-:W-:-:S04]  /*23fe0*/  @P0 LEA R2, P2, R19, UR4, 0x2 ;  /* 0x0000000413020c11 */ /* 0x000fc8000f8410ff */
[----:B------:R-:W-:Y:S01]  /*23ff0*/  @P0 LEA.HI.X R3, R19, UR5, R4, 0x2, P2 ;  /* 0x0000000513030c11 */ /* 0x000fe200090f1404 */
[----:B------:R-:W-:-:S04]  /*24000*/  ULDC.64 UR4, c[0x0][0xa08] ;  /* 0x0002820000047ab9 */ /* 0x000fc80000000a00 */
[----:B------:R0:W5:Y:S02]  /*24010*/  @P0 LDG.E R0, desc[UR54][R2.64] ;  /* 0x0000003602000981 */ /* 0x000164000c1e1900 */
[----:B0-----:R-:W-:-:S04]  /*24020*/  @P1 LEA R2, P0, R19, UR6, 0x2 ;  /* 0x0000000613021c11 */ /* 0x001fc8000f8010ff */
[----:B------:R-:W-:Y:S01]  /*24030*/  @P1 LEA.HI.X R3, R19, UR7, R4, 0x2, P0 ;  /* 0x0000000713031c11 */ /* 0x000fe200080f1404 */
[----:B------:R-:W-:-:S04]  /*24040*/  ULDC.64 UR6, c[0x0][0xa10] ;  /* 0x0002840000067ab9 */ /* 0x000fc80000000a00 */
[----:B------:R-:W2:Y:S01]  /*24050*/  @P1 LDG.E R5, desc[UR54][R2.64] ;  /* 0x0000003602051981 */ /* 0x000ea2000c1e1900 */
[----:B------:R-:W-:Y:S02]  /*24060*/  ISETP.NE.U32.AND P1, PT, RZ, UR6, PT ;  /* 0x00000006ff007c0c */ /* 0x000fe4000bf25070 */
[C---:B------:R-:W-:Y:S02]  /*24070*/  SHF.L.U64.HI R6, R19.reuse, 0x2, R4 ;  /* 0x0000000213067819 */ /* 0x040fe40000010204 */
[----:B------:R-:W-:Y:S02]  /*24080*/  ISETP.NE.AND.EX P1, PT, RZ, UR7, PT, P1 ;  /* 0x00000007ff007c0c */ /* 0x000fe4000bf25310 */
[----:B------:R-:W-:Y:S01]  /*24090*/  MOV R10, RZ ;  /* 0x000000ff000a7202 */ /* 0x000fe20000000f00 */
[----:B------:R-:W-:Y:S01]  /*240a0*/  IMAD.MOV.U32 R7, RZ, RZ, RZ ;  /* 0x000000ffff077224 */ /* 0x000fe200078e00ff */
[----:B--2---:R0:W-:Y:S02]  /*240b0*/  STL [R1+0x3c], R5 ;  /* 0x00003c0501007387 */ /* 0x0041e40000100800 */
[----:B0-----:R-:W-:-:S05]  /*240c0*/  IMAD.SHL.U32 R5, R19, 0x4, RZ ;  /* 0x0000000413057824 */ /* 0x001fca00078e00ff */
[C---:B------:R-:W-:Y:S01]  /*240d0*/  IADD3 R2, P0, R5.reuse, UR6, RZ ;  /* 0x0000000605027c10 */ /* 0x040fe2000ff1e0ff */
[----:B------:R0:W-:Y:S03]  /*240e0*/  STL [R1+0x24], R5 ;  /* 0x0000240501007387 */ /* 0x0001e60000100800 */
[----:B------:R-:W-:Y:S01]  /*240f0*/  IADD3.X R3, R6, UR7, RZ, P0, !PT ;  /* 0x0000000706037c10 */ /* 0x000fe200087fe4ff */
[----:B------:R-:W-:Y:S01]  /*24100*/  ULDC.64 UR6, c[0x0][0xa20] ;  /* 0x0002880000067ab9 */ /* 0x000fe20000000a00 */
[----:B------:R-:W-:Y:S01]  /*24110*/  ISETP.NE.U32.AND P0, PT, RZ, UR4, PT ;  /* 0x00000004ff007c0c */ /* 0x000fe2000bf05070 */
[----:B------:R1:W-:Y:S03]  /*24120*/  STL [R1+0x28], R6 ;  /* 0x0000280601007387 */ /* 0x0003e60000100800 */
[----:B------:R-:W-:Y:S01]  /*24130*/  ISETP.NE.AND.EX P0, PT, RZ, UR5, PT, P0 ;  /* 0x00000005ff007c0c */ /* 0x000fe2000bf05300 */
[----:B------:R-:W5:Y:S04]  /*24140*/  @P1 LDG.E R10, desc[UR54][R2.64] ;  /* 0x00000036020a1981 */ /* 0x000f68000c1e1900 */
[----:B------:R-:W5:Y:S04]  /*24150*/  @P1 LDG.E R9, desc[UR54][R2.64] ;  /* 0x0000003602091981 */ /* 0x000f68000c1e1900 */
[----:B------:R2:W5:Y:S02]  /*24160*/  @P1 LDG.E R8, desc[UR54][R2.64+0x4] ;  /* 0x0000043602081981 */ /* 0x000564000c1e1900 */
[----:B--2---:R-:W-:-:S04]  /*24170*/  IADD3 R2, P2, R5, UR4, RZ ;  /* 0x0000000405027c10 */ /* 0x004fc8000ff5e0ff */
[----:B------:R-:W-:Y:S01]  /*24180*/  IADD3.X R3, R6, UR5, RZ, P2, !PT ;  /* 0x0000000506037c10 */ /* 0x000fe200097fe4ff */
[----:B------:R-:W-:-:S04]  /*24190*/  ULDC.64 UR4, c[0x0][0x3f8] ;  /* 0x0000fe0000047ab9 */ /* 0x000fc80000000a00 */
[----:B------:R-:W5:Y:S01]  /*241a0*/  @P0 LDG.E R7, desc[UR54][R2.64] ;  /* 0x0000003602070981 */ /* 0x000f62000c1e1900 */
[----:B------:R-:W-:Y:S01]  /*241b0*/  ISETP.NE.U32.AND P2, PT, RZ, UR6, PT ;  /* 0x00000006ff007c0c */ /* 0x000fe2000bf45070 */
[----:B------:R-:W-:-:S03]  /*241c0*/  UISETP.NE.U32.AND UP0, UPT, UR4, URZ, UPT ;  /* 0x0000003f0400728c */ /* 0x000fc6000bf05070 */
[----:B------:R-:W-:Y:S01]  /*241d0*/  ISETP.NE.AND.EX P2, PT, RZ, UR7, PT, P2 ;  /* 0x00000007ff007c0c */ /* 0x000fe2000bf45320 */
[----:B------:R-:W-:Y:S01]  /*241e0*/  UISETP.NE.AND.EX UP0, UPT, UR5, URZ, UPT, UP0 ;  /* 0x0000003f0500728c */ /* 0x000fe2000bf05300 */
[----:B------:R-:W-:Y:S02]  /*241f0*/  ULDC UR4, c[0x0][0x404] ;  /* 0x0001010000047ab9 */ /* 0x000fe40000000800 */
[----:B------:R-:W-:Y:S01]  /*24200*/  ULDC UR5, c[0x0][0x2e0] ;  /* 0x0000b80000057ab9 */ /* 0x000fe20000000800 */
[----:B------:R-:W-:-:S04]  /*24210*/  USEL UR4, UR4, 0x1, UP0 ;  /* 0x0000000104047887 */ /* 0x000fc80008000000 */
[----:B------:R-:W-:-:S04]  /*24220*/  UIMAD UR4, UR4, UR5, URZ ;  /* 0x00000005040472a4 */ /* 0x000fc8000f8e023f */
[----:B------:R-:W-:-:S04]  /*24230*/  @P2 IADD3 R4, P3, R5, UR6, RZ ;  /* 0x0000000605042c10 */ /* 0x000fc8000ff7e0ff */
[----:B0-----:R-:W-:Y:S01]  /*24240*/  @P2 IADD3.X R5, R6, UR7, RZ, P3, !PT ;  /* 0x0000000706052c10 */ /* 0x001fe20009ffe4ff */
[----:B-1----:R-:W-:Y:S01]  /*24250*/  IMAD.U32 R6, RZ, RZ, UR4 ;  /* 0x00000004ff067e24 */ /* 0x002fe2000f8e00ff */
[----:B------:R-:W-:-:S05]  /*24260*/  ULDC UR4, c[0x0][0x338] ;  /* 0x0000ce0000047ab9 */ /* 0x000fca0000000800 */
[----:B------:R0:W5:Y:S02]  /*24270*/  @P2 LDG.E R6, desc[UR54][R4.64] ;  /* 0x0000003604062981 */ /* 0x000164000c1e1900 */
[----:B0-----:R-:W-:Y:S01]  /*24280*/  IMAD.U32 R4, RZ, RZ, UR4 ;  /* 0x00000004ff047e24 */ /* 0x001fe2000f8e00ff */
[----:B------:R-:W-:Y:S06]  /*24290*/  @P2 BRA `(.L_x_3388) ;  /* 0x0000000000102947 */ /* 0x000fec0003800000 */
[----:B------:R-:W-:Y:S05]  /*242a0*/  @!P0 BRA `(.L_x_3388) ;  /* 0x00000000000c8947 */ /* 0x000fea0003800000 */
[----:B-----5:R-:W2:Y:S04]  /*242b0*/  LDG.E R6, desc[UR54][R2.64] ;  /* 0x0000003602067981 */ /* 0x020ea8000c1e1900 */
[----:B------:R-:W2:Y:S02]  /*242c0*/  LDG.E R2, desc[UR54][R2.64+0x4] ;  /* 0x0000043602027981 */ /* 0x000ea4000c1e1900 */
[----:B--2---:R-:W-:-:S07]  /*242d0*/  IMAD.IADD R6, R2, 0x1, -R6 ;  /* 0x0000000102067824 */ /* 0x004fce00078e0a06 */
.L_x_3388:
[----:B-----5:R-:W-:Y:S01]  /*242e0*/  @P1 IADD3 R4, -R9, R8, RZ ;  /* 0x0000000809041210 */ /* 0x020fe20007ffe1ff */
[--C-:B------:R-:W-:Y:S01]  /*242f0*/  IMAD.IADD R6, R6, 0x1, -R0.reuse ;  /* 0x0000000106067824 */ /* 0x100fe200078e0a00 */
[----:B------:R-:W-:Y:S01]  /*24300*/  BSSY B0, `(.L_x_3389) ;  /* 0x0000175000007945 */ /* 0x000fe20003800000 */
[----:B------:R-:W-:Y:S02]  /*24310*/  IMAD.IADD R0, R7, 0x1, R0 ;  /* 0x0000000107007824 */ /* 0x000fe400078e0200 */
[----:B------:R-:W-:-:S05]  /*24320*/  IMAD.IADD R2, R6, 0x1, R4 ;  /* 0x0000000106027824 */ /* 0x000fca00078e0204 */
[----:B------:R0:W-:Y:S02]  /*24330*/  STL [R1+0x34], R2 ;  /* 0x0000340201007387 */ /* 0x0001e40000100800 */
[----:B0-----:R-:W-:-:S04]  /*24340*/  VIADD R2, R2, 0x9f ;  /* 0x0000009f02027836 */ /* 0x001fc80000000000 */
[----:B------:R-:W-:-:S05]  /*24350*/  IMAD.HI R2, R2, 0x66666667, RZ ;  /* 0x6666666702027827 */ /* 0x000fca00078e02ff */
[----:B------:R-:W-:-:S04]  /*24360*/  SHF.R.U32.HI R3, RZ, 0x1f, R2 ;  /* 0x0000001fff037819 */ /* 0x000fc80000011602 */
[----:B------:R-:W-:-:S05]  /*24370*/  LEA.HI.SX32 R5, R2, R3, 0x1a ;  /* 0x0000000302057211 */ /* 0x000fca00078fd2ff */
[--C-:B------:R-:W-:Y:S01]  /*24380*/  IMAD R2, R5, 0xa0, -R6.reuse ;  /* 0x000000a005027824 */ /* 0x100fe200078e0a06 */
[----:B------:R0:W-:Y:S01]  /*24390*/  STL [R1+0x38], R5 ;  /* 0x0000380501007387 */ /* 0x0001e20000100800 */
[----:B------:R-:W-:-:S03]  /*243a0*/  IMAD.MOV R6, RZ, RZ, -R6 ;  /* 0x000000ffff067224 */ /* 0x000fc600078e0a06 */
[----:B------:R-:W-:Y:S01]  /*243b0*/  VIMNMX R4, R2, R4, PT ;  /* 0x0000000402047248 */ /* 0x000fe20003fe0100 */
[----:B------:R1:W-:Y:S01]  /*243c0*/  STL [R1+0x2c], R0 ;  /* 0x00002c0001007387 */ /* 0x0003e20000100800 */
[----:B------:R-:W-:-:S04]  /*243d0*/  VIMNMX R2, RZ, R6, !PT ;  /* 0x00000006ff027248 */ /* 0x000fc80007fe0100 */
[----:B------:R-:W-:Y:S01]  /*243e0*/  ISETP.GT.AND P0, PT, R4, R2, PT ;  /* 0x000000020400720c */ /* 0x000fe20003f04270 */
[----:B------:R-:W-:-:S05]  /*243f0*/  IMAD.WIDE.U32 R2, R2, -0x33333333, RZ ;  /* 0xcccccccd02027825 */ /* 0x000fca00078e00ff */
[----:B------:R-:W-:-:S07]  /*24400*/  SHF.R.U32.HI R3, RZ, 0x7, R3 ;  /* 0x00000007ff037819 */ /* 0x000fce0000011603 */
[----:B------:R-:W-:-:S05]  /*24410*/  @P0 IADD3 R4, R4, 0x9f, RZ ;  /* 0x0000009f04040810 */ /* 0x000fca0007ffe0ff */
[----:B------:R-:W-:-:S04]  /*24420*/  @P0 IMAD.HI R2, R4, 0x66666667, RZ ;  /* 0x6666666704020827 */ /* 0x000fc800078e02ff */
[----:B------:R-:W-:Y:S01]  /*24430*/  IMAD.MOV.U32 R4, RZ, RZ, R3 ;  /* 0x000000ffff047224 */ /* 0x000fe200078e0003 */
[----:B0-----:R-:W-:-:S04]  /*24440*/  @P0 SHF.R.U32.HI R5, RZ, 0x1f, R2 ;  /* 0x0000001fff050819 */ /* 0x001fc80000011602 */
[----:B------:R-:W-:Y:S02]  /*24450*/  @P0 LEA.HI.SX32 R4, R2, R5, 0x1a ;  /* 0x0000000502040211 */ /* 0x000fe400078fd2ff */
[----:B------:R-:W-:Y:S02]  /*24460*/  PLOP3.LUT P0, PT, PT, PT, PT, 0x80, 0x0 ;  /* 0x000000000000781c */ /* 0x000fe40003f0f070 */
[----:B------:R-:W-:-:S13]  /*24470*/  ISETP.GT.AND P2, PT, R4, R3, PT ;  /* 0x000000030400720c */ /* 0x000fda0003f44270 */
[----:B-1----:R-:W-:Y:S05]  /*24480*/  @!P2 BRA `(.L_x_3390) ;  /* 0x000000140070a947 */ /* 0x002fea0003800000 */
        /* <DEDUP_REMOVED lines=15> */
.L_x_3595:
[----:B-1----:R-:W-:Y:S02]  /*24580*/  ISETP.NE.AND P0, PT, R14, RZ, PT ;  /* 0x000000ff0e00720c */ /* 0x002fe40003f05270 */
[----:B------:R-:W-:-:S11]  /*24590*/  PLOP3.LUT P6, PT, PT, PT, PT, 0x8, 0x0 ;  /* 0x000000000000781c */ /* 0x000fd60003fce170 */
[----:B------:R-:W-:Y:S05]  /*245a0*/  @P0 BRA `(.L_x_3392) ;  /* 0x00000000000c0947 */ /* 0x000fea0003800000 */
[----:B------:R-:W-:-:S03]  /*245b0*/  UMOV UR4, 0xffffffff ;  /* 0xffffffff00047882 */ /* 0x000fc60000000000 */
[----:B------:R-:W-:Y:S05]  /*245c0*/  BRA.DIV UR4, `(.L_x_3393) ;  /* 0x0000008604887947 */ /* 0x000fea000b800000 */
[----:B------:R-:W-:-:S13]  /*245d0*/  ELECT P6, URZ, PT ;  /* 0x00000000003f782f */ /* 0x000fda00038c0000 */
.L_x_3392:
        /* <DEDUP_REMOVED lines=12> */
.L_x_3598:
[----:B------:R-:W-:Y:S05]  /*246a0*/  BSYNC B1 ;  /* 0x0000000000017941 */ /* 0x000fea0003800000 */
.L_x_3394:
        /* <DEDUP_REMOVED lines=12> */
.L_x_3599:
[----:B------:R-:W-:Y:S05]  /*24770*/  BSYNC B2 ;  /* 0x0000000000027941 */ /* 0x000fea0003800000 */
.L_x_3398:
        /* <DEDUP_REMOVED lines=9> */
.L_x_3401:
[----:B------:R-:W-:Y:S05]  /*24810*/  BSYNC B2 ;  /* 0x0000000000027941 */ /* 0x000fea0003800000 */
.L_x_3400:
        /* <DEDUP_REMOVED lines=13> */
.L_x_3402:
        /* <DEDUP_REMOVED lines=16> */
.L_x_3403:
        /* <DEDUP_REMOVED lines=16> */
.L_x_3404:
        /* <DEDUP_REMOVED lines=13> */
.L_x_3600:
[----:B------:R-:W-:Y:S05]  /*24bc0*/  BSYNC B2 ;  /* 0x0000000000027941 */ /* 0x000fea0003800000 */
.L_x_3405:
[----:B------:R-:W-:Y:S01]  /*24bd0*/  BSSY B2, `(.L_x_3407) ;  /* 0x000000b000027945 */ /* 0x000fe20003800000 */
[----:B01----:R-:W-:Y:S02]  /*24be0*/  IMAD.MOV.U32 R12, RZ, RZ, 0x0 ;  /* 0x00000000ff0c7424 */ /* 0x003fe400078e00ff */
[----:B------:R-:W-:Y:S01]  /*24bf0*/  IMAD.MOV.U32 R13, RZ, RZ, 0x12f00000 ;  /* 0x12f00000ff0d7424 */ /* 0x000fe200078e00ff */
[----:B------:R-:W-:Y:S06]  /*24c00*/  @P1 BRA `(.L_x_3408) ;  /* 0x00000000001c1947 */ /* 0x000fec0003800000 */
[----:B------:R-:W0:Y:S02]  /*24c10*/  S2R R5, SR_TID.X ;  /* 0x0000000000057919 */ /* 0x000e240000002100 */
[----:B0-----:R-:W-:Y:S01]  /*24c20*/  LOP3.LUT R8, R5, 0x1f, RZ, 0xc0, !PT ;  /* 0x0000001f05087812 */ /* 0x001fe200078ec0ff */
[----:B------:R-:W-:-:S03]  /*24c30*/  IMAD.MOV.U32 R5, RZ, RZ, 0x7800 ;  /* 0x00007800ff057424 */ /* 0x000fc600078e00ff */
[----:B------:R-:W-:Y:S01]  /*24c40*/  ISETP.NE.AND P0, PT, R8, RZ, PT ;  /* 0x000000ff0800720c */ /* 0x000fe20003f05270 */
[----:B------:R0:W-:-:S12]  /*24c50*/  SYNCS.ARRIVE.TRANS64 RZ, [R7+URZ+0x334b0], R5 ;  /* 0x0334b00507ff79a7 */ /* 0x0001d8000800003f */
[----:B0-----:R-:W-:Y:S05]  /*24c60*/  @!P0 BRA `(.L_x_3408) ;  /* 0x0000000000048947 */ /* 0x001fea0003800000 */
[----:B------:R-:W-:Y:S01]  /*24c70*/  BPT.TRAP 0x1 ;  /* 0x000000040000795c */ /* 0x000fe20000300000 */
.L_x_3408:
[----:B------:R-:W-:Y:S05]  /*24c80*/  BSYNC B2 ;  /* 0x0000000000027941 */ /* 0x000fea0003800000 */
.L_x_3407:
        /* <DEDUP_REMOVED lines=8> */
.L_x_3409:
        /* <DEDUP_REMOVED lines=15> */
.L_x_3410:
        /* <DEDUP_REMOVED lines=15> */
.L_x_3411:
        /* <DEDUP_REMOVED lines=10> */
.L_x_3397:
[----:B------:R-:W-:Y:S05]  /*24f90*/  BSYNC B1 ;  /* 0x0000000000017941 */ /* 0x000fea0003800000 */
.L_x_3396:
[----:B0-----:R-:W2:Y:S04]  /*24fa0*/  LDL.LU R5, [R1+0x14] ;  /* 0x0000140001057983 */ /* 0x001ea80000300800 */
[----:B------:R-:W3:Y:S01]  /*24fb0*/  LDL.LU R8, [R1+0x20] ;  /* 0x0000200001087983 */ /* 0x000ee20000300800 */
        /* <DEDUP_REMOVED lines=14> */
.L_x_3428:
        /* <DEDUP_REMOVED lines=13> */
.L_x_3601:
[----:B------:R-:W-:Y:S05]  /*25170*/  BSYNC B2 ;  /* 0x0000000000027941 */ /* 0x000fea0003800000 */
.L_x_3414:
        /* <DEDUP_REMOVED lines=9> */
.L_x_3417:
[----:B------:R-:W-:Y:S05]  /*25210*/  BSYNC B2 ;  /* 0x0000000000027941 */ /* 0x000fea0003800000 */
.L_x_3416:
        /* <DEDUP_REMOVED lines=8> */
[----:B--2---:R-:W-:Y:S01]  /*252a0*/  IMAD R5, R4, 0x7800, R11 ;  /* 0x0000780004057824 */ /* 0x004fe200078e020b */
[----:B------:R-:W-:-:S03]  /*252b0*/  IADD3 R4, R7, 0x33490, RZ ;  /* 0x0003349007047810 */ /* 0x000fc60007ffe0ff */
[----:B------:R-:W-:-:S09]  /*252c0*/  VIADD R10, R5, 0x24200 ;  /* 0x00024200050a7836 */ /* 0x000fd20000000000 */
.L_x_3418:
        /* <DEDUP_REMOVED lines=16> */
.L_x_3419:
        /* <DEDUP_REMOVED lines=16> */
.L_x_3420:
        /* <DEDUP_REMOVED lines=13> */
.L_x_3602:
[----:B------:R-:W-:Y:S05]  /*255a0*/  BSYNC B2 ;  /* 0x0000000000027941 */ /* 0x000fea0003800000 */
.L_x_3421:
        /* <DEDUP_REMOVED lines=11> */
.L_x_3424:
[----:B------:R-:W-:Y:S05]  /*25660*/  BSYNC B2 ;  /* 0x0000000000027941 */ /* 0x000fea0003800000 */
.L_x_3423:
        /* <DEDUP_REMOVED lines=8> */
.L_x_3425:
        /* <DEDUP_REMOVED lines=15> */
.L_x_3426:
        /* <DEDUP_REMOVED lines=15> */
.L_x_3427:
        /* <DEDUP_REMOVED lines=10> */
.L_x_3413:
[----:B------:R-:W-:Y:S05]  /*25970*/  BSYNC B1 ;  /* 0x0000000000017941 */ /* 0x000fea0003800000 */
.L_x_3412:
[----:B------:R-:W2:Y:S04]  /*25980*/  LDL.LU R4, [R1+0x14] ;  /* 0x0000140001047983 */ /* 0x000ea80000300800 */
[----:B------:R-:W3:Y:S01]  /*25990*/  LDL.LU R6, [R1+0x20] ;  /* 0x0000200001067983 */ /* 0x000ee20000300800 */
[----:B------:R-:W-:Y:S01]  /*259a0*/  VIADD R9, R9, 0xffffffff ;  /* 0xffffffff09097836 */ /* 0x000fe20000000000 */
[----:B------:R-:W-:-:S04]  /*259b0*/  IADD3 R8, R8, -0xa0, RZ ;  /* 0xffffff6008087810 */ /* 0x000fc80007ffe0ff */
        /* <DEDUP_REMOVED lines=9> */
.L_x_3390:
[----:B------:R-:W-:Y:S05]  /*25a50*/  BSYNC B0 ;  /* 0x0000000000007941 */ /* 0x000fea0003800000 */
.L_x_3389:
[----:B0-----:R-:W2:Y:S01]  /*25a60*/  LDL R4, [R1+0x34] ;  /* 0x0000340001047983 */ /* 0x001ea20000100800 */
[----:B------:R-:W-:Y:S05]  /*25a70*/  @!P0 WARPSYNC.ALL ;  /* 0x0000000000008948 */ /* 0x000fea0003800000 */
[----:B------:R-:W-:Y:S06]  /*25a80*/  @!P0 BAR.SYNC.DEFER_BLOCKING 0xc, 0x180 ;  /* 0x0306000000008b1d */ /* 0x000fec0000010000 */
[----:B------:R-:W-:Y:S01]  /*25a90*/  BSSY B6, `(.L_x_3429) ;  /* 0x0000402000067945 */ /* 0x000fe20003800000 */
[----:B--2---:R-:W-:-:S13]  /*25aa0*/  ISETP.GT.AND P0, PT, R4, RZ, PT ;  /* 0x000000ff0400720c */ /* 0x004fda0003f04270 */
        /* <DEDUP_REMOVED lines=19> */
.L_x_3430:
[----:B------:R-:W0:Y:S01]  /*25be0*/  S2R R0, SR_CgaCtaId ;  /* 0x0000000000007919 */ /* 0x000e220000008800 */
[----:B------:R-:W-:-:S04]  /*25bf0*/  MOV R2, 0x400 ;  /* 0x0000040000027802 */ /* 0x000fc80000000f00 */
[----:B0-----:R-:W-:-:S05]  /*25c00*/  LEA R3, R0, R2, 0x18 ;  /* 0x0000000200037211 */ /* 0x001fca00078ec0ff */
[----:B------:R0:W-:Y:S01]  /*25c10*/  STL [R1+0x18], R3 ;  /* 0x0000180301007387 */ /* 0x0001e20000100800 */
[----:B------:R-:W-:-:S05]  /*25c20*/  VIADD R0, R3, 0x24200 ;  /* 0x0002420003007836 */ /* 0x000fca0000000000 */
[----:B------:R-:W-:-:S13]  /*25c30*/  LOP3.LUT P0, RZ, R0, 0x1bf, RZ, 0xc0, !PT ;  /* 0x000001bf00ff7812 */ /* 0x000fda000780c0ff */
[----:B0-----:R-:W-:Y:S05]  /*25c40*/  @!P0 BRA `(.L_x_3432) ;  /* 0x0000000000408947 */ /* 0x001fea0003800000 */
[----:B------:R-:W-:Y:S01]  /*25c50*/  MOV R2, 0x0 ;  /* 0x0000000000027802 */ /* 0x000fe20000000f00 */
[----:B------:R-:W-:Y:S01]  /*25c60*/  ULDC.64 UR6, c[0x4][0x1c8] ;  /* 0x0100720000067ab9 */ /* 0x000fe20000000a00 */
[----:B------:R-:W-:Y:S01]  /*25c70*/  ULDC.64 UR8, c[0x4][0x1d0] ;  /* 0x0100740000087ab9 */ /* 0x000fe20000000a00 */
[----:B------:R-:W-:Y:S01]  /*25c80*/  ULDC.64 UR4, c[0x4][0xd8] ;  /* 0x0100360000047ab9 */ /* 0x000fe20000000a00 */
[----:B------:R-:W-:Y:S01]  /*25c90*/  IMAD.U32 R4, RZ, RZ, UR6 ;  /* 0x00000006ff047e24 */ /* 0x000fe2000f8e00ff */
[----:B------:R-:W-:Y:S01]  /*25ca0*/  MOV R7, UR9 ;  /* 0x0000000900077c02 */ /* 0x000fe20008000f00 */
[----:B------:R-:W0:Y:S01]  /*25cb0*/  LDC.64 R2, c[0x4][R2] ;  /* 0x0100000002027b82 */ /* 0x000e220000000a00 */
[----:B------:R-:W-:Y:S01]  /*25cc0*/  IMAD.U32 R5, RZ, RZ, UR7 ;  /* 0x00000007ff057e24 */ /* 0x000fe2000f8e00ff */
[----:B------:R-:W-:Y:S01]  /*25cd0*/  MOV R13, RZ ;  /* 0x000000ff000d7202 */ /* 0x000fe20000000f00 */
[----:B------:R-:W-:Y:S02]  /*25ce0*/  IMAD.U32 R6, RZ, RZ, UR8 ;  /* 0x00000008ff067e24 */ /* 0x000fe4000f8e00ff */
[----:B------:R-:W-:-:S02]  /*25cf0*/  IMAD.U32 R10, RZ, RZ, UR4 ;  /* 0x00000004ff0a7e24 */ /* 0x000fc4000f8e00ff */
[----:B------:R-:W-:Y:S02]  /*25d00*/  IMAD.U32 R11, RZ, RZ, UR5 ;  /* 0x00000005ff0b7e24 */ /* 0x000fe4000f8e00ff */
[----:B------:R-:W-:Y:S02]  /*25d10*/  IMAD.MOV.U32 R8, RZ, RZ, 0x70 ;  /* 0x00000070ff087424 */ /* 0x000fe400078e00ff */
[----:B------:R-:W-:-:S07]  /*25d20*/  IMAD.MOV.U32 R12, RZ, RZ, 0x1 ;  /* 0x00000001ff0c7424 */ /* 0x000fce00078e00ff */
[----:B------:R-:W-:-:S07]  /*25d30*/  LEPC R20, `(.L_x_3432) ;  /* 0x000000001014794e */ /* 0x000fce0000000000 */
[----:B0-----:R-:W-:Y:S05]  /*25d40*/  CALL.ABS.NOINC R2 ;  /* 0x0000000002007343 */ /* 0x001fea0003c00000 */
.L_x_3432:
[----:B------:R-:W2:Y:S01]  /*25d50*/  LDL.LU R2, [R1+0x10] ;  /* 0x0000100001027983 */ /* 0x000ea20000300800 */
[----:B------:R-:W-:Y:S01]  /*25d60*/  MOV R0, 0x400 ;  /* 0x0000040000007802 */ /* 0x000fe20000000f00 */
[----:B------:R-:W0:Y:S03]  /*25d70*/  S2R R15, SR_CgaCtaId ;  /* 0x00000000000f7919 */ /* 0x000e260000008800 */
[----:B0-----:R-:W-:-:S05]  /*25d80*/  LEA R0, R15, R0, 0x18 ;  /* 0x000000000f007211 */ /* 0x001fca00078ec0ff */
[----:B------:R-:W-:-:S05]  /*25d90*/  VIADD R0, R0, 0xf200 ;  /* 0x0000f20000007836 */ /* 0x000fca0000000000 */
[----:B------:R-:W-:Y:S01]  /*25da0*/  LOP3.LUT P0, RZ, R0, 0x1bf, RZ, 0xc0, !PT ;  /* 0x000001bf00ff7812 */ /* 0x000fe2000780c0ff */
[----:B------:R0:W-:Y:S01]  /*25db0*/  STL [R1+0x48], R0 ;  /* 0x0000480001007387 */ /* 0x0001e20000100800 */
        /* <DEDUP_REMOVED lines=20> */
.L_x_3433:
[----:B0-----:R-:W2:Y:S02]  /*25f00*/  LDL R2, [R1+0x18] ;  /* 0x0000180001027983 */ /* 0x001ea40000100800 */
[----:B--2---:R-:W-:-:S05]  /*25f10*/  VIADD R0, R2, 0x200 ;  /* 0x0000020002007836 */ /* 0x004fca0000000000 */
[----:B------:R0:W-:Y:S01]  /*25f20*/  STL [R1+0x30], R0 ;  /* 0x0000300001007387 */ /* 0x0001e20000100800 */
        /* <DEDUP_REMOVED lines=18> */
.L_x_3434:
[----:B------:R-:W2:Y:S02]  /*26050*/  LDL.LU R2, [R1+0x48] ;  /* 0x0000480001027983 */ /* 0x000ea40000300800 */
[----:B--2---:R-:W-:-:S13]  /*26060*/  LOP3.LUT P6, RZ, R2, 0x1bf, RZ, 0xc0, !PT ;  /* 0x000001bf02ff7812 */ /* 0x004fda00078cc0ff */
[----:B------:R-:W-:Y:S05]  /*26070*/  @!P6 BRA `(.L_x_3435) ;  /* 0x000000000040e947 */ /* 0x000fea0003800000 */
[----:B------:R-:W-:Y:S01]  /*26080*/  MOV R2, 0x0 ;  /* 0x0000000000027802 */ /* 0x000fe20000000f00 */
[----:B------:R-:W-:Y:S01]  /*26090*/  ULDC.64 UR4, c[0x4][0x1c8] ;  /* 0x0100720000047ab9 */ /* 0x000fe20000000a00 */
[----:B------:R-:W-:Y:S01]  /*260a0*/  ULDC.64 UR6, c[0x4][0x1d0] ;  /* 0x0100740000067ab9 */ /* 0x000fe20000000a00 */
[----:B------:R-:W-:Y:S01]  /*260b0*/  ULDC.64 UR8, c[0x4][0xf0] ;  /* 0x01003c0000087ab9 */ /* 0x000fe20000000a00 */
[----:B------:R-:W-:Y:S01]  /*260c0*/  IMAD.U32 R4, RZ, RZ, UR4 ;  /* 0x00000004ff047e24 */ /* 0x000fe2000f8e00ff */
[----:B------:R-:W-:Y:S01]  /*260d0*/  MOV R10, UR8 ;  /* 0x00000008000a7c02 */ /* 0x000fe20008000f00 */
        /* <DEDUP_REMOVED lines=10> */
.L_x_3435:
[----:B------:R-:W2:Y:S01]  /*26180*/  LDL.LU R2, [R1+0x24] ;  /* 0x0000240001027983 */ /* 0x000ea20000300800 */
[----:B------:R-:W-:-:S03]  /*26190*/  ULDC.64 UR4, c[0x0][0x9f8] ;  /* 0x00027e0000047ab9 */ /* 0x000fc60000000a00 */
[----:B------:R-:W3:Y:S01]  /*261a0*/  LDL.LU R5, [R1+0x28] ;  /* 0x0000280001057983 */ /* 0x000ee20000300800 */
[----:B------:R-:W-:-:S03]  /*261b0*/  ISETP.NE.U32.AND P0, PT, RZ, UR4, PT ;  /* 0x00000004ff007c0c */ /* 0x000fc6000bf05070 */
[----:B------:R-:W4:Y:S01]  /*261c0*/  LDL.LU R4, [R1+0x3c] ;  /* 0x00003c0001047983 */ /* 0x000f220000300800 */
[----:B------:R-:W-:-:S03]  /*261d0*/  ISETP.NE.AND.EX P0, PT, RZ, UR5, PT, P0 ;  /* 0x00000005ff007c0c */ /* 0x000fc6000bf05300 */
[----:B------:R-:W4:Y:S04]  /*261e0*/  LDL.LU R0, [R1+0x4] ;  /* 0x0000040001007983 */ /* 0x000f280000300800 */
[----:B------:R-:W5:Y:S06]  /*261f0*/  LDL R6, [R1+0x8] ;  /* 0x0000080001067983 */ /* 0x000f6c0000100800 */
[----:B--2---:R-:W-:-:S04]  /*26200*/  @P0 IADD3 R2, P1, R2, UR4, RZ ;  /* 0x0000000402020c10 */ /* 0x004fc8000ff3e0ff */
[----:B---3--:R-:W-:Y:S01]  /*26210*/  @P0 IADD3.X R3, R5, UR5, RZ, P1, !PT ;  /* 0x0000000505030c10 */ /* 0x008fe20008ffe4ff */
[----:B------:R-:W-:Y:S01]  /*26220*/  ULDC.64 UR4, c[0x0][0xa00] ;  /* 0x0002800000047ab9 */ /* 0x000fe20000000a00 */
[----:B------:R-:W-:-:S06]  /*26230*/  MOV R5, R19 ;  /* 0x0000001300057202 */ /* 0x000fcc0000000f00 */
[----:B------:R0:W2:Y:S01]  /*26240*/  @P0 LDG.E R5, desc[UR54][R2.64] ;  /* 0x0000003602050981 */ /* 0x0000a2000c1e1900 */
[----:B----4-:R-:W-:Y:S02]  /*26250*/  IMAD R4, R0, 0x80, R4 ;  /* 0x0000008000047824 */ /* 0x010fe400078e0204 */
[----:B------:R-:W1:Y:S02]  /*26260*/  LDC R0, c[0x0][0x428] ;  /* 0x00010a00ff007b82 */ /* 0x000e640000000800 */
[----:B-1----:R-:W-:Y:S01]  /*26270*/  ISETP.NE.AND P0, PT, R0, 0x1, PT ;  /* 0x000000010000780c */ /* 0x002fe20003f05270 */
[----:B-----5:R-:W-:-:S12]  /*26280*/  IMAD.MOV.U32 R0, RZ, RZ, R6 ;  /* 0x000000ffff007224 */ /* 0x020fd800078e0006 */
[----:B0-----:R-:W0:Y:S08]  /*26290*/  @P0 LDC R2, c[0x0][0x42c] ;  /* 0x00010b00ff020b82 */ /* 0x001e300000000800 */
[----:B------:R-:W1:Y:S01]  /*262a0*/  @P0 LDC R3, c[0x0][0x430] ;  /* 0x00010c00ff030b82 */ /* 0x000e620000000800 */
[----:B0-----:R-:W-:-:S05]  /*262b0*/  @P0 IMAD.HI.U32 R2, R6, R2, RZ ;  /* 0x0000000206020227 */ /* 0x001fca00078e00ff */
[----:B-1----:R-:W-:Y:S02]  /*262c0*/  @P0 SHF.R.U32.HI R0, RZ, R3, R2 ;  /* 0x00000003ff000219 */ /* 0x002fe40000011602 */
[----:B------:R-:W-:-:S04]  /*262d0*/  ISETP.NE.U32.AND P0, PT, RZ, UR4, PT ;  /* 0x00000004ff007c0c */ /* 0x000fc8000bf05070 */
[----:B------:R-:W-:-:S04]  /*262e0*/  ISETP.NE.AND.EX P2, PT, RZ, UR5, PT, P0 ;  /* 0x00000005ff007c0c */ /* 0x000fc8000bf45300 */
[----:B------:R-:W-:Y:S01]  /*262f0*/  SEL R3, R19, RZ, !P2 ;  /* 0x000000ff13037207 */ /* 0x000fe20005000000 */
[----:B--2---:R0:W-:Y:S02]  /*26300*/  STL [R1+0x24], R5 ;  /* 0x0000240501007387 */ /* 0x0041e40000100800 */
[----:B0-----:R-:W0:Y:S02]  /*26310*/  S2R R5, SR_TID.X ;  /* 0x0000000000057919 */ /* 0x001e240000002100 */
[----:B0-----:R-:W-:-:S04]  /*26320*/  LOP3.LUT R5, R5, 0x7f, RZ, 0xc0, !PT ;  /* 0x0000007f05057812 */ /* 0x001fc800078ec0ff */
[----:B------:R-:W-:-:S04]  /*26330*/  ISETP.NE.AND P1, PT, R5, RZ, PT ;  /* 0x000000ff0500720c */ /* 0x000fc80003f25270 */
[----:B------:R-:W-:-:S09]  /*26340*/  PLOP3.LUT P3, PT, P1, PT, PT, 0x8, 0x0 ;  /* 0x000000000000781c */ /* 0x000fd20000f6e170 */
[----:B------:R-:W-:-:S05]  /*26350*/  VOTEU.ALL UP1, P1 ;  /* 0x00000000003f7886 */ /* 0x000fca0000820000 */
[----:B------:R-:W-:-:S04]  /*26360*/  @!UP1 UIADD3 UR8, UP0, UR40, 0x270, URZ ;  /* 0x0000027028089890 */ /* 0x000fc8000ff1e03f */
[----:B------:R-:W-:-:S03]  /*26370*/  @!UP1 UIADD3.X UR9, URZ, UR41, URZ, UP0, !UPT ;  /* 0x000000293f099290 */ /* 0x000fc600087fe43f */
[----:B------:R-:W-:-:S09]  /*26380*/  VOTEU.ALL UP0, P1 ;  /* 0x00000000003f7886 */ /* 0x000fd20000800000 */
.L_x_3436:
        /* <DEDUP_REMOVED lines=14> */
.L_x_3437:
        /* <DEDUP_REMOVED lines=13> */
.L_x_3438:
        /* <DEDUP_REMOVED lines=20> */
[----:B0-----:R-:W0:Y:S02]  /*26680*/  S2R R5, SR_TID.X ;  /* 0x0000000000057919 */ /* 0x001e240000002100 */
[----:B0-----:R-:W-:-:S04]  /*26690*/  SHF.R.U32.HI R5, RZ, 0x5, R5 ;  /* 0x00000005ff057819 */ /* 0x001fc80000011605 */
[----:B------:R-:W-:-:S05]  /*266a0*/  LOP3.LUT R5, R5, 0x3, RZ, 0xc0, !PT ;  /* 0x0000000305057812 */ /* 0x000fca00078ec0ff */
[----:B------:R0:W1:Y:S02]  /*266b0*/  SHFL.IDX PT, R14, R5, RZ, 0x1f ;  /* 0x00001fff050e7589 */ /* 0x00006400000e0000 */
.L_x_3605:
[----:B-1----:R-:W-:Y:S02]  /*266c0*/  ISETP.NE.AND P0, PT, R14, RZ, PT ;  /* 0x000000ff0e00720c */ /* 0x002fe40003f05270 */
[----:B------:R-:W-:-:S11]  /*266d0*/  PLOP3.LUT P6, PT, PT, PT, PT, 0x8, 0x0 ;  /* 0x000000000000781c */ /* 0x000fd60003fce170 */
[----:B------:R-:W-:Y:S05]  /*266e0*/  @P0 BRA `(.L_x_3440) ;  /* 0x0000000800540947 */ /* 0x000fea0003800000 */
[----:B------:R-:W-:-:S03]  /*266f0*/  UMOV UR4, 0xffffffff ;  /* 0xffffffff00047882 */ /* 0x000fc60000000000 */
[----:B------:R-:W-:Y:S05]  /*26700*/  BRA.DIV UR4, `(.L_x_3441) ;  /* 0x0000006604f07947 */ /* 0x000fea000b800000 */
[----:B------:R-:W-:-:S13]  /*26710*/  ELECT P6, URZ, PT ;  /* 0x00000000003f782f */ /* 0x000fda00038c0000 */
.L_x_3608:
[----:B------:R-:W-:Y:S05]  /*26720*/  @!P6 BRA `(.L_x_3442) ;  /* 0x0000000400a8e947 */ /* 0x000fea0003800000 */
[----:B0-----:R-:W2:Y:S01]  /*26730*/  LDL R5, [R1+0x38] ;  /* 0x0000380001057983 */ /* 0x001ea20000100800 */
[----:B------:R-:W-:-:S04]  /*26740*/  ISETP.NE.U32.AND P0, PT, R6, RZ, PT ;  /* 0x000000ff0600720c */ /* 0x000fc80003f05070 */
[----:B------:R-:W-:Y:S01]  /*26750*/  ISETP.NE.AND.EX P0, PT, R7, RZ, PT, P0 ;  /* 0x000000ff0700720c */ /* 0x000fe20003f05300 */
[----:B--2---:R-:W-:-:S12]  /*26760*/  VIADD R5, R5, 0xffffffff ;  /* 0xffffffff05057836 */ /* 0x004fd80000000000 */
[----:B------:R-:W-:Y:S05]  /*26770*/  @!P0 BRA `(.L_x_3443) ;  /* 0x00000000004c8947 */ /* 0x000fea0003800000 */
[----:B------:R-:W2:Y:S01]  /*26780*/  LDL R11, [R1+0x28] ;  /* 0x00002800010b7983 */ /* 0x000ea20000100800 */
[----:B------:R-:W0:Y:S01]  /*26790*/  LDC R10, c[0x0][0x41c] ;  /* 0x00010700ff0a7b82 */ /* 0x000e220000000800 */
[----:B------:R-:W-:Y:S01]  /*267a0*/  IMAD.MOV.U32 R2, RZ, RZ, R5 ;  /* 0x000000ffff027224 */ /* 0x000fe200078e0005 */
[----:B------:R-:W-:Y:S01]  /*267b0*/  ULDC.64 UR4, c[0x0][0x408] ;  /* 0x0001020000047ab9 */ /* 0x000fe20000000a00 */
[----:B0-----:R-:W-:-:S13]  /*267c0*/  ISETP.NE.AND P0, PT, R10, 0x1, PT ;  /* 0x000000010a00780c */ /* 0x001fda0003f05270 */
[----:B------:R-:W0:Y:S02]  /*267d0*/  @P0 LDC.64 R8, c[0x0][0x420] ;  /* 0x00010800ff080b82 */ /* 0x000e240000000a00 */
[----:B0-----:R-:W-:-:S05]  /*267e0*/  @P0 IMAD.HI.U32 R8, R5, R8, RZ ;  /* 0x0000000805080227 */ /* 0x001fca00078e00ff */
[----:B------:R-:W-:-:S04]  /*267f0*/  @P0 SHF.R.U32.HI R2, RZ, R9, R8 ;  /* 0x00000009ff020219 */ /* 0x000fc80000011608 */
[----:B------:R-:W-:Y:S02]  /*26800*/  IADD3 R8, -R2, RZ, RZ ;  /* 0x000000ff02087210 */ /* 0x000fe40007ffe1ff */
[----:B------:R-:W-:-:S03]  /*26810*/  SHF.R.S32.HI R9, RZ, 0x1f, R2 ;  /* 0x0000001fff097819 */ /* 0x000fc60000011402 */
[----:B------:R-:W-:Y:S02]  /*26820*/  IMAD R5, R10, R8, R5 ;  /* 0x000000080a057224 */ /* 0x000fe400078e0205 */
[----:B------:R-:W-:-:S04]  /*26830*/  IMAD.MOV.U32 R8, RZ, RZ, R2 ;  /* 0x000000ffff087224 */ /* 0x000fc800078e0002 */
[----:B------:R-:W-:-:S03]  /*26840*/  IMAD.WIDE.U32 R8, R19, UR4, R8 ;  /* 0x0000000413087c25 */ /* 0x000fc6000f8e0008 */
[----:B------:R-:W-:Y:S01]  /*26850*/  LEA R6, P0, R8, R6, 0x2 ;  /* 0x0000000608067211 */ /* 0x000fe200078010ff */
[----:B--2---:R-:W-:-:S04]  /*26860*/  IMAD R10, R11, UR4, RZ ;  /* 0x000000040b0a7c24 */ /* 0x004fc8000f8e02ff */
[----:B------:R-:W-:-:S04]  /*26870*/  IMAD R2, R19, UR5, R10 ;  /* 0x0000000513027c24 */ /* 0x000fc8000f8e020a */
[----:B------:R-:W-:-:S05]  /*26880*/  IMAD.IADD R2, R9, 0x1, R2 ;  /* 0x0000000109027824 */ /* 0x000fca00078e0202 */
[----:B------:R-:W-:-:S05]  /*26890*/  LEA.HI.X R7, R8, R7, R2, 0x2, P0 ;  /* 0x0000000708077211 */ /* 0x000fca00000f1402 */
[----:B------:R0:W5:Y:S02]  /*268a0*/  LDG.E R2, desc[UR54][R6.64] ;  /* 0x0000003606027981 */ /* 0x000164000c1e1900 */
.L_x_3443:
[----:B------:R-:W2:Y:S01]  /*268b0*/  LDL R8, [R1+0x1c] ;  /* 0x00001c0001087983 */ /* 0x000ea20000100800 */
[----:B0-----:R-:W-:Y:S01]  /*268c0*/  MOV R6, 0x400 ;  /* 0x0000040000067802 */ /* 0x001fe20000000f00 */
[----:B------:R-:W0:Y:S01]  /*268d0*/  S2R R9, SR_CgaCtaId ;  /* 0x0000000000097919 */ /* 0x000e220000008800 */
[----:B------:R-:W1:Y:S02]  /*268e0*/  S2R R7, SR_TID.X ;  /* 0x0000000000077919 */ /* 0x000e640000002100 */
[----:B0-----:R-:W-:-:S05]  /*268f0*/  LEA R6, R9, R6, 0x18 ;  /* 0x0000000609067211 */ /* 0x001fca00078ec0ff */
[----:B------:R-:W-:Y:S01]  /*26900*/  IMAD R6, R18, 0x8, R6 ;  /* 0x0000000812067824 */ /* 0x000fe200078e0206 */
[----:B-1----:R-:W-:-:S04]  /*26910*/  LOP3.LUT R7, R7, 0x7f, RZ, 0xc0, !PT ;  /* 0x0000007f07077812 */ /* 0x002fc800078ec0ff */
[----:B------:R-:W-:Y:S02]  /*26920*/  ISETP.NE.AND P0, PT, R7, RZ, PT ;  /* 0x000000ff0700720c */ /* 0x000fe40003f05270 */
[----:B--2---:R-:W-:-:S04]  /*26930*/  SHF.L.U32 R8, R8, 0x1f, RZ ;  /* 0x0000001f08087819 */ /* 0x004fc800000006ff */
[----:B------:R-:W0:Y:S02]  /*26940*/  SYNCS.PHASECHK.TRANS64.TRYWAIT P2, [R6+URZ+0x33480], R8 ;  /* 0x03348008060075a7 */ /* 0x000e24000804017f */
[----:B0-----:R-:W-:Y:S05]  /*26950*/  @!P2 BRA `(.L_x_3444) ;  /* 0x00000064007ca947 */ /* 0x001fea0003800000 */
.L_x_3609:
        /* <DEDUP_REMOVED lines=8> */
.L_x_3445:
[----:B------:R-:W2:Y:S01]  /*269e0*/  LDL R9, [R1+0x2c] ;  /* 0x00002c0001097983 */ /* 0x000ea20000100800 */
[----:B------:R-:W-:Y:S01]  /*269f0*/  MOV R7, 0x400 ;  /* 0x0000040000077802 */ /* 0x000fe20000000f00 */
[----:B------:R-:W1:Y:S01]  /*26a00*/  S2R R10, SR_CgaCtaId ;  /* 0x00000000000a7919 */ /* 0x000e620000008800 */
[----:B------:R-:W-:Y:S01]  /*26a10*/  R2UR UR9, R6 ;  /* 0x00000000060972ca */ /* 0x000fe200000e0000 */
[----:B------:R-:W-:Y:S01]  /*26a20*/  UIADD3 UR4, UP0, UR40, 0x470, URZ ;  /* 0x0000047028047890 */ /* 0x000fe2000ff1e03f */
[----:B------:R-:W-:Y:S02]  /*26a30*/  R2UR UR12, R0 ;  /* 0x00000000000c72ca */ /* 0x000fe400000e0000 */
[----:B-----5:R-:W-:Y:S01]  /*26a40*/  R2UR UR13, R2 ;  /* 0x00000000020d72ca */ /* 0x020fe200000e0000 */
[----:B------:R-:W-:Y:S01]  /*26a50*/  UIADD3.X UR5, URZ, UR41, URZ, UP0, !UPT ;  /* 0x000000293f057290 */ /* 0x000fe200087fe43f */
[----:B-1----:R-:W-:-:S05]  /*26a60*/  LEA R7, R10, R7, 0x18 ;  /* 0x000000070a077211 */ /* 0x002fca00078ec0ff */
[----:B------:R-:W-:-:S05]  /*26a70*/  IMAD R7, R18, 0x7800, R7 ;  /* 0x0000780012077824 */ /* 0x000fca00078e0207 */
[----:B------:R-:W-:Y:S01]  /*26a80*/  R2UR UR15, R7 ;  /* 0x00000000070f72ca */ /* 0x000fe200000e0000 */
[----:B------:R-:W-:Y:S01]  /*26a90*/  UIADD3 UR9, UR9, 0x33470, URZ ;  /* 0x0003347009097890 */ /* 0x000fe2000fffe03f */
[----:B------:R-:W-:Y:S01]  /*26aa0*/  UMOV UR10, URZ ;  /* 0x0000003f000a7c82 */ /* 0x000fe20008000000 */
[----:B------:R-:W-:Y:S01]  /*26ab0*/  UMOV UR6, 0x0 ;  /* 0x0000000000067882 */ /* 0x000fe20000000000 */
[----:B------:R-:W-:-:S09]  /*26ac0*/  UMOV UR7, 0x14f00000 ;  /* 0x14f0000000077882 */ /* 0x000fd20000000000 */
[----:B------:R-:W-:Y:S02]  /*26ad0*/  UIADD3 UR8, UR15, 0xf200, URZ ;  /* 0x0000f2000f087890 */ /* 0x000fe4000fffe03f */
[----:B------:R-:W-:Y:S02]  /*26ae0*/  UIADD3 UR14, UR15, 0x11a00, URZ ;  /* 0x00011a000f0e7890 */ /* 0x000fe4000fffe03f */
[----:B------:R-:W-:Y:S01]  /*26af0*/  UIADD3 UR15, UR15, 0x14200, URZ ;  /* 0x000142000f0f7890 */ /* 0x000fe2000fffe03f */
        /* <DEDUP_REMOVED lines=13> */
.L_x_3610:
[----:B------:R-:W-:Y:S05]  /*26bd0*/  @P0 BRA `(.L_x_3447) ;  /* 0x00000000001c0947 */ /* 0x000fea0003800000 */
[----:B------:R-:W2:Y:S01]  /*26be0*/  S2R R9, SR_TID.X ;  /* 0x0000000000097919 */ /* 0x000ea20000002100 */
[----:B01----:R-:W-:-:S04]  /*26bf0*/  MOV R8, 0x7800 ;  /* 0x0000780000087802 */ /* 0x003fc80000000f00 */
[----:B------:R3:W-:Y:S01]  /*26c00*/  SYNCS.ARRIVE.TRANS64 RZ, [R6+URZ+0x33430], R8 ;  /* 0x0334300806ff79a7 */ /* 0x0007e2000800003f */
[----:B--2---:R-:W-:-:S04]  /*26c10*/  LOP3.LUT R9, R9, 0x1f, RZ, 0xc0, !PT ;  /* 0x0000001f09097812 */ /* 0x004fc800078ec0ff */
[----:B------:R-:W-:-:S13]  /*26c20*/  ISETP.NE.AND P0, PT, R9, RZ, PT ;  /* 0x000000ff0900720c */ /* 0x000fda0003f05270 */
[----:B---3--:R-:W-:Y:S05]  /*26c30*/  @!P0 BRA `(.L_x_3447) ;  /* 0x0000000000048947 */ /* 0x008fea0003800000 */
[----:B------:R-:W-:Y:S01]  /*26c40*/  BPT.TRAP 0x1 ;  /* 0x000000040000795c */ /* 0x000fe20000300000 */
.L_x_3447:
        /* <DEDUP_REMOVED lines=24> */
.L_x_3442:
[----:B01----:R-:W2:Y:S01]  /*26dd0*/  LDL.LU R6, [R1+0x8] ;  /* 0x0000080001067983 */ /* 0x003ea20000300800 */
[----:B------:R-:W-:Y:S01]  /*26de0*/  MOV R7, 0x400 ;  /* 0x0000040000077802 */ /* 0x000fe20000000f00 */
[----:B------:R-:W0:Y:S01]  /*26df0*/  S2R R8, SR_CgaCtaId ;  /* 0x0000000000087919 */ /* 0x000e220000008800 */
[----:B------:R-:W-:Y:S05]  /*26e00*/  WARPSYNC.ALL ;  /* 0x0000000000007948 */ /* 0x000fea0003800000 */
[----:B------:R-:W-:-:S13]  /*26e10*/  ELECT P0, URZ, PT ;  /* 0x00000000003f782f */ /* 0x000fda0003800000 */
[----:B------:R-:W-:Y:S01]  /*26e20*/  @P0 R2UR UR13, R3 ;  /* 0x00000000030d02ca */ /* 0x000fe200000e0000 */
[----:B------:R-:W-:Y:S01]  /*26e30*/  UIADD3 UR4, UP0, UR40, 0x270, URZ ;  /* 0x0000027028047890 */ /* 0x000fe2000ff1e03f */
[----:B------:R-:W-:-:S03]  /*26e40*/  @P0 R2UR UR11, R4 ;  /* 0x00000000040b02ca */ /* 0x000fc600000e0000 */
[----:B------:R-:W-:Y:S01]  /*26e50*/  UIADD3.X UR5, URZ, UR41, URZ, UP0, !UPT ;  /* 0x000000293f057290 */ /* 0x000fe200087fe43f */
[----:B0-----:R-:W-:-:S04]  /*26e60*/  LEA R7, R8, R7, 0x18 ;  /* 0x0000000708077211 */ /* 0x001fc800078ec0ff */
[----:B------:R-:W-:Y:S01]  /*26e70*/  R2UR UR24, R7 ;  /* 0x00000000071872ca */ /* 0x000fe200000e0000 */
[----:B------:R-:W-:Y:S01]  /*26e80*/  @P0 IMAD.MOV.U32 R5, RZ, RZ, 0x6000 ;  /* 0x00006000ff050424 */ /* 0x000fe200078e00ff */
[----:B------:R-:W-:Y:S01]  /*26e90*/  BAR.SYNC.DEFER_BLOCKING 0x8, 0x120 ;  /* 0x0204800000007b1d */ /* 0x000fe20000010000 */
[----:B------:R-:W-:-:S10]  /*26ea0*/  @P0 R2UR UR21, R3 ;  /* 0x00000000031502ca */ /* 0x000fd400000e0000 */
[----:B------:R-:W-:Y:S02]  /*26eb0*/  UIADD3 UR8, UR24, 0x1e200, URZ ;  /* 0x0001e20018087890 */ /* 0x000fe4000fffe03f */
[----:B------:R-:W-:Y:S01]  /*26ec0*/  UIADD3 UR9, UR24, 0x33400, URZ ;  /* 0x0003340018097890 */ /* 0x000fe2000fffe03f */
[----:B------:R-:W-:Y:S01]  /*26ed0*/  UMOV UR6, 0x0 ;  /* 0x0000000000067882 */ /* 0x000fe20000000000 */
[----:B------:R-:W-:Y:S01]  /*26ee0*/  UMOV UR7, 0x12f00000 ;  /* 0x12f0000000077882 */ /* 0x000fe20000000000 */
[----:B------:R-:W-:Y:S01]  /*26ef0*/  UMOV UR10, URZ ;  /* 0x0000003f000a7c82 */ /* 0x000fe20008000000 */
[----:B------:R-:W-:Y:S01]  /*26f00*/  @P0 R2UR UR19, R4 ;  /* 0x00000000041302ca */ /* 0x000fe200000e0000 */
[----:B------:R-:W-:Y:S01]  /*26f10*/  UIADD3 UR16, UR24, 0x20200, URZ ;  /* 0x0002020018107890 */ /* 0x000fe2000fffe03f */
[----:B------:R1:W-:Y:S01]  /*26f20*/  @P0 SYNCS.ARRIVE.TRANS64 RZ, [R7+URZ+0x33400], R5 ;  /* 0x0334000507ff09a7 */ /* 0x0003e2000800003f */
[----:B------:R-:W-:Y:S01]  /*26f30*/  UMOV UR14, 0x0 ;  /* 0x00000000000e7882 */ /* 0x000fe20000000000 */
[----:B------:R-:W-:Y:S01]  /*26f40*/  UMOV UR15, 0x12f00000 ;  /* 0x12f00000000f7882 */ /* 0x000fe20000000000 */
[----:B------:R-:W-:Y:S01]  /*26f50*/  UMOV UR18, 0x40 ;  /* 0x0000004000127882 */ /* 0x000fe20000000000 */
[----:B------:R-:W-:Y:S01]  /*26f60*/  UMOV UR17, UR9 ;  /* 0x0000000900117c82 */ /* 0x000fe20008000000 */
[----:B------:R-:W-:Y:S01]  /*26f70*/  UMOV UR22, 0x0 ;  /* 0x0000000000167882 */ /* 0x000fe20000000000 */
[----:B------:R-:W-:Y:S01]  /*26f80*/  UMOV UR23, 0x12f00000 ;  /* 0x12f0000000177882 */ /* 0x000fe20000000000 */
[----:B--2---:R-:W-:-:S02]  /*26f90*/  @P0 R2UR UR12, R6 ;  /* 0x00000000060c02ca */ /* 0x004fc400000e0000 */
[----:B------:R-:W-:-:S11]  /*26fa0*/  @P0 R2UR UR20, R6 ;  /* 0x00000000061402ca */ /* 0x000fd600000e0000 */
[----:B------:R0:W-:Y:S02]  /*26fb0*/  UTMALDG.4D [UR8], [UR4], desc[UR6] ;  /* 0x00000608040075b4 */ /* 0x0001e40008019000 */
[----:B------:R1:W-:Y:S01]  /*26fc0*/  UTMALDG.4D [UR16], [UR4], desc[UR14] ;  /* 0x00000e10040075b4 */ /* 0x0003e20008019000 */
[----:B0-----:R-:W-:Y:S02]  /*26fd0*/  @P0 R2UR UR13, R3 ;  /* 0x00000000030d02ca */ /* 0x001fe400000e0000 */
[----:B------:R-:W-:Y:S02]  /*26fe0*/  @P0 R2UR UR12, R6 ;  /* 0x00000000060c02ca */ /* 0x000fe400000e0000 */
[----:B------:R-:W-:Y:S01]  /*26ff0*/  @P0 R2UR UR11, R4 ;  /* 0x00000000040b02ca */ /* 0x000fe200000e0000 */
[----:B------:R-:W-:Y:S01]  /*27000*/  UIADD3 UR8, UR24, 0x22200, URZ ;  /* 0x0002220018087890 */ /* 0x000fe2000fffe03f */
[----:B------:R-:W-:-:S11]  /*27010*/  UMOV UR10, 0x80 ;  /* 0x00000080000a7882 */ /* 0x000fd60000000000 */
[----:B------:R1:W-:Y:S02]  /*27020*/  UTMALDG.4D [UR8], [UR4], desc[UR22] ;  /* 0x00001608040075b4 */ /* 0x0003e40008019000 */
[----:B-1----:R-:W-:Y:S01]  /*27030*/  NOP ;  /* 0x0000000000007918 */ /* 0x002fe20000000000 */
.L_x_3440:
[----:B------:R-:W2:Y:S01]  /*27040*/  LDL.LU R6, [R1+0x44] ;  /* 0x0000440001067983 */ /* 0x000ea20000300800 */
[----:B------:R-:W-:Y:S01]  /*27050*/  MOV R4, 0x400 ;  /* 0x0000040000047802 */ /* 0x000fe20000000f00 */
[----:B------:R-:W-:Y:S01]  /*27060*/  BSSY B0, `(.L_x_3448) ;  /* 0x000000b000007945 */ /* 0x000fe20003800000 */
[----:B0-----:R-:W0:Y:S02]  /*27070*/  S2R R5, SR_CgaCtaId ;  /* 0x0000000000057919 */ /* 0x001e240000008800 */
[----:B0-----:R-:W-:Y:S01]  /*27080*/  LEA R4, R5, R4, 0x18 ;  /* 0x0000000405047211 */ /* 0x001fe200078ec0ff */
[----:B--2---:R-:W-:-:S05]  /*27090*/  VIADD R6, R6, 0x1 ;  /* 0x0000000106067836 */ /* 0x004fca0000000000 */
[----:B------:R-:W-:Y:S01]  /*270a0*/  LEA.HI R3, R6, R6, RZ, 0x1 ;  /* 0x0000000606037211 */ /* 0x000fe200078f08ff */
[----:B------:R0:W-:Y:S03]  /*270b0*/  STL [R1+0x44], R6 ;  /* 0x0000440601007387 */ /* 0x0001e60000100800 */
[----:B------:R-:W-:-:S05]  /*270c0*/  LOP3.LUT R3, R3, 0xfffffffe, RZ, 0xc0, !PT ;  /* 0xfffffffe03037812 */ /* 0x000fca00078ec0ff */
[----:B------:R-:W-:-:S05]  /*270d0*/  IMAD.IADD R3, R6, 0x1, -R3 ;  /* 0x0000000106037824 */ /* 0x000fca00078e0a03 */
[----:B------:R-:W-:-:S04]  /*270e0*/  SHF.L.U32 R3, R3, 0x1f, RZ ;  /* 0x0000001f03037819 */ /* 0x000fc800000006ff */
[----:B------:R-:W1:Y:S02]  /*270f0*/  SYNCS.PHASECHK.TRANS64.TRYWAIT P0, [R4+URZ+0x33420], R3 ;  /* 0x03342003040075a7 */ /* 0x000e64000800017f */
[----:B01----:R-:W-:Y:S05]  /*27100*/  @!P0 BRA `(.L_x_3449) ;  /* 0x0000005c00b88947 */ /* 0x003fea0003800000 */
.L_x_3611:
[----:B------:R-:W-:Y:S05]  /*27110*/  BSYNC B0 ;  /* 0x0000000000007941 */ /* 0x000fea0003800000 */
.L_x_3448:
[----:B0-----:R-:W2:Y:S02]  /*27120*/  LDL.LU R4, [R1+0x34] ;  /* 0x0000340001047983 */ /* 0x001ea40000300800 */
[----:B--2---:R-:W-:-:S13]  /*27130*/  ISETP.GE.AND P0, PT, R4, 0xa1, PT ;  /* 0x000000a10400780c */ /* 0x004fda0003f06270 */
[----:B------:R-:W-:Y:S05]  /*27140*/  @!P0 BRA `(.L_x_3450) ;  /* 0x0000001800a08947 */ /* 0x000fea0003800000 */
[----:B------:R-:W2:Y:S01]  /*27150*/  LDL.LU R4, [R1+0x38] ;  /* 0x0000380001047983 */ /* 0x000ea20000300800 */
[----:B------:R-:W-:-:S03]  /*27160*/  MOV R6, R18 ;  /* 0x0000001200067202 */ /* 0x000fc60000000f00 */
[----:B------:R0:W5:Y:S02]  /*27170*/  LDL.LU R7, [R1+0x1c] ;  /* 0x00001c0001077983 */ /* 0x0001640000300800 */
[----:B0-2---:R-:W-:-:S07]  /*27180*/  VIADD R12, R4, 0xfffffffe ;  /* 0xfffffffe040c7836 */ /* 0x005fce0000000000 */
.L_x_3474:
[----:B------:R-:W-:Y:S01]  /*27190*/  VIADD R18, R6, 0x1 ;  /* 0x0000000106127836 */ /* 0x000fe20000000000 */
[----:B------:R-:W-:Y:S05]  /*271a0*/  YIELD ;  /* 0x0000000000007946 */ /* 0x000fea0003800000 */
[----:B------:R-:W-:Y:S01]  /*271b0*/  ISETP.NE.AND P0, PT, R18, 0x2, PT ;  /* 0x000000021200780c */ /* 0x000fe20003f05270 */
[----:B------:R-:W-:Y:S03]  /*271c0*/  BSSY B0, `(.L_x_3451) ;  /* 0x00000ad000007945 */ /* 0x000fe60003800000 */
[----:B0-----:R-:W-:-:S02]  /*271d0*/  SEL R3, RZ, 0x1, P0 ;  /* 0x00000001ff037807 */ /* 0x001fc40000000000 */
[----:B------:R-:W-:Y:S02]  /*271e0*/  SEL R18, R18, RZ, P0 ;  /* 0x000000ff12127207 */ /* 0x000fe40000000000 */
[----:B-----5:R-:W-:-:S05]  /*271f0*/  LOP3.LUT R9, R7, R3, RZ, 0x3c, !PT ;  /* 0x0000000307097212 */ /* 0x020fca00078e3cff */
[----:B------:R0:W-:Y:S01]  /*27200*/  STL [R1+0x1c], R9 ;  /* 0x00001c0901007387 */ /* 0x0001e20000100800 */
[----:B--2---:R-:W-:Y:S05]  /*27210*/  @!P6 BRA `(.L_x_3452) ;  /* 0x00000008009ce947 */ /* 0x004fea0003800000 */
[----:B------:R-:W-:Y:S01]  /*27220*/  ULDC.64 UR4, c[0x0][0x3f8] ;  /* 0x0000fe0000047ab9 */ /* 0x000fe20000000a00 */
[----:B------:R-:W-:Y:S01]  /*27230*/  IMAD.MOV.U32 R8, RZ, RZ, R12 ;  /* 0x000000ffff087224 */ /* 0x000fe200078e000c */
[----:B------:R-:W-:-:S04]  /*27240*/  ISETP.NE.U32.AND P0, PT, RZ, UR4, PT ;  /* 0x00000004ff007c0c */ /* 0x000fc8000bf05070 */
[----:B------:R-:W-:-:S13]  /*27250*/  ISETP.NE.AND.EX P0, PT, RZ, UR5, PT, P0 ;  /* 0x00000005ff007c0c */ /* 0x000fda000bf05300 */
[----:B------:R-:W-:Y:S05]  /*27260*/  @!P0 BRA `(.L_x_3453) ;  /* 0x00000000004c8947 */ /* 0x000fea0003800000 */
[----:B------:R-:W2:Y:S01]  /*27270*/  LDL R11, [R1+0x28] ;  /* 0x00002800010b7983 */ /* 0x000ea20000100800 */
[----:B------:R-:W1:Y:S01]  /*27280*/  LDC R5, c[0x0][0x41c] ;  /* 0x00010700ff057b82 */ /* 0x000e620000000800 */
[----:B------:R-:W-:Y:S02]  /*27290*/  ULDC.64 UR6, c[0x0][0x408] ;  /* 0x0001020000067ab9 */ /* 0x000fe40000000a00 */
[----:B------:R-:W3:Y:S01]  /*272a0*/  LDL R10, [R1+0x24] ;  /* 0x00002400010a7983 */ /* 0x000ee20000100800 */
        /* <DEDUP_REMOVED lines=8> */
[----:B--2---:R-:W-:-:S04]  /*27330*/  IMAD R4, R11, UR6, RZ ;  /* 0x000000060b047c24 */ /* 0x004fc8000f8e02ff */
[C---:B---3--:R-:W-:Y:S02]  /*27340*/  IMAD R4, R10.reuse, UR7, R4 ;  /* 0x000000070a047c24 */ /* 0x048fe4000f8e0204 */
[----:B------:R-:W-:-:S05]  /*27350*/  IMAD.WIDE.U32 R2, R10, UR6, R2 ;  /* 0x000000060a027c25 */ /* 0x000fca000f8e0002 */
[----:B------:R-:W-:Y:S02]  /*27360*/  IADD3 R3, R4, R3, RZ ;  /* 0x0000000304037210 */ /* 0x000fe40007ffe0ff */
[----:B------:R-:W-:-:S04]  /*27370*/  LEA R4, P0, R2, UR4, 0x2 ;  /* 0x0000000402047c11 */ /* 0x000fc8000f8010ff */
[----:B------:R-:W-:-:S05]  /*27380*/  LEA.HI.X R5, R2, UR5, R3, 0x2, P0 ;  /* 0x0000000502057c11 */ /* 0x000fca00080f1403 */
[----:B------:R1:W5:Y:S04]  /*27390*/  LDG.E R2, desc[UR54][R4.64] ;  /* 0x0000003604027981 */ /* 0x000368000c1e1900 */
.L_x_3453:
[----:B-1----:R-:W1:Y:S01]  /*273a0*/  S2R R5, SR_CgaCtaId ;  /* 0x0000000000057919 */ /* 0x002e620000008800 */
[----:B------:R-:W-:Y:S01]  /*273b0*/  MOV R4, 0x400 ;  /* 0x0000040000047802 */ /* 0x000fe20000000f00 */
[----:B------:R-:W-:Y:S01]  /*273c0*/  BSSY B1, `(.L_x_3454) ;  /* 0x0000009000017945 */ /* 0x000fe20003800000 */
[----:B------:R-:W2:Y:S02]  /*273d0*/  S2R R3, SR_TID.X ;  /* 0x0000000000037919 */ /* 0x000ea40000002100 */
[----:B-1----:R-:W-:Y:S02]  /*273e0*/  LEA R4, R5, R4, 0x18 ;  /* 0x0000000405047211 */ /* 0x002fe400078ec0ff */
[----:B--2---:R-:W-:-:S03]  /*273f0*/  LOP3.LUT R3, R3, 0x7f, RZ, 0xc0, !PT ;  /* 0x0000007f03037812 */ /* 0x004fc600078ec0ff */
[----:B------:R-:W-:Y:S01]  /*27400*/  IMAD R5, R18, 0x8, R4 ;  /* 0x0000000812057824 */ /* 0x000fe200078e0204 */
[----:B------:R-:W-:Y:S02]  /*27410*/  SHF.L.U32 R4, R9, 0x1f, RZ ;  /* 0x0000001f09047819 */ /* 0x000fe400000006ff */
[----:B------:R-:W-:Y:S02]  /*27420*/  ISETP.NE.AND P2, PT, R3, RZ, PT ;  /* 0x000000ff0300720c */ /* 0x000fe40003f45270 */
[----:B------:R-:W1:Y:S02]  /*27430*/  SYNCS.PHASECHK.TRANS64.TRYWAIT P0, [R5+URZ+0x33480], R4 ;  /* 0x03348004050075a7 */ /* 0x000e64000800017f */
[----:B-1----:R-:W-:Y:S09]  /*27440*/  @!P0 BRA `(.L_x_3455) ;  /* 0x0000005c00088947 */ /* 0x002ff20003800000 */
.L_x_3612:
[----:B------:R-:W-:Y:S05]  /*27450*/  BSYNC B1 ;  /* 0x0000000000017941 */ /* 0x000fea0003800000 */
.L_x_3454:
[----:B------:R-:W-:Y:S04]  /*27460*/  BSSY B1, `(.L_x_3456) ;  /* 0x0000009000017945 */ /* 0x000fe80003800000 */
[----:B------:R-:W-:Y:S05]  /*27470*/  @P2 BRA `(.L_x_3457) ;  /* 0x00000000001c2947 */ /* 0x000fea0003800000 */
[----:B------:R-:W0:Y:S02]  /*27480*/  S2R R3, SR_TID.X ;  /* 0x0000000000037919 */ /* 0x000e240000002100 */
[----:B0-----:R-:W-:Y:S01]  /*27490*/  LOP3.LUT R9, R3, 0x1f, RZ, 0xc0, !PT ;  /* 0x0000001f03097812 */ /* 0x001fe200078ec0ff */
[----:B------:R-:W-:-:S03]  /*274a0*/  IMAD.MOV.U32 R3, RZ, RZ, 0x7800 ;  /* 0x00007800ff037424 */ /* 0x000fc600078e00ff */
[----:B------:R-:W-:Y:S01]  /*274b0*/  ISETP.NE.AND P0, PT, R9, RZ, PT ;  /* 0x000000ff0900720c */ /* 0x000fe20003f05270 */
[----:B------:R2:W-:-:S12]  /*274c0*/  SYNCS.ARRIVE.TRANS64 RZ, [R5+URZ+0x33470], R3 ;  /* 0x0334700305ff79a7 */ /* 0x0005d8000800003f */
[----:B--2---:R-:W-:Y:S05]  /*274d0*/  @!P0 BRA `(.L_x_3457) ;  /* 0x0000000000048947 */ /* 0x004fea0003800000 */
[----:B------:R-:W-:Y:S01]  /*274e0*/  BPT.TRAP 0x1 ;  /* 0x000000040000795c */ /* 0x000fe20000300000 */
.L_x_3457:
[----:B------:R-:W-:Y:S05]  /*274f0*/  BSYNC B1 ;  /* 0x0000000000017941 */ /* 0x000fea0003800000 */
.L_x_3456:
[----:B0-----:R-:W2:Y:S01]  /*27500*/  LDL R9, [R1+0x2c] ;  /* 0x00002c0001097983 */ /* 0x001ea20000100800 */
        /* <DEDUP_REMOVED lines=10> */
[----:B------:R-:W-:-:S05]  /*275b0*/  IMAD R3, R18, 0x7800, R3 ;  /* 0x0000780012037824 */ /* 0x000fca00078e0203 */
[----:B------:R-:W-:Y:S01]  /*275c0*/  IADD3 R10, R3, 0xf200, RZ ;  /* 0x0000f200030a7810 */ /* 0x000fe20007ffe0ff */
[----:B--2---:R-:W-:Y:S02]  /*275d0*/  IMAD R9, R8, 0xa0, R9 ;  /* 0x000000a008097824 */ /* 0x004fe400078e0209 */
[----:B------:R-:W-:-:S07]  /*275e0*/  VIADD R8, R5, 0x33470 ;  /* 0x0003347005087836 */ /* 0x000fce0000000000 */
.L_x_3458:
        /* <DEDUP_REMOVED lines=16> */
.L_x_3459:
        /* <DEDUP_REMOVED lines=16> */
.L_x_3460:
        /* <DEDUP_REMOVED lines=13> */
.L_x_3613:
[----:B------:R-:W-:Y:S05]  /*278c0*/  BSYNC B1 ;  /* 0x0000000000017941 */ /* 0x000fea0003800000 */
.L_x_3461:
[----:B------:R-:W-:Y:S01]  /*278d0*/  BSSY B1, `(.L_x_3463) ;  /* 0x000000b000017945 */ /* 0x000fe20003800000 */
[----:B------:R-:W-:Y:S01]  /*278e0*/  MOV R10, 0x0 ;  /* 0x00000000000a7802 */ /* 0x000fe20000000f00 */
[----:B------:R-:W-:Y:S02]  /*278f0*/  IMAD.MOV.U32 R11, RZ, RZ, 0x14f00000 ;  /* 0x14f00000ff0b7424 */ /* 0x000fe400078e00ff */
        /* <DEDUP_REMOVED lines=8> */
.L_x_3464:
[----:B------:R-:W-:Y:S05]  /*27980*/  BSYNC B1 ;  /* 0x0000000000017941 */ /* 0x000fea0003800000 */
.L_x_3463:
        /* <DEDUP_REMOVED lines=8> */
.L_x_3465:
        /* <DEDUP_REMOVED lines=15> */
.L_x_3466:
        /* <DEDUP_REMOVED lines=15> */
.L_x_3467:
        /* <DEDUP_REMOVED lines=10> */
.L_x_3452:
[----:B------:R-:W-:Y:S05]  /*27c90*/  BSYNC B0 ;  /* 0x0000000000007941 */ /* 0x000fea0003800000 */
.L_x_3451:
[----:B------:R-:W-:-:S06]  /*27ca0*/  UISETP.NE.AND UP0, UPT, UR37, 0x3, UPT ;  /* 0x000000032500788c */ /* 0x000fcc000bf05270 */
[----:B------:R-:W-:-:S13]  /*27cb0*/  PLOP3.LUT P0, PT, PT, PT, UP0, 0x80, 0x0 ;  /* 0x000000000000781c */ /* 0x000fda0003f0f008 */
[----:B------:R-:W-:Y:S05]  /*27cc0*/  @!P0 BRA `(.L_x_3468) ;  /* 0x0000000000048947 */ /* 0x000fea0003800000 */
[----:B------:R-:W-:Y:S01]  /*27cd0*/  BPT.TRAP 0x1 ;  /* 0x000000040000795c */ /* 0x000fe20000300000 */
.L_x_3468:
[----:B------:R-:W1:Y:S01]  /*27ce0*/  S2R R5, SR_CgaCtaId ;  /* 0x0000000000057919 */ /* 0x000e620000008800 */
[----:B------:R-:W-:Y:S01]  /*27cf0*/  IMAD.U32 R3, RZ, RZ, UR39 ;  /* 0x00000027ff037e24 */ /* 0x000fe2000f8e00ff */
[----:B------:R-:W-:Y:S01]  /*27d00*/  MOV R4, 0x400 ;  /* 0x0000040000047802 */ /* 0x000fe20000000f00 */
[----:B------:R-:W-:Y:S03]  /*27d10*/  BSSY B0, `(.L_x_3469) ;  /* 0x0000008000007945 */ /* 0x000fe60003800000 */
[----:B------:R-:W-:Y:S02]  /*27d20*/  ISETP.NE.AND P0, PT, R3, 0x3, PT ;  /* 0x000000030300780c */ /* 0x000fe40003f05270 */
[----:B------:R-:W-:-:S04]  /*27d30*/  LOP3.LUT R3, R7, 0x1, RZ, 0x3c, !PT ;  /* 0x0000000107037812 */ /* 0x000fc800078e3cff */
[----:B------:R-:W-:Y:S02]  /*27d40*/  SHF.L.U32 R3, R3, 0x1f, RZ ;  /* 0x0000001f03037819 */ /* 0x000fe400000006ff */
[----:B-1----:R-:W-:-:S05]  /*27d50*/  LEA R4, R5, R4, 0x18 ;  /* 0x0000000405047211 */ /* 0x002fca00078ec0ff */
[----:B------:R-:W-:-:S04]  /*27d60*/  IMAD R13, R6, 0x8, R4 ;  /* 0x00000008060d7824 */ /* 0x000fc800078e0204 */
[----:B------:R-:W1:Y:S02]  /*27d70*/  SYNCS.PHASECHK.TRANS64.TRYWAIT P2, [R13+URZ+0x33470], R3 ;  /* 0x033470030d0075a7 */ /* 0x000e64000804017f */
[----:B-1----:R-:W-:Y:S05]  /*27d80*/  @!P2 BRA `(.L_x_3470) ;  /* 0x0000005000e0a947 */ /* 0x002fea0003800000 */
.L_x_3614:
[----:B------:R-:W-:Y:S05]  /*27d90*/  BSYNC B0 ;  /* 0x0000000000007941 */ /* 0x000fea0003800000 */
.L_x_3469:
[----:B------:R-:W-:Y:S05]  /*27da0*/  @!P0 BRA `(.L_x_3471) ;  /* 0x0000000000048947 */ /* 0x000fea0003800000 */
[----:B------:R-:W-:Y:S01]  /*27db0*/  BPT.TRAP 0x1 ;  /* 0x000000040000795c */ /* 0x000fe20000300000 */
.L_x_3471:
[----:B------:R-:W-:Y:S01]  /*27dc0*/  SHF.L.U32 R4, R7, 0x1f, RZ ;  /* 0x0000001f07047819 */ /* 0x000fe200000006ff */
[----:B-1----:R-:W-:-:S03]  /*27dd0*/  IMAD R3, R6, 0x7800, RZ ;  /* 0x0000780006037824 */ /* 0x002fc600078e02ff */
[----:B------:R-:W1:Y:S02]  /*27de0*/  SYNCS.PHASECHK.TRANS64.TRYWAIT P2, [R13+URZ+0x33460], R4 ;  /* 0x033460040d0075a7 */ /* 0x000e64000804017f */
[----:B-1----:R-:W-:Y:S05]  /*27df0*/  @!P2 BRA `(.L_x_3472) ;  /* 0x0000005000d8a947 */ /* 0x002fea0003800000 */
.L_x_3615:
[----:B------:R-:W2:Y:S04]  /*27e00*/  LDL R14, [R1+0x18] ;  /* 0x00001800010e7983 */ /* 0x000ea80000100800 */
[----:B------:R-:W3:Y:S01]  /*27e10*/  LDL R15, [R1+0x30] ;  /* 0x00003000010f7983 */ /* 0x000ee20000100800 */
[C---:B-1----:R-:W-:Y:S01]  /*27e20*/  LOP3.LUT R4, R3.reuse, R17, RZ, 0xfc, !PT ;  /* 0x0000001103047212 */ /* 0x042fe200078efcff */
[----:B------:R-:W-:Y:S05]  /*27e30*/  WARPSYNC.ALL ;  /* 0x0000000000007948 */ /* 0x000fea0003800000 */
[----:B------:R-:W-:-:S02]  /*27e40*/  VIADD R19, R3, 0x2800 ;  /* 0x0000280003137836 */ /* 0x000fc40000000000 */
[C---:B------:R-:W-:Y:S02]  /*27e50*/  VIADD R20, R3.reuse, 0x1800 ;  /* 0x0000180003147836 */ /* 0x040fe40000000000 */
[----:B------:R-:W-:Y:S02]  /*27e60*/  VIADD R21, R3, 0x5800 ;  /* 0x0000580003157836 */ /* 0x000fe40000000000 */
[----:B--2---:R-:W-:-:S06]  /*27e70*/  IMAD.IADD R4, R14, 0x1, R4 ;  /* 0x000000010e047824 */ /* 0x004fcc00078e0204 */
[----:B------:R-:W1:Y:S02]  /*27e80*/  LDSM.16.MT88.4 R4, [R4+0xf200] ;  /* 0x00f200000404783b */ /* 0x000e640000004200 */
[C-C-:B-1----:R-:W-:Y:S02]  /*27e90*/  PRMT R8, R4.reuse, 0x6420, R5.reuse ;  /* 0x0000642004087816 */ /* 0x142fe40000000005 */
[----:B0-----:R-:W-:Y:S02]  /*27ea0*/  PRMT R9, R4, 0x7531, R5 ;  /* 0x0000753104097816 */ /* 0x001fe40000000005 */
[----:B------:R-:W-:Y:S02]  /*27eb0*/  LOP3.LUT R4, R3, R16, RZ, 0xfc, !PT ;  /* 0x0000001003047212 */ /* 0x000fe400078efcff */
[C-C-:B------:R-:W-:Y:S02]  /*27ec0*/  PRMT R10, R6.reuse, 0x6420, R7.reuse ;  /* 0x00006420060a7816 */ /* 0x140fe40000000007 */
[----:B------:R-:W-:-:S02]  /*27ed0*/  PRMT R11, R6, 0x7531, R7 ;  /* 0x00007531060b7816 */ /* 0x000fc40000000007 */
[----:B---3--:R-:W-:-:S05]  /*27ee0*/  IADD3 R4, R15, R4, RZ ;  /* 0x000000040f047210 */ /* 0x008fca0007ffe0ff */
[----:B------:R0:W-:Y:S02]  /*27ef0*/  STSM.16.M88.4 [R4], R8 ;  /* 0x0000000804007844 */ /* 0x0001e40000000200 */
[----:B0-----:R-:W-:-:S05]  /*27f00*/  LOP3.LUT R4, R19, R17, RZ, 0xfc, !PT ;  /* 0x0000001113047212 */ /* 0x001fca00078efcff */
[----:B------:R-:W-:-:S06]  /*27f10*/  IMAD.IADD R4, R14, 0x1, R4 ;  /* 0x000000010e047824 */ /* 0x000fcc00078e0204 */
[----:B------:R-:W0:Y:S02]  /*27f20*/  LDSM.16.MT88.4 R4, [R4+0xf200] ;  /* 0x00f200000404783b */ /* 0x000e240000004200 */
[C-C-:B0-----:R-:W-:Y:S02]  /*27f30*/  PRMT R8, R4.reuse, 0x6420, R5.reuse ;  /* 0x0000642004087816 */ /* 0x141fe40000000005 */
[----:B------:R-:W-:Y:S01]  /*27f40*/  PRMT R9, R4, 0x7531, R5 ;  /* 0x0000753104097816 */ /* 0x000fe20000000005 */
[----:B------:R-:W-:Y:S01]  /*27f50*/  IMAD.MOV.U32 R5, RZ, RZ, R14 ;  /* 0x000000ffff057224 */ /* 0x000fe200078e000e */
[C-C-:B------:R-:W-:Y:S01]  /*27f60*/  PRMT R10, R6.reuse, 0x6420, R7.reuse ;  /* 0x00006420060a7816 */ /* 0x140fe20000000007 */
[----:B------:R-:W-:Y:S01]  /*27f70*/  VIADD R14, R3, 0x800 ;  /* 0x00000800030e7836 */ /* 0x000fe20000000000 */
[----:B------:R-:W-:-:S04]  /*27f80*/  PRMT R11, R6, 0x7531, R7 ;  /* 0x00007531060b7816 */ /* 0x000fc80000000007 */
[C---:B------:R-:W-:Y:S02]  /*27f90*/  LOP3.LUT R4, R14.reuse, R16, RZ, 0xfc, !PT ;  /* 0x000000100e047212 */ /* 0x040fe400078efcff */
[----:B------:R-:W-:Y:S02]  /*27fa0*/  LOP3.LUT R14, R14, R17, RZ, 0xfc, !PT ;  /* 0x000000110e0e7212 */ /* 0x000fe400078efcff */
[----:B------:R-:W-:-:S05]  /*27fb0*/  IADD3 R4, R15, R4, RZ ;  /* 0x000000040f047210 */ /* 0x000fca0007ffe0ff */
[----:B------:R0:W-:Y:S02]  /*27fc0*/  STSM.16.M88.4 [R4], R8 ;  /* 0x0000000804007844 */ /* 0x0001e40000000200 */
[----:B0-----:R-:W-:Y:S02]  /*27fd0*/  VIADD R4, R3, 0x5000 ;  /* 0x0000500003047836 */ /* 0x001fe40000000000 */
[----:B------:R-:W-:-:S03]  /*27fe0*/  IMAD.MOV.U32 R11, RZ, RZ, R5 ;  /* 0x000000ffff0b7224 */ /* 0x000fc600078e0005 */
[----:B------:R-:W-:-:S05]  /*27ff0*/  LOP3.LUT R4, R4, R17, RZ, 0xfc, !PT ;  /* 0x0000001104047212 */ /* 0x000fca00078efcff */
[----:B------:R-:W-:-:S06]  /*28000*/  IMAD.IADD R4, R11, 0x1, R4 ;  /* 0x000000010b047824 */ /* 0x000fcc00078e0204 */
[----:B------:R-:W0:Y:S02]  /*28010*/  LDSM.16.MT88.4 R4, [R4+0xf200] ;  /* 0x00f200000404783b */ /* 0x000e240000004200 */
[C-C-:B0-----:R-:W-:Y:S02]  /*28020*/  PRMT R8, R4.reuse, 0x6420, R5.reuse ;  /* 0x0000642004087816 */ /* 0x141fe40000000005 */
[----:B------:R-:W-:Y:S01]  /*28030*/  PRMT R9, R4, 0x7531, R5 ;  /* 0x0000753104097816 */ /* 0x000fe20000000005 */
[----:B------:R-:W-:Y:S01]  /*28040*/  IMAD.MOV.U32 R5, RZ, RZ, R11 ;  /* 0x000000ffff057224 */ /* 0x000fe200078e000b */
[C-C-:B------:R-:W-:Y:S02]  /*28050*/  PRMT R10, R6.reuse, 0x6420, R7.reuse ;  /* 0x00006420060a7816 */ /* 0x140fe40000000007 */
[----:B------:R-:W-:Y:S02]  /*28060*/  PRMT R11, R6, 0x7531, R7 ;  /* 0x00007531060b7816 */ /* 0x000fe40000000007 */
[----:B------:R-:W-:Y:S01]  /*28070*/  MOV R7, R15 ;  /* 0x0000000f00077202 */ /* 0x000fe20000000f00 */
[----:B------:R-:W-:-:S05]  /*28080*/  VIADD R15, R3, 0x1000 ;  /* 0x00001000030f7836 */ /* 0x000fca0000000000 */
[C---:B------:R-:W-:Y:S02]  /*28090*/  LOP3.LUT R4, R15.reuse, R16, RZ, 0xfc, !PT ;  /* 0x000000100f047212 */ /* 0x040fe400078efcff */
[----:B------:R-:W-:-:S03]  /*280a0*/  LOP3.LUT R15, R15, R17, RZ, 0xfc, !PT ;  /* 0x000000110f0f7212 */ /* 0x000fc600078efcff */
[----:B------:R-:W-:-:S05]  /*280b0*/  IMAD.IADD R4, R7, 0x1, R4 ;  /* 0x0000000107047824 */ /* 0x000fca00078e0204 */
[----:B------:R0:W-:Y:S02]  /*280c0*/  STSM.16.M88.4 [R4], R8 ;  /* 0x0000000804007844 */ /* 0x0001e40000000200 */
[----:B0-----:R-:W-:Y:S01]  /*280d0*/  IMAD.IADD R4, R5, 0x1, R14 ;  /* 0x0000000105047824 */ /* 0x001fe200078e020e */
[----:B------:R-:W-:Y:S01]  /*280e0*/  MOV R14, R5 ;  /* 0x00000005000e7202 */ /* 0x000fe20000000f00 */
[----:B------:R-:W-:-:S04]  /*280f0*/  IMAD.MOV.U32 R11, RZ, RZ, R7 ;  /* 0x000000ffff0b7224 */ /* 0x000fc800078e0007 */
[----:B------:R-:W0:Y:S02]  /*28100*/  LDSM.16.MT88.4 R4, [R4+0xf200] ;  /* 0x00f200000404783b */ /* 0x000e240000004200 */
[C-C-:B0-----:R-:W-:Y:S02]  /*28110*/  PRMT R8, R4.reuse, 0x6420, R5.reuse ;  /* 0x0000642004087816 */ /* 0x141fe40000000005 */
[----:B------:R-:W-:Y:S01]  /*28120*/  PRMT R9, R4, 0x7531, R5 ;  /* 0x0000753104097816 */ /* 0x000fe20000000005 */
[----:B------:R-:W-:Y:S01]  /*28130*/  IMAD.MOV.U32 R5, RZ, RZ, R11 ;  /* 0x000000ffff057224 */ /* 0x000fe200078e000b */
[----:B------:R-:W-:Y:S02]  /*28140*/  LOP3.LUT R4, R20, R16, RZ, 0xfc, !PT ;  /* 0x0000001014047212 */ /* 0x000fe400078efcff */
[C-C-:B------:R-:W-:Y:S02]  /*28150*/  PRMT R10, R6.reuse, 0x6420, R7.reuse ;  /* 0x00006420060a7816 */ /* 0x140fe40000000007 */
[----:B------:R-:W-:Y:S01]  /*28160*/  PRMT R11, R6, 0x7531, R7 ;  /* 0x00007531060b7816 */ /* 0x000fe20000000007 */
[----:B------:R-:W-:Y:S01]  /*28170*/  IMAD.IADD R4, R5, 0x1, R4 ;  /* 0x0000000105047824 */ /* 0x000fe200078e0204 */
[----:B------:R-:W-:-:S04]  /*28180*/  LOP3.LUT R20, R20, R17, RZ, 0xfc, !PT ;  /* 0x0000001114147212 */ /* 0x000fc800078efcff */
[----:B------:R0:W-:Y:S02]  /*28190*/  STSM.16.M88.4 [R4], R8 ;  /* 0x0000000804007844 */ /* 0x0001e40000000200 */
[----:B0-----:R-:W-:Y:S01]  /*281a0*/  MOV R11, R14 ;  /* 0x0000000e000b7202 */ /* 0x001fe20000000f00 */
[----:B------:R-:W-:Y:S02]  /*281b0*/  VIADD R14, R3, 0x3000 ;  /* 0x00003000030e7836 */ /* 0x000fe40000000000 */
[----:B------:R-:W-:-:S03]  /*281c0*/  IMAD.MOV.U32 R10, RZ, RZ, R5 ;  /* 0x000000ffff0a7224 */ /* 0x000fc600078e0005 */
[----:B------:R-:W-:-:S05]  /*281d0*/  LOP3.LUT R4, R14, R17, RZ, 0xfc, !PT ;  /* 0x000000110e047212 */ /* 0x000fca00078efcff */
[----:B------:R-:W-:-:S06]  /*281e0*/  IMAD.IADD R4, R11, 0x1, R4 ;  /* 0x000000010b047824 */ /* 0x000fcc00078e0204 */
[----:B------:R-:W0:Y:S02]  /*281f0*/  LDSM.16.MT88.4 R4, [R4+0xf200] ;  /* 0x00f200000404783b */ /* 0x000e240000004200 */
[C-C-:B0-----:R-:W-:Y:S02]  /*28200*/  PRMT R8, R4.reuse, 0x6420, R5.reuse ;  /* 0x0000642004087816 */ /* 0x141fe40000000005 */
[----:B------:R-:W-:Y:S01]  /*28210*/  PRMT R9, R4, 0x7531, R5 ;  /* 0x0000753104097816 */ /* 0x000fe20000000005 */
[----:B------:R-:W-:Y:S01]  /*28220*/  IMAD.MOV.U32 R4, RZ, RZ, R10 ;  /* 0x000000ffff047224 */ /* 0x000fe200078e000a */
[----:B------:R-:W-:Y:S02]  /*28230*/  MOV R5, R11 ;  /* 0x0000000b00057202 */ /* 0x000fe40000000f00 */
[C-C-:B------:R-:W-:Y:S02]  /*28240*/  PRMT R10, R6.reuse, 0x6420, R7.reuse ;  /* 0x00006420060a7816 */ /* 0x140fe40000000007 */
[----:B------:R-:W-:Y:S01]  /*28250*/  PRMT R11, R6, 0x7531, R7 ;  /* 0x00007531060b7816 */ /* 0x000fe20000000007 */
[----:B------:R-:W-:-:S02]  /*28260*/  IMAD.MOV.U32 R7, RZ, RZ, R4 ;  /* 0x000000ffff077224 */ /* 0x000fc400078e0004 */
[----:B------:R-:W-:-:S05]  /*28270*/  VIADD R4, R3, 0x2000 ;  /* 0x0000200003047836 */ /* 0x000fca0000000000 */
[----:B------:R-:W-:-:S05]  /*28280*/  LOP3.LUT R4, R4, R16, RZ, 0xfc, !PT ;  /* 0x0000001004047212 */ /* 0x000fca00078efcff */
[----:B------:R-:W-:-:S05]  /*28290*/  IMAD.IADD R4, R7, 0x1, R4 ;  /* 0x0000000107047824 */ /* 0x000fca00078e0204 */
[----:B------:R0:W-:Y:S02]  /*282a0*/  STSM.16.M88.4 [R4], R8 ;  /* 0x0000000804007844 */ /* 0x0001e40000000200 */
[----:B0-----:R-:W-:Y:S01]  /*282b0*/  LOP3.LUT R4, R21, R17, RZ, 0xfc, !PT ;  /* 0x0000001115047212 */ /* 0x001fe200078efcff */
[----:B------:R-:W-:Y:S01]  /*282c0*/  IMAD.MOV.U32 R11, RZ, RZ, R5 ;  /* 0x000000ffff0b7224 */ /* 0x000fe200078e0005 */
[----:B------:R-:W-:-:S03]  /*282d0*/  MOV R10, R7 ;  /* 0x00000007000a7202 */ /* 0x000fc60000000f00 */
[----:B------:R-:W-:-:S06]  /*282e0*/  IMAD.IADD R4, R11, 0x1, R4 ;  /* 0x000000010b047824 */ /* 0x000fcc00078e0204 */
[----:B------:R-:W0:Y:S02]  /*282f0*/  LDSM.16.MT88.4 R4, [R4+0xf200] ;  /* 0x00f200000404783b */ /* 0x000e240000004200 */
[C-C-:B0-----:R-:W-:Y:S02]  /*28300*/  PRMT R8, R4.reuse, 0x6420, R5.reuse ;  /* 0x0000642004087816 */ /* 0x141fe40000000005 */
[----:B------:R-:W-:Y:S02]  /*28310*/  PRMT R9, R4, 0x7531, R5 ;  /* 0x0000753104097816 */ /* 0x000fe40000000005 */
[----:B------:R-:W-:Y:S02]  /*28320*/  MOV R5, R10 ;  /* 0x0000000a00057202 */ /* 0x000fe40000000f00 */
[----:B------:R-:W-:Y:S01]  /*28330*/  LOP3.LUT R4, R19, R16, RZ, 0xfc, !PT ;  /* 0x0000001013047212 */ /* 0x000fe200078efcff */
[----:B------:R-:W-:Y:S01]  /*28340*/  IMAD.MOV.U32 R19, RZ, RZ, R11 ;  /* 0x000000ffff137224 */ /* 0x000fe200078e000b */
[----:B------:R-:W-:-:S02]  /*28350*/  PRMT R10, R6, 0x6420, R7 ;  /* 0x00006420060a7816 */ /* 0x000fc40000000007 */
[----:B------:R-:W-:Y:S01]  /*28360*/  PRMT R11, R6, 0x7531, R7 ;  /* 0x00007531060b7816 */ /* 0x000fe20000000007 */
[----:B------:R-:W-:-:S05]  /*28370*/  IMAD.IADD R4, R5, 0x1, R4 ;  /* 0x0000000105047824 */ /* 0x000fca00078e0204 */
[----:B------:R0:W-:Y:S02]  /*28380*/  STSM.16.M88.4 [R4], R8 ;  /* 0x0000000804007844 */ /* 0x0001e40000000200 */
[----:B0-----:R-:W-:Y:S01]  /*28390*/  IMAD.IADD R4, R19, 0x1, R15 ;  /* 0x0000000113047824 */ /* 0x001fe200078e020f */
[----:B------:R-:W-:-:S05]  /*283a0*/  MOV R15, R5 ;  /* 0x00000005000f7202 */ /* 0x000fca0000000f00 */
[----:B------:R-:W0:Y:S02]  /*283b0*/  LDSM.16.MT88.4 R4, [R4+0xf200] ;  /* 0x00f200000404783b */ /* 0x000e240000004200 */
[C-C-:B0-----:R-:W-:Y:S02]  /*283c0*/  PRMT R8, R4.reuse, 0x6420, R5.reuse ;  /* 0x0000642004087816 */ /* 0x141fe40000000005 */
[----:B------:R-:W-:Y:S02]  /*283d0*/  PRMT R9, R4, 0x7531, R5 ;  /* 0x0000753104097816 */ /* 0x000fe40000000005 */
[----:B------:R-:W-:Y:S01]  /*283e0*/  LOP3.LUT R4, R14, R16, RZ, 0xfc, !PT ;  /* 0x000000100e047212 */ /* 0x000fe200078efcff */
[----:B------:R-:W-:Y:S01]  /*283f0*/  IMAD.MOV.U32 R14, RZ, RZ, R19 ;  /* 0x000000ffff0e7224 */ /* 0x000fe200078e0013 */
[C-C-:B------:R-:W-:Y:S01]  /*28400*/  PRMT R10, R6.reuse, 0x6420, R7.reuse ;  /* 0x00006420060a7816 */ /* 0x140fe20000000007 */
[----:B------:R-:W-:Y:S01]  /*28410*/  VIADD R19, R3, 0x6000 ;  /* 0x0000600003137836 */ /* 0x000fe20000000000 */
[----:B------:R-:W-:Y:S01]  /*28420*/  PRMT R11, R6, 0x7531, R7 ;  /* 0x00007531060b7816 */ /* 0x000fe20000000007 */
[----:B------:R-:W-:-:S05]  /*28430*/  IMAD.IADD R4, R15, 0x1, R4 ;  /* 0x000000010f047824 */ /* 0x000fca00078e0204 */
[----:B------:R0:W-:Y:S02]  /*28440*/  STSM.16.M88.4 [R4], R8 ;  /* 0x0000000804007844 */ /* 0x0001e40000000200 */
[----:B0-----:R-:W-:-:S05]  /*28450*/  VIADD R10, R3, 0x3800 ;  /* 0x00003800030a7836 */ /* 0x001fca0000000000 */
[----:B------:R-:W-:-:S04]  /*28460*/  LOP3.LUT R4, R10, R17, RZ, 0xfc, !PT ;  /* 0x000000110a047212 */ /* 0x000fc800078efcff */
[----:B------:R-:W-:-:S06]  /*28470*/  IADD3 R4, R14, R4, RZ ;  /* 0x000000040e047210 */ /* 0x000fcc0007ffe0ff */
[----:B------:R-:W0:Y:S02]  /*28480*/  LDSM.16.MT88.4 R4, [R4+0xf200] ;  /* 0x00f200000404783b */ /* 0x000e240000004200 */
[C-C-:B0-----:R-:W-:Y:S02]  /*28490*/  PRMT R8, R4.reuse, 0x6420, R5.reuse ;  /* 0x0000642004087816 */ /* 0x141fe40000000005 */
[----:B------:R-:W-:Y:S02]  /*284a0*/  PRMT R9, R4, 0x7531, R5 ;  /* 0x0000753104097816 */ /* 0x000fe40000000005 */
[----:B------:R-:W-:Y:S02]  /*284b0*/  LOP3.LUT R4, R10, R16, RZ, 0xfc, !PT ;  /* 0x000000100a047212 */ /* 0x000fe400078efcff */
[C-C-:B------:R-:W-:Y:S02]  /*284c0*/  PRMT R10, R6.reuse, 0x6420, R7.reuse ;  /* 0x00006420060a7816 */ /* 0x140fe40000000007 */
[----:B------:R-:W-:Y:S01]  /*284d0*/  PRMT R11, R6, 0x7531, R7 ;  /* 0x00007531060b7816 */ /* 0x000fe20000000007 */
[----:B------:R-:W-:-:S05]  /*284e0*/  IMAD.IADD R4, R15, 0x1, R4 ;  /* 0x000000010f047824 */ /* 0x000fca00078e0204 */
[----:B------:R0:W-:Y:S02]  /*284f0*/  STSM.16.M88.4 [R4], R8 ;  /* 0x0000000804007844 */ /* 0x0001e40000000200 */
[----:B0-----:R-:W-:-:S05]  /*28500*/  LOP3.LUT R4, R19, R17, RZ, 0xfc, !PT ;  /* 0x0000001113047212 */ /* 0x001fca00078efcff */
[----:B------:R-:W-:-:S06]  /*28510*/  IMAD.IADD R4, R14, 0x1, R4 ;  /* 0x000000010e047824 */ /* 0x000fcc00078e0204 */
[----:B------:R-:W0:Y:S02]  /*28520*/  LDSM.16.MT88.4 R4, [R4+0xf200] ;  /* 0x00f200000404783b */ /* 0x000e240000004200 */
[C-C-:B0-----:R-:W-:Y:S02]  /*28530*/  PRMT R8, R4.reuse, 0x6420, R5.reuse ;  /* 0x0000642004087816 */ /* 0x141fe40000000005 */
[----:B------:R-:W-:Y:S02]  /*28540*/  PRMT R9, R4, 0x7531, R5 ;  /* 0x0000753104097816 */ /* 0x000fe40000000005 */
[----:B------:R-:W-:Y:S01]  /*28550*/  MOV R5, R14 ;  /* 0x0000000e00057202 */ /* 0x000fe20000000f00 */
[----:B------:R-:W-:Y:S01]  /*28560*/  VIADD R14, R3, 0x4000 ;  /* 0x00004000030e7836 */ /* 0x000fe20000000000 */
[C-C-:B------:R-:W-:Y:S02]  /*28570*/  PRMT R10, R6.reuse, 0x6420, R7.reuse ;  /* 0x00006420060a7816 */ /* 0x140fe40000000007 */
[----:B------:R-:W-:-:S02]  /*28580*/  PRMT R11, R6, 0x7531, R7 ;  /* 0x00007531060b7816 */ /* 0x000fc40000000007 */
[C---:B------:R-:W-:Y:S02]  /*28590*/  LOP3.LUT R4, R14.reuse, R16, RZ, 0xfc, !PT ;  /* 0x000000100e047212 */ /* 0x040fe400078efcff */
[----:B------:R-:W-:-:S03]  /*285a0*/  LOP3.LUT R14, R14, R17, RZ, 0xfc, !PT ;  /* 0x000000110e0e7212 */ /* 0x000fc600078efcff */
[----:B------:R-:W-:-:S05]  /*285b0*/  IMAD.IADD R4, R15, 0x1, R4 ;  /* 0x000000010f047824 */ /* 0x000fca00078e0204 */
[----:B------:R0:W-:Y:S02]  /*285c0*/  STSM.16.M88.4 [R4], R8 ;  /* 0x0000000804007844 */ /* 0x0001e40000000200 */
[----:B0-----:R-:W-:-:S05]  /*285d0*/  IMAD.MOV.U32 R11, RZ, RZ, R5 ;  /* 0x000000ffff0b7224 */ /* 0x001fca00078e0005 */
[----:B------:R-:W-:-:S06]  /*285e0*/  IADD3 R4, R11, R20, RZ ;  /* 0x000000140b047210 */ /* 0x000fcc0007ffe0ff */
[----:B------:R-:W0:Y:S02]  /*285f0*/  LDSM.16.MT88.4 R4, [R4+0xf200] ;  /* 0x00f200000404783b */ /* 0x000e240000004200 */
[C-C-:B0-----:R-:W-:Y:S02]  /*28600*/  PRMT R8, R4.reuse, 0x6420, R5.reuse ;  /* 0x0000642004087816 */ /* 0x141fe40000000005 */
[----:B------:R-:W-:Y:S01]  /*28610*/  PRMT R9, R4, 0x7531, R5 ;  /* 0x0000753104097816 */ /* 0x000fe20000000005 */
[----:B------:R-:W-:Y:S01]  /*28620*/  IMAD.MOV.U32 R5, RZ, RZ, R11 ;  /* 0x000000ffff057224 */ /* 0x000fe200078e000b */
[C-C-:B------:R-:W-:Y:S02]  /*28630*/  PRMT R10, R6.reuse, 0x6420, R7.reuse ;  /* 0x00006420060a7816 */ /* 0x140fe40000000007 */
[----:B------:R-:W-:Y:S01]  /*28640*/  PRMT R11, R6, 0x7531, R7 ;  /* 0x00007531060b7816 */ /* 0x000fe20000000007 */
[----:B------:R-:W-:Y:S02]  /*28650*/  IMAD.MOV.U32 R7, RZ, RZ, R15 ;  /* 0x000000ffff077224 */ /* 0x000fe400078e000f */
[----:B------:R-:W-:-:S05]  /*28660*/  VIADD R15, R3, 0x4800 ;  /* 0x00004800030f7836 */ /* 0x000fca0000000000 */
[----:B------:R-:W-:-:S04]  /*28670*/  LOP3.LUT R4, R15, R16, RZ, 0xfc, !PT ;  /* 0x000000100f047212 */ /* 0x000fc800078efcff */
[----:B------:R-:W-:-:S05]  /*28680*/  IADD3 R4, R7, R4, RZ ;  /* 0x0000000407047210 */ /* 0x000fca0007ffe0ff */
[----:B------:R0:W-:Y:S02]  /*28690*/  STSM.16.M88.4 [R4], R8 ;  /* 0x0000000804007844 */ /* 0x0001e40000000200 */
[----:B0-----:R-:W-:Y:S02]  /*286a0*/  IMAD.IADD R4, R5, 0x1, R14 ;  /* 0x0000000105047824 */ /* 0x001fe400078e020e */
[----:B------:R-:W-:Y:S02]  /*286b0*/  IMAD.MOV.U32 R14, RZ, RZ, R5 ;  /* 0x000000ffff0e7224 */ /* 0x000fe400078e0005 */
[----:B------:R-:W-:Y:S02]  /*286c0*/  VIADD R11, R3, 0x5000 ;  /* 0x00005000030b7836 */ /* 0x000fe40000000000 */
[----:B------:R-:W0:Y:S02]  /*286d0*/  LDSM.16.MT88.4 R4, [R4+0xf200] ;  /* 0x00f200000404783b */ /* 0x000e240000004200 */
[----:B0-----:R-:W-:-:S02]  /*286e0*/  PRMT R8, R4, 0x6420, R5 ;  /* 0x0000642004087816 */ /* 0x001fc40000000005 */
[----:B------:R-:W-:Y:S02]  /*286f0*/  PRMT R9, R4, 0x7531, R5 ;  /* 0x0000753104097816 */ /* 0x000fe40000000005 */
[----:B------:R-:W2:Y:S01]  /*28700*/  LDL R5, [R1+0x30] ;  /* 0x0000300001057983 */ /* 0x000ea20000100800 */
[----:B------:R-:W-:Y:S02]  /*28710*/  LOP3.LUT R4, R11, R16, RZ, 0xfc, !PT ;  /* 0x000000100b047212 */ /* 0x000fe400078efcff */
[C-C-:B------:R-:W-:Y:S02]  /*28720*/  PRMT R10, R6.reuse, 0x6420, R7.reuse ;  /* 0x00006420060a7816 */ /* 0x140fe40000000007 */
[----:B------:R-:W-:Y:S02]  /*28730*/  PRMT R11, R6, 0x7531, R7 ;  /* 0x00007531060b7816 */ /* 0x000fe40000000007 */
[----:B--2---:R-:W-:-:S05]  /*28740*/  IADD3 R4, R5, R4, RZ ;  /* 0x0000000405047210 */ /* 0x004fca0007ffe0ff */
[----:B------:R0:W-:Y:S02]  /*28750*/  STSM.16.M88.4 [R4], R8 ;  /* 0x0000000804007844 */ /* 0x0001e40000000200 */
[----:B0-----:R-:W-:Y:S02]  /*28760*/  IMAD.MOV.U32 R11, RZ, RZ, R14 ;  /* 0x000000ffff0b7224 */ /* 0x001fe400078e000e */
[----:B------:R-:W-:-:S05]  /*28770*/  VIADD R14, R3, 0x6800 ;  /* 0x00006800030e7836 */ /* 0x000fca0000000000 */
[----:B------:R-:W-:-:S05]  /*28780*/  LOP3.LUT R4, R14, R17, RZ, 0xfc, !PT ;  /* 0x000000110e047212 */ /* 0x000fca00078efcff */
[----:B------:R-:W-:-:S06]  /*28790*/  IMAD.IADD R4, R11, 0x1, R4 ;  /* 0x000000010b047824 */ /* 0x000fcc00078e0204 */
[----:B------:R-:W0:Y:S02]  /*287a0*/  LDSM.16.MT88.4 R4, [R4+0xf200] ;  /* 0x00f200000404783b */ /* 0x000e240000004200 */
[C-C-:B0-----:R-:W-:Y:S02]  /*287b0*/  PRMT R8, R4.reuse, 0x6420, R5.reuse ;  /* 0x0000642004087816 */ /* 0x141fe40000000005 */
[----:B------:R-:W-:Y:S02]  /*287c0*/  PRMT R9, R4, 0x7531, R5 ;  /* 0x0000753104097816 */ /* 0x000fe40000000005 */
[----:B------:R-:W-:Y:S02]  /*287d0*/  MOV R5, R11 ;  /* 0x0000000b00057202 */ /* 0x000fe40000000f00 */
[C-C-:B------:R-:W-:Y:S02]  /*287e0*/  PRMT R10, R6.reuse, 0x6420, R7.reuse ;  /* 0x00006420060a7816 */ /* 0x140fe40000000007 */
[----:B------:R-:W-:-:S02]  /*287f0*/  PRMT R11, R6, 0x7531, R7 ;  /* 0x00007531060b7816 */ /* 0x000fc40000000007 */
[----:B------:R-:W2:Y:S01]  /*28800*/  LDL R6, [R1+0x30] ;  /* 0x0000300001067983 */ /* 0x000ea20000100800 */
[-C--:B------:R-:W-:Y:S01]  /*28810*/  LOP3.LUT R4, R21, R16.reuse, RZ, 0xfc, !PT ;  /* 0x0000001015047212 */ /* 0x080fe200078efcff */
[----:B------:R-:W-:Y:S02]  /*28820*/  IMAD.MOV.U32 R7, RZ, RZ, R5 ;  /* 0x000000ffff077224 */ /* 0x000fe400078e0005 */
[----:B------:R-:W-:Y:S01]  /*28830*/  VIADD R5, R3, 0x2000 ;  /* 0x0000200003057836 */ /* 0x000fe20000000000 */
[-C--:B------:R-:W-:Y:S02]  /*28840*/  LOP3.LUT R19, R19, R16.reuse, RZ, 0xfc, !PT ;  /* 0x0000001013137212 */ /* 0x080fe400078efcff */
[----:B------:R-:W-:Y:S01]  /*28850*/  LOP3.LUT R15, R15, R17, RZ, 0xfc, !PT ;  /* 0x000000110f0f7212 */ /* 0x000fe200078efcff */
[----:B------:R-:W-:Y:S01]  /*28860*/  VIADD R3, R3, 0x7000 ;  /* 0x0000700003037836 */ /* 0x000fe20000000000 */
[----:B------:R-:W-:Y:S01]  /*28870*/  LOP3.LUT R14, R14, R16, RZ, 0xfc, !PT ;  /* 0x000000100e0e7212 */ /* 0x000fe200078efcff */
[----:B--2---:R-:W-:-:S05]  /*28880*/  IMAD.IADD R4, R6, 0x1, R4 ;  /* 0x0000000106047824 */ /* 0x004fca00078e0204 */
[----:B------:R0:W-:Y:S02]  /*28890*/  STSM.16.M88.4 [R4], R8 ;  /* 0x0000000804007844 */ /* 0x0001e40000000200 */
[----:B0-----:R-:W-:Y:S01]  /*288a0*/  LOP3.LUT R4, R5, R17, RZ, 0xfc, !PT ;  /* 0x0000001105047212 */ /* 0x001fe200078efcff */
[----:B------:R-:W-:-:S04]  /*288b0*/  IMAD.MOV.U32 R11, RZ, RZ, R7 ;  /* 0x000000ffff0b7224 */ /* 0x000fc800078e0007 */
[----:B------:R-:W-:Y:S01]  /*288c0*/  IMAD.IADD R4, R11, 0x1, R4 ;  /* 0x000000010b047824 */ /* 0x000fe200078e0204 */
[----:B------:R-:W-:-:S05]  /*288d0*/  MOV R10, R6 ;  /* 0x00000006000a7202 */ /* 0x000fca0000000f00 */
[----:B------:R-:W0:Y:S02]  /*288e0*/  LDSM.16.MT88.4 R4, [R4+0xf200] ;  /* 0x00f200000404783b */ /* 0x000e240000004200 */
[C-C-:B0-----:R-:W-:Y:S02]  /*288f0*/  PRMT R8, R4.reuse, 0x6420, R5.reuse ;  /* 0x0000642004087816 */ /* 0x141fe40000000005 */
[----:B------:R-:W-:Y:S01]  /*28900*/  PRMT R9, R4, 0x7531, R5 ;  /* 0x0000753104097816 */ /* 0x000fe20000000005 */
[----:B------:R-:W-:Y:S01]  /*28910*/  IMAD.MOV.U32 R4, RZ, RZ, R10 ;  /* 0x000000ffff047224 */ /* 0x000fe200078e000a */
[----:B------:R-:W-:Y:S02]  /*28920*/  MOV R5, R11 ;  /* 0x0000000b00057202 */ /* 0x000fe40000000f00 */
[----:B------:R-:W-:Y:S01]  /*28930*/  PRMT R10, R6, 0x6420, R7 ;  /* 0x00006420060a7816 */ /* 0x000fe20000000007 */
[----:B------:R-:W-:Y:S01]  /*28940*/  IMAD.IADD R19, R4, 0x1, R19 ;  /* 0x0000000104137824 */ /* 0x000fe200078e0213 */
[----:B------:R-:W-:-:S05]  /*28950*/  PRMT R11, R6, 0x7531, R7 ;  /* 0x00007531060b7816 */ /* 0x000fca0000000007 */
[----:B------:R0:W-:Y:S02]  /*28960*/  STSM.16.M88.4 [R19], R8 ;  /* 0x0000000813007844 */ /* 0x0001e40000000200 */
[----:B0-----:R-:W-:Y:S02]  /*28970*/  IMAD.MOV.U32 R19, RZ, RZ, R4 ;  /* 0x000000ffff137224 */ /* 0x001fe400078e0004 */
[----:B------:R-:W-:Y:S01]  /*28980*/  IMAD.IADD R4, R5, 0x1, R15 ;  /* 0x0000000105047824 */ /* 0x000fe200078e020f */
[----:B------:R-:W-:-:S05]  /*28990*/  MOV R15, R5 ;  /* 0x00000005000f7202 */ /* 0x000fca0000000f00 */
[----:B------:R-:W0:Y:S01]  /*289a0*/  LDSM.16.MT88.4 R4, [R4+0xf200] ;  /* 0x00f200000404783b */ /* 0x000e220000004200 */
[----:B------:R-:W-:Y:S01]  /*289b0*/  IMAD.IADD R14, R19, 0x1, R14 ;  /* 0x00000001130e7824 */ /* 0x000fe200078e020e */
[C-C-:B0-----:R-:W-:Y:S02]  /*289c0*/  PRMT R8, R4.reuse, 0x6420, R5.reuse ;  /* 0x0000642004087816 */ /* 0x141fe40000000005 */
[----:B------:R-:W-:Y:S02]  /*289d0*/  PRMT R9, R4, 0x7531, R5 ;  /* 0x0000753104097816 */ /* 0x000fe40000000005 */
[----:B------:R-:W-:Y:S02]  /*289e0*/  LOP3.LUT R4, R3, R17, RZ, 0xfc, !PT ;  /* 0x0000001103047212 */ /* 0x000fe400078efcff */
[C-C-:B------:R-:W-:Y:S02]  /*289f0*/  PRMT R10, R6.reuse, 0x6420, R7.reuse ;  /* 0x00006420060a7816 */ /* 0x140fe40000000007 */
[----:B------:R-:W-:Y:S01]  /*28a00*/  PRMT R11, R6, 0x7531, R7 ;  /* 0x00007531060b7816 */ /* 0x000fe20000000007 */
[----:B------:R-:W-:-:S04]  /*28a10*/  IMAD.IADD R4, R15, 0x1, R4 ;  /* 0x000000010f047824 */ /* 0x000fc800078e0204 */
[----:B------:R-:W-:Y:S04]  /*28a20*/  STSM.16.M88.4 [R14], R8 ;  /* 0x000000080e007844 */ /* 0x000fe80000000200 */
[----:B------:R-:W0:Y:S01]  /*28a30*/  LDSM.16.MT88.4 R4, [R4+0xf200] ;  /* 0x00f200000404783b */ /* 0x000e220000004200 */
[----:B------:R-:W-:-:S04]  /*28a40*/  LOP3.LUT R3, R3, R16, RZ, 0xfc, !PT ;  /* 0x0000001003037212 */ /* 0x000fc800078efcff */
[----:B------:R-:W-:Y:S02]  /*28a50*/  IADD3 R3, R19, R3, RZ ;  /* 0x0000000313037210 */ /* 0x000fe40007ffe0ff */
[C-C-:B0-----:R-:W-:Y:S02]  /*28a60*/  PRMT R8, R4.reuse, 0x6420, R5.reuse ;  /* 0x0000642004087816 */ /* 0x141fe40000000005 */
        /* <DEDUP_REMOVED lines=12> */
.L_x_3473:
[----:B------:R2:W5:Y:S01]  /*28b30*/  LDL R7, [R1+0x1c] ;  /* 0x00001c0001077983 */ /* 0x0005620000100800 */
[----:B-1----:R1:W-:Y:S01]  /*28b40*/  SYNCS.ARRIVE.TRANS64.A1T0 RZ, [R13+URZ+0x33450], RZ ;  /* 0x033450ff0dff79a7 */ /* 0x0023e2000810003f */
[----:B------:R-:W-:Y:S01]  /*28b50*/  BAR.SYNC.DEFER_BLOCKING 0x2, 0x80 ;  /* 0x0082000000007b1d */ /* 0x000fe20000010000 */
[C---:B------:R-:W-:Y:S01]  /*28b60*/  ISETP.GT.AND P0, PT, R12.reuse, RZ, PT ;  /* 0x000000ff0c00720c */ /* 0x040fe20003f04270 */
[----:B------:R-:W-:Y:S02]  /*28b70*/  VIADD R12, R12, 0xffffffff ;  /* 0xffffffff0c0c7836 */ /* 0x000fe40000000000 */
[----:B------:R-:W-:Y:S02]  /*28b80*/  IMAD.MOV.U32 R6, RZ, RZ, R18 ;  /* 0x000000ffff067224 */ /* 0x000fe400078e0012 */
[----:B-1----:R-:W-:-:S05]  /*28b90*/  @!P1 VIADD R13, R13, 0x33480 ;  /* 0x000334800d0d9836 */ /* 0x002fca0000000000 */
[----:B------:R-:W-:-:S04]  /*28ba0*/  @!P1 PRMT R13, RZ, 0x654, R13 ;  /* 0x00000654ff0d9816 */ /* 0x000fc8000000000d */
[----:B------:R2:W-:Y:S01]  /*28bb0*/  @!P1 SYNCS.ARRIVE.TRANS64.RED.A1T0 RZ, [R13+URZ], RZ ;  /* 0x000000ff0dff99a7 */ /* 0x0005e2000810043f */
[----:B------:R-:W-:Y:S05]  /*28bc0*/  @P0 BRA `(.L_x_3474) ;  /* 0xffffffe400700947 */ /* 0x000fea000383ffff */
.L_x_3450:
[----:B------:R-:W-:Y:S04]  /*28bd0*/  BSSY B0, `(.L_x_3475) ;  /* 0x000000f000007945 */ /* 0x000fe80003800000 */
[----:B------:R-:W-:Y:S05]  /*28be0*/  @P1 BRA `(.L_x_3476) ;  /* 0x0000000000341947 */ /* 0x000fea0003800000 */
[----:B------:R-:W1:Y:S01]  /*28bf0*/  S2R R5, SR_LANEID ;  /* 0x0000000000057919 */ /* 0x000e620000000000 */
[----:B------:R-:W-:Y:S01]  /*28c00*/  VOTEU.ANY UR4, UPT, PT ;  /* 0x0000000000047886 */ /* 0x000fe200038e0100 */
[----:B0-----:R-:W0:Y:S01]  /*28c10*/  LDC.64 R2, c[0x0][0xc38] ;  /* 0x00030e00ff027b82 */ /* 0x001e220000000a00 */
[----:B------:R-:W1:Y:S02]  /*28c20*/  FLO.U32 R0, UR4 ;  /* 0x0000000400007d00 */ /* 0x000e6400080e0000 */
[----:B-1----:R-:W-:-:S06]  /*28c30*/  ISETP.EQ.U32.AND P0, PT, R0, R5, PT ;  /* 0x000000050000720c */ /* 0x002fcc0003f02070 */
[----:B------:R-:W0:Y:S07]  /*28c40*/  POPC R5, UR4 ;  /* 0x0000000400057d09 */ /* 0x000e2e0008000000 */
[----:B0-----:R-:W3:Y:S01]  /*28c50*/  @P0 ATOMG.E.ADD.STRONG.GPU PT, R3, desc[UR54][R2.64], R5 ;  /* 0x00000005020309a8 */ /* 0x001ee200081ee1f6 */
[----:B------:R-:W0:Y:S02]  /*28c60*/  S2R R4, SR_LTMASK ;  /* 0x0000000000047919 */ /* 0x000e240000003900 */
[----:B0-----:R-:W-:-:S04]  /*28c70*/  LOP3.LUT R4, R4, UR4, RZ, 0xc0, !PT ;  /* 0x0000000404047c12 */ /* 0x001fc8000f8ec0ff */
[----:B-----5:R-:W0:Y:S01]  /*28c80*/  POPC R7, R4 ;  /* 0x0000000400077309 */ /* 0x020e220000000000 */
[----:B---3--:R-:W0:Y:S02]  /*28c90*/  SHFL.IDX PT, R0, R3, R0, 0x1f ;  /* 0x00001f0003007589 */ /* 0x008e2400000e0000 */
[----:B0-----:R-:W-:-:S05]  /*28ca0*/  IADD3 R0, R0, UR38, R7 ;  /* 0x0000002600007c10 */ /* 0x001fca000fffe007 */
[----:B------:R1:W-:Y:S02]  /*28cb0*/  STL [R1], R0 ;  /* 0x0000000001007387 */ /* 0x0003e40000100800 */
.L_x_3476:
[----:B------:R-:W-:Y:S05]  /*28cc0*/  BSYNC B0 ;  /* 0x0000000000007941 */ /* 0x000fea0003800000 */
.L_x_3475:
[----:B------:R-:W-:-:S06]  /*28cd0*/  UISETP.NE.AND UP0, UPT, UR37, 0x3, UPT ;  /* 0x000000032500788c */ /* 0x000fcc000bf05270 */
[----:B------:R-:W-:-:S13]  /*28ce0*/  PLOP3.LUT P0, PT, PT, PT, UP0, 0x80, 0x0 ;  /* 0x000000000000781c */ /* 0x000fda0003f0f008 */
[----:B------:R-:W-:Y:S05]  /*28cf0*/  @!P0 BRA `(.L_x_3477) ;  /* 0x0000000000048947 */ /* 0x000fea0003800000 */
[----:B------:R-:W-:Y:S01]  /*28d00*/  BPT.TRAP 0x1 ;  /* 0x000000040000795c */ /* 0x000fe20000300000 */
.L_x_3477:
[----:B0-----:R-:W3:Y:S01]  /*28d10*/  LDL R3, [R1+0x1c] ;  /* 0x00001c0001037983 */ /* 0x001ee20000100800 */
[----:B-1----:R-:W-:Y:S01]  /*28d20*/  MOV R0, 0x400 ;  /* 0x0000040000007802 */ /* 0x002fe20000000f00 */
[----:B------:R-:W-:Y:S01]  /*28d30*/  BSSY B0, `(.L_x_3478) ;  /* 0x000000a000007945 */ /* 0x000fe20003800000 */
[----:B------:R-:W0:Y:S02]  /*28d40*/  S2R R2, SR_CgaCtaId ;  /* 0x0000000000027919 */ /* 0x000e240000008800 */
[----:B0-----:R-:W-:Y:S01]  /*28d50*/  LEA R0, R2, R0, 0x18 ;  /* 0x0000000002007211 */ /* 0x001fe200078ec0ff */
[----:B------:R-:W-:-:S03]  /*28d60*/  IMAD.U32 R2, RZ, RZ, UR39 ;  /* 0x00000027ff027e24 */ /* 0x000fc6000f8e00ff */
[----:B------:R-:W-:Y:S02]  /*28d70*/  LEA R0, R18, R0, 0x3 ;  /* 0x0000000012007211 */ /* 0x000fe400078e18ff */
[----:B------:R-:W-:Y:S02]  /*28d80*/  ISETP.NE.AND P2, PT, R2, 0x3, PT ;  /* 0x000000030200780c */ /* 0x000fe40003f45270 */
[----:B---3--:R-:W-:-:S04]  /*28d90*/  LOP3.LUT R3, R3, 0x1, RZ, 0x3c, !PT ;  /* 0x0000000103037812 */ /* 0x008fc800078e3cff */
[----:B------:R-:W-:-:S04]  /*28da0*/  SHF.L.U32 R3, R3, 0x1f, RZ ;  /* 0x0000001f03037819 */ /* 0x000fc800000006ff */
[----:B------:R-:W0:Y:S02]  /*28db0*/  SYNCS.PHASECHK.TRANS64.TRYWAIT P0, [R0+URZ+0x33470], R3 ;  /* 0x03347003000075a7 */ /* 0x000e24000800017f */
[----:B0-----:R-:W-:Y:S05]  /*28dc0*/  @!P0 BRA `(.L_x_3479) ;  /* 0x0000004000f88947 */ /* 0x001fea0003800000 */
.L_x_3616:
[----:B------:R-:W-:Y:S05]  /*28dd0*/  BSYNC B0 ;  /* 0x0000000000007941 */ /* 0x000fea0003800000 */
.L_x_3478:
[----:B------:R-:W-:Y:S05]  /*28de0*/  @!P2 BRA `(.L_x_3480) ;  /* 0x000000000004a947 */ /* 0x000fea0003800000 */
[----:B------:R-:W-:Y:S01]  /*28df0*/  BPT.TRAP 0x1 ;  /* 0x000000040000795c */ /* 0x000fe20000300000 */
.L_x_3480:
[----:B------:R-:W0:Y:S02]  /*28e00*/  LDL R2, [R1+0x1c] ;  /* 0x00001c0001027983 */ /* 0x000e240000100800 */
[----:B0-----:R-:W-:-:S04]  /*28e10*/  SHF.L.U32 R3, R2, 0x1f, RZ ;  /* 0x0000001f02037819 */ /* 0x001fc800000006ff */
[----:B------:R-:W0:Y:S02]  /*28e20*/  SYNCS.PHASECHK.TRANS64.TRYWAIT P0, [R0+URZ+0x33460], R3 ;  /* 0x03346003000075a7 */ /* 0x000e24000800017f */
[----:B0-----:R-:W-:Y:S05]  /*28e30*/  @!P0 BRA `(.L_x_3481) ;  /* 0x0000004000f08947 */ /* 0x001fea0003800000 */
.L_x_3617:
[----:B------:R-:W3:Y:S04]  /*28e40*/  LDL R19, [R1+0x18] ;  /* 0x0000180001137983 */ /* 0x000ee80000100800 */
[----:B------:R-:W4:Y:S01]  /*28e50*/  LDL R12, [R1+0x30] ;  /* 0x00003000010c7983 */ /* 0x000f220000100800 */
[----:B------:R-:W-:-:S05]  /*28e60*/  IMAD R2, R18, 0x7800, RZ ;  /* 0x0000780012027824 */ /* 0x000fca00078e02ff */
[C---:B0-----:R-:W-:Y:S01]  /*28e70*/  LOP3.LUT R3, R2.reuse, R17, RZ, 0xfc, !PT ;  /* 0x0000001102037212 */ /* 0x041fe200078efcff */
[----:B------:R-:W-:Y:S05]  /*28e80*/  WARPSYNC.ALL ;  /* 0x0000000000007948 */ /* 0x000fea0003800000 */
[C---:B------:R-:W-:Y:S02]  /*28e90*/  IADD3 R14, R2.reuse, 0x2800, RZ ;  /* 0x00002800020e7810 */ /* 0x040fe40007ffe0ff */
[C---:B------:R-:W-:Y:S01]  /*28ea0*/  IADD3 R21, R2.reuse, 0x5000, RZ ;  /* 0x0000500002157810 */ /* 0x040fe20007ffe0ff */
[C---:B--2---:R-:W-:Y:S02]  /*28eb0*/  VIADD R13, R2.reuse, 0x1000 ;  /* 0x00001000020d7836 */ /* 0x044fe40000000000 */
[----:B------:R-:W-:-:S02]  /*28ec0*/  VIADD R15, R2, 0x1800 ;  /* 0x00001800020f7836 */ /* 0x000fc40000000000 */
[----:B------:R-:W-:Y:S02]  /*28ed0*/  VIADD R20, R2, 0x2000 ;  /* 0x0000200002147836 */ /* 0x000fe40000000000 */
[----:B---3--:R-:W-:-:S06]  /*28ee0*/  IMAD.IADD R5, R19, 0x1, R3 ;  /* 0x0000000113057824 */ /* 0x008fcc00078e0203 */
[----:B-----5:R-:W0:Y:S01]  /*28ef0*/  LDSM.16.MT88.4 R4, [R5+0xf200] ;  /* 0x00f200000504783b */ /* 0x020e220000004200 */
[----:B------:R-:W-:-:S05]  /*28f00*/  LOP3.LUT R3, R2, R16, RZ, 0xfc, !PT ;  /* 0x0000001002037212 */ /* 0x000fca00078efcff */
[----:B----4-:R-:W-:Y:S01]  /*28f10*/  IMAD.IADD R3, R12, 0x1, R3 ;  /* 0x000000010c037824 */ /* 0x010fe200078e0203 */
[C-C-:B0-----:R-:W-:Y:S02]  /*28f20*/  PRMT R8, R4.reuse, 0x6420, R5.reuse ;  /* 0x0000642004087816 */ /* 0x141fe40000000005 */
[----:B------:R-:W-:Y:S02]  /*28f30*/  PRMT R9, R4, 0x7531, R5 ;  /* 0x0000753104097816 */ /* 0x000fe40000000005 */
[----:B------:R-:W-:Y:S02]  /*28f40*/  LOP3.LUT R4, R14, R17, RZ, 0xfc, !PT ;  /* 0x000000110e047212 */ /* 0x000fe400078efcff */
[C-C-:B------:R-:W-:Y:S02]  /*28f50*/  PRMT R10, R6.reuse, 0x6420, R7.reuse ;  /* 0x00006420060a7816 */ /* 0x140fe40000000007 */
[----:B------:R-:W-:Y:S01]  /*28f60*/  PRMT R11, R6, 0x7531, R7 ;  /* 0x00007531060b7816 */ /* 0x000fe20000000007 */
[----:B------:R-:W-:-:S04]  /*28f70*/  IMAD.IADD R6, R19, 0x1, R4 ;  /* 0x0000000113067824 */ /* 0x000fc800078e0204 */
[----:B------:R0:W-:Y:S04]  /*28f80*/  STSM.16.M88.4 [R3], R8 ;  /* 0x0000000803007844 */ /* 0x0001e80000000200 */
[----:B------:R-:W1:Y:S01]  /*28f90*/  LDSM.16.MT88.4 R4, [R6+0xf200] ;  /* 0x00f200000604783b */ /* 0x000e620000004200 */
[----:B0-----:R-:W-:Y:S01]  /*28fa0*/  VIADD R3, R2, 0x800 ;  /* 0x0000080002037836 */ /* 0x001fe20000000000 */
[C-C-:B-1----:R-:W-:Y:S02]  /*28fb0*/  PRMT R8, R4.reuse, 0x6420, R5.reuse ;  /* 0x0000642004087816 */ /* 0x142fe40000000005 */
[----:B------:R-:W-:Y:S02]  /*28fc0*/  PRMT R9, R4, 0x7531, R5 ;  /* 0x0000753104097816 */ /* 0x000fe40000000005 */
[----:B------:R-:W-:-:S02]  /*28fd0*/  LOP3.LUT R4, R3, R16, RZ, 0xfc, !PT ;  /* 0x0000001003047212 */ /* 0x000fc400078efcff */
[----:B------:R-:W-:Y:S02]  /*28fe0*/  LOP3.LUT R5, R21, R17, RZ, 0xfc, !PT ;  /* 0x0000001115057212 */ /* 0x000fe400078efcff */
[--C-:B------:R-:W-:Y:S01]  /*28ff0*/  PRMT R10, R6, 0x6420, R7.reuse ;  /* 0x00006420060a7816 */ /* 0x100fe20000000007 */
[----:B------:R-:W-:Y:S01]  /*29000*/  IMAD.IADD R4, R12, 0x1, R4 ;  /* 0x000000010c047824 */ /* 0x000fe200078e0204 */
[----:B------:R-:W-:Y:S01]  /*29010*/  PRMT R11, R6, 0x7531, R7 ;  /* 0x00007531060b7816 */ /* 0x000fe20000000007 */
[----:B------:R-:W-:-:S04]  /*29020*/  IMAD.IADD R5, R19, 0x1, R5 ;  /* 0x0000000113057824 */ /* 0x000fc800078e0205 */
[----:B------:R-:W-:Y:S04]  /*29030*/  STSM.16.M88.4 [R4], R8 ;  /* 0x0000000804007844 */ /* 0x000fe80000000200 */
[----:B------:R-:W0:Y:S01]  /*29040*/  LDSM.16.MT88.4 R4, [R5+0xf200] ;  /* 0x00f200000504783b */ /* 0x000e220000004200 */
[----:B------:R-:W-:Y:S02]  /*29050*/  LOP3.LUT R3, R3, R17, RZ, 0xfc, !PT ;  /* 0x0000001103037212 */ /* 0x000fe400078efcff */
[C-C-:B0-----:R-:W-:Y:S02]  /*29060*/  PRMT R8, R4.reuse, 0x6420, R5.reuse ;  /* 0x0000642004087816 */ /* 0x141fe40000000005 */
[----:B------:R-:W-:Y:S02]  /*29070*/  PRMT R9, R4, 0x7531, R5 ;  /* 0x0000753104097816 */ /* 0x000fe40000000005 */
[----:B------:R-:W-:-:S02]  /*29080*/  LOP3.LUT R4, R13, R16, RZ, 0xfc, !PT ;  /* 0x000000100d047212 */ /* 0x000fc400078efcff */
[C-C-:B------:R-:W-:Y:S02]  /*29090*/  PRMT R10, R6.reuse, 0x6420, R7.reuse ;  /* 0x00006420060a7816 */ /* 0x140fe40000000007 */
[----:B------:R-:W-:Y:S01]  /*290a0*/  PRMT R11, R6, 0x7531, R7 ;  /* 0x00007531060b7816 */ /* 0x000fe20000000007 */
[----:B------:R-:W-:Y:S01]  /*290b0*/  IMAD.IADD R4, R12, 0x1, R4 ;  /* 0x000000010c047824 */ /* 0x000fe200078e0204 */
[----:B------:R-:W-:-:S04]  /*290c0*/  IADD3 R6, R19, R3, RZ ;  /* 0x0000000313067210 */ /* 0x000fc80007ffe0ff */
[----:B------:R-:W-:Y:S04]  /*290d0*/  STSM.16.M88.4 [R4], R8 ;  /* 0x0000000804007844 */ /* 0x000fe80000000200 */
[----:B------:R-:W0:Y:S01]  /*290e0*/  LDSM.16.MT88.4 R4, [R6+0xf200] ;  /* 0x00f200000604783b */ /* 0x000e220000004200 */
[----:B------:R-:W-:-:S05]  /*290f0*/  LOP3.LUT R3, R15, R16, RZ, 0xfc, !PT ;  /* 0x000000100f037212 */ /* 0x000fca00078efcff */
[----:B------:R-:W-:Y:S01]  /*29100*/  IMAD.IADD R3, R12, 0x1, R3 ;  /* 0x000000010c037824 */ /* 0x000fe200078e0203 */
[C-C-:B0-----:R-:W-:Y:S02]  /*29110*/  PRMT R8, R4.reuse, 0x6420, R5.reuse ;  /* 0x0000642004087816 */ /* 0x141fe40000000005 */
[----:B------:R-:W-:Y:S02]  /*29120*/  PRMT R9, R4, 0x7531, R5 ;  /* 0x0000753104097816 */ /* 0x000fe40000000005 */
[C-C-:B------:R-:W-:Y:S02]  /*29130*/  PRMT R10, R6.reuse, 0x6420, R7.reuse ;  /* 0x00006420060a7816 */ /* 0x140fe40000000007 */
[----:B------:R-:W-:-:S05]  /*29140*/  PRMT R11, R6, 0x7531, R7 ;  /* 0x00007531060b7816 */ /* 0x000fca0000000007 */
[----:B------:R0:W-:Y:S02]  /*29150*/  STSM.16.M88.4 [R3], R8 ;  /* 0x0000000803007844 */ /* 0x0001e40000000200 */
[----:B0-----:R-:W-:Y:S01]  /*29160*/  IMAD.MOV.U32 R11, RZ, RZ, R12 ;  /* 0x000000ffff0b7224 */ /* 0x001fe200078e000c */
[----:B------:R-:W-:-:S04]  /*29170*/  IADD3 R12, R2, 0x3000, RZ ;  /* 0x00003000020c7810 */ /* 0x000fc80007ffe0ff */
[----:B------:R-:W-:-:S05]  /*29180*/  LOP3.LUT R3, R12, R17, RZ, 0xfc, !PT ;  /* 0x000000110c037212 */ /* 0x000fca00078efcff */
[----:B------:R-:W-:-:S05]  /*29190*/  IMAD.IADD R3, R19, 0x1, R3 ;  /* 0x0000000113037824 */ /* 0x000fca00078e0203 */
[----:B------:R0:W1:Y:S02]  /*291a0*/  LDSM.16.MT88.4 R4, [R3+0xf200] ;  /* 0x00f200000304783b */ /* 0x0000640000004200 */
[----:B0-----:R-:W-:Y:S02]  /*291b0*/  LOP3.LUT R3, R20, R16, RZ, 0xfc, !PT ;  /* 0x0000001014037212 */ /* 0x001fe400078efcff */
[C-C-:B-1----:R-:W-:Y:S02]  /*291c0*/  PRMT R8, R4.reuse, 0x6420, R5.reuse ;  /* 0x0000642004087816 */ /* 0x142fe40000000005 */
[----:B------:R-:W-:Y:S01]  /*291d0*/  PRMT R9, R4, 0x7531, R5 ;  /* 0x0000753104097816 */ /* 0x000fe20000000005 */
[----:B------:R-:W-:Y:S01]  /*291e0*/  IMAD.MOV.U32 R5, RZ, RZ, R11 ;  /* 0x000000ffff057224 */ /* 0x000fe200078e000b */
[C-C-:B------:R-:W-:Y:S02]  /*291f0*/  PRMT R10, R6.reuse, 0x6420, R7.reuse ;  /* 0x00006420060a7816 */ /* 0x140fe40000000007 */
[----:B------:R-:W-:-:S02]  /*29200*/  PRMT R11, R6, 0x7531, R7 ;  /* 0x00007531060b7816 */ /* 0x000fc40000000007 */
[----:B------:R-:W-:-:S05]  /*29210*/  IADD3 R3, R5, R3, RZ ;  /* 0x0000000305037210 */ /* 0x000fca0007ffe0ff */
[----:B------:R0:W-:Y:S02]  /*29220*/  STSM.16.M88.4 [R3], R8 ;  /* 0x0000000803007844 */ /* 0x0001e40000000200 */
[----:B0-----:R-:W-:Y:S02]  /*29230*/  IMAD.MOV.U32 R11, RZ, RZ, R19 ;  /* 0x000000ffff0b7224 */ /* 0x001fe400078e0013 */
[----:B------:R-:W-:-:S05]  /*29240*/  VIADD R19, R2, 0x5800 ;  /* 0x0000580002137836 */ /* 0x000fca0000000000 */
[----:B------:R-:W-:-:S04]  /*29250*/  LOP3.LUT R3, R19, R17, RZ, 0xfc, !PT ;  /* 0x0000001113037212 */ /* 0x000fc800078efcff */
[----:B------:R-:W-:Y:S01]  /*29260*/  IADD3 R3, R11, R3, RZ ;  /* 0x000000030b037210 */ /* 0x000fe20007ffe0ff */
[----:B------:R-:W-:-:S04]  /*29270*/  IMAD.MOV.U32 R10, RZ, RZ, R5 ;  /* 0x000000ffff0a7224 */ /* 0x000fc800078e0005 */
[----:B------:R0:W1:Y:S01]  /*29280*/  LDSM.16.MT88.4 R4, [R3+0xf200] ;  /* 0x00f200000304783b */ /* 0x0000620000004200 */
[----:B------:R-:W-:Y:S02]  /*29290*/  LOP3.LUT R13, R13, R17, RZ, 0xfc, !PT ;  /* 0x000000110d0d7212 */ /* 0x000fe400078efcff */
[----:B0-----:R-:W-:Y:S01]  /*292a0*/  LOP3.LUT R3, R14, R16, RZ, 0xfc, !PT ;  /* 0x000000100e037212 */ /* 0x001fe200078efcff */
[----:B------:R-:W-:Y:S01]  /*292b0*/  IMAD.MOV.U32 R14, RZ, RZ, R11 ;  /* 0x000000ffff0e7224 */ /* 0x000fe200078e000b */
[C-C-:B-1----:R-:W-:Y:S02]  /*292c0*/  PRMT R8, R4.reuse, 0x6420, R5.reuse ;  /* 0x0000642004087816 */ /* 0x142fe40000000005 */
[----:B------:R-:W-:Y:S01]  /*292d0*/  PRMT R9, R4, 0x7531, R5 ;  /* 0x0000753104097816 */ /* 0x000fe20000000005 */
[----:B------:R-:W-:Y:S01]  /*292e0*/  IMAD.MOV.U32 R5, RZ, RZ, R10 ;  /* 0x000000ffff057224 */ /* 0x000fe200078e000a */
[C-C-:B------:R-:W-:Y:S02]  /*292f0*/  PRMT R10, R6.reuse, 0x6420, R7.reuse ;  /* 0x00006420060a7816 */ /* 0x140fe40000000007 */
[----:B------:R-:W-:Y:S01]  /*29300*/  PRMT R11, R6, 0x7531, R7 ;  /* 0x00007531060b7816 */ /* 0x000fe20000000007 */
[----:B------:R-:W-:Y:S01]  /*29310*/  IMAD.IADD R3, R5, 0x1, R3 ;  /* 0x0000000105037824 */ /* 0x000fe200078e0203 */
[----:B------:R-:W-:Y:S01]  /*29320*/  IADD3 R4, R14, R13, RZ ;  /* 0x0000000d0e047210 */ /* 0x000fe20007ffe0ff */
[----:B------:R-:W-:-:S03]  /*29330*/  IMAD.MOV.U32 R13, RZ, RZ, R5 ;  /* 0x000000ffff0d7224 */ /* 0x000fc600078e0005 */
[----:B------:R0:W-:Y:S04]  /*29340*/  STSM.16.M88.4 [R3], R8 ;  /* 0x0000000803007844 */ /* 0x0001e80000000200 */
[----:B------:R-:W1:Y:S01]  /*29350*/  LDSM.16.MT88.4 R4, [R4+0xf200] ;  /* 0x00f200000404783b */ /* 0x000e620000004200 */
[----:B0-----:R-:W-:-:S05]  /*29360*/  LOP3.LUT R3, R12, R16, RZ, 0xfc, !PT ;  /* 0x000000100c037212 */ /* 0x001fca00078efcff */
[----:B------:R-:W-:Y:S02]  /*29370*/  IMAD.IADD R3, R13, 0x1, R3 ;  /* 0x000000010d037824 */ /* 0x000fe400078e0203 */
[----:B------:R-:W-:Y:S01]  /*29380*/  IMAD.MOV.U32 R12, RZ, RZ, R14 ;  /* 0x000000ffff0c7224 */ /* 0x000fe200078e000e */
[C-C-:B-1----:R-:W-:Y:S02]  /*29390*/  PRMT R8, R4.reuse, 0x6420, R5.reuse ;  /* 0x0000642004087816 */ /* 0x142fe40000000005 */
[----:B------:R-:W-:Y:S02]  /*293a0*/  PRMT R9, R4, 0x7531, R5 ;  /* 0x0000753104097816 */ /* 0x000fe40000000005 */
[C-C-:B------:R-:W-:Y:S02]  /*293b0*/  PRMT R10, R6.reuse, 0x6420, R7.reuse ;  /* 0x00006420060a7816 */ /* 0x140fe40000000007 */
[----:B------:R-:W-:-:S05]  /*293c0*/  PRMT R11, R6, 0x7531, R7 ;  /* 0x00007531060b7816 */ /* 0x000fca0000000007 */
[----:B------:R0:W-:Y:S02]  /*293d0*/  STSM.16.M88.4 [R3], R8 ;  /* 0x0000000803007844 */ /* 0x0001e40000000200 */
[----:B0-----:R-:W-:-:S04]  /*293e0*/  IADD3 R3, R2, 0x3800, RZ ;  /* 0x0000380002037810 */ /* 0x001fc80007ffe0ff */
[----:B------:R-:W-:-:S05]  /*293f0*/  LOP3.LUT R4, R3, R17, RZ, 0xfc, !PT ;  /* 0x0000001103047212 */ /* 0x000fca00078efcff */
[----:B------:R-:W-:-:S06]  /*29400*/  IMAD.IADD R4, R12, 0x1, R4 ;  /* 0x000000010c047824 */ /* 0x000fcc00078e0204 */
[----:B------:R-:W0:Y:S01]  /*29410*/  LDSM.16.MT88.4 R4, [R4+0xf200] ;  /* 0x00f200000404783b */ /* 0x000e220000004200 */
[----:B------:R-:W-:Y:S01]  /*29420*/  LOP3.LUT R3, R3, R16, RZ, 0xfc, !PT ;  /* 0x0000001003037212 */ /* 0x000fe200078efcff */
[----:B------:R-:W-:-:S04]  /*29430*/  VIADD R14, R2, 0x6000 ;  /* 0x00006000020e7836 */ /* 0x000fc80000000000 */
[----:B------:R-:W-:Y:S01]  /*29440*/  IMAD.IADD R3, R13, 0x1, R3 ;  /* 0x000000010d037824 */ /* 0x000fe200078e0203 */
[C-C-:B0-----:R-:W-:Y:S02]  /*29450*/  PRMT R8, R4.reuse, 0x6420, R5.reuse ;  /* 0x0000642004087816 */ /* 0x141fe40000000005 */
[----:B------:R-:W-:Y:S02]  /*29460*/  PRMT R9, R4, 0x7531, R5 ;  /* 0x0000753104097816 */ /* 0x000fe40000000005 */
[C-C-:B------:R-:W-:Y:S02]  /*29470*/  PRMT R10, R6.reuse, 0x6420, R7.reuse ;  /* 0x00006420060a7816 */ /* 0x140fe40000000007 */
[----:B------:R-:W-:-:S05]  /*29480*/  PRMT R11, R6, 0x7531, R7 ;  /* 0x00007531060b7816 */ /* 0x000fca0000000007 */
[----:B------:R0:W-:Y:S02]  /*29490*/  STSM.16.M88.4 [R3], R8 ;  /* 0x0000000803007844 */ /* 0x0001e40000000200 */
[----:B0-----:R-:W-:-:S04]  /*294a0*/  LOP3.LUT R3, R14, R17, RZ, 0xfc, !PT ;  /* 0x000000110e037212 */ /* 0x001fc800078efcff */
[----:B------:R-:W-:-:S05]  /*294b0*/  IADD3 R3, R12, R3, RZ ;  /* 0x000000030c037210 */ /* 0x000fca0007ffe0ff */
[----:B------:R0:W1:Y:S02]  /*294c0*/  LDSM.16.MT88.4 R4, [R3+0xf200] ;  /* 0x00f200000304783b */ /* 0x0000640000004200 */
[----:B0-----:R-:W-:Y:S01]  /*294d0*/  VIADD R3, R2, 0x4000 ;  /* 0x0000400002037836 */ /* 0x001fe20000000000 */
[----:B------:R-:W-:Y:S02]  /*294e0*/  LOP3.LUT R15, R15, R17, RZ, 0xfc, !PT ;  /* 0x000000110f0f7212 */ /* 0x000fe400078efcff */
[C-C-:B-1----:R-:W-:Y:S02]  /*294f0*/  PRMT R8, R4.reuse, 0x6420, R5.reuse ;  /* 0x0000642004087816 */ /* 0x142fe40000000005 */
[----:B------:R-:W-:Y:S02]  /*29500*/  PRMT R9, R4, 0x7531, R5 ;  /* 0x0000753104097816 */ /* 0x000fe40000000005 */
[----:B------:R-:W-:Y:S02]  /*29510*/  LOP3.LUT R4, R3, R16, RZ, 0xfc, !PT ;  /* 0x0000001003047212 */ /* 0x000fe400078efcff */
[----:B------:R-:W-:-:S02]  /*29520*/  PRMT R10, R6, 0x6420, R7 ;  /* 0x00006420060a7816 */ /* 0x000fc40000000007 */
[----:B------:R-:W-:Y:S01]  /*29530*/  PRMT R11, R6, 0x7531, R7 ;  /* 0x00007531060b7816 */ /* 0x000fe20000000007 */
[----:B------:R-:W-:-:S05]  /*29540*/  IMAD.IADD R4, R13, 0x1, R4 ;  /* 0x000000010d047824 */ /* 0x000fca00078e0204 */
[----:B------:R0:W-:Y:S02]  /*29550*/  STSM.16.M88.4 [R4], R8 ;  /* 0x0000000804007844 */ /* 0x0001e40000000200 */
[----:B0-----:R-:W-:Y:S02]  /*29560*/  IMAD.IADD R4, R12, 0x1, R15 ;  /* 0x000000010c047824 */ /* 0x001fe400078e020f */
[----:B------:R-:W2:Y:S04]  /*29570*/  LDL.LU R15, [R1+0x30] ;  /* 0x00003000010f7983 */ /* 0x000ea80000300800 */
[----:B------:R-:W0:Y:S01]  /*29580*/  LDSM.16.MT88.4 R4, [R4+0xf200] ;  /* 0x00f200000404783b */ /* 0x000e220000004200 */
[----:B------:R-:W-:Y:S02]  /*29590*/  IADD3 R13, R2, 0x4800, RZ ;  /* 0x00004800020d7810 */ /* 0x000fe40007ffe0ff */
[----:B------:R-:W-:-:S05]  /*295a0*/  LOP3.LUT R3, R3, R17, RZ, 0xfc, !PT ;  /* 0x0000001103037212 */ /* 0x000fca00078efcff */
[----:B------:R-:W-:Y:S01]  /*295b0*/  IMAD.IADD R3, R12, 0x1, R3 ;  /* 0x000000010c037824 */ /* 0x000fe200078e0203 */
[C-C-:B0-----:R-:W-:Y:S02]  /*295c0*/  PRMT R8, R4.reuse, 0x6420, R5.reuse ;  /* 0x0000642004087816 */ /* 0x141fe40000000005 */
[----:B------:R-:W-:Y:S02]  /*295d0*/  PRMT R9, R4, 0x7531, R5 ;  /* 0x0000753104097816 */ /* 0x000fe40000000005 */
[----:B------:R-:W-:Y:S02]  /*295e0*/  LOP3.LUT R4, R13, R16, RZ, 0xfc, !PT ;  /* 0x000000100d047212 */ /* 0x000fe400078efcff */
[C-C-:B------:R-:W-:Y:S02]  /*295f0*/  PRMT R10, R6.reuse, 0x6420, R7.reuse ;  /* 0x00006420060a7816 */ /* 0x140fe40000000007 */
[----:B------:R-:W-:Y:S01]  /*29600*/  PRMT R11, R6, 0x7531, R7 ;  /* 0x00007531060b7816 */ /* 0x000fe20000000007 */
[----:B--2---:R-:W-:-:S05]  /*29610*/  IMAD.IADD R4, R15, 0x1, R4 ;  /* 0x000000010f047824 */ /* 0x004fca00078e0204 */
[----:B------:R-:W-:Y:S04]  /*29620*/  STSM.16.M88.4 [R4], R8 ;  /* 0x0000000804007844 */ /* 0x000fe80000000200 */
[----:B------:R0:W1:Y:S02]  /*29630*/  LDSM.16.MT88.4 R4, [R3+0xf200] ;  /* 0x00f200000304783b */ /* 0x0000640000004200 */
[----:B0-----:R-:W-:-:S04]  /*29640*/  LOP3.LUT R3, R21, R16, RZ, 0xfc, !PT ;  /* 0x0000001015037212 */ /* 0x001fc800078efcff */
[----:B------:R-:W-:Y:S02]  /*29650*/  IADD3 R3, R15, R3, RZ ;  /* 0x000000030f037210 */ /* 0x000fe40007ffe0ff */
[C-C-:B-1----:R-:W-:Y:S02]  /*29660*/  PRMT R8, R4.reuse, 0x6420, R5.reuse ;  /* 0x0000642004087816 */ /* 0x142fe40000000005 */
[----:B------:R-:W-:Y:S01]  /*29670*/  PRMT R9, R4, 0x7531, R5 ;  /* 0x0000753104097816 */ /* 0x000fe20000000005 */
[----:B------:R-:W-:Y:S01]  /*29680*/  IMAD.MOV.U32 R5, RZ, RZ, R12 ;  /* 0x000000ffff057224 */ /* 0x000fe200078e000c */
[--C-:B------:R-:W-:Y:S01]  /*29690*/  PRMT R10, R6, 0x6420, R7.reuse ;  /* 0x00006420060a7816 */ /* 0x100fe20000000007 */
[----:B------:R-:W-:Y:S01]  /*296a0*/  VIADD R12, R2, 0x6800 ;  /* 0x00006800020c7836 */ /* 0x000fe20000000000 */
[----:B------:R-:W-:-:S05]  /*296b0*/  PRMT R11, R6, 0x7531, R7 ;  /* 0x00007531060b7816 */ /* 0x000fca0000000007 */
[----:B------:R0:W-:Y:S02]  /*296c0*/  STSM.16.M88.4 [R3], R8 ;  /* 0x0000000803007844 */ /* 0x0001e40000000200 */
[----:B0-----:R-:W-:-:S05]  /*296d0*/  LOP3.LUT R3, R12, R17, RZ, 0xfc, !PT ;  /* 0x000000110c037212 */ /* 0x001fca00078efcff */
[----:B------:R-:W-:-:S05]  /*296e0*/  IMAD.IADD R3, R5, 0x1, R3 ;  /* 0x0000000105037824 */ /* 0x000fca00078e0203 */
[----:B------:R0:W1:Y:S02]  /*296f0*/  LDSM.16.MT88.4 R4, [R3+0xf200] ;  /* 0x00f200000304783b */ /* 0x0000640000004200 */
[----:B0-----:R-:W-:Y:S02]  /*29700*/  LOP3.LUT R3, R19, R16, RZ, 0xfc, !PT ;  /* 0x0000001013037212 */ /* 0x001fe400078efcff */
[----:B------:R-:W2:Y:S01]  /*29710*/  LDL.LU R19, [R1+0x18] ;  /* 0x0000180001137983 */ /* 0x000ea20000300800 */
[----:B------:R-:W-:Y:S02]  /*29720*/  LOP3.LUT R20, R20, R17, RZ, 0xfc, !PT ;  /* 0x0000001114147212 */ /* 0x000fe400078efcff */
[----:B------:R-:W-:Y:S01]  /*29730*/  IMAD.IADD R3, R15, 0x1, R3 ;  /* 0x000000010f037824 */ /* 0x000fe200078e0203 */
[C-C-:B-1----:R-:W-:Y:S02]  /*29740*/  PRMT R8, R4.reuse, 0x6420, R5.reuse ;  /* 0x0000642004087816 */ /* 0x142fe40000000005 */
[----:B------:R-:W-:-:S02]  /*29750*/  PRMT R9, R4, 0x7531, R5 ;  /* 0x0000753104097816 */ /* 0x000fc40000000005 */
[C-C-:B------:R-:W-:Y:S02]  /*29760*/  PRMT R10, R6.reuse, 0x6420, R7.reuse ;  /* 0x00006420060a7816 */ /* 0x140fe40000000007 */
[----:B------:R-:W-:-:S05]  /*29770*/  PRMT R11, R6, 0x7531, R7 ;  /* 0x00007531060b7816 */ /* 0x000fca0000000007 */
[----:B------:R0:W-:Y:S01]  /*29780*/  STSM.16.M88.4 [R3], R8 ;  /* 0x0000000803007844 */ /* 0x0001e20000000200 */
[----:B------:R-:W-:Y:S02]  /*29790*/  LOP3.LUT R13, R13, R17, RZ, 0xfc, !PT ;  /* 0x000000110d0d7212 */ /* 0x000fe400078efcff */
[----:B0-----:R-:W-:-:S05]  /*297a0*/  LOP3.LUT R3, R14, R16, RZ, 0xfc, !PT ;  /* 0x000000100e037212 */ /* 0x001fca00078efcff */
[----:B------:R-:W-:Y:S01]  /*297b0*/  IMAD.IADD R3, R15, 0x1, R3 ;  /* 0x000000010f037824 */ /* 0x000fe200078e0203 */
[----:B------:R-:W-:Y:S02]  /*297c0*/  IADD3 R2, R2, 0x7000, RZ ;  /* 0x0000700002027810 */ /* 0x000fe40007ffe0ff */
[----:B--2---:R-:W-:-:S05]  /*297d0*/  IADD3 R20, R19, R20, RZ ;  /* 0x0000001413147210 */ /* 0x004fca0007ffe0ff */
[----:B------:R-:W0:Y:S02]  /*297e0*/  LDSM.16.MT88.4 R4, [R20+0xf200] ;  /* 0x00f200001404783b */ /* 0x000e240000004200 */
[C-C-:B0-----:R-:W-:Y:S02]  /*297f0*/  PRMT R8, R4.reuse, 0x6420, R5.reuse ;  /* 0x0000642004087816 */ /* 0x141fe40000000005 */
[----:B------:R-:W-:Y:S01]  /*29800*/  PRMT R9, R4, 0x7531, R5 ;  /* 0x0000753104097816 */ /* 0x000fe20000000005 */
[----:B------:R-:W-:Y:S01]  /*29810*/  IMAD.IADD R5, R19, 0x1, R13 ;  /* 0x0000000113057824 */ /* 0x000fe200078e020d */
[C-C-:B------:R-:W-:Y:S02]  /*29820*/  PRMT R10, R6.reuse, 0x6420, R7.reuse ;  /* 0x00006420060a7816 */ /* 0x140fe40000000007 */
[----:B------:R-:W-:-:S05]  /*29830*/  PRMT R11, R6, 0x7531, R7 ;  /* 0x00007531060b7816 */ /* 0x000fca0000000007 */
[----:B------:R0:W-:Y:S04]  /*29840*/  STSM.16.M88.4 [R3], R8 ;  /* 0x0000000803007844 */ /* 0x0001e80000000200 */
[----:B------:R-:W1:Y:S01]  /*29850*/  LDSM.16.MT88.4 R4, [R5+0xf200] ;  /* 0x00f200000504783b */ /* 0x000e620000004200 */
[----:B0-----:R-:W-:-:S05]  /*29860*/  LOP3.LUT R3, R12, R16, RZ, 0xfc, !PT ;  /* 0x000000100c037212 */ /* 0x001fca00078efcff */
[----:B------:R-:W-:Y:S01]  /*29870*/  IMAD.IADD R3, R15, 0x1, R3 ;  /* 0x000000010f037824 */ /* 0x000fe200078e0203 */
[C-C-:B-1----:R-:W-:Y:S02]  /*29880*/  PRMT R8, R4.reuse, 0x6420, R5.reuse ;  /* 0x0000642004087816 */ /* 0x142fe40000000005 */
[----:B------:R-:W-:Y:S02]  /*29890*/  PRMT R9, R4, 0x7531, R5 ;  /* 0x0000753104097816 */ /* 0x000fe40000000005 */
[----:B------:R-:W-:Y:S02]  /*298a0*/  LOP3.LUT R4, R2, R17, RZ, 0xfc, !PT ;  /* 0x0000001102047212 */ /* 0x000fe400078efcff */
[C-C-:B------:R-:W-:Y:S02]  /*298b0*/  PRMT R10, R6.reuse, 0x6420, R7.reuse ;  /* 0x00006420060a7816 */ /* 0x140fe40000000007 */
[----:B------:R-:W-:Y:S01]  /*298c0*/  PRMT R11, R6, 0x7531, R7 ;  /* 0x00007531060b7816 */ /* 0x000fe20000000007 */
[----:B------:R-:W-:-:S04]  /*298d0*/  IMAD.IADD R4, R19, 0x1, R4 ;  /* 0x0000000113047824 */ /* 0x000fc800078e0204 */
        /* <DEDUP_REMOVED lines=17> */
.L_x_3482:
[----:B------:R-:W2:Y:S01]  /*299f0*/  LDL.LU R3, [R1+0x1c] ;  /* 0x00001c0001037983 */ /* 0x000ea20000300800 */
[----:B-1----:R1:W-:Y:S01]  /*29a00*/  SYNCS.ARRIVE.TRANS64.A1T0 RZ, [R0+URZ+0x33450], RZ ;  /* 0x033450ff00ff79a7 */ /* 0x0023e2000810003f */
[----:B------:R-:W-:Y:S01]  /*29a10*/  IADD3 R18, R18, 0x1, RZ ;  /* 0x0000000112127810 */ /* 0x000fe20007ffe0ff */
        /* <DEDUP_REMOVED lines=9> */
.L_x_3431:
[----:B------:R-:W-:Y:S05]  /*29ab0*/  BSYNC B6 ;  /* 0x0000000000067941 */ /* 0x000fea0003800000 */
.L_x_3429:
[----:B0-----:R-:W2:Y:S02]  /*29ac0*/  LDL R0, [R1+0x10] ;  /* 0x0000100001007983 */ /* 0x001ea40000100800 */
        /* <DEDUP_REMOVED lines=12> */
.L_x_3483:
[----:B------:R-:W0:Y:S01]  /*29b90*/  S2R R0, SR_TID.X ;  /* 0x0000000000007919 */ /* 0x000e220000002100 */
[----:B------:R-:W-:Y:S01]  /*29ba0*/  UMOV UR4, 0xffffffff ;  /* 0xffffffff00047882 */ /* 0x000fe20000000000 */
[----:B0-----:R-:W-:-:S04]  /*29bb0*/  LOP3.LUT R9, R0, 0x1f, RZ, 0xc0, !PT ;  /* 0x0000001f00097812 */ /* 0x001fc800078ec0ff */
[----:B------:R-:W-:Y:S01]  /*29bc0*/  ISETP.NE.AND P0, PT, R9, 0x1f, PT ;  /* 0x0000001f0900780c */ /* 0x000fe20003f05270 */
[----:B------:R-:W-:-:S12]  /*29bd0*/  BRA.DIV UR4, `(.L_x_3485) ;  /* 0x00000036049c7947 */ /* 0x000fd8000b800000 */
[----:B------:R-:W2:Y:S01]  /*29be0*/  LDL.LU R6, [R1] ;  /* 0x0000000001067983 */ /* 0x000ea20000300800 */
[----:B------:R-:W-:-:S03]  /*29bf0*/  ULDC UR4, c[0x0][0xc14] ;  /* 0x0003050000047ab9 */ /* 0x000fc60000000800 */
[----:B------:R-:W3:Y:S01]  /*29c00*/  LDL R5, [R1+0xc] ;  /* 0x00000c0001057983 */ /* 0x000ee20000100800 */
[C---:B------:R-:W-:Y:S02]  /*29c10*/  ISETP.GE.U32.AND P2, PT, R9.reuse, 0x2, PT ;  /* 0x000000020900780c */ /* 0x040fe40003f46070 */
[C---:B------:R-:W-:Y:S02]  /*29c20*/  ISETP.GE.U32.AND P3, PT, R9.reuse, 0x4, PT ;  /* 0x000000040900780c */ /* 0x040fe40003f66070 */
[C---:B------:R-:W-:Y:S02]  /*29c30*/  ISETP.GE.U32.AND P4, PT, R9.reuse, 0x8, PT ;  /* 0x000000080900780c */ /* 0x040fe40003f86070 */
[----:B------:R-:W-:Y:S01]  /*29c40*/  ISETP.GE.U32.AND P5, PT, R9, 0x10, PT ;  /* 0x000000100900780c */ /* 0x000fe20003fa6070 */
[----:B--2---:R-:W-:Y:S02]  /*29c50*/  IMAD.MOV.U32 R8, RZ, RZ, R6 ;  /* 0x000000ffff087224 */ /* 0x004fe400078e0006 */
[----:B---3--:R-:W-:-:S05]  /*29c60*/  IMAD.IADD R5, R5, 0x1, R9 ;  /* 0x0000000105057824 */ /* 0x008fca00078e0209 */
[----:B------:R-:W-:-:S13]  /*29c70*/  ISETP.GE.OR P1, PT, R5, UR4, !P0 ;  /* 0x0000000405007c0c */ /* 0x000fda000c726670 */
[----:B-1----:R-:W0:Y:S02]  /*29c80*/  @!P1 LDC.64 R2, c[0x0][0xc58] ;  /* 0x00031600ff029b82 */ /* 0x002e240000000a00 */
[----:B0-----:R-:W-:-:S06]  /*29c90*/  @!P1 IMAD.WIDE R2, R5, 0x4, R2 ;  /* 0x0000000405029825 */ /* 0x001fcc00078e0202 */
[----:B------:R0:W2:Y:S04]  /*29ca0*/  @!P1 LDG.E R3, desc[UR54][R2.64] ;  /* 0x0000003602039981 */ /* 0x0000a8000c1e1900 */
[----:B------:R-:W-:Y:S04]  /*29cb0*/  SHFL.IDX PT, R0, R8, RZ, 0x1f ;  /* 0x00001fff08007589 */ /* 0x000fe800000e0000 */
[----:B------:R-:W-:Y:S01]  /*29cc0*/  SHFL.IDX PT, R4, R8, 0x1, 0x1f ;  /* 0x00201f0008047f89 */ /* 0x000fe200000e0000 */
[----:B0-----:R-:W-:Y:S01]  /*29cd0*/  IMAD.MOV.U32 R2, RZ, RZ, RZ ;  /* 0x000000ffff027224 */ /* 0x001fe200078e00ff */
[----:B--2---:R-:W-:-:S02]  /*29ce0*/  @!P1 MOV R2, R3 ;  /* 0x0000000300029202 */ /* 0x004fc40000000f00 */
[----:B------:R-:W-:-:S03]  /*29cf0*/  ISETP.NE.AND P1, PT, R9, RZ, PT ;  /* 0x000000ff0900720c */ /* 0x000fc60003f25270 */
        /* <DEDUP_REMOVED lines=15> */
[----:B------:R0:W1:Y:S02]  /*29df0*/  SHFL.IDX PT, R14, R3, 0x1f, 0x1f ;  /* 0x03e01f00030e7f89 */ /* 0x00006400000e0000 */
.L_x_3627:
[----:B------:R-:W-:Y:S02]  /*29e00*/  ULDC UR4, c[0x0][0xc10] ;  /* 0x0003040000047ab9 */ /* 0x000fe40000000800 */
[----:B------:R-:W-:-:S04]  /*29e10*/  IMAD.U32 R7, RZ, RZ, UR4 ;  /* 0x00000004ff077e24 */ /* 0x000fc8000f8e00ff */
[----:B-1----:R-:W-:-:S04]  /*29e20*/  IMAD R5, R14, R7, RZ ;  /* 0x000000070e057224 */ /* 0x002fc800078e02ff */
[----:B------:R-:W-:-:S05]  /*29e30*/  IMAD.IADD R4, R4, 0x1, R5 ;  /* 0x0000000104047824 */ /* 0x000fca00078e0205 */
[----:B------:R-:W-:-:S13]  /*29e40*/  ISETP.GT.AND P6, PT, R4, R0, PT ;  /* 0x000000000400720c */ /* 0x000fda0003fc4270 */
[----:B------:R-:W-:Y:S05]  /*29e50*/  @P6 BRA `(.L_x_3486) ;  /* 0x0000000000a46947 */ /* 0x000fea0003800000 */
.L_x_3491:
[----:B------:R-:W2:Y:S01]  /*29e60*/  LDL.LU R2, [R1+0xc] ;  /* 0x00000c0001027983 */ /* 0x000ea20000300800 */
[----:B0-----:R-:W0:Y:S01]  /*29e70*/  LDC R3, c[0x0][0xc14] ;  /* 0x00030500ff037b82 */ /* 0x001e220000000800 */
[----:B--2---:R-:W-:-:S04]  /*29e80*/  IADD3 R2, R2, 0x1f, RZ ;  /* 0x0000001f02027810 */ /* 0x004fc80007ffe0ff */
        /* <DEDUP_REMOVED lines=13> */
.L_x_3489:
[----:B------:R-:W-:Y:S05]  /*29f60*/  BSYNC B0 ;  /* 0x0000000000007941 */ /* 0x000fea0003800000 */
.L_x_3488:
[----:B------:R-:W-:-:S03]  /*29f70*/  UMOV UR4, 0xffffffff ;  /* 0xffffffff00047882 */ /* 0x000fc60000000000 */
[----:B------:R-:W-:Y:S05]  /*29f80*/  BRA.DIV UR4, `(.L_x_3490) ;  /* 0x0000003604dc7947 */ /* 0x000fea000b800000 */
[----:B-----5:R-:W1:Y:S02]  /*29f90*/  SHFL.UP PT, R14, R2, 0x1, RZ ;  /* 0x04200000020e7989 */ /* 0x020e6400000e00ff */
[----:B-1----:R-:W-:-:S05]  /*29fa0*/  SEL R13, R14, RZ, P1 ;  /* 0x000000ff0e0d7207 */ /* 0x002fca0000800000 */
[----:B------:R-:W-:-:S05]  /*29fb0*/  IMAD.IADD R13, R2, 0x1, R13 ;  /* 0x00000001020d7824 */ /* 0x000fca00078e020d */
[----:B------:R-:W1:Y:S02]  /*29fc0*/  SHFL.UP PT, R14, R13, 0x2, RZ ;  /* 0x044000000d0e7989 */ /* 0x000e6400000e00ff */
[----:B-1----:R-:W-:-:S04]  /*29fd0*/  SEL R14, R14, RZ, P2 ;  /* 0x000000ff0e0e7207 */ /* 0x002fc80001000000 */
[----:B------:R-:W-:-:S05]  /*29fe0*/  IADD3 R5, R13, R14, RZ ;  /* 0x0000000e0d057210 */ /* 0x000fca0007ffe0ff */
        /* <DEDUP_REMOVED lines=8> */
[----:B0-----:R-:W-:-:S05]  /*2a070*/  IMAD.IADD R3, R7, 0x1, R14 ;  /* 0x0000000107037824 */ /* 0x001fca00078e020e */
[----:B------:R0:W1:Y:S02]  /*2a080*/  SHFL.IDX PT, R14, R3, 0x1f, 0x1f ;  /* 0x03e01f00030e7f89 */ /* 0x00006400000e0000 */
.L_x_3635:
[----:B------:R-:W-:Y:S02]  /*2a090*/  ULDC UR4, c[0x0][0xc10] ;  /* 0x0003040000047ab9 */ /* 0x000fe40000000800 */
[----:B------:R-:W-:-:S05]  /*2a0a0*/  MOV R7, UR4 ;  /* 0x0000000400077c02 */ /* 0x000fca0008000f00 */
[----:B-1----:R-:W-:-:S04]  /*2a0b0*/  IMAD R5, R14, R7, RZ ;  /* 0x000000070e057224 */ /* 0x002fc800078e02ff */
[----:B------:R-:W-:-:S05]  /*2a0c0*/  IMAD.IADD R4, R5, 0x1, R4 ;  /* 0x0000000105047824 */ /* 0x000fca00078e0204 */
[----:B------:R-:W-:-:S13]  /*2a0d0*/  ISETP.GT.AND P6, PT, R4, R0, PT ;  /* 0x000000000400720c */ /* 0x000fda0003fc4270 */
[----:B------:R-:W-:Y:S05]  /*2a0e0*/  @!P6 BRA `(.L_x_3491) ;  /* 0xfffffffc005ce947 */ /* 0x000fea000383ffff */
.L_x_3486:
        /* <DEDUP_REMOVED lines=8> */
.L_x_3639:
[----:B------:R-:W-:Y:S01]  /*2a170*/  ISETP.NE.AND P0, PT, R6, RZ, PT ;  /* 0x000000ff0600720c */ /* 0x000fe20003f05270 */
[----:B------:R-:W-:-:S12]  /*2a180*/  IMAD.MOV.U32 R14, RZ, RZ, RZ ;  /* 0x000000ffff0e7224 */ /* 0x000fd800078e00ff */
[----:B------:R-:W-:Y:S05]  /*2a190*/  @!P0 BRA `(.L_x_3493) ;  /* 0x0000000000108947 */ /* 0x000fea0003800000 */
[----:B------:R-:W-:Y:S01]  /*2a1a0*/  UMOV UR4, 0xffffffff ;  /* 0xffffffff00047882 */ /* 0x000fe20000000000 */
[----:B------:R-:W-:Y:S02]  /*2a1b0*/  IADD3 R12, R4, -0x1, RZ ;  /* 0xffffffff040c7810 */ /* 0x000fe40007ffe0ff */
[----:B------:R-:W-:Y:S05]  /*2a1c0*/  BRA.DIV UR4, `(.L_x_3494) ;  /* 0x0000003a04507947 */ /* 0x000fea000b800000 */
[----:B------:R3:W4:Y:S02]  /*2a1d0*/  SHFL.IDX PT, R14, R3, R12, 0x1f ;  /* 0x00001f0c030e7589 */ /* 0x00072400000e0000 */
.L_x_3493:
[----:B------:R-:W5:Y:S01]  /*2a1e0*/  LDL.LU R10, [R1+0xc] ;  /* 0x00000c00010a7983 */ /* 0x000f620000300800 */
[----:B--2---:R-:W-:Y:S01]  /*2a1f0*/  IABS R6, R5 ;  /* 0x0000000500067213 */ /* 0x004fe20000000000 */
[----:B----4-:R-:W-:Y:S02]  /*2a200*/  IMAD R11, R14, R7, R8 ;  /* 0x000000070e0b7224 */ /* 0x010fe400078e0208 */
[----:B-1----:R-:W-:Y:S01]  /*2a210*/  IMAD.MOV.U32 R2, RZ, RZ, RZ ;  /* 0x000000ffff027224 */ /* 0x002fe200078e00ff */
[----:B------:R-:W1:Y:S02]  /*2a220*/  I2F.RP R7, R6 ;  /* 0x0000000600077306 */ /* 0x000e640000209400 */
[----:B------:R-:W-:Y:S01]  /*2a230*/  IADD3 R0, R0, -R11, RZ ;  /* 0x8000000b00007210 */ /* 0x000fe20007ffe0ff */
[----:B------:R2:W-:Y:S05]  /*2a240*/  STL [R1], R11 ;  /* 0x0000000b01007387 */ /* 0x0005ea0000100800 */
[----:B-1----:R-:W1:Y:S02]  /*2a250*/  MUFU.RCP R7, R7 ;  /* 0x0000000700077308 */ /* 0x002e640000001000 */
[----:B-1----:R-:W-:-:S06]  /*2a260*/  VIADD R8, R7, 0xffffffe ;  /* 0x0ffffffe07087836 */ /* 0x002fcc0000000000 */
[----:B0--3--:R-:W0:Y:S02]  /*2a270*/  F2I.FTZ.U32.TRUNC.NTZ R3, R8 ;  /* 0x0000000800037305 */ /* 0x009e24000021f000 */
        /* <DEDUP_REMOVED lines=19> */
[----:B------:R-:W-:-:S05]  /*2a3b0*/  IMAD R0, R5, R3, R0 ;  /* 0x0000000305007224 */ /* 0x000fca00078e0200 */
[----:B------:R2:W-:Y:S04]  /*2a3c0*/  STL [R1+0x4], R0 ;  /* 0x0000040001007387 */ /* 0x0005e80000100800 */
[----:B------:R2:W-:Y:S01]  /*2a3d0*/  STL [R1+0x8], R2 ;  /* 0x0000080201007387 */ /* 0x0005e20000100800 */
[----:B-----5:R-:W-:-:S05]  /*2a3e0*/  IMAD.IADD R10, R4, 0x1, R10 ;  /* 0x00000001040a7824 */ /* 0x020fca00078e020a */
[----:B------:R2:W-:Y:S01]  /*2a3f0*/  STL [R1+0xc], R10 ;  /* 0x00000c0a01007387 */ /* 0x0005e20000100800 */
[----:B------:R-:W-:Y:S05]  /*2a400*/  BRA `(.L_x_3495) ;  /* 0x0000000000287947 */ /* 0x000fea0003800000 */
.L_x_3487:
        /* <DEDUP_REMOVED lines=10> */
.L_x_3495:
[----:B-1----:R-:W3:Y:S04]  /*2a4b0*/  LDL R3, [R1+0x8] ;  /* 0x0000080001037983 */ /* 0x002ee80000100800 */
[----:B--2---:R-:W2:Y:S04]  /*2a4c0*/  LDL R2, [R1+0xc] ;  /* 0x00000c0001027983 */ /* 0x004ea80000100800 */
        /* <DEDUP_REMOVED lines=8> */
[----:B---3--:R-:W-:Y:S02]  /*2a550*/  IMAD.MOV.U32 R6, RZ, RZ, R3 ;  /* 0x000000ffff067224 */ /* 0x008fe400078e0003 */
[----:B------:R-:W0:Y:S01]  /*2a560*/  @!P0 S2R R3, SR_CgaCtaId ;  /* 0x0000000000038919 */ /* 0x000e220000008800 */
[----:B--2---:R-:W-:Y:S02]  /*2a570*/  MOV R7, R2 ;  /* 0x0000000200077202 */ /* 0x004fe40000000f00 */
[----:B0-----:R-:W-:-:S05]  /*2a580*/  @!P0 LEA R0, R3, R0, 0x18 ;  /* 0x0000000003008211 */ /* 0x001fca00078ec0ff */
[----:B----4-:R0:W-:Y:S01]  /*2a590*/  @!P0 STS.128 [R0+0x334d0], R4 ;  /* 0x0334d00400008388 */ /* 0x0101e20000000c00 */
[----:B------:R-:W-:Y:S06]  /*2a5a0*/  BAR.ARV 0x5, 0x180 ;  /* 0x0146000000007b1d */ /* 0x000fec0000002000 */
.L_x_3484:
[----:B0-----:R-:W3:Y:S01]  /*2a5b0*/  LDL R0, [R1+0xc] ;  /* 0x00000c0001007983 */ /* 0x001ee20000100800 */
[----:B------:R-:W-:Y:S02]  /*2a5c0*/  ULDC UR4, c[0x0][0xc14] ;  /* 0x0003050000047ab9 */ /* 0x000fe40000000800 */
[----:B---3--:R-:W-:-:S13]  /*2a5d0*/  ISETP.GE.AND P0, PT, R0, UR4, PT ;  /* 0x0000000400007c0c */ /* 0x008fda000bf06270 */
[----:B------:R-:W-:Y:S05]  /*2a5e0*/  @!P0 BRA `(.L_x_3496) ;  /* 0xffffff9800448947 */ /* 0x000fea000383ffff */
[----:B------:R-:W-:Y:S05]  /*2a5f0*/  BSYNC B7 ;  /* 0x0000000000077941 */ /* 0x000fea0003800000 */
.L_x_3387:
[----:B0-----:R-:W3:Y:S01]  /*2a600*/  LDL.LU R0, [R1+0x44] ;  /* 0x0000440001007983 */ /* 0x001ee20000300800 */
[----:B------:R-:W-:Y:S01]  /*2a610*/  BSSY B0, `(.L_x_3497) ;  /* 0x000000b000007945 */ /* 0x000fe20003800000 */
[----:B-12---:R-:W0:Y:S01]  /*2a620*/  S2R R4, SR_CgaCtaId ;  /* 0x0000000000047919 */ /* 0x006e220000008800 */
        /* <DEDUP_REMOVED lines=9> */
.L_x_3642:
[----:B------:R-:W-:Y:S05]  /*2a6c0*/  BSYNC B0 ;  /* 0x0000000000007941 */ /* 0x000fea0003800000 */
.L_x_3497:
[----:B------:R-:W-:-:S03]  /*2a6d0*/  UMOV UR4, 0xffffffff ;  /* 0xffffffff00047882 */ /* 0x000fc60000000000 */
[----:B------:R-:W-:Y:S05]  /*2a6e0*/  BRA.DIV UR4, `(.L_x_3499) ;  /* 0x0000003604407947 */ /* 0x000fea000b800000 */
[----:B0-----:R-:W0:Y:S02]  /*2a6f0*/  S2R R0, SR_TID.X ;  /* 0x0000000000007919 */ /* 0x001e240000002100 */
[----:B0-----:R-:W-:-:S04]  /*2a700*/  SHF.R.U32.HI R0, RZ, 0x5, R0 ;  /* 0x00000005ff007819 */ /* 0x001fc80000011600 */
[----:B------:R-:W-:-:S05]  /*2a710*/  LOP3.LUT R0, R0, 0x3, RZ, 0xc0, !PT ;  /* 0x0000000300007812 */ /* 0x000fca00078ec0ff */
[----:B------:R0:W1:Y:S02]  /*2a720*/  SHFL.IDX PT, R14, R0, RZ, 0x1f ;  /* 0x00001fff000e7589 */ /* 0x00006400000e0000 */
.L_x_3645:
[----:B-1----:R-:W-:-:S13]  /*2a730*/  ISETP.NE.AND P0, PT, R14, RZ, PT ;  /* 0x000000ff0e00720c */ /* 0x002fda0003f05270 */
[----:B------:R-:W-:Y:S05]  /*2a740*/  @P0 BRA `(.L_x_3184) ;  /* 0x0000000000a80947 */ /* 0x000fea0003800000 */
[----:B------:R-:W-:-:S03]  /*2a750*/  UMOV UR4, 0xffffffff ;  /* 0xffffffff00047882 */ /* 0x000fc60000000000 */
[----:B------:R-:W-:Y:S05]  /*2a760*/  BRA.DIV UR4, `(.L_x_3500) ;  /* 0x0000003604547947 */ /* 0x000fea000b800000 */
[----:B------:R-:W-:-:S13]  /*2a770*/  ELECT P6, URZ, PT ;  /* 0x00000000003f782f */ /* 0x000fda00038c0000 */
.L_x_3648:
[----:B------:R-:W-:Y:S05]  /*2a780*/  @!P6 BRA `(.L_x_3184) ;  /* 0x000000000098e947 */ /* 0x000fea0003800000 */
[----:B------:R-:W-:-:S06]  /*2a790*/  ULOP3.LUT UR4, UR36, 0x2, URZ, 0xfc, !UPT ;  /* 0x0000000224047892 */ /* 0x000fcc000f8efc3f */
[----:B0-----:R-:W-:-:S05]  /*2a7a0*/  IMAD.U32 R0, RZ, RZ, UR4 ;  /* 0x00000004ff007e24 */ /* 0x001fca000f8e00ff */
[----:B------:R-:W-:-:S13]  /*2a7b0*/  ISETP.NE.AND P0, PT, R0, 0x3, PT ;  /* 0x000000030000780c */ /* 0x000fda0003f05270 */
[----:B------:R-:W-:Y:S05]  /*2a7c0*/  @!P0 BRA `(.L_x_3501) ;  /* 0x0000000000048947 */ /* 0x000fea0003800000 */
[----:B------:R-:W-:Y:S01]  /*2a7d0*/  BPT.TRAP 0x1 ;  /* 0x000000040000795c */ /* 0x000fe20000300000 */
.L_x_3501:
[----:B------:R-:W2:Y:S01]  /*2a7e0*/  LDL.LU R6, [R1+0x1c] ;  /* 0x00001c0001067983 */ /* 0x000ea20000300800 */
[----:B------:R-:W-:Y:S01]  /*2a7f0*/  IADD3 R5, R3, 0x33440, RZ ;  /* 0x0003344003057810 */ /* 0x000fe20007ffe0ff */
[----:B------:R-:W-:-:S04]  /*2a800*/  VIADD R0, R18, 0x1 ;  /* 0x0000000112007836 */ /* 0x000fc80000000000 */
[----:B------:R-:W-:Y:S01]  /*2a810*/  IMAD R7, R18, 0x8, R5 ;  /* 0x0000000812077824 */ /* 0x000fe200078e0205 */
[----:B------:R-:W-:-:S04]  /*2a820*/  ISETP.NE.AND P2, PT, R0, 0x2, PT ;  /* 0x000000020000780c */ /* 0x000fc80003f45270 */
[----:B------:R-:W-:Y:S02]  /*2a830*/  SEL R2, RZ, 0x1, P2 ;  /* 0x00000001ff027807 */ /* 0x000fe40001000000 */
[C---:B--2---:R-:W-:Y:S02]  /*2a840*/  SHF.L.U32 R4, R6.reuse, 0x1f, RZ ;  /* 0x0000001f06047819 */ /* 0x044fe400000006ff */
[----:B------:R-:W-:Y:S02]  /*2a850*/  LOP3.LUT R6, R6, R2, RZ, 0x3c, !PT ;  /* 0x0000000206067212 */ /* 0x000fe400078e3cff */
[----:B------:R-:W0:Y:S01]  /*2a860*/  SYNCS.PHASECHK.TRANS64.TRYWAIT P1, [R7+URZ], R4 ;  /* 0x00000004070075a7 */ /* 0x000e22000802017f */
[----:B------:R-:W-:Y:S02]  /*2a870*/  SEL R2, R0, RZ, P2 ;  /* 0x000000ff00027207 */ /* 0x000fe40001000000 */
[----:B------:R-:W-:-:S03]  /*2a880*/  SHF.L.U32 R0, R6, 0x1f, RZ ;  /* 0x0000001f06007819 */ /* 0x000fc600000006ff */
[----:B------:R-:W-:Y:S01]  /*2a890*/  IMAD R5, R2, 0x8, R5 ;  /* 0x0000000802057824 */ /* 0x000fe200078e0205 */
[----:B0-----:R-:W-:Y:S06]  /*2a8a0*/  @!P1 BRA `(.L_x_3502) ;  /* 0x0000003400249947 */ /* 0x001fec0003800000 */
.L_x_3649:
[----:B------:R-:W1:Y:S02]  /*2a8b0*/  SYNCS.PHASECHK.TRANS64.TRYWAIT P1, [R5+URZ], R0 ;  /* 0x00000000050075a7 */ /* 0x000e64000802017f */
[----:B-1----:R-:W-:Y:S05]  /*2a8c0*/  @!P1 BRA `(.L_x_3503) ;  /* 0x0000003400309947 */ /* 0x002fea0003800000 */
.L_x_3650:
[----:B------:R-:W-:Y:S05]  /*2a8d0*/  @!P0 BRA `(.L_x_3504) ;  /* 0x0000000000048947 */ /* 0x000fea0003800000 */
[----:B------:R-:W-:Y:S01]  /*2a8e0*/  BPT.TRAP 0x1 ;  /* 0x000000040000795c */ /* 0x000fe20000300000 */
.L_x_3504:
[----:B-1----:R-:W-:-:S04]  /*2a8f0*/  LEA R5, R18, R3, 0x3 ;  /* 0x0000000312057211 */ /* 0x002fc800078e18ff */
[----:B------:R-:W1:Y:S02]  /*2a900*/  SYNCS.PHASECHK.TRANS64.TRYWAIT P1, [R5+URZ+0x33460], R4 ;  /* 0x03346004050075a7 */ /* 0x000e64000802017f */
[----:B-1----:R-:W-:Y:S05]  /*2a910*/  @!P1 BRA `(.L_x_3505) ;  /* 0x0000003400309947 */ /* 0x002fea0003800000 */
.L_x_3651:
[----:B------:R-:W-:Y:S05]  /*2a920*/  @!P0 BRA `(.L_x_3506) ;  /* 0x0000000000048947 */ /* 0x000fea0003800000 */
[----:B------:R-:W-:Y:S01]  /*2a930*/  BPT.TRAP 0x1 ;  /* 0x000000040000795c */ /* 0x000fe20000300000 */
.L_x_3506:
[----:B------:R-:W-:-:S04]  /*2a940*/  IMAD R3, R2, 0x8, R3 ;  /* 0x0000000802037824 */ /* 0x000fc800078e0203 */
[----:B------:R-:W2:Y:S02]  /*2a950*/  SYNCS.PHASECHK.TRANS64.TRYWAIT P1, [R3+URZ+0x33460], R0 ;  /* 0x03346000030075a7 */ /* 0x000ea4000802017f */
[----:B--2---:R-:W-:Y:S05]  /*2a960*/  @!P1 BRA `(.L_x_3507) ;  /* 0x0000003400309947 */ /* 0x004fea0003800000 */
.L_x_3652:
[----:B------:R-:W-:Y:S05]  /*2a970*/  @!P0 BRA `(.L_x_3508) ;  /* 0x0000000000048947 */ /* 0x000fea0003800000 */
[----:B------:R-:W-:Y:S01]  /*2a980*/  BPT.TRAP 0x1 ;  /* 0x000000040000795c */ /* 0x000fe20000300000 */
.L_x_3508:
[----:B------:R-:W3:Y:S02]  /*2a990*/  SYNCS.PHASECHK.TRANS64.TRYWAIT P0, [R5+URZ+0x33480], R4 ;  /* 0x03348004050075a7 */ /* 0x000ee4000800017f */
[----:B---3--:R-:W-:Y:S05]  /*2a9a0*/  @!P0 BRA `(.L_x_3509) ;  /* 0x0000003400348947 */ /* 0x008fea0003800000 */
.L_x_3510:
[----:B----4-:R4:W0:Y:S02]  /*2a9b0*/  SYNCS.PHASECHK.TRANS64.TRYWAIT P0, [R3+URZ+0x33480], R0 ;  /* 0x03348000030075a7 */ /* 0x010824000800017f */
[----:B0-----:R-:W-:Y:S05]  /*2a9c0*/  @!P0 NANOSLEEP.SYNCS 0x989680 ;  /* 0x009896800000895d */ /* 0x001fea0003900000 */
[----:B------:R-:W0:Y:S02]  /*2a9d0*/  @!P0 SYNCS.PHASECHK.TRANS64 P0, [R3+URZ+0x33480], R0 ;  /* 0x03348000030085a7 */ /* 0x000e24000800007f */
[----:B0-----:R-:W-:Y:S05]  /*2a9e0*/  @!P0 BRA `(.L_x_3510) ;  /* 0xfffffffc00f08947 */ /* 0x001fea000383ffff */
.L_x_3184:
[----:B------:R-:W-:Y:S05]  /*2a9f0*/  BSYNC B8 ;  /* 0x0000000000087941 */ /* 0x000fea0003800000 */
.L_x_3181:
[----:B------:R-:W-:Y:S05]  /*2aa00*/  EXIT ;  /* 0x000000000000794d */ /* 0x000fea0003800000 */
.L_x_3202:
[----:B-1----:R1:W2:Y:S02]  /*2aa10*/  SYNCS.PHASECHK.TRANS64.TRYWAIT P5, [R43+URZ+0x33490], R100 ;  /* 0x033490642b0075a7 */ /* 0x0022a400080a017f */
[----:B--2---:R-:W-:Y:S05]  /*2aa20*/  @!P5 NANOSLEEP.SYNCS 0x989680 ;  /* 0x009896800000d95d */ /* 0x004fea0003900000 */
[----:B------:R-:W2:Y:S02]  /*2aa30*/  @!P5 SYNCS.PHASECHK.TRANS64 P5, [R43+URZ+0x33490], R100 ;  /* 0x033490642b00d5a7 */ /* 0x000ea400080a007f */
[----:B--2---:R-:W-:Y:S05]  /*2aa40*/  @!P5 BRA `(.L_x_3202) ;  /* 0xfffffffc00f0d947 */ /* 0x004fea000383ffff */
[----:B------:R-:W-:Y:S05]  /*2aa50*/  BRA `(.L_x_3511) ;  /* 0xfffffd88008c7947 */ /* 0x000fea000383ffff */
.L_x_3256:
[----:B--2---:R2:W4:Y:S02]  /*2aa60*/  SYNCS.PHASECHK.TRANS64.TRYWAIT P5, [R43+URZ+0x33490], R100 ;  /* 0x033490642b0075a7 */ /* 0x00452400080a017f */
[----:B----4-:R-:W-:Y:S05]  /*2aa70*/  @!P5 NANOSLEEP.SYNCS 0x989680 ;  /* 0x009896800000d95d */ /* 0x010fea0003900000 */
[----:B------:R-:W4:Y:S02]  /*2aa80*/  @!P5 SYNCS.PHASECHK.TRANS64 P5, [R43+URZ+0x33490], R100 ;  /* 0x033490642b00d5a7 */ /* 0x000f2400080a007f */
[----:B----4-:R-:W-:Y:S05]  /*2aa90*/  @!P5 BRA `(.L_x_3256) ;  /* 0xfffffffc00f0d947 */ /* 0x010fea000383ffff */
[----:B------:R-:W-:Y:S05]  /*2aaa0*/  BRA `(.L_x_3512) ;  /* 0xfffffde800a87947 */ /* 0x000fea000383ffff */
.L_x_3281:
[----:B0-----:R0:W1:Y:S02]  /*2aab0*/  SYNCS.PHASECHK.TRANS64.TRYWAIT P3, [R43+URZ+0x33490], R100 ;  /* 0x033490642b0075a7 */ /* 0x001064000806017f */
[----:B-1----:R-:W-:Y:S05]  /*2aac0*/  @!P3 NANOSLEEP.SYNCS 0x989680 ;  /* 0x009896800000b95d */ /* 0x002fea0003900000 */
[----:B------:R-:W1:Y:S02]  /*2aad0*/  @!P3 SYNCS.PHASECHK.TRANS64 P3, [R43+URZ+0x33490], R100 ;  /* 0x033490642b00b5a7 */ /* 0x000e64000806007f */
[----:B-1----:R-:W-:Y:S05]  /*2aae0*/  @!P3 BRA `(.L_x_3281) ;  /* 0xfffffffc00f0b947 */ /* 0x002fea000383ffff */
[----:B------:R-:W-:Y:S05]  /*2aaf0*/  BRA `(.L_x_3513) ;  /* 0xfffffe4800dc7947 */ /* 0x000fea000383ffff */
.L_x_3287:
[----:B-1----:R1:W2:Y:S02]  /*2ab00*/  SYNCS.PHASECHK.TRANS64.TRYWAIT P2, [R43+URZ+0x334b0], R100 ;  /* 0x0334b0642b0075a7 */ /* 0x0022a4000804017f */
[----:B--2---:R-:W-:Y:S05]  /*2ab10*/  @!P2 NANOSLEEP.SYNCS 0x989680 ;  /* 0x009896800000a95d */ /* 0x004fea0003900000 */
[----:B------:R-:W2:Y:S02]  /*2ab20*/  @!P2 SYNCS.PHASECHK.TRANS64 P2, [R43+URZ+0x334b0], R100 ;  /* 0x0334b0642b00a5a7 */ /* 0x000ea4000804007f */
[----:B--2---:R-:W-:Y:S05]  /*2ab30*/  @!P2 BRA `(.L_x_3287) ;  /* 0xfffffffc00f0a947 */ /* 0x004fea000383ffff */
[----:B------:R-:W-:Y:S05]  /*2ab40*/  BRA `(.L_x_3514) ;  /* 0xfffffe4c00e07947 */ /* 0x000fea000383ffff */
.L_x_3295:
[----:B------:R-:W0:Y:S01]  /*2ab50*/  S2R R0, SR_TID.X ;  /* 0x0000000000007919 */ /* 0x000e220000002100 */
[----:B------:R-:W-:Y:S01]  /*2ab60*/  BSSY B0, `(.L_x_3515) ;  /* 0x000000c000007945 */ /* 0x000fe20003800000 */
[----:B------:R-:W-:Y:S01]  /*2ab70*/  MOV R12, RZ ;  /* 0x000000ff000c7202 */ /* 0x000fe20000000f00 */
[----:B------:R-:W-:Y:S02]  /*2ab80*/  IMAD.MOV.U32 R11, RZ, RZ, 0x1f ;  /* 0x0000001fff0b7424 */ /* 0x000fe400078e00ff */
[----:B------:R-:W-:Y:S02]  /*2ab90*/  IMAD.MOV.U32 R15, RZ, RZ, -0x1 ;  /* 0xffffffffff0f7424 */ /* 0x000fe400078e00ff */
[----:B0-----:R-:W-:-:S05]  /*2aba0*/  VIADD R2, R0, 0xffffff80 ;  /* 0xffffff8000027836 */ /* 0x001fca0000000000 */
[----:B------:R-:W-:-:S04]  /*2abb0*/  SHF.R.S32.HI R0, RZ, 0x1f, R2 ;  /* 0x0000001fff007819 */ /* 0x000fc80000011402 */
[----:B------:R-:W-:-:S04]  /*2abc0*/  LEA.HI R0, R0, R2, RZ, 0x7 ;  /* 0x0000000200007211 */ /* 0x000fc800078f38ff */
[----:B------:R-:W-:-:S05]  /*2abd0*/  SHF.R.S32.HI R0, RZ, 0x7, R0 ;  /* 0x00000007ff007819 */ /* 0x000fca0000011400 */
[----:B------:R-:W-:-:S07]  /*2abe0*/  IMAD.MOV.U32 R13, RZ, RZ, R0 ;  /* 0x000000ffff0d7224 */ /* 0x000fce00078e0000 */
[----:B-----5:R-:W-:Y:S05]  /*2abf0*/  WARPSYNC.COLLECTIVE R15, `(.L_x_3516) ;  /* 0x000000000f087348 */ /* 0x020fea0003c00000 */
[----:B------:R0:W1:Y:S02]  /*2ac00*/  SHFL.IDX P6, R14, R13, R12, R11 ;  /* 0x0000000c0d0e7389 */ /* 0x00006400000c000b */
[----:B01---5:R-:W-:Y:S01]  /*2ac10*/  ENDCOLLECTIVE ;  /* 0x000000000000791b */ /* 0x023fe20003800000 */
.L_x_3516:
[----:B------:R-:W-:Y:S05]  /*2ac20*/  BSYNC B0 ;  /* 0x0000000000007941 */ /* 0x000fea0003800000 */
.L_x_3515:
[----:B------:R-:W-:Y:S01]  /*2ac30*/  IMAD.MOV.U32 R231, RZ, RZ, R14 ;  /* 0x000000ffffe77224 */ /* 0x000fe200078e000e */
[----:B------:R-:W-:Y:S06]  /*2ac40*/  BRA `(.L_x_3517) ;  /* 0xfffffe5800287947 */ /* 0x000fec000383ffff */
.L_x_3307:
[----:B------:R-:W-:Y:S01]  /*2ac50*/  BSSY B1, `(.L_x_3518) ;  /* 0x0000008000017945 */ /* 0x000fe20003800000 */
[----:B------:R-:W-:Y:S01]  /*2ac60*/  MOV R13, R26 ;  /* 0x0000001a000d7202 */ /* 0x000fe20000000f00 */
[----:B------:R-:W-:Y:S02]  /*2ac70*/  IMAD.MOV.U32 R12, RZ, RZ, RZ ;  /* 0x000000ffff0c7224 */ /* 0x000fe400078e00ff */
[----:B------:R-:W-:Y:S02]  /*2ac80*/  IMAD.MOV.U32 R11, RZ, RZ, 0x1e1f ;  /* 0x00001e1fff0b7424 */ /* 0x000fe400078e00ff */
[----:B------:R-:W-:-:S07]  /*2ac90*/  IMAD.MOV.U32 R15, RZ, RZ, -0x1 ;  /* 0xffffffffff0f7424 */ /* 0x000fce00078e00ff */
[----:B0----5:R-:W-:Y:S05]  /*2aca0*/  WARPSYNC.COLLECTIVE R15, `(.L_x_3519) ;  /* 0x000000000f087348 */ /* 0x021fea0003c00000 */
[----:B------:R1:W2:Y:S02]  /*2acb0*/  SHFL.IDX P6, R14, R13, R12, R11 ;  /* 0x0000000c0d0e7389 */ /* 0x0002a400000c000b */
[----:B012--5:R-:W-:Y:S01]  /*2acc0*/  ENDCOLLECTIVE ;  /* 0x000000000000791b */ /* 0x027fe20003800000 */
.L_x_3519:
[----:B------:R-:W-:Y:S05]  /*2acd0*/  BSYNC B1 ;  /* 0x0000000000017941 */ /* 0x000fea0003800000 */
.L_x_3518:
[----:B------:R-:W-:Y:S05]  /*2ace0*/  BRA `(.L_x_3520) ;  /* 0xfffffe6400087947 */ /* 0x000fea000383ffff */
.L_x_3308:
        /* <DEDUP_REMOVED lines=8> */
.L_x_3522:
[----:B------:R-:W-:Y:S05]  /*2ad70*/  BSYNC B1 ;  /* 0x0000000000017941 */ /* 0x000fea0003800000 */
.L_x_3521:
[----:B------:R-:W-:Y:S05]  /*2ad80*/  BRA `(.L_x_3523) ;  /* 0xfffffe6000e87947 */ /* 0x000fea000383ffff */
.L_x_3309:
        /* <DEDUP_REMOVED lines=8> */
.L_x_3525:
[----:B------:R-:W-:Y:S05]  /*2ae10*/  BSYNC B1 ;  /* 0x0000000000017941 */ /* 0x000fea0003800000 */
.L_x_3524:
[----:B------:R-:W-:Y:S05]  /*2ae20*/  BRA `(.L_x_3526) ;  /* 0xfffffe6000c87947 */ /* 0x000fea000383ffff */
.L_x_3310:
        /* <DEDUP_REMOVED lines=8> */
.L_x_3528:
[----:B------:R-:W-:Y:S05]  /*2aeb0*/  BSYNC B1 ;  /* 0x0000000000017941 */ /* 0x000fea0003800000 */
.L_x_3527:
[----:B------:R-:W-:Y:S05]  /*2aec0*/  BRA `(.L_x_3529) ;  /* 0xfffffe6000a87947 */ /* 0x000fea000383ffff */
.L_x_3312:
[----:B-1----:R1:W2:Y:S02]  /*2aed0*/  SYNCS.PHASECHK.TRANS64.TRYWAIT P1, [R18+URZ+0x33400], R3 ;  /* 0x03340003120075a7 */ /* 0x0022a4000802017f */
[----:B--2---:R-:W-:Y:S05]  /*2aee0*/  @!P1 NANOSLEEP.SYNCS 0x989680 ;  /* 0x009896800000995d */ /* 0x004fea0003900000 */
[----:B------:R-:W2:Y:S02]  /*2aef0*/  @!P1 SYNCS.PHASECHK.TRANS64 P1, [R18+URZ+0x33400], R3 ;  /* 0x03340003120095a7 */ /* 0x000ea4000802007f */
[----:B--2---:R-:W-:Y:S05]  /*2af00*/  @!P1 BRA `(.L_x_3312) ;  /* 0xfffffffc00f09947 */ /* 0x004fea000383ffff */
[----:B------:R-:W-:Y:S05]  /*2af10*/  BRA `(.L_x_3530) ;  /* 0xfffffe6000b47947 */ /* 0x000fea000383ffff */
.L_x_3326:
        /* <DEDUP_REMOVED lines=8> */
.L_x_3532:
[----:B------:R-:W-:Y:S05]  /*2afa0*/  BSYNC B1 ;  /* 0x0000000000017941 */ /* 0x000fea0003800000 */
.L_x_3531:
[----:B------:R-:W-:Y:S05]  /*2afb0*/  BRA `(.L_x_3533) ;  /* 0xfffffe9000f87947 */ /* 0x000fea000383ffff */
.L_x_3327:
        /* <DEDUP_REMOVED lines=8> */
.L_x_3535:
[----:B------:R-:W-:Y:S05]  /*2b040*/  BSYNC B1 ;  /* 0x0000000000017941 */ /* 0x000fea0003800000 */
.L_x_3534:
[----:B------:R-:W-:Y:S05]  /*2b050*/  BRA `(.L_x_3536) ;  /* 0xfffffe9000d87947 */ /* 0x000fea000383ffff */
.L_x_3328:
        /* <DEDUP_REMOVED lines=8> */
.L_x_3538:
[----:B------:R-:W-:Y:S05]  /*2b0e0*/  BSYNC B1 ;  /* 0x0000000000017941 */ /* 0x000fea0003800000 */
.L_x_3537:
[----:B------:R-:W-:Y:S05]  /*2b0f0*/  BRA `(.L_x_3539) ;  /* 0xfffffe9000b87947 */ /* 0x000fea000383ffff */
.L_x_3329:
        /* <DEDUP_REMOVED lines=8> */
.L_x_3541:
[----:B------:R-:W-:Y:S05]  /*2b180*/  BSYNC B1 ;  /* 0x0000000000017941 */ /* 0x000fea0003800000 */
.L_x_3540:
[----:B------:R-:W-:Y:S05]  /*2b190*/  BRA `(.L_x_3542) ;  /* 0xfffffe9000987947 */ /* 0x000fea000383ffff */
.L_x_3331:
[----:B-1----:R1:W2:Y:S02]  /*2b1a0*/  SYNCS.PHASECHK.TRANS64.TRYWAIT P1, [R18+URZ+0x33400], R3 ;  /* 0x03340003120075a7 */ /* 0x0022a4000802017f */
[----:B--2---:R-:W-:Y:S05]  /*2b1b0*/  @!P1 NANOSLEEP.SYNCS 0x989680 ;  /* 0x009896800000995d */ /* 0x004fea0003900000 */
[----:B------:R-:W2:Y:S02]  /*2b1c0*/  @!P1 SYNCS.PHASECHK.TRANS64 P1, [R18+URZ+0x33400], R3 ;  /* 0x03340003120095a7 */ /* 0x000ea4000802007f */
[----:B--2---:R-:W-:Y:S05]  /*2b1d0*/  @!P1 BRA `(.L_x_3331) ;  /* 0xfffffffc00f09947 */ /* 0x004fea000383ffff */
[----:B------:R-:W-:Y:S05]  /*2b1e0*/  BRA `(.L_x_3543) ;  /* 0xfffffe9000a47947 */ /* 0x000fea000383ffff */
.L_x_3339:
[----:B-1----:R1:W2:Y:S02]  /*2b1f0*/  SYNCS.PHASECHK.TRANS64.TRYWAIT P2, [R0+URZ+0x33430], R3 ;  /* 0x03343003000075a7 */ /* 0x0022a4000804017f */
[----:B--2---:R-:W-:Y:S05]  /*2b200*/  @!P2 NANOSLEEP.SYNCS 0x989680 ;  /* 0x009896800000a95d */ /* 0x004fea0003900000 */
[----:B------:R-:W2:Y:S02]  /*2b210*/  @!P2 SYNCS.PHASECHK.TRANS64 P2, [R0+URZ+0x33430], R3 ;  /* 0x033430030000a5a7 */ /* 0x000ea4000804007f */
[----:B--2---:R-:W-:Y:S05]  /*2b220*/  @!P2 BRA `(.L_x_3339) ;  /* 0xfffffffc00f0a947 */ /* 0x004fea000383ffff */
[----:B------:R-:W-:Y:S05]  /*2b230*/  BRA `(.L_x_3338) ;  /* 0xfffffec000f87947 */ /* 0x000fea000383ffff */
.L_x_3345:
[----:B-1----:R1:W2:Y:S02]  /*2b240*/  SYNCS.PHASECHK.TRANS64.TRYWAIT P2, [R9+URZ+0x33430], R10 ;  /* 0x0334300a090075a7 */ /* 0x0022a4000804017f */
[----:B--2---:R-:W-:Y:S05]  /*2b250*/  @!P2 NANOSLEEP.SYNCS 0x989680 ;  /* 0x009896800000a95d */ /* 0x004fea0003900000 */
[----:B------:R-:W2:Y:S02]  /*2b260*/  @!P2 SYNCS.PHASECHK.TRANS64 P2, [R9+URZ+0x33430], R10 ;  /* 0x0334300a0900a5a7 */ /* 0x000ea4000804007f */
[----:B--2---:R-:W-:Y:S05]  /*2b270*/  @!P2 BRA `(.L_x_3345) ;  /* 0xfffffffc00f0a947 */ /* 0x004fea000383ffff */
[----:B------:R-:W-:Y:S05]  /*2b280*/  BRA `(.L_x_3344) ;  /* 0xffffff0400e47947 */ /* 0x000fea000383ffff */
.L_x_3349:
[----:B-1----:R1:W2:Y:S02]  /*2b290*/  SYNCS.PHASECHK.TRANS64.TRYWAIT P1, [R10+URZ+0x33450], R7 ;  /* 0x033450070a0075a7 */ /* 0x0022a4000802017f */
[----:B--2---:R-:W-:Y:S05]  /*2b2a0*/  @!P1 NANOSLEEP.SYNCS 0x989680 ;  /* 0x009896800000995d */ /* 0x004fea0003900000 */
[----:B------:R-:W2:Y:S02]  /*2b2b0*/  @!P1 SYNCS.PHASECHK.TRANS64 P1, [R10+URZ+0x33450], R7 ;  /* 0x033450070a0095a7 */ /* 0x000ea4000802007f */
[----:B--2---:R-:W-:Y:S05]  /*2b2c0*/  @!P1 BRA `(.L_x_3349) ;  /* 0xfffffffc00f09947 */ /* 0x004fea000383ffff */
[----:B------:R-:W-:Y:S05]  /*2b2d0*/  BRA `(.L_x_3346) ;  /* 0xffffff1800207947 */ /* 0x000fea000383ffff */
.L_x_3355:
[----:B-1----:R1:W2:Y:S02]  /*2b2e0*/  SYNCS.PHASECHK.TRANS64.TRYWAIT P1, [R11+URZ+0x33450], R2 ;  /* 0x033450020b0075a7 */ /* 0x0022a4000802017f */
[----:B--2---:R-:W-:Y:S05]  /*2b2f0*/  @!P1 NANOSLEEP.SYNCS 0x989680 ;  /* 0x009896800000995d */ /* 0x004fea0003900000 */
[----:B------:R-:W2:Y:S02]  /*2b300*/  @!P1 SYNCS.PHASECHK.TRANS64 P1, [R11+URZ+0x33450], R2 ;  /* 0x033450020b0095a7 */ /* 0x000ea4000802007f */
[----:B--2---:R-:W-:Y:S05]  /*2b310*/  @!P1 BRA `(.L_x_3355) ;  /* 0xfffffffc00f09947 */ /* 0x004fea000383ffff */
[----:B------:R-:W-:Y:S05]  /*2b320*/  BRA `(.L_x_3354) ;  /* 0xffffff4400387947 */ /* 0x000fea000383ffff */
.L_x_3359:
[----:B------:R-:W-:Y:S01]  /*2b330*/  SEL R21, R11, R46, P0 ;  /* 0x0000002e0b157207 */ /* 0x000fe20000000000 */
[----:B------:R-:W-:Y:S01]  /*2b340*/  IMAD.MOV.U32 R15, RZ, RZ, -0x1 ;  /* 0xffffffffff0f7424 */ /* 0x000fe200078e00ff */
[----:B------:R-:W-:Y:S01]  /*2b350*/  SEL R24, R46, R11, P0 ;  /* 0x0000000b2e187207 */ /* 0x000fe20000000000 */
[----:B------:R-:W-:Y:S01]  /*2b360*/  IMAD.MOV.U32 R11, RZ, RZ, 0x1c1f ;  /* 0x00001c1fff0b7424 */ /* 0x000fe200078e00ff */
[----:B------:R-:W-:Y:S02]  /*2b370*/  SEL R25, R12, R39, P0 ;  /* 0x000000270c197207 */ /* 0x000fe40000000000 */
[----:B------:R-:W-:Y:S02]  /*2b380*/  SEL R28, R39, R12, P0 ;  /* 0x0000000c271c7207 */ /* 0x000fe40000000000 */
[----:B------:R-:W-:Y:S02]  /*2b390*/  MOV R12, R0 ;  /* 0x00000000000c7202 */ /* 0x000fe40000000f00 */
[----:B------:R-:W-:-:S02]  /*2b3a0*/  SEL R7, R120, R27, P0 ;  /* 0x0000001b78077207 */ /* 0x000fc40000000000 */
[----:B------:R-:W-:-:S07]  /*2b3b0*/  SEL R8, R27, R120, P0 ;  /* 0x000000781b087207 */ /* 0x000fce0000000000 */
[----:B01---5:R-:W-:Y:S05]  /*2b3c0*/  WARPSYNC.COLLECTIVE R15, `(.L_x_3544) ;  /* 0x000000000f087348 */ /* 0x023fea0003c00000 */
[----:B------:R2:W3:Y:S02]  /*2b3d0*/  SHFL.IDX P6, R14, R13, R12, R11 ;  /* 0x0000000c0d0e7389 */ /* 0x0004e400000c000b */
[----:B0123-5:R-:W-:Y:S01]  /*2b3e0*/  ENDCOLLECTIVE ;  /* 0x000000000000791b */ /* 0x02ffe20003800000 */
.L_x_3544:
        /* <DEDUP_REMOVED lines=18> */
.L_x_3545:
        /* <DEDUP_REMOVED lines=18> */
.L_x_3546:
        /* <DEDUP_REMOVED lines=19> */
.L_x_3547:
[----:B------:R-:W-:Y:S02]  /*2b760*/  SEL R78, R93, R78, P0 ;  /* 0x0000004e5d4e7207 */ /* 0x000fe40000000000 */
[----:B------:R-:W-:Y:S02]  /*2b770*/  SEL R65, R80, R119, P0 ;  /* 0x0000007750417207 */ /* 0x000fe40000000000 */
        /* <DEDUP_REMOVED lines=9> */
.L_x_3548:
        /* <DEDUP_REMOVED lines=8> */
.L_x_3549:
[----:B------:R-:W-:Y:S01]  /*2b890*/  IMAD.MOV.U32 R13, RZ, RZ, R21 ;  /* 0x000000ffff0d7224 */ /* 0x000fe200078e0015 */
[----:B------:R-:W-:Y:S01]  /*2b8a0*/  MOV R12, R0 ;  /* 0x00000000000c7202 */ /* 0x000fe20000000f00 */
[----:B------:R-:W-:-:S07]  /*2b8b0*/  IMAD.MOV.U32 R9, RZ, RZ, R14 ;  /* 0x000000ffff097224 */ /* 0x000fce00078e000e */
[----:B------:R-:W-:Y:S05]  /*2b8c0*/  WARPSYNC.COLLECTIVE R15, `(.L_x_3550) ;  /* 0x000000000f087348 */ /* 0x000fea0003c00000 */
[----:B------:R0:W1:Y:S02]  /*2b8d0*/  SHFL.IDX P6, R14, R13, R12, R11 ;  /* 0x0000000c0d0e7389 */ /* 0x00006400000c000b */
[----:B01----:R-:W-:Y:S01]  /*2b8e0*/  ENDCOLLECTIVE ;  /* 0x000000000000791b */ /* 0x003fe20003800000 */
.L_x_3550:
        /* <DEDUP_REMOVED lines=8> */
.L_x_3551:
[----:B------:R-:W-:Y:S02]  /*2b970*/  IMAD.MOV.U32 R13, RZ, RZ, R25 ;  /* 0x000000ffff0d7224 */ /* 0x000fe400078e0019 */
[----:B------:R-:W-:Y:S01]  /*2b980*/  IMAD.MOV.U32 R12, RZ, RZ, R0 ;  /* 0x000000ffff0c7224 */ /* 0x000fe200078e0000 */
[----:B------:R-:W-:-:S07]  /*2b990*/  MOV R21, R14 ;  /* 0x0000000e00157202 */ /* 0x000fce0000000f00 */
[----:B------:R-:W-:Y:S05]  /*2b9a0*/  WARPSYNC.COLLECTIVE R15, `(.L_x_3552) ;  /* 0x000000000f087348 */ /* 0x000fea0003c00000 */
[----:B------:R0:W1:Y:S02]  /*2b9b0*/  SHFL.IDX P6, R14, R13, R12, R11 ;  /* 0x0000000c0d0e7389 */ /* 0x00006400000c000b */
[----:B01----:R-:W-:Y:S01]  /*2b9c0*/  ENDCOLLECTIVE ;  /* 0x000000000000791b */ /* 0x003fe20003800000 */
.L_x_3552:
        /* <DEDUP_REMOVED lines=8> */
.L_x_3553:
[----:B------:R-:W-:Y:S01]  /*2ba50*/  IMAD.MOV.U32 R13, RZ, RZ, R27 ;  /* 0x000000ffff0d7224 */ /* 0x000fe200078e001b */
[----:B------:R-:W-:Y:S01]  /*2ba60*/  MOV R12, R0 ;  /* 0x00000000000c7202 */ /* 0x000fe20000000f00 */
[----:B------:R-:W-:-:S07]  /*2ba70*/  IMAD.MOV.U32 R25, RZ, RZ, R14 ;  /* 0x000000ffff197224 */ /* 0x000fce00078e000e */
[----:B------:R-:W-:Y:S05]  /*2ba80*/  WARPSYNC.COLLECTIVE R15, `(.L_x_3554) ;  /* 0x000000000f087348 */ /* 0x000fea0003c00000 */
[----:B------:R0:W1:Y:S02]  /*2ba90*/  SHFL.IDX P6, R14, R13, R12, R11 ;  /* 0x0000000c0d0e7389 */ /* 0x00006400000c000b */
[----:B01----:R-:W-:Y:S01]  /*2baa0*/  ENDCOLLECTIVE ;  /* 0x000000000000791b */ /* 0x003fe20003800000 */
.L_x_3554:
        /* <DEDUP_REMOVED lines=8> */
.L_x_3555:
[----:B------:R-:W-:Y:S02]  /*2bb30*/  IMAD.MOV.U32 R13, RZ, RZ, R29 ;  /* 0x000000ffff0d7224 */ /* 0x000fe400078e001d */
[----:B------:R-:W-:Y:S01]  /*2bb40*/  IMAD.MOV.U32 R12, RZ, RZ, R0 ;  /* 0x000000ffff0c7224 */ /* 0x000fe200078e0000 */
[----:B------:R-:W-:-:S07]  /*2bb50*/  MOV R27, R14 ;  /* 0x0000000e001b7202 */ /* 0x000fce0000000f00 */
[----:B------:R-:W-:Y:S05]  /*2bb60*/  WARPSYNC.COLLECTIVE R15, `(.L_x_3556) ;  /* 0x000000000f087348 */ /* 0x000fea0003c00000 */
[----:B------:R0:W1:Y:S02]  /*2bb70*/  SHFL.IDX P6, R14, R13, R12, R11 ;  /* 0x0000000c0d0e7389 */ /* 0x00006400000c000b */
[----:B01----:R-:W-:Y:S01]  /*2bb80*/  ENDCOLLECTIVE ;  /* 0x000000000000791b */ /* 0x003fe20003800000 */
.L_x_3556:
        /* <DEDUP_REMOVED lines=8> */
.L_x_3557:
[----:B------:R-:W-:Y:S01]  /*2bc10*/  IMAD.MOV.U32 R13, RZ, RZ, R31 ;  /* 0x000000ffff0d7224 */ /* 0x000fe200078e001f */
[----:B------:R-:W-:Y:S01]  /*2bc20*/  MOV R12, R0 ;  /* 0x00000000000c7202 */ /* 0x000fe20000000f00 */
[----:B------:R-:W-:-:S07]  /*2bc30*/  IMAD.MOV.U32 R40, RZ, RZ, R14 ;  /* 0x000000ffff287224 */ /* 0x000fce00078e000e */
[----:B------:R-:W-:Y:S05]  /*2bc40*/  WARPSYNC.COLLECTIVE R15, `(.L_x_3558) ;  /* 0x000000000f087348 */ /* 0x000fea0003c00000 */
[----:B------:R0:W1:Y:S02]  /*2bc50*/  SHFL.IDX P6, R14, R13, R12, R11 ;  /* 0x0000000c0d0e7389 */ /* 0x00006400000c000b */
[----:B01----:R-:W-:Y:S01]  /*2bc60*/  ENDCOLLECTIVE ;  /* 0x000000000000791b */ /* 0x003fe20003800000 */
.L_x_3558:
[----:B------:R-:W-:Y:S02]  /*2bc70*/  IMAD.MOV.U32 R13, RZ, RZ, R42 ;  /* 0x000000ffff0d7224 */ /* 0x000fe400078e002a */
[----:B------:R-:W-:Y:S02]  /*2bc80*/  IMAD.MOV.U32 R12, RZ, RZ, R3 ;  /* 0x000000ffff0c7224 */ /* 0x000fe400078e0003 */
[----:B------:R-:W-:-:S07]  /*2bc90*/  IMAD.MOV.U32 R31, RZ, RZ, R14 ;  /* 0x000000ffff1f7224 */ /* 0x000fce00078e000e */
[----:B------:R-:W-:Y:S05]  /*2bca0*/  WARPSYNC.COLLECTIVE R15, `(.L_x_3559) ;  /* 0x000000000f087348 */ /* 0x000fea0003c00000 */
[----:B------:R0:W1:Y:S02]  /*2bcb0*/  SHFL.IDX P6, R14, R13, R12, R11 ;  /* 0x0000000c0d0e7389 */ /* 0x00006400000c000b */
[----:B01----:R-:W-:Y:S01]  /*2bcc0*/  ENDCOLLECTIVE ;  /* 0x000000000000791b */ /* 0x003fe20003800000 */
.L_x_3559:
[----:B------:R-:W-:Y:S02]  /*2bcd0*/  IMAD.MOV.U32 R13, RZ, RZ, R33 ;  /* 0x000000ffff0d7224 */ /* 0x000fe400078e0021 */
[----:B------:R-:W-:Y:S01]  /*2bce0*/  IMAD.MOV.U32 R12, RZ, RZ, R0 ;  /* 0x000000ffff0c7224 */ /* 0x000fe200078e0000 */
[----:B------:R-:W-:-:S07]  /*2bcf0*/  MOV R42, R14 ;  /* 0x0000000e002a7202 */ /* 0x000fce0000000f00 */
[----:B------:R-:W-:Y:S05]  /*2bd00*/  WARPSYNC.COLLECTIVE R15, `(.L_x_3560) ;  /* 0x000000000f087348 */ /* 0x000fea0003c00000 */
[----:B------:R0:W1:Y:S02]  /*2bd10*/  SHFL.IDX P6, R14, R13, R12, R11 ;  /* 0x0000000c0d0e7389 */ /* 0x00006400000c000b */
[----:B01----:R-:W-:Y:S01]  /*2bd20*/  ENDCOLLECTIVE ;  /* 0x000000000000791b */ /* 0x003fe20003800000 */
.L_x_3560:
[----:B------:R-:W-:Y:S01]  /*2bd30*/  MOV R13, R44 ;  /* 0x0000002c000d7202 */ /* 0x000fe20000000f00 */
[----:B------:R-:W-:Y:S02]  /*2bd40*/  IMAD.MOV.U32 R12, RZ, RZ, R3 ;  /* 0x000000ffff0c7224 */ /* 0x000fe400078e0003 */
[----:B------:R-:W-:-:S07]  /*2bd50*/  IMAD.MOV.U32 R33, RZ, RZ, R14 ;  /* 0x000000ffff217224 */ /* 0x000fce00078e000e */
[----:B------:R-:W-:Y:S05]  /*2bd60*/  WARPSYNC.COLLECTIVE R15, `(.L_x_3561) ;  /* 0x000000000f087348 */ /* 0x000fea0003c00000 */
[----:B------:R0:W1:Y:S02]  /*2bd70*/  SHFL.IDX P6, R14, R13, R12, R11 ;  /* 0x0000000c0d0e7389 */ /* 0x00006400000c000b */
[----:B01----:R-:W-:Y:S01]  /*2bd80*/  ENDCOLLECTIVE ;  /* 0x000000000000791b */ /* 0x003fe20003800000 */
.L_x_3561:
[----:B------:R-:W-:Y:S01]  /*2bd90*/  IMAD.MOV.U32 R13, RZ, RZ, R35 ;  /* 0x000000ffff0d7224 */ /* 0x000fe200078e0023 */
[----:B------:R-:W-:Y:S01]  /*2bda0*/  MOV R12, R0 ;  /* 0x00000000000c7202 */ /* 0x000fe20000000f00 */
[----:B------:R-:W-:-:S07]  /*2bdb0*/  IMAD.MOV.U32 R44, RZ, RZ, R14 ;  /* 0x000000ffff2c7224 */ /* 0x000fce00078e000e */
[----:B------:R-:W-:Y:S05]  /*2bdc0*/  WARPSYNC.COLLECTIVE R15, `(.L_x_3562) ;  /* 0x000000000f087348 */ /* 0x000fea0003c00000 */
[----:B------:R0:W1:Y:S02]  /*2bdd0*/  SHFL.IDX P6, R14, R13, R12, R11 ;  /* 0x0000000c0d0e7389 */ /* 0x00006400000c000b */
[----:B01----:R-:W-:Y:S01]  /*2bde0*/  ENDCOLLECTIVE ;  /* 0x000000000000791b */ /* 0x003fe20003800000 */
.L_x_3562:
[----:B------:R-:W-:Y:S02]  /*2bdf0*/  IMAD.MOV.U32 R13, RZ, RZ, R46 ;  /* 0x000000ffff0d7224 */ /* 0x000fe400078e002e */
[----:B------:R-:W-:Y:S02]  /*2be00*/  IMAD.MOV.U32 R12, RZ, RZ, R3 ;  /* 0x000000ffff0c7224 */ /* 0x000fe400078e0003 */
[----:B------:R-:W-:-:S07]  /*2be10*/  IMAD.MOV.U32 R35, RZ, RZ, R14 ;  /* 0x000000ffff237224 */ /* 0x000fce00078e000e */
[----:B------:R-:W-:Y:S05]  /*2be20*/  WARPSYNC.COLLECTIVE R15, `(.L_x_3563) ;  /* 0x000000000f087348 */ /* 0x000fea0003c00000 */
[----:B------:R0:W1:Y:S02]  /*2be30*/  SHFL.IDX P6, R14, R13, R12, R11 ;  /* 0x0000000c0d0e7389 */ /* 0x00006400000c000b */
[----:B01----:R-:W-:Y:S01]  /*2be40*/  ENDCOLLECTIVE ;  /* 0x000000000000791b */ /* 0x003fe20003800000 */
.L_x_3563:
[----:B------:R-:W-:Y:S02]  /*2be50*/  IMAD.MOV.U32 R13, RZ, RZ, R37 ;  /* 0x000000ffff0d7224 */ /* 0x000fe400078e0025 */
[----:B------:R-:W-:Y:S01]  /*2be60*/  IMAD.MOV.U32 R12, RZ, RZ, R0 ;  /* 0x000000ffff0c7224 */ /* 0x000fe200078e0000 */
[----:B------:R-:W-:-:S07]  /*2be70*/  MOV R46, R14 ;  /* 0x0000000e002e7202 */ /* 0x000fce0000000f00 */
[----:B------:R-:W-:Y:S05]  /*2be80*/  WARPSYNC.COLLECTIVE R15, `(.L_x_3564) ;  /* 0x000000000f087348 */ /* 0x000fea0003c00000 */
[----:B------:R0:W1:Y:S02]  /*2be90*/  SHFL.IDX P6, R14, R13, R12, R11 ;  /* 0x0000000c0d0e7389 */ /* 0x00006400000c000b */
[----:B01----:R-:W-:Y:S01]  /*2bea0*/  ENDCOLLECTIVE ;  /* 0x000000000000791b */ /* 0x003fe20003800000 */
.L_x_3564:
[----:B------:R-:W-:Y:S01]  /*2beb0*/  MOV R13, R48 ;  /* 0x00000030000d7202 */ /* 0x000fe20000000f00 */
[----:B------:R-:W-:Y:S01]  /*2bec0*/  IMAD.MOV.U32 R12, RZ, RZ, R3 ;  /* 0x000000ffff0c7224 */ /* 0x000fe200078e0003 */
[----:B------:R-:W-:Y:S01]  /*2bed0*/  SEL R48, R33, R44, P0 ;  /* 0x0000002c21307207 */ /* 0x000fe20000000000 */
[----:B------:R-:W-:-:S07]  /*2bee0*/  IMAD.MOV.U32 R37, RZ, RZ, R14 ;  /* 0x000000ffff257224 */ /* 0x000fce00078e000e */
[----:B------:R-:W-:Y:S05]  /*2bef0*/  WARPSYNC.COLLECTIVE R15, `(.L_x_3565) ;  /* 0x000000000f087348 */ /* 0x000fea0003c00000 */
[----:B------:R0:W1:Y:S02]  /*2bf00*/  SHFL.IDX P6, R14, R13, R12, R11 ;  /* 0x0000000c0d0e7389 */ /* 0x00006400000c000b */
[----:B01----:R-:W-:Y:S01]  /*2bf10*/  ENDCOLLECTIVE ;  /* 0x000000000000791b */ /* 0x003fe20003800000 */
.L_x_3565:
[----:B------:R-:W-:Y:S01]  /*2bf20*/  IMAD.MOV.U32 R13, RZ, RZ, R39 ;  /* 0x000000ffff0d7224 */ /* 0x000fe200078e0027 */
[----:B------:R-:W-:Y:S01]  /*2bf30*/  MOV R12, R0 ;  /* 0x00000000000c7202 */ /* 0x000fe20000000f00 */
[----:B------:R-:W-:-:S07]  /*2bf40*/  IMAD.MOV.U32 R58, RZ, RZ, R14 ;  /* 0x000000ffff3a7224 */ /* 0x000fce00078e000e */
[----:B------:R-:W-:Y:S05]  /*2bf50*/  WARPSYNC.COLLECTIVE R15, `(.L_x_3566) ;  /* 0x000000000f087348 */ /* 0x000fea0003c00000 */
[----:B------:R0:W1:Y:S02]  /*2bf60*/  SHFL.IDX P6, R14, R13, R12, R11 ;  /* 0x0000000c0d0e7389 */ /* 0x00006400000c000b */
[----:B01----:R-:W-:Y:S01]  /*2bf70*/  ENDCOLLECTIVE ;  /* 0x000000000000791b */ /* 0x003fe20003800000 */
.L_x_3566:
        /* <DEDUP_REMOVED lines=9> */
.L_x_3567:
[----:B------:R-:W-:Y:S02]  /*2c010*/  IMAD.MOV.U32 R13, RZ, RZ, R41 ;  /* 0x000000ffff0d7224 */ /* 0x000fe400078e0029 */
[----:B------:R-:W-:Y:S01]  /*2c020*/  IMAD.MOV.U32 R12, RZ, RZ, R0 ;  /* 0x000000ffff0c7224 */ /* 0x000fe200078e0000 */
[----:B------:R-:W-:-:S07]  /*2c030*/  MOV R39, R14 ;  /* 0x0000000e00277202 */ /* 0x000fce0000000f00 */
[----:B------:R-:W-:Y:S05]  /*2c040*/  WARPSYNC.COLLECTIVE R15, `(.L_x_3568) ;  /* 0x000000000f087348 */ /* 0x000fea0003c00000 */
[----:B------:R0:W1:Y:S02]  /*2c050*/  SHFL.IDX P6, R14, R13, R12, R11 ;  /* 0x0000000c0d0e7389 */ /* 0x00006400000c000b */
[----:B01----:R-:W-:Y:S01]  /*2c060*/  ENDCOLLECTIVE ;  /* 0x000000000000791b */ /* 0x003fe20003800000 */
.L_x_3568:
[----:B------:R-:W-:Y:S01]  /*2c070*/  MOV R13, R54 ;  /* 0x00000036000d7202 */ /* 0x000fe20000000f00 */
[----:B------:R-:W-:Y:S02]  /*2c080*/  IMAD.MOV.U32 R12, RZ, RZ, R3 ;  /* 0x000000ffff0c7224 */ /* 0x000fe400078e0003 */
[----:B------:R-:W-:-:S07]  /*2c090*/  IMAD.MOV.U32 R41, RZ, RZ, R14 ;  /* 0x000000ffff297224 */ /* 0x000fce00078e000e */
[----:B------:R-:W-:Y:S05]  /*2c0a0*/  WARPSYNC.COLLECTIVE R15, `(.L_x_3569) ;  /* 0x000000000f087348 */ /* 0x000fea0003c00000 */
[----:B------:R0:W1:Y:S02]  /*2c0b0*/  SHFL.IDX P6, R14, R13, R12, R11 ;  /* 0x0000000c0d0e7389 */ /* 0x00006400000c000b */
[----:B01----:R-:W-:Y:S01]  /*2c0c0*/  ENDCOLLECTIVE ;  /* 0x000000000000791b */ /* 0x003fe20003800000 */
.L_x_3569:
[----:B------:R-:W-:Y:S01]  /*2c0d0*/  IMAD.MOV.U32 R13, RZ, RZ, R43 ;  /* 0x000000ffff0d7224 */ /* 0x000fe200078e002b */
[----:B------:R-:W-:Y:S01]  /*2c0e0*/  MOV R12, R0 ;  /* 0x00000000000c7202 */ /* 0x000fe20000000f00 */
[----:B------:R-:W-:-:S07]  /*2c0f0*/  IMAD.MOV.U32 R54, RZ, RZ, R14 ;  /* 0x000000ffff367224 */ /* 0x000fce00078e000e */
[----:B------:R-:W-:Y:S05]  /*2c100*/  WARPSYNC.COLLECTIVE R15, `(.L_x_3570) ;  /* 0x000000000f087348 */ /* 0x000fea0003c00000 */
[----:B------:R0:W1:Y:S02]  /*2c110*/  SHFL.IDX P6, R14, R13, R12, R11 ;  /* 0x0000000c0d0e7389 */ /* 0x00006400000c000b */
[----:B01----:R-:W-:Y:S01]  /*2c120*/  ENDCOLLECTIVE ;  /* 0x000000000000791b */ /* 0x003fe20003800000 */
.L_x_3570:
[----:B------:R-:W-:Y:S02]  /*2c130*/  SEL R5, R41, R54, P0 ;  /* 0x0000003629057207 */ /* 0x000fe40000000000 */
[----:B------:R-:W-:Y:S01]  /*2c140*/  SEL R7, R54, R41, P0 ;  /* 0x0000002936077207 */ /* 0x000fe20000000000 */
        /* <DEDUP_REMOVED lines=8> */
.L_x_3571:
[----:B------:R-:W-:Y:S02]  /*2c1d0*/  IMAD.MOV.U32 R13, RZ, RZ, R45 ;  /* 0x000000ffff0d7224 */ /* 0x000fe400078e002d */
[----:B------:R-:W-:Y:S01]  /*2c1e0*/  IMAD.MOV.U32 R12, RZ, RZ, R0 ;  /* 0x000000ffff0c7224 */ /* 0x000fe200078e0000 */
[----:B------:R-:W-:-:S07]  /*2c1f0*/  MOV R2, R14 ;  /* 0x0000000e00027202 */ /* 0x000fce0000000f00 */
[----:B------:R-:W-:Y:S05]  /*2c200*/  WARPSYNC.COLLECTIVE R15, `(.L_x_3572) ;  /* 0x000000000f087348 */ /* 0x000fea0003c00000 */
[----:B------:R0:W1:Y:S02]  /*2c210*/  SHFL.IDX P6, R14, R13, R12, R11 ;  /* 0x0000000c0d0e7389 */ /* 0x00006400000c000b */
[----:B01----:R-:W-:Y:S01]  /*2c220*/  ENDCOLLECTIVE ;  /* 0x000000000000791b */ /* 0x003fe20003800000 */
.L_x_3572:
        /* <DEDUP_REMOVED lines=9> */
.L_x_3573:
[----:B------:R-:W-:Y:S01]  /*2c2c0*/  IMAD.MOV.U32 R13, RZ, RZ, R47 ;  /* 0x000000ffff0d7224 */ /* 0x000fe200078e002f */
[----:B------:R-:W-:Y:S01]  /*2c2d0*/  MOV R12, R0 ;  /* 0x00000000000c7202 */ /* 0x000fe20000000f00 */
[----:B------:R-:W-:-:S07]  /*2c2e0*/  IMAD.MOV.U32 R20, RZ, RZ, R14 ;  /* 0x000000ffff147224 */ /* 0x000fce00078e000e */
[----:B------:R-:W-:Y:S05]  /*2c2f0*/  WARPSYNC.COLLECTIVE R15, `(.L_x_3574) ;  /* 0x000000000f087348 */ /* 0x000fea0003c00000 */
[----:B------:R0:W1:Y:S02]  /*2c300*/  SHFL.IDX P6, R14, R13, R12, R11 ;  /* 0x0000000c0d0e7389 */ /* 0x00006400000c000b */
[----:B01----:R-:W-:Y:S01]  /*2c310*/  ENDCOLLECTIVE ;  /* 0x000000000000791b */ /* 0x003fe20003800000 */
.L_x_3574:
        /* <DEDUP_REMOVED lines=8> */
.L_x_3575:
[----:B------:R-:W-:Y:S02]  /*2c3a0*/  IMAD.MOV.U32 R13, RZ, RZ, R49 ;  /* 0x000000ffff0d7224 */ /* 0x000fe400078e0031 */
[----:B------:R-:W-:Y:S01]  /*2c3b0*/  IMAD.MOV.U32 R12, RZ, RZ, R0 ;  /* 0x000000ffff0c7224 */ /* 0x000fe200078e0000 */
[----:B------:R-:W-:-:S07]  /*2c3c0*/  MOV R64, R14 ;  /* 0x0000000e00407202 */ /* 0x000fce0000000f00 */
[----:B------:R-:W-:Y:S05]  /*2c3d0*/  WARPSYNC.COLLECTIVE R15, `(.L_x_3576) ;  /* 0x000000000f087348 */ /* 0x000fea0003c00000 */
[----:B------:R0:W1:Y:S02]  /*2c3e0*/  SHFL.IDX P6, R14, R13, R12, R11 ;  /* 0x0000000c0d0e7389 */ /* 0x00006400000c000b */
[----:B01----:R-:W-:Y:S01]  /*2c3f0*/  ENDCOLLECTIVE ;  /* 0x000000000000791b */ /* 0x003fe20003800000 */
.L_x_3576:
[----:B------:R-:W-:Y:S01]  /*2c400*/  MOV R13, R66 ;  /* 0x00000042000d7202 */ /* 0x000fe20000000f00 */
[----:B------:R-:W-:Y:S02]  /*2c410*/  IMAD.MOV.U32 R12, RZ, RZ, R3 ;  /* 0x000000ffff0c7224 */ /* 0x000fe400078e0003 */
[----:B------:R-:W-:-:S07]  /*2c420*/  IMAD.MOV.U32 R49, RZ, RZ, R14 ;  /* 0x000000ffff317224 */ /* 0x000fce00078e000e */
[----:B------:R-:W-:Y:S05]  /*2c430*/  WARPSYNC.COLLECTIVE R15, `(.L_x_3577) ;  /* 0x000000000f087348 */ /* 0x000fea0003c00000 */
[----:B------:R0:W1:Y:S02]  /*2c440*/  SHFL.IDX P6, R14, R13, R12, R11 ;  /* 0x0000000c0d0e7389 */ /* 0x00006400000c000b */
[----:B01----:R-:W-:Y:S01]  /*2c450*/  ENDCOLLECTIVE ;  /* 0x000000000000791b */ /* 0x003fe20003800000 */
.L_x_3577:
[----:B------:R-:W-:Y:S01]  /*2c460*/  IMAD.MOV.U32 R13, RZ, RZ, R51 ;  /* 0x000000ffff0d7224 */ /* 0x000fe200078e0033 */
[----:B------:R-:W-:Y:S01]  /*2c470*/  MOV R12, R0 ;  /* 0x00000000000c7202 */ /* 0x000fe20000000f00 */
[----:B------:R-:W-:-:S07]  /*2c480*/  IMAD.MOV.U32 R66, RZ, RZ, R14 ;  /* 0x000000ffff427224 */ /* 0x000fce00078e000e */
[----:B------:R-:W-:Y:S05]  /*2c490*/  WARPSYNC.COLLECTIVE R15, `(.L_x_3578) ;  /* 0x000000000f087348 */ /* 0x000fea0003c00000 */
[----:B------:R0:W1:Y:S02]  /*2c4a0*/  SHFL.IDX P6, R14, R13, R12, R11 ;  /* 0x0000000c0d0e7389 */ /* 0x00006400000c000b */
[----:B01----:R-:W-:Y:S01]  /*2c4b0*/  ENDCOLLECTIVE ;  /* 0x000000000000791b */ /* 0x003fe20003800000 */
.L_x_3578:
        /* <DEDUP_REMOVED lines=8> */
.L_x_3579:
[----:B------:R-:W-:Y:S02]  /*2c540*/  IMAD.MOV.U32 R13, RZ, RZ, R55 ;  /* 0x000000ffff0d7224 */ /* 0x000fe400078e0037 */
[----:B------:R-:W-:Y:S01]  /*2c550*/  IMAD.MOV.U32 R12, RZ, RZ, R0 ;  /* 0x000000ffff0c7224 */ /* 0x000fe200078e0000 */
[----:B------:R-:W-:-:S07]  /*2c560*/  MOV R68, R14 ;  /* 0x0000000e00447202 */ /* 0x000fce0000000f00 */
[----:B------:R-:W-:Y:S05]  /*2c570*/  WARPSYNC.COLLECTIVE R15, `(.L_x_3580) ;  /* 0x000000000f087348 */ /* 0x000fea0003c00000 */
[----:B------:R0:W1:Y:S02]  /*2c580*/  SHFL.IDX P6, R14, R13, R12, R11 ;  /* 0x0000000c0d0e7389 */ /* 0x00006400000c000b */
[----:B01----:R-:W-:Y:S01]  /*2c590*/  ENDCOLLECTIVE ;  /* 0x000000000000791b */ /* 0x003fe20003800000 */
.L_x_3580:
        /* <DEDUP_REMOVED lines=8> */
.L_x_3581:
[----:B------:R-:W-:Y:S01]  /*2c620*/  IMAD.MOV.U32 R13, RZ, RZ, R57 ;  /* 0x000000ffff0d7224 */ /* 0x000fe200078e0039 */
[----:B------:R-:W-:Y:S01]  /*2c630*/  MOV R12, R0 ;  /* 0x00000000000c7202 */ /* 0x000fe20000000f00 */
[----:B------:R-:W-:-:S07]  /*2c640*/  IMAD.MOV.U32 R70, RZ, RZ, R14 ;  /* 0x000000ffff467224 */ /* 0x000fce00078e000e */
[----:B------:R-:W-:Y:S05]  /*2c650*/  WARPSYNC.COLLECTIVE R15, `(.L_x_3582) ;  /* 0x000000000f087348 */ /* 0x000fea0003c00000 */
[----:B------:R0:W1:Y:S02]  /*2c660*/  SHFL.IDX P6, R14, R13, R12, R11 ;  /* 0x0000000c0d0e7389 */ /* 0x00006400000c000b */
[----:B01----:R-:W-:Y:S01]  /*2c670*/  ENDCOLLECTIVE ;  /* 0x000000000000791b */ /* 0x003fe20003800000 */
.L_x_3582:
[----:B------:R-:W-:Y:S02]  /*2c680*/  IMAD.MOV.U32 R13, RZ, RZ, R72 ;  /* 0x000000ffff0d7224 */ /* 0x000fe400078e0048 */
[----:B------:R-:W-:Y:S02]  /*2c690*/  IMAD.MOV.U32 R12, RZ, RZ, R3 ;  /* 0x000000ffff0c7224 */ /* 0x000fe400078e0003 */
[----:B------:R-:W-:-:S07]  /*2c6a0*/  IMAD.MOV.U32 R57, RZ, RZ, R14 ;  /* 0x000000ffff397224 */ /* 0x000fce00078e000e */
[----:B------:R-:W-:Y:S05]  /*2c6b0*/  WARPSYNC.COLLECTIVE R15, `(.L_x_3583) ;  /* 0x000000000f087348 */ /* 0x000fea0003c00000 */
[----:B------:R0:W1:Y:S02]  /*2c6c0*/  SHFL.IDX P6, R14, R13, R12, R11 ;  /* 0x0000000c0d0e7389 */ /* 0x00006400000c000b */
[----:B01----:R-:W-:Y:S01]  /*2c6d0*/  ENDCOLLECTIVE ;  /* 0x000000000000791b */ /* 0x003fe20003800000 */
.L_x_3583:
[----:B------:R-:W-:Y:S02]  /*2c6e0*/  IMAD.MOV.U32 R13, RZ, RZ, R59 ;  /* 0x000000ffff0d7224 */ /* 0x000fe400078e003b */
[----:B------:R-:W-:Y:S01]  /*2c6f0*/  IMAD.MOV.U32 R12, RZ, RZ, R0 ;  /* 0x000000ffff0c7224 */ /* 0x000fe200078e0000 */
[----:B------:R-:W-:-:S07]  /*2c700*/  MOV R72, R14 ;  /* 0x0000000e00487202 */ /* 0x000fce0000000f00 */
[----:B------:R-:W-:Y:S05]  /*2c710*/  WARPSYNC.COLLECTIVE R15, `(.L_x_3584) ;  /* 0x000000000f087348 */ /* 0x000fea0003c00000 */
[----:B------:R0:W1:Y:S02]  /*2c720*/  SHFL.IDX P6, R14, R13, R12, R11 ;  /* 0x0000000c0d0e7389 */ /* 0x00006400000c000b */
[----:B01----:R-:W-:Y:S01]  /*2c730*/  ENDCOLLECTIVE ;  /* 0x000000000000791b */ /* 0x003fe20003800000 */
.L_x_3584:
[----:B------:R-:W-:Y:S02]  /*2c740*/  SEL R41, R57, R72, P0 ;  /* 0x0000004839297207 */ /* 0x000fe40000000000 */
[----:B------:R-:W-:Y:S01]  /*2c750*/  MOV R13, R74 ;  /* 0x0000004a000d7202 */ /* 0x000fe20000000f00 */
[----:B------:R-:W-:Y:S02]  /*2c760*/  IMAD.MOV.U32 R12, RZ, RZ, R3 ;  /* 0x000000ffff0c7224 */ /* 0x000fe400078e0003 */
[----:B------:R-:W-:-:S07]  /*2c770*/  IMAD.MOV.U32 R59, RZ, RZ, R14 ;  /* 0x000000ffff3b7224 */ /* 0x000fce00078e000e */
[----:B------:R-:W-:Y:S05]  /*2c780*/  WARPSYNC.COLLECTIVE R15, `(.L_x_3585) ;  /* 0x000000000f087348 */ /* 0x000fea0003c00000 */
[----:B------:R0:W1:Y:S02]  /*2c790*/  SHFL.IDX P6, R14, R13, R12, R11 ;  /* 0x0000000c0d0e7389 */ /* 0x00006400000c000b */
[----:B01----:R-:W-:Y:S01]  /*2c7a0*/  ENDCOLLECTIVE ;  /* 0x000000000000791b */ /* 0x003fe20003800000 */
.L_x_3585:
[----:B------:R-:W-:Y:S01]  /*2c7b0*/  IMAD.MOV.U32 R13, RZ, RZ, R61 ;  /* 0x000000ffff0d7224 */ /* 0x000fe200078e003d */
[----:B------:R-:W-:Y:S01]  /*2c7c0*/  MOV R12, R0 ;  /* 0x00000000000c7202 */ /* 0x000fe20000000f00 */
[----:B------:R-:W-:-:S07]  /*2c7d0*/  IMAD.MOV.U32 R74, RZ, RZ, R14 ;  /* 0x000000ffff4a7224 */ /* 0x000fce00078e000e */
[----:B------:R-:W-:Y:S05]  /*2c7e0*/  WARPSYNC.COLLECTIVE R15, `(.L_x_3586) ;  /* 0x000000000f087348 */ /* 0x000fea0003c00000 */
[----:B------:R0:W1:Y:S02]  /*2c7f0*/  SHFL.IDX P6, R14, R13, R12, R11 ;  /* 0x0000000c0d0e7389 */ /* 0x00006400000c000b */
[----:B01----:R-:W-:Y:S01]  /*2c800*/  ENDCOLLECTIVE ;  /* 0x000000000000791b */ /* 0x003fe20003800000 */
.L_x_3586:
        /* <DEDUP_REMOVED lines=8> */
.L_x_3587:
[----:B------:R-:W-:Y:S02]  /*2c890*/  IMAD.MOV.U32 R13, RZ, RZ, R63 ;  /* 0x000000ffff0d7224 */ /* 0x000fe400078e003f */
[----:B------:R-:W-:Y:S01]  /*2c8a0*/  IMAD.MOV.U32 R12, RZ, RZ, R0 ;  /* 0x000000ffff0c7224 */ /* 0x000fe200078e0000 */
[----:B------:R-:W-:-:S07]  /*2c8b0*/  MOV R76, R14 ;  /* 0x0000000e004c7202 */ /* 0x000fce0000000f00 */
[----:B------:R-:W-:Y:S05]  /*2c8c0*/  WARPSYNC.COLLECTIVE R15, `(.L_x_3588) ;  /* 0x000000000f087348 */ /* 0x000fea0003c00000 */
[----:B------:R0:W1:Y:S02]  /*2c8d0*/  SHFL.IDX P6, R14, R13, R12, R11 ;  /* 0x0000000c0d0e7389 */ /* 0x00006400000c000b */
[----:B01----:R-:W-:Y:S01]  /*2c8e0*/  ENDCOLLECTIVE ;  /* 0x000000000000791b */ /* 0x003fe20003800000 */
.L_x_3588:
[----:B------:R-:W-:Y:S02]  /*2c8f0*/  SEL R45, R61, R76, P0 ;  /* 0x0000004c3d2d7207 */ /* 0x000fe40000000000 */
[----:B------:R-:W-:Y:S01]  /*2c900*/  MOV R13, R78 ;  /* 0x0000004e000d7202 */ /* 0x000fe20000000f00 */
[----:B------:R-:W-:Y:S02]  /*2c910*/  IMAD.MOV.U32 R12, RZ, RZ, R3 ;  /* 0x000000ffff0c7224 */ /* 0x000fe400078e0003 */
[----:B------:R-:W-:-:S07]  /*2c920*/  IMAD.MOV.U32 R63, RZ, RZ, R14 ;  /* 0x000000ffff3f7224 */ /* 0x000fce00078e000e */
[----:B------:R-:W-:Y:S05]  /*2c930*/  WARPSYNC.COLLECTIVE R15, `(.L_x_3589) ;  /* 0x000000000f087348 */ /* 0x000fea0003c00000 */
[----:B------:R0:W1:Y:S02]  /*2c940*/  SHFL.IDX P6, R14, R13, R12, R11 ;  /* 0x0000000c0d0e7389 */ /* 0x00006400000c000b */
[----:B01----:R-:W-:Y:S01]  /*2c950*/  ENDCOLLECTIVE ;  /* 0x000000000000791b */ /* 0x003fe20003800000 */
.L_x_3589:
[----:B------:R-:W-:Y:S01]  /*2c960*/  IMAD.MOV.U32 R13, RZ, RZ, R65 ;  /* 0x000000ffff0d7224 */ /* 0x000fe200078e0041 */
[----:B------:R-:W-:Y:S01]  /*2c970*/  MOV R12, R0 ;  /* 0x00000000000c7202 */ /* 0x000fe20000000f00 */
[----:B------:R-:W-:Y:S02]  /*2c980*/  IMAD.MOV.U32 R0, RZ, RZ, RZ ;  /* 0x000000ffff007224 */ /* 0x000fe400078e00ff */
[----:B------:R-:W-:-:S07]  /*2c990*/  IMAD.MOV.U32 R78, RZ, RZ, R14 ;  /* 0x000000ffff4e7224 */ /* 0x000fce00078e000e */
[----:B------:R-:W-:Y:S05]  /*2c9a0*/  WARPSYNC.COLLECTIVE R15, `(.L_x_3590) ;  /* 0x000000000f087348 */ /* 0x000fea0003c00000 */
[----:B------:R0:W1:Y:S02]  /*2c9b0*/  SHFL.IDX P6, R14, R13, R12, R11 ;  /* 0x0000000c0d0e7389 */ /* 0x00006400000c000b */
[----:B01----:R-:W-:Y:S01]  /*2c9c0*/  ENDCOLLECTIVE ;  /* 0x000000000000791b */ /* 0x003fe20003800000 */
.L_x_3590:
[----:B------:R-:W-:Y:S01]  /*2c9d0*/  SEL R59, R78, R63, P0 ;  /* 0x0000003f4e3b7207 */ /* 0x000fe20000000000 */
[----:B------:R-:W-:Y:S02]  /*2c9e0*/  IMAD.MOV.U32 R13, RZ, RZ, R80 ;  /* 0x000000ffff0d7224 */ /* 0x000fe400078e0050 */
[----:B------:R-:W-:Y:S02]  /*2c9f0*/  IMAD.MOV.U32 R12, RZ, RZ, R3 ;  /* 0x000000ffff0c7224 */ /* 0x000fe400078e0003 */
[----:B------:R-:W-:-:S07]  /*2ca00*/  IMAD.MOV.U32 R65, RZ, RZ, R14 ;  /* 0x000000ffff417224 */ /* 0x000fce00078e000e */
[----:B------:R-:W-:Y:S05]  /*2ca10*/  WARPSYNC.COLLECTIVE R15, `(.L_x_3591) ;  /* 0x000000000f087348 */ /* 0x000fea0003c00000 */
[----:B------:R0:W1:Y:S02]  /*2ca20*/  SHFL.IDX P6, R14, R13, R12, R11 ;  /* 0x0000000c0d0e7389 */ /* 0x00006400000c000b */
[----:B01----:R-:W-:Y:S01]  /*2ca30*/  ENDCOLLECTIVE ;  /* 0x000000000000791b */ /* 0x003fe20003800000 */
.L_x_3591:
        /* <DEDUP_REMOVED lines=12> */
[----:B------:R-:W-:Y:S01]  /*2cb00*/  SEL R57, R63, R78, P0 ;  /* 0x0000004e3f397207 */ /* 0x000fe20000000000 */
[----:B------:R-:W-:Y:S06]  /*2cb10*/  BRA `(.L_x_3592) ;  /* 0xffffff4800c47947 */ /* 0x000fec000383ffff */
.L_x_3391:
[----:B------:R-:W0:Y:S01]  /*2cb20*/  S2R R11, SR_TID.X ;  /* 0x00000000000b7919 */ /* 0x000e220000002100 */
[----:B------:R-:W-:Y:S01]  /*2cb30*/  BSSY B1, `(.L_x_3593) ;  /* 0x000000a000017945 */ /* 0x000fe20003800000 */
[----:B------:R-:W-:Y:S02]  /*2cb40*/  IMAD.MOV.U32 R12, RZ, RZ, RZ ;  /* 0x000000ffff0c7224 */ /* 0x000fe400078e00ff */
[----:B------:R-:W-:Y:S01]  /*2cb50*/  IMAD.MOV.U32 R15, RZ, RZ, -0x1 ;  /* 0xffffffffff0f7424 */ /* 0x000fe200078e00ff */
[----:B0-----:R-:W-:Y:S02]  /*2cb60*/  SHF.R.U32.HI R8, RZ, 0x5, R11 ;  /* 0x00000005ff087819 */ /* 0x001fe4000001160b */
[----:B------:R-:W-:Y:S02]  /*2cb70*/  MOV R11, 0x1f ;  /* 0x0000001f000b7802 */ /* 0x000fe40000000f00 */
[----:B------:R-:W-:-:S05]  /*2cb80*/  LOP3.LUT R8, R8, 0x3, RZ, 0xc0, !PT ;  /* 0x0000000308087812 */ /* 0x000fca00078ec0ff */
[----:B------:R-:W-:-:S07]  /*2cb90*/  IMAD.MOV.U32 R13, RZ, RZ, R8 ;  /* 0x000000ffff0d7224 */ /* 0x000fce00078e0008 */
[----:B------:R-:W-:Y:S05]  /*2cba0*/  WARPSYNC.COLLECTIVE R15, `(.L_x_3594) ;  /* 0x000000000f087348 */ /* 0x000fea0003c00000 */
[----:B------:R0:W1:Y:S02]  /*2cbb0*/  SHFL.IDX P6, R14, R13, R12, R11 ;  /* 0x0000000c0d0e7389 */ /* 0x00006400000c000b */
[----:B01----:R-:W-:Y:S01]  /*2cbc0*/  ENDCOLLECTIVE ;  /* 0x000000000000791b */ /* 0x003fe20003800000 */
.L_x_3594:
[----:B------:R-:W-:Y:S05]  /*2cbd0*/  BSYNC B1 ;  /* 0x0000000000017941 */ /* 0x000fea0003800000 */
.L_x_3593:
[----:B------:R-:W-:Y:S05]  /*2cbe0*/  BRA `(.L_x_3595) ;  /* 0xffffff7800647947 */ /* 0x000fea000383ffff */
.L_x_3393:
[----:B------:R-:W-:Y:S01]  /*2cbf0*/  BSSY B1, `(.L_x_3596) ;  /* 0x0000006000017945 */ /* 0x000fe20003800000 */
[----:B------:R-:W-:-:S07]  /*2cc00*/  IMAD.MOV.U32 R15, RZ, RZ, -0x1 ;  /* 0xffffffffff0f7424 */ /* 0x000fce00078e00ff */
[----:B0-----:R-:W-:Y:S05]  /*2cc10*/  WARPSYNC.COLLECTIVE R15, `(.L_x_3597) ;  /* 0x000000000f0c7348 */ /* 0x001fea0003c00000 */
[----:B------:R-:W-:Y:S02]  /*2cc20*/  ELECT P6, UR62, PT ;  /* 0x00000000003e782f */ /* 0x000fe400038c0000 */
[----:B------:R-:W-:Y:S01]  /*2cc30*/  MOV R14, UR62 ;  /* 0x0000003e000e7c02 */ /* 0x000fe20008000f00 */
[----:B0-----:R-:W-:Y:S10]  /*2cc40*/  ENDCOLLECTIVE ;  /* 0x000000000000791b */ /* 0x001ff40003800000 */
.L_x_3597:
[----:B------:R-:W-:Y:S05]  /*2cc50*/  BSYNC B1 ;  /* 0x0000000000017941 */ /* 0x000fea0003800000 */
.L_x_3596:
[----:B------:R-:W-:Y:S05]  /*2cc60*/  BRA `(.L_x_3392) ;  /* 0xffffff78005c7947 */ /* 0x000fea000383ffff */
.L_x_3395:
[----:B0-----:R0:W1:Y:S02]  /*2cc70*/  SYNCS.PHASECHK.TRANS64.TRYWAIT P0, [R11+URZ+0x33420], R5 ;  /* 0x033420050b0075a7 */ /* 0x001064000800017f */
[----:B-1----:R-:W-:Y:S05]  /*2cc80*/  @!P0 NANOSLEEP.SYNCS 0x989680 ;  /* 0x009896800000895d */ /* 0x002fea0003900000 */
[----:B------:R-:W1:Y:S02]  /*2cc90*/  @!P0 SYNCS.PHASECHK.TRANS64 P0, [R11+URZ+0x33420], R5 ;  /* 0x033420050b0085a7 */ /* 0x000e64000800007f */
[----:B-1----:R-:W-:Y:S05]  /*2cca0*/  @!P0 BRA `(.L_x_3395) ;  /* 0xfffffffc00f08947 */ /* 0x002fea000383ffff */
[----:B------:R-:W-:Y:S05]  /*2ccb0*/  BRA `(.L_x_3598) ;  /* 0xffffff7800787947 */ /* 0x000fea000383ffff */
.L_x_3399:
[----:B-1----:R1:W2:Y:S02]  /*2ccc0*/  SYNCS.PHASECHK.TRANS64.TRYWAIT P0, [R7+URZ+0x334a0], R12 ;  /* 0x0334a00c070075a7 */ /* 0x0022a4000800017f */
[----:B--2---:R-:W-:Y:S05]  /*2ccd0*/  @!P0 NANOSLEEP.SYNCS 0x989680 ;  /* 0x009896800000895d */ /* 0x004fea0003900000 */
[----:B------:R-:W2:Y:S02]  /*2cce0*/  @!P0 SYNCS.PHASECHK.TRANS64 P0, [R7+URZ+0x334a0], R12 ;  /* 0x0334a00c070085a7 */ /* 0x000ea4000800007f */
[----:B--2---:R-:W-:Y:S05]  /*2ccf0*/  @!P0 BRA `(.L_x_3399) ;  /* 0xfffffffc00f08947 */ /* 0x004fea000383ffff */
[----:B------:R-:W-:Y:S05]  /*2cd00*/  BRA `(.L_x_3599) ;  /* 0xffffff7800987947 */ /* 0x000fea000383ffff */
.L_x_3406:
[----:B0-----:R0:W2:Y:S02]  /*2cd10*/  SYNCS.PHASECHK.TRANS64.TRYWAIT P0, [R7+URZ+0x334c0], R12 ;  /* 0x0334c00c070075a7 */ /* 0x0010a4000800017f */
[----:B--2---:R-:W-:Y:S05]  /*2cd20*/  @!P0 NANOSLEEP.SYNCS 0x989680 ;  /* 0x009896800000895d */ /* 0x004fea0003900000 */
[----:B------:R-:W2:Y:S02]  /*2cd30*/  @!P0 SYNCS.PHASECHK.TRANS64 P0, [R7+URZ+0x334c0], R12 ;  /* 0x0334c00c070085a7 */ /* 0x000ea4000800007f */
[----:B--2---:R-:W-:Y:S05]  /*2cd40*/  @!P0 BRA `(.L_x_3406) ;  /* 0xfffffffc00f08947 */ /* 0x004fea000383ffff */
[----:B------:R-:W-:Y:S05]  /*2cd50*/  BRA `(.L_x_3600) ;  /* 0xffffff7c00987947 */ /* 0x000fea000383ffff */
.L_x_3415:
[----:B0-----:R0:W1:Y:S02]  /*2cd60*/  SYNCS.PHASECHK.TRANS64.TRYWAIT P1, [R7+URZ+0x334a0], R6 ;  /* 0x0334a006070075a7 */ /* 0x001064000802017f */
[----:B-1----:R-:W-:Y:S05]  /*2cd70*/  @!P1 NANOSLEEP.SYNCS 0x989680 ;  /* 0x009896800000995d */ /* 0x002fea0003900000 */
[----:B------:R-:W1:Y:S02]  /*2cd80*/  @!P1 SYNCS.PHASECHK.TRANS64 P1, [R7+URZ+0x334a0], R6 ;  /* 0x0334a006070095a7 */ /* 0x000e64000802007f */
[----:B-1----:R-:W-:Y:S05]  /*2cd90*/  @!P1 BRA `(.L_x_3415) ;  /* 0xfffffffc00f09947 */ /* 0x002fea000383ffff */
[----:B------:R-:W-:Y:S05]  /*2cda0*/  BRA `(.L_x_3601) ;  /* 0xffffff8000f07947 */ /* 0x000fea000383ffff */
.L_x_3422:
[----:B-1----:R1:W2:Y:S02]  /*2cdb0*/  SYNCS.PHASECHK.TRANS64.TRYWAIT P1, [R7+URZ+0x334c0], R6 ;  /* 0x0334c006070075a7 */ /* 0x0022a4000802017f */
[----:B--2---:R-:W-:Y:S05]  /*2cdc0*/  @!P1 NANOSLEEP.SYNCS 0x989680 ;  /* 0x009896800000995d */ /* 0x004fea0003900000 */
[----:B------:R-:W2:Y:S02]  /*2cdd0*/  @!P1 SYNCS.PHASECHK.TRANS64 P1, [R7+URZ+0x334c0], R6 ;  /* 0x0334c006070095a7 */ /* 0x000ea4000802007f */
[----:B--2---:R-:W-:Y:S05]  /*2cde0*/  @!P1 BRA `(.L_x_3422) ;  /* 0xfffffffc00f09947 */ /* 0x004fea000383ffff */
[----:B------:R-:W-:Y:S05]  /*2cdf0*/  BRA `(.L_x_3602) ;  /* 0xffffff8400e87947 */ /* 0x000fea000383ffff */
.L_x_3439:
[----:B0-----:R-:W0:Y:S01]  /*2ce00*/  S2R R5, SR_TID.X ;  /* 0x0000000000057919 */ /* 0x001e220000002100 */
        /* <DEDUP_REMOVED lines=10> */
.L_x_3604:
[----:B------:R-:W-:Y:S05]  /*2ceb0*/  BSYNC B0 ;  /* 0x0000000000007941 */ /* 0x000fea0003800000 */
.L_x_3603:
[----:B------:R-:W-:Y:S05]  /*2cec0*/  BRA `(.L_x_3605) ;  /* 0xffffff9400fc7947 */ /* 0x000fea000383ffff */
.L_x_3441:
[----:B------:R-:W-:Y:S01]  /*2ced0*/  BSSY B0, `(.L_x_3606) ;  /* 0x0000006000007945 */ /* 0x000fe20003800000 */
[----:B------:R-:W-:-:S07]  /*2cee0*/  IMAD.MOV.U32 R15, RZ, RZ, -0x1 ;  /* 0xffffffffff0f7424 */ /* 0x000fce00078e00ff */
[----:B0-----:R-:W-:Y:S05]  /*2cef0*/  WARPSYNC.COLLECTIVE R15, `(.L_x_3607) ;  /* 0x000000000f0c7348 */ /* 0x001fea0003c00000 */
[----:B------:R-:W-:Y:S02]  /*2cf00*/  ELECT P6, UR62, PT ;  /* 0x00000000003e782f */ /* 0x000fe400038c0000 */
[----:B------:R-:W-:Y:S01]  /*2cf10*/  MOV R14, UR62 ;  /* 0x0000003e000e7c02 */ /* 0x000fe20008000f00 */
[----:B0-----:R-:W-:Y:S10]  /*2cf20*/  ENDCOLLECTIVE ;  /* 0x000000000000791b */ /* 0x001ff40003800000 */
.L_x_3607:
[----:B------:R-:W-:Y:S05]  /*2cf30*/  BSYNC B0 ;  /* 0x0000000000007941 */ /* 0x000fea0003800000 */
.L_x_3606:
[----:B------:R-:W-:Y:S05]  /*2cf40*/  BRA `(.L_x_3608) ;  /* 0xffffff9400f47947 */ /* 0x000fea000383ffff */
.L_x_3444:
[----:B0-----:R0:W1:Y:S02]  /*2cf50*/  SYNCS.PHASECHK.TRANS64.TRYWAIT P2, [R6+URZ+0x33480], R8 ;  /* 0x03348008060075a7 */ /* 0x001064000804017f */
[----:B-1----:R-:W-:Y:S05]  /*2cf60*/  @!P2 NANOSLEEP.SYNCS 0x989680 ;  /* 0x009896800000a95d */ /* 0x002fea0003900000 */
[----:B------:R-:W1:Y:S02]  /*2cf70*/  @!P2 SYNCS.PHASECHK.TRANS64 P2, [R6+URZ+0x33480], R8 ;  /* 0x033480080600a5a7 */ /* 0x000e64000804007f */
[----:B-1----:R-:W-:Y:S05]  /*2cf80*/  @!P2 BRA `(.L_x_3444) ;  /* 0xfffffffc00f0a947 */ /* 0x002fea000383ffff */
[----:B------:R-:W-:Y:S05]  /*2cf90*/  BRA `(.L_x_3609) ;  /* 0xffffff9800707947 */ /* 0x000fea000383ffff */
.L_x_3446:
[----:B-1----:R1:W2:Y:S02]  /*2cfa0*/  SYNCS.PHASECHK.TRANS64.TRYWAIT P2, [R6+URZ+0x33440], R8 ;  /* 0x03344008060075a7 */ /* 0x0022a4000804017f */
[----:B--2---:R-:W-:Y:S05]  /*2cfb0*/  @!P2 NANOSLEEP.SYNCS 0x989680 ;  /* 0x009896800000a95d */ /* 0x004fea0003900000 */
[----:B------:R-:W2:Y:S02]  /*2cfc0*/  @!P2 SYNCS.PHASECHK.TRANS64 P2, [R6+URZ+0x33440], R8 ;  /* 0x033440080600a5a7 */ /* 0x000ea4000804007f */
[----:B--2---:R-:W-:Y:S05]  /*2cfd0*/  @!P2 BRA `(.L_x_3446) ;  /* 0xfffffffc00f0a947 */ /* 0x004fea000383ffff */
[----:B------:R-:W-:Y:S05]  /*2cfe0*/  BRA `(.L_x_3610) ;  /* 0xffffff9800f87947 */ /* 0x000fea000383ffff */
.L_x_3449:
[----:B0-----:R-:W0:Y:S01]  /*2cff0*/  S2R R5, SR_CgaCtaId ;  /* 0x0000000000057919 */ /* 0x001e220000008800 */
[----:B------:R-:W-:-:S04]  /*2d000*/  MOV R4, 0x400 ;  /* 0x0000040000047802 */ /* 0x000fc80000000f00 */
[----:B0-----:R-:W-:-:S04]  /*2d010*/  LEA R4, R5, R4, 0x18 ;  /* 0x0000000405047211 */ /* 0x001fc800078ec0ff */
[----:B------:R0:W1:Y:S03]  /*2d020*/  SYNCS.PHASECHK.TRANS64.TRYWAIT P0, [R4+URZ+0x33420], R3 ;  /* 0x03342003040075a7 */ /* 0x000066000800017f */
[----:B-1----:R-:W-:Y:S05]  /*2d030*/  @!P0 NANOSLEEP.SYNCS 0x989680 ;  /* 0x009896800000895d */ /* 0x002fea0003900000 */
[----:B------:R-:W1:Y:S02]  /*2d040*/  @!P0 SYNCS.PHASECHK.TRANS64 P0, [R4+URZ+0x33420], R3 ;  /* 0x03342003040085a7 */ /* 0x000e64000800007f */
[----:B-1----:R-:W-:Y:S05]  /*2d050*/  @!P0 BRA `(.L_x_3449) ;  /* 0xfffffffc00e48947 */ /* 0x002fea000383ffff */
[----:B------:R-:W-:Y:S05]  /*2d060*/  BRA `(.L_x_3611) ;  /* 0xffffffa000287947 */ /* 0x000fea000383ffff */
.L_x_3455:
[----:B-1----:R1:W2:Y:S02]  /*2d070*/  SYNCS.PHASECHK.TRANS64.TRYWAIT P0, [R5+URZ+0x33480], R4 ;  /* 0x03348004050075a7 */ /* 0x0022a4000800017f */
[----:B--2---:R-:W-:Y:S05]  /*2d080*/  @!P0 NANOSLEEP.SYNCS 0x989680 ;  /* 0x009896800000895d */ /* 0x004fea0003900000 */
[----:B------:R-:W2:Y:S02]  /*2d090*/  @!P0 SYNCS.PHASECHK.TRANS64 P0, [R5+URZ+0x33480], R4 ;  /* 0x03348004050085a7 */ /* 0x000ea4000800007f */
[----:B--2---:R-:W-:Y:S05]  /*2d0a0*/  @!P0 BRA `(.L_x_3455) ;  /* 0xfffffffc00f08947 */ /* 0x004fea000383ffff */
[----:B------:R-:W-:Y:S05]  /*2d0b0*/  BRA `(.L_x_3612) ;  /* 0xffffffa000e47947 */ /* 0x000fea000383ffff */
.L_x_3462:
[----:B0-----:R0:W2:Y:S02]  /*2d0c0*/  SYNCS.PHASECHK.TRANS64.TRYWAIT P0, [R5+URZ+0x33440], R4 ;  /* 0x03344004050075a7 */ /* 0x0010a4000800017f */
[----:B--2---:R-:W-:Y:S05]  /*2d0d0*/  @!P0 NANOSLEEP.SYNCS 0x989680 ;  /* 0x009896800000895d */ /* 0x004fea0003900000 */
[----:B------:R-:W2:Y:S02]  /*2d0e0*/  @!P0 SYNCS.PHASECHK.TRANS64 P0, [R5+URZ+0x33440], R4 ;  /* 0x03344004050085a7 */ /* 0x000ea4000800007f */
[----:B--2---:R-:W-:Y:S05]  /*2d0f0*/  @!P0 BRA `(.L_x_3462) ;  /* 0xfffffffc00f08947 */ /* 0x004fea000383ffff */
[----:B------:R-:W-:Y:S05]  /*2d100*/  BRA `(.L_x_3613) ;  /* 0xffffffa400ec7947 */ /* 0x000fea000383ffff */
.L_x_3470:
[----:B-1----:R1:W2:Y:S02]  /*2d110*/  SYNCS.PHASECHK.TRANS64.TRYWAIT P2, [R13+URZ+0x33470], R3 ;  /* 0x033470030d0075a7 */ /* 0x0022a4000804017f */
[----:B--2---:R-:W-:Y:S05]  /*2d120*/  @!P2 NANOSLEEP.SYNCS 0x989680 ;  /* 0x009896800000a95d */ /* 0x004fea0003900000 */
[----:B------:R-:W2:Y:S02]  /*2d130*/  @!P2 SYNCS.PHASECHK.TRANS64 P2, [R13+URZ+0x33470], R3 ;  /* 0x033470030d00a5a7 */ /* 0x000ea4000804007f */
[----:B--2---:R-:W-:Y:S05]  /*2d140*/  @!P2 BRA `(.L_x_3470) ;  /* 0xfffffffc00f0a947 */ /* 0x004fea000383ffff */
[----:B------:R-:W-:Y:S05]  /*2d150*/  BRA `(.L_x_3614) ;  /* 0xffffffac000c7947 */ /* 0x000fea000383ffff */
.L_x_3472:
[----:B-1----:R1:W2:Y:S02]  /*2d160*/  SYNCS.PHASECHK.TRANS64.TRYWAIT P2, [R13+URZ+0x33460], R4 ;  /* 0x033460040d0075a7 */ /* 0x0022a4000804017f */
[----:B--2---:R-:W-:Y:S05]  /*2d170*/  @!P2 NANOSLEEP.SYNCS 0x989680 ;  /* 0x009896800000a95d */ /* 0x004fea0003900000 */
[----:B------:R-:W2:Y:S02]  /*2d180*/  @!P2 SYNCS.PHASECHK.TRANS64 P2, [R13+URZ+0x33460], R4 ;  /* 0x033460040d00a5a7 */ /* 0x000ea4000804007f */
[----:B--2---:R-:W-:Y:S05]  /*2d190*/  @!P2 BRA `(.L_x_3472) ;  /* 0xfffffffc00f0a947 */ /* 0x004fea000383ffff */
[----:B------:R-:W-:Y:S05]  /*2d1a0*/  BRA `(.L_x_3615) ;  /* 0xffffffac00147947 */ /* 0x000fea000383ffff */
.L_x_3479:
[----:B0-----:R0:W1:Y:S02]  /*2d1b0*/  SYNCS.PHASECHK.TRANS64.TRYWAIT P0, [R0+URZ+0x33470], R3 ;  /* 0x03347003000075a7 */ /* 0x001064000800017f */
[----:B-1----:R-:W-:Y:S05]  /*2d1c0*/  @!P0 NANOSLEEP.SYNCS 0x989680 ;  /* 0x009896800000895d */ /* 0x002fea0003900000 */
[----:B------:R-:W1:Y:S02]  /*2d1d0*/  @!P0 SYNCS.PHASECHK.TRANS64 P0, [R0+URZ+0x33470], R3 ;  /* 0x03347003000085a7 */ /* 0x000e64000800007f */
[----:B-1----:R-:W-:Y:S05]  /*2d1e0*/  @!P0 BRA `(.L_x_3479) ;  /* 0xfffffffc00f08947 */ /* 0x002fea000383ffff */
[----:B------:R-:W-:Y:S05]  /*2d1f0*/  BRA `(.L_x_3616) ;  /* 0xffffffb800f47947 */ /* 0x000fea000383ffff */
.L_x_3481:
[----:B0-----:R0:W1:Y:S02]  /*2d200*/  SYNCS.PHASECHK.TRANS64.TRYWAIT P0, [R0+URZ+0x33460], R3 ;  /* 0x03346003000075a7 */ /* 0x001064000800017f */
[----:B-1----:R-:W-:Y:S05]  /*2d210*/  @!P0 NANOSLEEP.SYNCS 0x989680 ;  /* 0x009896800000895d */ /* 0x002fea0003900000 */
[----:B------:R-:W1:Y:S02]  /*2d220*/  @!P0 SYNCS.PHASECHK.TRANS64 P0, [R0+URZ+0x33460], R3 ;  /* 0x03346003000085a7 */ /* 0x000e64000800007f */
[----:B-1----:R-:W-:Y:S05]  /*2d230*/  @!P0 BRA `(.L_x_3481) ;  /* 0xfffffffc00f08947 */ /* 0x002fea000383ffff */
[----:B------:R-:W-:Y:S05]  /*2d240*/  BRA `(.L_x_3617) ;  /* 0xffffffb800fc7947 */ /* 0x000fea000383ffff */
.L_x_3485:
[----:B-1----:R-:W2:Y:S01]  /*2d250*/  LDL R3, [R1] ;  /* 0x0000000001037983 */ /* 0x002ea20000100800 */
[----:B------:R-:W-:Y:S01]  /*2d260*/  BSSY B0, `(.L_x_3618) ;  /* 0x0000008000007945 */ /* 0x000fe20003800000 */
[----:B------:R-:W-:Y:S02]  /*2d270*/  IMAD.MOV.U32 R12, RZ, RZ, RZ ;  /* 0x000000ffff0c7224 */ /* 0x000fe400078e00ff */
[----:B------:R-:W-:Y:S02]  /*2d280*/  IMAD.MOV.U32 R11, RZ, RZ, 0x1f ;  /* 0x0000001fff0b7424 */ /* 0x000fe400078e00ff */
[----:B------:R-:W-:Y:S01]  /*2d290*/  IMAD.MOV.U32 R15, RZ, RZ, -0x1 ;  /* 0xffffffffff0f7424 */ /* 0x000fe200078e00ff */
[----:B--2---:R-:W-:-:S07]  /*2d2a0*/  MOV R13, R3 ;  /* 0x00000003000d7202 */ /* 0x004fce0000000f00 */
[----:B------:R-:W-:Y:S05]  /*2d2b0*/  WARPSYNC.COLLECTIVE R15, `(.L_x_3619) ;  /* 0x000000000f087348 */ /* 0x000fea0003c00000 */
[----:B------:R0:W1:Y:S02]  /*2d2c0*/  SHFL.IDX P6, R14, R13, R12, R11 ;  /* 0x0000000c0d0e7389 */ /* 0x00006400000c000b */
[----:B01----:R-:W-:Y:S01]  /*2d2d0*/  ENDCOLLECTIVE ;  /* 0x000000000000791b */ /* 0x003fe20003800000 */
.L_x_3619:
[----:B------:R-:W-:Y:S05]  /*2d2e0*/  BSYNC B0 ;  /* 0x0000000000007941 */ /* 0x000fea0003800000 */
.L_x_3618:
[----:B------:R0:W5:Y:S01]  /*2d2f0*/  LDL R2, [R1+0xc] ;  /* 0x00000c0001027983 */ /* 0x0001620000100800 */
[----:B------:R-:W-:Y:S01]  /*2d300*/  IMAD.MOV.U32 R13, RZ, RZ, R3 ;  /* 0x000000ffff0d7224 */ /* 0x000fe200078e0003 */
[----:B------:R-:W-:Y:S01]  /*2d310*/  MOV R15, 0xffffffff ;  /* 0xffffffff000f7802 */ /* 0x000fe20000000f00 */
[----:B------:R-:W-:Y:S01]  /*2d320*/  IMAD.MOV.U32 R12, RZ, RZ, 0x1 ;  /* 0x00000001ff0c7424 */ /* 0x000fe200078e00ff */
[----:B------:R-:W-:Y:S01]  /*2d330*/  MOV R0, R14 ;  /* 0x0000000e00007202 */ /* 0x000fe20000000f00 */
[----:B------:R-:W-:-:S07]  /*2d340*/  IMAD.MOV.U32 R11, RZ, RZ, 0x1f ;  /* 0x0000001fff0b7424 */ /* 0x000fce00078e00ff */
[----:B0----5:R-:W-:Y:S05]  /*2d350*/  WARPSYNC.COLLECTIVE R15, `(.L_x_3620) ;  /* 0x000000000f087348 */ /* 0x021fea0003c00000 */
[----:B------:R1:W2:Y:S02]  /*2d360*/  SHFL.IDX P6, R14, R13, R12, R11 ;  /* 0x0000000c0d0e7389 */ /* 0x0002a400000c000b */
[----:B012--5:R-:W-:Y:S01]  /*2d370*/  ENDCOLLECTIVE ;  /* 0x000000000000791b */ /* 0x027fe20003800000 */
.L_x_3620:
        /* <DEDUP_REMOVED lines=12> */
[----:B0-----:R-:W-:Y:S01]  /*2d440*/  IMAD.MOV.U32 R2, RZ, RZ, RZ ;  /* 0x000000ffff027224 */ /* 0x001fe200078e00ff */
[----:B--2---:R-:W-:Y:S02]  /*2d450*/  @!P1 MOV R2, R3 ;  /* 0x0000000300029202 */ /* 0x004fe40000000f00 */
[----:B------:R-:W-:-:S03]  /*2d460*/  ISETP.NE.AND P1, PT, R9, RZ, PT ;  /* 0x000000ff0900720c */ /* 0x000fc60003f25270 */
[----:B------:R-:W-:-:S10]  /*2d470*/  IMAD.MOV.U32 R13, RZ, RZ, R2 ;  /* 0x000000ffff0d7224 */ /* 0x000fd400078e0002 */
[----:B------:R-:W-:Y:S05]  /*2d480*/  WARPSYNC.COLLECTIVE R15, `(.L_x_3621) ;  /* 0x000000000f087348 */ /* 0x000fea0003c00000 */
[----:B------:R0:W1:Y:S02]  /*2d490*/  SHFL.UP P6, R14, R13, R12, R11 ;  /* 0x0400000c0d0e7389 */ /* 0x00006400000c000b */
[----:B01----:R-:W-:Y:S01]  /*2d4a0*/  ENDCOLLECTIVE ;  /* 0x000000000000791b */ /* 0x003fe20003800000 */
.L_x_3621:
[----:B------:R-:W-:Y:S01]  /*2d4b0*/  IMAD.MOV.U32 R12, RZ, RZ, 0x2 ;  /* 0x00000002ff0c7424 */ /* 0x000fe200078e00ff */
[----:B------:R-:W-:-:S05]  /*2d4c0*/  SEL R5, R14, RZ, P1 ;  /* 0x000000ff0e057207 */ /* 0x000fca0000800000 */
[----:B------:R-:W-:-:S05]  /*2d4d0*/  IMAD.IADD R5, R2, 0x1, R5 ;  /* 0x0000000102057824 */ /* 0x000fca00078e0205 */
[----:B------:R-:W-:-:S07]  /*2d4e0*/  MOV R13, R5 ;  /* 0x00000005000d7202 */ /* 0x000fce0000000f00 */
[----:B------:R-:W-:Y:S05]  /*2d4f0*/  WARPSYNC.COLLECTIVE R15, `(.L_x_3622) ;  /* 0x000000000f087348 */ /* 0x000fea0003c00000 */
[----:B------:R0:W1:Y:S02]  /*2d500*/  SHFL.UP P6, R14, R13, R12, R11 ;  /* 0x0400000c0d0e7389 */ /* 0x00006400000c000b */
[----:B01----:R-:W-:Y:S01]  /*2d510*/  ENDCOLLECTIVE ;  /* 0x000000000000791b */ /* 0x003fe20003800000 */
.L_x_3622:
[----:B------:R-:W-:Y:S02]  /*2d520*/  MOV R12, 0x4 ;  /* 0x00000004000c7802 */ /* 0x000fe40000000f00 */
[----:B------:R-:W-:-:S05]  /*2d530*/  SEL R6, R14, RZ, P2 ;  /* 0x000000ff0e067207 */ /* 0x000fca0001000000 */
[----:B------:R-:W-:-:S04]  /*2d540*/  IMAD.IADD R6, R5, 0x1, R6 ;  /* 0x0000000105067824 */ /* 0x000fc800078e0206 */
[----:B------:R-:W-:-:S07]  /*2d550*/  IMAD.MOV.U32 R13, RZ, RZ, R6 ;  /* 0x000000ffff0d7224 */ /* 0x000fce00078e0006 */
[----:B------:R-:W-:Y:S05]  /*2d560*/  WARPSYNC.COLLECTIVE R15, `(.L_x_3623) ;  /* 0x000000000f087348 */ /* 0x000fea0003c00000 */
[----:B------:R0:W1:Y:S02]  /*2d570*/  SHFL.UP P6, R14, R13, R12, R11 ;  /* 0x0400000c0d0e7389 */ /* 0x00006400000c000b */
[----:B01----:R-:W-:Y:S01]  /*2d580*/  ENDCOLLECTIVE ;  /* 0x000000000000791b */ /* 0x003fe20003800000 */
.L_x_3623:
[----:B------:R-:W-:Y:S01]  /*2d590*/  IMAD.MOV.U32 R12, RZ, RZ, 0x8 ;  /* 0x00000008ff0c7424 */ /* 0x000fe200078e00ff */
[----:B------:R-:W-:-:S05]  /*2d5a0*/  SEL R7, R14, RZ, P3 ;  /* 0x000000ff0e077207 */ /* 0x000fca0001800000 */
[----:B------:R-:W-:-:S04]  /*2d5b0*/  IMAD.IADD R7, R6, 0x1, R7 ;  /* 0x0000000106077824 */ /* 0x000fc800078e0207 */
[----:B------:R-:W-:-:S07]  /*2d5c0*/  IMAD.MOV.U32 R13, RZ, RZ, R7 ;  /* 0x000000ffff0d7224 */ /* 0x000fce00078e0007 */
[----:B------:R-:W-:Y:S05]  /*2d5d0*/  WARPSYNC.COLLECTIVE R15, `(.L_x_3624) ;  /* 0x000000000f087348 */ /* 0x000fea0003c00000 */
[----:B------:R0:W1:Y:S02]  /*2d5e0*/  SHFL.UP P6, R14, R13, R12, R11 ;  /* 0x0400000c0d0e7389 */ /* 0x00006400000c000b */
[----:B01----:R-:W-:Y:S01]  /*2d5f0*/  ENDCOLLECTIVE ;  /* 0x000000000000791b */ /* 0x003fe20003800000 */
.L_x_3624:
[----:B------:R-:W-:Y:S01]  /*2d600*/  IMAD.MOV.U32 R12, RZ, RZ, 0x10 ;  /* 0x00000010ff0c7424 */ /* 0x000fe200078e00ff */
[----:B------:R-:W-:-:S04]  /*2d610*/  SEL R14, R14, RZ, P4 ;  /* 0x000000ff0e0e7207 */ /* 0x000fc80002000000 */
[----:B------:R-:W-:-:S05]  /*2d620*/  IADD3 R5, R7, R14, RZ ;  /* 0x0000000e07057210 */ /* 0x000fca0007ffe0ff */
[----:B------:R-:W-:-:S07]  /*2d630*/  IMAD.MOV.U32 R13, RZ, RZ, R5 ;  /* 0x000000ffff0d7224 */ /* 0x000fce00078e0005 */
[----:B------:R-:W-:Y:S05]  /*2d640*/  WARPSYNC.COLLECTIVE R15, `(.L_x_3625) ;  /* 0x000000000f087348 */ /* 0x000fea0003c00000 */
[----:B------:R0:W1:Y:S02]  /*2d650*/  SHFL.UP P6, R14, R13, R12, R11 ;  /* 0x0400000c0d0e7389 */ /* 0x00006400000c000b */
[----:B01----:R-:W-:Y:S01]  /*2d660*/  ENDCOLLECTIVE ;  /* 0x000000000000791b */ /* 0x003fe20003800000 */
.L_x_3625:
[----:B------:R-:W-:Y:S02]  /*2d670*/  IMAD.MOV.U32 R12, RZ, RZ, 0x1f ;  /* 0x0000001fff0c7424 */ /* 0x000fe400078e00ff */
[----:B------:R-:W-:Y:S01]  /*2d680*/  IMAD.MOV.U32 R11, RZ, RZ, 0x1f ;  /* 0x0000001fff0b7424 */ /* 0x000fe200078e00ff */
[----:B------:R-:W-:-:S05]  /*2d690*/  SEL R14, R14, RZ, P5 ;  /* 0x000000ff0e0e7207 */ /* 0x000fca0002800000 */
[----:B------:R-:W-:-:S05]  /*2d6a0*/  IMAD.IADD R3, R5, 0x1, R14 ;  /* 0x0000000105037824 */ /* 0x000fca00078e020e */
[----:B------:R-:W-:-:S07]  /*2d6b0*/  MOV R13, R3 ;  /* 0x00000003000d7202 */ /* 0x000fce0000000f00 */
[----:B------:R-:W-:Y:S05]  /*2d6c0*/  WARPSYNC.COLLECTIVE R15, `(.L_x_3626) ;  /* 0x000000000f087348 */ /* 0x000fea0003c00000 */
[----:B------:R0:W1:Y:S02]  /*2d6d0*/  SHFL.IDX P6, R14, R13, R12, R11 ;  /* 0x0000000c0d0e7389 */ /* 0x00006400000c000b */
[----:B01----:R-:W-:Y:S01]  /*2d6e0*/  ENDCOLLECTIVE ;  /* 0x000000000000791b */ /* 0x003fe20003800000 */
.L_x_3626:
[----:B------:R-:W-:Y:S05]  /*2d6f0*/  BRA `(.L_x_3627) ;  /* 0xffffffc400c07947 */ /* 0x000fea000383ffff */
.L_x_3490:
[----:B------:R-:W-:Y:S01]  /*2d700*/  BSSY B0, `(.L_x_3628) ;  /* 0x0000008000007945 */ /* 0x000fe20003800000 */
[----:B-----5:R-:W-:Y:S01]  /*2d710*/  IMAD.MOV.U32 R13, RZ, RZ, R2 ;  /* 0x000000ffff0d7224 */ /* 0x020fe200078e0002 */
[----:B------:R-:W-:Y:S01]  /*2d720*/  MOV R12, 0x1 ;  /* 0x00000001000c7802 */ /* 0x000fe20000000f00 */
[----:B------:R-:W-:Y:S02]  /*2d730*/  IMAD.MOV.U32 R11, RZ, RZ, RZ ;  /* 0x000000ffff0b7224 */ /* 0x000fe400078e00ff */
[----:B------:R-:W-:-:S07]  /*2d740*/  IMAD.MOV.U32 R15, RZ, RZ, -0x1 ;  /* 0xffffffffff0f7424 */ /* 0x000fce00078e00ff */
[----:B0-----:R-:W-:Y:S05]  /*2d750*/  WARPSYNC.COLLECTIVE R15, `(.L_x_3629) ;  /* 0x000000000f087348 */ /* 0x001fea0003c00000 */
[----:B------:R1:W2:Y:S02]  /*2d760*/  SHFL.UP P6, R14, R13, R12, R11 ;  /* 0x0400000c0d0e7389 */ /* 0x0002a400000c000b */
[----:B012---:R-:W-:Y:S01]  /*2d770*/  ENDCOLLECTIVE ;  /* 0x000000000000791b */ /* 0x007fe20003800000 */
.L_x_3629:
[----:B------:R-:W-:Y:S05]  /*2d780*/  BSYNC B0 ;  /* 0x0000000000007941 */ /* 0x000fea0003800000 */
.L_x_3628:
[----:B------:R-:W-:Y:S01]  /*2d790*/  SEL R13, R14, RZ, P1 ;  /* 0x000000ff0e0d7207 */ /* 0x000fe20000800000 */
[----:B------:R-:W-:Y:S01]  /*2d7a0*/  IMAD.MOV.U32 R11, RZ, RZ, RZ ;  /* 0x000000ffff0b7224 */ /* 0x000fe200078e00ff */
[----:B------:R-:W-:Y:S01]  /*2d7b0*/  MOV R12, 0x2 ;  /* 0x00000002000c7802 */ /* 0x000fe20000000f00 */
[----:B------:R-:W-:Y:S02]  /*2d7c0*/  IMAD.MOV.U32 R15, RZ, RZ, -0x1 ;  /* 0xffffffffff0f7424 */ /* 0x000fe400078e00ff */
[----:B------:R-:W-:-:S07]  /*2d7d0*/  IMAD.IADD R13, R2, 0x1, R13 ;  /* 0x00000001020d7824 */ /* 0x000fce00078e020d */
[----:B------:R-:W-:Y:S05]  /*2d7e0*/  WARPSYNC.COLLECTIVE R15, `(.L_x_3630) ;  /* 0x000000000f087348 */ /* 0x000fea0003c00000 */
[----:B------:R0:W1:Y:S02]  /*2d7f0*/  SHFL.UP P6, R14, R13, R12, R11 ;  /* 0x0400000c0d0e7389 */ /* 0x00006400000c000b */
[----:B01----:R-:W-:Y:S01]  /*2d800*/  ENDCOLLECTIVE ;  /* 0x000000000000791b */ /* 0x003fe20003800000 */
.L_x_3630:
[----:B------:R-:W-:Y:S01]  /*2d810*/  IMAD.MOV.U32 R12, RZ, RZ, 0x4 ;  /* 0x00000004ff0c7424 */ /* 0x000fe200078e00ff */
[----:B------:R-:W-:-:S05]  /*2d820*/  SEL R14, R14, RZ, P2 ;  /* 0x000000ff0e0e7207 */ /* 0x000fca0001000000 */
[----:B------:R-:W-:-:S05]  /*2d830*/  IMAD.IADD R5, R13, 0x1, R14 ;  /* 0x000000010d057824 */ /* 0x000fca00078e020e */
[----:B------:R-:W-:-:S07]  /*2d840*/  MOV R13, R5 ;  /* 0x00000005000d7202 */ /* 0x000fce0000000f00 */
[----:B------:R-:W-:Y:S05]  /*2d850*/  WARPSYNC.COLLECTIVE R15, `(.L_x_3631) ;  /* 0x000000000f087348 */ /* 0x000fea0003c00000 */
[----:B------:R0:W1:Y:S02]  /*2d860*/  SHFL.UP P6, R14, R13, R12, R11 ;  /* 0x0400000c0d0e7389 */ /* 0x00006400000c000b */
[----:B01----:R-:W-:Y:S01]  /*2d870*/  ENDCOLLECTIVE ;  /* 0x000000000000791b */ /* 0x003fe20003800000 */
.L_x_3631:
[----:B------:R-:W-:Y:S02]  /*2d880*/  MOV R12, 0x8 ;  /* 0x00000008000c7802 */ /* 0x000fe40000000f00 */
[----:B------:R-:W-:-:S05]  /*2d890*/  SEL R6, R14, RZ, P3 ;  /* 0x000000ff0e067207 */ /* 0x000fca0001800000 */
[----:B------:R-:W-:-:S04]  /*2d8a0*/  IMAD.IADD R6, R5, 0x1, R6 ;  /* 0x0000000105067824 */ /* 0x000fc800078e0206 */
[----:B------:R-:W-:-:S07]  /*2d8b0*/  IMAD.MOV.U32 R13, RZ, RZ, R6 ;  /* 0x000000ffff0d7224 */ /* 0x000fce00078e0006 */
[----:B------:R-:W-:Y:S05]  /*2d8c0*/  WARPSYNC.COLLECTIVE R15, `(.L_x_3632) ;  /* 0x000000000f087348 */ /* 0x000fea0003c00000 */
[----:B------:R0:W1:Y:S02]  /*2d8d0*/  SHFL.UP P6, R14, R13, R12, R11 ;  /* 0x0400000c0d0e7389 */ /* 0x00006400000c000b */
[----:B01----:R-:W-:Y:S01]  /*2d8e0*/  ENDCOLLECTIVE ;  /* 0x000000000000791b */ /* 0x003fe20003800000 */
.L_x_3632:
[----:B------:R-:W-:Y:S01]  /*2d8f0*/  IMAD.MOV.U32 R12, RZ, RZ, 0x10 ;  /* 0x00000010ff0c7424 */ /* 0x000fe200078e00ff */
[----:B------:R-:W-:-:S05]  /*2d900*/  SEL R7, R14, RZ, P4 ;  /* 0x000000ff0e077207 */ /* 0x000fca0002000000 */
[----:B------:R-:W-:-:S04]  /*2d910*/  IMAD.IADD R7, R6, 0x1, R7 ;  /* 0x0000000106077824 */ /* 0x000fc800078e0207 */
[----:B------:R-:W-:-:S07]  /*2d920*/  IMAD.MOV.U32 R13, RZ, RZ, R7 ;  /* 0x000000ffff0d7224 */ /* 0x000fce00078e0007 */
[----:B------:R-:W-:Y:S05]  /*2d930*/  WARPSYNC.COLLECTIVE R15, `(.L_x_3633) ;  /* 0x000000000f087348 */ /* 0x000fea0003c00000 */
[----:B------:R0:W1:Y:S02]  /*2d940*/  SHFL.UP P6, R14, R13, R12, R11 ;  /* 0x0400000c0d0e7389 */ /* 0x00006400000c000b */
[----:B01----:R-:W-:Y:S01]  /*2d950*/  ENDCOLLECTIVE ;  /* 0x000000000000791b */ /* 0x003fe20003800000 */
.L_x_3633:
[----:B------:R-:W-:Y:S02]  /*2d960*/  IMAD.MOV.U32 R12, RZ, RZ, 0x1f ;  /* 0x0000001fff0c7424 */ /* 0x000fe400078e00ff */
[----:B------:R-:W-:Y:S01]  /*2d970*/  IMAD.MOV.U32 R11, RZ, RZ, 0x1f ;  /* 0x0000001fff0b7424 */ /* 0x000fe200078e00ff */
[----:B------:R-:W-:-:S04]  /*2d980*/  SEL R14, R14, RZ, P5 ;  /* 0x000000ff0e0e7207 */ /* 0x000fc80002800000 */
[----:B------:R-:W-:-:S05]  /*2d990*/  IADD3 R3, R7, R14, RZ ;  /* 0x0000000e07037210 */ /* 0x000fca0007ffe0ff */
[----:B------:R-:W-:-:S07]  /*2d9a0*/  IMAD.MOV.U32 R13, RZ, RZ, R3 ;  /* 0x000000ffff0d7224 */ /* 0x000fce00078e0003 */
[----:B------:R-:W-:Y:S05]  /*2d9b0*/  WARPSYNC.COLLECTIVE R15, `(.L_x_3634) ;  /* 0x000000000f087348 */ /* 0x000fea0003c00000 */
[----:B------:R0:W1:Y:S02]  /*2d9c0*/  SHFL.IDX P6, R14, R13, R12, R11 ;  /* 0x0000000c0d0e7389 */ /* 0x00006400000c000b */
[----:B01----:R-:W-:Y:S01]  /*2d9d0*/  ENDCOLLECTIVE ;  /* 0x000000000000791b */ /* 0x003fe20003800000 */
.L_x_3634:
[----:B------:R-:W-:Y:S05]  /*2d9e0*/  BRA `(.L_x_3635) ;  /* 0xffffffc400a87947 */ /* 0x000fea000383ffff */
.L_x_3492:
[----:B------:R-:W-:Y:S01]  /*2d9f0*/  BSSY B0, `(.L_x_3636) ;  /* 0x0000006000007945 */ /* 0x000fe20003800000 */
[----:B------:R-:W-:Y:S02]  /*2da00*/  PLOP3.LUT P6, PT, P6, PT, PT, 0x8, 0x0 ;  /* 0x000000000000781c */ /* 0x000fe400037ce170 */
[----:B------:R-:W-:-:S11]  /*2da10*/  MOV R15, 0xffffffff ;  /* 0xffffffff000f7802 */ /* 0x000fd60000000f00 */
[----:B0-----:R-:W-:Y:S05]  /*2da20*/  WARPSYNC.COLLECTIVE R15, `(.L_x_3637) ;  /* 0x000000000f087348 */ /* 0x001fea0003c00000 */
[----:B------:R-:W-:Y:S01]  /*2da30*/  VOTE.ANY R14, PT, P6 ;  /* 0x00000000000e7806 */ /* 0x000fe200030e0100 */
[----:B0-----:R-:W-:Y:S06]  /*2da40*/  ENDCOLLECTIVE ;  /* 0x000000000000791b */ /* 0x001fec0003800000 */
.L_x_3637:
[----:B------:R-:W-:Y:S05]  /*2da50*/  BSYNC B0 ;  /* 0x0000000000007941 */ /* 0x000fea0003800000 */
.L_x_3636:
[----:B------:R-:W-:Y:S01]  /*2da60*/  IMAD.MOV.U32 R6, RZ, RZ, R14 ;  /* 0x000000ffff067224 */ /* 0x000fe200078e000e */
[----:B------:R-:W-:Y:S01]  /*2da70*/  MOV R11, 0x1f ;  /* 0x0000001f000b7802 */ /* 0x000fe20000000f00 */
[----:B------:R-:W-:Y:S02]  /*2da80*/  IMAD.MOV.U32 R13, RZ, RZ, R2 ;  /* 0x000000ffff0d7224 */ /* 0x000fe400078e0002 */
[----:B------:R-:W0:Y:S01]  /*2da90*/  POPC R4, R6 ;  /* 0x0000000600047309 */ /* 0x000e220000000000 */
[----:B------:R-:W-:Y:S02]  /*2daa0*/  IMAD.MOV.U32 R15, RZ, RZ, -0x1 ;  /* 0xffffffffff0f7424 */ /* 0x000fe400078e00ff */
[----:B0-----:R-:W-:-:S07]  /*2dab0*/  IMAD.MOV.U32 R12, RZ, RZ, R4 ;  /* 0x000000ffff0c7224 */ /* 0x001fce00078e0004 */
[----:B------:R-:W-:Y:S05]  /*2dac0*/  WARPSYNC.COLLECTIVE R15, `(.L_x_3638) ;  /* 0x000000000f087348 */ /* 0x000fea0003c00000 */
[----:B------:R0:W1:Y:S02]  /*2dad0*/  SHFL.IDX P6, R14, R13, R12, R11 ;  /* 0x0000000c0d0e7389 */ /* 0x00006400000c000b */
[----:B01----:R-:W-:Y:S01]  /*2dae0*/  ENDCOLLECTIVE ;  /* 0x000000000000791b */ /* 0x003fe20003800000 */
.L_x_3638:
[----:B------:R-:W-:Y:S01]  /*2daf0*/  IMAD.MOV.U32 R5, RZ, RZ, R14 ;  /* 0x000000ffff057224 */ /* 0x000fe200078e000e */
[----:B------:R-:W-:Y:S06]  /*2db00*/  BRA `(.L_x_3639) ;  /* 0xffffffc400987947 */ /* 0x000fec000383ffff */
.L_x_3494:
[----:B------:R-:W-:Y:S01]  /*2db10*/  BSSY B0, `(.L_x_3640) ;  /* 0x0000007000007945 */ /* 0x000fe20003800000 */
[----:B------:R-:W-:Y:S01]  /*2db20*/  IMAD.MOV.U32 R13, RZ, RZ, R3 ;  /* 0x000000ffff0d7224 */ /* 0x000fe200078e0003 */
[----:B------:R-:W-:Y:S01]  /*2db30*/  MOV R11, 0x1f ;  /* 0x0000001f000b7802 */ /* 0x000fe20000000f00 */
[----:B------:R-:W-:-:S07]  /*2db40*/  IMAD.MOV.U32 R15, RZ, RZ, -0x1 ;  /* 0xffffffffff0f7424 */ /* 0x000fce00078e00ff */
[----:B012---:R-:W-:Y:S05]  /*2db50*/  WARPSYNC.COLLECTIVE R15, `(.L_x_3641) ;  /* 0x000000000f087348 */ /* 0x007fea0003c00000 */
[----:B------:R3:W4:Y:S02]  /*2db60*/  SHFL.IDX P6, R14, R13, R12, R11 ;  /* 0x0000000c0d0e7389 */ /* 0x00072400000c000b */
[----:B01234-:R-:W-:Y:S01]  /*2db70*/  ENDCOLLECTIVE ;  /* 0x000000000000791b */ /* 0x01ffe20003800000 */
.L_x_3641:
[----:B------:R-:W-:Y:S05]  /*2db80*/  BSYNC B0 ;  /* 0x0000000000007941 */ /* 0x000fea0003800000 */
.L_x_3640:
[----:B------:R-:W-:Y:S05]  /*2db90*/  BRA `(.L_x_3493) ;  /* 0xffffffc400907947 */ /* 0x000fea000383ffff */
.L_x_3498:
[----:B0-----:R0:W1:Y:S02]  /*2dba0*/  SYNCS.PHASECHK.TRANS64.TRYWAIT P0, [R3+URZ+0x33420], R0 ;  /* 0x03342000030075a7 */ /* 0x001064000800017f */
[----:B-1----:R-:W-:Y:S05]  /*2dbb0*/  @!P0 NANOSLEEP.SYNCS 0x989680 ;  /* 0x009896800000895d */ /* 0x002fea0003900000 */
[----:B------:R-:W1:Y:S02]  /*2dbc0*/  @!P0 SYNCS.PHASECHK.TRANS64 P0, [R3+URZ+0x33420], R0 ;  /* 0x03342000030085a7 */ /* 0x000e64000800007f */
[----:B-1----:R-:W-:Y:S05]  /*2dbd0*/  @!P0 BRA `(.L_x_3498) ;  /* 0xfffffffc00f08947 */ /* 0x002fea000383ffff */
[----:B------:R-:W-:Y:S05]  /*2dbe0*/  BRA `(.L_x_3642) ;  /* 0xffffffc800b47947 */ /* 0x000fea000383ffff */
.L_x_3499:
        /* <DEDUP_REMOVED lines=11> */
.L_x_3644:
[----:B------:R-:W-:Y:S05]  /*2dca0*/  BSYNC B0 ;  /* 0x0000000000007941 */ /* 0x000fea0003800000 */
.L_x_3643:
[----:B------:R-:W-:Y:S05]  /*2dcb0*/  BRA `(.L_x_3645) ;  /* 0xffffffc8009c7947 */ /* 0x000fea000383ffff */
.L_x_3500:
[----:B------:R-:W-:Y:S01]  /*2dcc0*/  BSSY B0, `(.L_x_3646) ;  /* 0x0000006000007945 */ /* 0x000fe20003800000 */
[----:B------:R-:W-:-:S07]  /*2dcd0*/  IMAD.MOV.U32 R15, RZ, RZ, -0x1 ;  /* 0xffffffffff0f7424 */ /* 0x000fce00078e00ff */
[----:B0-----:R-:W-:Y:S05]  /*2dce0*/  WARPSYNC.COLLECTIVE R15, `(.L_x_3647) ;  /* 0x000000000f0c7348 */ /* 0x001fea0003c00000 */
[----:B------:R-:W-:Y:S02]  /*2dcf0*/  ELECT P6, UR62, PT ;  /* 0x00000000003e782f */ /* 0x000fe400038c0000 */
[----:B------:R-:W-:Y:S01]  /*2dd00*/  MOV R14, UR62 ;  /* 0x0000003e000e7c02 */ /* 0x000fe20008000f00 */
[----:B0-----:R-:W-:Y:S10]  /*2dd10*/  ENDCOLLECTIVE ;  /* 0x000000000000791b */ /* 0x001ff40003800000 */
.L_x_3647:
[----:B------:R-:W-:Y:S05]  /*2dd20*/  BSYNC B0 ;  /* 0x0000000000007941 */ /* 0x000fea0003800000 */
.L_x_3646:
[----:B------:R-:W-:Y:S05]  /*2dd30*/  BRA `(.L_x_3648) ;  /* 0xffffffc800907947 */ /* 0x000fea000383ffff */
.L_x_3502:
[----:B0-----:R0:W1:Y:S02]  /*2dd40*/  SYNCS.PHASECHK.TRANS64.TRYWAIT P1, [R7+URZ], R4 ;  /* 0x00000004070075a7 */ /* 0x001064000802017f */
[----:B-1----:R-:W-:Y:S05]  /*2dd50*/  @!P1 NANOSLEEP.SYNCS 0x989680 ;  /* 0x009896800000995d */ /* 0x002fea0003900000 */
[----:B------:R-:W1:Y:S02]  /*2dd60*/  @!P1 SYNCS.PHASECHK.TRANS64 P1, [R7+URZ], R4 ;  /* 0x00000004070095a7 */ /* 0x000e64000802007f */
[----:B-1----:R-:W-:Y:S05]  /*2dd70*/  @!P1 BRA `(.L_x_3502) ;  /* 0xfffffffc00f09947 */ /* 0x002fea000383ffff */
[----:B------:R-:W-:Y:S05]  /*2dd80*/  BRA `(.L_x_3649) ;  /* 0xffffffc800c87947 */ /* 0x000fea000383ffff */
.L_x_3503:
[----:B-1----:R1:W2:Y:S02]  /*2dd90*/  SYNCS.PHASECHK.TRANS64.TRYWAIT P1, [R5+URZ], R0 ;  /* 0x00000000050075a7 */ /* 0x0022a4000802017f */
[----:B--2---:R-:W-:Y:S05]  /*2dda0*/  @!P1 NANOSLEEP.SYNCS 0x989680 ;  /* 0x009896800000995d */ /* 0x004fea0003900000 */
[----:B------:R-:W2:Y:S02]  /*2ddb0*/  @!P1 SYNCS.PHASECHK.TRANS64 P1, [R5+URZ], R0 ;  /* 0x00000000050095a7 */ /* 0x000ea4000802007f */
[----:B--2---:R-:W-:Y:S05]  /*2ddc0*/  @!P1 BRA `(.L_x_3503) ;  /* 0xfffffffc00f09947 */ /* 0x004fea000383ffff */
[----:B------:R-:W-:Y:S05]  /*2ddd0*/  BRA `(.L_x_3650) ;  /* 0xffffffc800bc7947 */ /* 0x000fea000383ffff */
.L_x_3505:
[----:B-1----:R1:W2:Y:S02]  /*2dde0*/  SYNCS.PHASECHK.TRANS64.TRYWAIT P1, [R5+URZ+0x33460], R4 ;  /* 0x03346004050075a7 */ /* 0x0022a4000802017f */
[----:B--2---:R-:W-:Y:S05]  /*2ddf0*/  @!P1 NANOSLEEP.SYNCS 0x989680 ;  /* 0x009896800000995d */ /* 0x004fea0003900000 */
[----:B------:R-:W2:Y:S02]  /*2de00*/  @!P1 SYNCS.PHASECHK.TRANS64 P1, [R5+URZ+0x33460], R4 ;  /* 0x03346004050095a7 */ /* 0x000ea4000802007f */
[----:B--2---:R-:W-:Y:S05]  /*2de10*/  @!P1 BRA `(.L_x_3505) ;  /* 0xfffffffc00f09947 */ /* 0x004fea000383ffff */
[----:B------:R-:W-:Y:S05]  /*2de20*/  BRA `(.L_x_3651) ;  /* 0xffffffc800bc7947 */ /* 0x000fea000383ffff */
.L_x_3507:
[----:B--2---:R2:W3:Y:S02]  /*2de30*/  SYNCS.PHASECHK.TRANS64.TRYWAIT P1, [R3+URZ+0x33460], R0 ;  /* 0x03346000030075a7 */ /* 0x0044e4000802017f */
[----:B---3--:R-:W-:Y:S05]  /*2de40*/  @!P1 NANOSLEEP.SYNCS 0x989680 ;  /* 0x009896800000995d */ /* 0x008fea0003900000 */
[----:B------:R-:W3:Y:S02]  /*2de50*/  @!P1 SYNCS.PHASECHK.TRANS64 P1, [R3+URZ+0x33460], R0 ;  /* 0x03346000030095a7 */ /* 0x000ee4000802007f */
[----:B---3--:R-:W-:Y:S05]  /*2de60*/  @!P1 BRA `(.L_x_3507) ;  /* 0xfffffffc00f09947 */ /* 0x008fea000383ffff */
[----:B------:R-:W-:Y:S05]  /*2de70*/  BRA `(.L_x_3652) ;  /* 0xffffffc800bc7947 */ /* 0x000fea000383ffff */
.L_x_3509:
[----:B---3--:R3:W4:Y:S02]  /*2de80*/  SYNCS.PHASECHK.TRANS64.TRYWAIT P0, [R5+URZ+0x33480], R4 ;  /* 0x03348004050075a7 */ /* 0x008724000800017f */
[----:B----4-:R-:W-:Y:S05]  /*2de90*/  @!P0 NANOSLEEP.SYNCS 0x989680 ;  /* 0x009896800000895d */ /* 0x010fea0003900000 */
[----:B------:R-:W4:Y:S02]  /*2dea0*/  @!P0 SYNCS.PHASECHK.TRANS64 P0, [R5+URZ+0x33480], R4 ;  /* 0x03348004050085a7 */ /* 0x000f24000800007f */
[----:B----4-:R-:W-:Y:S05]  /*2deb0*/  @!P0 BRA `(.L_x_3509) ;  /* 0xfffffffc00f08947 */ /* 0x010fea000383ffff */
[----:B------:R-:W-:Y:S05]  /*2dec0*/  BRA `(.L_x_3510) ;  /* 0xffffffc800b87947 */ /* 0x000fea000383ffff */
.L_x_3653:
        /* <DEDUP_REMOVED lines=11> */
.L_x_12346:


//--------------------- .text._ZN7cutlass13device_kernelIN5flash11enable_sm90INS1_16FlashAttnFwdSm90INS1_25CollectiveMainloopFwdSm90ILi2EN4cute5tupleIJNS5_1CILi1EEES8_S8_EEENS6_IJNS7_ILi128EEESA_NS7_ILi192EEEEEELi192ENS_12float_e4m3_tEfNS_4arch4Sm90ELb0ELb1ELb1ELb0ELb0ELb0ELb0ELb1ELb1ELb0ELb0ELb0EEENS1_21CollectiveEpilogueFwdINS6_IJSA_SB_SA_EEES9_NS_10bfloat16_tESF_Li256ELb0ELb0ELb0ELb1EEENS1_30DynamicPersistentTileSchedulerILi256ELi128ELb0ELb0ELb1EEEEEEEEEvNT_6ParamsE --------------------------
	.section	.text._ZN7cutlass13device_kernelIN5flash11enable_sm90INS1_16FlashAttnFwdSm90INS1_25CollectiveMainloopFwdSm90ILi2EN4cute5tupleIJNS5_1CILi1EEES8_S8_EEENS6_IJNS7_ILi128EEESA_NS7_ILi192EEEEEELi192ENS_12float_e4m3_tEfNS_4arch4Sm90ELb0ELb1ELb1ELb0ELb0ELb0ELb0ELb1ELb1ELb0ELb0ELb0EEENS1_21CollectiveEpilogueFwdINS6_IJSA_SB_SA_EEES9_NS_10bfloat16_tESF_Li256ELb0ELb0ELb0ELb1EEENS1_30DynamicPersistentTileSchedulerILi256ELi128ELb0ELb0ELb1EEEEEEEEEvNT_6ParamsE,"ax",@progbits
	.align	128
.text._ZN7cutlass13device_kernelIN5flash11enable_sm90INS1_16FlashAttnFwdSm90INS1_25CollectiveMainloopFwdSm90ILi2EN4cute5tupleIJNS5_1CILi1EEES8_S8_EEENS6_IJNS7_ILi128EEESA_NS7_ILi192EEEEEELi192ENS_12float_e4m3_tEfNS_4arch4Sm90ELb0ELb1ELb1ELb0ELb0ELb0ELb0ELb1ELb1ELb0ELb0ELb0EEENS1_21CollectiveEpilogueFwdINS6_IJSA_SB_SA_EEES9_NS_10bfloat16_tESF_Li256ELb0ELb0ELb0ELb1EEENS1_30DynamicPersistentTileSchedulerILi256ELi128ELb0ELb0ELb1EEEEEEEEEvNT_6ParamsE:
        .type           _ZN7cutlass13device_kernelIN5flash11enable_sm90INS1_16FlashAttnFwdSm90INS1_25CollectiveMainloopFwdSm90ILi2EN4cute5tupleIJNS5_1CILi1EEES8_S8_EEENS6_IJNS7_ILi128EEESA_NS7_ILi192EEEEEELi192ENS_12float_e4m3_tEfNS_4arch4Sm90ELb0ELb1ELb1ELb0ELb0ELb0ELb0ELb1ELb1ELb0ELb0ELb0EEENS1_21CollectiveEpilogueFwdINS6_IJSA_SB_SA_EEES9_NS_10bfloat16_tESF_Li256ELb0ELb0ELb0ELb1EEENS1_30DynamicPersistentTileSchedulerILi256ELi128ELb0ELb0ELb1EEEEEEEEEvNT_6ParamsE,@function
        .size           _ZN7cutlass13device_kernelIN5flash11enable_sm90INS1_16FlashAttnFwdSm90INS1_25CollectiveMainloopFwdSm90ILi2EN4cute5tupleIJNS5_1CILi1EEES8_S8_EEENS6_IJNS7_ILi128EEESA_NS7_ILi192EEEEEELi192ENS_12float_e4m3_tEfNS_4arch4Sm90ELb0ELb1ELb1ELb0ELb0ELb0ELb0ELb1ELb1ELb0ELb0ELb0EEENS1_21CollectiveEpilogueFwdINS6_IJSA_SB_SA_EEES9_NS_10bfloat16_tESF_Li256ELb0ELb0ELb0ELb1EEENS1_30DynamicPersistentTileSchedulerILi256ELi128ELb0ELb0ELb1EEEEEEEEEvNT_6ParamsE,(.L_x_12347 - _ZN7cutlass13device_kernelIN5flash11enable_sm90INS1_16FlashAttnFwdSm90INS1_25CollectiveMainloopFwdSm90ILi2EN4cute5tupleIJNS5_1CILi1EEES8_S8_EEENS6_IJNS7_ILi128EEESA_NS7_ILi192EEEEEELi192ENS_12float_e4m3_tEfNS_4arch4Sm90ELb0ELb1ELb1ELb0ELb0ELb0ELb0ELb1ELb1ELb0ELb0ELb0EEENS1_21CollectiveEpilogueFwdINS6_IJSA_SB_SA_EEES9_NS_10bfloat16_tESF_Li256ELb0ELb0ELb0ELb1EEENS1_30DynamicPersistentTileSchedulerILi256ELi128ELb0ELb0ELb1EEEEEEEEEvNT_6ParamsE)
        .other          _ZN7cutlass13device_kernelIN5flash11enable_sm90INS1_16FlashAttnFwdSm90INS1_25CollectiveMainloopFwdSm90ILi2EN4cute5tupleIJNS5_1CILi1EEES8_S8_EEENS6_IJNS7_ILi128EEESA_NS7_ILi192EEEEEELi192ENS_12float_e4m3_tEfNS_4arch4Sm90ELb0ELb1ELb1ELb0ELb0ELb0ELb0ELb1ELb1ELb0ELb0ELb0EEENS1_21CollectiveEpilogueFwdINS6_IJSA_SB_SA_EEES9_NS_10bfloat16_tESF_Li256ELb0ELb0ELb0ELb1EEENS1_30DynamicPersistentTileSchedulerILi256ELi128ELb0ELb0ELb1EEEEEEEEEvNT_6ParamsE,@"STO_CUDA_ENTRY STV_DEFAULT"
_ZN7cutlass13device_kernelIN5flash11enable_sm90INS1_16FlashAttnFwdSm90INS1_25CollectiveMainloopFwdSm90ILi2EN4cute5tupleIJNS5_1CILi1EEES8_S8_EEENS6_IJNS7_ILi128EEESA_NS7_ILi192EEEEEELi192ENS_12float_e4m3_tEfNS_4arch4Sm90ELb0ELb1ELb1ELb0ELb0ELb0ELb0ELb1ELb1ELb0ELb0ELb0EEENS1_21CollectiveEpilogueFwdINS6_IJSA_SB_SA_EEES9_NS_10bfloat16_tESF_Li256ELb0ELb0ELb0ELb1EEENS1_30DynamicPersistentTileSchedulerILi256ELi128ELb0ELb0ELb1EEEEEEEEEvNT_6ParamsE:
        /* <DEDUP_REMOVED lines=24> */
.L_x_3655:
[----:B------:R-:W-:Y:S05]  /*0180*/  BSYNC B0 ;  /* 0x0000000000007941 */ /* 0x000fea0003800000 */
.L_x_3654:
        /* <DEDUP_REMOVED lines=37> */
.L_x_3656:
        /* <DEDUP_REMOVED lines=22> */
.L_x_3657:
        /* <DEDUP_REMOVED lines=18> */
.L_x_3658:
        /* <DEDUP_REMOVED lines=22> */
.L_x_3659:
        /* <DEDUP_REMOVED lines=22> */
.L_x_3660:
[----:B------:R-:W-:Y:S01]  /*0920*/  PLOP3.LUT P0, PT, PT, PT, UP0, 0x80, 0x0 ;  /* 0x000000000000781c */ /* 0x000fe20003f0f008 */
[----:B------:R-:W-:Y:S01]  /*0930*/  UMOV UR46, 0x1 ;  /* 0x00000001002e7882 */ /* 0x000fe20000000000 */
[----:B------:R-:W-:Y:S01]  /*0940*/  NOP ;  /* 0x0000000000007918 */ /* 0x000fe20000000000 */
[----:B------:R-:W-:Y:S01]  /*0950*/  USEL UR46, UR46, 0x2, !UP0 ;  /* 0x000000022e2e7887 */ /* 0x000fe2000c000000 */
[----:B------:R-:W-:Y:S01]  /*0960*/  ULDC.64 UR50, c[0x0][0x208] ;  /* 0x0000820000327ab9 */ /* 0x000fe20000000a00 */
[----:B-123--:R-:W-:Y:S08]  /*0970*/  BAR.SYNC.DEFER_BLOCKING 0x0 ;  /* 0x0000000000007b1d */ /* 0x00eff00000010000 */
[----:B------:R-:W-:Y:S05]  /*0980*/  @!P0 BRA `(.L_x_3661) ;  /* 0x0000011400c48947 */ /* 0x000fea0003800000 */
.L_x_3662:
        /* <DEDUP_REMOVED lines=26> */
[----:B------:R-:W-:-:S02]  /*0b30*/  SHF.R.S32.HI R7, RZ, 0x4, R0 ;  /* 0x00000004ff077819 */ /* 0x000fc40000011400 */
[----:B------:R-:W-:Y:S02]  /*0b40*/  LOP3.LUT R9, R5, 0xffffff80, RZ, 0xc0, !PT ;  /* 0xffffff8005097812 */ /* 0x000fe400078ec0ff */
[----:B------:R-:W-:Y:S02]  /*0b50*/  LEA.HI R2, R0, R7, RZ, 0x1 ;  /* 0x0000000700027211 */ /* 0x000fe400078f08ff */
[----:B------:R-:W-:Y:S01]  /*0b60*/  LEA.HI R207, R3, R208, RZ, 0x5 ;  /* 0x000000d003cf7211 */ /* 0x000fe200078f28ff */
[----:B------:R-:W-:Y:S01]  /*0b70*/  IMAD.IADD R204, R208, 0x1, -R9 ;  /* 0x00000001d0cc7824 */ /* 0x000fe200078e0a09 */
[----:B------:R-:W-:Y:S02]  /*0b80*/  LOP3.LUT R2, R2, 0x1ffffffe, RZ, 0xc0, !PT ;  /* 0x1ffffffe02027812 */ /* 0x000fe400078ec0ff */
[----:B------:R-:W-:Y:S02]  /*0b90*/  SHF.R.S32.HI R207, RZ, 0x5, R207 ;  /* 0x00000005ffcf7819 */ /* 0x000fe400000114cf */
[----:B------:R-:W-:Y:S01]  /*0ba0*/  SHF.R.S32.HI R9, RZ, 0x1f, R204 ;  /* 0x0000001fff097819 */ /* 0x000fe200000114cc */
[----:B------:R-:W-:Y:S01]  /*0bb0*/  IMAD.IADD R2, R7, 0x1, -R2 ;  /* 0x0000000107027824 */ /* 0x000fe200078e0a02 */
[----:B------:R-:W-:Y:S01]  /*0bc0*/  LOP3.LUT R7, R0, 0x3fffff0, RZ, 0xc0, !PT ;  /* 0x03fffff000077812 */ /* 0x000fe200078ec0ff */
[----:B-1----:R-:W-:Y:S01]  /*0bd0*/  ULEA UR39, UR47, UR39, 0x18 ;  /* 0x000000272f277291 */ /* 0x002fe2000f8ec03f */
[----:B------:R-:W-:-:S02]  /*0be0*/  LEA.HI R4, R9, R204, RZ, 0x2 ;  /* 0x000000cc09047211 */ /* 0x000fc400078f10ff */
        /* <DEDUP_REMOVED lines=14> */
[----:B------:R-:W-:Y:S01]  /*0cd0*/  SHF.R.S32.HI R9, RZ, 0x5, R9 ;  /* 0x00000005ff097819 */ /* 0x000fe20000011409 */
[----:B------:R-:W-:Y:S01]  /*0ce0*/  UMOV UR4, UR7 ;  /* 0x0000000700047c82 */ /* 0x000fe20008000000 */
[----:B------:R-:W-:Y:S01]  /*0cf0*/  LEA.HI R3, R3, R208, RZ, 0x3 ;  /* 0x000000d003037211 */ /* 0x000fe200078f18ff */
[----:B------:R-:W-:Y:S01]  /*0d00*/  IMAD.IADD R6, R6, 0x1, -R7 ;  /* 0x0000000106067824 */ /* 0x000fe200078e0a07 */
[----:B------:R-:W-:Y:S01]  /*0d10*/  LOP3.LUT R7, R5, 0x3fffffe, RZ, 0xc0, !PT ;  /* 0x03fffffe05077812 */ /* 0x000fe200078ec0ff */
[----:B------:R-:W-:Y:S01]  /*0d20*/  IMAD.SHL.U32 R5, R2, 0x8, RZ ;  /* 0x0000000802057824 */ /* 0x000fe200078e00ff */
[----:B------:R-:W-:Y:S01]  /*0d30*/  SHF.R.S32.HI R202, RZ, 0x3, R3 ;  /* 0x00000003ffca7819 */ /* 0x000fe20000011403 */
[----:B------:R-:W-:-:S02]  /*0d40*/  IMAD R6, R9, 0x10, R6 ;  /* 0x0000001009067824 */ /* 0x000fc400078e0206 */
[----:B------:R-:W-:Y:S02]  /*0d50*/  IMAD.IADD R7, R206, 0x1, -R7 ;  /* 0x00000001ce077824 */ /* 0x000fe400078e0a07 */
[----:B------:R-:W-:Y:S01]  /*0d60*/  IMAD.WIDE R18, R5, 0x2, R18 ;  /* 0x0000000205127825 */ /* 0x000fe200078e0212 */
[----:B------:R-:W-:-:S03]  /*0d70*/  LOP3.LUT R5, R3, 0x1ffffff8, RZ, 0xc0, !PT ;  /* 0x1ffffff803057812 */ /* 0x000fc600078ec0ff */
[----:B------:R-:W-:Y:S01]  /*0d80*/  IMAD R205, R7, 0x40, R6 ;  /* 0x0000004007cd7824 */ /* 0x000fe200078e0206 */
[----:B------:R-:W-:Y:S01]  /*0d90*/  LOP3.LUT R7, R4, 0x7ffffffc, RZ, 0xc0, !PT ;  /* 0x7ffffffc04077812 */ /* 0x000fe200078ec0ff */
[----:B------:R-:W-:-:S04]  /*0da0*/  IMAD.IADD R5, R208, 0x1, -R5 ;  /* 0x00000001d0057824 */ /* 0x000fc800078e0a05 */
[----:B------:R-:W-:Y:S02]  /*0db0*/  IMAD.SHL.U32 R22, R5, 0x8, RZ ;  /* 0x0000000805167824 */ /* 0x000fe400078e00ff */
[----:B------:R-:W-:-:S07]  /*0dc0*/  IMAD.IADD R16, R204, 0x1, -R7 ;  /* 0x00000001cc107824 */ /* 0x000fce00078e0a07 */
.L_x_3759:
        /* <DEDUP_REMOVED lines=11> */
[----:B--2-4-:R-:W-:Y:S05]  /*0e80*/  @!P0 BRA `(.L_x_3663) ;  /* 0x0000000000208947 */ /* 0x014fea0003800000 */
        /* <DEDUP_REMOVED lines=8> */
.L_x_3663:
[----:B------:R-:W-:Y:S01]  /*0f10*/  ULDC UR6, c[0x0][0xdc4] ;  /* 0x0003710000067ab9 */ /* 0x000fe20000000800 */
[----:B------:R-:W-:Y:S01]  /*0f20*/  UMOV UR48, UR7 ;  /* 0x0000000700307c82 */ /* 0x000fe20008000000 */
[----:B------:R-:W-:-:S11]  /*0f30*/  UISETP.NE.AND UP0, UPT, UR6, 0x1, UPT ;  /* 0x000000010600788c */ /* 0x000fd6000bf05270 */
[----:B------:R-:W-:Y:S02]  /*0f40*/  @UP0 ULDC.64 UR10, c[0x0][0xdc8] ;  /* 0x00037200000a0ab9 */ /* 0x000fe40000000a00 */
[----:B------:R-:W-:-:S04]  /*0f50*/  UIMAD.WIDE.U32 UR4, UR7, UR10, URZ ;  /* 0x0000000a070472a5 */ /* 0x000fc8000f8e003f */
[----:B------:R-:W-:-:S04]  /*0f60*/  @UP0 USHF.R.U32.HI UR48, URZ, UR11, UR5 ;  /* 0x0000000b3f300299 */ /* 0x000fc80008011605 */
[----:B------:R-:W-:-:S12]  /*0f70*/  UIMAD UR4, UR48, UR6, URZ ;  /* 0x00000006300472a4 */ /* 0x000fd8000f8e023f */
.L_x_3664:
        /* <DEDUP_REMOVED lines=47> */
.L_x_3666:
[----:B------:R-:W-:-:S13]  /*1270*/  ISETP.NE.AND P0, PT, R11, 0x1, PT ;  /* 0x000000010b00780c */ /* 0x000fda0003f05270 */
[----:B------:R-:W1:Y:S02]  /*1280*/  @P0 LDC.64 R4, c[0x0][0x9e8] ;  /* 0x00027a00ff040b82 */ /* 0x000e640000000a00 */
[----:B-1----:R-:W-:-:S05]  /*1290*/  @P0 IMAD.HI.U32 R4, R2, R4, RZ ;  /* 0x0000000402040227 */ /* 0x002fca00078e00ff */
[----:B------:R-:W-:-:S07]  /*12a0*/  @P0 SHF.R.U32.HI R2, RZ, R5, R4 ;  /* 0x00000005ff020219 */ /* 0x000fce0000011604 */
.L_x_3667:
[----:B------:R-:W-:-:S05]  /*12b0*/  IMAD R3, R2, R11, R11 ;  /* 0x0000000b02037224 */ /* 0x000fca00078e020b */
[----:B------:R-:W-:-:S07]  /*12c0*/  VIMNMX R0, R0, R3, PT ;  /* 0x0000000300007248 */ /* 0x000fce0003fe0100 */
.L_x_3665:
        /* <DEDUP_REMOVED lines=24> */
.L_x_3669:
[----:B------:R-:W-:Y:S01]  /*1450*/  ISETP.NE.AND P0, PT, R11, 0x1, PT ;  /* 0x000000010b00780c */ /* 0x000fe20003f05270 */
[----:B------:R-:W-:-:S12]  /*1460*/  IMAD.MOV.U32 R0, RZ, RZ, R89 ;  /* 0x000000ffff007224 */ /* 0x000fd800078e0059 */
[----:B------:R-:W1:Y:S02]  /*1470*/  @P0 LDC.64 R2, c[0x0][0x9e8] ;  /* 0x00027a00ff020b82 */ /* 0x000e640000000a00 */
[----:B-1----:R-:W-:-:S05]  /*1480*/  @P0 IMAD.HI.U32 R2, R89, R2, RZ ;  /* 0x0000000259020227 */ /* 0x002fca00078e00ff */
[----:B------:R-:W-:-:S07]  /*1490*/  @P0 SHF.R.U32.HI R0, RZ, R3, R2 ;  /* 0x00000003ff000219 */ /* 0x000fce0000011602 */
.L_x_3670:
[----:B------:R-:W-:-:S05]  /*14a0*/  IMAD R0, R0, R11, RZ ;  /* 0x0000000b00007224 */ /* 0x000fca00078e02ff */
[----:B------:R-:W-:-:S13]  /*14b0*/  R2UR UR5, R0 ;  /* 0x00000000000572ca */ /* 0x000fda00000e0000 */
[----:B------:R-:W-:-:S04]  /*14c0*/  UISETP.LT.AND UP0, UPT, UR4, UR5, UPT ;  /* 0x000000050400728c */ /* 0x000fc8000bf01270 */
[----:B------:R-:W-:-:S12]  /*14d0*/  USEL UR4, UR4, UR5, !UP0 ;  /* 0x0000000504047287 */ /* 0x000fd8000c000000 */
.L_x_3668:
        /* <DEDUP_REMOVED lines=56> */
[----:B------:R-:W-:Y:S02]  /*1860*/  IMAD.MOV.U32 R96, RZ, RZ, RZ ;  /* 0x000000ffff607224 */ /* 0x000fe400078e00ff */
[----:B------:R-:W-:Y:S01]  /*1870*/  IMAD.MOV.U32 R133, RZ, RZ, RZ ;  /* 0x000000ffff857224 */ /* 0x000fe200078e00ff */
        /* <DEDUP_REMOVED lines=29> */
.L_x_3672:
        /* <DEDUP_REMOVED lines=56> */
.L_x_3839:
[----:B------:R-:W-:Y:S05]  /*1dd0*/  @!P0 BRA `(.L_x_3674) ;  /* 0x0000000000048947 */ /* 0x000fea0003800000 */
[----:B------:R-:W-:Y:S01]  /*1de0*/  BPT.TRAP 0x1 ;  /* 0x000000040000795c */ /* 0x000fe20000300000 */
.L_x_3674:
[----:B-1----:R-:W-:Y:S02]  /*1df0*/  IMAD.U32 R3, RZ, RZ, UR49 ;  /* 0x00000031ff037e24 */ /* 0x002fe4000f8e00ff */
[----:B------:R-:W-:-:S03]  /*1e00*/  IMAD.U32 R2, RZ, RZ, UR36 ;  /* 0x00000024ff027e24 */ /* 0x000fc6000f8e00ff */
[----:B------:R-:W-:Y:S02]  /*1e10*/  LEA R3, R3, UR39, 0x3 ;  /* 0x0000002703037c11 */ /* 0x000fe4000f8e18ff */
[----:B------:R-:W-:-:S04]  /*1e20*/  SHF.L.U32 R2, R2, 0x1f, RZ ;  /* 0x0000001f02027819 */ /* 0x000fc800000006ff */
[----:B------:R1:W2:Y:S01]  /*1e30*/  SYNCS.PHASECHK.TRANS64.TRYWAIT P2, [R3+URZ+0x2a830], R2 ;  /* 0x02a83002030075a7 */ /* 0x0002a2000804017f */
[----:B------:R-:W-:Y:S05]  /*1e40*/  @!P0 BRA `(.L_x_3675) ;  /* 0x0000000000048947 */ /* 0x000fea0003800000 */
[----:B------:R-:W-:Y:S01]  /*1e50*/  BPT.TRAP 0x1 ;  /* 0x000000040000795c */ /* 0x000fe20000300000 */
.L_x_3675:
[----:B------:R-:W3:Y:S02]  /*1e60*/  S2R R4, SR_TID.X ;  /* 0x0000000000047919 */ /* 0x000ee40000002100 */
[----:B---3--:R-:W-:Y:S01]  /*1e70*/  LOP3.LUT P1, RZ, R4, 0x7f, RZ, 0xc0, !PT ;  /* 0x0000007f04ff7812 */ /* 0x008fe2000782c0ff */
[----:B--2---:R-:W-:-:S12]  /*1e80*/  @P2 BRA `(.L_x_3676) ;  /* 0x0000000000082947 */ /* 0x004fd80003800000 */
[----:B------:R-:W2:Y:S02]  /*1e90*/  SYNCS.PHASECHK.TRANS64.TRYWAIT P2, [R3+URZ+0x2a830], R2 ;  /* 0x02a83002030075a7 */ /* 0x000ea4000804017f */
[----:B--2---:R-:W-:Y:S05]  /*1ea0*/  @!P2 BRA `(.L_x_3677) ;  /* 0x0000014000d0a947 */ /* 0x004fea0003800000 */
.L_x_3676:
[----:B------:R-:W-:Y:S05]  /*1eb0*/  WARPSYNC.ALL ;  /* 0x0000000000007948 */ /* 0x000fea0003800000 */
[----:B------:R-:W-:Y:S01]  /*1ec0*/  UIADD3 UR4, UR39, 0x1e400, URZ ;  /* 0x0001e40027047890 */ /* 0x000fe2000fffe03f */
[----:B------:R-:W-:Y:S01]  /*1ed0*/  WARPGROUP.ARRIVE ;  /* 0x00000000000079c5 */ /* 0x000fe20000000000 */
[----:B------:R-:W-:Y:S01]  /*1ee0*/  ULOP3.LUT UR24, UR54, 0x10000, URZ, 0xfc, !UPT ;  /* 0x0001000036187892 */ /* 0x000fe2000f8efc3f */
[----:B------:R-:W3:Y:S01]  /*1ef0*/  LDC R108, c[0x0][0x288] ;  /* 0x0000a200ff6c7b82 */ /* 0x000ee20000000800 */
[----:B------:R-:W-:Y:S01]  /*1f00*/  USHF.R.U32.HI UR4, URZ, 0x4, UR4 ;  /* 0x000000043f047899 */ /* 0x000fe20008011604 */
[----:B------:R-:W-:Y:S01]  /*1f10*/  IMAD.MOV.U32 R5, RZ, RZ, -0x80 ;  /* 0xffffff80ff057424 */ /* 0x000fe200078e00ff */
[----:B------:R-:W-:Y:S01]  /*1f20*/  UMOV UR25, 0x80000020 ;  /* 0x8000002000197882 */ /* 0x000fe20000000000 */
[----:B------:R-:W-:Y:S01]  /*1f30*/  UMOV UR27, 0x80000020 ;  /* 0x80000020001b7882 */ /* 0x000fe20000000000 */
[----:B------:R-:W-:Y:S01]  /*1f40*/  ULOP3.LUT UR4, UR4, 0x3fff, URZ, 0xc0, !UPT ;  /* 0x00003fff04047892 */ /* 0x000fe2000f8ec03f */
[----:B-12---:R-:W-:Y:S01]  /*1f50*/  @!P1 VIADD R3, R3, 0x2a840 ;  /* 0x0002a84003039836 */ /* 0x006fe20000000000 */
[----:B------:R-:W-:Y:S01]  /*1f60*/  UMOV UR5, 0x80000020 ;  /* 0x8000002000057882 */ /* 0x000fe20000000000 */
[----:B------:R-:W-:Y:S01]  /*1f70*/  UMOV UR7, 0x80000020 ;  /* 0x8000002000077882 */ /* 0x000fe20000000000 */
[----:B------:R-:W-:Y:S01]  /*1f80*/  ULOP3.LUT UR28, UR4, 0x10000, URZ, 0xfc, !UPT ;  /* 0x00010000041c7892 */ /* 0x000fe2000f8efc3f */
[----:B------:R-:W-:Y:S01]  /*1f90*/  IMAD R98, R88, R5, 0x80 ;  /* 0x0000008058627424 */ /* 0x000fe200078e0205 */
[----:B------:R-:W-:Y:S01]  /*1fa0*/  UIADD3 UR4, UR24, 0x2, URZ ;  /* 0x0000000218047890 */ /* 0x000fe2000fffe03f */
[----:B------:R-:W-:Y:S01]  /*1fb0*/  @!P1 PRMT R3, RZ, 0x654, R3 ;  /* 0x00000654ff039816 */ /* 0x000fe20000000003 */
[----:B------:R-:W-:-:S02]  /*1fc0*/  UIMAD UR26, UR49, 0x600, UR28 ;  /* 0x00000600311a78a4 */ /* 0x000fc4000f8e021c */
[----:B------:R-:W-:Y:S02]  /*1fd0*/  UIADD3 UR8, UR24, 0x200, URZ ;  /* 0x0000020018087890 */ /* 0x000fe4000fffe03f */
[----:B------:R-:W-:Y:S02]  /*1fe0*/  UIADD3 UR6, UR26, 0x2, URZ ;  /* 0x000000021a067890 */ /* 0x000fe4000fffe03f */
[----:B------:R-:W-:Y:S01]  /*1ff0*/  UIADD3 UR10, UR26, 0x200, URZ ;  /* 0x000002001a0a7890 */ /* 0x000fe2000fffe03f */
[----:B------:R-:W-:Y:S02]  /*2000*/  UMOV UR9, 0x80000020 ;  /* 0x8000002000097882 */ /* 0x000fe40000000000 */
[----:B------:R-:W-:Y:S01]  /*2010*/  QGMMA.64x128x32.F32.E4M3.E4M3 R24, gdesc[UR24], RZ, !UPT, gsb0 ;  /* 0x01e00000181879f3 */ /* 0x000fe2000c0008ff */
        /* <DEDUP_REMOVED lines=13> */
[----:B------:R-:W-:Y:S02]  /*20f0*/  ULDC UR29, c[0x0][0x9dc] ;  /* 0x00027700001d7ab9 */ /* 0x000fe40000000800 */
[----:B------:R-:W-:Y:S01]  /*2100*/  ULOP3.LUT UR29, URZ, UR29, URZ, 0x33, !UPT ;  /* 0x0000001d3f1d7292 */ /* 0x000fe2000f8e333f */
[----:B------:R-:W-:-:S02]  /*2110*/  WARPGROUP.DEPBAR.LE gsb0, 0x0 ;  /* 0x00008000000079c5 */ /* 0x000fc40000010000 */
[----:B------:R-:W-:-:S06]  /*2120*/  WARPGROUP.ARRIVE ;  /* 0x00000000000079c5 */ /* 0x000fcc0000000000 */
[----:B------:R-:W-:Y:S01]  /*2130*/  QGMMA.64x128x32.F32.E4M3.E4M3 R24, gdesc[UR4], R24, gsb0 ;  /* 0x01e00000041879f3 */ /* 0x000fe20008000818 */
[----:B------:R-:W-:Y:S02]  /*2140*/  ULDC.64 UR6, c[0x0][0x9e0] ;  /* 0x0002780000067ab9 */ /* 0x000fe40000000a00 */
[----:B------:R-:W-:-:S06]  /*2150*/  UISETP.GE.AND UP0, UPT, UR7, 0x1, UPT ;  /* 0x000000010700788c */ /* 0x000fcc000bf06270 */
[----:B------:R-:W-:Y:S01]  /*2160*/  PLOP3.LUT P2, PT, PT, PT, UP0, 0x40, 0x0 ;  /* 0x000000000000781c */ /* 0x000fe20003f4e808 */
[----:B------:R-:W-:Y:S02]  /*2170*/  WARPGROUP.DEPBAR.LE gsb0, 0x0 ;  /* 0x00008000000079c5 */ /* 0x000fe40000010000 */
[----:B------:R-:W-:-:S06]  /*2180*/  WARPGROUP.ARRIVE ;  /* 0x00000000000079c5 */ /* 0x000fcc0000000000 */
[----:B------:R-:W-:Y:S01]  /*2190*/  QGMMA.64x128x32.F32.E4M3.E4M3 R24, gdesc[UR8], R24, gsb0 ;  /* 0x01e00000081879f3 */ /* 0x000fe20008000818 */
[----:B------:R-:W-:Y:S02]  /*21a0*/  ULDC UR10, c[0x0][0x2e0] ;  /* 0x0000b800000a7ab9 */ /* 0x000fe40000000800 */
[----:B------:R-:W-:Y:S01]  /*21b0*/  IMAD R5, R17, UR10, R98 ;  /* 0x0000000a11057c24 */ /* 0x000fe2000f8e0262 */
        /* <DEDUP_REMOVED lines=28> */
[C---:B-1----:R-:W-:Y:S01]  /*2380*/  FMUL.FTZ R25, R0.reuse, R42 ;  /* 0x0000002a00197220 */ /* 0x042fe20000410000 */
[C---:B------:R-:W-:Y:S01]  /*2390*/  FMUL.FTZ R20, R0.reuse, R35 ;  /* 0x0000002300147220 */ /* 0x040fe20000410000 */
[C---:B------:R-:W-:Y:S01]  /*23a0*/  FMUL.FTZ R26, R0.reuse, R43 ;  /* 0x0000002b001a7220 */ /* 0x040fe20000410000 */
[C---:B------:R-:W-:Y:S01]  /*23b0*/  FMUL.FTZ R31, R0.reuse, R54 ;  /* 0x00000036001f7220 */ /* 0x040fe20000410000 */
[C---:B------:R-:W-:Y:S01]  /*23c0*/  FMUL.FTZ R37, R0.reuse, R37 ;  /* 0x0000002500257220 */ /* 0x040fe20000410000 */
[C---:B------:R-:W-:Y:S01]  /*23d0*/  FMUL.FTZ R21, R0.reuse, R38 ;  /* 0x0000002600157220 */ /* 0x040fe20000410000 */
[C---:B------:R-:W-:Y:S01]  /*23e0*/  FMUL.FTZ R24, R0.reuse, R39 ;  /* 0x0000002700187220 */ /* 0x040fe20000410000 */
[----:B------:R1:W2:Y:S01]  /*23f0*/  MUFU.TANH R11, R32 ;  /* 0x00000020000b7308 */ /* 0x0002a20000002400 */
[C---:B----4-:R-:W-:Y:S01]  /*2400*/  FMUL.FTZ R28, R0.reuse, R47 ;  /* 0x0000002f001c7220 */ /* 0x050fe20000410000 */
        /* <DEDUP_REMOVED lines=42> */
[----:B------:R3:W-:Y:S01]  /*26b0*/  @!P1 SYNCS.ARRIVE.TRANS64.RED.A1T0 RZ, [R3+URZ], RZ ;  /* 0x000000ff03ff99a7 */ /* 0x0007e2000810043f */
[----:B------:R-:W-:Y:S01]  /*26c0*/  FMUL.FTZ R75, R0, R75 ;  /* 0x0000004b004b7220 */ /* 0x000fe20000410000 */
[----:B------:R-:W-:-:S02]  /*26d0*/  LEA R82, R88, 0xffffff80, 0x7 ;  /* 0xffffff8058527811 */ /* 0x000fc400078e38ff */
[----:B------:R1:W2:Y:S01]  /*26e0*/  MUFU.TANH R47, R57 ;  /* 0x00000039002f7308 */ /* 0x0002a20000002400 */
[----:B----4-:R-:W-:Y:S01]  /*26f0*/  FMUL.FTZ R56, R0, R86 ;  /* 0x0000005600387220 */ /* 0x010fe20000410000 */
[----:B---3--:R-:W-:-:S06]  /*2700*/  IADD3 R3, R5, 0x1, -R108 ;  /* 0x0000000105037810 */ /* 0x008fcc0007ffe86c */
[----:B------:R-:W3:Y:S01]  /*2710*/  MUFU.TANH R4, R4 ;  /* 0x0000000400047308 */ /* 0x000ee20000002400 */
[----:B-1----:R-:W-:Y:S01]  /*2720*/  FMUL.FTZ R57, R0, R87 ;  /* 0x0000005700397220 */ /* 0x002fe20000410000 */
[----:B------:R-:W-:Y:S02]  /*2730*/  IMAD R6, R16, -0x2, R3 ;  /* 0xfffffffe10067824 */ /* 0x000fe400078e0203 */
[----:B------:R-:W-:Y:S02]  /*2740*/  VIADD R3, R205, UR42 ;  /* 0x0000002acd037c36 */ /* 0x000fe40008000000 */
[C---:B------:R-:W-:Y:S02]  /*2750*/  VIADD R86, R6.reuse, UR6 ;  /* 0x0000000606567c36 */ /* 0x040fe40008000000 */
[----:B------:R-:W1:Y:S01]  /*2760*/  MUFU.TANH R2, R2 ;  /* 0x0000000200027308 */ /* 0x000e620000002400 */
[----:B------:R-:W-:-:S04]  /*2770*/  VIADD R79, R6, UR29 ;  /* 0x0000001d064f7c36 */ /* 0x000fc80008000000 */
[----:B------:R-:W-:-:S03]  /*2780*/  IMAD.IADD R7, R79, 0x1, R3 ;  /* 0x000000014f077824 */ /* 0x000fc600078e0203 */
        /* <DEDUP_REMOVED lines=52> */
[----:B------:R5:W1:Y:S02]  /*2ad0*/  MUFU.TANH R97, R75 ;  /* 0x0000004b00617308 */ /* 0x000a640000002400 */
[----:B-----5:R-:W-:-:S05]  /*2ae0*/  IMAD R75, R16, -0x2, R5 ;  /* 0xfffffffe104b7824 */ /* 0x020fca00078e0205 */
[----:B------:R-:W-:Y:S01]  /*2af0*/  VIADDMNMX R6, R3, R86, R75, PT ;  /* 0x0000005603067246 */ /* 0x000fe2000380014b */
[----:B--234-:R-:W-:Y:S06]  /*2b00*/  @P2 BRA `(.L_x_3678) ;  /* 0x00000000005c2947 */ /* 0x01cfec0003800000 */
        /* <DEDUP_REMOVED lines=13> */
.L_x_3680:
[----:B------:R-:W-:-:S06]  /*2be0*/  UISETP.NE.AND UP1, UPT, UR7, 0x1, UPT ;  /* 0x000000010700788c */ /* 0x000fcc000bf25270 */
[----:B------:R-:W-:-:S05]  /*2bf0*/  PLOP3.LUT P2, PT, PT, PT, UP1, 0x80, 0x0 ;  /* 0x000000000000781c */ /* 0x000fca0003f4f018 */
[----:B------:R-:W-:-:S08]  /*2c00*/  @UP1 ULDC.64 UR14, c[0x0][0x9e8] ;  /* 0x00027a00000e1ab9 */ /* 0x000fd00000000a00 */
[----:B------:R-:W-:-:S05]  /*2c10*/  @P2 IMAD.HI.U32 R48, R5, UR14, RZ ;  /* 0x0000000e05302c27 */ /* 0x000fca000f8e00ff */
[----:B------:R-:W-:-:S07]  /*2c20*/  @P2 SHF.R.U32.HI R5, RZ, UR15, R48 ;  /* 0x0000000fff052c19 */ /* 0x000fce0008011630 */
.L_x_3681:
[----:B------:R-:W-:Y:S05]  /*2c30*/  BSYNC B0 ;  /* 0x0000000000007941 */ /* 0x000fea0003800000 */
.L_x_3679:
[----:B------:R-:W-:-:S04]  /*2c40*/  IMAD R5, R5, UR7, -R82 ;  /* 0x0000000705057c24 */ /* 0x000fc8000f8e0a52 */
[----:B------:R-:W-:-:S05]  /*2c50*/  IMAD R5, R16, -0x2, R5 ;  /* 0xfffffffe10057824 */ /* 0x000fca00078e0205 */
[----:B------:R-:W-:Y:S02]  /*2c60*/  VIMNMX R7, R7, R5, !PT ;  /* 0x0000000507077248 */ /* 0x000fe40007fe0100 */
[----:B------:R-:W-:-:S07]  /*2c70*/  VIADDMNMX R6, R5, UR7, R6, PT ;  /* 0x0000000705067c46 */ /* 0x000fce000b800106 */
.L_x_3678:
[C---:B------:R-:W-:Y:S02]  /*2c80*/  ISETP.GE.AND P2, PT, R98.reuse, 0x2, PT ;  /* 0x000000026200780c */ /* 0x040fe40003f46270 */
[C---:B------:R-:W-:Y:S02]  /*2c90*/  ISETP.GE.AND P5, PT, R98.reuse, 0xa, PT ;  /* 0x0000000a6200780c */ /* 0x040fe40003fa6270 */
[----:B------:R-:W-:Y:S02]  /*2ca0*/  ISETP.GT.AND P3, PT, R7, 0x1, !P2 ;  /* 0x000000010700780c */ /* 0x000fe40005764270 */
[----:B------:R-:W-:Y:S02]  /*2cb0*/  ISETP.GE.AND P4, PT, R98, 0x9, PT ;  /* 0x000000096200780c */ /* 0x000fe40003f86270 */
[----:B------:R-:W-:Y:S02]  /*2cc0*/  ISETP.LT.OR P3, PT, R6, 0x2, P3 ;  /* 0x000000020600780c */ /* 0x000fe40001f61670 */
[----:B------:R-:W-:-:S02]  /*2cd0*/  P2R R83, PR, RZ, 0x10 ;  /* 0x00000010ff537803 */ /* 0x000fc40000000000 */
[----:B------:R-:W-:Y:S02]  /*2ce0*/  FSEL R100, R8, -INF , !P3 ;  /* 0xff80000008647808 */ /* 0x000fe40005800000 */
[C---:B------:R-:W-:Y:S02]  /*2cf0*/  ISETP.GT.AND P3, PT, R7.reuse, 0x9, !P5 ;  /* 0x000000090700780c */ /* 0x040fe40006f64270 */
[----:B------:R-:W-:Y:S02]  /*2d00*/  P2R R87, PR, RZ, 0x20 ;  /* 0x00000020ff577803 */ /* 0x000fe40000000000 */
[----:B------:R-:W-:Y:S02]  /*2d10*/  ISETP.LT.OR P3, PT, R6, 0xa, P3 ;  /* 0x0000000a0600780c */ /* 0x000fe40001f61670 */
[----:B------:R-:W-:Y:S02]  /*2d20*/  ISETP.GT.AND P4, PT, R7, 0x8, !P4 ;  /* 0x000000080700780c */ /* 0x000fe40006784270 */
[----:B------:R-:W-:-:S02]  /*2d30*/  ISETP.GE.AND P5, PT, R98, 0x11, PT ;  /* 0x000000116200780c */ /* 0x000fc40003fa6270 */
[----:B------:R-:W-:Y:S02]  /*2d40*/  FSEL R104, R10, -INF , !P3 ;  /* 0xff8000000a687808 */ /* 0x000fe40005800000 */
[C---:B------:R-:W-:Y:S02]  /*2d50*/  ISETP.LT.OR P4, PT, R6.reuse, 0x9, P4 ;  /* 0x000000090600780c */ /* 0x040fe40002781670 */
[----:B------:R-:W-:Y:S02]  /*2d60*/  ISETP.GT.AND P3, PT, R7, 0x10, !P5 ;  /* 0x000000100700780c */ /* 0x000fe40006f64270 */
[----:B------:R-:W-:Y:S02]  /*2d70*/  FSEL R102, R9, -INF , !P4 ;  /* 0xff80000009667808 */ /* 0x000fe40006000000 */
        /* <DEDUP_REMOVED lines=17> */
[----:B-1----:R-:W-:Y:S02]  /*2e90*/  FSEL R69, R37, -INF , !P3 ;  /* 0xff80000025457808 */ /* 0x002fe40005800000 */
        /* <DEDUP_REMOVED lines=116> */
[----:B------:R-:W-:Y:S01]  /*35e0*/  FSEL R76, R4, -INF , !P6 ;  /* 0xff800000044c7808 */ /* 0x000fe20007000000 */
[----:B------:R-:W-:Y:S01]  /*35f0*/  VIADD R4, R3, 0x8 ;  /* 0x0000000803047836 */ /* 0x000fe20000000000 */
[----:B------:R-:W-:-:S04]  /*3600*/  ISETP.GE.AND P6, PT, R98, 0x7a, PT ;  /* 0x0000007a6200780c */ /* 0x000fc80003fc6270 */
[----:B------:R-:W-:Y:S02]  /*3610*/  P2R R77, PR, RZ, 0x40 ;  /* 0x00000040ff4d7803 */ /* 0x000fe40000000000 */
[----:B------:R-:W-:Y:S02]  /*3620*/  ISETP.GT.AND P6, PT, R7, 0x79, !P6 ;  /* 0x000000790700780c */ /* 0x000fe400077c4270 */
[----:B------:R-:W-:Y:S01]  /*3630*/  VIADDMNMX R72, R4, R86, R75, PT ;  /* 0x0000005604487246 */ /* 0x000fe2000380014b */
[----:B------:R-:W-:Y:S01]  /*3640*/  IMAD.IADD R75, R79, 0x1, R4 ;  /* 0x000000014f4b7824 */ /* 0x000fe200078e0204 */
[----:B------:R-:W-:-:S04]  /*3650*/  ISETP.LT.OR P6, PT, R6, 0x7a, P6 ;  /* 0x0000007a0600780c */ /* 0x000fc800037c1670 */
[----:B------:R-:W-:Y:S02]  /*3660*/  FSEL R6, R85, -INF , !P6 ;  /* 0xff80000055067808 */ /* 0x000fe40007000000 */
[----:B------:R-:W-:-:S13]  /*3670*/  PLOP3.LUT P6, PT, PT, PT, UP0, 0x40, 0x0 ;  /* 0x000000000000781c */ /* 0x000fda0003fce808 */
        /* <DEDUP_REMOVED lines=15> */
.L_x_3684:
[----:B------:R-:W-:-:S06]  /*3770*/  UISETP.NE.AND UP1, UPT, UR7, 0x1, UPT ;  /* 0x000000010700788c */ /* 0x000fcc000bf25270 */
[----:B------:R-:W-:-:S05]  /*3780*/  PLOP3.LUT P6, PT, PT, PT, UP1, 0x80, 0x0 ;  /* 0x000000000000781c */ /* 0x000fca0003fcf018 */
[----:B------:R-:W-:-:S08]  /*3790*/  @UP1 ULDC.64 UR10, c[0x0][0x9e8] ;  /* 0x00027a00000a1ab9 */ /* 0x000fd00000000a00 */
[----:B------:R-:W-:Y:S01]  /*37a0*/  @P6 IMAD.HI.U32 R79, R7, UR10, RZ ;  /* 0x0000000a074f6c27 */ /* 0x000fe2000f8e00ff */
[----:B------:R-:W-:-:S13]  /*37b0*/  PLOP3.LUT P6, PT, PT, PT, UP1, 0x80, 0x0 ;  /* 0x000000000000781c */ /* 0x000fda0003fcf018 */
[----:B------:R-:W-:-:S07]  /*37c0*/  @P6 SHF.R.U32.HI R7, RZ, UR11, R79 ;  /* 0x0000000bff076c19 */ /* 0x000fce000801164f */
.L_x_3685:
[----:B------:R-:W-:Y:S05]  /*37d0*/  BSYNC B0 ;  /* 0x0000000000007941 */ /* 0x000fea0003800000 */
.L_x_3683:
[----:B------:R-:W-:-:S04]  /*37e0*/  IMAD R7, R7, UR7, -R82 ;  /* 0x0000000707077c24 */ /* 0x000fc8000f8e0a52 */
[----:B------:R-:W-:-:S05]  /*37f0*/  IMAD R7, R16, -0x2, R7 ;  /* 0xfffffffe10077824 */ /* 0x000fca00078e0207 */
[----:B------:R-:W-:Y:S02]  /*3800*/  VIMNMX R75, R75, R7, !PT ;  /* 0x000000074b4b7248 */ /* 0x000fe40007fe0100 */
[----:B------:R-:W-:-:S07]  /*3810*/  VIADDMNMX R72, R7, UR7, R72, PT ;  /* 0x0000000707487c46 */ /* 0x000fce000b800148 */
.L_x_3682:
[----:B------:R-:W-:Y:S01]  /*3820*/  ISETP.GT.AND P2, PT, R75, 0x1, !P2 ;  /* 0x000000014b00780c */ /* 0x000fe20005744270 */
[----:B------:R-:W-:Y:S01]  /*3830*/  ULDC UR10, c[0x0][0x988] ;  /* 0x00026200000a7ab9 */ /* 0x000fe20000000800 */
[----:B------:R-:W-:Y:S02]  /*3840*/  ISETP.NE.AND P6, PT, R99, RZ, PT ;  /* 0x000000ff6300720c */ /* 0x000fe40003fc5270 */
        /* <DEDUP_REMOVED lines=12> */
[C---:B------:R-:W-:Y:S02]  /*3910*/  ISETP.GT.AND P2, PT, R75.reuse, 0x9, !P2 ;  /* 0x000000094b00780c */ /* 0x040fe40005744270 */
[C---:B------:R-:W-:Y:S02]  /*3920*/  ISETP.GT.AND P3, PT, R75.reuse, 0x70, !P3 ;  /* 0x000000704b00780c */ /* 0x040fe40005f64270 */
[----:B------:R-:W-:Y:S02]  /*3930*/  ISETP.LT.OR P2, PT, R72, 0xa, P2 ;  /* 0x0000000a4800780c */ /* 0x000fe40001741670 */
[----:B------:R-:W-:-:S02]  /*3940*/  ISETP.GT.AND P4, PT, R75, 0x71, !P4 ;  /* 0x000000714b00780c */ /* 0x000fc40006784270 */
[----:B------:R-:W-:Y:S02]  /*3950*/  FSEL R14, R14, -INF , !P2 ;  /* 0xff8000000e0e7808 */ /* 0x000fe40005000000 */
[----:B------:R-:W-:Y:S02]  /*3960*/  ISETP.GT.AND P2, PT, R75, 0x10, !P6 ;  /* 0x000000104b00780c */ /* 0x000fe40007744270 */
[----:B------:R-:W-:Y:S02]  /*3970*/  ISETP.NE.AND P6, PT, R39, RZ, PT ;  /* 0x000000ff2700720c */ /* 0x000fe40003fc5270 */
[C---:B------:R-:W-:Y:S02]  /*3980*/  ISETP.LT.OR P2, PT, R72.reuse, 0x11, P2 ;  /* 0x000000114800780c */ /* 0x040fe40001741670 */
[----:B------:R-:W-:Y:S02]  /*3990*/  ISETP.LT.OR P3, PT, R72, 0x71, P3 ;  /* 0x000000714800780c */ /* 0x000fe40001f61670 */
[----:B------:R-:W-:-:S02]  /*39a0*/  FSEL R15, R15, -INF , !P2 ;  /* 0xff8000000f0f7808 */ /* 0x000fc40005000000 */
[----:B------:R-:W-:Y:S02]  /*39b0*/  ISETP.NE.AND P2, PT, R101, RZ, PT ;  /* 0x000000ff6500720c */ /* 0x000fe40003f45270 */
[C---:B------:R-:W-:Y:S02]  /*39c0*/  ISETP.GT.AND P5, PT, R75.reuse, 0x78, !P5 ;  /* 0x000000784b00780c */ /* 0x040fe40006fa4270 */
[----:B------:R-:W-:Y:S02]  /*39d0*/  ISETP.GT.AND P2, PT, R75, 0x11, !P2 ;  /* 0x000000114b00780c */ /* 0x000fe40005744270 */
[C---:B------:R-:W-:Y:S02]  /*39e0*/  ISETP.LT.OR P4, PT, R72.reuse, 0x72, P4 ;  /* 0x000000724800780c */ /* 0x040fe40002781670 */
[----:B------:R-:W-:Y:S02]  /*39f0*/  ISETP.LT.OR P2, PT, R72, 0x12, P2 ;  /* 0x000000124800780c */ /* 0x000fe40001741670 */
[----:B------:R-:W-:-:S02]  /*3a00*/  FSEL R55, R55, -INF , !P3 ;  /* 0xff80000037377808 */ /* 0x000fc40005800000 */
[----:B------:R-:W-:Y:S02]  /*3a10*/  FSEL R20, R20, -INF , !P2 ;  /* 0xff80000014147808 */ /* 0x000fe40005000000 */
[----:B------:R-:W-:Y:S02]  /*3a20*/  ISETP.NE.AND P2, PT, R103, RZ, PT ;  /* 0x000000ff6700720c */ /* 0x000fe40003f45270 */
[----:B------:R-:W-:Y:S02]  /*3a30*/  ISETP.LT.OR P5, PT, R72, 0x79, P5 ;  /* 0x000000794800780c */ /* 0x000fe40002fa1670 */
[----:B------:R-:W-:Y:S02]  /*3a40*/  ISETP.GT.AND P2, PT, R75, 0x18, !P2 ;  /* 0x000000184b00780c */ /* 0x000fe40005744270 */
[----:B------:R-:W-:Y:S02]  /*3a50*/  FSEL R54, R54, -INF , !P4 ;  /* 0xff80000036367808 */ /* 0x000fe40006000000 */
[----:B------:R-:W-:-:S02]  /*3a60*/  ISETP.LT.OR P2, PT, R72, 0x19, P2 ;  /* 0x000000194800780c */ /* 0x000fc40001741670 */
[----:B------:R-:W-:Y:S02]  /*3a70*/  FSEL R56, R56, -INF , !P5 ;  /* 0xff80000038387808 */ /* 0x000fe40006800000 */
[----:B------:R-:W-:Y:S02]  /*3a80*/  FSEL R21, R21, -INF , !P2 ;  /* 0xff80000015157808 */ /* 0x000fe40005000000 */
[----:B------:R-:W-:Y:S02]  /*3a90*/  ISETP.NE.AND P2, PT, R91, RZ, PT ;  /* 0x000000ff5b00720c */ /* 0x000fe40003f45270 */
[----:B------:R-:W-:Y:S02]  /*3aa0*/  R2UR UR14, R89 ;  /* 0x00000000590e72ca */ /* 0x000fe400000e0000 */
[----:B------:R-:W-:-:S04]  /*3ab0*/  ISETP.GT.AND P2, PT, R75, 0x19, !P2 ;  /* 0x000000194b00780c */ /* 0x000fc80005744270 */
[----:B------:R-:W-:-:S04]  /*3ac0*/  ISETP.LT.OR P2, PT, R72, 0x1a, P2 ;  /* 0x0000001a4800780c */ /* 0x000fc80001741670 */
[----:B------:R-:W-:Y:S02]  /*3ad0*/  FSEL R24, R24, -INF , !P2 ;  /* 0xff80000018187808 */ /* 0x000fe40005000000 */
[----:B------:R-:W-:Y:S01]  /*3ae0*/  ISETP.NE.AND P2, PT, R37, RZ, PT ;  /* 0x000000ff2500720c */ /* 0x000fe20003f45270 */
[----:B------:R-:W-:-:S03]  /*3af0*/  UIADD3 UR6, UR14, UR6, URZ ;  /* 0x000000060e067290 */ /* 0x000fc6000fffe03f */
[----:B------:R-:W-:-:S04]  /*3b00*/  ISETP.GT.AND P2, PT, R75, 0x20, !P2 ;  /* 0x000000204b00780c */ /* 0x000fc80005744270 */
[----:B------:R-:W-:-:S04]  /*3b10*/  ISETP.LT.OR P2, PT, R72, 0x21, P2 ;  /* 0x000000214800780c */ /* 0x000fc80001741670 */
[----:B------:R-:W-:Y:S02]  /*3b20*/  FSEL R25, R25, -INF , !P2 ;  /* 0xff80000019197808 */ /* 0x000fe40005000000 */
[----:B------:R-:W-:-:S04]  /*3b30*/  ISETP.NE.AND P2, PT, R105, RZ, PT ;  /* 0x000000ff6900720c */ /* 0x000fc80003f45270 */
[----:B------:R-:W-:-:S04]  /*3b40*/  ISETP.GT.AND P2, PT, R75, 0x21, !P2 ;  /* 0x000000214b00780c */ /* 0x000fc80005744270 */
[----:B------:R-:W-:-:S04]  /*3b50*/  ISETP.LT.OR P2, PT, R72, 0x22, P2 ;  /* 0x000000224800780c */ /* 0x000fc80001741670 */
[----:B------:R-:W-:Y:S02]  /*3b60*/  FSEL R26, R26, -INF , !P2 ;  /* 0xff8000001a1a7808 */ /* 0x000fe40005000000 */
[----:B------:R-:W-:-:S04]  /*3b70*/  ISETP.NE.AND P2, PT, R41, RZ, PT ;  /* 0x000000ff2900720c */ /* 0x000fc80003f45270 */
[----:B------:R-:W-:-:S04]  /*3b80*/  ISETP.GT.AND P2, PT, R75, 0x28, !P2 ;  /* 0x000000284b00780c */ /* 0x000fc80005744270 */
[----:B------:R-:W-:-:S04]  /*3b90*/  ISETP.LT.OR P2, PT, R72, 0x29, P2 ;  /* 0x000000294800780c */ /* 0x000fc80001741670 */
        /* <DEDUP_REMOVED lines=18> */
[----:B------:R-:W-:Y:S02]  /*3cc0*/  FMNMX.FTZ R7, R71, R44, !PT ;  /* 0x0000002c47077209 */ /* 0x000fe40007810000 */
        /* <DEDUP_REMOVED lines=8> */
[----:B------:R-:W-:Y:S02]  /*3d50*/  FMNMX.FTZ R44, R66, R7, !PT ;  /* 0x00000007422c7209 */ /* 0x000fe40007810000 */
[----:B------:R-:W-:Y:S02]  /*3d60*/  FSEL R31, R31, -INF , !P2 ;  /* 0xff8000001f1f7808 */ /* 0x000fe40005000000 */
        /* <DEDUP_REMOVED lines=33> */
[----:B------:R-:W-:Y:S01]  /*3f80*/  ISETP.NE.AND P2, PT, R109, RZ, PT ;  /* 0x000000ff6d00720c */ /* 0x000fe20003f45270 */
[----:B------:R-:W1:Y:S01]  /*3f90*/  SHFL.BFLY PT, R7, R44, 0x2, 0x1f ;  /* 0x0c401f002c077f89 */ /* 0x000e6200000e0000 */
[----:B------:R-:W-:Y:S02]  /*3fa0*/  ISETP.NE.AND P6, PT, R95, RZ, PT ;  /* 0x000000ff5f00720c */ /* 0x000fe40003fc5270 */
[----:B------:R-:W-:-:S04]  /*3fb0*/  ISETP.GT.AND P2, PT, R75, 0x50, !P2 ;  /* 0x000000504b00780c */ /* 0x000fc80005744270 */
[----:B------:R-:W-:-:S04]  /*3fc0*/  ISETP.LT.OR P2, PT, R72, 0x51, P2 ;  /* 0x000000514800780c */ /* 0x000fc80001741670 */
[----:B------:R-:W-:Y:S02]  /*3fd0*/  FSEL R43, R43, -INF , !P2 ;  /* 0xff8000002b2b7808 */ /* 0x000fe40005000000 */
[----:B------:R-:W-:-:S04]  /*3fe0*/  ISETP.NE.AND P2, PT, R110, RZ, PT ;  /* 0x000000ff6e00720c */ /* 0x000fc80003f45270 */
[----:B------:R-:W-:-:S04]  /*3ff0*/  ISETP.GT.AND P2, PT, R75, 0x51, !P2 ;  /* 0x000000514b00780c */ /* 0x000fc80005744270 */
[----:B------:R-:W-:Y:S02]  /*4000*/  ISETP.LT.OR P2, PT, R72, 0x52, P2 ;  /* 0x000000524800780c */ /* 0x000fe40001741670 */
[----:B-1----:R-:W-:Y:S02]  /*4010*/  FMNMX.FTZ R45, R44, R7, !PT ;  /* 0x000000072c2d7209 */ /* 0x002fe40007810000 */
[----:B------:R-:W-:Y:S02]  /*4020*/  FSEL R42, R92, -INF , !P2 ;  /* 0xff8000005c2a7808 */ /* 0x000fe40005000000 */
[----:B------:R-:W-:Y:S01]  /*4030*/  ISETP.NE.AND P2, PT, R111, RZ, PT ;  /* 0x000000ff6f00720c */ /* 0x000fe20003f45270 */
[----:B------:R-:W1:Y:S03]  /*4040*/  SHFL.BFLY PT, R46, R45, 0x1, 0x1f ;  /* 0x0c201f002d2e7f89 */ /* 0x000e6600000e0000 */
[----:B------:R-:W-:-:S04]  /*4050*/  ISETP.GT.AND P2, PT, R75, 0x58, !P2 ;  /* 0x000000584b00780c */ /* 0x000fc80005744270 */
[----:B------:R-:W-:-:S04]  /*4060*/  ISETP.LT.OR P2, PT, R72, 0x59, P2 ;  /* 0x000000594800780c */ /* 0x000fc80001741670 */
[----:B------:R-:W-:Y:S02]  /*4070*/  FSEL R38, R93, -INF , !P2 ;  /* 0xff8000005d267808 */ /* 0x000fe40005000000 */
[----:B------:R-:W-:-:S04]  /*4080*/  ISETP.NE.AND P2, PT, R112, RZ, PT ;  /* 0x000000ff7000720c */ /* 0x000fc80003f45270 */
[----:B------:R-:W-:-:S04]  /*4090*/  ISETP.GT.AND P2, PT, R75, 0x59, !P2 ;  /* 0x000000594b00780c */ /* 0x000fc80005744270 */
[----:B------:R-:W-:Y:S02]  /*40a0*/  ISETP.LT.OR P2, PT, R72, 0x5a, P2 ;  /* 0x0000005a4800780c */ /* 0x000fe40001741670 */
[----:B-1----:R-:W-:Y:S01]  /*40b0*/  FMNMX.FTZ R7, R45, R46, !PT ;  /* 0x0000002e2d077209 */ /* 0x002fe20007810000 */
[----:B------:R-:W-:Y:S01]  /*40c0*/  IMAD.U32 R46, RZ, RZ, UR10 ;  /* 0x0000000aff2e7e24 */ /* 0x000fe2000f8e00ff */
[----:B------:R-:W-:Y:S02]  /*40d0*/  FSEL R37, R94, -INF , !P2 ;  /* 0xff8000005e257808 */ /* 0x000fe40005000000 */
[----:B------:R-:W-:Y:S01]  /*40e0*/  ISETP.NE.AND P2, PT, R113, RZ, PT ;  /* 0x000000ff7100720c */ /* 0x000fe20003f45270 */
[----:B------:R-:W-:-:S03]  /*40f0*/  FFMA.FTZ R46, R7, R46, -8 ;  /* 0xc1000000072e7423 */ /* 0x000fc6000001002e */
[----:B------:R-:W-:-:S04]  /*4100*/  ISETP.GT.AND P2, PT, R75, 0x60, !P2 ;  /* 0x000000604b00780c */ /* 0x000fc80005744270 */
[----:B------:R-:W-:-:S04]  /*4110*/  ISETP.LT.OR P2, PT, R72, 0x61, P2 ;  /* 0x000000614800780c */ /* 0x000fc80001741670 */
[----:B------:R-:W-:Y:S02]  /*4120*/  FSEL R41, R96, -INF , !P2 ;  /* 0xff80000060297808 */ /* 0x000fe40005000000 */
[----:B------:R-:W-:-:S04]  /*4130*/  ISETP.NE.AND P2, PT, R114, RZ, PT ;  /* 0x000000ff7200720c */ /* 0x000fc80003f45270 */
[----:B------:R-:W-:-:S04]  /*4140*/  ISETP.GT.AND P2, PT, R75, 0x61, !P2 ;  /* 0x000000614b00780c */ /* 0x000fc80005744270 */
[----:B------:R-:W-:-:S04]  /*4150*/  ISETP.LT.OR P2, PT, R72, 0x62, P2 ;  /* 0x000000624800780c */ /* 0x000fc80001741670 */
[----:B------:R-:W-:Y:S02]  /*4160*/  FSEL R39, R97, -INF , !P2 ;  /* 0xff80000061277808 */ /* 0x000fe40005000000 */
[----:B------:R-:W-:Y:S02]  /*4170*/  ISETP.GT.AND P2, PT, R75, 0x68, !P6 ;  /* 0x000000684b00780c */ /* 0x000fe40007744270 */
[----:B------:R-:W-:Y:S02]  /*4180*/  ISETP.NE.AND P6, PT, R40, RZ, PT ;  /* 0x000000ff2800720c */ /* 0x000fe40003fc5270 */
[----:B------:R-:W-:-:S04]  /*4190*/  ISETP.LT.OR P2, PT, R72, 0x69, P2 ;  /* 0x000000694800780c */ /* 0x000fc80001741670 */
[----:B------:R-:W-:Y:S02]  /*41a0*/  FSEL R40, R78, -INF , !P2 ;  /* 0xff8000004e287808 */ /* 0x000fe40005000000 */
[----:B------:R-:W-:-:S04]  /*41b0*/  FSETP.NEU.FTZ.AND P2, PT, R7, -INF , PT ;  /* 0xff8000000700780b */ /* 0x000fc80003f5d000 */
[----:B------:R-:W-:Y:S02]  /*41c0*/  FSEL R81, R46, RZ, P2 ;  /* 0x000000ff2e517208 */ /* 0x000fe40001000000 */
[----:B------:R-:W-:Y:S02]  /*41d0*/  ISETP.GT.AND P2, PT, R75, RZ, !P6 ;  /* 0x000000ff4b00720c */ /* 0x000fe40007744270 */
[----:B------:R-:W-:Y:S01]  /*41e0*/  ISETP.NE.AND P6, PT, R77, RZ, PT ;  /* 0x000000ff4d00720c */ /* 0x000fe20003fc5270 */
[----:B------:R-:W-:-:S01]  /*41f0*/  FFMA.FTZ R78, R106, UR10, -R81 ;  /* 0x0000000a6a4e7c23 */ /* 0x000fc20008010851 */
[----:B------:R-:W-:Y:S01]  /*4200*/  ISETP.LT.OR P2, PT, R72, 0x1, P2 ;  /* 0x000000014800780c */ /* 0x000fe20001741670 */
[----:B------:R-:W-:-:S01]  /*4210*/  FFMA.FTZ R64, R64, UR10, -R81 ;  /* 0x0000000a40407c23 */ /* 0x000fc20008010851 */
[----:B------:R-:W-:Y:S01]  /*4220*/  ISETP.GT.AND P6, PT, R75, 0x79, !P6 ;  /* 0x000000794b00780c */ /* 0x000fe200077c4270 */
[----:B------:R-:W-:-:S01]  /*4230*/  FFMA.FTZ R45, R100, UR10, -R81 ;  /* 0x0000000a642d7c23 */ /* 0x000fc20008010851 */
[----:B------:R-:W-:Y:S01]  /*4240*/  FSEL R77, R2, -INF , !P2 ;  /* 0xff800000024d7808 */ /* 0x000fe20005000000 */
[----:B------:R-:W-:-:S01]  /*4250*/  FFMA.FTZ R2, R76, UR10, -R81 ;  /* 0x0000000a4c027c23 */ /* 0x000fc20008010851 */
[----:B------:R-:W-:Y:S01]  /*4260*/  ISETP.NE.AND P2, PT, R115, RZ, PT ;  /* 0x000000ff7300720c */ /* 0x000fe20003f45270 */
[----:B------:R-:W-:-:S01]  /*4270*/  FFMA.FTZ R46, R102, UR10, -R81 ;  /* 0x0000000a662e7c23 */ /* 0x000fc20008010851 */
[----:B------:R-:W-:Y:S01]  /*4280*/  FMNMX.FTZ R44, R77, R12, !PT ;  /* 0x0000000c4d2c7209 */ /* 0x000fe20007810000 */
[----:B------:R-:W-:Y:S01]  /*4290*/  MUFU.EX2 R45, R45 ;  /* 0x0000002d002d7308 */ /* 0x000fe20000000800 */
[----:B------:R-:W-:Y:S01]  /*42a0*/  ISETP.GT.AND P2, PT, R75, 0x69, !P2 ;  /* 0x000000694b00780c */ /* 0x000fe20005744270 */
[--C-:B------:R-:W-:Y:S01]  /*42b0*/  FFMA.FTZ R47, R104, UR10, -R81.reuse ;  /* 0x0000000a682f7c23 */ /* 0x100fe20008010851 */
[----:B------:R-:W-:Y:S01]  /*42c0*/  FMNMX.FTZ R49, R13, R44, !PT ;  /* 0x0000002c0d317209 */ /* 0x000fe20007810000 */
[--C-:B------:R-:W-:Y:S01]  /*42d0*/  FFMA.FTZ R48, R48, UR10, -R81.reuse ;  /* 0x0000000a30307c23 */ /* 0x100fe20008010851 */
[----:B------:R-:W-:Y:S01]  /*42e0*/  ISETP.LT.OR P2, PT, R72, 0x6a, P2 ;  /* 0x0000006a4800780c */ /* 0x000fe20001741670 */
[--C-:B------:R-:W-:Y:S01]  /*42f0*/  FFMA.FTZ R69, R69, UR10, -R81.reuse ;  /* 0x0000000a45457c23 */ /* 0x100fe20008010851 */
[----:B------:R-:W-:Y:S01]  /*4300*/  FMNMX.FTZ R76, R14, R49, !PT ;  /* 0x000000310e4c7209 */ /* 0x000fe20007810000 */
[----:B------:R1:W-:Y:S01]  /*4310*/  MUFU.EX2 R44, R78 ;  /* 0x0000004e002c7308 */ /* 0x0003e20000000800 */
[----:B------:R-:W-:Y:S01]  /*4320*/  FSEL R53, R53, -INF , !P2 ;  /* 0xff80000035357808 */ /* 0x000fe20005000000 */
[--C-:B------:R-:W-:Y:S01]  /*4330*/  FFMA.FTZ R49, R90, UR10, -R81.reuse ;  /* 0x0000000a5a317c23 */ /* 0x100fe20008010851 */
[----:B------:R-:W-:Y:S01]  /*4340*/  FMNMX.FTZ R79, R15, R76, !PT ;  /* 0x0000004c0f4f7209 */ /* 0x000fe20007810000 */
[--C-:B------:R-:W-:Y:S01]  /*4350*/  FFMA.FTZ R50, R50, UR10, -R81.reuse ;  /* 0x0000000a32327c23 */ /* 0x100fe20008010851 */
[----:B------:R-:W-:Y:S01]  /*4360*/  ISETP.LT.OR P6, PT, R72, 0x7a, P6 ;  /* 0x0000007a4800780c */ /* 0x000fe200037c1670 */
[--C-:B------:R-:W-:Y:S01]  /*4370*/  FFMA.FTZ R51, R51, UR10, -R81.reuse ;  /* 0x0000000a33337c23 */ /* 0x100fe20008010851 */
[----:B------:R-:W-:Y:S01]  /*4380*/  FMNMX.FTZ R76, R20, R79, !PT ;  /* 0x0000004f144c7209 */ /* 0x000fe20007810000 */
[----:B------:R-:W2:Y:S01]  /*4390*/  MUFU.EX2 R2, R2 ;  /* 0x0000000200027308 */ /* 0x000ea20000000800 */
[----:B-1----:R-:W-:-:S01]  /*43a0*/  FFMA.FTZ R78, R74, UR10, -R81 ;  /* 0x0000000a4a4e7c23 */ /* 0x002fc20008010851 */
[----:B------:R-:W-:Y:S01]  /*43b0*/  FSEL R57, R57, -INF , !P6 ;  /* 0xff80000039397808 */ /* 0x000fe20007000000 */
[----:B------:R-:W-:-:S01]  /*43c0*/  FFMA.FTZ R52, R52, UR10, -R81 ;  /* 0x0000000a34347c23 */ /* 0x000fc20008010851 */
[----:B------:R-:W-:Y:S01]  /*43d0*/  FMNMX.FTZ R79, R21, R76, !PT ;  /* 0x0000004c154f7209 */ /* 0x000fe20007810000 */
[----:B------:R-:W-:-:S01]  /*43e0*/  FFMA.FTZ R71, R71, UR10, -R81 ;  /* 0x0000000a47477c23 */ /* 0x000fc20008010851 */
[--C-:B------:R-:W-:Y:S01]  /*43f0*/  FFMA.FTZ R63, R63, UR10, -R81.reuse ;  /* 0x0000000a3f3f7c23 */ /* 0x100fe20008010851 */
[----:B------:R-:W-:-:S01]  /*4400*/  FFMA.FTZ R62, R62, UR10, -R81 ;  /* 0x0000000a3e3e7c23 */ /* 0x000fc20008010851 */
        /* <DEDUP_REMOVED lines=9> */
[----:B------:R-:W3:Y:S03]  /*44a0*/  MUFU.EX2 R47, R47 ;  /* 0x0000002f002f7308 */ /* 0x000ee60000000800 */
[----:B------:R-:W-:-:S04]  /*44b0*/  FMNMX.FTZ R79, R27, R76, !PT ;  /* 0x0000004c1b4f7209 */ /* 0x000fc80007810000 */
[----:B------:R-:W-:Y:S01]  /*44c0*/  FMNMX.FTZ R76, R28, R79, !PT ;  /* 0x0000004f1c4c7209 */ /* 0x000fe20007810000 */
[----:B------:R-:W4:Y:S03]  /*44d0*/  MUFU.EX2 R49, R49 ;  /* 0x0000003100317308 */ /* 0x000f260000000800 */
[----:B------:R-:W-:-:S04]  /*44e0*/  FMNMX.FTZ R79, R29, R76, !PT ;  /* 0x0000004c1d4f7209 */ /* 0x000fc80007810000 */
[----:B------:R-:W-:Y:S01]  /*44f0*/  FMNMX.FTZ R76, R30, R79, !PT ;  /* 0x0000004f1e4c7209 */ /* 0x000fe20007810000 */
[----:B------:R-:W5:Y:S03]  /*4500*/  MUFU.EX2 R48, R48 ;  /* 0x0000003000307308 */ /* 0x000f660000000800 */
[----:B------:R-:W-:Y:S01]  /*4510*/  FMNMX.FTZ R79, R31, R76, !PT ;  /* 0x0000004c1f4f7209 */ /* 0x000fe20007810000 */
[----:B------:R-:W-:-:S03]  /*4520*/  FFMA.FTZ R76, R73, UR10, -R81 ;  /* 0x0000000a494c7c23 */ /* 0x000fc60008010851 */
[----:B------:R-:W-:Y:S01]  /*4530*/  FMNMX.FTZ R74, R32, R79, !PT ;  /* 0x0000004f204a7209 */ /* 0x000fe20007810000 */
[----:B------:R-:W5:Y:S03]  /*4540*/  MUFU.EX2 R69, R69 ;  /* 0x0000004500457308 */ /* 0x000f660000000800 */
[----:B------:R-:W-:-:S04]  /*4550*/  FMNMX.FTZ R73, R33, R74, !PT ;  /* 0x0000004a21497209 */ /* 0x000fc80007810000 */
[----:B------:R-:W-:Y:S01]  /*4560*/  FMNMX.FTZ R74, R34, R73, !PT ;  /* 0x00000049224a7209 */ /* 0x000fe20007810000 */
[----:B------:R2:W-:Y:S03]  /*4570*/  MUFU.EX2 R79, R76 ;  /* 0x0000004c004f7308 */ /* 0x0005e60000000800 */
[----:B------:R-:W-:-:S04]  /*4580*/  FMNMX.FTZ R73, R35, R74, !PT ;  /* 0x0000004a23497209 */ /* 0x000fc80007810000 */
[----:B------:R-:W-:Y:S01]  /*4590*/  FMNMX.FTZ R74, R36, R73, !PT ;  /* 0x00000049244a7209 */ /* 0x000fe20007810000 */
[----:B------:R-:W5:Y:S01]  /*45a0*/  MUFU.EX2 R50, R50 ;  /* 0x0000003200327308 */ /* 0x000f620000000800 */
[----:B--2---:R-:W-:-:S02]  /*45b0*/  FFMA.FTZ R76, R68, UR10, -R81 ;  /* 0x0000000a444c7c23 */ /* 0x004fc40008010851 */
[----:B------:R-:W-:Y:S01]  /*45c0*/  FMNMX.FTZ R73, R43, R74, !PT ;  /* 0x0000004a2b497209 */ /* 0x000fe20007810000 */
[----:B------:R-:W-:-:S03]  /*45d0*/  FFMA.FTZ R74, R70, UR10, -R81 ;  /* 0x0000000a464a7c23 */ /* 0x000fc60008010851 */
[----:B------:R-:W-:Y:S01]  /*45e0*/  FMNMX.FTZ R73, R42, R73, !PT ;  /* 0x000000492a497209 */ /* 0x000fe20007810000 */
[----:B------:R-:W-:Y:S03]  /*45f0*/  MUFU.EX2 R75, R76 ;  /* 0x0000004c004b7308 */ /* 0x000fe60000000800 */
[----:B------:R-:W-:-:S04]  /*4600*/  FMNMX.FTZ R70, R38, R73, !PT ;  /* 0x0000004926467209 */ /* 0x000fc80007810000 */
[----:B------:R-:W-:Y:S01]  /*4610*/  FMNMX.FTZ R70, R37, R70, !PT ;  /* 0x0000004625467209 */ /* 0x000fe20007810000 */
[----:B------:R-:W-:Y:S03]  /*4620*/  MUFU.EX2 R51, R51 ;  /* 0x0000003300337308 */ /* 0x000fe60000000800 */
[----:B------:R-:W-:-:S04]  /*4630*/  FMNMX.FTZ R70, R41, R70, !PT ;  /* 0x0000004629467209 */ /* 0x000fc80007810000 */
[----:B------:R-:W-:Y:S01]  /*4640*/  FMNMX.FTZ R73, R39, R70, !PT ;  /* 0x0000004627497209 */ /* 0x000fe20007810000 */
[----:B------:R-:W-:-:S01]  /*4650*/  FFMA.FTZ R70, R67, UR10, -R81 ;  /* 0x0000000a43467c23 */ /* 0x000fc20008010851 */
[----:B------:R-:W-:Y:S02]  /*4660*/  MUFU.EX2 R78, R78 ;  /* 0x0000004e004e7308 */ /* 0x000fe40000000800 */
[----:B------:R-:W-:Y:S01]  /*4670*/  FMNMX.FTZ R68, R40, R73, !PT ;  /* 0x0000004928447209 */ /* 0x000fe20007810000 */
[----:B------:R-:W-:-:S03]  /*4680*/  FFMA.FTZ R73, R66, UR10, -R81 ;  /* 0x0000000a42497c23 */ /* 0x000fc60008010851 */
[----:B------:R-:W-:Y:S02]  /*4690*/  FMNMX.FTZ R68, R53, R68, !PT ;  /* 0x0000004435447209 */ /* 0x000fe40007810000 */
[----:B------:R-:W-:Y:S02]  /*46a0*/  MUFU.EX2 R52, R52 ;  /* 0x0000003400347308 */ /* 0x000fe40000000800 */
[----:B------:R-:W-:Y:S01]  /*46b0*/  FMNMX.FTZ R67, R55, R68, !PT ;  /* 0x0000004437437209 */ /* 0x000fe20007810000 */
[----:B------:R-:W-:-:S03]  /*46c0*/  FFMA.FTZ R68, R65, UR10, -R81 ;  /* 0x0000000a41447c23 */ /* 0x000fc60008010851 */
[----:B------:R-:W-:Y:S02]  /*46d0*/  FMNMX.FTZ R67, R54, R67, !PT ;  /* 0x0000004336437209 */ /* 0x000fe40007810000 */
[----:B------:R-:W-:Y:S02]  /*46e0*/  MUFU.EX2 R71, R71 ;  /* 0x0000004700477308 */ /* 0x000fe40000000800 */
[----:B------:R-:W-:-:S04]  /*46f0*/  FMNMX.FTZ R66, R56, R67, !PT ;  /* 0x0000004338427209 */ /* 0x000fc80007810000 */
[----:B------:R-:W-:Y:S02]  /*4700*/  FMNMX.FTZ R66, R57, R66, !PT ;  /* 0x0000004239427209 */ /* 0x000fe40007810000 */
[----:B------:R2:W-:Y:S03]  /*4710*/  MUFU.EX2 R67, R64 ;  /* 0x0000004000437308 */ /* 0x0005e60000000800 */
[----:B------:R-:W1:Y:S05]  /*4720*/  SHFL.BFLY PT, R65, R66, 0x2, 0x1f ;  /* 0x0c401f0042417f89 */ /* 0x000e6a00000e0000 */
[----:B------:R-:W-:Y:S01]  /*4730*/  MUFU.EX2 R74, R74 ;  /* 0x0000004a004a7308 */ /* 0x000fe20000000800 */
[----:B--2---:R-:W-:-:S07]  /*4740*/  FFMA.FTZ R64, R58, UR10, -R81 ;  /* 0x0000000a3a407c23 */ /* 0x004fce0008010851 */
[----:B------:R-:W-:Y:S08]  /*4750*/  MUFU.EX2 R70, R70 ;  /* 0x0000004600467308 */ /* 0x000ff00000000800 */
[----:B------:R-:W-:Y:S01]  /*4760*/  MUFU.EX2 R73, R73 ;  /* 0x0000004900497308 */ /* 0x000fe20000000800 */
[----:B-1----:R-:W-:Y:S01]  /*4770*/  FMNMX.FTZ R65, R66, R65, !PT ;  /* 0x0000004142417209 */ /* 0x002fe20007810000 */
[--C-:B------:R-:W-:Y:S01]  /*4780*/  FFMA.FTZ R66, R11, UR10, -R81.reuse ;  /* 0x0000000a0b427c23 */ /* 0x100fe20008010851 */
[----:B------:R-:W-:-:S01]  /*4790*/  FFMA.FTZ R11, R10, UR10, -R81 ;  /* 0x0000000a0a0b7c23 */ /* 0x000fc20008010851 */
[--C-:B------:R-:W-:Y:S01]  /*47a0*/  FFMA.FTZ R10, R9, UR10, -R81.reuse ;  /* 0x0000000a090a7c23 */ /* 0x100fe20008010851 */
[----:B------:R-:W-:-:S01]  /*47b0*/  FFMA.FTZ R9, R8, UR10, -R81 ;  /* 0x0000000a08097c23 */ /* 0x000fc20008010851 */
[----:B------:R-:W1:Y:S02]  /*47c0*/  SHFL.BFLY PT, R58, R65, 0x1, 0x1f ;  /* 0x0c201f00413a7f89 */ /* 0x000e6400000e0000 */
[----:B------:R-:W-:Y:S08]  /*47d0*/  MUFU.EX2 R68, R68 ;  /* 0x0000004400447308 */ /* 0x000ff00000000800 */
[----:B------:R-:W-:Y:S08]  /*47e0*/  MUFU.EX2 R61, R61 ;  /* 0x0000003d003d7308 */ /* 0x000ff00000000800 */
[----:B------:R-:W-:Y:S01]  /*47f0*/  MUFU.EX2 R60, R60 ;  /* 0x0000003c003c7308 */ /* 0x000fe20000000800 */
[----:B-1----:R-:W-:Y:S01]  /*4800*/  FMNMX.FTZ R8, R65, R58, !PT ;  /* 0x0000003a41087209 */ /* 0x002fe20007810000 */
[----:B------:R-:W-:-:S06]  /*4810*/  IMAD.U32 R65, RZ, RZ, UR10 ;  /* 0x0000000aff417e24 */ /* 0x000fcc000f8e00ff */
[----:B------:R-:W-:Y:S01]  /*4820*/  MUFU.EX2 R63, R63 ;  /* 0x0000003f003f7308 */ /* 0x000fe20000000800 */
[C---:B------:R-:W-:Y:S01]  /*4830*/  FSETP.NEU.FTZ.AND P2, PT, R8.reuse, -INF , PT ;  /* 0xff8000000800780b */ /* 0x040fe20003f5d000 */
[----:B------:R-:W-:Y:S01]  /*4840*/  FFMA.FTZ R58, R8, R65, -8 ;  /* 0xc1000000083a7423 */ /* 0x000fe20000010041 */
[----:B------:R-:W-:-:S04]  /*4850*/  FADD.FTZ R65, R2, R45 ;  /* 0x0000002d02417221 */ /* 0x000fc80000010000 */
[----:B------:R-:W-:Y:S01]  /*4860*/  FSEL R58, R58, RZ, P2 ;  /* 0x000000ff3a3a7208 */ /* 0x000fe20001000000 */
[----:B------:R-:W-:-:S01]  /*4870*/  FADD.FTZ R72, R46, R65 ;  /* 0x000000412e487221 */ /* 0x000fc20000010000 */
[----:B------:R-:W-:Y:S01]  /*4880*/  MUFU.EX2 R62, R62 ;  /* 0x0000003e003e7308 */ /* 0x000fe20000000800 */
        /* <DEDUP_REMOVED lines=9> */
[----:B---3--:R-:W-:Y:S01]  /*4920*/  FADD.FTZ R65, R47, R72 ;  /* 0x000000482f417221 */ /* 0x008fe20000010000 */
[----:B------:R-:W-:-:S01]  /*4930*/  FFMA.FTZ R24, R24, UR10, -R58 ;  /* 0x0000000a18187c23 */ /* 0x000fc2000801083a */
[--C-:B------:R-:W-:Y:S01]  /*4940*/  FFMA.FTZ R25, R25, UR10, -R58.reuse ;  /* 0x0000000a19197c23 */ /* 0x100fe2000801083a */
[----:B------:R-:W-:-:S01]  /*4950*/  FFMA.FTZ R26, R26, UR10, -R58 ;  /* 0x0000000a1a1a7c23 */ /* 0x000fc2000801083a */
[----:B------:R-:W-:Y:S01]  /*4960*/  FADD.FTZ R76, R44, R65 ;  /* 0x000000412c4c7221 */ /* 0x000fe20000010000 */
[----:B------:R-:W-:-:S01]  /*4970*/  FFMA.FTZ R27, R27, UR10, -R58 ;  /* 0x0000000a1b1b7c23 */ /* 0x000fc2000801083a */
[----:B------:R-:W1:Y:S01]  /*4980*/  MUFU.EX2 R12, R12 ;  /* 0x0000000c000c7308 */ /* 0x000e620000000800 */
[----:B------:R-:W-:-:S01]  /*4990*/  FFMA.FTZ R28, R28, UR10, -R58 ;  /* 0x0000000a1c1c7c23 */ /* 0x000fc2000801083a */
[----:B----4-:R-:W-:Y:S01]  /*49a0*/  FADD.FTZ R81, R49, R76 ;  /* 0x0000004c31517221 */ /* 0x010fe20000010000 */
[----:B------:R-:W-:-:S01]  /*49b0*/  FFMA.FTZ R29, R29, UR10, -R58 ;  /* 0x0000000a1d1d7c23 */ /* 0x000fc2000801083a */
[--C-:B------:R-:W-:Y:S01]  /*49c0*/  FFMA.FTZ R30, R30, UR10, -R58.reuse ;  /* 0x0000000a1e1e7c23 */ /* 0x100fe2000801083a */
[----:B------:R-:W-:-:S01]  /*49d0*/  FFMA.FTZ R31, R31, UR10, -R58 ;  /* 0x0000000a1f1f7c23 */ /* 0x000fc2000801083a */
[----:B-----5:R-:W-:Y:S01]  /*49e0*/  FADD.FTZ R76, R48, R81 ;  /* 0x00000051304c7221 */ /* 0x020fe20000010000 */
[----:B------:R-:W-:-:S01]  /*49f0*/  FFMA.FTZ R32, R32, UR10, -R58 ;  /* 0x0000000a20207c23 */ /* 0x000fc2000801083a */
[----:B------:R-:W2:Y:S01]  /*4a00*/  MUFU.EX2 R13, R13 ;  /* 0x0000000d000d7308 */ /* 0x000ea20000000800 */
[----:B------:R-:W-:-:S01]  /*4a10*/  FFMA.FTZ R33, R33, UR10, -R58 ;  /* 0x0000000a21217c23 */ /* 0x000fc2000801083a */
[C---:B------:R-:W-:Y:S01]  /*4a20*/  FADD.FTZ R81, R69.reuse, R76 ;  /* 0x0000004c45517221 */ /* 0x040fe20000010000 */
[----:B------:R-:W-:Y:S01]  /*4a30*/  F2FP.SATFINITE.E4M3.F32.PACK_AB_MERGE_C R69, R69, R48, RZ ;  /* 0x000000304545723e */ /* 0x000fe200048070ff */
[--C-:B------:R-:W-:Y:S01]  /*4a40*/  FFMA.FTZ R34, R34, UR10, -R58.reuse ;  /* 0x0000000a22227c23 */ /* 0x100fe2000801083a */
[----:B------:R-:W-:-:S01]  /*4a50*/  FFMA.FTZ R35, R35, UR10, -R58 ;  /* 0x0000000a23237c23 */ /* 0x000fc2000801083a */
[----:B------:R-:W-:Y:S01]  /*4a60*/  FADD.FTZ R76, R50, R81 ;  /* 0x00000051324c7221 */ /* 0x000fe20000010000 */
[----:B------:R-:W-:Y:S01]  /*4a70*/  F2FP.SATFINITE.E4M3.F32.PACK_AB_MERGE_C R198, R49, R44, R69 ;  /* 0x0000002c31c6723e */ /* 0x000fe20004807045 */
[----:B------:R-:W3:Y:S01]  /*4a80*/  MUFU.EX2 R14, R14 ;  /* 0x0000000e000e7308 */ /* 0x000ee20000000800 */
[----:B-1----:R-:W-:-:S01]  /*4a90*/  FADD.FTZ R72, R77, R12 ;  /* 0x0000000c4d487221 */ /* 0x002fc20000010000 */
[----:B------:R-:W-:Y:S01]  /*4aa0*/  FADD.FTZ R81, R51, R76 ;  /* 0x0000004c33517221 */ /* 0x000fe20000010000 */
[----:B------:R-:W-:Y:S01]  /*4ab0*/  F2FP.SATFINITE.E4M3.F32.PACK_AB_MERGE_C R76, R47, R46, RZ ;  /* 0x0000002e2f4c723e */ /* 0x000fe200048070ff */
[--C-:B------:R-:W-:Y:S01]  /*4ac0*/  FFMA.FTZ R36, R36, UR10, -R58.reuse ;  /* 0x0000000a24247c23 */ /* 0x100fe2000801083a */
[----:B------:R-:W-:-:S01]  /*4ad0*/  FFMA.FTZ R43, R43, UR10, -R58 ;  /* 0x0000000a2b2b7c23 */ /* 0x000fc2000801083a */
[----:B------:R-:W-:Y:S01]  /*4ae0*/  FFMA.FTZ R39, R39, UR10, -R58 ;  /* 0x0000000a27277c23 */ /* 0x000fe2000801083a */
[----:B------:R-:W-:Y:S01]  /*4af0*/  F2FP.SATFINITE.E4M3.F32.PACK_AB_MERGE_C R196, R45, R2, R76 ;  /* 0x000000022dc4723e */ /* 0x000fe2000480704c */
        /* <DEDUP_REMOVED lines=13> */
[----:B------:R-:W-:-:S03]  /*4bd0*/  FFMA.FTZ R57, R57, UR10, -R58 ;  /* 0x0000000a39397c23 */ /* 0x000fc6000801083a */
[----:B------:R-:W3:Y:S01]  /*4be0*/  MUFU.EX2 R21, R21 ;  /* 0x0000001500157308 */ /* 0x000ee20000000800 */
[----:B-1----:R-:W-:-:S07]  /*4bf0*/  FADD.FTZ R65, R15, R72 ;  /* 0x000000480f417221 */ /* 0x002fce0000010000 */
[----:B------:R-:W1:Y:S01]  /*4c00*/  MUFU.EX2 R24, R24 ;  /* 0x0000001800187308 */ /* 0x000e620000000800 */
[----:B--2---:R-:W-:-:S07]  /*4c10*/  FADD.FTZ R72, R20, R65 ;  /* 0x0000004114487221 */ /* 0x004fce0000010000 */
[----:B------:R-:W2:Y:S01]  /*4c20*/  MUFU.EX2 R25, R25 ;  /* 0x0000001900197308 */ /* 0x000ea20000000800 */
[----:B---3--:R-:W-:-:S01]  /*4c30*/  FADD.FTZ R65, R21, R72 ;  /* 0x0000004815417221 */ /* 0x008fc20000010000 */
[----:B------:R-:W-:Y:S01]  /*4c40*/  FADD.FTZ R72, R78, R81 ;  /* 0x000000514e487221 */ /* 0x000fe20000010000 */
[----:B------:R-:W-:-:S04]  /*4c50*/  F2FP.SATFINITE.E4M3.F32.PACK_AB_MERGE_C R78, R79, R78, RZ ;  /* 0x0000004e4f4e723e */ /* 0x000fc800048070ff */
[----:B------:R-:W-:Y:S01]  /*4c60*/  F2FP.SATFINITE.E4M3.F32.PACK_AB_MERGE_C R192, R51, R50, R78 ;  /* 0x0000003233c0723e */ /* 0x000fe2000480704e */
[----:B------:R-:W3:Y:S01]  /*4c70*/  MUFU.EX2 R26, R26 ;  /* 0x0000001a001a7308 */ /* 0x000ee20000000800 */
[----:B-1----:R-:W-:-:S01]  /*4c80*/  FADD.FTZ R46, R24, R65 ;  /* 0x00000041182e7221 */ /* 0x002fc20000010000 */
[----:B------:R-:W-:Y:S01]  /*4c90*/  FADD.FTZ R65, R79, R72 ;  /* 0x000000484f417221 */ /* 0x000fe20000010000 */
[----:B------:R-:W-:-:S03]  /*4ca0*/  F2FP.SATFINITE.E4M3.F32.PACK_AB_MERGE_C R21, R24, R21, RZ ;  /* 0x000000151815723e */ /* 0x000fc600048070ff */
[----:B------:R-:W-:Y:S01]  /*4cb0*/  FADD.FTZ R48, R52, R65 ;  /* 0x0000004134307221 */ /* 0x000fe20000010000 */
[----:B------:R-:W-:Y:S01]  /*4cc0*/  F2FP.SATFINITE.E4M3.F32.PACK_AB_MERGE_C R199, R20, R15, R21 ;  /* 0x0000000f14c7723e */ /* 0x000fe20004807015 */
[----:B------:R-:W1:Y:S01]  /*4cd0*/  MUFU.EX2 R27, R27 ;  /* 0x0000001b001b7308 */ /* 0x000e620000000800 */
[----:B--2---:R-:W-:-:S07]  /*4ce0*/  FADD.FTZ R47, R25, R46 ;  /* 0x0000002e192f7221 */ /* 0x004fce0000010000 */
[----:B------:R-:W2:Y:S01]  /*4cf0*/  MUFU.EX2 R28, R28 ;  /* 0x0000001c001c7308 */ /* 0x000ea20000000800 */
[----:B---3--:R-:W-:-:S01]  /*4d00*/  FADD.FTZ R46, R26, R47 ;  /* 0x0000002f1a2e7221 */ /* 0x008fc20000010000 */
[----:B------:R-:W-:-:S04]  /*4d10*/  FADD.FTZ R47, R71, R48 ;  /* 0x00000030472f7221 */ /* 0x000fc80000010000 */
[----:B------:R-:W-:Y:S01]  /*4d20*/  FADD.FTZ R44, R74, R47 ;  /* 0x0000002f4a2c7221 */ /* 0x000fe20000010000 */
[----:B------:R-:W-:Y:S01]  /*4d30*/  F2FP.SATFINITE.E4M3.F32.PACK_AB_MERGE_C R74, R75, R74, RZ ;  /* 0x0000004a4b4a723e */ /* 0x000fe200048070ff */
[----:B------:R-:W3:Y:S01]  /*4d40*/  MUFU.EX2 R29, R29 ;  /* 0x0000001d001d7308 */ /* 0x000ee20000000800 */
[----:B-1----:R-:W-:-:S01]  /*4d50*/  FADD.FTZ R45, R27, R46 ;  /* 0x0000002e1b2d7221 */ /* 0x002fc20000010000 */
[----:B------:R-:W-:Y:S01]  /*4d60*/  FADD.FTZ R75, R75, R44 ;  /* 0x0000002c4b4b7221 */ /* 0x000fe20000010000 */
[----:B------:R-:W-:-:S03]  /*4d70*/  F2FP.SATFINITE.E4M3.F32.PACK_AB_MERGE_C R194, R71, R52, R74 ;  /* 0x0000003447c2723e */ /* 0x000fc6000480704a */
[----:B------:R-:W-:Y:S02]  /*4d80*/  FADD.FTZ R46, R70, R75 ;  /* 0x0000004b462e7221 */ /* 0x000fe40000010000 */
[----:B------:R-:W1:Y:S01]  /*4d90*/  MUFU.EX2 R30, R30 ;  /* 0x0000001e001e7308 */ /* 0x000e620000000800 */
[----:B--2---:R-:W-:-:S01]  /*4da0*/  FADD.FTZ R2, R28, R45 ;  /* 0x0000002d1c027221 */ /* 0x004fc20000010000 */
[----:B------:R-:W-:Y:S01]  /*4db0*/  FADD.FTZ R47, R73, R46 ;  /* 0x0000002e492f7221 */ /* 0x000fe20000010000 */
[----:B------:R-:W-:Y:S02]  /*4dc0*/  F2FP.SATFINITE.E4M3.F32.PACK_AB_MERGE_C R46, R67, R68, RZ ;  /* 0x00000044432e723e */ /* 0x000fe400048070ff */
[----:B------:R-:W-:Y:S01]  /*4dd0*/  F2FP.SATFINITE.E4M3.F32.PACK_AB_MERGE_C R27, R28, R27, RZ ;  /* 0x0000001b1c1b723e */ /* 0x000fe200048070ff */
[----:B------:R-:W-:-:S01]  /*4de0*/  FADD.FTZ R68, R68, R47 ;  /* 0x0000002f44447221 */ /* 0x000fc20000010000 */
[----:B------:R-:W-:Y:S01]  /*4df0*/  F2FP.SATFINITE.E4M3.F32.PACK_AB_MERGE_C R188, R73, R70, R46 ;  /* 0x0000004649bc723e */ /* 0x000fe2000480702e */
[----:B------:R-:W2:Y:S01]  /*4e00*/  MUFU.EX2 R31, R31 ;  /* 0x0000001f001f7308 */ /* 0x000ea20000000800 */
[----:B---3--:R-:W-:-:S01]  /*4e10*/  FADD.FTZ R45, R29, R2 ;  /* 0x000000021d2d7221 */ /* 0x008fc20000010000 */
[----:B------:R-:W-:Y:S01]  /*4e20*/  FADD.FTZ R68, R67, R68 ;  /* 0x0000004443447221 */ /* 0x000fe20000010000 */
[----:B------:R-:W-:-:S05]  /*4e30*/  F2FP.SATFINITE.E4M3.F32.PACK_AB_MERGE_C R193, R26, R25, R27 ;  /* 0x000000191ac1723e */ /* 0x000fca000480701b */
[----:B------:R-:W3:Y:S01]  /*4e40*/  MUFU.EX2 R32, R32 ;  /* 0x0000002000207308 */ /* 0x000ee20000000800 */
[----:B-1----:R-:W-:-:S07]  /*4e50*/  FADD.FTZ R44, R30, R45 ;  /* 0x0000002d1e2c7221 */ /* 0x002fce0000010000 */
[----:B------:R-:W1:Y:S01]  /*4e60*/  MUFU.EX2 R33, R33 ;  /* 0x0000002100217308 */ /* 0x000e620000000800 */
[----:B--2---:R-:W-:-:S07]  /*4e70*/  FADD.FTZ R45, R31, R44 ;  /* 0x0000002c1f2d7221 */ /* 0x004fce0000010000 */
[----:B------:R-:W2:Y:S01]  /*4e80*/  MUFU.EX2 R34, R34 ;  /* 0x0000002200227308 */ /* 0x000ea20000000800 */
[----:B---3--:R-:W-:-:S01]  /*4e90*/  FADD.FTZ R44, R32, R45 ;  /* 0x0000002d202c7221 */ /* 0x008fc20000010000 */
[----:B------:R-:W-:Y:S02]  /*4ea0*/  F2FP.SATFINITE.E4M3.F32.PACK_AB_MERGE_C R45, R60, R61, RZ ;  /* 0x0000003d3c2d723e */ /* 0x000fe400048070ff */
[----:B------:R-:W-:Y:S02]  /*4eb0*/  F2FP.SATFINITE.E4M3.F32.PACK_AB_MERGE_C R31, R32, R31, RZ ;  /* 0x0000001f201f723e */ /* 0x000fe400048070ff */
[----:B------:R-:W-:Y:S01]  /*4ec0*/  F2FP.SATFINITE.E4M3.F32.PACK_AB_MERGE_C R190, R62, R63, R45 ;  /* 0x0000003f3ebe723e */ /* 0x000fe2000480702d */
[----:B------:R-:W-:-:S01]  /*4ed0*/  FADD.FTZ R63, R63, R68 ;  /* 0x000000443f3f7221 */ /* 0x000fc20000010000 */
[----:B------:R-:W3:Y:S01]  /*4ee0*/  MUFU.EX2 R35, R35 ;  /* 0x0000002300237308 */ /* 0x000ee20000000800 */
[----:B------:R-:W-:Y:S02]  /*4ef0*/  F2FP.SATFINITE.E4M3.F32.PACK_AB_MERGE_C R195, R30, R29, R31 ;  /* 0x0000001d1ec3723e */ /* 0x000fe4000480701f */
[----:B------:R-:W-:-:S04]  /*4f00*/  FADD.FTZ R62, R62, R63 ;  /* 0x0000003f3e3e7221 */ /* 0x000fc80000010000 */
[----:B------:R-:W-:Y:S01]  /*4f10*/  FADD.FTZ R61, R61, R62 ;  /* 0x0000003e3d3d7221 */ /* 0x000fe20000010000 */
[----:B------:R-:W4:Y:S03]  /*4f20*/  MUFU.EX2 R36, R36 ;  /* 0x0000002400247308 */ /* 0x000f260000000800 */
[----:B------:R-:W-:-:S05]  /*4f30*/  FADD.FTZ R60, R60, R61 ;  /* 0x0000003d3c3c7221 */ /* 0x000fca0000010000 */
[----:B------:R-:W5:Y:S08]  /*4f40*/  MUFU.EX2 R43, R43 ;  /* 0x0000002b002b7308 */ /* 0x000f700000000800 */
[----:B------:R1:W-:Y:S08]  /*4f50*/  MUFU.EX2 R2, R39 ;  /* 0x0000002700027308 */ /* 0x0003f00000000800 */
[----:B------:R-:W5:Y:S01]  /*4f60*/  MUFU.EX2 R42, R42 ;  /* 0x0000002a002a7308 */ /* 0x000f620000000800 */
[----:B-1----:R-:W-:-:S04]  /*4f70*/  FADD.FTZ R39, R33, R44 ;  /* 0x0000002c21277221 */ /* 0x002fc80000010000 */
[----:B--2---:R-:W-:-:S03]  /*4f80*/  FADD.FTZ R44, R34, R39 ;  /* 0x00000027222c7221 */ /* 0x004fc60000010000 */
[----:B------:R-:W1:Y:S01]  /*4f90*/  MUFU.EX2 R38, R38 ;  /* 0x0000002600267308 */ /* 0x000e620000000800 */
[----:B---3--:R-:W-:-:S01]  /*4fa0*/  FADD.FTZ R39, R35, R44 ;  /* 0x0000002c23277221 */ /* 0x008fc20000010000 */
[----:B----4-:R-:W-:-:S03]  /*4fb0*/  F2FP.SATFINITE.E4M3.F32.PACK_AB_MERGE_C R35, R36, R35, RZ ;  /* 0x000000232423723e */ /* 0x010fc600048070ff */
[----:B------:R-:W-:Y:S01]  /*4fc0*/  FADD.FTZ R44, R36, R39 ;  /* 0x00000027242c7221 */ /* 0x000fe20000010000 */
[----:B------:R-:W-:Y:S02]  /*4fd0*/  F2FP.SATFINITE.E4M3.F32.PACK_AB_MERGE_C R39, R14, R13, RZ ;  /* 0x0000000d0e27723e */ /* 0x000fe400048070ff */
[----:B------:R-:W-:Y:S01]  /*4fe0*/  MUFU.EX2 R66, R66 ;  /* 0x0000004200427308 */ /* 0x000fe20000000800 */
[----:B-----5:R-:W-:-:S01]  /*4ff0*/  FADD.FTZ R13, R43, R44 ;  /* 0x0000002c2b0d7221 */ /* 0x020fc20000010000 */
[----:B------:R-:W-:Y:S02]  /*5000*/  F2FP.SATFINITE.E4M3.F32.PACK_AB_MERGE_C R197, R12, R77, R39 ;  /* 0x0000004d0cc5723e */ /* 0x000fe40004807027 */
[----:B------:R-:W-:Y:S01]  /*5010*/  F2FP.SATFINITE.E4M3.F32.PACK_AB_MERGE_C R189, R34, R33, R35 ;  /* 0x0000002122bd723e */ /* 0x000fe20004807023 */
[----:B------:R-:W-:-:S03]  /*5020*/  FADD.FTZ R13, R42, R13 ;  /* 0x0000000d2a0d7221 */ /* 0x000fc60000010000 */
[----:B------:R-:W2:Y:S01]  /*5030*/  MUFU.EX2 R11, R11 ;  /* 0x0000000b000b7308 */ /* 0x000ea20000000800 */
[----:B-1----:R-:W-:-:S07]  /*5040*/  FADD.FTZ R14, R38, R13 ;  /* 0x0000000d260e7221 */ /* 0x002fce0000010000 */
[----:B------:R-:W1:Y:S08]  /*5050*/  MUFU.EX2 R37, R37 ;  /* 0x0000002500257308 */ /* 0x000e700000000800 */
[----:B------:R-:W-:Y:S01]  /*5060*/  MUFU.EX2 R59, R59 ;  /* 0x0000003b003b7308 */ /* 0x000fe20000000800 */
[----:B--2---:R-:W-:-:S07]  /*5070*/  F2FP.SATFINITE.E4M3.F32.PACK_AB_MERGE_C R24, R11, R66, RZ ;  /* 0x000000420b18723e */ /* 0x004fce00048070ff */
[----:B------:R-:W2:Y:S01]  /*5080*/  MUFU.EX2 R64, R64 ;  /* 0x0000004000407308 */ /* 0x000ea20000000800 */
[----:B-1----:R-:W-:-:S01]  /*5090*/  FADD.FTZ R14, R37, R14 ;  /* 0x0000000e250e7221 */ /* 0x002fc20000010000 */
[----:B------:R-:W-:-:S04]  /*50a0*/  F2FP.SATFINITE.E4M3.F32.PACK_AB_MERGE_C R37, R37, R38, RZ ;  /* 0x000000262525723e */ /* 0x000fc800048070ff */
[----:B------:R-:W-:Y:S02]  /*50b0*/  F2FP.SATFINITE.E4M3.F32.PACK_AB_MERGE_C R191, R42, R43, R37 ;  /* 0x0000002b2abf723e */ /* 0x000fe40004807025 */
[----:B------:R-:W1:Y:S08]  /*50c0*/  MUFU.EX2 R41, R41 ;  /* 0x0000002900297308 */ /* 0x000e700000000800 */
[----:B------:R-:W3:Y:S01]  /*50d0*/  MUFU.EX2 R40, R40 ;  /* 0x0000002800287308 */ /* 0x000ee20000000800 */
[----:B--2---:R-:W-:Y:S01]  /*50e0*/  F2FP.SATFINITE.E4M3.F32.PACK_AB_MERGE_C R184, R64, R59, R24 ;  /* 0x0000003b40b8723e */ /* 0x004fe20004807018 */
[----:B------:R-:W-:-:S04]  /*50f0*/  FADD.FTZ R59, R59, R60 ;  /* 0x0000003c3b3b7221 */ /* 0x000fc80000010000 */
[----:B------:R-:W-:Y:S02]  /*5100*/  FADD.FTZ R59, R64, R59 ;  /* 0x0000003b403b7221 */ /* 0x000fe40000010000 */
[----:B------:R-:W-:Y:S01]  /*5110*/  MUFU.EX2 R5, R5 ;  /* 0x0000000500057308 */ /* 0x000fe20000000800 */
[----:B-1----:R-:W-:-:S01]  /*5120*/  FADD.FTZ R13, R41, R14 ;  /* 0x0000000e290d7221 */ /* 0x002fc20000010000 */
[----:B------:R-:W-:-:S03]  /*5130*/  FADD.FTZ R66, R66, R59 ;  /* 0x0000003b42427221 */ /* 0x000fc60000010000 */
[----:B------:R-:W-:Y:S01]  /*5140*/  FADD.FTZ R13, R2, R13 ;  /* 0x0000000d020d7221 */ /* 0x000fe20000010000 */
[----:B------:R-:W-:-:S02]  /*5150*/  FADD.FTZ R11, R11, R66 ;  /* 0x000000420b0b7221 */ /* 0x000fc40000010000 */
        /* <DEDUP_REMOVED lines=8> */
[----:B------:R-:W-:Y:S01]  /*51e0*/  F2FP.SATFINITE.E4M3.F32.PACK_AB_MERGE_C R185, R2, R41, R40 ;  /* 0x0000002902b9723e */ /* 0x000fe20004807028 */
[----:B------:R-:W-:Y:S01]  /*51f0*/  VIADD R2, R88, 0xfffffffe ;  /* 0xfffffffe58027836 */ /* 0x000fe20000000000 */
[----:B------:R-:W2:Y:S08]  /*5200*/  MUFU.EX2 R55, R55 ;  /* 0x0000003700377308 */ /* 0x000eb00000000800 */
[----:B------:R-:W3:Y:S01]  /*5210*/  MUFU.EX2 R54, R54 ;  /* 0x0000003600367308 */ /* 0x000ee20000000800 */
[----:B-1----:R-:W-:Y:S01]  /*5220*/  F2FP.SATFINITE.E4M3.F32.PACK_AB_MERGE_C R186, R9, R10, R13 ;  /* 0x0000000a09ba723e */ /* 0x002fe2000480700d */
[----:B------:R-:W-:-:S04]  /*5230*/  FADD.FTZ R10, R10, R11 ;  /* 0x0000000b0a0a7221 */ /* 0x000fc80000010000 */
[----:B------:R-:W-:Y:S02]  /*5240*/  FADD.FTZ R10, R9, R10 ;  /* 0x0000000a090a7221 */ /* 0x000fe40000010000 */
[----:B------:R-:W-:Y:S01]  /*5250*/  MUFU.EX2 R56, R56 ;  /* 0x0000003800387308 */ /* 0x000fe20000000800 */
[----:B--2---:R-:W-:-:S01]  /*5260*/  FADD.FTZ R11, R55, R12 ;  /* 0x0000000c370b7221 */ /* 0x004fc20000010000 */
[----:B------:R-:W-:-:S04]  /*5270*/  FADD.FTZ R5, R5, R10 ;  /* 0x0000000a05057221 */ /* 0x000fc80000010000 */
[----:B------:R-:W-:Y:S02]  /*5280*/  FADD.FTZ R6, R6, R5 ;  /* 0x0000000506067221 */ /* 0x000fe40000010000 */
[----:B------:R-:W1:Y:S01]  /*5290*/  MUFU.EX2 R57, R57 ;  /* 0x0000003900397308 */ /* 0x000e620000000800 */
[----:B---3--:R-:W-:-:S01]  /*52a0*/  FADD.FTZ R11, R54, R11 ;  /* 0x0000000b360b7221 */ /* 0x008fc20000010000 */
[----:B-1----:R-:W-:-:S03]  /*52b0*/  F2FP.SATFINITE.E4M3.F32.PACK_AB_MERGE_C R9, R57, R56, RZ ;  /* 0x000000383909723e */ /* 0x002fc600048070ff */
[----:B------:R-:W-:Y:S01]  /*52c0*/  FADD.FTZ R56, R56, R11 ;  /* 0x0000000b38387221 */ /* 0x000fe20000010000 */
[----:B------:R-:W-:-:S03]  /*52d0*/  F2FP.SATFINITE.E4M3.F32.PACK_AB_MERGE_C R187, R54, R55, R9 ;  /* 0x0000003736bb723e */ /* 0x000fc60004807009 */
[----:B------:R-:W-:Y:S01]  /*52e0*/  FADD.FTZ R5, R57, R56 ;  /* 0x0000003839057221 */ /* 0x000fe20000010000 */
        /* <DEDUP_REMOVED lines=12> */
.L_x_3687:
[----:B------:R-:W-:-:S11]  /*53b0*/  UISETP.NE.AND UP1, UPT, UR7, 0x1, UPT ;  /* 0x000000010700788c */ /* 0x000fd6000bf25270 */
[----:B------:R-:W-:Y:S02]  /*53c0*/  @UP1 ULDC.64 UR14, c[0x0][0x9e8] ;  /* 0x00027a00000e1ab9 */ /* 0x000fe40000000a00 */
[----:B------:R-:W-:-:S04]  /*53d0*/  UIMAD.WIDE.U32 UR18, UR11, UR14, URZ ;  /* 0x0000000e0b1272a5 */ /* 0x000fc8000f8e003f */
[----:B------:R-:W-:-:S12]  /*53e0*/  @UP1 USHF.R.U32.HI UR11, URZ, UR15, UR19 ;  /* 0x0000000f3f0b1299 */ /* 0x000fd80008011613 */
.L_x_3688:
[----:B------:R-:W-:-:S04]  /*53f0*/  UIMAD UR7, UR11, UR7, UR7 ;  /* 0x000000070b0772a4 */ /* 0x000fc8000f8e0207 */
[----:B------:R-:W-:-:S04]  /*5400*/  UISETP.LT.AND UP1, UPT, UR6, UR7, UPT ;  /* 0x000000070600728c */ /* 0x000fc8000bf21270 */
[----:B------:R-:W-:-:S12]  /*5410*/  USEL UR6, UR6, UR7, UP1 ;  /* 0x0000000706067287 */ /* 0x000fd80008800000 */
.L_x_3686:
        /* <DEDUP_REMOVED lines=62> */
.L_x_3707:
        /* <DEDUP_REMOVED lines=9> */
.L_x_3691:
[----:B------:R-:W-:Y:S01]  /*5890*/  ULEA UR6, UR54, UR39, 0x3 ;  /* 0x0000002736067291 */ /* 0x000fe2000f8e183f */
[----:B------:R-:W-:-:S05]  /*58a0*/  IMAD.U32 R10, RZ, RZ, UR35 ;  /* 0x00000023ff0a7e24 */ /* 0x000fca000f8e00ff */
[----:B------:R-:W-:-:S04]  /*58b0*/  SHF.L.U32 R10, R10, 0x1f, RZ ;  /* 0x0000001f0a0a7819 */ /* 0x000fc800000006ff */
[----:B------:R1:W2:Y:S01]  /*58c0*/  SYNCS.PHASECHK.TRANS64.TRYWAIT P2, [UR6+0x2a830], R10 ;  /* 0x02a8300aff0075a7 */ /* 0x0002a20008040146 */
[----:B------:R-:W-:Y:S05]  /*58d0*/  @!P0 BRA `(.L_x_3692) ;  /* 0x0000000000048947 */ /* 0x000fea0003800000 */
[----:B------:R-:W-:Y:S01]  /*58e0*/  BPT.TRAP 0x1 ;  /* 0x000000040000795c */ /* 0x000fe20000300000 */
.L_x_3692:
[----:B--2---:R-:W-:Y:S05]  /*58f0*/  @P2 BRA `(.L_x_3690) ;  /* 0x0000000000082947 */ /* 0x004fea0003800000 */
[----:B------:R-:W2:Y:S02]  /*5900*/  SYNCS.PHASECHK.TRANS64.TRYWAIT P2, [UR6+0x2a830], R10 ;  /* 0x02a8300aff0075a7 */ /* 0x000ea40008040146 */
[----:B--2---:R-:W-:Y:S05]  /*5910*/  @!P2 BRA `(.L_x_3693) ;  /* 0x000001080048a947 */ /* 0x004fea0003800000 */
.L_x_3690:
[----:B--2---:R-:W2:Y:S01]  /*5920*/  S2R R11, SR_TID.X ;  /* 0x00000000000b7919 */ /* 0x004ea20000002100 */
[----:B------:R-:W-:Y:S01]  /*5930*/  UIMAD UR26, UR54, 0x600, UR28 ;  /* 0x00000600361a78a4 */ /* 0x000fe2000f8e021c */
        /* <DEDUP_REMOVED lines=35> */
.L_x_3695:
[----:B------:R-:W-:Y:S01]  /*5b70*/  ULEA UR6, UR49, UR39, 0x3 ;  /* 0x0000002731067291 */ /* 0x000fe2000f8e183f */
[----:B------:R-:W-:-:S05]  /*5b80*/  IMAD.U32 R10, RZ, RZ, UR36 ;  /* 0x00000024ff0a7e24 */ /* 0x000fca000f8e00ff */
[----:B------:R-:W-:-:S04]  /*5b90*/  SHF.L.U32 R10, R10, 0x1f, RZ ;  /* 0x0000001f0a0a7819 */ /* 0x000fc800000006ff */
[----:B------:R1:W2:Y:S01]  /*5ba0*/  SYNCS.PHASECHK.TRANS64.TRYWAIT P2, [UR6+0x2a850], R10 ;  /* 0x02a8500aff0075a7 */ /* 0x0002a20008040146 */
[----:B------:R-:W-:Y:S05]  /*5bb0*/  @!P0 BRA `(.L_x_3696) ;  /* 0x0000000000048947 */ /* 0x000fea0003800000 */
[----:B------:R-:W-:Y:S01]  /*5bc0*/  BPT.TRAP 0x1 ;  /* 0x000000040000795c */ /* 0x000fe20000300000 */
.L_x_3696:
[----:B--2---:R-:W-:Y:S05]  /*5bd0*/  @P2 BRA `(.L_x_3694) ;  /* 0x0000000000082947 */ /* 0x004fea0003800000 */
[----:B------:R-:W2:Y:S02]  /*5be0*/  SYNCS.PHASECHK.TRANS64.TRYWAIT P2, [UR6+0x2a850], R10 ;  /* 0x02a8500aff0075a7 */ /* 0x000ea40008040146 */
[----:B--2---:R-:W-:Y:S05]  /*5bf0*/  @!P2 BRA `(.L_x_3697) ;  /* 0x0000010400a8a947 */ /* 0x004fea0003800000 */
.L_x_3694:
[----:B------:R-:W-:Y:S01]  /*5c00*/  UIADD3 UR6, UR39, 0x400, URZ ;  /* 0x0000040027067890 */ /* 0x000fe2000fffe03f */
[----:B------:R-:W-:Y:S01]  /*5c10*/  WARPGROUP.ARRIVE ;  /* 0x00000000000079c5 */ /* 0x000fe20000000000 */
[----:B------:R-:W-:-:S05]  /*5c20*/  UMOV UR7, 0x40000040 ;  /* 0x4000004000077882 */ /* 0x000fca0000000000 */
[----:B------:R-:W3:Y:S01]  /*5c30*/  S2R R209, SR_TID.X ;  /* 0x0000000000d17919 */ /* 0x000ee20000002100 */
[----:B------:R-:W-:Y:S01]  /*5c40*/  USHF.R.U32.HI UR6, URZ, 0x4, UR6 ;  /* 0x000000043f067899 */ /* 0x000fe20008011606 */
[C---:B-12---:R-:W-:Y:S01]  /*5c50*/  FMUL.FTZ R10, R0.reuse, R122 ;  /* 0x0000007a000a7220 */ /* 0x046fe20000410000 */
[C---:B------:R-:W-:Y:S01]  /*5c60*/  FMUL.FTZ R122, R0.reuse, R138 ;  /* 0x0000008a007a7220 */ /* 0x040fe20000410000 */
[C---:B------:R-:W-:Y:S01]  /*5c70*/  FMUL.FTZ R138, R0.reuse, R162 ;  /* 0x000000a2008a7220 */ /* 0x040fe20000410000 */
[----:B------:R-:W-:Y:S01]  /*5c80*/  ULOP3.LUT UR6, UR6, 0x3fff, URZ, 0xc0, !UPT ;  /* 0x00003fff06067892 */ /* 0x000fe2000f8ec03f */
[----:B------:R-:W-:Y:S01]  /*5c90*/  FMUL.FTZ R162, R0, R168 ;  /* 0x000000a800a27220 */ /* 0x000fe20000410000 */
[----:B------:R-:W-:Y:S02]  /*5ca0*/  IMAD.SHL.U32 R168, R2, 0x80, RZ ;  /* 0x0000008002a87824 */ /* 0x000fe400078e00ff */
[C---:B------:R-:W-:Y:S01]  /*5cb0*/  FMUL.FTZ R13, R0.reuse, R121 ;  /* 0x00000079000d7220 */ /* 0x040fe20000410000 */
[----:B------:R-:W-:Y:S01]  /*5cc0*/  ULOP3.LUT UR6, UR6, 0x10000, URZ, 0xfc, !UPT ;  /* 0x0001000006067892 */ /* 0x000fe2000f8efc3f */
[C---:B------:R-:W-:Y:S01]  /*5cd0*/  FMUL.FTZ R12, R0.reuse, R120 ;  /* 0x00000078000c7220 */ /* 0x040fe20000410000 */
[C---:B------:R-:W-:Y:S01]  /*5ce0*/  FMUL.FTZ R121, R0.reuse, R135 ;  /* 0x0000008700797220 */ /* 0x040fe20000410000 */
[C---:B------:R-:W-:Y:S01]  /*5cf0*/  FMUL.FTZ R120, R0.reuse, R134 ;  /* 0x0000008600787220 */ /* 0x040fe20000410000 */
[----:B------:R-:W-:Y:S01]  /*5d00*/  UIMAD UR10, UR49, 0x600, UR6 ;  /* 0x00000600310a78a4 */ /* 0x000fe2000f8e0206 */
[C---:B------:R-:W-:Y:S01]  /*5d10*/  FMUL.FTZ R135, R0.reuse, R155 ;  /* 0x0000009b00877220 */ /* 0x040fe20000410000 */
        /* <DEDUP_REMOVED lines=9> */
[----:B------:R-:W-:Y:S01]  /*5db0*/  IADD3 R156, -R168, 0x1, RZ ;  /* 0x00000001a89c7810 */ /* 0x000fe20007ffe1ff */
        /* <DEDUP_REMOVED lines=55> */
[----:B------:R-:W-:Y:S01]  /*6130*/  QGMMA.64x192x32.F32.E4M3.E4M3 R24, R192, gdesc[UR4], R24, gsb0 ;  /* 0x02e00004c0187df3 */ /* 0x000fe20008000818 */
[----:B------:R-:W-:Y:S01]  /*6140*/  UIADD3 UR6, UR10, 0x4, URZ ;  /* 0x000000040a067890 */ /* 0x000fe2000fffe03f */
[C---:B------:R-:W-:Y:S01]  /*6150*/  FMUL.FTZ R198, R0.reuse, R149 ;  /* 0x0000009500c67220 */ /* 0x040fe20000410000 */
[----:B------:R-:W-:Y:S01]  /*6160*/  UMOV UR7, 0x40000040 ;  /* 0x4000004000077882 */ /* 0x000fe20000000000 */
[C---:B------:R-:W-:Y:S01]  /*6170*/  FMUL.FTZ R160, R0.reuse, R164 ;  /* 0x000000a400a07220 */ /* 0x040fe20000410000 */
[C---:B------:R-:W-:Y:S01]  /*6180*/  FMUL.FTZ R136, R0.reuse, R158 ;  /* 0x0000009e00887220 */ /* 0x040fe20000410000 */
        /* <DEDUP_REMOVED lines=30> */
[----:B------:R-:W-:Y:S02]  /*6370*/  IMAD.U32 R129, RZ, RZ, UR54 ;  /* 0x00000036ff817e24 */ /* 0x000fe4000f8e00ff */
[C---:B------:R-:W-:Y:S01]  /*6380*/  FMUL.FTZ R192, R0.reuse, R128 ;  /* 0x0000008000c07220 */ /* 0x040fe20000410000 */
[C---:B------:R-:W-:Y:S01]  /*6390*/  FMUL.FTZ R195, R0.reuse, R132 ;  /* 0x0000008400c37220 */ /* 0x040fe20000410000 */
[C---:B------:R-:W-:Y:S01]  /*63a0*/  FMUL.FTZ R194, R0.reuse, R133 ;  /* 0x0000008500c27220 */ /* 0x040fe20000410000 */
[----:B------:R-:W-:Y:S01]  /*63b0*/  QGMMA.64x192x32.F32.E4M3.E4M3 R24, R188, gdesc[UR4], R24, gsb0 ;  /* 0x02e00004bc187df3 */ /* 0x000fe20008000818 */
[----:B------:R-:W-:Y:S01]  /*63c0*/  UIADD3 UR6, UR10, 0x6, URZ ;  /* 0x000000060a067890 */ /* 0x000fe2000fffe03f */
[----:B------:R-:W-:Y:S01]  /*63d0*/  @!P1 LEA R129, R129, UR39, 0x3 ;  /* 0x0000002781819c11 */ /* 0x000fe2000f8e18ff */
[----:B------:R-:W-:Y:S01]  /*63e0*/  UMOV UR7, 0x40000040 ;  /* 0x4000004000077882 */ /* 0x000fe20000000000 */
[C---:B------:R-:W-:Y:S01]  /*63f0*/  FMUL.FTZ R132, R0.reuse, R150 ;  /* 0x0000009600847220 */ /* 0x040fe20000410000 */
[----:B------:R-:W-:Y:S01]  /*6400*/  IADD3 R128, -R209, 0xb, RZ ;  /* 0x0000000bd1807810 */ /* 0x000fe20007ffe1ff */
[----:B------:R-:W-:Y:S01]  /*6410*/  FMUL.FTZ R133, R0, R151 ;  /* 0x0000009700857220 */ /* 0x000fe20000410000 */
[----:B------:R-:W-:-:S02]  /*6420*/  @!P1 VIADD R129, R129, 0x2a840 ;  /* 0x0002a84081819836 */ /* 0x000fc40000000000 */
[----:B------:R-:W-:Y:S01]  /*6430*/  FMUL.FTZ R150, R0, R153 ;  /* 0x0000009900967220 */ /* 0x000fe20000410000 */
[----:B------:R-:W1:Y:S02]  /*6440*/  MUFU.TANH R192, R192 ;  /* 0x000000c000c07308 */ /* 0x000e640000002400 */
[----:B------:R-:W-:-:S06]  /*6450*/  @!P1 PRMT R129, RZ, 0x654, R129 ;  /* 0x00000654ff819816 */ /* 0x000fcc0000000081 */
        /* <DEDUP_REMOVED lines=50> */
.L_x_3700:
[----:B------:R-:W-:-:S05]  /*6780*/  IMAD.U32 R153, RZ, RZ, UR31 ;  /* 0x0000001fff997e24 */ /* 0x000fca000f8e00ff */
[----:B------:R-:W-:-:S13]  /*6790*/  ISETP.NE.AND P2, PT, R153, 0x1, PT ;  /* 0x000000019900780c */ /* 0x000fda0003f45270 */
[----:B------:R-:W1:Y:S01]  /*67a0*/  @P2 LDC.64 R128, c[0x0][0x9e8] ;  /* 0x00027a00ff802b82 */ /* 0x000e620000000a00 */
[----:B------:R-:W-:-:S04]  /*67b0*/  @P2 IMAD.IADD R151, R201, 0x1, R3 ;  /* 0x00000001c9972824 */ /* 0x000fc800078e0203 */
[----:B-1----:R-:W-:-:S04]  /*67c0*/  @P2 IMAD.HI.U32 R128, R151, R128, RZ ;  /* 0x0000008097802227 */ /* 0x002fc800078e00ff */
[----:B------:R-:W-:Y:S01]  /*67d0*/  IMAD.MOV.U32 R151, RZ, RZ, R9 ;  /* 0x000000ffff977224 */ /* 0x000fe200078e0009 */
[----:B------:R-:W-:-:S07]  /*67e0*/  @P2 SHF.R.U32.HI R151, RZ, R129, R128 ;  /* 0x00000081ff972219 */ /* 0x000fce0000011680 */
.L_x_3701:
[----:B------:R-:W-:Y:S05]  /*67f0*/  BSYNC B0 ;  /* 0x0000000000007941 */ /* 0x000fea0003800000 */
.L_x_3699:
[----:B------:R-:W-:-:S04]  /*6800*/  IMAD R129, R151, R153, -R168 ;  /* 0x0000009997817224 */ /* 0x000fc800078e0aa8 */
[----:B------:R-:W-:-:S05]  /*6810*/  IMAD R129, R16, -0x2, R129 ;  /* 0xfffffffe10817824 */ /* 0x000fca00078e0281 */
[----:B------:R-:W-:Y:S02]  /*6820*/  VIADDMNMX R172, R129, R153, R172, PT ;  /* 0x0000009981ac7246 */ /* 0x000fe400038001ac */
[----:B------:R-:W-:-:S07]  /*6830*/  VIMNMX R174, R174, R129, !PT ;  /* 0x00000081aeae7248 */ /* 0x000fce0007fe0100 */
.L_x_3698:
[----:B------:R-:W-:-:S04]  /*6840*/  ISETP.GT.AND P2, PT, R2, -0x1, PT ;  /* 0xffffffff0200780c */ /* 0x000fc80003f44270 */
[C---:B------:R-:W-:Y:S02]  /*6850*/  ISETP.GT.AND P5, PT, R174.reuse, RZ, P2 ;  /* 0x000000ffae00720c */ /* 0x040fe400017a4270 */
[----:B------:R-:W-:Y:S02]  /*6860*/  ISETP.GT.AND P4, PT, R174, 0x1, P2 ;  /* 0x00000001ae00780c */ /* 0x000fe40001784270 */
[C---:B------:R-:W-:Y:S02]  /*6870*/  ISETP.LT.OR P5, PT, R172.reuse, 0x1, P5 ;  /* 0x00000001ac00780c */ /* 0x040fe40002fa1670 */
[----:B------:R-:W-:Y:S02]  /*6880*/  ISETP.LT.OR P4, PT, R172, 0x2, P4 ;  /* 0x00000002ac00780c */ /* 0x000fe40002781670 */
[----:B------:R-:W-:Y:S02]  /*6890*/  FSEL R179, R12, -INF , !P5 ;  /* 0xff8000000cb37808 */ /* 0x000fe40006800000 */
[----:B------:R-:W-:-:S02]  /*68a0*/  ISETP.GT.AND P5, PT, R174, 0x10, P2 ;  /* 0x00000010ae00780c */ /* 0x000fc400017a4270 */
[----:B------:R-:W-:Y:S02]  /*68b0*/  ISETP.GT.AND P6, PT, R174, 0x8, P2 ;  /* 0x00000008ae00780c */ /* 0x000fe400017c4270 */
[----:B------:R-:W-:Y:S02]  /*68c0*/  ISETP.LT.OR P5, PT, R172, 0x11, P5 ;  /* 0x00000011ac00780c */ /* 0x000fe40002fa1670 */
[C---:B------:R-:W-:Y:S02]  /*68d0*/  ISETP.GT.AND P3, PT, R174.reuse, 0x9, P2 ;  /* 0x00000009ae00780c */ /* 0x040fe40001764270 */
[----:B------:R-:W-:Y:S02]  /*68e0*/  FSEL R177, R13, -INF , !P4 ;  /* 0xff8000000db17808 */ /* 0x000fe40006000000 */
[----:B------:R-:W-:Y:S02]  /*68f0*/  ISETP.GT.AND P4, PT, R174, 0x11, P2 ;  /* 0x00000011ae00780c */ /* 0x000fe40001784270 */
[----:B------:R-:W-:-:S02]  /*6900*/  FSEL R171, R192, -INF , !P5 ;  /* 0xff800000c0ab7808 */ /* 0x000fc40006800000 */
[----:B------:R-:W-:Y:S02]  /*6910*/  ISETP.GT.AND P5, PT, R174, 0x20, P2 ;  /* 0x00000020ae00780c */ /* 0x000fe400017a4270 */
[C---:B------:R-:W-:Y:S02]  /*6920*/  ISETP.LT.OR P6, PT, R172.reuse, 0x9, P6 ;  /* 0x00000009ac00780c */ /* 0x040fe400037c1670 */
[C---:B------:R-:W-:Y:S02]  /*6930*/  ISETP.LT.OR P3, PT, R172.reuse, 0xa, P3 ;  /* 0x0000000aac00780c */ /* 0x040fe40001f61670 */
[C---:B------:R-:W-:Y:S02]  /*6940*/  ISETP.LT.OR P4, PT, R172.reuse, 0x12, P4 ;  /* 0x00000012ac00780c */ /* 0x040fe40002781670 */
[----:B------:R-:W-:Y:S02]  /*6950*/  ISETP.LT.OR P5, PT, R172, 0x21, P5 ;  /* 0x00000021ac00780c */ /* 0x000fe40002fa1670 */
[----:B------:R-:W-:-:S02]  /*6960*/  FSEL R175, R124, -INF , !P6 ;  /* 0xff8000007caf7808 */ /* 0x000fc40007000000 */
[----:B------:R-:W-:Y:S02]  /*6970*/  FSEL R173, R125, -INF , !P3 ;  /* 0xff8000007dad7808 */ /* 0x000fe40005800000 */
[C---:B------:R-:W-:Y:S02]  /*6980*/  ISETP.GT.AND P6, PT, R174.reuse, 0x18, P2 ;  /* 0x00000018ae00780c */ /* 0x040fe400017c4270 */
        /* <DEDUP_REMOVED lines=12> */
[----:B------:R-:W-:Y:S02]  /*6a50*/  ISETP.GT.AND P3, PT, R174, 0x29, P2 ;  /* 0x00000029ae00780c */ /* 0x000fe40001764270 */
        /* <DEDUP_REMOVED lines=37> */
[----:B------:R-:W-:Y:S02]  /*6cb0*/  FSEL R157, R162, -INF , !P5 ;  /* 0xff800000a29d7808 */ /* 0x000fe40006800000 */
[----:B------:R-:W-:-:S02]  /*6cc0*/  ISETP.GT.AND P5, PT, R174, 0x70, P2 ;  /* 0x00000070ae00780c */ /* 0x000fc400017a4270 */
[C---:B------:R-:W-:Y:S02]  /*6cd0*/  ISETP.LT.OR P6, PT, R172.reuse, 0x59, P6 ;  /* 0x00000059ac00780c */ /* 0x040fe400037c1670 */
[C---:B------:R-:W-:Y:S02]  /*6ce0*/  ISETP.LT.OR P3, PT, R172.reuse, 0x5a, P3 ;  /* 0x0000005aac00780c */ /* 0x040fe40001f61670 */
[----:B------:R-:W-:Y:S02]  /*6cf0*/  ISETP.LT.OR P5, PT, R172, 0x71, P5 ;  /* 0x00000071ac00780c */ /* 0x000fe40002fa1670 */
[----:B------:R-:W-:Y:S02]  /*6d00*/  ISETP.GT.AND P4, PT, R174, 0x61, P2 ;  /* 0x00000061ae00780c */ /* 0x000fe40001784270 */
[----:B------:R-:W-:Y:S02]  /*6d10*/  FSEL R154, R160, -INF , !P6 ;  /* 0xff800000a09a7808 */ /* 0x000fe40007000000 */
        /* <DEDUP_REMOVED lines=8> */
[----:B------:R-:W-:Y:S01]  /*6da0*/  FSEL R159, R163, -INF , !P4 ;  /* 0xff800000a39f7808 */ /* 0x000fe20006000000 */
[----:B------:R-:W-:Y:S01]  /*6db0*/  IMAD.IADD R163, R4, 0x1, R176 ;  /* 0x0000000104a37824 */ /* 0x000fe200078e02b0 */
[----:B------:R-:W-:Y:S02]  /*6dc0*/  ISETP.GT.AND P4, PT, R174, 0x71, P2 ;  /* 0x00000071ae00780c */ /* 0x000fe40001784270 */
[----:B------:R-:W-:Y:S01]  /*6dd0*/  FSEL R160, R164, -INF , !P6 ;  /* 0xff800000a4a07808 */ /* 0x000fe20007000000 */
[----:B------:R-:W-:Y:S01]  /*6de0*/  IMAD.IADD R164, R4, 0x1, R178 ;  /* 0x0000000104a47824 */ /* 0x000fe200078e02b2 */
[----:B------:R-:W-:Y:S02]  /*6df0*/  FSEL R161, R165, -INF , !P3 ;  /* 0xff800000a5a17808 */ /* 0x000fe40005800000 */
[----:B------:R-:W-:-:S02]  /*6e00*/  ISETP.GT.AND P6, PT, R174, 0x78, P2 ;  /* 0x00000078ae00780c */ /* 0x000fc400017c4270 */
[----:B------:R-:W-:Y:S02]  /*6e10*/  ISETP.GT.AND P3, PT, R174, 0x79, P2 ;  /* 0x00000079ae00780c */ /* 0x000fe40001764270 */
[C---:B------:R-:W-:Y:S02]  /*6e20*/  ISETP.LT.OR P4, PT, R172.reuse, 0x72, P4 ;  /* 0x00000072ac00780c */ /* 0x040fe40002781670 */
[C---:B------:R-:W-:Y:S02]  /*6e30*/  ISETP.LT.OR P6, PT, R172.reuse, 0x79, P6 ;  /* 0x00000079ac00780c */ /* 0x040fe400037c1670 */
[----:B------:R-:W-:Y:S02]  /*6e40*/  ISETP.LT.OR P3, PT, R172, 0x7a, P3 ;  /* 0x0000007aac00780c */ /* 0x000fe40001f61670 */
        /* <DEDUP_REMOVED lines=16> */
.L_x_3704:
[----:B------:R-:W-:-:S05]  /*6f50*/  IMAD.U32 R170, RZ, RZ, UR31 ;  /* 0x0000001fffaa7e24 */ /* 0x000fca000f8e00ff */
[----:B------:R-:W-:-:S13]  /*6f60*/  ISETP.NE.AND P3, PT, R170, 0x1, PT ;  /* 0x00000001aa00780c */ /* 0x000fda0003f65270 */
[----:B------:R-:W1:Y:S02]  /*6f70*/  @P3 LDC.64 R12, c[0x0][0x9e8] ;  /* 0x00027a00ff0c3b82 */ /* 0x000e640000000a00 */
[----:B-1----:R-:W-:-:S05]  /*6f80*/  @P3 IMAD.HI.U32 R12, R169, R12, RZ ;  /* 0x0000000ca90c3227 */ /* 0x002fca00078e00ff */
[----:B------:R-:W-:-:S07]  /*6f90*/  @P3 SHF.R.U32.HI R169, RZ, R13, R12 ;  /* 0x0000000dffa93219 */ /* 0x000fce000001160c */
.L_x_3705:
[----:B------:R-:W-:Y:S05]  /*6fa0*/  BSYNC B0 ;  /* 0x0000000000007941 */ /* 0x000fea0003800000 */
.L_x_3703:
[----:B------:R-:W-:-:S04]  /*6fb0*/  IMAD R169, R169, R170, -R168 ;  /* 0x000000aaa9a97224 */ /* 0x000fc800078e0aa8 */
[----:B------:R-:W-:-:S05]  /*6fc0*/  IMAD R169, R16, -0x2, R169 ;  /* 0xfffffffe10a97824 */ /* 0x000fca00078e02a9 */
[----:B------:R-:W-:Y:S02]  /*6fd0*/  VIADDMNMX R163, R169, R170, R163, PT ;  /* 0x000000aaa9a37246 */ /* 0x000fe400038001a3 */
[----:B------:R-:W-:-:S07]  /*6fe0*/  VIMNMX R164, R164, R169, !PT ;  /* 0x000000a9a4a47248 */ /* 0x000fce0007fe0100 */
.L_x_3702:
        /* <DEDUP_REMOVED lines=9> */
[C---:B------:R-:W-:Y:S02]  /*7080*/  ISETP.GT.AND P5, PT, R164.reuse, 0x11, P2 ;  /* 0x00000011a400780c */ /* 0x040fe400017a4270 */
        /* <DEDUP_REMOVED lines=19> */
[----:B------:R-:W-:Y:S02]  /*71c0*/  ISETP.GT.AND P5, PT, R164, RZ, P2 ;  /* 0x000000ffa400720c */ /* 0x000fe400017a4270 */
        /* <DEDUP_REMOVED lines=9> */
[C---:B------:R-:W-:Y:S02]  /*7260*/  ISETP.LT.OR P4, PT, R163.reuse, 0x1a, P4 ;  /* 0x0000001aa300780c */ /* 0x040fe40002781670 */
[----:B------:R-:W-:Y:S02]  /*7270*/  FMNMX.FTZ R13, R128, R13, !PT ;  /* 0x0000000d800d7209 */ /* 0x000fe40007810000 */
        /* <DEDUP_REMOVED lines=19> */
[----:B------:R-:W-:-:S04]  /*73b0*/  FMNMX.FTZ R13, R165, R12, !PT ;  /* 0x0000000ca50d7209 */ /* 0x000fc80007810000 */
[----:B------:R-:W-:-:S04]  /*73c0*/  FMNMX.FTZ R12, R166, R13, !PT ;  /* 0x0000000da60c7209 */ /* 0x000fc80007810000 */
[----:B------:R-:W-:-:S05]  /*73d0*/  FMNMX.FTZ R13, R167, R12, !PT ;  /* 0x0000000ca70d7209 */ /* 0x000fca0007810000 */
[----:B------:R-:W1:Y:S02]  /*73e0*/  SHFL.BFLY PT, R12, R13, 0x2, 0x1f ;  /* 0x0c401f000d0c7f89 */ /* 0x000e6400000e0000 */
[----:B-1----:R-:W-:-:S05]  /*73f0*/  FMNMX.FTZ R168, R13, R12, !PT ;  /* 0x0000000c0da87209 */ /* 0x002fca0007810000 */
[----:B------:R-:W1:Y:S02]  /*7400*/  SHFL.BFLY PT, R169, R168, 0x1, 0x1f ;  /* 0x0c201f00a8a97f89 */ /* 0x000e6400000e0000 */
[----:B-1----:R-:W-:-:S04]  /*7410*/  FMNMX.FTZ R12, R168, R169, !PT ;  /* 0x000000a9a80c7209 */ /* 0x002fc80007810000 */
[C---:B------:R-:W-:Y:S01]  /*7420*/  FSETP.NEU.FTZ.AND P6, PT, R12.reuse, -INF , PT ;  /* 0xff8000000c00780b */ /* 0x040fe20003fdd000 */
[----:B------:R-:W-:-:S05]  /*7430*/  FFMA.FTZ R169, R12, R181, -8 ;  /* 0xc10000000ca97423 */ /* 0x000fca00000100b5 */
[----:B------:R-:W-:Y:S02]  /*7440*/  FSEL R168, R169, RZ, P6 ;  /* 0x000000ffa9a87208 */ /* 0x000fe40003000000 */
[----:B------:R-:W-:Y:S02]  /*7450*/  FSEL R169, R121, -INF , !P4 ;  /* 0xff80000079a97808 */ /* 0x000fe40006000000 */
[----:B------:R-:W-:Y:S01]  /*7460*/  ISETP.GT.AND P4, PT, R164, 0x28, P2 ;  /* 0x00000028a400780c */ /* 0x000fe20001784270 */
[----:B------:R-:W-:-:S01]  /*7470*/  FFMA.FTZ R176, R171, UR10, -R168 ;  /* 0x0000000aabb07c23 */ /* 0x000fc200080108a8 */
[----:B------:R-:W-:Y:S01]  /*7480*/  FSEL R171, R10, -INF , !P5 ;  /* 0xff8000000aab7808 */ /* 0x000fe20006800000 */
[----:B------:R-:W-:-:S01]  /*7490*/  FFMA.FTZ R175, R175, UR10, -R168 ;  /* 0x0000000aafaf7c23 */ /* 0x000fc200080108a8 */
[--C-:B------:R-:W-:Y:S01]  /*74a0*/  FFMA.FTZ R170, R177, UR10, -R168.reuse ;  /* 0x0000000ab1aa7c23 */ /* 0x100fe200080108a8 */
[----:B------:R-:W-:Y:S01]  /*74b0*/  MUFU.EX2 R10, R176 ;  /* 0x000000b0000a7308 */ /* 0x000fe20000000800 */
[----:B------:R-:W-:Y:S01]  /*74c0*/  FMNMX.FTZ R174, R171, R8, !PT ;  /* 0x00000008abae7209 */ /* 0x000fe20007810000 */
[--C-:B------:R-:W-:Y:S01]  /*74d0*/  FFMA.FTZ R13, R179, UR10, -R168.reuse ;  /* 0x0000000ab30d7c23 */ /* 0x100fe200080108a8 */
[C---:B------:R-:W-:Y:S01]  /*74e0*/  ISETP.LT.OR P4, PT, R163.reuse, 0x29, P4 ;  /* 0x00000029a300780c */ /* 0x040fe20002781670 */
[--C-:B------:R-:W-:Y:S01]  /*74f0*/  FFMA.FTZ R182, R158, UR10, -R168.reuse ;  /* 0x0000000a9eb67c23 */ /* 0x100fe200080108a8 */
[----:B------:R-:W-:Y:S01]  /*7500*/  ISETP.LT.OR P5, PT, R163, 0x2a, P3 ;  /* 0x0000002aa300780c */ /* 0x000fe20001fa1670 */
[--C-:B------:R-:W-:Y:S01]  /*7510*/  FFMA.FTZ R183, R156, UR10, -R168.reuse ;  /* 0x0000000a9cb77c23 */ /* 0x100fe200080108a8 */
[----:B------:R-:W-:Y:S01]  /*7520*/  FSEL R126, R126, -INF , !P4 ;  /* 0xff8000007e7e7808 */ /* 0x000fe20006000000 */
[----:B------:R1:W-:Y:S01]  /*7530*/  MUFU.EX2 R121, R175 ;  /* 0x000000af00797308 */ /* 0x0003e20000000800 */
[C---:B------:R-:W-:Y:S01]  /*7540*/  ISETP.GT.AND P4, PT, R164.reuse, 0x30, P2 ;  /* 0x00000030a400780c */ /* 0x040fe20001784270 */
[--C-:B------:R-:W-:Y:S01]  /*7550*/  FFMA.FTZ R172, R173, UR10, -R168.reuse ;  /* 0x0000000aadac7c23 */ /* 0x100fe200080108a8 */
[----:B------:R-:W-:Y:S01]  /*7560*/  ISETP.GT.AND P3, PT, R164, 0x31, P2 ;  /* 0x00000031a400780c */ /* 0x000fe20001764270 */
[--C-:B------:R-:W-:Y:S01]  /*7570*/  FFMA.FTZ R173, R193, UR10, -R168.reuse ;  /* 0x0000000ac1ad7c23 */ /* 0x100fe200080108a8 */
[----:B------:R-:W-:Y:S01]  /*7580*/  FSEL R127, R127, -INF , !P5 ;  /* 0xff8000007f7f7808 */ /* 0x000fe20006800000 */
[--C-:B------:R-:W-:Y:S01]  /*7590*/  FFMA.FTZ R195, R195, UR10, -R168.reuse ;  /* 0x0000000ac3c37c23 */ /* 0x100fe200080108a8 */
[----:B------:R-:W-:Y:S01]  /*75a0*/  ISETP.LT.OR P4, PT, R163, 0x31, P4 ;  /* 0x00000031a300780c */ /* 0x000fe20002781670 */
[--C-:B------:R-:W-:Y:S01]  /*75b0*/  FFMA.FTZ R194, R194, UR10, -R168.reuse ;  /* 0x0000000ac2c27c23 */ /* 0x100fe200080108a8 */
[----:B-1----:R-:W-:Y:S01]  /*75c0*/  FMNMX.FTZ R175, R11, R174, !PT ;  /* 0x000000ae0baf7209 */ /* 0x002fe20007810000 */
[--C-:B------:R-:W-:Y:S01]  /*75d0*/  FFMA.FTZ R197, R197, UR10, -R168.reuse ;  /* 0x0000000ac5c57c23 */ /* 0x100fe200080108a8 */
        /* <DEDUP_REMOVED lines=12> */
[----:B------:R-:W-:Y:S01]  /*76a0*/  ISETP.GT.AND P4, PT, R164, 0x39, P2 ;  /* 0x00000039a400780c */ /* 0x000fe20001784270 */
        /* <DEDUP_REMOVED lines=8> */
[----:B------:R-:W-:Y:S01]  /*7730*/  FFMA.FTZ R167, R167, UR10, -R168 ;  /* 0x0000000aa7a77c23 */ /* 0x000fe200080108a8 */
[----:B------:R-:W-:Y:S01]  /*7740*/  FMNMX.FTZ R177, R169, R176, !PT ;  /* 0x000000b0a9b17209 */ /* 0x000fe20007810000 */
[----:B------:R-:W-:Y:S01]  /*7750*/  MUFU.EX2 R13, R13 ;  /* 0x0000000d000d7308 */ /* 0x000fe20000000800 */
[----:B------:R-:W-:-:S02]  /*7760*/  ISETP.GT.AND P3, PT, R164, 0x40, P2 ;  /* 0x00000040a400780c */ /* 0x000fc40001764270 */
[----:B------:R-:W-:Y:S02]  /*7770*/  FMNMX.FTZ R178, R122, R177, !PT ;  /* 0x000000b17ab27209 */ /* 0x000fe40007810000 */
[----:B------:R-:W-:Y:S02]  /*7780*/  ISETP.LT.OR P4, PT, R163, 0x3a, P4 ;  /* 0x0000003aa300780c */ /* 0x000fe40002781670 */
[----:B------:R-:W-:Y:S01]  /*7790*/  FMNMX.FTZ R179, R123, R178, !PT ;  /* 0x000000b27bb37209 */ /* 0x000fe20007810000 */
[----:B------:R-:W-:Y:S01]  /*77a0*/  MUFU.EX2 R170, R170 ;  /* 0x000000aa00aa7308 */ /* 0x000fe20000000800 */
[----:B------:R-:W-:Y:S02]  /*77b0*/  FSEL R175, R132, -INF , !P5 ;  /* 0xff80000084af7808 */ /* 0x000fe40006800000 */
[----:B------:R-:W-:Y:S02]  /*77c0*/  FMNMX.FTZ R178, R126, R179, !PT ;  /* 0x000000b37eb27209 */ /* 0x000fe40007810000 */
[----:B------:R-:W-:-:S02]  /*77d0*/  ISETP.GT.AND P5, PT, R164, 0x41, P2 ;  /* 0x00000041a400780c */ /* 0x000fc400017a4270 */
[----:B------:R-:W-:Y:S01]  /*77e0*/  FMNMX.FTZ R179, R127, R178, !PT ;  /* 0x000000b27fb37209 */ /* 0x000fe20007810000 */
[----:B------:R-:W-:Y:S01]  /*77f0*/  MUFU.EX2 R172, R172 ;  /* 0x000000ac00ac7308 */ /* 0x000fe20000000800 */
[----:B------:R-:W-:Y:S02]  /*7800*/  FSEL R133, R133, -INF , !P4 ;  /* 0xff80000085857808 */ /* 0x000fe40006000000 */
[----:B------:R-:W-:Y:S02]  /*7810*/  FMNMX.FTZ R179, R130, R179, !PT ;  /* 0x000000b382b37209 */ /* 0x000fe40007810000 */
[----:B------:R-:W-:Y:S02]  /*7820*/  ISETP.LT.OR P3, PT, R163, 0x41, P3 ;  /* 0x00000041a300780c */ /* 0x000fe40001f61670 */
[----:B------:R-:W-:Y:S01]  /*7830*/  FMNMX.FTZ R180, R174, R179, !PT ;  /* 0x000000b3aeb47209 */ /* 0x000fe20007810000 */
[----:B------:R-:W-:Y:S01]  /*7840*/  MUFU.EX2 R173, R173 ;  /* 0x000000ad00ad7308 */ /* 0x000fe20000000800 */
[----:B------:R-:W-:-:S02]  /*7850*/  ISETP.GT.AND P4, PT, R164, 0x48, P2 ;  /* 0x00000048a400780c */ /* 0x000fc40001784270 */
[----:B------:R-:W-:Y:S02]  /*7860*/  FMNMX.FTZ R180, R175, R180, !PT ;  /* 0x000000b4afb47209 */ /* 0x000fe40007810000 */
[----:B------:R-:W-:Y:S02]  /*7870*/  ISETP.LT.OR P5, PT, R163, 0x42, P5 ;  /* 0x00000042a300780c */ /* 0x000fe40002fa1670 */
[----:B------:R-:W-:Y:S01]  /*7880*/  FSEL R134, R134, -INF , !P3 ;  /* 0xff80000086867808 */ /* 0x000fe20005800000 */
[----:B------:R-:W-:Y:S01]  /*7890*/  MUFU.EX2 R131, R195 ;  /* 0x000000c300837308 */ /* 0x000fe20000000800 */
[----:B------:R-:W-:Y:S02]  /*78a0*/  FMNMX.FTZ R181, R133, R180, !PT ;  /* 0x000000b485b57209 */ /* 0x000fe40007810000 */
[----:B------:R-:W-:Y:S02]  /*78b0*/  ISETP.GT.AND P3, PT, R164, 0x49, P2 ;  /* 0x00000049a400780c */ /* 0x000fe40001764270 */
[----:B------:R-:W-:-:S02]  /*78c0*/  FSEL R177, R135, -INF , !P5 ;  /* 0xff80000087b17808 */ /* 0x000fc40006800000 */
[C---:B------:R-:W-:Y:S01]  /*78d0*/  ISETP.LT.OR P4, PT, R163.reuse, 0x49, P4 ;  /* 0x00000049a300780c */ /* 0x040fe20002781670 */
[----:B------:R-:W-:Y:S01]  /*78e0*/  MUFU.EX2 R132, R194 ;  /* 0x000000c200847308 */ /* 0x000fe20000000800 */
[----:B------:R-:W-:Y:S02]  /*78f0*/  FMNMX.FTZ R180, R134, R181, !PT ;  /* 0x000000b586b47209 */ /* 0x000fe40007810000 */
[----:B------:R-:W-:Y:S02]  /*7900*/  ISETP.GT.AND P5, PT, R164, 0x50, P2 ;  /* 0x00000050a400780c */ /* 0x000fe400017a4270 */
[----:B------:R-:W-:Y:S02]  /*7910*/  ISETP.LT.OR P3, PT, R163, 0x4a, P3 ;  /* 0x0000004aa300780c */ /* 0x000fe40001f61670 */
[----:B------:R-:W-:Y:S01]  /*7920*/  FSEL R178, R136, -INF , !P4 ;  /* 0xff80000088b27808 */ /* 0x000fe20006000000 */
[----:B------:R-:W-:Y:S01]  /*7930*/  MUFU.EX2 R176, R197 ;  /* 0x000000c500b07308 */ /* 0x000fe20000000800 */
[----:B------:R-:W-:-:S02]  /*7940*/  FMNMX.FTZ R181, R177, R180, !PT ;  /* 0x000000b4b1b57209 */ /* 0x000fc40007810000 */
[----:B------:R-:W-:Y:S02]  /*7950*/  ISETP.GT.AND P4, PT, R164, 0x51, P2 ;  /* 0x00000051a400780c */ /* 0x000fe40001784270 */
[----:B------:R-:W-:Y:S02]  /*7960*/  FSEL R137, R137, -INF , !P3 ;  /* 0xff80000089897808 */ /* 0x000fe40005800000 */
[C---:B------:R-:W-:Y:S01]  /*7970*/  ISETP.LT.OR P5, PT, R163.reuse, 0x51, P5 ;  /* 0x00000051a300780c */ /* 0x040fe20002fa1670 */
[----:B------:R-:W-:Y:S01]  /*7980*/  MUFU.EX2 R135, R196 ;  /* 0x000000c400877308 */ /* 0x000fe20000000800 */
[----:B------:R-:W-:Y:S02]  /*7990*/  FMNMX.FTZ R180, R178, R181, !PT ;  /* 0x000000b5b2b47209 */ /* 0x000fe40007810000 */
[----:B------:R-:W-:Y:S02]  /*79a0*/  ISETP.GT.AND P3, PT, R164, 0x58, P2 ;  /* 0x00000058a400780c */ /* 0x000fe40001764270 */
[----:B------:R-:W-:-:S02]  /*79b0*/  ISETP.LT.OR P4, PT, R163, 0x52, P4 ;  /* 0x00000052a300780c */ /* 0x000fc40002781670 */
[----:B------:R-:W-:Y:S01]  /*79c0*/  FSEL R138, R138, -INF , !P5 ;  /* 0xff8000008a8a7808 */ /* 0x000fe20006800000 */
[----:B------:R-:W-:Y:S01]  /*79d0*/  MUFU.EX2 R136, R189 ;  /* 0x000000bd00887308 */ /* 0x000fe20000000800 */
[----:B------:R-:W-:Y:S01]  /*79e0*/  FMNMX.FTZ R181, R137, R180, !PT ;  /* 0x000000b489b57209 */ /* 0x000fe20007810000 */
[----:B------:R-:W-:Y:S01]  /*79f0*/  FFMA.FTZ R180, R151, UR10, -R168 ;  /* 0x0000000a97b47c23 */ /* 0x000fe200080108a8 */
[----:B------:R-:W-:Y:S02]  /*7a00*/  ISETP.GT.AND P5, PT, R164, 0x59, P2 ;  /* 0x00000059a400780c */ /* 0x000fe400017a4270 */
[----:B------:R-:W-:Y:S02]  /*7a10*/  FSEL R158, R139, -INF , !P4 ;  /* 0xff8000008b9e7808 */ /* 0x000fe40006000000 */
[----:B------:R-:W-:Y:S01]  /*7a20*/  ISETP.LT.OR P3, PT, R163, 0x59, P3 ;  /* 0x00000059a300780c */ /* 0x000fe20001f61670 */
[----:B------:R1:W-:Y:S01]  /*7a30*/  MUFU.EX2 R139, R182 ;  /* 0x000000b6008b7308 */ /* 0x0003e20000000800 */
[----:B------:R-:W-:-:S02]  /*7a40*/  FMNMX.FTZ R181, R138, R181, !PT ;  /* 0x000000b58ab57209 */ /* 0x000fc40007810000 */
[----:B------:R-:W-:Y:S02]  /*7a50*/  ISETP.GT.AND P4, PT, R164, 0x60, P2 ;  /* 0x00000060a400780c */ /* 0x000fe40001784270 */
        /* <DEDUP_REMOVED lines=8> */
[----:B-1----:R-:W-:Y:S02]  /*7ae0*/  FMNMX.FTZ R182, R156, R181, !PT ;  /* 0x000000b59cb67209 */ /* 0x002fe40007810000 */
        /* <DEDUP_REMOVED lines=10> */
[----:B------:R-:W-:Y:S02]  /*7b90*/  ISETP.LT.OR P4, PT, R163, 0x6a, P4 ;  /* 0x0000006aa300780c */ /* 0x000fe40002781670 */
[----:B------:R-:W-:-:S02]  /*7ba0*/  ISETP.GT.AND P3, PT, R164, 0x70, P2 ;  /* 0x00000070a400780c */ /* 0x000fc40001764270 */
[----:B------:R-:W-:Y:S01]  /*7bb0*/  FSEL R144, R144, -INF , !P5 ;  /* 0xff80000090907808 */ /* 0x000fe20006800000 */
[----:B------:R-:W-:Y:S01]  /*7bc0*/  MUFU.EX2 R129, R129 ;  /* 0x0000008100817308 */ /* 0x000fe20000000800 */
[----:B------:R-:W-:Y:S02]  /*7bd0*/  FMNMX.FTZ R151, R143, R182, !PT ;  /* 0x000000b68f977209 */ /* 0x000fe40007810000 */
[----:B------:R-:W-:Y:S02]  /*7be0*/  FSEL R145, R145, -INF , !P4 ;  /* 0xff80000091917808 */ /* 0x000fe40006000000 */
[C---:B------:R-:W-:Y:S02]  /*7bf0*/  ISETP.GT.AND P5, PT, R164.reuse, 0x71, P2 ;  /* 0x00000071a400780c */ /* 0x040fe400017a4270 */
[C---:B------:R-:W-:Y:S01]  /*7c00*/  ISETP.GT.AND P4, PT, R164.reuse, 0x78, P2 ;  /* 0x00000078a400780c */ /* 0x040fe20001784270 */
[----:B------:R-:W-:Y:S01]  /*7c10*/  MUFU.EX2 R124, R124 ;  /* 0x0000007c007c7308 */ /* 0x000fe20000000800 */
[----:B------:R-:W-:-:S02]  /*7c20*/  ISETP.GT.AND P2, PT, R164, 0x79, P2 ;  /* 0x00000079a400780c */ /* 0x000fc40001744270 */
[C---:B------:R-:W-:Y:S02]  /*7c30*/  ISETP.LT.OR P3, PT, R163.reuse, 0x71, P3 ;  /* 0x00000071a300780c */ /* 0x040fe40001f61670 */
[----:B------:R-:W-:Y:S02]  /*7c40*/  FMNMX.FTZ R164, R144, R151, !PT ;  /* 0x0000009790a47209 */ /* 0x000fe40007810000 */
[----:B------:R-:W-:Y:S01]  /*7c50*/  ISETP.LT.OR P5, PT, R163, 0x72, P5 ;  /* 0x00000072a300780c */ /* 0x000fe20002fa1670 */
[----:B------:R-:W-:Y:S01]  /*7c60*/  MUFU.EX2 R125, R125 ;  /* 0x0000007d007d7308 */ /* 0x000fe20000000800 */
[----:B------:R-:W-:Y:S02]  /*7c70*/  FSEL R146, R146, -INF , !P3 ;  /* 0xff80000092927808 */ /* 0x000fe40005800000 */
[----:B------:R-:W-:Y:S02]  /*7c80*/  FMNMX.FTZ R151, R145, R164, !PT ;  /* 0x000000a491977209 */ /* 0x000fe40007810000 */
[----:B------:R-:W-:-:S02]  /*7c90*/  ISETP.LT.OR P4, PT, R163, 0x79, P4 ;  /* 0x00000079a300780c */ /* 0x000fc40002781670 */
[----:B------:R-:W-:Y:S01]  /*7ca0*/  FSEL R147, R147, -INF , !P5 ;  /* 0xff80000093937808 */ /* 0x000fe20006800000 */
[----:B------:R-:W-:Y:S01]  /*7cb0*/  MUFU.EX2 R128, R128 ;  /* 0x0000008000807308 */ /* 0x000fe20000000800 */
[----:B------:R-:W-:Y:S02]  /*7cc0*/  FMNMX.FTZ R164, R146, R151, !PT ;  /* 0x0000009792a47209 */ /* 0x000fe40007810000 */
[----:B------:R-:W-:Y:S01]  /*7cd0*/  ISETP.LT.OR P2, PT, R163, 0x7a, P2 ;  /* 0x0000007aa300780c */ /* 0x000fe20001741670 */
[----:B------:R-:W-:-:S01]  /*7ce0*/  FFMA.FTZ R163, R152, UR10, -R168 ;  /* 0x0000000a98a37c23 */ /* 0x000fc200080108a8 */
[----:B------:R-:W-:Y:S01]  /*7cf0*/  FSEL R148, R148, -INF , !P4 ;  /* 0xff80000094947808 */ /* 0x000fe20006000000 */
[----:B------:R-:W-:-:S01]  /*7d00*/  FFMA.FTZ R152, R154, UR10, -R168 ;  /* 0x0000000a9a987c23 */ /* 0x000fc200080108a8 */
[----:B------:R-:W-:Y:S01]  /*7d10*/  FMNMX.FTZ R151, R147, R164, !PT ;  /* 0x000000a493977209 */ /* 0x000fe20007810000 */
[----:B------:R-:W-:-:S01]  /*7d20*/  FFMA.FTZ R154, R157, UR10, -R168 ;  /* 0x0000000a9d9a7c23 */ /* 0x000fc200080108a8 */
[----:B------:R-:W-:Y:S01]  /*7d30*/  FSEL R149, R149, -INF , !P2 ;  /* 0xff80000095957808 */ /* 0x000fe20005000000 */
[----:B------:R-:W-:-:S01]  /*7d40*/  FFMA.FTZ R157, R159, UR10, -R168 ;  /* 0x0000000a9f9d7c23 */ /* 0x000fc200080108a8 */
[----:B------:R-:W-:Y:S01]  /*7d50*/  FMNMX.FTZ R164, R148, R151, !PT ;  /* 0x0000009794a47209 */ /* 0x000fe20007810000 */
[----:B------:R-:W-:-:S01]  /*7d60*/  FFMA.FTZ R159, R160, UR10, -R168 ;  /* 0x0000000aa09f7c23 */ /* 0x000fc200080108a8 */
[--C-:B------:R-:W-:Y:S01]  /*7d70*/  FFMA.FTZ R160, R161, UR10, -R168.reuse ;  /* 0x0000000aa1a07c23 */ /* 0x100fe200080108a8 */
[----:B------:R-:W-:-:S01]  /*7d80*/  FFMA.FTZ R161, R162, UR10, -R168 ;  /* 0x0000000aa2a17c23 */ /* 0x000fc200080108a8 */
[----:B------:R-:W-:Y:S01]  /*7d90*/  FMNMX.FTZ R164, R149, R164, !PT ;  /* 0x000000a495a47209 */ /* 0x000fe20007810000 */
[----:B------:R-:W-:-:S01]  /*7da0*/  FFMA.FTZ R162, R165, UR10, -R168 ;  /* 0x0000000aa5a27c23 */ /* 0x000fc200080108a8 */
[----:B------:R-:W-:Y:S03]  /*7db0*/  MUFU.EX2 R150, R150 ;  /* 0x0000009600967308 */ /* 0x000fe60000000800 */
[----:B------:R-:W1:Y:S05]  /*7dc0*/  SHFL.BFLY PT, R151, R164, 0x2, 0x1f ;  /* 0x0c401f00a4977f89 */ /* 0x000e6a00000e0000 */
[----:B------:R-:W-:Y:S08]  /*7dd0*/  MUFU.EX2 R163, R163 ;  /* 0x000000a300a37308 */ /* 0x000ff00000000800 */
[----:B------:R-:W-:Y:S08]  /*7de0*/  MUFU.EX2 R152, R152 ;  /* 0x0000009800987308 */ /* 0x000ff00000000800 */
[----:B------:R-:W-:Y:S01]  /*7df0*/  MUFU.EX2 R155, R155 ;  /* 0x0000009b009b7308 */ /* 0x000fe20000000800 */
[----:B-1----:R-:W-:Y:S01]  /*7e00*/  FMNMX.FTZ R151, R164, R151, !PT ;  /* 0x00000097a4977209 */ /* 0x002fe20007810000 */
[----:B------:R-:W-:Y:S01]  /*7e10*/  FFMA.FTZ R164, R166, UR10, -R168 ;  /* 0x0000000aa6a47c23 */ /* 0x000fe200080108a8 */
[----:B------:R-:W-:Y:S01]  /*7e20*/  IMAD.U32 R168, RZ, RZ, UR10 ;  /* 0x0000000affa87e24 */ /* 0x000fe2000f8e00ff */
[----:B------:R-:W-:-:S02]  /*7e30*/  FSEL R166, R12, RZ, P6 ;  /* 0x000000ff0ca67208 */ /* 0x000fc40003000000 */
[----:B------:R-:W1:Y:S02]  /*7e40*/  SHFL.BFLY PT, R182, R151, 0x1, 0x1f ;  /* 0x0c201f0097b67f89 */ /* 0x000e6400000e0000 */
[----:B------:R-:W-:Y:S01]  /*7e50*/  MUFU.EX2 R154, R154 ;  /* 0x0000009a009a7308 */ /* 0x000fe20000000800 */
[----:B------:R-:W-:-:S04]  /*7e60*/  FADD.FTZ R166, -R166, R7 ;  /* 0x00000007a6a67221 */ /* 0x000fc80000010100 */
[----:B------:R-:W-:-:S03]  /*7e70*/  FMUL.FTZ R166, R166, UR10 ;  /* 0x0000000aa6a67c20 */ /* 0x000fc60008410000 */
[----:B------:R2:W-:Y:S08]  /*7e80*/  MUFU.EX2 R7, R167 ;  /* 0x000000a700077308 */ /* 0x0005f00000000800 */
[----:B------:R-:W3:Y:S01]  /*7e90*/  MUFU.EX2 R166, R166 ;  /* 0x000000a600a67308 */ /* 0x000ee20000000800 */
[----:B-1----:R-:W-:-:S07]  /*7ea0*/  FMNMX.FTZ R151, R151, R182, !PT ;  /* 0x000000b697977209 */ /* 0x002fce0007810000 */
[----:B------:R-:W-:Y:S01]  /*7eb0*/  MUFU.EX2 R157, R157 ;  /* 0x0000009d009d7308 */ /* 0x000fe20000000800 */
[C---:B------:R-:W-:Y:S01]  /*7ec0*/  FSETP.NEU.FTZ.AND P2, PT, R151.reuse, -INF , PT ;  /* 0xff8000009700780b */ /* 0x040fe20003f5d000 */
[----:B------:R-:W-:-:S06]  /*7ed0*/  FFMA.FTZ R165, R151, R168, -8 ;  /* 0xc100000097a57423 */ /* 0x000fcc00000100a8 */
[----:B------:R-:W-:Y:S01]  /*7ee0*/  MUFU.EX2 R159, R159 ;  /* 0x0000009f009f7308 */ /* 0x000fe20000000800 */
[----:B------:R-:W-:-:S05]  /*7ef0*/  FSEL R165, R165, RZ, P2 ;  /* 0x000000ffa5a57208 */ /* 0x000fca0001000000 */
[--C-:B------:R-:W-:Y:S01]  /*7f00*/  FFMA.FTZ R168, R171, UR10, -R165.reuse ;  /* 0x0000000aaba87c23 */ /* 0x100fe200080108a5 */
[----:B------:R-:W-:Y:S01]  /*7f10*/  FSEL R171, R151, RZ, P2 ;  /* 0x000000ff97ab7208 */ /* 0x000fe20001000000 */
[--C-:B------:R-:W-:Y:S01]  /*7f20*/  FFMA.FTZ R11, R11, UR10, -R165.reuse ;  /* 0x0000000a0b0b7c23 */ /* 0x100fe200080108a5 */
[----:B------:R-:W-:-:S01]  /*7f30*/  FFMA.FTZ R14, R14, UR10, -R165 ;  /* 0x0000000a0e0e7c23 */ /* 0x000fc200080108a5 */
[--C-:B------:R-:W-:Y:S01]  /*7f40*/  FFMA.FTZ R15, R15, UR10, -R165.reuse ;  /* 0x0000000a0f0f7c23 */ /* 0x100fe200080108a5 */
[----:B------:R-:W-:-:S01]  /*7f50*/  FFMA.FTZ R20, R20, UR10, -R165 ;  /* 0x0000000a14147c23 */ /* 0x000fc200080108a5 */
[----:B------:R-:W-:Y:S01]  /*7f60*/  FADD.FTZ R171, -R171, R8 ;  /* 0x00000008abab7221 */ /* 0x000fe20000010100 */
[----:B------:R-:W-:Y:S01]  /*7f70*/  MUFU.EX2 R168, R168 ;  /* 0x000000a800a87308 */ /* 0x000fe20000000800 */
[----:B--2---:R-:W-:-:S01]  /*7f80*/  FFMA.FTZ R167, R169, UR10, -R165 ;  /* 0x0000000aa9a77c23 */ /* 0x004fc200080108a5 */
[--C-:B------:R-:W-:Y:S01]  /*7f90*/  FFMA.FTZ R169, R174, UR10, -R165.reuse ;  /* 0x0000000aaea97c23 */ /* 0x100fe200080108a5 */
[----:B------:R-:W-:Y:S01]  /*7fa0*/  FMUL.FTZ R171, R171, UR10 ;  /* 0x0000000aabab7c20 */ /* 0x000fe20008410000 */
[--C-:B------:R-:W-:Y:S01]  /*7fb0*/  FFMA.FTZ R21, R21, UR10, -R165.reuse ;  /* 0x0000000a15157c23 */ /* 0x100fe200080108a5 */
[----:B------:R-:W-:-:S01]  /*7fc0*/  FFMA.FTZ R174, R175, UR10, -R165 ;  /* 0x0000000aafae7c23 */ /* 0x000fc200080108a5 */
[----:B------:R-:W-:Y:S01]  /*7fd0*/  FFMA.FTZ R175, R177, UR10, -R165 ;  /* 0x0000000ab1af7c23 */ /* 0x000fe200080108a5 */
[----:B---3--:R-:W-:-:S01]  /*7fe0*/  FFMA.FTZ R177, R166, R6, R13 ;  /* 0x00000006a6b17223 */ /* 0x008fc2000001000d */
        /* <DEDUP_REMOVED lines=8> */
[----:B------:R-:W1:Y:S01]  /*8070*/  MUFU.EX2 R171, R171 ;  /* 0x000000ab00ab7308 */ /* 0x000e620000000800 */
[----:B------:R-:W-:-:S01]  /*8080*/  FFMA.FTZ R127, R127, UR10, -R165 ;  /* 0x0000000a7f7f7c23 */ /* 0x000fc200080108a5 */
[----:B------:R-:W-:Y:S01]  /*8090*/  FFMA.FTZ R130, R130, UR10, -R165 ;  /* 0x0000000a82827c23 */ /* 0x000fe200080108a5 */
[----:B------:R-:W-:-:S01]  /*80a0*/  FADD.FTZ R177, R172, R177 ;  /* 0x000000b1acb17221 */ /* 0x000fc20000010000 */
        /* <DEDUP_REMOVED lines=13> */
[----:B-1----:R-:W-:-:S04]  /*8180*/  FFMA.FTZ R6, R171, R5, R168 ;  /* 0x00000005ab067223 */ /* 0x002fc800000100a8 */
[----:B------:R-:W-:-:S03]  /*8190*/  FADD.FTZ R5, R11, R6 ;  /* 0x000000060b057221 */ /* 0x000fc60000010000 */
[----:B------:R-:W1:Y:S01]  /*81a0*/  MUFU.EX2 R20, R20 ;  /* 0x0000001400147308 */ /* 0x000e620000000800 */
[----:B--2---:R-:W-:-:S07]  /*81b0*/  FADD.FTZ R6, R14, R5 ;  /* 0x000000050e067221 */ /* 0x004fce0000010000 */
[----:B------:R-:W2:Y:S01]  /*81c0*/  MUFU.EX2 R21, R21 ;  /* 0x0000001500157308 */ /* 0x000ea20000000800 */
[----:B---3--:R-:W-:-:S01]  /*81d0*/  FADD.FTZ R5, R15, R6 ;  /* 0x000000060f057221 */ /* 0x008fc20000010000 */
[----:B------:R-:W-:Y:S01]  /*81e0*/  FADD.FTZ R6, R10, R177 ;  /* 0x000000b10a067221 */ /* 0x000fe20000010000 */
[----:B------:R-:W-:-:S03]  /*81f0*/  FFMA.FTZ R177, R158, UR10, -R165 ;  /* 0x0000000a9eb17c23 */ /* 0x000fc600080108a5 */
[----:B------:R-:W-:Y:S02]  /*8200*/  FADD.FTZ R6, R173, R6 ;  /* 0x00000006ad067221 */ /* 0x000fe40000010000 */
[----:B------:R-:W3:Y:S02]  /*8210*/  MUFU.EX2 R120, R120 ;  /* 0x0000007800787308 */ /* 0x000ee40000000800 */
[----:B------:R-:W-:-:S04]  /*8220*/  FADD.FTZ R181, R131, R6 ;  /* 0x0000000683b57221 */ /* 0x000fc80000010000 */
[----:B------:R-:W-:Y:S02]  /*8230*/  FADD.FTZ R181, R132, R181 ;  /* 0x000000b584b57221 */ /* 0x000fe40000010000 */
[----:B------:R-:W4:Y:S08]  /*8240*/  MUFU.EX2 R167, R167 ;  /* 0x000000a700a77308 */ /* 0x000f300000000800 */
[----:B------:R-:W-:Y:S08]  /*8250*/  MUFU.EX2 R8, R174 ;  /* 0x000000ae00087308 */ /* 0x000ff00000000800 */
[----:B------:R-:W5:Y:S08]  /*8260*/  MUFU.EX2 R122, R122 ;  /* 0x0000007a007a7308 */ /* 0x000f700000000800 */
[----:B------:R1:W-:Y:S08]  /*8270*/  MUFU.EX2 R174, R178 ;  /* 0x000000b200ae7308 */ /* 0x0003f00000000800 */
[----:B------:R-:W5:Y:S01]  /*8280*/  MUFU.EX2 R123, R123 ;  /* 0x0000007b007b7308 */ /* 0x000f620000000800 */
[----:B-1----:R-:W-:-:S04]  /*8290*/  FADD.FTZ R178, R20, R5 ;  /* 0x0000000514b27221 */ /* 0x002fc80000010000 */
[----:B--2---:R-:W-:-:S03]  /*82a0*/  FADD.FTZ R5, R21, R178 ;  /* 0x000000b215057221 */ /* 0x004fc60000010000 */
[----:B------:R-:W1:Y:S01]  /*82b0*/  MUFU.EX2 R126, R126 ;  /* 0x0000007e007e7308 */ /* 0x000e620000000800 */
[----:B---3--:R-:W-:-:S04]  /*82c0*/  FADD.FTZ R6, R120, R5 ;  /* 0x0000000578067221 */ /* 0x008fc80000010000 */
[----:B----4-:R-:W-:Y:S01]  /*82d0*/  FADD.FTZ R5, R167, R6 ;  /* 0x00000006a7057221 */ /* 0x010fe20000010000 */
[----:B------:R-:W-:-:S02]  /*82e0*/  FADD.FTZ R6, R176, R181 ;  /* 0x000000b5b0067221 */ /* 0x000fc40000010000 */
[----:B------:R-:W2:Y:S01]  /*82f0*/  MUFU.EX2 R127, R127 ;  /* 0x0000007f007f7308 */ /* 0x000ea20000000800 */
[----:B-----5:R-:W-:-:S01]  /*8300*/  FADD.FTZ R158, R122, R5 ;  /* 0x000000057a9e7221 */ /* 0x020fc20000010000 */
[----:B------:R-:W-:-:S03]  /*8310*/  FADD.FTZ R5, R135, R6 ;  /* 0x0000000687057221 */ /* 0x000fc60000010000 */
[----:B------:R-:W-:Y:S01]  /*8320*/  FADD.FTZ R181, R123, R158 ;  /* 0x0000009e7bb57221 */ /* 0x000fe20000010000 */
[----:B------:R-:W-:-:S02]  /*8330*/  FADD.FTZ R6, R136, R5 ;  /* 0x0000000588067221 */ /* 0x000fc40000010000 */
[----:B------:R-:W3:Y:S01]  /*8340*/  MUFU.EX2 R130, R130 ;  /* 0x0000008200827308 */ /* 0x000ee20000000800 */
        /* <DEDUP_REMOVED lines=12> */
[----:B-1----:R-:W-:-:S01]  /*8410*/  FADD.FTZ R5, R169, R6 ;  /* 0x00000006a9057221 */ /* 0x002fc20000010000 */
[----:B------:R-:W-:-:S03]  /*8420*/  FADD.FTZ R158, R124, R181 ;  /* 0x000000b57c9e7221 */ /* 0x000fc60000010000 */
[----:B------:R-:W-:-:S03]  /*8430*/  FADD.FTZ R6, R8, R5 ;  /* 0x0000000508067221 */ /* 0x000fc60000010000 */
[----:B------:R-:W1:Y:S01]  /*8440*/  MUFU.EX2 R175, R175 ;  /* 0x000000af00af7308 */ /* 0x000e620000000800 */
[----:B--2---:R-:W-:-:S07]  /*8450*/  FADD.FTZ R5, R133, R6 ;  /* 0x0000000685057221 */ /* 0x004fce0000010000 */
[----:B------:R-:W2:Y:S01]  /*8460*/  MUFU.EX2 R137, R137 ;  /* 0x0000008900897308 */ /* 0x000ea20000000800 */
[----:B---3--:R-:W-:-:S01]  /*8470*/  FADD.FTZ R6, R134, R5 ;  /* 0x0000000586067221 */ /* 0x008fc20000010000 */
[----:B------:R-:W-:Y:S01]  /*8480*/  FFMA.FTZ R5, R145, UR10, -R165 ;  /* 0x0000000a91057c23 */ /* 0x000fe200080108a5 */
[----:B------:R-:W-:-:S05]  /*8490*/  FADD.FTZ R145, R125, R158 ;  /* 0x0000009e7d917221 */ /* 0x000fca0000010000 */
[----:B------:R-:W3:Y:S01]  /*84a0*/  MUFU.EX2 R138, R138 ;  /* 0x0000008a008a7308 */ /* 0x000ee20000000800 */
[----:B-1----:R-:W-:-:S04]  /*84b0*/  FADD.FTZ R181, R175, R6 ;  /* 0x00000006afb57221 */ /* 0x002fc80000010000 */
[----:B------:R-:W-:Y:S01]  /*84c0*/  FADD.FTZ R6, R174, R181 ;  /* 0x000000b5ae067221 */ /* 0x000fe20000010000 */
[----:B------:R-:W-:-:S01]  /*84d0*/  FADD.FTZ R181, R128, R145 ;  /* 0x0000009180b57221 */ /* 0x000fc20000010000 */
[----:B------:R-:W-:Y:S01]  /*84e0*/  FFMA.FTZ R145, R146, UR10, -R165 ;  /* 0x0000000a92917c23 */ /* 0x000fe200080108a5 */
[----:B------:R-:W1:Y:S01]  /*84f0*/  MUFU.EX2 R177, R177 ;  /* 0x000000b100b17308 */ /* 0x000e620000000800 */
[----:B--2---:R-:W-:-:S01]  /*8500*/  FADD.FTZ R183, R137, R6 ;  /* 0x0000000689b77221 */ /* 0x004fc20000010000 */
[----:B------:R-:W-:-:S04]  /*8510*/  FADD.FTZ R6, R150, R181 ;  /* 0x000000b596067221 */ /* 0x000fc80000010000 */
[----:B------:R-:W-:Y:S02]  /*8520*/  FADD.FTZ R181, R163, R6 ;  /* 0x00000006a3b57221 */ /* 0x000fe40000010000 */
[----:B------:R-:W2:Y:S01]  /*8530*/  MUFU.EX2 R156, R156 ;  /* 0x0000009c009c7308 */ /* 0x000ea20000000800 */
[----:B---3--:R-:W-:-:S01]  /*8540*/  FADD.FTZ R146, R138, R183 ;  /* 0x000000b78a927221 */ /* 0x008fc20000010000 */
[----:B------:R-:W-:-:S06]  /*8550*/  FADD.FTZ R6, R152, R181 ;  /* 0x000000b598067221 */ /* 0x000fcc0000010000 */
        /* <DEDUP_REMOVED lines=9> */
[----:B------:R-:W-:Y:S08]  /*85f0*/  MUFU.EX2 R160, R160 ;  /* 0x000000a000a07308 */ /* 0x000ff00000000800 */
[----:B------:R1:W4:Y:S08]  /*8600*/  MUFU.EX2 R178, R5 ;  /* 0x0000000500b27308 */ /* 0x0003300000000800 */
[----:B------:R-:W5:Y:S01]  /*8610*/  MUFU.EX2 R161, R161 ;  /* 0x000000a100a17308 */ /* 0x000f620000000800 */
[----:B-1----:R-:W-:-:S04]  /*8620*/  FADD.FTZ R5, R155, R6 ;  /* 0x000000069b057221 */ /* 0x002fc80000010000 */
[----:B------:R-:W-:Y:S01]  /*8630*/  FADD.FTZ R6, R154, R5 ;  /* 0x000000059a067221 */ /* 0x000fe20000010000 */
[----:B--2---:R-:W-:-:S02]  /*8640*/  FADD.FTZ R5, R143, R158 ;  /* 0x0000009e8f057221 */ /* 0x004fc40000010000 */
[----:B------:R-:W1:Y:S01]  /*8650*/  MUFU.EX2 R145, R145 ;  /* 0x0000009100917308 */ /* 0x000e620000000800 */
[----:B------:R-:W-:-:S01]  /*8660*/  FADD.FTZ R6, R157, R6 ;  /* 0x000000069d067221 */ /* 0x000fc20000010000 */
[----:B---3--:R-:W-:-:S03]  /*8670*/  FADD.FTZ R5, R144, R5 ;  /* 0x0000000590057221 */ /* 0x008fc60000010000 */
[----:B------:R-:W-:Y:S01]  /*8680*/  FADD.FTZ R147, R159, R6 ;  /* 0x000000069f937221 */ /* 0x000fe20000010000 */
[----:B----4-:R-:W-:-:S02]  /*8690*/  FADD.FTZ R158, R178, R5 ;  /* 0x00000005b29e7221 */ /* 0x010fc40000010000 */
[----:B------:R-:W2:Y:S01]  /*86a0*/  MUFU.EX2 R162, R162 ;  /* 0x000000a200a27308 */ /* 0x000ea20000000800 */
[----:B------:R-:W-:-:S04]  /*86b0*/  FADD.FTZ R6, R160, R147 ;  /* 0x00000093a0067221 */ /* 0x000fc80000010000 */
[----:B-----5:R-:W-:-:S03]  /*86c0*/  FADD.FTZ R5, R161, R6 ;  /* 0x00000006a1057221 */ /* 0x020fc60000010000 */
[----:B------:R-:W3:Y:S01]  /*86d0*/  MUFU.EX2 R146, R146 ;  /* 0x0000009200927308 */ /* 0x000ee20000000800 */
[----:B-1----:R-:W-:-:S07]  /*86e0*/  FADD.FTZ R147, R145, R158 ;  /* 0x0000009e91937221 */ /* 0x002fce0000010000 */
[----:B------:R-:W1:Y:S01]  /*86f0*/  MUFU.EX2 R164, R164 ;  /* 0x000000a400a47308 */ /* 0x000e620000000800 */
[----:B--2---:R-:W-:-:S07]  /*8700*/  FADD.FTZ R5, R162, R5 ;  /* 0x00000005a2057221 */ /* 0x004fce0000010000 */
[----:B------:R-:W2:Y:S01]  /*8710*/  MUFU.EX2 R148, R148 ;  /* 0x0000009400947308 */ /* 0x000ea20000000800 */
[----:B---3--:R-:W-:-:S07]  /*8720*/  FADD.FTZ R147, R146, R147 ;  /* 0x0000009392937221 */ /* 0x008fce0000010000 */
[----:B------:R-:W3:Y:S01]  /*8730*/  MUFU.EX2 R149, R149 ;  /* 0x0000009500957308 */ /* 0x000ee20000000800 */
[----:B-1----:R-:W-:-:S04]  /*8740*/  FADD.FTZ R6, R164, R5 ;  /* 0x00000005a4067221 */ /* 0x002fc80000010000 */
[----:B------:R-:W-:Y:S01]  /*8750*/  FADD.FTZ R6, R7, R6 ;  /* 0x0000000607067221 */ /* 0x000fe20000010000 */
[----:B--2---:R-:W-:-:S04]  /*8760*/  FADD.FTZ R147, R148, R147 ;  /* 0x0000009394937221 */ /* 0x004fc80000010000 */
[----:B---3--:R-:W-:Y:S01]  /*8770*/  FADD.FTZ R5, R149, R147 ;  /* 0x0000009395057221 */ /* 0x008fe20000010000 */
[----:B------:R-:W-:Y:S06]  /*8780*/  @!P0 BRA `(.L_x_3706) ;  /* 0x0000000000048947 */ /* 0x000fec0003800000 */
[----:B------:R-:W-:Y:S01]  /*8790*/  BPT.TRAP 0x1 ;  /* 0x000000040000795c */ /* 0x000fe20000300000 */
.L_x_3706:
        /* <DEDUP_REMOVED lines=139> */
[----:B------:R-:W-:Y:S01]  /*9050*/  IMAD.MOV.U32 R8, RZ, RZ, R151 ;  /* 0x000000ffff087224 */ /* 0x000fe200078e0097 */
[----:B------:R-:W-:Y:S01]  /*9060*/  UMOV UR49, UR54 ;  /* 0x0000003600317c82 */ /* 0x000fe20008000000 */
[----:B------:R-:W-:Y:S01]  /*9070*/  IMAD.MOV.U32 R7, RZ, RZ, R12 ;  /* 0x000000ffff077224 */ /* 0x000fe200078e000c */
[----:B------:R-:W-:-:S06]  /*9080*/  UMOV UR36, UR35 ;  /* 0x0000002300247c82 */ /* 0x000fcc0008000000 */
.L_x_3689:
        /* <DEDUP_REMOVED lines=15> */
.L_x_3709:
[----:B------:R-:W-:-:S13]  /*9180*/  ISETP.NE.AND P2, PT, R11, 0x1, PT ;  /* 0x000000010b00780c */ /* 0x000fda0003f45270 */
[----:B------:R-:W1:Y:S02]  /*9190*/  @P2 LDC.64 R12, c[0x0][0x9e8] ;  /* 0x00027a00ff0c2b82 */ /* 0x000e640000000a00 */
[----:B-1----:R-:W-:-:S05]  /*91a0*/  @P2 IMAD.HI.U32 R10, R200, R12, RZ ;  /* 0x0000000cc80a2227 */ /* 0x002fca00078e00ff */
[----:B------:R-:W-:-:S07]  /*91b0*/  @P2 SHF.R.U32.HI R200, RZ, R13, R10 ;  /* 0x0000000dffc82219 */ /* 0x000fce000001160a */
.L_x_3710:
[----:B------:R-:W-:-:S05]  /*91c0*/  IMAD R200, R200, R11, RZ ;  /* 0x0000000bc8c87224 */ /* 0x000fca00078e02ff */
[----:B------:R-:W-:-:S13]  /*91d0*/  R2UR UR7, R200 ;  /* 0x00000000c80772ca */ /* 0x000fda00000e0000 */
[----:B------:R-:W-:-:S04]  /*91e0*/  UISETP.LT.AND UP0, UPT, UR6, UR7, UPT ;  /* 0x000000070600728c */ /* 0x000fc8000bf01270 */
[----:B------:R-:W-:-:S12]  /*91f0*/  USEL UR6, UR6, UR7, !UP0 ;  /* 0x0000000706067287 */ /* 0x000fd8000c000000 */
.L_x_3708:
        /* <DEDUP_REMOVED lines=13> */
.L_x_3721:
[----:B------:R-:W-:Y:S01]  /*92d0*/  ISETP.NE.AND P3, PT, RZ, UR41, PT ;  /* 0x00000029ff007c0c */ /* 0x000fe2000bf65270 */
[----:B------:R-:W-:-:S04]  /*92e0*/  UISETP.NE.AND UP0, UPT, UR32, 0x1, UPT ;  /* 0x000000012000788c */ /* 0x000fc8000bf05270 */
[----:B------:R-:W-:-:S04]  /*92f0*/  USEL UR36, URZ, 0x1, UP0 ;  /* 0x000000013f247887 */ /* 0x000fc80008000000 */
[----:B------:R-:W-:-:S04]  /*9300*/  ULOP3.LUT UR36, UR33, UR36, URZ, 0x3c, !UPT ;  /* 0x0000002421247292 */ /* 0x000fc8000f8e3c3f */
[----:B------:R-:W-:Y:S08]  /*9310*/  @P3 BRA `(.L_x_3712) ;  /* 0x0000000000383947 */ /* 0x000ff00003800000 */
[----:B------:R-:W-:Y:S05]  /*9320*/  @!P0 BRA `(.L_x_3713) ;  /* 0x0000000000048947 */ /* 0x000fea0003800000 */
[----:B------:R-:W-:Y:S01]  /*9330*/  BPT.TRAP 0x1 ;  /* 0x000000040000795c */ /* 0x000fe20000300000 */
.L_x_3713:
        /* <DEDUP_REMOVED lines=9> */
.L_x_3714:
[----:B--2---:R-:W-:Y:S05]  /*93d0*/  @P2 BRA `(.L_x_3712) ;  /* 0x0000000000082947 */ /* 0x004fea0003800000 */
[----:B------:R-:W2:Y:S02]  /*93e0*/  SYNCS.PHASECHK.TRANS64.TRYWAIT P2, [UR6+0x2a830], R7 ;  /* 0x02a83007ff0075a7 */ /* 0x000ea40008040146 */
[----:B--2---:R-:W-:Y:S05]  /*93f0*/  @!P2 BRA `(.L_x_3715) ;  /* 0x000000cc00c0a947 */ /* 0x004fea0003800000 */
.L_x_3712:
        /* <DEDUP_REMOVED lines=10> */
[----:B------:R-:W-:-:S04]  /*94a0*/  UIMAD UR26, UR49, 0x600, UR28 ;  /* 0x00000600311a78a4 */ /* 0x000fc8000f8e021c */
[----:B------:R-:W-:Y:S02]  /*94b0*/  UIADD3 UR6, UR26, 0x2, URZ ;  /* 0x000000021a067890 */ /* 0x000fe4000fffe03f */
[----:B------:R-:W-:Y:S02]  /*94c0*/  UIADD3 UR10, UR26, 0x200, URZ ;  /* 0x000002001a0a7890 */ /* 0x000fe4000fffe03f */
        /* <DEDUP_REMOVED lines=27> */
.L_x_3717:
[----:B------:R-:W-:Y:S01]  /*9680*/  ULEA UR6, UR32, UR39, 0x3 ;  /* 0x0000002720067291 */ /* 0x000fe2000f8e183f */
[----:B------:R-:W-:-:S05]  /*9690*/  IMAD.U32 R7, RZ, RZ, UR33 ;  /* 0x00000021ff077e24 */ /* 0x000fca000f8e00ff */
[----:B------:R-:W-:-:S04]  /*96a0*/  SHF.L.U32 R7, R7, 0x1f, RZ ;  /* 0x0000001f07077819 */ /* 0x000fc800000006ff */
[----:B------:R1:W2:Y:S01]  /*96b0*/  SYNCS.PHASECHK.TRANS64.TRYWAIT P2, [UR6+0x2a850], R7 ;  /* 0x02a85007ff0075a7 */ /* 0x0002a20008040146 */
[----:B------:R-:W-:Y:S05]  /*96c0*/  @!P0 BRA `(.L_x_3718) ;  /* 0x0000000000048947 */ /* 0x000fea0003800000 */
[----:B------:R-:W-:Y:S01]  /*96d0*/  BPT.TRAP 0x1 ;  /* 0x000000040000795c */ /* 0x000fe20000300000 */
.L_x_3718:
[----:B--2---:R-:W-:Y:S05]  /*96e0*/  @P2 BRA `(.L_x_3716) ;  /* 0x0000000000082947 */ /* 0x004fea0003800000 */
[----:B------:R-:W2:Y:S02]  /*96f0*/  SYNCS.PHASECHK.TRANS64.TRYWAIT P2, [UR6+0x2a850], R7 ;  /* 0x02a85007ff0075a7 */ /* 0x000ea40008040146 */
[----:B--2---:R-:W-:Y:S05]  /*9700*/  @!P2 BRA `(.L_x_3719) ;  /* 0x000000cc0014a947 */ /* 0x004fea0003800000 */
.L_x_3716:
        /* <DEDUP_REMOVED lines=17> */
[----:B------:R-:W3:Y:S01]  /*9820*/  MUFU.TANH R12, R12 ;  /* 0x0000000c000c7308 */ /* 0x000ee20000002400 */
[C---:B------:R-:W-:Y:S01]  /*9830*/  FMUL.FTZ R125, R0.reuse, R132 ;  /* 0x00000084007d7220 */ /* 0x040fe20000410000 */
[C---:B------:R-:W-:Y:S01]  /*9840*/  FMUL.FTZ R143, R0.reuse, R150 ;  /* 0x00000096008f7220 */ /* 0x040fe20000410000 */
[C---:B------:R-:W-:Y:S01]  /*9850*/  FMUL.FTZ R150, R0.reuse, R157 ;  /* 0x0000009d00967220 */ /* 0x040fe20000410000 */
[C---:B------:R-:W-:Y:S01]  /*9860*/  FMUL.FTZ R157, R0.reuse, R164 ;  /* 0x000000a4009d7220 */ /* 0x040fe20000410000 */
[C---:B------:R-:W-:Y:S01]  /*9870*/  FMUL.FTZ R21, R0.reuse, R126 ;  /* 0x0000007e00157220 */ /* 0x040fe20000410000 */
[----:B------:R-:W-:Y:S01]  /*9880*/  UMOV UR6, UR11 ;  /* 0x0000000b00067c82 */ /* 0x000fe20008000000 */
[C---:B------:R-:W-:Y:S01]  /*9890*/  FMUL.FTZ R126, R0.reuse, R133 ;  /* 0x00000085007e7220 */ /* 0x040fe20000410000 */
[----:B------:R-:W-:Y:S01]  /*98a0*/  QGMMA.64x192x32.F32.E4M3.E4M3 R24, R196, gdesc[UR4], R24, gsb0 ;  /* 0x02e00004c4187df3 */ /* 0x000fe20008000818 */
[----:B------:R-:W-:Y:S01]  /*98b0*/  UIADD3 UR6, UR11, 0x2, URZ ;  /* 0x000000020b067890 */ /* 0x000fe2000fffe03f */
[----:B------:R-:W4:Y:S01]  /*98c0*/  MUFU.TANH R15, R15 ;  /* 0x0000000f000f7308 */ /* 0x000f220000002400 */
[----:B------:R-:W-:Y:S01]  /*98d0*/  UMOV UR7, 0x40000040 ;  /* 0x4000004000077882 */ /* 0x000fe20000000000 */
[----:B-12---:R-:W-:Y:S01]  /*98e0*/  FMNMX.FTZ R7, R11, R10, !PT ;  /* 0x0000000a0b077209 */ /* 0x006fe20007810000 */
[C---:B------:R-:W-:Y:S01]  /*98f0*/  FMUL.FTZ R124, R0.reuse, R131 ;  /* 0x00000083007c7220 */ /* 0x040fe20000410000 */
[C---:B------:R-:W-:Y:S01]  /*9900*/  FMUL.FTZ R131, R0.reuse, R138 ;  /* 0x0000008a00837220 */ /* 0x040fe20000410000 */
[C---:B------:R-:W-:Y:S01]  /*9910*/  FMUL.FTZ R138, R0.reuse, R145 ;  /* 0x00000091008a7220 */ /* 0x040fe20000410000 */
[----:B------:R-:W-:Y:S01]  /*9920*/  FMUL.FTZ R13, R0, R123 ;  /* 0x0000007b000d7220 */ /* 0x000fe20000410000 */
[----:B---3--:R-:W-:Y:S01]  /*9930*/  FMNMX.FTZ R164, R12, R7, !PT ;  /* 0x000000070ca47209 */ /* 0x008fe20007810000 */
        /* <DEDUP_REMOVED lines=9> */
[----:B----4-:R-:W-:Y:S01]  /*99d0*/  FMNMX.FTZ R7, R15, R164, !PT ;  /* 0x000000a40f077209 */ /* 0x010fe20007810000 */
        /* <DEDUP_REMOVED lines=35> */
[----:B------:R-:W-:Y:S01]  /*9c10*/  FMUL.FTZ R166, R0, R173 ;  /* 0x000000ad00a67220 */ /* 0x000fe20000410000 */
[----:B------:R-:W-:Y:S01]  /*9c20*/  UMOV UR10, UR31 ;  /* 0x0000001f000a7c82 */ /* 0x000fe20008000000 */
[----:B------:R-:W1:Y:S01]  /*9c30*/  S2R R200, SR_TID.X ;  /* 0x0000000000c87919 */ /* 0x000e620000002100 */
[----:B------:R-:W4:Y:S01]  /*9c40*/  MUFU.TANH R13, R13 ;  /* 0x0000000d000d7308 */ /* 0x000f220000002400 */
[----:B--2---:R-:W-:-:S07]  /*9c50*/  FMNMX.FTZ R8, R14, R9, !PT ;  /* 0x000000090e087209 */ /* 0x004fce0007810000 */
        /* <DEDUP_REMOVED lines=16> */
[C---:B------:R-:W-:Y:S01]  /*9d60*/  FMUL.FTZ R168, R0.reuse, R175 ;  /* 0x000000af00a87220 */ /* 0x040fe20000410000 */
[----:B------:R-:W-:-:S05]  /*9d70*/  FMUL.FTZ R175, R0, R180 ;  /* 0x000000b400af7220 */ /* 0x000fca0000410000 */
        /* <DEDUP_REMOVED lines=17> */
[C---:B------:R-:W-:Y:S01]  /*9e90*/  FMUL.FTZ R170, R0.reuse, R177 ;  /* 0x000000b100aa7220 */ /* 0x040fe20000410000 */
[----:B------:R-:W-:-:S05]  /*9ea0*/  FMUL.FTZ R177, R0, R181 ;  /* 0x000000b500b17220 */ /* 0x000fca0000410000 */
[----:B------:R-:W1:Y:S01]  /*9eb0*/  MUFU.TANH R132, R132 ;  /* 0x0000008400847308 */ /* 0x000e620000002400 */
[----:B--2---:R-:W-:-:S07]  /*9ec0*/  FMNMX.FTZ R7, R131, R8, !PT ;  /* 0x0000000883077209 */ /* 0x004fce0007810000 */
[----:B------:R-:W2:Y:S01]  /*9ed0*/  MUFU.TANH R145, R145 ;  /* 0x0000009100917308 */ /* 0x000ea20000002400 */
[----:B---3--:R-:W-:-:S07]  /*9ee0*/  FMNMX.FTZ R172, R142, R171, !PT ;  /* 0x000000ab8eac7209 */ /* 0x008fce0007810000 */
[----:B------:R-:W3:Y:S01]  /*9ef0*/  MUFU.TANH R135, R135 ;  /* 0x0000008700877308 */ /* 0x000ee20000002400 */
[----:B-1----:R-:W-:Y:S01]  /*9f00*/  FMNMX.FTZ R8, R132, R7, !PT ;  /* 0x0000000784087209 */ /* 0x002fe20007810000 */
[----:B------:R-:W-:Y:S02]  /*9f10*/  WARPGROUP.DEPBAR.LE gsb0, 0x0 ;  /* 0x00008000000079c5 */ /* 0x000fe40000010000 */
[----:B------:R-:W-:-:S04]  /*9f20*/  WARPGROUP.ARRIVE ;  /* 0x00000000000079c5 */ /* 0x000fc80000000000 */
[----:B------:R-:W1:Y:S01]  /*9f30*/  MUFU.TANH R146, R146 ;  /* 0x0000009200927308 */ /* 0x000e620000002400 */
[----:B--2---:R-:W-:Y:S01]  /*9f40*/  FMNMX.FTZ R171, R145, R172, !PT ;  /* 0x000000ac91ab7209 */ /* 0x004fe20007810000 */
[----:B------:R-:W-:Y:S01]  /*9f50*/  QGMMA.64x192x32.F32.E4M3.E4M3 R24, R192, gdesc[UR4], R24, gsb0 ;  /* 0x02e00004c0187df3 */ /* 0x000fe20008000818 */
[----:B------:R-:W-:Y:S01]  /*9f60*/  UIADD3 UR6, UR11, 0x4, URZ ;  /* 0x000000040b067890 */ /* 0x000fe2000fffe03f */
[----:B------:R-:W-:-:S04]  /*9f70*/  UMOV UR7, 0x40000040 ;  /* 0x4000004000077882 */ /* 0x000fc80000000000 */
        /* <DEDUP_REMOVED lines=66> */
[----:B-1----:R-:W-:-:S07]  /*a3a0*/  FMNMX.FTZ R7, R163, R8, !PT ;  /* 0x00000008a3077209 */ /* 0x002fce0007810000 */
[----:B------:R-:W1:Y:S01]  /*a3b0*/  MUFU.TANH R167, R167 ;  /* 0x000000a700a77308 */ /* 0x000e620000002400 */
[----:B--2---:R-:W-:-:S05]  /*a3c0*/  FMNMX.FTZ R176, R177, R176, !PT ;  /* 0x000000b0b1b07209 */ /* 0x004fca0007810000 */
[----:B------:R-:W2:Y:S02]  /*a3d0*/  SHFL.BFLY PT, R179, R176, 0x2, 0x1f ;  /* 0x0c401f00b0b37f89 */ /* 0x000ea400000e0000 */
[----:B------:R-:W4:Y:S01]  /*a3e0*/  MUFU.TANH R168, R168 ;  /* 0x000000a800a87308 */ /* 0x000f220000002400 */
[----:B---3--:R-:W-:-:S07]  /*a3f0*/  FMNMX.FTZ R8, R164, R7, !PT ;  /* 0x00000007a4087209 */ /* 0x008fce0007810000 */
[----:B------:R-:W3:Y:S01]  /*a400*/  MUFU.TANH R171, R171 ;  /* 0x000000ab00ab7308 */ /* 0x000ee20000002400 */
[----:B-1----:R-:W-:-:S07]  /*a410*/  FMNMX.FTZ R7, R167, R8, !PT ;  /* 0x00000008a7077209 */ /* 0x002fce0007810000 */
[----:B------:R-:W1:Y:S01]  /*a420*/  MUFU.TANH R172, R172 ;  /* 0x000000ac00ac7308 */ /* 0x000e620000002400 */
[----:B----4-:R-:W-:Y:S02]  /*a430*/  FMNMX.FTZ R8, R168, R7, !PT ;  /* 0x00000007a8087209 */ /* 0x010fe40007810000 */
[----:B--2---:R-:W-:-:S05]  /*a440*/  FMNMX.FTZ R179, R176, R179, !PT ;  /* 0x000000b3b0b37209 */ /* 0x004fca0007810000 */
[----:B------:R-:W2:Y:S01]  /*a450*/  MUFU.TANH R173, R173 ;  /* 0x000000ad00ad7308 */ /* 0x000ea20000002400 */
[----:B---3--:R-:W-:-:S07]  /*a460*/  FMNMX.FTZ R7, R171, R8, !PT ;  /* 0x00000008ab077209 */ /* 0x008fce0007810000 */
[----:B------:R-:W3:Y:S01]  /*a470*/  MUFU.TANH R174, R174 ;  /* 0x000000ae00ae7308 */ /* 0x000ee20000002400 */
[----:B-1----:R-:W-:-:S04]  /*a480*/  FMNMX.FTZ R8, R172, R7, !PT ;  /* 0x00000007ac087209 */ /* 0x002fc80007810000 */
[----:B--2---:R-:W-:Y:S02]  /*a490*/  FMNMX.FTZ R7, R173, R8, !PT ;  /* 0x00000008ad077209 */ /* 0x004fe40007810000 */
[----:B------:R-:W-:Y:S02]  /*a4a0*/  SHFL.BFLY PT, R8, R179, 0x1, 0x1f ;  /* 0x0c201f00b3087f89 */ /* 0x000fe400000e0000 */
[----:B---3--:R-:W-:-:S05]  /*a4b0*/  FMNMX.FTZ R178, R174, R7, !PT ;  /* 0x00000007aeb27209 */ /* 0x008fca0007810000 */
[----:B------:R-:W1:Y:S02]  /*a4c0*/  SHFL.BFLY PT, R7, R178, 0x2, 0x1f ;  /* 0x0c401f00b2077f89 */ /* 0x000e6400000e0000 */
[----:B-1----:R-:W-:Y:S01]  /*a4d0*/  FMNMX.FTZ R180, R178, R7, !PT ;  /* 0x00000007b2b47209 */ /* 0x002fe20007810000 */
[----:B------:R-:W-:Y:S01]  /*a4e0*/  IMAD.U32 R178, RZ, RZ, UR10 ;  /* 0x0000000affb27e24 */ /* 0x000fe2000f8e00ff */
[----:B------:R-:W-:-:S03]  /*a4f0*/  FMNMX.FTZ R7, R179, R8, !PT ;  /* 0x00000008b3077209 */ /* 0x000fc60007810000 */
[----:B------:R-:W1:Y:S02]  /*a500*/  SHFL.BFLY PT, R181, R180, 0x1, 0x1f ;  /* 0x0c201f00b4b57f89 */ /* 0x000e6400000e0000 */
[----:B------:R-:W-:-:S01]  /*a510*/  FFMA.FTZ R178, R7, R178, -8 ;  /* 0xc100000007b27423 */ /* 0x000fc200000100b2 */
        /* <DEDUP_REMOVED lines=31> */
[----:B-1----:R-:W-:Y:S01]  /*a710*/  FMNMX.FTZ R8, R180, R181, !PT ;  /* 0x000000b5b4087209 */ /* 0x002fe20007810000 */
[----:B------:R-:W-:-:S01]  /*a720*/  FFMA.FTZ R170, R175, UR10, -R178 ;  /* 0x0000000aafaa7c23 */ /* 0x000fc200080108b2 */
[----:B------:R-:W-:-:S02]  /*a730*/  IMAD.U32 R175, RZ, RZ, UR10 ;  /* 0x0000000affaf7e24 */ /* 0x000fc4000f8e00ff */
[----:B------:R-:W-:Y:S01]  /*a740*/  FMUL.FTZ R181, R10, UR10 ;  /* 0x0000000a0ab57c20 */ /* 0x000fe20008410000 */
[----:B------:R-:W-:Y:S01]  /*a750*/  MUFU.EX2 R176, R176 ;  /* 0x000000b000b07308 */ /* 0x000fe20000000800 */
[----:B------:R-:W-:-:S01]  /*a760*/  FADD.FTZ R10, -R8, R9 ;  /* 0x00000009080a7221 */ /* 0x000fc20000010100 */
[----:B------:R-:W-:Y:S01]  /*a770*/  FFMA.FTZ R175, R8, R175, -8 ;  /* 0xc100000008af7423 */ /* 0x000fe200000100af */
[----:B------:R-:W-:-:S01]  /*a780*/  FFMA.FTZ R177, R177, UR10, -R178 ;  /* 0x0000000ab1b17c23 */ /* 0x000fc200080108b2 */
[----:B------:R-:W-:Y:S01]  /*a790*/  IADD3 R180, -R200, 0xb, RZ ;  /* 0x0000000bc8b47810 */ /* 0x000fe20007ffe1ff */
[----:B------:R-:W-:Y:S01]  /*a7a0*/  FMUL.FTZ R10, R10, UR10 ;  /* 0x0000000a0a0a7c20 */ /* 0x000fe20008410000 */
        /* <DEDUP_REMOVED lines=29> */
[----:B------:R-:W-:-:S05]  /*a980*/  FFMA.FTZ R174, R174, UR10, -R175 ;  /* 0x0000000aaeae7c23 */ /* 0x000fca00080108af */
        /* <DEDUP_REMOVED lines=8> */
[----:B------:R-:W-:Y:S06]  /*aa10*/  QGMMA.64x192x32.F32.E4M3.E4M3 R24, R184, gdesc[UR4], R24, gsb0 ;  /* 0x02e00004b8187df3 */ /* 0x000fec0008000818 */
[----:B------:R-:W3:Y:S01]  /*aa20*/  MUFU.EX2 R15, R15 ;  /* 0x0000000f000f7308 */ /* 0x000ee20000000800 */
[----:B--2---:R-:W-:-:S01]  /*aa30*/  FADD.FTZ R178, R12, R151 ;  /* 0x000000970cb27221 */ /* 0x004fc20000010000 */
[----:B------:R-:W-:-:S06]  /*aa40*/  FFMA.FTZ R151, R155, UR10, -R175 ;  /* 0x0000000a9b977c23 */ /* 0x000fcc00080108af */
        /* <DEDUP_REMOVED lines=16> */
[----:B------:R-:W-:-:S06]  /*ab50*/  FFMA.FTZ R155, R159, UR10, -R175 ;  /* 0x0000000a9f9b7c23 */ /* 0x000fcc00080108af */
        /* <DEDUP_REMOVED lines=16> */
[----:B------:R-:W-:-:S06]  /*ac60*/  FFMA.FTZ R159, R163, UR10, -R175 ;  /* 0x0000000aa39f7c23 */ /* 0x000fcc00080108af */
        /* <DEDUP_REMOVED lines=16> */
[----:B------:R-:W-:-:S06]  /*ad70*/  FFMA.FTZ R163, R167, UR10, -R175 ;  /* 0x0000000aa7a37c23 */ /* 0x000fcc00080108af */
[----:B------:R-:W2:Y:S01]  /*ad80*/  MUFU.EX2 R144, R144 ;  /* 0x0000009000907308 */ /* 0x000ea20000000800 */
[----:B-1----:R-:W-:-:S01]  /*ad90*/  FADD.FTZ R5, R139, R6 ;  /* 0x000000068b057221 */ /* 0x002fc20000010000 */
[----:B------:R-:W-:Y:S02]  /*ada0*/  WARPGROUP.DEPBAR.LE gsb0, 0x0 ;  /* 0x00008000000079c5 */ /* 0x000fe40000010000 */
[----:B------:R1:W-:Y:S06]  /*adb0*/  BAR.ARV R180, 0x100 ;  /* 0x000400b40000751d */ /* 0x0003ec0000002000 */
[----:B------:R-:W4:Y:S01]  /*adc0*/  MUFU.EX2 R142, R142 ;  /* 0x0000008e008e7308 */ /* 0x000f220000000800 */
[----:B---3--:R-:W-:-:S01]  /*add0*/  FADD.FTZ R181, R141, R178 ;  /* 0x000000b28db57221 */ /* 0x008fc20000010000 */
[----:B--2---:R-:W-:-:S06]  /*ade0*/  FADD.FTZ R6, R144, R5 ;  /* 0x0000000590067221 */ /* 0x004fcc0000010000 */
[----:B------:R-:W2:Y:S08]  /*adf0*/  MUFU.EX2 R143, R143 ;  /* 0x0000008f008f7308 */ /* 0x000eb00000000800 */
[----:B------:R-:W3:Y:S01]  /*ae00*/  MUFU.EX2 R145, R145 ;  /* 0x0000009100917308 */ /* 0x000ee20000000800 */
[----:B----4-:R-:W-:-:S07]  /*ae10*/  FADD.FTZ R178, R142, R181 ;  /* 0x000000b58eb27221 */ /* 0x010fce0000010000 */
[----:B------:R-:W4:Y:S01]  /*ae20*/  MUFU.EX2 R148, R148 ;  /* 0x0000009400947308 */ /* 0x000f220000000800 */
[----:B--2---:R-:W-:-:S07]  /*ae30*/  FADD.FTZ R5, R143, R6 ;  /* 0x000000068f057221 */ /* 0x004fce0000010000 */
[----:B------:R-:W2:Y:S01]  /*ae40*/  MUFU.EX2 R146, R146 ;  /* 0x0000009200927308 */ /* 0x000ea20000000800 */
[----:B---3--:R-:W-:-:S01]  /*ae50*/  FADD.FTZ R167, R145, R178 ;  /* 0x000000b291a77221 */ /* 0x008fc20000010000 */
[----:B------:R-:W-:-:S06]  /*ae60*/  FFMA.FTZ R178, R168, UR10, -R175 ;  /* 0x0000000aa8b27c23 */ /* 0x000fcc00080108af */
[----:B------:R-:W3:Y:S01]  /*ae70*/  MUFU.EX2 R147, R147 ;  /* 0x0000009300937308 */ /* 0x000ee20000000800 */
[----:B----4-:R-:W-:-:S07]  /*ae80*/  FADD.FTZ R6, R148, R5 ;  /* 0x0000000594067221 */ /* 0x010fce0000010000 */
[----:B------:R-:W4:Y:S01]  /*ae90*/  MUFU.EX2 R149, R149 ;  /* 0x0000009500957308 */ /* 0x000f220000000800 */
[----:B--2---:R-:W-:-:S01]  /*aea0*/  FADD.FTZ R168, R146, R167 ;  /* 0x000000a792a87221 */ /* 0x004fc20000010000 */
[----:B------:R-:W-:-:S06]  /*aeb0*/  FFMA.FTZ R167, R171, UR10, -R175 ;  /* 0x0000000aaba77c23 */ /* 0x000fcc00080108af */
[----:B------:R-:W2:Y:S01]  /*aec0*/  MUFU.EX2 R152, R152 ;  /* 0x0000009800987308 */ /* 0x000ea20000000800 */
[----:B---3--:R-:W-:-:S07]  /*aed0*/  FADD.FTZ R5, R147, R6 ;  /* 0x0000000693057221 */ /* 0x008fce0000010000 */
[----:B------:R-:W3:Y:S01]  /*aee0*/  MUFU.EX2 R150, R150 ;  /* 0x0000009600967308 */ /* 0x000ee20000000800 */
[----:B----4-:R-:W-:-:S07]  /*aef0*/  FADD.FTZ R181, R149, R168 ;  /* 0x000000a895b57221 */ /* 0x010fce0000010000 */
[----:B------:R-:W4:Y:S01]  /*af00*/  MUFU.EX2 R151, R151 ;  /* 0x0000009700977308 */ /* 0x000f220000000800 */
[----:B--2---:R-:W-:-:S07]  /*af10*/  FADD.FTZ R6, R152, R5 ;  /* 0x0000000598067221 */ /* 0x004fce0000010000 */
[----:B------:R-:W2:Y:S01]  /*af20*/  MUFU.EX2 R153, R153 ;  /* 0x0000009900997308 */ /* 0x000ea20000000800 */
[----:B---3--:R-:W-:-:S01]  /*af30*/  FADD.FTZ R168, R150, R181 ;  /* 0x000000b596a87221 */ /* 0x008fc20000010000 */
[----:B------:R-:W-:-:S06]  /*af40*/  IMAD.U32 R181, RZ, RZ, UR49 ;  /* 0x00000031ffb57e24 */ /* 0x000fcc000f8e00ff */
        /* <DEDUP_REMOVED lines=12> */
[----:B---3--:R-:W-:-:S07]  /*b010*/  FADD.FTZ R171, R157, R172 ;  /* 0x000000ac9dab7221 */ /* 0x008fce0000010000 */
[----:B------:R-:W3:Y:S01]  /*b020*/  MUFU.EX2 R159, R159 ;  /* 0x0000009f009f7308 */ /* 0x000ee20000000800 */
[----:B----4-:R-:W-:-:S01]  /*b030*/  FADD.FTZ R6, R160, R5 ;  /* 0x00000005a0067221 */ /* 0x010fc20000010000 */
[----:B------:R-:W-:-:S05]  /*b040*/  @!P1 LEA R5, R181, UR39, 0x3 ;  /* 0x00000027b5059c11 */ /* 0x000fca000f8e18ff */
[----:B------:R-:W-:Y:S01]  /*b050*/  @!P1 VIADD R5, R5, 0x2a840 ;  /* 0x0002a84005059836 */ /* 0x000fe20000000000 */
[----:B------:R-:W4:Y:S01]  /*b060*/  MUFU.EX2 R161, R161 ;  /* 0x000000a100a17308 */ /* 0x000f220000000800 */
[----:B--2---:R-:W-:-:S03]  /*b070*/  FADD.FTZ R172, R158, R171 ;  /* 0x000000ab9eac7221 */ /* 0x004fc60000010000 */
[----:B------:R-:W-:-:S04]  /*b080*/  @!P1 PRMT R5, RZ, 0x654, R5 ;  /* 0x00000654ff059816 */ /* 0x000fc80000000005 */
[----:B------:R-:W2:Y:S01]  /*b090*/  MUFU.EX2 R164, R164 ;  /* 0x000000a400a47308 */ /* 0x000ea20000000800 */
[----:B---3--:R-:W-:-:S01]  /*b0a0*/  FADD.FTZ R171, R159, R6 ;  /* 0x000000069fab7221 */ /* 0x008fc20000010000 */
[----:B------:R3:W-:Y:S06]  /*b0b0*/  @!P1 SYNCS.ARRIVE.TRANS64.RED.A1T0 RZ, [R5+URZ], RZ ;  /* 0x000000ff05ff99a7 */ /* 0x0007ec000810043f */
[----:B------:R-:W5:Y:S01]  /*b0c0*/  MUFU.EX2 R162, R162 ;  /* 0x000000a200a27308 */ /* 0x000f620000000800 */
[----:B----4-:R-:W-:-:S07]  /*b0d0*/  FADD.FTZ R181, R161, R172 ;  /* 0x000000aca1b57221 */ /* 0x010fce0000010000 */
[----:B------:R-:W4:Y:S01]  /*b0e0*/  MUFU.EX2 R163, R163 ;  /* 0x000000a300a37308 */ /* 0x000f220000000800 */
[----:B--2---:R-:W-:-:S07]  /*b0f0*/  FADD.FTZ R6, R164, R171 ;  /* 0x000000aba4067221 */ /* 0x004fce0000010000 */
[----:B------:R-:W3:Y:S01]  /*b100*/  MUFU.EX2 R165, R165 ;  /* 0x000000a500a57308 */ /* 0x000ee20000000800 */
[----:B-----5:R-:W-:-:S07]  /*b110*/  FADD.FTZ R172, R162, R181 ;  /* 0x000000b5a2ac7221 */ /* 0x020fce0000010000 */
[----:B------:R-:W2:Y:S01]  /*b120*/  MUFU.EX2 R178, R178 ;  /* 0x000000b200b27308 */ /* 0x000ea20000000800 */
[----:B----4-:R-:W-:-:S07]  /*b130*/  FADD.FTZ R171, R163, R6 ;  /* 0x00000006a3ab7221 */ /* 0x010fce0000010000 */
[----:B------:R-:W4:Y:S01]  /*b140*/  MUFU.EX2 R166, R166 ;  /* 0x000000a600a67308 */ /* 0x000f220000000800 */
[----:B---3--:R-:W-:-:S07]  /*b150*/  FADD.FTZ R5, R165, R172 ;  /* 0x000000aca5057221 */ /* 0x008fce0000010000 */
[----:B------:R-:W3:Y:S01]  /*b160*/  MUFU.EX2 R167, R167 ;  /* 0x000000a700a77308 */ /* 0x000ee20000000800 */
[----:B--2---:R-:W-:-:S07]  /*b170*/  FADD.FTZ R6, R178, R171 ;  /* 0x000000abb2067221 */ /* 0x004fce0000010000 */
[----:B------:R-:W2:Y:S01]  /*b180*/  MUFU.EX2 R169, R169 ;  /* 0x000000a900a97308 */ /* 0x000ea20000000800 */
[----:B----4-:R-:W-:-:S07]  /*b190*/  FADD.FTZ R172, R166, R5 ;  /* 0x00000005a6ac7221 */ /* 0x010fce0000010000 */
[----:B------:R-:W4:Y:S01]  /*b1a0*/  MUFU.EX2 R168, R168 ;  /* 0x000000a800a87308 */ /* 0x000f220000000800 */
[----:B---3--:R-:W-:-:S07]  /*b1b0*/  FADD.FTZ R5, R167, R6 ;  /* 0x00000006a7057221 */ /* 0x008fce0000010000 */
[----:B------:R-:W3:Y:S01]  /*b1c0*/  MUFU.EX2 R170, R170 ;  /* 0x000000aa00aa7308 */ /* 0x000ee20000000800 */
[----:B--2---:R-:W-:-:S07]  /*b1d0*/  FADD.FTZ R171, R169, R172 ;  /* 0x000000aca9ab7221 */ /* 0x004fce0000010000 */
[----:B-1----:R-:W1:Y:S01]  /*b1e0*/  MUFU.EX2 R180, R173 ;  /* 0x000000ad00b47308 */ /* 0x002e620000000800 */
[----:B----4-:R-:W-:-:S07]  /*b1f0*/  FADD.FTZ R5, R168, R5 ;  /* 0x00000005a8057221 */ /* 0x010fce0000010000 */
        /* <DEDUP_REMOVED lines=8> */
.L_x_3720:
        /* <DEDUP_REMOVED lines=138> */
[----:B------:R-:W-:Y:S06]  /*bb20*/  @P2 BRA `(.L_x_3721) ;  /* 0xffffffd400e82947 */ /* 0x000fec000383ffff */
.L_x_3711:
[----:B------:R-:W-:-:S13]  /*bb30*/  ISETP.GE.AND P2, PT, R2, UR40, PT ;  /* 0x0000002802007c0c */ /* 0x000fda000bf46270 */
[----:B------:R-:W-:Y:S05]  /*bb40*/  @!P2 BRA `(.L_x_3722) ;  /* 0x000000380044a947 */ /* 0x000fea0003800000 */
[----:B------:R-:W-:Y:S01]  /*bb50*/  IMAD.MOV.U32 R11, RZ, RZ, R8 ;  /* 0x000000ffff0b7224 */ /* 0x000fe200078e0008 */
[----:B------:R-:W-:Y:S01]  /*bb60*/  UMOV UR54, UR36 ;  /* 0x0000002400367c82 */ /* 0x000fe20008000000 */
[----:B------:R-:W-:Y:S01]  /*bb70*/  IMAD.MOV.U32 R10, RZ, RZ, R7 ;  /* 0x000000ffff0a7224 */ /* 0x000fe200078e0007 */
[----:B------:R-:W-:Y:S01]  /*bb80*/  UMOV UR35, UR49 ;  /* 0x0000003100237c82 */ /* 0x000fe20008000000 */
[----:B------:R-:W-:Y:S01]  /*bb90*/  IMAD.IADD R9, R201, 0x1, R3 ;  /* 0x00000001c9097824 */ /* 0x000fe200078e0203 */
[----:B------:R-:W-:Y:S01]  /*bba0*/  ULDC UR31, c[0x0][0x9e4] ;  /* 0x00027900001f7ab9 */ /* 0x000fe20000000800 */
[----:B------:R-:W-:Y:S01]  /*bbb0*/  ULDC UR34, c[0x0][0x2e0] ;  /* 0x0000b80000227ab9 */ /* 0x000fe20000000800 */
[----:B------:R-:W-:Y:S01]  /*bbc0*/  ULDC UR33, c[0x0][0x288] ;  /* 0x0000a20000217ab9 */ /* 0x000fe20000000800 */
[----:B------:R-:W-:Y:S01]  /*bbd0*/  ULDC UR30, c[0x0][0x988] ;  /* 0x00026200001e7ab9 */ /* 0x000fe20000000800 */
[----:B------:R-:W-:-:S05]  /*bbe0*/  ULDC UR32, c[0x0][0x9e0] ;  /* 0x0002780000207ab9 */ /* 0x000fca0000000800 */
.L_x_3740:
[----:B------:R-:W-:Y:S01]  /*bbf0*/  ISETP.NE.AND P3, PT, RZ, UR41, PT ;  /* 0x00000029ff007c0c */ /* 0x000fe2000bf65270 */
[----:B------:R-:W-:-:S04]  /*bc00*/  UISETP.NE.AND UP0, UPT, UR35, 0x1, UPT ;  /* 0x000000012300788c */ /* 0x000fc8000bf05270 */
[----:B------:R-:W-:-:S04]  /*bc10*/  USEL UR36, URZ, 0x1, UP0 ;  /* 0x000000013f247887 */ /* 0x000fc80008000000 */
[----:B------:R-:W-:-:S04]  /*bc20*/  ULOP3.LUT UR36, UR54, UR36, URZ, 0x3c, !UPT ;  /* 0x0000002436247292 */ /* 0x000fc8000f8e3c3f */
[----:B------:R-:W-:Y:S08]  /*bc30*/  @P3 BRA `(.L_x_3723) ;  /* 0x0000000000383947 */ /* 0x000ff00003800000 */
[----:B------:R-:W-:Y:S05]  /*bc40*/  @!P0 BRA `(.L_x_3724) ;  /* 0x0000000000048947 */ /* 0x000fea0003800000 */
[----:B------:R-:W-:Y:S01]  /*bc50*/  BPT.TRAP 0x1 ;  /* 0x000000040000795c */ /* 0x000fe20000300000 */
.L_x_3724:
        /* <DEDUP_REMOVED lines=9> */
.L_x_3725:
[----:B--2---:R-:W-:Y:S05]  /*bcf0*/  @P2 BRA `(.L_x_3723) ;  /* 0x0000000000082947 */ /* 0x004fea0003800000 */
[----:B------:R-:W2:Y:S02]  /*bd00*/  SYNCS.PHASECHK.TRANS64.TRYWAIT P2, [UR6+0x2a830], R7 ;  /* 0x02a83007ff0075a7 */ /* 0x000ea40008040146 */
[----:B--2---:R-:W-:Y:S05]  /*bd10*/  @!P2 BRA `(.L_x_3726) ;  /* 0x000000a400a8a947 */ /* 0x004fea0003800000 */
.L_x_3723:
        /* <DEDUP_REMOVED lines=40> */
.L_x_3728:
[----:B------:R-:W-:Y:S01]  /*bfa0*/  ULEA UR6, UR35, UR39, 0x3 ;  /* 0x0000002723067291 */ /* 0x000fe2000f8e183f */
[----:B------:R-:W-:-:S05]  /*bfb0*/  IMAD.U32 R7, RZ, RZ, UR54 ;  /* 0x00000036ff077e24 */ /* 0x000fca000f8e00ff */
[----:B------:R-:W-:-:S04]  /*bfc0*/  SHF.L.U32 R7, R7, 0x1f, RZ ;  /* 0x0000001f07077819 */ /* 0x000fc800000006ff */
[----:B------:R1:W2:Y:S01]  /*bfd0*/  SYNCS.PHASECHK.TRANS64.TRYWAIT P2, [UR6+0x2a850], R7 ;  /* 0x02a85007ff0075a7 */ /* 0x0002a20008040146 */
[----:B------:R-:W-:Y:S05]  /*bfe0*/  @!P0 BRA `(.L_x_3729) ;  /* 0x0000000000048947 */ /* 0x000fea0003800000 */
[----:B------:R-:W-:Y:S01]  /*bff0*/  BPT.TRAP 0x1 ;  /* 0x000000040000795c */ /* 0x000fe20000300000 */
.L_x_3729:
[----:B--2---:R-:W-:Y:S05]  /*c000*/  @P2 BRA `(.L_x_3727) ;  /* 0x0000000000082947 */ /* 0x004fea0003800000 */
[----:B------:R-:W2:Y:S02]  /*c010*/  SYNCS.PHASECHK.TRANS64.TRYWAIT P2, [UR6+0x2a850], R7 ;  /* 0x02a85007ff0075a7 */ /* 0x000ea40008040146 */
[----:B--2---:R-:W-:Y:S05]  /*c020*/  @!P2 BRA `(.L_x_3730) ;  /* 0x000000a000fca947 */ /* 0x004fea0003800000 */
.L_x_3727:
[----:B------:R-:W-:Y:S01]  /*c030*/  UIADD3 UR6, UR39, 0x400, URZ ;  /* 0x0000040027067890 */ /* 0x000fe2000fffe03f */
[----:B------:R-:W-:Y:S01]  /*c040*/  WARPGROUP.ARRIVE ;  /* 0x00000000000079c5 */ /* 0x000fe20000000000 */
[----:B------:R-:W-:-:S05]  /*c050*/  UMOV UR7, 0x40000040 ;  /* 0x4000004000077882 */ /* 0x000fca0000000000 */
[----:B------:R-:W3:Y:S01]  /*c060*/  S2R R200, SR_TID.X ;  /* 0x0000000000c87919 */ /* 0x000ee20000002100 */
[----:B------:R-:W-:Y:S01]  /*c070*/  USHF.R.U32.HI UR6, URZ, 0x4, UR6 ;  /* 0x000000043f067899 */ /* 0x000fe20008011606 */
[C---:B------:R-:W-:Y:S01]  /*c080*/  FMUL.FTZ R12, R0.reuse, R123 ;  /* 0x0000007b000c7220 */ /* 0x040fe20000410000 */
[C---:B------:R-:W-:Y:S01]  /*c090*/  FMUL.FTZ R123, R0.reuse, R139 ;  /* 0x0000008b007b7220 */ /* 0x040fe20000410000 */
[C---:B------:R-:W-:Y:S01]  /*c0a0*/  FMUL.FTZ R139, R0.reuse, R163 ;  /* 0x000000a3008b7220 */ /* 0x040fe20000410000 */
[----:B------:R-:W-:Y:S01]  /*c0b0*/  ULOP3.LUT UR6, UR6, 0x3fff, URZ, 0xc0, !UPT ;  /* 0x00003fff06067892 */ /* 0x000fe2000f8ec03f */
[----:B------:R-:W-:Y:S01]  /*c0c0*/  FMUL.FTZ R163, R0, R169 ;  /* 0x000000a900a37220 */ /* 0x000fe20000410000 */
[----:B------:R-:W-:Y:S02]  /*c0d0*/  IMAD.SHL.U32 R169, R2, 0x80, RZ ;  /* 0x0000008002a97824 */ /* 0x000fe400078e00ff */
[C---:B--2---:R-:W-:Y:S01]  /*c0e0*/  FMUL.FTZ R8, R0.reuse, R122 ;  /* 0x0000007a00087220 */ /* 0x044fe20000410000 */
[----:B------:R-:W-:Y:S01]  /*c0f0*/  ULOP3.LUT UR6, UR6, 0x10000, URZ, 0xfc, !UPT ;  /* 0x0001000006067892 */ /* 0x000fe2000f8efc3f */
[C---:B-1----:R-:W-:Y:S01]  /*c100*/  FMUL.FTZ R7, R0.reuse, R120 ;  /* 0x0000007800077220 */ /* 0x042fe20000410000 */
        /* <DEDUP_REMOVED lines=30> */
[----:B---3--:R-:W-:Y:S01]  /*c2f0*/  SHF.R.U32.HI R200, RZ, 0x7, R200 ;  /* 0x00000007ffc87819 */ /* 0x008fe200000116c8 */
[----:B------:R-:W1:Y:S03]  /*c300*/  MUFU.TANH R7, R7 ;  /* 0x0000000700077308 */ /* 0x000e660000002400 */
[----:B------:R-:W-:-:S05]  /*c310*/  IADD3 R154, -R200, 0xb, RZ ;  /* 0x0000000bc89a7810 */ /* 0x000fca0007ffe1ff */
        /* <DEDUP_REMOVED lines=68> */
[----:B------:R-:W-:Y:S01]  /*c760*/  FMUL.FTZ R150, R0, R153 ;  /* 0x0000009900967220 */ /* 0x000fe20000410000 */
[----:B------:R-:W-:-:S02]  /*c770*/  IMAD.U32 R128, RZ, RZ, UR49 ;  /* 0x00000031ff807e24 */ /* 0x000fc4000f8e00ff */
[C---:B------:R-:W-:Y:S01]  /*c780*/  FMUL.FTZ R153, R0.reuse, R157 ;  /* 0x0000009d00997220 */ /* 0x040fe20000410000 */
[----:B------:R-:W-:Y:S01]  /*c790*/  IADD3 R152, -R169, 0x1, RZ ;  /* 0x00000001a9987810 */ /* 0x000fe20007ffe1ff */
[C---:B------:R-:W-:Y:S01]  /*c7a0*/  FMUL.FTZ R157, R0.reuse, R160 ;  /* 0x000000a0009d7220 */ /* 0x040fe20000410000 */
[C---:B------:R-:W-:Y:S01]  /*c7b0*/  FMUL.FTZ R160, R0.reuse, R164 ;  /* 0x000000a400a07220 */ /* 0x040fe20000410000 */
[C---:B------:R-:W-:Y:S01]  /*c7c0*/  FMUL.FTZ R193, R0.reuse, R129 ;  /* 0x0000008100c17220 */ /* 0x040fe20000410000 */
[----:B------:R-:W-:Y:S01]  /*c7d0*/  FMUL.FTZ R164, R0, R172 ;  /* 0x000000ac00a47220 */ /* 0x000fe20000410000 */
[----:B------:R-:W-:Y:S01]  /*c7e0*/  @!P1 LEA R128, R128, UR39, 0x3 ;  /* 0x0000002780809c11 */ /* 0x000fe2000f8e18ff */
[----:B------:R-:W-:Y:S01]  /*c7f0*/  IMAD R152, R17, UR34, R152 ;  /* 0x0000002211987c24 */ /* 0x000fe2000f8e0298 */
[----:B------:R-:W1:Y:S03]  /*c800*/  MUFU.TANH R192, R192 ;  /* 0x000000c000c07308 */ /* 0x000e660000002400 */
[----:B------:R-:W-:-:S02]  /*c810*/  @!P1 VIADD R128, R128, 0x2a840 ;  /* 0x0002a84080809836 */ /* 0x000fc40000000000 */
[----:B------:R-:W-:-:S03]  /*c820*/  VIADD R129, R152, -UR33 ;  /* 0x8000002198817c36 */ /* 0x000fc60008000000 */
[----:B------:R-:W1:Y:S01]  /*c830*/  MUFU.TANH R193, R193 ;  /* 0x000000c100c17308 */ /* 0x000e620000002400 */
[----:B------:R-:W-:Y:S01]  /*c840*/  IMAD R129, R16, -0x2, R129 ;  /* 0xfffffffe10817824 */ /* 0x000fe200078e0281 */
[----:B------:R-:W-:-:S03]  /*c850*/  @!P1 PRMT R128, RZ, 0x654, R128 ;  /* 0x00000654ff809816 */ /* 0x000fc60000000080 */
[----:B------:R-:W-:-:S03]  /*c860*/  VIADD R178, R129, UR29 ;  /* 0x0000001d81b27c36 */ /* 0x000fc60008000000 */
        /* <DEDUP_REMOVED lines=23> */
[----:B------:R-:W1:Y:S01]  /*c9e0*/  MUFU.TANH R189, R189 ;  /* 0x000000bd00bd7308 */ /* 0x000e620000002400 */
[----:B------:R-:W-:-:S02]  /*c9f0*/  VIADD R176, R129, UR32 ;  /* 0x0000002081b07c36 */ /* 0x000fc40008000000 */
[C---:B------:R-:W-:Y:S02]  /*ca00*/  IMAD.IADD R174, R3.reuse, 0x1, R178 ;  /* 0x0000000103ae7824 */ /* 0x040fe400078e02b2 */
[----:B------:R-:W-:-:S03]  /*ca10*/  IMAD.IADD R172, R3, 0x1, R176 ;  /* 0x0000000103ac7824 */ /* 0x000fc600078e02b0 */
        /* <DEDUP_REMOVED lines=11> */
[----:B------:R1:W-:Y:S01]  /*cad0*/  @!P1 SYNCS.ARRIVE.TRANS64.RED.A1T0 RZ, [R128+URZ], RZ ;  /* 0x000000ff80ff99a7 */ /* 0x0003e2000810043f */
[----:B--234-:R-:W-:Y:S05]  /*cae0*/  @!P5 BRA `(.L_x_3731) ;  /* 0x00000000005cd947 */ /* 0x01cfea0003800000 */
        /* <DEDUP_REMOVED lines=11> */
.L_x_3733:
[----:B------:R-:W-:-:S05]  /*cba0*/  IMAD.U32 R152, RZ, RZ, UR31 ;  /* 0x0000001fff987e24 */ /* 0x000fca000f8e00ff */
[----:B------:R-:W-:-:S13]  /*cbb0*/  ISETP.NE.AND P2, PT, R152, 0x1, PT ;  /* 0x000000019800780c */ /* 0x000fda0003f45270 */
[----:B-1----:R-:W1:Y:S01]  /*cbc0*/  @P2 LDC.64 R128, c[0x0][0x9e8] ;  /* 0x00027a00ff802b82 */ /* 0x002e620000000a00 */
[----:B------:R-:W-:-:S04]  /*cbd0*/  @P2 IMAD.IADD R159, R201, 0x1, R3 ;  /* 0x00000001c99f2824 */ /* 0x000fc800078e0203 */
[----:B-1----:R-:W-:-:S04]  /*cbe0*/  @P2 IMAD.HI.U32 R154, R159, R128, RZ ;  /* 0x000000809f9a2227 */ /* 0x002fc800078e00ff */
[----:B------:R-:W-:Y:S01]  /*cbf0*/  IMAD.MOV.U32 R128, RZ, RZ, R9 ;  /* 0x000000ffff807224 */ /* 0x000fe200078e0009 */
[----:B------:R-:W-:-:S07]  /*cc00*/  @P2 SHF.R.U32.HI R128, RZ, R129, R154 ;  /* 0x00000081ff802219 */ /* 0x000fce000001169a */
.L_x_3734:
[----:B------:R-:W-:Y:S05]  /*cc10*/  BSYNC B0 ;  /* 0x0000000000007941 */ /* 0x000fea0003800000 */
.L_x_3732:
[----:B------:R-:W-:-:S04]  /*cc20*/  IMAD R129, R128, R152, -R169 ;  /* 0x0000009880817224 */ /* 0x000fc800078e0aa9 */
[----:B------:R-:W-:-:S05]  /*cc30*/  IMAD R129, R16, -0x2, R129 ;  /* 0xfffffffe10817824 */ /* 0x000fca00078e0281 */
[----:B------:R-:W-:Y:S02]  /*cc40*/  VIADDMNMX R172, R129, R152, R172, PT ;  /* 0x0000009881ac7246 */ /* 0x000fe400038001ac */
[----:B------:R-:W-:-:S07]  /*cc50*/  VIMNMX R174, R174, R129, !PT ;  /* 0x00000081aeae7248 */ /* 0x000fce0007fe0100 */
.L_x_3731:
[----:B------:R-:W-:-:S04]  /*cc60*/  ISETP.GT.AND P2, PT, R2, -0x1, PT ;  /* 0xffffffff0200780c */ /* 0x000fc80003f44270 */
[C---:B------:R-:W-:Y:S02]  /*cc70*/  ISETP.GT.AND P4, PT, R174.reuse, RZ, P2 ;  /* 0x000000ffae00720c */ /* 0x040fe40001784270 */
[----:B------:R-:W-:Y:S02]  /*cc80*/  ISETP.GT.AND P6, PT, R174, 0x1, P2 ;  /* 0x00000001ae00780c */ /* 0x000fe400017c4270 */
[C---:B------:R-:W-:Y:S02]  /*cc90*/  ISETP.LT.OR P4, PT, R172.reuse, 0x1, P4 ;  /* 0x00000001ac00780c */ /* 0x040fe40002781670 */
[----:B------:R-:W-:Y:S02]  /*cca0*/  ISETP.LT.OR P6, PT, R172, 0x2, P6 ;  /* 0x00000002ac00780c */ /* 0x000fe400037c1670 */
[----:B-1----:R-:W-:Y:S02]  /*ccb0*/  FSEL R179, R7, -INF , !P4 ;  /* 0xff80000007b37808 */ /* 0x002fe40006000000 */
[----:B------:R-:W-:-:S02]  /*ccc0*/  ISETP.GT.AND P3, PT, R174, 0x8, P2 ;  /* 0x00000008ae00780c */ /* 0x000fc40001764270 */
[C---:B------:R-:W-:Y:S02]  /*ccd0*/  ISETP.GT.AND P4, PT, R174.reuse, 0x9, P2 ;  /* 0x00000009ae00780c */ /* 0x040fe40001784270 */
[----:B------:R-:W-:Y:S02]  /*cce0*/  FSEL R177, R121, -INF , !P6 ;  /* 0xff80000079b17808 */ /* 0x000fe40007000000 */
[----:B------:R-:W-:Y:S02]  /*ccf0*/  ISETP.GT.AND P6, PT, R174, 0x10, P2 ;  /* 0x00000010ae00780c */ /* 0x000fe400017c4270 */
[C---:B------:R-:W-:Y:S02]  /*cd00*/  ISETP.LT.OR P3, PT, R172.reuse, 0x9, P3 ;  /* 0x00000009ac00780c */ /* 0x040fe40001f61670 */
[C---:B------:R-:W-:Y:S02]  /*cd10*/  ISETP.LT.OR P4, PT, R172.reuse, 0xa, P4 ;  /* 0x0000000aac00780c */ /* 0x040fe40002781670 */
[----:B------:R-:W-:-:S02]  /*cd20*/  ISETP.LT.OR P6, PT, R172, 0x11, P6 ;  /* 0x00000011ac00780c */ /* 0x000fc400037c1670 */
[----:B------:R-:W-:Y:S02]  /*cd30*/  FSEL R175, R124, -INF , !P3 ;  /* 0xff8000007caf7808 */ /* 0x000fe40005800000 */
[----:B------:R-:W-:Y:S02]  /*cd40*/  FSEL R171, R125, -INF , !P4 ;  /* 0xff8000007dab7808 */ /* 0x000fe40006000000 */
[C---:B------:R-:W-:Y:S02]  /*cd50*/  ISETP.GT.AND P3, PT, R174.reuse, 0x11, P2 ;  /* 0x00000011ae00780c */ /* 0x040fe40001764270 */
[----:B------:R-:W-:Y:S02]  /*cd60*/  ISETP.GT.AND P4, PT, R174, 0x18, P2 ;  /* 0x00000018ae00780c */ /* 0x000fe40001784270 */
[----:B------:R-:W-:Y:S02]  /*cd70*/  FSEL R173, R192, -INF , !P6 ;  /* 0xff800000c0ad7808 */ /* 0x000fe40007000000 */
[----:B------:R-:W-:-:S02]  /*cd80*/  ISETP.GT.AND P6, PT, R174, 0x19, P2 ;  /* 0x00000019ae00780c */ /* 0x000fc400017c4270 */
[C---:B------:R-:W-:Y:S02]  /*cd90*/  ISETP.LT.OR P3, PT, R172.reuse, 0x12, P3 ;  /* 0x00000012ac00780c */ /* 0x040fe40001f61670 */
[C---:B------:R-:W-:Y:S02]  /*cda0*/  ISETP.LT.OR P4, PT, R172.reuse, 0x19, P4 ;  /* 0x00000019ac00780c */ /* 0x040fe40002781670 */
[----:B------:R-:W-:Y:S02]  /*cdb0*/  ISETP.LT.OR P6, PT, R172, 0x1a, P6 ;  /* 0x0000001aac00780c */ /* 0x000fe400037c1670 */
[----:B------:R-:W-:Y:S02]  /*cdc0*/  FSEL R193, R193, -INF , !P3 ;  /* 0xff800000c1c17808 */ /* 0x000fe40005800000 */
[----:B------:R-:W-:Y:S02]  /*cdd0*/  FSEL R195, R195, -INF , !P4 ;  /* 0xff800000c3c37808 */ /* 0x000fe40006000000 */
[----:B------:R-:W-:-:S02]  /*cde0*/  ISETP.GT.AND P3, PT, R174, 0x20, P2 ;  /* 0x00000020ae00780c */ /* 0x000fc40001764270 */
[----:B------:R-:W-:Y:S02]  /*cdf0*/  ISETP.GT.AND P4, PT, R174, 0x21, P2 ;  /* 0x00000021ae00780c */ /* 0x000fe40001784270 */
        /* <DEDUP_REMOVED lines=8> */
[C---:B------:R-:W-:Y:S02]  /*ce80*/  ISETP.GT.AND P4, PT, R174.reuse, 0x30, P2 ;  /* 0x00000030ae00780c */ /* 0x040fe40001784270 */
        /* <DEDUP_REMOVED lines=34> */
[----:B------:R-:W-:Y:S02]  /*d0b0*/  ISETP.GT.AND P4, PT, R174, 0x60, P2 ;  /* 0x00000060ae00780c */ /* 0x000fe40001784270 */
[----:B------:R-:W-:Y:S02]  /*d0c0*/  FSEL R155, R160, -INF , !P6 ;  /* 0xff800000a09b7808 */ /* 0x000fe40007000000 */
[C---:B------:R-:W-:Y:S02]  /*d0d0*/  ISETP.GT.AND P3, PT, R174.reuse, 0x59, P2 ;  /* 0x00000059ae00780c */ /* 0x040fe40001764270 */
        /* <DEDUP_REMOVED lines=13> */
[----:B------:R-:W-:Y:S01]  /*d1b0*/  FSEL R162, R165, -INF , !P4 ;  /* 0xff800000a5a27808 */ /* 0x000fe20006000000 */
[----:B------:R-:W-:Y:S01]  /*d1c0*/  IMAD.IADD R165, R4, 0x1, R178 ;  /* 0x0000000104a57824 */ /* 0x000fe200078e02b2 */
[----:B------:R-:W-:Y:S01]  /*d1d0*/  FSEL R161, R164, -INF , !P3 ;  /* 0xff800000a4a17808 */ /* 0x000fe20005800000 */
[----:B------:R-:W-:Y:S01]  /*d1e0*/  IMAD.IADD R164, R4, 0x1, R176 ;  /* 0x0000000104a47824 */ /* 0x000fe200078e02b0 */
[C---:B------:R-:W-:Y:S02]  /*d1f0*/  ISETP.GT.AND P4, PT, R174.reuse, 0x78, P2 ;  /* 0x00000078ae00780c */ /* 0x040fe40001784270 */
        /* <DEDUP_REMOVED lines=22> */
.L_x_3737:
[----:B------:R-:W-:-:S05]  /*d360*/  IMAD.U32 R172, RZ, RZ, UR31 ;  /* 0x0000001fffac7e24 */ /* 0x000fca000f8e00ff */
[----:B------:R-:W-:-:S13]  /*d370*/  ISETP.NE.AND P3, PT, R172, 0x1, PT ;  /* 0x00000001ac00780c */ /* 0x000fda0003f65270 */
[----:B------:R-:W1:Y:S02]  /*d380*/  @P3 LDC.64 R124, c[0x0][0x9e8] ;  /* 0x00027a00ff7c3b82 */ /* 0x000e640000000a00 */
[----:B-1----:R-:W-:-:S05]  /*d390*/  @P3 IMAD.HI.U32 R124, R170, R124, RZ ;  /* 0x0000007caa7c3227 */ /* 0x002fca00078e00ff */
[----:B------:R-:W-:-:S07]  /*d3a0*/  @P3 SHF.R.U32.HI R170, RZ, R125, R124 ;  /* 0x0000007dffaa3219 */ /* 0x000fce000001167c */
.L_x_3738:
[----:B------:R-:W-:Y:S05]  /*d3b0*/  BSYNC B0 ;  /* 0x0000000000007941 */ /* 0x000fea0003800000 */
.L_x_3736:
[----:B------:R-:W-:-:S04]  /*d3c0*/  IMAD R169, R170, R172, -R169 ;  /* 0x000000acaaa97224 */ /* 0x000fc800078e0aa9 */
[----:B------:R-:W-:-:S05]  /*d3d0*/  IMAD R169, R16, -0x2, R169 ;  /* 0xfffffffe10a97824 */ /* 0x000fca00078e02a9 */
[----:B------:R-:W-:Y:S02]  /*d3e0*/  VIADDMNMX R164, R169, R172, R164, PT ;  /* 0x000000aca9a47246 */ /* 0x000fe400038001a4 */
[----:B------:R-:W-:-:S07]  /*d3f0*/  VIMNMX R165, R165, R169, !PT ;  /* 0x000000a9a5a57248 */ /* 0x000fce0007fe0100 */
.L_x_3735:
        /* <DEDUP_REMOVED lines=34> */
[----:B------:R-:W-:Y:S02]  /*d620*/  FSEL R15, R15, -INF , !P4 ;  /* 0xff8000000f0f7808 */ /* 0x000fe40006000000 */
[----:B------:R-:W-:Y:S02]  /*d630*/  FMNMX.FTZ R7, R121, R124, !PT ;  /* 0x0000007c79077209 */ /* 0x000fe40007810000 */
[----:B------:R-:W-:-:S02]  /*d640*/  ISETP.LT.OR P6, PT, R164, 0x9, P6 ;  /* 0x00000009a400780c */ /* 0x000fc400037c1670 */
[----:B------:R-:W-:Y:S02]  /*d650*/  FMNMX.FTZ R7, R128, R7, !PT ;  /* 0x0000000780077209 */ /* 0x000fe40007810000 */
[----:B------:R-:W-:Y:S02]  /*d660*/  ISETP.GT.AND P4, PT, R165, 0x18, P2 ;  /* 0x00000018a500780c */ /* 0x000fe40001784270 */
[----:B------:R-:W-:Y:S02]  /*d670*/  FMNMX.FTZ R124, R150, R7, !PT ;  /* 0x00000007967c7209 */ /* 0x000fe40007810000 */
[----:B------:R-:W-:Y:S02]  /*d680*/  ISETP.LT.OR P3, PT, R164, 0x22, P3 ;  /* 0x00000022a400780c */ /* 0x000fe40001f61670 */
[----:B------:R-:W-:Y:S02]  /*d690*/  FMNMX.FTZ R124, R151, R124, !PT ;  /* 0x0000007c977c7209 */ /* 0x000fe40007810000 */
[----:B------:R-:W-:-:S02]  /*d6a0*/  FSEL R13, R13, -INF , !P6 ;  /* 0xff8000000d0d7808 */ /* 0x000fc40007000000 */
[----:B------:R-:W-:Y:S02]  /*d6b0*/  FMNMX.FTZ R124, R153, R124, !PT ;  /* 0x0000007c997c7209 */ /* 0x000fe40007810000 */
[----:B------:R-:W-:Y:S02]  /*d6c0*/  ISETP.LT.OR P4, PT, R164, 0x19, P4 ;  /* 0x00000019a400780c */ /* 0x000fe40002781670 */
[----:B------:R-:W-:Y:S02]  /*d6d0*/  FMNMX.FTZ R124, R155, R124, !PT ;  /* 0x0000007c9b7c7209 */ /* 0x000fe40007810000 */
[----:B------:R-:W-:Y:S02]  /*d6e0*/  FSEL R123, R123, -INF , !P3 ;  /* 0xff8000007b7b7808 */ /* 0x000fe40005800000 */
[----:B------:R-:W-:Y:S02]  /*d6f0*/  FMNMX.FTZ R7, R157, R124, !PT ;  /* 0x0000007c9d077209 */ /* 0x000fe40007810000 */
[----:B------:R-:W-:-:S02]  /*d700*/  ISETP.GT.AND P3, PT, R165, RZ, P2 ;  /* 0x000000ffa500720c */ /* 0x000fc40001764270 */
        /* <DEDUP_REMOVED lines=16> */
[----:B------:R-:W-:Y:S01]  /*d810*/  ISETP.GT.AND P3, PT, R165, 0x38, P2 ;  /* 0x00000038a500780c */ /* 0x000fe20001764270 */
[----:B------:R-:W1:Y:S03]  /*d820*/  SHFL.BFLY PT, R7, R124, 0x2, 0x1f ;  /* 0x0c401f007c077f89 */ /* 0x000e6600000e0000 */
[----:B------:R-:W-:-:S04]  /*d830*/  ISETP.LT.OR P3, PT, R164, 0x39, P3 ;  /* 0x00000039a400780c */ /* 0x000fc80001f61670 */
[----:B------:R-:W-:Y:S02]  /*d840*/  FSEL R132, R132, -INF , !P3 ;  /* 0xff80000084847808 */ /* 0x000fe40005800000 */
[----:B------:R-:W-:-:S04]  /*d850*/  ISETP.GT.AND P3, PT, R165, 0x40, P2 ;  /* 0x00000040a500780c */ /* 0x000fc80001764270 */
[----:B------:R-:W-:Y:S02]  /*d860*/  ISETP.LT.OR P3, PT, R164, 0x41, P3 ;  /* 0x00000041a400780c */ /* 0x000fe40001f61670 */
[----:B-1----:R-:W-:-:S05]  /*d870*/  FMNMX.FTZ R125, R124, R7, !PT ;  /* 0x000000077c7d7209 */ /* 0x002fca0007810000 */
[----:B------:R-:W1:Y:S02]  /*d880*/  SHFL.BFLY PT, R170, R125, 0x1, 0x1f ;  /* 0x0c201f007daa7f89 */ /* 0x000e6400000e0000 */
[----:B-1----:R-:W-:Y:S01]  /*d890*/  FMNMX.FTZ R7, R125, R170, !PT ;  /* 0x000000aa7d077209 */ /* 0x002fe20007810000 */
[----:B------:R-:W-:-:S03]  /*d8a0*/  IMAD.U32 R170, RZ, RZ, UR10 ;  /* 0x0000000affaa7e24 */ /* 0x000fc6000f8e00ff */
[C---:B------:R-:W-:Y:S01]  /*d8b0*/  FSETP.NEU.FTZ.AND P6, PT, R7.reuse, -INF , PT ;  /* 0xff8000000700780b */ /* 0x040fe20003fdd000 */
[----:B------:R-:W-:-:S01]  /*d8c0*/  FFMA.FTZ R124, R7, R170, -8 ;  /* 0xc1000000077c7423 */ /* 0x000fc200000100aa */
[----:B------:R-:W-:Y:S02]  /*d8d0*/  FSEL R170, R122, -INF , !P4 ;  /* 0xff8000007aaa7808 */ /* 0x000fe40006000000 */
[----:B------:R-:W-:Y:S02]  /*d8e0*/  ISETP.GT.AND P4, PT, R165, 0x28, P2 ;  /* 0x00000028a500780c */ /* 0x000fe40001784270 */
[----:B------:R-:W-:Y:S02]  /*d8f0*/  FSEL R124, R124, RZ, P6 ;  /* 0x000000ff7c7c7208 */ /* 0x000fe40003000000 */
[----:B------:R-:W-:-:S03]  /*d900*/  ISETP.LT.OR P4, PT, R164, 0x29, P4 ;  /* 0x00000029a400780c */ /* 0x000fc60002781670 */
[--C-:B------:R-:W-:Y:S01]  /*d910*/  FFMA.FTZ R175, R175, UR10, -R124.reuse ;  /* 0x0000000aafaf7c23 */ /* 0x100fe2000801087c */
[----:B------:R-:W-:-:S01]  /*d920*/  FFMA.FTZ R177, R177, UR10, -R124 ;  /* 0x0000000ab1b17c23 */ /* 0x000fc2000801087c */
[----:B------:R-:W-:Y:S01]  /*d930*/  FSEL R126, R126, -INF , !P4 ;  /* 0xff8000007e7e7808 */ /* 0x000fe20006000000 */
[----:B------:R-:W-:-:S01]  /*d940*/  FFMA.FTZ R125, R179, UR10, -R124 ;  /* 0x0000000ab37d7c23 */ /* 0x000fc2000801087c */
[----:B------:R1:W-:Y:S01]  /*d950*/  MUFU.EX2 R122, R175 ;  /* 0x000000af007a7308 */ /* 0x0003e20000000800 */
[----:B------:R-:W-:Y:S01]  /*d960*/  ISETP.GT.AND P4, PT, R165, 0x29, P2 ;  /* 0x00000029a500780c */ /* 0x000fe20001784270 */
[--C-:B------:R-:W-:Y:S01]  /*d970*/  FFMA.FTZ R182, R159, UR10, -R124.reuse ;  /* 0x0000000a9fb67c23 */ /* 0x100fe2000801087c */
[----:B------:R-:W-:-:S01]  /*d980*/  FFMA.FTZ R183, R152, UR10, -R124 ;  /* 0x0000000a98b77c23 */ /* 0x000fc2000801087c */
[--C-:B------:R-:W-:Y:S01]  /*d990*/  FFMA.FTZ R168, R168, UR10, -R124.reuse ;  /* 0x0000000aa8a87c23 */ /* 0x100fe2000801087c */
[----:B------:R-:W-:Y:S01]  /*d9a0*/  ISETP.LT.OR P4, PT, R164, 0x2a, P4 ;  /* 0x0000002aa400780c */ /* 0x000fe20002781670 */
[--C-:B------:R-:W-:Y:S01]  /*d9b0*/  FFMA.FTZ R171, R171, UR10, -R124.reuse ;  /* 0x0000000aabab7c23 */ /* 0x100fe2000801087c */
[----:B------:R-:W-:-:S01]  /*d9c0*/  FFMA.FTZ R173, R173, UR10, -R124 ;  /* 0x0000000aadad7c23 */ /* 0x000fc2000801087c */
[----:B------:R2:W-:Y:S01]  /*d9d0*/  MUFU.EX2 R120, R177 ;  /* 0x000000b100787308 */ /* 0x0005e20000000800 */
[----:B-1----:R-:W-:Y:S01]  /*d9e0*/  FMNMX.FTZ R175, R172, R11, !PT ;  /* 0x0000000bacaf7209 */ /* 0x002fe20007810000 */
        /* <DEDUP_REMOVED lines=15> */
[----:B--2---:R-:W-:Y:S01]  /*dae0*/  FMNMX.FTZ R177, R15, R8, !PT ;  /* 0x000000080fb17209 */ /* 0x004fe20007810000 */
[--C-:B------:R-:W-:Y:S01]  /*daf0*/  FFMA.FTZ R128, R128, UR10, -R124.reuse ;  /* 0x0000000a80807c23 */ /* 0x100fe2000801087c */
[----:B------:R-:W-:Y:S01]  /*db00*/  ISETP.GT.AND P4, PT, R165, 0x39, P2 ;  /* 0x00000039a500780c */ /* 0x000fe20001784270 */
[----:B------:R-:W-:Y:S01]  /*db10*/  FFMA.FTZ R151, R151, UR10, -R124 ;  /* 0x0000000a97977c23 */ /* 0x000fe2000801087c */
[----:B------:R-:W-:Y:S01]  /*db20*/  FMNMX.FTZ R8, R20, R177, !PT ;  /* 0x000000b114087209 */ /* 0x000fe20007810000 */
[----:B------:R-:W-:Y:S01]  /*db30*/  MUFU.EX2 R125, R125 ;  /* 0x0000007d007d7308 */ /* 0x000fe20000000800 */
[----:B------:R-:W-:-:S02]  /*db40*/  ISETP.LT.OR P4, PT, R164, 0x3a, P4 ;  /* 0x0000003aa400780c */ /* 0x000fc40002781670 */
[----:B------:R-:W-:Y:S02]  /*db50*/  FMNMX.FTZ R8, R21, R8, !PT ;  /* 0x0000000815087209 */ /* 0x000fe40007810000 */
[----:B------:R-:W-:Y:S02]  /*db60*/  FSEL R133, R133, -INF , !P4 ;  /* 0xff80000085857808 */ /* 0x000fe40006000000 */
[----:B------:R-:W-:Y:S01]  /*db70*/  FMNMX.FTZ R179, R169, R8, !PT ;  /* 0x00000008a9b37209 */ /* 0x000fe20007810000 */
[----:B------:R-:W-:Y:S01]  /*db80*/  MUFU.EX2 R171, R171 ;  /* 0x000000ab00ab7308 */ /* 0x000fe20000000800 */
[----:B------:R-:W-:Y:S02]  /*db90*/  ISETP.GT.AND P4, PT, R165, 0x41, P2 ;  /* 0x00000041a500780c */ /* 0x000fe40001784270 */
[----:B------:R-:W-:Y:S02]  /*dba0*/  FMNMX.FTZ R8, R170, R179, !PT ;  /* 0x000000b3aa087209 */ /* 0x000fe40007810000 */
[----:B------:R-:W-:-:S02]  /*dbb0*/  FSEL R177, R134, -INF , !P3 ;  /* 0xff80000086b17808 */ /* 0x000fc40005800000 */
[----:B------:R-:W-:Y:S01]  /*dbc0*/  FMNMX.FTZ R179, R123, R8, !PT ;  /* 0x000000087bb37209 */ /* 0x000fe20007810000 */
[----:B------:R-:W-:Y:S01]  /*dbd0*/  MUFU.EX2 R173, R173 ;  /* 0x000000ad00ad7308 */ /* 0x000fe20000000800 */
[----:B------:R-:W-:Y:S02]  /*dbe0*/  ISETP.GT.AND P3, PT, R165, 0x48, P2 ;  /* 0x00000048a500780c */ /* 0x000fe40001764270 */
[----:B------:R-:W-:Y:S01]  /*dbf0*/  FMNMX.FTZ R8, R126, R179, !PT ;  /* 0x000000b37e087209 */ /* 0x000fe20007810000 */
[----:B------:R-:W-:-:S01]  /*dc00*/  FFMA.FTZ R179, R189, UR10, -R124 ;  /* 0x0000000abdb37c23 */ /* 0x000fc2000801087c */
[C---:B------:R-:W-:Y:S02]  /*dc10*/  ISETP.LT.OR P4, PT, R164.reuse, 0x42, P4 ;  /* 0x00000042a400780c */ /* 0x040fe40002781670 */
        /* <DEDUP_REMOVED lines=13> */
[C---:B------:R-:W-:Y:S02]  /*dcf0*/  ISETP.LT.OR P4, PT, R164.reuse, 0x4a, P4 ;  /* 0x0000004aa400780c */ /* 0x040fe40002781670 */
[----:B------:R-:W-:Y:S02]  /*dd00*/  FMNMX.FTZ R181, R177, R8, !PT ;  /* 0x00000008b1b57209 */ /* 0x000fe40007810000 */
[----:B------:R-:W-:Y:S01]  /*dd10*/  ISETP.LT.OR P3, PT, R164, 0x51, P3 ;  /* 0x00000051a400780c */ /* 0x000fe20001f61670 */
[----:B------:R-:W-:Y:S01]  /*dd20*/  MUFU.EX2 R134, R197 ;  /* 0x000000c500867308 */ /* 0x000fe20000000800 */
[----:B------:R-:W-:-:S02]  /*dd30*/  FSEL R137, R137, -INF , !P4 ;  /* 0xff80000089897808 */ /* 0x000fc40006000000 */
[C---:B------:R-:W-:Y:S02]  /*dd40*/  ISETP.GT.AND P4, PT, R165.reuse, 0x51, P2 ;  /* 0x00000051a500780c */ /* 0x040fe40001784270 */
[----:B------:R-:W-:Y:S02]  /*dd50*/  FMNMX.FTZ R181, R178, R181, !PT ;  /* 0x000000b5b2b57209 */ /* 0x000fe40007810000 */
[----:B------:R-:W-:Y:S01]  /*dd60*/  FSEL R180, R138, -INF , !P3 ;  /* 0xff8000008ab47808 */ /* 0x000fe20005800000 */
[----:B------:R-:W-:Y:S01]  /*dd70*/  MUFU.EX2 R135, R196 ;  /* 0x000000c400877308 */ /* 0x000fe20000000800 */
[----:B------:R-:W-:Y:S02]  /*dd80*/  ISETP.GT.AND P3, PT, R165, 0x58, P2 ;  /* 0x00000058a500780c */ /* 0x000fe40001764270 */
[----:B------:R-:W-:Y:S02]  /*dd90*/  ISETP.LT.OR P4, PT, R164, 0x52, P4 ;  /* 0x00000052a400780c */ /* 0x000fe40002781670 */
[----:B------:R-:W-:-:S02]  /*dda0*/  FMNMX.FTZ R8, R136, R181, !PT ;  /* 0x000000b588087209 */ /* 0x000fc40007810000 */
[----:B------:R-:W-:Y:S01]  /*ddb0*/  ISETP.LT.OR P3, PT, R164, 0x59, P3 ;  /* 0x00000059a400780c */ /* 0x000fe20001f61670 */
[----:B------:R-:W-:Y:S01]  /*ddc0*/  MUFU.EX2 R179, R179 ;  /* 0x000000b300b37308 */ /* 0x000fe20000000800 */
[----:B------:R-:W-:Y:S02]  /*ddd0*/  FSEL R159, R139, -INF , !P4 ;  /* 0xff8000008b9f7808 */ /* 0x000fe40006000000 */
[----:B------:R-:W-:Y:S02]  /*dde0*/  FMNMX.FTZ R181, R137, R8, !PT ;  /* 0x0000000889b57209 */ /* 0x000fe40007810000 */
[----:B------:R-:W-:Y:S02]  /*ddf0*/  ISETP.GT.AND P4, PT, R165, 0x59, P2 ;  /* 0x00000059a500780c */ /* 0x000fe40001784270 */
[----:B------:R-:W-:Y:S01]  /*de00*/  FSEL R140, R140, -INF , !P3 ;  /* 0xff8000008c8c7808 */ /* 0x000fe20005800000 */
[----:B------:R1:W-:Y:S01]  /*de10*/  MUFU.EX2 R139, R182 ;  /* 0x000000b6008b7308 */ /* 0x0003e20000000800 */
[----:B------:R-:W-:-:S02]  /*de20*/  FMNMX.FTZ R8, R180, R181, !PT ;  /* 0x000000b5b4087209 */ /* 0x000fc40007810000 */
[----:B------:R-:W-:Y:S02]  /*de30*/  ISETP.GT.AND P3, PT, R165, 0x60, P2 ;  /* 0x00000060a500780c */ /* 0x000fe40001764270 */
[C---:B------:R-:W-:Y:S02]  /*de40*/  ISETP.LT.OR P4, PT, R164.reuse, 0x5a, P4 ;  /* 0x0000005aa400780c */ /* 0x040fe40002781670 */
[----:B------:R-:W-:Y:S01]  /*de50*/  FMNMX.FTZ R181, R159, R8, !PT ;  /* 0x000000089fb57209 */ /* 0x000fe20007810000 */
[----:B------:R-:W-:Y:S01]  /*de60*/  MUFU.EX2 R138, R188 ;  /* 0x000000bc008a7308 */ /* 0x000fe20000000800 */
[----:B------:R-:W-:Y:S01]  /*de70*/  ISETP.LT.OR P3, PT, R164, 0x61, P3 ;  /* 0x00000061a400780c */ /* 0x000fe20001f61670 */
[----:B-1----:R-:W-:Y:S01]  /*de80*/  FFMA.FTZ R182, R154, UR10, -R124 ;  /* 0x0000000a9ab67c23 */ /* 0x002fe2000801087c */
[----:B------:R-:W-:Y:S02]  /*de90*/  FSEL R141, R141, -INF , !P4 ;  /* 0xff8000008d8d7808 */ /* 0x000fe40006000000 */
[----:B------:R-:W-:-:S02]  /*dea0*/  ISETP.GT.AND P4, PT, R165, 0x61, P2 ;  /* 0x00000061a500780c */ /* 0x000fc40001784270 */
[----:B------:R-:W-:Y:S01]  /*deb0*/  FMNMX.FTZ R8, R140, R181, !PT ;  /* 0x000000b58c087209 */ /* 0x000fe20007810000 */
[----:B------:R-:W-:Y:S01]  /*dec0*/  MUFU.EX2 R156, R156 ;  /* 0x0000009c009c7308 */ /* 0x000fe20000000800 */
[----:B------:R-:W-:Y:S02]  /*ded0*/  FSEL R154, R142, -INF , !P3 ;  /* 0xff8000008e9a7808 */ /* 0x000fe40005800000 */
[----:B------:R-:W-:Y:S02]  /*dee0*/  ISETP.GT.AND P3, PT, R165, 0x68, P2 ;  /* 0x00000068a500780c */ /* 0x000fe40001764270 */
[C---:B------:R-:W-:Y:S02]  /*def0*/  ISETP.LT.OR P4, PT, R164.reuse, 0x62, P4 ;  /* 0x00000062a400780c */ /* 0x040fe40002781670 */
[----:B------:R-:W-:Y:S01]  /*df00*/  FMNMX.FTZ R181, R141, R8, !PT ;  /* 0x000000088db57209 */ /* 0x000fe20007810000 */
[----:B------:R1:W-:Y:S01]  /*df10*/  MUFU.EX2 R142, R182 ;  /* 0x000000b6008e7308 */ /* 0x0003e20000000800 */
[----:B------:R-:W-:-:S02]  /*df20*/  ISETP.LT.OR P3, PT, R164, 0x69, P3 ;  /* 0x00000069a400780c */ /* 0x000fc40001f61670 */
[----:B------:R-:W-:Y:S02]  /*df30*/  FSEL R152, R143, -INF , !P4 ;  /* 0xff8000008f987808 */ /* 0x000fe40006000000 */
[----:B------:R-:W-:Y:S02]  /*df40*/  ISETP.GT.AND P4, PT, R165, 0x69, P2 ;  /* 0x00000069a500780c */ /* 0x000fe40001784270 */
[----:B------:R-:W-:Y:S01]  /*df50*/  FMNMX.FTZ R181, R154, R181, !PT ;  /* 0x000000b59ab57209 */ /* 0x000fe20007810000 */
[----:B------:R-:W-:Y:S01]  /*df60*/  MUFU.EX2 R143, R183 ;  /* 0x000000b7008f7308 */ /* 0x000fe20000000800 */
[----:B------:R-:W-:Y:S01]  /*df70*/  FSEL R144, R144, -INF , !P3 ;  /* 0xff80000090907808 */ /* 0x000fe20005800000 */
[----:B-1----:R-:W-:Y:S01]  /*df80*/  FFMA.FTZ R182, R121, UR10, -R124 ;  /* 0x0000000a79b67c23 */ /* 0x002fe2000801087c */
[----:B------:R-:W-:Y:S02]  /*df90*/  ISETP.GT.AND P3, PT, R165, 0x70, P2 ;  /* 0x00000070a500780c */ /* 0x000fe40001764270 */
[----:B------:R-:W-:-:S02]  /*dfa0*/  ISETP.LT.OR P4, PT, R164, 0x6a, P4 ;  /* 0x0000006aa400780c */ /* 0x000fc40002781670 */
[----:B------:R-:W-:Y:S01]  /*dfb0*/  FMNMX.FTZ R181, R152, R181, !PT ;  /* 0x000000b598b57209 */ /* 0x000fe20007810000 */
[----:B------:R-:W-:Y:S01]  /*dfc0*/  MUFU.EX2 R129, R129 ;  /* 0x0000008100817308 */ /* 0x000fe20000000800 */
[----:B------:R-:W-:Y:S02]  /*dfd0*/  ISETP.LT.OR P3, PT, R164, 0x71, P3 ;  /* 0x00000071a400780c */ /* 0x000fe40001f61670 */
[----:B------:R-:W-:Y:S02]  /*dfe0*/  FSEL R145, R145, -INF , !P4 ;  /* 0xff80000091917808 */ /* 0x000fe40006000000 */
[----:B------:R-:W-:Y:S02]  /*dff0*/  ISETP.GT.AND P4, PT, R165, 0x71, P2 ;  /* 0x00000071a500780c */ /* 0x000fe40001784270 */
[----:B------:R-:W-:Y:S01]  /*e000*/  FMNMX.FTZ R8, R144, R181, !PT ;  /* 0x000000b590087209 */ /* 0x000fe20007810000 */
[----:B------:R-:W-:-:S01]  /*e010*/  FFMA.FTZ R181, R150, UR10, -R124 ;  /* 0x0000000a96b57c23 */ /* 0x000fc2000801087c */
[----:B------:R-:W-:Y:S01]  /*e020*/  FSEL R121, R146, -INF , !P3 ;  /* 0xff80000092797808 */ /* 0x000fe20005800000 */
[----:B------:R-:W-:Y:S01]  /*e030*/  MUFU.EX2 R128, R128 ;  /* 0x0000008000807308 */ /* 0x000fe20000000800 */
[----:B------:R-:W-:-:S02]  /*e040*/  ISETP.GT.AND P3, PT, R165, 0x78, P2 ;  /* 0x00000078a500780c */ /* 0x000fc40001764270 */
[C---:B------:R-:W-:Y:S02]  /*e050*/  ISETP.LT.OR P4, PT, R164.reuse, 0x72, P4 ;  /* 0x00000072a400780c */ /* 0x040fe40002781670 */
[----:B------:R-:W-:Y:S02]  /*e060*/  FMNMX.FTZ R8, R145, R8, !PT ;  /* 0x0000000891087209 */ /* 0x000fe40007810000 */
[----:B------:R-:W-:Y:S01]  /*e070*/  ISETP.GT.AND P2, PT, R165, 0x79, P2 ;  /* 0x00000079a500780c */ /* 0x000fe20001744270 */
[----:B------:R1:W-:Y:S01]  /*e080*/  MUFU.EX2 R146, R182 ;  /* 0x000000b600927308 */ /* 0x0003e20000000800 */
[----:B------:R-:W-:Y:S02]  /*e090*/  ISETP.LT.OR P3, PT, R164, 0x79, P3 ;  /* 0x00000079a400780c */ /* 0x000fe40001f61670 */
[----:B------:R-:W-:Y:S02]  /*e0a0*/  FSEL R147, R147, -INF , !P4 ;  /* 0xff80000093937808 */ /* 0x000fe40006000000 */
[----:B------:R-:W-:-:S02]  /*e0b0*/  FMNMX.FTZ R8, R121, R8, !PT ;  /* 0x0000000879087209 */ /* 0x000fc40007810000 */
[----:B------:R-:W-:Y:S01]  /*e0c0*/  ISETP.LT.OR P2, PT, R164, 0x7a, P2 ;  /* 0x0000007aa400780c */ /* 0x000fe20001741670 */
[----:B------:R-:W-:-:S01]  /*e0d0*/  FFMA.FTZ R164, R153, UR10, -R124 ;  /* 0x0000000a99a47c23 */ /* 0x000fc2000801087c */
[----:B------:R-:W-:Y:S01]  /*e0e0*/  FSEL R148, R148, -INF , !P3 ;  /* 0xff80000094947808 */ /* 0x000fe20005800000 */
[----:B------:R-:W-:-:S01]  /*e0f0*/  FFMA.FTZ R153, R155, UR10, -R124 ;  /* 0x0000000a9b997c23 */ /* 0x000fc2000801087c */
[----:B------:R-:W-:Y:S01]  /*e100*/  FMNMX.FTZ R165, R147, R8, !PT ;  /* 0x0000000893a57209 */ /* 0x000fe20007810000 */
        /* <DEDUP_REMOVED lines=11> */
[----:B------:R-:W-:Y:S01]  /*e1c0*/  FSEL R167, R7, RZ, P6 ;  /* 0x000000ff07a77208 */ /* 0x000fe20003000000 */
[----:B------:R-:W1:Y:S01]  /*e1d0*/  SHFL.BFLY PT, R8, R165, 0x2, 0x1f ;  /* 0x0c401f00a5087f89 */ /* 0x000e6200000e0000 */
[----:B------:R-:W-:Y:S03]  /*e1e0*/  MUFU.EX2 R149, R181 ;  /* 0x000000b500957308 */ /* 0x000fe60000000800 */
[----:B------:R-:W-:-:S04]  /*e1f0*/  FADD.FTZ R167, -R167, R10 ;  /* 0x0000000aa7a77221 */ /* 0x000fc80000010100 */
[----:B------:R-:W-:Y:S01]  /*e200*/  FMUL.FTZ R124, R167, UR10 ;  /* 0x0000000aa77c7c20 */ /* 0x000fe20008410000 */
[----:B------:R2:W-:Y:S08]  /*e210*/  MUFU.EX2 R10, R168 ;  /* 0x000000a8000a7308 */ /* 0x0005f00000000800 */
[----:B------:R-:W3:Y:S01]  /*e220*/  MUFU.EX2 R124, R124 ;  /* 0x0000007c007c7308 */ /* 0x000ee20000000800 */
[----:B-1----:R-:W-:-:S07]  /*e230*/  FMNMX.FTZ R8, R165, R8, !PT ;  /* 0x00000008a5087209 */ /* 0x002fce0007810000 */
        /* <DEDUP_REMOVED lines=10> */
[----:B------:R-:W-:-:S05]  /*e2e0*/  FSEL R165, R165, RZ, P2 ;  /* 0x000000ffa5a57208 */ /* 0x000fca0001000000 */
[----:B------:R-:W-:Y:S01]  /*e2f0*/  MUFU.EX2 R158, R158 ;  /* 0x0000009e009e7308 */ /* 0x000fe20000000800 */
[----:B------:R-:W-:-:S01]  /*e300*/  FFMA.FTZ R166, R172, UR10, -R165 ;  /* 0x0000000aaca67c23 */ /* 0x000fc200080108a5 */
[----:B------:R-:W-:Y:S01]  /*e310*/  FSEL R172, R8, RZ, P2 ;  /* 0x000000ff08ac7208 */ /* 0x000fe20001000000 */
[----:B--2---:R-:W-:-:S01]  /*e320*/  FFMA.FTZ R168, R170, UR10, -R165 ;  /* 0x0000000aaaa87c23 */ /* 0x004fc200080108a5 */
[--C-:B------:R-:W-:Y:S01]  /*e330*/  FFMA.FTZ R170, R175, UR10, -R165.reuse ;  /* 0x0000000aafaa7c23 */ /* 0x100fe200080108a5 */
[----:B------:R-:W-:-:S01]  /*e340*/  FFMA.FTZ R167, R12, UR10, -R165 ;  /* 0x0000000a0ca77c23 */ /* 0x000fc200080108a5 */
[----:B------:R-:W-:Y:S01]  /*e350*/  FFMA.FTZ R12, R13, UR10, -R165 ;  /* 0x0000000a0d0c7c23 */ /* 0x000fe200080108a5 */
[----:B------:R-:W-:-:S01]  /*e360*/  FADD.FTZ R172, -R172, R11 ;  /* 0x0000000bacac7221 */ /* 0x000fc20000010100 */
        /* <DEDUP_REMOVED lines=12> */
[----:B---3--:R-:W-:Y:S01]  /*e430*/  FFMA.FTZ R177, R124, R6, R125 ;  /* 0x000000067cb17223 */ /* 0x008fe2000001007d */
        /* <DEDUP_REMOVED lines=17> */
[----:B------:R-:W-:-:S02]  /*e550*/  FFMA.FTZ R150, R150, UR10, -R165 ;  /* 0x0000000a96967c23 */ /* 0x000fc400080108a5 */
[----:B------:R-:W3:Y:S01]  /*e560*/  MUFU.EX2 R13, R13 ;  /* 0x0000000d000d7308 */ /* 0x000ee20000000800 */
[----:B-1----:R-:W-:-:S04]  /*e570*/  FFMA.FTZ R6, R175, R5, R166 ;  /* 0x00000005af067223 */ /* 0x002fc800000100a6 */
[----:B------:R-:W-:Y:S01]  /*e580*/  FADD.FTZ R5, R167, R6 ;  /* 0x00000006a7057221 */ /* 0x000fe20000010000 */
[----:B------:R-:W-:-:S02]  /*e590*/  FADD.FTZ R6, R122, R177 ;  /* 0x000000b17a067221 */ /* 0x000fc40000010000 */
[----:B------:R-:W1:Y:S02]  /*e5a0*/  MUFU.EX2 R14, R14 ;  /* 0x0000000e000e7308 */ /* 0x000e640000000800 */
[----:B------:R-:W-:-:S04]  /*e5b0*/  FADD.FTZ R6, R171, R6 ;  /* 0x00000006ab067221 */ /* 0x000fc80000010000 */
[----:B------:R-:W-:Y:S02]  /*e5c0*/  FADD.FTZ R177, R173, R6 ;  /* 0x00000006adb17221 */ /* 0x000fe40000010000 */
[----:B------:R-:W4:Y:S02]  /*e5d0*/  MUFU.EX2 R15, R15 ;  /* 0x0000000f000f7308 */ /* 0x000f240000000800 */
[----:B------:R-:W-:-:S04]  /*e5e0*/  FADD.FTZ R178, R130, R177 ;  /* 0x000000b182b27221 */ /* 0x000fc80000010000 */
[----:B------:R-:W-:Y:S02]  /*e5f0*/  FADD.FTZ R177, R131, R178 ;  /* 0x000000b283b17221 */ /* 0x000fe40000010000 */
[----:B------:R-:W5:Y:S02]  /*e600*/  MUFU.EX2 R20, R20 ;  /* 0x0000001400147308 */ /* 0x000f640000000800 */
[----:B------:R-:W-:-:S06]  /*e610*/  FADD.FTZ R177, R176, R177 ;  /* 0x000000b1b0b17221 */ /* 0x000fcc0000010000 */
[----:B------:R2:W-:Y:S08]  /*e620*/  MUFU.EX2 R11, R174 ;  /* 0x000000ae000b7308 */ /* 0x0005f00000000800 */
[----:B------:R-:W5:Y:S01]  /*e630*/  MUFU.EX2 R21, R21 ;  /* 0x0000001500157308 */ /* 0x000f620000000800 */
[----:B--2---:R-:W-:-:S04]  /*e640*/  FADD.FTZ R174, R12, R5 ;  /* 0x000000050cae7221 */ /* 0x004fc80000010000 */
[----:B---3--:R-:W-:Y:S01]  /*e650*/  FADD.FTZ R5, R13, R174 ;  /* 0x000000ae0d057221 */ /* 0x008fe20000010000 */
[----:B------:R-:W-:-:S02]  /*e660*/  FFMA.FTZ R174, R180, UR10, -R165 ;  /* 0x0000000ab4ae7c23 */ /* 0x000fc400080108a5 */
[----:B------:R-:W2:Y:S01]  /*e670*/  MUFU.EX2 R168, R168 ;  /* 0x000000a800a87308 */ /* 0x000ea20000000800 */
[----:B-1----:R-:W-:-:S04]  /*e680*/  FADD.FTZ R6, R14, R5 ;  /* 0x000000050e067221 */ /* 0x002fc80000010000 */
[----:B----4-:R-:W-:-:S03]  /*e690*/  FADD.FTZ R5, R15, R6 ;  /* 0x000000060f057221 */ /* 0x010fc60000010000 */
[----:B------:R-:W1:Y:S01]  /*e6a0*/  MUFU.EX2 R123, R123 ;  /* 0x0000007b007b7308 */ /* 0x000e620000000800 */
[----:B-----5:R-:W-:-:S04]  /*e6b0*/  FADD.FTZ R6, R20, R5 ;  /* 0x0000000514067221 */ /* 0x020fc80000010000 */
[----:B------:R-:W-:Y:S01]  /*e6c0*/  FADD.FTZ R5, R21, R6 ;  /* 0x0000000615057221 */ /* 0x000fe20000010000 */
[----:B------:R-:W-:-:S02]  /*e6d0*/  FADD.FTZ R6, R134, R177 ;  /* 0x000000b186067221 */ /* 0x000fc40000010000 */
[----:B------:R-:W3:Y:S01]  /*e6e0*/  MUFU.EX2 R126, R126 ;  /* 0x0000007e007e7308 */ /* 0x000ee20000000800 */
[----:B--2---:R-:W-:-:S01]  /*e6f0*/  FADD.FTZ R178, R168, R5 ;  /* 0x00000005a8b27221 */ /* 0x004fc20000010000 */
[----:B------:R-:W-:-:S04]  /*e700*/  FADD.FTZ R6, R135, R6 ;  /* 0x0000000687067221 */ /* 0x000fc80000010000 */
[----:B------:R-:W-:Y:S02]  /*e710*/  FADD.FTZ R177, R179, R6 ;  /* 0x00000006b3b17221 */ /* 0x000fe40000010000 */
[----:B------:R-:W2:Y:S01]  /*e720*/  MUFU.EX2 R127, R127 ;  /* 0x0000007f007f7308 */ /* 0x000ea20000000800 */
[----:B-1----:R-:W-:-:S01]  /*e730*/  FADD.FTZ R5, R123, R178 ;  /* 0x000000b27b057221 */ /* 0x002fc20000010000 */
[----:B------:R-:W-:-:S06]  /*e740*/  FADD.FTZ R178, R138, R177 ;  /* 0x000000b18ab27221 */ /* 0x000fcc0000010000 */
[----:B------:R-:W1:Y:S01]  /*e750*/  MUFU.EX2 R169, R169 ;  /* 0x000000a900a97308 */ /* 0x000e620000000800 */
[----:B---3--:R-:W-:-:S01]  /*e760*/  FADD.FTZ R6, R126, R5 ;  /* 0x000000057e067221 */ /* 0x008fc20000010000 */
[----:B------:R-:W-:-:S04]  /*e770*/  FADD.FTZ R5, R139, R178 ;  /* 0x000000b28b057221 */ /* 0x000fc80000010000 */
[----:B------:R-:W-:Y:S02]  /*e780*/  FADD.FTZ R5, R156, R5 ;  /* 0x000000059c057221 */ /* 0x000fe40000010000 */
[----:B------:R-:W3:Y:S01]  /*e790*/  MUFU.EX2 R170, R170 ;  /* 0x000000aa00aa7308 */ /* 0x000ee20000000800 */
[----:B--2---:R-:W-:-:S07]  /*e7a0*/  FADD.FTZ R6, R127, R6 ;  /* 0x000000067f067221 */ /* 0x004fce0000010000 */
[----:B------:R-:W2:Y:S01]  /*e7b0*/  MUFU.EX2 R132, R132 ;  /* 0x0000008400847308 */ /* 0x000ea20000000800 */
[----:B-1----:R-:W-:-:S07]  /*e7c0*/  FADD.FTZ R177, R169, R6 ;  /* 0x00000006a9b17221 */ /* 0x002fce0000010000 */
[----:B------:R-:W1:Y:S01]  /*e7d0*/  MUFU.EX2 R133, R133 ;  /* 0x0000008500857308 */ /* 0x000e620000000800 */
[----:B---3--:R-:W-:-:S01]  /*e7e0*/  FADD.FTZ R6, R170, R177 ;  /* 0x000000b1aa067221 */ /* 0x008fc20000010000 */
[----:B------:R-:W-:Y:S01]  /*e7f0*/  FFMA.FTZ R177, R152, UR10, -R165 ;  /* 0x0000000a98b17c23 */ /* 0x000fe200080108a5 */
[----:B------:R-:W-:-:S02]  /*e800*/  FADD.FTZ R152, R142, R5 ;  /* 0x000000058e987221 */ /* 0x000fc40000010000 */
[----:B------:R-:W-:Y:S02]  /*e810*/  FADD.FTZ R5, R11, R6 ;  /* 0x000000060b057221 */ /* 0x000fe40000010000 */
[----:B------:R-:W-:-:S01]  /*e820*/  FADD.FTZ R152, R143, R152 ;  /* 0x000000988f987221 */ /* 0x000fc20000010000 */
[----:B------:R-:W3:Y:S01]  /*e830*/  MUFU.EX2 R172, R172 ;  /* 0x000000ac00ac7308 */ /* 0x000ee20000000800 */
[----:B--2---:R-:W-:-:S02]  /*e840*/  FADD.FTZ R6, R132, R5 ;  /* 0x0000000584067221 */ /* 0x004fc40000010000 */
[----:B------:R-:W-:-:S04]  /*e850*/  FADD.FTZ R5, R129, R152 ;  /* 0x0000009881057221 */ /* 0x000fc80000010000 */
[----:B------:R-:W-:Y:S01]  /*e860*/  FADD.FTZ R5, R146, R5 ;  /* 0x0000000592057221 */ /* 0x000fe20000010000 */
[----:B------:R-:W2:Y:S01]  /*e870*/  MUFU.EX2 R136, R136 ;  /* 0x0000008800887308 */ /* 0x000ea20000000800 */
[----:B-1----:R-:W-:-:S02]  /*e880*/  FADD.FTZ R181, R133, R6 ;  /* 0x0000000685b57221 */ /* 0x002fc40000010000 */
[----:B------:R-:W-:-:S04]  /*e890*/  FADD.FTZ R6, R128, R5 ;  /* 0x0000000580067221 */ /* 0x000fc80000010000 */
[----:B------:R-:W-:Y:S01]  /*e8a0*/  FADD.FTZ R6, R149, R6 ;  /* 0x0000000695067221 */ /* 0x000fe20000010000 */
        /* <DEDUP_REMOVED lines=8> */
[----:B------:R-:W-:Y:S01]  /*e930*/  FFMA.FTZ R152, R147, UR10, -R165 ;  /* 0x0000000a93987c23 */ /* 0x000fe200080108a5 */
[----:B------:R-:W-:-:S04]  /*e940*/  FADD.FTZ R147, R153, R178 ;  /* 0x000000b299937221 */ /* 0x000fc80000010000 */
[----:B------:R-:W-:Y:S01]  /*e950*/  FADD.FTZ R178, R182, R147 ;  /* 0x00000093b6b27221 */ /* 0x000fe20000010000 */
        /* <DEDUP_REMOVED lines=8> */
[----:B------:R-:W-:Y:S01]  /*e9e0*/  MUFU.EX2 R157, R157 ;  /* 0x0000009d009d7308 */ /* 0x000fe20000000800 */
[----:B--2---:R-:W-:-:S07]  /*e9f0*/  FADD.FTZ R6, R154, R5 ;  /* 0x000000059a067221 */ /* 0x004fce0000010000 */
[----:B------:R-:W2:Y:S01]  /*ea00*/  MUFU.EX2 R144, R144 ;  /* 0x0000009000907308 */ /* 0x000ea20000000800 */
[----:B-1----:R-:W-:-:S07]  /*ea10*/  FADD.FTZ R5, R177, R6 ;  /* 0x00000006b1057221 */ /* 0x002fce0000010000 */
[----:B------:R-:W-:Y:S08]  /*ea20*/  MUFU.EX2 R160, R160 ;  /* 0x000000a000a07308 */ /* 0x000ff00000000800 */
[----:B------:R1:W3:Y:S01]  /*ea30*/  MUFU.EX2 R180, R145 ;  /* 0x0000009100b47308 */ /* 0x0002e20000000800 */
[----:B--2---:R-:W-:-:S07]  /*ea40*/  FADD.FTZ R5, R144, R5 ;  /* 0x0000000590057221 */ /* 0x004fce0000010000 */
[----:B------:R-:W2:Y:S01]  /*ea50*/  MUFU.EX2 R161, R161 ;  /* 0x000000a100a17308 */ /* 0x000ea20000000800 */
[----:B-1----:R-:W-:-:S04]  /*ea60*/  FADD.FTZ R145, R155, R178 ;  /* 0x000000b29b917221 */ /* 0x002fc80000010000 */
[----:B------:R-:W-:-:S03]  /*ea70*/  FADD.FTZ R178, R158, R145 ;  /* 0x000000919eb27221 */ /* 0x000fc60000010000 */
[----:B------:R-:W1:Y:S01]  /*ea80*/  MUFU.EX2 R121, R121 ;  /* 0x0000007900797308 */ /* 0x000e620000000800 */
[----:B------:R-:W-:-:S01]  /*ea90*/  FADD.FTZ R145, R157, R178 ;  /* 0x000000b29d917221 */ /* 0x000fc20000010000 */
[----:B---3--:R-:W-:-:S03]  /*eaa0*/  FADD.FTZ R178, R180, R5 ;  /* 0x00000005b4b27221 */ /* 0x008fc60000010000 */
[----:B------:R-:W-:-:S03]  /*eab0*/  FADD.FTZ R6, R160, R145 ;  /* 0x00000091a0067221 */ /* 0x000fc60000010000 */
        /* <DEDUP_REMOVED lines=15> */
.L_x_3739:
        /* <DEDUP_REMOVED lines=139> */
.L_x_3722:
[----:B------:R-:W-:Y:S06]  /*f460*/  BAR.ARV 0x8, 0x120 ;  /* 0x0204800000007b1d */ /* 0x000fec0000002000 */
[----:B------:R-:W-:Y:S05]  /*f470*/  @!P0 BRA `(.L_x_3741) ;  /* 0x0000000000048947 */ /* 0x000fea0003800000 */
[----:B------:R-:W-:Y:S01]  /*f480*/  BPT.TRAP 0x1 ;  /* 0x000000040000795c */ /* 0x000fe20000300000 */
.L_x_3741:
[----:B------:R-:W-:Y:S01]  /*f490*/  ULEA UR9, UR49, UR39, 0x3 ;  /* 0x0000002731097291 */ /* 0x000fe2000f8e183f */
[----:B------:R-:W-:-:S05]  /*f4a0*/  IMAD.U32 R0, RZ, RZ, UR36 ;  /* 0x00000024ff007e24 */ /* 0x000fca000f8e00ff */
[----:B------:R-:W-:-:S04]  /*f4b0*/  SHF.L.U32 R0, R0, 0x1f, RZ ;  /* 0x0000001f00007819 */ /* 0x000fc800000006ff */
[----:B------:R1:W2:Y:S01]  /*f4c0*/  SYNCS.PHASECHK.TRANS64.TRYWAIT P1, [UR9+0x2a850], R0 ;  /* 0x02a85000ff0075a7 */ /* 0x0002a20008020149 */
[----:B------:R-:W-:Y:S05]  /*f4d0*/  @!P0 BRA `(.L_x_3742) ;  /* 0x0000000000048947 */ /* 0x000fea0003800000 */
[----:B------:R-:W-:Y:S01]  /*f4e0*/  BPT.TRAP 0x1 ;  /* 0x000000040000795c */ /* 0x000fe20000300000 */
.L_x_3742:
[----:B--2---:R-:W-:Y:S05]  /*f4f0*/  @P1 BRA `(.L_x_3743) ;  /* 0x0000000000081947 */ /* 0x004fea0003800000 */
[----:B------:R-:W2:Y:S02]  /*f500*/  SYNCS.PHASECHK.TRANS64.TRYWAIT P1, [UR9+0x2a850], R0 ;  /* 0x02a85000ff0075a7 */ /* 0x000ea40008020149 */
[----:B--2---:R-:W-:Y:S05]  /*f510*/  @!P1 BRA `(.L_x_3744) ;  /* 0x0000006c00d89947 */ /* 0x004fea0003800000 */
.L_x_3743:
        /* <DEDUP_REMOVED lines=10> */
[----:B------:R-:W-:Y:S01]  /*f5c0*/  UIMAD UR8, UR49, 0x600, UR8 ;  /* 0x00000600310878a4 */ /* 0x000fe2000f8e0208 */
[----:B------:R-:W-:-:S03]  /*f5d0*/  PLOP3.LUT P1, PT, PT, PT, UP0, 0x80, 0x0 ;  /* 0x000000000000781c */ /* 0x000fc60003f2f008 */
[----:B------:R-:W-:Y:S01]  /*f5e0*/  UIADD3 UR4, UR8, 0x2, URZ ;  /* 0x0000000208047890 */ /* 0x000fe2000fffe03f */
[----:B------:R-:W-:Y:S02]  /*f5f0*/  @UP0 ULDC.64 UR14, c[0x0][0x9c8] ;  /* 0x00027200000e0ab9 */ /* 0x000fe40000000a00 */
[----:B------:R-:W-:-:S06]  /*f600*/  UMOV UR6, UR8 ;  /* 0x0000000800067c82 */ /* 0x000fcc0008000000 */
[----:B------:R-:W-:Y:S01]  /*f610*/  QGMMA.64x192x32.F32.E4M3.E4M3 R24, R196, gdesc[UR4], R24, gsb0 ;  /* 0x02e00004c4187df3 */ /* 0x000fe20008000818 */
[----:B------:R-:W-:Y:S01]  /*f620*/  UMOV UR7, 0x40000040 ;  /* 0x4000004000077882 */ /* 0x000fe20000000000 */
[----:B------:R-:W-:Y:S01]  /*f630*/  UMOV UR6, UR4 ;  /* 0x0000000400067c82 */ /* 0x000fe20008000000 */
[----:B------:R-:W-:Y:S01]  /*f640*/  @UP0 UIMAD.WIDE.U32 UR4, UR44, UR14, URZ ;  /* 0x0000000e2c0402a5 */ /* 0x000fe2000f8e003f */
[----:B------:R-:W-:Y:S02]  /*f650*/  WARPGROUP.DEPBAR.LE gsb0, 0x0 ;  /* 0x00008000000079c5 */ /* 0x000fe40000010000 */
[----:B------:R-:W-:-:S14]  /*f660*/  WARPGROUP.ARRIVE ;  /* 0x00000000000079c5 */ /* 0x000fdc0000000000 */
[----:B------:R-:W-:Y:S01]  /*f670*/  QGMMA.64x192x32.F32.E4M3.E4M3 R24, R192, gdesc[UR4], R24, gsb0 ;  /* 0x02e00004c0187df3 */ /* 0x000fe20008000818 */
[----:B------:R-:W-:Y:S02]  /*f680*/  @UP0 USHF.R.S32.HI UR6, URZ, 0x1f, UR44 ;  /* 0x0000001f3f060899 */ /* 0x000fe4000801142c */
[----:B------:R-:W-:Y:S02]  /*f690*/  @UP0 USHF.R.S32.HI UR7, URZ, 0x1f, UR45 ;  /* 0x0000001f3f070899 */ /* 0x000fe4000801142d */
[----:B------:R-:W-:-:S04]  /*f6a0*/  @UP0 UIMAD UR6, UR6, UR14, URZ ;  /* 0x0000000e060602a4 */ /* 0x000fc8000f8e023f */
        /* <DEDUP_REMOVED lines=15> */
[----:B------:R-:W-:Y:S01]  /*f7a0*/  UIADD3 UR8, UR8, 0x6, URZ ;  /* 0x0000000608087890 */ /* 0x000fe2000fffe03f */
[----:B------:R-:W-:Y:S02]  /*f7b0*/  WARPGROUP.DEPBAR.LE gsb0, 0x0 ;  /* 0x00008000000079c5 */ /* 0x000fe40000010000 */
[----:B------:R-:W-:-:S06]  /*f7c0*/  WARPGROUP.ARRIVE ;  /* 0x00000000000079c5 */ /* 0x000fcc0000000000 */
[----:B------:R-:W-:Y:S01]  /*f7d0*/  QGMMA.64x192x32.F32.E4M3.E4M3 R24, R188, gdesc[UR4], R24, gsb0 ;  /* 0x02e00004bc187df3 */ /* 0x000fe20008000818 */
[----:B------:R-:W-:Y:S01]  /*f7e0*/  UMOV UR6, UR8 ;  /* 0x0000000800067c82 */ /* 0x000fe20008000000 */
[----:B------:R-:W-:Y:S01]  /*f7f0*/  UMOV UR7, 0x40000040 ;  /* 0x4000004000077882 */ /* 0x000fe20000000000 */
[----:B------:R-:W4:Y:S04]  /*f800*/  SHFL.BFLY PT, R9, R6, 0x2, 0x1f ;  /* 0x0c401f0006097f89 */ /* 0x000f2800000e0000 */
[----:B------:R-:W5:Y:S01]  /*f810*/  SHFL.BFLY PT, R10, R5, 0x2, 0x1f ;  /* 0x0c401f00050a7f89 */ /* 0x000f6200000e0000 */
[----:B----4-:R-:W-:-:S01]  /*f820*/  FADD.FTZ R9, R9, R6 ;  /* 0x0000000609097221 */ /* 0x010fc20000010000 */
[----:B-----5:R-:W-:-:S04]  /*f830*/  FADD.FTZ R10, R10, R5 ;  /* 0x000000050a0a7221 */ /* 0x020fc80000010000 */
[----:B-1----:R-:W1:Y:S04]  /*f840*/  SHFL.BFLY PT, R0, R9, 0x1, 0x1f ;  /* 0x0c201f0009007f89 */ /* 0x002e6800000e0000 */
        /* <DEDUP_REMOVED lines=33> */
.L_x_3745:
        /* <DEDUP_REMOVED lines=106> */
.L_x_3671:
        /* <DEDUP_REMOVED lines=25> */
[----:B------:R-:W-:Y:S01]  /*10290*/  F2FP.BF16.F32.PACK_AB R26, R87, R26 ;  /* 0x0000001a571a723e */ /* 0x000fe200000010ff */
[----:B-1----:R-:W-:Y:S01]  /*102a0*/  IMAD.SHL.U32 R3, R17, 0x4, RZ ;  /* 0x0000000411037824 */ /* 0x002fe200078e00ff */
        /* <DEDUP_REMOVED lines=22> */
[----:B------:R-:W-:Y:S01]  /*10410*/  F2FP.BF16.F32.PACK_AB R40, R69, R40 ;  /* 0x000000284528723e */ /* 0x000fe200000010ff */
[----:B------:R-:W-:Y:S01]  /*10420*/  VIADD R89, R205, UR42 ;  /* 0x0000002acd597c36 */ /* 0x000fe20008000000 */
[----:B------:R-:W-:Y:S01]  /*10430*/  LOP3.LUT R3, R3, 0xc, RZ, 0xc0, !PT ;  /* 0x0000000c03037812 */ /* 0x000fe200078ec0ff */
[----:B------:R-:W-:Y:S01]  /*10440*/  ULDC UR10, c[0x0][0xa88] ;  /* 0x0002a200000a7ab9 */ /* 0x000fe20000000800 */
[----:B------:R-:W-:-:S02]  /*10450*/  F2FP.BF16.F32.PACK_AB R7, R118, R7 ;  /* 0x000000077607723e */ /* 0x000fc400000010ff */
[----:B------:R-:W-:Y:S02]  /*10460*/  F2FP.BF16.F32.PACK_AB R6, R119, R6 ;  /* 0x000000067706723e */ /* 0x000fe400000010ff */
[----:B------:R-:W-:Y:S02]  /*10470*/  F2FP.BF16.F32.PACK_AB R11, R110, R11 ;  /* 0x0000000b6e0b723e */ /* 0x000fe400000010ff */
[----:B------:R-:W-:Y:S02]  /*10480*/  F2FP.BF16.F32.PACK_AB R10, R111, R10 ;  /* 0x0000000a6f0a723e */ /* 0x000fe400000010ff */
[----:B------:R-:W-:Y:S02]  /*10490*/  F2FP.BF16.F32.PACK_AB R9, R116, R9 ;  /* 0x000000097409723e */ /* 0x000fe400000010ff */
[----:B------:R-:W-:Y:S02]  /*104a0*/  F2FP.BF16.F32.PACK_AB R8, R117, R8 ;  /* 0x000000087508723e */ /* 0x000fe400000010ff */
[----:B------:R-:W-:Y:S01]  /*104b0*/  F2FP.BF16.F32.PACK_AB R36, R77, R36 ;  /* 0x000000244d24723e */ /* 0x000fe200000010ff */
[----:B------:R-:W-:Y:S01]  /*104c0*/  BAR.SYNC.DEFER_BLOCKING 0x1, 0x100 ;  /* 0x0044000000007b1d */ /* 0x000fe20000010000 */
[----:B------:R-:W-:-:S05]  /*104d0*/  IADD3 R4, P0, R3, UR6, RZ ;  /* 0x0000000603047c10 */ /* 0x000fca000ff1e0ff */
[----:B------:R-:W-:Y:S01]  /*104e0*/  IMAD.X R5, RZ, RZ, UR7, P0 ;  /* 0x00000007ff057e24 */ /* 0x000fe200080e06ff */
[----:B------:R-:W-:Y:S02]  /*104f0*/  LOP3.LUT P1, RZ, R204, 0x3, RZ, 0xc0, !PT ;  /* 0x00000003ccff7812 */ /* 0x000fe4000782c0ff */
[----:B------:R-:W-:Y:S02]  /*10500*/  F2FP.BF16.F32.PACK_AB R33, R84, R33 ;  /* 0x000000215421723e */ /* 0x000fe400000010ff */
[----:B------:R-:W-:Y:S01]  /*10510*/  F2FP.BF16.F32.PACK_AB R32, R85, R32 ;  /* 0x000000205520723e */ /* 0x000fe200000010ff */
[----:B------:R1:W2:Y:S01]  /*10520*/  LDG.E.CONSTANT R3, desc[UR50][R4.64] ;  /* 0x0000003204037981 */ /* 0x0002a2000c1e9900 */
[----:B------:R-:W-:Y:S01]  /*10530*/  USHF.R.S32.HI UR5, URZ, 0x1f, UR43 ;  /* 0x0000001f3f057899 */ /* 0x000fe2000801142b */
[----:B------:R-:W3:Y:S01]  /*10540*/  LDC.64 R90, c[0x0][0xb78] ;  /* 0x0002de00ff5a7b82 */ /* 0x000ee20000000a00 */
[----:B------:R-:W-:Y:S02]  /*10550*/  ULDC.64 UR6, c[0x0][0xb70] ;  /* 0x0002dc0000067ab9 */ /* 0x000fe40000000a00 */
[----:B------:R-:W-:-:S02]  /*10560*/  UIMAD UR5, UR5, UR6, URZ ;  /* 0x00000006050572a4 */ /* 0x000fc4000f8e023f */
[----:B------:R-:W-:Y:S02]  /*10570*/  UIMAD.WIDE.U32 UR8, UR43, UR6, URZ ;  /* 0x000000062b0872a5 */ /* 0x000fe4000f8e003f */
[----:B------:R-:W-:Y:S01]  /*10580*/  UIMAD UR5, UR43, UR7, UR5 ;  /* 0x000000072b0572a4 */ /* 0x000fe2000f8e0205 */
[----:B-1----:R-:W-:Y:S02]  /*10590*/  LOP3.LUT P0, R4, R17, 0x3, RZ, 0xc0, !PT ;  /* 0x0000000311047812 */ /* 0x002fe4000780c0ff */
[----:B------:R-:W-:Y:S01]  /*105a0*/  ULDC.64 UR6, c[0x0][0xb40] ;  /* 0x0002d00000067ab9 */ /* 0x000fe20000000a00 */
[----:B------:R-:W-:Y:S01]  /*105b0*/  UIADD3 UR5, UR9, UR5, URZ ;  /* 0x0000000509057290 */ /* 0x000fe2000fffe03f */
[----:B------:R-:W-:Y:S01]  /*105c0*/  ISETP.EQ.OR P0, PT, R4, 0x3, !P0 ;  /* 0x000000030400780c */ /* 0x000fe20004702670 */
[----:B------:R-:W-:-:S03]  /*105d0*/  VIADD R4, R89, 0x8 ;  /* 0x0000000859047836 */ /* 0x000fc60000000000 */
[----:B------:R-:W-:Y:S02]  /*105e0*/  SEL R58, R29, R28, P0 ;  /* 0x0000001c1d3a7207 */ /* 0x000fe40000000000 */
[----:B------:R-:W-:Y:S02]  /*105f0*/  SEL R49, R28, R29, P0 ;  /* 0x0000001d1c317207 */ /* 0x000fe40000000000 */
[----:B------:R-:W-:Y:S02]  /*10600*/  IADD3 R29, P4, R18, 0x40, RZ ;  /* 0x00000040121d7810 */ /* 0x000fe40007f9e0ff */
[----:B------:R-:W-:Y:S02]  /*10610*/  SEL R70, R65, R64, P0 ;  /* 0x0000004041467207 */ /* 0x000fe40000000000 */
[----:B------:R-:W-:Y:S02]  /*10620*/  LOP3.LUT R28, R29, 0x380, RZ, 0xc0, !PT ;  /* 0x000003801d1c7812 */ /* 0x000fe400078ec0ff */
[----:B------:R-:W-:-:S02]  /*10630*/  SEL R65, R64, R65, P0 ;  /* 0x0000004140417207 */ /* 0x000fc40000000000 */
[----:B------:R-:W-:Y:S02]  /*10640*/  SEL R64, R46, R47, P0 ;  /* 0x0000002f2e407207 */ /* 0x000fe40000000000 */
[----:B------:R-:W-:Y:S02]  /*10650*/  SEL R47, R47, R46, P0 ;  /* 0x0000002e2f2f7207 */ /* 0x000fe40000000000 */
[----:B------:R-:W-:Y:S02]  /*10660*/  SHF.R.U64 R28, R28, 0x3, RZ ;  /* 0x000000031c1c7819 */ /* 0x000fe400000012ff */
[----:B------:R-:W-:Y:S02]  /*10670*/  SEL R46, R43, R42, P0 ;  /* 0x0000002a2b2e7207 */ /* 0x000fe40000000000 */
[----:B------:R-:W-:Y:S02]  /*10680*/  SEL R43, R42, R43, P0 ;  /* 0x0000002b2a2b7207 */ /* 0x000fe40000000000 */
[----:B------:R-:W-:-:S02]  /*10690*/  SEL R42, R39, R38, P0 ;  /* 0x00000026272a7207 */ /* 0x000fc40000000000 */
[----:B------:R-:W-:Y:S02]  /*106a0*/  SEL R39, R38, R39, P0 ;  /* 0x0000002726277207 */ /* 0x000fe40000000000 */
[----:B------:R-:W-:Y:S01]  /*106b0*/  LOP3.LUT R28, R28, R29, RZ, 0x3c, !PT ;  /* 0x0000001d1c1c7212 */ /* 0x000fe200078e3cff */
[----:B------:R-:W-:Y:S01]  /*106c0*/  IMAD.X R29, RZ, RZ, R19, P4 ;  /* 0x000000ffff1d7224 */ /* 0x000fe200020e0613 */
[----:B------:R-:W-:Y:S02]  /*106d0*/  SEL R38, R35, R34, P0 ;  /* 0x0000002223267207 */ /* 0x000fe40000000000 */
[----:B------:R-:W-:Y:S02]  /*106e0*/  SEL R76, R15, R14, P0 ;  /* 0x0000000e0f4c7207 */ /* 0x000fe40000000000 */
[----:B------:R-:W-:Y:S02]  /*106f0*/  SEL R67, R14, R15, P0 ;  /* 0x0000000f0e437207 */ /* 0x000fe40000000000 */
[----:B------:R-:W-:-:S02]  /*10700*/  SEL R35, R34, R35, P0 ;  /* 0x0000002322237207 */ /* 0x000fc40000000000 */
[----:B------:R-:W-:Y:S02]  /*10710*/  SEL R72, R27, R26, P0 ;  /* 0x0000001a1b487207 */ /* 0x000fe40000000000 */
[----:B------:R-:W-:Y:S02]  /*10720*/  SEL R61, R26, R27, P0 ;  /* 0x0000001b1a3d7207 */ /* 0x000fe40000000000 */
[----:B------:R-:W-:Y:S02]  /*10730*/  IADD3 R15, P4, R18, 0x4040, RZ ;  /* 0x00004040120f7810 */ /* 0x000fe40007f9e0ff */
[----:B------:R-:W-:Y:S02]  /*10740*/  SEL R34, R31, R30, P0 ;  /* 0x0000001e1f227207 */ /* 0x000fe40000000000 */
[----:B------:R-:W-:Y:S02]  /*10750*/  SEL R59, R30, R31, P0 ;  /* 0x0000001f1e3b7207 */ /* 0x000fe40000000000 */
[----:B------:R-:W-:-:S02]  /*10760*/  IADD3 R27, P5, R18, 0x60, RZ ;  /* 0x00000060121b7810 */ /* 0x000fc40007fbe0ff */
[----:B------:R-:W-:Y:S02]  /*10770*/  IADD3 R31, P3, R18, 0x20, RZ ;  /* 0x00000020121f7810 */ /* 0x000fe40007f7e0ff */
[----:B------:R-:W-:Y:S02]  /*10780*/  LOP3.LUT R14, R15, 0x380, RZ, 0xc0, !PT ;  /* 0x000003800f0e7812 */ /* 0x000fe400078ec0ff */
[----:B------:R-:W-:Y:S02]  /*10790*/  LOP3.LUT R26, R27, 0x380, RZ, 0xc0, !PT ;  /* 0x000003801b1a7812 */ /* 0x000fe400078ec0ff */
[----:B------:R-:W-:Y:S02]  /*107a0*/  LOP3.LUT R30, R31, 0x380, RZ, 0xc0, !PT ;  /* 0x000003801f1e7812 */ /* 0x000fe400078ec0ff */
[----:B------:R-:W-:Y:S02]  /*107b0*/  SHF.R.U64 R14, R14, 0x3, RZ ;  /* 0x000000030e0e7819 */ /* 0x000fe400000012ff */
[----:B------:R-:W-:-:S02]  /*107c0*/  SHF.R.U64 R26, R26, 0x3, RZ ;  /* 0x000000031a1a7819 */ /* 0x000fc400000012ff */
[----:B------:R-:W-:Y:S02]  /*107d0*/  SHF.R.U64 R30, R30, 0x3, RZ ;  /* 0x000000031e1e7819 */ /* 0x000fe400000012ff */
[----:B------:R-:W-:Y:S01]  /*107e0*/  LOP3.LUT R14, R14, R15, RZ, 0x3c, !PT ;  /* 0x0000000f0e0e7212 */ /* 0x000fe200078e3cff */
[--C-:B------:R-:W-:Y:S01]  /*107f0*/  IMAD.X R15, RZ, RZ, R19.reuse, P4 ;  /* 0x000000ffff0f7224 */ /* 0x100fe200020e0613 */
[----:B------:R-:W-:Y:S01]  /*10800*/  LOP3.LUT R26, R26, R27, RZ, 0x3c, !PT ;  /* 0x0000001b1a1a7212 */ /* 0x000fe200078e3cff */
[--C-:B------:R-:W-:Y:S01]  /*10810*/  IMAD.X R27, RZ, RZ, R19.reuse, P5 ;  /* 0x000000ffff1b7224 */ /* 0x100fe200028e0613 */
[----:B------:R-:W-:Y:S02]  /*10820*/  SEL R62, R13, R12, P0 ;  /* 0x0000000c0d3e7207 */ /* 0x000fe40000000000 */
[----:B------:R-:W-:Y:S02]  /*10830*/  SEL R55, R12, R13, P0 ;  /* 0x0000000d0c377207 */ /* 0x000fe40000000000 */
[----:B------:R-:W-:Y:S01]  /*10840*/  LOP3.LUT R30, R30, R31, RZ, 0x3c, !PT ;  /* 0x0000001f1e1e7212 */ /* 0x000fe200078e3cff */
[----:B------:R-:W-:Y:S01]  /*10850*/  IMAD.X R31, RZ, RZ, R19, P3 ;  /* 0x000000ffff1f7224 */ /* 0x000fe200018e0613 */
[----:B------:R-:W-:-:S02]  /*10860*/  SEL R60, R21, R20, P0 ;  /* 0x00000014153c7207 */ /* 0x000fc40000000000 */
[----:B------:R-:W-:Y:S02]  /*10870*/  SEL R51, R20, R21, P0 ;  /* 0x0000001514337207 */ /* 0x000fe40000000000 */
[----:B------:R-:W-:Y:S02]  /*10880*/  SEL R74, R25, R24, P0 ;  /* 0x00000018194a7207 */ /* 0x000fe40000000000 */
[----:B------:R-:W-:Y:S02]  /*10890*/  SEL R63, R24, R25, P0 ;  /* 0x00000019183f7207 */ /* 0x000fe40000000000 */
[C---:B------:R-:W-:Y:S02]  /*108a0*/  IADD3 R13, P5, R18.reuse, 0x4060, RZ ;  /* 0x00004060120d7810 */ /* 0x040fe40007fbe0ff */
[C---:B------:R-:W-:Y:S02]  /*108b0*/  IADD3 R25, P6, R18.reuse, 0x4000, RZ ;  /* 0x0000400012197810 */ /* 0x040fe40007fde0ff */
[----:B------:R-:W-:-:S02]  /*108c0*/  IADD3 R21, P3, R18, 0x4020, RZ ;  /* 0x0000402012157810 */ /* 0x000fc40007f7e0ff */
[----:B------:R-:W-:Y:S02]  /*108d0*/  SEL R48, R130, R131, P0 ;  /* 0x0000008382307207 */ /* 0x000fe40000000000 */
[----:B------:R-:W-:Y:S02]  /*108e0*/  SEL R68, R81, R80, P0 ;  /* 0x0000005051447207 */ /* 0x000fe40000000000 */
[----:B------:R-:W-:Y:S02]  /*108f0*/  SEL R131, R131, R130, P0 ;  /* 0x0000008283837207 */ /* 0x000fe40000000000 */
[----:B------:R-:W-:Y:S02]  /*10900*/  SEL R50, R126, R127, P0 ;  /* 0x0000007f7e327207 */ /* 0x000fe40000000000 */
[----:B------:R-:W-:Y:S02]  /*10910*/  SEL R81, R80, R81, P0 ;  /* 0x0000005150517207 */ /* 0x000fe40000000000 */
[----:B------:R-:W-:-:S02]  /*10920*/  MOV R83, R14 ;  /* 0x0000000e00537202 */ /* 0x000fc40000000f00 */
[----:B------:R-:W-:Y:S02]  /*10930*/  SEL R127, R127, R126, P0 ;  /* 0x0000007e7f7f7207 */ /* 0x000fe40000000000 */
[----:B------:R-:W-:Y:S02]  /*10940*/  LOP3.LUT R12, R13, 0x380, RZ, 0xc0, !PT ;  /* 0x000003800d0c7812 */ /* 0x000fe400078ec0ff */
[----:B------:R-:W-:Y:S02]  /*10950*/  LOP3.LUT R24, R25, 0x380, RZ, 0xc0, !PT ;  /* 0x0000038019187812 */ /* 0x000fe400078ec0ff */
[----:B------:R-:W-:Y:S02]  /*10960*/  LOP3.LUT R20, R21, 0x380, RZ, 0xc0, !PT ;  /* 0x0000038015147812 */ /* 0x000fe400078ec0ff */
[----:B------:R-:W-:Y:S02]  /*10970*/  SEL R56, R52, R53, P0 ;  /* 0x0000003534387207 */ /* 0x000fe40000000000 */
[----:B------:R-:W-:-:S02]  /*10980*/  SEL R54, R122, R123, P0 ;  /* 0x0000007b7a367207 */ /* 0x000fc40000000000 */
[----:B------:R-:W-:Y:S02]  /*10990*/  SEL R53, R53, R52, P0 ;  /* 0x0000003435357207 */ /* 0x000fe40000000000 */
[----:B------:R-:W-:Y:S02]  /*109a0*/  SEL R123, R123, R122, P0 ;  /* 0x0000007a7b7b7207 */ /* 0x000fe40000000000 */
[----:B------:R-:W-:Y:S02]  /*109b0*/  SEL R52, R45, R44, P0 ;  /* 0x0000002c2d347207 */ /* 0x000fe40000000000 */
[----:B------:R-:W-:Y:S02]  /*109c0*/  SHF.R.U64 R12, R12, 0x3, RZ ;  /* 0x000000030c0c7819 */ /* 0x000fe400000012ff */
[----:B------:R-:W-:Y:S02]  /*109d0*/  SEL R45, R44, R45, P0 ;  /* 0x0000002d2c2d7207 */ /* 0x000fe40000000000 */
[----:B------:R-:W-:-:S02]  /*109e0*/  SHF.R.U64 R24, R24, 0x3, RZ ;  /* 0x0000000318187819 */ /* 0x000fc400000012ff */
[----:B------:R-:W-:Y:S02]  /*109f0*/  SHF.R.U64 R20, R20, 0x3, RZ ;  /* 0x0000000314147819 */ /* 0x000fe400000012ff */
[----:B------:R-:W-:Y:S02]  /*10a00*/  SEL R44, R41, R40, P0 ;  /* 0x00000028292c7207 */ /* 0x000fe40000000000 */
[----:B------:R-:W-:Y:S02]  /*10a10*/  SEL R41, R40, R41, P0 ;  /* 0x0000002928297207 */ /* 0x000fe40000000000 */
[----:B------:R-:W-:Y:S01]  /*10a20*/  LOP3.LUT R12, R12, R13, RZ, 0x3c, !PT ;  /* 0x0000000d0c0c7212 */ /* 0x000fe200078e3cff */
[----:B------:R-:W-:Y:S01]  /*10a30*/  IMAD.X R13, RZ, RZ, R19, P5 ;  /* 0x000000ffff0d7224 */ /* 0x000fe200028e0613 */
        /* <DEDUP_REMOVED lines=8> */
[----:B------:R-:W-:Y:S02]  /*10ac0*/  SEL R78, R11, R10, P0 ;  /* 0x0000000a0b4e7207 */ /* 0x000fe40000000000 */
[----:B------:R-:W-:-:S02]  /*10ad0*/  SEL R69, R10, R11, P0 ;  /* 0x0000000b0a457207 */ /* 0x000fc40000000000 */
[C---:B------:R-:W-:Y:S02]  /*10ae0*/  IADD3 R7, P4, R18.reuse, 0x8040, RZ ;  /* 0x0000804012077810 */ /* 0x040fe40007f9e0ff */
[C---:B------:R-:W-:Y:S02]  /*10af0*/  IADD3 R5, P5, R18.reuse, 0x8060, RZ ;  /* 0x0000806012057810 */ /* 0x040fe40007fbe0ff */
[C---:B------:R-:W-:Y:S02]  /*10b00*/  IADD3 R11, P6, R18.reuse, 0x8000, RZ ;  /* 0x00008000120b7810 */ /* 0x040fe40007fde0ff */
[----:B------:R-:W-:Y:S02]  /*10b10*/  IADD3 R9, P3, R18, 0x8020, RZ ;  /* 0x0000802012097810 */ /* 0x000fe40007f7e0ff */
[----:B------:R-:W-:Y:S02]  /*10b20*/  SEL R40, R37, R36, P0 ;  /* 0x0000002425287207 */ /* 0x000fe40000000000 */
[----:B------:R-:W-:-:S02]  /*10b30*/  SEL R37, R36, R37, P0 ;  /* 0x0000002524257207 */ /* 0x000fc40000000000 */
[----:B------:R-:W-:Y:S02]  /*10b40*/  ISETP.GE.OR P2, PT, R4, UR10, P1 ;  /* 0x0000000a04007c0c */ /* 0x000fe40008f46670 */
[----:B------:R-:W-:Y:S02]  /*10b50*/  SEL R36, R33, R32, P0 ;  /* 0x0000002021247207 */ /* 0x000fe40000000000 */
[----:B------:R-:W-:Y:S02]  /*10b60*/  SEL R17, R32, R33, P0 ;  /* 0x0000002120117207 */ /* 0x000fe40000000000 */
        /* <DEDUP_REMOVED lines=10> */
[----:B------:R-:W-:Y:S02]  /*10c10*/  MOV R84, R20 ;  /* 0x0000001400547202 */ /* 0x000fe40000000f00 */
[----:B------:R-:W-:Y:S01]  /*10c20*/  LOP3.LUT R6, R6, R7, RZ, 0x3c, !PT ;  /* 0x0000000706067212 */ /* 0x000fe200078e3cff */
[--C-:B------:R-:W-:Y:S01]  /*10c30*/  IMAD.X R7, RZ, RZ, R19.reuse, P4 ;  /* 0x000000ffff077224 */ /* 0x100fe200020e0613 */
[----:B------:R-:W-:Y:S01]  /*10c40*/  LOP3.LUT R4, R4, R5, RZ, 0x3c, !PT ;  /* 0x0000000504047212 */ /* 0x000fe200078e3cff */
[--C-:B------:R-:W-:Y:S01]  /*10c50*/  IMAD.X R5, RZ, RZ, R19.reuse, P5 ;  /* 0x000000ffff057224 */ /* 0x100fe200028e0613 */
[----:B------:R-:W-:Y:S01]  /*10c60*/  LOP3.LUT R32, R33, R18, RZ, 0x3c, !PT ;  /* 0x0000001221207212 */ /* 0x000fe200078e3cff */
[--C-:B------:R-:W-:Y:S01]  /*10c70*/  IMAD.MOV.U32 R33, RZ, RZ, R19.reuse ;  /* 0x000000ffff217224 */ /* 0x100fe200078e0013 */
[----:B------:R-:W-:Y:S01]  /*10c80*/  LOP3.LUT R10, R10, R11, RZ, 0x3c, !PT ;  /* 0x0000000b0a0a7212 */ /* 0x000fe200078e3cff */
[--C-:B------:R-:W-:Y:S01]  /*10c90*/  IMAD.X R11, RZ, RZ, R19.reuse, P6 ;  /* 0x000000ffff0b7224 */ /* 0x100fe200030e0613 */
[----:B------:R-:W-:Y:S01]  /*10ca0*/  LOP3.LUT R8, R8, R9, RZ, 0x3c, !PT ;  /* 0x0000000908087212 */ /* 0x000fe200078e3cff */
[----:B------:R-:W-:Y:S01]  /*10cb0*/  IMAD.X R9, RZ, RZ, R19, P3 ;  /* 0x000000ffff097224 */ /* 0x000fe200018e0613 */
[----:B------:R-:W-:-:S02]  /*10cc0*/  MOV R75, R6 ;  /* 0x00000006004b7202 */ /* 0x000fc40000000f00 */
[----:B------:R-:W-:Y:S02]  /*10cd0*/  MOV R73, R4 ;  /* 0x0000000400497202 */ /* 0x000fe40000000f00 */
[----:B------:R-:W-:Y:S02]  /*10ce0*/  MOV R88, R32 ;  /* 0x0000002000587202 */ /* 0x000fe40000000f00 */
[----:B------:R-:W-:Y:S01]  /*10cf0*/  MOV R82, R12 ;  /* 0x0000000c00527202 */ /* 0x000fe20000000f00 */
[----:B------:R-:W-:Y:S01]  /*10d00*/  IMAD.U32 R13, RZ, RZ, UR9 ;  /* 0x00000009ff0d7e24 */ /* 0x000fe2000f8e00ff */
[----:B------:R-:W-:Y:S01]  /*10d10*/  MOV R79, R10 ;  /* 0x0000000a004f7202 */ /* 0x000fe20000000f00 */
[----:B------:R-:W-:Y:S01]  /*10d20*/  IMAD.U32 R13, RZ, RZ, UR5 ;  /* 0x00000005ff0d7e24 */ /* 0x000fe2000f8e00ff */
[----:B------:R-:W-:Y:S01]  /*10d30*/  MOV R77, R8 ;  /* 0x00000008004d7202 */ /* 0x000fe20000000f00 */
[----:B------:R-:W-:Y:S01]  /*10d40*/  USHF.R.S32.HI UR5, URZ, 0x1f, UR44 ;  /* 0x0000001f3f057899 */ /* 0x000fe2000801142c */
[----:B------:R-:W-:Y:S01]  /*10d50*/  MOV R33, R30 ;  /* 0x0000001e00217202 */ /* 0x000fe20000000f00 */
[----:B------:R-:W-:Y:S01]  /*10d60*/  IMAD.U32 R12, RZ, RZ, UR8 ;  /* 0x00000008ff0c7e24 */ /* 0x000fe2000f8e00ff */
[----:B------:R-:W-:-:S02]  /*10d70*/  MOV R86, R26 ;  /* 0x0000001a00567202 */ /* 0x000fc40000000f00 */
[----:B------:R-:W-:Y:S01]  /*10d80*/  MOV R85, R24 ;  /* 0x0000001800557202 */ /* 0x000fe20000000f00 */
[----:B---3--:R-:W-:Y:S01]  /*10d90*/  IMAD.WIDE.U32 R12, R90, UR44, R12 ;  /* 0x0000002c5a0c7c25 */ /* 0x008fe2000f8e000c */
[----:B------:R-:W-:Y:S02]  /*10da0*/  MOV R87, R28 ;  /* 0x0000001c00577202 */ /* 0x000fe40000000f00 */
[----:B------:R-:W-:Y:S02]  /*10db0*/  ISETP.GE.OR P1, PT, R89, UR10, P1 ;  /* 0x0000000a59007c0c */ /* 0x000fe40008f26670 */
[----:B--2---:R-:W-:Y:S01]  /*10dc0*/  LOP3.LUT R14, R3, 0x2, RZ, 0x3c, !PT ;  /* 0x00000002030e7812 */ /* 0x004fe200078e3cff */
[----:B------:R-:W-:Y:S04]  /*10dd0*/  SHFL.IDX PT, R48, R48, R3, 0x1c1f ;  /* 0x001c1f0330307589 */ /* 0x000fe800000e0000 */
[----:B------:R-:W1:Y:S04]  /*10de0*/  SHFL.IDX PT, R131, R131, R14, 0x1c1f ;  /* 0x001c1f0e83837589 */ /* 0x000e6800000e0000 */
[----:B------:R-:W-:Y:S04]  /*10df0*/  SHFL.IDX PT, R68, R68, R3, 0x1c1f ;  /* 0x001c1f0344447589 */ /* 0x000fe800000e0000 */
[----:B------:R-:W2:Y:S04]  /*10e00*/  SHFL.IDX PT, R81, R81, R14, 0x1c1f ;  /* 0x001c1f0e51517589 */ /* 0x000ea800000e0000 */
[----:B------:R-:W-:Y:S04]  /*10e10*/  SHFL.IDX PT, R50, R50, R3, 0x1c1f ;  /* 0x001c1f0332327589 */ /* 0x000fe800000e0000 */
[----:B------:R-:W3:Y:S04]  /*10e20*/  SHFL.IDX PT, R127, R127, R14, 0x1c1f ;  /* 0x001c1f0e7f7f7589 */ /* 0x000ee800000e0000 */
[----:B------:R-:W-:Y:S04]  /*10e30*/  SHFL.IDX PT, R70, R70, R3, 0x1c1f ;  /* 0x001c1f0346467589 */ /* 0x000fe800000e0000 */
[----:B------:R-:W4:Y:S01]  /*10e40*/  SHFL.IDX PT, R65, R65, R14, 0x1c1f ;  /* 0x001c1f0e41417589 */ /* 0x000f2200000e0000 */
[----:B-1----:R-:W-:-:S02]  /*10e50*/  SEL R4, R48, R131, P0 ;  /* 0x0000008330047207 */ /* 0x002fc40000000000 */
[----:B------:R-:W-:Y:S01]  /*10e60*/  SEL R6, R131, R48, P0 ;  /* 0x0000003083067207 */ /* 0x000fe20000000000 */
[----:B------:R-:W-:Y:S04]  /*10e70*/  SHFL.IDX PT, R54, R54, R3, 0x1c1f ;  /* 0x001c1f0336367589 */ /* 0x000fe800000e0000 */
[----:B------:R-:W-:Y:S01]  /*10e80*/  SHFL.IDX PT, R64, R64, R3, 0x1c1f ;  /* 0x001c1f0340407589 */ /* 0x000fe200000e0000 */
[----:B--2---:R-:W-:Y:S02]  /*10e90*/  SEL R5, R68, R81, P0 ;  /* 0x0000005144057207 */ /* 0x004fe40000000000 */
[----:B------:R-:W-:Y:S01]  /*10ea0*/  SEL R7, R81, R68, P0 ;  /* 0x0000004451077207 */ /* 0x000fe20000000000 */
[----:B------:R-:W1:Y:S04]  /*10eb0*/  SHFL.IDX PT, R123, R123, R14, 0x1c1f ;  /* 0x001c1f0e7b7b7589 */ /* 0x000e6800000e0000 */
[----:B------:R-:W2:Y:S01]  /*10ec0*/  SHFL.IDX PT, R47, R47, R14, 0x1c1f ;  /* 0x001c1f0e2f2f7589 */ /* 0x000ea200000e0000 */
[----:B---3--:R-:W-:-:S02]  /*10ed0*/  SEL R8, R50, R127, P0 ;  /* 0x0000007f32087207 */ /* 0x008fc40000000000 */
[----:B------:R-:W-:Y:S01]  /*10ee0*/  SEL R10, R127, R50, P0 ;  /* 0x000000327f0a7207 */ /* 0x000fe20000000000 */
[----:B------:R-:W-:Y:S04]  /*10ef0*/  SHFL.IDX PT, R56, R56, R3, 0x1c1f ;  /* 0x001c1f0338387589 */ /* 0x000fe800000e0000 */
[----:B------:R-:W-:Y:S01]  /*10f00*/  SHFL.IDX PT, R46, R46, R3, 0x1c1f ;  /* 0x001c1f032e2e7589 */ /* 0x000fe200000e0000 */
[----:B----4-:R-:W-:Y:S02]  /*10f10*/  SEL R9, R70, R65, P0 ;  /* 0x0000004146097207 */ /* 0x010fe40000000000 */
[----:B------:R-:W-:Y:S01]  /*10f20*/  SEL R11, R65, R70, P0 ;  /* 0x00000046410b7207 */ /* 0x000fe20000000000 */
        /* <DEDUP_REMOVED lines=11> */
[----:B---3--:R-:W-:-:S02]  /*10fe0*/  SEL R28, R56, R53, P0 ;  /* 0x00000035381c7207 */ /* 0x008fc40000000000 */
[----:B------:R-:W-:Y:S01]  /*10ff0*/  SEL R30, R53, R56, P0 ;  /* 0x00000038351e7207 */ /* 0x000fe20000000000 */
[----:B------:R-:W-:Y:S01]  /*11000*/  SHFL.IDX PT, R38, R38, R3, 0x1c1f ;  /* 0x001c1f0326267589 */ /* 0x000fe200000e0000 */
[----:B----4-:R-:W-:Y:S02]  /*11010*/  SEL R29, R46, R43, P0 ;  /* 0x0000002b2e1d7207 */ /* 0x010fe40000000000 */
[----:B------:R-:W-:Y:S01]  /*11020*/  SEL R31, R43, R46, P0 ;  /* 0x0000002e2b1f7207 */ /* 0x000fe20000000000 */
[----:B------:R-:W-:Y:S04]  /*11030*/  SHFL.IDX PT, R41, R41, R14, 0x1c1f ;  /* 0x001c1f0e29297589 */ /* 0x000fe800000e0000 */
[----:B------:R2:W-:Y:S04]  /*11040*/  SHFL.IDX PT, R15, R35, R14, 0x1c1f ;  /* 0x001c1f0e230f7589 */ /* 0x0005e800000e0000 */
[----:B------:R-:W-:Y:S01]  /*11050*/  SHFL.IDX PT, R40, R40, R3, 0x1c1f ;  /* 0x001c1f0328287589 */ /* 0x000fe200000e0000 */
[----:B-1----:R-:W-:-:S03]  /*11060*/  SEL R32, R52, R45, P0 ;  /* 0x0000002d34207207 */ /* 0x002fc60000000000 */
[----:B------:R1:W-:Y:S01]  /*11070*/  SHFL.IDX PT, R20, R34, R3, 0x1c1f ;  /* 0x001c1f0322147589 */ /* 0x0003e200000e0000 */
[----:B--2---:R-:W-:-:S03]  /*11080*/  SEL R35, R39, R42, P0 ;  /* 0x0000002a27237207 */ /* 0x004fc60000000000 */
[----:B------:R-:W-:Y:S04]  /*11090*/  SHFL.IDX PT, R37, R37, R14, 0x1c1f ;  /* 0x001c1f0e25257589 */ /* 0x000fe800000e0000 */
[----:B------:R-:W-:Y:S01]  /*110a0*/  SHFL.IDX PT, R59, R59, R14, 0x1c1f ;  /* 0x001c1f0e3b3b7589 */ /* 0x000fe200000e0000 */
[----:B-1----:R-:W-:-:S03]  /*110b0*/  SEL R34, R45, R52, P0 ;  /* 0x000000342d227207 */ /* 0x002fc60000000000 */
[----:B------:R-:W-:Y:S04]  /*110c0*/  SHFL.IDX PT, R36, R36, R3, 0x1c1f ;  /* 0x001c1f0324247589 */ /* 0x000fe800000e0000 */
[----:B------:R-:W-:Y:S04]  /*110d0*/  SHFL.IDX PT, R58, R58, R3, 0x1c1f ;  /* 0x001c1f033a3a7589 */ /* 0x000fe800000e0000 */
[----:B------:R-:W-:Y:S04]  /*110e0*/  SHFL.IDX PT, R72, R72, R3, 0x1c1f ;  /* 0x001c1f0348487589 */ /* 0x000fe800000e0000 */
[----:B------:R-:W-:Y:S04]  /*110f0*/  SHFL.IDX PT, R17, R17, R14, 0x1c1f ;  /* 0x001c1f0e11117589 */ /* 0x000fe800000e0000 */
[----:B------:R-:W1:Y:S04]  /*11100*/  SHFL.IDX PT, R49, R49, R14, 0x1c1f ;  /* 0x001c1f0e31317589 */ /* 0x000e6800000e0000 */
[----:B------:R-:W-:Y:S04]  /*11110*/  SHFL.IDX PT, R61, R61, R14, 0x1c1f ;  /* 0x001c1f0e3d3d7589 */ /* 0x000fe800000e0000 */
[----:B------:R-:W-:Y:S04]  /*11120*/  SHFL.IDX PT, R60, R60, R3, 0x1c1f ;  /* 0x001c1f033c3c7589 */ /* 0x000fe800000e0000 */
[----:B------:R-:W-:Y:S04]  /*11130*/  SHFL.IDX PT, R74, R74, R3, 0x1c1f ;  /* 0x001c1f034a4a7589 */ /* 0x000fe800000e0000 */
[----:B------:R-:W-:Y:S04]  /*11140*/  SHFL.IDX PT, R51, R51, R14, 0x1c1f ;  /* 0x001c1f0e33337589 */ /* 0x000fe800000e0000 */
[----:B------:R-:W2:Y:S04]  /*11150*/  SHFL.IDX PT, R63, R63, R14, 0x1c1f ;  /* 0x001c1f0e3f3f7589 */ /* 0x000ea800000e0000 */
[----:B------:R-:W-:Y:S01]  /*11160*/  SHFL.IDX PT, R62, R62, R3, 0x1c1f ;  /* 0x001c1f033e3e7589 */ /* 0x000fe200000e0000 */
[----:B-1----:R-:W-:-:S02]  /*11170*/  SEL R56, R58, R49, P0 ;  /* 0x000000313a387207 */ /* 0x002fc40000000000 */
[----:B------:R-:W-:Y:S01]  /*11180*/  SEL R58, R49, R58, P0 ;  /* 0x0000003a313a7207 */ /* 0x000fe20000000000 */
[----:B------:R-:W-:Y:S04]  /*11190*/  SHFL.IDX PT, R66, R66, R3, 0x1c1f ;  /* 0x001c1f0342427589 */ /* 0x000fe800000e0000 */
[----:B------:R-:W-:Y:S04]  /*111a0*/  SHFL.IDX PT, R76, R76, R3, 0x1c1f ;  /* 0x001c1f034c4c7589 */ /* 0x000fe800000e0000 */
[----:B------:R-:W-:Y:S04]  /*111b0*/  SHFL.IDX PT, R78, R78, R3, 0x1c1f ;  /* 0x001c1f034e4e7589 */ /* 0x000fe800000e0000 */
[----:B------:R-:W-:Y:S04]  /*111c0*/  SHFL.IDX PT, R80, R80, R3, 0x1c1f ;  /* 0x001c1f0350507589 */ /* 0x000fe800000e0000 */
[----:B------:R-:W-:Y:S04]  /*111d0*/  SHFL.IDX PT, R55, R55, R14, 0x1c1f ;  /* 0x001c1f0e37377589 */ /* 0x000fe800000e0000 */
[----:B------:R-:W-:Y:S04]  /*111e0*/  SHFL.IDX PT, R21, R67, R14, 0x1c1f ;  /* 0x001c1f0e43157589 */ /* 0x000fe800000e0000 */
[----:B------:R2:W1:Y:S04]  /*111f0*/  SHFL.IDX PT, R3, R57, R14, 0x1c1f ;  /* 0x001c1f0e39037589 */ /* 0x00046800000e0000 */
[----:B------:R-:W3:Y:S04]  /*11200*/  SHFL.IDX PT, R69, R69, R14, 0x1c1f ;  /* 0x001c1f0e45457589 */ /* 0x000ee800000e0000 */
[----:B------:R-:W4:Y:S01]  /*11210*/  SHFL.IDX PT, R71, R71, R14, 0x1c1f ;  /* 0x001c1f0e47477589 */ /* 0x000f2200000e0000 */
[----:B--2---:R-:W-:-:S03]  /*11220*/  SEL R57, R74, R63, P0 ;  /* 0x0000003f4a397207 */ /* 0x004fc60000000000 */
[----:B------:R2:W-:Y:S04]  /*11230*/  STSM.16.M88.4 [R88], R4 ;  /* 0x0000000458007844 */ /* 0x0005e80000000200 */
[----:B------:R5:W-:Y:S04]  /*11240*/  STSM.16.M88.4 [R33], R8 ;  /* 0x0000000821007844 */ /* 0x000be80000000200 */
[----:B------:R3:W-:Y:S04]  /*11250*/  STSM.16.M88.4 [R87], R24 ;  /* 0x0000001857007844 */ /* 0x0007e80000000200 */
[----:B------:R-:W-:Y:S01]  /*11260*/  STSM.16.M88.4 [R86], R28 ;  /* 0x0000001c56007844 */ /* 0x000fe20000000200 */
[----:B-1----:R-:W-:-:S02]  /*11270*/  SEL R64, R66, R3, P0 ;  /* 0x0000000342407207 */ /* 0x002fc40000000000 */
[----:B------:R-:W-:Y:S02]  /*11280*/  SEL R66, R3, R66, P0 ;  /* 0x0000004203427207 */ /* 0x000fe40000000000 */
[----:B--2---:R-:W-:Y:S01]  /*11290*/  SEL R4, R44, R41, P0 ;  /* 0x000000292c047207 */ /* 0x004fe20000000000 */
[----:B------:R-:W1:Y:S01]  /*112a0*/  SHFL.IDX PT, R3, R207, RZ, 0x1f ;  /* 0x00001fffcf037589 */ /* 0x000e6200000e0000 */
[----:B------:R-:W-:Y:S01]  /*112b0*/  SEL R6, R41, R44, P0 ;  /* 0x0000002c29067207 */ /* 0x000fe20000000000 */
[----:B-----5:R-:W-:Y:S01]  /*112c0*/  IMAD R8, R90, UR5, RZ ;  /* 0x000000055a087c24 */ /* 0x020fe2000f8e02ff */
[----:B------:R-:W-:Y:S02]  /*112d0*/  SEL R33, R42, R39, P0 ;  /* 0x000000272a217207 */ /* 0x000fe40000000000 */
[----:B------:R-:W-:Y:S01]  /*112e0*/  SEL R5, R38, R15, P0 ;  /* 0x0000000f26057207 */ /* 0x000fe20000000000 */
[----:B------:R-:W-:Y:S01]  /*112f0*/  IMAD R14, R91, UR44, R8 ;  /* 0x0000002c5b0e7c24 */ /* 0x000fe2000f8e0208 */
[----:B------:R-:W-:Y:S01]  /*11300*/  SEL R7, R15, R38, P0 ;  /* 0x000000260f077207 */ /* 0x000fe20000000000 */
[----:B------:R-:W-:Y:S01]  /*11310*/  STSM.16.M88.4 [R85], R32 ;  /* 0x0000002055007844 */ /* 0x000fe20000000200 */
[----:B------:R-:W-:-:S02]  /*11320*/  SEL R8, R40, R37, P0 ;  /* 0x0000002528087207 */ /* 0x000fc40000000000 */
[----:B------:R-:W-:Y:S01]  /*11330*/  SEL R10, R37, R40, P0 ;  /* 0x00000028250a7207 */ /* 0x000fe20000000000 */
[----:B------:R2:W-:Y:S01]  /*11340*/  STSM.16.M88.4 [R84], R4 ;  /* 0x0000000454007844 */ /* 0x0005e20000000200 */
[----:B------:R-:W-:Y:S02]  /*11350*/  SEL R9, R20, R59, P0 ;  /* 0x0000003b14097207 */ /* 0x000fe40000000000 */
[----:B------:R-:W-:Y:S02]  /*11360*/  SEL R11, R59, R20, P0 ;  /* 0x000000143b0b7207 */ /* 0x000fe40000000000 */
[----:B---3--:R-:W-:Y:S02]  /*11370*/  SEL R24, R36, R17, P0 ;  /* 0x0000001124187207 */ /* 0x008fe40000000000 */
[----:B------:R-:W-:Y:S01]  /*11380*/  SEL R26, R17, R36, P0 ;  /* 0x00000024111a7207 */ /* 0x000fe20000000000 */
[----:B------:R3:W-:Y:S01]  /*11390*/  STSM.16.M88.4 [R83], R8 ;  /* 0x0000000853007844 */ /* 0x0007e20000000200 */
[----:B------:R-:W-:-:S02]  /*113a0*/  SEL R25, R72, R61, P0 ;  /* 0x0000003d48197207 */ /* 0x000fc40000000000 */
[----:B------:R-:W-:Y:S02]  /*113b0*/  SEL R27, R61, R72, P0 ;  /* 0x000000483d1b7207 */ /* 0x000fe40000000000 */
[----:B------:R-:W-:Y:S02]  /*113c0*/  SEL R59, R63, R74, P0 ;  /* 0x0000004a3f3b7207 */ /* 0x000fe40000000000 */
[----:B------:R-:W-:Y:S01]  /*113d0*/  SEL R15, R21, R76, P0 ;  /* 0x0000004c150f7207 */ /* 0x000fe20000000000 */
[----:B------:R3:W-:Y:S01]  /*113e0*/  STSM.16.M88.4 [R82], R24 ;  /* 0x0000001852007844 */ /* 0x0007e20000000200 */
[----:B--2---:R-:W-:Y:S02]  /*113f0*/  SHF.R.S32.HI R5, RZ, 0x1f, R89 ;  /* 0x0000001fff057819 */ /* 0x004fe40000011459 */
[----:B------:R-:W-:Y:S01]  /*11400*/  IADD3 R6, P3, R89, R12, RZ ;  /* 0x0000000c59067210 */ /* 0x000fe20007f7e0ff */
[----:B------:R3:W-:Y:S01]  /*11410*/  STSM.16.M88.4 [R79], R56 ;  /* 0x000000384f007844 */ /* 0x0007e20000000200 */
[----:B------:R-:W-:-:S02]  /*11420*/  SEL R12, R60, R51, P0 ;  /* 0x000000333c0c7207 */ /* 0x000fc40000000000 */
[----:B------:R-:W-:Y:S02]  /*11430*/  IADD3.X R5, R5, R13, R14, P3, !PT ;  /* 0x0000000d05057210 */ /* 0x000fe40001ffe40e */
[----:B------:R-:W-:Y:S02]  /*11440*/  SEL R14, R51, R60, P0 ;  /* 0x0000003c330e7207 */ /* 0x000fe40000000000 */
[----:B------:R-:W-:Y:S02]  /*11450*/  SEL R13, R76, R21, P0 ;  /* 0x000000154c0d7207 */ /* 0x000fe40000000000 */
[----:B------:R-:W-:Y:S02]  /*11460*/  SEL R60, R62, R55, P0 ;  /* 0x000000373e3c7207 */ /* 0x000fe40000000000 */
[----:B------:R-:W-:Y:S01]  /*11470*/  SEL R62, R55, R62, P0 ;  /* 0x0000003e373e7207 */ /* 0x000fe20000000000 */
[----:B------:R3:W-:Y:S01]  /*11480*/  STSM.16.M88.4 [R77], R12 ;  /* 0x0000000c4d007844 */ /* 0x0007e20000000200 */
[----:B------:R-:W-:-:S02]  /*11490*/  SEL R61, R78, R69, P0 ;  /* 0x000000454e3d7207 */ /* 0x000fc40000000000 */
[----:B------:R-:W-:Y:S02]  /*114a0*/  SEL R63, R69, R78, P0 ;  /* 0x0000004e453f7207 */ /* 0x000fe40000000000 */
[----:B----4-:R-:W-:Y:S02]  /*114b0*/  SEL R65, R80, R71, P0 ;  /* 0x0000004750417207 */ /* 0x010fe40000000000 */
[----:B------:R-:W-:Y:S01]  /*114c0*/  SEL R67, R71, R80, P0 ;  /* 0x0000005047437207 */ /* 0x000fe20000000000 */
[----:B------:R3:W-:Y:S01]  /*114d0*/  STSM.16.M88.4 [R75], R60 ;  /* 0x0000003c4b007844 */ /* 0x0007e20000000200 */
[C---:B------:R-:W-:Y:S02]  /*114e0*/  LEA R4, P3, R6.reuse, UR6, 0x2 ;  /* 0x0000000606047c11 */ /* 0x040fe4000f8610ff */
[----:B-1----:R-:W-:Y:S01]  /*114f0*/  ISETP.NE.AND P0, PT, R3, 0x7, PT ;  /* 0x000000070300780c */ /* 0x002fe20003f05270 */
[----:B------:R3:W-:Y:S01]  /*11500*/  STSM.16.M88.4 [R73], R64 ;  /* 0x0000004049007844 */ /* 0x0007e20000000200 */
[----:B------:R-:W-:Y:S01]  /*11510*/  LEA.HI.X R5, R6, UR7, R5, 0x2, P3 ;  /* 0x0000000706057c11 */ /* 0x000fe200098f1405 */
[----:B------:R1:W-:Y:S06]  /*11520*/  MEMBAR.ALL.CTA ;  /* 0x0000000000007992 */ /* 0x0003ec0000008000 */
[----:B-1----:R-:W1:Y:S02]  /*11530*/  FENCE.VIEW.ASYNC.S ;  /* 0x00000000000073c6 */ /* 0x002e640000000000 */
[----:B-1----:R-:W-:Y:S06]  /*11540*/  BAR.ARV 0x1, 0x120 ;  /* 0x0044800000007b1d */ /* 0x002fec0000002000 */
[----:B------:R3:W-:Y:S04]  /*11550*/  @!P1 STG.E desc[UR50][R4.64], R0 ;  /* 0x0000000004009986 */ /* 0x0007e8000c101932 */
[----:B------:R3:W-:Y:S01]  /*11560*/  @!P2 STG.E desc[UR50][R4.64+0x20], R2 ;  /* 0x000020020400a986 */ /* 0x0007e2000c101932 */
        /* <DEDUP_REMOVED lines=26> */
.L_x_3749:
[----:B------:R-:W-:Y:S05]  /*11710*/  BSYNC B0 ;  /* 0x0000000000007941 */ /* 0x000fea0003800000 */
.L_x_3748:
[----:B------:R-:W-:Y:S05]  /*11720*/  BRA `(.L_x_3747) ;  /* 0x00000008004c7947 */ /* 0x000fea0003800000 */
.L_x_3746:
[----:B------:R-:W1:Y:S01]  /*11730*/  LDC R12, c[0x0][0xdac] ;  /* 0x00036b00ff0c7b82 */ /* 0x000e620000000800 */
[----:B------:R-:W-:Y:S01]  /*11740*/  ISETP.GT.AND P0, PT, R208, 0x7f, PT ;  /* 0x0000007fd000780c */ /* 0x000fe20003f04270 */
[----:B------:R-:W-:Y:S01]  /*11750*/  USHF.R.S32.HI UR6, URZ, 0x1f, UR43 ;  /* 0x0000001f3f067899 */ /* 0x000fe2000801142b */
[----:B------:R-:W-:Y:S01]  /*11760*/  BSSY B0, `(.L_x_3750) ;  /* 0x000001c000007945 */ /* 0x000fe20003800000 */
[----:B------:R-:W-:Y:S01]  /*11770*/  USHF.R.S32.HI UR7, URZ, 0x1f, UR44 ;  /* 0x0000001f3f077899 */ /* 0x000fe2000801142c */
[----:B------:R-:W-:-:S03]  /*11780*/  SHF.R.S32.HI R23, RZ, 0x1f, R22 ;  /* 0x0000001fff177819 */ /* 0x000fc60000011416 */
[----:B------:R-:W2:Y:S08]  /*11790*/  LDC.64 R6, c[0x0][0xae0] ;  /* 0x0002b800ff067b82 */ /* 0x000eb00000000a00 */
[----:B------:R-:W3:Y:S01]  /*117a0*/  LDC.64 R8, c[0x0][0xae8] ;  /* 0x0002ba00ff087b82 */ /* 0x000ee20000000a00 */
[----:B------:R-:W-:Y:S05]  /*117b0*/  @P0 BRA `(.L_x_3751) ;  /* 0x0000000000580947 */ /* 0x000fea0003800000 */
[----:B------:R-:W4:Y:S01]  /*117c0*/  S2R R0, SR_TID.X ;  /* 0x0000000000007919 */ /* 0x000f220000002100 */
[----:B------:R-:W-:Y:S01]  /*117d0*/  IMAD.U32 R2, RZ, RZ, UR42 ;  /* 0x0000002aff027e24 */ /* 0x000fe2000f8e00ff */
[----:B------:R-:W-:-:S04]  /*117e0*/  ULDC UR5, c[0x0][0xa88] ;  /* 0x0002a20000057ab9 */ /* 0x000fc80000000800 */
[----:B----4-:R-:W-:-:S04]  /*117f0*/  IADD3 R2, R2, -0x80, R0 ;  /* 0xffffff8002027810 */ /* 0x010fc80007ffe000 */
[----:B------:R-:W-:-:S13]  /*11800*/  ISETP.GE.AND P0, PT, R2, UR5, PT ;  /* 0x0000000502007c0c */ /* 0x000fda000bf06270 */
[----:B------:R-:W-:Y:S05]  /*11810*/  @P0 BRA `(.L_x_3751) ;  /* 0x0000000000400947 */ /* 0x000fea0003800000 */
[----:B------:R-:W4:Y:S01]  /*11820*/  LDC.64 R4, c[0x0][0xb70] ;  /* 0x0002dc00ff047b82 */ /* 0x000f220000000a00 */
[----:B------:R-:W-:Y:S01]  /*11830*/  SHF.R.S32.HI R3, RZ, 0x1f, R2 ;  /* 0x0000001fff037819 */ /* 0x000fe20000011402 */
[----:B------:R-:W-:-:S06]  /*11840*/  ULDC.64 UR8, c[0x0][0xb40] ;  /* 0x0002d00000087ab9 */ /* 0x000fcc0000000a00 */
[----:B------:R-:W5:Y:S01]  /*11850*/  LDC.64 R10, c[0x0][0xb78] ;  /* 0x0002de00ff0a7b82 */ /* 0x000f620000000a00 */
[C---:B----4-:R-:W-:Y:S02]  /*11860*/  IMAD R0, R4.reuse, UR6, RZ ;  /* 0x0000000604007c24 */ /* 0x050fe4000f8e02ff */
[----:B------:R-:W-:-:S04]  /*11870*/  IMAD.WIDE.U32 R2, R4, UR43, R2 ;  /* 0x0000002b04027c25 */ /* 0x000fc8000f8e0002 */
[----:B------:R-:W-:Y:S02]  /*11880*/  IMAD R5, R5, UR43, R0 ;  /* 0x0000002b05057c24 */ /* 0x000fe4000f8e0200 */
[C---:B-----5:R-:W-:Y:S02]  /*11890*/  IMAD R0, R10.reuse, UR7, RZ ;  /* 0x000000070a007c24 */ /* 0x060fe4000f8e02ff */
        /* <DEDUP_REMOVED lines=8> */
.L_x_3751:
[----:B------:R-:W-:Y:S05]  /*11920*/  BSYNC B0 ;  /* 0x0000000000007941 */ /* 0x000fea0003800000 */
.L_x_3750:
[----:B------:R-:W-:Y:S01]  /*11930*/  ULDC UR5, c[0x0][0xa88] ;  /* 0x0002a20000057ab9 */ /* 0x000fe20000000800 */
[C---:B--2---:R-:W-:Y:S01]  /*11940*/  IMAD R0, R6.reuse, UR6, RZ ;  /* 0x0000000606007c24 */ /* 0x044fe2000f8e02ff */
[----:B------:R-:W-:Y:S01]  /*11950*/  UIADD3 UR42, -UR42, UR5, URZ ;  /* 0x000000052a2a7290 */ /* 0x000fe2000fffe13f */
[----:B----4-:R-:W-:Y:S01]  /*11960*/  IMAD.WIDE.U32 R2, R6, UR43, R22 ;  /* 0x0000002b06027c25 */ /* 0x010fe2000f8e0016 */
[----:B------:R-:W-:Y:S01]  /*11970*/  ULOP3.LUT UR48, URZ, UR48, URZ, 0x33, !UPT ;  /* 0x000000303f307292 */ /* 0x000fe2000f8e333f */
[----:B------:R-:W-:Y:S01]  /*11980*/  SHF.R.S32.HI R203, RZ, 0x1f, R202 ;  /* 0x0000001fffcb7819 */ /* 0x000fe200000114ca */
[----:B------:R-:W-:Y:S01]  /*11990*/  BSSY B0, `(.L_x_3752) ;  /* 0x0000024000007945 */ /* 0x000fe20003800000 */
[----:B------:R-:W-:Y:S01]  /*119a0*/  IMAD R5, R7, UR43, R0 ;  /* 0x0000002b07057c24 */ /* 0x000fe2000f8e0200 */
[C---:B------:R-:W-:Y:S01]  /*119b0*/  ISETP.GE.AND P3, PT, R202.reuse, UR42, PT ;  /* 0x0000002aca007c0c */ /* 0x040fe2000bf66270 */
[C---:B------:R-:W-:Y:S02]  /*119c0*/  VIADD R0, R202.reuse, 0x40 ;  /* 0x00000040ca007836 */ /* 0x040fe40000000000 */
[----:B------:R-:W-:-:S02]  /*119d0*/  VIADD R4, R202, 0x20 ;  /* 0x00000020ca047836 */ /* 0x000fc40000000000 */
[----:B------:R-:W-:Y:S01]  /*119e0*/  IMAD.IADD R3, R3, 0x1, R5 ;  /* 0x0000000103037824 */ /* 0x000fe200078e0205 */
[----:B------:R-:W-:Y:S01]  /*119f0*/  ISETP.GE.AND P1, PT, R0, UR42, PT ;  /* 0x0000002a00007c0c */ /* 0x000fe2000bf26270 */
[----:B---3--:R-:W-:Y:S01]  /*11a00*/  IMAD R0, R8, UR7, RZ ;  /* 0x0000000708007c24 */ /* 0x008fe2000f8e02ff */
[----:B------:R-:W-:Y:S01]  /*11a10*/  ISETP.GE.AND P0, PT, R4, UR42, PT ;  /* 0x0000002a04007c0c */ /* 0x000fe2000bf06270 */
[----:B------:R-:W-:Y:S02]  /*11a20*/  VIADD R4, R202, 0x60 ;  /* 0x00000060ca047836 */ /* 0x000fe40000000000 */
[----:B------:R-:W-:Y:S02]  /*11a30*/  IMAD R9, R9, UR44, R0 ;  /* 0x0000002c09097c24 */ /* 0x000fe4000f8e0200 */
[----:B-1----:R-:W-:Y:S01]  /*11a40*/  VIADD R5, R12, UR48 ;  /* 0x000000300c057c36 */ /* 0x002fe20008000000 */
[----:B------:R-:W-:Y:S01]  /*11a50*/  ISETP.GE.AND P2, PT, R4, UR42, PT ;  /* 0x0000002a04007c0c */ /* 0x000fe2000bf46270 */
[----:B------:R-:W-:-:S04]  /*11a60*/  IMAD.WIDE.U32 R6, R8, UR44, R2 ;  /* 0x0000002c08067c25 */ /* 0x000fc8000f8e0002 */
[----:B------:R-:W-:-:S04]  /*11a70*/  IMAD.WIDE R4, R5, 0x80, R202 ;  /* 0x0000008005047825 */ /* 0x000fc800078e02ca */
[----:B------:R-:W-:Y:S01]  /*11a80*/  IMAD.IADD R11, R7, 0x1, R9 ;  /* 0x00000001070b7824 */ /* 0x000fe200078e0209 */
        /* <DEDUP_REMOVED lines=20> */
.L_x_3753:
[----:B------:R-:W-:Y:S05]  /*11bd0*/  BSYNC B0 ;  /* 0x0000000000007941 */ /* 0x000fea0003800000 */
.L_x_3752:
[----:B------:R-:W-:Y:S04]  /*11be0*/  BSSY B0, `(.L_x_3754) ;  /* 0x0000017000007945 */ /* 0x000fe80003800000 */
[----:B------:R-:W-:Y:S05]  /*11bf0*/  @P0 BRA `(.L_x_3755) ;  /* 0x0000000000540947 */ /* 0x000fea0003800000 */
[----:B-1----:R-:W-:Y:S01]  /*11c00*/  IADD3 R9, P0, R4, 0x20, RZ ;  /* 0x0000002004097810 */ /* 0x002fe20007f1e0ff */
        /* <DEDUP_REMOVED lines=20> */
.L_x_3755:
[----:B------:R-:W-:Y:S05]  /*11d50*/  BSYNC B0 ;  /* 0x0000000000007941 */ /* 0x000fea0003800000 */
.L_x_3754:
[----:B------:R-:W-:Y:S04]  /*11d60*/  BSSY B0, `(.L_x_3756) ;  /* 0x0000017000007945 */ /* 0x000fe80003800000 */
[----:B------:R-:W-:Y:S05]  /*11d70*/  @P1 BRA `(.L_x_3757) ;  /* 0x0000000000541947 */ /* 0x000fea0003800000 */
[----:B-12---:R-:W-:Y:S01]  /*11d80*/  IADD3 R9, P0, R4, 0x40, RZ ;  /* 0x0000004004097810 */ /* 0x006fe20007f1e0ff */
        /* <DEDUP_REMOVED lines=20> */
.L_x_3757:
[----:B------:R-:W-:Y:S05]  /*11ed0*/  BSYNC B0 ;  /* 0x0000000000007941 */ /* 0x000fea0003800000 */
.L_x_3756:
        /* <DEDUP_REMOVED lines=23> */
.L_x_3758:
[----:B------:R-:W-:Y:S05]  /*12050*/  BSYNC B0 ;  /* 0x0000000000007941 */ /* 0x000fea0003800000 */
.L_x_3747:
[----:B---3--:R-:W3:Y:S02]  /*12060*/  LDC R0, c[0x0][0xda8] ;  /* 0x00036a00ff007b82 */ /* 0x008ee40000000800 */
[----:B---3--:R-:W-:-:S13]  /*12070*/  ISETP.LE.AND P0, PT, R0, UR4, PT ;  /* 0x0000000400007c0c */ /* 0x008fda000bf03270 */
[----:B------:R-:W-:Y:S05]  /*12080*/  @!P0 BRA `(.L_x_3759) ;  /* 0xfffffeec00508947 */ /* 0x000fea000383ffff */
[----:B------:R-:W-:Y:S05]  /*12090*/  EXIT ;  /* 0x000000000000794d */ /* 0x000fea0003800000 */
.L_x_3661:
[----:B------:R-:W-:-:S08]  /*120a0*/  NOP ;  /* 0x0000000000007918 */ /* 0x000fd00000000000 */
[----:B------:R-:W1:-:S00]  /*120b0*/  USETMAXREG.DEALLOC.CTAPOOL 0x18 ;  /* 0x00000018000079c8 */ /* 0x000e4000080e0500 */
[----:B-1----:R-:W2:Y:S01]  /*120c0*/  LDL.LU R2, [R1+0x18] ;  /* 0x0000180001027983 */ /* 0x002ea20000300800 */
[----:B------:R-:W-:-:S05]  /*120d0*/  LOP3.LUT R0, R0, 0x3, RZ, 0xc0, !PT ;  /* 0x0000000300007812 */ /* 0x000fca00078ec0ff */
[----:B------:R-:W1:Y:S01]  /*120e0*/  S2UR UR4, SR_CTAID.X ;  /* 0x00000000000479c3 */ /* 0x000e620000002500 */
[----:B------:R-:W-:Y:S02]  /*120f0*/  IMAD.MOV.U32 R18, RZ, RZ, RZ ;  /* 0x000000ffff127224 */ /* 0x000fe400078e00ff */
[----:B------:R-:W-:Y:S01]  /*12100*/  IMAD.MOV.U32 R19, RZ, RZ, 0x1 ;  /* 0x00000001ff137424 */ /* 0x000fe200078e00ff */
[----:B------:R-:W3:Y:S02]  /*12110*/  SHFL.IDX PT, R0, R0, RZ, 0x1f ;  /* 0x00001fff00007589 */ /* 0x000ee400000e0000 */
[----:B---3--:R-:W-:Y:S02]  /*12120*/  ISETP.NE.AND P0, PT, R0, RZ, PT ;  /* 0x000000ff0000720c */ /* 0x008fe40003f05270 */
[----:B------:R-:W1:Y:S11]  /*12130*/  LDC R0, c[0x0][0xda8] ;  /* 0x00036a00ff007b82 */ /* 0x000e760000000800 */
[----:B------:R-:W-:Y:S06]  /*12140*/  @P0 BAR.ARV 0x4, 0x180 ;  /* 0x0106000000000b1d */ /* 0x000fec0000002000 */
[----:B--2---:R-:W-:-:S04]  /*12150*/  LOP3.LUT R2, R2, 0xfffffffd, RZ, 0xc0, !PT ;  /* 0xfffffffd02027812 */ /* 0x004fc800078ec0ff */
[----:B------:R-:W-:Y:S02]  /*12160*/  @P0 LOP3.LUT R2, R2, 0x2, RZ, 0xfc, !PT ;  /* 0x0000000202020812 */ /* 0x000fe400078efcff */
[----:B-1----:R-:W-:-:S03]  /*12170*/  ISETP.LE.AND P0, PT, R0, UR4, PT ;  /* 0x0000000400007c0c */ /* 0x002fc6000bf03270 */
[----:B------:R1:W-:Y:S04]  /*12180*/  STL [R1+0x18], R2 ;  /* 0x0000180201007387 */ /* 0x0003e80000100800 */
[----:B------:R1:W-:Y:S06]  /*12190*/  STL [R1+0x1c], RZ ;  /* 0x00001cff01007387 */ /* 0x0003ec0000100800 */
[----:B------:R-:W-:Y:S05]  /*121a0*/  @P0 BRA `(.L_x_3760) ;  /* 0x0000003800f40947 */ /* 0x000fea0003800000 */
[----:B-1----:R-:W1:Y:S01]  /*121b0*/  S2R R2, SR_TID.X ;  /* 0x0000000000027919 */ /* 0x002e620000002100 */
[----:B------:R-:W-:Y:S01]  /*121c0*/  IMAD.MOV.U32 R19, RZ, RZ, 0x1 ;  /* 0x00000001ff137424 */ /* 0x000fe200078e00ff */
[----:B------:R-:W-:Y:S01]  /*121d0*/  ULDC UR43, c[0x0][0xc] ;  /* 0x00000300002b7ab9 */ /* 0x000fe20000000800 */
[----:B------:R-:W-:Y:S01]  /*121e0*/  IMAD.MOV.U32 R18, RZ, RZ, RZ ;  /* 0x000000ffff127224 */ /* 0x000fe200078e00ff */
[----:B------:R-:W2:Y:S01]  /*121f0*/  S2R R6, SR_TID.X ;  /* 0x0000000000067919 */ /* 0x000ea20000002100 */
[----:B------:R-:W-:Y:S02]  /*12200*/  ULOP3.LUT UR41, UR46, 0x1, URZ, 0xfc, !UPT ;  /* 0x000000012e297892 */ /* 0x000fe4000f8efc3f */
[----:B------:R-:W-:Y:S01]  /*12210*/  ULOP3.LUT UR44, UR46, 0x2, URZ, 0xfc, !UPT ;  /* 0x000000022e2c7892 */ /* 0x000fe2000f8efc3f */
[----:B------:R-:W-:Y:S01]  /*12220*/  ULDC.64 UR48, c[0x0][0x198] ;  /* 0x0000660000307ab9 */ /* 0x000fe20000000a00 */
[----:B-1----:R-:W-:Y:S01]  /*12230*/  LOP3.LUT R2, R2, 0x7f, RZ, 0xc0, !PT ;  /* 0x0000007f02027812 */ /* 0x002fe200078ec0ff */
[C---:B--2---:R-:W-:Y:S01]  /*12240*/  IMAD.SHL.U32 R0, R6.reuse, 0x80, RZ ;  /* 0x0000008006007824 */ /* 0x044fe200078e00ff */
[----:B------:R-:W-:-:S03]  /*12250*/  R2P PR, R6, 0x6 ;  /* 0x0000000606007804 */ /* 0x000fc60000000000 */
[----:B------:R-:W-:Y:S02]  /*12260*/  IMAD.SHL.U32 R3, R2, 0x40, RZ ;  /* 0x0000004002037824 */ /* 0x000fe400078e00ff */
[----:B------:R-:W-:Y:S01]  /*12270*/  IMAD.SHL.U32 R16, R6, 0x40, RZ ;  /* 0x0000004006107824 */ /* 0x000fe200078e00ff */
[----:B------:R-:W-:-:S04]  /*12280*/  LOP3.LUT R2, R0, 0x400, RZ, 0xc0, !PT ;  /* 0x0000040000027812 */ /* 0x000fc800078ec0ff */
[----:B------:R-:W-:Y:S02]  /*12290*/  LOP3.LUT R4, R2, 0x1800, R3, 0xf8, !PT ;  /* 0x0000180002047812 */ /* 0x000fe400078ef803 */
[----:B------:R-:W-:Y:S02]  /*122a0*/  LOP3.LUT R2, R0, 0x380, RZ, 0xc0, !PT ;  /* 0x0000038000027812 */ /* 0x000fe400078ec0ff */
[--C-:B------:R-:W-:Y:S02]  /*122b0*/  SHF.R.U32.HI R0, RZ, 0x1, R6.reuse ;  /* 0x00000001ff007819 */ /* 0x100fe40000011606 */
[----:B------:R-:W-:Y:S02]  /*122c0*/  LOP3.LUT R3, R16, 0x180, RZ, 0xc0, !PT ;  /* 0x0000018010037812 */ /* 0x000fe400078ec0ff */
[----:B------:R-:W-:Y:S02]  /*122d0*/  LOP3.LUT R2, R2, 0x10, R6, 0xf8, !PT ;  /* 0x0000001002027812 */ /* 0x000fe400078ef806 */
[----:B------:R-:W-:Y:S01]  /*122e0*/  LOP3.LUT R0, R3, 0x30, R0, 0xf8, !PT ;  /* 0x0000003003007812 */ /* 0x000fe200078ef800 */
[----:B------:R-:W-:-:S05]  /*122f0*/  IMAD.SHL.U32 R3, R6, 0x10, RZ ;  /* 0x0000001006037824 */ /* 0x000fca00078e00ff */
[----:B------:R-:W-:Y:S01]  /*12300*/  LOP3.LUT R5, R2, 0x70, R3, 0x78, !PT ;  /* 0x0000007002057812 */ /* 0x000fe200078e7803 */
[----:B------:R-:W-:-:S03]  /*12310*/  IMAD.SHL.U32 R3, R6, 0x8, RZ ;  /* 0x0000000806037824 */ /* 0x000fc600078e00ff */
[----:B------:R-:W-:Y:S02]  /*12320*/  LOP3.LUT R7, R4, R5, RZ, 0xfc, !PT ;  /* 0x0000000504077212 */ /* 0x000fe400078efcff */
[----:B------:R-:W-:Y:S01]  /*12330*/  LOP3.LUT R3, R0, 0x30, R3, 0x78, !PT ;  /* 0x0000003000037812 */ /* 0x000fe200078e7803 */
[----:B------:R-:W-:Y:S02]  /*12340*/  IMAD.MOV.U32 R0, RZ, RZ, 0x20 ;  /* 0x00000020ff007424 */ /* 0x000fe400078e00ff */
[----:B------:R-:W-:Y:S01]  /*12350*/  VIADD R6, R7, 0x40 ;  /* 0x0000004007067836 */ /* 0x000fe20000000000 */
[----:B------:R-:W-:Y:S01]  /*12360*/  LOP3.LUT R16, R3, 0x640, R16, 0xf8, !PT ;  /* 0x0000064003107812 */ /* 0x000fe200078ef810 */
[----:B------:R-:W-:Y:S01]  /*12370*/  @P2 VIADD R6, R7, 0xffffffc0 ;  /* 0xffffffc007062836 */ /* 0x000fe20000000000 */
[----:B------:R-:W-:Y:S01]  /*12380*/  SEL R0, R0, 0xffffffe0, !P1 ;  /* 0xffffffe000007807 */ /* 0x000fe20004800000 */
[----:B------:R-:W-:Y:S04]  /*12390*/  STL [R1], R7 ;  /* 0x0000000701007387 */ /* 0x000fe80000100800 */
[C---:B------:R-:W-:Y:S01]  /*123a0*/  IMAD.IADD R3, R0.reuse, 0x1, R7 ;  /* 0x0000000100037824 */ /* 0x040fe200078e0207 */
[----:B------:R-:W-:Y:S01]  /*123b0*/  STL [R1+0x4], R6 ;  /* 0x0000040601007387 */ /* 0x000fe20000100800 */
[----:B------:R-:W-:-:S02]  /*123c0*/  IMAD.IADD R2, R0, 0x1, R6 ;  /* 0x0000000100027824 */ /* 0x000fc400078e0206 */
[----:B------:R-:W-:Y:S01]  /*123d0*/  IMAD.U32 R0, RZ, RZ, UR4 ;  /* 0x00000004ff007e24 */ /* 0x000fe2000f8e00ff */
[----:B------:R1:W-:Y:S04]  /*123e0*/  STL [R1+0x8], R3 ;  /* 0x0000080301007387 */ /* 0x0003e80000100800 */
[----:B------:R2:W-:Y:S04]  /*123f0*/  STL [R1+0xc], R2 ;  /* 0x00000c0201007387 */ /* 0x0005e80000100800 */
[----:B------:R3:W-:Y:S01]  /*12400*/  STL [R1+0x10], R0 ;  /* 0x0000100001007387 */ /* 0x0007e20000100800 */
[----:B-1----:R-:W-:-:S03]  /*12410*/  LOP3.LUT R3, R16, 0x2800, RZ, 0xfc, !PT ;  /* 0x0000280010037812 */ /* 0x002fc600078efcff */
[----:B------:R1:W-:Y:S01]  /*12420*/  STL [R1+0x1c], RZ ;  /* 0x00001cff01007387 */ /* 0x0003e20000100800 */
[C---:B------:R-:W-:Y:S02]  /*12430*/  LOP3.LUT R3, R16.reuse, 0x5000, RZ, 0xfc, !PT ;  /* 0x0000500010037812 */ /* 0x040fe400078efcff */
[C---:B--2---:R-:W-:Y:S02]  /*12440*/  LOP3.LUT R2, R16.reuse, 0x4800, RZ, 0xfc, !PT ;  /* 0x0000480010027812 */ /* 0x044fe400078efcff */
[C---:B------:R-:W-:Y:S02]  /*12450*/  LOP3.LUT R2, R16.reuse, 0x3800, RZ, 0xfc, !PT ;  /* 0x0000380010027812 */ /* 0x040fe400078efcff */
[C---:B---3--:R-:W-:Y:S02]  /*12460*/  LOP3.LUT R0, R16.reuse, 0x3000, RZ, 0xfc, !PT ;  /* 0x0000300010007812 */ /* 0x048fe400078efcff */
[----:B-1----:R-:W-:-:S07]  /*12470*/  LOP3.LUT R0, R16, 0x5800, RZ, 0xfc, !PT ;  /* 0x0000580010007812 */ /* 0x002fce00078efcff */
.L_x_3822:
[----:B-1----:R-:W2:Y:S01]  /*12480*/  LDL R2, [R1+0x10] ;  /* 0x0000100001027983 */ /* 0x002ea20000100800 */
        /* <DEDUP_REMOVED lines=21> */
.L_x_3761:
[----:B------:R-:W-:Y:S01]  /*125e0*/  ULDC UR9, c[0x0][0xdc4] ;  /* 0x0003710000097ab9 */ /* 0x000fe20000000800 */
[----:B------:R-:W-:Y:S01]  /*125f0*/  UMOV UR7, UR8 ;  /* 0x0000000800077c82 */ /* 0x000fe20008000000 */
[----:B------:R-:W-:-:S11]  /*12600*/  UISETP.NE.AND UP0, UPT, UR9, 0x1, UPT ;  /* 0x000000010900788c */ /* 0x000fd6000bf05270 */
[----:B------:R-:W-:Y:S02]  /*12610*/  @UP0 ULDC.64 UR10, c[0x0][0xdc8] ;  /* 0x00037200000a0ab9 */ /* 0x000fe40000000a00 */
[----:B------:R-:W-:-:S04]  /*12620*/  UIMAD.WIDE.U32 UR4, UR8, UR10, URZ ;  /* 0x0000000a080472a5 */ /* 0x000fc8000f8e003f */
[----:B------:R-:W-:-:S04]  /*12630*/  @UP0 USHF.R.U32.HI UR7, URZ, UR11, UR5 ;  /* 0x0000000b3f070299 */ /* 0x000fc80008011605 */
[----:B------:R-:W-:-:S12]  /*12640*/  UIMAD UR4, UR7, UR9, URZ ;  /* 0x00000009070472a4 */ /* 0x000fd8000f8e023f */
.L_x_3762:
[----:B------:R-:W-:Y:S01]  /*12650*/  ULDC.64 UR10, c[0x0][0x3f8] ;  /* 0x0000fe00000a7ab9 */ /* 0x000fe20000000a00 */
[----:B------:R-:W-:Y:S02]  /*12660*/  ULOP3.LUT UR7, URZ, UR7, URZ, 0x33, !UPT ;  /* 0x000000073f077292 */ /* 0x000fe4000f8e333f */
[----:B------:R-:W-:Y:S01]  /*12670*/  UISETP.NE.U32.AND UP0, UPT, UR10, URZ, UPT ;  /* 0x0000003f0a00728c */ /* 0x000fe2000bf05070 */
[----:B------:R-:W-:Y:S02]  /*12680*/  ULDC UR37, c[0x0][0xdac] ;  /* 0x00036b0000257ab9 */ /* 0x000fe40000000800 */
[----:B------:R-:W-:Y:S01]  /*12690*/  ULDC UR10, c[0x0][0xdb8] ;  /* 0x00036e00000a7ab9 */ /* 0x000fe20000000800 */
[----:B------:R-:W-:Y:S02]  /*126a0*/  UIADD3 UR37, UR7, UR37, URZ ;  /* 0x0000002507257290 */ /* 0x000fe4000fffe03f */
[----:B------:R-:W-:Y:S02]  /*126b0*/  UISETP.NE.AND UP1, UPT, UR10, 0x1, UPT ;  /* 0x000000010a00788c */ /* 0x000fe4000bf25270 */
[----:B------:R-:W-:Y:S01]  /*126c0*/  UIADD3 UR8, UR8, -UR4, URZ ;  /* 0x8000000408087290 */ /* 0x000fe2000fffe03f */
[----:B------:R-:W-:-:S02]  /*126d0*/  ULDC UR9, c[0x0][0xdc4] ;  /* 0x0003710000097ab9 */ /* 0x000fc40000000800 */
[----:B------:R-:W-:Y:S01]  /*126e0*/  ULDC.64 UR4, c[0x0][0x9e0] ;  /* 0x0002780000047ab9 */ /* 0x000fe20000000a00 */
[----:B------:R-:W-:Y:S02]  /*126f0*/  UISETP.NE.AND.EX UP0, UPT, UR11, URZ, UPT, UP0 ;  /* 0x0000003f0b00728c */ /* 0x000fe4000bf05300 */
[----:B------:R-:W-:Y:S02]  /*12700*/  UISETP.GE.AND UP2, UPT, UR5, 0x1, UPT ;  /* 0x000000010500788c */ /* 0x000fe4000bf46270 */
[----:B------:R-:W-:Y:S01]  /*12710*/  USHF.L.U32 UR37, UR37, 0x7, URZ ;  /* 0x0000000725257899 */ /* 0x000fe2000800063f */
[----:B------:R-:W-:Y:S01]  /*12720*/  ULDC UR11, c[0x0][0x404] ;  /* 0x00010100000b7ab9 */ /* 0x000fe20000000800 */
[----:B------:R-:W-:Y:S01]  /*12730*/  ULDC UR12, c[0x0][0x288] ;  /* 0x0000a200000c7ab9 */ /* 0x000fe20000000800 */
[----:B------:R-:W-:Y:S01]  /*12740*/  UIMAD UR9, UR6, UR9, UR8 ;  /* 0x00000009060972a4 */ /* 0x000fe2000f8e0208 */
[----:B------:R-:W-:Y:S01]  /*12750*/  PLOP3.LUT P1, PT, PT, PT, UP2, 0x80, 0x0 ;  /* 0x000000000000781c */ /* 0x000fe20003f2f028 */
[----:B------:R-:W-:Y:S01]  /*12760*/  USEL UR11, UR11, 0x1, UP0 ;  /* 0x000000010b0b7887 */ /* 0x000fe20008000000 */
[----:B------:R-:W-:Y:S01]  /*12770*/  @UP1 ULDC UR6, c[0x0][0xdbc] ;  /* 0x00036f0000061ab9 */ /* 0x000fe20000000800 */
[----:B------:R-:W-:Y:S01]  /*12780*/  UIADD3 UR8, UR37, 0x80, -UR12 ;  /* 0x0000008025087890 */ /* 0x000fe2000fffe80c */
[----:B------:R-:W-:Y:S01]  /*12790*/  ULDC UR13, c[0x0][0x2e0] ;  /* 0x0000b800000d7ab9 */ /* 0x000fe20000000800 */
[----:B------:R-:W-:Y:S01]  /*127a0*/  UIMAD.WIDE.U32 UR6, UR9, UR6, URZ ;  /* 0x00000006090672a5 */ /* 0x000fe2000f8e003f */
[----:B------:R-:W-:Y:S01]  /*127b0*/  @UP1 ULDC UR14, c[0x0][0xdc0] ;  /* 0x00037000000e1ab9 */ /* 0x000fe20000000800 */
[----:B------:R-:W-:Y:S01]  /*127c0*/  UIMAD UR8, UR11, UR13, UR8 ;  /* 0x0000000d0b0872a4 */ /* 0x000fe2000f8e0208 */
[----:B------:R-:W-:Y:S01]  /*127d0*/  UMOV UR39, UR9 ;  /* 0x0000000900277c82 */ /* 0x000fe20008000000 */
[----:B------:R-:W-:-:S02]  /*127e0*/  @UP1 USHF.R.U32.HI UR39, URZ, UR14, UR7 ;  /* 0x0000000e3f271299 */ /* 0x000fc40008011607 */
[----:B------:R-:W-:Y:S02]  /*127f0*/  UIADD3 UR4, UR8, UR4, URZ ;  /* 0x0000000408047290 */ /* 0x000fe4000fffe03f */
[----:B------:R-:W-:-:S04]  /*12800*/  UIADD3 UR38, -UR39, URZ, URZ ;  /* 0x0000003f27267290 */ /* 0x000fc8000fffe13f */
[----:B------:R-:W-:Y:S01]  /*12810*/  UIMAD UR38, UR10, UR38, UR9 ;  /* 0x000000260a2672a4 */ /* 0x000fe2000f8e0209 */
[----:B------:R-:W-:Y:S01]  /*12820*/  IMAD.U32 R0, RZ, RZ, UR4 ;  /* 0x00000004ff007e24 */ /* 0x000fe2000f8e00ff */
[----:B------:R-:W-:Y:S10]  /*12830*/  @!P1 BRA `(.L_x_3763) ;  /* 0x0000000000409947 */ /* 0x000ff40003800000 */
        /* <DEDUP_REMOVED lines=10> */
.L_x_3764:
[----:B------:R-:W-:-:S11]  /*128e0*/  UISETP.NE.AND UP0, UPT, UR5, 0x1, UPT ;  /* 0x000000010500788c */ /* 0x000fd6000bf05270 */
[----:B------:R-:W-:Y:S02]  /*128f0*/  @UP0 ULDC.64 UR8, c[0x0][0x9e8] ;  /* 0x00027a0000080ab9 */ /* 0x000fe40000000a00 */
[----:B------:R-:W-:-:S04]  /*12900*/  UIMAD.WIDE.U32 UR6, UR4, UR8, URZ ;  /* 0x00000008040672a5 */ /* 0x000fc8000f8e003f */
[----:B------:R-:W-:-:S12]  /*12910*/  @UP0 USHF.R.U32.HI UR4, URZ, UR9, UR7 ;  /* 0x000000093f040299 */ /* 0x000fd80008011607 */
.L_x_3765:
[----:B------:R-:W-:-:S06]  /*12920*/  UIMAD UR4, UR4, UR5, UR5 ;  /* 0x00000005040472a4 */ /* 0x000fcc000f8e0205 */
[----:B------:R-:W-:-:S07]  /*12930*/  VIMNMX R0, R0, UR4, PT ;  /* 0x0000000400007c48 */ /* 0x000fce000bfe0100 */
.L_x_3763:
[----:B------:R-:W-:Y:S01]  /*12940*/  UIMAD UR6, UR11, UR13, 0x7f ;  /* 0x0000007f0b0674a4 */ /* 0x000fe2000f8e020d */
[----:B------:R-:W-:Y:S01]  /*12950*/  VIADD R0, R0, 0x7f ;  /* 0x0000007f00007836 */ /* 0x000fe20000000000 */
[----:B------:R-:W-:Y:S02]  /*12960*/  UIADD3 UR4, UR37, -UR12, URZ ;  /* 0x8000000c25047290 */ /* 0x000fe4000fffe03f */
[----:B------:R-:W-:Y:S02]  /*12970*/  USHF.R.S32.HI UR7, URZ, 0x1f, UR6 ;  /* 0x0000001f3f077899 */ /* 0x000fe40008011406 */
[----:B------:R-:W-:Y:S01]  /*12980*/  SHF.R.S32.HI R3, RZ, 0x1f, R0 ;  /* 0x0000001fff037819 */ /* 0x000fe20000011400 */
[----:B------:R-:W-:Y:S02]  /*12990*/  UIMAD UR4, UR11, UR13, UR4 ;  /* 0x0000000d0b0472a4 */ /* 0x000fe4000f8e0204 */
[----:B------:R-:W-:Y:S01]  /*129a0*/  ULEA.HI UR7, UR7, UR6, URZ, 0x7 ;  /* 0x0000000607077291 */ /* 0x000fe2000f8f383f */
[----:B------:R-:W-:Y:S01]  /*129b0*/  LEA.HI R3, R3, R0, RZ, 0x7 ;  /* 0x0000000003037211 */ /* 0x000fe200078f38ff */
[----:B------:R-:W-:-:S02]  /*129c0*/  ULDC UR8, c[0x0][0x9dc] ;  /* 0x0002770000087ab9 */ /* 0x000fc40000000800 */
[----:B------:R-:W-:Y:S01]  /*129d0*/  USHF.R.S32.HI UR7, URZ, 0x7, UR7 ;  /* 0x000000073f077899 */ /* 0x000fe20008011407 */
[----:B------:R-:W-:Y:S01]  /*129e0*/  SHF.R.S32.HI R3, RZ, 0x7, R3 ;  /* 0x00000007ff037819 */ /* 0x000fe20000011403 */
[----:B------:R-:W-:-:S04]  /*129f0*/  UIADD3 UR8, UR4, -UR8, URZ ;  /* 0x8000000804087290 */ /* 0x000fc8000fffe03f */
[----:B------:R-:W-:-:S05]  /*12a00*/  VIMNMX R2, R3, UR7, PT ;  /* 0x0000000703027c48 */ /* 0x000fca000bfe0100 */
[----:B------:R1:W-:Y:S01]  /*12a10*/  STL [R1+0x14], R2 ;  /* 0x0000140201007387 */ /* 0x0003e20000100800 */
[----:B------:R-:W-:Y:S05]  /*12a20*/  @!P1 BRA `(.L_x_3766) ;  /* 0x0000000000449947 */ /* 0x000fea0003800000 */
        /* <DEDUP_REMOVED lines=10> */
.L_x_3767:
[----:B------:R-:W-:-:S11]  /*12ad0*/  UISETP.NE.AND UP0, UPT, UR5, 0x1, UPT ;  /* 0x000000010500788c */ /* 0x000fd6000bf05270 */
[----:B------:R-:W-:Y:S02]  /*12ae0*/  @UP0 ULDC.64 UR10, c[0x0][0x9e8] ;  /* 0x00027a00000a0ab9 */ /* 0x000fe40000000a00 */
[----:B------:R-:W-:-:S04]  /*12af0*/  UIMAD.WIDE.U32 UR6, UR4, UR10, URZ ;  /* 0x0000000a040672a5 */ /* 0x000fc8000f8e003f */
[----:B------:R-:W-:-:S12]  /*12b00*/  @UP0 USHF.R.U32.HI UR4, URZ, UR11, UR7 ;  /* 0x0000000b3f040299 */ /* 0x000fd80008011607 */
.L_x_3768:
[----:B------:R-:W-:-:S04]  /*12b10*/  UIMAD UR4, UR4, UR5, URZ ;  /* 0x00000005040472a4 */ /* 0x000fc8000f8e023f */
[----:B------:R-:W-:-:S04]  /*12b20*/  UISETP.LT.AND UP0, UPT, UR8, UR4, UPT ;  /* 0x000000040800728c */ /* 0x000fc8000bf01270 */
[----:B------:R-:W-:-:S12]  /*12b30*/  USEL UR8, UR8, UR4, !UP0 ;  /* 0x0000000408087287 */ /* 0x000fd8000c000000 */
.L_x_3766:
[----:B------:R-:W-:Y:S01]  /*12b40*/  USHF.R.S32.HI UR4, URZ, 0x1f, UR8 ;  /* 0x0000001f3f047899 */ /* 0x000fe20008011408 */
[----:B------:R-:W-:Y:S03]  /*12b50*/  BSSY B6, `(.L_x_3769) ;  /* 0x0000307000067945 */ /* 0x000fe60003800000 */
[----:B------:R-:W-:-:S04]  /*12b60*/  ULEA.HI UR4, UR4, UR8, URZ, 0x7 ;  /* 0x0000000804047291 */ /* 0x000fc8000f8f383f */
[----:B------:R-:W-:-:S04]  /*12b70*/  USHF.R.S32.HI UR4, URZ, 0x7, UR4 ;  /* 0x000000073f047899 */ /* 0x000fc80008011404 */
[----:B------:R-:W-:-:S04]  /*12b80*/  UISETP.LT.AND UP0, UPT, URZ, UR4, UPT ;  /* 0x000000043f00728c */ /* 0x000fc8000bf01270 */
[----:B------:R-:W-:-:S06]  /*12b90*/  USEL UR42, URZ, UR4, !UP0 ;  /* 0x000000043f2a7287 */ /* 0x000fcc000c000000 */
[----:B------:R-:W-:-:S13]  /*12ba0*/  ISETP.GT.AND P0, PT, R2, UR42, PT ;  /* 0x0000002a02007c0c */ /* 0x000fda000bf04270 */
[----:B------:R-:W-:Y:S05]  /*12bb0*/  @P0 BRA `(.L_x_3770) ;  /* 0x0000000000480947 */ /* 0x000fea0003800000 */
[----:B------:R-:W2:Y:S02]  /*12bc0*/  S2R R0, SR_TID.X ;  /* 0x0000000000007919 */ /* 0x000ea40000002100 */
[----:B--2---:R-:W-:-:S04]  /*12bd0*/  LOP3.LUT R0, R0, 0x7f, RZ, 0xc0, !PT ;  /* 0x0000007f00007812 */ /* 0x004fc800078ec0ff */
[----:B------:R-:W-:-:S13]  /*12be0*/  ISETP.NE.AND P0, PT, R0, RZ, PT ;  /* 0x000000ff0000720c */ /* 0x000fda0003f05270 */
[----:B------:R-:W-:Y:S05]  /*12bf0*/  @P0 BRA `(.L_x_3771) ;  /* 0x0000002c00f00947 */ /* 0x000fea0003800000 */
[----:B------:R-:W2:Y:S01]  /*12c00*/  S2R R3, SR_LANEID ;  /* 0x0000000000037919 */ /* 0x000ea20000000000 */
[----:B------:R-:W-:Y:S01]  /*12c10*/  VOTEU.ANY UR4, UPT, PT ;  /* 0x0000000000047886 */ /* 0x000fe200038e0100 */
[----:B------:R-:W3:Y:S01]  /*12c20*/  LDC.64 R4, c[0x0][0xdf0] ;  /* 0x00037c00ff047b82 */ /* 0x000ee20000000a00 */
[----:B------:R-:W2:Y:S08]  /*12c30*/  FLO.U32 R0, UR4 ;  /* 0x0000000400007d00 */ /* 0x000eb000080e0000 */
[----:B-1----:R-:W3:Y:S01]  /*12c40*/  POPC R2, UR4 ;  /* 0x0000000400027d09 */ /* 0x002ee20008000000 */
[----:B--2---:R-:W-:-:S13]  /*12c50*/  ISETP.EQ.U32.AND P0, PT, R0, R3, PT ;  /* 0x000000030000720c */ /* 0x004fda0003f02070 */
[----:B---3--:R-:W2:Y:S01]  /*12c60*/  @P0 ATOMG.E.ADD.STRONG.GPU PT, R5, desc[UR50][R4.64], R2 ;  /* 0x00000002040509a8 */ /* 0x008ea200081ee1f2 */
[----:B------:R-:W1:Y:S02]  /*12c70*/  S2R R3, SR_LTMASK ;  /* 0x0000000000037919 */ /* 0x000e640000003900 */
[----:B-1----:R-:W-:-:S06]  /*12c80*/  LOP3.LUT R3, R3, UR4, RZ, 0xc0, !PT ;  /* 0x0000000403037c12 */ /* 0x002fcc000f8ec0ff */
[----:B------:R-:W1:Y:S01]  /*12c90*/  POPC R3, R3 ;  /* 0x0000000300037309 */ /* 0x000e620000000000 */
[----:B--2---:R-:W1:Y:S02]  /*12ca0*/  SHFL.IDX PT, R0, R5, R0, 0x1f ;  /* 0x00001f0005007589 */ /* 0x004e6400000e0000 */
[----:B-1----:R-:W-:-:S05]  /*12cb0*/  IADD3 R0, R0, UR43, R3 ;  /* 0x0000002b00007c10 */ /* 0x002fca000fffe003 */
[----:B------:R2:W-:Y:S01]  /*12cc0*/  STL [R1+0x10], R0 ;  /* 0x0000100001007387 */ /* 0x0005e20000100800 */
[----:B------:R-:W-:Y:S05]  /*12cd0*/  BRA `(.L_x_3771) ;  /* 0x0000002c00b87947 */ /* 0x000fea0003800000 */
.L_x_3770:
[----:B------:R-:W2:Y:S01]  /*12ce0*/  S2UR UR4, SR_CgaCtaId ;  /* 0x00000000000479c3 */ /* 0x000ea20000008800 */
[----:B------:R-:W-:Y:S02]  /*12cf0*/  UMOV UR40, 0x400 ;  /* 0x0000040000287882 */ /* 0x000fe40000000000 */
[----:B--2---:R-:W-:-:S04]  /*12d00*/  ULEA UR40, UR4, UR40, 0x18 ;  /* 0x0000002804287291 */ /* 0x004fc8000f8ec03f */
[----:B------:R-:W-:-:S04]  /*12d10*/  UIADD3 UR4, UR40, 0x1e400, URZ ;  /* 0x0001e40028047890 */ /* 0x000fc8000fffe03f */
[----:B------:R-:W-:-:S06]  /*12d20*/  ULOP3.LUT UP0, URZ, UR4, 0x1bf, URZ, 0xc0, !UPT ;  /* 0x000001bf043f7892 */ /* 0x000fcc000f80c03f */
[----:B------:R-:W-:-:S13]  /*12d30*/  PLOP3.LUT P0, PT, PT, PT, UP0, 0x80, 0x0 ;  /* 0x000000000000781c */ /* 0x000fda0003f0f008 */
        /* <DEDUP_REMOVED lines=17> */
.L_x_3772:
[----:B-1----:R-:W2:Y:S01]  /*12e50*/  LDL.LU R2, [R1+0x18] ;  /* 0x0000180001027983 */ /* 0x002ea20000300800 */
        /* <DEDUP_REMOVED lines=23> */
.L_x_3773:
        /* <DEDUP_REMOVED lines=20> */
.L_x_3774:
        /* <DEDUP_REMOVED lines=18> */
.L_x_3775:
[----:B------:R-:W2:Y:S01]  /*13230*/  LDC R0, c[0x0][0x428] ;  /* 0x00010a00ff007b82 */ /* 0x000ea20000000800 */
[----:B------:R-:W-:Y:S01]  /*13240*/  ULDC.64 UR4, c[0x0][0x9f8] ;  /* 0x00027e0000047ab9 */ /* 0x000fe20000000a00 */
[----:B------:R-:W-:Y:S01]  /*13250*/  IMAD.U32 R17, RZ, RZ, UR38 ;  /* 0x00000026ff117e24 */ /* 0x000fe2000f8e00ff */
[----:B------:R-:W-:Y:S01]  /*13260*/  ISETP.NE.U32.AND P0, PT, RZ, UR4, PT ;  /* 0x00000004ff007c0c */ /* 0x000fe2000bf05070 */
[----:B------:R-:W-:Y:S01]  /*13270*/  IMAD.U32 R20, RZ, RZ, UR39 ;  /* 0x00000027ff147e24 */ /* 0x000fe2000f8e00ff */
[----:B------:R-:W3:Y:S02]  /*13280*/  S2R R4, SR_TID.X ;  /* 0x0000000000047919 */ /* 0x000ee40000002100 */
[----:B------:R-:W-:Y:S02]  /*13290*/  ISETP.NE.AND.EX P0, PT, RZ, UR5, PT, P0 ;  /* 0x00000005ff007c0c */ /* 0x000fe4000bf05300 */
[----:B--2---:R-:W-:-:S13]  /*132a0*/  ISETP.NE.AND P1, PT, R0, 0x1, PT ;  /* 0x000000010000780c */ /* 0x004fda0003f25270 */
[----:B-1----:R-:W1:Y:S01]  /*132b0*/  @P1 LDC R2, c[0x0][0x42c] ;  /* 0x00010b00ff021b82 */ /* 0x002e620000000800 */
[----:B---3--:R-:W-:-:S07]  /*132c0*/  LOP3.LUT R8, R4, 0x7f, RZ, 0xc0, !PT ;  /* 0x0000007f04087812 */ /* 0x008fce00078ec0ff */
[----:B------:R-:W2:Y:S01]  /*132d0*/  @P1 LDC R0, c[0x0][0x430] ;  /* 0x00010c00ff001b82 */ /* 0x000ea20000000800 */
[----:B-1----:R-:W-:-:S05]  /*132e0*/  @P1 IMAD.HI.U32 R2, R2, UR38, RZ ;  /* 0x0000002602021c27 */ /* 0x002fca000f8e00ff */
[----:B--2---:R-:W-:Y:S01]  /*132f0*/  @P1 SHF.R.U32.HI R17, RZ, R0, R2 ;  /* 0x00000000ff111219 */ /* 0x004fe20000011602 */
[----:B------:R-:W-:Y:S01]  /*13300*/  IMAD.U32 R0, RZ, RZ, UR39 ;  /* 0x00000027ff007e24 */ /* 0x000fe2000f8e00ff */
[----:B------:R-:W1:Y:S03]  /*13310*/  @P0 LDC.64 R2, c[0x0][0x9f8] ;  /* 0x00027e00ff020b82 */ /* 0x000e660000000a00 */
        /* <DEDUP_REMOVED lines=9> */
[----:B------:R-:W-:Y:S01]  /*133b0*/  UMOV UR13, UR37 ;  /* 0x00000025000d7c82 */ /* 0x000fe20008000000 */
[----:B------:R-:W-:Y:S01]  /*133c0*/  UMOV UR14, UR38 ;  /* 0x00000026000e7c82 */ /* 0x000fe20008000000 */
[----:B-1----:R-:W1:Y:S01]  /*133d0*/  LDC.64 R2, c[0x0][0x3f8] ;  /* 0x0000fe00ff027b82 */ /* 0x002e620000000a00 */
[----:B------:R-:W-:Y:S01]  /*133e0*/  UMOV UR15, UR39 ;  /* 0x00000027000f7c82 */ /* 0x000fe20008000000 */
[----:B------:R-:W-:Y:S01]  /*133f0*/  UMOV UR6, 0xffffffff ;  /* 0xffffffff00067882 */ /* 0x000fe20000000000 */
[----:B------:R-:W-:Y:S01]  /*13400*/  SHF.R.U32.HI R4, RZ, 0x5, R4 ;  /* 0x00000005ff047819 */ /* 0x000fe20000011604 */
[----:B------:R-:W-:-:S03]  /*13410*/  VOTEU.ALL UP1, P2 ;  /* 0x00000000003f7886 */ /* 0x000fc60001020000 */
[----:B------:R-:W-:Y:S02]  /*13420*/  LOP3.LUT R4, R4, 0x3, RZ, 0xc0, !PT ;  /* 0x0000000304047812 */ /* 0x000fe400078ec0ff */
[----:B------:R-:W-:-:S04]  /*13430*/  @!UP1 UIADD3 UR4, UP0, UR48, 0x270, URZ ;  /* 0x0000027030049890 */ /* 0x000fc8000ff1e03f */
[----:B------:R-:W-:-:S09]  /*13440*/  @!UP1 UIADD3.X UR5, URZ, UR49, URZ, UP0, !UPT ;  /* 0x000000313f059290 */ /* 0x000fd200087fe43f */
[----:B------:R3:W-:Y:S01]  /*13450*/  @!UP1 UTMAPF.L2.4D [UR36], [UR4] ;  /* 0x00000024040095b8 */ /* 0x0007e20008018000 */
[----:B-1----:R-:W-:-:S04]  /*13460*/  ISETP.NE.U32.AND P1, PT, R2, RZ, PT ;  /* 0x000000ff0200720c */ /* 0x002fc80003f25070 */
[----:B------:R-:W-:Y:S01]  /*13470*/  ISETP.NE.AND.EX P1, PT, R3, RZ, PT, P1 ;  /* 0x000000ff0300720c */ /* 0x000fe20003f25310 */
[----:B------:R3:W-:Y:S01]  /*13480*/  @!UP1 UTMAPF.L2.4D [UR8], [UR4] ;  /* 0x00000008040095b8 */ /* 0x0007e20008018000 */
[----:B------:R3:W-:Y:S01]  /*13490*/  @!UP1 UTMAPF.L2.4D [UR12], [UR4] ;  /* 0x0000000c040095b8 */ /* 0x0007e20008018000 */
[----:B--2---:R-:W-:Y:S02]  /*134a0*/  SHF.R.S32.HI R21, RZ, 0x1f, R20 ;  /* 0x0000001fff157819 */ /* 0x004fe40000011414 */
[----:B------:R-:W-:Y:S01]  /*134b0*/  SEL R0, R20, RZ, !P1 ;  /* 0x000000ff14007207 */ /* 0x000fe20004800000 */
[----:B---3--:R-:W-:Y:S07]  /*134c0*/  BRA.DIV UR6, `(.L_x_3776) ;  /* 0x0000003206047947 */ /* 0x008fee000b800000 */
[----:B------:R1:W2:Y:S02]  /*134d0*/  SHFL.IDX PT, R14, R4, RZ, 0x1f ;  /* 0x00001fff040e7589 */ /* 0x0002a400000e0000 */
.L_x_3841:
[----:B--2---:R-:W-:Y:S02]  /*134e0*/  ISETP.NE.AND P0, PT, R14, RZ, PT ;  /* 0x000000ff0e00720c */ /* 0x004fe40003f05270 */
[----:B------:R-:W-:-:S11]  /*134f0*/  PLOP3.LUT P6, PT, PT, PT, PT, 0x8, 0x0 ;  /* 0x000000000000781c */ /* 0x000fd60003fce170 */
[----:B------:R-:W-:Y:S05]  /*13500*/  @P0 BRA `(.L_x_3777) ;  /* 0x0000000800080947 */ /* 0x000fea0003800000 */
[----:B-1----:R-:W2:Y:S01]  /*13510*/  LDL R4, [R1+0x14] ;  /* 0x0000140001047983 */ /* 0x002ea20000100800 */
[----:B------:R-:W-:Y:S01]  /*13520*/  UMOV UR4, 0xffffffff ;  /* 0xffffffff00047882 */ /* 0x000fe20000000000 */
[----:B--2---:R-:W-:Y:S02]  /*13530*/  VIADD R6, R4, 0xffffffff ;  /* 0xffffffff04067836 */ /* 0x004fe40000000000 */
[----:B------:R-:W-:Y:S05]  /*13540*/  BRA.DIV UR4, `(.L_x_3778) ;  /* 0x0000003204047947 */ /* 0x000fea000b800000 */
[----:B------:R-:W-:-:S13]  /*13550*/  ELECT P6, URZ, PT ;  /* 0x00000000003f782f */ /* 0x000fda00038c0000 */
.L_x_3844:
[----:B------:R-:W-:Y:S05]  /*13560*/  @!P6 BRA `(.L_x_3779) ;  /* 0x000000040074e947 */ /* 0x000fea0003800000 */
[----:B------:R-:W-:Y:S01]  /*13570*/  IMAD.MOV.U32 R0, RZ, RZ, R20 ;  /* 0x000000ffff007224 */ /* 0x000fe200078e0014 */
[----:B------:R-:W-:Y:S06]  /*13580*/  @!P1 BRA `(.L_x_3780) ;  /* 0x0000000000489947 */ /* 0x000fec0003800000 */
[----:B------:R-:W1:Y:S01]  /*13590*/  LDC R7, c[0x0][0x41c] ;  /* 0x00010700ff077b82 */ /* 0x000e620000000800 */
[----:B------:R-:W-:Y:S01]  /*135a0*/  IMAD.MOV.U32 R0, RZ, RZ, R6 ;  /* 0x000000ffff007224 */ /* 0x000fe200078e0006 */
[----:B------:R-:W-:Y:S01]  /*135b0*/  ULDC.64 UR4, c[0x0][0x408] ;  /* 0x0001020000047ab9 */ /* 0x000fe20000000a00 */
[----:B-1----:R-:W-:-:S13]  /*135c0*/  ISETP.NE.AND P0, PT, R7, 0x1, PT ;  /* 0x000000010700780c */ /* 0x002fda0003f05270 */
[----:B------:R-:W1:Y:S02]  /*135d0*/  @P0 LDC.64 R4, c[0x0][0x420] ;  /* 0x00010800ff040b82 */ /* 0x000e640000000a00 */
[----:B-1----:R-:W-:-:S05]  /*135e0*/  @P0 IMAD.HI.U32 R4, R6, R4, RZ ;  /* 0x0000000406040227 */ /* 0x002fca00078e00ff */
        /* <DEDUP_REMOVED lines=12> */
.L_x_3780:
[----:B------:R-:W-:Y:S02]  /*136b0*/  LEA R4, R18, UR40, 0x3 ;  /* 0x0000002812047c11 */ /* 0x000fe4000f8e18ff */
[----:B-1----:R-:W-:Y:S02]  /*136c0*/  SHF.L.U32 R3, R19, 0x1f, RZ ;  /* 0x0000001f13037819 */ /* 0x002fe400000006ff */
[----:B------:R-:W-:Y:S02]  /*136d0*/  ISETP.NE.AND P0, PT, R8, RZ, PT ;  /* 0x000000ff0800720c */ /* 0x000fe40003f05270 */
[----:B------:R-:W1:Y:S02]  /*136e0*/  SYNCS.PHASECHK.TRANS64.TRYWAIT P3, [R4+URZ+0x2a880], R3 ;  /* 0x02a88003040075a7 */ /* 0x000e64000806017f */
[----:B-1----:R-:W-:Y:S09]  /*136f0*/  @!P3 BRA `(.L_x_3781) ;  /* 0x0000002c00b8b947 */ /* 0x002ff20003800000 */
.L_x_3845:
        /* <DEDUP_REMOVED lines=8> */
.L_x_3782:
[----:B------:R-:W-:Y:S01]  /*13780*/  IMAD.U32 R2, RZ, RZ, UR40 ;  /* 0x00000028ff027e24 */ /* 0x000fe2000f8e00ff */
[----:B------:R-:W-:Y:S01]  /*13790*/  R2UR UR9, R4 ;  /* 0x00000000040972ca */ /* 0x000fe200000e0000 */
[----:B------:R-:W-:Y:S01]  /*137a0*/  IMAD.SHL.U32 R6, R6, 0x80, RZ ;  /* 0x0000008006067824 */ /* 0x000fe200078e00ff */
        /* <DEDUP_REMOVED lines=25> */
.L_x_3846:
        /* <DEDUP_REMOVED lines=8> */
.L_x_3784:
        /* <DEDUP_REMOVED lines=24> */
.L_x_3779:
[----:B------:R-:W-:Y:S05]  /*13b40*/  WARPSYNC.ALL ;  /* 0x0000000000007948 */ /* 0x000fea0003800000 */
[----:B------:R-:W-:Y:S01]  /*13b50*/  BAR.SYNC.DEFER_BLOCKING 0x8, 0x120 ;  /* 0x0204800000007b1d */ /* 0x000fe20000010000 */
[----:B------:R-:W-:Y:S01]  /*13b60*/  ELECT P0, URZ, PT ;  /* 0x00000000003f782f */ /* 0x000fe20003800000 */
[----:B------:R-:W-:Y:S02]  /*13b70*/  UIADD3 UR4, UP0, UR48, 0x270, URZ ;  /* 0x0000027030047890 */ /* 0x000fe4000ff1e03f */
[----:B------:R-:W-:Y:S02]  /*13b80*/  UIADD3 UR8, UR40, 0x18400, URZ ;  /* 0x0001840028087890 */ /* 0x000fe4000fffe03f */
[----:B------:R-:W-:-:S02]  /*13b90*/  UIADD3 UR9, UR40, 0x2a800, URZ ;  /* 0x0002a80028097890 */ /* 0x000fc4000fffe03f */
[----:B------:R-:W-:Y:S02]  /*13ba0*/  UIADD3.X UR5, URZ, UR49, URZ, UP0, !UPT ;  /* 0x000000313f057290 */ /* 0x000fe400087fe43f */
[----:B------:R-:W-:Y:S02]  /*13bb0*/  UIADD3 UR24, UR40, 0x1a400, URZ ;  /* 0x0001a40028187890 */ /* 0x000fe4000fffe03f */
[----:B------:R-:W-:Y:S02]  /*13bc0*/  UIADD3 UR16, UR40, 0x1c400, URZ ;  /* 0x0001c40028107890 */ /* 0x000fe4000fffe03f */
[----:B------:R-:W-:Y:S01]  /*13bd0*/  @P0 IMAD.MOV.U32 R2, RZ, RZ, 0x6000 ;  /* 0x00006000ff020424 */ /* 0x000fe200078e00ff */
[----:B------:R-:W-:Y:S01]  /*13be0*/  UMOV UR6, 0x0 ;  /* 0x0000000000067882 */ /* 0x000fe20000000000 */
        /* <DEDUP_REMOVED lines=8> */
[----:B------:R3:W-:Y:S01]  /*13c70*/  @P0 SYNCS.ARRIVE.TRANS64 RZ, [UR40+0x2a800], R2 ;  /* 0x02a80002ffff09a7 */ /* 0x0007e20008000028 */
[----:B------:R-:W-:Y:S01]  /*13c80*/  UMOV UR29, UR39 ;  /* 0x00000027001d7c82 */ /* 0x000fe20008000000 */
[----:B------:R-:W-:Y:S01]  /*13c90*/  UMOV UR25, UR9 ;  /* 0x0000000900197c82 */ /* 0x000fe20008000000 */
[----:B------:R-:W-:Y:S01]  /*13ca0*/  UMOV UR18, 0x80 ;  /* 0x0000008000127882 */ /* 0x000fe20000000000 */
[----:B------:R-:W-:Y:S01]  /*13cb0*/  UMOV UR19, UR37 ;  /* 0x0000002500137c82 */ /* 0x000fe20008000000 */
[----:B------:R-:W-:Y:S01]  /*13cc0*/  UMOV UR20, UR38 ;  /* 0x0000002600147c82 */ /* 0x000fe20008000000 */
[----:B------:R-:W-:Y:S01]  /*13cd0*/  UMOV UR21, UR39 ;  /* 0x0000002700157c82 */ /* 0x000fe20008000000 */
[----:B------:R3:W-:Y:S01]  /*13ce0*/  UTMALDG.4D [UR8], [UR4], desc[UR6] ;  /* 0x00000608040075b4 */ /* 0x0007e20008019000 */
[----:B------:R-:W-:Y:S01]  /*13cf0*/  UMOV UR17, UR9 ;  /* 0x0000000900117c82 */ /* 0x000fe20008000000 */
[----:B------:R3:W-:Y:S01]  /*13d00*/  UTMALDG.4D [UR24], [UR4], desc[UR6] ;  /* 0x00000618040075b4 */ /* 0x0007e20008019000 */
[----:B------:R3:W-:Y:S02]  /*13d10*/  UTMALDG.4D [UR16], [UR4], desc[UR6] ;  /* 0x00000610040075b4 */ /* 0x0007e40008019000 */
[----:B---3--:R-:W-:Y:S01]  /*13d20*/  NOP ;  /* 0x0000000000007918 */ /* 0x008fe20000000000 */
.L_x_3777:
[----:B-12---:R-:W2:Y:S01]  /*13d30*/  LDL.LU R3, [R1+0x1c] ;  /* 0x00001c0001037983 */ /* 0x006ea20000300800 */
[----:B------:R-:W-:Y:S01]  /*13d40*/  BSSY B0, `(.L_x_3785) ;  /* 0x0000009000007945 */ /* 0x000fe20003800000 */
[----:B--2---:R-:W-:-:S05]  /*13d50*/  VIADD R3, R3, 0x1 ;  /* 0x0000000103037836 */ /* 0x004fca0000000000 */
[----:B------:R-:W-:Y:S01]  /*13d60*/  LEA.HI R2, R3, R3, RZ, 0x1 ;  /* 0x0000000303027211 */ /* 0x000fe200078f08ff */
[----:B------:R1:W-:Y:S03]  /*13d70*/  STL [R1+0x1c], R3 ;  /* 0x00001c0301007387 */ /* 0x0003e60000100800 */
[----:B------:R-:W-:-:S05]  /*13d80*/  LOP3.LUT R2, R2, 0xfffffffe, RZ, 0xc0, !PT ;  /* 0xfffffffe02027812 */ /* 0x000fca00078ec0ff */
[----:B------:R-:W-:-:S05]  /*13d90*/  IMAD.IADD R2, R3, 0x1, -R2 ;  /* 0x0000000103027824 */ /* 0x000fca00078e0a02 */
[----:B------:R-:W-:-:S04]  /*13da0*/  SHF.L.U32 R2, R2, 0x1f, RZ ;  /* 0x0000001f02027819 */ /* 0x000fc800000006ff */
[----:B------:R-:W2:Y:S02]  /*13db0*/  SYNCS.PHASECHK.TRANS64.TRYWAIT P0, [UR40+0x2a820], R2 ;  /* 0x02a82002ff0075a7 */ /* 0x000ea40008000168 */
[----:B-12---:R-:W-:Y:S05]  /*13dc0*/  @!P0 BRA `(.L_x_3786) ;  /* 0x00000028002c8947 */ /* 0x006fea0003800000 */
.L_x_3847:
[----:B------:R-:W-:Y:S05]  /*13dd0*/  BSYNC B0 ;  /* 0x0000000000007941 */ /* 0x000fea0003800000 */
.L_x_3785:
[----:B-1----:R-:W2:Y:S02]  /*13de0*/  LDL.LU R3, [R1+0x14] ;  /* 0x0000140001037983 */ /* 0x002ea40000300800 */
[----:B--2---:R-:W-:-:S05]  /*13df0*/  VIADD R3, R3, 0xfffffffe ;  /* 0xfffffffe03037836 */ /* 0x004fca0000000000 */
[----:B------:R-:W-:-:S13]  /*13e00*/  ISETP.GE.AND P0, PT, R3, UR42, PT ;  /* 0x0000002a03007c0c */ /* 0x000fda000bf06270 */
[----:B------:R-:W-:Y:S05]  /*13e10*/  @!P0 BRA `(.L_x_3787) ;  /* 0x0000001000e48947 */ /* 0x000fea0003800000 */
[----:B------:R-:W-:Y:S02]  /*13e20*/  IMAD.MOV.U32 R2, RZ, RZ, R18 ;  /* 0x000000ffff027224 */ /* 0x000fe400078e0012 */
[----:B------:R-:W-:-:S07]  /*13e30*/  IMAD.MOV.U32 R8, RZ, RZ, R19 ;  /* 0x000000ffff087224 */ /* 0x000fce00078e0013 */
.L_x_3811:
[----:B------:R-:W-:Y:S01]  /*13e40*/  VIADD R18, R2, 0x1 ;  /* 0x0000000102127836 */ /* 0x000fe20000000000 */
[----:B------:R-:W-:Y:S05]  /*13e50*/  YIELD ;  /* 0x0000000000007946 */ /* 0x000fea0003800000 */
[----:B------:R-:W-:Y:S01]  /*13e60*/  ISETP.NE.AND P0, PT, R18, 0x2, PT ;  /* 0x000000021200780c */ /* 0x000fe20003f05270 */
[----:B------:R-:W-:Y:S03]  /*13e70*/  BSSY B0, `(.L_x_3788) ;  /* 0x00000a2000007945 */ /* 0x000fe60003800000 */
[----:B------:R-:W-:-:S02]  /*13e80*/  SEL R19, RZ, 0x1, P0 ;  /* 0x00000001ff137807 */ /* 0x000fc40000000000 */
[----:B------:R-:W-:Y:S02]  /*13e90*/  SEL R18, R18, RZ, P0 ;  /* 0x000000ff12127207 */ /* 0x000fe40000000000 */
[----:B------:R-:W-:Y:S01]  /*13ea0*/  LOP3.LUT R19, R8, R19, RZ, 0x3c, !PT ;  /* 0x0000001308137212 */ /* 0x000fe200078e3cff */
[----:B-1----:R-:W-:Y:S06]  /*13eb0*/  @!P6 BRA `(.L_x_3789) ;  /* 0x000000080074e947 */ /* 0x002fec0003800000 */
        /* <DEDUP_REMOVED lines=15> */
[----:B------:R-:W-:Y:S02]  /*13fb0*/  ULDC.64 UR4, c[0x0][0x3f8] ;  /* 0x0000fe0000047ab9 */ /* 0x000fe40000000a00 */
[----:B------:R-:W-:Y:S01]  /*13fc0*/  LEA R6, P0, R4, UR4, 0x2 ;  /* 0x0000000404067c11 */ /* 0x000fe2000f8010ff */
[----:B------:R-:W-:-:S05]  /*13fd0*/  IMAD.IADD R0, R0, 0x1, R5 ;  /* 0x0000000100007824 */ /* 0x000fca00078e0205 */
[----:B------:R-:W-:-:S05]  /*13fe0*/  LEA.HI.X R7, R4, UR5, R0, 0x2, P0 ;  /* 0x0000000504077c11 */ /* 0x000fca00080f1400 */
[----:B------:R1:W5:Y:S02]  /*13ff0*/  LDG.E R0, desc[UR50][R6.64] ;  /* 0x0000003206007981 */ /* 0x000364000c1e1900 */
.L_x_3790:
[----:B-1----:R-:W-:Y:S01]  /*14000*/  LEA R6, R18, UR40, 0x3 ;  /* 0x0000002812067c11 */ /* 0x002fe2000f8e18ff */
[----:B------:R-:W1:Y:S01]  /*14010*/  S2R R4, SR_TID.X ;  /* 0x0000000000047919 */ /* 0x000e620000002100 */
[----:B------:R-:W-:Y:S01]  /*14020*/  SHF.L.U32 R5, R19, 0x1f, RZ ;  /* 0x0000001f13057819 */ /* 0x000fe200000006ff */
[----:B------:R-:W-:Y:S03]  /*14030*/  BSSY B1, `(.L_x_3791) ;  /* 0x0000005000017945 */ /* 0x000fe60003800000 */
[----:B------:R-:W2:Y:S01]  /*14040*/  SYNCS.PHASECHK.TRANS64.TRYWAIT P0, [R6+URZ+0x2a880], R5 ;  /* 0x02a88005060075a7 */ /* 0x000ea2000800017f */
[----:B-1----:R-:W-:-:S04]  /*14050*/  LOP3.LUT R4, R4, 0x7f, RZ, 0xc0, !PT ;  /* 0x0000007f04047812 */ /* 0x002fc800078ec0ff */
[----:B------:R-:W-:Y:S01]  /*14060*/  ISETP.NE.AND P3, PT, R4, RZ, PT ;  /* 0x000000ff0400720c */ /* 0x000fe20003f65270 */
[----:B--2---:R-:W-:-:S12]  /*14070*/  @!P0 BRA `(.L_x_3792) ;  /* 0x0000002400988947 */ /* 0x004fd80003800000 */
.L_x_3848:
[----:B------:R-:W-:Y:S05]  /*14080*/  BSYNC B1 ;  /* 0x0000000000017941 */ /* 0x000fea0003800000 */
.L_x_3791:
[----:B------:R-:W-:Y:S04]  /*14090*/  BSSY B1, `(.L_x_3793) ;  /* 0x0000009000017945 */ /* 0x000fe80003800000 */
        /* <DEDUP_REMOVED lines=8> */
.L_x_3794:
[----:B------:R-:W-:Y:S05]  /*14120*/  BSYNC B1 ;  /* 0x0000000000017941 */ /* 0x000fea0003800000 */
.L_x_3793:
[----:B------:R-:W-:Y:S01]  /*14130*/  IMAD.MOV.U32 R14, RZ, RZ, RZ ;  /* 0x000000ffff0e7224 */ /* 0x000fe200078e00ff */
[----:B------:R-:W-:Y:S01]  /*14140*/  R2UR UR12, R17 ;  /* 0x00000000110c72ca */ /* 0x000fe200000e0000 */
[----:B------:R-:W-:Y:S01]  /*14150*/  IMAD.U32 R4, RZ, RZ, UR40 ;  /* 0x00000028ff047e24 */ /* 0x000fe2000f8e00ff */
[----:B------:R-:W-:Y:S01]  /*14160*/  UIADD3 UR4, UP0, UR48, 0x470, URZ ;  /* 0x0000047030047890 */ /* 0x000fe2000ff1e03f */
[----:B------:R-:W-:Y:S01]  /*14170*/  PLOP3.LUT P0, PT, PT, PT, PT, 0x80, 0x0 ;  /* 0x000000000000781c */ /* 0x000fe20003f0f070 */
[----:B------:R-:W-:Y:S01]  /*14180*/  IMAD.SHL.U32 R9, R9, 0x80, RZ ;  /* 0x0000008009097824 */ /* 0x000fe200078e00ff */
[----:B------:R-:W-:Y:S01]  /*14190*/  R2UR UR10, R14 ;  /* 0x000000000e0a72ca */ /* 0x000fe200000e0000 */
[----:B------:R-:W-:Y:S01]  /*141a0*/  IMAD R4, R18, 0x6000, R4 ;  /* 0x0000600012047824 */ /* 0x000fe200078e0204 */
[----:B------:R-:W-:Y:S01]  /*141b0*/  UIADD3.X UR5, URZ, UR49, URZ, UP0, !UPT ;  /* 0x000000313f057290 */ /* 0x000fe200087fe43f */
[----:B------:R-:W-:Y:S01]  /*141c0*/  VIADD R7, R6, 0x2a870 ;  /* 0x0002a87006077836 */ /* 0x000fe20000000000 */
[----:B------:R-:W-:Y:S01]  /*141d0*/  UMOV UR6, 0x0 ;  /* 0x0000000000067882 */ /* 0x000fe20000000000 */
[----:B------:R-:W-:Y:S01]  /*141e0*/  VIADD R10, R4, 0xc400 ;  /* 0x0000c400040a7836 */ /* 0x000fe20000000000 */
[----:B------:R-:W-:-:S09]  /*141f0*/  UMOV UR7, 0x14f00000 ;  /* 0x14f0000000077882 */ /* 0x000fd20000000000 */
.L_x_3795:
        /* <DEDUP_REMOVED lines=9> */
[----:B------:R-:W-:Y:S01]  /*14290*/  IMAD.MOV.U32 R13, RZ, RZ, 0x40 ;  /* 0x00000040ff0d7424 */ /* 0x000fe200078e00ff */
[----:B------:R-:W-:Y:S01]  /*142a0*/  R2UR UR12, R17 ;  /* 0x00000000110c72ca */ /* 0x000fe200000e0000 */
[----:B------:R-:W-:Y:S01]  /*142b0*/  VIADD R10, R4, 0xe400 ;  /* 0x0000e400040a7836 */ /* 0x000fe20000000000 */
[----:B------:R-:W-:Y:S01]  /*142c0*/  PLOP3.LUT P0, PT, PT, PT, PT, 0x80, 0x0 ;  /* 0x000000000000781c */ /* 0x000fe20003f0f070 */
[----:B------:R-:W-:Y:S01]  /*142d0*/  UMOV UR6, 0x0 ;  /* 0x0000000000067882 */ /* 0x000fe20000000000 */
[----:B------:R-:W-:Y:S01]  /*142e0*/  R2UR UR10, R13 ;  /* 0x000000000d0a72ca */ /* 0x000fe200000e0000 */
[----:B------:R-:W-:-:S14]  /*142f0*/  UMOV UR7, 0x14f00000 ;  /* 0x14f0000000077882 */ /* 0x000fdc0000000000 */
.L_x_3796:
        /* <DEDUP_REMOVED lines=16> */
.L_x_3797:
        /* <DEDUP_REMOVED lines=12> */
.L_x_3849:
[----:B------:R-:W-:Y:S05]  /*144c0*/  BSYNC B1 ;  /* 0x0000000000017941 */ /* 0x000fea0003800000 */
.L_x_3798:
        /* <DEDUP_REMOVED lines=11> */
.L_x_3801:
[----:B------:R-:W-:Y:S05]  /*14580*/  BSYNC B1 ;  /* 0x0000000000017941 */ /* 0x000fea0003800000 */
.L_x_3800:
        /* <DEDUP_REMOVED lines=9> */
.L_x_3802:
        /* <DEDUP_REMOVED lines=15> */
.L_x_3803:
        /* <DEDUP_REMOVED lines=15> */
.L_x_3804:
        /* <DEDUP_REMOVED lines=9> */
.L_x_3789:
[----:B------:R-:W-:Y:S05]  /*14890*/  BSYNC B0 ;  /* 0x0000000000007941 */ /* 0x000fea0003800000 */
.L_x_3788:
[----:B------:R-:W-:-:S06]  /*148a0*/  UISETP.NE.AND UP0, UPT, UR41, 0x3, UPT ;  /* 0x000000032900788c */ /* 0x000fcc000bf05270 */
[----:B------:R-:W-:-:S13]  /*148b0*/  PLOP3.LUT P0, PT, PT, PT, UP0, 0x80, 0x0 ;  /* 0x000000000000781c */ /* 0x000fda0003f0f008 */
[----:B------:R-:W-:Y:S05]  /*148c0*/  @!P0 BRA `(.L_x_3805) ;  /* 0x0000000000048947 */ /* 0x000fea0003800000 */
[----:B------:R-:W-:Y:S01]  /*148d0*/  BPT.TRAP 0x1 ;  /* 0x000000040000795c */ /* 0x000fe20000300000 */
.L_x_3805:
[----:B------:R-:W-:Y:S01]  /*148e0*/  IMAD.U32 R4, RZ, RZ, UR44 ;  /* 0x0000002cff047e24 */ /* 0x000fe2000f8e00ff */
[----:B------:R-:W-:Y:S01]  /*148f0*/  LEA R13, R2, UR40, 0x3 ;  /* 0x00000028020d7c11 */ /* 0x000fe2000f8e18ff */
[----:B------:R-:W-:Y:S03]  /*14900*/  BSSY B0, `(.L_x_3806) ;  /* 0x0000006000007945 */ /* 0x000fe60003800000 */
[----:B------:R-:W-:Y:S02]  /*14910*/  ISETP.NE.AND P0, PT, R4, 0x3, PT ;  /* 0x000000030400780c */ /* 0x000fe40003f05270 */
[----:B------:R-:W-:-:S04]  /*14920*/  LOP3.LUT R4, R8, 0x1, RZ, 0x3c, !PT ;  /* 0x0000000108047812 */ /* 0x000fc800078e3cff */
[----:B------:R-:W-:-:S04]  /*14930*/  SHF.L.U32 R4, R4, 0x1f, RZ ;  /* 0x0000001f04047819 */ /* 0x000fc800000006ff */
[----:B------:R-:W1:Y:S02]  /*14940*/  SYNCS.PHASECHK.TRANS64.TRYWAIT P3, [R13+URZ+0x2a870], R4 ;  /* 0x02a870040d0075a7 */ /* 0x000e64000806017f */
[----:B-1----:R-:W-:Y:S05]  /*14950*/  @!P3 BRA `(.L_x_3807) ;  /* 0x0000001c0088b947 */ /* 0x002fea0003800000 */
.L_x_3850:
[----:B------:R-:W-:Y:S05]  /*14960*/  BSYNC B0 ;  /* 0x0000000000007941 */ /* 0x000fea0003800000 */
.L_x_3806:
[----:B------:R-:W-:Y:S05]  /*14970*/  @!P0 BRA `(.L_x_3808) ;  /* 0x0000000000048947 */ /* 0x000fea0003800000 */
[----:B------:R-:W-:Y:S01]  /*14980*/  BPT.TRAP 0x1 ;  /* 0x000000040000795c */ /* 0x000fe20000300000 */
.L_x_3808:
[----:B-1----:R-:W-:Y:S01]  /*14990*/  SHF.L.U32 R4, R8, 0x1f, RZ ;  /* 0x0000001f08047819 */ /* 0x002fe200000006ff */
[----:B------:R-:W-:-:S03]  /*149a0*/  IMAD R2, R2, 0x6000, RZ ;  /* 0x0000600002027824 */ /* 0x000fc600078e02ff */
[----:B------:R-:W1:Y:S02]  /*149b0*/  SYNCS.PHASECHK.TRANS64.TRYWAIT P3, [R13+URZ+0x2a860], R4 ;  /* 0x02a860040d0075a7 */ /* 0x000e64000806017f */
[----:B-1----:R-:W-:Y:S05]  /*149c0*/  @!P3 BRA `(.L_x_3809) ;  /* 0x0000001c0080b947 */ /* 0x002fea0003800000 */
.L_x_3851:
[----:B------:R-:W2:Y:S04]  /*149d0*/  LDL R14, [R1] ;  /* 0x00000000010e7983 */ /* 0x000ea80000100800 */
[----:B------:R-:W3:Y:S01]  /*149e0*/  LDL R12, [R1+0x8] ;  /* 0x00000800010c7983 */ /* 0x000ee20000100800 */
[----:B-1----:R-:W-:Y:S01]  /*149f0*/  LOP3.LUT R4, R2, R16, RZ, 0xfc, !PT ;  /* 0x0000001002047212 */ /* 0x002fe200078efcff */
[----:B------:R-:W-:Y:S05]  /*14a00*/  WARPSYNC.ALL ;  /* 0x0000000000007948 */ /* 0x000fea0003800000 */
[----:B------:R-:W1:Y:S01]  /*14a10*/  LDSM.16.MT88.4 R4, [R4+UR40+0xc400] ;  /* 0x00c400280404783b */ /* 0x000e620008004200 */
[----:B------:R-:W-:-:S04]  /*14a20*/  IMAD.U32 R15, RZ, RZ, UR40 ;  /* 0x00000028ff0f7e24 */ /* 0x000fc8000f8e00ff */
[----:B------:R-:W-:Y:S01]  /*14a30*/  VIADD R15, R15, 0x400 ;  /* 0x000004000f0f7836 */ /* 0x000fe20000000000 */
[C-C-:B-1----:R-:W-:Y:S02]  /*14a40*/  PRMT R8, R4.reuse, 0x6420, R5.reuse ;  /* 0x0000642004087816 */ /* 0x142fe40000000005 */
[----:B------:R-:W-:Y:S02]  /*14a50*/  PRMT R9, R4, 0x7531, R5 ;  /* 0x0000753104097816 */ /* 0x000fe40000000005 */
[C-C-:B------:R-:W-:Y:S02]  /*14a60*/  PRMT R10, R6.reuse, 0x6420, R7.reuse ;  /* 0x00006420060a7816 */ /* 0x140fe40000000007 */
[----:B------:R-:W-:Y:S02]  /*14a70*/  PRMT R11, R6, 0x7531, R7 ;  /* 0x00007531060b7816 */ /* 0x000fe40000000007 */
[----:B--2---:R-:W-:Y:S02]  /*14a80*/  LOP3.LUT R4, R2, R14, RZ, 0xfc, !PT ;  /* 0x0000000e02047212 */ /* 0x004fe400078efcff */
[----:B---3--:R-:W-:-:S03]  /*14a90*/  IADD3 R12, R15, R12, R2 ;  /* 0x0000000c0f0c7210 */ /* 0x008fc60007ffe002 */
        /* <DEDUP_REMOVED lines=20> */
[----:B------:R-:W-:Y:S01]  /*14be0*/  IMAD.IADD R4, R15, 0x1, R4 ;  /* 0x000000010f047824 */ /* 0x000fe200078e0204 */
[----:B------:R-:W-:-:S04]  /*14bf0*/  LOP3.LUT R14, R16, 0x2800, RZ, 0xfc, !PT ;  /* 0x00002800100e7812 */ /* 0x000fc800078efcff */
[----:B------:R1:W-:Y:S02]  /*14c00*/  STSM.16.M88.4 [R4], R8 ;  /* 0x0000000804007844 */ /* 0x0003e40000000200 */
[----:B-1----:R-:W-:-:S06]  /*14c10*/  LOP3.LUT R4, R2, 0x800, R16, 0xfe, !PT ;  /* 0x0000080002047812 */ /* 0x002fcc00078efe10 */
[----:B------:R-:W1:Y:S02]  /*14c20*/  LDSM.16.MT88.4 R4, [R4+UR40+0xc400] ;  /* 0x00c400280404783b */ /* 0x000e640008004200 */
[C-C-:B-1----:R-:W-:Y:S02]  /*14c30*/  PRMT R8, R4.reuse, 0x6420, R5.reuse ;  /* 0x0000642004087816 */ /* 0x142fe40000000005 */
[----:B------:R-:W-:Y:S02]  /*14c40*/  PRMT R9, R4, 0x7531, R5 ;  /* 0x0000753104097816 */ /* 0x000fe40000000005 */
[C-C-:B------:R-:W-:Y:S02]  /*14c50*/  PRMT R10, R6.reuse, 0x6420, R7.reuse ;  /* 0x00006420060a7816 */ /* 0x140fe40000000007 */
[----:B------:R-:W-:Y:S02]  /*14c60*/  PRMT R11, R6, 0x7531, R7 ;  /* 0x00007531060b7816 */ /* 0x000fe40000000007 */
[----:B------:R-:W-:-:S02]  /*14c70*/  IADD3 R4, R14, UR40, R2 ;  /* 0x000000280e047c10 */ /* 0x000fc4000fffe002 */
[----:B------:R-:W-:Y:S01]  /*14c80*/  LOP3.LUT R14, R16, 0x4800, RZ, 0xfc, !PT ;  /* 0x00004800100e7812 */ /* 0x000fe200078efcff */
[----:B------:R-:W-:Y:S04]  /*14c90*/  STSM.16.M88.4 [R12], R8 ;  /* 0x000000080c007844 */ /* 0x000fe80000000200 */
[----:B------:R-:W1:Y:S02]  /*14ca0*/  LDSM.16.MT88.4 R4, [R4+0xc400] ;  /* 0x00c400000404783b */ /* 0x000e640000004200 */
[C-C-:B-1----:R-:W-:Y:S02]  /*14cb0*/  PRMT R8, R4.reuse, 0x6420, R5.reuse ;  /* 0x0000642004087816 */ /* 0x142fe40000000005 */
[----:B------:R-:W-:Y:S02]  /*14cc0*/  PRMT R9, R4, 0x7531, R5 ;  /* 0x0000753104097816 */ /* 0x000fe40000000005 */
[----:B------:R-:W-:-:S02]  /*14cd0*/  PRMT R10, R6, 0x6420, R7 ;  /* 0x00006420060a7816 */ /* 0x000fc40000000007 */
[----:B------:R-:W-:Y:S02]  /*14ce0*/  PRMT R11, R6, 0x7531, R7 ;  /* 0x00007531060b7816 */ /* 0x000fe40000000007 */
[----:B------:R-:W-:-:S03]  /*14cf0*/  IADD3 R4, R14, UR40, R2 ;  /* 0x000000280e047c10 */ /* 0x000fc6000fffe002 */
[----:B------:R-:W-:Y:S04]  /*14d00*/  STSM.16.M88.4 [R12+0x2000], R8 ;  /* 0x002000080c007844 */ /* 0x000fe80000000200 */
[----:B------:R-:W1:Y:S02]  /*14d10*/  LDSM.16.MT88.4 R4, [R4+0xc400] ;  /* 0x00c400000404783b */ /* 0x000e640000004200 */
[C-C-:B-1----:R-:W-:Y:S02]  /*14d20*/  PRMT R8, R4.reuse, 0x6420, R5.reuse ;  /* 0x0000642004087816 */ /* 0x142fe40000000005 */
[----:B------:R-:W-:Y:S02]  /*14d30*/  PRMT R9, R4, 0x7531, R5 ;  /* 0x0000753104097816 */ /* 0x000fe40000000005 */
[----:B------:R-:W-:-:S02]  /*14d40*/  PRMT R10, R6, 0x6420, R7 ;  /* 0x00006420060a7816 */ /* 0x000fc40000000007 */
[----:B------:R-:W-:-:S05]  /*14d50*/  PRMT R11, R6, 0x7531, R7 ;  /* 0x00007531060b7816 */ /* 0x000fca0000000007 */
[----:B------:R1:W-:Y:S04]  /*14d60*/  STSM.16.M88.4 [R12+0x4000], R8 ;  /* 0x004000080c007844 */ /* 0x0003e80000000200 */
[----:B-1----:R-:W2:Y:S01]  /*14d70*/  LDL R12, [R1+0x4] ;  /* 0x00000400010c7983 */ /* 0x002ea20000100800 */
[----:B------:R-:W-:Y:S02]  /*14d80*/  LOP3.LUT R4, R2, 0x1000, R16, 0xfe, !PT ;  /* 0x0000100002047812 */ /* 0x000fe400078efe10 */
[----:B------:R-:W-:-:S04]  /*14d90*/  LOP3.LUT R14, R16, 0x3000, RZ, 0xfc, !PT ;  /* 0x00003000100e7812 */ /* 0x000fc800078efcff */
[----:B------:R-:W1:Y:S02]  /*14da0*/  LDSM.16.MT88.4 R4, [R4+UR40+0xc400] ;  /* 0x00c400280404783b */ /* 0x000e640008004200 */
[C-C-:B-1----:R-:W-:Y:S02]  /*14db0*/  PRMT R8, R4.reuse, 0x6420, R5.reuse ;  /* 0x0000642004087816 */ /* 0x142fe40000000005 */
[----:B------:R-:W-:Y:S02]  /*14dc0*/  PRMT R9, R4, 0x7531, R5 ;  /* 0x0000753104097816 */ /* 0x000fe40000000005 */
[C-C-:B------:R-:W-:Y:S02]  /*14dd0*/  PRMT R10, R6.reuse, 0x6420, R7.reuse ;  /* 0x00006420060a7816 */ /* 0x140fe40000000007 */
[----:B------:R-:W-:Y:S02]  /*14de0*/  PRMT R11, R6, 0x7531, R7 ;  /* 0x00007531060b7816 */ /* 0x000fe40000000007 */
[----:B------:R-:W-:-:S02]  /*14df0*/  IADD3 R4, R14, UR40, R2 ;  /* 0x000000280e047c10 */ /* 0x000fc4000fffe002 */
[----:B------:R-:W-:Y:S02]  /*14e00*/  LOP3.LUT R14, R16, 0x5000, RZ, 0xfc, !PT ;  /* 0x00005000100e7812 */ /* 0x000fe400078efcff */
[----:B--2---:R-:W-:-:S05]  /*14e10*/  IADD3 R12, R15, R12, R2 ;  /* 0x0000000c0f0c7210 */ /* 0x004fca0007ffe002 */
        /* <DEDUP_REMOVED lines=47> */
.L_x_3810:
[----:B--2---:R2:W-:Y:S01]  /*15110*/  SYNCS.ARRIVE.TRANS64.A1T0 RZ, [R13+URZ+0x2a850], RZ ;  /* 0x02a850ff0dff79a7 */ /* 0x0045e2000810003f */
[----:B------:R-:W-:Y:S01]  /*15120*/  BAR.SYNC.DEFER_BLOCKING 0x2, 0x80 ;  /* 0x0082000000007b1d */ /* 0x000fe20000010000 */
[C---:B------:R-:W-:Y:S01]  /*15130*/  ISETP.GT.AND P0, PT, R3.reuse, UR42, PT ;  /* 0x0000002a03007c0c */ /* 0x040fe2000bf04270 */
[----:B------:R-:W-:Y:S02]  /*15140*/  VIADD R3, R3, 0xffffffff ;  /* 0xffffffff03037836 */ /* 0x000fe40000000000 */
[----:B------:R-:W-:Y:S02]  /*15150*/  IMAD.MOV.U32 R2, RZ, RZ, R18 ;  /* 0x000000ffff027224 */ /* 0x000fe400078e0012 */
[----:B-1----:R-:W-:Y:S02]  /*15160*/  IMAD.MOV.U32 R8, RZ, RZ, R19 ;  /* 0x000000ffff087224 */ /* 0x002fe400078e0013 */
[----:B--2---:R-:W-:-:S05]  /*15170*/  @!P2 VIADD R13, R13, 0x2a880 ;  /* 0x0002a8800d0da836 */ /* 0x004fca0000000000 */
[----:B------:R-:W-:-:S04]  /*15180*/  @!P2 PRMT R13, RZ, 0x654, R13 ;  /* 0x00000654ff0da816 */ /* 0x000fc8000000000d */
[----:B------:R1:W-:Y:S01]  /*15190*/  @!P2 SYNCS.ARRIVE.TRANS64.RED.A1T0 RZ, [R13+URZ], RZ ;  /* 0x000000ff0dffa9a7 */ /* 0x0003e2000810043f */
[----:B------:R-:W-:Y:S05]  /*151a0*/  @P0 BRA `(.L_x_3811) ;  /* 0xffffffec00240947 */ /* 0x000fea000383ffff */
.L_x_3787:
[----:B------:R-:W-:Y:S04]  /*151b0*/  BSSY B0, `(.L_x_3812) ;  /* 0x000000f000007945 */ /* 0x000fe80003800000 */
[----:B------:R-:W-:Y:S05]  /*151c0*/  @P2 BRA `(.L_x_3813) ;  /* 0x0000000000342947 */ /* 0x000fea0003800000 */
[----:B------:R-:W2:Y:S01]  /*151d0*/  S2R R3, SR_LANEID ;  /* 0x0000000000037919 */ /* 0x000ea20000000000 */
[----:B------:R-:W-:Y:S01]  /*151e0*/  VOTEU.ANY UR4, UPT, PT ;  /* 0x0000000000047886 */ /* 0x000fe200038e0100 */
[----:B------:R-:W3:Y:S01]  /*151f0*/  LDC.64 R4, c[0x0][0xdf0] ;  /* 0x00037c00ff047b82 */ /* 0x000ee20000000a00 */
[----:B------:R-:W2:Y:S08]  /*15200*/  FLO.U32 R0, UR4 ;  /* 0x0000000400007d00 */ /* 0x000eb000080e0000 */
[----:B------:R-:W3:Y:S01]  /*15210*/  POPC R2, UR4 ;  /* 0x0000000400027d09 */ /* 0x000ee20008000000 */
[----:B--2---:R-:W-:-:S13]  /*15220*/  ISETP.EQ.U32.AND P0, PT, R0, R3, PT ;  /* 0x000000030000720c */ /* 0x004fda0003f02070 */
[----:B---3--:R-:W2:Y:S01]  /*15230*/  @P0 ATOMG.E.ADD.STRONG.GPU PT, R5, desc[UR50][R4.64], R2 ;  /* 0x00000002040509a8 */ /* 0x008ea200081ee1f2 */
[----:B------:R-:W3:Y:S02]  /*15240*/  S2R R3, SR_LTMASK ;  /* 0x0000000000037919 */ /* 0x000ee40000003900 */
[----:B---3--:R-:W-:-:S06]  /*15250*/  LOP3.LUT R3, R3, UR4, RZ, 0xc0, !PT ;  /* 0x0000000403037c12 */ /* 0x008fcc000f8ec0ff */
[----:B------:R-:W3:Y:S01]  /*15260*/  POPC R3, R3 ;  /* 0x0000000300037309 */ /* 0x000ee20000000000 */
[----:B--2---:R-:W3:Y:S02]  /*15270*/  SHFL.IDX PT, R0, R5, R0, 0x1f ;  /* 0x00001f0005007589 */ /* 0x004ee400000e0000 */
[----:B---3--:R-:W-:-:S05]  /*15280*/  IADD3 R0, R0, UR43, R3 ;  /* 0x0000002b00007c10 */ /* 0x008fca000fffe003 */
[----:B------:R2:W-:Y:S02]  /*15290*/  STL [R1+0x10], R0 ;  /* 0x0000100001007387 */ /* 0x0005e40000100800 */
.L_x_3813:
[----:B------:R-:W-:Y:S05]  /*152a0*/  BSYNC B0 ;  /* 0x0000000000007941 */ /* 0x000fea0003800000 */
.L_x_3812:
[----:B------:R-:W-:-:S06]  /*152b0*/  UISETP.NE.AND UP0, UPT, UR41, 0x3, UPT ;  /* 0x000000032900788c */ /* 0x000fcc000bf05270 */
[----:B------:R-:W-:-:S13]  /*152c0*/  PLOP3.LUT P0, PT, PT, PT, UP0, 0x80, 0x0 ;  /* 0x000000000000781c */ /* 0x000fda0003f0f008 */
[----:B------:R-:W-:Y:S05]  /*152d0*/  @!P0 BRA `(.L_x_3814) ;  /* 0x0000000000048947 */ /* 0x000fea0003800000 */
[----:B------:R-:W-:Y:S01]  /*152e0*/  BPT.TRAP 0x1 ;  /* 0x000000040000795c */ /* 0x000fe20000300000 */
.L_x_3814:
[----:B--2---:R-:W-:Y:S01]  /*152f0*/  IMAD.U32 R0, RZ, RZ, UR44 ;  /* 0x0000002cff007e24 */ /* 0x004fe2000f8e00ff */
[----:B------:R-:W-:Y:S01]  /*15300*/  LEA R2, R18, UR40, 0x3 ;  /* 0x0000002812027c11 */ /* 0x000fe2000f8e18ff */
[----:B------:R-:W-:Y:S03]  /*15310*/  BSSY B0, `(.L_x_3815) ;  /* 0x0000006000007945 */ /* 0x000fe60003800000 */
[----:B------:R-:W-:Y:S02]  /*15320*/  ISETP.NE.AND P1, PT, R0, 0x3, PT ;  /* 0x000000030000780c */ /* 0x000fe40003f25270 */
[----:B------:R-:W-:-:S04]  /*15330*/  LOP3.LUT R0, R19, 0x1, RZ, 0x3c, !PT ;  /* 0x0000000113007812 */ /* 0x000fc800078e3cff */
[----:B------:R-:W-:-:S04]  /*15340*/  SHF.L.U32 R0, R0, 0x1f, RZ ;  /* 0x0000001f00007819 */ /* 0x000fc800000006ff */
[----:B------:R-:W2:Y:S02]  /*15350*/  SYNCS.PHASECHK.TRANS64.TRYWAIT P0, [R2+URZ+0x2a870], R0 ;  /* 0x02a87000020075a7 */ /* 0x000ea4000800017f */
[----:B--2---:R-:W-:Y:S05]  /*15360*/  @!P0 BRA `(.L_x_3816) ;  /* 0x00000014002c8947 */ /* 0x004fea0003800000 */
.L_x_3852:
[----:B------:R-:W-:Y:S05]  /*15370*/  BSYNC B0 ;  /* 0x0000000000007941 */ /* 0x000fea0003800000 */
.L_x_3815:
[----:B------:R-:W-:Y:S05]  /*15380*/  @!P1 BRA `(.L_x_3817) ;  /* 0x0000000000049947 */ /* 0x000fea0003800000 */
[----:B------:R-:W-:Y:S01]  /*15390*/  BPT.TRAP 0x1 ;  /* 0x000000040000795c */ /* 0x000fe20000300000 */
.L_x_3817:
[----:B--2---:R-:W-:-:S04]  /*153a0*/  SHF.L.U32 R0, R19, 0x1f, RZ ;  /* 0x0000001f13007819 */ /* 0x004fc800000006ff */
[----:B------:R-:W2:Y:S02]  /*153b0*/  SYNCS.PHASECHK.TRANS64.TRYWAIT P0, [R2+URZ+0x2a860], R0 ;  /* 0x02a86000020075a7 */ /* 0x000ea4000800017f */
[----:B--2---:R-:W-:Y:S05]  /*153c0*/  @!P0 BRA `(.L_x_3818) ;  /* 0x0000001400288947 */ /* 0x004fea0003800000 */
.L_x_3853:
[----:B------:R-:W2:Y:S04]  /*153d0*/  LDL R12, [R1] ;  /* 0x00000000010c7983 */ /* 0x000ea80000100800 */
[----:B------:R-:W3:Y:S01]  /*153e0*/  LDL R14, [R1+0x8] ;  /* 0x00000800010e7983 */ /* 0x000ee20000100800 */
[----:B------:R-:W-:Y:S01]  /*153f0*/  IMAD R3, R18, 0x6000, RZ ;  /* 0x0000600012037824 */ /* 0x000fe200078e02ff */
[----:B------:R-:W-:Y:S05]  /*15400*/  WARPSYNC.ALL ;  /* 0x0000000000007948 */ /* 0x000fea0003800000 */
[----:B------:R-:W-:Y:S01]  /*15410*/  LOP3.LUT R4, R3, R16, RZ, 0xfc, !PT ;  /* 0x0000001003047212 */ /* 0x000fe200078efcff */
[----:B-1----:R-:W-:-:S04]  /*15420*/  IMAD.U32 R13, RZ, RZ, UR40 ;  /* 0x00000028ff0d7e24 */ /* 0x002fc8000f8e00ff */
[----:B------:R-:W-:Y:S01]  /*15430*/  VIADD R13, R13, 0x400 ;  /* 0x000004000d0d7836 */ /* 0x000fe20000000000 */
[----:B------:R-:W1:Y:S02]  /*15440*/  LDSM.16.MT88.4 R4, [R4+UR40+0xc400] ;  /* 0x00c400280404783b */ /* 0x000e640008004200 */
[C-C-:B-1----:R-:W-:Y:S02]  /*15450*/  PRMT R8, R4.reuse, 0x6420, R5.reuse ;  /* 0x0000642004087816 */ /* 0x142fe40000000005 */
[----:B------:R-:W-:Y:S02]  /*15460*/  PRMT R9, R4, 0x7531, R5 ;  /* 0x0000753104097816 */ /* 0x000fe40000000005 */
[C-C-:B------:R-:W-:Y:S02]  /*15470*/  PRMT R10, R6.reuse, 0x6420, R7.reuse ;  /* 0x00006420060a7816 */ /* 0x140fe40000000007 */
[----:B------:R-:W-:Y:S02]  /*15480*/  PRMT R11, R6, 0x7531, R7 ;  /* 0x00007531060b7816 */ /* 0x000fe40000000007 */
[----:B--2---:R-:W-:-:S05]  /*15490*/  LOP3.LUT R0, R3, R12, RZ, 0xfc, !PT ;  /* 0x0000000c03007212 */ /* 0x004fca00078efcff */
[----:B------:R-:W-:-:S05]  /*154a0*/  IMAD.IADD R0, R13, 0x1, R0 ;  /* 0x000000010d007824 */ /* 0x000fca00078e0200 */
[----:B------:R1:W-:Y:S02]  /*154b0*/  STSM.16.M88.4 [R0], R8 ;  /* 0x0000000800007844 */ /* 0x0003e40000000200 */
[----:B-1----:R-:W-:-:S05]  /*154c0*/  VIADD R0, R3, 0x2000 ;  /* 0x0000200003007836 */ /* 0x002fca0000000000 */
[C---:B------:R-:W-:Y:S02]  /*154d0*/  LOP3.LUT R4, R0.reuse, R16, RZ, 0xfc, !PT ;  /* 0x0000001000047212 */ /* 0x040fe400078efcff */
[----:B------:R-:W-:-:S04]  /*154e0*/  LOP3.LUT R0, R0, R12, RZ, 0xfc, !PT ;  /* 0x0000000c00007212 */ /* 0x000fc800078efcff */
[----:B------:R-:W1:Y:S01]  /*154f0*/  LDSM.16.MT88.4 R4, [R4+UR40+0xc400] ;  /* 0x00c400280404783b */ /* 0x000e620008004200 */
[----:B------:R-:W-:Y:S01]  /*15500*/  IMAD.IADD R0, R13, 0x1, R0 ;  /* 0x000000010d007824 */ /* 0x000fe200078e0200 */
[C-C-:B-1----:R-:W-:Y:S02]  /*15510*/  PRMT R8, R4.reuse, 0x6420, R5.reuse ;  /* 0x0000642004087816 */ /* 0x142fe40000000005 */
[----:B------:R-:W-:Y:S02]  /*15520*/  PRMT R9, R4, 0x7531, R5 ;  /* 0x0000753104097816 */ /* 0x000fe40000000005 */
[C-C-:B------:R-:W-:Y:S02]  /*15530*/  PRMT R10, R6.reuse, 0x6420, R7.reuse ;  /* 0x00006420060a7816 */ /* 0x140fe40000000007 */
[----:B------:R-:W-:-:S05]  /*15540*/  PRMT R11, R6, 0x7531, R7 ;  /* 0x00007531060b7816 */ /* 0x000fca0000000007 */
[----:B------:R1:W-:Y:S02]  /*15550*/  STSM.16.M88.4 [R0], R8 ;  /* 0x0000000800007844 */ /* 0x0003e40000000200 */
[----:B-1----:R-:W-:-:S05]  /*15560*/  VIADD R0, R3, 0x4000 ;  /* 0x0000400003007836 */ /* 0x002fca0000000000 */
[C---:B------:R-:W-:Y:S02]  /*15570*/  LOP3.LUT R4, R0.reuse, R16, RZ, 0xfc, !PT ;  /* 0x0000001000047212 */ /* 0x040fe400078efcff */
[----:B------:R-:W-:Y:S02]  /*15580*/  LOP3.LUT R0, R0, R12, RZ, 0xfc, !PT ;  /* 0x0000000c00007212 */ /* 0x000fe400078efcff */
[----:B------:R-:W-:Y:S02]  /*15590*/  LOP3.LUT R12, R16, 0x2800, RZ, 0xfc, !PT ;  /* 0x00002800100c7812 */ /* 0x000fe400078efcff */
[----:B------:R-:W1:Y:S01]  /*155a0*/  LDSM.16.MT88.4 R4, [R4+UR40+0xc400] ;  /* 0x00c400280404783b */ /* 0x000e620008004200 */
[----:B------:R-:W-:Y:S01]  /*155b0*/  IMAD.IADD R0, R13, 0x1, R0 ;  /* 0x000000010d007824 */ /* 0x000fe200078e0200 */
[C-C-:B-1----:R-:W-:Y:S02]  /*155c0*/  PRMT R8, R4.reuse, 0x6420, R5.reuse ;  /* 0x0000642004087816 */ /* 0x142fe40000000005 */
[----:B------:R-:W-:-:S02]  /*155d0*/  PRMT R9, R4, 0x7531, R5 ;  /* 0x0000753104097816 */ /* 0x000fc40000000005 */
[C-C-:B------:R-:W-:Y:S02]  /*155e0*/  PRMT R10, R6.reuse, 0x6420, R7.reuse ;  /* 0x00006420060a7816 */ /* 0x140fe40000000007 */
[----:B------:R-:W-:Y:S02]  /*155f0*/  PRMT R11, R6, 0x7531, R7 ;  /* 0x00007531060b7816 */ /* 0x000fe40000000007 */
[----:B------:R-:W-:-:S03]  /*15600*/  LOP3.LUT R4, R3, 0x800, R16, 0xfe, !PT ;  /* 0x0000080003047812 */ /* 0x000fc600078efe10 */
[----:B------:R3:W-:Y:S04]  /*15610*/  STSM.16.M88.4 [R0], R8 ;  /* 0x0000000800007844 */ /* 0x0007e80000000200 */
[----:B------:R-:W1:Y:S01]  /*15620*/  LDSM.16.MT88.4 R4, [R4+UR40+0xc400] ;  /* 0x00c400280404783b */ /* 0x000e620008004200 */
[----:B---3--:R-:W-:-:S03]  /*15630*/  IADD3 R0, R13, R14, R3 ;  /* 0x0000000e0d007210 */ /* 0x008fc60007ffe003 */
[----:B------:R-:W2:Y:S01]  /*15640*/  LDL R14, [R1+0x4] ;  /* 0x00000400010e7983 */ /* 0x000ea20000100800 */
[C-C-:B-1----:R-:W-:Y:S02]  /*15650*/  PRMT R8, R4.reuse, 0x6420, R5.reuse ;  /* 0x0000642004087816 */ /* 0x142fe40000000005 */
[----:B------:R-:W-:Y:S02]  /*15660*/  PRMT R9, R4, 0x7531, R5 ;  /* 0x0000753104097816 */ /* 0x000fe40000000005 */
[C-C-:B------:R-:W-:Y:S02]  /*15670*/  PRMT R10, R6.reuse, 0x6420, R7.reuse ;  /* 0x00006420060a7816 */ /* 0x140fe40000000007 */
[----:B------:R-:W-:Y:S02]  /*15680*/  PRMT R11, R6, 0x7531, R7 ;  /* 0x00007531060b7816 */ /* 0x000fe40000000007 */
[----:B------:R-:W-:-:S03]  /*15690*/  IADD3 R4, R12, UR40, R3 ;  /* 0x000000280c047c10 */ /* 0x000fc6000fffe003 */
[----:B------:R-:W-:Y:S04]  /*156a0*/  STSM.16.M88.4 [R0], R8 ;  /* 0x0000000800007844 */ /* 0x000fe80000000200 */
[----:B------:R-:W1:Y:S01]  /*156b0*/  LDSM.16.MT88.4 R4, [R4+0xc400] ;  /* 0x00c400000404783b */ /* 0x000e620000004200 */
[----:B------:R-:W-:Y:S02]  /*156c0*/  LOP3.LUT R12, R16, 0x4800, RZ, 0xfc, !PT ;  /* 0x00004800100c7812 */ /* 0x000fe400078efcff */
        /* <DEDUP_REMOVED lines=12> */
[----:B------:R-:W-:-:S06]  /*15790*/  LOP3.LUT R4, R3, 0x1000, R16, 0xfe, !PT ;  /* 0x0000100003047812 */ /* 0x000fcc00078efe10 */
[----:B------:R-:W1:Y:S01]  /*157a0*/  LDSM.16.MT88.4 R4, [R4+UR40+0xc400] ;  /* 0x00c400280404783b */ /* 0x000e620008004200 */
[----:B--2---:R-:W-:-:S03]  /*157b0*/  IADD3 R0, R13, R14, R3 ;  /* 0x0000000e0d007210 */ /* 0x004fc60007ffe003 */
[----:B------:R-:W2:Y:S01]  /*157c0*/  LDL R14, [R1+0xc] ;  /* 0x00000c00010e7983 */ /* 0x000ea20000100800 */
[----:B------:R-:W-:Y:S02]  /*157d0*/  LOP3.LUT R12, R16, 0x3000, RZ, 0xfc, !PT ;  /* 0x00003000100c7812 */ /* 0x000fe400078efcff */
        /* <DEDUP_REMOVED lines=18> */
[----:B------:R-:W-:Y:S02]  /*15900*/  PRMT R11, R6, 0x7531, R7 ;  /* 0x00007531060b7816 */ /* 0x000fe40000000007 */
[----:B------:R-:W-:-:S03]  /*15910*/  LOP3.LUT R4, R3, 0x1800, R16, 0xfe, !PT ;  /* 0x0000180003047812 */ /* 0x000fc600078efe10 */
[----:B------:R-:W-:Y:S04]  /*15920*/  STSM.16.M88.4 [R0+0x4000], R8 ;  /* 0x0040000800007844 */ /* 0x000fe80000000200 */
[----:B------:R-:W1:Y:S01]  /*15930*/  LDSM.16.MT88.4 R4, [R4+UR40+0xc400] ;  /* 0x00c400280404783b */ /* 0x000e620008004200 */
[----:B------:R-:W-:Y:S02]  /*15940*/  LOP3.LUT R12, R16, 0x3800, RZ, 0xfc, !PT ;  /* 0x00003800100c7812 */ /* 0x000fe400078efcff */
[C-C-:B-1----:R-:W-:Y:S02]  /*15950*/  PRMT R8, R4.reuse, 0x6420, R5.reuse ;  /* 0x0000642004087816 */ /* 0x142fe40000000005 */
[----:B------:R-:W-:Y:S02]  /*15960*/  PRMT R9, R4, 0x7531, R5 ;  /* 0x0000753104097816 */ /* 0x000fe40000000005 */
[----:B------:R-:W-:-:S02]  /*15970*/  PRMT R10, R6, 0x6420, R7 ;  /* 0x00006420060a7816 */ /* 0x000fc40000000007 */
[----:B------:R-:W-:Y:S02]  /*15980*/  PRMT R11, R6, 0x7531, R7 ;  /* 0x00007531060b7816 */ /* 0x000fe40000000007 */
[--C-:B------:R-:W-:Y:S02]  /*15990*/  IADD3 R4, R12, UR40, R3.reuse ;  /* 0x000000280c047c10 */ /* 0x100fe4000fffe003 */
        /* <DEDUP_REMOVED lines=24> */
.L_x_3819:
[----:B--2---:R2:W-:Y:S01]  /*15b20*/  SYNCS.ARRIVE.TRANS64.A1T0 RZ, [R2+URZ+0x2a850], RZ ;  /* 0x02a850ff02ff79a7 */ /* 0x0045e2000810003f */
[----:B------:R-:W-:Y:S01]  /*15b30*/  VIADD R18, R18, 0x1 ;  /* 0x0000000112127836 */ /* 0x000fe20000000000 */
[----:B------:R-:W-:Y:S04]  /*15b40*/  BAR.SYNC.DEFER_BLOCKING 0x2, 0x80 ;  /* 0x0082000000007b1d */ /* 0x000fe80000010000 */
[----:B------:R-:W-:Y:S01]  /*15b50*/  ISETP.NE.AND P0, PT, R18, 0x2, PT ;  /* 0x000000021200780c */ /* 0x000fe20003f05270 */
[----:B--2---:R-:W-:-:S03]  /*15b60*/  @!P2 VIADD R2, R2, 0x2a880 ;  /* 0x0002a8800202a836 */ /* 0x004fc60000000000 */
[----:B-1----:R-:W-:Y:S02]  /*15b70*/  SEL R0, RZ, 0x1, P0 ;  /* 0x00000001ff007807 */ /* 0x002fe40000000000 */
[----:B------:R-:W-:Y:S02]  /*15b80*/  SEL R18, R18, RZ, P0 ;  /* 0x000000ff12127207 */ /* 0x000fe40000000000 */
[----:B------:R-:W-:Y:S02]  /*15b90*/  @!P2 PRMT R2, RZ, 0x654, R2 ;  /* 0x00000654ff02a816 */ /* 0x000fe40000000002 */
[----:B------:R-:W-:Y:S02]  /*15ba0*/  LOP3.LUT R19, R19, R0, RZ, 0x3c, !PT ;  /* 0x0000000013137212 */ /* 0x000fe400078e3cff */
[----:B------:R3:W-:Y:S05]  /*15bb0*/  @!P2 SYNCS.ARRIVE.TRANS64.RED.A1T0 RZ, [R2+URZ], RZ ;  /* 0x000000ff02ffa9a7 */ /* 0x0007ea000810043f */
.L_x_3771:
[----:B------:R-:W-:Y:S05]  /*15bc0*/  BSYNC B6 ;  /* 0x0000000000067941 */ /* 0x000fea0003800000 */
.L_x_3769:
[----:B--2---:R-:W2:Y:S04]  /*15bd0*/  LDL R0, [R1+0x18] ;  /* 0x0000180001007983 */ /* 0x004ea80000100800 */
[----:B-1-3--:R1:W5:Y:S01]  /*15be0*/  LDL R2, [R1+0x10] ;  /* 0x0000100001027983 */ /* 0x00a3620000100800 */
[----:B--2---:R-:W-:-:S13]  /*15bf0*/  LOP3.LUT P0, RZ, R0, 0x2, RZ, 0xc0, !PT ;  /* 0x0000000200ff7812 */ /* 0x004fda000780c0ff */
        /* <DEDUP_REMOVED lines=9> */
.L_x_3820:
        /* <DEDUP_REMOVED lines=11> */
.L_x_3821:
[----:B--2---:R-:W2:Y:S01]  /*15d40*/  LDL R0, [R1+0x10] ;  /* 0x0000100001007983 */ /* 0x004ea20000100800 */
[----:B------:R-:W-:Y:S02]  /*15d50*/  ULDC UR4, c[0x0][0xda8] ;  /* 0x00036a0000047ab9 */ /* 0x000fe40000000800 */
[----:B--2---:R-:W-:-:S13]  /*15d60*/  ISETP.GE.AND P0, PT, R0, UR4, PT ;  /* 0x0000000400007c0c */ /* 0x004fda000bf06270 */
[----:B------:R-:W-:Y:S05]  /*15d70*/  @!P0 BRA `(.L_x_3822) ;  /* 0xffffffc400c08947 */ /* 0x000fea000383ffff */
.L_x_3760:
[----:B------:R-:W2:Y:S01]  /*15d80*/  LDL.LU R0, [R1+0x1c] ;  /* 0x00001c0001007983 */ /* 0x000ea20000300800 */
        /* <DEDUP_REMOVED lines=11> */
.L_x_3854:
[----:B------:R-:W-:Y:S05]  /*15e40*/  BSYNC B0 ;  /* 0x0000000000007941 */ /* 0x000fea0003800000 */
.L_x_3823:
[----:B------:R-:W-:-:S03]  /*15e50*/  UMOV UR4, 0xffffffff ;  /* 0xffffffff00047882 */ /* 0x000fc60000000000 */
[----:B------:R-:W-:Y:S05]  /*15e60*/  BRA.DIV UR4, `(.L_x_3825) ;  /* 0x0000000a04a87947 */ /* 0x000fea000b800000 */
[----:B-1----:R-:W1:Y:S02]  /*15e70*/  S2R R0, SR_TID.X ;  /* 0x0000000000007919 */ /* 0x002e640000002100 */
[----:B-1----:R-:W-:-:S04]  /*15e80*/  SHF.R.U32.HI R0, RZ, 0x5, R0 ;  /* 0x00000005ff007819 */ /* 0x002fc80000011600 */
[----:B------:R-:W-:-:S05]  /*15e90*/  LOP3.LUT R0, R0, 0x3, RZ, 0xc0, !PT ;  /* 0x0000000300007812 */ /* 0x000fca00078ec0ff */
[----:B------:R1:W2:Y:S02]  /*15ea0*/  SHFL.IDX PT, R14, R0, RZ, 0x1f ;  /* 0x00001fff000e7589 */ /* 0x0002a400000e0000 */
.L_x_3857:
[----:B--2---:R-:W-:Y:S01]  /*15eb0*/  ISETP.NE.AND P0, PT, R14, RZ, PT ;  /* 0x000000ff0e00720c */ /* 0x004fe20003f05270 */
[----:B------:R-:W-:-:S12]  /*15ec0*/  BSSY B0, `(.L_x_3826) ;  /* 0x000002b000007945 */ /* 0x000fd80003800000 */
[----:B------:R-:W-:Y:S05]  /*15ed0*/  @P0 BRA `(.L_x_3827) ;  /* 0x0000000000a40947 */ /* 0x000fea0003800000 */
[----:B------:R-:W-:-:S03]  /*15ee0*/  UMOV UR4, 0xffffffff ;  /* 0xffffffff00047882 */ /* 0x000fc60000000000 */
[----:B------:R-:W-:Y:S05]  /*15ef0*/  BRA.DIV UR4, `(.L_x_3828) ;  /* 0x0000000a04b87947 */ /* 0x000fea000b800000 */
[----:B------:R-:W-:-:S13]  /*15f00*/  ELECT P6, URZ, PT ;  /* 0x00000000003f782f */ /* 0x000fda00038c0000 */
.L_x_3860:
[----:B------:R-:W-:Y:S05]  /*15f10*/  @!P6 BRA `(.L_x_3827) ;  /* 0x000000000094e947 */ /* 0x000fea0003800000 */
[----:B------:R-:W-:-:S06]  /*15f20*/  ULOP3.LUT UR4, UR46, 0x2, URZ, 0xfc, !UPT ;  /* 0x000000022e047892 */ /* 0x000fcc000f8efc3f */
[----:B-1----:R-:W-:-:S05]  /*15f30*/  IMAD.U32 R0, RZ, RZ, UR4 ;  /* 0x00000004ff007e24 */ /* 0x002fca000f8e00ff */
[----:B------:R-:W-:-:S13]  /*15f40*/  ISETP.NE.AND P0, PT, R0, 0x3, PT ;  /* 0x000000030000780c */ /* 0x000fda0003f05270 */
[----:B------:R-:W-:Y:S05]  /*15f50*/  @!P0 BRA `(.L_x_3829) ;  /* 0x0000000000048947 */ /* 0x000fea0003800000 */
[----:B------:R-:W-:Y:S01]  /*15f60*/  BPT.TRAP 0x1 ;  /* 0x000000040000795c */ /* 0x000fe20000300000 */
.L_x_3829:
[----:B------:R-:W-:Y:S01]  /*15f70*/  VIADD R5, R3, 0x2a840 ;  /* 0x0002a84003057836 */ /* 0x000fe20000000000 */
[----:B------:R-:W-:Y:S01]  /*15f80*/  SHF.L.U32 R4, R19, 0x1f, RZ ;  /* 0x0000001f13047819 */ /* 0x000fe200000006ff */
[C---:B------:R-:W-:Y:S02]  /*15f90*/  VIADD R0, R18.reuse, 0x1 ;  /* 0x0000000112007836 */ /* 0x040fe40000000000 */
[----:B------:R-:W-:-:S03]  /*15fa0*/  IMAD R7, R18, 0x8, R5 ;  /* 0x0000000812077824 */ /* 0x000fc600078e0205 */
[----:B------:R-:W-:Y:S01]  /*15fb0*/  ISETP.NE.AND P2, PT, R0, 0x2, PT ;  /* 0x000000020000780c */ /* 0x000fe20003f45270 */
[----:B------:R-:W1:Y:S03]  /*15fc0*/  SYNCS.PHASECHK.TRANS64.TRYWAIT P1, [R7+URZ], R4 ;  /* 0x00000004070075a7 */ /* 0x000e66000802017f */
[----:B------:R-:W-:-:S04]  /*15fd0*/  SEL R2, RZ, 0x1, P2 ;  /* 0x00000001ff027807 */ /* 0x000fc80001000000 */
[----:B------:R-:W-:Y:S02]  /*15fe0*/  LOP3.LUT R19, R19, R2, RZ, 0x3c, !PT ;  /* 0x0000000213137212 */ /* 0x000fe400078e3cff */
[----:B------:R-:W-:Y:S02]  /*15ff0*/  SEL R2, R0, RZ, P2 ;  /* 0x000000ff00027207 */ /* 0x000fe40001000000 */
[----:B------:R-:W-:-:S03]  /*16000*/  SHF.L.U32 R0, R19, 0x1f, RZ ;  /* 0x0000001f13007819 */ /* 0x000fc600000006ff */
[----:B------:R-:W-:Y:S01]  /*16010*/  IMAD R5, R2, 0x8, R5 ;  /* 0x0000000802057824 */ /* 0x000fe200078e0205 */
[----:B-1----:R-:W-:Y:S06]  /*16020*/  @!P1 BRA `(.L_x_3830) ;  /* 0x00000008008c9947 */ /* 0x002fec0003800000 */
.L_x_3861:
[----:B------:R-:W2:Y:S02]  /*16030*/  SYNCS.PHASECHK.TRANS64.TRYWAIT P1, [R5+URZ], R0 ;  /* 0x00000000050075a7 */ /* 0x000ea4000802017f */
[----:B--2---:R-:W-:Y:S05]  /*16040*/  @!P1 BRA `(.L_x_3831) ;  /* 0x0000000800989947 */ /* 0x004fea0003800000 */
.L_x_3862:
[----:B------:R-:W-:Y:S05]  /*16050*/  @!P0 BRA `(.L_x_3832) ;  /* 0x0000000000048947 */ /* 0x000fea0003800000 */
[----:B------:R-:W-:Y:S01]  /*16060*/  BPT.TRAP 0x1 ;  /* 0x000000040000795c */ /* 0x000fe20000300000 */
.L_x_3832:
[----:B--2---:R-:W-:-:S04]  /*16070*/  IMAD R5, R18, 0x8, R3 ;  /* 0x0000000812057824 */ /* 0x004fc800078e0203 */
[----:B------:R-:W2:Y:S02]  /*16080*/  SYNCS.PHASECHK.TRANS64.TRYWAIT P1, [R5+URZ+0x2a860], R4 ;  /* 0x02a86004050075a7 */ /* 0x000ea4000802017f */
[----:B--2---:R-:W-:Y:S05]  /*16090*/  @!P1 BRA `(.L_x_3833) ;  /* 0x0000000800989947 */ /* 0x004fea0003800000 */
.L_x_3863:
[----:B------:R-:W-:Y:S05]  /*160a0*/  @!P0 BRA `(.L_x_3834) ;  /* 0x0000000000048947 */ /* 0x000fea0003800000 */
[----:B------:R-:W-:Y:S01]  /*160b0*/  BPT.TRAP 0x1 ;  /* 0x000000040000795c */ /* 0x000fe20000300000 */
.L_x_3834:
[----:B------:R-:W-:-:S04]  /*160c0*/  IMAD R3, R2, 0x8, R3 ;  /* 0x0000000802037824 */ /* 0x000fc800078e0203 */
[----:B------:R-:W3:Y:S02]  /*160d0*/  SYNCS.PHASECHK.TRANS64.TRYWAIT P1, [R3+URZ+0x2a860], R0 ;  /* 0x02a86000030075a7 */ /* 0x000ee4000802017f */
[----:B---3--:R-:W-:Y:S05]  /*160e0*/  @!P1 BRA `(.L_x_3835) ;  /* 0x0000000800989947 */ /* 0x008fea0003800000 */
.L_x_3864:
[----:B------:R-:W-:Y:S05]  /*160f0*/  @!P0 BRA `(.L_x_3836) ;  /* 0x0000000000048947 */ /* 0x000fea0003800000 */
[----:B------:R-:W-:Y:S01]  /*16100*/  BPT.TRAP 0x1 ;  /* 0x000000040000795c */ /* 0x000fe20000300000 */
.L_x_3836:
[----:B------:R-:W4:Y:S02]  /*16110*/  SYNCS.PHASECHK.TRANS64.TRYWAIT P0, [R5+URZ+0x2a880], R4 ;  /* 0x02a88004050075a7 */ /* 0x000f24000800017f */
[----:B----4-:R-:W-:Y:S05]  /*16120*/  @!P0 BRA `(.L_x_3837) ;  /* 0x00000008009c8947 */ /* 0x010fea0003800000 */
.L_x_3838:
[----:B------:R1:W1:Y:S02]  /*16130*/  SYNCS.PHASECHK.TRANS64.TRYWAIT P0, [R3+URZ+0x2a880], R0 ;  /* 0x02a88000030075a7 */ /* 0x000264000800017f */
[----:B-1----:R-:W-:Y:S05]  /*16140*/  @!P0 NANOSLEEP.SYNCS 0x989680 ;  /* 0x009896800000895d */ /* 0x002fea0003900000 */
[----:B------:R-:W1:Y:S02]  /*16150*/  @!P0 SYNCS.PHASECHK.TRANS64 P0, [R3+URZ+0x2a880], R0 ;  /* 0x02a88000030085a7 */ /* 0x000e64000800007f */
[----:B-1----:R-:W-:Y:S05]  /*16160*/  @!P0 BRA `(.L_x_3838) ;  /* 0xfffffffc00f08947 */ /* 0x002fea000383ffff */
.L_x_3827:
[----:B------:R-:W-:Y:S05]  /*16170*/  BSYNC B0 ;  /* 0x0000000000007941 */ /* 0x000fea0003800000 */
.L_x_3826:
[----:B------:R-:W-:Y:S05]  /*16180*/  EXIT ;  /* 0x000000000000794d */ /* 0x000fea0003800000 */
.L_x_3673:
[----:B-1----:R-:W-:-:S04]  /*16190*/  IMAD.U32 R3, RZ, RZ, UR39 ;  /* 0x00000027ff037e24 */ /* 0x002fc8000f8e00ff */
[----:B------:R1:W2:Y:S03]  /*161a0*/  SYNCS.PHASECHK.TRANS64.TRYWAIT P1, [R3+URZ+0x2a800], R6 ;  /* 0x02a80006030075a7 */ /* 0x0002a6000802017f */
[----:B--2---:R-:W-:Y:S05]  /*161b0*/  @!P1 NANOSLEEP.SYNCS 0x989680 ;  /* 0x009896800000995d */ /* 0x004fea0003900000 */
[----:B------:R-:W2:Y:S02]  /*161c0*/  @!P1 SYNCS.PHASECHK.TRANS64 P1, [R3+URZ+0x2a800], R6 ;  /* 0x02a80006030095a7 */ /* 0x000ea4000802007f */
[----:B--2---:R-:W-:Y:S05]  /*161d0*/  @!P1 BRA `(.L_x_3673) ;  /* 0xfffffffc00ec9947 */ /* 0x004fea000383ffff */
[----:B------:R-:W-:Y:S05]  /*161e0*/  BRA `(.L_x_3839) ;  /* 0xfffffeb800f87947 */ /* 0x000fea000383ffff */
.L_x_3677:
[----:B--2---:R2:W3:Y:S02]  /*161f0*/  SYNCS.PHASECHK.TRANS64.TRYWAIT P2, [R3+URZ+0x2a830], R2 ;  /* 0x02a83002030075a7 */ /* 0x0044e4000804017f */
[----:B---3--:R-:W-:Y:S05]  /*16200*/  @!P2 NANOSLEEP.SYNCS 0x989680 ;  /* 0x009896800000a95d */ /* 0x008fea0003900000 */
[----:B------:R-:W3:Y:S02]  /*16210*/  @!P2 SYNCS.PHASECHK.TRANS64 P2, [R3+URZ+0x2a830], R2 ;  /* 0x02a830020300a5a7 */ /* 0x000ee4000804007f */
[----:B---3--:R-:W-:Y:S05]  /*16220*/  @!P2 BRA `(.L_x_3677) ;  /* 0xfffffffc00f0a947 */ /* 0x008fea000383ffff */
[----:B------:R-:W-:Y:S05]  /*16230*/  BRA `(.L_x_3676) ;  /* 0xfffffebc001c7947 */ /* 0x000fea000383ffff */
.L_x_3693:
[----:B--2---:R-:W-:-:S04]  /*16240*/  IMAD.U32 R11, RZ, RZ, UR6 ;  /* 0x00000006ff0b7e24 */ /* 0x004fc8000f8e00ff */
[----:B------:R2:W3:Y:S03]  /*16250*/  SYNCS.PHASECHK.TRANS64.TRYWAIT P2, [R11+URZ+0x2a830], R10 ;  /* 0x02a8300a0b0075a7 */ /* 0x0004e6000804017f */
[----:B---3--:R-:W-:Y:S05]  /*16260*/  @!P2 NANOSLEEP.SYNCS 0x989680 ;  /* 0x009896800000a95d */ /* 0x008fea0003900000 */
[----:B------:R-:W3:Y:S02]  /*16270*/  @!P2 SYNCS.PHASECHK.TRANS64 P2, [R11+URZ+0x2a830], R10 ;  /* 0x02a8300a0b00a5a7 */ /* 0x000ee4000804007f */
[----:B---3--:R-:W-:Y:S05]  /*16280*/  @!P2 BRA `(.L_x_3693) ;  /* 0xfffffffc00eca947 */ /* 0x008fea000383ffff */
[----:B------:R-:W-:Y:S05]  /*16290*/  BRA `(.L_x_3690) ;  /* 0xfffffef400a07947 */ /* 0x000fea000383ffff */
.L_x_3697:
[----:B--2---:R-:W-:-:S04]  /*162a0*/  IMAD.U32 R11, RZ, RZ, UR6 ;  /* 0x00000006ff0b7e24 */ /* 0x004fc8000f8e00ff */
[----:B------:R2:W3:Y:S03]  /*162b0*/  SYNCS.PHASECHK.TRANS64.TRYWAIT P2, [R11+URZ+0x2a850], R10 ;  /* 0x02a8500a0b0075a7 */ /* 0x0004e6000804017f */
[----:B---3--:R-:W-:Y:S05]  /*162c0*/  @!P2 NANOSLEEP.SYNCS 0x989680 ;  /* 0x009896800000a95d */ /* 0x008fea0003900000 */
[----:B------:R-:W3:Y:S02]  /*162d0*/  @!P2 SYNCS.PHASECHK.TRANS64 P2, [R11+URZ+0x2a850], R10 ;  /* 0x02a8500a0b00a5a7 */ /* 0x000ee4000804007f */
[----:B---3--:R-:W-:Y:S05]  /*162e0*/  @!P2 BRA `(.L_x_3697) ;  /* 0xfffffffc00eca947 */ /* 0x008fea000383ffff */
[----:B------:R-:W-:Y:S05]  /*162f0*/  BRA `(.L_x_3694) ;  /* 0xfffffef800407947 */ /* 0x000fea000383ffff */
.L_x_3715:
[----:B--2---:R-:W-:-:S04]  /*16300*/  IMAD.U32 R8, RZ, RZ, UR6 ;  /* 0x00000006ff087e24 */ /* 0x004fc8000f8e00ff */
[----:B------:R2:W3:Y:S03]  /*16310*/  SYNCS.PHASECHK.TRANS64.TRYWAIT P2, [R8+URZ+0x2a830], R7 ;  /* 0x02a83007080075a7 */ /* 0x0004e6000804017f */
[----:B---3--:R-:W-:Y:S05]  /*16320*/  @!P2 NANOSLEEP.SYNCS 0x989680 ;  /* 0x009896800000a95d */ /* 0x008fea0003900000 */
[----:B------:R-:W3:Y:S02]  /*16330*/  @!P2 SYNCS.PHASECHK.TRANS64 P2, [R8+URZ+0x2a830], R7 ;  /* 0x02a830070800a5a7 */ /* 0x000ee4000804007f */
[----:B---3--:R-:W-:Y:S05]  /*16340*/  @!P2 BRA `(.L_x_3715) ;  /* 0xfffffffc00eca947 */ /* 0x008fea000383ffff */
[----:B------:R-:W-:Y:S05]  /*16350*/  BRA `(.L_x_3712) ;  /* 0xffffff3000287947 */ /* 0x000fea000383ffff */
.L_x_3719:
[----:B--2---:R-:W-:-:S04]  /*16360*/  IMAD.U32 R8, RZ, RZ, UR6 ;  /* 0x00000006ff087e24 */ /* 0x004fc8000f8e00ff */
[----:B------:R2:W3:Y:S03]  /*16370*/  SYNCS.PHASECHK.TRANS64.TRYWAIT P2, [R8+URZ+0x2a850], R7 ;  /* 0x02a85007080075a7 */ /* 0x0004e6000804017f */
[----:B---3--:R-:W-:Y:S05]  /*16380*/  @!P2 NANOSLEEP.SYNCS 0x989680 ;  /* 0x009896800000a95d */ /* 0x008fea0003900000 */
[----:B------:R-:W3:Y:S02]  /*16390*/  @!P2 SYNCS.PHASECHK.TRANS64 P2, [R8+URZ+0x2a850], R7 ;  /* 0x02a850070800a5a7 */ /* 0x000ee4000804007f */
[----:B---3--:R-:W-:Y:S05]  /*163a0*/  @!P2 BRA `(.L_x_3719) ;  /* 0xfffffffc00eca947 */ /* 0x008fea000383ffff */
[----:B------:R-:W-:Y:S05]  /*163b0*/  BRA `(.L_x_3716) ;  /* 0xffffff3000d47947 */ /* 0x000fea000383ffff */
.L_x_3726:
[----:B--2---:R-:W-:-:S04]  /*163c0*/  IMAD.U32 R8, RZ, RZ, UR6 ;  /* 0x00000006ff087e24 */ /* 0x004fc8000f8e00ff */
[----:B------:R2:W3:Y:S03]  /*163d0*/  SYNCS.PHASECHK.TRANS64.TRYWAIT P2, [R8+URZ+0x2a830], R7 ;  /* 0x02a83007080075a7 */ /* 0x0004e6000804017f */
[----:B---3--:R-:W-:Y:S05]  /*163e0*/  @!P2 NANOSLEEP.SYNCS 0x989680 ;  /* 0x009896800000a95d */ /* 0x008fea0003900000 */
[----:B------:R-:W3:Y:S02]  /*163f0*/  @!P2 SYNCS.PHASECHK.TRANS64 P2, [R8+URZ+0x2a830], R7 ;  /* 0x02a830070800a5a7 */ /* 0x000ee4000804007f */
[----:B---3--:R-:W-:Y:S05]  /*16400*/  @!P2 BRA `(.L_x_3726) ;  /* 0xfffffffc00eca947 */ /* 0x008fea000383ffff */
[----:B------:R-:W-:Y:S05]  /*16410*/  BRA `(.L_x_3723) ;  /* 0xffffff5800407947 */ /* 0x000fea000383ffff */
.L_x_3730:
[----:B--2---:R-:W-:-:S04]  /*16420*/  IMAD.U32 R8, RZ, RZ, UR6 ;  /* 0x00000006ff087e24 */ /* 0x004fc8000f8e00ff */
[----:B------:R2:W3:Y:S03]  /*16430*/  SYNCS.PHASECHK.TRANS64.TRYWAIT P2, [R8+URZ+0x2a850], R7 ;  /* 0x02a85007080075a7 */ /* 0x0004e6000804017f */
[----:B---3--:R-:W-:Y:S05]  /*16440*/  @!P2 NANOSLEEP.SYNCS 0x989680 ;  /* 0x009896800000a95d */ /* 0x008fea0003900000 */
[----:B------:R-:W3:Y:S02]  /*16450*/  @!P2 SYNCS.PHASECHK.TRANS64 P2, [R8+URZ+0x2a850], R7 ;  /* 0x02a850070800a5a7 */ /* 0x000ee4000804007f */
[----:B---3--:R-:W-:Y:S05]  /*16460*/  @!P2 BRA `(.L_x_3730) ;  /* 0xfffffffc00eca947 */ /* 0x008fea000383ffff */
[----:B------:R-:W-:Y:S05]  /*16470*/  BRA `(.L_x_3727) ;  /* 0xffffff5800ec7947 */ /* 0x000fea000383ffff */
.L_x_3744:
[----:B--2---:R-:W-:-:S04]  /*16480*/  IMAD.U32 R3, RZ, RZ, UR9 ;  /* 0x00000009ff037e24 */ /* 0x004fc8000f8e00ff */
[----:B------:R2:W3:Y:S03]  /*16490*/  SYNCS.PHASECHK.TRANS64.TRYWAIT P1, [R3+URZ+0x2a850], R0 ;  /* 0x02a85000030075a7 */ /* 0x0004e6000802017f */
[----:B---3--:R-:W-:Y:S05]  /*164a0*/  @!P1 NANOSLEEP.SYNCS 0x989680 ;  /* 0x009896800000995d */ /* 0x008fea0003900000 */
[----:B------:R-:W3:Y:S02]  /*164b0*/  @!P1 SYNCS.PHASECHK.TRANS64 P1, [R3+URZ+0x2a850], R0 ;  /* 0x02a85000030095a7 */ /* 0x000ee4000802007f */
[----:B---3--:R-:W-:Y:S05]  /*164c0*/  @!P1 BRA `(.L_x_3744) ;  /* 0xfffffffc00ec9947 */ /* 0x008fea000383ffff */
[----:B------:R-:W-:Y:S05]  /*164d0*/  BRA `(.L_x_3743) ;  /* 0xffffff9000107947 */ /* 0x000fea000383ffff */
.L_x_3776:
[----:B------:R-:W-:Y:S02]  /*164e0*/  IMAD.MOV.U32 R13, RZ, RZ, R4 ;  /* 0x000000ffff0d7224 */ /* 0x000fe400078e0004 */
[----:B------:R-:W-:Y:S02]  /*164f0*/  IMAD.MOV.U32 R12, RZ, RZ, RZ ;  /* 0x000000ffff0c7224 */ /* 0x000fe400078e00ff */
[----:B------:R-:W-:Y:S02]  /*16500*/  IMAD.MOV.U32 R11, RZ, RZ, 0x1f ;  /* 0x0000001fff0b7424 */ /* 0x000fe400078e00ff */
[----:B------:R-:W-:-:S07]  /*16510*/  IMAD.MOV.U32 R15, RZ, RZ, -0x1 ;  /* 0xffffffffff0f7424 */ /* 0x000fce00078e00ff */
[----:B------:R-:W-:Y:S05]  /*16520*/  WARPSYNC.COLLECTIVE R15, `(.L_x_3840) ;  /* 0x000000000f087348 */ /* 0x000fea0003c00000 */
[----:B------:R1:W2:Y:S02]  /*16530*/  SHFL.IDX P6, R14, R13, R12, R11 ;  /* 0x0000000c0d0e7389 */ /* 0x0002a400000c000b */
[----:B-12---:R-:W-:Y:S01]  /*16540*/  ENDCOLLECTIVE ;  /* 0x000000000000791b */ /* 0x006fe20003800000 */
.L_x_3840:
[----:B------:R-:W-:Y:S05]  /*16550*/  BRA `(.L_x_3841) ;  /* 0xffffffcc00e07947 */ /* 0x000fea000383ffff */
.L_x_3778:
[----:B------:R-:W-:Y:S01]  /*16560*/  BSSY B0, `(.L_x_3842) ;  /* 0x0000006000007945 */ /* 0x000fe20003800000 */
[----:B------:R-:W-:-:S07]  /*16570*/  IMAD.MOV.U32 R15, RZ, RZ, -0x1 ;  /* 0xffffffffff0f7424 */ /* 0x000fce00078e00ff */
[----:B------:R-:W-:Y:S05]  /*16580*/  WARPSYNC.COLLECTIVE R15, `(.L_x_3843) ;  /* 0x000000000f0c7348 */ /* 0x000fea0003c00000 */
[----:B------:R-:W-:Y:S02]  /*16590*/  ELECT P6, UR62, PT ;  /* 0x00000000003e782f */ /* 0x000fe400038c0000 */
[----:B------:R-:W-:Y:S01]  /*165a0*/  MOV R14, UR62 ;  /* 0x0000003e000e7c02 */ /* 0x000fe20008000f00 */
[----:B------:R-:W-:Y:S10]  /*165b0*/  ENDCOLLECTIVE ;  /* 0x000000000000791b */ /* 0x000ff40003800000 */
.L_x_3843:
[----:B------:R-:W-:Y:S05]  /*165c0*/  BSYNC B0 ;  /* 0x0000000000007941 */ /* 0x000fea0003800000 */
.L_x_3842:
[----:B------:R-:W-:Y:S05]  /*165d0*/  BRA `(.L_x_3844) ;  /* 0xffffffcc00e07947 */ /* 0x000fea000383ffff */
.L_x_3781:
[----:B-1----:R1:W2:Y:S02]  /*165e0*/  SYNCS.PHASECHK.TRANS64.TRYWAIT P3, [R4+URZ+0x2a880], R3 ;  /* 0x02a88003040075a7 */ /* 0x0022a4000806017f */
[----:B--2---:R-:W-:Y:S05]  /*165f0*/  @!P3 NANOSLEEP.SYNCS 0x989680 ;  /* 0x009896800000b95d */ /* 0x004fea0003900000 */
[----:B------:R-:W2:Y:S02]  /*16600*/  @!P3 SYNCS.PHASECHK.TRANS64 P3, [R4+URZ+0x2a880], R3 ;  /* 0x02a880030400b5a7 */ /* 0x000ea4000806007f */
[----:B--2---:R-:W-:Y:S05]  /*16610*/  @!P3 BRA `(.L_x_3781) ;  /* 0xfffffffc00f0b947 */ /* 0x004fea000383ffff */
[----:B------:R-:W-:Y:S05]  /*16620*/  BRA `(.L_x_3845) ;  /* 0xffffffd000347947 */ /* 0x000fea000383ffff */
.L_x_3783:
[----:B--2---:R2:W3:Y:S02]  /*16630*/  SYNCS.PHASECHK.TRANS64.TRYWAIT P3, [R4+URZ+0x2a840], R3 ;  /* 0x02a84003040075a7 */ /* 0x0044e4000806017f */
[----:B---3--:R-:W-:Y:S05]  /*16640*/  @!P3 NANOSLEEP.SYNCS 0x989680 ;  /* 0x009896800000b95d */ /* 0x008fea0003900000 */
[----:B------:R-:W3:Y:S02]  /*16650*/  @!P3 SYNCS.PHASECHK.TRANS64 P3, [R4+URZ+0x2a840], R3 ;  /* 0x02a840030400b5a7 */ /* 0x000ee4000806007f */
[----:B---3--:R-:W-:Y:S05]  /*16660*/  @!P3 BRA `(.L_x_3783) ;  /* 0xfffffffc00f0b947 */ /* 0x008fea000383ffff */
[----:B------:R-:W-:Y:S05]  /*16670*/  BRA `(.L_x_3846) ;  /* 0xffffffd000b07947 */ /* 0x000fea000383ffff */
.L_x_3786:
[----:B-1----:R-:W-:-:S04]  /*16680*/  IMAD.U32 R3, RZ, RZ, UR40 ;  /* 0x00000028ff037e24 */ /* 0x002fc8000f8e00ff */
[----:B------:R1:W2:Y:S03]  /*16690*/  SYNCS.PHASECHK.TRANS64.TRYWAIT P0, [R3+URZ+0x2a820], R2 ;  /* 0x02a82002030075a7 */ /* 0x0002a6000800017f */
[----:B--2---:R-:W-:Y:S05]  /*166a0*/  @!P0 NANOSLEEP.SYNCS 0x989680 ;  /* 0x009896800000895d */ /* 0x004fea0003900000 */
[----:B------:R-:W2:Y:S02]  /*166b0*/  @!P0 SYNCS.PHASECHK.TRANS64 P0, [R3+URZ+0x2a820], R2 ;  /* 0x02a82002030085a7 */ /* 0x000ea4000800007f */
[----:B--2---:R-:W-:Y:S05]  /*166c0*/  @!P0 BRA `(.L_x_3786) ;  /* 0xfffffffc00ec8947 */ /* 0x004fea000383ffff */
[----:B------:R-:W-:Y:S05]  /*166d0*/  BRA `(.L_x_3847) ;  /* 0xffffffd400bc7947 */ /* 0x000fea000383ffff */
.L_x_3792:
[----:B-1----:R1:W2:Y:S02]  /*166e0*/  SYNCS.PHASECHK.TRANS64.TRYWAIT P0, [R6+URZ+0x2a880], R5 ;  /* 0x02a88005060075a7 */ /* 0x0022a4000800017f */
[----:B--2---:R-:W-:Y:S05]  /*166f0*/  @!P0 NANOSLEEP.SYNCS 0x989680 ;  /* 0x009896800000895d */ /* 0x004fea0003900000 */
[----:B------:R-:W2:Y:S02]  /*16700*/  @!P0 SYNCS.PHASECHK.TRANS64 P0, [R6+URZ+0x2a880], R5 ;  /* 0x02a88005060085a7 */ /* 0x000ea4000800007f */
[----:B--2---:R-:W-:Y:S05]  /*16710*/  @!P0 BRA `(.L_x_3792) ;  /* 0xfffffffc00f08947 */ /* 0x004fea000383ffff */
[----:B------:R-:W-:Y:S05]  /*16720*/  BRA `(.L_x_3848) ;  /* 0xffffffd800547947 */ /* 0x000fea000383ffff */
.L_x_3799:
[----:B--2---:R2:W3:Y:S02]  /*16730*/  SYNCS.PHASECHK.TRANS64.TRYWAIT P0, [R6+URZ+0x2a840], R5 ;  /* 0x02a84005060075a7 */ /* 0x0044e4000800017f */
[----:B---3--:R-:W-:Y:S05]  /*16740*/  @!P0 NANOSLEEP.SYNCS 0x989680 ;  /* 0x009896800000895d */ /* 0x008fea0003900000 */
[----:B------:R-:W3:Y:S02]  /*16750*/  @!P0 SYNCS.PHASECHK.TRANS64 P0, [R6+URZ+0x2a840], R5 ;  /* 0x02a84005060085a7 */ /* 0x000ee4000800007f */
[----:B---3--:R-:W-:Y:S05]  /*16760*/  @!P0 BRA `(.L_x_3799) ;  /* 0xfffffffc00f08947 */ /* 0x008fea000383ffff */
[----:B------:R-:W-:Y:S05]  /*16770*/  BRA `(.L_x_3849) ;  /* 0xffffffdc00507947 */ /* 0x000fea000383ffff */
.L_x_3807:
[----:B-1----:R1:W2:Y:S02]  /*16780*/  SYNCS.PHASECHK.TRANS64.TRYWAIT P3, [R13+URZ+0x2a870], R4 ;  /* 0x02a870040d0075a7 */ /* 0x0022a4000806017f */
[----:B--2---:R-:W-:Y:S05]  /*16790*/  @!P3 NANOSLEEP.SYNCS 0x989680 ;  /* 0x009896800000b95d */ /* 0x004fea0003900000 */
[----:B------:R-:W2:Y:S02]  /*167a0*/  @!P3 SYNCS.PHASECHK.TRANS64 P3, [R13+URZ+0x2a870], R4 ;  /* 0x02a870040d00b5a7 */ /* 0x000ea4000806007f */
[----:B--2---:R-:W-:Y:S05]  /*167b0*/  @!P3 BRA `(.L_x_3807) ;  /* 0xfffffffc00f0b947 */ /* 0x004fea000383ffff */
[----:B------:R-:W-:Y:S05]  /*167c0*/  BRA `(.L_x_3850) ;  /* 0xffffffe000647947 */ /* 0x000fea000383ffff */
.L_x_3809:
[----:B-1----:R1:W2:Y:S02]  /*167d0*/  SYNCS.PHASECHK.TRANS64.TRYWAIT P3, [R13+URZ+0x2a860], R4 ;  /* 0x02a860040d0075a7 */ /* 0x0022a4000806017f */
[----:B--2---:R-:W-:Y:S05]  /*167e0*/  @!P3 NANOSLEEP.SYNCS 0x989680 ;  /* 0x009896800000b95d */ /* 0x004fea0003900000 */
[----:B------:R-:W2:Y:S02]  /*167f0*/  @!P3 SYNCS.PHASECHK.TRANS64 P3, [R13+URZ+0x2a860], R4 ;  /* 0x02a860040d00b5a7 */ /* 0x000ea4000806007f */
[----:B--2---:R-:W-:Y:S05]  /*16800*/  @!P3 BRA `(.L_x_3809) ;  /* 0xfffffffc00f0b947 */ /* 0x004fea000383ffff */
[----:B------:R-:W-:Y:S05]  /*16810*/  BRA `(.L_x_3851) ;  /* 0xffffffe0006c7947 */ /* 0x000fea000383ffff */
.L_x_3816:
[----:B--2---:R2:W3:Y:S02]  /*16820*/  SYNCS.PHASECHK.TRANS64.TRYWAIT P0, [R2+URZ+0x2a870], R0 ;  /* 0x02a87000020075a7 */ /* 0x0044e4000800017f */
[----:B---3--:R-:W-:Y:S05]  /*16830*/  @!P0 NANOSLEEP.SYNCS 0x989680 ;  /* 0x009896800000895d */ /* 0x008fea0003900000 */
[----:B------:R-:W3:Y:S02]  /*16840*/  @!P0 SYNCS.PHASECHK.TRANS64 P0, [R2+URZ+0x2a870], R0 ;  /* 0x02a87000020085a7 */ /* 0x000ee4000800007f */
[----:B---3--:R-:W-:Y:S05]  /*16850*/  @!P0 BRA `(.L_x_3816) ;  /* 0xfffffffc00f08947 */ /* 0x008fea000383ffff */
[----:B------:R-:W-:Y:S05]  /*16860*/  BRA `(.L_x_3852) ;  /* 0xffffffe800c07947 */ /* 0x000fea000383ffff */
.L_x_3818:
[----:B--2---:R2:W3:Y:S02]  /*16870*/  SYNCS.PHASECHK.TRANS64.TRYWAIT P0, [R2+URZ+0x2a860], R0 ;  /* 0x02a86000020075a7 */ /* 0x0044e4000800017f */
[----:B---3--:R-:W-:Y:S05]  /*16880*/  @!P0 NANOSLEEP.SYNCS 0x989680 ;  /* 0x009896800000895d */ /* 0x008fea0003900000 */
[----:B------:R-:W3:Y:S02]  /*16890*/  @!P0 SYNCS.PHASECHK.TRANS64 P0, [R2+URZ+0x2a860], R0 ;  /* 0x02a86000020085a7 */ /* 0x000ee4000800007f */
[----:B---3--:R-:W-:Y:S05]  /*168a0*/  @!P0 BRA `(.L_x_3818) ;  /* 0xfffffffc00f08947 */ /* 0x008fea000383ffff */
[----:B------:R-:W-:Y:S05]  /*168b0*/  BRA `(.L_x_3853) ;  /* 0xffffffe800c47947 */ /* 0x000fea000383ffff */
.L_x_3824:
[----:B-1----:R1:W2:Y:S02]  /*168c0*/  SYNCS.PHASECHK.TRANS64.TRYWAIT P0, [R3+URZ+0x2a820], R0 ;  /* 0x02a82000030075a7 */ /* 0x0022a4000800017f */
[----:B--2---:R-:W-:Y:S05]  /*168d0*/  @!P0 NANOSLEEP.SYNCS 0x989680 ;  /* 0x009896800000895d */ /* 0x004fea0003900000 */
[----:B------:R-:W2:Y:S02]  /*168e0*/  @!P0 SYNCS.PHASECHK.TRANS64 P0, [R3+URZ+0x2a820], R0 ;  /* 0x02a82000030085a7 */ /* 0x000ea4000800007f */
[----:B--2---:R-:W-:Y:S05]  /*168f0*/  @!P0 BRA `(.L_x_3824) ;  /* 0xfffffffc00f08947 */ /* 0x004fea000383ffff */
[----:B------:R-:W-:Y:S05]  /*16900*/  BRA `(.L_x_3854) ;  /* 0xfffffff4004c7947 */ /* 0x000fea000383ffff */
.L_x_3825:
        /* <DEDUP_REMOVED lines=11> */
.L_x_3856:
[----:B------:R-:W-:Y:S05]  /*169c0*/  BSYNC B0 ;  /* 0x0000000000007941 */ /* 0x000fea0003800000 */
.L_x_3855:
[----:B------:R-:W-:Y:S05]  /*169d0*/  BRA `(.L_x_3857) ;  /* 0xfffffff400347947 */ /* 0x000fea000383ffff */
.L_x_3828:
[----:B------:R-:W-:Y:S01]  /*169e0*/  BSSY B1, `(.L_x_3858) ;  /* 0x0000006000017945 */ /* 0x000fe20003800000 */
[----:B------:R-:W-:-:S07]  /*169f0*/  IMAD.MOV.U32 R15, RZ, RZ, -0x1 ;  /* 0xffffffffff0f7424 */ /* 0x000fce00078e00ff */
[----:B-1----:R-:W-:Y:S05]  /*16a00*/  WARPSYNC.COLLECTIVE R15, `(.L_x_3859) ;  /* 0x000000000f0c7348 */ /* 0x002fea0003c00000 */
[----:B------:R-:W-:Y:S02]  /*16a10*/  ELECT P6, UR62, PT ;  /* 0x00000000003e782f */ /* 0x000fe400038c0000 */
[----:B------:R-:W-:Y:S01]  /*16a20*/  MOV R14, UR62 ;  /* 0x0000003e000e7c02 */ /* 0x000fe20008000f00 */
[----:B-1----:R-:W-:Y:S10]  /*16a30*/  ENDCOLLECTIVE ;  /* 0x000000000000791b */ /* 0x002ff40003800000 */
.L_x_3859:
[----:B------:R-:W-:Y:S05]  /*16a40*/  BSYNC B1 ;  /* 0x0000000000017941 */ /* 0x000fea0003800000 */
.L_x_3858:
[----:B------:R-:W-:Y:S05]  /*16a50*/  BRA `(.L_x_3860) ;  /* 0xfffffff4002c7947 */ /* 0x000fea000383ffff */
.L_x_3830:
[----:B-1----:R1:W2:Y:S02]  /*16a60*/  SYNCS.PHASECHK.TRANS64.TRYWAIT P1, [R7+URZ], R4 ;  /* 0x00000004070075a7 */ /* 0x0022a4000802017f */
[----:B--2---:R-:W-:Y:S05]  /*16a70*/  @!P1 NANOSLEEP.SYNCS 0x989680 ;  /* 0x009896800000995d */ /* 0x004fea0003900000 */
[----:B------:R-:W2:Y:S02]  /*16a80*/  @!P1 SYNCS.PHASECHK.TRANS64 P1, [R7+URZ], R4 ;  /* 0x00000004070095a7 */ /* 0x000ea4000802007f */
[----:B--2---:R-:W-:Y:S05]  /*16a90*/  @!P1 BRA `(.L_x_3830) ;  /* 0xfffffffc00f09947 */ /* 0x004fea000383ffff */
[----:B------:R-:W-:Y:S05]  /*16aa0*/  BRA `(.L_x_3861) ;  /* 0xfffffff400607947 */ /* 0x000fea000383ffff */
.L_x_3831:
[----:B--2---:R2:W3:Y:S02]  /*16ab0*/  SYNCS.PHASECHK.TRANS64.TRYWAIT P1, [R5+URZ], R0 ;  /* 0x00000000050075a7 */ /* 0x0044e4000802017f */
[----:B---3--:R-:W-:Y:S05]  /*16ac0*/  @!P1 NANOSLEEP.SYNCS 0x989680 ;  /* 0x009896800000995d */ /* 0x008fea0003900000 */
[----:B------:R-:W3:Y:S02]  /*16ad0*/  @!P1 SYNCS.PHASECHK.TRANS64 P1, [R5+URZ], R0 ;  /* 0x00000000050095a7 */ /* 0x000ee4000802007f */
[----:B---3--:R-:W-:Y:S05]  /*16ae0*/  @!P1 BRA `(.L_x_3831) ;  /* 0xfffffffc00f09947 */ /* 0x008fea000383ffff */
[----:B------:R-:W-:Y:S05]  /*16af0*/  BRA `(.L_x_3862) ;  /* 0xfffffff400547947 */ /* 0x000fea000383ffff */
.L_x_3833:
[----:B--2---:R2:W3:Y:S02]  /*16b00*/  SYNCS.PHASECHK.TRANS64.TRYWAIT P1, [R5+URZ+0x2a860], R4 ;  /* 0x02a86004050075a7 */ /* 0x0044e4000802017f */
[----:B---3--:R-:W-:Y:S05]  /*16b10*/  @!P1 NANOSLEEP.SYNCS 0x989680 ;  /* 0x009896800000995d */ /* 0x008fea0003900000 */
[----:B------:R-:W3:Y:S02]  /*16b20*/  @!P1 SYNCS.PHASECHK.TRANS64 P1, [R5+URZ+0x2a860], R4 ;  /* 0x02a86004050095a7 */ /* 0x000ee4000802007f */
[----:B---3--:R-:W-:Y:S05]  /*16b30*/  @!P1 BRA `(.L_x_3833) ;  /* 0xfffffffc00f09947 */ /* 0x008fea000383ffff */
[----:B------:R-:W-:Y:S05]  /*16b40*/  BRA `(.L_x_3863) ;  /* 0xfffffff400547947 */ /* 0x000fea000383ffff */
.L_x_3835:
[----:B---3--:R3:W4:Y:S02]  /*16b50*/  SYNCS.PHASECHK.TRANS64.TRYWAIT P1, [R3+URZ+0x2a860], R0 ;  /* 0x02a86000030075a7 */ /* 0x008724000802017f */
[----:B----4-:R-:W-:Y:S05]  /*16b60*/  @!P1 NANOSLEEP.SYNCS 0x989680 ;  /* 0x009896800000995d */ /* 0x010fea0003900000 */
[----:B------:R-:W4:Y:S02]  /*16b70*/  @!P1 SYNCS.PHASECHK.TRANS64 P1, [R3+URZ+0x2a860], R0 ;  /* 0x02a86000030095a7 */ /* 0x000f24000802007f */
[----:B----4-:R-:W-:Y:S05]  /*16b80*/  @!P1 BRA `(.L_x_3835) ;  /* 0xfffffffc00f09947 */ /* 0x010fea000383ffff */
[----:B------:R-:W-:Y:S05]  /*16b90*/  BRA `(.L_x_3864) ;  /* 0xfffffff400547947 */ /* 0x000fea000383ffff */
.L_x_3837:
[----:B----4-:R4:W1:Y:S02]  /*16ba0*/  SYNCS.PHASECHK.TRANS64.TRYWAIT P0, [R5+URZ+0x2a880], R4 ;  /* 0x02a88004050075a7 */ /* 0x010864000800017f */
[----:B-1----:R-:W-:Y:S05]  /*16bb0*/  @!P0 NANOSLEEP.SYNCS 0x989680 ;  /* 0x009896800000895d */ /* 0x002fea0003900000 */
[----:B------:R-:W1:Y:S02]  /*16bc0*/  @!P0 SYNCS.PHASECHK.TRANS64 P0, [R5+URZ+0x2a880], R4 ;  /* 0x02a88004050085a7 */ /* 0x000e64000800007f */
[----:B-1----:R-:W-:Y:S05]  /*16bd0*/  @!P0 BRA `(.L_x_3837) ;  /* 0xfffffffc00f08947 */ /* 0x002fea000383ffff */
[----:B------:R-:W-:Y:S05]  /*16be0*/  BRA `(.L_x_3838) ;  /* 0xfffffff400507947 */ /* 0x000fea000383ffff */
.L_x_3865:
        /* <DEDUP_REMOVED lines=9> */
.L_x_12347:


//--------------------- .text._ZN7cutlass13device_kernelIN5flash11enable_sm90INS1_16FlashAttnFwdSm90INS1_25CollectiveMainloopFwdSm90ILi2EN4cute5tupleIJNS5_1CILi1EEES8_S8_EEENS6_IJNS7_ILi128EEESA_NS7_ILi192EEEEEELi192ENS_12float_e4m3_tEfNS_4arch4Sm90ELb0ELb1ELb1ELb1ELb0ELb0ELb0ELb1ELb1ELb0ELb0ELb0EEENS1_21CollectiveEpilogueFwdINS6_IJSA_SB_SA_EEES9_NS_10bfloat16_tESF_Li256ELb1ELb0ELb0ELb1EEENS1_36VarlenDynamicPersistentTileSchedulerILi128ELi128ELi256ELi128ELb0ELb0ELb1ELb1ELb0ELb1EEEEEEEEEvNT_6ParamsE --------------------------
	.section	.text._ZN7cutlass13device_kernelIN5flash11enable_sm90INS1_16FlashAttnFwdSm90INS1_25CollectiveMainloopFwdSm90ILi2EN4cute5tupleIJNS5_1CILi1EEES8_S8_EEENS6_IJNS7_ILi128EEESA_NS7_ILi192EEEEEELi192ENS_12float_e4m3_tEfNS_4arch4Sm90ELb0ELb1ELb1ELb1ELb0ELb0ELb0ELb1ELb1ELb0ELb0ELb0EEENS1_21CollectiveEpilogueFwdINS6_IJSA_SB_SA_EEES9_NS_10bfloat16_tESF_Li256ELb1ELb0ELb0ELb1EEENS1_36VarlenDynamicPersistentTileSchedulerILi128ELi128ELi256ELi128ELb0ELb0ELb1ELb1ELb0ELb1EEEEEEEEEvNT_6ParamsE,"ax",@progbits
	.align	128
.text._ZN7cutlass13device_kernelIN5flash11enable_sm90INS1_16FlashAttnFwdSm90INS1_25CollectiveMainloopFwdSm90ILi2EN4cute5tupleIJNS5_1CILi1EEES8_S8_EEENS6_IJNS7_ILi128EEESA_NS7_ILi192EEEEEELi192ENS_12float_e4m3_tEfNS_4arch4Sm90ELb0ELb1ELb1ELb1ELb0ELb0ELb0ELb1ELb1ELb0ELb0ELb0EEENS1_21CollectiveEpilogueFwdINS6_IJSA_SB_SA_EEES9_NS_10bfloat16_tESF_Li256ELb1ELb0ELb0ELb1EEENS1_36VarlenDynamicPersistentTileSchedulerILi128ELi128ELi256ELi128ELb0ELb0ELb1ELb1ELb0ELb1EEEEEEEEEvNT_6ParamsE:
        .type           _ZN7cutlass13device_kernelIN5flash11enable_sm90INS1_16FlashAttnFwdSm90INS1_25CollectiveMainloopFwdSm90ILi2EN4cute5tupleIJNS5_1CILi1EEES8_S8_EEENS6_IJNS7_ILi128EEESA_NS7_ILi192EEEEEELi192ENS_12float_e4m3_tEfNS_4arch4Sm90ELb0ELb1ELb1ELb1ELb0ELb0ELb0ELb1ELb1ELb0ELb0ELb0EEENS1_21CollectiveEpilogueFwdINS6_IJSA_SB_SA_EEES9_NS_10bfloat16_tESF_Li256ELb1ELb0ELb0ELb1EEENS1_36VarlenDynamicPersistentTileSchedulerILi128ELi128ELi256ELi128ELb0ELb0ELb1ELb1ELb0ELb1EEEEEEEEEvNT_6ParamsE,@function
        .size           _ZN7cutlass13device_kernelIN5flash11enable_sm90INS1_16FlashAttnFwdSm90INS1_25CollectiveMainloopFwdSm90ILi2EN4cute5tupleIJNS5_1CILi1EEES8_S8_EEENS6_IJNS7_ILi128EEESA_NS7_ILi192EEEEEELi192ENS_12float_e4m3_tEfNS_4arch4Sm90ELb0ELb1ELb1ELb1ELb0ELb0ELb0ELb1ELb1ELb0ELb0ELb0EEENS1_21CollectiveEpilogueFwdINS6_IJSA_SB_SA_EEES9_NS_10bfloat16_tESF_Li256ELb1ELb0ELb0ELb1EEENS1_36VarlenDynamicPersistentTileSchedulerILi128ELi128ELi256ELi128ELb0ELb0ELb1ELb1ELb0ELb1EEEEEEEEEvNT_6ParamsE,(.L_x_12348 - _ZN7cutlass13device_kernelIN5flash11enable_sm90INS1_16FlashAttnFwdSm90INS1_25CollectiveMainloopFwdSm90ILi2EN4cute5tupleIJNS5_1CILi1EEES8_S8_EEENS6_IJNS7_ILi128EEESA_NS7_ILi192EEEEEELi192ENS_12float_e4m3_tEfNS_4arch4Sm90ELb0ELb1ELb1ELb1ELb0ELb0ELb0ELb1ELb1ELb0ELb0ELb0EEENS1_21CollectiveEpilogueFwdINS6_IJSA_SB_SA_EEES9_NS_10bfloat16_tESF_Li256ELb1ELb0ELb0ELb1EEENS1_36VarlenDynamicPersistentTileSchedulerILi128ELi128ELi256ELi128ELb0ELb0ELb1ELb1ELb0ELb1EEEEEEEEEvNT_6ParamsE)
        .other          _ZN7cutlass13device_kernelIN5flash11enable_sm90INS1_16FlashAttnFwdSm90INS1_25CollectiveMainloopFwdSm90ILi2EN4cute5tupleIJNS5_1CILi1EEES8_S8_EEENS6_IJNS7_ILi128EEESA_NS7_ILi192EEEEEELi192ENS_12float_e4m3_tEfNS_4arch4Sm90ELb0ELb1ELb1ELb1ELb0ELb0ELb0ELb1ELb1ELb0ELb0ELb0EEENS1_21CollectiveEpilogueFwdINS6_IJSA_SB_SA_EEES9_NS_10bfloat16_tESF_Li256ELb1ELb0ELb0ELb1EEENS1_36VarlenDynamicPersistentTileSchedulerILi128ELi128ELi256ELi128ELb0ELb0ELb1ELb1ELb0ELb1EEEEEEEEEvNT_6ParamsE,@"STO_CUDA_ENTRY STV_DEFAULT"
_ZN7cutlass13device_kernelIN5flash11enable_sm90INS1_16FlashAttnFwdSm90INS1_25CollectiveMainloopFwdSm90ILi2EN4cute5tupleIJNS5_1CILi1EEES8_S8_EEENS6_IJNS7_ILi128EEESA_NS7_ILi192EEEEEELi192ENS_12float_e4m3_tEfNS_4arch4Sm90ELb0ELb1ELb1ELb1ELb0ELb0ELb0ELb1ELb1ELb0ELb0ELb0EEENS1_21CollectiveEpilogueFwdINS6_IJSA_SB_SA_EEES9_NS_10bfloat16_tESF_Li256ELb1ELb0ELb0ELb1EEENS1_36VarlenDynamicPersistentTileSchedulerILi128ELi128ELi256ELi128ELb0ELb0ELb1ELb1ELb0ELb1EEEEEEEEEvNT_6ParamsE:
        /* <DEDUP_REMOVED lines=21> */
.L_x_3867:
[----:B------:R-:W-:Y:S05]  /*0150*/  BSYNC B0 ;  /* 0x0000000000007941 */ /* 0x000fea0003800000 */
.L_x_3866:
        /* <DEDUP_REMOVED lines=41> */
.L_x_3868:
        /* <DEDUP_REMOVED lines=22> */
.L_x_3869:
        /* <DEDUP_REMOVED lines=18> */
.L_x_3870:
        /* <DEDUP_REMOVED lines=22> */
.L_x_3871:
        /* <DEDUP_REMOVED lines=22> */
.L_x_3872:
[----:B------:R-:W-:Y:S01]  /*0930*/  PLOP3.LUT P0, PT, PT, PT, UP0, 0x80, 0x0 ;  /* 0x000000000000781c */ /* 0x000fe20003f0f008 */
[----:B------:R-:W-:Y:S01]  /*0940*/  UMOV UR40, 0x1 ;  /* 0x0000000100287882 */ /* 0x000fe20000000000 */
[----:B------:R-:W-:Y:S01]  /*0950*/  NOP ;  /* 0x0000000000007918 */ /* 0x000fe20000000000 */
[----:B------:R-:W-:Y:S01]  /*0960*/  USEL UR40, UR40, 0x2, !UP0 ;  /* 0x0000000228287887 */ /* 0x000fe2000c000000 */
[----:B------:R-:W-:Y:S01]  /*0970*/  ULDC.64 UR48, c[0x0][0x208] ;  /* 0x0000820000307ab9 */ /* 0x000fe20000000a00 */
[----:B012-4-:R-:W-:Y:S08]  /*0980*/  BAR.SYNC.DEFER_BLOCKING 0x0 ;  /* 0x0000000000007b1d */ /* 0x017ff00000010000 */
[----:B------:R-:W-:Y:S05]  /*0990*/  @!P0 BRA `(.L_x_3873) ;  /* 0x0000012400a48947 */ /* 0x000fea0003800000 */
.L_x_3874:
        /* <DEDUP_REMOVED lines=63> */
.L_x_3978:
[----:B------:R-:W-:Y:S01]  /*0d90*/  ULDC.64 UR4, c[0x0][0xa28] ;  /* 0x00028a0000047ab9 */ /* 0x000fe20000000a00 */
[----:B0-----:R-:W0:Y:S01]  /*0da0*/  LDC R18, c[0x0][0x288] ;  /* 0x0000a200ff127b82 */ /* 0x001e220000000800 */
[----:B------:R-:W-:Y:S01]  /*0db0*/  UISETP.NE.U32.AND UP0, UPT, UR4, URZ, UPT ;  /* 0x0000003f0400728c */ /* 0x000fe2000bf05070 */
[----:B----45:R-:W-:-:S03]  /*0dc0*/  IMAD.MOV.U32 R6, RZ, RZ, RZ ;  /* 0x000000ffff067224 */ /* 0x030fc600078e00ff */
[----:B------:R-:W-:-:S03]  /*0dd0*/  UISETP.NE.AND.EX UP0, UPT, UR5, URZ, UPT, UP0 ;  /* 0x0000003f0500728c */ /* 0x000fc6000bf05300 */
[----:B------:R-:W-:Y:S01]  /*0de0*/  ULDC.64 UR4, c[0x0][0xa18] ;  /* 0x0002860000047ab9 */ /* 0x000fe20000000a00 */
[----:B-12---:R-:W1:Y:S01]  /*0df0*/  LDC.64 R8, c[0x0][0x3f8] ;  /* 0x0000fe00ff087b82 */ /* 0x006e620000000a00 */
[----:B------:R-:W-:Y:S01]  /*0e00*/  UISETP.NE.U32.AND UP1, UPT, UR4, URZ, UPT ;  /* 0x0000003f0400728c */ /* 0x000fe2000bf25070 */
[----:B------:R-:W-:-:S03]  /*0e10*/  PLOP3.LUT P0, PT, PT, PT, UP0, 0x80, 0x0 ;  /* 0x000000000000781c */ /* 0x000fc60003f0f008 */
[----:B------:R-:W-:-:S03]  /*0e20*/  UISETP.NE.AND.EX UP1, UPT, UR5, URZ, UPT, UP1 ;  /* 0x0000003f0500728c */ /* 0x000fc6000bf25310 */
[----:B------:R-:W-:Y:S01]  /*0e30*/  @UP0 ULDC.64 UR4, c[0x0][0xa28] ;  /* 0x00028a0000040ab9 */ /* 0x000fe20000000a00 */
[----:B------:R-:W2:Y:S01]  /*0e40*/  LDC R0, c[0x0][0x404] ;  /* 0x00010100ff007b82 */ /* 0x000ea20000000800 */
[----:B------:R-:W-:Y:S01]  /*0e50*/  @UP0 UIMAD.WIDE UR4, UR47, 0x4, UR4 ;  /* 0x000000042f0408a5 */ /* 0x000fe2000f8e0204 */
[----:B------:R-:W-:-:S05]  /*0e60*/  PLOP3.LUT P2, PT, PT, PT, UP1, 0x80, 0x0 ;  /* 0x000000000000781c */ /* 0x000fca0003f4f018 */
[----:B------:R-:W-:Y:S01]  /*0e70*/  @UP1 ULDC.64 UR6, c[0x0][0xa18] ;  /* 0x0002860000061ab9 */ /* 0x000fe20000000a00 */
[----:B------:R-:W-:Y:S01]  /*0e80*/  IMAD.U32 R2, RZ, RZ, UR4 ;  /* 0x00000004ff027e24 */ /* 0x000fe2000f8e00ff */
[----:B---3--:R-:W3:Y:S01]  /*0e90*/  LDC R17, c[0x0][0x2e0] ;  /* 0x0000b800ff117b82 */ /* 0x008ee20000000800 */
[----:B------:R-:W-:Y:S01]  /*0ea0*/  IMAD.U32 R3, RZ, RZ, UR5 ;  /* 0x00000005ff037e24 */ /* 0x000fe2000f8e00ff */
[----:B------:R-:W-:-:S04]  /*0eb0*/  @UP1 UIMAD.WIDE UR4, UR47, 0x4, UR6 ;  /* 0x000000042f0418a5 */ /* 0x000fc8000f8e0206 */
[----:B------:R4:W5:Y:S02]  /*0ec0*/  @P0 LDG.E R6, desc[UR48][R2.64] ;  /* 0x0000003002060981 */ /* 0x000964000c1e1900 */
        /* <DEDUP_REMOVED lines=21> */
.L_x_3875:
        /* <DEDUP_REMOVED lines=11> */
.L_x_3876:
        /* <DEDUP_REMOVED lines=11> */
.L_x_3877:
        /* <DEDUP_REMOVED lines=14> */
[----:B0-----:R-:W-:-:S12]  /*1260*/  VIADD R2, R200, 0xffffffff ;  /* 0xffffffffc8027836 */ /* 0x001fd80000000000 */
        /* <DEDUP_REMOVED lines=8> */
.L_x_3879:
[----:B------:R-:W-:-:S13]  /*12f0*/  ISETP.NE.AND P0, PT, R9, 0x1, PT ;  /* 0x000000010900780c */ /* 0x000fda0003f05270 */
[----:B------:R-:W0:Y:S02]  /*1300*/  @P0 LDC.64 R4, c[0x0][0x9e8] ;  /* 0x00027a00ff040b82 */ /* 0x000e240000000a00 */
[----:B0-----:R-:W-:-:S05]  /*1310*/  @P0 IMAD.HI.U32 R4, R2, R4, RZ ;  /* 0x0000000402040227 */ /* 0x001fca00078e00ff */
[----:B------:R-:W-:-:S07]  /*1320*/  @P0 SHF.R.U32.HI R2, RZ, R5, R4 ;  /* 0x00000005ff020219 */ /* 0x000fce0000011604 */
.L_x_3880:
[----:B------:R-:W-:-:S05]  /*1330*/  IMAD R3, R2, R9, R9 ;  /* 0x0000000902037224 */ /* 0x000fca00078e0209 */
[----:B------:R-:W-:-:S07]  /*1340*/  VIMNMX R0, R0, R3, PT ;  /* 0x0000000300007248 */ /* 0x000fce0003fe0100 */
.L_x_3878:
        /* <DEDUP_REMOVED lines=24> */
.L_x_3882:
[----:B------:R-:W-:Y:S01]  /*14d0*/  ISETP.NE.AND P0, PT, R9, 0x1, PT ;  /* 0x000000010900780c */ /* 0x000fe20003f05270 */
[----:B------:R-:W-:-:S12]  /*14e0*/  IMAD.MOV.U32 R0, RZ, RZ, R89 ;  /* 0x000000ffff007224 */ /* 0x000fd800078e0059 */
[----:B------:R-:W0:Y:S02]  /*14f0*/  @P0 LDC.64 R2, c[0x0][0x9e8] ;  /* 0x00027a00ff020b82 */ /* 0x000e240000000a00 */
[----:B0-----:R-:W-:-:S05]  /*1500*/  @P0 IMAD.HI.U32 R2, R89, R2, RZ ;  /* 0x0000000259020227 */ /* 0x001fca00078e00ff */
[----:B------:R-:W-:-:S07]  /*1510*/  @P0 SHF.R.U32.HI R0, RZ, R3, R2 ;  /* 0x00000003ff000219 */ /* 0x000fce0000011602 */
.L_x_3883:
[----:B------:R-:W-:-:S05]  /*1520*/  IMAD R0, R0, R9, RZ ;  /* 0x0000000900007224 */ /* 0x000fca00078e02ff */
[----:B------:R-:W-:-:S13]  /*1530*/  R2UR UR5, R0 ;  /* 0x00000000000572ca */ /* 0x000fda00000e0000 */
[----:B------:R-:W-:-:S04]  /*1540*/  UISETP.LT.AND UP0, UPT, UR4, UR5, UPT ;  /* 0x000000050400728c */ /* 0x000fc8000bf01270 */
[----:B------:R-:W-:-:S12]  /*1550*/  USEL UR4, UR4, UR5, !UP0 ;  /* 0x0000000504047287 */ /* 0x000fd8000c000000 */
.L_x_3881:
        /* <DEDUP_REMOVED lines=20> */
[----:B------:R-:W-:Y:S01]  /*16a0*/  CS2R R24, SRZ ;  /* 0x0000000000187805 */ /* 0x000fe2000001ff00 */
[----:B------:R-:W-:Y:S01]  /*16b0*/  IMAD.MOV.U32 R91, RZ, RZ, RZ ;  /* 0x000000ffff5b7224 */ /* 0x000fe200078e00ff */
[----:B------:R-:W-:Y:S02]  /*16c0*/  ISETP.GT.AND P1, PT, R88, UR39, PT ;  /* 0x0000002758007c0c */ /* 0x000fe4000bf24270 */
        /* <DEDUP_REMOVED lines=67> */
.L_x_3885:
        /* <DEDUP_REMOVED lines=56> */
.L_x_4075:
[----:B------:R-:W-:Y:S05]  /*1e80*/  @!P0 BRA `(.L_x_3887) ;  /* 0x0000000000048947 */ /* 0x000fea0003800000 */
[----:B------:R-:W-:Y:S01]  /*1e90*/  BPT.TRAP 0x1 ;  /* 0x000000040000795c */ /* 0x000fe20000300000 */
.L_x_3887:
[----:B0-----:R-:W-:Y:S02]  /*1ea0*/  IMAD.U32 R3, RZ, RZ, UR50 ;  /* 0x00000032ff037e24 */ /* 0x001fe4000f8e00ff */
[----:B------:R-:W-:-:S03]  /*1eb0*/  IMAD.U32 R2, RZ, RZ, UR44 ;  /* 0x0000002cff027e24 */ /* 0x000fc6000f8e00ff */
[----:B------:R-:W-:Y:S02]  /*1ec0*/  LEA R3, R3, UR36, 0x3 ;  /* 0x0000002403037c11 */ /* 0x000fe4000f8e18ff */
[----:B------:R-:W-:-:S04]  /*1ed0*/  SHF.L.U32 R2, R2, 0x1f, RZ ;  /* 0x0000001f02027819 */ /* 0x000fc800000006ff */
[----:B------:R0:W1:Y:S01]  /*1ee0*/  SYNCS.PHASECHK.TRANS64.TRYWAIT P2, [R3+URZ+0x2a830], R2 ;  /* 0x02a83002030075a7 */ /* 0x000062000804017f */
[----:B------:R-:W-:Y:S05]  /*1ef0*/  @!P0 BRA `(.L_x_3888) ;  /* 0x0000000000048947 */ /* 0x000fea0003800000 */
[----:B------:R-:W-:Y:S01]  /*1f00*/  BPT.TRAP 0x1 ;  /* 0x000000040000795c */ /* 0x000fe20000300000 */
.L_x_3888:
[----:B------:R-:W2:Y:S02]  /*1f10*/  S2R R4, SR_TID.X ;  /* 0x0000000000047919 */ /* 0x000ea40000002100 */
[----:B--2---:R-:W-:Y:S01]  /*1f20*/  LOP3.LUT P1, RZ, R4, 0x7f, RZ, 0xc0, !PT ;  /* 0x0000007f04ff7812 */ /* 0x004fe2000782c0ff */
[----:B-1----:R-:W-:-:S12]  /*1f30*/  @P2 BRA `(.L_x_3889) ;  /* 0x0000000000082947 */ /* 0x002fd80003800000 */
[----:B------:R-:W1:Y:S02]  /*1f40*/  SYNCS.PHASECHK.TRANS64.TRYWAIT P2, [R3+URZ+0x2a830], R2 ;  /* 0x02a83002030075a7 */ /* 0x000e64000804017f */
[----:B-1----:R-:W-:Y:S05]  /*1f50*/  @!P2 BRA `(.L_x_3890) ;  /* 0x0000016800aca947 */ /* 0x002fea0003800000 */
.L_x_3889:
        /* <DEDUP_REMOVED lines=15> */
[----:B------:R-:W-:Y:S02]  /*2050*/  UIMAD UR26, UR50, 0x600, UR28 ;  /* 0x00000600321a78a4 */ /* 0x000fe4000f8e021c */
[----:B------:R-:W-:Y:S02]  /*2060*/  UIADD3 UR8, UR24, 0x200, URZ ;  /* 0x0000020018087890 */ /* 0x000fe4000fffe03f */
[----:B------:R-:W-:Y:S02]  /*2070*/  UIADD3 UR6, UR26, 0x2, URZ ;  /* 0x000000021a067890 */ /* 0x000fe4000fffe03f */
[----:B------:R-:W-:Y:S01]  /*2080*/  UIADD3 UR10, UR26, 0x200, URZ ;  /* 0x000002001a0a7890 */ /* 0x000fe2000fffe03f */
[----:B------:R-:W-:-:S02]  /*2090*/  UMOV UR9, 0x80000020 ;  /* 0x8000002000097882 */ /* 0x000fc40000000000 */
[----:B------:R-:W-:Y:S01]  /*20a0*/  QGMMA.64x128x32.F32.E4M3.E4M3 R24, gdesc[UR24], RZ, !UPT, gsb0 ;  /* 0x01e00000181879f3 */ /* 0x000fe2000c0008ff */
        /* <DEDUP_REMOVED lines=13> */
[----:B------:R-:W-:Y:S02]  /*2180*/  ULDC UR29, c[0x0][0x9dc] ;  /* 0x00027700001d7ab9 */ /* 0x000fe40000000800 */
[----:B------:R-:W-:Y:S01]  /*2190*/  ULOP3.LUT UR29, URZ, UR29, URZ, 0x33, !UPT ;  /* 0x0000001d3f1d7292 */ /* 0x000fe2000f8e333f */
[----:B------:R-:W-:Y:S02]  /*21a0*/  WARPGROUP.DEPBAR.LE gsb0, 0x0 ;  /* 0x00008000000079c5 */ /* 0x000fe40000010000 */
[----:B------:R-:W-:-:S06]  /*21b0*/  WARPGROUP.ARRIVE ;  /* 0x00000000000079c5 */ /* 0x000fcc0000000000 */
[----:B------:R-:W-:Y:S01]  /*21c0*/  QGMMA.64x128x32.F32.E4M3.E4M3 R24, gdesc[UR4], R24, gsb0 ;  /* 0x01e00000041879f3 */ /* 0x000fe20008000818 */
[----:B------:R-:W-:Y:S02]  /*21d0*/  ULDC.64 UR6, c[0x0][0x9e0] ;  /* 0x0002780000067ab9 */ /* 0x000fe40000000a00 */
[----:B------:R-:W-:-:S06]  /*21e0*/  UISETP.GE.AND UP0, UPT, UR7, 0x1, UPT ;  /* 0x000000010700788c */ /* 0x000fcc000bf06270 */
[----:B------:R-:W-:Y:S01]  /*21f0*/  PLOP3.LUT P2, PT, PT, PT, UP0, 0x40, 0x0 ;  /* 0x000000000000781c */ /* 0x000fe20003f4e808 */
        /* <DEDUP_REMOVED lines=24> */
[----:B------:R-:W-:Y:S01]  /*2380*/  FMUL.FTZ R12, R0, R34 ;  /* 0x00000022000c7220 */ /* 0x000fe20000410000 */
[----:B------:R2:W3:Y:S01]  /*2390*/  MUFU.TANH R8, R28 ;  /* 0x0000001c00087308 */ /* 0x0004e20000002400 */
[----:B0-----:R-:W-:-:S02]  /*23a0*/  IMAD R70, R88, R7, 0x80 ;  /* 0x0000008058467424 */ /* 0x001fc400078e0207 */
[C---:B------:R-:W-:Y:S01]  /*23b0*/  FMUL.FTZ R15, R0.reuse, R39 ;  /* 0x00000027000f7220 */ /* 0x040fe20000410000 */
[C---:B------:R-:W-:Y:S01]  /*23c0*/  FMUL.FTZ R20, R0.reuse, R42 ;  /* 0x0000002a00147220 */ /* 0x040fe20000410000 */
[C---:B------:R-:W-:Y:S01]  /*23d0*/  FMUL.FTZ R5, R0.reuse, R24 ;  /* 0x0000001800057220 */ /* 0x040fe20000410000 */
[C---:B------:R-:W-:Y:S01]  /*23e0*/  FMUL.FTZ R10, R0.reuse, R30 ;  /* 0x0000001e000a7220 */ /* 0x040fe20000410000 */
[C---:B------:R-:W-:Y:S01]  /*23f0*/  FMUL.FTZ R11, R0.reuse, R31 ;  /* 0x0000001f000b7220 */ /* 0x040fe20000410000 */
[C---:B------:R-:W-:Y:S01]  /*2400*/  FMUL.FTZ R26, R0.reuse, R50 ;  /* 0x00000032001a7220 */ /* 0x040fe20000410000 */
[----:B------:R0:W4:Y:S01]  /*2410*/  MUFU.TANH R6, R25 ;  /* 0x0000001900067308 */ /* 0x0001220000002400 */
[C---:B------:R-:W-:Y:S01]  /*2420*/  FMUL.FTZ R27, R0.reuse, R51 ;  /* 0x00000033001b7220 */ /* 0x040fe20000410000 */
[C---:B--2---:R-:W-:Y:S01]  /*2430*/  FMUL.FTZ R28, R0.reuse, R54 ;  /* 0x00000036001c7220 */ /* 0x044fe20000410000 */
[----:B------:R-:W-:Y:S02]  /*2440*/  IMAD.IADD R7, R17, 0x1, R70 ;  /* 0x0000000111077824 */ /* 0x000fe400078e0246 */
        /* <DEDUP_REMOVED lines=10> */
[C---:B0-----:R-:W-:Y:S01]  /*24f0*/  FMUL.FTZ R25, R0.reuse, R47 ;  /* 0x0000002f00197220 */ /* 0x041fe20000410000 */
[C---:B------:R-:W-:Y:S01]  /*2500*/  FMUL.FTZ R48, R0.reuse, R48 ;  /* 0x0000003000307220 */ /* 0x040fe20000410000 */
[----:B------:R0:W1:Y:S01]  /*2510*/  MUFU.TANH R91, R32 ;  /* 0x00000020005b7308 */ /* 0x0000620000002400 */
[C---:B--2---:R-:W-:Y:S01]  /*2520*/  FMUL.FTZ R29, R0.reuse, R55 ;  /* 0x00000037001d7220 */ /* 0x044fe20000410000 */
[C---:B------:R-:W-:Y:S01]  /*2530*/  FMUL.FTZ R56, R0.reuse, R56 ;  /* 0x0000003800387220 */ /* 0x040fe20000410000 */
[C---:B------:R-:W-:Y:S01]  /*2540*/  FMUL.FTZ R57, R0.reuse, R57 ;  /* 0x0000003900397220 */ /* 0x040fe20000410000 */
[C---:B------:R-:W-:Y:S01]  /*2550*/  FMUL.FTZ R30, R0.reuse, R58 ;  /* 0x0000003a001e7220 */ /* 0x040fe20000410000 */
[C---:B------:R-:W-:Y:S01]  /*2560*/  FMUL.FTZ R31, R0.reuse, R59 ;  /* 0x0000003b001f7220 */ /* 0x040fe20000410000 */
[C---:B------:R-:W-:Y:S01]  /*2570*/  FMUL.FTZ R60, R0.reuse, R60 ;  /* 0x0000003c003c7220 */ /* 0x040fe20000410000 */
[C---:B------:R-:W-:Y:S01]  /*2580*/  FMUL.FTZ R61, R0.reuse, R61 ;  /* 0x0000003d003d7220 */ /* 0x040fe20000410000 */
[----:B------:R2:W1:Y:S01]  /*2590*/  MUFU.TANH R34, R40 ;  /* 0x0000002800227308 */ /* 0x0004620000002400 */
[C---:B0-----:R-:W-:Y:S01]  /*25a0*/  FMUL.FTZ R32, R0.reuse, R62 ;  /* 0x0000003e00207220 */ /* 0x041fe20000410000 */
[C---:B------:R-:W-:Y:S01]  /*25b0*/  FMUL.FTZ R73, R0.reuse, R73 ;  /* 0x0000004900497220 */ /* 0x040fe20000410000 */
[C---:B------:R-:W-:Y:S01]  /*25c0*/  FMUL.FTZ R75, R0.reuse, R75 ;  /* 0x0000004b004b7220 */ /* 0x040fe20000410000 */
[C---:B------:R-:W-:Y:S01]  /*25d0*/  FMUL.FTZ R76, R0.reuse, R76 ;  /* 0x0000004c004c7220 */ /* 0x040fe20000410000 */
[C---:B------:R-:W-:Y:S01]  /*25e0*/  FMUL.FTZ R77, R0.reuse, R77 ;  /* 0x0000004d004d7220 */ /* 0x040fe20000410000 */
[C---:B------:R-:W-:Y:S01]  /*25f0*/  FMUL.FTZ R78, R0.reuse, R78 ;  /* 0x0000004e004e7220 */ /* 0x040fe20000410000 */
        /* <DEDUP_REMOVED lines=17> */
[C---:B------:R-:W-:Y:S01]  /*2710*/  FMUL.FTZ R69, R0.reuse, R69 ;  /* 0x0000004500457220 */ /* 0x040fe20000410000 */
[C---:B--2---:R-:W-:Y:S01]  /*2720*/  FMUL.FTZ R53, R0.reuse, R86 ;  /* 0x0000005600357220 */ /* 0x044fe20000410000 */
[C---:B------:R-:W-:Y:S01]  /*2730*/  FMUL.FTZ R71, R0.reuse, R71 ;  /* 0x0000004700477220 */ /* 0x040fe20000410000 */
[C---:B------:R-:W-:Y:S01]  /*2740*/  FMUL.FTZ R72, R0.reuse, R72 ;  /* 0x0000004800487220 */ /* 0x040fe20000410000 */
[C---:B------:R-:W-:Y:S01]  /*2750*/  FMUL.FTZ R74, R0.reuse, R74 ;  /* 0x0000004a004a7220 */ /* 0x040fe20000410000 */
[----:B------:R0:W-:Y:S01]  /*2760*/  @!P1 SYNCS.ARRIVE.TRANS64.RED.A1T0 RZ, [R3+URZ], RZ ;  /* 0x000000ff03ff99a7 */ /* 0x0001e2000810043f */
[----:B------:R-:W2:Y:S01]  /*2770*/  MUFU.TANH R5, R5 ;  /* 0x0000000500057308 */ /* 0x000ea20000002400 */
[----:B------:R-:W-:Y:S01]  /*2780*/  FMUL.FTZ R33, R0, R33 ;  /* 0x0000002100217220 */ /* 0x000fe20000410000 */
[----:B------:R-:W-:Y:S01]  /*2790*/  IMAD R82, R16, -0x2, R7 ;  /* 0xfffffffe10527824 */ /* 0x000fe200078e0207 */
[----:B------:R-:W-:-:S02]  /*27a0*/  LEA R79, R88, 0xffffff80, 0x7 ;  /* 0xffffff80584f7811 */ /* 0x000fc400078e38ff */
[----:B0-----:R-:W-:-:S03]  /*27b0*/  IADD3 R3, -R18, 0x1, R7 ;  /* 0x0000000112037810 */ /* 0x001fc60007ffe107 */
[----:B------:R-:W0:Y:S02]  /*27c0*/  MUFU.TANH R2, R2 ;  /* 0x0000000200027308 */ /* 0x000e240000002400 */
[----:B------:R-:W-:Y:S02]  /*27d0*/  IMAD R4, R16, -0x2, R3 ;  /* 0xfffffffe10047824 */ /* 0x000fe400078e0203 */
[----:B------:R-:W-:-:S04]  /*27e0*/  IMAD R3, R93, 0x80, R203 ;  /* 0x000000805d037824 */ /* 0x000fc800078e02cb */
[----:B------:R-:W0:Y:S01]  /*27f0*/  MUFU.TANH R9, R9 ;  /* 0x0000000900097308 */ /* 0x000e220000002400 */
[C---:B------:R-:W-:Y:S02]  /*2800*/  VIADD R83, R4.reuse, UR6 ;  /* 0x0000000604537c36 */ /* 0x040fe40008000000 */
[----:B------:R-:W-:-:S03]  /*2810*/  VIADD R86, R4, UR29 ;  /* 0x0000001d04567c36 */ /* 0x000fc60008000000 */
[----:B------:R-:W-:Y:S02]  /*2820*/  VIADDMNMX R7, R3, R83, R82, PT ;  /* 0x0000005303077246 */ /* 0x000fe40003800152 */
        /* <DEDUP_REMOVED lines=52> */
[----:B------:R5:W0:Y:S02]  /*2b70*/  MUFU.TANH R92, R33 ;  /* 0x00000021005c7308 */ /* 0x000a240000002400 */
[----:B-----5:R-:W-:Y:S01]  /*2b80*/  IMAD.IADD R33, R86, 0x1, R3 ;  /* 0x0000000156217824 */ /* 0x020fe200078e0203 */
[----:B-1234-:R-:W-:Y:S06]  /*2b90*/  @P2 BRA `(.L_x_3891) ;  /* 0x0000000000582947 */ /* 0x01efec0003800000 */
        /* <DEDUP_REMOVED lines=12> */
.L_x_3893:
[----:B------:R-:W-:-:S06]  /*2c60*/  UISETP.NE.AND UP1, UPT, UR7, 0x1, UPT ;  /* 0x000000010700788c */ /* 0x000fcc000bf25270 */
[----:B------:R-:W-:-:S05]  /*2c70*/  PLOP3.LUT P2, PT, PT, PT, UP1, 0x80, 0x0 ;  /* 0x000000000000781c */ /* 0x000fca0003f4f018 */
[----:B------:R-:W-:-:S08]  /*2c80*/  @UP1 ULDC.64 UR10, c[0x0][0x9e8] ;  /* 0x00027a00000a1ab9 */ /* 0x000fd00000000a00 */
[----:B------:R-:W-:-:S05]  /*2c90*/  @P2 IMAD.HI.U32 R35, R4, UR10, RZ ;  /* 0x0000000a04232c27 */ /* 0x000fca000f8e00ff */
[----:B------:R-:W-:-:S07]  /*2ca0*/  @P2 SHF.R.U32.HI R4, RZ, UR11, R35 ;  /* 0x0000000bff042c19 */ /* 0x000fce0008011623 */
.L_x_3894:
[----:B------:R-:W-:Y:S05]  /*2cb0*/  BSYNC B0 ;  /* 0x0000000000007941 */ /* 0x000fea0003800000 */
.L_x_3892:
[----:B------:R-:W-:-:S04]  /*2cc0*/  IMAD R35, R4, UR7, -R79 ;  /* 0x0000000704237c24 */ /* 0x000fc8000f8e0a4f */
[----:B------:R-:W-:-:S05]  /*2cd0*/  IMAD R4, R16, -0x2, R35 ;  /* 0xfffffffe10047824 */ /* 0x000fca00078e0223 */
[----:B------:R-:W-:Y:S02]  /*2ce0*/  VIMNMX R33, R33, R4, !PT ;  /* 0x0000000421217248 */ /* 0x000fe40007fe0100 */
[----:B------:R-:W-:-:S07]  /*2cf0*/  VIADDMNMX R7, R4, UR7, R7, PT ;  /* 0x0000000704077c46 */ /* 0x000fce000b800107 */
.L_x_3891:
[C---:B------:R-:W-:Y:S02]  /*2d00*/  ISETP.GE.AND P2, PT, R70.reuse, 0x2, PT ;  /* 0x000000024600780c */ /* 0x040fe40003f46270 */
[C---:B------:R-:W-:Y:S02]  /*2d10*/  ISETP.GE.AND P5, PT, R70.reuse, 0xa, PT ;  /* 0x0000000a4600780c */ /* 0x040fe40003fa6270 */
[----:B------:R-:W-:Y:S02]  /*2d20*/  ISETP.GT.AND P3, PT, R33, 0x1, !P2 ;  /* 0x000000012100780c */ /* 0x000fe40005764270 */
[----:B------:R-:W-:Y:S02]  /*2d30*/  ISETP.GE.AND P4, PT, R70, 0x9, PT ;  /* 0x000000094600780c */ /* 0x000fe40003f86270 */
[----:B------:R-:W-:Y:S02]  /*2d40*/  ISETP.LT.OR P3, PT, R7, 0x2, P3 ;  /* 0x000000020700780c */ /* 0x000fe40001f61670 */
[----:B------:R-:W-:-:S02]  /*2d50*/  P2R R35, PR, RZ, 0x10 ;  /* 0x00000010ff237803 */ /* 0x000fc40000000000 */
[----:B------:R-:W-:Y:S02]  /*2d60*/  FSEL R100, R6, -INF , !P3 ;  /* 0xff80000006647808 */ /* 0x000fe40005800000 */
[----:B------:R-:W-:Y:S02]  /*2d70*/  ISETP.GT.AND P3, PT, R33, 0x9, !P5 ;  /* 0x000000092100780c */ /* 0x000fe40006f64270 */
[----:B------:R-:W-:Y:S02]  /*2d80*/  P2R R87, PR, RZ, 0x20 ;  /* 0x00000020ff577803 */ /* 0x000fe40000000000 */
[----:B------:R-:W-:Y:S02]  /*2d90*/  ISETP.LT.OR P3, PT, R7, 0xa, P3 ;  /* 0x0000000a0700780c */ /* 0x000fe40001f61670 */
[----:B------:R-:W-:Y:S02]  /*2da0*/  ISETP.GT.AND P4, PT, R33, 0x8, !P4 ;  /* 0x000000082100780c */ /* 0x000fe40006784270 */
[----:B------:R-:W-:-:S02]  /*2db0*/  ISETP.GE.AND P5, PT, R70, 0x11, PT ;  /* 0x000000114600780c */ /* 0x000fc40003fa6270 */
[----:B------:R-:W-:Y:S02]  /*2dc0*/  FSEL R90, R90, -INF , !P3 ;  /* 0xff8000005a5a7808 */ /* 0x000fe40005800000 */
[----:B------:R-:W-:Y:S02]  /*2dd0*/  ISETP.LT.OR P4, PT, R7, 0x9, P4 ;  /* 0x000000090700780c */ /* 0x000fe40002781670 */
        /* <DEDUP_REMOVED lines=9> */
[----:B0-----:R-:W-:-:S02]  /*2e70*/  FSEL R92, R92, -INF , !P3 ;  /* 0xff8000005c5c7808 */ /* 0x001fc40005800000 */
        /* <DEDUP_REMOVED lines=18> */
[C---:B------:R-:W-:Y:S02]  /*2fa0*/  ISETP.GE.AND P4, PT, R70.reuse, 0x29, PT ;  /* 0x000000294600780c */ /* 0x040fe40003f86270 */
        /* <DEDUP_REMOVED lines=91> */
[----:B------:R-:W-:Y:S02]  /*3560*/  ISETP.GE.AND P3, PT, R70, 0x71, PT ;  /* 0x000000714600780c */ /* 0x000fe40003f66270 */
[----:B------:R-:W-:Y:S02]  /*3570*/  IADD3 R73, R86, 0x8, R3 ;  /* 0x0000000856497810 */ /* 0x000fe40007ffe003 */
        /* <DEDUP_REMOVED lines=16> */
[----:B------:R-:W-:Y:S01]  /*3680*/  ISETP.GE.AND P6, PT, R70, 0x7a, PT ;  /* 0x0000007a4600780c */ /* 0x000fe20003fc6270 */
[----:B------:R-:W-:-:S03]  /*3690*/  VIADD R70, R3, 0x8 ;  /* 0x0000000803467836 */ /* 0x000fc60000000000 */
[----:B------:R-:W-:Y:S02]  /*36a0*/  P2R R76, PR, RZ, 0x40 ;  /* 0x00000040ff4c7803 */ /* 0x000fe40000000000 */
[----:B------:R-:W-:Y:S02]  /*36b0*/  ISETP.GT.AND P6, PT, R33, 0x79, !P6 ;  /* 0x000000792100780c */ /* 0x000fe400077c4270 */
[----:B------:R-:W-:Y:S02]  /*36c0*/  VIADDMNMX R70, R70, R83, R82, PT ;  /* 0x0000005346467246 */ /* 0x000fe40003800152 */
[----:B------:R-:W-:-:S04]  /*36d0*/  ISETP.LT.OR P6, PT, R7, 0x7a, P6 ;  /* 0x0000007a0700780c */ /* 0x000fc800037c1670 */
[----:B------:R-:W-:Y:S02]  /*36e0*/  FSEL R5, R85, -INF , !P6 ;  /* 0xff80000055057808 */ /* 0x000fe40007000000 */
[----:B------:R-:W-:-:S13]  /*36f0*/  PLOP3.LUT P6, PT, PT, PT, UP0, 0x40, 0x0 ;  /* 0x000000000000781c */ /* 0x000fda0003fce808 */
        /* <DEDUP_REMOVED lines=15> */
.L_x_3897:
[----:B------:R-:W-:-:S06]  /*37f0*/  UISETP.NE.AND UP1, UPT, UR7, 0x1, UPT ;  /* 0x000000010700788c */ /* 0x000fcc000bf25270 */
[----:B------:R-:W-:-:S05]  /*3800*/  PLOP3.LUT P6, PT, PT, PT, UP1, 0x80, 0x0 ;  /* 0x000000000000781c */ /* 0x000fca0003fcf018 */
[----:B------:R-:W-:-:S08]  /*3810*/  @UP1 ULDC.64 UR10, c[0x0][0x9e8] ;  /* 0x00027a00000a1ab9 */ /* 0x000fd00000000a00 */
[----:B------:R-:W-:Y:S01]  /*3820*/  @P6 IMAD.HI.U32 R33, R7, UR10, RZ ;  /* 0x0000000a07216c27 */ /* 0x000fe2000f8e00ff */
[----:B------:R-:W-:-:S13]  /*3830*/  PLOP3.LUT P6, PT, PT, PT, UP1, 0x80, 0x0 ;  /* 0x000000000000781c */ /* 0x000fda0003fcf018 */
[----:B------:R-:W-:-:S07]  /*3840*/  @P6 SHF.R.U32.HI R7, RZ, UR11, R33 ;  /* 0x0000000bff076c19 */ /* 0x000fce0008011621 */
.L_x_3898:
[----:B------:R-:W-:Y:S05]  /*3850*/  BSYNC B0 ;  /* 0x0000000000007941 */ /* 0x000fea0003800000 */
.L_x_3896:
[----:B------:R-:W-:-:S04]  /*3860*/  IMAD R7, R7, UR7, -R79 ;  /* 0x0000000707077c24 */ /* 0x000fc8000f8e0a4f */
[----:B------:R-:W-:-:S05]  /*3870*/  IMAD R7, R16, -0x2, R7 ;  /* 0xfffffffe10077824 */ /* 0x000fca00078e0207 */
[----:B------:R-:W-:Y:S02]  /*3880*/  VIMNMX R73, R73, R7, !PT ;  /* 0x0000000749497248 */ /* 0x000fe40007fe0100 */
[----:B------:R-:W-:-:S07]  /*3890*/  VIADDMNMX R70, R7, UR7, R70, PT ;  /* 0x0000000707467c46 */ /* 0x000fce000b800146 */
.L_x_3895:
        /* <DEDUP_REMOVED lines=20> */
[----:B------:R-:W-:Y:S02]  /*39e0*/  ISETP.GT.AND P2, PT, R73, 0x10, !P6 ;  /* 0x000000104900780c */ /* 0x000fe40007744270 */
[----:B------:R-:W-:Y:S02]  /*39f0*/  ISETP.NE.AND P6, PT, R39, RZ, PT ;  /* 0x000000ff2700720c */ /* 0x000fe40003fc5270 */
[----:B------:R-:W-:Y:S02]  /*3a00*/  ISETP.LT.OR P2, PT, R70, 0x11, P2 ;  /* 0x000000114600780c */ /* 0x000fe40001741670 */
[----:B------:R-:W-:Y:S02]  /*3a10*/  ISETP.GT.AND P3, PT, R73, 0x70, !P3 ;  /* 0x000000704900780c */ /* 0x000fe40005f64270 */
[----:B------:R-:W-:-:S02]  /*3a20*/  FSEL R12, R12, -INF , !P2 ;  /* 0xff8000000c0c7808 */ /* 0x000fc40005000000 */
[----:B------:R-:W-:Y:S02]  /*3a30*/  ISETP.NE.AND P2, PT, R91, RZ, PT ;  /* 0x000000ff5b00720c */ /* 0x000fe40003f45270 */
[C---:B------:R-:W-:Y:S02]  /*3a40*/  ISETP.GT.AND P4, PT, R73.reuse, 0x71, !P4 ;  /* 0x000000714900780c */ /* 0x040fe40006784270 */
[C---:B------:R-:W-:Y:S02]  /*3a50*/  ISETP.GT.AND P2, PT, R73.reuse, 0x11, !P2 ;  /* 0x000000114900780c */ /* 0x040fe40005744270 */
[C---:B------:R-:W-:Y:S02]  /*3a60*/  ISETP.LT.OR P3, PT, R70.reuse, 0x71, P3 ;  /* 0x000000714600780c */ /* 0x040fe40001f61670 */
[----:B------:R-:W-:Y:S02]  /*3a70*/  ISETP.LT.OR P2, PT, R70, 0x12, P2 ;  /* 0x000000124600780c */ /* 0x000fe40001741670 */
[----:B------:R-:W-:-:S02]  /*3a80*/  ISETP.GT.AND P5, PT, R73, 0x78, !P5 ;  /* 0x000000784900780c */ /* 0x000fc40006fa4270 */
[----:B------:R-:W-:Y:S02]  /*3a90*/  FSEL R13, R13, -INF , !P2 ;  /* 0xff8000000d0d7808 */ /* 0x000fe40005000000 */
[----:B------:R-:W-:Y:S02]  /*3aa0*/  ISETP.NE.AND P2, PT, R99, RZ, PT ;  /* 0x000000ff6300720c */ /* 0x000fe40003f45270 */
[----:B------:R-:W-:Y:S02]  /*3ab0*/  ISETP.LT.OR P4, PT, R70, 0x72, P4 ;  /* 0x000000724600780c */ /* 0x000fe40002781670 */
[----:B------:R-:W-:Y:S02]  /*3ac0*/  ISETP.GT.AND P2, PT, R73, 0x18, !P2 ;  /* 0x000000184900780c */ /* 0x000fe40005744270 */
[----:B------:R-:W-:Y:S02]  /*3ad0*/  FSEL R52, R52, -INF , !P3 ;  /* 0xff80000034347808 */ /* 0x000fe40005800000 */
[----:B------:R-:W-:-:S02]  /*3ae0*/  ISETP.LT.OR P2, PT, R70, 0x19, P2 ;  /* 0x000000194600780c */ /* 0x000fc40001741670 */
[----:B------:R-:W-:Y:S02]  /*3af0*/  ISETP.LT.OR P5, PT, R70, 0x79, P5 ;  /* 0x000000794600780c */ /* 0x000fe40002fa1670 */
[----:B------:R-:W-:Y:S02]  /*3b00*/  FSEL R14, R14, -INF , !P2 ;  /* 0xff8000000e0e7808 */ /* 0x000fe40005000000 */
[----:B------:R-:W-:Y:S02]  /*3b10*/  ISETP.NE.AND P2, PT, R101, RZ, PT ;  /* 0x000000ff6500720c */ /* 0x000fe40003f45270 */
[----:B------:R-:W-:Y:S02]  /*3b20*/  FSEL R53, R53, -INF , !P5 ;  /* 0xff80000035357808 */ /* 0x000fe40006800000 */
[----:B------:R-:W-:Y:S02]  /*3b30*/  ISETP.GT.AND P2, PT, R73, 0x19, !P2 ;  /* 0x000000194900780c */ /* 0x000fe40005744270 */
[----:B------:R-:W-:-:S02]  /*3b40*/  R2UR UR14, R89 ;  /* 0x00000000590e72ca */ /* 0x000fc400000e0000 */
[----:B------:R-:W-:-:S04]  /*3b50*/  ISETP.LT.OR P2, PT, R70, 0x1a, P2 ;  /* 0x0000001a4600780c */ /* 0x000fc80001741670 */
[----:B------:R-:W-:Y:S02]  /*3b60*/  FSEL R15, R15, -INF , !P2 ;  /* 0xff8000000f0f7808 */ /* 0x000fe40005000000 */
[----:B------:R-:W-:-:S04]  /*3b70*/  ISETP.NE.AND P2, PT, R37, RZ, PT ;  /* 0x000000ff2500720c */ /* 0x000fc80003f45270 */
[----:B------:R-:W-:Y:S01]  /*3b80*/  ISETP.GT.AND P2, PT, R73, 0x20, !P2 ;  /* 0x000000204900780c */ /* 0x000fe20005744270 */
[----:B------:R-:W-:-:S03]  /*3b90*/  UIADD3 UR6, UR14, UR6, URZ ;  /* 0x000000060e067290 */ /* 0x000fc6000fffe03f */
        /* <DEDUP_REMOVED lines=37> */
[----:B------:R-:W-:Y:S02]  /*3df0*/  FMNMX.FTZ R42, R71, R42, !PT ;  /* 0x0000002a472a7209 */ /* 0x000fe40007810000 */
[----:B------:R-:W-:Y:S02]  /*3e00*/  ISETP.NE.AND P2, PT, R105, RZ, PT ;  /* 0x000000ff6900720c */ /* 0x000fe40003f45270 */
[----:B------:R-:W-:Y:S02]  /*3e10*/  FMNMX.FTZ R42, R49, R42, !PT ;  /* 0x0000002a312a7209 */ /* 0x000fe40007810000 */
[----:B------:R-:W-:-:S02]  /*3e20*/  ISETP.GT.AND P2, PT, R73, 0x41, !P2 ;  /* 0x000000414900780c */ /* 0x000fc40005744270 */
[----:B------:R-:W-:Y:S02]  /*3e30*/  FMNMX.FTZ R7, R69, R42, !PT ;  /* 0x0000002a45077209 */ /* 0x000fe40007810000 */
[----:B------:R-:W-:Y:S02]  /*3e40*/  ISETP.LT.OR P2, PT, R70, 0x42, P2 ;  /* 0x000000424600780c */ /* 0x000fe40001741670 */
[----:B------:R-:W-:Y:S02]  /*3e50*/  FMNMX.FTZ R42, R68, R7, !PT ;  /* 0x00000007442a7209 */ /* 0x000fe40007810000 */
[----:B------:R-:W-:Y:S02]  /*3e60*/  FSEL R31, R31, -INF , !P2 ;  /* 0xff8000001f1f7808 */ /* 0x000fe40005000000 */
[----:B------:R-:W-:Y:S02]  /*3e70*/  FMNMX.FTZ R7, R67, R42, !PT ;  /* 0x0000002a43077209 */ /* 0x000fe40007810000 */
[----:B------:R-:W-:-:S02]  /*3e80*/  ISETP.NE.AND P2, PT, R107, RZ, PT ;  /* 0x000000ff6b00720c */ /* 0x000fc40003f45270 */
[----:B------:R-:W-:Y:S02]  /*3e90*/  FMNMX.FTZ R42, R66, R7, !PT ;  /* 0x00000007422a7209 */ /* 0x000fe40007810000 */
[----:B------:R-:W-:Y:S02]  /*3ea0*/  ISETP.GT.AND P2, PT, R73, 0x48, !P2 ;  /* 0x000000484900780c */ /* 0x000fe40005744270 */
[----:B------:R-:W-:Y:S02]  /*3eb0*/  FMNMX.FTZ R7, R65, R42, !PT ;  /* 0x0000002a41077209 */ /* 0x000fe40007810000 */
[----:B------:R-:W-:Y:S02]  /*3ec0*/  ISETP.LT.OR P2, PT, R70, 0x49, P2 ;  /* 0x000000494600780c */ /* 0x000fe40001741670 */
[----:B------:R-:W-:Y:S02]  /*3ed0*/  FMNMX.FTZ R42, R64, R7, !PT ;  /* 0x00000007402a7209 */ /* 0x000fe40007810000 */
[----:B------:R-:W-:-:S02]  /*3ee0*/  FSEL R32, R32, -INF , !P2 ;  /* 0xff80000020207808 */ /* 0x000fc40005000000 */
[----:B------:R-:W-:Y:S02]  /*3ef0*/  FMNMX.FTZ R7, R63, R42, !PT ;  /* 0x0000002a3f077209 */ /* 0x000fe40007810000 */
        /* <DEDUP_REMOVED lines=24> */
[----:B------:R-:W-:-:S03]  /*4080*/  ISETP.NE.AND P2, PT, R43, RZ, PT ;  /* 0x000000ff2b00720c */ /* 0x000fc60003f45270 */
[----:B------:R-:W0:Y:S01]  /*4090*/  SHFL.BFLY PT, R7, R42, 0x2, 0x1f ;  /* 0x0c401f002a077f89 */ /* 0x000e2200000e0000 */
        /* <DEDUP_REMOVED lines=8> */
[----:B0-----:R-:W-:Y:S02]  /*4120*/  FMNMX.FTZ R41, R42, R7, !PT ;  /* 0x000000072a297209 */ /* 0x001fe40007810000 */
[----:B------:R-:W-:-:S03]  /*4130*/  ISETP.GT.AND P2, PT, R73, 0x60, !P2 ;  /* 0x000000604900780c */ /* 0x000fc60005744270 */
[----:B------:R-:W0:Y:S01]  /*4140*/  SHFL.BFLY PT, R44, R41, 0x1, 0x1f ;  /* 0x0c201f00292c7f89 */ /* 0x000e2200000e0000 */
        /* <DEDUP_REMOVED lines=8> */
[----:B0-----:R-:W-:Y:S01]  /*41d0*/  FMNMX.FTZ R7, R41, R44, !PT ;  /* 0x0000002c29077209 */ /* 0x001fe20007810000 */
[----:B------:R-:W-:Y:S01]  /*41e0*/  IMAD.U32 R44, RZ, RZ, UR10 ;  /* 0x0000000aff2c7e24 */ /* 0x000fe2000f8e00ff */
[----:B------:R-:W-:-:S03]  /*41f0*/  ISETP.LT.OR P2, PT, R70, 0x69, P2 ;  /* 0x000000694600780c */ /* 0x000fc60001741670 */
[C---:B------:R-:W-:Y:S01]  /*4200*/  FFMA.FTZ R43, R7.reuse, R44, -8 ;  /* 0xc1000000072b7423 */ /* 0x040fe2000001002c */
        /* <DEDUP_REMOVED lines=13> */
[----:B------:R-:W-:Y:S01]  /*42e0*/  MUFU.EX2 R41, R41 ;  /* 0x0000002900297308 */ /* 0x000fe20000000800 */
[----:B------:R-:W-:Y:S01]  /*42f0*/  FMNMX.FTZ R45, R76, R9, !PT ;  /* 0x000000094c2d7209 */ /* 0x000fe20007810000 */
[--C-:B------:R-:W-:Y:S01]  /*4300*/  FFMA.FTZ R44, R90, UR10, -R77.reuse ;  /* 0x0000000a5a2c7c23 */ /* 0x100fe2000801084d */
[----:B------:R-:W-:Y:S01]  /*4310*/  ISETP.GT.AND P2, PT, R73, 0x69, !P2 ;  /* 0x000000694900780c */ /* 0x000fe20005744270 */
[--C-:B------:R-:W-:Y:S01]  /*4320*/  FFMA.FTZ R42, R104, UR10, -R77.reuse ;  /* 0x0000000a682a7c23 */ /* 0x100fe2000801084d */
[----:B------:R-:W-:Y:S01]  /*4330*/  FMNMX.FTZ R48, R10, R45, !PT ;  /* 0x0000002d0a307209 */ /* 0x000fe20007810000 */
[--C-:B------:R-:W-:Y:S01]  /*4340*/  FFMA.FTZ R56, R56, UR10, -R77.reuse ;  /* 0x0000000a38387c23 */ /* 0x100fe2000801084d */
[----:B------:R-:W-:Y:S01]  /*4350*/  ISETP.LT.OR P2, PT, R70, 0x6a, P2 ;  /* 0x0000006a4600780c */ /* 0x000fe20001741670 */
[----:B------:R-:W0:Y:S01]  /*4360*/  MUFU.EX2 R2, R2 ;  /* 0x0000000200027308 */ /* 0x000e220000000800 */
[----:B------:R-:W-:Y:S01]  /*4370*/  FMNMX.FTZ R45, R11, R48, !PT ;  /* 0x000000300b2d7209 */ /* 0x000fe20007810000 */
[--C-:B------:R-:W-:Y:S01]  /*4380*/  FFMA.FTZ R46, R46, UR10, -R77.reuse ;  /* 0x0000000a2e2e7c23 */ /* 0x100fe2000801084d */
[----:B------:R-:W-:Y:S01]  /*4390*/  ISETP.LT.OR P6, PT, R70, 0x7a, P6 ;  /* 0x0000007a4600780c */ /* 0x000fe200037c1670 */
[--C-:B------:R-:W-:Y:S01]  /*43a0*/  FFMA.FTZ R70, R57, UR10, -R77.reuse ;  /* 0x0000000a39467c23 */ /* 0x100fe2000801084d */
[----:B------:R-:W-:Y:S01]  /*43b0*/  FMNMX.FTZ R48, R12, R45, !PT ;  /* 0x0000002d0c307209 */ /* 0x000fe20007810000 */
[--C-:B------:R-:W-:Y:S01]  /*43c0*/  FFMA.FTZ R47, R47, UR10, -R77.reuse ;  /* 0x0000000a2f2f7c23 */ /* 0x100fe2000801084d */
[----:B------:R-:W-:Y:S01]  /*43d0*/  FSEL R54, R54, -INF , !P6 ;  /* 0xff80000036367808 */ /* 0x000fe20007000000 */
[----:B------:R1:W-:Y:S01]  /*43e0*/  MUFU.EX2 R45, R79 ;  /* 0x0000004f002d7308 */ /* 0x0003e20000000800 */
[----:B------:R-:W-:Y:S01]  /*43f0*/  FMNMX.FTZ R75, R13, R48, !PT ;  /* 0x000000300d4b7209 */ /* 0x000fe20007810000 */
[--C-:B------:R-:W-:Y:S01]  /*4400*/  FFMA.FTZ R48, R106, UR10, -R77.reuse ;  /* 0x0000000a6a307c23 */ /* 0x100fe2000801084d */
[----:B------:R-:W-:-:S01]  /*4410*/  FFMA.FTZ R49, R49, UR10, -R77 ;  /* 0x0000000a31317c23 */ /* 0x000fc2000801084d */
[--C-:B------:R-:W-:Y:S01]  /*4420*/  FFMA.FTZ R65, R65, UR10, -R77.reuse ;  /* 0x0000000a41417c23 */ /* 0x100fe2000801084d */
[----:B------:R-:W-:Y:S01]  /*4430*/  FMNMX.FTZ R78, R14, R75, !PT ;  /* 0x0000004b0e4e7209 */ /* 0x000fe20007810000 */
[--C-:B------:R-:W-:Y:S01]  /*4440*/  FFMA.FTZ R64, R64, UR10, -R77.reuse ;  /* 0x0000000a40407c23 */ /* 0x100fe2000801084d */
[----:B------:R-:W-:-:S01]  /*4450*/  FFMA.FTZ R63, R63, UR10, -R77 ;  /* 0x0000000a3f3f7c23 */ /* 0x000fc2000801084d */
[----:B------:R-:W2:Y:S01]  /*4460*/  MUFU.EX2 R43, R43 ;  /* 0x0000002b002b7308 */ /* 0x000ea20000000800 */
[----:B------:R-:W-:Y:S01]  /*4470*/  FMNMX.FTZ R75, R15, R78, !PT ;  /* 0x0000004e0f4b7209 */ /* 0x000fe20007810000 */
[--C-:B------:R-:W-:Y:S01]  /*4480*/  FFMA.FTZ R78, R74, UR10, -R77.reuse ;  /* 0x0000000a4a4e7c23 */ /* 0x100fe2000801084d */
[----:B-1----:R-:W-:-:S01]  /*4490*/  FFMA.FTZ R79, R68, UR10, -R77 ;  /* 0x0000000a444f7c23 */ /* 0x002fc2000801084d */
[--C-:B------:R-:W-:Y:S01]  /*44a0*/  FFMA.FTZ R62, R62, UR10, -R77.reuse ;  /* 0x0000000a3e3e7c23 */ /* 0x100fe2000801084d */
[----:B------:R-:W-:Y:S01]  /*44b0*/  FMNMX.FTZ R74, R20, R75, !PT ;  /* 0x0000004b144a7209 */ /* 0x000fe20007810000 */
[--C-:B------:R-:W-:Y:S01]  /*44c0*/  FFMA.FTZ R61, R61, UR10, -R77.reuse ;  /* 0x0000000a3d3d7c23 */ /* 0x100fe2000801084d */
[----:B------:R-:W-:-:S01]  /*44d0*/  FFMA.FTZ R60, R60, UR10, -R77 ;  /* 0x0000000a3c3c7c23 */ /* 0x000fc2000801084d */
[----:B------:R1:W-:Y:S01]  /*44e0*/  MUFU.EX2 R81, R78 ;  /* 0x0000004e00517308 */ /* 0x0003e20000000800 */
[----:B------:R-:W-:Y:S01]  /*44f0*/  FMNMX.FTZ R75, R21, R74, !PT ;  /* 0x0000004a154b7209 */ /* 0x000fe20007810000 */
[--C-:B------:R-:W-:Y:S01]  /*4500*/  FFMA.FTZ R59, R59, UR10, -R77.reuse ;  /* 0x0000000a3b3b7c23 */ /* 0x100fe2000801084d */
[----:B------:R-:W-:-:S01]  /*4510*/  FFMA.FTZ R4, R4, UR10, -R77 ;  /* 0x0000000a04047c23 */ /* 0x000fc2000801084d */
[----:B------:R-:W-:Y:S01]  /*4520*/  FFMA.FTZ R5, R5, UR10, -R77 ;  /* 0x0000000a05057c23 */ /* 0x000fe2000801084d */
[----:B------:R-:W-:-:S03]  /*4530*/  FMNMX.FTZ R74, R24, R75, !PT ;  /* 0x0000004b184a7209 */ /* 0x000fc60007810000 */
[----:B------:R-:W3:Y:S01]  /*4540*/  MUFU.EX2 R44, R44 ;  /* 0x0000002c002c7308 */ /* 0x000ee20000000800 */
[----:B------:R-:W-:Y:S01]  /*4550*/  FMNMX.FTZ R75, R25, R74, !PT ;  /* 0x0000004a194b7209 */ /* 0x000fe20007810000 */
[----:B-1----:R-:W-:-:S03]  /*4560*/  FFMA.FTZ R78, R71, UR10, -R77 ;  /* 0x0000000a474e7c23 */ /* 0x002fc6000801084d */
[----:B------:R-:W-:-:S03]  /*4570*/  FMNMX.FTZ R74, R26, R75, !PT ;  /* 0x0000004b1a4a7209 */ /* 0x000fc60007810000 */
[----:B------:R-:W1:Y:S01]  /*4580*/  MUFU.EX2 R42, R42 ;  /* 0x0000002a002a7308 */ /* 0x000e620000000800 */
[----:B------:R-:W-:Y:S01]  /*4590*/  FMNMX.FTZ R75, R27, R74, !PT ;  /* 0x0000004a1b4b7209 */ /* 0x000fe20007810000 */
[----:B------:R-:W-:-:S03]  /*45a0*/  FFMA.FTZ R74, R72, UR10, -R77 ;  /* 0x0000000a484a7c23 */ /* 0x000fc6000801084d */
[----:B------:R-:W-:-:S03]  /*45b0*/  FMNMX.FTZ R72, R28, R75, !PT ;  /* 0x0000004b1c487209 */ /* 0x000fc60007810000 */
[----:B------:R-:W4:Y:S01]  /*45c0*/  MUFU.EX2 R48, R48 ;  /* 0x0000003000307308 */ /* 0x000f220000000800 */
[----:B------:R-:W-:-:S04]  /*45d0*/  FMNMX.FTZ R75, R29, R72, !PT ;  /* 0x000000481d4b7209 */ /* 0x000fc80007810000 */
[----:B------:R-:W-:-:S03]  /*45e0*/  FMNMX.FTZ R72, R30, R75, !PT ;  /* 0x0000004b1e487209 */ /* 0x000fc60007810000 */
[----:B------:R5:W-:Y:S01]  /*45f0*/  MUFU.EX2 R75, R78 ;  /* 0x0000004e004b7308 */ /* 0x000be20000000800 */
[----:B------:R-:W-:-:S04]  /*4600*/  FMNMX.FTZ R71, R31, R72, !PT ;  /* 0x000000481f477209 */ /* 0x000fc80007810000 */
[----:B------:R-:W-:-:S03]  /*4610*/  FMNMX.FTZ R71, R32, R71, !PT ;  /* 0x0000004720477209 */ /* 0x000fc60007810000 */
[----:B------:R-:W4:Y:S01]  /*4620*/  MUFU.EX2 R46, R46 ;  /* 0x0000002e002e7308 */ /* 0x000f220000000800 */
[----:B------:R-:W-:Y:S01]  /*4630*/  FMNMX.FTZ R72, R40, R71, !PT ;  /* 0x0000004728487209 */ /* 0x000fe20007810000 */
[--C-:B------:R-:W-:Y:S01]  /*4640*/  FFMA.FTZ R71, R69, UR10, -R77.reuse ;  /* 0x0000000a45477c23 */ /* 0x100fe2000801084d */
[----:B-----5:R-:W-:-:S01]  /*4650*/  FFMA.FTZ R78, R67, UR10, -R77 ;  /* 0x0000000a434e7c23 */ /* 0x020fc2000801084d */
[----:B------:R-:W-:Y:S02]  /*4660*/  FSEL R67, R50, -INF , !P2 ;  /* 0xff80000032437808 */ /* 0x000fe40005000000 */
[----:B------:R-:W-:Y:S02]  /*4670*/  FMNMX.FTZ R69, R39, R72, !PT ;  /* 0x0000004827457209 */ /* 0x000fe40007810000 */
[----:B------:R-:W-:Y:S02]  /*4680*/  MUFU.EX2 R72, R71 ;  /* 0x0000004700487308 */ /* 0x000fe40000000800 */
[----:B------:R-:W-:-:S04]  /*4690*/  FMNMX.FTZ R69, R38, R69, !PT ;  /* 0x0000004526457209 */ /* 0x000fc80007810000 */
[----:B------:R-:W-:Y:S02]  /*46a0*/  FMNMX.FTZ R68, R34, R69, !PT ;  /* 0x0000004522447209 */ /* 0x000fe40007810000 */
[----:B------:R0:W-:Y:S02]  /*46b0*/  MUFU.EX2 R71, R56 ;  /* 0x0000003800477308 */ /* 0x0001e40000000800 */
[----:B------:R-:W-:-:S04]  /*46c0*/  FMNMX.FTZ R68, R33, R68, !PT ;  /* 0x0000004421447209 */ /* 0x000fc80007810000 */
[----:B------:R-:W-:Y:S02]  /*46d0*/  FMNMX.FTZ R68, R37, R68, !PT ;  /* 0x0000004425447209 */ /* 0x000fe40007810000 */
[----:B------:R-:W5:Y:S01]  /*46e0*/  MUFU.EX2 R47, R47 ;  /* 0x0000002f002f7308 */ /* 0x000f620000000800 */
[----:B0-----:R-:W-:-:S01]  /*46f0*/  FADD.FTZ R56, R2, R41 ;  /* 0x0000002902387221 */ /* 0x001fc20000010000 */
[----:B------:R-:W-:Y:S01]  /*4700*/  FMNMX.FTZ R69, R35, R68, !PT ;  /* 0x0000004423457209 */ /* 0x000fe20007810000 */
[----:B------:R-:W-:-:S01]  /*4710*/  FFMA.FTZ R68, R66, UR10, -R77 ;  /* 0x0000000a42447c23 */ /* 0x000fc2000801084d */
[----:B------:R-:W-:Y:S02]  /*4720*/  FSEL R66, R51, -INF , !P4 ;  /* 0xff80000033427808 */ /* 0x000fe40006000000 */
[----:B------:R-:W-:Y:S02]  /*4730*/  FMNMX.FTZ R50, R36, R69, !PT ;  /* 0x0000004524327209 */ /* 0x000fe40007810000 */
[----:B------:R-:W-:Y:S02]  /*4740*/  MUFU.EX2 R74, R74 ;  /* 0x0000004a004a7308 */ /* 0x000fe40000000800 */
[----:B------:R-:W-:-:S04]  /*4750*/  FMNMX.FTZ R69, R67, R50, !PT ;  /* 0x0000003243457209 */ /* 0x000fc80007810000 */
[----:B------:R-:W-:Y:S02]  /*4760*/  FMNMX.FTZ R69, R52, R69, !PT ;  /* 0x0000004534457209 */ /* 0x000fe40007810000 */
[----:B------:R-:W-:Y:S02]  /*4770*/  MUFU.EX2 R49, R49 ;  /* 0x0000003100317308 */ /* 0x000fe40000000800 */
[----:B------:R-:W-:Y:S01]  /*4780*/  FMNMX.FTZ R50, R66, R69, !PT ;  /* 0x0000004542327209 */ /* 0x000fe20007810000 */
[----:B------:R-:W-:-:S03]  /*4790*/  FFMA.FTZ R69, R58, UR10, -R77 ;  /* 0x0000000a3a457c23 */ /* 0x000fc6000801084d */
[----:B------:R-:W-:Y:S02]  /*47a0*/  FMNMX.FTZ R51, R53, R50, !PT ;  /* 0x0000003235337209 */ /* 0x000fe40007810000 */
[----:B------:R-:W-:Y:S02]  /*47b0*/  MUFU.EX2 R79, R79 ;  /* 0x0000004f004f7308 */ /* 0x000fe40000000800 */
[----:B------:R-:W-:-:S05]  /*47c0*/  FMNMX.FTZ R51, R54, R51, !PT ;  /* 0x0000003336337209 */ /* 0x000fca0007810000 */
[----:B------:R-:W0:Y:S01]  /*47d0*/  SHFL.BFLY PT, R50, R51, 0x2, 0x1f ;  /* 0x0c401f0033327f89 */ /* 0x000e2200000e0000 */
[----:B------:R-:W-:Y:S08]  /*47e0*/  MUFU.EX2 R78, R78 ;  /* 0x0000004e004e7308 */ /* 0x000ff00000000800 */
[----:B------:R-:W-:Y:S08]  /*47f0*/  MUFU.EX2 R68, R68 ;  /* 0x0000004400447308 */ /* 0x000ff00000000800 */
[----:B------:R-:W-:Y:S01]  /*4800*/  MUFU.EX2 R65, R65 ;  /* 0x0000004100417308 */ /* 0x000fe20000000800 */
[----:B0-----:R-:W-:Y:S01]  /*4810*/  FMNMX.FTZ R58, R51, R50, !PT ;  /* 0x00000032333a7209 */ /* 0x001fe20007810000 */
[--C-:B------:R-:W-:Y:S01]  /*4820*/  FFMA.FTZ R51, R8, UR10, -R77.reuse ;  /* 0x0000000a08337c23 */ /* 0x100fe2000801084d */
[----:B------:R-:W-:-:S01]  /*4830*/  FFMA.FTZ R8, R6, UR10, -R77 ;  /* 0x0000000a06087c23 */ /* 0x000fc2000801084d */
[----:B------:R-:W-:Y:S01]  /*4840*/  FFMA.FTZ R50, R55, UR10, -R77 ;  /* 0x0000000a37327c23 */ /* 0x000fe2000801084d */
[----:B------:R-:W-:Y:S01]  /*4850*/  IMAD.U32 R55, RZ, RZ, UR10 ;  /* 0x0000000aff377e24 */ /* 0x000fe2000f8e00ff */
[----:B------:R-:W0:Y:S02]  /*4860*/  SHFL.BFLY PT, R57, R58, 0x1, 0x1f ;  /* 0x0c201f003a397f89 */ /* 0x000e2400000e0000 */
[----:B------:R-:W-:Y:S08]  /*4870*/  MUFU.EX2 R64, R64 ;  /* 0x0000004000407308 */ /* 0x000ff00000000800 */
[----:B------:R-:W-:Y:S08]  /*4880*/  MUFU.EX2 R63, R63 ;  /* 0x0000003f003f7308 */ /* 0x000ff00000000800 */
[----:B------:R-:W-:Y:S01]  /*4890*/  MUFU.EX2 R60, R60 ;  /* 0x0000003c003c7308 */ /* 0x000fe20000000800 */
[----:B0-----:R-:W-:Y:S01]  /*48a0*/  FMNMX.FTZ R6, R58, R57, !PT ;  /* 0x000000393a067209 */ /* 0x001fe20007810000 */
[----:B--2---:R-:W-:-:S06]  /*48b0*/  FADD.FTZ R57, R43, R56 ;  /* 0x000000382b397221 */ /* 0x004fcc0000010000 */
[----:B------:R-:W-:Y:S01]  /*48c0*/  MUFU.EX2 R59, R59 ;  /* 0x0000003b003b7308 */ /* 0x000fe20000000800 */
[C---:B------:R-:W-:Y:S01]  /*48d0*/  FSETP.NEU.FTZ.AND P2, PT, R6.reuse, -INF , PT ;  /* 0xff8000000600780b */ /* 0x040fe20003f5d000 */
[----:B------:R-:W-:Y:S01]  /*48e0*/  FFMA.FTZ R55, R6, R55, -8 ;  /* 0xc100000006377423 */ /* 0x000fe20000010037 */
[----:B---3--:R-:W-:-:S04]  /*48f0*/  FADD.FTZ R57, R44, R57 ;  /* 0x000000392c397221 */ /* 0x008fc80000010000 */
[----:B------:R-:W-:Y:S01]  /*4900*/  FSEL R55, R55, RZ, P2 ;  /* 0x000000ff37377208 */ /* 0x000fe20001000000 */
[----:B-1----:R-:W-:-:S01]  /*4910*/  FADD.FTZ R56, R42, R57 ;  /* 0x000000392a387221 */ /* 0x002fc20000010000 */
        /* <DEDUP_REMOVED lines=11> */
[----:B------:R-:W-:-:S01]  /*49d0*/  FADD.FTZ R77, R45, R56 ;  /* 0x000000382d4d7221 */ /* 0x000fc20000010000 */
[--C-:B------:R-:W-:Y:S01]  /*49e0*/  FFMA.FTZ R20, R20, UR10, -R55.reuse ;  /* 0x0000000a14147c23 */ /* 0x100fe20008010837 */
[----:B------:R-:W-:-:S01]  /*49f0*/  FFMA.FTZ R21, R21, UR10, -R55 ;  /* 0x0000000a15157c23 */ /* 0x000fc20008010837 */
[----:B------:R-:W-:Y:S01]  /*4a00*/  FFMA.FTZ R24, R24, UR10, -R55 ;  /* 0x0000000a18187c23 */ /* 0x000fe20008010837 */
[----:B----4-:R-:W-:-:S01]  /*4a10*/  FADD.FTZ R58, R48, R77 ;  /* 0x0000004d303a7221 */ /* 0x010fc20000010000 */
        /* <DEDUP_REMOVED lines=11> */
[----:B-----5:R-:W-:-:S01]  /*4ad0*/  FADD.FTZ R77, R47, R58 ;  /* 0x0000003a2f4d7221 */ /* 0x020fc20000010000 */
        /* <DEDUP_REMOVED lines=8> */
[----:B------:R-:W-:Y:S01]  /*4b60*/  F2FP.SATFINITE.E4M3.F32.PACK_AB_MERGE_C R48, R81, R48, RZ ;  /* 0x000000305130723e */ /* 0x000fe200048070ff */
[----:B------:R-:W-:-:S01]  /*4b70*/  FFMA.FTZ R33, R33, UR10, -R55 ;  /* 0x0000000a21217c23 */ /* 0x000fc20008010837 */
[--C-:B------:R-:W-:Y:S01]  /*4b80*/  FFMA.FTZ R37, R37, UR10, -R55.reuse ;  /* 0x0000000a25257c23 */ /* 0x100fe20008010837 */
[----:B------:R-:W-:-:S01]  /*4b90*/  FFMA.FTZ R36, R36, UR10, -R55 ;  /* 0x0000000a24247c23 */ /* 0x000fc20008010837 */
[----:B------:R-:W0:Y:S01]  /*4ba0*/  MUFU.EX2 R12, R12 ;  /* 0x0000000c000c7308 */ /* 0x000e220000000800 */
[----:B-1----:R-:W-:-:S01]  /*4bb0*/  FADD.FTZ R56, R10, R73 ;  /* 0x000000490a387221 */ /* 0x002fc20000010000 */
[----:B------:R-:W-:Y:S01]  /*4bc0*/  F2FP.SATFINITE.E4M3.F32.PACK_AB_MERGE_C R198, R45, R42, R48 ;  /* 0x0000002a2dc6723e */ /* 0x000fe20004807030 */
[----:B------:R-:W-:-:S01]  /*4bd0*/  FFMA.FTZ R67, R67, UR10, -R55 ;  /* 0x0000000a43437c23 */ /* 0x000fc20008010837 */
[----:B------:R-:W-:Y:S01]  /*4be0*/  F2FP.SATFINITE.E4M3.F32.PACK_AB_MERGE_C R42, R63, R64, RZ ;  /* 0x000000403f2a723e */ /* 0x000fe200048070ff */
[----:B------:R-:W-:-:S01]  /*4bf0*/  FFMA.FTZ R52, R52, UR10, -R55 ;  /* 0x0000000a34347c23 */ /* 0x000fc20008010837 */
[--C-:B------:R-:W-:Y:S01]  /*4c00*/  FFMA.FTZ R66, R66, UR10, -R55.reuse ;  /* 0x0000000a42427c23 */ /* 0x100fe20008010837 */
[----:B------:R-:W-:-:S01]  /*4c10*/  FFMA.FTZ R53, R53, UR10, -R55 ;  /* 0x0000000a35357c23 */ /* 0x000fc20008010837 */
[----:B------:R-:W1:Y:S01]  /*4c20*/  MUFU.EX2 R13, R13 ;  /* 0x0000000d000d7308 */ /* 0x000e620000000800 */
[----:B--2---:R-:W-:-:S01]  /*4c30*/  FADD.FTZ R73, R11, R56 ;  /* 0x000000380b497221 */ /* 0x004fc20000010000 */
[----:B------:R-:W-:Y:S01]  /*4c40*/  FFMA.FTZ R54, R54, UR10, -R55 ;  /* 0x0000000a36367c23 */ /* 0x000fe20008010837 */
[----:B------:R-:W-:-:S05]  /*4c50*/  F2FP.SATFINITE.E4M3.F32.PACK_AB_MERGE_C R188, R65, R68, R42 ;  /* 0x0000004441bc723e */ /* 0x000fca000480702a */
[----:B------:R-:W2:Y:S01]  /*4c60*/  MUFU.EX2 R14, R14 ;  /* 0x0000000e000e7308 */ /* 0x000ea20000000800 */
[----:B0-----:R-:W-:-:S07]  /*4c70*/  FADD.FTZ R56, R12, R73 ;  /* 0x000000490c387221 */ /* 0x001fce0000010000 */
[----:B------:R-:W0:Y:S01]  /*4c80*/  MUFU.EX2 R15, R15 ;  /* 0x0000000f000f7308 */ /* 0x000e220000000800 */
[----:B-1----:R-:W-:-:S01]  /*4c90*/  FADD.FTZ R73, R13, R56 ;  /* 0x000000380d497221 */ /* 0x002fc20000010000 */
[----:B------:R-:W-:Y:S01]  /*4ca0*/  F2FP.SATFINITE.E4M3.F32.PACK_AB_MERGE_C R56, R44, R43, RZ ;  /* 0x0000002b2c38723e */ /* 0x000fe200048070ff */
[----:B------:R-:W-:-:S01]  /*4cb0*/  FADD.FTZ R44, R74, R77 ;  /* 0x0000004d4a2c7221 */ /* 0x000fc20000010000 */
[----:B------:R-:W-:Y:S02]  /*4cc0*/  F2FP.SATFINITE.E4M3.F32.PACK_AB_MERGE_C R74, R75, R74, RZ ;  /* 0x0000004a4b4a723e */ /* 0x000fe400048070ff */
[----:B------:R-:W-:Y:S01]  /*4cd0*/  F2FP.SATFINITE.E4M3.F32.PACK_AB_MERGE_C R196, R41, R2, R56 ;  /* 0x0000000229c4723e */ /* 0x000fe20004807038 */
[----:B------:R-:W-:Y:S01]  /*4ce0*/  FADD.FTZ R44, R75, R44 ;  /* 0x0000002c4b2c7221 */ /* 0x000fe20000010000 */
[----:B------:R-:W1:Y:S01]  /*4cf0*/  MUFU.EX2 R20, R20 ;  /* 0x0000001400147308 */ /* 0x000e620000000800 */
[----:B------:R-:W-:-:S07]  /*4d00*/  F2FP.SATFINITE.E4M3.F32.PACK_AB_MERGE_C R192, R47, R46, R74 ;  /* 0x0000002e2fc0723e */ /* 0x000fce000480704a */
[----:B------:R-:W3:Y:S08]  /*4d10*/  MUFU.EX2 R21, R21 ;  /* 0x0000001500157308 */ /* 0x000ef00000000800 */
[----:B------:R-:W4:Y:S08]  /*4d20*/  MUFU.EX2 R24, R24 ;  /* 0x0000001800187308 */ /* 0x000f300000000800 */
[----:B------:R2:W-:Y:S08]  /*4d30*/  MUFU.EX2 R57, R40 ;  /* 0x0000002800397308 */ /* 0x0005f00000000800 */
[----:B------:R-:W5:Y:S01]  /*4d40*/  MUFU.EX2 R25, R25 ;  /* 0x0000001900197308 */ /* 0x000f620000000800 */
[----:B--2---:R-:W-:-:S01]  /*4d50*/  FADD.FTZ R40, R14, R73 ;  /* 0x000000490e287221 */ /* 0x004fc20000010000 */
[----:B------:R-:W-:Y:S01]  /*4d60*/  FADD.FTZ R73, R49, R44 ;  /* 0x0000002c31497221 */ /* 0x000fe20000010000 */
[----:B0-----:R-:W-:-:S02]  /*4d70*/  F2FP.SATFINITE.E4M3.F32.PACK_AB_MERGE_C R14, R15, R14, RZ ;  /* 0x0000000e0f0e723e */ /* 0x001fc400048070ff */
[----:B------:R-:W-:Y:S02]  /*4d80*/  FADD.FTZ R43, R15, R40 ;  /* 0x000000280f2b7221 */ /* 0x000fe40000010000 */
[----:B------:R-:W-:Y:S01]  /*4d90*/  F2FP.SATFINITE.E4M3.F32.PACK_AB_MERGE_C R199, R13, R12, R14 ;  /* 0x0000000c0dc7723e */ /* 0x000fe2000480700e */
[----:B------:R-:W0:Y:S01]  /*4da0*/  MUFU.EX2 R26, R26 ;  /* 0x0000001a001a7308 */ /* 0x000e220000000800 */
[----:B-1----:R-:W-:-:S04]  /*4db0*/  FADD.FTZ R40, R20, R43 ;  /* 0x0000002b14287221 */ /* 0x002fc80000010000 */
[----:B---3--:R-:W-:Y:S01]  /*4dc0*/  FADD.FTZ R43, R21, R40 ;  /* 0x00000028152b7221 */ /* 0x008fe20000010000 */
[----:B------:R-:W-:-:S02]  /*4dd0*/  FADD.FTZ R40, R72, R73 ;  /* 0x0000004948287221 */ /* 0x000fc40000010000 */
[----:B------:R-:W1:Y:S01]  /*4de0*/  MUFU.EX2 R27, R27 ;  /* 0x0000001b001b7308 */ /* 0x000e620000000800 */
[----:B----4-:R-:W-:-:S01]  /*4df0*/  FADD.FTZ R2, R24, R43 ;  /* 0x0000002b18027221 */ /* 0x010fc20000010000 */
[----:B------:R-:W-:Y:S01]  /*4e00*/  FADD.FTZ R43, R79, R40 ;  /* 0x000000284f2b7221 */ /* 0x000fe20000010000 */
[C---:B-----5:R-:W-:Y:S02]  /*4e10*/  F2FP.SATFINITE.E4M3.F32.PACK_AB_MERGE_C R24, R25.reuse, R24, RZ ;  /* 0x000000181918723e */ /* 0x060fe400048070ff */
[----:B------:R-:W-:Y:S01]  /*4e20*/  FADD.FTZ R41, R25, R2 ;  /* 0x0000000219297221 */ /* 0x000fe20000010000 */
[----:B------:R-:W-:-:S01]  /*4e30*/  FADD.FTZ R43, R78, R43 ;  /* 0x0000002b4e2b7221 */ /* 0x000fc20000010000 */
[----:B------:R-:W-:Y:S01]  /*4e40*/  F2FP.SATFINITE.E4M3.F32.PACK_AB_MERGE_C R79, R78, R79, RZ ;  /* 0x0000004f4e4f723e */ /* 0x000fe200048070ff */
[----:B------:R-:W2:Y:S01]  /*4e50*/  MUFU.EX2 R28, R28 ;  /* 0x0000001c001c7308 */ /* 0x000ea20000000800 */
[----:B0-----:R-:W-:-:S01]  /*4e60*/  FADD.FTZ R2, R26, R41 ;  /* 0x000000291a027221 */ /* 0x001fc20000010000 */
[----:B------:R-:W-:Y:S01]  /*4e70*/  FADD.FTZ R40, R68, R43 ;  /* 0x0000002b44287221 */ /* 0x000fe20000010000 */
[----:B------:R-:W-:-:S02]  /*4e80*/  F2FP.SATFINITE.E4M3.F32.PACK_AB_MERGE_C R194, R72, R49, R79 ;  /* 0x0000003148c2723e */ /* 0x000fc4000480704f */
[----:B------:R-:W-:Y:S01]  /*4e90*/  F2FP.SATFINITE.E4M3.F32.PACK_AB_MERGE_C R193, R21, R20, R24 ;  /* 0x0000001415c1723e */ /* 0x000fe20004807018 */
[----:B------:R-:W-:-:S02]  /*4ea0*/  FADD.FTZ R43, R65, R40 ;  /* 0x00000028412b7221 */ /* 0x000fc40000010000 */
[----:B------:R-:W0:Y:S01]  /*4eb0*/  MUFU.EX2 R29, R29 ;  /* 0x0000001d001d7308 */ /* 0x000e220000000800 */
[----:B-1----:R-:W-:-:S01]  /*4ec0*/  FADD.FTZ R41, R27, R2 ;  /* 0x000000021b297221 */ /* 0x002fc20000010000 */
[----:B------:R-:W-:-:S04]  /*4ed0*/  FADD.FTZ R64, R64, R43 ;  /* 0x0000002b40407221 */ /* 0x000fc80000010000 */
[----:B------:R-:W-:Y:S02]  /*4ee0*/  FADD.FTZ R63, R63, R64 ;  /* 0x000000403f3f7221 */ /* 0x000fe40000010000 */
[----:B------:R-:W1:Y:S01]  /*4ef0*/  MUFU.EX2 R30, R30 ;  /* 0x0000001e001e7308 */ /* 0x000e620000000800 */
[----:B--2---:R-:W-:-:S07]  /*4f00*/  FADD.FTZ R40, R28, R41 ;  /* 0x000000291c287221 */ /* 0x004fce0000010000 */
[----:B------:R-:W-:Y:S01]  /*4f10*/  MUFU.EX2 R31, R31 ;  /* 0x0000001f001f7308 */ /* 0x000fe20000000800 */
[----:B0-----:R-:W-:-:S01]  /*4f20*/  FADD.FTZ R41, R29, R40 ;  /* 0x000000281d297221 */ /* 0x001fc20000010000 */
[----:B------:R-:W-:-:S04]  /*4f30*/  F2FP.SATFINITE.E4M3.F32.PACK_AB_MERGE_C R28, R29, R28, RZ ;  /* 0x0000001c1d1c723e */ /* 0x000fc800048070ff */
[----:B------:R-:W-:Y:S02]  /*4f40*/  F2FP.SATFINITE.E4M3.F32.PACK_AB_MERGE_C R195, R27, R26, R28 ;  /* 0x0000001a1bc3723e */ /* 0x000fe4000480701c */
[----:B------:R-:W-:Y:S01]  /*4f50*/  MUFU.EX2 R32, R32 ;  /* 0x0000002000207308 */ /* 0x000fe20000000800 */
[----:B-1----:R-:W-:-:S01]  /*4f60*/  FADD.FTZ R40, R30, R41 ;  /* 0x000000291e287221 */ /* 0x002fc20000010000 */
[----:B------:R-:W-:-:S06]  /*4f70*/  F2FP.SATFINITE.E4M3.F32.PACK_AB_MERGE_C R41, R59, R60, RZ ;  /* 0x0000003c3b29723e */ /* 0x000fcc00048070ff */
[----:B------:R-:W0:Y:S08]  /*4f80*/  MUFU.EX2 R61, R61 ;  /* 0x0000003d003d7308 */ /* 0x000e300000000800 */
[----:B------:R-:W1:Y:S08]  /*4f90*/  MUFU.EX2 R39, R39 ;  /* 0x0000002700277308 */ /* 0x000e700000000800 */
[----:B------:R-:W2:Y:S01]  /*4fa0*/  MUFU.EX2 R38, R38 ;  /* 0x0000002600267308 */ /* 0x000ea20000000800 */
[----:B0-----:R-:W-:Y:S01]  /*4fb0*/  F2FP.SATFINITE.E4M3.F32.PACK_AB_MERGE_C R190, R61, R62, R41 ;  /* 0x0000003e3dbe723e */ /* 0x001fe20004807029 */
[----:B------:R-:W-:-:S04]  /*4fc0*/  FADD.FTZ R62, R62, R63 ;  /* 0x0000003f3e3e7221 */ /* 0x000fc80000010000 */
[----:B------:R-:W-:Y:S02]  /*4fd0*/  FADD.FTZ R61, R61, R62 ;  /* 0x0000003e3d3d7221 */ /* 0x000fe40000010000 */
[----:B------:R0:W-:Y:S02]  /*4fe0*/  MUFU.EX2 R2, R35 ;  /* 0x0000002300027308 */ /* 0x0001e40000000800 */
[----:B------:R-:W-:-:S04]  /*4ff0*/  FADD.FTZ R60, R60, R61 ;  /* 0x0000003d3c3c7221 */ /* 0x000fc80000010000 */
[----:B------:R-:W-:Y:S02]  /*5000*/  FADD.FTZ R60, R59, R60 ;  /* 0x0000003c3b3c7221 */ /* 0x000fe40000010000 */
[----:B------:R-:W3:Y:S01]  /*5010*/  MUFU.EX2 R34, R34 ;  /* 0x0000002200227308 */ /* 0x000ee20000000800 */
[----:B0-----:R-:W-:-:S04]  /*5020*/  FADD.FTZ R35, R31, R40 ;  /* 0x000000281f237221 */ /* 0x001fc80000010000 */
[----:B------:R-:W-:Y:S01]  /*5030*/  FADD.FTZ R40, R32, R35 ;  /* 0x0000002320287221 */ /* 0x000fe20000010000 */
[----:B------:R-:W-:Y:S02]  /*5040*/  F2FP.SATFINITE.E4M3.F32.PACK_AB_MERGE_C R35, R11, R10, RZ ;  /* 0x0000000a0b23723e */ /* 0x000fe400048070ff */
[----:B------:R-:W0:Y:S01]  /*5050*/  MUFU.EX2 R50, R50 ;  /* 0x0000003200327308 */ /* 0x000e220000000800 */
[----:B------:R-:W-:-:S01]  /*5060*/  FADD.FTZ R40, R57, R40 ;  /* 0x0000002839287221 */ /* 0x000fc20000010000 */
[----:B------:R-:W-:Y:S02]  /*5070*/  F2FP.SATFINITE.E4M3.F32.PACK_AB_MERGE_C R197, R9, R76, R35 ;  /* 0x0000004c09c5723e */ /* 0x000fe40004807023 */
[----:B------:R-:W-:Y:S01]  /*5080*/  F2FP.SATFINITE.E4M3.F32.PACK_AB_MERGE_C R32, R57, R32, RZ ;  /* 0x000000203920723e */ /* 0x000fe200048070ff */
[----:B-1----:R-:W-:-:S03]  /*5090*/  FADD.FTZ R11, R39, R40 ;  /* 0x00000028270b7221 */ /* 0x002fc60000010000 */
[----:B------:R-:W1:Y:S01]  /*50a0*/  MUFU.EX2 R33, R33 ;  /* 0x0000002100217308 */ /* 0x000e620000000800 */
[----:B--2---:R-:W-:-:S01]  /*50b0*/  FADD.FTZ R15, R38, R11 ;  /* 0x0000000b260f7221 */ /* 0x004fc20000010000 */
[----:B------:R-:W-:-:S03]  /*50c0*/  F2FP.SATFINITE.E4M3.F32.PACK_AB_MERGE_C R189, R31, R30, R32 ;  /* 0x0000001e1fbd723e */ /* 0x000fc60004807020 */
[----:B---3--:R-:W-:-:S03]  /*50d0*/  FADD.FTZ R10, R34, R15 ;  /* 0x0000000f220a7221 */ /* 0x008fc60000010000 */
        /* <DEDUP_REMOVED lines=11> */
[----:B------:R-:W-:Y:S01]  /*5190*/  MUFU.EX2 R4, R4 ;  /* 0x0000000400047308 */ /* 0x000fe20000000800 */
[----:B-1----:R-:W-:-:S01]  /*51a0*/  FADD.FTZ R15, R37, R10 ;  /* 0x0000000a250f7221 */ /* 0x002fc20000010000 */
[----:B------:R-:W-:-:S03]  /*51b0*/  FADD.FTZ R71, R71, R70 ;  /* 0x0000004647477221 */ /* 0x000fc60000010000 */
[----:B------:R-:W-:Y:S01]  /*51c0*/  FADD.FTZ R15, R2, R15 ;  /* 0x0000000f020f7221 */ /* 0x000fe20000010000 */
[----:B------:R-:W-:-:S02]  /*51d0*/  FADD.FTZ R50, R50, R71 ;  /* 0x0000004732327221 */ /* 0x000fc40000010000 */
[----:B------:R-:W0:Y:S01]  /*51e0*/  MUFU.EX2 R5, R5 ;  /* 0x0000000500057308 */ /* 0x000e220000000800 */
[----:B--2---:R-:W-:-:S07]  /*51f0*/  FADD.FTZ R10, R36, R15 ;  /* 0x0000000f240a7221 */ /* 0x004fce0000010000 */
[----:B------:R-:W1:Y:S08]  /*5200*/  MUFU.EX2 R67, R67 ;  /* 0x0000004300437308 */ /* 0x000e700000000800 */
[----:B------:R-:W-:Y:S01]  /*5210*/  MUFU.EX2 R51, R51 ;  /* 0x0000003300337308 */ /* 0x000fe20000000800 */
[----:B0-----:R-:W-:-:S07]  /*5220*/  F2FP.SATFINITE.E4M3.F32.PACK_AB_MERGE_C R9, R5, R4, RZ ;  /* 0x000000040509723e */ /* 0x001fce00048070ff */
[----:B------:R-:W0:Y:S01]  /*5230*/  MUFU.EX2 R8, R8 ;  /* 0x0000000800087308 */ /* 0x000e220000000800 */
[C---:B-1----:R-:W-:Y:S01]  /*5240*/  F2FP.SATFINITE.E4M3.F32.PACK_AB_MERGE_C R36, R67.reuse, R36, RZ ;  /* 0x000000244324723e */ /* 0x042fe200048070ff */
[----:B------:R-:W-:-:S03]  /*5250*/  FADD.FTZ R67, R67, R10 ;  /* 0x0000000a43437221 */ /* 0x000fc60000010000 */
[----:B------:R-:W-:Y:S01]  /*5260*/  F2FP.SATFINITE.E4M3.F32.PACK_AB_MERGE_C R185, R2, R37, R36 ;  /* 0x0000002502b9723e */ /* 0x000fe20004807024 */
[----:B------:R-:W-:Y:S02]  /*5270*/  VIADD R2, R88, 0xfffffffe ;  /* 0xfffffffe58027836 */ /* 0x000fe40000000000 */
[----:B------:R-:W1:Y:S08]  /*5280*/  MUFU.EX2 R52, R52 ;  /* 0x0000003400347308 */ /* 0x000e700000000800 */
[----:B------:R-:W2:Y:S01]  /*5290*/  MUFU.EX2 R11, R66 ;  /* 0x00000042000b7308 */ /* 0x000ea20000000800 */
[----:B0-----:R-:W-:Y:S01]  /*52a0*/  F2FP.SATFINITE.E4M3.F32.PACK_AB_MERGE_C R186, R8, R51, R9 ;  /* 0x0000003308ba723e */ /* 0x001fe20004807009 */
[----:B------:R-:W-:-:S04]  /*52b0*/  FADD.FTZ R51, R51, R50 ;  /* 0x0000003233337221 */ /* 0x000fc80000010000 */
[----:B------:R-:W-:Y:S02]  /*52c0*/  FADD.FTZ R51, R8, R51 ;  /* 0x0000003308337221 */ /* 0x000fe40000010000 */
[----:B------:R-:W-:Y:S01]  /*52d0*/  MUFU.EX2 R53, R53 ;  /* 0x0000003500357308 */ /* 0x000fe20000000800 */
[----:B-1----:R-:W-:-:S01]  /*52e0*/  FADD.FTZ R10, R52, R67 ;  /* 0x00000043340a7221 */ /* 0x002fc20000010000 */
[----:B------:R-:W-:-:S04]  /*52f0*/  FADD.FTZ R4, R4, R51 ;  /* 0x0000003304047221 */ /* 0x000fc80000010000 */
[----:B------:R-:W-:Y:S02]  /*5300*/  FADD.FTZ R5, R5, R4 ;  /* 0x0000000405057221 */ /* 0x000fe40000010000 */
[----:B------:R-:W0:Y:S01]  /*5310*/  MUFU.EX2 R54, R54 ;  /* 0x0000003600367308 */ /* 0x000e220000000800 */
[----:B--2---:R-:W-:-:S01]  /*5320*/  FADD.FTZ R10, R11, R10 ;  /* 0x0000000a0b0a7221 */ /* 0x004fc20000010000 */
[----:B0-----:R-:W-:-:S03]  /*5330*/  F2FP.SATFINITE.E4M3.F32.PACK_AB_MERGE_C R8, R54, R53, RZ ;  /* 0x000000353608723e */ /* 0x001fc600048070ff */
        /* <DEDUP_REMOVED lines=15> */
.L_x_3900:
[----:B------:R-:W-:-:S11]  /*5430*/  UISETP.NE.AND UP1, UPT, UR7, 0x1, UPT ;  /* 0x000000010700788c */ /* 0x000fd6000bf25270 */
[----:B------:R-:W-:Y:S02]  /*5440*/  @UP1 ULDC.64 UR18, c[0x0][0x9e8] ;  /* 0x00027a0000121ab9 */ /* 0x000fe40000000a00 */
[----:B------:R-:W-:-:S04]  /*5450*/  UIMAD.WIDE.U32 UR14, UR11, UR18, URZ ;  /* 0x000000120b0e72a5 */ /* 0x000fc8000f8e003f */
[----:B------:R-:W-:-:S12]  /*5460*/  @UP1 USHF.R.U32.HI UR11, URZ, UR19, UR15 ;  /* 0x000000133f0b1299 */ /* 0x000fd8000801160f */
.L_x_3901:
[----:B------:R-:W-:-:S04]  /*5470*/  UIMAD UR7, UR11, UR7, UR7 ;  /* 0x000000070b0772a4 */ /* 0x000fc8000f8e0207 */
[----:B------:R-:W-:-:S04]  /*5480*/  UISETP.LT.AND UP1, UPT, UR6, UR7, UPT ;  /* 0x000000070600728c */ /* 0x000fc8000bf21270 */
[----:B------:R-:W-:-:S12]  /*5490*/  USEL UR6, UR6, UR7, UP1 ;  /* 0x0000000706067287 */ /* 0x000fd80008800000 */
.L_x_3899:
        /* <DEDUP_REMOVED lines=63> */
.L_x_3920:
        /* <DEDUP_REMOVED lines=9> */
.L_x_3904:
[----:B------:R-:W-:Y:S01]  /*5920*/  ULEA UR6, UR34, UR36, 0x3 ;  /* 0x0000002422067291 */ /* 0x000fe2000f8e183f */
[----:B------:R-:W-:-:S05]  /*5930*/  IMAD.U32 R10, RZ, RZ, UR33 ;  /* 0x00000021ff0a7e24 */ /* 0x000fca000f8e00ff */
[----:B------:R-:W-:-:S04]  /*5940*/  SHF.L.U32 R10, R10, 0x1f, RZ ;  /* 0x0000001f0a0a7819 */ /* 0x000fc800000006ff */
[----:B------:R0:W1:Y:S01]  /*5950*/  SYNCS.PHASECHK.TRANS64.TRYWAIT P2, [UR6+0x2a830], R10 ;  /* 0x02a8300aff0075a7 */ /* 0x0000620008040146 */
[----:B------:R-:W-:Y:S05]  /*5960*/  @!P0 BRA `(.L_x_3905) ;  /* 0x0000000000048947 */ /* 0x000fea0003800000 */
[----:B------:R-:W-:Y:S01]  /*5970*/  BPT.TRAP 0x1 ;  /* 0x000000040000795c */ /* 0x000fe20000300000 */
.L_x_3905:
[----:B-1----:R-:W-:Y:S05]  /*5980*/  @P2 BRA `(.L_x_3903) ;  /* 0x0000000000082947 */ /* 0x002fea0003800000 */
[----:B------:R-:W1:Y:S02]  /*5990*/  SYNCS.PHASECHK.TRANS64.TRYWAIT P2, [UR6+0x2a830], R10 ;  /* 0x02a8300aff0075a7 */ /* 0x000e640008040146 */
[----:B-1----:R-:W-:Y:S05]  /*59a0*/  @!P2 BRA `(.L_x_3906) ;  /* 0x00000130002ca947 */ /* 0x002fea0003800000 */
.L_x_3903:
[----:B------:R-:W2:Y:S01]  /*59b0*/  S2R R12, SR_TID.X ;  /* 0x00000000000c7919 */ /* 0x000ea20000002100 */
        /* <DEDUP_REMOVED lines=36> */
.L_x_3908:
[----:B------:R-:W-:Y:S01]  /*5c00*/  ULEA UR6, UR50, UR36, 0x3 ;  /* 0x0000002432067291 */ /* 0x000fe2000f8e183f */
[----:B------:R-:W-:-:S05]  /*5c10*/  IMAD.U32 R10, RZ, RZ, UR44 ;  /* 0x0000002cff0a7e24 */ /* 0x000fca000f8e00ff */
[----:B------:R-:W-:-:S04]  /*5c20*/  SHF.L.U32 R10, R10, 0x1f, RZ ;  /* 0x0000001f0a0a7819 */ /* 0x000fc800000006ff */
[----:B------:R0:W1:Y:S01]  /*5c30*/  SYNCS.PHASECHK.TRANS64.TRYWAIT P2, [UR6+0x2a850], R10 ;  /* 0x02a8500aff0075a7 */ /* 0x0000620008040146 */
[----:B------:R-:W-:Y:S05]  /*5c40*/  @!P0 BRA `(.L_x_3909) ;  /* 0x0000000000048947 */ /* 0x000fea0003800000 */
[----:B------:R-:W-:Y:S01]  /*5c50*/  BPT.TRAP 0x1 ;  /* 0x000000040000795c */ /* 0x000fe20000300000 */
.L_x_3909:
[----:B-1----:R-:W-:Y:S05]  /*5c60*/  @P2 BRA `(.L_x_3907) ;  /* 0x0000000000082947 */ /* 0x002fea0003800000 */
[----:B------:R-:W1:Y:S02]  /*5c70*/  SYNCS.PHASECHK.TRANS64.TRYWAIT P2, [UR6+0x2a850], R10 ;  /* 0x02a8500aff0075a7 */ /* 0x000e640008040146 */
[----:B-1----:R-:W-:Y:S05]  /*5c80*/  @!P2 BRA `(.L_x_3910) ;  /* 0x0000012c008ca947 */ /* 0x002fea0003800000 */
.L_x_3907:
[----:B------:R-:W-:Y:S01]  /*5c90*/  UIADD3 UR6, UR36, 0x400, URZ ;  /* 0x0000040024067890 */ /* 0x000fe2000fffe03f */
[----:B------:R-:W-:Y:S01]  /*5ca0*/  WARPGROUP.ARRIVE ;  /* 0x00000000000079c5 */ /* 0x000fe20000000000 */
[----:B------:R-:W-:-:S05]  /*5cb0*/  UMOV UR7, 0x40000040 ;  /* 0x4000004000077882 */ /* 0x000fca0000000000 */
[----:B------:R-:W2:Y:S01]  /*5cc0*/  S2R R209, SR_TID.X ;  /* 0x0000000000d17919 */ /* 0x000ea20000002100 */
[----:B------:R-:W-:Y:S01]  /*5cd0*/  USHF.R.U32.HI UR6, URZ, 0x4, UR6 ;  /* 0x000000043f067899 */ /* 0x000fe20008011606 */
[C---:B01----:R-:W-:Y:S01]  /*5ce0*/  FMUL.FTZ R10, R0.reuse, R122 ;  /* 0x0000007a000a7220 */ /* 0x043fe20000410000 */
[C---:B------:R-:W-:Y:S01]  /*5cf0*/  FMUL.FTZ R21, R0.reuse, R127 ;  /* 0x0000007f00157220 */ /* 0x040fe20000410000 */
[C---:B------:R-:W-:Y:S01]  /*5d00*/  FMUL.FTZ R122, R0.reuse, R134 ;  /* 0x00000086007a7220 */ /* 0x040fe20000410000 */
[----:B------:R-:W-:Y:S01]  /*5d10*/  ULOP3.LUT UR6, UR6, 0x3fff, URZ, 0xc0, !UPT ;  /* 0x00003fff06067892 */ /* 0x000fe2000f8ec03f */
[C---:B------:R-:W-:Y:S01]  /*5d20*/  FMUL.FTZ R134, R0.reuse, R154 ;  /* 0x0000009a00867220 */ /* 0x040fe20000410000 */
[----:B------:R-:W-:Y:S02]  /*5d30*/  IMAD.U32 R127, RZ, RZ, UR34 ;  /* 0x00000022ff7f7e24 */ /* 0x000fe4000f8e00ff */
        /* <DEDUP_REMOVED lines=27> */
[----:B------:R-:W0:Y:S01]  /*5ef0*/  MUFU.TANH R14, R14 ;  /* 0x0000000e000e7308 */ /* 0x000e220000002400 */
[----:B------:R-:W-:-:S02]  /*5f00*/  PLOP3.LUT P2, PT, PT, PT, UP0, 0x40, 0x0 ;  /* 0x000000000000781c */ /* 0x000fc40003f4e808 */
[----:B--2---:R-:W-:Y:S01]  /*5f10*/  SHF.R.U32.HI R209, RZ, 0x7, R209 ;  /* 0x00000007ffd17819 */ /* 0x004fe200000116d1 */
[----:B------:R-:W-:-:S03]  /*5f20*/  @!P1 VIADD R127, R127, 0x2a840 ;  /* 0x0002a8407f7f9836 */ /* 0x000fc60000000000 */
[----:B------:R-:W-:Y:S01]  /*5f30*/  IADD3 R126, -R209, 0xb, RZ ;  /* 0x0000000bd17e7810 */ /* 0x000fe20007ffe1ff */
[----:B------:R-:W1:Y:S01]  /*5f40*/  MUFU.TANH R15, R15 ;  /* 0x0000000f000f7308 */ /* 0x000e620000002400 */
[----:B------:R-:W-:-:S07]  /*5f50*/  @!P1 PRMT R127, RZ, 0x654, R127 ;  /* 0x00000654ff7f9816 */ /* 0x000fce000000007f */
        /* <DEDUP_REMOVED lines=61> */
[----:B------:R-:W-:Y:S01]  /*6330*/  FMUL.FTZ R193, R0, R125 ;  /* 0x0000007d00c17220 */ /* 0x000fe20000410000 */
[----:B------:R-:W-:Y:S01]  /*6340*/  QGMMA.64x192x32.F32.E4M3.E4M3 R24, R188, gdesc[UR4], R24, gsb0 ;  /* 0x02e00004bc187df3 */ /* 0x000fe20008000818 */
[----:B------:R-:W-:Y:S01]  /*6350*/  UIADD3 UR6, UR10, 0x6, URZ ;  /* 0x000000060a067890 */ /* 0x000fe2000fffe03f */
[----:B------:R-:W-:Y:S01]  /*6360*/  IMAD.SHL.U32 R170, R2, 0x80, RZ ;  /* 0x0000008002aa7824 */ /* 0x000fe200078e00ff */
        /* <DEDUP_REMOVED lines=12> */
[----:B------:R-:W-:Y:S01]  /*6430*/  IADD3 R153, R17, 0x1, -R170 ;  /* 0x0000000111997810 */ /* 0x000fe20007ffe8aa */
[----:B------:R-:W0:Y:S04]  /*6440*/  MUFU.TANH R192, R192 ;  /* 0x000000c000c07308 */ /* 0x000e280000002400 */
[----:B------:R-:W-:-:S04]  /*6450*/  IMAD.IADD R153, R153, 0x1, -R18 ;  /* 0x0000000199997824 */ /* 0x000fc800078e0a12 */
[----:B------:R-:W0:Y:S01]  /*6460*/  MUFU.TANH R193, R193 ;  /* 0x000000c100c17308 */ /* 0x000e220000002400 */
[----:B------:R-:W-:-:S04]  /*6470*/  IMAD R153, R16, -0x2, R153 ;  /* 0xfffffffe10997824 */ /* 0x000fc800078e0299 */
[----:B------:R-:W-:-:S03]  /*6480*/  VIADD R178, R153, UR29 ;  /* 0x0000001d99b27c36 */ /* 0x000fc60008000000 */
        /* <DEDUP_REMOVED lines=27> */
[----:B------:R-:W0:Y:S01]  /*6640*/  MUFU.TANH R189, R189 ;  /* 0x000000bd00bd7308 */ /* 0x000e220000002400 */
[----:B------:R-:W-:-:S02]  /*6650*/  VIADD R176, R153, UR32 ;  /* 0x0000002099b07c36 */ /* 0x000fc40008000000 */
[C---:B------:R-:W-:Y:S02]  /*6660*/  IMAD.IADD R174, R3.reuse, 0x1, R178 ;  /* 0x0000000103ae7824 */ /* 0x040fe400078e02b2 */
[----:B------:R-:W-:-:S03]  /*6670*/  IMAD.IADD R172, R3, 0x1, R176 ;  /* 0x0000000103ac7824 */ /* 0x000fc600078e02b0 */
        /* <DEDUP_REMOVED lines=10> */
[----:B------:R0:W-:Y:S06]  /*6720*/  BAR.ARV R126, 0x100 ;  /* 0x0004007e0000751d */ /* 0x0001ec0000002000 */
[----:B------:R0:W-:Y:S01]  /*6730*/  @!P1 SYNCS.ARRIVE.TRANS64.RED.A1T0 RZ, [R127+URZ], RZ ;  /* 0x000000ff7fff99a7 */ /* 0x0001e2000810043f */
        /* <DEDUP_REMOVED lines=13> */
.L_x_3913:
[----:B------:R-:W-:Y:S02]  /*6810*/  IMAD.U32 R155, RZ, RZ, UR31 ;  /* 0x0000001fff9b7e24 */ /* 0x000fe4000f8e00ff */
[----:B------:R-:W-:-:S03]  /*6820*/  IMAD.MOV.U32 R153, RZ, RZ, R13 ;  /* 0x000000ffff997224 */ /* 0x000fc600078e000d */
[----:B------:R-:W-:-:S13]  /*6830*/  ISETP.NE.AND P2, PT, R155, 0x1, PT ;  /* 0x000000019b00780c */ /* 0x000fda0003f45270 */
[----:B0-----:R-:W0:Y:S02]  /*6840*/  @P2 LDC.64 R126, c[0x0][0x9e8] ;  /* 0x00027a00ff7e2b82 */ /* 0x001e240000000a00 */
[----:B0-----:R-:W-:-:S05]  /*6850*/  @P2 IMAD.HI.U32 R126, R13, R126, RZ ;  /* 0x0000007e0d7e2227 */ /* 0x001fca00078e00ff */
[----:B------:R-:W-:-:S07]  /*6860*/  @P2 SHF.R.U32.HI R153, RZ, R127, R126 ;  /* 0x0000007fff992219 */ /* 0x000fce000001167e */
.L_x_3914:
[----:B------:R-:W-:Y:S05]  /*6870*/  BSYNC B0 ;  /* 0x0000000000007941 */ /* 0x000fea0003800000 */
.L_x_3912:
[----:B------:R-:W-:-:S04]  /*6880*/  IMAD R127, R153, R155, -R170 ;  /* 0x0000009b997f7224 */ /* 0x000fc800078e0aaa */
[----:B------:R-:W-:-:S05]  /*6890*/  IMAD R127, R16, -0x2, R127 ;  /* 0xfffffffe107f7824 */ /* 0x000fca00078e027f */
[----:B------:R-:W-:Y:S02]  /*68a0*/  VIADDMNMX R172, R127, R155, R172, PT ;  /* 0x0000009b7fac7246 */ /* 0x000fe400038001ac */
[----:B------:R-:W-:-:S07]  /*68b0*/  VIMNMX R174, R174, R127, !PT ;  /* 0x0000007faeae7248 */ /* 0x000fce0007fe0100 */
.L_x_3911:
[----:B------:R-:W-:-:S04]  /*68c0*/  ISETP.GT.AND P2, PT, R2, -0x1, PT ;  /* 0xffffffff0200780c */ /* 0x000fc80003f44270 */
[C---:B------:R-:W-:Y:S02]  /*68d0*/  ISETP.GT.AND P5, PT, R174.reuse, RZ, P2 ;  /* 0x000000ffae00720c */ /* 0x040fe400017a4270 */
[----:B------:R-:W-:Y:S02]  /*68e0*/  ISETP.GT.AND P4, PT, R174, 0x1, P2 ;  /* 0x00000001ae00780c */ /* 0x000fe40001784270 */
[----:B------:R-:W-:Y:S02]  /*68f0*/  ISETP.LT.OR P5, PT, R172, 0x1, P5 ;  /* 0x00000001ac00780c */ /* 0x000fe40002fa1670 */
[C---:B------:R-:W-:Y:S02]  /*6900*/  ISETP.GT.AND P6, PT, R174.reuse, 0x8, P2 ;  /* 0x00000008ae00780c */ /* 0x040fe400017c4270 */
[----:B------:R-:W-:Y:S02]  /*6910*/  ISETP.GT.AND P3, PT, R174, 0x9, P2 ;  /* 0x00000009ae00780c */ /* 0x000fe40001764270 */
[----:B0-----:R-:W-:-:S02]  /*6920*/  FSEL R177, R14, -INF , !P5 ;  /* 0xff8000000eb17808 */ /* 0x001fc40006800000 */
[----:B------:R-:W-:Y:S02]  /*6930*/  ISETP.GT.AND P5, PT, R174, 0x10, P2 ;  /* 0x00000010ae00780c */ /* 0x000fe400017a4270 */
[C---:B------:R-:W-:Y:S02]  /*6940*/  ISETP.LT.OR P4, PT, R172.reuse, 0x2, P4 ;  /* 0x00000002ac00780c */ /* 0x040fe40002781670 */
[C---:B------:R-:W-:Y:S02]  /*6950*/  ISETP.LT.OR P6, PT, R172.reuse, 0x9, P6 ;  /* 0x00000009ac00780c */ /* 0x040fe400037c1670 */
[C---:B------:R-:W-:Y:S02]  /*6960*/  ISETP.LT.OR P3, PT, R172.reuse, 0xa, P3 ;  /* 0x0000000aac00780c */ /* 0x040fe40001f61670 */
[----:B------:R-:W-:Y:S02]  /*6970*/  ISETP.LT.OR P5, PT, R172, 0x11, P5 ;  /* 0x00000011ac00780c */ /* 0x000fe40002fa1670 */
[----:B------:R-:W-:-:S02]  /*6980*/  FSEL R171, R15, -INF , !P4 ;  /* 0xff8000000fab7808 */ /* 0x000fc40006000000 */
[----:B------:R-:W-:Y:S02]  /*6990*/  ISETP.GT.AND P4, PT, R174, 0x11, P2 ;  /* 0x00000011ae00780c */ /* 0x000fe40001784270 */
[----:B------:R-:W-:Y:S02]  /*69a0*/  FSEL R175, R192, -INF , !P6 ;  /* 0xff800000c0af7808 */ /* 0x000fe40007000000 */
[----:B------:R-:W-:Y:S02]  /*69b0*/  FSEL R193, R193, -INF , !P3 ;  /* 0xff800000c1c17808 */ /* 0x000fe40005800000 */
[C---:B------:R-:W-:Y:S02]  /*69c0*/  ISETP.GT.AND P6, PT, R174.reuse, 0x18, P2 ;  /* 0x00000018ae00780c */ /* 0x040fe400017c4270 */
        /* <DEDUP_REMOVED lines=48> */
[----:B------:R-:W-:Y:S02]  /*6cd0*/  FSEL R152, R157, -INF , !P5 ;  /* 0xff8000009d987808 */ /* 0x000fe40006800000 */
[----:B------:R-:W-:-:S02]  /*6ce0*/  ISETP.GT.AND P5, PT, R174, 0x60, P2 ;  /* 0x00000060ae00780c */ /* 0x000fc400017a4270 */
[C---:B------:R-:W-:Y:S02]  /*6cf0*/  ISETP.LT.OR P4, PT, R172.reuse, 0x52, P4 ;  /* 0x00000052ac00780c */ /* 0x040fe40002781670 */
[C---:B------:R-:W-:Y:S02]  /*6d00*/  ISETP.LT.OR P6, PT, R172.reuse, 0x59, P6 ;  /* 0x00000059ac00780c */ /* 0x040fe400037c1670 */
[----:B------:R-:W-:Y:S02]  /*6d10*/  ISETP.LT.OR P5, PT, R172, 0x61, P5 ;  /* 0x00000061ac00780c */ /* 0x000fe40002fa1670 */
[----:B------:R-:W-:Y:S02]  /*6d20*/  FSEL R154, R156, -INF , !P4 ;  /* 0xff8000009c9a7808 */ /* 0x000fe40006000000 */
[----:B------:R-:W-:Y:S02]  /*6d30*/  ISETP.GT.AND P3, PT, R174, 0x59, P2 ;  /* 0x00000059ae00780c */ /* 0x000fe40001764270 */
[----:B------:R-:W-:-:S02]  /*6d40*/  FSEL R156, R159, -INF , !P6 ;  /* 0xff8000009f9c7808 */ /* 0x000fc40007000000 */
[----:B------:R-:W-:Y:S02]  /*6d50*/  ISETP.GT.AND P6, PT, R174, 0x68, P2 ;  /* 0x00000068ae00780c */ /* 0x000fe400017c4270 */
[----:B------:R-:W-:Y:S02]  /*6d60*/  FSEL R159, R162, -INF , !P5 ;  /* 0xff800000a29f7808 */ /* 0x000fe40006800000 */
[----:B------:R-:W-:Y:S02]  /*6d70*/  ISETP.GT.AND P5, PT, R174, 0x70, P2 ;  /* 0x00000070ae00780c */ /* 0x000fe400017a4270 */
[C---:B------:R-:W-:Y:S02]  /*6d80*/  ISETP.LT.OR P3, PT, R172.reuse, 0x5a, P3 ;  /* 0x0000005aac00780c */ /* 0x040fe40001f61670 */
[C---:B------:R-:W-:Y:S02]  /*6d90*/  ISETP.LT.OR P6, PT, R172.reuse, 0x69, P6 ;  /* 0x00000069ac00780c */ /* 0x040fe400037c1670 */
[----:B------:R-:W-:-:S02]  /*6da0*/  ISETP.LT.OR P5, PT, R172, 0x71, P5 ;  /* 0x00000071ac00780c */ /* 0x000fc40002fa1670 */
[C---:B------:R-:W-:Y:S02]  /*6db0*/  ISETP.GT.AND P4, PT, R174.reuse, 0x61, P2 ;  /* 0x00000061ae00780c */ /* 0x040fe40001784270 */
[----:B------:R-:W-:Y:S02]  /*6dc0*/  FSEL R157, R161, -INF , !P3 ;  /* 0xff800000a19d7808 */ /* 0x000fe40005800000 */
[----:B------:R-:W-:Y:S02]  /*6dd0*/  ISETP.GT.AND P3, PT, R174, 0x69, P2 ;  /* 0x00000069ae00780c */ /* 0x000fe40001764270 */
[----:B------:R-:W-:Y:S02]  /*6de0*/  FSEL R162, R164, -INF , !P6 ;  /* 0xff800000a4a27808 */ /* 0x000fe40007000000 */
[----:B------:R-:W-:Y:S02]  /*6df0*/  FSEL R164, R166, -INF , !P5 ;  /* 0xff800000a6a47808 */ /* 0x000fe40006800000 */
[----:B------:R-:W-:-:S02]  /*6e00*/  PLOP3.LUT P5, PT, PT, PT, UP0, 0x40, 0x0 ;  /* 0x000000000000781c */ /* 0x000fc40003fae808 */
[C---:B------:R-:W-:Y:S02]  /*6e10*/  ISETP.LT.OR P4, PT, R172.reuse, 0x62, P4 ;  /* 0x00000062ac00780c */ /* 0x040fe40002781670 */
[----:B------:R-:W-:Y:S02]  /*6e20*/  ISETP.LT.OR P3, PT, R172, 0x6a, P3 ;  /* 0x0000006aac00780c */ /* 0x000fe40001f61670 */
[----:B------:R-:W-:Y:S02]  /*6e30*/  FSEL R161, R163, -INF , !P4 ;  /* 0xff800000a3a17808 */ /* 0x000fe40006000000 */
[----:B------:R-:W-:Y:S02]  /*6e40*/  FSEL R163, R165, -INF , !P3 ;  /* 0xff800000a5a37808 */ /* 0x000fe40005800000 */
[C---:B------:R-:W-:Y:S02]  /*6e50*/  ISETP.GT.AND P4, PT, R174.reuse, 0x71, P2 ;  /* 0x00000071ae00780c */ /* 0x040fe40001784270 */
[----:B------:R-:W-:-:S02]  /*6e60*/  ISETP.GT.AND P6, PT, R174, 0x78, P2 ;  /* 0x00000078ae00780c */ /* 0x000fc400017c4270 */
[----:B------:R-:W-:Y:S02]  /*6e70*/  ISETP.GT.AND P3, PT, R174, 0x79, P2 ;  /* 0x00000079ae00780c */ /* 0x000fe40001764270 */
[C---:B------:R-:W-:Y:S02]  /*6e80*/  ISETP.LT.OR P4, PT, R172.reuse, 0x72, P4 ;  /* 0x00000072ac00780c */ /* 0x040fe40002781670 */
[C---:B------:R-:W-:Y:S02]  /*6e90*/  ISETP.LT.OR P6, PT, R172.reuse, 0x79, P6 ;  /* 0x00000079ac00780c */ /* 0x040fe400037c1670 */
[----:B------:R-:W-:Y:S02]  /*6ea0*/  ISETP.LT.OR P3, PT, R172, 0x7a, P3 ;  /* 0x0000007aac00780c */ /* 0x000fe40001f61670 */
[--C-:B------:R-:W-:Y:S02]  /*6eb0*/  IADD3 R165, R176, 0x8, R3.reuse ;  /* 0x00000008b0a57810 */ /* 0x100fe40007ffe003 */
[----:B------:R-:W-:-:S02]  /*6ec0*/  IADD3 R166, R178, 0x8, R3 ;  /* 0x00000008b2a67810 */ /* 0x000fc40007ffe003 */
        /* <DEDUP_REMOVED lines=15> */
.L_x_3917:
[----:B------:R-:W-:Y:S02]  /*6fc0*/  IMAD.U32 R174, RZ, RZ, UR31 ;  /* 0x0000001fffae7e24 */ /* 0x000fe4000f8e00ff */
[----:B------:R-:W-:-:S03]  /*6fd0*/  IMAD.MOV.U32 R179, RZ, RZ, R11 ;  /* 0x000000ffffb37224 */ /* 0x000fc600078e000b */
[----:B------:R-:W-:-:S13]  /*6fe0*/  ISETP.NE.AND P3, PT, R174, 0x1, PT ;  /* 0x00000001ae00780c */ /* 0x000fda0003f65270 */
[----:B------:R-:W0:Y:S02]  /*6ff0*/  @P3 LDC.64 R14, c[0x0][0x9e8] ;  /* 0x00027a00ff0e3b82 */ /* 0x000e240000000a00 */
[----:B0-----:R-:W-:-:S05]  /*7000*/  @P3 IMAD.HI.U32 R14, R11, R14, RZ ;  /* 0x0000000e0b0e3227 */ /* 0x001fca00078e00ff */
[----:B------:R-:W-:-:S07]  /*7010*/  @P3 SHF.R.U32.HI R179, RZ, R15, R14 ;  /* 0x0000000fffb33219 */ /* 0x000fce000001160e */
.L_x_3918:
[----:B------:R-:W-:Y:S05]  /*7020*/  BSYNC B0 ;  /* 0x0000000000007941 */ /* 0x000fea0003800000 */
.L_x_3916:
[----:B------:R-:W-:-:S04]  /*7030*/  IMAD R15, R179, R174, -R170 ;  /* 0x000000aeb30f7224 */ /* 0x000fc800078e0aaa */
[----:B------:R-:W-:-:S05]  /*7040*/  IMAD R15, R16, -0x2, R15 ;  /* 0xfffffffe100f7824 */ /* 0x000fca00078e020f */
[----:B------:R-:W-:Y:S02]  /*7050*/  VIADDMNMX R165, R15, R174, R165, PT ;  /* 0x000000ae0fa57246 */ /* 0x000fe400038001a5 */
[----:B------:R-:W-:-:S07]  /*7060*/  VIMNMX R166, R166, R15, !PT ;  /* 0x0000000fa6a67248 */ /* 0x000fce0007fe0100 */
.L_x_3915:
[----:B------:R-:W-:Y:S01]  /*7070*/  FMNMX.FTZ R14, R177, R7, !PT ;  /* 0x00000007b10e7209 */ /* 0x000fe20007810000 */
[----:B------:R-:W-:Y:S01]  /*7080*/  UMOV UR10, UR30 ;  /* 0x0000001e000a7c82 */ /* 0x000fe20008000000 */
[C---:B------:R-:W-:Y:S01]  /*7090*/  ISETP.GT.AND P5, PT, R166.reuse, 0x8, P2 ;  /* 0x00000008a600780c */ /* 0x040fe200017a4270 */
[----:B------:R-:W-:Y:S01]  /*70a0*/  IMAD.U32 R181, RZ, RZ, UR10 ;  /* 0x0000000affb57e24 */ /* 0x000fe2000f8e00ff */
        /* <DEDUP_REMOVED lines=46> */
[----:B------:R-:W-:-:S05]  /*7390*/  FMNMX.FTZ R15, R169, R14, !PT ;  /* 0x0000000ea90f7209 */ /* 0x000fca0007810000 */
[----:B------:R-:W0:Y:S02]  /*73a0*/  SHFL.BFLY PT, R14, R15, 0x2, 0x1f ;  /* 0x0c401f000f0e7f89 */ /* 0x000e2400000e0000 */
[----:B0-----:R-:W-:Y:S02]  /*73b0*/  FMNMX.FTZ R170, R15, R14, !PT ;  /* 0x0000000e0faa7209 */ /* 0x001fe40007810000 */
[----:B------:R-:W-:Y:S02]  /*73c0*/  FSEL R15, R12, -INF , !P4 ;  /* 0xff8000000c0f7808 */ /* 0x000fe40006000000 */
[----:B------:R-:W-:Y:S01]  /*73d0*/  ISETP.GT.AND P4, PT, R166, 0x10, P2 ;  /* 0x00000010a600780c */ /* 0x000fe20001784270 */
[----:B------:R-:W0:Y:S03]  /*73e0*/  SHFL.BFLY PT, R179, R170, 0x1, 0x1f ;  /* 0x0c201f00aab37f89 */ /* 0x000e2600000e0000 */
[----:B------:R-:W-:-:S04]  /*73f0*/  ISETP.LT.OR P4, PT, R165, 0x11, P4 ;  /* 0x00000011a500780c */ /* 0x000fc80002781670 */
[----:B------:R-:W-:Y:S02]  /*7400*/  FSEL R120, R120, -INF , !P4 ;  /* 0xff80000078787808 */ /* 0x000fe40006000000 */
[----:B------:R-:W-:-:S04]  /*7410*/  ISETP.GT.AND P4, PT, R166, 0x19, P2 ;  /* 0x00000019a600780c */ /* 0x000fc80001784270 */
[----:B------:R-:W-:Y:S02]  /*7420*/  ISETP.LT.OR P4, PT, R165, 0x1a, P4 ;  /* 0x0000001aa500780c */ /* 0x000fe40002781670 */
[----:B0-----:R-:W-:-:S04]  /*7430*/  FMNMX.FTZ R14, R170, R179, !PT ;  /* 0x000000b3aa0e7209 */ /* 0x001fc80007810000 */
        /* <DEDUP_REMOVED lines=8> */
[----:B------:R-:W-:Y:S01]  /*74c0*/  ISETP.GT.AND P5, PT, R166, 0x20, P2 ;  /* 0x00000020a600780c */ /* 0x000fe200017a4270 */
[----:B------:R-:W-:-:S01]  /*74d0*/  FFMA.FTZ R170, R177, UR10, -R12 ;  /* 0x0000000ab1aa7c23 */ /* 0x000fc2000801080c */
[----:B------:R-:W-:Y:S01]  /*74e0*/  ISETP.LT.OR P4, PT, R165, 0x29, P4 ;  /* 0x00000029a500780c */ /* 0x000fe20002781670 */
[----:B------:R-:W-:-:S01]  /*74f0*/  FFMA.FTZ R184, R160, UR10, -R12 ;  /* 0x0000000aa0b87c23 */ /* 0x000fc2000801080c */
[----:B------:R-:W-:Y:S01]  /*7500*/  ISETP.LT.OR P5, PT, R165, 0x21, P5 ;  /* 0x00000021a500780c */ /* 0x000fe20002fa1670 */
[----:B------:R-:W-:-:S01]  /*7510*/  FFMA.FTZ R185, R158, UR10, -R12 ;  /* 0x0000000a9eb97c23 */ /* 0x000fc2000801080c */
[----:B------:R-:W-:Y:S01]  /*7520*/  FSEL R128, R128, -INF , !P4 ;  /* 0xff80000080807808 */ /* 0x000fe20006000000 */
[----:B------:R-:W-:-:S01]  /*7530*/  FFMA.FTZ R175, R175, UR10, -R12 ;  /* 0x0000000aafaf7c23 */ /* 0x000fc2000801080c */
[----:B------:R-:W-:Y:S01]  /*7540*/  FSEL R124, R124, -INF , !P5 ;  /* 0xff8000007c7c7808 */ /* 0x000fe20006800000 */
[----:B------:R0:W-:Y:S01]  /*7550*/  MUFU.EX2 R121, R174 ;  /* 0x000000ae00797308 */ /* 0x0001e20000000800 */
[C---:B------:R-:W-:Y:S01]  /*7560*/  ISETP.GT.AND P5, PT, R166.reuse, RZ, P2 ;  /* 0x000000ffa600720c */ /* 0x040fe200017a4270 */
[--C-:B------:R-:W-:Y:S01]  /*7570*/  FFMA.FTZ R197, R197, UR10, -R12.reuse ;  /* 0x0000000ac5c57c23 */ /* 0x100fe2000801080c */
[----:B------:R-:W-:Y:S01]  /*7580*/  ISETP.GT.AND P4, PT, R166, 0x30, P2 ;  /* 0x00000030a600780c */ /* 0x000fe20001784270 */
[--C-:B------:R-:W-:Y:S01]  /*7590*/  FFMA.FTZ R196, R196, UR10, -R12.reuse ;  /* 0x0000000ac4c47c23 */ /* 0x100fe2000801080c */
[C---:B------:R-:W-:Y:S01]  /*75a0*/  ISETP.LT.OR P5, PT, R165.reuse, 0x1, P5 ;  /* 0x00000001a500780c */ /* 0x040fe20002fa1670 */
[--C-:B------:R-:W-:Y:S01]  /*75b0*/  FFMA.FTZ R198, R198, UR10, -R12.reuse ;  /* 0x0000000ac6c67c23 */ /* 0x100fe2000801080c */
[----:B------:R-:W-:Y:S01]  /*75c0*/  ISETP.LT.OR P4, PT, R165, 0x31, P4 ;  /* 0x00000031a500780c */ /* 0x000fe20002781670 */
[----:B------:R1:W-:Y:S01]  /*75d0*/  MUFU.EX2 R123, R175 ;  /* 0x000000af007b7308 */ /* 0x0003e20000000800 */
[----:B------:R-:W-:Y:S01]  /*75e0*/  FSEL R173, R10, -INF , !P5 ;  /* 0xff8000000aad7808 */ /* 0x000fe20006800000 */
[--C-:B0-----:R-:W-:Y:S01]  /*75f0*/  FFMA.FTZ R174, R193, UR10, -R12.reuse ;  /* 0x0000000ac1ae7c23 */ /* 0x101fe2000801080c */
[----:B------:R-:W-:Y:S01]  /*7600*/  ISETP.LT.OR P5, PT, R165, 0x2a, P3 ;  /* 0x0000002aa500780c */ /* 0x000fe20001fa1670 */
[--C-:B------:R-:W-:Y:S01]  /*7610*/  FFMA.FTZ R189, R189, UR10, -R12.reuse ;  /* 0x0000000abdbd7c23 */ /* 0x100fe2000801080c */
[----:B------:R-:W-:Y:S01]  /*7620*/  FMNMX.FTZ R176, R173, R6, !PT ;  /* 0x00000006adb07209 */ /* 0x000fe20007810000 */
[--C-:B------:R-:W-:Y:S01]  /*7630*/  FFMA.FTZ R188, R188, UR10, -R12.reuse ;  /* 0x0000000abcbc7c23 */ /* 0x100fe2000801080c */
[----:B------:R-:W-:Y:S01]  /*7640*/  ISETP.GT.AND P3, PT, R166, 0x31, P2 ;  /* 0x00000031a600780c */ /* 0x000fe20001764270 */
[----:B------:R0:W-:Y:S01]  /*7650*/  MUFU.EX2 R10, R178 ;  /* 0x000000b2000a7308 */ /* 0x0001e20000000800 */
[----:B------:R-:W-:Y:S01]  /*7660*/  FMNMX.FTZ R177, R15, R176, !PT ;  /* 0x000000b00fb17209 */ /* 0x000fe20007810000 */
[--C-:B-1----:R-:W-:Y:S01]  /*7670*/  FFMA.FTZ R175, R195, UR10, -R12.reuse ;  /* 0x0000000ac3af7c23 */ /* 0x102fe2000801080c */
[----:B------:R-:W-:Y:S01]  /*7680*/  FSEL R129, R129, -INF , !P5 ;  /* 0xff80000081817808 */ /* 0x000fe20006800000 */
[--C-:B------:R-:W-:Y:S01]  /*7690*/  FFMA.FTZ R155, R155, UR10, -R12.reuse ;  /* 0x0000000a9b9b7c23 */ /* 0x100fe2000801080c */
[----:B------:R-:W-:Y:S01]  /*76a0*/  FMNMX.FTZ R176, R20, R177, !PT ;  /* 0x000000b114b07209 */ /* 0x000fe20007810000 */
[----:B------:R-:W-:Y:S01]  /*76b0*/  FFMA.FTZ R157, R157, UR10, -R12 ;  /* 0x0000000a9d9d7c23 */ /* 0x000fe2000801080c */
[----:B------:R-:W-:Y:S01]  /*76c0*/  ISETP.GT.AND P5, PT, R166, 0x38, P2 ;  /* 0x00000038a600780c */ /* 0x000fe200017a4270 */
[----:B------:R-:W-:Y:S01]  /*76d0*/  MUFU.EX2 R170, R170 ;  /* 0x000000aa00aa7308 */ /* 0x000fe20000000800 */
[----:B------:R-:W-:-:S02]  /*76e0*/  FMNMX.FTZ R177, R21, R176, !PT ;  /* 0x000000b015b17209 */ /* 0x000fc40007810000 */
[----:B------:R-:W-:Y:S02]  /*76f0*/  ISETP.LT.OR P3, PT, R165, 0x32, P3 ;  /* 0x00000032a500780c */ /* 0x000fe40001f61670 */
[----:B0-----:R-:W-:Y:S02]  /*7700*/  FMNMX.FTZ R178, R120, R177, !PT ;  /* 0x000000b178b27209 */ /* 0x001fe40007810000 */
[----:B------:R-:W-:Y:S01]  /*7710*/  FSEL R130, R130, -INF , !P4 ;  /* 0xff80000082827808 */ /* 0x000fe20006000000 */
[----:B------:R-:W-:Y:S01]  /*7720*/  MUFU.EX2 R174, R174 ;  /* 0x000000ae00ae7308 */ /* 0x000fe20000000800 */
[----:B------:R-:W-:Y:S01]  /*7730*/  FMNMX.FTZ R179, R171, R178, !PT ;  /* 0x000000b2abb37209 */ /* 0x000fe20007810000 */
[----:B------:R-:W-:Y:S01]  /*7740*/  FFMA.FTZ R178, R199, UR10, -R12 ;  /* 0x0000000ac7b27c23 */ /* 0x000fe2000801080c */
[----:B------:R-:W-:Y:S02]  /*7750*/  ISETP.GT.AND P4, PT, R166, 0x39, P2 ;  /* 0x00000039a600780c */ /* 0x000fe40001784270 */
[----:B------:R-:W-:-:S02]  /*7760*/  FMNMX.FTZ R179, R122, R179, !PT ;  /* 0x000000b37ab37209 */ /* 0x000fc40007810000 */
[----:B------:R-:W-:Y:S01]  /*7770*/  FSEL R176, R131, -INF , !P3 ;  /* 0xff80000083b07808 */ /* 0x000fe20005800000 */
[----:B------:R-:W-:Y:S01]  /*7780*/  MUFU.EX2 R175, R175 ;  /* 0x000000af00af7308 */ /* 0x000fe20000000800 */
[----:B------:R-:W-:Y:S02]  /*7790*/  FMNMX.FTZ R179, R172, R179, !PT ;  /* 0x000000b3acb37209 */ /* 0x000fe40007810000 */
[----:B------:R-:W-:Y:S02]  /*77a0*/  ISETP.LT.OR P5, PT, R165, 0x39, P5 ;  /* 0x00000039a500780c */ /* 0x000fe40002fa1670 */
[----:B------:R-:W-:Y:S02]  /*77b0*/  FMNMX.FTZ R180, R124, R179, !PT ;  /* 0x000000b37cb47209 */ /* 0x000fe40007810000 */
[----:B------:R-:W-:Y:S01]  /*77c0*/  ISETP.GT.AND P3, PT, R166, 0x40, P2 ;  /* 0x00000040a600780c */ /* 0x000fe20001764270 */
[----:B------:R-:W-:Y:S01]  /*77d0*/  MUFU.EX2 R131, R197 ;  /* 0x000000c500837308 */ /* 0x000fe20000000800 */
[----:B------:R-:W-:-:S02]  /*77e0*/  FMNMX.FTZ R181, R125, R180, !PT ;  /* 0x000000b47db57209 */ /* 0x000fc40007810000 */
[----:B------:R-:W-:Y:S02]  /*77f0*/  ISETP.LT.OR P4, PT, R165, 0x3a, P4 ;  /* 0x0000003aa500780c */ /* 0x000fe40002781670 */
[----:B------:R-:W-:Y:S02]  /*7800*/  FMNMX.FTZ R180, R128, R181, !PT ;  /* 0x000000b580b47209 */ /* 0x000fe40007810000 */
[----:B------:R-:W-:Y:S01]  /*7810*/  FSEL R177, R132, -INF , !P5 ;  /* 0xff80000084b17808 */ /* 0x000fe20006800000 */
[----:B------:R-:W-:Y:S01]  /*7820*/  MUFU.EX2 R178, R178 ;  /* 0x000000b200b27308 */ /* 0x000fe20000000800 */
[----:B------:R-:W-:Y:S02]  /*7830*/  FMNMX.FTZ R181, R129, R180, !PT ;  /* 0x000000b481b57209 */ /* 0x000fe40007810000 */
        /* <DEDUP_REMOVED lines=9> */
[----:B------:R-:W-:-:S02]  /*78d0*/  ISETP.LT.OR P5, PT, R165, 0x42, P5 ;  /* 0x00000042a500780c */ /* 0x000fc40002fa1670 */
[----:B------:R-:W-:Y:S02]  /*78e0*/  FSEL R134, R134, -INF , !P3 ;  /* 0xff80000086867808 */ /* 0x000fe40005800000 */
[----:B------:R-:W-:Y:S02]  /*78f0*/  FMNMX.FTZ R183, R133, R182, !PT ;  /* 0x000000b685b77209 */ /* 0x000fe40007810000 */
[----:B------:R-:W-:Y:S01]  /*7900*/  ISETP.GT.AND P3, PT, R166, 0x49, P2 ;  /* 0x00000049a600780c */ /* 0x000fe20001764270 */
[----:B------:R-:W-:Y:S01]  /*7910*/  MUFU.EX2 R155, R155 ;  /* 0x0000009b009b7308 */ /* 0x000fe20000000800 */
[----:B------:R-:W-:Y:S02]  /*7920*/  FSEL R179, R135, -INF , !P5 ;  /* 0xff80000087b37808 */ /* 0x000fe40006800000 */
[----:B------:R-:W-:Y:S02]  /*7930*/  ISETP.LT.OR P4, PT, R165, 0x49, P4 ;  /* 0x00000049a500780c */ /* 0x000fe40002781670 */
[----:B------:R-:W-:-:S02]  /*7940*/  FMNMX.FTZ R182, R134, R183, !PT ;  /* 0x000000b786b67209 */ /* 0x000fc40007810000 */
[----:B------:R-:W-:Y:S01]  /*7950*/  ISETP.GT.AND P5, PT, R166, 0x50, P2 ;  /* 0x00000050a600780c */ /* 0x000fe200017a4270 */
[----:B------:R-:W-:Y:S01]  /*7960*/  MUFU.EX2 R135, R198 ;  /* 0x000000c600877308 */ /* 0x000fe20000000800 */
[----:B------:R-:W-:Y:S02]  /*7970*/  ISETP.LT.OR P3, PT, R165, 0x4a, P3 ;  /* 0x0000004aa500780c */ /* 0x000fe40001f61670 */
[----:B------:R-:W-:Y:S02]  /*7980*/  FSEL R180, R136, -INF , !P4 ;  /* 0xff80000088b47808 */ /* 0x000fe40006000000 */
[----:B------:R-:W-:Y:S02]  /*7990*/  FMNMX.FTZ R183, R179, R182, !PT ;  /* 0x000000b6b3b77209 */ /* 0x000fe40007810000 */
[----:B------:R-:W-:Y:S01]  /*79a0*/  ISETP.GT.AND P4, PT, R166, 0x51, P2 ;  /* 0x00000051a600780c */ /* 0x000fe20001784270 */
[----:B------:R-:W-:Y:S01]  /*79b0*/  MUFU.EX2 R136, R189 ;  /* 0x000000bd00887308 */ /* 0x000fe20000000800 */
[----:B------:R-:W-:-:S02]  /*79c0*/  FSEL R137, R137, -INF , !P3 ;  /* 0xff80000089897808 */ /* 0x000fc40005800000 */
[C---:B------:R-:W-:Y:S02]  /*79d0*/  ISETP.LT.OR P5, PT, R165.reuse, 0x51, P5 ;  /* 0x00000051a500780c */ /* 0x040fe40002fa1670 */
[----:B------:R-:W-:Y:S02]  /*79e0*/  FMNMX.FTZ R182, R180, R183, !PT ;  /* 0x000000b7b4b67209 */ /* 0x000fe40007810000 */
[----:B------:R-:W-:Y:S01]  /*79f0*/  ISETP.GT.AND P3, PT, R166, 0x58, P2 ;  /* 0x00000058a600780c */ /* 0x000fe20001764270 */
[----:B------:R-:W-:Y:S01]  /*7a00*/  MUFU.EX2 R157, R157 ;  /* 0x0000009d009d7308 */ /* 0x000fe20000000800 */
[----:B------:R-:W-:Y:S02]  /*7a10*/  ISETP.LT.OR P4, PT, R165, 0x52, P4 ;  /* 0x00000052a500780c */ /* 0x000fe40002781670 */
[----:B------:R-:W-:Y:S02]  /*7a20*/  FSEL R138, R138, -INF , !P5 ;  /* 0xff8000008a8a7808 */ /* 0x000fe40006800000 */
[----:B------:R-:W-:Y:S01]  /*7a30*/  FMNMX.FTZ R183, R137, R182, !PT ;  /* 0x000000b689b77209 */ /* 0x000fe20007810000 */
[----:B------:R-:W-:Y:S01]  /*7a40*/  FFMA.FTZ R182, R153, UR10, -R12 ;  /* 0x0000000a99b67c23 */ /* 0x000fe2000801080c */
[----:B------:R-:W-:-:S02]  /*7a50*/  ISETP.GT.AND P5, PT, R166, 0x59, P2 ;  /* 0x00000059a600780c */ /* 0x000fc400017a4270 */
[----:B------:R-:W-:Y:S02]  /*7a60*/  FSEL R160, R139, -INF , !P4 ;  /* 0xff8000008ba07808 */ /* 0x000fe40006000000 */
[C---:B------:R-:W-:Y:S01]  /*7a70*/  ISETP.LT.OR P3, PT, R165.reuse, 0x59, P3 ;  /* 0x00000059a500780c */ /* 0x040fe20001f61670 */
[----:B------:R0:W-:Y:S01]  /*7a80*/  MUFU.EX2 R139, R184 ;  /* 0x000000b8008b7308 */ /* 0x0001e20000000800 */
        /* <DEDUP_REMOVED lines=8> */
[----:B------:R-:W-:Y:S01]  /*7b10*/  ISETP.LT.OR P4, PT, R165, 0x61, P4 ;  /* 0x00000061a500780c */ /* 0x000fe20002781670 */
[----:B------:R-:W-:Y:S01]  /*7b20*/  MUFU.EX2 R140, R185 ;  /* 0x000000b9008c7308 */ /* 0x000fe20000000800 */
[----:B0-----:R-:W-:Y:S01]  /*7b30*/  FMNMX.FTZ R184, R158, R183, !PT ;  /* 0x000000b79eb87209 */ /* 0x001fe20007810000 */
[----:B------:R-:W-:Y:S01]  /*7b40*/  FFMA.FTZ R183, R151, UR10, -R12 ;  /* 0x0000000a97b77c23 */ /* 0x000fe2000801080c */
[----:B------:R-:W-:Y:S02]  /*7b50*/  ISETP.GT.AND P5, PT, R166, 0x68, P2 ;  /* 0x00000068a600780c */ /* 0x000fe400017a4270 */
[----:B------:R-:W-:-:S02]  /*7b60*/  ISETP.LT.OR P3, PT, R165, 0x62, P3 ;  /* 0x00000062a500780c */ /* 0x000fc40001f61670 */
[----:B------:R-:W-:Y:S02]  /*7b70*/  FSEL R142, R142, -INF , !P4 ;  /* 0xff8000008e8e7808 */ /* 0x000fe40006000000 */
[----:B------:R-:W-:Y:S02]  /*7b80*/  FMNMX.FTZ R153, R141, R184, !PT ;  /* 0x000000b88d997209 */ /* 0x000fe40007810000 */
[----:B------:R-:W-:Y:S02]  /*7b90*/  ISETP.GT.AND P4, PT, R166, 0x69, P2 ;  /* 0x00000069a600780c */ /* 0x000fe40001784270 */
[----:B------:R-:W-:Y:S02]  /*7ba0*/  FSEL R143, R143, -INF , !P3 ;  /* 0xff8000008f8f7808 */ /* 0x000fe40005800000 */
[----:B------:R-:W-:Y:S02]  /*7bb0*/  ISETP.LT.OR P5, PT, R165, 0x69, P5 ;  /* 0x00000069a500780c */ /* 0x000fe40002fa1670 */
[----:B------:R-:W-:Y:S01]  /*7bc0*/  FMNMX.FTZ R184, R142, R153, !PT ;  /* 0x000000998eb87209 */ /* 0x000fe20007810000 */
[----:B------:R-:W-:-:S01]  /*7bd0*/  FFMA.FTZ R153, R126, UR10, -R12 ;  /* 0x0000000a7e997c23 */ /* 0x000fc2000801080c */
[----:B------:R-:W-:Y:S01]  /*7be0*/  ISETP.GT.AND P3, PT, R166, 0x70, P2 ;  /* 0x00000070a600780c */ /* 0x000fe20001764270 */
[----:B------:R-:W-:-:S01]  /*7bf0*/  FFMA.FTZ R126, R127, UR10, -R12 ;  /* 0x0000000a7f7e7c23 */ /* 0x000fc2000801080c */
[----:B------:R-:W-:-:S02]  /*7c00*/  ISETP.LT.OR P4, PT, R165, 0x6a, P4 ;  /* 0x0000006aa500780c */ /* 0x000fc40002781670 */
[----:B------:R-:W-:Y:S01]  /*7c10*/  FSEL R151, R144, -INF , !P5 ;  /* 0xff80000090977808 */ /* 0x000fe20006800000 */
[----:B------:R-:W-:Y:S01]  /*7c20*/  MUFU.EX2 R153, R153 ;  /* 0x0000009900997308 */ /* 0x000fe20000000800 */
[----:B------:R-:W-:Y:S02]  /*7c30*/  FMNMX.FTZ R184, R143, R184, !PT ;  /* 0x000000b88fb87209 */ /* 0x000fe40007810000 */
        /* <DEDUP_REMOVED lines=9> */
[----:B------:R-:W-:Y:S01]  /*7cd0*/  FMNMX.FTZ R127, R145, R184, !PT ;  /* 0x000000b8917f7209 */ /* 0x000fe20007810000 */
[--C-:B------:R-:W-:Y:S01]  /*7ce0*/  FFMA.FTZ R184, R152, UR10, -R12.reuse ;  /* 0x0000000a98b87c23 */ /* 0x100fe2000801080c */
[----:B------:R-:W-:Y:S01]  /*7cf0*/  ISETP.GT.AND P2, PT, R166, 0x79, P2 ;  /* 0x00000079a600780c */ /* 0x000fe20001744270 */
[--C-:B------:R-:W-:Y:S01]  /*7d00*/  FFMA.FTZ R152, R156, UR10, -R12.reuse ;  /* 0x0000000a9c987c23 */ /* 0x100fe2000801080c */
[----:B------:R-:W-:Y:S01]  /*7d10*/  ISETP.LT.OR P4, PT, R165, 0x79, P4 ;  /* 0x00000079a500780c */ /* 0x000fe20002781670 */
[--C-:B------:R-:W-:Y:S01]  /*7d20*/  FFMA.FTZ R156, R162, UR10, -R12.reuse ;  /* 0x0000000aa29c7c23 */ /* 0x100fe2000801080c */
[----:B------:R-:W-:Y:S01]  /*7d30*/  FSEL R147, R147, -INF , !P5 ;  /* 0xff80000093937808 */ /* 0x000fe20006800000 */
[--C-:B------:R-:W-:Y:S01]  /*7d40*/  FFMA.FTZ R162, R164, UR10, -R12.reuse ;  /* 0x0000000aa4a27c23 */ /* 0x100fe2000801080c */
[----:B------:R-:W-:Y:S01]  /*7d50*/  FMNMX.FTZ R166, R146, R127, !PT ;  /* 0x0000007f92a67209 */ /* 0x000fe20007810000 */
[--C-:B------:R-:W-:Y:S01]  /*7d60*/  FFMA.FTZ R127, R150, UR10, -R12.reuse ;  /* 0x0000000a967f7c23 */ /* 0x100fe2000801080c */
[----:B------:R-:W-:Y:S01]  /*7d70*/  ISETP.LT.OR P2, PT, R165, 0x7a, P2 ;  /* 0x0000007aa500780c */ /* 0x000fe20001741670 */
[----:B------:R-:W-:Y:S01]  /*7d80*/  FFMA.FTZ R164, R168, UR10, -R12 ;  /* 0x0000000aa8a47c23 */ /* 0x000fe2000801080c */
[----:B------:R-:W-:Y:S01]  /*7d90*/  FSEL R148, R148, -INF , !P4 ;  /* 0xff80000094947808 */ /* 0x000fe20006000000 */
[----:B------:R-:W-:Y:S01]  /*7da0*/  MUFU.EX2 R152, R152 ;  /* 0x0000009800987308 */ /* 0x000fe20000000800 */
[----:B------:R-:W-:-:S02]  /*7db0*/  FMNMX.FTZ R165, R147, R166, !PT ;  /* 0x000000a693a57209 */ /* 0x000fc40007810000 */
[----:B------:R-:W-:Y:S02]  /*7dc0*/  FSEL R149, R149, -INF , !P2 ;  /* 0xff80000095957808 */ /* 0x000fe40005000000 */
[----:B------:R-:W-:Y:S01]  /*7dd0*/  FMNMX.FTZ R150, R148, R165, !PT ;  /* 0x000000a594967209 */ /* 0x000fe20007810000 */
[--C-:B------:R-:W-:Y:S01]  /*7de0*/  FFMA.FTZ R165, R154, UR10, -R12.reuse ;  /* 0x0000000a9aa57c23 */ /* 0x100fe2000801080c */
[----:B------:R-:W-:-:S01]  /*7df0*/  FFMA.FTZ R154, R159, UR10, -R12 ;  /* 0x0000000a9f9a7c23 */ /* 0x000fc2000801080c */
[--C-:B------:R-:W-:Y:S01]  /*7e00*/  FFMA.FTZ R159, R161, UR10, -R12.reuse ;  /* 0x0000000aa19f7c23 */ /* 0x100fe2000801080c */
[----:B------:R-:W-:Y:S01]  /*7e10*/  FMNMX.FTZ R166, R149, R150, !PT ;  /* 0x0000009695a67209 */ /* 0x000fe20007810000 */
[--C-:B------:R-:W-:Y:S01]  /*7e20*/  FFMA.FTZ R161, R163, UR10, -R12.reuse ;  /* 0x0000000aa3a17c23 */ /* 0x100fe2000801080c */
[----:B------:R1:W-:Y:S01]  /*7e30*/  MUFU.EX2 R150, R184 ;  /* 0x000000b800967308 */ /* 0x0003e20000000800 */
[----:B------:R-:W-:-:S01]  /*7e40*/  FFMA.FTZ R163, R167, UR10, -R12 ;  /* 0x0000000aa7a37c23 */ /* 0x000fc2000801080c */
[----:B------:R-:W-:Y:S01]  /*7e50*/  IMAD.U32 R167, RZ, RZ, UR10 ;  /* 0x0000000affa77e24 */ /* 0x000fe2000f8e00ff */
[----:B0-----:R-:W0:Y:S01]  /*7e60*/  SHFL.BFLY PT, R183, R166, 0x2, 0x1f ;  /* 0x0c401f00a6b77f89 */ /* 0x001e2200000e0000 */
[----:B------:R-:W-:-:S04]  /*7e70*/  FSEL R168, R14, RZ, P6 ;  /* 0x000000ff0ea87208 */ /* 0x000fc80003000000 */
[----:B------:R-:W-:Y:S01]  /*7e80*/  MUFU.EX2 R127, R127 ;  /* 0x0000007f007f7308 */ /* 0x000fe20000000800 */
[----:B-1----:R-:W-:-:S01]  /*7e90*/  FFMA.FTZ R184, R169, UR10, -R12 ;  /* 0x0000000aa9b87c23 */ /* 0x002fc2000801080c */
[----:B------:R-:W-:-:S06]  /*7ea0*/  FADD.FTZ R168, -R168, R7 ;  /* 0x00000007a8a87221 */ /* 0x000fcc0000010100 */
[----:B------:R-:W-:Y:S08]  /*7eb0*/  MUFU.EX2 R7, R184 ;  /* 0x000000b800077308 */ /* 0x000ff00000000800 */
[----:B------:R-:W-:Y:S01]  /*7ec0*/  MUFU.EX2 R165, R165 ;  /* 0x000000a500a57308 */ /* 0x000fe20000000800 */
[----:B0-----:R-:W-:-:S05]  /*7ed0*/  FMNMX.FTZ R183, R166, R183, !PT ;  /* 0x000000b7a6b77209 */ /* 0x001fca0007810000 */
[----:B------:R-:W0:Y:S02]  /*7ee0*/  SHFL.BFLY PT, R166, R183, 0x1, 0x1f ;  /* 0x0c201f00b7a67f89 */ /* 0x000e2400000e0000 */
[----:B------:R-:W-:Y:S08]  /*7ef0*/  MUFU.EX2 R154, R154 ;  /* 0x0000009a009a7308 */ /* 0x000ff00000000800 */
[----:B------:R-:W-:Y:S08]  /*7f00*/  MUFU.EX2 R159, R159 ;  /* 0x0000009f009f7308 */ /* 0x000ff00000000800 */
[----:B------:R-:W-:Y:S01]  /*7f10*/  MUFU.EX2 R156, R156 ;  /* 0x0000009c009c7308 */ /* 0x000fe20000000800 */
[----:B0-----:R-:W-:-:S07]  /*7f20*/  FMNMX.FTZ R12, R183, R166, !PT ;  /* 0x000000a6b70c7209 */ /* 0x001fce0007810000 */
[----:B------:R-:W-:Y:S01]  /*7f30*/  MUFU.EX2 R161, R161 ;  /* 0x000000a100a17308 */ /* 0x000fe20000000800 */
[C---:B------:R-:W-:Y:S01]  /*7f40*/  FSETP.NEU.FTZ.AND P2, PT, R12.reuse, -INF , PT ;  /* 0xff8000000c00780b */ /* 0x040fe20003f5d000 */
[----:B------:R-:W-:Y:S01]  /*7f50*/  FFMA.FTZ R166, R12, R167, -8 ;  /* 0xc10000000ca67423 */ /* 0x000fe200000100a7 */
[----:B------:R-:W-:Y:S02]  /*7f60*/  FMUL.FTZ R167, R168, UR10 ;  /* 0x0000000aa8a77c20 */ /* 0x000fe40008410000 */
[----:B------:R-:W-:-:S03]  /*7f70*/  FSEL R183, R12, RZ, P2 ;  /* 0x000000ff0cb77208 */ /* 0x000fc60001000000 */
[----:B------:R-:W-:Y:S01]  /*7f80*/  MUFU.EX2 R162, R162 ;  /* 0x000000a200a27308 */ /* 0x000fe20000000800 */
[----:B------:R-:W-:Y:S01]  /*7f90*/  FSEL R166, R166, RZ, P2 ;  /* 0x000000ffa6a67208 */ /* 0x000fe20001000000 */
[----:B------:R-:W-:-:S04]  /*7fa0*/  FADD.FTZ R183, -R183, R6 ;  /* 0x00000006b7b77221 */ /* 0x000fc80000010100 */
        /* <DEDUP_REMOVED lines=34> */
[----:B------:R-:W-:-:S06]  /*81d0*/  FFMA.FTZ R149, R149, UR10, -R166 ;  /* 0x0000000a95957c23 */ /* 0x000fcc00080108a6 */
[----:B------:R-:W2:Y:S01]  /*81e0*/  MUFU.EX2 R15, R15 ;  /* 0x0000000f000f7308 */ /* 0x000ea20000000800 */
[----:B-1----:R-:W-:-:S07]  /*81f0*/  FFMA.FTZ R5, R172, R4, R169 ;  /* 0x00000004ac057223 */ /* 0x002fce00000100a9 */
[----:B------:R-:W1:Y:S01]  /*8200*/  MUFU.EX2 R20, R20 ;  /* 0x0000001400147308 */ /* 0x000e620000000800 */
[----:B0-----:R-:W-:-:S01]  /*8210*/  FADD.FTZ R4, R168, R5 ;  /* 0x00000005a8047221 */ /* 0x001fc20000010000 */
[----:B------:R-:W-:-:S04]  /*8220*/  FADD.FTZ R5, R123, R184 ;  /* 0x000000b87b057221 */ /* 0x000fc80000010000 */
[----:B------:R-:W-:Y:S02]  /*8230*/  FADD.FTZ R5, R174, R5 ;  /* 0x00000005ae057221 */ /* 0x000fe40000010000 */
[----:B------:R-:W0:Y:S01]  /*8240*/  MUFU.EX2 R21, R21 ;  /* 0x0000001500157308 */ /* 0x000e220000000800 */
[----:B--2---:R-:W-:-:S01]  /*8250*/  FADD.FTZ R179, R15, R4 ;  /* 0x000000040fb37221 */ /* 0x004fc20000010000 */
[----:B------:R-:W-:-:S04]  /*8260*/  FADD.FTZ R184, R10, R5 ;  /* 0x000000050ab87221 */ /* 0x000fc80000010000 */
[----:B------:R-:W-:Y:S02]  /*8270*/  FADD.FTZ R184, R175, R184 ;  /* 0x000000b8afb87221 */ /* 0x000fe40000010000 */
[----:B------:R-:W2:Y:S01]  /*8280*/  MUFU.EX2 R120, R120 ;  /* 0x0000007800787308 */ /* 0x000ea20000000800 */
[----:B-1----:R-:W-:-:S01]  /*8290*/  FADD.FTZ R4, R20, R179 ;  /* 0x000000b314047221 */ /* 0x002fc20000010000 */
[----:B------:R-:W-:Y:S01]  /*82a0*/  FADD.FTZ R183, R131, R184 ;  /* 0x000000b883b77221 */ /* 0x000fe20000010000 */
[----:B------:R-:W-:-:S03]  /*82b0*/  FFMA.FTZ R179, R160, UR10, -R166 ;  /* 0x0000000aa0b37c23 */ /* 0x000fc600080108a6 */
[----:B------:R-:W-:Y:S02]  /*82c0*/  FADD.FTZ R183, R132, R183 ;  /* 0x000000b784b77221 */ /* 0x000fe40000010000 */
        /* <DEDUP_REMOVED lines=8> */
[----:B------:R-:W-:-:S06]  /*8350*/  FADD.FTZ R4, R178, R183 ;  /* 0x000000b7b2047221 */ /* 0x000fcc0000010000 */
[----:B------:R-:W0:Y:S01]  /*8360*/  MUFU.EX2 R128, R128 ;  /* 0x0000008000807308 */ /* 0x000e220000000800 */
[----:B--2---:R-:W-:-:S01]  /*8370*/  FADD.FTZ R160, R124, R5 ;  /* 0x000000057ca07221 */ /* 0x004fc20000010000 */
[----:B------:R-:W-:-:S04]  /*8380*/  FADD.FTZ R5, R135, R4 ;  /* 0x0000000487057221 */ /* 0x000fc80000010000 */
[----:B------:R-:W-:Y:S02]  /*8390*/  FADD.FTZ R4, R136, R5 ;  /* 0x0000000588047221 */ /* 0x000fe40000010000 */
[----:B------:R-:W2:Y:S01]  /*83a0*/  MUFU.EX2 R129, R129 ;  /* 0x0000008100817308 */ /* 0x000ea20000000800 */
[----:B-1----:R-:W-:-:S01]  /*83b0*/  FADD.FTZ R183, R125, R160 ;  /* 0x000000a07db77221 */ /* 0x002fc20000010000 */
[----:B------:R-:W-:-:S06]  /*83c0*/  FADD.FTZ R4, R181, R4 ;  /* 0x00000004b5047221 */ /* 0x000fcc0000010000 */
        /* <DEDUP_REMOVED lines=11> */
[----:B0-----:R-:W-:-:S07]  /*8480*/  FADD.FTZ R5, R173, R4 ;  /* 0x00000004ad057221 */ /* 0x001fce0000010000 */
[----:B------:R-:W0:Y:S01]  /*8490*/  MUFU.EX2 R134, R134 ;  /* 0x0000008600867308 */ /* 0x000e220000000800 */
[----:B--2---:R-:W-:-:S07]  /*84a0*/  FADD.FTZ R4, R6, R5 ;  /* 0x0000000506047221 */ /* 0x004fce0000010000 */
[----:B------:R-:W2:Y:S01]  /*84b0*/  MUFU.EX2 R177, R177 ;  /* 0x000000b100b17308 */ /* 0x000ea20000000800 */
[----:B-1----:R-:W-:-:S01]  /*84c0*/  FADD.FTZ R5, R133, R4 ;  /* 0x0000000485057221 */ /* 0x002fc20000010000 */
[----:B------:R-:W-:-:S06]  /*84d0*/  FADD.FTZ R4, R144, R183 ;  /* 0x000000b790047221 */ /* 0x000fcc0000010000 */
[----:B------:R-:W1:Y:S01]  /*84e0*/  MUFU.EX2 R176, R180 ;  /* 0x000000b400b07308 */ /* 0x000e620000000800 */
[----:B0-----:R-:W-:-:S01]  /*84f0*/  FADD.FTZ R160, R134, R5 ;  /* 0x0000000586a07221 */ /* 0x001fc20000010000 */
[----:B------:R-:W-:Y:S01]  /*8500*/  FADD.FTZ R5, R153, R4 ;  /* 0x0000000499057221 */ /* 0x000fe20000010000 */
[----:B------:R-:W-:-:S01]  /*8510*/  FFMA.FTZ R4, R145, UR10, -R166 ;  /* 0x0000000a91047c23 */ /* 0x000fc200080108a6 */
[----:B------:R-:W-:-:S04]  /*8520*/  FFMA.FTZ R145, R146, UR10, -R166 ;  /* 0x0000000a92917c23 */ /* 0x000fc800080108a6 */
[----:B------:R-:W0:Y:S01]  /*8530*/  MUFU.EX2 R137, R137 ;  /* 0x0000008900897308 */ /* 0x000e220000000800 */
[----:B--2---:R-:W-:-:S01]  /*8540*/  FADD.FTZ R183, R177, R160 ;  /* 0x000000a0b1b77221 */ /* 0x004fc20000010000 */
[----:B------:R-:W-:-:S04]  /*8550*/  FADD.FTZ R160, R126, R5 ;  /* 0x000000057ea07221 */ /* 0x000fc80000010000 */
[----:B------:R-:W-:Y:S02]  /*8560*/  FADD.FTZ R5, R127, R160 ;  /* 0x000000a07f057221 */ /* 0x000fe40000010000 */
[----:B------:R-:W2:Y:S01]  /*8570*/  MUFU.EX2 R138, R138 ;  /* 0x0000008a008a7308 */ /* 0x000ea20000000800 */
[----:B-1----:R-:W-:-:S01]  /*8580*/  FADD.FTZ R180, R176, R183 ;  /* 0x000000b7b0b47221 */ /* 0x002fc20000010000 */
[----:B------:R-:W-:-:S04]  /*8590*/  FADD.FTZ R146, R150, R5 ;  /* 0x0000000596927221 */ /* 0x000fc80000010000 */
[----:B------:R-:W-:Y:S01]  /*85a0*/  FADD.FTZ R5, R165, R146 ;  /* 0x00000092a5057221 */ /* 0x000fe20000010000 */
[----:B------:R-:W-:-:S01]  /*85b0*/  FFMA.FTZ R146, R147, UR10, -R166 ;  /* 0x0000000a93927c23 */ /* 0x000fc200080108a6 */
[----:B------:R-:W1:Y:S01]  /*85c0*/  MUFU.EX2 R179, R179 ;  /* 0x000000b300b37308 */ /* 0x000e620000000800 */
[----:B0-----:R-:W-:-:S07]  /*85d0*/  FADD.FTZ R183, R137, R180 ;  /* 0x000000b489b77221 */ /* 0x001fce0000010000 */
[----:B------:R-:W0:Y:S01]  /*85e0*/  MUFU.EX2 R158, R158 ;  /* 0x0000009e009e7308 */ /* 0x000e220000000800 */
[----:B--2---:R-:W-:-:S07]  /*85f0*/  FADD.FTZ R160, R138, R183 ;  /* 0x000000b78aa07221 */ /* 0x004fce0000010000 */
[----:B------:R-:W2:Y:S01]  /*8600*/  MUFU.EX2 R141, R141 ;  /* 0x0000008d008d7308 */ /* 0x000ea20000000800 */
[----:B-1----:R-:W-:-:S01]  /*8610*/  FADD.FTZ R183, R179, R160 ;  /* 0x000000a0b3b77221 */ /* 0x002fc20000010000 */
[----:B------:R-:W-:-:S04]  /*8620*/  FADD.FTZ R160, R152, R5 ;  /* 0x0000000598a07221 */ /* 0x000fc80000010000 */
[----:B------:R-:W-:Y:S02]  /*8630*/  FADD.FTZ R5, R157, R160 ;  /* 0x000000a09d057221 */ /* 0x000fe40000010000 */
[----:B------:R-:W1:Y:S08]  /*8640*/  MUFU.EX2 R142, R142 ;  /* 0x0000008e008e7308 */ /* 0x000e700000000800 */
[----:B------:R-:W3:Y:S08]  /*8650*/  MUFU.EX2 R143, R143 ;  /* 0x0000008f008f7308 */ /* 0x000ef00000000800 */
[----:B------:R-:W4:Y:S08]  /*8660*/  MUFU.EX2 R151, R151 ;  /* 0x0000009700977308 */ /* 0x000f300000000800 */
[----:B------:R0:W5:Y:S08]  /*8670*/  MUFU.EX2 R184, R4 ;  /* 0x0000000400b87308 */ /* 0x0001700000000800 */
[----:B------:R-:W5:Y:S01]  /*8680*/  MUFU.EX2 R145, R145 ;  /* 0x0000009100917308 */ /* 0x000f620000000800 */
[----:B0-----:R-:W-:-:S04]  /*8690*/  FADD.FTZ R4, R158, R183 ;  /* 0x000000b79e047221 */ /* 0x001fc80000010000 */
[----:B--2---:R-:W-:Y:S01]  /*86a0*/  FADD.FTZ R147, R141, R4 ;  /* 0x000000048d937221 */ /* 0x004fe20000010000 */
[----:B------:R-:W-:-:S02]  /*86b0*/  FADD.FTZ R4, R154, R5 ;  /* 0x000000059a047221 */ /* 0x000fc40000010000 */
[----:B------:R-:W0:Y:S01]  /*86c0*/  MUFU.EX2 R163, R163 ;  /* 0x000000a300a37308 */ /* 0x000e220000000800 */
[----:B-1----:R-:W-:-:S01]  /*86d0*/  FADD.FTZ R160, R142, R147 ;  /* 0x000000938ea07221 */ /* 0x002fc20000010000 */
[----:B------:R-:W-:-:S03]  /*86e0*/  FADD.FTZ R5, R159, R4 ;  /* 0x000000049f057221 */ /* 0x000fc60000010000 */
[----:B---3--:R-:W-:Y:S01]  /*86f0*/  FADD.FTZ R160, R143, R160 ;  /* 0x000000a08fa07221 */ /* 0x008fe20000010000 */
[----:B------:R-:W-:-:S02]  /*8700*/  FADD.FTZ R4, R156, R5 ;  /* 0x000000059c047221 */ /* 0x000fc40000010000 */
[----:B------:R-:W1:Y:S01]  /*8710*/  MUFU.EX2 R146, R146 ;  /* 0x0000009200927308 */ /* 0x000e620000000800 */
[----:B----4-:R-:W-:-:S01]  /*8720*/  FADD.FTZ R160, R151, R160 ;  /* 0x000000a097a07221 */ /* 0x010fc20000010000 */
[----:B------:R-:W-:-:S03]  /*8730*/  FADD.FTZ R5, R161, R4 ;  /* 0x00000004a1057221 */ /* 0x000fc60000010000 */
[----:B-----5:R-:W-:Y:S01]  /*8740*/  FADD.FTZ R160, R184, R160 ;  /* 0x000000a0b8a07221 */ /* 0x020fe20000010000 */
[----:B------:R-:W-:-:S02]  /*8750*/  FADD.FTZ R4, R162, R5 ;  /* 0x00000005a2047221 */ /* 0x000fc40000010000 */
[----:B------:R-:W2:Y:S01]  /*8760*/  MUFU.EX2 R164, R164 ;  /* 0x000000a400a47308 */ /* 0x000ea20000000800 */
[----:B------:R-:W-:-:S01]  /*8770*/  FADD.FTZ R5, R145, R160 ;  /* 0x000000a091057221 */ /* 0x000fc20000010000 */
[----:B0-----:R-:W-:-:S06]  /*8780*/  FADD.FTZ R147, R163, R4 ;  /* 0x00000004a3937221 */ /* 0x001fcc0000010000 */
[----:B------:R-:W0:Y:S01]  /*8790*/  MUFU.EX2 R148, R148 ;  /* 0x0000009400947308 */ /* 0x000e220000000800 */
[----:B-1----:R-:W-:-:S07]  /*87a0*/  FADD.FTZ R5, R146, R5 ;  /* 0x0000000592057221 */ /* 0x002fce0000010000 */
[----:B------:R-:W1:Y:S01]  /*87b0*/  MUFU.EX2 R149, R149 ;  /* 0x0000009500957308 */ /* 0x000e620000000800 */
[----:B--2---:R-:W-:-:S01]  /*87c0*/  FADD.FTZ R4, R164, R147 ;  /* 0x00000093a4047221 */ /* 0x004fc20000010000 */
[----:B0-----:R-:W-:-:S03]  /*87d0*/  FADD.FTZ R147, R148, R5 ;  /* 0x0000000594937221 */ /* 0x001fc60000010000 */
[----:B------:R-:W-:Y:S01]  /*87e0*/  FADD.FTZ R5, R7, R4 ;  /* 0x0000000407057221 */ /* 0x000fe20000010000 */
[----:B-1----:R-:W-:-:S01]  /*87f0*/  FADD.FTZ R4, R149, R147 ;  /* 0x0000009395047221 */ /* 0x002fc20000010000 */
[----:B------:R-:W-:Y:S06]  /*8800*/  @!P0 BRA `(.L_x_3919) ;  /* 0x0000000000048947 */ /* 0x000fec0003800000 */
[----:B------:R-:W-:Y:S01]  /*8810*/  BPT.TRAP 0x1 ;  /* 0x000000040000795c */ /* 0x000fe20000300000 */
.L_x_3919:
        /* <DEDUP_REMOVED lines=143> */
.L_x_3902:
        /* <DEDUP_REMOVED lines=15> */
.L_x_3922:
[----:B------:R-:W-:-:S13]  /*9200*/  ISETP.NE.AND P2, PT, R11, 0x1, PT ;  /* 0x000000010b00780c */ /* 0x000fda0003f45270 */
[----:B------:R-:W0:Y:S02]  /*9210*/  @P2 LDC.64 R8, c[0x0][0x9e8] ;  /* 0x00027a00ff082b82 */ /* 0x000e240000000a00 */
[----:B0-----:R-:W-:-:S05]  /*9220*/  @P2 IMAD.HI.U32 R8, R200, R8, RZ ;  /* 0x00000008c8082227 */ /* 0x001fca00078e00ff */
[----:B------:R-:W-:-:S07]  /*9230*/  @P2 SHF.R.U32.HI R200, RZ, R9, R8 ;  /* 0x00000009ffc82219 */ /* 0x000fce0000011608 */
.L_x_3923:
[----:B------:R-:W-:-:S05]  /*9240*/  IMAD R200, R200, R11, RZ ;  /* 0x0000000bc8c87224 */ /* 0x000fca00078e02ff */
[----:B------:R-:W-:-:S13]  /*9250*/  R2UR UR7, R200 ;  /* 0x00000000c80772ca */ /* 0x000fda00000e0000 */
[----:B------:R-:W-:-:S04]  /*9260*/  UISETP.LT.AND UP0, UPT, UR6, UR7, UPT ;  /* 0x000000070600728c */ /* 0x000fc8000bf01270 */
[----:B------:R-:W-:-:S12]  /*9270*/  USEL UR6, UR6, UR7, !UP0 ;  /* 0x0000000706067287 */ /* 0x000fd8000c000000 */
.L_x_3921:
        /* <DEDUP_REMOVED lines=13> */
.L_x_3934:
[----:B------:R-:W-:Y:S01]  /*9350*/  ISETP.NE.AND P3, PT, RZ, UR37, PT ;  /* 0x00000025ff007c0c */ /* 0x000fe2000bf65270 */
[----:B------:R-:W-:-:S04]  /*9360*/  UISETP.NE.AND UP0, UPT, UR32, 0x1, UPT ;  /* 0x000000012000788c */ /* 0x000fc8000bf05270 */
[----:B------:R-:W-:-:S04]  /*9370*/  USEL UR44, URZ, 0x1, UP0 ;  /* 0x000000013f2c7887 */ /* 0x000fc80008000000 */
[----:B------:R-:W-:-:S04]  /*9380*/  ULOP3.LUT UR44, UR33, UR44, URZ, 0x3c, !UPT ;  /* 0x0000002c212c7292 */ /* 0x000fc8000f8e3c3f */
[----:B------:R-:W-:Y:S08]  /*9390*/  @P3 BRA `(.L_x_3925) ;  /* 0x0000000000383947 */ /* 0x000ff00003800000 */
[----:B------:R-:W-:Y:S05]  /*93a0*/  @!P0 BRA `(.L_x_3926) ;  /* 0x0000000000048947 */ /* 0x000fea0003800000 */
[----:B------:R-:W-:Y:S01]  /*93b0*/  BPT.TRAP 0x1 ;  /* 0x000000040000795c */ /* 0x000fe20000300000 */
.L_x_3926:
        /* <DEDUP_REMOVED lines=9> */
.L_x_3927:
[----:B-1----:R-:W-:Y:S05]  /*9450*/  @P2 BRA `(.L_x_3925) ;  /* 0x0000000000082947 */ /* 0x002fea0003800000 */
[----:B------:R-:W1:Y:S02]  /*9460*/  SYNCS.PHASECHK.TRANS64.TRYWAIT P2, [UR6+0x2a830], R6 ;  /* 0x02a83006ff0075a7 */ /* 0x000e640008040146 */
[----:B-1----:R-:W-:Y:S05]  /*9470*/  @!P2 BRA `(.L_x_3928) ;  /* 0x000000f400a8a947 */ /* 0x002fea0003800000 */
.L_x_3925:
        /* <DEDUP_REMOVED lines=16> */
[----:B-1----:R-:W-:-:S05]  /*9580*/  SHF.R.U32.HI R7, RZ, 0x7, R7 ;  /* 0x00000007ff077819 */ /* 0x002fca0000011607 */
[----:B0-----:R-:W-:-:S05]  /*9590*/  VIADD R6, R7, 0x8 ;  /* 0x0000000807067836 */ /* 0x001fca0000000000 */
        /* <DEDUP_REMOVED lines=22> */
.L_x_3930:
[----:B------:R-:W-:Y:S01]  /*9700*/  ULEA UR6, UR32, UR36, 0x3 ;  /* 0x0000002420067291 */ /* 0x000fe2000f8e183f */
[----:B------:R-:W-:-:S05]  /*9710*/  IMAD.U32 R6, RZ, RZ, UR33 ;  /* 0x00000021ff067e24 */ /* 0x000fca000f8e00ff */
[----:B------:R-:W-:-:S04]  /*9720*/  SHF.L.U32 R6, R6, 0x1f, RZ ;  /* 0x0000001f06067819 */ /* 0x000fc800000006ff */
[----:B------:R0:W1:Y:S01]  /*9730*/  SYNCS.PHASECHK.TRANS64.TRYWAIT P2, [UR6+0x2a850], R6 ;  /* 0x02a85006ff0075a7 */ /* 0x0000620008040146 */
[----:B------:R-:W-:Y:S05]  /*9740*/  @!P0 BRA `(.L_x_3931) ;  /* 0x0000000000048947 */ /* 0x000fea0003800000 */
[----:B------:R-:W-:Y:S01]  /*9750*/  BPT.TRAP 0x1 ;  /* 0x000000040000795c */ /* 0x000fe20000300000 */
.L_x_3931:
[----:B-1----:R-:W-:Y:S05]  /*9760*/  @P2 BRA `(.L_x_3929) ;  /* 0x0000000000082947 */ /* 0x002fea0003800000 */
[----:B------:R-:W1:Y:S02]  /*9770*/  SYNCS.PHASECHK.TRANS64.TRYWAIT P2, [UR6+0x2a850], R6 ;  /* 0x02a85006ff0075a7 */ /* 0x000e640008040146 */
[----:B-1----:R-:W-:Y:S05]  /*9780*/  @!P2 BRA `(.L_x_3932) ;  /* 0x000000f000fca947 */ /* 0x002fea0003800000 */
.L_x_3929:
        /* <DEDUP_REMOVED lines=27> */
[----:B------:R-:W0:Y:S01]  /*9940*/  MUFU.TANH R12, R12 ;  /* 0x0000000c000c7308 */ /* 0x000e220000002400 */
        /* <DEDUP_REMOVED lines=50> */
[----:B------:R-:W-:Y:S01]  /*9c70*/  FMUL.FTZ R163, R0, R171 ;  /* 0x000000ab00a37220 */ /* 0x000fe20000410000 */
[----:B------:R-:W-:Y:S01]  /*9c80*/  UMOV UR10, UR31 ;  /* 0x0000001f000a7c82 */ /* 0x000fe20008000000 */
[----:B------:R-:W1:Y:S03]  /*9c90*/  S2R R200, SR_TID.X ;  /* 0x0000000000c87919 */ /* 0x000e660000002100 */
[----:B------:R-:W3:Y:S01]  /*9ca0*/  MUFU.TANH R121, R121 ;  /* 0x0000007900797308 */ /* 0x000ee20000002400 */
[----:B--2---:R-:W-:-:S07]  /*9cb0*/  FMNMX.FTZ R164, R120, R165, !PT ;  /* 0x000000a578a47209 */ /* 0x004fce0007810000 */
[----:B------:R-:W2:Y:S01]  /*9cc0*/  MUFU.TANH R122, R122 ;  /* 0x0000007a007a7308 */ /* 0x000ea20000002400 */
[----:B0-----:R-:W-:-:S07]  /*9cd0*/  FMNMX.FTZ R7, R21, R6, !PT ;  /* 0x0000000615077209 */ /* 0x001fce0007810000 */
[----:B------:R-:W0:Y:S01]  /*9ce0*/  MUFU.TANH R124, R124 ;  /* 0x0000007c007c7308 */ /* 0x000e220000002400 */
[----:B---3--:R-:W-:Y:S01]  /*9cf0*/  FMNMX.FTZ R165, R121, R164, !PT ;  /* 0x000000a479a57209 */ /* 0x008fe20007810000 */
[C---:B------:R-:W-:Y:S01]  /*9d00*/  FMUL.FTZ R164, R0.reuse, R172 ;  /* 0x000000ac00a47220 */ /* 0x040fe20000410000 */
[----:B------:R-:W-:-:S05]  /*9d10*/  FMUL.FTZ R172, R0, R176 ;  /* 0x000000b000ac7220 */ /* 0x000fca0000410000 */
[----:B------:R-:W3:Y:S01]  /*9d20*/  MUFU.TANH R123, R123 ;  /* 0x0000007b007b7308 */ /* 0x000ee20000002400 */
[----:B--2---:R-:W-:Y:S02]  /*9d30*/  FMNMX.FTZ R6, R122, R7, !PT ;  /* 0x000000077a067209 */ /* 0x004fe40007810000 */
[----:B-1----:R-:W-:-:S05]  /*9d40*/  SHF.R.U32.HI R200, RZ, 0x7, R200 ;  /* 0x00000007ffc87819 */ /* 0x002fca00000116c8 */
[----:B------:R-:W1:Y:S01]  /*9d50*/  MUFU.TANH R125, R125 ;  /* 0x0000007d007d7308 */ /* 0x000e620000002400 */
[----:B0-----:R-:W-:Y:S01]  /*9d60*/  FMNMX.FTZ R166, R124, R165, !PT ;  /* 0x000000a57ca67209 */ /* 0x001fe20007810000 */
[C---:B------:R-:W-:Y:S01]  /*9d70*/  FMUL.FTZ R165, R0.reuse, R173 ;  /* 0x000000ad00a57220 */ /* 0x040fe20000410000 */
[----:B------:R-:W-:-:S05]  /*9d80*/  FMUL.FTZ R173, R0, R177 ;  /* 0x000000b100ad7220 */ /* 0x000fca0000410000 */
        /* <DEDUP_REMOVED lines=12> */
[C---:B------:R-:W-:Y:S01]  /*9e50*/  FMUL.FTZ R166, R0.reuse, R174 ;  /* 0x000000ae00a67220 */ /* 0x040fe20000410000 */
[----:B------:R-:W-:-:S05]  /*9e60*/  FMUL.FTZ R174, R0, R180 ;  /* 0x000000b400ae7220 */ /* 0x000fca0000410000 */
[----:B------:R-:W0:Y:S01]  /*9e70*/  MUFU.TANH R131, R131 ;  /* 0x0000008300837308 */ /* 0x000e220000002400 */
[----:B--2---:R-:W-:-:S07]  /*9e80*/  FMNMX.FTZ R6, R130, R7, !PT ;  /* 0x0000000782067209 */ /* 0x004fce0007810000 */
[----:B------:R-:W2:Y:S01]  /*9e90*/  MUFU.TANH R133, R133 ;  /* 0x0000008500857308 */ /* 0x000ea20000002400 */
[----:B-1----:R-:W-:Y:S01]  /*9ea0*/  FMNMX.FTZ R168, R132, R167, !PT ;  /* 0x000000a784a87209 */ /* 0x002fe20007810000 */
[C---:B------:R-:W-:Y:S01]  /*9eb0*/  FMUL.FTZ R167, R0.reuse, R175 ;  /* 0x000000af00a77220 */ /* 0x040fe20000410000 */
[----:B------:R-:W-:-:S05]  /*9ec0*/  FMUL.FTZ R175, R0, R181 ;  /* 0x000000b500af7220 */ /* 0x000fca0000410000 */
        /* <DEDUP_REMOVED lines=11> */
[----:B-1----:R-:W-:Y:S01]  /*9f80*/  FMNMX.FTZ R169, R137, R168, !PT ;  /* 0x000000a889a97209 */ /* 0x002fe20007810000 */
[----:B------:R-:W-:Y:S02]  /*9f90*/  WARPGROUP.DEPBAR.LE gsb0, 0x0 ;  /* 0x00008000000079c5 */ /* 0x000fe40000010000 */
[----:B------:R-:W-:-:S04]  /*9fa0*/  WARPGROUP.ARRIVE ;  /* 0x00000000000079c5 */ /* 0x000fc80000000000 */
[----:B------:R-:W1:Y:S01]  /*9fb0*/  MUFU.TANH R139, R139 ;  /* 0x0000008b008b7308 */ /* 0x000e620000002400 */
[----:B0-----:R-:W-:Y:S01]  /*9fc0*/  FMNMX.FTZ R6, R138, R7, !PT ;  /* 0x000000078a067209 */ /* 0x001fe20007810000 */
[----:B------:R-:W-:Y:S01]  /*9fd0*/  QGMMA.64x192x32.F32.E4M3.E4M3 R24, R192, gdesc[UR4], R24, gsb0 ;  /* 0x02e00004c0187df3 */ /* 0x000fe20008000818 */
[----:B------:R-:W-:Y:S01]  /*9fe0*/  UIADD3 UR6, UR11, 0x4, URZ ;  /* 0x000000040b067890 */ /* 0x000fe2000fffe03f */
[----:B------:R-:W-:-:S04]  /*9ff0*/  UMOV UR7, 0x40000040 ;  /* 0x4000004000077882 */ /* 0x000fc80000000000 */
        /* <DEDUP_REMOVED lines=18> */
[----:B0-----:R-:W-:Y:S01]  /*a120*/  FMNMX.FTZ R170, R148, R169, !PT ;  /* 0x000000a994aa7209 */ /* 0x001fe20007810000 */
[----:B------:R-:W-:-:S06]  /*a130*/  FMUL.FTZ R169, R0, R179 ;  /* 0x000000b300a97220 */ /* 0x000fcc0000410000 */
        /* <DEDUP_REMOVED lines=28> */
[----:B------:R-:W-:-:S06]  /*a300*/  FMUL.FTZ R170, R0, R182 ;  /* 0x000000b600aa7220 */ /* 0x000fcc0000410000 */
[----:B------:R-:W1:Y:S01]  /*a310*/  MUFU.TANH R163, R163 ;  /* 0x000000a300a37308 */ /* 0x000e620000002400 */
[----:B0-----:R-:W-:-:S07]  /*a320*/  FMNMX.FTZ R6, R162, R7, !PT ;  /* 0x00000007a2067209 */ /* 0x001fce0007810000 */
[----:B------:R-:W0:Y:S01]  /*a330*/  MUFU.TANH R165, R165 ;  /* 0x000000a500a57308 */ /* 0x000e220000002400 */
[----:B--2---:R-:W-:Y:S01]  /*a340*/  FMNMX.FTZ R176, R164, R171, !PT ;  /* 0x000000aba4b07209 */ /* 0x004fe20007810000 */
[----:B------:R-:W-:-:S06]  /*a350*/  FMUL.FTZ R171, R0, R183 ;  /* 0x000000b700ab7220 */ /* 0x000fcc0000410000 */
        /* <DEDUP_REMOVED lines=24> */
[----:B-1----:R-:W-:Y:S02]  /*a4e0*/  FMNMX.FTZ R176, R175, R176, !PT ;  /* 0x000000b0afb07209 */ /* 0x002fe40007810000 */
[----:B0-----:R-:W-:-:S03]  /*a4f0*/  FMNMX.FTZ R6, R170, R7, !PT ;  /* 0x00000007aa067209 */ /* 0x001fc60007810000 */
[----:B------:R-:W0:Y:S01]  /*a500*/  SHFL.BFLY PT, R7, R176, 0x2, 0x1f ;  /* 0x0c401f00b0077f89 */ /* 0x000e2200000e0000 */
[----:B--2---:R-:W-:-:S05]  /*a510*/  FMNMX.FTZ R177, R171, R6, !PT ;  /* 0x00000006abb17209 */ /* 0x004fca0007810000 */
[----:B------:R-:W1:Y:S01]  /*a520*/  SHFL.BFLY PT, R6, R177, 0x2, 0x1f ;  /* 0x0c401f00b1067f89 */ /* 0x000e6200000e0000 */
[----:B0-----:R-:W-:Y:S01]  /*a530*/  FMNMX.FTZ R178, R176, R7, !PT ;  /* 0x00000007b0b27209 */ /* 0x001fe20007810000 */
[----:B------:R-:W-:-:S04]  /*a540*/  IMAD.U32 R176, RZ, RZ, UR10 ;  /* 0x0000000affb07e24 */ /* 0x000fc8000f8e00ff */
[----:B------:R-:W0:Y:S01]  /*a550*/  SHFL.BFLY PT, R7, R178, 0x1, 0x1f ;  /* 0x0c201f00b2077f89 */ /* 0x000e2200000e0000 */
[----:B-1----:R-:W-:-:S05]  /*a560*/  FMNMX.FTZ R179, R177, R6, !PT ;  /* 0x00000006b1b37209 */ /* 0x002fca0007810000 */
[----:B------:R-:W1:Y:S01]  /*a570*/  SHFL.BFLY PT, R6, R179, 0x1, 0x1f ;  /* 0x0c201f00b3067f89 */ /* 0x000e6200000e0000 */
[----:B0-----:R-:W-:Y:S02]  /*a580*/  FMNMX.FTZ R7, R178, R7, !PT ;  /* 0x00000007b2077209 */ /* 0x001fe40007810000 */
[----:B------:R-:W-:-:S03]  /*a590*/  IADD3 R178, -R200, 0xb, RZ ;  /* 0x0000000bc8b27810 */ /* 0x000fc60007ffe1ff */
[C---:B------:R-:W-:Y:S01]  /*a5a0*/  FFMA.FTZ R176, R7.reuse, R176, -8 ;  /* 0xc100000007b07423 */ /* 0x040fe200000100b0 */
[----:B------:R-:W-:-:S03]  /*a5b0*/  FADD.FTZ R8, -R7, R8 ;  /* 0x0000000807087221 */ /* 0x000fc60000010100 */
[--C-:B------:R-:W-:Y:S01]  /*a5c0*/  FFMA.FTZ R177, R175, UR10, -R176.reuse ;  /* 0x0000000aafb17c23 */ /* 0x100fe200080108b0 */
[----:B------:R-:W-:Y:S01]  /*a5d0*/  FMUL.FTZ R8, R8, UR10 ;  /* 0x0000000a08087c20 */ /* 0x000fe20008410000 */
[----:B-1----:R-:W-:Y:S01]  /*a5e0*/  FMNMX.FTZ R6, R179, R6, !PT ;  /* 0x00000006b3067209 */ /* 0x002fe20007810000 */
[----:B------:R-:W-:Y:S02]  /*a5f0*/  IMAD.U32 R179, RZ, RZ, UR10 ;  /* 0x0000000affb37e24 */ /* 0x000fe4000f8e00ff */
[--C-:B------:R-:W-:Y:S01]  /*a600*/  FFMA.FTZ R11, R11, UR10, -R176.reuse ;  /* 0x0000000a0b0b7c23 */ /* 0x100fe200080108b0 */
[----:B------:R-:W-:-:S01]  /*a610*/  FFMA.FTZ R10, R10, UR10, -R176 ;  /* 0x0000000a0a0a7c23 */ /* 0x000fc200080108b0 */
[----:B------:R-:W-:Y:S01]  /*a620*/  FFMA.FTZ R14, R14, UR10, -R176 ;  /* 0x0000000a0e0e7c23 */ /* 0x000fe200080108b0 */
[----:B------:R-:W-:-:S01]  /*a630*/  FADD.FTZ R9, -R6, R9 ;  /* 0x0000000906097221 */ /* 0x000fc20000010100 */
[----:B------:R-:W-:Y:S01]  /*a640*/  FFMA.FTZ R175, R6, R179, -8 ;  /* 0xc100000006af7423 */ /* 0x000fe200000100b3 */
[----:B------:R-:W-:Y:S01]  /*a650*/  MUFU.EX2 R8, R8 ;  /* 0x0000000800087308 */ /* 0x000fe20000000800 */
[----:B------:R-:W-:-:S01]  /*a660*/  FFMA.FTZ R15, R15, UR10, -R176 ;  /* 0x0000000a0f0f7c23 */ /* 0x000fc200080108b0 */
[----:B------:R-:W-:Y:S01]  /*a670*/  FMUL.FTZ R9, R9, UR10 ;  /* 0x0000000a09097c20 */ /* 0x000fe20008410000 */
[----:B------:R-:W-:-:S01]  /*a680*/  FFMA.FTZ R12, R12, UR10, -R175 ;  /* 0x0000000a0c0c7c23 */ /* 0x000fc200080108af */
[--C-:B------:R-:W-:Y:S01]  /*a690*/  FFMA.FTZ R13, R13, UR10, -R175.reuse ;  /* 0x0000000a0d0d7c23 */ /* 0x100fe200080108af */
        /* <DEDUP_REMOVED lines=9> */
[----:B------:R-:W-:Y:S01]  /*a730*/  FFMA.FTZ R125, R125, UR10, -R176 ;  /* 0x0000000a7d7d7c23 */ /* 0x000fe200080108b0 */
        /* <DEDUP_REMOVED lines=29> */
[----:B------:R-:W-:Y:S01]  /*a910*/  FFMA.FTZ R174, R174, UR10, -R176 ;  /* 0x0000000aaeae7c23 */ /* 0x000fe200080108b0 */
[----:B------:R-:W-:-:S01]  /*a920*/  FFMA.FTZ R130, R130, UR10, -R175 ;  /* 0x0000000a82827c23 */ /* 0x000fc200080108af */
[--C-:B------:R-:W-:Y:S01]  /*a930*/  FFMA.FTZ R131, R131, UR10, -R175.reuse ;  /* 0x0000000a83837c23 */ /* 0x100fe200080108af */
[----:B------:R-:W-:-:S01]  /*a940*/  FFMA.FTZ R134, R134, UR10, -R175 ;  /* 0x0000000a86867c23 */ /* 0x000fc200080108af */
[----:B------:R-:W1:Y:S01]  /*a950*/  MUFU.EX2 R14, R14 ;  /* 0x0000000e000e7308 */ /* 0x000e620000000800 */
        /* <DEDUP_REMOVED lines=16> */
[----:B-1----:R-:W-:-:S01]  /*aa60*/  FADD.FTZ R4, R14, R5 ;  /* 0x000000050e047221 */ /* 0x002fc20000010000 */
[--C-:B------:R-:W-:Y:S01]  /*aa70*/  FFMA.FTZ R155, R155, UR10, -R175.reuse ;  /* 0x0000000a9b9b7c23 */ /* 0x100fe200080108af */
[----:B------:R-:W-:-:S01]  /*aa80*/  FFMA.FTZ R158, R158, UR10, -R175 ;  /* 0x0000000a9e9e7c23 */ /* 0x000fc200080108af */
[--C-:B------:R-:W-:Y:S01]  /*aa90*/  FFMA.FTZ R159, R159, UR10, -R175.reuse ;  /* 0x0000000a9f9f7c23 */ /* 0x100fe200080108af */
[----:B------:R-:W-:Y:S01]  /*aaa0*/  QGMMA.64x192x32.F32.E4M3.E4M3 R24, R184, gdesc[UR4], R24, gsb0 ;  /* 0x02e00004b8187df3 */ /* 0x000fe20008000818 */
[----:B------:R-:W-:-:S01]  /*aab0*/  FFMA.FTZ R162, R162, UR10, -R175 ;  /* 0x0000000aa2a27c23 */ /* 0x000fc200080108af */
[----:B------:R-:W-:Y:S01]  /*aac0*/  FFMA.FTZ R163, R163, UR10, -R175 ;  /* 0x0000000aa3a37c23 */ /* 0x000fe200080108af */
[----:B------:R-:W1:Y:S01]  /*aad0*/  MUFU.EX2 R21, R21 ;  /* 0x0000001500157308 */ /* 0x000e620000000800 */
[----:B0-----:R-:W-:-:S01]  /*aae0*/  FADD.FTZ R176, R20, R179 ;  /* 0x000000b314b07221 */ /* 0x001fc20000010000 */
[--C-:B------:R-:W-:Y:S01]  /*aaf0*/  FFMA.FTZ R167, R167, UR10, -R175.reuse ;  /* 0x0000000aa7a77c23 */ /* 0x100fe200080108af */
[----:B------:R-:W-:-:S01]  /*ab00*/  FFMA.FTZ R170, R170, UR10, -R175 ;  /* 0x0000000aaaaa7c23 */ /* 0x000fc200080108af */
[----:B------:R-:W-:-:S04]  /*ab10*/  FFMA.FTZ R171, R171, UR10, -R175 ;  /* 0x0000000aabab7c23 */ /* 0x000fc800080108af */
        /* <DEDUP_REMOVED lines=50> */
[----:B------:R-:W-:-:S06]  /*ae40*/  WARPGROUP.DEPBAR.LE gsb0, 0x0 ;  /* 0x00008000000079c5 */ /* 0x000fcc0000010000 */
[----:B------:R-:W2:Y:S01]  /*ae50*/  MUFU.EX2 R146, R146 ;  /* 0x0000009200927308 */ /* 0x000ea20000000800 */
[----:B-1----:R-:W-:-:S01]  /*ae60*/  FADD.FTZ R179, R143, R176 ;  /* 0x000000b08fb37221 */ /* 0x002fc20000010000 */
[----:B------:R-:W-:-:S06]  /*ae70*/  FFMA.FTZ R176, R166, UR10, -R175 ;  /* 0x0000000aa6b07c23 */ /* 0x000fcc00080108af */
        /* <DEDUP_REMOVED lines=16> */
[----:B------:R-:W-:-:S06]  /*af80*/  FFMA.FTZ R166, R168, UR10, -R175 ;  /* 0x0000000aa8a67c23 */ /* 0x000fcc00080108af */
        /* <DEDUP_REMOVED lines=12> */
[----:B------:R-:W-:-:S06]  /*b050*/  IMAD.U32 R179, RZ, RZ, UR50 ;  /* 0x00000032ffb37e24 */ /* 0x000fcc000f8e00ff */
[----:B------:R-:W2:Y:S01]  /*b060*/  MUFU.EX2 R160, R160 ;  /* 0x000000a000a07308 */ /* 0x000ea20000000800 */
[----:B-1----:R-:W-:-:S01]  /*b070*/  FADD.FTZ R5, R157, R4 ;  /* 0x000000049d057221 */ /* 0x002fc20000010000 */
[----:B------:R-:W-:-:S05]  /*b080*/  @!P1 LEA R4, R179, UR36, 0x3 ;  /* 0x00000024b3049c11 */ /* 0x000fca000f8e18ff */
[----:B------:R-:W-:Y:S01]  /*b090*/  @!P1 VIADD R4, R4, 0x2a840 ;  /* 0x0002a84004049836 */ /* 0x000fe20000000000 */
[----:B------:R-:W1:Y:S04]  /*b0a0*/  MUFU.EX2 R162, R162 ;  /* 0x000000a200a27308 */ /* 0x000e680000000800 */
[----:B------:R-:W-:Y:S01]  /*b0b0*/  @!P1 PRMT R4, RZ, 0x654, R4 ;  /* 0x00000654ff049816 */ /* 0x000fe20000000004 */
[----:B------:R1:W-:Y:S06]  /*b0c0*/  BAR.ARV R178, 0x100 ;  /* 0x000400b20000751d */ /* 0x0003ec0000002000 */
[----:B------:R-:W3:Y:S01]  /*b0d0*/  MUFU.EX2 R161, R161 ;  /* 0x000000a100a17308 */ /* 0x000ee20000000800 */
[----:B------:R4:W-:Y:S07]  /*b0e0*/  @!P1 SYNCS.ARRIVE.TRANS64.RED.A1T0 RZ, [R4+URZ], RZ ;  /* 0x000000ff04ff99a7 */ /* 0x0009ee000810043f */
[----:B------:R-:W5:Y:S08]  /*b0f0*/  MUFU.EX2 R163, R163 ;  /* 0x000000a300a37308 */ /* 0x000f700000000800 */
[----:B------:R-:W4:Y:S08]  /*b100*/  MUFU.EX2 R164, R164 ;  /* 0x000000a400a47308 */ /* 0x000f300000000800 */
[----:B------:R-:W4:Y:S08]  /*b110*/  MUFU.EX2 R176, R176 ;  /* 0x000000b000b07308 */ /* 0x000f300000000800 */
[----:B------:R-:W4:Y:S08]  /*b120*/  MUFU.EX2 R165, R165 ;  /* 0x000000a500a57308 */ /* 0x000f300000000800 */
[----:B------:R0:W4:Y:S08]  /*b130*/  MUFU.EX2 R180, R167 ;  /* 0x000000a700b47308 */ /* 0x0001300000000800 */
[----:B------:R-:W4:Y:S01]  /*b140*/  MUFU.EX2 R172, R172 ;  /* 0x000000ac00ac7308 */ /* 0x000f220000000800 */
[----:B0-----:R-:W-:-:S01]  /*b150*/  FFMA.FTZ R167, R169, UR10, -R175 ;  /* 0x0000000aa9a77c23 */ /* 0x001fc200080108af */
[----:B------:R-:W-:Y:S01]  /*b160*/  FADD.FTZ R169, R159, R168 ;  /* 0x000000a89fa97221 */ /* 0x000fe20000010000 */
[----:B--2---:R-:W-:-:S03]  /*b170*/  FADD.FTZ R168, R160, R5 ;  /* 0x00000005a0a87221 */ /* 0x004fc60000010000 */
[----:B-1----:R-:W-:Y:S01]  /*b180*/  FADD.FTZ R178, R162, R169 ;  /* 0x000000a9a2b27221 */ /* 0x002fe20000010000 */
[----:B---3--:R-:W-:-:S01]  /*b190*/  FADD.FTZ R5, R161, R168 ;  /* 0x000000a8a1057221 */ /* 0x008fc20000010000 */
[----:B------:R-:W0:Y:S02]  /*b1a0*/  MUFU.EX2 R166, R166 ;  /* 0x000000a600a67308 */ /* 0x000e240000000800 */
[----:B-----5:R-:W-:-:S01]  /*b1b0*/  FADD.FTZ R169, R163, R178 ;  /* 0x000000b2a3a97221 */ /* 0x020fc20000010000 */
[----:B----4-:R-:W-:-:S03]  /*b1c0*/  FADD.FTZ R168, R164, R5 ;  /* 0x00000005a4a87221 */ /* 0x010fc60000010000 */
[----:B------:R-:W-:Y:S01]  /*b1d0*/  FADD.FTZ R169, R176, R169 ;  /* 0x000000a9b0a97221 */ /* 0x000fe20000010000 */
[----:B------:R-:W-:-:S01]  /*b1e0*/  FADD.FTZ R5, R165, R168 ;  /* 0x000000a8a5057221 */ /* 0x000fc20000010000 */
[----:B------:R-:W1:Y:S02]  /*b1f0*/  MUFU.EX2 R173, R173 ;  /* 0x000000ad00ad7308 */ /* 0x000e640000000800 */
[----:B------:R-:W-:-:S01]  /*b200*/  FADD.FTZ R169, R180, R169 ;  /* 0x000000a9b4a97221 */ /* 0x000fc20000010000 */
[----:B------:R-:W-:-:S05]  /*b210*/  FADD.FTZ R4, R172, R5 ;  /* 0x00000005ac047221 */ /* 0x000fca0000010000 */
        /* <DEDUP_REMOVED lines=14> */
.L_x_3933:
        /* <DEDUP_REMOVED lines=139> */
.L_x_3924:
        /* <DEDUP_REMOVED lines=13> */
.L_x_3953:
[----:B------:R-:W-:Y:S01]  /*bc80*/  ISETP.NE.AND P3, PT, RZ, UR37, PT ;  /* 0x00000025ff007c0c */ /* 0x000fe2000bf65270 */
[----:B------:R-:W-:-:S04]  /*bc90*/  UISETP.NE.AND UP0, UPT, UR33, 0x1, UPT ;  /* 0x000000012100788c */ /* 0x000fc8000bf05270 */
[----:B------:R-:W-:-:S04]  /*bca0*/  USEL UR44, URZ, 0x1, UP0 ;  /* 0x000000013f2c7887 */ /* 0x000fc80008000000 */
[----:B------:R-:W-:-:S04]  /*bcb0*/  ULOP3.LUT UR44, UR34, UR44, URZ, 0x3c, !UPT ;  /* 0x0000002c222c7292 */ /* 0x000fc8000f8e3c3f */
[----:B------:R-:W-:Y:S08]  /*bcc0*/  @P3 BRA `(.L_x_3936) ;  /* 0x0000000000383947 */ /* 0x000ff00003800000 */
[----:B------:R-:W-:Y:S05]  /*bcd0*/  @!P0 BRA `(.L_x_3937) ;  /* 0x0000000000048947 */ /* 0x000fea0003800000 */
[----:B------:R-:W-:Y:S01]  /*bce0*/  BPT.TRAP 0x1 ;  /* 0x000000040000795c */ /* 0x000fe20000300000 */
.L_x_3937:
        /* <DEDUP_REMOVED lines=9> */
.L_x_3938:
[----:B-1----:R-:W-:Y:S05]  /*bd80*/  @P2 BRA `(.L_x_3936) ;  /* 0x0000000000082947 */ /* 0x002fea0003800000 */
[----:B------:R-:W1:Y:S02]  /*bd90*/  SYNCS.PHASECHK.TRANS64.TRYWAIT P2, [UR6+0x2a830], R6 ;  /* 0x02a83006ff0075a7 */ /* 0x000e640008040146 */
[----:B-1----:R-:W-:Y:S05]  /*bda0*/  @!P2 BRA `(.L_x_3939) ;  /* 0x000000cc008ca947 */ /* 0x002fea0003800000 */
.L_x_3936:
        /* <DEDUP_REMOVED lines=40> */
.L_x_3941:
[----:B------:R-:W-:Y:S01]  /*c030*/  ULEA UR6, UR33, UR36, 0x3 ;  /* 0x0000002421067291 */ /* 0x000fe2000f8e183f */
[----:B------:R-:W-:-:S05]  /*c040*/  IMAD.U32 R6, RZ, RZ, UR34 ;  /* 0x00000022ff067e24 */ /* 0x000fca000f8e00ff */
[----:B------:R-:W-:-:S04]  /*c050*/  SHF.L.U32 R6, R6, 0x1f, RZ ;  /* 0x0000001f06067819 */ /* 0x000fc800000006ff */
[----:B------:R0:W1:Y:S01]  /*c060*/  SYNCS.PHASECHK.TRANS64.TRYWAIT P2, [UR6+0x2a850], R6 ;  /* 0x02a85006ff0075a7 */ /* 0x0000620008040146 */
[----:B------:R-:W-:Y:S05]  /*c070*/  @!P0 BRA `(.L_x_3942) ;  /* 0x0000000000048947 */ /* 0x000fea0003800000 */
[----:B------:R-:W-:Y:S01]  /*c080*/  BPT.TRAP 0x1 ;  /* 0x000000040000795c */ /* 0x000fe20000300000 */
.L_x_3942:
[----:B-1----:R-:W-:Y:S05]  /*c090*/  @P2 BRA `(.L_x_3940) ;  /* 0x0000000000082947 */ /* 0x002fea0003800000 */
[----:B------:R-:W1:Y:S02]  /*c0a0*/  SYNCS.PHASECHK.TRANS64.TRYWAIT P2, [UR6+0x2a850], R6 ;  /* 0x02a85006ff0075a7 */ /* 0x000e640008040146 */
[----:B-1----:R-:W-:Y:S05]  /*c0b0*/  @!P2 BRA `(.L_x_3943) ;  /* 0x000000c800e0a947 */ /* 0x002fea0003800000 */
.L_x_3940:
[----:B------:R-:W-:Y:S01]  /*c0c0*/  UIADD3 UR6, UR36, 0x400, URZ ;  /* 0x0000040024067890 */ /* 0x000fe2000fffe03f */
[----:B------:R-:W-:Y:S01]  /*c0d0*/  WARPGROUP.ARRIVE ;  /* 0x00000000000079c5 */ /* 0x000fe20000000000 */
[----:B------:R-:W-:-:S05]  /*c0e0*/  UMOV UR7, 0x40000040 ;  /* 0x4000004000077882 */ /* 0x000fca0000000000 */
[----:B------:R-:W2:Y:S01]  /*c0f0*/  S2R R207, SR_TID.X ;  /* 0x0000000000cf7919 */ /* 0x000ea20000002100 */
[----:B------:R-:W-:Y:S01]  /*c100*/  USHF.R.U32.HI UR6, URZ, 0x4, UR6 ;  /* 0x000000043f067899 */ /* 0x000fe20008011606 */
[C---:B------:R-:W-:Y:S01]  /*c110*/  FMUL.FTZ R14, R0.reuse, R126 ;  /* 0x0000007e000e7220 */ /* 0x040fe20000410000 */
[C---:B------:R-:W-:Y:S01]  /*c120*/  FMUL.FTZ R126, R0.reuse, R142 ;  /* 0x0000008e007e7220 */ /* 0x040fe20000410000 */
[C---:B------:R-:W-:Y:S01]  /*c130*/  FMUL.FTZ R142, R0.reuse, R170 ;  /* 0x000000aa008e7220 */ /* 0x040fe20000410000 */
[----:B------:R-:W-:Y:S01]  /*c140*/  ULOP3.LUT UR6, UR6, 0x3fff, URZ, 0xc0, !UPT ;  /* 0x00003fff06067892 */ /* 0x000fe2000f8ec03f */
[C---:B-1----:R-:W-:Y:S01]  /*c150*/  FMUL.FTZ R7, R0.reuse, R120 ;  /* 0x0000007800077220 */ /* 0x042fe20000410000 */
[C---:B0-----:R-:W-:Y:S01]  /*c160*/  FMUL.FTZ R6, R0.reuse, R122 ;  /* 0x0000007a00067220 */ /* 0x041fe20000410000 */
[----:B------:R-:W-:Y:S01]  /*c170*/  FMUL.FTZ R12, R0, R123 ;  /* 0x0000007b000c7220 */ /* 0x000fe20000410000 */
[----:B------:R-:W-:Y:S01]  /*c180*/  ULOP3.LUT UR6, UR6, 0x10000, URZ, 0xfc, !UPT ;  /* 0x0001000006067892 */ /* 0x000fe2000f8efc3f */
[----:B------:R-:W-:-:S02]  /*c190*/  IMAD.SHL.U32 R170, R2, 0x80, RZ ;  /* 0x0000008002aa7824 */ /* 0x000fc400078e00ff */
        /* <DEDUP_REMOVED lines=30> */
[----:B--2---:R-:W-:Y:S01]  /*c380*/  SHF.R.U32.HI R207, RZ, 0x7, R207 ;  /* 0x00000007ffcf7819 */ /* 0x004fe200000116cf */
        /* <DEDUP_REMOVED lines=43> */
[----:B------:R-:W0:Y:S01]  /*c640*/  MUFU.TANH R196, R196 ;  /* 0x000000c400c47308 */ /* 0x000e220000002400 */
[----:B------:R-:W-:-:S07]  /*c650*/  IADD3 R153, -R207, 0xb, RZ ;  /* 0x0000000bcf997810 */ /* 0x000fce0007ffe1ff */
        /* <DEDUP_REMOVED lines=34> */
[----:B------:R-:W-:Y:S01]  /*c880*/  FMUL.FTZ R152, R0, R157 ;  /* 0x0000009d00987220 */ /* 0x000fe20000410000 */
[----:B------:R-:W-:Y:S01]  /*c890*/  @!P1 LEA R128, R128, UR36, 0x3 ;  /* 0x0000002480809c11 */ /* 0x000fe2000f8e18ff */
[----:B------:R-:W0:Y:S01]  /*c8a0*/  MUFU.TANH R192, R192 ;  /* 0x000000c000c07308 */ /* 0x000e220000002400 */
[----:B------:R-:W-:-:S03]  /*c8b0*/  IADD3 R129, R17, 0x1, -R170 ;  /* 0x0000000111817810 */ /* 0x000fc60007ffe8aa */
[----:B------:R-:W-:Y:S02]  /*c8c0*/  @!P1 VIADD R128, R128, 0x2a840 ;  /* 0x0002a84080809836 */ /* 0x000fe40000000000 */
[----:B------:R-:W-:Y:S02]  /*c8d0*/  IMAD.IADD R129, R129, 0x1, -R18 ;  /* 0x0000000181817824 */ /* 0x000fe400078e0a12 */
[----:B------:R-:W0:Y:S01]  /*c8e0*/  MUFU.TANH R193, R193 ;  /* 0x000000c100c17308 */ /* 0x000e220000002400 */
[----:B------:R-:W-:Y:S01]  /*c8f0*/  @!P1 PRMT R128, RZ, 0x654, R128 ;  /* 0x00000654ff809816 */ /* 0x000fe20000000080 */
[----:B------:R-:W-:-:S04]  /*c900*/  IMAD R129, R16, -0x2, R129 ;  /* 0xfffffffe10817824 */ /* 0x000fc800078e0281 */
[----:B------:R-:W-:Y:S02]  /*c910*/  VIADD R182, R129, UR32 ;  /* 0x0000002081b67c36 */ /* 0x000fe40008000000 */
[----:B------:R-:W0:Y:S02]  /*c920*/  MUFU.TANH R194, R194 ;  /* 0x000000c200c27308 */ /* 0x000e240000002400 */
[----:B------:R-:W-:-:S06]  /*c930*/  IMAD.IADD R171, R3, 0x1, R182 ;  /* 0x0000000103ab7824 */ /* 0x000fcc00078e02b6 */
        /* <DEDUP_REMOVED lines=31> */
[----:B------:R-:W-:Y:S01]  /*cb30*/  VIADD R184, R129, UR29 ;  /* 0x0000001d81b87c36 */ /* 0x000fe20008000000 */
[----:B------:R0:W-:Y:S03]  /*cb40*/  @!P1 SYNCS.ARRIVE.TRANS64.RED.A1T0 RZ, [R128+URZ], RZ ;  /* 0x000000ff80ff99a7 */ /* 0x0001e6000810043f */
[----:B------:R-:W-:Y:S01]  /*cb50*/  IMAD.IADD R173, R3, 0x1, R184 ;  /* 0x0000000103ad7824 */ /* 0x000fe200078e02b8 */
[----:B-1234-:R-:W-:Y:S06]  /*cb60*/  @!P5 BRA `(.L_x_3944) ;  /* 0x00000000005cd947 */ /* 0x01efec0003800000 */
[----:B------:R-:W-:Y:S01]  /*cb70*/  ISETP.GT.AND P2, PT, R11, -0x1, PT ;  /* 0xffffffff0b00780c */ /* 0x000fe20003f44270 */
[----:B------:R-:W-:-:S12]  /*cb80*/  BSSY B0, `(.L_x_3945) ;  /* 0x0000011000007945 */ /* 0x000fd80003800000 */
[----:B------:R-:W-:Y:S05]  /*cb90*/  @P2 BRA `(.L_x_3946) ;  /* 0x0000000000242947 */ /* 0x000fea0003800000 */
[----:B------:R-:W-:Y:S01]  /*cba0*/  IMAD.U32 R155, RZ, RZ, UR31 ;  /* 0x0000001fff9b7e24 */ /* 0x000fe2000f8e00ff */
[----:B0-----:R-:W-:-:S04]  /*cbb0*/  IADD3 R153, R3, R17, -R18 ;  /* 0x0000001103997210 */ /* 0x001fc80007ffe812 */
[----:B------:R-:W-:Y:S02]  /*cbc0*/  ISETP.NE.AND P2, PT, R155, 0x1, PT ;  /* 0x000000019b00780c */ /* 0x000fe40003f45270 */
[----:B------:R-:W-:-:S11]  /*cbd0*/  LOP3.LUT R153, RZ, R153, RZ, 0x33, !PT ;  /* 0x00000099ff997212 */ /* 0x000fd600078e33ff */
[----:B------:R-:W0:Y:S02]  /*cbe0*/  @P2 LDC.64 R128, c[0x0][0x9e8] ;  /* 0x00027a00ff802b82 */ /* 0x000e240000000a00 */
[----:B0-----:R-:W-:-:S05]  /*cbf0*/  @P2 IMAD.HI.U32 R128, R153, R128, RZ ;  /* 0x0000008099802227 */ /* 0x001fca00078e00ff */
[----:B------:R-:W-:-:S04]  /*cc00*/  @P2 SHF.R.U32.HI R153, RZ, R129, R128 ;  /* 0x00000081ff992219 */ /* 0x000fc80000011680 */
[----:B------:R-:W-:Y:S01]  /*cc10*/  LOP3.LUT R153, RZ, R153, RZ, 0x33, !PT ;  /* 0x00000099ff997212 */ /* 0x000fe200078e33ff */
[----:B------:R-:W-:Y:S06]  /*cc20*/  BRA `(.L_x_3947) ;  /* 0x0000000000187947 */ /* 0x000fec0003800000 */
.L_x_3946:
[----:B------:R-:W-:Y:S02]  /*cc30*/  IMAD.U32 R155, RZ, RZ, UR31 ;  /* 0x0000001fff9b7e24 */ /* 0x000fe4000f8e00ff */
[----:B0-----:R-:W-:-:S03]  /*cc40*/  IMAD.MOV.U32 R153, RZ, RZ, R11 ;  /* 0x000000ffff997224 */ /* 0x001fc600078e000b */
[----:B------:R-:W-:-:S13]  /*cc50*/  ISETP.NE.AND P2, PT, R155, 0x1, PT ;  /* 0x000000019b00780c */ /* 0x000fda0003f45270 */
[----:B------:R-:W0:Y:S02]  /*cc60*/  @P2 LDC.64 R128, c[0x0][0x9e8] ;  /* 0x00027a00ff802b82 */ /* 0x000e240000000a00 */
[----:B0-----:R-:W-:-:S05]  /*cc70*/  @P2 IMAD.HI.U32 R128, R11, R128, RZ ;  /* 0x000000800b802227 */ /* 0x001fca00078e00ff */
[----:B------:R-:W-:-:S07]  /*cc80*/  @P2 SHF.R.U32.HI R153, RZ, R129, R128 ;  /* 0x00000081ff992219 */ /* 0x000fce0000011680 */
.L_x_3947:
[----:B------:R-:W-:Y:S05]  /*cc90*/  BSYNC B0 ;  /* 0x0000000000007941 */ /* 0x000fea0003800000 */
.L_x_3945:
[----:B------:R-:W-:-:S04]  /*cca0*/  IMAD R129, R153, R155, -R170 ;  /* 0x0000009b99817224 */ /* 0x000fc800078e0aaa */
[----:B------:R-:W-:-:S05]  /*ccb0*/  IMAD R128, R16, -0x2, R129 ;  /* 0xfffffffe10807824 */ /* 0x000fca00078e0281 */
[----:B------:R-:W-:Y:S02]  /*ccc0*/  VIADDMNMX R171, R128, R155, R171, PT ;  /* 0x0000009b80ab7246 */ /* 0x000fe400038001ab */
[----:B------:R-:W-:-:S07]  /*ccd0*/  VIMNMX R173, R173, R128, !PT ;  /* 0x00000080adad7248 */ /* 0x000fce0007fe0100 */
.L_x_3944:
[----:B------:R-:W-:-:S04]  /*cce0*/  ISETP.GT.AND P2, PT, R2, -0x1, PT ;  /* 0xffffffff0200780c */ /* 0x000fc80003f44270 */
[C---:B------:R-:W-:Y:S02]  /*ccf0*/  ISETP.GT.AND P4, PT, R173.reuse, RZ, P2 ;  /* 0x000000ffad00720c */ /* 0x040fe40001784270 */
[----:B------:R-:W-:Y:S02]  /*cd00*/  ISETP.GT.AND P6, PT, R173, 0x1, P2 ;  /* 0x00000001ad00780c */ /* 0x000fe400017c4270 */
[C---:B------:R-:W-:Y:S02]  /*cd10*/  ISETP.LT.OR P4, PT, R171.reuse, 0x1, P4 ;  /* 0x00000001ab00780c */ /* 0x040fe40002781670 */
[----:B------:R-:W-:Y:S02]  /*cd20*/  ISETP.LT.OR P6, PT, R171, 0x2, P6 ;  /* 0x00000002ab00780c */ /* 0x000fe400037c1670 */
[----:B------:R-:W-:Y:S02]  /*cd30*/  ISETP.GT.AND P3, PT, R173, 0x8, P2 ;  /* 0x00000008ad00780c */ /* 0x000fe40001764270 */
[----:B0-----:R-:W-:-:S02]  /*cd40*/  FSEL R180, R7, -INF , !P4 ;  /* 0xff80000007b47808 */ /* 0x001fc40006000000 */
        /* <DEDUP_REMOVED lines=104> */
.L_x_3950:
[----:B------:R-:W-:Y:S02]  /*d3d0*/  IMAD.U32 R182, RZ, RZ, UR31 ;  /* 0x0000001fffb67e24 */ /* 0x000fe4000f8e00ff */
[----:B------:R-:W-:-:S03]  /*d3e0*/  IMAD.MOV.U32 R7, RZ, RZ, R13 ;  /* 0x000000ffff077224 */ /* 0x000fc600078e000d */
[----:B------:R-:W-:-:S13]  /*d3f0*/  ISETP.NE.AND P3, PT, R182, 0x1, PT ;  /* 0x00000001b600780c */ /* 0x000fda0003f65270 */
[----:B------:R-:W0:Y:S02]  /*d400*/  @P3 LDC.64 R124, c[0x0][0x9e8] ;  /* 0x00027a00ff7c3b82 */ /* 0x000e240000000a00 */
[----:B0-----:R-:W-:-:S05]  /*d410*/  @P3 IMAD.HI.U32 R124, R13, R124, RZ ;  /* 0x0000007c0d7c3227 */ /* 0x001fca00078e00ff */
[----:B------:R-:W-:-:S07]  /*d420*/  @P3 SHF.R.U32.HI R7, RZ, R125, R124 ;  /* 0x0000007dff073219 */ /* 0x000fce000001167c */
.L_x_3951:
[----:B------:R-:W-:Y:S05]  /*d430*/  BSYNC B0 ;  /* 0x0000000000007941 */ /* 0x000fea0003800000 */
.L_x_3949:
[----:B------:R-:W-:-:S04]  /*d440*/  IMAD R7, R7, R182, -R170 ;  /* 0x000000b607077224 */ /* 0x000fc800078e0aaa */
[----:B------:R-:W-:-:S05]  /*d450*/  IMAD R7, R16, -0x2, R7 ;  /* 0xfffffffe10077824 */ /* 0x000fca00078e0207 */
[----:B------:R-:W-:Y:S02]  /*d460*/  VIADDMNMX R165, R7, R182, R165, PT ;  /* 0x000000b607a57246 */ /* 0x000fe400038001a5 */
[----:B------:R-:W-:-:S07]  /*d470*/  VIMNMX R166, R166, R7, !PT ;  /* 0x00000007a6a67248 */ /* 0x000fce0007fe0100 */
.L_x_3948:
        /* <DEDUP_REMOVED lines=63> */
[----:B------:R-:W-:-:S05]  /*d870*/  FMNMX.FTZ R124, R169, R124, !PT ;  /* 0x0000007ca97c7209 */ /* 0x000fca0007810000 */
[----:B------:R-:W0:Y:S02]  /*d880*/  SHFL.BFLY PT, R7, R124, 0x2, 0x1f ;  /* 0x0c401f007c077f89 */ /* 0x000e2400000e0000 */
[----:B0-----:R-:W-:-:S05]  /*d890*/  FMNMX.FTZ R125, R124, R7, !PT ;  /* 0x000000077c7d7209 */ /* 0x001fca0007810000 */
[----:B------:R-:W0:Y:S02]  /*d8a0*/  SHFL.BFLY PT, R170, R125, 0x1, 0x1f ;  /* 0x0c201f007daa7f89 */ /* 0x000e2400000e0000 */
[----:B0-----:R-:W-:Y:S01]  /*d8b0*/  FMNMX.FTZ R7, R125, R170, !PT ;  /* 0x000000aa7d077209 */ /* 0x001fe20007810000 */
        /* <DEDUP_REMOVED lines=8> */
[----:B------:R-:W-:Y:S01]  /*d940*/  FSEL R123, R123, -INF , !P3 ;  /* 0xff8000007b7b7808 */ /* 0x000fe20005800000 */
[--C-:B------:R-:W-:Y:S01]  /*d950*/  FFMA.FTZ R182, R157, UR10, -R125.reuse ;  /* 0x0000000a9db67c23 */ /* 0x100fe2000801087d */
[----:B------:R-:W-:Y:S01]  /*d960*/  ISETP.GT.AND P3, PT, R166, RZ, P2 ;  /* 0x000000ffa600720c */ /* 0x000fe20001764270 */
[----:B------:R0:W-:Y:S01]  /*d970*/  MUFU.EX2 R122, R178 ;  /* 0x000000b2007a7308 */ /* 0x0001e20000000800 */
[----:B------:R-:W-:-:S01]  /*d980*/  FFMA.FTZ R184, R160, UR10, -R125 ;  /* 0x0000000aa0b87c23 */ /* 0x000fc2000801087d */
[--C-:B------:R-:W-:Y:S01]  /*d990*/  FFMA.FTZ R124, R180, UR10, -R125.reuse ;  /* 0x0000000ab47c7c23 */ /* 0x100fe2000801087d */
[----:B------:R-:W-:Y:S01]  /*d9a0*/  ISETP.LT.OR P3, PT, R165, 0x1, P3 ;  /* 0x00000001a500780c */ /* 0x000fe20001f61670 */
[--C-:B------:R-:W-:Y:S01]  /*d9b0*/  FFMA.FTZ R173, R176, UR10, -R125.reuse ;  /* 0x0000000ab0ad7c23 */ /* 0x100fe2000801087d */
[----:B------:R-:W-:-:S01]  /*d9c0*/  FFMA.FTZ R192, R192, UR10, -R125 ;  /* 0x0000000ac0c07c23 */ /* 0x000fc2000801087d */
[--C-:B------:R-:W-:Y:S01]  /*d9d0*/  FFMA.FTZ R172, R172, UR10, -R125.reuse ;  /* 0x0000000aacac7c23 */ /* 0x100fe2000801087d */
[----:B------:R-:W-:Y:S01]  /*d9e0*/  FSEL R175, R6, -INF , !P3 ;  /* 0xff80000006af7808 */ /* 0x000fe20005800000 */
[--C-:B------:R-:W-:Y:S01]  /*d9f0*/  FFMA.FTZ R194, R194, UR10, -R125.reuse ;  /* 0x0000000ac2c27c23 */ /* 0x100fe2000801087d */
[----:B------:R-:W-:Y:S01]  /*da00*/  ISETP.GT.AND P3, PT, R166, 0x30, P2 ;  /* 0x00000030a600780c */ /* 0x000fe20001764270 */
[--C-:B0-----:R-:W-:Y:S01]  /*da10*/  FFMA.FTZ R178, R174, UR10, -R125.reuse ;  /* 0x0000000aaeb27c23 */ /* 0x101fe2000801087d */
        /* <DEDUP_REMOVED lines=18> */
[----:B------:R0:W-:Y:S01]  /*db40*/  MUFU.EX2 R131, R178 ;  /* 0x000000b200837308 */ /* 0x0001e20000000800 */
[----:B------:R-:W-:Y:S02]  /*db50*/  ISETP.GT.AND P4, PT, R166, 0x39, P2 ;  /* 0x00000039a600780c */ /* 0x000fe40001784270 */
[----:B------:R-:W-:Y:S02]  /*db60*/  FMNMX.FTZ R179, R120, R179, !PT ;  /* 0x000000b378b37209 */ /* 0x000fe40007810000 */
[----:B------:R-:W-:-:S02]  /*db70*/  FSEL R132, R132, -INF , !P3 ;  /* 0xff80000084847808 */ /* 0x000fc40005800000 */
[----:B------:R-:W-:Y:S01]  /*db80*/  FMNMX.FTZ R6, R170, R179, !PT ;  /* 0x000000b3aa067209 */ /* 0x000fe20007810000 */
[----:B------:R-:W-:Y:S01]  /*db90*/  MUFU.EX2 R121, R192 ;  /* 0x000000c000797308 */ /* 0x000fe20000000800 */
[----:B------:R-:W-:Y:S02]  /*dba0*/  ISETP.GT.AND P3, PT, R166, 0x40, P2 ;  /* 0x00000040a600780c */ /* 0x000fe40001764270 */
[----:B------:R-:W-:Y:S02]  /*dbb0*/  FMNMX.FTZ R6, R171, R6, !PT ;  /* 0x00000006ab067209 */ /* 0x000fe40007810000 */
[----:B------:R-:W-:Y:S02]  /*dbc0*/  ISETP.LT.OR P4, PT, R165, 0x3a, P4 ;  /* 0x0000003aa500780c */ /* 0x000fe40002781670 */
        /* <DEDUP_REMOVED lines=9> */
[----:B0-----:R-:W-:-:S02]  /*dc60*/  FSEL R178, R134, -INF , !P3 ;  /* 0xff80000086b27808 */ /* 0x001fc40005800000 */
        /* <DEDUP_REMOVED lines=8> */
[----:B------:R-:W-:Y:S02]  /*dcf0*/  ISETP.GT.AND P4, PT, R166, 0x49, P2 ;  /* 0x00000049a600780c */ /* 0x000fe40001784270 */
[----:B------:R-:W-:Y:S02]  /*dd00*/  FMNMX.FTZ R183, R133, R6, !PT ;  /* 0x0000000685b77209 */ /* 0x000fe40007810000 */
[----:B------:R-:W-:Y:S01]  /*dd10*/  FSEL R136, R136, -INF , !P3 ;  /* 0xff80000088887808 */ /* 0x000fe20005800000 */
[----:B------:R-:W-:Y:S01]  /*dd20*/  MUFU.EX2 R134, R198 ;  /* 0x000000c600867308 */ /* 0x000fe20000000800 */
[----:B------:R-:W-:Y:S02]  /*dd30*/  ISETP.GT.AND P3, PT, R166, 0x50, P2 ;  /* 0x00000050a600780c */ /* 0x000fe40001764270 */
[----:B------:R-:W-:Y:S02]  /*dd40*/  ISETP.LT.OR P4, PT, R165, 0x4a, P4 ;  /* 0x0000004aa500780c */ /* 0x000fe40002781670 */
[----:B------:R-:W-:Y:S01]  /*dd50*/  FMNMX.FTZ R6, R178, R183, !PT ;  /* 0x000000b7b2067209 */ /* 0x000fe20007810000 */
[----:B------:R-:W-:Y:S01]  /*dd60*/  FFMA.FTZ R183, R155, UR10, -R125 ;  /* 0x0000000a9bb77c23 */ /* 0x000fe2000801087d */
        /* <DEDUP_REMOVED lines=23> */
[----:B0-----:R-:W-:Y:S01]  /*dee0*/  FFMA.FTZ R184, R153, UR10, -R125 ;  /* 0x0000000a99b87c23 */ /* 0x001fe2000801087d */
[----:B------:R-:W-:Y:S02]  /*def0*/  FSEL R141, R141, -INF , !P4 ;  /* 0xff8000008d8d7808 */ /* 0x000fe40006000000 */
[----:B------:R-:W-:-:S02]  /*df00*/  ISETP.GT.AND P4, PT, R166, 0x61, P2 ;  /* 0x00000061a600780c */ /* 0x000fc40001784270 */
[----:B------:R-:W-:Y:S01]  /*df10*/  FMNMX.FTZ R6, R140, R157, !PT ;  /* 0x0000009d8c067209 */ /* 0x000fe20007810000 */
[--C-:B------:R-:W-:Y:S01]  /*df20*/  FFMA.FTZ R157, R128, UR10, -R125.reuse ;  /* 0x0000000a809d7c23 */ /* 0x100fe2000801087d */
[----:B------:R-:W-:Y:S01]  /*df30*/  FSEL R155, R142, -INF , !P3 ;  /* 0xff8000008e9b7808 */ /* 0x000fe20005800000 */
[----:B------:R-:W-:Y:S01]  /*df40*/  FFMA.FTZ R128, R129, UR10, -R125 ;  /* 0x0000000a81807c23 */ /* 0x000fe2000801087d */
[----:B------:R-:W-:Y:S01]  /*df50*/  ISETP.GT.AND P3, PT, R166, 0x68, P2 ;  /* 0x00000068a600780c */ /* 0x000fe20001764270 */
[----:B------:R0:W-:Y:S01]  /*df60*/  MUFU.EX2 R142, R183 ;  /* 0x000000b7008e7308 */ /* 0x0001e20000000800 */
[----:B------:R-:W-:Y:S02]  /*df70*/  ISETP.LT.OR P4, PT, R165, 0x62, P4 ;  /* 0x00000062a500780c */ /* 0x000fe40002781670 */
[----:B------:R-:W-:Y:S02]  /*df80*/  FMNMX.FTZ R6, R141, R6, !PT ;  /* 0x000000068d067209 */ /* 0x000fe40007810000 */
[----:B------:R-:W-:-:S02]  /*df90*/  ISETP.LT.OR P3, PT, R165, 0x69, P3 ;  /* 0x00000069a500780c */ /* 0x000fc40001f61670 */
[----:B------:R-:W-:Y:S01]  /*dfa0*/  FSEL R153, R143, -INF , !P4 ;  /* 0xff8000008f997808 */ /* 0x000fe20006000000 */
[----:B------:R-:W-:Y:S01]  /*dfb0*/  MUFU.EX2 R150, R150 ;  /* 0x0000009600967308 */ /* 0x000fe20000000800 */
[----:B------:R-:W-:Y:S02]  /*dfc0*/  ISETP.GT.AND P4, PT, R166, 0x69, P2 ;  /* 0x00000069a600780c */ /* 0x000fe40001784270 */
[----:B------:R-:W-:Y:S02]  /*dfd0*/  FMNMX.FTZ R6, R155, R6, !PT ;  /* 0x000000069b067209 */ /* 0x000fe40007810000 */
[----:B------:R-:W-:Y:S02]  /*dfe0*/  FSEL R144, R144, -INF , !P3 ;  /* 0xff80000090907808 */ /* 0x000fe40005800000 */
[----:B------:R-:W-:Y:S01]  /*dff0*/  ISETP.GT.AND P3, PT, R166, 0x70, P2 ;  /* 0x00000070a600780c */ /* 0x000fe20001764270 */
[----:B------:R-:W-:Y:S01]  /*e000*/  MUFU.EX2 R143, R184 ;  /* 0x000000b8008f7308 */ /* 0x000fe20000000800 */
[----:B------:R-:W-:-:S02]  /*e010*/  ISETP.LT.OR P4, PT, R165, 0x6a, P4 ;  /* 0x0000006aa500780c */ /* 0x000fc40002781670 */
[----:B0-----:R-:W-:Y:S02]  /*e020*/  FMNMX.FTZ R183, R153, R6, !PT ;  /* 0x0000000699b77209 */ /* 0x001fe40007810000 */
[----:B------:R-:W-:Y:S02]  /*e030*/  ISETP.LT.OR P3, PT, R165, 0x71, P3 ;  /* 0x00000071a500780c */ /* 0x000fe40001f61670 */
[----:B------:R-:W-:Y:S01]  /*e040*/  FSEL R145, R145, -INF , !P4 ;  /* 0xff80000091917808 */ /* 0x000fe20006000000 */
[----:B------:R-:W-:Y:S01]  /*e050*/  MUFU.EX2 R157, R157 ;  /* 0x0000009d009d7308 */ /* 0x000fe20000000800 */
[----:B------:R-:W-:Y:S02]  /*e060*/  ISETP.GT.AND P4, PT, R166, 0x71, P2 ;  /* 0x00000071a600780c */ /* 0x000fe40001784270 */
[----:B------:R-:W-:Y:S02]  /*e070*/  FMNMX.FTZ R6, R144, R183, !PT ;  /* 0x000000b790067209 */ /* 0x000fe40007810000 */
[----:B------:R-:W-:-:S02]  /*e080*/  FSEL R146, R146, -INF , !P3 ;  /* 0xff80000092927808 */ /* 0x000fc40005800000 */
[C---:B------:R-:W-:Y:S01]  /*e090*/  ISETP.GT.AND P3, PT, R166.reuse, 0x78, P2 ;  /* 0x00000078a600780c */ /* 0x040fe20001764270 */
[----:B------:R-:W-:Y:S01]  /*e0a0*/  MUFU.EX2 R128, R128 ;  /* 0x0000008000807308 */ /* 0x000fe20000000800 */
[----:B------:R-:W-:Y:S02]  /*e0b0*/  ISETP.LT.OR P4, PT, R165, 0x72, P4 ;  /* 0x00000072a500780c */ /* 0x000fe40002781670 */
[----:B------:R-:W-:Y:S02]  /*e0c0*/  FMNMX.FTZ R129, R145, R6, !PT ;  /* 0x0000000691817209 */ /* 0x000fe40007810000 */
[----:B------:R-:W-:Y:S01]  /*e0d0*/  ISETP.GT.AND P2, PT, R166, 0x79, P2 ;  /* 0x00000079a600780c */ /* 0x000fe20001744270 */
[----:B------:R-:W-:Y:S01]  /*e0e0*/  FFMA.FTZ R166, R169, UR10, -R125 ;  /* 0x0000000aa9a67c23 */ /* 0x000fe2000801087d */
[----:B------:R-:W-:Y:S02]  /*e0f0*/  ISETP.LT.OR P3, PT, R165, 0x79, P3 ;  /* 0x00000079a500780c */ /* 0x000fe40001f61670 */
[----:B------:R-:W-:-:S02]  /*e100*/  FSEL R147, R147, -INF , !P4 ;  /* 0xff80000093937808 */ /* 0x000fc40006000000 */
[----:B------:R-:W-:Y:S01]  /*e110*/  FMNMX.FTZ R6, R146, R129, !PT ;  /* 0x0000008192067209 */ /* 0x000fe20007810000 */
[--C-:B------:R-:W-:Y:S01]  /*e120*/  FFMA.FTZ R129, R151, UR10, -R125.reuse ;  /* 0x0000000a97817c23 */ /* 0x100fe2000801087d */
[----:B------:R-:W-:Y:S01]  /*e130*/  ISETP.LT.OR P2, PT, R165, 0x7a, P2 ;  /* 0x0000007aa500780c */ /* 0x000fe20001741670 */
        /* <DEDUP_REMOVED lines=16> */
[----:B------:R-:W0:Y:S01]  /*e240*/  SHFL.BFLY PT, R183, R6, 0x2, 0x1f ;  /* 0x0c401f0006b77f89 */ /* 0x000e2200000e0000 */
[----:B------:R-:W-:Y:S01]  /*e250*/  IMAD.U32 R167, RZ, RZ, UR10 ;  /* 0x0000000affa77e24 */ /* 0x000fe2000f8e00ff */
[----:B------:R-:W-:Y:S01]  /*e260*/  FSEL R125, R7, RZ, P6 ;  /* 0x000000ff077d7208 */ /* 0x000fe20003000000 */
[----:B------:R-:W-:Y:S04]  /*e270*/  MUFU.EX2 R129, R129 ;  /* 0x0000008100817308 */ /* 0x000fe80000000800 */
[----:B------:R-:W-:-:S04]  /*e280*/  FADD.FTZ R8, -R125, R8 ;  /* 0x000000087d087221 */ /* 0x000fc80000010100 */
[----:B------:R-:W-:Y:S01]  /*e290*/  FMUL.FTZ R169, R8, UR10 ;  /* 0x0000000a08a97c20 */ /* 0x000fe20008410000 */
[----:B------:R-:W-:Y:S08]  /*e2a0*/  MUFU.EX2 R125, R166 ;  /* 0x000000a6007d7308 */ /* 0x000ff00000000800 */
[----:B------:R-:W1:Y:S01]  /*e2b0*/  MUFU.EX2 R169, R169 ;  /* 0x000000a900a97308 */ /* 0x000e620000000800 */
[----:B0-----:R-:W-:-:S07]  /*e2c0*/  FMNMX.FTZ R183, R6, R183, !PT ;  /* 0x000000b706b77209 */ /* 0x001fce0007810000 */
[----:B------:R-:W-:Y:S01]  /*e2d0*/  MUFU.EX2 R151, R151 ;  /* 0x0000009700977308 */ /* 0x000fe20000000800 */
[----:B------:R-:W0:Y:S07]  /*e2e0*/  SHFL.BFLY PT, R6, R183, 0x1, 0x1f ;  /* 0x0c201f00b7067f89 */ /* 0x000e2e00000e0000 */
[----:B------:R-:W-:Y:S08]  /*e2f0*/  MUFU.EX2 R152, R152 ;  /* 0x0000009800987308 */ /* 0x000ff00000000800 */
[----:B------:R-:W-:Y:S08]  /*e300*/  MUFU.EX2 R154, R154 ;  /* 0x0000009a009a7308 */ /* 0x000ff00000000800 */
        /* <DEDUP_REMOVED lines=17> */
[----:B------:R-:W-:Y:S01]  /*e420*/  FFMA.FTZ R183, R170, UR10, -R167 ;  /* 0x0000000aaab77c23 */ /* 0x000fe200080108a7 */
[----:B-1----:R-:W-:-:S01]  /*e430*/  FFMA.FTZ R170, R169, R5, R124 ;  /* 0x00000005a9aa7223 */ /* 0x002fc2000001007c */
[--C-:B------:R-:W-:Y:S01]  /*e440*/  FFMA.FTZ R20, R120, UR10, -R167.reuse ;  /* 0x0000000a78147c23 */ /* 0x100fe200080108a7 */
[----:B------:R-:W-:-:S01]  /*e450*/  FFMA.FTZ R120, R171, UR10, -R167 ;  /* 0x0000000aab787c23 */ /* 0x000fc200080108a7 */
[----:B------:R-:W-:Y:S01]  /*e460*/  FFMA.FTZ R123, R123, UR10, -R167 ;  /* 0x0000000a7b7b7c23 */ /* 0x000fe200080108a7 */
[----:B------:R-:W-:-:S01]  /*e470*/  FADD.FTZ R185, R121, R170 ;  /* 0x000000aa79b97221 */ /* 0x000fc20000010000 */
        /* <DEDUP_REMOVED lines=18> */
[----:B------:R-:W-:Y:S01]  /*e5a0*/  FADD.FTZ R4, R122, R185 ;  /* 0x000000b97a047221 */ /* 0x000fe20000010000 */
[----:B------:R-:W-:-:S01]  /*e5b0*/  FFMA.FTZ R147, R147, UR10, -R167 ;  /* 0x0000000a93937c23 */ /* 0x000fc200080108a7 */
[--C-:B------:R-:W-:Y:S01]  /*e5c0*/  FFMA.FTZ R148, R148, UR10, -R167.reuse ;  /* 0x0000000a94947c23 */ /* 0x100fe200080108a7 */
[----:B------:R-:W-:-:S03]  /*e5d0*/  FFMA.FTZ R149, R149, UR10, -R167 ;  /* 0x0000000a95957c23 */ /* 0x000fc600080108a7 */
[----:B------:R-:W0:Y:S01]  /*e5e0*/  MUFU.EX2 R15, R15 ;  /* 0x0000000f000f7308 */ /* 0x000e220000000800 */
[----:B-1----:R-:W-:-:S07]  /*e5f0*/  FADD.FTZ R5, R8, R5 ;  /* 0x0000000508057221 */ /* 0x002fce0000010000 */
[----:B------:R-:W1:Y:S08]  /*e600*/  MUFU.EX2 R14, R14 ;  /* 0x0000000e000e7308 */ /* 0x000e700000000800 */
[----:B------:R-:W3:Y:S08]  /*e610*/  MUFU.EX2 R21, R21 ;  /* 0x0000001500157308 */ /* 0x000ef00000000800 */
[----:B------:R-:W4:Y:S08]  /*e620*/  MUFU.EX2 R20, R20 ;  /* 0x0000001400147308 */ /* 0x000f300000000800 */
[----:B------:R2:W-:Y:S08]  /*e630*/  MUFU.EX2 R10, R168 ;  /* 0x000000a8000a7308 */ /* 0x0005f00000000800 */
[----:B------:R-:W5:Y:S01]  /*e640*/  MUFU.EX2 R183, R183 ;  /* 0x000000b700b77308 */ /* 0x000f620000000800 */
[----:B--2---:R-:W-:-:S01]  /*e650*/  FADD.FTZ R168, R12, R5 ;  /* 0x000000050ca87221 */ /* 0x004fc20000010000 */
[----:B------:R-:W-:-:S03]  /*e660*/  FADD.FTZ R5, R173, R4 ;  /* 0x00000004ad057221 */ /* 0x000fc60000010000 */
[----:B0-----:R-:W-:Y:S01]  /*e670*/  FADD.FTZ R185, R15, R168 ;  /* 0x000000a80fb97221 */ /* 0x001fe20000010000 */
[----:B------:R-:W-:-:S02]  /*e680*/  FADD.FTZ R4, R172, R5 ;  /* 0x00000005ac047221 */ /* 0x000fc40000010000 */
[----:B------:R-:W0:Y:S01]  /*e690*/  MUFU.EX2 R120, R120 ;  /* 0x0000007800787308 */ /* 0x000e220000000800 */
[----:B-1----:R-:W-:-:S01]  /*e6a0*/  FADD.FTZ R168, R14, R185 ;  /* 0x000000b90ea87221 */ /* 0x002fc20000010000 */
[----:B------:R-:W-:Y:S01]  /*e6b0*/  FADD.FTZ R4, R177, R4 ;  /* 0x00000004b1047221 */ /* 0x000fe20000010000 */
[----:B------:R-:W-:-:S02]  /*e6c0*/  FFMA.FTZ R185, R160, UR10, -R167 ;  /* 0x0000000aa0b97c23 */ /* 0x000fc400080108a7 */
        /* <DEDUP_REMOVED lines=8> */
[----:B0-----:R-:W-:-:S01]  /*e750*/  FADD.FTZ R160, R120, R5 ;  /* 0x0000000578a07221 */ /* 0x001fc20000010000 */
[----:B------:R-:W-:-:S04]  /*e760*/  FADD.FTZ R5, R135, R4 ;  /* 0x0000000487057221 */ /* 0x000fc80000010000 */
[----:B------:R-:W-:Y:S02]  /*e770*/  FADD.FTZ R4, R180, R5 ;  /* 0x00000005b4047221 */ /* 0x000fe40000010000 */
[----:B------:R-:W0:Y:S01]  /*e780*/  MUFU.EX2 R127, R127 ;  /* 0x0000007f007f7308 */ /* 0x000e220000000800 */
[----:B-1----:R-:W-:-:S01]  /*e790*/  FADD.FTZ R187, R123, R160 ;  /* 0x000000a07bbb7221 */ /* 0x002fc20000010000 */
[----:B------:R-:W-:-:S06]  /*e7a0*/  FADD.FTZ R4, R181, R4 ;  /* 0x00000004b5047221 */ /* 0x000fcc0000010000 */
[----:B------:R-:W1:Y:S01]  /*e7b0*/  MUFU.EX2 R130, R130 ;  /* 0x0000008200827308 */ /* 0x000e620000000800 */
[----:B--2---:R-:W-:-:S01]  /*e7c0*/  FADD.FTZ R160, R126, R187 ;  /* 0x000000bb7ea07221 */ /* 0x004fc20000010000 */
[----:B------:R-:W-:-:S04]  /*e7d0*/  FADD.FTZ R187, R139, R4 ;  /* 0x000000048bbb7221 */ /* 0x000fc80000010000 */
[----:B------:R-:W-:Y:S02]  /*e7e0*/  FADD.FTZ R187, R182, R187 ;  /* 0x000000bbb6bb7221 */ /* 0x000fe40000010000 */
[----:B------:R-:W2:Y:S01]  /*e7f0*/  MUFU.EX2 R171, R171 ;  /* 0x000000ab00ab7308 */ /* 0x000ea20000000800 */
[----:B0-----:R-:W-:-:S01]  /*e800*/  FADD.FTZ R5, R127, R160 ;  /* 0x000000a07f057221 */ /* 0x001fc20000010000 */
[--C-:B------:R-:W-:Y:S01]  /*e810*/  FFMA.FTZ R160, R153, UR10, -R167.reuse ;  /* 0x0000000a99a07c23 */ /* 0x100fe200080108a7 */
[----:B------:R-:W-:-:S05]  /*e820*/  FFMA.FTZ R153, R144, UR10, -R167 ;  /* 0x0000000a90997c23 */ /* 0x000fca00080108a7 */
[----:B------:R-:W0:Y:S01]  /*e830*/  MUFU.EX2 R133, R133 ;  /* 0x0000008500857308 */ /* 0x000e220000000800 */
[----:B-1----:R-:W-:-:S07]  /*e840*/  FADD.FTZ R4, R130, R5 ;  /* 0x0000000582047221 */ /* 0x002fce0000010000 */
[----:B------:R-:W1:Y:S01]  /*e850*/  MUFU.EX2 R166, R166 ;  /* 0x000000a600a67308 */ /* 0x000e620000000800 */
[----:B--2---:R-:W-:-:S01]  /*e860*/  FADD.FTZ R5, R171, R4 ;  /* 0x00000004ab057221 */ /* 0x004fc20000010000 */
[----:B------:R-:W-:-:S03]  /*e870*/  FADD.FTZ R4, R142, R187 ;  /* 0x000000bb8e047221 */ /* 0x000fc60000010000 */
[----:B------:R-:W-:Y:S01]  /*e880*/  FADD.FTZ R168, R10, R5 ;  /* 0x000000050aa87221 */ /* 0x000fe20000010000 */
[----:B------:R-:W-:-:S02]  /*e890*/  FADD.FTZ R5, R143, R4 ;  /* 0x000000048f057221 */ /* 0x000fc40000010000 */
[----:B------:R-:W2:Y:S01]  /*e8a0*/  MUFU.EX2 R179, R179 ;  /* 0x000000b300b37308 */ /* 0x000ea20000000800 */
[----:B0-----:R-:W-:-:S01]  /*e8b0*/  FADD.FTZ R187, R133, R168 ;  /* 0x000000a885bb7221 */ /* 0x001fc20000010000 */
[----:B------:R-:W-:-:S04]  /*e8c0*/  FADD.FTZ R4, R150, R5 ;  /* 0x0000000596047221 */ /* 0x000fc80000010000 */
[----:B------:R-:W-:Y:S02]  /*e8d0*/  FADD.FTZ R5, R157, R4 ;  /* 0x000000049d057221 */ /* 0x000fe40000010000 */
[----:B------:R-:W0:Y:S01]  /*e8e0*/  MUFU.EX2 R136, R136 ;  /* 0x0000008800887308 */ /* 0x000e220000000800 */
[----:B-1----:R-:W-:-:S01]  /*e8f0*/  FADD.FTZ R144, R166, R187 ;  /* 0x000000bba6907221 */ /* 0x002fc20000010000 */
[----:B------:R-:W-:-:S04]  /*e900*/  FADD.FTZ R4, R128, R5 ;  /* 0x0000000580047221 */ /* 0x000fc80000010000 */
[----:B------:R-:W-:Y:S02]  /*e910*/  FADD.FTZ R4, R129, R4 ;  /* 0x0000000481047221 */ /* 0x000fe40000010000 */
[----:B------:R-:W1:Y:S01]  /*e920*/  MUFU.EX2 R137, R137 ;  /* 0x0000008900897308 */ /* 0x000e620000000800 */
[----:B--2---:R-:W-:-:S07]  /*e930*/  FADD.FTZ R187, R179, R144 ;  /* 0x00000090b3bb7221 */ /* 0x004fce0000010000 */
[----:B------:R-:W2:Y:S01]  /*e940*/  MUFU.EX2 R138, R138 ;  /* 0x0000008a008a7308 */ /* 0x000ea20000000800 */
[----:B0-----:R-:W-:-:S01]  /*e950*/  FADD.FTZ R144, R136, R187 ;  /* 0x000000bb88907221 */ /* 0x001fc20000010000 */
[----:B------:R-:W-:-:S04]  /*e960*/  FADD.FTZ R187, R151, R4 ;  /* 0x0000000497bb7221 */ /* 0x000fc80000010000 */
[----:B------:R-:W-:Y:S02]  /*e970*/  FADD.FTZ R187, R152, R187 ;  /* 0x000000bb98bb7221 */ /* 0x000fe40000010000 */
[----:B------:R-:W0:Y:S01]  /*e980*/  MUFU.EX2 R185, R185 ;  /* 0x000000b900b97308 */ /* 0x000e220000000800 */
[----:B-1----:R-:W-:-:S01]  /*e990*/  FADD.FTZ R5, R137, R144 ;  /* 0x0000009089057221 */ /* 0x002fc20000010000 */
[----:B------:R-:W-:-:S06]  /*e9a0*/  FFMA.FTZ R144, R146, UR10, -R167 ;  /* 0x0000000a92907c23 */ /* 0x000fcc00080108a7 */
[----:B------:R-:W1:Y:S01]  /*e9b0*/  MUFU.EX2 R140, R140 ;  /* 0x0000008c008c7308 */ /* 0x000e620000000800 */
[----:B--2---:R-:W-:-:S07]  /*e9c0*/  FADD.FTZ R4, R138, R5 ;  /* 0x000000058a047221 */ /* 0x004fce0000010000 */
[----:B------:R-:W2:Y:S01]  /*e9d0*/  MUFU.EX2 R141, R141 ;  /* 0x0000008d008d7308 */ /* 0x000ea20000000800 */
[----:B0-----:R-:W-:-:S01]  /*e9e0*/  FADD.FTZ R5, R185, R4 ;  /* 0x00000004b9057221 */ /* 0x001fc20000010000 */
[----:B------:R-:W-:-:S06]  /*e9f0*/  FADD.FTZ R4, R154, R187 ;  /* 0x000000bb9a047221 */ /* 0x000fcc0000010000 */
[----:B------:R-:W0:Y:S01]  /*ea00*/  MUFU.EX2 R155, R155 ;  /* 0x0000009b009b7308 */ /* 0x000e220000000800 */
[----:B-1----:R-:W-:-:S01]  /*ea10*/  FADD.FTZ R146, R140, R5 ;  /* 0x000000058c927221 */ /* 0x002fc20000010000 */
[----:B------:R-:W-:-:S04]  /*ea20*/  FADD.FTZ R5, R165, R4 ;  /* 0x00000004a5057221 */ /* 0x000fc80000010000 */
[----:B------:R-:W-:Y:S02]  /*ea30*/  FADD.FTZ R4, R156, R5 ;  /* 0x000000059c047221 */ /* 0x000fe40000010000 */
        /* <DEDUP_REMOVED lines=14> */
[----:B------:R-:W2:Y:S08]  /*eb20*/  MUFU.EX2 R144, R144 ;  /* 0x0000009000907308 */ /* 0x000eb00000000800 */
[----:B------:R-:W3:Y:S08]  /*eb30*/  MUFU.EX2 R163, R163 ;  /* 0x000000a300a37308 */ /* 0x000ef00000000800 */
[----:B------:R0:W4:Y:S08]  /*eb40*/  MUFU.EX2 R145, R147 ;  /* 0x0000009300917308 */ /* 0x0001300000000800 */
[----:B------:R-:W5:Y:S01]  /*eb50*/  MUFU.EX2 R164, R164 ;  /* 0x000000a400a47308 */ /* 0x000f620000000800 */
[----:B0-----:R-:W-:-:S01]  /*eb60*/  FADD.FTZ R147, R168, R4 ;  /* 0x00000004a8937221 */ /* 0x001fc20000010000 */
[----:B-1----:R-:W-:-:S03]  /*eb70*/  FADD.FTZ R4, R162, R5 ;  /* 0x00000005a2047221 */ /* 0x002fc60000010000 */
[----:B--2---:R-:W-:Y:S01]  /*eb80*/  FADD.FTZ R146, R144, R147 ;  /* 0x0000009390927221 */ /* 0x004fe20000010000 */
[----:B---3--:R-:W-:-:S02]  /*eb90*/  FADD.FTZ R5, R163, R4 ;  /* 0x00000004a3057221 */ /* 0x008fc40000010000 */
[----:B------:R-:W0:Y:S01]  /*eba0*/  MUFU.EX2 R189, R148 ;  /* 0x0000009400bd7308 */ /* 0x000e220000000800 */
[----:B----4-:R-:W-:-:S07]  /*ebb0*/  FADD.FTZ R146, R145, R146 ;  /* 0x0000009291927221 */ /* 0x010fce0000010000 */
[----:B------:R-:W1:Y:S01]  /*ebc0*/  MUFU.EX2 R149, R149 ;  /* 0x0000009500957308 */ /* 0x000e620000000800 */
[----:B-----5:R-:W-:-:S04]  /*ebd0*/  FADD.FTZ R4, R164, R5 ;  /* 0x00000005a4047221 */ /* 0x020fc80000010000 */
[----:B------:R-:W-:Y:S01]  /*ebe0*/  FADD.FTZ R5, R125, R4 ;  /* 0x000000047d057221 */ /* 0x000fe20000010000 */
[----:B0-----:R-:W-:-:S04]  /*ebf0*/  FADD.FTZ R146, R189, R146 ;  /* 0x00000092bd927221 */ /* 0x001fc80000010000 */
[----:B-1----:R-:W-:Y:S01]  /*ec00*/  FADD.FTZ R4, R149, R146 ;  /* 0x0000009295047221 */ /* 0x002fe20000010000 */
[----:B------:R-:W-:Y:S06]  /*ec10*/  @!P0 BRA `(.L_x_3952) ;  /* 0x0000000000048947 */ /* 0x000fec0003800000 */
[----:B------:R-:W-:Y:S01]  /*ec20*/  BPT.TRAP 0x1 ;  /* 0x000000040000795c */ /* 0x000fe20000300000 */
.L_x_3952:
        /* <DEDUP_REMOVED lines=139> */
.L_x_3935:
[----:B------:R-:W-:Y:S06]  /*f4e0*/  BAR.ARV 0x8, 0x120 ;  /* 0x0204800000007b1d */ /* 0x000fec0000002000 */
[----:B------:R-:W-:Y:S05]  /*f4f0*/  @!P0 BRA `(.L_x_3954) ;  /* 0x0000000000048947 */ /* 0x000fea0003800000 */
[----:B------:R-:W-:Y:S01]  /*f500*/  BPT.TRAP 0x1 ;  /* 0x000000040000795c */ /* 0x000fe20000300000 */
.L_x_3954:
[----:B------:R-:W-:Y:S01]  /*f510*/  ULEA UR9, UR50, UR36, 0x3 ;  /* 0x0000002432097291 */ /* 0x000fe2000f8e183f */
[----:B------:R-:W-:-:S05]  /*f520*/  IMAD.U32 R0, RZ, RZ, UR44 ;  /* 0x0000002cff007e24 */ /* 0x000fca000f8e00ff */
[----:B------:R-:W-:-:S04]  /*f530*/  SHF.L.U32 R0, R0, 0x1f, RZ ;  /* 0x0000001f00007819 */ /* 0x000fc800000006ff */
[----:B------:R0:W1:Y:S01]  /*f540*/  SYNCS.PHASECHK.TRANS64.TRYWAIT P1, [UR9+0x2a850], R0 ;  /* 0x02a85000ff0075a7 */ /* 0x0000620008020149 */
[----:B------:R-:W-:Y:S05]  /*f550*/  @!P0 BRA `(.L_x_3955) ;  /* 0x0000000000048947 */ /* 0x000fea0003800000 */
[----:B------:R-:W-:Y:S01]  /*f560*/  BPT.TRAP 0x1 ;  /* 0x000000040000795c */ /* 0x000fe20000300000 */
.L_x_3955:
[----:B-1----:R-:W-:Y:S05]  /*f570*/  @P1 BRA `(.L_x_3956) ;  /* 0x0000000000081947 */ /* 0x002fea0003800000 */
[----:B------:R-:W1:Y:S02]  /*f580*/  SYNCS.PHASECHK.TRANS64.TRYWAIT P1, [UR9+0x2a850], R0 ;  /* 0x02a85000ff0075a7 */ /* 0x000e640008020149 */
[----:B-1----:R-:W-:Y:S05]  /*f590*/  @!P1 BRA `(.L_x_3957) ;  /* 0x0000009400c09947 */ /* 0x002fea0003800000 */
.L_x_3956:
        /* <DEDUP_REMOVED lines=35> */
[----:B-1----:R-:W-:-:S05]  /*f7d0*/  IMAD.U32 R3, RZ, RZ, UR7 ;  /* 0x00000007ff037e24 */ /* 0x002fca000f8e00ff */
[----:B------:R1:W2:Y:S01]  /*f7e0*/  @P1 LDG.E R8, desc[UR48][R2.64] ;  /* 0x0000003002081981 */ /* 0x0002a2000c1e1900 */
        /* <DEDUP_REMOVED lines=9> */
[----:B0-----:R-:W0:Y:S04]  /*f880*/  SHFL.BFLY PT, R0, R5, 0x2, 0x1f ;  /* 0x0c401f0005007f89 */ /* 0x001e2800000e0000 */
[----:B------:R-:W3:Y:S01]  /*f890*/  SHFL.BFLY PT, R11, R4, 0x2, 0x1f ;  /* 0x0c401f00040b7f89 */ /* 0x000ee200000e0000 */
[----:B0-----:R-:W-:-:S01]  /*f8a0*/  FADD.FTZ R0, R0, R5 ;  /* 0x0000000500007221 */ /* 0x001fc20000010000 */
[----:B---3--:R-:W-:-:S04]  /*f8b0*/  FADD.FTZ R11, R11, R4 ;  /* 0x000000040b0b7221 */ /* 0x008fc80000010000 */
[----:B------:R-:W0:Y:S04]  /*f8c0*/  SHFL.BFLY PT, R9, R0, 0x1, 0x1f ;  /* 0x0c201f0000097f89 */ /* 0x000e2800000e0000 */
[----:B-1----:R-:W1:Y:S01]  /*f8d0*/  SHFL.BFLY PT, R2, R11, 0x1, 0x1f ;  /* 0x0c201f000b027f89 */ /* 0x002e6200000e0000 */
[----:B------:R-:W-:Y:S02]  /*f8e0*/  IMAD.MOV.U32 R3, RZ, RZ, RZ ;  /* 0x000000ffff037224 */ /* 0x000fe400078e00ff */
[----:B0-----:R-:W-:Y:S01]  /*f8f0*/  FADD.FTZ R12, R0, R9 ;  /* 0x00000009000c7221 */ /* 0x001fe20000010000 */
[----:B-1----:R-:W-:-:S04]  /*f900*/  FADD.FTZ R13, R11, R2 ;  /* 0x000000020b0d7221 */ /* 0x002fc80000010000 */
[C---:B------:R-:W-:Y:S01]  /*f910*/  FSETP.NE.FTZ.AND P1, PT, R12.reuse, RZ, PT ;  /* 0x000000ff0c00720b */ /* 0x040fe20003f35000 */
[----:B------:R-:W-:Y:S01]  /*f920*/  FMUL.FTZ R14, R12, 0.00390625 ;  /* 0x3b8000000c0e7820 */ /* 0x000fe20000410000 */
[----:B------:R-:W-:-:S04]  /*f930*/  FMUL.FTZ R10, R13, 0.00390625 ;  /* 0x3b8000000d0a7820 */ /* 0x000fc80000410000 */
[----:B------:R-:W-:Y:S02]  /*f940*/  FSETP.NE.FTZ.AND P2, PT, R14, RZ, PT ;  /* 0x000000ff0e00720b */ /* 0x000fe40003f55000 */
[----:B------:R-:W-:-:S05]  /*f950*/  FSETP.NE.FTZ.AND P3, PT, R10, RZ, PT ;  /* 0x000000ff0a00720b */ /* 0x000fca0003f75000 */
[----:B------:R0:W-:Y:S01]  /*f960*/  @P1 MUFU.RCP R3, R12 ;  /* 0x0000000c00031308 */ /* 0x0001e20000001000 */
[----:B------:R-:W-:Y:S01]  /*f970*/  FSETP.NE.FTZ.AND P1, PT, R13, RZ, PT ;  /* 0x000000ff0d00720b */ /* 0x000fe20003f35000 */
[----:B------:R-:W-:-:S06]  /*f980*/  IMAD.MOV.U32 R9, RZ, RZ, RZ ;  /* 0x000000ffff097224 */ /* 0x000fcc00078e00ff */
[----:B------:R-:W1:Y:S01]  /*f990*/  @P3 MUFU.LG2 R10, R10 ;  /* 0x0000000a000a3308 */ /* 0x000e620000000c00 */
[----:B------:R-:W-:Y:S02]  /*f9a0*/  WARPGROUP.DEPBAR.LE gsb0, 0x0 ;  /* 0x00008000000079c5 */ /* 0x000fe40000010000 */
[----:B------:R-:W-:-:S06]  /*f9b0*/  WARPGROUP.ARRIVE ;  /* 0x00000000000079c5 */ /* 0x000fcc0000000000 */
[----:B------:R-:W-:Y:S01]  /*f9c0*/  QGMMA.64x192x32.F32.E4M3.E4M3 R24, R184, gdesc[UR4], R24, gsb0 ;  /* 0x02e00004b8187df3 */ /* 0x000fe20008000818 */
[----:B------:R-:W3:Y:S01]  /*f9d0*/  @P2 MUFU.LG2 R5, R14 ;  /* 0x0000000e00052308 */ /* 0x000ee20000000c00 */
[----:B------:R-:W-:-:S07]  /*f9e0*/  IMAD.U32 R11, RZ, RZ, UR10 ;  /* 0x0000000aff0b7e24 */ /* 0x000fce000f8e00ff */
        /* <DEDUP_REMOVED lines=9> */
[-C--:B--2---:R-:W-:Y:S01]  /*fa80*/  FMUL.FTZ R3, R3, R8.reuse ;  /* 0x0000000803037220 */ /* 0x084fe20000410000 */
[----:B------:R-:W-:Y:S01]  /*fa90*/  @P2 FFMA.FTZ R0, R4, R7, R5 ;  /* 0x0000000704002223 */ /* 0x000fe20000010005 */
[----:B----4-:R-:W-:Y:S01]  /*faa0*/  FMUL.FTZ R6, R9, R8 ;  /* 0x0000000809067220 */ /* 0x010fe20000410000 */
[----:B------:R-:W-:-:S02]  /*fab0*/  WARPGROUP.DEPBAR.LE gsb0, 0x0 ;  /* 0x00008000000079c5 */ /* 0x000fc40000010000 */
[----:B------:R-:W-:Y:S05]  /*fac0*/  @!P0 BRA `(.L_x_3958) ;  /* 0x0000000000048947 */ /* 0x000fea0003800000 */
[----:B------:R-:W-:Y:S01]  /*fad0*/  BPT.TRAP 0x1 ;  /* 0x000000040000795c */ /* 0x000fe20000300000 */
.L_x_3958:
        /* <DEDUP_REMOVED lines=106> */
.L_x_3884:
        /* <DEDUP_REMOVED lines=31> */
[----:B------:R-:W-:Y:S02]  /*10370*/  F2FP.BF16.F32.PACK_AB R11, R110, R11 ;  /* 0x0000000b6e0b723e */ /* 0x000fe400000010ff */
[----:B------:R-:W-:Y:S02]  /*10380*/  F2FP.BF16.F32.PACK_AB R10, R111, R10 ;  /* 0x0000000a6f0a723e */ /* 0x000fe400000010ff */
[----:B------:R-:W-:Y:S02]  /*10390*/  ISETP.EQ.OR P0, PT, R7, 0x3, !P0 ;  /* 0x000000030700780c */ /* 0x000fe40004702670 */
        /* <DEDUP_REMOVED lines=8> */
[----:B------:R-:W-:-:S02]  /*10420*/  MOV R4, R3 ;  /* 0x0000000300047202 */ /* 0x000fc40000000f00 */
[----:B-1----:R-:W-:Y:S02]  /*10430*/  MOV R5, R24 ;  /* 0x0000001800057202 */ /* 0x002fe40000000f00 */
[----:B------:R-:W-:Y:S02]  /*10440*/  F2FP.BF16.F32.PACK_AB R8, R117, R8 ;  /* 0x000000087508723e */ /* 0x000fe400000010ff */
[----:B------:R-:W-:Y:S01]  /*10450*/  SEL R71, R57, R56, P0 ;  /* 0x0000003839477207 */ /* 0x000fe20000000000 */
[----:B------:R-:W-:Y:S01]  /*10460*/  IMAD.WIDE R24, R205, 0x2, R4 ;  /* 0x00000002cd187825 */ /* 0x000fe200078e0204 */
[----:B------:R-:W-:Y:S02]  /*10470*/  SEL R79, R11, R10, P0 ;  /* 0x0000000a0b4f7207 */ /* 0x000fe40000000000 */
[----:B------:R-:W-:Y:S02]  /*10480*/  SEL R70, R10, R11, P0 ;  /* 0x0000000b0a467207 */ /* 0x000fe40000000000 */
[----:B------:R-:W-:-:S02]  /*10490*/  IADD3 R85, P5, R24, 0x40, RZ ;  /* 0x0000004018557810 */ /* 0x000fc40007fbe0ff */
[----:B------:R-:W-:Y:S02]  /*104a0*/  F2FP.BF16.F32.PACK_AB R26, R26, R27 ;  /* 0x0000001b1a1a723e */ /* 0x000fe400000010ff */
[----:B------:R-:W-:Y:S02]  /*104b0*/  SEL R56, R56, R57, P0 ;  /* 0x0000003938387207 */ /* 0x000fe40000000000 */
[----:B------:R-:W-:Y:S02]  /*104c0*/  IADD3 R83, P4, R24, 0x20, RZ ;  /* 0x0000002018537810 */ /* 0x000fe40007f9e0ff */
[----:B------:R-:W-:Y:S02]  /*104d0*/  LOP3.LUT R10, R85, 0x380, RZ, 0xc0, !PT ;  /* 0x00000380550a7812 */ /* 0x000fe400078ec0ff */
[----:B------:R-:W-:Y:S02]  /*104e0*/  SEL R57, R47, R46, P0 ;  /* 0x0000002e2f397207 */ /* 0x000fe40000000000 */
[----:B------:R-:W-:-:S02]  /*104f0*/  F2FP.BF16.F32.PACK_AB R72, R65, R72 ;  /* 0x000000484148723e */ /* 0x000fc400000010ff */
[----:B------:R-:W-:Y:S02]  /*10500*/  F2FP.BF16.F32.PACK_AB R45, R60, R45 ;  /* 0x0000002d3c2d723e */ /* 0x000fe400000010ff */
[----:B------:R-:W-:Y:S02]  /*10510*/  SEL R46, R46, R47, P0 ;  /* 0x0000002f2e2e7207 */ /* 0x000fe40000000000 */
[----:B------:R-:W-:Y:S02]  /*10520*/  F2FP.BF16.F32.PACK_AB R35, R78, R35 ;  /* 0x000000234e23723e */ /* 0x000fe400000010ff */
[----:B------:R-:W-:Y:S02]  /*10530*/  F2FP.BF16.F32.PACK_AB R30, R87, R30 ;  /* 0x0000001e571e723e */ /* 0x000fe400000010ff */
[----:B------:R-:W-:Y:S02]  /*10540*/  F2FP.BF16.F32.PACK_AB R13, R108, R13 ;  /* 0x0000000d6c0d723e */ /* 0x000fe400000010ff */
[----:B------:R-:W-:-:S02]  /*10550*/  F2FP.BF16.F32.PACK_AB R12, R109, R12 ;  /* 0x0000000c6d0c723e */ /* 0x000fc400000010ff */
[----:B------:R-:W-:Y:S02]  /*10560*/  SEL R65, R9, R8, P0 ;  /* 0x0000000809417207 */ /* 0x000fe40000000000 */
[----:B------:R-:W-:Y:S02]  /*10570*/  SEL R60, R8, R9, P0 ;  /* 0x00000009083c7207 */ /* 0x000fe40000000000 */
[----:B------:R-:W-:Y:S02]  /*10580*/  SEL R47, R43, R42, P0 ;  /* 0x0000002a2b2f7207 */ /* 0x000fe40000000000 */
[----:B------:R-:W-:Y:S02]  /*10590*/  F2FP.BF16.F32.PACK_AB R52, R52, R121 ;  /* 0x000000793434723e */ /* 0x000fe400000010ff */
[----:B------:R-:W-:Y:S02]  /*105a0*/  F2FP.BF16.F32.PACK_AB R53, R53, R120 ;  /* 0x000000783535723e */ /* 0x000fe400000010ff */
[----:B------:R-:W-:-:S02]  /*105b0*/  SEL R42, R42, R43, P0 ;  /* 0x0000002b2a2a7207 */ /* 0x000fc40000000000 */
[----:B------:R-:W-:Y:S02]  /*105c0*/  SEL R75, R26, R91, P0 ;  /* 0x0000005b1a4b7207 */ /* 0x000fe40000000000 */
[----:B------:R-:W-:Y:S02]  /*105d0*/  SEL R66, R91, R26, P0 ;  /* 0x0000001a5b427207 */ /* 0x000fe40000000000 */
[----:B------:R-:W-:Y:S02]  /*105e0*/  IADD3 R87, P6, R24, 0x60, RZ ;  /* 0x0000006018577810 */ /* 0x000fe40007fde0ff */
[----:B------:R-:W-:Y:S02]  /*105f0*/  LOP3.LUT R8, R83, 0x380, RZ, 0xc0, !PT ;  /* 0x0000038053087812 */ /* 0x000fe400078ec0ff */
[----:B------:R-:W-:Y:S02]  /*10600*/  SHF.R.U64 R10, R10, 0x3, RZ ;  /* 0x000000030a0a7819 */ /* 0x000fe400000012ff */
[----:B------:R-:W-:-:S02]  /*10610*/  SEL R43, R39, R38, P0 ;  /* 0x00000026272b7207 */ /* 0x000fc40000000000 */
[----:B------:R-:W-:Y:S02]  /*10620*/  IADD3 R91, P2, R24, 0x4020, RZ ;  /* 0x00004020185b7810 */ /* 0x000fe40007f5e0ff */
[----:B------:R-:W-:Y:S02]  /*10630*/  F2FP.BF16.F32.PACK_AB R48, R61, R48 ;  /* 0x000000303d30723e */ /* 0x000fe400000010ff */
[----:B------:R-:W-:Y:S02]  /*10640*/  SEL R38, R38, R39, P0 ;  /* 0x0000002726267207 */ /* 0x000fe40000000000 */
[----:B------:R-:W-:Y:S02]  /*10650*/  F2FP.BF16.F32.PACK_AB R33, R84, R33 ;  /* 0x000000215421723e */ /* 0x000fe400000010ff */
[----:B------:R-:W-:Y:S02]  /*10660*/  SEL R63, R13, R12, P0 ;  /* 0x0000000c0d3f7207 */ /* 0x000fe40000000000 */
[----:B------:R-:W-:-:S02]  /*10670*/  SEL R58, R12, R13, P0 ;  /* 0x0000000d0c3a7207 */ /* 0x000fc40000000000 */
[----:B------:R-:W-:Y:S02]  /*10680*/  SEL R39, R35, R34, P0 ;  /* 0x0000002223277207 */ /* 0x000fe40000000000 */
[----:B------:R-:W-:Y:S01]  /*10690*/  SEL R62, R34, R35, P0 ;  /* 0x00000023223e7207 */ /* 0x000fe20000000000 */
[----:B------:R-:W-:Y:S01]  /*106a0*/  IMAD.X R35, RZ, RZ, R25, P5 ;  /* 0x000000ffff237224 */ /* 0x000fe200028e0619 */
[----:B------:R-:W-:Y:S02]  /*106b0*/  F2FP.BF16.F32.PACK_AB R41, R68, R41 ;  /* 0x000000294429723e */ /* 0x000fe400000010ff */
[----:B------:R-:W-:Y:S02]  /*106c0*/  F2FP.BF16.F32.PACK_AB R44, R69, R44 ;  /* 0x0000002c452c723e */ /* 0x000fe400000010ff */
[----:B------:R-:W-:Y:S02]  /*106d0*/  SEL R51, R52, R53, P0 ;  /* 0x0000003534337207 */ /* 0x000fe40000000000 */
[----:B------:R-:W-:-:S02]  /*106e0*/  LOP3.LUT R12, R87, 0x380, RZ, 0xc0, !PT ;  /* 0x00000380570c7812 */ /* 0x000fc400078ec0ff */
[----:B------:R-:W-:Y:S02]  /*106f0*/  SHF.R.U64 R8, R8, 0x3, RZ ;  /* 0x0000000308087819 */ /* 0x000fe400000012ff */
[----:B------:R-:W-:Y:S02]  /*10700*/  LOP3.LUT R34, R10, R85, RZ, 0x3c, !PT ;  /* 0x000000550a227212 */ /* 0x000fe400078e3cff */
[----:B------:R-:W-:Y:S02]  /*10710*/  F2FP.BF16.F32.PACK_AB R29, R29, R32 ;  /* 0x000000201d1d723e */ /* 0x000fe400000010ff */
[----:B------:R-:W-:Y:S02]  /*10720*/  SEL R52, R53, R52, P0 ;  /* 0x0000003435347207 */ /* 0x000fe40000000000 */
[----:B------:R-:W-:Y:S02]  /*10730*/  IADD3 R89, P1, R24, 0x4000, RZ ;  /* 0x0000400018597810 */ /* 0x000fe40007f3e0ff */
[----:B------:R-:W-:-:S02]  /*10740*/  LOP3.LUT R10, R91, 0x380, RZ, 0xc0, !PT ;  /* 0x000003805b0a7812 */ /* 0x000fc400078ec0ff */
[----:B------:R-:W-:Y:S02]  /*10750*/  F2FP.BF16.F32.PACK_AB R37, R76, R37 ;  /* 0x000000254c25723e */ /* 0x000fe400000010ff */
[----:B------:R-:W-:Y:S02]  /*10760*/  F2FP.BF16.F32.PACK_AB R40, R77, R40 ;  /* 0x000000284d28723e */ /* 0x000fe400000010ff */
[----:B------:R-:W-:Y:S02]  /*10770*/  SEL R53, R45, R48, P0 ;  /* 0x000000302d357207 */ /* 0x000fe40000000000 */
[----:B------:R-:W-:Y:S02]  /*10780*/  F2FP.BF16.F32.PACK_AB R97, R97, R104 ;  /* 0x000000686161723e */ /* 0x000fe400000010ff */
[----:B------:R-:W-:Y:S02]  /*10790*/  F2FP.BF16.F32.PACK_AB R96, R81, R96 ;  /* 0x000000605160723e */ /* 0x000fe400000010ff */
[----:B------:R-:W-:-:S02]  /*107a0*/  F2FP.BF16.F32.PACK_AB R73, R73, R80 ;  /* 0x000000504949723e */ /* 0x000fc400000010ff */
[----:B------:R-:W-:Y:S02]  /*107b0*/  SEL R48, R48, R45, P0 ;  /* 0x0000002d30307207 */ /* 0x000fe40000000000 */
[----:B------:R-:W-:Y:S02]  /*107c0*/  SEL R55, R33, R36, P0 ;  /* 0x0000002421377207 */ /* 0x000fe40000000000 */
[----:B------:R-:W-:Y:S01]  /*107d0*/  SEL R18, R36, R33, P0 ;  /* 0x0000002124127207 */ /* 0x000fe20000000000 */
[----:B------:R-:W-:Y:S01]  /*107e0*/  IMAD.X R33, RZ, RZ, R25, P6 ;  /* 0x000000ffff217224 */ /* 0x000fe200030e0619 */
[----:B------:R-:W-:Y:S02]  /*107f0*/  SEL R45, R41, R44, P0 ;  /* 0x0000002c292d7207 */ /* 0x000fe40000000000 */
[----:B------:R-:W-:Y:S02]  /*10800*/  SHF.R.U64 R12, R12, 0x3, RZ ;  /* 0x000000030c0c7819 */ /* 0x000fe400000012ff */
[----:B------:R-:W-:-:S02]  /*10810*/  LOP3.LUT R36, R8, R83, RZ, 0x3c, !PT ;  /* 0x0000005308247212 */ /* 0x000fc400078e3cff */
[----:B------:R-:W-:Y:S02]  /*10820*/  F2FP.BF16.F32.PACK_AB R31, R86, R31 ;  /* 0x0000001f561f723e */ /* 0x000fe400000010ff */
[----:B------:R-:W-:Y:S02]  /*10830*/  F2FP.BF16.F32.PACK_AB R20, R101, R20 ;  /* 0x000000146514723e */ /* 0x000fe400000010ff */
[----:B------:R-:W-:Y:S02]  /*10840*/  SEL R44, R44, R41, P0 ;  /* 0x000000292c2c7207 */ /* 0x000fe40000000000 */
[----:B------:R-:W-:Y:S02]  /*10850*/  SEL R59, R29, R28, P0 ;  /* 0x0000001c1d3b7207 */ /* 0x000fe40000000000 */
[----:B------:R-:W-:Y:S01]  /*10860*/  SEL R50, R28, R29, P0 ;  /* 0x0000001d1c327207 */ /* 0x000fe20000000000 */
[----:B------:R-:W-:Y:S01]  /*10870*/  IMAD.X R29, RZ, RZ, R25, P2 ;  /* 0x000000ffff1d7224 */ /* 0x000fe200010e0619 */
[----:B------:R-:W-:-:S02]  /*10880*/  IADD3 R95, P3, R24, 0x4040, RZ ;  /* 0x00004040185f7810 */ /* 0x000fc40007f7e0ff */
[----:B------:R-:W-:Y:S02]  /*10890*/  LOP3.LUT R8, R89, 0x380, RZ, 0xc0, !PT ;  /* 0x0000038059087812 */ /* 0x000fe400078ec0ff */
[----:B------:R-:W-:Y:S01]  /*108a0*/  SHF.R.U64 R10, R10, 0x3, RZ ;  /* 0x000000030a0a7819 */ /* 0x000fe200000012ff */
[--C-:B------:R-:W-:Y:S01]  /*108b0*/  IMAD.X R27, RZ, RZ, R25.reuse, P3 ;  /* 0x000000ffff1b7224 */ /* 0x100fe200018e0619 */
[----:B------:R-:W-:Y:S02]  /*108c0*/  SEL R41, R37, R40, P0 ;  /* 0x0000002825297207 */ /* 0x000fe40000000000 */
[----:B------:R-:W-:Y:S02]  /*108d0*/  IADD3 R101, P6, R24, 0x8020, RZ ;  /* 0x0000802018657810 */ /* 0x000fe40007fde0ff */
[----:B------:R-:W-:Y:S01]  /*108e0*/  SEL R40, R40, R37, P0 ;  /* 0x0000002528287207 */ /* 0x000fe20000000000 */
[--C-:B------:R-:W-:Y:S01]  /*108f0*/  IMAD.X R37, RZ, RZ, R25.reuse, P4 ;  /* 0x000000ffff257224 */ /* 0x100fe200020e0619 */
[----:B------:R-:W-:Y:S01]  /*10900*/  SEL R67, R97, R96, P0 ;  /* 0x0000006061437207 */ /* 0x000fe20000000000 */
[----:B------:R-:W-:Y:S01]  /*10910*/  IMAD.X R13, RZ, RZ, R25, P6 ;  /* 0x000000ffff0d7224 */ /* 0x000fe200030e0619 */
[----:B------:R-:W-:-:S02]  /*10920*/  SEL R69, R73, R72, P0 ;  /* 0x0000004849457207 */ /* 0x000fc40000000000 */
[----:B------:R-:W-:Y:S02]  /*10930*/  IADD3 R105, P2, R24, 0x8060, RZ ;  /* 0x0000806018697810 */ /* 0x000fe40007f5e0ff */
[----:B------:R-:W-:Y:S02]  /*10940*/  F2FP.BF16.F32.PACK_AB R15, R102, R15 ;  /* 0x0000000f660f723e */ /* 0x000fe400000010ff */
[----:B------:R-:W-:Y:S02]  /*10950*/  F2FP.BF16.F32.PACK_AB R14, R103, R14 ;  /* 0x0000000e670e723e */ /* 0x000fe400000010ff */
[----:B------:R-:W-:Y:S02]  /*10960*/  SEL R96, R96, R97, P0 ;  /* 0x0000006160607207 */ /* 0x000fe40000000000 */
[----:B------:R-:W-:Y:S02]  /*10970*/  SEL R72, R72, R73, P0 ;  /* 0x0000004948487207 */ /* 0x000fe40000000000 */
[----:B------:R-:W-:-:S02]  /*10980*/  LOP3.LUT R32, R12, R87, RZ, 0x3c, !PT ;  /* 0x000000570c207212 */ /* 0x000fc400078e3cff */
[----:B------:R-:W-:Y:S02]  /*10990*/  SEL R73, R31, R30, P0 ;  /* 0x0000001e1f497207 */ /* 0x000fe40000000000 */
[----:B------:R-:W-:Y:S01]  /*109a0*/  SEL R64, R30, R31, P0 ;  /* 0x0000001f1e407207 */ /* 0x000fe20000000000 */
[----:B------:R-:W-:Y:S01]  /*109b0*/  IMAD.X R31, RZ, RZ, R25, P1 ;  /* 0x000000ffff1f7224 */ /* 0x000fe200008e0619 */
[----:B------:R-:W-:Y:S02]  /*109c0*/  IADD3 R97, P4, R24, 0x4060, RZ ;  /* 0x0000406018617810 */ /* 0x000fe40007f9e0ff */
[----:B------:R-:W-:Y:S02]  /*109d0*/  LOP3.LUT R12, R95, 0x380, RZ, 0xc0, !PT ;  /* 0x000003805f0c7812 */ /* 0x000fe400078ec0ff */
[----:B------:R-:W-:Y:S02]  /*109e0*/  SHF.R.U64 R8, R8, 0x3, RZ ;  /* 0x0000000308087819 */ /* 0x000fe400000012ff */
[----:B------:R-:W-:-:S02]  /*109f0*/  LOP3.LUT R28, R10, R91, RZ, 0x3c, !PT ;  /* 0x0000005b0a1c7212 */ /* 0x000fc400078e3cff */
[C---:B------:R-:W-:Y:S02]  /*10a00*/  LOP3.LUT R11, R24.reuse, 0x380, RZ, 0xc0, !PT ;  /* 0x00000380180b7812 */ /* 0x040fe400078ec0ff */
[C---:B------:R-:W-:Y:S02]  /*10a10*/  IADD3 R99, P5, R24.reuse, 0x8000, RZ ;  /* 0x0000800018637810 */ /* 0x040fe40007fbe0ff */
[----:B------:R-:W-:Y:S02]  /*10a20*/  LOP3.LUT R10, R101, 0x380, RZ, 0xc0, !PT ;  /* 0x00000380650a7812 */ /* 0x000fe400078ec0ff */
[----:B------:R-:W-:Y:S02]  /*10a30*/  IADD3 R103, P1, R24, 0x8040, RZ ;  /* 0x0000804018677810 */ /* 0x000fe40007f3e0ff */
[----:B------:R-:W-:Y:S02]  /*10a40*/  LOP3.LUT R76, R105, 0x380, RZ, 0xc0, !PT ;  /* 0x00000380694c7812 */ /* 0x000fe400078ec0ff */
[----:B------:R-:W-:Y:S01]  /*10a50*/  SEL R77, R15, R14, P0 ;  /* 0x0000000e0f4d7207 */ /* 0x000fe20000000000 */
[--C-:B------:R-:W-:Y:S01]  /*10a60*/  IMAD.X R9, RZ, RZ, R25.reuse, P1 ;  /* 0x000000ffff097224 */ /* 0x100fe200008e0619 */
[----:B------:R-:W-:Y:S01]  /*10a70*/  SEL R68, R14, R15, P0 ;  /* 0x0000000f0e447207 */ /* 0x000fe20000000000 */
[----:B------:R-:W-:Y:S01]  /*10a80*/  IMAD.X R15, RZ, RZ, R25, P5 ;  /* 0x000000ffff0f7224 */ /* 0x000fe200028e0619 */
[----:B------:R-:W-:-:S02]  /*10a90*/  LOP3.LUT R14, R97, 0x380, RZ, 0xc0, !PT ;  /* 0x00000380610e7812 */ /* 0x000fc400078ec0ff */
[----:B------:R-:W-:Y:S02]  /*10aa0*/  SHF.R.U64 R12, R12, 0x3, RZ ;  /* 0x000000030c0c7819 */ /* 0x000fe400000012ff */
[----:B------:R-:W-:Y:S02]  /*10ab0*/  LOP3.LUT R30, R8, R89, RZ, 0x3c, !PT ;  /* 0x00000059081e7212 */ /* 0x000fe400078e3cff */
[----:B------:R-:W-:Y:S02]  /*10ac0*/  SHF.R.U64 R11, R11, 0x3, RZ ;  /* 0x000000030b0b7819 */ /* 0x000fe400000012ff */
[----:B------:R-:W-:Y:S02]  /*10ad0*/  LOP3.LUT R8, R99, 0x380, RZ, 0xc0, !PT ;  /* 0x0000038063087812 */ /* 0x000fe400078ec0ff */
[----:B------:R-:W-:Y:S02]  /*10ae0*/  SHF.R.U64 R10, R10, 0x3, RZ ;  /* 0x000000030a0a7819 */ /* 0x000fe400000012ff */
[----:B------:R-:W-:-:S02]  /*10af0*/  LOP3.LUT R74, R103, 0x380, RZ, 0xc0, !PT ;  /* 0x00000380674a7812 */ /* 0x000fc400078ec0ff */
[----:B------:R-:W-:Y:S02]  /*10b00*/  SHF.R.U64 R76, R76, 0x3, RZ ;  /* 0x000000034c4c7819 */ /* 0x000fe400000012ff */
[----:B------:R-:W-:Y:S02]  /*10b10*/  F2FP.BF16.F32.PACK_AB R132, R132, R133 ;  /* 0x000000858484723e */ /* 0x000fe400000010ff */
[----:B------:R-:W-:Y:S02]  /*10b20*/  F2FP.BF16.F32.PACK_AB R131, R130, R131 ;  /* 0x000000838283723e */ /* 0x000fe400000010ff */
[----:B------:R-:W-:Y:S02]  /*10b30*/  F2FP.BF16.F32.PACK_AB R21, R100, R21 ;  /* 0x000000156415723e */ /* 0x000fe400000010ff */
[----:B------:R-:W-:Y:S02]  /*10b40*/  SHF.R.U64 R14, R14, 0x3, RZ ;  /* 0x000000030e0e7819 */ /* 0x000fe400000012ff */
[----:B------:R-:W-:-:S02]  /*10b50*/  LOP3.LUT R26, R12, R95, RZ, 0x3c, !PT ;  /* 0x0000005f0c1a7212 */ /* 0x000fc400078e3cff */
[----:B------:R-:W-:Y:S01]  /*10b60*/  LOP3.LUT R24, R11, R24, RZ, 0x3c, !PT ;  /* 0x000000180b187212 */ /* 0x000fe200078e3cff */
[----:B------:R-:W-:Y:S01]  /*10b70*/  IMAD.X R11, RZ, RZ, R25, P2 ;  /* 0x000000ffff0b7224 */ /* 0x000fe200010e0619 */
[----:B------:R-:W-:Y:S02]  /*10b80*/  SHF.R.U64 R8, R8, 0x3, RZ ;  /* 0x0000000308087819 */ /* 0x000fe400000012ff */
[----:B------:R-:W-:Y:S02]  /*10b90*/  LOP3.LUT R12, R10, R101, RZ, 0x3c, !PT ;  /* 0x000000650a0c7212 */ /* 0x000fe400078e3cff */
[----:B------:R-:W-:Y:S02]  /*10ba0*/  SHF.R.U64 R74, R74, 0x3, RZ ;  /* 0x000000034a4a7819 */ /* 0x000fe400000012ff */
[----:B------:R-:W-:Y:S02]  /*10bb0*/  LOP3.LUT R10, R76, R105, RZ, 0x3c, !PT ;  /* 0x000000694c0a7212 */ /* 0x000fe400078e3cff */
[----:B------:R-:W-:-:S02]  /*10bc0*/  SEL R7, R132, R131, P0 ;  /* 0x0000008384077207 */ /* 0x000fc40000000000 */
[----:B------:R-:W-:Y:S02]  /*10bd0*/  SEL R61, R21, R20, P0 ;  /* 0x00000014153d7207 */ /* 0x000fe40000000000 */
[----:B------:R-:W-:Y:S01]  /*10be0*/  SEL R54, R20, R21, P0 ;  /* 0x0000001514367207 */ /* 0x000fe20000000000 */
[----:B------:R-:W-:Y:S01]  /*10bf0*/  IMAD.X R21, RZ, RZ, R25, P4 ;  /* 0x000000ffff157224 */ /* 0x000fe200020e0619 */
[----:B------:R-:W-:Y:S02]  /*10c00*/  LOP3.LUT R20, R14, R97, RZ, 0x3c, !PT ;  /* 0x000000610e147212 */ /* 0x000fe400078e3cff */
[----:B------:R-:W-:Y:S02]  /*10c10*/  LOP3.LUT R14, R8, R99, RZ, 0x3c, !PT ;  /* 0x00000063080e7212 */ /* 0x000fe400078e3cff */
[----:B------:R-:W-:Y:S02]  /*10c20*/  F2FP.BF16.F32.PACK_AB R128, R128, R129 ;  /* 0x000000818080723e */ /* 0x000fe400000010ff */
[----:B------:R-:W-:-:S02]  /*10c30*/  F2FP.BF16.F32.PACK_AB R127, R126, R127 ;  /* 0x0000007f7e7f723e */ /* 0x000fc400000010ff */
[----:B------:R-:W-:Y:S02]  /*10c40*/  LOP3.LUT R8, R74, R103, RZ, 0x3c, !PT ;  /* 0x000000674a087212 */ /* 0x000fe400078e3cff */
[----:B------:R-:W-:Y:S02]  /*10c50*/  F2FP.BF16.F32.PACK_AB R124, R124, R125 ;  /* 0x0000007d7c7c723e */ /* 0x000fe400000010ff */
[----:B------:R-:W-:Y:S02]  /*10c60*/  F2FP.BF16.F32.PACK_AB R123, R122, R123 ;  /* 0x0000007b7a7b723e */ /* 0x000fe400000010ff */
[----:B------:R-:W-:Y:S02]  /*10c70*/  MOV R74, R10 ;  /* 0x0000000a004a7202 */ /* 0x000fe40000000f00 */
[----:B------:R-:W-:Y:S02]  /*10c80*/  SEL R132, R131, R132, P0 ;  /* 0x0000008483847207 */ /* 0x000fe40000000000 */
[----:B------:R-:W-:-:S02]  /*10c90*/  SEL R17, R128, R127, P0 ;  /* 0x0000007f80117207 */ /* 0x000fc40000000000 */
[----:B------:R-:W-:Y:S02]  /*10ca0*/  SEL R128, R127, R128, P0 ;  /* 0x000000807f807207 */ /* 0x000fe40000000000 */
[----:B------:R-:W-:Y:S02]  /*10cb0*/  SEL R49, R124, R123, P0 ;  /* 0x0000007b7c317207 */ /* 0x000fe40000000000 */
[----:B------:R-:W-:Y:S02]  /*10cc0*/  SEL R124, R123, R124, P0 ;  /* 0x0000007c7b7c7207 */ /* 0x000fe40000000000 */
[----:B------:R-:W-:Y:S02]  /*10cd0*/  MOV R76, R8 ;  /* 0x00000008004c7202 */ /* 0x000fe40000000f00 */
[----:B------:R-:W-:Y:S02]  /*10ce0*/  SEL R81, R118, R119, P0 ;  /* 0x0000007776517207 */ /* 0x000fe40000000000 */
[----:B------:R-:W-:-:S02]  /*10cf0*/  MOV R82, R20 ;  /* 0x0000001400527202 */ /* 0x000fc40000000f00 */
[----:B------:R-:W-:Y:S02]  /*10d00*/  SEL R118, R119, R118, P0 ;  /* 0x0000007677767207 */ /* 0x000fe40000000000 */
[----:B------:R-:W-:Y:S02]  /*10d10*/  MOV R89, R24 ;  /* 0x0000001800597202 */ /* 0x000fe40000000f00 */
[----:B------:R-:W-:Y:S01]  /*10d20*/  MOV R80, R14 ;  /* 0x0000000e00507202 */ /* 0x000fe20000000f00 */
[----:B--2---:R0:W-:Y:S01]  /*10d30*/  SHFL.IDX PT, R10, R7, R6, 0x1c1f ;  /* 0x001c1f06070a7589 */ /* 0x0041e200000e0000 */
[----:B------:R-:W-:Y:S02]  /*10d40*/  MOV R78, R12 ;  /* 0x0000000c004e7202 */ /* 0x000fe40000000f00 */
[----:B------:R-:W-:Y:S01]  /*10d50*/  MOV R88, R36 ;  /* 0x0000002400587202 */ /* 0x000fe20000000f00 */
[----:B------:R-:W-:Y:S01]  /*10d60*/  SHFL.IDX PT, R67, R67, R6, 0x1c1f ;  /* 0x001c1f0643437589 */ /* 0x000fe200000e0000 */
[----:B------:R-:W-:-:S02]  /*10d70*/  MOV R83, R26 ;  /* 0x0000001a00537202 */ /* 0x000fc40000000f00 */
[----:B------:R-:W-:Y:S01]  /*10d80*/  MOV R87, R34 ;  /* 0x0000002200577202 */ /* 0x000fe20000000f00 */
[----:B------:R-:W-:Y:S01]  /*10d90*/  SHFL.IDX PT, R17, R17, R6, 0x1c1f ;  /* 0x001c1f0611117589 */ /* 0x000fe200000e0000 */
[----:B------:R-:W-:Y:S02]  /*10da0*/  MOV R85, R30 ;  /* 0x0000001e00557202 */ /* 0x000fe40000000f00 */
[----:B0-----:R-:W-:Y:S01]  /*10db0*/  LOP3.LUT R7, R6, 0x2, RZ, 0x3c, !PT ;  /* 0x0000000206077812 */ /* 0x001fe200078e3cff */
[----:B------:R-:W-:Y:S01]  /*10dc0*/  SHFL.IDX PT, R69, R69, R6, 0x1c1f ;  /* 0x001c1f0645457589 */ /* 0x000fe200000e0000 */
[----:B------:R-:W-:Y:S02]  /*10dd0*/  MOV R84, R28 ;  /* 0x0000001c00547202 */ /* 0x000fe40000000f00 */
[----:B------:R-:W-:Y:S01]  /*10de0*/  MOV R86, R32 ;  /* 0x0000002000567202 */ /* 0x000fe20000000f00 */
[----:B------:R-:W0:Y:S01]  /*10df0*/  SHFL.IDX PT, R9, R132, R7, 0x1c1f ;  /* 0x001c1f0784097589 */ /* 0x000e2200000e0000 */
[----:B------:R-:W-:-:S03]  /*10e00*/  PLOP3.LUT P1, PT, PT, PT, UP0, 0x80, 0x0 ;  /* 0x000000000000781c */ /* 0x000fc60003f2f008 */
[----:B------:R-:W1:Y:S04]  /*10e10*/  SHFL.IDX PT, R96, R96, R7, 0x1c1f ;  /* 0x001c1f0760607589 */ /* 0x000e6800000e0000 */
[----:B------:R-:W2:Y:S04]  /*10e20*/  SHFL.IDX PT, R128, R128, R7, 0x1c1f ;  /* 0x001c1f0780807589 */ /* 0x000ea800000e0000 */
[----:B------:R-:W3:Y:S04]  /*10e30*/  SHFL.IDX PT, R72, R72, R7, 0x1c1f ;  /* 0x001c1f0748487589 */ /* 0x000ee800000e0000 */
[----:B------:R-:W-:Y:S04]  /*10e40*/  SHFL.IDX PT, R49, R49, R6, 0x1c1f ;  /* 0x001c1f0631317589 */ /* 0x000fe800000e0000 */
[----:B------:R-:W-:Y:S04]  /*10e50*/  SHFL.IDX PT, R71, R71, R6, 0x1c1f ;  /* 0x001c1f0647477589 */ /* 0x000fe800000e0000 */
[----:B------:R-:W4:Y:S01]  /*10e60*/  SHFL.IDX PT, R124, R124, R7, 0x1c1f ;  /* 0x001c1f077c7c7589 */ /* 0x000f2200000e0000 */
[----:B0-----:R-:W-:-:S02]  /*10e70*/  SEL R8, R10, R9, P0 ;  /* 0x000000090a087207 */ /* 0x001fc40000000000 */
[----:B------:R-:W-:Y:S01]  /*10e80*/  SEL R10, R9, R10, P0 ;  /* 0x0000000a090a7207 */ /* 0x000fe20000000000 */
[----:B------:R-:W0:Y:S01]  /*10e90*/  SHFL.IDX PT, R56, R56, R7, 0x1c1f ;  /* 0x001c1f0738387589 */ /* 0x000e2200000e0000 */
[----:B-1----:R-:W-:Y:S02]  /*10ea0*/  SEL R9, R67, R96, P0 ;  /* 0x0000006043097207 */ /* 0x002fe40000000000 */
[----:B------:R-:W-:Y:S01]  /*10eb0*/  SEL R11, R96, R67, P0 ;  /* 0x00000043600b7207 */ /* 0x000fe20000000000 */
[----:B------:R-:W-:Y:S01]  /*10ec0*/  SHFL.IDX PT, R51, R51, R6, 0x1c1f ;  /* 0x001c1f0633337589 */ /* 0x000fe200000e0000 */
[----:B--2---:R-:W-:Y:S02]  /*10ed0*/  SEL R12, R17, R128, P0 ;  /* 0x00000080110c7207 */ /* 0x004fe40000000000 */
[----:B------:R-:W-:Y:S01]  /*10ee0*/  SEL R14, R128, R17, P0 ;  /* 0x00000011800e7207 */ /* 0x000fe20000000000 */
[----:B------:R-:W-:Y:S01]  /*10ef0*/  SHFL.IDX PT, R57, R57, R6, 0x1c1f ;  /* 0x001c1f0639397589 */ /* 0x000fe200000e0000 */
[----:B---3--:R-:W-:-:S02]  /*10f00*/  SEL R13, R69, R72, P0 ;  /* 0x00000048450d7207 */ /* 0x008fc40000000000 */
[----:B------:R-:W-:Y:S01]  /*10f10*/  SEL R15, R72, R69, P0 ;  /* 0x00000045480f7207 */ /* 0x000fe20000000000 */
[----:B------:R-:W1:Y:S04]  /*10f20*/  SHFL.IDX PT, R52, R52, R7, 0x1c1f ;  /* 0x001c1f0734347589 */ /* 0x000e6800000e0000 */
[----:B------:R-:W2:Y:S04]  /*10f30*/  SHFL.IDX PT, R46, R46, R7, 0x1c1f ;  /* 0x001c1f072e2e7589 */ /* 0x000ea800000e0000 */
[----:B------:R-:W-:Y:S01]  /*10f40*/  SHFL.IDX PT, R53, R53, R6, 0x1c1f ;  /* 0x001c1f0635357589 */ /* 0x000fe200000e0000 */
[----:B----4-:R-:W-:-:S02]  /*10f50*/  SEL R24, R49, R124, P0 ;  /* 0x0000007c31187207 */ /* 0x010fc40000000000 */
[----:B------:R-:W-:Y:S01]  /*10f60*/  SEL R26, R124, R49, P0 ;  /* 0x000000317c1a7207 */ /* 0x000fe20000000000 */
[----:B------:R-:W-:Y:S01]  /*10f70*/  SHFL.IDX PT, R45, R45, R6, 0x1c1f ;  /* 0x001c1f062d2d7589 */ /* 0x000fe200000e0000 */
[----:B0-----:R-:W-:Y:S02]  /*10f80*/  SEL R25, R71, R56, P0 ;  /* 0x0000003847197207 */ /* 0x001fe40000000000 */
[----:B------:R-:W-:Y:S01]  /*10f90*/  SEL R27, R56, R71, P0 ;  /* 0x00000047381b7207 */ /* 0x000fe20000000000 */
[----:B------:R-:W-:Y:S04]  /*10fa0*/  SHFL.IDX PT, R41, R41, R6, 0x1c1f ;  /* 0x001c1f0629297589 */ /* 0x000fe800000e0000 */
[----:B------:R-:W-:Y:S04]  /*10fb0*/  SHFL.IDX PT, R55, R55, R6, 0x1c1f ;  /* 0x001c1f0637377589 */ /* 0x000fe800000e0000 */
[----:B------:R-:W-:Y:S01]  /*10fc0*/  SHFL.IDX PT, R59, R59, R6, 0x1c1f ;  /* 0x001c1f063b3b7589 */ /* 0x000fe200000e0000 */
[----:B-1----:R-:W-:-:S02]  /*10fd0*/  SEL R28, R51, R52, P0 ;  /* 0x00000034331c7207 */ /* 0x002fc40000000000 */
[----:B------:R-:W-:Y:S01]  /*10fe0*/  SEL R30, R52, R51, P0 ;  /* 0x00000033341e7207 */ /* 0x000fe20000000000 */
[----:B------:R-:W-:Y:S01]  /*10ff0*/  SHFL.IDX PT, R61, R61, R6, 0x1c1f ;  /* 0x001c1f063d3d7589 */ /* 0x000fe200000e0000 */
[----:B--2---:R-:W-:Y:S02]  /*11000*/  SEL R29, R57, R46, P0 ;  /* 0x0000002e391d7207 */ /* 0x004fe40000000000 */
[----:B------:R-:W-:Y:S01]  /*11010*/  SEL R31, R46, R57, P0 ;  /* 0x000000392e1f7207 */ /* 0x000fe20000000000 */
        /* <DEDUP_REMOVED lines=11> */
[----:B------:R-:W1:Y:S04]  /*110d0*/  SHFL.IDX PT, R42, R42, R7, 0x1c1f ;  /* 0x001c1f072a2a7589 */ /* 0x000e6800000e0000 */
[----:B------:R-:W2:Y:S04]  /*110e0*/  SHFL.IDX PT, R44, R44, R7, 0x1c1f ;  /* 0x001c1f072c2c7589 */ /* 0x000ea800000e0000 */
[----:B------:R3:W4:Y:S01]  /*110f0*/  SHFL.IDX PT, R6, R38, R7, 0x1c1f ;  /* 0x001c1f0726067589 */ /* 0x00072200000e0000 */
[----:B------:R-:W-:Y:S06]  /*11100*/  BAR.SYNC.DEFER_BLOCKING 0x1, 0x100 ;  /* 0x0044000000007b1d */ /* 0x000fec0000010000 */
[----:B------:R-:W-:Y:S01]  /*11110*/  SHFL.IDX PT, R40, R40, R7, 0x1c1f ;  /* 0x001c1f0728287589 */ /* 0x000fe200000e0000 */
[----:B0-----:R-:W-:-:S02]  /*11120*/  SEL R32, R53, R48, P0 ;  /* 0x0000003035207207 */ /* 0x001fc40000000000 */
[----:B------:R-:W-:Y:S01]  /*11130*/  SEL R34, R48, R53, P0 ;  /* 0x0000003530227207 */ /* 0x000fe20000000000 */
[----:B------:R-:W-:Y:S01]  /*11140*/  SHFL.IDX PT, R21, R62, R7, 0x1c1f ;  /* 0x001c1f073e157589 */ /* 0x000fe200000e0000 */
[----:B-1----:R-:W-:Y:S02]  /*11150*/  SEL R33, R47, R42, P0 ;  /* 0x0000002a2f217207 */ /* 0x002fe40000000000 */
[----:B------:R-:W-:Y:S01]  /*11160*/  SEL R35, R42, R47, P0 ;  /* 0x0000002f2a237207 */ /* 0x000fe20000000000 */
[----:B------:R-:W-:Y:S01]  /*11170*/  SHFL.IDX PT, R18, R18, R7, 0x1c1f ;  /* 0x001c1f0712127589 */ /* 0x000fe200000e0000 */
[----:B--2---:R-:W-:Y:S02]  /*11180*/  SEL R36, R45, R44, P0 ;  /* 0x0000002c2d247207 */ /* 0x004fe40000000000 */
[----:B---3--:R-:W-:Y:S01]  /*11190*/  SEL R38, R44, R45, P0 ;  /* 0x0000002d2c267207 */ /* 0x008fe20000000000 */
[----:B------:R-:W0:Y:S01]  /*111a0*/  SHFL.IDX PT, R50, R50, R7, 0x1c1f ;  /* 0x001c1f0732327589 */ /* 0x000e2200000e0000 */
[----:B----4-:R-:W-:-:S02]  /*111b0*/  SEL R37, R43, R6, P0 ;  /* 0x000000062b257207 */ /* 0x010fc40000000000 */
[----:B------:R-:W-:Y:S01]  /*111c0*/  SEL R39, R6, R43, P0 ;  /* 0x0000002b06277207 */ /* 0x000fe20000000000 */
[----:B------:R-:W-:Y:S01]  /*111d0*/  SHFL.IDX PT, R64, R64, R7, 0x1c1f ;  /* 0x001c1f0740407589 */ /* 0x000fe200000e0000 */
[----:B------:R-:W-:-:S03]  /*111e0*/  IMAD.U32 R6, RZ, RZ, UR4 ;  /* 0x00000004ff067e24 */ /* 0x000fc6000f8e00ff */
[----:B------:R-:W1:Y:S04]  /*111f0*/  SHFL.IDX PT, R54, R54, R7, 0x1c1f ;  /* 0x001c1f0736367589 */ /* 0x000e6800000e0000 */
[----:B------:R-:W2:Y:S04]  /*11200*/  SHFL.IDX PT, R66, R66, R7, 0x1c1f ;  /* 0x001c1f0742427589 */ /* 0x000ea800000e0000 */
[----:B------:R-:W3:Y:S04]  /*11210*/  SHFL.IDX PT, R58, R58, R7, 0x1c1f ;  /* 0x001c1f073a3a7589 */ /* 0x000ee800000e0000 */
[----:B------:R-:W4:Y:S04]  /*11220*/  SHFL.IDX PT, R68, R68, R7, 0x1c1f ;  /* 0x001c1f0744447589 */ /* 0x000f2800000e0000 */
[----:B------:R-:W4:Y:S01]  /*11230*/  SHFL.IDX PT, R70, R70, R7, 0x1c1f ;  /* 0x001c1f0746467589 */ /* 0x000f2200000e0000 */
[----:B0-----:R-:W-:-:S02]  /*11240*/  SEL R48, R59, R50, P0 ;  /* 0x000000323b307207 */ /* 0x001fc40000000000 */
[----:B------:R-:W-:Y:S01]  /*11250*/  SEL R50, R50, R59, P0 ;  /* 0x0000003b32327207 */ /* 0x000fe20000000000 */
[----:B------:R-:W-:Y:S04]  /*11260*/  SHFL.IDX PT, R60, R60, R7, 0x1c1f ;  /* 0x001c1f073c3c7589 */ /* 0x000fe800000e0000 */
[----:B------:R0:W4:Y:S01]  /*11270*/  SHFL.IDX PT, R118, R118, R7, 0x1c1f ;  /* 0x001c1f0776767589 */ /* 0x00012200000e0000 */
[----:B-1----:R-:W-:Y:S02]  /*11280*/  SEL R52, R61, R54, P0 ;  /* 0x000000363d347207 */ /* 0x002fe40000000000 */
[----:B------:R-:W-:Y:S01]  /*11290*/  SEL R54, R54, R61, P0 ;  /* 0x0000003d36367207 */ /* 0x000fe20000000000 */
[----:B------:R1:W-:Y:S01]  /*112a0*/  STSM.16.M88.4 [R89], R8 ;  /* 0x0000000859007844 */ /* 0x0003e20000000200 */
[----:B--2---:R-:W-:-:S02]  /*112b0*/  SEL R49, R75, R66, P0 ;  /* 0x000000424b317207 */ /* 0x004fc40000000000 */
[----:B------:R-:W-:Y:S01]  /*112c0*/  SEL R51, R66, R75, P0 ;  /* 0x0000004b42337207 */ /* 0x000fe20000000000 */
[----:B------:R2:W-:Y:S01]  /*112d0*/  STSM.16.M88.4 [R88], R12 ;  /* 0x0000000c58007844 */ /* 0x0005e20000000200 */
[----:B---3--:R-:W-:Y:S01]  /*112e0*/  SEL R56, R63, R58, P0 ;  /* 0x0000003a3f387207 */ /* 0x008fe20000000000 */
[----:B0-----:R-:W-:Y:S01]  /*112f0*/  IMAD.U32 R7, RZ, RZ, UR5 ;  /* 0x00000005ff077e24 */ /* 0x001fe2000f8e00ff */
[----:B------:R-:W-:Y:S01]  /*11300*/  SEL R58, R58, R63, P0 ;  /* 0x0000003f3a3a7207 */ /* 0x000fe20000000000 */
[----:B------:R0:W-:Y:S01]  /*11310*/  STSM.16.M88.4 [R87], R24 ;  /* 0x0000001857007844 */ /* 0x0001e20000000200 */
[----:B----4-:R-:W-:Y:S01]  /*11320*/  SEL R53, R77, R68, P0 ;  /* 0x000000444d357207 */ /* 0x010fe20000000000 */
[----:B------:R-:W-:Y:S02]  /*11330*/  ULDC.64 UR4, c[0x0][0xbe0] ;  /* 0x0002f80000047ab9 */ /* 0x000fe40000000a00 */
[----:B------:R-:W-:Y:S01]  /*11340*/  STSM.16.M88.4 [R86], R28 ;  /* 0x0000001c56007844 */ /* 0x000fe20000000200 */
[----:B------:R-:W-:-:S02]  /*11350*/  SEL R57, R79, R70, P0 ;  /* 0x000000464f397207 */ /* 0x000fc40000000000 */
[----:B------:R-:W-:Y:S01]  /*11360*/  SEL R59, R70, R79, P0 ;  /* 0x0000004f463b7207 */ /* 0x000fe20000000000 */
[----:B------:R-:W-:Y:S01]  /*11370*/  STSM.16.M88.4 [R85], R32 ;  /* 0x0000002055007844 */ /* 0x000fe20000000200 */
[----:B-1----:R-:W-:Y:S02]  /*11380*/  SEL R8, R41, R40, P0 ;  /* 0x0000002829087207 */ /* 0x002fe40000000000 */
[----:B------:R-:W-:Y:S01]  /*11390*/  SEL R10, R40, R41, P0 ;  /* 0x00000029280a7207 */ /* 0x000fe20000000000 */
[----:B------:R-:W-:Y:S01]  /*113a0*/  STSM.16.M88.4 [R84], R36 ;  /* 0x0000002454007844 */ /* 0x000fe20000000200 */
[----:B------:R-:W-:Y:S02]  /*113b0*/  SEL R9, R20, R21, P0 ;  /* 0x0000001514097207 */ /* 0x000fe40000000000 */
[----:B------:R-:W-:Y:S02]  /*113c0*/  SEL R11, R21, R20, P0 ;  /* 0x00000014150b7207 */ /* 0x000fe40000000000 */
[----:B--2---:R-:W-:-:S02]  /*113d0*/  SEL R12, R55, R18, P0 ;  /* 0x00000012370c7207 */ /* 0x004fc40000000000 */
[----:B------:R-:W-:Y:S01]  /*113e0*/  SEL R14, R18, R55, P0 ;  /* 0x00000037120e7207 */ /* 0x000fe20000000000 */
[----:B------:R1:W-:Y:S01]  /*113f0*/  STSM.16.M88.4 [R83], R8 ;  /* 0x0000000853007844 */ /* 0x0003e20000000200 */
[----:B------:R-:W-:Y:S02]  /*11400*/  SEL R13, R73, R64, P0 ;  /* 0x00000040490d7207 */ /* 0x000fe40000000000 */
[----:B------:R-:W-:Y:S02]  /*11410*/  SEL R15, R64, R73, P0 ;  /* 0x00000049400f7207 */ /* 0x000fe40000000000 */
[----:B------:R-:W-:Y:S02]  /*11420*/  SEL R55, R68, R77, P0 ;  /* 0x0000004d44377207 */ /* 0x000fe40000000000 */
[----:B0-----:R-:W-:Y:S01]  /*11430*/  SEL R25, R81, R118, P0 ;  /* 0x0000007651197207 */ /* 0x001fe20000000000 */
[----:B------:R0:W-:Y:S01]  /*11440*/  STSM.16.M88.4 [R82], R12 ;  /* 0x0000000c52007844 */ /* 0x0001e20000000200 */
[----:B------:R-:W-:-:S02]  /*11450*/  SEL R27, R118, R81, P0 ;  /* 0x00000051761b7207 */ /* 0x000fc40000000000 */
[----:B------:R-:W-:Y:S01]  /*11460*/  SEL R24, R65, R60, P0 ;  /* 0x0000003c41187207 */ /* 0x000fe20000000000 */
[----:B------:R0:W-:Y:S01]  /*11470*/  STSM.16.M88.4 [R80], R48 ;  /* 0x0000003050007844 */ /* 0x0001e20000000200 */
[----:B------:R-:W-:-:S03]  /*11480*/  SEL R26, R60, R65, P0 ;  /* 0x000000413c1a7207 */ /* 0x000fc60000000000 */
[----:B------:R0:W-:Y:S04]  /*11490*/  STSM.16.M88.4 [R78], R52 ;  /* 0x000000344e007844 */ /* 0x0001e80000000200 */
[----:B------:R0:W-:Y:S04]  /*114a0*/  STSM.16.M88.4 [R76], R56 ;  /* 0x000000384c007844 */ /* 0x0001e80000000200 */
[----:B------:R0:W-:Y:S01]  /*114b0*/  STSM.16.M88.4 [R74], R24 ;  /* 0x000000184a007844 */ /* 0x0001e20000000200 */
[----:B------:R-:W-:Y:S06]  /*114c0*/  BAR.SYNC.DEFER_BLOCKING 0x1, 0x100 ;  /* 0x0044000000007b1d */ /* 0x000fec0000010000 */
[----:B-1----:R-:W2:Y:S01]  /*114d0*/  @P1 LDG.E R8, desc[UR48][R6.64] ;  /* 0x0000003006081981 */ /* 0x002ea2000c1e1900 */
[----:B------:R-:W-:Y:S01]  /*114e0*/  UISETP.NE.U32.AND UP1, UPT, UR4, URZ, UPT ;  /* 0x0000003f0400728c */ /* 0x000fe2000bf25070 */
[----:B------:R-:W1:Y:S01]  /*114f0*/  LDC R18, c[0x0][0xa88] ;  /* 0x0002a200ff127b82 */ /* 0x000e620000000800 */
        /* <DEDUP_REMOVED lines=11> */
[----:B-1----:R0:W5:Y:S01]  /*115b0*/  @P0 LDG.E R18, desc[UR48][R8.64] ;  /* 0x0000003008120981 */ /* 0x002162000c1e1900 */
[----:B------:R-:W-:Y:S08]  /*115c0*/  @P0 BRA `(.L_x_3961) ;  /* 0x0000000000100947 */ /* 0x000ff00003800000 */
[----:B------:R-:W-:Y:S05]  /*115d0*/  @!P1 BRA `(.L_x_3961) ;  /* 0x00000000000c9947 */ /* 0x000fea0003800000 */
[----:B0-----:R-:W2:Y:S04]  /*115e0*/  LDG.E R9, desc[UR48][R6.64] ;  /* 0x0000003006097981 */ /* 0x001ea8000c1e1900 */
[----:B-----5:R-:W2:Y:S02]  /*115f0*/  LDG.E R18, desc[UR48][R6.64+0x4] ;  /* 0x0000043006127981 */ /* 0x020ea4000c1e1900 */
[----:B--2---:R-:W-:-:S07]  /*11600*/  IMAD.IADD R18, R18, 0x1, -R9 ;  /* 0x0000000112127824 */ /* 0x004fce00078e0a09 */
.L_x_3961:
[----:B------:R-:W-:Y:S01]  /*11610*/  USHF.R.S32.HI UR9, URZ, 0x1f, UR43 ;  /* 0x0000001f3f097899 */ /* 0x000fe2000801142b */
[C---:B------:R-:W-:Y:S01]  /*11620*/  IADD3 R7, P3, R4.reuse, 0x3000, RZ ;  /* 0x0000300004077810 */ /* 0x040fe20007f7e0ff */
[----:B------:R-:W-:Y:S01]  /*11630*/  ULDC.64 UR10, c[0x0][0xb70] ;  /* 0x0002dc00000a7ab9 */ /* 0x000fe20000000a00 */
[----:B------:R-:W-:Y:S01]  /*11640*/  USHF.R.S32.HI UR5, URZ, 0x1f, UR4 ;  /* 0x0000001f3f057899 */ /* 0x000fe20008011404 */
[----:B------:R-:W-:Y:S01]  /*11650*/  IMAD R11, R201, 0x80, R203 ;  /* 0x00000080c90b7824 */ /* 0x000fe200078e02cb */
[----:B------:R-:W-:Y:S01]  /*11660*/  UIMAD UR8, UR9, UR10, URZ ;  /* 0x0000000a090872a4 */ /* 0x000fe2000f8e023f */
[----:B------:R-:W-:Y:S01]  /*11670*/  LOP3.LUT R6, R7, 0x380, RZ, 0xc0, !PT ;  /* 0x0000038007067812 */ /* 0x000fe200078ec0ff */
[----:B------:R-:W-:Y:S01]  /*11680*/  USHF.R.S32.HI UR13, URZ, 0x1f, UR42 ;  /* 0x0000001f3f0d7899 */ /* 0x000fe2000801142a */
[----:B0-----:R-:W-:Y:S01]  /*11690*/  IADD3 R53, P0, R4, 0x4000, RZ ;  /* 0x0000400004357810 */ /* 0x001fe20007f1e0ff */
        /* <DEDUP_REMOVED lines=10> */
[C---:B------:R-:W-:Y:S01]  /*11740*/  IADD3 R41, P1, R4.reuse, 0x5000, RZ ;  /* 0x0000500004297810 */ /* 0x040fe20007f3e0ff */
[----:B------:R-:W-:Y:S01]  /*11750*/  UIMAD UR8, UR13, UR10, URZ ;  /* 0x0000000a0d0872a4 */ /* 0x000fe2000f8e023f */
[----:B------:R-:W-:Y:S01]  /*11760*/  LOP3.LUT R52, R53, 0x380, RZ, 0xc0, !PT ;  /* 0x0000038035347812 */ /* 0x000fe200078ec0ff */
[----:B------:R-:W-:Y:S01]  /*11770*/  UIMAD.WIDE.U32 UR6, UR12, UR10, UR6 ;  /* 0x0000000a0c0672a5 */ /* 0x000fe2000f8e0006 */
[----:B------:R-:W-:Y:S01]  /*11780*/  IADD3 R29, P2, R4, 0x6000, RZ ;  /* 0x00006000041d7810 */ /* 0x000fe20007f5e0ff */
[----:B------:R-:W-:Y:S01]  /*11790*/  UIMAD UR8, UR12, UR11, UR8 ;  /* 0x0000000b0c0872a4 */ /* 0x000fe2000f8e0208 */
[----:B------:R-:W-:-:S02]  /*117a0*/  LOP3.LUT R32, R33, 0x380, RZ, 0xc0, !PT ;  /* 0x0000038021207812 */ /* 0x000fc400078ec0ff */
[----:B------:R-:W-:Y:S02]  /*117b0*/  LOP3.LUT R12, R13, 0x380, RZ, 0xc0, !PT ;  /* 0x000003800d0c7812 */ /* 0x000fe400078ec0ff */
[----:B------:R-:W-:Y:S01]  /*117c0*/  IADD3 R8, P6, R11, UR6, RZ ;  /* 0x000000060b087c10 */ /* 0x000fe2000ffde0ff */
[----:B------:R-:W-:Y:S01]  /*117d0*/  IMAD.U32 R10, RZ, RZ, UR8 ;  /* 0x00000008ff0a7e24 */ /* 0x000fe2000f8e00ff */
[----:B------:R-:W-:Y:S02]  /*117e0*/  LOP3.LUT R40, R41, 0x380, RZ, 0xc0, !PT ;  /* 0x0000038029287812 */ /* 0x000fe400078ec0ff */
[----:B------:R-:W-:Y:S02]  /*117f0*/  SHF.R.U64 R52, R52, 0x3, RZ ;  /* 0x0000000334347819 */ /* 0x000fe400000012ff */
[----:B------:R-:W-:Y:S01]  /*11800*/  IADD3.X R7, R7, UR7, R10, P6, !PT ;  /* 0x0000000707077c10 */ /* 0x000fe2000b7fe40a */
[----:B------:R-:W-:Y:S01]  /*11810*/  ULDC.64 UR6, c[0x0][0xb40] ;  /* 0x0002d00000067ab9 */ /* 0x000fe20000000a00 */
[----:B------:R-:W-:-:S02]  /*11820*/  LOP3.LUT R28, R29, 0x380, RZ, 0xc0, !PT ;  /* 0x000003801d1c7812 */ /* 0x000fc400078ec0ff */
[----:B------:R-:W-:Y:S02]  /*11830*/  LEA R20, P6, R8, UR6, 0x2 ;  /* 0x0000000608147c11 */ /* 0x000fe4000f8c10ff */
[----:B------:R-:W-:Y:S02]  /*11840*/  SHF.R.U64 R32, R32, 0x3, RZ ;  /* 0x0000000320207819 */ /* 0x000fe400000012ff */
[----:B------:R-:W-:Y:S01]  /*11850*/  LEA.HI.X R21, R8, UR7, R7, 0x2, P6 ;  /* 0x0000000708157c11 */ /* 0x000fe2000b0f1407 */
[----:B------:R-:W-:Y:S01]  /*11860*/  IMAD.X R7, RZ, RZ, R5, P3 ;  /* 0x000000ffff077224 */ /* 0x000fe200018e0605 */
[----:B------:R-:W-:Y:S01]  /*11870*/  IADD3 R9, P6, R4, 0x7000, RZ ;  /* 0x0000700004097810 */ /* 0x000fe20007fde0ff */
[----:B------:R-:W-:Y:S01]  /*11880*/  ULDC.64 UR6, c[0x0][0xaa0] ;  /* 0x0002a80000067ab9 */ /* 0x000fe20000000a00 */
[----:B------:R-:W-:Y:S02]  /*11890*/  SHF.R.U64 R12, R12, 0x3, RZ ;  /* 0x000000030c0c7819 */ /* 0x000fe400000012ff */
[----:B------:R-:W-:-:S02]  /*118a0*/  LOP3.LUT R8, R9, 0x380, RZ, 0xc0, !PT ;  /* 0x0000038009087812 */ /* 0x000fc400078ec0ff */
[----:B------:R-:W-:Y:S02]  /*118b0*/  SHF.R.U64 R40, R40, 0x3, RZ ;  /* 0x0000000328287819 */ /* 0x000fe400000012ff */
[----:B------:R-:W-:Y:S02]  /*118c0*/  SHF.R.U64 R8, R8, 0x3, RZ ;  /* 0x0000000308087819 */ /* 0x000fe400000012ff */
[----:B------:R-:W-:Y:S01]  /*118d0*/  LOP3.LUT R52, R52, R53, RZ, 0x3c, !PT ;  /* 0x0000003534347212 */ /* 0x000fe200078e3cff */
[----:B------:R-:W-:Y:S01]  /*118e0*/  IMAD.X R53, RZ, RZ, R5, P0 ;  /* 0x000000ffff357224 */ /* 0x000fe200000e0605 */
[----:B------:R-:W-:Y:S02]  /*118f0*/  SHF.R.U64 R28, R28, 0x3, RZ ;  /* 0x000000031c1c7819 */ /* 0x000fe400000012ff */
[----:B------:R-:W-:Y:S01]  /*11900*/  LOP3.LUT R8, R8, R9, RZ, 0x3c, !PT ;  /* 0x0000000908087212 */ /* 0x000fe200078e3cff */
[----:B------:R-:W-:Y:S01]  /*11910*/  VIADD R9, R11, 0x8 ;  /* 0x000000080b097836 */ /* 0x000fe20000000000 */
[----:B------:R-:W-:-:S02]  /*11920*/  LOP3.LUT P0, RZ, R202, 0x3, RZ, 0xc0, !PT ;  /* 0x00000003caff7812 */ /* 0x000fc4000780c0ff */
        /* <DEDUP_REMOVED lines=8> */
[C---:B------:R-:W-:Y:S02]  /*119b0*/  IADD3 R57, P5, R4.reuse, 0x8000, RZ ;  /* 0x0000800004397810 */ /* 0x040fe40007fbe0ff */
[----:B------:R-:W-:-:S02]  /*119c0*/  IADD3 R49, P4, R4, 0x9000, RZ ;  /* 0x0000900004317810 */ /* 0x000fc40007f9e0ff */
[C---:B------:R-:W-:Y:S02]  /*119d0*/  IADD3 R37, P3, R4.reuse, 0xa000, RZ ;  /* 0x0000a00004257810 */ /* 0x040fe40007f7e0ff */
[-C--:B-----5:R-:W-:Y:S02]  /*119e0*/  ISETP.GE.OR P1, PT, R11, R18.reuse, P0 ;  /* 0x000000120b00720c */ /* 0x0a0fe40000726670 */
[C---:B------:R-:W-:Y:S02]  /*119f0*/  LOP3.LUT R45, R4.reuse, 0x380, RZ, 0xc0, !PT ;  /* 0x00000380042d7812 */ /* 0x040fe400078ec0ff */
[----:B------:R-:W-:Y:S02]  /*11a00*/  IADD3 R11, P2, R4, 0xb000, RZ ;  /* 0x0000b000040b7810 */ /* 0x000fe40007f5e0ff */
[----:B------:R-:W-:Y:S01]  /*11a10*/  ISETP.GE.OR P0, PT, R9, R18, P0 ;  /* 0x000000120900720c */ /* 0x000fe20000706670 */
[--C-:B------:R-:W-:Y:S01]  /*11a20*/  IMAD.X R9, RZ, RZ, R5.reuse, P6 ;  /* 0x000000ffff097224 */ /* 0x100fe200030e0605 */
[----:B------:R-:W-:Y:S01]  /*11a30*/  LOP3.LUT R56, R57, 0x380, RZ, 0xc0, !PT ;  /* 0x0000038039387812 */ /* 0x000fe200078ec0ff */
[----:B------:R-:W-:Y:S01]  /*11a40*/  IMAD.X R25, RZ, RZ, R5, P2 ;  /* 0x000000ffff197224 */ /* 0x000fe200010e0605 */
[----:B------:R-:W-:-:S02]  /*11a50*/  LOP3.LUT R48, R49, 0x380, RZ, 0xc0, !PT ;  /* 0x0000038031307812 */ /* 0x000fc400078ec0ff */
[----:B------:R-:W-:Y:S01]  /*11a60*/  LOP3.LUT R36, R37, 0x380, RZ, 0xc0, !PT ;  /* 0x0000038025247812 */ /* 0x000fe200078ec0ff */
[----:B------:R-:W-:Y:S01]  /*11a70*/  @!P1 STG.E desc[UR48][R20.64], R0 ;  /* 0x0000000014009986 */ /* 0x000fe2000c101930 */
[----:B------:R-:W-:Y:S02]  /*11a80*/  SHF.R.U64 R45, R45, 0x3, RZ ;  /* 0x000000032d2d7819 */ /* 0x000fe400000012ff */
[----:B------:R-:W-:Y:S02]  /*11a90*/  LOP3.LUT R10, R11, 0x380, RZ, 0xc0, !PT ;  /* 0x000003800b0a7812 */ /* 0x000fe400078ec0ff */
[----:B------:R-:W-:Y:S01]  /*11aa0*/  SHF.R.U64 R56, R56, 0x3, RZ ;  /* 0x0000000338387819 */ /* 0x000fe200000012ff */
[----:B------:R0:W-:Y:S01]  /*11ab0*/  @!P0 STG.E desc[UR48][R20.64+0x20], R2 ;  /* 0x0000200214008986 */ /* 0x0001e2000c101930 */
[----:B------:R-:W-:Y:S02]  /*11ac0*/  SHF.R.U64 R48, R48, 0x3, RZ ;  /* 0x0000000330307819 */ /* 0x000fe400000012ff */
[----:B------:R-:W-:Y:S01]  /*11ad0*/  SHF.R.U64 R36, R36, 0x3, RZ ;  /* 0x0000000324247819 */ /* 0x000fe200000012ff */
[----:B------:R-:W-:Y:S01]  /*11ae0*/  UIMAD UR5, UR5, UR6, URZ ;  /* 0x00000006050572a4 */ /* 0x000fe2000f8e023f */
[----:B------:R-:W-:Y:S01]  /*11af0*/  LOP3.LUT R44, R45, R4, RZ, 0x3c, !PT ;  /* 0x000000042d2c7212 */ /* 0x000fe200078e3cff */
[--C-:B------:R-:W-:Y:S01]  /*11b00*/  IMAD.MOV.U32 R45, RZ, RZ, R5.reuse ;  /* 0x000000ffff2d7224 */ /* 0x100fe200078e0005 */
[----:B------:R-:W-:Y:S01]  /*11b10*/  SHF.R.U64 R4, R10, 0x3, RZ ;  /* 0x000000030a047819 */ /* 0x000fe200000012ff */
[----:B------:R-:W-:Y:S01]  /*11b20*/  IMAD.U32 R17, RZ, RZ, UR6 ;  /* 0x00000006ff117e24 */ /* 0x000fe2000f8e00ff */
[----:B------:R-:W-:Y:S01]  /*11b30*/  LOP3.LUT R56, R56, R57, RZ, 0x3c, !PT ;  /* 0x0000003938387212 */ /* 0x000fe200078e3cff */
[--C-:B------:R-:W-:Y:S01]  /*11b40*/  IMAD.X R57, RZ, RZ, R5.reuse, P5 ;  /* 0x000000ffff397224 */ /* 0x100fe200028e0605 */
[----:B------:R-:W-:Y:S01]  /*11b50*/  LOP3.LUT R48, R48, R49, RZ, 0x3c, !PT ;  /* 0x0000003130307212 */ /* 0x000fe200078e3cff */
[--C-:B------:R-:W-:Y:S01]  /*11b60*/  IMAD.X R49, RZ, RZ, R5.reuse, P4 ;  /* 0x000000ffff317224 */ /* 0x100fe200020e0605 */
[----:B------:R-:W-:Y:S01]  /*11b70*/  LOP3.LUT R36, R36, R37, RZ, 0x3c, !PT ;  /* 0x0000002524247212 */ /* 0x000fe200078e3cff */
[----:B------:R-:W-:Y:S01]  /*11b80*/  IMAD.X R37, RZ, RZ, R5, P3 ;  /* 0x000000ffff257224 */ /* 0x000fe200018e0605 */
[----:B------:R-:W-:Y:S01]  /*11b90*/  LOP3.LUT R24, R4, R11, RZ, 0x3c, !PT ;  /* 0x0000000b04187212 */ /* 0x000fe200078e3cff */
[--C-:B0-----:R-:W-:Y:S01]  /*11ba0*/  IMAD.MOV.U32 R20, RZ, RZ, R19.reuse ;  /* 0x000000ffff147224 */ /* 0x101fe200078e0013 */
[----:B------:R-:W-:Y:S01]  /*11bb0*/  SHF.R.S32.HI R21, RZ, 0x1f, R19 ;  /* 0x0000001fff157819 */ /* 0x000fe20000011413 */
[----:B------:R-:W5:Y:S01]  /*11bc0*/  LD.E.128 R44, desc[UR48][R44.64] ;  /* 0x000000302c2c7980 */ /* 0x000f62000c101d00 */
[----:B------:R-:W-:-:S03]  /*11bd0*/  UIMAD UR5, UR4, UR7, UR5 ;  /* 0x00000007040572a4 */ /* 0x000fc6000f8e0205 */
[----:B------:R-:W5:Y:S01]  /*11be0*/  LD.E.128 R32, desc[UR48][R32.64] ;  /* 0x0000003020207980 */ /* 0x000f62000c101d00 */
[----:B------:R-:W-:Y:S01]  /*11bf0*/  IMAD.WIDE.U32 R20, R17, UR4, R20 ;  /* 0x0000000411147c25 */ /* 0x000fe2000f8e0014 */
[----:B------:R-:W-:Y:S02]  /*11c00*/  ULDC.64 UR6, c[0x0][0xae0] ;  /* 0x0002b80000067ab9 */ /* 0x000fe40000000a00 */
        /* <DEDUP_REMOVED lines=11> */
[----:B------:R-:W-:Y:S01]  /*11cc0*/  VIADD R21, R21, UR5 ;  /* 0x0000000515157c36 */ /* 0x000fe20008000000 */
[----:B------:R-:W-:Y:S01]  /*11cd0*/  BSSY B1, `(.L_x_3962) ;  /* 0x0000032000017945 */ /* 0x000fe20003800000 */
        /* <DEDUP_REMOVED lines=10> */
[----:B------:R-:W-:Y:S01]  /*11d80*/  ULDC.64 UR6, c[0x0][0xae8] ;  /* 0x0002ba0000067ab9 */ /* 0x000fe20000000a00 */
[----:B------:R-:W-:Y:S02]  /*11d90*/  SHF.R.S32.HI R23, RZ, 0x1f, R22 ;  /* 0x0000001fff177819 */ /* 0x000fe40000011416 */
[CC--:B------:R-:W-:Y:S01]  /*11da0*/  ISETP.GE.AND P3, PT, R22.reuse, R17.reuse, PT ;  /* 0x000000111600720c */ /* 0x0c0fe20003f66270 */
[----:B------:R-:W-:Y:S01]  /*11db0*/  VIADD R21, R21, UR4 ;  /* 0x0000000415157c36 */ /* 0x000fe20008000000 */
[----:B------:R-:W-:Y:S01]  /*11dc0*/  UIMAD UR4, UR13, UR6, URZ ;  /* 0x000000060d0472a4 */ /* 0x000fe2000f8e023f */
[----:B------:R-:W-:Y:S02]  /*11dd0*/  VIADD R3, R3, 0x2a820 ;  /* 0x0002a82003037836 */ /* 0x000fe40000000000 */
[C---:B------:R-:W-:Y:S01]  /*11de0*/  VIADD R0, R22.reuse, 0x20 ;  /* 0x0000002016007836 */ /* 0x040fe20000000000 */
[----:B------:R-:W-:Y:S01]  /*11df0*/  UIMAD UR4, UR12, UR7, UR4 ;  /* 0x000000070c0472a4 */ /* 0x000fe2000f8e0204 */
[----:B------:R-:W-:Y:S01]  /*11e00*/  IMAD.U32 R61, RZ, RZ, UR6 ;  /* 0x00000006ff3d7e24 */ /* 0x000fe2000f8e00ff */
[----:B------:R-:W-:Y:S01]  /*11e10*/  PRMT R3, RZ, 0x654, R3 ;  /* 0x00000654ff037816 */ /* 0x000fe20000000003 */
[----:B------:R-:W-:Y:S01]  /*11e20*/  VIADD R2, R22, 0x60 ;  /* 0x0000006016027836 */ /* 0x000fe20000000000 */
[----:B------:R-:W-:Y:S01]  /*11e30*/  ISETP.GE.AND P0, PT, R0, R17, PT ;  /* 0x000000110000720c */ /* 0x000fe20003f06270 */
[----:B------:R-:W-:-:S03]  /*11e40*/  IMAD.WIDE.U32 R60, R61, UR12, R20 ;  /* 0x0000000c3d3c7c25 */ /* 0x000fc6000f8e0014 */
[-C--:B------:R-:W-:Y:S01]  /*11e50*/  ISETP.GE.AND P2, PT, R2, R17.reuse, PT ;  /* 0x000000110200720c */ /* 0x080fe20003f46270 */
[----:B------:R-:W-:Y:S01]  /*11e60*/  VIADD R0, R22, 0x40 ;  /* 0x0000004016007836 */ /* 0x000fe20000000000 */
[----:B0-----:R0:W-:Y:S01]  /*11e70*/  SYNCS.ARRIVE.TRANS64.RED.A1T0 RZ, [R3+URZ], RZ ;  /* 0x000000ff03ff79a7 */ /* 0x0011e2000810043f */
[----:B------:R-:W-:Y:S02]  /*11e80*/  VIADD R65, R61, UR4 ;  /* 0x000000043d417c36 */ /* 0x000fe40008000000 */
        /* <DEDUP_REMOVED lines=12> */
[----:B0-----:R-:W-:Y:S02]  /*11f50*/  IMAD.MOV.U32 R3, RZ, RZ, R65 ;  /* 0x000000ffff037224 */ /* 0x001fe400078e0041 */
        /* <DEDUP_REMOVED lines=9> */
.L_x_3963:
[----:B------:R-:W-:Y:S05]  /*11ff0*/  BSYNC B1 ;  /* 0x0000000000017941 */ /* 0x000fea0003800000 */
.L_x_3962:
[----:B------:R-:W-:Y:S04]  /*12000*/  BSSY B1, `(.L_x_3964) ;  /* 0x0000017000017945 */ /* 0x000fe80003800000 */
[----:B------:R-:W-:Y:S05]  /*12010*/  @P0 BRA `(.L_x_3965) ;  /* 0x0000000000540947 */ /* 0x000fea0003800000 */
[----:B------:R-:W-:Y:S01]  /*12020*/  IADD3 R17, P0, R20, 0x20, RZ ;  /* 0x0000002014117810 */ /* 0x000fe20007f1e0ff */
[C---:B------:R-:W-:Y:S01]  /*12030*/  VIADD R2, R19.reuse, 0x40 ;  /* 0x0000004013027836 */ /* 0x040fe20000000000 */
[----:B------:R-:W-:Y:S01]  /*12040*/  ULDC UR4, c[0x0][0xa8c] ;  /* 0x0002a30000047ab9 */ /* 0x000fe20000000800 */
[----:B------:R-:W-:Y:S01]  /*12050*/  ULDC.64 UR6, c[0x0][0xad8] ;  /* 0x0002b60000067ab9 */ /* 0x000fe20000000a00 */
[----:B0-----:R-:W-:Y:S01]  /*12060*/  IMAD.MOV.U32 R3, RZ, RZ, R65 ;  /* 0x000000ffff037224 */ /* 0x001fe200078e0041 */
[C---:B------:R-:W-:Y:S01]  /*12070*/  ISETP.GE.AND P3, PT, R19.reuse, UR4, PT ;  /* 0x0000000413007c0c */ /* 0x040fe2000bf66270 */
        /* <DEDUP_REMOVED lines=15> */
.L_x_3965:
[----:B------:R-:W-:Y:S05]  /*12170*/  BSYNC B1 ;  /* 0x0000000000017941 */ /* 0x000fea0003800000 */
.L_x_3964:
        /* <DEDUP_REMOVED lines=23> */
.L_x_3967:
[----:B------:R-:W-:Y:S05]  /*122f0*/  BSYNC B1 ;  /* 0x0000000000017941 */ /* 0x000fea0003800000 */
.L_x_3966:
[----:B------:R-:W-:Y:S05]  /*12300*/  @P2 BRA `(.L_x_3968) ;  /* 0x0000000c00302947 */ /* 0x000fea0003800000 */
[----:B---3-5:R-:W-:Y:S01]  /*12310*/  IADD3 R13, P0, R20, 0x60, RZ ;  /* 0x00000060140d7810 */ /* 0x028fe20007f1e0ff */
[----:B------:R-:W-:Y:S01]  /*12320*/  ULDC.64 UR4, c[0x0][0xad8] ;  /* 0x0002b60000047ab9 */ /* 0x000fe20000000a00 */
[----:B------:R-:W-:Y:S01]  /*12330*/  IMAD.MOV.U32 R2, RZ, RZ, R60 ;  /* 0x000000ffff027224 */ /* 0x000fe200078e003c */
[----:B------:R-:W-:Y:S01]  /*12340*/  ULDC.64 UR6, c[0x0][0xa80] ;  /* 0x0002a00000067ab9 */ /* 0x000fe20000000a00 */
[----:B0-----:R-:W-:Y:S02]  /*12350*/  IMAD.MOV.U32 R3, RZ, RZ, R65 ;  /* 0x000000ffff037224 */ /* 0x001fe400078e0041 */
[----:B------:R-:W-:Y:S02]  /*12360*/  IMAD.X R20, RZ, RZ, R21, P0 ;  /* 0x000000ffff147224 */ /* 0x000fe400000e0615 */
[----:B------:R-:W-:Y:S02]  /*12370*/  VIADD R0, R19, 0x40 ;  /* 0x0000004013007836 */ /* 0x000fe40000000000 */
[----:B------:R-:W-:-:S02]  /*12380*/  IMAD R20, R20, UR4, RZ ;  /* 0x0000000414147c24 */ /* 0x000fc4000f8e02ff */
[----:B------:R-:W-:Y:S01]  /*12390*/  IMAD.WIDE.U32 R2, R13, UR4, R2 ;  /* 0x000000040d027c25 */ /* 0x000fe2000f8e0002 */
[----:B------:R-:W-:Y:S02]  /*123a0*/  ULDC UR4, c[0x0][0xa8c] ;  /* 0x0002a30000047ab9 */ /* 0x000fe40000000800 */
[----:B------:R-:W-:Y:S01]  /*123b0*/  ISETP.GE.AND P1, PT, R19, UR4, PT ;  /* 0x0000000413007c0c */ /* 0x000fe2000bf26270 */
[----:B------:R-:W-:Y:S01]  /*123c0*/  IMAD R13, R13, UR5, R20 ;  /* 0x000000050d0d7c24 */ /* 0x000fe2000f8e0214 */
[----:B------:R-:W-:Y:S01]  /*123d0*/  ISETP.GE.AND P2, PT, R0, UR4, PT ;  /* 0x0000000400007c0c */ /* 0x000fe2000bf46270 */
[----:B------:R-:W-:Y:S01]  /*123e0*/  VIADD R0, R19, 0x80 ;  /* 0x0000008013007836 */ /* 0x000fe20000000000 */
[----:B------:R-:W-:Y:S01]  /*123f0*/  LEA R12, P0, R2, UR6, 0x1 ;  /* 0x00000006020c7c11 */ /* 0x000fe2000f8008ff */
[----:B------:R-:W-:-:S05]  /*12400*/  IMAD.IADD R3, R3, 0x1, R13 ;  /* 0x0000000103037824 */ /* 0x000fca00078e020d */
[----:B------:R-:W-:Y:S02]  /*12410*/  LEA.HI.X R13, R2, UR7, R3, 0x1, P0 ;  /* 0x00000007020d7c11 */ /* 0x000fe400080f0c03 */
[----:B------:R-:W-:-:S03]  /*12420*/  ISETP.GE.AND P0, PT, R0, UR4, PT ;  /* 0x0000000400007c0c */ /* 0x000fc6000bf06270 */
[----:B------:R4:W-:Y:S04]  /*12430*/  @!P1 STG.E.128 desc[UR48][R12.64], R4 ;  /* 0x000000040c009986 */ /* 0x0009e8000c101d30 */
[----:B------:R4:W-:Y:S06]  /*12440*/  @!P2 STG.E.128 desc[UR48][R12.64+0x80], R8 ;  /* 0x000080080c00a986 */ /* 0x0009ec000c101d30 */
[----:B------:R-:W-:Y:S05]  /*12450*/  @P0 BRA `(.L_x_3968) ;  /* 0x0000000800dc0947 */ /* 0x000fea0003800000 */
[----:B------:R0:W-:Y:S01]  /*12460*/  STG.E.128 desc[UR48][R12.64+0x100], R24 ;  /* 0x000100180c007986 */ /* 0x0001e2000c101d30 */
[----:B------:R-:W-:Y:S05]  /*12470*/  BRA `(.L_x_3968) ;  /* 0x0000000800d47947 */ /* 0x000fea0003800000 */
.L_x_3960:
        /* <DEDUP_REMOVED lines=27> */
.L_x_3969:
        /* <DEDUP_REMOVED lines=31> */
.L_x_3971:
[----:B------:R-:W-:Y:S05]  /*12820*/  BSYNC B1 ;  /* 0x0000000000017941 */ /* 0x000fea0003800000 */
.L_x_3970:
[----:B------:R-:W-:Y:S01]  /*12830*/  ULDC.64 UR4, c[0x0][0xaa0] ;  /* 0x0002a80000047ab9 */ /* 0x000fe20000000a00 */
[----:B-1----:R-:W-:Y:S01]  /*12840*/  IMAD.MOV.U32 R2, RZ, RZ, R19 ;  /* 0x000000ffff027224 */ /* 0x002fe200078e0013 */
[----:B------:R-:W-:Y:S01]  /*12850*/  ULDC.64 UR10, c[0x0][0xae0] ;  /* 0x0002b800000a7ab9 */ /* 0x000fe20000000a00 */
[----:B0-----:R-:W-:Y:S01]  /*12860*/  IMAD.MOV.U32 R3, RZ, RZ, R8 ;  /* 0x000000ffff037224 */ /* 0x001fe200078e0008 */
[----:B------:R-:W-:Y:S01]  /*12870*/  BSSY B1, `(.L_x_3972) ;  /* 0x000002f000017945 */ /* 0x000fe20003800000 */
[----:B------:R-:W-:Y:S02]  /*12880*/  IMAD R4, R6, UR4, RZ ;  /* 0x0000000406047c24 */ /* 0x000fe4000f8e02ff */
        /* <DEDUP_REMOVED lines=8> */
[C---:B------:R-:W-:Y:S01]  /*12910*/  VIADD R0, R22.reuse, 0x20 ;  /* 0x0000002016007836 */ /* 0x040fe20000000000 */
[----:B------:R-:W-:Y:S01]  /*12920*/  ISETP.GE.AND P3, PT, R22, R5, PT ;  /* 0x000000051600720c */ /* 0x000fe20003f66270 */
[----:B------:R-:W-:Y:S01]  /*12930*/  IMAD.WIDE.U32 R2, R7, UR43, R2 ;  /* 0x0000002b07027c25 */ /* 0x000fe2000f8e0002 */
[----:B------:R-:W-:-:S02]  /*12940*/  SHF.R.S32.HI R7, RZ, 0x1f, R22 ;  /* 0x0000001fff077819 */ /* 0x000fc40000011416 */
        /* <DEDUP_REMOVED lines=10> */
[----:B------:R-:W-:-:S04]  /*129f0*/  IMAD.WIDE.U32 R4, R9, UR8, R2 ;  /* 0x0000000809047c25 */ /* 0x000fc8000f8e0002 */
        /* <DEDUP_REMOVED lines=22> */
.L_x_3973:
[----:B------:R-:W-:Y:S05]  /*12b60*/  BSYNC B1 ;  /* 0x0000000000017941 */ /* 0x000fea0003800000 */
.L_x_3972:
[----:B------:R-:W-:Y:S04]  /*12b70*/  BSSY B1, `(.L_x_3974) ;  /* 0x0000017000017945 */ /* 0x000fe80003800000 */
[----:B------:R-:W-:Y:S05]  /*12b80*/  @P2 BRA `(.L_x_3975) ;  /* 0x0000000000542947 */ /* 0x000fea0003800000 */
[----:B0-----:R-:W-:Y:S01]  /*12b90*/  IADD3 R9, P2, R6, 0x20, RZ ;  /* 0x0000002006097810 */ /* 0x001fe20007f5e0ff */
[C---:B------:R-:W-:Y:S01]  /*12ba0*/  VIADD R2, R19.reuse, 0x40 ;  /* 0x0000004013027836 */ /* 0x040fe20000000000 */
[----:B------:R-:W-:Y:S01]  /*12bb0*/  ULDC UR4, c[0x0][0xa8c] ;  /* 0x0002a30000047ab9 */ /* 0x000fe20000000800 */
[----:B------:R-:W-:Y:S01]  /*12bc0*/  ULDC.64 UR6, c[0x0][0xad8] ;  /* 0x0002b60000067ab9 */ /* 0x000fe20000000a00 */
[----:B------:R-:W-:Y:S01]  /*12bd0*/  IMAD.MOV.U32 R3, RZ, RZ, R11 ;  /* 0x000000ffff037224 */ /* 0x000fe200078e000b */
        /* <DEDUP_REMOVED lines=16> */
.L_x_3975:
[----:B------:R-:W-:Y:S05]  /*12ce0*/  BSYNC B1 ;  /* 0x0000000000017941 */ /* 0x000fea0003800000 */
.L_x_3974:
[----:B------:R-:W-:Y:S04]  /*12cf0*/  BSSY B1, `(.L_x_3976) ;  /* 0x0000017000017945 */ /* 0x000fe80003800000 */
[----:B------:R-:W-:Y:S05]  /*12d00*/  @P1 BRA `(.L_x_3977) ;  /* 0x0000000000541947 */ /* 0x000fea0003800000 */
[----:B01----:R-:W-:Y:S01]  /*12d10*/  IADD3 R9, P1, R6, 0x40, RZ ;  /* 0x0000004006097810 */ /* 0x003fe20007f3e0ff */
        /* <DEDUP_REMOVED lines=20> */
.L_x_3977:
[----:B------:R-:W-:Y:S05]  /*12e60*/  BSYNC B1 ;  /* 0x0000000000017941 */ /* 0x000fea0003800000 */
.L_x_3976:
        /* <DEDUP_REMOVED lines=22> */
.L_x_3968:
[----:B------:R-:W-:Y:S05]  /*12fd0*/  BSYNC B0 ;  /* 0x0000000000007941 */ /* 0x000fea0003800000 */
.L_x_3959:
[----:B------:R-:W-:Y:S02]  /*12fe0*/  ULDC UR4, c[0x0][0xc14] ;  /* 0x0003050000047ab9 */ /* 0x000fe40000000800 */
[----:B------:R-:W-:-:S06]  /*12ff0*/  UISETP.GE.AND UP0, UPT, UR47, UR4, UPT ;  /* 0x000000042f00728c */ /* 0x000fcc000bf06270 */
[----:B------:R-:W-:-:S13]  /*13000*/  PLOP3.LUT P0, PT, PT, PT, UP0, 0x80, 0x0 ;  /* 0x000000000000781c */ /* 0x000fda0003f0f008 */
[----:B------:R-:W-:Y:S05]  /*13010*/  @!P0 BRA `(.L_x_3978) ;  /* 0xfffffedc005c8947 */ /* 0x000fea000383ffff */
[----:B------:R-:W-:Y:S05]  /*13020*/  EXIT ;  /* 0x000000000000794d */ /* 0x000fea0003800000 */
.L_x_3873:
        /* <DEDUP_REMOVED lines=22> */
.L_x_3979:
        /* <DEDUP_REMOVED lines=41> */
.L_x_3985:
        /* <DEDUP_REMOVED lines=14> */
.L_x_3984:
[----:B------:R-:W-:Y:S05]  /*13500*/  BSYNC B0 ;  /* 0x0000000000007941 */ /* 0x000fea0003800000 */
.L_x_3983:
        /* <DEDUP_REMOVED lines=22> */
.L_x_3981:
        /* <DEDUP_REMOVED lines=25> */
.L_x_3986:
        /* <DEDUP_REMOVED lines=58> */
.L_x_3982:
[----:B------:R0:W-:Y:S01]  /*13ba0*/  STL [R1+0x10], R0 ;  /* 0x0000100001007387 */ /* 0x0001e20000100800 */
[----:B------:R-:W-:-:S03]  /*13bb0*/  UMOV UR38, URZ ;  /* 0x0000003f00267c82 */ /* 0x000fc60008000000 */
[----:B------:R0:W-:Y:S02]  /*13bc0*/  STL [R1+0x14], RZ ;  /* 0x000014ff01007387 */ /* 0x0001e40000100800 */
.L_x_3987:
        /* <DEDUP_REMOVED lines=11> */
.L_x_3980:
[----:B------:R-:W-:Y:S01]  /*13c80*/  ULDC UR4, c[0x0][0xc14] ;  /* 0x0003050000047ab9 */ /* 0x000fe20000000800 */
[----:B------:R2:W-:Y:S01]  /*13c90*/  STL [R1+0x30], RZ ;  /* 0x000030ff01007387 */ /* 0x0005e20000100800 */
[----:B------:R-:W-:Y:S01]  /*13ca0*/  UISETP.GE.AND UP0, UPT, UR45, UR4, UPT ;  /* 0x000000042d00728c */ /* 0x000fe2000bf06270 */
[----:B------:R-:W-:Y:S02]  /*13cb0*/  IMAD.MOV.U32 R19, RZ, RZ, 0x1 ;  /* 0x00000001ff137424 */ /* 0x000fe400078e00ff */
[----:B------:R-:W-:-:S03]  /*13cc0*/  IMAD.MOV.U32 R18, RZ, RZ, RZ ;  /* 0x000000ffff127224 */ /* 0x000fc600078e00ff */
[----:B------:R-:W-:-:S13]  /*13cd0*/  PLOP3.LUT P0, PT, PT, PT, UP0, 0x80, 0x0 ;  /* 0x000000000000781c */ /* 0x000fda0003f0f008 */
[----:B--2---:R-:W-:Y:S05]  /*13ce0*/  @P0 BRA `(.L_x_3988) ;  /* 0x00000048002c0947 */ /* 0x004fea0003800000 */
[----:B0-----:R-:W0:Y:S01]  /*13cf0*/  S2R R6, SR_TID.X ;  /* 0x0000000000067919 */ /* 0x001e220000002100 */
[----:B------:R-:W-:Y:S01]  /*13d00*/  IMAD.MOV.U32 R19, RZ, RZ, 0x1 ;  /* 0x00000001ff137424 */ /* 0x000fe200078e00ff */
[----:B------:R-:W-:Y:S01]  /*13d10*/  ULDC UR43, c[0x0][0xc] ;  /* 0x00000300002b7ab9 */ /* 0x000fe20000000800 */
[----:B------:R-:W-:Y:S01]  /*13d20*/  IMAD.MOV.U32 R18, RZ, RZ, RZ ;  /* 0x000000ffff127224 */ /* 0x000fe200078e00ff */
[----:B------:R-:W1:Y:S01]  /*13d30*/  S2R R2, SR_TID.X ;  /* 0x0000000000027919 */ /* 0x000e620000002100 */
[----:B------:R-:W-:Y:S02]  /*13d40*/  ULOP3.LUT UR42, UR40, 0x1, URZ, 0xfc, !UPT ;  /* 0x00000001282a7892 */ /* 0x000fe4000f8efc3f */
[----:B------:R-:W-:Y:S01]  /*13d50*/  ULOP3.LUT UR44, UR40, 0x2, URZ, 0xfc, !UPT ;  /* 0x00000002282c7892 */ /* 0x000fe2000f8efc3f */
[----:B------:R-:W-:Y:S01]  /*13d60*/  ULDC.64 UR46, c[0x0][0x198] ;  /* 0x00006600002e7ab9 */ /* 0x000fe20000000a00 */
[----:B0-----:R-:W-:Y:S01]  /*13d70*/  IMAD.SHL.U32 R16, R6, 0x40, RZ ;  /* 0x0000004006107824 */ /* 0x001fe200078e00ff */
[----:B------:R-:W-:-:S02]  /*13d80*/  SHF.R.U32.HI R0, RZ, 0x1, R6 ;  /* 0x00000001ff007819 */ /* 0x000fc40000011606 */
[----:B------:R-:W-:Y:S02]  /*13d90*/  R2P PR, R6, 0x6 ;  /* 0x0000000606007804 */ /* 0x000fe40000000000 */
[----:B-1----:R-:W-:Y:S01]  /*13da0*/  LOP3.LUT R4, R2, 0x7f, RZ, 0xc0, !PT ;  /* 0x0000007f02047812 */ /* 0x002fe200078ec0ff */
[----:B------:R-:W-:Y:S01]  /*13db0*/  IMAD.SHL.U32 R2, R6, 0x80, RZ ;  /* 0x0000008006027824 */ /* 0x000fe200078e00ff */
[----:B------:R-:W-:-:S03]  /*13dc0*/  LOP3.LUT R3, R16, 0x180, RZ, 0xc0, !PT ;  /* 0x0000018010037812 */ /* 0x000fc600078ec0ff */
[----:B------:R-:W-:Y:S01]  /*13dd0*/  IMAD.SHL.U32 R5, R4, 0x40, RZ ;  /* 0x0000004004057824 */ /* 0x000fe200078e00ff */
[----:B------:R-:W-:Y:S01]  /*13de0*/  LOP3.LUT R0, R3, 0x30, R0, 0xf8, !PT ;  /* 0x0000003003007812 */ /* 0x000fe200078ef800 */
[----:B------:R-:W-:Y:S01]  /*13df0*/  IMAD.SHL.U32 R4, R6, 0x10, RZ ;  /* 0x0000001006047824 */ /* 0x000fe200078e00ff */
[C---:B------:R-:W-:Y:S02]  /*13e00*/  LOP3.LUT R3, R2.reuse, 0x380, RZ, 0xc0, !PT ;  /* 0x0000038002037812 */ /* 0x040fe400078ec0ff */
[----:B------:R-:W-:Y:S02]  /*13e10*/  LOP3.LUT R2, R2, 0x400, RZ, 0xc0, !PT ;  /* 0x0000040002027812 */ /* 0x000fe400078ec0ff */
[----:B------:R-:W-:Y:S02]  /*13e20*/  LOP3.LUT R3, R3, 0x10, R6, 0xf8, !PT ;  /* 0x0000001003037812 */ /* 0x000fe400078ef806 */
[----:B------:R-:W-:Y:S02]  /*13e30*/  LOP3.LUT R2, R2, 0x1800, R5, 0xf8, !PT ;  /* 0x0000180002027812 */ /* 0x000fe400078ef805 */
[----:B------:R-:W-:Y:S01]  /*13e40*/  LOP3.LUT R5, R3, 0x70, R4, 0x78, !PT ;  /* 0x0000007003057812 */ /* 0x000fe200078e7804 */
[----:B------:R-:W-:-:S03]  /*13e50*/  IMAD.SHL.U32 R3, R6, 0x8, RZ ;  /* 0x0000000806037824 */ /* 0x000fc600078e00ff */
[----:B------:R-:W-:Y:S02]  /*13e60*/  LOP3.LUT R7, R2, R5, RZ, 0xfc, !PT ;  /* 0x0000000502077212 */ /* 0x000fe400078efcff */
[----:B------:R-:W-:Y:S01]  /*13e70*/  LOP3.LUT R3, R0, 0x30, R3, 0x78, !PT ;  /* 0x0000003000037812 */ /* 0x000fe200078e7803 */
[----:B------:R-:W-:Y:S02]  /*13e80*/  IMAD.MOV.U32 R0, RZ, RZ, 0x20 ;  /* 0x00000020ff007424 */ /* 0x000fe400078e00ff */
[C---:B------:R-:W-:Y:S01]  /*13e90*/  VIADD R6, R7.reuse, 0x40 ;  /* 0x0000004007067836 */ /* 0x040fe20000000000 */
[----:B------:R-:W-:Y:S01]  /*13ea0*/  STL [R1], R7 ;  /* 0x0000000701007387 */ /* 0x000fe20000100800 */
[----:B------:R-:W-:Y:S01]  /*13eb0*/  @P2 VIADD R6, R7, 0xffffffc0 ;  /* 0xffffffc007062836 */ /* 0x000fe20000000000 */
[----:B------:R-:W-:Y:S02]  /*13ec0*/  SEL R0, R0, 0xffffffe0, !P1 ;  /* 0xffffffe000007807 */ /* 0x000fe40004800000 */
[----:B------:R-:W-:-:S02]  /*13ed0*/  LOP3.LUT R16, R3, 0x640, R16, 0xf8, !PT ;  /* 0x0000064003107812 */ /* 0x000fc400078ef810 */
[----:B------:R-:W-:Y:S01]  /*13ee0*/  STL [R1+0x1c], R6 ;  /* 0x00001c0601007387 */ /* 0x000fe20000100800 */
[----:B------:R-:W-:Y:S01]  /*13ef0*/  IMAD.IADD R2, R0, 0x1, R7 ;  /* 0x0000000100027824 */ /* 0x000fe200078e0207 */
[----:B------:R-:W-:Y:S01]  /*13f00*/  LOP3.LUT R3, R16, 0x2800, RZ, 0xfc, !PT ;  /* 0x0000280010037812 */ /* 0x000fe200078efcff */
[----:B------:R-:W-:Y:S01]  /*13f10*/  IMAD.IADD R0, R0, 0x1, R6 ;  /* 0x0000000100007824 */ /* 0x000fe200078e0206 */
[C---:B------:R-:W-:Y:S02]  /*13f20*/  LOP3.LUT R3, R16.reuse, 0x5000, RZ, 0xfc, !PT ;  /* 0x0000500010037812 */ /* 0x040fe400078efcff */
[----:B------:R0:W-:Y:S04]  /*13f30*/  STL [R1+0x20], R2 ;  /* 0x0000200201007387 */ /* 0x0001e80000100800 */
[----:B------:R1:W-:Y:S04]  /*13f40*/  STL [R1+0x24], R0 ;  /* 0x0000240001007387 */ /* 0x0003e80000100800 */
[----:B------:R2:W-:Y:S01]  /*13f50*/  STL [R1+0x30], RZ ;  /* 0x000030ff01007387 */ /* 0x0005e20000100800 */
[----:B0-----:R-:W-:-:S02]  /*13f60*/  LOP3.LUT R2, R16, 0x4800, RZ, 0xfc, !PT ;  /* 0x0000480010027812 */ /* 0x001fc400078efcff */
[C---:B------:R-:W-:Y:S02]  /*13f70*/  LOP3.LUT R2, R16.reuse, 0x3800, RZ, 0xfc, !PT ;  /* 0x0000380010027812 */ /* 0x040fe400078efcff */
[C---:B-1----:R-:W-:Y:S02]  /*13f80*/  LOP3.LUT R0, R16.reuse, 0x3000, RZ, 0xfc, !PT ;  /* 0x0000300010007812 */ /* 0x042fe400078efcff */
[----:B--2---:R-:W-:-:S07]  /*13f90*/  LOP3.LUT R0, R16, 0x5800, RZ, 0xfc, !PT ;  /* 0x0000580010007812 */ /* 0x004fce00078efcff */
.L_x_4058:
[----:B------:R-:W-:Y:S01]  /*13fa0*/  ULDC.64 UR4, c[0x0][0xa00] ;  /* 0x0002800000047ab9 */ /* 0x000fe20000000a00 */
[----:B------:R-:W-:Y:S01]  /*13fb0*/  ULDC.64 UR6, c[0x0][0xa00] ;  /* 0x0002800000067ab9 */ /* 0x000fe20000000a00 */
[----:B------:R-:W-:Y:S01]  /*13fc0*/  ISETP.NE.U32.AND P0, PT, RZ, UR4, PT ;  /* 0x00000004ff007c0c */ /* 0x000fe2000bf05070 */
[----:B------:R-:W-:Y:S01]  /*13fd0*/  UIMAD.WIDE UR6, UR45, 0x4, UR6 ;  /* 0x000000042d0678a5 */ /* 0x000fe2000f8e0206 */
[----:B-1----:R-:W-:Y:S01]  /*13fe0*/  IMAD.MOV.U32 R0, RZ, RZ, RZ ;  /* 0x000000ffff007224 */ /* 0x002fe200078e00ff */
[----:B------:R-:W-:Y:S01]  /*13ff0*/  ULDC.64 UR10, c[0x0][0xa08] ;  /* 0x00028200000a7ab9 */ /* 0x000fe20000000a00 */
[----:B------:R-:W-:Y:S01]  /*14000*/  ISETP.NE.AND.EX P0, PT, RZ, UR5, PT, P0 ;  /* 0x00000005ff007c0c */ /* 0x000fe2000bf05300 */
[----:B------:R-:W-:Y:S01]  /*14010*/  ULDC.64 UR4, c[0x0][0xa28] ;  /* 0x00028a0000047ab9 */ /* 0x000fe20000000a00 */
[----:B------:R-:W-:Y:S01]  /*14020*/  ULDC.64 UR8, c[0x0][0xa08] ;  /* 0x0002820000087ab9 */ /* 0x000fe20000000a00 */
[----:B------:R-:W-:Y:S01]  /*14030*/  IMAD.U32 R2, RZ, RZ, UR6 ;  /* 0x00000006ff027e24 */ /* 0x000fe2000f8e00ff */
[----:B0-----:R-:W-:Y:S01]  /*14040*/  CS2R R4, SRZ ;  /* 0x0000000000047805 */ /* 0x001fe2000001ff00 */
[----:B------:R-:W-:Y:S01]  /*14050*/  IMAD.U32 R3, RZ, RZ, UR7 ;  /* 0x00000007ff037e24 */ /* 0x000fe2000f8e00ff */
[----:B------:R-:W0:Y:S07]  /*14060*/  LDC R6, c[0x0][0x404] ;  /* 0x00010100ff067b82 */ /* 0x000e2e0000000800 */
[----:B------:R1:W2:Y:S01]  /*14070*/  @P0 LDG.E R0, desc[UR48][R2.64] ;  /* 0x0000003002000981 */ /* 0x0002a2000c1e1900 */
[----:B------:R-:W-:Y:S01]  /*14080*/  UISETP.NE.U32.AND UP0, UPT, UR4, URZ, UPT ;  /* 0x0000003f0400728c */ /* 0x000fe2000bf05070 */
[----:B------:R-:W-:Y:S01]  /*14090*/  ISETP.NE.U32.AND P1, PT, RZ, UR10, PT ;  /* 0x0000000aff007c0c */ /* 0x000fe2000bf25070 */
[----:B------:R-:W-:-:S02]  /*140a0*/  UIMAD.WIDE UR8, UR45, 0x4, UR8 ;  /* 0x000000042d0878a5 */ /* 0x000fc4000f8e0208 */
[----:B------:R-:W-:Y:S01]  /*140b0*/  UISETP.NE.AND.EX UP0, UPT, UR5, URZ, UPT, UP0 ;  /* 0x0000003f0500728c */ /* 0x000fe2000bf05300 */
[----:B------:R-:W-:Y:S01]  /*140c0*/  ISETP.NE.AND.EX P1, PT, RZ, UR11, PT, P1 ;  /* 0x0000000bff007c0c */ /* 0x000fe2000bf25310 */
[----:B------:R-:W-:Y:S02]  /*140d0*/  ULDC.64 UR10, c[0x0][0xa18] ;  /* 0x00028600000a7ab9 */ /* 0x000fe40000000a00 */
[----:B------:R-:W-:Y:S01]  /*140e0*/  UISETP.NE.U32.AND UP1, UPT, UR10, URZ, UPT ;  /* 0x0000003f0a00728c */ /* 0x000fe2000bf25070 */
[----:B-1----:R-:W-:Y:S02]  /*140f0*/  IMAD.U32 R2, RZ, RZ, UR8 ;  /* 0x00000008ff027e24 */ /* 0x002fe4000f8e00ff */
[----:B------:R-:W-:Y:S01]  /*14100*/  IMAD.U32 R3, RZ, RZ, UR9 ;  /* 0x00000009ff037e24 */ /* 0x000fe2000f8e00ff */
[----:B------:R-:W-:-:S03]  /*14110*/  UISETP.NE.AND.EX UP1, UPT, UR11, URZ, UPT, UP1 ;  /* 0x0000003f0b00728c */ /* 0x000fc6000bf25310 */
[----:B------:R-:W-:Y:S01]  /*14120*/  @UP0 ULDC.64 UR4, c[0x0][0xa28] ;  /* 0x00028a0000040ab9 */ /* 0x000fe20000000a00 */
[----:B------:R-:W-:Y:S01]  /*14130*/  PLOP3.LUT P2, PT, PT, PT, UP0, 0x80, 0x0 ;  /* 0x000000000000781c */ /* 0x000fe20003f4f008 */
[----:B------:R-:W-:Y:S01]  /*14140*/  @UP0 UIMAD.WIDE UR4, UR45, 0x4, UR4 ;  /* 0x000000042d0408a5 */ /* 0x000fe2000f8e0204 */
[----:B------:R1:W5:Y:S01]  /*14150*/  @P1 LDG.E R5, desc[UR48][R2.64] ;  /* 0x0000003002051981 */ /* 0x000362000c1e1900 */
[----:B------:R-:W-:-:S04]  /*14160*/  PLOP3.LUT P4, PT, PT, PT, UP1, 0x80, 0x0 ;  /* 0x000000000000781c */ /* 0x000fc80003f8f018 */
[----:B-1----:R-:W-:Y:S02]  /*14170*/  IMAD.U32 R2, RZ, RZ, UR4 ;  /* 0x00000004ff027e24 */ /* 0x002fe4000f8e00ff */
[----:B------:R-:W-:Y:S01]  /*14180*/  IMAD.U32 R3, RZ, RZ, UR5 ;  /* 0x00000005ff037e24 */ /* 0x000fe2000f8e00ff */
[----:B------:R-:W-:Y:S02]  /*14190*/  @UP1 ULDC.64 UR4, c[0x0][0xa18] ;  /* 0x0002860000041ab9 */ /* 0x000fe40000000a00 */
[----:B------:R-:W-:Y:S02]  /*141a0*/  @UP1 UIMAD.WIDE UR4, UR45, 0x4, UR4 ;  /* 0x000000042d0418a5 */ /* 0x000fe4000f8e0204 */
[----:B------:R1:W5:Y:S04]  /*141b0*/  @P2 LDG.E R4, desc[UR48][R2.64] ;  /* 0x0000003002042981 */ /* 0x000368000c1e1900 */
[----:B-1----:R-:W-:-:S02]  /*141c0*/  IMAD.U32 R2, RZ, RZ, UR4 ;  /* 0x00000004ff027e24 */ /* 0x002fc4000f8e00ff */
[----:B------:R-:W-:Y:S01]  /*141d0*/  IMAD.U32 R3, RZ, RZ, UR5 ;  /* 0x00000005ff037e24 */ /* 0x000fe2000f8e00ff */
[----:B------:R-:W-:Y:S02]  /*141e0*/  ULDC.64 UR4, c[0x0][0xa20] ;  /* 0x0002880000047ab9 */ /* 0x000fe40000000a00 */
[----:B------:R-:W-:-:S04]  /*141f0*/  ISETP.NE.U32.AND P3, PT, RZ, UR4, PT ;  /* 0x00000004ff007c0c */ /* 0x000fc8000bf65070 */
[----:B------:R-:W-:Y:S01]  /*14200*/  ISETP.NE.AND.EX P3, PT, RZ, UR5, PT, P3 ;  /* 0x00000005ff007c0c */ /* 0x000fe2000bf65330 */
[----:B--2---:R1:W-:Y:S02]  /*14210*/  STL [R1+0x28], R0 ;  /* 0x0000280001007387 */ /* 0x0043e40000100800 */
[----:B-1----:R-:W1:Y:S02]  /*14220*/  LDC R0, c[0x0][0x288] ;  /* 0x0000a200ff007b82 */ /* 0x002e640000000800 */
[----:B-1----:R1:W5:Y:S06]  /*14230*/  @P4 LDG.E R0, desc[UR48][R2.64] ;  /* 0x0000003002004981 */ /* 0x00236c000c1e1900 */
[----:B-1----:R-:W1:Y:S02]  /*14240*/  LDC.64 R2, c[0x0][0x3f8] ;  /* 0x0000fe00ff027b82 */ /* 0x002e640000000a00 */
[----:B-1----:R-:W-:-:S06]  /*14250*/  ISETP.NE.U32.AND P2, PT, R2, RZ, PT ;  /* 0x000000ff0200720c */ /* 0x002fcc0003f45070 */
[----:B------:R-:W1:Y:S01]  /*14260*/  LDC R2, c[0x0][0x2e0] ;  /* 0x0000b800ff027b82 */ /* 0x000e620000000800 */
[----:B------:R-:W-:-:S04]  /*14270*/  ISETP.NE.AND.EX P2, PT, R3, RZ, PT, P2 ;  /* 0x000000ff0300720c */ /* 0x000fc80003f45320 */
[----:B0-----:R-:W-:-:S05]  /*14280*/  SEL R6, R6, 0x1, P2 ;  /* 0x0000000106067807 */ /* 0x001fca0001000000 */
[----:B-1----:R-:W-:Y:S01]  /*14290*/  IMAD R6, R6, R2, RZ ;  /* 0x0000000206067224 */ /* 0x002fe200078e02ff */
[----:B------:R-:W-:Y:S06]  /*142a0*/  @P4 BRA `(.L_x_3989) ;  /* 0x0000000000184947 */ /* 0x000fec0003800000 */
[----:B------:R-:W-:Y:S05]  /*142b0*/  @!P0 BRA `(.L_x_3989) ;  /* 0x0000000000148947 */ /* 0x000fea0003800000 */
[----:B------:R-:W-:Y:S02]  /*142c0*/  IMAD.U32 R2, RZ, RZ, UR6 ;  /* 0x00000006ff027e24 */ /* 0x000fe4000f8e00ff */
[----:B------:R-:W-:-:S05]  /*142d0*/  IMAD.U32 R3, RZ, RZ, UR7 ;  /* 0x00000007ff037e24 */ /* 0x000fca000f8e00ff */
[----:B-----5:R-:W2:Y:S04]  /*142e0*/  LDG.E R0, desc[UR48][R2.64] ;  /* 0x0000003002007981 */ /* 0x020ea8000c1e1900 */
[----:B------:R-:W2:Y:S02]  /*142f0*/  LDG.E R2, desc[UR48][R2.64+0x4] ;  /* 0x0000043002027981 */ /* 0x000ea4000c1e1900 */
[----:B--2---:R-:W-:-:S07]  /*14300*/  IMAD.IADD R0, R2, 0x1, -R0 ;  /* 0x0000000102007824 */ /* 0x004fce00078e0a00 */
.L_x_3989:
[----:B-----5:R-:W-:-:S05]  /*14310*/  IMAD.IADD R2, R5, 0x1, R4 ;  /* 0x0000000105027824 */ /* 0x020fca00078e0204 */
[----:B------:R0:W-:Y:S01]  /*14320*/  STL [R1+0x8], R2 ;  /* 0x0000080201007387 */ /* 0x0001e20000100800 */
[----:B------:R-:W-:Y:S05]  /*14330*/  @!P3 BRA `(.L_x_3990) ;  /* 0x000000000018b947 */ /* 0x000fea0003800000 */
[----:B------:R-:W-:Y:S02]  /*14340*/  ULDC.64 UR4, c[0x0][0xa20] ;  /* 0x0002880000047ab9 */ /* 0x000fe40000000a00 */
[----:B------:R-:W-:-:S06]  /*14350*/  UIMAD.WIDE UR4, UR45, 0x4, UR4 ;  /* 0x000000042d0478a5 */ /* 0x000fcc000f8e0204 */
[----:B------:R-:W-:Y:S02]  /*14360*/  IMAD.U32 R6, RZ, RZ, UR4 ;  /* 0x00000004ff067e24 */ /* 0x000fe4000f8e00ff */
[----:B------:R-:W-:-:S05]  /*14370*/  IMAD.U32 R7, RZ, RZ, UR5 ;  /* 0x00000005ff077e24 */ /* 0x000fca000f8e00ff */
[----:B------:R1:W5:Y:S01]  /*14380*/  LDG.E R6, desc[UR48][R6.64] ;  /* 0x0000003006067981 */ /* 0x000362000c1e1900 */
[----:B------:R-:W-:Y:S05]  /*14390*/  BRA `(.L_x_3991) ;  /* 0x0000000000187947 */ /* 0x000fea0003800000 */
.L_x_3990:
[----:B------:R-:W-:Y:S05]  /*143a0*/  @!P1 BRA `(.L_x_3991) ;  /* 0x0000000000149947 */ /* 0x000fea0003800000 */
[----:B0-----:R-:W-:Y:S02]  /*143b0*/  IMAD.U32 R2, RZ, RZ, UR8 ;  /* 0x00000008ff027e24 */ /* 0x001fe4000f8e00ff */
[----:B------:R-:W-:-:S05]  /*143c0*/  IMAD.U32 R3, RZ, RZ, UR9 ;  /* 0x00000009ff037e24 */ /* 0x000fca000f8e00ff */
[----:B------:R-:W2:Y:S04]  /*143d0*/  LDG.E R6, desc[UR48][R2.64] ;  /* 0x0000003002067981 */ /* 0x000ea8000c1e1900 */
[----:B------:R-:W2:Y:S02]  /*143e0*/  LDG.E R2, desc[UR48][R2.64+0x4] ;  /* 0x0000043002027981 */ /* 0x000ea4000c1e1900 */
[----:B--2---:R-:W-:-:S07]  /*143f0*/  IMAD.IADD R6, R2, 0x1, -R6 ;  /* 0x0000000102067824 */ /* 0x004fce00078e0a06 */
.L_x_3991:
[----:B------:R-:W1:Y:S01]  /*14400*/  LDL R9, [R1+0x14] ;  /* 0x0000140001097983 */ /* 0x000e620000100800 */
[----:B0-----:R-:W0:Y:S01]  /*14410*/  LDC.64 R2, c[0x0][0x9e0] ;  /* 0x00027800ff027b82 */ /* 0x001e220000000a00 */
[----:B-----5:R-:W-:Y:S01]  /*14420*/  IMAD.IADD R6, R6, 0x1, -R4 ;  /* 0x0000000106067824 */ /* 0x020fe200078e0a04 */
[----:B0-----:R-:W-:Y:S02]  /*14430*/  ISETP.GE.AND P1, PT, R3, 0x1, PT ;  /* 0x000000010300780c */ /* 0x001fe40003f26270 */
[----:B-1----:R-:W-:-:S04]  /*14440*/  LEA R7, R9, 0x80, 0x7 ;  /* 0x0000008009077811 */ /* 0x002fc800078e38ff */
        /* <DEDUP_REMOVED lines=13> */
.L_x_3993:
[----:B------:R-:W-:-:S13]  /*14520*/  ISETP.NE.AND P0, PT, R3, 0x1, PT ;  /* 0x000000010300780c */ /* 0x000fda0003f05270 */
[----:B------:R-:W0:Y:S02]  /*14530*/  @P0 LDC.64 R4, c[0x0][0x9e8] ;  /* 0x00027a00ff040b82 */ /* 0x000e240000000a00 */
[----:B0-----:R-:W-:-:S05]  /*14540*/  @P0 IMAD.HI.U32 R4, R8, R4, RZ ;  /* 0x0000000408040227 */ /* 0x001fca00078e00ff */
[----:B------:R-:W-:-:S07]  /*14550*/  @P0 SHF.R.U32.HI R8, RZ, R5, R4 ;  /* 0x00000005ff080219 */ /* 0x000fce0000011604 */
.L_x_3994:
[----:B------:R-:W-:-:S05]  /*14560*/  IMAD R8, R8, R3, R3 ;  /* 0x0000000308087224 */ /* 0x000fca00078e0203 */
[----:B------:R-:W-:-:S07]  /*14570*/  VIMNMX R2, R2, R8, PT ;  /* 0x0000000802027248 */ /* 0x000fce0003fe0100 */
.L_x_3992:
        /* <DEDUP_REMOVED lines=12> */
[----:B------:R-:W-:-:S04]  /*14640*/  VIADD R0, R2, -UR4 ;  /* 0x8000000402007c36 */ /* 0x000fc80008000000 */
[----:B------:R0:W-:Y:S01]  /*14650*/  STL [R1+0x18], R7 ;  /* 0x0000180701007387 */ /* 0x0001e20000100800 */
        /* <DEDUP_REMOVED lines=10> */
.L_x_3996:
[----:B------:R-:W-:-:S13]  /*14700*/  ISETP.NE.AND P0, PT, R3, 0x1, PT ;  /* 0x000000010300780c */ /* 0x000fda0003f05270 */
[----:B------:R-:W1:Y:S02]  /*14710*/  @P0 LDC.64 R4, c[0x0][0x9e8] ;  /* 0x00027a00ff040b82 */ /* 0x000e640000000a00 */
[----:B-1----:R-:W-:-:S05]  /*14720*/  @P0 IMAD.HI.U32 R4, R2, R4, RZ ;  /* 0x0000000402040227 */ /* 0x002fca00078e00ff */
[----:B------:R-:W-:-:S07]  /*14730*/  @P0 SHF.R.U32.HI R2, RZ, R5, R4 ;  /* 0x00000005ff020219 */ /* 0x000fce0000011604 */
.L_x_3997:
[----:B------:R-:W-:-:S05]  /*14740*/  IMAD R2, R2, R3, RZ ;  /* 0x0000000302027224 */ /* 0x000fca00078e02ff */
[----:B------:R-:W-:-:S07]  /*14750*/  VIMNMX R0, R0, R2, !PT ;  /* 0x0000000200007248 */ /* 0x000fce0007fe0100 */
.L_x_3995:
        /* <DEDUP_REMOVED lines=12> */
[----:B------:R-:W1:Y:S01]  /*14820*/  S2R R3, SR_LANEID ;  /* 0x0000000000037919 */ /* 0x000e620000000000 */
[----:B------:R-:W-:Y:S02]  /*14830*/  VOTEU.ANY UR4, UPT, PT ;  /* 0x0000000000047886 */ /* 0x000fe400038e0100 */
[----:B------:R-:W1:Y:S08]  /*14840*/  FLO.U32 R0, UR4 ;  /* 0x0000000400007d00 */ /* 0x000e7000080e0000 */
[----:B------:R-:W2:Y:S01]  /*14850*/  POPC R4, UR4 ;  /* 0x0000000400047d09 */ /* 0x000ea20008000000 */
[----:B-1----:R-:W-:-:S02]  /*14860*/  ISETP.EQ.U32.AND P0, PT, R0, R3, PT ;  /* 0x000000030000720c */ /* 0x002fc40003f02070 */
[----:B------:R-:W2:Y:S11]  /*14870*/  LDC.64 R2, c[0x0][0xc38] ;  /* 0x00030e00ff027b82 */ /* 0x000eb60000000a00 */
[----:B--2---:R-:W2:Y:S01]  /*14880*/  @P0 ATOMG.E.ADD.STRONG.GPU PT, R3, desc[UR48][R2.64], R4 ;  /* 0x00000004020309a8 */ /* 0x004ea200081ee1f0 */
[----:B------:R-:W1:Y:S02]  /*14890*/  S2R R5, SR_LTMASK ;  /* 0x0000000000057919 */ /* 0x000e640000003900 */
[----:B-1----:R-:W-:-:S06]  /*148a0*/  LOP3.LUT R5, R5, UR4, RZ, 0xc0, !PT ;  /* 0x0000000405057c12 */ /* 0x002fcc000f8ec0ff */
[----:B------:R-:W1:Y:S01]  /*148b0*/  POPC R5, R5 ;  /* 0x0000000500057309 */ /* 0x000e620000000000 */
[----:B--2---:R-:W1:Y:S02]  /*148c0*/  SHFL.IDX PT, R0, R3, R0, 0x1f ;  /* 0x00001f0003007589 */ /* 0x004e6400000e0000 */
[----:B-1----:R-:W-:-:S05]  /*148d0*/  IADD3 R0, R0, UR43, R5 ;  /* 0x0000002b00007c10 */ /* 0x002fca000fffe005 */
[----:B------:R1:W-:Y:S01]  /*148e0*/  STL [R1+0x10], R0 ;  /* 0x0000100001007387 */ /* 0x0003e20000100800 */
[----:B------:R-:W-:Y:S05]  /*148f0*/  BRA `(.L_x_4000) ;  /* 0x0000003000047947 */ /* 0x000fea0003800000 */
.L_x_3999:
        /* <DEDUP_REMOVED lines=15> */
[----:B0-----:R-:W-:-:S02]  /*149f0*/  IMAD.U32 R7, RZ, RZ, UR9 ;  /* 0x00000009ff077e24 */ /* 0x001fc4000f8e00ff */
[----:B------:R-:W-:Y:S02]  /*14a00*/  IMAD.U32 R10, RZ, RZ, UR4 ;  /* 0x00000004ff0a7e24 */ /* 0x000fe4000f8e00ff */
[----:B------:R-:W-:Y:S02]  /*14a10*/  IMAD.U32 R11, RZ, RZ, UR5 ;  /* 0x00000005ff0b7e24 */ /* 0x000fe4000f8e00ff */
[----:B------:R-:W-:Y:S02]  /*14a20*/  IMAD.MOV.U32 R8, RZ, RZ, 0x70 ;  /* 0x00000070ff087424 */ /* 0x000fe400078e00ff */
[----:B------:R-:W-:Y:S02]  /*14a30*/  IMAD.MOV.U32 R12, RZ, RZ, 0x1 ;  /* 0x00000001ff0c7424 */ /* 0x000fe400078e00ff */
[----:B------:R-:W-:-:S07]  /*14a40*/  IMAD.MOV.U32 R13, RZ, RZ, RZ ;  /* 0x000000ffff0d7224 */ /* 0x000fce00078e00ff */
[----:B------:R-:W-:-:S07]  /*14a50*/  LEPC R20, `(.L_x_4001) ;  /* 0x000000001014794e */ /* 0x000fce0000000000 */
[----:B-1----:R-:W-:Y:S05]  /*14a60*/  CALL.ABS.NOINC R2 ;  /* 0x0000000002007343 */ /* 0x002fea0003c00000 */
.L_x_4001:
        /* <DEDUP_REMOVED lines=24> */
.L_x_4002:
        /* <DEDUP_REMOVED lines=20> */
.L_x_4003:
        /* <DEDUP_REMOVED lines=18> */
.L_x_4004:
[----:B------:R-:W2:Y:S01]  /*14e50*/  LDC R0, c[0x0][0x428] ;  /* 0x00010a00ff007b82 */ /* 0x000ea20000000800 */
[----:B------:R-:W-:Y:S01]  /*14e60*/  ULDC.64 UR4, c[0x0][0x9f8] ;  /* 0x00027e0000047ab9 */ /* 0x000fe20000000a00 */
[----:B------:R-:W3:Y:S01]  /*14e70*/  LDL.LU R6, [R1+0x28] ;  /* 0x0000280001067983 */ /* 0x000ee20000300800 */
[----:B------:R-:W-:Y:S01]  /*14e80*/  IMAD.U32 R17, RZ, RZ, UR38 ;  /* 0x00000026ff117e24 */ /* 0x000fe2000f8e00ff */
[----:B------:R-:W-:Y:S01]  /*14e90*/  ULDC.64 UR6, c[0x0][0xa08] ;  /* 0x0002820000067ab9 */ /* 0x000fe20000000a00 */
[----:B--2---:R-:W-:Y:S01]  /*14ea0*/  ISETP.NE.AND P0, PT, R0, 0x1, PT ;  /* 0x000000010000780c */ /* 0x004fe20003f05270 */
[----:B------:R-:W-:Y:S01]  /*14eb0*/  UISETP.NE.U32.AND UP0, UPT, UR4, URZ, UPT ;  /* 0x0000003f0400728c */ /* 0x000fe2000bf05070 */
[----:B------:R-:W3:Y:S01]  /*14ec0*/  LDL.LU R5, [R1+0x14] ;  /* 0x0000140001057983 */ /* 0x000ee20000300800 */
[----:B------:R-:W-:Y:S02]  /*14ed0*/  IMAD.U32 R20, RZ, RZ, UR45 ;  /* 0x0000002dff147e24 */ /* 0x000fe4000f8e00ff */
[----:B------:R-:W-:Y:S01]  /*14ee0*/  UISETP.NE.AND.EX UP0, UPT, UR5, URZ, UPT, UP0 ;  /* 0x0000003f0500728c */ /* 0x000fe2000bf05300 */
[----:B------:R-:W2:Y:S07]  /*14ef0*/  S2R R4, SR_TID.X ;  /* 0x0000000000047919 */ /* 0x000eae0000002100 */
[----:B-1----:R-:W1:Y:S03]  /*14f00*/  @P0 LDC R2, c[0x0][0x42c] ;  /* 0x00010b00ff020b82 */ /* 0x002e660000000800 */
[----:B------:R-:W-:-:S02]  /*14f10*/  @UP0 ULDC.64 UR4, c[0x0][0x9f8] ;  /* 0x00027e0000040ab9 */ /* 0x000fc40000000a00 */
[----:B------:R-:W-:-:S03]  /*14f20*/  @UP0 UIMAD.WIDE UR4, UR45, 0x4, UR4 ;  /* 0x000000042d0408a5 */ /* 0x000fc6000f8e0204 */
[----:B------:R-:W4:Y:S03]  /*14f30*/  @P0 LDC R0, c[0x0][0x430] ;  /* 0x00010c00ff000b82 */ /* 0x000f260000000800 */
[----:B------:R-:W-:Y:S02]  /*14f40*/  IMAD.U32 R3, RZ, RZ, UR5 ;  /* 0x00000005ff037e24 */ /* 0x000fe4000f8e00ff */
[----:B-1----:R-:W-:Y:S01]  /*14f50*/  @P0 IMAD.HI.U32 R2, R2, UR38, RZ ;  /* 0x0000002602020c27 */ /* 0x002fe2000f8e00ff */
[----:B--2---:R-:W-:-:S04]  /*14f60*/  LOP3.LUT R10, R4, 0x7f, RZ, 0xc0, !PT ;  /* 0x0000007f040a7812 */ /* 0x004fc800078ec0ff */
[----:B----4-:R-:W-:Y:S01]  /*14f70*/  @P0 SHF.R.U32.HI R17, RZ, R0, R2 ;  /* 0x00000000ff110219 */ /* 0x010fe20000011602 */
[----:B------:R-:W-:Y:S01]  /*14f80*/  IMAD.U32 R2, RZ, RZ, UR4 ;  /* 0x00000004ff027e24 */ /* 0x000fe2000f8e00ff */
[----:B------:R-:W-:Y:S01]  /*14f90*/  PLOP3.LUT P0, PT, PT, PT, UP0, 0x80, 0x0 ;  /* 0x000000000000781c */ /* 0x000fe20003f0f008 */
[----:B------:R-:W-:-:S12]  /*14fa0*/  ULDC.64 UR4, c[0x0][0xa00] ;  /* 0x0002800000047ab9 */ /* 0x000fd80000000a00 */
[----:B------:R1:W2:Y:S01]  /*14fb0*/  @P0 LDG.E R20, desc[UR48][R2.64] ;  /* 0x0000003002140981 */ /* 0x0002a2000c1e1900 */
        /* <DEDUP_REMOVED lines=9> */
[----:B-1----:R-:W1:Y:S01]  /*15050*/  LDC.64 R2, c[0x0][0x3f8] ;  /* 0x0000fe00ff027b82 */ /* 0x002e620000000a00 */
        /* <DEDUP_REMOVED lines=8> */
[----:B-1----:R-:W-:Y:S01]  /*150e0*/  LOP3.LUT P0, RZ, R2, UR6, RZ, 0xfc, !PT ;  /* 0x0000000602ff7c12 */ /* 0x002fe2000f80fcff */
[----:B------:R-:W-:-:S03]  /*150f0*/  UMOV UR6, 0xffffffff ;  /* 0xffffffff00067882 */ /* 0x000fc60000000000 */
[----:B------:R-:W-:Y:S01]  /*15100*/  LOP3.LUT P0, RZ, R3, UR7, RZ, 0xfc, P0 ;  /* 0x0000000703ff7c12 */ /* 0x000fe2000800fcff */
[----:B---3--:R-:W-:-:S05]  /*15110*/  IMAD R5, R5, 0x80, R6 ;  /* 0x0000008005057824 */ /* 0x008fca00078e0206 */
[----:B------:R-:W-:-:S13]  /*15120*/  R2UR UR37, R5 ;  /* 0x00000000052572ca */ /* 0x000fda00000e0000 */
[----:B------:R-:W-:Y:S01]  /*15130*/  UMOV UR9, UR37 ;  /* 0x0000002500097c82 */ /* 0x000fe20008000000 */
[----:B------:R-:W-:Y:S01]  /*15140*/  UMOV UR13, UR37 ;  /* 0x00000025000d7c82 */ /* 0x000fe20008000000 */
[----:B------:R1:W-:Y:S01]  /*15150*/  @!UP1 UTMAPF.L2.4D [UR36], [UR4] ;  /* 0x00000024040095b8 */ /* 0x0003e20008018000 */
[----:B------:R1:W-:Y:S01]  /*15160*/  @!UP1 UTMAPF.L2.4D [UR8], [UR4] ;  /* 0x00000008040095b8 */ /* 0x0003e20008018000 */
[----:B------:R1:W-:Y:S01]  /*15170*/  @!UP1 UTMAPF.L2.4D [UR12], [UR4] ;  /* 0x0000000c040095b8 */ /* 0x0003e20008018000 */
[----:B--2---:R-:W-:Y:S02]  /*15180*/  SHF.R.S32.HI R21, RZ, 0x1f, R20 ;  /* 0x0000001fff157819 */ /* 0x004fe40000011414 */
[----:B------:R-:W-:Y:S01]  /*15190*/  SEL R0, R20, RZ, !P0 ;  /* 0x000000ff14007207 */ /* 0x000fe20004000000 */
[----:B-1----:R-:W-:Y:S06]  /*151a0*/  BRA.DIV UR6, `(.L_x_4005) ;  /* 0x0000003a06d47947 */ /* 0x002fec000b800000 */
[----:B------:R1:W2:Y:S02]  /*151b0*/  SHFL.IDX PT, R14, R4, RZ, 0x1f ;  /* 0x00001fff040e7589 */ /* 0x0002a400000e0000 */
.L_x_4077:
        /* <DEDUP_REMOVED lines=8> */
.L_x_4080:
[----:B------:R-:W-:Y:S05]  /*15240*/  @!P6 BRA `(.L_x_4008) ;  /* 0x00000004007ce947 */ /* 0x000fea0003800000 */
[----:B------:R-:W-:-:S04]  /*15250*/  ISETP.NE.U32.AND P0, PT, R2, RZ, PT ;  /* 0x000000ff0200720c */ /* 0x000fc80003f05070 */
[----:B------:R-:W-:-:S13]  /*15260*/  ISETP.NE.AND.EX P0, PT, R3, RZ, PT, P0 ;  /* 0x000000ff0300720c */ /* 0x000fda0003f05300 */
[----:B------:R-:W-:Y:S05]  /*15270*/  @!P0 BRA `(.L_x_4009) ;  /* 0x0000000000488947 */ /* 0x000fea0003800000 */
[----:B------:R-:W1:Y:S01]  /*15280*/  LDC R9, c[0x0][0x41c] ;  /* 0x00010700ff097b82 */ /* 0x000e620000000800 */
[----:B------:R-:W-:Y:S01]  /*15290*/  IMAD.MOV.U32 R0, RZ, RZ, R4 ;  /* 0x000000ffff007224 */ /* 0x000fe200078e0004 */
[----:B------:R-:W-:Y:S01]  /*152a0*/  ULDC.64 UR4, c[0x0][0x408] ;  /* 0x0001020000047ab9 */ /* 0x000fe20000000a00 */
[----:B-1----:R-:W-:-:S13]  /*152b0*/  ISETP.NE.AND P0, PT, R9, 0x1, PT ;  /* 0x000000010900780c */ /* 0x002fda0003f05270 */
[----:B0-----:R-:W0:Y:S02]  /*152c0*/  @P0 LDC.64 R6, c[0x0][0x420] ;  /* 0x00010800ff060b82 */ /* 0x001e240000000a00 */
        /* <DEDUP_REMOVED lines=13> */
.L_x_4009:
[----:B-1----:R-:W-:Y:S02]  /*153a0*/  LEA R2, R18, UR41, 0x3 ;  /* 0x0000002912027c11 */ /* 0x002fe4000f8e18ff */
[----:B------:R-:W-:Y:S02]  /*153b0*/  SHF.L.U32 R6, R19, 0x1f, RZ ;  /* 0x0000001f13067819 */ /* 0x000fe400000006ff */
[----:B------:R-:W-:Y:S02]  /*153c0*/  ISETP.NE.AND P0, PT, R10, RZ, PT ;  /* 0x000000ff0a00720c */ /* 0x000fe40003f05270 */
[----:B------:R-:W1:Y:S02]  /*153d0*/  SYNCS.PHASECHK.TRANS64.TRYWAIT P2, [R2+URZ+0x2a880], R6 ;  /* 0x02a88006020075a7 */ /* 0x000e64000804017f */
[----:B-1----:R-:W-:Y:S09]  /*153e0*/  @!P2 BRA `(.L_x_4010) ;  /* 0x000000380084a947 */ /* 0x002ff20003800000 */
.L_x_4081:
        /* <DEDUP_REMOVED lines=8> */
.L_x_4011:
[----:B0-----:R-:W2:Y:S01]  /*15470*/  LDL R7, [R1+0x8] ;  /* 0x0000080001077983 */ /* 0x001ea20000100800 */
        /* <DEDUP_REMOVED lines=19> */
[----:B0-----:R-:W-:Y:S01]  /*155b0*/  UMOV UR8, UR14 ;  /* 0x0000000e00087c82 */ /* 0x001fe20008000000 */
[----:B------:R-:W-:Y:S01]  /*155c0*/  UMOV UR10, UR16 ;  /* 0x00000010000a7c82 */ /* 0x000fe20008000000 */
[----:B------:R-:W-:Y:S01]  /*155d0*/  UMOV UR14, 0x80 ;  /* 0x00000080000e7882 */ /* 0x000fe20000000000 */
[----:B------:R0:W-:Y:S02]  /*155e0*/  UTMALDG.4D [UR8], [UR4], desc[UR6] ;  /* 0x00000608040075b4 */ /* 0x0001e40008019000 */
[----:B0-----:R-:W-:Y:S01]  /*155f0*/  UMOV UR8, UR15 ;  /* 0x0000000f00087c82 */ /* 0x001fe20008000000 */
[----:B------:R-:W-:Y:S02]  /*15600*/  UMOV UR10, UR14 ;  /* 0x0000000e000a7c82 */ /* 0x000fe40008000000 */
[----:B------:R0:W-:Y:S01]  /*15610*/  UTMALDG.4D [UR8], [UR4], desc[UR6] ;  /* 0x00000608040075b4 */ /* 0x0001e20008019000 */
[----:B------:R-:W2:Y:S02]  /*15620*/  SYNCS.PHASECHK.TRANS64.TRYWAIT P2, [R2+URZ+0x2a840], R6 ;  /* 0x02a84006020075a7 */ /* 0x000ea4000804017f */
[----:B0-2---:R-:W-:Y:S05]  /*15630*/  @!P2 BRA `(.L_x_4012) ;  /* 0x000000380004a947 */ /* 0x005fea0003800000 */
.L_x_4082:
        /* <DEDUP_REMOVED lines=8> */
.L_x_4013:
        /* <DEDUP_REMOVED lines=24> */
.L_x_4008:
        /* <DEDUP_REMOVED lines=10> */
[----:B01----:R-:W-:Y:S01]  /*158e0*/  @P0 IMAD.MOV.U32 R2, RZ, RZ, 0x6000 ;  /* 0x00006000ff020424 */ /* 0x003fe200078e00ff */
        /* <DEDUP_REMOVED lines=20> */
.L_x_4006:
        /* <DEDUP_REMOVED lines=10> */
.L_x_4083:
[----:B------:R-:W-:Y:S05]  /*15ad0*/  BSYNC B0 ;  /* 0x0000000000007941 */ /* 0x000fea0003800000 */
.L_x_4014:
[----:B--2---:R-:W2:Y:S04]  /*15ae0*/  LDL.LU R3, [R1+0x18] ;  /* 0x0000180001037983 */ /* 0x004ea80000300800 */
[----:B-1----:R-:W3:Y:S01]  /*15af0*/  LDL R4, [R1+0x4] ;  /* 0x0000040001047983 */ /* 0x002ee20000100800 */
[----:B--2---:R-:W-:-:S05]  /*15b00*/  VIADD R3, R3, 0xfffffffe ;  /* 0xfffffffe03037836 */ /* 0x004fca0000000000 */
[----:B---3--:R-:W-:-:S13]  /*15b10*/  ISETP.GE.AND P0, PT, R3, R4, PT ;  /* 0x000000040300720c */ /* 0x008fda0003f06270 */
[----:B------:R-:W-:Y:S05]  /*15b20*/  @!P0 BRA `(.L_x_4016) ;  /* 0x0000001000f48947 */ /* 0x000fea0003800000 */
[----:B------:R-:W-:Y:S02]  /*15b30*/  IMAD.MOV.U32 R2, RZ, RZ, R18 ;  /* 0x000000ffff027224 */ /* 0x000fe400078e0012 */
[----:B------:R-:W-:-:S07]  /*15b40*/  IMAD.MOV.U32 R8, RZ, RZ, R19 ;  /* 0x000000ffff087224 */ /* 0x000fce00078e0013 */
.L_x_4040:
[----:B------:R-:W-:Y:S01]  /*15b50*/  VIADD R18, R2, 0x1 ;  /* 0x0000000102127836 */ /* 0x000fe20000000000 */
[----:B------:R-:W-:Y:S05]  /*15b60*/  YIELD ;  /* 0x0000000000007946 */ /* 0x000fea0003800000 */
[----:B------:R-:W-:Y:S01]  /*15b70*/  ISETP.NE.AND P0, PT, R18, 0x2, PT ;  /* 0x000000021200780c */ /* 0x000fe20003f05270 */
[----:B------:R-:W-:Y:S03]  /*15b80*/  BSSY B0, `(.L_x_4017) ;  /* 0x00000a5000007945 */ /* 0x000fe60003800000 */
[----:B------:R-:W-:-:S02]  /*15b90*/  SEL R19, RZ, 0x1, P0 ;  /* 0x00000001ff137807 */ /* 0x000fc40000000000 */
[----:B------:R-:W-:Y:S02]  /*15ba0*/  SEL R18, R18, RZ, P0 ;  /* 0x000000ff12127207 */ /* 0x000fe40000000000 */
[----:B------:R-:W-:Y:S01]  /*15bb0*/  LOP3.LUT R19, R8, R19, RZ, 0x3c, !PT ;  /* 0x0000001308137212 */ /* 0x000fe200078e3cff */
[----:B------:R-:W-:Y:S06]  /*15bc0*/  @!P6 BRA `(.L_x_4018) ;  /* 0x000000080080e947 */ /* 0x000fec0003800000 */
[----:B------:R-:W-:Y:S01]  /*15bd0*/  ULDC.64 UR4, c[0x0][0x3f8] ;  /* 0x0000fe0000047ab9 */ /* 0x000fe20000000a00 */
[----:B------:R-:W-:Y:S01]  /*15be0*/  IMAD.MOV.U32 R9, RZ, RZ, R3 ;  /* 0x000000ffff097224 */ /* 0x000fe200078e0003 */
[----:B------:R-:W-:-:S04]  /*15bf0*/  ISETP.NE.U32.AND P0, PT, RZ, UR4, PT ;  /* 0x00000004ff007c0c */ /* 0x000fc8000bf05070 */
[----:B------:R-:W-:-:S13]  /*15c00*/  ISETP.NE.AND.EX P0, PT, RZ, UR5, PT, P0 ;  /* 0x00000005ff007c0c */ /* 0x000fda000bf05300 */
[----:B------:R-:W-:Y:S05]  /*15c10*/  @!P0 BRA `(.L_x_4019) ;  /* 0x0000000000448947 */ /* 0x000fea0003800000 */
[----:B------:R-:W1:Y:S01]  /*15c20*/  LDC R6, c[0x0][0x41c] ;  /* 0x00010700ff067b82 */ /* 0x000e620000000800 */
[----:B------:R-:W-:Y:S01]  /*15c30*/  ULDC.64 UR6, c[0x0][0x408] ;  /* 0x0001020000067ab9 */ /* 0x000fe20000000a00 */
[----:B-1----:R-:W-:-:S13]  /*15c40*/  ISETP.NE.AND P0, PT, R6, 0x1, PT ;  /* 0x000000010600780c */ /* 0x002fda0003f05270 */
[----:B------:R-:W1:Y:S02]  /*15c50*/  @P0 LDC.64 R4, c[0x0][0x420] ;  /* 0x00010800ff040b82 */ /* 0x000e640000000a00 */
[----:B-1----:R-:W-:-:S04]  /*15c60*/  @P0 IMAD.HI.U32 R0, R3, R4, RZ ;  /* 0x0000000403000227 */ /* 0x002fc800078e00ff */
[----:B------:R-:W-:Y:S01]  /*15c70*/  IMAD.MOV.U32 R4, RZ, RZ, R3 ;  /* 0x000000ffff047224 */ /* 0x000fe200078e0003 */
[----:B------:R-:W-:Y:S01]  /*15c80*/  @P0 SHF.R.U32.HI R4, RZ, R5, R0 ;  /* 0x00000005ff040219 */ /* 0x000fe20000011600 */
[----:B------:R-:W-:-:S03]  /*15c90*/  IMAD R0, R21, UR6, RZ ;  /* 0x0000000615007c24 */ /* 0x000fc6000f8e02ff */
[--C-:B------:R-:W-:Y:S01]  /*15ca0*/  SHF.R.S32.HI R5, RZ, 0x1f, R4.reuse ;  /* 0x0000001fff057819 */ /* 0x100fe20000011404 */
[----:B------:R-:W-:Y:S02]  /*15cb0*/  IMAD.MOV R9, RZ, RZ, -R4 ;  /* 0x000000ffff097224 */ /* 0x000fe400078e0a04 */
[C---:B------:R-:W-:Y:S02]  /*15cc0*/  IMAD R0, R20.reuse, UR7, R0 ;  /* 0x0000000714007c24 */ /* 0x040fe4000f8e0200 */
[----:B------:R-:W-:-:S04]  /*15cd0*/  IMAD.WIDE.U32 R4, R20, UR6, R4 ;  /* 0x0000000614047c25 */ /* 0x000fc8000f8e0004 */
[----:B------:R-:W-:Y:S01]  /*15ce0*/  IMAD R9, R6, R9, R3 ;  /* 0x0000000906097224 */ /* 0x000fe200078e0203 */
[----:B------:R-:W-:Y:S01]  /*15cf0*/  LEA R6, P0, R4, UR4, 0x2 ;  /* 0x0000000404067c11 */ /* 0x000fe2000f8010ff */
[----:B------:R-:W-:-:S05]  /*15d00*/  IMAD.IADD R0, R0, 0x1, R5 ;  /* 0x0000000100007824 */ /* 0x000fca00078e0205 */
[----:B0-----:R-:W-:-:S05]  /*15d10*/  LEA.HI.X R7, R4, UR5, R0, 0x2, P0 ;  /* 0x0000000504077c11 */ /* 0x001fca00080f1400 */
[----:B------:R1:W5:Y:S02]  /*15d20*/  LDG.E R0, desc[UR48][R6.64] ;  /* 0x0000003006007981 */ /* 0x000364000c1e1900 */
.L_x_4019:
        /* <DEDUP_REMOVED lines=8> */
.L_x_4084:
[----:B------:R-:W-:Y:S05]  /*15db0*/  BSYNC B1 ;  /* 0x0000000000017941 */ /* 0x000fea0003800000 */
.L_x_4020:
        /* <DEDUP_REMOVED lines=9> */
.L_x_4023:
[----:B------:R-:W-:Y:S05]  /*15e50*/  BSYNC B1 ;  /* 0x0000000000017941 */ /* 0x000fea0003800000 */
.L_x_4022:
[----:B0-----:R-:W2:Y:S01]  /*15e60*/  LDL R7, [R1+0x8] ;  /* 0x0000080001077983 */ /* 0x001ea20000100800 */
        /* <DEDUP_REMOVED lines=10> */
[----:B------:R-:W-:Y:S02]  /*15f10*/  VIADD R10, R4, 0xc400 ;  /* 0x0000c400040a7836 */ /* 0x000fe40000000000 */
[----:B--2---:R-:W-:Y:S02]  /*15f20*/  IMAD R9, R9, 0x80, R7 ;  /* 0x0000008009097824 */ /* 0x004fe400078e0207 */
[----:B------:R-:W-:-:S07]  /*15f30*/  VIADD R7, R6, 0x2a870 ;  /* 0x0002a87006077836 */ /* 0x000fce0000000000 */
.L_x_4024:
        /* <DEDUP_REMOVED lines=8> */
[----:B0-----:R-:W-:Y:S05]  /*15fc0*/  @P0 BRA.U.ANY `(.L_x_4024) ;  /* 0xfffffffd00dc0947 */ /* 0x001fea000393ffff */
[----:B------:R-:W-:Y:S01]  /*15fd0*/  IMAD.MOV.U32 R13, RZ, RZ, 0x40 ;  /* 0x00000040ff0d7424 */ /* 0x000fe200078e00ff */
[----:B------:R-:W-:Y:S01]  /*15fe0*/  R2UR UR12, R17 ;  /* 0x00000000110c72ca */ /* 0x000fe200000e0000 */
[----:B------:R-:W-:Y:S01]  /*15ff0*/  VIADD R10, R4, 0xe400 ;  /* 0x0000e400040a7836 */ /* 0x000fe20000000000 */
[----:B------:R-:W-:Y:S01]  /*16000*/  PLOP3.LUT P0, PT, PT, PT, PT, 0x80, 0x0 ;  /* 0x000000000000781c */ /* 0x000fe20003f0f070 */
[----:B------:R-:W-:Y:S01]  /*16010*/  UMOV UR6, 0x0 ;  /* 0x0000000000067882 */ /* 0x000fe20000000000 */
[----:B------:R-:W-:Y:S01]  /*16020*/  R2UR UR10, R13 ;  /* 0x000000000d0a72ca */ /* 0x000fe200000e0000 */
[----:B------:R-:W-:-:S14]  /*16030*/  UMOV UR7, 0x14f00000 ;  /* 0x14f0000000077882 */ /* 0x000fdc0000000000 */
.L_x_4025:
        /* <DEDUP_REMOVED lines=16> */
.L_x_4026:
        /* <DEDUP_REMOVED lines=9> */
[----:B------:R-:W0:Y:S01]  /*161d0*/  SYNCS.PHASECHK.TRANS64.TRYWAIT P0, [R6+URZ+0x2a840], R5 ;  /* 0x02a84005060075a7 */ /* 0x000e22000800017f */
[----:B------:R-:W-:Y:S04]  /*161e0*/  BSSY B1, `(.L_x_4027) ;  /* 0x0000002000017945 */ /* 0x000fe80003800000 */
[----:B0-----:R-:W-:Y:S05]  /*161f0*/  @!P0 BRA `(.L_x_4028) ;  /* 0x0000002c00548947 */ /* 0x001fea0003800000 */
.L_x_4085:
[----:B------:R-:W-:Y:S05]  /*16200*/  BSYNC B1 ;  /* 0x0000000000017941 */ /* 0x000fea0003800000 */
.L_x_4027:
[----:B------:R-:W-:Y:S01]  /*16210*/  BSSY B1, `(.L_x_4029) ;  /* 0x000000b000017945 */ /* 0x000fe20003800000 */
[----:B------:R-:W-:Y:S02]  /*16220*/  IMAD.MOV.U32 R10, RZ, RZ, 0x0 ;  /* 0x00000000ff0a7424 */ /* 0x000fe400078e00ff */
[----:B------:R-:W-:Y:S01]  /*16230*/  IMAD.MOV.U32 R11, RZ, RZ, 0x14f00000 ;  /* 0x14f00000ff0b7424 */ /* 0x000fe200078e00ff */
[----:B------:R-:W-:Y:S06]  /*16240*/  @P2 BRA `(.L_x_4030) ;  /* 0x00000000001c2947 */ /* 0x000fec0003800000 */
[----:B------:R-:W2:Y:S01]  /*16250*/  S2R R7, SR_TID.X ;  /* 0x0000000000077919 */ /* 0x000ea20000002100 */
[----:B01----:R-:W-:-:S04]  /*16260*/  IMAD.MOV.U32 R5, RZ, RZ, 0x6000 ;  /* 0x00006000ff057424 */ /* 0x003fc800078e00ff */
[----:B------:R3:W-:Y:S01]  /*16270*/  SYNCS.ARRIVE.TRANS64 RZ, [R6+URZ+0x2a830], R5 ;  /* 0x02a8300506ff79a7 */ /* 0x0007e2000800003f */
[----:B--2---:R-:W-:-:S04]  /*16280*/  LOP3.LUT R7, R7, 0x1f, RZ, 0xc0, !PT ;  /* 0x0000001f07077812 */ /* 0x004fc800078ec0ff */
[----:B------:R-:W-:-:S13]  /*16290*/  ISETP.NE.AND P0, PT, R7, RZ, PT ;  /* 0x000000ff0700720c */ /* 0x000fda0003f05270 */
[----:B---3--:R-:W-:Y:S05]  /*162a0*/  @!P0 BRA `(.L_x_4030) ;  /* 0x0000000000048947 */ /* 0x008fea0003800000 */
[----:B------:R-:W-:Y:S01]  /*162b0*/  BPT.TRAP 0x1 ;  /* 0x000000040000795c */ /* 0x000fe20000300000 */
.L_x_4030:
[----:B------:R-:W-:Y:S05]  /*162c0*/  BSYNC B1 ;  /* 0x0000000000017941 */ /* 0x000fea0003800000 */
.L_x_4029:
[----:B------:R-:W-:Y:S01]  /*162d0*/  R2UR UR10, R14 ;  /* 0x000000000e0a72ca */ /* 0x000fe200000e0000 */
[----:B------:R-:W-:Y:S01]  /*162e0*/  UIADD3 UR4, UP0, UR46, 0x370, URZ ;  /* 0x000003702e047890 */ /* 0x000fe2000ff1e03f */
[----:B------:R-:W-:Y:S01]  /*162f0*/  R2UR UR6, R10 ;  /* 0x000000000a0672ca */ /* 0x000fe200000e0000 */
[----:B01----:R-:W-:Y:S01]  /*16300*/  VIADD R6, R6, 0x2a830 ;  /* 0x0002a83006067836 */ /* 0x003fe20000000000 */
[----:B------:R-:W-:Y:S01]  /*16310*/  R2UR UR7, R11 ;  /* 0x000000000b0772ca */ /* 0x000fe200000e0000 */
[----:B------:R-:W-:Y:S01]  /*16320*/  VIADD R5, R4, 0x1e400 ;  /* 0x0001e40004057836 */ /* 0x000fe20000000000 */
[----:B------:R-:W-:Y:S01]  /*16330*/  R2UR UR12, R17 ;  /* 0x00000000110c72ca */ /* 0x000fe200000e0000 */
[----:B------:R-:W-:Y:S01]  /*16340*/  UIADD3.X UR5, URZ, UR47, URZ, UP0, !UPT ;  /* 0x0000002f3f057290 */ /* 0x000fe200087fe43f */
[----:B------:R-:W-:-:S13]  /*16350*/  PLOP3.LUT P0, PT, PT, PT, PT, 0x80, 0x0 ;  /* 0x000000000000781c */ /* 0x000fda0003f0f070 */
.L_x_4031:
        /* <DEDUP_REMOVED lines=9> */
[----:B------:R-:W-:Y:S01]  /*163f0*/  R2UR UR10, R13 ;  /* 0x000000000d0a72ca */ /* 0x000fe200000e0000 */
[----:B------:R-:W-:Y:S01]  /*16400*/  VIADD R5, R4, 0x20400 ;  /* 0x0002040004057836 */ /* 0x000fe20000000000 */
[----:B------:R-:W-:Y:S02]  /*16410*/  R2UR UR6, R10 ;  /* 0x000000000a0672ca */ /* 0x000fe400000e0000 */
[----:B------:R-:W-:Y:S02]  /*16420*/  R2UR UR7, R11 ;  /* 0x000000000b0772ca */ /* 0x000fe400000e0000 */
[----:B------:R-:W-:Y:S02]  /*16430*/  R2UR UR12, R17 ;  /* 0x00000000110c72ca */ /* 0x000fe400000e0000 */
[----:B------:R-:W-:-:S13]  /*16440*/  PLOP3.LUT P0, PT, PT, PT, PT, 0x80, 0x0 ;  /* 0x000000000000781c */ /* 0x000fda0003f0f070 */
.L_x_4032:
        /* <DEDUP_REMOVED lines=15> */
.L_x_4033:
        /* <DEDUP_REMOVED lines=9> */
.L_x_4018:
[----:B------:R-:W-:Y:S05]  /*165d0*/  BSYNC B0 ;  /* 0x0000000000007941 */ /* 0x000fea0003800000 */
.L_x_4017:
[----:B------:R-:W-:-:S06]  /*165e0*/  UISETP.NE.AND UP0, UPT, UR42, 0x3, UPT ;  /* 0x000000032a00788c */ /* 0x000fcc000bf05270 */
[----:B------:R-:W-:-:S13]  /*165f0*/  PLOP3.LUT P0, PT, PT, PT, UP0, 0x80, 0x0 ;  /* 0x000000000000781c */ /* 0x000fda0003f0f008 */
[----:B------:R-:W-:Y:S05]  /*16600*/  @!P0 BRA `(.L_x_4034) ;  /* 0x0000000000048947 */ /* 0x000fea0003800000 */
[----:B------:R-:W-:Y:S01]  /*16610*/  BPT.TRAP 0x1 ;  /* 0x000000040000795c */ /* 0x000fe20000300000 */
.L_x_4034:
        /* <DEDUP_REMOVED lines=8> */
.L_x_4086:
[----:B------:R-:W-:Y:S05]  /*166a0*/  BSYNC B0 ;  /* 0x0000000000007941 */ /* 0x000fea0003800000 */
.L_x_4035:
[----:B------:R-:W-:Y:S05]  /*166b0*/  @!P0 BRA `(.L_x_4037) ;  /* 0x0000000000048947 */ /* 0x000fea0003800000 */
[----:B------:R-:W-:Y:S01]  /*166c0*/  BPT.TRAP 0x1 ;  /* 0x000000040000795c */ /* 0x000fe20000300000 */
.L_x_4037:
[----:B-1----:R-:W-:Y:S01]  /*166d0*/  SHF.L.U32 R4, R8, 0x1f, RZ ;  /* 0x0000001f08047819 */ /* 0x002fe200000006ff */
[----:B------:R-:W-:-:S03]  /*166e0*/  IMAD R2, R2, 0x6000, RZ ;  /* 0x0000600002027824 */ /* 0x000fc600078e02ff */
[----:B------:R-:W1:Y:S02]  /*166f0*/  SYNCS.PHASECHK.TRANS64.TRYWAIT P2, [R13+URZ+0x2a860], R4 ;  /* 0x02a860040d0075a7 */ /* 0x000e64000804017f */
[----:B-1----:R-:W-:Y:S05]  /*16700*/  @!P2 BRA `(.L_x_4038) ;  /* 0x000000280038a947 */ /* 0x002fea0003800000 */
.L_x_4087:
[----:B------:R-:W2:Y:S04]  /*16710*/  LDL R14, [R1] ;  /* 0x00000000010e7983 */ /* 0x000ea80000100800 */
[----:B------:R-:W3:Y:S01]  /*16720*/  LDL R12, [R1+0x20] ;  /* 0x00002000010c7983 */ /* 0x000ee20000100800 */
[----:B-1----:R-:W-:Y:S01]  /*16730*/  LOP3.LUT R4, R2, R16, RZ, 0xfc, !PT ;  /* 0x0000001002047212 */ /* 0x002fe200078efcff */
[----:B------:R-:W-:Y:S05]  /*16740*/  WARPSYNC.ALL ;  /* 0x0000000000007948 */ /* 0x000fea0003800000 */
[----:B0-----:R-:W0:Y:S01]  /*16750*/  LDSM.16.MT88.4 R4, [R4+UR41+0xc400] ;  /* 0x00c400290404783b */ /* 0x001e220008004200 */
[----:B------:R-:W-:-:S04]  /*16760*/  IMAD.U32 R15, RZ, RZ, UR41 ;  /* 0x00000029ff0f7e24 */ /* 0x000fc8000f8e00ff */
[----:B------:R-:W-:Y:S01]  /*16770*/  VIADD R15, R15, 0x400 ;  /* 0x000004000f0f7836 */ /* 0x000fe20000000000 */
[C-C-:B0-----:R-:W-:Y:S02]  /*16780*/  PRMT R8, R4.reuse, 0x6420, R5.reuse ;  /* 0x0000642004087816 */ /* 0x141fe40000000005 */
[----:B------:R-:W-:Y:S02]  /*16790*/  PRMT R9, R4, 0x7531, R5 ;  /* 0x0000753104097816 */ /* 0x000fe40000000005 */
[C-C-:B------:R-:W-:Y:S02]  /*167a0*/  PRMT R10, R6.reuse, 0x6420, R7.reuse ;  /* 0x00006420060a7816 */ /* 0x140fe40000000007 */
[----:B------:R-:W-:Y:S02]  /*167b0*/  PRMT R11, R6, 0x7531, R7 ;  /* 0x00007531060b7816 */ /* 0x000fe40000000007 */
[----:B--2---:R-:W-:Y:S02]  /*167c0*/  LOP3.LUT R4, R2, R14, RZ, 0xfc, !PT ;  /* 0x0000000e02047212 */ /* 0x004fe400078efcff */
[----:B---3--:R-:W-:-:S03]  /*167d0*/  IADD3 R12, R15, R12, R2 ;  /* 0x0000000c0f0c7210 */ /* 0x008fc60007ffe002 */
[----:B------:R-:W-:-:S05]  /*167e0*/  IMAD.IADD R4, R15, 0x1, R4 ;  /* 0x000000010f047824 */ /* 0x000fca00078e0204 */
[----:B------:R0:W-:Y:S02]  /*167f0*/  STSM.16.M88.4 [R4], R8 ;  /* 0x0000000804007844 */ /* 0x0001e40000000200 */
[----:B0-----:R-:W-:-:S05]  /*16800*/  VIADD R10, R2, 0x2000 ;  /* 0x00002000020a7836 */ /* 0x001fca0000000000 */
[----:B------:R-:W-:-:S06]  /*16810*/  LOP3.LUT R4, R10, R16, RZ, 0xfc, !PT ;  /* 0x000000100a047212 */ /* 0x000fcc00078efcff */
[----:B------:R-:W0:Y:S02]  /*16820*/  LDSM.16.MT88.4 R4, [R4+UR41+0xc400] ;  /* 0x00c400290404783b */ /* 0x000e240008004200 */
        /* <DEDUP_REMOVED lines=15> */
[----:B------:R-:W-:Y:S01]  /*16920*/  IMAD.IADD R4, R15, 0x1, R4 ;  /* 0x000000010f047824 */ /* 0x000fe200078e0204 */
[----:B------:R-:W-:-:S04]  /*16930*/  LOP3.LUT R14, R16, 0x2800, RZ, 0xfc, !PT ;  /* 0x00002800100e7812 */ /* 0x000fc800078efcff */
[----:B------:R0:W-:Y:S02]  /*16940*/  STSM.16.M88.4 [R4], R8 ;  /* 0x0000000804007844 */ /* 0x0001e40000000200 */
[----:B0-----:R-:W-:-:S06]  /*16950*/  LOP3.LUT R4, R2, 0x800, R16, 0xfe, !PT ;  /* 0x0000080002047812 */ /* 0x001fcc00078efe10 */
[----:B------:R-:W0:Y:S02]  /*16960*/  LDSM.16.MT88.4 R4, [R4+UR41+0xc400] ;  /* 0x00c400290404783b */ /* 0x000e240008004200 */
[C-C-:B0-----:R-:W-:Y:S02]  /*16970*/  PRMT R8, R4.reuse, 0x6420, R5.reuse ;  /* 0x0000642004087816 */ /* 0x141fe40000000005 */
[----:B------:R-:W-:Y:S02]  /*16980*/  PRMT R9, R4, 0x7531, R5 ;  /* 0x0000753104097816 */ /* 0x000fe40000000005 */
[C-C-:B------:R-:W-:Y:S02]  /*16990*/  PRMT R10, R6.reuse, 0x6420, R7.reuse ;  /* 0x00006420060a7816 */ /* 0x140fe40000000007 */
[----:B------:R-:W-:Y:S02]  /*169a0*/  PRMT R11, R6, 0x7531, R7 ;  /* 0x00007531060b7816 */ /* 0x000fe40000000007 */
[----:B------:R-:W-:-:S02]  /*169b0*/  IADD3 R4, R14, UR41, R2 ;  /* 0x000000290e047c10 */ /* 0x000fc4000fffe002 */
[----:B------:R-:W-:Y:S01]  /*169c0*/  LOP3.LUT R14, R16, 0x4800, RZ, 0xfc, !PT ;  /* 0x00004800100e7812 */ /* 0x000fe200078efcff */
[----:B------:R-:W-:Y:S04]  /*169d0*/  STSM.16.M88.4 [R12], R8 ;  /* 0x000000080c007844 */ /* 0x000fe80000000200 */
[----:B------:R-:W0:Y:S02]  /*169e0*/  LDSM.16.MT88.4 R4, [R4+0xc400] ;  /* 0x00c400000404783b */ /* 0x000e240000004200 */
[C-C-:B0-----:R-:W-:Y:S02]  /*169f0*/  PRMT R8, R4.reuse, 0x6420, R5.reuse ;  /* 0x0000642004087816 */ /* 0x141fe40000000005 */
[----:B------:R-:W-:Y:S02]  /*16a00*/  PRMT R9, R4, 0x7531, R5 ;  /* 0x0000753104097816 */ /* 0x000fe40000000005 */
[----:B------:R-:W-:-:S02]  /*16a10*/  PRMT R10, R6, 0x6420, R7 ;  /* 0x00006420060a7816 */ /* 0x000fc40000000007 */
[----:B------:R-:W-:Y:S02]  /*16a20*/  PRMT R11, R6, 0x7531, R7 ;  /* 0x00007531060b7816 */ /* 0x000fe40000000007 */
[----:B------:R-:W-:-:S03]  /*16a30*/  IADD3 R4, R14, UR41, R2 ;  /* 0x000000290e047c10 */ /* 0x000fc6000fffe002 */
[----:B------:R-:W-:Y:S04]  /*16a40*/  STSM.16.M88.4 [R12+0x2000], R8 ;  /* 0x002000080c007844 */ /* 0x000fe80000000200 */
[----:B------:R-:W0:Y:S02]  /*16a50*/  LDSM.16.MT88.4 R4, [R4+0xc400] ;  /* 0x00c400000404783b */ /* 0x000e240000004200 */
[C-C-:B0-----:R-:W-:Y:S02]  /*16a60*/  PRMT R8, R4.reuse, 0x6420, R5.reuse ;  /* 0x0000642004087816 */ /* 0x141fe40000000005 */
[----:B------:R-:W-:Y:S02]  /*16a70*/  PRMT R9, R4, 0x7531, R5 ;  /* 0x0000753104097816 */ /* 0x000fe40000000005 */
[----:B------:R-:W-:-:S02]  /*16a80*/  PRMT R10, R6, 0x6420, R7 ;  /* 0x00006420060a7816 */ /* 0x000fc40000000007 */
[----:B------:R-:W-:-:S05]  /*16a90*/  PRMT R11, R6, 0x7531, R7 ;  /* 0x00007531060b7816 */ /* 0x000fca0000000007 */
[----:B------:R0:W-:Y:S04]  /*16aa0*/  STSM.16.M88.4 [R12+0x4000], R8 ;  /* 0x004000080c007844 */ /* 0x0001e80000000200 */
[----:B0-----:R-:W2:Y:S01]  /*16ab0*/  LDL R12, [R1+0x1c] ;  /* 0x00001c00010c7983 */ /* 0x001ea20000100800 */
[----:B------:R-:W-:Y:S02]  /*16ac0*/  LOP3.LUT R4, R2, 0x1000, R16, 0xfe, !PT ;  /* 0x0000100002047812 */ /* 0x000fe400078efe10 */
[----:B------:R-:W-:-:S04]  /*16ad0*/  LOP3.LUT R14, R16, 0x3000, RZ, 0xfc, !PT ;  /* 0x00003000100e7812 */ /* 0x000fc800078efcff */
[----:B------:R-:W0:Y:S02]  /*16ae0*/  LDSM.16.MT88.4 R4, [R4+UR41+0xc400] ;  /* 0x00c400290404783b */ /* 0x000e240008004200 */
[C-C-:B0-----:R-:W-:Y:S02]  /*16af0*/  PRMT R8, R4.reuse, 0x6420, R5.reuse ;  /* 0x0000642004087816 */ /* 0x141fe40000000005 */
[----:B------:R-:W-:Y:S02]  /*16b00*/  PRMT R9, R4, 0x7531, R5 ;  /* 0x0000753104097816 */ /* 0x000fe40000000005 */
[C-C-:B------:R-:W-:Y:S02]  /*16b10*/  PRMT R10, R6.reuse, 0x6420, R7.reuse ;  /* 0x00006420060a7816 */ /* 0x140fe40000000007 */
[----:B------:R-:W-:Y:S02]  /*16b20*/  PRMT R11, R6, 0x7531, R7 ;  /* 0x00007531060b7816 */ /* 0x000fe40000000007 */
[----:B------:R-:W-:-:S02]  /*16b30*/  IADD3 R4, R14, UR41, R2 ;  /* 0x000000290e047c10 */ /* 0x000fc4000fffe002 */
[----:B------:R-:W-:Y:S02]  /*16b40*/  LOP3.LUT R14, R16, 0x5000, RZ, 0xfc, !PT ;  /* 0x00005000100e7812 */ /* 0x000fe400078efcff */
[----:B--2---:R-:W-:-:S05]  /*16b50*/  IADD3 R12, R15, R12, R2 ;  /* 0x0000000c0f0c7210 */ /* 0x004fca0007ffe002 */
        /* <DEDUP_REMOVED lines=47> */
.L_x_4039:
[----:B------:R-:W2:Y:S01]  /*16e50*/  LDL R2, [R1+0x4] ;  /* 0x0000040001027983 */ /* 0x000ea20000100800 */
[----:B-1----:R1:W-:Y:S01]  /*16e60*/  SYNCS.ARRIVE.TRANS64.A1T0 RZ, [R13+URZ+0x2a850], RZ ;  /* 0x02a850ff0dff79a7 */ /* 0x0023e2000810003f */
[----:B0-----:R-:W-:Y:S02]  /*16e70*/  IMAD.MOV.U32 R8, RZ, RZ, R19 ;  /* 0x000000ffff087224 */ /* 0x001fe400078e0013 */
[----:B-1----:R-:W-:-:S05]  /*16e80*/  @!P1 VIADD R13, R13, 0x2a880 ;  /* 0x0002a8800d0d9836 */ /* 0x002fca0000000000 */
[----:B------:R-:W-:Y:S01]  /*16e90*/  @!P1 PRMT R13, RZ, 0x654, R13 ;  /* 0x00000654ff0d9816 */ /* 0x000fe2000000000d */
[----:B------:R-:W-:Y:S06]  /*16ea0*/  BAR.SYNC.DEFER_BLOCKING 0x2, 0x80 ;  /* 0x0082000000007b1d */ /* 0x000fec0000010000 */
[----:B------:R1:W-:Y:S01]  /*16eb0*/  @!P1 SYNCS.ARRIVE.TRANS64.RED.A1T0 RZ, [R13+URZ], RZ ;  /* 0x000000ff0dff99a7 */ /* 0x0003e2000810043f */
[C---:B--2---:R-:W-:Y:S01]  /*16ec0*/  ISETP.GT.AND P0, PT, R3.reuse, R2, PT ;  /* 0x000000020300720c */ /* 0x044fe20003f04270 */
[----:B------:R-:W-:Y:S02]  /*16ed0*/  VIADD R3, R3, 0xffffffff ;  /* 0xffffffff03037836 */ /* 0x000fe40000000000 */
[----:B------:R-:W-:-:S10]  /*16ee0*/  IMAD.MOV.U32 R2, RZ, RZ, R18 ;  /* 0x000000ffff027224 */ /* 0x000fd400078e0012 */
[----:B-1----:R-:W-:Y:S05]  /*16ef0*/  @P0 BRA `(.L_x_4040) ;  /* 0xffffffec00140947 */ /* 0x002fea000383ffff */
.L_x_4016:
[----:B------:R-:W-:Y:S04]  /*16f00*/  BSSY B0, `(.L_x_4041) ;  /* 0x000000f000007945 */ /* 0x000fe80003800000 */
[----:B------:R-:W-:Y:S05]  /*16f10*/  @P1 BRA `(.L_x_4042) ;  /* 0x0000000000341947 */ /* 0x000fea0003800000 */
[----:B------:R-:W1:Y:S01]  /*16f20*/  S2R R3, SR_LANEID ;  /* 0x0000000000037919 */ /* 0x000e620000000000 */
[----:B------:R-:W-:Y:S01]  /*16f30*/  VOTEU.ANY UR4, UPT, PT ;  /* 0x0000000000047886 */ /* 0x000fe200038e0100 */
[----:B------:R-:W2:Y:S01]  /*16f40*/  LDC.64 R4, c[0x0][0xc38] ;  /* 0x00030e00ff047b82 */ /* 0x000ea20000000a00 */
[----:B------:R-:W1:Y:S08]  /*16f50*/  FLO.U32 R0, UR4 ;  /* 0x0000000400007d00 */ /* 0x000e7000080e0000 */
        /* <DEDUP_REMOVED lines=8> */
[----:B------:R1:W-:Y:S02]  /*16fe0*/  STL [R1+0x10], R0 ;  /* 0x0000100001007387 */ /* 0x0003e40000100800 */
.L_x_4042:
[----:B------:R-:W-:Y:S05]  /*16ff0*/  BSYNC B0 ;  /* 0x0000000000007941 */ /* 0x000fea0003800000 */
.L_x_4041:
[----:B------:R-:W-:-:S06]  /*17000*/  UISETP.NE.AND UP0, UPT, UR42, 0x3, UPT ;  /* 0x000000032a00788c */ /* 0x000fcc000bf05270 */
[----:B------:R-:W-:-:S13]  /*17010*/  PLOP3.LUT P0, PT, PT, PT, UP0, 0x80, 0x0 ;  /* 0x000000000000781c */ /* 0x000fda0003f0f008 */
[----:B------:R-:W-:Y:S05]  /*17020*/  @!P0 BRA `(.L_x_4043) ;  /* 0x0000000000048947 */ /* 0x000fea0003800000 */
[----:B------:R-:W-:Y:S01]  /*17030*/  BPT.TRAP 0x1 ;  /* 0x000000040000795c */ /* 0x000fe20000300000 */
.L_x_4043:
[----:B-1----:R-:W-:Y:S01]  /*17040*/  IMAD.U32 R0, RZ, RZ, UR44 ;  /* 0x0000002cff007e24 */ /* 0x002fe2000f8e00ff */
[----:B------:R-:W-:Y:S01]  /*17050*/  LEA R2, R18, UR41, 0x3 ;  /* 0x0000002912027c11 */ /* 0x000fe2000f8e18ff */
[----:B------:R-:W-:Y:S03]  /*17060*/  BSSY B0, `(.L_x_4044) ;  /* 0x0000006000007945 */ /* 0x000fe60003800000 */
[----:B------:R-:W-:Y:S02]  /*17070*/  ISETP.NE.AND P2, PT, R0, 0x3, PT ;  /* 0x000000030000780c */ /* 0x000fe40003f45270 */
[----:B------:R-:W-:-:S04]  /*17080*/  LOP3.LUT R0, R19, 0x1, RZ, 0x3c, !PT ;  /* 0x0000000113007812 */ /* 0x000fc800078e3cff */
[----:B------:R-:W-:-:S04]  /*17090*/  SHF.L.U32 R0, R0, 0x1f, RZ ;  /* 0x0000001f00007819 */ /* 0x000fc800000006ff */
[----:B------:R-:W1:Y:S02]  /*170a0*/  SYNCS.PHASECHK.TRANS64.TRYWAIT P0, [R2+URZ+0x2a870], R0 ;  /* 0x02a87000020075a7 */ /* 0x000e64000800017f */
[----:B-1----:R-:W-:Y:S05]  /*170b0*/  @!P0 BRA `(.L_x_4045) ;  /* 0x0000001c00e08947 */ /* 0x002fea0003800000 */
.L_x_4088:
[----:B------:R-:W-:Y:S05]  /*170c0*/  BSYNC B0 ;  /* 0x0000000000007941 */ /* 0x000fea0003800000 */
.L_x_4044:
[----:B------:R-:W-:Y:S05]  /*170d0*/  @!P2 BRA `(.L_x_4046) ;  /* 0x000000000004a947 */ /* 0x000fea0003800000 */
[----:B------:R-:W-:Y:S01]  /*170e0*/  BPT.TRAP 0x1 ;  /* 0x000000040000795c */ /* 0x000fe20000300000 */
.L_x_4046:
[----:B-1----:R-:W-:-:S04]  /*170f0*/  SHF.L.U32 R0, R19, 0x1f, RZ ;  /* 0x0000001f13007819 */ /* 0x002fc800000006ff */
[----:B------:R-:W1:Y:S02]  /*17100*/  SYNCS.PHASECHK.TRANS64.TRYWAIT P0, [R2+URZ+0x2a860], R0 ;  /* 0x02a86000020075a7 */ /* 0x000e64000800017f */
[----:B-1----:R-:W-:Y:S05]  /*17110*/  @!P0 BRA `(.L_x_4047) ;  /* 0x0000001c00dc8947 */ /* 0x002fea0003800000 */
.L_x_4089:
[----:B------:R-:W1:Y:S04]  /*17120*/  LDL R12, [R1] ;  /* 0x00000000010c7983 */ /* 0x000e680000100800 */
[----:B------:R-:W2:Y:S01]  /*17130*/  LDL R14, [R1+0x20] ;  /* 0x00002000010e7983 */ /* 0x000ea20000100800 */
[----:B------:R-:W-:Y:S01]  /*17140*/  IMAD R3, R18, 0x6000, RZ ;  /* 0x0000600012037824 */ /* 0x000fe200078e02ff */
[----:B------:R-:W-:Y:S05]  /*17150*/  WARPSYNC.ALL ;  /* 0x0000000000007948 */ /* 0x000fea0003800000 */
[----:B------:R-:W-:Y:S01]  /*17160*/  LOP3.LUT R4, R3, R16, RZ, 0xfc, !PT ;  /* 0x0000001003047212 */ /* 0x000fe200078efcff */
[----:B------:R-:W-:-:S04]  /*17170*/  IMAD.U32 R13, RZ, RZ, UR41 ;  /* 0x00000029ff0d7e24 */ /* 0x000fc8000f8e00ff */
[----:B------:R-:W-:Y:S01]  /*17180*/  VIADD R13, R13, 0x400 ;  /* 0x000004000d0d7836 */ /* 0x000fe20000000000 */
[----:B0-----:R-:W0:Y:S02]  /*17190*/  LDSM.16.MT88.4 R4, [R4+UR41+0xc400] ;  /* 0x00c400290404783b */ /* 0x001e240008004200 */
[C-C-:B0-----:R-:W-:Y:S02]  /*171a0*/  PRMT R8, R4.reuse, 0x6420, R5.reuse ;  /* 0x0000642004087816 */ /* 0x141fe40000000005 */
[----:B------:R-:W-:Y:S02]  /*171b0*/  PRMT R9, R4, 0x7531, R5 ;  /* 0x0000753104097816 */ /* 0x000fe40000000005 */
[C-C-:B------:R-:W-:Y:S02]  /*171c0*/  PRMT R10, R6.reuse, 0x6420, R7.reuse ;  /* 0x00006420060a7816 */ /* 0x140fe40000000007 */
[----:B------:R-:W-:Y:S02]  /*171d0*/  PRMT R11, R6, 0x7531, R7 ;  /* 0x00007531060b7816 */ /* 0x000fe40000000007 */
[----:B-1----:R-:W-:-:S05]  /*171e0*/  LOP3.LUT R0, R3, R12, RZ, 0xfc, !PT ;  /* 0x0000000c03007212 */ /* 0x002fca00078efcff */
[----:B------:R-:W-:-:S05]  /*171f0*/  IMAD.IADD R0, R13, 0x1, R0 ;  /* 0x000000010d007824 */ /* 0x000fca00078e0200 */
[----:B------:R0:W-:Y:S02]  /*17200*/  STSM.16.M88.4 [R0], R8 ;  /* 0x0000000800007844 */ /* 0x0001e40000000200 */
[----:B0-----:R-:W-:-:S05]  /*17210*/  VIADD R0, R3, 0x2000 ;  /* 0x0000200003007836 */ /* 0x001fca0000000000 */
[C---:B------:R-:W-:Y:S02]  /*17220*/  LOP3.LUT R4, R0.reuse, R16, RZ, 0xfc, !PT ;  /* 0x0000001000047212 */ /* 0x040fe400078efcff */
[----:B------:R-:W-:-:S04]  /*17230*/  LOP3.LUT R0, R0, R12, RZ, 0xfc, !PT ;  /* 0x0000000c00007212 */ /* 0x000fc800078efcff */
[----:B------:R-:W0:Y:S01]  /*17240*/  LDSM.16.MT88.4 R4, [R4+UR41+0xc400] ;  /* 0x00c400290404783b */ /* 0x000e220008004200 */
[----:B------:R-:W-:Y:S01]  /*17250*/  IMAD.IADD R0, R13, 0x1, R0 ;  /* 0x000000010d007824 */ /* 0x000fe200078e0200 */
[C-C-:B0-----:R-:W-:Y:S02]  /*17260*/  PRMT R8, R4.reuse, 0x6420, R5.reuse ;  /* 0x0000642004087816 */ /* 0x141fe40000000005 */
[----:B------:R-:W-:Y:S02]  /*17270*/  PRMT R9, R4, 0x7531, R5 ;  /* 0x0000753104097816 */ /* 0x000fe40000000005 */
[C-C-:B------:R-:W-:Y:S02]  /*17280*/  PRMT R10, R6.reuse, 0x6420, R7.reuse ;  /* 0x00006420060a7816 */ /* 0x140fe40000000007 */
[----:B------:R-:W-:-:S05]  /*17290*/  PRMT R11, R6, 0x7531, R7 ;  /* 0x00007531060b7816 */ /* 0x000fca0000000007 */
[----:B------:R0:W-:Y:S02]  /*172a0*/  STSM.16.M88.4 [R0], R8 ;  /* 0x0000000800007844 */ /* 0x0001e40000000200 */
[----:B0-----:R-:W-:-:S05]  /*172b0*/  VIADD R0, R3, 0x4000 ;  /* 0x0000400003007836 */ /* 0x001fca0000000000 */
[C---:B------:R-:W-:Y:S02]  /*172c0*/  LOP3.LUT R4, R0.reuse, R16, RZ, 0xfc, !PT ;  /* 0x0000001000047212 */ /* 0x040fe400078efcff */
[----:B------:R-:W-:Y:S02]  /*172d0*/  LOP3.LUT R0, R0, R12, RZ, 0xfc, !PT ;  /* 0x0000000c00007212 */ /* 0x000fe400078efcff */
[----:B------:R-:W-:Y:S02]  /*172e0*/  LOP3.LUT R12, R16, 0x2800, RZ, 0xfc, !PT ;  /* 0x00002800100c7812 */ /* 0x000fe400078efcff */
[----:B------:R-:W0:Y:S01]  /*172f0*/  LDSM.16.MT88.4 R4, [R4+UR41+0xc400] ;  /* 0x00c400290404783b */ /* 0x000e220008004200 */
[----:B------:R-:W-:Y:S01]  /*17300*/  IMAD.IADD R0, R13, 0x1, R0 ;  /* 0x000000010d007824 */ /* 0x000fe200078e0200 */
[C-C-:B0-----:R-:W-:Y:S02]  /*17310*/  PRMT R8, R4.reuse, 0x6420, R5.reuse ;  /* 0x0000642004087816 */ /* 0x141fe40000000005 */
[----:B------:R-:W-:-:S02]  /*17320*/  PRMT R9, R4, 0x7531, R5 ;  /* 0x0000753104097816 */ /* 0x000fc40000000005 */
[C-C-:B------:R-:W-:Y:S02]  /*17330*/  PRMT R10, R6.reuse, 0x6420, R7.reuse ;  /* 0x00006420060a7816 */ /* 0x140fe40000000007 */
[----:B------:R-:W-:Y:S02]  /*17340*/  PRMT R11, R6, 0x7531, R7 ;  /* 0x00007531060b7816 */ /* 0x000fe40000000007 */
[----:B------:R-:W-:-:S03]  /*17350*/  LOP3.LUT R4, R3, 0x800, R16, 0xfe, !PT ;  /* 0x0000080003047812 */ /* 0x000fc600078efe10 */
[----:B------:R2:W-:Y:S04]  /*17360*/  STSM.16.M88.4 [R0], R8 ;  /* 0x0000000800007844 */ /* 0x0005e80000000200 */
[----:B------:R-:W0:Y:S01]  /*17370*/  LDSM.16.MT88.4 R4, [R4+UR41+0xc400] ;  /* 0x00c400290404783b */ /* 0x000e220008004200 */
[----:B--2---:R-:W-:-:S03]  /*17380*/  IADD3 R0, R13, R14, R3 ;  /* 0x0000000e0d007210 */ /* 0x004fc60007ffe003 */
[----:B------:R-:W2:Y:S01]  /*17390*/  LDL R14, [R1+0x1c] ;  /* 0x00001c00010e7983 */ /* 0x000ea20000100800 */
[C-C-:B0-----:R-:W-:Y:S02]  /*173a0*/  PRMT R8, R4.reuse, 0x6420, R5.reuse ;  /* 0x0000642004087816 */ /* 0x141fe40000000005 */
[----:B------:R-:W-:Y:S02]  /*173b0*/  PRMT R9, R4, 0x7531, R5 ;  /* 0x0000753104097816 */ /* 0x000fe40000000005 */
[C-C-:B------:R-:W-:Y:S02]  /*173c0*/  PRMT R10, R6.reuse, 0x6420, R7.reuse ;  /* 0x00006420060a7816 */ /* 0x140fe40000000007 */
[----:B------:R-:W-:Y:S02]  /*173d0*/  PRMT R11, R6, 0x7531, R7 ;  /* 0x00007531060b7816 */ /* 0x000fe40000000007 */
[----:B------:R-:W-:-:S03]  /*173e0*/  IADD3 R4, R12, UR41, R3 ;  /* 0x000000290c047c10 */ /* 0x000fc6000fffe003 */
[----:B------:R-:W-:Y:S04]  /*173f0*/  STSM.16.M88.4 [R0], R8 ;  /* 0x0000000800007844 */ /* 0x000fe80000000200 */
[----:B------:R-:W0:Y:S01]  /*17400*/  LDSM.16.MT88.4 R4, [R4+0xc400] ;  /* 0x00c400000404783b */ /* 0x000e220000004200 */
[----:B------:R-:W-:Y:S02]  /*17410*/  LOP3.LUT R12, R16, 0x4800, RZ, 0xfc, !PT ;  /* 0x00004800100c7812 */ /* 0x000fe400078efcff */
        /* <DEDUP_REMOVED lines=12> */
[----:B------:R-:W-:-:S06]  /*174e0*/  LOP3.LUT R4, R3, 0x1000, R16, 0xfe, !PT ;  /* 0x0000100003047812 */ /* 0x000fcc00078efe10 */
[----:B------:R-:W0:Y:S01]  /*174f0*/  LDSM.16.MT88.4 R4, [R4+UR41+0xc400] ;  /* 0x00c400290404783b */ /* 0x000e220008004200 */
[----:B--2---:R-:W-:-:S03]  /*17500*/  IADD3 R0, R13, R14, R3 ;  /* 0x0000000e0d007210 */ /* 0x004fc60007ffe003 */
[----:B------:R-:W2:Y:S01]  /*17510*/  LDL R14, [R1+0x24] ;  /* 0x00002400010e7983 */ /* 0x000ea20000100800 */
[----:B------:R-:W-:Y:S02]  /*17520*/  LOP3.LUT R12, R16, 0x3000, RZ, 0xfc, !PT ;  /* 0x00003000100c7812 */ /* 0x000fe400078efcff */
        /* <DEDUP_REMOVED lines=18> */
[----:B------:R-:W-:Y:S02]  /*17650*/  PRMT R11, R6, 0x7531, R7 ;  /* 0x00007531060b7816 */ /* 0x000fe40000000007 */
[----:B------:R-:W-:-:S03]  /*17660*/  LOP3.LUT R4, R3, 0x1800, R16, 0xfe, !PT ;  /* 0x0000180003047812 */ /* 0x000fc600078efe10 */
[----:B------:R-:W-:Y:S04]  /*17670*/  STSM.16.M88.4 [R0+0x4000], R8 ;  /* 0x0040000800007844 */ /* 0x000fe80000000200 */
[----:B------:R-:W0:Y:S01]  /*17680*/  LDSM.16.MT88.4 R4, [R4+UR41+0xc400] ;  /* 0x00c400290404783b */ /* 0x000e220008004200 */
[----:B------:R-:W-:Y:S02]  /*17690*/  LOP3.LUT R12, R16, 0x3800, RZ, 0xfc, !PT ;  /* 0x00003800100c7812 */ /* 0x000fe400078efcff */
[C-C-:B0-----:R-:W-:Y:S02]  /*176a0*/  PRMT R8, R4.reuse, 0x6420, R5.reuse ;  /* 0x0000642004087816 */ /* 0x141fe40000000005 */
[----:B------:R-:W-:Y:S02]  /*176b0*/  PRMT R9, R4, 0x7531, R5 ;  /* 0x0000753104097816 */ /* 0x000fe40000000005 */
[----:B------:R-:W-:-:S02]  /*176c0*/  PRMT R10, R6, 0x6420, R7 ;  /* 0x00006420060a7816 */ /* 0x000fc40000000007 */
[----:B------:R-:W-:Y:S02]  /*176d0*/  PRMT R11, R6, 0x7531, R7 ;  /* 0x00007531060b7816 */ /* 0x000fe40000000007 */
[--C-:B------:R-:W-:Y:S02]  /*176e0*/  IADD3 R4, R12, UR41, R3.reuse ;  /* 0x000000290c047c10 */ /* 0x100fe4000fffe003 */
        /* <DEDUP_REMOVED lines=24> */
.L_x_4048:
[----:B-1----:R1:W-:Y:S01]  /*17870*/  SYNCS.ARRIVE.TRANS64.A1T0 RZ, [R2+URZ+0x2a850], RZ ;  /* 0x02a850ff02ff79a7 */ /* 0x0023e2000810003f */
[----:B------:R-:W-:Y:S01]  /*17880*/  VIADD R18, R18, 0x1 ;  /* 0x0000000112127836 */ /* 0x000fe20000000000 */
[----:B------:R-:W-:Y:S04]  /*17890*/  BAR.SYNC.DEFER_BLOCKING 0x2, 0x80 ;  /* 0x0082000000007b1d */ /* 0x000fe80000010000 */
[----:B------:R-:W-:Y:S01]  /*178a0*/  ISETP.NE.AND P0, PT, R18, 0x2, PT ;  /* 0x000000021200780c */ /* 0x000fe20003f05270 */
[----:B-1----:R-:W-:-:S03]  /*178b0*/  @!P1 VIADD R2, R2, 0x2a880 ;  /* 0x0002a88002029836 */ /* 0x002fc60000000000 */
[----:B0-----:R-:W-:Y:S02]  /*178c0*/  SEL R0, RZ, 0x1, P0 ;  /* 0x00000001ff007807 */ /* 0x001fe40000000000 */
[----:B------:R-:W-:Y:S02]  /*178d0*/  SEL R18, R18, RZ, P0 ;  /* 0x000000ff12127207 */ /* 0x000fe40000000000 */
[----:B------:R-:W-:Y:S02]  /*178e0*/  @!P1 PRMT R2, RZ, 0x654, R2 ;  /* 0x00000654ff029816 */ /* 0x000fe40000000002 */
[----:B------:R-:W-:Y:S02]  /*178f0*/  LOP3.LUT R19, R19, R0, RZ, 0x3c, !PT ;  /* 0x0000000013137212 */ /* 0x000fe400078e3cff */
[----:B------:R0:W-:Y:S05]  /*17900*/  @!P1 SYNCS.ARRIVE.TRANS64.RED.A1T0 RZ, [R2+URZ], RZ ;  /* 0x000000ff02ff99a7 */ /* 0x0001ea000810043f */
.L_x_4000:
[----:B------:R-:W-:Y:S05]  /*17910*/  BSYNC B6 ;  /* 0x0000000000067941 */ /* 0x000fea0003800000 */
.L_x_3998:
[----:B-1----:R-:W2:Y:S02]  /*17920*/  LDL R0, [R1+0x2c] ;  /* 0x00002c0001007983 */ /* 0x002ea40000100800 */
[----:B--2---:R-:W-:-:S13]  /*17930*/  LOP3.LUT P0, RZ, R0, 0x2, RZ, 0xc0, !PT ;  /* 0x0000000200ff7812 */ /* 0x004fda000780c0ff */
[----:B------:R-:W-:Y:S05]  /*17940*/  @!P0 BRA `(.L_x_4049) ;  /* 0x0000000000308947 */ /* 0x000fea0003800000 */
[----:B------:R-:W1:Y:S08]  /*17950*/  S2UR UR5, SR_CgaCtaId ;  /* 0x00000000000579c3 */ /* 0x000e700000008800 */
[----:B------:R-:W-:Y:S06]  /*17960*/  BAR.SYNC.DEFER_BLOCKING 0x5, 0x180 ;  /* 0x0146000000007b1d */ /* 0x000fec0000010000 */
[----:B------:R-:W-:-:S02]  /*17970*/  UMOV UR4, 0x400 ;  /* 0x0000040000047882 */ /* 0x000fc40000000000 */
[----:B-1----:R-:W-:-:S09]  /*17980*/  ULEA UR4, UR5, UR4, 0x18 ;  /* 0x0000000405047291 */ /* 0x002fd2000f8ec03f */
[----:B0-----:R-:W0:Y:S04]  /*17990*/  LDS.128 R4, [UR4+0x2a8d0] ;  /* 0x02a8d004ff047984 */ /* 0x001e280008000c00 */
[----:B0-----:R0:W-:Y:S01]  /*179a0*/  STL.64 [R1+0x10], R4 ;  /* 0x0000100401007387 */ /* 0x0011e20000100a00 */
[----:B------:R-:W-:Y:S02]  /*179b0*/  IMAD.MOV.U32 R2, RZ, RZ, R6 ;  /* 0x000000ffff027224 */ /* 0x000fe400078e0006 */
[----:B------:R-:W-:-:S03]  /*179c0*/  IMAD.MOV.U32 R0, RZ, RZ, R7 ;  /* 0x000000ffff007224 */ /* 0x000fc600078e0007 */
[----:B------:R-:W-:Y:S02]  /*179d0*/  R2UR UR38, R2 ;  /* 0x00000000022672ca */ /* 0x000fe400000e0000 */
[----:B------:R-:W-:Y:S01]  /*179e0*/  R2UR UR45, R0 ;  /* 0x00000000002d72ca */ /* 0x000fe200000e0000 */
[----:B------:R-:W-:Y:S06]  /*179f0*/  BAR.ARV 0x4, 0x180 ;  /* 0x0106000000007b1d */ /* 0x000fec0000002000 */
[----:B------:R-:W-:Y:S08]  /*17a00*/  BRA `(.L_x_4050) ;  /* 0x0000000800d47947 */ /* 0x000ff00003800000 */
.L_x_4049:
[----:B------:R-:W2:Y:S01]  /*17a10*/  LDL.LU R0, [R1+0x10] ;  /* 0x0000100001007983 */ /* 0x000ea20000300800 */
[----:B------:R-:W-:Y:S01]  /*17a20*/  ULDC UR4, c[0x0][0xc14] ;  /* 0x0003050000047ab9 */ /* 0x000fe20000000800 */
[----:B------:R-:W-:Y:S01]  /*17a30*/  IMAD.MOV.U32 R5, RZ, RZ, RZ ;  /* 0x000000ffff057224 */ /* 0x000fe200078e00ff */
[----:B0-----:R-:W0:Y:S02]  /*17a40*/  S2R R2, SR_TID.X ;  /* 0x0000000000027919 */ /* 0x001e240000002100 */
[----:B0-----:R-:W-:-:S04]  /*17a50*/  LOP3.LUT R4, R2, 0x1f, RZ, 0xc0, !PT ;  /* 0x0000001f02047812 */ /* 0x001fc800078ec0ff */
[C---:B------:R-:W-:Y:S01]  /*17a60*/  ISETP.NE.AND P0, PT, R4.reuse, 0x1f, PT ;  /* 0x0000001f0400780c */ /* 0x040fe20003f05270 */
[----:B--2---:R-:W-:Y:S02]  /*17a70*/  IMAD.MOV.U32 R6, RZ, RZ, R0 ;  /* 0x000000ffff067224 */ /* 0x004fe400078e0000 */
[----:B------:R-:W-:-:S05]  /*17a80*/  VIADD R0, R4, UR45 ;  /* 0x0000002d04007c36 */ /* 0x000fca0008000000 */
[----:B------:R-:W-:Y:S02]  /*17a90*/  ISETP.GE.OR P1, PT, R0, UR4, !P0 ;  /* 0x0000000400007c0c */ /* 0x000fe4000c726670 */
[C---:B------:R-:W-:Y:S02]  /*17aa0*/  ISETP.GE.U32.AND P2, PT, R4.reuse, 0x2, PT ;  /* 0x000000020400780c */ /* 0x040fe40003f46070 */
[C---:B------:R-:W-:Y:S02]  /*17ab0*/  ISETP.GE.U32.AND P3, PT, R4.reuse, 0x4, PT ;  /* 0x000000040400780c */ /* 0x040fe40003f66070 */
[C---:B------:R-:W-:Y:S02]  /*17ac0*/  ISETP.GE.U32.AND P4, PT, R4.reuse, 0x8, PT ;  /* 0x000000080400780c */ /* 0x040fe40003f86070 */
[----:B------:R-:W-:Y:S01]  /*17ad0*/  ISETP.GE.U32.AND P5, PT, R4, 0x10, PT ;  /* 0x000000100400780c */ /* 0x000fe20003fa6070 */
[----:B------:R-:W-:Y:S01]  /*17ae0*/  SHFL.IDX PT, R7, R6, 0x1, 0x1f ;  /* 0x00201f0006077f89 */ /* 0x000fe200000e0000 */
[----:B------:R-:W-:-:S03]  /*17af0*/  ULDC UR4, c[0x0][0xc14] ;  /* 0x0003050000047ab9 */ /* 0x000fc60000000800 */
[----:B------:R-:W0:Y:S02]  /*17b00*/  @!P1 LDC.64 R2, c[0x0][0xc58] ;  /* 0x00031600ff029b82 */ /* 0x000e240000000a00 */
[----:B0-----:R-:W-:-:S05]  /*17b10*/  @!P1 IMAD.WIDE R2, R0, 0x4, R2 ;  /* 0x0000000400029825 */ /* 0x001fca00078e0202 */
[----:B------:R-:W2:Y:S01]  /*17b20*/  @!P1 LDG.E R5, desc[UR48][R2.64] ;  /* 0x0000003002059981 */ /* 0x000ea2000c1e1900 */
[----:B------:R-:W-:Y:S02]  /*17b30*/  ISETP.NE.AND P1, PT, R4, RZ, PT ;  /* 0x000000ff0400720c */ /* 0x000fe40003f25270 */
[----:B------:R-:W0:Y:S01]  /*17b40*/  LDC R4, c[0x0][0xc10] ;  /* 0x00030400ff047b82 */ /* 0x000e220000000800 */
[----:B--2---:R-:W1:Y:S02]  /*17b50*/  SHFL.UP PT, R0, R5, 0x1, RZ ;  /* 0x0420000005007989 */ /* 0x004e6400000e00ff */
        /* <DEDUP_REMOVED lines=14> */
[----:B------:R-:W-:Y:S04]  /*17c40*/  SHFL.IDX PT, R0, R6, RZ, 0x1f ;  /* 0x00001fff06007589 */ /* 0x000fe800000e0000 */
[----:B------:R-:W0:Y:S02]  /*17c50*/  SHFL.IDX PT, R2, R8, 0x1f, 0x1f ;  /* 0x03e01f0008027f89 */ /* 0x000e2400000e0000 */
[----:B0-----:R-:W-:-:S04]  /*17c60*/  IMAD R2, R2, R4, RZ ;  /* 0x0000000402027224 */ /* 0x001fc800078e02ff */
[----:B------:R-:W-:-:S05]  /*17c70*/  IMAD.IADD R7, R7, 0x1, R2 ;  /* 0x0000000107077824 */ /* 0x000fca00078e0202 */
[----:B------:R-:W-:-:S13]  /*17c80*/  ISETP.GT.AND P6, PT, R7, R0, PT ;  /* 0x000000000700720c */ /* 0x000fda0003fc4270 */
[----:B------:R-:W-:Y:S05]  /*17c90*/  @P6 BRA `(.L_x_4051) ;  /* 0x0000000000906947 */ /* 0x000fea0003800000 */
.L_x_4055:
        /* <DEDUP_REMOVED lines=14> */
.L_x_4054:
[----:B------:R-:W-:Y:S05]  /*17d80*/  BSYNC B0 ;  /* 0x0000000000007941 */ /* 0x000fea0003800000 */
.L_x_4053:
[----:B0----5:R-:W0:Y:S01]  /*17d90*/  SHFL.UP PT, R2, R5, 0x1, RZ ;  /* 0x0420000005027989 */ /* 0x021e2200000e00ff */
[----:B------:R-:W1:Y:S01]  /*17da0*/  LDC R4, c[0x0][0xc10] ;  /* 0x00030400ff047b82 */ /* 0x000e620000000800 */
        /* <DEDUP_REMOVED lines=14> */
[----:B------:R-:W1:Y:S02]  /*17e90*/  SHFL.IDX PT, R2, R8, 0x1f, 0x1f ;  /* 0x03e01f0008027f89 */ /* 0x000e6400000e0000 */
[----:B-1----:R-:W-:-:S04]  /*17ea0*/  IMAD R2, R2, R4, RZ ;  /* 0x0000000402027224 */ /* 0x002fc800078e02ff */
[----:B------:R-:W-:-:S05]  /*17eb0*/  IMAD.IADD R7, R2, 0x1, R7 ;  /* 0x0000000102077824 */ /* 0x000fca00078e0207 */
[----:B------:R-:W-:-:S13]  /*17ec0*/  ISETP.GT.AND P6, PT, R7, R0, PT ;  /* 0x000000000700720c */ /* 0x000fda0003fc4270 */
[----:B------:R-:W-:Y:S05]  /*17ed0*/  @!P6 BRA `(.L_x_4055) ;  /* 0xfffffffc0070e947 */ /* 0x000fea000383ffff */
.L_x_4051:
        /* <DEDUP_REMOVED lines=11> */
[----:B------:R-:W-:Y:S01]  /*17f90*/  ISETP.NE.AND P0, PT, RZ, UR7, PT ;  /* 0x00000007ff007c0c */ /* 0x000fe2000bf05270 */
[----:B0-----:R-:W-:-:S05]  /*17fa0*/  IMAD.U32 R2, RZ, RZ, UR6 ;  /* 0x00000006ff027e24 */ /* 0x001fca000f8e00ff */
[----:B------:R0:W2:Y:S02]  /*17fb0*/  SHFL.IDX PT, R5, R5, R2, 0x1f ;  /* 0x00001f0205057589 */ /* 0x0000a400000e0000 */
[----:B0-----:R-:W-:Y:S02]  /*17fc0*/  IMAD.MOV.U32 R2, RZ, RZ, RZ ;  /* 0x000000ffff027224 */ /* 0x001fe400078e00ff */
[----:B--2---:R-:W-:-:S05]  /*17fd0*/  IMAD R6, R5, R9, RZ ;  /* 0x0000000905067224 */ /* 0x004fca00078e02ff */
[----:B------:R-:W-:Y:S01]  /*17fe0*/  IABS R10, R6 ;  /* 0x00000006000a7213 */ /* 0x000fe20000000000 */
[----:B------:R-:W-:Y:S06]  /*17ff0*/  @!P0 BRA `(.L_x_4056) ;  /* 0x00000000000c8947 */ /* 0x000fec0003800000 */
[----:B------:R-:W-:-:S06]  /*18000*/  UIADD3 UR4, UR6, -0x1, URZ ;  /* 0xffffffff06047890 */ /* 0x000fcc000fffe03f */
[----:B------:R-:W-:-:S06]  /*18010*/  IMAD.U32 R2, RZ, RZ, UR4 ;  /* 0x00000004ff027e24 */ /* 0x000fcc000f8e00ff */
[----:B------:R0:W1:Y:S02]  /*18020*/  SHFL.IDX PT, R2, R8, R2, 0x1f ;  /* 0x00001f0208027589 */ /* 0x00006400000e0000 */
.L_x_4056:
[----:B------:R-:W2:Y:S01]  /*18030*/  I2F.RP R3, R10 ;  /* 0x0000000a00037306 */ /* 0x000ea20000209400 */
[----:B01----:R-:W-:-:S04]  /*18040*/  IMAD R8, R2, R4, R7 ;  /* 0x0000000402087224 */ /* 0x003fc800078e0207 */
[----:B------:R-:W-:Y:S01]  /*18050*/  IMAD.IADD R0, R0, 0x1, -R8 ;  /* 0x0000000100007824 */ /* 0x000fe200078e0a08 */
[----:B------:R0:W-:Y:S02]  /*18060*/  STL [R1+0x10], R8 ;  /* 0x0000100801007387 */ /* 0x0001e40000100800 */
        /* <DEDUP_REMOVED lines=26> */
[----:B------:R-:W-:-:S04]  /*18210*/  VIADDMNMX R4, R3, R4, R9, PT ;  /* 0x0000000403047246 */ /* 0x000fc80003800109 */
        /* <DEDUP_REMOVED lines=32> */
.L_x_4052:
[----:B------:R1:W-:Y:S01]  /*18420*/  STL [R1+0x10], R0 ;  /* 0x0000100001007387 */ /* 0x0003e20000100800 */
[----:B------:R-:W-:Y:S01]  /*18430*/  ULDC UR45, c[0x0][0xc14] ;  /* 0x00030500002d7ab9 */ /* 0x000fe20000000800 */
[----:B------:R-:W-:Y:S02]  /*18440*/  UMOV UR38, URZ ;  /* 0x0000003f00267c82 */ /* 0x000fe40008000000 */
[----:B------:R1:W-:Y:S03]  /*18450*/  STL [R1+0x14], RZ ;  /* 0x000014ff01007387 */ /* 0x0003e60000100800 */
.L_x_4057:
        /* <DEDUP_REMOVED lines=8> */
[----:B------:R-:W0:Y:S01]  /*184e0*/  @!P0 S2R R0, SR_CgaCtaId ;  /* 0x0000000000008919 */ /* 0x000e220000008800 */
[----:B--2---:R-:W-:Y:S02]  /*184f0*/  IMAD.MOV.U32 R4, RZ, RZ, R3 ;  /* 0x000000ffff047224 */ /* 0x004fe400078e0003 */
[----:B---3--:R-:W-:Y:S01]  /*18500*/  IMAD.MOV.U32 R3, RZ, RZ, R2 ;  /* 0x000000ffff037224 */ /* 0x008fe200078e0002 */
[----:B------:R-:W-:-:S03]  /*18510*/  @!P0 MOV R2, 0x400 ;  /* 0x0000040000028802 */ /* 0x000fc60000000f00 */
[----:B------:R-:W-:Y:S01]  /*18520*/  IMAD.MOV.U32 R5, RZ, RZ, R3 ;  /* 0x000000ffff057224 */ /* 0x000fe200078e0003 */
[----:B0-----:R-:W-:-:S05]  /*18530*/  @!P0 LEA R0, R0, R2, 0x18 ;  /* 0x0000000200008211 */ /* 0x001fca00078ec0ff */
[----:B------:R1:W-:Y:S01]  /*18540*/  @!P0 STS.128 [R0+0x2a8d0], R4 ;  /* 0x02a8d00400008388 */ /* 0x0003e20000000c00 */
[----:B------:R-:W-:Y:S06]  /*18550*/  BAR.ARV 0x5, 0x180 ;  /* 0x0146000000007b1d */ /* 0x000fec0000002000 */
.L_x_4050:
[----:B------:R-:W-:Y:S02]  /*18560*/  ULDC UR4, c[0x0][0xc14] ;  /* 0x0003050000047ab9 */ /* 0x000fe40000000800 */
[----:B------:R-:W-:-:S06]  /*18570*/  UISETP.GE.AND UP0, UPT, UR45, UR4, UPT ;  /* 0x000000042d00728c */ /* 0x000fcc000bf06270 */
[----:B------:R-:W-:-:S13]  /*18580*/  PLOP3.LUT P0, PT, PT, PT, UP0, 0x80, 0x0 ;  /* 0x000000000000781c */ /* 0x000fda0003f0f008 */
[----:B------:R-:W-:Y:S05]  /*18590*/  @!P0 BRA `(.L_x_4058) ;  /* 0xffffffb800808947 */ /* 0x000fea000383ffff */
.L_x_3988:
[----:B01----:R-:W2:Y:S01]  /*185a0*/  LDL.LU R0, [R1+0x30] ;  /* 0x0000300001007983 */ /* 0x003ea20000300800 */
        /* <DEDUP_REMOVED lines=11> */
.L_x_4090:
[----:B------:R-:W-:Y:S05]  /*18660*/  BSYNC B0 ;  /* 0x0000000000007941 */ /* 0x000fea0003800000 */
.L_x_4059:
[----:B------:R-:W-:-:S03]  /*18670*/  UMOV UR4, 0xffffffff ;  /* 0xffffffff00047882 */ /* 0x000fc60000000000 */
[----:B------:R-:W-:Y:S05]  /*18680*/  BRA.DIV UR4, `(.L_x_4061) ;  /* 0x0000000a04a87947 */ /* 0x000fea000b800000 */
[----:B0-----:R-:W0:Y:S02]  /*18690*/  S2R R0, SR_TID.X ;  /* 0x0000000000007919 */ /* 0x001e240000002100 */
[----:B0-----:R-:W-:-:S04]  /*186a0*/  SHF.R.U32.HI R0, RZ, 0x5, R0 ;  /* 0x00000005ff007819 */ /* 0x001fc80000011600 */
[----:B------:R-:W-:-:S05]  /*186b0*/  LOP3.LUT R0, R0, 0x3, RZ, 0xc0, !PT ;  /* 0x0000000300007812 */ /* 0x000fca00078ec0ff */
[----:B------:R0:W1:Y:S02]  /*186c0*/  SHFL.IDX PT, R14, R0, RZ, 0x1f ;  /* 0x00001fff000e7589 */ /* 0x00006400000e0000 */
.L_x_4093:
[----:B-1----:R-:W-:Y:S01]  /*186d0*/  ISETP.NE.AND P0, PT, R14, RZ, PT ;  /* 0x000000ff0e00720c */ /* 0x002fe20003f05270 */
[----:B------:R-:W-:-:S12]  /*186e0*/  BSSY B0, `(.L_x_4062) ;  /* 0x000002b000007945 */ /* 0x000fd80003800000 */
[----:B------:R-:W-:Y:S05]  /*186f0*/  @P0 BRA `(.L_x_4063) ;  /* 0x0000000000a40947 */ /* 0x000fea0003800000 */
[----:B------:R-:W-:-:S03]  /*18700*/  UMOV UR4, 0xffffffff ;  /* 0xffffffff00047882 */ /* 0x000fc60000000000 */
[----:B------:R-:W-:Y:S05]  /*18710*/  BRA.DIV UR4, `(.L_x_4064) ;  /* 0x0000000a04b87947 */ /* 0x000fea000b800000 */
[----:B------:R-:W-:-:S13]  /*18720*/  ELECT P6, URZ, PT ;  /* 0x00000000003f782f */ /* 0x000fda00038c0000 */
.L_x_4096:
[----:B------:R-:W-:Y:S05]  /*18730*/  @!P6 BRA `(.L_x_4063) ;  /* 0x000000000094e947 */ /* 0x000fea0003800000 */
[----:B------:R-:W-:-:S06]  /*18740*/  ULOP3.LUT UR4, UR40, 0x2, URZ, 0xfc, !UPT ;  /* 0x0000000228047892 */ /* 0x000fcc000f8efc3f */
[----:B0-----:R-:W-:-:S05]  /*18750*/  IMAD.U32 R0, RZ, RZ, UR4 ;  /* 0x00000004ff007e24 */ /* 0x001fca000f8e00ff */
[----:B------:R-:W-:-:S13]  /*18760*/  ISETP.NE.AND P0, PT, R0, 0x3, PT ;  /* 0x000000030000780c */ /* 0x000fda0003f05270 */
[----:B------:R-:W-:Y:S05]  /*18770*/  @!P0 BRA `(.L_x_4065) ;  /* 0x0000000000048947 */ /* 0x000fea0003800000 */
[----:B------:R-:W-:Y:S01]  /*18780*/  BPT.TRAP 0x1 ;  /* 0x000000040000795c */ /* 0x000fe20000300000 */
.L_x_4065:
[----:B------:R-:W-:Y:S01]  /*18790*/  VIADD R5, R3, 0x2a840 ;  /* 0x0002a84003057836 */ /* 0x000fe20000000000 */
[----:B------:R-:W-:Y:S01]  /*187a0*/  SHF.L.U32 R4, R19, 0x1f, RZ ;  /* 0x0000001f13047819 */ /* 0x000fe200000006ff */
[C---:B------:R-:W-:Y:S02]  /*187b0*/  VIADD R0, R18.reuse, 0x1 ;  /* 0x0000000112007836 */ /* 0x040fe40000000000 */
[----:B------:R-:W-:-:S03]  /*187c0*/  IMAD R7, R18, 0x8, R5 ;  /* 0x0000000812077824 */ /* 0x000fc600078e0205 */
[----:B------:R-:W-:Y:S01]  /*187d0*/  ISETP.NE.AND P2, PT, R0, 0x2, PT ;  /* 0x000000020000780c */ /* 0x000fe20003f45270 */
[----:B------:R-:W0:Y:S03]  /*187e0*/  SYNCS.PHASECHK.TRANS64.TRYWAIT P1, [R7+URZ], R4 ;  /* 0x00000004070075a7 */ /* 0x000e26000802017f */
[----:B------:R-:W-:-:S04]  /*187f0*/  SEL R2, RZ, 0x1, P2 ;  /* 0x00000001ff027807 */ /* 0x000fc80001000000 */
[----:B------:R-:W-:Y:S02]  /*18800*/  LOP3.LUT R19, R19, R2, RZ, 0x3c, !PT ;  /* 0x0000000213137212 */ /* 0x000fe400078e3cff */
[----:B------:R-:W-:Y:S02]  /*18810*/  SEL R2, R0, RZ, P2 ;  /* 0x000000ff00027207 */ /* 0x000fe40001000000 */
[----:B------:R-:W-:-:S03]  /*18820*/  SHF.L.U32 R0, R19, 0x1f, RZ ;  /* 0x0000001f13007819 */ /* 0x000fc600000006ff */
[----:B------:R-:W-:Y:S01]  /*18830*/  IMAD R5, R2, 0x8, R5 ;  /* 0x0000000802057824 */ /* 0x000fe200078e0205 */
[----:B0-----:R-:W-:Y:S06]  /*18840*/  @!P1 BRA `(.L_x_4066) ;  /* 0x00000008008c9947 */ /* 0x001fec0003800000 */
.L_x_4097:
[----:B------:R-:W1:Y:S02]  /*18850*/  SYNCS.PHASECHK.TRANS64.TRYWAIT P1, [R5+URZ], R0 ;  /* 0x00000000050075a7 */ /* 0x000e64000802017f */
[----:B-1----:R-:W-:Y:S05]  /*18860*/  @!P1 BRA `(.L_x_4067) ;  /* 0x0000000800989947 */ /* 0x002fea0003800000 */
.L_x_4098:
[----:B------:R-:W-:Y:S05]  /*18870*/  @!P0 BRA `(.L_x_4068) ;  /* 0x0000000000048947 */ /* 0x000fea0003800000 */
[----:B------:R-:W-:Y:S01]  /*18880*/  BPT.TRAP 0x1 ;  /* 0x000000040000795c */ /* 0x000fe20000300000 */
.L_x_4068:
[----:B-1----:R-:W-:-:S04]  /*18890*/  IMAD R5, R18, 0x8, R3 ;  /* 0x0000000812057824 */ /* 0x002fc800078e0203 */
[----:B------:R-:W1:Y:S02]  /*188a0*/  SYNCS.PHASECHK.TRANS64.TRYWAIT P1, [R5+URZ+0x2a860], R4 ;  /* 0x02a86004050075a7 */ /* 0x000e64000802017f */
[----:B-1----:R-:W-:Y:S05]  /*188b0*/  @!P1 BRA `(.L_x_4069) ;  /* 0x0000000800989947 */ /* 0x002fea0003800000 */
.L_x_4099:
[----:B------:R-:W-:Y:S05]  /*188c0*/  @!P0 BRA `(.L_x_4070) ;  /* 0x0000000000048947 */ /* 0x000fea0003800000 */
[----:B------:R-:W-:Y:S01]  /*188d0*/  BPT.TRAP 0x1 ;  /* 0x000000040000795c */ /* 0x000fe20000300000 */
.L_x_4070:
[----:B------:R-:W-:-:S04]  /*188e0*/  IMAD R3, R2, 0x8, R3 ;  /* 0x0000000802037824 */ /* 0x000fc800078e0203 */
[----:B------:R-:W2:Y:S02]  /*188f0*/  SYNCS.PHASECHK.TRANS64.TRYWAIT P1, [R3+URZ+0x2a860], R0 ;  /* 0x02a86000030075a7 */ /* 0x000ea4000802017f */
[----:B--2---:R-:W-:Y:S05]  /*18900*/  @!P1 BRA `(.L_x_4071) ;  /* 0x0000000800989947 */ /* 0x004fea0003800000 */
.L_x_4100:
[----:B------:R-:W-:Y:S05]  /*18910*/  @!P0 BRA `(.L_x_4072) ;  /* 0x0000000000048947 */ /* 0x000fea0003800000 */
[----:B------:R-:W-:Y:S01]  /*18920*/  BPT.TRAP 0x1 ;  /* 0x000000040000795c */ /* 0x000fe20000300000 */
.L_x_4072:
[----:B------:R-:W3:Y:S02]  /*18930*/  SYNCS.PHASECHK.TRANS64.TRYWAIT P0, [R5+URZ+0x2a880], R4 ;  /* 0x02a88004050075a7 */ /* 0x000ee4000800017f */
[----:B---3--:R-:W-:Y:S05]  /*18940*/  @!P0 BRA `(.L_x_4073) ;  /* 0x00000008009c8947 */ /* 0x008fea0003800000 */
.L_x_4074:
[----:B----4-:R4:W0:Y:S02]  /*18950*/  SYNCS.PHASECHK.TRANS64.TRYWAIT P0, [R3+URZ+0x2a880], R0 ;  /* 0x02a88000030075a7 */ /* 0x010824000800017f */
[----:B0-----:R-:W-:Y:S05]  /*18960*/  @!P0 NANOSLEEP.SYNCS 0x989680 ;  /* 0x009896800000895d */ /* 0x001fea0003900000 */
[----:B------:R-:W0:Y:S02]  /*18970*/  @!P0 SYNCS.PHASECHK.TRANS64 P0, [R3+URZ+0x2a880], R0 ;  /* 0x02a88000030085a7 */ /* 0x000e24000800007f */
[----:B0-----:R-:W-:Y:S05]  /*18980*/  @!P0 BRA `(.L_x_4074) ;  /* 0xfffffffc00f08947 */ /* 0x001fea000383ffff */
.L_x_4063:
[----:B------:R-:W-:Y:S05]  /*18990*/  BSYNC B0 ;  /* 0x0000000000007941 */ /* 0x000fea0003800000 */
.L_x_4062:
[----:B------:R-:W-:Y:S05]  /*189a0*/  EXIT ;  /* 0x000000000000794d */ /* 0x000fea0003800000 */
.L_x_3886:
[----:B0-----:R-:W-:-:S04]  /*189b0*/  IMAD.U32 R3, RZ, RZ, UR36 ;  /* 0x00000024ff037e24 */ /* 0x001fc8000f8e00ff */
[----:B------:R0:W1:Y:S03]  /*189c0*/  SYNCS.PHASECHK.TRANS64.TRYWAIT P1, [R3+URZ+0x2a800], R6 ;  /* 0x02a80006030075a7 */ /* 0x000066000802017f */
[----:B-1----:R-:W-:Y:S05]  /*189d0*/  @!P1 NANOSLEEP.SYNCS 0x989680 ;  /* 0x009896800000995d */ /* 0x002fea0003900000 */
[----:B------:R-:W1:Y:S02]  /*189e0*/  @!P1 SYNCS.PHASECHK.TRANS64 P1, [R3+URZ+0x2a800], R6 ;  /* 0x02a80006030095a7 */ /* 0x000e64000802007f */
[----:B-1----:R-:W-:Y:S05]  /*189f0*/  @!P1 BRA `(.L_x_3886) ;  /* 0xfffffffc00ec9947 */ /* 0x002fea000383ffff */
[----:B------:R-:W-:Y:S05]  /*18a00*/  BRA `(.L_x_4075) ;  /* 0xfffffe94001c7947 */ /* 0x000fea000383ffff */
.L_x_3890:
[----:B-1----:R1:W2:Y:S02]  /*18a10*/  SYNCS.PHASECHK.TRANS64.TRYWAIT P2, [R3+URZ+0x2a830], R2 ;  /* 0x02a83002030075a7 */ /* 0x0022a4000804017f */
[----:B--2---:R-:W-:Y:S05]  /*18a20*/  @!P2 NANOSLEEP.SYNCS 0x989680 ;  /* 0x009896800000a95d */ /* 0x004fea0003900000 */
[----:B------:R-:W2:Y:S02]  /*18a30*/  @!P2 SYNCS.PHASECHK.TRANS64 P2, [R3+URZ+0x2a830], R2 ;  /* 0x02a830020300a5a7 */ /* 0x000ea4000804007f */
[----:B--2---:R-:W-:Y:S05]  /*18a40*/  @!P2 BRA `(.L_x_3890) ;  /* 0xfffffffc00f0a947 */ /* 0x004fea000383ffff */
[----:B------:R-:W-:Y:S05]  /*18a50*/  BRA `(.L_x_3889) ;  /* 0xfffffe9400407947 */ /* 0x000fea000383ffff */
.L_x_3906:
[----:B-1----:R-:W-:-:S04]  /*18a60*/  IMAD.U32 R15, RZ, RZ, UR6 ;  /* 0x00000006ff0f7e24 */ /* 0x002fc8000f8e00ff */
[----:B------:R1:W2:Y:S03]  /*18a70*/  SYNCS.PHASECHK.TRANS64.TRYWAIT P2, [R15+URZ+0x2a830], R10 ;  /* 0x02a8300a0f0075a7 */ /* 0x0002a6000804017f */
[----:B--2---:R-:W-:Y:S05]  /*18a80*/  @!P2 NANOSLEEP.SYNCS 0x989680 ;  /* 0x009896800000a95d */ /* 0x004fea0003900000 */
[----:B------:R-:W2:Y:S02]  /*18a90*/  @!P2 SYNCS.PHASECHK.TRANS64 P2, [R15+URZ+0x2a830], R10 ;  /* 0x02a8300a0f00a5a7 */ /* 0x000ea4000804007f */
[----:B--2---:R-:W-:Y:S05]  /*18aa0*/  @!P2 BRA `(.L_x_3906) ;  /* 0xfffffffc00eca947 */ /* 0x004fea000383ffff */
[----:B------:R-:W-:Y:S05]  /*18ab0*/  BRA `(.L_x_3903) ;  /* 0xfffffecc00bc7947 */ /* 0x000fea000383ffff */
.L_x_3910:
[----:B-1----:R-:W-:-:S04]  /*18ac0*/  IMAD.U32 R15, RZ, RZ, UR6 ;  /* 0x00000006ff0f7e24 */ /* 0x002fc8000f8e00ff */
[----:B------:R1:W2:Y:S03]  /*18ad0*/  SYNCS.PHASECHK.TRANS64.TRYWAIT P2, [R15+URZ+0x2a850], R10 ;  /* 0x02a8500a0f0075a7 */ /* 0x0002a6000804017f */
[----:B--2---:R-:W-:Y:S05]  /*18ae0*/  @!P2 NANOSLEEP.SYNCS 0x989680 ;  /* 0x009896800000a95d */ /* 0x004fea0003900000 */
[----:B------:R-:W2:Y:S02]  /*18af0*/  @!P2 SYNCS.PHASECHK.TRANS64 P2, [R15+URZ+0x2a850], R10 ;  /* 0x02a8500a0f00a5a7 */ /* 0x000ea4000804007f */
[----:B--2---:R-:W-:Y:S05]  /*18b00*/  @!P2 BRA `(.L_x_3910) ;  /* 0xfffffffc00eca947 */ /* 0x004fea000383ffff */
[----:B------:R-:W-:Y:S05]  /*18b10*/  BRA `(.L_x_3907) ;  /* 0xfffffed0005c7947 */ /* 0x000fea000383ffff */
.L_x_3928:
[----:B-1----:R-:W-:-:S04]  /*18b20*/  IMAD.U32 R7, RZ, RZ, UR6 ;  /* 0x00000006ff077e24 */ /* 0x002fc8000f8e00ff */
[----:B------:R1:W2:Y:S03]  /*18b30*/  SYNCS.PHASECHK.TRANS64.TRYWAIT P2, [R7+URZ+0x2a830], R6 ;  /* 0x02a83006070075a7 */ /* 0x0002a6000804017f */
[----:B--2---:R-:W-:Y:S05]  /*18b40*/  @!P2 NANOSLEEP.SYNCS 0x989680 ;  /* 0x009896800000a95d */ /* 0x004fea0003900000 */
[----:B------:R-:W2:Y:S02]  /*18b50*/  @!P2 SYNCS.PHASECHK.TRANS64 P2, [R7+URZ+0x2a830], R6 ;  /* 0x02a830060700a5a7 */ /* 0x000ea4000804007f */
[----:B--2---:R-:W-:Y:S05]  /*18b60*/  @!P2 BRA `(.L_x_3928) ;  /* 0xfffffffc00eca947 */ /* 0x004fea000383ffff */
[----:B------:R-:W-:Y:S05]  /*18b70*/  BRA `(.L_x_3925) ;  /* 0xffffff0800407947 */ /* 0x000fea000383ffff */
.L_x_3932:
[----:B-1----:R-:W-:-:S04]  /*18b80*/  IMAD.U32 R7, RZ, RZ, UR6 ;  /* 0x00000006ff077e24 */ /* 0x002fc8000f8e00ff */
[----:B------:R1:W2:Y:S03]  /*18b90*/  SYNCS.PHASECHK.TRANS64.TRYWAIT P2, [R7+URZ+0x2a850], R6 ;  /* 0x02a85006070075a7 */ /* 0x0002a6000804017f */
[----:B--2---:R-:W-:Y:S05]  /*18ba0*/  @!P2 NANOSLEEP.SYNCS 0x989680 ;  /* 0x009896800000a95d */ /* 0x004fea0003900000 */
[----:B------:R-:W2:Y:S02]  /*18bb0*/  @!P2 SYNCS.PHASECHK.TRANS64 P2, [R7+URZ+0x2a850], R6 ;  /* 0x02a850060700a5a7 */ /* 0x000ea4000804007f */
[----:B--2---:R-:W-:Y:S05]  /*18bc0*/  @!P2 BRA `(.L_x_3932) ;  /* 0xfffffffc00eca947 */ /* 0x004fea000383ffff */
[----:B------:R-:W-:Y:S05]  /*18bd0*/  BRA `(.L_x_3929) ;  /* 0xffffff0800ec7947 */ /* 0x000fea000383ffff */
.L_x_3939:
[----:B-1----:R-:W-:-:S04]  /*18be0*/  IMAD.U32 R7, RZ, RZ, UR6 ;  /* 0x00000006ff077e24 */ /* 0x002fc8000f8e00ff */
[----:B------:R1:W2:Y:S03]  /*18bf0*/  SYNCS.PHASECHK.TRANS64.TRYWAIT P2, [R7+URZ+0x2a830], R6 ;  /* 0x02a83006070075a7 */ /* 0x0002a6000804017f */
[----:B--2---:R-:W-:Y:S05]  /*18c00*/  @!P2 NANOSLEEP.SYNCS 0x989680 ;  /* 0x009896800000a95d */ /* 0x004fea0003900000 */
[----:B------:R-:W2:Y:S02]  /*18c10*/  @!P2 SYNCS.PHASECHK.TRANS64 P2, [R7+URZ+0x2a830], R6 ;  /* 0x02a830060700a5a7 */ /* 0x000ea4000804007f */
[----:B--2---:R-:W-:Y:S05]  /*18c20*/  @!P2 BRA `(.L_x_3939) ;  /* 0xfffffffc00eca947 */ /* 0x004fea000383ffff */
[----:B------:R-:W-:Y:S05]  /*18c30*/  BRA `(.L_x_3936) ;  /* 0xffffff30005c7947 */ /* 0x000fea000383ffff */
.L_x_3943:
[----:B-1----:R-:W-:-:S04]  /*18c40*/  IMAD.U32 R7, RZ, RZ, UR6 ;  /* 0x00000006ff077e24 */ /* 0x002fc8000f8e00ff */
[----:B------:R1:W2:Y:S03]  /*18c50*/  SYNCS.PHASECHK.TRANS64.TRYWAIT P2, [R7+URZ+0x2a850], R6 ;  /* 0x02a85006070075a7 */ /* 0x0002a6000804017f */
[----:B--2---:R-:W-:Y:S05]  /*18c60*/  @!P2 NANOSLEEP.SYNCS 0x989680 ;  /* 0x009896800000a95d */ /* 0x004fea0003900000 */
[----:B------:R-:W2:Y:S02]  /*18c70*/  @!P2 SYNCS.PHASECHK.TRANS64 P2, [R7+URZ+0x2a850], R6 ;  /* 0x02a850060700a5a7 */ /* 0x000ea4000804007f */
[----:B--2---:R-:W-:Y:S05]  /*18c80*/  @!P2 BRA `(.L_x_3943) ;  /* 0xfffffffc00eca947 */ /* 0x004fea000383ffff */
[----:B------:R-:W-:Y:S05]  /*18c90*/  BRA `(.L_x_3940) ;  /* 0xffffff3400087947 */ /* 0x000fea000383ffff */
.L_x_3957:
[----:B-1----:R-:W-:-:S04]  /*18ca0*/  IMAD.U32 R3, RZ, RZ, UR9 ;  /* 0x00000009ff037e24 */ /* 0x002fc8000f8e00ff */
[----:B------:R1:W2:Y:S03]  /*18cb0*/  SYNCS.PHASECHK.TRANS64.TRYWAIT P1, [R3+URZ+0x2a850], R0 ;  /* 0x02a85000030075a7 */ /* 0x0002a6000802017f */
[----:B--2---:R-:W-:Y:S05]  /*18cc0*/  @!P1 NANOSLEEP.SYNCS 0x989680 ;  /* 0x009896800000995d */ /* 0x004fea0003900000 */
[----:B------:R-:W2:Y:S02]  /*18cd0*/  @!P1 SYNCS.PHASECHK.TRANS64 P1, [R3+URZ+0x2a850], R0 ;  /* 0x02a85000030095a7 */ /* 0x000ea4000802007f */
[----:B--2---:R-:W-:Y:S05]  /*18ce0*/  @!P1 BRA `(.L_x_3957) ;  /* 0xfffffffc00ec9947 */ /* 0x004fea000383ffff */
[----:B------:R-:W-:Y:S05]  /*18cf0*/  BRA `(.L_x_3956) ;  /* 0xffffff6800287947 */ /* 0x000fea000383ffff */
.L_x_4005:
[----:B------:R-:W-:Y:S02]  /*18d00*/  IMAD.MOV.U32 R13, RZ, RZ, R4 ;  /* 0x000000ffff0d7224 */ /* 0x000fe400078e0004 */
[----:B------:R-:W-:Y:S02]  /*18d10*/  IMAD.MOV.U32 R12, RZ, RZ, RZ ;  /* 0x000000ffff0c7224 */ /* 0x000fe400078e00ff */
[----:B------:R-:W-:Y:S02]  /*18d20*/  IMAD.MOV.U32 R11, RZ, RZ, 0x1f ;  /* 0x0000001fff0b7424 */ /* 0x000fe400078e00ff */
[----:B------:R-:W-:-:S07]  /*18d30*/  IMAD.MOV.U32 R15, RZ, RZ, -0x1 ;  /* 0xffffffffff0f7424 */ /* 0x000fce00078e00ff */
[----:B0-----:R-:W-:Y:S05]  /*18d40*/  WARPSYNC.COLLECTIVE R15, `(.L_x_4076) ;  /* 0x000000000f087348 */ /* 0x001fea0003c00000 */
[----:B------:R1:W2:Y:S02]  /*18d50*/  SHFL.IDX P6, R14, R13, R12, R11 ;  /* 0x0000000c0d0e7389 */ /* 0x0002a400000c000b */
[----:B012---:R-:W-:Y:S01]  /*18d60*/  ENDCOLLECTIVE ;  /* 0x000000000000791b */ /* 0x007fe20003800000 */
.L_x_4076:
[----:B------:R-:W-:Y:S05]  /*18d70*/  BRA `(.L_x_4077) ;  /* 0xffffffc400107947 */ /* 0x000fea000383ffff */
.L_x_4007:
[----:B------:R-:W-:Y:S01]  /*18d80*/  BSSY B0, `(.L_x_4078) ;  /* 0x0000006000007945 */ /* 0x000fe20003800000 */
[----:B------:R-:W-:-:S07]  /*18d90*/  IMAD.MOV.U32 R15, RZ, RZ, -0x1 ;  /* 0xffffffffff0f7424 */ /* 0x000fce00078e00ff */
[----:B0-----:R-:W-:Y:S05]  /*18da0*/  WARPSYNC.COLLECTIVE R15, `(.L_x_4079) ;  /* 0x000000000f0c7348 */ /* 0x001fea0003c00000 */
[----:B------:R-:W-:Y:S02]  /*18db0*/  ELECT P6, UR62, PT ;  /* 0x00000000003e782f */ /* 0x000fe400038c0000 */
[----:B------:R-:W-:Y:S01]  /*18dc0*/  MOV R14, UR62 ;  /* 0x0000003e000e7c02 */ /* 0x000fe20008000f00 */
[----:B0-----:R-:W-:Y:S10]  /*18dd0*/  ENDCOLLECTIVE ;  /* 0x000000000000791b */ /* 0x001ff40003800000 */
.L_x_4079:
[----:B------:R-:W-:Y:S05]  /*18de0*/  BSYNC B0 ;  /* 0x0000000000007941 */ /* 0x000fea0003800000 */
.L_x_4078:
[----:B------:R-:W-:Y:S05]  /*18df0*/  BRA `(.L_x_4080) ;  /* 0xffffffc400107947 */ /* 0x000fea000383ffff */
.L_x_4010:
[----:B-1----:R1:W2:Y:S02]  /*18e00*/  SYNCS.PHASECHK.TRANS64.TRYWAIT P2, [R2+URZ+0x2a880], R6 ;  /* 0x02a88006020075a7 */ /* 0x0022a4000804017f */
[----:B--2---:R-:W-:Y:S05]  /*18e10*/  @!P2 NANOSLEEP.SYNCS 0x989680 ;  /* 0x009896800000a95d */ /* 0x004fea0003900000 */
[----:B------:R-:W2:Y:S02]  /*18e20*/  @!P2 SYNCS.PHASECHK.TRANS64 P2, [R2+URZ+0x2a880], R6 ;  /* 0x02a880060200a5a7 */ /* 0x000ea4000804007f */
[----:B--2---:R-:W-:Y:S05]  /*18e30*/  @!P2 BRA `(.L_x_4010) ;  /* 0xfffffffc00f0a947 */ /* 0x004fea000383ffff */
[----:B------:R-:W-:Y:S05]  /*18e40*/  BRA `(.L_x_4081) ;  /* 0xffffffc400687947 */ /* 0x000fea000383ffff */
.L_x_4012:
[----:B0-----:R0:W2:Y:S02]  /*18e50*/  SYNCS.PHASECHK.TRANS64.TRYWAIT P2, [R2+URZ+0x2a840], R6 ;  /* 0x02a84006020075a7 */ /* 0x0010a4000804017f */
[----:B--2---:R-:W-:Y:S05]  /*18e60*/  @!P2 NANOSLEEP.SYNCS 0x989680 ;  /* 0x009896800000a95d */ /* 0x004fea0003900000 */
[----:B------:R-:W2:Y:S02]  /*18e70*/  @!P2 SYNCS.PHASECHK.TRANS64 P2, [R2+URZ+0x2a840], R6 ;  /* 0x02a840060200a5a7 */ /* 0x000ea4000804007f */
[----:B--2---:R-:W-:Y:S05]  /*18e80*/  @!P2 BRA `(.L_x_4012) ;  /* 0xfffffffc00f0a947 */ /* 0x004fea000383ffff */
[----:B------:R-:W-:Y:S05]  /*18e90*/  BRA `(.L_x_4082) ;  /* 0xffffffc400e87947 */ /* 0x000fea000383ffff */
.L_x_4015:
[----:B--2---:R-:W-:-:S04]  /*18ea0*/  IMAD.U32 R3, RZ, RZ, UR41 ;  /* 0x00000029ff037e24 */ /* 0x004fc8000f8e00ff */
[----:B------:R2:W3:Y:S03]  /*18eb0*/  SYNCS.PHASECHK.TRANS64.TRYWAIT P0, [R3+URZ+0x2a820], R2 ;  /* 0x02a82002030075a7 */ /* 0x0004e6000800017f */
[----:B---3--:R-:W-:Y:S05]  /*18ec0*/  @!P0 NANOSLEEP.SYNCS 0x989680 ;  /* 0x009896800000895d */ /* 0x008fea0003900000 */
[----:B------:R-:W3:Y:S02]  /*18ed0*/  @!P0 SYNCS.PHASECHK.TRANS64 P0, [R3+URZ+0x2a820], R2 ;  /* 0x02a82002030085a7 */ /* 0x000ee4000800007f */
[----:B---3--:R-:W-:Y:S05]  /*18ee0*/  @!P0 BRA `(.L_x_4015) ;  /* 0xfffffffc00ec8947 */ /* 0x008fea000383ffff */
[----:B------:R-:W-:Y:S05]  /*18ef0*/  BRA `(.L_x_4083) ;  /* 0xffffffc800f47947 */ /* 0x000fea000383ffff */
.L_x_4021:
[----:B-1----:R1:W2:Y:S02]  /*18f00*/  SYNCS.PHASECHK.TRANS64.TRYWAIT P0, [R6+URZ+0x2a880], R5 ;  /* 0x02a88005060075a7 */ /* 0x0022a4000800017f */
[----:B--2---:R-:W-:Y:S05]  /*18f10*/  @!P0 NANOSLEEP.SYNCS 0x989680 ;  /* 0x009896800000895d */ /* 0x004fea0003900000 */
[----:B------:R-:W2:Y:S02]  /*18f20*/  @!P0 SYNCS.PHASECHK.TRANS64 P0, [R6+URZ+0x2a880], R5 ;  /* 0x02a88005060085a7 */ /* 0x000ea4000800007f */
[----:B--2---:R-:W-:Y:S05]  /*18f30*/  @!P0 BRA `(.L_x_4021) ;  /* 0xfffffffc00f08947 */ /* 0x004fea000383ffff */
[----:B------:R-:W-:Y:S05]  /*18f40*/  BRA `(.L_x_4084) ;  /* 0xffffffcc00987947 */ /* 0x000fea000383ffff */
.L_x_4028:
[----:B0-----:R0:W2:Y:S02]  /*18f50*/  SYNCS.PHASECHK.TRANS64.TRYWAIT P0, [R6+URZ+0x2a840], R5 ;  /* 0x02a84005060075a7 */ /* 0x0010a4000800017f */
[----:B--2---:R-:W-:Y:S05]  /*18f60*/  @!P0 NANOSLEEP.SYNCS 0x989680 ;  /* 0x009896800000895d */ /* 0x004fea0003900000 */
[----:B------:R-:W2:Y:S02]  /*18f70*/  @!P0 SYNCS.PHASECHK.TRANS64 P0, [R6+URZ+0x2a840], R5 ;  /* 0x02a84005060085a7 */ /* 0x000ea4000800007f */
[----:B--2---:R-:W-:Y:S05]  /*18f80*/  @!P0 BRA `(.L_x_4028) ;  /* 0xfffffffc00f08947 */ /* 0x004fea000383ffff */
[----:B------:R-:W-:Y:S05]  /*18f90*/  BRA `(.L_x_4085) ;  /* 0xffffffd000987947 */ /* 0x000fea000383ffff */
.L_x_4036:
[----:B-1----:R1:W2:Y:S02]  /*18fa0*/  SYNCS.PHASECHK.TRANS64.TRYWAIT P2, [R13+URZ+0x2a870], R4 ;  /* 0x02a870040d0075a7 */ /* 0x0022a4000804017f */
[----:B--2---:R-:W-:Y:S05]  /*18fb0*/  @!P2 NANOSLEEP.SYNCS 0x989680 ;  /* 0x009896800000a95d */ /* 0x004fea0003900000 */
[----:B------:R-:W2:Y:S02]  /*18fc0*/  @!P2 SYNCS.PHASECHK.TRANS64 P2, [R13+URZ+0x2a870], R4 ;  /* 0x02a870040d00a5a7 */ /* 0x000ea4000804007f */
[----:B--2---:R-:W-:Y:S05]  /*18fd0*/  @!P2 BRA `(.L_x_4036) ;  /* 0xfffffffc00f0a947 */ /* 0x004fea000383ffff */
[----:B------:R-:W-:Y:S05]  /*18fe0*/  BRA `(.L_x_4086) ;  /* 0xffffffd400ac7947 */ /* 0x000fea000383ffff */
.L_x_4038:
[----:B-1----:R1:W2:Y:S02]  /*18ff0*/  SYNCS.PHASECHK.TRANS64.TRYWAIT P2, [R13+URZ+0x2a860], R4 ;  /* 0x02a860040d0075a7 */ /* 0x0022a4000804017f */
[----:B--2---:R-:W-:Y:S05]  /*19000*/  @!P2 NANOSLEEP.SYNCS 0x989680 ;  /* 0x009896800000a95d */ /* 0x004fea0003900000 */
[----:B------:R-:W2:Y:S02]  /*19010*/  @!P2 SYNCS.PHASECHK.TRANS64 P2, [R13+URZ+0x2a860], R4 ;  /* 0x02a860040d00a5a7 */ /* 0x000ea4000804007f */
[----:B--2---:R-:W-:Y:S05]  /*19020*/  @!P2 BRA `(.L_x_4038) ;  /* 0xfffffffc00f0a947 */ /* 0x004fea000383ffff */
[----:B------:R-:W-:Y:S05]  /*19030*/  BRA `(.L_x_4087) ;  /* 0xffffffd400b47947 */ /* 0x000fea000383ffff */
.L_x_4045:
[----:B-1----:R1:W2:Y:S02]  /*19040*/  SYNCS.PHASECHK.TRANS64.TRYWAIT P0, [R2+URZ+0x2a870], R0 ;  /* 0x02a87000020075a7 */ /* 0x0022a4000800017f */
[----:B--2---:R-:W-:Y:S05]  /*19050*/  @!P0 NANOSLEEP.SYNCS 0x989680 ;  /* 0x009896800000895d */ /* 0x004fea0003900000 */
[----:B------:R-:W2:Y:S02]  /*19060*/  @!P0 SYNCS.PHASECHK.TRANS64 P0, [R2+URZ+0x2a870], R0 ;  /* 0x02a87000020085a7 */ /* 0x000ea4000800007f */
[----:B--2---:R-:W-:Y:S05]  /*19070*/  @!P0 BRA `(.L_x_4045) ;  /* 0xfffffffc00f08947 */ /* 0x004fea000383ffff */
[----:B------:R-:W-:Y:S05]  /*19080*/  BRA `(.L_x_4088) ;  /* 0xffffffe0000c7947 */ /* 0x000fea000383ffff */
.L_x_4047:
[----:B-1----:R1:W2:Y:S02]  /*19090*/  SYNCS.PHASECHK.TRANS64.TRYWAIT P0, [R2+URZ+0x2a860], R0 ;  /* 0x02a86000020075a7 */ /* 0x0022a4000800017f */
[----:B--2---:R-:W-:Y:S05]  /*190a0*/  @!P0 NANOSLEEP.SYNCS 0x989680 ;  /* 0x009896800000895d */ /* 0x004fea0003900000 */
[----:B------:R-:W2:Y:S02]  /*190b0*/  @!P0 SYNCS.PHASECHK.TRANS64 P0, [R2+URZ+0x2a860], R0 ;  /* 0x02a86000020085a7 */ /* 0x000ea4000800007f */
[----:B--2---:R-:W-:Y:S05]  /*190c0*/  @!P0 BRA `(.L_x_4047) ;  /* 0xfffffffc00f08947 */ /* 0x004fea000383ffff */
[----:B------:R-:W-:Y:S05]  /*190d0*/  BRA `(.L_x_4089) ;  /* 0xffffffe000107947 */ /* 0x000fea000383ffff */
.L_x_4060:
[----:B0-----:R0:W1:Y:S02]  /*190e0*/  SYNCS.PHASECHK.TRANS64.TRYWAIT P0, [R3+URZ+0x2a820], R0 ;  /* 0x02a82000030075a7 */ /* 0x001064000800017f */
[----:B-1----:R-:W-:Y:S05]  /*190f0*/  @!P0 NANOSLEEP.SYNCS 0x989680 ;  /* 0x009896800000895d */ /* 0x002fea0003900000 */
[----:B------:R-:W1:Y:S02]  /*19100*/  @!P0 SYNCS.PHASECHK.TRANS64 P0, [R3+URZ+0x2a820], R0 ;  /* 0x02a82000030085a7 */ /* 0x000e64000800007f */
[----:B-1----:R-:W-:Y:S05]  /*19110*/  @!P0 BRA `(.L_x_4060) ;  /* 0xfffffffc00f08947 */ /* 0x002fea000383ffff */
[----:B------:R-:W-:Y:S05]  /*19120*/  BRA `(.L_x_4090) ;  /* 0xfffffff4004c7947 */ /* 0x000fea000383ffff */
.L_x_4061:
        /* <DEDUP_REMOVED lines=11> */
.L_x_4092:
[----:B------:R-:W-:Y:S05]  /*191e0*/  BSYNC B0 ;  /* 0x0000000000007941 */ /* 0x000fea0003800000 */
.L_x_4091:
[----:B------:R-:W-:Y:S05]  /*191f0*/  BRA `(.L_x_4093) ;  /* 0xfffffff400347947 */ /* 0x000fea000383ffff */
.L_x_4064:
[----:B------:R-:W-:Y:S01]  /*19200*/  BSSY B1, `(.L_x_4094) ;  /* 0x0000006000017945 */ /* 0x000fe20003800000 */
[----:B------:R-:W-:-:S07]  /*19210*/  IMAD.MOV.U32 R15, RZ, RZ, -0x1 ;  /* 0xffffffffff0f7424 */ /* 0x000fce00078e00ff */
[----:B0-----:R-:W-:Y:S05]  /*19220*/  WARPSYNC.COLLECTIVE R15, `(.L_x_4095) ;  /* 0x000000000f0c7348 */ /* 0x001fea0003c00000 */
[----:B------:R-:W-:Y:S02]  /*19230*/  ELECT P6, UR62, PT ;  /* 0x00000000003e782f */ /* 0x000fe400038c0000 */
[----:B------:R-:W-:Y:S01]  /*19240*/  MOV R14, UR62 ;  /* 0x0000003e000e7c02 */ /* 0x000fe20008000f00 */
[----:B0-----:R-:W-:Y:S10]  /*19250*/  ENDCOLLECTIVE ;  /* 0x000000000000791b */ /* 0x001ff40003800000 */
.L_x_4095:
[----:B------:R-:W-:Y:S05]  /*19260*/  BSYNC B1 ;  /* 0x0000000000017941 */ /* 0x000fea0003800000 */
.L_x_4094:
[----:B------:R-:W-:Y:S05]  /*19270*/  BRA `(.L_x_4096) ;  /* 0xfffffff4002c7947 */ /* 0x000fea000383ffff */
.L_x_4066:
[----:B0-----:R0:W1:Y:S02]  /*19280*/  SYNCS.PHASECHK.TRANS64.TRYWAIT P1, [R7+URZ], R4 ;  /* 0x00000004070075a7 */ /* 0x001064000802017f */
[----:B-1----:R-:W-:Y:S05]  /*19290*/  @!P1 NANOSLEEP.SYNCS 0x989680 ;  /* 0x009896800000995d */ /* 0x002fea0003900000 */
[----:B------:R-:W1:Y:S02]  /*192a0*/  @!P1 SYNCS.PHASECHK.TRANS64 P1, [R7+URZ], R4 ;  /* 0x00000004070095a7 */ /* 0x000e64000802007f */
[----:B-1----:R-:W-:Y:S05]  /*192b0*/  @!P1 BRA `(.L_x_4066) ;  /* 0xfffffffc00f09947 */ /* 0x002fea000383ffff */
[----:B------:R-:W-:Y:S05]  /*192c0*/  BRA `(.L_x_4097) ;  /* 0xfffffff400607947 */ /* 0x000fea000383ffff */
.L_x_4067:
[----:B-1----:R1:W2:Y:S02]  /*192d0*/  SYNCS.PHASECHK.TRANS64.TRYWAIT P1, [R5+URZ], R0 ;  /* 0x00000000050075a7 */ /* 0x0022a4000802017f */
[----:B--2---:R-:W-:Y:S05]  /*192e0*/  @!P1 NANOSLEEP.SYNCS 0x989680 ;  /* 0x009896800000995d */ /* 0x004fea0003900000 */
[----:B------:R-:W2:Y:S02]  /*192f0*/  @!P1 SYNCS.PHASECHK.TRANS64 P1, [R5+URZ], R0 ;  /* 0x00000000050095a7 */ /* 0x000ea4000802007f */
[----:B--2---:R-:W-:Y:S05]  /*19300*/  @!P1 BRA `(.L_x_4067) ;  /* 0xfffffffc00f09947 */ /* 0x004fea000383ffff */
[----:B------:R-:W-:Y:S05]  /*19310*/  BRA `(.L_x_4098) ;  /* 0xfffffff400547947 */ /* 0x000fea000383ffff */
.L_x_4069:
[----:B-1----:R1:W2:Y:S02]  /*19320*/  SYNCS.PHASECHK.TRANS64.TRYWAIT P1, [R5+URZ+0x2a860], R4 ;  /* 0x02a86004050075a7 */ /* 0x0022a4000802017f */
[----:B--2---:R-:W-:Y:S05]  /*19330*/  @!P1 NANOSLEEP.SYNCS 0x989680 ;  /* 0x009896800000995d */ /* 0x004fea0003900000 */
[----:B------:R-:W2:Y:S02]  /*19340*/  @!P1 SYNCS.PHASECHK.TRANS64 P1, [R5+URZ+0x2a860], R4 ;  /* 0x02a86004050095a7 */ /* 0x000ea4000802007f */
[----:B--2---:R-:W-:Y:S05]  /*19350*/  @!P1 BRA `(.L_x_4069) ;  /* 0xfffffffc00f09947 */ /* 0x004fea000383ffff */
[----:B------:R-:W-:Y:S05]  /*19360*/  BRA `(.L_x_4099) ;  /* 0xfffffff400547947 */ /* 0x000fea000383ffff */
.L_x_4071:
[----:B--2---:R2:W3:Y:S02]  /*19370*/  SYNCS.PHASECHK.TRANS64.TRYWAIT P1, [R3+URZ+0x2a860], R0 ;  /* 0x02a86000030075a7 */ /* 0x0044e4000802017f */
[----:B---3--:R-:W-:Y:S05]  /*19380*/  @!P1 NANOSLEEP.SYNCS 0x989680 ;  /* 0x009896800000995d */ /* 0x008fea0003900000 */
[----:B------:R-:W3:Y:S02]  /*19390*/  @!P1 SYNCS.PHASECHK.TRANS64 P1, [R3+URZ+0x2a860], R0 ;  /* 0x02a86000030095a7 */ /* 0x000ee4000802007f */
[----:B---3--:R-:W-:Y:S05]  /*193a0*/  @!P1 BRA `(.L_x_4071) ;  /* 0xfffffffc00f09947 */ /* 0x008fea000383ffff */
[----:B------:R-:W-:Y:S05]  /*193b0*/  BRA `(.L_x_4100) ;  /* 0xfffffff400547947 */ /* 0x000fea000383ffff */
.L_x_4073:
[----:B---3--:R3:W4:Y:S02]  /*193c0*/  SYNCS.PHASECHK.TRANS64.TRYWAIT P0, [R5+URZ+0x2a880], R4 ;  /* 0x02a88004050075a7 */ /* 0x008724000800017f */
[----:B----4-:R-:W-:Y:S05]  /*193d0*/  @!P0 NANOSLEEP.SYNCS 0x989680 ;  /* 0x009896800000895d */ /* 0x010fea0003900000 */
[----:B------:R-:W4:Y:S02]  /*193e0*/  @!P0 SYNCS.PHASECHK.TRANS64 P0, [R5+URZ+0x2a880], R4 ;  /* 0x02a88004050085a7 */ /* 0x000f24000800007f */
[----:B----4-:R-:W-:Y:S05]  /*193f0*/  @!P0 BRA `(.L_x_4073) ;  /* 0xfffffffc00f08947 */ /* 0x010fea000383ffff */
[----:B------:R-:W-:Y:S05]  /*19400*/  BRA `(.L_x_4074) ;  /* 0xfffffff400507947 */ /* 0x000fea000383ffff */
.L_x_4101:
        /* <DEDUP_REMOVED lines=15> */
.L_x_12348:


//--------------------- .text._ZN7cutlass13device_kernelIN5flash11enable_sm90INS1_16FlashAttnFwdSm90INS1_25CollectiveMainloopFwdSm90ILi2EN4cute5tupleIJNS5_1CILi1EEES8_S8_EEENS6_IJNS7_ILi128EEESA_NS7_ILi192EEEEEELi192ENS_12float_e4m3_tEfNS_4arch4Sm90ELb0ELb1ELb1ELb1ELb0ELb1ELb0ELb1ELb1ELb0ELb0ELb0EEENS1_21CollectiveEpilogueFwdINS6_IJSA_SB_SA_EEES9_NS_10bfloat16_tESF_Li256ELb1ELb0ELb0ELb1EEENS1_36VarlenDynamicPersistentTileSchedulerILi128ELi128ELi256ELi128ELb0ELb0ELb1ELb1ELb0ELb1EEEEEEEEEvNT_6ParamsE --------------------------
	.section	.text._ZN7cutlass13device_kernelIN5flash11enable_sm90INS1_16FlashAttnFwdSm90INS1_25CollectiveMainloopFwdSm90ILi2EN4cute5tupleIJNS5_1CILi1EEES8_S8_EEENS6_IJNS7_ILi128EEESA_NS7_ILi192EEEEEELi192ENS_12float_e4m3_tEfNS_4arch4Sm90ELb0ELb1ELb1ELb1ELb0ELb1ELb0ELb1ELb1ELb0ELb0ELb0EEENS1_21CollectiveEpilogueFwdINS6_IJSA_SB_SA_EEES9_NS_10bfloat16_tESF_Li256ELb1ELb0ELb0ELb1EEENS1_36VarlenDynamicPersistentTileSchedulerILi128ELi128ELi256ELi128ELb0ELb0ELb1ELb1ELb0ELb1EEEEEEEEEvNT_6ParamsE,"ax",@progbits
	.align	128
.text._ZN7cutlass13device_kernelIN5flash11enable_sm90INS1_16FlashAttnFwdSm90INS1_25CollectiveMainloopFwdSm90ILi2EN4cute5tupleIJNS5_1CILi1EEES8_S8_EEENS6_IJNS7_ILi128EEESA_NS7_ILi192EEEEEELi192ENS_12float_e4m3_tEfNS_4arch4Sm90ELb0ELb1ELb1ELb1ELb0ELb1ELb0ELb1ELb1ELb0ELb0ELb0EEENS1_21CollectiveEpilogueFwdINS6_IJSA_SB_SA_EEES9_NS_10bfloat16_tESF_Li256ELb1ELb0ELb0ELb1EEENS1_36VarlenDynamicPersistentTileSchedulerILi128ELi128ELi256ELi128ELb0ELb0ELb1ELb1ELb0ELb1EEEEEEEEEvNT_6ParamsE:
        .type           _ZN7cutlass13device_kernelIN5flash11enable_sm90INS1_16FlashAttnFwdSm90INS1_25CollectiveMainloopFwdSm90ILi2EN4cute5tupleIJNS5_1CILi1EEES8_S8_EEENS6_IJNS7_ILi128EEESA_NS7_ILi192EEEEEELi192ENS_12float_e4m3_tEfNS_4arch4Sm90ELb0ELb1ELb1ELb1ELb0ELb1ELb0ELb1ELb1ELb0ELb0ELb0EEENS1_21CollectiveEpilogueFwdINS6_IJSA_SB_SA_EEES9_NS_10bfloat16_tESF_Li256ELb1ELb0ELb0ELb1EEENS1_36VarlenDynamicPersistentTileSchedulerILi128ELi128ELi256ELi128ELb0ELb0ELb1ELb1ELb0ELb1EEEEEEEEEvNT_6ParamsE,@function
        .size           _ZN7cutlass13device_kernelIN5flash11enable_sm90INS1_16FlashAttnFwdSm90INS1_25CollectiveMainloopFwdSm90ILi2EN4cute5tupleIJNS5_1CILi1EEES8_S8_EEENS6_IJNS7_ILi128EEESA_NS7_ILi192EEEEEELi192ENS_12float_e4m3_tEfNS_4arch4Sm90ELb0ELb1ELb1ELb1ELb0ELb1ELb0ELb1ELb1ELb0ELb0ELb0EEENS1_21CollectiveEpilogueFwdINS6_IJSA_SB_SA_EEES9_NS_10bfloat16_tESF_Li256ELb1ELb0ELb0ELb1EEENS1_36VarlenDynamicPersistentTileSchedulerILi128ELi128ELi256ELi128ELb0ELb0ELb1ELb1ELb0ELb1EEEEEEEEEvNT_6ParamsE,(.L_x_12349 - _ZN7cutlass13device_kernelIN5flash11enable_sm90INS1_16FlashAttnFwdSm90INS1_25CollectiveMainloopFwdSm90ILi2EN4cute5tupleIJNS5_1CILi1EEES8_S8_EEENS6_IJNS7_ILi128EEESA_NS7_ILi192EEEEEELi192ENS_12float_e4m3_tEfNS_4arch4Sm90ELb0ELb1ELb1ELb1ELb0ELb1ELb0ELb1ELb1ELb0ELb0ELb0EEENS1_21CollectiveEpilogueFwdINS6_IJSA_SB_SA_EEES9_NS_10bfloat16_tESF_Li256ELb1ELb0ELb0ELb1EEENS1_36VarlenDynamicPersistentTileSchedulerILi128ELi128ELi256ELi128ELb0ELb0ELb1ELb1ELb0ELb1EEEEEEEEEvNT_6ParamsE)
        .other          _ZN7cutlass13device_kernelIN5flash11enable_sm90INS1_16FlashAttnFwdSm90INS1_25CollectiveMainloopFwdSm90ILi2EN4cute5tupleIJNS5_1CILi1EEES8_S8_EEENS6_IJNS7_ILi128EEESA_NS7_ILi192EEEEEELi192ENS_12float_e4m3_tEfNS_4arch4Sm90ELb0ELb1ELb1ELb1ELb0ELb1ELb0ELb1ELb1ELb0ELb0ELb0EEENS1_21CollectiveEpilogueFwdINS6_IJSA_SB_SA_EEES9_NS_10bfloat16_tESF_Li256ELb1ELb0ELb0ELb1EEENS1_36VarlenDynamicPersistentTileSchedulerILi128ELi128ELi256ELi128ELb0ELb0ELb1ELb1ELb0ELb1EEEEEEEEEvNT_6ParamsE,@"STO_CUDA_ENTRY STV_DEFAULT"
_ZN7cutlass13device_kernelIN5flash11enable_sm90INS1_16FlashAttnFwdSm90INS1_25CollectiveMainloopFwdSm90ILi2EN4cute5tupleIJNS5_1CILi1EEES8_S8_EEENS6_IJNS7_ILi128EEESA_NS7_ILi192EEEEEELi192ENS_12float_e4m3_tEfNS_4arch4Sm90ELb0ELb1ELb1ELb1ELb0ELb1ELb0ELb1ELb1ELb0ELb0ELb0EEENS1_21CollectiveEpilogueFwdINS6_IJSA_SB_SA_EEES9_NS_10bfloat16_tESF_Li256ELb1ELb0ELb0ELb1EEENS1_36VarlenDynamicPersistentTileSchedulerILi128ELi128ELi256ELi128ELb0ELb0ELb1ELb1ELb0ELb1EEEEEEEEEvNT_6ParamsE:
        /* <DEDUP_REMOVED lines=27> */
.L_x_4103:
[----:B------:R-:W-:Y:S05]  /*01b0*/  BSYNC B0 ;  /* 0x0000000000007941 */ /* 0x000fea0003800000 */
.L_x_4102:
        /* <DEDUP_REMOVED lines=41> */
.L_x_4104:
        /* <DEDUP_REMOVED lines=22> */
.L_x_4105:
        /* <DEDUP_REMOVED lines=18> */
.L_x_4106:
        /* <DEDUP_REMOVED lines=22> */
.L_x_4107:
        /* <DEDUP_REMOVED lines=22> */
.L_x_4108:
        /* <DEDUP_REMOVED lines=8> */
.L_x_4111:
        /* <DEDUP_REMOVED lines=35> */
[----:B------:R-:W-:Y:S02]  /*0c40*/  LEA.HI R6, R7, R22, RZ, 0x1 ;  /* 0x0000001607067211 */ /* 0x000fe400078f08ff */
[----:B------:R-:W-:Y:S01]  /*0c50*/  LOP3.LUT R5, R5, 0xfffffc00, RZ, 0xc0, !PT ;  /* 0xfffffc0005057812 */ /* 0x000fe200078ec0ff */
[----:B------:R-:W-:Y:S01]  /*0c60*/  IMAD.IADD R4, R235, 0x1, -R4 ;  /* 0x00000001eb047824 */ /* 0x000fe200078e0a04 */
[----:B------:R-:W-:Y:S02]  /*0c70*/  LOP3.LUT R9, R6, 0x3fffffe, RZ, 0xc0, !PT ;  /* 0x03fffffe06097812 */ /* 0x000fe400078ec0ff */
[-C--:B------:R-:W-:Y:S01]  /*0c80*/  LEA.HI R2, R0, R235.reuse, RZ, 0x7 ;  /* 0x000000eb00027211 */ /* 0x080fe200078f38ff */
[----:B------:R-:W-:Y:S01]  /*0c90*/  IMAD R234, R4, 0x40, R5 ;  /* 0x0000004004ea7824 */ /* 0x000fe200078e0205 */
[----:B------:R-:W-:Y:S01]  /*0ca0*/  SHF.R.S32.HI R4, RZ, 0x4, R3 ;  /* 0x00000004ff047819 */ /* 0x000fe20000011403 */
[----:B------:R-:W-:Y:S01]  /*0cb0*/  IMAD.IADD R9, R22, 0x1, -R9 ;  /* 0x0000000116097824 */ /* 0x000fe200078e0a09 */
[----:B------:R-:W-:-:S02]  /*0cc0*/  LEA.HI R5, R0, R235, RZ, 0x2 ;  /* 0x000000eb00057211 */ /* 0x000fc400078f10ff */
[----:B------:R-:W-:Y:S01]  /*0cd0*/  LEA.HI R3, R3, R4, RZ, 0x1 ;  /* 0x0000000403037211 */ /* 0x000fe200078f08ff */
[----:B------:R-:W-:Y:S01]  /*0ce0*/  IMAD R9, R4, 0x8, R9 ;  /* 0x0000000804097824 */ /* 0x000fe200078e0209 */
[----:B------:R-:W-:Y:S02]  /*0cf0*/  LOP3.LUT R226, R2, 0xffffff80, RZ, 0xc0, !PT ;  /* 0xffffff8002e27812 */ /* 0x000fe400078ec0ff */
[----:B------:R-:W-:Y:S01]  /*0d00*/  LOP3.LUT R3, R3, 0x1ffffffe, RZ, 0xc0, !PT ;  /* 0x1ffffffe03037812 */ /* 0x000fe200078ec0ff */
[----:B------:R-:W-:Y:S01]  /*0d10*/  IMAD.SHL.U32 R212, R9, 0x40, RZ ;  /* 0x0000004009d47824 */ /* 0x000fe200078e00ff */
[--C-:B------:R-:W-:Y:S01]  /*0d20*/  SHF.R.S32.HI R218, RZ, 0x2, R5.reuse ;  /* 0x00000002ffda7819 */ /* 0x100fe20000011405 */
[----:B------:R-:W-:Y:S01]  /*0d30*/  IMAD.IADD R226, R235, 0x1, -R226 ;  /* 0x00000001ebe27824 */ /* 0x000fe200078e0ae2 */
[----:B------:R-:W-:Y:S01]  /*0d40*/  SHF.R.S32.HI R5, RZ, 0x1f, R5 ;  /* 0x0000001fff057819 */ /* 0x000fe20000011405 */
[----:B------:R-:W-:Y:S01]  /*0d50*/  IMAD.IADD R3, R4, 0x1, -R3 ;  /* 0x0000000104037824 */ /* 0x000fe200078e0a03 */
[----:B------:R-:W-:-:S02]  /*0d60*/  LOP3.LUT R4, R7, 0xfffffffe, RZ, 0xc0, !PT ;  /* 0xfffffffe07047812 */ /* 0x000fc400078ec0ff */
[----:B------:R-:W-:Y:S01]  /*0d70*/  LEA.HI R5, R5, R218, RZ, 0x2 ;  /* 0x000000da05057211 */ /* 0x000fe200078f10ff */
[----:B------:R-:W-:Y:S01]  /*0d80*/  IMAD R234, R3, 0x8, R234 ;  /* 0x0000000803ea7824 */ /* 0x000fe200078e02ea */
[----:B------:R-:W-:Y:S01]  /*0d90*/  SHF.R.S32.HI R11, RZ, 0x1f, R226 ;  /* 0x0000001fff0b7819 */ /* 0x000fe200000114e2 */
[----:B------:R-:W-:Y:S01]  /*0da0*/  IMAD.IADD R203, R235, 0x1, -R4 ;  /* 0x00000001ebcb7824 */ /* 0x000fe200078e0a04 */
[----:B------:R-:W-:Y:S02]  /*0db0*/  LOP3.LUT R5, R5, 0xfffffffc, RZ, 0xc0, !PT ;  /* 0xfffffffc05057812 */ /* 0x000fe400078ec0ff */
[-C--:B------:R-:W-:Y:S01]  /*0dc0*/  LEA.HI R6, R11, R226.reuse, RZ, 0x2 ;  /* 0x000000e20b067211 */ /* 0x080fe200078f10ff */
[----:B------:R-:W-:Y:S01]  /*0dd0*/  IMAD.SHL.U32 R23, R203, 0x10, RZ ;  /* 0x00000010cb177824 */ /* 0x000fe200078e00ff */
[----:B------:R-:W-:Y:S01]  /*0de0*/  SHF.R.S32.HI R231, RZ, 0x7, R2 ;  /* 0x00000007ffe77819 */ /* 0x000fe20000011402 */
[----:B------:R-:W-:Y:S01]  /*0df0*/  IMAD.IADD R218, R218, 0x1, -R5 ;  /* 0x00000001dada7824 */ /* 0x000fe200078e0a05 */
[--C-:B------:R-:W-:Y:S01]  /*0e00*/  SHF.R.S32.HI R8, RZ, 0x2, R6.reuse ;  /* 0x00000002ff087819 */ /* 0x100fe20000011406 */
[C---:B------:R-:W-:Y:S01]  /*0e10*/  VIADD R213, R23.reuse, 0x20 ;  /* 0x0000002017d57836 */ /* 0x040fe20000000000 */
[----:B------:R-:W-:Y:S01]  /*0e20*/  SHF.R.S32.HI R13, RZ, 0x1f, R6 ;  /* 0x0000001fff0d7819 */ /* 0x000fe20000011406 */
[----:B------:R-:W-:Y:S01]  /*0e30*/  VIADD R214, R23, 0x40 ;  /* 0x0000004017d67836 */ /* 0x000fe20000000000 */
[----:B------:R-:W-:Y:S01]  /*0e40*/  LEA.HI R11, R11, R226, RZ, 0x5 ;  /* 0x000000e20b0b7211 */ /* 0x000fe200078f28ff */
[----:B------:R-:W-:Y:S01]  /*0e50*/  IMAD.SHL.U32 R206, R218, 0x80, RZ ;  /* 0x00000080dace7824 */ /* 0x000fe200078e00ff */
[----:B------:R-:W-:Y:S01]  /*0e60*/  SHF.R.S32.HI R4, RZ, 0x1f, R213 ;  /* 0x0000001fff047819 */ /* 0x000fe200000114d5 */
[----:B------:R-:W-:Y:S01]  /*0e70*/  IMAD.SHL.U32 R204, R203, 0x8, RZ ;  /* 0x00000008cbcc7824 */ /* 0x000fe200078e00ff */
[----:B------:R-:W-:-:S02]  /*0e80*/  LEA.HI R13, R13, R8, RZ, 0x3 ;  /* 0x000000080d0d7211 */ /* 0x000fc400078f18ff */
[----:B------:R-:W-:Y:S02]  /*0e90*/  SHF.R.S32.HI R3, RZ, 0x1f, R214 ;  /* 0x0000001fff037819 */ /* 0x000fe400000114d6 */
[CC--:B------:R-:W-:Y:S02]  /*0ea0*/  LEA.HI R233, R4.reuse, R213.reuse, RZ, 0x4 ;  /* 0x000000d504e97211 */ /* 0x0c0fe400078f20ff */
[----:B------:R-:W-:Y:S02]  /*0eb0*/  LEA.HI R4, R4, R213, RZ, 0x6 ;  /* 0x000000d504047211 */ /* 0x000fe400078f30ff */
[----:B------:R-:W-:Y:S02]  /*0ec0*/  LOP3.LUT R13, R13, 0xfffffff8, RZ, 0xc0, !PT ;  /* 0xfffffff80d0d7812 */ /* 0x000fe400078ec0ff */
[----:B------:R-:W-:Y:S02]  /*0ed0*/  LEA.HI R2, R2, R231, RZ, 0x1 ;  /* 0x000000e702027211 */ /* 0x000fe400078f08ff */
[----:B------:R-:W-:Y:S01]  /*0ee0*/  LOP3.LUT R206, R206, 0x180, RZ, 0xc0, !PT ;  /* 0x00000180cece7812 */ /* 0x000fe200078ec0ff */
[----:B------:R-:W-:Y:S01]  /*0ef0*/  IMAD.IADD R8, R8, 0x1, -R13 ;  /* 0x0000000108087824 */ /* 0x000fe200078e0a0d */
[----:B------:R-:W-:-:S02]  /*0f00*/  LEA.HI R5, R3, R214, RZ, 0x6 ;  /* 0x000000d603057211 */ /* 0x000fc400078f30ff */
[----:B------:R-:W-:Y:S01]  /*0f10*/  LEA.HI R7, R3, R214, RZ, 0x4 ;  /* 0x000000d603077211 */ /* 0x000fe200078f20ff */
[----:B------:R-:W-:Y:S01]  /*0f20*/  IMAD.SHL.U32 R3, R4, 0x80, RZ ;  /* 0x0000008004037824 */ /* 0x000fe200078e00ff */
[----:B------:R-:W-:Y:S01]  /*0f30*/  SHF.R.S32.HI R11, RZ, 0x5, R11 ;  /* 0x00000005ff0b7819 */ /* 0x000fe2000001140b */
[----:B------:R-:W-:Y:S01]  /*0f40*/  IMAD.SHL.U32 R5, R5, 0x80, RZ ;  /* 0x0000008005057824 */ /* 0x000fe200078e00ff */
[----:B------:R-:W-:Y:S02]  /*0f50*/  LOP3.LUT R2, R2, 0x3fffffe, RZ, 0xc0, !PT ;  /* 0x03fffffe02027812 */ /* 0x000fe400078ec0ff */
[----:B------:R-:W-:Y:S01]  /*0f60*/  LOP3.LUT R4, R206, 0x30, R233, 0xf8, !PT ;  /* 0x00000030ce047812 */ /* 0x000fe200078ef8e9 */
[----:B------:R-:W-:Y:S01]  /*0f70*/  IMAD R11, R11, 0x10, R8 ;  /* 0x000000100b0b7824 */ /* 0x000fe200078e0208 */
[----:B------:R-:W-:Y:S01]  /*0f80*/  SHF.R.U32.HI R207, RZ, 0x3, R206 ;  /* 0x00000003ffcf7819 */ /* 0x000fe200000116ce */
[----:B------:R-:W-:Y:S01]  /*0f90*/  IMAD.IADD R2, R231, 0x1, -R2 ;  /* 0x00000001e7027824 */ /* 0x000fe200078e0a02 */
[----:B------:R-:W-:-:S02]  /*0fa0*/  LOP3.LUT R3, R3, 0xffffe000, RZ, 0xc0, !PT ;  /* 0xffffe00003037812 */ /* 0x000fc400078ec0ff */
[----:B------:R-:W-:Y:S01]  /*0fb0*/  LOP3.LUT R4, R4, R207, RZ, 0x3c, !PT ;  /* 0x000000cf04047212 */ /* 0x000fe200078e3cff */
[----:B------:R-:W-:Y:S01]  /*0fc0*/  IMAD R230, R2, 0x40, R11 ;  /* 0x0000004002e67824 */ /* 0x000fe200078e020b */
[----:B------:R-:W-:Y:S02]  /*0fd0*/  LEA.HI R0, R0, R235, RZ, 0x3 ;  /* 0x000000eb00007211 */ /* 0x000fe400078f18ff */
[----:B------:R-:W-:Y:S02]  /*0fe0*/  LOP3.LUT R8, R206, 0x30, R7, 0xf8, !PT ;  /* 0x00000030ce087812 */ /* 0x000fe400078ef807 */
[----:B------:R-:W-:Y:S02]  /*0ff0*/  LOP3.LUT R9, R5, 0xffffe000, RZ, 0xc0, !PT ;  /* 0xffffe00005097812 */ /* 0x000fe400078ec0ff */
[----:B------:R-:W-:Y:S02]  /*1000*/  IADD3 R5, R4, R212, R3 ;  /* 0x000000d404057210 */ /* 0x000fe40007ffe003 */
[----:B------:R-:W-:-:S02]  /*1010*/  LOP3.LUT R3, R6, 0x7ffffffc, RZ, 0xc0, !PT ;  /* 0x7ffffffc06037812 */ /* 0x000fc400078ec0ff */
[----:B------:R-:W-:Y:S01]  /*1020*/  LOP3.LUT R2, R0, 0x1ffffff8, RZ, 0xc0, !PT ;  /* 0x1ffffff800027812 */ /* 0x000fe200078ec0ff */
[----:B------:R-:W-:Y:S01]  /*1030*/  IMAD.IADD R228, R16, 0x1, R5 ;  /* 0x0000000110e47824 */ /* 0x000fe200078e0205 */
[----:B------:R-:W-:Y:S01]  /*1040*/  SHF.R.S32.HI R216, RZ, 0x3, R0 ;  /* 0x00000003ffd87819 */ /* 0x000fe20000011400 */
[----:B------:R-:W-:Y:S01]  /*1050*/  IMAD.IADD R200, R226, 0x1, -R3 ;  /* 0x00000001e2c87824 */ /* 0x000fe200078e0a03 */
[----:B------:R-:W-:Y:S01]  /*1060*/  LOP3.LUT R8, R8, R207, RZ, 0x3c, !PT ;  /* 0x000000cf08087212 */ /* 0x000fe200078e3cff */
[----:B------:R-:W-:Y:S01]  /*1070*/  IMAD.IADD R2, R235, 0x1, -R2 ;  /* 0x00000001eb027824 */ /* 0x000fe200078e0a02 */
[C-C-:B------:R-:W-:Y:S02]  /*1080*/  LOP3.LUT R0, R206.reuse, 0x10, R23.reuse, 0xf8, !PT ;  /* 0x00000010ce007812 */ /* 0x140fe400078ef817 */
[----:B------:R-:W-:Y:S01]  /*1090*/  LOP3.LUT R4, R206, 0x30, R23, 0xf8, !PT ;  /* 0x00000030ce047812 */ /* 0x000fe200078ef817 */
[----:B------:R-:W-:Y:S01]  /*10a0*/  IMAD.SHL.U32 R215, R2, 0x8, RZ ;  /* 0x0000000802d77824 */ /* 0x000fe200078e00ff */
[----:B------:R-:W-:-:S02]  /*10b0*/  IADD3 R9, R8, R212, R9 ;  /* 0x000000d408097210 */ /* 0x000fc40007ffe009 */
[-C--:B------:R-:W-:Y:S02]  /*10c0*/  LOP3.LUT R3, R0, R207.reuse, RZ, 0x3c, !PT ;  /* 0x000000cf00037212 */ /* 0x080fe400078e3cff */
[----:B------:R-:W-:Y:S01]  /*10d0*/  LOP3.LUT R229, R4, R207, RZ, 0x3c, !PT ;  /* 0x000000cf04e57212 */ /* 0x000fe200078e3cff */
[----:B------:R-:W-:Y:S01]  /*10e0*/  IMAD.IADD R227, R16, 0x1, R9 ;  /* 0x0000000110e37824 */ /* 0x000fe200078e0209 */
[----:B------:R-:W-:Y:S01]  /*10f0*/  SHF.R.S32.HI R225, RZ, 0x1f, R22 ;  /* 0x0000001fffe17819 */ /* 0x000fe20000011416 */
[----:B------:R-:W-:Y:S01]  /*1100*/  IMAD.IADD R220, R212, 0x1, R3 ;  /* 0x00000001d4dc7824 */ /* 0x000fe200078e0203 */
[----:B------:R-:W-:Y:S02]  /*1110*/  SHF.R.S32.HI R233, RZ, 0x4, R233 ;  /* 0x00000004ffe97819 */ /* 0x000fe400000114e9 */
[----:B------:R-:W-:Y:S02]  /*1120*/  SHF.R.S32.HI R232, RZ, 0x4, R7 ;  /* 0x00000004ffe87819 */ /* 0x000fe40000011407 */
[----:B------:R-:W-:-:S07]  /*1130*/  IADD3 R229, R16, R212, R229 ;  /* 0x000000d410e57210 */ /* 0x000fce0007ffe0e5 */
.L_x_4333:
        /* <DEDUP_REMOVED lines=43> */
.L_x_4113:
        /* <DEDUP_REMOVED lines=11> */
.L_x_4114:
[----:B------:R-:W-:Y:S05]  /*14a0*/  @!P0 BRA `(.L_x_4115) ;  /* 0x00000000000c8947 */ /* 0x000fea0003800000 */
[----:B------:R-:W2:Y:S04]  /*14b0*/  LDG.E R3, desc[UR40][R8.64] ;  /* 0x0000002808037981 */ /* 0x000ea8000c1e1900 */
[----:B------:R-:W2:Y:S02]  /*14c0*/  LDG.E R24, desc[UR40][R8.64+0x4] ;  /* 0x0000042808187981 */ /* 0x000ea4000c1e1900 */
[----:B--2---:R-:W-:-:S07]  /*14d0*/  IMAD.IADD R24, R24, 0x1, -R3 ;  /* 0x0000000118187824 */ /* 0x004fce00078e0a03 */
.L_x_4115:
        /* <DEDUP_REMOVED lines=23> */
[----:B------:R-:W-:Y:S01]  /*1650*/  LEA.HI R7, R7, R0, RZ, 0x7 ;  /* 0x0000000007077211 */ /* 0x000fe200078f38ff */
[----:B------:R-:W-:-:S03]  /*1660*/  IMAD.IADD R0, R3, 0x1, R8 ;  /* 0x0000000103007824 */ /* 0x000fc600078e0208 */
        /* <DEDUP_REMOVED lines=13> */
.L_x_4118:
[----:B------:R-:W-:-:S13]  /*1740*/  ISETP.NE.AND P0, PT, R9, 0x1, PT ;  /* 0x000000010900780c */ /* 0x000fda0003f05270 */
[----:B------:R-:W0:Y:S02]  /*1750*/  @P0 LDC.64 R4, c[0x0][0x9e8] ;  /* 0x00027a00ff040b82 */ /* 0x000e240000000a00 */
[----:B0-----:R-:W-:-:S05]  /*1760*/  @P0 IMAD.HI.U32 R4, R2, R4, RZ ;  /* 0x0000000402040227 */ /* 0x001fca00078e00ff */
[----:B------:R-:W-:-:S07]  /*1770*/  @P0 SHF.R.U32.HI R2, RZ, R5, R4 ;  /* 0x00000005ff020219 */ /* 0x000fce0000011604 */
.L_x_4119:
[----:B------:R-:W-:Y:S05]  /*1780*/  BSYNC B0 ;  /* 0x0000000000007941 */ /* 0x000fea0003800000 */
.L_x_4117:
[----:B------:R-:W-:-:S05]  /*1790*/  IMAD R3, R2, R9, R9 ;  /* 0x0000000902037224 */ /* 0x000fca00078e0209 */
[----:B------:R-:W-:-:S07]  /*17a0*/  VIMNMX R0, R0, R3, PT ;  /* 0x0000000300007248 */ /* 0x000fce0003fe0100 */
.L_x_4116:
        /* <DEDUP_REMOVED lines=15> */
.L_x_4122:
[----:B------:R-:W-:-:S13]  /*18a0*/  ISETP.NE.AND P0, PT, R9, 0x1, PT ;  /* 0x000000010900780c */ /* 0x000fda0003f05270 */
[----:B------:R-:W0:Y:S02]  /*18b0*/  @P0 LDC.64 R4, c[0x0][0x9e8] ;  /* 0x00027a00ff040b82 */ /* 0x000e240000000a00 */
[----:B0-----:R-:W-:-:S05]  /*18c0*/  @P0 IMAD.HI.U32 R4, R2, R4, RZ ;  /* 0x0000000402040227 */ /* 0x001fca00078e00ff */
[----:B------:R-:W-:-:S07]  /*18d0*/  @P0 SHF.R.U32.HI R2, RZ, R5, R4 ;  /* 0x00000005ff020219 */ /* 0x000fce0000011604 */
.L_x_4123:
[----:B------:R-:W-:Y:S05]  /*18e0*/  BSYNC B0 ;  /* 0x0000000000007941 */ /* 0x000fea0003800000 */
.L_x_4121:
[----:B------:R-:W-:-:S05]  /*18f0*/  IMAD R2, R2, R9, RZ ;  /* 0x0000000902027224 */ /* 0x000fca00078e02ff */
[----:B------:R-:W-:-:S07]  /*1900*/  VIMNMX R3, R3, R2, !PT ;  /* 0x0000000203037248 */ /* 0x000fce0007fe0100 */
.L_x_4120:
        /* <DEDUP_REMOVED lines=14> */
[----:B------:R-:W-:-:S03]  /*19f0*/  ISETP.GT.AND P0, PT, R5, R2, PT ;  /* 0x000000020500720c */ /* 0x000fc60003f04270 */
[----:B------:R-:W-:-:S10]  /*1a00*/  IMAD.MOV.U32 R57, RZ, RZ, R56 ;  /* 0x000000ffff397224 */ /* 0x000fd400078e0038 */
        /* <DEDUP_REMOVED lines=26> */
[----:B-1---5:R-:W-:Y:S05]  /*1bb0*/  CALL.ABS.NOINC R2 ;  /* 0x0000000002007343 */ /* 0x022fea0003c00000 */
.L_x_4126:
[----:B------:R-:W-:Y:S05]  /*1bc0*/  BSYNC B6 ;  /* 0x0000000000067941 */ /* 0x000fea0003800000 */
.L_x_4125:
        /* <DEDUP_REMOVED lines=20> */
.L_x_4128:
[----:B------:R-:W-:Y:S05]  /*1d10*/  BSYNC B6 ;  /* 0x0000000000067941 */ /* 0x000fea0003800000 */
.L_x_4127:
        /* <DEDUP_REMOVED lines=10> */
[----:B------:R-:W3:Y:S08]  /*1dc0*/  LDC R92, c[0x0][0x3d4] ;  /* 0x0000f500ff5c7b82 */ /* 0x000ef00000000800 */
[----:B------:R-:W4:Y:S02]  /*1dd0*/  @P0 LDC.64 R4, c[0x0][0x9f8] ;  /* 0x00027e00ff040b82 */ /* 0x000f240000000a00 */
[----:B----4-:R-:W-:-:S05]  /*1de0*/  @P0 IMAD.WIDE R4, R211, 0x4, R4 ;  /* 0x00000004d3040825 */ /* 0x010fca00078e0204 */
[----:B------:R4:W3:Y:S01]  /*1df0*/  @P0 LDG.E R6, desc[UR40][R4.64] ;  /* 0x0000002804060981 */ /* 0x0008e2000c1e1900 */
[----:B0-----:R-:W-:Y:S01]  /*1e00*/  ISETP.NE.AND P0, PT, R0, 0x1, PT ;  /* 0x000000010000780c */ /* 0x001fe20003f05270 */
[C---:B------:R-:W-:Y:S01]  /*1e10*/  VIADD R102, R23.reuse, 0x60 ;  /* 0x0000006017667836 */ /* 0x040fe20000000000 */
[----:B------:R-:W-:Y:S01]  /*1e20*/  SHF.R.S32.HI R30, RZ, 0x1f, R33 ;  /* 0x0000001fff1e7819 */ /* 0x000fe20000011421 */
[----:B------:R-:W-:Y:S01]  /*1e30*/  VIADD R101, R23, 0x80 ;  /* 0x0000008017657836 */ /* 0x000fe20000000000 */
[----:B--2---:R-:W-:Y:S01]  /*1e40*/  SHF.R.U32.HI R32, RZ, 0x7, R21 ;  /* 0x00000007ff207819 */ /* 0x004fe20000011615 */
[--C-:B------:R-:W-:Y:S01]  /*1e50*/  IMAD.MOV.U32 R20, RZ, RZ, R204.reuse ;  /* 0x000000ffff147224 */ /* 0x100fe200078e00cc */
[----:B------:R-:W-:Y:S01]  /*1e60*/  SHF.R.S32.HI R21, RZ, 0x1f, R204 ;  /* 0x0000001fff157819 */ /* 0x000fe200000114cc */
[-C--:B-1----:R-:W-:Y:S01]  /*1e70*/  IMAD R8, R30, R2.reuse, RZ ;  /* 0x000000021e087224 */ /* 0x082fe200078e02ff */
[----:B------:R-:W-:Y:S01]  /*1e80*/  ISETP.NE.AND P6, PT, R32, 0x1, PT ;  /* 0x000000012000780c */ /* 0x000fe20003fc5270 */
[----:B----4-:R-:W-:Y:S01]  /*1e90*/  IMAD.WIDE.U32 R4, R33, R2, RZ ;  /* 0x0000000221047225 */ /* 0x010fe200078e00ff */
[----:B---3--:R-:W-:-:S02]  /*1ea0*/  ISETP.GE.AND P2, PT, R214, R92, PT ;  /* 0x0000005cd600720c */ /* 0x008fc40003f46270 */
[----:B-----5:R-:W-:Y:S01]  /*1eb0*/  SHF.R.S32.HI R31, RZ, 0x1f, R55 ;  /* 0x0000001fff1f7819 */ /* 0x020fe20000011437 */
[----:B------:R-:W0:Y:S01]  /*1ec0*/  @P0 LDC R7, c[0x0][0x42c] ;  /* 0x00010b00ff070b82 */ /* 0x000e220000000800 */
[C---:B------:R-:W-:Y:S01]  /*1ed0*/  SHF.L.U64.HI R82, R2.reuse, 0x7, R3 ;  /* 0x0000000702527819 */ /* 0x040fe20000010203 */
[----:B------:R-:W-:Y:S01]  /*1ee0*/  IMAD.SHL.U32 R81, R2, 0x80, RZ ;  /* 0x0000008002517824 */ /* 0x000fe200078e00ff */
[----:B------:R-:W-:Y:S01]  /*1ef0*/  LOP3.LUT P3, RZ, R218, 0x2, RZ, 0xc0, !PT ;  /* 0x00000002daff7812 */ /* 0x000fe2000786c0ff */
[----:B------:R-:W-:Y:S02]  /*1f00*/  VIADD R100, R23, 0xa0 ;  /* 0x000000a017647836 */ /* 0x000fe40000000000 */
[----:B------:R-:W-:Y:S02]  /*1f10*/  VIADD R76, R32, 0x8 ;  /* 0x00000008204c7836 */ /* 0x000fe40000000000 */
[----:B------:R-:W1:Y:S01]  /*1f20*/  @P0 LDC R9, c[0x0][0x430] ;  /* 0x00010c00ff090b82 */ /* 0x000e620000000800 */
[----:B------:R-:W-:-:S02]  /*1f30*/  IMAD.SHL.U32 R75, R92, 0x2, RZ ;  /* 0x000000025c4b7824 */ /* 0x000fc400078e00ff */
        /* <DEDUP_REMOVED lines=11> */
[----:B------:R-:W-:Y:S01]  /*1ff0*/  ULDC.64 UR4, c[0x0][0x300] ;  /* 0x0000c00000047ab9 */ /* 0x000fe20000000a00 */
[----:B------:R-:W-:Y:S02]  /*2000*/  IMAD.MOV.U32 R8, RZ, RZ, R23 ;  /* 0x000000ffff087224 */ /* 0x000fe400078e0017 */
[----:B------:R-:W-:Y:S01]  /*2010*/  IMAD.IADD R5, R5, 0x1, R9 ;  /* 0x0000000105057824 */ /* 0x000fe200078e0209 */
[----:B------:R-:W-:Y:S02]  /*2020*/  SHF.R.S32.HI R9, RZ, 0x1f, R23 ;  /* 0x0000001fff097819 */ /* 0x000fe40000011417 */
[----:B------:R-:W-:Y:S02]  /*2030*/  SHF.R.S32.HI R0, RZ, 0x1f, R6 ;  /* 0x0000001fff007819 */ /* 0x000fe40000011406 */
[----:B------:R-:W-:Y:S02]  /*2040*/  SEL R51, R6, RZ, !P0 ;  /* 0x000000ff06337207 */ /* 0x000fe40004000000 */
[----:B------:R-:W-:-:S03]  /*2050*/  SEL R26, R0, RZ, !P0 ;  /* 0x000000ff001a7207 */ /* 0x000fc60004000000 */
[----:B------:R-:W-:Y:S02]  /*2060*/  IMAD.WIDE.U32 R52, R51, UR4, R4 ;  /* 0x0000000433347c25 */ /* 0x000fe4000f8e0004 */
[----:B------:R-:W0:Y:S02]  /*2070*/  LDC.64 R4, c[0x0][0x3e8] ;  /* 0x0000fa00ff047b82 */ /* 0x000e240000000a00 */
[----:B------:R-:W-:-:S04]  /*2080*/  IMAD R0, R26, UR4, RZ ;  /* 0x000000041a007c24 */ /* 0x000fc8000f8e02ff */
[----:B------:R-:W-:Y:S01]  /*2090*/  IMAD R91, R51, UR5, R0 ;  /* 0x00000005335b7c24 */ /* 0x000fe2000f8e0200 */
[----:B------:R-:W-:Y:S05]  /*20a0*/  @!P6 WARPSYNC.ALL ;  /* 0x000000000000e948 */ /* 0x000fea0003800000 */
[----:B------:R-:W-:Y:S01]  /*20b0*/  ULDC.64 UR4, c[0x0][0x320] ;  /* 0x0000c80000047ab9 */ /* 0x000fe20000000a00 */
[----:B------:R-:W-:Y:S01]  /*20c0*/  IMAD.IADD R91, R53, 0x1, R91 ;  /* 0x00000001355b7824 */ /* 0x000fe200078e025b */
[----:B------:R-:W-:Y:S01]  /*20d0*/  ULDC.64 UR6, c[0x0][0x328] ;  /* 0x0000ca0000067ab9 */ /* 0x000fe20000000a00 */
[----:B------:R-:W-:Y:S02]  /*20e0*/  IMAD R0, R10, UR4, RZ ;  /* 0x000000040a007c24 */ /* 0x000fe4000f8e02ff */
[----:B------:R-:W-:Y:S01]  /*20f0*/  IMAD.WIDE.U32 R10, R7, UR4, R8 ;  /* 0x00000004070a7c25 */ /* 0x000fe2000f8e0008 */
[----:B------:R-:W-:Y:S01]  /*2100*/  ULDC UR4, c[0x0][0x2e4] ;  /* 0x0000b90000047ab9 */ /* 0x000fe20000000800 */
[----:B------:R-:W-:Y:S01]  /*2110*/  @!P6 BAR.SYNC.DEFER_BLOCKING 0x9, 0x100 ;  /* 0x024400000000eb1d */ /* 0x000fe20000010000 */
[----:B------:R-:W-:Y:S01]  /*2120*/  ISETP.GE.AND P1, PT, R213, UR4, PT ;  /* 0x00000004d5007c0c */ /* 0x000fe2000bf26270 */
[----:B------:R-:W-:Y:S01]  /*2130*/  IMAD R13, R7, UR5, R0 ;  /* 0x00000005070d7c24 */ /* 0x000fe2000f8e0200 */
[----:B------:R-:W-:Y:S01]  /*2140*/  ISETP.GE.AND P0, PT, R23, UR4, PT ;  /* 0x0000000417007c0c */ /* 0x000fe2000bf06270 */
[-C--:B------:R-:W-:Y:S01]  /*2150*/  IMAD R0, R225, R2.reuse, RZ ;  /* 0x00000002e1007224 */ /* 0x080fe200078e02ff */
[----:B------:R-:W-:Y:S01]  /*2160*/  SEL R12, RZ, 0xffffffff, P1 ;  /* 0xffffffffff0c7807 */ /* 0x000fe20000800000 */
[----:B------:R-:W-:Y:S01]  /*2170*/  IMAD.WIDE.U32 R6, R22, R2, R8 ;  /* 0x0000000216067225 */ /* 0x000fe200078e0008 */
[----:B0-----:R-:W-:-:S03]  /*2180*/  SHF.L.U64.HI R80, R4, 0x7, R5 ;  /* 0x0000000704507819 */ /* 0x001fc60000010205 */
[----:B------:R-:W-:Y:S01]  /*2190*/  IMAD R90, R22, R3, R0 ;  /* 0x00000003165a7224 */ /* 0x000fe200078e0200 */
[----:B------:R-:W-:Y:S01]  /*21a0*/  IADD3 R89, P1, R52, R6, RZ ;  /* 0x0000000634597210 */ /* 0x000fe20007f3e0ff */
[----:B------:R-:W-:Y:S01]  /*21b0*/  IMAD.IADD R11, R11, 0x1, R13 ;  /* 0x000000010b0b7824 */ /* 0x000fe200078e020d */
[----:B------:R-:W-:Y:S01]  /*21c0*/  SEL R0, RZ, 0x1, P0 ;  /* 0x00000001ff007807 */ /* 0x000fe20000000000 */
[----:B------:R-:W-:Y:S01]  /*21d0*/  IMAD.SHL.U32 R13, R12, 0x2, RZ ;  /* 0x000000020c0d7824 */ /* 0x000fe200078e00ff */
[----:B------:R-:W-:Y:S01]  /*21e0*/  IADD3.X R90, R91, R7, R90, P1, !PT ;  /* 0x000000075b5a7210 */ /* 0x000fe20000ffe45a */
[-C--:B------:R-:W-:Y:S01]  /*21f0*/  IMAD R12, R225, R4.reuse, RZ ;  /* 0x00000004e10c7224 */ /* 0x080fe200078e02ff */
[----:B------:R-:W0:Y:S01]  /*2200*/  LDC.64 R6, c[0x0][0x3d8] ;  /* 0x0000f600ff067b82 */ /* 0x000e220000000a00 */
[----:B------:R-:W-:Y:S01]  /*2210*/  ISETP.GE.AND P0, PT, R214, UR4, PT ;  /* 0x00000004d6007c0c */ /* 0x000fe2000bf06270 */
[----:B------:R-:W-:Y:S01]  /*2220*/  IMAD.WIDE.U32 R14, R22, R4, R20 ;  /* 0x00000004160e7225 */ /* 0x000fe200078e0014 */
[----:B------:R-:W-:-:S02]  /*2230*/  ISETP.GE.AND P1, PT, R102, UR4, PT ;  /* 0x0000000466007c0c */ /* 0x000fc4000bf26270 */
[----:B------:R-:W-:Y:S01]  /*2240*/  LOP3.LUT R0, R13, 0x2, R0, 0xe2, !PT ;  /* 0x000000020d007812 */ /* 0x000fe200078ee200 */
[C---:B------:R-:W-:Y:S01]  /*2250*/  IMAD R27, R22.reuse, R5, R12 ;  /* 0x00000005161b7224 */ /* 0x040fe200078e020c */
[----:B------:R-:W-:Y:S01]  /*2260*/  SEL R25, RZ, 0x4, P0 ;  /* 0x00000004ff197807 */ /* 0x000fe20000000000 */
[----:B------:R-:W-:Y:S01]  /*2270*/  IMAD.WIDE.U32 R12, R22, R4, R8 ;  /* 0x00000004160c7225 */ /* 0x000fe200078e0008 */
[----:B------:R-:W-:Y:S02]  /*2280*/  SEL R24, RZ, 0x8, P1 ;  /* 0x00000008ff187807 */ /* 0x000fe40000800000 */
[----:B------:R-:W-:Y:S01]  /*2290*/  ISETP.GE.AND P0, PT, R101, UR4, PT ;  /* 0x0000000465007c0c */ /* 0x000fe2000bf06270 */
[----:B------:R-:W-:Y:S01]  /*22a0*/  IMAD.IADD R13, R13, 0x1, R27 ;  /* 0x000000010d0d7824 */ /* 0x000fe200078e021b */
[----:B------:R-:W-:Y:S01]  /*22b0*/  LOP3.LUT R0, R24, R0, R25, 0xfe, !PT ;  /* 0x0000000018007212 */ /* 0x000fe200078efe19 */
[----:B------:R-:W-:Y:S01]  /*22c0*/  IMAD R24, R26, UR6, RZ ;  /* 0x000000061a187c24 */ /* 0x000fe2000f8e02ff */
[----:B------:R-:W-:Y:S01]  /*22d0*/  SEL R25, RZ, 0x10, P0 ;  /* 0x00000010ff197807 */ /* 0x000fe20000000000 */
[----:B------:R-:W-:Y:S01]  /*22e0*/  IMAD.IADD R15, R27, 0x1, R15 ;  /* 0x000000011b0f7824 */ /* 0x000fe200078e020f */
[-C--:B------:R-:W-:Y:S01]  /*22f0*/  ISETP.GE.AND P0, PT, R23, R92.reuse, PT ;  /* 0x0000005c1700720c */ /* 0x080fe20003f06270 */
[C---:B------:R-:W-:Y:S01]  /*2300*/  IMAD R65, R51.reuse, UR7, R24 ;  /* 0x0000000733417c24 */ /* 0x040fe2000f8e0218 */
[----:B------:R-:W-:Y:S01]  /*2310*/  LOP3.LUT R25, R0, R25, RZ, 0xfc, !PT ;  /* 0x0000001900197212 */ /* 0x000fe200078efcff */
[----:B------:R-:W-:Y:S01]  /*2320*/  IMAD.WIDE.U32 R50, R51, UR6, R10 ;  /* 0x0000000633327c25 */ /* 0x000fe2000f8e000a */
[----:B------:R-:W-:-:S02]  /*2330*/  ISETP.GE.AND P1, PT, R213, R92, PT ;  /* 0x0000005cd500720c */ /* 0x000fc40003f26270 */
[----:B------:R-:W-:Y:S01]  /*2340*/  LOP3.LUT R59, R25, 0x1, RZ, 0xc0, !PT ;  /* 0x00000001193b7812 */ /* 0x000fe200078ec0ff */
[-C--:B0-----:R-:W-:Y:S01]  /*2350*/  IMAD R0, R225, R6.reuse, RZ ;  /* 0x00000006e1007224 */ /* 0x081fe200078e02ff */
[----:B------:R-:W-:Y:S01]  /*2360*/  SHF.L.U64.HI R78, R6, 0x7, R7 ;  /* 0x00000007064e7819 */ /* 0x000fe20000010207 */
[-C--:B------:R-:W-:Y:S01]  /*2370*/  IMAD.WIDE.U32 R10, R22, R6.reuse, R20 ;  /* 0x00000006160a7225 */ /* 0x080fe200078e0014 */
[C---:B------:R-:W-:Y:S02]  /*2380*/  SEL R20, R92.reuse, RZ, P1 ;  /* 0x000000ff5c147207 */ /* 0x040fe40000800000 */
[----:B------:R-:W-:Y:S01]  /*2390*/  SEL R21, R92, RZ, P2 ;  /* 0x000000ff5c157207 */ /* 0x000fe20001000000 */
[----:B------:R-:W-:Y:S01]  /*23a0*/  IMAD R27, R22, R7, R0 ;  /* 0x00000007161b7224 */ /* 0x000fe200078e0200 */
[----:B------:R-:W-:Y:S01]  /*23b0*/  SEL R0, R92, RZ, P0 ;  /* 0x000000ff5c007207 */ /* 0x000fe20000000000 */
[C---:B------:R-:W-:Y:S01]  /*23c0*/  IMAD.WIDE.U32 R8, R22.reuse, R6, R8 ;  /* 0x0000000616087225 */ /* 0x040fe200078e0008 */
[----:B------:R-:W-:-:S03]  /*23d0*/  IADD3 R2, P2, R22, R33, RZ ;  /* 0x0000002116027210 */ /* 0x000fc60007f5e0ff */
[----:B------:R-:W-:Y:S02]  /*23e0*/  IMAD.IADD R0, R23, 0x1, R0 ;  /* 0x0000000117007824 */ /* 0x000fe400078e0200 */
[----:B------:R-:W-:Y:S02]  /*23f0*/  IMAD.IADD R20, R213, 0x1, R20 ;  /* 0x00000001d5147824 */ /* 0x000fe400078e0214 */
[----:B------:R-:W-:Y:S01]  /*2400*/  IMAD.IADD R24, R214, 0x1, R21 ;  /* 0x00000001d6187824 */ /* 0x000fe200078e0215 */
[----:B------:R-:W-:Y:S01]  /*2410*/  SHF.R.S32.HI R21, RZ, 0x1f, R0 ;  /* 0x0000001fff157819 */ /* 0x000fe20000011400 */
[----:B------:R-:W-:Y:S02]  /*2420*/  IMAD.IADD R9, R9, 0x1, R27 ;  /* 0x0000000109097824 */ /* 0x000fe400078e021b */
[----:B------:R-:W-:Y:S01]  /*2430*/  IMAD.IADD R11, R27, 0x1, R11 ;  /* 0x000000011b0b7824 */ /* 0x000fe200078e020b */
[----:B------:R-:W-:Y:S01]  /*2440*/  SHF.R.S32.HI R27, RZ, 0x1f, R20 ;  /* 0x0000001fff1b7819 */ /* 0x000fe20000011414 */
[----:B------:R-:W-:Y:S01]  /*2450*/  IMAD.X R3, R225, 0x1, R30, P2 ;  /* 0x00000001e1037824 */ /* 0x000fe200010e061e */
[----:B------:R-:W-:Y:S01]  /*2460*/  SHF.R.S32.HI R29, RZ, 0x1f, R24 ;  /* 0x0000001fff1d7819 */ /* 0x000fe20000011418 */
[----:B------:R-:W-:Y:S01]  /*2470*/  IMAD.WIDE.U32 R48, R55, R4, R12 ;  /* 0x0000000437307225 */ /* 0x000fe200078e000c */
[----:B------:R-:W-:-:S02]  /*2480*/  LEA.HI R87, R21, R0, RZ, 0x4 ;  /* 0x0000000015577211 */ /* 0x000fc400078f20ff */
[----:B------:R-:W-:Y:S01]  /*2490*/  LEA.HI R0, R21, R0, RZ, 0x6 ;  /* 0x0000000015007211 */ /* 0x000fe200078f30ff */
[----:B------:R-:W-:Y:S01]  /*24a0*/  IMAD.WIDE.U32 R46, R55, R4, R14 ;  /* 0x00000004372e7225 */ /* 0x000fe200078e000e */
[----:B------:R-:W-:Y:S02]  /*24b0*/  LEA.HI R85, R27, R20, RZ, 0x4 ;  /* 0x000000141b557211 */ /* 0x000fe400078f20ff */
[----:B------:R-:W-:Y:S01]  /*24c0*/  LEA.HI R83, R29, R24, RZ, 0x4 ;  /* 0x000000181d537211 */ /* 0x000fe200078f20ff */
[----:B------:R-:W-:Y:S01]  /*24d0*/  IMAD.WIDE.U32 R44, R55, R6, R8 ;  /* 0x00000006372c7225 */ /* 0x000fe200078e0008 */
[----:B------:R-:W-:Y:S02]  /*24e0*/  LEA.HI R27, R27, R20, RZ, 0x6 ;  /* 0x000000141b1b7211 */ /* 0x000fe400078f30ff */
[----:B------:R-:W-:Y:S01]  /*24f0*/  LEA.HI R24, R29, R24, RZ, 0x6 ;  /* 0x000000181d187211 */ /* 0x000fe200078f30ff */
[----:B------:R-:W-:Y:S01]  /*2500*/  IMAD.SHL.U32 R20, R0, 0x80, RZ ;  /* 0x0000008000147824 */ /* 0x000fe200078e00ff */
[----:B------:R-:W-:Y:S01]  /*2510*/  LOP3.LUT R0, R206, 0x30, R87, 0xf8, !PT ;  /* 0x00000030ce007812 */ /* 0x000fe200078ef857 */
[----:B------:R-:W-:Y:S01]  /*2520*/  IMAD.SHL.U32 R27, R27, 0x80, RZ ;  /* 0x000000801b1b7824 */ /* 0x000fe200078e00ff */
[----:B------:R-:W-:Y:S01]  /*2530*/  ISETP.GE.AND P2, PT, R100, UR4, PT ;  /* 0x0000000464007c0c */ /* 0x000fe2000bf46270 */
[----:B------:R-:W-:Y:S01]  /*2540*/  IMAD.SHL.U32 R28, R24, 0x80, RZ ;  /* 0x00000080181c7824 */ /* 0x000fe200078e00ff */
[----:B------:R-:W-:Y:S01]  /*2550*/  LOP3.LUT R24, R206, 0x30, R85, 0xf8, !PT ;  /* 0x00000030ce187812 */ /* 0x000fe200078ef855 */
[----:B------:R-:W-:Y:S01]  /*2560*/  IMAD.SHL.U32 R79, R4, 0x80, RZ ;  /* 0x00000080044f7824 */ /* 0x000fe200078e00ff */
[----:B------:R-:W-:Y:S01]  /*2570*/  LOP3.LUT R21, R20, 0xffffe000, RZ, 0xc0, !PT ;  /* 0xffffe00014157812 */ /* 0x000fe200078ec0ff */
[----:B------:R-:W-:Y:S01]  /*2580*/  IMAD.SHL.U32 R77, R6, 0x80, RZ ;  /* 0x00000080064d7824 */ /* 0x000fe200078e00ff */
[----:B------:R-:W-:Y:S01]  /*2590*/  LOP3.LUT R0, R0, R207, RZ, 0x3c, !PT ;  /* 0x000000cf00007212 */ /* 0x000fe200078e3cff */
[----:B------:R-:W-:Y:S01]  /*25a0*/  IMAD.IADD R65, R51, 0x1, R65 ;  /* 0x0000000133417824 */ /* 0x000fe200078e0241 */
[----:B------:R-:W-:-:S02]  /*25b0*/  LOP3.LUT R27, R27, 0xffffe000, RZ, 0xc0, !PT ;  /* 0xffffe0001b1b7812 */ /* 0x000fc400078ec0ff */
[----:B------:R-:W-:Y:S02]  /*25c0*/  LOP3.LUT R24, R24, R207, RZ, 0x3c, !PT ;  /* 0x000000cf18187212 */ /* 0x000fe400078e3cff */
[--C-:B------:R-:W-:Y:S01]  /*25d0*/  IADD3 R88, R0, R21, R212.reuse ;  /* 0x0000001500587210 */ /* 0x100fe20007ffe0d4 */
[----:B------:R-:W-:Y:S01]  /*25e0*/  IMAD R0, R31, R4, RZ ;  /* 0x000000041f007224 */ /* 0x000fe200078e02ff */
[----:B------:R-:W-:Y:S01]  /*25f0*/  IADD3 R86, R24, R27, R212 ;  /* 0x0000001b18567210 */ /* 0x000fe20007ffe0d4 */
[CC--:B------:R-:W-:Y:S01]  /*2600*/  IMAD.WIDE.U32 R20, R55.reuse, R6.reuse, R10 ;  /* 0x0000000637147225 */ /* 0x0c0fe200078e000a */
[----:B------:R-:W-:Y:S02]  /*2610*/  LOP3.LUT R26, R206, 0x30, R83, 0xf8, !PT ;  /* 0x00000030ce1a7812 */ /* 0x000fe400078ef853 */
[----:B------:R-:W-:Y:S01]  /*2620*/  LOP3.LUT R29, R28, 0xffffe000, RZ, 0xc0, !PT ;  /* 0xffffe0001c1d7812 */ /* 0x000fe200078ec0ff */
[----:B------:R-:W-:Y:S01]  /*2630*/  IMAD R27, R55, R5, R0 ;  /* 0x00000005371b7224 */ /* 0x000fe200078e0200 */
[----:B------:R-:W-:Y:S01]  /*2640*/  LOP3.LUT R26, R26, R207, RZ, 0x3c, !PT ;  /* 0x000000cf1a1a7212 */ /* 0x000fe200078e3cff */
[----:B------:R-:W-:Y:S01]  /*2650*/  IMAD R0, R31, R6, RZ ;  /* 0x000000061f007224 */ /* 0x000fe200078e02ff */
[----:B------:R-:W-:Y:S01]  /*2660*/  LOP3.LUT R73, R87, 0xfffffff0, RZ, 0xc0, !PT ;  /* 0xfffffff057497812 */ /* 0x000fe200078ec0ff */
[----:B------:R-:W-:Y:S01]  /*2670*/  IMAD.IADD R74, R49, 0x1, R27 ;  /* 0x00000001314a7824 */ /* 0x000fe200078e021b */
[----:B------:R-:W-:Y:S01]  /*2680*/  LOP3.LUT R71, R85, 0xfffffff0, RZ, 0xc0, !PT ;  /* 0xfffffff055477812 */ /* 0x000fe200078ec0ff */
[----:B------:R-:W-:Y:S01]  /*2690*/  IMAD R5, R55, R7, R0 ;  /* 0x0000000737057224 */ /* 0x000fe200078e0200 */
[----:B------:R-:W-:Y:S01]  /*26a0*/  SEL R0, RZ, 0x20, P2 ;  /* 0x00000020ff007807 */ /* 0x000fe20001000000 */
[----:B------:R-:W-:Y:S01]  /*26b0*/  IMAD.IADD R72, R27, 0x1, R47 ;  /* 0x000000011b487824 */ /* 0x000fe200078e022f */
[----:B------:R-:W-:Y:S01]  /*26c0*/  LOP3.LUT R69, R83, 0xfffffff0, RZ, 0xc0, !PT ;  /* 0xfffffff053457812 */ /* 0x000fe200078ec0ff */
[----:B------:R-:W-:Y:S01]  /*26d0*/  IMAD.IADD R70, R45, 0x1, R5 ;  /* 0x000000012d467824 */ /* 0x000fe200078e0205 */
[----:B------:R-:W-:Y:S01]  /*26e0*/  LOP3.LUT R0, R25, R0, RZ, 0xfc, !PT ;  /* 0x0000000019007212 */ /* 0x000fe200078efcff */
[----:B------:R-:W-:Y:S01]  /*26f0*/  IMAD.IADD R68, R5, 0x1, R21 ;  /* 0x0000000105447824 */ /* 0x000fe200078e0215 */
[----:B------:R-:W-:-:S02]  /*2700*/  IADD3 R84, R26, R29, R212 ;  /* 0x0000001d1a547210 */ /* 0x000fc40007ffe0d4 */
[C---:B------:R-:W-:Y:S02]  /*2710*/  LOP3.LUT R99, R0.reuse, 0x2, RZ, 0xc0, !PT ;  /* 0x0000000200637812 */ /* 0x040fe400078ec0ff */
[C---:B------:R-:W-:Y:S02]  /*2720*/  LOP3.LUT R98, R0.reuse, 0x4, RZ, 0xc0, !PT ;  /* 0x0000000400627812 */ /* 0x040fe400078ec0ff */
[C---:B------:R-:W-:Y:S02]  /*2730*/  LOP3.LUT R97, R0.reuse, 0x8, RZ, 0xc0, !PT ;  /* 0x0000000800617812 */ /* 0x040fe400078ec0ff */
[----:B------:R-:W-:Y:S02]  /*2740*/  LOP3.LUT R96, R0, 0x10, RZ, 0xc0, !PT ;  /* 0x0000001000607812 */ /* 0x000fe400078ec0ff */
[----:B------:R-:W-:Y:S02]  /*2750*/  SHF.R.S32.HI R67, RZ, 0x1f, R73 ;  /* 0x0000001fff437819 */ /* 0x000fe40000011449 */
[----:B------:R-:W-:-:S02]  /*2760*/  SHF.R.S32.HI R66, RZ, 0x1f, R71 ;  /* 0x0000001fff427819 */ /* 0x000fc40000011447 */
[----:B------:R-:W-:Y:S02]  /*2770*/  SHF.R.S32.HI R64, RZ, 0x1f, R69 ;  /* 0x0000001fff407819 */ /* 0x000fe40000011445 */
[----:B------:R-:W-:-:S07]  /*2780*/  LOP3.LUT R0, R0, 0x20, RZ, 0xc0, !PT ;  /* 0x0000002000007812 */ /* 0x000fce00078ec0ff */
.L_x_4184:
[----:B0-----:R-:W0:Y:S01]  /*2790*/  LDC.64 R60, c[0x0][0x2d8] ;  /* 0x0000b600ff3c7b82 */ /* 0x001e220000000a00 */
[----:B------:R-:W-:Y:S01]  /*27a0*/  VIADD R57, R57, 0xffffffff ;  /* 0xffffffff39397836 */ /* 0x000fe20000000000 */
[----:B------:R-:W-:Y:S01]  /*27b0*/  LOP3.LUT P4, RZ, R218, 0x2, RZ, 0xc0, !PT ;  /* 0x00000002daff7812 */ /* 0x000fe2000788c0ff */
[----:B------:R-:W-:Y:S01]  /*27c0*/  IMAD R95, R17, 0x6000, R220 ;  /* 0x00006000115f7824 */ /* 0x000fe200078e02dc */
[----:B------:R-:W-:Y:S05]  /*27d0*/  YIELD ;  /* 0x0000000000007946 */ /* 0x000fea0003800000 */
[----:B------:R-:W1:Y:S01]  /*27e0*/  LDC R104, c[0x0][0x3d4] ;  /* 0x0000f500ff687b82 */ /* 0x000e620000000800 */
[----:B------:R-:W-:Y:S01]  /*27f0*/  SHF.R.S32.HI R7, RZ, 0x1f, R57 ;  /* 0x0000001fff077819 */ /* 0x000fe20000011439 */
[-C--:B------:R-:W-:Y:S01]  /*2800*/  IMAD R4, R82, R57.reuse, RZ ;  /* 0x0000003952047224 */ /* 0x080fe200078e02ff */
[----:B------:R-:W-:Y:S01]  /*2810*/  BSSY B0, `(.L_x_4129) ;  /* 0x000069a000007945 */ /* 0x000fe20003800000 */
[----:B------:R-:W-:-:S04]  /*2820*/  IMAD.WIDE.U32 R40, R81, R57, RZ ;  /* 0x0000003951287225 */ /* 0x000fc800078e00ff */
[----:B------:R-:W-:Y:S02]  /*2830*/  IMAD R5, R7, R81, R4 ;  /* 0x0000005107057224 */ /* 0x000fe400078e0204 */
[----:B------:R-:W-:Y:S02]  /*2840*/  VIADD R93, R95, 0x20 ;  /* 0x000000205f5d7836 */ /* 0x000fe40000000000 */
[----:B------:R-:W-:Y:S02]  /*2850*/  IMAD.IADD R63, R41, 0x1, R5 ;  /* 0x00000001293f7824 */ /* 0x000fe400078e0205 */
[----:B------:R-:W-:Y:S01]  /*2860*/  @P4 VIADD R93, R95, 0xffffffe0 ;  /* 0xffffffe05f5d4836 */ /* 0x000fe20000000000 */
[----:B0--3--:R-:W-:Y:S01]  /*2870*/  IADD3 R28, P2, P3, R40, R60, R89 ;  /* 0x0000003c281c7210 */ /* 0x009fe20007b5e059 */
[C---:B------:R-:W-:Y:S02]  /*2880*/  IMAD.IADD R95, R16.reuse, 0x1, R95 ;  /* 0x00000001105f7824 */ /* 0x040fe400078e025f */
[----:B------:R-:W-:Y:S01]  /*2890*/  IMAD.IADD R93, R16, 0x1, R93 ;  /* 0x00000001105d7824 */ /* 0x000fe200078e025d */
[----:B------:R-:W-:-:S02]  /*28a0*/  IADD3.X R29, R63, R61, R90, P2, P3 ;  /* 0x0000003d3f1d7210 */ /* 0x000fc400017e645a */
[----:B------:R-:W-:Y:S02]  /*28b0*/  ISETP.GT.AND P2, PT, R57, R56, PT ;  /* 0x000000383900720c */ /* 0x000fe40003f44270 */
[----:B-1----:R-:W-:-:S13]  /*28c0*/  ISETP.GE.AND P3, PT, R104, 0x1, PT ;  /* 0x000000016800780c */ /* 0x002fda0003f66270 */
[----:B------:R-:W-:Y:S05]  /*28d0*/  @!P3 BRA `(.L_x_4130) ;  /* 0x0000006400b4b947 */ /* 0x000fea0003800000 */
[----:B------:R-:W-:Y:S01]  /*28e0*/  ULDC.U8 UR4, c[0x0][0x3f0] ;  /* 0x0000fc0000047ab9 */ /* 0x000fe20000000000 */
[-C--:B------:R-:W-:Y:S01]  /*28f0*/  IMAD R4, R78, R57.reuse, RZ ;  /* 0x000000394e047224 */ /* 0x080fe200078e02ff */
[----:B------:R-:W-:Y:S01]  /*2900*/  ISETP.NE.AND P3, PT, RZ, UR4, PT ;  /* 0x00000004ff007c0c */ /* 0x000fe2000bf65270 */
[----:B------:R-:W-:Y:S02]  /*2910*/  IMAD R6, R80, R57, RZ ;  /* 0x0000003950067224 */ /* 0x000fe400078e02ff */
[----:B------:R-:W-:Y:S02]  /*2920*/  IMAD R5, R7, R77, R4 ;  /* 0x0000004d07057224 */ /* 0x000fe400078e0204 */
[----:B------:R-:W-:Y:S02]  /*2930*/  IMAD R103, R57, -0x80, R58 ;  /* 0xffffff8039677824 */ /* 0x000fe400078e023a */
[----:B------:R-:W-:Y:S02]  /*2940*/  IMAD R7, R7, R79, R6 ;  /* 0x0000004f07077224 */ /* 0x000fe400078e0206 */
[----:B------:R-:W-:Y:S01]  /*2950*/  IMAD.WIDE.U32 R38, R77, R57, RZ ;  /* 0x000000394d267225 */ /* 0x000fe200078e00ff */
[----:B------:R-:W-:-:S03]  /*2960*/  VIMNMX R103, R103, 0x80, PT ;  /* 0x0000008067677848 */ /* 0x000fc60003fe0100 */
        /* <DEDUP_REMOVED lines=60> */
.L_x_4133:
[----:B------:R-:W-:Y:S05]  /*2d30*/  BSYNC B1 ;  /* 0x0000000000017941 */ /* 0x000fea0003800000 */
.L_x_4132:
[----:B------:R-:W-:Y:S01]  /*2d40*/  UISETP.NE.AND UP0, UPT, UR42, 0x3, UPT ;  /* 0x000000032a00788c */ /* 0x000fe2000bf05270 */
[----:B0----5:R-:W-:Y:S02]  /*2d50*/  IMAD.MOV.U32 R36, RZ, RZ, R10 ;  /* 0x000000ffff247224 */ /* 0x021fe400078e000a */
[----:B------:R-:W-:Y:S02]  /*2d60*/  IMAD.MOV.U32 R38, RZ, RZ, R14 ;  /* 0x000000ffff267224 */ /* 0x000fe400078e000e */
[----:B------:R-:W-:Y:S01]  /*2d70*/  IMAD.MOV.U32 R62, RZ, RZ, R24 ;  /* 0x000000ffff3e7224 */ /* 0x000fe200078e0018 */
[----:B------:R-:W-:Y:S01]  /*2d80*/  PLOP3.LUT P3, PT, PT, PT, UP0, 0x80, 0x0 ;  /* 0x000000000000781c */ /* 0x000fe20003f6f008 */
        /* <DEDUP_REMOVED lines=11> */
.L_x_4134:
[----:B------:R-:W-:Y:S01]  /*2e40*/  IMAD R94, R17, 0x8, R16 ;  /* 0x00000008115e7824 */ /* 0x000fe200078e0210 */
[----:B------:R-:W-:Y:S01]  /*2e50*/  SHF.L.U32 R105, R205, 0x1f, RZ ;  /* 0x0000001fcd697819 */ /* 0x000fe200000006ff */
[----:B------:R-:W-:Y:S03]  /*2e60*/  BSSY B1, `(.L_x_4135) ;  /* 0x0000003000017945 */ /* 0x000fe60003800000 */
[----:B------:R-:W0:Y:S02]  /*2e70*/  SYNCS.PHASECHK.TRANS64.TRYWAIT P5, [R94+URZ+0x2a890], R105 ;  /* 0x02a890695e0075a7 */ /* 0x000e2400080a017f */
[----:B0-----:R-:W-:Y:S05]  /*2e80*/  @!P5 BRA `(.L_x_4136) ;  /* 0x0000027000f8d947 */ /* 0x001fea0003800000 */
.L_x_4485:
[----:B------:R-:W-:Y:S05]  /*2e90*/  BSYNC B1 ;  /* 0x0000000000017941 */ /* 0x000fea0003800000 */
.L_x_4135:
[----:B------:R-:W-:Y:S05]  /*2ea0*/  @P4 BRA `(.L_x_4137) ;  /* 0x0000006000c04947 */ /* 0x000fea0003800000 */
[----:B------:R-:W-:Y:S01]  /*2eb0*/  ISETP.NE.AND P4, PT, R59, RZ, PT ;  /* 0x000000ff3b00720c */ /* 0x000fe20003f85270 */
[----:B------:R-:W-:-:S12]  /*2ec0*/  BSSY B1, `(.L_x_4138) ;  /* 0x0000075000017945 */ /* 0x000fd80003800000 */
[----:B------:R-:W-:Y:S05]  /*2ed0*/  @!P4 BRA `(.L_x_4139) ;  /* 0x0000000400ccc947 */ /* 0x000fea0003800000 */
[----:B------:R1:W2:Y:S01]  /*2ee0*/  LDS.128 R4, [R95+0x1e400] ;  /* 0x01e400005f047984 */ /* 0x0002a20000000c00 */
        /* <DEDUP_REMOVED lines=15> */
[----:B------:R-:W-:Y:S01]  /*2fe0*/  PRMT R7, R115, 0x654, R42 ;  /* 0x0000065473077816 */ /* 0x000fe2000000002a */
[----:B------:R-:W-:-:S03]  /*2ff0*/  IMAD.SHL.U32 R6, R112, 0x100, RZ ;  /* 0x0000010070067824 */ /* 0x000fc600078e00ff */
[----:B------:R-:W-:Y:S01]  /*3000*/  LOP3.LUT R112, R110, 0xff00, R61, 0xf8, !PT ;  /* 0x0000ff006e707812 */ /* 0x000fe200078ef83d */
[----:B------:R-:W-:Y:S01]  /*3010*/  IMAD.U32 R61, R113, 0x10000, RZ ;  /* 0x00010000713d7824 */ /* 0x000fe200078e00ff */
[----:B------:R-:W-:Y:S01]  /*3020*/  LOP3.LUT R42, R7, 0xff00, R6, 0xf8, !PT ;  /* 0x0000ff00072a7812 */ /* 0x000fe200078ef806 */
[----:B------:R-:W-:Y:S01]  /*3030*/  IMAD.U32 R7, R114, 0x10000, RZ ;  /* 0x0001000072077824 */ /* 0x000fe200078e00ff */
[----:B------:R-:W-:Y:S02]  /*3040*/  F2FP.F16.E4M3.UNPACK_B R110, R118.H1 ;  /* 0x00000076ff6e723e */ /* 0x000fe400030006ff */
[-C--:B------:R-:W-:Y:S02]  /*3050*/  F2FP.F16.E4M3.UNPACK_B R6, R5.reuse ;  /* 0x00000005ff06723e */ /* 0x080fe400020006ff */
[----:B------:R-:W-:Y:S01]  /*3060*/  F2FP.F16.E4M3.UNPACK_B R5, R5.H1 ;  /* 0x00000005ff05723e */ /* 0x000fe200030006ff */
[--C-:B------:R-:W-:Y:S01]  /*3070*/  HADD2.F32 R113, -RZ, R110.reuse.H1_H1 ;  /* 0x3000006eff717230 */ /* 0x100fe20000004100 */
[----:B------:R-:W-:Y:S01]  /*3080*/  LOP3.LUT R114, R112, 0xff0000, R61, 0xf8, !PT ;  /* 0x00ff000070727812 */ /* 0x000fe200078ef83d */
[----:B------:R-:W-:Y:S01]  /*3090*/  HADD2.F32 R112, -RZ, R110.H0_H0 ;  /* 0x2000006eff707230 */ /* 0x000fe20000004100 */
[----:B------:R-:W-:Y:S01]  /*30a0*/  LOP3.LUT R111, R42, 0xff0000, R7, 0xf8, !PT ;  /* 0x00ff00002a6f7812 */ /* 0x000fe200078ef807 */
[----:B------:R-:W-:Y:S01]  /*30b0*/  HADD2.F32 R7, -RZ, R6.H1_H1 ;  /* 0x30000006ff077230 */ /* 0x000fe20000004100 */
[----:B------:R-:W-:Y:S01]  /*30c0*/  F2FP.F16.E4M3.UNPACK_B R61, R121.H1 ;  /* 0x00000079ff3d723e */ /* 0x000fe200030006ff */
[----:B------:R-:W-:-:S02]  /*30d0*/  HADD2.F32 R42, -RZ, R5.H1_H1 ;  /* 0x30000005ff2a7230 */ /* 0x000fc40000004100 */
[----:B------:R-:W-:Y:S02]  /*30e0*/  HADD2.F32 R6, -RZ, R6.H0_H0 ;  /* 0x20000006ff067230 */ /* 0x000fe40000004100 */
[-C--:B------:R-:W-:Y:S01]  /*30f0*/  FMUL.FTZ R115, R7, R112.reuse ;  /* 0x0000007007737220 */ /* 0x080fe20000410000 */
[----:B------:R-:W-:Y:S02]  /*3100*/  HADD2.F32 R110, -RZ, R61.H0_H0 ;  /* 0x2000003dff6e7230 */ /* 0x000fe40000004100 */
[-C--:B------:R-:W-:Y:S01]  /*3110*/  FMUL.FTZ R116, R42, R113.reuse ;  /* 0x000000712a747220 */ /* 0x080fe20000410000 */
[----:B------:R-:W-:Y:S02]  /*3120*/  HADD2.F32 R5, -RZ, R5.H0_H0 ;  /* 0x20000005ff057230 */ /* 0x000fe40000004100 */
[C---:B------:R-:W-:Y:S01]  /*3130*/  FMUL.FTZ R112, R6.reuse, R112 ;  /* 0x0000007006707220 */ /* 0x040fe20000410000 */
[----:B------:R-:W-:Y:S02]  /*3140*/  HADD2.F32 R61, -RZ, R61.H1_H1 ;  /* 0x3000003dff3d7230 */ /* 0x000fe40000004100 */
[----:B------:R-:W-:Y:S01]  /*3150*/  FFMA.FTZ R117, R6, R110, -R115 ;  /* 0x0000006e06757223 */ /* 0x000fe20000010873 */
[----:B------:R-:W-:Y:S01]  /*3160*/  F2FP.F16.E4M3.UNPACK_B R6, R118 ;  /* 0x00000076ff06723e */ /* 0x000fe200020006ff */
[----:B------:R-:W-:Y:S01]  /*3170*/  FMUL.FTZ R113, R5, R113 ;  /* 0x0000007105717220 */ /* 0x000fe20000410000 */
[----:B------:R-:W-:Y:S01]  /*3180*/  FFMA.FTZ R118, R7, R110, R112 ;  /* 0x0000006e07767223 */ /* 0x000fe20000010070 */
[-C--:B------:R-:W-:Y:S01]  /*3190*/  FFMA.FTZ R119, R5, R61.reuse, -R116 ;  /* 0x0000003d05777223 */ /* 0x080fe20000010874 */
[-C--:B------:R-:W-:Y:S01]  /*31a0*/  F2FP.F16.E4M3.UNPACK_B R5, R4.reuse.H1 ;  /* 0x00000004ff05723e */ /* 0x080fe200030006ff */
        /* <DEDUP_REMOVED lines=13> */
[----:B------:R-:W-:Y:S01]  /*3280*/  FMUL.FTZ R113, R5, R110 ;  /* 0x0000006e05717220 */ /* 0x000fe20000410000 */
[----:B------:R-:W-:-:S02]  /*3290*/  HADD2.F32 R42, -RZ, R42.H0_H0 ;  /* 0x2000002aff2a7230 */ /* 0x000fc40000004100 */
[----:B------:R-:W-:Y:S01]  /*32a0*/  FMUL.FTZ R112, R4, R110 ;  /* 0x0000006e04707220 */ /* 0x000fe20000410000 */
[----:B------:R-:W-:Y:S01]  /*32b0*/  F2FP.F16.E4M3.UNPACK_B R110, R114.H1 ;  /* 0x00000072ff6e723e */ /* 0x000fe200030006ff */
[-C--:B------:R-:W-:Y:S01]  /*32c0*/  FFMA.FTZ R6, R6, R61.reuse, -R115 ;  /* 0x0000003d06067223 */ /* 0x080fe20000010873 */
[----:B------:R-:W-:Y:S01]  /*32d0*/  FFMA.FTZ R7, R7, R61, R116 ;  /* 0x0000003d07077223 */ /* 0x000fe20000010074 */
[----:B------:R-:W-:Y:S01]  /*32e0*/  FFMA.FTZ R115, R5, R42, -R112 ;  /* 0x0000002a05737223 */ /* 0x000fe20000010870 */
        /* <DEDUP_REMOVED lines=48> */
.L_x_4141:
[----:B------:R-:W-:Y:S05]  /*35f0*/  BSYNC B2 ;  /* 0x0000000000027941 */ /* 0x000fea0003800000 */
.L_x_4140:
[----:B--2---:R1:W-:Y:S02]  /*3600*/  STG.E.128 desc[UR40][R28.64], R4 ;  /* 0x000000041c007986 */ /* 0x0043e4000c101d28 */
.L_x_4139:
[----:B------:R-:W-:Y:S05]  /*3610*/  BSYNC B1 ;  /* 0x0000000000017941 */ /* 0x000fea0003800000 */
.L_x_4138:
[----:B------:R-:W-:Y:S01]  /*3620*/  ISETP.NE.AND P4, PT, R99, RZ, PT ;  /* 0x000000ff6300720c */ /* 0x000fe20003f85270 */
[----:B------:R-:W-:-:S12]  /*3630*/  BSSY B1, `(.L_x_4142) ;  /* 0x0000076000017945 */ /* 0x000fd80003800000 */
[----:B------:R-:W-:Y:S05]  /*3640*/  @!P4 BRA `(.L_x_4143) ;  /* 0x0000000400d0c947 */ /* 0x000fea0003800000 */
[----:B-1----:R1:W2:Y:S01]  /*3650*/  LDS.128 R4, [R93+0x1e400] ;  /* 0x01e400005d047984 */ /* 0x0022a20000000c00 */
[----:B------:R-:W-:Y:S01]  /*3660*/  VIADD R43, R204, 0x10 ;  /* 0x00000010cc2b7836 */ /* 0x000fe20000000000 */
[----:B------:R-:W-:Y:S04]  /*3670*/  BSSY B2, `(.L_x_4144) ;  /* 0x0000070000027945 */ /* 0x000fe80003800000 */
[----:B------:R-:W-:-:S13]  /*3680*/  ISETP.GE.AND P4, PT, R43, R104, PT ;  /* 0x000000682b00720c */ /* 0x000fda0003f86270 */
[----:B-1----:R-:W-:Y:S05]  /*3690*/  @P4 BRA `(.L_x_4145) ;  /* 0x0000000400b44947 */ /* 0x002fea0003800000 */
[----:B------:R-:W-:Y:S01]  /*36a0*/  SHF.R.U32.HI R61, RZ, 0x8, R41 ;  /* 0x00000008ff3d7819 */ /* 0x000fe20000011629 */
[----:B--2---:R-:W-:Y:S01]  /*36b0*/  IMAD.MOV.U32 R40, RZ, RZ, R7 ;  /* 0x000000ffff287224 */ /* 0x004fe200078e0007 */
[----:B------:R-:W-:Y:S02]  /*36c0*/  SHF.R.U32.HI R42, RZ, 0x8, R35 ;  /* 0x00000008ff2a7819 */ /* 0x000fe40000011623 */
[--C-:B------:R-:W-:Y:S01]  /*36d0*/  SHF.R.U32.HI R111, RZ, 0x18, R41.reuse ;  /* 0x00000018ff6f7819 */ /* 0x100fe20000011629 */
[----:B------:R-:W-:Y:S01]  /*36e0*/  IMAD.SHL.U32 R7, R61, 0x100, RZ ;  /* 0x000001003d077824 */ /* 0x000fe200078e00ff */
[----:B------:R-:W-:Y:S02]  /*36f0*/  LOP3.LUT R34, R41, 0xff, RZ, 0xc0, !PT ;  /* 0x000000ff29227812 */ /* 0x000fe400078ec0ff */
[----:B------:R-:W-:Y:S02]  /*3700*/  SHF.R.U32.HI R43, RZ, 0x10, R41 ;  /* 0x00000010ff2b7819 */ /* 0x000fe40000011629 */
[----:B------:R-:W-:-:S02]  /*3710*/  SHF.R.U32.HI R110, RZ, 0x18, R35 ;  /* 0x00000018ff6e7819 */ /* 0x000fc40000011623 */
[----:B------:R-:W-:Y:S02]  /*3720*/  LOP3.LUT R41, R35, 0xff, RZ, 0xc0, !PT ;  /* 0x000000ff23297812 */ /* 0x000fe400078ec0ff */
[----:B------:R-:W-:Y:S01]  /*3730*/  SHF.R.U32.HI R60, RZ, 0x10, R35 ;  /* 0x00000010ff3c7819 */ /* 0x000fe20000011623 */
[----:B------:R-:W-:Y:S01]  /*3740*/  IMAD.MOV.U32 R35, RZ, RZ, R6 ;  /* 0x000000ffff237224 */ /* 0x000fe200078e0006 */
[----:B------:R-:W-:Y:S01]  /*3750*/  PRMT R34, R111, 0x654, R34 ;  /* 0x000006546f227816 */ /* 0x000fe20000000022 */
[----:B------:R-:W-:Y:S01]  /*3760*/  IMAD.SHL.U32 R6, R42, 0x100, RZ ;  /* 0x000001002a067824 */ /* 0x000fe200078e00ff */
[----:B------:R-:W-:Y:S01]  /*3770*/  PRMT R41, R110, 0x654, R41 ;  /* 0x000006546e297816 */ /* 0x000fe20000000029 */
[----:B------:R-:W-:Y:S01]  /*3780*/  IMAD.U32 R60, R60, 0x10000, RZ ;  /* 0x000100003c3c7824 */ /* 0x000fe200078e00ff */
        /* <DEDUP_REMOVED lines=94> */
.L_x_4145:
[----:B------:R-:W-:Y:S05]  /*3d70*/  BSYNC B2 ;  /* 0x0000000000027941 */ /* 0x000fea0003800000 */
.L_x_4144:
[----:B--2---:R2:W-:Y:S02]  /*3d80*/  STG.E.128 desc[UR40][R28.64+0x20], R4 ;  /* 0x000020041c007986 */ /* 0x0045e4000c101d28 */
.L_x_4143:
[----:B------:R-:W-:Y:S05]  /*3d90*/  BSYNC B1 ;  /* 0x0000000000017941 */ /* 0x000fea0003800000 */
.L_x_4142:
[----:B------:R-:W-:Y:S01]  /*3da0*/  ISETP.NE.AND P4, PT, R98, RZ, PT ;  /* 0x000000ff6200720c */ /* 0x000fe20003f85270 */
[----:B------:R-:W-:-:S12]  /*3db0*/  BSSY B1, `(.L_x_4146) ;  /* 0x0000076000017945 */ /* 0x000fd80003800000 */
[----:B------:R-:W-:Y:S05]  /*3dc0*/  @!P4 BRA `(.L_x_4147) ;  /* 0x0000000400d0c947 */ /* 0x000fea0003800000 */
[----:B-12---:R1:W2:Y:S01]  /*3dd0*/  LDS.128 R4, [R95+0x20400] ;  /* 0x020400005f047984 */ /* 0x0062a20000000c00 */
[----:B------:R-:W-:Y:S01]  /*3de0*/  VIADD R35, R204, 0x20 ;  /* 0x00000020cc237836 */ /* 0x000fe20000000000 */
[----:B------:R-:W-:Y:S04]  /*3df0*/  BSSY B2, `(.L_x_4148) ;  /* 0x0000070000027945 */ /* 0x000fe80003800000 */
[----:B------:R-:W-:-:S13]  /*3e00*/  ISETP.GE.AND P4, PT, R35, R104, PT ;  /* 0x000000682300720c */ /* 0x000fda0003f86270 */
        /* <DEDUP_REMOVED lines=110> */
.L_x_4149:
[----:B------:R-:W-:Y:S05]  /*44f0*/  BSYNC B2 ;  /* 0x0000000000027941 */ /* 0x000fea0003800000 */
.L_x_4148:
[----:B--2---:R3:W-:Y:S02]  /*4500*/  STG.E.128 desc[UR40][R28.64+0x40], R4 ;  /* 0x000040041c007986 */ /* 0x0047e4000c101d28 */
.L_x_4147:
[----:B------:R-:W-:Y:S05]  /*4510*/  BSYNC B1 ;  /* 0x0000000000017941 */ /* 0x000fea0003800000 */
.L_x_4146:
[----:B------:R-:W-:Y:S01]  /*4520*/  ISETP.NE.AND P4, PT, R97, RZ, PT ;  /* 0x000000ff6100720c */ /* 0x000fe20003f85270 */
[----:B------:R-:W-:-:S12]  /*4530*/  BSSY B1, `(.L_x_4150) ;  /* 0x0000076000017945 */ /* 0x000fd80003800000 */
[----:B------:R-:W-:Y:S05]  /*4540*/  @!P4 BRA `(.L_x_4151) ;  /* 0x0000000400d0c947 */ /* 0x000fea0003800000 */
[----:B-123--:R1:W2:Y:S01]  /*4550*/  LDS.128 R4, [R93+0x20400] ;  /* 0x020400005d047984 */ /* 0x00e2a20000000c00 */
[----:B------:R-:W-:Y:S01]  /*4560*/  VIADD R31, R204, 0x30 ;  /* 0x00000030cc1f7836 */ /* 0x000fe20000000000 */
[----:B------:R-:W-:Y:S04]  /*4570*/  BSSY B2, `(.L_x_4152) ;  /* 0x0000070000027945 */ /* 0x000fe80003800000 */
[----:B------:R-:W-:-:S13]  /*4580*/  ISETP.GE.AND P4, PT, R31, R104, PT ;  /* 0x000000681f00720c */ /* 0x000fda0003f86270 */
        /* <DEDUP_REMOVED lines=110> */
.L_x_4153:
[----:B------:R-:W-:Y:S05]  /*4c70*/  BSYNC B2 ;  /* 0x0000000000027941 */ /* 0x000fea0003800000 */
.L_x_4152:
[----:B--2---:R4:W-:Y:S02]  /*4c80*/  STG.E.128 desc[UR40][R28.64+0x60], R4 ;  /* 0x000060041c007986 */ /* 0x0049e4000c101d28 */
.L_x_4151:
[----:B------:R-:W-:Y:S05]  /*4c90*/  BSYNC B1 ;  /* 0x0000000000017941 */ /* 0x000fea0003800000 */
.L_x_4150:
[----:B------:R-:W-:Y:S01]  /*4ca0*/  ISETP.NE.AND P4, PT, R96, RZ, PT ;  /* 0x000000ff6000720c */ /* 0x000fe20003f85270 */
[----:B------:R-:W-:-:S12]  /*4cb0*/  BSSY B1, `(.L_x_4154) ;  /* 0x0000076000017945 */ /* 0x000fd80003800000 */
[----:B------:R-:W-:Y:S05]  /*4cc0*/  @!P4 BRA `(.L_x_4155) ;  /* 0x0000000400d0c947 */ /* 0x000fea0003800000 */
[----:B-1234-:R1:W2:Y:S01]  /*4cd0*/  LDS.128 R4, [R95+0x22400] ;  /* 0x022400005f047984 */ /* 0x01e2a20000000c00 */
        /* <DEDUP_REMOVED lines=113> */
.L_x_4157:
[----:B------:R-:W-:Y:S05]  /*53f0*/  BSYNC B2 ;  /* 0x0000000000027941 */ /* 0x000fea0003800000 */
.L_x_4156:
[----:B--2---:R1:W-:Y:S02]  /*5400*/  STG.E.128 desc[UR40][R28.64+0x80], R4 ;  /* 0x000080041c007986 */ /* 0x0043e4000c101d28 */
.L_x_4155:
[----:B------:R-:W-:Y:S05]  /*5410*/  BSYNC B1 ;  /* 0x0000000000017941 */ /* 0x000fea0003800000 */
.L_x_4154:
[----:B------:R-:W-:-:S13]  /*5420*/  ISETP.NE.AND P4, PT, R0, RZ, PT ;  /* 0x000000ff0000720c */ /* 0x000fda0003f85270 */
        /* <DEDUP_REMOVED lines=13> */
[----:B------:R-:W-:-:S02]  /*5500*/  LOP3.LUT R11, R9, 0xff0000ff, RZ, 0xc0, !PT ;  /* 0xff0000ff090b7812 */ /* 0x000fc400078ec0ff */
[----:B------:R-:W-:Y:S01]  /*5510*/  SHF.R.U32.HI R14, RZ, 0x10, R9 ;  /* 0x00000010ff0e7819 */ /* 0x000fe20000011609 */
[----:B------:R-:W-:Y:S01]  /*5520*/  IMAD.MOV.U32 R9, RZ, RZ, R6 ;  /* 0x000000ffff097224 */ /* 0x000fe200078e0006 */
[----:B------:R-:W-:Y:S01]  /*5530*/  PRMT R8, R25, 0x654, R8 ;  /* 0x0000065419087816 */ /* 0x000fe20000000008 */
[----:B------:R-:W-:Y:S01]  /*5540*/  IMAD.SHL.U32 R6, R12, 0x100, RZ ;  /* 0x000001000c067824 */ /* 0x000fe200078e00ff */
[----:B------:R-:W-:Y:S01]  /*5550*/  F2FP.F16.E4M3.UNPACK_B R12, R37.H1 ;  /* 0x00000025ff0c723e */ /* 0x000fe200030006ff */
[----:B------:R-:W-:Y:S01]  /*5560*/  IMAD.U32 R14, R14, 0x10000, RZ ;  /* 0x000100000e0e7824 */ /* 0x000fe200078e00ff */
[----:B------:R-:W-:Y:S01]  /*5570*/  LOP3.LUT R7, R8, 0xff00, R7, 0xf8, !PT ;  /* 0x0000ff0008077812 */ /* 0x000fe200078ef807 */
[----:B------:R-:W-:Y:S01]  /*5580*/  IMAD.U32 R8, R13, 0x10000, RZ ;  /* 0x000100000d087824 */ /* 0x000fe200078e00ff */
[----:B------:R-:W-:Y:S01]  /*5590*/  LOP3.LUT R11, R11, 0xff00, R6, 0xf8, !PT ;  /* 0x0000ff000b0b7812 */ /* 0x000fe200078ef806 */
[----:B------:R-:W-:Y:S01]  /*55a0*/  HADD2.F32 R15, -RZ, R12.H1_H1 ;  /* 0x3000000cff0f7230 */ /* 0x000fe20000004100 */
[----:B------:R-:W-:-:S02]  /*55b0*/  F2FP.F16.E4M3.UNPACK_B R6, R5 ;  /* 0x00000005ff06723e */ /* 0x000fc400020006ff */
[----:B------:R-:W-:Y:S01]  /*55c0*/  LOP3.LUT R24, R11, 0xff0000, R14, 0xf8, !PT ;  /* 0x00ff00000b187812 */ /* 0x000fe200078ef80e */
[----:B------:R-:W-:Y:S01]  /*55d0*/  HADD2.F32 R14, -RZ, R12.H0_H0 ;  /* 0x2000000cff0e7230 */ /* 0x000fe20000004100 */
[----:B------:R-:W-:Y:S01]  /*55e0*/  LOP3.LUT R13, R7, 0xff0000, R8, 0xf8, !PT ;  /* 0x00ff0000070d7812 */ /* 0x000fe200078ef808 */
[--C-:B------:R-:W-:Y:S01]  /*55f0*/  HADD2.F32 R7, -RZ, R6.reuse.H1_H1 ;  /* 0x30000006ff077230 */ /* 0x100fe20000004100 */
[----:B------:R-:W-:Y:S01]  /*5600*/  F2FP.F16.E4M3.UNPACK_B R11, R36.H1 ;  /* 0x00000024ff0b723e */ /* 0x000fe200030006ff */
[----:B------:R-:W-:Y:S01]  /*5610*/  HADD2.F32 R6, -RZ, R6.H0_H0 ;  /* 0x20000006ff067230 */ /* 0x000fe20000004100 */
[----:B------:R-:W-:Y:S02]  /*5620*/  F2FP.F16.E4M3.UNPACK_B R5, R5.H1 ;  /* 0x00000005ff05723e */ /* 0x000fe400030006ff */
[-C--:B------:R-:W-:Y:S01]  /*5630*/  FMUL.FTZ R25, R7, R14.reuse ;  /* 0x0000000e07197220 */ /* 0x080fe20000410000 */
[----:B------:R-:W-:Y:S02]  /*5640*/  HADD2.F32 R12, -RZ, R11.H0_H0 ;  /* 0x2000000bff0c7230 */ /* 0x000fe40000004100 */
[----:B------:R-:W-:Y:S01]  /*5650*/  FMUL.FTZ R14, R6, R14 ;  /* 0x0000000e060e7220 */ /* 0x000fe20000410000 */
[--C-:B------:R-:W-:Y:S01]  /*5660*/  HADD2.F32 R8, -RZ, R5.reuse.H1_H1 ;  /* 0x30000005ff087230 */ /* 0x100fe20000004100 */
[----:B------:R-:W-:Y:S01]  /*5670*/  F2FP.F16.E4M3.UNPACK_B R37, R37 ;  /* 0x00000025ff25723e */ /* 0x000fe200020006ff */
[----:B------:R-:W-:-:S02]  /*5680*/  HADD2.F32 R5, -RZ, R5.H0_H0 ;  /* 0x20000005ff057230 */ /* 0x000fc40000004100 */
        /* <DEDUP_REMOVED lines=75> */
.L_x_4159:
[----:B------:R-:W-:Y:S05]  /*5b40*/  BSYNC B1 ;  /* 0x0000000000017941 */ /* 0x000fea0003800000 */
.L_x_4158:
[----:B--2---:R1:W-:Y:S01]  /*5b50*/  STG.E.128 desc[UR40][R28.64+0xa0], R4 ;  /* 0x0000a0041c007986 */ /* 0x0043e2000c101d28 */
[----:B------:R-:W-:Y:S05]  /*5b60*/  BRA `(.L_x_4137) ;  /* 0x0000003400907947 */ /* 0x000fea0003800000 */
.L_x_4131:
        /* <DEDUP_REMOVED lines=42> */
.L_x_4161:
[----:B------:R-:W-:Y:S05]  /*5e10*/  BSYNC B1 ;  /* 0x0000000000017941 */ /* 0x000fea0003800000 */
.L_x_4160:
[----:B------:R-:W-:Y:S01]  /*5e20*/  UISETP.NE.AND UP0, UPT, UR42, 0x3, UPT ;  /* 0x000000032a00788c */ /* 0x000fe2000bf05270 */
[----:B-----5:R-:W-:Y:S02]  /*5e30*/  IMAD.MOV.U32 R106, RZ, RZ, R6 ;  /* 0x000000ffff6a7224 */ /* 0x020fe400078e0006 */
        /* <DEDUP_REMOVED lines=14> */
.L_x_4162:
[----:B------:R-:W-:Y:S01]  /*5f20*/  IMAD R94, R17, 0x8, R16 ;  /* 0x00000008115e7824 */ /* 0x000fe200078e0210 */
[----:B------:R-:W-:Y:S01]  /*5f30*/  SHF.L.U32 R105, R205, 0x1f, RZ ;  /* 0x0000001fcd697819 */ /* 0x000fe200000006ff */
[----:B------:R-:W-:Y:S03]  /*5f40*/  BSSY B1, `(.L_x_4163) ;  /* 0x0000003000017945 */ /* 0x000fe60003800000 */
[----:B------:R-:W1:Y:S02]  /*5f50*/  SYNCS.PHASECHK.TRANS64.TRYWAIT P5, [R94+URZ+0x2a890], R105 ;  /* 0x02a890695e0075a7 */ /* 0x000e6400080a017f */
[----:B-1----:R-:W-:Y:S05]  /*5f60*/  @!P5 BRA `(.L_x_4164) ;  /* 0x0000024000d4d947 */ /* 0x002fea0003800000 */
.L_x_4486:
[----:B------:R-:W-:Y:S05]  /*5f70*/  BSYNC B1 ;  /* 0x0000000000017941 */ /* 0x000fea0003800000 */
.L_x_4163:
[----:B------:R-:W-:Y:S05]  /*5f80*/  @P4 BRA `(.L_x_4137) ;  /* 0x0000003000884947 */ /* 0x000fea0003800000 */
[----:B------:R-:W2:Y:S01]  /*5f90*/  LDC R110, c[0x0][0x2e4] ;  /* 0x0000b900ff6e7b82 */ /* 0x000ea20000000800 */
[----:B------:R-:W-:Y:S01]  /*5fa0*/  ISETP.NE.AND P4, PT, R59, RZ, PT ;  /* 0x000000ff3b00720c */ /* 0x000fe20003f85270 */
[----:B------:R-:W-:Y:S01]  /*5fb0*/  ULDC.64 UR4, c[0x0][0x2f0] ;  /* 0x0000bc0000047ab9 */ /* 0x000fe20000000a00 */
[----:B------:R-:W-:Y:S01]  /*5fc0*/  IMAD.MOV.U32 R62, RZ, RZ, R40 ;  /* 0x000000ffff3e7224 */ /* 0x000fe200078e0028 */
[----:B------:R-:W-:Y:S01]  /*5fd0*/  BSSY B1, `(.L_x_4165) ;  /* 0x00000fe000017945 */ /* 0x000fe20003800000 */
[----:B0-----:R-:W-:Y:S02]  /*5fe0*/  IMAD R37, R225, UR4, RZ ;  /* 0x00000004e1257c24 */ /* 0x001fe4000f8e02ff */
[----:B------:R-:W-:-:S04]  /*5ff0*/  IMAD.WIDE.U32 R62, R22, UR4, R62 ;  /* 0x00000004163e7c25 */ /* 0x000fc8000f8e003e */
[----:B------:R-:W-:-:S04]  /*6000*/  IMAD R37, R22, UR5, R37 ;  /* 0x0000000516257c24 */ /* 0x000fc8000f8e0225 */
[----:B------:R-:W-:Y:S02]  /*6010*/  IMAD.IADD R112, R37, 0x1, R63 ;  /* 0x0000000125707824 */ /* 0x000fe400078e023f */
[----:B--2---:R-:W-:Y:S01]  /*6020*/  IMAD.IADD R114, R110, 0x1, -R75 ;  /* 0x000000016e727824 */ /* 0x004fe200078e0a4b */
        /* <DEDUP_REMOVED lines=8> */
[----:B------:R-:W-:-:S04]  /*60b0*/  SHF.R.S32.HI R36, RZ, 0x5, R37 ;  /* 0x00000005ff247819 */ /* 0x000fc80000011425 */
        /* <DEDUP_REMOVED lines=9> */
[----:B------:R-:W-:-:S04]  /*6150*/  IMAD R37, R17, 0x6000, R88 ;  /* 0x0000600011257824 */ /* 0x000fc800078e0258 */
[----:B------:R-:W-:Y:S02]  /*6160*/  IMAD R39, R17, 0x6000, R36 ;  /* 0x0000600011277824 */ /* 0x000fe400078e0224 */
[C---:B------:R-:W-:Y:S02]  /*6170*/  IMAD.IADD R37, R16.reuse, 0x1, R37 ;  /* 0x0000000110257824 */ /* 0x040fe400078e0225 */
[----:B------:R-:W-:-:S04]  /*6180*/  IMAD.IADD R40, R16, 0x1, R39 ;  /* 0x0000000110287824 */ /* 0x000fc800078e0227 */
[----:B------:R-:W0:Y:S04]  /*6190*/  LDS.128 R36, [R37+0x1e400] ;  /* 0x01e4000025247984 */ /* 0x000e280000000c00 */
[----:B------:R-:W2:Y:S01]  /*61a0*/  LDS.128 R40, [R40+0x1e400] ;  /* 0x01e4000028287984 */ /* 0x000ea20000000c00 */
[----:B------:R-:W-:Y:S05]  /*61b0*/  @P4 BRA `(.L_x_4168) ;  /* 0x0000000c00504947 */ /* 0x000fea0003800000 */
        /* <DEDUP_REMOVED lines=8> */
[--C-:B------:R-:W-:Y:S02]  /*6240*/  SHF.R.U32.HI R131, RZ, 0x10, R29.reuse ;  /* 0x00000010ff837819 */ /* 0x100fe4000001161d */
[--C-:B------:R-:W-:Y:S02]  /*6250*/  SHF.R.U32.HI R130, RZ, 0x8, R29.reuse ;  /* 0x00000008ff827819 */ /* 0x100fe4000001161d */
[----:B------:R-:W-:Y:S02]  /*6260*/  LOP3.LUT R28, R29, 0xff, RZ, 0xc0, !PT ;  /* 0x000000ff1d1c7812 */ /* 0x000fe400078ec0ff */
[----:B------:R-:W-:-:S02]  /*6270*/  SHF.R.U32.HI R29, RZ, 0x18, R29 ;  /* 0x00000018ff1d7819 */ /* 0x000fc4000001161d */
[----:B------:R-:W-:Y:S01]  /*6280*/  PRMT R35, R35, 0x654, R34 ;  /* 0x0000065423237816 */ /* 0x000fe20000000022 */
[----:B------:R-:W-:Y:S01]  /*6290*/  IMAD.SHL.U32 R34, R124, 0x100, RZ ;  /* 0x000001007c227824 */ /* 0x000fe200078e00ff */
[----:B------:R-:W-:Y:S01]  /*62a0*/  PRMT R33, R33, 0x654, R32 ;  /* 0x0000065421217816 */ /* 0x000fe20000000020 */
[----:B------:R-:W-:Y:S01]  /*62b0*/  IMAD.SHL.U32 R32, R125, 0x100, RZ ;  /* 0x000001007d207824 */ /* 0x000fe200078e00ff */
[--C-:B------:R-:W-:Y:S02]  /*62c0*/  SHF.R.U32.HI R129, RZ, 0x10, R31.reuse ;  /* 0x00000010ff817819 */ /* 0x100fe4000001161f */
[--C-:B------:R-:W-:Y:S02]  /*62d0*/  SHF.R.U32.HI R128, RZ, 0x8, R31.reuse ;  /* 0x00000008ff807819 */ /* 0x100fe4000001161f */
[----:B------:R-:W-:Y:S02]  /*62e0*/  LOP3.LUT R30, R31, 0xff, RZ, 0xc0, !PT ;  /* 0x000000ff1f1e7812 */ /* 0x000fe400078ec0ff */
[----:B------:R-:W-:Y:S01]  /*62f0*/  PRMT R29, R29, 0x654, R28 ;  /* 0x000006541d1d7816 */ /* 0x000fe2000000001c */
[----:B------:R-:W-:Y:S01]  /*6300*/  IMAD.SHL.U32 R28, R130, 0x100, RZ ;  /* 0x00000100821c7824 */ /* 0x000fe200078e00ff */
[----:B------:R-:W-:-:S02]  /*6310*/  SHF.R.U32.HI R31, RZ, 0x18, R31 ;  /* 0x00000018ff1f7819 */ /* 0x000fc4000001161f */
[----:B------:R-:W-:Y:S02]  /*6320*/  LOP3.LUT R132, R35, 0xff00, R34, 0xf8, !PT ;  /* 0x0000ff0023847812 */ /* 0x000fe400078ef822 */
[----:B------:R-:W-:Y:S02]  /*6330*/  LOP3.LUT R130, R33, 0xff00, R32, 0xf8, !PT ;  /* 0x0000ff0021827812 */ /* 0x000fe400078ef820 */
[-C--:B------:R-:W-:Y:S02]  /*6340*/  F2FP.F16.E4M3.UNPACK_B R125, R123.reuse.H1 ;  /* 0x0000007bff7d723e */ /* 0x080fe400030006ff */
[----:B--2---:R-:W-:Y:S02]  /*6350*/  F2FP.F16.E4M3.UNPACK_B R34, R40.H1 ;  /* 0x00000028ff22723e */ /* 0x004fe400030006ff */
[----:B0-----:R-:W-:Y:S02]  /*6360*/  F2FP.F16.E4M3.UNPACK_B R32, R36.H1 ;  /* 0x00000024ff20723e */ /* 0x001fe400030006ff */
[----:B------:R-:W-:Y:S01]  /*6370*/  PRMT R31, R31, 0x654, R30 ;  /* 0x000006541f1f7816 */ /* 0x000fe2000000001e */
[----:B------:R-:W-:Y:S01]  /*6380*/  IMAD.U32 R30, R131, 0x10000, RZ ;  /* 0x00010000831e7824 */ /* 0x000fe200078e00ff */
[----:B------:R-:W-:Y:S01]  /*6390*/  LOP3.LUT R29, R29, 0xff00, R28, 0xf8, !PT ;  /* 0x0000ff001d1d7812 */ /* 0x000fe200078ef81c */
[----:B------:R-:W-:Y:S01]  /*63a0*/  IMAD.SHL.U32 R28, R128, 0x100, RZ ;  /* 0x00000100801c7824 */ /* 0x000fe200078e00ff */
[----:B------:R-:W-:Y:S01]  /*63b0*/  F2FP.F16.E4M3.UNPACK_B R124, R122.H1 ;  /* 0x0000007aff7c723e */ /* 0x000fe200030006ff */
[----:B------:R-:W-:Y:S01]  /*63c0*/  HADD2.F32 R128, -RZ, R125.H0_H0 ;  /* 0x2000007dff807230 */ /* 0x000fe20000004100 */
[----:B------:R-:W-:Y:S01]  /*63d0*/  LOP3.LUT R30, R29, 0xff0000, R30, 0xf8, !PT ;  /* 0x00ff00001d1e7812 */ /* 0x000fe200078ef81e */
[----:B------:R-:W-:Y:S01]  /*63e0*/  HADD2.F32 R35, -RZ, R34.H0_H0 ;  /* 0x20000022ff237230 */ /* 0x000fe20000004100 */
[----:B------:R-:W-:Y:S01]  /*63f0*/  LOP3.LUT R31, R31, 0xff00, R28, 0xf8, !PT ;  /* 0x0000ff001f1f7812 */ /* 0x000fe200078ef81c */
[----:B------:R-:W-:Y:S01]  /*6400*/  HADD2.F32 R33, -RZ, R32.H0_H0 ;  /* 0x20000020ff217230 */ /* 0x000fe20000004100 */
[----:B------:R-:W-:Y:S01]  /*6410*/  F2FP.F16.E4M3.UNPACK_B R123, R123 ;  /* 0x0000007bff7b723e */ /* 0x000fe200020006ff */
[----:B------:R-:W-:-:S02]  /*6420*/  IMAD.U32 R29, R126, 0x10000, RZ ;  /* 0x000100007e1d7824 */ /* 0x000fc400078e00ff */
[-C--:B------:R-:W-:Y:S01]  /*6430*/  FMUL.FTZ R134, R35, R128.reuse ;  /* 0x0000008023867220 */ /* 0x080fe20000410000 */
[--C-:B------:R-:W-:Y:S02]  /*6440*/  HADD2.F32 R126, -RZ, R124.reuse.H0_H0 ;  /* 0x2000007cff7e7230 */ /* 0x100fe40000004100 */
[----:B------:R-:W-:Y:S01]  /*6450*/  FMUL.FTZ R128, R33, R128 ;  /* 0x0000008021807220 */ /* 0x000fe20000410000 */
[----:B------:R-:W-:Y:S01]  /*6460*/  IMAD.U32 R28, R129, 0x10000, RZ ;  /* 0x00010000811c7824 */ /* 0x000fe200078e00ff */
[----:B------:R-:W-:Y:S01]  /*6470*/  F2FP.F16.E4M3.UNPACK_B R40, R40 ;  /* 0x00000028ff28723e */ /* 0x000fe200020006ff */
[----:B------:R-:W-:Y:S02]  /*6480*/  HADD2.F32 R124, -RZ, R124.H1_H1 ;  /* 0x3000007cff7c7230 */ /* 0x000fe40000004100 */
[-C--:B------:R-:W-:Y:S01]  /*6490*/  FFMA.FTZ R134, R33, R126.reuse, -R134 ;  /* 0x0000007e21867223 */ /* 0x080fe20000010886 */
[----:B------:R-:W-:Y:S01]  /*64a0*/  FFMA.FTZ R129, R35, R126, R128 ;  /* 0x0000007e23817223 */ /* 0x000fe20000010080 */
[----:B------:R-:W-:Y:S01]  /*64b0*/  HADD2.F32 R126, -RZ, R125.H1_H1 ;  /* 0x3000007dff7e7230 */ /* 0x000fe20000004100 */
[----:B------:R-:W-:Y:S01]  /*64c0*/  F2FP.F16.E4M3.UNPACK_B R36, R36 ;  /* 0x00000024ff24723e */ /* 0x000fe200020006ff */
[----:B------:R-:W-:Y:S01]  /*64d0*/  HADD2.F32 R35, -RZ, R34.H1_H1 ;  /* 0x30000022ff237230 */ /* 0x000fe20000004100 */
[----:B------:R-:W-:Y:S01]  /*64e0*/  LOP3.LUT R28, R31, 0xff0000, R28, 0xf8, !PT ;  /* 0x00ff00001f1c7812 */ /* 0x000fe200078ef81c */
[----:B------:R-:W-:Y:S01]  /*64f0*/  HADD2.F32 R33, -RZ, R32.H1_H1 ;  /* 0x30000020ff217230 */ /* 0x000fe20000004100 */
[----:B------:R-:W-:Y:S01]  /*6500*/  F2FP.F16.E4M3.UNPACK_B R122, R122 ;  /* 0x0000007aff7a723e */ /* 0x000fe200020006ff */
[----:B------:R-:W-:-:S02]  /*6510*/  IMAD.U32 R31, R127, 0x10000, RZ ;  /* 0x000100007f1f7824 */ /* 0x000fc400078e00ff */
[-C--:B------:R-:W-:Y:S01]  /*6520*/  FMUL.FTZ R128, R35, R126.reuse ;  /* 0x0000007e23807220 */ /* 0x080fe20000410000 */
        /* <DEDUP_REMOVED lines=8> */
[-C--:B------:R-:W-:Y:S01]  /*65b0*/  FMUL.FTZ R35, R34, R125.reuse ;  /* 0x0000007d22237220 */ /* 0x080fe20000410000 */
[----:B------:R-:W-:Y:S01]  /*65c0*/  FMUL.FTZ R127, R32, R125 ;  /* 0x0000007d207f7220 */ /* 0x000fe20000410000 */
[----:B------:R-:W-:Y:S01]  /*65d0*/  HADD2.F32 R123, -RZ, R123.H1_H1 ;  /* 0x3000007bff7b7230 */ /* 0x000fe20000004100 */
[----:B------:R-:W-:Y:S01]  /*65e0*/  LOP3.LUT R29, R132, 0xff0000, R29, 0xf8, !PT ;  /* 0x00ff0000841d7812 */ /* 0x000fe200078ef81d */
[----:B------:R-:W-:Y:S02]  /*65f0*/  HADD2.F32 R40, -RZ, R40.H1_H1 ;  /* 0x30000028ff287230 */ /* 0x000fe40000004100 */
[-C--:B------:R-:W-:Y:S01]  /*6600*/  FFMA.FTZ R125, R32, R33.reuse, -R35 ;  /* 0x00000021207d7223 */ /* 0x080fe20000010823 */
[----:B------:R-:W-:Y:S01]  /*6610*/  FFMA.FTZ R127, R34, R33, R127 ;  /* 0x00000021227f7223 */ /* 0x000fe2000001007f */
[----:B------:R-:W-:Y:S01]  /*6620*/  HADD2.F32 R36, -RZ, R36.H1_H1 ;  /* 0x30000024ff247230 */ /* 0x000fe20000004100 */
[----:B------:R-:W-:Y:S01]  /*6630*/  F2FP.F16.E4M3.UNPACK_B R34, R42.H1 ;  /* 0x0000002aff22723e */ /* 0x000fe200030006ff */
[----:B------:R-:W-:-:S02]  /*6640*/  HADD2.F32 R33, -RZ, R122.H1_H1 ;  /* 0x3000007aff217230 */ /* 0x000fc40000004100 */
[----:B------:R-:W-:Y:S01]  /*6650*/  FMUL.FTZ R35, R40, R123 ;  /* 0x0000007b28237220 */ /* 0x000fe20000410000 */
[----:B------:R-:W-:Y:S01]  /*6660*/  F2FP.F16.E4M3.UNPACK_B R122, R121.H1 ;  /* 0x00000079ff7a723e */ /* 0x000fe200030006ff */
[C---:B------:R-:W-:Y:S01]  /*6670*/  FMUL.FTZ R123, R36.reuse, R123 ;  /* 0x0000007b247b7220 */ /* 0x040fe20000410000 */
[----:B------:R-:W-:Y:S01]  /*6680*/  F2FP.F16.E4M3.UNPACK_B R32, R38.H1 ;  /* 0x00000026ff20723e */ /* 0x000fe200030006ff */
[-C--:B------:R-:W-:Y:S01]  /*6690*/  FFMA.FTZ R126, R36, R33.reuse, -R35 ;  /* 0x00000021247e7223 */ /* 0x080fe20000010823 */
[----:B------:R-:W-:Y:S01]  /*66a0*/  F2FP.F16.E4M3.UNPACK_B R36, R120.H1 ;  /* 0x00000078ff24723e */ /* 0x000fe200030006ff */
[----:B------:R-:W-:Y:S02]  /*66b0*/  HADD2.F32 R124, -RZ, R122.H0_H0 ;  /* 0x2000007aff7c7230 */ /* 0x000fe40000004100 */
[----:B------:R-:W-:Y:S01]  /*66c0*/  FFMA.FTZ R128, R40, R33, R123 ;  /* 0x0000002128807223 */ /* 0x000fe2000001007b */
[----:B------:R-:W-:Y:S01]  /*66d0*/  HADD2.F32 R35, -RZ, R34.H0_H0 ;  /* 0x20000022ff237230 */ /* 0x000fe20000004100 */
[----:B------:R-:W-:Y:S01]  /*66e0*/  F2FP.F16.E4M3.UNPACK_B R121, R121 ;  /* 0x00000079ff79723e */ /* 0x000fe200020006ff */
        /* <DEDUP_REMOVED lines=11> */
[----:B------:R-:W-:Y:S01]  /*67a0*/  FMUL.FTZ R133, R34, R123 ;  /* 0x0000007b22857220 */ /* 0x000fe20000410000 */
[----:B------:R-:W-:-:S02]  /*67b0*/  HADD2.F32 R36, -RZ, R121.H0_H0 ;  /* 0x20000079ff247230 */ /* 0x000fc40000004100 */
[C---:B------:R-:W-:Y:S01]  /*67c0*/  FMUL.FTZ R123, R32.reuse, R123 ;  /* 0x0000007b207b7220 */ /* 0x040fe20000410000 */
[----:B------:R-:W-:Y:S01]  /*67d0*/  F2FP.F16.E4M3.UNPACK_B R120, R120 ;  /* 0x00000078ff78723e */ /* 0x000fe200020006ff */
[-C--:B------:R-:W-:Y:S01]  /*67e0*/  FFMA.FTZ R135, R32, R33.reuse, -R133 ;  /* 0x0000002120877223 */ /* 0x080fe20000010885 */
[----:B------:R-:W-:Y:S02]  /*67f0*/  HADD2.F32 R121, -RZ, R121.H1_H1 ;  /* 0x30000079ff797230 */ /* 0x000fe40000004100 */
[----:B------:R-:W-:Y:S01]  /*6800*/  FFMA.FTZ R137, R34, R33, R123 ;  /* 0x0000002122897223 */ /* 0x000fe2000001007b */
[----:B------:R-:W-:Y:S02]  /*6810*/  HADD2.F32 R33, -RZ, R42.H0_H0 ;  /* 0x2000002aff217230 */ /* 0x000fe40000004100 */
[----:B------:R-:W-:Y:S01]  /*6820*/  FFMA.FTZ R132, R35, R40, R132 ;  /* 0x0000002823847223 */ /* 0x000fe20000010084 */
[----:B------:R-:W-:Y:S01]  /*6830*/  HADD2.F32 R32, -RZ, R38.H0_H0 ;  /* 0x20000026ff207230 */ /* 0x000fe20000004100 */
[----:B------:R-:W-:Y:S01]  /*6840*/  F2FP.SATFINITE.E4M3.F32.PACK_AB_MERGE_C R135, R135, R124, RZ ;  /* 0x0000007c8787723e */ /* 0x000fe200048070ff */
[----:B------:R-:W-:-:S02]  /*6850*/  HADD2.F32 R42, -RZ, R42.H1_H1 ;  /* 0x3000002aff2a7230 */ /* 0x000fc40000004100 */
[CC--:B------:R-:W-:Y:S01]  /*6860*/  FMUL.FTZ R123, R33.reuse, R36.reuse ;  /* 0x00000024217b7220 */ /* 0x0c0fe20000410000 */
[----:B------:R-:W-:Y:S02]  /*6870*/  HADD2.F32 R38, -RZ, R38.H1_H1 ;  /* 0x30000026ff267230 */ /* 0x000fe40000004100 */
[----:B------:R-:W-:Y:S01]  /*6880*/  FMUL.FTZ R36, R32, R36 ;  /* 0x0000002420247220 */ /* 0x000fe20000410000 */
[--C-:B------:R-:W-:Y:S02]  /*6890*/  HADD2.F32 R35, -RZ, R120.reuse.H1_H1 ;  /* 0x30000078ff237230 */ /* 0x100fe40000004100 */
[-C--:B------:R-:W-:Y:S01]  /*68a0*/  FMUL.FTZ R133, R42, R121.reuse ;  /* 0x000000792a857220 */ /* 0x080fe20000410000 */
[----:B------:R-:W-:Y:S02]  /*68b0*/  HADD2.F32 R34, -RZ, R120.H0_H0 ;  /* 0x20000078ff227230 */ /* 0x000fe40000004100 */
[C---:B------:R-:W-:Y:S01]  /*68c0*/  FMUL.FTZ R121, R38.reuse, R121 ;  /* 0x0000007926797220 */ /* 0x040fe20000410000 */
[----:B------:R-:W-:Y:S01]  /*68d0*/  F2FP.F16.E4M3.UNPACK_B R120, R30 ;  /* 0x0000001eff78723e */ /* 0x000fe200020006ff */
[----:B------:R-:W-:Y:S01]  /*68e0*/  FFMA.FTZ R38, R38, R35, -R133 ;  /* 0x0000002326267223 */ /* 0x000fe20000010885 */
[----:B------:R-:W-:Y:S01]  /*68f0*/  F2FP.SATFINITE.E4M3.F32.PACK_AB_MERGE_C R40, R130, R129, RZ ;  /* 0x000000818228723e */ /* 0x000fe200048070ff */
[-C--:B------:R-:W-:Y:S01]  /*6900*/  FFMA.FTZ R123, R32, R34.reuse, -R123 ;  /* 0x00000022207b7223 */ /* 0x080fe2000001087b */
[----:B------:R-:W-:Y:S01]  /*6910*/  FFMA.FTZ R122, R33, R34, R36 ;  /* 0x00000022217a7223 */ /* 0x000fe20000010024 */
[----:B------:R-:W-:Y:S01]  /*6920*/  FFMA.FTZ R133, R42, R35, R121 ;  /* 0x000000232a857223 */ /* 0x000fe20000010079 */
[----:B------:R-:W-:-:S02]  /*6930*/  F2FP.F16.E4M3.UNPACK_B R34, R41 ;  /* 0x00000029ff22723e */ /* 0x000fc400020006ff */
[----:B------:R-:W-:Y:S02]  /*6940*/  F2FP.F16.E4M3.UNPACK_B R121, R31 ;  /* 0x0000001fff79723e */ /* 0x000fe400020006ff */
[----:B------:R-:W-:Y:S01]  /*6950*/  F2FP.F16.E4M3.UNPACK_B R32, R37 ;  /* 0x00000025ff20723e */ /* 0x000fe200020006ff */
[----:B------:R-:W-:Y:S01]  /*6960*/  HADD2.F32 R35, -RZ, R34.H0_H0 ;  /* 0x20000022ff237230 */ /* 0x000fe20000004100 */
[----:B------:R-:W-:Y:S01]  /*6970*/  F2FP.SATFINITE.E4M3.F32.PACK_AB_MERGE_C R42, R137, R132, RZ ;  /* 0x00000084892a723e */ /* 0x000fe200048070ff */
        /* <DEDUP_REMOVED lines=21> */
[----:B------:R-:W-:Y:S01]  /*6ad0*/  F2FP.SATFINITE.E4M3.F32.PACK_AB_MERGE_C R40, R128, R127, R40 ;  /* 0x0000007f8028723e */ /* 0x000fe20004807028 */
[----:B------:R-:W-:Y:S01]  /*6ae0*/  FFMA.FTZ R127, R34, R33, R121 ;  /* 0x00000021227f7223 */ /* 0x000fe20000010079 */
[----:B------:R-:W-:Y:S01]  /*6af0*/  F2FP.F16.E4M3.UNPACK_B R30, R30.H1 ;  /* 0x0000001eff1e723e */ /* 0x000fe200030006ff */
[----:B------:R-:W-:Y:S01]  /*6b00*/  HADD2.F32 R32, -RZ, R41.H0_H0 ;  /* 0x20000029ff207230 */ /* 0x000fe20000004100 */
[----:B------:R-:W-:Y:S01]  /*6b10*/  F2FP.F16.E4M3.UNPACK_B R121, R29.H1 ;  /* 0x0000001dff79723e */ /* 0x000fe200030006ff */
[----:B------:R-:W-:Y:S01]  /*6b20*/  HADD2.F32 R34, -RZ, R35.H0_H0 ;  /* 0x20000023ff227230 */ /* 0x000fe20000004100 */
[----:B------:R-:W-:Y:S01]  /*6b30*/  F2FP.SATFINITE.E4M3.F32.PACK_AB_MERGE_C R38, R38, R123, R135 ;  /* 0x0000007b2626723e */ /* 0x000fe20004807087 */
[----:B------:R-:W-:-:S02]  /*6b40*/  HADD2.F32 R41, -RZ, R41.H1_H1 ;  /* 0x30000029ff297230 */ /* 0x000fc40000004100 */
[----:B------:R-:W-:Y:S02]  /*6b50*/  HADD2.F32 R120, -RZ, R35.H1_H1 ;  /* 0x30000023ff787230 */ /* 0x000fe40000004100 */
        /* <DEDUP_REMOVED lines=9> */
[-C--:B------:R-:W-:Y:S01]  /*6bf0*/  F2FP.F16.E4M3.UNPACK_B R33, R43.reuse ;  /* 0x0000002bff21723e */ /* 0x080fe200020006ff */
[-C--:B------:R-:W-:Y:S01]  /*6c00*/  FFMA.FTZ R131, R37, R34.reuse, -R30 ;  /* 0x0000002225837223 */ /* 0x080fe2000001081e */
[----:B------:R-:W-:Y:S01]  /*6c10*/  F2FP.F16.E4M3.UNPACK_B R43, R43.H1 ;  /* 0x0000002bff2b723e */ /* 0x000fe200030006ff */
[----:B------:R-:W-:Y:S01]  /*6c20*/  FFMA.FTZ R130, R41, R34, R120 ;  /* 0x0000002229827223 */ /* 0x000fe20000010078 */
        /* <DEDUP_REMOVED lines=9> */
[----:B------:R-:W-:Y:S01]  /*6cc0*/  HADD2.F32 R28, -RZ, R43.H0_H0 ;  /* 0x2000002bff1c7230 */ /* 0x000fe20000004100 */
[----:B------:R-:W-:Y:S01]  /*6cd0*/  F2FP.SATFINITE.E4M3.F32.PACK_AB_MERGE_C R128, R131, R128, RZ ;  /* 0x000000808380723e */ /* 0x000fe200048070ff */
[----:B------:R-:W-:-:S02]  /*6ce0*/  HADD2.F32 R32, -RZ, R39.H0_H0 ;  /* 0x20000027ff207230 */ /* 0x000fc40000004100 */
[----:B------:R-:W-:Y:S01]  /*6cf0*/  FMUL.FTZ R133, R31, R122 ;  /* 0x0000007a1f857220 */ /* 0x000fe20000410000 */
[----:B------:R-:W-:Y:S02]  /*6d00*/  HADD2.F32 R41, -RZ, R35.H0_H0 ;  /* 0x20000023ff297230 */ /* 0x000fe40000004100 */
[-C--:B------:R-:W-:Y:S01]  /*6d10*/  FMUL.FTZ R135, R28, R123.reuse ;  /* 0x0000007b1c877220 */ /* 0x080fe20000410000 */
[----:B------:R-:W-:Y:S02]  /*6d20*/  HADD2.F32 R37, -RZ, R29.H0_H0 ;  /* 0x2000001dff257230 */ /* 0x000fe40000004100 */
[C---:B------:R-:W-:Y:S01]  /*6d30*/  FMUL.FTZ R123, R32.reuse, R123 ;  /* 0x0000007b207b7220 */ /* 0x040fe20000410000 */
[----:B------:R-:W-:Y:S02]  /*6d40*/  HADD2.F32 R43, -RZ, R43.H1_H1 ;  /* 0x3000002bff2b7230 */ /* 0x000fe40000004100 */
[----:B------:R-:W-:Y:S01]  /*6d50*/  FFMA.FTZ R135, R32, R41, -R135 ;  /* 0x0000002920877223 */ /* 0x000fe20000010887 */
[----:B------:R-:W-:-:S02]  /*6d60*/  HADD2.F32 R32, -RZ, R121.H1_H1 ;  /* 0x30000079ff207230 */ /* 0x000fc40000004100 */
[C---:B------:R-:W-:Y:S01]  /*6d70*/  FMUL.FTZ R132, R34.reuse, R122 ;  /* 0x0000007a22847220 */ /* 0x040fe20000410000 */
[----:B------:R-:W-:Y:S02]  /*6d80*/  HADD2.F32 R39, -RZ, R39.H1_H1 ;  /* 0x30000027ff277230 */ /* 0x000fe40000004100 */
[----:B------:R-:W-:Y:S01]  /*6d90*/  FFMA.FTZ R133, R34, R37, R133 ;  /* 0x0000002522857223 */ /* 0x000fe20000010085 */
[----:B------:R-:W-:Y:S01]  /*6da0*/  FFMA.FTZ R123, R28, R41, R123 ;  /* 0x000000291c7b7223 */ /* 0x000fe2000001007b */
[----:B------:R-:W-:Y:S02]  /*6db0*/  HADD2.F32 R33, -RZ, R33.H1_H1 ;  /* 0x30000021ff217230 */ /* 0x000fe40000004100 */
[-C--:B------:R-:W-:Y:S01]  /*6dc0*/  FMUL.FTZ R34, R43, R32.reuse ;  /* 0x000000202b227220 */ /* 0x080fe20000410000 */
[----:B------:R-:W-:Y:S02]  /*6dd0*/  HADD2.F32 R120, -RZ, R120.H1_H1 ;  /* 0x30000078ff787230 */ /* 0x000fe40000004100 */
[----:B------:R-:W-:Y:S01]  /*6de0*/  FMUL.FTZ R32, R39, R32 ;  /* 0x0000002027207220 */ /* 0x000fe20000410000 */
[----:B------:R-:W-:-:S02]  /*6df0*/  HADD2.F32 R30, -RZ, R30.H1_H1 ;  /* 0x3000001eff1e7230 */ /* 0x000fc40000004100 */
        /* <DEDUP_REMOVED lines=10> */
[----:B------:R-:W-:-:S02]  /*6ea0*/  F2FP.SATFINITE.E4M3.F32.PACK_AB_MERGE_C R37, R125, R126, R128 ;  /* 0x0000007e7d25723e */ /* 0x000fc40004807080 */
[----:B------:R-:W-:Y:S02]  /*6eb0*/  F2FP.SATFINITE.E4M3.F32.PACK_AB_MERGE_C R34, R34, R135, RZ ;  /* 0x000000872222723e */ /* 0x000fe400048070ff */
[----:B------:R-:W-:Y:S02]  /*6ec0*/  F2FP.SATFINITE.E4M3.F32.PACK_AB_MERGE_C R32, R32, R123, RZ ;  /* 0x0000007b2020723e */ /* 0x000fe400048070ff */
[----:B------:R-:W-:Y:S02]  /*6ed0*/  F2FP.SATFINITE.E4M3.F32.PACK_AB_MERGE_C R39, R31, R132, R34 ;  /* 0x000000841f27723e */ /* 0x000fe40004807022 */
[----:B------:R-:W-:Y:S02]  /*6ee0*/  F2FP.SATFINITE.E4M3.F32.PACK_AB_MERGE_C R41, R127, R124, R129 ;  /* 0x0000007c7f29723e */ /* 0x000fe40004807081 */
[----:B------:R-:W-:-:S07]  /*6ef0*/  F2FP.SATFINITE.E4M3.F32.PACK_AB_MERGE_C R43, R120, R133, R32 ;  /* 0x00000085782b723e */ /* 0x000fce0004807020 */
.L_x_4168:
[----:B------:R-:W-:Y:S05]  /*6f00*/  BSYNC B2 ;  /* 0x0000000000027941 */ /* 0x000fea0003800000 */
.L_x_4167:
        /* <DEDUP_REMOVED lines=9> */
[----:B--2---:R0:W-:Y:S03]  /*6fa0*/  @!P4 STG.E.128 desc[UR40][R30.64], R40 ;  /* 0x000000281e00c986 */ /* 0x0041e6000c101d28 */
.L_x_4166:
[----:B------:R-:W-:Y:S05]  /*6fb0*/  BSYNC B1 ;  /* 0x0000000000017941 */ /* 0x000fea0003800000 */
.L_x_4165:
        /* <DEDUP_REMOVED lines=54> */
[----:B------:R-:W-:Y:S01]  /*7320*/  LOP3.LUT R15, R14, 0xff00, R15, 0xf8, !PT ;  /* 0x0000ff000e0f7812 */ /* 0x000fe200078ef80f */
[----:B------:R-:W-:Y:S01]  /*7330*/  IMAD.U32 R120, R120, 0x10000, RZ ;  /* 0x0001000078787824 */ /* 0x000fe200078e00ff */
[----:B------:R-:W-:Y:S01]  /*7340*/  LOP3.LUT R14, R12, 0xff0000, R13, 0xf8, !PT ;  /* 0x00ff00000c0e7812 */ /* 0x000fe200078ef80d */
[----:B------:R-:W-:Y:S01]  /*7350*/  IMAD.U32 R12, R41, 0x10000, RZ ;  /* 0x00010000290c7824 */ /* 0x000fe200078e00ff */
[----:B------:R-:W-:Y:S02]  /*7360*/  LOP3.LUT R117, R26, 0xff00, R27, 0xf8, !PT ;  /* 0x0000ff001a757812 */ /* 0x000fe400078ef81b */
[----:B------:R-:W-:Y:S02]  /*7370*/  LOP3.LUT R43, R24, 0xff00, R25, 0xf8, !PT ;  /* 0x0000ff00182b7812 */ /* 0x000fe400078ef819 */
[----:B------:R-:W-:-:S02]  /*7380*/  F2FP.F16.E4M3.UNPACK_B R41, R116.H1 ;  /* 0x00000074ff29723e */ /* 0x000fc400030006ff */
[----:B--2---:R-:W-:Y:S02]  /*7390*/  F2FP.F16.E4M3.UNPACK_B R26, R32.H1 ;  /* 0x00000020ff1a723e */ /* 0x004fe400030006ff */
[----:B0-----:R-:W-:Y:S01]  /*73a0*/  F2FP.F16.E4M3.UNPACK_B R24, R28.H1 ;  /* 0x0000001cff18723e */ /* 0x001fe200030006ff */
[----:B------:R-:W-:Y:S01]  /*73b0*/  HADD2.F32 R42, -RZ, R41.H0_H0 ;  /* 0x20000029ff2a7230 */ /* 0x000fe20000004100 */
[----:B------:R-:W-:Y:S01]  /*73c0*/  F2FP.F16.E4M3.UNPACK_B R38, R113.H1 ;  /* 0x00000071ff26723e */ /* 0x000fe200030006ff */
[----:B------:R-:W-:Y:S01]  /*73d0*/  HADD2.F32 R27, -RZ, R26.H0_H0 ;  /* 0x2000001aff1b7230 */ /* 0x000fe20000004100 */
[----:B------:R-:W-:Y:S01]  /*73e0*/  LOP3.LUT R12, R15, 0xff0000, R12, 0xf8, !PT ;  /* 0x00ff00000f0c7812 */ /* 0x000fe200078ef80c */
[----:B------:R-:W-:Y:S01]  /*73f0*/  HADD2.F32 R25, -RZ, R24.H0_H0 ;  /* 0x20000018ff197230 */ /* 0x000fe20000004100 */
[----:B------:R-:W-:Y:S01]  /*7400*/  LOP3.LUT R15, R43, 0xff0000, R118, 0xf8, !PT ;  /* 0x00ff00002b0f7812 */ /* 0x000fe200078ef876 */
[----:B------:R-:W-:Y:S02]  /*7410*/  HADD2.F32 R40, -RZ, R38.H0_H0 ;  /* 0x20000026ff287230 */ /* 0x000fe40000004100 */
[----:B------:R-:W-:Y:S01]  /*7420*/  FMUL.FTZ R122, R27, R42 ;  /* 0x0000002a1b7a7220 */ /* 0x000fe20000410000 */
[----:B------:R-:W-:Y:S01]  /*7430*/  F2FP.F16.E4M3.UNPACK_B R116, R116 ;  /* 0x00000074ff74723e */ /* 0x000fe200020006ff */
        /* <DEDUP_REMOVED lines=8> */
[----:B------:R-:W-:Y:S01]  /*74c0*/  F2FP.F16.E4M3.UNPACK_B R113, R113 ;  /* 0x00000071ff71723e */ /* 0x000fe200020006ff */
[----:B------:R-:W-:Y:S01]  /*74d0*/  HADD2.F32 R38, -RZ, R38.H1_H1 ;  /* 0x30000026ff267230 */ /* 0x000fe20000004100 */
[----:B------:R-:W-:Y:S01]  /*74e0*/  LOP3.LUT R13, R117, 0xff0000, R120, 0xf8, !PT ;  /* 0x00ff0000750d7812 */ /* 0x000fe200078ef878 */
[----:B------:R-:W-:Y:S02]  /*74f0*/  HADD2.F32 R41, -RZ, R116.H0_H0 ;  /* 0x20000074ff297230 */ /* 0x000fe40000004100 */
[----:B------:R-:W-:Y:S01]  /*7500*/  FMUL.FTZ R42, R27, R40 ;  /* 0x000000281b2a7220 */ /* 0x000fe20000410000 */
[----:B------:R-:W-:-:S02]  /*7510*/  HADD2.F32 R26, -RZ, R32.H0_H0 ;  /* 0x20000020ff1a7230 */ /* 0x000fc40000004100 */
[C---:B------:R-:W-:Y:S01]  /*7520*/  FMUL.FTZ R40, R25.reuse, R40 ;  /* 0x0000002819287220 */ /* 0x040fe20000410000 */
[----:B------:R-:W-:Y:S02]  /*7530*/  HADD2.F32 R24, -RZ, R28.H0_H0 ;  /* 0x2000001cff187230 */ /* 0x000fe40000004100 */
[-C--:B------:R-:W-:Y:S01]  /*7540*/  FFMA.FTZ R119, R25, R38.reuse, -R42 ;  /* 0x0000002619777223 */ /* 0x080fe2000001082a */
[----:B------:R-:W-:Y:S02]  /*7550*/  HADD2.F32 R25, -RZ, R113.H0_H0 ;  /* 0x20000071ff197230 */ /* 0x000fe40000004100 */
        /* <DEDUP_REMOVED lines=48> */
[--C-:B------:R-:W-:Y:S01]  /*7860*/  HADD2.F32 R26, -RZ, R111.reuse.H0_H0 ;  /* 0x2000006fff1a7230 */ /* 0x100fe20000004100 */
[----:B------:R-:W-:Y:S01]  /*7870*/  F2FP.F16.E4M3.UNPACK_B R32, R15 ;  /* 0x0000000fff20723e */ /* 0x000fe200020006ff */
        /* <DEDUP_REMOVED lines=16> */
[----:B------:R-:W-:Y:S01]  /*7980*/  F2FP.SATFINITE.E4M3.F32.PACK_AB_MERGE_C R123, R115, R38, R123 ;  /* 0x00000026737b723e */ /* 0x000fe2000480707b */
        /* <DEDUP_REMOVED lines=14> */
[----:B------:R-:W-:Y:S01]  /*7a70*/  F2FP.F16.E4M3.UNPACK_B R33, R33.H1 ;  /* 0x00000021ff21723e */ /* 0x000fe200030006ff */
[----:B------:R-:W-:Y:S01]  /*7a80*/  FFMA.FTZ R111, R26, R25, R41 ;  /* 0x000000191a6f7223 */ /* 0x000fe20000010029 */
[----:B------:R-:W-:Y:S01]  /*7a90*/  F2FP.F16.E4M3.UNPACK_B R27, R15.H1 ;  /* 0x0000000fff1b723e */ /* 0x000fe200030006ff */
[----:B------:R-:W-:Y:S01]  /*7aa0*/  HADD2.F32 R15, -RZ, R29.H0_H0 ;  /* 0x2000001dff0f7230 */ /* 0x000fe20000004100 */
[----:B------:R-:W-:Y:S01]  /*7ab0*/  F2FP.F16.E4M3.UNPACK_B R14, R14.H1 ;  /* 0x0000000eff0e723e */ /* 0x000fe200030006ff */
[----:B------:R-:W-:Y:S01]  /*7ac0*/  HADD2.F32 R24, -RZ, R33.H0_H0 ;  /* 0x20000021ff187230 */ /* 0x000fe20000004100 */
[----:B------:R-:W-:Y:S01]  /*7ad0*/  F2FP.F16.E4M3.UNPACK_B R32, R13.H1 ;  /* 0x0000000dff20723e */ /* 0x000fe200030006ff */
[----:B------:R-:W-:-:S02]  /*7ae0*/  HADD2.F32 R26, -RZ, R27.H0_H0 ;  /* 0x2000001bff1a7230 */ /* 0x000fc40000004100 */
[----:B------:R-:W-:Y:S02]  /*7af0*/  HADD2.F32 R33, -RZ, R33.H1_H1 ;  /* 0x30000021ff217230 */ /* 0x000fe40000004100 */
[----:B------:R-:W-:Y:S02]  /*7b00*/  HADD2.F32 R28, -RZ, R27.H1_H1 ;  /* 0x3000001bff1c7230 */ /* 0x000fe40000004100 */
[-C--:B------:R-:W-:Y:S01]  /*7b10*/  FMUL.FTZ R30, R24, R26.reuse ;  /* 0x0000001a181e7220 */ /* 0x080fe20000410000 */
[--C-:B------:R-:W-:Y:S02]  /*7b20*/  HADD2.F32 R25, -RZ, R14.reuse.H0_H0 ;  /* 0x2000000eff197230 */ /* 0x100fe40000004100 */
[----:B------:R-:W-:Y:S01]  /*7b30*/  FMUL.FTZ R27, R15, R26 ;  /* 0x0000001a0f1b7220 */ /* 0x000fe20000410000 */
[----:B------:R-:W-:Y:S02]  /*7b40*/  HADD2.F32 R29, -RZ, R29.H1_H1 ;  /* 0x3000001dff1d7230 */ /* 0x000fe40000004100 */
[----:B------:R-:W-:-:S02]  /*7b50*/  HADD2.F32 R26, -RZ, R14.H1_H1 ;  /* 0x3000000eff1a7230 */ /* 0x000fc40000004100 */
        /* <DEDUP_REMOVED lines=50> */
[----:B------:R-:W-:Y:S01]  /*7e80*/  F2FP.SATFINITE.E4M3.F32.PACK_AB_MERGE_C R32, R32, R41, RZ ;  /* 0x000000292020723e */ /* 0x000fe200048070ff */
[----:B------:R-:W-:Y:S01]  /*7e90*/  IMAD.MOV.U32 R34, RZ, RZ, R123 ;  /* 0x000000ffff227224 */ /* 0x000fe200078e007b */
[----:B------:R-:W-:-:S02]  /*7ea0*/  F2FP.SATFINITE.E4M3.F32.PACK_AB_MERGE_C R24, R24, R117, RZ ;  /* 0x000000751818723e */ /* 0x000fc400048070ff */
[----:B------:R-:W-:Y:S01]  /*7eb0*/  F2FP.SATFINITE.E4M3.F32.PACK_AB_MERGE_C R35, R30, R33, R32 ;  /* 0x000000211e23723e */ /* 0x000fe20004807020 */
[----:B------:R-:W-:Y:S01]  /*7ec0*/  IMAD.MOV.U32 R32, RZ, RZ, R120 ;  /* 0x000000ffff207224 */ /* 0x000fe200078e0078 */
[----:B------:R-:W-:Y:S01]  /*7ed0*/  F2FP.SATFINITE.E4M3.F32.PACK_AB_MERGE_C R31, R15, R116, R24 ;  /* 0x000000740f1f723e */ /* 0x000fe20004807018 */
[----:B------:R-:W-:Y:S02]  /*7ee0*/  IMAD.MOV.U32 R33, RZ, RZ, R121 ;  /* 0x000000ffff217224 */ /* 0x000fe400078e0079 */
[----:B------:R-:W-:-:S07]  /*7ef0*/  IMAD.MOV.U32 R30, RZ, RZ, R118 ;  /* 0x000000ffff1e7224 */ /* 0x000fce00078e0076 */
.L_x_4172:
[----:B------:R-:W-:Y:S05]  /*7f00*/  BSYNC B2 ;  /* 0x0000000000027941 */ /* 0x000fea0003800000 */
.L_x_4171:
        /* <DEDUP_REMOVED lines=10> */
.L_x_4170:
[----:B------:R-:W-:Y:S05]  /*7fb0*/  BSYNC B1 ;  /* 0x0000000000017941 */ /* 0x000fea0003800000 */
.L_x_4169:
[----:B------:R-:W-:-:S13]  /*7fc0*/  ISETP.NE.AND P4, PT, R98, RZ, PT ;  /* 0x000000ff6200720c */ /* 0x000fda0003f85270 */
[----:B------:R-:W-:Y:S05]  /*7fd0*/  @!P4 BRA `(.L_x_4137) ;  /* 0x000000100074c947 */ /* 0x000fea0003800000 */
[----:B------:R-:W-:Y:S01]  /*7fe0*/  ISETP.GE.AND P6, PT, R214, R92, PT ;  /* 0x0000005cd600720c */ /* 0x000fe20003fc6270 */
[----:B------:R-:W-:Y:S01]  /*7ff0*/  BSSY B1, `(.L_x_4173) ;  /* 0x00000f1000017945 */ /* 0x000fe20003800000 */
[----:B0--3--:R-:W-:Y:S02]  /*8000*/  IADD3 R29, P4, P5, R52, R62, R69 ;  /* 0x0000003e341d7210 */ /* 0x009fe40007d9e045 */
[----:B------:R-:W-:Y:S02]  /*8010*/  SEL R114, R75, R114, !P6 ;  /* 0x000000724b727207 */ /* 0x000fe40007000000 */
[----:B------:R-:W-:Y:S02]  /*8020*/  IADD3.X R12, R91, R112, R64, P4, P5 ;  /* 0x000000705b0c7210 */ /* 0x000fe400027ea440 */
[----:B------:R-:W-:Y:S02]  /*8030*/  SHF.R.S32.HI R13, RZ, 0x1f, R114 ;  /* 0x0000001fff0d7819 */ /* 0x000fe40000011472 */
[----:B------:R-:W-:-:S02]  /*8040*/  IADD3 R28, P4, R29, R60, RZ ;  /* 0x0000003c1d1c7210 */ /* 0x000fc40007f9e0ff */
[----:B------:R-:W-:-:S03]  /*8050*/  LEA.HI R13, R13, R114, RZ, 0x5 ;  /* 0x000000720d0d7211 */ /* 0x000fc600078f28ff */
[----:B------:R-:W-:Y:S01]  /*8060*/  IMAD.X R29, R12, 0x1, R61, P4 ;  /* 0x000000010c1d7824 */ /* 0x000fe200020e063d */
[----:B------:R-:W-:Y:S02]  /*8070*/  SHF.R.S32.HI R12, RZ, 0x5, R13 ;  /* 0x00000005ff0c7819 */ /* 0x000fe4000001140d */
[----:B------:R-:W-:Y:S02]  /*8080*/  ISETP.GE.AND P4, PT, R214, R104, PT ;  /* 0x00000068d600720c */ /* 0x000fe40003f86270 */
        /* <DEDUP_REMOVED lines=44> */
[----:B0-----:R-:W-:Y:S02]  /*8350*/  F2FP.F16.E4M3.UNPACK_B R8, R12.H1 ;  /* 0x0000000cff08723e */ /* 0x001fe400030006ff */
        /* <DEDUP_REMOVED lines=11> */
[----:B------:R-:W-:Y:S02]  /*8410*/  IMAD.U32 R5, R32, 0x10000, RZ ;  /* 0x0001000020057824 */ /* 0x000fe400078e00ff */
[C---:B------:R-:W-:Y:S01]  /*8420*/  FMUL.FTZ R34, R9.reuse, R34 ;  /* 0x0000002209227220 */ /* 0x040fe20000410000 */
[--C-:B------:R-:W-:Y:S01]  /*8430*/  HADD2.F32 R32, -RZ, R30.reuse.H0_H0 ;  /* 0x2000001eff207230 */ /* 0x100fe20000004100 */
[----:B------:R-:W-:Y:S01]  /*8440*/  LOP3.LUT R7, R36, 0xff0000, R7, 0xf8, !PT ;  /* 0x00ff000024077812 */ /* 0x000fe200078ef807 */
[----:B------:R-:W-:Y:S01]  /*8450*/  HADD2.F32 R30, -RZ, R30.H1_H1 ;  /* 0x3000001eff1e7230 */ /* 0x000fe20000004100 */
[----:B------:R-:W-:Y:S02]  /*8460*/  F2FP.F16.E4M3.UNPACK_B R24, R24 ;  /* 0x00000018ff18723e */ /* 0x000fe400020006ff */
[-C--:B------:R-:W-:Y:S01]  /*8470*/  FFMA.FTZ R40, R9, R32.reuse, -R40 ;  /* 0x0000002009287223 */ /* 0x080fe20000010828 */
[----:B------:R-:W-:Y:S01]  /*8480*/  FFMA.FTZ R36, R11, R32, R34 ;  /* 0x000000200b247223 */ /* 0x000fe20000010022 */
[----:B------:R-:W-:Y:S01]  /*8490*/  HADD2.F32 R32, -RZ, R33.H1_H1 ;  /* 0x30000021ff207230 */ /* 0x000fe20000004100 */
[----:B------:R-:W-:Y:S01]  /*84a0*/  F2FP.F16.E4M3.UNPACK_B R12, R12 ;  /* 0x0000000cff0c723e */ /* 0x000fe200020006ff */
[----:B------:R-:W-:Y:S01]  /*84b0*/  HADD2.F32 R11, -RZ, R10.H1_H1 ;  /* 0x3000000aff0b7230 */ /* 0x000fe20000004100 */
[----:B------:R-:W-:Y:S01]  /*84c0*/  F2FP.F16.E4M3.UNPACK_B R107, R107 ;  /* 0x0000006bff6b723e */ /* 0x000fe200020006ff */
[----:B------:R-:W-:Y:S01]  /*84d0*/  HADD2.F32 R9, -RZ, R8.H1_H1 ;  /* 0x30000008ff097230 */ /* 0x000fe20000004100 */
[----:B------:R-:W-:Y:S01]  /*84e0*/  LOP3.LUT R5, R38, 0xff0000, R5, 0xf8, !PT ;  /* 0x00ff000026057812 */ /* 0x000fe200078ef805 */
[----:B------:R-:W-:-:S02]  /*84f0*/  HADD2.F32 R33, -RZ, R109.H0_H0 ;  /* 0x2000006dff217230 */ /* 0x000fc40000004100 */
[-C--:B------:R-:W-:Y:S01]  /*8500*/  FMUL.FTZ R34, R11, R32.reuse ;  /* 0x000000200b227220 */ /* 0x080fe20000410000 */
        /* <DEDUP_REMOVED lines=44> */
[----:B------:R-:W-:Y:S01]  /*87d0*/  HADD2.F32 R8, -RZ, R14.H0_H0 ;  /* 0x2000000eff087230 */ /* 0x000fe20000004100 */
[----:B------:R-:W-:Y:S01]  /*87e0*/  F2FP.SATFINITE.E4M3.F32.PACK_AB_MERGE_C R107, R107, R38, RZ ;  /* 0x000000266b6b723e */ /* 0x000fe200048070ff */
[----:B------:R-:W-:Y:S02]  /*87f0*/  HADD2.F32 R33, -RZ, R108.H1_H1 ;  /* 0x3000006cff217230 */ /* 0x000fe40000004100 */
[-C--:B------:R-:W-:Y:S01]  /*8800*/  FMUL.FTZ R41, R9, R12.reuse ;  /* 0x0000000c09297220 */ /* 0x080fe20000410000 */
[----:B------:R-:W-:Y:S02]  /*8810*/  HADD2.F32 R26, -RZ, R26.H1_H1 ;  /* 0x3000001aff1a7230 */ /* 0x000fe40000004100 */
[----:B------:R-:W-:Y:S01]  /*8820*/  FMUL.FTZ R12, R8, R12 ;  /* 0x0000000c080c7220 */ /* 0x000fe20000410000 */
[----:B------:R-:W-:Y:S01]  /*8830*/  HADD2.F32 R10, -RZ, R106.H0_H0 ;  /* 0x2000006aff0a7230 */ /* 0x000fe20000004100 */
[----:B------:R-:W-:Y:S01]  /*8840*/  F2FP.SATFINITE.E4M3.F32.PACK_AB_MERGE_C R111, R111, R24, RZ ;  /* 0x000000186f6f723e */ /* 0x000fe200048070ff */
[----:B------:R-:W-:-:S02]  /*8850*/  HADD2.F32 R14, -RZ, R14.H1_H1 ;  /* 0x3000000eff0e7230 */ /* 0x000fc40000004100 */
        /* <DEDUP_REMOVED lines=21> */
[----:B------:R-:W-:Y:S01]  /*89b0*/  FFMA.FTZ R30, R9, R14, -R30 ;  /* 0x0000000e091e7223 */ /* 0x000fe2000001081e */
[----:B------:R-:W-:Y:S01]  /*89c0*/  F2FP.SATFINITE.E4M3.F32.PACK_AB_MERGE_C R37, R37, R40, RZ ;  /* 0x000000282525723e */ /* 0x000fe200048070ff */
[----:B------:R-:W-:Y:S02]  /*89d0*/  HADD2.F32 R8, -RZ, R8.H1_H1 ;  /* 0x30000008ff087230 */ /* 0x000fe40000004100 */
[----:B------:R-:W-:Y:S01]  /*89e0*/  FFMA.FTZ R26, R11, R14, R26 ;  /* 0x0000000e0b1a7223 */ /* 0x000fe2000001001a */
[----:B------:R-:W-:-:S02]  /*89f0*/  HADD2.F32 R9, -RZ, R12.H1_H1 ;  /* 0x3000000cff097230 */ /* 0x000fc40000004100 */
[-C--:B------:R-:W-:Y:S01]  /*8a00*/  FMUL.FTZ R11, R10, R33.reuse ;  /* 0x000000210a0b7220 */ /* 0x080fe20000410000 */
        /* <DEDUP_REMOVED lines=10> */
[----:B------:R-:W-:Y:S01]  /*8ab0*/  F2FP.SATFINITE.E4M3.F32.PACK_AB_MERGE_C R36, R39, R36, RZ ;  /* 0x000000242724723e */ /* 0x000fe200048070ff */
[----:B------:R-:W-:Y:S01]  /*8ac0*/  HADD2.F32 R10, -RZ, R11.H0_H0 ;  /* 0x2000000bff0a7230 */ /* 0x000fe20000004100 */
[----:B------:R-:W-:Y:S01]  /*8ad0*/  F2FP.F16.E4M3.UNPACK_B R24, R5.H1 ;  /* 0x00000005ff18723e */ /* 0x000fe200030006ff */
[----:B------:R-:W-:Y:S01]  /*8ae0*/  HADD2.F32 R25, -RZ, R25.H1_H1 ;  /* 0x30000019ff197230 */ /* 0x000fe20000004100 */
[----:B------:R-:W-:Y:S01]  /*8af0*/  F2FP.SATFINITE.E4M3.F32.PACK_AB_MERGE_C R109, R109, R34, R36 ;  /* 0x000000226d6d723e */ /* 0x000fe20004807024 */
[----:B------:R-:W-:-:S02]  /*8b00*/  HADD2.F32 R12, -RZ, R11.H1_H1 ;  /* 0x3000000bff0c7230 */ /* 0x000fc40000004100 */
[CC--:B------:R-:W-:Y:S01]  /*8b10*/  FMUL.FTZ R14, R8.reuse, R10.reuse ;  /* 0x0000000a080e7220 */ /* 0x0c0fe20000410000 */
[--C-:B------:R-:W-:Y:S02]  /*8b20*/  HADD2.F32 R9, -RZ, R6.reuse.H0_H0 ;  /* 0x20000006ff097230 */ /* 0x100fe40000004100 */
[----:B------:R-:W-:Y:S01]  /*8b30*/  FMUL.FTZ R11, R7, R10 ;  /* 0x0000000a070b7220 */ /* 0x000fe20000410000 */
[----:B------:R-:W-:Y:S02]  /*8b40*/  HADD2.F32 R13, -RZ, R13.H1_H1 ;  /* 0x3000000dff0d7230 */ /* 0x000fe40000004100 */
        /* <DEDUP_REMOVED lines=59> */
.L_x_4174:
[----:B------:R-:W-:Y:S05]  /*8f00*/  BSYNC B1 ;  /* 0x0000000000017941 */ /* 0x000fea0003800000 */
.L_x_4173:
[----:B0-----:R0:W-:Y:S01]  /*8f10*/  STG.E.128 desc[UR40][R28.64], R12 ;  /* 0x0000000c1c007986 */ /* 0x0011e2000c101d28 */
        /* <DEDUP_REMOVED lines=9> */
.L_x_4130:
[----:B------:R-:W-:-:S06]  /*8fb0*/  UISETP.NE.AND UP0, UPT, UR42, 0x3, UPT ;  /* 0x000000032a00788c */ /* 0x000fcc000bf05270 */
[----:B------:R-:W-:-:S13]  /*8fc0*/  PLOP3.LUT P3, PT, PT, PT, UP0, 0x80, 0x0 ;  /* 0x000000000000781c */ /* 0x000fda0003f6f008 */
[----:B------:R-:W-:Y:S05]  /*8fd0*/  @!P3 BRA `(.L_x_4175) ;  /* 0x000000000004b947 */ /* 0x000fea0003800000 */
[----:B------:R-:W-:Y:S01]  /*8fe0*/  BPT.TRAP 0x1 ;  /* 0x000000040000795c */ /* 0x000fe20000300000 */
.L_x_4175:
[----:B------:R-:W-:Y:S01]  /*8ff0*/  IMAD R94, R17, 0x8, R16 ;  /* 0x00000008115e7824 */ /* 0x000fe200078e0210 */
[----:B------:R-:W-:Y:S01]  /*9000*/  SHF.L.U32 R105, R205, 0x1f, RZ ;  /* 0x0000001fcd697819 */ /* 0x000fe200000006ff */
[----:B------:R-:W-:Y:S01]  /*9010*/  IMAD R103, R57, -0x80, R58 ;  /* 0xffffff8039677824 */ /* 0x000fe200078e023a */
[----:B------:R-:W-:Y:S02]  /*9020*/  BSSY B1, `(.L_x_4176) ;  /* 0x0000004000017945 */ /* 0x000fe40003800000 */
[----:B------:R-:W0:Y:S02]  /*9030*/  SYNCS.PHASECHK.TRANS64.TRYWAIT P4, [R94+URZ+0x2a890], R105 ;  /* 0x02a890695e0075a7 */ /* 0x000e24000808017f */
[----:B------:R-:W-:Y:S01]  /*9040*/  VIMNMX R103, R103, 0x80, PT ;  /* 0x0000008067677848 */ /* 0x000fe20003fe0100 */
[----:B0-----:R-:W-:Y:S06]  /*9050*/  @!P4 BRA `(.L_x_4177) ;  /* 0x0000021000acc947 */ /* 0x001fec0003800000 */
.L_x_4487:
[----:B------:R-:W-:Y:S05]  /*9060*/  BSYNC B1 ;  /* 0x0000000000017941 */ /* 0x000fea0003800000 */
.L_x_4176:
        /* <DEDUP_REMOVED lines=20> */
.L_x_4137:
[----:B------:R-:W-:Y:S05]  /*91b0*/  BSYNC B0 ;  /* 0x0000000000007941 */ /* 0x000fea0003800000 */
.L_x_4129:
        /* <DEDUP_REMOVED lines=17> */
.L_x_4179:
[----:B------:R-:W-:Y:S05]  /*92d0*/  BSYNC B0 ;  /* 0x0000000000007941 */ /* 0x000fea0003800000 */
.L_x_4178:
[----:B------:R-:W2:Y:S01]  /*92e0*/  SYNCS.PHASECHK.TRANS64.TRYWAIT P3, [R94+URZ+0x2a8b0], R105 ;  /* 0x02a8b0695e0075a7 */ /* 0x000ea2000806017f */
[----:B------:R-:W-:Y:S04]  /*92f0*/  BSSY B0, `(.L_x_4180) ;  /* 0x0000002000007945 */ /* 0x000fe80003800000 */
[----:B--2---:R-:W-:Y:S05]  /*9300*/  @!P3 BRA `(.L_x_4181) ;  /* 0x000002100014b947 */ /* 0x004fea0003800000 */
.L_x_4488:
[----:B------:R-:W-:Y:S05]  /*9310*/  BSYNC B0 ;  /* 0x0000000000007941 */ /* 0x000fea0003800000 */
.L_x_4180:
[----:B------:R-:W-:Y:S01]  /*9320*/  ISETP.GE.AND P3, PT, R22, R103, PT ;  /* 0x000000671600720c */ /* 0x000fe20003f66270 */
[----:B------:R-:W-:-:S12]  /*9330*/  BSSY B0, `(.L_x_4182) ;  /* 0x000001f000007945 */ /* 0x000fd80003800000 */
[----:B------:R-:W-:Y:S05]  /*9340*/  @P3 BRA `(.L_x_4183) ;  /* 0x0000000000743947 */ /* 0x000fea0003800000 */
[----:B-1----:R-:W-:Y:S01]  /*9350*/  IMAD.WIDE R4, R57, 0x80, R2 ;  /* 0x0000008039047825 */ /* 0x002fe200078e0202 */
[----:B------:R-:W-:Y:S01]  /*9360*/  ULDC.64 UR4, c[0x0][0x318] ;  /* 0x0000c60000047ab9 */ /* 0x000fe20000000a00 */
[----:B------:R-:W-:Y:S02]  /*9370*/  ULDC.64 UR6, c[0x0][0x308] ;  /* 0x0000c20000067ab9 */ /* 0x000fe40000000a00 */
[----:B------:R-:W-:Y:S02]  /*9380*/  IMAD.MOV.U32 R6, RZ, RZ, R50 ;  /* 0x000000ffff067224 */ /* 0x000fe400078e0032 */
[----:B------:R-:W-:Y:S02]  /*9390*/  IMAD.MOV.U32 R7, RZ, RZ, R65 ;  /* 0x000000ffff077224 */ /* 0x000fe400078e0041 */
[----:B------:R-:W-:Y:S02]  /*93a0*/  IMAD R5, R5, UR4, RZ ;  /* 0x0000000405057c24 */ /* 0x000fe4000f8e02ff */
[----:B------:R-:W-:Y:S01]  /*93b0*/  IMAD.WIDE.U32 R6, R4, UR4, R6 ;  /* 0x0000000404067c25 */ /* 0x000fe2000f8e0006 */
[----:B------:R-:W-:-:S03]  /*93c0*/  ULDC UR4, c[0x0][0x2e4] ;  /* 0x0000b90000047ab9 */ /* 0x000fc60000000800 */
[----:B------:R-:W-:Y:S01]  /*93d0*/  IMAD R5, R4, UR5, R5 ;  /* 0x0000000504057c24 */ /* 0x000fe2000f8e0205 */
[----:B0-----:R-:W-:-:S04]  /*93e0*/  IADD3 R28, P3, R6, UR6, RZ ;  /* 0x00000006061c7c10 */ /* 0x001fc8000ff7e0ff */
        /* <DEDUP_REMOVED lines=19> */
.L_x_4183:
[----:B------:R-:W-:Y:S05]  /*9520*/  BSYNC B0 ;  /* 0x0000000000007941 */ /* 0x000fea0003800000 */
.L_x_4182:
[----:B------:R-:W-:Y:S01]  /*9530*/  @!PT LDS RZ, [RZ] ;  /* 0x00000000fffff984 */ /* 0x000fe20000000800 */
[----:B------:R-:W-:Y:S01]  /*9540*/  @!PT LDS RZ, [RZ] ;  /* 0x00000000fffff984 */ /* 0x000fe20000000800 */
[----:B------:R-:W-:Y:S01]  /*9550*/  @!PT LDS RZ, [RZ] ;  /* 0x00000000fffff984 */ /* 0x000fe20000000800 */
[----:B------:R-:W-:Y:S01]  /*9560*/  @!PT LDS RZ, [RZ] ;  /* 0x00000000fffff984 */ /* 0x000fe20000000800 */
[----:B------:R4:W-:Y:S06]  /*9570*/  MEMBAR.ALL.CTA ;  /* 0x0000000000007992 */ /* 0x0009ec0000008000 */
[----:B----4-:R-:W4:Y:S01]  /*9580*/  FENCE.VIEW.ASYNC.S ;  /* 0x00000000000073c6 */ /* 0x010f220000000000 */
[----:B------:R-:W-:Y:S02]  /*9590*/  VIADD R17, R17, 0x1 ;  /* 0x0000000111117836 */ /* 0x000fe40000000000 */
[----:B0-2---:R-:W-:Y:S01]  /*95a0*/  @!P4 VIADD R94, R94, 0x2a8c0 ;  /* 0x0002a8c05e5ec836 */ /* 0x005fe20000000000 */
[----:B----4-:R0:W-:Y:S02]  /*95b0*/  BAR.SYNC.DEFER_BLOCKING R76, 0x80 ;  /* 0x0002004c0000751d */ /* 0x0101e40000010000 */
[----:B------:R-:W-:-:S02]  /*95c0*/  ISETP.NE.AND P3, PT, R17, 0x2, PT ;  /* 0x000000021100780c */ /* 0x000fc40003f65270 */
[----:B------:R-:W-:Y:S02]  /*95d0*/  @!P4 PRMT R94, RZ, 0x654, R94 ;  /* 0x00000654ff5ec816 */ /* 0x000fe4000000005e */
[----:B-1----:R-:W-:Y:S02]  /*95e0*/  SEL R4, RZ, 0x1, P3 ;  /* 0x00000001ff047807 */ /* 0x002fe40001800000 */
[----:B------:R-:W-:Y:S02]  /*95f0*/  SEL R17, R17, RZ, P3 ;  /* 0x000000ff11117207 */ /* 0x000fe40001800000 */
[----:B------:R-:W-:Y:S01]  /*9600*/  LOP3.LUT R205, R205, R4, RZ, 0x3c, !PT ;  /* 0x00000004cdcd7212 */ /* 0x000fe200078e3cff */
[----:B------:R0:W-:Y:S01]  /*9610*/  @!P4 SYNCS.ARRIVE.TRANS64.RED.A1T0 RZ, [R94+URZ], RZ ;  /* 0x000000ff5effc9a7 */ /* 0x0001e2000810043f */
[----:B------:R-:W-:Y:S05]  /*9620*/  @P2 BRA `(.L_x_4184) ;  /* 0xffffff9000582947 */ /* 0x000fea000383ffff */
[----:B------:R-:W1:Y:S01]  /*9630*/  S2R R5, SR_TID.X ;  /* 0x0000000000057919 */ /* 0x000e620000002100 */
[----:B------:R-:W-:Y:S02]  /*9640*/  PLOP3.LUT P0, PT, PT, PT, PT, 0x8, 0x0 ;  /* 0x000000000000781c */ /* 0x000fe40003f0e170 */
[----:B-1----:R-:W-:-:S04]  /*9650*/  SHF.R.U32.HI R5, RZ, 0x7, R5 ;  /* 0x00000007ff057819 */ /* 0x002fc80000011605 */
[----:B------:R-:W-:-:S13]  /*9660*/  ISETP.NE.AND P5, PT, R5, 0x1, PT ;  /* 0x000000010500780c */ /* 0x000fda0003fa5270 */
[----:B------:R-:W-:Y:S06]  /*9670*/  @!P5 BAR.ARV 0x9, 0x100 ;  /* 0x024400000000db1d */ /* 0x000fec0000002000 */
.L_x_4124:
[----:B------:R-:W1:Y:S01]  /*9680*/  LDC R0, c[0x0][0x428] ;  /* 0x00010a00ff007b82 */ /* 0x000e620000000800 */
[----:B------:R-:W-:-:S07]  /*9690*/  IMAD.MOV.U32 R221, RZ, RZ, R210 ;  /* 0x000000ffffdd7224 */ /* 0x000fce00078e00d2 */
[----:B------:R-:W2:Y:S01]  /*96a0*/  LDC.64 R4, c[0x0][0x9e0] ;  /* 0x00027800ff047b82 */ /* 0x000ea20000000a00 */
[----:B-1----:R-:W-:Y:S02]  /*96b0*/  ISETP.NE.AND P1, PT, R0, 0x1, PT ;  /* 0x000000010000780c */ /* 0x002fe40003f25270 */
[----:B------:R-:W-:-:S05]  /*96c0*/  IADD3 R0, R201, 0x80, -R202 ;  /* 0x00000080c9007810 */ /* 0x000fca0007ffe8ca */
[----:B------:R-:W-:Y:S01]  /*96d0*/  IMAD R219, R209, 0x80, R0 ;  /* 0x00000080d1db7824 */ /* 0x000fe200078e0200 */
[----:B--2---:R-:W-:-:S05]  /*96e0*/  ISETP.GE.AND P2, PT, R5, 0x1, PT ;  /* 0x000000010500780c */ /* 0x004fca0003f46270 */
[----:B------:R-:W1:Y:S08]  /*96f0*/  @P1 LDC R3, c[0x0][0x42c] ;  /* 0x00010b00ff031b82 */ /* 0x000e700000000800 */
[----:B------:R-:W2:Y:S01]  /*9700*/  @P1 LDC R2, c[0x0][0x430] ;  /* 0x00010c00ff021b82 */ /* 0x000ea20000000800 */
[----:B-1----:R-:W-:Y:S01]  /*9710*/  @P1 IMAD.HI.U32 R3, R210, R3, RZ ;  /* 0x00000003d2031227 */ /* 0x002fe200078e00ff */
[----:B------:R-:W-:Y:S06]  /*9720*/  @P0 BRA `(.L_x_4185) ;  /* 0x00000000000c0947 */ /* 0x000fec0003800000 */
[----:B------:R-:W1:Y:S01]  /*9730*/  FENCE.VIEW.ASYNC.G ;  /* 0x00000000000073c6 */ /* 0x000e620000000100 */
[----:B------:R-:W-:Y:S05]  /*9740*/  WARPSYNC.ALL ;  /* 0x0000000000007948 */ /* 0x000fea0003800000 */
[----:B-1----:R-:W-:Y:S06]  /*9750*/  BAR.ARV 0xc, 0x180 ;  /* 0x0306000000007b1d */ /* 0x002fec0000002000 */
.L_x_4185:
[----:B--2---:R-:W-:Y:S01]  /*9760*/  @P1 SHF.R.U32.HI R221, RZ, R2, R3 ;  /* 0x00000002ffdd1219 */ /* 0x004fe20000011603 */
[----:B------:R-:W-:Y:S01]  /*9770*/  IMAD.IADD R0, R219, 0x1, R4 ;  /* 0x00000001db007824 */ /* 0x000fe200078e0204 */
[----:B------:R-:W-:Y:S06]  /*9780*/  @!P2 BRA `(.L_x_4186) ;  /* 0x000000000048a947 */ /* 0x000fec0003800000 */
[C---:B------:R-:W-:Y:S01]  /*9790*/  ISETP.GT.AND P0, PT, R219.reuse, RZ, PT ;  /* 0x000000ffdb00720c */ /* 0x040fe20003f04270 */
[----:B------:R-:W-:Y:S01]  /*97a0*/  BSSY B0, `(.L_x_4187) ;  /* 0x000000e000007945 */ /* 0x000fe20003800000 */
[----:B------:R-:W-:-:S11]  /*97b0*/  VIADD R2, R219, 0xffffffff ;  /* 0xffffffffdb027836 */ /* 0x000fd60000000000 */
        /* <DEDUP_REMOVED lines=8> */
.L_x_4188:
[----:B------:R-:W-:-:S13]  /*9840*/  ISETP.NE.AND P0, PT, R5, 0x1, PT ;  /* 0x000000010500780c */ /* 0x000fda0003f05270 */
[----:B------:R-:W1:Y:S02]  /*9850*/  @P0 LDC.64 R6, c[0x0][0x9e8] ;  /* 0x00027a00ff060b82 */ /* 0x000e640000000a00 */
[----:B-1----:R-:W-:-:S05]  /*9860*/  @P0 IMAD.HI.U32 R4, R2, R6, RZ ;  /* 0x0000000602040227 */ /* 0x002fca00078e00ff */
[----:B------:R-:W-:-:S07]  /*9870*/  @P0 SHF.R.U32.HI R2, RZ, R7, R4 ;  /* 0x00000007ff020219 */ /* 0x000fce0000011604 */
.L_x_4189:
[----:B------:R-:W-:Y:S05]  /*9880*/  BSYNC B0 ;  /* 0x0000000000007941 */ /* 0x000fea0003800000 */
.L_x_4187:
[----:B------:R-:W-:-:S05]  /*9890*/  IMAD R3, R2, R5, R5 ;  /* 0x0000000502037224 */ /* 0x000fca00078e0205 */
[----:B------:R-:W-:-:S07]  /*98a0*/  VIMNMX R0, R0, R3, PT ;  /* 0x0000000300007248 */ /* 0x000fce0003fe0100 */
.L_x_4186:
        /* <DEDUP_REMOVED lines=20> */
.L_x_4192:
[----:B------:R-:W-:-:S13]  /*99f0*/  ISETP.NE.AND P0, PT, R5, 0x1, PT ;  /* 0x000000010500780c */ /* 0x000fda0003f05270 */
[----:B------:R-:W1:Y:S02]  /*9a00*/  @P0 LDC.64 R2, c[0x0][0x9e8] ;  /* 0x00027a00ff020b82 */ /* 0x000e640000000a00 */
[----:B-1----:R-:W-:-:S04]  /*9a10*/  @P0 IMAD.HI.U32 R4, R89, R2, RZ ;  /* 0x0000000259040227 */ /* 0x002fc800078e00ff */
[----:B------:R-:W-:Y:S01]  /*9a20*/  IMAD.MOV.U32 R2, RZ, RZ, R89 ;  /* 0x000000ffff027224 */ /* 0x000fe200078e0059 */
[----:B------:R-:W-:-:S07]  /*9a30*/  @P0 SHF.R.U32.HI R2, RZ, R3, R4 ;  /* 0x00000003ff020219 */ /* 0x000fce0000011604 */
.L_x_4193:
[----:B------:R-:W-:Y:S05]  /*9a40*/  BSYNC B0 ;  /* 0x0000000000007941 */ /* 0x000fea0003800000 */
.L_x_4191:
[----:B------:R-:W-:-:S05]  /*9a50*/  IMAD R3, R2, R5, RZ ;  /* 0x0000000502037224 */ /* 0x000fca00078e02ff */
[----:B------:R-:W-:-:S07]  /*9a60*/  VIMNMX R0, R0, R3, !PT ;  /* 0x0000000300007248 */ /* 0x000fce0007fe0100 */
.L_x_4190:
[----:B------:R-:W-:Y:S02]  /*9a70*/  SHF.R.S32.HI R3, RZ, 0x1f, R0 ;  /* 0x0000001fff037819 */ /* 0x000fe40000011400 */
[----:B------:R-:W-:Y:S02]  /*9a80*/  CS2R R122, SRZ ;  /* 0x00000000007a7805 */ /* 0x000fe4000001ff00 */
[----:B------:R-:W-:Y:S01]  /*9a90*/  PLOP3.LUT P0, PT, PT, PT, PT, 0x80, 0x0 ;  /* 0x000000000000781c */ /* 0x000fe20003f0f070 */
[----:B------:R-:W-:Y:S01]  /*9aa0*/  IMAD.MOV.U32 R121, RZ, RZ, RZ ;  /* 0x000000ffff797224 */ /* 0x000fe200078e00ff */
[----:B------:R-:W-:Y:S02]  /*9ab0*/  LEA.HI R3, R3, R0, RZ, 0x7 ;  /* 0x0000000003037211 */ /* 0x000fe400078f38ff */
[----:B------:R-:W-:Y:S02]  /*9ac0*/  CS2R R118, SRZ ;  /* 0x0000000000767805 */ /* 0x000fe4000001ff00 */
[----:B------:R-:W-:-:S02]  /*9ad0*/  CS2R R30, SRZ ;  /* 0x00000000001e7805 */ /* 0x000fc4000001ff00 */
[----:B------:R-:W-:Y:S02]  /*9ae0*/  CS2R R60, SRZ ;  /* 0x00000000003c7805 */ /* 0x000fe4000001ff00 */
[----:B------:R-:W-:Y:S02]  /*9af0*/  SHF.R.S32.HI R3, RZ, 0x7, R3 ;  /* 0x00000007ff037819 */ /* 0x000fe40000011403 */
[----:B------:R-:W-:Y:S02]  /*9b00*/  CS2R R112, SRZ ;  /* 0x0000000000707805 */ /* 0x000fe4000001ff00 */
[----:B------:R-:W-:Y:S02]  /*9b10*/  CS2R R110, SRZ ;  /* 0x00000000006e7805 */ /* 0x000fe4000001ff00 */
[----:B------:R-:W-:Y:S02]  /*9b20*/  CS2R R38, SRZ ;  /* 0x0000000000267805 */ /* 0x000fe4000001ff00 */
[----:B------:R-:W-:-:S02]  /*9b30*/  VIMNMX R210, RZ, R3, !PT ;  /* 0x00000003ffd27248 */ /* 0x000fc40007fe0100 */
[----:B------:R-:W-:Y:S02]  /*9b40*/  CS2R R52, SRZ ;  /* 0x0000000000347805 */ /* 0x000fe4000001ff00 */
[----:B------:R-:W-:Y:S01]  /*9b50*/  CS2R R104, SRZ ;  /* 0x0000000000687805 */ /* 0x000fe2000001ff00 */
[----:B------:R-:W-:Y:S01]  /*9b60*/  IMAD.MOV.U32 R103, RZ, RZ, RZ ;  /* 0x000000ffff677224 */ /* 0x000fe200078e00ff */
[----:B------:R-:W-:Y:S02]  /*9b70*/  ISETP.GT.AND P1, PT, R91, R210, PT ;  /* 0x000000d25b00720c */ /* 0x000fe40003f24270 */
[----:B------:R-:W-:Y:S02]  /*9b80*/  CS2R R42, SRZ ;  /* 0x00000000002a7805 */ /* 0x000fe4000001ff00 */
[----:B------:R-:W-:Y:S02]  /*9b90*/  CS2R R44, SRZ ;  /* 0x00000000002c7805 */ /* 0x000fe4000001ff00 */
[----:B------:R-:W-:-:S02]  /*9ba0*/  CS2R R96, SRZ ;  /* 0x0000000000607805 */ /* 0x000fc4000001ff00 */
[----:B0-----:R-:W-:Y:S02]  /*9bb0*/  CS2R R76, SRZ ;  /* 0x00000000004c7805 */ /* 0x001fe4000001ff00 */
[----:B------:R-:W-:Y:S01]  /*9bc0*/  CS2R R86, SRZ ;  /* 0x0000000000567805 */ /* 0x000fe2000001ff00 */
[----:B------:R-:W-:Y:S01]  /*9bd0*/  IMAD.MOV.U32 R46, RZ, RZ, RZ ;  /* 0x000000ffff2e7224 */ /* 0x000fe200078e00ff */
[----:B------:R-:W-:Y:S02]  /*9be0*/  CS2R R92, SRZ ;  /* 0x00000000005c7805 */ /* 0x000fe4000001ff00 */
[----:B------:R-:W-:Y:S01]  /*9bf0*/  CS2R R36, SRZ ;  /* 0x0000000000247805 */ /* 0x000fe2000001ff00 */
[----:B------:R-:W-:Y:S01]  /*9c00*/  IMAD.MOV.U32 R74, RZ, RZ, RZ ;  /* 0x000000ffff4a7224 */ /* 0x000fe200078e00ff */
[----:B------:R-:W-:Y:S01]  /*9c10*/  CS2R R66, SRZ ;  /* 0x0000000000427805 */ /* 0x000fe2000001ff00 */
[----:B------:R-:W-:Y:S01]  /*9c20*/  IMAD.MOV.U32 R88, RZ, RZ, RZ ;  /* 0x000000ffff587224 */ /* 0x000fe200078e00ff */
[----:B---3--:R-:W-:Y:S01]  /*9c30*/  CS2R R28, SRZ ;  /* 0x00000000001c7805 */ /* 0x008fe2000001ff00 */
[----:B------:R-:W-:Y:S01]  /*9c40*/  IMAD.MOV.U32 R50, RZ, RZ, RZ ;  /* 0x000000ffff327224 */ /* 0x000fe200078e00ff */
[----:B------:R-:W-:Y:S01]  /*9c50*/  CS2R R80, SRZ ;  /* 0x0000000000507805 */ /* 0x000fe2000001ff00 */
[----:B------:R-:W-:Y:S01]  /*9c60*/  IMAD.MOV.U32 R83, RZ, RZ, RZ ;  /* 0x000000ffff537224 */ /* 0x000fe200078e00ff */
[----:B------:R-:W-:-:S02]  /*9c70*/  CS2R R68, SRZ ;  /* 0x0000000000447805 */ /* 0x000fc4000001ff00 */
[----:B------:R-:W-:Y:S01]  /*9c80*/  CS2R R62, SRZ ;  /* 0x00000000003e7805 */ /* 0x000fe2000001ff00 */
[----:B------:R-:W-:Y:S01]  /*9c90*/  IMAD.MOV.U32 R54, RZ, RZ, RZ ;  /* 0x000000ffff367224 */ /* 0x000fe200078e00ff */
[----:B------:R-:W-:Y:S02]  /*9ca0*/  CS2R R20, SRZ ;  /* 0x0000000000147805 */ /* 0x000fe4000001ff00 */
[----:B------:R-:W-:Y:S02]  /*9cb0*/  CS2R R72, SRZ ;  /* 0x0000000000487805 */ /* 0x000fe4000001ff00 */
        /* <DEDUP_REMOVED lines=22> */
[----:B------:R-:W-:Y:S01]  /*9e20*/  IMAD.MOV.U32 R129, RZ, RZ, RZ ;  /* 0x000000ffff817224 */ /* 0x000fe200078e00ff */
[----:B------:R-:W-:Y:S06]  /*9e30*/  @!P1 BRA `(.L_x_4194) ;  /* 0x0000015c00289947 */ /* 0x000fec0003800000 */
[----:B------:R-:W-:-:S03]  /*9e40*/  UMOV UR4, 0xffffffff ;  /* 0xffffffff00047882 */ /* 0x000fc60000000000 */
[----:B------:R-:W-:Y:S05]  /*9e50*/  BRA.DIV UR4, `(.L_x_4195) ;  /* 0x0000020604547947 */ /* 0x000fea000b800000 */
[----:B------:R0:W1:Y:S02]  /*9e60*/  SHFL.IDX PT, R208, R231, RZ, 0x1f ;  /* 0x00001fffe7d07589 */ /* 0x00006400000e0000 */
.L_x_4491:
        /* <DEDUP_REMOVED lines=25> */
.L_x_4196:
        /* <DEDUP_REMOVED lines=54> */
.L_x_4200:
[----:B--2---:R2:W3:Y:S02]  /*a360*/  SYNCS.PHASECHK.TRANS64.TRYWAIT P0, [R16+URZ+0x2a800], R3 ;  /* 0x02a80003100075a7 */ /* 0x0044e4000800017f */
[----:B---3--:R-:W-:Y:S05]  /*a370*/  @!P0 NANOSLEEP.SYNCS 0x989680 ;  /* 0x009896800000895d */ /* 0x008fea0003900000 */
[----:B------:R-:W3:Y:S02]  /*a380*/  @!P0 SYNCS.PHASECHK.TRANS64 P0, [R16+URZ+0x2a800], R3 ;  /* 0x02a80003100085a7 */ /* 0x000ee4000800007f */
[----:B---3--:R-:W-:Y:S05]  /*a390*/  @!P0 BRA `(.L_x_4200) ;  /* 0xfffffffc00f08947 */ /* 0x008fea000383ffff */
.L_x_4199:
[----:B------:R-:W-:Y:S05]  /*a3a0*/  BSYNC B0 ;  /* 0x0000000000007941 */ /* 0x000fea0003800000 */
.L_x_4198:
[----:B------:R-:W-:Y:S05]  /*a3b0*/  BRA `(.L_x_4201) ;  /* 0x0000006c00e87947 */ /* 0x000fea0003800000 */
.L_x_4197:
[----:B------:R-:W-:Y:S01]  /*a3c0*/  ULOP3.LUT UP0, URZ, UR39, 0x1bf, URZ, 0xc0, !UPT ;  /* 0x000001bf273f7892 */ /* 0x000fe2000f80c03f */
[----:B-----5:R-:W-:Y:S01]  /*a3d0*/  SHF.R.S32.HI R0, RZ, 0x1f, R55 ;  /* 0x0000001fff007819 */ /* 0x020fe20000011437 */
[----:B------:R-:W-:Y:S01]  /*a3e0*/  ULDC.64 UR4, c[0x0][0x3d8] ;  /* 0x0000f60000047ab9 */ /* 0x000fe20000000a00 */
[----:B------:R-:W-:Y:S01]  /*a3f0*/  ULDC.64 UR6, c[0x0][0x3e8] ;  /* 0x0000fa0000067ab9 */ /* 0x000fe20000000a00 */
[----:B------:R-:W-:Y:S01]  /*a400*/  IMAD.WIDE.U32 R52, R55, UR4, RZ ;  /* 0x0000000437347c25 */ /* 0x000fe2000f8e00ff */
[----:B------:R-:W-:Y:S02]  /*a410*/  SHF.R.S32.HI R45, RZ, 0x1f, R204 ;  /* 0x0000001fff2d7819 */ /* 0x000fe400000114cc */
[----:B------:R-:W-:Y:S01]  /*a420*/  PLOP3.LUT P0, PT, PT, PT, UP0, 0x80, 0x0 ;  /* 0x000000000000781c */ /* 0x000fe20003f0f008 */
[C---:B------:R-:W-:Y:S01]  /*a430*/  IMAD R4, R0.reuse, UR4, RZ ;  /* 0x0000000400047c24 */ /* 0x040fe2000f8e02ff */
[----:B------:R-:W-:Y:S01]  /*a440*/  SHF.R.S32.HI R58, RZ, 0x1f, R23 ;  /* 0x0000001fff3a7819 */ /* 0x000fe20000011417 */
[----:B------:R-:W-:-:S02]  /*a450*/  IMAD R0, R0, UR6, RZ ;  /* 0x0000000600007c24 */ /* 0x000fc4000f8e02ff */
[C---:B------:R-:W-:Y:S02]  /*a460*/  IMAD R49, R55.reuse, UR5, R4 ;  /* 0x0000000537317c24 */ /* 0x040fe4000f8e0204 */
[C---:B------:R-:W-:Y:S02]  /*a470*/  IMAD R3, R55.reuse, UR7, R0 ;  /* 0x0000000737037c24 */ /* 0x040fe4000f8e0200 */
[----:B------:R-:W-:-:S04]  /*a480*/  IMAD.WIDE.U32 R50, R55, UR6, RZ ;  /* 0x0000000637327c25 */ /* 0x000fc8000f8e00ff */
[----:B------:R-:W-:Y:S02]  /*a490*/  IMAD.IADD R49, R49, 0x1, R53 ;  /* 0x0000000131317824 */ /* 0x000fe400078e0235 */
[----:B------:R-:W-:Y:S01]  /*a4a0*/  IMAD.IADD R55, R3, 0x1, R51 ;  /* 0x0000000103377824 */ /* 0x000fe200078e0233 */
        /* <DEDUP_REMOVED lines=16> */
[----:B0-2---:R-:W-:Y:S05]  /*a5b0*/  CALL.ABS.NOINC R14 ;  /* 0x000000000e007343 */ /* 0x005fea0003c00000 */
.L_x_4202:
        /* <DEDUP_REMOVED lines=8> */
[----:B------:R-:W-:Y:S02]  /*a640*/  IMAD.SHL.U32 R57, R8, 0x80, RZ ;  /* 0x0000008008397824 */ /* 0x000fe400078e00ff */
[-C--:B--2---:R-:W-:Y:S02]  /*a650*/  IMAD R12, R3, R4.reuse, RZ ;  /* 0x00000004030c7224 */ /* 0x084fe400078e02ff */
[C---:B------:R-:W-:Y:S02]  /*a660*/  IMAD R3, R209.reuse, R7, R0 ;  /* 0x00000007d1037224 */ /* 0x040fe400078e0200 */
[----:B------:R-:W-:-:S04]  /*a670*/  IMAD.WIDE.U32 R10, R209, R4, RZ ;  /* 0x00000004d10a7225 */ /* 0x000fc800078e00ff */
[----:B------:R-:W-:Y:S02]  /*a680*/  IMAD R13, R209, R5, R12 ;  /* 0x00000005d10d7224 */ /* 0x000fe400078e020c */
[----:B------:R-:W-:Y:S02]  /*a690*/  IMAD.IADD R9, R9, 0x1, R3 ;  /* 0x0000000109097824 */ /* 0x000fe400078e0203 */
[----:B------:R-:W-:Y:S02]  /*a6a0*/  IMAD R0, R209, -0x80, R202 ;  /* 0xffffff80d1007824 */ /* 0x000fe400078e02ca */
[----:B------:R-:W-:Y:S01]  /*a6b0*/  IMAD.IADD R3, R11, 0x1, R13 ;  /* 0x000000010b037824 */ /* 0x000fe200078e020d */
[----:B------:R-:W-:Y:S01]  /*a6c0*/  SHF.L.U64.HI R54, R8, 0x7, R9 ;  /* 0x0000000708367819 */ /* 0x000fe20000010209 */
[----:B------:R-:W-:Y:S01]  /*a6d0*/  IMAD.SHL.U32 R59, R10, 0x80, RZ ;  /* 0x000000800a3b7824 */ /* 0x000fe200078e00ff */
[----:B------:R-:W-:Y:S02]  /*a6e0*/  VIMNMX R9, R0, 0x80, PT ;  /* 0x0000008000097848 */ /* 0x000fe40003fe0100 */
[----:B------:R-:W-:Y:S01]  /*a6f0*/  SHF.L.U64.HI R56, R10, 0x7, R3 ;  /* 0x000000070a387819 */ /* 0x000fe20000010203 */
[----:B------:R-:W-:Y:S06]  /*a700*/  @!P0 BRA `(.L_x_4204) ;  /* 0x00000034008c8947 */ /* 0x000fec0003800000 */
[----:B------:R-:W1:Y:S01]  /*a710*/  LDC R0, c[0x0][0x428] ;  /* 0x00010a00ff007b82 */ /* 0x000e620000000800 */
[----:B------:R-:W-:Y:S01]  /*a720*/  ISETP.GE.AND P0, PT, R22, R9, PT ;  /* 0x000000091600720c */ /* 0x000fe20003f06270 */
[----:B------:R-:W-:Y:S01]  /*a730*/  IMAD R3, R209, 0x80, R22 ;  /* 0x00000080d1037824 */ /* 0x000fe200078e0216 */
[----:B------:R-:W-:Y:S01]  /*a740*/  BSSY B1, `(.L_x_4205) ;  /* 0x0000050000017945 */ /* 0x000fe20003800000 */
        /* <DEDUP_REMOVED lines=12> */
[----:B------:R-:W-:Y:S02]  /*a810*/  IMAD.MOV.U32 R10, RZ, RZ, R52 ;  /* 0x000000ffff0a7224 */ /* 0x000fe400078e0034 */
[----:B------:R-:W-:Y:S02]  /*a820*/  IMAD.MOV.U32 R14, RZ, RZ, R50 ;  /* 0x000000ffff0e7224 */ /* 0x000fe400078e0032 */
[----:B------:R-:W-:Y:S01]  /*a830*/  IMAD.MOV.U32 R15, RZ, RZ, R55 ;  /* 0x000000ffff0f7224 */ /* 0x000fe200078e0037 */
[----:B-1----:R-:W-:-:S13]  /*a840*/  ISETP.NE.AND P1, PT, R0, 0x1, PT ;  /* 0x000000010000780c */ /* 0x002fda0003f25270 */
[----:B------:R-:W1:Y:S08]  /*a850*/  @P1 LDC R0, c[0x0][0x42c] ;  /* 0x00010b00ff001b82 */ /* 0x000e700000000800 */
[----:B------:R-:W2:Y:S01]  /*a860*/  @P1 LDC R11, c[0x0][0x430] ;  /* 0x00010c00ff0b1b82 */ /* 0x000ea20000000800 */
[----:B-1----:R-:W-:-:S05]  /*a870*/  @P1 IMAD.HI.U32 R0, R3, R0, RZ ;  /* 0x0000000003001227 */ /* 0x002fca00078e00ff */
[----:B--2---:R-:W-:Y:S01]  /*a880*/  @P1 SHF.R.U32.HI R3, RZ, R11, R0 ;  /* 0x0000000bff031219 */ /* 0x004fe20000011600 */
[----:B------:R-:W-:-:S03]  /*a890*/  IMAD.MOV.U32 R11, RZ, RZ, R49 ;  /* 0x000000ffff0b7224 */ /* 0x000fc600078e0031 */
[----:B------:R-:W-:Y:S01]  /*a8a0*/  SHF.R.S32.HI R47, RZ, 0x1f, R3 ;  /* 0x0000001fff2f7819 */ /* 0x000fe20000011403 */
[----:B------:R-:W-:Y:S06]  /*a8b0*/  @P0 BRA `(.L_x_4206) ;  /* 0x0000000000e00947 */ /* 0x000fec0003800000 */
[-C--:B------:R-:W-:Y:S01]  /*a8c0*/  IMAD R0, R225, R6.reuse, RZ ;  /* 0x00000006e1007224 */ /* 0x080fe200078e02ff */
[----:B------:R-:W-:Y:S01]  /*a8d0*/  ULDC UR4, c[0x0][0x3d4] ;  /* 0x0000f50000047ab9 */ /* 0x000fe20000000800 */
[----:B------:R-:W-:Y:S01]  /*a8e0*/  IMAD.MOV.U32 R8, RZ, RZ, R204 ;  /* 0x000000ffff087224 */ /* 0x000fe200078e00cc */
[----:B------:R-:W-:Y:S01]  /*a8f0*/  ULDC.64 UR6, c[0x0][0x3c8] ;  /* 0x0000f20000067ab9 */ /* 0x000fe20000000a00 */
[----:B------:R-:W-:Y:S01]  /*a900*/  IMAD.MOV.U32 R9, RZ, RZ, R45 ;  /* 0x000000ffff097224 */ /* 0x000fe200078e002d */
[----:B------:R-:W-:Y:S01]  /*a910*/  ULDC.64 UR8, c[0x0][0x3e0] ;  /* 0x0000f80000087ab9 */ /* 0x000fe20000000a00 */
[C---:B------:R-:W-:Y:S01]  /*a920*/  IMAD R21, R22.reuse, R7, R0 ;  /* 0x0000000716157224 */ /* 0x040fe200078e0200 */
[----:B------:R-:W-:Y:S01]  /*a930*/  CS2R R42, SRZ ;  /* 0x00000000002a7805 */ /* 0x000fe2000001ff00 */
[----:B------:R-:W-:Y:S01]  /*a940*/  IMAD.WIDE.U32 R12, R22, R6, R8 ;  /* 0x00000006160c7225 */ /* 0x000fe200078e0008 */
[----:B------:R-:W-:-:S03]  /*a950*/  CS2R R40, SRZ ;  /* 0x0000000000287805 */ /* 0x000fc6000001ff00 */
[----:B------:R-:W-:Y:S01]  /*a960*/  IMAD R0, R225, R4, RZ ;  /* 0x00000004e1007224 */ /* 0x000fe200078e02ff */
[----:B------:R-:W-:Y:S01]  /*a970*/  IADD3 R12, P2, P5, R57, R52, R12 ;  /* 0x00000034390c7210 */ /* 0x000fe20007d5e00c */
[----:B------:R-:W-:Y:S02]  /*a980*/  IMAD.IADD R21, R21, 0x1, R13 ;  /* 0x0000000115157824 */ /* 0x000fe400078e020d */
[----:B------:R-:W-:-:S04]  /*a990*/  IMAD.WIDE.U32 R8, R22, R4, R8 ;  /* 0x0000000416087225 */ /* 0x000fc800078e0008 */
[----:B------:R-:W-:Y:S01]  /*a9a0*/  IMAD R13, R22, R5, R0 ;  /* 0x00000005160d7224 */ /* 0x000fe200078e0200 */
[----:B------:R-:W-:Y:S01]  /*a9b0*/  IADD3 R44, P3, P4, R59, R50, R8 ;  /* 0x000000323b2c7210 */ /* 0x000fe20007c7e008 */
[C---:B------:R-:W-:Y:S02]  /*a9c0*/  VIADD R8, R204.reuse, 0x10 ;  /* 0x00000010cc087836 */ /* 0x040fe40000000000 */
[----:B------:R-:W-:Y:S02]  /*a9d0*/  IMAD.IADD R0, R13, 0x1, R9 ;  /* 0x000000010d007824 */ /* 0x000fe400078e0209 */
[----:B------:R-:W-:Y:S01]  /*a9e0*/  VIADD R20, R204, 0x20 ;  /* 0x00000020cc147836 */ /* 0x000fe20000000000 */
[----:B------:R-:W-:Y:S01]  /*a9f0*/  ISETP.GE.AND P1, PT, R8, UR4, PT ;  /* 0x0000000408007c0c */ /* 0x000fe2000bf26270 */
[----:B------:R-:W-:Y:S01]  /*aa00*/  VIADD R9, R204, 0x30 ;  /* 0x00000030cc097836 */ /* 0x000fe20000000000 */
[----:B------:R-:W-:Y:S02]  /*aa10*/  IADD3.X R0, R56, R55, R0, P3, P4 ;  /* 0x0000003738007210 */ /* 0x000fe40001fe8400 */
[----:B------:R-:W-:-:S02]  /*aa20*/  ISETP.GE.AND P4, PT, R204, UR4, PT ;  /* 0x00000004cc007c0c */ /* 0x000fc4000bf86270 */
[----:B------:R-:W-:Y:S02]  /*aa30*/  IADD3.X R8, R54, R49, R21, P2, P5 ;  /* 0x0000003136087210 */ /* 0x000fe400017ea415 */
[----:B------:R-:W-:Y:S02]  /*aa40*/  IADD3 R12, P3, R12, UR6, RZ ;  /* 0x000000060c0c7c10 */ /* 0x000fe4000ff7e0ff */
[----:B------:R-:W-:Y:S02]  /*aa50*/  IADD3 R44, P5, R44, UR8, RZ ;  /* 0x000000082c2c7c10 */ /* 0x000fe4000ffbe0ff */
[----:B------:R-:W-:Y:S01]  /*aa60*/  ISETP.GE.AND P2, PT, R20, UR4, PT ;  /* 0x0000000414007c0c */ /* 0x000fe2000bf46270 */
[----:B------:R-:W-:Y:S01]  /*aa70*/  VIADD R20, R204, 0x40 ;  /* 0x00000040cc147836 */ /* 0x000fe20000000000 */
[----:B------:R-:W-:Y:S02]  /*aa80*/  IADD3.X R13, R8, UR7, RZ, P3, !PT ;  /* 0x00000007080d7c10 */ /* 0x000fe40009ffe4ff */
[----:B------:R-:W-:Y:S01]  /*aa90*/  IADD3.X R45, R0, UR9, RZ, P5, !PT ;  /* 0x00000009002d7c10 */ /* 0x000fe2000affe4ff */
[----:B------:R-:W-:Y:S01]  /*aaa0*/  VIADD R0, R204, 0x50 ;  /* 0x00000050cc007836 */ /* 0x000fe20000000000 */
[----:B------:R-:W-:Y:S01]  /*aab0*/  ISETP.GE.AND P3, PT, R9, UR4, PT ;  /* 0x0000000409007c0c */ /* 0x000fe2000bf66270 */
[----:B------:R1:W5:Y:S01]  /*aac0*/  @!P4 LDG.E.64 R42, desc[UR40][R12.64] ;  /* 0x000000280c2ac981 */ /* 0x000362000c1e1b00 */
[----:B------:R-:W-:-:S03]  /*aad0*/  ISETP.GE.AND P5, PT, R20, UR4, PT ;  /* 0x0000000414007c0c */ /* 0x000fc6000bfa6270 */
[----:B------:R1:W5:Y:S01]  /*aae0*/  @!P4 LDG.E.64 R40, desc[UR40][R44.64] ;  /* 0x000000282c28c981 */ /* 0x000362000c1e1b00 */
[----:B------:R-:W-:Y:S02]  /*aaf0*/  ISETP.GE.AND P4, PT, R0, UR4, PT ;  /* 0x0000000400007c0c */ /* 0x000fe4000bf86270 */
        /* <DEDUP_REMOVED lines=20> */
.L_x_4206:
[----:B------:R-:W-:Y:S05]  /*ac40*/  BSYNC B1 ;  /* 0x0000000000017941 */ /* 0x000fea0003800000 */
.L_x_4205:
[-C--:B------:R-:W-:Y:S01]  /*ac50*/  IMAD R0, R47, R6.reuse, RZ ;  /* 0x000000062f007224 */ /* 0x080fe200078e02ff */
[----:B------:R-:W-:Y:S01]  /*ac60*/  ULDC.64 UR4, c[0x0][0x3c8] ;  /* 0x0000f20000047ab9 */ /* 0x000fe20000000a00 */
[----:B------:R-:W-:Y:S01]  /*ac70*/  IMAD.WIDE.U32 R10, R3, R6, R10 ;  /* 0x00000006030a7225 */ /* 0x000fe200078e000a */
[----:B------:R-:W-:-:S03]  /*ac80*/  ULDC.64 UR6, c[0x0][0x3e0] ;  /* 0x0000f80000067ab9 */ /* 0x000fc60000000a00 */
[----:B------:R-:W-:-:S04]  /*ac90*/  IMAD.WIDE.U32 R14, R3, R4, R14 ;  /* 0x00000004030e7225 */ /* 0x000fc800078e000e */
[----:B------:R-:W-:Y:S01]  /*aca0*/  IMAD R6, R47, R4, RZ ;  /* 0x000000042f067224 */ /* 0x000fe200078e02ff */
[----:B------:R-:W-:Y:S01]  /*acb0*/  IADD3 R4, P1, R10, UR4, RZ ;  /* 0x000000040a047c10 */ /* 0x000fe2000ff3e0ff */
[C---:B-1----:R-:W-:Y:S01]  /*acc0*/  IMAD R13, R3.reuse, R7, R0 ;  /* 0x00000007030d7224 */ /* 0x042fe200078e0200 */
[----:B------:R-:W-:Y:S01]  /*acd0*/  IADD3 R0, P2, R14, UR6, RZ ;  /* 0x000000060e007c10 */ /* 0x000fe2000ff5e0ff */
[----:B------:R-:W-:Y:S01]  /*ace0*/  IMAD R3, R3, R5, R6 ;  /* 0x0000000503037224 */ /* 0x000fe200078e0206 */
[----:B------:R-:W-:Y:S02]  /*acf0*/  UMOV UR4, 0xffffffff ;  /* 0xffffffff00047882 */ /* 0x000fe40000000000 */
[----:B------:R-:W-:Y:S02]  /*ad00*/  IADD3.X R13, R11, UR5, R13, P1, !PT ;  /* 0x000000050b0d7c10 */ /* 0x000fe40008ffe40d */
[----:B------:R-:W-:Y:S01]  /*ad10*/  IADD3.X R3, R15, UR7, R3, P2, !PT ;  /* 0x000000070f037c10 */ /* 0x000fe200097fe403 */
[----:B------:R-:W-:Y:S06]  /*ad20*/  BRA.DIV UR4, `(.L_x_4207) ;  /* 0x000001f604cc7947 */ /* 0x000fec000b800000 */
.L_x_4494:
[----:B------:R-:W-:-:S03]  /*ad30*/  UMOV UR4, 0xffffffff ;  /* 0xffffffff00047882 */ /* 0x000fc60000000000 */
[----:B------:R-:W-:Y:S05]  /*ad40*/  BRA.DIV UR4, `(.L_x_4208) ;  /* 0x000001f604e87947 */ /* 0x000fea000b800000 */
.L_x_4497:
[----:B------:R-:W-:-:S03]  /*ad50*/  UMOV UR4, 0xffffffff ;  /* 0xffffffff00047882 */ /* 0x000fc60000000000 */
[----:B------:R-:W-:Y:S05]  /*ad60*/  BRA.DIV UR4, `(.L_x_4209) ;  /* 0x000001fa04087947 */ /* 0x000fea000b800000 */
.L_x_4500:
[----:B------:R-:W-:-:S03]  /*ad70*/  UMOV UR4, 0xffffffff ;  /* 0xffffffff00047882 */ /* 0x000fc60000000000 */
[----:B------:R-:W-:Y:S05]  /*ad80*/  BRA.DIV UR4, `(.L_x_4210) ;  /* 0x000001fa04287947 */ /* 0x000fea000b800000 */
.L_x_4503:
        /* <DEDUP_REMOVED lines=8> */
.L_x_4504:
[----:B------:R-:W-:Y:S05]  /*ae10*/  BSYNC B1 ;  /* 0x0000000000017941 */ /* 0x000fea0003800000 */
.L_x_4211:
[----:B------:R-:W-:Y:S05]  /*ae20*/  @P0 BRA `(.L_x_4213) ;  /* 0x0000006400280947 */ /* 0x000fea0003800000 */
[----:B------:R-:W2:Y:S01]  /*ae30*/  LDC R5, c[0x0][0x3d4] ;  /* 0x0000f500ff057b82 */ /* 0x000ea20000000800 */
[C---:B------:R-:W-:Y:S01]  /*ae40*/  VIADD R0, R204.reuse, 0x10 ;  /* 0x00000010cc007836 */ /* 0x040fe20000000000 */
[----:B------:R-:W-:Y:S01]  /*ae50*/  BSSY B1, `(.L_x_4214) ;  /* 0x0000085000017945 */ /* 0x000fe20003800000 */
[----:B------:R-:W-:Y:S01]  /*ae60*/  VIADD R4, R204, 0x20 ;  /* 0x00000020cc047836 */ /* 0x000fe20000000000 */
[----:B------:R-:W-:Y:S01]  /*ae70*/  LOP3.LUT P5, RZ, R218, 0x2, RZ, 0xc0, !PT ;  /* 0x00000002daff7812 */ /* 0x000fe200078ac0ff */
[----:B------:R-:W-:Y:S02]  /*ae80*/  VIADD R6, R204, 0x30 ;  /* 0x00000030cc067836 */ /* 0x000fe40000000000 */
[----:B-1----:R-:W-:Y:S01]  /*ae90*/  IMAD.IADD R3, R16, 0x1, R220 ;  /* 0x0000000110037824 */ /* 0x002fe200078e02dc */
        /* <DEDUP_REMOVED lines=15> */
[----:B------:R-:W-:Y:S02]  /*af90*/  LOP3.LUT R10, R10, 0xff, RZ, 0xc0, !PT ;  /* 0x000000ff0a0a7812 */ /* 0x000fe400078ec0ff */
[----:B------:R-:W-:-:S02]  /*afa0*/  LOP3.LUT R12, R12, 0xff, RZ, 0xc0, !PT ;  /* 0x000000ff0c0c7812 */ /* 0x000fc400078ec0ff */
[----:B------:R-:W-:Y:S02]  /*afb0*/  SHF.R.U32.HI R14, RZ, 0x8, R41 ;  /* 0x00000008ff0e7819 */ /* 0x000fe40000011629 */
[----:B------:R-:W-:Y:S02]  /*afc0*/  PRMT R11, R10, 0x7604, R11 ;  /* 0x000076040a0b7816 */ /* 0x000fe4000000000b */
[----:B------:R-:W-:Y:S02]  /*afd0*/  PRMT R12, R12, 0x7604, R13 ;  /* 0x000076040c0c7816 */ /* 0x000fe4000000000d */
[----:B------:R-:W-:Y:S02]  /*afe0*/  SHF.R.U32.HI R13, RZ, 0x10, R43 ;  /* 0x00000010ff0d7819 */ /* 0x000fe4000001162b */
[----:B------:R-:W-:Y:S02]  /*aff0*/  SHF.R.U32.HI R10, RZ, 0x8, R40 ;  /* 0x00000008ff0a7819 */ /* 0x000fe40000011628 */
[----:B------:R-:W-:Y:S01]  /*b000*/  LOP3.LUT R45, R41, 0xff, RZ, 0xc0, !PT ;  /* 0x000000ff292d7812 */ /* 0x000fe200078ec0ff */
[----:B------:R-:W-:Y:S01]  /*b010*/  IMAD.U32 R13, R13, 0x10000, RZ ;  /* 0x000100000d0d7824 */ /* 0x000fe200078e00ff */
[----:B------:R-:W-:-:S02]  /*b020*/  LOP3.LUT R14, R14, 0xff, RZ, 0xc0, !PT ;  /* 0x000000ff0e0e7812 */ /* 0x000fc400078ec0ff */
[----:B------:R-:W-:Y:S02]  /*b030*/  SHF.R.U32.HI R44, RZ, 0x10, R41 ;  /* 0x00000010ff2c7819 */ /* 0x000fe40000011629 */
[----:B------:R-:W-:Y:S02]  /*b040*/  LOP3.LUT R15, R40, 0xff, RZ, 0xc0, !PT ;  /* 0x000000ff280f7812 */ /* 0x000fe400078ec0ff */
[----:B------:R-:W-:Y:S02]  /*b050*/  LOP3.LUT R10, R10, 0xff, RZ, 0xc0, !PT ;  /* 0x000000ff0a0a7812 */ /* 0x000fe400078ec0ff */
[----:B------:R-:W-:Y:S01]  /*b060*/  PRMT R14, R14, 0x7604, R45 ;  /* 0x000076040e0e7816 */ /* 0x000fe2000000002d */
[----:B------:R-:W-:Y:S01]  /*b070*/  IMAD.U32 R45, R44, 0x10000, RZ ;  /* 0x000100002c2d7824 */ /* 0x000fe200078e00ff */
[----:B------:R-:W-:Y:S02]  /*b080*/  PRMT R15, R10, 0x7604, R15 ;  /* 0x000076040a0f7816 */ /* 0x000fe4000000000f */
[----:B------:R-:W-:-:S02]  /*b090*/  LOP3.LUT R11, R11, 0xff0000, R42, 0xf8, !PT ;  /* 0x00ff00000b0b7812 */ /* 0x000fc400078ef82a */
[----:B------:R-:W-:Y:S02]  /*b0a0*/  LOP3.LUT R13, R12, 0xff0000, R13, 0xf8, !PT ;  /* 0x00ff00000c0d7812 */ /* 0x000fe400078ef80d */
[----:B------:R-:W-:Y:S02]  /*b0b0*/  LOP3.LUT R47, R14, 0xff0000, R45, 0xf8, !PT ;  /* 0x00ff00000e2f7812 */ /* 0x000fe400078ef82d */
[----:B------:R-:W-:Y:S02]  /*b0c0*/  LOP3.LUT R45, R15, 0xff0000, R40, 0xf8, !PT ;  /* 0x00ff00000f2d7812 */ /* 0x000fe400078ef828 */
[----:B------:R-:W-:Y:S02]  /*b0d0*/  LOP3.LUT R15, R11, 0xff000000, R42, 0xf8, !PT ;  /* 0xff0000000b0f7812 */ /* 0x000fe400078ef82a */
[----:B------:R-:W-:Y:S02]  /*b0e0*/  LOP3.LUT R47, R47, 0xff000000, R41, 0xf8, !PT ;  /* 0xff0000002f2f7812 */ /* 0x000fe400078ef829 */
[----:B------:R-:W-:-:S02]  /*b0f0*/  LOP3.LUT R42, R13, 0xff000000, R43, 0xf8, !PT ;  /* 0xff0000000d2a7812 */ /* 0x000fc400078ef82b */
[----:B-1----:R-:W-:Y:S02]  /*b100*/  F2FP.F16.E4M3.UNPACK_B R10, R6.H1 ;  /* 0x00000006ff0a723e */ /* 0x002fe400030006ff */
[----:B------:R-:W-:Y:S02]  /*b110*/  LOP3.LUT R45, R45, 0xff000000, R40, 0xf8, !PT ;  /* 0xff0000002d2d7812 */ /* 0x000fe400078ef828 */
[----:B------:R-:W-:Y:S01]  /*b120*/  F2FP.F16.E4M3.UNPACK_B R43, R47 ;  /* 0x0000002fff2b723e */ /* 0x000fe200020006ff */
[--C-:B------:R-:W-:Y:S01]  /*b130*/  HADD2.F32 R13, -RZ, R10.reuse.H0_H0 ;  /* 0x2000000aff0d7230 */ /* 0x100fe20000004100 */
[----:B------:R-:W-:Y:S01]  /*b140*/  F2FP.F16.E4M3.UNPACK_B R40, R42 ;  /* 0x0000002aff28723e */ /* 0x000fe200020006ff */
[----:B------:R-:W-:Y:S01]  /*b150*/  HADD2.F32 R10, -RZ, R10.H1_H1 ;  /* 0x3000000aff0a7230 */ /* 0x000fe20000004100 */
[----:B------:R-:W-:Y:S01]  /*b160*/  F2FP.F16.E4M3.UNPACK_B R12, R6 ;  /* 0x00000006ff0c723e */ /* 0x000fe200020006ff */
[--C-:B------:R-:W-:Y:S01]  /*b170*/  HADD2.F32 R44, -RZ, R43.reuse.H1_H1 ;  /* 0x3000002bff2c7230 */ /* 0x100fe20000004100 */
[----:B------:R-:W-:Y:S01]  /*b180*/  F2FP.F16.E4M3.UNPACK_B R11, R5.H1 ;  /* 0x00000005ff0b723e */ /* 0x000fe200030006ff */
[----:B------:R-:W-:Y:S01]  /*b190*/  HADD2.F32 R41, -RZ, R40.H1_H1 ;  /* 0x30000028ff297230 */ /* 0x000fe20000004100 */
[----:B------:R-:W-:Y:S01]  /*b1a0*/  F2FP.F16.E4M3.UNPACK_B R14, R7 ;  /* 0x00000007ff0e723e */ /* 0x000fe200020006ff */
[----:B------:R-:W-:-:S02]  /*b1b0*/  HADD2.F32 R43, -RZ, R43.H0_H0 ;  /* 0x2000002bff2b7230 */ /* 0x000fc40000004100 */
[CC--:B------:R-:W-:Y:S01]  /*b1c0*/  FMUL.FTZ R46, R10.reuse, R44.reuse ;  /* 0x0000002c0a2e7220 */ /* 0x0c0fe20000410000 */
        /* <DEDUP_REMOVED lines=41> */
[----:B------:R-:W-:Y:S01]  /*b460*/  HADD2.F32 R41, -RZ, R13.H0_H0 ;  /* 0x2000000dff297230 */ /* 0x000fe20000004100 */
[----:B------:R-:W-:Y:S01]  /*b470*/  F2FP.SATFINITE.E4M3.F32.PACK_AB_MERGE_C R47, R47, R52, RZ ;  /* 0x000000342f2f723e */ /* 0x000fe200048070ff */
        /* <DEDUP_REMOVED lines=11> */
[----:B------:R-:W-:Y:S02]  /*b530*/  HADD2.F32 R6, -RZ, R15.H1_H1 ;  /* 0x3000000fff067230 */ /* 0x000fe40000004100 */
        /* <DEDUP_REMOVED lines=22> */
.L_x_4215:
[----:B------:R-:W-:Y:S05]  /*b6a0*/  BSYNC B1 ;  /* 0x0000000000017941 */ /* 0x000fea0003800000 */
.L_x_4214:
        /* <DEDUP_REMOVED lines=49> */
[-C--:B------:R-:W-:Y:S01]  /*b9c0*/  FMUL.FTZ R45, R10, R38.reuse ;  /* 0x000000260a2d7220 */ /* 0x080fe20000410000 */
        /* <DEDUP_REMOVED lines=8> */
[----:B------:R-:W-:Y:S01]  /*ba50*/  FMUL.FTZ R42, R5, R37 ;  /* 0x00000025052a7220 */ /* 0x000fe20000410000 */
        /* <DEDUP_REMOVED lines=66> */
.L_x_4217:
[----:B------:R-:W-:Y:S05]  /*be80*/  BSYNC B1 ;  /* 0x0000000000017941 */ /* 0x000fea0003800000 */
.L_x_4216:
[----:B------:R-:W-:Y:S04]  /*be90*/  BSSY B1, `(.L_x_4218) ;  /* 0x0000078000017945 */ /* 0x000fe80003800000 */
[----:B------:R-:W-:Y:S05]  /*bea0*/  @P1 BRA `(.L_x_4219) ;  /* 0x0000000400d81947 */ /* 0x000fea0003800000 */
[----:B-12---:R-:W1:Y:S01]  /*beb0*/  LDS.128 R4, [R3+0x1a400] ;  /* 0x01a4000003047984 */ /* 0x006e620000000c00 */
        /* <DEDUP_REMOVED lines=117> */
.L_x_4219:
[----:B------:R-:W-:Y:S05]  /*c610*/  BSYNC B1 ;  /* 0x0000000000017941 */ /* 0x000fea0003800000 */
.L_x_4218:
        /* <DEDUP_REMOVED lines=124> */
.L_x_4221:
[----:B------:R-:W-:Y:S05]  /*cde0*/  BSYNC B1 ;  /* 0x0000000000017941 */ /* 0x000fea0003800000 */
.L_x_4220:
[----:B------:R-:W-:Y:S04]  /*cdf0*/  BSSY B1, `(.L_x_4222) ;  /* 0x0000078000017945 */ /* 0x000fe80003800000 */
[----:B------:R-:W-:Y:S05]  /*ce00*/  @P3 BRA `(.L_x_4223) ;  /* 0x0000000400d83947 */ /* 0x000fea0003800000 */
[----:B-1234-:R-:W1:Y:S01]  /*ce10*/  LDS.128 R4, [R3+0x1c400] ;  /* 0x01c4000003047984 */ /* 0x01ee620000000c00 */
        /* <DEDUP_REMOVED lines=117> */
.L_x_4223:
[----:B------:R-:W-:Y:S05]  /*d570*/  BSYNC B1 ;  /* 0x0000000000017941 */ /* 0x000fea0003800000 */
.L_x_4222:
        /* <DEDUP_REMOVED lines=124> */
.L_x_4204:
[----:B------:R-:W1:Y:S01]  /*dd40*/  LDC R0, c[0x0][0x428] ;  /* 0x00010a00ff007b82 */ /* 0x000e620000000800 */
[----:B------:R-:W-:Y:S01]  /*dd50*/  ISETP.GE.AND P0, PT, R22, R9, PT ;  /* 0x000000091600720c */ /* 0x000fe20003f06270 */
[----:B------:R-:W-:Y:S01]  /*dd60*/  IMAD R3, R209, 0x80, R22 ;  /* 0x00000080d1037824 */ /* 0x000fe200078e0216 */
[----:B------:R-:W-:Y:S01]  /*dd70*/  BSSY B1, `(.L_x_4224) ;  /* 0x0000042000017945 */ /* 0x000fe20003800000 */
[----:B------:R-:W-:Y:S01]  /*dd80*/  IMAD.MOV.U32 R12, RZ, RZ, R52 ;  /* 0x000000ffff0c7224 */ /* 0x000fe200078e0034 */
[----:B------:R-:W-:Y:S01]  /*dd90*/  CS2R R24, SRZ ;  /* 0x0000000000187805 */ /* 0x000fe2000001ff00 */
[----:B------:R-:W-:Y:S01]  /*dda0*/  IMAD.MOV.U32 R13, RZ, RZ, R49 ;  /* 0x000000ffff0d7224 */ /* 0x000fe200078e0031 */
[----:B------:R-:W-:Y:S01]  /*ddb0*/  CS2R R26, SRZ ;  /* 0x00000000001a7805 */ /* 0x000fe2000001ff00 */
[----:B------:R-:W-:Y:S01]  /*ddc0*/  IMAD.MOV.U32 R14, RZ, RZ, R50 ;  /* 0x000000ffff0e7224 */ /* 0x000fe200078e0032 */
[----:B------:R-:W-:Y:S01]  /*ddd0*/  CS2R R28, SRZ ;  /* 0x00000000001c7805 */ /* 0x000fe2000001ff00 */
[----:B------:R-:W-:Y:S01]  /*dde0*/  IMAD.MOV.U32 R15, RZ, RZ, R55 ;  /* 0x000000ffff0f7224 */ /* 0x000fe200078e0037 */
        /* <DEDUP_REMOVED lines=9> */
[----:B-1----:R-:W-:-:S13]  /*de80*/  ISETP.NE.AND P1, PT, R0, 0x1, PT ;  /* 0x000000010000780c */ /* 0x002fda0003f25270 */
[----:B------:R-:W1:Y:S08]  /*de90*/  @P1 LDC R0, c[0x0][0x42c] ;  /* 0x00010b00ff001b82 */ /* 0x000e700000000800 */
[----:B------:R-:W2:Y:S01]  /*dea0*/  @P1 LDC R11, c[0x0][0x430] ;  /* 0x00010c00ff0b1b82 */ /* 0x000ea20000000800 */
[----:B-1----:R-:W-:-:S05]  /*deb0*/  @P1 IMAD.HI.U32 R0, R3, R0, RZ ;  /* 0x0000000003001227 */ /* 0x002fca00078e00ff */
[----:B--2---:R-:W-:-:S04]  /*dec0*/  @P1 SHF.R.U32.HI R3, RZ, R11, R0 ;  /* 0x0000000bff031219 */ /* 0x004fc80000011600 */
[----:B------:R-:W-:Y:S01]  /*ded0*/  SHF.R.S32.HI R21, RZ, 0x1f, R3 ;  /* 0x0000001fff157819 */ /* 0x000fe20000011403 */
[----:B------:R-:W-:Y:S06]  /*dee0*/  @P0 BRA `(.L_x_4225) ;  /* 0x0000000000a80947 */ /* 0x000fec0003800000 */
[C---:B------:R-:W-:Y:S01]  /*def0*/  IMAD R0, R225.reuse, R6, RZ ;  /* 0x00000006e1007224 */ /* 0x040fe200078e02ff */
[----:B------:R-:W-:Y:S01]  /*df00*/  ULDC.64 UR4, c[0x0][0x3c8] ;  /* 0x0000f20000047ab9 */ /* 0x000fe20000000a00 */
[----:B------:R-:W-:Y:S01]  /*df10*/  IMAD.MOV.U32 R8, RZ, RZ, R23 ;  /* 0x000000ffff087224 */ /* 0x000fe200078e0017 */
[----:B------:R-:W-:Y:S01]  /*df20*/  ULDC.64 UR6, c[0x0][0x3e0] ;  /* 0x0000f80000067ab9 */ /* 0x000fe20000000a00 */
[----:B------:R-:W-:Y:S01]  /*df30*/  IMAD.MOV.U32 R9, RZ, RZ, R58 ;  /* 0x000000ffff097224 */ /* 0x000fe200078e003a */
[----:B------:R-:W-:Y:S01]  /*df40*/  CS2R R36, SRZ ;  /* 0x0000000000247805 */ /* 0x000fe2000001ff00 */
[----:B------:R-:W-:Y:S01]  /*df50*/  IMAD R20, R225, R4, RZ ;  /* 0x00000004e1147224 */ /* 0x000fe200078e02ff */
[----:B------:R-:W-:Y:S01]  /*df60*/  CS2R R38, SRZ ;  /* 0x0000000000267805 */ /* 0x000fe2000001ff00 */
[----:B------:R-:W-:Y:S01]  /*df70*/  IMAD.WIDE.U32 R10, R22, R6, R8 ;  /* 0x00000006160a7225 */ /* 0x000fe200078e0008 */
[----:B------:R-:W-:Y:S02]  /*df80*/  CS2R R40, SRZ ;  /* 0x0000000000287805 */ /* 0x000fe4000001ff00 */
[----:B------:R-:W-:-:S02]  /*df90*/  CS2R R42, SRZ ;  /* 0x00000000002a7805 */ /* 0x000fc4000001ff00 */
[----:B------:R-:W-:Y:S01]  /*dfa0*/  CS2R R44, SRZ ;  /* 0x00000000002c7805 */ /* 0x000fe2000001ff00 */
[C---:B------:R-:W-:Y:S01]  /*dfb0*/  IMAD R25, R22.reuse, R7, R0 ;  /* 0x0000000716197224 */ /* 0x040fe200078e0200 */
[----:B------:R-:W-:Y:S01]  /*dfc0*/  IADD3 R52, P1, P2, R57, R52, R10 ;  /* 0x0000003439347210 */ /* 0x000fe20007a3e00a */
[C---:B------:R-:W-:Y:S01]  /*dfd0*/  IMAD.WIDE.U32 R8, R22.reuse, R4, R8 ;  /* 0x0000000416087225 */ /* 0x040fe200078e0008 */
[----:B------:R-:W-:Y:S02]  /*dfe0*/  CS2R R46, SRZ ;  /* 0x00000000002e7805 */ /* 0x000fe4000001ff00 */
[----:B------:R-:W-:Y:S02]  /*dff0*/  CS2R R28, SRZ ;  /* 0x00000000001c7805 */ /* 0x000fe4000001ff00 */
[----:B------:R-:W-:Y:S01]  /*e000*/  CS2R R30, SRZ ;  /* 0x00000000001e7805 */ /* 0x000fe2000001ff00 */
[----:B------:R-:W-:Y:S01]  /*e010*/  IMAD R27, R22, R5, R20 ;  /* 0x00000005161b7224 */ /* 0x000fe200078e0214 */
[----:B------:R-:W-:Y:S01]  /*e020*/  IADD3 R10, P3, P4, R59, R50, R8 ;  /* 0x000000323b0a7210 */ /* 0x000fe20007c7e008 */
[----:B------:R-:W-:Y:S01]  /*e030*/  IMAD.IADD R25, R11, 0x1, R25 ;  /* 0x000000010b197824 */ /* 0x000fe200078e0219 */
[----:B------:R-:W-:Y:S01]  /*e040*/  CS2R R32, SRZ ;  /* 0x0000000000207805 */ /* 0x000fe2000001ff00 */
[----:B------:R-:W-:Y:S01]  /*e050*/  IMAD.IADD R0, R9, 0x1, R27 ;  /* 0x0000000109007824 */ /* 0x000fe200078e021b */
[----:B------:R-:W-:-:S02]  /*e060*/  CS2R R26, SRZ ;  /* 0x00000000001a7805 */ /* 0x000fc4000001ff00 */
[----:B------:R-:W-:Y:S02]  /*e070*/  CS2R R34, SRZ ;  /* 0x0000000000227805 */ /* 0x000fe4000001ff00 */
[----:B------:R-:W-:Y:S02]  /*e080*/  IADD3.X R9, R54, R49, R25, P1, P2 ;  /* 0x0000003136097210 */ /* 0x000fe40000fe4419 */
[----:B------:R-:W-:Y:S02]  /*e090*/  CS2R R24, SRZ ;  /* 0x0000000000187805 */ /* 0x000fe4000001ff00 */
[----:B------:R-:W-:Y:S01]  /*e0a0*/  IADD3 R8, P1, R52, UR4, RZ ;  /* 0x0000000434087c10 */ /* 0x000fe2000ff3e0ff */
[----:B------:R-:W-:Y:S01]  /*e0b0*/  ULDC UR4, c[0x0][0x3d4] ;  /* 0x0000f50000047ab9 */ /* 0x000fe20000000800 */
[----:B------:R-:W-:Y:S02]  /*e0c0*/  IADD3.X R0, R56, R55, R0, P3, P4 ;  /* 0x0000003738007210 */ /* 0x000fe40001fe8400 */
[----:B------:R-:W-:-:S02]  /*e0d0*/  IADD3 R10, P2, R10, UR6, RZ ;  /* 0x000000060a0a7c10 */ /* 0x000fc4000ff5e0ff */
[----:B------:R-:W-:Y:S02]  /*e0e0*/  IADD3.X R9, R9, UR5, RZ, P1, !PT ;  /* 0x0000000509097c10 */ /* 0x000fe40008ffe4ff */
[----:B------:R-:W-:Y:S02]  /*e0f0*/  IADD3.X R11, R0, UR7, RZ, P2, !PT ;  /* 0x00000007000b7c10 */ /* 0x000fe400097fe4ff */
[----:B------:R-:W-:Y:S02]  /*e100*/  ISETP.GE.AND P1, PT, R23, UR4, PT ;  /* 0x0000000417007c0c */ /* 0x000fe4000bf26270 */
[----:B------:R-:W-:Y:S02]  /*e110*/  ISETP.GE.AND P2, PT, R213, UR4, PT ;  /* 0x00000004d5007c0c */ /* 0x000fe4000bf46270 */
[----:B------:R-:W-:-:S09]  /*e120*/  ISETP.GE.AND P3, PT, R214, UR4, PT ;  /* 0x00000004d6007c0c */ /* 0x000fd2000bf66270 */
[----:B------:R1:W5:Y:S04]  /*e130*/  @!P1 LDG.E.128 R36, desc[UR40][R8.64] ;  /* 0x0000002808249981 */ /* 0x000368000c1e1d00 */
[----:B------:R1:W5:Y:S04]  /*e140*/  @!P2 LDG.E.128 R40, desc[UR40][R8.64+0x20] ;  /* 0x000020280828a981 */ /* 0x000368000c1e1d00 */
[----:B------:R1:W5:Y:S04]  /*e150*/  @!P3 LDG.E.128 R44, desc[UR40][R8.64+0x40] ;  /* 0x00004028082cb981 */ /* 0x000368000c1e1d00 */
[----:B------:R1:W5:Y:S04]  /*e160*/  @!P1 LDG.E.128 R24, desc[UR40][R10.64] ;  /* 0x000000280a189981 */ /* 0x000368000c1e1d00 */
[----:B------:R1:W5:Y:S04]  /*e170*/  @!P2 LDG.E.128 R28, desc[UR40][R10.64+0x20] ;  /* 0x000020280a1ca981 */ /* 0x000368000c1e1d00 */
[----:B------:R1:W5:Y:S02]  /*e180*/  @!P3 LDG.E.128 R32, desc[UR40][R10.64+0x40] ;  /* 0x000040280a20b981 */ /* 0x000364000c1e1d00 */
.L_x_4225:
[----:B------:R-:W-:Y:S05]  /*e190*/  BSYNC B1 ;  /* 0x0000000000017941 */ /* 0x000fea0003800000 */
.L_x_4224:
        /* <DEDUP_REMOVED lines=14> */
.L_x_4507:
[----:B------:R-:W-:-:S03]  /*e280*/  UMOV UR4, 0xffffffff ;  /* 0xffffffff00047882 */ /* 0x000fc60000000000 */
[----:B------:R-:W-:Y:S05]  /*e290*/  BRA.DIV UR4, `(.L_x_4227) ;  /* 0x000001c604447947 */ /* 0x000fea000b800000 */
.L_x_4510:
[----:B------:R-:W-:-:S03]  /*e2a0*/  UMOV UR4, 0xffffffff ;  /* 0xffffffff00047882 */ /* 0x000fc60000000000 */
[----:B------:R-:W-:Y:S05]  /*e2b0*/  BRA.DIV UR4, `(.L_x_4228) ;  /* 0x000001c604647947 */ /* 0x000fea000b800000 */
.L_x_4513:
[----:B------:R-:W-:-:S03]  /*e2c0*/  UMOV UR4, 0xffffffff ;  /* 0xffffffff00047882 */ /* 0x000fc60000000000 */
[----:B------:R-:W-:Y:S05]  /*e2d0*/  BRA.DIV UR4, `(.L_x_4229) ;  /* 0x000001c604847947 */ /* 0x000fea000b800000 */
.L_x_4516:
        /* <DEDUP_REMOVED lines=8> */
.L_x_4517:
[----:B------:R-:W-:Y:S05]  /*e360*/  BSYNC B1 ;  /* 0x0000000000017941 */ /* 0x000fea0003800000 */
.L_x_4230:
[----:B------:R-:W-:Y:S05]  /*e370*/  @P0 BRA `(.L_x_4213) ;  /* 0x0000002c00d40947 */ /* 0x000fea0003800000 */
[----:B------:R-:W2:Y:S01]  /*e380*/  LDC R0, c[0x0][0x3d4] ;  /* 0x0000f500ff007b82 */ /* 0x000ea20000000800 */
[----:B------:R-:W-:Y:S01]  /*e390*/  BSSY B1, `(.L_x_4232) ;  /* 0x00000fb000017945 */ /* 0x000fe20003800000 */
[-C--:B--2---:R-:W-:Y:S02]  /*e3a0*/  ISETP.GE.AND P0, PT, R23, R0.reuse, PT ;  /* 0x000000001700720c */ /* 0x084fe40003f06270 */
[-C--:B------:R-:W-:Y:S02]  /*e3b0*/  ISETP.GE.AND P1, PT, R213, R0.reuse, PT ;  /* 0x00000000d500720c */ /* 0x080fe40003f26270 */
[----:B------:R-:W-:-:S09]  /*e3c0*/  ISETP.GE.AND P2, PT, R214, R0, PT ;  /* 0x00000000d600720c */ /* 0x000fd20003f46270 */
[----:B------:R-:W-:Y:S05]  /*e3d0*/  @P0 BRA `(.L_x_4233) ;  /* 0x0000000c00d80947 */ /* 0x000fea0003800000 */
[----:B-1---5:R-:W-:Y:S02]  /*e3e0*/  SHF.R.U32.HI R3, RZ, 0x8, R36 ;  /* 0x00000008ff037819 */ /* 0x022fe40000011624 */
[----:B------:R-:W-:Y:S02]  /*e3f0*/  LOP3.LUT R5, R36, 0xff, RZ, 0xc0, !PT ;  /* 0x000000ff24057812 */ /* 0x000fe400078ec0ff */
[----:B------:R-:W-:Y:S02]  /*e400*/  LOP3.LUT R4, R3, 0xff, RZ, 0xc0, !PT ;  /* 0x000000ff03047812 */ /* 0x000fe400078ec0ff */
[----:B------:R-:W-:Y:S02]  /*e410*/  LEA.HI R3, R0, R203, RZ, 0x1c ;  /* 0x000000cb00037211 */ /* 0x000fe400078fe0ff */
[----:B------:R-:W-:Y:S02]  /*e420*/  PRMT R13, R4, 0x7604, R5 ;  /* 0x00007604040d7816 */ /* 0x000fe40000000005 */
[----:B------:R-:W-:-:S02]  /*e430*/  SHF.R.U32.HI R8, RZ, 0x8, R38 ;  /* 0x00000008ff087819 */ /* 0x000fc40000011626 */
[----:B------:R-:W-:Y:S02]  /*e440*/  SHF.R.S32.HI R4, RZ, 0x1f, R3 ;  /* 0x0000001fff047819 */ /* 0x000fe40000011403 */
[----:B------:R-:W-:Y:S02]  /*e450*/  LOP3.LUT R9, R38, 0xff, RZ, 0xc0, !PT ;  /* 0x000000ff26097812 */ /* 0x000fe400078ec0ff */
[----:B------:R-:W-:Y:S02]  /*e460*/  LOP3.LUT R8, R8, 0xff, RZ, 0xc0, !PT ;  /* 0x000000ff08087812 */ /* 0x000fe400078ec0ff */
[----:B------:R-:W-:Y:S01]  /*e470*/  LEA.HI R5, R4, R3, RZ, 0x2 ;  /* 0x0000000304057211 */ /* 0x000fe200078f10ff */
[----:B------:R-:W-:Y:S01]  /*e480*/  IMAD.SHL.U32 R3, R3, 0x10, RZ ;  /* 0x0000001003037824 */ /* 0x000fe200078e00ff */
[----:B------:R-:W-:Y:S02]  /*e490*/  PRMT R21, R8, 0x7604, R9 ;  /* 0x0000760408157816 */ /* 0x000fe40000000009 */
[----:B------:R-:W-:Y:S01]  /*e4a0*/  SHF.R.U32.HI R8, RZ, 0x8, R24 ;  /* 0x00000008ff087819 */ /* 0x000fe20000011618 */
[----:B------:R-:W-:Y:S01]  /*e4b0*/  IMAD.SHL.U32 R5, R5, 0x800, RZ ;  /* 0x0000080005057824 */ /* 0x000fe200078e00ff */
[----:B------:R-:W-:-:S02]  /*e4c0*/  LOP3.LUT R4, R206, 0x30, R3, 0xf8, !PT ;  /* 0x00000030ce047812 */ /* 0x000fc400078ef803 */
[----:B------:R-:W-:Y:S02]  /*e4d0*/  SHF.R.U32.HI R6, RZ, 0x8, R37 ;  /* 0x00000008ff067819 */ /* 0x000fe40000011625 */
[----:B------:R-:W-:Y:S02]  /*e4e0*/  LOP3.LUT R9, R8, 0xff, RZ, 0xc0, !PT ;  /* 0x000000ff08097812 */ /* 0x000fe400078ec0ff */
[----:B------:R-:W-:Y:S02]  /*e4f0*/  LOP3.LUT R8, R4, R207, RZ, 0x3c, !PT ;  /* 0x000000cf04087212 */ /* 0x000fe400078e3cff */
[----:B------:R-:W-:Y:S02]  /*e500*/  LOP3.LUT R3, R5, 0xffffe000, RZ, 0xc0, !PT ;  /* 0xffffe00005037812 */ /* 0x000fe400078ec0ff */
[----:B------:R-:W-:Y:S02]  /*e510*/  LOP3.LUT R7, R37, 0xff, RZ, 0xc0, !PT ;  /* 0x000000ff25077812 */ /* 0x000fe400078ec0ff */
[----:B------:R-:W-:-:S02]  /*e520*/  LOP3.LUT R6, R6, 0xff, RZ, 0xc0, !PT ;  /* 0x000000ff06067812 */ /* 0x000fc400078ec0ff */
[----:B------:R-:W-:Y:S02]  /*e530*/  IADD3 R3, R8, R212, R3 ;  /* 0x000000d408037210 */ /* 0x000fe40007ffe003 */
[----:B------:R-:W-:Y:S02]  /*e540*/  PRMT R12, R6, 0x7604, R7 ;  /* 0x00007604060c7816 */ /* 0x000fe40000000007 */
[----:B------:R-:W-:Y:S01]  /*e550*/  SHF.R.U32.HI R6, RZ, 0x8, R39 ;  /* 0x00000008ff067819 */ /* 0x000fe20000011627 */
[----:B------:R-:W-:Y:S01]  /*e560*/  IMAD.IADD R3, R16, 0x1, R3 ;  /* 0x0000000110037824 */ /* 0x000fe200078e0203 */
[----:B------:R-:W-:Y:S02]  /*e570*/  LOP3.LUT R10, R24, 0xff, RZ, 0xc0, !PT ;  /* 0x000000ff180a7812 */ /* 0x000fe400078ec0ff */
[----:B------:R-:W-:Y:S02]  /*e580*/  LOP3.LUT R7, R39, 0xff, RZ, 0xc0, !PT ;  /* 0x000000ff27077812 */ /* 0x000fe400078ec0ff */
[----:B------:R-:W-:-:S02]  /*e590*/  LOP3.LUT R6, R6, 0xff, RZ, 0xc0, !PT ;  /* 0x000000ff06067812 */ /* 0x000fc400078ec0ff */
[----:B------:R-:W-:Y:S02]  /*e5a0*/  PRMT R53, R9, 0x7604, R10 ;  /* 0x0000760409357816 */ /* 0x000fe4000000000a */
[----:B------:R-:W1:Y:S01]  /*e5b0*/  LDS.128 R8, [R3+0x18400] ;  /* 0x0184000003087984 */ /* 0x000e620000000c00 */
[----:B------:R-:W-:Y:S02]  /*e5c0*/  PRMT R14, R6, 0x7604, R7 ;  /* 0x00007604060e7816 */ /* 0x000fe40000000007 */
[----:B------:R-:W-:Y:S01]  /*e5d0*/  SHF.R.U32.HI R15, RZ, 0x8, R25 ;  /* 0x00000008ff0f7819 */ /* 0x000fe20000011619 */
[----:B------:R-:W2:Y:S01]  /*e5e0*/  LDS.128 R4, [R229+0x18400] ;  /* 0x01840000e5047984 */ /* 0x000ea20000000c00 */
[----:B------:R-:W-:Y:S02]  /*e5f0*/  SHF.R.U32.HI R49, RZ, 0x8, R26 ;  /* 0x00000008ff317819 */ /* 0x000fe4000001161a */
        /* <DEDUP_REMOVED lines=8> */
[----:B------:R-:W-:Y:S01]  /*e680*/  SHF.R.U32.HI R49, RZ, 0x10, R39 ;  /* 0x00000010ff317819 */ /* 0x000fe20000011627 */
[----:B------:R-:W-:Y:S01]  /*e690*/  IMAD.U32 R55, R55, 0x10000, RZ ;  /* 0x0001000037377824 */ /* 0x000fe200078e00ff */
[--C-:B------:R-:W-:Y:S01]  /*e6a0*/  SHF.R.U32.HI R51, RZ, 0x8, R27.reuse ;  /* 0x00000008ff337819 */ /* 0x100fe2000001161b */
[----:B------:R-:W-:Y:S01]  /*e6b0*/  IMAD.U32 R15, R15, 0x10000, RZ ;  /* 0x000100000f0f7824 */ /* 0x000fe200078e00ff */
[----:B------:R-:W-:Y:S01]  /*e6c0*/  LOP3.LUT R52, R27, 0xff, RZ, 0xc0, !PT ;  /* 0x000000ff1b347812 */ /* 0x000fe200078ec0ff */
[----:B------:R-:W-:Y:S01]  /*e6d0*/  IMAD.U32 R49, R49, 0x10000, RZ ;  /* 0x0001000031317824 */ /* 0x000fe200078e00ff */
[----:B------:R-:W-:Y:S02]  /*e6e0*/  LOP3.LUT R51, R51, 0xff, RZ, 0xc0, !PT ;  /* 0x000000ff33337812 */ /* 0x000fe400078ec0ff */
[----:B------:R-:W-:Y:S02]  /*e6f0*/  SHF.R.U32.HI R59, RZ, 0x10, R27 ;  /* 0x00000010ff3b7819 */ /* 0x000fe4000001161b */
[----:B------:R-:W-:-:S02]  /*e700*/  LOP3.LUT R13, R13, 0xff0000, R36, 0xf8, !PT ;  /* 0x00ff00000d0d7812 */ /* 0x000fc400078ef824 */
[----:B------:R-:W-:Y:S01]  /*e710*/  PRMT R52, R51, 0x7604, R52 ;  /* 0x0000760433347816 */ /* 0x000fe20000000034 */
        /* <DEDUP_REMOVED lines=13> */
[----:B------:R-:W-:Y:S02]  /*e7f0*/  F2FP.F16.E4M3.UNPACK_B R51, R55 ;  /* 0x00000037ff33723e */ /* 0x000fe400020006ff */
[----:B-1----:R-:W-:Y:S02]  /*e800*/  F2FP.F16.E4M3.UNPACK_B R24, R9 ;  /* 0x00000009ff18723e */ /* 0x002fe400020006ff */
[----:B------:R-:W-:Y:S01]  /*e810*/  F2FP.F16.E4M3.UNPACK_B R38, R50 ;  /* 0x00000032ff26723e */ /* 0x000fe200020006ff */
[--C-:B------:R-:W-:Y:S01]  /*e820*/  HADD2.F32 R56, -RZ, R51.reuse.H0_H0 ;  /* 0x20000033ff387230 */ /* 0x100fe20000004100 */
[-C--:B--2---:R-:W-:Y:S02]  /*e830*/  F2FP.F16.E4M3.UNPACK_B R12, R5.reuse ;  /* 0x00000005ff0c723e */ /* 0x084fe400020006ff */
[----:B------:R-:W-:Y:S01]  /*e840*/  F2FP.F16.E4M3.UNPACK_B R13, R5.H1 ;  /* 0x00000005ff0d723e */ /* 0x000fe200030006ff */
[----:B------:R-:W-:Y:S01]  /*e850*/  HADD2.F32 R5, -RZ, R24.H0_H0 ;  /* 0x20000018ff057230 */ /* 0x000fe20000004100 */
[--C-:B------:R-:W-:Y:S01]  /*e860*/  LOP3.LUT R57, R57, 0xff0000, R26.reuse, 0xf8, !PT ;  /* 0x00ff000039397812 */ /* 0x100fe200078ef81a */
[----:B------:R-:W-:Y:S01]  /*e870*/  HADD2.F32 R39, -RZ, R38.H0_H0 ;  /* 0x20000026ff277230 */ /* 0x000fe20000004100 */
[-C--:B------:R-:W-:Y:S01]  /*e880*/  F2FP.F16.E4M3.UNPACK_B R14, R6.reuse ;  /* 0x00000006ff0e723e */ /* 0x080fe200020006ff */
[----:B------:R-:W-:Y:S01]  /*e890*/  HADD2.F32 R24, -RZ, R24.H1_H1 ;  /* 0x30000018ff187230 */ /* 0x000fe20000004100 */
[----:B------:R-:W-:Y:S01]  /*e8a0*/  F2FP.F16.E4M3.UNPACK_B R15, R6.H1 ;  /* 0x00000006ff0f723e */ /* 0x000fe200030006ff */
[----:B------:R-:W-:Y:S01]  /*e8b0*/  HADD2.F32 R6, -RZ, R12.H0_H0 ;  /* 0x2000000cff067230 */ /* 0x000fe20000004100 */
        /* <DEDUP_REMOVED lines=8> */
[----:B------:R-:W-:Y:S01]  /*e940*/  HADD2.F32 R57, -RZ, R51.H1_H1 ;  /* 0x30000033ff397230 */ /* 0x000fe20000004100 */
[----:B------:R-:W-:Y:S01]  /*e950*/  LOP3.LUT R60, R59, 0xff000000, R27, 0xf8, !PT ;  /* 0xff0000003b3c7812 */ /* 0x000fe200078ef81b */
[----:B------:R-:W-:Y:S01]  /*e960*/  HADD2.F32 R39, -RZ, R38.H1_H1 ;  /* 0x30000026ff277230 */ /* 0x000fe20000004100 */
[-C--:B------:R-:W-:Y:S01]  /*e970*/  F2FP.F16.E4M3.UNPACK_B R26, R10.reuse ;  /* 0x0000000aff1a723e */ /* 0x080fe200020006ff */
[----:B------:R-:W-:Y:S01]  /*e980*/  HADD2.F32 R59, -RZ, R55.H0_H0 ;  /* 0x20000037ff3b7230 */ /* 0x000fe20000004100 */
[----:B------:R-:W-:Y:S01]  /*e990*/  F2FP.F16.E4M3.UNPACK_B R27, R10.H1 ;  /* 0x0000000aff1b723e */ /* 0x000fe200030006ff */
[----:B------:R-:W-:-:S02]  /*e9a0*/  HADD2.F32 R10, -RZ, R25.H0_H0 ;  /* 0x20000019ff0a7230 */ /* 0x000fc40000004100 */
[C---:B------:R-:W-:Y:S01]  /*e9b0*/  FMUL.FTZ R61, R24.reuse, R57 ;  /* 0x00000039183d7220 */ /* 0x040fe20000410000 */
[----:B------:R-:W-:Y:S02]  /*e9c0*/  HADD2.F32 R12, -RZ, R12.H1_H1 ;  /* 0x3000000cff0c7230 */ /* 0x000fe40000004100 */
[----:B------:R-:W-:Y:S01]  /*e9d0*/  FMUL.FTZ R24, R24, R39 ;  /* 0x0000002718187220 */ /* 0x000fe20000410000 */
[----:B------:R-:W-:Y:S02]  /*e9e0*/  HADD2.F32 R51, -RZ, R50.H0_H0 ;  /* 0x20000032ff337230 */ /* 0x000fe40000004100 */
[----:B------:R-:W-:Y:S01]  /*e9f0*/  FMUL.FTZ R63, R10, R59 ;  /* 0x0000003b0a3f7220 */ /* 0x000fe20000410000 */
[----:B------:R-:W-:Y:S01]  /*ea00*/  HADD2.F32 R6, -RZ, R13.H0_H0 ;  /* 0x2000000dff067230 */ /* 0x000fe20000004100 */
[----:B------:R-:W-:Y:S01]  /*ea10*/  F2FP.F16.E4M3.UNPACK_B R36, R11 ;  /* 0x0000000bff24723e */ /* 0x000fe200020006ff */
[----:B------:R-:W-:Y:S01]  /*ea20*/  FFMA.FTZ R56, R12, R39, -R61 ;  /* 0x000000270c387223 */ /* 0x000fe2000001083d */
[----:B------:R-:W-:Y:S01]  /*ea30*/  FMUL.FTZ R10, R10, R51 ;  /* 0x000000330a0a7220 */ /* 0x000fe20000410000 */
[----:B------:R-:W-:Y:S01]  /*ea40*/  FFMA.FTZ R62, R12, R57, R24 ;  /* 0x000000390c3e7223 */ /* 0x000fe20000010018 */
[-C--:B------:R-:W-:Y:S01]  /*ea50*/  F2FP.F16.E4M3.UNPACK_B R38, R60.reuse ;  /* 0x0000003cff26723e */ /* 0x080fe200020006ff */
        /* <DEDUP_REMOVED lines=25> */
[----:B------:R-:W-:Y:S01]  /*ebf0*/  HADD2.F32 R39, -RZ, R38.H1_H1 ;  /* 0x30000026ff277230 */ /* 0x000fe20000004100 */
[-C--:B------:R-:W-:Y:S01]  /*ec00*/  F2FP.F16.E4M3.UNPACK_B R11, R8.reuse ;  /* 0x00000008ff0b723e */ /* 0x080fe200020006ff */
[----:B------:R-:W-:Y:S01]  /*ec10*/  HADD2.F32 R13, -RZ, R12.H1_H1 ;  /* 0x3000000cff0d7230 */ /* 0x000fe20000004100 */
[----:B------:R-:W-:Y:S01]  /*ec20*/  F2FP.F16.E4M3.UNPACK_B R8, R8.H1 ;  /* 0x00000008ff08723e */ /* 0x000fe200030006ff */
[----:B------:R-:W-:Y:S02]  /*ec30*/  HADD2.F32 R51, -RZ, R60.H0_H0 ;  /* 0x2000003cff337230 */ /* 0x000fe40000004100 */
[----:B------:R-:W-:Y:S01]  /*ec40*/  FMUL.FTZ R61, R36, R39 ;  /* 0x00000027243d7220 */ /* 0x000fe20000410000 */
[----:B------:R-:W-:-:S02]  /*ec50*/  HADD2.F32 R10, -RZ, R37.H0_H0 ;  /* 0x20000025ff0a7230 */ /* 0x000fc40000004100 */
[----:B------:R-:W-:Y:S01]  /*ec60*/  FMUL.FTZ R36, R36, R13 ;  /* 0x0000000d24247220 */ /* 0x000fe20000410000 */
[----:B------:R-:W-:Y:S01]  /*ec70*/  HADD2.F32 R25, -RZ, R53.H0_H0 ;  /* 0x20000035ff197230 */ /* 0x000fe20000004100 */
[----:B------:R-:W-:Y:S01]  /*ec80*/  F2FP.F16.E4M3.UNPACK_B R24, R54.H1 ;  /* 0x00000036ff18723e */ /* 0x000fe200030006ff */
[----:B------:R-:W-:Y:S02]  /*ec90*/  HADD2.F32 R20, -RZ, R20.H1_H1 ;  /* 0x30000014ff147230 */ /* 0x000fe40000004100 */
[C---:B------:R-:W-:Y:S01]  /*eca0*/  FMUL.FTZ R65, R10.reuse, R51 ;  /* 0x000000330a417220 */ /* 0x040fe20000410000 */
[----:B------:R-:W-:Y:S02]  /*ecb0*/  HADD2.F32 R6, -RZ, R21.H0_H0 ;  /* 0x20000015ff067230 */ /* 0x000fe40000004100 */
[----:B------:R-:W-:Y:S01]  /*ecc0*/  FMUL.FTZ R10, R10, R25 ;  /* 0x000000190a0a7220 */ /* 0x000fe20000410000 */
[----:B------:R-:W-:Y:S01]  /*ecd0*/  F2FP.F16.E4M3.UNPACK_B R12, R49.H1 ;  /* 0x00000031ff0c723e */ /* 0x000fe200030006ff */
[C---:B------:R-:W-:Y:S01]  /*ece0*/  FFMA.FTZ R66, R20.reuse, R13, -R61 ;  /* 0x0000000d14427223 */ /* 0x040fe2000001083d */
[----:B------:R-:W-:Y:S01]  /*ecf0*/  FFMA.FTZ R68, R20, R39, R36 ;  /* 0x0000002714447223 */ /* 0x000fe20000010024 */
[-C--:B------:R-:W-:Y:S01]  /*ed00*/  F2FP.F16.E4M3.UNPACK_B R7, R4.reuse ;  /* 0x00000004ff07723e */ /* 0x080fe200020006ff */
[C---:B------:R-:W-:Y:S01]  /*ed10*/  FFMA.FTZ R65, R6.reuse, R25, -R65 ;  /* 0x0000001906417223 */ /* 0x040fe20000010841 */
[----:B------:R-:W-:Y:S01]  /*ed20*/  FFMA.FTZ R61, R6, R51, R10 ;  /* 0x00000033063d7223 */ /* 0x000fe2000001000a */
[----:B------:R-:W-:Y:S01]  /*ed30*/  HADD2.F32 R20, -RZ, R53.H1_H1 ;  /* 0x30000035ff147230 */ /* 0x000fe20000004100 */
[----:B------:R-:W-:Y:S01]  /*ed40*/  F2FP.F16.E4M3.UNPACK_B R4, R4.H1 ;  /* 0x00000004ff04723e */ /* 0x000fe200030006ff */
[----:B------:R-:W-:Y:S01]  /*ed50*/  HADD2.F32 R60, -RZ, R60.H1_H1 ;  /* 0x3000003cff3c7230 */ /* 0x000fe20000004100 */
[----:B------:R-:W-:Y:S01]  /*ed60*/  F2FP.F16.E4M3.UNPACK_B R54, R54 ;  /* 0x00000036ff36723e */ /* 0x000fe200020006ff */
[----:B------:R-:W-:Y:S01]  /*ed70*/  HADD2.F32 R37, -RZ, R37.H1_H1 ;  /* 0x30000025ff257230 */ /* 0x000fe20000004100 */
[----:B------:R-:W-:Y:S01]  /*ed80*/  F2FP.F16.E4M3.UNPACK_B R49, R49 ;  /* 0x00000031ff31723e */ /* 0x000fe200020006ff */
[----:B------:R-:W-:Y:S01]  /*ed90*/  HADD2.F32 R25, -RZ, R24.H0_H0 ;  /* 0x20000018ff197230 */ /* 0x000fe20000004100 */
[----:B------:R-:W-:Y:S01]  /*eda0*/  F2FP.SATFINITE.E4M3.F32.PACK_AB_MERGE_C R63, R64, R63, RZ ;  /* 0x0000003f403f723e */ /* 0x000fe200048070ff */
        /* <DEDUP_REMOVED lines=10> */
[----:B------:R-:W-:Y:S02]  /*ee50*/  HADD2.F32 R4, -RZ, R4.H1_H1 ;  /* 0x30000004ff047230 */ /* 0x000fe40000004100 */
[C---:B------:R-:W-:Y:S01]  /*ee60*/  FFMA.FTZ R36, R6.reuse, R25, R10 ;  /* 0x0000001906247223 */ /* 0x040fe2000001000a */
[----:B------:R-:W-:Y:S02]  /*ee70*/  HADD2.F32 R25, -RZ, R24.H1_H1 ;  /* 0x30000018ff197230 */ /* 0x000fe40000004100 */
[----:B------:R-:W-:Y:S01]  /*ee80*/  FFMA.FTZ R20, R6, R13, -R37 ;  /* 0x0000000d06147223 */ /* 0x000fe20000010825 */
[----:B------:R-:W-:Y:S02]  /*ee90*/  HADD2.F32 R13, -RZ, R12.H1_H1 ;  /* 0x3000000cff0d7230 */ /* 0x000fe40000004100 */
[----:B------:R-:W-:Y:S01]  /*eea0*/  FFMA.FTZ R60, R21, R60, R39 ;  /* 0x0000003c153c7223 */ /* 0x000fe20000010027 */
        /* <DEDUP_REMOVED lines=16> */
[----:B------:R-:W-:Y:S01]  /*efb0*/  F2FP.F16.E4M3.UNPACK_B R10, R58.H1 ;  /* 0x0000003aff0a723e */ /* 0x000fe200030006ff */
[C---:B------:R-:W-:Y:S01]  /*efc0*/  FMUL.FTZ R8, R11.reuse, R54 ;  /* 0x000000360b087220 */ /* 0x040fe20000410000 */
[----:B------:R-:W-:Y:S01]  /*efd0*/  F2FP.F16.E4M3.UNPACK_B R4, R52.H1 ;  /* 0x00000034ff04723e */ /* 0x000fe200030006ff */
[----:B------:R-:W-:Y:S01]  /*efe0*/  FMUL.FTZ R13, R11, R6 ;  /* 0x000000060b0d7220 */ /* 0x000fe20000410000 */
[----:B------:R-:W-:Y:S01]  /*eff0*/  F2FP.F16.E4M3.UNPACK_B R52, R52 ;  /* 0x00000034ff34723e */ /* 0x000fe200020006ff */
[----:B------:R-:W-:Y:S01]  /*f000*/  FFMA.FTZ R12, R7, R6, -R8 ;  /* 0x00000006070c7223 */ /* 0x000fe20000010808 */
[----:B------:R-:W-:-:S02]  /*f010*/  HADD2.F32 R11, -RZ, R10.H0_H0 ;  /* 0x2000000aff0b7230 */ /* 0x000fc40000004100 */
[----:B------:R-:W-:Y:S01]  /*f020*/  FFMA.FTZ R54, R7, R54, R13 ;  /* 0x0000003607367223 */ /* 0x000fe2000001000d */
[--C-:B------:R-:W-:Y:S01]  /*f030*/  HADD2.F32 R6, -RZ, R27.reuse.H0_H0 ;  /* 0x2000001bff067230 */ /* 0x100fe20000004100 */
[----:B------:R-:W-:Y:S01]  /*f040*/  F2FP.F16.E4M3.UNPACK_B R58, R58 ;  /* 0x0000003aff3a723e */ /* 0x000fe200020006ff */
[----:B------:R-:W-:Y:S01]  /*f050*/  HADD2.F32 R7, -RZ, R4.H0_H0 ;  /* 0x20000004ff077230 */ /* 0x000fe20000004100 */
[----:B------:R-:W-:Y:S01]  /*f060*/  F2FP.SATFINITE.E4M3.F32.PACK_AB_MERGE_C R50, R50, R59, RZ ;  /* 0x0000003b3232723e */ /* 0x000fe200048070ff */
[----:B------:R-:W-:Y:S02]  /*f070*/  HADD2.F32 R10, -RZ, R10.H1_H1 ;  /* 0x3000000aff0a7230 */ /* 0x000fe40000004100 */
[C---:B------:R-:W-:Y:S01]  /*f080*/  FMUL.FTZ R13, R6.reuse, R11 ;  /* 0x0000000b060d7220 */ /* 0x040fe20000410000 */
[----:B------:R-:W-:Y:S02]  /*f090*/  HADD2.F32 R27, -RZ, R27.H1_H1 ;  /* 0x3000001bff1b7230 */ /* 0x000fe40000004100 */
[----:B------:R-:W-:Y:S01]  /*f0a0*/  FMUL.FTZ R21, R6, R7 ;  /* 0x0000000706157220 */ /* 0x000fe20000410000 */
[----:B------:R-:W-:Y:S01]  /*f0b0*/  HADD2.F32 R8, -RZ, R4.H1_H1 ;  /* 0x30000004ff087230 */ /* 0x000fe20000004100 */
[----:B------:R-:W-:Y:S01]  /*f0c0*/  F2FP.SATFINITE.E4M3.F32.PACK_AB_MERGE_C R5, R56, R5, R63 ;  /* 0x000000053805723e */ /* 0x000fe2000480703f */
[----:B------:R-:W-:-:S02]  /*f0d0*/  HADD2.F32 R4, -RZ, R15.H0_H0 ;  /* 0x2000000fff047230 */ /* 0x000fc40000004100 */
[C---:B------:R-:W-:Y:S01]  /*f0e0*/  FMUL.FTZ R6, R27.reuse, R10 ;  /* 0x0000000a1b067220 */ /* 0x040fe20000410000 */
[----:B------:R-:W-:Y:S02]  /*f0f0*/  HADD2.F32 R15, -RZ, R15.H1_H1 ;  /* 0x3000000fff0f7230 */ /* 0x000fe40000004100 */
[-C--:B------:R-:W-:Y:S01]  /*f100*/  FMUL.FTZ R27, R27, R8.reuse ;  /* 0x000000081b1b7220 */ /* 0x080fe20000410000 */
[----:B------:R-:W-:Y:S01]  /*f110*/  F2FP.SATFINITE.E4M3.F32.PACK_AB_MERGE_C R9, R62, R9, R50 ;  /* 0x000000093e09723e */ /* 0x000fe20004807032 */
[C---:B------:R-:W-:Y:S01]  /*f120*/  FFMA.FTZ R24, R4.reuse, R7, -R13 ;  /* 0x0000000704187223 */ /* 0x040fe2000001080d */
[----:B------:R-:W-:Y:S01]  /*f130*/  FFMA.FTZ R38, R4, R11, R21 ;  /* 0x0000000b04267223 */ /* 0x000fe20000010015 */
[C---:B------:R-:W-:Y:S01]  /*f140*/  FFMA.FTZ R49, R15.reuse, R8, -R6 ;  /* 0x000000080f317223 */ /* 0x040fe20000010806 */
[----:B------:R-:W-:Y:S01]  /*f150*/  FFMA.FTZ R53, R15, R10, R27 ;  /* 0x0000000a0f357223 */ /* 0x000fe2000001001b */
[----:B------:R-:W-:Y:S02]  /*f160*/  HADD2.F32 R6, -RZ, R26.H0_H0 ;  /* 0x2000001aff067230 */ /* 0x000fe40000004100 */
[----:B------:R-:W-:Y:S01]  /*f170*/  HADD2.F32 R7, -RZ, R52.H0_H0 ;  /* 0x20000034ff077230 */ /* 0x000fe20000004100 */
[----:B------:R-:W-:Y:S01]  /*f180*/  F2FP.SATFINITE.E4M3.F32.PACK_AB_MERGE_C R24, R49, R24, RZ ;  /* 0x000000183118723e */ /* 0x000fe200048070ff */
[--C-:B------:R-:W-:Y:S01]  /*f190*/  HADD2.F32 R13, -RZ, R58.reuse.H0_H0 ;  /* 0x2000003aff0d7230 */ /* 0x100fe20000004100 */
[----:B------:R-:W-:Y:S01]  /*f1a0*/  F2FP.SATFINITE.E4M3.F32.PACK_AB_MERGE_C R38, R53, R38, RZ ;  /* 0x000000263526723e */ /* 0x000fe200048070ff */
[----:B------:R-:W-:-:S02]  /*f1b0*/  HADD2.F32 R15, -RZ, R58.H1_H1 ;  /* 0x3000003aff0f7230 */ /* 0x000fc40000004100 */
[C---:B------:R-:W-:Y:S01]  /*f1c0*/  FMUL.FTZ R8, R6.reuse, R7 ;  /* 0x0000000706087220 */ /* 0x040fe20000410000 */
[----:B------:R-:W-:Y:S02]  /*f1d0*/  HADD2.F32 R26, -RZ, R26.H1_H1 ;  /* 0x3000001aff1a7230 */ /* 0x000fe40000004100 */
[----:B------:R-:W-:Y:S01]  /*f1e0*/  FMUL.FTZ R21, R6, R13 ;  /* 0x0000000d06157220 */ /* 0x000fe20000410000 */
[----:B------:R-:W-:Y:S02]  /*f1f0*/  HADD2.F32 R11, -RZ, R52.H1_H1 ;  /* 0x30000034ff0b7230 */ /* 0x000fe40000004100 */
        /* <DEDUP_REMOVED lines=20> */
.L_x_4233:
[----:B------:R-:W-:Y:S05]  /*f340*/  BSYNC B1 ;  /* 0x0000000000017941 */ /* 0x000fea0003800000 */
.L_x_4232:
[----:B------:R-:W-:Y:S04]  /*f350*/  BSSY B1, `(.L_x_4234) ;  /* 0x0000100000017945 */ /* 0x000fe80003800000 */
[----:B------:R-:W-:Y:S05]  /*f360*/  @P1 BRA `(.L_x_4235) ;  /* 0x0000000c00f81947 */ /* 0x000fea0003800000 */
[----:B-12--5:R-:W-:Y:S02]  /*f370*/  SHF.R.U32.HI R3, RZ, 0x8, R40 ;  /* 0x00000008ff037819 */ /* 0x026fe40000011628 */
[----:B------:R-:W-:Y:S02]  /*f380*/  LOP3.LUT R4, R40, 0xff, RZ, 0xc0, !PT ;  /* 0x000000ff28047812 */ /* 0x000fe400078ec0ff */
        /* <DEDUP_REMOVED lines=10> */
[----:B------:R-:W-:Y:S02]  /*f430*/  LOP3.LUT R4, R206, 0x30, R3, 0xf8, !PT ;  /* 0x00000030ce047812 */ /* 0x000fe400078ef803 */
[----:B------:R-:W-:-:S02]  /*f440*/  LOP3.LUT R8, R43, 0xff, RZ, 0xc0, !PT ;  /* 0x000000ff2b087812 */ /* 0x000fc400078ec0ff */
[----:B------:R-:W-:Y:S02]  /*f450*/  LOP3.LUT R9, R28, 0xff, RZ, 0xc0, !PT ;  /* 0x000000ff1c097812 */ /* 0x000fe400078ec0ff */
[----:B------:R-:W-:Y:S02]  /*f460*/  LOP3.LUT R3, R11, 0xff, RZ, 0xc0, !PT ;  /* 0x000000ff0b037812 */ /* 0x000fe400078ec0ff */
[----:B------:R-:W-:Y:S02]  /*f470*/  LOP3.LUT R10, R10, 0xff, RZ, 0xc0, !PT ;  /* 0x000000ff0a0a7812 */ /* 0x000fe400078ec0ff */
[----:B------:R-:W-:Y:S02]  /*f480*/  LOP3.LUT R4, R4, R207, RZ, 0x3c, !PT ;  /* 0x000000cf04047212 */ /* 0x000fe400078e3cff */
[----:B------:R-:W-:Y:S02]  /*f490*/  LOP3.LUT R5, R5, 0xffffe000, RZ, 0xc0, !PT ;  /* 0xffffe00005057812 */ /* 0x000fe400078ec0ff */
[----:B------:R-:W-:-:S02]  /*f4a0*/  LOP3.LUT R6, R41, 0xff, RZ, 0xc0, !PT ;  /* 0x000000ff29067812 */ /* 0x000fc400078ec0ff */
[----:B------:R-:W-:Y:S02]  /*f4b0*/  LOP3.LUT R7, R7, 0xff, RZ, 0xc0, !PT ;  /* 0x000000ff07077812 */ /* 0x000fe400078ec0ff */
[----:B------:R-:W-:Y:S02]  /*f4c0*/  PRMT R25, R3, 0x7604, R8 ;  /* 0x0000760403197816 */ /* 0x000fe40000000008 */
[----:B------:R-:W-:Y:S02]  /*f4d0*/  PRMT R27, R10, 0x7604, R9 ;  /* 0x000076040a1b7816 */ /* 0x000fe40000000009 */
[----:B------:R-:W-:Y:S02]  /*f4e0*/  IADD3 R3, R4, R212, R5 ;  /* 0x000000d404037210 */ /* 0x000fe40007ffe005 */
[----:B------:R-:W-:Y:S02]  /*f4f0*/  SHF.R.U32.HI R9, RZ, 0x8, R29 ;  /* 0x00000008ff097819 */ /* 0x000fe4000001161d */
[----:B------:R-:W-:Y:S01]  /*f500*/  SHF.R.U32.HI R11, RZ, 0x8, R30 ;  /* 0x00000008ff0b7819 */ /* 0x000fe2000001161e */
[----:B------:R-:W-:Y:S01]  /*f510*/  IMAD.IADD R3, R16, 0x1, R3 ;  /* 0x0000000110037824 */ /* 0x000fe200078e0203 */
[----:B------:R-:W-:-:S02]  /*f520*/  PRMT R15, R7, 0x7604, R6 ;  /* 0x00007604070f7816 */ /* 0x000fc40000000006 */
[----:B------:R-:W-:Y:S02]  /*f530*/  SHF.R.U32.HI R7, RZ, 0x8, R42 ;  /* 0x00000008ff077819 */ /* 0x000fe4000001162a */
[----:B------:R-:W-:Y:S02]  /*f540*/  LOP3.LUT R8, R29, 0xff, RZ, 0xc0, !PT ;  /* 0x000000ff1d087812 */ /* 0x000fe400078ec0ff */
[----:B------:R-:W-:Y:S02]  /*f550*/  LOP3.LUT R10, R30, 0xff, RZ, 0xc0, !PT ;  /* 0x000000ff1e0a7812 */ /* 0x000fe400078ec0ff */
[----:B------:R-:W-:Y:S02]  /*f560*/  LOP3.LUT R9, R9, 0xff, RZ, 0xc0, !PT ;  /* 0x000000ff09097812 */ /* 0x000fe400078ec0ff */
[----:B------:R-:W-:Y:S02]  /*f570*/  LOP3.LUT R11, R11, 0xff, RZ, 0xc0, !PT ;  /* 0x000000ff0b0b7812 */ /* 0x000fe400078ec0ff */
[----:B------:R-:W-:-:S02]  /*f580*/  LOP3.LUT R6, R42, 0xff, RZ, 0xc0, !PT ;  /* 0x000000ff2a067812 */ /* 0x000fc400078ec0ff */
[----:B------:R-:W-:Y:S02]  /*f590*/  LOP3.LUT R7, R7, 0xff, RZ, 0xc0, !PT ;  /* 0x000000ff07077812 */ /* 0x000fe400078ec0ff */
[----:B------:R-:W-:Y:S02]  /*f5a0*/  PRMT R37, R9, 0x7604, R8 ;  /* 0x0000760409257816 */ /* 0x000fe40000000008 */
[----:B------:R-:W-:Y:S02]  /*f5b0*/  PRMT R49, R11, 0x7604, R10 ;  /* 0x000076040b317816 */ /* 0x000fe4000000000a */
[----:B------:R-:W1:Y:S01]  /*f5c0*/  LDS.128 R8, [R3+0x18400] ;  /* 0x0184000003087984 */ /* 0x000e620000000c00 */
[----:B------:R-:W-:Y:S02]  /*f5d0*/  PRMT R21, R7, 0x7604, R6 ;  /* 0x0000760407157816 */ /* 0x000fe40000000006 */
[----:B------:R-:W-:Y:S01]  /*f5e0*/  SHF.R.U32.HI R39, RZ, 0x8, R31 ;  /* 0x00000008ff277819 */ /* 0x000fe2000001161f */
[----:B------:R-:W2:Y:S01]  /*f5f0*/  LDS.128 R4, [R228+0x18400] ;  /* 0x01840000e4047984 */ /* 0x000ea20000000c00 */
[----:B------:R-:W-:-:S02]  /*f600*/  LOP3.LUT R12, R31, 0xff, RZ, 0xc0, !PT ;  /* 0x000000ff1f0c7812 */ /* 0x000fc400078ec0ff */
[----:B------:R-:W-:Y:S02]  /*f610*/  LOP3.LUT R39, R39, 0xff, RZ, 0xc0, !PT ;  /* 0x000000ff27277812 */ /* 0x000fe400078ec0ff */
[----:B------:R-:W-:Y:S02]  /*f620*/  SHF.R.U32.HI R14, RZ, 0x10, R41 ;  /* 0x00000010ff0e7819 */ /* 0x000fe40000011629 */
[----:B------:R-:W-:Y:S02]  /*f630*/  PRMT R51, R39, 0x7604, R12 ;  /* 0x0000760427337816 */ /* 0x000fe4000000000c */
[----:B------:R-:W-:Y:S02]  /*f640*/  SHF.R.U32.HI R12, RZ, 0x10, R40 ;  /* 0x00000010ff0c7819 */ /* 0x000fe40000011628 */
[----:B------:R-:W-:Y:S02]  /*f650*/  SHF.R.U32.HI R20, RZ, 0x10, R42 ;  /* 0x00000010ff147819 */ /* 0x000fe4000001162a */
[----:B------:R-:W-:-:S02]  /*f660*/  LOP3.LUT R14, R14, 0xff, RZ, 0xc0, !PT ;  /* 0x000000ff0e0e7812 */ /* 0x000fc400078ec0ff */
[----:B------:R-:W-:Y:S02]  /*f670*/  LOP3.LUT R12, R12, 0xff, RZ, 0xc0, !PT ;  /* 0x000000ff0c0c7812 */ /* 0x000fe400078ec0ff */
[----:B------:R-:W-:Y:S02]  /*f680*/  LOP3.LUT R20, R20, 0xff, RZ, 0xc0, !PT ;  /* 0x000000ff14147812 */ /* 0x000fe400078ec0ff */
[----:B------:R-:W-:Y:S02]  /*f690*/  SHF.R.U32.HI R24, RZ, 0x10, R43 ;  /* 0x00000010ff187819 */ /* 0x000fe4000001162b */
[----:B------:R-:W-:Y:S02]  /*f6a0*/  PRMT R15, R14, 0x7054, R15 ;  /* 0x000070540e0f7816 */ /* 0x000fe4000000000f */
[----:B------:R-:W-:Y:S02]  /*f6b0*/  SHF.R.U32.HI R14, RZ, 0x10, R29 ;  /* 0x00000010ff0e7819 */ /* 0x000fe4000001161d */
[----:B------:R-:W-:-:S02]  /*f6c0*/  PRMT R13, R12, 0x7054, R13 ;  /* 0x000070540c0d7816 */ /* 0x000fc4000000000d */
[----:B------:R-:W-:Y:S02]  /*f6d0*/  PRMT R21, R20, 0x7054, R21 ;  /* 0x0000705414157816 */ /* 0x000fe40000000015 */
[----:B------:R-:W-:Y:S02]  /*f6e0*/  SHF.R.U32.HI R12, RZ, 0x10, R28 ;  /* 0x00000010ff0c7819 */ /* 0x000fe4000001161c */
[----:B------:R-:W-:Y:S02]  /*f6f0*/  LOP3.LUT R24, R24, 0xff, RZ, 0xc0, !PT ;  /* 0x000000ff18187812 */ /* 0x000fe400078ec0ff */
[----:B------:R-:W-:Y:S02]  /*f700*/  SHF.R.U32.HI R20, RZ, 0x10, R30 ;  /* 0x00000010ff147819 */ /* 0x000fe4000001161e */
[----:B------:R-:W-:Y:S02]  /*f710*/  LOP3.LUT R14, R14, 0xff, RZ, 0xc0, !PT ;  /* 0x000000ff0e0e7812 */ /* 0x000fe400078ec0ff */
[----:B------:R-:W-:-:S02]  /*f720*/  LOP3.LUT R12, R12, 0xff, RZ, 0xc0, !PT ;  /* 0x000000ff0c0c7812 */ /* 0x000fc400078ec0ff */
[----:B------:R-:W-:Y:S02]  /*f730*/  PRMT R25, R24, 0x7054, R25 ;  /* 0x0000705418197816 */ /* 0x000fe40000000019 */
[----:B------:R-:W-:Y:S02]  /*f740*/  LOP3.LUT R20, R20, 0xff, RZ, 0xc0, !PT ;  /* 0x000000ff14147812 */ /* 0x000fe400078ec0ff */
[----:B------:R-:W-:Y:S02]  /*f750*/  SHF.R.U32.HI R24, RZ, 0x10, R31 ;  /* 0x00000010ff187819 */ /* 0x000fe4000001161f */
[----:B------:R-:W-:Y:S02]  /*f760*/  PRMT R39, R14, 0x7054, R37 ;  /* 0x000070540e277816 */ /* 0x000fe40000000025 */
[----:B------:R-:W-:Y:S02]  /*f770*/  PRMT R27, R12, 0x7054, R27 ;  /* 0x000070540c1b7816 */ /* 0x000fe4000000001b */
[----:B------:R-:W-:-:S02]  /*f780*/  LOP3.LUT R36, R13, 0xff000000, R40, 0xf8, !PT ;  /* 0xff0000000d247812 */ /* 0x000fc400078ef828 */
[----:B------:R-:W-:Y:S02]  /*f790*/  PRMT R49, R20, 0x7054, R49 ;  /* 0x0000705414317816 */ /* 0x000fe40000000031 */
[----:B------:R-:W-:Y:S02]  /*f7a0*/  LOP3.LUT R40, R15, 0xff000000, R41, 0xf8, !PT ;  /* 0xff0000000f287812 */ /* 0x000fe400078ef829 */
[----:B------:R-:W-:Y:S02]  /*f7b0*/  LOP3.LUT R24, R24, 0xff, RZ, 0xc0, !PT ;  /* 0x000000ff18187812 */ /* 0x000fe400078ec0ff */
[----:B------:R-:W-:Y:S02]  /*f7c0*/  LOP3.LUT R39, R39, 0xff000000, R29, 0xf8, !PT ;  /* 0xff00000027277812 */ /* 0x000fe400078ef81d */
[----:B------:R-:W-:Y:S02]  /*f7d0*/  LOP3.LUT R37, R21, 0xff000000, R42, 0xf8, !PT ;  /* 0xff00000015257812 */ /* 0x000fe400078ef82a */
[----:B------:R-:W-:-:S02]  /*f7e0*/  LOP3.LUT R38, R27, 0xff000000, R28, 0xf8, !PT ;  /* 0xff0000001b267812 */ /* 0x000fc400078ef81c */
[----:B------:R-:W-:Y:S02]  /*f7f0*/  LOP3.LUT R49, R49, 0xff000000, R30, 0xf8, !PT ;  /* 0xff00000031317812 */ /* 0x000fe400078ef81e */
[----:B------:R-:W-:Y:S02]  /*f800*/  F2FP.F16.E4M3.UNPACK_B R28, R40 ;  /* 0x00000028ff1c723e */ /* 0x000fe400020006ff */
[----:B-1----:R-:W-:Y:S02]  /*f810*/  F2FP.F16.E4M3.UNPACK_B R21, R9 ;  /* 0x00000009ff15723e */ /* 0x002fe400020006ff */
[----:B------:R-:W-:Y:S01]  /*f820*/  PRMT R51, R24, 0x7054, R51 ;  /* 0x0000705418337816 */ /* 0x000fe20000000033 */
[--C-:B------:R-:W-:Y:S01]  /*f830*/  HADD2.F32 R29, -RZ, R28.reuse.H0_H0 ;  /* 0x2000001cff1d7230 */ /* 0x100fe20000004100 */
[----:B------:R-:W-:Y:S01]  /*f840*/  F2FP.F16.E4M3.UNPACK_B R30, R39 ;  /* 0x00000027ff1e723e */ /* 0x000fe200020006ff */
[----:B------:R-:W-:Y:S01]  /*f850*/  HADD2.F32 R28, -RZ, R28.H1_H1 ;  /* 0x3000001cff1c7230 */ /* 0x000fe20000004100 */
[----:B------:R-:W-:Y:S01]  /*f860*/  LOP3.LUT R42, R25, 0xff000000, R43, 0xf8, !PT ;  /* 0xff000000192a7812 */ /* 0x000fe200078ef82b */
[--C-:B------:R-:W-:Y:S01]  /*f870*/  HADD2.F32 R25, -RZ, R21.reuse.H0_H0 ;  /* 0x20000015ff197230 */ /* 0x100fe20000004100 */
[----:B--2---:R-:W-:Y:S01]  /*f880*/  F2FP.F16.E4M3.UNPACK_B R12, R5 ;  /* 0x00000005ff0c723e */ /* 0x004fe200020006ff */
[----:B------:R-:W-:Y:S01]  /*f890*/  HADD2.F32 R21, -RZ, R21.H1_H1 ;  /* 0x30000015ff157230 */ /* 0x000fe20000004100 */
[----:B------:R-:W-:Y:S01]  /*f8a0*/  LOP3.LUT R51, R51, 0xff000000, R31, 0xf8, !PT ;  /* 0xff00000033337812 */ /* 0x000fe200078ef81f */
[--C-:B------:R-:W-:Y:S01]  /*f8b0*/  HADD2.F32 R31, -RZ, R30.reuse.H0_H0 ;  /* 0x2000001eff1f7230 */ /* 0x100fe20000004100 */
[----:B------:R-:W-:Y:S01]  /*f8c0*/  F2FP.F16.E4M3.UNPACK_B R15, R7 ;  /* 0x00000007ff0f723e */ /* 0x000fe200020006ff */
[C---:B------:R-:W-:Y:S01]  /*f8d0*/  FMUL.FTZ R50, R25.reuse, R29 ;  /* 0x0000001d19327220 */ /* 0x040fe20000410000 */
[----:B------:R-:W-:Y:S01]  /*f8e0*/  F2FP.F16.E4M3.UNPACK_B R20, R7.H1 ;  /* 0x00000007ff14723e */ /* 0x000fe200030006ff */
[----:B------:R-:W-:Y:S01]  /*f8f0*/  HADD2.F32 R30, -RZ, R30.H1_H1 ;  /* 0x3000001eff1e7230 */ /* 0x000fe20000004100 */
[-C--:B------:R-:W-:Y:S01]  /*f900*/  F2FP.F16.E4M3.UNPACK_B R7, R6.reuse ;  /* 0x00000006ff07723e */ /* 0x080fe200020006ff */
[----:B------:R-:W-:Y:S01]  /*f910*/  FMUL.FTZ R41, R25, R31 ;  /* 0x0000001f19297220 */ /* 0x000fe20000410000 */
[----:B------:R-:W-:Y:S01]  /*f920*/  F2FP.F16.E4M3.UNPACK_B R14, R6.H1 ;  /* 0x00000006ff0e723e */ /* 0x000fe200030006ff */
[--C-:B------:R-:W-:Y:S01]  /*f930*/  HADD2.F32 R6, -RZ, R12.reuse.H0_H0 ;  /* 0x2000000cff067230 */ /* 0x100fe20000004100 */
[----:B------:R-:W-:Y:S01]  /*f940*/  F2FP.F16.E4M3.UNPACK_B R24, R9.H1 ;  /* 0x00000009ff18723e */ /* 0x000fe200030006ff */
[----:B------:R-:W-:Y:S01]  /*f950*/  HADD2.F32 R12, -RZ, R12.H1_H1 ;  /* 0x3000000cff0c7230 */ /* 0x000fe20000004100 */
[----:B------:R-:W-:Y:S01]  /*f960*/  F2FP.F16.E4M3.UNPACK_B R39, R39.H1 ;  /* 0x00000027ff27723e */ /* 0x000fe200030006ff */
[C---:B------:R-:W-:Y:S01]  /*f970*/  FMUL.FTZ R43, R21.reuse, R30 ;  /* 0x0000001e152b7220 */ /* 0x040fe20000410000 */
[----:B------:R-:W-:Y:S01]  /*f980*/  F2FP.F16.E4M3.UNPACK_B R40, R40.H1 ;  /* 0x00000028ff28723e */ /* 0x000fe200030006ff */
[C---:B------:R-:W-:Y:S01]  /*f990*/  FFMA.FTZ R50, R6.reuse, R31, R50 ;  /* 0x0000001f06327223 */ /* 0x040fe20000010032 */
[----:B------:R-:W-:Y:S01]  /*f9a0*/  F2FP.F16.E4M3.UNPACK_B R26, R11 ;  /* 0x0000000bff1a723e */ /* 0x000fe200020006ff */
        /* <DEDUP_REMOVED lines=8> */
[-C--:B------:R-:W-:Y:S01]  /*fa30*/  FMUL.FTZ R21, R21, R28.reuse ;  /* 0x0000001c15157220 */ /* 0x080fe20000410000 */
[----:B------:R-:W-:Y:S01]  /*fa40*/  FFMA.FTZ R52, R12, R28, -R43 ;  /* 0x0000001c0c347223 */ /* 0x000fe2000001082b */
[----:B------:R-:W-:Y:S01]  /*fa50*/  F2FP.F16.E4M3.UNPACK_B R28, R51 ;  /* 0x00000033ff1c723e */ /* 0x000fe200020006ff */
[----:B------:R-:W-:Y:S01]  /*fa60*/  FMUL.FTZ R53, R10, R31 ;  /* 0x0000001f0a357220 */ /* 0x000fe20000410000 */
[----:B------:R-:W-:-:S02]  /*fa70*/  HADD2.F32 R6, -RZ, R13.H0_H0 ;  /* 0x2000000dff067230 */ /* 0x000fc40000004100 */
[-C--:B------:R-:W-:Y:S01]  /*fa80*/  FMUL.FTZ R10, R10, R29.reuse ;  /* 0x0000001d0a0a7220 */ /* 0x080fe20000410000 */
[----:B------:R-:W-:Y:S01]  /*fa90*/  FFMA.FTZ R43, R12, R30, R21 ;  /* 0x0000001e0c2b7223 */ /* 0x000fe20000010015 */
[-C--:B------:R-:W-:Y:S01]  /*faa0*/  F2FP.F16.E4M3.UNPACK_B R12, R42.reuse ;  /* 0x0000002aff0c723e */ /* 0x080fe200020006ff */
[----:B------:R-:W-:Y:S02]  /*fab0*/  HADD2.F32 R39, -RZ, R39.H1_H1 ;  /* 0x30000027ff277230 */ /* 0x000fe40000004100 */
[C---:B------:R-:W-:Y:S01]  /*fac0*/  FFMA.FTZ R53, R6.reuse, R29, -R53 ;  /* 0x0000001d06357223 */ /* 0x040fe20000010835 */
[----:B------:R-:W-:Y:S01]  /*fad0*/  FFMA.FTZ R30, R6, R31, R10 ;  /* 0x0000001f061e7223 */ /* 0x000fe2000001000a */
[----:B------:R-:W-:Y:S01]  /*fae0*/  HADD2.F32 R24, -RZ, R24.H1_H1 ;  /* 0x30000018ff187230 */ /* 0x000fe20000004100 */
[----:B------:R-:W-:Y:S01]  /*faf0*/  F2FP.F16.E4M3.UNPACK_B R51, R51.H1 ;  /* 0x00000033ff33723e */ /* 0x000fe200030006ff */
[----:B------:R-:W-:Y:S01]  /*fb00*/  HADD2.F32 R29, -RZ, R28.H0_H0 ;  /* 0x2000001cff1d7230 */ /* 0x000fe20000004100 */
[----:B------:R-:W-:Y:S01]  /*fb10*/  F2FP.F16.E4M3.UNPACK_B R42, R42.H1 ;  /* 0x0000002aff2a723e */ /* 0x000fe200030006ff */
[----:B------:R-:W-:-:S02]  /*fb20*/  HADD2.F32 R10, -RZ, R26.H0_H0 ;  /* 0x2000001aff0a7230 */ /* 0x000fc40000004100 */
[----:B------:R-:W-:Y:S01]  /*fb30*/  FMUL.FTZ R54, R24, R39 ;  /* 0x0000002718367220 */ /* 0x000fe20000410000 */
[----:B------:R-:W-:Y:S01]  /*fb40*/  HADD2.F32 R21, -RZ, R12.H0_H0 ;  /* 0x2000000cff157230 */ /* 0x000fe20000004100 */
[----:B------:R-:W-:Y:S01]  /*fb50*/  F2FP.F16.E4M3.UNPACK_B R9, R8 ;  /* 0x00000008ff09723e */ /* 0x000fe200020006ff */
        /* <DEDUP_REMOVED lines=20> */
[C---:B------:R-:W-:Y:S01]  /*fca0*/  FFMA.FTZ R57, R15.reuse, R12, -R24 ;  /* 0x0000000c0f397223 */ /* 0x040fe20000010818 */
        /* <DEDUP_REMOVED lines=44> */
[----:B------:R-:W-:Y:S01]  /*ff70*/  F2FP.F16.E4M3.UNPACK_B R10, R49.H1 ;  /* 0x00000031ff0a723e */ /* 0x000fe200030006ff */
        /* <DEDUP_REMOVED lines=13> */
[----:B------:R-:W-:Y:S01]  /*10050*/  F2FP.F16.E4M3.UNPACK_B R37, R37 ;  /* 0x00000025ff25723e */ /* 0x000fe200020006ff */
        /* <DEDUP_REMOVED lines=47> */
.L_x_4235:
[----:B------:R-:W-:Y:S05]  /*10350*/  BSYNC B1 ;  /* 0x0000000000017941 */ /* 0x000fea0003800000 */
.L_x_4234:
[----:B------:R-:W-:Y:S05]  /*10360*/  @P2 BRA `(.L_x_4213) ;  /* 0x0000000c00d82947 */ /* 0x000fea0003800000 */
[----:B-123-5:R-:W-:Y:S02]  /*10370*/  SHF.R.U32.HI R3, RZ, 0x8, R44 ;  /* 0x00000008ff037819 */ /* 0x02efe4000001162c */
        /* <DEDUP_REMOVED lines=8> */
[----:B------:R-:W-:Y:S02]  /*10400*/  LOP3.LUT R8, R46, 0xff, RZ, 0xc0, !PT ;  /* 0x000000ff2e087812 */ /* 0x000fe400078ec0ff */
[----:B------:R-:W-:Y:S01]  /*10410*/  LOP3.LUT R7, R7, 0xff, RZ, 0xc0, !PT ;  /* 0x000000ff07077812 */ /* 0x000fe200078ec0ff */
[----:B------:R-:W-:Y:S01]  /*10420*/  IMAD.SHL.U32 R4, R4, 0x800, RZ ;  /* 0x0000080004047824 */ /* 0x000fe200078e00ff */
[----:B------:R-:W-:Y:S02]  /*10430*/  LOP3.LUT R0, R206, 0x30, R3, 0xf8, !PT ;  /* 0x00000030ce007812 */ /* 0x000fe400078ef803 */
[----:B------:R-:W-:-:S02]  /*10440*/  PRMT R15, R7, 0x7604, R8 ;  /* 0x00007604070f7816 */ /* 0x000fc40000000008 */
[----:B------:R-:W-:Y:S02]  /*10450*/  SHF.R.U32.HI R5, RZ, 0x8, R45 ;  /* 0x00000008ff057819 */ /* 0x000fe4000001162d */
[----:B------:R-:W-:Y:S02]  /*10460*/  SHF.R.U32.HI R7, RZ, 0x8, R32 ;  /* 0x00000008ff077819 */ /* 0x000fe40000011620 */
[----:B------:R-:W-:Y:S02]  /*10470*/  LOP3.LUT R0, R0, R207, RZ, 0x3c, !PT ;  /* 0x000000cf00007212 */ /* 0x000fe400078e3cff */
[----:B------:R-:W-:Y:S02]  /*10480*/  LOP3.LUT R3, R4, 0xffffe000, RZ, 0xc0, !PT ;  /* 0xffffe00004037812 */ /* 0x000fe400078ec0ff */
[----:B------:R-:W-:Y:S02]  /*10490*/  LOP3.LUT R6, R45, 0xff, RZ, 0xc0, !PT ;  /* 0x000000ff2d067812 */ /* 0x000fe400078ec0ff */
[----:B------:R-:W-:-:S02]  /*104a0*/  LOP3.LUT R5, R5, 0xff, RZ, 0xc0, !PT ;  /* 0x000000ff05057812 */ /* 0x000fc400078ec0ff */
[----:B------:R-:W-:Y:S02]  /*104b0*/  LOP3.LUT R8, R32, 0xff, RZ, 0xc0, !PT ;  /* 0x000000ff20087812 */ /* 0x000fe400078ec0ff */
[----:B------:R-:W-:Y:S02]  /*104c0*/  LOP3.LUT R7, R7, 0xff, RZ, 0xc0, !PT ;  /* 0x000000ff07077812 */ /* 0x000fe400078ec0ff */
[----:B------:R-:W-:Y:S02]  /*104d0*/  IADD3 R3, R0, R212, R3 ;  /* 0x000000d400037210 */ /* 0x000fe40007ffe003 */
[----:B------:R-:W-:Y:S02]  /*104e0*/  PRMT R12, R5, 0x7604, R6 ;  /* 0x00007604050c7816 */ /* 0x000fe40000000006 */
[----:B------:R-:W-:Y:S01]  /*104f0*/  PRMT R25, R7, 0x7604, R8 ;  /* 0x0000760407197816 */ /* 0x000fe20000000008 */
[----:B------:R-:W-:Y:S01]  /*10500*/  IMAD.IADD R0, R16, 0x1, R3 ;  /* 0x0000000110007824 */ /* 0x000fe200078e0203 */
[----:B------:R-:W-:-:S02]  /*10510*/  SHF.R.U32.HI R5, RZ, 0x8, R47 ;  /* 0x00000008ff057819 */ /* 0x000fc4000001162f */
[----:B------:R-:W-:Y:S02]  /*10520*/  SHF.R.U32.HI R8, RZ, 0x8, R33 ;  /* 0x00000008ff087819 */ /* 0x000fe40000011621 */
[----:B------:R-:W-:Y:S02]  /*10530*/  LOP3.LUT R6, R47, 0xff, RZ, 0xc0, !PT ;  /* 0x000000ff2f067812 */ /* 0x000fe400078ec0ff */
[----:B------:R-:W-:Y:S02]  /*10540*/  LOP3.LUT R5, R5, 0xff, RZ, 0xc0, !PT ;  /* 0x000000ff05057812 */ /* 0x000fe400078ec0ff */
[----:B------:R-:W-:Y:S02]  /*10550*/  LOP3.LUT R3, R8, 0xff, RZ, 0xc0, !PT ;  /* 0x000000ff08037812 */ /* 0x000fe400078ec0ff */
[----:B------:R-:W1:Y:S01]  /*10560*/  LDS.128 R8, [R0+0x18400] ;  /* 0x0184000000087984 */ /* 0x000e620000000c00 */
[----:B------:R-:W-:Y:S02]  /*10570*/  PRMT R14, R5, 0x7604, R6 ;  /* 0x00007604050e7816 */ /* 0x000fe40000000006 */
[----:B------:R-:W-:Y:S01]  /*10580*/  SHF.R.U32.HI R26, RZ, 0x8, R35 ;  /* 0x00000008ff1a7819 */ /* 0x000fe20000011623 */
[----:B------:R-:W2:Y:S01]  /*10590*/  LDS.128 R4, [R227+0x18400] ;  /* 0x01840000e3047984 */ /* 0x000ea20000000c00 */
[----:B------:R-:W-:-:S02]  /*105a0*/  LOP3.LUT R20, R33, 0xff, RZ, 0xc0, !PT ;  /* 0x000000ff21147812 */ /* 0x000fc400078ec0ff */
[----:B------:R-:W-:Y:S02]  /*105b0*/  LOP3.LUT R27, R35, 0xff, RZ, 0xc0, !PT ;  /* 0x000000ff231b7812 */ /* 0x000fe400078ec0ff */
[----:B------:R-:W-:Y:S02]  /*105c0*/  LOP3.LUT R26, R26, 0xff, RZ, 0xc0, !PT ;  /* 0x000000ff1a1a7812 */ /* 0x000fe400078ec0ff */
[----:B------:R-:W-:Y:S02]  /*105d0*/  PRMT R20, R3, 0x7604, R20 ;  /* 0x0000760403147816 */ /* 0x000fe40000000014 */
[----:B------:R-:W-:Y:S02]  /*105e0*/  SHF.R.U32.HI R3, RZ, 0x10, R45 ;  /* 0x00000010ff037819 */ /* 0x000fe4000001162d */
[----:B------:R-:W-:Y:S02]  /*105f0*/  PRMT R26, R26, 0x7604, R27 ;  /* 0x000076041a1a7816 */ /* 0x000fe4000000001b */
[----:B------:R-:W-:Y:S01]  /*10600*/  SHF.R.U32.HI R27, RZ, 0x10, R33 ;  /* 0x00000010ff1b7819 */ /* 0x000fe20000011621 */
[----:B------:R-:W-:Y:S01]  /*10610*/  IMAD.U32 R3, R3, 0x10000, RZ ;  /* 0x0001000003037824 */ /* 0x000fe200078e00ff */
[----:B------:R-:W-:-:S02]  /*10620*/  SHF.R.U32.HI R21, RZ, 0x8, R34 ;  /* 0x00000008ff157819 */ /* 0x000fc40000011622 */
[----:B------:R-:W-:Y:S01]  /*10630*/  LOP3.LUT R24, R34, 0xff, RZ, 0xc0, !PT ;  /* 0x000000ff22187812 */ /* 0x000fe200078ec0ff */
[----:B------:R-:W-:Y:S01]  /*10640*/  IMAD.U32 R27, R27, 0x10000, RZ ;  /* 0x000100001b1b7824 */ /* 0x000fe200078e00ff */
[----:B------:R-:W-:Y:S02]  /*10650*/  LOP3.LUT R21, R21, 0xff, RZ, 0xc0, !PT ;  /* 0x000000ff15157812 */ /* 0x000fe400078ec0ff */
[----:B------:R-:W-:Y:S02]  /*10660*/  SHF.R.U32.HI R37, RZ, 0x10, R35 ;  /* 0x00000010ff257819 */ /* 0x000fe40000011623 */
[----:B------:R-:W-:Y:S02]  /*10670*/  LOP3.LUT R13, R13, 0xff0000, R44, 0xf8, !PT ;  /* 0x00ff00000d0d7812 */ /* 0x000fe400078ef82c */
[----:B------:R-:W-:Y:S01]  /*10680*/  PRMT R31, R21, 0x7604, R24 ;  /* 0x00007604151f7816 */ /* 0x000fe20000000018 */
[----:B------:R-:W-:Y:S01]  /*10690*/  IMAD.U32 R37, R37, 0x10000, RZ ;  /* 0x0001000025257824 */ /* 0x000fe200078e00ff */
[----:B------:R-:W-:-:S02]  /*106a0*/  LOP3.LUT R3, R12, 0xff0000, R3, 0xf8, !PT ;  /* 0x00ff00000c037812 */ /* 0x000fc400078ef803 */
[----:B------:R-:W-:Y:S02]  /*106b0*/  LOP3.LUT R29, R20, 0xff0000, R27, 0xf8, !PT ;  /* 0x00ff0000141d7812 */ /* 0x000fe400078ef81b */
[----:B------:R-:W-:Y:S02]  /*106c0*/  LOP3.LUT R27, R13, 0xff000000, R44, 0xf8, !PT ;  /* 0xff0000000d1b7812 */ /* 0x000fe400078ef82c */
[----:B------:R-:W-:Y:S02]  /*106d0*/  SHF.R.U32.HI R21, RZ, 0x10, R47 ;  /* 0x00000010ff157819 */ /* 0x000fe4000001162f */
[----:B------:R-:W-:Y:S02]  /*106e0*/  LOP3.LUT R44, R3, 0xff000000, R45, 0xf8, !PT ;  /* 0xff000000032c7812 */ /* 0x000fe400078ef82d */
[----:B------:R-:W-:Y:S01]  /*106f0*/  LOP3.LUT R31, R31, 0xff0000, R34, 0xf8, !PT ;  /* 0x00ff00001f1f7812 */ /* 0x000fe200078ef822 */
[----:B------:R-:W-:Y:S01]  /*10700*/  IMAD.U32 R21, R21, 0x10000, RZ ;  /* 0x0001000015157824 */ /* 0x000fe200078e00ff */
[----:B------:R-:W-:-:S02]  /*10710*/  LOP3.LUT R33, R29, 0xff000000, R33, 0xf8, !PT ;  /* 0xff0000001d217812 */ /* 0x000fc400078ef821 */
[----:B------:R-:W-:Y:S02]  /*10720*/  LOP3.LUT R34, R31, 0xff000000, R34, 0xf8, !PT ;  /* 0xff0000001f227812 */ /* 0x000fe400078ef822 */
[----:B------:R-:W-:Y:S02]  /*10730*/  F2FP.F16.E4M3.UNPACK_B R28, R44 ;  /* 0x0000002cff1c723e */ /* 0x000fe400020006ff */
[----:B-1----:R-:W-:Y:S02]  /*10740*/  F2FP.F16.E4M3.UNPACK_B R20, R9 ;  /* 0x00000009ff14723e */ /* 0x002fe400020006ff */
[----:B------:R-:W-:Y:S01]  /*10750*/  LOP3.LUT R37, R26, 0xff0000, R37, 0xf8, !PT ;  /* 0x00ff00001a257812 */ /* 0x000fe200078ef825 */
[----:B------:R-:W-:Y:S01]  /*10760*/  HADD2.F32 R29, -RZ, R28.H0_H0 ;  /* 0x2000001cff1d7230 */ /* 0x000fe20000004100 */
[----:B------:R-:W-:Y:S01]  /*10770*/  F2FP.F16.E4M3.UNPACK_B R31, R33 ;  /* 0x00000021ff1f723e */ /* 0x000fe200020006ff */
[--C-:B------:R-:W-:Y:S01]  /*10780*/  HADD2.F32 R24, -RZ, R20.reuse.H0_H0 ;  /* 0x20000014ff187230 */ /* 0x100fe20000004100 */
[----:B------:R-:W-:Y:S01]  /*10790*/  LOP3.LUT R15, R15, 0xff0000, R46, 0xf8, !PT ;  /* 0x00ff00000f0f7812 */ /* 0x000fe200078ef82e */
[----:B------:R-:W-:Y:S01]  /*107a0*/  HADD2.F32 R20, -RZ, R20.H1_H1 ;  /* 0x30000014ff147230 */ /* 0x000fe20000004100 */
[----:B--2---:R-:W-:-:S02]  /*107b0*/  F2FP.F16.E4M3.UNPACK_B R12, R5 ;  /* 0x00000005ff0c723e */ /* 0x004fc400020006ff */
[----:B------:R-:W-:Y:S01]  /*107c0*/  LOP3.LUT R36, R37, 0xff000000, R35, 0xf8, !PT ;  /* 0xff00000025247812 */ /* 0x000fe200078ef823 */
[----:B------:R-:W-:Y:S01]  /*107d0*/  HADD2.F32 R35, -RZ, R31.H0_H0 ;  /* 0x2000001fff237230 */ /* 0x000fe20000004100 */
[----:B------:R-:W-:Y:S01]  /*107e0*/  LOP3.LUT R21, R14, 0xff0000, R21, 0xf8, !PT ;  /* 0x00ff00000e157812 */ /* 0x000fe200078ef815 */
[C---:B------:R-:W-:Y:S01]  /*107f0*/  FMUL.FTZ R40, R24.reuse, R29 ;  /* 0x0000001d18287220 */ /* 0x040fe20000410000 */
[----:B------:R-:W-:Y:S02]  /*10800*/  LOP3.LUT R30, R15, 0xff000000, R46, 0xf8, !PT ;  /* 0xff0000000f1e7812 */ /* 0x000fe400078ef82e */
[----:B------:R-:W-:Y:S01]  /*10810*/  F2FP.F16.E4M3.UNPACK_B R14, R7 ;  /* 0x00000007ff0e723e */ /* 0x000fe200020006ff */
[----:B------:R-:W-:Y:S01]  /*10820*/  FMUL.FTZ R37, R24, R35 ;  /* 0x0000002318257220 */ /* 0x000fe20000410000 */
[----:B------:R-:W-:Y:S02]  /*10830*/  F2FP.F16.E4M3.UNPACK_B R15, R7.H1 ;  /* 0x00000007ff0f723e */ /* 0x000fe400030006ff */
[----:B------:R-:W-:-:S02]  /*10840*/  F2FP.F16.E4M3.UNPACK_B R7, R6 ;  /* 0x00000006ff07723e */ /* 0x000fc400020006ff */
[----:B------:R-:W-:Y:S01]  /*10850*/  F2FP.F16.E4M3.UNPACK_B R13, R6.H1 ;  /* 0x00000006ff0d723e */ /* 0x000fe200030006ff */
[--C-:B------:R-:W-:Y:S01]  /*10860*/  HADD2.F32 R6, -RZ, R12.reuse.H0_H0 ;  /* 0x2000000cff067230 */ /* 0x100fe20000004100 */
[----:B------:R-:W-:Y:S01]  /*10870*/  LOP3.LUT R25, R25, 0xff0000, R32, 0xf8, !PT ;  /* 0x00ff000019197812 */ /* 0x000fe200078ef820 */
[----:B------:R-:W-:Y:S01]  /*10880*/  HADD2.F32 R12, -RZ, R12.H1_H1 ;  /* 0x3000000cff0c7230 */ /* 0x000fe20000004100 */
[----:B------:R-:W-:Y:S02]  /*10890*/  LOP3.LUT R46, R21, 0xff000000, R47, 0xf8, !PT ;  /* 0xff000000152e7812 */ /* 0x000fe400078ef82f */
[----:B------:R-:W-:Y:S01]  /*108a0*/  F2FP.F16.E4M3.UNPACK_B R21, R9.H1 ;  /* 0x00000009ff15723e */ /* 0x000fe200030006ff */
[C---:B------:R-:W-:Y:S01]  /*108b0*/  FFMA.FTZ R40, R6.reuse, R35, R40 ;  /* 0x0000002306287223 */ /* 0x040fe20000010028 */
[----:B------:R-:W-:Y:S01]  /*108c0*/  F2FP.F16.E4M3.UNPACK_B R33, R33.H1 ;  /* 0x00000021ff21723e */ /* 0x000fe200030006ff */
[----:B------:R-:W-:Y:S01]  /*108d0*/  FFMA.FTZ R38, R6, R29, -R37 ;  /* 0x0000001d06267223 */ /* 0x000fe20000010825 */
[----:B------:R-:W-:Y:S01]  /*108e0*/  HADD2.F32 R35, -RZ, R31.H1_H1 ;  /* 0x3000001fff237230 */ /* 0x000fe20000004100 */
[----:B------:R-:W-:Y:S01]  /*108f0*/  F2FP.F16.E4M3.UNPACK_B R44, R44.H1 ;  /* 0x0000002cff2c723e */ /* 0x000fe200030006ff */
[----:B------:R-:W-:Y:S01]  /*10900*/  HADD2.F32 R29, -RZ, R28.H1_H1 ;  /* 0x3000001cff1d7230 */ /* 0x000fe20000004100 */
[----:B------:R-:W-:Y:S01]  /*10910*/  LOP3.LUT R32, R25, 0xff000000, R32, 0xf8, !PT ;  /* 0xff00000019207812 */ /* 0x000fe200078ef820 */
[----:B------:R-:W-:Y:S01]  /*10920*/  HADD2.F32 R37, -RZ, R33.H0_H0 ;  /* 0x20000021ff257230 */ /* 0x000fe20000004100 */
[-C--:B------:R-:W-:Y:S01]  /*10930*/  F2FP.F16.E4M3.UNPACK_B R25, R11.reuse ;  /* 0x0000000bff19723e */ /* 0x080fe200020006ff */
[----:B------:R-:W-:Y:S01]  /*10940*/  HADD2.F32 R31, -RZ, R44.H0_H0 ;  /* 0x2000002cff1f7230 */ /* 0x000fe20000004100 */
[----:B------:R-:W-:Y:S01]  /*10950*/  F2FP.F16.E4M3.UNPACK_B R26, R11.H1 ;  /* 0x0000000bff1a723e */ /* 0x000fe200030006ff */
[C---:B------:R-:W-:Y:S01]  /*10960*/  FMUL.FTZ R39, R20.reuse, R35 ;  /* 0x0000002314277220 */ /* 0x040fe20000410000 */
[-C--:B------:R-:W-:Y:S01]  /*10970*/  F2FP.F16.E4M3.UNPACK_B R11, R10.reuse ;  /* 0x0000000aff0b723e */ /* 0x080fe200020006ff */
[----:B------:R-:W-:Y:S01]  /*10980*/  FMUL.FTZ R20, R20, R29 ;  /* 0x0000001d14147220 */ /* 0x000fe20000410000 */
[----:B------:R-:W-:Y:S01]  /*10990*/  F2FP.F16.E4M3.UNPACK_B R24, R10.H1 ;  /* 0x0000000aff18723e */ /* 0x000fe200030006ff */
[----:B------:R-:W-:Y:S01]  /*109a0*/  HADD2.F32 R10, -RZ, R21.H0_H0 ;  /* 0x20000015ff0a7230 */ /* 0x000fe20000004100 */
[----:B------:R-:W-:Y:S01]  /*109b0*/  F2FP.F16.E4M3.UNPACK_B R5, R5.H1 ;  /* 0x00000005ff05723e */ /* 0x000fe200030006ff */
[C---:B------:R-:W-:Y:S01]  /*109c0*/  FFMA.FTZ R39, R12.reuse, R29, -R39 ;  /* 0x0000001d0c277223 */ /* 0x040fe20000010827 */
[----:B------:R-:W-:Y:S01]  /*109d0*/  FFMA.FTZ R35, R12, R35, R20 ;  /* 0x000000230c237223 */ /* 0x000fe20000010014 */
[----:B------:R-:W-:Y:S01]  /*109e0*/  F2FP.F16.E4M3.UNPACK_B R28, R36 ;  /* 0x00000024ff1c723e */ /* 0x000fe200020006ff */
[----:B------:R-:W-:Y:S01]  /*109f0*/  FMUL.FTZ R41, R10, R37 ;  /* 0x000000250a297220 */ /* 0x000fe20000410000 */
[----:B------:R-:W-:-:S02]  /*10a00*/  HADD2.F32 R6, -RZ, R5.H0_H0 ;  /* 0x20000005ff067230 */ /* 0x000fc40000004100 */
[-C--:B------:R-:W-:Y:S01]  /*10a10*/  FMUL.FTZ R10, R10, R31.reuse ;  /* 0x0000001f0a0a7220 */ /* 0x080fe20000410000 */
[----:B------:R-:W-:Y:S01]  /*10a20*/  F2FP.F16.E4M3.UNPACK_B R12, R46 ;  /* 0x0000002eff0c723e */ /* 0x000fe200020006ff */
[----:B------:R-:W-:Y:S01]  /*10a30*/  HADD2.F32 R20, -RZ, R33.H1_H1 ;  /* 0x30000021ff147230 */ /* 0x000fe20000004100 */
[----:B------:R-:W-:Y:S01]  /*10a40*/  F2FP.F16.E4M3.UNPACK_B R36, R36.H1 ;  /* 0x00000024ff24723e */ /* 0x000fe200030006ff */
[C---:B------:R-:W-:Y:S01]  /*10a50*/  FFMA.FTZ R41, R6.reuse, R31, -R41 ;  /* 0x0000001f06297223 */ /* 0x040fe20000010829 */
[----:B------:R-:W-:Y:S01]  /*10a60*/  FFMA.FTZ R37, R6, R37, R10 ;  /* 0x0000002506257223 */ /* 0x000fe2000001000a */
        /* <DEDUP_REMOVED lines=134> */
.L_x_4213:
[----:B------:R-:W-:Y:S05]  /*112d0*/  BSYNC B0 ;  /* 0x0000000000007941 */ /* 0x000fea0003800000 */
.L_x_4203:
        /* <DEDUP_REMOVED lines=8> */
.L_x_4201:
[----:B-12-4-:R-:W-:-:S05]  /*11360*/  IMAD.U32 R0, RZ, RZ, UR42 ;  /* 0x0000002aff007e24 */ /* 0x016fca000f8e00ff */
[----:B------:R-:W-:-:S13]  /*11370*/  ISETP.NE.AND P0, PT, R0, 0x3, PT ;  /* 0x000000030000780c */ /* 0x000fda0003f05270 */
[----:B------:R-:W-:Y:S05]  /*11380*/  @!P0 BRA `(.L_x_4236) ;  /* 0x0000000000048947 */ /* 0x000fea0003800000 */
[----:B------:R-:W-:Y:S01]  /*11390*/  BPT.TRAP 0x1 ;  /* 0x000000040000795c */ /* 0x000fe20000300000 */
.L_x_4236:
[----:B---3--:R-:W-:Y:S01]  /*113a0*/  IMAD R3, R19, 0x8, R16 ;  /* 0x0000000813037824 */ /* 0x008fe200078e0210 */
[----:B------:R-:W-:-:S04]  /*113b0*/  SHF.L.U32 R0, R18, 0x1f, RZ ;  /* 0x0000001f12007819 */ /* 0x000fc800000006ff */
[----:B------:R1:W2:Y:S01]  /*113c0*/  SYNCS.PHASECHK.TRANS64.TRYWAIT P2, [R3+URZ+0x2a830], R0 ;  /* 0x02a83000030075a7 */ /* 0x0002a2000804017f */
[----:B------:R-:W-:Y:S05]  /*113d0*/  @!P0 BRA `(.L_x_4237) ;  /* 0x0000000000048947 */ /* 0x000fea0003800000 */
[----:B------:R-:W-:Y:S01]  /*113e0*/  BPT.TRAP 0x1 ;  /* 0x000000040000795c */ /* 0x000fe20000300000 */
.L_x_4237:
[----:B------:R-:W3:Y:S02]  /*113f0*/  S2R R4, SR_TID.X ;  /* 0x0000000000047919 */ /* 0x000ee40000002100 */
[----:B---3--:R-:W-:-:S04]  /*11400*/  LOP3.LUT R4, R4, 0x7f, RZ, 0xc0, !PT ;  /* 0x0000007f04047812 */ /* 0x008fc800078ec0ff */
[----:B------:R-:W-:Y:S01]  /*11410*/  ISETP.NE.AND P1, PT, R4, RZ, PT ;  /* 0x000000ff0400720c */ /* 0x000fe20003f25270 */
[----:B--2---:R-:W-:-:S12]  /*11420*/  @P2 BRA `(.L_x_4238) ;  /* 0x0000000000082947 */ /* 0x004fd80003800000 */
[----:B------:R-:W2:Y:S02]  /*11430*/  SYNCS.PHASECHK.TRANS64.TRYWAIT P2, [R3+URZ+0x2a830], R0 ;  /* 0x02a83000030075a7 */ /* 0x000ea4000804017f */
[----:B--2---:R-:W-:Y:S05]  /*11440*/  @!P2 BRA `(.L_x_4239) ;  /* 0x000001940064a947 */ /* 0x004fea0003800000 */
.L_x_4238:
[----:B------:R-:W-:Y:S05]  /*11450*/  WARPSYNC.ALL ;  /* 0x0000000000007948 */ /* 0x000fea0003800000 */
[----:B-12---:R-:W-:Y:S01]  /*11460*/  VIADD R0, R16, 0x1e400 ;  /* 0x0001e40010007836 */ /* 0x006fe20000000000 */
[----:B------:R-:W-:Y:S01]  /*11470*/  R2UR UR8, R48 ;  /* 0x00000000300872ca */ /* 0x000fe200000e0000 */
[----:B------:R-:W-:Y:S01]  /*11480*/  IMAD.MOV.U32 R5, RZ, RZ, -0x7fffffe0 ;  /* 0x80000020ff057424 */ /* 0x000fe200078e00ff */
[----:B-----5:R-:W-:Y:S01]  /*11490*/  WARPGROUP.ARRIVE ;  /* 0x00000000000079c5 */ /* 0x020fe20000000000 */
[----:B------:R-:W-:Y:S01]  /*114a0*/  UMOV UR9, 0x80000020 ;  /* 0x8000002000097882 */ /* 0x000fe20000000000 */
[----:B------:R-:W-:Y:S01]  /*114b0*/  SHF.R.U32.HI R0, RZ, 0x4, R0 ;  /* 0x00000004ff007819 */ /* 0x000fe20000011600 */
[----:B------:R-:W-:Y:S01]  /*114c0*/  IMAD.MOV.U32 R9, RZ, RZ, -0x7fffffe0 ;  /* 0x80000020ff097424 */ /* 0x000fe200078e00ff */
[----:B------:R-:W-:Y:S01]  /*114d0*/  R2UR UR11, R5 ;  /* 0x00000000050b72ca */ /* 0x000fe200000e0000 */
[----:B------:R-:W-:Y:S01]  /*114e0*/  UMOV UR13, 0x80000020 ;  /* 0x80000020000d7882 */ /* 0x000fe20000000000 */
[----:B------:R-:W-:Y:S01]  /*114f0*/  LOP3.LUT R0, R0, 0x3fff, RZ, 0xc0, !PT ;  /* 0x00003fff00007812 */ /* 0x000fe200078ec0ff */
[----:B------:R-:W-:Y:S01]  /*11500*/  UMOV UR17, 0x80000020 ;  /* 0x8000002000117882 */ /* 0x000fe20000000000 */
[----:B------:R-:W-:Y:S01]  /*11510*/  R2UR UR15, R9 ;  /* 0x00000000090f72ca */ /* 0x000fe200000e0000 */
[----:B------:R-:W-:Y:S01]  /*11520*/  IMAD.MOV.U32 R9, RZ, RZ, -0x7fffffe0 ;  /* 0x80000020ff097424 */ /* 0x000fe200078e00ff */
[----:B------:R-:W-:Y:S01]  /*11530*/  LOP3.LUT R6, R0, 0x10000, RZ, 0xfc, !PT ;  /* 0x0001000000067812 */ /* 0x000fe200078efcff */
[----:B------:R-:W-:Y:S01]  /*11540*/  ULOP3.LUT UR8, UR8, 0x10000, URZ, 0xfc, !UPT ;  /* 0x0001000008087892 */ /* 0x000fe2000f8efc3f */
[----:B------:R-:W-:Y:S01]  /*11550*/  IMAD.MOV.U32 R5, RZ, RZ, -0x7fffffe0 ;  /* 0x80000020ff057424 */ /* 0x000fe200078e00ff */
[----:B------:R-:W-:Y:S01]  /*11560*/  UMOV UR21, 0x80000020 ;  /* 0x8000002000157882 */ /* 0x000fe20000000000 */
[----:B------:R-:W-:Y:S01]  /*11570*/  R2UR UR19, R9 ;  /* 0x00000000091372ca */ /* 0x000fe200000e0000 */
[----:B------:R-:W-:Y:S01]  /*11580*/  IMAD R4, R19, 0x600, R6 ;  /* 0x0000060013047824 */ /* 0x000fe200078e0206 */
[----:B------:R-:W-:Y:S01]  /*11590*/  UIADD3 UR12, UR8, 0x2, URZ ;  /* 0x00000002080c7890 */ /* 0x000fe2000fffe03f */
[----:B------:R-:W-:Y:S01]  /*115a0*/  IMAD.MOV.U32 R9, RZ, RZ, -0x7fffffe0 ;  /* 0x80000020ff097424 */ /* 0x000fe200078e00ff */
[----:B------:R-:W-:Y:S01]  /*115b0*/  UIADD3 UR16, UR8, 0x200, URZ ;  /* 0x0000020008107890 */ /* 0x000fe2000fffe03f */
[C---:B------:R-:W-:Y:S01]  /*115c0*/  VIADD R8, R4.reuse, 0x2 ;  /* 0x0000000204087836 */ /* 0x040fe20000000000 */
[----:B------:R-:W-:Y:S01]  /*115d0*/  R2UR UR10, R4 ;  /* 0x00000000040a72ca */ /* 0x000fe200000e0000 */
[----:B------:R-:W-:Y:S01]  /*115e0*/  UIADD3 UR20, UR8, 0x202, URZ ;  /* 0x0000020208147890 */ /* 0x000fe2000fffe03f */
[----:B------:R-:W-:Y:S01]  /*115f0*/  R2UR UR23, R9 ;  /* 0x00000000091772ca */ /* 0x000fe200000e0000 */
[----:B------:R-:W-:Y:S01]  /*11600*/  IMAD.MOV.U32 R9, RZ, RZ, -0x7fffffe0 ;  /* 0x80000020ff097424 */ /* 0x000fe200078e00ff */
[----:B------:R-:W-:Y:S01]  /*11610*/  R2UR UR14, R8 ;  /* 0x00000000080e72ca */ /* 0x000fe200000e0000 */
[----:B------:R-:W-:Y:S01]  /*11620*/  VIADD R8, R4, 0x200 ;  /* 0x0000020004087836 */ /* 0x000fe20000000000 */
[----:B------:R-:W-:Y:S01]  /*11630*/  UIADD3 UR24, UR8, 0x400, URZ ;  /* 0x0000040008187890 */ /* 0x000fe2000fffe03f */
[----:B------:R-:W-:Y:S01]  /*11640*/  R2UR UR7, R5 ;  /* 0x00000000050772ca */ /* 0x000fe200000e0000 */
[----:B------:R-:W-:Y:S01]  /*11650*/  UMOV UR25, 0x80000020 ;  /* 0x8000002000197882 */ /* 0x000fe20000000000 */
[----:B------:R-:W-:Y:S01]  /*11660*/  R2UR UR27, R9 ;  /* 0x00000000091b72ca */ /* 0x000fe200000e0000 */
[----:B------:R-:W-:Y:S01]  /*11670*/  UIADD3 UR4, UR8, 0x402, URZ ;  /* 0x0000040208047890 */ /* 0x000fe2000fffe03f */
[----:B------:R-:W-:Y:S01]  /*11680*/  R2UR UR18, R8 ;  /* 0x00000000081272ca */ /* 0x000fe200000e0000 */
[----:B------:R-:W-:Y:S01]  /*11690*/  VIADD R8, R4, 0x202 ;  /* 0x0000020204087836 */ /* 0x000fe20000000000 */
[----:B------:R-:W-:Y:S01]  /*116a0*/  QGMMA.64x128x32.F32.E4M3.E4M3 R24, gdesc[UR8], RZ, !UPT, gsb0 ;  /* 0x01e00000081879f3 */ /* 0x000fe2000c0008ff */
[----:B------:R-:W-:Y:S01]  /*116b0*/  UMOV UR5, 0x80000020 ;  /* 0x8000002000057882 */ /* 0x000fe20000000000 */
[----:B------:R-:W-:Y:S01]  /*116c0*/  @!P1 VIADD R3, R3, 0x2a840 ;  /* 0x0002a84003039836 */ /* 0x000fe20000000000 */
[----:B------:R-:W-:Y:S01]  /*116d0*/  ULDC UR44, c[0x0][0x9dc] ;  /* 0x00027700002c7ab9 */ /* 0x000fe20000000800 */
[----:B------:R-:W-:Y:S01]  /*116e0*/  R2UR UR22, R8 ;  /* 0x00000000081672ca */ /* 0x000fe200000e0000 */
[C---:B------:R-:W-:Y:S01]  /*116f0*/  VIADD R8, R4.reuse, 0x400 ;  /* 0x0000040004087836 */ /* 0x040fe20000000000 */
[----:B------:R-:W-:Y:S01]  /*11700*/  ULOP3.LUT UR44, URZ, UR44, URZ, 0x33, !UPT ;  /* 0x0000002c3f2c7292 */ /* 0x000fe2000f8e333f */
[----:B------:R-:W-:Y:S01]  /*11710*/  VIADD R4, R4, 0x402 ;  /* 0x0000040204047836 */ /* 0x000fe20000000000 */
[----:B------:R-:W-:-:S02]  /*11720*/  @!P1 PRMT R3, RZ, 0x654, R3 ;  /* 0x00000654ff039816 */ /* 0x000fc40000000003 */
[----:B------:R-:W-:Y:S02]  /*11730*/  R2UR UR26, R8 ;  /* 0x00000000081a72ca */ /* 0x000fe400000e0000 */
[----:B------:R-:W-:Y:S01]  /*11740*/  R2UR UR6, R4 ;  /* 0x00000000040672ca */ /* 0x000fe200000e0000 */
[----:B------:R-:W1:Y:S02]  /*11750*/  LDC.64 R8, c[0x0][0x9e0] ;  /* 0x00027800ff087b82 */ /* 0x000e640000000a00 */
[----:B-1----:R-:W-:Y:S01]  /*11760*/  ISETP.GE.AND P2, PT, R9, 0x1, PT ;  /* 0x000000010900780c */ /* 0x002fe20003f46270 */
        /* <DEDUP_REMOVED lines=27> */
[----:B------:R-:W-:-:S02]  /*11920*/  IMAD R102, R91, R34, 0x80 ;  /* 0x000000805b667424 */ /* 0x000fc400078e0222 */
        /* <DEDUP_REMOVED lines=25> */
[C---:B------:R-:W-:Y:S01]  /*11ac0*/  FMUL.FTZ R51, R2.reuse, R62 ;  /* 0x0000003e02337220 */ /* 0x040fe20000410000 */
[----:B-1----:R-:W-:Y:S01]  /*11ad0*/  FMUL.FTZ R52, R2, R63 ;  /* 0x0000003f02347220 */ /* 0x002fe20000410000 */
[----:B------:R-:W-:-:S02]  /*11ae0*/  IMAD.IADD R39, R201, 0x1, R102 ;  /* 0x00000001c9277824 */ /* 0x000fc400078e0266 */
[C---:B------:R-:W-:Y:S01]  /*11af0*/  FMUL.FTZ R25, R2.reuse, R25 ;  /* 0x0000001902197220 */ /* 0x040fe20000410000 */
[C---:B------:R-:W-:Y:S01]  /*11b00*/  FMUL.FTZ R13, R2.reuse, R38 ;  /* 0x00000026020d7220 */ /* 0x040fe20000410000 */
[C---:B------:R-:W-:Y:S01]  /*11b10*/  FMUL.FTZ R42, R2.reuse, R45 ;  /* 0x0000002d022a7220 */ /* 0x040fe20000410000 */
[----:B------:R1:W0:Y:S01]  /*11b20*/  MUFU.TANH R55, R56 ;  /* 0x0000003800377308 */ /* 0x0002220000002400 */
[C---:B------:R-:W-:Y:S01]  /*11b30*/  FMUL.FTZ R26, R2.reuse, R50 ;  /* 0x00000032021a7220 */ /* 0x040fe20000410000 */
[C---:B------:R-:W-:Y:S01]  /*11b40*/  FMUL.FTZ R49, R2.reuse, R59 ;  /* 0x0000003b02317220 */ /* 0x040fe20000410000 */
[C---:B---3--:R-:W-:Y:S01]  /*11b50*/  FMUL.FTZ R53, R2.reuse, R66 ;  /* 0x0000004202357220 */ /* 0x048fe20000410000 */
[C---:B------:R-:W-:Y:S01]  /*11b60*/  FMUL.FTZ R54, R2.reuse, R67 ;  /* 0x0000004302367220 */ /* 0x040fe20000410000 */
[C---:B------:R-:W-:Y:S01]  /*11b70*/  FMUL.FTZ R69, R2.reuse, R69 ;  /* 0x0000004502457220 */ /* 0x040fe20000410000 */
[C---:B------:R-:W-:Y:S01]  /*11b80*/  FMUL.FTZ R58, R2.reuse, R74 ;  /* 0x0000004a023a7220 */ /* 0x040fe20000410000 */
[C---:B------:R-:W-:Y:S01]  /*11b90*/  FMUL.FTZ R62, R2.reuse, R78 ;  /* 0x0000004e023e7220 */ /* 0x040fe20000410000 */
[----:B------:R3:W0:Y:S01]  /*11ba0*/  MUFU.TANH R92, R57 ;  /* 0x00000039005c7308 */ /* 0x0006220000002400 */
[C---:B-1----:R-:W-:Y:S01]  /*11bb0*/  FMUL.FTZ R56, R2.reuse, R70 ;  /* 0x0000004602387220 */ /* 0x042fe20000410000 */
[C---:B------:R-:W-:Y:S01]  /*11bc0*/  FMUL.FTZ R63, R2.reuse, R79 ;  /* 0x0000004f023f7220 */ /* 0x040fe20000410000 */
[C---:B------:R-:W-:Y:S01]  /*11bd0*/  FMUL.FTZ R80, R2.reuse, R80 ;  /* 0x0000005002507220 */ /* 0x040fe20000410000 */
[C---:B------:R-:W-:Y:S01]  /*11be0*/  FMUL.FTZ R81, R2.reuse, R81 ;  /* 0x0000005102517220 */ /* 0x040fe20000410000 */
[C---:B------:R-:W-:Y:S01]  /*11bf0*/  FMUL.FTZ R32, R2.reuse, R83 ;  /* 0x0000005302207220 */ /* 0x040fe20000410000 */
[C---:B------:R-:W-:Y:S01]  /*11c00*/  FMUL.FTZ R84, R2.reuse, R84 ;  /* 0x0000005402547220 */ /* 0x040fe20000410000 */
[C---:B------:R-:W-:Y:S01]  /*11c10*/  FMUL.FTZ R85, R2.reuse, R85 ;  /* 0x0000005502557220 */ /* 0x040fe20000410000 */
[----:B------:R1:W0:Y:S01]  /*11c20*/  MUFU.TANH R94, R61 ;  /* 0x0000003d005e7308 */ /* 0x0002220000002400 */
[C---:B---3--:R-:W-:Y:S01]  /*11c30*/  FMUL.FTZ R57, R2.reuse, R71 ;  /* 0x0000004702397220 */ /* 0x048fe20000410000 */
[C---:B------:R-:W-:Y:S01]  /*11c40*/  FMUL.FTZ R33, R2.reuse, R86 ;  /* 0x0000005602217220 */ /* 0x040fe20000410000 */
[C---:B------:R-:W-:Y:S01]  /*11c50*/  FMUL.FTZ R34, R2.reuse, R87 ;  /* 0x0000005702227220 */ /* 0x040fe20000410000 */
        /* <DEDUP_REMOVED lines=8> */
[----:B------:R-:W-:Y:S01]  /*11ce0*/  FMUL.FTZ R77, R2, R77 ;  /* 0x0000004d024d7220 */ /* 0x000fe20000410000 */
[----:B------:R1:W-:Y:S01]  /*11cf0*/  @!P1 SYNCS.ARRIVE.TRANS64.RED.A1T0 RZ, [R3+URZ], RZ ;  /* 0x000000ff03ff99a7 */ /* 0x0003e2000810043f */
[----:B------:R-:W-:-:S02]  /*11d00*/  IMAD R79, R200, -0x2, R39 ;  /* 0xfffffffec84f7824 */ /* 0x000fc400078e0227 */
[----:B------:R-:W0:Y:S01]  /*11d10*/  MUFU.TANH R5, R5 ;  /* 0x0000000500057308 */ /* 0x000e220000002400 */
[----:B---3--:R-:W-:Y:S01]  /*11d20*/  FMUL.FTZ R65, R2, R82 ;  /* 0x0000005202417220 */ /* 0x008fe20000410000 */
[----:B------:R-:W-:Y:S02]  /*11d30*/  LEA R82, R91, 0xffffff80, 0x7 ;  /* 0xffffff805b527811 */ /* 0x000fe400078e38ff */
[----:B-1----:R-:W-:-:S04]  /*11d40*/  IADD3 R3, -R202, 0x1, R39 ;  /* 0x00000001ca037810 */ /* 0x002fc80007ffe127 */
[----:B------:R-:W1:Y:S01]  /*11d50*/  MUFU.TANH R25, R25 ;  /* 0x0000001900197308 */ /* 0x000e620000002400 */
[----:B------:R-:W-:Y:S02]  /*11d60*/  IMAD R45, R200, -0x2, R3 ;  /* 0xfffffffec82d7824 */ /* 0x000fe400078e0203 */
[----:B------:R-:W-:Y:S02]  /*11d70*/  IMAD R3, R209, 0x80, R230 ;  /* 0x00000080d1037824 */ /* 0x000fe400078e02e6 */
[----:B------:R-:W-:-:S03]  /*11d80*/  IMAD.IADD R86, R45, 0x1, R8 ;  /* 0x000000012d567824 */ /* 0x000fc600078e0208 */
[----:B------:R-:W3:Y:S01]  /*11d90*/  MUFU.TANH R0, R0 ;  /* 0x0000000000007308 */ /* 0x000ee20000002400 */
[----:B------:R-:W-:Y:S01]  /*11da0*/  VIADD R104, R45, UR44 ;  /* 0x0000002c2d687c36 */ /* 0x000fe20008000000 */
[----:B------:R-:W-:-:S03]  /*11db0*/  VIADDMNMX R50, R3, R86, R79, PT ;  /* 0x0000005603327246 */ /* 0x000fc6000380014f */
        /* <DEDUP_REMOVED lines=39> */
[----:B------:R-:W0:Y:S08]  /*12030*/  MUFU.TANH R57, R57 ;  /* 0x0000003900397308 */ /* 0x000e300000002400 */
[----:B------:R0:W0:Y:S08]  /*12040*/  MUFU.TANH R71, R72 ;  /* 0x0000004800477308 */ /* 0x0000300000002400 */
[----:B------:R0:W0:Y:S08]  /*12050*/  MUFU.TANH R98, R73 ;  /* 0x0000004900627308 */ /* 0x0000300000002400 */
[----:B------:R-:W0:Y:S08]  /*12060*/  MUFU.TANH R58, R58 ;  /* 0x0000003a003a7308 */ /* 0x000e300000002400 */
[----:B------:R-:W0:Y:S08]  /*12070*/  MUFU.TANH R61, R61 ;  /* 0x0000003d003d7308 */ /* 0x000e300000002400 */
[----:B------:R0:W0:Y:S08]  /*12080*/  MUFU.TANH R99, R76 ;  /* 0x0000004c00637308 */ /* 0x0000300000002400 */
[----:B------:R0:W0:Y:S08]  /*12090*/  MUFU.TANH R100, R77 ;  /* 0x0000004d00647308 */ /* 0x0000300000002400 */
        /* <DEDUP_REMOVED lines=10> */
[----:B-1234-:R-:W-:Y:S05]  /*12140*/  @!P2 BRA `(.L_x_4240) ;  /* 0x000000000050a947 */ /* 0x01efea0003800000 */
        /* <DEDUP_REMOVED lines=11> */
.L_x_4242:
[----:B------:R-:W-:-:S13]  /*12200*/  ISETP.NE.AND P3, PT, R9, 0x1, PT ;  /* 0x000000010900780c */ /* 0x000fda0003f65270 */
[----:B------:R-:W1:Y:S02]  /*12210*/  @P3 LDC.64 R38, c[0x0][0x9e8] ;  /* 0x00027a00ff263b82 */ /* 0x000e640000000a00 */
[----:B-1----:R-:W-:-:S05]  /*12220*/  @P3 IMAD.HI.U32 R38, R45, R38, RZ ;  /* 0x000000262d263227 */ /* 0x002fca00078e00ff */
[----:B------:R-:W-:-:S07]  /*12230*/  @P3 SHF.R.U32.HI R45, RZ, R39, R38 ;  /* 0x00000027ff2d3219 */ /* 0x000fce0000011626 */
.L_x_4243:
[----:B------:R-:W-:Y:S05]  /*12240*/  BSYNC B0 ;  /* 0x0000000000007941 */ /* 0x000fea0003800000 */
.L_x_4241:
[----:B------:R-:W-:-:S04]  /*12250*/  IMAD R45, R45, R9, -R82 ;  /* 0x000000092d2d7224 */ /* 0x000fc800078e0a52 */
[----:B------:R-:W-:-:S05]  /*12260*/  IMAD R38, R200, -0x2, R45 ;  /* 0xfffffffec8267824 */ /* 0x000fca00078e022d */
[----:B------:R-:W-:Y:S02]  /*12270*/  VIMNMX R59, R59, R38, !PT ;  /* 0x000000263b3b7248 */ /* 0x000fe40007fe0100 */
[----:B------:R-:W-:-:S07]  /*12280*/  VIADDMNMX R50, R38, R9, R50, PT ;  /* 0x0000000926327246 */ /* 0x000fce0003800132 */
.L_x_4240:
[C---:B------:R-:W-:Y:S02]  /*12290*/  ISETP.GE.AND P3, PT, R102.reuse, 0x2, PT ;  /* 0x000000026600780c */ /* 0x040fe40003f66270 */
[----:B------:R-:W-:Y:S02]  /*122a0*/  ISETP.GE.AND P5, PT, R102, 0x9, PT ;  /* 0x000000096600780c */ /* 0x000fe40003fa6270 */
[----:B------:R-:W-:Y:S02]  /*122b0*/  ISETP.GT.AND P4, PT, R59, 0x1, !P3 ;  /* 0x000000013b00780c */ /* 0x000fe40005f84270 */
[----:B------:R-:W-:Y:S02]  /*122c0*/  P2R R83, PR, RZ, 0x20 ;  /* 0x00000020ff537803 */ /* 0x000fe40000000000 */
[----:B------:R-:W-:-:S04]  /*122d0*/  ISETP.LT.OR P4, PT, R50, 0x2, P4 ;  /* 0x000000023200780c */ /* 0x000fc80002781670 */
[----:B0-----:R-:W-:Y:S02]  /*122e0*/  FSEL R68, R25, -INF , !P4 ;  /* 0xff80000019447808 */ /* 0x001fe40006000000 */
[----:B------:R-:W-:Y:S02]  /*122f0*/  ISETP.GT.AND P4, PT, R59, 0x8, !P5 ;  /* 0x000000083b00780c */ /* 0x000fe40006f84270 */
[----:B------:R-:W-:Y:S02]  /*12300*/  ISETP.GE.AND P5, PT, R102, 0xa, PT ;  /* 0x0000000a6600780c */ /* 0x000fe40003fa6270 */
[----:B------:R-:W-:Y:S02]  /*12310*/  ISETP.LT.OR P4, PT, R50, 0x9, P4 ;  /* 0x000000093200780c */ /* 0x000fe40002781670 */
[----:B------:R-:W-:Y:S02]  /*12320*/  P2R R87, PR, RZ, 0x20 ;  /* 0x00000020ff577803 */ /* 0x000fe40000000000 */
[----:B------:R-:W-:-:S02]  /*12330*/  FSEL R88, R88, -INF , !P4 ;  /* 0xff80000058587808 */ /* 0x000fc40006000000 */
[C---:B------:R-:W-:Y:S02]  /*12340*/  ISETP.GT.AND P4, PT, R59.reuse, 0x9, !P5 ;  /* 0x000000093b00780c */ /* 0x040fe40006f84270 */
[----:B------:R-:W-:Y:S02]  /*12350*/  ISETP.GE.AND P5, PT, R102, 0x11, PT ;  /* 0x000000116600780c */ /* 0x000fe40003fa6270 */
[----:B------:R-:W-:Y:S02]  /*12360*/  ISETP.LT.OR P4, PT, R50, 0xa, P4 ;  /* 0x0000000a3200780c */ /* 0x000fe40002781670 */
[----:B------:R-:W-:Y:S02]  /*12370*/  P2R R101, PR, RZ, 0x20 ;  /* 0x00000020ff657803 */ /* 0x000fe40000000000 */
[----:B------:R-:W-:Y:S02]  /*12380*/  FSEL R90, R90, -INF , !P4 ;  /* 0xff8000005a5a7808 */ /* 0x000fe40006000000 */
[----:B------:R-:W-:-:S02]  /*12390*/  ISETP.GT.AND P4, PT, R59, 0x10, !P5 ;  /* 0x000000103b00780c */ /* 0x000fc40006f84270 */
[----:B------:R-:W-:Y:S02]  /*123a0*/  ISETP.GE.AND P5, PT, R102, 0x12, PT ;  /* 0x000000126600780c */ /* 0x000fe40003fa6270 */
[----:B------:R-:W-:Y:S02]  /*123b0*/  ISETP.LT.OR P4, PT, R50, 0x11, P4 ;  /* 0x000000113200780c */ /* 0x000fe40002781670 */
[----:B------:R-:W-:Y:S02]  /*123c0*/  P2R R103, PR, RZ, 0x20 ;  /* 0x00000020ff677803 */ /* 0x000fe40000000000 */
[----:B------:R-:W-:Y:S02]  /*123d0*/  FSEL R70, R30, -INF , !P4 ;  /* 0xff8000001e467808 */ /* 0x000fe40006000000 */
[----:B------:R-:W-:Y:S02]  /*123e0*/  ISETP.GT.AND P4, PT, R59, 0x11, !P5 ;  /* 0x000000113b00780c */ /* 0x000fe40006f84270 */
[----:B------:R-:W-:-:S02]  /*123f0*/  ISETP.GE.AND P5, PT, R102, 0x19, PT ;  /* 0x000000196600780c */ /* 0x000fc40003fa6270 */
[----:B------:R-:W-:Y:S02]  /*12400*/  ISETP.LT.OR P4, PT, R50, 0x12, P4 ;  /* 0x000000123200780c */ /* 0x000fe40002781670 */
[----:B------:R-:W-:Y:S02]  /*12410*/  P2R R105, PR, RZ, 0x20 ;  /* 0x00000020ff697803 */ /* 0x000fe40000000000 */
[----:B------:R-:W-:Y:S02]  /*12420*/  FSEL R73, R31, -INF , !P4 ;  /* 0xff8000001f497808 */ /* 0x000fe40006000000 */
[----:B------:R-:W-:Y:S02]  /*12430*/  ISETP.GT.AND P4, PT, R59, 0x18, !P5 ;  /* 0x000000183b00780c */ /* 0x000fe40006f84270 */
[----:B------:R-:W-:Y:S02]  /*12440*/  ISETP.GE.AND P5, PT, R102, 0x1a, PT ;  /* 0x0000001a6600780c */ /* 0x000fe40003fa6270 */
[----:B------:R-:W-:-:S02]  /*12450*/  ISETP.LT.OR P4, PT, R50, 0x19, P4 ;  /* 0x000000193200780c */ /* 0x000fc40002781670 */
[----:B------:R-:W-:Y:S02]  /*12460*/  P2R R106, PR, RZ, 0x20 ;  /* 0x00000020ff6a7803 */ /* 0x000fe40000000000 */
[----:B------:R-:W-:Y:S02]  /*12470*/  FSEL R72, R35, -INF , !P4 ;  /* 0xff80000023487808 */ /* 0x000fe40006000000 */
[----:B------:R-:W-:Y:S02]  /*12480*/  ISETP.GT.AND P4, PT, R59, 0x19, !P5 ;  /* 0x000000193b00780c */ /* 0x000fe40006f84270 */
[----:B------:R-:W-:Y:S02]  /*12490*/  ISETP.GE.AND P5, PT, R102, 0x21, PT ;  /* 0x000000216600780c */ /* 0x000fe40003fa6270 */
[----:B------:R-:W-:Y:S02]  /*124a0*/  ISETP.LT.OR P4, PT, R50, 0x1a, P4 ;  /* 0x0000001a3200780c */ /* 0x000fe40002781670 */
[----:B------:R-:W-:-:S02]  /*124b0*/  P2R R107, PR, RZ, 0x20 ;  /* 0x00000020ff6b7803 */ /* 0x000fc40000000000 */
[----:B------:R-:W-:Y:S02]  /*124c0*/  FSEL R75, R36, -INF , !P4 ;  /* 0xff800000244b7808 */ /* 0x000fe40006000000 */
        /* <DEDUP_REMOVED lines=35> */
[----:B------:R-:W-:Y:S02]  /*12700*/  ISETP.GT.AND P4, PT, R59, 0x39, !P5 ;  /* 0x000000393b00780c */ /* 0x000fe40006f84270 */
        /* <DEDUP_REMOVED lines=11> */
[----:B------:R-:W-:-:S04]  /*127c0*/  ISETP.LT.OR P4, PT, R50, 0x42, P4 ;  /* 0x000000423200780c */ /* 0x000fc80002781670 */
        /* <DEDUP_REMOVED lines=75> */
[----:B------:R-:W-:Y:S01]  /*12c80*/  VIADDMNMX R50, R50, R86, R79, PT ;  /* 0x0000005632327246 */ /* 0x000fe2000380014f */
        /* <DEDUP_REMOVED lines=13> */
.L_x_4246:
[----:B------:R-:W-:-:S13]  /*12d60*/  ISETP.NE.AND P6, PT, R9, 0x1, PT ;  /* 0x000000010900780c */ /* 0x000fda0003fc5270 */
[----:B------:R-:W0:Y:S02]  /*12d70*/  @P6 LDC.64 R30, c[0x0][0x9e8] ;  /* 0x00027a00ff1e6b82 */ /* 0x000e240000000a00 */
[----:B0-----:R-:W-:-:S05]  /*12d80*/  @P6 IMAD.HI.U32 R30, R69, R30, RZ ;  /* 0x0000001e451e6227 */ /* 0x001fca00078e00ff */
[----:B------:R-:W-:-:S07]  /*12d90*/  @P6 SHF.R.U32.HI R69, RZ, R31, R30 ;  /* 0x0000001fff456219 */ /* 0x000fce000001161e */
.L_x_4247:
[----:B------:R-:W-:Y:S05]  /*12da0*/  BSYNC B0 ;  /* 0x0000000000007941 */ /* 0x000fea0003800000 */
.L_x_4245:
[----:B------:R-:W-:-:S04]  /*12db0*/  IMAD R69, R69, R9, -R82 ;  /* 0x0000000945457224 */ /* 0x000fc800078e0a52 */
[----:B------:R-:W-:-:S05]  /*12dc0*/  IMAD R30, R200, -0x2, R69 ;  /* 0xfffffffec81e7824 */ /* 0x000fca00078e0245 */
[----:B------:R-:W-:Y:S02]  /*12dd0*/  VIMNMX R59, R59, R30, !PT ;  /* 0x0000001e3b3b7248 */ /* 0x000fe40007fe0100 */
[----:B------:R-:W-:-:S07]  /*12de0*/  VIADDMNMX R50, R30, R9, R50, PT ;  /* 0x000000091e327246 */ /* 0x000fce0003800132 */
.L_x_4244:
[----:B------:R-:W-:Y:S01]  /*12df0*/  ISETP.GT.AND P3, PT, R59, 0x1, !P3 ;  /* 0x000000013b00780c */ /* 0x000fe20005f64270 */
[----:B------:R-:W-:Y:S01]  /*12e00*/  ULDC UR45, c[0x0][0x988] ;  /* 0x00026200002d7ab9 */ /* 0x000fe20000000800 */
[----:B------:R-:W-:Y:S01]  /*12e10*/  ISETP.NE.AND P6, PT, R105, RZ, PT ;  /* 0x000000ff6900720c */ /* 0x000fe20003fc5270 */
[----:B------:R-:W-:Y:S01]  /*12e20*/  IMAD.IADD R8, R89, 0x1, R8 ;  /* 0x0000000159087824 */ /* 0x000fe200078e0208 */
        /* <DEDUP_REMOVED lines=10> */
[----:B------:R-:W-:Y:S02]  /*12ed0*/  ISETP.NE.AND P3, PT, R87, RZ, PT ;  /* 0x000000ff5700720c */ /* 0x000fe40003f65270 */
[----:B------:R-:W-:Y:S02]  /*12ee0*/  FSEL R32, R32, -INF , !P4 ;  /* 0xff80000020207808 */ /* 0x000fe40006000000 */
[----:B------:R-:W-:Y:S02]  /*12ef0*/  ISETP.GT.AND P3, PT, R59, 0x9, !P3 ;  /* 0x000000093b00780c */ /* 0x000fe40005f64270 */
[----:B------:R-:W-:Y:S02]  /*12f00*/  FSEL R33, R33, -INF , !P5 ;  /* 0xff80000021217808 */ /* 0x000fe40006800000 */
        /* <DEDUP_REMOVED lines=95> */
[----:B------:R-:W-:Y:S01]  /*13500*/  ISETP.NE.AND P6, PT, R100, RZ, PT ;  /* 0x000000ff6400720c */ /* 0x000fe20003fc5270 */
[----:B------:R-:W0:Y:S01]  /*13510*/  SHFL.BFLY PT, R20, R15, 0x2, 0x1f ;  /* 0x0c401f000f147f89 */ /* 0x000e2200000e0000 */
[----:B------:R-:W-:Y:S02]  /*13520*/  FSEL R52, R52, -INF , !P3 ;  /* 0xff80000034347808 */ /* 0x000fe40005800000 */
[----:B------:R-:W-:-:S04]  /*13530*/  ISETP.NE.AND P3, PT, R94, RZ, PT ;  /* 0x000000ff5e00720c */ /* 0x000fc80003f65270 */
[----:B------:R-:W-:-:S04]  /*13540*/  ISETP.GT.AND P3, PT, R59, 0x50, !P3 ;  /* 0x000000503b00780c */ /* 0x000fc80005f64270 */
[----:B------:R-:W-:-:S04]  /*13550*/  ISETP.LT.OR P3, PT, R50, 0x51, P3 ;  /* 0x000000513200780c */ /* 0x000fc80001f61670 */
[----:B------:R-:W-:Y:S02]  /*13560*/  FSEL R53, R53, -INF , !P3 ;  /* 0xff80000035357808 */ /* 0x000fe40005800000 */
[----:B------:R-:W-:-:S04]  /*13570*/  ISETP.NE.AND P3, PT, R95, RZ, PT ;  /* 0x000000ff5f00720c */ /* 0x000fc80003f65270 */
[----:B------:R-:W-:Y:S02]  /*13580*/  ISETP.GT.AND P3, PT, R59, 0x51, !P3 ;  /* 0x000000513b00780c */ /* 0x000fe40005f64270 */
[----:B0-----:R-:W-:Y:S02]  /*13590*/  FMNMX.FTZ R69, R15, R20, !PT ;  /* 0x000000140f457209 */ /* 0x001fe40007810000 */
[----:B------:R-:W-:-:S03]  /*135a0*/  ISETP.LT.OR P3, PT, R50, 0x52, P3 ;  /* 0x000000523200780c */ /* 0x000fc60001f61670 */
        /* <DEDUP_REMOVED lines=28> */
[----:B------:R-:W-:Y:S01]  /*13770*/  ISETP.NE.AND P6, PT, R71, RZ, PT ;  /* 0x000000ff4700720c */ /* 0x000fe20003fc5270 */
        /* <DEDUP_REMOVED lines=11> */
[--C-:B------:R-:W-:Y:S01]  /*13830*/  FFMA.FTZ R47, R47, UR45, -R85.reuse ;  /* 0x0000002d2f2f7c23 */ /* 0x100fe20008010855 */
[----:B------:R-:W-:-:S01]  /*13840*/  FFMA.FTZ R69, R68, UR45, -R85 ;  /* 0x0000002d44457c23 */ /* 0x000fc20008010855 */
[----:B------:R-:W-:Y:S01]  /*13850*/  FSEL R83, R0, -INF , !P3 ;  /* 0xff80000000537808 */ /* 0x000fe20005800000 */
[----:B------:R-:W-:-:S01]  /*13860*/  FFMA.FTZ R0, R80, UR45, -R85 ;  /* 0x0000002d50007c23 */ /* 0x000fc20008010855 */
[----:B------:R-:W-:Y:S01]  /*13870*/  ISETP.GT.AND P3, PT, R59, 0x79, !P6 ;  /* 0x000000793b00780c */ /* 0x000fe20007764270 */
[----:B------:R-:W-:-:S01]  /*13880*/  FFMA.FTZ R68, R88, UR45, -R85 ;  /* 0x0000002d58447c23 */ /* 0x000fc20008010855 */
[----:B------:R-:W-:Y:S01]  /*13890*/  FMNMX.FTZ R80, R83, R4, !PT ;  /* 0x0000000453507209 */ /* 0x000fe20007810000 */
[----:B------:R-:W-:Y:S01]  /*138a0*/  MUFU.EX2 R69, R69 ;  /* 0x0000004500457308 */ /* 0x000fe20000000800 */
[----:B------:R-:W-:Y:S01]  /*138b0*/  ISETP.LT.OR P3, PT, R50, 0x7a, P3 ;  /* 0x0000007a3200780c */ /* 0x000fe20001f61670 */
[--C-:B------:R-:W-:Y:S01]  /*138c0*/  FFMA.FTZ R71, R90, UR45, -R85.reuse ;  /* 0x0000002d5a477c23 */ /* 0x100fe20008010855 */
[----:B------:R-:W-:Y:S01]  /*138d0*/  FMNMX.FTZ R15, R7, R80, !PT ;  /* 0x00000050070f7209 */ /* 0x000fe20007810000 */
[--C-:B------:R-:W-:Y:S01]  /*138e0*/  FFMA.FTZ R70, R70, UR45, -R85.reuse ;  /* 0x0000002d46467c23 */ /* 0x100fe20008010855 */
[----:B------:R-:W-:Y:S01]  /*138f0*/  FSEL R34, R34, -INF , !P3 ;  /* 0xff80000022227808 */ /* 0x000fe20005800000 */
[--C-:B------:R-:W-:Y:S01]  /*13900*/  FFMA.FTZ R73, R73, UR45, -R85.reuse ;  /* 0x0000002d49497c23 */ /* 0x100fe20008010855 */
        /* <DEDUP_REMOVED lines=15> */
[--C-:B------:R-:W-:Y:S01]  /*13a00*/  FFMA.FTZ R46, R46, UR45, -R85.reuse ;  /* 0x0000002d2e2e7c23 */ /* 0x100fe20008010855 */
[----:B------:R-:W-:Y:S01]  /*13a10*/  FMNMX.FTZ R80, R14, R15, !PT ;  /* 0x0000000f0e507209 */ /* 0x000fe20007810000 */
[----:B------:R-:W2:Y:S01]  /*13a20*/  MUFU.EX2 R68, R68 ;  /* 0x0000004400447308 */ /* 0x000ea20000000800 */
[----:B------:R-:W-:-:S01]  /*13a30*/  FFMA.FTZ R45, R45, UR45, -R85 ;  /* 0x0000002d2d2d7c23 */ /* 0x000fc20008010855 */
[--C-:B------:R-:W-:Y:S01]  /*13a40*/  FFMA.FTZ R42, R42, UR45, -R85.reuse ;  /* 0x0000002d2a2a7c23 */ /* 0x100fe20008010855 */
[----:B------:R-:W-:Y:S01]  /*13a50*/  FMNMX.FTZ R15, R31, R80, !PT ;  /* 0x000000501f0f7209 */ /* 0x000fe20007810000 */
[--C-:B------:R-:W-:Y:S01]  /*13a60*/  FFMA.FTZ R41, R41, UR45, -R85.reuse ;  /* 0x0000002d29297c23 */ /* 0x100fe20008010855 */
[----:B------:R-:W-:-:S01]  /*13a70*/  FFMA.FTZ R44, R44, UR45, -R85 ;  /* 0x0000002d2c2c7c23 */ /* 0x000fc20008010855 */
[--C-:B------:R-:W-:Y:S01]  /*13a80*/  FFMA.FTZ R43, R43, UR45, -R85.reuse ;  /* 0x0000002d2b2b7c23 */ /* 0x100fe20008010855 */
[----:B------:R-:W-:Y:S01]  /*13a90*/  FMNMX.FTZ R80, R30, R15, !PT ;  /* 0x0000000f1e507209 */ /* 0x000fe20007810000 */
[----:B------:R-:W3:Y:S01]  /*13aa0*/  MUFU.EX2 R71, R71 ;  /* 0x0000004700477308 */ /* 0x000ee20000000800 */
[----:B------:R-:W-:-:S01]  /*13ab0*/  FFMA.FTZ R38, R38, UR45, -R85 ;  /* 0x0000002d26267c23 */ /* 0x000fc20008010855 */
[--C-:B------:R-:W-:Y:S01]  /*13ac0*/  FFMA.FTZ R37, R37, UR45, -R85.reuse ;  /* 0x0000002d25257c23 */ /* 0x100fe20008010855 */
[----:B------:R-:W-:Y:S01]  /*13ad0*/  FMNMX.FTZ R15, R21, R80, !PT ;  /* 0x00000050150f7209 */ /* 0x000fe20007810000 */
[--C-:B------:R-:W-:Y:S01]  /*13ae0*/  FFMA.FTZ R40, R40, UR45, -R85.reuse ;  /* 0x0000002d28287c23 */ /* 0x100fe20008010855 */
[----:B------:R-:W-:-:S01]  /*13af0*/  FFMA.FTZ R39, R39, UR45, -R85 ;  /* 0x0000002d27277c23 */ /* 0x000fc20008010855 */
[--C-:B------:R-:W-:Y:S01]  /*13b00*/  FFMA.FTZ R25, R25, UR45, -R85.reuse ;  /* 0x0000002d19197c23 */ /* 0x100fe20008010855 */
[----:B------:R-:W-:Y:S01]  /*13b10*/  FMNMX.FTZ R15, R24, R15, !PT ;  /* 0x0000000f180f7209 */ /* 0x000fe20007810000 */
[----:B------:R-:W-:Y:S01]  /*13b20*/  MUFU.EX2 R70, R70 ;  /* 0x0000004600467308 */ /* 0x000fe20000000800 */
[----:B------:R-:W-:-:S01]  /*13b30*/  FFMA.FTZ R36, R36, UR45, -R85 ;  /* 0x0000002d24247c23 */ /* 0x000fc20008010855 */
[----:B------:R-:W-:Y:S01]  /*13b40*/  FFMA.FTZ R35, R35, UR45, -R85 ;  /* 0x0000002d23237c23 */ /* 0x000fe20008010855 */
[----:B------:R-:W-:-:S04]  /*13b50*/  FMNMX.FTZ R80, R26, R15, !PT ;  /* 0x0000000f1a507209 */ /* 0x000fc80007810000 */
[----:B------:R-:W-:Y:S01]  /*13b60*/  FMNMX.FTZ R15, R27, R80, !PT ;  /* 0x000000501b0f7209 */ /* 0x000fe20007810000 */
[----:B------:R-:W-:Y:S03]  /*13b70*/  MUFU.EX2 R73, R73 ;  /* 0x0000004900497308 */ /* 0x000fe60000000800 */
        /* <DEDUP_REMOVED lines=26> */
[----:B------:R-:W-:Y:S04]  /*13d20*/  MUFU.EX2 R64, R64 ;  /* 0x0000004000407308 */ /* 0x000fe80000000800 */
[----:B------:R-:W4:Y:S04]  /*13d30*/  SHFL.BFLY PT, R60, R15, 0x2, 0x1f ;  /* 0x0c401f000f3c7f89 */ /* 0x000f2800000e0000 */
[----:B------:R-:W-:Y:S08]  /*13d40*/  MUFU.EX2 R81, R81 ;  /* 0x0000005100517308 */ /* 0x000ff00000000800 */
[----:B------:R-:W-:Y:S08]  /*13d50*/  MUFU.EX2 R55, R55 ;  /* 0x0000003700377308 */ /* 0x000ff00000000800 */
[----:B------:R-:W-:Y:S01]  /*13d60*/  MUFU.EX2 R46, R46 ;  /* 0x0000002e002e7308 */ /* 0x000fe20000000800 */
[----:B----4-:R-:W-:-:S07]  /*13d70*/  FMNMX.FTZ R60, R15, R60, !PT ;  /* 0x0000003c0f3c7209 */ /* 0x010fce0007810000 */
[----:B------:R-:W-:Y:S01]  /*13d80*/  MUFU.EX2 R45, R45 ;  /* 0x0000002d002d7308 */ /* 0x000fe20000000800 */
[----:B------:R-:W4:Y:S07]  /*13d90*/  SHFL.BFLY PT, R15, R60, 0x1, 0x1f ;  /* 0x0c201f003c0f7f89 */ /* 0x000f2e00000e0000 */
[----:B------:R-:W-:Y:S08]  /*13da0*/  MUFU.EX2 R42, R42 ;  /* 0x0000002a002a7308 */ /* 0x000ff00000000800 */
[----:B------:R-:W-:Y:S08]  /*13db0*/  MUFU.EX2 R41, R41 ;  /* 0x0000002900297308 */ /* 0x000ff00000000800 */
[----:B------:R-:W-:Y:S01]  /*13dc0*/  MUFU.EX2 R44, R44 ;  /* 0x0000002c002c7308 */ /* 0x000fe20000000800 */
[----:B----4-:R-:W-:Y:S01]  /*13dd0*/  FMNMX.FTZ R15, R60, R15, !PT ;  /* 0x0000000f3c0f7209 */ /* 0x010fe20007810000 */
[----:B------:R-:W-:-:S03]  /*13de0*/  IMAD.U32 R60, RZ, RZ, UR45 ;  /* 0x0000002dff3c7e24 */ /* 0x000fc6000f8e00ff */
[C---:B------:R-:W-:Y:S01]  /*13df0*/  FSETP.NEU.FTZ.AND P3, PT, R15.reuse, -INF , PT ;  /* 0xff8000000f00780b */ /* 0x040fe20003f7d000 */
[----:B0-----:R-:W-:-:S01]  /*13e00*/  FFMA.FTZ R47, R15, R60, -8 ;  /* 0xc10000000f2f7423 */ /* 0x001fc2000001003c */
[----:B------:R-:W-:Y:S01]  /*13e10*/  FFMA.FTZ R60, R5, UR45, -R85 ;  /* 0x0000002d053c7c23 */ /* 0x000fe20008010855 */
[----:B------:R-:W-:Y:S03]  /*13e20*/  MUFU.EX2 R43, R43 ;  /* 0x0000002b002b7308 */ /* 0x000fe60000000800 */
[----:B------:R-:W-:-:S05]  /*13e30*/  FSEL R47, R47, RZ, P3 ;  /* 0x000000ff2f2f7208 */ /* 0x000fca0001800000 */
        /* <DEDUP_REMOVED lines=8> */
[----:B-1----:R-:W-:Y:S01]  /*13ec0*/  FADD.FTZ R31, R0, R69 ;  /* 0x00000045001f7221 */ /* 0x002fe20000010000 */
        /* <DEDUP_REMOVED lines=23> */
[--C-:B------:R-:W-:Y:S01]  /*14040*/  FFMA.FTZ R65, R65, UR45, -R47.reuse ;  /* 0x0000002d41417c23 */ /* 0x100fe2000801082f */
[----:B------:R-:W-:-:S01]  /*14050*/  FFMA.FTZ R32, R32, UR45, -R47 ;  /* 0x0000002d20207c23 */ /* 0x000fc2000801082f */
[--C-:B------:R-:W-:Y:S01]  /*14060*/  FFMA.FTZ R33, R33, UR45, -R47.reuse ;  /* 0x0000002d21217c23 */ /* 0x100fe2000801082f */
[----:B------:R-:W-:-:S03]  /*14070*/  FFMA.FTZ R34, R34, UR45, -R47 ;  /* 0x0000002d22227c23 */ /* 0x000fc6000801082f */
[----:B------:R5:W-:Y:S08]  /*14080*/  MUFU.EX2 R80, R13 ;  /* 0x0000000d00507308 */ /* 0x000bf00000000800 */
[----:B------:R-:W4:Y:S01]  /*14090*/  MUFU.EX2 R7, R7 ;  /* 0x0000000700077308 */ /* 0x000f220000000800 */
[----:B-----5:R-:W-:-:S01]  /*140a0*/  FFMA.FTZ R13, R26, UR45, -R47 ;  /* 0x0000002d1a0d7c23 */ /* 0x020fc2000801082f */
[----:B--2---:R-:W-:Y:S01]  /*140b0*/  FADD.FTZ R26, R68, R31 ;  /* 0x0000001f441a7221 */ /* 0x004fe20000010000 */
[----:B---3--:R-:W-:-:S04]  /*140c0*/  F2FP.SATFINITE.E4M3.F32.PACK_AB_MERGE_C R68, R71, R68, RZ ;  /* 0x000000444744723e */ /* 0x008fc800048070ff */
[----:B------:R-:W-:Y:S01]  /*140d0*/  F2FP.SATFINITE.E4M3.F32.PACK_AB_MERGE_C R196, R69, R0, R68 ;  /* 0x0000000045c4723e */ /* 0x000fe20004807044 */
[----:B------:R-:W-:Y:S08]  /*140e0*/  MUFU.EX2 R83, R14 ;  /* 0x0000000e00537308 */ /* 0x000ff00000000800 */
[----:B------:R2:W-:Y:S08]  /*140f0*/  MUFU.EX2 R14, R27 ;  /* 0x0000001b000e7308 */ /* 0x0005f00000000800 */
[----:B------:R-:W3:Y:S01]  /*14100*/  MUFU.EX2 R10, R10 ;  /* 0x0000000a000a7308 */ /* 0x000ee20000000800 */
[----:B--2---:R-:W-:-:S01]  /*14110*/  FADD.FTZ R27, R71, R26 ;  /* 0x0000001a471b7221 */ /* 0x004fc20000010000 */
[----:B0-----:R-:W-:-:S03]  /*14120*/  FADD.FTZ R26, R5, R4 ;  /* 0x00000004051a7221 */ /* 0x001fc60000010000 */
[----:B------:R-:W-:Y:S01]  /*14130*/  FADD.FTZ R30, R70, R27 ;  /* 0x0000001b461e7221 */ /* 0x000fe20000010000 */
[----:B-1----:R-:W-:-:S01]  /*14140*/  FADD.FTZ R27, R59, R26 ;  /* 0x0000001a3b1b7221 */ /* 0x002fc20000010000 */
[----:B----4-:R-:W-:Y:S01]  /*14150*/  F2FP.SATFINITE.E4M3.F32.PACK_AB_MERGE_C R59, R78, R59, RZ ;  /* 0x0000003b4e3b723e */ /* 0x010fe200048070ff */
[----:B------:R-:W0:Y:S01]  /*14160*/  MUFU.EX2 R11, R11 ;  /* 0x0000000b000b7308 */ /* 0x000e220000000800 */
[----:B------:R-:W-:-:S01]  /*14170*/  FADD.FTZ R31, R73, R30 ;  /* 0x0000001e491f7221 */ /* 0x000fc20000010000 */
[----:B------:R-:W-:Y:S01]  /*14180*/  FADD.FTZ R26, R78, R27 ;  /* 0x0000001b4e1a7221 */ /* 0x000fe20000010000 */
[----:B------:R-:W-:Y:S02]  /*14190*/  F2FP.SATFINITE.E4M3.F32.PACK_AB_MERGE_C R197, R4, R5, R59 ;  /* 0x0000000504c5723e */ /* 0x000fe4000480703b */
[----:B------:R-:W-:Y:S01]  /*141a0*/  FADD.FTZ R30, R72, R31 ;  /* 0x0000001f481e7221 */ /* 0x000fe20000010000 */
[----:B------:R-:W-:-:S01]  /*141b0*/  FADD.FTZ R27, R7, R26 ;  /* 0x0000001a071b7221 */ /* 0x000fc20000010000 */
[C---:B------:R-:W-:Y:S01]  /*141c0*/  F2FP.SATFINITE.E4M3.F32.PACK_AB_MERGE_C R72, R75.reuse, R72, RZ ;  /* 0x000000484b48723e */ /* 0x040fe200048070ff */
[----:B------:R-:W1:Y:S01]  /*141d0*/  MUFU.EX2 R12, R12 ;  /* 0x0000000c000c7308 */ /* 0x000e620000000800 */
[----:B------:R-:W-:-:S01]  /*141e0*/  FADD.FTZ R31, R75, R30 ;  /* 0x0000001e4b1f7221 */ /* 0x000fc20000010000 */
[----:B---3--:R-:W-:Y:S01]  /*141f0*/  FADD.FTZ R27, R10, R27 ;  /* 0x0000001b0a1b7221 */ /* 0x008fe20000010000 */
[----:B------:R-:W-:-:S02]  /*14200*/  F2FP.SATFINITE.E4M3.F32.PACK_AB_MERGE_C R198, R73, R70, R72 ;  /* 0x0000004649c6723e */ /* 0x000fc40004807048 */
[----:B------:R-:W-:Y:S01]  /*14210*/  FADD.FTZ R30, R74, R31 ;  /* 0x0000001f4a1e7221 */ /* 0x000fe20000010000 */
[----:B------:R-:W-:-:S01]  /*14220*/  FADD.FTZ R26, R80, R27 ;  /* 0x0000001b501a7221 */ /* 0x000fc20000010000 */
[----:B------:R-:W-:Y:S01]  /*14230*/  F2FP.SATFINITE.E4M3.F32.PACK_AB_MERGE_C R80, R83, R80, RZ ;  /* 0x000000505350723e */ /* 0x000fe200048070ff */
[----:B------:R-:W2:Y:S01]  /*14240*/  MUFU.EX2 R21, R21 ;  /* 0x0000001500157308 */ /* 0x000ea20000000800 */
[----:B------:R-:W-:-:S01]  /*14250*/  FADD.FTZ R27, R77, R30 ;  /* 0x0000001e4d1b7221 */ /* 0x000fc20000010000 */
[----:B------:R-:W-:Y:S01]  /*14260*/  FADD.FTZ R26, R83, R26 ;  /* 0x0000001a531a7221 */ /* 0x000fe20000010000 */
[----:B------:R-:W-:Y:S02]  /*14270*/  F2FP.SATFINITE.E4M3.F32.PACK_AB_MERGE_C R199, R10, R7, R80 ;  /* 0x000000070ac7723e */ /* 0x000fe40004807050 */
[----:B------:R-:W-:Y:S01]  /*14280*/  FADD.FTZ R30, R76, R27 ;  /* 0x0000001b4c1e7221 */ /* 0x000fe20000010000 */
[----:B0-----:R-:W-:-:S01]  /*14290*/  FADD.FTZ R27, R11, R26 ;  /* 0x0000001a0b1b7221 */ /* 0x001fc20000010000 */
[C---:B------:R-:W-:Y:S01]  /*142a0*/  F2FP.SATFINITE.E4M3.F32.PACK_AB_MERGE_C R76, R79.reuse, R76, RZ ;  /* 0x0000004c4f4c723e */ /* 0x040fe200048070ff */
[----:B------:R-:W0:Y:S01]  /*142b0*/  MUFU.EX2 R24, R24 ;  /* 0x0000001800187308 */ /* 0x000e220000000800 */
[----:B------:R-:W-:-:S01]  /*142c0*/  FADD.FTZ R30, R79, R30 ;  /* 0x0000001e4f1e7221 */ /* 0x000fc20000010000 */
[----:B-1----:R-:W-:Y:S01]  /*142d0*/  FADD.FTZ R26, R12, R27 ;  /* 0x0000001b0c1a7221 */ /* 0x002fe20000010000 */
[----:B------:R-:W-:-:S02]  /*142e0*/  F2FP.SATFINITE.E4M3.F32.PACK_AB_MERGE_C R192, R77, R74, R76 ;  /* 0x0000004a4dc0723e */ /* 0x000fc4000480704c */
[----:B------:R-:W-:-:S03]  /*142f0*/  FADD.FTZ R31, R67, R30 ;  /* 0x0000001e431f7221 */ /* 0x000fc60000010000 */
[----:B------:R-:W1:Y:S01]  /*14300*/  MUFU.EX2 R13, R13 ;  /* 0x0000000d000d7308 */ /* 0x000e620000000800 */
[----:B--2---:R-:W-:-:S01]  /*14310*/  FADD.FTZ R27, R21, R26 ;  /* 0x0000001a151b7221 */ /* 0x004fc20000010000 */
[----:B------:R-:W-:-:S04]  /*14320*/  FADD.FTZ R31, R66, R31 ;  /* 0x0000001f421f7221 */ /* 0x000fc80000010000 */
[----:B------:R-:W-:Y:S01]  /*14330*/  FADD.FTZ R26, R64, R31 ;  /* 0x0000001f401a7221 */ /* 0x000fe20000010000 */
[----:B------:R-:W-:Y:S01]  /*14340*/  F2FP.SATFINITE.E4M3.F32.PACK_AB_MERGE_C R64, R81, R64, RZ ;  /* 0x000000405140723e */ /* 0x000fe200048070ff */
[----:B------:R-:W2:Y:S01]  /*14350*/  MUFU.EX2 R28, R28 ;  /* 0x0000001c001c7308 */ /* 0x000ea20000000800 */
[----:B0-----:R-:W-:-:S01]  /*14360*/  FADD.FTZ R0, R24, R27 ;  /* 0x0000001b18007221 */ /* 0x001fc20000010000 */
[----:B------:R-:W-:Y:S01]  /*14370*/  FADD.FTZ R26, R81, R26 ;  /* 0x0000001a511a7221 */ /* 0x000fe20000010000 */
[----:B------:R-:W-:Y:S02]  /*14380*/  F2FP.SATFINITE.E4M3.F32.PACK_AB_MERGE_C R24, R24, R21, RZ ;  /* 0x000000151818723e */ /* 0x000fe400048070ff */
[----:B------:R-:W-:Y:S01]  /*14390*/  F2FP.SATFINITE.E4M3.F32.PACK_AB_MERGE_C R194, R66, R67, R64 ;  /* 0x0000004342c2723e */ /* 0x000fe20004807040 */
[----:B------:R-:W-:-:S01]  /*143a0*/  FADD.FTZ R31, R55, R26 ;  /* 0x0000001a371f7221 */ /* 0x000fc20000010000 */
[----:B------:R-:W-:Y:S01]  /*143b0*/  F2FP.SATFINITE.E4M3.F32.PACK_AB_MERGE_C R26, R45, R46, RZ ;  /* 0x0000002e2d1a723e */ /* 0x000fe200048070ff */
[----:B------:R-:W0:Y:S01]  /*143c0*/  MUFU.EX2 R29, R29 ;  /* 0x0000001d001d7308 */ /* 0x000e220000000800 */
[----:B-1----:R-:W-:-:S01]  /*143d0*/  FADD.FTZ R27, R13, R0 ;  /* 0x000000000d1b7221 */ /* 0x002fc20000010000 */
[C---:B------:R-:W-:Y:S01]  /*143e0*/  FADD.FTZ R31, R50.reuse, R31 ;  /* 0x0000001f321f7221 */ /* 0x040fe20000010000 */
[----:B------:R-:W-:-:S02]  /*143f0*/  F2FP.SATFINITE.E4M3.F32.PACK_AB_MERGE_C R188, R50, R55, R26 ;  /* 0x0000003732bc723e */ /* 0x000fc4000480701a */
[----:B------:R-:W-:Y:S01]  /*14400*/  FADD.FTZ R27, R14, R27 ;  /* 0x0000001b0e1b7221 */ /* 0x000fe20000010000 */
[----:B------:R-:W-:-:S01]  /*14410*/  FADD.FTZ R46, R46, R31 ;  /* 0x0000001f2e2e7221 */ /* 0x000fc20000010000 */
[----:B------:R-:W-:Y:S01]  /*14420*/  F2FP.SATFINITE.E4M3.F32.PACK_AB_MERGE_C R26, R41, R42, RZ ;  /* 0x0000002a291a723e */ /* 0x000fe200048070ff */
[----:B------:R-:W1:Y:S01]  /*14430*/  MUFU.EX2 R48, R48 ;  /* 0x0000003000307308 */ /* 0x000e620000000800 */
[----:B--2---:R-:W-:-:S01]  /*14440*/  FADD.FTZ R0, R28, R27 ;  /* 0x0000001b1c007221 */ /* 0x004fc20000010000 */
[----:B------:R-:W-:Y:S01]  /*14450*/  FADD.FTZ R45, R45, R46 ;  /* 0x0000002e2d2d7221 */ /* 0x000fe20000010000 */
[----:B------:R-:W-:Y:S02]  /*14460*/  F2FP.SATFINITE.E4M3.F32.PACK_AB_MERGE_C R190, R43, R44, R26 ;  /* 0x0000002c2bbe723e */ /* 0x000fe4000480701a */
[----:B------:R-:W-:Y:S01]  /*14470*/  F2FP.SATFINITE.E4M3.F32.PACK_AB_MERGE_C R193, R12, R11, R24 ;  /* 0x0000000b0cc1723e */ /* 0x000fe20004807018 */
[----:B------:R-:W-:-:S02]  /*14480*/  FADD.FTZ R44, R44, R45 ;  /* 0x0000002d2c2c7221 */ /* 0x000fc40000010000 */
[----:B------:R-:W2:Y:S01]  /*14490*/  MUFU.EX2 R49, R49 ;  /* 0x0000003100317308 */ /* 0x000ea20000000800 */
[----:B0-----:R-:W-:-:S01]  /*144a0*/  FADD.FTZ R27, R29, R0 ;  /* 0x000000001d1b7221 */ /* 0x001fc20000010000 */
[----:B------:R-:W-:Y:S01]  /*144b0*/  FADD.FTZ R43, R43, R44 ;  /* 0x0000002c2b2b7221 */ /* 0x000fe20000010000 */
[----:B------:R-:W-:-:S03]  /*144c0*/  F2FP.SATFINITE.E4M3.F32.PACK_AB_MERGE_C R28, R29, R28, RZ ;  /* 0x0000001c1d1c723e */ /* 0x000fc600048070ff */
[----:B------:R-:W-:Y:S01]  /*144d0*/  FADD.FTZ R42, R42, R43 ;  /* 0x0000002b2a2a7221 */ /* 0x000fe20000010000 */
[----:B------:R-:W-:Y:S01]  /*144e0*/  F2FP.SATFINITE.E4M3.F32.PACK_AB_MERGE_C R195, R14, R13, R28 ;  /* 0x0000000d0ec3723e */ /* 0x000fe2000480701c */
        /* <DEDUP_REMOVED lines=8> */
[----:B-1----:R-:W-:-:S01]  /*14570*/  FADD.FTZ R0, R52, R27 ;  /* 0x0000001b34007221 */ /* 0x002fc20000010000 */
[----:B------:R-:W-:-:S04]  /*14580*/  F2FP.SATFINITE.E4M3.F32.PACK_AB_MERGE_C R51, R52, R51, RZ ;  /* 0x000000333433723e */ /* 0x000fc800048070ff */
[----:B------:R-:W-:Y:S02]  /*14590*/  F2FP.SATFINITE.E4M3.F32.PACK_AB_MERGE_C R189, R49, R48, R51 ;  /* 0x0000003031bd723e */ /* 0x000fe40004807033 */
[----:B------:R-:W1:Y:S01]  /*145a0*/  MUFU.EX2 R56, R56 ;  /* 0x0000003800387308 */ /* 0x000e620000000800 */
[----:B--2---:R-:W-:-:S07]  /*145b0*/  FADD.FTZ R27, R53, R0 ;  /* 0x00000000351b7221 */ /* 0x004fce0000010000 */
[----:B------:R-:W-:Y:S01]  /*145c0*/  MUFU.EX2 R38, R38 ;  /* 0x0000002600267308 */ /* 0x000fe20000000800 */
[----:B0-----:R-:W-:-:S07]  /*145d0*/  FADD.FTZ R27, R54, R27 ;  /* 0x0000001b361b7221 */ /* 0x001fce0000010000 */
[----:B------:R-:W0:Y:S01]  /*145e0*/  MUFU.EX2 R37, R37 ;  /* 0x0000002500257308 */ /* 0x000e220000000800 */
[----:B-1----:R-:W-:-:S07]  /*145f0*/  FADD.FTZ R0, R56, R27 ;  /* 0x0000001b38007221 */ /* 0x002fce0000010000 */
        /* <DEDUP_REMOVED lines=14> */
[----:B------:R-:W-:-:S04]  /*146e0*/  FADD.FTZ R38, R38, R39 ;  /* 0x0000002726267221 */ /* 0x000fc80000010000 */
[----:B------:R-:W-:Y:S02]  /*146f0*/  FADD.FTZ R37, R37, R38 ;  /* 0x0000002625257221 */ /* 0x000fe40000010000 */
[----:B------:R-:W-:Y:S01]  /*14700*/  MUFU.EX2 R25, R25 ;  /* 0x0000001900197308 */ /* 0x000fe20000000800 */
[----:B--2---:R-:W-:-:S07]  /*14710*/  FADD.FTZ R21, R61, R0 ;  /* 0x000000003d157221 */ /* 0x004fce0000010000 */
[----:B------:R-:W1:Y:S01]  /*14720*/  MUFU.EX2 R60, R60 ;  /* 0x0000003c003c7308 */ /* 0x000e620000000800 */
[----:B0-----:R-:W-:-:S07]  /*14730*/  FADD.FTZ R0, R62, R21 ;  /* 0x000000153e007221 */ /* 0x001fce0000010000 */
[----:B------:R-:W0:Y:S08]  /*14740*/  MUFU.EX2 R63, R63 ;  /* 0x0000003f003f7308 */ /* 0x000e300000000800 */
[----:B------:R-:W-:Y:S01]  /*14750*/  MUFU.EX2 R36, R36 ;  /* 0x0000002400247308 */ /* 0x000fe20000000800 */
[----:B-1----:R-:W-:-:S07]  /*14760*/  F2FP.SATFINITE.E4M3.F32.PACK_AB_MERGE_C R4, R60, R25, RZ ;  /* 0x000000193c04723e */ /* 0x002fce00048070ff */
[----:B------:R-:W1:Y:S01]  /*14770*/  MUFU.EX2 R35, R35 ;  /* 0x0000002300237308 */ /* 0x000e620000000800 */
[----:B0-----:R-:W-:-:S01]  /*14780*/  FADD.FTZ R0, R63, R0 ;  /* 0x000000003f007221 */ /* 0x001fc20000010000 */
[----:B------:R-:W-:-:S04]  /*14790*/  F2FP.SATFINITE.E4M3.F32.PACK_AB_MERGE_C R62, R63, R62, RZ ;  /* 0x0000003e3f3e723e */ /* 0x000fc800048070ff */
[----:B------:R-:W-:Y:S02]  /*147a0*/  F2FP.SATFINITE.E4M3.F32.PACK_AB_MERGE_C R185, R61, R58, R62 ;  /* 0x0000003a3db9723e */ /* 0x000fe4000480703e */
[----:B------:R-:W0:Y:S08]  /*147b0*/  MUFU.EX2 R65, R65 ;  /* 0x0000004100417308 */ /* 0x000e300000000800 */
[----:B------:R-:W2:Y:S01]  /*147c0*/  MUFU.EX2 R32, R32 ;  /* 0x0000002000207308 */ /* 0x000ea20000000800 */
[----:B-1----:R-:W-:Y:S01]  /*147d0*/  F2FP.SATFINITE.E4M3.F32.PACK_AB_MERGE_C R186, R35, R36, R4 ;  /* 0x0000002423ba723e */ /* 0x002fe20004807004 */
[----:B------:R-:W-:-:S04]  /*147e0*/  FADD.FTZ R36, R36, R37 ;  /* 0x0000002524247221 */ /* 0x000fc80000010000 */
[----:B------:R-:W-:Y:S02]  /*147f0*/  FADD.FTZ R36, R35, R36 ;  /* 0x0000002423247221 */ /* 0x000fe40000010000 */
[----:B------:R-:W-:Y:S01]  /*14800*/  MUFU.EX2 R33, R33 ;  /* 0x0000002100217308 */ /* 0x000fe20000000800 */
[----:B0-----:R-:W-:-:S07]  /*14810*/  FADD.FTZ R5, R65, R0 ;  /* 0x0000000041057221 */ /* 0x001fce0000010000 */
[----:B------:R-:W0:Y:S01]  /*14820*/  MUFU.EX2 R34, R34 ;  /* 0x0000002200227308 */ /* 0x000e220000000800 */
[----:B--2---:R-:W-:-:S01]  /*14830*/  FADD.FTZ R0, R32, R5 ;  /* 0x0000000520007221 */ /* 0x004fc20000010000 */
[----:B------:R-:W-:-:S04]  /*14840*/  FADD.FTZ R5, R25, R36 ;  /* 0x0000002419057221 */ /* 0x000fc80000010000 */
[----:B------:R-:W-:Y:S01]  /*14850*/  FADD.FTZ R5, R60, R5 ;  /* 0x000000053c057221 */ /* 0x000fe20000010000 */
[----:B0-----:R-:W-:Y:S01]  /*14860*/  F2FP.SATFINITE.E4M3.F32.PACK_AB_MERGE_C R4, R34, R33, RZ ;  /* 0x000000212204723e */ /* 0x001fe200048070ff */
[----:B------:R-:W-:Y:S01]  /*14870*/  FADD.FTZ R33, R33, R0 ;  /* 0x0000000021217221 */ /* 0x000fe20000010000 */
[----:B------:R-:W-:Y:S02]  /*14880*/  VIADD R0, R91, 0xfffffffe ;  /* 0xfffffffe5b007836 */ /* 0x000fe40000000000 */
[----:B------:R-:W-:Y:S01]  /*14890*/  F2FP.SATFINITE.E4M3.F32.PACK_AB_MERGE_C R187, R32, R65, R4 ;  /* 0x0000004120bb723e */ /* 0x000fe20004807004 */
[----:B------:R-:W-:-:S01]  /*148a0*/  FADD.FTZ R4, R34, R33 ;  /* 0x0000002122047221 */ /* 0x000fc20000010000 */
        /* <DEDUP_REMOVED lines=12> */
.L_x_4250:
[----:B------:R-:W-:-:S13]  /*14970*/  ISETP.NE.AND P3, PT, R9, 0x1, PT ;  /* 0x000000010900780c */ /* 0x000fda0003f65270 */
[----:B------:R-:W0:Y:S02]  /*14980*/  @P3 LDC.64 R10, c[0x0][0x9e8] ;  /* 0x00027a00ff0a3b82 */ /* 0x000e240000000a00 */
[----:B0-----:R-:W-:-:S05]  /*14990*/  @P3 IMAD.HI.U32 R10, R7, R10, RZ ;  /* 0x0000000a070a3227 */ /* 0x001fca00078e00ff */
[----:B------:R-:W-:-:S07]  /*149a0*/  @P3 SHF.R.U32.HI R7, RZ, R11, R10 ;  /* 0x0000000bff073219 */ /* 0x000fce000001160a */
.L_x_4251:
[----:B------:R-:W-:Y:S05]  /*149b0*/  BSYNC B0 ;  /* 0x0000000000007941 */ /* 0x000fea0003800000 */
.L_x_4249:
[----:B------:R-:W-:-:S05]  /*149c0*/  IMAD R7, R7, R9, R9 ;  /* 0x0000000907077224 */ /* 0x000fca00078e0209 */
[----:B------:R-:W-:-:S07]  /*149d0*/  VIMNMX R8, R8, R7, PT ;  /* 0x0000000708087248 */ /* 0x000fce0003fe0100 */
.L_x_4248:
        /* <DEDUP_REMOVED lines=60> */
[----:B------:R-:W-:Y:S06]  /*14da0*/  @!P3 BRA `(.L_x_4252) ;  /* 0x000000380080b947 */ /* 0x000fec0003800000 */
[----:B------:R-:W-:Y:S02]  /*14db0*/  IMAD.IADD R12, R120, 0x1, R3 ;  /* 0x00000001780c7824 */ /* 0x000fe400078e0203 */
[----:B------:R-:W-:Y:S02]  /*14dc0*/  IMAD.MOV.U32 R119, RZ, RZ, RZ ;  /* 0x000000ffff777224 */ /* 0x000fe400078e00ff */
[----:B------:R-:W-:-:S07]  /*14dd0*/  VIADD R13, R12, 0x8 ;  /* 0x000000080c0d7836 */ /* 0x000fce0000000000 */
.L_x_4271:
        /* <DEDUP_REMOVED lines=10> */
.L_x_4254:
[----:B------:R-:W-:Y:S01]  /*14e80*/  IMAD R9, R14, 0x8, R16 ;  /* 0x000000080e097824 */ /* 0x000fe200078e0210 */
[----:B------:R-:W-:-:S04]  /*14e90*/  SHF.L.U32 R8, R21, 0x1f, RZ ;  /* 0x0000001f15087819 */ /* 0x000fc800000006ff */
[----:B------:R0:W1:Y:S01]  /*14ea0*/  SYNCS.PHASECHK.TRANS64.TRYWAIT P4, [R9+URZ+0x2a830], R8 ;  /* 0x02a83008090075a7 */ /* 0x000062000808017f */
[----:B------:R-:W-:Y:S05]  /*14eb0*/  @!P0 BRA `(.L_x_4255) ;  /* 0x0000000000048947 */ /* 0x000fea0003800000 */
[----:B------:R-:W-:Y:S01]  /*14ec0*/  BPT.TRAP 0x1 ;  /* 0x000000040000795c */ /* 0x000fe20000300000 */
.L_x_4255:
[----:B------:R-:W-:Y:S04]  /*14ed0*/  BSSY B0, `(.L_x_4253) ;  /* 0x0000004000007945 */ /* 0x000fe80003800000 */
[----:B-1----:R-:W-:Y:S05]  /*14ee0*/  @P4 BRA `(.L_x_4256) ;  /* 0x0000000000084947 */ /* 0x002fea0003800000 */
[----:B------:R-:W1:Y:S02]  /*14ef0*/  SYNCS.PHASECHK.TRANS64.TRYWAIT P4, [R9+URZ+0x2a830], R8 ;  /* 0x02a83008090075a7 */ /* 0x000e64000808017f */
[----:B-1----:R-:W-:Y:S05]  /*14f00*/  @!P4 BRA `(.L_x_4257) ;  /* 0x0000015800c8c947 */ /* 0x002fea0003800000 */
.L_x_4256:
[----:B------:R-:W-:Y:S05]  /*14f10*/  BSYNC B0 ;  /* 0x0000000000007941 */ /* 0x000fea0003800000 */
.L_x_4253:
[----:B01----:R-:W0:Y:S01]  /*14f20*/  S2R R8, SR_TID.X ;  /* 0x0000000000087919 */ /* 0x003e220000002100 */
[----:B------:R-:W-:Y:S05]  /*14f30*/  WARPSYNC.ALL ;  /* 0x0000000000007948 */ /* 0x000fea0003800000 */
[----:B------:R-:W-:Y:S01]  /*14f40*/  IMAD.MOV.U32 R9, RZ, RZ, -0x7fffffe0 ;  /* 0x80000020ff097424 */ /* 0x000fe200078e00ff */
[----:B------:R-:W-:Y:S01]  /*14f50*/  UMOV UR28, UR4 ;  /* 0x00000004001c7c82 */ /* 0x000fe20008000000 */
[----:B------:R-:W-:Y:S01]  /*14f60*/  IMAD.MOV.U32 R121, RZ, RZ, -0x7fffffe0 ;  /* 0x80000020ff797424 */ /* 0x000fe200078e00ff */
[----:B------:R-:W-:Y:S01]  /*14f70*/  UMOV UR29, UR5 ;  /* 0x00000005001d7c82 */ /* 0x000fe20008000000 */
[----:B------:R-:W-:Y:S01]  /*14f80*/  IMAD.MOV.U32 R123, RZ, RZ, -0x7fffffe0 ;  /* 0x80000020ff7b7424 */ /* 0x000fe200078e00ff */
[----:B------:R-:W-:Y:S01]  /*14f90*/  R2UR UR11, R9 ;  /* 0x00000000090b72ca */ /* 0x000fe200000e0000 */
[----:B------:R-:W-:Y:S01]  /*14fa0*/  IMAD.MOV.U32 R11, RZ, RZ, -0x7fffffe0 ;  /* 0x80000020ff0b7424 */ /* 0x000fe200078e00ff */
[----:B------:R-:W-:Y:S01]  /*14fb0*/  R2UR UR19, R121 ;  /* 0x00000000791372ca */ /* 0x000fe200000e0000 */
[----:B------:R-:W-:Y:S01]  /*14fc0*/  IMAD.MOV.U32 R9, RZ, RZ, -0x7fffffe0 ;  /* 0x80000020ff097424 */ /* 0x000fe200078e00ff */
[----:B------:R-:W-:-:S02]  /*14fd0*/  R2UR UR23, R123 ;  /* 0x000000007b1772ca */ /* 0x000fc400000e0000 */
[C---:B------:R-:W-:Y:S02]  /*14fe0*/  R2UR UR15, R11.reuse ;  /* 0x000000000b0f72ca */ /* 0x040fe400000e0000 */
[----:B------:R-:W-:Y:S02]  /*14ff0*/  R2UR UR27, R11 ;  /* 0x000000000b1b72ca */ /* 0x000fe400000e0000 */
[----:B------:R-:W-:Y:S02]  /*15000*/  R2UR UR31, R9 ;  /* 0x00000000091f72ca */ /* 0x000fe400000e0000 */
[----:B0-----:R-:W-:Y:S01]  /*15010*/  SHF.R.U32.HI R10, RZ, 0x7, R8 ;  /* 0x00000007ff0a7819 */ /* 0x001fe20000011608 */
[----:B------:R-:W-:-:S04]  /*15020*/  IMAD R8, R14, 0x600, R6 ;  /* 0x000006000e087824 */ /* 0x000fc800078e0206 */
[----:B------:R-:W-:Y:S01]  /*15030*/  VIADD R124, R10, 0x8 ;  /* 0x000000080a7c7836 */ /* 0x000fe20000000000 */
[C---:B------:R-:W-:Y:S01]  /*15040*/  R2UR UR10, R8.reuse ;  /* 0x00000000080a72ca */ /* 0x040fe200000e0000 */
[C---:B------:R-:W-:Y:S02]  /*15050*/  VIADD R120, R8.reuse, 0x200 ;  /* 0x0000020008787836 */ /* 0x040fe40000000000 */
[C---:B------:R-:W-:Y:S01]  /*15060*/  VIADD R122, R8.reuse, 0x202 ;  /* 0x00000202087a7836 */ /* 0x040fe20000000000 */
[----:B------:R0:W-:Y:S01]  /*15070*/  BAR.SYNC.DEFER_BLOCKING R124, 0x100 ;  /* 0x0004007c0000751d */ /* 0x0001e20000010000 */
[----:B------:R-:W-:Y:S01]  /*15080*/  VIADD R10, R8, 0x2 ;  /* 0x00000002080a7836 */ /* 0x000fe20000000000 */
[----:B------:R-:W-:Y:S02]  /*15090*/  R2UR UR18, R120 ;  /* 0x00000000781272ca */ /* 0x000fe400000e0000 */
[----:B------:R-:W-:Y:S02]  /*150a0*/  R2UR UR22, R122 ;  /* 0x000000007a1672ca */ /* 0x000fe400000e0000 */
[----:B------:R-:W-:Y:S01]  /*150b0*/  R2UR UR14, R10 ;  /* 0x000000000a0e72ca */ /* 0x000fe200000e0000 */
[----:B------:R-:W-:-:S02]  /*150c0*/  VIADD R10, R8, 0x400 ;  /* 0x00000400080a7836 */ /* 0x000fc40000000000 */
[----:B------:R-:W-:-:S03]  /*150d0*/  VIADD R8, R8, 0x402 ;  /* 0x0000040208087836 */ /* 0x000fc60000000000 */
[----:B------:R-:W-:Y:S02]  /*150e0*/  R2UR UR26, R10 ;  /* 0x000000000a1a72ca */ /* 0x000fe400000e0000 */
[----:B------:R-:W-:Y:S01]  /*150f0*/  R2UR UR30, R8 ;  /* 0x00000000081e72ca */ /* 0x000fe200000e0000 */
[----:B0-----:R-:W-:-:S06]  /*15100*/  WARPGROUP.ARRIVE ;  /* 0x00000000000079c5 */ /* 0x001fcc0000000000 */
        /* <DEDUP_REMOVED lines=17> */
[----:B------:R-:W-:Y:S05]  /*15220*/  @P3 BRA `(.L_x_4258) ;  /* 0x0000000000283947 */ /* 0x000fea0003800000 */
[----:B------:R-:W-:Y:S05]  /*15230*/  @!P0 BRA `(.L_x_4259) ;  /* 0x0000000000048947 */ /* 0x000fea0003800000 */
[----:B------:R-:W-:Y:S01]  /*15240*/  BPT.TRAP 0x1 ;  /* 0x000000040000795c */ /* 0x000fe20000300000 */
.L_x_4259:
[----:B------:R-:W-:Y:S01]  /*15250*/  SHF.L.U32 R8, R18, 0x1f, RZ ;  /* 0x0000001f12087819 */ /* 0x000fe200000006ff */
[----:B------:R-:W-:-:S04]  /*15260*/  IMAD R9, R19, 0x8, R16 ;  /* 0x0000000813097824 */ /* 0x000fc800078e0210 */
[----:B------:R0:W1:Y:S01]  /*15270*/  SYNCS.PHASECHK.TRANS64.TRYWAIT P3, [R9+URZ+0x2a850], R8 ;  /* 0x02a85008090075a7 */ /* 0x000062000806017f */
[----:B------:R-:W-:Y:S05]  /*15280*/  @!P0 BRA `(.L_x_4260) ;  /* 0x0000000000048947 */ /* 0x000fea0003800000 */
[----:B------:R-:W-:Y:S01]  /*15290*/  BPT.TRAP 0x1 ;  /* 0x000000040000795c */ /* 0x000fe20000300000 */
.L_x_4260:
[----:B-1----:R-:W-:Y:S05]  /*152a0*/  @P3 BRA `(.L_x_4258) ;  /* 0x0000000000083947 */ /* 0x002fea0003800000 */
[----:B------:R-:W1:Y:S02]  /*152b0*/  SYNCS.PHASECHK.TRANS64.TRYWAIT P3, [R9+URZ+0x2a850], R8 ;  /* 0x02a85008090075a7 */ /* 0x000e64000806017f */
[----:B-1----:R-:W-:Y:S05]  /*152c0*/  @!P3 BRA `(.L_x_4261) ;  /* 0x0000015400ecb947 */ /* 0x002fea0003800000 */
.L_x_4258:
[----:B01----:R-:W-:Y:S01]  /*152d0*/  VIADD R8, R16, 0x400 ;  /* 0x0000040010087836 */ /* 0x003fe20000000000 */
[----:B------:R-:W-:Y:S05]  /*152e0*/  WARPSYNC.ALL ;  /* 0x0000000000007948 */ /* 0x000fea0003800000 */
[----:B------:R-:W-:Y:S01]  /*152f0*/  SHF.R.U32.HI R8, RZ, 0x4, R8 ;  /* 0x00000004ff087819 */ /* 0x000fe20000011608 */
[----:B------:R-:W-:Y:S01]  /*15300*/  IMAD.MOV.U32 R9, RZ, RZ, 0x40000040 ;  /* 0x40000040ff097424 */ /* 0x000fe200078e00ff */
[----:B------:R-:W-:Y:S01]  /*15310*/  WARPGROUP.ARRIVE ;  /* 0x00000000000079c5 */ /* 0x000fe20000000000 */
[----:B------:R-:W-:Y:S01]  /*15320*/  IMAD.MOV.U32 R11, RZ, RZ, 0x40000040 ;  /* 0x40000040ff0b7424 */ /* 0x000fe200078e00ff */
[----:B------:R-:W-:-:S04]  /*15330*/  LOP3.LUT R8, R8, 0x3fff, RZ, 0xc0, !PT ;  /* 0x00003fff08087812 */ /* 0x000fc800078ec0ff */
[----:B------:R-:W0:Y:S01]  /*15340*/  S2R R209, SR_TID.X ;  /* 0x0000000000d17919 */ /* 0x000e220000002100 */
[----:B------:R-:W-:Y:S01]  /*15350*/  R2UR UR11, R9 ;  /* 0x00000000090b72ca */ /* 0x000fe200000e0000 */
[----:B------:R-:W-:Y:S01]  /*15360*/  IMAD.MOV.U32 R9, RZ, RZ, 0x40000040 ;  /* 0x40000040ff097424 */ /* 0x000fe200078e00ff */
[----:B------:R-:W-:Y:S01]  /*15370*/  LOP3.LUT R8, R8, 0x10000, RZ, 0xfc, !PT ;  /* 0x0001000008087812 */ /* 0x000fe200078efcff */
[C---:B------:R-:W-:Y:S01]  /*15380*/  FMUL.FTZ R18, R2.reuse, R122 ;  /* 0x0000007a02127220 */ /* 0x040fe20000410000 */
[C---:B------:R-:W-:Y:S01]  /*15390*/  FMUL.FTZ R122, R2.reuse, R127 ;  /* 0x0000007f027a7220 */ /* 0x040fe20000410000 */
[C---:B------:R-:W-:Y:S01]  /*153a0*/  FMUL.FTZ R127, R2.reuse, R128 ;  /* 0x00000080027f7220 */ /* 0x040fe20000410000 */
[C---:B------:R-:W-:Y:S01]  /*153b0*/  FMUL.FTZ R128, R2.reuse, R129 ;  /* 0x0000008102807220 */ /* 0x040fe20000410000 */
[----:B------:R-:W-:Y:S02]  /*153c0*/  IMAD R8, R19, 0x600, R8 ;  /* 0x0000060013087824 */ /* 0x000fe400078e0208 */
[C---:B------:R-:W-:Y:S01]  /*153d0*/  FMUL.FTZ R129, R2.reuse, R134 ;  /* 0x0000008602817220 */ /* 0x040fe20000410000 */
[C---:B------:R-:W-:Y:S01]  /*153e0*/  FMUL.FTZ R134, R2.reuse, R139 ;  /* 0x0000008b02867220 */ /* 0x040fe20000410000 */
[----:B------:R-:W-:Y:S01]  /*153f0*/  FMUL.FTZ R139, R2, R140 ;  /* 0x0000008c028b7220 */ /* 0x000fe20000410000 */
[C---:B------:R-:W-:Y:S01]  /*15400*/  VIADD R10, R8.reuse, 0x2 ;  /* 0x00000002080a7836 */ /* 0x040fe20000000000 */
        /* <DEDUP_REMOVED lines=13> */
[----:B------:R-:W-:Y:S01]  /*154e0*/  QGMMA.64x192x32.F32.E4M3.E4M3 R24, R196, gdesc[UR8], R24, gsb0 ;  /* 0x02e00008c4187df3 */ /* 0x000fe20008000818 */
[----:B------:R-:W-:Y:S01]  /*154f0*/  R2UR UR10, R10 ;  /* 0x000000000a0a72ca */ /* 0x000fe200000e0000 */
[----:B------:R-:W-:Y:S01]  /*15500*/  VIADD R10, R8, 0x4 ;  /* 0x00000004080a7836 */ /* 0x000fe20000000000 */
[----:B------:R-:W-:Y:S01]  /*15510*/  R2UR UR11, R11 ;  /* 0x000000000b0b72ca */ /* 0x000fe200000e0000 */
[----:B------:R-:W-:-:S02]  /*15520*/  IMAD.MOV.U32 R11, RZ, RZ, 0x40000040 ;  /* 0x40000040ff0b7424 */ /* 0x000fc400078e00ff */
[----:B------:R-:W-:Y:S01]  /*15530*/  FMUL.FTZ R176, R2, R177 ;  /* 0x000000b102b07220 */ /* 0x000fe20000410000 */
[----:B------:R-:W-:Y:S02]  /*15540*/  VIADD R8, R8, 0x6 ;  /* 0x0000000608087836 */ /* 0x000fe40000000000 */
[C---:B------:R-:W-:Y:S01]  /*15550*/  FMUL.FTZ R180, R2.reuse, R180 ;  /* 0x000000b402b47220 */ /* 0x040fe20000410000 */
[C---:B------:R-:W-:Y:S01]  /*15560*/  FMUL.FTZ R181, R2.reuse, R181 ;  /* 0x000000b502b57220 */ /* 0x040fe20000410000 */
[----:B------:R-:W-:Y:S01]  /*15570*/  FMUL.FTZ R177, R2, R182 ;  /* 0x000000b602b17220 */ /* 0x000fe20000410000 */
[----:B0-----:R-:W-:Y:S01]  /*15580*/  SHF.R.U32.HI R209, RZ, 0x7, R209 ;  /* 0x00000007ffd17819 */ /* 0x001fe200000116d1 */
        /* <DEDUP_REMOVED lines=25> */
[----:B------:R-:W-:Y:S01]  /*15720*/  QGMMA.64x192x32.F32.E4M3.E4M3 R24, R192, gdesc[UR8], R24, gsb0 ;  /* 0x02e00008c0187df3 */ /* 0x000fe20008000818 */
[----:B------:R-:W-:Y:S02]  /*15730*/  R2UR UR10, R10 ;  /* 0x000000000a0a72ca */ /* 0x000fe400000e0000 */
[----:B------:R-:W-:Y:S01]  /*15740*/  R2UR UR11, R11 ;  /* 0x000000000b0b72ca */ /* 0x000fe200000e0000 */
[----:B------:R-:W-:Y:S01]  /*15750*/  @!P1 IMAD R11, R14, 0x8, R16 ;  /* 0x000000080e0b9824 */ /* 0x000fe200078e0210 */
[----:B------:R-:W-:-:S03]  /*15760*/  IADD3 R10, -R209, 0xb, RZ ;  /* 0x0000000bd10a7810 */ /* 0x000fc60007ffe1ff */
[----:B------:R-:W-:-:S05]  /*15770*/  @!P1 VIADD R11, R11, 0x2a840 ;  /* 0x0002a8400b0b9836 */ /* 0x000fca0000000000 */
[----:B------:R-:W-:Y:S01]  /*15780*/  @!P1 PRMT R11, RZ, 0x654, R11 ;  /* 0x00000654ff0b9816 */ /* 0x000fe2000000000b */
[----:B------:R-:W-:Y:S02]  /*15790*/  WARPGROUP.DEPBAR.LE gsb0, 0x0 ;  /* 0x00008000000079c5 */ /* 0x000fe40000010000 */
[----:B------:R-:W-:-:S06]  /*157a0*/  WARPGROUP.ARRIVE ;  /* 0x00000000000079c5 */ /* 0x000fcc0000000000 */
[----:B------:R-:W-:Y:S01]  /*157b0*/  QGMMA.64x192x32.F32.E4M3.E4M3 R24, R188, gdesc[UR8], R24, gsb0 ;  /* 0x02e00008bc187df3 */ /* 0x000fe20008000818 */
        /* <DEDUP_REMOVED lines=39> */
[----:B------:R-:W-:-:S02]  /*15a30*/  IMAD.SHL.U32 R178, R0, 0x80, RZ ;  /* 0x0000008000b27824 */ /* 0x000fc400078e00ff */
        /* <DEDUP_REMOVED lines=26> */
[----:B------:R-:W-:-:S05]  /*15be0*/  WARPGROUP.ARRIVE ;  /* 0x00000000000079c5 */ /* 0x000fca0000000000 */
[----:B------:R-:W0:Y:S01]  /*15bf0*/  MUFU.TANH R145, R145 ;  /* 0x0000009100917308 */ /* 0x000e220000002400 */
[----:B------:R-:W-:Y:S07]  /*15c00*/  QGMMA.64x192x32.F32.E4M3.E4M3 R24, R184, gdesc[UR8], R24, gsb0 ;  /* 0x02e00008b8187df3 */ /* 0x000fee0008000818 */
        /* <DEDUP_REMOVED lines=20> */
[----:B------:R-:W-:Y:S01]  /*15d50*/  IADD3 R185, R201, 0x1, -R178 ;  /* 0x00000001c9b97810 */ /* 0x000fe20007ffe8b2 */
[----:B------:R0:W-:Y:S06]  /*15d60*/  BAR.ARV R10, 0x100 ;  /* 0x0004000a0000751d */ /* 0x0001ec0000002000 */
[----:B------:R-:W-:Y:S01]  /*15d70*/  IMAD.IADD R185, R185, 0x1, -R202 ;  /* 0x00000001b9b97824 */ /* 0x000fe200078e0aca */
[----:B------:R0:W-:Y:S03]  /*15d80*/  @!P1 SYNCS.ARRIVE.TRANS64.RED.A1T0 RZ, [R11+URZ], RZ ;  /* 0x000000ff0bff99a7 */ /* 0x0001e6000810043f */
        /* <DEDUP_REMOVED lines=18> */
.L_x_4264:
[----:B------:R-:W-:-:S05]  /*15eb0*/  IMAD.U32 R188, RZ, RZ, UR34 ;  /* 0x00000022ffbc7e24 */ /* 0x000fca000f8e00ff */
[----:B------:R-:W-:-:S13]  /*15ec0*/  ISETP.NE.AND P3, PT, R188, 0x1, PT ;  /* 0x00000001bc00780c */ /* 0x000fda0003f65270 */
[----:B------:R-:W0:Y:S02]  /*15ed0*/  @P3 LDC.64 R10, c[0x0][0x9e8] ;  /* 0x00027a00ff0a3b82 */ /* 0x000e240000000a00 */
[----:B0-----:R-:W-:-:S05]  /*15ee0*/  @P3 IMAD.HI.U32 R10, R185, R10, RZ ;  /* 0x0000000ab90a3227 */ /* 0x001fca00078e00ff */
[----:B------:R-:W-:-:S07]  /*15ef0*/  @P3 SHF.R.U32.HI R185, RZ, R11, R10 ;  /* 0x0000000bffb93219 */ /* 0x000fce000001160a */
.L_x_4265:
[----:B------:R-:W-:Y:S05]  /*15f00*/  BSYNC B0 ;  /* 0x0000000000007941 */ /* 0x000fea0003800000 */
.L_x_4263:
[----:B------:R-:W-:-:S04]  /*15f10*/  IMAD R185, R185, R188, -R178 ;  /* 0x000000bcb9b97224 */ /* 0x000fc800078e0ab2 */
[----:B------:R-:W-:-:S05]  /*15f20*/  IMAD R185, R200, -0x2, R185 ;  /* 0xfffffffec8b97824 */ /* 0x000fca00078e02b9 */
[----:B------:R-:W-:Y:S02]  /*15f30*/  VIADDMNMX R183, R185, R188, R183, PT ;  /* 0x000000bcb9b77246 */ /* 0x000fe400038001b7 */
[----:B------:R-:W-:-:S07]  /*15f40*/  VIMNMX R182, R182, R185, !PT ;  /* 0x000000b9b6b67248 */ /* 0x000fce0007fe0100 */
.L_x_4262:
        /* <DEDUP_REMOVED lines=106> */
[----:B------:R-:W-:-:S11]  /*165f0*/  LOP3.LUT R183, RZ, R183, RZ, 0x33, !PT ;  /* 0x000000b7ffb77212 */ /* 0x000fd600078e33ff */
[----:B------:R-:W0:Y:S02]  /*16600*/  @P4 LDC.64 R8, c[0x0][0x9e8] ;  /* 0x00027a00ff084b82 */ /* 0x000e240000000a00 */
[----:B0-----:R-:W-:-:S05]  /*16610*/  @P4 IMAD.HI.U32 R8, R183, R8, RZ ;  /* 0x00000008b7084227 */ /* 0x001fca00078e00ff */
[----:B------:R-:W-:-:S04]  /*16620*/  @P4 SHF.R.U32.HI R183, RZ, R9, R8 ;  /* 0x00000009ffb74219 */ /* 0x000fc80000011608 */
[----:B------:R-:W-:Y:S01]  /*16630*/  LOP3.LUT R183, RZ, R183, RZ, 0x33, !PT ;  /* 0x000000b7ffb77212 */ /* 0x000fe200078e33ff */
[----:B------:R-:W-:Y:S06]  /*16640*/  BRA `(.L_x_4269) ;  /* 0x0000000000187947 */ /* 0x000fec0003800000 */
.L_x_4268:
[----:B------:R-:W-:Y:S02]  /*16650*/  IMAD.U32 R182, RZ, RZ, UR34 ;  /* 0x00000022ffb67e24 */ /* 0x000fe4000f8e00ff */
[----:B------:R-:W-:-:S03]  /*16660*/  IMAD.MOV.U32 R183, RZ, RZ, R13 ;  /* 0x000000ffffb77224 */ /* 0x000fc600078e000d */
[----:B------:R-:W-:-:S13]  /*16670*/  ISETP.NE.AND P4, PT, R182, 0x1, PT ;  /* 0x00000001b600780c */ /* 0x000fda0003f85270 */
[----:B------:R-:W0:Y:S02]  /*16680*/  @P4 LDC.64 R8, c[0x0][0x9e8] ;  /* 0x00027a00ff084b82 */ /* 0x000e240000000a00 */
[----:B0-----:R-:W-:-:S05]  /*16690*/  @P4 IMAD.HI.U32 R8, R13, R8, RZ ;  /* 0x000000080d084227 */ /* 0x001fca00078e00ff */
[----:B------:R-:W-:-:S07]  /*166a0*/  @P4 SHF.R.U32.HI R183, RZ, R9, R8 ;  /* 0x00000009ffb74219 */ /* 0x000fce0000011608 */
.L_x_4269:
[----:B------:R-:W-:Y:S05]  /*166b0*/  BSYNC B0 ;  /* 0x0000000000007941 */ /* 0x000fea0003800000 */
.L_x_4267:
[----:B------:R-:W-:-:S04]  /*166c0*/  IMAD R9, R183, R182, -R178 ;  /* 0x000000b6b7097224 */ /* 0x000fc800078e0ab2 */
[----:B------:R-:W-:-:S05]  /*166d0*/  IMAD R9, R200, -0x2, R9 ;  /* 0xfffffffec8097824 */ /* 0x000fca00078e0209 */
[----:B------:R-:W-:Y:S02]  /*166e0*/  VIADDMNMX R186, R9, R182, R186, PT ;  /* 0x000000b609ba7246 */ /* 0x000fe400038001ba */
[----:B------:R-:W-:-:S07]  /*166f0*/  VIMNMX R184, R184, R9, !PT ;  /* 0x00000009b8b87248 */ /* 0x000fce0007fe0100 */
.L_x_4266:
        /* <DEDUP_REMOVED lines=65> */
[C---:B------:R-:W-:Y:S01]  /*16b10*/  ISETP.LT.OR P4, PT, R186.reuse, 0x22, P4 ;  /* 0x00000022ba00780c */ /* 0x040fe20002781670 */
[----:B------:R-:W0:Y:S01]  /*16b20*/  SHFL.BFLY PT, R9, R8, 0x2, 0x1f ;  /* 0x0c401f0008097f89 */ /* 0x000e2200000e0000 */
[----:B------:R-:W-:-:S02]  /*16b30*/  ISETP.LT.OR P5, PT, R186, 0x39, P5 ;  /* 0x00000039ba00780c */ /* 0x000fc40002fa1670 */
[----:B------:R-:W-:Y:S02]  /*16b40*/  FSEL R134, R134, -INF , !P4 ;  /* 0xff80000086867808 */ /* 0x000fe40006000000 */
[C---:B------:R-:W-:Y:S02]  /*16b50*/  ISETP.GT.AND P4, PT, R184.reuse, 0x29, P3 ;  /* 0x00000029b800780c */ /* 0x040fe40001f84270 */
[----:B------:R-:W-:Y:S02]  /*16b60*/  FSEL R145, R145, -INF , !P5 ;  /* 0xff80000091917808 */ /* 0x000fe40006800000 */
[----:B------:R-:W-:Y:S02]  /*16b70*/  ISETP.GT.AND P5, PT, R184, 0x40, P3 ;  /* 0x00000040b800780c */ /* 0x000fe40001fa4270 */
[C---:B------:R-:W-:Y:S02]  /*16b80*/  ISETP.LT.OR P4, PT, R186.reuse, 0x2a, P4 ;  /* 0x0000002aba00780c */ /* 0x040fe40002781670 */
[----:B------:R-:W-:-:S02]  /*16b90*/  ISETP.LT.OR P5, PT, R186, 0x41, P5 ;  /* 0x00000041ba00780c */ /* 0x000fc40002fa1670 */
[----:B------:R-:W-:Y:S02]  /*16ba0*/  FSEL R138, R138, -INF , !P4 ;  /* 0xff8000008a8a7808 */ /* 0x000fe40006000000 */
[C---:B------:R-:W-:Y:S02]  /*16bb0*/  ISETP.GT.AND P4, PT, R184.reuse, 0x31, P3 ;  /* 0x00000031b800780c */ /* 0x040fe40001f84270 */
[----:B------:R-:W-:Y:S02]  /*16bc0*/  FSEL R149, R149, -INF , !P5 ;  /* 0xff80000095957808 */ /* 0x000fe40006800000 */
[----:B------:R-:W-:Y:S02]  /*16bd0*/  ISETP.GT.AND P5, PT, R184, 0x41, P3 ;  /* 0x00000041b800780c */ /* 0x000fe40001fa4270 */
[----:B------:R-:W-:Y:S02]  /*16be0*/  ISETP.LT.OR P4, PT, R186, 0x32, P4 ;  /* 0x00000032ba00780c */ /* 0x000fe40002781670 */
[----:B0-----:R-:W-:-:S02]  /*16bf0*/  FMNMX.FTZ R8, R8, R9, !PT ;  /* 0x0000000908087209 */ /* 0x001fc40007810000 */
[----:B------:R-:W-:Y:S02]  /*16c00*/  ISETP.LT.OR P5, PT, R186, 0x42, P5 ;  /* 0x00000042ba00780c */ /* 0x000fe40002fa1670 */
[----:B------:R-:W-:Y:S01]  /*16c10*/  FSEL R142, R142, -INF , !P4 ;  /* 0xff8000008e8e7808 */ /* 0x000fe20006000000 */
[----:B------:R-:W0:Y:S01]  /*16c20*/  SHFL.BFLY PT, R9, R8, 0x1, 0x1f ;  /* 0x0c201f0008097f89 */ /* 0x000e2200000e0000 */
[----:B------:R-:W-:Y:S02]  /*16c30*/  ISETP.GT.AND P4, PT, R184, 0x39, P3 ;  /* 0x00000039b800780c */ /* 0x000fe40001f84270 */
[----:B------:R-:W-:Y:S02]  /*16c40*/  FSEL R150, R150, -INF , !P5 ;  /* 0xff80000096967808 */ /* 0x000fe40006800000 */
[----:B------:R-:W-:Y:S02]  /*16c50*/  ISETP.GT.AND P5, PT, R184, 0x48, P3 ;  /* 0x00000048b800780c */ /* 0x000fe40001fa4270 */
[----:B------:R-:W-:-:S02]  /*16c60*/  ISETP.LT.OR P4, PT, R186, 0x3a, P4 ;  /* 0x0000003aba00780c */ /* 0x000fc40002781670 */
[----:B------:R-:W-:Y:S02]  /*16c70*/  ISETP.LT.OR P5, PT, R186, 0x49, P5 ;  /* 0x00000049ba00780c */ /* 0x000fe40002fa1670 */
[----:B------:R-:W-:Y:S02]  /*16c80*/  FSEL R146, R146, -INF , !P4 ;  /* 0xff80000092927808 */ /* 0x000fe40006000000 */
[----:B------:R-:W-:Y:S02]  /*16c90*/  FSEL R153, R153, -INF , !P5 ;  /* 0xff80000099997808 */ /* 0x000fe40006800000 */
[----:B------:R-:W-:-:S04]  /*16ca0*/  ISETP.GT.AND P5, PT, R184, RZ, P3 ;  /* 0x000000ffb800720c */ /* 0x000fc80001fa4270 */
[----:B------:R-:W-:-:S04]  /*16cb0*/  ISETP.LT.OR P5, PT, R186, 0x1, P5 ;  /* 0x00000001ba00780c */ /* 0x000fc80002fa1670 */
[----:B------:R-:W-:Y:S02]  /*16cc0*/  FSEL R18, R18, -INF , !P5 ;  /* 0xff80000012127808 */ /* 0x000fe40006800000 */
[----:B0-----:R-:W-:Y:S01]  /*16cd0*/  FMNMX.FTZ R8, R8, R9, !PT ;  /* 0x0000000908087209 */ /* 0x001fe20007810000 */
[----:B------:R-:W-:Y:S01]  /*16ce0*/  IMAD.U32 R9, RZ, RZ, UR45 ;  /* 0x0000002dff097e24 */ /* 0x000fe2000f8e00ff */
[----:B------:R-:W-:Y:S02]  /*16cf0*/  ISETP.GT.AND P5, PT, R184, 0x49, P3 ;  /* 0x00000049b800780c */ /* 0x000fe40001fa4270 */
[C---:B------:R-:W-:Y:S01]  /*16d00*/  FSETP.NEU.FTZ.AND P4, PT, R8.reuse, -INF , PT ;  /* 0xff8000000800780b */ /* 0x040fe20003f9d000 */
[----:B------:R-:W-:-:S01]  /*16d10*/  FFMA.FTZ R9, R8, R9, -8 ;  /* 0xc100000008097423 */ /* 0x000fc20000010009 */
[----:B------:R-:W-:-:S04]  /*16d20*/  ISETP.LT.OR P5, PT, R186, 0x4a, P5 ;  /* 0x0000004aba00780c */ /* 0x000fc80002fa1670 */
[----:B------:R-:W-:Y:S02]  /*16d30*/  FSEL R9, R9, RZ, P4 ;  /* 0x000000ff09097208 */ /* 0x000fe40002000000 */
[----:B------:R-:W-:Y:S02]  /*16d40*/  FSEL R154, R154, -INF , !P5 ;  /* 0xff8000009a9a7808 */ /* 0x000fe40006800000 */
[----:B------:R-:W-:Y:S01]  /*16d50*/  ISETP.GT.AND P5, PT, R184, 0x50, P3 ;  /* 0x00000050b800780c */ /* 0x000fe20001fa4270 */
[----:B------:R-:W-:-:S01]  /*16d60*/  FFMA.FTZ R178, R11, UR45, -R9 ;  /* 0x0000002d0bb27c23 */ /* 0x000fc20008010809 */
[--C-:B------:R-:W-:Y:S01]  /*16d70*/  FFMA.FTZ R11, R10, UR45, -R9.reuse ;  /* 0x0000002d0a0b7c23 */ /* 0x100fe20008010809 */
[----:B------:R-:W-:-:S01]  /*16d80*/  FFMA.FTZ R10, R123, UR45, -R9 ;  /* 0x0000002d7b0a7c23 */ /* 0x000fc20008010809 */
[--C-:B------:R-:W-:Y:S01]  /*16d90*/  FFMA.FTZ R123, R124, UR45, -R9.reuse ;  /* 0x0000002d7c7b7c23 */ /* 0x100fe20008010809 */
[----:B------:R-:W-:-:S01]  /*16da0*/  FFMA.FTZ R124, R127, UR45, -R9 ;  /* 0x0000002d7f7c7c23 */ /* 0x000fc20008010809 */
[----:B------:R-:W-:Y:S01]  /*16db0*/  FMNMX.FTZ R127, R18, R15, !PT ;  /* 0x0000000f127f7209 */ /* 0x000fe20007810000 */
[----:B------:R-:W-:-:S01]  /*16dc0*/  FFMA.FTZ R185, R128, UR45, -R9 ;  /* 0x0000002d80b97c23 */ /* 0x000fc20008010809 */
[----:B------:R-:W-:Y:S01]  /*16dd0*/  FFMA.FTZ R187, R132, UR45, -R9 ;  /* 0x0000002d84bb7c23 */ /* 0x000fe20008010809 */
[----:B------:R-:W-:Y:S01]  /*16de0*/  ISETP.LT.OR P5, PT, R186, 0x51, P5 ;  /* 0x00000051ba00780c */ /* 0x000fe20002fa1670 */
[----:B------:R-:W-:Y:S01]  /*16df0*/  MUFU.EX2 R178, R178 ;  /* 0x000000b200b27308 */ /* 0x000fe20000000800 */
[----:B------:R-:W-:-:S02]  /*16e00*/  FMNMX.FTZ R128, R120, R127, !PT ;  /* 0x0000007f78807209 */ /* 0x000fc40007810000 */
[----:B------:R-:W-:Y:S02]  /*16e10*/  FSEL R157, R157, -INF , !P5 ;  /* 0xff8000009d9d7808 */ /* 0x000fe40006800000 */
[----:B------:R-:W-:Y:S01]  /*16e20*/  FMNMX.FTZ R183, R121, R128, !PT ;  /* 0x0000008079b77209 */ /* 0x000fe20007810000 */
[----:B------:R-:W-:Y:S01]  /*16e30*/  FFMA.FTZ R128, R131, UR45, -R9 ;  /* 0x0000002d83807c23 */ /* 0x000fe20008010809 */
[----:B------:R-:W-:Y:S01]  /*16e40*/  ISETP.GT.AND P5, PT, R184, 0x51, P3 ;  /* 0x00000051b800780c */ /* 0x000fe20001fa4270 */
[----:B------:R0:W-:Y:S01]  /*16e50*/  MUFU.EX2 R127, R185 ;  /* 0x000000b9007f7308 */ /* 0x0001e20000000800 */
[----:B------:R-:W-:Y:S02]  /*16e60*/  FMNMX.FTZ R182, R122, R183, !PT ;  /* 0x000000b77ab67209 */ /* 0x000fe40007810000 */
[----:B------:R-:W-:Y:S02]  /*16e70*/  ISETP.LT.OR P5, PT, R186, 0x52, P5 ;  /* 0x00000052ba00780c */ /* 0x000fe40002fa1670 */
[----:B------:R-:W-:-:S02]  /*16e80*/  FMNMX.FTZ R131, R125, R182, !PT ;  /* 0x000000b67d837209 */ /* 0x000fc40007810000 */
[----:B------:R-:W-:Y:S01]  /*16e90*/  FSEL R158, R158, -INF , !P5 ;  /* 0xff8000009e9e7808 */ /* 0x000fe20006800000 */
[----:B------:R-:W-:Y:S01]  /*16ea0*/  MUFU.EX2 R11, R11 ;  /* 0x0000000b000b7308 */ /* 0x000fe20000000800 */
[----:B------:R-:W-:Y:S01]  /*16eb0*/  FMNMX.FTZ R132, R126, R131, !PT ;  /* 0x000000837e847209 */ /* 0x000fe20007810000 */
[--C-:B0-----:R-:W-:Y:S01]  /*16ec0*/  FFMA.FTZ R185, R136, UR45, -R9.reuse ;  /* 0x0000002d88b97c23 */ /* 0x101fe20008010809 */
[----:B------:R-:W-:Y:S02]  /*16ed0*/  ISETP.GT.AND P5, PT, R184, 0x58, P3 ;  /* 0x00000058b800780c */ /* 0x000fe40001fa4270 */
[----:B------:R-:W-:Y:S01]  /*16ee0*/  FMNMX.FTZ R183, R129, R132, !PT ;  /* 0x0000008481b77209 */ /* 0x000fe20007810000 */
[----:B------:R-:W-:-:S01]  /*16ef0*/  FFMA.FTZ R132, R135, UR45, -R9 ;  /* 0x0000002d87847c23 */ /* 0x000fc20008010809 */
[----:B------:R-:W-:Y:S01]  /*16f00*/  ISETP.LT.OR P5, PT, R186, 0x59, P5 ;  /* 0x00000059ba00780c */ /* 0x000fe20002fa1670 */
[----:B------:R0:W-:Y:S01]  /*16f10*/  MUFU.EX2 R131, R187 ;  /* 0x000000bb00837308 */ /* 0x0001e20000000800 */
[----:B------:R-:W-:-:S02]  /*16f20*/  FMNMX.FTZ R182, R130, R183, !PT ;  /* 0x000000b782b67209 */ /* 0x000fc40007810000 */
[----:B------:R-:W-:Y:S02]  /*16f30*/  FSEL R161, R161, -INF , !P5 ;  /* 0xff800000a1a17808 */ /* 0x000fe40006800000 */
[----:B------:R-:W-:Y:S02]  /*16f40*/  FMNMX.FTZ R135, R133, R182, !PT ;  /* 0x000000b685877209 */ /* 0x000fe40007810000 */
[----:B------:R-:W-:Y:S01]  /*16f50*/  ISETP.GT.AND P5, PT, R184, 0x59, P3 ;  /* 0x00000059b800780c */ /* 0x000fe20001fa4270 */
[----:B------:R-:W-:Y:S01]  /*16f60*/  MUFU.EX2 R10, R10 ;  /* 0x0000000a000a7308 */ /* 0x000fe20000000800 */
[----:B------:R-:W-:Y:S01]  /*16f70*/  FMNMX.FTZ R136, R134, R135, !PT ;  /* 0x0000008786887209 */ /* 0x000fe20007810000 */
[--C-:B0-----:R-:W-:Y:S01]  /*16f80*/  FFMA.FTZ R187, R140, UR45, -R9.reuse ;  /* 0x0000002d8cbb7c23 */ /* 0x101fe20008010809 */
[----:B------:R-:W-:Y:S02]  /*16f90*/  ISETP.LT.OR P5, PT, R186, 0x5a, P5 ;  /* 0x0000005aba00780c */ /* 0x000fe40002fa1670 */
[----:B------:R-:W-:Y:S01]  /*16fa0*/  FMNMX.FTZ R183, R137, R136, !PT ;  /* 0x0000008889b77209 */ /* 0x000fe20007810000 */
[----:B------:R-:W-:-:S01]  /*16fb0*/  FFMA.FTZ R136, R139, UR45, -R9 ;  /* 0x0000002d8b887c23 */ /* 0x000fc20008010809 */
[----:B------:R-:W-:Y:S01]  /*16fc0*/  FSEL R162, R162, -INF , !P5 ;  /* 0xff800000a2a27808 */ /* 0x000fe20006800000 */
[----:B------:R0:W-:Y:S01]  /*16fd0*/  MUFU.EX2 R135, R185 ;  /* 0x000000b900877308 */ /* 0x0001e20000000800 */
[----:B------:R-:W-:-:S02]  /*16fe0*/  FMNMX.FTZ R182, R138, R183, !PT ;  /* 0x000000b78ab67209 */ /* 0x000fc40007810000 */
[----:B------:R-:W-:Y:S02]  /*16ff0*/  ISETP.GT.AND P5, PT, R184, 0x60, P3 ;  /* 0x00000060b800780c */ /* 0x000fe40001fa4270 */
[----:B------:R-:W-:Y:S02]  /*17000*/  FMNMX.FTZ R139, R141, R182, !PT ;  /* 0x000000b68d8b7209 */ /* 0x000fe40007810000 */
[----:B------:R-:W-:Y:S01]  /*17010*/  ISETP.LT.OR P5, PT, R186, 0x61, P5 ;  /* 0x00000061ba00780c */ /* 0x000fe20002fa1670 */
[----:B------:R-:W-:Y:S01]  /*17020*/  MUFU.EX2 R123, R123 ;  /* 0x0000007b007b7308 */ /* 0x000fe20000000800 */
[----:B------:R-:W-:Y:S01]  /*17030*/  FMNMX.FTZ R140, R142, R139, !PT ;  /* 0x0000008b8e8c7209 */ /* 0x000fe20007810000 */
[--C-:B0-----:R-:W-:Y:S01]  /*17040*/  FFMA.FTZ R185, R144, UR45, -R9.reuse ;  /* 0x0000002d90b97c23 */ /* 0x101fe20008010809 */
[----:B------:R-:W-:Y:S02]  /*17050*/  FSEL R165, R165, -INF , !P5 ;  /* 0xff800000a5a57808 */ /* 0x000fe40006800000 */
[----:B------:R-:W-:Y:S01]  /*17060*/  FMNMX.FTZ R183, R145, R140, !PT ;  /* 0x0000008c91b77209 */ /* 0x000fe20007810000 */
[----:B------:R-:W-:-:S01]  /*17070*/  FFMA.FTZ R140, R143, UR45, -R9 ;  /* 0x0000002d8f8c7c23 */ /* 0x000fc20008010809 */
[----:B------:R-:W-:Y:S01]  /*17080*/  ISETP.GT.AND P5, PT, R184, 0x61, P3 ;  /* 0x00000061b800780c */ /* 0x000fe20001fa4270 */
[----:B------:R0:W-:Y:S01]  /*17090*/  MUFU.EX2 R139, R187 ;  /* 0x000000bb008b7308 */ /* 0x0001e20000000800 */
[----:B------:R-:W-:-:S02]  /*170a0*/  FMNMX.FTZ R182, R146, R183, !PT ;  /* 0x000000b792b67209 */ /* 0x000fc40007810000 */
[----:B------:R-:W-:Y:S02]  /*170b0*/  ISETP.LT.OR P5, PT, R186, 0x62, P5 ;  /* 0x00000062ba00780c */ /* 0x000fe40002fa1670 */
[----:B------:R-:W-:Y:S02]  /*170c0*/  FMNMX.FTZ R143, R149, R182, !PT ;  /* 0x000000b6958f7209 */ /* 0x000fe40007810000 */
        /* <DEDUP_REMOVED lines=20> */
[----:B------:R-:W-:Y:S01]  /*17210*/  MUFU.EX2 R147, R187 ;  /* 0x000000bb00937308 */ /* 0x000fe20000000800 */
[----:B------:R-:W-:-:S02]  /*17220*/  ISETP.GT.AND P5, PT, R184, 0x70, P3 ;  /* 0x00000070b800780c */ /* 0x000fc40001fa4270 */
[----:B------:R-:W-:Y:S02]  /*17230*/  FMNMX.FTZ R182, R162, R183, !PT ;  /* 0x000000b7a2b67209 */ /* 0x000fe40007810000 */
[----:B------:R-:W-:Y:S02]  /*17240*/  ISETP.LT.OR P5, PT, R186, 0x71, P5 ;  /* 0x00000071ba00780c */ /* 0x000fe40002fa1670 */
[----:B------:R-:W-:Y:S01]  /*17250*/  FMNMX.FTZ R151, R165, R182, !PT ;  /* 0x000000b6a5977209 */ /* 0x000fe20007810000 */
[----:B------:R-:W-:Y:S01]  /*17260*/  MUFU.EX2 R132, R132 ;  /* 0x0000008400847308 */ /* 0x000fe20000000800 */
[----:B------:R-:W-:Y:S02]  /*17270*/  FSEL R173, R173, -INF , !P5 ;  /* 0xff800000adad7808 */ /* 0x000fe40006800000 */
[----:B------:R-:W-:Y:S02]  /*17280*/  ISETP.GT.AND P5, PT, R184, 0x71, P3 ;  /* 0x00000071b800780c */ /* 0x000fe40001fa4270 */
[----:B------:R-:W-:-:S02]  /*17290*/  FMNMX.FTZ R152, R166, R151, !PT ;  /* 0x00000097a6987209 */ /* 0x000fc40007810000 */
[----:B------:R-:W-:Y:S01]  /*172a0*/  ISETP.LT.OR P5, PT, R186, 0x72, P5 ;  /* 0x00000072ba00780c */ /* 0x000fe20002fa1670 */
[----:B------:R0:W-:Y:S01]  /*172b0*/  MUFU.EX2 R151, R185 ;  /* 0x000000b900977308 */ /* 0x0001e20000000800 */
[----:B------:R-:W-:Y:S01]  /*172c0*/  FMNMX.FTZ R183, R169, R152, !PT ;  /* 0x00000098a9b77209 */ /* 0x000fe20007810000 */
[--C-:B------:R-:W-:Y:S01]  /*172d0*/  FFMA.FTZ R152, R155, UR45, -R9.reuse ;  /* 0x0000002d9b987c23 */ /* 0x100fe20008010809 */
[----:B------:R-:W-:Y:S02]  /*172e0*/  FSEL R174, R174, -INF , !P5 ;  /* 0xff800000aeae7808 */ /* 0x000fe40006800000 */
[----:B------:R-:W-:Y:S02]  /*172f0*/  ISETP.GT.AND P5, PT, R184, 0x78, P3 ;  /* 0x00000078b800780c */ /* 0x000fe40001fa4270 */
[----:B------:R-:W-:Y:S01]  /*17300*/  FMNMX.FTZ R182, R170, R183, !PT ;  /* 0x000000b7aab67209 */ /* 0x000fe20007810000 */
[----:B------:R-:W-:Y:S01]  /*17310*/  MUFU.EX2 R136, R136 ;  /* 0x0000008800887308 */ /* 0x000fe20000000800 */
[----:B------:R-:W-:Y:S01]  /*17320*/  ISETP.GT.AND P3, PT, R184, 0x79, P3 ;  /* 0x00000079b800780c */ /* 0x000fe20001f64270 */
[--C-:B------:R-:W-:Y:S01]  /*17330*/  FFMA.FTZ R184, R156, UR45, -R9.reuse ;  /* 0x0000002d9cb87c23 */ /* 0x100fe20008010809 */
[----:B------:R-:W-:Y:S01]  /*17340*/  ISETP.LT.OR P5, PT, R186, 0x79, P5 ;  /* 0x00000079ba00780c */ /* 0x000fe20002fa1670 */
[--C-:B0-----:R-:W-:Y:S01]  /*17350*/  FFMA.FTZ R185, R159, UR45, -R9.reuse ;  /* 0x0000002d9fb97c23 */ /* 0x101fe20008010809 */
        /* <DEDUP_REMOVED lines=18> */
[----:B------:R-:W-:Y:S01]  /*17480*/  FSEL R181, R8, RZ, P4 ;  /* 0x000000ff08b57208 */ /* 0x000fe20002000000 */
[----:B------:R-:W0:Y:S01]  /*17490*/  SHFL.BFLY PT, R183, R182, 0x2, 0x1f ;  /* 0x0c401f00b6b77f89 */ /* 0x000e2200000e0000 */
[----:B------:R-:W-:Y:S03]  /*174a0*/  MUFU.EX2 R156, R185 ;  /* 0x000000b9009c7308 */ /* 0x000fe60000000800 */
        /* <DEDUP_REMOVED lines=10> */
[----:B0-----:R-:W-:Y:S01]  /*17550*/  FMNMX.FTZ R9, R183, R182, !PT ;  /* 0x000000b6b7097209 */ /* 0x001fe20007810000 */
[----:B------:R-:W-:-:S03]  /*17560*/  IMAD.U32 R182, RZ, RZ, UR45 ;  /* 0x0000002dffb67e24 */ /* 0x000fc6000f8e00ff */
[C---:B------:R-:W-:Y:S01]  /*17570*/  FSETP.NEU.FTZ.AND P3, PT, R9.reuse, -INF , PT ;  /* 0xff8000000900780b */ /* 0x040fe20003f7d000 */
[----:B------:R-:W-:-:S02]  /*17580*/  FFMA.FTZ R20, R9, R182, -8 ;  /* 0xc100000009147423 */ /* 0x000fc400000100b6 */
[----:B------:R0:W-:Y:S01]  /*17590*/  MUFU.EX2 R183, R180 ;  /* 0x000000b400b77308 */ /* 0x0001e20000000800 */
[----:B-1----:R-:W-:-:S02]  /*175a0*/  FFMA.FTZ R182, R181, R5, R178 ;  /* 0x00000005b5b67223 */ /* 0x002fc400000100b2 */
[----:B------:R-:W-:-:S05]  /*175b0*/  FSEL R20, R20, RZ, P3 ;  /* 0x000000ff14147208 */ /* 0x000fca0001800000 */
        /* <DEDUP_REMOVED lines=15> */
[----:B------:R-:W-:Y:S01]  /*176b0*/  FSEL R142, R9, RZ, P3 ;  /* 0x000000ff098e7208 */ /* 0x000fe20001800000 */
[----:B------:R-:W-:Y:S01]  /*176c0*/  MUFU.EX2 R185, R185 ;  /* 0x000000b900b97308 */ /* 0x000fe20000000800 */
[----:B0-----:R-:W-:-:S01]  /*176d0*/  FFMA.FTZ R180, R145, UR45, -R20 ;  /* 0x0000002d91b47c23 */ /* 0x001fc20008010814 */
[--C-:B------:R-:W-:Y:S01]  /*176e0*/  FFMA.FTZ R145, R149, UR45, -R20.reuse ;  /* 0x0000002d95917c23 */ /* 0x100fe20008010814 */
[----:B------:R-:W-:-:S01]  /*176f0*/  FFMA.FTZ R149, R153, UR45, -R20 ;  /* 0x0000002d99957c23 */ /* 0x000fc20008010814 */
[----:B------:R-:W-:Y:S01]  /*17700*/  FADD.FTZ R142, -R142, R15 ;  /* 0x0000000f8e8e7221 */ /* 0x000fe20000010100 */
[----:B------:R-:W-:-:S01]  /*17710*/  FADD.FTZ R153, R11, R182 ;  /* 0x000000b60b997221 */ /* 0x000fc20000010000 */
        /* <DEDUP_REMOVED lines=10> */
[----:B------:R-:W0:Y:S08]  /*177c0*/  MUFU.EX2 R142, R142 ;  /* 0x0000008e008e7308 */ /* 0x000e300000000800 */
[----:B------:R-:W1:Y:S08]  /*177d0*/  MUFU.EX2 R120, R120 ;  /* 0x0000007800787308 */ /* 0x000e700000000800 */
[----:B------:R-:W2:Y:S01]  /*177e0*/  MUFU.EX2 R121, R121 ;  /* 0x0000007900797308 */ /* 0x000ea20000000800 */
[----:B0-----:R-:W-:-:S01]  /*177f0*/  FFMA.FTZ R5, R142, R4, R185 ;  /* 0x000000048e057223 */ /* 0x001fc200000100b9 */
[----:B------:R-:W-:Y:S01]  /*17800*/  FADD.FTZ R4, R10, R153 ;  /* 0x000000990a047221 */ /* 0x000fe20000010000 */
[----:B------:R-:W-:-:S02]  /*17810*/  FFMA.FTZ R153, R157, UR45, -R20 ;  /* 0x0000002d9d997c23 */ /* 0x000fc40008010814 */
[----:B------:R-:W-:-:S03]  /*17820*/  FADD.FTZ R5, R18, R5 ;  /* 0x0000000512057221 */ /* 0x000fc60000010000 */
[----:B------:R-:W0:Y:S08]  /*17830*/  MUFU.EX2 R122, R122 ;  /* 0x0000007a007a7308 */ /* 0x000e300000000800 */
[----:B------:R-:W3:Y:S08]  /*17840*/  MUFU.EX2 R125, R125 ;  /* 0x0000007d007d7308 */ /* 0x000ef00000000800 */
[----:B------:R-:W4:Y:S08]  /*17850*/  MUFU.EX2 R126, R126 ;  /* 0x0000007e007e7308 */ /* 0x000f300000000800 */
[----:B------:R1:W-:Y:S08]  /*17860*/  MUFU.EX2 R15, R180 ;  /* 0x000000b4000f7308 */ /* 0x0003f00000000800 */
[----:B------:R-:W5:Y:S01]  /*17870*/  MUFU.EX2 R129, R129 ;  /* 0x0000008100817308 */ /* 0x000f620000000800 */
[----:B-1----:R-:W-:-:S01]  /*17880*/  FADD.FTZ R180, R120, R5 ;  /* 0x0000000578b47221 */ /* 0x002fc20000010000 */
[----:B------:R-:W-:-:S03]  /*17890*/  FADD.FTZ R5, R123, R4 ;  /* 0x000000047b057221 */ /* 0x000fc60000010000 */
[----:B--2---:R-:W-:Y:S01]  /*178a0*/  FADD.FTZ R187, R121, R180 ;  /* 0x000000b479bb7221 */ /* 0x004fe20000010000 */
[----:B------:R-:W-:-:S02]  /*178b0*/  FADD.FTZ R4, R124, R5 ;  /* 0x000000057c047221 */ /* 0x000fc40000010000 */
[----:B------:R-:W1:Y:S01]  /*178c0*/  MUFU.EX2 R130, R130 ;  /* 0x0000008200827308 */ /* 0x000e620000000800 */
[----:B0-----:R-:W-:-:S01]  /*178d0*/  FADD.FTZ R180, R122, R187 ;  /* 0x000000bb7ab47221 */ /* 0x001fc20000010000 */
[----:B------:R-:W-:-:S03]  /*178e0*/  FADD.FTZ R5, R127, R4 ;  /* 0x000000047f057221 */ /* 0x000fc60000010000 */
[----:B---3--:R-:W-:Y:S01]  /*178f0*/  FADD.FTZ R157, R125, R180 ;  /* 0x000000b47d9d7221 */ /* 0x008fe20000010000 */
[----:B------:R-:W-:-:S02]  /*17900*/  FADD.FTZ R4, R128, R5 ;  /* 0x0000000580047221 */ /* 0x000fc40000010000 */
[----:B------:R-:W0:Y:S01]  /*17910*/  MUFU.EX2 R133, R133 ;  /* 0x0000008500857308 */ /* 0x000e220000000800 */
[----:B----4-:R-:W-:-:S01]  /*17920*/  FADD.FTZ R180, R126, R157 ;  /* 0x0000009d7eb47221 */ /* 0x010fc20000010000 */
[----:B------:R-:W-:Y:S01]  /*17930*/  FADD.FTZ R5, R131, R4 ;  /* 0x0000000483057221 */ /* 0x000fe20000010000 */
[----:B------:R-:W-:-:S02]  /*17940*/  FFMA.FTZ R157, R161, UR45, -R20 ;  /* 0x0000002da19d7c23 */ /* 0x000fc40008010814 */
[----:B-----5:R-:W-:Y:S01]  /*17950*/  FADD.FTZ R187, R129, R180 ;  /* 0x000000b481bb7221 */ /* 0x020fe20000010000 */
[----:B------:R-:W-:-:S02]  /*17960*/  FADD.FTZ R4, R132, R5 ;  /* 0x0000000584047221 */ /* 0x000fc40000010000 */
[----:B------:R-:W2:Y:S01]  /*17970*/  MUFU.EX2 R134, R134 ;  /* 0x0000008600867308 */ /* 0x000ea20000000800 */
[----:B-1----:R-:W-:-:S01]  /*17980*/  FADD.FTZ R180, R130, R187 ;  /* 0x000000bb82b47221 */ /* 0x002fc20000010000 */
[----:B------:R-:W-:-:S04]  /*17990*/  FADD.FTZ R5, R135, R4 ;  /* 0x0000000487057221 */ /* 0x000fc80000010000 */
[----:B------:R-:W-:Y:S02]  /*179a0*/  FADD.FTZ R4, R136, R5 ;  /* 0x0000000588047221 */ /* 0x000fe40000010000 */
[----:B------:R-:W1:Y:S01]  /*179b0*/  MUFU.EX2 R137, R137 ;  /* 0x0000008900897308 */ /* 0x000e620000000800 */
[----:B0-----:R-:W-:-:S01]  /*179c0*/  FADD.FTZ R161, R133, R180 ;  /* 0x000000b485a17221 */ /* 0x001fc20000010000 */
[----:B------:R-:W-:-:S04]  /*179d0*/  FADD.FTZ R5, R139, R4 ;  /* 0x000000048b057221 */ /* 0x000fc80000010000 */
[----:B------:R-:W-:Y:S02]  /*179e0*/  FADD.FTZ R4, R140, R5 ;  /* 0x000000058c047221 */ /* 0x000fe40000010000 */
[----:B------:R-:W0:Y:S01]  /*179f0*/  MUFU.EX2 R138, R138 ;  /* 0x0000008a008a7308 */ /* 0x000e220000000800 */
[----:B--2---:R-:W-:-:S01]  /*17a00*/  FADD.FTZ R180, R134, R161 ;  /* 0x000000a186b47221 */ /* 0x004fc20000010000 */
[----:B------:R-:W-:Y:S01]  /*17a10*/  FADD.FTZ R5, R143, R4 ;  /* 0x000000048f057221 */ /* 0x000fe20000010000 */
[----:B------:R-:W-:-:S01]  /*17a20*/  FFMA.FTZ R161, R165, UR45, -R20 ;  /* 0x0000002da5a17c23 */ /* 0x000fc20008010814 */
[----:B------:R-:W-:Y:S02]  /*17a30*/  FFMA.FTZ R165, R169, UR45, -R20 ;  /* 0x0000002da9a57c23 */ /* 0x000fe40008010814 */
[----:B------:R-:W-:-:S02]  /*17a40*/  FADD.FTZ R4, R144, R5 ;  /* 0x0000000590047221 */ /* 0x000fc40000010000 */
[----:B------:R-:W2:Y:S01]  /*17a50*/  MUFU.EX2 R141, R141 ;  /* 0x0000008d008d7308 */ /* 0x000ea20000000800 */
[----:B-1----:R-:W-:-:S07]  /*17a60*/  FADD.FTZ R187, R137, R180 ;  /* 0x000000b489bb7221 */ /* 0x002fce0000010000 */
[----:B------:R-:W1:Y:S01]  /*17a70*/  MUFU.EX2 R146, R146 ;  /* 0x0000009200927308 */ /* 0x000e620000000800 */
[----:B0-----:R-:W-:-:S01]  /*17a80*/  FADD.FTZ R180, R138, R187 ;  /* 0x000000bb8ab47221 */ /* 0x001fc20000010000 */
[----:B------:R-:W-:-:S06]  /*17a90*/  FADD.FTZ R187, R147, R4 ;  /* 0x0000000493bb7221 */ /* 0x000fcc0000010000 */
[----:B------:R-:W0:Y:S01]  /*17aa0*/  MUFU.EX2 R145, R145 ;  /* 0x0000009100917308 */ /* 0x000e220000000800 */
[----:B--2---:R-:W-:-:S04]  /*17ab0*/  FADD.FTZ R180, R141, R180 ;  /* 0x000000b48db47221 */ /* 0x004fc80000010000 */
[----:B------:R-:W-:Y:S01]  /*17ac0*/  FADD.FTZ R5, R15, R180 ;  /* 0x000000b40f057221 */ /* 0x000fe20000010000 */
[----:B------:R-:W-:-:S02]  /*17ad0*/  FADD.FTZ R180, R148, R187 ;  /* 0x000000bb94b47221 */ /* 0x000fc40000010000 */
[----:B------:R-:W2:Y:S01]  /*17ae0*/  MUFU.EX2 R150, R150 ;  /* 0x0000009600967308 */ /* 0x000ea20000000800 */
[----:B-1----:R-:W-:-:S01]  /*17af0*/  FADD.FTZ R4, R146, R5 ;  /* 0x0000000592047221 */ /* 0x002fc20000010000 */
[----:B------:R-:W-:-:S04]  /*17b00*/  FADD.FTZ R169, R151, R180 ;  /* 0x000000b497a97221 */ /* 0x000fc80000010000 */
[----:B------:R-:W-:Y:S01]  /*17b10*/  FADD.FTZ R180, R152, R169 ;  /* 0x000000a998b47221 */ /* 0x000fe20000010000 */
[----:B------:R-:W-:-:S01]  /*17b20*/  FFMA.FTZ R169, R173, UR45, -R20 ;  /* 0x0000002dada97c23 */ /* 0x000fc20008010814 */
[----:B------:R-:W1:Y:S01]  /*17b30*/  MUFU.EX2 R149, R149 ;  /* 0x0000009500957308 */ /* 0x000e620000000800 */
[----:B0-----:R-:W-:-:S01]  /*17b40*/  FADD.FTZ R5, R145, R4 ;  /* 0x0000000491057221 */ /* 0x001fc20000010000 */
[----:B------:R-:W-:-:S04]  /*17b50*/  FADD.FTZ R187, R155, R180 ;  /* 0x000000b49bbb7221 */ /* 0x000fc80000010000 */
[----:B------:R-:W-:Y:S02]  /*17b60*/  FADD.FTZ R180, R156, R187 ;  /* 0x000000bb9cb47221 */ /* 0x000fe40000010000 */
[----:B------:R-:W0:Y:S01]  /*17b70*/  MUFU.EX2 R154, R154 ;  /* 0x0000009a009a7308 */ /* 0x000e220000000800 */
[----:B--2---:R-:W-:-:S01]  /*17b80*/  FADD.FTZ R4, R150, R5 ;  /* 0x0000000596047221 */ /* 0x004fc20000010000 */
[----:B------:R-:W-:-:S06]  /*17b90*/  FADD.FTZ R173, R159, R180 ;  /* 0x000000b49fad7221 */ /* 0x000fcc0000010000 */
        /* <DEDUP_REMOVED lines=10> */
[--C-:B------:R-:W-:Y:S01]  /*17c40*/  FFMA.FTZ R173, R177, UR45, -R20.reuse ;  /* 0x0000002db1ad7c23 */ /* 0x100fe20008010814 */
[----:B------:R-:W-:-:S05]  /*17c50*/  FFMA.FTZ R20, R179, UR45, -R20 ;  /* 0x0000002db3147c23 */ /* 0x000fca0008010814 */
        /* <DEDUP_REMOVED lines=31> */
[----:B--2---:R-:W-:-:S04]  /*17e50*/  FADD.FTZ R180, R176, R177 ;  /* 0x000000b1b0b47221 */ /* 0x004fc80000010000 */
[----:B------:R-:W-:Y:S01]  /*17e60*/  FADD.FTZ R5, R183, R180 ;  /* 0x000000b4b7057221 */ /* 0x000fe20000010000 */
[----:B-1----:R-:W-:-:S04]  /*17e70*/  FADD.FTZ R177, R173, R4 ;  /* 0x00000004adb17221 */ /* 0x002fc80000010000 */
[----:B0-----:R-:W-:Y:S01]  /*17e80*/  FADD.FTZ R4, R20, R177 ;  /* 0x000000b114047221 */ /* 0x001fe20000010000 */
[----:B------:R-:W-:Y:S06]  /*17e90*/  @!P0 BRA `(.L_x_4270) ;  /* 0x0000000000048947 */ /* 0x000fec0003800000 */
[----:B------:R-:W-:Y:S01]  /*17ea0*/  BPT.TRAP 0x1 ;  /* 0x000000040000795c */ /* 0x000fe20000300000 */
.L_x_4270:
[----:B------:R-:W-:Y:S01]  /*17eb0*/  F2FP.SATFINITE.E4M3.F32.PACK_AB_MERGE_C R10, R123, R10, RZ ;  /* 0x0000000a7b0a723e */ /* 0x000fe200048070ff */
[----:B------:R-:W-:Y:S01]  /*17ec0*/  FMUL.FTZ R24, R24, R181 ;  /* 0x000000b518187220 */ /* 0x000fe20000410000 */
[----:B------:R-:W-:Y:S01]  /*17ed0*/  ISETP.GT.AND P3, PT, R0, R7, PT ;  /* 0x000000070000720c */ /* 0x000fe20003f64270 */
[----:B------:R-:W-:Y:S01]  /*17ee0*/  FMUL.FTZ R25, R25, R181 ;  /* 0x000000b519197220 */ /* 0x000fe20000410000 */
[----:B------:R-:W-:Y:S01]  /*17ef0*/  F2FP.SATFINITE.E4M3.F32.PACK_AB_MERGE_C R196, R11, R178, R10 ;  /* 0x000000b20bc4723e */ /* 0x000fe2000480700a */
[----:B------:R-:W-:Y:S01]  /*17f00*/  IMAD R10, R19, 0x8, R16 ;  /* 0x00000008130a7824 */ /* 0x000fe200078e0210 */
[----:B------:R-:W-:Y:S01]  /*17f10*/  F2FP.SATFINITE.E4M3.F32.PACK_AB_MERGE_C R120, R121, R120, RZ ;  /* 0x000000787978723e */ /* 0x000fe200048070ff */
        /* <DEDUP_REMOVED lines=133> */
[----:B------:R-:W-:Y:S02]  /*18770*/  IMAD.MOV.U32 R15, RZ, RZ, R9 ;  /* 0x000000ffff0f7224 */ /* 0x000fe400078e0009 */
[----:B------:R-:W-:Y:S02]  /*18780*/  IMAD.MOV.U32 R20, RZ, RZ, R8 ;  /* 0x000000ffff147224 */ /* 0x000fe400078e0008 */
[----:B------:R-:W-:Y:S02]  /*18790*/  IMAD.MOV.U32 R19, RZ, RZ, R14 ;  /* 0x000000ffff137224 */ /* 0x000fe400078e000e */
[----:B------:R-:W-:-:S07]  /*187a0*/  IMAD.MOV.U32 R18, RZ, RZ, R21 ;  /* 0x000000ffff127224 */ /* 0x000fce00078e0015 */
.L_x_4252:
        /* <DEDUP_REMOVED lines=15> */
.L_x_4274:
[----:B------:R-:W-:-:S13]  /*188a0*/  ISETP.NE.AND P2, PT, R10, 0x1, PT ;  /* 0x000000010a00780c */ /* 0x000fda0003f45270 */
[----:B------:R-:W0:Y:S02]  /*188b0*/  @P2 LDC.64 R8, c[0x0][0x9e8] ;  /* 0x00027a00ff082b82 */ /* 0x000e240000000a00 */
[----:B0-----:R-:W-:-:S05]  /*188c0*/  @P2 IMAD.HI.U32 R8, R219, R8, RZ ;  /* 0x00000008db082227 */ /* 0x001fca00078e00ff */
[----:B------:R-:W-:-:S07]  /*188d0*/  @P2 SHF.R.U32.HI R219, RZ, R9, R8 ;  /* 0x00000009ffdb2219 */ /* 0x000fce0000011608 */
.L_x_4275:
[----:B------:R-:W-:Y:S05]  /*188e0*/  BSYNC B0 ;  /* 0x0000000000007941 */ /* 0x000fea0003800000 */
.L_x_4273:
[----:B------:R-:W-:-:S05]  /*188f0*/  IMAD R8, R219, R10, RZ ;  /* 0x0000000adb087224 */ /* 0x000fca00078e02ff */
[----:B------:R-:W-:-:S07]  /*18900*/  VIMNMX R7, R7, R8, !PT ;  /* 0x0000000807077248 */ /* 0x000fce0007fe0100 */
.L_x_4272:
[----:B------:R-:W-:-:S05]  /*18910*/  VIADD R7, R7, 0x7f ;  /* 0x0000007f07077836 */ /* 0x000fca0000000000 */
[----:B------:R-:W-:-:S04]  /*18920*/  SHF.R.S32.HI R8, RZ, 0x1f, R7 ;  /* 0x0000001fff087819 */ /* 0x000fc80000011407 */
[----:B------:R-:W-:-:S04]  /*18930*/  LEA.HI R8, R8, R7, RZ, 0x7 ;  /* 0x0000000708087211 */ /* 0x000fc800078f38ff */
[----:B------:R-:W-:-:S04]  /*18940*/  SHF.R.S32.HI R13, RZ, 0x7, R8 ;  /* 0x00000007ff0d7819 */ /* 0x000fc80000011408 */
[----:B------:R-:W-:-:S04]  /*18950*/  VIMNMX R13, R210, R13, !PT ;  /* 0x0000000dd20d7248 */ /* 0x000fc80007fe0100 */
[----:B------:R-:W-:-:S13]  /*18960*/  ISETP.GE.AND P2, PT, R0, R13, PT ;  /* 0x0000000d0000720c */ /* 0x000fda0003f46270 */
[----:B------:R-:W-:Y:S05]  /*18970*/  @!P2 BRA `(.L_x_4276) ;  /* 0x000000280088a947 */ /* 0x000fea0003800000 */
[----:B------:R-:W-:Y:S02]  /*18980*/  IMAD.MOV.U32 R12, RZ, RZ, R15 ;  /* 0x000000ffff0c7224 */ /* 0x000fe400078e000f */
[----:B------:R-:W-:Y:S02]  /*18990*/  IMAD.MOV.U32 R7, RZ, RZ, R20 ;  /* 0x000000ffff077224 */ /* 0x000fe400078e0014 */
[----:B------:R-:W-:-:S07]  /*189a0*/  IMAD.MOV.U32 R21, RZ, RZ, R18 ;  /* 0x000000ffff157224 */ /* 0x000fce00078e0012 */
.L_x_4287:
        /* <DEDUP_REMOVED lines=8> */
.L_x_4278:
        /* <DEDUP_REMOVED lines=8> */
.L_x_4279:
[----:B------:R-:W-:Y:S04]  /*18ab0*/  BSSY B0, `(.L_x_4277) ;  /* 0x0000004000007945 */ /* 0x000fe80003800000 */
[----:B-1----:R-:W-:Y:S05]  /*18ac0*/  @P3 BRA `(.L_x_4280) ;  /* 0x0000000000083947 */ /* 0x002fea0003800000 */
[----:B------:R-:W1:Y:S02]  /*18ad0*/  SYNCS.PHASECHK.TRANS64.TRYWAIT P3, [R9+URZ+0x2a830], R8 ;  /* 0x02a83008090075a7 */ /* 0x000e64000806017f */
[----:B-1----:R-:W-:Y:S05]  /*18ae0*/  @!P3 BRA `(.L_x_4281) ;  /* 0x0000011c00f8b947 */ /* 0x002fea0003800000 */
.L_x_4280:
[----:B------:R-:W-:Y:S05]  /*18af0*/  BSYNC B0 ;  /* 0x0000000000007941 */ /* 0x000fea0003800000 */
.L_x_4277:
[----:B------:R-:W2:Y:S01]  /*18b00*/  S2R R10, SR_TID.X ;  /* 0x00000000000a7919 */ /* 0x000ea20000002100 */
[----:B01----:R-:W-:Y:S01]  /*18b10*/  IMAD.MOV.U32 R9, RZ, RZ, -0x7fffffe0 ;  /* 0x80000020ff097424 */ /* 0x003fe200078e00ff */
[----:B------:R-:W-:Y:S05]  /*18b20*/  WARPSYNC.ALL ;  /* 0x0000000000007948 */ /* 0x000fea0003800000 */
[----:B------:R-:W-:Y:S01]  /*18b30*/  R2UR UR11, R9 ;  /* 0x00000000090b72ca */ /* 0x000fe200000e0000 */
[----:B------:R-:W-:Y:S01]  /*18b40*/  VIADD R14, R19, 0x1 ;  /* 0x00000001130e7836 */ /* 0x000fe20000000000 */
[----:B------:R-:W-:Y:S01]  /*18b50*/  UMOV UR28, UR4 ;  /* 0x00000004001c7c82 */ /* 0x000fe20008000000 */
[----:B------:R-:W-:Y:S01]  /*18b60*/  IMAD.MOV.U32 R11, RZ, RZ, -0x7fffffe0 ;  /* 0x80000020ff0b7424 */ /* 0x000fe200078e00ff */
[----:B------:R-:W-:-:S02]  /*18b70*/  UMOV UR29, UR5 ;  /* 0x00000005001d7c82 */ /* 0x000fc40008000000 */
[C---:B------:R-:W-:Y:S02]  /*18b80*/  ISETP.NE.AND P3, PT, R14.reuse, 0x2, PT ;  /* 0x000000020e00780c */ /* 0x040fe40003f65270 */
[----:B------:R-:W-:Y:S01]  /*18b90*/  R2UR UR15, R11 ;  /* 0x000000000b0f72ca */ /* 0x000fe200000e0000 */
[----:B------:R-:W-:Y:S01]  /*18ba0*/  IMAD.MOV.U32 R11, RZ, RZ, -0x7fffffe0 ;  /* 0x80000020ff0b7424 */ /* 0x000fe200078e00ff */
[----:B------:R-:W-:-:S04]  /*18bb0*/  SEL R14, R14, RZ, P3 ;  /* 0x000000ff0e0e7207 */ /* 0x000fc80001800000 */
[----:B------:R-:W-:Y:S01]  /*18bc0*/  R2UR UR19, R11 ;  /* 0x000000000b1372ca */ /* 0x000fe200000e0000 */
[----:B------:R-:W-:Y:S02]  /*18bd0*/  IMAD R8, R14, 0x600, R6 ;  /* 0x000006000e087824 */ /* 0x000fe400078e0206 */
[----:B------:R-:W-:-:S03]  /*18be0*/  IMAD.MOV.U32 R11, RZ, RZ, -0x7fffffe0 ;  /* 0x80000020ff0b7424 */ /* 0x000fc600078e00ff */
[----:B------:R-:W-:Y:S02]  /*18bf0*/  R2UR UR10, R8 ;  /* 0x00000000080a72ca */ /* 0x000fe400000e0000 */
[----:B------:R-:W-:Y:S01]  /*18c00*/  R2UR UR23, R11 ;  /* 0x000000000b1772ca */ /* 0x000fe200000e0000 */
[----:B------:R-:W-:Y:S01]  /*18c10*/  IMAD.MOV.U32 R11, RZ, RZ, -0x7fffffe0 ;  /* 0x80000020ff0b7424 */ /* 0x000fe200078e00ff */
[----:B--2---:R-:W-:-:S04]  /*18c20*/  SHF.R.U32.HI R10, RZ, 0x7, R10 ;  /* 0x00000007ff0a7819 */ /* 0x004fc8000001160a */
[----:B------:R-:W-:Y:S01]  /*18c30*/  R2UR UR27, R11 ;  /* 0x000000000b1b72ca */ /* 0x000fe200000e0000 */
[----:B------:R-:W-:Y:S02]  /*18c40*/  VIADD R9, R10, 0x8 ;  /* 0x000000080a097836 */ /* 0x000fe40000000000 */
[----:B------:R-:W-:-:S03]  /*18c50*/  VIADD R10, R8, 0x2 ;  /* 0x00000002080a7836 */ /* 0x000fc60000000000 */
[----:B------:R0:W-:Y:S02]  /*18c60*/  BAR.SYNC.DEFER_BLOCKING R9, 0x100 ;  /* 0x000400090000751d */ /* 0x0001e40000010000 */
[----:B------:R-:W-:Y:S01]  /*18c70*/  R2UR UR14, R10 ;  /* 0x000000000a0e72ca */ /* 0x000fe200000e0000 */
[----:B------:R-:W-:-:S05]  /*18c80*/  VIADD R10, R8, 0x200 ;  /* 0x00000200080a7836 */ /* 0x000fca0000000000 */
[----:B------:R-:W-:Y:S01]  /*18c90*/  R2UR UR18, R10 ;  /* 0x000000000a1272ca */ /* 0x000fe200000e0000 */
[----:B------:R-:W-:Y:S02]  /*18ca0*/  VIADD R10, R8, 0x202 ;  /* 0x00000202080a7836 */ /* 0x000fe40000000000 */
[----:B0-----:R-:W-:-:S03]  /*18cb0*/  IMAD.MOV.U32 R9, RZ, RZ, -0x7fffffe0 ;  /* 0x80000020ff097424 */ /* 0x001fc600078e00ff */
[----:B------:R-:W-:Y:S01]  /*18cc0*/  R2UR UR22, R10 ;  /* 0x000000000a1672ca */ /* 0x000fe200000e0000 */
[C---:B------:R-:W-:Y:S01]  /*18cd0*/  VIADD R10, R8.reuse, 0x400 ;  /* 0x00000400080a7836 */ /* 0x040fe20000000000 */
[----:B------:R-:W-:Y:S01]  /*18ce0*/  R2UR UR31, R9 ;  /* 0x00000000091f72ca */ /* 0x000fe200000e0000 */
[----:B------:R-:W-:-:S03]  /*18cf0*/  VIADD R8, R8, 0x402 ;  /* 0x0000040208087836 */ /* 0x000fc60000000000 */
        /* <DEDUP_REMOVED lines=23> */
.L_x_4283:
[----:B------:R-:W-:Y:S01]  /*18e70*/  SHF.L.U32 R8, R21, 0x1f, RZ ;  /* 0x0000001f15087819 */ /* 0x000fe200000006ff */
[----:B------:R-:W-:-:S04]  /*18e80*/  IMAD R9, R19, 0x8, R16 ;  /* 0x0000000813097824 */ /* 0x000fc800078e0210 */
[----:B------:R0:W1:Y:S01]  /*18e90*/  SYNCS.PHASECHK.TRANS64.TRYWAIT P2, [R9+URZ+0x2a850], R8 ;  /* 0x02a85008090075a7 */ /* 0x000062000804017f */
[----:B------:R-:W-:Y:S05]  /*18ea0*/  @!P0 BRA `(.L_x_4284) ;  /* 0x0000000000048947 */ /* 0x000fea0003800000 */
[----:B------:R-:W-:Y:S01]  /*18eb0*/  BPT.TRAP 0x1 ;  /* 0x000000040000795c */ /* 0x000fe20000300000 */
.L_x_4284:
[----:B-1----:R-:W-:Y:S05]  /*18ec0*/  @P2 BRA `(.L_x_4282) ;  /* 0x0000000000082947 */ /* 0x002fea0003800000 */
[----:B------:R-:W1:Y:S02]  /*18ed0*/  SYNCS.PHASECHK.TRANS64.TRYWAIT P2, [R9+URZ+0x2a850], R8 ;  /* 0x02a85008090075a7 */ /* 0x000e64000804017f */
[----:B-1----:R-:W-:Y:S05]  /*18ee0*/  @!P2 BRA `(.L_x_4285) ;  /* 0x0000011c000ca947 */ /* 0x002fea0003800000 */
.L_x_4282:
[----:B01----:R-:W-:Y:S01]  /*18ef0*/  VIADD R8, R16, 0x400 ;  /* 0x0000040010087836 */ /* 0x003fe20000000000 */
[----:B------:R-:W-:Y:S05]  /*18f00*/  WARPSYNC.ALL ;  /* 0x0000000000007948 */ /* 0x000fea0003800000 */
[----:B------:R-:W-:-:S04]  /*18f10*/  SHF.R.U32.HI R8, RZ, 0x4, R8 ;  /* 0x00000004ff087819 */ /* 0x000fc80000011608 */
[----:B------:R-:W-:-:S04]  /*18f20*/  LOP3.LUT R8, R8, 0x3fff, RZ, 0xc0, !PT ;  /* 0x00003fff08087812 */ /* 0x000fc800078ec0ff */
[----:B------:R-:W-:-:S05]  /*18f30*/  LOP3.LUT R8, R8, 0x10000, RZ, 0xfc, !PT ;  /* 0x0001000008087812 */ /* 0x000fca00078efcff */
[----:B------:R-:W-:Y:S01]  /*18f40*/  IMAD R8, R19, 0x600, R8 ;  /* 0x0000060013087824 */ /* 0x000fe200078e0208 */
[----:B------:R-:W-:Y:S01]  /*18f50*/  WARPGROUP.ARRIVE ;  /* 0x00000000000079c5 */ /* 0x000fe20000000000 */
[----:B------:R-:W-:Y:S02]  /*18f60*/  IMAD.MOV.U32 R9, RZ, RZ, 0x40000040 ;  /* 0x40000040ff097424 */ /* 0x000fe400078e00ff */
[----:B------:R-:W-:Y:S01]  /*18f70*/  FMUL.FTZ R21, R2, R123 ;  /* 0x0000007b02157220 */ /* 0x000fe20000410000 */
[C---:B------:R-:W-:Y:S01]  /*18f80*/  VIADD R10, R8.reuse, 0x2 ;  /* 0x00000002080a7836 */ /* 0x040fe20000000000 */
[----:B------:R-:W-:Y:S01]  /*18f90*/  R2UR UR10, R8 ;  /* 0x00000000080a72ca */ /* 0x000fe200000e0000 */
[----:B------:R-:W-:Y:S01]  /*18fa0*/  IMAD.MOV.U32 R11, RZ, RZ, 0x40000040 ;  /* 0x40000040ff0b7424 */ /* 0x000fe200078e00ff */
[----:B------:R-:W-:Y:S01]  /*18fb0*/  R2UR UR11, R9 ;  /* 0x00000000090b72ca */ /* 0x000fe200000e0000 */
        /* <DEDUP_REMOVED lines=11> */
[----:B------:R-:W-:Y:S01]  /*19070*/  FMUL.FTZ R141, R2, R143 ;  /* 0x0000008f028d7220 */ /* 0x000fe20000410000 */
        /* <DEDUP_REMOVED lines=29> */
[----:B------:R-:W-:Y:S01]  /*19250*/  FMNMX.FTZ R15, R9, R20, !PT ;  /* 0x00000014090f7209 */ /* 0x000fe20007810000 */
        /* <DEDUP_REMOVED lines=42> */
[----:B------:R-:W3:Y:S01]  /*19500*/  MUFU.TANH R135, R135 ;  /* 0x0000008700877308 */ /* 0x000ee20000002400 */
[----:B0-----:R-:W-:-:S07]  /*19510*/  FMNMX.FTZ R121, R131, R120, !PT ;  /* 0x0000007883797209 */ /* 0x001fce0007810000 */
[----:B------:R-:W0:Y:S01]  /*19520*/  MUFU.TANH R138, R138 ;  /* 0x0000008a008a7308 */ /* 0x000e220000002400 */
[----:B-1----:R-:W-:-:S07]  /*19530*/  FMNMX.FTZ R120, R134, R121, !PT ;  /* 0x0000007986787209 */ /* 0x002fce0007810000 */
        /* <DEDUP_REMOVED lines=31> */
[----:B------:R-:W-:Y:S02]  /*19730*/  WARPGROUP.DEPBAR.LE gsb0, 0x0 ;  /* 0x00008000000079c5 */ /* 0x000fe40000010000 */
[----:B------:R-:W-:-:S04]  /*19740*/  WARPGROUP.ARRIVE ;  /* 0x00000000000079c5 */ /* 0x000fc80000000000 */
[----:B------:R-:W1:Y:S01]  /*19750*/  MUFU.TANH R21, R21 ;  /* 0x0000001500157308 */ /* 0x000e620000002400 */
[----:B--2---:R-:W-:Y:S01]  /*19760*/  FMNMX.FTZ R20, R11, R12, !PT ;  /* 0x0000000c0b147209 */ /* 0x004fe20007810000 */
[----:B------:R-:W-:Y:S06]  /*19770*/  QGMMA.64x192x32.F32.E4M3.E4M3 R24, R192, gdesc[UR8], R24, gsb0 ;  /* 0x02e00008c0187df3 */ /* 0x000fec0008000818 */
        /* <DEDUP_REMOVED lines=30> */
[----:B------:R-:W-:-:S04]  /*19960*/  VIADD R120, R8, 0x4 ;  /* 0x0000000408787836 */ /* 0x000fc80000000000 */
[----:B------:R-:W2:Y:S01]  /*19970*/  SHFL.BFLY PT, R121, R182, 0x2, 0x1f ;  /* 0x0c401f00b6797f89 */ /* 0x000ea200000e0000 */
[----:B------:R-:W-:Y:S01]  /*19980*/  R2UR UR10, R120 ;  /* 0x00000000780a72ca */ /* 0x000fe200000e0000 */
[----:B------:R-:W3:Y:S01]  /*19990*/  MUFU.TANH R140, R140 ;  /* 0x0000008c008c7308 */ /* 0x000ee20000002400 */
[----:B0-----:R-:W-:Y:S01]  /*199a0*/  FMNMX.FTZ R20, R136, R15, !PT ;  /* 0x0000000f88147209 */ /* 0x001fe20007810000 */
[----:B------:R-:W-:-:S06]  /*199b0*/  VIADD R120, R8, 0x6 ;  /* 0x0000000608787836 */ /* 0x000fcc0000000000 */
[----:B------:R-:W0:Y:S01]  /*199c0*/  MUFU.TANH R141, R141 ;  /* 0x0000008d008d7308 */ /* 0x000e220000002400 */
[----:B-1----:R-:W-:-:S07]  /*199d0*/  FMNMX.FTZ R15, R137, R20, !PT ;  /* 0x00000014890f7209 */ /* 0x002fce0007810000 */
[----:B------:R-:W1:Y:S01]  /*199e0*/  MUFU.TANH R144, R144 ;  /* 0x0000009000907308 */ /* 0x000e620000002400 */
[----:B---3--:R-:W-:Y:S02]  /*199f0*/  FMNMX.FTZ R20, R140, R15, !PT ;  /* 0x0000000f8c147209 */ /* 0x008fe40007810000 */
[----:B--2---:R-:W-:Y:S01]  /*19a00*/  FMNMX.FTZ R183, R182, R121, !PT ;  /* 0x00000079b6b77209 */ /* 0x004fe20007810000 */
[----:B------:R-:W-:-:S04]  /*19a10*/  IMAD.MOV.U32 R121, RZ, RZ, 0x40000040 ;  /* 0x40000040ff797424 */ /* 0x000fc800078e00ff */
[----:B------:R-:W2:Y:S01]  /*19a20*/  MUFU.TANH R145, R145 ;  /* 0x0000009100917308 */ /* 0x000ea20000002400 */
[----:B0-----:R-:W-:Y:S02]  /*19a30*/  FMNMX.FTZ R15, R141, R20, !PT ;  /* 0x000000148d0f7209 */ /* 0x001fe40007810000 */
[----:B------:R-:W-:Y:S01]  /*19a40*/  R2UR UR11, R121 ;  /* 0x00000000790b72ca */ /* 0x000fe200000e0000 */
[----:B------:R-:W-:-:S04]  /*19a50*/  IMAD.MOV.U32 R121, RZ, RZ, 0x40000040 ;  /* 0x40000040ff797424 */ /* 0x000fc800078e00ff */
        /* <DEDUP_REMOVED lines=18> */
[----:B------:R-:W-:Y:S01]  /*19b80*/  QGMMA.64x192x32.F32.E4M3.E4M3 R24, R188, gdesc[UR8], R24, gsb0 ;  /* 0x02e00008bc187df3 */ /* 0x000fe20008000818 */
[----:B------:R-:W-:Y:S01]  /*19b90*/  R2UR UR11, R121 ;  /* 0x00000000790b72ca */ /* 0x000fe200000e0000 */
[----:B------:R-:W-:Y:S01]  /*19ba0*/  IMAD.U32 R121, RZ, RZ, UR45 ;  /* 0x0000002dff797e24 */ /* 0x000fe2000f8e00ff */
[----:B------:R-:W-:-:S03]  /*19bb0*/  R2UR UR10, R120 ;  /* 0x00000000780a72ca */ /* 0x000fc600000e0000 */
        /* <DEDUP_REMOVED lines=19> */
[----:B0-----:R-:W-:-:S04]  /*19cf0*/  FMNMX.FTZ R15, R177, R20, !PT ;  /* 0x00000014b10f7209 */ /* 0x001fc80007810000 */
[----:B-1----:R-:W-:-:S04]  /*19d00*/  FMNMX.FTZ R20, R180, R15, !PT ;  /* 0x0000000fb4147209 */ /* 0x002fc80007810000 */
[----:B--2---:R-:W-:-:S05]  /*19d10*/  FMNMX.FTZ R15, R181, R20, !PT ;  /* 0x00000014b50f7209 */ /* 0x004fca0007810000 */
[----:B------:R-:W0:Y:S02]  /*19d20*/  SHFL.BFLY PT, R20, R15, 0x2, 0x1f ;  /* 0x0c401f000f147f89 */ /* 0x000e2400000e0000 */
[----:B0-----:R-:W-:Y:S02]  /*19d30*/  FMNMX.FTZ R192, R15, R20, !PT ;  /* 0x000000140fc07209 */ /* 0x001fe40007810000 */
[----:B------:R-:W0:Y:S04]  /*19d40*/  SHFL.BFLY PT, R20, R183, 0x1, 0x1f ;  /* 0x0c201f00b7147f89 */ /* 0x000e2800000e0000 */
[----:B------:R-:W1:Y:S01]  /*19d50*/  SHFL.BFLY PT, R193, R192, 0x1, 0x1f ;  /* 0x0c201f00c0c17f89 */ /* 0x000e6200000e0000 */
[----:B0-----:R-:W-:Y:S02]  /*19d60*/  FMNMX.FTZ R20, R183, R20, !PT ;  /* 0x00000014b7147209 */ /* 0x001fe40007810000 */
[----:B------:R-:W-:-:S02]  /*19d70*/  IADD3 R183, -R209, 0xb, RZ ;  /* 0x0000000bd1b77810 */ /* 0x000fc40007ffe1ff */
[----:B-1----:R-:W-:Y:S01]  /*19d80*/  FMNMX.FTZ R15, R192, R193, !PT ;  /* 0x000000c1c00f7209 */ /* 0x002fe20007810000 */
[----:B------:R-:W-:-:S04]  /*19d90*/  FADD.FTZ R7, -R20, R7 ;  /* 0x0000000714077221 */ /* 0x000fc80000010100 */
[----:B------:R-:W-:Y:S01]  /*19da0*/  FMUL.FTZ R8, R7, UR45 ;  /* 0x0000002d07087c20 */ /* 0x000fe20008410000 */
[----:B------:R-:W-:-:S01]  /*19db0*/  FADD.FTZ R7, -R15, R12 ;  /* 0x0000000c0f077221 */ /* 0x000fc20000010100 */
        /* <DEDUP_REMOVED lines=31> */
[----:B------:R-:W-:-:S02]  /*19fb0*/  IMAD.U32 R178, RZ, RZ, UR45 ;  /* 0x0000002dffb27e24 */ /* 0x000fc4000f8e00ff */
[----:B------:R-:W-:-:S01]  /*19fc0*/  FFMA.FTZ R167, R171, UR45, -R12 ;  /* 0x0000002daba77c23 */ /* 0x000fc2000801080c */
[--C-:B------:R-:W-:Y:S01]  /*19fd0*/  FFMA.FTZ R171, R175, UR45, -R12.reuse ;  /* 0x0000002dafab7c23 */ /* 0x100fe2000801080c */
[----:B------:R-:W-:-:S01]  /*19fe0*/  FFMA.FTZ R175, R179, UR45, -R12 ;  /* 0x0000002db3af7c23 */ /* 0x000fc2000801080c */
[----:B------:R-:W-:Y:S01]  /*19ff0*/  FFMA.FTZ R12, R15, R178, -8 ;  /* 0xc10000000f0c7423 */ /* 0x000fe200000100b2 */
[----:B------:R-:W-:Y:S03]  /*1a000*/  MUFU.EX2 R8, R8 ;  /* 0x0000000800087308 */ /* 0x000fe60000000800 */
[----:B------:R-:W-:-:S01]  /*1a010*/  FFMA.FTZ R178, R11, UR45, -R12 ;  /* 0x0000002d0bb27c23 */ /* 0x000fc2000801080c */
[--C-:B------:R-:W-:Y:S01]  /*1a020*/  FFMA.FTZ R11, R21, UR45, -R12.reuse ;  /* 0x0000002d150b7c23 */ /* 0x100fe2000801080c */
[----:B------:R-:W-:-:S01]  /*1a030*/  FFMA.FTZ R21, R124, UR45, -R12 ;  /* 0x0000002d7c157c23 */ /* 0x000fc2000801080c */
[--C-:B------:R-:W-:Y:S01]  /*1a040*/  FFMA.FTZ R124, R125, UR45, -R12.reuse ;  /* 0x0000002d7d7c7c23 */ /* 0x100fe2000801080c */
[----:B------:R-:W-:-:S01]  /*1a050*/  FFMA.FTZ R125, R128, UR45, -R12 ;  /* 0x0000002d807d7c23 */ /* 0x000fc2000801080c */
[----:B------:R-:W-:-:S02]  /*1a060*/  WARPGROUP.DEPBAR.LE gsb0, 0x0 ;  /* 0x00008000000079c5 */ /* 0x000fc40000010000 */
[----:B------:R-:W-:Y:S01]  /*1a070*/  WARPGROUP.ARRIVE ;  /* 0x00000000000079c5 */ /* 0x000fe20000000000 */
[----:B------:R-:W0:Y:S01]  /*1a080*/  MUFU.EX2 R121, R121 ;  /* 0x0000007900797308 */ /* 0x000e220000000800 */
[----:B------:R-:W-:-:S01]  /*1a090*/  FFMA.FTZ R128, R129, UR45, -R12 ;  /* 0x0000002d81807c23 */ /* 0x000fc2000801080c */
[--C-:B------:R-:W-:Y:S01]  /*1a0a0*/  FFMA.FTZ R129, R132, UR45, -R12.reuse ;  /* 0x0000002d84817c23 */ /* 0x100fe2000801080c */
[----:B------:R-:W-:-:S01]  /*1a0b0*/  FFMA.FTZ R132, R133, UR45, -R12 ;  /* 0x0000002d85847c23 */ /* 0x000fc2000801080c */
[--C-:B------:R-:W-:Y:S01]  /*1a0c0*/  FFMA.FTZ R133, R136, UR45, -R12.reuse ;  /* 0x0000002d88857c23 */ /* 0x100fe2000801080c */
[----:B------:R-:W-:Y:S01]  /*1a0d0*/  QGMMA.64x192x32.F32.E4M3.E4M3 R24, R184, gdesc[UR8], R24, gsb0 ;  /* 0x02e00008b8187df3 */ /* 0x000fe20008000818 */
[----:B------:R-:W-:-:S01]  /*1a0e0*/  FFMA.FTZ R136, R137, UR45, -R12 ;  /* 0x0000002d89887c23 */ /* 0x000fc2000801080c */
[--C-:B------:R-:W-:Y:S01]  /*1a0f0*/  FFMA.FTZ R137, R140, UR45, -R12.reuse ;  /* 0x0000002d8c897c23 */ /* 0x100fe2000801080c */
        /* <DEDUP_REMOVED lines=10> */
[----:B------:R-:W-:-:S06]  /*1a1a0*/  FFMA.FTZ R153, R156, UR45, -R12 ;  /* 0x0000002d9c997c23 */ /* 0x000fcc000801080c */
[----:B------:R-:W0:Y:S08]  /*1a1b0*/  MUFU.EX2 R10, R10 ;  /* 0x0000000a000a7308 */ /* 0x000e300000000800 */
[----:B------:R-:W2:Y:S01]  /*1a1c0*/  MUFU.EX2 R11, R11 ;  /* 0x0000000b000b7308 */ /* 0x000ea20000000800 */
[----:B-1----:R-:W-:-:S07]  /*1a1d0*/  FFMA.FTZ R4, R7, R4, R178 ;  /* 0x0000000407047223 */ /* 0x002fce00000100b2 */
[----:B------:R-:W1:Y:S01]  /*1a1e0*/  MUFU.EX2 R9, R9 ;  /* 0x0000000900097308 */ /* 0x000e620000000800 */
[----:B0-----:R-:W-:-:S07]  /*1a1f0*/  FADD.FTZ R156, R10, R5 ;  /* 0x000000050a9c7221 */ /* 0x001fce0000010000 */
[----:B------:R-:W0:Y:S01]  /*1a200*/  MUFU.EX2 R21, R21 ;  /* 0x0000001500157308 */ /* 0x000e220000000800 */
[----:B--2---:R-:W-:-:S07]  /*1a210*/  FADD.FTZ R4, R11, R4 ;  /* 0x000000040b047221 */ /* 0x004fce0000010000 */
[----:B------:R-:W2:Y:S01]  /*1a220*/  MUFU.EX2 R120, R120 ;  /* 0x0000007800787308 */ /* 0x000ea20000000800 */
[----:B-1----:R-:W-:-:S01]  /*1a230*/  FADD.FTZ R5, R9, R156 ;  /* 0x0000009c09057221 */ /* 0x002fc20000010000 */
[--C-:B------:R-:W-:Y:S01]  /*1a240*/  FFMA.FTZ R156, R157, UR45, -R12.reuse ;  /* 0x0000002d9d9c7c23 */ /* 0x100fe2000801080c */
[----:B------:R-:W-:-:S01]  /*1a250*/  FFMA.FTZ R157, R160, UR45, -R12 ;  /* 0x0000002da09d7c23 */ /* 0x000fc2000801080c */
[----:B------:R-:W-:-:S04]  /*1a260*/  FFMA.FTZ R160, R161, UR45, -R12 ;  /* 0x0000002da1a07c23 */ /* 0x000fc8000801080c */
        /* <DEDUP_REMOVED lines=24> */
[--C-:B------:R-:W-:Y:S01]  /*1a3f0*/  FFMA.FTZ R161, R164, UR45, -R12.reuse ;  /* 0x0000002da4a17c23 */ /* 0x100fe2000801080c */
[----:B------:R-:W-:-:S05]  /*1a400*/  FFMA.FTZ R164, R165, UR45, -R12 ;  /* 0x0000002da5a47c23 */ /* 0x000fca000801080c */
        /* <DEDUP_REMOVED lines=16> */
[----:B--2---:R-:W-:-:S01]  /*1a510*/  FADD.FTZ R182, R138, R165 ;  /* 0x000000a58ab67221 */ /* 0x004fc20000010000 */
[--C-:B------:R-:W-:Y:S01]  /*1a520*/  FFMA.FTZ R165, R168, UR45, -R12.reuse ;  /* 0x0000002da8a57c23 */ /* 0x100fe2000801080c */
[----:B------:R-:W-:-:S05]  /*1a530*/  FFMA.FTZ R168, R169, UR45, -R12 ;  /* 0x0000002da9a87c23 */ /* 0x000fca000801080c */
        /* <DEDUP_REMOVED lines=36> */
[--C-:B------:R-:W-:Y:S01]  /*1a780*/  FFMA.FTZ R177, R180, UR45, -R12.reuse ;  /* 0x0000002db4b17c23 */ /* 0x100fe2000801080c */
[----:B------:R-:W-:-:S03]  /*1a790*/  FFMA.FTZ R12, R181, UR45, -R12 ;  /* 0x0000002db50c7c23 */ /* 0x000fc6000801080c */
        /* <DEDUP_REMOVED lines=12> */
[----:B------:R-:W-:-:S06]  /*1a860*/  @!P1 IMAD R182, R14, 0x8, R16 ;  /* 0x000000080eb69824 */ /* 0x000fcc00078e0210 */
[----:B------:R-:W1:Y:S01]  /*1a870*/  MUFU.EX2 R165, R165 ;  /* 0x000000a500a57308 */ /* 0x000e620000000800 */
[----:B0-----:R-:W-:-:S07]  /*1a880*/  FADD.FTZ R4, R164, R5 ;  /* 0x00000005a4047221 */ /* 0x001fce0000010000 */
[----:B------:R-:W0:Y:S01]  /*1a890*/  MUFU.EX2 R163, R163 ;  /* 0x000000a300a37308 */ /* 0x000e220000000800 */
[----:B--2---:R-:W-:-:S07]  /*1a8a0*/  FADD.FTZ R180, R162, R179 ;  /* 0x000000b3a2b47221 */ /* 0x004fce0000010000 */
[----:B------:R-:W2:Y:S01]  /*1a8b0*/  MUFU.EX2 R168, R168 ;  /* 0x000000a800a87308 */ /* 0x000ea20000000800 */
[----:B-1----:R-:W-:-:S01]  /*1a8c0*/  FADD.FTZ R5, R165, R4 ;  /* 0x00000004a5057221 */ /* 0x002fc20000010000 */
[----:B------:R-:W-:-:S05]  /*1a8d0*/  @!P1 VIADD R4, R182, 0x2a840 ;  /* 0x0002a840b6049836 */ /* 0x000fca0000000000 */
[----:B------:R-:W-:Y:S01]  /*1a8e0*/  @!P1 PRMT R4, RZ, 0x654, R4 ;  /* 0x00000654ff049816 */ /* 0x000fe20000000004 */
[----:B------:R-:W1:Y:S01]  /*1a8f0*/  MUFU.EX2 R166, R166 ;  /* 0x000000a600a67308 */ /* 0x000e620000000800 */
[----:B0-----:R-:W-:-:S01]  /*1a900*/  FADD.FTZ R179, R163, R180 ;  /* 0x000000b4a3b37221 */ /* 0x001fc20000010000 */
[----:B------:R0:W-:Y:S06]  /*1a910*/  BAR.ARV R183, 0x100 ;  /* 0x000400b70000751d */ /* 0x0001ec0000002000 */
[----:B------:R-:W3:Y:S01]  /*1a920*/  MUFU.EX2 R169, R169 ;  /* 0x000000a900a97308 */ /* 0x000ee20000000800 */
[----:B--2---:R-:W-:-:S01]  /*1a930*/  FADD.FTZ R180, R168, R5 ;  /* 0x00000005a8b47221 */ /* 0x004fc20000010000 */
[----:B------:R2:W-:Y:S06]  /*1a940*/  @!P1 SYNCS.ARRIVE.TRANS64.RED.A1T0 RZ, [R4+URZ], RZ ;  /* 0x000000ff04ff99a7 */ /* 0x0005ec000810043f */
[----:B------:R-:W4:Y:S01]  /*1a950*/  MUFU.EX2 R167, R167 ;  /* 0x000000a700a77308 */ /* 0x000f220000000800 */
[----:B-1----:R-:W-:-:S07]  /*1a960*/  FADD.FTZ R182, R166, R179 ;  /* 0x000000b3a6b67221 */ /* 0x002fce0000010000 */
[----:B------:R-:W2:Y:S01]  /*1a970*/  MUFU.EX2 R172, R172 ;  /* 0x000000ac00ac7308 */ /* 0x000ea20000000800 */
[----:B---3--:R-:W-:-:S07]  /*1a980*/  FADD.FTZ R5, R169, R180 ;  /* 0x000000b4a9057221 */ /* 0x008fce0000010000 */
[----:B------:R-:W1:Y:S01]  /*1a990*/  MUFU.EX2 R170, R170 ;  /* 0x000000aa00aa7308 */ /* 0x000e620000000800 */
[----:B----4-:R-:W-:-:S07]  /*1a9a0*/  FADD.FTZ R179, R167, R182 ;  /* 0x000000b6a7b37221 */ /* 0x010fce0000010000 */
        /* <DEDUP_REMOVED lines=16> */
[----:B0-----:R-:W-:Y:S06]  /*1aab0*/  @!P0 BRA `(.L_x_4286) ;  /* 0x0000000000048947 */ /* 0x001fec0003800000 */
[----:B------:R-:W-:Y:S01]  /*1aac0*/  BPT.TRAP 0x1 ;  /* 0x000000040000795c */ /* 0x000fe20000300000 */
.L_x_4286:
        /* <DEDUP_REMOVED lines=11> */
[----:B------:R-:W-:Y:S01]  /*1ab80*/  FMUL.FTZ R30, R30, R7 ;  /* 0x000000071e1e7220 */ /* 0x000fe20000410000 */
        /* <DEDUP_REMOVED lines=129> */
.L_x_4276:
[----:B------:R-:W-:-:S13]  /*1b3a0*/  ISETP.GE.AND P2, PT, R0, R210, PT ;  /* 0x000000d20000720c */ /* 0x000fda0003f46270 */
[----:B------:R-:W-:Y:S05]  /*1b3b0*/  @!P2 BRA `(.L_x_4288) ;  /* 0x000000380094a947 */ /* 0x000fea0003800000 */
[----:B------:R-:W-:Y:S02]  /*1b3c0*/  VIADD R13, R3, 0x8 ;  /* 0x00000008030d7836 */ /* 0x000fe40000000000 */
[----:B------:R-:W-:Y:S02]  /*1b3d0*/  IMAD.MOV.U32 R12, RZ, RZ, R15 ;  /* 0x000000ffff0c7224 */ /* 0x000fe400078e000f */
[----:B------:R-:W-:Y:S01]  /*1b3e0*/  IMAD.MOV.U32 R7, RZ, RZ, R20 ;  /* 0x000000ffff077224 */ /* 0x000fe200078e0014 */
[----:B------:R-:W-:Y:S01]  /*1b3f0*/  IADD3 R13, R13, R201, -R202 ;  /* 0x000000c90d0d7210 */ /* 0x000fe20007ffe8ca */
[----:B------:R-:W-:-:S07]  /*1b400*/  IMAD.MOV.U32 R21, RZ, RZ, R18 ;  /* 0x000000ffff157224 */ /* 0x000fce00078e0012 */
.L_x_4307:
        /* <DEDUP_REMOVED lines=8> */
.L_x_4290:
        /* <DEDUP_REMOVED lines=8> */
.L_x_4291:
[----:B------:R-:W-:Y:S04]  /*1b510*/  BSSY B0, `(.L_x_4289) ;  /* 0x0000004000007945 */ /* 0x000fe80003800000 */
[----:B-1----:R-:W-:Y:S05]  /*1b520*/  @P3 BRA `(.L_x_4292) ;  /* 0x0000000000083947 */ /* 0x002fea0003800000 */
[----:B------:R-:W1:Y:S02]  /*1b530*/  SYNCS.PHASECHK.TRANS64.TRYWAIT P3, [R9+URZ+0x2a830], R8 ;  /* 0x02a83008090075a7 */ /* 0x000e64000806017f */
[----:B-1----:R-:W-:Y:S05]  /*1b540*/  @!P3 BRA `(.L_x_4293) ;  /* 0x000000f40088b947 */ /* 0x002fea0003800000 */
.L_x_4292:
[----:B------:R-:W-:Y:S05]  /*1b550*/  BSYNC B0 ;  /* 0x0000000000007941 */ /* 0x000fea0003800000 */
.L_x_4289:
        /* <DEDUP_REMOVED lines=55> */
.L_x_4295:
[----:B------:R-:W-:Y:S01]  /*1b8d0*/  SHF.L.U32 R8, R21, 0x1f, RZ ;  /* 0x0000001f15087819 */ /* 0x000fe200000006ff */
[----:B------:R-:W-:-:S04]  /*1b8e0*/  IMAD R9, R19, 0x8, R16 ;  /* 0x0000000813097824 */ /* 0x000fc800078e0210 */
[----:B------:R0:W1:Y:S01]  /*1b8f0*/  SYNCS.PHASECHK.TRANS64.TRYWAIT P2, [R9+URZ+0x2a850], R8 ;  /* 0x02a85008090075a7 */ /* 0x000062000804017f */
[----:B------:R-:W-:Y:S05]  /*1b900*/  @!P0 BRA `(.L_x_4296) ;  /* 0x0000000000048947 */ /* 0x000fea0003800000 */
[----:B------:R-:W-:Y:S01]  /*1b910*/  BPT.TRAP 0x1 ;  /* 0x000000040000795c */ /* 0x000fe20000300000 */
.L_x_4296:
[----:B-1----:R-:W-:Y:S05]  /*1b920*/  @P2 BRA `(.L_x_4294) ;  /* 0x0000000000082947 */ /* 0x002fea0003800000 */
[----:B------:R-:W1:Y:S02]  /*1b930*/  SYNCS.PHASECHK.TRANS64.TRYWAIT P2, [R9+URZ+0x2a850], R8 ;  /* 0x02a85008090075a7 */ /* 0x000e64000804017f */
[----:B-1----:R-:W-:Y:S05]  /*1b940*/  @!P2 BRA `(.L_x_4297) ;  /* 0x000000f0009ca947 */ /* 0x002fea0003800000 */
.L_x_4294:
        /* <DEDUP_REMOVED lines=142> */
[----:B------:R-:W-:Y:S01]  /*1c230*/  @!P1 IMAD R8, R14, 0x8, R16 ;  /* 0x000000080e089824 */ /* 0x000fe200078e0210 */
[----:B------:R-:W-:-:S04]  /*1c240*/  R2UR UR11, R9 ;  /* 0x00000000090b72ca */ /* 0x000fc800000e0000 */
[----:B------:R-:W0:Y:S01]  /*1c250*/  MUFU.TANH R160, R160 ;  /* 0x000000a000a07308 */ /* 0x000e220000002400 */
[----:B------:R-:W-:Y:S01]  /*1c260*/  IADD3 R9, R201, 0x1, -R174 ;  /* 0x00000001c9097810 */ /* 0x000fe20007ffe8ae */
[----:B------:R-:W-:-:S04]  /*1c270*/  @!P1 VIADD R8, R8, 0x2a840 ;  /* 0x0002a84008089836 */ /* 0x000fc80000000000 */
[----:B------:R-:W-:Y:S01]  /*1c280*/  IMAD.IADD R9, R9, 0x1, -R202 ;  /* 0x0000000109097824 */ /* 0x000fe200078e0aca */
[----:B------:R-:W-:Y:S01]  /*1c290*/  @!P1 PRMT R8, RZ, 0x654, R8 ;  /* 0x00000654ff089816 */ /* 0x000fe20000000008 */
[----:B------:R-:W0:Y:S02]  /*1c2a0*/  MUFU.TANH R165, R165 ;  /* 0x000000a500a57308 */ /* 0x000e240000002400 */
        /* <DEDUP_REMOVED lines=20> */
[----:B------:R-:W-:Y:S03]  /*1c3f0*/  QGMMA.64x192x32.F32.E4M3.E4M3 R24, R184, gdesc[UR8], R24, gsb0 ;  /* 0x02e00008b8187df3 */ /* 0x000fe60008000818 */
[----:B------:R-:W-:Y:S02]  /*1c400*/  WARPGROUP.DEPBAR.LE gsb0, 0x0 ;  /* 0x00008000000079c5 */ /* 0x000fe40000010000 */
[----:B------:R-:W-:Y:S01]  /*1c410*/  IADD3 R185, -R209, 0xb, RZ ;  /* 0x0000000bd1b97810 */ /* 0x000fe20007ffe1ff */
[----:B------:R-:W-:-:S04]  /*1c420*/  VIADD R184, R9, UR35 ;  /* 0x0000002309b87c36 */ /* 0x000fc80008000000 */
[----:B------:R0:W-:Y:S06]  /*1c430*/  BAR.ARV R185, 0x100 ;  /* 0x000400b90000751d */ /* 0x0001ec0000002000 */
[----:B------:R0:W-:Y:S01]  /*1c440*/  @!P1 SYNCS.ARRIVE.TRANS64.RED.A1T0 RZ, [R8+URZ], RZ ;  /* 0x000000ff08ff99a7 */ /* 0x0001e2000810043f */
[----:B------:R-:W-:Y:S01]  /*1c450*/  IMAD.IADD R181, R3, 0x1, R184 ;  /* 0x0000000103b57824 */ /* 0x000fe200078e02b8 */
[----:B-1234-:R-:W-:Y:S06]  /*1c460*/  @!P5 BRA `(.L_x_4298) ;  /* 0x000000000058d947 */ /* 0x01efec0003800000 */
[----:B------:R-:W-:Y:S01]  /*1c470*/  IADD3 R183, R3, R201, -R202 ;  /* 0x000000c903b77210 */ /* 0x000fe20007ffe8ca */
[----:B------:R-:W-:Y:S03]  /*1c480*/  BSSY B0, `(.L_x_4299) ;  /* 0x0000010000007945 */ /* 0x000fe60003800000 */
[----:B------:R-:W-:-:S13]  /*1c490*/  ISETP.GT.AND P2, PT, R183, -0x1, PT ;  /* 0xffffffffb700780c */ /* 0x000fda0003f44270 */
[----:B------:R-:W-:Y:S05]  /*1c4a0*/  @P2 BRA `(.L_x_4300) ;  /* 0x0000000000202947 */ /* 0x000fea0003800000 */
[----:B------:R-:W-:Y:S01]  /*1c4b0*/  IMAD.U32 R186, RZ, RZ, UR6 ;  /* 0x00000006ffba7e24 */ /* 0x000fe2000f8e00ff */
[----:B------:R-:W-:-:S04]  /*1c4c0*/  LOP3.LUT R183, RZ, R183, RZ, 0x33, !PT ;  /* 0x000000b7ffb77212 */ /* 0x000fc800078e33ff */
[----:B------:R-:W-:-:S13]  /*1c4d0*/  ISETP.NE.AND P2, PT, R186, 0x1, PT ;  /* 0x00000001ba00780c */ /* 0x000fda0003f45270 */
[----:B0-----:R-:W0:Y:S02]  /*1c4e0*/  @P2 LDC.64 R8, c[0x0][0x9e8] ;  /* 0x00027a00ff082b82 */ /* 0x001e240000000a00 */
[----:B0-----:R-:W-:-:S05]  /*1c4f0*/  @P2 IMAD.HI.U32 R8, R183, R8, RZ ;  /* 0x00000008b7082227 */ /* 0x001fca00078e00ff */
[----:B------:R-:W-:-:S04]  /*1c500*/  @P2 SHF.R.U32.HI R183, RZ, R9, R8 ;  /* 0x00000009ffb72219 */ /* 0x000fc80000011608 */
[----:B------:R-:W-:Y:S01]  /*1c510*/  LOP3.LUT R183, RZ, R183, RZ, 0x33, !PT ;  /* 0x000000b7ffb77212 */ /* 0x000fe200078e33ff */
[----:B------:R-:W-:Y:S06]  /*1c520*/  BRA `(.L_x_4301) ;  /* 0x0000000000147947 */ /* 0x000fec0003800000 */
.L_x_4300:
[----:B------:R-:W-:-:S05]  /*1c530*/  IMAD.U32 R186, RZ, RZ, UR6 ;  /* 0x00000006ffba7e24 */ /* 0x000fca000f8e00ff */
[----:B------:R-:W-:-:S13]  /*1c540*/  ISETP.NE.AND P2, PT, R186, 0x1, PT ;  /* 0x00000001ba00780c */ /* 0x000fda0003f45270 */
[----:B0-----:R-:W0:Y:S02]  /*1c550*/  @P2 LDC.64 R8, c[0x0][0x9e8] ;  /* 0x00027a00ff082b82 */ /* 0x001e240000000a00 */
[----:B0-----:R-:W-:-:S05]  /*1c560*/  @P2 IMAD.HI.U32 R8, R183, R8, RZ ;  /* 0x00000008b7082227 */ /* 0x001fca00078e00ff */
[----:B------:R-:W-:-:S07]  /*1c570*/  @P2 SHF.R.U32.HI R183, RZ, R9, R8 ;  /* 0x00000009ffb72219 */ /* 0x000fce0000011608 */
.L_x_4301:
[----:B------:R-:W-:Y:S05]  /*1c580*/  BSYNC B0 ;  /* 0x0000000000007941 */ /* 0x000fea0003800000 */
.L_x_4299:
[----:B------:R-:W-:-:S04]  /*1c590*/  IMAD R183, R183, R186, -R174 ;  /* 0x000000bab7b77224 */ /* 0x000fc800078e0aae */
[----:B------:R-:W-:-:S05]  /*1c5a0*/  IMAD R183, R200, -0x2, R183 ;  /* 0xfffffffec8b77824 */ /* 0x000fca00078e02b7 */
[----:B------:R-:W-:Y:S02]  /*1c5b0*/  VIADDMNMX R181, R183, R186, R181, PT ;  /* 0x000000bab7b57246 */ /* 0x000fe400038001b5 */
[----:B------:R-:W-:-:S07]  /*1c5c0*/  VIMNMX R180, R180, R183, !PT ;  /* 0x000000b7b4b47248 */ /* 0x000fce0007fe0100 */
.L_x_4298:
        /* <DEDUP_REMOVED lines=113> */
.L_x_4304:
[----:B------:R-:W-:Y:S02]  /*1cce0*/  IMAD.U32 R183, RZ, RZ, UR6 ;  /* 0x00000006ffb77e24 */ /* 0x000fe4000f8e00ff */
[----:B------:R-:W-:-:S03]  /*1ccf0*/  IMAD.MOV.U32 R181, RZ, RZ, R13 ;  /* 0x000000ffffb57224 */ /* 0x000fc600078e000d */
[----:B------:R-:W-:-:S13]  /*1cd00*/  ISETP.NE.AND P3, PT, R183, 0x1, PT ;  /* 0x00000001b700780c */ /* 0x000fda0003f65270 */
[----:B------:R-:W0:Y:S02]  /*1cd10*/  @P3 LDC.64 R8, c[0x0][0x9e8] ;  /* 0x00027a00ff083b82 */ /* 0x000e240000000a00 */
[----:B0-----:R-:W-:-:S05]  /*1cd20*/  @P3 IMAD.HI.U32 R8, R13, R8, RZ ;  /* 0x000000080d083227 */ /* 0x001fca00078e00ff */
[----:B------:R-:W-:-:S07]  /*1cd30*/  @P3 SHF.R.U32.HI R181, RZ, R9, R8 ;  /* 0x00000009ffb53219 */ /* 0x000fce0000011608 */
.L_x_4305:
[----:B------:R-:W-:Y:S05]  /*1cd40*/  BSYNC B0 ;  /* 0x0000000000007941 */ /* 0x000fea0003800000 */
.L_x_4303:
[----:B------:R-:W-:-:S04]  /*1cd50*/  IMAD R9, R181, R183, -R174 ;  /* 0x000000b7b5097224 */ /* 0x000fc800078e0aae */
[----:B------:R-:W-:-:S05]  /*1cd60*/  IMAD R9, R200, -0x2, R9 ;  /* 0xfffffffec8097824 */ /* 0x000fca00078e0209 */
[----:B------:R-:W-:Y:S02]  /*1cd70*/  VIADDMNMX R184, R9, R183, R184, PT ;  /* 0x000000b709b87246 */ /* 0x000fe400038001b8 */
[----:B------:R-:W-:-:S07]  /*1cd80*/  VIMNMX R182, R182, R9, !PT ;  /* 0x00000009b6b67248 */ /* 0x000fce0007fe0100 */
.L_x_4302:
        /* <DEDUP_REMOVED lines=66> */
[----:B------:R-:W0:Y:S01]  /*1d1b0*/  SHFL.BFLY PT, R20, R9, 0x2, 0x1f ;  /* 0x0c401f0009147f89 */ /* 0x000e2200000e0000 */
[----:B------:R-:W-:-:S02]  /*1d1c0*/  FSEL R150, R150, -INF , !P4 ;  /* 0xff80000096967808 */ /* 0x000fc40006000000 */
[----:B------:R-:W-:Y:S02]  /*1d1d0*/  ISETP.LT.OR P3, PT, R184, 0xa, P3 ;  /* 0x0000000ab800780c */ /* 0x000fe40001f61670 */
[----:B------:R-:W-:Y:S02]  /*1d1e0*/  ISETP.GT.AND P4, PT, R182, RZ, P2 ;  /* 0x000000ffb600720c */ /* 0x000fe40001784270 */
[----:B------:R-:W-:Y:S02]  /*1d1f0*/  FSEL R122, R122, -INF , !P3 ;  /* 0xff8000007a7a7808 */ /* 0x000fe40005800000 */
[----:B------:R-:W-:Y:S02]  /*1d200*/  ISETP.GT.AND P3, PT, R182, 0x11, P2 ;  /* 0x00000011b600780c */ /* 0x000fe40001764270 */
[C---:B------:R-:W-:Y:S02]  /*1d210*/  ISETP.LT.OR P4, PT, R184.reuse, 0x1, P4 ;  /* 0x00000001b800780c */ /* 0x040fe40002781670 */
[----:B------:R-:W-:-:S04]  /*1d220*/  ISETP.LT.OR P3, PT, R184, 0x12, P3 ;  /* 0x00000012b800780c */ /* 0x000fc80001f61670 */
[----:B------:R-:W-:Y:S02]  /*1d230*/  FSEL R126, R126, -INF , !P3 ;  /* 0xff8000007e7e7808 */ /* 0x000fe40005800000 */
[----:B------:R-:W-:-:S04]  /*1d240*/  ISETP.GT.AND P3, PT, R182, 0x19, P2 ;  /* 0x00000019b600780c */ /* 0x000fc80001764270 */
[----:B------:R-:W-:Y:S02]  /*1d250*/  ISETP.LT.OR P3, PT, R184, 0x1a, P3 ;  /* 0x0000001ab800780c */ /* 0x000fe40001f61670 */
[----:B0-----:R-:W-:Y:S02]  /*1d260*/  FMNMX.FTZ R20, R9, R20, !PT ;  /* 0x0000001409147209 */ /* 0x001fe40007810000 */
[----:B------:R-:W-:Y:S02]  /*1d270*/  FSEL R128, R128, -INF , !P3 ;  /* 0xff80000080807808 */ /* 0x000fe40005800000 */
[----:B------:R-:W-:Y:S01]  /*1d280*/  ISETP.GT.AND P3, PT, R182, 0x21, P2 ;  /* 0x00000021b600780c */ /* 0x000fe20001764270 */
[----:B------:R-:W0:Y:S03]  /*1d290*/  SHFL.BFLY PT, R9, R20, 0x1, 0x1f ;  /* 0x0c201f0014097f89 */ /* 0x000e2600000e0000 */
[----:B------:R-:W-:-:S04]  /*1d2a0*/  ISETP.LT.OR P3, PT, R184, 0x22, P3 ;  /* 0x00000022b800780c */ /* 0x000fc80001f61670 */
[----:B------:R-:W-:Y:S02]  /*1d2b0*/  FSEL R132, R132, -INF , !P3 ;  /* 0xff80000084847808 */ /* 0x000fe40005800000 */
[----:B------:R-:W-:-:S04]  /*1d2c0*/  ISETP.GT.AND P3, PT, R182, 0x29, P2 ;  /* 0x00000029b600780c */ /* 0x000fc80001764270 */
[----:B------:R-:W-:-:S04]  /*1d2d0*/  ISETP.LT.OR P3, PT, R184, 0x2a, P3 ;  /* 0x0000002ab800780c */ /* 0x000fc80001f61670 */
[----:B------:R-:W-:Y:S02]  /*1d2e0*/  FSEL R136, R136, -INF , !P3 ;  /* 0xff80000088887808 */ /* 0x000fe40005800000 */
[----:B------:R-:W-:-:S04]  /*1d2f0*/  ISETP.GT.AND P3, PT, R182, 0x31, P2 ;  /* 0x00000031b600780c */ /* 0x000fc80001764270 */
[----:B------:R-:W-:Y:S02]  /*1d300*/  ISETP.LT.OR P3, PT, R184, 0x32, P3 ;  /* 0x00000032b800780c */ /* 0x000fe40001f61670 */
[----:B0-----:R-:W-:Y:S01]  /*1d310*/  FMNMX.FTZ R20, R20, R9, !PT ;  /* 0x0000000914147209 */ /* 0x001fe20007810000 */
[----:B------:R-:W-:Y:S01]  /*1d320*/  IMAD.U32 R9, RZ, RZ, UR45 ;  /* 0x0000002dff097e24 */ /* 0x000fe2000f8e00ff */
[----:B------:R-:W-:Y:S02]  /*1d330*/  FSEL R140, R140, -INF , !P3 ;  /* 0xff8000008c8c7808 */ /* 0x000fe40005800000 */
[----:B------:R-:W-:Y:S01]  /*1d340*/  ISETP.GT.AND P3, PT, R182, 0x39, P2 ;  /* 0x00000039b600780c */ /* 0x000fe20001764270 */
[----:B------:R-:W-:-:S03]  /*1d350*/  FFMA.FTZ R174, R20, R9, -8 ;  /* 0xc100000014ae7423 */ /* 0x000fc60000010009 */
[----:B------:R-:W-:-:S04]  /*1d360*/  ISETP.LT.OR P3, PT, R184, 0x3a, P3 ;  /* 0x0000003ab800780c */ /* 0x000fc80001f61670 */
[----:B------:R-:W-:Y:S02]  /*1d370*/  FSEL R144, R144, -INF , !P3 ;  /* 0xff80000090907808 */ /* 0x000fe40005800000 */
[----:B------:R-:W-:-:S04]  /*1d380*/  FSETP.NEU.FTZ.AND P3, PT, R20, -INF , PT ;  /* 0xff8000001400780b */ /* 0x000fc80003f7d000 */
[----:B------:R-:W-:-:S05]  /*1d390*/  FSEL R174, R174, RZ, P3 ;  /* 0x000000ffaeae7208 */ /* 0x000fca0001800000 */
[--C-:B------:R-:W-:Y:S01]  /*1d3a0*/  FFMA.FTZ R181, R123, UR45, -R174.reuse ;  /* 0x0000002d7bb57c23 */ /* 0x100fe200080108ae */
[----:B------:R-:W-:Y:S01]  /*1d3b0*/  FSEL R123, R11, -INF , !P4 ;  /* 0xff8000000b7b7808 */ /* 0x000fe20006000000 */
[--C-:B------:R-:W-:Y:S01]  /*1d3c0*/  FFMA.FTZ R9, R15, UR45, -R174.reuse ;  /* 0x0000002d0f097c23 */ /* 0x100fe200080108ae */
[----:B------:R-:W-:Y:S01]  /*1d3d0*/  ISETP.GT.AND P4, PT, R182, 0x49, P2 ;  /* 0x00000049b600780c */ /* 0x000fe20001784270 */
[----:B------:R0:W-:Y:S01]  /*1d3e0*/  MUFU.EX2 R11, R181 ;  /* 0x000000b5000b7308 */ /* 0x0001e20000000800 */
        /* <DEDUP_REMOVED lines=9> */
[--C-:B0-----:R-:W-:Y:S01]  /*1d480*/  FFMA.FTZ R181, R147, UR45, -R174.reuse ;  /* 0x0000002d93b57c23 */ /* 0x101fe200080108ae */
        /* <DEDUP_REMOVED lines=29> */
[----:B------:R-:W-:Y:S01]  /*1d660*/  FFMA.FTZ R179, R179, UR45, -R174 ;  /* 0x0000002db3b37c23 */ /* 0x000fe200080108ae */
[----:B------:R-:W-:Y:S01]  /*1d670*/  FMNMX.FTZ R15, R135, R180, !PT ;  /* 0x000000b4870f7209 */ /* 0x000fe20007810000 */
[----:B------:R-:W-:Y:S01]  /*1d680*/  MUFU.EX2 R10, R10 ;  /* 0x0000000a000a7308 */ /* 0x000fe20000000800 */
[----:B------:R-:W-:-:S02]  /*1d690*/  FSEL R159, R159, -INF , !P4 ;  /* 0xff8000009f9f7808 */ /* 0x000fc40006000000 */
[----:B------:R-:W-:Y:S02]  /*1d6a0*/  FMNMX.FTZ R180, R136, R15, !PT ;  /* 0x0000000f88b47209 */ /* 0x000fe40007810000 */
[----:B------:R-:W-:Y:S02]  /*1d6b0*/  ISETP.GT.AND P4, PT, R182, 0x59, P2 ;  /* 0x00000059b600780c */ /* 0x000fe40001784270 */
[----:B------:R-:W-:Y:S01]  /*1d6c0*/  FMNMX.FTZ R15, R139, R180, !PT ;  /* 0x000000b48b0f7209 */ /* 0x000fe20007810000 */
[----:B------:R-:W-:-:S01]  /*1d6d0*/  FFMA.FTZ R180, R143, UR45, -R174 ;  /* 0x0000002d8fb47c23 */ /* 0x000fc200080108ae */
[----:B------:R-:W-:Y:S01]  /*1d6e0*/  ISETP.LT.OR P4, PT, R184, 0x5a, P4 ;  /* 0x0000005ab800780c */ /* 0x000fe20002781670 */
[----:B------:R-:W-:-:S01]  /*1d6f0*/  FFMA.FTZ R143, R145, UR45, -R174 ;  /* 0x0000002d918f7c23 */ /* 0x000fc200080108ae */
[----:B------:R-:W-:Y:S01]  /*1d700*/  FMNMX.FTZ R15, R140, R15, !PT ;  /* 0x0000000f8c0f7209 */ /* 0x000fe20007810000 */
[----:B------:R-:W-:Y:S01]  /*1d710*/  MUFU.EX2 R9, R9 ;  /* 0x0000000900097308 */ /* 0x000fe20000000800 */
[----:B------:R-:W-:-:S02]  /*1d720*/  FSEL R160, R160, -INF , !P4 ;  /* 0xff800000a0a07808 */ /* 0x000fc40006000000 */
[----:B------:R-:W-:Y:S02]  /*1d730*/  ISETP.GT.AND P4, PT, R182, 0x60, P2 ;  /* 0x00000060b600780c */ /* 0x000fe40001784270 */
[----:B------:R-:W-:Y:S02]  /*1d740*/  FMNMX.FTZ R15, R142, R15, !PT ;  /* 0x0000000f8e0f7209 */ /* 0x000fe40007810000 */
[----:B------:R-:W-:Y:S01]  /*1d750*/  ISETP.LT.OR P4, PT, R184, 0x61, P4 ;  /* 0x00000061b800780c */ /* 0x000fe20002781670 */
[----:B------:R-:W-:Y:S01]  /*1d760*/  MUFU.EX2 R21, R21 ;  /* 0x0000001500157308 */ /* 0x000fe20000000800 */
[----:B------:R-:W-:Y:S02]  /*1d770*/  FMNMX.FTZ R15, R144, R15, !PT ;  /* 0x0000000f900f7209 */ /* 0x000fe40007810000 */
[----:B------:R-:W-:Y:S02]  /*1d780*/  FSEL R162, R162, -INF , !P4 ;  /* 0xff800000a2a27808 */ /* 0x000fe40006000000 */
[----:B------:R-:W-:-:S02]  /*1d790*/  ISETP.GT.AND P4, PT, R182, 0x61, P2 ;  /* 0x00000061b600780c */ /* 0x000fc40001784270 */
[----:B------:R-:W-:Y:S01]  /*1d7a0*/  FMNMX.FTZ R15, R146, R15, !PT ;  /* 0x0000000f920f7209 */ /* 0x000fe20007810000 */
[----:B------:R-:W-:Y:S01]  /*1d7b0*/  MUFU.EX2 R120, R120 ;  /* 0x0000007800787308 */ /* 0x000fe20000000800 */
[----:B------:R-:W-:Y:S02]  /*1d7c0*/  ISETP.LT.OR P4, PT, R184, 0x62, P4 ;  /* 0x00000062b800780c */ /* 0x000fe40002781670 */
[----:B------:R-:W-:Y:S02]  /*1d7d0*/  FMNMX.FTZ R15, R148, R15, !PT ;  /* 0x0000000f940f7209 */ /* 0x000fe40007810000 */
[----:B------:R-:W-:Y:S02]  /*1d7e0*/  FSEL R164, R164, -INF , !P4 ;  /* 0xff800000a4a47808 */ /* 0x000fe40006000000 */
        /* <DEDUP_REMOVED lines=10> */
[----:B------:R-:W-:Y:S01]  /*1d890*/  ISETP.LT.OR P4, PT, R184, 0x6a, P4 ;  /* 0x0000006ab800780c */ /* 0x000fe20002781670 */
[----:B------:R-:W-:Y:S01]  /*1d8a0*/  MUFU.EX2 R130, R130 ;  /* 0x0000008200827308 */ /* 0x000fe20000000800 */
[----:B------:R-:W-:Y:S01]  /*1d8b0*/  FMNMX.FTZ R15, R159, R186, !PT ;  /* 0x000000ba9f0f7209 */ /* 0x000fe20007810000 */
[--C-:B------:R-:W-:Y:S01]  /*1d8c0*/  FFMA.FTZ R186, R151, UR45, -R174.reuse ;  /* 0x0000002d97ba7c23 */ /* 0x100fe200080108ae */
[----:B------:R-:W-:Y:S01]  /*1d8d0*/  FSEL R145, R168, -INF , !P4 ;  /* 0xff800000a8917808 */ /* 0x000fe20006000000 */
[--C-:B------:R-:W-:Y:S01]  /*1d8e0*/  FFMA.FTZ R151, R155, UR45, -R174.reuse ;  /* 0x0000002d9b977c23 */ /* 0x100fe200080108ae */
[----:B------:R-:W-:Y:S01]  /*1d8f0*/  ISETP.GT.AND P4, PT, R182, 0x70, P2 ;  /* 0x00000070b600780c */ /* 0x000fe20001784270 */
[--C-:B------:R-:W-:Y:S01]  /*1d900*/  FFMA.FTZ R155, R165, UR45, -R174.reuse ;  /* 0x0000002da59b7c23 */ /* 0x100fe200080108ae */
[----:B------:R-:W-:Y:S01]  /*1d910*/  FMNMX.FTZ R15, R160, R15, !PT ;  /* 0x0000000fa00f7209 */ /* 0x000fe20007810000 */
[----:B------:R-:W-:Y:S01]  /*1d920*/  FFMA.FTZ R165, R178, UR45, -R174 ;  /* 0x0000002db2a57c23 */ /* 0x000fe200080108ae */
[----:B------:R-:W-:Y:S01]  /*1d930*/  ISETP.LT.OR P4, PT, R184, 0x71, P4 ;  /* 0x00000071b800780c */ /* 0x000fe20002781670 */
[----:B------:R-:W-:Y:S01]  /*1d940*/  IMAD.U32 R178, RZ, RZ, UR45 ;  /* 0x0000002dffb27e24 */ /* 0x000fe2000f8e00ff */
        /* <DEDUP_REMOVED lines=12> */
[----:B------:R-:W-:Y:S02]  /*1da10*/  ISETP.GT.AND P2, PT, R182, 0x79, P2 ;  /* 0x00000079b600780c */ /* 0x000fe40001744270 */
[----:B------:R-:W-:Y:S02]  /*1da20*/  ISETP.LT.OR P4, PT, R184, 0x79, P4 ;  /* 0x00000079b800780c */ /* 0x000fe40002781670 */
[----:B------:R-:W-:Y:S02]  /*1da30*/  FMNMX.FTZ R15, R170, R15, !PT ;  /* 0x0000000faa0f7209 */ /* 0x000fe40007810000 */
[----:B------:R-:W-:Y:S01]  /*1da40*/  ISETP.LT.OR P2, PT, R184, 0x7a, P2 ;  /* 0x0000007ab800780c */ /* 0x000fe20001741670 */
[----:B------:R-:W-:-:S01]  /*1da50*/  FFMA.FTZ R184, R167, UR45, -R174 ;  /* 0x0000002da7b87c23 */ /* 0x000fc200080108ae */
[----:B------:R-:W-:Y:S01]  /*1da60*/  FSEL R175, R175, -INF , !P4 ;  /* 0xff800000afaf7808 */ /* 0x000fe20006000000 */
[----:B------:R-:W-:Y:S01]  /*1da70*/  MUFU.EX2 R138, R138 ;  /* 0x0000008a008a7308 */ /* 0x000fe20000000800 */
[----:B------:R-:W-:-:S02]  /*1da80*/  FMNMX.FTZ R182, R172, R15, !PT ;  /* 0x0000000facb67209 */ /* 0x000fc40007810000 */
[----:B------:R-:W-:Y:S02]  /*1da90*/  FSEL R177, R177, -INF , !P2 ;  /* 0xff800000b1b17808 */ /* 0x000fe40005000000 */
[----:B------:R-:W-:-:S03]  /*1daa0*/  FMNMX.FTZ R182, R175, R182, !PT ;  /* 0x000000b6afb67209 */ /* 0x000fc60007810000 */
[----:B------:R-:W-:Y:S01]  /*1dab0*/  MUFU.EX2 R141, R141 ;  /* 0x0000008d008d7308 */ /* 0x000fe20000000800 */
[----:B------:R-:W-:Y:S01]  /*1dac0*/  FMNMX.FTZ R15, R177, R182, !PT ;  /* 0x000000b6b10f7209 */ /* 0x000fe20007810000 */
[--C-:B------:R-:W-:Y:S01]  /*1dad0*/  FFMA.FTZ R182, R163, UR45, -R174.reuse ;  /* 0x0000002da3b67c23 */ /* 0x100fe200080108ae */
[----:B------:R-:W-:-:S03]  /*1dae0*/  FFMA.FTZ R163, R173, UR45, -R174 ;  /* 0x0000002dada37c23 */ /* 0x000fc600080108ae */
[----:B------:R-:W0:Y:S02]  /*1daf0*/  SHFL.BFLY PT, R188, R15, 0x2, 0x1f ;  /* 0x0c401f000fbc7f89 */ /* 0x000e2400000e0000 */
[----:B------:R-:W-:Y:S08]  /*1db00*/  MUFU.EX2 R180, R180 ;  /* 0x000000b400b47308 */ /* 0x000ff00000000800 */
[----:B------:R-:W-:Y:S08]  /*1db10*/  MUFU.EX2 R143, R143 ;  /* 0x0000008f008f7308 */ /* 0x000ff00000000800 */
[----:B------:R-:W-:Y:S01]  /*1db20*/  MUFU.EX2 R168, R181 ;  /* 0x000000b500a87308 */ /* 0x000fe20000000800 */
[----:B0-----:R-:W-:Y:S01]  /*1db30*/  FMNMX.FTZ R167, R15, R188, !PT ;  /* 0x000000bc0fa77209 */ /* 0x001fe20007810000 */
[----:B------:R-:W-:Y:S01]  /*1db40*/  FFMA.FTZ R188, R171, UR45, -R174 ;  /* 0x0000002dabbc7c23 */ /* 0x000fe200080108ae */
[----:B------:R-:W-:-:S05]  /*1db50*/  FSEL R174, R20, RZ, P3 ;  /* 0x000000ff14ae7208 */ /* 0x000fca0001800000 */
[----:B------:R-:W-:Y:S01]  /*1db60*/  MUFU.EX2 R147, R147 ;  /* 0x0000009300937308 */ /* 0x000fe20000000800 */
[----:B------:R-:W0:Y:S01]  /*1db70*/  SHFL.BFLY PT, R190, R167, 0x1, 0x1f ;  /* 0x0c201f00a7be7f89 */ /* 0x000e2200000e0000 */
        /* <DEDUP_REMOVED lines=39> */
[----:B------:R-:W2:Y:S01]  /*1ddf0*/  MUFU.EX2 R121, R121 ;  /* 0x0000007900797308 */ /* 0x000ea20000000800 */
[----:B0-----:R-:W-:-:S07]  /*1de00*/  FFMA.FTZ R5, R142, R4, R123 ;  /* 0x000000048e057223 */ /* 0x001fce000001007b */
[----:B------:R-:W0:Y:S01]  /*1de10*/  MUFU.EX2 R122, R122 ;  /* 0x0000007a007a7308 */ /* 0x000e220000000800 */
[----:B-1----:R-:W-:-:S01]  /*1de20*/  FADD.FTZ R4, R8, R5 ;  /* 0x0000000508047221 */ /* 0x002fc20000010000 */
[----:B------:R-:W-:Y:S01]  /*1de30*/  FADD.FTZ R5, R21, R148 ;  /* 0x0000009415057221 */ /* 0x000fe20000010000 */
[----:B------:R-:W-:-:S05]  /*1de40*/  FFMA.FTZ R148, R156, UR45, -R167 ;  /* 0x0000002d9c947c23 */ /* 0x000fca00080108a7 */
        /* <DEDUP_REMOVED lines=18> */
[----:B------:R-:W-:Y:S01]  /*1df70*/  FFMA.FTZ R150, R159, UR45, -R167 ;  /* 0x0000002d9f967c23 */ /* 0x000fe200080108a7 */
[----:B------:R-:W-:-:S04]  /*1df80*/  FADD.FTZ R4, R138, R5 ;  /* 0x000000058a047221 */ /* 0x000fc80000010000 */
[----:B------:R-:W-:Y:S01]  /*1df90*/  FADD.FTZ R5, R141, R4 ;  /* 0x000000048d057221 */ /* 0x000fe20000010000 */
[----:B------:R-:W0:Y:S03]  /*1dfa0*/  MUFU.EX2 R132, R132 ;  /* 0x0000008400847308 */ /* 0x000e260000000800 */
[----:B------:R-:W-:-:S04]  /*1dfb0*/  FADD.FTZ R4, R180, R5 ;  /* 0x00000005b4047221 */ /* 0x000fc80000010000 */
[----:B------:R-:W-:Y:S01]  /*1dfc0*/  FADD.FTZ R181, R143, R4 ;  /* 0x000000048fb57221 */ /* 0x000fe20000010000 */
[----:B------:R-:W3:Y:S08]  /*1dfd0*/  MUFU.EX2 R135, R135 ;  /* 0x0000008700877308 */ /* 0x000ef00000000800 */
[----:B------:R4:W-:Y:S08]  /*1dfe0*/  MUFU.EX2 R12, R173 ;  /* 0x000000ad000c7308 */ /* 0x0009f00000000800 */
[----:B------:R-:W5:Y:S01]  /*1dff0*/  MUFU.EX2 R136, R136 ;  /* 0x0000008800887308 */ /* 0x000f620000000800 */
[----:B----4-:R-:W-:-:S01]  /*1e000*/  FFMA.FTZ R173, R152, UR45, -R167 ;  /* 0x0000002d98ad7c23 */ /* 0x010fc200080108a7 */
[----:B-1----:R-:W-:-:S04]  /*1e010*/  FADD.FTZ R152, R128, R179 ;  /* 0x000000b380987221 */ /* 0x002fc80000010000 */
[----:B--2---:R-:W-:Y:S02]  /*1e020*/  FADD.FTZ R159, R131, R152 ;  /* 0x00000098839f7221 */ /* 0x004fe40000010000 */
[----:B------:R-:W1:Y:S02]  /*1e030*/  MUFU.EX2 R139, R139 ;  /* 0x0000008b008b7308 */ /* 0x000e640000000800 */
[----:B0-----:R-:W-:-:S01]  /*1e040*/  FADD.FTZ R152, R132, R159 ;  /* 0x0000009f84987221 */ /* 0x001fc20000010000 */
[----:B------:R-:W-:Y:S01]  /*1e050*/  FFMA.FTZ R159, R160, UR45, -R167 ;  /* 0x0000002da09f7c23 */ /* 0x000fe200080108a7 */
[----:B------:R-:W-:-:S02]  /*1e060*/  FADD.FTZ R160, R168, R181 ;  /* 0x000000b5a8a07221 */ /* 0x000fc40000010000 */
[----:B---3--:R-:W-:Y:S01]  /*1e070*/  FADD.FTZ R179, R135, R152 ;  /* 0x0000009887b37221 */ /* 0x008fe20000010000 */
[----:B------:R-:W-:-:S01]  /*1e080*/  FFMA.FTZ R152, R162, UR45, -R167 ;  /* 0x0000002da2987c23 */ /* 0x000fc200080108a7 */
[----:B------:R-:W0:Y:S01]  /*1e090*/  MUFU.EX2 R140, R140 ;  /* 0x0000008c008c7308 */ /* 0x000e220000000800 */
[----:B------:R-:W-:-:S01]  /*1e0a0*/  FADD.FTZ R181, R147, R160 ;  /* 0x000000a093b57221 */ /* 0x000fc20000010000 */
[----:B-----5:R-:W-:-:S03]  /*1e0b0*/  FADD.FTZ R156, R136, R179 ;  /* 0x000000b3889c7221 */ /* 0x020fc60000010000 */
[----:B------:R-:W-:-:S03]  /*1e0c0*/  FADD.FTZ R160, R186, R181 ;  /* 0x000000b5baa07221 */ /* 0x000fc60000010000 */
[----:B------:R-:W2:Y:S01]  /*1e0d0*/  MUFU.EX2 R169, R169 ;  /* 0x000000a900a97308 */ /* 0x000ea20000000800 */
[----:B-1----:R-:W-:-:S01]  /*1e0e0*/  FADD.FTZ R179, R139, R156 ;  /* 0x0000009c8bb37221 */ /* 0x002fc20000010000 */
[----:B------:R-:W-:Y:S01]  /*1e0f0*/  FADD.FTZ R181, R149, R160 ;  /* 0x000000a095b57221 */ /* 0x000fe20000010000 */
[----:B------:R-:W-:-:S01]  /*1e100*/  FFMA.FTZ R156, R166, UR45, -R167 ;  /* 0x0000002da69c7c23 */ /* 0x000fc200080108a7 */
[----:B------:R-:W-:-:S04]  /*1e110*/  FFMA.FTZ R160, R170, UR45, -R167 ;  /* 0x0000002daaa07c23 */ /* 0x000fc800080108a7 */
[----:B------:R-:W1:Y:S01]  /*1e120*/  MUFU.EX2 R144, R144 ;  /* 0x0000009000907308 */ /* 0x000e620000000800 */
[----:B0-----:R-:W-:-:S01]  /*1e130*/  FADD.FTZ R5, R140, R179 ;  /* 0x000000b38c057221 */ /* 0x001fc20000010000 */
[----:B------:R-:W-:-:S03]  /*1e140*/  FFMA.FTZ R179, R164, UR45, -R167 ;  /* 0x0000002da4b37c23 */ /* 0x000fc600080108a7 */
[----:B------:R-:W-:-:S03]  /*1e150*/  FADD.FTZ R4, R12, R5 ;  /* 0x000000050c047221 */ /* 0x000fc60000010000 */
        /* <DEDUP_REMOVED lines=18> */
[----:B------:R-:W-:-:S06]  /*1e280*/  FFMA.FTZ R181, R172, UR45, -R167 ;  /* 0x0000002dacb57c23 */ /* 0x000fcc00080108a7 */
        /* <DEDUP_REMOVED lines=38> */
[----:B--2---:R-:W-:-:S03]  /*1e4f0*/  FADD.FTZ R4, R162, R5 ;  /* 0x00000005a2047221 */ /* 0x004fc60000010000 */
[----:B------:R-:W-:Y:S01]  /*1e500*/  FADD.FTZ R5, R174, R175 ;  /* 0x000000afae057221 */ /* 0x000fe20000010000 */
[----:B-1----:R-:W-:-:S01]  /*1e510*/  FADD.FTZ R4, R167, R4 ;  /* 0x00000004a7047221 */ /* 0x002fc20000010000 */
[----:B------:R-:W-:Y:S06]  /*1e520*/  @!P0 BRA `(.L_x_4306) ;  /* 0x0000000000048947 */ /* 0x000fec0003800000 */
[----:B------:R-:W-:Y:S01]  /*1e530*/  BPT.TRAP 0x1 ;  /* 0x000000040000795c */ /* 0x000fe20000300000 */
.L_x_4306:
[----:B------:R-:W-:Y:S01]  /*1e540*/  F2FP.SATFINITE.E4M3.F32.PACK_AB_MERGE_C R121, R122, R121, RZ ;  /* 0x000000797a79723e */ /* 0x000fe200048070ff */
[----:B------:R-:W-:Y:S01]  /*1e550*/  FMUL.FTZ R24, R24, R7 ;  /* 0x0000000718187220 */ /* 0x000fe20000410000 */
[----:B------:R-:W-:Y:S01]  /*1e560*/  F2FP.SATFINITE.E4M3.F32.PACK_AB_MERGE_C R21, R120, R21, RZ ;  /* 0x000000157815723e */ /* 0x000fe200048070ff */
[----:B------:R-:W-:Y:S01]  /*1e570*/  FMUL.FTZ R25, R25, R7 ;  /* 0x0000000719197220 */ /* 0x000fe20000410000 */
[----:B------:R-:W-:Y:S01]  /*1e580*/  F2FP.SATFINITE.E4M3.F32.PACK_AB_MERGE_C R197, R8, R123, R121 ;  /* 0x0000007b08c5723e */ /* 0x000fe20004807079 */
[----:B------:R-:W-:Y:S01]  /*1e590*/  IMAD R8, R19, 0x8, R16 ;  /* 0x0000000813087824 */ /* 0x000fe200078e0210 */
[----:B------:R-:W-:Y:S01]  /*1e5a0*/  ISETP.GT.AND P2, PT, R0, R210, PT ;  /* 0x000000d20000720c */ /* 0x000fe20003f44270 */
[----:B------:R-:W-:Y:S01]  /*1e5b0*/  FMUL.FTZ R28, R28, R7 ;  /* 0x000000071c1c7220 */ /* 0x000fe20000410000 */
[----:B------:R-:W-:Y:S01]  /*1e5c0*/  F2FP.SATFINITE.E4M3.F32.PACK_AB_MERGE_C R196, R9, R10, R21 ;  /* 0x0000000a09c4723e */ /* 0x000fe20004807015 */
        /* <DEDUP_REMOVED lines=132> */
.L_x_4288:
[----:B------:R-:W-:Y:S05]  /*1ee10*/  WARPSYNC.ALL ;  /* 0x0000000000007948 */ /* 0x000fea0003800000 */
[----:B------:R-:W-:Y:S06]  /*1ee20*/  BAR.ARV 0x8, 0x120 ;  /* 0x0204800000007b1d */ /* 0x000fec0000002000 */
[----:B------:R-:W-:Y:S05]  /*1ee30*/  @!P0 BRA `(.L_x_4308) ;  /* 0x0000000000048947 */ /* 0x000fea0003800000 */
[----:B------:R-:W-:Y:S01]  /*1ee40*/  BPT.TRAP 0x1 ;  /* 0x000000040000795c */ /* 0x000fe20000300000 */
.L_x_4308:
[----:B------:R-:W-:Y:S01]  /*1ee50*/  IMAD R11, R19, 0x8, R16 ;  /* 0x00000008130b7824 */ /* 0x000fe200078e0210 */
[----:B------:R-:W-:-:S04]  /*1ee60*/  SHF.L.U32 R0, R18, 0x1f, RZ ;  /* 0x0000001f12007819 */ /* 0x000fc800000006ff */
[----:B------:R0:W1:Y:S01]  /*1ee70*/  SYNCS.PHASECHK.TRANS64.TRYWAIT P1, [R11+URZ+0x2a850], R0 ;  /* 0x02a850000b0075a7 */ /* 0x000062000802017f */
[----:B------:R-:W-:Y:S05]  /*1ee80*/  @!P0 BRA `(.L_x_4309) ;  /* 0x0000000000048947 */ /* 0x000fea0003800000 */
[----:B------:R-:W-:Y:S01]  /*1ee90*/  BPT.TRAP 0x1 ;  /* 0x000000040000795c */ /* 0x000fe20000300000 */
.L_x_4309:
[----:B------:R-:W-:-:S05]  /*1eea0*/  VIADD R16, R16, 0x400 ;  /* 0x0000040010107836 */ /* 0x000fca0000000000 */
[----:B------:R-:W-:-:S04]  /*1eeb0*/  SHF.R.U32.HI R16, RZ, 0x4, R16 ;  /* 0x00000004ff107819 */ /* 0x000fc80000011610 */
[----:B------:R-:W-:-:S04]  /*1eec0*/  LOP3.LUT R16, R16, 0x3fff, RZ, 0xc0, !PT ;  /* 0x00003fff10107812 */ /* 0x000fc800078ec0ff */
[----:B------:R-:W-:Y:S01]  /*1eed0*/  LOP3.LUT R16, R16, 0x10000, RZ, 0xfc, !PT ;  /* 0x0001000010107812 */ /* 0x000fe200078efcff */
[----:B-1----:R-:W-:Y:S06]  /*1eee0*/  @P1 BRA `(.L_x_4310) ;  /* 0x0000000000081947 */ /* 0x002fec0003800000 */
[----:B------:R-:W1:Y:S02]  /*1eef0*/  SYNCS.PHASECHK.TRANS64.TRYWAIT P1, [R11+URZ+0x2a850], R0 ;  /* 0x02a850000b0075a7 */ /* 0x000e64000802017f */
[----:B-1----:R-:W-:Y:S05]  /*1ef00*/  @!P1 BRA `(.L_x_4311) ;  /* 0x000000bc00409947 */ /* 0x002fea0003800000 */
.L_x_4310:
        /* <DEDUP_REMOVED lines=9> */
[----:B------:R-:W-:-:S04]  /*1efa0*/  ISETP.NE.U32.AND P1, PT, RZ, UR4, PT ;  /* 0x00000004ff007c0c */ /* 0x000fc8000bf25070 */
[----:B------:R-:W-:-:S07]  /*1efb0*/  ISETP.NE.AND.EX P1, PT, RZ, UR5, PT, P1 ;  /* 0x00000005ff007c0c */ /* 0x000fce000bf25310 */
[----:B------:R-:W-:Y:S01]  /*1efc0*/  QGMMA.64x192x32.F32.E4M3.E4M3 R24, R196, gdesc[UR4], R24, gsb0 ;  /* 0x02e00004c4187df3 */ /* 0x000fe20008000818 */
[----:B------:R-:W-:Y:S02]  /*1efd0*/  R2UR UR6, R6 ;  /* 0x00000000060672ca */ /* 0x000fe400000e0000 */
[----:B------:R-:W-:-:S03]  /*1efe0*/  R2UR UR7, R7 ;  /* 0x00000000070772ca */ /* 0x000fc600000e0000 */
[----:B------:R-:W0:Y:S01]  /*1eff0*/  @P1 LDC.64 R6, c[0x0][0x9c8] ;  /* 0x00027200ff061b82 */ /* 0x000e220000000a00 */
[----:B------:R-:W-:Y:S02]  /*1f000*/  @P1 SHF.R.S32.HI R3, RZ, 0x1f, R211 ;  /* 0x0000001fff031819 */ /* 0x000fe400000114d3 */
[----:B------:R-:W-:-:S05]  /*1f010*/  @P1 SHF.R.S32.HI R13, RZ, 0x1f, R221 ;  /* 0x0000001fff0d1819 */ /* 0x000fca00000114dd */
[----:B------:R-:W2:Y:S01]  /*1f020*/  @P1 LDC.64 R8, c[0x0][0x9d0] ;  /* 0x00027400ff081b82 */ /* 0x000ea20000000a00 */
        /* <DEDUP_REMOVED lines=12> */
[----:B------:R-:W-:Y:S02]  /*1f0f0*/  VIADD R6, R2, 0x4 ;  /* 0x0000000402067836 */ /* 0x000fe40000000000 */
[----:B------:R-:W-:Y:S01]  /*1f100*/  IMAD.MOV.U32 R7, RZ, RZ, 0x40000040 ;  /* 0x40000040ff077424 */ /* 0x000fe200078e00ff */
[----:B------:R-:W-:Y:S02]  /*1f110*/  WARPGROUP.DEPBAR.LE gsb0, 0x0 ;  /* 0x00008000000079c5 */ /* 0x000fe40000010000 */
[----:B------:R-:W-:-:S06]  /*1f120*/  WARPGROUP.ARRIVE ;  /* 0x00000000000079c5 */ /* 0x000fcc0000000000 */
[----:B------:R-:W-:Y:S01]  /*1f130*/  QGMMA.64x192x32.F32.E4M3.E4M3 R24, R192, gdesc[UR4], R24, gsb0 ;  /* 0x02e00004c0187df3 */ /* 0x000fe20008000818 */
[----:B------:R-:W-:Y:S02]  /*1f140*/  R2UR UR6, R6 ;  /* 0x00000000060672ca */ /* 0x000fe400000e0000 */
[----:B------:R-:W-:Y:S01]  /*1f150*/  R2UR UR7, R7 ;  /* 0x00000000070772ca */ /* 0x000fe200000e0000 */
[----:B------:R-:W-:Y:S02]  /*1f160*/  VIADD R2, R2, 0x6 ;  /* 0x0000000602027836 */ /* 0x000fe40000000000 */
[----:B------:R-:W-:Y:S01]  /*1f170*/  IMAD.MOV.U32 R3, RZ, RZ, 0x40000040 ;  /* 0x40000040ff037424 */ /* 0x000fe200078e00ff */
[----:B------:R-:W1:Y:S01]  /*1f180*/  SHFL.BFLY PT, R7, R4, 0x2, 0x1f ;  /* 0x0c401f0004077f89 */ /* 0x000e6200000e0000 */
[----:B------:R-:W-:Y:S02]  /*1f190*/  WARPGROUP.DEPBAR.LE gsb0, 0x0 ;  /* 0x00008000000079c5 */ /* 0x000fe40000010000 */
[----:B------:R-:W-:-:S10]  /*1f1a0*/  WARPGROUP.ARRIVE ;  /* 0x00000000000079c5 */ /* 0x000fd40000000000 */
[----:B------:R-:W-:Y:S01]  /*1f1b0*/  QGMMA.64x192x32.F32.E4M3.E4M3 R24, R188, gdesc[UR4], R24, gsb0 ;  /* 0x02e00004bc187df3 */ /* 0x000fe20008000818 */
[----:B------:R-:W-:Y:S02]  /*1f1c0*/  R2UR UR6, R2 ;  /* 0x00000000020672ca */ /* 0x000fe400000e0000 */
[----:B------:R-:W-:Y:S01]  /*1f1d0*/  R2UR UR7, R3 ;  /* 0x00000000030772ca */ /* 0x000fe200000e0000 */
[----:B------:R-:W3:Y:S01]  /*1f1e0*/  SHFL.BFLY PT, R2, R5, 0x2, 0x1f ;  /* 0x0c401f0005027f89 */ /* 0x000ee200000e0000 */
[----:B-1----:R-:W-:-:S05]  /*1f1f0*/  FADD.FTZ R7, R7, R4 ;  /* 0x0000000407077221 */ /* 0x002fca0000010000 */
[----:B------:R-:W1:Y:S01]  /*1f200*/  SHFL.BFLY PT, R6, R7, 0x1, 0x1f ;  /* 0x0c201f0007067f89 */ /* 0x000e6200000e0000 */
[----:B---3--:R-:W-:-:S05]  /*1f210*/  FADD.FTZ R2, R2, R5 ;  /* 0x0000000502027221 */ /* 0x008fca0000010000 */
[----:B------:R-:W0:Y:S01]  /*1f220*/  SHFL.BFLY PT, R3, R2, 0x1, 0x1f ;  /* 0x0c201f0002037f89 */ /* 0x000e2200000e0000 */
[----:B-1----:R-:W-:-:S04]  /*1f230*/  FADD.FTZ R6, R7, R6 ;  /* 0x0000000607067221 */ /* 0x002fc80000010000 */
[----:B------:R-:W-:Y:S01]  /*1f240*/  FMUL.FTZ R10, R6, 0.00390625 ;  /* 0x3b800000060a7820 */ /* 0x000fe20000410000 */
[----:B0-----:R-:W-:-:S05]  /*1f250*/  FADD.FTZ R8, R2, R3 ;  /* 0x0000000302087221 */ /* 0x001fca0000010000 */
[C---:B------:R-:W-:Y:S01]  /*1f260*/  FSETP.NE.FTZ.AND P1, PT, R8.reuse, RZ, PT ;  /* 0x000000ff0800720b */ /* 0x040fe20003f35000 */
[----:B------:R-:W-:Y:S01]  /*1f270*/  FMUL.FTZ R9, R8, 0.00390625 ;  /* 0x3b80000008097820 */ /* 0x000fe20000410000 */
[----:B------:R-:W-:Y:S01]  /*1f280*/  IMAD.MOV.U32 R3, RZ, RZ, RZ ;  /* 0x000000ffff037224 */ /* 0x000fe200078e00ff */
[----:B------:R-:W-:-:S03]  /*1f290*/  FSETP.NE.FTZ.AND P3, PT, R10, RZ, PT ;  /* 0x000000ff0a00720b */ /* 0x000fc60003f75000 */
        /* <DEDUP_REMOVED lines=20> */
[-C--:B--2---:R-:W-:Y:S01]  /*1f3e0*/  FMUL.FTZ R3, R3, R0.reuse ;  /* 0x0000000003037220 */ /* 0x084fe20000410000 */
[----:B---3--:R-:W-:Y:S01]  /*1f3f0*/  FMUL.FTZ R2, R7, R0 ;  /* 0x0000000007027220 */ /* 0x008fe20000410000 */
[----:B------:R-:W-:-:S02]  /*1f400*/  WARPGROUP.DEPBAR.LE gsb0, 0x0 ;  /* 0x00008000000079c5 */ /* 0x000fc40000010000 */
[----:B------:R-:W-:Y:S05]  /*1f410*/  @!P0 BRA `(.L_x_4312) ;  /* 0x0000000000048947 */ /* 0x000fea0003800000 */
[----:B------:R-:W-:Y:S01]  /*1f420*/  BPT.TRAP 0x1 ;  /* 0x000000040000795c */ /* 0x000fe20000300000 */
.L_x_4312:
        /* <DEDUP_REMOVED lines=54> */
[----:B------:R-:W-:Y:S01]  /*1f790*/  SEL R3, RZ, 0x1, P1 ;  /* 0x00000001ff037807 */ /* 0x000fe20000800000 */
        /* <DEDUP_REMOVED lines=51> */
[----:B0-----:R-:W-:-:S11]  /*1fad0*/  SEL R19, R19, RZ, P1 ;  /* 0x000000ff13137207 */ /* 0x001fd60000800000 */
.L_x_4194:
        /* <DEDUP_REMOVED lines=11> */
[----:B------:R-:W-:Y:S01]  /*1fb90*/  ULDC.64 UR4, c[0x4][0x100] ;  /* 0x0100400000047ab9 */ /* 0x000fe20000000a00 */
[----:B--2---:R-:W-:-:S05]  /*1fba0*/  IMAD.SHL.U32 R0, R75, 0x4, RZ ;  /* 0x000000044b007824 */ /* 0x004fca00078e00ff */
[----:B------:R-:W-:-:S04]  /*1fbb0*/  LOP3.LUT R0, R0, 0xc, RZ, 0xc0, !PT ;  /* 0x0000000c00007812 */ /* 0x000fc800078ec0ff */
[----:B------:R-:W-:-:S05]  /*1fbc0*/  IADD3 R2, P0, R0, UR4, RZ ;  /* 0x0000000400027c10 */ /* 0x000fca000ff1e0ff */
[----:B------:R-:W-:-:S05]  /*1fbd0*/  IMAD.X R3, RZ, RZ, UR5, P0 ;  /* 0x00000005ff037e24 */ /* 0x000fca00080e06ff */
[----:B------:R2:W3:Y:S01]  /*1fbe0*/  LDG.E.CONSTANT R0, desc[UR40][R2.64] ;  /* 0x0000002802007981 */ /* 0x0004e2000c1e9900 */
[----:B------:R-:W-:Y:S01]  /*1fbf0*/  F2FP.BF16.F32.PACK_AB R63, R63, R54 ;  /* 0x000000363f3f723e */ /* 0x000fe200000010ff */
[----:B------:R-:W-:Y:S01]  /*1fc00*/  UMOV UR4, 0xffffffff ;  /* 0xffffffff00047882 */ /* 0x000fe20000000000 */
[----:B------:R-:W-:Y:S02]  /*1fc10*/  F2FP.BF16.F32.PACK_AB R58, R34, R123 ;  /* 0x0000007b223a723e */ /* 0x000fe400000010ff */
[----:B------:R-:W-:Y:S02]  /*1fc20*/  F2FP.BF16.F32.PACK_AB R34, R4, R41 ;  /* 0x000000290422723e */ /* 0x000fe400000010ff */
[----:B------:R-:W-:Y:S02]  /*1fc30*/  F2FP.BF16.F32.PACK_AB R56, R9, R56 ;  /* 0x000000380938723e */ /* 0x000fe400000010ff */
[----:B------:R-:W-:Y:S01]  /*1fc40*/  F2FP.BF16.F32.PACK_AB R41, R8, R57 ;  /* 0x000000390829723e */ /* 0x000fe200000010ff */
[----:B--2---:R-:W2:Y:S01]  /*1fc50*/  S2R R3, SR_SWINHI ;  /* 0x0000000000037919 */ /* 0x004ea20000002f00 */
[----:B------:R-:W-:-:S02]  /*1fc60*/  F2FP.BF16.F32.PACK_AB R10, R10, R33 ;  /* 0x000000210a0a723e */ /* 0x000fc400000010ff */
[----:B------:R-:W-:Y:S02]  /*1fc70*/  F2FP.BF16.F32.PACK_AB R25, R12, R25 ;  /* 0x000000190c19723e */ /* 0x000fe400000010ff */
[----:B------:R-:W-:Y:S02]  /*1fc80*/  F2FP.BF16.F32.PACK_AB R12, R27, R124 ;  /* 0x0000007c1b0c723e */ /* 0x000fe400000010ff */
[----:B------:R-:W-:Y:S02]  /*1fc90*/  F2FP.BF16.F32.PACK_AB R27, R15, R32 ;  /* 0x000000200f1b723e */ /* 0x000fe400000010ff */
[----:B------:R-:W-:Y:S02]  /*1fca0*/  LOP3.LUT P0, R2, R75, 0x3, RZ, 0xc0, !PT ;  /* 0x000000034b027812 */ /* 0x000fe4000780c0ff */
[----:B------:R-:W-:Y:S02]  /*1fcb0*/  F2FP.BF16.F32.PACK_AB R24, R11, R24 ;  /* 0x000000180b18723e */ /* 0x000fe400000010ff */
[----:B------:R-:W-:-:S02]  /*1fcc0*/  ISETP.EQ.OR P0, PT, R2, 0x3, !P0 ;  /* 0x000000030200780c */ /* 0x000fc40004702670 */
[----:B------:R-:W-:Y:S02]  /*1fcd0*/  F2FP.BF16.F32.PACK_AB R5, R5, R40 ;  /* 0x000000280505723e */ /* 0x000fe400000010ff */
[----:B------:R-:W-:Y:S02]  /*1fce0*/  F2FP.BF16.F32.PACK_AB R64, R13, R64 ;  /* 0x000000400d40723e */ /* 0x000fe400000010ff */
[----:B------:R-:W-:Y:S02]  /*1fcf0*/  F2FP.BF16.F32.PACK_AB R40, R21, R72 ;  /* 0x000000481528723e */ /* 0x000fe400000010ff */
[----:B------:R-:W-:Y:S02]  /*1fd00*/  F2FP.BF16.F32.PACK_AB R80, R29, R80 ;  /* 0x000000501d50723e */ /* 0x000fe400000010ff */
[----:B------:R-:W-:Y:S02]  /*1fd10*/  F2FP.BF16.F32.PACK_AB R118, R118, R31 ;  /* 0x0000001f7676723e */ /* 0x000fe400000010ff */
[----:B------:R-:W-:-:S02]  /*1fd20*/  SEL R13, R24, R25, P0 ;  /* 0x00000019180d7207 */ /* 0x000fc40000000000 */
[----:B------:R-:W-:Y:S02]  /*1fd30*/  SEL R2, R25, R24, P0 ;  /* 0x0000001819027207 */ /* 0x000fe40000000000 */
[----:B------:R-:W-:Y:S02]  /*1fd40*/  F2FP.BF16.F32.PACK_AB R91, R20, R73 ;  /* 0x00000049145b723e */ /* 0x000fe400000010ff */
[----:B------:R-:W-:Y:S02]  /*1fd50*/  F2FP.BF16.F32.PACK_AB R95, R28, R81 ;  /* 0x000000511c5f723e */ /* 0x000fe400000010ff */
[----:B------:R-:W-:Y:S02]  /*1fd60*/  MOV R54, R16 ;  /* 0x0000001000367202 */ /* 0x000fe40000000f00 */
[----:B--2--5:R-:W-:Y:S02]  /*1fd70*/  MOV R55, R3 ;  /* 0x0000000300377202 */ /* 0x024fe40000000f00 */
[----:B------:R-:W-:-:S02]  /*1fd80*/  F2FP.BF16.F32.PACK_AB R89, R14, R65 ;  /* 0x000000410e59723e */ /* 0x000fc400000010ff */
[----:B------:R-:W-:Y:S01]  /*1fd90*/  F2FP.BF16.F32.PACK_AB R119, R119, R30 ;  /* 0x0000001e7777723e */ /* 0x000fe200000010ff */
[----:B------:R-:W-:Y:S01]  /*1fda0*/  IMAD.WIDE R8, R234, 0x2, R54 ;  /* 0x00000002ea087825 */ /* 0x000fe200078e0236 */
[----:B------:R-:W-:Y:S02]  /*1fdb0*/  F2FP.BF16.F32.PACK_AB R57, R84, R85 ;  /* 0x000000555439723e */ /* 0x000fe400000010ff */
[----:B------:R-:W-:Y:S02]  /*1fdc0*/  F2FP.BF16.F32.PACK_AB R65, R50, R83 ;  /* 0x000000533241723e */ /* 0x000fe400000010ff */
[C---:B------:R-:W-:Y:S02]  /*1fdd0*/  IADD3 R33, P3, R8.reuse, 0x8060, RZ ;  /* 0x0000806008217810 */ /* 0x040fe40007f7e0ff */
[----:B------:R-:W-:Y:S02]  /*1fde0*/  IADD3 R29, P1, R8, 0x8020, RZ ;  /* 0x00008020081d7810 */ /* 0x000fe40007f3e0ff */
[----:B------:R-:W-:-:S02]  /*1fdf0*/  LOP3.LUT R32, R33, 0x380, RZ, 0xc0, !PT ;  /* 0x0000038021207812 */ /* 0x000fc400078ec0ff */
[----:B------:R-:W-:Y:S02]  /*1fe00*/  IADD3 R21, P4, R8, 0x4060, RZ ;  /* 0x0000406008157810 */ /* 0x000fe40007f9e0ff */
[----:B------:R-:W-:Y:S02]  /*1fe10*/  SHF.R.U64 R32, R32, 0x3, RZ ;  /* 0x0000000320207819 */ /* 0x000fe400000012ff */
[----:B------:R-:W-:Y:S02]  /*1fe20*/  IADD3 R31, P2, R8, 0x8040, RZ ;  /* 0x00008040081f7810 */ /* 0x000fe40007f5e0ff */
[----:B------:R-:W-:Y:S01]  /*1fe30*/  LOP3.LUT R32, R32, R33, RZ, 0x3c, !PT ;  /* 0x0000002120207212 */ /* 0x000fe200078e3cff */
[----:B------:R-:W-:Y:S01]  /*1fe40*/  IMAD.X R33, RZ, RZ, R9, P3 ;  /* 0x000000ffff217224 */ /* 0x000fe200018e0609 */
        /* <DEDUP_REMOVED lines=24> */
[----:B------:R-:W-:Y:S02]  /*1ffd0*/  F2FP.BF16.F32.PACK_AB R78, R110, R39 ;  /* 0x000000276e4e723e */ /* 0x000fe400000010ff */
[C---:B------:R-:W-:Y:S02]  /*1ffe0*/  IADD3 R83, P1, R8.reuse, 0x4000, RZ ;  /* 0x0000400008537810 */ /* 0x040fe40007f3e0ff */
[C---:B------:R-:W-:Y:S02]  /*1fff0*/  IADD3 R85, P4, R8.reuse, 0x40, RZ ;  /* 0x0000004008557810 */ /* 0x040fe40007f9e0ff */
[C---:B------:R-:W-:Y:S02]  /*20000*/  IADD3 R7, P2, R8.reuse, 0x4020, RZ ;  /* 0x0000402008077810 */ /* 0x040fe40007f5e0ff */
[----:B------:R-:W-:-:S02]  /*20010*/  IADD3 R37, P5, R8, 0x60, RZ ;  /* 0x0000006008257810 */ /* 0x000fc40007fbe0ff */
[----:B------:R-:W-:Y:S02]  /*20020*/  IADD3 R39, P3, R8, 0x20, RZ ;  /* 0x0000002008277810 */ /* 0x000fe40007f7e0ff */
        /* <DEDUP_REMOVED lines=28> */
[----:B------:R-:W-:Y:S02]  /*201f0*/  F2FP.BF16.F32.PACK_AB R70, R70, R71 ;  /* 0x000000474646723e */ /* 0x000fe400000010ff */
[----:B------:R-:W-:Y:S02]  /*20200*/  F2FP.BF16.F32.PACK_AB R72, R86, R69 ;  /* 0x000000455648723e */ /* 0x000fe400000010ff */
[----:B------:R-:W-:Y:S02]  /*20210*/  F2FP.BF16.F32.PACK_AB R74, R74, R67 ;  /* 0x000000434a4a723e */ /* 0x000fe400000010ff */
[----:B------:R-:W-:Y:S02]  /*20220*/  F2FP.BF16.F32.PACK_AB R87, R87, R46 ;  /* 0x0000002e5757723e */ /* 0x000fe400000010ff */
[----:B------:R-:W-:-:S02]  /*20230*/  MOV R82, R82 ;  /* 0x0000005200527202 */ /* 0x000fc40000000f00 */
[----:B------:R-:W-:Y:S02]  /*20240*/  MOV R84, R84 ;  /* 0x0000005400547202 */ /* 0x000fe40000000f00 */
        /* <DEDUP_REMOVED lines=25> */
[----:B---3--:R-:W-:Y:S01]  /*203e0*/  LOP3.LUT R3, R0, 0x2, RZ, 0x3c, !PT ;  /* 0x0000000200037812 */ /* 0x008fe200078e3cff */
[----:B------:R-:W-:Y:S06]  /*203f0*/  BRA.DIV UR4, `(.L_x_4315) ;  /* 0x000000aa04187947 */ /* 0x000fec000b800000 */
        /* <DEDUP_REMOVED lines=9> */
[----:B------:R-:W-:Y:S02]  /*20490*/  SEL R43, R26, R47, P0 ;  /* 0x0000002f1a2b7207 */ /* 0x000fe40000000000 */
        /* <DEDUP_REMOVED lines=22> */
[----:B------:R-:W2:Y:S01]  /*20600*/  SHFL.IDX PT, R40, R36, R3, 0x1c1f ;  /* 0x001c1f0324287589 */ /* 0x000ea200000e0000 */
        /* <DEDUP_REMOVED lines=11> */
[----:B------:R-:W4:Y:S01]  /*206c0*/  SHFL.IDX PT, R9, R20, R3, 0x1c1f ;  /* 0x001c1f0314097589 */ /* 0x000f2200000e0000 */
[----:B------:R-:W-:-:S02]  /*206d0*/  SEL R39, R50, R113, P0 ;  /* 0x0000007132277207 */ /* 0x000fc40000000000 */
[----:B------:R-:W-:Y:S01]  /*206e0*/  SEL R41, R11, R12, P0 ;  /* 0x0000000c0b297207 */ /* 0x000fe20000000000 */
[----:B------:R-:W5:Y:S01]  /*206f0*/  SHFL.IDX PT, R25, R28, R3, 0x1c1f ;  /* 0x001c1f031c197589 */ /* 0x000f6200000e0000 */
[----:B------:R-:W-:Y:S02]  /*20700*/  SEL R52, R12, R11, P0 ;  /* 0x0000000b0c347207 */ /* 0x000fe40000000000 */
[----:B------:R-:W-:Y:S01]  /*20710*/  SEL R68, R59, R68, P0 ;  /* 0x000000443b447207 */ /* 0x000fe20000000000 */
[----:B------:R5:W0:Y:S01]  /*20720*/  SHFL.IDX PT, R27, R32, R3, 0x1c1f ;  /* 0x001c1f03201b7589 */ /* 0x000a2200000e0000 */
        /* <DEDUP_REMOVED lines=20> */
[----:B------:R-:W2:Y:S01]  /*20870*/  SHFL.IDX PT, R44, R44, R3, 0x1c1f ;  /* 0x001c1f032c2c7589 */ /* 0x000ea200000e0000 */
[----:B---3--:R-:W-:-:S02]  /*20880*/  SEL R4, R6, R5, P0 ;  /* 0x0000000506047207 */ /* 0x008fc40000000000 */
[----:B------:R-:W-:Y:S01]  /*20890*/  SEL R8, R10, R7, P0 ;  /* 0x000000070a087207 */ /* 0x000fe20000000000 */
[----:B------:R-:W3:Y:S01]  /*208a0*/  SHFL.IDX PT, R48, R48, R3, 0x1c1f ;  /* 0x001c1f0330307589 */ /* 0x000ee200000e0000 */
[----:B----4-:R-:W-:Y:S02]  /*208b0*/  SEL R24, R26, R9, P0 ;  /* 0x000000091a187207 */ /* 0x010fe40000000000 */
[----:B-----5:R-:W-:Y:S01]  /*208c0*/  SEL R32, R34, R25, P0 ;  /* 0x0000001922207207 */ /* 0x020fe20000000000 */
[----:B------:R-:W4:Y:S01]  /*208d0*/  SHFL.IDX PT, R52, R52, R3, 0x1c1f ;  /* 0x001c1f0334347589 */ /* 0x000f2200000e0000 */
[----:B0-----:R-:W-:Y:S02]  /*208e0*/  SEL R36, R38, R27, P0 ;  /* 0x0000001b26247207 */ /* 0x001fe40000000000 */
[----:B-1----:R-:W-:Y:S01]  /*208f0*/  SEL R40, R31, R42, P0 ;  /* 0x0000002a1f287207 */ /* 0x002fe20000000000 */
[----:B------:R2:W0:Y:S01]  /*20900*/  SHFL.IDX PT, R2, R56, R3, 0x1c1f ;  /* 0x001c1f0338027589 */ /* 0x00042200000e0000 */
[----:B------:R-:W-:-:S02]  /*20910*/  SEL R6, R5, R6, P0 ;  /* 0x0000000605067207 */ /* 0x000fc40000000000 */
[----:B------:R-:W-:Y:S01]  /*20920*/  SEL R10, R7, R10, P0 ;  /* 0x0000000a070a7207 */ /* 0x000fe20000000000 */
[----:B------:R1:W5:Y:S01]  /*20930*/  SHFL.IDX PT, R20, R58, R3, 0x1c1f ;  /* 0x001c1f033a147589 */ /* 0x00036200000e0000 */
[----:B------:R-:W-:Y:S02]  /*20940*/  SEL R26, R9, R26, P0 ;  /* 0x0000001a091a7207 */ /* 0x000fe40000000000 */
[----:B------:R-:W-:Y:S01]  /*20950*/  SEL R34, R25, R34, P0 ;  /* 0x0000002219227207 */ /* 0x000fe20000000000 */
[----:B------:R3:W5:Y:S01]  /*20960*/  SHFL.IDX PT, R64, R60, R3, 0x1c1f ;  /* 0x001c1f033c407589 */ /* 0x00076200000e0000 */
[----:B------:R-:W-:Y:S02]  /*20970*/  SEL R38, R27, R38, P0 ;  /* 0x000000261b267207 */ /* 0x000fe40000000000 */
[----:B------:R-:W-:Y:S01]  /*20980*/  SEL R42, R42, R31, P0 ;  /* 0x0000001f2a2a7207 */ /* 0x000fe20000000000 */
[----:B------:R-:W-:Y:S01]  /*20990*/  SHFL.IDX PT, R39, R39, R0, 0x1c1f ;  /* 0x001c1f0027277589 */ /* 0x000fe200000e0000 */
[----:B--2---:R-:W-:-:S02]  /*209a0*/  SEL R56, R33, R44, P0 ;  /* 0x0000002c21387207 */ /* 0x004fc40000000000 */
[----:B-1----:R-:W-:Y:S01]  /*209b0*/  SEL R58, R44, R33, P0 ;  /* 0x000000212c3a7207 */ /* 0x002fe20000000000 */
[----:B------:R-:W-:Y:S01]  /*209c0*/  SHFL.IDX PT, R57, R57, R0, 0x1c1f ;  /* 0x001c1f0039397589 */ /* 0x000fe200000e0000 */
[----:B------:R-:W-:Y:S02]  /*209d0*/  SEL R28, R30, R21, P0 ;  /* 0x000000151e1c7207 */ /* 0x000fe40000000000 */
[----:B---3--:R-:W-:Y:S01]  /*209e0*/  SEL R60, R37, R48, P0 ;  /* 0x00000030253c7207 */ /* 0x008fe20000000000 */
[----:B------:R-:W-:Y:S01]  /*209f0*/  SHFL.IDX PT, R61, R61, R0, 0x1c1f ;  /* 0x001c1f003d3d7589 */ /* 0x000fe200000e0000 */
[----:B----4-:R-:W-:Y:S02]  /*20a00*/  SEL R5, R41, R52, P0 ;  /* 0x0000003429057207 */ /* 0x010fe40000000000 */
[----:B------:R-:W-:Y:S01]  /*20a10*/  SEL R7, R52, R41, P0 ;  /* 0x0000002934077207 */ /* 0x000fe20000000000 */
[----:B------:R-:W1:Y:S01]  /*20a20*/  SHFL.IDX PT, R46, R46, R3, 0x1c1f ;  /* 0x001c1f032e2e7589 */ /* 0x000e6200000e0000 */
[----:B0-----:R-:W-:-:S02]  /*20a30*/  SEL R9, R43, R2, P0 ;  /* 0x000000022b097207 */ /* 0x001fc40000000000 */
[----:B------:R-:W-:Y:S01]  /*20a40*/  SEL R11, R2, R43, P0 ;  /* 0x0000002b020b7207 */ /* 0x000fe20000000000 */
[----:B------:R-:W-:Y:S01]  /*20a50*/  SHFL.IDX PT, R50, R50, R3, 0x1c1f ;  /* 0x001c1f0332327589 */ /* 0x000fe200000e0000 */
[----:B-----5:R-:W-:Y:S02]  /*20a60*/  SEL R25, R45, R20, P0 ;  /* 0x000000142d197207 */ /* 0x020fe40000000000 */
[----:B------:R-:W-:Y:S01]  /*20a70*/  SEL R27, R20, R45, P0 ;  /* 0x0000002d141b7207 */ /* 0x000fe20000000000 */
[----:B------:R-:W0:Y:S01]  /*20a80*/  SHFL.IDX PT, R72, R72, R3, 0x1c1f ;  /* 0x001c1f0348487589 */ /* 0x000e2200000e0000 */
[----:B------:R-:W-:Y:S02]  /*20a90*/  SEL R29, R47, R64, P0 ;  /* 0x000000402f1d7207 */ /* 0x000fe40000000000 */
[----:B------:R-:W-:Y:S01]  /*20aa0*/  SEL R31, R64, R47, P0 ;  /* 0x0000002f401f7207 */ /* 0x000fe20000000000 */
[----:B------:R-:W2:Y:S01]  /*20ab0*/  SHFL.IDX PT, R76, R76, R3, 0x1c1f ;  /* 0x001c1f034c4c7589 */ /* 0x000ea200000e0000 */
[----:B------:R-:W-:-:S03]  /*20ac0*/  SEL R30, R21, R30, P0 ;  /* 0x0000001e151e7207 */ /* 0x000fc60000000000 */
[----:B------:R-:W-:Y:S04]  /*20ad0*/  SHFL.IDX PT, R59, R59, R0, 0x1c1f ;  /* 0x001c1f003b3b7589 */ /* 0x000fe800000e0000 */
[----:B------:R-:W-:Y:S04]  /*20ae0*/  SHFL.IDX PT, R63, R63, R0, 0x1c1f ;  /* 0x001c1f003f3f7589 */ /* 0x000fe800000e0000 */
[----:B------:R-:W3:Y:S01]  /*20af0*/  SHFL.IDX PT, R74, R74, R3, 0x1c1f ;  /* 0x001c1f034a4a7589 */ /* 0x000ee200000e0000 */
[----:B-1----:R-:W-:Y:S02]  /*20b00*/  SEL R44, R35, R46, P0 ;  /* 0x0000002e232c7207 */ /* 0x002fe40000000000 */
[----:B------:R-:W-:Y:S01]  /*20b10*/  SEL R46, R46, R35, P0 ;  /* 0x000000232e2e7207 */ /* 0x000fe20000000000 */
[----:B------:R-:W1:Y:S04]  /*20b20*/  SHFL.IDX PT, R78, R78, R3, 0x1c1f ;  /* 0x001c1f034e4e7589 */ /* 0x000e6800000e0000 */
[----:B------:R-:W-:Y:S01]  /*20b30*/  SHFL.IDX PT, R49, R49, R0, 0x1c1f ;  /* 0x001c1f0031317589 */ /* 0x000fe200000e0000 */
[----:B0-----:R-:W-:-:S02]  /*20b40*/  SEL R41, R57, R72, P0 ;  /* 0x0000004839297207 */ /* 0x001fc40000000000 */
[----:B------:R-:W-:Y:S01]  /*20b50*/  SEL R43, R72, R57, P0 ;  /* 0x00000039482b7207 */ /* 0x000fe20000000000 */
[----:B------:R-:W-:Y:S01]  /*20b60*/  SHFL.IDX PT, R51, R51, R0, 0x1c1f ;  /* 0x001c1f0033337589 */ /* 0x000fe200000e0000 */
[----:B--2---:R-:W-:Y:S02]  /*20b70*/  SEL R45, R61, R76, P0 ;  /* 0x0000004c3d2d7207 */ /* 0x004fe40000000000 */
[----:B------:R-:W-:Y:S01]  /*20b80*/  SEL R47, R76, R61, P0 ;  /* 0x0000003d4c2f7207 */ /* 0x000fe20000000000 */
[----:B------:R-:W-:Y:S04]  /*20b90*/  SHFL.IDX PT, R53, R53, R0, 0x1c1f ;  /* 0x001c1f0035357589 */ /* 0x000fe800000e0000 */
[----:B------:R0:W2:Y:S04]  /*20ba0*/  SHFL.IDX PT, R66, R62, R3, 0x1c1f ;  /* 0x001c1f033e427589 */ /* 0x0000a800000e0000 */
[----:B------:R-:W4:Y:S01]  /*20bb0*/  SHFL.IDX PT, R68, R68, R3, 0x1c1f ;  /* 0x001c1f0344447589 */ /* 0x000f2200000e0000 */
[----:B---3--:R-:W-:-:S02]  /*20bc0*/  SEL R57, R59, R74, P0 ;  /* 0x0000004a3b397207 */ /* 0x008fc40000000000 */
[----:B------:R-:W-:Y:S01]  /*20bd0*/  SEL R59, R74, R59, P0 ;  /* 0x0000003b4a3b7207 */ /* 0x000fe20000000000 */
[----:B------:R-:W3:Y:S01]  /*20be0*/  SHFL.IDX PT, R70, R70, R3, 0x1c1f ;  /* 0x001c1f0346467589 */ /* 0x000ee200000e0000 */
[----:B-1----:R-:W-:Y:S02]  /*20bf0*/  SEL R61, R63, R78, P0 ;  /* 0x0000004e3f3d7207 */ /* 0x002fe40000000000 */
[----:B0-----:R-:W-:Y:S01]  /*20c00*/  SEL R62, R48, R37, P0 ;  /* 0x00000025303e7207 */ /* 0x001fe20000000000 */
[----:B------:R-:W0:Y:S01]  /*20c10*/  SHFL.IDX PT, R80, R80, R3, 0x1c1f ;  /* 0x001c1f0350507589 */ /* 0x000e2200000e0000 */
[----:B------:R-:W-:Y:S02]  /*20c20*/  SEL R48, R39, R50, P0 ;  /* 0x0000003227307207 */ /* 0x000fe40000000000 */
[----:B------:R-:W-:Y:S01]  /*20c30*/  SEL R50, R50, R39, P0 ;  /* 0x0000002732327207 */ /* 0x000fe20000000000 */
[----:B------:R1:W0:Y:S01]  /*20c40*/  SHFL.IDX PT, R65, R65, R0, 0x1c1f ;  /* 0x001c1f0041417589 */ /* 0x00022200000e0000 */
[----:B------:R-:W-:-:S02]  /*20c50*/  SEL R63, R78, R63, P0 ;  /* 0x0000003f4e3f7207 */ /* 0x000fc40000000000 */
[----:B--2---:R-:W-:Y:S02]  /*20c60*/  SEL R33, R49, R66, P0 ;  /* 0x0000004231217207 */ /* 0x004fe40000000000 */
[----:B------:R-:W-:Y:S01]  /*20c70*/  SEL R35, R66, R49, P0 ;  /* 0x0000003142237207 */ /* 0x000fe20000000000 */
[----:B-1----:R-:W-:Y:S01]  /*20c80*/  IMAD.MOV.U32 R0, RZ, RZ, RZ ;  /* 0x000000ffff007224 */ /* 0x002fe200078e00ff */
[----:B----4-:R-:W-:Y:S02]  /*20c90*/  SEL R37, R51, R68, P0 ;  /* 0x0000004433257207 */ /* 0x010fe40000000000 */
[----:B------:R-:W-:Y:S02]  /*20ca0*/  SEL R39, R68, R51, P0 ;  /* 0x0000003344277207 */ /* 0x000fe40000000000 */
[----:B---3--:R-:W-:Y:S02]  /*20cb0*/  SEL R13, R53, R70, P0 ;  /* 0x00000046350d7207 */ /* 0x008fe40000000000 */
[----:B------:R-:W-:-:S07]  /*20cc0*/  SEL R15, R70, R53, P0 ;  /* 0x00000035460f7207 */ /* 0x000fce0000000000 */
.L_x_4566:
[----:B------:R-:W-:Y:S05]  /*20cd0*/  WARPSYNC.ALL ;  /* 0x0000000000007948 */ /* 0x000fea0003800000 */
[----:B------:R-:W-:Y:S01]  /*20ce0*/  BAR.SYNC.DEFER_BLOCKING 0x1, 0x100 ;  /* 0x0044000000007b1d */ /* 0x000fe20000010000 */
[----:B0-----:R-:W-:Y:S02]  /*20cf0*/  SEL R49, R65, R80, P0 ;  /* 0x0000005041317207 */ /* 0x001fe40000000000 */
[----:B------:R-:W-:-:S03]  /*20d00*/  SEL R51, R80, R65, P0 ;  /* 0x0000004150337207 */ /* 0x000fc60000000000 */
[----:B------:R-:W-:Y:S02]  /*20d10*/  ULDC.64 UR4, c[0x0][0xbd8] ;  /* 0x0002f60000047ab9 */ /* 0x000fe40000000a00 */
[----:B------:R-:W0:Y:S01]  /*20d20*/  LDC.64 R2, c[0x0][0xbd8] ;  /* 0x0002f600ff027b82 */ /* 0x000e220000000a00 */
[----:B------:R-:W-:-:S04]  /*20d30*/  ISETP.NE.U32.AND P1, PT, RZ, UR4, PT ;  /* 0x00000004ff007c0c */ /* 0x000fc8000bf25070 */
[----:B------:R-:W-:Y:S01]  /*20d40*/  ISETP.NE.AND.EX P1, PT, RZ, UR5, PT, P1 ;  /* 0x00000005ff007c0c */ /* 0x000fe2000bf25310 */
[----:B------:R-:W-:Y:S02]  /*20d50*/  ULDC.64 UR4, c[0x0][0xbe0] ;  /* 0x0002f80000047ab9 */ /* 0x000fe40000000a00 */
[----:B------:R-:W-:-:S04]  /*20d60*/  ISETP.NE.U32.AND P0, PT, RZ, UR4, PT ;  /* 0x00000004ff007c0c */ /* 0x000fc8000bf05070 */
[----:B------:R-:W-:Y:S01]  /*20d70*/  ISETP.NE.AND.EX P0, PT, RZ, UR5, PT, P0 ;  /* 0x00000005ff007c0c */ /* 0x000fe2000bf05300 */
[----:B------:R0:W-:Y:S04]  /*20d80*/  STSM.16.M88.4 [R67], R4 ;  /* 0x0000000443007844 */ /* 0x0001e80000000200 */
[----:B------:R-:W-:Y:S04]  /*20d90*/  STSM.16.M88.4 [R85], R8 ;  /* 0x0000000855007844 */ /* 0x000fe80000000200 */
[----:B------:R-:W-:Y:S04]  /*20da0*/  STSM.16.M88.4 [R84], R24 ;  /* 0x0000001854007844 */ /* 0x000fe80000000200 */
[----:B------:R-:W-:Y:S04]  /*20db0*/  STSM.16.M88.4 [R83], R28 ;  /* 0x0000001c53007844 */ /* 0x000fe80000000200 */
[----:B------:R-:W-:Y:S01]  /*20dc0*/  STSM.16.M88.4 [R82], R32 ;  /* 0x0000002052007844 */ /* 0x000fe20000000200 */
[----:B0-----:R-:W-:-:S02]  /*20dd0*/  IMAD.WIDE R4, R223, 0x4, R2 ;  /* 0x00000004df047825 */ /* 0x001fc400078e0202 */
[----:B------:R-:W0:Y:S01]  /*20de0*/  @P0 LDC.64 R2, c[0x0][0xbe0] ;  /* 0x0002f800ff020b82 */ /* 0x000e220000000a00 */
[----:B------:R-:W-:Y:S04]  /*20df0*/  STSM.16.M88.4 [R81], R36 ;  /* 0x0000002451007844 */ /* 0x000fe80000000200 */
[----:B------:R-:W-:Y:S04]  /*20e00*/  STSM.16.M88.4 [R79], R12 ;  /* 0x0000000c4f007844 */ /* 0x000fe80000000200 */
[----:B------:R-:W-:Y:S04]  /*20e10*/  STSM.16.M88.4 [R77], R40 ;  /* 0x000000284d007844 */ /* 0x000fe80000000200 */
[----:B------:R-:W-:Y:S04]  /*20e20*/  STSM.16.M88.4 [R75], R56 ;  /* 0x000000384b007844 */ /* 0x000fe80000000200 */
[----:B------:R-:W-:Y:S04]  /*20e30*/  STSM.16.M88.4 [R73], R44 ;  /* 0x0000002c49007844 */ /* 0x000fe80000000200 */
        /* <DEDUP_REMOVED lines=16> */
.L_x_4316:
[----:B------:R-:W-:Y:S01]  /*20f40*/  SHF.R.S32.HI R60, RZ, 0x1f, R222 ;  /* 0x0000001fff3c7819 */ /* 0x000fe200000114de */
[----:B------:R-:W-:Y:S01]  /*20f50*/  ULDC.64 UR4, c[0x0][0xb70] ;  /* 0x0002dc0000047ab9 */ /* 0x000fe20000000a00 */
[--C-:B--2--5:R-:W-:Y:S01]  /*20f60*/  SHF.R.S32.HI R3, RZ, 0x1f, R0.reuse ;  /* 0x0000001fff037819 */ /* 0x124fe20000011400 */
[----:B------:R-:W-:Y:S01]  /*20f70*/  IMAD.MOV.U32 R2, RZ, RZ, R0 ;  /* 0x000000ffff027224 */ /* 0x000fe200078e0000 */
[----:B------:R-:W-:Y:S01]  /*20f80*/  SHF.R.S32.HI R62, RZ, 0x1f, R223 ;  /* 0x0000001fff3e7819 */ /* 0x000fe200000114df */
[----:B------:R-:W-:Y:S01]  /*20f90*/  IMAD R5, R60, UR4, RZ ;  /* 0x000000043c057c24 */ /* 0x000fe2000f8e02ff */
[----:B------:R-:W-:Y:S01]  /*20fa0*/  SEL R65, R223, RZ, !P1 ;  /* 0x000000ffdf417207 */ /* 0x000fe20004800000 */
[----:B------:R-:W-:Y:S01]  /*20fb0*/  IMAD R10, R224, 0x80, R230 ;  /* 0x00000080e00a7824 */ /* 0x000fe200078e02e6 */
[----:B------:R-:W-:Y:S01]  /*20fc0*/  SEL R62, R62, RZ, !P1 ;  /* 0x000000ff3e3e7207 */ /* 0x000fe20004800000 */
[C---:B------:R-:W-:Y:S01]  /*20fd0*/  IMAD R7, R222.reuse, UR5, R5 ;  /* 0x00000005de077c24 */ /* 0x040fe2000f8e0205 */
[----:B------:R-:W-:Y:S01]  /*20fe0*/  LOP3.LUT R8, R9, 0x380, RZ, 0xc0, !PT ;  /* 0x0000038009087812 */ /* 0x000fe200078ec0ff */
[----:B------:R-:W-:Y:S01]  /*20ff0*/  IMAD.WIDE.U32 R4, R222, UR4, R2 ;  /* 0x00000004de047c25 */ /* 0x000fe2000f8e0002 */
[----:B------:R-:W-:Y:S01]  /*21000*/  ULDC.64 UR4, c[0x0][0xb78] ;  /* 0x0002de0000047ab9 */ /* 0x000fe20000000a00 */
[----:B------:R-:W-:-:S02]  /*21010*/  IADD3 R33, P0, R54, 0x5000, RZ ;  /* 0x0000500036217810 */ /* 0x000fc40007f1e0ff */
[----:B------:R-:W-:Y:S01]  /*21020*/  IMAD.IADD R5, R5, 0x1, R7 ;  /* 0x0000000105057824 */ /* 0x000fe200078e0207 */
[----:B------:R-:W-:Y:S01]  /*21030*/  SHF.R.S32.HI R7, RZ, 0x1f, R10 ;  /* 0x0000001fff077819 */ /* 0x000fe2000001140a */
[----:B------:R-:W-:Y:S01]  /*21040*/  IMAD R2, R62, UR4, RZ ;  /* 0x000000043e027c24 */ /* 0x000fe2000f8e02ff */
[----:B------:R-:W-:Y:S01]  /*21050*/  SHF.R.U64 R8, R8, 0x3, RZ ;  /* 0x0000000308087819 */ /* 0x000fe200000012ff */
[C---:B------:R-:W-:Y:S01]  /*21060*/  IMAD.WIDE.U32 R4, R65.reuse, UR4, R4 ;  /* 0x0000000441047c25 */ /* 0x040fe2000f8e0004 */
[----:B------:R-:W-:Y:S02]  /*21070*/  IADD3 R13, P5, R54, 0x2000, RZ ;  /* 0x00002000360d7810 */ /* 0x000fe40007fbe0ff */
[----:B------:R-:W-:Y:S01]  /*21080*/  LOP3.LUT R8, R8, R9, RZ, 0x3c, !PT ;  /* 0x0000000908087212 */ /* 0x000fe200078e3cff */
[----:B------:R-:W-:Y:S01]  /*21090*/  IMAD R6, R65, UR5, R2 ;  /* 0x0000000541067c24 */ /* 0x000fe2000f8e0202 */
[----:B------:R-:W-:Y:S01]  /*210a0*/  IADD3 R2, P1, R10, R4, RZ ;  /* 0x000000040a027210 */ /* 0x000fe20007f3e0ff */
[----:B------:R-:W-:Y:S01]  /*210b0*/  ULDC.64 UR4, c[0x0][0xb40] ;  /* 0x0002d00000047ab9 */ /* 0x000fe20000000a00 */
[----:B------:R-:W-:Y:S01]  /*210c0*/  IADD3 R25, P4, R54, 0x3000, RZ ;  /* 0x0000300036197810 */ /* 0x000fe20007f9e0ff */
[----:B------:R-:W-:Y:S01]  /*210d0*/  IMAD.X R9, RZ, RZ, R55, P2 ;  /* 0x000000ffff097224 */ /* 0x000fe200010e0637 */
[----:B------:R-:W-:-:S02]  /*210e0*/  IADD3.X R7, R7, R5, R6, P1, !PT ;  /* 0x0000000507077210 */ /* 0x000fc40000ffe406 */
[----:B------:R-:W-:Y:S02]  /*210f0*/  LEA R20, P1, R2, UR4, 0x2 ;  /* 0x0000000402147c11 */ /* 0x000fe4000f8210ff */
[C---:B------:R-:W-:Y:S02]  /*21100*/  IADD3 R29, P3, R54.reuse, 0x4000, RZ ;  /* 0x00004000361d7810 */ /* 0x040fe40007f7e0ff */
[----:B------:R-:W-:Y:S02]  /*21110*/  IADD3 R41, P2, R54, 0x7000, RZ ;  /* 0x0000700036297810 */ /* 0x000fe40007f5e0ff */
[----:B------:R-:W-:Y:S01]  /*21120*/  LEA.HI.X R21, R2, UR5, R7, 0x2, P1 ;  /* 0x0000000502157c11 */ /* 0x000fe200088f1407 */
[----:B------:R-:W-:Y:S01]  /*21130*/  VIADD R2, R10, 0x8 ;  /* 0x000000080a027836 */ /* 0x000fe20000000000 */
[----:B------:R-:W-:Y:S01]  /*21140*/  LOP3.LUT R32, R33, 0x380, RZ, 0xc0, !PT ;  /* 0x0000038021207812 */ /* 0x000fe200078ec0ff */
[----:B------:R-:W-:Y:S01]  /*21150*/  ULDC.64 UR4, c[0x0][0xaa0] ;  /* 0x0002a80000047ab9 */ /* 0x000fe20000000a00 */
[----:B------:R-:W-:-:S02]  /*21160*/  IADD3 R37, P1, R54, 0x6000, RZ ;  /* 0x0000600036257810 */ /* 0x000fc40007f3e0ff */
[----:B------:R-:W-:Y:S02]  /*21170*/  LOP3.LUT R12, R13, 0x380, RZ, 0xc0, !PT ;  /* 0x000003800d0c7812 */ /* 0x000fe400078ec0ff */
[----:B------:R-:W-:Y:S02]  /*21180*/  LOP3.LUT R24, R25, 0x380, RZ, 0xc0, !PT ;  /* 0x0000038019187812 */ /* 0x000fe400078ec0ff */
[----:B------:R-:W-:Y:S02]  /*21190*/  LOP3.LUT R28, R29, 0x380, RZ, 0xc0, !PT ;  /* 0x000003801d1c7812 */ /* 0x000fe400078ec0ff */
[----:B------:R-:W-:Y:S02]  /*211a0*/  LOP3.LUT R40, R41, 0x380, RZ, 0xc0, !PT ;  /* 0x0000038029287812 */ /* 0x000fe400078ec0ff */
[----:B------:R-:W-:Y:S02]  /*211b0*/  SHF.R.U64 R32, R32, 0x3, RZ ;  /* 0x0000000320207819 */ /* 0x000fe400000012ff */
[----:B------:R-:W-:-:S02]  /*211c0*/  LOP3.LUT R36, R37, 0x380, RZ, 0xc0, !PT ;  /* 0x0000038025247812 */ /* 0x000fc400078ec0ff */
[----:B------:R-:W-:Y:S02]  /*211d0*/  SHF.R.U64 R12, R12, 0x3, RZ ;  /* 0x000000030c0c7819 */ /* 0x000fe400000012ff */
[----:B------:R-:W-:Y:S02]  /*211e0*/  SHF.R.U64 R24, R24, 0x3, RZ ;  /* 0x0000000318187819 */ /* 0x000fe400000012ff */
[----:B------:R-:W-:Y:S02]  /*211f0*/  SHF.R.U64 R28, R28, 0x3, RZ ;  /* 0x000000031c1c7819 */ /* 0x000fe400000012ff */
[----:B------:R-:W-:Y:S02]  /*21200*/  SHF.R.U64 R40, R40, 0x3, RZ ;  /* 0x0000000328287819 */ /* 0x000fe400000012ff */
[----:B------:R-:W-:Y:S01]  /*21210*/  LOP3.LUT R32, R32, R33, RZ, 0x3c, !PT ;  /* 0x0000002120207212 */ /* 0x000fe200078e3cff */
[----:B------:R-:W-:Y:S01]  /*21220*/  IMAD.X R33, RZ, RZ, R55, P0 ;  /* 0x000000ffff217224 */ /* 0x000fe200000e0637 */
        /* <DEDUP_REMOVED lines=9> */
[----:B------:R-:W-:Y:S02]  /*212c0*/  LOP3.LUT P0, RZ, R226, 0x3, RZ, 0xc0, !PT ;  /* 0x00000003e2ff7812 */ /* 0x000fe4000780c0ff */
[----:B------:R-:W-:-:S02]  /*212d0*/  IADD3 R45, P5, R54, 0x8000, RZ ;  /* 0x00008000362d7810 */ /* 0x000fc40007fbe0ff */
[C---:B------:R-:W-:Y:S02]  /*212e0*/  IADD3 R49, P4, R54.reuse, 0x9000, RZ ;  /* 0x0000900036317810 */ /* 0x040fe40007f9e0ff */
[----:B------:R-:W-:Y:S02]  /*212f0*/  IADD3 R53, P3, R54, 0xa000, RZ ;  /* 0x0000a00036357810 */ /* 0x000fe40007f7e0ff */
[----:B------:R-:W-:Y:S01]  /*21300*/  LOP3.LUT R36, R36, R37, RZ, 0x3c, !PT ;  /* 0x0000002524247212 */ /* 0x000fe200078e3cff */
[--C-:B------:R-:W-:Y:S01]  /*21310*/  IMAD.X R37, RZ, RZ, R55.reuse, P1 ;  /* 0x000000ffff257224 */ /* 0x100fe200008e0637 */
[----:B------:R-:W-:Y:S02]  /*21320*/  IADD3 R7, P2, R54, 0xb000, RZ ;  /* 0x0000b00036077810 */ /* 0x000fe40007f5e0ff */
[----:B------:R-:W-:Y:S02]  /*21330*/  ISETP.GE.OR P1, PT, R10, R61, P0 ;  /* 0x0000003d0a00720c */ /* 0x000fe40000726670 */
[----:B------:R-:W-:Y:S01]  /*21340*/  LOP3.LUT R44, R45, 0x380, RZ, 0xc0, !PT ;  /* 0x000003802d2c7812 */ /* 0x000fe200078ec0ff */
[----:B------:R-:W-:Y:S01]  /*21350*/  IMAD.X R57, RZ, RZ, R55, P2 ;  /* 0x000000ffff397224 */ /* 0x000fe200010e0637 */
[----:B------:R-:W-:-:S02]  /*21360*/  LOP3.LUT R48, R49, 0x380, RZ, 0xc0, !PT ;  /* 0x0000038031307812 */ /* 0x000fc400078ec0ff */
[----:B------:R-:W-:Y:S02]  /*21370*/  LOP3.LUT R52, R53, 0x380, RZ, 0xc0, !PT ;  /* 0x0000038035347812 */ /* 0x000fe400078ec0ff */
[----:B------:R-:W-:Y:S02]  /*21380*/  LOP3.LUT R5, R54, 0x380, RZ, 0xc0, !PT ;  /* 0x0000038036057812 */ /* 0x000fe400078ec0ff */
[----:B------:R-:W-:Y:S02]  /*21390*/  ISETP.GE.OR P0, PT, R2, R61, P0 ;  /* 0x0000003d0200720c */ /* 0x000fe40000706670 */
[----:B------:R-:W-:Y:S01]  /*213a0*/  LOP3.LUT R2, R7, 0x380, RZ, 0xc0, !PT ;  /* 0x0000038007027812 */ /* 0x000fe200078ec0ff */
[----:B------:R-:W-:Y:S01]  /*213b0*/  @!P1 STG.E desc[UR40][R20.64], R121 ;  /* 0x0000007914009986 */ /* 0x000fe2000c101928 */
[----:B------:R-:W-:Y:S02]  /*213c0*/  SHF.R.U64 R44, R44, 0x3, RZ ;  /* 0x000000032c2c7819 */ /* 0x000fe400000012ff */
[----:B------:R-:W-:-:S02]  /*213d0*/  SHF.R.U64 R48, R48, 0x3, RZ ;  /* 0x0000000330307819 */ /* 0x000fc400000012ff */
[----:B------:R-:W-:Y:S02]  /*213e0*/  SHF.R.U64 R52, R52, 0x3, RZ ;  /* 0x0000000334347819 */ /* 0x000fe400000012ff */
[----:B------:R-:W-:Y:S02]  /*213f0*/  SHF.R.U64 R5, R5, 0x3, RZ ;  /* 0x0000000305057819 */ /* 0x000fe400000012ff */
[----:B------:R-:W-:Y:S01]  /*21400*/  SHF.R.U64 R2, R2, 0x3, RZ ;  /* 0x0000000302027819 */ /* 0x000fe200000012ff */
[----:B------:R0:W-:Y:S01]  /*21410*/  @!P0 STG.E desc[UR40][R20.64+0x20], R122 ;  /* 0x0000207a14008986 */ /* 0x0001e2000c101928 */
[----:B------:R-:W-:Y:S01]  /*21420*/  LOP3.LUT R44, R44, R45, RZ, 0x3c, !PT ;  /* 0x0000002d2c2c7212 */ /* 0x000fe200078e3cff */
[--C-:B------:R-:W-:Y:S01]  /*21430*/  IMAD.X R45, RZ, RZ, R55.reuse, P5 ;  /* 0x000000ffff2d7224 */ /* 0x100fe200028e0637 */
[----:B------:R-:W-:Y:S01]  /*21440*/  LOP3.LUT R48, R48, R49, RZ, 0x3c, !PT ;  /* 0x0000003130307212 */ /* 0x000fe200078e3cff */
[--C-:B------:R-:W-:Y:S01]  /*21450*/  IMAD.X R49, RZ, RZ, R55.reuse, P4 ;  /* 0x000000ffff317224 */ /* 0x100fe200020e0637 */
[----:B------:R-:W-:Y:S01]  /*21460*/  LOP3.LUT R52, R52, R53, RZ, 0x3c, !PT ;  /* 0x0000003534347212 */ /* 0x000fe200078e3cff */
[--C-:B------:R-:W-:Y:S01]  /*21470*/  IMAD.X R53, RZ, RZ, R55.reuse, P3 ;  /* 0x000000ffff357224 */ /* 0x100fe200018e0637 */
[----:B------:R-:W-:Y:S01]  /*21480*/  LOP3.LUT R4, R5, R54, RZ, 0x3c, !PT ;  /* 0x0000003605047212 */ /* 0x000fe200078e3cff */
[----:B------:R-:W-:Y:S01]  /*21490*/  IMAD.MOV.U32 R5, RZ, RZ, R55 ;  /* 0x000000ffff057224 */ /* 0x000fe200078e0037 */
[----:B------:R-:W-:Y:S01]  /*214a0*/  LOP3.LUT R56, R2, R7, RZ, 0x3c, !PT ;  /* 0x0000000702387212 */ /* 0x000fe200078e3cff */
[----:B------:R-:W5:Y:S01]  /*214b0*/  LD.E.128 R8, desc[UR40][R8.64] ;  /* 0x0000002808087980 */ /* 0x000f62000c101d00 */
[----:B------:R-:W-:Y:S01]  /*214c0*/  IMAD R63, R3, UR4, RZ ;  /* 0x00000004033f7c24 */ /* 0x000fe2000f8e02ff */
[----:B0-----:R-:W-:-:S02]  /*214d0*/  SHF.R.S32.HI R21, RZ, 0x1f, R215 ;  /* 0x0000001fff157819 */ /* 0x001fc400000114d7 */
[----:B------:R-:W5:Y:S01]  /*214e0*/  LD.E.128 R4, desc[UR40][R4.64] ;  /* 0x0000002804047980 */ /* 0x000f62000c101d00 */
[----:B------:R-:W-:-:S03]  /*214f0*/  IMAD.MOV.U32 R20, RZ, RZ, R215 ;  /* 0x000000ffff147224 */ /* 0x000fc600078e00d7 */
        /* <DEDUP_REMOVED lines=16> */
[----:B------:R-:W-:-:S04]  /*21600*/  IMAD.WIDE.U32 R2, R0, UR4, R20 ;  /* 0x0000000400027c25 */ /* 0x000fc8000f8e0014 */
[----:B------:R-:W-:Y:S01]  /*21610*/  IMAD R63, R0, UR5, R63 ;  /* 0x00000005003f7c24 */ /* 0x000fe2000f8e023f */
[----:B------:R-:W-:Y:S01]  /*21620*/  ULDC.64 UR4, c[0x0][0xae0] ;  /* 0x0002b80000047ab9 */ /* 0x000fe20000000a00 */
[----:B------:R-:W-:Y:S02]  /*21630*/  IMAD R61, R224, -0x80, R61 ;  /* 0xffffff80e03d7824 */ /* 0x000fe400078e023d */
[C---:B------:R-:W-:Y:S02]  /*21640*/  VIADD R0, R216.reuse, 0x20 ;  /* 0x00000020d8007836 */ /* 0x040fe40000000000 */
[----:B------:R-:W-:Y:S01]  /*21650*/  IMAD.IADD R3, R3, 0x1, R63 ;  /* 0x0000000103037824 */ /* 0x000fe200078e023f */
[-C--:B------:R-:W-:Y:S01]  /*21660*/  ISETP.GE.AND P3, PT, R216, R61.reuse, PT ;  /* 0x0000003dd800720c */ /* 0x080fe20003f66270 */
[----:B------:R-:W-:Y:S01]  /*21670*/  IMAD R63, R60, UR4, RZ ;  /* 0x000000043c3f7c24 */ /* 0x000fe2000f8e02ff */
[----:B------:R-:W-:Y:S01]  /*21680*/  ISETP.GE.AND P0, PT, R0, R61, PT ;  /* 0x0000003d0000720c */ /* 0x000fe20003f06270 */
[----:B------:R-:W-:-:S02]  /*21690*/  VIADD R20, R216, 0x40 ;  /* 0x00000040d8147836 */ /* 0x000fc40000000000 */
[C---:B------:R-:W-:Y:S02]  /*216a0*/  IMAD R63, R222.reuse, UR5, R63 ;  /* 0x00000005de3f7c24 */ /* 0x040fe4000f8e023f */
[----:B------:R-:W-:Y:S01]  /*216b0*/  IMAD.WIDE.U32 R2, R222, UR4, R2 ;  /* 0x00000004de027c25 */ /* 0x000fe2000f8e0002 */
[----:B------:R-:W-:-:S03]  /*216c0*/  ULDC.64 UR4, c[0x0][0xae8] ;  /* 0x0002ba0000047ab9 */ /* 0x000fc60000000a00 */
[----:B------:R-:W-:Y:S01]  /*216d0*/  VIADD R0, R16, 0x2a820 ;  /* 0x0002a82010007836 */ /* 0x000fe20000000000 */
[-C--:B------:R-:W-:Y:S01]  /*216e0*/  ISETP.GE.AND P1, PT, R20, R61.reuse, PT ;  /* 0x0000003d1400720c */ /* 0x080fe20003f26270 */
[----:B------:R-:W-:Y:S02]  /*216f0*/  VIADD R21, R216, 0x60 ;  /* 0x00000060d8157836 */ /* 0x000fe40000000000 */
[----:B------:R-:W-:Y:S01]  /*21700*/  IMAD.IADD R3, R3, 0x1, R63 ;  /* 0x0000000103037824 */ /* 0x000fe200078e023f */
[----:B------:R-:W-:Y:S01]  /*21710*/  PRMT R0, RZ, 0x654, R0 ;  /* 0x00000654ff007816 */ /* 0x000fe20000000000 */
[----:B------:R-:W-:Y:S01]  /*21720*/  IMAD R20, R62, UR4, RZ ;  /* 0x000000043e147c24 */ /* 0x000fe2000f8e02ff */
[----:B------:R-:W-:Y:S01]  /*21730*/  ISETP.GE.AND P2, PT, R21, R61, PT ;  /* 0x0000003d1500720c */ /* 0x000fe20003f46270 */
[C---:B------:R-:W-:Y:S01]  /*21740*/  IMAD.WIDE.U32 R60, R65.reuse, UR4, R2 ;  /* 0x00000004413c7c25 */ /* 0x040fe2000f8e0002 */
[----:B------:R-:W-:Y:S01]  /*21750*/  SHF.R.S32.HI R217, RZ, 0x1f, R216 ;  /* 0x0000001fffd97819 */ /* 0x000fe200000114d8 */
[----:B0-----:R0:W-:Y:S01]  /*21760*/  SYNCS.ARRIVE.TRANS64.RED.A1T0 RZ, [R0+URZ], RZ ;  /* 0x000000ff00ff79a7 */ /* 0x0011e2000810043f */
[----:B------:R-:W-:Y:S01]  /*21770*/  BSSY B1, `(.L_x_4317) ;  /* 0x0000018000017945 */ /* 0x000fe20003800000 */
[----:B------:R-:W-:-:S02]  /*21780*/  IMAD R63, R65, UR5, R20 ;  /* 0x00000005413f7c24 */ /* 0x000fc4000f8e0214 */
[----:B------:R-:W-:-:S04]  /*21790*/  IMAD.WIDE R20, R224, 0x80, R216 ;  /* 0x00000080e0147825 */ /* 0x000fc800078e02d8 */
[----:B------:R-:W-:Y:S01]  /*217a0*/  IMAD.IADD R65, R61, 0x1, R63 ;  /* 0x000000013d417824 */ /* 0x000fe200078e023f */
[----:B0-----:R-:W-:Y:S06]  /*217b0*/  @P3 BRA `(.L_x_4318) ;  /* 0x00000000004c3947 */ /* 0x001fec0003800000 */
[----:B------:R-:W-:Y:S01]  /*217c0*/  ULDC.64 UR4, c[0x0][0xad8] ;  /* 0x0002b60000047ab9 */ /* 0x000fe20000000a00 */
[----:B------:R-:W-:Y:S01]  /*217d0*/  IMAD.MOV.U32 R2, RZ, RZ, R60 ;  /* 0x000000ffff027224 */ /* 0x000fe200078e003c */
[----:B------:R-:W-:Y:S01]  /*217e0*/  ULDC.64 UR6, c[0x0][0xa80] ;  /* 0x0002a00000067ab9 */ /* 0x000fe20000000a00 */
[----:B------:R-:W-:Y:S02]  /*217f0*/  IMAD R63, R21, UR4, RZ ;  /* 0x00000004153f7c24 */ /* 0x000fe4000f8e02ff */
[----:B------:R-:W-:Y:S02]  /*21800*/  IMAD.MOV.U32 R3, RZ, RZ, R65 ;  /* 0x000000ffff037224 */ /* 0x000fe400078e0041 */
[C---:B------:R-:W-:Y:S02]  /*21810*/  IMAD R63, R20.reuse, UR5, R63 ;  /* 0x00000005143f7c24 */ /* 0x040fe4000f8e023f */
[----:B------:R-:W-:Y:S01]  /*21820*/  IMAD.WIDE.U32 R2, R20, UR4, R2 ;  /* 0x0000000414027c25 */ /* 0x000fe2000f8e0002 */
[----:B------:R-:W-:-:S02]  /*21830*/  ULDC UR4, c[0x0][0xa8c] ;  /* 0x0002a30000047ab9 */ /* 0x000fc40000000800 */
[----:B------:R-:W-:Y:S01]  /*21840*/  ISETP.GE.AND P4, PT, R215, UR4, PT ;  /* 0x00000004d7007c0c */ /* 0x000fe2000bf86270 */
[----:B------:R-:W-:Y:S01]  /*21850*/  IMAD.IADD R3, R3, 0x1, R63 ;  /* 0x0000000103037824 */ /* 0x000fe200078e023f */
[C---:B------:R-:W-:Y:S01]  /*21860*/  LEA R62, P5, R2.reuse, UR6, 0x1 ;  /* 0x00000006023e7c11 */ /* 0x040fe2000f8a08ff */
[C---:B------:R-:W-:Y:S02]  /*21870*/  VIADD R0, R215.reuse, 0x40 ;  /* 0x00000040d7007836 */ /* 0x040fe40000000000 */
[----:B------:R-:W-:Y:S01]  /*21880*/  VIADD R64, R215, 0x80 ;  /* 0x00000080d7407836 */ /* 0x000fe20000000000 */
[----:B------:R-:W-:Y:S02]  /*21890*/  LEA.HI.X R63, R2, UR7, R3, 0x1, P5 ;  /* 0x00000007023f7c11 */ /* 0x000fe4000a8f0c03 */
[----:B------:R-:W-:Y:S02]  /*218a0*/  ISETP.GE.AND P3, PT, R0, UR4, PT ;  /* 0x0000000400007c0c */ /* 0x000fe4000bf66270 */
[----:B------:R-:W-:-:S03]  /*218b0*/  ISETP.GE.AND P5, PT, R64, UR4, PT ;  /* 0x0000000440007c0c */ /* 0x000fc6000bfa6270 */
[----:B-----5:R0:W-:Y:S08]  /*218c0*/  @!P4 STG.E.128 desc[UR40][R62.64], R4 ;  /* 0x000000043e00c986 */ /* 0x0201f0000c101d28 */
[----:B------:R0:W-:Y:S04]  /*218d0*/  @!P3 STG.E.128 desc[UR40][R62.64+0x80], R28 ;  /* 0x0000801c3e00b986 */ /* 0x0001e8000c101d28 */
[----:B------:R0:W-:Y:S02]  /*218e0*/  @!P5 STG.E.128 desc[UR40][R62.64+0x100], R44 ;  /* 0x0001002c3e00d986 */ /* 0x0001e4000c101d28 */
.L_x_4318:
[----:B------:R-:W-:Y:S05]  /*218f0*/  BSYNC B1 ;  /* 0x0000000000017941 */ /* 0x000fea0003800000 */
.L_x_4317:
[----:B------:R-:W-:Y:S04]  /*21900*/  BSSY B1, `(.L_x_4319) ;  /* 0x0000017000017945 */ /* 0x000fe80003800000 */
[----:B------:R-:W-:Y:S05]  /*21910*/  @P0 BRA `(.L_x_4320) ;  /* 0x0000000000540947 */ /* 0x000fea0003800000 */
[----:B0----5:R-:W-:Y:S01]  /*21920*/  IADD3 R5, P0, R20, 0x20, RZ ;  /* 0x0000002014057810 */ /* 0x021fe20007f1e0ff */
        /* <DEDUP_REMOVED lines=20> */
.L_x_4320:
[----:B------:R-:W-:Y:S05]  /*21a70*/  BSYNC B1 ;  /* 0x0000000000017941 */ /* 0x000fea0003800000 */
.L_x_4319:
[----:B------:R-:W-:Y:S04]  /*21a80*/  BSSY B1, `(.L_x_4321) ;  /* 0x0000017000017945 */ /* 0x000fe80003800000 */
[----:B------:R-:W-:Y:S05]  /*21a90*/  @P1 BRA `(.L_x_4322) ;  /* 0x0000000000541947 */ /* 0x000fea0003800000 */
[----:B01---5:R-:W-:Y:S01]  /*21aa0*/  IADD3 R5, P0, R20, 0x40, RZ ;  /* 0x0000004014057810 */ /* 0x023fe20007f1e0ff */
        /* <DEDUP_REMOVED lines=20> */
.L_x_4322:
[----:B------:R-:W-:Y:S05]  /*21bf0*/  BSYNC B1 ;  /* 0x0000000000017941 */ /* 0x000fea0003800000 */
.L_x_4321:
[----:B------:R-:W-:Y:S05]  /*21c00*/  @P2 BRA `(.L_x_4323) ;  /* 0x0000000c000c2947 */ /* 0x000fea0003800000 */
[----:B012--5:R-:W-:Y:S01]  /*21c10*/  IADD3 R5, P0, R20, 0x60, RZ ;  /* 0x0000006014057810 */ /* 0x027fe20007f1e0ff */
[----:B------:R-:W-:Y:S01]  /*21c20*/  ULDC.64 UR4, c[0x0][0xad8] ;  /* 0x0002b60000047ab9 */ /* 0x000fe20000000a00 */
[----:B------:R-:W-:Y:S01]  /*21c30*/  IMAD.MOV.U32 R2, RZ, RZ, R60 ;  /* 0x000000ffff027224 */ /* 0x000fe200078e003c */
[----:B------:R-:W-:Y:S01]  /*21c40*/  ULDC.64 UR6, c[0x0][0xa80] ;  /* 0x0002a00000067ab9 */ /* 0x000fe20000000a00 */
[----:B------:R-:W-:Y:S02]  /*21c50*/  IMAD.MOV.U32 R3, RZ, RZ, R65 ;  /* 0x000000ffff037224 */ /* 0x000fe400078e0041 */
        /* <DEDUP_REMOVED lines=18> */
.L_x_4314:
        /* <DEDUP_REMOVED lines=15> */
[----:B------:R-:W-:Y:S01]  /*21e70*/  ISETP.GT.AND P2, PT, R235, 0x7f, PT ;  /* 0x0000007feb00780c */ /* 0x000fe20003f44270 */
[----:B------:R-:W-:-:S12]  /*21e80*/  @P1 BRA `(.L_x_4324) ;  /* 0x0000000000101947 */ /* 0x000fd80003800000 */
[----:B------:R-:W-:Y:S05]  /*21e90*/  @!P0 BRA `(.L_x_4324) ;  /* 0x00000000000c8947 */ /* 0x000fea0003800000 */
[----:B------:R-:W2:Y:S04]  /*21ea0*/  LDG.E R0, desc[UR40][R2.64] ;  /* 0x0000002802007981 */ /* 0x000ea8000c1e1900 */
[----:B-----5:R-:W2:Y:S02]  /*21eb0*/  LDG.E R7, desc[UR40][R2.64+0x4] ;  /* 0x0000042802077981 */ /* 0x020ea4000c1e1900 */
[----:B--2---:R-:W-:-:S07]  /*21ec0*/  IMAD.IADD R7, R7, 0x1, -R0 ;  /* 0x0000000107077824 */ /* 0x004fce00078e0a00 */
.L_x_4324:
[----:B------:R-:W-:Y:S01]  /*21ed0*/  SHF.R.S32.HI R0, RZ, 0x1f, R223 ;  /* 0x0000001fff007819 */ /* 0x000fe200000114df */
[----:B------:R-:W-:Y:S01]  /*21ee0*/  BSSY B1, `(.L_x_4325) ;  /* 0x000001d000017945 */ /* 0x000fe20003800000 */
[----:B------:R-:W-:Y:S02]  /*21ef0*/  SHF.R.S32.HI R8, RZ, 0x1f, R222 ;  /* 0x0000001fff087819 */ /* 0x000fe400000114de */
[----:B------:R-:W-:Y:S02]  /*21f00*/  SHF.R.S32.HI R12, RZ, 0x1f, R215 ;  /* 0x0000001fff0c7819 */ /* 0x000fe400000114d7 */
[----:B------:R-:W-:Y:S02]  /*21f10*/  SEL R11, R223, RZ, !P0 ;  /* 0x000000ffdf0b7207 */ /* 0x000fe40004000000 */
[----:B------:R-:W-:Y:S02]  /*21f20*/  SEL R10, R0, RZ, !P0 ;  /* 0x000000ff000a7207 */ /* 0x000fe40004000000 */
[----:B-----5:R-:W-:Y:S01]  /*21f30*/  SHF.R.S32.HI R6, RZ, 0x1f, R9 ;  /* 0x0000001fff067819 */ /* 0x020fe20000011409 */
[----:B------:R-:W-:Y:S06]  /*21f40*/  @P2 BRA `(.L_x_4326) ;  /* 0x0000000000582947 */ /* 0x000fec0003800000 */
[----:B---3--:R-:W2:Y:S02]  /*21f50*/  S2R R2, SR_TID.X ;  /* 0x0000000000027919 */ /* 0x008ea40000002100 */
[----:B--2---:R-:W-:-:S04]  /*21f60*/  IMAD R0, R224, 0x80, R2 ;  /* 0x00000080e0007824 */ /* 0x004fc800078e0202 */
[----:B------:R-:W-:-:S05]  /*21f70*/  VIADD R0, R0, 0xffffff80 ;  /* 0xffffff8000007836 */ /* 0x000fca0000000000 */
[----:B------:R-:W-:-:S13]  /*21f80*/  ISETP.GE.AND P0, PT, R0, R7, PT ;  /* 0x000000070000720c */ /* 0x000fda0003f06270 */
[----:B------:R-:W-:Y:S05]  /*21f90*/  @P0 BRA `(.L_x_4326) ;  /* 0x0000000000440947 */ /* 0x000fea0003800000 */
[----:B------:R-:W-:Y:S01]  /*21fa0*/  IADD3 R2, P0, R0, R9, RZ ;  /* 0x0000000900027210 */ /* 0x000fe20007f1e0ff */
        /* <DEDUP_REMOVED lines=16> */
.L_x_4326:
[----:B------:R-:W-:Y:S05]  /*220b0*/  BSYNC B1 ;  /* 0x0000000000017941 */ /* 0x000fea0003800000 */
.L_x_4325:
[----:B------:R-:W-:Y:S01]  /*220c0*/  ULDC.64 UR4, c[0x0][0xaa0] ;  /* 0x0002a80000047ab9 */ /* 0x000fe20000000a00 */
[----:B---3--:R-:W-:Y:S01]  /*220d0*/  IMAD.MOV.U32 R2, RZ, RZ, R215 ;  /* 0x000000ffff027224 */ /* 0x008fe200078e00d7 */
[----:B------:R-:W-:Y:S01]  /*220e0*/  BSSY B1, `(.L_x_4327) ;  /* 0x000002e000017945 */ /* 0x000fe20003800000 */
[----:B--2---:R-:W-:Y:S02]  /*220f0*/  IMAD.MOV.U32 R3, RZ, RZ, R12 ;  /* 0x000000ffff037224 */ /* 0x004fe400078e000c */
[----:B------:R-:W-:Y:S02]  /*22100*/  IMAD R0, R6, UR4, RZ ;  /* 0x0000000406007c24 */ /* 0x000fe4000f8e02ff */
[----:B------:R-:W-:-:S04]  /*22110*/  IMAD.WIDE.U32 R2, R9, UR4, R2 ;  /* 0x0000000409027c25 */ /* 0x000fc8000f8e0002 */
[----:B------:R-:W-:Y:S01]  /*22120*/  IMAD R9, R9, UR5, R0 ;  /* 0x0000000509097c24 */ /* 0x000fe2000f8e0200 */
[----:B------:R-:W-:Y:S01]  /*22130*/  ULDC.64 UR4, c[0x0][0xae0] ;  /* 0x0002b80000047ab9 */ /* 0x000fe20000000a00 */
[----:B------:R-:W-:Y:S01]  /*22140*/  IMAD R13, R224, -0x80, R7 ;  /* 0xffffff80e00d7824 */ /* 0x000fe200078e0207 */
[----:B------:R-:W-:Y:S01]  /*22150*/  SHF.R.S32.HI R7, RZ, 0x1f, R216 ;  /* 0x0000001fff077819 */ /* 0x000fe200000114d8 */
[----:B------:R-:W-:Y:S02]  /*22160*/  IMAD.IADD R3, R3, 0x1, R9 ;  /* 0x0000000103037824 */ /* 0x000fe400078e0209 */
[----:B------:R-:W-:Y:S01]  /*22170*/  IMAD R5, R8, UR4, RZ ;  /* 0x0000000408057c24 */ /* 0x000fe2000f8e02ff */
[C---:B------:R-:W-:Y:S01]  /*22180*/  ISETP.GE.AND P1, PT, R216.reuse, R13, PT ;  /* 0x0000000dd800720c */ /* 0x040fe20003f26270 */
[----:B------:R-:W-:Y:S02]  /*22190*/  VIADD R0, R216, 0x20 ;  /* 0x00000020d8007836 */ /* 0x000fe40000000000 */
[----:B------:R-:W-:-:S02]  /*221a0*/  IMAD R5, R222, UR5, R5 ;  /* 0x00000005de057c24 */ /* 0x000fc4000f8e0205 */
[----:B------:R-:W-:Y:S01]  /*221b0*/  IMAD.WIDE.U32 R2, R222, UR4, R2 ;  /* 0x00000004de027c25 */ /* 0x000fe2000f8e0002 */
[----:B------:R-:W-:Y:S01]  /*221c0*/  ULDC.64 UR4, c[0x0][0xae8] ;  /* 0x0002ba0000047ab9 */ /* 0x000fe20000000a00 */
[-C--:B------:R-:W-:Y:S02]  /*221d0*/  ISETP.GE.AND P2, PT, R0, R13.reuse, PT ;  /* 0x0000000d0000720c */ /* 0x080fe40003f46270 */
[----:B------:R-:W-:Y:S02]  /*221e0*/  VIADD R4, R216, 0x40 ;  /* 0x00000040d8047836 */ /* 0x000fe40000000000 */
[----:B------:R-:W-:Y:S02]  /*221f0*/  IMAD.IADD R3, R3, 0x1, R5 ;  /* 0x0000000103037824 */ /* 0x000fe400078e0205 */
[----:B------:R-:W-:Y:S01]  /*22200*/  IMAD R0, R10, UR4, RZ ;  /* 0x000000040a007c24 */ /* 0x000fe2000f8e02ff */
[----:B------:R-:W-:Y:S01]  /*22210*/  ISETP.GE.AND P0, PT, R4, R13, PT ;  /* 0x0000000d0400720c */ /* 0x000fe20003f06270 */
[----:B------:R-:W-:-:S04]  /*22220*/  IMAD.WIDE.U32 R4, R11, UR4, R2 ;  /* 0x000000040b047c25 */ /* 0x000fc8000f8e0002 */
[----:B------:R-:W-:Y:S02]  /*22230*/  IMAD R9, R11, UR5, R0 ;  /* 0x000000050b097c24 */ /* 0x000fe4000f8e0200 */
[----:B------:R-:W-:Y:S02]  /*22240*/  IMAD.MOV.U32 R6, RZ, RZ, R216 ;  /* 0x000000ffff067224 */ /* 0x000fe400078e00d8 */
[----:B------:R-:W-:Y:S02]  /*22250*/  VIADD R0, R216, 0x60 ;  /* 0x00000060d8007836 */ /* 0x000fe40000000000 */
[----:B------:R-:W-:-:S04]  /*22260*/  IMAD.WIDE R6, R224, 0x80, R6 ;  /* 0x00000080e0067825 */ /* 0x000fc800078e0206 */
[----:B------:R-:W-:Y:S01]  /*22270*/  IMAD.IADD R11, R5, 0x1, R9 ;  /* 0x00000001050b7824 */ /* 0x000fe200078e0209 */
[----:B------:R-:W-:Y:S06]  /*22280*/  @P1 BRA `(.L_x_4328) ;  /* 0x00000000004c1947 */ /* 0x000fec0003800000 */
[C---:B------:R-:W-:Y:S01]  /*22290*/  VIADD R2, R215.reuse, 0x40 ;  /* 0x00000040d7027836 */ /* 0x040fe20000000000 */
[----:B------:R-:W-:Y:S01]  /*222a0*/  ULDC UR4, c[0x0][0xa8c] ;  /* 0x0002a30000047ab9 */ /* 0x000fe20000000800 */
[----:B------:R-:W-:Y:S01]  /*222b0*/  ULDC.64 UR6, c[0x0][0xad8] ;  /* 0x0002b60000067ab9 */ /* 0x000fe20000000a00 */
        /* <DEDUP_REMOVED lines=16> */
.L_x_4328:
[----:B------:R-:W-:Y:S05]  /*223c0*/  BSYNC B1 ;  /* 0x0000000000017941 */ /* 0x000fea0003800000 */
.L_x_4327:
        /* <DEDUP_REMOVED lines=24> */
.L_x_4330:
[----:B------:R-:W-:Y:S05]  /*22550*/  BSYNC B1 ;  /* 0x0000000000017941 */ /* 0x000fea0003800000 */
.L_x_4329:
[----:B------:R-:W-:Y:S04]  /*22560*/  BSSY B1, `(.L_x_4331) ;  /* 0x0000017000017945 */ /* 0x000fe80003800000 */
[----:B------:R-:W-:Y:S05]  /*22570*/  @P0 BRA `(.L_x_4332) ;  /* 0x0000000000540947 */ /* 0x000fea0003800000 */
[----:B--23--:R-:W-:Y:S01]  /*22580*/  IADD3 R9, P0, R6, 0x40, RZ ;  /* 0x0000004006097810 */ /* 0x00cfe20007f1e0ff */
        /* <DEDUP_REMOVED lines=20> */
.L_x_4332:
[----:B------:R-:W-:Y:S05]  /*226d0*/  BSYNC B1 ;  /* 0x0000000000017941 */ /* 0x000fea0003800000 */
.L_x_4331:
        /* <DEDUP_REMOVED lines=22> */
.L_x_4323:
[----:B------:R-:W-:Y:S05]  /*22840*/  BSYNC B0 ;  /* 0x0000000000007941 */ /* 0x000fea0003800000 */
.L_x_4313:
[----:B------:R-:W-:Y:S02]  /*22850*/  ULDC UR4, c[0x0][0xc14] ;  /* 0x0003050000047ab9 */ /* 0x000fe40000000800 */
[----:B-1----:R-:W-:-:S13]  /*22860*/  ISETP.GE.AND P0, PT, R211, UR4, PT ;  /* 0x00000004d3007c0c */ /* 0x002fda000bf06270 */
[----:B------:R-:W-:Y:S05]  /*22870*/  @!P0 BRA `(.L_x_4333) ;  /* 0xfffffde800308947 */ /* 0x000fea000383ffff */
[----:B------:R-:W-:Y:S05]  /*22880*/  BRA `(.L_x_4112) ;  /* 0x0000007800707947 */ /* 0x000fea0003800000 */
.L_x_4110:
        /* <DEDUP_REMOVED lines=15> */
[----:B------:R-:W2:Y:S01]  /*22980*/  LDS.128 R16, [UR4+0x2a8d0] ;  /* 0x02a8d004ff107984 */ /* 0x000ea20008000c00 */
[----:B------:R-:W-:Y:S06]  /*22990*/  BAR.ARV 0x4, 0x180 ;  /* 0x0106000000007b1d */ /* 0x000fec0000002000 */
[----:B------:R-:W-:Y:S05]  /*229a0*/  BRA `(.L_x_4335) ;  /* 0x0000000800847947 */ /* 0x000fea0003800000 */
.L_x_4334:
        /* <DEDUP_REMOVED lines=12> */
[C---:B------:R-:W-:Y:S01]  /*22a70*/  ISETP.GE.U32.AND P2, PT, R0.reuse, 0x2, PT ;  /* 0x000000020000780c */ /* 0x040fe20003f46070 */
[----:B------:R-:W-:Y:S01]  /*22a80*/  IMAD.MOV.U32 R16, RZ, RZ, RZ ;  /* 0x000000ffff107224 */ /* 0x000fe200078e00ff */
        /* <DEDUP_REMOVED lines=20> */
[----:B------:R-:W-:Y:S01]  /*22bd0*/  IMAD.MOV.U32 R3, RZ, RZ, R6 ;  /* 0x000000ffff037224 */ /* 0x000fe200078e0006 */
[----:B--2---:R-:W-:-:S13]  /*22be0*/  ISETP.GT.AND P6, PT, R6, UR6, PT ;  /* 0x0000000606007c0c */ /* 0x004fda000bfc4270 */
[----:B------:R-:W-:Y:S05]  /*22bf0*/  @P6 BRA `(.L_x_4336) ;  /* 0x00000000009c6947 */ /* 0x000fea0003800000 */
[----:B------:R-:W0:Y:S01]  /*22c00*/  LDC R5, c[0x0][0xc14] ;  /* 0x00030500ff057b82 */ /* 0x000e220000000800 */
[----:B------:R-:W-:Y:S01]  /*22c10*/  IMAD.MOV.U32 R6, RZ, RZ, R3 ;  /* 0x000000ffff067224 */ /* 0x000fe200078e0003 */
[----:B------:R-:W-:Y:S01]  /*22c20*/  UMOV UR4, URZ ;  /* 0x0000003f00047c82 */ /* 0x000fe20008000000 */
[----:B------:R-:W-:Y:S01]  /*22c30*/  ULDC UR7, c[0x0][0xc14] ;  /* 0x0003050000077ab9 */ /* 0x000fe20000000800 */
[----:B------:R-:W-:-:S05]  /*22c40*/  ULDC UR5, c[0x0][0xc10] ;  /* 0x0003040000057ab9 */ /* 0x000fca0000000800 */
.L_x_4340:
[----:B------:R-:W-:Y:S01]  /*22c50*/  UIADD3 UR4, UR4, 0x1f, URZ ;  /* 0x0000001f04047890 */ /* 0x000fe2000fffe03f */
[----:B------:R-:W-:-:S05]  /*22c60*/  IMAD.U32 R19, RZ, RZ, UR7 ;  /* 0x00000007ff137e24 */ /* 0x000fca000f8e00ff */
[----:B0-----:R-:W-:-:S13]  /*22c70*/  ISETP.LE.AND P6, PT, R5, UR4, PT ;  /* 0x0000000405007c0c */ /* 0x001fda000bfc3270 */
[----:B------:R-:W-:Y:S05]  /*22c80*/  @P6 BRA `(.L_x_4337) ;  /* 0x0000000400a86947 */ /* 0x000fea0003800000 */
        /* <DEDUP_REMOVED lines=8> */
.L_x_4339:
[----:B------:R-:W-:Y:S05]  /*22d10*/  BSYNC B0 ;  /* 0x0000000000007941 */ /* 0x000fea0003800000 */
.L_x_4338:
        /* <DEDUP_REMOVED lines=21> */
.L_x_4336:
[----:B------:R-:W-:-:S04]  /*22e70*/  IMAD.IADD R6, R6, 0x1, -R3 ;  /* 0x0000000106067824 */ /* 0x000fc800078e0a03 */
[----:B------:R-:W-:-:S05]  /*22e80*/  IMAD R2, R5, UR5, R6 ;  /* 0x0000000505027c24 */ /* 0x000fca000f8e0206 */
[----:B------:R-:W-:Y:S02]  /*22e90*/  ISETP.GT.AND P0, PT, R2, UR6, PT ;  /* 0x0000000602007c0c */ /* 0x000fe4000bf04270 */
[----:B------:R-:W0:Y:S11]  /*22ea0*/  LDC.64 R2, c[0x0][0xc68] ;  /* 0x00031a00ff027b82 */ /* 0x000e360000000a00 */
[----:B------:R-:W-:-:S04]  /*22eb0*/  VOTE.ANY R11, PT, !P0 ;  /* 0x00000000000b7806 */ /* 0x000fc800040e0100 */
[----:B------:R-:W1:Y:S02]  /*22ec0*/  POPC R7, R11 ;  /* 0x0000000b00077309 */ /* 0x000e640000000000 */
[----:B-1----:R-:W-:-:S04]  /*22ed0*/  VIADD R19, R7, UR4 ;  /* 0x0000000407137c36 */ /* 0x002fc80008000000 */
[----:B0-----:R-:W-:-:S05]  /*22ee0*/  IMAD.WIDE R2, R19, 0x4, R2 ;  /* 0x0000000413027825 */ /* 0x001fca00078e0202 */
[----:B------:R-:W2:Y:S01]  /*22ef0*/  LDG.E R9, desc[UR40][R2.64] ;  /* 0x0000002802097981 */ /* 0x000ea2000c1e1900 */
[----:B------:R-:W-:-:S03]  /*22f00*/  ISETP.NE.AND P0, PT, R11, RZ, PT ;  /* 0x000000ff0b00720c */ /* 0x000fc60003f05270 */
[----:B------:R-:W2:Y:S02]  /*22f10*/  SHFL.IDX PT, R4, R4, R7, 0x1f ;  /* 0x00001f0704047589 */ /* 0x000ea400000e0000 */
[----:B--2---:R-:W-:-:S05]  /*22f20*/  IMAD R8, R4, R9, RZ ;  /* 0x0000000904087224 */ /* 0x004fca00078e02ff */
[----:B------:R-:W-:-:S04]  /*22f30*/  IABS R10, R8 ;  /* 0x00000008000a7213 */ /* 0x000fc80000000000 */
[----:B------:R-:W0:Y:S08]  /*22f40*/  I2F.RP R12, R10 ;  /* 0x0000000a000c7306 */ /* 0x000e300000209400 */
[----:B0-----:R-:W0:Y:S02]  /*22f50*/  MUFU.RCP R12, R12 ;  /* 0x0000000c000c7308 */ /* 0x001e240000001000 */
[----:B0-----:R-:W-:-:S06]  /*22f60*/  VIADD R13, R12, 0xffffffe ;  /* 0x0ffffffe0c0d7836 */ /* 0x001fcc0000000000 */
[----:B------:R0:W1:Y:S01]  /*22f70*/  F2I.FTZ.U32.TRUNC.NTZ R3, R13 ;  /* 0x0000000d00037305 */ /* 0x000062000021f000 */
[----:B------:R-:W-:Y:S05]  /*22f80*/  @!P0 BRA `(.L_x_4341) ;  /* 0x0000000000088947 */ /* 0x000fea0003800000 */
[----:B------:R-:W-:-:S06]  /*22f90*/  VIADD R16, R7, 0xffffffff ;  /* 0xffffffff07107836 */ /* 0x000fcc0000000000 */
[----:B------:R2:W3:Y:S02]  /*22fa0*/  SHFL.IDX PT, R16, R5, R16, 0x1f ;  /* 0x00001f1005107589 */ /* 0x0004e400000e0000 */
.L_x_4341:
[--C-:B-12---:R-:W-:Y:S02]  /*22fb0*/  IMAD.MOV R5, RZ, RZ, -R3.reuse ;  /* 0x000000ffff057224 */ /* 0x106fe400078e0a03 */
[----:B---3--:R-:W-:Y:S01]  /*22fc0*/  IMAD R16, R16, UR5, R6 ;  /* 0x0000000510107c24 */ /* 0x008fe2000f8e0206 */
[----:B------:R-:W-:Y:S01]  /*22fd0*/  IABS R6, R8 ;  /* 0x0000000800067213 */ /* 0x000fe20000000000 */
[----:B------:R-:W-:Y:S02]  /*22fe0*/  IMAD R5, R5, R10, RZ ;  /* 0x0000000a05057224 */ /* 0x000fe400078e02ff */
[----:B------:R-:W-:Y:S02]  /*22ff0*/  IMAD.MOV.U32 R2, RZ, RZ, RZ ;  /* 0x000000ffff027224 */ /* 0x000fe400078e00ff */
[----:B------:R-:W-:Y:S02]  /*23000*/  IMAD.MOV R6, RZ, RZ, -R6 ;  /* 0x000000ffff067224 */ /* 0x000fe400078e0a06 */
[----:B------:R-:W-:Y:S01]  /*23010*/  IMAD.HI.U32 R2, R3, R5, R2 ;  /* 0x0000000503027227 */ /* 0x000fe200078e0002 */
[----:B------:R-:W-:-:S04]  /*23020*/  IADD3 R5, -R16, UR6, RZ ;  /* 0x0000000610057c10 */ /* 0x000fc8000fffe1ff */
        /* <DEDUP_REMOVED lines=17> */
[----:B------:R-:W-:-:S04]  /*23140*/  VIADDMNMX R9, R10, UR5, R9, PT ;  /* 0x000000050a097c46 */ /* 0x000fc8000b800109 */
        /* <DEDUP_REMOVED lines=8> */
[----:B------:R-:W-:Y:S02]  /*231d0*/  IMAD R11, R2, R7, RZ ;  /* 0x00000007020b7224 */ /* 0x000fe400078e02ff */
[----:B------:R-:W-:-:S04]  /*231e0*/  IMAD.MOV.U32 R2, RZ, RZ, RZ ;  /* 0x000000ffff027224 */ /* 0x000fc800078e00ff */
[----:B------:R-:W-:Y:S01]  /*231f0*/  IMAD.HI.U32 R2, R3, R11, R2 ;  /* 0x0000000b03027227 */ /* 0x000fe200078e0002 */
[----:B------:R-:W-:Y:S02]  /*23200*/  IABS R11, R5 ;  /* 0x00000005000b7213 */ /* 0x000fe40000000000 */
[C---:B------:R-:W-:Y:S01]  /*23210*/  LOP3.LUT R3, R5.reuse, R9, RZ, 0x3c, !PT ;  /* 0x0000000905037212 */ /* 0x040fe200078e3cff */
[----:B------:R-:W-:Y:S02]  /*23220*/  IMAD.IADD R5, R5, 0x1, R6 ;  /* 0x0000000105057824 */ /* 0x000fe400078e0206 */
[----:B------:R-:W-:Y:S01]  /*23230*/  IMAD.HI.U32 R2, R2, R11, RZ ;  /* 0x0000000b02027227 */ /* 0x000fe200078e00ff */
[----:B------:R-:W-:-:S03]  /*23240*/  ISETP.GE.AND P2, PT, R3, RZ, PT ;  /* 0x000000ff0300720c */ /* 0x000fc60003f46270 */
[----:B------:R-:W-:-:S05]  /*23250*/  IMAD R8, R2, R8, R11 ;  /* 0x0000000802087224 */ /* 0x000fca00078e020b */
[----:B------:R-:W-:-:S13]  /*23260*/  ISETP.GT.U32.AND P1, PT, R7, R8, PT ;  /* 0x000000080700720c */ /* 0x000fda0003f24070 */
[----:B------:R-:W-:Y:S02]  /*23270*/  @!P1 IMAD.IADD R8, R8, 0x1, -R7 ;  /* 0x0000000108089824 */ /* 0x000fe400078e0a07 */
[----:B------:R-:W-:Y:S01]  /*23280*/  @!P1 VIADD R2, R2, 0x1 ;  /* 0x0000000102029836 */ /* 0x000fe20000000000 */
[----:B------:R-:W-:Y:S02]  /*23290*/  ISETP.NE.AND P1, PT, R9, RZ, PT ;  /* 0x000000ff0900720c */ /* 0x000fe40003f25270 */
[----:B------:R-:W-:-:S13]  /*232a0*/  ISETP.GE.U32.AND P0, PT, R8, R7, PT ;  /* 0x000000070800720c */ /* 0x000fda0003f06070 */
[----:B------:R-:W-:-:S04]  /*232b0*/  @P0 VIADD R2, R2, 0x1 ;  /* 0x0000000102020836 */ /* 0x000fc80000000000 */
[----:B------:R-:W-:Y:S01]  /*232c0*/  @!P2 IMAD.MOV R2, RZ, RZ, -R2 ;  /* 0x000000ffff02a224 */ /* 0x000fe200078e0a02 */
[----:B------:R-:W-:Y:S01]  /*232d0*/  @!P1 LOP3.LUT R2, RZ, R9, RZ, 0x33, !PT ;  /* 0x00000009ff029212 */ /* 0x000fe200078e33ff */
[----:B------:R-:W-:-:S03]  /*232e0*/  IMAD.MOV R9, RZ, RZ, -R9 ;  /* 0x000000ffff097224 */ /* 0x000fc600078e0a09 */
[----:B------:R-:W-:Y:S01]  /*232f0*/  LOP3.LUT R17, RZ, R2, RZ, 0x33, !PT ;  /* 0x00000002ff117212 */ /* 0x000fe200078e33ff */
[----:B------:R-:W-:-:S04]  /*23300*/  IMAD R18, R2, R9, R5 ;  /* 0x0000000902127224 */ /* 0x000fc800078e0205 */
[----:B------:R-:W-:Y:S01]  /*23310*/  IMAD.IADD R17, R4, 0x1, R17 ;  /* 0x0000000104117824 */ /* 0x000fe200078e0211 */
[----:B------:R-:W-:Y:S06]  /*23320*/  BRA `(.L_x_4342) ;  /* 0x00000000000c7947 */ /* 0x000fec0003800000 */
.L_x_4337:
[----:B------:R-:W-:Y:S02]  /*23330*/  IMAD.MOV.U32 R17, RZ, RZ, RZ ;  /* 0x000000ffff117224 */ /* 0x000fe400078e00ff */
[----:B------:R-:W-:Y:S02]  /*23340*/  IMAD.U32 R16, RZ, RZ, UR6 ;  /* 0x00000006ff107e24 */ /* 0x000fe4000f8e00ff */
[----:B------:R-:W-:-:S07]  /*23350*/  IMAD.MOV.U32 R18, RZ, RZ, RZ ;  /* 0x000000ffff127224 */ /* 0x000fce00078e00ff */
.L_x_4342:
[----:B------:R-:W-:-:S13]  /*23360*/  ISETP.NE.AND P0, PT, R0, RZ, PT ;  /* 0x000000ff0000720c */ /* 0x000fda0003f05270 */
[----:B------:R-:W1:Y:S01]  /*23370*/  @!P0 S2R R3, SR_CgaCtaId ;  /* 0x0000000000038919 */ /* 0x000e620000008800 */
[----:B------:R-:W-:-:S04]  /*23380*/  @!P0 MOV R0, 0x400 ;  /* 0x0000040000008802 */ /* 0x000fc80000000f00 */
[----:B-1----:R-:W-:-:S05]  /*23390*/  @!P0 LEA R0, R3, R0, 0x18 ;  /* 0x0000000003008211 */ /* 0x002fca00078ec0ff */
[----:B------:R1:W-:Y:S01]  /*233a0*/  @!P0 STS.128 [R0+0x2a8d0], R16 ;  /* 0x02a8d01000008388 */ /* 0x0003e20000000c00 */
[----:B------:R-:W-:Y:S06]  /*233b0*/  BAR.ARV 0x5, 0x180 ;  /* 0x0146000000007b1d */ /* 0x000fec0000002000 */
.L_x_4335:
[----:B-1----:R-:W-:Y:S01]  /*233c0*/  IMAD.MOV.U32 R0, RZ, RZ, 0x1 ;  /* 0x00000001ff007424 */ /* 0x002fe200078e00ff */
[----:B------:R1:W-:Y:S01]  /*233d0*/  STL [R1+0x4], RZ ;  /* 0x000004ff01007387 */ /* 0x0003e20000100800 */
[----:B------:R-:W-:Y:S02]  /*233e0*/  ULDC UR4, c[0x0][0xc14] ;  /* 0x0003050000047ab9 */ /* 0x000fe40000000800 */
[----:B--2---:R-:W-:Y:S01]  /*233f0*/  ISETP.GE.AND P0, PT, R19, UR4, PT ;  /* 0x0000000413007c0c */ /* 0x004fe2000bf06270 */
[----:B------:R1:W-:Y:S04]  /*23400*/  STL [R1+0xc], R0 ;  /* 0x00000c0001007387 */ /* 0x0003e80000100800 */
[----:B------:R1:W-:Y:S08]  /*23410*/  STL [R1+0x40], RZ ;  /* 0x000040ff01007387 */ /* 0x0003f00000100800 */
[----:B-1----:R-:W-:Y:S05]  /*23420*/  @P0 BRA `(.L_x_4343) ;  /* 0x0000006800840947 */ /* 0x002fea0003800000 */
[----:B------:R-:W1:Y:S01]  /*23430*/  S2R R7, SR_TID.X ;  /* 0x0000000000077919 */ /* 0x000e620000002100 */
[----:B------:R-:W-:Y:S01]  /*23440*/  BSSY B7, `(.L_x_4343) ;  /* 0x000069f000077945 */ /* 0x000fe20003800000 */
[----:B------:R-:W-:Y:S01]  /*23450*/  ULDC.64 UR42, c[0x0][0x198] ;  /* 0x00006600002a7ab9 */ /* 0x000fe20000000a00 */
[----:B------:R-:W-:Y:S01]  /*23460*/  ULOP3.LUT UR36, UR37, 0x1, URZ, 0xfc, !UPT ;  /* 0x0000000125247892 */ /* 0x000fe2000f8efc3f */
[----:B------:R-:W2:Y:S01]  /*23470*/  S2R R4, SR_TID.X ;  /* 0x0000000000047919 */ /* 0x000ea20000002100 */
[----:B------:R-:W-:Y:S01]  /*23480*/  ULOP3.LUT UR39, UR37, 0x2, URZ, 0xfc, !UPT ;  /* 0x0000000225277892 */ /* 0x000fe2000f8efc3f */
[----:B------:R-:W-:Y:S01]  /*23490*/  ULDC UR38, c[0x0][0xc] ;  /* 0x0000030000267ab9 */ /* 0x000fe20000000800 */
[C---:B-1----:R-:W-:Y:S01]  /*234a0*/  IMAD.SHL.U32 R0, R7.reuse, 0x40, RZ ;  /* 0x0000004007007824 */ /* 0x042fe200078e00ff */
[----:B0-----:R-:W-:Y:S02]  /*234b0*/  SHF.R.U32.HI R2, RZ, 0x1, R7 ;  /* 0x00000001ff027819 */ /* 0x001fe40000011607 */
[----:B------:R-:W-:-:S02]  /*234c0*/  R2P PR, R7, 0x6 ;  /* 0x0000000607007804 */ /* 0x000fc40000000000 */
[----:B------:R-:W-:Y:S02]  /*234d0*/  LOP3.LUT R3, R0, 0x180, RZ, 0xc0, !PT ;  /* 0x0000018000037812 */ /* 0x000fe400078ec0ff */
[----:B--2---:R-:W-:Y:S02]  /*234e0*/  LOP3.LUT R5, R4, 0x7f, RZ, 0xc0, !PT ;  /* 0x0000007f04057812 */ /* 0x004fe400078ec0ff */
[----:B------:R-:W-:Y:S01]  /*234f0*/  LOP3.LUT R2, R3, 0x30, R2, 0xf8, !PT ;  /* 0x0000003003027812 */ /* 0x000fe200078ef802 */
[----:B------:R-:W-:Y:S02]  /*23500*/  IMAD.SHL.U32 R3, R7, 0x80, RZ ;  /* 0x0000008007037824 */ /* 0x000fe400078e00ff */
[----:B------:R-:W-:-:S03]  /*23510*/  IMAD.SHL.U32 R6, R5, 0x40, RZ ;  /* 0x0000004005067824 */ /* 0x000fc600078e00ff */
[C---:B------:R-:W-:Y:S02]  /*23520*/  LOP3.LUT R4, R3.reuse, 0x380, RZ, 0xc0, !PT ;  /* 0x0000038003047812 */ /* 0x040fe400078ec0ff */
[----:B------:R-:W-:Y:S02]  /*23530*/  LOP3.LUT R3, R3, 0x400, RZ, 0xc0, !PT ;  /* 0x0000040003037812 */ /* 0x000fe400078ec0ff */
[----:B------:R-:W-:Y:S02]  /*23540*/  LOP3.LUT R4, R4, 0x10, R7, 0xf8, !PT ;  /* 0x0000001004047812 */ /* 0x000fe400078ef807 */
[----:B------:R-:W-:Y:S01]  /*23550*/  LOP3.LUT R6, R3, 0x1800, R6, 0xf8, !PT ;  /* 0x0000180003067812 */ /* 0x000fe200078ef806 */
[----:B------:R-:W-:-:S05]  /*23560*/  IMAD.SHL.U32 R3, R7, 0x10, RZ ;  /* 0x0000001007037824 */ /* 0x000fca00078e00ff */
[----:B------:R-:W-:Y:S01]  /*23570*/  LOP3.LUT R5, R4, 0x70, R3, 0x78, !PT ;  /* 0x0000007004057812 */ /* 0x000fe200078e7803 */
[----:B------:R-:W-:-:S03]  /*23580*/  IMAD.SHL.U32 R3, R7, 0x8, RZ ;  /* 0x0000000807037824 */ /* 0x000fc600078e00ff */
[----:B------:R-:W-:Y:S02]  /*23590*/  LOP3.LUT R9, R6, R5, RZ, 0xfc, !PT ;  /* 0x0000000506097212 */ /* 0x000fe400078efcff */
[----:B------:R-:W-:-:S03]  /*235a0*/  LOP3.LUT R3, R2, 0x30, R3, 0x78, !PT ;  /* 0x0000003002037812 */ /* 0x000fc600078e7803 */
[----:B------:R-:W-:Y:S01]  /*235b0*/  VIADD R8, R9, 0x40 ;  /* 0x0000004009087836 */ /* 0x000fe20000000000 */
[----:B------:R-:W-:Y:S01]  /*235c0*/  LOP3.LUT R7, R3, 0x640, R0, 0xf8, !PT ;  /* 0x0000064003077812 */ /* 0x000fe200078ef800 */
[----:B------:R-:W-:Y:S01]  /*235d0*/  IMAD.MOV.U32 R0, RZ, RZ, 0x20 ;  /* 0x00000020ff007424 */ /* 0x000fe200078e00ff */
[----:B------:R-:W-:Y:S01]  /*235e0*/  STL [R1+0x10], R9 ;  /* 0x0000100901007387 */ /* 0x000fe20000100800 */
[----:B------:R-:W-:-:S03]  /*235f0*/  @P2 VIADD R8, R9, 0xffffffc0 ;  /* 0xffffffc009082836 */ /* 0x000fc60000000000 */
[----:B------:R-:W-:Y:S01]  /*23600*/  SEL R0, R0, 0xffffffe0, !P1 ;  /* 0xffffffe000007807 */ /* 0x000fe20004800000 */
[----:B------:R-:W-:Y:S04]  /*23610*/  STL [R1], R7 ;  /* 0x0000000701007387 */ /* 0x000fe80000100800 */
[C---:B------:R-:W-:Y:S01]  /*23620*/  IMAD.IADD R3, R0.reuse, 0x1, R9 ;  /* 0x0000000100037824 */ /* 0x040fe200078e0209 */
[----:B------:R-:W-:Y:S01]  /*23630*/  STL [R1+0x24], R8 ;  /* 0x0000240801007387 */ /* 0x000fe20000100800 */
[----:B------:R-:W-:Y:S02]  /*23640*/  IMAD.IADD R2, R0, 0x1, R8 ;  /* 0x0000000100027824 */ /* 0x000fe400078e0208 */
[----:B------:R-:W-:Y:S01]  /*23650*/  IMAD.MOV.U32 R0, RZ, RZ, 0x1 ;  /* 0x00000001ff007424 */ /* 0x000fe200078e00ff */
[----:B------:R0:W-:Y:S04]  /*23660*/  STL [R1+0x28], R3 ;  /* 0x0000280301007387 */ /* 0x0001e80000100800 */
[----:B------:R1:W-:Y:S04]  /*23670*/  STL [R1+0x2c], R2 ;  /* 0x00002c0201007387 */ /* 0x0003e80000100800 */
[----:B------:R-:W-:Y:S01]  /*23680*/  STL [R1+0x40], RZ ;  /* 0x000040ff01007387 */ /* 0x000fe20000100800 */
[----:B0-----:R-:W-:-:S03]  /*23690*/  LOP3.LUT R3, R7, 0x2800, RZ, 0xfc, !PT ;  /* 0x0000280007037812 */ /* 0x001fc600078efcff */
[----:B------:R-:W-:Y:S01]  /*236a0*/  STL [R1+0x14], R0 ;  /* 0x0000140001007387 */ /* 0x000fe20000100800 */
[----:B-1----:R-:W-:-:S03]  /*236b0*/  LOP3.LUT R2, R7, 0x4800, RZ, 0xfc, !PT ;  /* 0x0000480007027812 */ /* 0x002fc600078efcff */
[----:B------:R-:W-:Y:S04]  /*236c0*/  STL [R1+0x8], RZ ;  /* 0x000008ff01007387 */ /* 0x000fe80000100800 */
[----:B------:R-:W-:Y:S04]  /*236d0*/  STL [R1+0x4], RZ ;  /* 0x000004ff01007387 */ /* 0x000fe80000100800 */
[----:B------:R0:W-:Y:S04]  /*236e0*/  STL [R1+0xc], R0 ;  /* 0x00000c0001007387 */ /* 0x0001e80000100800 */
[----:B------:R1:W-:Y:S04]  /*236f0*/  STL [R1+0x5c], R3 ;  /* 0x00005c0301007387 */ /* 0x0003e80000100800 */
[----:B------:R2:W-:Y:S01]  /*23700*/  STL [R1+0x58], R2 ;  /* 0x0000580201007387 */ /* 0x0005e20000100800 */
[----:B0-----:R-:W-:-:S02]  /*23710*/  LOP3.LUT R0, R7, 0x3000, RZ, 0xfc, !PT ;  /* 0x0000300007007812 */ /* 0x001fc400078efcff */
[----:B-1----:R-:W-:-:S03]  /*23720*/  LOP3.LUT R3, R7, 0x5000, RZ, 0xfc, !PT ;  /* 0x0000500007037812 */ /* 0x002fc600078efcff */
[----:B------:R0:W-:Y:S01]  /*23730*/  STL [R1+0x54], R0 ;  /* 0x0000540001007387 */ /* 0x0001e20000100800 */
[----:B--2---:R-:W-:-:S03]  /*23740*/  LOP3.LUT R2, R7, 0x3800, RZ, 0xfc, !PT ;  /* 0x0000380007027812 */ /* 0x004fc600078efcff */
[----:B------:R1:W-:Y:S04]  /*23750*/  STL [R1+0x50], R3 ;  /* 0x0000500301007387 */ /* 0x0003e80000100800 */
[----:B------:R1:W-:Y:S01]  /*23760*/  STL [R1+0x4c], R2 ;  /* 0x00004c0201007387 */ /* 0x0003e20000100800 */
[----:B0-----:R-:W-:-:S05]  /*23770*/  LOP3.LUT R0, R7, 0x5800, RZ, 0xfc, !PT ;  /* 0x0000580007007812 */ /* 0x001fca00078efcff */
[----:B------:R1:W-:Y:S02]  /*23780*/  STL [R1+0x48], R0 ;  /* 0x0000480001007387 */ /* 0x0003e40000100800 */
.L_x_4470:
[----:B------:R-:W-:Y:S05]  /*23790*/  YIELD ;  /* 0x0000000000007946 */ /* 0x000fea0003800000 */
[----:B------:R-:W-:Y:S01]  /*237a0*/  ULDC.64 UR4, c[0x0][0xa28] ;  /* 0x00028a0000047ab9 */ /* 0x000fe20000000a00 */
[----:B0-----:R-:W-:Y:S02]  /*237b0*/  CS2R R4, SRZ ;  /* 0x0000000000047805 */ /* 0x001fe4000001ff00 */
[----:B------:R-:W-:Y:S01]  /*237c0*/  ISETP.NE.U32.AND P0, PT, RZ, UR4, PT ;  /* 0x00000004ff007c0c */ /* 0x000fe2000bf05070 */
[----:B------:R-:W0:Y:S01]  /*237d0*/  LDC.64 R12, c[0x0][0xa00] ;  /* 0x00028000ff0c7b82 */ /* 0x000e220000000a00 */
[----:B-1-3--:R-:W-:Y:S01]  /*237e0*/  IMAD.MOV.U32 R0, RZ, RZ, RZ ;  /* 0x000000ffff007224 */ /* 0x00afe200078e00ff */
[----:B------:R-:W-:Y:S01]  /*237f0*/  ULDC.64 UR6, c[0x0][0xa08] ;  /* 0x0002820000067ab9 */ /* 0x000fe20000000a00 */
[----:B------:R-:W-:Y:S01]  /*23800*/  ISETP.NE.AND.EX P0, PT, RZ, UR5, PT, P0 ;  /* 0x00000005ff007c0c */ /* 0x000fe2000bf05300 */
[----:B------:R-:W-:Y:S01]  /*23810*/  ULDC.64 UR4, c[0x0][0xa18] ;  /* 0x0002860000047ab9 */ /* 0x000fe20000000a00 */
[----:B------:R-:W-:-:S03]  /*23820*/  ULDC.64 UR8, c[0x0][0xa10] ;  /* 0x0002840000087ab9 */ /* 0x000fc60000000a00 */
[----:B--2---:R-:W1:Y:S08]  /*23830*/  LDC.64 R6, c[0x0][0xa08] ;  /* 0x00028200ff067b82 */ /* 0x004e700000000a00 */
[----:B------:R-:W2:Y:S02]  /*23840*/  @P0 LDC.64 R2, c[0x0][0xa28] ;  /* 0x00028a00ff020b82 */ /* 0x000ea40000000a00 */
[----:B--2---:R-:W-:-:S05]  /*23850*/  @P0 IMAD.WIDE R2, R19, 0x4, R2 ;  /* 0x0000000413020825 */ /* 0x004fca00078e0202 */
[----:B------:R2:W5:Y:S01]  /*23860*/  @P0 LDG.E R5, desc[UR40][R2.64] ;  /* 0x0000002802050981 */ /* 0x000562000c1e1900 */
[----:B------:R-:W-:Y:S01]  /*23870*/  ISETP.NE.U32.AND P0, PT, RZ, UR4, PT ;  /* 0x00000004ff007c0c */ /* 0x000fe2000bf05070 */
[C---:B0-----:R-:W-:Y:S01]  /*23880*/  IMAD.WIDE R12, R19.reuse, 0x4, R12 ;  /* 0x00000004130c7825 */ /* 0x041fe200078e020c */
[----:B------:R-:W-:Y:S02]  /*23890*/  ISETP.NE.U32.AND P2, PT, RZ, UR6, PT ;  /* 0x00000006ff007c0c */ /* 0x000fe4000bf45070 */
[----:B------:R-:W-:Y:S01]  /*238a0*/  ISETP.NE.AND.EX P0, PT, RZ, UR5, PT, P0 ;  /* 0x00000005ff007c0c */ /* 0x000fe2000bf05300 */
[----:B------:R-:W-:Y:S01]  /*238b0*/  ULDC.64 UR4, c[0x0][0xa00] ;  /* 0x0002800000047ab9 */ /* 0x000fe20000000a00 */
[----:B------:R-:W-:Y:S01]  /*238c0*/  ISETP.NE.U32.AND P4, PT, RZ, UR8, PT ;  /* 0x00000008ff007c0c */ /* 0x000fe2000bf85070 */
[----:B------:R-:W-:Y:S01]  /*238d0*/  IMAD.MOV.U32 R10, RZ, RZ, RZ ;  /* 0x000000ffff0a7224 */ /* 0x000fe200078e00ff */
[----:B------:R-:W-:Y:S01]  /*238e0*/  ISETP.NE.U32.AND P1, PT, RZ, UR4, PT ;  /* 0x00000004ff007c0c */ /* 0x000fe2000bf25070 */
[----:B--2---:R-:W0:Y:S01]  /*238f0*/  LDC.64 R2, c[0x0][0xa10] ;  /* 0x00028400ff027b82 */ /* 0x004e220000000a00 */
[----:B-1----:R-:W-:-:S02]  /*23900*/  IMAD.WIDE R6, R19, 0x4, R6 ;  /* 0x0000000413067825 */ /* 0x002fc400078e0206 */
[----:B------:R-:W-:Y:S02]  /*23910*/  ISETP.NE.AND.EX P3, PT, RZ, UR5, PT, P1 ;  /* 0x00000005ff007c0c */ /* 0x000fe4000bf65310 */
[----:B------:R-:W-:Y:S02]  /*23920*/  ISETP.NE.AND.EX P1, PT, RZ, UR7, PT, P2 ;  /* 0x00000007ff007c0c */ /* 0x000fe4000bf25320 */
[----:B------:R-:W-:Y:S01]  /*23930*/  ISETP.NE.AND.EX P2, PT, RZ, UR9, PT, P4 ;  /* 0x00000009ff007c0c */ /* 0x000fe2000bf45340 */
[----:B------:R-:W1:Y:S08]  /*23940*/  @P0 LDC.64 R8, c[0x0][0xa18] ;  /* 0x00028600ff080b82 */ /* 0x000e700000000a00 */
[----:B------:R-:W2:Y:S04]  /*23950*/  @P3 LDG.E R0, desc[UR40][R12.64] ;  /* 0x000000280c003981 */ /* 0x000ea8000c1e1900 */
[----:B------:R-:W5:Y:S01]  /*23960*/  @P1 LDG.E R10, desc[UR40][R6.64] ;  /* 0x00000028060a1981 */ /* 0x000f62000c1e1900 */
[----:B0-----:R-:W-:-:S05]  /*23970*/  IMAD.WIDE R2, R19, 0x4, R2 ;  /* 0x0000000413027825 */ /* 0x001fca00078e0202 */
[----:B------:R-:W5:Y:S01]  /*23980*/  @P2 LDG.E R4, desc[UR40][R2.64] ;  /* 0x0000002802042981 */ /* 0x000f62000c1e1900 */
[----:B------:R-:W-:Y:S01]  /*23990*/  ULDC UR4, c[0x0][0x288] ;  /* 0x0000a20000047ab9 */ /* 0x000fe20000000800 */
[----:B-1----:R-:W-:Y:S02]  /*239a0*/  @P0 IMAD.WIDE R8, R19, 0x4, R8 ;  /* 0x0000000413080825 */ /* 0x002fe400078e0208 */
[----:B--2---:R0:W-:Y:S02]  /*239b0*/  STL [R1+0x38], R0 ;  /* 0x0000380001007387 */ /* 0x0041e40000100800 */
[----:B0-----:R-:W-:Y:S01]  /*239c0*/  IMAD.U32 R0, RZ, RZ, UR4 ;  /* 0x00000004ff007e24 */ /* 0x001fe2000f8e00ff */
[----:B------:R-:W-:Y:S02]  /*239d0*/  ULDC.64 UR4, c[0x0][0x3f8] ;  /* 0x0000fe0000047ab9 */ /* 0x000fe40000000a00 */
[----:B------:R-:W-:-:S03]  /*239e0*/  UISETP.NE.U32.AND UP0, UPT, UR4, URZ, UPT ;  /* 0x0000003f0400728c */ /* 0x000fc6000bf05070 */
[----:B------:R-:W-:Y:S01]  /*239f0*/  ULDC UR4, c[0x0][0x404] ;  /* 0x0001010000047ab9 */ /* 0x000fe20000000800 */
[----:B------:R-:W-:Y:S01]  /*23a00*/  UISETP.NE.AND.EX UP0, UPT, UR5, URZ, UPT, UP0 ;  /* 0x0000003f0500728c */ /* 0x000fe2000bf05300 */
[----:B------:R0:W5:Y:S02]  /*23a10*/  @P0 LDG.E R0, desc[UR40][R8.64] ;  /* 0x0000002808000981 */ /* 0x000164000c1e1900 */
[----:B------:R-:W-:Y:S01]  /*23a20*/  ULDC UR5, c[0x0][0x2e0] ;  /* 0x0000b80000057ab9 */ /* 0x000fe20000000800 */
[----:B------:R-:W-:-:S04]  /*23a30*/  USEL UR4, UR4, 0x1, UP0 ;  /* 0x0000000104047887 */ /* 0x000fc80008000000 */
[----:B------:R-:W-:-:S03]  /*23a40*/  UIMAD UR4, UR4, UR5, URZ ;  /* 0x00000005040472a4 */ /* 0x000fc6000f8e023f */
[----:B------:R-:W-:Y:S02]  /*23a50*/  ULDC UR5, c[0x0][0x338] ;  /* 0x0000ce0000057ab9 */ /* 0x000fe40000000800 */
[----:B0-----:R-:W-:Y:S02]  /*23a60*/  IMAD.U32 R9, RZ, RZ, UR5 ;  /* 0x00000005ff097e24 */ /* 0x001fe4000f8e00ff */
[----:B------:R-:W-:Y:S01]  /*23a70*/  IMAD.U32 R8, RZ, RZ, UR4 ;  /* 0x00000004ff087e24 */ /* 0x000fe2000f8e00ff */
[----:B------:R-:W-:Y:S06]  /*23a80*/  @P0 BRA `(.L_x_4344) ;  /* 0x0000000000100947 */ /* 0x000fec0003800000 */
[----:B------:R-:W-:Y:S05]  /*23a90*/  @!P3 BRA `(.L_x_4344) ;  /* 0x00000000000cb947 */ /* 0x000fea0003800000 */
[----:B------:R-:W2:Y:S04]  /*23aa0*/  LDG.E R11, desc[UR40][R12.64] ;  /* 0x000000280c0b7981 */ /* 0x000ea8000c1e1900 */
[----:B-----5:R-:W2:Y:S02]  /*23ab0*/  LDG.E R0, desc[UR40][R12.64+0x4] ;  /* 0x000004280c007981 */ /* 0x020ea4000c1e1900 */
[----:B--2---:R-:W-:-:S07]  /*23ac0*/  IMAD.IADD R0, R0, 0x1, -R11 ;  /* 0x0000000100007824 */ /* 0x004fce00078e0a0b */
.L_x_4344:
[----:B-----5:R-:W-:Y:S01]  /*23ad0*/  IMAD.IADD R10, R10, 0x1, R5 ;  /* 0x000000010a0a7824 */ /* 0x020fe200078e0205 */
[----:B------:R-:W-:Y:S02]  /*23ae0*/  ULDC.64 UR4, c[0x0][0xa20] ;  /* 0x0002880000047ab9 */ /* 0x000fe40000000a00 */
[----:B------:R-:W-:Y:S02]  /*23af0*/  ISETP.NE.U32.AND P0, PT, RZ, UR4, PT ;  /* 0x00000004ff007c0c */ /* 0x000fe4000bf05070 */
[----:B------:R0:W-:Y:S02]  /*23b00*/  STL [R1+0x20], R10 ;  /* 0x0000200a01007387 */ /* 0x0001e40000100800 */
[----:B------:R-:W-:-:S13]  /*23b10*/  ISETP.NE.AND.EX P0, PT, RZ, UR5, PT, P0 ;  /* 0x00000005ff007c0c */ /* 0x000fda000bf05300 */
[----:B0-----:R-:W-:Y:S05]  /*23b20*/  @!P0 BRA `(.L_x_4345) ;  /* 0x0000000000108947 */ /* 0x001fea0003800000 */
[----:B------:R-:W0:Y:S02]  /*23b30*/  LDC.64 R6, c[0x0][0xa20] ;  /* 0x00028800ff067b82 */ /* 0x000e240000000a00 */
[----:B0-----:R-:W-:-:S05]  /*23b40*/  IMAD.WIDE R6, R19, 0x4, R6 ;  /* 0x0000000413067825 */ /* 0x001fca00078e0206 */
[----:B------:R0:W5:Y:S01]  /*23b50*/  LDG.E R8, desc[UR40][R6.64] ;  /* 0x0000002806087981 */ /* 0x000162000c1e1900 */
[----:B------:R-:W-:Y:S05]  /*23b60*/  BRA `(.L_x_4346) ;  /* 0x0000000000107947 */ /* 0x000fea0003800000 */
.L_x_4345:
[----:B------:R-:W-:Y:S05]  /*23b70*/  @!P1 BRA `(.L_x_4346) ;  /* 0x00000000000c9947 */ /* 0x000fea0003800000 */
[----:B------:R-:W2:Y:S04]  /*23b80*/  LDG.E R8, desc[UR40][R6.64] ;  /* 0x0000002806087981 */ /* 0x000ea8000c1e1900 */
[----:B------:R-:W2:Y:S02]  /*23b90*/  LDG.E R6, desc[UR40][R6.64+0x4] ;  /* 0x0000042806067981 */ /* 0x000ea4000c1e1900 */
[----:B--2---:R-:W-:-:S07]  /*23ba0*/  IMAD.IADD R8, R6, 0x1, -R8 ;  /* 0x0000000106087824 */ /* 0x004fce00078e0a08 */
.L_x_4346:
[----:B0-----:R-:W2:Y:S04]  /*23bb0*/  @P2 LDG.E R6, desc[UR40][R2.64] ;  /* 0x0000002802062981 */ /* 0x001ea8000c1e1900 */
[----:B------:R-:W2:Y:S01]  /*23bc0*/  @P2 LDG.E R2, desc[UR40][R2.64+0x4] ;  /* 0x0000042802022981 */ /* 0x000ea2000c1e1900 */
[----:B-----5:R-:W-:Y:S01]  /*23bd0*/  IMAD.IADD R8, R8, 0x1, -R5 ;  /* 0x0000000108087824 */ /* 0x020fe200078e0a05 */
[----:B------:R-:W-:Y:S01]  /*23be0*/  LEA R21, R17, 0x80, 0x7 ;  /* 0x0000008011157811 */ /* 0x000fe200078e38ff */
[----:B--2---:R-:W-:-:S04]  /*23bf0*/  @P2 IMAD.IADD R9, R2, 0x1, -R6 ;  /* 0x0000000102092824 */ /* 0x004fc800078e0a06 */
[----:B------:R-:W-:-:S04]  /*23c00*/  IMAD.IADD R20, R8, 0x1, R9 ;  /* 0x0000000108147824 */ /* 0x000fc800078e0209 */
[C---:B------:R-:W-:Y:S01]  /*23c10*/  VIADD R2, R20.reuse, 0x7f ;  /* 0x0000007f14027836 */ /* 0x040fe20000000000 */
[----:B------:R-:W-:-:S04]  /*23c20*/  IADD3 R21, R20, R21, -R0 ;  /* 0x0000001514157210 */ /* 0x000fc80007ffe800 */
[----:B------:R-:W-:-:S04]  /*23c30*/  SHF.R.S32.HI R3, RZ, 0x1f, R2 ;  /* 0x0000001fff037819 */ /* 0x000fc80000011402 */
[----:B------:R-:W-:Y:S02]  /*23c40*/  LEA.HI R6, R3, R2, RZ, 0x7 ;  /* 0x0000000203067211 */ /* 0x000fe400078f38ff */
[----:B------:R-:W0:Y:S02]  /*23c50*/  LDC.64 R2, c[0x0][0x9e0] ;  /* 0x00027800ff027b82 */ /* 0x000e240000000a00 */
[----:B------:R-:W-:-:S05]  /*23c60*/  SHF.R.S32.HI R10, RZ, 0x7, R6 ;  /* 0x00000007ff0a7819 */ /* 0x000fca0000011406 */
[----:B------:R1:W-:Y:S01]  /*23c70*/  STL [R1+0x18], R10 ;  /* 0x0000180a01007387 */ /* 0x0003e20000100800 */
[----:B0-----:R-:W-:Y:S01]  /*23c80*/  ISETP.GE.AND P1, PT, R3, 0x1, PT ;  /* 0x000000010300780c */ /* 0x001fe20003f26270 */
[----:B------:R-:W-:-:S12]  /*23c90*/  IMAD.IADD R5, R21, 0x1, R2 ;  /* 0x0000000115057824 */ /* 0x000fd800078e0202 */
[----:B-1----:R-:W-:Y:S05]  /*23ca0*/  @!P1 BRA `(.L_x_4347) ;  /* 0x0000000000489947 */ /* 0x002fea0003800000 */
        /* <DEDUP_REMOVED lines=11> */
.L_x_4349:
[----:B------:R-:W-:-:S13]  /*23d60*/  ISETP.NE.AND P0, PT, R3, 0x1, PT ;  /* 0x000000010300780c */ /* 0x000fda0003f05270 */
[----:B------:R-:W0:Y:S02]  /*23d70*/  @P0 LDC.64 R6, c[0x0][0x9e8] ;  /* 0x00027a00ff060b82 */ /* 0x000e240000000a00 */
[----:B0-----:R-:W-:-:S05]  /*23d80*/  @P0 IMAD.HI.U32 R6, R2, R6, RZ ;  /* 0x0000000602060227 */ /* 0x001fca00078e00ff */
[----:B------:R-:W-:-:S07]  /*23d90*/  @P0 SHF.R.U32.HI R2, RZ, R7, R6 ;  /* 0x00000007ff020219 */ /* 0x000fce0000011606 */
.L_x_4350:
[----:B------:R-:W-:Y:S05]  /*23da0*/  BSYNC B0 ;  /* 0x0000000000007941 */ /* 0x000fea0003800000 */
.L_x_4348:
[----:B------:R-:W-:-:S05]  /*23db0*/  IMAD R2, R2, R3, R3 ;  /* 0x0000000302027224 */ /* 0x000fca00078e0203 */
[----:B------:R-:W-:-:S07]  /*23dc0*/  VIMNMX R5, R5, R2, PT ;  /* 0x0000000205057248 */ /* 0x000fce0003fe0100 */
.L_x_4347:
        /* <DEDUP_REMOVED lines=15> */
.L_x_4353:
[----:B------:R-:W-:Y:S01]  /*23ec0*/  ISETP.NE.AND P0, PT, R3, 0x1, PT ;  /* 0x000000010300780c */ /* 0x000fe20003f05270 */
[----:B------:R-:W-:-:S12]  /*23ed0*/  IMAD.MOV.U32 R2, RZ, RZ, R20 ;  /* 0x000000ffff027224 */ /* 0x000fd800078e0014 */
[----:B------:R-:W0:Y:S02]  /*23ee0*/  @P0 LDC.64 R6, c[0x0][0x9e8] ;  /* 0x00027a00ff060b82 */ /* 0x000e240000000a00 */
[----:B0-----:R-:W-:-:S05]  /*23ef0*/  @P0 IMAD.HI.U32 R6, R20, R6, RZ ;  /* 0x0000000614060227 */ /* 0x001fca00078e00ff */
[----:B------:R-:W-:-:S07]  /*23f00*/  @P0 SHF.R.U32.HI R2, RZ, R7, R6 ;  /* 0x00000007ff020219 */ /* 0x000fce0000011606 */
.L_x_4354:
[----:B------:R-:W-:Y:S05]  /*23f10*/  BSYNC B0 ;  /* 0x0000000000007941 */ /* 0x000fea0003800000 */
.L_x_4352:
[----:B------:R-:W-:-:S05]  /*23f20*/  IMAD R3, R2, R3, RZ ;  /* 0x0000000302037224 */ /* 0x000fca00078e02ff */
[----:B------:R-:W-:-:S07]  /*23f30*/  VIMNMX R0, R0, R3, !PT ;  /* 0x0000000300007248 */ /* 0x000fce0007fe0100 */
.L_x_4351:
        /* <DEDUP_REMOVED lines=9> */
[----:B------:R-:W-:-:S03]  /*23fd0*/  VIMNMX R0, R10, R3, PT ;  /* 0x000000030a007248 */ /* 0x000fc60003fe0100 */
[--C-:B------:R-:W-:Y:S02]  /*23fe0*/  IMAD R2, R2, 0x80, -R8.reuse ;  /* 0x0000008002027824 */ /* 0x100fe400078e0a08 */
[----:B------:R-:W-:-:S03]  /*23ff0*/  IMAD R0, R0, 0x80, -R8 ;  /* 0x0000008000007824 */ /* 0x000fc600078e0a08 */
[----:B------:R-:W-:Y:S02]  /*24000*/  VIMNMX R3, RZ, R2, !PT ;  /* 0x00000002ff037248 */ /* 0x000fe40007fe0100 */
        /* <DEDUP_REMOVED lines=11> */
[----:B------:R-:W0:Y:S01]  /*240c0*/  LDC R0, c[0x0][0x428] ;  /* 0x00010a00ff007b82 */ /* 0x000e220000000800 */
[----:B------:R-:W-:Y:S01]  /*240d0*/  UMOV UR4, 0xffffffff ;  /* 0xffffffff00047882 */ /* 0x000fe20000000000 */
[----:B------:R-:W-:Y:S01]  /*240e0*/  IMAD.MOV.U32 R2, RZ, RZ, R18 ;  /* 0x000000ffff027224 */ /* 0x000fe200078e0012 */
[----:B0-----:R-:W-:-:S13]  /*240f0*/  ISETP.NE.AND P0, PT, R0, 0x1, PT ;  /* 0x000000010000780c */ /* 0x001fda0003f05270 */
[----:B------:R-:W0:Y:S08]  /*24100*/  @P0 LDC R0, c[0x0][0x42c] ;  /* 0x00010b00ff000b82 */ /* 0x000e300000000800 */
[----:B------:R-:W1:Y:S01]  /*24110*/  @P0 LDC R5, c[0x0][0x430] ;  /* 0x00010c00ff050b82 */ /* 0x000e620000000800 */
[----:B0-----:R-:W-:-:S05]  /*24120*/  @P0 IMAD.HI.U32 R0, R18, R0, RZ ;  /* 0x0000000012000227 */ /* 0x001fca00078e00ff */
[----:B-1----:R-:W-:Y:S02]  /*24130*/  @P0 SHF.R.U32.HI R2, RZ, R5, R0 ;  /* 0x00000005ff020219 */ /* 0x002fe40000011600 */
[----:B------:R-:W-:Y:S01]  /*24140*/  SEL R0, R19, RZ, !P2 ;  /* 0x000000ff13007207 */ /* 0x000fe20005000000 */
[----:B------:R-:W-:Y:S06]  /*24150*/  BRA.DIV UR4, `(.L_x_4357) ;  /* 0x0000008204bc7947 */ /* 0x000fec000b800000 */
[----:B------:R-:W0:Y:S02]  /*24160*/  S2R R5, SR_TID.X ;  /* 0x0000000000057919 */ /* 0x000e240000002100 */
[----:B0-----:R-:W-:-:S04]  /*24170*/  SHF.R.U32.HI R5, RZ, 0x5, R5 ;  /* 0x00000005ff057819 */ /* 0x001fc80000011605 */
[----:B------:R-:W-:-:S05]  /*24180*/  LOP3.LUT R5, R5, 0x3, RZ, 0xc0, !PT ;  /* 0x0000000305057812 */ /* 0x000fca00078ec0ff */
[----:B------:R0:W1:Y:S02]  /*24190*/  SHFL.IDX PT, R14, R5, RZ, 0x1f ;  /* 0x00001fff050e7589 */ /* 0x00006400000e0000 */
.L_x_4569:
[----:B-1----:R-:W-:Y:S02]  /*241a0*/  ISETP.NE.AND P0, PT, R14, RZ, PT ;  /* 0x000000ff0e00720c */ /* 0x002fe40003f05270 */
[----:B------:R-:W-:-:S11]  /*241b0*/  PLOP3.LUT P6, PT, PT, PT, PT, 0x8, 0x0 ;  /* 0x000000000000781c */ /* 0x000fd60003fce170 */
[----:B------:R-:W-:Y:S05]  /*241c0*/  @P0 BRA `(.L_x_4358) ;  /* 0x00000000000c0947 */ /* 0x000fea0003800000 */
[----:B------:R-:W-:-:S03]  /*241d0*/  UMOV UR4, 0xffffffff ;  /* 0xffffffff00047882 */ /* 0x000fc60000000000 */
[----:B------:R-:W-:Y:S05]  /*241e0*/  BRA.DIV UR4, `(.L_x_4359) ;  /* 0x0000008204cc7947 */ /* 0x000fea000b800000 */
[----:B------:R-:W-:-:S13]  /*241f0*/  ELECT P6, URZ, PT ;  /* 0x00000000003f782f */ /* 0x000fda00038c0000 */
.L_x_4358:
        /* <DEDUP_REMOVED lines=12> */
.L_x_4572:
[----:B------:R-:W-:Y:S05]  /*242c0*/  BSYNC B1 ;  /* 0x0000000000017941 */ /* 0x000fea0003800000 */
.L_x_4360:
        /* <DEDUP_REMOVED lines=12> */
.L_x_4573:
[----:B------:R-:W-:Y:S05]  /*24390*/  BSYNC B2 ;  /* 0x0000000000027941 */ /* 0x000fea0003800000 */
.L_x_4364:
        /* <DEDUP_REMOVED lines=9> */
.L_x_4367:
[----:B------:R-:W-:Y:S05]  /*24430*/  BSYNC B2 ;  /* 0x0000000000027941 */ /* 0x000fea0003800000 */
.L_x_4366:
[----:B0-----:R-:W2:Y:S01]  /*24440*/  LDL R5, [R1+0x8] ;  /* 0x0000080001057983 */ /* 0x001ea20000100800 */
[----:B------:R-:W-:Y:S01]  /*24450*/  IMAD.MOV.U32 R6, RZ, RZ, RZ ;  /* 0x000000ffff067224 */ /* 0x000fe200078e00ff */
[----:B------:R-:W-:Y:S01]  /*24460*/  UIADD3 UR4, UP0, UR42, 0x570, URZ ;  /* 0x000005702a047890 */ /* 0x000fe2000ff1e03f */
[----:B------:R-:W-:Y:S01]  /*24470*/  PLOP3.LUT P0, PT, PT, PT, PT, 0x80, 0x0 ;  /* 0x000000000000781c */ /* 0x000fe20003f0f070 */
[----:B------:R-:W-:Y:S01]  /*24480*/  UMOV UR6, 0x0 ;  /* 0x0000000000067882 */ /* 0x000fe20000000000 */
[----:B------:R-:W-:Y:S01]  /*24490*/  UMOV UR7, 0x12f00000 ;  /* 0x12f0000000077882 */ /* 0x000fe20000000000 */
[----:B------:R-:W-:Y:S01]  /*244a0*/  R2UR UR10, R6 ;  /* 0x00000000060a72ca */ /* 0x000fe200000e0000 */
[----:B------:R-:W-:Y:S01]  /*244b0*/  IMAD R6, R10, 0x80, R4 ;  /* 0x000000800a067824 */ /* 0x000fe200078e0204 */
[----:B------:R-:W-:-:S03]  /*244c0*/  UIADD3.X UR5, URZ, UR43, URZ, UP0, !UPT ;  /* 0x0000002b3f057290 */ /* 0x000fc600087fe43f */
[----:B------:R-:W-:Y:S02]  /*244d0*/  VIADD R6, R6, 0xffffff80 ;  /* 0xffffff8006067836 */ /* 0x000fe40000000000 */
[----:B--2---:R-:W-:Y:S02]  /*244e0*/  IMAD R9, R5, 0x6000, R12 ;  /* 0x0000600005097824 */ /* 0x004fe400078e020c */
[----:B------:R-:W-:Y:S02]  /*244f0*/  VIADD R5, R8, 0x2a890 ;  /* 0x0002a89008057836 */ /* 0x000fe40000000000 */
[----:B------:R-:W-:-:S07]  /*24500*/  VIADD R7, R9, 0x1e400 ;  /* 0x0001e40009077836 */ /* 0x000fce0000000000 */
.L_x_4368:
        /* <DEDUP_REMOVED lines=13> */
[----:B------:R-:W-:Y:S02]  /*245e0*/  UMOV UR7, 0x12f00000 ;  /* 0x12f0000000077882 */ /* 0x000fe40000000000 */
[----:B------:R-:W-:Y:S01]  /*245f0*/  R2UR UR10, R7 ;  /* 0x00000000070a72ca */ /* 0x000fe200000e0000 */
[----:B------:R-:W-:-:S14]  /*24600*/  VIADD R7, R9, 0x20400 ;  /* 0x0002040009077836 */ /* 0x000fdc0000000000 */
.L_x_4369:
        /* <DEDUP_REMOVED lines=16> */
.L_x_4370:
        /* <DEDUP_REMOVED lines=13> */
.L_x_4574:
[----:B------:R-:W-:Y:S05]  /*247e0*/  BSYNC B2 ;  /* 0x0000000000027941 */ /* 0x000fea0003800000 */
.L_x_4371:
        /* <DEDUP_REMOVED lines=11> */
.L_x_4374:
[----:B------:R-:W-:Y:S05]  /*248a0*/  BSYNC B2 ;  /* 0x0000000000027941 */ /* 0x000fea0003800000 */
.L_x_4373:
[----:B------:R-:W-:Y:S01]  /*248b0*/  R2UR UR6, R14 ;  /* 0x000000000e0672ca */ /* 0x000fe200000e0000 */
[----:B------:R-:W-:Y:S01]  /*248c0*/  IMAD.MOV.U32 R5, RZ, RZ, RZ ;  /* 0x000000ffff057224 */ /* 0x000fe200078e00ff */
[----:B------:R-:W-:Y:S01]  /*248d0*/  R2UR UR7, R15 ;  /* 0x000000000f0772ca */ /* 0x000fe200000e0000 */
[----:B------:R-:W-:Y:S01]  /*248e0*/  UIADD3 UR4, UP0, UR42, 0x670, URZ ;  /* 0x000006702a047890 */ /* 0x000fe2000ff1e03f */
[----:B------:R-:W-:Y:S01]  /*248f0*/  PLOP3.LUT P0, PT, PT, PT, PT, 0x80, 0x0 ;  /* 0x000000000000781c */ /* 0x000fe20003f0f070 */
[----:B------:R-:W-:Y:S01]  /*24900*/  VIADD R7, R9, 0xc400 ;  /* 0x0000c40009077836 */ /* 0x000fe20000000000 */
[----:B------:R-:W-:Y:S01]  /*24910*/  R2UR UR10, R5 ;  /* 0x00000000050a72ca */ /* 0x000fe200000e0000 */
[----:B------:R-:W-:Y:S01]  /*24920*/  VIADD R5, R8, 0x2a8b0 ;  /* 0x0002a8b008057836 */ /* 0x000fe20000000000 */
[----:B------:R-:W-:-:S13]  /*24930*/  UIADD3.X UR5, URZ, UR43, URZ, UP0, !UPT ;  /* 0x0000002b3f057290 */ /* 0x000fda00087fe43f */
.L_x_4375:
        /* <DEDUP_REMOVED lines=10> */
[----:B01----:R-:W-:Y:S01]  /*249e0*/  IMAD.MOV.U32 R8, RZ, RZ, 0x40 ;  /* 0x00000040ff087424 */ /* 0x003fe200078e00ff */
[----:B------:R-:W-:Y:S01]  /*249f0*/  R2UR UR6, R14 ;  /* 0x000000000e0672ca */ /* 0x000fe200000e0000 */
[----:B------:R-:W-:Y:S01]  /*24a00*/  VIADD R7, R9, 0xe400 ;  /* 0x0000e40009077836 */ /* 0x000fe20000000000 */
[----:B------:R-:W-:Y:S02]  /*24a10*/  R2UR UR7, R15 ;  /* 0x000000000f0772ca */ /* 0x000fe400000e0000 */
[----:B------:R-:W-:Y:S02]  /*24a20*/  R2UR UR10, R8 ;  /* 0x00000000080a72ca */ /* 0x000fe400000e0000 */
[----:B------:R-:W-:-:S13]  /*24a30*/  PLOP3.LUT P0, PT, PT, PT, PT, 0x80, 0x0 ;  /* 0x000000000000781c */ /* 0x000fda0003f0f070 */
.L_x_4376:
        /* <DEDUP_REMOVED lines=15> */
.L_x_4377:
        /* <DEDUP_REMOVED lines=10> */
.L_x_4363:
[----:B------:R-:W-:Y:S05]  /*24bd0*/  BSYNC B1 ;  /* 0x0000000000017941 */ /* 0x000fea0003800000 */
.L_x_4362:
[----:B------:R-:W0:Y:S04]  /*24be0*/  LDL.LU R9, [R1+0x8] ;  /* 0x0000080001097983 */ /* 0x000e280000300800 */
[----:B------:R-:W2:Y:S01]  /*24bf0*/  LDL.LU R8, [R1+0x14] ;  /* 0x0000140001087983 */ /* 0x000ea20000300800 */
[----:B------:R-:W-:Y:S01]  /*24c00*/  VIADD R10, R10, 0xfffffffe ;  /* 0xfffffffe0a0a7836 */ /* 0x000fe20000000000 */
[----:B------:R-:W-:-:S04]  /*24c10*/  PLOP3.LUT P0, PT, PT, PT, PT, 0x8, 0x0 ;  /* 0x000000000000781c */ /* 0x000fc80003f0e170 */
[----:B------:R-:W-:Y:S01]  /*24c20*/  ISETP.GE.AND P2, PT, R10, R3, PT ;  /* 0x000000030a00720c */ /* 0x000fe20003f46270 */
[----:B0-----:R-:W-:-:S05]  /*24c30*/  VIADD R5, R9, 0x1 ;  /* 0x0000000109057836 */ /* 0x001fca0000000000 */
[----:B------:R-:W-:-:S04]  /*24c40*/  ISETP.NE.AND P1, PT, R5, 0x2, PT ;  /* 0x000000020500780c */ /* 0x000fc80003f25270 */
[----:B------:R-:W-:Y:S02]  /*24c50*/  SEL R6, RZ, 0x1, P1 ;  /* 0x00000001ff067807 */ /* 0x000fe40000800000 */
[----:B------:R-:W-:Y:S02]  /*24c60*/  SEL R5, R5, RZ, P1 ;  /* 0x000000ff05057207 */ /* 0x000fe40000800000 */
[----:B--2---:R-:W-:-:S03]  /*24c70*/  LOP3.LUT R8, R8, R6, RZ, 0x3c, !PT ;  /* 0x0000000608087212 */ /* 0x004fc600078e3cff */
[----:B------:R0:W-:Y:S04]  /*24c80*/  STL [R1+0x8], R5 ;  /* 0x0000080501007387 */ /* 0x0001e80000100800 */
[----:B------:R0:W-:Y:S01]  /*24c90*/  STL [R1+0x14], R8 ;  /* 0x0000140801007387 */ /* 0x0001e20000100800 */
[----:B------:R-:W-:Y:S05]  /*24ca0*/  @!P2 BRA `(.L_x_4356) ;  /* 0x000000080074a947 */ /* 0x000fea0003800000 */
.L_x_4394:
[----:B------:R-:W-:Y:S05]  /*24cb0*/  YIELD ;  /* 0x0000000000007946 */ /* 0x000fea0003800000 */
[----:B------:R-:W-:Y:S04]  /*24cc0*/  BSSY B1, `(.L_x_4378) ;  /* 0x000008f000017945 */ /* 0x000fe80003800000 */
[----:B-1----:R-:W-:Y:S05]  /*24cd0*/  @!P6 BRA `(.L_x_4379) ;  /* 0x000000080034e947 */ /* 0x002fea0003800000 */
[----:B------:R-:W2:Y:S04]  /*24ce0*/  LDL R7, [R1+0x8] ;  /* 0x0000080001077983 */ /* 0x000ea80000100800 */
[----:B------:R-:W3:Y:S01]  /*24cf0*/  LDL R6, [R1+0x14] ;  /* 0x0000140001067983 */ /* 0x000ee20000100800 */
[----:B0-----:R-:W0:Y:S01]  /*24d00*/  S2R R5, SR_TID.X ;  /* 0x0000000000057919 */ /* 0x001e220000002100 */
[----:B------:R-:W-:Y:S01]  /*24d10*/  BSSY B2, `(.L_x_4380) ;  /* 0x0000007000027945 */ /* 0x000fe20003800000 */
[----:B0-----:R-:W-:-:S04]  /*24d20*/  LOP3.LUT R5, R5, 0x7f, RZ, 0xc0, !PT ;  /* 0x0000007f05057812 */ /* 0x001fc800078ec0ff */
[----:B------:R-:W-:Y:S01]  /*24d30*/  ISETP.NE.AND P2, PT, R5, RZ, PT ;  /* 0x000000ff0500720c */ /* 0x000fe20003f45270 */
[----:B--2---:R-:W-:Y:S01]  /*24d40*/  IMAD R9, R7, 0x8, R12 ;  /* 0x0000000807097824 */ /* 0x004fe200078e020c */
[----:B---3--:R-:W-:-:S04]  /*24d50*/  SHF.L.U32 R8, R6, 0x1f, RZ ;  /* 0x0000001f06087819 */ /* 0x008fc800000006ff */
[----:B------:R-:W0:Y:S02]  /*24d60*/  SYNCS.PHASECHK.TRANS64.TRYWAIT P1, [R9+URZ+0x2a8a0], R8 ;  /* 0x02a8a008090075a7 */ /* 0x000e24000802017f */
[----:B0-----:R-:W-:Y:S05]  /*24d70*/  @!P1 BRA `(.L_x_4381) ;  /* 0x0000007800449947 */ /* 0x001fea0003800000 */
.L_x_4575:
[----:B------:R-:W-:Y:S05]  /*24d80*/  BSYNC B2 ;  /* 0x0000000000027941 */ /* 0x000fea0003800000 */
.L_x_4380:
        /* <DEDUP_REMOVED lines=9> */
.L_x_4383:
[----:B------:R-:W-:Y:S05]  /*24e20*/  BSYNC B2 ;  /* 0x0000000000027941 */ /* 0x000fea0003800000 */
.L_x_4382:
[----:B------:R-:W2:Y:S01]  /*24e30*/  LDL R5, [R1+0x8] ;  /* 0x0000080001057983 */ /* 0x000ea20000100800 */
[----:B------:R-:W-:Y:S01]  /*24e40*/  IMAD.MOV.U32 R13, RZ, RZ, RZ ;  /* 0x000000ffff0d7224 */ /* 0x000fe200078e00ff */
[----:B------:R-:W-:Y:S01]  /*24e50*/  UIADD3 UR4, UP0, UR42, 0x570, URZ ;  /* 0x000005702a047890 */ /* 0x000fe2000ff1e03f */
[----:B------:R-:W-:Y:S01]  /*24e60*/  PLOP3.LUT P1, PT, PT, PT, PT, 0x80, 0x0 ;  /* 0x000000000000781c */ /* 0x000fe20003f2f070 */
[----:B------:R-:W-:Y:S01]  /*24e70*/  IMAD R6, R10, 0x80, R4 ;  /* 0x000000800a067824 */ /* 0x000fe200078e0204 */
[----:B------:R-:W-:Y:S01]  /*24e80*/  UMOV UR6, 0x0 ;  /* 0x0000000000067882 */ /* 0x000fe20000000000 */
[----:B------:R-:W-:Y:S01]  /*24e90*/  R2UR UR10, R13 ;  /* 0x000000000d0a72ca */ /* 0x000fe200000e0000 */
[----:B------:R-:W-:Y:S01]  /*24ea0*/  UIADD3.X UR5, URZ, UR43, URZ, UP0, !UPT ;  /* 0x0000002b3f057290 */ /* 0x000fe200087fe43f */
[----:B------:R-:W-:Y:S01]  /*24eb0*/  UMOV UR7, 0x12f00000 ;  /* 0x12f0000000077882 */ /* 0x000fe20000000000 */
[----:B--2---:R-:W-:Y:S02]  /*24ec0*/  IMAD R7, R5, 0x6000, R12 ;  /* 0x0000600005077824 */ /* 0x004fe400078e020c */
[----:B------:R-:W-:-:S02]  /*24ed0*/  VIADD R5, R9, 0x2a890 ;  /* 0x0002a89009057836 */ /* 0x000fc40000000000 */
[----:B------:R-:W-:-:S08]  /*24ee0*/  VIADD R11, R7, 0x1e400 ;  /* 0x0001e400070b7836 */ /* 0x000fd00000000000 */
.L_x_4384:
        /* <DEDUP_REMOVED lines=13> */
[----:B------:R-:W-:Y:S02]  /*24fc0*/  UMOV UR7, 0x12f00000 ;  /* 0x12f0000000077882 */ /* 0x000fe40000000000 */
[----:B------:R-:W-:Y:S01]  /*24fd0*/  R2UR UR10, R11 ;  /* 0x000000000b0a72ca */ /* 0x000fe200000e0000 */
[----:B------:R-:W-:-:S14]  /*24fe0*/  VIADD R11, R7, 0x20400 ;  /* 0x00020400070b7836 */ /* 0x000fdc0000000000 */
.L_x_4385:
        /* <DEDUP_REMOVED lines=16> */
.L_x_4386:
        /* <DEDUP_REMOVED lines=13> */
.L_x_4576:
[----:B------:R-:W-:Y:S05]  /*251c0*/  BSYNC B2 ;  /* 0x0000000000027941 */ /* 0x000fea0003800000 */
.L_x_4387:
        /* <DEDUP_REMOVED lines=11> */
.L_x_4390:
[----:B------:R-:W-:Y:S05]  /*25280*/  BSYNC B2 ;  /* 0x0000000000027941 */ /* 0x000fea0003800000 */
.L_x_4389:
        /* <DEDUP_REMOVED lines=8> */
.L_x_4391:
        /* <DEDUP_REMOVED lines=11> */
[----:B------:R-:W-:Y:S01]  /*253c0*/  R2UR UR6, R14 ;  /* 0x000000000e0672ca */ /* 0x000fe200000e0000 */
[----:B------:R-:W-:Y:S01]  /*253d0*/  VIADD R5, R7, 0xe400 ;  /* 0x0000e40007057836 */ /* 0x000fe20000000000 */
[----:B------:R-:W-:Y:S02]  /*253e0*/  R2UR UR7, R15 ;  /* 0x000000000f0772ca */ /* 0x000fe400000e0000 */
[----:B------:R-:W-:Y:S02]  /*253f0*/  R2UR UR10, R8 ;  /* 0x00000000080a72ca */ /* 0x000fe400000e0000 */
[----:B------:R-:W-:-:S13]  /*25400*/  PLOP3.LUT P1, PT, PT, PT, PT, 0x80, 0x0 ;  /* 0x000000000000781c */ /* 0x000fda0003f2f070 */
.L_x_4392:
        /* <DEDUP_REMOVED lines=16> */
.L_x_4393:
        /* <DEDUP_REMOVED lines=10> */
.L_x_4379:
[----:B------:R-:W-:Y:S05]  /*255b0*/  BSYNC B1 ;  /* 0x0000000000017941 */ /* 0x000fea0003800000 */
.L_x_4378:
[----:B0-----:R-:W2:Y:S04]  /*255c0*/  LDL.LU R5, [R1+0x8] ;  /* 0x0000080001057983 */ /* 0x001ea80000300800 */
[----:B------:R-:W3:Y:S01]  /*255d0*/  LDL.LU R8, [R1+0x14] ;  /* 0x0000140001087983 */ /* 0x000ee20000300800 */
[C---:B------:R-:W-:Y:S01]  /*255e0*/  ISETP.GT.AND P2, PT, R10.reuse, R3, PT ;  /* 0x000000030a00720c */ /* 0x040fe20003f44270 */
[----:B------:R-:W-:Y:S02]  /*255f0*/  VIADD R10, R10, 0xffffffff ;  /* 0xffffffff0a0a7836 */ /* 0x000fe40000000000 */
[----:B--2---:R-:W-:-:S05]  /*25600*/  VIADD R5, R5, 0x1 ;  /* 0x0000000105057836 */ /* 0x004fca0000000000 */
[----:B------:R-:W-:-:S04]  /*25610*/  ISETP.NE.AND P1, PT, R5, 0x2, PT ;  /* 0x000000020500780c */ /* 0x000fc80003f25270 */
[----:B------:R-:W-:Y:S02]  /*25620*/  SEL R6, RZ, 0x1, P1 ;  /* 0x00000001ff067807 */ /* 0x000fe40000800000 */
[----:B------:R-:W-:Y:S02]  /*25630*/  SEL R5, R5, RZ, P1 ;  /* 0x000000ff05057207 */ /* 0x000fe40000800000 */
[----:B---3--:R-:W-:-:S05]  /*25640*/  LOP3.LUT R8, R8, R6, RZ, 0x3c, !PT ;  /* 0x0000000608087212 */ /* 0x008fca00078e3cff */
[----:B------:R1:W-:Y:S04]  /*25650*/  STL [R1+0x14], R8 ;  /* 0x0000140801007387 */ /* 0x0003e80000100800 */
[----:B------:R1:W-:Y:S01]  /*25660*/  STL [R1+0x8], R5 ;  /* 0x0000080501007387 */ /* 0x0003e20000100800 */
[----:B------:R-:W-:Y:S05]  /*25670*/  @P2 BRA `(.L_x_4394) ;  /* 0xfffffff4008c2947 */ /* 0x000fea000383ffff */
.L_x_4356:
[----:B------:R-:W-:Y:S05]  /*25680*/  BSYNC B0 ;  /* 0x0000000000007941 */ /* 0x000fea0003800000 */
.L_x_4355:
[----:B------:R-:W2:Y:S01]  /*25690*/  LDC.64 R2, c[0x0][0x9e0] ;  /* 0x00027800ff027b82 */ /* 0x000ea20000000a00 */
[----:B------:R-:W-:Y:S07]  /*256a0*/  @!P0 WARPSYNC.ALL ;  /* 0x0000000000008948 */ /* 0x000fee0003800000 */
[----:B------:R-:W-:Y:S01]  /*256b0*/  @!P0 BAR.SYNC.DEFER_BLOCKING 0xc, 0x180 ;  /* 0x0306000000008b1d */ /* 0x000fe20000010000 */
[----:B--2---:R-:W-:Y:S01]  /*256c0*/  ISETP.GE.AND P0, PT, R3, 0x1, PT ;  /* 0x000000010300780c */ /* 0x004fe20003f06270 */
        /* <DEDUP_REMOVED lines=8> */
[----:B01----:R-:W0:Y:S02]  /*25750*/  @P1 LDC.64 R4, c[0x0][0x9e8] ;  /* 0x00027a00ff041b82 */ /* 0x003e240000000a00 */
[----:B0-----:R-:W-:-:S05]  /*25760*/  @P1 IMAD.HI.U32 R4, R0, R4, RZ ;  /* 0x0000000400041227 */ /* 0x001fca00078e00ff */
[----:B------:R-:W-:-:S04]  /*25770*/  @P1 SHF.R.U32.HI R0, RZ, R5, R4 ;  /* 0x00000005ff001219 */ /* 0x000fc80000011604 */
[----:B------:R-:W-:Y:S01]  /*25780*/  LOP3.LUT R0, RZ, R0, RZ, 0x33, !PT ;  /* 0x00000000ff007212 */ /* 0x000fe200078e33ff */
[----:B------:R-:W-:Y:S06]  /*25790*/  BRA `(.L_x_4398) ;  /* 0x0000000000107947 */ /* 0x000fec0003800000 */
.L_x_4397:
[----:B------:R-:W-:-:S13]  /*257a0*/  ISETP.NE.AND P1, PT, R3, 0x1, PT ;  /* 0x000000010300780c */ /* 0x000fda0003f25270 */
[----:B01----:R-:W0:Y:S02]  /*257b0*/  @P1 LDC.64 R4, c[0x0][0x9e8] ;  /* 0x00027a00ff041b82 */ /* 0x003e240000000a00 */
[----:B0-----:R-:W-:-:S05]  /*257c0*/  @P1 IMAD.HI.U32 R4, R0, R4, RZ ;  /* 0x0000000400041227 */ /* 0x001fca00078e00ff */
[----:B------:R-:W-:-:S07]  /*257d0*/  @P1 SHF.R.U32.HI R0, RZ, R5, R4 ;  /* 0x00000005ff001219 */ /* 0x000fce0000011604 */
.L_x_4398:
[----:B------:R-:W-:Y:S05]  /*257e0*/  BSYNC B0 ;  /* 0x0000000000007941 */ /* 0x000fea0003800000 */
.L_x_4396:
[----:B------:R-:W-:-:S05]  /*257f0*/  IMAD R0, R0, R3, R3 ;  /* 0x0000000300007224 */ /* 0x000fca00078e0203 */
[----:B------:R-:W-:-:S07]  /*25800*/  VIMNMX R2, R2, R0, PT ;  /* 0x0000000002027248 */ /* 0x000fce0003fe0100 */
.L_x_4395:
[----:B------:R-:W2:Y:S01]  /*25810*/  LDL.LU R4, [R1+0x18] ;  /* 0x0000180001047983 */ /* 0x000ea20000300800 */
[----:B------:R-:W-:Y:S01]  /*25820*/  VIADD R2, R2, 0x7f ;  /* 0x0000007f02027836 */ /* 0x000fe20000000000 */
[----:B------:R-:W-:-:S04]  /*25830*/  ULDC UR4, c[0x0][0x9dc] ;  /* 0x0002770000047ab9 */ /* 0x000fc80000000800 */
[----:B------:R-:W-:-:S04]  /*25840*/  SHF.R.S32.HI R0, RZ, 0x1f, R2 ;  /* 0x0000001fff007819 */ /* 0x000fc80000011402 */
[----:B------:R-:W-:-:S04]  /*25850*/  LEA.HI R0, R0, R2, RZ, 0x7 ;  /* 0x0000000200007211 */ /* 0x000fc800078f38ff */
[----:B------:R-:W-:-:S04]  /*25860*/  SHF.R.S32.HI R0, RZ, 0x7, R0 ;  /* 0x00000007ff007819 */ /* 0x000fc80000011400 */
[----:B--2---:R-:W-:Y:S01]  /*25870*/  VIMNMX R6, R4, R0, PT ;  /* 0x0000000004067248 */ /* 0x004fe20003fe0100 */
[----:B------:R-:W-:-:S04]  /*25880*/  VIADD R0, R20, -UR4 ;  /* 0x8000000414007c36 */ /* 0x000fc80008000000 */
[----:B------:R2:W-:Y:S01]  /*25890*/  STL [R1+0x30], R6 ;  /* 0x0000300601007387 */ /* 0x0005e20000100800 */
[----:B------:R-:W-:Y:S05]  /*258a0*/  @!P0 BRA `(.L_x_4399) ;  /* 0x0000000000448947 */ /* 0x000fea0003800000 */
[----:B------:R-:W-:Y:S01]  /*258b0*/  ISETP.GT.AND P0, PT, R20, -0x1, PT ;  /* 0xffffffff1400780c */ /* 0x000fe20003f04270 */
[----:B------:R-:W-:-:S12]  /*258c0*/  BSSY B0, `(.L_x_4400) ;  /* 0x000000d000007945 */ /* 0x000fd80003800000 */
[----:B------:R-:W-:Y:S05]  /*258d0*/  @P0 BRA `(.L_x_4401) ;  /* 0x00000000001c0947 */ /* 0x000fea0003800000 */
[----:B------:R-:W-:Y:S02]  /*258e0*/  ISETP.NE.AND P0, PT, R3, 0x1, PT ;  /* 0x000000010300780c */ /* 0x000fe40003f05270 */
[----:B------:R-:W-:-:S11]  /*258f0*/  LOP3.LUT R20, RZ, R20, RZ, 0x33, !PT ;  /* 0x00000014ff147212 */ /* 0x000fd600078e33ff */
[----:B01----:R-:W0:Y:S02]  /*25900*/  @P0 LDC.64 R4, c[0x0][0x9e8] ;  /* 0x00027a00ff040b82 */ /* 0x003e240000000a00 */
[----:B0-----:R-:W-:-:S05]  /*25910*/  @P0 IMAD.HI.U32 R4, R20, R4, RZ ;  /* 0x0000000414040227 */ /* 0x001fca00078e00ff */
[----:B------:R-:W-:-:S04]  /*25920*/  @P0 SHF.R.U32.HI R20, RZ, R5, R4 ;  /* 0x00000005ff140219 */ /* 0x000fc80000011604 */
[----:B------:R-:W-:Y:S01]  /*25930*/  LOP3.LUT R20, RZ, R20, RZ, 0x33, !PT ;  /* 0x00000014ff147212 */ /* 0x000fe200078e33ff */
[----:B------:R-:W-:Y:S06]  /*25940*/  BRA `(.L_x_4402) ;  /* 0x0000000000107947 */ /* 0x000fec0003800000 */
.L_x_4401:
[----:B------:R-:W-:-:S13]  /*25950*/  ISETP.NE.AND P0, PT, R3, 0x1, PT ;  /* 0x000000010300780c */ /* 0x000fda0003f05270 */
[----:B01----:R-:W0:Y:S02]  /*25960*/  @P0 LDC.64 R4, c[0x0][0x9e8] ;  /* 0x00027a00ff040b82 */ /* 0x003e240000000a00 */
[----:B0-----:R-:W-:-:S05]  /*25970*/  @P0 IMAD.HI.U32 R4, R20, R4, RZ ;  /* 0x0000000414040227 */ /* 0x001fca00078e00ff */
[----:B------:R-:W-:-:S07]  /*25980*/  @P0 SHF.R.U32.HI R20, RZ, R5, R4 ;  /* 0x00000005ff140219 */ /* 0x000fce0000011604 */
.L_x_4402:
[----:B------:R-:W-:Y:S05]  /*25990*/  BSYNC B0 ;  /* 0x0000000000007941 */ /* 0x000fea0003800000 */
.L_x_4400:
[----:B------:R-:W-:-:S05]  /*259a0*/  IMAD R3, R20, R3, RZ ;  /* 0x0000000314037224 */ /* 0x000fca00078e02ff */
[----:B------:R-:W-:-:S07]  /*259b0*/  VIMNMX R0, R0, R3, !PT ;  /* 0x0000000300007248 */ /* 0x000fce0007fe0100 */
.L_x_4399:
[----:B------:R-:W-:Y:S01]  /*259c0*/  SHF.R.S32.HI R2, RZ, 0x1f, R0 ;  /* 0x0000001fff027819 */ /* 0x000fe20000011400 */
[----:B------:R-:W-:Y:S03]  /*259d0*/  BSSY B6, `(.L_x_4403) ;  /* 0x0000383000067945 */ /* 0x000fe60003800000 */
[----:B------:R-:W-:-:S04]  /*259e0*/  LEA.HI R2, R2, R0, RZ, 0x7 ;  /* 0x0000000002027211 */ /* 0x000fc800078f38ff */
[----:B------:R-:W-:-:S04]  /*259f0*/  SHF.R.S32.HI R2, RZ, 0x7, R2 ;  /* 0x00000007ff027819 */ /* 0x000fc80000011402 */
[----:B------:R-:W-:-:S04]  /*25a00*/  VIMNMX R3, RZ, R2, !PT ;  /* 0x00000002ff037248 */ /* 0x000fc80007fe0100 */
[----:B------:R-:W-:Y:S01]  /*25a10*/  ISETP.GT.AND P0, PT, R6, R3, PT ;  /* 0x000000030600720c */ /* 0x000fe20003f04270 */
[----:B------:R3:W-:-:S12]  /*25a20*/  STL [R1+0x1c], R3 ;  /* 0x00001c0301007387 */ /* 0x0007d80000100800 */
[----:B---3--:R-:W-:Y:S05]  /*25a30*/  @P0 BRA `(.L_x_4404) ;  /* 0x0000000000440947 */ /* 0x008fea0003800000 */
[----:B------:R-:W3:Y:S02]  /*25a40*/  S2R R3, SR_TID.X ;  /* 0x0000000000037919 */ /* 0x000ee40000002100 */
[----:B---3--:R-:W-:-:S04]  /*25a50*/  LOP3.LUT R3, R3, 0x7f, RZ, 0xc0, !PT ;  /* 0x0000007f03037812 */ /* 0x008fc800078ec0ff */
[----:B------:R-:W-:-:S13]  /*25a60*/  ISETP.NE.AND P0, PT, R3, RZ, PT ;  /* 0x000000ff0300720c */ /* 0x000fda0003f05270 */
[----:B------:R-:W-:Y:S05]  /*25a70*/  @P0 BRA `(.L_x_4405) ;  /* 0x0000003400e00947 */ /* 0x000fea0003800000 */
[----:B------:R-:W3:Y:S01]  /*25a80*/  S2R R2, SR_LANEID ;  /* 0x0000000000027919 */ /* 0x000ee20000000000 */
[----:B------:R-:W-:Y:S01]  /*25a90*/  VOTEU.ANY UR4, UPT, PT ;  /* 0x0000000000047886 */ /* 0x000fe200038e0100 */
[----:B01----:R-:W0:Y:S01]  /*25aa0*/  LDC.64 R4, c[0x0][0xc38] ;  /* 0x00030e00ff047b82 */ /* 0x003e220000000a00 */
[----:B------:R-:W3:Y:S02]  /*25ab0*/  FLO.U32 R0, UR4 ;  /* 0x0000000400007d00 */ /* 0x000ee400080e0000 */
[----:B---3--:R-:W-:-:S06]  /*25ac0*/  ISETP.EQ.U32.AND P0, PT, R0, R2, PT ;  /* 0x000000020000720c */ /* 0x008fcc0003f02070 */
[----:B------:R-:W0:Y:S07]  /*25ad0*/  POPC R2, UR4 ;  /* 0x0000000400027d09 */ /* 0x000e2e0008000000 */
[----:B0-----:R-:W3:Y:S04]  /*25ae0*/  @P0 ATOMG.E.ADD.STRONG.GPU PT, R2, desc[UR40][R4.64], R2 ;  /* 0x00000002040209a8 */ /* 0x001ee800081ee1e8 */
[----:B---3--:R0:W1:Y:S02]  /*25af0*/  SHFL.IDX PT, R2, R2, R0, 0x1f ;  /* 0x00001f0002027589 */ /* 0x00806400000e0000 */
[----:B0-----:R-:W0:Y:S02]  /*25b00*/  S2R R0, SR_LTMASK ;  /* 0x0000000000007919 */ /* 0x001e240000003900 */
[----:B0-----:R-:W-:-:S06]  /*25b10*/  LOP3.LUT R0, R0, UR4, RZ, 0xc0, !PT ;  /* 0x0000000400007c12 */ /* 0x001fcc000f8ec0ff */
[----:B------:R-:W1:Y:S02]  /*25b20*/  POPC R0, R0 ;  /* 0x0000000000007309 */ /* 0x000e640000000000 */
[----:B-1----:R-:W-:Y:S01]  /*25b30*/  IADD3 R16, R2, UR38, R0 ;  /* 0x0000002602107c10 */ /* 0x002fe2000fffe000 */
[----:B------:R-:W-:Y:S06]  /*25b40*/  BRA `(.L_x_4405) ;  /* 0x0000003400ac7947 */ /* 0x000fec0003800000 */
.L_x_4404:
[----:B------:R-:W3:Y:S01]  /*25b50*/  S2R R0, SR_CgaCtaId ;  /* 0x0000000000007919 */ /* 0x000ee20000008800 */
[----:B------:R-:W-:-:S04]  /*25b60*/  MOV R2, 0x400 ;  /* 0x0000040000027802 */ /* 0x000fc80000000f00 */
[----:B---3--:R-:W-:-:S05]  /*25b70*/  LEA R3, R0, R2, 0x18 ;  /* 0x0000000200037211 */ /* 0x008fca00078ec0ff */
[----:B------:R3:W-:Y:S01]  /*25b80*/  STL [R1+0x18], R3 ;  /* 0x0000180301007387 */ /* 0x0007e20000100800 */
[----:B------:R-:W-:-:S05]  /*25b90*/  VIADD R0, R3, 0x1e400 ;  /* 0x0001e40003007836 */ /* 0x000fca0000000000 */
[----:B------:R-:W-:-:S13]  /*25ba0*/  LOP3.LUT P0, RZ, R0, 0x1bf, RZ, 0xc0, !PT ;  /* 0x000001bf00ff7812 */ /* 0x000fda000780c0ff */
[----:B---3--:R-:W-:Y:S05]  /*25bb0*/  @!P0 BRA `(.L_x_4406) ;  /* 0x0000000000408947 */ /* 0x008fea0003800000 */
[----:B------:R-:W-:Y:S01]  /*25bc0*/  MOV R2, 0x0 ;  /* 0x0000000000027802 */ /* 0x000fe20000000f00 */
[----:B------:R-:W-:Y:S01]  /*25bd0*/  ULDC.64 UR6, c[0x4][0x1c8] ;  /* 0x0100720000067ab9 */ /* 0x000fe20000000a00 */
[----:B------:R-:W-:Y:S01]  /*25be0*/  ULDC.64 UR8, c[0x4][0x1d0] ;  /* 0x0100740000087ab9 */ /* 0x000fe20000000a00 */
[----:B------:R-:W-:Y:S01]  /*25bf0*/  ULDC.64 UR4, c[0x4][0x108] ;  /* 0x0100420000047ab9 */ /* 0x000fe20000000a00 */
[----:B------:R-:W-:Y:S02]  /*25c00*/  IMAD.U32 R4, RZ, RZ, UR6 ;  /* 0x00000006ff047e24 */ /* 0x000fe4000f8e00ff */
[----:B------:R-:W3:Y:S01]  /*25c10*/  LDC.64 R2, c[0x4][R2] ;  /* 0x0100000002027b82 */ /* 0x000ee20000000a00 */
[----:B01----:R-:W-:Y:S02]  /*25c20*/  IMAD.U32 R5, RZ, RZ, UR7 ;  /* 0x00000007ff057e24 */ /* 0x003fe4000f8e00ff */
[----:B--2---:R-:W-:Y:S02]  /*25c30*/  IMAD.U32 R6, RZ, RZ, UR8 ;  /* 0x00000008ff067e24 */ /* 0x004fe4000f8e00ff */
[----:B------:R-:W-:-:S02]  /*25c40*/  IMAD.U32 R7, RZ, RZ, UR9 ;  /* 0x00000009ff077e24 */ /* 0x000fc4000f8e00ff */
[----:B------:R-:W-:Y:S02]  /*25c50*/  IMAD.U32 R10, RZ, RZ, UR4 ;  /* 0x00000004ff0a7e24 */ /* 0x000fe4000f8e00ff */
[----:B------:R-:W-:Y:S02]  /*25c60*/  IMAD.U32 R11, RZ, RZ, UR5 ;  /* 0x00000005ff0b7e24 */ /* 0x000fe4000f8e00ff */
[----:B------:R-:W-:Y:S02]  /*25c70*/  IMAD.MOV.U32 R8, RZ, RZ, 0x70 ;  /* 0x00000070ff087424 */ /* 0x000fe400078e00ff */
[----:B------:R-:W-:Y:S02]  /*25c80*/  IMAD.MOV.U32 R12, RZ, RZ, 0x1 ;  /* 0x00000001ff0c7424 */ /* 0x000fe400078e00ff */
[----:B------:R-:W-:-:S07]  /*25c90*/  IMAD.MOV.U32 R13, RZ, RZ, RZ ;  /* 0x000000ffff0d7224 */ /* 0x000fce00078e00ff */
[----:B------:R-:W-:-:S07]  /*25ca0*/  LEPC R20, `(.L_x_4406) ;  /* 0x000000001014794e */ /* 0x000fce0000000000 */
[----:B---3--:R-:W-:Y:S05]  /*25cb0*/  CALL.ABS.NOINC R2 ;  /* 0x0000000002007343 */ /* 0x008fea0003c00000 */
.L_x_4406:
[----:B------:R-:W3:Y:S01]  /*25cc0*/  LDL.LU R2, [R1+0x3c] ;  /* 0x00003c0001027983 */ /* 0x000ee20000300800 */
[----:B------:R-:W-:Y:S01]  /*25cd0*/  MOV R0, 0x400 ;  /* 0x0000040000007802 */ /* 0x000fe20000000f00 */
[----:B------:R-:W4:Y:S03]  /*25ce0*/  S2R R15, SR_CgaCtaId ;  /* 0x00000000000f7919 */ /* 0x000f260000008800 */
[----:B----4-:R-:W-:-:S05]  /*25cf0*/  LEA R0, R15, R0, 0x18 ;  /* 0x000000000f007211 */ /* 0x010fca00078ec0ff */
[----:B------:R-:W-:-:S05]  /*25d00*/  VIADD R0, R0, 0xc400 ;  /* 0x0000c40000007836 */ /* 0x000fca0000000000 */
[----:B------:R-:W-:Y:S01]  /*25d10*/  LOP3.LUT P0, RZ, R0, 0x1bf, RZ, 0xc0, !PT ;  /* 0x000001bf00ff7812 */ /* 0x000fe2000780c0ff */
[----:B------:R4:W-:Y:S01]  /*25d20*/  STL [R1+0x44], R0 ;  /* 0x0000440001007387 */ /* 0x0009e20000100800 */
[----:B---3--:R-:W-:-:S11]  /*25d30*/  LOP3.LUT R2, R2, 0xfffffffe, RZ, 0xc0, !PT ;  /* 0xfffffffe02027812 */ /* 0x008fd600078ec0ff */
[----:B------:R-:W-:-:S05]  /*25d40*/  @P0 LOP3.LUT R2, R2, 0x1, RZ, 0xfc, !PT ;  /* 0x0000000102020812 */ /* 0x000fca00078efcff */
[----:B------:R4:W-:Y:S01]  /*25d50*/  STL [R1+0x3c], R2 ;  /* 0x00003c0201007387 */ /* 0x0009e20000100800 */
[----:B------:R-:W-:Y:S05]  /*25d60*/  @!P0 BRA `(.L_x_4407) ;  /* 0x0000000000408947 */ /* 0x000fea0003800000 */
[----:B----4-:R-:W-:Y:S01]  /*25d70*/  MOV R2, 0x0 ;  /* 0x0000000000027802 */ /* 0x010fe20000000f00 */
        /* <DEDUP_REMOVED lines=15> */
.L_x_4407:
[----:B----4-:R-:W3:Y:S02]  /*25e70*/  LDL R2, [R1+0x18] ;  /* 0x0000180001027983 */ /* 0x010ee40000100800 */
[----:B---3--:R-:W-:-:S05]  /*25e80*/  VIADD R0, R2, 0x400 ;  /* 0x0000040002007836 */ /* 0x008fca0000000000 */
[----:B------:R3:W-:Y:S01]  /*25e90*/  STL [R1+0x34], R0 ;  /* 0x0000340001007387 */ /* 0x0007e20000100800 */
        /* <DEDUP_REMOVED lines=18> */
.L_x_4408:
[----:B------:R-:W3:Y:S02]  /*25fc0*/  LDL.LU R2, [R1+0x44] ;  /* 0x0000440001027983 */ /* 0x000ee40000300800 */
[----:B---3--:R-:W-:-:S13]  /*25fd0*/  LOP3.LUT P6, RZ, R2, 0x1bf, RZ, 0xc0, !PT ;  /* 0x000001bf02ff7812 */ /* 0x008fda00078cc0ff */
[----:B------:R-:W-:Y:S05]  /*25fe0*/  @!P6 BRA `(.L_x_4409) ;  /* 0x000000000040e947 */ /* 0x000fea0003800000 */
        /* <DEDUP_REMOVED lines=16> */
.L_x_4409:
[----:B------:R-:W3:Y:S01]  /*260f0*/  LDL.LU R2, [R1+0x38] ;  /* 0x0000380001027983 */ /* 0x000ee20000300800 */
[----:B------:R-:W4:Y:S01]  /*26100*/  LDC R0, c[0x0][0x428] ;  /* 0x00010a00ff007b82 */ /* 0x000f220000000800 */
[----:B------:R-:W-:Y:S01]  /*26110*/  ULDC.64 UR4, c[0x0][0x9f8] ;  /* 0x00027e0000047ab9 */ /* 0x000fe20000000a00 */
[----:B--2---:R-:W2:Y:S01]  /*26120*/  S2R R6, SR_TID.X ;  /* 0x0000000000067919 */ /* 0x004ea20000002100 */
[----:B----4-:R-:W-:Y:S01]  /*26130*/  ISETP.NE.AND P0, PT, R0, 0x1, PT ;  /* 0x000000010000780c */ /* 0x010fe20003f05270 */
[----:B------:R-:W-:Y:S01]  /*26140*/  IMAD.MOV.U32 R0, RZ, RZ, R18 ;  /* 0x000000ffff007224 */ /* 0x000fe200078e0012 */
[----:B--2---:R-:W-:-:S11]  /*26150*/  LOP3.LUT R6, R6, 0x7f, RZ, 0xc0, !PT ;  /* 0x0000007f06067812 */ /* 0x004fd600078ec0ff */
[----:B------:R-:W2:Y:S01]  /*26160*/  @P0 LDC R4, c[0x0][0x430] ;  /* 0x00010c00ff040b82 */ /* 0x000ea20000000800 */
[----:B------:R-:W-:-:S04]  /*26170*/  ISETP.NE.AND P1, PT, R6, RZ, PT ;  /* 0x000000ff0600720c */ /* 0x000fc80003f25270 */
[----:B------:R-:W-:-:S09]  /*26180*/  PLOP3.LUT P3, PT, P1, PT, PT, 0x8, 0x0 ;  /* 0x000000000000781c */ /* 0x000fd20000f6e170 */
[----:B------:R-:W-:-:S05]  /*26190*/  VOTEU.ALL UP1, P1 ;  /* 0x00000000003f7886 */ /* 0x000fca0000820000 */
[----:B------:R-:W-:-:S04]  /*261a0*/  @!UP1 UIADD3 UR8, UP0, UR42, 0x270, URZ ;  /* 0x000002702a089890 */ /* 0x000fc8000ff1e03f */
[----:B------:R-:W-:-:S03]  /*261b0*/  @!UP1 UIADD3.X UR9, URZ, UR43, URZ, UP0, !UPT ;  /* 0x0000002b3f099290 */ /* 0x000fc600087fe43f */
[----:B------:R-:W-:Y:S01]  /*261c0*/  VOTEU.ALL UP0, P1 ;  /* 0x00000000003f7886 */ /* 0x000fe20000800000 */
[----:B---3--:R-:W-:Y:S02]  /*261d0*/  IMAD R3, R17, 0x80, R2 ;  /* 0x0000008011037824 */ /* 0x008fe400078e0202 */
[----:B------:R-:W3:Y:S01]  /*261e0*/  @P0 LDC R2, c[0x0][0x42c] ;  /* 0x00010b00ff020b82 */ /* 0x000ee20000000800 */
[----:B------:R-:W-:Y:S02]  /*261f0*/  IMAD.MOV.U32 R17, RZ, RZ, R19 ;  /* 0x000000ffff117224 */ /* 0x000fe400078e0013 */
[----:B---3--:R-:W-:-:S05]  /*26200*/  @P0 IMAD.HI.U32 R2, R18, R2, RZ ;  /* 0x0000000212020227 */ /* 0x008fca00078e00ff */
[----:B--2---:R-:W-:Y:S02]  /*26210*/  @P0 SHF.R.U32.HI R0, RZ, R4, R2 ;  /* 0x00000004ff000219 */ /* 0x004fe40000011602 */
[----:B------:R-:W-:-:S04]  /*26220*/  ISETP.NE.U32.AND P0, PT, RZ, UR4, PT ;  /* 0x00000004ff007c0c */ /* 0x000fc8000bf05070 */
[----:B------:R-:W-:Y:S01]  /*26230*/  ISETP.NE.AND.EX P0, PT, RZ, UR5, PT, P0 ;  /* 0x00000005ff007c0c */ /* 0x000fe2000bf05300 */
[----:B------:R-:W-:-:S12]  /*26240*/  ULDC.64 UR4, c[0x0][0xa00] ;  /* 0x0002800000047ab9 */ /* 0x000fd80000000a00 */
[----:B01----:R-:W0:Y:S02]  /*26250*/  @P0 LDC.64 R4, c[0x0][0x9f8] ;  /* 0x00027e00ff040b82 */ /* 0x003e240000000a00 */
[----:B0-----:R-:W-:-:S05]  /*26260*/  @P0 IMAD.WIDE R4, R19, 0x4, R4 ;  /* 0x0000000413040825 */ /* 0x001fca00078e0204 */
[----:B------:R0:W5:Y:S01]  /*26270*/  @P0 LDG.E R17, desc[UR40][R4.64] ;  /* 0x0000002804110981 */ /* 0x000162000c1e1900 */
[----:B------:R-:W-:-:S04]  /*26280*/  ISETP.NE.U32.AND P0, PT, RZ, UR4, PT ;  /* 0x00000004ff007c0c */ /* 0x000fc8000bf05070 */
[----:B------:R-:W-:-:S04]  /*26290*/  ISETP.NE.AND.EX P2, PT, RZ, UR5, PT, P0 ;  /* 0x00000005ff007c0c */ /* 0x000fc8000bf45300 */
[----:B0-----:R-:W-:-:S09]  /*262a0*/  SEL R4, R19, RZ, !P2 ;  /* 0x000000ff13047207 */ /* 0x001fd20005000000 */
.L_x_4410:
[----:B------:R-:W-:Y:S02]  /*262b0*/  PLOP3.LUT P0, PT, P0, P3, PT, 0xa2, 0x0 ;  /* 0x000000000000781c */ /* 0x000fe40000707472 */
[----:B------:R-:W-:Y:S01]  /*262c0*/  @P3 R2UR P0, UR7, R4 ;  /* 0x00000000040732ca */ /* 0x000fe20000000000 */
[----:B------:R-:W-:-:S07]  /*262d0*/  UMOV UR4, URZ ;  /* 0x0000003f00047c82 */ /* 0x000fce0008000000 */
[----:B------:R-:W-:Y:S02]  /*262e0*/  PLOP3.LUT P0, PT, P0, P3, PT, 0xa2, 0x0 ;  /* 0x000000000000781c */ /* 0x000fe40000707472 */
[----:B------:R-:W-:-:S08]  /*262f0*/  @P3 R2UR.OR P0, UR6, R18 ;  /* 0x00000000120632ca */ /* 0x000fd00000100000 */
        /* <DEDUP_REMOVED lines=8> */
.L_x_4411:
[----:B------:R-:W-:Y:S02]  /*26380*/  PLOP3.LUT P0, PT, P0, P2, PT, 0xa2, 0x0 ;  /* 0x000000000000781c */ /* 0x000fe40000705472 */
[----:B------:R-:W-:-:S08]  /*26390*/  @P2 R2UR P0, UR7, R4 ;  /* 0x00000000040722ca */ /* 0x000fd00000000000 */
        /* <DEDUP_REMOVED lines=10> */
.L_x_4412:
        /* <DEDUP_REMOVED lines=9> */
[----:B------:R-:W0:Y:S01]  /*264d0*/  LDC.64 R6, c[0x0][0x3f8] ;  /* 0x0000fe00ff067b82 */ /* 0x000e220000000a00 */
[----:B------:R-:W-:Y:S01]  /*264e0*/  ULDC.64 UR4, c[0x0][0xa08] ;  /* 0x0002820000047ab9 */ /* 0x000fe20000000a00 */
[----:B-----5:R-:W-:Y:S02]  /*264f0*/  SHF.R.S32.HI R20, RZ, 0x1f, R17 ;  /* 0x0000001fff147819 */ /* 0x020fe40000011411 */
[----:B0-----:R-:W-:Y:S01]  /*26500*/  LOP3.LUT P0, RZ, R6, UR4, RZ, 0xfc, !PT ;  /* 0x0000000406ff7c12 */ /* 0x001fe2000f80fcff */
[----:B------:R-:W-:-:S03]  /*26510*/  UMOV UR4, 0xffffffff ;  /* 0xffffffff00047882 */ /* 0x000fc60000000000 */
[----:B------:R-:W-:-:S04]  /*26520*/  LOP3.LUT P0, RZ, R7, UR5, RZ, 0xfc, P0 ;  /* 0x0000000507ff7c12 */ /* 0x000fc8000800fcff */
[----:B------:R-:W-:Y:S01]  /*26530*/  SEL R2, R17, RZ, !P0 ;  /* 0x000000ff11027207 */ /* 0x000fe20004000000 */
[----:B------:R-:W-:Y:S08]  /*26540*/  BRA.DIV UR4, `(.L_x_4413) ;  /* 0x0000006204787947 */ /* 0x000ff0000b800000 */
[----:B------:R-:W0:Y:S02]  /*26550*/  S2R R5, SR_TID.X ;  /* 0x0000000000057919 */ /* 0x000e240000002100 */
[----:B0-----:R-:W-:-:S04]  /*26560*/  SHF.R.U32.HI R5, RZ, 0x5, R5 ;  /* 0x00000005ff057819 */ /* 0x001fc80000011605 */
[----:B------:R-:W-:-:S05]  /*26570*/  LOP3.LUT R5, R5, 0x3, RZ, 0xc0, !PT ;  /* 0x0000000305057812 */ /* 0x000fca00078ec0ff */
[----:B------:R0:W1:Y:S02]  /*26580*/  SHFL.IDX PT, R14, R5, RZ, 0x1f ;  /* 0x00001fff050e7589 */ /* 0x00006400000e0000 */
.L_x_4579:
[----:B-1----:R-:W-:Y:S02]  /*26590*/  ISETP.NE.AND P0, PT, R14, RZ, PT ;  /* 0x000000ff0e00720c */ /* 0x002fe40003f05270 */
[----:B------:R-:W-:-:S11]  /*265a0*/  PLOP3.LUT P6, PT, PT, PT, PT, 0x8, 0x0 ;  /* 0x000000000000781c */ /* 0x000fd60003fce170 */
[----:B------:R-:W-:Y:S05]  /*265b0*/  @P0 BRA `(.L_x_4414) ;  /* 0x0000000800540947 */ /* 0x000fea0003800000 */
[----:B------:R-:W-:-:S03]  /*265c0*/  UMOV UR4, 0xffffffff ;  /* 0xffffffff00047882 */ /* 0x000fc60000000000 */
[----:B------:R-:W-:Y:S05]  /*265d0*/  BRA.DIV UR4, `(.L_x_4415) ;  /* 0x0000006204887947 */ /* 0x000fea000b800000 */
[----:B------:R-:W-:-:S13]  /*265e0*/  ELECT P6, URZ, PT ;  /* 0x00000000003f782f */ /* 0x000fda00038c0000 */
.L_x_4582:
[----:B------:R-:W-:Y:S05]  /*265f0*/  @!P6 BRA `(.L_x_4416) ;  /* 0x0000000400ace947 */ /* 0x000fea0003800000 */
[----:B0-----:R-:W2:Y:S01]  /*26600*/  LDL R5, [R1+0x30] ;  /* 0x0000300001057983 */ /* 0x001ea20000100800 */
[----:B------:R-:W-:-:S04]  /*26610*/  ISETP.NE.U32.AND P0, PT, R6, RZ, PT ;  /* 0x000000ff0600720c */ /* 0x000fc80003f05070 */
[----:B------:R-:W-:Y:S01]  /*26620*/  ISETP.NE.AND.EX P0, PT, R7, RZ, PT, P0 ;  /* 0x000000ff0700720c */ /* 0x000fe20003f05300 */
[----:B--2---:R-:W-:-:S12]  /*26630*/  VIADD R8, R5, 0xffffffff ;  /* 0xffffffff05087836 */ /* 0x004fd80000000000 */
        /* <DEDUP_REMOVED lines=9> */
[--C-:B------:R-:W-:Y:S02]  /*266d0*/  IMAD.MOV R5, RZ, RZ, -R2.reuse ;  /* 0x000000ffff057224 */ /* 0x100fe400078e0a02 */
        /* <DEDUP_REMOVED lines=9> */
.L_x_4417:
[----:B------:R-:W2:Y:S01]  /*26770*/  LDL R5, [R1+0x4] ;  /* 0x0000040001057983 */ /* 0x000ea20000100800 */
[----:B------:R-:W-:-:S03]  /*26780*/  MOV R9, 0x400 ;  /* 0x0000040000097802 */ /* 0x000fc60000000f00 */
[----:B0-----:R-:W3:Y:S01]  /*26790*/  LDL R7, [R1+0xc] ;  /* 0x00000c0001077983 */ /* 0x001ee20000100800 */
[----:B------:R-:W0:Y:S01]  /*267a0*/  S2R R10, SR_CgaCtaId ;  /* 0x00000000000a7919 */ /* 0x000e220000008800 */
[----:B------:R-:W1:Y:S01]  /*267b0*/  S2R R6, SR_TID.X ;  /* 0x0000000000067919 */ /* 0x000e620000002100 */
[----:B0-----:R-:W-:Y:S02]  /*267c0*/  LEA R9, R10, R9, 0x18 ;  /* 0x000000090a097211 */ /* 0x001fe400078ec0ff */
[----:B-1----:R-:W-:-:S04]  /*267d0*/  LOP3.LUT R6, R6, 0x7f, RZ, 0xc0, !PT ;  /* 0x0000007f06067812 */ /* 0x002fc800078ec0ff */
[----:B------:R-:W-:Y:S01]  /*267e0*/  ISETP.NE.AND P0, PT, R6, RZ, PT ;  /* 0x000000ff0600720c */ /* 0x000fe20003f05270 */
[----:B--2---:R-:W-:Y:S01]  /*267f0*/  IMAD R5, R5, 0x8, R9 ;  /* 0x0000000805057824 */ /* 0x004fe200078e0209 */
[----:B---3--:R-:W-:-:S04]  /*26800*/  SHF.L.U32 R7, R7, 0x1f, RZ ;  /* 0x0000001f07077819 */ /* 0x008fc800000006ff */
[----:B------:R-:W0:Y:S02]  /*26810*/  SYNCS.PHASECHK.TRANS64.TRYWAIT P2, [R5+URZ+0x2a880], R7 ;  /* 0x02a88007050075a7 */ /* 0x000e24000804017f */
[----:B0-----:R-:W-:Y:S05]  /*26820*/  @!P2 BRA `(.L_x_4418) ;  /* 0x000000600014a947 */ /* 0x001fea0003800000 */
.L_x_4583:
        /* <DEDUP_REMOVED lines=8> */
.L_x_4419:
[----:B------:R-:W2:Y:S01]  /*268b0*/  LDL R6, [R1+0x4] ;  /* 0x0000040001067983 */ /* 0x000ea20000100800 */
[----:B------:R-:W-:-:S03]  /*268c0*/  MOV R10, 0x400 ;  /* 0x00000400000a7802 */ /* 0x000fc60000000f00 */
[----:B------:R-:W3:Y:S01]  /*268d0*/  LDL R9, [R1+0x20] ;  /* 0x0000200001097983 */ /* 0x000ee20000100800 */
[----:B------:R-:W1:Y:S01]  /*268e0*/  S2R R11, SR_CgaCtaId ;  /* 0x00000000000b7919 */ /* 0x000e620000008800 */
[----:B------:R-:W-:Y:S01]  /*268f0*/  R2UR UR9, R5 ;  /* 0x00000000050972ca */ /* 0x000fe200000e0000 */
[----:B------:R-:W-:Y:S01]  /*26900*/  UIADD3 UR4, UP0, UR42, 0x470, URZ ;  /* 0x000004702a047890 */ /* 0x000fe2000ff1e03f */
[----:B------:R-:W-:Y:S02]  /*26910*/  R2UR UR12, R0 ;  /* 0x00000000000c72ca */ /* 0x000fe400000e0000 */
[----:B-----5:R-:W-:Y:S01]  /*26920*/  R2UR UR13, R2 ;  /* 0x00000000020d72ca */ /* 0x020fe200000e0000 */
[----:B------:R-:W-:Y:S01]  /*26930*/  UIADD3.X UR5, URZ, UR43, URZ, UP0, !UPT ;  /* 0x0000002b3f057290 */ /* 0x000fe200087fe43f */
[----:B-1----:R-:W-:-:S07]  /*26940*/  LEA R10, R11, R10, 0x18 ;  /* 0x0000000a0b0a7211 */ /* 0x002fce00078ec0ff */
        /* <DEDUP_REMOVED lines=10> */
[----:B------:R-:W-:Y:S02]  /*269f0*/  UIADD3 UR14, UR15, 0xe400, URZ ;  /* 0x0000e4000f0e7890 */ /* 0x000fe4000fffe03f */
[----:B------:R-:W-:-:S05]  /*26a00*/  UIADD3 UR15, UR15, 0x10400, URZ ;  /* 0x000104000f0f7890 */ /* 0x000fca000fffe03f */
        /* <DEDUP_REMOVED lines=10> */
.L_x_4584:
        /* <DEDUP_REMOVED lines=8> */
.L_x_4421:
        /* <DEDUP_REMOVED lines=24> */
.L_x_4416:
[----:B01----:R-:W0:Y:S01]  /*26cb0*/  S2R R7, SR_CgaCtaId ;  /* 0x0000000000077919 */ /* 0x003e220000008800 */
[----:B------:R-:W-:Y:S01]  /*26cc0*/  MOV R6, 0x400 ;  /* 0x0000040000067802 */ /* 0x000fe20000000f00 */
[----:B------:R-:W-:Y:S05]  /*26cd0*/  WARPSYNC.ALL ;  /* 0x0000000000007948 */ /* 0x000fea0003800000 */
[----:B------:R-:W-:Y:S01]  /*26ce0*/  BAR.SYNC.DEFER_BLOCKING 0x8, 0x120 ;  /* 0x0204800000007b1d */ /* 0x000fe20000010000 */
[----:B------:R-:W-:-:S13]  /*26cf0*/  ELECT P0, URZ, PT ;  /* 0x00000000003f782f */ /* 0x000fda0003800000 */
[----:B------:R-:W-:Y:S01]  /*26d00*/  @P0 R2UR UR13, R4 ;  /* 0x00000000040d02ca */ /* 0x000fe200000e0000 */
[----:B------:R-:W-:Y:S01]  /*26d10*/  UIADD3 UR4, UP0, UR42, 0x270, URZ ;  /* 0x000002702a047890 */ /* 0x000fe2000ff1e03f */
[----:B------:R-:W-:Y:S02]  /*26d20*/  @P0 R2UR UR12, R18 ;  /* 0x00000000120c02ca */ /* 0x000fe400000e0000 */
[C---:B------:R-:W-:Y:S01]  /*26d30*/  @P0 R2UR UR11, R3.reuse ;  /* 0x00000000030b02ca */ /* 0x040fe200000e0000 */
[----:B------:R-:W-:Y:S01]  /*26d40*/  UIADD3.X UR5, URZ, UR43, URZ, UP0, !UPT ;  /* 0x0000002b3f057290 */ /* 0x000fe200087fe43f */
[----:B------:R-:W-:Y:S01]  /*26d50*/  @P0 R2UR UR21, R4 ;  /* 0x00000000041502ca */ /* 0x000fe200000e0000 */
[----:B------:R-:W-:Y:S01]  /*26d60*/  UMOV UR6, 0x0 ;  /* 0x0000000000067882 */ /* 0x000fe20000000000 */
[----:B------:R-:W-:Y:S01]  /*26d70*/  UMOV UR7, 0x12f00000 ;  /* 0x12f0000000077882 */ /* 0x000fe20000000000 */
[----:B------:R-:W-:Y:S01]  /*26d80*/  UMOV UR10, URZ ;  /* 0x0000003f000a7c82 */ /* 0x000fe20008000000 */
[----:B------:R-:W-:Y:S01]  /*26d90*/  @P0 R2UR UR20, R18 ;  /* 0x00000000121402ca */ /* 0x000fe200000e0000 */
[----:B------:R-:W-:Y:S01]  /*26da0*/  UMOV UR14, 0x0 ;  /* 0x00000000000e7882 */ /* 0x000fe20000000000 */
[----:B------:R-:W-:Y:S01]  /*26db0*/  @P0 IMAD.MOV.U32 R5, RZ, RZ, 0x6000 ;  /* 0x00006000ff050424 */ /* 0x000fe200078e00ff */
[----:B------:R-:W-:Y:S01]  /*26dc0*/  @P0 R2UR UR19, R3 ;  /* 0x00000000031302ca */ /* 0x000fe200000e0000 */
[----:B------:R-:W-:Y:S01]  /*26dd0*/  UMOV UR15, 0x12f00000 ;  /* 0x12f00000000f7882 */ /* 0x000fe20000000000 */
[----:B------:R-:W-:Y:S01]  /*26de0*/  UMOV UR18, 0x40 ;  /* 0x0000004000127882 */ /* 0x000fe20000000000 */
[----:B------:R-:W-:Y:S01]  /*26df0*/  UMOV UR22, 0x0 ;  /* 0x0000000000167882 */ /* 0x000fe20000000000 */
[----:B------:R-:W-:Y:S01]  /*26e00*/  UMOV UR23, 0x12f00000 ;  /* 0x12f0000000177882 */ /* 0x000fe20000000000 */
[----:B0-----:R-:W-:-:S04]  /*26e10*/  LEA R6, R7, R6, 0x18 ;  /* 0x0000000607067211 */ /* 0x001fc800078ec0ff */
[----:B------:R-:W-:Y:S01]  /*26e20*/  R2UR UR24, R6 ;  /* 0x00000000061872ca */ /* 0x000fe200000e0000 */
[----:B------:R1:W-:-:S12]  /*26e30*/  @P0 SYNCS.ARRIVE.TRANS64 RZ, [R6+URZ+0x2a800], R5 ;  /* 0x02a8000506ff09a7 */ /* 0x0003d8000800003f */
[----:B------:R-:W-:Y:S02]  /*26e40*/  UIADD3 UR8, UR24, 0x18400, URZ ;  /* 0x0001840018087890 */ /* 0x000fe4000fffe03f */
[----:B------:R-:W-:Y:S02]  /*26e50*/  UIADD3 UR9, UR24, 0x2a800, URZ ;  /* 0x0002a80018097890 */ /* 0x000fe4000fffe03f */
[----:B------:R-:W-:-:S05]  /*26e60*/  UIADD3 UR16, UR24, 0x1a400, URZ ;  /* 0x0001a40018107890 */ /* 0x000fca000fffe03f */
[----:B------:R-:W-:Y:S02]  /*26e70*/  UMOV UR17, UR9 ;  /* 0x0000000900117c82 */ /* 0x000fe40008000000 */
[----:B------:R0:W-:Y:S02]  /*26e80*/  UTMALDG.4D [UR8], [UR4], desc[UR6] ;  /* 0x00000608040075b4 */ /* 0x0001e40008019000 */
[----:B------:R1:W-:Y:S01]  /*26e90*/  UTMALDG.4D [UR16], [UR4], desc[UR14] ;  /* 0x00000e10040075b4 */ /* 0x0003e20008019000 */
[----:B0-----:R-:W-:Y:S01]  /*26ea0*/  @P0 R2UR UR13, R4 ;  /* 0x00000000040d02ca */ /* 0x001fe200000e0000 */
[----:B------:R-:W-:Y:S01]  /*26eb0*/  UIADD3 UR8, UR24, 0x1c400, URZ ;  /* 0x0001c40018087890 */ /* 0x000fe2000fffe03f */
[----:B------:R-:W-:Y:S01]  /*26ec0*/  @P0 R2UR UR12, R18 ;  /* 0x00000000120c02ca */ /* 0x000fe200000e0000 */
[----:B------:R-:W-:Y:S01]  /*26ed0*/  UMOV UR10, 0x80 ;  /* 0x00000080000a7882 */ /* 0x000fe20000000000 */
[----:B------:R-:W-:-:S13]  /*26ee0*/  @P0 R2UR UR11, R3 ;  /* 0x00000000030b02ca */ /* 0x000fda00000e0000 */
[----:B------:R1:W-:Y:S02]  /*26ef0*/  UTMALDG.4D [UR8], [UR4], desc[UR22] ;  /* 0x00001608040075b4 */ /* 0x0003e40008019000 */
[----:B-1----:R-:W-:Y:S01]  /*26f00*/  NOP ;  /* 0x0000000000007918 */ /* 0x002fe20000000000 */
.L_x_4414:
        /* <DEDUP_REMOVED lines=13> */
.L_x_4585:
[----:B------:R-:W-:Y:S05]  /*26fe0*/  BSYNC B0 ;  /* 0x0000000000007941 */ /* 0x000fea0003800000 */
.L_x_4422:
[----:B------:R-:W2:Y:S04]  /*26ff0*/  LDL.LU R5, [R1+0x30] ;  /* 0x0000300001057983 */ /* 0x000ea80000300800 */
[----:B0-----:R-:W3:Y:S01]  /*27000*/  LDL R4, [R1+0x1c] ;  /* 0x00001c0001047983 */ /* 0x001ee20000100800 */
[----:B--2---:R-:W-:-:S05]  /*27010*/  VIADD R12, R5, 0xfffffffe ;  /* 0xfffffffe050c7836 */ /* 0x004fca0000000000 */
[----:B---3--:R-:W-:-:S13]  /*27020*/  ISETP.GE.AND P0, PT, R12, R4, PT ;  /* 0x000000040c00720c */ /* 0x008fda0003f06270 */
[----:B------:R-:W-:Y:S05]  /*27030*/  @!P0 BRA `(.L_x_4424) ;  /* 0x0000001400908947 */ /* 0x000fea0003800000 */
[----:B------:R0:W5:Y:S04]  /*27040*/  LDL.LU R6, [R1+0x4] ;  /* 0x0000040001067983 */ /* 0x0001680000300800 */
[----:B------:R0:W5:Y:S02]  /*27050*/  LDL.LU R7, [R1+0xc] ;  /* 0x00000c0001077983 */ /* 0x0001640000300800 */
.L_x_4448:
[----:B-----5:R-:W-:Y:S01]  /*27060*/  VIADD R4, R6, 0x1 ;  /* 0x0000000106047836 */ /* 0x020fe20000000000 */
[----:B------:R-:W-:Y:S05]  /*27070*/  YIELD ;  /* 0x0000000000007946 */ /* 0x000fea0003800000 */
[----:B------:R-:W-:Y:S01]  /*27080*/  ISETP.NE.AND P0, PT, R4, 0x2, PT ;  /* 0x000000020400780c */ /* 0x000fe20003f05270 */
[----:B------:R-:W-:Y:S03]  /*27090*/  BSSY B0, `(.L_x_4425) ;  /* 0x00000ad000007945 */ /* 0x000fe60003800000 */
[----:B------:R-:W-:-:S02]  /*270a0*/  SEL R3, RZ, 0x1, P0 ;  /* 0x00000001ff037807 */ /* 0x000fc40000000000 */
[----:B-1----:R-:W-:Y:S02]  /*270b0*/  SEL R10, R4, RZ, P0 ;  /* 0x000000ff040a7207 */ /* 0x002fe40000000000 */
        /* <DEDUP_REMOVED lines=9> */
[----:B------:R-:W2:Y:S01]  /*27150*/  LDC R5, c[0x0][0x41c] ;  /* 0x00010700ff057b82 */ /* 0x000ea20000000800 */
[----:B------:R-:W-:Y:S01]  /*27160*/  ULDC.64 UR6, c[0x0][0x408] ;  /* 0x0001020000067ab9 */ /* 0x000fe20000000a00 */
[----:B--2---:R-:W-:-:S13]  /*27170*/  ISETP.NE.AND P0, PT, R5, 0x1, PT ;  /* 0x000000010500780c */ /* 0x004fda0003f05270 */
[----:B------:R-:W2:Y:S02]  /*27180*/  @P0 LDC.64 R2, c[0x0][0x420] ;  /* 0x00010800ff020b82 */ /* 0x000ea40000000a00 */
[----:B--2---:R-:W-:-:S04]  /*27190*/  @P0 IMAD.HI.U32 R4, R12, R2, RZ ;  /* 0x000000020c040227 */ /* 0x004fc800078e00ff */
[----:B------:R-:W-:Y:S01]  /*271a0*/  IMAD.MOV.U32 R2, RZ, RZ, R12 ;  /* 0x000000ffff027224 */ /* 0x000fe200078e000c */
[----:B------:R-:W-:Y:S01]  /*271b0*/  @P0 SHF.R.U32.HI R2, RZ, R3, R4 ;  /* 0x00000003ff020219 */ /* 0x000fe20000011604 */
[----:B------:R-:W-:-:S03]  /*271c0*/  IMAD R4, R20, UR6, RZ ;  /* 0x0000000614047c24 */ /* 0x000fc6000f8e02ff */
[--C-:B------:R-:W-:Y:S01]  /*271d0*/  SHF.R.S32.HI R3, RZ, 0x1f, R2.reuse ;  /* 0x0000001fff037819 */ /* 0x100fe20000011402 */
[----:B------:R-:W-:Y:S02]  /*271e0*/  IMAD.MOV R8, RZ, RZ, -R2 ;  /* 0x000000ffff087224 */ /* 0x000fe400078e0a02 */
[C---:B------:R-:W-:Y:S02]  /*271f0*/  IMAD R4, R17.reuse, UR7, R4 ;  /* 0x0000000711047c24 */ /* 0x040fe4000f8e0204 */
[----:B------:R-:W-:-:S04]  /*27200*/  IMAD.WIDE.U32 R2, R17, UR6, R2 ;  /* 0x0000000611027c25 */ /* 0x000fc8000f8e0002 */
[----:B------:R-:W-:Y:S01]  /*27210*/  IMAD.IADD R3, R4, 0x1, R3 ;  /* 0x0000000104037824 */ /* 0x000fe200078e0203 */
[----:B------:R-:W-:Y:S01]  /*27220*/  LEA R4, P0, R2, UR4, 0x2 ;  /* 0x0000000402047c11 */ /* 0x000fe2000f8010ff */
[----:B------:R-:W-:-:S03]  /*27230*/  IMAD R8, R5, R8, R12 ;  /* 0x0000000805087224 */ /* 0x000fc600078e020c */
[----:B------:R-:W-:-:S05]  /*27240*/  LEA.HI.X R5, R2, UR5, R3, 0x2, P0 ;  /* 0x0000000502057c11 */ /* 0x000fca00080f1403 */
[----:B------:R2:W5:Y:S04]  /*27250*/  LDG.E R2, desc[UR40][R4.64] ;  /* 0x0000002804027981 */ /* 0x000568000c1e1900 */
.L_x_4427:
        /* <DEDUP_REMOVED lines=11> */
.L_x_4586:
[----:B------:R-:W-:Y:S05]  /*27310*/  BSYNC B1 ;  /* 0x0000000000017941 */ /* 0x000fea0003800000 */
.L_x_4428:
        /* <DEDUP_REMOVED lines=9> */
.L_x_4431:
[----:B------:R-:W-:Y:S05]  /*273b0*/  BSYNC B1 ;  /* 0x0000000000017941 */ /* 0x000fea0003800000 */
.L_x_4430:
[----:B------:R-:W3:Y:S04]  /*273c0*/  LDL R3, [R1+0x4] ;  /* 0x0000040001037983 */ /* 0x000ee80000100800 */
[----:B-1----:R-:W4:Y:S01]  /*273d0*/  LDL R9, [R1+0x20] ;  /* 0x0000200001097983 */ /* 0x002f220000100800 */
        /* <DEDUP_REMOVED lines=10> */
[----:B---3--:R-:W-:Y:S02]  /*27480*/  IMAD R3, R3, 0x6000, R10 ;  /* 0x0000600003037824 */ /* 0x008fe400078e020a */
[----:B----4-:R-:W-:Y:S02]  /*27490*/  IMAD R9, R8, 0x80, R9 ;  /* 0x0000008008097824 */ /* 0x010fe400078e0209 */
[----:B------:R-:W-:Y:S02]  /*274a0*/  VIADD R8, R5, 0x2a870 ;  /* 0x0002a87005087836 */ /* 0x000fe40000000000 */
[----:B------:R-:W-:-:S07]  /*274b0*/  VIADD R10, R3, 0xc400 ;  /* 0x0000c400030a7836 */ /* 0x000fce0000000000 */
.L_x_4432:
        /* <DEDUP_REMOVED lines=16> */
.L_x_4433:
        /* <DEDUP_REMOVED lines=16> */
.L_x_4434:
        /* <DEDUP_REMOVED lines=13> */
.L_x_4587:
[----:B------:R-:W-:Y:S05]  /*27790*/  BSYNC B1 ;  /* 0x0000000000017941 */ /* 0x000fea0003800000 */
.L_x_4435:
        /* <DEDUP_REMOVED lines=11> */
.L_x_4438:
[----:B------:R-:W-:Y:S05]  /*27850*/  BSYNC B1 ;  /* 0x0000000000017941 */ /* 0x000fea0003800000 */
.L_x_4437:
        /* <DEDUP_REMOVED lines=8> */
.L_x_4439:
        /* <DEDUP_REMOVED lines=15> */
.L_x_4440:
        /* <DEDUP_REMOVED lines=15> */
.L_x_4441:
        /* <DEDUP_REMOVED lines=10> */
.L_x_4426:
[----:B------:R-:W-:Y:S05]  /*27b60*/  BSYNC B0 ;  /* 0x0000000000007941 */ /* 0x000fea0003800000 */
.L_x_4425:
[----:B------:R-:W-:-:S06]  /*27b70*/  UISETP.NE.AND UP0, UPT, UR36, 0x3, UPT ;  /* 0x000000032400788c */ /* 0x000fcc000bf05270 */
[----:B------:R-:W-:-:S13]  /*27b80*/  PLOP3.LUT P0, PT, PT, PT, UP0, 0x80, 0x0 ;  /* 0x000000000000781c */ /* 0x000fda0003f0f008 */
[----:B------:R-:W-:Y:S05]  /*27b90*/  @!P0 BRA `(.L_x_4442) ;  /* 0x0000000000048947 */ /* 0x000fea0003800000 */
[----:B------:R-:W-:Y:S01]  /*27ba0*/  BPT.TRAP 0x1 ;  /* 0x000000040000795c */ /* 0x000fe20000300000 */
.L_x_4442:
        /* <DEDUP_REMOVED lines=9> */
[----:B------:R-:W2:Y:S02]  /*27c40*/  SYNCS.PHASECHK.TRANS64.TRYWAIT P2, [R14+URZ+0x2a870], R3 ;  /* 0x02a870030e0075a7 */ /* 0x000ea4000804017f */
[----:B--2---:R-:W-:Y:S05]  /*27c50*/  @!P2 BRA `(.L_x_4444) ;  /* 0x0000004c0078a947 */ /* 0x004fea0003800000 */
.L_x_4588:
[----:B------:R-:W-:Y:S05]  /*27c60*/  BSYNC B0 ;  /* 0x0000000000007941 */ /* 0x000fea0003800000 */
.L_x_4443:
[----:B------:R-:W-:Y:S05]  /*27c70*/  @!P0 BRA `(.L_x_4445) ;  /* 0x0000000000048947 */ /* 0x000fea0003800000 */
[----:B------:R-:W-:Y:S01]  /*27c80*/  BPT.TRAP 0x1 ;  /* 0x000000040000795c */ /* 0x000fe20000300000 */
.L_x_4445:
[----:B------:R-:W-:Y:S01]  /*27c90*/  SHF.L.U32 R4, R7, 0x1f, RZ ;  /* 0x0000001f07047819 */ /* 0x000fe200000006ff */
[----:B--2---:R-:W-:-:S03]  /*27ca0*/  IMAD R3, R6, 0x6000, RZ ;  /* 0x0000600006037824 */ /* 0x004fc600078e02ff */
[----:B------:R-:W2:Y:S02]  /*27cb0*/  SYNCS.PHASECHK.TRANS64.TRYWAIT P2, [R14+URZ+0x2a860], R4 ;  /* 0x02a860040e0075a7 */ /* 0x000ea4000804017f */
[----:B--2---:R-:W-:Y:S05]  /*27cc0*/  @!P2 BRA `(.L_x_4446) ;  /* 0x0000004c0070a947 */ /* 0x004fea0003800000 */
.L_x_4589:
[----:B------:R-:W3:Y:S04]  /*27cd0*/  LDL R13, [R1+0x28] ;  /* 0x00002800010d7983 */ /* 0x000ee80000100800 */
[----:B------:R4:W-:Y:S04]  /*27ce0*/  STL [R1+0x60], R0 ;  /* 0x0000600001007387 */ /* 0x0009e80000100800 */
[----:B----4-:R-:W2:Y:S01]  /*27cf0*/  LDL R0, [R1] ;  /* 0x0000000001007983 */ /* 0x010ea20000100800 */
[----:B------:R-:W-:Y:S01]  /*27d00*/  MOV R15, 0x400 ;  /* 0x00000400000f7802 */ /* 0x000fe20000000f00 */
[----:B------:R-:W4:Y:S01]  /*27d10*/  S2R R18, SR_CgaCtaId ;  /* 0x0000000000127919 */ /* 0x000f220000008800 */
[----:B------:R-:W-:Y:S05]  /*27d20*/  WARPSYNC.ALL ;  /* 0x0000000000007948 */ /* 0x000fea0003800000 */
[----:B----4-:R-:W-:-:S02]  /*27d30*/  LEA R15, R18, R15, 0x18 ;  /* 0x0000000f120f7211 */ /* 0x010fc400078ec0ff */
[----:B------:R-:W4:Y:S01]  /*27d40*/  LDL R18, [R1+0x10] ;  /* 0x0000100001127983 */ /* 0x000f220000100800 */
[----:B--2---:R-:W-:-:S05]  /*27d50*/  LOP3.LUT R4, R3, R0, RZ, 0xfc, !PT ;  /* 0x0000000003047212 */ /* 0x004fca00078efcff */
[----:B------:R-:W-:-:S06]  /*27d60*/  IMAD.IADD R4, R15, 0x1, R4 ;  /* 0x000000010f047824 */ /* 0x000fcc00078e0204 */
[----:B------:R-:W2:Y:S02]  /*27d70*/  LDSM.16.MT88.4 R4, [R4+0xc400] ;  /* 0x00c400000404783b */ /* 0x000ea40000004200 */
[C-C-:B--2---:R-:W-:Y:S02]  /*27d80*/  PRMT R8, R4.reuse, 0x6420, R5.reuse ;  /* 0x0000642004087816 */ /* 0x144fe40000000005 */
[----:B-1----:R-:W-:Y:S02]  /*27d90*/  PRMT R9, R4, 0x7531, R5 ;  /* 0x0000753104097816 */ /* 0x002fe40000000005 */
[----:B------:R-:W2:Y:S01]  /*27da0*/  LDL R5, [R1+0x34] ;  /* 0x0000340001057983 */ /* 0x000ea20000100800 */
[----:B----4-:R-:W-:Y:S02]  /*27db0*/  LOP3.LUT R4, R3, R18, RZ, 0xfc, !PT ;  /* 0x0000001203047212 */ /* 0x010fe400078efcff */
[C-C-:B------:R-:W-:Y:S02]  /*27dc0*/  PRMT R10, R6.reuse, 0x6420, R7.reuse ;  /* 0x00006420060a7816 */ /* 0x140fe40000000007 */
[----:B------:R-:W-:Y:S01]  /*27dd0*/  PRMT R11, R6, 0x7531, R7 ;  /* 0x00007531060b7816 */ /* 0x000fe20000000007 */
[----:B--2---:R-:W-:-:S05]  /*27de0*/  IMAD.IADD R4, R5, 0x1, R4 ;  /* 0x0000000105047824 */ /* 0x004fca00078e0204 */
[----:B------:R1:W-:Y:S02]  /*27df0*/  STSM.16.M88.4 [R4], R8 ;  /* 0x0000000804007844 */ /* 0x0003e40000000200 */
[----:B-1----:R-:W-:Y:S02]  /*27e00*/  VIADD R10, R3, 0x2000 ;  /* 0x00002000030a7836 */ /* 0x002fe40000000000 */
[----:B------:R-:W-:-:S03]  /*27e10*/  IMAD.MOV.U32 R11, RZ, RZ, R5 ;  /* 0x000000ffff0b7224 */ /* 0x000fc600078e0005 */
[----:B------:R-:W-:-:S05]  /*27e20*/  LOP3.LUT R4, R10, R0, RZ, 0xfc, !PT ;  /* 0x000000000a047212 */ /* 0x000fca00078efcff */
[----:B------:R-:W-:-:S06]  /*27e30*/  IMAD.IADD R4, R15, 0x1, R4 ;  /* 0x000000010f047824 */ /* 0x000fcc00078e0204 */
[----:B------:R-:W1:Y:S02]  /*27e40*/  LDSM.16.MT88.4 R4, [R4+0xc400] ;  /* 0x00c400000404783b */ /* 0x000e640000004200 */
[C-C-:B-1----:R-:W-:Y:S02]  /*27e50*/  PRMT R8, R4.reuse, 0x6420, R5.reuse ;  /* 0x0000642004087816 */ /* 0x142fe40000000005 */
[----:B------:R-:W-:Y:S01]  /*27e60*/  PRMT R9, R4, 0x7531, R5 ;  /* 0x0000753104097816 */ /* 0x000fe20000000005 */
[----:B------:R-:W-:Y:S01]  /*27e70*/  IMAD.MOV.U32 R5, RZ, RZ, R11 ;  /* 0x000000ffff057224 */ /* 0x000fe200078e000b */
[----:B------:R-:W-:Y:S02]  /*27e80*/  LOP3.LUT R4, R10, R18, RZ, 0xfc, !PT ;  /* 0x000000120a047212 */ /* 0x000fe400078efcff */
[C-C-:B------:R-:W-:Y:S02]  /*27e90*/  PRMT R10, R6.reuse, 0x6420, R7.reuse ;  /* 0x00006420060a7816 */ /* 0x140fe40000000007 */
[----:B------:R-:W-:Y:S01]  /*27ea0*/  PRMT R11, R6, 0x7531, R7 ;  /* 0x00007531060b7816 */ /* 0x000fe20000000007 */
[----:B------:R-:W-:-:S05]  /*27eb0*/  IMAD.IADD R4, R5, 0x1, R4 ;  /* 0x0000000105047824 */ /* 0x000fca00078e0204 */
        /* <DEDUP_REMOVED lines=10> */
[C-C-:B------:R-:W-:Y:S01]  /*27f60*/  PRMT R10, R6.reuse, 0x6420, R7.reuse ;  /* 0x00006420060a7816 */ /* 0x140fe20000000007 */
[----:B------:R-:W2:Y:S01]  /*27f70*/  LDL R18, [R1+0x58] ;  /* 0x0000580001127983 */ /* 0x000ea20000100800 */
[----:B------:R-:W-:Y:S01]  /*27f80*/  PRMT R11, R6, 0x7531, R7 ;  /* 0x00007531060b7816 */ /* 0x000fe20000000007 */
[----:B------:R-:W-:-:S05]  /*27f90*/  IMAD.IADD R4, R5, 0x1, R4 ;  /* 0x0000000105047824 */ /* 0x000fca00078e0204 */
[----:B------:R1:W-:Y:S02]  /*27fa0*/  STSM.16.M88.4 [R4], R8 ;  /* 0x0000000804007844 */ /* 0x0003e40000000200 */
[----:B-1----:R-:W-:Y:S01]  /*27fb0*/  LOP3.LUT R4, R3, 0x800, R0, 0xfe, !PT ;  /* 0x0000080003047812 */ /* 0x002fe200078efe00 */
[----:B------:R-:W-:-:S04]  /*27fc0*/  IMAD.MOV.U32 R11, RZ, RZ, R5 ;  /* 0x000000ffff0b7224 */ /* 0x000fc800078e0005 */
[----:B------:R-:W-:-:S06]  /*27fd0*/  IMAD.IADD R4, R15, 0x1, R4 ;  /* 0x000000010f047824 */ /* 0x000fcc00078e0204 */
[----:B------:R-:W1:Y:S02]  /*27fe0*/  LDSM.16.MT88.4 R4, [R4+0xc400] ;  /* 0x00c400000404783b */ /* 0x000e640000004200 */
[C-C-:B-1----:R-:W-:Y:S02]  /*27ff0*/  PRMT R8, R4.reuse, 0x6420, R5.reuse ;  /* 0x0000642004087816 */ /* 0x142fe40000000005 */
[----:B------:R-:W-:Y:S01]  /*28000*/  PRMT R9, R4, 0x7531, R5 ;  /* 0x0000753104097816 */ /* 0x000fe20000000005 */
[----:B------:R-:W-:Y:S01]  /*28010*/  IMAD.MOV.U32 R4, RZ, RZ, R11 ;  /* 0x000000ffff047224 */ /* 0x000fe200078e000b */
[----:B------:R-:W4:Y:S01]  /*28020*/  LDL R5, [R1+0x5c] ;  /* 0x00005c0001057983 */ /* 0x000f220000100800 */
[C-C-:B------:R-:W-:Y:S02]  /*28030*/  PRMT R10, R6.reuse, 0x6420, R7.reuse ;  /* 0x00006420060a7816 */ /* 0x140fe40000000007 */
[----:B------:R-:W-:Y:S02]  /*28040*/  PRMT R11, R6, 0x7531, R7 ;  /* 0x00007531060b7816 */ /* 0x000fe40000000007 */
[----:B---3--:R-:W-:-:S05]  /*28050*/  IADD3 R13, R4, R13, R3 ;  /* 0x0000000d040d7210 */ /* 0x008fca0007ffe003 */
[----:B------:R1:W-:Y:S02]  /*28060*/  STSM.16.M88.4 [R13], R8 ;  /* 0x000000080d007844 */ /* 0x0003e40000000200 */
[----:B-1----:R-:W-:Y:S01]  /*28070*/  IMAD.MOV.U32 R11, RZ, RZ, R4 ;  /* 0x000000ffff0b7224 */ /* 0x002fe200078e0004 */
[----:B----4-:R-:W-:-:S06]  /*28080*/  IADD3 R4, R15, R5, R3 ;  /* 0x000000050f047210 */ /* 0x010fcc0007ffe003 */
[----:B------:R-:W1:Y:S02]  /*28090*/  LDSM.16.MT88.4 R4, [R4+0xc400] ;  /* 0x00c400000404783b */ /* 0x000e640000004200 */
[C-C-:B-1----:R-:W-:Y:S02]  /*280a0*/  PRMT R8, R4.reuse, 0x6420, R5.reuse ;  /* 0x0000642004087816 */ /* 0x142fe40000000005 */
[----:B------:R-:W-:Y:S01]  /*280b0*/  PRMT R9, R4, 0x7531, R5 ;  /* 0x0000753104097816 */ /* 0x000fe20000000005 */
[----:B------:R-:W-:Y:S01]  /*280c0*/  IMAD.MOV.U32 R5, RZ, RZ, R11 ;  /* 0x000000ffff057224 */ /* 0x000fe200078e000b */
[C-C-:B------:R-:W-:Y:S02]  /*280d0*/  PRMT R10, R6.reuse, 0x6420, R7.reuse ;  /* 0x00006420060a7816 */ /* 0x140fe40000000007 */
[----:B------:R-:W-:Y:S02]  /*280e0*/  PRMT R11, R6, 0x7531, R7 ;  /* 0x00007531060b7816 */ /* 0x000fe40000000007 */
[----:B--2---:R-:W-:-:S02]  /*280f0*/  IADD3 R4, R15, R18, R3 ;  /* 0x000000120f047210 */ /* 0x004fc40007ffe003 */
[----:B------:R-:W2:Y:S04]  /*28100*/  LDL R18, [R1+0x50] ;  /* 0x0000500001127983 */ /* 0x000ea80000100800 */
[----:B------:R1:W-:Y:S02]  /*28110*/  STSM.16.M88.4 [R13+0x2000], R8 ;  /* 0x002000080d007844 */ /* 0x0003e40000000200 */
[----:B-1----:R-:W-:Y:S02]  /*28120*/  IMAD.MOV.U32 R11, RZ, RZ, R5 ;  /* 0x000000ffff0b7224 */ /* 0x002fe400078e0005 */
[----:B------:R-:W1:Y:S02]  /*28130*/  LDSM.16.MT88.4 R4, [R4+0xc400] ;  /* 0x00c400000404783b */ /* 0x000e640000004200 */
[----:B-1----:R-:W-:-:S02]  /*28140*/  PRMT R8, R4, 0x6420, R5 ;  /* 0x0000642004087816 */ /* 0x002fc40000000005 */
[----:B------:R-:W-:Y:S02]  /*28150*/  PRMT R9, R4, 0x7531, R5 ;  /* 0x0000753104097816 */ /* 0x000fe40000000005 */
[----:B------:R-:W-:Y:S01]  /*28160*/  LOP3.LUT R4, R3, 0x1000, R0, 0xfe, !PT ;  /* 0x0000100003047812 */ /* 0x000fe200078efe00 */
[----:B------:R-:W-:Y:S01]  /*28170*/  IMAD.MOV.U32 R5, RZ, RZ, R11 ;  /* 0x000000ffff057224 */ /* 0x000fe200078e000b */
[C-C-:B------:R-:W-:Y:S02]  /*28180*/  PRMT R10, R6.reuse, 0x6420, R7.reuse ;  /* 0x00006420060a7816 */ /* 0x140fe40000000007 */
[----:B------:R-:W-:Y:S01]  /*28190*/  PRMT R11, R6, 0x7531, R7 ;  /* 0x00007531060b7816 */ /* 0x000fe20000000007 */
[----:B------:R-:W-:-:S04]  /*281a0*/  IMAD.IADD R4, R15, 0x1, R4 ;  /* 0x000000010f047824 */ /* 0x000fc800078e0204 */
[----:B------:R1:W-:Y:S02]  /*281b0*/  STSM.16.M88.4 [R13+0x4000], R8 ;  /* 0x004000080d007844 */ /* 0x0003e40000000200 */
[----:B-1----:R-:W-:Y:S02]  /*281c0*/  IMAD.MOV.U32 R11, RZ, RZ, R5 ;  /* 0x000000ffff0b7224 */ /* 0x002fe400078e0005 */
[----:B------:R-:W3:Y:S04]  /*281d0*/  LDL R13, [R1+0x24] ;  /* 0x00002400010d7983 */ /* 0x000ee80000100800 */
[----:B------:R-:W1:Y:S02]  /*281e0*/  LDSM.16.MT88.4 R4, [R4+0xc400] ;  /* 0x00c400000404783b */ /* 0x000e640000004200 */
[----:B-1----:R-:W-:-:S02]  /*281f0*/  PRMT R8, R4, 0x6420, R5 ;  /* 0x0000642004087816 */ /* 0x002fc40000000005 */
[----:B------:R-:W-:Y:S02]  /*28200*/  PRMT R9, R4, 0x7531, R5 ;  /* 0x0000753104097816 */ /* 0x000fe40000000005 */
[----:B------:R-:W4:Y:S01]  /*28210*/  LDL R5, [R1+0x54] ;  /* 0x0000540001057983 */ /* 0x000f220000100800 */
[----:B------:R-:W-:Y:S01]  /*28220*/  IMAD.MOV.U32 R4, RZ, RZ, R11 ;  /* 0x000000ffff047224 */ /* 0x000fe200078e000b */
        /* <DEDUP_REMOVED lines=21> */
[C-C-:B------:R-:W-:Y:S01]  /*28380*/  PRMT R10, R6.reuse, 0x6420, R7.reuse ;  /* 0x00006420060a7816 */ /* 0x140fe20000000007 */
[----:B------:R1:W5:Y:S01]  /*28390*/  LDL.LU R0, [R1+0x60] ;  /* 0x0000600001007983 */ /* 0x0003620000300800 */
[----:B------:R-:W-:Y:S01]  /*283a0*/  PRMT R11, R6, 0x7531, R7 ;  /* 0x00007531060b7816 */ /* 0x000fe20000000007 */
[----:B------:R-:W-:-:S04]  /*283b0*/  IMAD.IADD R4, R15, 0x1, R4 ;  /* 0x000000010f047824 */ /* 0x000fc800078e0204 */
[----:B------:R3:W-:Y:S02]  /*283c0*/  STSM.16.M88.4 [R13+0x4000], R8 ;  /* 0x004000080d007844 */ /* 0x0007e40000000200 */
[----:B---3--:R-:W-:Y:S02]  /*283d0*/  IMAD.MOV.U32 R13, RZ, RZ, R5 ;  /* 0x000000ffff0d7224 */ /* 0x008fe400078e0005 */
[----:B------:R-:W3:Y:S02]  /*283e0*/  LDSM.16.MT88.4 R4, [R4+0xc400] ;  /* 0x00c400000404783b */ /* 0x000ee40000004200 */
[C-C-:B---3--:R-:W-:Y:S02]  /*283f0*/  PRMT R8, R4.reuse, 0x6420, R5.reuse ;  /* 0x0000642004087816 */ /* 0x148fe40000000005 */
[----:B------:R-:W-:Y:S02]  /*28400*/  PRMT R9, R4, 0x7531, R5 ;  /* 0x0000753104097816 */ /* 0x000fe40000000005 */
[----:B------:R-:W3:Y:S04]  /*28410*/  LDL R4, [R1+0x2c] ;  /* 0x00002c0001047983 */ /* 0x000ee80000100800 */
[----:B------:R-:W4:Y:S01]  /*28420*/  LDL R5, [R1+0x4c] ;  /* 0x00004c0001057983 */ /* 0x000f220000100800 */
[----:B------:R-:W-:-:S02]  /*28430*/  PRMT R10, R6, 0x6420, R7 ;  /* 0x00006420060a7816 */ /* 0x000fc40000000007 */
[----:B------:R-:W-:Y:S02]  /*28440*/  PRMT R11, R6, 0x7531, R7 ;  /* 0x00007531060b7816 */ /* 0x000fe40000000007 */
[--C-:B---3--:R-:W-:Y:S02]  /*28450*/  IADD3 R13, R13, R4, R3.reuse ;  /* 0x000000040d0d7210 */ /* 0x108fe40007ffe003 */
[----:B----4-:R-:W-:-:S03]  /*28460*/  IADD3 R4, R15, R5, R3 ;  /* 0x000000050f047210 */ /* 0x010fc60007ffe003 */
[----:B------:R-:W-:Y:S04]  /*28470*/  STSM.16.M88.4 [R13], R8 ;  /* 0x000000080d007844 */ /* 0x000fe80000000200 */
[----:B------:R-:W3:Y:S02]  /*28480*/  LDSM.16.MT88.4 R4, [R4+0xc400] ;  /* 0x00c400000404783b */ /* 0x000ee40000004200 */
[C-C-:B---3--:R-:W-:Y:S02]  /*28490*/  PRMT R8, R4.reuse, 0x6420, R5.reuse ;  /* 0x0000642004087816 */ /* 0x148fe40000000005 */
[----:B------:R-:W-:Y:S02]  /*284a0*/  PRMT R9, R4, 0x7531, R5 ;  /* 0x0000753104097816 */ /* 0x000fe40000000005 */
[----:B------:R-:W-:-:S02]  /*284b0*/  PRMT R10, R6, 0x6420, R7 ;  /* 0x00006420060a7816 */ /* 0x000fc40000000007 */
[----:B------:R-:W-:Y:S02]  /*284c0*/  PRMT R11, R6, 0x7531, R7 ;  /* 0x00007531060b7816 */ /* 0x000fe40000000007 */
[----:B--2---:R-:W-:-:S03]  /*284d0*/  IADD3 R4, R15, R18, R3 ;  /* 0x000000120f047210 */ /* 0x004fc60007ffe003 */
[----:B------:R-:W-:Y:S04]  /*284e0*/  STSM.16.M88.4 [R13+0x2000], R8 ;  /* 0x002000080d007844 */ /* 0x000fe80000000200 */
[----:B------:R-:W2:Y:S02]  /*284f0*/  LDSM.16.MT88.4 R4, [R4+0xc400] ;  /* 0x00c400000404783b */ /* 0x000ea40000004200 */
        /* <DEDUP_REMOVED lines=13> */
.L_x_4447:
[----:B------:R-:W3:Y:S01]  /*285d0*/  LDL R3, [R1+0x1c] ;  /* 0x00001c0001037983 */ /* 0x000ee20000100800 */
[----:B--2---:R2:W-:Y:S03]  /*285e0*/  SYNCS.ARRIVE.TRANS64.A1T0 RZ, [R14+URZ+0x2a850], RZ ;  /* 0x02a850ff0eff79a7 */ /* 0x0045e6000810003f */
[----:B------:R4:W5:Y:S04]  /*285f0*/  LDL R6, [R1+0x4] ;  /* 0x0000040001067983 */ /* 0x0009680000100800 */
[----:B------:R4:W5:Y:S01]  /*28600*/  LDL R7, [R1+0xc] ;  /* 0x00000c0001077983 */ /* 0x0009620000100800 */
[----:B--2---:R-:W-:-:S05]  /*28610*/  @!P1 VIADD R14, R14, 0x2a880 ;  /* 0x0002a8800e0e9836 */ /* 0x004fca0000000000 */
[----:B------:R-:W-:Y:S01]  /*28620*/  @!P1 PRMT R14, RZ, 0x654, R14 ;  /* 0x00000654ff0e9816 */ /* 0x000fe2000000000e */
[----:B------:R-:W-:Y:S06]  /*28630*/  BAR.SYNC.DEFER_BLOCKING 0x2, 0x80 ;  /* 0x0082000000007b1d */ /* 0x000fec0000010000 */
[----:B------:R4:W-:Y:S01]  /*28640*/  @!P1 SYNCS.ARRIVE.TRANS64.RED.A1T0 RZ, [R14+URZ], RZ ;  /* 0x000000ff0eff99a7 */ /* 0x0009e2000810043f */
[C---:B---3--:R-:W-:Y:S01]  /*28650*/  ISETP.GT.AND P0, PT, R12.reuse, R3, PT ;  /* 0x000000030c00720c */ /* 0x048fe20003f04270 */
[----:B------:R-:W-:-:S12]  /*28660*/  VIADD R12, R12, 0xffffffff ;  /* 0xffffffff0c0c7836 */ /* 0x000fd80000000000 */
[----:B----4-:R-:W-:Y:S05]  /*28670*/  @P0 BRA `(.L_x_4448) ;  /* 0xffffffe800780947 */ /* 0x010fea000383ffff */
.L_x_4424:
[----:B------:R-:W-:Y:S04]  /*28680*/  BSSY B0, `(.L_x_4449) ;  /* 0x000000e000007945 */ /* 0x000fe80003800000 */
[----:B------:R-:W-:Y:S05]  /*28690*/  @P1 BRA `(.L_x_4450) ;  /* 0x0000000000301947 */ /* 0x000fea0003800000 */
[----:B------:R-:W2:Y:S01]  /*286a0*/  S2R R2, SR_LANEID ;  /* 0x0000000000027919 */ /* 0x000ea20000000000 */
[----:B------:R-:W-:Y:S01]  /*286b0*/  VOTEU.ANY UR4, UPT, PT ;  /* 0x0000000000047886 */ /* 0x000fe200038e0100 */
[----:B------:R-:W3:Y:S01]  /*286c0*/  LDC.64 R4, c[0x0][0xc38] ;  /* 0x00030e00ff047b82 */ /* 0x000ee20000000a00 */
[----:B-----5:R-:W2:Y:S02]  /*286d0*/  FLO.U32 R0, UR4 ;  /* 0x0000000400007d00 */ /* 0x020ea400080e0000 */
[----:B--2---:R-:W-:-:S06]  /*286e0*/  ISETP.EQ.U32.AND P0, PT, R0, R2, PT ;  /* 0x000000020000720c */ /* 0x004fcc0003f02070 */
[----:B------:R-:W3:Y:S07]  /*286f0*/  POPC R2, UR4 ;  /* 0x0000000400027d09 */ /* 0x000eee0008000000 */
[----:B---3--:R-:W2:Y:S04]  /*28700*/  @P0 ATOMG.E.ADD.STRONG.GPU PT, R2, desc[UR40][R4.64], R2 ;  /* 0x00000002040209a8 */ /* 0x008ea800081ee1e8 */
[----:B--2---:R2:W3:Y:S02]  /*28710*/  SHFL.IDX PT, R2, R2, R0, 0x1f ;  /* 0x00001f0002027589 */ /* 0x0044e400000e0000 */
[----:B--2---:R-:W2:Y:S02]  /*28720*/  S2R R0, SR_LTMASK ;  /* 0x0000000000007919 */ /* 0x004ea40000003900 */
[----:B--2---:R-:W-:-:S06]  /*28730*/  LOP3.LUT R0, R0, UR4, RZ, 0xc0, !PT ;  /* 0x0000000400007c12 */ /* 0x004fcc000f8ec0ff */
[----:B------:R-:W3:Y:S02]  /*28740*/  POPC R0, R0 ;  /* 0x0000000000007309 */ /* 0x000ee40000000000 */
[----:B---3--:R-:W-:-:S07]  /*28750*/  IADD3 R16, R2, UR38, R0 ;  /* 0x0000002602107c10 */ /* 0x008fce000fffe000 */
.L_x_4450:
[----:B------:R-:W-:Y:S05]  /*28760*/  BSYNC B0 ;  /* 0x0000000000007941 */ /* 0x000fea0003800000 */
.L_x_4449:
[----:B------:R-:W-:-:S06]  /*28770*/  UISETP.NE.AND UP0, UPT, UR36, 0x3, UPT ;  /* 0x000000032400788c */ /* 0x000fcc000bf05270 */
[----:B------:R-:W-:-:S13]  /*28780*/  PLOP3.LUT P0, PT, PT, PT, UP0, 0x80, 0x0 ;  /* 0x000000000000781c */ /* 0x000fda0003f0f008 */
[----:B------:R-:W-:Y:S05]  /*28790*/  @!P0 BRA `(.L_x_4451) ;  /* 0x0000000000048947 */ /* 0x000fea0003800000 */
[----:B------:R-:W-:Y:S01]  /*287a0*/  BPT.TRAP 0x1 ;  /* 0x000000040000795c */ /* 0x000fe20000300000 */
.L_x_4451:
[----:B------:R-:W2:Y:S04]  /*287b0*/  LDL R2, [R1+0xc] ;  /* 0x00000c0001027983 */ /* 0x000ea80000100800 */
[----:B------:R-:W3:Y:S01]  /*287c0*/  LDL R3, [R1+0x4] ;  /* 0x0000040001037983 */ /* 0x000ee20000100800 */
[----:B------:R-:W-:Y:S01]  /*287d0*/  MOV R4, 0x400 ;  /* 0x0000040000047802 */ /* 0x000fe20000000f00 */
[----:B-----5:R-:W-:Y:S01]  /*287e0*/  IMAD.U32 R0, RZ, RZ, UR39 ;  /* 0x00000027ff007e24 */ /* 0x020fe2000f8e00ff */
[----:B------:R-:W-:Y:S01]  /*287f0*/  BSSY B0, `(.L_x_4452) ;  /* 0x0000009000007945 */ /* 0x000fe20003800000 */
[----:B------:R-:W4:Y:S03]  /*28800*/  S2R R5, SR_CgaCtaId ;  /* 0x0000000000057919 */ /* 0x000f260000008800 */
[----:B------:R-:W-:-:S02]  /*28810*/  ISETP.NE.AND P2, PT, R0, 0x3, PT ;  /* 0x000000030000780c */ /* 0x000fc40003f45270 */
[----:B----4-:R-:W-:Y:S02]  /*28820*/  LEA R4, R5, R4, 0x18 ;  /* 0x0000000405047211 */ /* 0x010fe400078ec0ff */
[----:B--2---:R-:W-:-:S04]  /*28830*/  LOP3.LUT R2, R2, 0x1, RZ, 0x3c, !PT ;  /* 0x0000000102027812 */ /* 0x004fc800078e3cff */
[----:B------:R-:W-:Y:S01]  /*28840*/  SHF.L.U32 R2, R2, 0x1f, RZ ;  /* 0x0000001f02027819 */ /* 0x000fe200000006ff */
[----:B---3--:R-:W-:-:S04]  /*28850*/  IMAD R0, R3, 0x8, R4 ;  /* 0x0000000803007824 */ /* 0x008fc800078e0204 */
[----:B------:R-:W2:Y:S02]  /*28860*/  SYNCS.PHASECHK.TRANS64.TRYWAIT P0, [R0+URZ+0x2a870], R2 ;  /* 0x02a87002000075a7 */ /* 0x000ea4000800017f */
[----:B--2---:R-:W-:Y:S05]  /*28870*/  @!P0 BRA `(.L_x_4453) ;  /* 0x0000004000988947 */ /* 0x004fea0003800000 */
.L_x_4590:
[----:B------:R-:W-:Y:S05]  /*28880*/  BSYNC B0 ;  /* 0x0000000000007941 */ /* 0x000fea0003800000 */
.L_x_4452:
[----:B------:R-:W-:Y:S05]  /*28890*/  @!P2 BRA `(.L_x_4454) ;  /* 0x000000000004a947 */ /* 0x000fea0003800000 */
[----:B------:R-:W-:Y:S01]  /*288a0*/  BPT.TRAP 0x1 ;  /* 0x000000040000795c */ /* 0x000fe20000300000 */
.L_x_4454:
[----:B--2---:R-:W2:Y:S02]  /*288b0*/  LDL R2, [R1+0xc] ;  /* 0x00000c0001027983 */ /* 0x004ea40000100800 */
[----:B--2---:R-:W-:-:S04]  /*288c0*/  SHF.L.U32 R2, R2, 0x1f, RZ ;  /* 0x0000001f02027819 */ /* 0x004fc800000006ff */
[----:B------:R-:W2:Y:S02]  /*288d0*/  SYNCS.PHASECHK.TRANS64.TRYWAIT P0, [R0+URZ+0x2a860], R2 ;  /* 0x02a86002000075a7 */ /* 0x000ea4000800017f */
[----:B--2---:R-:W-:Y:S05]  /*288e0*/  @!P0 BRA `(.L_x_4455) ;  /* 0x0000004000908947 */ /* 0x004fea0003800000 */
.L_x_4591:
[----:B------:R-:W3:Y:S04]  /*288f0*/  LDL R12, [R1+0x4] ;  /* 0x00000400010c7983 */ /* 0x000ee80000100800 */
[----:B------:R-:W2:Y:S01]  /*28900*/  LDL R15, [R1] ;  /* 0x00000000010f7983 */ /* 0x000ea20000100800 */
[----:B-1----:R-:W-:Y:S01]  /*28910*/  MOV R13, 0x400 ;  /* 0x00000400000d7802 */ /* 0x002fe20000000f00 */
[----:B------:R-:W1:Y:S03]  /*28920*/  S2R R14, SR_CgaCtaId ;  /* 0x00000000000e7919 */ /* 0x000e660000008800 */
[----:B-1----:R-:W-:Y:S02]  /*28930*/  LEA R13, R14, R13, 0x18 ;  /* 0x0000000d0e0d7211 */ /* 0x002fe400078ec0ff */
[----:B------:R-:W4:Y:S01]  /*28940*/  LDL R14, [R1+0x10] ;  /* 0x00001000010e7983 */ /* 0x000f220000100800 */
[----:B------:R-:W-:Y:S05]  /*28950*/  WARPSYNC.ALL ;  /* 0x0000000000007948 */ /* 0x000fea0003800000 */
[----:B------:R-:W1:Y:S01]  /*28960*/  S2R R18, SR_CgaCtaId ;  /* 0x0000000000127919 */ /* 0x000e620000008800 */
[----:B------:R-:W-:-:S04]  /*28970*/  MOV R17, 0x400 ;  /* 0x0000040000117802 */ /* 0x000fc80000000f00 */
[----:B-1----:R-:W-:Y:S02]  /*28980*/  LEA R17, R18, R17, 0x18 ;  /* 0x0000001112117211 */ /* 0x002fe400078ec0ff */
[----:B------:R-:W5:Y:S03]  /*28990*/  LDL R18, [R1+0x5c] ;  /* 0x00005c0001127983 */ /* 0x000f660000100800 */
[----:B------:R-:W-:Y:S02]  /*289a0*/  VIADD R17, R17, 0x400 ;  /* 0x0000040011117836 */ /* 0x000fe40000000000 */
[----:B---3--:R-:W-:-:S05]  /*289b0*/  IMAD R3, R12, 0x6000, RZ ;  /* 0x000060000c037824 */ /* 0x008fca00078e02ff */
[----:B--2---:R-:W-:-:S05]  /*289c0*/  LOP3.LUT R2, R3, R15, RZ, 0xfc, !PT ;  /* 0x0000000f03027212 */ /* 0x004fca00078efcff */
[----:B------:R-:W-:-:S05]  /*289d0*/  IMAD.IADD R2, R13, 0x1, R2 ;  /* 0x000000010d027824 */ /* 0x000fca00078e0202 */
[----:B------:R4:W1:Y:S02]  /*289e0*/  LDSM.16.MT88.4 R4, [R2+0xc400] ;  /* 0x00c400000204783b */ /* 0x0008640000004200 */
[----:B----4-:R-:W-:-:S05]  /*289f0*/  LOP3.LUT R2, R3, R14, RZ, 0xfc, !PT ;  /* 0x0000000e03027212 */ /* 0x010fca00078efcff */
[----:B------:R-:W-:Y:S01]  /*28a00*/  IMAD.IADD R2, R17, 0x1, R2 ;  /* 0x0000000111027824 */ /* 0x000fe200078e0202 */
[C-C-:B-1----:R-:W-:Y:S02]  /*28a10*/  PRMT R8, R4.reuse, 0x6420, R5.reuse ;  /* 0x0000642004087816 */ /* 0x142fe40000000005 */
[----:B------:R-:W-:Y:S02]  /*28a20*/  PRMT R9, R4, 0x7531, R5 ;  /* 0x0000753104097816 */ /* 0x000fe40000000005 */
[C-C-:B------:R-:W-:Y:S02]  /*28a30*/  PRMT R10, R6.reuse, 0x6420, R7.reuse ;  /* 0x00006420060a7816 */ /* 0x140fe40000000007 */
[----:B------:R-:W-:-:S05]  /*28a40*/  PRMT R11, R6, 0x7531, R7 ;  /* 0x00007531060b7816 */ /* 0x000fca0000000007 */
[----:B------:R1:W-:Y:S02]  /*28a50*/  STSM.16.M88.4 [R2], R8 ;  /* 0x0000000802007844 */ /* 0x0003e40000000200 */
[----:B-1----:R-:W-:-:S05]  /*28a60*/  VIADD R2, R3, 0x2000 ;  /* 0x0000200003027836 */ /* 0x002fca0000000000 */
[----:B------:R-:W-:-:S05]  /*28a70*/  LOP3.LUT R4, R2, R15, RZ, 0xfc, !PT ;  /* 0x0000000f02047212 */ /* 0x000fca00078efcff */
[----:B------:R-:W-:-:S06]  /*28a80*/  IMAD.IADD R4, R13, 0x1, R4 ;  /* 0x000000010d047824 */ /* 0x000fcc00078e0204 */
[----:B------:R-:W1:Y:S01]  /*28a90*/  LDSM.16.MT88.4 R4, [R4+0xc400] ;  /* 0x00c400000404783b */ /* 0x000e620000004200 */
[----:B------:R-:W-:-:S05]  /*28aa0*/  LOP3.LUT R2, R2, R14, RZ, 0xfc, !PT ;  /* 0x0000000e02027212 */ /* 0x000fca00078efcff */
        /* <DEDUP_REMOVED lines=10> */
[----:B------:R-:W-:-:S03]  /*28b50*/  LOP3.LUT R2, R2, R14, RZ, 0xfc, !PT ;  /* 0x0000000e02027212 */ /* 0x000fc600078efcff */
[----:B------:R-:W2:Y:S02]  /*28b60*/  LDL R14, [R1+0x58] ;  /* 0x00005800010e7983 */ /* 0x000ea40000100800 */
[----:B------:R-:W-:Y:S01]  /*28b70*/  IMAD.IADD R2, R17, 0x1, R2 ;  /* 0x0000000111027824 */ /* 0x000fe200078e0202 */
[C-C-:B-1----:R-:W-:Y:S02]  /*28b80*/  PRMT R8, R4.reuse, 0x6420, R5.reuse ;  /* 0x0000642004087816 */ /* 0x142fe40000000005 */
[----:B------:R-:W-:Y:S02]  /*28b90*/  PRMT R9, R4, 0x7531, R5 ;  /* 0x0000753104097816 */ /* 0x000fe40000000005 */
[C-C-:B------:R-:W-:Y:S02]  /*28ba0*/  PRMT R10, R6.reuse, 0x6420, R7.reuse ;  /* 0x00006420060a7816 */ /* 0x140fe40000000007 */
[----:B------:R-:W-:-:S05]  /*28bb0*/  PRMT R11, R6, 0x7531, R7 ;  /* 0x00007531060b7816 */ /* 0x000fca0000000007 */
[----:B------:R1:W-:Y:S02]  /*28bc0*/  STSM.16.M88.4 [R2], R8 ;  /* 0x0000000802007844 */ /* 0x0003e40000000200 */
[----:B-1----:R-:W-:-:S05]  /*28bd0*/  LOP3.LUT R2, R3, 0x800, R15, 0xfe, !PT ;  /* 0x0000080003027812 */ /* 0x002fca00078efe0f */
[----:B------:R-:W-:-:S05]  /*28be0*/  IMAD.IADD R2, R13, 0x1, R2 ;  /* 0x000000010d027824 */ /* 0x000fca00078e0202 */
[----:B------:R1:W3:Y:S04]  /*28bf0*/  LDSM.16.MT88.4 R4, [R2+0xc400] ;  /* 0x00c400000204783b */ /* 0x0002e80000004200 */
[----:B-1----:R-:W4:Y:S01]  /*28c00*/  LDL R2, [R1+0x28] ;  /* 0x0000280001027983 */ /* 0x002f220000100800 */
[C-C-:B---3--:R-:W-:Y:S02]  /*28c10*/  PRMT R8, R4.reuse, 0x6420, R5.reuse ;  /* 0x0000642004087816 */ /* 0x148fe40000000005 */
[----:B------:R-:W-:Y:S02]  /*28c20*/  PRMT R9, R4, 0x7531, R5 ;  /* 0x0000753104097816 */ /* 0x000fe40000000005 */
[C-C-:B------:R-:W-:Y:S02]  /*28c30*/  PRMT R10, R6.reuse, 0x6420, R7.reuse ;  /* 0x00006420060a7816 */ /* 0x140fe40000000007 */
[----:B------:R-:W-:-:S02]  /*28c40*/  PRMT R11, R6, 0x7531, R7 ;  /* 0x00007531060b7816 */ /* 0x000fc40000000007 */
[--C-:B-----5:R-:W-:Y:S02]  /*28c50*/  IADD3 R4, R13, R18, R3.reuse ;  /* 0x000000120d047210 */ /* 0x120fe40007ffe003 */
[----:B------:R-:W3:Y:S01]  /*28c60*/  LDL R18, [R1+0x54] ;  /* 0x0000540001127983 */ /* 0x000ee20000100800 */
[----:B----4-:R-:W-:-:S05]  /*28c70*/  IADD3 R2, R17, R2, R3 ;  /* 0x0000000211027210 */ /* 0x010fca0007ffe003 */
[----:B------:R-:W-:Y:S04]  /*28c80*/  STSM.16.M88.4 [R2], R8 ;  /* 0x0000000802007844 */ /* 0x000fe80000000200 */
[----:B------:R-:W1:Y:S02]  /*28c90*/  LDSM.16.MT88.4 R4, [R4+0xc400] ;  /* 0x00c400000404783b */ /* 0x000e640000004200 */
[C-C-:B-1----:R-:W-:Y:S02]  /*28ca0*/  PRMT R8, R4.reuse, 0x6420, R5.reuse ;  /* 0x0000642004087816 */ /* 0x142fe40000000005 */
[----:B------:R-:W-:Y:S02]  /*28cb0*/  PRMT R9, R4, 0x7531, R5 ;  /* 0x0000753104097816 */ /* 0x000fe40000000005 */
[----:B------:R-:W-:-:S02]  /*28cc0*/  PRMT R10, R6, 0x6420, R7 ;  /* 0x00006420060a7816 */ /* 0x000fc40000000007 */
[----:B------:R-:W-:Y:S02]  /*28cd0*/  PRMT R11, R6, 0x7531, R7 ;  /* 0x00007531060b7816 */ /* 0x000fe40000000007 */
[----:B--2---:R-:W-:Y:S02]  /*28ce0*/  IADD3 R4, R13, R14, R3 ;  /* 0x0000000e0d047210 */ /* 0x004fe40007ffe003 */
[----:B------:R-:W2:Y:S04]  /*28cf0*/  LDL R14, [R1+0x50] ;  /* 0x00005000010e7983 */ /* 0x000ea80000100800 */
[----:B------:R-:W-:Y:S04]  /*28d00*/  STSM.16.M88.4 [R2+0x2000], R8 ;  /* 0x0020000802007844 */ /* 0x000fe80000000200 */
[----:B------:R-:W1:Y:S02]  /*28d10*/  LDSM.16.MT88.4 R4, [R4+0xc400] ;  /* 0x00c400000404783b */ /* 0x000e640000004200 */
[----:B-1----:R-:W-:-:S02]  /*28d20*/  PRMT R8, R4, 0x6420, R5 ;  /* 0x0000642004087816 */ /* 0x002fc40000000005 */
[----:B------:R-:W-:Y:S02]  /*28d30*/  PRMT R9, R4, 0x7531, R5 ;  /* 0x0000753104097816 */ /* 0x000fe40000000005 */
[C-C-:B------:R-:W-:Y:S02]  /*28d40*/  PRMT R10, R6.reuse, 0x6420, R7.reuse ;  /* 0x00006420060a7816 */ /* 0x140fe40000000007 */
[----:B------:R-:W-:-:S05]  /*28d50*/  PRMT R11, R6, 0x7531, R7 ;  /* 0x00007531060b7816 */ /* 0x000fca0000000007 */
[----:B------:R1:W-:Y:S02]  /*28d60*/  STSM.16.M88.4 [R2+0x4000], R8 ;  /* 0x0040000802007844 */ /* 0x0003e40000000200 */
[----:B-1----:R-:W-:-:S05]  /*28d70*/  LOP3.LUT R2, R3, 0x1000, R15, 0xfe, !PT ;  /* 0x0000100003027812 */ /* 0x002fca00078efe0f */
[----:B------:R-:W-:-:S05]  /*28d80*/  IMAD.IADD R2, R13, 0x1, R2 ;  /* 0x000000010d027824 */ /* 0x000fca00078e0202 */
[----:B------:R1:W4:Y:S04]  /*28d90*/  LDSM.16.MT88.4 R4, [R2+0xc400] ;  /* 0x00c400000204783b */ /* 0x0003280000004200 */
[----:B-1----:R-:W5:Y:S01]  /*28da0*/  LDL R2, [R1+0x24] ;  /* 0x0000240001027983 */ /* 0x002f620000100800 */
[C-C-:B----4-:R-:W-:Y:S02]  /*28db0*/  PRMT R8, R4.reuse, 0x6420, R5.reuse ;  /* 0x0000642004087816 */ /* 0x150fe40000000005 */
[----:B------:R-:W-:Y:S02]  /*28dc0*/  PRMT R9, R4, 0x7531, R5 ;  /* 0x0000753104097816 */ /* 0x000fe40000000005 */
[C-C-:B------:R-:W-:Y:S02]  /*28dd0*/  PRMT R10, R6.reuse, 0x6420, R7.reuse ;  /* 0x00006420060a7816 */ /* 0x140fe40000000007 */
[----:B------:R-:W-:-:S02]  /*28de0*/  PRMT R11, R6, 0x7531, R7 ;  /* 0x00007531060b7816 */ /* 0x000fc40000000007 */
[--C-:B---3--:R-:W-:Y:S02]  /*28df0*/  IADD3 R4, R13, R18, R3.reuse ;  /* 0x000000120d047210 */ /* 0x108fe40007ffe003 */
[----:B------:R-:W3:Y:S01]  /*28e00*/  LDL R18, [R1+0x2c] ;  /* 0x00002c0001127983 */ /* 0x000ee20000100800 */
[----:B-----5:R-:W-:-:S05]  /*28e10*/  IADD3 R2, R17, R2, R3 ;  /* 0x0000000211027210 */ /* 0x020fca0007ffe003 */
[----:B------:R-:W-:Y:S04]  /*28e20*/  STSM.16.M88.4 [R2], R8 ;  /* 0x0000000802007844 */ /* 0x000fe80000000200 */
[----:B------:R-:W1:Y:S02]  /*28e30*/  LDSM.16.MT88.4 R4, [R4+0xc400] ;  /* 0x00c400000404783b */ /* 0x000e640000004200 */
[C-C-:B-1----:R-:W-:Y:S02]  /*28e40*/  PRMT R8, R4.reuse, 0x6420, R5.reuse ;  /* 0x0000642004087816 */ /* 0x142fe40000000005 */
[----:B------:R-:W-:Y:S02]  /*28e50*/  PRMT R9, R4, 0x7531, R5 ;  /* 0x0000753104097816 */ /* 0x000fe40000000005 */
[----:B------:R-:W-:-:S02]  /*28e60*/  PRMT R10, R6, 0x6420, R7 ;  /* 0x00006420060a7816 */ /* 0x000fc40000000007 */
[----:B------:R-:W-:-:S05]  /*28e70*/  PRMT R11, R6, 0x7531, R7 ;  /* 0x00007531060b7816 */ /* 0x000fca0000000007 */
[----:B------:R1:W-:Y:S02]  /*28e80*/  STSM.16.M88.4 [R2+0x2000], R8 ;  /* 0x0020000802007844 */ /* 0x0003e40000000200 */
[----:B-1----:R-:W-:Y:S02]  /*28e90*/  IMAD.MOV.U32 R11, RZ, RZ, R15 ;  /* 0x000000ffff0b7224 */ /* 0x002fe400078e000f */
[----:B------:R-:W4:Y:S01]  /*28ea0*/  LDL R15, [R1+0x4c] ;  /* 0x00004c00010f7983 */ /* 0x000f220000100800 */
[----:B--2---:R-:W-:-:S03]  /*28eb0*/  IADD3 R4, R13, R14, R3 ;  /* 0x0000000e0d047210 */ /* 0x004fc60007ffe003 */
[----:B------:R-:W2:Y:S04]  /*28ec0*/  LDL R14, [R1+0x48] ;  /* 0x00004800010e7983 */ /* 0x000ea80000100800 */
[----:B------:R-:W1:Y:S02]  /*28ed0*/  LDSM.16.MT88.4 R4, [R4+0xc400] ;  /* 0x00c400000404783b */ /* 0x000e640000004200 */
[C-C-:B-1----:R-:W-:Y:S02]  /*28ee0*/  PRMT R8, R4.reuse, 0x6420, R5.reuse ;  /* 0x0000642004087816 */ /* 0x142fe40000000005 */
[----:B------:R-:W-:Y:S01]  /*28ef0*/  PRMT R9, R4, 0x7531, R5 ;  /* 0x0000753104097816 */ /* 0x000fe20000000005 */
[----:B------:R-:W-:Y:S01]  /*28f00*/  IMAD.MOV.U32 R5, RZ, RZ, R11 ;  /* 0x000000ffff057224 */ /* 0x000fe200078e000b */
[----:B------:R-:W-:-:S02]  /*28f10*/  PRMT R10, R6, 0x6420, R7 ;  /* 0x00006420060a7816 */ /* 0x000fc40000000007 */
[----:B------:R-:W-:-:S05]  /*28f20*/  PRMT R11, R6, 0x7531, R7 ;  /* 0x00007531060b7816 */ /* 0x000fca0000000007 */
[----:B------:R1:W-:Y:S02]  /*28f30*/  STSM.16.M88.4 [R2+0x4000], R8 ;  /* 0x0040000802007844 */ /* 0x0003e40000000200 */
[----:B-1----:R-:W-:-:S05]  /*28f40*/  LOP3.LUT R2, R3, 0x1800, R5, 0xfe, !PT ;  /* 0x0000180003027812 */ /* 0x002fca00078efe05 */
[----:B------:R-:W-:-:S05]  /*28f50*/  IMAD.IADD R2, R13, 0x1, R2 ;  /* 0x000000010d027824 */ /* 0x000fca00078e0202 */
[----:B------:R3:W1:Y:S02]  /*28f60*/  LDSM.16.MT88.4 R4, [R2+0xc400] ;  /* 0x00c400000204783b */ /* 0x0006640000004200 */
[----:B---3--:R-:W-:Y:S02]  /*28f70*/  IADD3 R2, R17, R18, R3 ;  /* 0x0000001211027210 */ /* 0x008fe40007ffe003 */
[C-C-:B-1----:R-:W-:Y:S02]  /*28f80*/  PRMT R8, R4.reuse, 0x6420, R5.reuse ;  /* 0x0000642004087816 */ /* 0x142fe40000000005 */
[----:B------:R-:W-:Y:S02]  /*28f90*/  PRMT R9, R4, 0x7531, R5 ;  /* 0x0000753104097816 */ /* 0x000fe40000000005 */
[C-C-:B------:R-:W-:Y:S02]  /*28fa0*/  PRMT R10, R6.reuse, 0x6420, R7.reuse ;  /* 0x00006420060a7816 */ /* 0x140fe40000000007 */
[----:B------:R-:W-:-:S05]  /*28fb0*/  PRMT R11, R6, 0x7531, R7 ;  /* 0x00007531060b7816 */ /* 0x000fca0000000007 */
[----:B------:R-:W-:Y:S01]  /*28fc0*/  STSM.16.M88.4 [R2], R8 ;  /* 0x0000000802007844 */ /* 0x000fe20000000200 */
[----:B----4-:R-:W-:-:S06]  /*28fd0*/  IADD3 R4, R13, R15, R3 ;  /* 0x0000000f0d047210 */ /* 0x010fcc0007ffe003 */
[----:B------:R-:W1:Y:S01]  /*28fe0*/  LDSM.16.MT88.4 R4, [R4+0xc400] ;  /* 0x00c400000404783b */ /* 0x000e620000004200 */
[----:B--2---:R-:W-:Y:S02]  /*28ff0*/  IADD3 R3, R13, R14, R3 ;  /* 0x0000000e0d037210 */ /* 0x004fe40007ffe003 */
[C-C-:B-1----:R-:W-:Y:S02]  /*29000*/  PRMT R8, R4.reuse, 0x6420, R5.reuse ;  /* 0x0000642004087816 */ /* 0x142fe40000000005 */
[----:B------:R-:W-:Y:S02]  /*29010*/  PRMT R9, R4, 0x7531, R5 ;  /* 0x0000753104097816 */ /* 0x000fe40000000005 */
[C-C-:B------:R-:W-:Y:S02]  /*29020*/  PRMT R10, R6.reuse, 0x6420, R7.reuse ;  /* 0x00006420060a7816 */ /* 0x140fe40000000007 */
[----:B------:R-:W-:-:S05]  /*29030*/  PRMT R11, R6, 0x7531, R7 ;  /* 0x00007531060b7816 */ /* 0x000fca0000000007 */
        /* <DEDUP_REMOVED lines=15> */
.L_x_4456:
[----:B------:R-:W3:Y:S01]  /*29130*/  LDL.LU R3, [R1+0xc] ;  /* 0x00000c0001037983 */ /* 0x000ee20000300800 */
[----:B--2---:R2:W-:Y:S02]  /*29140*/  SYNCS.ARRIVE.TRANS64.A1T0 RZ, [R0+URZ+0x2a850], RZ ;  /* 0x02a850ff00ff79a7 */ /* 0x0045e4000810003f */
[----:B--2---:R-:W-:-:S05]  /*29150*/  @!P1 VIADD R0, R0, 0x2a880 ;  /* 0x0002a88000009836 */ /* 0x004fca0000000000 */
[----:B------:R-:W-:Y:S01]  /*29160*/  @!P1 PRMT R0, RZ, 0x654, R0 ;  /* 0x00000654ff009816 */ /* 0x000fe20000000000 */
[----:B------:R-:W-:Y:S06]  /*29170*/  BAR.SYNC.DEFER_BLOCKING 0x2, 0x80 ;  /* 0x0082000000007b1d */ /* 0x000fec0000010000 */
[----:B------:R2:W-:Y:S02]  /*29180*/  @!P1 SYNCS.ARRIVE.TRANS64.RED.A1T0 RZ, [R0+URZ], RZ ;  /* 0x000000ff00ff99a7 */ /* 0x0005e4000810043f */
[----:B--2---:R-:W-:-:S05]  /*29190*/  VIADD R0, R12, 0x1 ;  /* 0x000000010c007836 */ /* 0x004fca0000000000 */
[----:B------:R-:W-:-:S04]  /*291a0*/  ISETP.NE.AND P0, PT, R0, 0x2, PT ;  /* 0x000000020000780c */ /* 0x000fc80003f05270 */
[----:B-1----:R-:W-:Y:S02]  /*291b0*/  SEL R2, RZ, 0x1, P0 ;  /* 0x00000001ff027807 */ /* 0x002fe40000000000 */
[----:B------:R-:W-:-:S05]  /*291c0*/  SEL R0, R0, RZ, P0 ;  /* 0x000000ff00007207 */ /* 0x000fca0000000000 */
[----:B------:R1:W-:Y:S01]  /*291d0*/  STL [R1+0x4], R0 ;  /* 0x0000040001007387 */ /* 0x0003e20000100800 */
[----:B---3--:R-:W-:-:S05]  /*291e0*/  LOP3.LUT R3, R3, R2, RZ, 0x3c, !PT ;  /* 0x0000000203037212 */ /* 0x008fca00078e3cff */
[----:B------:R1:W-:Y:S02]  /*291f0*/  STL [R1+0xc], R3 ;  /* 0x00000c0301007387 */ /* 0x0003e40000100800 */
.L_x_4405:
[----:B------:R-:W-:Y:S05]  /*29200*/  BSYNC B6 ;  /* 0x0000000000067941 */ /* 0x000fea0003800000 */
.L_x_4403:
[----:B-1----:R-:W3:Y:S02]  /*29210*/  LDL R0, [R1+0x3c] ;  /* 0x00003c0001007983 */ /* 0x002ee40000100800 */
[----:B---3--:R-:W-:-:S13]  /*29220*/  LOP3.LUT P0, RZ, R0, 0x2, RZ, 0xc0, !PT ;  /* 0x0000000200ff7812 */ /* 0x008fda000780c0ff */
[----:B------:R-:W-:Y:S05]  /*29230*/  @!P0 BRA `(.L_x_4457) ;  /* 0x0000000000208947 */ /* 0x000fea0003800000 */
[----:B------:R-:W-:Y:S05]  /*29240*/  WARPSYNC.ALL ;  /* 0x0000000000007948 */ /* 0x000fea0003800000 */
[----:B------:R-:W1:Y:S08]  /*29250*/  S2UR UR5, SR_CgaCtaId ;  /* 0x00000000000579c3 */ /* 0x000e700000008800 */
[----:B------:R-:W-:Y:S06]  /*29260*/  BAR.SYNC.DEFER_BLOCKING 0x5, 0x180 ;  /* 0x0146000000007b1d */ /* 0x000fec0000010000 */
[----:B------:R-:W-:-:S02]  /*29270*/  UMOV UR4, 0x400 ;  /* 0x0000040000047882 */ /* 0x000fc40000000000 */
[----:B-1----:R-:W-:-:S09]  /*29280*/  ULEA UR4, UR5, UR4, 0x18 ;  /* 0x0000000405047291 */ /* 0x002fd2000f8ec03f */
[----:B------:R-:W1:Y:S01]  /*29290*/  LDS.128 R16, [UR4+0x2a8d0] ;  /* 0x02a8d004ff107984 */ /* 0x000e620008000c00 */
[----:B------:R-:W-:Y:S06]  /*292a0*/  BAR.ARV 0x4, 0x180 ;  /* 0x0106000000007b1d */ /* 0x000fec0000002000 */
[----:B------:R-:W-:Y:S05]  /*292b0*/  BRA `(.L_x_4458) ;  /* 0x0000000800d07947 */ /* 0x000fea0003800000 */
.L_x_4457:
[----:B------:R-:W2:Y:S01]  /*292c0*/  S2R R0, SR_TID.X ;  /* 0x0000000000007919 */ /* 0x000ea20000002100 */
[----:B------:R-:W-:Y:S01]  /*292d0*/  UMOV UR4, 0xffffffff ;  /* 0xffffffff00047882 */ /* 0x000fe20000000000 */
[----:B--2---:R-:W-:-:S04]  /*292e0*/  LOP3.LUT R6, R0, 0x1f, RZ, 0xc0, !PT ;  /* 0x0000001f00067812 */ /* 0x004fc800078ec0ff */
[----:B------:R-:W-:Y:S01]  /*292f0*/  ISETP.NE.AND P0, PT, R6, 0x1f, PT ;  /* 0x0000001f0600780c */ /* 0x000fe20003f05270 */
[----:B------:R-:W-:-:S12]  /*29300*/  BRA.DIV UR4, `(.L_x_4459) ;  /* 0x0000003a041c7947 */ /* 0x000fd8000b800000 */
[----:B------:R-:W-:Y:S01]  /*29310*/  IMAD.IADD R0, R19, 0x1, R6 ;  /* 0x0000000113007824 */ /* 0x000fe200078e0206 */
[----:B------:R-:W-:-:S04]  /*29320*/  ULDC UR4, c[0x0][0xc14] ;  /* 0x0003050000047ab9 */ /* 0x000fc80000000800 */
[----:B------:R-:W-:-:S13]  /*29330*/  ISETP.GE.OR P1, PT, R0, UR4, !P0 ;  /* 0x0000000400007c0c */ /* 0x000fda000c726670 */
[----:B------:R-:W1:Y:S02]  /*29340*/  @!P1 LDC.64 R2, c[0x0][0xc58] ;  /* 0x00031600ff029b82 */ /* 0x000e640000000a00 */
[----:B-1----:R-:W-:-:S06]  /*29350*/  @!P1 IMAD.WIDE R2, R0, 0x4, R2 ;  /* 0x0000000400029825 */ /* 0x002fcc00078e0202 */
[----:B------:R1:W2:Y:S01]  /*29360*/  @!P1 LDG.E R3, desc[UR40][R2.64] ;  /* 0x0000002802039981 */ /* 0x0002a2000c1e1900 */
[C---:B------:R-:W-:Y:S02]  /*29370*/  ISETP.GE.U32.AND P2, PT, R6.reuse, 0x2, PT ;  /* 0x000000020600780c */ /* 0x040fe40003f46070 */
[C---:B------:R-:W-:Y:S01]  /*29380*/  ISETP.GE.U32.AND P3, PT, R6.reuse, 0x4, PT ;  /* 0x000000040600780c */ /* 0x040fe20003f66070 */
[----:B------:R-:W-:Y:S01]  /*29390*/  SHFL.IDX PT, R0, R16, RZ, 0x1f ;  /* 0x00001fff10007589 */ /* 0x000fe200000e0000 */
[C---:B------:R-:W-:Y:S02]  /*293a0*/  ISETP.GE.U32.AND P4, PT, R6.reuse, 0x8, PT ;  /* 0x000000080600780c */ /* 0x040fe40003f86070 */
[C---:B------:R-:W-:Y:S01]  /*293b0*/  ISETP.GE.U32.AND P5, PT, R6.reuse, 0x10, PT ;  /* 0x000000100600780c */ /* 0x040fe20003fa6070 */
[----:B0-----:R-:W-:Y:S01]  /*293c0*/  SHFL.IDX PT, R5, R16, 0x1, 0x1f ;  /* 0x00201f0010057f89 */ /* 0x001fe200000e0000 */
[----:B-1----:R-:W-:Y:S02]  /*293d0*/  IMAD.MOV.U32 R2, RZ, RZ, RZ ;  /* 0x000000ffff027224 */ /* 0x002fe400078e00ff */
[----:B--2---:R-:W-:Y:S01]  /*293e0*/  @!P1 IMAD.MOV.U32 R2, RZ, RZ, R3 ;  /* 0x000000ffff029224 */ /* 0x004fe200078e0003 */
[----:B------:R-:W-:-:S04]  /*293f0*/  ISETP.NE.AND P1, PT, R6, RZ, PT ;  /* 0x000000ff0600720c */ /* 0x000fc80003f25270 */
        /* <DEDUP_REMOVED lines=15> */
[----:B------:R0:W1:Y:S02]  /*294f0*/  SHFL.IDX PT, R16, R3, 0x1f, 0x1f ;  /* 0x03e01f0003107f89 */ /* 0x00006400000e0000 */
.L_x_4601:
[----:B------:R-:W-:Y:S02]  /*29500*/  ULDC UR4, c[0x0][0xc10] ;  /* 0x0003040000047ab9 */ /* 0x000fe40000000800 */
[----:B------:R-:W-:-:S04]  /*29510*/  IMAD.U32 R4, RZ, RZ, UR4 ;  /* 0x00000004ff047e24 */ /* 0x000fc8000f8e00ff */
[----:B-1----:R-:W-:-:S04]  /*29520*/  IMAD R16, R16, R4, RZ ;  /* 0x0000000410107224 */ /* 0x002fc800078e02ff */
[----:B------:R-:W-:-:S05]  /*29530*/  IMAD.IADD R5, R5, 0x1, R16 ;  /* 0x0000000105057824 */ /* 0x000fca00078e0210 */
[----:B------:R-:W-:-:S13]  /*29540*/  ISETP.GT.AND P6, PT, R5, R0, PT ;  /* 0x000000000500720c */ /* 0x000fda0003fc4270 */
[----:B------:R-:W-:Y:S05]  /*29550*/  @P6 BRA `(.L_x_4460) ;  /* 0x00000000009c6947 */ /* 0x000fea0003800000 */
.L_x_4465:
[----:B------:R-:W1:Y:S01]  /*29560*/  LDC R2, c[0x0][0xc14] ;  /* 0x00030500ff027b82 */ /* 0x000e620000000800 */
[----:B------:R-:W-:-:S05]  /*29570*/  VIADD R19, R19, 0x1f ;  /* 0x0000001f13137836 */ /* 0x000fca0000000000 */
[----:B-1----:R-:W-:-:S13]  /*29580*/  ISETP.GE.AND P6, PT, R19, R2, PT ;  /* 0x000000021300720c */ /* 0x002fda0003fc6270 */
[----:B------:R-:W-:Y:S05]  /*29590*/  @P6 BRA `(.L_x_4461) ;  /* 0x0000000400d46947 */ /* 0x000fea0003800000 */
[----:B0-----:R-:W0:Y:S01]  /*295a0*/  S2R R3, SR_TID.X ;  /* 0x0000000000037919 */ /* 0x001e220000002100 */
[----:B------:R-:W-:Y:S01]  /*295b0*/  BSSY B0, `(.L_x_4462) ;  /* 0x0000009000007945 */ /* 0x000fe20003800000 */
[----:B0-----:R-:W-:-:S05]  /*295c0*/  LOP3.LUT R3, R3, 0x1f, RZ, 0xc0, !PT ;  /* 0x0000001f03037812 */ /* 0x001fca00078ec0ff */
[----:B------:R-:W-:-:S05]  /*295d0*/  IMAD.IADD R4, R19, 0x1, R3 ;  /* 0x0000000113047824 */ /* 0x000fca00078e0203 */
[----:B------:R-:W-:Y:S01]  /*295e0*/  ISETP.GE.OR P6, PT, R4, R2, !P0 ;  /* 0x000000020400720c */ /* 0x000fe200047c6670 */
[----:B------:R-:W-:-:S12]  /*295f0*/  IMAD.MOV.U32 R2, RZ, RZ, RZ ;  /* 0x000000ffff027224 */ /* 0x000fd800078e00ff */
[----:B------:R-:W-:Y:S05]  /*29600*/  @P6 BRA `(.L_x_4463) ;  /* 0x00000000000c6947 */ /* 0x000fea0003800000 */
[----:B------:R-:W0:Y:S02]  /*29610*/  LDC.64 R2, c[0x0][0xc58] ;  /* 0x00031600ff027b82 */ /* 0x000e240000000a00 */
[----:B0-----:R-:W-:-:S06]  /*29620*/  IMAD.WIDE R2, R4, 0x4, R2 ;  /* 0x0000000404027825 */ /* 0x001fcc00078e0202 */
[----:B------:R0:W5:Y:S02]  /*29630*/  LDG.E R2, desc[UR40][R2.64] ;  /* 0x0000002802027981 */ /* 0x000164000c1e1900 */
.L_x_4463:
[----:B------:R-:W-:Y:S05]  /*29640*/  BSYNC B0 ;  /* 0x0000000000007941 */ /* 0x000fea0003800000 */
.L_x_4462:
[----:B------:R-:W-:-:S03]  /*29650*/  UMOV UR4, 0xffffffff ;  /* 0xffffffff00047882 */ /* 0x000fc60000000000 */
[----:B------:R-:W-:Y:S05]  /*29660*/  BRA.DIV UR4, `(.L_x_4464) ;  /* 0x0000003a04807947 */ /* 0x000fea000b800000 */
        /* <DEDUP_REMOVED lines=16> */
.L_x_4609:
[----:B------:R-:W-:Y:S02]  /*29770*/  ULDC UR4, c[0x0][0xc10] ;  /* 0x0003040000047ab9 */ /* 0x000fe40000000800 */
[----:B------:R-:W-:-:S04]  /*29780*/  IMAD.U32 R4, RZ, RZ, UR4 ;  /* 0x00000004ff047e24 */ /* 0x000fc8000f8e00ff */
[----:B-1----:R-:W-:-:S04]  /*29790*/  IMAD R16, R16, R4, RZ ;  /* 0x0000000410107224 */ /* 0x002fc800078e02ff */
[----:B------:R-:W-:-:S05]  /*297a0*/  IMAD.IADD R5, R16, 0x1, R5 ;  /* 0x0000000110057824 */ /* 0x000fca00078e0205 */
[----:B------:R-:W-:-:S13]  /*297b0*/  ISETP.GT.AND P6, PT, R5, R0, PT ;  /* 0x000000000500720c */ /* 0x000fda0003fc4270 */
[----:B------:R-:W-:Y:S05]  /*297c0*/  @!P6 BRA `(.L_x_4465) ;  /* 0xfffffffc0064e947 */ /* 0x000fea000383ffff */
.L_x_4460:
        /* <DEDUP_REMOVED lines=8> */
.L_x_4613:
[----:B------:R-:W-:Y:S01]  /*29850*/  ISETP.NE.AND P0, PT, R6, RZ, PT ;  /* 0x000000ff0600720c */ /* 0x000fe20003f05270 */
[----:B-1----:R-:W-:-:S12]  /*29860*/  IMAD.MOV.U32 R2, RZ, RZ, RZ ;  /* 0x000000ffff027224 */ /* 0x002fd800078e00ff */
[----:B------:R-:W-:Y:S05]  /*29870*/  @!P0 BRA `(.L_x_4467) ;  /* 0x0000000000108947 */ /* 0x000fea0003800000 */
[----:B------:R-:W-:Y:S01]  /*29880*/  UMOV UR4, 0xffffffff ;  /* 0xffffffff00047882 */ /* 0x000fe20000000000 */
[----:B------:R-:W-:Y:S02]  /*29890*/  VIADD R12, R5, 0xffffffff ;  /* 0xffffffff050c7836 */ /* 0x000fe40000000000 */
[----:B------:R-:W-:Y:S05]  /*298a0*/  BRA.DIV UR4, `(.L_x_4468) ;  /* 0x0000003e04107947 */ /* 0x000fea000b800000 */
[----:B------:R1:W3:Y:S02]  /*298b0*/  SHFL.IDX PT, R2, R3, R12, 0x1f ;  /* 0x00001f0c03027589 */ /* 0x0002e400000e0000 */
.L_x_4467:
[----:B------:R-:W4:Y:S01]  /*298c0*/  LDC.64 R6, c[0x0][0xc68] ;  /* 0x00031a00ff067b82 */ /* 0x000f220000000a00 */
[----:B------:R-:W-:-:S04]  /*298d0*/  IMAD.IADD R19, R5, 0x1, R19 ;  /* 0x0000000105137824 */ /* 0x000fc800078e0213 */
[----:B----4-:R-:W-:-:S06]  /*298e0*/  IMAD.WIDE R6, R19, 0x4, R6 ;  /* 0x0000000413067825 */ /* 0x010fcc00078e0206 */
[----:B------:R-:W2:Y:S01]  /*298f0*/  LDG.E R6, desc[UR40][R6.64] ;  /* 0x0000002806067981 */ /* 0x000ea2000c1e1900 */
[----:B---3--:R-:W-:-:S04]  /*29900*/  IMAD R16, R2, R4, R16 ;  /* 0x0000000402107224 */ /* 0x008fc800078e0210 */
[----:B------:R-:W-:Y:S02]  /*29910*/  IMAD.IADD R0, R0, 0x1, -R16 ;  /* 0x0000000100007824 */ /* 0x000fe400078e0a10 */
[----:B--2---:R-:W-:-:S05]  /*29920*/  IMAD R5, R17, R6, RZ ;  /* 0x0000000611057224 */ /* 0x004fca00078e02ff */
[----:B------:R-:W-:-:S04]  /*29930*/  IABS R7, R5 ;  /* 0x0000000500077213 */ /* 0x000fc80000000000 */
[----:B01----:R-:W0:Y:S08]  /*29940*/  I2F.RP R3, R7 ;  /* 0x0000000700037306 */ /* 0x003e300000209400 */
        /* <DEDUP_REMOVED lines=55> */
[----:B------:R-:W-:-:S05]  /*29cc0*/  LOP3.LUT R2, RZ, R2, RZ, 0x33, !PT ;  /* 0x00000002ff027212 */ /* 0x000fca00078e33ff */
[----:B------:R-:W-:Y:S01]  /*29cd0*/  IMAD.IADD R17, R17, 0x1, R2 ;  /* 0x0000000111117824 */ /* 0x000fe200078e0202 */
[----:B------:R-:W-:Y:S06]  /*29ce0*/  BRA `(.L_x_4469) ;  /* 0x00000000001c7947 */ /* 0x000fec0003800000 */
.L_x_4461:
[----:B------:R-:W-:Y:S01]  /*29cf0*/  UMOV UR4, URZ ;  /* 0x0000003f00047c82 */ /* 0x000fe20008000000 */
[----:B------:R-:W-:Y:S01]  /*29d00*/  UMOV UR5, URZ ;  /* 0x0000003f00057c82 */ /* 0x000fe20008000000 */
[----:B------:R-:W-:Y:S01]  /*29d10*/  ULDC UR6, c[0x0][0xc14] ;  /* 0x0003050000067ab9 */ /* 0x000fe20000000800 */
[----:B------:R-:W-:Y:S02]  /*29d20*/  IMAD.MOV.U32 R16, RZ, RZ, R0 ;  /* 0x000000ffff107224 */ /* 0x000fe400078e0000 */
[----:B------:R-:W-:Y:S02]  /*29d30*/  IMAD.U32 R17, RZ, RZ, UR4 ;  /* 0x00000004ff117e24 */ /* 0x000fe4000f8e00ff */
[----:B------:R-:W-:Y:S02]  /*29d40*/  IMAD.U32 R18, RZ, RZ, UR5 ;  /* 0x00000005ff127e24 */ /* 0x000fe4000f8e00ff */
[----:B------:R-:W-:-:S07]  /*29d50*/  IMAD.U32 R19, RZ, RZ, UR6 ;  /* 0x00000006ff137e24 */ /* 0x000fce000f8e00ff */
.L_x_4469:
[----:B------:R-:W1:Y:S01]  /*29d60*/  S2R R0, SR_TID.X ;  /* 0x0000000000007919 */ /* 0x000e620000002100 */
[----:B------:R-:W-:Y:S05]  /*29d70*/  WARPSYNC.ALL ;  /* 0x0000000000007948 */ /* 0x000fea0003800000 */
[----:B------:R-:W-:Y:S01]  /*29d80*/  BAR.SYNC.DEFER_BLOCKING 0x4, 0x180 ;  /* 0x0106000000007b1d */ /* 0x000fe20000010000 */
[----:B-1----:R-:W-:-:S04]  /*29d90*/  LOP3.LUT R0, R0, 0x1f, RZ, 0xc0, !PT ;  /* 0x0000001f00007812 */ /* 0x002fc800078ec0ff */
[----:B------:R-:W-:-:S13]  /*29da0*/  ISETP.NE.AND P0, PT, R0, RZ, PT ;  /* 0x000000ff0000720c */ /* 0x000fda0003f05270 */
[----:B------:R-:W1:Y:S01]  /*29db0*/  @!P0 S2R R0, SR_CgaCtaId ;  /* 0x0000000000008919 */ /* 0x000e620000008800 */
[----:B------:R-:W-:-:S04]  /*29dc0*/  @!P0 MOV R2, 0x400 ;  /* 0x0000040000028802 */ /* 0x000fc80000000f00 */
[----:B-1----:R-:W-:-:S05]  /*29dd0*/  @!P0 LEA R0, R0, R2, 0x18 ;  /* 0x0000000200008211 */ /* 0x002fca00078ec0ff */
[----:B------:R3:W-:Y:S01]  /*29de0*/  @!P0 STS.128 [R0+0x2a8d0], R16 ;  /* 0x02a8d01000008388 */ /* 0x0007e20000000c00 */
[----:B------:R-:W-:Y:S06]  /*29df0*/  BAR.ARV 0x5, 0x180 ;  /* 0x0146000000007b1d */ /* 0x000fec0000002000 */
.L_x_4458:
[----:B------:R-:W-:Y:S02]  /*29e00*/  ULDC UR4, c[0x0][0xc14] ;  /* 0x0003050000047ab9 */ /* 0x000fe40000000800 */
[----:B-1----:R-:W-:-:S13]  /*29e10*/  ISETP.GE.AND P0, PT, R19, UR4, PT ;  /* 0x0000000413007c0c */ /* 0x002fda000bf06270 */
[----:B------:R-:W-:Y:S05]  /*29e20*/  @!P0 BRA `(.L_x_4470) ;  /* 0xffffff9800588947 */ /* 0x000fea000383ffff */
[----:B------:R-:W-:Y:S05]  /*29e30*/  BSYNC B7 ;  /* 0x0000000000077941 */ /* 0x000fea0003800000 */
.L_x_4343:
[----:B---3--:R-:W3:Y:S01]  /*29e40*/  LDL.LU R0, [R1+0x40] ;  /* 0x0000400001007983 */ /* 0x008ee20000300800 */
[----:B------:R-:W-:Y:S01]  /*29e50*/  BSSY B0, `(.L_x_4471) ;  /* 0x000000b000007945 */ /* 0x000fe20003800000 */
[----:B0-----:R-:W0:Y:S01]  /*29e60*/  S2R R5, SR_CgaCtaId ;  /* 0x0000000000057919 */ /* 0x001e220000008800 */
        /* <DEDUP_REMOVED lines=9> */
.L_x_4616:
[----:B------:R-:W-:Y:S05]  /*29f00*/  BSYNC B0 ;  /* 0x0000000000007941 */ /* 0x000fea0003800000 */
.L_x_4471:
[----:B------:R-:W-:-:S03]  /*29f10*/  UMOV UR4, 0xffffffff ;  /* 0xffffffff00047882 */ /* 0x000fc60000000000 */
[----:B------:R-:W-:Y:S05]  /*29f20*/  BRA.DIV UR4, `(.L_x_4473) ;  /* 0x0000003604ac7947 */ /* 0x000fea000b800000 */
[----:B------:R-:W1:Y:S02]  /*29f30*/  S2R R2, SR_TID.X ;  /* 0x0000000000027919 */ /* 0x000e640000002100 */
[----:B-1----:R-:W-:-:S04]  /*29f40*/  SHF.R.U32.HI R2, RZ, 0x5, R2 ;  /* 0x00000005ff027819 */ /* 0x002fc80000011602 */
[----:B------:R-:W-:-:S05]  /*29f50*/  LOP3.LUT R2, R2, 0x3, RZ, 0xc0, !PT ;  /* 0x0000000302027812 */ /* 0x000fca00078ec0ff */
[----:B------:R1:W3:Y:S02]  /*29f60*/  SHFL.IDX PT, R14, R2, RZ, 0x1f ;  /* 0x00001fff020e7589 */ /* 0x0002e400000e0000 */
.L_x_4619:
[----:B---3--:R-:W-:-:S13]  /*29f70*/  ISETP.NE.AND P0, PT, R14, RZ, PT ;  /* 0x000000ff0e00720c */ /* 0x008fda0003f05270 */
[----:B------:R-:W-:Y:S05]  /*29f80*/  @P0 BRA `(.L_x_4112) ;  /* 0x0000000000b00947 */ /* 0x000fea0003800000 */
[----:B------:R-:W-:-:S03]  /*29f90*/  UMOV UR4, 0xffffffff ;  /* 0xffffffff00047882 */ /* 0x000fc60000000000 */
[----:B------:R-:W-:Y:S05]  /*29fa0*/  BRA.DIV UR4, `(.L_x_4474) ;  /* 0x0000003604c07947 */ /* 0x000fea000b800000 */
[----:B------:R-:W-:-:S13]  /*29fb0*/  ELECT P6, URZ, PT ;  /* 0x00000000003f782f */ /* 0x000fda00038c0000 */
.L_x_4622:
[----:B------:R-:W-:Y:S05]  /*29fc0*/  @!P6 BRA `(.L_x_4112) ;  /* 0x0000000000a0e947 */ /* 0x000fea0003800000 */
[----:B------:R-:W-:-:S06]  /*29fd0*/  ULOP3.LUT UR4, UR37, 0x2, URZ, 0xfc, !UPT ;  /* 0x0000000225047892 */ /* 0x000fcc000f8efc3f */
[----:B-1----:R-:W-:-:S05]  /*29fe0*/  IMAD.U32 R2, RZ, RZ, UR4 ;  /* 0x00000004ff027e24 */ /* 0x002fca000f8e00ff */
[----:B------:R-:W-:-:S13]  /*29ff0*/  ISETP.NE.AND P0, PT, R2, 0x3, PT ;  /* 0x000000030200780c */ /* 0x000fda0003f05270 */
[----:B------:R-:W-:Y:S05]  /*2a000*/  @!P0 BRA `(.L_x_4475) ;  /* 0x0000000000048947 */ /* 0x000fea0003800000 */
[----:B------:R-:W-:Y:S01]  /*2a010*/  BPT.TRAP 0x1 ;  /* 0x000000040000795c */ /* 0x000fe20000300000 */
.L_x_4475:
        /* <DEDUP_REMOVED lines=14> */
.L_x_4623:
[----:B------:R-:W1:Y:S02]  /*2a100*/  SYNCS.PHASECHK.TRANS64.TRYWAIT P1, [R7+URZ], R2 ;  /* 0x00000002070075a7 */ /* 0x000e64000802017f */
[----:B-1----:R-:W-:Y:S05]  /*2a110*/  @!P1 BRA `(.L_x_4477) ;  /* 0x0000003400989947 */ /* 0x002fea0003800000 */
.L_x_4624:
[----:B------:R-:W-:Y:S05]  /*2a120*/  @!P0 BRA `(.L_x_4478) ;  /* 0x0000000000048947 */ /* 0x000fea0003800000 */
[----:B------:R-:W-:Y:S01]  /*2a130*/  BPT.TRAP 0x1 ;  /* 0x000000040000795c */ /* 0x000fe20000300000 */
.L_x_4478:
[----:B------:R-:W2:Y:S02]  /*2a140*/  LDL.LU R4, [R1+0x4] ;  /* 0x0000040001047983 */ /* 0x000ea40000300800 */
[----:B--2---:R-:W-:-:S04]  /*2a150*/  IMAD R4, R4, 0x8, R0 ;  /* 0x0000000804047824 */ /* 0x004fc800078e0200 */
[----:B------:R-:W2:Y:S02]  /*2a160*/  SYNCS.PHASECHK.TRANS64.TRYWAIT P1, [R4+URZ+0x2a860], R5 ;  /* 0x02a86005040075a7 */ /* 0x000ea4000802017f */
[----:B--2---:R-:W-:Y:S05]  /*2a170*/  @!P1 BRA `(.L_x_4479) ;  /* 0x0000003400949947 */ /* 0x004fea0003800000 */
.L_x_4625:
[----:B------:R-:W-:Y:S05]  /*2a180*/  @!P0 BRA `(.L_x_4480) ;  /* 0x0000000000048947 */ /* 0x000fea0003800000 */
[----:B------:R-:W-:Y:S01]  /*2a190*/  BPT.TRAP 0x1 ;  /* 0x000000040000795c */ /* 0x000fe20000300000 */
.L_x_4480:
[----:B------:R-:W-:-:S04]  /*2a1a0*/  IMAD R3, R3, 0x8, R0 ;  /* 0x0000000803037824 */ /* 0x000fc800078e0200 */
[----:B------:R-:W3:Y:S02]  /*2a1b0*/  SYNCS.PHASECHK.TRANS64.TRYWAIT P1, [R3+URZ+0x2a860], R2 ;  /* 0x02a86002030075a7 */ /* 0x000ee4000802017f */
[----:B---3--:R-:W-:Y:S05]  /*2a1c0*/  @!P1 BRA `(.L_x_4481) ;  /* 0x0000003400949947 */ /* 0x008fea0003800000 */
.L_x_4626:
[----:B------:R-:W-:Y:S05]  /*2a1d0*/  @!P0 BRA `(.L_x_4482) ;  /* 0x0000000000048947 */ /* 0x000fea0003800000 */
[----:B------:R-:W-:Y:S01]  /*2a1e0*/  BPT.TRAP 0x1 ;  /* 0x000000040000795c */ /* 0x000fe20000300000 */
.L_x_4482:
[----:B------:R-:W4:Y:S02]  /*2a1f0*/  SYNCS.PHASECHK.TRANS64.TRYWAIT P0, [R4+URZ+0x2a880], R5 ;  /* 0x02a88005040075a7 */ /* 0x000f24000800017f */
[----:B----4-:R-:W-:Y:S05]  /*2a200*/  @!P0 BRA `(.L_x_4483) ;  /* 0x0000003400988947 */ /* 0x010fea0003800000 */
.L_x_4484:
[----:B------:R0:W0:Y:S02]  /*2a210*/  SYNCS.PHASECHK.TRANS64.TRYWAIT P0, [R3+URZ+0x2a880], R2 ;  /* 0x02a88002030075a7 */ /* 0x000024000800017f */
[----:B0-----:R-:W-:Y:S05]  /*2a220*/  @!P0 NANOSLEEP.SYNCS 0x989680 ;  /* 0x009896800000895d */ /* 0x001fea0003900000 */
[----:B------:R-:W0:Y:S02]  /*2a230*/  @!P0 SYNCS.PHASECHK.TRANS64 P0, [R3+URZ+0x2a880], R2 ;  /* 0x02a88002030085a7 */ /* 0x000e24000800007f */
[----:B0-----:R-:W-:Y:S05]  /*2a240*/  @!P0 BRA `(.L_x_4484) ;  /* 0xfffffffc00f08947 */ /* 0x001fea000383ffff */
.L_x_4112:
[----:B------:R-:W-:Y:S05]  /*2a250*/  BSYNC B8 ;  /* 0x0000000000087941 */ /* 0x000fea0003800000 */
.L_x_4109:
[----:B------:R-:W-:Y:S05]  /*2a260*/  EXIT ;  /* 0x000000000000794d */ /* 0x000fea0003800000 */
.L_x_4136:
[----:B0-----:R0:W1:Y:S02]  /*2a270*/  SYNCS.PHASECHK.TRANS64.TRYWAIT P5, [R94+URZ+0x2a890], R105 ;  /* 0x02a890695e0075a7 */ /* 0x00106400080a017f */
[----:B-1----:R-:W-:Y:S05]  /*2a280*/  @!P5 NANOSLEEP.SYNCS 0x989680 ;  /* 0x009896800000d95d */ /* 0x002fea0003900000 */
[----:B------:R-:W1:Y:S02]  /*2a290*/  @!P5 SYNCS.PHASECHK.TRANS64 P5, [R94+URZ+0x2a890], R105 ;  /* 0x02a890695e00d5a7 */ /* 0x000e6400080a007f */
[----:B-1----:R-:W-:Y:S05]  /*2a2a0*/  @!P5 BRA `(.L_x_4136) ;  /* 0xfffffffc00f0d947 */ /* 0x002fea000383ffff */
[----:B------:R-:W-:Y:S05]  /*2a2b0*/  BRA `(.L_x_4485) ;  /* 0xfffffd8800f47947 */ /* 0x000fea000383ffff */
.L_x_4164:
[----:B-1----:R1:W2:Y:S02]  /*2a2c0*/  SYNCS.PHASECHK.TRANS64.TRYWAIT P5, [R94+URZ+0x2a890], R105 ;  /* 0x02a890695e0075a7 */ /* 0x0022a400080a017f */
[----:B--2---:R-:W-:Y:S05]  /*2a2d0*/  @!P5 NANOSLEEP.SYNCS 0x989680 ;  /* 0x009896800000d95d */ /* 0x004fea0003900000 */
[----:B------:R-:W2:Y:S02]  /*2a2e0*/  @!P5 SYNCS.PHASECHK.TRANS64 P5, [R94+URZ+0x2a890], R105 ;  /* 0x02a890695e00d5a7 */ /* 0x000ea400080a007f */
[----:B--2---:R-:W-:Y:S05]  /*2a2f0*/  @!P5 BRA `(.L_x_4164) ;  /* 0xfffffffc00f0d947 */ /* 0x004fea000383ffff */
[----:B------:R-:W-:Y:S05]  /*2a300*/  BRA `(.L_x_4486) ;  /* 0xfffffdbc00187947 */ /* 0x000fea000383ffff */
.L_x_4177:
[----:B0-----:R0:W1:Y:S02]  /*2a310*/  SYNCS.PHASECHK.TRANS64.TRYWAIT P4, [R94+URZ+0x2a890], R105 ;  /* 0x02a890695e0075a7 */ /* 0x001064000808017f */
[----:B-1----:R-:W-:Y:S05]  /*2a320*/  @!P4 NANOSLEEP.SYNCS 0x989680 ;  /* 0x009896800000c95d */ /* 0x002fea0003900000 */
[----:B------:R-:W1:Y:S02]  /*2a330*/  @!P4 SYNCS.PHASECHK.TRANS64 P4, [R94+URZ+0x2a890], R105 ;  /* 0x02a890695e00c5a7 */ /* 0x000e64000808007f */
[----:B-1----:R-:W-:Y:S05]  /*2a340*/  @!P4 BRA `(.L_x_4177) ;  /* 0xfffffffc00f0c947 */ /* 0x002fea000383ffff */
[----:B------:R-:W-:Y:S05]  /*2a350*/  BRA `(.L_x_4487) ;  /* 0xfffffdec00407947 */ /* 0x000fea000383ffff */
.L_x_4181:
[----:B--2---:R2:W3:Y:S02]  /*2a360*/  SYNCS.PHASECHK.TRANS64.TRYWAIT P3, [R94+URZ+0x2a8b0], R105 ;  /* 0x02a8b0695e0075a7 */ /* 0x0044e4000806017f */
[----:B---3--:R-:W-:Y:S05]  /*2a370*/  @!P3 NANOSLEEP.SYNCS 0x989680 ;  /* 0x009896800000b95d */ /* 0x008fea0003900000 */
[----:B------:R-:W3:Y:S02]  /*2a380*/  @!P3 SYNCS.PHASECHK.TRANS64 P3, [R94+URZ+0x2a8b0], R105 ;  /* 0x02a8b0695e00b5a7 */ /* 0x000ee4000806007f */
[----:B---3--:R-:W-:Y:S05]  /*2a390*/  @!P3 BRA `(.L_x_4181) ;  /* 0xfffffffc00f0b947 */ /* 0x008fea000383ffff */
[----:B------:R-:W-:Y:S05]  /*2a3a0*/  BRA `(.L_x_4488) ;  /* 0xfffffdec00d87947 */ /* 0x000fea000383ffff */
.L_x_4195:
        /* <DEDUP_REMOVED lines=8> */
.L_x_4490:
[----:B------:R-:W-:Y:S05]  /*2a430*/  BSYNC B0 ;  /* 0x0000000000007941 */ /* 0x000fea0003800000 */
.L_x_4489:
[----:B------:R-:W-:Y:S01]  /*2a440*/  IMAD.MOV.U32 R208, RZ, RZ, R14 ;  /* 0x000000ffffd07224 */ /* 0x000fe200078e000e */
[----:B------:R-:W-:Y:S06]  /*2a450*/  BRA `(.L_x_4491) ;  /* 0xfffffdf800847947 */ /* 0x000fec000383ffff */
.L_x_4207:
[----:B------:R-:W-:Y:S01]  /*2a460*/  BSSY B1, `(.L_x_4492) ;  /* 0x0000007000017945 */ /* 0x000fe20003800000 */
[----:B------:R-:W-:Y:S02]  /*2a470*/  IMAD.MOV.U32 R12, RZ, RZ, RZ ;  /* 0x000000ffff0c7224 */ /* 0x000fe400078e00ff */
[----:B------:R-:W-:Y:S02]  /*2a480*/  IMAD.MOV.U32 R11, RZ, RZ, 0x1e1f ;  /* 0x00001e1fff0b7424 */ /* 0x000fe400078e00ff */
[----:B------:R-:W-:-:S07]  /*2a490*/  IMAD.MOV.U32 R15, RZ, RZ, -0x1 ;  /* 0xffffffffff0f7424 */ /* 0x000fce00078e00ff */
[----:B0----5:R-:W-:Y:S05]  /*2a4a0*/  WARPSYNC.COLLECTIVE R15, `(.L_x_4493) ;  /* 0x000000000f087348 */ /* 0x021fea0003c00000 */
[----:B------:R1:W2:Y:S02]  /*2a4b0*/  SHFL.IDX P6, R14, R13, R12, R11 ;  /* 0x0000000c0d0e7389 */ /* 0x0002a400000c000b */
[----:B012--5:R-:W-:Y:S01]  /*2a4c0*/  ENDCOLLECTIVE ;  /* 0x000000000000791b */ /* 0x027fe20003800000 */
.L_x_4493:
[----:B------:R-:W-:Y:S05]  /*2a4d0*/  BSYNC B1 ;  /* 0x0000000000017941 */ /* 0x000fea0003800000 */
.L_x_4492:
[----:B------:R-:W-:Y:S05]  /*2a4e0*/  BRA `(.L_x_4494) ;  /* 0xfffffe0800107947 */ /* 0x000fea000383ffff */
.L_x_4208:
        /* <DEDUP_REMOVED lines=8> */
.L_x_4496:
[----:B------:R-:W-:Y:S05]  /*2a570*/  BSYNC B1 ;  /* 0x0000000000017941 */ /* 0x000fea0003800000 */
.L_x_4495:
[----:B------:R-:W-:Y:S05]  /*2a580*/  BRA `(.L_x_4497) ;  /* 0xfffffe0400f07947 */ /* 0x000fea000383ffff */
.L_x_4209:
        /* <DEDUP_REMOVED lines=8> */
.L_x_4499:
[----:B------:R-:W-:Y:S05]  /*2a610*/  BSYNC B1 ;  /* 0x0000000000017941 */ /* 0x000fea0003800000 */
.L_x_4498:
[----:B------:R-:W-:Y:S05]  /*2a620*/  BRA `(.L_x_4500) ;  /* 0xfffffe0400d07947 */ /* 0x000fea000383ffff */
.L_x_4210:
        /* <DEDUP_REMOVED lines=8> */
.L_x_4502:
[----:B------:R-:W-:Y:S05]  /*2a6b0*/  BSYNC B1 ;  /* 0x0000000000017941 */ /* 0x000fea0003800000 */
.L_x_4501:
[----:B------:R-:W-:Y:S05]  /*2a6c0*/  BRA `(.L_x_4503) ;  /* 0xfffffe0400b07947 */ /* 0x000fea000383ffff */
.L_x_4212:
[----:B-1----:R1:W2:Y:S02]  /*2a6d0*/  SYNCS.PHASECHK.TRANS64.TRYWAIT P1, [R16+URZ+0x2a800], R3 ;  /* 0x02a80003100075a7 */ /* 0x0022a4000802017f */
[----:B--2---:R-:W-:Y:S05]  /*2a6e0*/  @!P1 NANOSLEEP.SYNCS 0x989680 ;  /* 0x009896800000995d */ /* 0x004fea0003900000 */
[----:B------:R-:W2:Y:S02]  /*2a6f0*/  @!P1 SYNCS.PHASECHK.TRANS64 P1, [R16+URZ+0x2a800], R3 ;  /* 0x02a80003100095a7 */ /* 0x000ea4000802007f */
[----:B--2---:R-:W-:Y:S05]  /*2a700*/  @!P1 BRA `(.L_x_4212) ;  /* 0xfffffffc00f09947 */ /* 0x004fea000383ffff */
[----:B------:R-:W-:Y:S05]  /*2a710*/  BRA `(.L_x_4504) ;  /* 0xfffffe0400bc7947 */ /* 0x000fea000383ffff */
.L_x_4226:
[----:B------:R-:W-:Y:S01]  /*2a720*/  BSSY B1, `(.L_x_4505) ;  /* 0x0000007000017945 */ /* 0x000fe20003800000 */
[----:B------:R-:W-:Y:S02]  /*2a730*/  IMAD.MOV.U32 R12, RZ, RZ, RZ ;  /* 0x000000ffff0c7224 */ /* 0x000fe400078e00ff */
[----:B------:R-:W-:Y:S02]  /*2a740*/  IMAD.MOV.U32 R11, RZ, RZ, 0x1e1f ;  /* 0x00001e1fff0b7424 */ /* 0x000fe400078e00ff */
[----:B------:R-:W-:-:S07]  /*2a750*/  IMAD.MOV.U32 R15, RZ, RZ, -0x1 ;  /* 0xffffffffff0f7424 */ /* 0x000fce00078e00ff */
[----:B0----5:R-:W-:Y:S05]  /*2a760*/  WARPSYNC.COLLECTIVE R15, `(.L_x_4506) ;  /* 0x000000000f087348 */ /* 0x021fea0003c00000 */
[----:B------:R1:W2:Y:S02]  /*2a770*/  SHFL.IDX P6, R14, R13, R12, R11 ;  /* 0x0000000c0d0e7389 */ /* 0x0002a400000c000b */
[----:B012--5:R-:W-:Y:S01]  /*2a780*/  ENDCOLLECTIVE ;  /* 0x000000000000791b */ /* 0x027fe20003800000 */
.L_x_4506:
[----:B------:R-:W-:Y:S05]  /*2a790*/  BSYNC B1 ;  /* 0x0000000000017941 */ /* 0x000fea0003800000 */
.L_x_4505:
[----:B------:R-:W-:Y:S05]  /*2a7a0*/  BRA `(.L_x_4507) ;  /* 0xfffffe3800b47947 */ /* 0x000fea000383ffff */
.L_x_4227:
        /* <DEDUP_REMOVED lines=8> */
.L_x_4509:
[----:B------:R-:W-:Y:S05]  /*2a830*/  BSYNC B1 ;  /* 0x0000000000017941 */ /* 0x000fea0003800000 */
.L_x_4508:
[----:B------:R-:W-:Y:S05]  /*2a840*/  BRA `(.L_x_4510) ;  /* 0xfffffe3800947947 */ /* 0x000fea000383ffff */
.L_x_4228:
        /* <DEDUP_REMOVED lines=8> */
.L_x_4512:
[----:B------:R-:W-:Y:S05]  /*2a8d0*/  BSYNC B1 ;  /* 0x0000000000017941 */ /* 0x000fea0003800000 */
.L_x_4511:
[----:B------:R-:W-:Y:S05]  /*2a8e0*/  BRA `(.L_x_4513) ;  /* 0xfffffe3800747947 */ /* 0x000fea000383ffff */
.L_x_4229:
        /* <DEDUP_REMOVED lines=8> */
.L_x_4515:
[----:B------:R-:W-:Y:S05]  /*2a970*/  BSYNC B1 ;  /* 0x0000000000017941 */ /* 0x000fea0003800000 */
.L_x_4514:
[----:B------:R-:W-:Y:S05]  /*2a980*/  BRA `(.L_x_4516) ;  /* 0xfffffe3800547947 */ /* 0x000fea000383ffff */
.L_x_4231:
[----:B-1----:R1:W2:Y:S02]  /*2a990*/  SYNCS.PHASECHK.TRANS64.TRYWAIT P1, [R16+URZ+0x2a800], R3 ;  /* 0x02a80003100075a7 */ /* 0x0022a4000802017f */
[----:B--2---:R-:W-:Y:S05]  /*2a9a0*/  @!P1 NANOSLEEP.SYNCS 0x989680 ;  /* 0x009896800000995d */ /* 0x004fea0003900000 */
[----:B------:R-:W2:Y:S02]  /*2a9b0*/  @!P1 SYNCS.PHASECHK.TRANS64 P1, [R16+URZ+0x2a800], R3 ;  /* 0x02a80003100095a7 */ /* 0x000ea4000802007f */
[----:B--2---:R-:W-:Y:S05]  /*2a9c0*/  @!P1 BRA `(.L_x_4231) ;  /* 0xfffffffc00f09947 */ /* 0x004fea000383ffff */
[----:B------:R-:W-:Y:S05]  /*2a9d0*/  BRA `(.L_x_4517) ;  /* 0xfffffe3800607947 */ /* 0x000fea000383ffff */
.L_x_4239:
[----:B--2---:R2:W3:Y:S02]  /*2a9e0*/  SYNCS.PHASECHK.TRANS64.TRYWAIT P2, [R3+URZ+0x2a830], R0 ;  /* 0x02a83000030075a7 */ /* 0x0044e4000804017f */
[----:B---3--:R-:W-:Y:S05]  /*2a9f0*/  @!P2 NANOSLEEP.SYNCS 0x989680 ;  /* 0x009896800000a95d */ /* 0x008fea0003900000 */
[----:B------:R-:W3:Y:S02]  /*2aa00*/  @!P2 SYNCS.PHASECHK.TRANS64 P2, [R3+URZ+0x2a830], R0 ;  /* 0x02a830000300a5a7 */ /* 0x000ee4000804007f */
[----:B---3--:R-:W-:Y:S05]  /*2aa10*/  @!P2 BRA `(.L_x_4239) ;  /* 0xfffffffc00f0a947 */ /* 0x008fea000383ffff */
[----:B------:R-:W-:Y:S05]  /*2aa20*/  BRA `(.L_x_4238) ;  /* 0xfffffe6800887947 */ /* 0x000fea000383ffff */
.L_x_4257:
[----:B-1----:R1:W2:Y:S02]  /*2aa30*/  SYNCS.PHASECHK.TRANS64.TRYWAIT P4, [R9+URZ+0x2a830], R8 ;  /* 0x02a83008090075a7 */ /* 0x0022a4000808017f */
[----:B--2---:R-:W-:Y:S05]  /*2aa40*/  @!P4 NANOSLEEP.SYNCS 0x989680 ;  /* 0x009896800000c95d */ /* 0x004fea0003900000 */
[----:B------:R-:W2:Y:S02]  /*2aa50*/  @!P4 SYNCS.PHASECHK.TRANS64 P4, [R9+URZ+0x2a830], R8 ;  /* 0x02a830080900c5a7 */ /* 0x000ea4000808007f */
[----:B--2---:R-:W-:Y:S05]  /*2aa60*/  @!P4 BRA `(.L_x_4257) ;  /* 0xfffffffc00f0c947 */ /* 0x004fea000383ffff */
[----:B------:R-:W-:Y:S05]  /*2aa70*/  BRA `(.L_x_4256) ;  /* 0xfffffea400247947 */ /* 0x000fea000383ffff */
.L_x_4261:
[----:B-1----:R1:W2:Y:S02]  /*2aa80*/  SYNCS.PHASECHK.TRANS64.TRYWAIT P3, [R9+URZ+0x2a850], R8 ;  /* 0x02a85008090075a7 */ /* 0x0022a4000806017f */
[----:B--2---:R-:W-:Y:S05]  /*2aa90*/  @!P3 NANOSLEEP.SYNCS 0x989680 ;  /* 0x009896800000b95d */ /* 0x004fea0003900000 */
[----:B------:R-:W2:Y:S02]  /*2aaa0*/  @!P3 SYNCS.PHASECHK.TRANS64 P3, [R9+URZ+0x2a850], R8 ;  /* 0x02a850080900b5a7 */ /* 0x000ea4000806007f */
[----:B--2---:R-:W-:Y:S05]  /*2aab0*/  @!P3 BRA `(.L_x_4261) ;  /* 0xfffffffc00f0b947 */ /* 0x004fea000383ffff */
[----:B------:R-:W-:Y:S05]  /*2aac0*/  BRA `(.L_x_4258) ;  /* 0xfffffea800007947 */ /* 0x000fea000383ffff */
.L_x_4281:
[----:B-1----:R1:W2:Y:S02]  /*2aad0*/  SYNCS.PHASECHK.TRANS64.TRYWAIT P3, [R9+URZ+0x2a830], R8 ;  /* 0x02a83008090075a7 */ /* 0x0022a4000806017f */
[----:B--2---:R-:W-:Y:S05]  /*2aae0*/  @!P3 NANOSLEEP.SYNCS 0x989680 ;  /* 0x009896800000b95d */ /* 0x004fea0003900000 */
[----:B------:R-:W2:Y:S02]  /*2aaf0*/  @!P3 SYNCS.PHASECHK.TRANS64 P3, [R9+URZ+0x2a830], R8 ;  /* 0x02a830080900b5a7 */ /* 0x000ea4000806007f */
[----:B--2---:R-:W-:Y:S05]  /*2ab00*/  @!P3 BRA `(.L_x_4281) ;  /* 0xfffffffc00f0b947 */ /* 0x004fea000383ffff */
[----:B------:R-:W-:Y:S05]  /*2ab10*/  BRA `(.L_x_4280) ;  /* 0xfffffedc00f47947 */ /* 0x000fea000383ffff */
.L_x_4285:
[----:B-1----:R1:W2:Y:S02]  /*2ab20*/  SYNCS.PHASECHK.TRANS64.TRYWAIT P2, [R9+URZ+0x2a850], R8 ;  /* 0x02a85008090075a7 */ /* 0x0022a4000804017f */
[----:B--2---:R-:W-:Y:S05]  /*2ab30*/  @!P2 NANOSLEEP.SYNCS 0x989680 ;  /* 0x009896800000a95d */ /* 0x004fea0003900000 */
[----:B------:R-:W2:Y:S02]  /*2ab40*/  @!P2 SYNCS.PHASECHK.TRANS64 P2, [R9+URZ+0x2a850], R8 ;  /* 0x02a850080900a5a7 */ /* 0x000ea4000804007f */
[----:B--2---:R-:W-:Y:S05]  /*2ab50*/  @!P2 BRA `(.L_x_4285) ;  /* 0xfffffffc00f0a947 */ /* 0x004fea000383ffff */
[----:B------:R-:W-:Y:S05]  /*2ab60*/  BRA `(.L_x_4282) ;  /* 0xfffffee000e07947 */ /* 0x000fea000383ffff */
.L_x_4293:
[----:B-1----:R1:W2:Y:S02]  /*2ab70*/  SYNCS.PHASECHK.TRANS64.TRYWAIT P3, [R9+URZ+0x2a830], R8 ;  /* 0x02a83008090075a7 */ /* 0x0022a4000806017f */
[----:B--2---:R-:W-:Y:S05]  /*2ab80*/  @!P3 NANOSLEEP.SYNCS 0x989680 ;  /* 0x009896800000b95d */ /* 0x004fea0003900000 */
[----:B------:R-:W2:Y:S02]  /*2ab90*/  @!P3 SYNCS.PHASECHK.TRANS64 P3, [R9+URZ+0x2a830], R8 ;  /* 0x02a830080900b5a7 */ /* 0x000ea4000806007f */
[----:B--2---:R-:W-:Y:S05]  /*2aba0*/  @!P3 BRA `(.L_x_4293) ;  /* 0xfffffffc00f0b947 */ /* 0x004fea000383ffff */
[----:B------:R-:W-:Y:S05]  /*2abb0*/  BRA `(.L_x_4292) ;  /* 0xffffff0800647947 */ /* 0x000fea000383ffff */
.L_x_4297:
[----:B-1----:R1:W2:Y:S02]  /*2abc0*/  SYNCS.PHASECHK.TRANS64.TRYWAIT P2, [R9+URZ+0x2a850], R8 ;  /* 0x02a85008090075a7 */ /* 0x0022a4000804017f */
[----:B--2---:R-:W-:Y:S05]  /*2abd0*/  @!P2 NANOSLEEP.SYNCS 0x989680 ;  /* 0x009896800000a95d */ /* 0x004fea0003900000 */
[----:B------:R-:W2:Y:S02]  /*2abe0*/  @!P2 SYNCS.PHASECHK.TRANS64 P2, [R9+URZ+0x2a850], R8 ;  /* 0x02a850080900a5a7 */ /* 0x000ea4000804007f */
[----:B--2---:R-:W-:Y:S05]  /*2abf0*/  @!P2 BRA `(.L_x_4297) ;  /* 0xfffffffc00f0a947 */ /* 0x004fea000383ffff */
[----:B------:R-:W-:Y:S05]  /*2ac00*/  BRA `(.L_x_4294) ;  /* 0xffffff0c00507947 */ /* 0x000fea000383ffff */
.L_x_4311:
[----:B-1----:R1:W2:Y:S02]  /*2ac10*/  SYNCS.PHASECHK.TRANS64.TRYWAIT P1, [R11+URZ+0x2a850], R0 ;  /* 0x02a850000b0075a7 */ /* 0x0022a4000802017f */
[----:B--2---:R-:W-:Y:S05]  /*2ac20*/  @!P1 NANOSLEEP.SYNCS 0x989680 ;  /* 0x009896800000995d */ /* 0x004fea0003900000 */
[----:B------:R-:W2:Y:S02]  /*2ac30*/  @!P1 SYNCS.PHASECHK.TRANS64 P1, [R11+URZ+0x2a850], R0 ;  /* 0x02a850000b0095a7 */ /* 0x000ea4000802007f */
[----:B--2---:R-:W-:Y:S05]  /*2ac40*/  @!P1 BRA `(.L_x_4311) ;  /* 0xfffffffc00f09947 */ /* 0x004fea000383ffff */
[----:B------:R-:W-:Y:S05]  /*2ac50*/  BRA `(.L_x_4310) ;  /* 0xffffff4000ac7947 */ /* 0x000fea000383ffff */
.L_x_4315:
[----:B------:R-:W-:Y:S01]  /*2ac60*/  SEL R21, R48, R35, P0 ;  /* 0x0000002330157207 */ /* 0x000fe20000000000 */
[----:B------:R-:W-:Y:S01]  /*2ac70*/  IMAD.MOV.U32 R15, RZ, RZ, -0x1 ;  /* 0xffffffffff0f7424 */ /* 0x000fe200078e00ff */
[----:B------:R-:W-:Y:S02]  /*2ac80*/  SEL R24, R35, R48, P0 ;  /* 0x0000003023187207 */ /* 0x000fe40000000000 */
[----:B------:R-:W-:Y:S02]  /*2ac90*/  SEL R25, R56, R41, P0 ;  /* 0x0000002938197207 */ /* 0x000fe40000000000 */
[----:B------:R-:W-:Y:S02]  /*2aca0*/  SEL R28, R41, R56, P0 ;  /* 0x00000038291c7207 */ /* 0x000fe40000000000 */
[----:B------:R-:W-:Y:S02]  /*2acb0*/  SEL R37, R53, R52, P0 ;  /* 0x0000003435257207 */ /* 0x000fe40000000000 */
[----:B------:R-:W-:-:S02]  /*2acc0*/  SEL R48, R52, R53, P0 ;  /* 0x0000003534307207 */ /* 0x000fc40000000000 */
[----:B------:R-:W-:Y:S02]  /*2acd0*/  SEL R41, R11, R12, P0 ;  /* 0x0000000c0b297207 */ /* 0x000fe40000000000 */
[----:B------:R-:W-:Y:S01]  /*2ace0*/  SEL R52, R12, R11, P0 ;  /* 0x0000000b0c347207 */ /* 0x000fe20000000000 */
[----:B------:R-:W-:Y:S01]  /*2acf0*/  IMAD.MOV.U32 R12, RZ, RZ, R0 ;  /* 0x000000ffff0c7224 */ /* 0x000fe200078e0000 */
[----:B------:R-:W-:Y:S01]  /*2ad00*/  SEL R7, R27, R10, P0 ;  /* 0x0000000a1b077207 */ /* 0x000fe20000000000 */
[----:B------:R-:W-:Y:S01]  /*2ad10*/  IMAD.MOV.U32 R11, RZ, RZ, 0x1c1f ;  /* 0x00001c1fff0b7424 */ /* 0x000fe200078e00ff */
[----:B------:R-:W-:Y:S02]  /*2ad20*/  SEL R9, R5, R34, P0 ;  /* 0x0000002205097207 */ /* 0x000fe40000000000 */
[----:B------:R-:W-:-:S07]  /*2ad30*/  SEL R20, R34, R5, P0 ;  /* 0x0000000522147207 */ /* 0x000fce0000000000 */
[----:B01----:R-:W-:Y:S05]  /*2ad40*/  WARPSYNC.COLLECTIVE R15, `(.L_x_4518) ;  /* 0x000000000f087348 */ /* 0x003fea0003c00000 */
[----:B------:R2:W3:Y:S02]  /*2ad50*/  SHFL.IDX P6, R14, R13, R12, R11 ;  /* 0x0000000c0d0e7389 */ /* 0x0004e400000c000b */
[----:B0123--:R-:W-:Y:S01]  /*2ad60*/  ENDCOLLECTIVE ;  /* 0x000000000000791b */ /* 0x00ffe20003800000 */
.L_x_4518:
        /* <DEDUP_REMOVED lines=19> */
.L_x_4519:
        /* <DEDUP_REMOVED lines=19> */
.L_x_4520:
        /* <DEDUP_REMOVED lines=17> */
.L_x_4521:
[----:B------:R-:W-:Y:S02]  /*2b0e0*/  IMAD.MOV.U32 R13, RZ, RZ, R9 ;  /* 0x000000ffff0d7224 */ /* 0x000fe400078e0009 */
[----:B------:R-:W-:Y:S02]  /*2b0f0*/  IMAD.MOV.U32 R12, RZ, RZ, R0 ;  /* 0x000000ffff0c7224 */ /* 0x000fe400078e0000 */
[----:B------:R-:W-:-:S07]  /*2b100*/  IMAD.MOV.U32 R7, RZ, RZ, R14 ;  /* 0x000000ffff077224 */ /* 0x000fce00078e000e */
[----:B------:R-:W-:Y:S05]  /*2b110*/  WARPSYNC.COLLECTIVE R15, `(.L_x_4522) ;  /* 0x000000000f087348 */ /* 0x000fea0003c00000 */
[----:B------:R0:W1:Y:S02]  /*2b120*/  SHFL.IDX P6, R14, R13, R12, R11 ;  /* 0x0000000c0d0e7389 */ /* 0x00006400000c000b */
[----:B01----:R-:W-:Y:S01]  /*2b130*/  ENDCOLLECTIVE ;  /* 0x000000000000791b */ /* 0x003fe20003800000 */
.L_x_4522:
        /* <DEDUP_REMOVED lines=8> */
.L_x_4523:
[----:B------:R-:W-:Y:S02]  /*2b1c0*/  IMAD.MOV.U32 R13, RZ, RZ, R21 ;  /* 0x000000ffff0d7224 */ /* 0x000fe400078e0015 */
[----:B------:R-:W-:Y:S02]  /*2b1d0*/  IMAD.MOV.U32 R12, RZ, RZ, R0 ;  /* 0x000000ffff0c7224 */ /* 0x000fe400078e0000 */
[----:B------:R-:W-:-:S07]  /*2b1e0*/  IMAD.MOV.U32 R9, RZ, RZ, R14 ;  /* 0x000000ffff097224 */ /* 0x000fce00078e000e */
[----:B------:R-:W-:Y:S05]  /*2b1f0*/  WARPSYNC.COLLECTIVE R15, `(.L_x_4524) ;  /* 0x000000000f087348 */ /* 0x000fea0003c00000 */
[----:B------:R0:W1:Y:S02]  /*2b200*/  SHFL.IDX P6, R14, R13, R12, R11 ;  /* 0x0000000c0d0e7389 */ /* 0x00006400000c000b */
[----:B01----:R-:W-:Y:S01]  /*2b210*/  ENDCOLLECTIVE ;  /* 0x000000000000791b */ /* 0x003fe20003800000 */
.L_x_4524:
        /* <DEDUP_REMOVED lines=8> */
.L_x_4525:
[----:B------:R-:W-:Y:S02]  /*2b2a0*/  IMAD.MOV.U32 R13, RZ, RZ, R25 ;  /* 0x000000ffff0d7224 */ /* 0x000fe400078e0019 */
[----:B------:R-:W-:Y:S02]  /*2b2b0*/  IMAD.MOV.U32 R12, RZ, RZ, R0 ;  /* 0x000000ffff0c7224 */ /* 0x000fe400078e0000 */
[----:B------:R-:W-:-:S07]  /*2b2c0*/  IMAD.MOV.U32 R21, RZ, RZ, R14 ;  /* 0x000000ffff157224 */ /* 0x000fce00078e000e */
[----:B------:R-:W-:Y:S05]  /*2b2d0*/  WARPSYNC.COLLECTIVE R15, `(.L_x_4526) ;  /* 0x000000000f087348 */ /* 0x000fea0003c00000 */
[----:B------:R0:W1:Y:S02]  /*2b2e0*/  SHFL.IDX P6, R14, R13, R12, R11 ;  /* 0x0000000c0d0e7389 */ /* 0x00006400000c000b */
[----:B01----:R-:W-:Y:S01]  /*2b2f0*/  ENDCOLLECTIVE ;  /* 0x000000000000791b */ /* 0x003fe20003800000 */
.L_x_4526:
        /* <DEDUP_REMOVED lines=8> */
.L_x_4527:
[----:B------:R-:W-:Y:S02]  /*2b380*/  IMAD.MOV.U32 R13, RZ, RZ, R27 ;  /* 0x000000ffff0d7224 */ /* 0x000fe400078e001b */
[----:B------:R-:W-:Y:S02]  /*2b390*/  IMAD.MOV.U32 R12, RZ, RZ, R0 ;  /* 0x000000ffff0c7224 */ /* 0x000fe400078e0000 */
[----:B------:R-:W-:-:S07]  /*2b3a0*/  IMAD.MOV.U32 R25, RZ, RZ, R14 ;  /* 0x000000ffff197224 */ /* 0x000fce00078e000e */
[----:B------:R-:W-:Y:S05]  /*2b3b0*/  WARPSYNC.COLLECTIVE R15, `(.L_x_4528) ;  /* 0x000000000f087348 */ /* 0x000fea0003c00000 */
[----:B------:R0:W1:Y:S02]  /*2b3c0*/  SHFL.IDX P6, R14, R13, R12, R11 ;  /* 0x0000000c0d0e7389 */ /* 0x00006400000c000b */
[----:B01----:R-:W-:Y:S01]  /*2b3d0*/  ENDCOLLECTIVE ;  /* 0x000000000000791b */ /* 0x003fe20003800000 */
.L_x_4528:
        /* <DEDUP_REMOVED lines=8> */
.L_x_4529:
[----:B------:R-:W-:Y:S02]  /*2b460*/  IMAD.MOV.U32 R13, RZ, RZ, R29 ;  /* 0x000000ffff0d7224 */ /* 0x000fe400078e001d */
[----:B------:R-:W-:Y:S02]  /*2b470*/  IMAD.MOV.U32 R12, RZ, RZ, R0 ;  /* 0x000000ffff0c7224 */ /* 0x000fe400078e0000 */
[----:B------:R-:W-:-:S07]  /*2b480*/  IMAD.MOV.U32 R27, RZ, RZ, R14 ;  /* 0x000000ffff1b7224 */ /* 0x000fce00078e000e */
[----:B------:R-:W-:Y:S05]  /*2b490*/  WARPSYNC.COLLECTIVE R15, `(.L_x_4530) ;  /* 0x000000000f087348 */ /* 0x000fea0003c00000 */
[----:B------:R0:W1:Y:S02]  /*2b4a0*/  SHFL.IDX P6, R14, R13, R12, R11 ;  /* 0x0000000c0d0e7389 */ /* 0x00006400000c000b */
[----:B01----:R-:W-:Y:S01]  /*2b4b0*/  ENDCOLLECTIVE ;  /* 0x000000000000791b */ /* 0x003fe20003800000 */
.L_x_4530:
        /* <DEDUP_REMOVED lines=8> */
.L_x_4531:
[----:B------:R-:W-:Y:S02]  /*2b540*/  IMAD.MOV.U32 R13, RZ, RZ, R31 ;  /* 0x000000ffff0d7224 */ /* 0x000fe400078e001f */
[----:B------:R-:W-:Y:S02]  /*2b550*/  IMAD.MOV.U32 R12, RZ, RZ, R0 ;  /* 0x000000ffff0c7224 */ /* 0x000fe400078e0000 */
[----:B------:R-:W-:-:S07]  /*2b560*/  IMAD.MOV.U32 R40, RZ, RZ, R14 ;  /* 0x000000ffff287224 */ /* 0x000fce00078e000e */
[----:B------:R-:W-:Y:S05]  /*2b570*/  WARPSYNC.COLLECTIVE R15, `(.L_x_4532) ;  /* 0x000000000f087348 */ /* 0x000fea0003c00000 */
[----:B------:R0:W1:Y:S02]  /*2b580*/  SHFL.IDX P6, R14, R13, R12, R11 ;  /* 0x0000000c0d0e7389 */ /* 0x00006400000c000b */
[----:B01----:R-:W-:Y:S01]  /*2b590*/  ENDCOLLECTIVE ;  /* 0x000000000000791b */ /* 0x003fe20003800000 */
.L_x_4532:
[----:B------:R-:W-:Y:S02]  /*2b5a0*/  IMAD.MOV.U32 R13, RZ, RZ, R42 ;  /* 0x000000ffff0d7224 */ /* 0x000fe400078e002a */
[----:B------:R-:W-:Y:S02]  /*2b5b0*/  IMAD.MOV.U32 R12, RZ, RZ, R3 ;  /* 0x000000ffff0c7224 */ /* 0x000fe400078e0003 */
[----:B------:R-:W-:-:S07]  /*2b5c0*/  IMAD.MOV.U32 R31, RZ, RZ, R14 ;  /* 0x000000ffff1f7224 */ /* 0x000fce00078e000e */
[----:B------:R-:W-:Y:S05]  /*2b5d0*/  WARPSYNC.COLLECTIVE R15, `(.L_x_4533) ;  /* 0x000000000f087348 */ /* 0x000fea0003c00000 */
[----:B------:R0:W1:Y:S02]  /*2b5e0*/  SHFL.IDX P6, R14, R13, R12, R11 ;  /* 0x0000000c0d0e7389 */ /* 0x00006400000c000b */
[----:B01----:R-:W-:Y:S01]  /*2b5f0*/  ENDCOLLECTIVE ;  /* 0x000000000000791b */ /* 0x003fe20003800000 */
.L_x_4533:
[----:B------:R-:W-:Y:S02]  /*2b600*/  IMAD.MOV.U32 R13, RZ, RZ, R33 ;  /* 0x000000ffff0d7224 */ /* 0x000fe400078e0021 */
[----:B------:R-:W-:Y:S02]  /*2b610*/  IMAD.MOV.U32 R12, RZ, RZ, R0 ;  /* 0x000000ffff0c7224 */ /* 0x000fe400078e0000 */
[----:B------:R-:W-:-:S07]  /*2b620*/  IMAD.MOV.U32 R42, RZ, RZ, R14 ;  /* 0x000000ffff2a7224 */ /* 0x000fce00078e000e */
[----:B------:R-:W-:Y:S05]  /*2b630*/  WARPSYNC.COLLECTIVE R15, `(.L_x_4534) ;  /* 0x000000000f087348 */ /* 0x000fea0003c00000 */
[----:B------:R0:W1:Y:S02]  /*2b640*/  SHFL.IDX P6, R14, R13, R12, R11 ;  /* 0x0000000c0d0e7389 */ /* 0x00006400000c000b */
[----:B01----:R-:W-:Y:S01]  /*2b650*/  ENDCOLLECTIVE ;  /* 0x000000000000791b */ /* 0x003fe20003800000 */
.L_x_4534:
[----:B------:R-:W-:Y:S02]  /*2b660*/  IMAD.MOV.U32 R13, RZ, RZ, R44 ;  /* 0x000000ffff0d7224 */ /* 0x000fe400078e002c */
[----:B------:R-:W-:Y:S02]  /*2b670*/  IMAD.MOV.U32 R12, RZ, RZ, R3 ;  /* 0x000000ffff0c7224 */ /* 0x000fe400078e0003 */
[----:B------:R-:W-:-:S07]  /*2b680*/  IMAD.MOV.U32 R33, RZ, RZ, R14 ;  /* 0x000000ffff217224 */ /* 0x000fce00078e000e */
[----:B------:R-:W-:Y:S05]  /*2b690*/  WARPSYNC.COLLECTIVE R15, `(.L_x_4535) ;  /* 0x000000000f087348 */ /* 0x000fea0003c00000 */
[----:B------:R0:W1:Y:S02]  /*2b6a0*/  SHFL.IDX P6, R14, R13, R12, R11 ;  /* 0x0000000c0d0e7389 */ /* 0x00006400000c000b */
[----:B01----:R-:W-:Y:S01]  /*2b6b0*/  ENDCOLLECTIVE ;  /* 0x000000000000791b */ /* 0x003fe20003800000 */
.L_x_4535:
[----:B------:R-:W-:Y:S02]  /*2b6c0*/  IMAD.MOV.U32 R13, RZ, RZ, R35 ;  /* 0x000000ffff0d7224 */ /* 0x000fe400078e0023 */
[----:B------:R-:W-:Y:S02]  /*2b6d0*/  IMAD.MOV.U32 R12, RZ, RZ, R0 ;  /* 0x000000ffff0c7224 */ /* 0x000fe400078e0000 */
[----:B------:R-:W-:-:S07]  /*2b6e0*/  IMAD.MOV.U32 R44, RZ, RZ, R14 ;  /* 0x000000ffff2c7224 */ /* 0x000fce00078e000e */
[----:B------:R-:W-:Y:S05]  /*2b6f0*/  WARPSYNC.COLLECTIVE R15, `(.L_x_4536) ;  /* 0x000000000f087348 */ /* 0x000fea0003c00000 */
[----:B------:R0:W1:Y:S02]  /*2b700*/  SHFL.IDX P6, R14, R13, R12, R11 ;  /* 0x0000000c0d0e7389 */ /* 0x00006400000c000b */
[----:B01----:R-:W-:Y:S01]  /*2b710*/  ENDCOLLECTIVE ;  /* 0x000000000000791b */ /* 0x003fe20003800000 */
.L_x_4536:
[----:B------:R-:W-:Y:S02]  /*2b720*/  IMAD.MOV.U32 R13, RZ, RZ, R46 ;  /* 0x000000ffff0d7224 */ /* 0x000fe400078e002e */
[----:B------:R-:W-:Y:S02]  /*2b730*/  IMAD.MOV.U32 R12, RZ, RZ, R3 ;  /* 0x000000ffff0c7224 */ /* 0x000fe400078e0003 */
[----:B------:R-:W-:-:S07]  /*2b740*/  IMAD.MOV.U32 R35, RZ, RZ, R14 ;  /* 0x000000ffff237224 */ /* 0x000fce00078e000e */
[----:B------:R-:W-:Y:S05]  /*2b750*/  WARPSYNC.COLLECTIVE R15, `(.L_x_4537) ;  /* 0x000000000f087348 */ /* 0x000fea0003c00000 */
[----:B------:R0:W1:Y:S02]  /*2b760*/  SHFL.IDX P6, R14, R13, R12, R11 ;  /* 0x0000000c0d0e7389 */ /* 0x00006400000c000b */
[----:B01----:R-:W-:Y:S01]  /*2b770*/  ENDCOLLECTIVE ;  /* 0x000000000000791b */ /* 0x003fe20003800000 */
.L_x_4537:
[----:B------:R-:W-:Y:S02]  /*2b780*/  IMAD.MOV.U32 R13, RZ, RZ, R37 ;  /* 0x000000ffff0d7224 */ /* 0x000fe400078e0025 */
[----:B------:R-:W-:Y:S02]  /*2b790*/  IMAD.MOV.U32 R12, RZ, RZ, R0 ;  /* 0x000000ffff0c7224 */ /* 0x000fe400078e0000 */
[----:B------:R-:W-:-:S07]  /*2b7a0*/  IMAD.MOV.U32 R46, RZ, RZ, R14 ;  /* 0x000000ffff2e7224 */ /* 0x000fce00078e000e */
[----:B------:R-:W-:Y:S05]  /*2b7b0*/  WARPSYNC.COLLECTIVE R15, `(.L_x_4538) ;  /* 0x000000000f087348 */ /* 0x000fea0003c00000 */
[----:B------:R0:W1:Y:S02]  /*2b7c0*/  SHFL.IDX P6, R14, R13, R12, R11 ;  /* 0x0000000c0d0e7389 */ /* 0x00006400000c000b */
[----:B01----:R-:W-:Y:S01]  /*2b7d0*/  ENDCOLLECTIVE ;  /* 0x000000000000791b */ /* 0x003fe20003800000 */
.L_x_4538:
[----:B------:R-:W-:Y:S02]  /*2b7e0*/  IMAD.MOV.U32 R13, RZ, RZ, R48 ;  /* 0x000000ffff0d7224 */ /* 0x000fe400078e0030 */
[----:B------:R-:W-:Y:S02]  /*2b7f0*/  IMAD.MOV.U32 R12, RZ, RZ, R3 ;  /* 0x000000ffff0c7224 */ /* 0x000fe400078e0003 */
[----:B------:R-:W-:-:S07]  /*2b800*/  IMAD.MOV.U32 R37, RZ, RZ, R14 ;  /* 0x000000ffff257224 */ /* 0x000fce00078e000e */
[----:B------:R-:W-:Y:S05]  /*2b810*/  WARPSYNC.COLLECTIVE R15, `(.L_x_4539) ;  /* 0x000000000f087348 */ /* 0x000fea0003c00000 */
[----:B------:R0:W1:Y:S02]  /*2b820*/  SHFL.IDX P6, R14, R13, R12, R11 ;  /* 0x0000000c0d0e7389 */ /* 0x00006400000c000b */
[----:B01----:R-:W-:Y:S01]  /*2b830*/  ENDCOLLECTIVE ;  /* 0x000000000000791b */ /* 0x003fe20003800000 */
.L_x_4539:
[----:B------:R-:W-:Y:S02]  /*2b840*/  IMAD.MOV.U32 R13, RZ, RZ, R39 ;  /* 0x000000ffff0d7224 */ /* 0x000fe400078e0027 */
[----:B------:R-:W-:Y:S02]  /*2b850*/  IMAD.MOV.U32 R12, RZ, RZ, R0 ;  /* 0x000000ffff0c7224 */ /* 0x000fe400078e0000 */
[----:B------:R-:W-:-:S07]  /*2b860*/  IMAD.MOV.U32 R48, RZ, RZ, R14 ;  /* 0x000000ffff307224 */ /* 0x000fce00078e000e */
[----:B------:R-:W-:Y:S05]  /*2b870*/  WARPSYNC.COLLECTIVE R15, `(.L_x_4540) ;  /* 0x000000000f087348 */ /* 0x000fea0003c00000 */
[----:B------:R0:W1:Y:S02]  /*2b880*/  SHFL.IDX P6, R14, R13, R12, R11 ;  /* 0x0000000c0d0e7389 */ /* 0x00006400000c000b */
[----:B01----:R-:W-:Y:S01]  /*2b890*/  ENDCOLLECTIVE ;  /* 0x000000000000791b */ /* 0x003fe20003800000 */
.L_x_4540:
[----:B------:R-:W-:Y:S02]  /*2b8a0*/  IMAD.MOV.U32 R13, RZ, RZ, R50 ;  /* 0x000000ffff0d7224 */ /* 0x000fe400078e0032 */
[----:B------:R-:W-:Y:S02]  /*2b8b0*/  IMAD.MOV.U32 R12, RZ, RZ, R3 ;  /* 0x000000ffff0c7224 */ /* 0x000fe400078e0003 */
[----:B------:R-:W-:-:S07]  /*2b8c0*/  IMAD.MOV.U32 R39, RZ, RZ, R14 ;  /* 0x000000ffff277224 */ /* 0x000fce00078e000e */
[----:B------:R-:W-:Y:S05]  /*2b8d0*/  WARPSYNC.COLLECTIVE R15, `(.L_x_4541) ;  /* 0x000000000f087348 */ /* 0x000fea0003c00000 */
[----:B------:R0:W1:Y:S02]  /*2b8e0*/  SHFL.IDX P6, R14, R13, R12, R11 ;  /* 0x0000000c0d0e7389 */ /* 0x00006400000c000b */
[----:B01----:R-:W-:Y:S01]  /*2b8f0*/  ENDCOLLECTIVE ;  /* 0x000000000000791b */ /* 0x003fe20003800000 */
.L_x_4541:
[----:B------:R-:W-:Y:S02]  /*2b900*/  IMAD.MOV.U32 R13, RZ, RZ, R41 ;  /* 0x000000ffff0d7224 */ /* 0x000fe400078e0029 */
[----:B------:R-:W-:Y:S02]  /*2b910*/  IMAD.MOV.U32 R12, RZ, RZ, R0 ;  /* 0x000000ffff0c7224 */ /* 0x000fe400078e0000 */
[----:B------:R-:W-:-:S07]  /*2b920*/  IMAD.MOV.U32 R50, RZ, RZ, R14 ;  /* 0x000000ffff327224 */ /* 0x000fce00078e000e */
[----:B------:R-:W-:Y:S05]  /*2b930*/  WARPSYNC.COLLECTIVE R15, `(.L_x_4542) ;  /* 0x000000000f087348 */ /* 0x000fea0003c00000 */
[----:B------:R0:W1:Y:S02]  /*2b940*/  SHFL.IDX P6, R14, R13, R12, R11 ;  /* 0x0000000c0d0e7389 */ /* 0x00006400000c000b */
[----:B01----:R-:W-:Y:S01]  /*2b950*/  ENDCOLLECTIVE ;  /* 0x000000000000791b */ /* 0x003fe20003800000 */
.L_x_4542:
[----:B------:R-:W-:Y:S02]  /*2b960*/  IMAD.MOV.U32 R13, RZ, RZ, R52 ;  /* 0x000000ffff0d7224 */ /* 0x000fe400078e0034 */
[----:B------:R-:W-:Y:S02]  /*2b970*/  IMAD.MOV.U32 R12, RZ, RZ, R3 ;  /* 0x000000ffff0c7224 */ /* 0x000fe400078e0003 */
[----:B------:R-:W-:-:S07]  /*2b980*/  IMAD.MOV.U32 R41, RZ, RZ, R14 ;  /* 0x000000ffff297224 */ /* 0x000fce00078e000e */
[----:B------:R-:W-:Y:S05]  /*2b990*/  WARPSYNC.COLLECTIVE R15, `(.L_x_4543) ;  /* 0x000000000f087348 */ /* 0x000fea0003c00000 */
[----:B------:R0:W1:Y:S02]  /*2b9a0*/  SHFL.IDX P6, R14, R13, R12, R11 ;  /* 0x0000000c0d0e7389 */ /* 0x00006400000c000b */
[----:B01----:R-:W-:Y:S01]  /*2b9b0*/  ENDCOLLECTIVE ;  /* 0x000000000000791b */ /* 0x003fe20003800000 */
.L_x_4543:
[----:B------:R-:W-:Y:S02]  /*2b9c0*/  IMAD.MOV.U32 R13, RZ, RZ, R43 ;  /* 0x000000ffff0d7224 */ /* 0x000fe400078e002b */
[----:B------:R-:W-:Y:S02]  /*2b9d0*/  IMAD.MOV.U32 R12, RZ, RZ, R0 ;  /* 0x000000ffff0c7224 */ /* 0x000fe400078e0000 */
[----:B------:R-:W-:-:S07]  /*2b9e0*/  IMAD.MOV.U32 R52, RZ, RZ, R14 ;  /* 0x000000ffff347224 */ /* 0x000fce00078e000e */
[----:B------:R-:W-:Y:S05]  /*2b9f0*/  WARPSYNC.COLLECTIVE R15, `(.L_x_4544) ;  /* 0x000000000f087348 */ /* 0x000fea0003c00000 */
[----:B------:R0:W1:Y:S02]  /*2ba00*/  SHFL.IDX P6, R14, R13, R12, R11 ;  /* 0x0000000c0d0e7389 */ /* 0x00006400000c000b */
[----:B01----:R-:W-:Y:S01]  /*2ba10*/  ENDCOLLECTIVE ;  /* 0x000000000000791b */ /* 0x003fe20003800000 */
.L_x_4544:
        /* <DEDUP_REMOVED lines=9> */
.L_x_4545:
[----:B------:R-:W-:Y:S02]  /*2bab0*/  IMAD.MOV.U32 R13, RZ, RZ, R45 ;  /* 0x000000ffff0d7224 */ /* 0x000fe400078e002d */
[----:B------:R-:W-:Y:S02]  /*2bac0*/  IMAD.MOV.U32 R12, RZ, RZ, R0 ;  /* 0x000000ffff0c7224 */ /* 0x000fe400078e0000 */
[----:B------:R-:W-:-:S07]  /*2bad0*/  IMAD.MOV.U32 R2, RZ, RZ, R14 ;  /* 0x000000ffff027224 */ /* 0x000fce00078e000e */
[----:B------:R-:W-:Y:S05]  /*2bae0*/  WARPSYNC.COLLECTIVE R15, `(.L_x_4546) ;  /* 0x000000000f087348 */ /* 0x000fea0003c00000 */
[----:B------:R0:W1:Y:S02]  /*2baf0*/  SHFL.IDX P6, R14, R13, R12, R11 ;  /* 0x0000000c0d0e7389 */ /* 0x00006400000c000b */
[----:B01----:R-:W-:Y:S01]  /*2bb00*/  ENDCOLLECTIVE ;  /* 0x000000000000791b */ /* 0x003fe20003800000 */
.L_x_4546:
        /* <DEDUP_REMOVED lines=10> */
.L_x_4547:
[----:B------:R-:W-:Y:S02]  /*2bbb0*/  IMAD.MOV.U32 R13, RZ, RZ, R47 ;  /* 0x000000ffff0d7224 */ /* 0x000fe400078e002f */
[----:B------:R-:W-:Y:S02]  /*2bbc0*/  IMAD.MOV.U32 R12, RZ, RZ, R0 ;  /* 0x000000ffff0c7224 */ /* 0x000fe400078e0000 */
[----:B------:R-:W-:-:S07]  /*2bbd0*/  IMAD.MOV.U32 R20, RZ, RZ, R14 ;  /* 0x000000ffff147224 */ /* 0x000fce00078e000e */
[----:B------:R-:W-:Y:S05]  /*2bbe0*/  WARPSYNC.COLLECTIVE R15, `(.L_x_4548) ;  /* 0x000000000f087348 */ /* 0x000fea0003c00000 */
[----:B------:R0:W1:Y:S02]  /*2bbf0*/  SHFL.IDX P6, R14, R13, R12, R11 ;  /* 0x0000000c0d0e7389 */ /* 0x00006400000c000b */
[----:B01----:R-:W-:Y:S01]  /*2bc00*/  ENDCOLLECTIVE ;  /* 0x000000000000791b */ /* 0x003fe20003800000 */
.L_x_4548:
        /* <DEDUP_REMOVED lines=9> */
.L_x_4549:
[----:B------:R-:W-:Y:S02]  /*2bca0*/  IMAD.MOV.U32 R13, RZ, RZ, R49 ;  /* 0x000000ffff0d7224 */ /* 0x000fe400078e0031 */
[----:B------:R-:W-:Y:S02]  /*2bcb0*/  IMAD.MOV.U32 R12, RZ, RZ, R0 ;  /* 0x000000ffff0c7224 */ /* 0x000fe400078e0000 */
[----:B------:R-:W-:-:S07]  /*2bcc0*/  IMAD.MOV.U32 R64, RZ, RZ, R14 ;  /* 0x000000ffff407224 */ /* 0x000fce00078e000e */
[----:B------:R-:W-:Y:S05]  /*2bcd0*/  WARPSYNC.COLLECTIVE R15, `(.L_x_4550) ;  /* 0x000000000f087348 */ /* 0x000fea0003c00000 */
[----:B------:R0:W1:Y:S02]  /*2bce0*/  SHFL.IDX P6, R14, R13, R12, R11 ;  /* 0x0000000c0d0e7389 */ /* 0x00006400000c000b */
[----:B01----:R-:W-:Y:S01]  /*2bcf0*/  ENDCOLLECTIVE ;  /* 0x000000000000791b */ /* 0x003fe20003800000 */
.L_x_4550:
        /* <DEDUP_REMOVED lines=9> */
.L_x_4551:
[----:B------:R-:W-:Y:S02]  /*2bd90*/  IMAD.MOV.U32 R13, RZ, RZ, R51 ;  /* 0x000000ffff0d7224 */ /* 0x000fe400078e0033 */
[----:B------:R-:W-:Y:S02]  /*2bda0*/  IMAD.MOV.U32 R12, RZ, RZ, R0 ;  /* 0x000000ffff0c7224 */ /* 0x000fe400078e0000 */
[----:B------:R-:W-:-:S07]  /*2bdb0*/  IMAD.MOV.U32 R66, RZ, RZ, R14 ;  /* 0x000000ffff427224 */ /* 0x000fce00078e000e */
[----:B------:R-:W-:Y:S05]  /*2bdc0*/  WARPSYNC.COLLECTIVE R15, `(.L_x_4552) ;  /* 0x000000000f087348 */ /* 0x000fea0003c00000 */
[----:B------:R0:W1:Y:S02]  /*2bdd0*/  SHFL.IDX P6, R14, R13, R12, R11 ;  /* 0x0000000c0d0e7389 */ /* 0x00006400000c000b */
[----:B01----:R-:W-:Y:S01]  /*2bde0*/  ENDCOLLECTIVE ;  /* 0x000000000000791b */ /* 0x003fe20003800000 */
.L_x_4552:
        /* <DEDUP_REMOVED lines=8> */
.L_x_4553:
[----:B------:R-:W-:Y:S02]  /*2be70*/  IMAD.MOV.U32 R13, RZ, RZ, R53 ;  /* 0x000000ffff0d7224 */ /* 0x000fe400078e0035 */
[----:B------:R-:W-:Y:S02]  /*2be80*/  IMAD.MOV.U32 R12, RZ, RZ, R0 ;  /* 0x000000ffff0c7224 */ /* 0x000fe400078e0000 */
[----:B------:R-:W-:-:S07]  /*2be90*/  IMAD.MOV.U32 R68, RZ, RZ, R14 ;  /* 0x000000ffff447224 */ /* 0x000fce00078e000e */
[----:B------:R-:W-:Y:S05]  /*2bea0*/  WARPSYNC.COLLECTIVE R15, `(.L_x_4554) ;  /* 0x000000000f087348 */ /* 0x000fea0003c00000 */
[----:B------:R0:W1:Y:S02]  /*2beb0*/  SHFL.IDX P6, R14, R13, R12, R11 ;  /* 0x0000000c0d0e7389 */ /* 0x00006400000c000b */
[----:B01----:R-:W-:Y:S01]  /*2bec0*/  ENDCOLLECTIVE ;  /* 0x000000000000791b */ /* 0x003fe20003800000 */
.L_x_4554:
        /* <DEDUP_REMOVED lines=8> */
.L_x_4555:
[----:B------:R-:W-:Y:S02]  /*2bf50*/  IMAD.MOV.U32 R13, RZ, RZ, R57 ;  /* 0x000000ffff0d7224 */ /* 0x000fe400078e0039 */
[----:B------:R-:W-:Y:S02]  /*2bf60*/  IMAD.MOV.U32 R12, RZ, RZ, R0 ;  /* 0x000000ffff0c7224 */ /* 0x000fe400078e0000 */
[----:B------:R-:W-:-:S07]  /*2bf70*/  IMAD.MOV.U32 R70, RZ, RZ, R14 ;  /* 0x000000ffff467224 */ /* 0x000fce00078e000e */
[----:B------:R-:W-:Y:S05]  /*2bf80*/  WARPSYNC.COLLECTIVE R15, `(.L_x_4556) ;  /* 0x000000000f087348 */ /* 0x000fea0003c00000 */
[----:B------:R0:W1:Y:S02]  /*2bf90*/  SHFL.IDX P6, R14, R13, R12, R11 ;  /* 0x0000000c0d0e7389 */ /* 0x00006400000c000b */
[----:B01----:R-:W-:Y:S01]  /*2bfa0*/  ENDCOLLECTIVE ;  /* 0x000000000000791b */ /* 0x003fe20003800000 */
.L_x_4556:
[----:B------:R-:W-:Y:S02]  /*2bfb0*/  IMAD.MOV.U32 R13, RZ, RZ, R72 ;  /* 0x000000ffff0d7224 */ /* 0x000fe400078e0048 */
[----:B------:R-:W-:Y:S02]  /*2bfc0*/  IMAD.MOV.U32 R12, RZ, RZ, R3 ;  /* 0x000000ffff0c7224 */ /* 0x000fe400078e0003 */
[----:B------:R-:W-:-:S07]  /*2bfd0*/  IMAD.MOV.U32 R57, RZ, RZ, R14 ;  /* 0x000000ffff397224 */ /* 0x000fce00078e000e */
[----:B------:R-:W-:Y:S05]  /*2bfe0*/  WARPSYNC.COLLECTIVE R15, `(.L_x_4557) ;  /* 0x000000000f087348 */ /* 0x000fea0003c00000 */
[----:B------:R0:W1:Y:S02]  /*2bff0*/  SHFL.IDX P6, R14, R13, R12, R11 ;  /* 0x0000000c0d0e7389 */ /* 0x00006400000c000b */
[----:B01----:R-:W-:Y:S01]  /*2c000*/  ENDCOLLECTIVE ;  /* 0x000000000000791b */ /* 0x003fe20003800000 */
.L_x_4557:
[----:B------:R-:W-:Y:S02]  /*2c010*/  IMAD.MOV.U32 R13, RZ, RZ, R59 ;  /* 0x000000ffff0d7224 */ /* 0x000fe400078e003b */
[----:B------:R-:W-:Y:S02]  /*2c020*/  IMAD.MOV.U32 R12, RZ, RZ, R0 ;  /* 0x000000ffff0c7224 */ /* 0x000fe400078e0000 */
[----:B------:R-:W-:-:S07]  /*2c030*/  IMAD.MOV.U32 R72, RZ, RZ, R14 ;  /* 0x000000ffff487224 */ /* 0x000fce00078e000e */
[----:B------:R-:W-:Y:S05]  /*2c040*/  WARPSYNC.COLLECTIVE R15, `(.L_x_4558) ;  /* 0x000000000f087348 */ /* 0x000fea0003c00000 */
[----:B------:R0:W1:Y:S02]  /*2c050*/  SHFL.IDX P6, R14, R13, R12, R11 ;  /* 0x0000000c0d0e7389 */ /* 0x00006400000c000b */
[----:B01----:R-:W-:Y:S01]  /*2c060*/  ENDCOLLECTIVE ;  /* 0x000000000000791b */ /* 0x003fe20003800000 */
.L_x_4558:
[----:B------:R-:W-:Y:S01]  /*2c070*/  SEL R41, R57, R72, P0 ;  /* 0x0000004839297207 */ /* 0x000fe20000000000 */
[----:B------:R-:W-:Y:S02]  /*2c080*/  IMAD.MOV.U32 R13, RZ, RZ, R74 ;  /* 0x000000ffff0d7224 */ /* 0x000fe400078e004a */
[----:B------:R-:W-:Y:S02]  /*2c090*/  IMAD.MOV.U32 R12, RZ, RZ, R3 ;  /* 0x000000ffff0c7224 */ /* 0x000fe400078e0003 */
[----:B------:R-:W-:-:S07]  /*2c0a0*/  IMAD.MOV.U32 R59, RZ, RZ, R14 ;  /* 0x000000ffff3b7224 */ /* 0x000fce00078e000e */
[----:B------:R-:W-:Y:S05]  /*2c0b0*/  WARPSYNC.COLLECTIVE R15, `(.L_x_4559) ;  /* 0x000000000f087348 */ /* 0x000fea0003c00000 */
[----:B------:R0:W1:Y:S02]  /*2c0c0*/  SHFL.IDX P6, R14, R13, R12, R11 ;  /* 0x0000000c0d0e7389 */ /* 0x00006400000c000b */
[----:B01----:R-:W-:Y:S01]  /*2c0d0*/  ENDCOLLECTIVE ;  /* 0x000000000000791b */ /* 0x003fe20003800000 */
.L_x_4559:
[----:B------:R-:W-:Y:S02]  /*2c0e0*/  IMAD.MOV.U32 R13, RZ, RZ, R61 ;  /* 0x000000ffff0d7224 */ /* 0x000fe400078e003d */
[----:B------:R-:W-:Y:S02]  /*2c0f0*/  IMAD.MOV.U32 R12, RZ, RZ, R0 ;  /* 0x000000ffff0c7224 */ /* 0x000fe400078e0000 */
[----:B------:R-:W-:-:S07]  /*2c100*/  IMAD.MOV.U32 R74, RZ, RZ, R14 ;  /* 0x000000ffff4a7224 */ /* 0x000fce00078e000e */
[----:B------:R-:W-:Y:S05]  /*2c110*/  WARPSYNC.COLLECTIVE R15, `(.L_x_4560) ;  /* 0x000000000f087348 */ /* 0x000fea0003c00000 */
[----:B------:R0:W1:Y:S02]  /*2c120*/  SHFL.IDX P6, R14, R13, R12, R11 ;  /* 0x0000000c0d0e7389 */ /* 0x00006400000c000b */
[----:B01----:R-:W-:Y:S01]  /*2c130*/  ENDCOLLECTIVE ;  /* 0x000000000000791b */ /* 0x003fe20003800000 */
.L_x_4560:
[----:B------:R-:W-:Y:S02]  /*2c140*/  IMAD.MOV.U32 R13, RZ, RZ, R76 ;  /* 0x000000ffff0d7224 */ /* 0x000fe400078e004c */
[----:B------:R-:W-:Y:S02]  /*2c150*/  IMAD.MOV.U32 R12, RZ, RZ, R3 ;  /* 0x000000ffff0c7224 */ /* 0x000fe400078e0003 */
[----:B------:R-:W-:-:S07]  /*2c160*/  IMAD.MOV.U32 R61, RZ, RZ, R14 ;  /* 0x000000ffff3d7224 */ /* 0x000fce00078e000e */
[----:B------:R-:W-:Y:S05]  /*2c170*/  WARPSYNC.COLLECTIVE R15, `(.L_x_4561) ;  /* 0x000000000f087348 */ /* 0x000fea0003c00000 */
[----:B------:R0:W1:Y:S02]  /*2c180*/  SHFL.IDX P6, R14, R13, R12, R11 ;  /* 0x0000000c0d0e7389 */ /* 0x00006400000c000b */
[----:B01----:R-:W-:Y:S01]  /*2c190*/  ENDCOLLECTIVE ;  /* 0x000000000000791b */ /* 0x003fe20003800000 */
.L_x_4561:
[----:B------:R-:W-:Y:S02]  /*2c1a0*/  IMAD.MOV.U32 R13, RZ, RZ, R63 ;  /* 0x000000ffff0d7224 */ /* 0x000fe400078e003f */
[----:B------:R-:W-:Y:S02]  /*2c1b0*/  IMAD.MOV.U32 R12, RZ, RZ, R0 ;  /* 0x000000ffff0c7224 */ /* 0x000fe400078e0000 */
[----:B------:R-:W-:-:S07]  /*2c1c0*/  IMAD.MOV.U32 R76, RZ, RZ, R14 ;  /* 0x000000ffff4c7224 */ /* 0x000fce00078e000e */
[----:B------:R-:W-:Y:S05]  /*2c1d0*/  WARPSYNC.COLLECTIVE R15, `(.L_x_4562) ;  /* 0x000000000f087348 */ /* 0x000fea0003c00000 */
[----:B------:R0:W1:Y:S02]  /*2c1e0*/  SHFL.IDX P6, R14, R13, R12, R11 ;  /* 0x0000000c0d0e7389 */ /* 0x00006400000c000b */
[----:B01----:R-:W-:Y:S01]  /*2c1f0*/  ENDCOLLECTIVE ;  /* 0x000000000000791b */ /* 0x003fe20003800000 */
.L_x_4562:
[----:B------:R-:W-:Y:S01]  /*2c200*/  SEL R45, R61, R76, P0 ;  /* 0x0000004c3d2d7207 */ /* 0x000fe20000000000 */
[----:B------:R-:W-:Y:S02]  /*2c210*/  IMAD.MOV.U32 R13, RZ, RZ, R78 ;  /* 0x000000ffff0d7224 */ /* 0x000fe400078e004e */
[----:B------:R-:W-:Y:S02]  /*2c220*/  IMAD.MOV.U32 R12, RZ, RZ, R3 ;  /* 0x000000ffff0c7224 */ /* 0x000fe400078e0003 */
[----:B------:R-:W-:-:S07]  /*2c230*/  IMAD.MOV.U32 R63, RZ, RZ, R14 ;  /* 0x000000ffff3f7224 */ /* 0x000fce00078e000e */
[----:B------:R-:W-:Y:S05]  /*2c240*/  WARPSYNC.COLLECTIVE R15, `(.L_x_4563) ;  /* 0x000000000f087348 */ /* 0x000fea0003c00000 */
[----:B------:R0:W1:Y:S02]  /*2c250*/  SHFL.IDX P6, R14, R13, R12, R11 ;  /* 0x0000000c0d0e7389 */ /* 0x00006400000c000b */
[----:B01----:R-:W-:Y:S01]  /*2c260*/  ENDCOLLECTIVE ;  /* 0x000000000000791b */ /* 0x003fe20003800000 */
.L_x_4563:
[----:B------:R-:W-:Y:S02]  /*2c270*/  IMAD.MOV.U32 R13, RZ, RZ, R65 ;  /* 0x000000ffff0d7224 */ /* 0x000fe400078e0041 */
[----:B------:R-:W-:Y:S02]  /*2c280*/  IMAD.MOV.U32 R12, RZ, RZ, R0 ;  /* 0x000000ffff0c7224 */ /* 0x000fe400078e0000 */
[----:B------:R-:W-:Y:S02]  /*2c290*/  IMAD.MOV.U32 R0, RZ, RZ, RZ ;  /* 0x000000ffff007224 */ /* 0x000fe400078e00ff */
[----:B------:R-:W-:-:S07]  /*2c2a0*/  IMAD.MOV.U32 R78, RZ, RZ, R14 ;  /* 0x000000ffff4e7224 */ /* 0x000fce00078e000e */
[----:B------:R-:W-:Y:S05]  /*2c2b0*/  WARPSYNC.COLLECTIVE R15, `(.L_x_4564) ;  /* 0x000000000f087348 */ /* 0x000fea0003c00000 */
[----:B------:R0:W1:Y:S02]  /*2c2c0*/  SHFL.IDX P6, R14, R13, R12, R11 ;  /* 0x0000000c0d0e7389 */ /* 0x00006400000c000b */
[----:B01----:R-:W-:Y:S01]  /*2c2d0*/  ENDCOLLECTIVE ;  /* 0x000000000000791b */ /* 0x003fe20003800000 */
.L_x_4564:
[----:B------:R-:W-:Y:S02]  /*2c2e0*/  IMAD.MOV.U32 R13, RZ, RZ, R80 ;  /* 0x000000ffff0d7224 */ /* 0x000fe400078e0050 */
[----:B------:R-:W-:Y:S02]  /*2c2f0*/  IMAD.MOV.U32 R12, RZ, RZ, R3 ;  /* 0x000000ffff0c7224 */ /* 0x000fe400078e0003 */
[----:B------:R-:W-:-:S07]  /*2c300*/  IMAD.MOV.U32 R65, RZ, RZ, R14 ;  /* 0x000000ffff417224 */ /* 0x000fce00078e000e */
[----:B------:R-:W-:Y:S05]  /*2c310*/  WARPSYNC.COLLECTIVE R15, `(.L_x_4565) ;  /* 0x000000000f087348 */ /* 0x000fea0003c00000 */
[----:B------:R0:W1:Y:S02]  /*2c320*/  SHFL.IDX P6, R14, R13, R12, R11 ;  /* 0x0000000c0d0e7389 */ /* 0x00006400000c000b */
[----:B01----:R-:W-:Y:S01]  /*2c330*/  ENDCOLLECTIVE ;  /* 0x000000000000791b */ /* 0x003fe20003800000 */
.L_x_4565:
        /* <DEDUP_REMOVED lines=17> */
.L_x_4357:
        /* <DEDUP_REMOVED lines=11> */
.L_x_4568:
[----:B------:R-:W-:Y:S05]  /*2c500*/  BSYNC B1 ;  /* 0x0000000000017941 */ /* 0x000fea0003800000 */
.L_x_4567:
[----:B------:R-:W-:Y:S05]  /*2c510*/  BRA `(.L_x_4569) ;  /* 0xffffff7c00207947 */ /* 0x000fea000383ffff */
.L_x_4359:
[----:B------:R-:W-:Y:S01]  /*2c520*/  BSSY B1, `(.L_x_4570) ;  /* 0x0000006000017945 */ /* 0x000fe20003800000 */
[----:B------:R-:W-:-:S07]  /*2c530*/  IMAD.MOV.U32 R15, RZ, RZ, -0x1 ;  /* 0xffffffffff0f7424 */ /* 0x000fce00078e00ff */
[----:B0-----:R-:W-:Y:S05]  /*2c540*/  WARPSYNC.COLLECTIVE R15, `(.L_x_4571) ;  /* 0x000000000f0c7348 */ /* 0x001fea0003c00000 */
[----:B------:R-:W-:Y:S02]  /*2c550*/  ELECT P6, UR62, PT ;  /* 0x00000000003e782f */ /* 0x000fe400038c0000 */
[----:B------:R-:W-:Y:S01]  /*2c560*/  MOV R14, UR62 ;  /* 0x0000003e000e7c02 */ /* 0x000fe20008000f00 */
[----:B0-----:R-:W-:Y:S10]  /*2c570*/  ENDCOLLECTIVE ;  /* 0x000000000000791b */ /* 0x001ff40003800000 */
.L_x_4571:
[----:B------:R-:W-:Y:S05]  /*2c580*/  BSYNC B1 ;  /* 0x0000000000017941 */ /* 0x000fea0003800000 */
.L_x_4570:
[----:B------:R-:W-:Y:S05]  /*2c590*/  BRA `(.L_x_4358) ;  /* 0xffffff7c00187947 */ /* 0x000fea000383ffff */
.L_x_4361:
[----:B0-----:R0:W1:Y:S02]  /*2c5a0*/  SYNCS.PHASECHK.TRANS64.TRYWAIT P0, [R12+URZ+0x2a820], R5 ;  /* 0x02a820050c0075a7 */ /* 0x001064000800017f */
[----:B-1----:R-:W-:Y:S05]  /*2c5b0*/  @!P0 NANOSLEEP.SYNCS 0x989680 ;  /* 0x009896800000895d */ /* 0x002fea0003900000 */
[----:B------:R-:W1:Y:S02]  /*2c5c0*/  @!P0 SYNCS.PHASECHK.TRANS64 P0, [R12+URZ+0x2a820], R5 ;  /* 0x02a820050c0085a7 */ /* 0x000e64000800007f */
[----:B-1----:R-:W-:Y:S05]  /*2c5d0*/  @!P0 BRA `(.L_x_4361) ;  /* 0xfffffffc00f08947 */ /* 0x002fea000383ffff */
[----:B------:R-:W-:Y:S05]  /*2c5e0*/  BRA `(.L_x_4572) ;  /* 0xffffff7c00347947 */ /* 0x000fea000383ffff */
.L_x_4365:
[----:B-1----:R1:W2:Y:S02]  /*2c5f0*/  SYNCS.PHASECHK.TRANS64.TRYWAIT P0, [R8+URZ+0x2a8a0], R11 ;  /* 0x02a8a00b080075a7 */ /* 0x0022a4000800017f */
[----:B--2---:R-:W-:Y:S05]  /*2c600*/  @!P0 NANOSLEEP.SYNCS 0x989680 ;  /* 0x009896800000895d */ /* 0x004fea0003900000 */
[----:B------:R-:W2:Y:S02]  /*2c610*/  @!P0 SYNCS.PHASECHK.TRANS64 P0, [R8+URZ+0x2a8a0], R11 ;  /* 0x02a8a00b080085a7 */ /* 0x000ea4000800007f */
[----:B--2---:R-:W-:Y:S05]  /*2c620*/  @!P0 BRA `(.L_x_4365) ;  /* 0xfffffffc00f08947 */ /* 0x004fea000383ffff */
[----:B------:R-:W-:Y:S05]  /*2c630*/  BRA `(.L_x_4573) ;  /* 0xffffff7c00547947 */ /* 0x000fea000383ffff */
.L_x_4372:
[----:B0-----:R0:W2:Y:S02]  /*2c640*/  SYNCS.PHASECHK.TRANS64.TRYWAIT P0, [R8+URZ+0x2a8c0], R11 ;  /* 0x02a8c00b080075a7 */ /* 0x0010a4000800017f */
[----:B--2---:R-:W-:Y:S05]  /*2c650*/  @!P0 NANOSLEEP.SYNCS 0x989680 ;  /* 0x009896800000895d */ /* 0x004fea0003900000 */
[----:B------:R-:W2:Y:S02]  /*2c660*/  @!P0 SYNCS.PHASECHK.TRANS64 P0, [R8+URZ+0x2a8c0], R11 ;  /* 0x02a8c00b080085a7 */ /* 0x000ea4000800007f */
[----:B--2---:R-:W-:Y:S05]  /*2c670*/  @!P0 BRA `(.L_x_4372) ;  /* 0xfffffffc00f08947 */ /* 0x004fea000383ffff */
[----:B------:R-:W-:Y:S05]  /*2c680*/  BRA `(.L_x_4574) ;  /* 0xffffff8000547947 */ /* 0x000fea000383ffff */
.L_x_4381:
[----:B0-----:R0:W1:Y:S02]  /*2c690*/  SYNCS.PHASECHK.TRANS64.TRYWAIT P1, [R9+URZ+0x2a8a0], R8 ;  /* 0x02a8a008090075a7 */ /* 0x001064000802017f */
[----:B-1----:R-:W-:Y:S05]  /*2c6a0*/  @!P1 NANOSLEEP.SYNCS 0x989680 ;  /* 0x009896800000995d */ /* 0x002fea0003900000 */
[----:B------:R-:W1:Y:S02]  /*2c6b0*/  @!P1 SYNCS.PHASECHK.TRANS64 P1, [R9+URZ+0x2a8a0], R8 ;  /* 0x02a8a008090095a7 */ /* 0x000e64000802007f */
[----:B-1----:R-:W-:Y:S05]  /*2c6c0*/  @!P1 BRA `(.L_x_4381) ;  /* 0xfffffffc00f09947 */ /* 0x002fea000383ffff */
[----:B------:R-:W-:Y:S05]  /*2c6d0*/  BRA `(.L_x_4575) ;  /* 0xffffff8400a87947 */ /* 0x000fea000383ffff */
.L_x_4388:
[----:B-1----:R1:W2:Y:S02]  /*2c6e0*/  SYNCS.PHASECHK.TRANS64.TRYWAIT P1, [R9+URZ+0x2a8c0], R8 ;  /* 0x02a8c008090075a7 */ /* 0x0022a4000802017f */
[----:B--2---:R-:W-:Y:S05]  /*2c6f0*/  @!P1 NANOSLEEP.SYNCS 0x989680 ;  /* 0x009896800000995d */ /* 0x004fea0003900000 */
[----:B------:R-:W2:Y:S02]  /*2c700*/  @!P1 SYNCS.PHASECHK.TRANS64 P1, [R9+URZ+0x2a8c0], R8 ;  /* 0x02a8c008090095a7 */ /* 0x000ea4000802007f */
[----:B--2---:R-:W-:Y:S05]  /*2c710*/  @!P1 BRA `(.L_x_4388) ;  /* 0xfffffffc00f09947 */ /* 0x004fea000383ffff */
[----:B------:R-:W-:Y:S05]  /*2c720*/  BRA `(.L_x_4576) ;  /* 0xffffff8800a47947 */ /* 0x000fea000383ffff */
.L_x_4413:
        /* <DEDUP_REMOVED lines=11> */
.L_x_4578:
[----:B------:R-:W-:Y:S05]  /*2c7e0*/  BSYNC B0 ;  /* 0x0000000000007941 */ /* 0x000fea0003800000 */
.L_x_4577:
[----:B------:R-:W-:Y:S05]  /*2c7f0*/  BRA `(.L_x_4579) ;  /* 0xffffff9c00647947 */ /* 0x000fea000383ffff */
.L_x_4415:
[----:B------:R-:W-:Y:S01]  /*2c800*/  BSSY B0, `(.L_x_4580) ;  /* 0x0000006000007945 */ /* 0x000fe20003800000 */
[----:B------:R-:W-:-:S07]  /*2c810*/  IMAD.MOV.U32 R15, RZ, RZ, -0x1 ;  /* 0xffffffffff0f7424 */ /* 0x000fce00078e00ff */
[----:B0-----:R-:W-:Y:S05]  /*2c820*/  WARPSYNC.COLLECTIVE R15, `(.L_x_4581) ;  /* 0x000000000f0c7348 */ /* 0x001fea0003c00000 */
[----:B------:R-:W-:Y:S02]  /*2c830*/  ELECT P6, UR62, PT ;  /* 0x00000000003e782f */ /* 0x000fe400038c0000 */
[----:B------:R-:W-:Y:S01]  /*2c840*/  MOV R14, UR62 ;  /* 0x0000003e000e7c02 */ /* 0x000fe20008000f00 */
[----:B0-----:R-:W-:Y:S10]  /*2c850*/  ENDCOLLECTIVE ;  /* 0x000000000000791b */ /* 0x001ff40003800000 */
.L_x_4581:
[----:B------:R-:W-:Y:S05]  /*2c860*/  BSYNC B0 ;  /* 0x0000000000007941 */ /* 0x000fea0003800000 */
.L_x_4580:
[----:B------:R-:W-:Y:S05]  /*2c870*/  BRA `(.L_x_4582) ;  /* 0xffffff9c005c7947 */ /* 0x000fea000383ffff */
.L_x_4418:
[----:B0-----:R0:W1:Y:S02]  /*2c880*/  SYNCS.PHASECHK.TRANS64.TRYWAIT P2, [R5+URZ+0x2a880], R7 ;  /* 0x02a88007050075a7 */ /* 0x001064000804017f */
[----:B-1----:R-:W-:Y:S05]  /*2c890*/  @!P2 NANOSLEEP.SYNCS 0x989680 ;  /* 0x009896800000a95d */ /* 0x002fea0003900000 */
[----:B------:R-:W1:Y:S02]  /*2c8a0*/  @!P2 SYNCS.PHASECHK.TRANS64 P2, [R5+URZ+0x2a880], R7 ;  /* 0x02a880070500a5a7 */ /* 0x000e64000804007f */
[----:B-1----:R-:W-:Y:S05]  /*2c8b0*/  @!P2 BRA `(.L_x_4418) ;  /* 0xfffffffc00f0a947 */ /* 0x002fea000383ffff */
[----:B------:R-:W-:Y:S05]  /*2c8c0*/  BRA `(.L_x_4583) ;  /* 0xffffff9c00d87947 */ /* 0x000fea000383ffff */
.L_x_4420:
[----:B-1----:R1:W2:Y:S02]  /*2c8d0*/  SYNCS.PHASECHK.TRANS64.TRYWAIT P2, [R5+URZ+0x2a840], R7 ;  /* 0x02a84007050075a7 */ /* 0x0022a4000804017f */
[----:B--2---:R-:W-:Y:S05]  /*2c8e0*/  @!P2 NANOSLEEP.SYNCS 0x989680 ;  /* 0x009896800000a95d */ /* 0x004fea0003900000 */
[----:B------:R-:W2:Y:S02]  /*2c8f0*/  @!P2 SYNCS.PHASECHK.TRANS64 P2, [R5+URZ+0x2a840], R7 ;  /* 0x02a840070500a5a7 */ /* 0x000ea4000804007f */
[----:B--2---:R-:W-:Y:S05]  /*2c900*/  @!P2 BRA `(.L_x_4420) ;  /* 0xfffffffc00f0a947 */ /* 0x004fea000383ffff */
[----:B------:R-:W-:Y:S05]  /*2c910*/  BRA `(.L_x_4584) ;  /* 0xffffffa000647947 */ /* 0x000fea000383ffff */
.L_x_4423:
        /* <DEDUP_REMOVED lines=8> */
.L_x_4429:
[----:B--2---:R2:W3:Y:S02]  /*2c9a0*/  SYNCS.PHASECHK.TRANS64.TRYWAIT P0, [R5+URZ+0x2a880], R4 ;  /* 0x02a88004050075a7 */ /* 0x0044e4000800017f */
[----:B---3--:R-:W-:Y:S05]  /*2c9b0*/  @!P0 NANOSLEEP.SYNCS 0x989680 ;  /* 0x009896800000895d */ /* 0x008fea0003900000 */
[----:B------:R-:W3:Y:S02]  /*2c9c0*/  @!P0 SYNCS.PHASECHK.TRANS64 P0, [R5+URZ+0x2a880], R4 ;  /* 0x02a88004050085a7 */ /* 0x000ee4000800007f */
[----:B---3--:R-:W-:Y:S05]  /*2c9d0*/  @!P0 BRA `(.L_x_4429) ;  /* 0xfffffffc00f08947 */ /* 0x008fea000383ffff */
[----:B------:R-:W-:Y:S05]  /*2c9e0*/  BRA `(.L_x_4586) ;  /* 0xffffffa800487947 */ /* 0x000fea000383ffff */
.L_x_4436:
[----:B-1----:R1:W3:Y:S02]  /*2c9f0*/  SYNCS.PHASECHK.TRANS64.TRYWAIT P0, [R5+URZ+0x2a840], R4 ;  /* 0x02a84004050075a7 */ /* 0x0022e4000800017f */
[----:B---3--:R-:W-:Y:S05]  /*2ca00*/  @!P0 NANOSLEEP.SYNCS 0x989680 ;  /* 0x009896800000895d */ /* 0x008fea0003900000 */
[----:B------:R-:W3:Y:S02]  /*2ca10*/  @!P0 SYNCS.PHASECHK.TRANS64 P0, [R5+URZ+0x2a840], R4 ;  /* 0x02a84004050085a7 */ /* 0x000ee4000800007f */
[----:B---3--:R-:W-:Y:S05]  /*2ca20*/  @!P0 BRA `(.L_x_4436) ;  /* 0xfffffffc00f08947 */ /* 0x008fea000383ffff */
[----:B------:R-:W-:Y:S05]  /*2ca30*/  BRA `(.L_x_4587) ;  /* 0xffffffac00547947 */ /* 0x000fea000383ffff */
.L_x_4444:
[----:B--2---:R2:W3:Y:S02]  /*2ca40*/  SYNCS.PHASECHK.TRANS64.TRYWAIT P2, [R14+URZ+0x2a870], R3 ;  /* 0x02a870030e0075a7 */ /* 0x0044e4000804017f */
[----:B---3--:R-:W-:Y:S05]  /*2ca50*/  @!P2 NANOSLEEP.SYNCS 0x989680 ;  /* 0x009896800000a95d */ /* 0x008fea0003900000 */
[----:B------:R-:W3:Y:S02]  /*2ca60*/  @!P2 SYNCS.PHASECHK.TRANS64 P2, [R14+URZ+0x2a870], R3 ;  /* 0x02a870030e00a5a7 */ /* 0x000ee4000804007f */
[----:B---3--:R-:W-:Y:S05]  /*2ca70*/  @!P2 BRA `(.L_x_4444) ;  /* 0xfffffffc00f0a947 */ /* 0x008fea000383ffff */
[----:B------:R-:W-:Y:S05]  /*2ca80*/  BRA `(.L_x_4588) ;  /* 0xffffffb000747947 */ /* 0x000fea000383ffff */
.L_x_4446:
[----:B--2---:R2:W3:Y:S02]  /*2ca90*/  SYNCS.PHASECHK.TRANS64.TRYWAIT P2, [R14+URZ+0x2a860], R4 ;  /* 0x02a860040e0075a7 */ /* 0x0044e4000804017f */
[----:B---3--:R-:W-:Y:S05]  /*2caa0*/  @!P2 NANOSLEEP.SYNCS 0x989680 ;  /* 0x009896800000a95d */ /* 0x008fea0003900000 */
[----:B------:R-:W3:Y:S02]  /*2cab0*/  @!P2 SYNCS.PHASECHK.TRANS64 P2, [R14+URZ+0x2a860], R4 ;  /* 0x02a860040e00a5a7 */ /* 0x000ee4000804007f */
[----:B---3--:R-:W-:Y:S05]  /*2cac0*/  @!P2 BRA `(.L_x_4446) ;  /* 0xfffffffc00f0a947 */ /* 0x008fea000383ffff */
[----:B------:R-:W-:Y:S05]  /*2cad0*/  BRA `(.L_x_4589) ;  /* 0xffffffb0007c7947 */ /* 0x000fea000383ffff */
.L_x_4453:
[----:B--2---:R2:W3:Y:S02]  /*2cae0*/  SYNCS.PHASECHK.TRANS64.TRYWAIT P0, [R0+URZ+0x2a870], R2 ;  /* 0x02a87002000075a7 */ /* 0x0044e4000800017f */
[----:B---3--:R-:W-:Y:S05]  /*2caf0*/  @!P0 NANOSLEEP.SYNCS 0x989680 ;  /* 0x009896800000895d */ /* 0x008fea0003900000 */
[----:B------:R-:W3:Y:S02]  /*2cb00*/  @!P0 SYNCS.PHASECHK.TRANS64 P0, [R0+URZ+0x2a870], R2 ;  /* 0x02a87002000085a7 */ /* 0x000ee4000800007f */
[----:B---3--:R-:W-:Y:S05]  /*2cb10*/  @!P0 BRA `(.L_x_4453) ;  /* 0xfffffffc00f08947 */ /* 0x008fea000383ffff */
[----:B------:R-:W-:Y:S05]  /*2cb20*/  BRA `(.L_x_4590) ;  /* 0xffffffbc00547947 */ /* 0x000fea000383ffff */
.L_x_4455:
[----:B--2---:R2:W3:Y:S02]  /*2cb30*/  SYNCS.PHASECHK.TRANS64.TRYWAIT P0, [R0+URZ+0x2a860], R2 ;  /* 0x02a86002000075a7 */ /* 0x0044e4000800017f */
[----:B---3--:R-:W-:Y:S05]  /*2cb40*/  @!P0 NANOSLEEP.SYNCS 0x989680 ;  /* 0x009896800000895d */ /* 0x008fea0003900000 */
[----:B------:R-:W3:Y:S02]  /*2cb50*/  @!P0 SYNCS.PHASECHK.TRANS64 P0, [R0+URZ+0x2a860], R2 ;  /* 0x02a86002000085a7 */ /* 0x000ee4000800007f */
[----:B---3--:R-:W-:Y:S05]  /*2cb60*/  @!P0 BRA `(.L_x_4455) ;  /* 0xfffffffc00f08947 */ /* 0x008fea000383ffff */
[----:B------:R-:W-:Y:S05]  /*2cb70*/  BRA `(.L_x_4591) ;  /* 0xffffffbc005c7947 */ /* 0x000fea000383ffff */
.L_x_4459:
[----:B------:R-:W-:Y:S01]  /*2cb80*/  BSSY B0, `(.L_x_4592) ;  /* 0x0000008000007945 */ /* 0x000fe20003800000 */
[----:B------:R-:W-:Y:S02]  /*2cb90*/  IMAD.MOV.U32 R13, RZ, RZ, R16 ;  /* 0x000000ffff0d7224 */ /* 0x000fe400078e0010 */
[----:B------:R-:W-:Y:S02]  /*2cba0*/  IMAD.MOV.U32 R12, RZ, RZ, RZ ;  /* 0x000000ffff0c7224 */ /* 0x000fe400078e00ff */
[----:B------:R-:W-:Y:S02]  /*2cbb0*/  IMAD.MOV.U32 R11, RZ, RZ, 0x1f ;  /* 0x0000001fff0b7424 */ /* 0x000fe400078e00ff */
[----:B------:R-:W-:-:S07]  /*2cbc0*/  IMAD.MOV.U32 R15, RZ, RZ, -0x1 ;  /* 0xffffffffff0f7424 */ /* 0x000fce00078e00ff */
[----:B0-----:R-:W-:Y:S05]  /*2cbd0*/  WARPSYNC.COLLECTIVE R15, `(.L_x_4593) ;  /* 0x000000000f087348 */ /* 0x001fea0003c00000 */
[----:B------:R1:W2:Y:S02]  /*2cbe0*/  SHFL.IDX P6, R14, R13, R12, R11 ;  /* 0x0000000c0d0e7389 */ /* 0x0002a400000c000b */
[----:B012---:R-:W-:Y:S01]  /*2cbf0*/  ENDCOLLECTIVE ;  /* 0x000000000000791b */ /* 0x007fe20003800000 */
.L_x_4593:
[----:B------:R-:W-:Y:S05]  /*2cc00*/  BSYNC B0 ;  /* 0x0000000000007941 */ /* 0x000fea0003800000 */
.L_x_4592:
[----:B------:R-:W-:Y:S02]  /*2cc10*/  IMAD.MOV.U32 R13, RZ, RZ, R16 ;  /* 0x000000ffff0d7224 */ /* 0x000fe400078e0010 */
[----:B------:R-:W-:Y:S02]  /*2cc20*/  IMAD.MOV.U32 R12, RZ, RZ, 0x1 ;  /* 0x00000001ff0c7424 */ /* 0x000fe400078e00ff */
[----:B------:R-:W-:Y:S02]  /*2cc30*/  IMAD.MOV.U32 R11, RZ, RZ, 0x1f ;  /* 0x0000001fff0b7424 */ /* 0x000fe400078e00ff */
[----:B------:R-:W-:Y:S02]  /*2cc40*/  IMAD.MOV.U32 R15, RZ, RZ, -0x1 ;  /* 0xffffffffff0f7424 */ /* 0x000fe400078e00ff */
[----:B------:R-:W-:Y:S02]  /*2cc50*/  IMAD.IADD R4, R19, 0x1, R6 ;  /* 0x0000000113047824 */ /* 0x000fe400078e0206 */
[----:B------:R-:W-:-:S07]  /*2cc60*/  IMAD.MOV.U32 R0, RZ, RZ, R14 ;  /* 0x000000ffff007224 */ /* 0x000fce00078e000e */
[----:B------:R-:W-:Y:S05]  /*2cc70*/  WARPSYNC.COLLECTIVE R15, `(.L_x_4594) ;  /* 0x000000000f087348 */ /* 0x000fea0003c00000 */
[----:B------:R0:W1:Y:S02]  /*2cc80*/  SHFL.IDX P6, R14, R13, R12, R11 ;  /* 0x0000000c0d0e7389 */ /* 0x00006400000c000b */
[----:B01----:R-:W-:Y:S01]  /*2cc90*/  ENDCOLLECTIVE ;  /* 0x000000000000791b */ /* 0x003fe20003800000 */
.L_x_4594:
[----:B------:R-:W-:Y:S02]  /*2cca0*/  ULDC UR4, c[0x0][0xc14] ;  /* 0x0003050000047ab9 */ /* 0x000fe40000000800 */
[----:B------:R-:W-:-:S13]  /*2ccb0*/  ISETP.GE.OR P1, PT, R4, UR4, !P0 ;  /* 0x0000000404007c0c */ /* 0x000fda000c726670 */
[----:B------:R-:W0:Y:S01]  /*2ccc0*/  @!P1 LDC.64 R2, c[0x0][0xc58] ;  /* 0x00031600ff029b82 */ /* 0x000e220000000a00 */
[----:B------:R-:W-:Y:S02]  /*2ccd0*/  IMAD.MOV.U32 R11, RZ, RZ, RZ ;  /* 0x000000ffff0b7224 */ /* 0x000fe400078e00ff */
[----:B------:R-:W-:Y:S02]  /*2cce0*/  IMAD.MOV.U32 R5, RZ, RZ, R14 ;  /* 0x000000ffff057224 */ /* 0x000fe400078e000e */
        /* <DEDUP_REMOVED lines=13> */
.L_x_4595:
        /* <DEDUP_REMOVED lines=8> */
.L_x_4596:
        /* <DEDUP_REMOVED lines=8> */
.L_x_4597:
        /* <DEDUP_REMOVED lines=8> */
.L_x_4598:
        /* <DEDUP_REMOVED lines=8> */
.L_x_4599:
[----:B------:R-:W-:Y:S02]  /*2cfc0*/  IMAD.MOV.U32 R12, RZ, RZ, 0x1f ;  /* 0x0000001fff0c7424 */ /* 0x000fe400078e00ff */
        /* <DEDUP_REMOVED lines=8> */
.L_x_4600:
[----:B------:R-:W-:Y:S01]  /*2d050*/  IMAD.MOV.U32 R16, RZ, RZ, R14 ;  /* 0x000000ffff107224 */ /* 0x000fe200078e000e */
[----:B------:R-:W-:Y:S06]  /*2d060*/  BRA `(.L_x_4601) ;  /* 0xffffffc400247947 */ /* 0x000fec000383ffff */
.L_x_4464:
        /* <DEDUP_REMOVED lines=8> */
.L_x_4603:
[----:B------:R-:W-:Y:S05]  /*2d0f0*/  BSYNC B0 ;  /* 0x0000000000007941 */ /* 0x000fea0003800000 */
.L_x_4602:
[----:B------:R-:W-:Y:S02]  /*2d100*/  IMAD.MOV.U32 R3, RZ, RZ, R14 ;  /* 0x000000ffff037224 */ /* 0x000fe400078e000e */
[----:B------:R-:W-:Y:S02]  /*2d110*/  IMAD.MOV.U32 R12, RZ, RZ, 0x2 ;  /* 0x00000002ff0c7424 */ /* 0x000fe400078e00ff */
[----:B------:R-:W-:Y:S01]  /*2d120*/  IMAD.MOV.U32 R11, RZ, RZ, RZ ;  /* 0x000000ffff0b7224 */ /* 0x000fe200078e00ff */
[----:B------:R-:W-:Y:S01]  /*2d130*/  SEL R3, R3, RZ, P1 ;  /* 0x000000ff03037207 */ /* 0x000fe20000800000 */
[----:B------:R-:W-:-:S04]  /*2d140*/  IMAD.MOV.U32 R15, RZ, RZ, -0x1 ;  /* 0xffffffffff0f7424 */ /* 0x000fc800078e00ff */
[----:B------:R-:W-:-:S04]  /*2d150*/  IMAD.IADD R3, R2, 0x1, R3 ;  /* 0x0000000102037824 */ /* 0x000fc800078e0203 */
[----:B------:R-:W-:-:S07]  /*2d160*/  IMAD.MOV.U32 R13, RZ, RZ, R3 ;  /* 0x000000ffff0d7224 */ /* 0x000fce00078e0003 */
[----:B------:R-:W-:Y:S05]  /*2d170*/  WARPSYNC.COLLECTIVE R15, `(.L_x_4604) ;  /* 0x000000000f087348 */ /* 0x000fea0003c00000 */
[----:B------:R0:W1:Y:S02]  /*2d180*/  SHFL.UP P6, R14, R13, R12, R11 ;  /* 0x0400000c0d0e7389 */ /* 0x00006400000c000b */
[----:B01----:R-:W-:Y:S01]  /*2d190*/  ENDCOLLECTIVE ;  /* 0x000000000000791b */ /* 0x003fe20003800000 */
.L_x_4604:
        /* <DEDUP_REMOVED lines=8> */
.L_x_4605:
        /* <DEDUP_REMOVED lines=8> */
.L_x_4606:
        /* <DEDUP_REMOVED lines=8> */
.L_x_4607:
        /* <DEDUP_REMOVED lines=9> */
.L_x_4608:
[----:B------:R-:W-:Y:S01]  /*2d3b0*/  IMAD.MOV.U32 R16, RZ, RZ, R14 ;  /* 0x000000ffff107224 */ /* 0x000fe200078e000e */
[----:B------:R-:W-:Y:S06]  /*2d3c0*/  BRA `(.L_x_4609) ;  /* 0xffffffc000e87947 */ /* 0x000fec000383ffff */
.L_x_4466:
[----:B------:R-:W-:Y:S01]  /*2d3d0*/  BSSY B0, `(.L_x_4610) ;  /* 0x0000006000007945 */ /* 0x000fe20003800000 */
[----:B------:R-:W-:Y:S01]  /*2d3e0*/  PLOP3.LUT P6, PT, P6, PT, PT, 0x8, 0x0 ;  /* 0x000000000000781c */ /* 0x000fe200037ce170 */
[----:B------:R-:W-:-:S12]  /*2d3f0*/  IMAD.MOV.U32 R15, RZ, RZ, -0x1 ;  /* 0xffffffffff0f7424 */ /* 0x000fd800078e00ff */
[----:B0-----:R-:W-:Y:S05]  /*2d400*/  WARPSYNC.COLLECTIVE R15, `(.L_x_4611) ;  /* 0x000000000f087348 */ /* 0x001fea0003c00000 */
[----:B------:R-:W-:Y:S01]  /*2d410*/  VOTE.ANY R14, PT, P6 ;  /* 0x00000000000e7806 */ /* 0x000fe200030e0100 */
[----:B0-----:R-:W-:Y:S06]  /*2d420*/  ENDCOLLECTIVE ;  /* 0x000000000000791b */ /* 0x001fec0003800000 */
.L_x_4611:
[----:B------:R-:W-:Y:S05]  /*2d430*/  BSYNC B0 ;  /* 0x0000000000007941 */ /* 0x000fea0003800000 */
.L_x_4610:
        /* <DEDUP_REMOVED lines=9> */
.L_x_4612:
[----:B------:R-:W-:Y:S01]  /*2d4d0*/  IMAD.MOV.U32 R17, RZ, RZ, R14 ;  /* 0x000000ffff117224 */ /* 0x000fe200078e000e */
[----:B------:R-:W-:Y:S06]  /*2d4e0*/  BRA `(.L_x_4613) ;  /* 0xffffffc000d87947 */ /* 0x000fec000383ffff */
.L_x_4468:
[----:B------:R-:W-:Y:S01]  /*2d4f0*/  BSSY B0, `(.L_x_4614) ;  /* 0x0000007000007945 */ /* 0x000fe20003800000 */
[----:B------:R-:W-:Y:S02]  /*2d500*/  IMAD.MOV.U32 R13, RZ, RZ, R3 ;  /* 0x000000ffff0d7224 */ /* 0x000fe400078e0003 */
[----:B------:R-:W-:Y:S02]  /*2d510*/  IMAD.MOV.U32 R11, RZ, RZ, 0x1f ;  /* 0x0000001fff0b7424 */ /* 0x000fe400078e00ff */
[----:B------:R-:W-:-:S07]  /*2d520*/  IMAD.MOV.U32 R15, RZ, RZ, -0x1 ;  /* 0xffffffffff0f7424 */ /* 0x000fce00078e00ff */
[----:B0-2---:R-:W-:Y:S05]  /*2d530*/  WARPSYNC.COLLECTIVE R15, `(.L_x_4615) ;  /* 0x000000000f087348 */ /* 0x005fea0003c00000 */
[----:B------:R1:W3:Y:S02]  /*2d540*/  SHFL.IDX P6, R14, R13, R12, R11 ;  /* 0x0000000c0d0e7389 */ /* 0x0002e400000c000b */
[----:B0123--:R-:W-:Y:S01]  /*2d550*/  ENDCOLLECTIVE ;  /* 0x000000000000791b */ /* 0x00ffe20003800000 */
.L_x_4615:
[----:B------:R-:W-:Y:S05]  /*2d560*/  BSYNC B0 ;  /* 0x0000000000007941 */ /* 0x000fea0003800000 */
.L_x_4614:
[----:B------:R-:W-:Y:S01]  /*2d570*/  IMAD.MOV.U32 R2, RZ, RZ, R14 ;  /* 0x000000ffff027224 */ /* 0x000fe200078e000e */
[----:B------:R-:W-:Y:S06]  /*2d580*/  BRA `(.L_x_4467) ;  /* 0xffffffc000cc7947 */ /* 0x000fec000383ffff */
.L_x_4472:
[----:B0-----:R0:W1:Y:S02]  /*2d590*/  SYNCS.PHASECHK.TRANS64.TRYWAIT P0, [R0+URZ+0x2a820], R3 ;  /* 0x02a82003000075a7 */ /* 0x001064000800017f */
[----:B-1----:R-:W-:Y:S05]  /*2d5a0*/  @!P0 NANOSLEEP.SYNCS 0x989680 ;  /* 0x009896800000895d */ /* 0x002fea0003900000 */
[----:B------:R-:W1:Y:S02]  /*2d5b0*/  @!P0 SYNCS.PHASECHK.TRANS64 P0, [R0+URZ+0x2a820], R3 ;  /* 0x02a82003000085a7 */ /* 0x000e64000800007f */
[----:B-1----:R-:W-:Y:S05]  /*2d5c0*/  @!P0 BRA `(.L_x_4472) ;  /* 0xfffffffc00f08947 */ /* 0x002fea000383ffff */
[----:B------:R-:W-:Y:S05]  /*2d5d0*/  BRA `(.L_x_4616) ;  /* 0xffffffc800487947 */ /* 0x000fea000383ffff */
.L_x_4473:
        /* <DEDUP_REMOVED lines=8> */
[----:B0-2---:R-:W-:Y:S05]  /*2d660*/  WARPSYNC.COLLECTIVE R15, `(.L_x_4618) ;  /* 0x000000000f087348 */ /* 0x005fea0003c00000 */
[----:B------:R1:W3:Y:S02]  /*2d670*/  SHFL.IDX P6, R14, R13, R12, R11 ;  /* 0x0000000c0d0e7389 */ /* 0x0002e400000c000b */
[----:B0123--:R-:W-:Y:S01]  /*2d680*/  ENDCOLLECTIVE ;  /* 0x000000000000791b */ /* 0x00ffe20003800000 */
.L_x_4618:
[----:B------:R-:W-:Y:S05]  /*2d690*/  BSYNC B0 ;  /* 0x0000000000007941 */ /* 0x000fea0003800000 */
.L_x_4617:
[----:B------:R-:W-:Y:S05]  /*2d6a0*/  BRA `(.L_x_4619) ;  /* 0xffffffc800307947 */ /* 0x000fea000383ffff */
.L_x_4474:
[----:B------:R-:W-:Y:S01]  /*2d6b0*/  BSSY B0, `(.L_x_4620) ;  /* 0x0000006000007945 */ /* 0x000fe20003800000 */
[----:B------:R-:W-:-:S07]  /*2d6c0*/  IMAD.MOV.U32 R15, RZ, RZ, -0x1 ;  /* 0xffffffffff0f7424 */ /* 0x000fce00078e00ff */
[----:B012---:R-:W-:Y:S05]  /*2d6d0*/  WARPSYNC.COLLECTIVE R15, `(.L_x_4621) ;  /* 0x000000000f0c7348 */ /* 0x007fea0003c00000 */
[----:B------:R-:W-:Y:S02]  /*2d6e0*/  ELECT P6, UR62, PT ;  /* 0x00000000003e782f */ /* 0x000fe400038c0000 */
[----:B------:R-:W-:Y:S01]  /*2d6f0*/  MOV R14, UR62 ;  /* 0x0000003e000e7c02 */ /* 0x000fe20008000f00 */
[----:B012---:R-:W-:Y:S10]  /*2d700*/  ENDCOLLECTIVE ;  /* 0x000000000000791b */ /* 0x007ff40003800000 */
.L_x_4621:
[----:B------:R-:W-:Y:S05]  /*2d710*/  BSYNC B0 ;  /* 0x0000000000007941 */ /* 0x000fea0003800000 */
.L_x_4620:
[----:B------:R-:W-:Y:S05]  /*2d720*/  BRA `(.L_x_4622) ;  /* 0xffffffc800247947 */ /* 0x000fea000383ffff */
.L_x_4476:
[----:B0-----:R0:W1:Y:S02]  /*2d730*/  SYNCS.PHASECHK.TRANS64.TRYWAIT P1, [R6+URZ], R5 ;  /* 0x00000005060075a7 */ /* 0x001064000802017f */
[----:B-1----:R-:W-:Y:S05]  /*2d740*/  @!P1 NANOSLEEP.SYNCS 0x989680 ;  /* 0x009896800000995d */ /* 0x002fea0003900000 */
[----:B------:R-:W1:Y:S02]  /*2d750*/  @!P1 SYNCS.PHASECHK.TRANS64 P1, [R6+URZ], R5 ;  /* 0x00000005060095a7 */ /* 0x000e64000802007f */
[----:B-1----:R-:W-:Y:S05]  /*2d760*/  @!P1 BRA `(.L_x_4476) ;  /* 0xfffffffc00f09947 */ /* 0x002fea000383ffff */
[----:B------:R-:W-:Y:S05]  /*2d770*/  BRA `(.L_x_4623) ;  /* 0xffffffc800607947 */ /* 0x000fea000383ffff */
.L_x_4477:
[----:B-1----:R1:W2:Y:S02]  /*2d780*/  SYNCS.PHASECHK.TRANS64.TRYWAIT P1, [R7+URZ], R2 ;  /* 0x00000002070075a7 */ /* 0x0022a4000802017f */
[----:B--2---:R-:W-:Y:S05]  /*2d790*/  @!P1 NANOSLEEP.SYNCS 0x989680 ;  /* 0x009896800000995d */ /* 0x004fea0003900000 */
[----:B------:R-:W2:Y:S02]  /*2d7a0*/  @!P1 SYNCS.PHASECHK.TRANS64 P1, [R7+URZ], R2 ;  /* 0x00000002070095a7 */ /* 0x000ea4000802007f */
[----:B--2---:R-:W-:Y:S05]  /*2d7b0*/  @!P1 BRA `(.L_x_4477) ;  /* 0xfffffffc00f09947 */ /* 0x004fea000383ffff */
[----:B------:R-:W-:Y:S05]  /*2d7c0*/  BRA `(.L_x_4624) ;  /* 0xffffffc800547947 */ /* 0x000fea000383ffff */
.L_x_4479:
[----:B--2---:R2:W3:Y:S02]  /*2d7d0*/  SYNCS.PHASECHK.TRANS64.TRYWAIT P1, [R4+URZ+0x2a860], R5 ;  /* 0x02a86005040075a7 */ /* 0x0044e4000802017f */
[----:B---3--:R-:W-:Y:S05]  /*2d7e0*/  @!P1 NANOSLEEP.SYNCS 0x989680 ;  /* 0x009896800000995d */ /* 0x008fea0003900000 */
[----:B------:R-:W3:Y:S02]  /*2d7f0*/  @!P1 SYNCS.PHASECHK.TRANS64 P1, [R4+URZ+0x2a860], R5 ;  /* 0x02a86005040095a7 */ /* 0x000ee4000802007f */
[----:B---3--:R-:W-:Y:S05]  /*2d800*/  @!P1 BRA `(.L_x_4479) ;  /* 0xfffffffc00f09947 */ /* 0x008fea000383ffff */
[----:B------:R-:W-:Y:S05]  /*2d810*/  BRA `(.L_x_4625) ;  /* 0xffffffc800587947 */ /* 0x000fea000383ffff */
.L_x_4481:
[----:B---3--:R3:W4:Y:S02]  /*2d820*/  SYNCS.PHASECHK.TRANS64.TRYWAIT P1, [R3+URZ+0x2a860], R2 ;  /* 0x02a86002030075a7 */ /* 0x008724000802017f */
[----:B----4-:R-:W-:Y:S05]  /*2d830*/  @!P1 NANOSLEEP.SYNCS 0x989680 ;  /* 0x009896800000995d */ /* 0x010fea0003900000 */
[----:B------:R-:W4:Y:S02]  /*2d840*/  @!P1 SYNCS.PHASECHK.TRANS64 P1, [R3+URZ+0x2a860], R2 ;  /* 0x02a86002030095a7 */ /* 0x000f24000802007f */
[----:B----4-:R-:W-:Y:S05]  /*2d850*/  @!P1 BRA `(.L_x_4481) ;  /* 0xfffffffc00f09947 */ /* 0x010fea000383ffff */
[----:B------:R-:W-:Y:S05]  /*2d860*/  BRA `(.L_x_4626) ;  /* 0xffffffc800587947 */ /* 0x000fea000383ffff */
.L_x_4483:
[----:B----4-:R4:W0:Y:S02]  /*2d870*/  SYNCS.PHASECHK.TRANS64.TRYWAIT P0, [R4+URZ+0x2a880], R5 ;  /* 0x02a88005040075a7 */ /* 0x010824000800017f */
[----:B0-----:R-:W-:Y:S05]  /*2d880*/  @!P0 NANOSLEEP.SYNCS 0x989680 ;  /* 0x009896800000895d */ /* 0x001fea0003900000 */
[----:B------:R-:W0:Y:S02]  /*2d890*/  @!P0 SYNCS.PHASECHK.TRANS64 P0, [R4+URZ+0x2a880], R5 ;  /* 0x02a88005040085a7 */ /* 0x000e24000800007f */
[----:B0-----:R-:W-:Y:S05]  /*2d8a0*/  @!P0 BRA `(.L_x_4483) ;  /* 0xfffffffc00f08947 */ /* 0x001fea000383ffff */
[----:B------:R-:W-:Y:S05]  /*2d8b0*/  BRA `(.L_x_4484) ;  /* 0xffffffc800547947 */ /* 0x000fea000383ffff */
.L_x_4627:
        /* <DEDUP_REMOVED lines=12> */
.L_x_12349:


//--------------------- .text._ZN7cutlass13device_kernelIN5flash11enable_sm90INS1_16FlashAttnFwdSm90INS1_25CollectiveMainloopFwdSm90ILi2EN4cute5tupleIJNS5_1CILi1EEES8_S8_EEENS6_IJNS7_ILi128EEENS7_ILi160EEENS7_ILi192EEEEEELi192ENS_12float_e4m3_tEfNS_4arch4Sm90ELb1ELb0ELb1ELb0ELb0ELb0ELb0ELb1ELb1ELb0ELb0ELb0EEENS1_21CollectiveEpilogueFwdINS6_IJSA_SC_SB_EEES9_NS_10bfloat16_tESG_Li256ELb0ELb0ELb0ELb1EEENS1_30DynamicPersistentTileSchedulerILi256ELi128ELb0ELb0ELb1EEEEEEEEEvNT_6ParamsE --------------------------
	.section	.text._ZN7cutlass13device_kernelIN5flash11enable_sm90INS1_16FlashAttnFwdSm90INS1_25CollectiveMainloopFwdSm90ILi2EN4cute5tupleIJNS5_1CILi1EEES8_S8_EEENS6_IJNS7_ILi128EEENS7_ILi160EEENS7_ILi192EEEEEELi192ENS_12float_e4m3_tEfNS_4arch4Sm90ELb1ELb0ELb1ELb0ELb0ELb0ELb0ELb1ELb1ELb0ELb0ELb0EEENS1_21CollectiveEpilogueFwdINS6_IJSA_SC_SB_EEES9_NS_10bfloat16_tESG_Li256ELb0ELb0ELb0ELb1EEENS1_30DynamicPersistentTileSchedulerILi256ELi128ELb0ELb0ELb1EEEEEEEEEvNT_6ParamsE,"ax",@progbits
	.align	128
.text._ZN7cutlass13device_kernelIN5flash11enable_sm90INS1_16FlashAttnFwdSm90INS1_25CollectiveMainloopFwdSm90ILi2EN4cute5tupleIJNS5_1CILi1EEES8_S8_EEENS6_IJNS7_ILi128EEENS7_ILi160EEENS7_ILi192EEEEEELi192ENS_12float_e4m3_tEfNS_4arch4Sm90ELb1ELb0ELb1ELb0ELb0ELb0ELb0ELb1ELb1ELb0ELb0ELb0EEENS1_21CollectiveEpilogueFwdINS6_IJSA_SC_SB_EEES9_NS_10bfloat16_tESG_Li256ELb0ELb0ELb0ELb1EEENS1_30DynamicPersistentTileSchedulerILi256ELi128ELb0ELb0ELb1EEEEEEEEEvNT_6ParamsE:
        .type           _ZN7cutlass13device_kernelIN5flash11enable_sm90INS1_16FlashAttnFwdSm90INS1_25CollectiveMainloopFwdSm90ILi2EN4cute5tupleIJNS5_1CILi1EEES8_S8_EEENS6_IJNS7_ILi128EEENS7_ILi160EEENS7_ILi192EEEEEELi192ENS_12float_e4m3_tEfNS_4arch4Sm90ELb1ELb0ELb1ELb0ELb0ELb0ELb0ELb1ELb1ELb0ELb0ELb0EEENS1_21CollectiveEpilogueFwdINS6_IJSA_SC_SB_EEES9_NS_10bfloat16_tESG_Li256ELb0ELb0ELb0ELb1EEENS1_30DynamicPersistentTileSchedulerILi256ELi128ELb0ELb0ELb1EEEEEEEEEvNT_6ParamsE,@function
        .size           _ZN7cutlass13device_kernelIN5flash11enable_sm90INS1_16FlashAttnFwdSm90INS1_25CollectiveMainloopFwdSm90ILi2EN4cute5tupleIJNS5_1CILi1EEES8_S8_EEENS6_IJNS7_ILi128EEENS7_ILi160EEENS7_ILi192EEEEEELi192ENS_12float_e4m3_tEfNS_4arch4Sm90ELb1ELb0ELb1ELb0ELb0ELb0ELb0ELb1ELb1ELb0ELb0ELb0EEENS1_21CollectiveEpilogueFwdINS6_IJSA_SC_SB_EEES9_NS_10bfloat16_tESG_Li256ELb0ELb0ELb0ELb1EEENS1_30DynamicPersistentTileSchedulerILi256ELi128ELb0ELb0ELb1EEEEEEEEEvNT_6ParamsE,(.L_x_12350 - _ZN7cutlass13device_kernelIN5flash11enable_sm90INS1_16FlashAttnFwdSm90INS1_25CollectiveMainloopFwdSm90ILi2EN4cute5tupleIJNS5_1CILi1EEES8_S8_EEENS6_IJNS7_ILi128EEENS7_ILi160EEENS7_ILi192EEEEEELi192ENS_12float_e4m3_tEfNS_4arch4Sm90ELb1ELb0ELb1ELb0ELb0ELb0ELb0ELb1ELb1ELb0ELb0ELb0EEENS1_21CollectiveEpilogueFwdINS6_IJSA_SC_SB_EEES9_NS_10bfloat16_tESG_Li256ELb0ELb0ELb0ELb1EEENS1_30DynamicPersistentTileSchedulerILi256ELi128ELb0ELb0ELb1EEEEEEEEEvNT_6ParamsE)
        .other          _ZN7cutlass13device_kernelIN5flash11enable_sm90INS1_16FlashAttnFwdSm90INS1_25CollectiveMainloopFwdSm90ILi2EN4cute5tupleIJNS5_1CILi1EEES8_S8_EEENS6_IJNS7_ILi128EEENS7_ILi160EEENS7_ILi192EEEEEELi192ENS_12float_e4m3_tEfNS_4arch4Sm90ELb1ELb0ELb1ELb0ELb0ELb0ELb0ELb1ELb1ELb0ELb0ELb0EEENS1_21CollectiveEpilogueFwdINS6_IJSA_SC_SB_EEES9_NS_10bfloat16_tESG_Li256ELb0ELb0ELb0ELb1EEENS1_30DynamicPersistentTileSchedulerILi256ELi128ELb0ELb0ELb1EEEEEEEEEvNT_6ParamsE,@"STO_CUDA_ENTRY STV_DEFAULT"
_ZN7cutlass13device_kernelIN5flash11enable_sm90INS1_16FlashAttnFwdSm90INS1_25CollectiveMainloopFwdSm90ILi2EN4cute5tupleIJNS5_1CILi1EEES8_S8_EEENS6_IJNS7_ILi128EEENS7_ILi160EEENS7_ILi192EEEEEELi192ENS_12float_e4m3_tEfNS_4arch4Sm90ELb1ELb0ELb1ELb0ELb0ELb0ELb0ELb1ELb1ELb0ELb0ELb0EEENS1_21CollectiveEpilogueFwdINS6_IJSA_SC_SB_EEES9_NS_10bfloat16_tESG_Li256ELb0ELb0ELb0ELb1EEENS1_30DynamicPersistentTileSchedulerILi256ELi128ELb0ELb0ELb1EEEEEEEEEvNT_6ParamsE:
[----:B------:R-:W1:Y:S02]  /*0000*/  LDC R1, c[0x0][0x28] ;  /* 0x00000a00ff017b82 */ /* 0x000e640000000800 */
[----:B-1----:R-:W-:Y:S01]  /*0010*/  VIADD R1, R1, 0xffffffd8 ;  /* 0xffffffd801017836 */ /* 0x002fe20000000000 */
[----:B------:R-:W1:Y:S01]  /*0020*/  S2R R3, SR_TID.X ;  /* 0x0000000000037919 */ /* 0x000e620000002100 */
[----:B------:R-:W-:Y:S01]  /*0030*/  ELECT P0, URZ, PT ;  /* 0x00000000003f782f */ /* 0x000fe20003800000 */
[----:B------:R-:W-:Y:S01]  /*0040*/  BSSY B0, `(.L_x_4628) ;  /* 0x0000013000007945 */ /* 0x000fe20003800000 */
[----:B-1----:R-:W-:-:S05]  /*0050*/  SHF.R.U32.HI R0, RZ, 0x5, R3 ;  /* 0x00000005ff007819 */ /* 0x002fca0000011603 */
        /* <DEDUP_REMOVED lines=17> */
.L_x_4629:
[----:B------:R-:W-:Y:S05]  /*0170*/  BSYNC B0 ;  /* 0x0000000000007941 */ /* 0x000fea0003800000 */
.L_x_4628:
[----:B------:R-:W-:Y:S01]  /*0180*/  VOTEU.ANY UP0, P0 ;  /* 0x00000000003f7886 */ /* 0x000fe20000000100 */
[----:B------:R-:W1:Y:S01]  /*0190*/  SHFL.IDX PT, R2, R0, RZ, 0x1f ;  /* 0x00001fff00027589 */ /* 0x000e6200000e0000 */
[----:B------:R-:W-:Y:S01]  /*01a0*/  UMOV UR4, 0x1 ;  /* 0x0000000100047882 */ /* 0x000fe20000000000 */
[----:B------:R-:W-:Y:S01]  /*01b0*/  SHF.R.U32.HI R3, RZ, 0x7, R3 ;  /* 0x00000007ff037819 */ /* 0x000fe20000011603 */
[----:B------:R-:W-:Y:S01]  /*01c0*/  VOTEU.ANY UP1, P0 ;  /* 0x00000000003f7886 */ /* 0x000fe20000020100 */
[----:B------:R-:W2:Y:S01]  /*01d0*/  @UP0 S2UR UR7, SR_CgaCtaId ;  /* 0x00000000000709c3 */ /* 0x000ea20000008800 */
[----:B------:R-:W-:Y:S01]  /*01e0*/  @UP0 UMOV UR6, 0x400 ;  /* 0x0000040000060882 */ /* 0x000fe20000000000 */
[----:B------:R-:W-:-:S04]  /*01f0*/  @UP0 UIADD3 UR4, -UR4, 0x100000, URZ ;  /* 0x0010000004040890 */ /* 0x000fc8000fffe13f */
[----:B------:R-:W-:Y:S02]  /*0200*/  @UP0 USHF.L.U32 UR5, UR4, 0xb, URZ ;  /* 0x0000000b04050899 */ /* 0x000fe4000800063f */
[----:B------:R-:W-:Y:S01]  /*0210*/  @UP0 USHF.L.U32 UR4, UR4, 0x1, URZ ;  /* 0x0000000104040899 */ /* 0x000fe2000800063f */
[----:B-1----:R-:W-:Y:S02]  /*0220*/  ISETP.NE.AND P1, PT, R2, RZ, PT ;  /* 0x000000ff0200720c */ /* 0x002fe40003f25270 */
[----:B------:R1:W3:Y:S01]  /*0230*/  SHFL.IDX PT, R2, R3, RZ, 0x1f ;  /* 0x00001fff03027589 */ /* 0x0002e200000e0000 */
[----:B--2---:R-:W-:Y:S01]  /*0240*/  @UP0 ULEA UR6, UR7, UR6, 0x18 ;  /* 0x0000000607060291 */ /* 0x004fe2000f8ec03f */
[----:B------:R-:W-:Y:S02]  /*0250*/  VOTEU.ANY UP0, P0 ;  /* 0x00000000003f7886 */ /* 0x000fe40000000100 */
[----:B------:R-:W2:Y:S09]  /*0260*/  FENCE.VIEW.ASYNC.S ;  /* 0x00000000000073c6 */ /* 0x000eb20000000000 */
[----:B--2---:R1:W2:Y:S01]  /*0270*/  @UP0 SYNCS.EXCH.64 URZ, [UR6+0x33400], UR4 ;  /* 0x03340004063f05b2 */ /* 0x0042a20008000100 */
[----:B------:R1:W4:Y:S02]  /*0280*/  @UP1 SYNCS.EXCH.64 URZ, [UR6+0x33420], UR4 ;  /* 0x03342004063f15b2 */ /* 0x0003240008000100 */
[----:B-1----:R-:W-:Y:S05]  /*0290*/  @P1 BRA `(.L_x_4630) ;  /* 0x0000000000481947 */ /* 0x002fea0003800000 */
[----:B------:R-:W1:Y:S01]  /*02a0*/  S2UR UR5, SR_CgaCtaId ;  /* 0x00000000000579c3 */ /* 0x000e620000008800 */
        /* <DEDUP_REMOVED lines=17> */
.L_x_4630:
[----:B------:R-:W5:Y:S01]  /*03c0*/  SHFL.IDX PT, R3, R0, RZ, 0x1f ;  /* 0x00001fff00037589 */ /* 0x000f6200000e0000 */
[----:B------:R-:W-:Y:S01]  /*03d0*/  NOP ;  /* 0x0000000000007918 */ /* 0x000fe20000000000 */
[----:B-----5:R-:W-:-:S13]  /*03e0*/  ISETP.NE.AND P0, PT, R3, RZ, PT ;  /* 0x000000ff0300720c */ /* 0x020fda0003f05270 */
        /* <DEDUP_REMOVED lines=19> */
.L_x_4631:
[----:B------:R-:W5:Y:S01]  /*0520*/  SHFL.IDX PT, R3, R0, RZ, 0x1f ;  /* 0x00001fff00037589 */ /* 0x000f6200000e0000 */
[----:B------:R-:W-:Y:S01]  /*0530*/  NOP ;  /* 0x0000000000007918 */ /* 0x000fe20000000000 */
[----:B-----5:R-:W-:-:S13]  /*0540*/  ISETP.NE.AND P0, PT, R3, RZ, PT ;  /* 0x000000ff0300720c */ /* 0x020fda0003f05270 */
        /* <DEDUP_REMOVED lines=13> */
[----:B------:R1:W1:Y:S01]  /*0620*/  SYNCS.EXCH.64 URZ, [UR6+0x33488], UR4 ;  /* 0x03348804063f75b2 */ /* 0x0002620008000100 */
[----:B------:R-:W-:Y:S01]  /*0630*/  NOP ;  /* 0x0000000000007918 */ /* 0x000fe20000000000 */
.L_x_4632:
        /* <DEDUP_REMOVED lines=22> */
.L_x_4633:
        /* <DEDUP_REMOVED lines=22> */
.L_x_4634:
[----:B---3--:R-:W-:Y:S01]  /*0900*/  ISETP.NE.AND P0, PT, R2, RZ, PT ;  /* 0x000000ff0200720c */ /* 0x008fe20003f05270 */
[----:B------:R-:W-:Y:S01]  /*0910*/  IMAD.MOV.U32 R2, RZ, RZ, 0x1 ;  /* 0x00000001ff027424 */ /* 0x000fe200078e00ff */
[----:B------:R-:W-:Y:S01]  /*0920*/  NOP ;  /* 0x0000000000007918 */ /* 0x000fe20000000000 */
[----:B------:R-:W-:-:S03]  /*0930*/  ULDC.64 UR46, c[0x0][0x208] ;  /* 0x00008200002e7ab9 */ /* 0x000fc60000000a00 */
[----:B------:R-:W-:-:S05]  /*0940*/  SEL R2, R2, 0x2, !P0 ;  /* 0x0000000202027807 */ /* 0x000fca0004000000 */
[----:B------:R3:W-:Y:S01]  /*0950*/  STL [R1+0x14], R2 ;  /* 0x0000140201007387 */ /* 0x0007e20000100800 */
[----:B-12-4-:R-:W-:Y:S06]  /*0960*/  BAR.SYNC.DEFER_BLOCKING 0x0 ;  /* 0x0000000000007b1d */ /* 0x016fec0000010000 */
[----:B------:R-:W-:Y:S05]  /*0970*/  @!P0 BRA `(.L_x_4635) ;  /* 0x000000fc002c8947 */ /* 0x000fea0003800000 */
.L_x_4636:
[----:B------:R-:W-:-:S08]  /*0980*/  NOP ;  /* 0x0000000000007918 */ /* 0x000fd00000000000 */
[----:B------:R-:W1:Y:S02]  /*0990*/  USETMAXREG.TRY_ALLOC.CTAPOOL UP0, 0xf0 ;  /* 0x000000f0000079c8 */ /* 0x000e640008000600 */
[----:B-1----:R-:W-:-:S13]  /*09a0*/  PLOP3.LUT P0, PT, PT, PT, UP0, 0x80, 0x0 ;  /* 0x000000000000781c */ /* 0x002fda0003f0f008 */
[----:B------:R-:W-:Y:S05]  /*09b0*/  @!P0 BRA `(.L_x_4636) ;  /* 0xfffffffc00f08947 */ /* 0x000fea000383ffff */
[----:B---3--:R-:W1:Y:S01]  /*09c0*/  S2R R2, SR_TID.X ;  /* 0x0000000000027919 */ /* 0x008e620000002100 */
        /* <DEDUP_REMOVED lines=9> */
[----:B------:R-:W2:Y:S01]  /*0a60*/  LDL.LU R10, [R1+0x14] ;  /* 0x00001400010a7983 */ /* 0x000ea20000300800 */
[----:B------:R-:W-:Y:S01]  /*0a70*/  VIADD R228, R2, 0xffffff80 ;  /* 0xffffff8002e47836 */ /* 0x000fe20000000000 */
[----:B------:R-:W1:Y:S04]  /*0a80*/  S2UR UR36, SR_CgaCtaId ;  /* 0x00000000002479c3 */ /* 0x000e680000008800 */
[----:B------:R-:W-:-:S04]  /*0a90*/  SHF.R.S32.HI R3, RZ, 0x1f, R228 ;  /* 0x0000001fff037819 */ /* 0x000fc800000114e4 */
[CC--:B------:R-:W-:Y:S01]  /*0aa0*/  LEA.HI R5, R3.reuse, R228.reuse, RZ, 0x7 ;  /* 0x000000e403057211 */ /* 0x0c0fe200078f38ff */
[----:B------:R-:W3:Y:S01]  /*0ab0*/  S2UR UR6, SR_SWINHI ;  /* 0x00000000000679c3 */ /* 0x000ee20000002f00 */
[----:B------:R-:W-:Y:S02]  /*0ac0*/  LEA.HI R0, R3, R228, RZ, 0x4 ;  /* 0x000000e403007211 */ /* 0x000fe400078f20ff */
[----:B------:R-:W-:Y:S02]  /*0ad0*/  LOP3.LUT R225, R5, 0xffffff80, RZ, 0xc0, !PT ;  /* 0xffffff8005e17812 */ /* 0x000fe400078ec0ff */
[----:B------:R-:W-:-:S03]  /*0ae0*/  SHF.R.S32.HI R9, RZ, 0x4, R0 ;  /* 0x00000004ff097819 */ /* 0x000fc60000011400 */
[----:B------:R-:W-:Y:S01]  /*0af0*/  IMAD.IADD R225, R228, 0x1, -R225 ;  /* 0x00000001e4e17824 */ /* 0x000fe200078e0ae1 */
[C---:B------:R-:W-:Y:S02]  /*0b00*/  LEA.HI R2, R0.reuse, R9, RZ, 0x1 ;  /* 0x0000000900027211 */ /* 0x040fe400078f08ff */
[----:B------:R-:W-:Y:S02]  /*0b10*/  LEA.HI R227, R3, R228, RZ, 0x5 ;  /* 0x000000e403e37211 */ /* 0x000fe400078f28ff */
[----:B------:R-:W-:Y:S02]  /*0b20*/  LOP3.LUT R7, R0, 0x3fffff0, RZ, 0xc0, !PT ;  /* 0x03fffff000077812 */ /* 0x000fe400078ec0ff */
[----:B------:R-:W-:Y:S02]  /*0b30*/  SHF.R.S32.HI R4, RZ, 0x1f, R225 ;  /* 0x0000001fff047819 */ /* 0x000fe400000114e1 */
[----:B------:R-:W-:Y:S01]  /*0b40*/  LOP3.LUT R2, R2, 0x1ffffffe, RZ, 0xc0, !PT ;  /* 0x1ffffffe02027812 */ /* 0x000fe200078ec0ff */
[----:B------:R-:W-:Y:S01]  /*0b50*/  IMAD.IADD R0, R228, 0x1, -R7 ;  /* 0x00000001e4007824 */ /* 0x000fe200078e0a07 */
[----:B------:R-:W-:Y:S01]  /*0b60*/  SHF.R.S32.HI R227, RZ, 0x5, R227 ;  /* 0x00000005ffe37819 */ /* 0x000fe200000114e3 */
[----:B------:R-:W-:Y:S01]  /*0b70*/  UMOV UR37, 0x400 ;  /* 0x0000040000257882 */ /* 0x000fe20000000000 */
[----:B------:R-:W-:Y:S01]  /*0b80*/  LEA.HI R6, R4, R225, RZ, 0x2 ;  /* 0x000000e104067211 */ /* 0x000fe200078f10ff */
[----:B-1----:R-:W-:Y:S01]  /*0b90*/  ULEA UR37, UR36, UR37, 0x18 ;  /* 0x0000002524257291 */ /* 0x002fe2000f8ec03f */
[----:B------:R-:W-:Y:S01]  /*0ba0*/  SHF.R.S32.HI R226, RZ, 0x7, R5 ;  /* 0x00000007ffe27819 */ /* 0x000fe20000011405 */
[----:B------:R-:W-:Y:S01]  /*0bb0*/  IMAD.IADD R2, R9, 0x1, -R2 ;  /* 0x0000000109027824 */ /* 0x000fe200078e0a02 */
[----:B------:R-:W-:Y:S01]  /*0bc0*/  SHF.R.S32.HI R8, RZ, 0x2, R6 ;  /* 0x00000002ff087819 */ /* 0x000fe20000011406 */
[----:B------:R-:W-:Y:S01]  /*0bd0*/  IMAD R7, R227, 0x10, R0 ;  /* 0x00000010e3077824 */ /* 0x000fe200078e0200 */
[----:B------:R-:W-:-:S02]  /*0be0*/  SHF.R.S32.HI R11, RZ, 0x1f, R6 ;  /* 0x0000001fff0b7819 */ /* 0x000fc40000011406 */
[----:B------:R-:W-:Y:S01]  /*0bf0*/  LEA.HI R5, R5, R226, RZ, 0x1 ;  /* 0x000000e205057211 */ /* 0x000fe200078f08ff */
[----:B------:R-:W-:Y:S01]  /*0c00*/  IMAD R2, R7, 0x8, R2 ;  /* 0x0000000807027824 */ /* 0x000fe200078e0202 */
[----:B------:R-:W-:Y:S01]  /*0c10*/  LEA.HI R11, R11, R8, RZ, 0x3 ;  /* 0x000000080b0b7211 */ /* 0x000fe200078f18ff */
[----:B------:R-:W-:Y:S01]  /*0c20*/  UMOV UR4, UR37 ;  /* 0x0000002500047c82 */ /* 0x000fe20008000000 */
[----:B---3--:R-:W-:Y:S01]  /*0c30*/  UMOV UR5, UR6 ;  /* 0x0000000600057c82 */ /* 0x008fe20008000000 */
        /* <DEDUP_REMOVED lines=9> */
[----:B------:R-:W-:Y:S01]  /*0cd0*/  IMAD.WIDE R16, R5, 0x2, R16 ;  /* 0x0000000205107825 */ /* 0x000fe200078e0210 */
[----:B------:R-:W-:-:S02]  /*0ce0*/  LOP3.LUT R5, R3, 0x1ffffff8, RZ, 0xc0, !PT ;  /* 0x1ffffff803057812 */ /* 0x000fc400078ec0ff */
[----:B------:R-:W-:Y:S01]  /*0cf0*/  LOP3.LUT R6, R6, 0x7ffffffc, RZ, 0xc0, !PT ;  /* 0x7ffffffc06067812 */ /* 0x000fe200078ec0ff */
[----:B------:R-:W-:Y:S02]  /*0d00*/  IMAD R4, R4, 0x10, R11 ;  /* 0x0000001004047824 */ /* 0x000fe400078e020b */
[----:B------:R-:W-:Y:S02]  /*0d10*/  IMAD.IADD R7, R226, 0x1, -R7 ;  /* 0x00000001e2077824 */ /* 0x000fe400078e0a07 */
[----:B------:R-:W-:Y:S01]  /*0d20*/  IMAD.IADD R5, R228, 0x1, -R5 ;  /* 0x00000001e4057824 */ /* 0x000fe200078e0a05 */
[----:B------:R-:W-:Y:S01]  /*0d30*/  SHF.R.S32.HI R222, RZ, 0x3, R3 ;  /* 0x00000003ffde7819 */ /* 0x000fe20000011403 */
[----:B------:R-:W-:Y:S02]  /*0d40*/  IMAD R220, R7, 0x40, R4 ;  /* 0x0000004007dc7824 */ /* 0x000fe400078e0204 */
[----:B------:R-:W-:Y:S02]  /*0d50*/  IMAD.MOV.U32 R224, RZ, RZ, RZ ;  /* 0x000000ffffe07224 */ /* 0x000fe400078e00ff */
[----:B------:R-:W-:-:S02]  /*0d60*/  IMAD.MOV.U32 R2, RZ, RZ, RZ ;  /* 0x000000ffff027224 */ /* 0x000fc400078e00ff */
[----:B------:R-:W-:Y:S02]  /*0d70*/  IMAD.SHL.U32 R22, R5, 0x8, RZ ;  /* 0x0000000805167824 */ /* 0x000fe400078e00ff */
[----:B------:R-:W-:Y:S01]  /*0d80*/  IMAD.IADD R19, R225, 0x1, -R6 ;  /* 0x00000001e1137824 */ /* 0x000fe200078e0a06 */
[----:B------:R-:W-:Y:S01]  /*0d90*/  UMOV UR4, UR7 ;  /* 0x0000000700047c82 */ /* 0x000fe20008000000 */
[----:B------:R-:W-:Y:S01]  /*0da0*/  ULDC.64 UR52, c[0x0][0x198] ;  /* 0x0000660000347ab9 */ /* 0x000fe20000000a00 */
[----:B------:R-:W-:Y:S01]  /*0db0*/  UMOV UR48, URZ ;  /* 0x0000003f00307c82 */ /* 0x000fe20008000000 */
[----:B--2---:R-:W-:-:S07]  /*0dc0*/  LOP3.LUT R18, R10, 0x1, RZ, 0xfc, !PT ;  /* 0x000000010a127812 */ /* 0x004fce00078efcff */
.L_x_4686:
        /* <DEDUP_REMOVED lines=11> */
[----:B---34-:R-:W-:Y:S05]  /*0e80*/  @!P0 BRA `(.L_x_4637) ;  /* 0x0000000000208947 */ /* 0x018fea0003800000 */
        /* <DEDUP_REMOVED lines=8> */
.L_x_4637:
[----:B------:R-:W-:Y:S01]  /*0f10*/  ULDC UR6, c[0x0][0xdc4] ;  /* 0x0003710000067ab9 */ /* 0x000fe20000000800 */
[----:B------:R-:W-:Y:S01]  /*0f20*/  UMOV UR39, UR7 ;  /* 0x0000000700277c82 */ /* 0x000fe20008000000 */
[----:B------:R-:W-:-:S11]  /*0f30*/  UISETP.NE.AND UP0, UPT, UR6, 0x1, UPT ;  /* 0x000000010600788c */ /* 0x000fd6000bf05270 */
[----:B------:R-:W-:Y:S02]  /*0f40*/  @UP0 ULDC.64 UR10, c[0x0][0xdc8] ;  /* 0x00037200000a0ab9 */ /* 0x000fe40000000a00 */
[----:B------:R-:W-:-:S04]  /*0f50*/  UIMAD.WIDE.U32 UR4, UR7, UR10, URZ ;  /* 0x0000000a070472a5 */ /* 0x000fc8000f8e003f */
[----:B------:R-:W-:-:S04]  /*0f60*/  @UP0 USHF.R.U32.HI UR39, URZ, UR11, UR5 ;  /* 0x0000000b3f270299 */ /* 0x000fc80008011605 */
[----:B------:R-:W-:-:S12]  /*0f70*/  UIMAD UR4, UR39, UR6, URZ ;  /* 0x00000006270472a4 */ /* 0x000fd8000f8e023f */
.L_x_4638:
[----:B------:R-:W1:Y:S01]  /*0f80*/  LDC R104, c[0x0][0x2e0] ;  /* 0x0000b800ff687b82 */ /* 0x000e620000000800 */
[----:B------:R-:W-:Y:S01]  /*0f90*/  ULDC.64 UR10, c[0x0][0x3f8] ;  /* 0x0000fe00000a7ab9 */ /* 0x000fe20000000a00 */
[----:B------:R-:W-:Y:S01]  /*0fa0*/  ULDC UR6, c[0x0][0x404] ;  /* 0x0001010000067ab9 */ /* 0x000fe20000000800 */
[----:B------:R-:W-:Y:S01]  /*0fb0*/  UISETP.NE.U32.AND UP0, UPT, UR10, URZ, UPT ;  /* 0x0000003f0a00728c */ /* 0x000fe2000bf05070 */
[----:B------:R-:W-:Y:S01]  /*0fc0*/  IMAD.MOV.U32 R119, RZ, RZ, RZ ;  /* 0x000000ffff777224 */ /* 0x000fe200078e00ff */
[----:B------:R-:W-:Y:S01]  /*0fd0*/  ULOP3.LUT UR5, URZ, UR39, URZ, 0x33, !UPT ;  /* 0x000000273f057292 */ /* 0x000fe2000f8e333f */
[----:B------:R-:W-:Y:S01]  /*0fe0*/  CS2R R10, SRZ ;  /* 0x00000000000a7805 */ /* 0x000fe2000001ff00 */
[----:B------:R-:W-:Y:S01]  /*0ff0*/  UISETP.NE.AND.EX UP0, UPT, UR11, URZ, UPT, UP0 ;  /* 0x0000003f0b00728c */ /* 0x000fe2000bf05300 */
[----:B------:R-:W2:Y:S01]  /*1000*/  LDC R0, c[0x0][0x428] ;  /* 0x00010a00ff007b82 */ /* 0x000ea20000000800 */
[----:B------:R-:W-:Y:S01]  /*1010*/  ULDC UR42, c[0x0][0xdac] ;  /* 0x00036b00002a7ab9 */ /* 0x000fe20000000800 */
[----:B------:R-:W-:Y:S01]  /*1020*/  ULDC UR43, c[0x0][0xdb8] ;  /* 0x00036e00002b7ab9 */ /* 0x000fe20000000800 */
[----:B------:R-:W-:Y:S01]  /*1030*/  USEL UR6, UR6, 0x1, UP0 ;  /* 0x0000000106067887 */ /* 0x000fe20008000000 */
[----:B------:R-:W-:Y:S01]  /*1040*/  CS2R R12, SRZ ;  /* 0x00000000000c7805 */ /* 0x000fe2000001ff00 */
[----:B------:R-:W-:Y:S01]  /*1050*/  UIADD3 UR42, UR5, UR42, URZ ;  /* 0x0000002a052a7290 */ /* 0x000fe2000fffe03f */
[----:B------:R-:W-:Y:S01]  /*1060*/  CS2R R14, SRZ ;  /* 0x00000000000e7805 */ /* 0x000fe2000001ff00 */
[----:B------:R-:W-:Y:S01]  /*1070*/  UISETP.NE.AND UP1, UPT, UR43, 0x1, UPT ;  /* 0x000000012b00788c */ /* 0x000fe2000bf25270 */
[----:B------:R-:W3:Y:S01]  /*1080*/  LDC R3, c[0x0][0x288] ;  /* 0x0000a200ff037b82 */ /* 0x000ee20000000800 */
[----:B------:R-:W-:Y:S01]  /*1090*/  USHF.L.U32 UR42, UR42, 0x7, URZ ;  /* 0x000000072a2a7899 */ /* 0x000fe2000800063f */
[----:B------:R-:W-:Y:S01]  /*10a0*/  CS2R R20, SRZ ;  /* 0x0000000000147805 */ /* 0x000fe2000001ff00 */
[----:B------:R-:W-:Y:S01]  /*10b0*/  UIADD3 UR4, UR7, -UR4, URZ ;  /* 0x8000000407047290 */ /* 0x000fe2000fffe03f */
[----:B------:R-:W-:-:S02]  /*10c0*/  CS2R R24, SRZ ;  /* 0x0000000000187805 */ /* 0x000fc4000001ff00 */
[----:B------:R-:W-:Y:S01]  /*10d0*/  CS2R R28, SRZ ;  /* 0x00000000001c7805 */ /* 0x000fe2000001ff00 */
[----:B------:R-:W-:Y:S01]  /*10e0*/  ULDC UR7, c[0x0][0xdc4] ;  /* 0x0003710000077ab9 */ /* 0x000fe20000000800 */
[----:B------:R-:W-:Y:S01]  /*10f0*/  CS2R R26, SRZ ;  /* 0x00000000001a7805 */ /* 0x000fe2000001ff00 */
[----:B-1----:R-:W-:Y:S01]  /*1100*/  IMAD R104, R104, UR6, RZ ;  /* 0x0000000668687c24 */ /* 0x002fe2000f8e02ff */
[----:B------:R-:W-:Y:S01]  /*1110*/  UIMAD UR8, UR8, UR7, UR4 ;  /* 0x00000007080872a4 */ /* 0x000fe2000f8e0204 */
[----:B------:R-:W-:Y:S01]  /*1120*/  CS2R R32, SRZ ;  /* 0x0000000000207805 */ /* 0x000fe2000001ff00 */
[----:B------:R-:W-:Y:S01]  /*1130*/  @UP1 ULDC UR6, c[0x0][0xdc0] ;  /* 0x0003700000061ab9 */ /* 0x000fe20000000800 */
[----:B------:R-:W-:Y:S01]  /*1140*/  @UP1 ULDC UR4, c[0x0][0xdbc] ;  /* 0x00036f0000041ab9 */ /* 0x000fe20000000800 */
[----:B------:R-:W-:Y:S01]  /*1150*/  CS2R R30, SRZ ;  /* 0x00000000001e7805 */ /* 0x000fe2000001ff00 */
[----:B------:R-:W-:Y:S01]  /*1160*/  UIMAD.WIDE.U32 UR4, UR8, UR4, URZ ;  /* 0x00000004080472a5 */ /* 0x000fe2000f8e003f */
[----:B------:R-:W-:-:S02]  /*1170*/  CS2R R36, SRZ ;  /* 0x0000000000247805 */ /* 0x000fc4000001ff00 */
[----:B--2---:R-:W-:Y:S01]  /*1180*/  ISETP.NE.AND P0, PT, R0, 0x1, PT ;  /* 0x000000010000780c */ /* 0x004fe20003f05270 */
[C---:B------:R-:W-:Y:S01]  /*1190*/  VIADD R0, R104.reuse, 0x9f ;  /* 0x0000009f68007836 */ /* 0x040fe20000000000 */
[----:B------:R-:W-:Y:S01]  /*11a0*/  UMOV UR44, UR8 ;  /* 0x00000008002c7c82 */ /* 0x000fe20008000000 */
[----:B------:R-:W-:Y:S01]  /*11b0*/  @UP1 USHF.R.U32.HI UR44, URZ, UR6, UR5 ;  /* 0x000000063f2c1299 */ /* 0x000fe20008011605 */
[----:B------:R-:W-:Y:S02]  /*11c0*/  CS2R R34, SRZ ;  /* 0x0000000000227805 */ /* 0x000fe4000001ff00 */
[----:B------:R-:W-:Y:S02]  /*11d0*/  CS2R R40, SRZ ;  /* 0x0000000000287805 */ /* 0x000fe4000001ff00 */
[----:B------:R-:W-:Y:S01]  /*11e0*/  CS2R R38, SRZ ;  /* 0x0000000000267805 */ /* 0x000fe2000001ff00 */
[----:B------:R-:W-:Y:S01]  /*11f0*/  UIADD3 UR4, -UR44, URZ, URZ ;  /* 0x0000003f2c047290 */ /* 0x000fe2000fffe13f */
[----:B---3--:R-:W-:-:S02]  /*1200*/  IADD3 R3, R104, 0x11f, -R3 ;  /* 0x0000011f68037810 */ /* 0x008fc40007ffe803 */
[----:B------:R-:W-:Y:S02]  /*1210*/  CS2R R44, SRZ ;  /* 0x00000000002c7805 */ /* 0x000fe4000001ff00 */
[----:B------:R-:W-:Y:S01]  /*1220*/  CS2R R42, SRZ ;  /* 0x00000000002a7805 */ /* 0x000fe2000001ff00 */
[----:B------:R-:W-:Y:S01]  /*1230*/  UIMAD UR43, UR43, UR4, UR8 ;  /* 0x000000042b2b72a4 */ /* 0x000fe2000f8e0208 */
[----:B------:R-:W-:Y:S01]  /*1240*/  CS2R R48, SRZ ;  /* 0x0000000000307805 */ /* 0x000fe2000001ff00 */
[----:B------:R-:W-:Y:S01]  /*1250*/  VIADD R4, R3, UR42 ;  /* 0x0000002a03047c36 */ /* 0x000fe20008000000 */
[----:B------:R-:W1:Y:S01]  /*1260*/  @P0 LDC R7, c[0x0][0x42c] ;  /* 0x00010b00ff070b82 */ /* 0x000e620000000800 */
[----:B------:R-:W-:Y:S01]  /*1270*/  IMAD.HI R3, R0, 0x66666667, RZ ;  /* 0x6666666700037827 */ /* 0x000fe200078e02ff */
[----:B------:R-:W-:Y:S02]  /*1280*/  CS2R R46, SRZ ;  /* 0x00000000002e7805 */ /* 0x000fe4000001ff00 */
[----:B------:R-:W-:-:S02]  /*1290*/  CS2R R52, SRZ ;  /* 0x0000000000347805 */ /* 0x000fc4000001ff00 */
[----:B------:R-:W-:Y:S01]  /*12a0*/  CS2R R50, SRZ ;  /* 0x0000000000327805 */ /* 0x000fe2000001ff00 */
[----:B------:R-:W-:Y:S01]  /*12b0*/  IMAD.HI R5, R4, 0x66666667, RZ ;  /* 0x6666666704057827 */ /* 0x000fe200078e02ff */
[----:B------:R-:W-:Y:S02]  /*12c0*/  SHF.R.U32.HI R4, RZ, 0x1f, R3 ;  /* 0x0000001fff047819 */ /* 0x000fe40000011603 */
[----:B------:R-:W-:Y:S01]  /*12d0*/  CS2R R56, SRZ ;  /* 0x0000000000387805 */ /* 0x000fe2000001ff00 */
[----:B------:R-:W2:Y:S01]  /*12e0*/  @P0 LDC R9, c[0x0][0x430] ;  /* 0x00010c00ff090b82 */ /* 0x000ea20000000800 */
[----:B------:R-:W-:Y:S01]  /*12f0*/  IMAD.U32 R221, RZ, RZ, UR43 ;  /* 0x0000002bffdd7e24 */ /* 0x000fe2000f8e00ff */
[----:B------:R-:W-:Y:S02]  /*1300*/  SHF.R.U32.HI R6, RZ, 0x1f, R5 ;  /* 0x0000001fff067819 */ /* 0x000fe40000011605 */
[----:B------:R-:W-:Y:S02]  /*1310*/  CS2R R54, SRZ ;  /* 0x0000000000367805 */ /* 0x000fe4000001ff00 */
[----:B------:R-:W-:Y:S01]  /*1320*/  LEA.HI.SX32 R4, R3, R4, 0x1a ;  /* 0x0000000403047211 */ /* 0x000fe200078fd2ff */
[----:B------:R-:W-:Y:S01]  /*1330*/  IMAD.MOV.U32 R3, RZ, RZ, RZ ;  /* 0x000000ffff037224 */ /* 0x000fe200078e00ff */
[----:B------:R-:W-:-:S02]  /*1340*/  LEA.HI.SX32 R105, R5, R6, 0x1a ;  /* 0x0000000605697211 */ /* 0x000fc400078fd2ff */
[----:B------:R-:W-:Y:S02]  /*1350*/  CS2R R60, SRZ ;  /* 0x00000000003c7805 */ /* 0x000fe4000001ff00 */
[----:B------:R-:W-:Y:S02]  /*1360*/  CS2R R58, SRZ ;  /* 0x00000000003a7805 */ /* 0x000fe4000001ff00 */
[----:B------:R-:W-:Y:S02]  /*1370*/  CS2R R64, SRZ ;  /* 0x0000000000407805 */ /* 0x000fe4000001ff00 */
[----:B------:R-:W-:Y:S02]  /*1380*/  VIMNMX R105, R4, R105, PT ;  /* 0x0000006904697248 */ /* 0x000fe40003fe0100 */
[----:B------:R-:W-:Y:S02]  /*1390*/  CS2R R62, SRZ ;  /* 0x00000000003e7805 */ /* 0x000fe4000001ff00 */
[----:B------:R-:W-:-:S02]  /*13a0*/  CS2R R120, SRZ ;  /* 0x0000000000787805 */ /* 0x000fc4000001ff00 */
[----:B------:R-:W-:Y:S02]  /*13b0*/  CS2R R68, SRZ ;  /* 0x0000000000447805 */ /* 0x000fe4000001ff00 */
[----:B------:R-:W-:Y:S02]  /*13c0*/  ISETP.GE.AND P1, PT, R105, 0x1, PT ;  /* 0x000000016900780c */ /* 0x000fe40003f26270 */
[----:B------:R-:W-:Y:S01]  /*13d0*/  CS2R R122, SRZ ;  /* 0x00000000007a7805 */ /* 0x000fe2000001ff00 */
[----:B-1----:R-:W-:Y:S01]  /*13e0*/  @P0 IMAD.HI.U32 R0, R7, UR43, RZ ;  /* 0x0000002b07000c27 */ /* 0x002fe2000f8e00ff */
[----:B------:R-:W-:Y:S02]  /*13f0*/  CS2R R6, SRZ ;  /* 0x0000000000067805 */ /* 0x000fe4000001ff00 */
[----:B------:R-:W-:Y:S02]  /*1400*/  CS2R R72, SRZ ;  /* 0x0000000000487805 */ /* 0x000fe4000001ff00 */
[----:B------:R-:W-:-:S02]  /*1410*/  CS2R R124, SRZ ;  /* 0x00000000007c7805 */ /* 0x000fc4000001ff00 */
[----:B------:R-:W-:Y:S02]  /*1420*/  CS2R R76, SRZ ;  /* 0x00000000004c7805 */ /* 0x000fe4000001ff00 */
[----:B------:R-:W-:Y:S02]  /*1430*/  CS2R R126, SRZ ;  /* 0x00000000007e7805 */ /* 0x000fe4000001ff00 */
[----:B------:R-:W-:Y:S02]  /*1440*/  CS2R R80, SRZ ;  /* 0x0000000000507805 */ /* 0x000fe4000001ff00 */
[----:B------:R-:W-:Y:S02]  /*1450*/  CS2R R128, SRZ ;  /* 0x0000000000807805 */ /* 0x000fe4000001ff00 */
[----:B--2---:R-:W-:Y:S01]  /*1460*/  @P0 SHF.R.U32.HI R221, RZ, R9, R0 ;  /* 0x00000009ffdd0219 */ /* 0x004fe20000011600 */
[----:B------:R-:W-:Y:S01]  /*1470*/  IMAD.MOV.U32 R0, RZ, RZ, RZ ;  /* 0x000000ffff007224 */ /* 0x000fe200078e00ff */
[----:B------:R-:W-:-:S02]  /*1480*/  PLOP3.LUT P0, PT, PT, PT, PT, 0x80, 0x0 ;  /* 0x000000000000781c */ /* 0x000fc40003f0f070 */
        /* <DEDUP_REMOVED lines=42> */
.L_x_4640:
[----:B------:R-:W1:Y:S01]  /*1730*/  LDC.64 R12, c[0x0][0x990] ;  /* 0x00026400ff0c7b82 */ /* 0x000e620000000a00 */
[----:B------:R-:W-:Y:S01]  /*1740*/  IMAD.U32 R5, RZ, RZ, UR44 ;  /* 0x0000002cff057e24 */ /* 0x000fe2000f8e00ff */
[----:B------:R-:W-:-:S06]  /*1750*/  ULDC UR4, c[0x0][0x9d8] ;  /* 0x0002760000047ab9 */ /* 0x000fcc0000000800 */
[----:B------:R-:W2:Y:S01]  /*1760*/  LDC.64 R20, c[0x0][0x998] ;  /* 0x00026600ff147b82 */ /* 0x000ea20000000a00 */
[----:B-1----:R-:W-:-:S04]  /*1770*/  ISETP.NE.U32.AND P0, PT, R12, RZ, PT ;  /* 0x000000ff0c00720c */ /* 0x002fc80003f05070 */
[----:B------:R-:W-:Y:S02]  /*1780*/  ISETP.NE.AND.EX P0, PT, R13, RZ, PT, P0 ;  /* 0x000000ff0d00720c */ /* 0x000fe40003f05300 */
[----:B--2---:R-:W-:-:S04]  /*1790*/  ISETP.NE.U32.AND P1, PT, R20, RZ, PT ;  /* 0x000000ff1400720c */ /* 0x004fc80003f25070 */
[----:B------:R-:W-:-:S07]  /*17a0*/  ISETP.NE.AND.EX P1, PT, R21, RZ, PT, P1 ;  /* 0x000000ff1500720c */ /* 0x000fce0003f25310 */
[----:B------:R-:W1:Y:S01]  /*17b0*/  @P0 LDC.64 R8, c[0x0][0x9a8] ;  /* 0x00026a00ff080b82 */ /* 0x000e620000000a00 */
[----:B------:R-:W-:-:S07]  /*17c0*/  @P0 SHF.R.S32.HI R3, RZ, 0x1f, R5 ;  /* 0x0000001fff030819 */ /* 0x000fce0000011405 */
[----:B------:R-:W2:Y:S01]  /*17d0*/  @P1 LDC.64 R10, c[0x0][0x9b8] ;  /* 0x00026e00ff0a1b82 */ /* 0x000ea20000000a00 */
[----:B------:R-:W-:-:S07]  /*17e0*/  @P1 SHF.R.S32.HI R5, RZ, 0x1f, R5 ;  /* 0x0000001fff051819 */ /* 0x000fce0000011405 */
[----:B------:R-:W3:Y:S08]  /*17f0*/  @P1 LDC.64 R24, c[0x0][0x9c0] ;  /* 0x00027000ff181b82 */ /* 0x000ef00000000a00 */
[----:B------:R-:W4:Y:S01]  /*1800*/  @P0 LDC.64 R14, c[0x0][0x9b0] ;  /* 0x00026c00ff0e0b82 */ /* 0x000f220000000a00 */
[----:B-1----:R-:W-:Y:S01]  /*1810*/  @P0 IMAD R0, R3, R8, RZ ;  /* 0x0000000803000224 */ /* 0x002fe200078e02ff */
[----:B------:R-:W-:-:S03]  /*1820*/  @P0 SHF.R.S32.HI R3, RZ, 0x1f, R221 ;  /* 0x0000001fff030819 */ /* 0x000fc600000114dd */
[----:B------:R-:W-:Y:S02]  /*1830*/  @P0 IMAD R9, R9, UR44, R0 ;  /* 0x0000002c09090c24 */ /* 0x000fe4000f8e0200 */
[----:B--2---:R-:W-:Y:S02]  /*1840*/  @P1 IMAD R6, R5, R10, RZ ;  /* 0x0000000a05061224 */ /* 0x004fe400078e02ff */
[----:B------:R-:W-:-:S04]  /*1850*/  @P0 IMAD.WIDE.U32 R4, R8, UR44, RZ ;  /* 0x0000002c08040c25 */ /* 0x000fc8000f8e00ff */
[----:B------:R-:W-:Y:S01]  /*1860*/  @P0 IMAD.IADD R5, R5, 0x1, R9 ;  /* 0x0000000105050824 */ /* 0x000fe200078e0209 */
[----:B------:R-:W-:Y:S01]  /*1870*/  @P1 SHF.R.S32.HI R9, RZ, 0x1f, R221 ;  /* 0x0000001fff091819 */ /* 0x000fe200000114dd */
[----:B------:R-:W-:Y:S02]  /*1880*/  @P1 IMAD R11, R11, UR44, R6 ;  /* 0x0000002c0b0b1c24 */ /* 0x000fe4000f8e0206 */
[----:B------:R-:W-:-:S04]  /*1890*/  @P1 IMAD.WIDE.U32 R6, R10, UR44, RZ ;  /* 0x0000002c0a061c25 */ /* 0x000fc8000f8e00ff */
[----:B---3--:R-:W-:Y:S02]  /*18a0*/  @P1 IMAD R8, R9, R24, RZ ;  /* 0x0000001809081224 */ /* 0x008fe400078e02ff */
[-C--:B----4-:R-:W-:Y:S02]  /*18b0*/  @P0 IMAD R0, R3, R14.reuse, RZ ;  /* 0x0000000e03000224 */ /* 0x090fe400078e02ff */
[----:B------:R-:W-:Y:S02]  /*18c0*/  @P1 IMAD.IADD R7, R7, 0x1, R11 ;  /* 0x0000000107071824 */ /* 0x000fe400078e020b */
[C---:B------:R-:W-:Y:S02]  /*18d0*/  @P1 IMAD R11, R221.reuse, R25, R8 ;  /* 0x00000019dd0b1224 */ /* 0x040fe400078e0208 */
[C---:B------:R-:W-:Y:S02]  /*18e0*/  @P0 IMAD R3, R221.reuse, R15, R0 ;  /* 0x0000000fdd030224 */ /* 0x040fe400078e0200 */
[----:B------:R-:W-:-:S04]  /*18f0*/  @P0 IMAD.WIDE.U32 R4, R221, R14, R4 ;  /* 0x0000000edd040225 */ /* 0x000fc800078e0004 */
[----:B------:R-:W-:Y:S01]  /*1900*/  @P1 IMAD.WIDE.U32 R8, R221, R24, R6 ;  /* 0x00000018dd081225 */ /* 0x000fe200078e0006 */
[----:B------:R-:W-:-:S03]  /*1910*/  @P0 LEA R6, P2, R4, R12, 0x2 ;  /* 0x0000000c04060211 */ /* 0x000fc600078410ff */
[----:B------:R-:W-:Y:S01]  /*1920*/  @P0 IMAD.IADD R3, R5, 0x1, R3 ;  /* 0x0000000105030824 */ /* 0x000fe200078e0203 */
[----:B------:R-:W-:Y:S01]  /*1930*/  @P1 LEA R10, P3, R8, R20, 0x2 ;  /* 0x00000014080a1211 */ /* 0x000fe200078610ff */
[----:B------:R-:W-:-:S03]  /*1940*/  @P1 IMAD.IADD R0, R9, 0x1, R11 ;  /* 0x0000000109001824 */ /* 0x000fc600078e020b */
[----:B------:R-:W-:Y:S01]  /*1950*/  @P0 LEA.HI.X R7, R4, R13, R3, 0x2, P2 ;  /* 0x0000000d04070211 */ /* 0x000fe200010f1403 */
[----:B------:R-:W-:Y:S01]  /*1960*/  IMAD.MOV.U32 R3, RZ, RZ, 0x3f800000 ;  /* 0x3f800000ff037424 */ /* 0x000fe200078e00ff */
[----:B------:R-:W-:Y:S01]  /*1970*/  @P1 LEA.HI.X R11, R8, R21, R0, 0x2, P3 ;  /* 0x00000015080b1211 */ /* 0x000fe200018f1400 */
[----:B------:R-:W-:-:S04]  /*1980*/  IMAD.MOV.U32 R0, RZ, RZ, 0x3f800000 ;  /* 0x3f800000ff007424 */ /* 0x000fc800078e00ff */
[----:B------:R-:W2:Y:S04]  /*1990*/  @P0 LDG.E R3, desc[UR46][R6.64] ;  /* 0x0000002e06030981 */ /* 0x000ea8000c1e1900 */
[----:B------:R-:W2:Y:S01]  /*19a0*/  @P1 LDG.E R0, desc[UR46][R10.64] ;  /* 0x0000002e0a001981 */ /* 0x000ea2000c1e1900 */
[----:B------:R-:W-:Y:S02]  /*19b0*/  LEA.HI R4, R224, R224, RZ, 0x1 ;  /* 0x000000e0e0047211 */ /* 0x000fe400078f08ff */
[----:B------:R-:W-:Y:S02]  /*19c0*/  ISETP.NE.AND P1, PT, R18, 0x3, PT ;  /* 0x000000031200780c */ /* 0x000fe40003f25270 */
[----:B------:R-:W-:-:S05]  /*19d0*/  LOP3.LUT R5, R4, 0xfffffffe, RZ, 0xc0, !PT ;  /* 0xfffffffe04057812 */ /* 0x000fca00078ec0ff */
[----:B------:R-:W-:-:S05]  /*19e0*/  IMAD.IADD R4, R224, 0x1, -R5 ;  /* 0x00000001e0047824 */ /* 0x000fca00078e0a05 */
[----:B------:R-:W-:-:S04]  /*19f0*/  SHF.L.U32 R4, R4, 0x1f, RZ ;  /* 0x0000001f04047819 */ /* 0x000fc800000006ff */
[----:B------:R-:W1:Y:S01]  /*1a00*/  SYNCS.PHASECHK.TRANS64.TRYWAIT P0, [UR37+0x33400], R4 ;  /* 0x03340004ff0075a7 */ /* 0x000e620008000165 */
[----:B--2---:R-:W-:-:S04]  /*1a10*/  FMUL.FTZ R0, R3, R0 ;  /* 0x0000000003007220 */ /* 0x004fc80000410000 */
[----:B------:R-:W-:Y:S01]  /*1a20*/  FMUL.FTZ R0, R0, UR4 ;  /* 0x0000000400007c20 */ /* 0x000fe20008410000 */
[----:B-1----:R-:W-:Y:S06]  /*1a30*/  @!P0 BRA `(.L_x_4641) ;  /* 0x00000130002c8947 */ /* 0x002fec0003800000 */
.L_x_4760:
[----:B------:R-:W-:Y:S05]  /*1a40*/  @!P1 BRA `(.L_x_4642) ;  /* 0x0000000000049947 */ /* 0x000fea0003800000 */
[----:B------:R-:W-:Y:S01]  /*1a50*/  BPT.TRAP 0x1 ;  /* 0x000000040000795c */ /* 0x000fe20000300000 */
.L_x_4642:
[----:B-1----:R-:W-:Y:S01]  /*1a60*/  IMAD.U32 R3, RZ, RZ, UR48 ;  /* 0x00000030ff037e24 */ /* 0x002fe2000f8e00ff */
[----:B------:R-:W-:-:S04]  /*1a70*/  SHF.L.U32 R4, R2, 0x1f, RZ ;  /* 0x0000001f02047819 */ /* 0x000fc800000006ff */
[----:B------:R-:W-:-:S04]  /*1a80*/  LEA R3, R3, UR37, 0x3 ;  /* 0x0000002503037c11 */ /* 0x000fc8000f8e18ff */
[----:B------:R1:W2:Y:S01]  /*1a90*/  SYNCS.PHASECHK.TRANS64.TRYWAIT P2, [R3+URZ+0x33430], R4 ;  /* 0x03343004030075a7 */ /* 0x0002a2000804017f */
[----:B------:R-:W-:Y:S05]  /*1aa0*/  @!P1 BRA `(.L_x_4643) ;  /* 0x0000000000049947 */ /* 0x000fea0003800000 */
[----:B------:R-:W-:Y:S01]  /*1ab0*/  BPT.TRAP 0x1 ;  /* 0x000000040000795c */ /* 0x000fe20000300000 */
.L_x_4643:
[----:B------:R-:W3:Y:S01]  /*1ac0*/  S2R R5, SR_TID.X ;  /* 0x0000000000057919 */ /* 0x000ee20000002100 */
[----:B------:R-:W-:Y:S01]  /*1ad0*/  IMAD.MOV.U32 R119, RZ, RZ, RZ ;  /* 0x000000ffff777224 */ /* 0x000fe200078e00ff */
[----:B---3--:R-:W-:Y:S01]  /*1ae0*/  LOP3.LUT P0, RZ, R5, 0x7f, RZ, 0xc0, !PT ;  /* 0x0000007f05ff7812 */ /* 0x008fe2000780c0ff */
[----:B--2---:R-:W-:-:S12]  /*1af0*/  @P2 BRA `(.L_x_4644) ;  /* 0x0000000000082947 */ /* 0x004fd80003800000 */
[----:B------:R-:W2:Y:S02]  /*1b00*/  SYNCS.PHASECHK.TRANS64.TRYWAIT P2, [R3+URZ+0x33430], R4 ;  /* 0x03343004030075a7 */ /* 0x000ea4000804017f */
[----:B--2---:R-:W-:Y:S05]  /*1b10*/  @!P2 BRA `(.L_x_4645) ;  /* 0x00000130000ca947 */ /* 0x004fea0003800000 */
.L_x_4644:
[----:B------:R-:W-:Y:S05]  /*1b20*/  WARPSYNC.ALL ;  /* 0x0000000000007948 */ /* 0x000fea0003800000 */
[----:B------:R-:W-:Y:S01]  /*1b30*/  UIADD3 UR4, UR37, 0x24200, URZ ;  /* 0x0002420025047890 */ /* 0x000fe2000fffe03f */
[----:B------:R-:W-:Y:S01]  /*1b40*/  WARPGROUP.ARRIVE ;  /* 0x00000000000079c5 */ /* 0x000fe20000000000 */
[----:B------:R-:W-:Y:S01]  /*1b50*/  ULOP3.LUT UR24, UR41, 0x10000, URZ, 0xfc, !UPT ;  /* 0x0001000029187892 */ /* 0x000fe2000f8efc3f */
[----:B-12---:R-:W-:Y:S01]  /*1b60*/  @!P0 VIADD R3, R3, 0x33440 ;  /* 0x0003344003038836 */ /* 0x006fe20000000000 */
[----:B------:R-:W-:Y:S01]  /*1b70*/  USHF.R.U32.HI UR4, URZ, 0x4, UR4 ;  /* 0x000000043f047899 */ /* 0x000fe20008011604 */
[----:B------:R-:W-:Y:S01]  /*1b80*/  IMAD.MOV.U32 R118, RZ, RZ, R119 ;  /* 0x000000ffff767224 */ /* 0x000fe200078e0077 */
[----:B------:R-:W-:Y:S01]  /*1b90*/  UMOV UR25, 0x80000020 ;  /* 0x8000002000197882 */ /* 0x000fe20000000000 */
[----:B------:R-:W-:Y:S01]  /*1ba0*/  UMOV UR27, 0x80000020 ;  /* 0x80000020001b7882 */ /* 0x000fe20000000000 */
[----:B------:R-:W-:Y:S01]  /*1bb0*/  ULOP3.LUT UR4, UR4, 0x3fff, URZ, 0xc0, !UPT ;  /* 0x00003fff04047892 */ /* 0x000fe2000f8ec03f */
[----:B------:R-:W-:Y:S01]  /*1bc0*/  @!P0 PRMT R3, RZ, 0x654, R3 ;  /* 0x00000654ff038816 */ /* 0x000fe20000000003 */
[----:B------:R-:W-:Y:S01]  /*1bd0*/  UMOV UR5, UR25 ;  /* 0x0000001900057c82 */ /* 0x000fe20008000000 */
[----:B------:R-:W-:Y:S01]  /*1be0*/  UMOV UR7, 0x80000020 ;  /* 0x8000002000077882 */ /* 0x000fe20000000000 */
[----:B------:R-:W-:Y:S01]  /*1bf0*/  ULOP3.LUT UR40, UR4, 0x10000, URZ, 0xfc, !UPT ;  /* 0x0001000004287892 */ /* 0x000fe2000f8efc3f */
[--C-:B------:R-:W-:Y:S01]  /*1c00*/  IMAD.MOV.U32 R116, RZ, RZ, R119.reuse ;  /* 0x000000ffff747224 */ /* 0x100fe200078e0077 */
[----:B------:R-:W-:Y:S01]  /*1c10*/  UMOV UR8, UR24 ;  /* 0x0000001800087c82 */ /* 0x000fe20008000000 */
[----:B------:R-:W-:Y:S01]  /*1c20*/  UMOV UR4, UR24 ;  /* 0x0000001800047c82 */ /* 0x000fe20008000000 */
[----:B------:R-:W-:Y:S01]  /*1c30*/  UIMAD UR26, UR48, 0x780, UR40 ;  /* 0x00000780301a78a4 */ /* 0x000fe2000f8e0228 */
[--C-:B------:R-:W-:Y:S01]  /*1c40*/  IMAD.MOV.U32 R114, RZ, RZ, R119.reuse ;  /* 0x000000ffff727224 */ /* 0x100fe200078e0077 */
[----:B------:R-:W-:Y:S01]  /*1c50*/  UMOV UR9, UR25 ;  /* 0x0000001900097c82 */ /* 0x000fe20008000000 */
[----:B------:R-:W-:Y:S01]  /*1c60*/  UMOV UR11, 0x80000020 ;  /* 0x80000020000b7882 */ /* 0x000fe20000000000 */
[----:B------:R-:W-:Y:S01]  /*1c70*/  UIADD3 UR6, UR26, 0x80, URZ ;  /* 0x000000801a067890 */ /* 0x000fe2000fffe03f */
[--C-:B------:R-:W-:Y:S01]  /*1c80*/  IMAD.MOV.U32 R112, RZ, RZ, R119.reuse ;  /* 0x000000ffff707224 */ /* 0x100fe200078e0077 */
[----:B------:R-:W-:Y:S01]  /*1c90*/  UIADD3 UR10, UR26, 0x100, URZ ;  /* 0x000001001a0a7890 */ /* 0x000fe2000fffe03f */
[----:B------:R-:W-:Y:S01]  /*1ca0*/  IMAD.MOV.U32 R110, RZ, RZ, R119 ;  /* 0x000000ffff6e7224 */ /* 0x000fe200078e0077 */
[----:B------:R-:W-:-:S02]  /*1cb0*/  UIADD3 UR14, UR26, 0x180, URZ ;  /* 0x000001801a0e7890 */ /* 0x000fc4000fffe03f */
[----:B------:R-:W-:Y:S01]  /*1cc0*/  QGMMA.64x32x32.F32.E4M3.E4M3 R88, gdesc[UR24], RZ, !UPT, gsb0 ;  /* 0x00600000185879f3 */ /* 0x000fe2000c0008ff */
[----:B------:R-:W-:Y:S01]  /*1cd0*/  UMOV UR12, UR24 ;  /* 0x00000018000c7c82 */ /* 0x000fe20008000000 */
[----:B------:R-:W-:Y:S01]  /*1ce0*/  UMOV UR13, UR25 ;  /* 0x00000019000d7c82 */ /* 0x000fe20008000000 */
[----:B------:R-:W-:Y:S01]  /*1cf0*/  UMOV UR15, 0x80000020 ;  /* 0x80000020000f7882 */ /* 0x000fe20000000000 */
[----:B------:R-:W-:Y:S01]  /*1d00*/  UIADD3 UR16, UR24, 0x2, URZ ;  /* 0x0000000218107890 */ /* 0x000fe2000fffe03f */
[--C-:B------:R-:W-:Y:S01]  /*1d10*/  IMAD.MOV.U32 R108, RZ, RZ, R119.reuse ;  /* 0x000000ffff6c7224 */ /* 0x100fe200078e0077 */
[----:B------:R-:W-:Y:S01]  /*1d20*/  UIADD3 UR18, UR26, 0x400, URZ ;  /* 0x000004001a127890 */ /* 0x000fe2000fffe03f */
[----:B------:R-:W-:Y:S01]  /*1d30*/  IMAD.MOV.U32 R106, RZ, RZ, R119 ;  /* 0x000000ffff6a7224 */ /* 0x000fe200078e0077 */
[----:B------:R-:W-:Y:S01]  /*1d40*/  UMOV UR19, 0x80000020 ;  /* 0x8000002000137882 */ /* 0x000fe20000000000 */
[----:B------:R-:W-:Y:S01]  /*1d50*/  UIADD3 UR22, UR26, 0x402, URZ ;  /* 0x000004021a167890 */ /* 0x000fe2000fffe03f */
        /* <DEDUP_REMOVED lines=24> */
[----:B------:R-:W-:Y:S01]  /*1ee0*/  UMOV UR4, UR16 ;  /* 0x0000001000047c82 */ /* 0x000fe20008000000 */
[----:B------:R-:W-:Y:S01]  /*1ef0*/  UMOV UR5, 0x80000020 ;  /* 0x8000002000057882 */ /* 0x000fe20000000000 */
[----:B------:R-:W-:Y:S01]  /*1f00*/  UMOV UR6, UR8 ;  /* 0x0000000800067c82 */ /* 0x000fe20008000000 */
[----:B------:R-:W-:Y:S01]  /*1f10*/  UMOV UR7, 0x80000020 ;  /* 0x8000002000077882 */ /* 0x000fe20000000000 */
[----:B------:R-:W-:Y:S01]  /*1f20*/  UMOV UR8, UR4 ;  /* 0x0000000400087c82 */ /* 0x000fe20008000000 */
[----:B------:R-:W-:Y:S01]  /*1f30*/  UMOV UR9, UR5 ;  /* 0x0000000500097c82 */ /* 0x000fe20008000000 */
[----:B------:R-:W-:Y:S01]  /*1f40*/  UMOV UR12, UR4 ;  /* 0x00000004000c7c82 */ /* 0x000fe20008000000 */
[----:B------:R-:W-:Y:S01]  /*1f50*/  UMOV UR13, UR5 ;  /* 0x00000005000d7c82 */ /* 0x000fe20008000000 */
[----:B------:R-:W-:Y:S01]  /*1f60*/  UIADD3 UR16, UR24, 0x200, URZ ;  /* 0x0000020018107890 */ /* 0x000fe2000fffe03f */
[----:B------:R-:W-:-:S02]  /*1f70*/  WARPGROUP.DEPBAR.LE gsb0, 0x0 ;  /* 0x00008000000079c5 */ /* 0x000fc40000010000 */
        /* <DEDUP_REMOVED lines=106> */
[----:B------:R-:W-:Y:S02]  /*2620*/  ULDC UR6, c[0x0][0x988] ;  /* 0x0002620000067ab9 */ /* 0x000fe40000000800 */
[----:B------:R-:W-:Y:S01]  /*2630*/  IMAD.U32 R120, RZ, RZ, UR6 ;  /* 0x00000006ff787e24 */ /* 0x000fe2000f8e00ff */
        /* <DEDUP_REMOVED lines=20> */
[----:B------:R-:W1:Y:S01]  /*2780*/  MUFU.TANH R88, R88 ;  /* 0x0000005800587308 */ /* 0x000e620000002400 */
        /* <DEDUP_REMOVED lines=13> */
[----:B------:R-:W-:-:S02]  /*2860*/  IMAD.MOV.U32 R102, RZ, RZ, R119 ;  /* 0x000000ffff667224 */ /* 0x000fc400078e0077 */
[----:B------:R-:W2:Y:S01]  /*2870*/  MUFU.TANH R92, R92 ;  /* 0x0000005c005c7308 */ /* 0x000ea20000002400 */
[--C-:B------:R-:W-:Y:S02]  /*2880*/  IMAD.MOV.U32 R98, RZ, RZ, R119.reuse ;  /* 0x000000ffff627224 */ /* 0x100fe400078e0077 */
[----:B------:R-:W-:-:S05]  /*2890*/  IMAD.MOV.U32 R94, RZ, RZ, R119 ;  /* 0x000000ffff5e7224 */ /* 0x000fca00078e0077 */
[----:B------:R-:W3:Y:S08]  /*28a0*/  MUFU.TANH R93, R93 ;  /* 0x0000005d005d7308 */ /* 0x000ef00000002400 */
[----:B------:R-:W4:Y:S08]  /*28b0*/  MUFU.TANH R96, R96 ;  /* 0x0000006000607308 */ /* 0x000f300000002400 */
[----:B------:R-:W5:Y:S08]  /*28c0*/  MUFU.TANH R97, R97 ;  /* 0x0000006100617308 */ /* 0x000f700000002400 */
[----:B------:R-:W5:Y:S08]  /*28d0*/  MUFU.TANH R100, R100 ;  /* 0x0000006400647308 */ /* 0x000f700000002400 */
[----:B------:R-:W5:Y:S01]  /*28e0*/  MUFU.TANH R101, R101 ;  /* 0x0000006500657308 */ /* 0x000f620000002400 */
[----:B------:R-:W-:-:S02]  /*28f0*/  WARPGROUP.DEPBAR.LE gsb0, 0x0 ;  /* 0x00008000000079c5 */ /* 0x000fc40000010000 */
        /* <DEDUP_REMOVED lines=19> */
[----:B------:R-:W-:-:S05]  /*2a30*/  FMUL.FTZ R85, R0, R85 ;  /* 0x0000005500557220 */ /* 0x000fca0000410000 */
[----:B------:R2:W5:Y:S01]  /*2a40*/  MUFU.TANH R115, R73 ;  /* 0x0000004900737308 */ /* 0x0005620000002400 */
[----:B-1----:R-:W-:-:S07]  /*2a50*/  FMUL.FTZ R72, R0, R83 ;  /* 0x0000005300487220 */ /* 0x002fce0000410000 */
[----:B------:R-:W1:Y:S01]  /*2a60*/  MUFU.TANH R76, R76 ;  /* 0x0000004c004c7308 */ /* 0x000e620000002400 */
[----:B--2---:R-:W-:-:S07]  /*2a70*/  FMUL.FTZ R73, R0, R86 ;  /* 0x0000005600497220 */ /* 0x004fce0000410000 */
[----:B------:R-:W2:Y:S08]  /*2a80*/  MUFU.TANH R80, R80 ;  /* 0x0000005000507308 */ /* 0x000eb00000002400 */
[----:B------:R-:W2:Y:S08]  /*2a90*/  MUFU.TANH R81, R81 ;  /* 0x0000005100517308 */ /* 0x000eb00000002400 */
[----:B------:R-:W2:Y:S08]  /*2aa0*/  MUFU.TANH R84, R84 ;  /* 0x0000005400547308 */ /* 0x000eb00000002400 */
[----:B------:R-:W2:Y:S01]  /*2ab0*/  MUFU.TANH R83, R85 ;  /* 0x0000005500537308 */ /* 0x000ea20000002400 */
[----:B------:R-:W-:-:S02]  /*2ac0*/  WARPGROUP.DEPBAR.LE gsb0, 0x0 ;  /* 0x00008000000079c5 */ /* 0x000fc40000010000 */
[C---:B------:R-:W-:Y:S01]  /*2ad0*/  FMUL.FTZ R5, R0.reuse, R56 ;  /* 0x0000003800057220 */ /* 0x040fe20000410000 */
[----:B------:R-:W-:Y:S01]  /*2ae0*/  WARPGROUP.ARRIVE ;  /* 0x00000000000079c5 */ /* 0x000fe20000000000 */
[C---:B------:R-:W-:Y:S01]  /*2af0*/  FMUL.FTZ R56, R0.reuse, R58 ;  /* 0x0000003a00387220 */ /* 0x040fe20000410000 */
[C---:B------:R-:W-:Y:S02]  /*2b00*/  FMUL.FTZ R60, R0.reuse, R60 ;  /* 0x0000003c003c7220 */ /* 0x040fe40000410000 */
[----:B------:R3:W2:Y:S01]  /*2b10*/  MUFU.TANH R75, R5 ;  /* 0x00000005004b7308 */ /* 0x0006a20000002400 */
[C---:B------:R-:W-:Y:S01]  /*2b20*/  FMUL.FTZ R58, R0.reuse, R62 ;  /* 0x0000003e003a7220 */ /* 0x040fe20000410000 */
[----:B------:R-:W-:Y:S01]  /*2b30*/  IMAD R62, R105, -0xa0, R104 ;  /* 0xffffff60693e7824 */ /* 0x000fe200078e0268 */
[----:B------:R-:W-:Y:S01]  /*2b40*/  QGMMA.64x32x32.F32.E4M3.E4M3 R40, gdesc[UR20], R40, gsb0 ;  /* 0x00600000142879f3 */ /* 0x000fe20008000828 */
[C---:B------:R-:W-:Y:S01]  /*2b50*/  FMUL.FTZ R64, R0.reuse, R64 ;  /* 0x0000004000407220 */ /* 0x040fe20000410000 */
[C---:B------:R-:W-:Y:S01]  /*2b60*/  FMUL.FTZ R77, R0.reuse, R57 ;  /* 0x00000039004d7220 */ /* 0x040fe20000410000 */
[C---:B------:R-:W-:Y:S01]  /*2b70*/  FMUL.FTZ R61, R0.reuse, R61 ;  /* 0x0000003d003d7220 */ /* 0x040fe20000410000 */
[C---:B------:R-:W-:Y:S01]  /*2b80*/  FMUL.FTZ R68, R0.reuse, R68 ;  /* 0x0000004400447220 */ /* 0x040fe20000410000 */
[----:B------:R4:W-:Y:S01]  /*2b90*/  MUFU.TANH R78, R60 ;  /* 0x0000003c004e7308 */ /* 0x0009e20000002400 */
[----:B---3--:R-:W3:Y:S01]  /*2ba0*/  LDC R5, c[0x0][0x288] ;  /* 0x0000a200ff057b82 */ /* 0x008ee20000000800 */
[----:B------:R-:W-:Y:S01]  /*2bb0*/  UIADD3 UR22, UR26, 0x702, URZ ;  /* 0x000007021a167890 */ /* 0x000fe2000fffe03f */
[C---:B------:R-:W-:Y:S01]  /*2bc0*/  FMUL.FTZ R65, R0.reuse, R65 ;  /* 0x0000004100417220 */ /* 0x040fe20000410000 */
[----:B------:R-:W-:Y:S01]  /*2bd0*/  UMOV UR23, 0x80000020 ;  /* 0x8000002000177882 */ /* 0x000fe20000000000 */
[C---:B------:R-:W-:Y:S01]  /*2be0*/  FMUL.FTZ R69, R0.reuse, R69 ;  /* 0x0000004500457220 */ /* 0x040fe20000410000 */
[C---:B------:R-:W-:Y:S01]  /*2bf0*/  FMUL.FTZ R57, R0.reuse, R59 ;  /* 0x0000003b00397220 */ /* 0x040fe20000410000 */
[C---:B------:R-:W-:Y:S01]  /*2c00*/  FMUL.FTZ R59, R0.reuse, R63 ;  /* 0x0000003f003b7220 */ /* 0x040fe20000410000 */
[----:B------:R5:W-:Y:S01]  /*2c10*/  MUFU.TANH R82, R64 ;  /* 0x0000004000527308 */ /* 0x000be20000002400 */
[C---:B----4-:R-:W-:Y:S01]  /*2c20*/  FMUL.FTZ R60, R0.reuse, R66 ;  /* 0x00000042003c7220 */ /* 0x050fe20000410000 */
[----:B------:R-:W-:-:S06]  /*2c30*/  FMUL.FTZ R63, R0, R71 ;  /* 0x00000047003f7220 */ /* 0x000fcc0000410000 */
[----:B------:R4:W2:Y:S01]  /*2c40*/  MUFU.TANH R87, R77 ;  /* 0x0000004d00577308 */ /* 0x0008a20000002400 */
[----:B-----5:R-:W-:-:S04]  /*2c50*/  VIADD R64, R62, 0xa0 ;  /* 0x000000a03e407836 */ /* 0x020fc80000000000 */
[----:B------:R-:W-:-:S03]  /*2c60*/  IMAD R64, R19, -0x2, R64 ;  /* 0xfffffffe13407824 */ /* 0x000fc600078e0240 */
[----:B------:R5:W2:Y:S01]  /*2c70*/  MUFU.TANH R79, R61 ;  /* 0x0000003d004f7308 */ /* 0x000aa20000002400 */
[C---:B---3--:R-:W-:Y:S01]  /*2c80*/  IADD3 R66, -R5.reuse, 0xa1, R62 ;  /* 0x000000a105427810 */ /* 0x048fe20007ffe13e */
[----:B------:R-:W-:Y:S01]  /*2c90*/  FMUL.FTZ R62, R0, R70 ;  /* 0x00000046003e7220 */ /* 0x000fe20000410000 */
[----:B------:R-:W-:Y:S01]  /*2ca0*/  IADD3 R5, -R5, UR42, R104 ;  /* 0x0000002a05057c10 */ /* 0x000fe2000fffe168 */
[----:B------:R-:W-:Y:S02]  /*2cb0*/  IMAD.MOV.U32 R104, RZ, RZ, R119 ;  /* 0x000000ffff687224 */ /* 0x000fe400078e0077 */
[----:B----4-:R-:W-:Y:S02]  /*2cc0*/  IMAD R77, R19, -0x2, R66 ;  /* 0xfffffffe134d7824 */ /* 0x010fe400078e0242 */
[----:B------:R-:W-:Y:S02]  /*2cd0*/  VIADD R66, R220, UR42 ;  /* 0x0000002adc427c36 */ /* 0x000fe40008000000 */
[----:B-----5:R-:W-:Y:S01]  /*2ce0*/  FMUL.FTZ R61, R0, R67 ;  /* 0x00000043003d7220 */ /* 0x020fe20000410000 */
[----:B------:R-:W3:Y:S01]  /*2cf0*/  MUFU.TANH R65, R65 ;  /* 0x0000004100417308 */ /* 0x000ee20000002400 */
[----:B------:R-:W-:Y:S01]  /*2d00*/  IMAD.HI R5, R5, 0x66666667, RZ ;  /* 0x6666666705057827 */ /* 0x000fe200078e02ff */
[----:B------:R-:W-:-:S02]  /*2d10*/  VIADDMNMX R90, R66, R77, R64, PT ;  /* 0x0000004d425a7246 */ /* 0x000fc40003800140 */
[----:B------:R-:W-:Y:S02]  /*2d20*/  IADD3 R77, R77, 0x8, R66 ;  /* 0x000000084d4d7810 */ /* 0x000fe40007ffe042 */
[C---:B------:R-:W-:Y:S02]  /*2d30*/  ISETP.GT.AND P6, PT, R90.reuse, RZ, PT ;  /* 0x000000ff5a00720c */ /* 0x040fe40003fc4270 */
[----:B------:R4:W5:Y:S01]  /*2d40*/  MUFU.TANH R67, R68 ;  /* 0x0000004400437308 */ /* 0x0009620000002400 */
[C---:B------:R-:W-:Y:S02]  /*2d50*/  ISETP.GT.AND P2, PT, R90.reuse, 0x1, PT ;  /* 0x000000015a00780c */ /* 0x040fe40003f44270 */
[----:B------:R-:W-:Y:S02]  /*2d60*/  ISETP.GT.AND P3, PT, R90, 0x8, PT ;  /* 0x000000085a00780c */ /* 0x000fe40003f64270 */
[----:B------:R-:W-:Y:S02]  /*2d70*/  FSEL R111, R88, -INF , P6 ;  /* 0xff800000586f7808 */ /* 0x000fe40003000000 */
[----:B------:R-:W-:Y:S01]  /*2d80*/  FSEL R117, R92, -INF , P3 ;  /* 0xff8000005c757808 */ /* 0x000fe20001800000 */
[----:B------:R-:W5:Y:S01]  /*2d90*/  MUFU.TANH R86, R69 ;  /* 0x0000004500567308 */ /* 0x000f620000002400 */
[----:B----4-:R-:W-:-:S02]  /*2da0*/  FSEL R68, R89, -INF , P2 ;  /* 0xff80000059447808 */ /* 0x010fc40001000000 */
[C---:B------:R-:W-:Y:S02]  /*2db0*/  ISETP.GT.AND P4, PT, R90.reuse, 0x9, PT ;  /* 0x000000095a00780c */ /* 0x040fe40003f84270 */
[----:B------:R-:W-:Y:S01]  /*2dc0*/  FMNMX.FTZ R92, R111, R68, !PT ;  /* 0x000000446f5c7209 */ /* 0x000fe20007810000 */
[----:B------:R-:W-:Y:S02]  /*2dd0*/  WARPGROUP.DEPBAR.LE gsb0, 0x0 ;  /* 0x00008000000079c5 */ /* 0x000fe40000010000 */
[----:B------:R-:W-:Y:S01]  /*2de0*/  ISETP.GT.AND P5, PT, R90, 0x10, PT ;  /* 0x000000105a00780c */ /* 0x000fe20003fa4270 */
[----:B------:R-:W-:Y:S01]  /*2df0*/  WARPGROUP.ARRIVE ;  /* 0x00000000000079c5 */ /* 0x000fe20000000000 */
[----:B------:R-:W-:Y:S01]  /*2e00*/  FSEL R123, R93, -INF , P4 ;  /* 0xff8000005d7b7808 */ /* 0x000fe20002000000 */
[C---:B------:R-:W-:Y:S01]  /*2e10*/  FMUL.FTZ R40, R0.reuse, R40 ;  /* 0x0000002800287220 */ /* 0x040fe20000410000 */
[----:B------:R-:W-:Y:S01]  /*2e20*/  FMNMX.FTZ R92, R117, R92, !PT ;  /* 0x0000005c755c7209 */ /* 0x000fe20007810000 */
[----:B------:R-:W-:Y:S01]  /*2e30*/  FMUL.FTZ R41, R0, R41 ;  /* 0x0000002900297220 */ /* 0x000fe20000410000 */
[----:B------:R-:W-:Y:S01]  /*2e40*/  ISETP.GT.AND P6, PT, R90, 0x11, PT ;  /* 0x000000115a00780c */ /* 0x000fe20003fc4270 */
[----:B------:R-:W-:Y:S01]  /*2e50*/  QGMMA.64x32x32.F32.E4M3.E4M3 R24, gdesc[UR20], R24, gsb0 ;  /* 0x00600000141879f3 */ /* 0x000fe20008000818 */
[----:B------:R-:W-:Y:S01]  /*2e60*/  FSEL R127, R96, -INF , P5 ;  /* 0xff800000607f7808 */ /* 0x000fe20002800000 */
[----:B------:R4:W5:Y:S01]  /*2e70*/  MUFU.TANH R70, R40 ;  /* 0x0000002800467308 */ /* 0x0009620000002400 */
[----:B------:R-:W-:Y:S01]  /*2e80*/  FMNMX.FTZ R92, R123, R92, !PT ;  /* 0x0000005c7b5c7209 */ /* 0x000fe20007810000 */
[----:B------:R-:W-:Y:S01]  /*2e90*/  FMUL.FTZ R44, R0, R44 ;  /* 0x0000002c002c7220 */ /* 0x000fe20000410000 */
[----:B------:R-:W-:Y:S01]  /*2ea0*/  ISETP.GT.AND P2, PT, R90, 0x18, PT ;  /* 0x000000185a00780c */ /* 0x000fe20003f44270 */
[C---:B------:R-:W-:Y:S01]  /*2eb0*/  FMUL.FTZ R45, R0.reuse, R45 ;  /* 0x0000002d002d7220 */ /* 0x040fe20000410000 */
[----:B------:R-:W-:Y:S01]  /*2ec0*/  FSEL R129, R97, -INF , P6 ;  /* 0xff80000061817808 */ /* 0x000fe20003000000 */
[----:B------:R-:W-:Y:S01]  /*2ed0*/  FMUL.FTZ R49, R0, R49 ;  /* 0x0000003100317220 */ /* 0x000fe20000410000 */
[----:B------:R-:W-:Y:S01]  /*2ee0*/  FMNMX.FTZ R92, R127, R92, !PT ;  /* 0x0000005c7f5c7209 */ /* 0x000fe20007810000 */
[----:B------:R1:W5:Y:S01]  /*2ef0*/  MUFU.TANH R88, R41 ;  /* 0x0000002900587308 */ /* 0x0003620000002400 */
[----:B------:R-:W-:Y:S01]  /*2f00*/  ISETP.GT.AND P3, PT, R90, 0x19, PT ;  /* 0x000000195a00780c */ /* 0x000fe20003f64270 */
[----:B------:R-:W-:Y:S01]  /*2f10*/  FMUL.FTZ R48, R0, R48 ;  /* 0x0000003000307220 */ /* 0x000fe20000410000 */
[----:B------:R-:W-:Y:S01]  /*2f20*/  FSEL R133, R100, -INF , P2 ;  /* 0xff80000064857808 */ /* 0x000fe20001000000 */
[C---:B----4-:R-:W-:Y:S01]  /*2f30*/  FMUL.FTZ R40, R0.reuse, R42 ;  /* 0x0000002a00287220 */ /* 0x050fe20000410000 */
[----:B------:R-:W-:Y:S01]  /*2f40*/  FMNMX.FTZ R92, R129, R92, !PT ;  /* 0x0000005c815c7209 */ /* 0x000fe20007810000 */
[----:B------:R-:W-:Y:S01]  /*2f50*/  FMUL.FTZ R53, R0, R53 ;  /* 0x0000003500357220 */ /* 0x000fe20000410000 */
[----:B------:R-:W-:Y:S01]  /*2f60*/  ISETP.GT.AND P2, PT, R90, 0x20, PT ;  /* 0x000000205a00780c */ /* 0x000fe20003f44270 */
[----:B------:R-:W4:Y:S01]  /*2f70*/  MUFU.TANH R44, R44 ;  /* 0x0000002c002c7308 */ /* 0x000f220000002400 */
[----:B------:R-:W-:Y:S01]  /*2f80*/  FSEL R131, R101, -INF , P3 ;  /* 0xff80000065837808 */ /* 0x000fe20001800000 */
[C---:B-1----:R-:W-:Y:S01]  /*2f90*/  FMUL.FTZ R41, R0.reuse, R43 ;  /* 0x0000002b00297220 */ /* 0x042fe20000410000 */
[----:B------:R-:W-:Y:S01]  /*2fa0*/  FMNMX.FTZ R92, R133, R92, !PT ;  /* 0x0000005c855c7209 */ /* 0x000fe20007810000 */
[----:B------:R-:W-:Y:S01]  /*2fb0*/  FMUL.FTZ R52, R0, R52 ;  /* 0x0000003400347220 */ /* 0x000fe20000410000 */
[----:B------:R-:W-:Y:S01]  /*2fc0*/  ISETP.GT.AND P3, PT, R90, 0x21, PT ;  /* 0x000000215a00780c */ /* 0x000fe20003f64270 */
[C---:B------:R-:W-:Y:S01]  /*2fd0*/  FMUL.FTZ R51, R0.reuse, R51 ;  /* 0x0000003300337220 */ /* 0x040fe20000410000 */
[----:B------:R-:W-:Y:S01]  /*2fe0*/  FSEL R125, R125, -INF , P2 ;  /* 0xff8000007d7d7808 */ /* 0x000fe20001000000 */
[----:B------:R-:W1:Y:S01]  /*2ff0*/  MUFU.TANH R45, R45 ;  /* 0x0000002d002d7308 */ /* 0x000e620000002400 */
[----:B------:R-:W-:Y:S01]  /*3000*/  FMNMX.FTZ R92, R131, R92, !PT ;  /* 0x0000005c835c7209 */ /* 0x000fe20007810000 */
[----:B------:R-:W-:Y:S01]  /*3010*/  FMUL.FTZ R55, R0, R55 ;  /* 0x0000003700377220 */ /* 0x000fe20000410000 */
[----:B------:R-:W-:Y:S01]  /*3020*/  ISETP.GT.AND P2, PT, R90, 0x28, PT ;  /* 0x000000285a00780c */ /* 0x000fe20003f44270 */
[C---:B------:R-:W-:Y:S01]  /*3030*/  FMUL.FTZ R50, R0.reuse, R50 ;  /* 0x0000003200327220 */ /* 0x040fe20000410000 */
[----:B------:R-:W-:Y:S01]  /*3040*/  FSEL R115, R115, -INF , P3 ;  /* 0xff80000073737808 */ /* 0x000fe20001800000 */
[----:B------:R-:W-:Y:S01]  /*3050*/  FMUL.FTZ R54, R0, R54 ;  /* 0x0000003600367220 */ /* 0x000fe20000410000 */
[----:B------:R-:W-:Y:S01]  /*3060*/  FMNMX.FTZ R92, R125, R92, !PT ;  /* 0x0000005c7d5c7209 */ /* 0x000fe20007810000 */
[----:B------:R-:W-:Y:S01]  /*3070*/  MUFU.TANH R42, R49 ;  /* 0x00000031002a7308 */ /* 0x000fe20000002400 */
[----:B------:R-:W-:Y:S01]  /*3080*/  ISETP.GT.AND P3, PT, R90, 0x29, PT ;  /* 0x000000295a00780c */ /* 0x000fe20003f64270 */
[--C-:B------:R-:W-:Y:S01]  /*3090*/  IMAD.MOV.U32 R100, RZ, RZ, R119.reuse ;  /* 0x000000ffff647224 */ /* 0x100fe200078e0077 */
[----:B------:R-:W-:Y:S01]  /*30a0*/  FSEL R113, R76, -INF , P2 ;  /* 0xff8000004c717808 */ /* 0x000fe20001000000 */
[----:B------:R-:W-:Y:S01]  /*30b0*/  IMAD.MOV.U32 R96, RZ, RZ, R119 ;  /* 0x000000ffff607224 */ /* 0x000fe200078e0077 */
[----:B------:R-:W-:-:S02]  /*30c0*/  FMNMX.FTZ R92, R115, R92, !PT ;  /* 0x0000005c735c7209 */ /* 0x000fc40007810000 */
[C---:B------:R-:W-:Y:S01]  /*30d0*/  ISETP.GT.AND P2, PT, R90.reuse, 0x30, PT ;  /* 0x000000305a00780c */ /* 0x040fe20003f44270 */
[----:B------:R-:W1:Y:S01]  /*30e0*/  MUFU.TANH R48, R48 ;  /* 0x0000003000307308 */ /* 0x000e620000002400 */
[----:B------:R-:W-:Y:S02]  /*30f0*/  FSEL R109, R109, -INF , P3 ;  /* 0xff8000006d6d7808 */ /* 0x000fe40001800000 */
[----:B------:R-:W-:Y:S02]  /*3100*/  FMNMX.FTZ R92, R113, R92, !PT ;  /* 0x0000005c715c7209 */ /* 0x000fe40007810000 */
[----:B------:R-:W-:Y:S02]  /*3110*/  ISETP.GT.AND P3, PT, R90, 0x31, PT ;  /* 0x000000315a00780c */ /* 0x000fe40003f64270 */
[----:B--2---:R-:W-:Y:S01]  /*3120*/  FSEL R103, R80, -INF , P2 ;  /* 0xff80000050677808 */ /* 0x004fe20001000000 */
[----:B------:R-:W2:Y:S01]  /*3130*/  MUFU.TANH R52, R52 ;  /* 0x0000003400347308 */ /* 0x000ea20000002400 */
[----:B------:R-:W-:Y:S01]  /*3140*/  FMNMX.FTZ R92, R109, R92, !PT ;  /* 0x0000005c6d5c7209 */ /* 0x000fe20007810000 */
[----:B------:R-:W-:Y:S01]  /*3150*/  VIADD R80, R105, 0xfffffffe ;  /* 0xfffffffe69507836 */ /* 0x000fe20000000000 */
[----:B------:R-:W-:Y:S01]  /*3160*/  ISETP.GT.AND P2, PT, R90, 0x38, PT ;  /* 0x000000385a00780c */ /* 0x000fe20003f44270 */
[----:B------:R-:W-:Y:S01]  /*3170*/  IMAD.MOV.U32 R105, RZ, RZ, R119 ;  /* 0x000000ffff697224 */ /* 0x000fe200078e0077 */
[----:B------:R-:W-:-:S02]  /*3180*/  FSEL R97, R81, -INF , P3 ;  /* 0xff80000051617808 */ /* 0x000fc40001800000 */
[----:B------:R-:W-:Y:S01]  /*3190*/  FMNMX.FTZ R92, R103, R92, !PT ;  /* 0x0000005c675c7209 */ /* 0x000fe20007810000 */
[----:B------:R-:W-:Y:S01]  /*31a0*/  MUFU.TANH R6, R6 ;  /* 0x0000000600067308 */ /* 0x000fe20000002400 */
[----:B------:R-:W-:Y:S01]  /*31b0*/  ISETP.GT.AND P3, PT, R90, 0x39, PT ;  /* 0x000000395a00780c */ /* 0x000fe20003f64270 */
[----:B------:R-:W-:Y:S02]  /*31c0*/  WARPGROUP.DEPBAR.LE gsb0, 0x0 ;  /* 0x00008000000079c5 */ /* 0x000fe40000010000 */
[----:B------:R-:W-:Y:S01]  /*31d0*/  FSEL R93, R84, -INF , P2 ;  /* 0xff800000545d7808 */ /* 0x000fe20001000000 */
[C---:B------:R-:W-:Y:S01]  /*31e0*/  FMUL.FTZ R24, R0.reuse, R24 ;  /* 0x0000001800187220 */ /* 0x040fe20000410000 */
[----:B------:R-:W-:Y:S01]  /*31f0*/  FMNMX.FTZ R92, R97, R92, !PT ;  /* 0x0000005c615c7209 */ /* 0x000fe20007810000 */
[----:B------:R-:W-:Y:S01]  /*3200*/  FMUL.FTZ R28, R0, R28 ;  /* 0x0000001c001c7220 */ /* 0x000fe20000410000 */
[----:B------:R-:W-:Y:S01]  /*3210*/  ISETP.GT.AND P2, PT, R90, 0x40, PT ;  /* 0x000000405a00780c */ /* 0x000fe20003f44270 */
[C---:B------:R-:W-:Y:S01]  /*3220*/  FMUL.FTZ R32, R0.reuse, R32 ;  /* 0x0000002000207220 */ /* 0x040fe20000410000 */
[----:B------:R-:W-:Y:S01]  /*3230*/  FSEL R83, R83, -INF , P3 ;  /* 0xff80000053537808 */ /* 0x000fe20001800000 */
[----:B------:R-:W-:Y:S01]  /*3240*/  MUFU.TANH R24, R24 ;  /* 0x0000001800187308 */ /* 0x000fe20000002400 */
[----:B------:R-:W-:Y:S01]  /*3250*/  FMNMX.FTZ R92, R93, R92, !PT ;  /* 0x0000005c5d5c7209 */ /* 0x000fe20007810000 */
[----:B------:R-:W-:Y:S01]  /*3260*/  FMUL.FTZ R36, R0, R36 ;  /* 0x0000002400247220 */ /* 0x000fe20000410000 */
[----:B------:R-:W-:Y:S01]  /*3270*/  ISETP.GT.AND P3, PT, R90, 0x41, PT ;  /* 0x000000415a00780c */ /* 0x000fe20003f64270 */
[C---:B------:R-:W-:Y:S01]  /*3280*/  FMUL.FTZ R30, R0.reuse, R30 ;  /* 0x0000001e001e7220 */ /* 0x040fe20000410000 */
[----:B------:R-:W-:Y:S01]  /*3290*/  FSEL R85, R75, -INF , P2 ;  /* 0xff8000004b557808 */ /* 0x000fe20001000000 */
[----:B------:R-:W-:Y:S01]  /*32a0*/  FMUL.FTZ R26, R0, R26 ;  /* 0x0000001a001a7220 */ /* 0x000fe20000410000 */
[----:B------:R-:W-:Y:S01]  /*32b0*/  FMNMX.FTZ R92, R83, R92, !PT ;  /* 0x0000005c535c7209 */ /* 0x000fe20007810000 */
[----:B------:R3:W2:Y:S01]  /*32c0*/  MUFU.TANH R75, R53 ;  /* 0x00000035004b7308 */ /* 0x0006a20000002400 */
[----:B------:R-:W-:Y:S01]  /*32d0*/  ISETP.GT.AND P2, PT, R90, 0x48, PT ;  /* 0x000000485a00780c */ /* 0x000fe20003f44270 */
[C---:B------:R-:W-:Y:S01]  /*32e0*/  FMUL.FTZ R27, R0.reuse, R27 ;  /* 0x0000001b001b7220 */ /* 0x040fe20000410000 */
[----:B------:R-:W-:Y:S01]  /*32f0*/  FSEL R87, R87, -INF , P3 ;  /* 0xff80000057577808 */ /* 0x000fe20001800000 */
[----:B------:R-:W-:Y:S01]  /*3300*/  FMUL.FTZ R38, R0, R38 ;  /* 0x0000002600267220 */ /* 0x000fe20000410000 */
[----:B------:R-:W-:Y:S01]  /*3310*/  FMNMX.FTZ R92, R85, R92, !PT ;  /* 0x0000005c555c7209 */ /* 0x000fe20007810000 */
[----:B------:R2:W-:Y:S01]  /*3320*/  @!P0 SYNCS.ARRIVE.TRANS64.RED.A1T0 RZ, [R3+URZ], RZ ;  /* 0x000000ff03ff89a7 */ /* 0x0005e2000810043f */
[----:B------:R-:W-:Y:S01]  /*3330*/  ISETP.GT.AND P3, PT, R90, 0x49, PT ;  /* 0x000000495a00780c */ /* 0x000fe20003f64270 */
[----:B------:R-:W-:Y:S01]  /*3340*/  MUFU.TANH R28, R28 ;  /* 0x0000001c001c7308 */ /* 0x000fe20000002400 */
[----:B------:R-:W-:Y:S01]  /*3350*/  FSEL R89, R78, -INF , P2 ;  /* 0xff8000004e597808 */ /* 0x000fe20001000000 */
[----:B---3--:R-:W-:Y:S01]  /*3360*/  FMUL.FTZ R53, R0, R25 ;  /* 0x0000001900357220 */ /* 0x008fe20000410000 */
[----:B------:R-:W-:-:S02]  /*3370*/  FMNMX.FTZ R92, R87, R92, !PT ;  /* 0x0000005c575c7209 */ /* 0x000fc40007810000 */
[C---:B------:R-:W-:Y:S02]  /*3380*/  ISETP.GT.AND P2, PT, R90.reuse, 0x50, PT ;  /* 0x000000505a00780c */ /* 0x040fe40003f44270 */
[----:B------:R-:W-:Y:S01]  /*3390*/  FSEL R81, R79, -INF , P3 ;  /* 0xff8000004f517808 */ /* 0x000fe20001800000 */
[----:B------:R-:W3:Y:S01]  /*33a0*/  MUFU.TANH R91, R53 ;  /* 0x00000035005b7308 */ /* 0x000ee20000002400 */
[----:B------:R-:W-:Y:S02]  /*33b0*/  FMNMX.FTZ R92, R89, R92, !PT ;  /* 0x0000005c595c7209 */ /* 0x000fe40007810000 */
[----:B------:R-:W-:Y:S02]  /*33c0*/  ISETP.GT.AND P3, PT, R90, 0x51, PT ;  /* 0x000000515a00780c */ /* 0x000fe40003f64270 */
[----:B------:R-:W-:Y:S02]  /*33d0*/  FSEL R71, R82, -INF , P2 ;  /* 0xff80000052477808 */ /* 0x000fe40001000000 */
[----:B------:R-:W-:Y:S01]  /*33e0*/  FMNMX.FTZ R92, R81, R92, !PT ;  /* 0x0000005c515c7209 */ /* 0x000fe20007810000 */
[----:B------:R4:W-:Y:S01]  /*33f0*/  MUFU.TANH R99, R32 ;  /* 0x0000002000637308 */ /* 0x0009e20000002400 */
[----:B------:R-:W-:-:S02]  /*3400*/  ISETP.GT.AND P2, PT, R90, 0x58, PT ;  /* 0x000000585a00780c */ /* 0x000fc40003f44270 */
[----:B------:R-:W-:Y:S02]  /*3410*/  FSEL R69, R65, -INF , P3 ;  /* 0xff80000041457808 */ /* 0x000fe40001800000 */
[----:B------:R-:W-:Y:S02]  /*3420*/  FMNMX.FTZ R92, R71, R92, !PT ;  /* 0x0000005c475c7209 */ /* 0x000fe40007810000 */
[----:B------:R-:W-:Y:S01]  /*3430*/  ISETP.GT.AND P3, PT, R90, 0x59, PT ;  /* 0x000000595a00780c */ /* 0x000fe20003f64270 */
[----:B------:R-:W-:Y:S01]  /*3440*/  MUFU.TANH R36, R36 ;  /* 0x0000002400247308 */ /* 0x000fe20000002400 */
[----:B-----5:R-:W-:Y:S01]  /*3450*/  FSEL R67, R67, -INF , P2 ;  /* 0xff80000043437808 */ /* 0x020fe20001000000 */
[C---:B----4-:R-:W-:Y:S01]  /*3460*/  FMUL.FTZ R32, R0.reuse, R46 ;  /* 0x0000002e00207220 */ /* 0x050fe20000410000 */
[----:B------:R-:W-:Y:S01]  /*3470*/  FMNMX.FTZ R92, R69, R92, !PT ;  /* 0x0000005c455c7209 */ /* 0x000fe20007810000 */
[----:B------:R-:W-:Y:S01]  /*3480*/  FMUL.FTZ R46, R0, R39 ;  /* 0x00000027002e7220 */ /* 0x000fe20000410000 */
[----:B------:R-:W-:-:S02]  /*3490*/  ISETP.GT.AND P2, PT, R90, 0x60, PT ;  /* 0x000000605a00780c */ /* 0x000fc40003f44270 */
[----:B------:R-:W-:Y:S01]  /*34a0*/  FSEL R49, R86, -INF , P3 ;  /* 0xff80000056317808 */ /* 0x000fe20001800000 */
[----:B------:R-:W-:Y:S01]  /*34b0*/  MUFU.TANH R4, R4 ;  /* 0x0000000400047308 */ /* 0x000fe20000002400 */
[----:B------:R-:W-:Y:S01]  /*34c0*/  FMNMX.FTZ R92, R67, R92, !PT ;  /* 0x0000005c435c7209 */ /* 0x000fe20007810000 */
[----:B------:R-:W-:Y:S01]  /*34d0*/  IMAD.MOV.U32 R86, RZ, RZ, R119 ;  /* 0x000000ffff567224 */ /* 0x000fe200078e0077 */
[----:B------:R-:W-:Y:S02]  /*34e0*/  ISETP.GT.AND P3, PT, R90, 0x61, PT ;  /* 0x000000615a00780c */ /* 0x000fe40003f64270 */
[----:B------:R-:W-:Y:S01]  /*34f0*/  FSEL R43, R70, -INF , P2 ;  /* 0xff800000462b7808 */ /* 0x000fe20001000000 */
[----:B------:R-:W-:Y:S01]  /*3500*/  FMUL.FTZ R70, R0, R29 ;  /* 0x0000001d00467220 */ /* 0x000fe20000410000 */
[----:B------:R-:W-:Y:S01]  /*3510*/  FMNMX.FTZ R92, R49, R92, !PT ;  /* 0x0000005c315c7209 */ /* 0x000fe20007810000 */
[----:B------:R-:W-:Y:S01]  /*3520*/  MUFU.TANH R7, R7 ;  /* 0x0000000700077308 */ /* 0x000fe20000002400 */
[----:B------:R-:W-:-:S02]  /*3530*/  ISETP.GT.AND P2, PT, R90, 0x68, PT ;  /* 0x000000685a00780c */ /* 0x000fc40003f44270 */
[----:B------:R-:W-:Y:S01]  /*3540*/  FSEL R25, R88, -INF , P3 ;  /* 0xff80000058197808 */ /* 0x000fe20001800000 */
[----:B------:R-:W-:Y:S01]  /*3550*/  IMAD.MOV.U32 R88, RZ, RZ, R119 ;  /* 0x000000ffff587224 */ /* 0x000fe200078e0077 */
[----:B------:R-:W-:Y:S02]  /*3560*/  FMNMX.FTZ R92, R43, R92, !PT ;  /* 0x0000005c2b5c7209 */ /* 0x000fe40007810000 */
[----:B------:R-:W-:Y:S01]  /*3570*/  ISETP.GT.AND P3, PT, R90, 0x69, PT ;  /* 0x000000695a00780c */ /* 0x000fe20003f64270 */
[----:B------:R-:W4:Y:S01]  /*3580*/  MUFU.TANH R70, R70 ;  /* 0x0000004600467308 */ /* 0x000f220000002400 */
[----:B------:R-:W-:Y:S01]  /*3590*/  FSEL R29, R44, -INF , P2 ;  /* 0xff8000002c1d7808 */ /* 0x000fe20001000000 */
[----:B------:R-:W-:Y:S01]  /*35a0*/  FMUL.FTZ R44, R0, R31 ;  /* 0x0000001f002c7220 */ /* 0x000fe20000410000 */
[----:B------:R-:W-:Y:S02]  /*35b0*/  FMNMX.FTZ R92, R25, R92, !PT ;  /* 0x0000005c195c7209 */ /* 0x000fe40007810000 */
[----:B------:R-:W-:-:S02]  /*35c0*/  ISETP.GT.AND P2, PT, R90, 0x70, PT ;  /* 0x000000705a00780c */ /* 0x000fc40003f44270 */
[----:B-1----:R-:W-:Y:S01]  /*35d0*/  FSEL R45, R45, -INF , P3 ;  /* 0xff8000002d2d7808 */ /* 0x002fe20001800000 */
[----:B------:R-:W-:Y:S01]  /*35e0*/  MUFU.TANH R143, R30 ;  /* 0x0000001e008f7308 */ /* 0x000fe20000002400 */
[----:B------:R-:W-:Y:S02]  /*35f0*/  FMNMX.FTZ R92, R29, R92, !PT ;  /* 0x0000005c1d5c7209 */ /* 0x000fe40007810000 */
[----:B------:R-:W-:Y:S02]  /*3600*/  ISETP.GT.AND P3, PT, R90, 0x71, PT ;  /* 0x000000715a00780c */ /* 0x000fe40003f64270 */
[----:B------:R-:W-:Y:S02]  /*3610*/  FSEL R53, R48, -INF , P2 ;  /* 0xff80000030357808 */ /* 0x000fe40001000000 */
[----:B------:R-:W-:Y:S01]  /*3620*/  FMNMX.FTZ R92, R45, R92, !PT ;  /* 0x0000005c2d5c7209 */ /* 0x000fe20007810000 */
[----:B------:R-:W-:Y:S01]  /*3630*/  MUFU.TANH R8, R8 ;  /* 0x0000000800087308 */ /* 0x000fe20000002400 */
[----:B------:R-:W-:-:S02]  /*3640*/  ISETP.GT.AND P2, PT, R90, 0x78, PT ;  /* 0x000000785a00780c */ /* 0x000fc40003f44270 */
[----:B------:R-:W-:Y:S01]  /*3650*/  FSEL R65, R42, -INF , P3 ;  /* 0xff8000002a417808 */ /* 0x000fe20001800000 */
[----:B------:R-:W-:Y:S01]  /*3660*/  FMUL.FTZ R42, R0, R33 ;  /* 0x00000021002a7220 */ /* 0x000fe20000410000 */
[----:B------:R-:W-:Y:S02]  /*3670*/  FMNMX.FTZ R92, R53, R92, !PT ;  /* 0x0000005c355c7209 */ /* 0x000fe40007810000 */
[----:B------:R-:W-:Y:S01]  /*3680*/  ISETP.GT.AND P3, PT, R90, 0x79, PT ;  /* 0x000000795a00780c */ /* 0x000fe20003f64270 */
[----:B------:R-:W-:Y:S01]  /*3690*/  MUFU.TANH R9, R9 ;  /* 0x0000000900097308 */ /* 0x000fe20000002400 */
[----:B--2---:R-:W-:Y:S02]  /*36a0*/  FSEL R33, R52, -INF , P2 ;  /* 0xff80000034217808 */ /* 0x004fe40001000000 */
[----:B------:R-:W-:Y:S02]  /*36b0*/  FMNMX.FTZ R92, R65, R92, !PT ;  /* 0x0000005c415c7209 */ /* 0x000fe40007810000 */
[----:B------:R-:W-:-:S02]  /*36c0*/  ISETP.GT.AND P2, PT, R90, 0x80, PT ;  /* 0x000000805a00780c */ /* 0x000fc40003f44270 */
[----:B------:R-:W-:Y:S01]  /*36d0*/  FSEL R75, R75, -INF , P3 ;  /* 0xff8000004b4b7808 */ /* 0x000fe20001800000 */
[----:B------:R-:W1:Y:S01]  /*36e0*/  MUFU.TANH R42, R42 ;  /* 0x0000002a002a7308 */ /* 0x000e620000002400 */
[----:B------:R-:W-:Y:S02]  /*36f0*/  FMNMX.FTZ R92, R33, R92, !PT ;  /* 0x0000005c215c7209 */ /* 0x000fe40007810000 */
[----:B------:R-:W-:Y:S02]  /*3700*/  ISETP.GT.AND P3, PT, R90, 0x81, PT ;  /* 0x000000815a00780c */ /* 0x000fe40003f64270 */
[----:B------:R-:W-:Y:S01]  /*3710*/  FSEL R79, R24, -INF , P2 ;  /* 0xff800000184f7808 */ /* 0x000fe20001000000 */
[----:B------:R-:W-:Y:S01]  /*3720*/  FMUL.FTZ R24, R0, R37 ;  /* 0x0000002500187220 */ /* 0x000fe20000410000 */
[----:B------:R-:W-:Y:S01]  /*3730*/  FMNMX.FTZ R92, R75, R92, !PT ;  /* 0x0000005c4b5c7209 */ /* 0x000fe20007810000 */
[----:B------:R-:W-:Y:S01]  /*3740*/  MUFU.TANH R10, R10 ;  /* 0x0000000a000a7308 */ /* 0x000fe20000002400 */
[----:B------:R-:W-:-:S02]  /*3750*/  ISETP.GT.AND P2, PT, R90, 0x88, PT ;  /* 0x000000885a00780c */ /* 0x000fc40003f44270 */
[----:B---3--:R-:W-:Y:S02]  /*3760*/  FSEL R91, R91, -INF , P3 ;  /* 0xff8000005b5b7808 */ /* 0x008fe40001800000 */
[----:B------:R-:W-:Y:S02]  /*3770*/  FMNMX.FTZ R92, R79, R92, !PT ;  /* 0x0000005c4f5c7209 */ /* 0x000fe40007810000 */
[----:B------:R-:W-:Y:S01]  /*3780*/  ISETP.GT.AND P3, PT, R90, 0x89, PT ;  /* 0x000000895a00780c */ /* 0x000fe20003f64270 */
[----:B------:R2:W3:Y:S01]  /*3790*/  MUFU.TANH R107, R24 ;  /* 0x00000018006b7308 */ /* 0x0004e20000002400 */
[----:B------:R-:W-:Y:S02]  /*37a0*/  FSEL R37, R28, -INF , P2 ;  /* 0xff8000001c257808 */ /* 0x000fe40001000000 */
[----:B------:R-:W-:Y:S02]  /*37b0*/  FMNMX.FTZ R92, R91, R92, !PT ;  /* 0x0000005c5b5c7209 */ /* 0x000fe40007810000 */
[----:B------:R-:W-:-:S02]  /*37c0*/  ISETP.GT.AND P2, PT, R90, 0x90, PT ;  /* 0x000000905a00780c */ /* 0x000fc40003f44270 */
[----:B----4-:R-:W-:Y:S01]  /*37d0*/  FSEL R95, R70, -INF , P3 ;  /* 0xff800000465f7808 */ /* 0x010fe20001800000 */
[----:B------:R-:W4:Y:S01]  /*37e0*/  MUFU.TANH R11, R11 ;  /* 0x0000000b000b7308 */ /* 0x000f220000002400 */
[----:B------:R-:W-:Y:S01]  /*37f0*/  FMNMX.FTZ R92, R37, R92, !PT ;  /* 0x0000005c255c7209 */ /* 0x000fe20007810000 */
[----:B--2---:R-:W-:Y:S01]  /*3800*/  FMUL.FTZ R24, R0, R47 ;  /* 0x0000002f00187220 */ /* 0x004fe20000410000 */
[C---:B------:R-:W-:Y:S02]  /*3810*/  ISETP.GT.AND P3, PT, R90.reuse, 0x91, PT ;  /* 0x000000915a00780c */ /* 0x040fe40003f64270 */
[----:B------:R-:W-:Y:S02]  /*3820*/  FSEL R99, R99, -INF , P2 ;  /* 0xff80000063637808 */ /* 0x000fe40001000000 */
[----:B------:R-:W-:Y:S01]  /*3830*/  FMNMX.FTZ R92, R95, R92, !PT ;  /* 0x0000005c5f5c7209 */ /* 0x000fe20007810000 */
[----:B------:R-:W-:Y:S01]  /*3840*/  MUFU.TANH R48, R24 ;  /* 0x0000001800307308 */ /* 0x000fe20000002400 */
[----:B------:R-:W-:-:S02]  /*3850*/  ISETP.GT.AND P2, PT, R90, 0x98, PT ;  /* 0x000000985a00780c */ /* 0x000fc40003f44270 */
[----:B-1----:R-:W-:Y:S01]  /*3860*/  FSEL R101, R42, -INF , P3 ;  /* 0xff8000002a657808 */ /* 0x002fe20001800000 */
[----:B------:R-:W-:Y:S01]  /*3870*/  FMUL.FTZ R42, R0, R35 ;  /* 0x00000023002a7220 */ /* 0x000fe20000410000 */
[----:B------:R-:W-:Y:S02]  /*3880*/  FMNMX.FTZ R92, R99, R92, !PT ;  /* 0x0000005c635c7209 */ /* 0x000fe40007810000 */
[----:B------:R-:W-:Y:S01]  /*3890*/  ISETP.GT.AND P3, PT, R90, 0x99, PT ;  /* 0x000000995a00780c */ /* 0x000fe20003f64270 */
[----:B------:R1:W-:Y:S01]  /*38a0*/  MUFU.TANH R52, R51 ;  /* 0x0000003300347308 */ /* 0x0003e20000002400 */
[----:B------:R-:W-:Y:S01]  /*38b0*/  FSEL R47, R36, -INF , P2 ;  /* 0xff800000242f7808 */ /* 0x000fe20001000000 */
[----:B------:R-:W-:Y:S01]  /*38c0*/  FMUL.FTZ R36, R0, R34 ;  /* 0x0000002200247220 */ /* 0x000fe20000410000 */
[----:B------:R-:W-:Y:S01]  /*38d0*/  FMNMX.FTZ R92, R101, R92, !PT ;  /* 0x0000005c655c7209 */ /* 0x000fe20007810000 */
[----:B------:R-:W-:Y:S01]  /*38e0*/  IMAD.MOV.U32 R90, RZ, RZ, R119 ;  /* 0x000000ffff5a7224 */ /* 0x000fe200078e0077 */
[----:B---3--:R-:W-:-:S02]  /*38f0*/  FSEL R107, R107, -INF , P3 ;  /* 0xff8000006b6b7808 */ /* 0x008fc40001800000 */
[----:B------:R-:W-:Y:S01]  /*3900*/  FMNMX.FTZ R92, R47, R92, !PT ;  /* 0x0000005c2f5c7209 */ /* 0x000fe20007810000 */
[----:B------:R-:W2:Y:S01]  /*3910*/  MUFU.TANH R12, R12 ;  /* 0x0000000c000c7308 */ /* 0x000ea20000002400 */
[----:B------:R-:W-:Y:S02]  /*3920*/  VIMNMX R64, R64, R77, PT ;  /* 0x0000004d40407248 */ /* 0x000fe40003fe0100 */
[----:B------:R-:W-:Y:S02]  /*3930*/  FMNMX.FTZ R92, R107, R92, !PT ;  /* 0x0000005c6b5c7209 */ /* 0x000fe40007810000 */
[C---:B------:R-:W-:Y:S02]  /*3940*/  ISETP.GT.AND P3, PT, R64.reuse, 0x1, PT ;  /* 0x000000014000780c */ /* 0x040fe40003f64270 */
[----:B------:R-:W-:Y:S01]  /*3950*/  ISETP.GT.AND P4, PT, R64, 0x8, PT ;  /* 0x000000084000780c */ /* 0x000fe20003f84270 */
[----:B------:R-:W3:Y:S01]  /*3960*/  SHFL.BFLY PT, R121, R92, 0x2, 0x1f ;  /* 0x0c401f005c797f89 */ /* 0x000ee200000e0000 */
[----:B------:R-:W-:Y:S01]  /*3970*/  FSEL R34, R4, -INF , P3 ;  /* 0xff80000004227808 */ /* 0x000fe20001800000 */
[----:B------:R-:W-:Y:S01]  /*3980*/  MUFU.TANH R139, R55 ;  /* 0x00000037008b7308 */ /* 0x000fe20000002400 */
[----:B-1----:R-:W-:-:S02]  /*3990*/  FSEL R51, R7, -INF , P4 ;  /* 0xff80000007337808 */ /* 0x002fc40002000000 */
[----:B------:R-:W-:Y:S02]  /*39a0*/  ISETP.GT.AND P3, PT, R64, 0x10, PT ;  /* 0x000000104000780c */ /* 0x000fe40003f64270 */
[----:B------:R-:W-:Y:S02]  /*39b0*/  R2UR UR45, R80 ;  /* 0x00000000502d72ca */ /* 0x000fe400000e0000 */
[----:B------:R-:W-:Y:S01]  /*39c0*/  FSEL R77, R9, -INF , P3 ;  /* 0xff800000094d7808 */ /* 0x000fe20001800000 */
[----:B------:R-:W1:Y:S01]  /*39d0*/  MUFU.TANH R13, R13 ;  /* 0x0000000d000d7308 */ /* 0x000e620000002400 */
[----:B------:R-:W-:-:S04]  /*39e0*/  ISETP.GT.AND P3, PT, R64, 0x18, PT ;  /* 0x000000184000780c */ /* 0x000fc80003f64270 */
[----:B----4-:R-:W-:Y:S02]  /*39f0*/  FSEL R11, R11, -INF , P3 ;  /* 0xff8000000b0b7808 */ /* 0x010fe40001800000 */
[----:B------:R-:W-:Y:S01]  /*3a00*/  ISETP.GT.AND P3, PT, R64, 0x20, PT ;  /* 0x000000204000780c */ /* 0x000fe20003f64270 */
[----:B------:R-:W4:Y:S01]  /*3a10*/  MUFU.TANH R14, R14 ;  /* 0x0000000e000e7308 */ /* 0x000f220000002400 */
[----:B---3--:R-:W-:Y:S01]  /*3a20*/  FMNMX.FTZ R24, R92, R121, !PT ;  /* 0x000000795c187209 */ /* 0x008fe20007810000 */
[----:B------:R-:W-:-:S06]  /*3a30*/  IMAD.MOV.U32 R92, RZ, RZ, R119 ;  /* 0x000000ffff5c7224 */ /* 0x000fcc00078e0077 */
[----:B------:R-:W3:Y:S01]  /*3a40*/  MUFU.TANH R15, R15 ;  /* 0x0000000f000f7308 */ /* 0x000ee20000002400 */
[----:B------:R-:W5:Y:S07]  /*3a50*/  SHFL.BFLY PT, R121, R24, 0x1, 0x1f ;  /* 0x0c201f0018797f89 */ /* 0x000f6e00000e0000 */
[----:B------:R-:W3:Y:S08]  /*3a60*/  MUFU.TANH R20, R20 ;  /* 0x0000001400147308 */ /* 0x000ef00000002400 */
[----:B------:R2:W-:Y:S08]  /*3a70*/  MUFU.TANH R141, R26 ;  /* 0x0000001a008d7308 */ /* 0x0005f00000002400 */
[----:B------:R-:W3:Y:S01]  /*3a80*/  MUFU.TANH R21, R21 ;  /* 0x0000001500157308 */ /* 0x000ee20000002400 */
[----:B-----5:R-:W-:-:S04]  /*3a90*/  FMNMX.FTZ R121, R24, R121, !PT ;  /* 0x0000007918797209 */ /* 0x020fc80007810000 */
[C---:B------:R-:W-:Y:S01]  /*3aa0*/  FSETP.NEU.FTZ.AND P2, PT, R121.reuse, -INF , PT ;  /* 0xff8000007900780b */ /* 0x040fe20003f5d000 */
[----:B------:R-:W-:-:S02]  /*3ab0*/  FFMA.FTZ R30, R121, R120, -8 ;  /* 0xc1000000791e7423 */ /* 0x000fc40000010078 */
[----:B------:R-:W5:Y:S03]  /*3ac0*/  MUFU.TANH R72, R72 ;  /* 0x0000004800487308 */ /* 0x000f660000002400 */
[----:B------:R-:W-:Y:S02]  /*3ad0*/  FSEL R30, R30, RZ, P2 ;  /* 0x000000ff1e1e7208 */ /* 0x000fe40001000000 */
[----:B------:R-:W-:-:S03]  /*3ae0*/  ISETP.GT.AND P2, PT, R64, RZ, PT ;  /* 0x000000ff4000720c */ /* 0x000fc60003f44270 */
[----:B------:R-:W5:Y:S01]  /*3af0*/  MUFU.TANH R73, R73 ;  /* 0x0000004900497308 */ /* 0x000f620000002400 */
[----:B------:R-:W-:-:S01]  /*3b00*/  FFMA.FTZ R24, R111, R120, -R30 ;  /* 0x000000786f187223 */ /* 0x000fc2000001081e */
[----:B------:R-:W-:Y:S01]  /*3b10*/  FSEL R39, R6, -INF , P2 ;  /* 0xff80000006277808 */ /* 0x000fe20001000000 */
[----:B------:R-:W-:-:S01]  /*3b20*/  FFMA.FTZ R9, R115, R120, -R30 ;  /* 0x0000007873097223 */ /* 0x000fc2000001081e */
[----:B------:R-:W-:Y:S01]  /*3b30*/  ISETP.GT.AND P2, PT, R64, 0x9, PT ;  /* 0x000000094000780c */ /* 0x000fe20003f44270 */
[----:B--2---:R-:W-:-:S01]  /*3b40*/  FFMA.FTZ R26, R117, R120, -R30 ;  /* 0x00000078751a7223 */ /* 0x004fc2000001081e */
[----:B------:R-:W-:Y:S01]  /*3b50*/  FMNMX.FTZ R4, R39, R34, !PT ;  /* 0x0000002227047209 */ /* 0x000fe20007810000 */
[----:B------:R-:W-:-:S01]  /*3b60*/  FFMA.FTZ R125, R125, R120, -R30 ;  /* 0x000000787d7d7223 */ /* 0x000fc2000001081e */
[----:B------:R-:W-:Y:S01]  /*3b70*/  FSEL R55, R8, -INF , P2 ;  /* 0xff80000008377808 */ /* 0x000fe20001000000 */
[----:B------:R-:W2:Y:S01]  /*3b80*/  MUFU.TANH R74, R74 ;  /* 0x0000004a004a7308 */ /* 0x000ea20000002400 */
[----:B------:R-:W-:Y:S01]  /*3b90*/  FMNMX.FTZ R4, R51, R4, !PT ;  /* 0x0000000433047209 */ /* 0x000fe20007810000 */
[-CC-:B------:R-:W-:Y:S01]  /*3ba0*/  FFMA.FTZ R28, R127, R120.reuse, -R30.reuse ;  /* 0x000000787f1c7223 */ /* 0x180fe2000001081e */
[----:B------:R-:W-:Y:S01]  /*3bb0*/  ISETP.GT.AND P2, PT, R64, 0x11, PT ;  /* 0x000000114000780c */ /* 0x000fe20003f44270 */
[--C-:B------:R-:W-:Y:S01]  /*3bc0*/  FFMA.FTZ R35, R129, R120, -R30.reuse ;  /* 0x0000007881237223 */ /* 0x100fe2000001081e */
[----:B------:R-:W-:Y:S01]  /*3bd0*/  FMNMX.FTZ R8, R55, R4, !PT ;  /* 0x0000000437087209 */ /* 0x000fe20007810000 */
[--C-:B------:R-:W-:Y:S01]  /*3be0*/  FFMA.FTZ R7, R131, R120, -R30.reuse ;  /* 0x0000007883077223 */ /* 0x100fe2000001081e */
[----:B------:R-:W-:Y:S01]  /*3bf0*/  FSEL R111, R10, -INF , P2 ;  /* 0xff8000000a6f7808 */ /* 0x000fe20001000000 */
[----:B------:R-:W2:Y:S01]  /*3c00*/  MUFU.TANH R56, R56 ;  /* 0x0000003800387308 */ /* 0x000ea20000002400 */
[----:B------:R-:W-:Y:S01]  /*3c10*/  FMNMX.FTZ R8, R77, R8, !PT ;  /* 0x000000084d087209 */ /* 0x000fe20007810000 */
[-CC-:B------:R-:W-:Y:S01]  /*3c20*/  FFMA.FTZ R133, R133, R120.reuse, -R30.reuse ;  /* 0x0000007885857223 */ /* 0x180fe2000001081e */
[----:B------:R-:W-:Y:S01]  /*3c30*/  ISETP.GT.AND P2, PT, R64, 0x19, PT ;  /* 0x000000194000780c */ /* 0x000fe20003f44270 */
[--C-:B------:R-:W-:Y:S01]  /*3c40*/  FFMA.FTZ R31, R123, R120, -R30.reuse ;  /* 0x000000787b1f7223 */ /* 0x100fe2000001081e */
[----:B------:R-:W-:Y:S01]  /*3c50*/  FMNMX.FTZ R8, R111, R8, !PT ;  /* 0x000000086f087209 */ /* 0x000fe20007810000 */
[-CC-:B------:R-:W-:Y:S01]  /*3c60*/  FFMA.FTZ R69, R69, R120.reuse, -R30.reuse ;  /* 0x0000007845457223 */ /* 0x180fe2000001081e */
[----:B------:R-:W-:Y:S01]  /*3c70*/  FSEL R115, R12, -INF , P2 ;  /* 0xff8000000c737808 */ /* 0x000fe20001000000 */
[--C-:B------:R-:W-:Y:S01]  /*3c80*/  FFMA.FTZ R12, R113, R120, -R30.reuse ;  /* 0x00000078710c7223 */ /* 0x100fe2000001081e */
[----:B------:R-:W-:Y:S01]  /*3c90*/  FMNMX.FTZ R8, R11, R8, !PT ;  /* 0x000000080b087209 */ /* 0x000fe20007810000 */
[----:B------:R5:W-:Y:S01]  /*3ca0*/  MUFU.EX2 R4, R125 ;  /* 0x0000007d00047308 */ /* 0x000be20000000800 */
[C---:B------:R-:W-:Y:S01]  /*3cb0*/  ISETP.GT.AND P2, PT, R64.reuse, 0x21, PT ;  /* 0x000000214000780c */ /* 0x040fe20003f44270 */
[-CC-:B------:R-:W-:Y:S01]  /*3cc0*/  FFMA.FTZ R49, R49, R120.reuse, -R30.reuse ;  /* 0x0000007831317223 */ /* 0x180fe2000001081e */
[----:B-1----:R-:W-:Y:S01]  /*3cd0*/  FSEL R117, R13, -INF , P3 ;  /* 0xff8000000d757808 */ /* 0x002fe20001800000 */
[--C-:B------:R-:W-:Y:S01]  /*3ce0*/  FFMA.FTZ R13, R109, R120, -R30.reuse ;  /* 0x000000786d0d7223 */ /* 0x100fe2000001081e */
[----:B------:R-:W-:Y:S01]  /*3cf0*/  FMNMX.FTZ R10, R115, R8, !PT ;  /* 0x00000008730a7209 */ /* 0x000fe20007810000 */
[-CC-:B------:R-:W-:Y:S01]  /*3d00*/  FFMA.FTZ R25, R25, R120.reuse, -R30.reuse ;  /* 0x0000007819197223 */ /* 0x180fe2000001081e */
[----:B------:R-:W-:Y:S01]  /*3d10*/  ISETP.GT.AND P3, PT, R64, 0x28, PT ;  /* 0x000000284000780c */ /* 0x000fe20003f64270 */
[----:B------:R1:W-:Y:S01]  /*3d20*/  MUFU.EX2 R8, R12 ;  /* 0x0000000c00087308 */ /* 0x0003e20000000800 */
[----:B----4-:R-:W-:Y:S01]  /*3d30*/  FSEL R113, R14, -INF , P2 ;  /* 0xff8000000e717808 */ /* 0x010fe20001000000 */
[--C-:B------:R-:W-:Y:S01]  /*3d40*/  FFMA.FTZ R14, R103, R120, -R30.reuse ;  /* 0x00000078670e7223 */ /* 0x100fe2000001081e */
[----:B------:R-:W-:Y:S01]  /*3d50*/  FMNMX.FTZ R10, R117, R10, !PT ;  /* 0x0000000a750a7209 */ /* 0x000fe20007810000 */
[-CC-:B------:R-:W-:Y:S01]  /*3d60*/  FFMA.FTZ R29, R29, R120.reuse, -R30.reuse ;  /* 0x000000781d1d7223 */ /* 0x180fe2000001081e */
[C---:B------:R-:W-:Y:S01]  /*3d70*/  ISETP.GT.AND P2, PT, R64.reuse, 0x29, PT ;  /* 0x000000294000780c */ /* 0x040fe20003f44270 */
[--C-:B------:R-:W-:Y:S01]  /*3d80*/  FFMA.FTZ R33, R33, R120, -R30.reuse ;  /* 0x0000007821217223 */ /* 0x100fe2000001081e */
[----:B---3--:R-:W-:Y:S01]  /*3d90*/  FSEL R15, R15, -INF , P3 ;  /* 0xff8000000f0f7808 */ /* 0x008fe20001800000 */
[----:B------:R-:W3:Y:S01]  /*3da0*/  MUFU.TANH R57, R57 ;  /* 0x0000003900397308 */ /* 0x000ee20000002400 */
[----:B------:R-:W-:Y:S01]  /*3db0*/  FMNMX.FTZ R10, R113, R10, !PT ;  /* 0x0000000a710a7209 */ /* 0x000fe20007810000 */
[-CC-:B------:R-:W-:Y:S01]  /*3dc0*/  FFMA.FTZ R37, R37, R120.reuse, -R30.reuse ;  /* 0x0000007825257223 */ /* 0x180fe2000001081e */
[----:B------:R-:W-:Y:S01]  /*3dd0*/  ISETP.GT.AND P3, PT, R64, 0x30, PT ;  /* 0x000000304000780c */ /* 0x000fe20003f64270 */
[-CC-:B------:R-:W-:Y:S01]  /*3de0*/  FFMA.FTZ R47, R47, R120.reuse, -R30.reuse ;  /* 0x000000782f2f7223 */ /* 0x180fe2000001081e */
[----:B------:R-:W-:Y:S01]  /*3df0*/  FSEL R109, R20, -INF , P2 ;  /* 0xff800000146d7808 */ /* 0x000fe20001000000 */
[----:B------:R-:W-:Y:S01]  /*3e00*/  FFMA.FTZ R20, R93, R120, -R30 ;  /* 0x000000785d147223 */ /* 0x000fe2000001081e */
[----:B------:R-:W-:Y:S01]  /*3e10*/  FMNMX.FTZ R10, R15, R10, !PT ;  /* 0x0000000a0f0a7209 */ /* 0x000fe20007810000 */
[----:B------:R-:W4:Y:S01]  /*3e20*/  MUFU.TANH R58, R58 ;  /* 0x0000003a003a7308 */ /* 0x000f220000002400 */
[----:B------:R-:W-:-:S02]  /*3e30*/  ISETP.GT.AND P2, PT, R64, 0x31, PT ;  /* 0x000000314000780c */ /* 0x000fc40003f44270 */
[----:B-----5:R-:W-:Y:S01]  /*3e40*/  FSEL R125, R21, -INF , P3 ;  /* 0xff800000157d7808 */ /* 0x020fe20001800000 */
[----:B------:R-:W-:-:S01]  /*3e50*/  FFMA.FTZ R21, R97, R120, -R30 ;  /* 0x0000007861157223 */ /* 0x000fc2000001081e */
[----:B-1----:R-:W-:Y:S02]  /*3e60*/  FMNMX.FTZ R12, R109, R10, !PT ;  /* 0x0000000a6d0c7209 */ /* 0x002fe40007810000 */
[----:B------:R-:W-:Y:S01]  /*3e70*/  ISETP.GT.AND P3, PT, R64, 0x38, PT ;  /* 0x000000384000780c */ /* 0x000fe20003f64270 */
[----:B------:R-:W1:Y:S01]  /*3e80*/  MUFU.TANH R59, R59 ;  /* 0x0000003b003b7308 */ /* 0x000e620000002400 */
[----:B------:R-:W-:Y:S02]  /*3e90*/  FSEL R103, R72, -INF , P2 ;  /* 0xff80000048677808 */ /* 0x000fe40001000000 */
[----:B------:R-:W-:Y:S02]  /*3ea0*/  FMNMX.FTZ R12, R125, R12, !PT ;  /* 0x0000000c7d0c7209 */ /* 0x000fe40007810000 */
[----:B------:R-:W-:-:S02]  /*3eb0*/  ISETP.GT.AND P2, PT, R64, 0x39, PT ;  /* 0x000000394000780c */ /* 0x000fc40003f44270 */
[----:B------:R-:W-:Y:S01]  /*3ec0*/  FSEL R73, R73, -INF , P3 ;  /* 0xff80000049497808 */ /* 0x000fe20001800000 */
[----:B------:R-:W5:Y:S01]  /*3ed0*/  MUFU.TANH R60, R60 ;  /* 0x0000003c003c7308 */ /* 0x000f620000002400 */
[----:B------:R-:W-:Y:S02]  /*3ee0*/  FMNMX.FTZ R12, R103, R12, !PT ;  /* 0x0000000c670c7209 */ /* 0x000fe40007810000 */
[----:B------:R-:W-:Y:S02]  /*3ef0*/  ISETP.GT.AND P3, PT, R64, 0x40, PT ;  /* 0x000000404000780c */ /* 0x000fe40003f64270 */
[----:B--2---:R-:W-:Y:S02]  /*3f00*/  FSEL R97, R74, -INF , P2 ;  /* 0xff8000004a617808 */ /* 0x004fe40001000000 */
[----:B------:R-:W-:Y:S01]  /*3f10*/  FMNMX.FTZ R12, R73, R12, !PT ;  /* 0x0000000c490c7209 */ /* 0x000fe20007810000 */
[----:B------:R2:W-:Y:S01]  /*3f20*/  MUFU.EX2 R10, R14 ;  /* 0x0000000e000a7308 */ /* 0x0005e20000000800 */
[----:B------:R-:W-:-:S02]  /*3f30*/  ISETP.GT.AND P2, PT, R64, 0x41, PT ;  /* 0x000000414000780c */ /* 0x000fc40003f44270 */
[----:B------:R-:W-:Y:S01]  /*3f40*/  FSEL R127, R56, -INF , P3 ;  /* 0xff800000387f7808 */ /* 0x000fe20001800000 */
[----:B------:R-:W-:-:S01]  /*3f50*/  FFMA.FTZ R56, R83, R120, -R30 ;  /* 0x0000007853387223 */ /* 0x000fc2000001081e */
[C---:B------:R-:W-:Y:S02]  /*3f60*/  ISETP.GT.AND P3, PT, R64.reuse, 0x48, PT ;  /* 0x000000484000780c */ /* 0x040fe40003f64270 */
[----:B---3--:R-:W-:Y:S01]  /*3f70*/  FSEL R57, R57, -INF , P2 ;  /* 0xff80000039397808 */ /* 0x008fe20001000000 */
[----:B------:R-:W3:Y:S01]  /*3f80*/  MUFU.TANH R61, R61 ;  /* 0x0000003d003d7308 */ /* 0x000ee20000002400 */
[----:B--2---:R-:W-:Y:S02]  /*3f90*/  FMNMX.FTZ R14, R97, R12, !PT ;  /* 0x0000000c610e7209 */ /* 0x004fe40007810000 */
[----:B------:R-:W-:Y:S02]  /*3fa0*/  ISETP.GT.AND P2, PT, R64, 0x49, PT ;  /* 0x000000494000780c */ /* 0x000fe40003f44270 */
[----:B------:R-:W-:-:S02]  /*3fb0*/  FMNMX.FTZ R14, R127, R14, !PT ;  /* 0x0000000e7f0e7209 */ /* 0x000fc40007810000 */
[----:B----4-:R-:W-:Y:S01]  /*3fc0*/  FSEL R93, R58, -INF , P3 ;  /* 0xff8000003a5d7808 */ /* 0x010fe20001800000 */
[----:B------:R-:W2:Y:S01]  /*3fd0*/  MUFU.TANH R62, R62 ;  /* 0x0000003e003e7308 */ /* 0x000ea20000002400 */
[----:B------:R-:W-:Y:S01]  /*3fe0*/  FMNMX.FTZ R14, R57, R14, !PT ;  /* 0x0000000e390e7209 */ /* 0x000fe20007810000 */
[----:B------:R-:W-:Y:S01]  /*3ff0*/  FFMA.FTZ R58, R85, R120, -R30 ;  /* 0x00000078553a7223 */ /* 0x000fe2000001081e */
[C---:B------:R-:W-:Y:S02]  /*4000*/  ISETP.GT.AND P3, PT, R64.reuse, 0x50, PT ;  /* 0x000000504000780c */ /* 0x040fe40003f64270 */
[----:B-1----:R-:W-:Y:S02]  /*4010*/  FSEL R83, R59, -INF , P2 ;  /* 0xff8000003b537808 */ /* 0x002fe40001000000 */
[----:B------:R-:W-:Y:S01]  /*4020*/  FMNMX.FTZ R14, R93, R14, !PT ;  /* 0x0000000e5d0e7209 */ /* 0x000fe20007810000 */
[----:B------:R-:W1:Y:S01]  /*4030*/  MUFU.TANH R63, R63 ;  /* 0x0000003f003f7308 */ /* 0x000e620000002400 */
[----:B------:R-:W-:-:S02]  /*4040*/  ISETP.GT.AND P2, PT, R64, 0x51, PT ;  /* 0x000000514000780c */ /* 0x000fc40003f44270 */
[----:B-----5:R-:W-:Y:S02]  /*4050*/  FSEL R129, R60, -INF , P3 ;  /* 0xff8000003c817808 */ /* 0x020fe40001800000 */
[C---:B------:R-:W-:Y:S02]  /*4060*/  ISETP.GT.AND P3, PT, R64.reuse, 0x58, PT ;  /* 0x000000584000780c */ /* 0x040fe40003f64270 */
[----:B---3--:R-:W-:Y:S01]  /*4070*/  FSEL R85, R61, -INF , P2 ;  /* 0xff8000003d557808 */ /* 0x008fe20001000000 */
[----:B------:R-:W3:Y:S01]  /*4080*/  MUFU.TANH R40, R40 ;  /* 0x0000002800287308 */ /* 0x000ee20000002400 */
[----:B------:R-:W-:Y:S01]  /*4090*/  ISETP.GT.AND P2, PT, R64, 0x59, PT ;  /* 0x000000594000780c */ /* 0x000fe20003f44270 */
[----:B------:R-:W-:Y:S01]  /*40a0*/  FFMA.FTZ R61, R87, R120, -R30 ;  /* 0x00000078573d7223 */ /* 0x000fe2000001081e */
[----:B--2---:R-:W-:Y:S02]  /*40b0*/  FSEL R131, R62, -INF , P3 ;  /* 0xff8000003e837808 */ /* 0x004fe40001800000 */
[----:B------:R-:W-:-:S02]  /*40c0*/  ISETP.GT.AND P3, PT, R64, 0x60, PT ;  /* 0x000000604000780c */ /* 0x000fc40003f64270 */
[----:B------:R-:W-:Y:S01]  /*40d0*/  SHF.R.U32.HI R74, RZ, 0x1f, R5 ;  /* 0x0000001fff4a7819 */ /* 0x000fe20000011605 */
[----:B------:R2:W-:Y:S01]  /*40e0*/  MUFU.EX2 R12, R20 ;  /* 0x00000014000c7308 */ /* 0x0005e20000000800 */
[----:B-1----:R-:W-:Y:S02]  /*40f0*/  FSEL R63, R63, -INF , P2 ;  /* 0xff8000003f3f7808 */ /* 0x002fe40001000000 */
[----:B------:R-:W-:-:S05]  /*4100*/  ISETP.GT.AND P2, PT, R64, 0x61, PT ;  /* 0x000000614000780c */ /* 0x000fca0003f44270 */
[----:B------:R-:W1:Y:S01]  /*4110*/  MUFU.TANH R41, R41 ;  /* 0x0000002900297308 */ /* 0x000e620000002400 */
[----:B--2---:R-:W-:Y:S02]  /*4120*/  FMNMX.FTZ R20, R83, R14, !PT ;  /* 0x0000000e53147209 */ /* 0x004fe40007810000 */
[----:B---3--:R-:W-:Y:S02]  /*4130*/  FSEL R87, R40, -INF , P3 ;  /* 0xff80000028577808 */ /* 0x008fe40001800000 */
[----:B------:R-:W-:Y:S02]  /*4140*/  FMNMX.FTZ R20, R129, R20, !PT ;  /* 0x0000001481147209 */ /* 0x000fe40007810000 */
[----:B------:R-:W-:Y:S01]  /*4150*/  ISETP.GT.AND P3, PT, R64, 0x68, PT ;  /* 0x000000684000780c */ /* 0x000fe20003f64270 */
[----:B------:R-:W2:Y:S01]  /*4160*/  MUFU.TANH R32, R32 ;  /* 0x0000002000207308 */ /* 0x000ea20000002400 */
[----:B------:R-:W-:-:S04]  /*4170*/  FMNMX.FTZ R20, R85, R20, !PT ;  /* 0x0000001455147209 */ /* 0x000fc80007810000 */
[----:B------:R-:W-:-:S03]  /*4180*/  FMNMX.FTZ R20, R131, R20, !PT ;  /* 0x0000001483147209 */ /* 0x000fc60007810000 */
[----:B------:R-:W3:Y:S01]  /*4190*/  MUFU.TANH R50, R50 ;  /* 0x0000003200327308 */ /* 0x000ee20000002400 */
[----:B------:R-:W-:Y:S02]  /*41a0*/  FMNMX.FTZ R40, R63, R20, !PT ;  /* 0x000000143f287209 */ /* 0x000fe40007810000 */
[----:B-1----:R-:W-:Y:S02]  /*41b0*/  FSEL R41, R41, -INF , P2 ;  /* 0xff80000029297808 */ /* 0x002fe40001000000 */
[----:B------:R-:W-:Y:S02]  /*41c0*/  FMNMX.FTZ R40, R87, R40, !PT ;  /* 0x0000002857287209 */ /* 0x000fe40007810000 */
[----:B------:R-:W-:Y:S01]  /*41d0*/  ISETP.GT.AND P2, PT, R64, 0x69, PT ;  /* 0x000000694000780c */ /* 0x000fe20003f44270 */
[----:B------:R1:W-:Y:S01]  /*41e0*/  MUFU.EX2 R59, R56 ;  /* 0x00000038003b7308 */ /* 0x0003e20000000800 */
[----:B------:R-:W-:-:S07]  /*41f0*/  FMNMX.FTZ R40, R41, R40, !PT ;  /* 0x0000002829287209 */ /* 0x000fce0007810000 */
[----:B------:R-:W4:Y:S01]  /*4200*/  MUFU.TANH R54, R54 ;  /* 0x0000003600367308 */ /* 0x000f220000002400 */
[----:B-1----:R-:W-:-:S01]  /*4210*/  FFMA.FTZ R56, R89, R120, -R30 ;  /* 0x0000007859387223 */ /* 0x002fc2000001081e */
[----:B--2---:R-:W-:Y:S01]  /*4220*/  FSEL R89, R32, -INF , P3 ;  /* 0xff80000020597808 */ /* 0x004fe20001800000 */
[----:B------:R-:W-:-:S01]  /*4230*/  FFMA.FTZ R32, R71, R120, -R30 ;  /* 0x0000007847207223 */ /* 0x000fc2000001081e */
[----:B------:R-:W-:Y:S02]  /*4240*/  ISETP.GT.AND P3, PT, R64, 0x70, PT ;  /* 0x000000704000780c */ /* 0x000fe40003f64270 */
[----:B------:R-:W-:Y:S02]  /*4250*/  FMNMX.FTZ R40, R89, R40, !PT ;  /* 0x0000002859287209 */ /* 0x000fe40007810000 */
[----:B------:R1:W-:Y:S01]  /*4260*/  MUFU.EX2 R6, R133 ;  /* 0x0000008500067308 */ /* 0x0003e20000000800 */
[----:B---3--:R-:W-:Y:S01]  /*4270*/  FSEL R135, R50, -INF , P3 ;  /* 0xff80000032877808 */ /* 0x008fe20001800000 */
[----:B------:R-:W-:Y:S01]  /*4280*/  FFMA.FTZ R50, R67, R120, -R30 ;  /* 0x0000007843327223 */ /* 0x000fe2000001081e */
[----:B------:R-:W-:-:S05]  /*4290*/  ISETP.GT.AND P3, PT, R64, 0x78, PT ;  /* 0x000000784000780c */ /* 0x000fca0003f64270 */
[----:B------:R2:W3:Y:S01]  /*42a0*/  MUFU.TANH R70, R27 ;  /* 0x0000001b00467308 */ /* 0x0004e20000002400 */
[----:B-1----:R-:W-:-:S01]  /*42b0*/  FFMA.FTZ R133, R81, R120, -R30 ;  /* 0x0000007851857223 */ /* 0x002fc2000001081e */
[----:B------:R-:W-:Y:S02]  /*42c0*/  FSEL R81, R48, -INF , P2 ;  /* 0xff80000030517808 */ /* 0x000fe40001000000 */
[----:B------:R-:W-:Y:S02]  /*42d0*/  ISETP.GT.AND P2, PT, R64, 0x71, PT ;  /* 0x000000714000780c */ /* 0x000fe40003f44270 */
[----:B------:R-:W-:Y:S02]  /*42e0*/  FMNMX.FTZ R40, R81, R40, !PT ;  /* 0x0000002851287209 */ /* 0x000fe40007810000 */
[----:B------:R-:W-:Y:S01]  /*42f0*/  FSEL R71, R52, -INF , P2 ;  /* 0xff80000034477808 */ /* 0x000fe20001000000 */
[----:B------:R-:W1:Y:S01]  /*4300*/  MUFU.TANH R44, R44 ;  /* 0x0000002c002c7308 */ /* 0x000e620000002400 */
[----:B------:R-:W-:Y:S01]  /*4310*/  FMNMX.FTZ R40, R135, R40, !PT ;  /* 0x0000002887287209 */ /* 0x000fe20007810000 */
[----:B--2---:R-:W-:Y:S01]  /*4320*/  FFMA.FTZ R27, R68, R120, -R30 ;  /* 0x00000078441b7223 */ /* 0x004fe2000001081e */
[----:B------:R-:W-:-:S02]  /*4330*/  ISETP.GT.AND P2, PT, R64, 0x79, PT ;  /* 0x000000794000780c */ /* 0x000fc40003f44270 */
[----:B----4-:R-:W-:Y:S02]  /*4340*/  FSEL R137, R54, -INF , P3 ;  /* 0xff80000036897808 */ /* 0x010fe40001800000 */
[----:B------:R-:W-:Y:S01]  /*4350*/  FMNMX.FTZ R40, R71, R40, !PT ;  /* 0x0000002847287209 */ /* 0x000fe20007810000 */
[----:B------:R-:W2:Y:S01]  /*4360*/  MUFU.TANH R36, R36 ;  /* 0x0000002400247308 */ /* 0x000ea20000002400 */
[C---:B------:R-:W-:Y:S02]  /*4370*/  ISETP.GT.AND P3, PT, R64.reuse, 0x80, PT ;  /* 0x000000804000780c */ /* 0x040fe40003f64270 */
[----:B------:R-:W-:Y:S02]  /*4380*/  FSEL R139, R139, -INF , P2 ;  /* 0xff8000008b8b7808 */ /* 0x000fe40001000000 */
[----:B------:R-:W-:Y:S02]  /*4390*/  FMNMX.FTZ R40, R137, R40, !PT ;  /* 0x0000002889287209 */ /* 0x000fe40007810000 */
[----:B------:R-:W-:Y:S01]  /*43a0*/  ISETP.GT.AND P2, PT, R64, 0x81, PT ;  /* 0x000000814000780c */ /* 0x000fe20003f44270 */
[----:B------:R-:W4:Y:S01]  /*43b0*/  MUFU.TANH R42, R42 ;  /* 0x0000002a002a7308 */ /* 0x000f220000002400 */
[----:B------:R-:W-:-:S02]  /*43c0*/  FSEL R141, R141, -INF , P3 ;  /* 0xff8000008d8d7808 */ /* 0x000fc40001800000 */
[----:B------:R-:W-:Y:S02]  /*43d0*/  FMNMX.FTZ R48, R139, R40, !PT ;  /* 0x000000288b307209 */ /* 0x000fe40007810000 */
[----:B------:R-:W-:Y:S02]  /*43e0*/  ISETP.GT.AND P3, PT, R64, 0x88, PT ;  /* 0x000000884000780c */ /* 0x000fe40003f64270 */
[----:B---3--:R-:W-:Y:S01]  /*43f0*/  FSEL R67, R70, -INF , P2 ;  /* 0xff80000046437808 */ /* 0x008fe20001000000 */
[----:B------:R-:W3:Y:S01]  /*4400*/  MUFU.TANH R38, R38 ;  /* 0x0000002600267308 */ /* 0x000ee20000002400 */
[----:B------:R-:W-:Y:S02]  /*4410*/  FMNMX.FTZ R48, R141, R48, !PT ;  /* 0x000000308d307209 */ /* 0x000fe40007810000 */
[----:B------:R-:W-:Y:S02]  /*4420*/  ISETP.GT.AND P2, PT, R64, 0x89, PT ;  /* 0x000000894000780c */ /* 0x000fe40003f44270 */
[----:B------:R-:W-:-:S02]  /*4430*/  FSEL R143, R143, -INF , P3 ;  /* 0xff8000008f8f7808 */ /* 0x000fc40001800000 */
[----:B------:R-:W-:Y:S01]  /*4440*/  FMNMX.FTZ R48, R67, R48, !PT ;  /* 0x0000003043307209 */ /* 0x000fe20007810000 */
[----:B------:R-:W5:Y:S01]  /*4450*/  MUFU.TANH R46, R46 ;  /* 0x0000002e002e7308 */ /* 0x000f620000002400 */
[----:B------:R-:W-:Y:S02]  /*4460*/  ISETP.GT.AND P3, PT, R64, 0x90, PT ;  /* 0x000000904000780c */ /* 0x000fe40003f64270 */
[----:B-1----:R-:W-:Y:S01]  /*4470*/  FSEL R145, R44, -INF , P2 ;  /* 0xff8000002c917808 */ /* 0x002fe20001000000 */
[----:B------:R-:W-:-:S01]  /*4480*/  FFMA.FTZ R44, R75, R120, -R30 ;  /* 0x000000784b2c7223 */ /* 0x000fc2000001081e */
[----:B------:R-:W-:Y:S01]  /*4490*/  FMNMX.FTZ R48, R143, R48, !PT ;  /* 0x000000308f307209 */ /* 0x000fe20007810000 */
[----:B------:R-:W-:Y:S01]  /*44a0*/  IMAD.MOV.U32 R75, RZ, RZ, R119 ;  /* 0x000000ffff4b7224 */ /* 0x000fe200078e0077 */
[----:B------:R-:W-:Y:S01]  /*44b0*/  ISETP.GT.AND P2, PT, R64, 0x91, PT ;  /* 0x000000914000780c */ /* 0x000fe20003f44270 */
[----:B------:R-:W-:Y:S01]  /*44c0*/  MUFU.EX2 R14, R58 ;  /* 0x0000003a000e7308 */ /* 0x000fe20000000800 */
[----:B--2---:R-:W-:Y:S01]  /*44d0*/  FSEL R147, R36, -INF , P3 ;  /* 0xff80000024937808 */ /* 0x004fe20001800000 */
[--C-:B------:R-:W-:Y:S01]  /*44e0*/  FFMA.FTZ R36, R43, R120, -R30.reuse ;  /* 0x000000782b247223 */ /* 0x100fe2000001081e */
[----:B------:R-:W-:Y:S01]  /*44f0*/  FMNMX.FTZ R48, R145, R48, !PT ;  /* 0x0000003091307209 */ /* 0x000fe20007810000 */
[----:B------:R-:W-:Y:S01]  /*4500*/  FFMA.FTZ R43, R65, R120, -R30 ;  /* 0x00000078412b7223 */ /* 0x000fe2000001081e */
[----:B------:R-:W-:-:S02]  /*4510*/  ISETP.GT.AND P3, PT, R64, 0x98, PT ;  /* 0x000000984000780c */ /* 0x000fc40003f64270 */
[----:B----4-:R-:W-:Y:S01]  /*4520*/  FSEL R149, R42, -INF , P2 ;  /* 0xff8000002a957808 */ /* 0x010fe20001000000 */
[----:B------:R-:W-:-:S01]  /*4530*/  FFMA.FTZ R42, R45, R120, -R30 ;  /* 0x000000782d2a7223 */ /* 0x000fc2000001081e */
[----:B------:R-:W-:Y:S01]  /*4540*/  FMNMX.FTZ R48, R147, R48, !PT ;  /* 0x0000003093307209 */ /* 0x000fe20007810000 */
[----:B------:R-:W-:Y:S01]  /*4550*/  MUFU.EX2 R24, R24 ;  /* 0x0000001800187308 */ /* 0x000fe20000000800 */
[----:B------:R-:W-:Y:S02]  /*4560*/  ISETP.GT.AND P2, PT, R64, 0x99, PT ;  /* 0x000000994000780c */ /* 0x000fe40003f44270 */
[----:B---3--:R-:W-:Y:S01]  /*4570*/  FSEL R151, R38, -INF , P3 ;  /* 0xff80000026977808 */ /* 0x008fe20001800000 */
[----:B------:R-:W-:-:S01]  /*4580*/  FFMA.FTZ R38, R53, R120, -R30 ;  /* 0x0000007835267223 */ /* 0x000fc2000001081e */
[----:B------:R-:W-:Y:S01]  /*4590*/  FMNMX.FTZ R48, R149, R48, !PT ;  /* 0x0000003095307209 */ /* 0x000fe20007810000 */
[----:B------:R-:W-:-:S01]  /*45a0*/  FFMA.FTZ R53, R101, R120, -R30 ;  /* 0x0000007865357223 */ /* 0x000fc2000001081e */
[----:B-----5:R-:W-:Y:S01]  /*45b0*/  FSEL R153, R46, -INF , P2 ;  /* 0xff8000002e997808 */ /* 0x020fe20001000000 */
[----:B------:R-:W1:Y:S01]  /*45c0*/  MUFU.EX2 R27, R27 ;  /* 0x0000001b001b7308 */ /* 0x000e620000000800 */
[----:B------:R-:W-:Y:S01]  /*45d0*/  FMNMX.FTZ R48, R151, R48, !PT ;  /* 0x0000003097307209 */ /* 0x000fe20007810000 */
[----:B------:R-:W-:Y:S01]  /*45e0*/  FFMA.FTZ R46, R91, R120, -R30 ;  /* 0x000000785b2e7223 */ /* 0x000fe2000001081e */
[----:B------:R-:W-:-:S02]  /*45f0*/  IMAD.MOV.U32 R101, RZ, RZ, R119 ;  /* 0x000000ffff657224 */ /* 0x000fc400078e0077 */
[----:B------:R-:W-:Y:S01]  /*4600*/  FMNMX.FTZ R48, R153, R48, !PT ;  /* 0x0000003099307209 */ /* 0x000fe20007810000 */
[----:B------:R-:W-:Y:S02]  /*4610*/  IMAD.MOV.U32 R91, RZ, RZ, R119 ;  /* 0x000000ffff5b7224 */ /* 0x000fe400078e0077 */
[----:B------:R-:W2:Y:S02]  /*4620*/  MUFU.EX2 R26, R26 ;  /* 0x0000001a001a7308 */ /* 0x000ea40000000800 */
[----:B------:R-:W3:Y:S06]  /*4630*/  SHFL.BFLY PT, R45, R48, 0x2, 0x1f ;  /* 0x0c401f00302d7f89 */ /* 0x000eec00000e0000 */
[----:B------:R-:W4:Y:S01]  /*4640*/  MUFU.EX2 R31, R31 ;  /* 0x0000001f001f7308 */ /* 0x000f220000000800 */
[----:B-1----:R-:W-:-:S07]  /*4650*/  FADD.FTZ R3, R24, R27 ;  /* 0x0000001b18037221 */ /* 0x002fce0000010000 */
[----:B------:R-:W1:Y:S01]  /*4660*/  MUFU.EX2 R28, R28 ;  /* 0x0000001c001c7308 */ /* 0x000e620000000800 */
[----:B--2---:R-:W-:-:S07]  /*4670*/  FADD.FTZ R76, R26, R3 ;  /* 0x000000031a4c7221 */ /* 0x004fce0000010000 */
[----:B------:R-:W2:Y:S01]  /*4680*/  MUFU.EX2 R35, R35 ;  /* 0x0000002300237308 */ /* 0x000ea20000000800 */
[----:B----4-:R-:W-:-:S01]  /*4690*/  FADD.FTZ R3, R31, R76 ;  /* 0x0000004c1f037221 */ /* 0x010fc20000010000 */
[----:B---3--:R-:W-:Y:S01]  /*46a0*/  FMNMX.FTZ R52, R48, R45, !PT ;  /* 0x0000002d30347209 */ /* 0x008fe20007810000 */
[----:B------:R-:W-:-:S01]  /*46b0*/  FFMA.FTZ R45, R79, R120, -R30 ;  /* 0x000000784f2d7223 */ /* 0x000fc2000001081e */
[----:B------:R-:W-:Y:S01]  /*46c0*/  F2FP.SATFINITE.E4M3.F32.PACK_AB_MERGE_C R216, R31, R26, RZ ;  /* 0x0000001a1fd8723e */ /* 0x000fe200048070ff */
[----:B------:R-:W-:-:S01]  /*46d0*/  FFMA.FTZ R48, R95, R120, -R30 ;  /* 0x000000785f307223 */ /* 0x000fc2000001081e */
[----:B------:R-:W-:Y:S01]  /*46e0*/  IMAD.MOV.U32 R95, RZ, RZ, R119 ;  /* 0x000000ffff5f7224 */ /* 0x000fe200078e0077 */
[----:B------:R-:W3:Y:S01]  /*46f0*/  SHFL.BFLY PT, R123, R52, 0x1, 0x1f ;  /* 0x0c201f00347b7f89 */ /* 0x000ee200000e0000 */
[----:B------:R-:W4:Y:S01]  /*4700*/  MUFU.EX2 R7, R7 ;  /* 0x0000000700077308 */ /* 0x000f220000000800 */
[----:B-1----:R-:W-:-:S01]  /*4710*/  FADD.FTZ R76, R28, R3 ;  /* 0x000000031c4c7221 */ /* 0x002fc20000010000 */
[----:B------:R-:W-:Y:S01]  /*4720*/  F2FP.SATFINITE.E4M3.F32.PACK_AB_MERGE_C R216, R27, R24, R216 ;  /* 0x000000181bd8723e */ /* 0x000fe200048070d8 */
[----:B------:R-:W-:-:S02]  /*4730*/  IMAD.MOV.U32 R79, RZ, RZ, R119 ;  /* 0x000000ffff4f7224 */ /* 0x000fc400078e0077 */
[--C-:B------:R-:W-:Y:S02]  /*4740*/  IMAD.MOV.U32 R27, RZ, RZ, R119.reuse ;  /* 0x000000ffff1b7224 */ /* 0x100fe400078e0077 */
[----:B------:R-:W-:Y:S01]  /*4750*/  IMAD.MOV.U32 R24, RZ, RZ, R119 ;  /* 0x000000ffff187224 */ /* 0x000fe200078e0077 */
[----:B------:R1:W-:Y:S01]  /*4760*/  MUFU.EX2 R20, R56 ;  /* 0x0000003800147308 */ /* 0x0003e20000000800 */
[----:B--2---:R-:W-:-:S07]  /*4770*/  FADD.FTZ R3, R35, R76 ;  /* 0x0000004c23037221 */ /* 0x004fce0000010000 */
[----:B------:R-:W-:Y:S01]  /*4780*/  MUFU.EX2 R9, R9 ;  /* 0x0000000900097308 */ /* 0x000fe20000000800 */
[----:B----4-:R-:W-:-:S04]  /*4790*/  F2FP.SATFINITE.E4M3.F32.PACK_AB_MERGE_C R218, R7, R6, RZ ;  /* 0x0000000607da723e */ /* 0x010fc800048070ff */
[----:B------:R-:W-:Y:S01]  /*47a0*/  F2FP.SATFINITE.E4M3.F32.PACK_AB_MERGE_C R218, R35, R28, R218 ;  /* 0x0000001c23da723e */ /* 0x000fe200048070da */
[--C-:B------:R-:W-:Y:S01]  /*47b0*/  IMAD.MOV.U32 R35, RZ, RZ, R119.reuse ;  /* 0x000000ffff237224 */ /* 0x100fe200078e0077 */
[----:B---3--:R-:W-:Y:S01]  /*47c0*/  FMNMX.FTZ R123, R52, R123, !PT ;  /* 0x0000007b347b7209 */ /* 0x008fe20007810000 */
[----:B------:R-:W2:Y:S01]  /*47d0*/  MUFU.EX2 R13, R13 ;  /* 0x0000000d000d7308 */ /* 0x000ea20000000800 */
[----:B------:R-:W-:Y:S02]  /*47e0*/  IMAD.MOV.U32 R28, RZ, RZ, R119 ;  /* 0x000000ffff1c7224 */ /* 0x000fe400078e0077 */
[C---:B------:R-:W-:Y:S01]  /*47f0*/  FSETP.NEU.FTZ.AND P2, PT, R123.reuse, -INF , PT ;  /* 0xff8000007b00780b */ /* 0x040fe20003f5d000 */
[----:B------:R-:W-:-:S04]  /*4800*/  FFMA.FTZ R52, R123, R120, -8 ;  /* 0xc10000007b347423 */ /* 0x000fc80000010078 */
[----:B------:R-:W-:Y:S01]  /*4810*/  MUFU.EX2 R21, R21 ;  /* 0x0000001500157308 */ /* 0x000fe20000000800 */
[----:B------:R-:W-:-:S05]  /*4820*/  FSEL R62, R52, RZ, P2 ;  /* 0x000000ff343e7208 */ /* 0x000fca0001000000 */
        /* <DEDUP_REMOVED lines=8> */
[--C-:B------:R-:W-:Y:S01]  /*48b0*/  FFMA.FTZ R11, R11, R120, -R62.reuse ;  /* 0x000000780b0b7223 */ /* 0x100fe2000001083e */
[----:B------:R-:W-:Y:S01]  /*48c0*/  LEA.HI.SX32 R57, R5, R74, 0x1a ;  /* 0x0000004a05397211 */ /* 0x000fe200078fd2ff */
[-CC-:B------:R-:W-:Y:S01]  /*48d0*/  FFMA.FTZ R115, R115, R120.reuse, -R62.reuse ;  /* 0x0000007873737223 */ /* 0x180fe2000001083e */
[----:B-1----:R-:W-:-:S01]  /*48e0*/  FFMA.FTZ R56, R113, R120, -R62 ;  /* 0x0000007871387223 */ /* 0x002fc2000001083e */
        /* <DEDUP_REMOVED lines=10> */
[----:B------:R3:W4:Y:S01]  /*4990*/  MUFU.EX2 R64, R51 ;  /* 0x0000003300407308 */ /* 0x0007220000000800 */
[----:B------:R-:W-:-:S01]  /*49a0*/  FFMA.FTZ R60, R85, R120, -R62 ;  /* 0x00000078553c7223 */ /* 0x000fc2000001083e */
[--C-:B------:R-:W-:Y:S01]  /*49b0*/  FFMA.FTZ R131, R131, R120, -R62.reuse ;  /* 0x0000007883837223 */ /* 0x100fe2000001083e */
[----:B--2---:R-:W-:Y:S01]  /*49c0*/  F2FP.SATFINITE.E4M3.F32.PACK_AB_MERGE_C R212, R13, R8, RZ ;  /* 0x000000080dd4723e */ /* 0x004fe200048070ff */
[-CC-:B------:R-:W-:Y:S01]  /*49d0*/  FFMA.FTZ R63, R63, R120.reuse, -R62.reuse ;  /* 0x000000783f3f7223 */ /* 0x180fe2000001083e */
[----:B------:R-:W-:-:S01]  /*49e0*/  FFMA.FTZ R87, R87, R120, -R62 ;  /* 0x0000007857577223 */ /* 0x000fc2000001083e */
[-CC-:B------:R-:W-:Y:S01]  /*49f0*/  FFMA.FTZ R89, R89, R120.reuse, -R62.reuse ;  /* 0x0000007859597223 */ /* 0x180fe2000001083e */
[----:B------:R-:W-:-:S01]  /*4a00*/  FFMA.FTZ R81, R81, R120, -R62 ;  /* 0x0000007851517223 */ /* 0x000fc2000001083e */
[----:B------:R-:W2:Y:S01]  /*4a10*/  MUFU.EX2 R55, R55 ;  /* 0x0000003700377308 */ /* 0x000ea20000000800 */
[----:B-1----:R-:W-:-:S01]  /*4a20*/  FADD.FTZ R5, R217, R58 ;  /* 0x0000003ad9057221 */ /* 0x002fc20000010000 */
[-CC-:B---3--:R-:W-:Y:S01]  /*4a30*/  FFMA.FTZ R51, R117, R120.reuse, -R62.reuse ;  /* 0x0000007875337223 */ /* 0x188fe2000001083e */
[----:B------:R-:W-:-:S01]  /*4a40*/  FFMA.FTZ R135, R135, R120, -R62 ;  /* 0x0000007887877223 */ /* 0x000fc2000001083e */
[-CC-:B------:R-:W-:Y:S01]  /*4a50*/  FFMA.FTZ R71, R71, R120.reuse, -R62.reuse ;  /* 0x0000007847477223 */ /* 0x180fe2000001083e */
[----:B------:R-:W-:-:S01]  /*4a60*/  FFMA.FTZ R137, R137, R120, -R62 ;  /* 0x0000007889897223 */ /* 0x000fc2000001083e */
[-CC-:B------:R-:W-:Y:S01]  /*4a70*/  FFMA.FTZ R139, R139, R120.reuse, -R62.reuse ;  /* 0x000000788b8b7223 */ /* 0x180fe2000001083e */
[----:B------:R-:W-:-:S01]  /*4a80*/  FFMA.FTZ R141, R141, R120, -R62 ;  /* 0x000000788d8d7223 */ /* 0x000fc2000001083e */
[----:B------:R-:W1:Y:S01]  /*4a90*/  MUFU.EX2 R34, R34 ;  /* 0x0000002200227308 */ /* 0x000e620000000800 */
[----:B----4-:R-:W-:-:S01]  /*4aa0*/  FADD.FTZ R78, R64, R5 ;  /* 0x00000005404e7221 */ /* 0x010fc20000010000 */
[----:B------:R-:W-:Y:S01]  /*4ab0*/  VIMNMX R5, RZ, R57, !PT ;  /* 0x00000039ff057248 */ /* 0x000fe20007fe0100 */
[----:B------:R-:W-:-:S01]  /*4ac0*/  FFMA.FTZ R67, R67, R120, -R62 ;  /* 0x0000007843437223 */ /* 0x000fc2000001083e */
[-CC-:B------:R-:W-:Y:S01]  /*4ad0*/  FFMA.FTZ R143, R143, R120.reuse, -R62.reuse ;  /* 0x000000788f8f7223 */ /* 0x180fe2000001083e */
[----:B------:R-:W-:-:S01]  /*4ae0*/  FFMA.FTZ R145, R145, R120, -R62 ;  /* 0x0000007891917223 */ /* 0x000fc2000001083e */
[----:B------:R-:W-:Y:S01]  /*4af0*/  ISETP.GE.AND P2, PT, R80, R5, PT ;  /* 0x000000055000720c */ /* 0x000fe20003f46270 */
[----:B------:R-:W-:-:S01]  /*4b00*/  FADD.FTZ R80, R6, R3 ;  /* 0x0000000306507221 */ /* 0x000fc20000010000 */
[----:B------:R-:W3:Y:S01]  /*4b10*/  MUFU.EX2 R219, R219 ;  /* 0x000000db00db7308 */ /* 0x000ee20000000800 */
[----:B--2---:R-:W-:-:S01]  /*4b20*/  FADD.FTZ R57, R55, R78 ;  /* 0x0000004e37397221 */ /* 0x004fc20000010000 */
[----:B------:R-:W-:Y:S01]  /*4b30*/  F2FP.SATFINITE.E4M3.F32.PACK_AB_MERGE_C R55, R55, R64, RZ ;  /* 0x000000403737723e */ /* 0x000fe200048070ff */
[----:B------:R-:W-:-:S01]  /*4b40*/  FFMA.FTZ R147, R147, R120, -R62 ;  /* 0x0000007893937223 */ /* 0x000fc2000001083e */
[----:B------:R-:W-:Y:S01]  /*4b50*/  F2FP.SATFINITE.E4M3.F32.PACK_AB_MERGE_C R212, R9, R4, R212 ;  /* 0x0000000409d4723e */ /* 0x000fe200048070d4 */
[----:B------:R-:W-:-:S01]  /*4b60*/  FFMA.FTZ R149, R149, R120, -R62 ;  /* 0x0000007895957223 */ /* 0x000fc2000001083e */
[----:B------:R-:W-:Y:S01]  /*4b70*/  FFMA.FTZ R151, R151, R120, -R62 ;  /* 0x0000007897977223 */ /* 0x000fe2000001083e */
[----:B------:R-:W-:Y:S01]  /*4b80*/  F2FP.SATFINITE.E4M3.F32.PACK_AB_MERGE_C R217, R58, R217, R55 ;  /* 0x000000d93ad9723e */ /* 0x000fe20004807037 */
[----:B------:R2:W4:Y:S01]  /*4b90*/  MUFU.EX2 R65, R11 ;  /* 0x0000000b00417308 */ /* 0x0005220000000800 */
[----:B-1----:R-:W-:-:S01]  /*4ba0*/  FADD.FTZ R78, R34, R57 ;  /* 0x00000039224e7221 */ /* 0x002fc20000010000 */
[----:B------:R-:W-:Y:S01]  /*4bb0*/  FADD.FTZ R57, R7, R80 ;  /* 0x0000005007397221 */ /* 0x000fe20000010000 */
[----:B------:R-:W-:-:S02]  /*4bc0*/  IMAD.MOV.U32 R117, RZ, RZ, R119 ;  /* 0x000000ffff757224 */ /* 0x000fc400078e0077 */
[----:B------:R-:W-:Y:S02]  /*4bd0*/  IMAD.MOV.U32 R113, RZ, RZ, R119 ;  /* 0x000000ffff717224 */ /* 0x000fe400078e0077 */
[----:B------:R-:W-:-:S01]  /*4be0*/  FADD.FTZ R80, R4, R57 ;  /* 0x0000003904507221 */ /* 0x000fc20000010000 */
[----:B------:R-:W-:Y:S01]  /*4bf0*/  IMAD.MOV.U32 R111, RZ, RZ, R119 ;  /* 0x000000ffff6f7224 */ /* 0x000fe200078e0077 */
[----:B------:R1:W5:Y:S01]  /*4c00*/  MUFU.EX2 R66, R115 ;  /* 0x0000007300427308 */ /* 0x0003620000000800 */
[----:B---3--:R-:W-:-:S01]  /*4c10*/  FADD.FTZ R78, R219, R78 ;  /* 0x0000004edb4e7221 */ /* 0x008fc20000010000 */
[----:B--2---:R-:W-:Y:S01]  /*4c20*/  FFMA.FTZ R11, R125, R120, -R62 ;  /* 0x000000787d0b7223 */ /* 0x004fe2000001083e */
[--C-:B------:R-:W-:Y:S02]  /*4c30*/  IMAD.MOV.U32 R103, RZ, RZ, R119.reuse ;  /* 0x000000ffff677224 */ /* 0x100fe400078e0077 */
[--C-:B------:R-:W-:Y:S02]  /*4c40*/  IMAD.MOV.U32 R85, RZ, RZ, R119.reuse ;  /* 0x000000ffff557224 */ /* 0x100fe400078e0077 */
[----:B------:R-:W-:Y:S01]  /*4c50*/  IMAD.MOV.U32 R77, RZ, RZ, R119 ;  /* 0x000000ffff4d7224 */ /* 0x000fe200078e0077 */
[----:B------:R-:W2:Y:S01]  /*4c60*/  MUFU.EX2 R51, R51 ;  /* 0x0000003300337308 */ /* 0x000ea20000000800 */
[----:B----4-:R-:W-:-:S01]  /*4c70*/  FADD.FTZ R3, R65, R78 ;  /* 0x0000004e41037221 */ /* 0x010fc20000010000 */
[----:B-1----:R-:W-:-:S02]  /*4c80*/  IMAD.MOV.U32 R115, RZ, RZ, R119 ;  /* 0x000000ffff737224 */ /* 0x002fc400078e0077 */
[--C-:B------:R-:W-:Y:S02]  /*4c90*/  IMAD.MOV.U32 R58, RZ, RZ, R119.reuse ;  /* 0x000000ffff3a7224 */ /* 0x100fe400078e0077 */
[----:B------:R-:W-:Y:S02]  /*4ca0*/  IMAD.MOV.U32 R57, RZ, RZ, R119 ;  /* 0x000000ffff397224 */ /* 0x000fe400078e0077 */
[----:B------:R-:W1:Y:S01]  /*4cb0*/  MUFU.EX2 R56, R56 ;  /* 0x0000003800387308 */ /* 0x000e620000000800 */
[----:B-----5:R-:W-:-:S01]  /*4cc0*/  FADD.FTZ R78, R66, R3 ;  /* 0x00000003424e7221 */ /* 0x020fc20000010000 */
[----:B------:R-:W-:Y:S01]  /*4cd0*/  F2FP.SATFINITE.E4M3.F32.PACK_AB_MERGE_C R65, R66, R65, RZ ;  /* 0x000000414241723e */ /* 0x000fe200048070ff */
[--C-:B------:R-:W-:Y:S02]  /*4ce0*/  IMAD.MOV.U32 R66, RZ, RZ, R119.reuse ;  /* 0x000000ffff427224 */ /* 0x100fe400078e0077 */
[----:B------:R-:W-:Y:S01]  /*4cf0*/  IMAD.MOV.U32 R55, RZ, RZ, R119 ;  /* 0x000000ffff377224 */ /* 0x000fe200078e0077 */
[----:B------:R-:W-:Y:S01]  /*4d00*/  F2FP.SATFINITE.E4M3.F32.PACK_AB_MERGE_C R219, R219, R34, R65 ;  /* 0x00000022dbdb723e */ /* 0x000fe20004807041 */
[----:B------:R-:W-:Y:S01]  /*4d10*/  IMAD.MOV.U32 R65, RZ, RZ, R119 ;  /* 0x000000ffff417224 */ /* 0x000fe200078e0077 */
[----:B------:R3:W4:Y:S01]  /*4d20*/  MUFU.EX2 R68, R15 ;  /* 0x0000000f00447308 */ /* 0x0007220000000800 */
[----:B--2---:R-:W-:-:S01]  /*4d30*/  FADD.FTZ R3, R51, R78 ;  /* 0x0000004e33037221 */ /* 0x004fc20000010000 */
[----:B------:R-:W-:-:S06]  /*4d40*/  IMAD.MOV.U32 R34, RZ, RZ, R119 ;  /* 0x000000ffff227224 */ /* 0x000fcc00078e0077 */
[----:B------:R-:W2:Y:S01]  /*4d50*/  MUFU.EX2 R109, R109 ;  /* 0x0000006d006d7308 */ /* 0x000ea20000000800 */
[----:B-1----:R-:W-:-:S01]  /*4d60*/  FADD.FTZ R3, R56, R3 ;  /* 0x0000000338037221 */ /* 0x002fc20000010000 */
[-CC-:B---3--:R-:W-:Y:S01]  /*4d70*/  FFMA.FTZ R15, R129, R120.reuse, -R62.reuse ;  /* 0x00000078810f7223 */ /* 0x188fe2000001083e */
[----:B------:R-:W-:-:S05]  /*4d80*/  FFMA.FTZ R62, R153, R120, -R62 ;  /* 0x00000078993e7223 */ /* 0x000fca000001083e */
[----:B------:R-:W1:Y:S01]  /*4d90*/  MUFU.EX2 R11, R11 ;  /* 0x0000000b000b7308 */ /* 0x000e620000000800 */
[----:B----4-:R-:W-:-:S07]  /*4da0*/  FADD.FTZ R82, R68, R3 ;  /* 0x0000000344527221 */ /* 0x010fce0000010000 */
[----:B------:R3:W-:Y:S01]  /*4db0*/  MUFU.EX2 R76, R41 ;  /* 0x00000029004c7308 */ /* 0x0007e20000000800 */
[----:B--2---:R-:W-:-:S01]  /*4dc0*/  FADD.FTZ R82, R109, R82 ;  /* 0x000000526d527221 */ /* 0x004fc20000010000 */
[----:B------:R-:W-:Y:S01]  /*4dd0*/  F2FP.SATFINITE.E4M3.F32.PACK_AB_MERGE_C R68, R109, R68, RZ ;  /* 0x000000446d44723e */ /* 0x000fe200048070ff */
[----:B------:R-:W-:-:S03]  /*4de0*/  IMAD.MOV.U32 R109, RZ, RZ, R119 ;  /* 0x000000ffff6d7224 */ /* 0x000fc600078e0077 */
[----:B------:R-:W-:Y:S01]  /*4df0*/  F2FP.SATFINITE.E4M3.F32.PACK_AB_MERGE_C R213, R56, R51, R68 ;  /* 0x0000003338d5723e */ /* 0x000fe20004807044 */
[----:B------:R-:W-:Y:S01]  /*4e00*/  IMAD.MOV.U32 R68, RZ, RZ, R119 ;  /* 0x000000ffff447224 */ /* 0x000fe200078e0077 */
[----:B------:R-:W2:Y:S01]  /*4e10*/  MUFU.EX2 R52, R52 ;  /* 0x0000003400347308 */ /* 0x000ea20000000800 */
[----:B---3--:R-:W-:-:S01]  /*4e20*/  FADD.FTZ R41, R9, R80 ;  /* 0x0000005009297221 */ /* 0x008fc20000010000 */
[--C-:B------:R-:W-:Y:S02]  /*4e30*/  IMAD.MOV.U32 R56, RZ, RZ, R119.reuse ;  /* 0x000000ffff387224 */ /* 0x100fe400078e0077 */
[----:B------:R-:W-:Y:S02]  /*4e40*/  IMAD.MOV.U32 R51, RZ, RZ, R119 ;  /* 0x000000ffff337224 */ /* 0x000fe400078e0077 */
[----:B------:R-:W-:Y:S02]  /*4e50*/  FADD.FTZ R80, R8, R41 ;  /* 0x0000002908507221 */ /* 0x000fe40000010000 */
[----:B------:R-:W3:Y:S02]  /*4e60*/  MUFU.EX2 R73, R73 ;  /* 0x0000004900497308 */ /* 0x000ee40000000800 */
[----:B------:R-:W-:-:S04]  /*4e70*/  FADD.FTZ R3, R13, R80 ;  /* 0x000000500d037221 */ /* 0x000fc80000010000 */
[----:B------:R-:W-:Y:S01]  /*4e80*/  FADD.FTZ R80, R10, R3 ;  /* 0x000000030a507221 */ /* 0x000fe20000010000 */
[----:B-1----:R-:W-:-:S01]  /*4e90*/  FADD.FTZ R3, R11, R82 ;  /* 0x000000520b037221 */ /* 0x002fc20000010000 */
[----:B------:R1:W4:Y:S02]  /*4ea0*/  MUFU.EX2 R70, R97 ;  /* 0x0000006100467308 */ /* 0x0003240000000800 */
[----:B------:R-:W-:-:S01]  /*4eb0*/  FADD.FTZ R41, R21, R80 ;  /* 0x0000005015297221 */ /* 0x000fc20000010000 */
[----:B--2---:R-:W-:-:S03]  /*4ec0*/  FADD.FTZ R82, R52, R3 ;  /* 0x0000000334527221 */ /* 0x004fc60000010000 */
[----:B------:R-:W-:Y:S01]  /*4ed0*/  FADD.FTZ R84, R12, R41 ;  /* 0x000000290c547221 */ /* 0x000fe20000010000 */
[----:B------:R-:W-:Y:S01]  /*4ee0*/  IMAD.MOV.U32 R41, RZ, RZ, R119 ;  /* 0x000000ffff297224 */ /* 0x000fe200078e0077 */
[----:B------:R-:W2:Y:S01]  /*4ef0*/  MUFU.EX2 R39, R39 ;  /* 0x0000002700277308 */ /* 0x000ea20000000800 */
[----:B---3--:R-:W-:-:S01]  /*4f00*/  FADD.FTZ R3, R73, R82 ;  /* 0x0000005249037221 */ /* 0x008fc20000010000 */
[C---:B------:R-:W-:Y:S01]  /*4f10*/  FADD.FTZ R31, R59.reuse, R84 ;  /* 0x000000543b1f7221 */ /* 0x040fe20000010000 */
[----:B------:R-:W-:Y:S01]  /*4f20*/  F2FP.SATFINITE.E4M3.F32.PACK_AB_MERGE_C R59, R59, R12, RZ ;  /* 0x0000000c3b3b723e */ /* 0x000fe200048070ff */
[----:B-1----:R-:W-:Y:S02]  /*4f30*/  IMAD.MOV.U32 R97, RZ, RZ, R119 ;  /* 0x000000ffff617224 */ /* 0x002fe400078e0077 */
[----:B------:R-:W-:-:S01]  /*4f40*/  FADD.FTZ R64, R14, R31 ;  /* 0x0000001f0e407221 */ /* 0x000fc20000010000 */
[----:B------:R-:W-:Y:S01]  /*4f50*/  F2FP.SATFINITE.E4M3.F32.PACK_AB_MERGE_C R214, R21, R10, R59 ;  /* 0x0000000a15d6723e */ /* 0x000fe2000480703b */
[----:B------:R-:W1:Y:S01]  /*4f60*/  MUFU.EX2 R61, R61 ;  /* 0x0000003d003d7308 */ /* 0x000e620000000800 */
[----:B----4-:R-:W-:-:S01]  /*4f70*/  FADD.FTZ R26, R70, R3 ;  /* 0x00000003461a7221 */ /* 0x010fc20000010000 */
[----:B------:R-:W-:Y:S01]  /*4f80*/  F2FP.SATFINITE.E4M3.F32.PACK_AB_MERGE_C R70, R70, R73, RZ ;  /* 0x000000494646723e */ /* 0x000fe200048070ff */
[----:B------:R-:W-:-:S02]  /*4f90*/  IMAD.MOV.U32 R84, RZ, RZ, R119 ;  /* 0x000000ffff547224 */ /* 0x000fc400078e0077 */
[--C-:B------:R-:W-:Y:S01]  /*4fa0*/  IMAD.MOV.U32 R82, RZ, RZ, R119.reuse ;  /* 0x000000ffff527224 */ /* 0x100fe200078e0077 */
[----:B------:R-:W-:Y:S01]  /*4fb0*/  F2FP.SATFINITE.E4M3.F32.PACK_AB_MERGE_C R215, R52, R11, R70 ;  /* 0x0000000b34d7723e */ /* 0x000fe20004807046 */
[----:B------:R-:W-:Y:S01]  /*4fc0*/  IMAD.MOV.U32 R73, RZ, RZ, R119 ;  /* 0x000000ffff497224 */ /* 0x000fe200078e0077 */
[----:B------:R-:W3:Y:S01]  /*4fd0*/  MUFU.EX2 R54, R54 ;  /* 0x0000003600367308 */ /* 0x000ee20000000800 */
[----:B--2---:R-:W-:-:S01]  /*4fe0*/  FADD.FTZ R3, R39, R26 ;  /* 0x0000001a27037221 */ /* 0x004fc20000010000 */
[--C-:B------:R-:W-:Y:S02]  /*4ff0*/  IMAD.MOV.U32 R70, RZ, RZ, R119.reuse ;  /* 0x000000ffff467224 */ /* 0x100fe400078e0077 */
[--C-:B------:R-:W-:Y:S02]  /*5000*/  IMAD.MOV.U32 R59, RZ, RZ, R119.reuse ;  /* 0x000000ffff3b7224 */ /* 0x100fe400078e0077 */
[----:B------:R-:W-:Y:S02]  /*5010*/  IMAD.MOV.U32 R52, RZ, RZ, R119 ;  /* 0x000000ffff347224 */ /* 0x000fe400078e0077 */
[----:B------:R-:W2:Y:S01]  /*5020*/  MUFU.EX2 R93, R93 ;  /* 0x0000005d005d7308 */ /* 0x000ea20000000800 */
[----:B-1----:R-:W-:-:S01]  /*5030*/  FADD.FTZ R7, R61, R64 ;  /* 0x000000403d077221 */ /* 0x002fc20000010000 */
[----:B------:R-:W-:-:S02]  /*5040*/  IMAD.MOV.U32 R64, RZ, RZ, R119 ;  /* 0x000000ffff407224 */ /* 0x000fc400078e0077 */
[----:B------:R-:W-:Y:S02]  /*5050*/  IMAD.MOV.U32 R31, RZ, RZ, R119 ;  /* 0x000000ffff1f7224 */ /* 0x000fe400078e0077 */
[----:B------:R-:W-:Y:S02]  /*5060*/  FADD.FTZ R26, R20, R7 ;  /* 0x00000007141a7221 */ /* 0x000fe40000010000 */
[----:B------:R-:W1:Y:S01]  /*5070*/  MUFU.EX2 R133, R133 ;  /* 0x0000008500857308 */ /* 0x000e620000000800 */
[----:B---3--:R-:W-:-:S07]  /*5080*/  FADD.FTZ R8, R54, R3 ;  /* 0x0000000336087221 */ /* 0x008fce0000010000 */
[----:B------:R3:W4:Y:S01]  /*5090*/  MUFU.EX2 R72, R83 ;  /* 0x0000005300487308 */ /* 0x0007220000000800 */
[----:B--2---:R-:W-:-:S07]  /*50a0*/  FADD.FTZ R3, R93, R8 ;  /* 0x000000085d037221 */ /* 0x004fce0000010000 */
[----:B------:R-:W2:Y:S01]  /*50b0*/  MUFU.EX2 R32, R32 ;  /* 0x0000002000207308 */ /* 0x000ea20000000800 */
[----:B-1----:R-:W-:-:S01]  /*50c0*/  FADD.FTZ R7, R133, R26 ;  /* 0x0000001a85077221 */ /* 0x002fc20000010000 */
[----:B------:R-:W-:Y:S01]  /*50d0*/  F2FP.SATFINITE.E4M3.F32.PACK_AB_MERGE_C R133, R133, R20, RZ ;  /* 0x000000148585723e */ /* 0x000fe200048070ff */
[--C-:B---3--:R-:W-:Y:S02]  /*50e0*/  IMAD.MOV.U32 R83, RZ, RZ, R119.reuse ;  /* 0x000000ffff537224 */ /* 0x108fe400078e0077 */
[----:B------:R-:W-:Y:S01]  /*50f0*/  IMAD.MOV.U32 R26, RZ, RZ, R119 ;  /* 0x000000ffff1a7224 */ /* 0x000fe200078e0077 */
[----:B------:R-:W-:Y:S01]  /*5100*/  F2FP.SATFINITE.E4M3.F32.PACK_AB_MERGE_C R208, R61, R14, R133 ;  /* 0x0000000e3dd0723e */ /* 0x000fe20004807085 */
[----:B------:R-:W-:Y:S01]  /*5110*/  IMAD.MOV.U32 R61, RZ, RZ, R119 ;  /* 0x000000ffff3d7224 */ /* 0x000fe200078e0077 */
[----:B------:R-:W1:Y:S01]  /*5120*/  MUFU.EX2 R15, R15 ;  /* 0x0000000f000f7308 */ /* 0x000e620000000800 */
[----:B----4-:R-:W-:-:S01]  /*5130*/  FADD.FTZ R8, R72, R3 ;  /* 0x0000000348087221 */ /* 0x010fc20000010000 */
[----:B------:R-:W-:Y:S01]  /*5140*/  F2FP.SATFINITE.E4M3.F32.PACK_AB_MERGE_C R72, R72, R93, RZ ;  /* 0x0000005d4848723e */ /* 0x000fe200048070ff */
[----:B------:R-:W-:-:S03]  /*5150*/  IMAD.MOV.U32 R93, RZ, RZ, R119 ;  /* 0x000000ffff5d7224 */ /* 0x000fc600078e0077 */
[----:B------:R-:W-:Y:S01]  /*5160*/  F2FP.SATFINITE.E4M3.F32.PACK_AB_MERGE_C R209, R54, R39, R72 ;  /* 0x0000002736d1723e */ /* 0x000fe20004807048 */
[----:B------:R-:W-:Y:S01]  /*5170*/  IMAD.MOV.U32 R72, RZ, RZ, R119 ;  /* 0x000000ffff487224 */ /* 0x000fe200078e0077 */
[----:B------:R-:W3:Y:S01]  /*5180*/  MUFU.EX2 R69, R69 ;  /* 0x0000004500457308 */ /* 0x000ee20000000800 */
[----:B--2---:R-:W-:-:S01]  /*5190*/  FADD.FTZ R12, R32, R7 ;  /* 0x00000007200c7221 */ /* 0x004fc20000010000 */
[--C-:B------:R-:W-:Y:S02]  /*51a0*/  IMAD.MOV.U32 R54, RZ, RZ, R119.reuse ;  /* 0x000000ffff367224 */ /* 0x100fe400078e0077 */
[----:B------:R-:W-:-:S04]  /*51b0*/  IMAD.MOV.U32 R39, RZ, RZ, R119 ;  /* 0x000000ffff277224 */ /* 0x000fc800078e0077 */
[----:B------:R-:W2:Y:S01]  /*51c0*/  MUFU.EX2 R60, R60 ;  /* 0x0000003c003c7308 */ /* 0x000ea20000000800 */
[----:B-1----:R-:W-:-:S07]  /*51d0*/  FADD.FTZ R3, R15, R8 ;  /* 0x000000080f037221 */ /* 0x002fce0000010000 */
[----:B------:R1:W4:Y:S01]  /*51e0*/  MUFU.EX2 R40, R50 ;  /* 0x0000003200287308 */ /* 0x0003220000000800 */
[----:B---3--:R-:W-:-:S07]  /*51f0*/  FADD.FTZ R7, R69, R12 ;  /* 0x0000000c45077221 */ /* 0x008fce0000010000 */
[----:B------:R-:W3:Y:S01]  /*5200*/  MUFU.EX2 R131, R131 ;  /* 0x0000008300837308 */ /* 0x000ee20000000800 */
[----:B--2---:R-:W-:-:S01]  /*5210*/  FADD.FTZ R12, R60, R3 ;  /* 0x000000033c0c7221 */ /* 0x004fc20000010000 */
[-CC-:B-1----:R-:W-:Y:S01]  /*5220*/  FFMA.FTZ R50, R99, R120.reuse, -R30.reuse ;  /* 0x0000007863327223 */ /* 0x182fe2000001081e */
[----:B------:R-:W-:-:S01]  /*5230*/  FFMA.FTZ R30, R107, R120, -R30 ;  /* 0x000000786b1e7223 */ /* 0x000fc2000001081e */
[--C-:B------:R-:W-:Y:S02]  /*5240*/  IMAD.MOV.U32 R107, RZ, RZ, R119.reuse ;  /* 0x000000ffff6b7224 */ /* 0x100fe400078e0077 */
[----:B------:R-:W-:Y:S02]  /*5250*/  IMAD.MOV.U32 R99, RZ, RZ, R119 ;  /* 0x000000ffff637224 */ /* 0x000fe400078e0077 */
[----:B------:R-:W1:Y:S01]  /*5260*/  MUFU.EX2 R49, R49 ;  /* 0x0000003100317308 */ /* 0x000e620000000800 */
[----:B----4-:R-:W-:-:S07]  /*5270*/  FADD.FTZ R20, R40, R7 ;  /* 0x0000000728147221 */ /* 0x010fce0000010000 */
[----:B------:R2:W4:Y:S01]  /*5280*/  MUFU.EX2 R74, R63 ;  /* 0x0000003f004a7308 */ /* 0x0005220000000800 */
[----:B---3--:R-:W-:-:S07]  /*5290*/  FADD.FTZ R3, R131, R12 ;  /* 0x0000000c83037221 */ /* 0x008fce0000010000 */
[----:B------:R-:W3:Y:S01]  /*52a0*/  MUFU.EX2 R36, R36 ;  /* 0x0000002400247308 */ /* 0x000ee20000000800 */
[C---:B-1----:R-:W-:Y:S01]  /*52b0*/  F2FP.SATFINITE.E4M3.F32.PACK_AB_MERGE_C R40, R49.reuse, R40, RZ ;  /* 0x000000283128723e */ /* 0x042fe200048070ff */
[----:B------:R-:W-:Y:S01]  /*52c0*/  FADD.FTZ R49, R49, R20 ;  /* 0x0000001431317221 */ /* 0x000fe20000010000 */
[--C-:B--2---:R-:W-:Y:S02]  /*52d0*/  IMAD.MOV.U32 R63, RZ, RZ, R119.reuse ;  /* 0x000000ffff3f7224 */ /* 0x104fe400078e0077 */
[----:B------:R-:W-:Y:S01]  /*52e0*/  F2FP.SATFINITE.E4M3.F32.PACK_AB_MERGE_C R210, R69, R32, R40 ;  /* 0x0000002045d2723e */ /* 0x000fe20004807028 */
[----:B------:R-:W-:Y:S02]  /*52f0*/  IMAD.MOV.U32 R69, RZ, RZ, R119 ;  /* 0x000000ffff457224 */ /* 0x000fe400078e0077 */
[----:B------:R-:W1:Y:S01]  /*5300*/  MUFU.EX2 R87, R87 ;  /* 0x0000005700577308 */ /* 0x000e620000000800 */
[C---:B----4-:R-:W-:Y:S01]  /*5310*/  F2FP.SATFINITE.E4M3.F32.PACK_AB_MERGE_C R131, R74.reuse, R131, RZ ;  /* 0x000000834a83723e */ /* 0x050fe200048070ff */
[----:B------:R-:W-:Y:S01]  /*5320*/  FADD.FTZ R74, R74, R3 ;  /* 0x000000034a4a7221 */ /* 0x000fe20000010000 */
[----:B------:R-:W-:-:S02]  /*5330*/  IMAD.MOV.U32 R40, RZ, RZ, R119 ;  /* 0x000000ffff287224 */ /* 0x000fc400078e0077 */
        /* <DEDUP_REMOVED lines=8> */
[----:B------:R-:W-:-:S03]  /*53c0*/  IMAD.MOV.U32 R74, RZ, RZ, R119 ;  /* 0x000000ffff4a7224 */ /* 0x000fc600078e0077 */
[----:B------:R-:W-:-:S03]  /*53d0*/  FADD.FTZ R20, R76, R3 ;  /* 0x000000034c147221 */ /* 0x000fc60000010000 */
        /* <DEDUP_REMOVED lines=8> */
[----:B------:R-:W-:Y:S01]  /*5460*/  F2FP.SATFINITE.E4M3.F32.PACK_AB_MERGE_C R29, R42, R29, RZ ;  /* 0x0000001d2a1d723e */ /* 0x000fe200048070ff */
[--C-:B---3--:R-:W-:Y:S02]  /*5470*/  IMAD.MOV.U32 R81, RZ, RZ, R119.reuse ;  /* 0x000000ffff517224 */ /* 0x108fe400078e0077 */
[----:B------:R-:W-:Y:S01]  /*5480*/  IMAD.MOV.U32 R42, RZ, RZ, R119 ;  /* 0x000000ffff2a7224 */ /* 0x000fe200078e0077 */
[----:B------:R-:W-:Y:S01]  /*5490*/  F2FP.SATFINITE.E4M3.F32.PACK_AB_MERGE_C R204, R25, R36, R29 ;  /* 0x0000002419cc723e */ /* 0x000fe2000480701d */
[----:B------:R-:W-:Y:S01]  /*54a0*/  IMAD.MOV.U32 R36, RZ, RZ, R119 ;  /* 0x000000ffff247224 */ /* 0x000fe200078e0077 */
[----:B------:R-:W2:Y:S01]  /*54b0*/  MUFU.EX2 R135, R135 ;  /* 0x0000008700877308 */ /* 0x000ea20000000800 */
[C---:B----4-:R-:W-:Y:S01]  /*54c0*/  F2FP.SATFINITE.E4M3.F32.PACK_AB_MERGE_C R89, R78.reuse, R89, RZ ;  /* 0x000000594e59723e */ /* 0x050fe200048070ff */
        /* <DEDUP_REMOVED lines=9> */
[----:B------:R1:W4:Y:S01]  /*5560*/  MUFU.EX2 R80, R71 ;  /* 0x0000004700507308 */ /* 0x0003220000000800 */
[----:B--2---:R-:W-:-:S01]  /*5570*/  FADD.FTZ R3, R135, R78 ;  /* 0x0000004e87037221 */ /* 0x004fc20000010000 */
[----:B------:R-:W-:-:S06]  /*5580*/  IMAD.MOV.U32 R78, RZ, RZ, R119 ;  /* 0x000000ffff4e7224 */ /* 0x000fcc00078e0077 */
[----:B------:R-:W2:Y:S01]  /*5590*/  MUFU.EX2 R33, R33 ;  /* 0x0000002100217308 */ /* 0x000ea20000000800 */
[----:B---3--:R-:W-:-:S01]  /*55a0*/  FADD.FTZ R12, R43, R12 ;  /* 0x0000000c2b0c7221 */ /* 0x008fc20000010000 */
[----:B-1----:R-:W-:-:S06]  /*55b0*/  IMAD.MOV.U32 R71, RZ, RZ, R119 ;  /* 0x000000ffff477224 */ /* 0x002fcc00078e0077 */
[----:B------:R-:W1:Y:S01]  /*55c0*/  MUFU.EX2 R137, R137 ;  /* 0x0000008900897308 */ /* 0x000e620000000800 */
[----:B----4-:R-:W-:-:S07]  /*55d0*/  FADD.FTZ R14, R80, R3 ;  /* 0x00000003500e7221 */ /* 0x010fce0000010000 */
[----:B------:R-:W3:Y:S01]  /*55e0*/  MUFU.EX2 R44, R44 ;  /* 0x0000002c002c7308 */ /* 0x000ee20000000800 */
[----:B--2---:R-:W-:-:S07]  /*55f0*/  FADD.FTZ R3, R33, R12 ;  /* 0x0000000c21037221 */ /* 0x004fce0000010000 */
[----:B------:R-:W2:Y:S01]  /*5600*/  MUFU.EX2 R6, R139 ;  /* 0x0000008b00067308 */ /* 0x000ea20000000800 */
[----:B-1----:R-:W-:-:S07]  /*5610*/  FADD.FTZ R7, R137, R14 ;  /* 0x0000000e89077221 */ /* 0x002fce0000010000 */
[----:B------:R-:W1:Y:S01]  /*5620*/  MUFU.EX2 R45, R45 ;  /* 0x0000002d002d7308 */ /* 0x000e620000000800 */
[C---:B---3--:R-:W-:Y:S01]  /*5630*/  F2FP.SATFINITE.E4M3.F32.PACK_AB_MERGE_C R33, R44.reuse, R33, RZ ;  /* 0x000000212c21723e */ /* 0x048fe200048070ff */
[----:B------:R-:W-:-:S03]  /*5640*/  FADD.FTZ R44, R44, R3 ;  /* 0x000000032c2c7221 */ /* 0x000fc60000010000 */
[----:B------:R-:W-:Y:S01]  /*5650*/  F2FP.SATFINITE.E4M3.F32.PACK_AB_MERGE_C R206, R43, R38, R33 ;  /* 0x000000262bce723e */ /* 0x000fe20004807021 */
[----:B------:R-:W-:Y:S02]  /*5660*/  IMAD.MOV.U32 R43, RZ, RZ, R119 ;  /* 0x000000ffff2b7224 */ /* 0x000fe400078e0077 */
[----:B------:R-:W3:Y:S01]  /*5670*/  MUFU.EX2 R141, R141 ;  /* 0x0000008d008d7308 */ /* 0x000ee20000000800 */
[C---:B--2---:R-:W-:Y:S01]  /*5680*/  F2FP.SATFINITE.E4M3.F32.PACK_AB_MERGE_C R137, R6.reuse, R137, RZ ;  /* 0x000000890689723e */ /* 0x044fe200048070ff */
[----:B------:R-:W-:Y:S01]  /*5690*/  FADD.FTZ R6, R6, R7 ;  /* 0x0000000706067221 */ /* 0x000fe20000010000 */
[----:B------:R-:W-:Y:S02]  /*56a0*/  IMAD.MOV.U32 R38, RZ, RZ, R119 ;  /* 0x000000ffff267224 */ /* 0x000fe400078e0077 */
[----:B------:R-:W-:Y:S01]  /*56b0*/  F2FP.SATFINITE.E4M3.F32.PACK_AB_MERGE_C R207, R80, R135, R137 ;  /* 0x0000008750cf723e */ /* 0x000fe20004807089 */
[----:B------:R-:W-:Y:S02]  /*56c0*/  IMAD.MOV.U32 R80, RZ, RZ, R119 ;  /* 0x000000ffff507224 */ /* 0x000fe400078e0077 */
[----:B------:R-:W2:Y:S01]  /*56d0*/  MUFU.EX2 R46, R46 ;  /* 0x0000002e002e7308 */ /* 0x000ea20000000800 */
[----:B-1----:R-:W-:-:S01]  /*56e0*/  FADD.FTZ R3, R45, R44 ;  /* 0x0000002c2d037221 */ /* 0x002fc20000010000 */
[----:B------:R-:W-:-:S02]  /*56f0*/  IMAD.MOV.U32 R44, RZ, RZ, R119 ;  /* 0x000000ffff2c7224 */ /* 0x000fc400078e0077 */
[----:B------:R-:W-:-:S04]  /*5700*/  IMAD.MOV.U32 R33, RZ, RZ, R119 ;  /* 0x000000ffff217224 */ /* 0x000fc800078e0077 */
[----:B------:R1:W4:Y:S01]  /*5710*/  MUFU.EX2 R8, R67 ;  /* 0x0000004300087308 */ /* 0x0003220000000800 */
[----:B---3--:R-:W-:-:S07]  /*5720*/  FADD.FTZ R7, R141, R6 ;  /* 0x000000068d077221 */ /* 0x008fce0000010000 */
[----:B------:R-:W3:Y:S01]  /*5730*/  MUFU.EX2 R37, R37 ;  /* 0x0000002500257308 */ /* 0x000ee20000000800 */
[----:B--2---:R-:W-:-:S01]  /*5740*/  FADD.FTZ R6, R46, R3 ;  /* 0x000000032e067221 */ /* 0x004fc20000010000 */
[----:B-1----:R-:W-:-:S06]  /*5750*/  IMAD.MOV.U32 R67, RZ, RZ, R119 ;  /* 0x000000ffff437224 */ /* 0x002fcc00078e0077 */
[----:B------:R-:W1:Y:S01]  /*5760*/  MUFU.EX2 R143, R143 ;  /* 0x0000008f008f7308 */ /* 0x000e620000000800 */
[----:B----4-:R-:W-:-:S07]  /*5770*/  FADD.FTZ R12, R8, R7 ;  /* 0x00000007080c7221 */ /* 0x010fce0000010000 */
[----:B------:R-:W2:Y:S01]  /*5780*/  MUFU.EX2 R48, R48 ;  /* 0x0000003000307308 */ /* 0x000ea20000000800 */
[----:B---3--:R-:W-:-:S07]  /*5790*/  FADD.FTZ R3, R37, R6 ;  /* 0x0000000625037221 */ /* 0x008fce0000010000 */
[----:B------:R-:W3:Y:S01]  /*57a0*/  MUFU.EX2 R4, R145 ;  /* 0x0000009100047308 */ /* 0x000ee20000000800 */
[----:B-1----:R-:W-:-:S07]  /*57b0*/  FADD.FTZ R7, R143, R12 ;  /* 0x0000000c8f077221 */ /* 0x002fce0000010000 */
[----:B------:R-:W1:Y:S01]  /*57c0*/  MUFU.EX2 R50, R50 ;  /* 0x0000003200327308 */ /* 0x000e620000000800 */
[----:B--2---:R-:W-:-:S01]  /*57d0*/  FADD.FTZ R3, R48, R3 ;  /* 0x0000000330037221 */ /* 0x004fc20000010000 */
[----:B------:R-:W-:Y:S01]  /*57e0*/  F2FP.SATFINITE.E4M3.F32.PACK_AB_MERGE_C R37, R48, R37, RZ ;  /* 0x000000253025723e */ /* 0x000fe200048070ff */
[----:B------:R-:W-:-:S03]  /*57f0*/  IMAD.MOV.U32 R48, RZ, RZ, R119 ;  /* 0x000000ffff307224 */ /* 0x000fc600078e0077 */
[----:B------:R-:W-:Y:S01]  /*5800*/  F2FP.SATFINITE.E4M3.F32.PACK_AB_MERGE_C R200, R46, R45, R37 ;  /* 0x0000002d2ec8723e */ /* 0x000fe20004807025 */
[----:B------:R-:W-:Y:S01]  /*5810*/  IMAD.MOV.U32 R46, RZ, RZ, R119 ;  /* 0x000000ffff2e7224 */ /* 0x000fe200078e0077 */
[----:B------:R-:W2:Y:S01]  /*5820*/  MUFU.EX2 R147, R147 ;  /* 0x0000009300937308 */ /* 0x000ea20000000800 */
[C---:B---3--:R-:W-:Y:S01]  /*5830*/  F2FP.SATFINITE.E4M3.F32.PACK_AB_MERGE_C R143, R4.reuse, R143, RZ ;  /* 0x0000008f048f723e */ /* 0x048fe200048070ff */
[----:B------:R-:W-:Y:S01]  /*5840*/  FADD.FTZ R4, R4, R7 ;  /* 0x0000000704047221 */ /* 0x000fe20000010000 */
[----:B------:R-:W-:Y:S02]  /*5850*/  IMAD.MOV.U32 R45, RZ, RZ, R119 ;  /* 0x000000ffff2d7224 */ /* 0x000fe400078e0077 */
[----:B------:R-:W-:Y:S01]  /*5860*/  F2FP.SATFINITE.E4M3.F32.PACK_AB_MERGE_C R201, R8, R141, R143 ;  /* 0x0000008d08c9723e */ /* 0x000fe2000480708f */
[----:B------:R-:W-:Y:S02]  /*5870*/  IMAD.MOV.U32 R37, RZ, RZ, R119 ;  /* 0x000000ffff257224 */ /* 0x000fe400078e0077 */
[----:B------:R-:W3:Y:S01]  /*5880*/  MUFU.EX2 R53, R53 ;  /* 0x0000003500357308 */ /* 0x000ee20000000800 */
[----:B-1----:R-:W-:-:S07]  /*5890*/  FADD.FTZ R6, R50, R3 ;  /* 0x0000000332067221 */ /* 0x002fce0000010000 */
[----:B------:R-:W1:Y:S01]  /*58a0*/  MUFU.EX2 R10, R149 ;  /* 0x00000095000a7308 */ /* 0x000e620000000800 */
[----:B--2---:R-:W-:-:S07]  /*58b0*/  FADD.FTZ R3, R147, R4 ;  /* 0x0000000493037221 */ /* 0x004fce0000010000 */
[----:B------:R-:W-:Y:S01]  /*58c0*/  MUFU.EX2 R47, R47 ;  /* 0x0000002f002f7308 */ /* 0x000fe20000000800 */
[----:B---3--:R-:W-:-:S07]  /*58d0*/  FADD.FTZ R6, R53, R6 ;  /* 0x0000000635067221 */ /* 0x008fce0000010000 */
[----:B------:R-:W2:Y:S01]  /*58e0*/  MUFU.EX2 R30, R30 ;  /* 0x0000001e001e7308 */ /* 0x000ea20000000800 */
[----:B-1----:R-:W-:-:S07]  /*58f0*/  FADD.FTZ R4, R10, R3 ;  /* 0x000000030a047221 */ /* 0x002fce0000010000 */
[----:B------:R-:W1:Y:S08]  /*5900*/  MUFU.EX2 R151, R151 ;  /* 0x0000009700977308 */ /* 0x000e700000000800 */
[----:B------:R-:W3:Y:S01]  /*5910*/  MUFU.EX2 R62, R62 ;  /* 0x0000003e003e7308 */ /* 0x000ee20000000800 */
[----:B--2---:R-:W-:Y:S01]  /*5920*/  F2FP.SATFINITE.E4M3.F32.PACK_AB_MERGE_C R7, R30, R47, RZ ;  /* 0x0000002f1e07723e */ /* 0x004fe200048070ff */
[----:B------:R-:W-:-:S03]  /*5930*/  FADD.FTZ R47, R47, R6 ;  /* 0x000000062f2f7221 */ /* 0x000fc60000010000 */
[----:B------:R-:W-:Y:S01]  /*5940*/  F2FP.SATFINITE.E4M3.F32.PACK_AB_MERGE_C R202, R53, R50, R7 ;  /* 0x0000003235ca723e */ /* 0x000fe20004807007 */
[--C-:B------:R-:W-:Y:S02]  /*5950*/  IMAD.MOV.U32 R53, RZ, RZ, R119.reuse ;  /* 0x000000ffff357224 */ /* 0x100fe400078e0077 */
[----:B------:R-:W-:Y:S02]  /*5960*/  IMAD.MOV.U32 R50, RZ, RZ, R119 ;  /* 0x000000ffff327224 */ /* 0x000fe400078e0077 */
[----:B-1----:R-:W-:-:S01]  /*5970*/  FADD.FTZ R3, R151, R4 ;  /* 0x0000000497037221 */ /* 0x002fc20000010000 */
[----:B------:R-:W-:Y:S01]  /*5980*/  FADD.FTZ R4, R30, R47 ;  /* 0x0000002f1e047221 */ /* 0x000fe20000010000 */
[--C-:B------:R-:W-:Y:S02]  /*5990*/  IMAD.MOV.U32 R47, RZ, RZ, R119.reuse ;  /* 0x000000ffff2f7224 */ /* 0x100fe400078e0077 */
[----:B------:R-:W-:Y:S01]  /*59a0*/  IMAD.MOV.U32 R30, RZ, RZ, R119 ;  /* 0x000000ffff1e7224 */ /* 0x000fe200078e0077 */
[C---:B---3--:R-:W-:Y:S01]  /*59b0*/  F2FP.SATFINITE.E4M3.F32.PACK_AB_MERGE_C R8, R62.reuse, R151, RZ ;  /* 0x000000973e08723e */ /* 0x048fe200048070ff */
[----:B------:R-:W-:Y:S01]  /*59c0*/  FADD.FTZ R3, R62, R3 ;  /* 0x000000033e037221 */ /* 0x000fe20000010000 */
[----:B------:R-:W-:-:S02]  /*59d0*/  IMAD.MOV.U32 R62, RZ, RZ, R119 ;  /* 0x000000ffff3e7224 */ /* 0x000fc400078e0077 */
[----:B------:R-:W-:Y:S01]  /*59e0*/  F2FP.SATFINITE.E4M3.F32.PACK_AB_MERGE_C R203, R10, R147, R8 ;  /* 0x000000930acb723e */ /* 0x000fe20004807008 */
[----:B------:R-:W-:Y:S06]  /*59f0*/  @!P2 BRA `(.L_x_4646) ;  /* 0x0000004400e4a947 */ /* 0x000fec0003800000 */
[----:B------:R-:W-:Y:S01]  /*5a00*/  IMAD.MOV.U32 R7, RZ, RZ, R123 ;  /* 0x000000ffff077224 */ /* 0x000fe200078e007b */
[----:B------:R-:W-:Y:S01]  /*5a10*/  CS2R R118, SRZ ;  /* 0x0000000000767805 */ /* 0x000fe2000001ff00 */
[----:B------:R-:W-:Y:S01]  /*5a20*/  IMAD.MOV.U32 R6, RZ, RZ, R121 ;  /* 0x000000ffff067224 */ /* 0x000fe200078e0079 */
[----:B------:R-:W-:Y:S01]  /*5a30*/  CS2R R116, SRZ ;  /* 0x0000000000747805 */ /* 0x000fe2000001ff00 */
[----:B------:R-:W-:Y:S01]  /*5a40*/  IMAD.MOV.U32 R8, RZ, RZ, R2 ;  /* 0x000000ffff087224 */ /* 0x000fe200078e0002 */
        /* <DEDUP_REMOVED lines=47> */
[----:B------:R-:W-:Y:S01]  /*5d40*/  UMOV UR56, UR48 ;  /* 0x0000003000387c82 */ /* 0x000fe20008000000 */
[----:B------:R-:W-:Y:S01]  /*5d50*/  ULDC UR54, c[0x0][0x404] ;  /* 0x0001010000367ab9 */ /* 0x000fe20000000800 */
[----:B------:R-:W-:Y:S01]  /*5d60*/  ULDC UR45, c[0x0][0x2e0] ;  /* 0x0000b800002d7ab9 */ /* 0x000fe20000000800 */
[----:B------:R-:W-:-:S05]  /*5d70*/  ULDC.64 UR6, c[0x0][0x3f8] ;  /* 0x0000fe0000067ab9 */ /* 0x000fca0000000a00 */
.L_x_4656:
[----:B------:R-:W-:Y:S01]  /*5d80*/  ISETP.NE.AND P3, PT, RZ, UR38, PT ;  /* 0x00000026ff007c0c */ /* 0x000fe2000bf65270 */
[----:B------:R-:W-:-:S04]  /*5d90*/  UISETP.NE.AND UP0, UPT, UR56, 0x1, UPT ;  /* 0x000000013800788c */ /* 0x000fc8000bf05270 */
[----:B------:R-:W-:-:S06]  /*5da0*/  USEL UR10, URZ, 0x1, UP0 ;  /* 0x000000013f0a7887 */ /* 0x000fcc0008000000 */
[----:B------:R-:W-:Y:S02]  /*5db0*/  LOP3.LUT R2, R8, UR10, RZ, 0x3c, !PT ;  /* 0x0000000a08027c12 */ /* 0x000fe4000f8e3cff */
[----:B------:R-:W-:Y:S05]  /*5dc0*/  @P3 BRA `(.L_x_4647) ;  /* 0x0000000000343947 */ /* 0x000fea0003800000 */
[----:B------:R-:W-:Y:S05]  /*5dd0*/  @!P1 BRA `(.L_x_4648) ;  /* 0x0000000000049947 */ /* 0x000fea0003800000 */
[----:B------:R-:W-:Y:S01]  /*5de0*/  BPT.TRAP 0x1 ;  /* 0x000000040000795c */ /* 0x000fe20000300000 */
.L_x_4648:
[----:B------:R-:W-:Y:S01]  /*5df0*/  UIADD3 UR10, UR56, 0x1, URZ ;  /* 0x00000001380a7890 */ /* 0x000fe2000fffe03f */
[----:B------:R-:W-:-:S03]  /*5e00*/  SHF.L.U32 R9, R2, 0x1f, RZ ;  /* 0x0000001f02097819 */ /* 0x000fc600000006ff */
[----:B------:R-:W-:-:S04]  /*5e10*/  UISETP.NE.AND UP0, UPT, UR10, 0x2, UPT ;  /* 0x000000020a00788c */ /* 0x000fc8000bf05270 */
[----:B------:R-:W-:-:S04]  /*5e20*/  USEL UR10, UR10, URZ, UP0 ;  /* 0x0000003f0a0a7287 */ /* 0x000fc80008000000 */
[----:B------:R-:W-:-:S09]  /*5e30*/  ULEA UR10, UR10, UR37, 0x3 ;  /* 0x000000250a0a7291 */ /* 0x000fd2000f8e183f */
[----:B------:R1:W2:Y:S01]  /*5e40*/  SYNCS.PHASECHK.TRANS64.TRYWAIT P2, [UR10+0x33430], R9 ;  /* 0x03343009ff0075a7 */ /* 0x0002a2000804014a */
[----:B------:R-:W-:Y:S05]  /*5e50*/  @!P1 BRA `(.L_x_4649) ;  /* 0x0000000000049947 */ /* 0x000fea0003800000 */
[----:B------:R-:W-:Y:S01]  /*5e60*/  BPT.TRAP 0x1 ;  /* 0x000000040000795c */ /* 0x000fe20000300000 */
.L_x_4649:
[----:B--2---:R-:W-:Y:S05]  /*5e70*/  @P2 BRA `(.L_x_4647) ;  /* 0x0000000000082947 */ /* 0x004fea0003800000 */
[----:B------:R-:W2:Y:S02]  /*5e80*/  SYNCS.PHASECHK.TRANS64.TRYWAIT P2, [UR10+0x33430], R9 ;  /* 0x03343009ff0075a7 */ /* 0x000ea4000804014a */
[----:B--2---:R-:W-:Y:S05]  /*5e90*/  @!P2 BRA `(.L_x_4650) ;  /* 0x000000ec0040a947 */ /* 0x004fea0003800000 */
.L_x_4647:
[----:B--2---:R-:W2:Y:S01]  /*5ea0*/  S2R R10, SR_TID.X ;  /* 0x00000000000a7919 */ /* 0x004ea20000002100 */
[----:B------:R-:W-:Y:S01]  /*5eb0*/  UIADD3 UR55, UR56, 0x1, URZ ;  /* 0x0000000138377890 */ /* 0x000fe2000fffe03f */
[----:B------:R-:W-:Y:S01]  /*5ec0*/  UMOV UR27, 0x80000020 ;  /* 0x80000020001b7882 */ /* 0x000fe20000000000 */
[----:B------:R-:W-:Y:S02]  /*5ed0*/  UMOV UR28, UR24 ;  /* 0x00000018001c7c82 */ /* 0x000fe40008000000 */
[----:B------:R-:W-:Y:S01]  /*5ee0*/  UISETP.NE.AND UP0, UPT, UR55, 0x2, UPT ;  /* 0x000000023700788c */ /* 0x000fe2000bf05270 */
[----:B------:R-:W-:Y:S01]  /*5ef0*/  UMOV UR29, UR25 ;  /* 0x00000019001d7c82 */ /* 0x000fe20008000000 */
[----:B------:R-:W-:Y:S02]  /*5f00*/  UMOV UR31, 0x80000020 ;  /* 0x80000020001f7882 */ /* 0x000fe40000000000 */
[----:B------:R-:W-:Y:S01]  /*5f10*/  USEL UR55, UR55, URZ, UP0 ;  /* 0x0000003f37377287 */ /* 0x000fe20008000000 */
[----:B------:R-:W-:Y:S01]  /*5f20*/  UMOV UR32, UR24 ;  /* 0x0000001800207c82 */ /* 0x000fe20008000000 */
[----:B------:R-:W-:-:S02]  /*5f30*/  UMOV UR33, UR25 ;  /* 0x0000001900217c82 */ /* 0x000fc40008000000 */
[----:B------:R-:W-:Y:S01]  /*5f40*/  UIMAD UR57, UR55, 0x780, UR40 ;  /* 0x00000780373978a4 */ /* 0x000fe2000f8e0228 */
[----:B------:R-:W-:Y:S01]  /*5f50*/  UMOV UR35, 0x80000020 ;  /* 0x8000002000237882 */ /* 0x000fe20000000000 */
[----:B------:R-:W-:Y:S02]  /*5f60*/  UMOV UR48, UR4 ;  /* 0x0000000400307c82 */ /* 0x000fe40008000000 */
[----:B------:R-:W-:Y:S02]  /*5f70*/  UIADD3 UR30, UR57, 0x80, URZ ;  /* 0x00000080391e7890 */ /* 0x000fe4000fffe03f */
[----:B------:R-:W-:Y:S02]  /*5f80*/  UIADD3 UR34, UR57, 0x100, URZ ;  /* 0x0000010039227890 */ /* 0x000fe4000fffe03f */
[----:B------:R-:W-:Y:S01]  /*5f90*/  UMOV UR26, UR57 ;  /* 0x00000039001a7c82 */ /* 0x000fe20008000000 */
[----:B------:R-:W-:Y:S02]  /*5fa0*/  UIADD3 UR10, UR57, 0x200, URZ ;  /* 0x00000200390a7890 */ /* 0x000fe4000fffe03f */
[----:B------:R-:W-:Y:S01]  /*5fb0*/  UIADD3 UR50, UR57, 0x102, URZ ;  /* 0x0000010239327890 */ /* 0x000fe2000fffe03f */
[----:B------:R-:W-:Y:S01]  /*5fc0*/  UMOV UR49, UR5 ;  /* 0x0000000500317c82 */ /* 0x000fe20008000000 */
[----:B------:R-:W-:Y:S01]  /*5fd0*/  UMOV UR51, 0x80000020 ;  /* 0x8000002000337882 */ /* 0x000fe20000000000 */
[----:B------:R-:W-:Y:S01]  /*5fe0*/  UMOV UR11, 0x80000020 ;  /* 0x80000020000b7882 */ /* 0x000fe20000000000 */
[----:B------:R-:W-:Y:S01]  /*5ff0*/  UIADD3 UR14, UR57, 0x480, URZ ;  /* 0x00000480390e7890 */ /* 0x000fe2000fffe03f */
[----:B------:R-:W-:Y:S01]  /*6000*/  UMOV UR15, 0x80000020 ;  /* 0x80000020000f7882 */ /* 0x000fe20000000000 */
[----:B--2---:R-:W-:Y:S01]  /*6010*/  SHF.R.U32.HI R10, RZ, 0x7, R10 ;  /* 0x00000007ff0a7819 */ /* 0x004fe2000001160a */
[----:B------:R-:W-:Y:S01]  /*6020*/  UIADD3 UR18, UR57, 0x500, URZ ;  /* 0x0000050039127890 */ /* 0x000fe2000fffe03f */
[----:B------:R-:W-:Y:S01]  /*6030*/  UMOV UR19, 0x80000020 ;  /* 0x8000002000137882 */ /* 0x000fe20000000000 */
[----:B------:R-:W-:-:S02]  /*6040*/  UIADD3 UR22, UR57, 0x502, URZ ;  /* 0x0000050239167890 */ /* 0x000fc4000fffe03f */
[----:B-1----:R-:W-:Y:S01]  /*6050*/  VIADD R9, R10, 0x8 ;  /* 0x000000080a097836 */ /* 0x002fe20000000000 */
[----:B------:R-:W-:-:S04]  /*6060*/  UMOV UR23, 0x80000020 ;  /* 0x8000002000177882 */ /* 0x000fc80000000000 */
[----:B------:R1:W-:Y:S06]  /*6070*/  BAR.SYNC.DEFER_BLOCKING R9, 0x100 ;  /* 0x000400090000751d */ /* 0x0003ec0000010000 */
        /* <DEDUP_REMOVED lines=48> */
[----:B------:R-:W-:Y:S01]  /*6380*/  UMOV UR29, UR5 ;  /* 0x00000005001d7c82 */ /* 0x000fe20008000000 */
[----:B------:R-:W-:Y:S01]  /*6390*/  UMOV UR30, UR10 ;  /* 0x0000000a001e7c82 */ /* 0x000fe20008000000 */
[----:B------:R-:W-:Y:S01]  /*63a0*/  UMOV UR31, 0x80000020 ;  /* 0x80000020001f7882 */ /* 0x000fe20000000000 */
        /* <DEDUP_REMOVED lines=116> */
.L_x_4652:
[----:B------:R-:W-:Y:S01]  /*6af0*/  ULEA UR10, UR56, UR37, 0x3 ;  /* 0x00000025380a7291 */ /* 0x000fe2000f8e183f */
[----:B------:R-:W-:-:S08]  /*6b00*/  SHF.L.U32 R8, R8, 0x1f, RZ ;  /* 0x0000001f08087819 */ /* 0x000fd000000006ff */
[----:B------:R1:W2:Y:S01]  /*6b10*/  SYNCS.PHASECHK.TRANS64.TRYWAIT P2, [UR10+0x33450], R8 ;  /* 0x03345008ff0075a7 */ /* 0x0002a2000804014a */
[----:B------:R-:W-:Y:S05]  /*6b20*/  @!P1 BRA `(.L_x_4653) ;  /* 0x0000000000049947 */ /* 0x000fea0003800000 */
[----:B------:R-:W-:Y:S01]  /*6b30*/  BPT.TRAP 0x1 ;  /* 0x000000040000795c */ /* 0x000fe20000300000 */
.L_x_4653:
[----:B--2---:R-:W-:Y:S05]  /*6b40*/  @P2 BRA `(.L_x_4651) ;  /* 0x0000000000082947 */ /* 0x004fea0003800000 */
[----:B------:R-:W2:Y:S02]  /*6b50*/  SYNCS.PHASECHK.TRANS64.TRYWAIT P2, [UR10+0x33450], R8 ;  /* 0x03345008ff0075a7 */ /* 0x000ea4000804014a */
[----:B--2---:R-:W-:Y:S05]  /*6b60*/  @!P2 BRA `(.L_x_4654) ;  /* 0x000000e00024a947 */ /* 0x004fea0003800000 */
.L_x_4651:
[----:B------:R-:W-:Y:S01]  /*6b70*/  UIADD3 UR10, UR37, 0x200, URZ ;  /* 0x00000200250a7890 */ /* 0x000fe2000fffe03f */
[----:B------:R-:W-:Y:S01]  /*6b80*/  WARPGROUP.ARRIVE ;  /* 0x00000000000079c5 */ /* 0x000fe20000000000 */
[----:B------:R-:W-:Y:S01]  /*6b90*/  UMOV UR11, 0xc0000010 ;  /* 0xc0000010000b7882 */ /* 0x000fe20000000000 */
[C---:B------:R-:W-:Y:S01]  /*6ba0*/  FMUL.FTZ R21, R0.reuse, R193 ;  /* 0x000000c100157220 */ /* 0x040fe20000410000 */
[----:B------:R-:W-:Y:S01]  /*6bb0*/  USHF.R.U32.HI UR10, URZ, 0x4, UR10 ;  /* 0x000000043f0a7899 */ /* 0x000fe2000801160a */
[----:B------:R-:W3:Y:S01]  /*6bc0*/  LDC R193, c[0x0][0x288] ;  /* 0x0000a200ffc17b82 */ /* 0x000ee20000000800 */
[----:B------:R-:W-:Y:S01]  /*6bd0*/  UISETP.NE.U32.AND UP0, UPT, UR6, URZ, UPT ;  /* 0x0000003f0600728c */ /* 0x000fe2000bf05070 */
[C---:B------:R-:W-:Y:S01]  /*6be0*/  FMUL.FTZ R14, R0.reuse, R190 ;  /* 0x000000be000e7220 */ /* 0x040fe20000410000 */
[----:B------:R-:W-:Y:S01]  /*6bf0*/  ULOP3.LUT UR10, UR10, 0x3fff, URZ, 0xc0, !UPT ;  /* 0x00003fff0a0a7892 */ /* 0x000fe2000f8ec03f */
[C---:B------:R-:W-:Y:S01]  /*6c00*/  FMUL.FTZ R190, R0.reuse, R157 ;  /* 0x0000009d00be7220 */ /* 0x040fe20000410000 */
[----:B------:R-:W-:Y:S01]  /*6c10*/  UISETP.NE.AND.EX UP0, UPT, UR7, URZ, UPT, UP0 ;  /* 0x0000003f0700728c */ /* 0x000fe2000bf05300 */
[C---:B------:R-:W-:Y:S01]  /*6c20*/  FMUL.FTZ R157, R0.reuse, R158 ;  /* 0x0000009e009d7220 */ /* 0x040fe20000410000 */
[----:B------:R-:W-:Y:S01]  /*6c30*/  ULOP3.LUT UR10, UR10, 0x10000, URZ, 0xfc, !UPT ;  /* 0x000100000a0a7892 */ /* 0x000fe2000f8efc3f */
[C---:B------:R-:W-:Y:S01]  /*6c40*/  FMUL.FTZ R158, R0.reuse, R159 ;  /* 0x0000009f009e7220 */ /* 0x040fe20000410000 */
[C---:B------:R-:W-:Y:S01]  /*6c50*/  FMUL.FTZ R159, R0.reuse, R160 ;  /* 0x000000a0009f7220 */ /* 0x040fe20000410000 */
[C---:B------:R-:W-:Y:S01]  /*6c60*/  FMUL.FTZ R160, R0.reuse, R162 ;  /* 0x000000a200a07220 */ /* 0x040fe20000410000 */
[----:B------:R-:W-:Y:S01]  /*6c70*/  UIMAD UR14, UR56, 0x780, UR10 ;  /* 0x00000780380e78a4 */ /* 0x000fe2000f8e020a */
[C---:B------:R-:W-:Y:S01]  /*6c80*/  FMUL.FTZ R162, R0.reuse, R164 ;  /* 0x000000a400a27220 */ /* 0x040fe20000410000 */
[C---:B-12---:R-:W-:Y:S01]  /*6c90*/  FMUL.FTZ R8, R0.reuse, R184 ;  /* 0x000000b800087220 */ /* 0x046fe20000410000 */
[C---:B------:R-:W-:Y:S01]  /*6ca0*/  FMUL.FTZ R9, R0.reuse, R185 ;  /* 0x000000b900097220 */ /* 0x040fe20000410000 */
[C---:B------:R-:W-:Y:S01]  /*6cb0*/  FMUL.FTZ R12, R0.reuse, R188 ;  /* 0x000000bc000c7220 */ /* 0x040fe20000410000 */
[C---:B------:R-:W-:Y:S01]  /*6cc0*/  FMUL.FTZ R13, R0.reuse, R189 ;  /* 0x000000bd000d7220 */ /* 0x040fe20000410000 */
[C---:B------:R-:W-:Y:S01]  /*6cd0*/  FMUL.FTZ R20, R0.reuse, R192 ;  /* 0x000000c000147220 */ /* 0x040fe20000410000 */
[----:B------:R-:W-:Y:S01]  /*6ce0*/  UMOV UR10, UR14 ;  /* 0x0000000e000a7c82 */ /* 0x000fe20008000000 */
[----:B------:R-:W1:Y:S01]  /*6cf0*/  MUFU.TANH R8, R8 ;  /* 0x0000000800087308 */ /* 0x000e620000002400 */
[----:B------:R-:W-:Y:S01]  /*6d00*/  QGMMA.64x192x32.F32.E4M3.E4M3 R24, R216, gdesc[UR8], R24, gsb0 ;  /* 0x02e00008d8187df3 */ /* 0x000fe20008000818 */
[----:B------:R-:W-:Y:S01]  /*6d10*/  UIMAD UR10, UR41, -0xa0, UR42 ;  /* 0xffffff60290a78a4 */ /* 0x000fe2000f8e022a */
[C---:B------:R-:W-:Y:S01]  /*6d20*/  FMUL.FTZ R192, R0.reuse, R165 ;  /* 0x000000a500c07220 */ /* 0x040fe20000410000 */
[----:B------:R-:W-:Y:S01]  /*6d30*/  USEL UR11, UR54, 0x1, UP0 ;  /* 0x00000001360b7887 */ /* 0x000fe20008000000 */
[C---:B------:R-:W-:Y:S01]  /*6d40*/  FMUL.FTZ R165, R0.reuse, R167 ;  /* 0x000000a700a57220 */ /* 0x040fe20000410000 */
[----:B------:R-:W-:Y:S01]  /*6d50*/  UIADD3 UR10, UR10, 0x1, URZ ;  /* 0x000000010a0a7890 */ /* 0x000fe2000fffe03f */
[C---:B------:R-:W-:Y:S01]  /*6d60*/  FMUL.FTZ R10, R0.reuse, R186 ;  /* 0x000000ba000a7220 */ /* 0x040fe20000410000 */
[----:B------:R-:W2:Y:S01]  /*6d70*/  MUFU.TANH R9, R9 ;  /* 0x0000000900097308 */ /* 0x000ea20000002400 */
[C---:B------:R-:W-:Y:S01]  /*6d80*/  FMUL.FTZ R15, R0.reuse, R191 ;  /* 0x000000bf000f7220 */ /* 0x040fe20000410000 */
[----:B------:R-:W-:Y:S01]  /*6d90*/  UIMAD UR10, UR11, UR45, UR10 ;  /* 0x0000002d0b0a72a4 */ /* 0x000fe2000f8e020a */
[C---:B------:R-:W-:Y:S01]  /*6da0*/  FMUL.FTZ R186, R0.reuse, R196 ;  /* 0x000000c400ba7220 */ /* 0x040fe20000410000 */
[C---:B------:R-:W-:Y:S01]  /*6db0*/  FMUL.FTZ R191, R0.reuse, R161 ;  /* 0x000000a100bf7220 */ /* 0x040fe20000410000 */
[----:B------:R-:W-:Y:S01]  /*6dc0*/  UMOV UR11, 0xc0000010 ;  /* 0xc0000010000b7882 */ /* 0x000fe20000000000 */
[C---:B------:R-:W-:Y:S01]  /*6dd0*/  FMUL.FTZ R161, R0.reuse, R163 ;  /* 0x000000a300a17220 */ /* 0x040fe20000410000 */
[C---:B------:R-:W-:Y:S01]  /*6de0*/  FMUL.FTZ R163, R0.reuse, R166 ;  /* 0x000000a600a37220 */ /* 0x040fe20000410000 */
[----:B---3--:R-:W-:Y:S01]  /*6df0*/  IADD3 R164, -R193, UR10, RZ ;  /* 0x0000000ac1a47c10 */ /* 0x008fe2000fffe1ff */
[----:B------:R-:W-:Y:S01]  /*6e00*/  UIADD3 UR10, UR14, 0x180, URZ ;  /* 0x000001800e0a7890 */ /* 0x000fe2000fffe03f */
[----:B------:R-:W3:Y:S01]  /*6e10*/  MUFU.TANH R12, R12 ;  /* 0x0000000c000c7308 */ /* 0x000ee20000002400 */
[C---:B------:R-:W-:Y:S01]  /*6e20*/  FMUL.FTZ R11, R0.reuse, R187 ;  /* 0x000000bb000b7220 */ /* 0x040fe20000410000 */
[----:B------:R-:W-:Y:S01]  /*6e30*/  FMUL.FTZ R187, R0, R197 ;  /* 0x000000c500bb7220 */ /* 0x000fe20000410000 */
[----:B------:R-:W-:-:S02]  /*6e40*/  IMAD R193, R19, -0x2, R164 ;  /* 0xfffffffe13c17824 */ /* 0x000fc400078e02a4 */
[C---:B------:R-:W-:Y:S01]  /*6e50*/  FMUL.FTZ R168, R0.reuse, R168 ;  /* 0x000000a800a87220 */ /* 0x040fe20000410000 */
[C---:B------:R-:W-:Y:S01]  /*6e60*/  FMUL.FTZ R169, R0.reuse, R169 ;  /* 0x000000a900a97220 */ /* 0x040fe20000410000 */
[----:B------:R-:W-:Y:S01]  /*6e70*/  FMUL.FTZ R172, R0, R172 ;  /* 0x000000ac00ac7220 */ /* 0x000fe20000410000 */
[----:B------:R-:W-:Y:S01]  /*6e80*/  IMAD.IADD R164, R220, 0x1, R193 ;  /* 0x00000001dca47824 */ /* 0x000fe200078e02c1 */
[----:B------:R-:W4:Y:S01]  /*6e90*/  MUFU.TANH R13, R13 ;  /* 0x0000000d000d7308 */ /* 0x000f220000002400 */
[C---:B------:R-:W-:Y:S01]  /*6ea0*/  FMUL.FTZ R173, R0.reuse, R173 ;  /* 0x000000ad00ad7220 */ /* 0x040fe20000410000 */
[C---:B------:R-:W-:Y:S01]  /*6eb0*/  FMUL.FTZ R176, R0.reuse, R176 ;  /* 0x000000b000b07220 */ /* 0x040fe20000410000 */
[----:B------:R-:W-:Y:S01]  /*6ec0*/  FMUL.FTZ R136, R0, R136 ;  /* 0x0000008800887220 */ /* 0x000fe20000410000 */
[----:B------:R-:W-:Y:S01]  /*6ed0*/  ISETP.GT.AND P2, PT, R164, RZ, PT ;  /* 0x000000ffa400720c */ /* 0x000fe20003f44270 */
[----:B------:R-:W-:Y:S01]  /*6ee0*/  FMUL.FTZ R177, R0, R177 ;  /* 0x000000b100b17220 */ /* 0x000fe20000410000 */
[----:B------:R-:W-:Y:S01]  /*6ef0*/  ISETP.GT.AND P3, PT, R164, 0x1, PT ;  /* 0x00000001a400780c */ /* 0x000fe20003f64270 */
[----:B------:R-:W-:Y:S01]  /*6f00*/  FMUL.FTZ R180, R0, R180 ;  /* 0x000000b400b47220 */ /* 0x000fe20000410000 */
[----:B------:R-:W5:Y:S01]  /*6f10*/  MUFU.TANH R20, R20 ;  /* 0x0000001400147308 */ /* 0x000f620000002400 */
[----:B-1----:R-:W-:Y:S01]  /*6f20*/  FSEL R167, R8, -INF , P2 ;  /* 0xff80000008a77808 */ /* 0x002fe20001000000 */
[----:B------:R-:W-:Y:S01]  /*6f30*/  FMUL.FTZ R181, R0, R181 ;  /* 0x000000b500b57220 */ /* 0x000fe20000410000 */
[----:B------:R-:W-:Y:S01]  /*6f40*/  ISETP.GT.AND P2, PT, R164, 0x8, PT ;  /* 0x00000008a400780c */ /* 0x000fe20003f44270 */
[C---:B------:R-:W-:Y:S01]  /*6f50*/  FMUL.FTZ R152, R0.reuse, R152 ;  /* 0x0000009800987220 */ /* 0x040fe20000410000 */
[----:B--2---:R-:W-:Y:S01]  /*6f60*/  FSEL R9, R9, -INF , P3 ;  /* 0xff80000009097808 */ /* 0x004fe20001800000 */
[----:B------:R-:W-:Y:S01]  /*6f70*/  FMUL.FTZ R153, R0, R153 ;  /* 0x0000009900997220 */ /* 0x000fe20000410000 */
[----:B------:R-:W-:Y:S01]  /*6f80*/  FMNMX.FTZ R166, R167, R6, !PT ;  /* 0x00000006a7a67209 */ /* 0x000fe20007810000 */
[----:B------:R-:W1:Y:S01]  /*6f90*/  MUFU.TANH R21, R21 ;  /* 0x0000001500157308 */ /* 0x000e620000002400 */
[----:B------:R-:W-:Y:S01]  /*6fa0*/  ISETP.GT.AND P3, PT, R164, 0x9, PT ;  /* 0x00000009a400780c */ /* 0x000fe20003f64270 */
[----:B------:R-:W-:Y:S01]  /*6fb0*/  FMUL.FTZ R156, R0, R156 ;  /* 0x0000009c009c7220 */ /* 0x000fe20000410000 */
[----:B---3--:R-:W-:Y:S01]  /*6fc0*/  FSEL R12, R12, -INF , P2 ;  /* 0xff8000000c0c7808 */ /* 0x008fe20001000000 */
[----:B------:R-:W-:Y:S01]  /*6fd0*/  FMUL.FTZ R231, R0, R145 ;  /* 0x0000009100e77220 */ /* 0x000fe20000410000 */
[----:B------:R-:W-:Y:S01]  /*6fe0*/  ISETP.GT.AND P2, PT, R164, 0x10, PT ;  /* 0x00000010a400780c */ /* 0x000fe20003f44270 */
[----:B------:R-:W-:Y:S01]  /*6ff0*/  FMUL.FTZ R185, R0, R195 ;  /* 0x000000c300b97220 */ /* 0x000fe20000410000 */
[----:B----4-:R-:W-:Y:S01]  /*7000*/  FSEL R13, R13, -INF , P3 ;  /* 0xff8000000d0d7808 */ /* 0x010fe20001800000 */
[----:B------:R-:W-:Y:S01]  /*7010*/  MUFU.TANH R186, R186 ;  /* 0x000000ba00ba7308 */ /* 0x000fe20000002400 */
[----:B------:R-:W-:Y:S01]  /*7020*/  ISETP.GT.AND P3, PT, R164, 0x11, PT ;  /* 0x00000011a400780c */ /* 0x000fe20003f64270 */
[----:B------:R-:W-:Y:S01]  /*7030*/  FMUL.FTZ R233, R0, R149 ;  /* 0x0000009500e97220 */ /* 0x000fe20000410000 */
[----:B-----5:R-:W-:Y:S01]  /*7040*/  FSEL R20, R20, -INF , P2 ;  /* 0xff80000014147808 */ /* 0x020fe20001000000 */
[----:B------:R-:W-:Y:S01]  /*7050*/  FMUL.FTZ R140, R0, R140 ;  /* 0x0000008c008c7220 */ /* 0x000fe20000410000 */
[----:B------:R-:W-:Y:S01]  /*7060*/  ISETP.GT.AND P2, PT, R164, 0x18, PT ;  /* 0x00000018a400780c */ /* 0x000fe20003f44270 */
[C---:B------:R-:W-:Y:S01]  /*7070*/  FMUL.FTZ R189, R0.reuse, R199 ;  /* 0x000000c700bd7220 */ /* 0x040fe20000410000 */
[C---:B------:R-:W-:Y:S01]  /*7080*/  FMUL.FTZ R229, R0.reuse, R144 ;  /* 0x0000009000e57220 */ /* 0x040fe20000410000 */
[----:B------:R-:W2:Y:S01]  /*7090*/  MUFU.TANH R187, R187 ;  /* 0x000000bb00bb7308 */ /* 0x000ea20000002400 */
[----:B-1----:R-:W-:Y:S01]  /*70a0*/  FSEL R21, R21, -INF , P3 ;  /* 0xff80000015157808 */ /* 0x002fe20001800000 */
[----:B------:R-:W-:Y:S01]  /*70b0*/  FMUL.FTZ R144, R0, R148 ;  /* 0x0000009400907220 */ /* 0x000fe20000410000 */
[----:B------:R-:W-:Y:S01]  /*70c0*/  ISETP.GT.AND P3, PT, R164, 0x19, PT ;  /* 0x00000019a400780c */ /* 0x000fe20003f64270 */
        /* <DEDUP_REMOVED lines=35> */
[----:B------:R-:W1:Y:S01]  /*7300*/  S2R R230, SR_TID.X ;  /* 0x0000000000e67919 */ /* 0x000e620000002100 */
[----:B------:R3:W-:Y:S08]  /*7310*/  MUFU.TANH R8, R136 ;  /* 0x0000008800087308 */ /* 0x0007f00000002400 */
[----:B------:R-:W-:Y:S01]  /*7320*/  MUFU.TANH R176, R176 ;  /* 0x000000b000b07308 */ /* 0x000fe20000002400 */
[C---:B---3--:R-:W-:Y:S01]  /*7330*/  FMUL.FTZ R136, R0.reuse, R138 ;  /* 0x0000008a00887220 */ /* 0x048fe20000410000 */
[----:B------:R-:W-:Y:S01]  /*7340*/  FMUL.FTZ R138, R0, R139 ;  /* 0x0000008b008a7220 */ /* 0x000fe20000410000 */
[----:B--2---:R-:W-:-:S02]  /*7350*/  FSEL R173, R173, -INF , P3 ;  /* 0xff800000adad7808 */ /* 0x004fc40001800000 */
[----:B------:R-:W-:-:S03]  /*7360*/  ISETP.GT.AND P3, PT, R164, 0x31, PT ;  /* 0x00000031a400780c */ /* 0x000fc60003f64270 */
[----:B------:R-:W2:Y:S08]  /*7370*/  MUFU.TANH R177, R177 ;  /* 0x000000b100b17308 */ /* 0x000eb00000002400 */
[----:B------:R-:W-:Y:S01]  /*7380*/  MUFU.TANH R180, R180 ;  /* 0x000000b400b47308 */ /* 0x000fe20000002400 */
[----:B-1----:R-:W-:-:S07]  /*7390*/  SHF.R.U32.HI R230, RZ, 0x7, R230 ;  /* 0x00000007ffe67819 */ /* 0x002fce00000116e6 */
[----:B------:R-:W1:Y:S01]  /*73a0*/  MUFU.TANH R181, R181 ;  /* 0x000000b500b57308 */ /* 0x000e620000002400 */
[----:B--2---:R-:W-:Y:S02]  /*73b0*/  FSEL R177, R177, -INF , P3 ;  /* 0xff800000b1b17808 */ /* 0x004fe40001800000 */
[----:B------:R-:W-:-:S05]  /*73c0*/  ISETP.GT.AND P3, PT, R164, 0x39, PT ;  /* 0x00000039a400780c */ /* 0x000fca0003f64270 */
[----:B------:R-:W-:Y:S08]  /*73d0*/  MUFU.TANH R152, R152 ;  /* 0x0000009800987308 */ /* 0x000ff00000002400 */
[----:B------:R-:W2:Y:S01]  /*73e0*/  MUFU.TANH R153, R153 ;  /* 0x0000009900997308 */ /* 0x000ea20000002400 */
[----:B-1----:R-:W-:Y:S02]  /*73f0*/  FSEL R181, R181, -INF , P3 ;  /* 0xff800000b5b57808 */ /* 0x002fe40001800000 */
[----:B------:R-:W-:-:S05]  /*7400*/  ISETP.GT.AND P3, PT, R164, 0x41, PT ;  /* 0x00000041a400780c */ /* 0x000fca0003f64270 */
[----:B------:R-:W-:Y:S08]  /*7410*/  MUFU.TANH R156, R156 ;  /* 0x0000009c009c7308 */ /* 0x000ff00000002400 */
[----:B------:R-:W1:Y:S01]  /*7420*/  MUFU.TANH R190, R190 ;  /* 0x000000be00be7308 */ /* 0x000e620000002400 */
[----:B--2---:R-:W-:Y:S02]  /*7430*/  FSEL R153, R153, -INF , P3 ;  /* 0xff80000099997808 */ /* 0x004fe40001800000 */
[----:B------:R-:W-:-:S05]  /*7440*/  ISETP.GT.AND P3, PT, R164, 0x49, PT ;  /* 0x00000049a400780c */ /* 0x000fca0003f64270 */
[----:B------:R-:W-:Y:S08]  /*7450*/  MUFU.TANH R159, R159 ;  /* 0x0000009f009f7308 */ /* 0x000ff00000002400 */
[----:B------:R-:W2:Y:S01]  /*7460*/  MUFU.TANH R191, R191 ;  /* 0x000000bf00bf7308 */ /* 0x000ea20000002400 */
[----:B-1----:R-:W-:Y:S02]  /*7470*/  FSEL R197, R190, -INF , P3 ;  /* 0xff800000bec57808 */ /* 0x002fe40001800000 */
[----:B------:R-:W-:-:S05]  /*7480*/  ISETP.GT.AND P3, PT, R164, 0x51, PT ;  /* 0x00000051a400780c */ /* 0x000fca0003f64270 */
[----:B------:R-:W1:Y:S08]  /*7490*/  MUFU.TANH R162, R162 ;  /* 0x000000a200a27308 */ /* 0x000e700000002400 */
[----:B------:R-:W3:Y:S01]  /*74a0*/  MUFU.TANH R192, R192 ;  /* 0x000000c000c07308 */ /* 0x000ee20000002400 */
[----:B--2---:R-:W-:Y:S02]  /*74b0*/  FSEL R191, R191, -INF , P3 ;  /* 0xff800000bfbf7808 */ /* 0x004fe40001800000 */
[----:B------:R-:W-:-:S05]  /*74c0*/  ISETP.GT.AND P3, PT, R164, 0x59, PT ;  /* 0x00000059a400780c */ /* 0x000fca0003f64270 */
[----:B------:R-:W-:Y:S01]  /*74d0*/  MUFU.TANH R140, R140 ;  /* 0x0000008c008c7308 */ /* 0x000fe20000002400 */
[----:B------:R-:W-:Y:S02]  /*74e0*/  WARPGROUP.DEPBAR.LE gsb0, 0x0 ;  /* 0x00008000000079c5 */ /* 0x000fe40000010000 */
[----:B------:R-:W-:Y:S01]  /*74f0*/  WARPGROUP.ARRIVE ;  /* 0x00000000000079c5 */ /* 0x000fe20000000000 */
[C---:B------:R-:W-:Y:S01]  /*7500*/  FMUL.FTZ R217, R0.reuse, R137 ;  /* 0x0000008900d97220 */ /* 0x040fe20000410000 */
[----:B------:R-:W-:Y:S01]  /*7510*/  FMNMX.FTZ R137, R9, R166, !PT ;  /* 0x000000a609897209 */ /* 0x000fe20007810000 */
[----:B------:R-:W-:Y:S02]  /*7520*/  FMUL.FTZ R219, R0, R141 ;  /* 0x0000008d00db7220 */ /* 0x000fe40000410000 */
[----:B------:R-:W-:Y:S01]  /*7530*/  MUFU.TANH R229, R229 ;  /* 0x000000e500e57308 */ /* 0x000fe20000002400 */
[----:B------:R-:W-:Y:S01]  /*7540*/  QGMMA.64x192x32.F32.E4M3.E4M3 R24, R212, gdesc[UR8], R24, gsb0 ;  /* 0x02e00008d4187df3 */ /* 0x000fe20008000818 */
[----:B------:R-:W-:Y:S01]  /*7550*/  FMNMX.FTZ R166, R12, R137, !PT ;  /* 0x000000890ca67209 */ /* 0x000fe20007810000 */
[----:B------:R-:W-:Y:S01]  /*7560*/  UIADD3 UR10, UR14, 0x300, URZ ;  /* 0x000003000e0a7890 */ /* 0x000fe2000fffe03f */
[----:B------:R-:W-:-:S02]  /*7570*/  UMOV UR11, 0xc0000010 ;  /* 0xc0000010000b7882 */ /* 0x000fc40000000000 */
[----:B------:R-:W-:Y:S02]  /*7580*/  FMNMX.FTZ R137, R13, R166, !PT ;  /* 0x000000a60d897209 */ /* 0x000fe40007810000 */
[----:B------:R-:W2:Y:S02]  /*7590*/  MUFU.TANH R217, R217 ;  /* 0x000000d900d97308 */ /* 0x000ea40000002400 */
[----:B------:R-:W-:Y:S02]  /*75a0*/  FMNMX.FTZ R166, R20, R137, !PT ;  /* 0x0000008914a67209 */ /* 0x000fe40007810000 */
[----:B------:R-:W-:Y:S02]  /*75b0*/  FSEL R137, R186, -INF , P2 ;  /* 0xff800000ba897808 */ /* 0x000fe40001000000 */
[----:B------:R-:W-:Y:S02]  /*75c0*/  FMNMX.FTZ R166, R21, R166, !PT ;  /* 0x000000a615a67209 */ /* 0x000fe40007810000 */
[----:B------:R-:W4:Y:S01]  /*75d0*/  MUFU.TANH R219, R219 ;  /* 0x000000db00db7308 */ /* 0x000f220000002400 */
[----:B------:R-:W-:-:S02]  /*75e0*/  ISETP.GT.AND P2, PT, R164, 0x20, PT ;  /* 0x00000020a400780c */ /* 0x000fc40003f44270 */
[----:B------:R-:W-:Y:S02]  /*75f0*/  FMNMX.FTZ R166, R137, R166, !PT ;  /* 0x000000a689a67209 */ /* 0x000fe40007810000 */
[----:B------:R-:W-:Y:S02]  /*7600*/  FSEL R139, R168, -INF , P2 ;  /* 0xff800000a88b7808 */ /* 0x000fe40001000000 */
[----:B------:R-:W-:Y:S01]  /*7610*/  FMNMX.FTZ R166, R187, R166, !PT ;  /* 0x000000a6bba67209 */ /* 0x000fe20007810000 */
[----:B------:R-:W5:Y:S01]  /*7620*/  MUFU.TANH R231, R231 ;  /* 0x000000e700e77308 */ /* 0x000f620000002400 */
[----:B------:R-:W-:Y:S02]  /*7630*/  ISETP.GT.AND P2, PT, R164, 0x28, PT ;  /* 0x00000028a400780c */ /* 0x000fe40003f44270 */
[----:B------:R-:W-:Y:S02]  /*7640*/  FMNMX.FTZ R166, R139, R166, !PT ;  /* 0x000000a68ba67209 */ /* 0x000fe40007810000 */
[----:B------:R-:W-:-:S02]  /*7650*/  FSEL R141, R172, -INF , P2 ;  /* 0xff800000ac8d7808 */ /* 0x000fc40001000000 */
[----:B------:R-:W-:Y:S01]  /*7660*/  FMNMX.FTZ R166, R169, R166, !PT ;  /* 0x000000a6a9a67209 */ /* 0x000fe20007810000 */
[----:B------:R-:W5:Y:S01]  /*7670*/  MUFU.TANH R144, R144 ;  /* 0x0000009000907308 */ /* 0x000f620000002400 */
[----:B------:R-:W-:Y:S02]  /*7680*/  ISETP.GT.AND P2, PT, R164, 0x30, PT ;  /* 0x00000030a400780c */ /* 0x000fe40003f44270 */
[----:B------:R-:W-:Y:S02]  /*7690*/  FMNMX.FTZ R166, R141, R166, !PT ;  /* 0x000000a68da67209 */ /* 0x000fe40007810000 */
[----:B------:R-:W-:Y:S02]  /*76a0*/  FSEL R193, R176, -INF , P2 ;  /* 0xff800000b0c17808 */ /* 0x000fe40001000000 */
[----:B------:R-:W-:Y:S01]  /*76b0*/  FMNMX.FTZ R166, R173, R166, !PT ;  /* 0x000000a6ada67209 */ /* 0x000fe20007810000 */
[----:B------:R-:W5:Y:S01]  /*76c0*/  MUFU.TANH R233, R233 ;  /* 0x000000e900e97308 */ /* 0x000f620000002400 */
        /* <DEDUP_REMOVED lines=14> */
[----:B------:R-:W-:Y:S01]  /*77b0*/  MUFU.TANH R120, R120 ;  /* 0x0000007800787308 */ /* 0x000fe20000002400 */
[----:B------:R-:W-:-:S02]  /*77c0*/  ISETP.GT.AND P2, PT, R164, 0x50, PT ;  /* 0x00000050a400780c */ /* 0x000fc40003f44270 */
[----:B------:R-:W-:Y:S02]  /*77d0*/  FMNMX.FTZ R166, R149, R166, !PT ;  /* 0x000000a695a67209 */ /* 0x000fe40007810000 */
[----:B------:R-:W-:Y:S02]  /*77e0*/  FSEL R159, R159, -INF , P2 ;  /* 0xff8000009f9f7808 */ /* 0x000fe40001000000 */
[----:B------:R-:W-:Y:S01]  /*77f0*/  FMNMX.FTZ R166, R197, R166, !PT ;  /* 0x000000a6c5a67209 */ /* 0x000fe20007810000 */
[----:B------:R-:W-:Y:S01]  /*7800*/  MUFU.TANH R128, R128 ;  /* 0x0000008000807308 */ /* 0x000fe20000002400 */
[----:B------:R-:W-:Y:S02]  /*7810*/  ISETP.GT.AND P2, PT, R164, 0x58, PT ;  /* 0x00000058a400780c */ /* 0x000fe40003f44270 */
[----:B------:R-:W-:Y:S02]  /*7820*/  FMNMX.FTZ R166, R159, R166, !PT ;  /* 0x000000a69fa67209 */ /* 0x000fe40007810000 */
[----:B-1----:R-:W-:-:S02]  /*7830*/  FSEL R199, R162, -INF , P2 ;  /* 0xff800000a2c77808 */ /* 0x002fc40001000000 */
[----:B------:R-:W-:Y:S01]  /*7840*/  FMNMX.FTZ R166, R191, R166, !PT ;  /* 0x000000a6bfa67209 */ /* 0x000fe20007810000 */
[----:B------:R-:W-:Y:S01]  /*7850*/  MUFU.TANH R121, R121 ;  /* 0x0000007900797308 */ /* 0x000fe20000002400 */
[----:B------:R-:W-:Y:S02]  /*7860*/  ISETP.GT.AND P2, PT, R164, 0x60, PT ;  /* 0x00000060a400780c */ /* 0x000fe40003f44270 */
[----:B------:R-:W-:-:S05]  /*7870*/  FMNMX.FTZ R166, R199, R166, !PT ;  /* 0x000000a6c7a67209 */ /* 0x000fca0007810000 */
        /* <DEDUP_REMOVED lines=16> */
[----:B---3--:R-:W-:Y:S01]  /*7980*/  FSEL R213, R192, -INF , P3 ;  /* 0xff800000c0d57808 */ /* 0x008fe20001800000 */
[----:B------:R-:W-:Y:S01]  /*7990*/  WARPGROUP.ARRIVE ;  /* 0x00000000000079c5 */ /* 0x000fe20000000000 */
[----:B------:R-:W-:-:S03]  /*79a0*/  ISETP.GT.AND P3, PT, R164, 0x61, PT ;  /* 0x00000061a400780c */ /* 0x000fc60003f64270 */
[----:B------:R-:W-:Y:S01]  /*79b0*/  MUFU.TANH R183, R183 ;  /* 0x000000b700b77308 */ /* 0x000fe20000002400 */
[----:B------:R-:W-:Y:S02]  /*79c0*/  FSEL R215, R8, -INF , P2 ;  /* 0xff80000008d77808 */ /* 0x000fe40001000000 */
[----:B------:R-:W-:Y:S01]  /*79d0*/  FMNMX.FTZ R166, R213, R166, !PT ;  /* 0x000000a6d5a67209 */ /* 0x000fe20007810000 */
[----:B------:R-:W-:Y:S01]  /*79e0*/  QGMMA.64x192x32.F32.E4M3.E4M3 R24, R208, gdesc[UR8], R24, gsb0 ;  /* 0x02e00008d0187df3 */ /* 0x000fe20008000818 */
[C---:B------:R-:W-:Y:S01]  /*79f0*/  ISETP.GT.AND P2, PT, R164.reuse, 0x68, PT ;  /* 0x00000068a400780c */ /* 0x040fe20003f44270 */
[----:B------:R-:W-:Y:S01]  /*7a00*/  UIADD3 UR10, UR14, 0x480, URZ ;  /* 0x000004800e0a7890 */ /* 0x000fe2000fffe03f */
[----:B--2---:R-:W-:Y:S01]  /*7a10*/  FSEL R217, R217, -INF , P3 ;  /* 0xff800000d9d97808 */ /* 0x004fe20001800000 */
[----:B------:R1:W2:Y:S01]  /*7a20*/  MUFU.TANH R8, R124 ;  /* 0x0000007c00087308 */ /* 0x0002a20000002400 */
[----:B------:R-:W-:Y:S01]  /*7a30*/  FMNMX.FTZ R166, R215, R166, !PT ;  /* 0x000000a6d7a67209 */ /* 0x000fe20007810000 */
[----:B------:R-:W-:Y:S01]  /*7a40*/  UMOV UR11, 0xc0000010 ;  /* 0xc0000010000b7882 */ /* 0x000fe20000000000 */
[----:B------:R-:W-:-:S02]  /*7a50*/  ISETP.GT.AND P3, PT, R164, 0x69, PT ;  /* 0x00000069a400780c */ /* 0x000fc40003f64270 */
[----:B------:R-:W-:Y:S02]  /*7a60*/  FSEL R125, R140, -INF , P2 ;  /* 0xff8000008c7d7808 */ /* 0x000fe40001000000 */
[----:B------:R-:W-:Y:S01]  /*7a70*/  FMNMX.FTZ R166, R217, R166, !PT ;  /* 0x000000a6d9a67209 */ /* 0x000fe20007810000 */
[----:B------:R3:W3:Y:S01]  /*7a80*/  MUFU.TANH R140, R132 ;  /* 0x00000084008c7308 */ /* 0x0006e20000002400 */
[----:B------:R-:W-:Y:S01]  /*7a90*/  ISETP.GT.AND P2, PT, R164, 0x70, PT ;  /* 0x00000070a400780c */ /* 0x000fe20003f44270 */
[C---:B-1----:R-:W-:Y:S01]  /*7aa0*/  FMUL.FTZ R124, R0.reuse, R142 ;  /* 0x0000008e007c7220 */ /* 0x042fe20000410000 */
[----:B----4-:R-:W-:Y:S01]  /*7ab0*/  FSEL R219, R219, -INF , P3 ;  /* 0xff800000dbdb7808 */ /* 0x010fe20001800000 */
[----:B------:R-:W-:Y:S01]  /*7ac0*/  FMUL.FTZ R142, R0, R143 ;  /* 0x0000008f008e7220 */ /* 0x000fe20000410000 */
[----:B------:R-:W-:Y:S02]  /*7ad0*/  FMNMX.FTZ R166, R125, R166, !PT ;  /* 0x000000a67da67209 */ /* 0x000fe40007810000 */
[----:B------:R-:W-:Y:S01]  /*7ae0*/  ISETP.GT.AND P3, PT, R164, 0x71, PT ;  /* 0x00000071a400780c */ /* 0x000fe20003f64270 */
[----:B------:R-:W-:Y:S01]  /*7af0*/  MUFU.TANH R154, R154 ;  /* 0x0000009a009a7308 */ /* 0x000fe20000002400 */
[----:B------:R-:W-:-:S02]  /*7b00*/  FSEL R229, R229, -INF , P2 ;  /* 0xff800000e5e57808 */ /* 0x000fc40001000000 */
[----:B------:R-:W-:Y:S02]  /*7b10*/  FMNMX.FTZ R166, R219, R166, !PT ;  /* 0x000000a6dba67209 */ /* 0x000fe40007810000 */
[C---:B------:R-:W-:Y:S02]  /*7b20*/  ISETP.GT.AND P2, PT, R164.reuse, 0x78, PT ;  /* 0x00000078a400780c */ /* 0x040fe40003f44270 */
[----:B-----5:R-:W-:Y:S01]  /*7b30*/  FSEL R231, R231, -INF , P3 ;  /* 0xff800000e7e77808 */ /* 0x020fe20001800000 */
[----:B------:R-:W-:Y:S01]  /*7b40*/  MUFU.TANH R155, R155 ;  /* 0x0000009b009b7308 */ /* 0x000fe20000002400 */
[----:B------:R-:W-:Y:S02]  /*7b50*/  FMNMX.FTZ R166, R229, R166, !PT ;  /* 0x000000a6e5a67209 */ /* 0x000fe40007810000 */
[----:B------:R-:W-:Y:S02]  /*7b60*/  ISETP.GT.AND P3, PT, R164, 0x79, PT ;  /* 0x00000079a400780c */ /* 0x000fe40003f64270 */
[----:B------:R-:W-:Y:S01]  /*7b70*/  FSEL R129, R144, -INF , P2 ;  /* 0xff80000090817808 */ /* 0x000fe20001000000 */
[----:B------:R-:W-:Y:S01]  /*7b80*/  FMUL.FTZ R144, R0, R133 ;  /* 0x0000008500907220 */ /* 0x000fe20000410000 */
[----:B------:R-:W-:Y:S01]  /*7b90*/  FMNMX.FTZ R166, R231, R166, !PT ;  /* 0x000000a6e7a67209 */ /* 0x000fe20007810000 */
[----:B------:R-:W-:Y:S01]  /*7ba0*/  MUFU.TANH R157, R157 ;  /* 0x0000009d009d7308 */ /* 0x000fe20000002400 */
[----:B------:R-:W-:-:S02]  /*7bb0*/  ISETP.GT.AND P2, PT, R164, 0x80, PT ;  /* 0x00000080a400780c */ /* 0x000fc40003f44270 */
[----:B------:R-:W-:Y:S02]  /*7bc0*/  FSEL R233, R233, -INF , P3 ;  /* 0xff800000e9e97808 */ /* 0x000fe40001800000 */
[----:B------:R-:W-:Y:S02]  /*7bd0*/  FMNMX.FTZ R166, R129, R166, !PT ;  /* 0x000000a681a67209 */ /* 0x000fe40007810000 */
[C---:B------:R-:W-:Y:S01]  /*7be0*/  ISETP.GT.AND P3, PT, R164.reuse, 0x81, PT ;  /* 0x00000081a400780c */ /* 0x040fe20003f64270 */
[----:B------:R-:W1:Y:S01]  /*7bf0*/  MUFU.TANH R144, R144 ;  /* 0x0000009000907308 */ /* 0x000e620000002400 */
[----:B------:R-:W-:Y:S02]  /*7c00*/  FSEL R235, R235, -INF , P2 ;  /* 0xff800000ebeb7808 */ /* 0x000fe40001000000 */
[----:B------:R-:W-:Y:S02]  /*7c10*/  FMNMX.FTZ R166, R233, R166, !PT ;  /* 0x000000a6e9a67209 */ /* 0x000fe40007810000 */
[----:B------:R-:W-:-:S02]  /*7c20*/  ISETP.GT.AND P2, PT, R164, 0x88, PT ;  /* 0x00000088a400780c */ /* 0x000fc40003f44270 */
[----:B------:R-:W-:Y:S01]  /*7c30*/  FSEL R237, R237, -INF , P3 ;  /* 0xff800000eded7808 */ /* 0x000fe20001800000 */
[----:B------:R-:W4:Y:S01]  /*7c40*/  MUFU.TANH R158, R158 ;  /* 0x0000009e009e7308 */ /* 0x000f220000002400 */
[----:B------:R-:W-:Y:S02]  /*7c50*/  FMNMX.FTZ R166, R235, R166, !PT ;  /* 0x000000a6eba67209 */ /* 0x000fe40007810000 */
[----:B------:R-:W-:Y:S02]  /*7c60*/  ISETP.GT.AND P3, PT, R164, 0x89, PT ;  /* 0x00000089a400780c */ /* 0x000fe40003f64270 */
[----:B--2---:R-:W-:Y:S02]  /*7c70*/  FSEL R133, R8, -INF , P2 ;  /* 0xff80000008857808 */ /* 0x004fe40001000000 */
[----:B------:R-:W-:Y:S01]  /*7c80*/  FMNMX.FTZ R166, R237, R166, !PT ;  /* 0x000000a6eda67209 */ /* 0x000fe20007810000 */
[----:B------:R-:W2:Y:S01]  /*7c90*/  MUFU.TANH R160, R160 ;  /* 0x000000a000a07308 */ /* 0x000ea20000002400 */
[----:B------:R-:W-:-:S02]  /*7ca0*/  ISETP.GT.AND P2, PT, R164, 0x90, PT ;  /* 0x00000090a400780c */ /* 0x000fc40003f44270 */
[----:B------:R-:W-:Y:S02]  /*7cb0*/  FSEL R8, R120, -INF , P3 ;  /* 0xff80000078087808 */ /* 0x000fe40001800000 */
[----:B------:R-:W-:Y:S02]  /*7cc0*/  FMNMX.FTZ R166, R133, R166, !PT ;  /* 0x000000a685a67209 */ /* 0x000fe40007810000 */
[----:B------:R-:W-:Y:S01]  /*7cd0*/  ISETP.GT.AND P3, PT, R164, 0x91, PT ;  /* 0x00000091a400780c */ /* 0x000fe20003f64270 */
[----:B------:R-:W5:Y:S01]  /*7ce0*/  MUFU.TANH R161, R161 ;  /* 0x000000a100a17308 */ /* 0x000f620000002400 */
[----:B------:R-:W-:Y:S02]  /*7cf0*/  FSEL R128, R128, -INF , P2 ;  /* 0xff80000080807808 */ /* 0x000fe40001000000 */
[----:B------:R-:W-:Y:S02]  /*7d00*/  FMNMX.FTZ R166, R8, R166, !PT ;  /* 0x000000a608a67209 */ /* 0x000fe40007810000 */
[----:B---3--:R-:W-:-:S02]  /*7d10*/  FSEL R132, R121, -INF , P3 ;  /* 0xff80000079847808 */ /* 0x008fc40001800000 */
[----:B------:R-:W-:Y:S01]  /*7d20*/  ISETP.GT.AND P2, PT, R164, 0x98, PT ;  /* 0x00000098a400780c */ /* 0x000fe20003f44270 */
[----:B------:R-:W3:Y:S01]  /*7d30*/  MUFU.TANH R163, R163 ;  /* 0x000000a300a37308 */ /* 0x000ee20000002400 */
[----:B------:R-:W-:Y:S02]  /*7d40*/  FMNMX.FTZ R121, R128, R166, !PT ;  /* 0x000000a680797209 */ /* 0x000fe40007810000 */
[C---:B------:R-:W-:Y:S01]  /*7d50*/  ISETP.GT.AND P3, PT, R164.reuse, 0x99, PT ;  /* 0x00000099a400780c */ /* 0x040fe20003f64270 */
[----:B------:R-:W-:Y:S01]  /*7d60*/  VIADD R164, R164, 0x8 ;  /* 0x00000008a4a47836 */ /* 0x000fe20000000000 */
[----:B------:R-:W-:Y:S02]  /*7d70*/  FSEL R140, R140, -INF , P2 ;  /* 0xff8000008c8c7808 */ /* 0x000fe40001000000 */
[----:B------:R-:W-:Y:S01]  /*7d80*/  FMNMX.FTZ R121, R132, R121, !PT ;  /* 0x0000007984797209 */ /* 0x000fe20007810000 */
[----:B------:R-:W3:Y:S01]  /*7d90*/  MUFU.TANH R165, R165 ;  /* 0x000000a500a57308 */ /* 0x000ee20000002400 */
[----:B-1----:R-:W-:Y:S01]  /*7da0*/  FSEL R143, R144, -INF , P3 ;  /* 0xff800000908f7808 */ /* 0x002fe20001800000 */
[----:B------:R-:W-:Y:S01]  /*7db0*/  FMUL.FTZ R144, R0, R146 ;  /* 0x0000009200907220 */ /* 0x000fe20000410000 */
[----:B------:R-:W-:Y:S01]  /*7dc0*/  FMNMX.FTZ R120, R140, R121, !PT ;  /* 0x000000798c787209 */ /* 0x000fe20007810000 */
[C---:B------:R-:W-:Y:S01]  /*7dd0*/  FMUL.FTZ R146, R0.reuse, R147 ;  /* 0x0000009300927220 */ /* 0x040fe20000410000 */
[----:B------:R-:W-:Y:S01]  /*7de0*/  FMUL.FTZ R147, R0, R150 ;  /* 0x0000009600937220 */ /* 0x000fe20000410000 */
[----:B------:R-:W-:-:S02]  /*7df0*/  ISETP.GT.AND P3, PT, R164, RZ, PT ;  /* 0x000000ffa400720c */ /* 0x000fc40003f64270 */
[----:B------:R-:W-:Y:S01]  /*7e00*/  FMNMX.FTZ R120, R143, R120, !PT ;  /* 0x000000788f787209 */ /* 0x000fe20007810000 */
[----:B------:R-:W1:Y:S01]  /*7e10*/  MUFU.TANH R136, R136 ;  /* 0x0000008800887308 */ /* 0x000e620000002400 */
[----:B------:R-:W-:Y:S02]  /*7e20*/  ISETP.GT.AND P4, PT, R164, 0x1, PT ;  /* 0x00000001a400780c */ /* 0x000fe40003f84270 */
[----:B------:R-:W-:Y:S01]  /*7e30*/  FSEL R10, R10, -INF , P3 ;  /* 0xff8000000a0a7808 */ /* 0x000fe20001800000 */
[----:B------:R-:W4:Y:S01]  /*7e40*/  SHFL.BFLY PT, R121, R120, 0x2, 0x1f ;  /* 0x0c401f0078797f89 */ /* 0x000f2200000e0000 */
[----:B------:R-:W-:Y:S02]  /*7e50*/  ISETP.GT.AND P3, PT, R164, 0x8, PT ;  /* 0x00000008a400780c */ /* 0x000fe40003f64270 */
[----:B------:R-:W-:Y:S01]  /*7e60*/  FSEL R11, R11, -INF , P4 ;  /* 0xff8000000b0b7808 */ /* 0x000fe20002000000 */
[----:B------:R-:W1:Y:S01]  /*7e70*/  MUFU.TANH R138, R138 ;  /* 0x0000008a008a7308 */ /* 0x000e620000002400 */
[----:B------:R-:W-:-:S02]  /*7e80*/  FMNMX.FTZ R162, R10, R7, !PT ;  /* 0x000000070aa27209 */ /* 0x000fc40007810000 */
[C---:B------:R-:W-:Y:S02]  /*7e90*/  ISETP.GT.AND P4, PT, R164.reuse, 0x9, PT ;  /* 0x00000009a400780c */ /* 0x040fe40003f84270 */
[----:B------:R-:W-:Y:S02]  /*7ea0*/  FMNMX.FTZ R162, R11, R162, !PT ;  /* 0x000000a20ba27209 */ /* 0x000fe40007810000 */
[----:B------:R-:W-:Y:S01]  /*7eb0*/  FSEL R15, R15, -INF , P4 ;  /* 0xff8000000f0f7808 */ /* 0x000fe20002000000 */
[----:B------:R-:W1:Y:S01]  /*7ec0*/  MUFU.TANH R124, R124 ;  /* 0x0000007c007c7308 */ /* 0x000e620000002400 */
[----:B------:R-:W-:-:S04]  /*7ed0*/  ISETP.GT.AND P4, PT, R164, 0x11, PT ;  /* 0x00000011a400780c */ /* 0x000fc80003f84270 */
[----:B------:R-:W-:Y:S02]  /*7ee0*/  FSEL R185, R185, -INF , P4 ;  /* 0xff800000b9b97808 */ /* 0x000fe40002000000 */
[----:B------:R-:W-:Y:S01]  /*7ef0*/  ISETP.GT.AND P4, PT, R164, 0x19, PT ;  /* 0x00000019a400780c */ /* 0x000fe20003f84270 */
[----:B------:R-:W1:Y:S03]  /*7f00*/  MUFU.TANH R142, R142 ;  /* 0x0000008e008e7308 */ /* 0x000e660000002400 */
[----:B------:R-:W-:Y:S02]  /*7f10*/  FSEL R189, R189, -INF , P4 ;  /* 0xff800000bdbd7808 */ /* 0x000fe40002000000 */
[----:B----4-:R-:W-:Y:S02]  /*7f20*/  FMNMX.FTZ R150, R120, R121, !PT ;  /* 0x0000007978967209 */ /* 0x010fe40007810000 */
[----:B------:R-:W4:Y:S01]  /*7f30*/  LDC R120, c[0x0][0x988] ;  /* 0x00026200ff787b82 */ /* 0x000f220000000800 */
[----:B------:R-:W-:Y:S01]  /*7f40*/  ISETP.GT.AND P4, PT, R164, 0x21, PT ;  /* 0x00000021a400780c */ /* 0x000fe20003f84270 */
[----:B------:R-:W1:Y:S01]  /*7f50*/  MUFU.TANH R144, R144 ;  /* 0x0000009000907308 */ /* 0x000e620000002400 */
[----:B------:R-:W2:Y:S02]  /*7f60*/  SHFL.BFLY PT, R121, R150, 0x1, 0x1f ;  /* 0x0c201f0096797f89 */ /* 0x000ea400000e0000 */
[----:B------:R-:W-:-:S02]  /*7f70*/  FSEL R171, R171, -INF , P4 ;  /* 0xff800000abab7808 */ /* 0x000fc40002000000 */
[----:B------:R-:W-:-:S03]  /*7f80*/  ISETP.GT.AND P4, PT, R164, 0x29, PT ;  /* 0x00000029a400780c */ /* 0x000fc60003f84270 */
[----:B------:R-:W1:Y:S01]  /*7f90*/  MUFU.TANH R146, R146 ;  /* 0x0000009200927308 */ /* 0x000e620000002400 */
[----:B------:R-:W-:Y:S02]  /*7fa0*/  FSEL R175, R175, -INF , P4 ;  /* 0xff800000afaf7808 */ /* 0x000fe40002000000 */
[----:B------:R-:W-:-:S04]  /*7fb0*/  ISETP.GT.AND P4, PT, R164, 0x31, PT ;  /* 0x00000031a400780c */ /* 0x000fc80003f84270 */
[----:B------:R-:W-:Y:S01]  /*7fc0*/  FSEL R179, R179, -INF , P4 ;  /* 0xff800000b3b37808 */ /* 0x000fe20002000000 */
[----:B------:R-:W1:Y:S01]  /*7fd0*/  MUFU.TANH R147, R147 ;  /* 0x0000009300937308 */ /* 0x000e620000002400 */
[----:B------:R-:W-:-:S04]  /*7fe0*/  ISETP.GT.AND P4, PT, R164, 0x39, PT ;  /* 0x00000039a400780c */ /* 0x000fc80003f84270 */
[----:B------:R-:W-:Y:S02]  /*7ff0*/  FSEL R183, R183, -INF , P4 ;  /* 0xff800000b7b77808 */ /* 0x000fe40002000000 */
[----:B------:R-:W-:Y:S01]  /*8000*/  ISETP.GT.AND P4, PT, R164, 0x41, PT ;  /* 0x00000041a400780c */ /* 0x000fe20003f84270 */
[----:B------:R-:W1:Y:S01]  /*8010*/  MUFU.TANH R148, R148 ;  /* 0x0000009400947308 */ /* 0x000e620000002400 */
[----:B--2---:R-:W-:Y:S01]  /*8020*/  FMNMX.FTZ R121, R150, R121, !PT ;  /* 0x0000007996797209 */ /* 0x004fe20007810000 */
[----:B------:R-:W-:Y:S01]  /*8030*/  FMUL.FTZ R150, R0, R134 ;  /* 0x0000008600967220 */ /* 0x000fe20000410000 */
[----:B------:R-:W-:Y:S02]  /*8040*/  FSEL R155, R155, -INF , P4 ;  /* 0xff8000009b9b7808 */ /* 0x000fe40002000000 */
[C---:B------:R-:W-:Y:S01]  /*8050*/  FSETP.NEU.FTZ.AND P2, PT, R121.reuse, -INF , PT ;  /* 0xff8000007900780b */ /* 0x040fe20003f5d000 */
[----:B----4-:R-:W-:-:S01]  /*8060*/  FFMA.FTZ R134, R121, R120, -8 ;  /* 0xc100000079867423 */ /* 0x010fc20000010078 */
[----:B------:R-:W-:Y:S01]  /*8070*/  ISETP.GT.AND P4, PT, R164, 0x49, PT ;  /* 0x00000049a400780c */ /* 0x000fe20003f84270 */
[----:B------:R-:W2:Y:S03]  /*8080*/  MUFU.TANH R122, R122 ;  /* 0x0000007a007a7308 */ /* 0x000ea60000002400 */
[----:B------:R-:W-:-:S05]  /*8090*/  FSEL R134, R134, RZ, P2 ;  /* 0x000000ff86867208 */ /* 0x000fca0001000000 */
[-CC-:B------:R-:W-:Y:S01]  /*80a0*/  FFMA.FTZ R152, R9, R120.reuse, -R134.reuse ;  /* 0x0000007809987223 */ /* 0x180fe20000010886 */
[----:B------:R-:W-:-:S01]  /*80b0*/  FFMA.FTZ R9, R12, R120, -R134 ;  /* 0x000000780c097223 */ /* 0x000fc20000010886 */
[-CC-:B------:R-:W-:Y:S01]  /*80c0*/  FFMA.FTZ R12, R13, R120.reuse, -R134.reuse ;  /* 0x000000780d0c7223 */ /* 0x180fe20000010886 */
[----:B------:R-:W-:-:S01]  /*80d0*/  FFMA.FTZ R13, R20, R120, -R134 ;  /* 0x00000078140d7223 */ /* 0x000fc20000010886 */
[-CC-:B------:R-:W-:Y:S01]  /*80e0*/  FFMA.FTZ R20, R21, R120.reuse, -R134.reuse ;  /* 0x0000007815147223 */ /* 0x180fe20000010886 */
[----:B------:R-:W-:-:S01]  /*80f0*/  FFMA.FTZ R21, R137, R120, -R134 ;  /* 0x0000007889157223 */ /* 0x000fc20000010886 */
[----:B------:R-:W-:Y:S01]  /*8100*/  FSEL R137, R14, -INF , P3 ;  /* 0xff8000000e897808 */ /* 0x000fe20001800000 */
[----:B------:R-:W-:-:S01]  /*8110*/  FFMA.FTZ R14, R139, R120, -R134 ;  /* 0x000000788b0e7223 */ /* 0x000fc20000010886 */
[----:B------:R-:W-:Y:S01]  /*8120*/  ISETP.GT.AND P3, PT, R164, 0x10, PT ;  /* 0x00000010a400780c */ /* 0x000fe20003f64270 */
[----:B------:R-:W-:-:S01]  /*8130*/  FFMA.FTZ R135, R167, R120, -R134 ;  /* 0x00000078a7877223 */ /* 0x000fc20000010886 */
[----:B------:R-:W-:Y:S01]  /*8140*/  FMNMX.FTZ R162, R137, R162, !PT ;  /* 0x000000a289a27209 */ /* 0x000fe20007810000 */
[----:B------:R-:W-:-:S01]  /*8150*/  FFMA.FTZ R167, R169, R120, -R134 ;  /* 0x00000078a9a77223 */ /* 0x000fc20000010886 */
[----:B------:R-:W-:Y:S01]  /*8160*/  FSEL R139, R184, -INF , P3 ;  /* 0xff800000b88b7808 */ /* 0x000fe20001800000 */
[----:B------:R-:W-:-:S01]  /*8170*/  FFMA.FTZ R156, R187, R120, -R134 ;  /* 0x00000078bb9c7223 */ /* 0x000fc20000010886 */
[----:B------:R-:W-:Y:S01]  /*8180*/  FMNMX.FTZ R162, R15, R162, !PT ;  /* 0x000000a20fa27209 */ /* 0x000fe20007810000 */
[----:B------:R-:W-:-:S01]  /*8190*/  FFMA.FTZ R172, R193, R120, -R134 ;  /* 0x00000078c1ac7223 */ /* 0x000fc20000010886 */
[----:B------:R-:W-:Y:S01]  /*81a0*/  ISETP.GT.AND P3, PT, R164, 0x18, PT ;  /* 0x00000018a400780c */ /* 0x000fe20003f64270 */
[----:B------:R-:W4:Y:S01]  /*81b0*/  MUFU.TANH R123, R123 ;  /* 0x0000007b007b7308 */ /* 0x000f220000002400 */
[----:B------:R-:W-:Y:S01]  /*81c0*/  FMNMX.FTZ R162, R139, R162, !PT ;  /* 0x000000a28ba27209 */ /* 0x000fe20007810000 */
[-CC-:B------:R-:W-:Y:S01]  /*81d0*/  FFMA.FTZ R141, R141, R120.reuse, -R134.reuse ;  /* 0x000000788d8d7223 */ /* 0x180fe20000010886 */
[----:B------:R-:W-:Y:S01]  /*81e0*/  FSEL R169, R188, -INF , P3 ;  /* 0xff800000bca97808 */ /* 0x000fe20001800000 */
[--C-:B------:R-:W-:Y:S01]  /*81f0*/  FFMA.FTZ R177, R177, R120, -R134.reuse ;  /* 0x00000078b1b17223 */ /* 0x100fe20000010886 */
[----:B------:R-:W-:Y:S01]  /*8200*/  FMNMX.FTZ R162, R185, R162, !PT ;  /* 0x000000a2b9a27209 */ /* 0x000fe20007810000 */
[--C-:B------:R-:W-:Y:S01]  /*8210*/  FFMA.FTZ R145, R145, R120, -R134.reuse ;  /* 0x0000007891917223 */ /* 0x100fe20000010886 */
        /* <DEDUP_REMOVED lines=9> */
[----:B------:R5:W-:Y:S01]  /*82b0*/  MUFU.EX2 R162, R170 ;  /* 0x000000aa00a27308 */ /* 0x000be20000000800 */
[----:B------:R-:W-:Y:S01]  /*82c0*/  FMNMX.FTZ R166, R187, R166, !PT ;  /* 0x000000a6bba67209 */ /* 0x000fe20007810000 */
[-CC-:B------:R-:W-:Y:S01]  /*82d0*/  FFMA.FTZ R191, R191, R120.reuse, -R134.reuse ;  /* 0x00000078bfbf7223 */ /* 0x180fe20000010886 */
[----:B------:R-:W-:Y:S01]  /*82e0*/  FSEL R173, R174, -INF , P3 ;  /* 0xff800000aead7808 */ /* 0x000fe20001800000 */
[--C-:B------:R-:W-:Y:S01]  /*82f0*/  FFMA.FTZ R174, R217, R120, -R134.reuse ;  /* 0x00000078d9ae7223 */ /* 0x100fe20000010886 */
[----:B------:R-:W-:Y:S01]  /*8300*/  FMNMX.FTZ R168, R171, R166, !PT ;  /* 0x000000a6aba87209 */ /* 0x000fe20007810000 */
[----:B------:R-:W-:Y:S01]  /*8310*/  FFMA.FTZ R213, R213, R120, -R134 ;  /* 0x00000078d5d57223 */ /* 0x000fe20000010886 */
[----:B------:R-:W-:Y:S01]  /*8320*/  ISETP.GT.AND P3, PT, R164, 0x30, PT ;  /* 0x00000030a400780c */ /* 0x000fe20003f64270 */
[----:B------:R-:W-:-:S02]  /*8330*/  WARPGROUP.DEPBAR.LE gsb0, 0x0 ;  /* 0x00008000000079c5 */ /* 0x000fc40000010000 */
[----:B------:R-:W-:Y:S01]  /*8340*/  FMNMX.FTZ R168, R173, R168, !PT ;  /* 0x000000a8ada87209 */ /* 0x000fe20007810000 */
[--C-:B-----5:R-:W-:Y:S01]  /*8350*/  FFMA.FTZ R170, R195, R120, -R134.reuse ;  /* 0x00000078c3aa7223 */ /* 0x120fe20000010886 */
[----:B------:R-:W-:Y:S01]  /*8360*/  FSEL R193, R178, -INF , P3 ;  /* 0xff800000b2c17808 */ /* 0x000fe20001800000 */
[----:B------:R-:W-:Y:S01]  /*8370*/  WARPGROUP.ARRIVE ;  /* 0x00000000000079c5 */ /* 0x000fe20000000000 */
[----:B------:R-:W-:Y:S01]  /*8380*/  FMNMX.FTZ R168, R175, R168, !PT ;  /* 0x000000a8afa87209 */ /* 0x000fe20007810000 */
[----:B------:R-:W5:Y:S01]  /*8390*/  MUFU.TANH R127, R127 ;  /* 0x0000007f007f7308 */ /* 0x000f620000002400 */
[----:B------:R-:W-:Y:S01]  /*83a0*/  ISETP.GT.AND P3, PT, R164, 0x38, PT ;  /* 0x00000038a400780c */ /* 0x000fe20003f64270 */
[--C-:B------:R-:W-:Y:S01]  /*83b0*/  FFMA.FTZ R125, R125, R120, -R134.reuse ;  /* 0x000000787d7d7223 */ /* 0x100fe20000010886 */
[----:B------:R-:W-:Y:S01]  /*83c0*/  FMNMX.FTZ R168, R193, R168, !PT ;  /* 0x000000a8c1a87209 */ /* 0x000fe20007810000 */
[----:B------:R-:W-:Y:S01]  /*83d0*/  QGMMA.64x192x32.F32.E4M3.E4M3 R24, R204, gdesc[UR8], R24, gsb0 ;  /* 0x02e00008cc187df3 */ /* 0x000fe20008000818 */
[----:B------:R-:W-:Y:S01]  /*83e0*/  FSEL R209, R182, -INF , P3 ;  /* 0xff800000b6d17808 */ /* 0x000fe20001800000 */
[--C-:B------:R-:W-:Y:S01]  /*83f0*/  FFMA.FTZ R129, R129, R120, -R134.reuse ;  /* 0x0000007881817223 */ /* 0x100fe20000010886 */
[----:B------:R-:W-:Y:S01]  /*8400*/  FMNMX.FTZ R168, R179, R168, !PT ;  /* 0x000000a8b3a87209 */ /* 0x000fe20007810000 */
[----:B------:R-:W5:Y:S01]  /*8410*/  MUFU.TANH R130, R130 ;  /* 0x0000008200827308 */ /* 0x000f620000002400 */
[----:B------:R-:W-:Y:S01]  /*8420*/  ISETP.GT.AND P3, PT, R164, 0x40, PT ;  /* 0x00000040a400780c */ /* 0x000fe20003f64270 */
[--C-:B------:R-:W-:Y:S01]  /*8430*/  FFMA.FTZ R133, R133, R120, -R134.reuse ;  /* 0x0000007885857223 */ /* 0x100fe20000010886 */
[----:B------:R-:W-:Y:S01]  /*8440*/  FMNMX.FTZ R168, R209, R168, !PT ;  /* 0x000000a8d1a87209 */ /* 0x000fe20007810000 */
[-CC-:B------:R-:W-:Y:S01]  /*8450*/  FFMA.FTZ R8, R8, R120.reuse, -R134.reuse ;  /* 0x0000007808087223 */ /* 0x180fe20000010886 */
[----:B------:R-:W-:Y:S01]  /*8460*/  FSEL R211, R154, -INF , P3 ;  /* 0xff8000009ad37808 */ /* 0x000fe20001800000 */
[--C-:B------:R-:W-:Y:S01]  /*8470*/  FFMA.FTZ R154, R181, R120, -R134.reuse ;  /* 0x00000078b59a7223 */ /* 0x100fe20000010886 */
[----:B------:R-:W-:Y:S01]  /*8480*/  FMNMX.FTZ R168, R183, R168, !PT ;  /* 0x000000a8b7a87209 */ /* 0x000fe20007810000 */
[----:B------:R-:W5:Y:S01]  /*8490*/  MUFU.TANH R131, R131 ;  /* 0x0000008300837308 */ /* 0x000f620000002400 */
[----:B------:R-:W-:Y:S01]  /*84a0*/  ISETP.GT.AND P3, PT, R164, 0x48, PT ;  /* 0x00000048a400780c */ /* 0x000fe20003f64270 */
[--C-:B------:R-:W-:Y:S01]  /*84b0*/  FFMA.FTZ R128, R128, R120, -R134.reuse ;  /* 0x0000007880807223 */ /* 0x100fe20000010886 */
[----:B------:R-:W-:Y:S01]  /*84c0*/  FMNMX.FTZ R168, R211, R168, !PT ;  /* 0x000000a8d3a87209 */ /* 0x000fe20007810000 */
[----:B------:R-:W-:Y:S01]  /*84d0*/  FFMA.FTZ R143, R143, R120, -R134 ;  /* 0x000000788f8f7223 */ /* 0x000fe20000010886 */
[----:B------:R-:W-:Y:S01]  /*84e0*/  FSEL R157, R157, -INF , P3 ;  /* 0xff8000009d9d7808 */ /* 0x000fe20001800000 */
[----:B------:R-:W-:Y:S01]  /*84f0*/  UIADD3 UR10, UR14, 0x600, URZ ;  /* 0x000006000e0a7890 */ /* 0x000fe2000fffe03f */
[----:B------:R-:W-:Y:S01]  /*8500*/  FMNMX.FTZ R168, R155, R168, !PT ;  /* 0x000000a89ba87209 */ /* 0x000fe20007810000 */
[----:B------:R-:W5:Y:S01]  /*8510*/  MUFU.TANH R150, R150 ;  /* 0x0000009600967308 */ /* 0x000f620000002400 */
[----:B------:R-:W-:Y:S01]  /*8520*/  ISETP.GT.AND P3, PT, R164, 0x50, PT ;  /* 0x00000050a400780c */ /* 0x000fe20003f64270 */
[----:B------:R-:W-:Y:S01]  /*8530*/  UMOV UR11, 0xc0000010 ;  /* 0xc0000010000b7882 */ /* 0x000fe20000000000 */
[----:B------:R-:W-:-:S02]  /*8540*/  FSEL R181, R158, -INF , P4 ;  /* 0xff8000009eb57808 */ /* 0x000fc40002000000 */
[----:B------:R-:W-:Y:S02]  /*8550*/  FMNMX.FTZ R168, R157, R168, !PT ;  /* 0x000000a89da87209 */ /* 0x000fe40007810000 */
[----:B------:R-:W-:Y:S01]  /*8560*/  ISETP.GT.AND P4, PT, R164, 0x51, PT ;  /* 0x00000051a400780c */ /* 0x000fe20003f84270 */
[----:B------:R3:W-:Y:S01]  /*8570*/  MUFU.EX2 R158, R170 ;  /* 0x000000aa009e7308 */ /* 0x0007e20000000800 */
[----:B------:R-:W-:Y:S01]  /*8580*/  FSEL R195, R160, -INF , P3 ;  /* 0xff800000a0c37808 */ /* 0x000fe20001800000 */
[--C-:B------:R-:W-:Y:S01]  /*8590*/  FFMA.FTZ R160, R197, R120, -R134.reuse ;  /* 0x00000078c5a07223 */ /* 0x100fe20000010886 */
[----:B------:R-:W-:Y:S02]  /*85a0*/  FMNMX.FTZ R168, R181, R168, !PT ;  /* 0x000000a8b5a87209 */ /* 0x000fe40007810000 */
[C---:B------:R-:W-:Y:S02]  /*85b0*/  ISETP.GT.AND P3, PT, R164.reuse, 0x58, PT ;  /* 0x00000058a400780c */ /* 0x040fe40003f64270 */
[----:B------:R-:W-:Y:S01]  /*85c0*/  FSEL R161, R161, -INF , P4 ;  /* 0xff800000a1a17808 */ /* 0x000fe20002000000 */
[----:B------:R1:W-:Y:S01]  /*85d0*/  MUFU.EX2 R166, R172 ;  /* 0x000000ac00a67308 */ /* 0x0003e20000000800 */
[----:B------:R-:W-:Y:S01]  /*85e0*/  FMNMX.FTZ R168, R195, R168, !PT ;  /* 0x000000a8c3a87209 */ /* 0x000fe20007810000 */
[----:B---3--:R-:W-:Y:S01]  /*85f0*/  FFMA.FTZ R170, R159, R120, -R134 ;  /* 0x000000789faa7223 */ /* 0x008fe20000010886 */
[----:B------:R-:W-:-:S02]  /*8600*/  ISETP.GT.AND P4, PT, R164, 0x59, PT ;  /* 0x00000059a400780c */ /* 0x000fc40003f84270 */
[----:B------:R-:W-:Y:S02]  /*8610*/  FSEL R163, R163, -INF , P3 ;  /* 0xff800000a3a37808 */ /* 0x000fe40001800000 */
[----:B------:R-:W-:Y:S01]  /*8620*/  FMNMX.FTZ R168, R161, R168, !PT ;  /* 0x000000a8a1a87209 */ /* 0x000fe20007810000 */
[----:B------:R-:W3:Y:S01]  /*8630*/  MUFU.TANH R151, R151 ;  /* 0x0000009700977308 */ /* 0x000ee20000002400 */
[C---:B------:R-:W-:Y:S01]  /*8640*/  ISETP.GT.AND P3, PT, R164.reuse, 0x60, PT ;  /* 0x00000060a400780c */ /* 0x040fe20003f64270 */
[----:B-1----:R-:W-:Y:S01]  /*8650*/  FFMA.FTZ R172, R215, R120, -R134 ;  /* 0x00000078d7ac7223 */ /* 0x002fe20000010886 */
[----:B------:R-:W-:Y:S02]  /*8660*/  FSEL R165, R165, -INF , P4 ;  /* 0xff800000a5a57808 */ /* 0x000fe40002000000 */
[----:B------:R-:W-:Y:S02]  /*8670*/  FMNMX.FTZ R168, R163, R168, !PT ;  /* 0x000000a8a3a87209 */ /* 0x000fe40007810000 */
[----:B------:R-:W-:Y:S01]  /*8680*/  ISETP.GT.AND P4, PT, R164, 0x61, PT ;  /* 0x00000061a400780c */ /* 0x000fe20003f84270 */
[----:B------:R-:W-:Y:S01]  /*8690*/  MUFU.EX2 R135, R135 ;  /* 0x0000008700877308 */ /* 0x000fe20000000800 */
[----:B------:R-:W-:-:S02]  /*86a0*/  FSEL R136, R136, -INF , P3 ;  /* 0xff80000088887808 */ /* 0x000fc40001800000 */
[----:B------:R-:W-:Y:S02]  /*86b0*/  FMNMX.FTZ R168, R165, R168, !PT ;  /* 0x000000a8a5a87209 */ /* 0x000fe40007810000 */
[----:B------:R-:W-:Y:S02]  /*86c0*/  ISETP.GT.AND P3, PT, R164, 0x68, PT ;  /* 0x00000068a400780c */ /* 0x000fe40003f64270 */
[----:B------:R-:W-:Y:S01]  /*86d0*/  FSEL R197, R138, -INF , P4 ;  /* 0xff8000008ac57808 */ /* 0x000fe20002000000 */
[----:B------:R-:W-:Y:S01]  /*86e0*/  MUFU.EX2 R152, R152 ;  /* 0x0000009800987308 */ /* 0x000fe20000000800 */
[----:B------:R-:W-:Y:S02]  /*86f0*/  FMNMX.FTZ R168, R136, R168, !PT ;  /* 0x000000a888a87209 */ /* 0x000fe40007810000 */
[----:B------:R-:W-:Y:S02]  /*8700*/  ISETP.GT.AND P4, PT, R164, 0x69, PT ;  /* 0x00000069a400780c */ /* 0x000fe40003f84270 */
[----:B------:R-:W-:-:S02]  /*8710*/  FSEL R124, R124, -INF , P3 ;  /* 0xff8000007c7c7808 */ /* 0x000fc40001800000 */
[----:B------:R-:W-:Y:S01]  /*8720*/  FMNMX.FTZ R168, R197, R168, !PT ;  /* 0x000000a8c5a87209 */ /* 0x000fe20007810000 */
[----:B------:R-:W-:Y:S01]  /*8730*/  MUFU.EX2 R138, R160 ;  /* 0x000000a0008a7308 */ /* 0x000fe20000000800 */
[----:B------:R-:W-:Y:S02]  /*8740*/  ISETP.GT.AND P3, PT, R164, 0x70, PT ;  /* 0x00000070a400780c */ /* 0x000fe40003f64270 */
[----:B------:R-:W-:Y:S02]  /*8750*/  FSEL R159, R142, -INF , P4 ;  /* 0xff8000008e9f7808 */ /* 0x000fe40002000000 */
[----:B------:R-:W-:Y:S02]  /*8760*/  FMNMX.FTZ R168, R124, R168, !PT ;  /* 0x000000a87ca87209 */ /* 0x000fe40007810000 */
[----:B------:R-:W-:Y:S01]  /*8770*/  ISETP.GT.AND P4, PT, R164, 0x71, PT ;  /* 0x00000071a400780c */ /* 0x000fe20003f84270 */
[----:B------:R1:W-:Y:S01]  /*8780*/  MUFU.EX2 R142, R170 ;  /* 0x000000aa008e7308 */ /* 0x0003e20000000800 */
[----:B------:R-:W-:-:S02]  /*8790*/  FSEL R144, R144, -INF , P3 ;  /* 0xff80000090907808 */ /* 0x000fc40001800000 */
[----:B------:R-:W-:Y:S02]  /*87a0*/  FMNMX.FTZ R168, R159, R168, !PT ;  /* 0x000000a89fa87209 */ /* 0x000fe40007810000 */
[----:B------:R-:W-:Y:S02]  /*87b0*/  ISETP.GT.AND P3, PT, R164, 0x78, PT ;  /* 0x00000078a400780c */ /* 0x000fe40003f64270 */
[----:B------:R-:W-:Y:S01]  /*87c0*/  FSEL R146, R146, -INF , P4 ;  /* 0xff80000092927808 */ /* 0x000fe20002000000 */
[----:B------:R-:W-:Y:S01]  /*87d0*/  MUFU.EX2 R9, R9 ;  /* 0x0000000900097308 */ /* 0x000fe20000000800 */
[----:B------:R-:W-:Y:S01]  /*87e0*/  FMNMX.FTZ R168, R144, R168, !PT ;  /* 0x000000a890a87209 */ /* 0x000fe20007810000 */
[----:B-1----:R-:W-:Y:S01]  /*87f0*/  FFMA.FTZ R170, R199, R120, -R134 ;  /* 0x00000078c7aa7223 */ /* 0x002fe20000010886 */
        /* <DEDUP_REMOVED lines=9> */
[----:B--2---:R-:W-:-:S02]  /*8890*/  FSEL R122, R122, -INF , P3 ;  /* 0xff8000007a7a7808 */ /* 0x004fc40001800000 */
[----:B------:R-:W-:Y:S02]  /*88a0*/  FMNMX.FTZ R168, R199, R168, !PT ;  /* 0x000000a8c7a87209 */ /* 0x000fe40007810000 */
[----:B----4-:R-:W-:Y:S02]  /*88b0*/  FSEL R160, R123, -INF , P4 ;  /* 0xff8000007ba07808 */ /* 0x010fe40002000000 */
[----:B------:R-:W-:Y:S01]  /*88c0*/  ISETP.GT.AND P3, PT, R164, 0x88, PT ;  /* 0x00000088a400780c */ /* 0x000fe20003f64270 */
[----:B------:R-:W-:Y:S01]  /*88d0*/  MUFU.EX2 R13, R13 ;  /* 0x0000000d000d7308 */ /* 0x000fe20000000800 */
[----:B------:R-:W-:Y:S02]  /*88e0*/  FMNMX.FTZ R123, R122, R168, !PT ;  /* 0x000000a87a7b7209 */ /* 0x000fe40007810000 */
[----:B------:R-:W-:Y:S02]  /*88f0*/  ISETP.GT.AND P4, PT, R164, 0x89, PT ;  /* 0x00000089a400780c */ /* 0x000fe40003f84270 */
[----:B------:R-:W-:-:S02]  /*8900*/  FSEL R126, R126, -INF , P3 ;  /* 0xff8000007e7e7808 */ /* 0x000fc40001800000 */
[----:B------:R-:W-:Y:S01]  /*8910*/  FMNMX.FTZ R123, R160, R123, !PT ;  /* 0x0000007ba07b7209 */ /* 0x000fe20007810000 */
[----:B------:R-:W-:Y:S01]  /*8920*/  MUFU.EX2 R20, R20 ;  /* 0x0000001400147308 */ /* 0x000fe20000000800 */
[----:B------:R-:W-:Y:S02]  /*8930*/  ISETP.GT.AND P3, PT, R164, 0x90, PT ;  /* 0x00000090a400780c */ /* 0x000fe40003f64270 */
[----:B-----5:R-:W-:Y:S02]  /*8940*/  FSEL R215, R127, -INF , P4 ;  /* 0xff8000007fd77808 */ /* 0x020fe40002000000 */
[----:B------:R-:W-:Y:S02]  /*8950*/  FMNMX.FTZ R168, R126, R123, !PT ;  /* 0x0000007b7ea87209 */ /* 0x000fe40007810000 */
[----:B------:R-:W-:Y:S01]  /*8960*/  ISETP.GT.AND P4, PT, R164, 0x91, PT ;  /* 0x00000091a400780c */ /* 0x000fe20003f84270 */
[----:B------:R2:W-:Y:S01]  /*8970*/  MUFU.EX2 R127, R172 ;  /* 0x000000ac007f7308 */ /* 0x0005e20000000800 */
[----:B------:R-:W-:-:S02]  /*8980*/  FSEL R130, R130, -INF , P3 ;  /* 0xff80000082827808 */ /* 0x000fc40001800000 */
[----:B------:R-:W-:Y:S02]  /*8990*/  FMNMX.FTZ R123, R215, R168, !PT ;  /* 0x000000a8d77b7209 */ /* 0x000fe40007810000 */
[----:B------:R-:W-:Y:S02]  /*89a0*/  ISETP.GT.AND P3, PT, R164, 0x98, PT ;  /* 0x00000098a400780c */ /* 0x000fe40003f64270 */
[----:B------:R-:W-:Y:S01]  /*89b0*/  FSEL R131, R131, -INF , P4 ;  /* 0xff80000083837808 */ /* 0x000fe20002000000 */
[----:B------:R4:W-:Y:S01]  /*89c0*/  MUFU.EX2 R168, R174 ;  /* 0x000000ae00a87308 */ /* 0x0009e20000000800 */
[----:B-1----:R-:W-:Y:S01]  /*89d0*/  FMNMX.FTZ R170, R130, R123, !PT ;  /* 0x0000007b82aa7209 */ /* 0x002fe20007810000 */
[-CC-:B--2---:R-:W-:Y:S01]  /*89e0*/  FFMA.FTZ R172, R235, R120.reuse, -R134.reuse ;  /* 0x00000078ebac7223 */ /* 0x184fe20000010886 */
[----:B------:R-:W-:Y:S01]  /*89f0*/  ISETP.GT.AND P4, PT, R164, 0x99, PT ;  /* 0x00000099a400780c */ /* 0x000fe20003f84270 */
[-CC-:B------:R-:W-:Y:S01]  /*8a00*/  FFMA.FTZ R164, R229, R120.reuse, -R134.reuse ;  /* 0x00000078e5a47223 */ /* 0x180fe20000010886 */
[----:B------:R-:W-:Y:S01]  /*8a10*/  FSEL R217, R150, -INF , P3 ;  /* 0xff80000096d97808 */ /* 0x000fe20001800000 */
[--C-:B------:R-:W-:Y:S01]  /*8a20*/  FFMA.FTZ R150, R219, R120, -R134.reuse ;  /* 0x00000078db967223 */ /* 0x100fe20000010886 */
[----:B------:R-:W-:Y:S01]  /*8a30*/  FMNMX.FTZ R170, R131, R170, !PT ;  /* 0x000000aa83aa7209 */ /* 0x000fe20007810000 */
[-CC-:B------:R-:W-:Y:S01]  /*8a40*/  FFMA.FTZ R219, R231, R120.reuse, -R134.reuse ;  /* 0x00000078e7db7223 */ /* 0x180fe20000010886 */
[----:B---3--:R-:W-:Y:S01]  /*8a50*/  FSEL R151, R151, -INF , P4 ;  /* 0xff80000097977808 */ /* 0x008fe20002000000 */
[--C-:B------:R-:W-:Y:S01]  /*8a60*/  FFMA.FTZ R231, R132, R120, -R134.reuse ;  /* 0x0000007884e77223 */ /* 0x100fe20000010886 */
[----:B------:R-:W-:Y:S01]  /*8a70*/  FMNMX.FTZ R170, R217, R170, !PT ;  /* 0x000000aad9aa7209 */ /* 0x000fe20007810000 */
[-CC-:B------:R-:W-:Y:S01]  /*8a80*/  FFMA.FTZ R229, R237, R120.reuse, -R134.reuse ;  /* 0x00000078ede57223 */ /* 0x180fe20000010886 */
[----:B------:R-:W-:-:S01]  /*8a90*/  FFMA.FTZ R132, R140, R120, -R134 ;  /* 0x000000788c847223 */ /* 0x000fc20000010886 */
[----:B------:R-:W-:Y:S01]  /*8aa0*/  MUFU.EX2 R21, R21 ;  /* 0x0000001500157308 */ /* 0x000fe20000000800 */
[----:B------:R-:W-:Y:S01]  /*8ab0*/  FMNMX.FTZ R123, R151, R170, !PT ;  /* 0x000000aa977b7209 */ /* 0x000fe20007810000 */
[----:B------:R-:W-:Y:S01]  /*8ac0*/  FFMA.FTZ R170, R233, R120, -R134 ;  /* 0x00000078e9aa7223 */ /* 0x000fe20000010886 */
[----:B------:R-:W-:-:S03]  /*8ad0*/  FSEL R233, R121, RZ, P2 ;  /* 0x000000ff79e97208 */ /* 0x000fc60001000000 */
[----:B----4-:R-:W1:Y:S02]  /*8ae0*/  SHFL.BFLY PT, R174, R123, 0x2, 0x1f ;  /* 0x0c401f007bae7f89 */ /* 0x010e6400000e0000 */
[----:B------:R-:W-:-:S01]  /*8af0*/  FADD.FTZ R233, -R233, R6 ;  /* 0x00000006e9e97221 */ /* 0x000fc20000010100 */
[----:B------:R-:W-:Y:S03]  /*8b00*/  MUFU.EX2 R156, R156 ;  /* 0x0000009c009c7308 */ /* 0x000fe60000000800 */
[----:B------:R-:W-:-:S05]  /*8b10*/  FMUL.FTZ R6, R233, R120 ;  /* 0x00000078e9067220 */ /* 0x000fca0000410000 */
[----:B------:R-:W-:Y:S08]  /*8b20*/  MUFU.EX2 R14, R14 ;  /* 0x0000000e000e7308 */ /* 0x000ff00000000800 */
[----:B------:R-:W2:Y:S01]  /*8b30*/  MUFU.EX2 R6, R6 ;  /* 0x0000000600067308 */ /* 0x000ea20000000800 */
[----:B-1----:R-:W-:-:S07]  /*8b40*/  FMNMX.FTZ R174, R123, R174, !PT ;  /* 0x000000ae7bae7209 */ /* 0x002fce0007810000 */
[----:B------:R-:W-:Y:S01]  /*8b50*/  MUFU.EX2 R167, R167 ;  /* 0x000000a700a77308 */ /* 0x000fe20000000800 */
[----:B------:R-:W1:Y:S07]  /*8b60*/  SHFL.BFLY PT, R123, R174, 0x1, 0x1f ;  /* 0x0c201f00ae7b7f89 */ /* 0x000e6e00000e0000 */
[----:B------:R-:W-:Y:S08]  /*8b70*/  MUFU.EX2 R141, R141 ;  /* 0x0000008d008d7308 */ /* 0x000ff00000000800 */
[----:B------:R-:W-:Y:S08]  /*8b80*/  MUFU.EX2 R177, R177 ;  /* 0x000000b100b17308 */ /* 0x000ff00000000800 */
[----:B------:R-:W-:Y:S01]  /*8b90*/  MUFU.EX2 R145, R145 ;  /* 0x0000009100917308 */ /* 0x000fe20000000800 */
[----:B-1----:R-:W-:Y:S01]  /*8ba0*/  FMNMX.FTZ R123, R174, R123, !PT ;  /* 0x0000007bae7b7209 */ /* 0x002fe20007810000 */
[----:B------:R-:W-:-:S02]  /*8bb0*/  WARPGROUP.DEPBAR.LE gsb0, 0x0 ;  /* 0x00008000000079c5 */ /* 0x000fc40000010000 */
[----:B------:R-:W-:Y:S01]  /*8bc0*/  WARPGROUP.ARRIVE ;  /* 0x00000000000079c5 */ /* 0x000fe20000000000 */
[C---:B------:R-:W-:Y:S01]  /*8bd0*/  FSETP.NEU.FTZ.AND P2, PT, R123.reuse, -INF , PT ;  /* 0xff8000007b00780b */ /* 0x040fe20003f5d000 */
[----:B------:R-:W-:-:S02]  /*8be0*/  FFMA.FTZ R134, R123, R120, -8 ;  /* 0xc10000007b867423 */ /* 0x000fc40000010078 */
[----:B------:R-:W-:Y:S01]  /*8bf0*/  MUFU.EX2 R154, R154 ;  /* 0x0000009a009a7308 */ /* 0x000fe20000000800 */
[----:B------:R-:W-:Y:S01]  /*8c00*/  FSEL R188, R123, RZ, P2 ;  /* 0x000000ff7bbc7208 */ /* 0x000fe20001000000 */
[----:B------:R-:W-:Y:S01]  /*8c10*/  QGMMA.64x192x32.F32.E4M3.E4M3 R24, R200, gdesc[UR8], R24, gsb0 ;  /* 0x02e00008c8187df3 */ /* 0x000fe20008000818 */
[----:B------:R-:W-:-:S05]  /*8c20*/  FSEL R134, R134, RZ, P2 ;  /* 0x000000ff86867208 */ /* 0x000fca0001000000 */
[----:B------:R-:W-:Y:S01]  /*8c30*/  MUFU.EX2 R153, R153 ;  /* 0x0000009900997308 */ /* 0x000fe20000000800 */
[----:B------:R-:W-:-:S01]  /*8c40*/  FFMA.FTZ R186, R155, R120, -R134 ;  /* 0x000000789bba7223 */ /* 0x000fc20000010886 */
[----:B------:R-:W-:Y:S01]  /*8c50*/  FADD.FTZ R155, -R188, R7 ;  /* 0x00000007bc9b7221 */ /* 0x000fe20000010100 */
[----:B------:R-:W-:-:S01]  /*8c60*/  FFMA.FTZ R10, R10, R120, -R134 ;  /* 0x000000780a0a7223 */ /* 0x000fc20000010886 */
[-CC-:B------:R-:W-:Y:S01]  /*8c70*/  FFMA.FTZ R11, R11, R120.reuse, -R134.reuse ;  /* 0x000000780b0b7223 */ /* 0x180fe20000010886 */
[----:B------:R-:W-:-:S01]  /*8c80*/  FFMA.FTZ R137, R137, R120, -R134 ;  /* 0x0000007889897223 */ /* 0x000fc20000010886 */
[-C--:B------:R-:W-:Y:S01]  /*8c90*/  FMUL.FTZ R155, R155, R120.reuse ;  /* 0x000000789b9b7220 */ /* 0x080fe20000410000 */
[----:B------:R-:W-:-:S01]  /*8ca0*/  FFMA.FTZ R140, R15, R120, -R134 ;  /* 0x000000780f8c7223 */ /* 0x000fc20000010886 */
[-CC-:B------:R-:W-:Y:S01]  /*8cb0*/  FFMA.FTZ R15, R139, R120.reuse, -R134.reuse ;  /* 0x000000788b0f7223 */ /* 0x180fe20000010886 */
[----:B------:R-:W-:Y:S01]  /*8cc0*/  MUFU.EX2 R10, R10 ;  /* 0x0000000a000a7308 */ /* 0x000fe20000000800 */
[----:B------:R-:W-:-:S01]  /*8cd0*/  FFMA.FTZ R174, R185, R120, -R134 ;  /* 0x00000078b9ae7223 */ /* 0x000fc20000010886 */
[-CC-:B------:R-:W-:Y:S01]  /*8ce0*/  FFMA.FTZ R190, R161, R120.reuse, -R134.reuse ;  /* 0x00000078a1be7223 */ /* 0x180fe20000010886 */
[----:B------:R-:W-:-:S01]  /*8cf0*/  FFMA.FTZ R161, R163, R120, -R134 ;  /* 0x00000078a3a17223 */ /* 0x000fc20000010886 */
[----:B--2---:R-:W-:Y:S01]  /*8d00*/  FFMA.FTZ R163, R6, R4, R135 ;  /* 0x0000000406a37223 */ /* 0x004fe20000010087 */
[----:B------:R-:W-:-:S01]  /*8d10*/  FFMA.FTZ R139, R169, R120, -R134 ;  /* 0x00000078a98b7223 */ /* 0x000fc20000010886 */
[-CC-:B------:R-:W-:Y:S01]  /*8d20*/  FFMA.FTZ R176, R189, R120.reuse, -R134.reuse ;  /* 0x00000078bdb07223 */ /* 0x180fe20000010886 */
[----:B------:R-:W-:-:S01]  /*8d30*/  FFMA.FTZ R169, R187, R120, -R134 ;  /* 0x00000078bba97223 */ /* 0x000fc20000010886 */
[----:B------:R-:W1:Y:S01]  /*8d40*/  MUFU.EX2 R155, R155 ;  /* 0x0000009b009b7308 */ /* 0x000e620000000800 */
[----:B------:R-:W-:-:S01]  /*8d50*/  FADD.FTZ R194, R152, R163 ;  /* 0x000000a398c27221 */ /* 0x000fc20000010000 */
[-CC-:B------:R-:W-:Y:S01]  /*8d60*/  FFMA.FTZ R178, R171, R120.reuse, -R134.reuse ;  /* 0x00000078abb27223 */ /* 0x180fe20000010886 */
[----:B------:R-:W-:-:S01]  /*8d70*/  FFMA.FTZ R171, R173, R120, -R134 ;  /* 0x00000078adab7223 */ /* 0x000fc20000010886 */
[-CC-:B------:R-:W-:Y:S01]  /*8d80*/  FFMA.FTZ R180, R175, R120.reuse, -R134.reuse ;  /* 0x00000078afb47223 */ /* 0x180fe20000010886 */
[----:B------:R-:W-:-:S01]  /*8d90*/  FFMA.FTZ R192, R165, R120, -R134 ;  /* 0x00000078a5c07223 */ /* 0x000fc20000010886 */
[-CC-:B------:R-:W-:Y:S01]  /*8da0*/  FFMA.FTZ R173, R193, R120.reuse, -R134.reuse ;  /* 0x00000078c1ad7223 */ /* 0x180fe20000010886 */
[----:B------:R-:W-:-:S01]  /*8db0*/  FFMA.FTZ R182, R179, R120, -R134 ;  /* 0x00000078b3b67223 */ /* 0x000fc20000010886 */
[----:B------:R-:W2:Y:S01]  /*8dc0*/  MUFU.EX2 R11, R11 ;  /* 0x0000000b000b7308 */ /* 0x000ea20000000800 */
[----:B------:R-:W-:-:S01]  /*8dd0*/  FFMA.FTZ R175, R209, R120, -R134 ;  /* 0x00000078d1af7223 */ /* 0x000fc20000010886 */
[-CC-:B------:R-:W-:Y:S01]  /*8de0*/  FFMA.FTZ R184, R183, R120.reuse, -R134.reuse ;  /* 0x00000078b7b87223 */ /* 0x180fe20000010886 */
[----:B------:R-:W-:-:S01]  /*8df0*/  FFMA.FTZ R179, R211, R120, -R134 ;  /* 0x00000078d3b37223 */ /* 0x000fc20000010886 */
[-CC-:B------:R-:W-:Y:S01]  /*8e00*/  FFMA.FTZ R183, R157, R120.reuse, -R134.reuse ;  /* 0x000000789db77223 */ /* 0x180fe20000010886 */
[----:B------:R-:W-:-:S01]  /*8e10*/  FFMA.FTZ R188, R181, R120, -R134 ;  /* 0x00000078b5bc7223 */ /* 0x000fc20000010886 */
[-CC-:B------:R-:W-:Y:S01]  /*8e20*/  FFMA.FTZ R157, R195, R120.reuse, -R134.reuse ;  /* 0x00000078c39d7223 */ /* 0x180fe20000010886 */
[----:B------:R-:W-:-:S01]  /*8e30*/  FFMA.FTZ R136, R136, R120, -R134 ;  /* 0x0000007888887223 */ /* 0x000fc20000010886 */
[----:B------:R-:W3:Y:S01]  /*8e40*/  MUFU.EX2 R137, R137 ;  /* 0x0000008900897308 */ /* 0x000ee20000000800 */
[----:B-1----:R-:W-:-:S01]  /*8e50*/  FFMA.FTZ R4, R155, R3, R10 ;  /* 0x000000039b047223 */ /* 0x002fc2000001000a */
[----:B------:R-:W-:Y:S01]  /*8e60*/  FADD.FTZ R3, R9, R194 ;  /* 0x000000c209037221 */ /* 0x000fe20000010000 */
[----:B------:R-:W-:-:S01]  /*8e70*/  FFMA.FTZ R124, R124, R120, -R134 ;  /* 0x000000787c7c7223 */ /* 0x000fc20000010886 */
[-CC-:B------:R-:W-:Y:S01]  /*8e80*/  FFMA.FTZ R159, R159, R120.reuse, -R134.reuse ;  /* 0x000000789f9f7223 */ /* 0x180fe20000010886 */
[----:B------:R-:W-:-:S01]  /*8e90*/  FFMA.FTZ R144, R144, R120, -R134 ;  /* 0x0000007890907223 */ /* 0x000fc20000010886 */
[-CC-:B------:R-:W-:Y:S01]  /*8ea0*/  FFMA.FTZ R122, R122, R120.reuse, -R134.reuse ;  /* 0x000000787a7a7223 */ /* 0x180fe20000010886 */
[----:B------:R-:W-:-:S01]  /*8eb0*/  FFMA.FTZ R126, R126, R120, -R134 ;  /* 0x000000787e7e7223 */ /* 0x000fc20000010886 */
[----:B------:R-:W1:Y:S01]  /*8ec0*/  MUFU.EX2 R140, R140 ;  /* 0x0000008c008c7308 */ /* 0x000e620000000800 */
[----:B--2---:R-:W-:-:S01]  /*8ed0*/  FADD.FTZ R4, R11, R4 ;  /* 0x000000040b047221 */ /* 0x004fc20000010000 */
[----:B------:R-:W-:-:S02]  /*8ee0*/  IMAD.U32 R189, RZ, RZ, UR55 ;  /* 0x00000037ffbd7e24 */ /* 0x000fc4000f8e00ff */
[----:B------:R-:W-:-:S01]  /*8ef0*/  FFMA.FTZ R130, R130, R120, -R134 ;  /* 0x0000007882827223 */ /* 0x000fc20000010886 */
[----:B------:R-:W-:Y:S02]  /*8f00*/  FFMA.FTZ R131, R131, R120, -R134 ;  /* 0x0000007883837223 */ /* 0x000fe40000010886 */
[----:B------:R-:W-:Y:S01]  /*8f10*/  @!P0 LEA R189, R189, UR37, 0x3 ;  /* 0x00000025bdbd8c11 */ /* 0x000fe2000f8e18ff */
[----:B------:R-:W2:Y:S01]  /*8f20*/  MUFU.EX2 R15, R15 ;  /* 0x0000000f000f7308 */ /* 0x000ea20000000800 */
[----:B---3--:R-:W-:-:S01]  /*8f30*/  FADD.FTZ R163, R137, R4 ;  /* 0x0000000489a37221 */ /* 0x008fc20000010000 */
[----:B------:R-:W-:-:S04]  /*8f40*/  FADD.FTZ R4, R12, R3 ;  /* 0x000000030c047221 */ /* 0x000fc80000010000 */
[----:B------:R-:W-:Y:S02]  /*8f50*/  FADD.FTZ R3, R13, R4 ;  /* 0x000000040d037221 */ /* 0x000fe40000010000 */
[----:B------:R-:W3:Y:S01]  /*8f60*/  MUFU.EX2 R174, R174 ;  /* 0x000000ae00ae7308 */ /* 0x000ee20000000800 */
[----:B-1----:R-:W-:-:S01]  /*8f70*/  FADD.FTZ R194, R140, R163 ;  /* 0x000000a38cc27221 */ /* 0x002fc20000010000 */
[----:B------:R-:W-:-:S04]  /*8f80*/  FADD.FTZ R4, R20, R3 ;  /* 0x0000000314047221 */ /* 0x000fc80000010000 */
[----:B------:R-:W-:Y:S02]  /*8f90*/  FADD.FTZ R3, R21, R4 ;  /* 0x0000000415037221 */ /* 0x000fe40000010000 */
[----:B------:R-:W1:Y:S01]  /*8fa0*/  MUFU.EX2 R139, R139 ;  /* 0x0000008b008b7308 */ /* 0x000e620000000800 */
[----:B--2---:R-:W-:-:S01]  /*8fb0*/  FADD.FTZ R163, R15, R194 ;  /* 0x000000c20fa37221 */ /* 0x004fc20000010000 */
[----:B------:R-:W-:-:S06]  /*8fc0*/  FADD.FTZ R3, R156, R3 ;  /* 0x000000039c037221 */ /* 0x000fcc0000010000 */
[----:B------:R-:W2:Y:S01]  /*8fd0*/  MUFU.EX2 R176, R176 ;  /* 0x000000b000b07308 */ /* 0x000ea20000000800 */
[----:B---3--:R-:W-:-:S01]  /*8fe0*/  FADD.FTZ R194, R174, R163 ;  /* 0x000000a3aec27221 */ /* 0x008fc20000010000 */
[----:B------:R-:W-:-:S06]  /*8ff0*/  FFMA.FTZ R163, R197, R120, -R134 ;  /* 0x00000078c5a37223 */ /* 0x000fcc0000010886 */
[----:B------:R-:W3:Y:S01]  /*9000*/  MUFU.EX2 R169, R169 ;  /* 0x000000a900a97308 */ /* 0x000ee20000000800 */
[----:B-1----:R-:W-:-:S01]  /*9010*/  FADD.FTZ R165, R139, R194 ;  /* 0x000000c28ba57221 */ /* 0x002fc20000010000 */
[----:B------:R-:W-:-:S04]  /*9020*/  FADD.FTZ R194, R14, R3 ;  /* 0x000000030ec27221 */ /* 0x000fc80000010000 */
[----:B------:R-:W-:Y:S02]  /*9030*/  FADD.FTZ R194, R167, R194 ;  /* 0x000000c2a7c27221 */ /* 0x000fe40000010000 */
[----:B------:R-:W1:Y:S01]  /*9040*/  MUFU.EX2 R178, R178 ;  /* 0x000000b200b27308 */ /* 0x000e620000000800 */
[----:B--2---:R-:W-:-:S07]  /*9050*/  FADD.FTZ R4, R176, R165 ;  /* 0x000000a5b0047221 */ /* 0x004fce0000010000 */
[----:B------:R-:W2:Y:S01]  /*9060*/  MUFU.EX2 R171, R171 ;  /* 0x000000ab00ab7308 */ /* 0x000ea20000000800 */
[----:B---3--:R-:W-:-:S07]  /*9070*/  FADD.FTZ R3, R169, R4 ;  /* 0x00000004a9037221 */ /* 0x008fce0000010000 */
        /* <DEDUP_REMOVED lines=10> */
[-CC-:B------:R-:W-:Y:S01]  /*9120*/  FFMA.FTZ R165, R146, R120.reuse, -R134.reuse ;  /* 0x0000007892a57223 */ /* 0x180fe20000010886 */
[----:B------:R-:W-:-:S01]  /*9130*/  FFMA.FTZ R146, R147, R120, -R134 ;  /* 0x0000007893927223 */ /* 0x000fc20000010886 */
[----:B------:R-:W-:-:S04]  /*9140*/  FFMA.FTZ R147, R199, R120, -R134 ;  /* 0x00000078c7937223 */ /* 0x000fc80000010886 */
[----:B------:R-:W3:Y:S01]  /*9150*/  MUFU.EX2 R175, R175 ;  /* 0x000000af00af7308 */ /* 0x000ee20000000800 */
[----:B-1----:R-:W-:-:S07]  /*9160*/  FADD.FTZ R3, R173, R4 ;  /* 0x00000004ad037221 */ /* 0x002fce0000010000 */
        /* <DEDUP_REMOVED lines=16> */
[----:B------:R-:W-:-:S03]  /*9270*/  FADD.FTZ R3, R138, R3 ;  /* 0x000000038a037221 */ /* 0x000fc60000010000 */
        /* <DEDUP_REMOVED lines=8> */
[----:B------:R-:W-:-:S06]  /*9300*/  WARPGROUP.DEPBAR.LE gsb0, 0x0 ;  /* 0x00008000000079c5 */ /* 0x000fcc0000010000 */
        /* <DEDUP_REMOVED lines=11> */
[----:B---3--:R-:W-:-:S01]  /*93c0*/  FADD.FTZ R3, R192, R3 ;  /* 0x00000003c0037221 */ /* 0x008fc20000010000 */
[----:B------:R-:W-:Y:S01]  /*93d0*/  FADD.FTZ R160, R168, R183 ;  /* 0x000000b7a8a07221 */ /* 0x000fe20000010000 */
[----:B------:R-:W-:-:S05]  /*93e0*/  FFMA.FTZ R183, R215, R120, -R134 ;  /* 0x00000078d7b77223 */ /* 0x000fca0000010886 */
        /* <DEDUP_REMOVED lines=16> */
[----:B------:R-:W-:-:S05]  /*94f0*/  IADD3 R3, -R230, 0xb, RZ ;  /* 0x0000000be6037810 */ /* 0x000fca0007ffe1ff */
[----:B------:R2:W-:Y:S06]  /*9500*/  BAR.ARV R3, 0x100 ;  /* 0x000400030000751d */ /* 0x0005ec0000002000 */
[----:B------:R-:W4:Y:S01]  /*9510*/  MUFU.EX2 R129, R129 ;  /* 0x0000008100817308 */ /* 0x000f220000000800 */
[----:B---3--:R-:W-:-:S01]  /*9520*/  FADD.FTZ R4, R219, R4 ;  /* 0x00000004db047221 */ /* 0x008fc20000010000 */
[----:B--2---:R-:W-:Y:S02]  /*9530*/  @!P0 VIADD R3, R189, 0x33440 ;  /* 0x00033440bd038836 */ /* 0x004fe40000000000 */
[----:B-1----:R-:W-:-:S01]  /*9540*/  FADD.FTZ R185, R165, R160 ;  /* 0x000000a0a5b97221 */ /* 0x002fc20000010000 */
[-CC-:B------:R-:W-:Y:S01]  /*9550*/  FFMA.FTZ R160, R217, R120.reuse, -R134.reuse ;  /* 0x00000078d9a07223 */ /* 0x180fe20000010886 */
[----:B------:R-:W-:-:S01]  /*9560*/  FFMA.FTZ R134, R151, R120, -R134 ;  /* 0x0000007897867223 */ /* 0x000fc20000010886 */
[----:B------:R-:W-:Y:S01]  /*9570*/  @!P0 PRMT R3, RZ, 0x654, R3 ;  /* 0x00000654ff038816 */ /* 0x000fe20000000003 */
[----:B------:R-:W1:Y:S03]  /*9580*/  MUFU.EX2 R146, R146 ;  /* 0x0000009200927308 */ /* 0x000e660000000800 */
        /* <DEDUP_REMOVED lines=19> */
[----:B------:R-:W2:Y:S01]  /*96c0*/  MUFU.EX2 R183, R183 ;  /* 0x000000b700b77308 */ /* 0x000ea20000000800 */
[----:B----4-:R-:W-:-:S07]  /*96d0*/  FADD.FTZ R4, R126, R185 ;  /* 0x000000b97e047221 */ /* 0x010fce0000010000 */
        /* <DEDUP_REMOVED lines=17> */
[----:B-1----:R-:W-:Y:S01]  /*97f0*/  FADD.FTZ R3, R134, R151 ;  /* 0x0000009786037221 */ /* 0x002fe20000010000 */
[----:B------:R-:W-:Y:S06]  /*9800*/  @!P1 BRA `(.L_x_4655) ;  /* 0x0000000000049947 */ /* 0x000fec0003800000 */
[----:B------:R-:W-:Y:S01]  /*9810*/  BPT.TRAP 0x1 ;  /* 0x000000040000795c */ /* 0x000fe20000300000 */
.L_x_4655:
[----:B------:R-:W-:Y:S01]  /*9820*/  ULEA UR10, UR56, UR37, 0x3 ;  /* 0x00000025380a7291 */ /* 0x000fe2000f8e183f */
[----:B------:R-:W-:Y:S01]  /*9830*/  ISETP.LT.AND P2, PT, R5, UR41, PT ;  /* 0x0000002905007c0c */ /* 0x000fe2000bf41270 */
        /* <DEDUP_REMOVED lines=9> */
[----:B------:R-:W-:Y:S01]  /*98d0*/  F2FP.SATFINITE.E4M3.F32.PACK_AB_MERGE_C R139, R174, R15, R139 ;  /* 0x0000000fae8b723e */ /* 0x000fe2000480708b */
        /* <DEDUP_REMOVED lines=133> */
[----:B------:R-:W-:Y:S02]  /*a130*/  IMAD.MOV.U32 R6, RZ, RZ, R121 ;  /* 0x000000ffff067224 */ /* 0x000fe400078e0079 */
[----:B------:R-:W-:Y:S02]  /*a140*/  IMAD.MOV.U32 R8, RZ, RZ, R2 ;  /* 0x000000ffff087224 */ /* 0x000fe400078e0002 */
[----:B------:R-:W-:Y:S01]  /*a150*/  IMAD.MOV.U32 R219, RZ, RZ, R139 ;  /* 0x000000ffffdb7224 */ /* 0x000fe200078e008b */
[----:B------:R-:W-:Y:S06]  /*a160*/  @P2 BRA `(.L_x_4656) ;  /* 0xffffffbc00042947 */ /* 0x000fec000383ffff */
[----:B------:R-:W-:Y:S01]  /*a170*/  UMOV UR48, UR55 ;  /* 0x0000003700307c82 */ /* 0x000fe20008000000 */
[----:B------:R-:W-:-:S05]  /*a180*/  UMOV UR45, UR11 ;  /* 0x0000000b002d7c82 */ /* 0x000fca0008000000 */
.L_x_4646:
[----:B------:R-:W-:-:S13]  /*a190*/  ISETP.LE.AND P2, PT, RZ, UR45, PT ;  /* 0x0000002dff007c0c */ /* 0x000fda000bf43270 */
[----:B------:R-:W-:Y:S05]  /*a1a0*/  @!P2 BRA `(.L_x_4657) ;  /* 0x000000380018a947 */ /* 0x000fea0003800000 */
[----:B------:R-:W-:Y:S01]  /*a1b0*/  IMAD.MOV.U32 R6, RZ, RZ, R123 ;  /* 0x000000ffff067224 */ /* 0x000fe200078e007b */
[----:B------:R-:W-:Y:S01]  /*a1c0*/  UMOV UR41, UR48 ;  /* 0x0000003000297c82 */ /* 0x000fe20008000000 */
[----:B------:R-:W-:Y:S02]  /*a1d0*/  IMAD.MOV.U32 R5, RZ, RZ, R121 ;  /* 0x000000ffff057224 */ /* 0x000fe400078e0079 */
[----:B------:R-:W-:-:S07]  /*a1e0*/  IMAD.MOV.U32 R7, RZ, RZ, R2 ;  /* 0x000000ffff077224 */ /* 0x000fce00078e0002 */
.L_x_4667:
[----:B------:R-:W-:Y:S01]  /*a1f0*/  UIADD3 UR48, UR41, 0x1, URZ ;  /* 0x0000000129307890 */ /* 0x000fe2000fffe03f */
[----:B------:R-:W-:-:S03]  /*a200*/  ISETP.NE.AND P3, PT, RZ, UR38, PT ;  /* 0x00000026ff007c0c */ /* 0x000fc6000bf65270 */
[----:B------:R-:W-:-:S04]  /*a210*/  UISETP.NE.AND UP0, UPT, UR48, 0x2, UPT ;  /* 0x000000023000788c */ /* 0x000fc8000bf05270 */
[----:B------:R-:W-:Y:S02]  /*a220*/  USEL UR6, URZ, 0x1, UP0 ;  /* 0x000000013f067887 */ /* 0x000fe40008000000 */
[----:B------:R-:W-:-:S04]  /*a230*/  USEL UR48, UR48, URZ, UP0 ;  /* 0x0000003f30307287 */ /* 0x000fc80008000000 */
[----:B------:R-:W-:Y:S01]  /*a240*/  LOP3.LUT R2, R7, UR6, RZ, 0x3c, !PT ;  /* 0x0000000607027c12 */ /* 0x000fe2000f8e3cff */
[----:B------:R-:W-:Y:S07]  /*a250*/  @P3 BRA `(.L_x_4658) ;  /* 0x0000000000283947 */ /* 0x000fee0003800000 */
[----:B------:R-:W-:Y:S05]  /*a260*/  @!P1 BRA `(.L_x_4659) ;  /* 0x0000000000049947 */ /* 0x000fea0003800000 */
[----:B------:R-:W-:Y:S01]  /*a270*/  BPT.TRAP 0x1 ;  /* 0x000000040000795c */ /* 0x000fe20000300000 */
.L_x_4659:
[----:B------:R-:W-:Y:S01]  /*a280*/  ULEA UR6, UR48, UR37, 0x3 ;  /* 0x0000002530067291 */ /* 0x000fe2000f8e183f */
[----:B------:R-:W-:-:S08]  /*a290*/  SHF.L.U32 R8, R2, 0x1f, RZ ;  /* 0x0000001f02087819 */ /* 0x000fd000000006ff */
[----:B------:R1:W2:Y:S01]  /*a2a0*/  SYNCS.PHASECHK.TRANS64.TRYWAIT P2, [UR6+0x33430], R8 ;  /* 0x03343008ff0075a7 */ /* 0x0002a20008040146 */
[----:B------:R-:W-:Y:S05]  /*a2b0*/  @!P1 BRA `(.L_x_4660) ;  /* 0x0000000000049947 */ /* 0x000fea0003800000 */
[----:B------:R-:W-:Y:S01]  /*a2c0*/  BPT.TRAP 0x1 ;  /* 0x000000040000795c */ /* 0x000fe20000300000 */
.L_x_4660:
[----:B--2---:R-:W-:Y:S05]  /*a2d0*/  @P2 BRA `(.L_x_4658) ;  /* 0x0000000000082947 */ /* 0x004fea0003800000 */
[----:B------:R-:W2:Y:S02]  /*a2e0*/  SYNCS.PHASECHK.TRANS64.TRYWAIT P2, [UR6+0x33430], R8 ;  /* 0x03343008ff0075a7 */ /* 0x000ea40008040146 */
[----:B--2---:R-:W-:Y:S05]  /*a2f0*/  @!P2 BRA `(.L_x_4661) ;  /* 0x000000a80058a947 */ /* 0x004fea0003800000 */
.L_x_4658:
[----:B--2---:R-:W2:Y:S01]  /*a300*/  S2R R9, SR_TID.X ;  /* 0x0000000000097919 */ /* 0x004ea20000002100 */
[----:B------:R-:W-:Y:S01]  /*a310*/  UIMAD UR49, UR48, 0x780, UR40 ;  /* 0x00000780303178a4 */ /* 0x000fe2000f8e0228 */
[----:B------:R-:W-:Y:S01]  /*a320*/  UMOV UR27, 0x80000020 ;  /* 0x80000020001b7882 */ /* 0x000fe20000000000 */
[----:B------:R-:W-:Y:S02]  /*a330*/  UMOV UR28, UR24 ;  /* 0x00000018001c7c82 */ /* 0x000fe40008000000 */
[----:B------:R-:W-:Y:S01]  /*a340*/  UIADD3 UR30, UR49, 0x80, URZ ;  /* 0x00000080311e7890 */ /* 0x000fe2000fffe03f */
[----:B------:R-:W-:Y:S02]  /*a350*/  UMOV UR29, UR25 ;  /* 0x00000019001d7c82 */ /* 0x000fe40008000000 */
[----:B------:R-:W-:Y:S01]  /*a360*/  UMOV UR26, UR49 ;  /* 0x00000031001a7c82 */ /* 0x000fe20008000000 */
[----:B------:R-:W-:Y:S01]  /*a370*/  UMOV UR31, 0x80000020 ;  /* 0x80000020001f7882 */ /* 0x000fe20000000000 */
[----:B------:R-:W-:Y:S01]  /*a380*/  UIADD3 UR34, UR49, 0x100, URZ ;  /* 0x0000010031227890 */ /* 0x000fe2000fffe03f */
[----:B------:R-:W-:Y:S01]  /*a390*/  UMOV UR32, UR24 ;  /* 0x0000001800207c82 */ /* 0x000fe20008000000 */
        /* <DEDUP_REMOVED lines=178> */
.L_x_4663:
[----:B------:R-:W-:Y:S01]  /*aec0*/  ULEA UR6, UR41, UR37, 0x3 ;  /* 0x0000002529067291 */ /* 0x000fe2000f8e183f */
[----:B------:R-:W-:-:S08]  /*aed0*/  SHF.L.U32 R7, R7, 0x1f, RZ ;  /* 0x0000001f07077819 */ /* 0x000fd000000006ff */
[----:B------:R1:W2:Y:S01]  /*aee0*/  SYNCS.PHASECHK.TRANS64.TRYWAIT P2, [UR6+0x33450], R7 ;  /* 0x03345007ff0075a7 */ /* 0x0002a20008040146 */
[----:B------:R-:W-:Y:S05]  /*aef0*/  @!P1 BRA `(.L_x_4664) ;  /* 0x0000000000049947 */ /* 0x000fea0003800000 */
[----:B------:R-:W-:Y:S01]  /*af00*/  BPT.TRAP 0x1 ;  /* 0x000000040000795c */ /* 0x000fe20000300000 */
.L_x_4664:
[----:B--2---:R-:W-:Y:S05]  /*af10*/  @P2 BRA `(.L_x_4662) ;  /* 0x0000000000082947 */ /* 0x004fea0003800000 */
[----:B------:R-:W2:Y:S02]  /*af20*/  SYNCS.PHASECHK.TRANS64.TRYWAIT P2, [UR6+0x33450], R7 ;  /* 0x03345007ff0075a7 */ /* 0x000ea40008040146 */
[----:B--2---:R-:W-:Y:S05]  /*af30*/  @!P2 BRA `(.L_x_4665) ;  /* 0x0000009c0060a947 */ /* 0x004fea0003800000 */
.L_x_4662:
[----:B------:R-:W-:Y:S01]  /*af40*/  UIADD3 UR6, UR37, 0x200, URZ ;  /* 0x0000020025067890 */ /* 0x000fe2000fffe03f */
[----:B------:R-:W-:Y:S01]  /*af50*/  WARPGROUP.ARRIVE ;  /* 0x00000000000079c5 */ /* 0x000fe20000000000 */
[----:B------:R-:W-:Y:S01]  /*af60*/  UMOV UR7, 0xc0000010 ;  /* 0xc000001000077882 */ /* 0x000fe20000000000 */
[----:B------:R-:W-:Y:S01]  /*af70*/  UMOV UR11, 0xc0000010 ;  /* 0xc0000010000b7882 */ /* 0x000fe20000000000 */
[----:B------:R-:W-:Y:S01]  /*af80*/  USHF.R.U32.HI UR6, URZ, 0x4, UR6 ;  /* 0x000000043f067899 */ /* 0x000fe20008011606 */
[C---:B------:R-:W-:Y:S01]  /*af90*/  FMUL.FTZ R9, R0.reuse, R186 ;  /* 0x000000ba00097220 */ /* 0x040fe20000410000 */
[C---:B--2---:R-:W-:Y:S01]  /*afa0*/  FMUL.FTZ R8, R0.reuse, R184 ;  /* 0x000000b800087220 */ /* 0x044fe20000410000 */
[C---:B------:R-:W-:Y:S01]  /*afb0*/  FMUL.FTZ R10, R0.reuse, R187 ;  /* 0x000000bb000a7220 */ /* 0x040fe20000410000 */
[----:B------:R-:W-:Y:S01]  /*afc0*/  ULOP3.LUT UR6, UR6, 0x3fff, URZ, 0xc0, !UPT ;  /* 0x00003fff06067892 */ /* 0x000fe2000f8ec03f */
[C---:B-1----:R-:W-:Y:S01]  /*afd0*/  FMUL.FTZ R7, R0.reuse, R185 ;  /* 0x000000b900077220 */ /* 0x042fe20000410000 */
[C---:B------:R-:W-:Y:S01]  /*afe0*/  FMUL.FTZ R13, R0.reuse, R190 ;  /* 0x000000be000d7220 */ /* 0x040fe20000410000 */
[----:B------:R-:W1:Y:S01]  /*aff0*/  MUFU.TANH R9, R9 ;  /* 0x0000000900097308 */ /* 0x000e620000002400 */
[----:B------:R-:W-:Y:S01]  /*b000*/  ULOP3.LUT UR6, UR6, 0x10000, URZ, 0xfc, !UPT ;  /* 0x0001000006067892 */ /* 0x000fe2000f8efc3f */
[C---:B------:R-:W-:Y:S01]  /*b010*/  FMUL.FTZ R11, R0.reuse, R188 ;  /* 0x000000bc000b7220 */ /* 0x040fe20000410000 */
[C---:B------:R-:W-:Y:S01]  /*b020*/  FMUL.FTZ R14, R0.reuse, R191 ;  /* 0x000000bf000e7220 */ /* 0x040fe20000410000 */
[C---:B------:R-:W-:Y:S01]  /*b030*/  FMUL.FTZ R12, R0.reuse, R189 ;  /* 0x000000bd000c7220 */ /* 0x040fe20000410000 */
[----:B------:R-:W-:Y:S01]  /*b040*/  UIMAD UR6, UR41, 0x780, UR6 ;  /* 0x00000780290678a4 */ /* 0x000fe2000f8e0206 */
[C---:B------:R-:W-:Y:S01]  /*b050*/  FMUL.FTZ R21, R0.reuse, R194 ;  /* 0x000000c200157220 */ /* 0x040fe20000410000 */
[C---:B------:R-:W-:Y:S01]  /*b060*/  FMUL.FTZ R15, R0.reuse, R192 ;  /* 0x000000c0000f7220 */ /* 0x040fe20000410000 */
[----:B------:R-:W2:Y:S01]  /*b070*/  MUFU.TANH R8, R8 ;  /* 0x0000000800087308 */ /* 0x000ea20000002400 */
[----:B------:R-:W-:Y:S01]  /*b080*/  UIADD3 UR10, UR6, 0x180, URZ ;  /* 0x00000180060a7890 */ /* 0x000fe2000fffe03f */
[C---:B------:R-:W-:Y:S01]  /*b090*/  FMUL.FTZ R237, R0.reuse, R154 ;  /* 0x0000009a00ed7220 */ /* 0x040fe20000410000 */
[C---:B------:R-:W-:Y:S01]  /*b0a0*/  FMUL.FTZ R184, R0.reuse, R195 ;  /* 0x000000c300b87220 */ /* 0x040fe20000410000 */
[C---:B------:R-:W-:Y:S01]  /*b0b0*/  FMUL.FTZ R154, R0.reuse, R158 ;  /* 0x0000009e009a7220 */ /* 0x040fe20000410000 */
[C---:B------:R-:W-:Y:S01]  /*b0c0*/  FMUL.FTZ R235, R0.reuse, R152 ;  /* 0x0000009800eb7220 */ /* 0x040fe20000410000 */
[----:B------:R-:W-:Y:S01]  /*b0d0*/  QGMMA.64x192x32.F32.E4M3.E4M3 R24, R216, gdesc[UR4], R24, gsb0 ;  /* 0x02e00004d8187df3 */ /* 0x000fe20008000818 */
[C---:B------:R-:W-:Y:S01]  /*b0e0*/  FMUL.FTZ R158, R0.reuse, R162 ;  /* 0x000000a2009e7220 */ /* 0x040fe20000410000 */
[----:B------:R-:W3:Y:S01]  /*b0f0*/  MUFU.TANH R10, R10 ;  /* 0x0000000a000a7308 */ /* 0x000ee20000002400 */
[C---:B------:R-:W-:Y:S01]  /*b100*/  FMUL.FTZ R152, R0.reuse, R156 ;  /* 0x0000009c00987220 */ /* 0x040fe20000410000 */
[C---:B------:R-:W-:Y:S01]  /*b110*/  FMUL.FTZ R162, R0.reuse, R166 ;  /* 0x000000a600a27220 */ /* 0x040fe20000410000 */
[C---:B------:R-:W-:Y:S01]  /*b120*/  FMUL.FTZ R20, R0.reuse, R193 ;  /* 0x000000c100147220 */ /* 0x040fe20000410000 */
[C---:B------:R-:W-:Y:S01]  /*b130*/  FMUL.FTZ R156, R0.reuse, R160 ;  /* 0x000000a0009c7220 */ /* 0x040fe20000410000 */
[----:B-1----:R-:W-:Y:S01]  /*b140*/  FMNMX.FTZ R166, R9, R6, !PT ;  /* 0x0000000609a67209 */ /* 0x002fe20007810000 */
        /* <DEDUP_REMOVED lines=72> */
[----:B------:R-:W-:Y:S01]  /*b5d0*/  FMUL.FTZ R133, R0, R133 ;  /* 0x0000008500857220 */ /* 0x000fe20000410000 */
[----:B------:R-:W-:Y:S01]  /*b5e0*/  UMOV UR7, 0xc0000010 ;  /* 0xc000001000077882 */ /* 0x000fe20000000000 */
[----:B------:R-:W1:Y:S01]  /*b5f0*/  MUFU.TANH R187, R187 ;  /* 0x000000bb00bb7308 */ /* 0x000e620000002400 */
[----:B--2---:R-:W-:Y:S01]  /*b600*/  FMNMX.FTZ R120, R184, R166, !PT ;  /* 0x000000a6b8787209 */ /* 0x004fe20007810000 */
[----:B------:R-:W-:Y:S01]  /*b610*/  FMUL.FTZ R166, R0, R121 ;  /* 0x0000007900a67220 */ /* 0x000fe20000410000 */
[----:B------:R-:W2:Y:S05]  /*b620*/  S2R R230, SR_TID.X ;  /* 0x0000000000e67919 */ /* 0x000eaa0000002100 */
        /* <DEDUP_REMOVED lines=8> */
[----:B--2---:R-:W-:-:S04]  /*b6b0*/  SHF.R.U32.HI R230, RZ, 0x7, R230 ;  /* 0x00000007ffe67819 */ /* 0x004fc800000116e6 */
[----:B------:R-:W-:Y:S01]  /*b6c0*/  IADD3 R194, -R230, 0xb, RZ ;  /* 0x0000000be6c27810 */ /* 0x000fe20007ffe1ff */
        /* <DEDUP_REMOVED lines=13> */
[----:B-1----:R-:W-:Y:S01]  /*b7a0*/  FMNMX.FTZ R170, R195, R168, !PT ;  /* 0x000000a8c3aa7209 */ /* 0x002fe20007810000 */
[----:B------:R-:W-:-:S06]  /*b7b0*/  FMUL.FTZ R168, R0, R123 ;  /* 0x0000007b00a87220 */ /* 0x000fcc0000410000 */
        /* <DEDUP_REMOVED lines=9> */
[----:B------:R-:W-:Y:S01]  /*b850*/  WARPGROUP.ARRIVE ;  /* 0x00000000000079c5 */ /* 0x000fe20000000000 */
[----:B------:R-:W-:-:S03]  /*b860*/  FMUL.FTZ R219, R0, R128 ;  /* 0x0000008000db7220 */ /* 0x000fc60000410000 */
        /* <DEDUP_REMOVED lines=35> */
[----:B------:R-:W-:Y:S01]  /*baa0*/  MUFU.TANH R162, R162 ;  /* 0x000000a200a27308 */ /* 0x000fe20000002400 */
[----:B-1----:R-:W-:-:S07]  /*bab0*/  FMNMX.FTZ R123, R163, R128, !PT ;  /* 0x00000080a37b7209 */ /* 0x002fce0007810000 */
[----:B------:R-:W1:Y:S01]  /*bac0*/  MUFU.TANH R160, R160 ;  /* 0x000000a000a07308 */ /* 0x000e620000002400 */
[----:B---3--:R-:W-:-:S07]  /*bad0*/  FMNMX.FTZ R121, R161, R120, !PT ;  /* 0x00000078a1797209 */ /* 0x008fce0007810000 */
[----:B------:R-:W-:Y:S08]  /*bae0*/  MUFU.TANH R167, R167 ;  /* 0x000000a700a77308 */ /* 0x000ff00000002400 */
[----:B------:R-:W2:Y:S01]  /*baf0*/  MUFU.TANH R165, R165 ;  /* 0x000000a500a57308 */ /* 0x000ea20000002400 */
[----:B-1----:R-:W-:-:S07]  /*bb00*/  FMNMX.FTZ R120, R160, R121, !PT ;  /* 0x00000079a0787209 */ /* 0x002fce0007810000 */
[----:B------:R-:W-:Y:S08]  /*bb10*/  MUFU.TANH R138, R138 ;  /* 0x0000008a008a7308 */ /* 0x000ff00000002400 */
[----:B------:R-:W1:Y:S01]  /*bb20*/  MUFU.TANH R136, R136 ;  /* 0x0000008800887308 */ /* 0x000e620000002400 */
[----:B--2---:R-:W-:-:S07]  /*bb30*/  FMNMX.FTZ R121, R165, R120, !PT ;  /* 0x00000078a5797209 */ /* 0x004fce0007810000 */
[----:B------:R-:W-:Y:S08]  /*bb40*/  MUFU.TANH R139, R139 ;  /* 0x0000008b008b7308 */ /* 0x000ff00000002400 */
[----:B------:R-:W2:Y:S01]  /*bb50*/  MUFU.TANH R137, R137 ;  /* 0x0000008900897308 */ /* 0x000ea20000002400 */
[----:B-1----:R-:W-:-:S07]  /*bb60*/  FMNMX.FTZ R120, R136, R121, !PT ;  /* 0x0000007988787209 */ /* 0x002fce0007810000 */
[----:B------:R-:W1:Y:S08]  /*bb70*/  MUFU.TANH R142, R142 ;  /* 0x0000008e008e7308 */ /* 0x000e700000002400 */
[----:B------:R3:W-:Y:S01]  /*bb80*/  MUFU.TANH R217, R126 ;  /* 0x0000007e00d97308 */ /* 0x0007e20000002400 */
[----:B--2---:R-:W-:-:S07]  /*bb90*/  FMNMX.FTZ R121, R137, R120, !PT ;  /* 0x0000007889797209 */ /* 0x004fce0007810000 */
[----:B------:R-:W2:Y:S01]  /*bba0*/  MUFU.TANH R140, R140 ;  /* 0x0000008c008c7308 */ /* 0x000ea20000002400 */
[----:B---3--:R-:W-:Y:S01]  /*bbb0*/  FMNMX.FTZ R126, R162, R123, !PT ;  /* 0x0000007ba27e7209 */ /* 0x008fe20007810000 */
[----:B------:R-:W-:Y:S02]  /*bbc0*/  WARPGROUP.DEPBAR.LE gsb0, 0x0 ;  /* 0x00008000000079c5 */ /* 0x000fe40000010000 */
[----:B------:R-:W-:Y:S01]  /*bbd0*/  WARPGROUP.ARRIVE ;  /* 0x00000000000079c5 */ /* 0x000fe20000000000 */
[----:B------:R-:W-:Y:S01]  /*bbe0*/  FMNMX.FTZ R123, R167, R126, !PT ;  /* 0x0000007ea77b7209 */ /* 0x000fe20007810000 */
[----:B------:R-:W-:Y:S02]  /*bbf0*/  FMUL.FTZ R126, R0, R130 ;  /* 0x00000082007e7220 */ /* 0x000fe40000410000 */
[----:B------:R-:W3:Y:S01]  /*bc00*/  MUFU.TANH R143, R143 ;  /* 0x0000008f008f7308 */ /* 0x000ee20000002400 */
[----:B------:R-:W-:Y:S01]  /*bc10*/  FMNMX.FTZ R128, R138, R123, !PT ;  /* 0x0000007b8a807209 */ /* 0x000fe20007810000 */
[----:B------:R-:W-:Y:S01]  /*bc20*/  QGMMA.64x192x32.F32.E4M3.E4M3 R24, R208, gdesc[UR8], R24, gsb0 ;  /* 0x02e00008d0187df3 */ /* 0x000fe20008000818 */
[----:B------:R-:W-:-:S02]  /*bc30*/  UIADD3 UR10, UR6, 0x480, URZ ;  /* 0x00000480060a7890 */ /* 0x000fc4000fffe03f */
[----:B------:R-:W-:Y:S01]  /*bc40*/  FMNMX.FTZ R123, R139, R128, !PT ;  /* 0x000000808b7b7209 */ /* 0x000fe20007810000 */
[----:B------:R-:W-:Y:S01]  /*bc50*/  UMOV UR11, 0xc0000010 ;  /* 0xc0000010000b7882 */ /* 0x000fe20000000000 */
[----:B------:R-:W-:Y:S01]  /*bc60*/  UIADD3 UR6, UR6, 0x600, URZ ;  /* 0x0000060006067890 */ /* 0x000fe2000fffe03f */
[----:B------:R-:W4:Y:S01]  /*bc70*/  MUFU.TANH R141, R141 ;  /* 0x0000008d008d7308 */ /* 0x000f220000002400 */
[----:B-1----:R-:W-:Y:S02]  /*bc80*/  FMNMX.FTZ R128, R142, R123, !PT ;  /* 0x0000007b8e807209 */ /* 0x002fe40007810000 */
[----:B--2---:R-:W-:-:S05]  /*bc90*/  FMNMX.FTZ R120, R140, R121, !PT ;  /* 0x000000798c787209 */ /* 0x004fca0007810000 */
[----:B------:R-:W1:Y:S01]  /*bca0*/  MUFU.TANH R146, R146 ;  /* 0x0000009200927308 */ /* 0x000e620000002400 */
[----:B---3--:R-:W-:Y:S01]  /*bcb0*/  FMNMX.FTZ R123, R143, R128, !PT ;  /* 0x000000808f7b7209 */ /* 0x008fe20007810000 */
[----:B------:R-:W-:-:S06]  /*bcc0*/  FMUL.FTZ R128, R0, R132 ;  /* 0x0000008400807220 */ /* 0x000fcc0000410000 */
[----:B------:R-:W2:Y:S01]  /*bcd0*/  MUFU.TANH R144, R144 ;  /* 0x0000009000907308 */ /* 0x000ea20000002400 */
[----:B----4-:R-:W-:-:S07]  /*bce0*/  FMNMX.FTZ R121, R141, R120, !PT ;  /* 0x000000788d797209 */ /* 0x010fce0007810000 */
        /* <DEDUP_REMOVED lines=22> */
[----:B--2---:R-:W-:-:S04]  /*be50*/  FMNMX.FTZ R120, R168, R123, !PT ;  /* 0x0000007ba8787209 */ /* 0x004fc80007810000 */
[----:B------:R-:W-:-:S03]  /*be60*/  FMNMX.FTZ R120, R217, R120, !PT ;  /* 0x00000078d9787209 */ /* 0x000fc60007810000 */
        /* <DEDUP_REMOVED lines=20> */
[----:B-1----:R-:W-:-:S03]  /*bfb0*/  FMNMX.FTZ R120, R128, R121, !PT ;  /* 0x0000007980787209 */ /* 0x002fc60007810000 */
[----:B------:R-:W1:Y:S01]  /*bfc0*/  SHFL.BFLY PT, R121, R132, 0x2, 0x1f ;  /* 0x0c401f0084797f89 */ /* 0x000e6200000e0000 */
[----:B------:R-:W-:Y:S02]  /*bfd0*/  WARPGROUP.DEPBAR.LE gsb0, 0x0 ;  /* 0x00008000000079c5 */ /* 0x000fe40000010000 */
[----:B------:R-:W-:Y:S01]  /*bfe0*/  WARPGROUP.ARRIVE ;  /* 0x00000000000079c5 */ /* 0x000fe20000000000 */
[----:B--2---:R-:W-:-:S05]  /*bff0*/  FMNMX.FTZ R123, R133, R120, !PT ;  /* 0x00000078857b7209 */ /* 0x004fca0007810000 */
[----:B------:R-:W-:Y:S01]  /*c000*/  QGMMA.64x192x32.F32.E4M3.E4M3 R24, R204, gdesc[UR8], R24, gsb0 ;  /* 0x02e00008cc187df3 */ /* 0x000fe20008000818 */
[----:B------:R-:W2:Y:S01]  /*c010*/  SHFL.BFLY PT, R120, R123, 0x2, 0x1f ;  /* 0x0c401f007b787f89 */ /* 0x000ea200000e0000 */
[----:B-1----:R-:W-:-:S05]  /*c020*/  FMNMX.FTZ R170, R132, R121, !PT ;  /* 0x0000007984aa7209 */ /* 0x002fca0007810000 */
[----:B------:R-:W1:Y:S01]  /*c030*/  SHFL.BFLY PT, R172, R170, 0x1, 0x1f ;  /* 0x0c201f00aaac7f89 */ /* 0x000e6200000e0000 */
[----:B--2---:R-:W-:Y:S02]  /*c040*/  FMNMX.FTZ R134, R123, R120, !PT ;  /* 0x000000787b867209 */ /* 0x004fe40007810000 */
[----:B------:R-:W2:Y:S03]  /*c050*/  LDC R120, c[0x0][0x988] ;  /* 0x00026200ff787b82 */ /* 0x000ea60000000800 */
[----:B------:R-:W3:Y:S01]  /*c060*/  SHFL.BFLY PT, R121, R134, 0x1, 0x1f ;  /* 0x0c201f0086797f89 */ /* 0x000ee200000e0000 */
[----:B-1----:R-:W-:-:S05]  /*c070*/  FMNMX.FTZ R123, R170, R172, !PT ;  /* 0x000000acaa7b7209 */ /* 0x002fca0007810000 */
[----:B------:R-:W-:-:S04]  /*c080*/  FADD.FTZ R213, -R123, R6 ;  /* 0x000000067bd57221 */ /* 0x000fc80000010100 */
[----:B--2---:R-:W-:Y:S01]  /*c090*/  FMUL.FTZ R6, R213, R120 ;  /* 0x00000078d5067220 */ /* 0x004fe20000410000 */
[----:B---3--:R-:W-:-:S05]  /*c0a0*/  FMNMX.FTZ R121, R134, R121, !PT ;  /* 0x0000007986797209 */ /* 0x008fca0007810000 */
[----:B------:R-:W-:Y:S01]  /*c0b0*/  MUFU.EX2 R6, R6 ;  /* 0x0000000600067308 */ /* 0x000fe20000000800 */
[----:B------:R-:W-:-:S01]  /*c0c0*/  FFMA.FTZ R213, R121, R120, -8 ;  /* 0xc100000079d57423 */ /* 0x000fc20000010078 */
[----:B------:R-:W-:-:S03]  /*c0d0*/  FADD.FTZ R5, -R121, R5 ;  /* 0x0000000579057221 */ /* 0x000fc60000010100 */
[-C--:B------:R-:W-:Y:S01]  /*c0e0*/  FFMA.FTZ R170, R195, R120.reuse, -R213 ;  /* 0x00000078c3aa7223 */ /* 0x080fe200000108d5 */
[----:B------:R-:W-:-:S01]  /*c0f0*/  FFMA.FTZ R195, R123, R120, -8 ;  /* 0xc10000007bc37423 */ /* 0x000fc20000010078 */
[-C--:B------:R-:W-:Y:S01]  /*c100*/  FMUL.FTZ R5, R5, R120.reuse ;  /* 0x0000007805057220 */ /* 0x080fe20000410000 */
[----:B------:R-:W-:-:S01]  /*c110*/  FFMA.FTZ R8, R8, R120, -R213 ;  /* 0x0000007808087223 */ /* 0x000fc200000108d5 */
[-C--:B------:R-:W-:Y:S01]  /*c120*/  FFMA.FTZ R7, R7, R120.reuse, -R213 ;  /* 0x0000007807077223 */ /* 0x080fe200000108d5 */
[----:B------:R-:W-:-:S01]  /*c130*/  FFMA.FTZ R9, R9, R120, -R195 ;  /* 0x0000007809097223 */ /* 0x000fc200000108c3 */
[-C--:B------:R-:W-:Y:S01]  /*c140*/  FFMA.FTZ R10, R10, R120.reuse, -R195 ;  /* 0x000000780a0a7223 */ /* 0x080fe200000108c3 */
[----:B------:R-:W-:-:S01]  /*c150*/  FFMA.FTZ R11, R11, R120, -R213 ;  /* 0x000000780b0b7223 */ /* 0x000fc200000108d5 */
[----:B------:R-:W-:Y:S01]  /*c160*/  MUFU.EX2 R5, R5 ;  /* 0x0000000500057308 */ /* 0x000fe20000000800 */
[----:B------:R-:W-:-:S01]  /*c170*/  FFMA.FTZ R13, R13, R120, -R195 ;  /* 0x000000780d0d7223 */ /* 0x000fc200000108c3 */
[-C--:B------:R-:W-:Y:S01]  /*c180*/  FFMA.FTZ R12, R12, R120.reuse, -R213 ;  /* 0x000000780c0c7223 */ /* 0x080fe200000108d5 */
[----:B------:R-:W-:-:S01]  /*c190*/  FFMA.FTZ R14, R14, R120, -R195 ;  /* 0x000000780e0e7223 */ /* 0x000fc200000108c3 */
[-C--:B------:R-:W-:Y:S01]  /*c1a0*/  FFMA.FTZ R15, R15, R120.reuse, -R213 ;  /* 0x000000780f0f7223 */ /* 0x080fe200000108d5 */
[----:B------:R-:W-:-:S01]  /*c1b0*/  FFMA.FTZ R21, R21, R120, -R195 ;  /* 0x0000007815157223 */ /* 0x000fc200000108c3 */
[-C--:B------:R-:W-:Y:S01]  /*c1c0*/  FFMA.FTZ R20, R20, R120.reuse, -R213 ;  /* 0x0000007814147223 */ /* 0x080fe200000108d5 */
[----:B------:R-:W-:-:S01]  /*c1d0*/  FFMA.FTZ R178, R184, R120, -R195 ;  /* 0x00000078b8b27223 */ /* 0x000fc200000108c3 */
[----:B------:R-:W1:Y:S01]  /*c1e0*/  MUFU.EX2 R8, R8 ;  /* 0x0000000800087308 */ /* 0x000e620000000800 */
[----:B------:R-:W-:-:S01]  /*c1f0*/  FFMA.FTZ R132, R185, R120, -R213 ;  /* 0x00000078b9847223 */ /* 0x000fc200000108d5 */
[-C--:B------:R-:W-:Y:S01]  /*c200*/  FFMA.FTZ R180, R187, R120.reuse, -R195 ;  /* 0x00000078bbb47223 */ /* 0x080fe200000108c3 */
[----:B------:R-:W-:-:S01]  /*c210*/  FFMA.FTZ R185, R186, R120, -R213 ;  /* 0x00000078bab97223 */ /* 0x000fc200000108d5 */
[-CC-:B------:R-:W-:Y:S01]  /*c220*/  FFMA.FTZ R190, R155, R120.reuse, -R195.reuse ;  /* 0x000000789bbe7223 */ /* 0x180fe200000108c3 */
[----:B------:R-:W-:-:S01]  /*c230*/  FFMA.FTZ R187, R189, R120, -R195 ;  /* 0x00000078bdbb7223 */ /* 0x000fc200000108c3 */
[-CC-:B------:R-:W-:Y:S01]  /*c240*/  FFMA.FTZ R155, R159, R120.reuse, -R195.reuse ;  /* 0x000000789f9b7223 */ /* 0x180fe200000108c3 */
[----:B------:R-:W-:-:S01]  /*c250*/  FFMA.FTZ R159, R163, R120, -R195 ;  /* 0x00000078a39f7223 */ /* 0x000fc200000108c3 */
[----:B------:R-:W2:Y:S01]  /*c260*/  MUFU.EX2 R9, R9 ;  /* 0x0000000900097308 */ /* 0x000ea20000000800 */
[----:B------:R-:W-:-:S01]  /*c270*/  FFMA.FTZ R163, R167, R120, -R195 ;  /* 0x00000078a7a37223 */ /* 0x000fc200000108c3 */
[-C--:B------:R-:W-:Y:S01]  /*c280*/  FFMA.FTZ R134, R191, R120.reuse, -R213 ;  /* 0x00000078bf867223 */ /* 0x080fe200000108d5 */
[----:B------:R-:W-:-:S01]  /*c290*/  FFMA.FTZ R182, R193, R120, -R195 ;  /* 0x00000078c1b67223 */ /* 0x000fc200000108c3 */
[-C--:B------:R-:W-:Y:S01]  /*c2a0*/  FFMA.FTZ R169, R169, R120.reuse, -R213 ;  /* 0x00000078a9a97223 */ /* 0x080fe200000108d5 */
[----:B------:R-:W-:-:S01]  /*c2b0*/  FFMA.FTZ R171, R171, R120, -R195 ;  /* 0x00000078abab7223 */ /* 0x000fc200000108c3 */
[-C--:B------:R-:W-:Y:S01]  /*c2c0*/  FFMA.FTZ R184, R197, R120.reuse, -R195 ;  /* 0x00000078c5b87223 */ /* 0x080fe200000108c3 */
[----:B------:R-:W-:-:S01]  /*c2d0*/  FFMA.FTZ R173, R173, R120, -R213 ;  /* 0x00000078adad7223 */ /* 0x000fc200000108d5 */
[----:B------:R-:W3:Y:S01]  /*c2e0*/  MUFU.EX2 R7, R7 ;  /* 0x0000000700077308 */ /* 0x000ee20000000800 */
[----:B-1----:R-:W-:-:S01]  /*c2f0*/  FFMA.FTZ R4, R5, R4, R8 ;  /* 0x0000000405047223 */ /* 0x002fc20000010008 */
[-C--:B------:R-:W-:Y:S01]  /*c300*/  FFMA.FTZ R175, R175, R120.reuse, -R195 ;  /* 0x00000078afaf7223 */ /* 0x080fe200000108c3 */
[----:B------:R-:W-:-:S01]  /*c310*/  FFMA.FTZ R172, R199, R120, -R213 ;  /* 0x00000078c7ac7223 */ /* 0x000fc200000108d5 */
[-C--:B------:R-:W-:Y:S01]  /*c320*/  FFMA.FTZ R186, R229, R120.reuse, -R195 ;  /* 0x00000078e5ba7223 */ /* 0x080fe200000108c3 */
[----:B------:R-:W-:-:S01]  /*c330*/  FFMA.FTZ R177, R177, R120, -R213 ;  /* 0x00000078b1b17223 */ /* 0x000fc200000108d5 */
[-C--:B------:R-:W-:Y:S01]  /*c340*/  FFMA.FTZ R179, R179, R120.reuse, -R195 ;  /* 0x00000078b3b37223 */ /* 0x080fe200000108c3 */
[----:B------:R-:W-:-:S01]  /*c350*/  FFMA.FTZ R174, R231, R120, -R213 ;  /* 0x00000078e7ae7223 */ /* 0x000fc200000108d5 */
[----:B------:R-:W1:Y:S01]  /*c360*/  MUFU.EX2 R10, R10 ;  /* 0x0000000a000a7308 */ /* 0x000e620000000800 */
[----:B--2---:R-:W-:-:S01]  /*c370*/  FFMA.FTZ R3, R6, R3, R9 ;  /* 0x0000000306037223 */ /* 0x004fc20000010009 */
[-C--:B------:R-:W-:Y:S01]  /*c380*/  FFMA.FTZ R188, R233, R120.reuse, -R195 ;  /* 0x00000078e9bc7223 */ /* 0x080fe200000108c3 */
[----:B------:R-:W-:-:S01]  /*c390*/  FFMA.FTZ R181, R181, R120, -R213 ;  /* 0x00000078b5b57223 */ /* 0x000fc200000108d5 */
[-C--:B------:R-:W-:Y:S01]  /*c3a0*/  FFMA.FTZ R183, R183, R120.reuse, -R195 ;  /* 0x00000078b7b77223 */ /* 0x080fe200000108c3 */
[----:B------:R-:W-:-:S01]  /*c3b0*/  FFMA.FTZ R176, R235, R120, -R213 ;  /* 0x00000078ebb07223 */ /* 0x000fc200000108d5 */
[-C--:B------:R-:W-:Y:S01]  /*c3c0*/  FFMA.FTZ R189, R237, R120.reuse, -R195 ;  /* 0x00000078edbd7223 */ /* 0x080fe200000108c3 */
[----:B------:R-:W-:-:S01]  /*c3d0*/  FFMA.FTZ R153, R153, R120, -R213 ;  /* 0x0000007899997223 */ /* 0x000fc200000108d5 */
[----:B------:R-:W2:Y:S01]  /*c3e0*/  MUFU.EX2 R11, R11 ;  /* 0x0000000b000b7308 */ /* 0x000ea20000000800 */
[----:B---3--:R-:W-:-:S01]  /*c3f0*/  FADD.FTZ R4, R7, R4 ;  /* 0x0000000407047221 */ /* 0x008fc20000010000 */
[-C--:B------:R-:W-:Y:S01]  /*c400*/  FFMA.FTZ R152, R152, R120.reuse, -R213 ;  /* 0x0000007898987223 */ /* 0x080fe200000108d5 */
[----:B------:R-:W-:-:S01]  /*c410*/  FFMA.FTZ R154, R154, R120, -R195 ;  /* 0x000000789a9a7223 */ /* 0x000fc200000108c3 */
[-CC-:B------:R-:W-:Y:S01]  /*c420*/  FFMA.FTZ R157, R157, R120.reuse, -R213.reuse ;  /* 0x000000789d9d7223 */ /* 0x180fe200000108d5 */
[----:B------:R-:W-:-:S01]  /*c430*/  FFMA.FTZ R156, R156, R120, -R213 ;  /* 0x000000789c9c7223 */ /* 0x000fc200000108d5 */
[-C--:B------:R-:W-:Y:S01]  /*c440*/  FFMA.FTZ R158, R158, R120.reuse, -R195 ;  /* 0x000000789e9e7223 */ /* 0x080fe200000108c3 */
[----:B------:R-:W-:-:S01]  /*c450*/  FFMA.FTZ R161, R161, R120, -R213 ;  /* 0x00000078a1a17223 */ /* 0x000fc200000108d5 */
[----:B------:R-:W3:Y:S01]  /*c460*/  MUFU.EX2 R13, R13 ;  /* 0x0000000d000d7308 */ /* 0x000ee20000000800 */
[----:B-1----:R-:W-:-:S01]  /*c470*/  FADD.FTZ R192, R10, R3 ;  /* 0x000000030ac07221 */ /* 0x002fc20000010000 */
[-C--:B------:R-:W-:Y:S01]  /*c480*/  FFMA.FTZ R160, R160, R120.reuse, -R213 ;  /* 0x00000078a0a07223 */ /* 0x080fe200000108d5 */
[----:B------:R-:W-:-:S01]  /*c490*/  FFMA.FTZ R162, R162, R120, -R195 ;  /* 0x00000078a2a27223 */ /* 0x000fc200000108c3 */
[-CC-:B------:R-:W-:Y:S01]  /*c4a0*/  FFMA.FTZ R165, R165, R120.reuse, -R213.reuse ;  /* 0x00000078a5a57223 */ /* 0x180fe200000108d5 */
[----:B------:R-:W-:-:S01]  /*c4b0*/  FFMA.FTZ R136, R136, R120, -R213 ;  /* 0x0000007888887223 */ /* 0x000fc200000108d5 */
[-C--:B------:R-:W-:Y:S01]  /*c4c0*/  FFMA.FTZ R138, R138, R120.reuse, -R195 ;  /* 0x000000788a8a7223 */ /* 0x080fe200000108c3 */
[----:B------:R-:W-:-:S01]  /*c4d0*/  FFMA.FTZ R137, R137, R120, -R213 ;  /* 0x0000007889897223 */ /* 0x000fc200000108d5 */
[----:B------:R-:W1:Y:S01]  /*c4e0*/  MUFU.EX2 R12, R12 ;  /* 0x0000000c000c7308 */ /* 0x000e620000000800 */
[----:B--2---:R-:W-:-:S01]  /*c4f0*/  FADD.FTZ R3, R11, R4 ;  /* 0x000000040b037221 */ /* 0x004fc20000010000 */
        /* <DEDUP_REMOVED lines=10> */
[-C--:B------:R-:W-:Y:S01]  /*c5a0*/  FFMA.FTZ R147, R147, R120.reuse, -R195 ;  /* 0x0000007893937223 */ /* 0x080fe200000108c3 */
[----:B------:R-:W-:-:S01]  /*c5b0*/  FFMA.FTZ R148, R148, R120, -R213 ;  /* 0x0000007894947223 */ /* 0x000fc200000108d5 */
[-C--:B------:R-:W-:Y:S01]  /*c5c0*/  FFMA.FTZ R150, R150, R120.reuse, -R195 ;  /* 0x0000007896967223 */ /* 0x080fe200000108c3 */
[----:B------:R-:W-:-:S01]  /*c5d0*/  FFMA.FTZ R149, R149, R120, -R213 ;  /* 0x0000007895957223 */ /* 0x000fc200000108d5 */
[----:B------:R-:W3:Y:S01]  /*c5e0*/  MUFU.EX2 R15, R15 ;  /* 0x0000000f000f7308 */ /* 0x000ee20000000800 */
[----:B-1----:R-:W-:-:S01]  /*c5f0*/  FADD.FTZ R4, R12, R3 ;  /* 0x000000030c047221 */ /* 0x002fc20000010000 */
[-C--:B------:R-:W-:Y:S01]  /*c600*/  FFMA.FTZ R151, R151, R120.reuse, -R195 ;  /* 0x0000007897977223 */ /* 0x080fe200000108c3 */
[----:B------:R-:W-:-:S01]  /*c610*/  FFMA.FTZ R164, R164, R120, -R213 ;  /* 0x00000078a4a47223 */ /* 0x000fc200000108d5 */
[-C--:B------:R-:W-:Y:S01]  /*c620*/  FFMA.FTZ R122, R122, R120.reuse, -R195 ;  /* 0x000000787a7a7223 */ /* 0x080fe200000108c3 */
[----:B------:R-:W-:-:S01]  /*c630*/  FFMA.FTZ R191, R166, R120, -R213 ;  /* 0x00000078a6bf7223 */ /* 0x000fc200000108d5 */
[-CC-:B------:R-:W-:Y:S01]  /*c640*/  FFMA.FTZ R124, R124, R120.reuse, -R213.reuse ;  /* 0x000000787c7c7223 */ /* 0x180fe200000108d5 */
        /* <DEDUP_REMOVED lines=13> */
[----:B------:R-:W-:-:S04]  /*c720*/  FFMA.FTZ R135, R135, R120, -R195 ;  /* 0x0000007887877223 */ /* 0x000fc800000108c3 */
        /* <DEDUP_REMOVED lines=10> */
[----:B------:R-:W-:Y:S02]  /*c7d0*/  WARPGROUP.DEPBAR.LE gsb0, 0x0 ;  /* 0x00008000000079c5 */ /* 0x000fe40000010000 */
[----:B------:R-:W-:-:S04]  /*c7e0*/  WARPGROUP.ARRIVE ;  /* 0x00000000000079c5 */ /* 0x000fc80000000000 */
[----:B------:R-:W2:Y:S01]  /*c7f0*/  MUFU.EX2 R134, R134 ;  /* 0x0000008600867308 */ /* 0x000ea20000000800 */
[----:B---3--:R-:W-:-:S01]  /*c800*/  FADD.FTZ R3, R185, R4 ;  /* 0x00000004b9037221 */ /* 0x008fc20000010000 */
[----:B------:R-:W-:Y:S01]  /*c810*/  QGMMA.64x192x32.F32.E4M3.E4M3 R24, R200, gdesc[UR4], R24, gsb0 ;  /* 0x02e00004c8187df3 */ /* 0x000fe20008000818 */
[----:B-1----:R-:W-:-:S05]  /*c820*/  FADD.FTZ R167, R187, R192 ;  /* 0x000000c0bba77221 */ /* 0x002fca0000010000 */
[----:B------:R-:W1:Y:S08]  /*c830*/  MUFU.EX2 R182, R182 ;  /* 0x000000b600b67308 */ /* 0x000e700000000800 */
        /* <DEDUP_REMOVED lines=50> */
[----:B------:R-:W-:-:S06]  /*cb60*/  WARPGROUP.DEPBAR.LE gsb0, 0x0 ;  /* 0x00008000000079c5 */ /* 0x000fcc0000010000 */
[----:B------:R-:W2:Y:S01]  /*cb70*/  MUFU.EX2 R159, R159 ;  /* 0x0000009f009f7308 */ /* 0x000ea20000000800 */
[----:B-1----:R-:W-:-:S01]  /*cb80*/  FADD.FTZ R192, R158, R167 ;  /* 0x000000a79ec07221 */ /* 0x002fc20000010000 */
[----:B------:R-:W-:-:S06]  /*cb90*/  FFMA.FTZ R167, R168, R120, -R195 ;  /* 0x00000078a8a77223 */ /* 0x000fcc00000108c3 */
        /* <DEDUP_REMOVED lines=39> */
[----:B------:R-:W-:-:S05]  /*ce10*/  IMAD.U32 R3, RZ, RZ, UR48 ;  /* 0x00000030ff037e24 */ /* 0x000fca000f8e00ff */
[----:B------:R-:W-:Y:S01]  /*ce20*/  @!P0 LEA R3, R3, UR37, 0x3 ;  /* 0x0000002503038c11 */ /* 0x000fe2000f8e18ff */
[----:B------:R-:W3:Y:S01]  /*ce30*/  MUFU.EX2 R151, R151 ;  /* 0x0000009700977308 */ /* 0x000ee20000000800 */
[----:B--2---:R-:W-:-:S03]  /*ce40*/  FADD.FTZ R192, R150, R193 ;  /* 0x000000c196c07221 */ /* 0x004fc60000010000 */
[----:B------:R-:W-:-:S04]  /*ce50*/  @!P0 VIADD R3, R3, 0x33440 ;  /* 0x0003344003038836 */ /* 0x000fc80000000000 */
[----:B------:R-:W2:Y:S01]  /*ce60*/  MUFU.EX2 R164, R164 ;  /* 0x000000a400a47308 */ /* 0x000ea20000000800 */
[----:B-1----:R-:W-:-:S01]  /*ce70*/  FADD.FTZ R193, R149, R4 ;  /* 0x0000000495c17221 */ /* 0x002fc20000010000 */
[----:B------:R-:W-:Y:S01]  /*ce80*/  @!P0 PRMT R3, RZ, 0x654, R3 ;  /* 0x00000654ff038816 */ /* 0x000fe20000000003 */
[----:B------:R1:W-:Y:S06]  /*ce90*/  BAR.ARV R194, 0x100 ;  /* 0x000400c20000751d */ /* 0x0003ec0000002000 */
[----:B------:R-:W4:Y:S01]  /*cea0*/  MUFU.EX2 R122, R122 ;  /* 0x0000007a007a7308 */ /* 0x000f220000000800 */
[----:B---3--:R-:W-:-:S01]  /*ceb0*/  FADD.FTZ R197, R151, R192 ;  /* 0x000000c097c57221 */ /* 0x008fc20000010000 */
[----:B------:R3:W-:Y:S06]  /*cec0*/  @!P0 SYNCS.ARRIVE.TRANS64.RED.A1T0 RZ, [R3+URZ], RZ ;  /* 0x000000ff03ff89a7 */ /* 0x0007ec000810043f */
[----:B------:R-:W5:Y:S01]  /*ced0*/  MUFU.EX2 R191, R191 ;  /* 0x000000bf00bf7308 */ /* 0x000f620000000800 */
[----:B--2---:R-:W-:-:S07]  /*cee0*/  FADD.FTZ R4, R164, R193 ;  /* 0x000000c1a4047221 */ /* 0x004fce0000010000 */
[----:B------:R-:W2:Y:S01]  /*cef0*/  MUFU.EX2 R167, R167 ;  /* 0x000000a700a77308 */ /* 0x000ea20000000800 */
[----:B----4-:R-:W-:-:S07]  /*cf00*/  FADD.FTZ R192, R122, R197 ;  /* 0x000000c57ac07221 */ /* 0x010fce0000010000 */
[----:B------:R-:W4:Y:S01]  /*cf10*/  MUFU.EX2 R124, R124 ;  /* 0x0000007c007c7308 */ /* 0x000f220000000800 */
[----:B-----5:R-:W-:-:S07]  /*cf20*/  FADD.FTZ R193, R191, R4 ;  /* 0x00000004bfc17221 */ /* 0x020fce0000010000 */
[----:B------:R-:W5:Y:S01]  /*cf30*/  MUFU.EX2 R168, R168 ;  /* 0x000000a800a87308 */ /* 0x000f620000000800 */
[----:B--2---:R-:W-:-:S07]  /*cf40*/  FADD.FTZ R197, R167, R192 ;  /* 0x000000c0a7c57221 */ /* 0x004fce0000010000 */
[----:B------:R-:W3:Y:S01]  /*cf50*/  MUFU.EX2 R125, R125 ;  /* 0x0000007d007d7308 */ /* 0x000ee20000000800 */
[----:B----4-:R-:W-:-:S07]  /*cf60*/  FADD.FTZ R4, R124, R193 ;  /* 0x000000c17c047221 */ /* 0x010fce0000010000 */
[----:B------:R-:W2:Y:S01]  /*cf70*/  MUFU.EX2 R127, R127 ;  /* 0x0000007f007f7308 */ /* 0x000ea20000000800 */
[----:B-----5:R-:W-:-:S07]  /*cf80*/  FADD.FTZ R192, R168, R197 ;  /* 0x000000c5a8c07221 */ /* 0x020fce0000010000 */
        /* <DEDUP_REMOVED lines=15> */
[----:B--2---:R-:W-:-:S01]  /*d080*/  FADD.FTZ R193, R130, R193 ;  /* 0x000000c182c17221 */ /* 0x004fc20000010000 */
[----:B----4-:R-:W-:-:S03]  /*d090*/  FADD.FTZ R4, R133, R4 ;  /* 0x0000000485047221 */ /* 0x010fc60000010000 */
[----:B---3--:R-:W-:Y:S01]  /*d0a0*/  FADD.FTZ R3, R135, R193 ;  /* 0x000000c187037221 */ /* 0x008fe20000010000 */
[----:B-1----:R-:W-:Y:S06]  /*d0b0*/  @!P1 BRA `(.L_x_4666) ;  /* 0x0000000000049947 */ /* 0x002fec0003800000 */
[----:B------:R-:W-:Y:S01]  /*d0c0*/  BPT.TRAP 0x1 ;  /* 0x000000040000795c */ /* 0x000fe20000300000 */
.L_x_4666:
        /* <DEDUP_REMOVED lines=146> */
[----:B------:R-:W-:Y:S01]  /*d9f0*/  F2FP.SATFINITE.E4M3.F32.PACK_AB_MERGE_C R203, R131, R126, R130 ;  /* 0x0000007e83cb723e */ /* 0x000fe20004807082 */
[----:B------:R-:W-:Y:S06]  /*da00*/  @P2 BRA `(.L_x_4667) ;  /* 0xffffffc400f82947 */ /* 0x000fec000383ffff */
.L_x_4657:
[----:B------:R-:W-:Y:S06]  /*da10*/  BAR.ARV 0x8, 0x120 ;  /* 0x0204800000007b1d */ /* 0x000fec0000002000 */
[----:B------:R-:W-:Y:S05]  /*da20*/  @!P1 BRA `(.L_x_4668) ;  /* 0x0000000000049947 */ /* 0x000fea0003800000 */
[----:B------:R-:W-:Y:S01]  /*da30*/  BPT.TRAP 0x1 ;  /* 0x000000040000795c */ /* 0x000fe20000300000 */
.L_x_4668:
[----:B------:R-:W-:Y:S01]  /*da40*/  ULEA UR5, UR48, UR37, 0x3 ;  /* 0x0000002530057291 */ /* 0x000fe2000f8e183f */
[----:B------:R-:W-:-:S08]  /*da50*/  SHF.L.U32 R0, R2, 0x1f, RZ ;  /* 0x0000001f02007819 */ /* 0x000fd000000006ff */
[----:B------:R1:W2:Y:S01]  /*da60*/  SYNCS.PHASECHK.TRANS64.TRYWAIT P0, [UR5+0x33450], R0 ;  /* 0x03345000ff0075a7 */ /* 0x0002a20008000145 */
[----:B------:R-:W-:Y:S05]  /*da70*/  @!P1 BRA `(.L_x_4669) ;  /* 0x0000000000049947 */ /* 0x000fea0003800000 */
[----:B------:R-:W-:Y:S01]  /*da80*/  BPT.TRAP 0x1 ;  /* 0x000000040000795c */ /* 0x000fe20000300000 */
.L_x_4669:
[----:B--2---:R-:W-:Y:S05]  /*da90*/  @P0 BRA `(.L_x_4670) ;  /* 0x0000000000080947 */ /* 0x004fea0003800000 */
[----:B------:R-:W2:Y:S02]  /*daa0*/  SYNCS.PHASECHK.TRANS64.TRYWAIT P0, [UR5+0x33450], R0 ;  /* 0x03345000ff0075a7 */ /* 0x000ea40008000145 */
[----:B--2---:R-:W-:Y:S05]  /*dab0*/  @!P0 BRA `(.L_x_4671) ;  /* 0x0000007000988947 */ /* 0x004fea0003800000 */
.L_x_4670:
[----:B------:R-:W-:Y:S01]  /*dac0*/  UIADD3 UR37, UR37, 0x200, URZ ;  /* 0x0000020025257890 */ /* 0x000fe2000fffe03f */
[----:B------:R-:W-:Y:S01]  /*dad0*/  WARPGROUP.ARRIVE ;  /* 0x00000000000079c5 */ /* 0x000fe20000000000 */
[----:B------:R-:W-:Y:S01]  /*dae0*/  UMOV UR7, 0xc0000010 ;  /* 0xc000001000077882 */ /* 0x000fe20000000000 */
[----:B------:R-:W3:Y:S01]  /*daf0*/  LDC.64 R8, c[0x0][0x9a0] ;  /* 0x00026800ff087b82 */ /* 0x000ee20000000a00 */
[----:B------:R-:W-:Y:S01]  /*db00*/  USHF.R.U32.HI UR37, URZ, 0x4, UR37 ;  /* 0x000000043f257899 */ /* 0x000fe20008011625 */
[----:B--2---:R-:W-:-:S03]  /*db10*/  IMAD.U32 R5, RZ, RZ, UR44 ;  /* 0x0000002cff057e24 */ /* 0x004fc6000f8e00ff */
[----:B------:R-:W-:-:S04]  /*db20*/  ULOP3.LUT UR37, UR37, 0x3fff, URZ, 0xc0, !UPT ;  /* 0x00003fff25257892 */ /* 0x000fc8000f8ec03f */
[----:B------:R-:W-:-:S04]  /*db30*/  ULOP3.LUT UR4, UR37, 0x10000, URZ, 0xfc, !UPT ;  /* 0x0001000025047892 */ /* 0x000fc8000f8efc3f */
[----:B------:R-:W-:-:S07]  /*db40*/  UIMAD UR4, UR48, 0x780, UR4 ;  /* 0x00000780300478a4 */ /* 0x000fce000f8e0204 */
[----:B------:R-:W-:Y:S02]  /*db50*/  UMOV UR6, UR4 ;  /* 0x0000000400067c82 */ /* 0x000fe40008000000 */
[----:B------:R-:W-:Y:S01]  /*db60*/  QGMMA.64x192x32.F32.E4M3.E4M3 R24, R216, gdesc[UR4], R24, gsb0 ;  /* 0x02e00004d8187df3 */ /* 0x000fe20008000818 */
[----:B------:R-:W-:Y:S01]  /*db70*/  UIADD3 UR6, UR4, 0x180, URZ ;  /* 0x0000018004067890 */ /* 0x000fe2000fffe03f */
[----:B---3--:R-:W-:Y:S01]  /*db80*/  ISETP.NE.U32.AND P0, PT, R8, RZ, PT ;  /* 0x000000ff0800720c */ /* 0x008fe20003f05070 */
[----:B------:R-:W-:-:S03]  /*db90*/  UMOV UR7, 0xc0000010 ;  /* 0xc000001000077882 */ /* 0x000fc60000000000 */
[----:B------:R-:W-:-:S13]  /*dba0*/  ISETP.NE.AND.EX P0, PT, R9, RZ, PT, P0 ;  /* 0x000000ff0900720c */ /* 0x000fda0003f05300 */
[----:B------:R-:W1:Y:S01]  /*dbb0*/  @P0 LDC.64 R6, c[0x0][0x9c8] ;  /* 0x00027200ff060b82 */ /* 0x000e620000000a00 */
[----:B------:R-:W-:Y:S02]  /*dbc0*/  @P0 SHF.R.S32.HI R5, RZ, 0x1f, R5 ;  /* 0x0000001fff050819 */ /* 0x000fe40000011405 */
[----:B------:R-:W-:-:S05]  /*dbd0*/  @P0 SHF.R.S32.HI R13, RZ, 0x1f, R221 ;  /* 0x0000001fff0d0819 */ /* 0x000fca00000114dd */
[----:B------:R-:W2:Y:S01]  /*dbe0*/  @P0 LDC.64 R10, c[0x0][0x9d0] ;  /* 0x00027400ff0a0b82 */ /* 0x000ea20000000a00 */
[----:B-1----:R-:W-:-:S04]  /*dbf0*/  @P0 IMAD R0, R5, R6, RZ ;  /* 0x0000000605000224 */ /* 0x002fc800078e02ff */
[----:B------:R-:W-:Y:S02]  /*dc00*/  @P0 IMAD R5, R7, UR44, R0 ;  /* 0x0000002c07050c24 */ /* 0x000fe4000f8e0200 */
[----:B------:R-:W-:-:S04]  /*dc10*/  @P0 IMAD.WIDE.U32 R6, R6, UR44, RZ ;  /* 0x0000002c06060c25 */ /* 0x000fc8000f8e00ff */
[-C--:B--2---:R-:W-:Y:S02]  /*dc20*/  @P0 IMAD R0, R13, R10.reuse, RZ ;  /* 0x0000000a0d000224 */ /* 0x084fe400078e02ff */
[----:B------:R-:W-:Y:S02]  /*dc30*/  @P0 IMAD.IADD R7, R7, 0x1, R5 ;  /* 0x0000000107070824 */ /* 0x000fe400078e0205 */
[C---:B------:R-:W-:Y:S02]  /*dc40*/  @P0 IMAD R5, R221.reuse, R11, R0 ;  /* 0x0000000bdd050224 */ /* 0x040fe400078e0200 */
[----:B------:R-:W-:-:S04]  /*dc50*/  @P0 IMAD.WIDE.U32 R6, R221, R10, R6 ;  /* 0x0000000add060225 */ /* 0x000fc800078e0006 */
[----:B------:R-:W-:Y:S01]  /*dc60*/  @P0 IMAD.IADD R0, R7, 0x1, R5 ;  /* 0x0000000107000824 */ /* 0x000fe200078e0205 */
[----:B------:R-:W-:Y:S01]  /*dc70*/  @P0 LEA R8, P2, R6, R8, 0x2 ;  /* 0x0000000806080211 */ /* 0x000fe200078410ff */
[----:B------:R-:W-:-:S03]  /*dc80*/  IMAD.MOV.U32 R5, RZ, RZ, 0x3f800000 ;  /* 0x3f800000ff057424 */ /* 0x000fc600078e00ff */
[----:B------:R-:W-:-:S05]  /*dc90*/  @P0 LEA.HI.X R9, R6, R9, R0, 0x2, P2 ;  /* 0x0000000906090211 */ /* 0x000fca00010f1400 */
[----:B------:R1:W2:Y:S01]  /*dca0*/  @P0 LDG.E R5, desc[UR46][R8.64] ;  /* 0x0000002e08050981 */ /* 0x0002a2000c1e1900 */
[----:B------:R-:W-:Y:S02]  /*dcb0*/  WARPGROUP.DEPBAR.LE gsb0, 0x0 ;  /* 0x00008000000079c5 */ /* 0x000fe40000010000 */
[----:B------:R-:W-:-:S06]  /*dcc0*/  WARPGROUP.ARRIVE ;  /* 0x00000000000079c5 */ /* 0x000fcc0000000000 */
        /* <DEDUP_REMOVED lines=8> */
[----:B------:R-:W-:Y:S01]  /*dd50*/  UIADD3 UR4, UR4, 0x600, URZ ;  /* 0x0000060004047890 */ /* 0x000fe2000fffe03f */
[----:B------:R-:W3:Y:S04]  /*dd60*/  SHFL.BFLY PT, R7, R4, 0x2, 0x1f ;  /* 0x0c401f0004077f89 */ /* 0x000ee800000e0000 */
[----:B------:R-:W4:Y:S01]  /*dd70*/  SHFL.BFLY PT, R6, R3, 0x2, 0x1f ;  /* 0x0c401f0003067f89 */ /* 0x000f2200000e0000 */
[----:B------:R-:W-:Y:S02]  /*dd80*/  WARPGROUP.DEPBAR.LE gsb0, 0x0 ;  /* 0x00008000000079c5 */ /* 0x000fe40000010000 */
[----:B------:R-:W-:-:S09]  /*dd90*/  WARPGROUP.ARRIVE ;  /* 0x00000000000079c5 */ /* 0x000fd20000000000 */
[----:B------:R-:W-:Y:S01]  /*dda0*/  QGMMA.64x192x32.F32.E4M3.E4M3 R24, R204, gdesc[UR4], R24, gsb0 ;  /* 0x02e00004cc187df3 */ /* 0x000fe20008000818 */
[----:B------:R-:W-:Y:S01]  /*ddb0*/  UMOV UR6, UR4 ;  /* 0x0000000400067c82 */ /* 0x000fe20008000000 */
[----:B------:R-:W-:Y:S01]  /*ddc0*/  UMOV UR7, 0xc0000010 ;  /* 0xc000001000077882 */ /* 0x000fe20000000000 */
[----:B---3--:R-:W-:-:S01]  /*ddd0*/  FADD.FTZ R7, R7, R4 ;  /* 0x0000000407077221 */ /* 0x008fc20000010000 */
[----:B----4-:R-:W-:-:S04]  /*dde0*/  FADD.FTZ R6, R6, R3 ;  /* 0x0000000306067221 */ /* 0x010fc80000010000 */
[----:B------:R-:W3:Y:S04]  /*ddf0*/  SHFL.BFLY PT, R0, R7, 0x1, 0x1f ;  /* 0x0c201f0007007f89 */ /* 0x000ee800000e0000 */
[----:B-1----:R-:W1:Y:S01]  /*de00*/  SHFL.BFLY PT, R9, R6, 0x1, 0x1f ;  /* 0x0c201f0006097f89 */ /* 0x002e6200000e0000 */
[----:B------:R-:W-:Y:S02]  /*de10*/  IMAD.MOV.U32 R4, RZ, RZ, RZ ;  /* 0x000000ffff047224 */ /* 0x000fe400078e00ff */
[----:B---3--:R-:W-:Y:S01]  /*de20*/  FADD.FTZ R10, R7, R0 ;  /* 0x00000000070a7221 */ /* 0x008fe20000010000 */
[----:B-1----:R-:W-:-:S04]  /*de30*/  FADD.FTZ R11, R6, R9 ;  /* 0x00000009060b7221 */ /* 0x002fc80000010000 */
        /* <DEDUP_REMOVED lines=9> */
[----:B------:R-:W3:Y:S08]  /*ded0*/  @P3 MUFU.LG2 R9, R9 ;  /* 0x0000000900093308 */ /* 0x000ef00000000c00 */
[----:B------:R-:W4:Y:S01]  /*dee0*/  @P0 MUFU.RCP R8, R11 ;  /* 0x0000000b00080308 */ /* 0x000f220000001000 */
[----:B------:R-:W-:-:S02]  /*def0*/  WARPGROUP.DEPBAR.LE gsb0, 0x0 ;  /* 0x00008000000079c5 */ /* 0x000fc40000010000 */
[----:B------:R-:W-:-:S06]  /*df00*/  WARPGROUP.ARRIVE ;  /* 0x00000000000079c5 */ /* 0x000fcc0000000000 */
[----:B------:R-:W-:Y:S01]  /*df10*/  QGMMA.64x192x32.F32.E4M3.E4M3 R24, R200, gdesc[UR4], R24, gsb0 ;  /* 0x02e00004c8187df3 */ /* 0x000fe20008000818 */
[C---:B------:R-:W-:Y:S01]  /*df20*/  @P2 FMUL.FTZ R6, R120.reuse, 0.69314718246459960938 ;  /* 0x3f31721878062820 */ /* 0x040fe20000410000 */
[----:B------:R-:W-:Y:S01]  /*df30*/  @P3 FMUL.FTZ R13, R120, 0.69314718246459960938 ;  /* 0x3f317218780d3820 */ /* 0x000fe20000410000 */
[----:B-1----:R-:W-:Y:S01]  /*df40*/  @P2 FMUL.FTZ R7, R7, 0.69314718246459960938 ;  /* 0x3f31721807072820 */ /* 0x002fe20000410000 */
[----:B---3--:R-:W-:Y:S01]  /*df50*/  @P3 FMUL.FTZ R10, R9, 0.69314718246459960938 ;  /* 0x3f317218090a3820 */ /* 0x008fe20000410000 */
[----:B------:R-:W-:Y:S02]  /*df60*/  IMAD.MOV.U32 R0, RZ, RZ, -0x800000 ;  /* 0xff800000ff007424 */ /* 0x000fe400078e00ff */
[----:B--2---:R-:W-:Y:S01]  /*df70*/  FMUL.FTZ R4, R4, R5 ;  /* 0x0000000504047220 */ /* 0x004fe20000410000 */
[----:B------:R-:W-:Y:S02]  /*df80*/  IMAD.MOV.U32 R3, RZ, RZ, -0x800000 ;  /* 0xff800000ff037424 */ /* 0x000fe400078e00ff */
[----:B------:R-:W-:Y:S01]  /*df90*/  @P2 FFMA.FTZ R0, R6, R121, R7 ;  /* 0x0000007906002223 */ /* 0x000fe20000010007 */
[----:B------:R-:W-:-:S01]  /*dfa0*/  @P3 FFMA.FTZ R3, R13, R123, R10 ;  /* 0x0000007b0d033223 */ /* 0x000fc2000001000a */
[----:B----4-:R-:W-:Y:S01]  /*dfb0*/  FMUL.FTZ R5, R8, R5 ;  /* 0x0000000508057220 */ /* 0x010fe20000410000 */
[----:B------:R-:W-:-:S02]  /*dfc0*/  WARPGROUP.DEPBAR.LE gsb0, 0x0 ;  /* 0x00008000000079c5 */ /* 0x000fc40000010000 */
[----:B------:R-:W-:Y:S05]  /*dfd0*/  @!P1 BRA `(.L_x_4672) ;  /* 0x0000000000049947 */ /* 0x000fea0003800000 */
[----:B------:R-:W-:Y:S01]  /*dfe0*/  BPT.TRAP 0x1 ;  /* 0x000000040000795c */ /* 0x000fe20000300000 */
.L_x_4672:
        /* <DEDUP_REMOVED lines=13> */
[----:B------:R-:W-:Y:S01]  /*e0c0*/  SYNCS.ARRIVE.TRANS64.RED.A1T0 RZ, [UR4], RZ ;  /* 0x000000ffffff79a7 */ /* 0x000fe20008100404 */
        /* <DEDUP_REMOVED lines=89> */
[----:B------:R-:W-:Y:S01]  /*e660*/  VIADD R224, R224, 0x1 ;  /* 0x00000001e0e07836 */ /* 0x000fe20000000000 */
[----:B------:R-:W-:Y:S01]  /*e670*/  LOP3.LUT R2, R2, UR4, RZ, 0x3c, !PT ;  /* 0x0000000402027c12 */ /* 0x000fe2000f8e3cff */
[----:B------:R-:W-:-:S12]  /*e680*/  USEL UR48, UR48, URZ, UP0 ;  /* 0x0000003f30307287 */ /* 0x000fd80008000000 */
.L_x_4639:
        /* <DEDUP_REMOVED lines=20> */
[----:B------:R-:W-:Y:S01]  /*e7d0*/  F2FP.BF16.F32.PACK_AB R64, R61, R64 ;  /* 0x000000403d40723e */ /* 0x000fe200000010ff */
[----:B------:R-:W-:Y:S01]  /*e7e0*/  VIADD R87, R220, UR42 ;  /* 0x0000002adc577c36 */ /* 0x000fe20008000000 */
[----:B------:R-:W-:Y:S01]  /*e7f0*/  F2FP.BF16.F32.PACK_AB R41, R41, R44 ;  /* 0x0000002c2929723e */ /* 0x000fe200000010ff */
[----:B------:R-:W-:Y:S01]  /*e800*/  USHF.R.S32.HI UR5, URZ, 0x1f, UR43 ;  /* 0x0000001f3f057899 */ /* 0x000fe2000801142b */
[----:B------:R-:W-:Y:S01]  /*e810*/  F2FP.BF16.F32.PACK_AB R40, R37, R40 ;  /* 0x000000282528723e */ /* 0x000fe200000010ff */
[----:B------:R-:W-:Y:S01]  /*e820*/  ULDC.64 UR6, c[0x0][0xb70] ;  /* 0x0002dc0000067ab9 */ /* 0x000fe20000000a00 */
[----:B------:R-:W-:Y:S01]  /*e830*/  F2FP.BF16.F32.PACK_AB R30, R30, R31 ;  /* 0x0000001f1e1e723e */ /* 0x000fe200000010ff */
[----:B------:R-:W-:Y:S01]  /*e840*/  UIMAD UR5, UR5, UR6, URZ ;  /* 0x00000006050572a4 */ /* 0x000fe2000f8e023f */
[----:B------:R-:W-:Y:S01]  /*e850*/  F2FP.BF16.F32.PACK_AB R32, R29, R32 ;  /* 0x000000201d20723e */ /* 0x000fe200000010ff */
[----:B------:R-:W-:Y:S01]  /*e860*/  UIMAD.WIDE.U32 UR8, UR43, UR6, URZ ;  /* 0x000000062b0872a5 */ /* 0x000fe2000f8e003f */
[----:B-1----:R-:W-:Y:S01]  /*e870*/  LOP3.LUT P0, R5, R66, 0x3, RZ, 0xc0, !PT ;  /* 0x0000000342057812 */ /* 0x002fe2000780c0ff */
[----:B------:R-:W-:Y:S01]  /*e880*/  UIMAD UR5, UR43, UR7, UR5 ;  /* 0x000000072b0572a4 */ /* 0x000fe2000f8e0205 */
[----:B------:R-:W-:-:S02]  /*e890*/  F2FP.BF16.F32.PACK_AB R27, R26, R27 ;  /* 0x0000001b1a1b723e */ /* 0x000fc400000010ff */
[----:B------:R-:W-:Y:S01]  /*e8a0*/  ISETP.EQ.OR P0, PT, R5, 0x3, !P0 ;  /* 0x000000030500780c */ /* 0x000fe20004702670 */
[----:B------:R-:W-:Y:S01]  /*e8b0*/  VIADD R5, R87, 0x8 ;  /* 0x0000000857057836 */ /* 0x000fe20000000000 */
[----:B------:R-:W-:Y:S01]  /*e8c0*/  IADD3 R31, P4, R16, 0x40, RZ ;  /* 0x00000040101f7810 */ /* 0x000fe20007f9e0ff */
[----:B------:R-:W-:Y:S01]  /*e8d0*/  UIADD3 UR5, UR9, UR5, URZ ;  /* 0x0000000509057290 */ /* 0x000fe2000fffe03f */
[----:B------:R-:W-:Y:S01]  /*e8e0*/  SEL R61, R57, R56, P0 ;  /* 0x00000038393d7207 */ /* 0x000fe20000000000 */
[----:B------:R-:W-:Y:S01]  /*e8f0*/  ULDC.64 UR6, c[0x0][0xb40] ;  /* 0x0002d00000067ab9 */ /* 0x000fe20000000a00 */
[----:B------:R-:W-:Y:S02]  /*e900*/  SEL R56, R56, R57, P0 ;  /* 0x0000003938387207 */ /* 0x000fe40000000000 */
[----:B------:R-:W-:Y:S02]  /*e910*/  IADD3 R29, P5, R16, 0x60, RZ ;  /* 0x00000060101d7810 */ /* 0x000fe40007fbe0ff */
[----:B------:R-:W-:-:S02]  /*e920*/  F2FP.BF16.F32.PACK_AB R33, R33, R36 ;  /* 0x000000242121723e */ /* 0x000fc400000010ff */
[----:B------:R-:W-:Y:S02]  /*e930*/  SEL R57, R49, R48, P0 ;  /* 0x0000003031397207 */ /* 0x000fe40000000000 */
[----:B------:R-:W-:Y:S02]  /*e940*/  F2FP.BF16.F32.PACK_AB R51, R50, R51 ;  /* 0x000000333233723e */ /* 0x000fe400000010ff */
[----:B------:R-:W-:Y:S02]  /*e950*/  SEL R48, R48, R49, P0 ;  /* 0x0000003130307207 */ /* 0x000fe40000000000 */
[----:B------:R-:W-:Y:S02]  /*e960*/  F2FP.BF16.F32.PACK_AB R25, R25, R28 ;  /* 0x0000001c1919723e */ /* 0x000fe400000010ff */
[----:B------:R-:W-:Y:S02]  /*e970*/  SEL R49, R41, R40, P0 ;  /* 0x0000002829317207 */ /* 0x000fe40000000000 */
[----:B------:R-:W-:-:S02]  /*e980*/  SEL R79, R30, R27, P0 ;  /* 0x0000001b1e4f7207 */ /* 0x000fc40000000000 */
[----:B------:R-:W-:Y:S02]  /*e990*/  SEL R50, R27, R30, P0 ;  /* 0x0000001e1b327207 */ /* 0x000fe40000000000 */
[----:B------:R-:W-:Y:S02]  /*e9a0*/  SEL R40, R40, R41, P0 ;  /* 0x0000002928287207 */ /* 0x000fe40000000000 */
[----:B------:R-:W-:Y:S02]  /*e9b0*/  LOP3.LUT R30, R31, 0x380, RZ, 0xc0, !PT ;  /* 0x000003801f1e7812 */ /* 0x000fe400078ec0ff */
[----:B------:R-:W-:Y:S02]  /*e9c0*/  LOP3.LUT R28, R29, 0x380, RZ, 0xc0, !PT ;  /* 0x000003801d1c7812 */ /* 0x000fe400078ec0ff */
[----:B------:R-:W-:Y:S02]  /*e9d0*/  SEL R41, R33, R32, P0 ;  /* 0x0000002021297207 */ /* 0x000fe40000000000 */
[----:B------:R-:W-:-:S02]  /*e9e0*/  SEL R36, R32, R33, P0 ;  /* 0x0000002120247207 */ /* 0x000fc40000000000 */
[----:B------:R-:W-:Y:S02]  /*e9f0*/  IADD3 R33, P3, R16, 0x20, RZ ;  /* 0x0000002010217810 */ /* 0x000fe40007f7e0ff */
[----:B------:R-:W-:Y:S02]  /*ea00*/  SHF.R.U64 R30, R30, 0x3, RZ ;  /* 0x000000031e1e7819 */ /* 0x000fe400000012ff */
[----:B------:R-:W-:Y:S02]  /*ea10*/  SHF.R.U64 R28, R28, 0x3, RZ ;  /* 0x000000031c1c7819 */ /* 0x000fe400000012ff */
        /* <DEDUP_REMOVED lines=8> */
[----:B------:R-:W-:Y:S01]  /*eaa0*/  LOP3.LUT R30, R30, R31, RZ, 0x3c, !PT ;  /* 0x0000001f1e1e7212 */ /* 0x000fe200078e3cff */
[--C-:B------:R-:W-:Y:S01]  /*eab0*/  IMAD.X R31, RZ, RZ, R17.reuse, P4 ;  /* 0x000000ffff1f7224 */ /* 0x100fe200020e0611 */
[----:B------:R-:W-:Y:S01]  /*eac0*/  LOP3.LUT R28, R28, R29, RZ, 0x3c, !PT ;  /* 0x0000001d1c1c7212 */ /* 0x000fe200078e3cff */
[----:B------:R-:W-:Y:S01]  /*ead0*/  IMAD.X R29, RZ, RZ, R17, P5 ;  /* 0x000000ffff1d7224 */ /* 0x000fe200028e0611 */
[----:B------:R-:W-:-:S02]  /*eae0*/  F2FP.BF16.F32.PACK_AB R135, R135, R136 ;  /* 0x000000888787723e */ /* 0x000fc400000010ff */
[----:B------:R-:W-:Y:S02]  /*eaf0*/  F2FP.BF16.F32.PACK_AB R96, R96, R97 ;  /* 0x000000616060723e */ /* 0x000fe400000010ff */
[----:B------:R-:W-:Y:S02]  /*eb00*/  F2FP.BF16.F32.PACK_AB R134, R133, R134 ;  /* 0x000000868586723e */ /* 0x000fe400000010ff */
[----:B------:R-:W-:Y:S02]  /*eb10*/  F2FP.BF16.F32.PACK_AB R93, R92, R93 ;  /* 0x0000005d5c5d723e */ /* 0x000fe400000010ff */
[----:B------:R-:W-:Y:S02]  /*eb20*/  F2FP.BF16.F32.PACK_AB R20, R15, R20 ;  /* 0x000000140f14723e */ /* 0x000fe400000010ff */
[----:B------:R-:W-:Y:S02]  /*eb30*/  SEL R81, R21, R14, P0 ;  /* 0x0000000e15517207 */ /* 0x000fe40000000000 */
[----:B------:R-:W-:-:S02]  /*eb40*/  SEL R52, R14, R21, P0 ;  /* 0x000000150e347207 */ /* 0x000fc40000000000 */
[----:B------:R-:W-:Y:S02]  /*eb50*/  LOP3.LUT P1, RZ, R225, 0x3, RZ, 0xc0, !PT ;  /* 0x00000003e1ff7812 */ /* 0x000fe4000782c0ff */
[----:B------:R-:W-:Y:S02]  /*eb60*/  SHF.R.U64 R32, R32, 0x3, RZ ;  /* 0x0000000320207819 */ /* 0x000fe400000012ff */
[C---:B------:R-:W-:Y:S02]  /*eb70*/  IADD3 R21, P4, R16.reuse, 0x4040, RZ ;  /* 0x0000404010157810 */ /* 0x040fe40007f9e0ff */
[C---:B------:R-:W-:Y:S02]  /*eb80*/  IADD3 R15, P5, R16.reuse, 0x4060, RZ ;  /* 0x00004060100f7810 */ /* 0x040fe40007fbe0ff */
[----:B------:R-:W-:Y:S02]  /*eb90*/  IADD3 R27, P6, R16, 0x4000, RZ ;  /* 0x00004000101b7810 */ /* 0x000fe40007fde0ff */
[----:B------:R-:W-:-:S02]  /*eba0*/  F2FP.BF16.F32.PACK_AB R77, R76, R77 ;  /* 0x0000004d4c4d723e */ /* 0x000fc400000010ff */
        /* <DEDUP_REMOVED lines=13> */
[----:B------:R-:W-:Y:S02]  /*ec80*/  SEL R108, R101, R108, P0 ;  /* 0x0000006c656c7207 */ /* 0x000fe40000000000 */
[----:B------:R-:W-:Y:S02]  /*ec90*/  SEL R71, R96, R93, P0 ;  /* 0x0000005d60477207 */ /* 0x000fe40000000000 */
[----:B------:R-:W-:Y:S02]  /*eca0*/  ISETP.GE.OR P2, PT, R5, UR10, P1 ;  /* 0x0000000a05007c0c */ /* 0x000fe40008f46670 */
[----:B------:R-:W-:Y:S02]  /*ecb0*/  F2FP.BF16.F32.PACK_AB R127, R127, R128 ;  /* 0x000000807f7f723e */ /* 0x000fe400000010ff */
[----:B------:R-:W-:-:S02]  /*ecc0*/  F2FP.BF16.F32.PACK_AB R126, R125, R126 ;  /* 0x0000007e7d7e723e */ /* 0x000fc400000010ff */
[----:B------:R-:W-:Y:S02]  /*ecd0*/  F2FP.BF16.F32.PACK_AB R72, R72, R73 ;  /* 0x000000494848723e */ /* 0x000fe400000010ff */
[----:B------:R-:W-:Y:S02]  /*ece0*/  F2FP.BF16.F32.PACK_AB R69, R68, R69 ;  /* 0x000000454445723e */ /* 0x000fe400000010ff */
[----:B------:R-:W-:Y:S02]  /*ecf0*/  SEL R134, R134, R135, P0 ;  /* 0x0000008786867207 */ /* 0x000fe40000000000 */
[----:B------:R-:W-:Y:S02]  /*ed00*/  SEL R96, R93, R96, P0 ;  /* 0x000000605d607207 */ /* 0x000fe40000000000 */
[----:B------:R-:W-:Y:S01]  /*ed10*/  LOP3.LUT R32, R32, R33, RZ, 0x3c, !PT ;  /* 0x0000002120207212 */ /* 0x000fe200078e3cff */
[----:B------:R-:W-:Y:S01]  /*ed20*/  IMAD.X R33, RZ, RZ, R17, P3 ;  /* 0x000000ffff217224 */ /* 0x000fe200018e0611 */
[----:B------:R-:W-:-:S02]  /*ed30*/  LOP3.LUT R20, R21, 0x380, RZ, 0xc0, !PT ;  /* 0x0000038015147812 */ /* 0x000fc400078ec0ff */
[----:B------:R-:W-:Y:S02]  /*ed40*/  LOP3.LUT R14, R15, 0x380, RZ, 0xc0, !PT ;  /* 0x000003800f0e7812 */ /* 0x000fe400078ec0ff */
[----:B------:R-:W-:Y:S02]  /*ed50*/  F2FP.BF16.F32.PACK_AB R123, R123, R124 ;  /* 0x0000007c7b7b723e */ /* 0x000fe400000010ff */
[----:B------:R-:W-:Y:S02]  /*ed60*/  F2FP.BF16.F32.PACK_AB R122, R121, R122 ;  /* 0x0000007a797a723e */ /* 0x000fe400000010ff */
[----:B------:R-:W-:Y:S02]  /*ed70*/  LOP3.LUT R26, R27, 0x380, RZ, 0xc0, !PT ;  /* 0x000003801b1a7812 */ /* 0x000fe400078ec0ff */
[----:B------:R-:W-:Y:S02]  /*ed80*/  F2FP.BF16.F32.PACK_AB R65, R65, R120 ;  /* 0x000000784141723e */ /* 0x000fe400000010ff */
[----:B------:R-:W-:-:S02]  /*ed90*/  F2FP.BF16.F32.PACK_AB R59, R58, R59 ;  /* 0x0000003b3a3b723e */ /* 0x000fc400000010ff */
[----:B------:R-:W-:Y:S02]  /*eda0*/  SEL R75, R80, R77, P0 ;  /* 0x0000004d504b7207 */ /* 0x000fe40000000000 */
[----:B------:R-:W-:Y:S02]  /*edb0*/  IADD3 R25, P3, R16, 0x4020, RZ ;  /* 0x0000402010197810 */ /* 0x000fe40007f7e0ff */
[----:B------:R-:W-:Y:S02]  /*edc0*/  F2FP.BF16.F32.PACK_AB R46, R46, R47 ;  /* 0x0000002f2e2e723e */ /* 0x000fe400000010ff */
[----:B------:R-:W-:Y:S02]  /*edd0*/  SEL R45, R131, R130, P0 ;  /* 0x00000082832d7207 */ /* 0x000fe40000000000 */
[----:B------:R-:W-:Y:S02]  /*ede0*/  SEL R73, R88, R85, P0 ;  /* 0x0000005558497207 */ /* 0x000fe40000000000 */
[----:B------:R-:W-:-:S02]  /*edf0*/  SEL R80, R77, R80, P0 ;  /* 0x000000504d507207 */ /* 0x000fc40000000000 */
[----:B------:R-:W-:Y:S02]  /*ee00*/  F2FP.BF16.F32.PACK_AB R54, R54, R55 ;  /* 0x000000373636723e */ /* 0x000fe400000010ff */
[----:B------:R-:W-:Y:S02]  /*ee10*/  SEL R130, R130, R131, P0 ;  /* 0x0000008382827207 */ /* 0x000fe40000000000 */
[----:B------:R-:W-:Y:S02]  /*ee20*/  SEL R47, R127, R126, P0 ;  /* 0x0000007e7f2f7207 */ /* 0x000fe40000000000 */
[----:B------:R-:W-:Y:S02]  /*ee30*/  SEL R88, R85, R88, P0 ;  /* 0x0000005855587207 */ /* 0x000fe40000000000 */
[----:B------:R-:W-:Y:S01]  /*ee40*/  SEL R77, R72, R69, P0 ;  /* 0x00000045484d7207 */ /* 0x000fe20000000000 */
[----:B------:R-:W1:Y:S01]  /*ee50*/  LDC.64 R84, c[0x0][0xb78] ;  /* 0x0002de00ff547b82 */ /* 0x000e620000000a00 */
[----:B------:R-:W-:-:S02]  /*ee60*/  SHF.R.U64 R20, R20, 0x3, RZ ;  /* 0x0000000314147819 */ /* 0x000fc400000012ff */
[----:B------:R-:W-:Y:S02]  /*ee70*/  SHF.R.U64 R14, R14, 0x3, RZ ;  /* 0x000000030e0e7819 */ /* 0x000fe400000012ff */
[----:B------:R-:W-:Y:S02]  /*ee80*/  F2FP.BF16.F32.PACK_AB R11, R11, R12 ;  /* 0x0000000c0b0b723e */ /* 0x000fe400000010ff */
[----:B------:R-:W-:Y:S02]  /*ee90*/  F2FP.BF16.F32.PACK_AB R9, R9, R10 ;  /* 0x0000000a0909723e */ /* 0x000fe400000010ff */
[----:B------:R-:W-:Y:S02]  /*eea0*/  F2FP.BF16.F32.PACK_AB R8, R7, R8 ;  /* 0x000000080708723e */ /* 0x000fe400000010ff */
        /* <DEDUP_REMOVED lines=9> */
[----:B------:R-:W-:Y:S02]  /*ef40*/  SEL R64, R64, R65, P0 ;  /* 0x0000004140407207 */ /* 0x000fe40000000000 */
[----:B------:R-:W-:Y:S02]  /*ef50*/  SEL R62, R59, R62, P0 ;  /* 0x0000003e3b3e7207 */ /* 0x000fe40000000000 */
[----:B------:R-:W-:Y:S02]  /*ef60*/  F2FP.BF16.F32.PACK_AB R35, R34, R35 ;  /* 0x000000232223723e */ /* 0x000fe400000010ff */
[----:B------:R-:W-:Y:S02]  /*ef70*/  SEL R59, R54, R51, P0 ;  /* 0x00000033363b7207 */ /* 0x000fe40000000000 */
[----:B------:R-:W-:Y:S01]  /*ef80*/  LOP3.LUT R20, R20, R21, RZ, 0x3c, !PT ;  /* 0x0000001514147212 */ /* 0x000fe200078e3cff */
[--C-:B------:R-:W-:Y:S01]  /*ef90*/  IMAD.X R21, RZ, RZ, R17.reuse, P4 ;  /* 0x000000ffff157224 */ /* 0x100fe200020e0611 */
[----:B------:R-:W-:Y:S01]  /*efa0*/  LOP3.LUT R14, R14, R15, RZ, 0x3c, !PT ;  /* 0x0000000f0e0e7212 */ /* 0x000fe200078e3cff */
[----:B------:R-:W-:Y:S01]  /*efb0*/  IMAD.X R15, RZ, RZ, R17, P5 ;  /* 0x000000ffff0f7224 */ /* 0x000fe200028e0611 */
[----:B------:R-:W-:-:S02]  /*efc0*/  SEL R65, R11, R8, P0 ;  /* 0x000000080b417207 */ /* 0x000fc40000000000 */
[----:B------:R-:W-:Y:S02]  /*efd0*/  SEL R44, R8, R11, P0 ;  /* 0x0000000b082c7207 */ /* 0x000fe40000000000 */
[----:B------:R-:W-:Y:S02]  /*efe0*/  SEL R54, R51, R54, P0 ;  /* 0x0000003633367207 */ /* 0x000fe40000000000 */
[----:B------:R-:W-:Y:S02]  /*eff0*/  SEL R83, R9, R6, P0 ;  /* 0x0000000609537207 */ /* 0x000fe40000000000 */
[----:B------:R-:W-:Y:S02]  /*f000*/  SEL R58, R6, R9, P0 ;  /* 0x00000009063a7207 */ /* 0x000fe40000000000 */
[----:B------:R-:W-:Y:S01]  /*f010*/  LOP3.LUT R26, R26, R27, RZ, 0x3c, !PT ;  /* 0x0000001b1a1a7212 */ /* 0x000fe200078e3cff */
[----:B------:R-:W-:Y:S01]  /*f020*/  IMAD.X R27, RZ, RZ, R17, P6 ;  /* 0x000000ffff1b7224 */ /* 0x000fe200030e0611 */
[----:B------:R-:W-:-:S02]  /*f030*/  SEL R51, R46, R43, P0 ;  /* 0x0000002b2e337207 */ /* 0x000fc40000000000 */
[----:B------:R-:W-:Y:S02]  /*f040*/  SHF.R.U64 R24, R24, 0x3, RZ ;  /* 0x0000000318187819 */ /* 0x000fe400000012ff */
[C---:B------:R-:W-:Y:S02]  /*f050*/  IADD3 R11, P4, R16.reuse, 0x8040, RZ ;  /* 0x00008040100b7810 */ /* 0x040fe40007f9e0ff */
[C---:B------:R-:W-:Y:S02]  /*f060*/  IADD3 R9, P5, R16.reuse, 0x8060, RZ ;  /* 0x0000806010097810 */ /* 0x040fe40007fbe0ff */
[----:B------:R-:W-:Y:S02]  /*f070*/  SEL R46, R43, R46, P0 ;  /* 0x0000002e2b2e7207 */ /* 0x000fe40000000000 */
[----:B------:R-:W-:Y:S02]  /*f080*/  IADD3 R13, P6, R16, 0x8000, RZ ;  /* 0x00008000100d7810 */ /* 0x000fe40007fde0ff */
[----:B------:R-:W-:-:S02]  /*f090*/  SEL R43, R38, R35, P0 ;  /* 0x00000023262b7207 */ /* 0x000fc40000000000 */
[----:B------:R-:W-:Y:S02]  /*f0a0*/  SEL R38, R35, R38, P0 ;  /* 0x0000002623267207 */ /* 0x000fe40000000000 */
[----:B------:R-:W-:Y:S01]  /*f0b0*/  LOP3.LUT R24, R24, R25, RZ, 0x3c, !PT ;  /* 0x0000001918187212 */ /* 0x000fe200078e3cff */
[----:B------:R-:W-:Y:S01]  /*f0c0*/  IMAD.X R25, RZ, RZ, R17, P3 ;  /* 0x000000ffff197224 */ /* 0x000fe200018e0611 */
[----:B------:R-:W-:Y:S02]  /*f0d0*/  LOP3.LUT R10, R11, 0x380, RZ, 0xc0, !PT ;  /* 0x000003800b0a7812 */ /* 0x000fe400078ec0ff */
[----:B------:R-:W-:Y:S02]  /*f0e0*/  LOP3.LUT R8, R9, 0x380, RZ, 0xc0, !PT ;  /* 0x0000038009087812 */ /* 0x000fe400078ec0ff */
[----:B------:R-:W-:Y:S02]  /*f0f0*/  LOP3.LUT R35, R16, 0x380, RZ, 0xc0, !PT ;  /* 0x0000038010237812 */ /* 0x000fe400078ec0ff */
[----:B------:R-:W-:-:S02]  /*f100*/  LOP3.LUT R12, R13, 0x380, RZ, 0xc0, !PT ;  /* 0x000003800d0c7812 */ /* 0x000fc400078ec0ff */
[----:B------:R-:W-:Y:S02]  /*f110*/  IADD3 R7, P3, R16, 0x8020, RZ ;  /* 0x0000802010077810 */ /* 0x000fe40007f7e0ff */
[----:B------:R-:W-:Y:S02]  /*f120*/  SHF.R.U64 R10, R10, 0x3, RZ ;  /* 0x000000030a0a7819 */ /* 0x000fe400000012ff */
[----:B------:R-:W-:Y:S02]  /*f130*/  SHF.R.U64 R8, R8, 0x3, RZ ;  /* 0x0000000308087819 */ /* 0x000fe400000012ff */
[----:B------:R-:W-:Y:S02]  /*f140*/  SHF.R.U64 R35, R35, 0x3, RZ ;  /* 0x0000000323237819 */ /* 0x000fe400000012ff */
[----:B------:R-:W-:Y:S02]  /*f150*/  SHF.R.U64 R12, R12, 0x3, RZ ;  /* 0x000000030c0c7819 */ /* 0x000fe400000012ff */
[----:B------:R-:W-:-:S02]  /*f160*/  LOP3.LUT R6, R7, 0x380, RZ, 0xc0, !PT ;  /* 0x0000038007067812 */ /* 0x000fc400078ec0ff */
[----:B------:R-:W-:Y:S01]  /*f170*/  LOP3.LUT R10, R10, R11, RZ, 0x3c, !PT ;  /* 0x0000000b0a0a7212 */ /* 0x000fe200078e3cff */
[--C-:B------:R-:W-:Y:S01]  /*f180*/  IMAD.X R11, RZ, RZ, R17.reuse, P4 ;  /* 0x000000ffff0b7224 */ /* 0x100fe200020e0611 */
[----:B------:R-:W-:Y:S01]  /*f190*/  LOP3.LUT R8, R8, R9, RZ, 0x3c, !PT ;  /* 0x0000000908087212 */ /* 0x000fe200078e3cff */
[--C-:B------:R-:W-:Y:S01]  /*f1a0*/  IMAD.X R9, RZ, RZ, R17.reuse, P5 ;  /* 0x000000ffff097224 */ /* 0x100fe200028e0611 */
[----:B------:R-:W-:Y:S01]  /*f1b0*/  LOP3.LUT R34, R35, R16, RZ, 0x3c, !PT ;  /* 0x0000001023227212 */ /* 0x000fe200078e3cff */
[--C-:B------:R-:W-:Y:S01]  /*f1c0*/  IMAD.MOV.U32 R35, RZ, RZ, R17.reuse ;  /* 0x000000ffff237224 */ /* 0x100fe200078e0011 */
[----:B------:R-:W-:Y:S01]  /*f1d0*/  LOP3.LUT R12, R12, R13, RZ, 0x3c, !PT ;  /* 0x0000000d0c0c7212 */ /* 0x000fe200078e3cff */
[----:B------:R-:W-:Y:S01]  /*f1e0*/  IMAD.X R13, RZ, RZ, R17, P6 ;  /* 0x000000ffff0d7224 */ /* 0x000fe200030e0611 */
[----:B------:R-:W-:Y:S02]  /*f1f0*/  SHF.R.U64 R6, R6, 0x3, RZ ;  /* 0x0000000306067819 */ /* 0x000fe400000012ff */
[----:B------:R-:W-:-:S02]  /*f200*/  MOV R70, R20 ;  /* 0x0000001400467202 */ /* 0x000fc40000000f00 */
[----:B------:R-:W-:Y:S01]  /*f210*/  LOP3.LUT R6, R6, R7, RZ, 0x3c, !PT ;  /* 0x0000000706067212 */ /* 0x000fe200078e3cff */
[----:B------:R-:W-:Y:S01]  /*f220*/  IMAD.X R7, RZ, RZ, R17, P3 ;  /* 0x000000ffff077224 */ /* 0x000fe200018e0611 */
[----:B------:R-:W-:Y:S02]  /*f230*/  MOV R21, R10 ;  /* 0x0000000a00157202 */ /* 0x000fe40000000f00 */
[----:B------:R-:W-:Y:S02]  /*f240*/  MOV R20, R8 ;  /* 0x0000000800147202 */ /* 0x000fe40000000f00 */
[----:B------:R-:W-:Y:S02]  /*f250*/  MOV R34, R34 ;  /* 0x0000002200227202 */ /* 0x000fe40000000f00 */
[----:B------:R-:W-:Y:S02]  /*f260*/  MOV R68, R14 ;  /* 0x0000000e00447202 */ /* 0x000fe40000000f00 */
[----:B------:R-:W-:-:S02]  /*f270*/  MOV R66, R12 ;  /* 0x0000000c00427202 */ /* 0x000fc40000000f00 */
[----:B------:R-:W-:Y:S01]  /*f280*/  MOV R33, R32 ;  /* 0x0000002000217202 */ /* 0x000fe20000000f00 */
[----:B--2---:R-:W-:Y:S01]  /*f290*/  SHFL.IDX PT, R37, R37, R4, 0x1c1f ;  /* 0x001c1f0425257589 */ /* 0x004fe200000e0000 */
[----:B------:R-:W-:Y:S02]  /*f2a0*/  LOP3.LUT R5, R4, 0x2, RZ, 0x3c, !PT ;  /* 0x0000000204057812 */ /* 0x000fe400078e3cff */
[----:B------:R-:W-:Y:S01]  /*f2b0*/  MOV R76, R26 ;  /* 0x0000001a004c7202 */ /* 0x000fe20000000f00 */
[----:B------:R-:W-:Y:S01]  /*f2c0*/  SHFL.IDX PT, R67, R67, R4, 0x1c1f ;  /* 0x001c1f0443437589 */ /* 0x000fe200000e0000 */
[----:B------:R-:W-:Y:S02]  /*f2d0*/  MOV R74, R24 ;  /* 0x00000018004a7202 */ /* 0x000fe40000000f00 */
[----:B------:R-:W-:Y:S01]  /*f2e0*/  MOV R82, R30 ;  /* 0x0000001e00527202 */ /* 0x000fe20000000f00 */
[----:B------:R-:W2:Y:S01]  /*f2f0*/  SHFL.IDX PT, R138, R138, R5, 0x1c1f ;  /* 0x001c1f058a8a7589 */ /* 0x000ea200000e0000 */
[----:B------:R-:W-:-:S02]  /*f300*/  MOV R78, R28 ;  /* 0x0000001c004e7202 */ /* 0x000fc40000000f00 */
[----:B------:R-:W-:Y:S01]  /*f310*/  MOV R60, R6 ;  /* 0x00000006003c7202 */ /* 0x000fe20000000f00 */
[----:B------:R-:W3:Y:S01]  /*f320*/  SHFL.IDX PT, R108, R108, R5, 0x1c1f ;  /* 0x001c1f056c6c7589 */ /* 0x000ee200000e0000 */
[----:B------:R-:W-:Y:S01]  /*f330*/  IMAD.U32 R7, RZ, RZ, UR9 ;  /* 0x00000009ff077e24 */ /* 0x000fe2000f8e00ff */
[----:B------:R-:W-:Y:S01]  /*f340*/  ISETP.GE.OR P1, PT, R87, UR10, P1 ;  /* 0x0000000a57007c0c */ /* 0x000fe20008f26670 */
[----:B------:R-:W-:Y:S01]  /*f350*/  IMAD.U32 R7, RZ, RZ, UR5 ;  /* 0x00000005ff077e24 */ /* 0x000fe2000f8e00ff */
[----:B------:R-:W-:Y:S01]  /*f360*/  SHFL.IDX PT, R39, R39, R4, 0x1c1f ;  /* 0x001c1f0427277589 */ /* 0x000fe200000e0000 */
[----:B------:R-:W-:Y:S01]  /*f370*/  USHF.R.S32.HI UR5, URZ, 0x1f, UR44 ;  /* 0x0000001f3f057899 */ /* 0x000fe2000801142c */
[----:B------:R-:W-:Y:S02]  /*f380*/  IMAD.U32 R6, RZ, RZ, UR8 ;  /* 0x00000008ff067e24 */ /* 0x000fe4000f8e00ff */
[----:B------:R-:W4:Y:S02]  /*f390*/  SHFL.IDX PT, R134, R134, R5, 0x1c1f ;  /* 0x001c1f0586867589 */ /* 0x000f2400000e0000 */
[----:B-1----:R-:W-:-:S02]  /*f3a0*/  IMAD.WIDE.U32 R6, R84, UR44, R6 ;  /* 0x0000002c54067c25 */ /* 0x002fc4000f8e0006 */
[----:B------:R-:W-:Y:S01]  /*f3b0*/  SHFL.IDX PT, R71, R71, R4, 0x1c1f ;  /* 0x001c1f0447477589 */ /* 0x000fe200000e0000 */
[----:B------:R-:W-:-:S03]  /*f3c0*/  IADD3 R6, P3, R87, R6, RZ ;  /* 0x0000000657067210 */ /* 0x000fc60007f7e0ff */
[----:B------:R-:W1:Y:S04]  /*f3d0*/  SHFL.IDX PT, R96, R96, R5, 0x1c1f ;  /* 0x001c1f0560607589 */ /* 0x000e6800000e0000 */
[----:B------:R-:W-:Y:S01]  /*f3e0*/  SHFL.IDX PT, R45, R45, R4, 0x1c1f ;  /* 0x001c1f042d2d7589 */ /* 0x000fe200000e0000 */
[----:B--2---:R-:W-:Y:S02]  /*f3f0*/  SEL R8, R37, R138, P0 ;  /* 0x0000008a25087207 */ /* 0x004fe40000000000 */
[----:B------:R-:W-:Y:S01]  /*f400*/  SEL R10, R138, R37, P0 ;  /* 0x000000258a0a7207 */ /* 0x000fe20000000000 */
[----:B------:R-:W-:Y:S01]  /*f410*/  SHFL.IDX PT, R73, R73, R4, 0x1c1f ;  /* 0x001c1f0449497589 */ /* 0x000fe200000e0000 */
[----:B---3--:R-:W-:Y:S02]  /*f420*/  SEL R9, R67, R108, P0 ;  /* 0x0000006c43097207 */ /* 0x008fe40000000000 */
[----:B------:R-:W-:Y:S01]  /*f430*/  SEL R11, R108, R67, P0 ;  /* 0x000000436c0b7207 */ /* 0x000fe20000000000 */
[----:B------:R-:W2:Y:S04]  /*f440*/  SHFL.IDX PT, R130, R130, R5, 0x1c1f ;  /* 0x001c1f0582827589 */ /* 0x000ea800000e0000 */
[----:B------:R-:W3:Y:S01]  /*f450*/  SHFL.IDX PT, R88, R88, R5, 0x1c1f ;  /* 0x001c1f0558587589 */ /* 0x000ee200000e0000 */
[----:B----4-:R-:W-:-:S02]  /*f460*/  SEL R12, R39, R134, P0 ;  /* 0x00000086270c7207 */ /* 0x010fc40000000000 */
[----:B------:R-:W-:Y:S01]  /*f470*/  SEL R14, R134, R39, P0 ;  /* 0x00000027860e7207 */ /* 0x000fe20000000000 */
[----:B------:R-:W-:Y:S01]  /*f480*/  BAR.SYNC.DEFER_BLOCKING 0x1, 0x100 ;  /* 0x0044000000007b1d */ /* 0x000fe20000010000 */
[----:B-1----:R-:W-:Y:S02]  /*f490*/  SEL R13, R71, R96, P0 ;  /* 0x00000060470d7207 */ /* 0x002fe40000000000 */
[----:B------:R-:W-:-:S03]  /*f4a0*/  SEL R15, R96, R71, P0 ;  /* 0x00000047600f7207 */ /* 0x000fc60000000000 */
[----:B------:R-:W-:Y:S04]  /*f4b0*/  SHFL.IDX PT, R47, R47, R4, 0x1c1f ;  /* 0x001c1f042f2f7589 */ /* 0x000fe800000e0000 */
[----:B------:R-:W-:Y:S04]  /*f4c0*/  SHFL.IDX PT, R75, R75, R4, 0x1c1f ;  /* 0x001c1f044b4b7589 */ /* 0x000fe800000e0000 */
[----:B------:R-:W1:Y:S01]  /*f4d0*/  SHFL.IDX PT, R126, R126, R5, 0x1c1f ;  /* 0x001c1f057e7e7589 */ /* 0x000e6200000e0000 */
[----:B--2---:R-:W-:Y:S02]  /*f4e0*/  SEL R24, R45, R130, P0 ;  /* 0x000000822d187207 */ /* 0x004fe40000000000 */
[----:B------:R-:W-:Y:S01]  /*f4f0*/  SEL R26, R130, R45, P0 ;  /* 0x0000002d821a7207 */ /* 0x000fe20000000000 */
[----:B------:R-:W2:Y:S01]  /*f500*/  SHFL.IDX PT, R80, R80, R5, 0x1c1f ;  /* 0x001c1f0550507589 */ /* 0x000ea200000e0000 */
[----:B---3--:R-:W-:-:S02]  /*f510*/  SEL R25, R73, R88, P0 ;  /* 0x0000005849197207 */ /* 0x008fc40000000000 */
        /* <DEDUP_REMOVED lines=29> */
[----:B------:R-:W-:Y:S04]  /*f6f0*/  SHFL.IDX PT, R79, R79, R4, 0x1c1f ;  /* 0x001c1f044f4f7589 */ /* 0x000fe800000e0000 */
[----:B------:R-:W5:Y:S04]  /*f700*/  SHFL.IDX PT, R36, R36, R5, 0x1c1f ;  /* 0x001c1f0524247589 */ /* 0x000f6800000e0000 */
[----:B------:R-:W-:Y:S04]  /*f710*/  SHFL.IDX PT, R42, R42, R5, 0x1c1f ;  /* 0x001c1f052a2a7589 */ /* 0x000fe800000e0000 */
[----:B------:R-:W5:Y:S04]  /*f720*/  SHFL.IDX PT, R50, R50, R5, 0x1c1f ;  /* 0x001c1f0532327589 */ /* 0x000f6800000e0000 */
[----:B------:R-:W-:Y:S04]  /*f730*/  SHFL.IDX PT, R81, R81, R4, 0x1c1f ;  /* 0x001c1f0451517589 */ /* 0x000fe800000e0000 */
[----:B------:R-:W5:Y:S04]  /*f740*/  SHFL.IDX PT, R52, R52, R5, 0x1c1f ;  /* 0x001c1f0534347589 */ /* 0x000f6800000e0000 */
[----:B------:R-:W-:Y:S04]  /*f750*/  SHFL.IDX PT, R65, R65, R4, 0x1c1f ;  /* 0x001c1f0441417589 */ /* 0x000fe800000e0000 */
[----:B------:R1:W-:Y:S04]  /*f760*/  SHFL.IDX PT, R83, R83, R4, 0x1c1f ;  /* 0x001c1f0453537589 */ /* 0x0003e800000e0000 */
[----:B------:R-:W-:Y:S04]  /*f770*/  SHFL.IDX PT, R44, R44, R5, 0x1c1f ;  /* 0x001c1f052c2c7589 */ /* 0x000fe800000e0000 */
[----:B------:R2:W5:Y:S01]  /*f780*/  SHFL.IDX PT, R58, R58, R5, 0x1c1f ;  /* 0x001c1f053a3a7589 */ /* 0x00056200000e0000 */
[----:B-1----:R-:W-:-:S03]  /*f790*/  IMAD R4, R84, UR5, RZ ;  /* 0x0000000554047c24 */ /* 0x002fc6000f8e02ff */
[----:B------:R1:W-:Y:S01]  /*f7a0*/  STSM.16.M88.4 [R34], R8 ;  /* 0x0000000822007844 */ /* 0x0003e20000000200 */
[----:B------:R-:W-:-:S03]  /*f7b0*/  IMAD R4, R85, UR44, R4 ;  /* 0x0000002c55047c24 */ /* 0x000fc6000f8e0204 */
[----:B------:R3:W-:Y:S01]  /*f7c0*/  STSM.16.M88.4 [R33], R12 ;  /* 0x0000000c21007844 */ /* 0x0007e20000000200 */
[----:B--2---:R-:W-:-:S03]  /*f7d0*/  SHF.R.S32.HI R5, RZ, 0x1f, R87 ;  /* 0x0000001fff057819 */ /* 0x004fc60000011457 */
[----:B------:R5:W-:Y:S01]  /*f7e0*/  STSM.16.M88.4 [R82], R24 ;  /* 0x0000001852007844 */ /* 0x000be20000000200 */
[----:B------:R-:W-:-:S03]  /*f7f0*/  IADD3.X R5, R5, R7, R4, P3, !PT ;  /* 0x0000000705057210 */ /* 0x000fc60001ffe404 */
[----:B------:R2:W-:Y:S01]  /*f800*/  STSM.16.M88.4 [R78], R28 ;  /* 0x0000001c4e007844 */ /* 0x0005e20000000200 */
[----:B------:R-:W-:Y:S02]  /*f810*/  LEA R4, P3, R6, UR6, 0x2 ;  /* 0x0000000606047c11 */ /* 0x000fe4000f8610ff */
[----:B-1----:R-:W-:Y:S02]  /*f820*/  SEL R34, R122, R53, P0 ;  /* 0x000000357a227207 */ /* 0x002fe40000000000 */
        /* <DEDUP_REMOVED lines=13> */
[----:B------:R-:W-:Y:S01]  /*f900*/  STSM.16.M88.4 [R70], R12 ;  /* 0x0000000c46007844 */ /* 0x000fe20000000200 */
        /* <DEDUP_REMOVED lines=12> */
[----:B------:R-:W-:Y:S02]  /*f9d0*/  SEL R40, R63, R42, P0 ;  /* 0x0000002a3f287207 */ /* 0x000fe40000000000 */
        /* <DEDUP_REMOVED lines=44> */
.L_x_4676:
[----:B------:R-:W-:Y:S05]  /*fca0*/  BSYNC B0 ;  /* 0x0000000000007941 */ /* 0x000fea0003800000 */
.L_x_4675:
[----:B------:R-:W-:Y:S05]  /*fcb0*/  BRA `(.L_x_4674) ;  /* 0x00000008004c7947 */ /* 0x000fea0003800000 */
.L_x_4673:
        /* <DEDUP_REMOVED lines=31> */
.L_x_4678:
[----:B------:R-:W-:Y:S05]  /*feb0*/  BSYNC B0 ;  /* 0x0000000000007941 */ /* 0x000fea0003800000 */
.L_x_4677:
[----:B------:R-:W-:Y:S01]  /*fec0*/  ULDC UR5, c[0x0][0xa88] ;  /* 0x0002a20000057ab9 */ /* 0x000fe20000000800 */
[C---:B--2---:R-:W-:Y:S01]  /*fed0*/  IMAD R0, R8.reuse, UR6, RZ ;  /* 0x0000000608007c24 */ /* 0x044fe2000f8e02ff */
[----:B------:R-:W-:Y:S01]  /*fee0*/  UIADD3 UR42, -UR42, UR5, URZ ;  /* 0x000000052a2a7290 */ /* 0x000fe2000fffe13f */
[----:B------:R-:W-:Y:S01]  /*fef0*/  IMAD.WIDE.U32 R4, R8, UR43, R22 ;  /* 0x0000002b08047c25 */ /* 0x000fe2000f8e0016 */
[----:B------:R-:W-:Y:S01]  /*ff00*/  ULOP3.LUT UR39, URZ, UR39, URZ, 0x33, !UPT ;  /* 0x000000273f277292 */ /* 0x000fe2000f8e333f */
[----:B------:R-:W-:Y:S01]  /*ff10*/  SHF.R.S32.HI R223, RZ, 0x1f, R222 ;  /* 0x0000001fffdf7819 */ /* 0x000fe200000114de */
[----:B------:R-:W-:Y:S01]  /*ff20*/  BSSY B0, `(.L_x_4679) ;  /* 0x0000024000007945 */ /* 0x000fe20003800000 */
[----:B----4-:R-:W-:Y:S01]  /*ff30*/  IMAD R3, R9, UR43, R0 ;  /* 0x0000002b09037c24 */ /* 0x010fe2000f8e0200 */
        /* <DEDUP_REMOVED lines=34> */
.L_x_4680:
[----:B------:R-:W-:Y:S05]  /*10160*/  BSYNC B0 ;  /* 0x0000000000007941 */ /* 0x000fea0003800000 */
.L_x_4679:
        /* <DEDUP_REMOVED lines=17> */
[----:B-1----:R-:W-:Y:S01]  /*10280*/  LEA R12, P0, R4, UR6, 0x1 ;  /* 0x00000006040c7c11 */ /* 0x002fe2000f8008ff */
[----:B------:R-:W-:-:S05]  /*10290*/  IMAD.IADD R3, R5, 0x1, R3 ;  /* 0x0000000105037824 */ /* 0x000fca00078e0203 */
[----:B------:R-:W-:-:S05]  /*102a0*/  LEA.HI.X R13, R4, UR7, R3, 0x1, P0 ;  /* 0x00000007040d7c11 */ /* 0x000fca00080f0c03 */
[----:B------:R2:W-:Y:S04]  /*102b0*/  @!P3 STG.E.128 desc[UR46][R12.64], RZ ;  /* 0x000000ff0c00b986 */ /* 0x0005e8000c101d2e */
[----:B------:R2:W-:Y:S04]  /*102c0*/  @!P4 STG.E.128 desc[UR46][R12.64+0x80], RZ ;  /* 0x000080ff0c00c986 */ /* 0x0005e8000c101d2e */
[----:B------:R2:W-:Y:S02]  /*102d0*/  @!P5 STG.E.128 desc[UR46][R12.64+0x100], RZ ;  /* 0x000100ff0c00d986 */ /* 0x0005e4000c101d2e */
.L_x_4682:
[----:B------:R-:W-:Y:S05]  /*102e0*/  BSYNC B0 ;  /* 0x0000000000007941 */ /* 0x000fea0003800000 */
.L_x_4681:
        /* <DEDUP_REMOVED lines=17> */
[----:B-12---:R-:W-:Y:S01]  /*10400*/  LEA R12, P0, R4, UR6, 0x1 ;  /* 0x00000006040c7c11 */ /* 0x006fe2000f8008ff */
[----:B------:R-:W-:-:S05]  /*10410*/  IMAD.IADD R3, R5, 0x1, R3 ;  /* 0x0000000105037824 */ /* 0x000fca00078e0203 */
[----:B------:R-:W-:-:S05]  /*10420*/  LEA.HI.X R13, R4, UR7, R3, 0x1, P0 ;  /* 0x00000007040d7c11 */ /* 0x000fca00080f0c03 */
[----:B------:R3:W-:Y:S04]  /*10430*/  @!P1 STG.E.128 desc[UR46][R12.64], RZ ;  /* 0x000000ff0c009986 */ /* 0x0007e8000c101d2e */
[----:B------:R3:W-:Y:S04]  /*10440*/  @!P3 STG.E.128 desc[UR46][R12.64+0x80], RZ ;  /* 0x000080ff0c00b986 */ /* 0x0007e8000c101d2e */
[----:B------:R3:W-:Y:S02]  /*10450*/  @!P4 STG.E.128 desc[UR46][R12.64+0x100], RZ ;  /* 0x000100ff0c00c986 */ /* 0x0007e4000c101d2e */
.L_x_4684:
[----:B------:R-:W-:Y:S05]  /*10460*/  BSYNC B0 ;  /* 0x0000000000007941 */ /* 0x000fea0003800000 */
.L_x_4683:
        /* <DEDUP_REMOVED lines=23> */
.L_x_4685:
[----:B------:R-:W-:Y:S05]  /*105e0*/  BSYNC B0 ;  /* 0x0000000000007941 */ /* 0x000fea0003800000 */
.L_x_4674:
[----:B--2---:R-:W2:Y:S02]  /*105f0*/  LDC R0, c[0x0][0xda8] ;  /* 0x00036a00ff007b82 */ /* 0x004ea40000000800 */
[----:B--2---:R-:W-:-:S13]  /*10600*/  ISETP.LE.AND P0, PT, R0, UR4, PT ;  /* 0x0000000400007c0c */ /* 0x004fda000bf03270 */
[----:B------:R-:W-:Y:S05]  /*10610*/  @!P0 BRA `(.L_x_4686) ;  /* 0xffffff0400ec8947 */ /* 0x000fea000383ffff */
[----:B------:R-:W-:Y:S05]  /*10620*/  EXIT ;  /* 0x000000000000794d */ /* 0x000fea0003800000 */
.L_x_4635:
[----:B------:R-:W-:-:S08]  /*10630*/  NOP ;  /* 0x0000000000007918 */ /* 0x000fd00000000000 */
[----:B---3--:R-:W1:-:S00]  /*10640*/  USETMAXREG.DEALLOC.CTAPOOL 0x18 ;  /* 0x00000018000079c8 */ /* 0x008e4000080e0500 */
[----:B-1----:R-:W-:-:S06]  /*10650*/  LOP3.LUT R0, R0, 0x3, RZ, 0xc0, !PT ;  /* 0x0000000300007812 */ /* 0x002fcc00078ec0ff */
[----:B------:R-:W1:Y:S01]  /*10660*/  S2UR UR4, SR_CTAID.X ;  /* 0x00000000000479c3 */ /* 0x000e620000002500 */
[----:B------:R-:W-:Y:S01]  /*10670*/  IMAD.MOV.U32 R19, RZ, RZ, RZ ;  /* 0x000000ffff137224 */ /* 0x000fe200078e00ff */
[----:B------:R-:W2:Y:S02]  /*10680*/  SHFL.IDX PT, R0, R0, RZ, 0x1f ;  /* 0x00001fff00007589 */ /* 0x000ea400000e0000 */
[----:B--2---:R-:W-:-:S04]  /*10690*/  ISETP.NE.AND P0, PT, R0, RZ, PT ;  /* 0x000000ff0000720c */ /* 0x004fc80003f05270 */
[----:B------:R-:W1:Y:S01]  /*106a0*/  LDC R0, c[0x0][0xda8] ;  /* 0x00036a00ff007b82 */ /* 0x000e620000000800 */
[----:B------:R-:W-:-:S05]  /*106b0*/  P2R R2, PR, RZ, 0x1 ;  /* 0x00000001ff027803 */ /* 0x000fca0000000000 */
[----:B------:R2:W-:Y:S03]  /*106c0*/  STL [R1+0x20], R2 ;  /* 0x0000200201007387 */ /* 0x0005e60000100800 */
[----:B------:R-:W-:Y:S06]  /*106d0*/  @P0 BAR.ARV 0x4, 0x180 ;  /* 0x0106000000000b1d */ /* 0x000fec0000002000 */
[----:B------:R2:W-:Y:S01]  /*106e0*/  STL [R1+0x18], RZ ;  /* 0x000018ff01007387 */ /* 0x0005e20000100800 */
[----:B-1----:R-:W-:Y:S01]  /*106f0*/  ISETP.LE.AND P0, PT, R0, UR4, PT ;  /* 0x0000000400007c0c */ /* 0x002fe2000bf03270 */
[----:B------:R-:W-:-:S05]  /*10700*/  IMAD.MOV.U32 R0, RZ, RZ, 0x1 ;  /* 0x00000001ff007424 */ /* 0x000fca00078e00ff */
[----:B------:R2:W-:Y:S07]  /*10710*/  STL [R1], R0 ;  /* 0x0000000001007387 */ /* 0x0005ee0000100800 */
[----:B------:R-:W-:Y:S05]  /*10720*/  @P0 BRA `(.L_x_4687) ;  /* 0x0000003c00e80947 */ /* 0x000fea0003800000 */
[----:B------:R-:W3:Y:S01]  /*10730*/  LDL R4, [R1+0x14] ;  /* 0x0000140001047983 */ /* 0x000ee20000100800 */
[----:B--2---:R-:W1:Y:S01]  /*10740*/  S2R R2, SR_TID.X ;  /* 0x0000000000027919 */ /* 0x004e620000002100 */
[----:B------:R-:W2:Y:S01]  /*10750*/  S2R R6, SR_TID.X ;  /* 0x0000000000067919 */ /* 0x000ea20000002100 */
[----:B-1----:R-:W-:-:S05]  /*10760*/  LOP3.LUT R2, R2, 0x7f, RZ, 0xc0, !PT ;  /* 0x0000007f02027812 */ /* 0x002fca00078ec0ff */
[----:B------:R-:W-:-:S05]  /*10770*/  IMAD.SHL.U32 R0, R2, 0x10, RZ ;  /* 0x0000001002007824 */ /* 0x000fca00078e00ff */
[----:B------:R-:W-:Y:S01]  /*10780*/  LOP3.LUT R3, R0, 0x600, RZ, 0xc0, !PT ;  /* 0x0000060000037812 */ /* 0x000fe200078ec0ff */
[C---:B--2---:R-:W-:Y:S02]  /*10790*/  IMAD.SHL.U32 R0, R6.reuse, 0x20, RZ ;  /* 0x0000002006007824 */ /* 0x044fe400078e00ff */
[----:B------:R-:W-:-:S03]  /*107a0*/  IMAD.SHL.U32 R17, R6, 0x40, RZ ;  /* 0x0000004006117824 */ /* 0x000fc600078e00ff */
        /* <DEDUP_REMOVED lines=9> */
[----:B------:R-:W-:-:S05]  /*10840*/  IMAD.SHL.U32 R3, R6, 0x8, RZ ;  /* 0x0000000806037824 */ /* 0x000fca00078e00ff */
[----:B------:R-:W-:-:S04]  /*10850*/  LOP3.LUT R0, R0, 0x30, R3, 0x78, !PT ;  /* 0x0000003000007812 */ /* 0x000fc800078e7803 */
[----:B------:R-:W-:Y:S01]  /*10860*/  LOP3.LUT R17, R0, 0x640, R17, 0xf8, !PT ;  /* 0x0000064000117812 */ /* 0x000fe200078ef811 */
[----:B------:R-:W-:Y:S01]  /*10870*/  IMAD.U32 R0, RZ, RZ, UR4 ;  /* 0x00000004ff007e24 */ /* 0x000fe2000f8e00ff */
[----:B------:R-:W-:-:S04]  /*10880*/  LOP3.LUT R16, R5, R2, RZ, 0xfc, !PT ;  /* 0x0000000205107212 */ /* 0x000fc800078efcff */
[----:B------:R1:W-:Y:S02]  /*10890*/  STL [R1+0xc], R0 ;  /* 0x00000c0001007387 */ /* 0x0003e40000100800 */
[----:B-1----:R-:W-:Y:S02]  /*108a0*/  IMAD.MOV.U32 R0, RZ, RZ, 0x1 ;  /* 0x00000001ff007424 */ /* 0x002fe400078e00ff */
[----:B------:R-:W-:Y:S01]  /*108b0*/  IMAD.MOV.U32 R19, RZ, RZ, RZ ;  /* 0x000000ffff137224 */ /* 0x000fe200078e00ff */
[----:B------:R-:W-:Y:S01]  /*108c0*/  ULDC UR42, c[0x0][0xc] ;  /* 0x00000300002a7ab9 */ /* 0x000fe20000000800 */
[----:B------:R-:W-:Y:S01]  /*108d0*/  ULDC.64 UR44, c[0x0][0x198] ;  /* 0x00006600002c7ab9 */ /* 0x000fe20000000a00 */
[C---:B---3--:R-:W-:Y:S02]  /*108e0*/  LOP3.LUT R3, R4.reuse, 0x1, RZ, 0xfc, !PT ;  /* 0x0000000104037812 */ /* 0x048fe400078efcff */
[----:B------:R-:W-:-:S03]  /*108f0*/  LOP3.LUT R2, R4, 0x2, RZ, 0xfc, !PT ;  /* 0x0000000204027812 */ /* 0x000fc600078efcff */
[----:B------:R1:W-:Y:S04]  /*10900*/  STL [R1+0x1c], R3 ;  /* 0x00001c0301007387 */ /* 0x0003e80000100800 */
[----:B------:R1:W-:Y:S04]  /*10910*/  STL [R1+0x10], R2 ;  /* 0x0000100201007387 */ /* 0x0003e80000100800 */
[----:B------:R1:W-:Y:S04]  /*10920*/  STL [R1], R0 ;  /* 0x0000000001007387 */ /* 0x0003e80000100800 */
[----:B------:R1:W-:Y:S02]  /*10930*/  STL [R1+0x18], RZ ;  /* 0x000018ff01007387 */ /* 0x0003e40000100800 */
.L_x_4743:
        /* <DEDUP_REMOVED lines=22> */
.L_x_4688:
[----:B------:R-:W-:Y:S01]  /*10aa0*/  ULDC UR9, c[0x0][0xdc4] ;  /* 0x0003710000097ab9 */ /* 0x000fe20000000800 */
[----:B------:R-:W-:Y:S01]  /*10ab0*/  UMOV UR6, UR7 ;  /* 0x0000000700067c82 */ /* 0x000fe20008000000 */
[----:B------:R-:W-:-:S11]  /*10ac0*/  UISETP.NE.AND UP0, UPT, UR9, 0x1, UPT ;  /* 0x000000010900788c */ /* 0x000fd6000bf05270 */
[----:B------:R-:W-:Y:S02]  /*10ad0*/  @UP0 ULDC.64 UR10, c[0x0][0xdc8] ;  /* 0x00037200000a0ab9 */ /* 0x000fe40000000a00 */
[----:B------:R-:W-:-:S04]  /*10ae0*/  UIMAD.WIDE.U32 UR4, UR7, UR10, URZ ;  /* 0x0000000a070472a5 */ /* 0x000fc8000f8e003f */
[----:B------:R-:W-:-:S04]  /*10af0*/  @UP0 USHF.R.U32.HI UR6, URZ, UR11, UR5 ;  /* 0x0000000b3f060299 */ /* 0x000fc80008011605 */
[----:B------:R-:W-:-:S12]  /*10b00*/  UIMAD UR4, UR6, UR9, URZ ;  /* 0x00000009060472a4 */ /* 0x000fd8000f8e023f */
.L_x_4689:
[----:B------:R-:W-:Y:S01]  /*10b10*/  ULDC.64 UR10, c[0x0][0x3f8] ;  /* 0x0000fe00000a7ab9 */ /* 0x000fe20000000a00 */
[----:B------:R-:W-:Y:S01]  /*10b20*/  ULOP3.LUT UR6, URZ, UR6, URZ, 0x33, !UPT ;  /* 0x000000063f067292 */ /* 0x000fe2000f8e333f */
[----:B------:R-:W-:Y:S01]  /*10b30*/  BSSY B6, `(.L_x_4690) ;  /* 0x000039e000067945 */ /* 0x000fe20003800000 */
[----:B------:R-:W-:Y:S02]  /*10b40*/  UISETP.NE.U32.AND UP0, UPT, UR10, URZ, UPT ;  /* 0x0000003f0a00728c */ /* 0x000fe4000bf05070 */
[----:B------:R-:W-:Y:S02]  /*10b50*/  UIADD3 UR9, UR7, -UR4, URZ ;  /* 0x8000000407097290 */ /* 0x000fe4000fffe03f */
[----:B------:R-:W-:Y:S01]  /*10b60*/  UISETP.NE.AND.EX UP0, UPT, UR11, URZ, UPT, UP0 ;  /* 0x0000003f0b00728c */ /* 0x000fe2000bf05300 */
[----:B------:R-:W-:Y:S01]  /*10b70*/  ULDC UR4, c[0x0][0xdac] ;  /* 0x00036b0000047ab9 */ /* 0x000fe20000000800 */
[----:B------:R-:W-:Y:S01]  /*10b80*/  ULDC UR5, c[0x0][0x404] ;  /* 0x0001010000057ab9 */ /* 0x000fe20000000800 */
[----:B------:R-:W-:Y:S01]  /*10b90*/  UIADD3 UR6, UR6, UR4, URZ ;  /* 0x0000000406067290 */ /* 0x000fe2000fffe03f */
[----:B------:R-:W-:-:S02]  /*10ba0*/  ULDC UR7, c[0x0][0x2e0] ;  /* 0x0000b80000077ab9 */ /* 0x000fc40000000800 */
[----:B------:R-:W-:Y:S01]  /*10bb0*/  ULDC UR4, c[0x0][0x288] ;  /* 0x0000a20000047ab9 */ /* 0x000fe20000000800 */
[----:B------:R-:W-:Y:S02]  /*10bc0*/  USHF.L.U32 UR37, UR6, 0x7, URZ ;  /* 0x0000000706257899 */ /* 0x000fe4000800063f */
[----:B------:R-:W-:Y:S02]  /*10bd0*/  USEL UR6, UR5, 0x1, UP0 ;  /* 0x0000000105067887 */ /* 0x000fe40008000000 */
[----:B------:R-:W-:Y:S02]  /*10be0*/  UIADD3 UR5, UR37, 0x11f, -UR4 ;  /* 0x0000011f25057890 */ /* 0x000fe4000fffe804 */
[----:B------:R-:W-:Y:S02]  /*10bf0*/  UIMAD UR4, UR6, UR7, 0x9f ;  /* 0x0000009f060474a4 */ /* 0x000fe4000f8e0207 */
[----:B------:R-:W-:Y:S02]  /*10c00*/  UIMAD UR6, UR6, UR7, UR5 ;  /* 0x00000007060672a4 */ /* 0x000fe4000f8e0205 */
[----:B------:R-:W-:Y:S01]  /*10c10*/  UIMAD.WIDE UR4, UR4, 0x66666667, URZ ;  /* 0x66666667040478a5 */ /* 0x000fe2000f8e023f */
[----:B------:R-:W-:Y:S01]  /*10c20*/  ULDC UR10, c[0x0][0xdc4] ;  /* 0x00037100000a7ab9 */ /* 0x000fe20000000800 */
[----:B------:R-:W-:-:S02]  /*10c30*/  UIMAD.WIDE UR6, UR6, 0x66666667, URZ ;  /* 0x66666667060678a5 */ /* 0x000fc4000f8e023f */
[----:B------:R-:W-:Y:S02]  /*10c40*/  UIMAD UR10, UR8, UR10, UR9 ;  /* 0x0000000a080a72a4 */ /* 0x000fe4000f8e0209 */
[----:B------:R-:W-:Y:S01]  /*10c50*/  USHF.R.U32.HI UR6, URZ, 0x1f, UR7 ;  /* 0x0000001f3f067899 */ /* 0x000fe20008011607 */
[----:B------:R-:W-:Y:S01]  /*10c60*/  UMOV UR8, UR5 ;  /* 0x0000000500087c82 */ /* 0x000fe20008000000 */
[----:B------:R-:W-:Y:S01]  /*10c70*/  ULDC UR11, c[0x0][0xdb8] ;  /* 0x00036e00000b7ab9 */ /* 0x000fe20000000800 */
[----:B------:R-:W-:Y:S02]  /*10c80*/  USHF.R.U32.HI UR9, URZ, 0x1f, UR8 ;  /* 0x0000001f3f097899 */ /* 0x000fe40008011608 */
[----:B------:R-:W-:Y:S02]  /*10c90*/  ULEA.HI.SX32 UR6, UR7, UR6, 0x1a ;  /* 0x0000000607067291 */ /* 0x000fe4000f8fd23f */
[----:B------:R-:W-:Y:S02]  /*10ca0*/  ULEA.HI.SX32 UR9, UR8, UR9, 0x1a ;  /* 0x0000000908097291 */ /* 0x000fe4000f8fd23f */
[----:B------:R-:W-:-:S02]  /*10cb0*/  UISETP.NE.AND UP1, UPT, UR11, 0x1, UPT ;  /* 0x000000010b00788c */ /* 0x000fc4000bf25270 */
[----:B------:R-:W-:Y:S01]  /*10cc0*/  UISETP.LT.AND UP0, UPT, UR9, UR6, UPT ;  /* 0x000000060900728c */ /* 0x000fe2000bf01270 */
[----:B------:R-:W-:-:S03]  /*10cd0*/  UMOV UR39, UR10 ;  /* 0x0000000a00277c82 */ /* 0x000fc60008000000 */
[----:B------:R-:W-:-:S05]  /*10ce0*/  USEL UR41, UR9, UR6, UP0 ;  /* 0x0000000609297287 */ /* 0x000fca0008000000 */
[----:B------:R-:W-:Y:S01]  /*10cf0*/  @UP1 ULDC UR12, c[0x0][0xdbc] ;  /* 0x00036f00000c1ab9 */ /* 0x000fe20000000800 */
[----:B------:R-:W-:Y:S01]  /*10d00*/  ISETP.LT.AND P0, PT, RZ, UR41, PT ;  /* 0x00000029ff007c0c */ /* 0x000fe2000bf01270 */
[----:B------:R-:W-:Y:S01]  /*10d10*/  UIMAD.WIDE.U32 UR4, UR10, UR12, URZ ;  /* 0x0000000c0a0472a5 */ /* 0x000fe2000f8e003f */
[----:B------:R-:W-:-:S03]  /*10d20*/  @UP1 ULDC UR7, c[0x0][0xdc0] ;  /* 0x0003700000071ab9 */ /* 0x000fc60000000800 */
        /* <DEDUP_REMOVED lines=22> */
.L_x_4691:
        /* <DEDUP_REMOVED lines=23> */
.L_x_4693:
        /* <DEDUP_REMOVED lines=20> */
.L_x_4694:
        /* <DEDUP_REMOVED lines=20> */
.L_x_4695:
        /* <DEDUP_REMOVED lines=18> */
.L_x_4696:
        /* <DEDUP_REMOVED lines=13> */
[----:B--2---:R-:W-:Y:S02]  /*11470*/  @P1 SHF.R.U32.HI R18, RZ, R3, R0 ;  /* 0x00000003ff121219 */ /* 0x004fe40000011600 */
[----:B------:R-:W1:Y:S02]  /*11480*/  @P0 LDC.64 R2, c[0x0][0x9f8] ;  /* 0x00027e00ff020b82 */ /* 0x000e640000000a00 */
        /* <DEDUP_REMOVED lines=24> */
[----:B--2---:R-:W-:Y:S01]  /*11610*/  SHF.R.S32.HI R10, RZ, 0x1f, R9 ;  /* 0x0000001fff0a7819 */ /* 0x004fe20000011409 */
[----:B------:R3:W-:Y:S01]  /*11620*/  STL [R1+0x4], R9 ;  /* 0x0000040901007387 */ /* 0x0007e20000100800 */
[----:B------:R-:W-:-:S03]  /*11630*/  SEL R0, R9, RZ, !P1 ;  /* 0x000000ff09007207 */ /* 0x000fc60004800000 */
[----:B------:R3:W-:Y:S01]  /*11640*/  STL [R1+0x8], R10 ;  /* 0x0000080a01007387 */ /* 0x0007e20000100800 */
[----:B------:R-:W-:Y:S05]  /*11650*/  BRA.DIV UR6, `(.L_x_4697) ;  /* 0x0000003606c87947 */ /* 0x000fea000b800000 */
[----:B------:R1:W2:Y:S02]  /*11660*/  SHFL.IDX PT, R14, R4, RZ, 0x1f ;  /* 0x00001fff040e7589 */ /* 0x0002a400000e0000 */
.L_x_4762:
        /* <DEDUP_REMOVED lines=8> */
.L_x_4765:
[----:B------:R-:W-:Y:S05]  /*116f0*/  @!P6 BRA `(.L_x_4700) ;  /* 0x000000040074e947 */ /* 0x000fea0003800000 */
[----:B------:R-:W-:Y:S01]  /*11700*/  IMAD.MOV.U32 R0, RZ, RZ, R9 ;  /* 0x000000ffff007224 */ /* 0x000fe200078e0009 */
[----:B------:R-:W-:Y:S06]  /*11710*/  @!P1 BRA `(.L_x_4701) ;  /* 0x0000000000449947 */ /* 0x000fec0003800000 */
[----:B------:R-:W2:Y:S01]  /*11720*/  LDC R7, c[0x0][0x41c] ;  /* 0x00010700ff077b82 */ /* 0x000ea20000000800 */
[----:B------:R-:W-:Y:S01]  /*11730*/  ULDC.64 UR4, c[0x0][0x408] ;  /* 0x0001020000047ab9 */ /* 0x000fe20000000a00 */
[----:B--2---:R-:W-:-:S13]  /*11740*/  ISETP.NE.AND P0, PT, R7, 0x1, PT ;  /* 0x000000010700780c */ /* 0x004fda0003f05270 */
[----:B-1----:R-:W1:Y:S02]  /*11750*/  @P0 LDC.64 R4, c[0x0][0x420] ;  /* 0x00010800ff040b82 */ /* 0x002e640000000a00 */
        /* <DEDUP_REMOVED lines=13> */
.L_x_4701:
[----:B--2---:R-:W2:Y:S01]  /*11830*/  LDL R2, [R1] ;  /* 0x0000000001027983 */ /* 0x004ea20000100800 */
[----:B-1----:R-:W-:Y:S02]  /*11840*/  LEA R4, R19, UR40, 0x3 ;  /* 0x0000002813047c11 */ /* 0x002fe4000f8e18ff */
[----:B------:R-:W-:Y:S02]  /*11850*/  ISETP.NE.AND P0, PT, R8, RZ, PT ;  /* 0x000000ff0800720c */ /* 0x000fe40003f05270 */
[----:B--2---:R-:W-:-:S04]  /*11860*/  SHF.L.U32 R3, R2, 0x1f, RZ ;  /* 0x0000001f02037819 */ /* 0x004fc800000006ff */
[----:B------:R-:W1:Y:S02]  /*11870*/  SYNCS.PHASECHK.TRANS64.TRYWAIT P3, [R4+URZ+0x33480], R3 ;  /* 0x03348003040075a7 */ /* 0x000e64000806017f */
[----:B-1----:R-:W-:Y:S05]  /*11880*/  @!P3 BRA `(.L_x_4702) ;  /* 0x00000034007cb947 */ /* 0x002fea0003800000 */
.L_x_4766:
        /* <DEDUP_REMOVED lines=8> */
.L_x_4703:
        /* <DEDUP_REMOVED lines=28> */
.L_x_4767:
        /* <DEDUP_REMOVED lines=8> */
.L_x_4705:
        /* <DEDUP_REMOVED lines=24> */
.L_x_4700:
        /* <DEDUP_REMOVED lines=30> */
[----:B----4-:R-:W-:Y:S01]  /*11eb0*/  NOP ;  /* 0x0000000000007918 */ /* 0x010fe20000000000 */
.L_x_4698:
        /* <DEDUP_REMOVED lines=10> */
.L_x_4768:
[----:B---3--:R-:W-:Y:S05]  /*11f60*/  BSYNC B0 ;  /* 0x0000000000007941 */ /* 0x008fea0003800000 */
.L_x_4706:
[----:B------:R-:W-:-:S06]  /*11f70*/  UISETP.GE.AND UP0, UPT, UR41, 0x2, UPT ;  /* 0x000000022900788c */ /* 0x000fcc000bf06270 */
[----:B------:R-:W-:-:S13]  /*11f80*/  PLOP3.LUT P0, PT, PT, PT, UP0, 0x80, 0x0 ;  /* 0x000000000000781c */ /* 0x000fda0003f0f008 */
[----:B------:R-:W-:Y:S05]  /*11f90*/  @!P0 BRA `(.L_x_4708) ;  /* 0x0000001800008947 */ /* 0x000fea0003800000 */
[----:B-1----:R1:W5:Y:S01]  /*11fa0*/  LDL.LU R2, [R1] ;  /* 0x0000000001027983 */ /* 0x0023620000300800 */
[----:B------:R-:W-:Y:S01]  /*11fb0*/  UIADD3 UR4, UR41, -0x2, URZ ;  /* 0xfffffffe29047890 */ /* 0x000fe2000fffe03f */
[----:B------:R-:W-:-:S05]  /*11fc0*/  IMAD.MOV.U32 R8, RZ, RZ, R19 ;  /* 0x000000ffff087224 */ /* 0x000fca00078e0013 */
[----:B------:R-:W-:-:S07]  /*11fd0*/  IMAD.U32 R3, RZ, RZ, UR4 ;  /* 0x00000004ff037e24 */ /* 0x000fce000f8e00ff */
.L_x_4732:
[----:B------:R-:W-:Y:S01]  /*11fe0*/  VIADD R19, R8, 0x1 ;  /* 0x0000000108137836 */ /* 0x000fe20000000000 */
[----:B------:R-:W-:Y:S05]  /*11ff0*/  YIELD ;  /* 0x0000000000007946 */ /* 0x000fea0003800000 */
[----:B------:R-:W-:Y:S01]  /*12000*/  ISETP.NE.AND P0, PT, R19, 0x2, PT ;  /* 0x000000021300780c */ /* 0x000fe20003f05270 */
[----:B------:R-:W-:Y:S03]  /*12010*/  BSSY B0, `(.L_x_4709) ;  /* 0x00000a5000007945 */ /* 0x000fe60003800000 */
[----:B------:R-:W-:-:S02]  /*12020*/  SEL R4, RZ, 0x1, P0 ;  /* 0x00000001ff047807 */ /* 0x000fc40000000000 */
[----:B------:R-:W-:Y:S02]  /*12030*/  SEL R19, R19, RZ, P0 ;  /* 0x000000ff13137207 */ /* 0x000fe40000000000 */
[----:B-----5:R-:W-:-:S05]  /*12040*/  LOP3.LUT R10, R2, R4, RZ, 0x3c, !PT ;  /* 0x00000004020a7212 */ /* 0x020fca00078e3cff */
[----:B--2---:R2:W-:Y:S01]  /*12050*/  STL [R1], R10 ;  /* 0x0000000a01007387 */ /* 0x0045e20000100800 */
        /* <DEDUP_REMOVED lines=23> */
.L_x_4711:
[----:B---3--:R-:W-:Y:S01]  /*121d0*/  LEA R6, R19, UR40, 0x3 ;  /* 0x0000002813067c11 */ /* 0x008fe2000f8e18ff */
[----:B------:R-:W3:Y:S01]  /*121e0*/  S2R R4, SR_TID.X ;  /* 0x0000000000047919 */ /* 0x000ee20000002100 */
[----:B------:R-:W-:Y:S01]  /*121f0*/  SHF.L.U32 R5, R10, 0x1f, RZ ;  /* 0x0000001f0a057819 */ /* 0x000fe200000006ff */
[----:B------:R-:W-:Y:S03]  /*12200*/  BSSY B1, `(.L_x_4712) ;  /* 0x0000005000017945 */ /* 0x000fe60003800000 */
[----:B------:R-:W4:Y:S01]  /*12210*/  SYNCS.PHASECHK.TRANS64.TRYWAIT P0, [R6+URZ+0x33480], R5 ;  /* 0x03348005060075a7 */ /* 0x000f22000800017f */
[----:B---3--:R-:W-:-:S04]  /*12220*/  LOP3.LUT R4, R4, 0x7f, RZ, 0xc0, !PT ;  /* 0x0000007f04047812 */ /* 0x008fc800078ec0ff */
[----:B------:R-:W-:Y:S01]  /*12230*/  ISETP.NE.AND P3, PT, R4, RZ, PT ;  /* 0x000000ff0400720c */ /* 0x000fe20003f65270 */
[----:B----4-:R-:W-:-:S12]  /*12240*/  @!P0 BRA `(.L_x_4713) ;  /* 0x0000002c004c8947 */ /* 0x010fd80003800000 */
.L_x_4769:
[----:B------:R-:W-:Y:S05]  /*12250*/  BSYNC B1 ;  /* 0x0000000000017941 */ /* 0x000fea0003800000 */
.L_x_4712:
        /* <DEDUP_REMOVED lines=9> */
.L_x_4715:
[----:B------:R-:W-:Y:S05]  /*122f0*/  BSYNC B1 ;  /* 0x0000000000017941 */ /* 0x000fea0003800000 */
.L_x_4714:
        /* <DEDUP_REMOVED lines=11> */
[----:B--2---:R-:W-:Y:S01]  /*123b0*/  VIADD R10, R4, 0xf200 ;  /* 0x0000f200040a7836 */ /* 0x004fe20000000000 */
[----:B------:R-:W-:-:S09]  /*123c0*/  UMOV UR7, 0x14f00000 ;  /* 0x14f0000000077882 */ /* 0x000fd20000000000 */
.L_x_4716:
        /* <DEDUP_REMOVED lines=16> */
.L_x_4717:
        /* <DEDUP_REMOVED lines=16> */
.L_x_4718:
        /* <DEDUP_REMOVED lines=12> */
.L_x_4770:
[----:B------:R-:W-:Y:S05]  /*12690*/  BSYNC B1 ;  /* 0x0000000000017941 */ /* 0x000fea0003800000 */
.L_x_4719:
[----:B------:R-:W-:Y:S01]  /*126a0*/  BSSY B1, `(.L_x_4721) ;  /* 0x000000b000017945 */ /* 0x000fe20003800000 */
[----:B------:R-:W-:Y:S02]  /*126b0*/  IMAD.MOV.U32 R10, RZ, RZ, 0x0 ;  /* 0x00000000ff0a7424 */ /* 0x000fe400078e00ff */
[----:B------:R-:W-:Y:S01]  /*126c0*/  IMAD.MOV.U32 R11, RZ, RZ, 0x14f00000 ;  /* 0x14f00000ff0b7424 */ /* 0x000fe200078e00ff */
[----:B------:R-:W-:Y:S06]  /*126d0*/  @P3 BRA `(.L_x_4722) ;  /* 0x00000000001c3947 */ /* 0x000fec0003800000 */
[----:B------:R-:W4:Y:S01]  /*126e0*/  S2R R7, SR_TID.X ;  /* 0x0000000000077919 */ /* 0x000f220000002100 */
[----:B--23--:R-:W-:-:S04]  /*126f0*/  IMAD.MOV.U32 R5, RZ, RZ, 0x7800 ;  /* 0x00007800ff057424 */ /* 0x00cfc800078e00ff */
[----:B------:R2:W-:Y:S01]  /*12700*/  SYNCS.ARRIVE.TRANS64 RZ, [R6+URZ+0x33430], R5 ;  /* 0x0334300506ff79a7 */ /* 0x0005e2000800003f */
[----:B----4-:R-:W-:-:S04]  /*12710*/  LOP3.LUT R7, R7, 0x1f, RZ, 0xc0, !PT ;  /* 0x0000001f07077812 */ /* 0x010fc800078ec0ff */
[----:B------:R-:W-:-:S13]  /*12720*/  ISETP.NE.AND P0, PT, R7, RZ, PT ;  /* 0x000000ff0700720c */ /* 0x000fda0003f05270 */
[----:B--2---:R-:W-:Y:S05]  /*12730*/  @!P0 BRA `(.L_x_4722) ;  /* 0x0000000000048947 */ /* 0x004fea0003800000 */
[----:B------:R-:W-:Y:S01]  /*12740*/  BPT.TRAP 0x1 ;  /* 0x000000040000795c */ /* 0x000fe20000300000 */
.L_x_4722:
[----:B------:R-:W-:Y:S05]  /*12750*/  BSYNC B1 ;  /* 0x0000000000017941 */ /* 0x000fea0003800000 */
.L_x_4721:
[----:B------:R-:W-:Y:S01]  /*12760*/  R2UR UR10, R14 ;  /* 0x000000000e0a72ca */ /* 0x000fe200000e0000 */
[----:B------:R-:W-:Y:S01]  /*12770*/  UIADD3 UR4, UP0, UR44, 0x370, URZ ;  /* 0x000003702c047890 */ /* 0x000fe2000ff1e03f */
[----:B------:R-:W-:Y:S01]  /*12780*/  R2UR UR6, R10 ;  /* 0x000000000a0672ca */ /* 0x000fe200000e0000 */
[----:B--23--:R-:W-:Y:S01]  /*12790*/  VIADD R6, R6, 0x33430 ;  /* 0x0003343006067836 */ /* 0x00cfe20000000000 */
[----:B------:R-:W-:Y:S01]  /*127a0*/  R2UR UR7, R11 ;  /* 0x000000000b0772ca */ /* 0x000fe200000e0000 */
[----:B------:R-:W-:Y:S01]  /*127b0*/  VIADD R5, R4, 0x24200 ;  /* 0x0002420004057836 */ /* 0x000fe20000000000 */
[----:B------:R-:W-:Y:S01]  /*127c0*/  R2UR UR12, R18 ;  /* 0x00000000120c72ca */ /* 0x000fe200000e0000 */
[----:B------:R-:W-:Y:S01]  /*127d0*/  UIADD3.X UR5, URZ, UR45, URZ, UP0, !UPT ;  /* 0x0000002d3f057290 */ /* 0x000fe200087fe43f */
[----:B------:R-:W-:-:S13]  /*127e0*/  PLOP3.LUT P0, PT, PT, PT, PT, 0x80, 0x0 ;  /* 0x000000000000781c */ /* 0x000fda0003f0f070 */
.L_x_4723:
        /* <DEDUP_REMOVED lines=9> */
[----:B------:R-:W-:Y:S01]  /*12880*/  R2UR UR10, R13 ;  /* 0x000000000d0a72ca */ /* 0x000fe200000e0000 */
[----:B------:R-:W-:Y:S01]  /*12890*/  VIADD R5, R4, 0x26a00 ;  /* 0x00026a0004057836 */ /* 0x000fe20000000000 */
[----:B------:R-:W-:Y:S02]  /*128a0*/  R2UR UR6, R10 ;  /* 0x000000000a0672ca */ /* 0x000fe400000e0000 */
[----:B------:R-:W-:Y:S02]  /*128b0*/  R2UR UR7, R11 ;  /* 0x000000000b0772ca */ /* 0x000fe400000e0000 */
[----:B------:R-:W-:Y:S02]  /*128c0*/  R2UR UR12, R18 ;  /* 0x00000000120c72ca */ /* 0x000fe400000e0000 */
[----:B------:R-:W-:-:S13]  /*128d0*/  PLOP3.LUT P0, PT, PT, PT, PT, 0x80, 0x0 ;  /* 0x000000000000781c */ /* 0x000fda0003f0f070 */
.L_x_4724:
        /* <DEDUP_REMOVED lines=15> */
.L_x_4725:
        /* <DEDUP_REMOVED lines=9> */
.L_x_4710:
[----:B------:R-:W-:Y:S05]  /*12a60*/  BSYNC B0 ;  /* 0x0000000000007941 */ /* 0x000fea0003800000 */
.L_x_4709:
[----:B------:R-:W3:Y:S02]  /*12a70*/  LDL R5, [R1+0x1c] ;  /* 0x00001c0001057983 */ /* 0x000ee40000100800 */
[----:B---3--:R-:W-:-:S13]  /*12a80*/  ISETP.NE.AND P0, PT, R5, 0x3, PT ;  /* 0x000000030500780c */ /* 0x008fda0003f05270 */
[----:B------:R-:W-:Y:S05]  /*12a90*/  @!P0 BRA `(.L_x_4726) ;  /* 0x0000000000048947 */ /* 0x000fea0003800000 */
[----:B------:R-:W-:Y:S01]  /*12aa0*/  BPT.TRAP 0x1 ;  /* 0x000000040000795c */ /* 0x000fe20000300000 */
.L_x_4726:
[----:B------:R-:W3:Y:S01]  /*12ab0*/  LDL R5, [R1+0x10] ;  /* 0x0000100001057983 */ /* 0x000ee20000100800 */
[----:B------:R-:W-:Y:S01]  /*12ac0*/  LOP3.LUT R4, R2, 0x1, RZ, 0x3c, !PT ;  /* 0x0000000102047812 */ /* 0x000fe200078e3cff */
[----:B------:R-:W-:Y:S01]  /*12ad0*/  BSSY B0, `(.L_x_4727) ;  /* 0x0000006000007945 */ /* 0x000fe20003800000 */
[----:B------:R-:W-:Y:S02]  /*12ae0*/  LEA R12, R8, UR40, 0x3 ;  /* 0x00000028080c7c11 */ /* 0x000fe4000f8e18ff */
[----:B------:R-:W-:-:S04]  /*12af0*/  SHF.L.U32 R4, R4, 0x1f, RZ ;  /* 0x0000001f04047819 */ /* 0x000fc800000006ff */
[----:B------:R-:W4:Y:S01]  /*12b00*/  SYNCS.PHASECHK.TRANS64.TRYWAIT P3, [R12+URZ+0x33470], R4 ;  /* 0x033470040c0075a7 */ /* 0x000f22000806017f */
[----:B---3--:R-:W-:Y:S01]  /*12b10*/  ISETP.NE.AND P0, PT, R5, 0x3, PT ;  /* 0x000000030500780c */ /* 0x008fe20003f05270 */
[----:B----4-:R-:W-:-:S12]  /*12b20*/  @!P3 BRA `(.L_x_4728) ;  /* 0x00000024003cb947 */ /* 0x010fd80003800000 */
.L_x_4771:
[----:B------:R-:W-:Y:S05]  /*12b30*/  BSYNC B0 ;  /* 0x0000000000007941 */ /* 0x000fea0003800000 */
.L_x_4727:
[----:B------:R-:W-:Y:S05]  /*12b40*/  @!P0 BRA `(.L_x_4729) ;  /* 0x0000000000048947 */ /* 0x000fea0003800000 */
[----:B------:R-:W-:Y:S01]  /*12b50*/  BPT.TRAP 0x1 ;  /* 0x000000040000795c */ /* 0x000fe20000300000 */
.L_x_4729:
[----:B---3--:R-:W-:Y:S01]  /*12b60*/  SHF.L.U32 R4, R2, 0x1f, RZ ;  /* 0x0000001f02047819 */ /* 0x008fe200000006ff */
[----:B------:R-:W-:-:S03]  /*12b70*/  IMAD R2, R8, 0x7800, RZ ;  /* 0x0000780008027824 */ /* 0x000fc600078e02ff */
[----:B------:R-:W3:Y:S02]  /*12b80*/  SYNCS.PHASECHK.TRANS64.TRYWAIT P3, [R12+URZ+0x33460], R4 ;  /* 0x033460040c0075a7 */ /* 0x000ee4000806017f */
[----:B---3--:R-:W-:Y:S05]  /*12b90*/  @!P3 BRA `(.L_x_4730) ;  /* 0x000000240034b947 */ /* 0x008fea0003800000 */
.L_x_4772:
[C---:B---3--:R-:W-:Y:S01]  /*12ba0*/  LOP3.LUT R4, R2.reuse, R17, RZ, 0xfc, !PT ;  /* 0x0000001102047212 */ /* 0x048fe200078efcff */
[----:B------:R-:W-:Y:S05]  /*12bb0*/  WARPSYNC.ALL ;  /* 0x0000000000007948 */ /* 0x000fea0003800000 */
[----:B------:R-:W3:Y:S01]  /*12bc0*/  LDSM.16.MT88.4 R4, [R4+UR40+0xf200] ;  /* 0x00f200280404783b */ /* 0x000ee20008004200 */
[----:B------:R-:W-:Y:S02]  /*12bd0*/  IMAD.U32 R14, RZ, RZ, UR40 ;  /* 0x00000028ff0e7e24 */ /* 0x000fe4000f8e00ff */
[----:B------:R-:W-:Y:S02]  /*12be0*/  VIADD R15, R2, 0x2800 ;  /* 0x00002800020f7836 */ /* 0x000fe40000000000 */
[----:B------:R-:W-:-:S02]  /*12bf0*/  VIADD R14, R14, 0x200 ;  /* 0x000002000e0e7836 */ /* 0x000fc40000000000 */
[C---:B------:R-:W-:Y:S02]  /*12c00*/  VIADD R13, R2.reuse, 0x800 ;  /* 0x00000800020d7836 */ /* 0x040fe40000000000 */
[C---:B------:R-:W-:Y:S02]  /*12c10*/  VIADD R20, R2.reuse, 0x1800 ;  /* 0x0000180002147836 */ /* 0x040fe40000000000 */
[----:B------:R-:W-:Y:S01]  /*12c20*/  VIADD R21, R2, 0x5800 ;  /* 0x0000580002157836 */ /* 0x000fe20000000000 */
[C-C-:B---3--:R-:W-:Y:S02]  /*12c30*/  PRMT R8, R4.reuse, 0x6420, R5.reuse ;  /* 0x0000642004087816 */ /* 0x148fe40000000005 */
[----:B------:R-:W-:Y:S02]  /*12c40*/  PRMT R9, R4, 0x7531, R5 ;  /* 0x0000753104097816 */ /* 0x000fe40000000005 */
[----:B------:R-:W-:Y:S02]  /*12c50*/  LOP3.LUT R4, R2, R16, RZ, 0xfc, !PT ;  /* 0x0000001002047212 */ /* 0x000fe400078efcff */
[----:B--2---:R-:W-:-:S02]  /*12c60*/  PRMT R10, R6, 0x6420, R7 ;  /* 0x00006420060a7816 */ /* 0x004fc40000000007 */
[----:B------:R-:W-:Y:S01]  /*12c70*/  PRMT R11, R6, 0x7531, R7 ;  /* 0x00007531060b7816 */ /* 0x000fe20000000007 */
[----:B------:R-:W-:-:S05]  /*12c80*/  IMAD.IADD R4, R14, 0x1, R4 ;  /* 0x000000010e047824 */ /* 0x000fca00078e0204 */
[----:B------:R2:W-:Y:S02]  /*12c90*/  STSM.16.M88.4 [R4], R8 ;  /* 0x0000000804007844 */ /* 0x0005e40000000200 */
[C---:B--2---:R-:W-:Y:S02]  /*12ca0*/  LOP3.LUT R4, R15.reuse, R17, RZ, 0xfc, !PT ;  /* 0x000000110f047212 */ /* 0x044fe400078efcff */
[----:B------:R-:W-:-:S04]  /*12cb0*/  LOP3.LUT R15, R15, R16, RZ, 0xfc, !PT ;  /* 0x000000100f0f7212 */ /* 0x000fc800078efcff */
[----:B------:R-:W2:Y:S02]  /*12cc0*/  LDSM.16.MT88.4 R4, [R4+UR40+0xf200] ;  /* 0x00f200280404783b */ /* 0x000ea40008004200 */
[C-C-:B--2---:R-:W-:Y:S02]  /*12cd0*/  PRMT R8, R4.reuse, 0x6420, R5.reuse ;  /* 0x0000642004087816 */ /* 0x144fe40000000005 */
        /* <DEDUP_REMOVED lines=8> */
[----:B--2---:R-:W-:-:S06]  /*12d60*/  LOP3.LUT R4, R5, R17, RZ, 0xfc, !PT ;  /* 0x0000001105047212 */ /* 0x004fcc00078efcff */
[----:B------:R-:W2:Y:S02]  /*12d70*/  LDSM.16.MT88.4 R4, [R4+UR40+0xf200] ;  /* 0x00f200280404783b */ /* 0x000ea40008004200 */
[C-C-:B--2---:R-:W-:Y:S02]  /*12d80*/  PRMT R8, R4.reuse, 0x6420, R5.reuse ;  /* 0x0000642004087816 */ /* 0x144fe40000000005 */
        /* <DEDUP_REMOVED lines=8> */
[----:B--2---:R-:W-:Y:S01]  /*12e10*/  LOP3.LUT R4, R13, R17, RZ, 0xfc, !PT ;  /* 0x000000110d047212 */ /* 0x004fe200078efcff */
[----:B------:R-:W-:-:S04]  /*12e20*/  IMAD.U32 R13, RZ, RZ, UR40 ;  /* 0x00000028ff0d7e24 */ /* 0x000fc8000f8e00ff */
[----:B------:R-:W-:Y:S01]  /*12e30*/  VIADD R13, R13, 0x200 ;  /* 0x000002000d0d7836 */ /* 0x000fe20000000000 */
[----:B------:R-:W2:Y:S02]  /*12e40*/  LDSM.16.MT88.4 R4, [R4+UR40+0xf200] ;  /* 0x00f200280404783b */ /* 0x000ea40008004200 */
[C-C-:B--2---:R-:W-:Y:S02]  /*12e50*/  PRMT R8, R4.reuse, 0x6420, R5.reuse ;  /* 0x0000642004087816 */ /* 0x144fe40000000005 */
[----:B------:R-:W-:Y:S02]  /*12e60*/  PRMT R9, R4, 0x7531, R5 ;  /* 0x0000753104097816 */ /* 0x000fe40000000005 */
[----:B------:R-:W-:Y:S02]  /*12e70*/  LOP3.LUT R4, R20, R16, RZ, 0xfc, !PT ;  /* 0x0000001014047212 */ /* 0x000fe400078efcff */
[C-C-:B------:R-:W-:Y:S02]  /*12e80*/  PRMT R10, R6.reuse, 0x6420, R7.reuse ;  /* 0x00006420060a7816 */ /* 0x140fe40000000007 */
[----:B------:R-:W-:Y:S01]  /*12e90*/  PRMT R11, R6, 0x7531, R7 ;  /* 0x00007531060b7816 */ /* 0x000fe20000000007 */
[----:B------:R-:W-:-:S02]  /*12ea0*/  IMAD.IADD R4, R13, 0x1, R4 ;  /* 0x000000010d047824 */ /* 0x000fc400078e0204 */
[----:B------:R-:W-:-:S03]  /*12eb0*/  VIADD R13, R2, 0x3000 ;  /* 0x00003000020d7836 */ /* 0x000fc60000000000 */
[----:B------:R2:W-:Y:S02]  /*12ec0*/  STSM.16.M88.4 [R4], R8 ;  /* 0x0000000804007844 */ /* 0x0005e40000000200 */
[C---:B--2---:R-:W-:Y:S02]  /*12ed0*/  LOP3.LUT R4, R13.reuse, R17, RZ, 0xfc, !PT ;  /* 0x000000110d047212 */ /* 0x044fe400078efcff */
[----:B------:R-:W-:-:S04]  /*12ee0*/  LOP3.LUT R13, R13, R16, RZ, 0xfc, !PT ;  /* 0x000000100d0d7212 */ /* 0x000fc800078efcff */
[----:B------:R-:W2:Y:S02]  /*12ef0*/  LDSM.16.MT88.4 R4, [R4+UR40+0xf200] ;  /* 0x00f200280404783b */ /* 0x000ea40008004200 */
[C-C-:B--2---:R-:W-:Y:S02]  /*12f00*/  PRMT R8, R4.reuse, 0x6420, R5.reuse ;  /* 0x0000642004087816 */ /* 0x144fe40000000005 */
        /* <DEDUP_REMOVED lines=9> */
[C---:B--2---:R-:W-:Y:S02]  /*12fa0*/  LOP3.LUT R4, R21.reuse, R17, RZ, 0xfc, !PT ;  /* 0x0000001115047212 */ /* 0x044fe400078efcff */
[----:B------:R-:W-:-:S04]  /*12fb0*/  LOP3.LUT R21, R21, R16, RZ, 0xfc, !PT ;  /* 0x0000001015157212 */ /* 0x000fc800078efcff */
[----:B------:R-:W2:Y:S02]  /*12fc0*/  LDSM.16.MT88.4 R4, [R4+UR40+0xf200] ;  /* 0x00f200280404783b */ /* 0x000ea40008004200 */
[C-C-:B--2---:R-:W-:Y:S02]  /*12fd0*/  PRMT R8, R4.reuse, 0x6420, R5.reuse ;  /* 0x0000642004087816 */ /* 0x144fe40000000005 */
[----:B------:R-:W-:Y:S01]  /*12fe0*/  PRMT R9, R4, 0x7531, R5 ;  /* 0x0000753104097816 */ /* 0x000fe20000000005 */
[----:B------:R-:W-:Y:S01]  /*12ff0*/  IMAD.U32 R5, RZ, RZ, UR40 ;  /* 0x00000028ff057e24 */ /* 0x000fe2000f8e00ff */
[C-C-:B------:R-:W-:Y:S02]  /*13000*/  PRMT R10, R6.reuse, 0x6420, R7.reuse ;  /* 0x00006420060a7816 */ /* 0x140fe40000000007 */
[----:B------:R-:W-:Y:S01]  /*13010*/  PRMT R11, R6, 0x7531, R7 ;  /* 0x00007531060b7816 */ /* 0x000fe20000000007 */
[----:B------:R-:W-:Y:S01]  /*13020*/  VIADD R5, R5, 0x200 ;  /* 0x0000020005057836 */ /* 0x000fe20000000000 */
[----:B------:R-:W-:Y:S01]  /*13030*/  LOP3.LUT R4, R14, R17, RZ, 0xfc, !PT ;  /* 0x000000110e047212 */ /* 0x000fe200078efcff */
[----:B------:R-:W-:-:S02]  /*13040*/  IMAD.U32 R14, RZ, RZ, UR40 ;  /* 0x00000028ff0e7e24 */ /* 0x000fc4000f8e00ff */
[----:B------:R-:W-:Y:S02]  /*13050*/  IMAD.IADD R15, R5, 0x1, R15 ;  /* 0x00000001050f7824 */ /* 0x000fe400078e020f */
[----:B------:R-:W-:-:S03]  /*13060*/  VIADD R14, R14, 0x200 ;  /* 0x000002000e0e7836 */ /* 0x000fc60000000000 */
[----:B------:R2:W-:Y:S01]  /*13070*/  STSM.16.M88.4 [R15], R8 ;  /* 0x000000080f007844 */ /* 0x0005e20000000200 */
[----:B------:R-:W-:-:S03]  /*13080*/  IMAD.IADD R13, R14, 0x1, R13 ;  /* 0x000000010e0d7824 */ /* 0x000fc600078e020d */
[----:B------:R-:W3:Y:S01]  /*13090*/  LDSM.16.MT88.4 R4, [R4+UR40+0xf200] ;  /* 0x00f200280404783b */ /* 0x000ee20008004200 */
[----:B--2---:R-:W-:Y:S01]  /*130a0*/  VIADD R15, R2, 0x6000 ;  /* 0x00006000020f7836 */ /* 0x004fe20000000000 */
[C-C-:B---3--:R-:W-:Y:S02]  /*130b0*/  PRMT R8, R4.reuse, 0x6420, R5.reuse ;  /* 0x0000642004087816 */ /* 0x148fe40000000005 */
[----:B------:R-:W-:Y:S02]  /*130c0*/  PRMT R9, R4, 0x7531, R5 ;  /* 0x0000753104097816 */ /* 0x000fe40000000005 */
[C-C-:B------:R-:W-:Y:S02]  /*130d0*/  PRMT R10, R6.reuse, 0x6420, R7.reuse ;  /* 0x00006420060a7816 */ /* 0x140fe40000000007 */
[----:B------:R-:W-:-:S05]  /*130e0*/  PRMT R11, R6, 0x7531, R7 ;  /* 0x00007531060b7816 */ /* 0x000fca0000000007 */
[----:B------:R2:W-:Y:S02]  /*130f0*/  STSM.16.M88.4 [R13], R8 ;  /* 0x000000080d007844 */ /* 0x0005e40000000200 */
[C---:B--2---:R-:W-:Y:S02]  /*13100*/  VIADD R10, R2.reuse, 0x3800 ;  /* 0x00003800020a7836 */ /* 0x044fe40000000000 */
[----:B------:R-:W-:-:S03]  /*13110*/  VIADD R13, R2, 0x4000 ;  /* 0x00004000020d7836 */ /* 0x000fc60000000000 */
[----:B------:R-:W-:-:S06]  /*13120*/  LOP3.LUT R4, R10, R17, RZ, 0xfc, !PT ;  /* 0x000000110a047212 */ /* 0x000fcc00078efcff */
[----:B------:R-:W2:Y:S02]  /*13130*/  LDSM.16.MT88.4 R4, [R4+UR40+0xf200] ;  /* 0x00f200280404783b */ /* 0x000ea40008004200 */
[C-C-:B--2---:R-:W-:Y:S02]  /*13140*/  PRMT R8, R4.reuse, 0x6420, R5.reuse ;  /* 0x0000642004087816 */ /* 0x144fe40000000005 */
[----:B------:R-:W-:Y:S02]  /*13150*/  PRMT R9, R4, 0x7531, R5 ;  /* 0x0000753104097816 */ /* 0x000fe40000000005 */
[----:B------:R-:W-:Y:S02]  /*13160*/  LOP3.LUT R4, R10, R16, RZ, 0xfc, !PT ;  /* 0x000000100a047212 */ /* 0x000fe400078efcff */
[C-C-:B------:R-:W-:Y:S02]  /*13170*/  PRMT R10, R6.reuse, 0x6420, R7.reuse ;  /* 0x00006420060a7816 */ /* 0x140fe40000000007 */
[----:B------:R-:W-:Y:S01]  /*13180*/  PRMT R11, R6, 0x7531, R7 ;  /* 0x00007531060b7816 */ /* 0x000fe20000000007 */
[----:B------:R-:W-:-:S05]  /*13190*/  IMAD.IADD R4, R14, 0x1, R4 ;  /* 0x000000010e047824 */ /* 0x000fca00078e0204 */
[----:B------:R2:W-:Y:S02]  /*131a0*/  STSM.16.M88.4 [R4], R8 ;  /* 0x0000000804007844 */ /* 0x0005e40000000200 */
[C---:B--2---:R-:W-:Y:S02]  /*131b0*/  LOP3.LUT R4, R15.reuse, R17, RZ, 0xfc, !PT ;  /* 0x000000110f047212 */ /* 0x044fe400078efcff */
[----:B------:R-:W-:-:S04]  /*131c0*/  LOP3.LUT R15, R15, R16, RZ, 0xfc, !PT ;  /* 0x000000100f0f7212 */ /* 0x000fc800078efcff */
        /* <DEDUP_REMOVED lines=21> */
[----:B------:R-:W-:Y:S02]  /*13320*/  VIADD R11, R2, 0x5000 ;  /* 0x00005000020b7836 */ /* 0x000fe40000000000 */
[----:B------:R-:W-:-:S03]  /*13330*/  IMAD.U32 R13, RZ, RZ, UR40 ;  /* 0x00000028ff0d7e24 */ /* 0x000fc6000f8e00ff */
[----:B------:R-:W2:Y:S01]  /*13340*/  LDSM.16.MT88.4 R4, [R4+UR40+0xf200] ;  /* 0x00f200280404783b */ /* 0x000ea20008004200 */
        /* <DEDUP_REMOVED lines=14> */
[----:B------:R-:W-:Y:S01]  /*13430*/  IMAD.U32 R4, RZ, RZ, UR40 ;  /* 0x00000028ff047e24 */ /* 0x000fe2000f8e00ff */
[--C-:B------:R-:W-:Y:S01]  /*13440*/  PRMT R10, R6, 0x6420, R7.reuse ;  /* 0x00006420060a7816 */ /* 0x100fe20000000007 */
[----:B------:R-:W-:Y:S01]  /*13450*/  VIADD R5, R2, 0x2000 ;  /* 0x0000200002057836 */ /* 0x000fe20000000000 */
[----:B------:R-:W-:Y:S01]  /*13460*/  PRMT R11, R6, 0x7531, R7 ;  /* 0x00007531060b7816 */ /* 0x000fe20000000007 */
[----:B------:R-:W-:Y:S02]  /*13470*/  VIADD R4, R4, 0x200 ;  /* 0x0000020004047836 */ /* 0x000fe40000000000 */
[----:B------:R-:W-:-:S02]  /*13480*/  VIADD R2, R2, 0x7000 ;  /* 0x0000700002027836 */ /* 0x000fc40000000000 */
[----:B------:R-:W-:Y:S01]  /*13490*/  IMAD.IADD R21, R4, 0x1, R21 ;  /* 0x0000000104157824 */ /* 0x000fe200078e0215 */
[----:B------:R-:W-:-:S04]  /*134a0*/  LOP3.LUT R4, R5, R17, RZ, 0xfc, !PT ;  /* 0x0000001105047212 */ /* 0x000fc800078efcff */
[----:B------:R-:W-:Y:S04]  /*134b0*/  STSM.16.M88.4 [R21], R8 ;  /* 0x0000000815007844 */ /* 0x000fe80000000200 */
[----:B------:R-:W2:Y:S02]  /*134c0*/  LDSM.16.MT88.4 R4, [R4+UR40+0xf200] ;  /* 0x00f200280404783b */ /* 0x000ea40008004200 */
[C-C-:B--2---:R-:W-:Y:S02]  /*134d0*/  PRMT R8, R4.reuse, 0x6420, R5.reuse ;  /* 0x0000642004087816 */ /* 0x144fe40000000005 */
[----:B------:R-:W-:Y:S01]  /*134e0*/  PRMT R9, R4, 0x7531, R5 ;  /* 0x0000753104097816 */ /* 0x000fe20000000005 */
[----:B------:R-:W-:Y:S01]  /*134f0*/  IMAD.U32 R5, RZ, RZ, UR40 ;  /* 0x00000028ff057e24 */ /* 0x000fe2000f8e00ff */
[----:B------:R-:W-:-:S02]  /*13500*/  PRMT R10, R6, 0x6420, R7 ;  /* 0x00006420060a7816 */ /* 0x000fc40000000007 */
[----:B------:R-:W-:Y:S01]  /*13510*/  PRMT R11, R6, 0x7531, R7 ;  /* 0x00007531060b7816 */ /* 0x000fe20000000007 */
[----:B------:R-:W-:Y:S01]  /*13520*/  VIADD R5, R5, 0x200 ;  /* 0x0000020005057836 */ /* 0x000fe20000000000 */
[----:B------:R-:W-:-:S03]  /*13530*/  LOP3.LUT R4, R14, R17, RZ, 0xfc, !PT ;  /* 0x000000110e047212 */ /* 0x000fc600078efcff */
[----:B------:R-:W-:-:S05]  /*13540*/  IMAD.IADD R15, R5, 0x1, R15 ;  /* 0x00000001050f7824 */ /* 0x000fca00078e020f */
[----:B------:R2:W-:Y:S04]  /*13550*/  STSM.16.M88.4 [R15], R8 ;  /* 0x000000080f007844 */ /* 0x0005e80000000200 */
[----:B------:R-:W3:Y:S01]  /*13560*/  LDSM.16.MT88.4 R4, [R4+UR40+0xf200] ;  /* 0x00f200280404783b */ /* 0x000ee20008004200 */
[----:B--2---:R-:W-:-:S04]  /*13570*/  IMAD.U32 R15, RZ, RZ, UR40 ;  /* 0x00000028ff0f7e24 */ /* 0x004fc8000f8e00ff */
        /* <DEDUP_REMOVED lines=9> */
[----:B------:R-:W2:Y:S01]  /*13610*/  LDSM.16.MT88.4 R4, [R4+UR40+0xf200] ;  /* 0x00f200280404783b */ /* 0x000ea20008004200 */
[----:B------:R-:W-:Y:S01]  /*13620*/  IMAD.IADD R2, R15, 0x1, R2 ;  /* 0x000000010f027824 */ /* 0x000fe200078e0202 */
[----:B--2---:R-:W-:-:S02]  /*13630*/  PRMT R8, R4, 0x6420, R5 ;  /* 0x0000642004087816 */ /* 0x004fc40000000005 */
        /* <DEDUP_REMOVED lines=12> */
.L_x_4731:
[----:B--2---:R2:W5:Y:S01]  /*13700*/  LDL R2, [R1] ;  /* 0x0000000001027983 */ /* 0x0045620000100800 */
[----:B---3--:R3:W-:Y:S01]  /*13710*/  SYNCS.ARRIVE.TRANS64.A1T0 RZ, [R12+URZ+0x33450], RZ ;  /* 0x033450ff0cff79a7 */ /* 0x0087e2000810003f */
[----:B------:R-:W-:Y:S01]  /*13720*/  BAR.SYNC.DEFER_BLOCKING 0x2, 0x80 ;  /* 0x0082000000007b1d */ /* 0x000fe20000010000 */
[C---:B------:R-:W-:Y:S01]  /*13730*/  ISETP.GT.AND P0, PT, R3.reuse, RZ, PT ;  /* 0x000000ff0300720c */ /* 0x040fe20003f04270 */
[----:B------:R-:W-:Y:S02]  /*13740*/  VIADD R3, R3, 0xffffffff ;  /* 0xffffffff03037836 */ /* 0x000fe40000000000 */
[----:B---3--:R-:W-:-:S05]  /*13750*/  @!P2 VIADD R12, R12, 0x33480 ;  /* 0x000334800c0ca836 */ /* 0x008fca0000000000 */
[----:B------:R-:W-:Y:S01]  /*13760*/  @!P2 PRMT R12, RZ, 0x654, R12 ;  /* 0x00000654ff0ca816 */ /* 0x000fe2000000000c */
[----:B------:R-:W-:-:S03]  /*13770*/  IMAD.MOV.U32 R8, RZ, RZ, R19 ;  /* 0x000000ffff087224 */ /* 0x000fc600078e0013 */
[----:B------:R2:W-:Y:S01]  /*13780*/  @!P2 SYNCS.ARRIVE.TRANS64.RED.A1T0 RZ, [R12+URZ], RZ ;  /* 0x000000ff0cffa9a7 */ /* 0x0005e2000810043f */
[----:B------:R-:W-:Y:S05]  /*13790*/  @P0 BRA `(.L_x_4732) ;  /* 0xffffffe800100947 */ /* 0x000fea000383ffff */
.L_x_4708:
[----:B------:R-:W3:Y:S01]  /*137a0*/  LDL R4, [R1+0x1c] ;  /* 0x00001c0001047983 */ /* 0x000ee20000100800 */
[----:B------:R-:W-:Y:S01]  /*137b0*/  BSSY B0, `(.L_x_4733) ;  /* 0x0000010000007945 */ /* 0x000fe20003800000 */
[----:B---3--:R-:W-:-:S03]  /*137c0*/  ISETP.NE.AND P1, PT, R4, 0x3, PT ;  /* 0x000000030400780c */ /* 0x008fc60003f25270 */
[----:B------:R-:W-:Y:S10]  /*137d0*/  @P2 BRA `(.L_x_4734) ;  /* 0x0000000000342947 */ /* 0x000ff40003800000 */
[----:B------:R-:W3:Y:S01]  /*137e0*/  S2R R5, SR_LANEID ;  /* 0x0000000000057919 */ /* 0x000ee20000000000 */
[----:B------:R-:W-:Y:S01]  /*137f0*/  VOTEU.ANY UR4, UPT, PT ;  /* 0x0000000000047886 */ /* 0x000fe200038e0100 */
[----:B-1---5:R-:W1:Y:S01]  /*13800*/  LDC.64 R2, c[0x0][0xdf0] ;  /* 0x00037c00ff027b82 */ /* 0x022e620000000a00 */
[----:B------:R-:W3:Y:S02]  /*13810*/  FLO.U32 R0, UR4 ;  /* 0x0000000400007d00 */ /* 0x000ee400080e0000 */
[----:B---3--:R-:W-:-:S06]  /*13820*/  ISETP.EQ.U32.AND P0, PT, R0, R5, PT ;  /* 0x000000050000720c */ /* 0x008fcc0003f02070 */
[----:B------:R-:W1:Y:S07]  /*13830*/  POPC R5, UR4 ;  /* 0x0000000400057d09 */ /* 0x000e6e0008000000 */
[----:B-1----:R-:W3:Y:S01]  /*13840*/  @P0 ATOMG.E.ADD.STRONG.GPU PT, R3, desc[UR46][R2.64], R5 ;  /* 0x00000005020309a8 */ /* 0x002ee200081ee1ee */
[----:B------:R-:W1:Y:S02]  /*13850*/  S2R R4, SR_LTMASK ;  /* 0x0000000000047919 */ /* 0x000e640000003900 */
[----:B-1----:R-:W-:-:S04]  /*13860*/  LOP3.LUT R4, R4, UR4, RZ, 0xc0, !PT ;  /* 0x0000000404047c12 */ /* 0x002fc8000f8ec0ff */
[----:B------:R-:W1:Y:S01]  /*13870*/  POPC R7, R4 ;  /* 0x0000000400077309 */ /* 0x000e620000000000 */
[----:B---3--:R-:W1:Y:S02]  /*13880*/  SHFL.IDX PT, R0, R3, R0, 0x1f ;  /* 0x00001f0003007589 */ /* 0x008e6400000e0000 */
[----:B-1----:R-:W-:-:S05]  /*13890*/  IADD3 R0, R0, UR42, R7 ;  /* 0x0000002a00007c10 */ /* 0x002fca000fffe007 */
[----:B------:R3:W-:Y:S02]  /*138a0*/  STL [R1+0xc], R0 ;  /* 0x00000c0001007387 */ /* 0x0007e40000100800 */
.L_x_4734:
[----:B------:R-:W-:Y:S05]  /*138b0*/  BSYNC B0 ;  /* 0x0000000000007941 */ /* 0x000fea0003800000 */
.L_x_4733:
[----:B------:R-:W-:Y:S05]  /*138c0*/  @!P1 BRA `(.L_x_4735) ;  /* 0x0000000000049947 */ /* 0x000fea0003800000 */
[----:B------:R-:W-:Y:S01]  /*138d0*/  BPT.TRAP 0x1 ;  /* 0x000000040000795c */ /* 0x000fe20000300000 */
.L_x_4735:
[----:B---3--:R-:W3:Y:S04]  /*138e0*/  LDL R0, [R1] ;  /* 0x0000000001007983 */ /* 0x008ee80000100800 */
[----:B-1---5:R-:W4:Y:S01]  /*138f0*/  LDL R2, [R1+0x10] ;  /* 0x0000100001027983 */ /* 0x022f220000100800 */
[----:B------:R-:W-:Y:S01]  /*13900*/  BSSY B0, `(.L_x_4736) ;  /* 0x0000007000007945 */ /* 0x000fe20003800000 */
[----:B---3--:R-:W-:Y:S02]  /*13910*/  LOP3.LUT R3, R0, 0x1, RZ, 0x3c, !PT ;  /* 0x0000000100037812 */ /* 0x008fe400078e3cff */
[----:B------:R-:W-:Y:S02]  /*13920*/  LEA R0, R19, UR40, 0x3 ;  /* 0x0000002813007c11 */ /* 0x000fe4000f8e18ff */
[----:B------:R-:W-:-:S02]  /*13930*/  SHF.L.U32 R3, R3, 0x1f, RZ ;  /* 0x0000001f03037819 */ /* 0x000fc400000006ff */
[----:B----4-:R-:W-:Y:S02]  /*13940*/  ISETP.NE.AND P1, PT, R2, 0x3, PT ;  /* 0x000000030200780c */ /* 0x010fe40003f25270 */
[----:B------:R-:W1:Y:S02]  /*13950*/  SYNCS.PHASECHK.TRANS64.TRYWAIT P0, [R0+URZ+0x33470], R3 ;  /* 0x03347003000075a7 */ /* 0x000e64000800017f */
[----:B-1----:R-:W-:Y:S09]  /*13960*/  @!P0 BRA `(.L_x_4737) ;  /* 0x0000001400d48947 */ /* 0x002ff20003800000 */
.L_x_4773:
[----:B------:R-:W-:Y:S05]  /*13970*/  BSYNC B0 ;  /* 0x0000000000007941 */ /* 0x000fea0003800000 */
.L_x_4736:
[----:B------:R-:W-:Y:S05]  /*13980*/  @!P1 BRA `(.L_x_4738) ;  /* 0x0000000000049947 */ /* 0x000fea0003800000 */
[----:B------:R-:W-:Y:S01]  /*13990*/  BPT.TRAP 0x1 ;  /* 0x000000040000795c */ /* 0x000fe20000300000 */
.L_x_4738:
[----:B------:R-:W1:Y:S02]  /*139a0*/  LDL R2, [R1] ;  /* 0x0000000001027983 */ /* 0x000e640000100800 */
[----:B-1----:R-:W-:-:S04]  /*139b0*/  SHF.L.U32 R3, R2, 0x1f, RZ ;  /* 0x0000001f02037819 */ /* 0x002fc800000006ff */
[----:B------:R-:W1:Y:S02]  /*139c0*/  SYNCS.PHASECHK.TRANS64.TRYWAIT P0, [R0+URZ+0x33460], R3 ;  /* 0x03346003000075a7 */ /* 0x000e64000800017f */
[----:B-1----:R-:W-:Y:S05]  /*139d0*/  @!P0 BRA `(.L_x_4739) ;  /* 0x0000001400cc8947 */ /* 0x002fea0003800000 */
.L_x_4774:
[----:B------:R-:W-:Y:S01]  /*139e0*/  IMAD R2, R19, 0x7800, RZ ;  /* 0x0000780013027824 */ /* 0x000fe200078e02ff */
[----:B------:R-:W-:Y:S05]  /*139f0*/  WARPSYNC.ALL ;  /* 0x0000000000007948 */ /* 0x000fea0003800000 */
[C---:B-1----:R-:W-:Y:S01]  /*13a00*/  LOP3.LUT R3, R2.reuse, R17, RZ, 0xfc, !PT ;  /* 0x0000001102037212 */ /* 0x042fe200078efcff */
[----:B------:R-:W-:Y:S02]  /*13a10*/  IMAD.U32 R15, RZ, RZ, UR40 ;  /* 0x00000028ff0f7e24 */ /* 0x000fe4000f8e00ff */
[----:B------:R-:W-:Y:S02]  /*13a20*/  VIADD R13, R2, 0x2800 ;  /* 0x00002800020d7836 */ /* 0x000fe40000000000 */
[----:B------:R1:W3:Y:S01]  /*13a30*/  LDSM.16.MT88.4 R4, [R3+UR40+0xf200] ;  /* 0x00f200280304783b */ /* 0x0002e20008004200 */
[----:B------:R-:W-:-:S02]  /*13a40*/  VIADD R15, R15, 0x200 ;  /* 0x000002000f0f7836 */ /* 0x000fc40000000000 */
[C---:B------:R-:W-:Y:S02]  /*13a50*/  VIADD R20, R2.reuse, 0x5000 ;  /* 0x0000500002147836 */ /* 0x040fe40000000000 */
[C---:B------:R-:W-:Y:S02]  /*13a60*/  VIADD R18, R2.reuse, 0x2000 ;  /* 0x0000200002127836 */ /* 0x040fe40000000000 */
[----:B-1----:R-:W-:Y:S01]  /*13a70*/  VIADD R3, R2, 0x800 ;  /* 0x0000080002037836 */ /* 0x002fe20000000000 */
[----:B------:R-:W-:Y:S02]  /*13a80*/  LOP3.LUT R14, R20, R17, RZ, 0xfc, !PT ;  /* 0x00000011140e7212 */ /* 0x000fe400078efcff */
[C-C-:B---3--:R-:W-:Y:S02]  /*13a90*/  PRMT R8, R4.reuse, 0x6420, R5.reuse ;  /* 0x0000642004087816 */ /* 0x148fe40000000005 */
[----:B------:R-:W-:Y:S02]  /*13aa0*/  PRMT R9, R4, 0x7531, R5 ;  /* 0x0000753104097816 */ /* 0x000fe40000000005 */
[----:B------:R-:W-:-:S02]  /*13ab0*/  LOP3.LUT R4, R2, R16, RZ, 0xfc, !PT ;  /* 0x0000001002047212 */ /* 0x000fc400078efcff */
[C-C-:B------:R-:W-:Y:S02]  /*13ac0*/  PRMT R10, R6.reuse, 0x6420, R7.reuse ;  /* 0x00006420060a7816 */ /* 0x140fe40000000007 */
[----:B------:R-:W-:Y:S01]  /*13ad0*/  PRMT R11, R6, 0x7531, R7 ;  /* 0x00007531060b7816 */ /* 0x000fe20000000007 */
[----:B--2---:R-:W-:Y:S01]  /*13ae0*/  IMAD.IADD R12, R15, 0x1, R4 ;  /* 0x000000010f0c7824 */ /* 0x004fe200078e0204 */
        /* <DEDUP_REMOVED lines=13> */
[----:B-1----:R-:W-:Y:S01]  /*13bc0*/  VIADD R14, R2, 0x1800 ;  /* 0x00001800020e7836 */ /* 0x002fe20000000000 */
[C-C-:B--2---:R-:W-:Y:S02]  /*13bd0*/  PRMT R8, R4.reuse, 0x6420, R5.reuse ;  /* 0x0000642004087816 */ /* 0x144fe40000000005 */
[----:B------:R-:W-:Y:S02]  /*13be0*/  PRMT R9, R4, 0x7531, R5 ;  /* 0x0000753104097816 */ /* 0x000fe40000000005 */
[----:B------:R-:W-:-:S02]  /*13bf0*/  LOP3.LUT R4, R12, R16, RZ, 0xfc, !PT ;  /* 0x000000100c047212 */ /* 0x000fc400078efcff */
[C-C-:B------:R-:W-:Y:S02]  /*13c00*/  PRMT R10, R6.reuse, 0x6420, R7.reuse ;  /* 0x00006420060a7816 */ /* 0x140fe40000000007 */
[----:B------:R-:W-:Y:S01]  /*13c10*/  PRMT R11, R6, 0x7531, R7 ;  /* 0x00007531060b7816 */ /* 0x000fe20000000007 */
[----:B------:R-:W-:Y:S01]  /*13c20*/  IMAD.IADD R4, R15, 0x1, R4 ;  /* 0x000000010f047824 */ /* 0x000fe200078e0204 */
[----:B------:R-:W-:Y:S02]  /*13c30*/  LOP3.LUT R5, R3, R17, RZ, 0xfc, !PT ;  /* 0x0000001103057212 */ /* 0x000fe400078efcff */
[----:B------:R-:W-:Y:S02]  /*13c40*/  LOP3.LUT R3, R14, R16, RZ, 0xfc, !PT ;  /* 0x000000100e037212 */ /* 0x000fe400078efcff */
[----:B------:R-:W-:Y:S03]  /*13c50*/  STSM.16.M88.4 [R4], R8 ;  /* 0x0000000804007844 */ /* 0x000fe60000000200 */
[----:B------:R-:W-:Y:S01]  /*13c60*/  IMAD.IADD R3, R15, 0x1, R3 ;  /* 0x000000010f037824 */ /* 0x000fe200078e0203 */
[----:B------:R-:W1:Y:S02]  /*13c70*/  LDSM.16.MT88.4 R4, [R5+UR40+0xf200] ;  /* 0x00f200280504783b */ /* 0x000e640008004200 */
[----:B-1----:R-:W-:-:S02]  /*13c80*/  PRMT R8, R4, 0x6420, R5 ;  /* 0x0000642004087816 */ /* 0x002fc40000000005 */
[----:B------:R-:W-:Y:S02]  /*13c90*/  PRMT R9, R4, 0x7531, R5 ;  /* 0x0000753104097816 */ /* 0x000fe40000000005 */
[C-C-:B------:R-:W-:Y:S02]  /*13ca0*/  PRMT R10, R6.reuse, 0x6420, R7.reuse ;  /* 0x00006420060a7816 */ /* 0x140fe40000000007 */
[----:B------:R-:W-:-:S05]  /*13cb0*/  PRMT R11, R6, 0x7531, R7 ;  /* 0x00007531060b7816 */ /* 0x000fca0000000007 */
[----:B------:R1:W-:Y:S02]  /*13cc0*/  STSM.16.M88.4 [R3], R8 ;  /* 0x0000000803007844 */ /* 0x0003e40000000200 */
[----:B-1----:R-:W-:-:S05]  /*13cd0*/  VIADD R3, R2, 0x3000 ;  /* 0x0000300002037836 */ /* 0x002fca0000000000 */
[C---:B------:R-:W-:Y:S02]  /*13ce0*/  LOP3.LUT R4, R3.reuse, R17, RZ, 0xfc, !PT ;  /* 0x0000001103047212 */ /* 0x040fe400078efcff */
[----:B------:R-:W-:-:S04]  /*13cf0*/  LOP3.LUT R3, R3, R16, RZ, 0xfc, !PT ;  /* 0x0000001003037212 */ /* 0x000fc800078efcff */
[----:B------:R-:W1:Y:S02]  /*13d00*/  LDSM.16.MT88.4 R4, [R4+UR40+0xf200] ;  /* 0x00f200280404783b */ /* 0x000e640008004200 */
[C-C-:B-1----:R-:W-:Y:S02]  /*13d10*/  PRMT R8, R4.reuse, 0x6420, R5.reuse ;  /* 0x0000642004087816 */ /* 0x142fe40000000005 */
[----:B------:R-:W-:Y:S02]  /*13d20*/  PRMT R9, R4, 0x7531, R5 ;  /* 0x0000753104097816 */ /* 0x000fe40000000005 */
[----:B------:R-:W-:Y:S02]  /*13d30*/  LOP3.LUT R4, R18, R16, RZ, 0xfc, !PT ;  /* 0x0000001012047212 */ /* 0x000fe400078efcff */
[C-C-:B------:R-:W-:Y:S02]  /*13d40*/  PRMT R10, R6.reuse, 0x6420, R7.reuse ;  /* 0x00006420060a7816 */ /* 0x140fe40000000007 */
[----:B------:R-:W-:Y:S01]  /*13d50*/  PRMT R11, R6, 0x7531, R7 ;  /* 0x00007531060b7816 */ /* 0x000fe20000000007 */
[----:B------:R-:W-:Y:S01]  /*13d60*/  IMAD.IADD R4, R15, 0x1, R4 ;  /* 0x000000010f047824 */ /* 0x000fe200078e0204 */
[----:B------:R-:W-:Y:S01]  /*13d70*/  LOP3.LUT R18, R18, R17, RZ, 0xfc, !PT ;  /* 0x0000001112127212 */ /* 0x000fe200078efcff */
[----:B------:R-:W-:-:S03]  /*13d80*/  VIADD R15, R2, 0x5800 ;  /* 0x00005800020f7836 */ /* 0x000fc60000000000 */
        /* <DEDUP_REMOVED lines=15> */
[----:B------:R-:W2:Y:S01]  /*13e80*/  LDSM.16.MT88.4 R4, [R4+UR40+0xf200] ;  /* 0x00f200280404783b */ /* 0x000ea20008004200 */
[----:B-1----:R-:W-:Y:S01]  /*13e90*/  VIADD R13, R2, 0x6000 ;  /* 0x00006000020d7836 */ /* 0x002fe20000000000 */
[C-C-:B--2---:R-:W-:Y:S02]  /*13ea0*/  PRMT R8, R4.reuse, 0x6420, R5.reuse ;  /* 0x0000642004087816 */ /* 0x144fe40000000005 */
[----:B------:R-:W-:Y:S02]  /*13eb0*/  PRMT R9, R4, 0x7531, R5 ;  /* 0x0000753104097816 */ /* 0x000fe40000000005 */
[C-C-:B------:R-:W-:Y:S02]  /*13ec0*/  PRMT R10, R6.reuse, 0x6420, R7.reuse ;  /* 0x00006420060a7816 */ /* 0x140fe40000000007 */
[----:B------:R-:W-:-:S05]  /*13ed0*/  PRMT R11, R6, 0x7531, R7 ;  /* 0x00007531060b7816 */ /* 0x000fca0000000007 */
        /* <DEDUP_REMOVED lines=9> */
[----:B------:R-:W-:Y:S02]  /*13f70*/  PRMT R11, R6, 0x7531, R7 ;  /* 0x00007531060b7816 */ /* 0x000fe40000000007 */
[----:B------:R-:W-:-:S02]  /*13f80*/  LOP3.LUT R4, R13, R17, RZ, 0xfc, !PT ;  /* 0x000000110d047212 */ /* 0x000fc400078efcff */
[-C--:B------:R-:W-:Y:S01]  /*13f90*/  LOP3.LUT R13, R13, R16.reuse, RZ, 0xfc, !PT ;  /* 0x000000100d0d7212 */ /* 0x080fe200078efcff */
        /* <DEDUP_REMOVED lines=8> */
[----:B------:R-:W-:Y:S02]  /*14020*/  IMAD.IADD R4, R12, 0x1, R4 ;  /* 0x000000010c047824 */ /* 0x000fe400078e0204 */
[----:B------:R-:W-:-:S03]  /*14030*/  VIADD R12, R2, 0x4800 ;  /* 0x00004800020c7836 */ /* 0x000fc60000000000 */
[----:B------:R1:W-:Y:S02]  /*14040*/  STSM.16.M88.4 [R4], R8 ;  /* 0x0000000804007844 */ /* 0x0003e40000000200 */
[----:B-1----:R-:W-:Y:S01]  /*14050*/  LOP3.LUT R4, R14, R17, RZ, 0xfc, !PT ;  /* 0x000000110e047212 */ /* 0x002fe200078efcff */
[----:B------:R-:W-:-:S04]  /*14060*/  IMAD.U32 R14, RZ, RZ, UR40 ;  /* 0x00000028ff0e7e24 */ /* 0x000fc8000f8e00ff */
[----:B------:R-:W-:Y:S01]  /*14070*/  VIADD R14, R14, 0x200 ;  /* 0x000002000e0e7836 */ /* 0x000fe20000000000 */
[----:B------:R-:W1:Y:S03]  /*14080*/  LDSM.16.MT88.4 R4, [R4+UR40+0xf200] ;  /* 0x00f200280404783b */ /* 0x000e660008004200 */
[----:B------:R-:W-:Y:S01]  /*14090*/  IMAD.IADD R13, R14, 0x1, R13 ;  /* 0x000000010e0d7824 */ /* 0x000fe200078e020d */
[C-C-:B-1----:R-:W-:Y:S02]  /*140a0*/  PRMT R8, R4.reuse, 0x6420, R5.reuse ;  /* 0x0000642004087816 */ /* 0x142fe40000000005 */
[----:B------:R-:W-:Y:S02]  /*140b0*/  PRMT R9, R4, 0x7531, R5 ;  /* 0x0000753104097816 */ /* 0x000fe40000000005 */
[----:B------:R-:W-:Y:S02]  /*140c0*/  LOP3.LUT R4, R12, R16, RZ, 0xfc, !PT ;  /* 0x000000100c047212 */ /* 0x000fe400078efcff */
[----:B------:R-:W-:-:S02]  /*140d0*/  PRMT R10, R6, 0x6420, R7 ;  /* 0x00006420060a7816 */ /* 0x000fc40000000007 */
[----:B------:R-:W-:Y:S01]  /*140e0*/  PRMT R11, R6, 0x7531, R7 ;  /* 0x00007531060b7816 */ /* 0x000fe20000000007 */
[----:B------:R-:W-:Y:S01]  /*140f0*/  IMAD.IADD R4, R14, 0x1, R4 ;  /* 0x000000010e047824 */ /* 0x000fe200078e0204 */
[----:B------:R-:W-:-:S04]  /*14100*/  LOP3.LUT R12, R12, R17, RZ, 0xfc, !PT ;  /* 0x000000110c0c7212 */ /* 0x000fc800078efcff */
[----:B------:R1:W-:Y:S02]  /*14110*/  STSM.16.M88.4 [R4], R8 ;  /* 0x0000000804007844 */ /* 0x0003e40000000200 */
[----:B-1----:R-:W-:Y:S02]  /*14120*/  LOP3.LUT R4, R3, R17, RZ, 0xfc, !PT ;  /* 0x0000001103047212 */ /* 0x002fe400078efcff */
        /* <DEDUP_REMOVED lines=8> */
[C---:B-1----:R-:W-:Y:S02]  /*141b0*/  VIADD R3, R2.reuse, 0x6800 ;  /* 0x0000680002037836 */ /* 0x042fe40000000000 */
[----:B------:R-:W-:-:S03]  /*141c0*/  VIADD R2, R2, 0x7000 ;  /* 0x0000700002027836 */ /* 0x000fc60000000000 */
[C---:B------:R-:W-:Y:S02]  /*141d0*/  LOP3.LUT R4, R3.reuse, R17, RZ, 0xfc, !PT ;  /* 0x0000001103047212 */ /* 0x040fe400078efcff */
        /* <DEDUP_REMOVED lines=39> */
.L_x_4740:
[----:B------:R-:W3:Y:S01]  /*14450*/  LDL.LU R3, [R1] ;  /* 0x0000000001037983 */ /* 0x000ee20000300800 */
[----:B--2---:R2:W-:Y:S01]  /*14460*/  SYNCS.ARRIVE.TRANS64.A1T0 RZ, [R0+URZ+0x33450], RZ ;  /* 0x033450ff00ff79a7 */ /* 0x0045e2000810003f */
[----:B------:R-:W-:Y:S02]  /*14470*/  VIADD R19, R19, 0x1 ;  /* 0x0000000113137836 */ /* 0x000fe40000000000 */
[----:B-1----:R-:W-:Y:S01]  /*14480*/  @!P2 VIADD R2, R0, 0x33480 ;  /* 0x000334800002a836 */ /* 0x002fe20000000000 */
[----:B------:R-:W-:Y:S02]  /*14490*/  BAR.SYNC.DEFER_BLOCKING 0x2, 0x80 ;  /* 0x0082000000007b1d */ /* 0x000fe40000010000 */
[----:B------:R-:W-:Y:S02]  /*144a0*/  ISETP.NE.AND P0, PT, R19, 0x2, PT ;  /* 0x000000021300780c */ /* 0x000fe40003f05270 */
[----:B------:R-:W-:Y:S02]  /*144b0*/  @!P2 PRMT R2, RZ, 0x654, R2 ;  /* 0x00000654ff02a816 */ /* 0x000fe40000000002 */
[----:B--2---:R-:W-:-:S02]  /*144c0*/  SEL R0, RZ, 0x1, P0 ;  /* 0x00000001ff007807 */ /* 0x004fc40000000000 */
[----:B------:R-:W-:Y:S01]  /*144d0*/  SEL R19, R19, RZ, P0 ;  /* 0x000000ff13137207 */ /* 0x000fe20000000000 */
[----:B------:R1:W-:Y:S01]  /*144e0*/  @!P2 SYNCS.ARRIVE.TRANS64.RED.A1T0 RZ, [R2+URZ], RZ ;  /* 0x000000ff02ffa9a7 */ /* 0x0003e2000810043f */
[----:B---3--:R-:W-:-:S05]  /*144f0*/  LOP3.LUT R3, R3, R0, RZ, 0x3c, !PT ;  /* 0x0000000003037212 */ /* 0x008fca00078e3cff */
[----:B------:R1:W-:Y:S02]  /*14500*/  STL [R1], R3 ;  /* 0x0000000301007387 */ /* 0x0003e40000100800 */
.L_x_4692:
[----:B------:R-:W-:Y:S05]  /*14510*/  BSYNC B6 ;  /* 0x0000000000067941 */ /* 0x000fea0003800000 */
.L_x_4690:
[----:B--2---:R-:W2:Y:S04]  /*14520*/  LDL R0, [R1+0x20] ;  /* 0x0000200001007983 */ /* 0x004ea80000100800 */
[----:B-1----:R1:W5:Y:S01]  /*14530*/  LDL R2, [R1+0xc] ;  /* 0x00000c0001027983 */ /* 0x0023620000100800 */
        /* <DEDUP_REMOVED lines=10> */
.L_x_4741:
        /* <DEDUP_REMOVED lines=11> */
.L_x_4742:
[----:B--2---:R-:W2:Y:S01]  /*14690*/  LDL R0, [R1+0xc] ;  /* 0x00000c0001007983 */ /* 0x004ea20000100800 */
[----:B------:R-:W-:Y:S02]  /*146a0*/  ULDC UR4, c[0x0][0xda8] ;  /* 0x00036a0000047ab9 */ /* 0x000fe40000000800 */
[----:B--2---:R-:W-:-:S13]  /*146b0*/  ISETP.GE.AND P0, PT, R0, UR4, PT ;  /* 0x0000000400007c0c */ /* 0x004fda000bf06270 */
[----:B------:R-:W-:Y:S05]  /*146c0*/  @!P0 BRA `(.L_x_4743) ;  /* 0xffffffc0009c8947 */ /* 0x000fea000383ffff */
.L_x_4687:
        /* <DEDUP_REMOVED lines=12> */
.L_x_4775:
[----:B------:R-:W-:Y:S05]  /*14790*/  BSYNC B0 ;  /* 0x0000000000007941 */ /* 0x000fea0003800000 */
.L_x_4744:
[----:B------:R-:W-:-:S03]  /*147a0*/  UMOV UR4, 0xffffffff ;  /* 0xffffffff00047882 */ /* 0x000fc60000000000 */
[----:B------:R-:W-:Y:S05]  /*147b0*/  BRA.DIV UR4, `(.L_x_4746) ;  /* 0x0000000a047c7947 */ /* 0x000fea000b800000 */
[----:B------:R-:W2:Y:S02]  /*147c0*/  S2R R2, SR_TID.X ;  /* 0x0000000000027919 */ /* 0x000ea40000002100 */
[----:B--2---:R-:W-:-:S04]  /*147d0*/  SHF.R.U32.HI R2, RZ, 0x5, R2 ;  /* 0x00000005ff027819 */ /* 0x004fc80000011602 */
[----:B------:R-:W-:-:S05]  /*147e0*/  LOP3.LUT R2, R2, 0x3, RZ, 0xc0, !PT ;  /* 0x0000000302027812 */ /* 0x000fca00078ec0ff */
[----:B------:R2:W3:Y:S02]  /*147f0*/  SHFL.IDX PT, R14, R2, RZ, 0x1f ;  /* 0x00001fff020e7589 */ /* 0x0004e400000e0000 */
.L_x_4778:
[----:B---3--:R-:W-:Y:S01]  /*14800*/  ISETP.NE.AND P0, PT, R14, RZ, PT ;  /* 0x000000ff0e00720c */ /* 0x008fe20003f05270 */
[----:B------:R-:W-:-:S12]  /*14810*/  BSSY B0, `(.L_x_4747) ;  /* 0x000002c000007945 */ /* 0x000fd80003800000 */
[----:B------:R-:W-:Y:S05]  /*14820*/  @P0 BRA `(.L_x_4748) ;  /* 0x0000000000a80947 */ /* 0x000fea0003800000 */
[----:B------:R-:W-:-:S03]  /*14830*/  UMOV UR4, 0xffffffff ;  /* 0xffffffff00047882 */ /* 0x000fc60000000000 */
[----:B------:R-:W-:Y:S05]  /*14840*/  BRA.DIV UR4, `(.L_x_4749) ;  /* 0x0000000a048c7947 */ /* 0x000fea000b800000 */
[----:B------:R-:W-:-:S13]  /*14850*/  ELECT P6, URZ, PT ;  /* 0x00000000003f782f */ /* 0x000fda00038c0000 */
.L_x_4781:
[----:B------:R-:W-:Y:S05]  /*14860*/  @!P6 BRA `(.L_x_4748) ;  /* 0x000000000098e947 */ /* 0x000fea0003800000 */
[----:B--2---:R-:W2:Y:S02]  /*14870*/  LDL.LU R2, [R1+0x14] ;  /* 0x0000140001027983 */ /* 0x004ea40000300800 */
[----:B--2---:R-:W-:-:S04]  /*14880*/  LOP3.LUT R2, R2, 0x2, RZ, 0xfc, !PT ;  /* 0x0000000202027812 */ /* 0x004fc800078efcff */
[----:B------:R-:W-:-:S13]  /*14890*/  ISETP.NE.AND P0, PT, R2, 0x3, PT ;  /* 0x000000030200780c */ /* 0x000fda0003f05270 */
[----:B------:R-:W-:Y:S05]  /*148a0*/  @!P0 BRA `(.L_x_4750) ;  /* 0x0000000000048947 */ /* 0x000fea0003800000 */
[----:B------:R-:W-:Y:S01]  /*148b0*/  BPT.TRAP 0x1 ;  /* 0x000000040000795c */ /* 0x000fe20000300000 */
.L_x_4750:
[----:B------:R-:W2:Y:S01]  /*148c0*/  LDL.LU R7, [R1] ;  /* 0x0000000001077983 */ /* 0x000ea20000300800 */
[----:B------:R-:W-:Y:S02]  /*148d0*/  VIADD R2, R0, 0x33440 ;  /* 0x0003344000027836 */ /* 0x000fe40000000000 */
[C---:B-1----:R-:W-:Y:S02]  /*148e0*/  VIADD R3, R19.reuse, 0x1 ;  /* 0x0000000113037836 */ /* 0x042fe40000000000 */
[----:B------:R-:W-:-:S03]  /*148f0*/  IMAD R6, R19, 0x8, R2 ;  /* 0x0000000813067824 */ /* 0x000fc600078e0202 */
[----:B------:R-:W-:-:S04]  /*14900*/  ISETP.NE.AND P2, PT, R3, 0x2, PT ;  /* 0x000000020300780c */ /* 0x000fc80003f45270 */
[----:B------:R-:W-:Y:S02]  /*14910*/  SEL R4, RZ, 0x1, P2 ;  /* 0x00000001ff047807 */ /* 0x000fe40001000000 */
[----:B------:R-:W-:Y:S02]  /*14920*/  SEL R3, R3, RZ, P2 ;  /* 0x000000ff03037207 */ /* 0x000fe40001000000 */
[C---:B--2---:R-:W-:Y:S02]  /*14930*/  SHF.L.U32 R5, R7.reuse, 0x1f, RZ ;  /* 0x0000001f07057819 */ /* 0x044fe400000006ff */
[----:B------:R-:W-:Y:S01]  /*14940*/  LOP3.LUT R4, R7, R4, RZ, 0x3c, !PT ;  /* 0x0000000407047212 */ /* 0x000fe200078e3cff */
[----:B------:R-:W-:Y:S01]  /*14950*/  IMAD R7, R3, 0x8, R2 ;  /* 0x0000000803077824 */ /* 0x000fe200078e0202 */
[----:B------:R-:W1:Y:S02]  /*14960*/  SYNCS.PHASECHK.TRANS64.TRYWAIT P1, [R6+URZ], R5 ;  /* 0x00000005060075a7 */ /* 0x000e64000802017f */
[----:B------:R-:W-:Y:S01]  /*14970*/  SHF.L.U32 R2, R4, 0x1f, RZ ;  /* 0x0000001f04027819 */ /* 0x000fe200000006ff */
[----:B-1----:R-:W-:Y:S06]  /*14980*/  @!P1 BRA `(.L_x_4751) ;  /* 0x00000008005c9947 */ /* 0x002fec0003800000 */
.L_x_4782:
[----:B------:R-:W2:Y:S02]  /*14990*/  SYNCS.PHASECHK.TRANS64.TRYWAIT P1, [R7+URZ], R2 ;  /* 0x00000002070075a7 */ /* 0x000ea4000802017f */
[----:B--2---:R-:W-:Y:S05]  /*149a0*/  @!P1 BRA `(.L_x_4752) ;  /* 0x0000000800689947 */ /* 0x004fea0003800000 */
.L_x_4783:
[----:B------:R-:W-:Y:S05]  /*149b0*/  @!P0 BRA `(.L_x_4753) ;  /* 0x0000000000048947 */ /* 0x000fea0003800000 */
[----:B------:R-:W-:Y:S01]  /*149c0*/  BPT.TRAP 0x1 ;  /* 0x000000040000795c */ /* 0x000fe20000300000 */
.L_x_4753:
[----:B------:R-:W-:-:S04]  /*149d0*/  IMAD R4, R19, 0x8, R0 ;  /* 0x0000000813047824 */ /* 0x000fc800078e0200 */
[----:B------:R-:W3:Y:S02]  /*149e0*/  SYNCS.PHASECHK.TRANS64.TRYWAIT P1, [R4+URZ+0x33460], R5 ;  /* 0x03346005040075a7 */ /* 0x000ee4000802017f */
[----:B---3--:R-:W-:Y:S05]  /*149f0*/  @!P1 BRA `(.L_x_4754) ;  /* 0x0000000800689947 */ /* 0x008fea0003800000 */
.L_x_4784:
[----:B------:R-:W-:Y:S05]  /*14a00*/  @!P0 BRA `(.L_x_4755) ;  /* 0x0000000000048947 */ /* 0x000fea0003800000 */
[----:B------:R-:W-:Y:S01]  /*14a10*/  BPT.TRAP 0x1 ;  /* 0x000000040000795c */ /* 0x000fe20000300000 */
.L_x_4755:
[----:B------:R-:W-:-:S04]  /*14a20*/  IMAD R3, R3, 0x8, R0 ;  /* 0x0000000803037824 */ /* 0x000fc800078e0200 */
[----:B------:R-:W4:Y:S02]  /*14a30*/  SYNCS.PHASECHK.TRANS64.TRYWAIT P1, [R3+URZ+0x33460], R2 ;  /* 0x03346002030075a7 */ /* 0x000f24000802017f */
[----:B----4-:R-:W-:Y:S05]  /*14a40*/  @!P1 BRA `(.L_x_4756) ;  /* 0x0000000800689947 */ /* 0x010fea0003800000 */
.L_x_4785:
[----:B------:R-:W-:Y:S05]  /*14a50*/  @!P0 BRA `(.L_x_4757) ;  /* 0x0000000000048947 */ /* 0x000fea0003800000 */
[----:B------:R-:W-:Y:S01]  /*14a60*/  BPT.TRAP 0x1 ;  /* 0x000000040000795c */ /* 0x000fe20000300000 */
.L_x_4757:
[----:B------:R-:W5:Y:S02]  /*14a70*/  SYNCS.PHASECHK.TRANS64.TRYWAIT P0, [R4+URZ+0x33480], R5 ;  /* 0x03348005040075a7 */ /* 0x000f64000800017f */
[----:B-----5:R-:W-:Y:S05]  /*14a80*/  @!P0 BRA `(.L_x_4758) ;  /* 0x00000008006c8947 */ /* 0x020fea0003800000 */
.L_x_4759:
[----:B------:R1:W1:Y:S02]  /*14a90*/  SYNCS.PHASECHK.TRANS64.TRYWAIT P0, [R3+URZ+0x33480], R2 ;  /* 0x03348002030075a7 */ /* 0x000264000800017f */
[----:B-1----:R-:W-:Y:S05]  /*14aa0*/  @!P0 NANOSLEEP.SYNCS 0x989680 ;  /* 0x009896800000895d */ /* 0x002fea0003900000 */
[----:B------:R-:W1:Y:S02]  /*14ab0*/  @!P0 SYNCS.PHASECHK.TRANS64 P0, [R3+URZ+0x33480], R2 ;  /* 0x03348002030085a7 */ /* 0x000e64000800007f */
[----:B-1----:R-:W-:Y:S05]  /*14ac0*/  @!P0 BRA `(.L_x_4759) ;  /* 0xfffffffc00f08947 */ /* 0x002fea000383ffff */
.L_x_4748:
[----:B------:R-:W-:Y:S05]  /*14ad0*/  BSYNC B0 ;  /* 0x0000000000007941 */ /* 0x000fea0003800000 */
.L_x_4747:
[----:B------:R-:W-:Y:S05]  /*14ae0*/  EXIT ;  /* 0x000000000000794d */ /* 0x000fea0003800000 */
.L_x_4641:
[----:B-1----:R-:W-:-:S04]  /*14af0*/  IMAD.U32 R3, RZ, RZ, UR37 ;  /* 0x00000025ff037e24 */ /* 0x002fc8000f8e00ff */
[----:B------:R1:W2:Y:S03]  /*14b00*/  SYNCS.PHASECHK.TRANS64.TRYWAIT P0, [R3+URZ+0x33400], R4 ;  /* 0x03340004030075a7 */ /* 0x0002a6000800017f */
[----:B--2---:R-:W-:Y:S05]  /*14b10*/  @!P0 NANOSLEEP.SYNCS 0x989680 ;  /* 0x009896800000895d */ /* 0x004fea0003900000 */
[----:B------:R-:W2:Y:S02]  /*14b20*/  @!P0 SYNCS.PHASECHK.TRANS64 P0, [R3+URZ+0x33400], R4 ;  /* 0x03340004030085a7 */ /* 0x000ea4000800007f */
[----:B--2---:R-:W-:Y:S05]  /*14b30*/  @!P0 BRA `(.L_x_4641) ;  /* 0xfffffffc00ec8947 */ /* 0x004fea000383ffff */
[----:B------:R-:W-:Y:S05]  /*14b40*/  BRA `(.L_x_4760) ;  /* 0xfffffecc00bc7947 */ /* 0x000fea000383ffff */
.L_x_4645:
[----:B--2---:R2:W3:Y:S02]  /*14b50*/  SYNCS.PHASECHK.TRANS64.TRYWAIT P2, [R3+URZ+0x33430], R4 ;  /* 0x03343004030075a7 */ /* 0x0044e4000804017f */
[----:B---3--:R-:W-:Y:S05]  /*14b60*/  @!P2 NANOSLEEP.SYNCS 0x989680 ;  /* 0x009896800000a95d */ /* 0x008fea0003900000 */
[----:B------:R-:W3:Y:S02]  /*14b70*/  @!P2 SYNCS.PHASECHK.TRANS64 P2, [R3+URZ+0x33430], R4 ;  /* 0x033430040300a5a7 */ /* 0x000ee4000804007f */
[----:B---3--:R-:W-:Y:S05]  /*14b80*/  @!P2 BRA `(.L_x_4645) ;  /* 0xfffffffc00f0a947 */ /* 0x008fea000383ffff */
[----:B------:R-:W-:Y:S05]  /*14b90*/  BRA `(.L_x_4644) ;  /* 0xfffffecc00e07947 */ /* 0x000fea000383ffff */
.L_x_4650:
[----:B--2---:R-:W-:-:S04]  /*14ba0*/  IMAD.U32 R10, RZ, RZ, UR10 ;  /* 0x0000000aff0a7e24 */ /* 0x004fc8000f8e00ff */
[----:B------:R2:W3:Y:S03]  /*14bb0*/  SYNCS.PHASECHK.TRANS64.TRYWAIT P2, [R10+URZ+0x33430], R9 ;  /* 0x033430090a0075a7 */ /* 0x0004e6000804017f */
[----:B---3--:R-:W-:Y:S05]  /*14bc0*/  @!P2 NANOSLEEP.SYNCS 0x989680 ;  /* 0x009896800000a95d */ /* 0x008fea0003900000 */
[----:B------:R-:W3:Y:S02]  /*14bd0*/  @!P2 SYNCS.PHASECHK.TRANS64 P2, [R10+URZ+0x33430], R9 ;  /* 0x033430090a00a5a7 */ /* 0x000ee4000804007f */
[----:B---3--:R-:W-:Y:S05]  /*14be0*/  @!P2 BRA `(.L_x_4650) ;  /* 0xfffffffc00eca947 */ /* 0x008fea000383ffff */
[----:B------:R-:W-:Y:S05]  /*14bf0*/  BRA `(.L_x_4647) ;  /* 0xffffff1000a87947 */ /* 0x000fea000383ffff */
.L_x_4654:
[----:B--2---:R-:W-:-:S04]  /*14c00*/  IMAD.U32 R9, RZ, RZ, UR10 ;  /* 0x0000000aff097e24 */ /* 0x004fc8000f8e00ff */
[----:B------:R2:W3:Y:S03]  /*14c10*/  SYNCS.PHASECHK.TRANS64.TRYWAIT P2, [R9+URZ+0x33450], R8 ;  /* 0x03345008090075a7 */ /* 0x0004e6000804017f */
[----:B---3--:R-:W-:Y:S05]  /*14c20*/  @!P2 NANOSLEEP.SYNCS 0x989680 ;  /* 0x009896800000a95d */ /* 0x008fea0003900000 */
[----:B------:R-:W3:Y:S02]  /*14c30*/  @!P2 SYNCS.PHASECHK.TRANS64 P2, [R9+URZ+0x33450], R8 ;  /* 0x033450080900a5a7 */ /* 0x000ee4000804007f */
[----:B---3--:R-:W-:Y:S05]  /*14c40*/  @!P2 BRA `(.L_x_4654) ;  /* 0xfffffffc00eca947 */ /* 0x008fea000383ffff */
[----:B------:R-:W-:Y:S05]  /*14c50*/  BRA `(.L_x_4651) ;  /* 0xffffff1c00c47947 */ /* 0x000fea000383ffff */
.L_x_4661:
[----:B--2---:R-:W-:-:S04]  /*14c60*/  IMAD.U32 R9, RZ, RZ, UR6 ;  /* 0x00000006ff097e24 */ /* 0x004fc8000f8e00ff */
[----:B------:R2:W3:Y:S03]  /*14c70*/  SYNCS.PHASECHK.TRANS64.TRYWAIT P2, [R9+URZ+0x33430], R8 ;  /* 0x03343008090075a7 */ /* 0x0004e6000804017f */
[----:B---3--:R-:W-:Y:S05]  /*14c80*/  @!P2 NANOSLEEP.SYNCS 0x989680 ;  /* 0x009896800000a95d */ /* 0x008fea0003900000 */
[----:B------:R-:W3:Y:S02]  /*14c90*/  @!P2 SYNCS.PHASECHK.TRANS64 P2, [R9+URZ+0x33430], R8 ;  /* 0x033430080900a5a7 */ /* 0x000ee4000804007f */
[----:B---3--:R-:W-:Y:S05]  /*14ca0*/  @!P2 BRA `(.L_x_4661) ;  /* 0xfffffffc00eca947 */ /* 0x008fea000383ffff */
[----:B------:R-:W-:Y:S05]  /*14cb0*/  BRA `(.L_x_4658) ;  /* 0xffffff5400907947 */ /* 0x000fea000383ffff */
.L_x_4665:
[----:B--2---:R-:W-:-:S04]  /*14cc0*/  IMAD.U32 R8, RZ, RZ, UR6 ;  /* 0x00000006ff087e24 */ /* 0x004fc8000f8e00ff */
[----:B------:R2:W3:Y:S03]  /*14cd0*/  SYNCS.PHASECHK.TRANS64.TRYWAIT P2, [R8+URZ+0x33450], R7 ;  /* 0x03345007080075a7 */ /* 0x0004e6000804017f */
[----:B---3--:R-:W-:Y:S05]  /*14ce0*/  @!P2 NANOSLEEP.SYNCS 0x989680 ;  /* 0x009896800000a95d */ /* 0x008fea0003900000 */
[----:B------:R-:W3:Y:S02]  /*14cf0*/  @!P2 SYNCS.PHASECHK.TRANS64 P2, [R8+URZ+0x33450], R7 ;  /* 0x033450070800a5a7 */ /* 0x000ee4000804007f */
[----:B---3--:R-:W-:Y:S05]  /*14d00*/  @!P2 BRA `(.L_x_4665) ;  /* 0xfffffffc00eca947 */ /* 0x008fea000383ffff */
[----:B------:R-:W-:Y:S05]  /*14d10*/  BRA `(.L_x_4662) ;  /* 0xffffff6000887947 */ /* 0x000fea000383ffff */
.L_x_4671:
[----:B--2---:R-:W-:-:S04]  /*14d20*/  IMAD.U32 R5, RZ, RZ, UR5 ;  /* 0x00000005ff057e24 */ /* 0x004fc8000f8e00ff */
[----:B------:R2:W3:Y:S03]  /*14d30*/  SYNCS.PHASECHK.TRANS64.TRYWAIT P0, [R5+URZ+0x33450], R0 ;  /* 0x03345000050075a7 */ /* 0x0004e6000800017f */
[----:B---3--:R-:W-:Y:S05]  /*14d40*/  @!P0 NANOSLEEP.SYNCS 0x989680 ;  /* 0x009896800000895d */ /* 0x008fea0003900000 */
[----:B------:R-:W3:Y:S02]  /*14d50*/  @!P0 SYNCS.PHASECHK.TRANS64 P0, [R5+URZ+0x33450], R0 ;  /* 0x03345000050085a7 */ /* 0x000ee4000800007f */
[----:B---3--:R-:W-:Y:S05]  /*14d60*/  @!P0 BRA `(.L_x_4671) ;  /* 0xfffffffc00ec8947 */ /* 0x008fea000383ffff */
[----:B------:R-:W-:Y:S05]  /*14d70*/  BRA `(.L_x_4670) ;  /* 0xffffff8c00507947 */ /* 0x000fea000383ffff */
.L_x_4697:
[----:B------:R-:W-:Y:S02]  /*14d80*/  IMAD.MOV.U32 R13, RZ, RZ, R4 ;  /* 0x000000ffff0d7224 */ /* 0x000fe400078e0004 */
[----:B------:R-:W-:Y:S02]  /*14d90*/  IMAD.MOV.U32 R12, RZ, RZ, RZ ;  /* 0x000000ffff0c7224 */ /* 0x000fe400078e00ff */
[----:B------:R-:W-:Y:S02]  /*14da0*/  IMAD.MOV.U32 R11, RZ, RZ, 0x1f ;  /* 0x0000001fff0b7424 */ /* 0x000fe400078e00ff */
[----:B------:R-:W-:-:S07]  /*14db0*/  IMAD.MOV.U32 R15, RZ, RZ, -0x1 ;  /* 0xffffffffff0f7424 */ /* 0x000fce00078e00ff */
[----:B---3--:R-:W-:Y:S05]  /*14dc0*/  WARPSYNC.COLLECTIVE R15, `(.L_x_4761) ;  /* 0x000000000f087348 */ /* 0x008fea0003c00000 */
[----:B------:R1:W2:Y:S02]  /*14dd0*/  SHFL.IDX P6, R14, R13, R12, R11 ;  /* 0x0000000c0d0e7389 */ /* 0x0002a400000c000b */
[----:B-123--:R-:W-:Y:S01]  /*14de0*/  ENDCOLLECTIVE ;  /* 0x000000000000791b */ /* 0x00efe20003800000 */
.L_x_4761:
[----:B------:R-:W-:Y:S05]  /*14df0*/  BRA `(.L_x_4762) ;  /* 0xffffffc8001c7947 */ /* 0x000fea000383ffff */
.L_x_4699:
[----:B------:R-:W-:Y:S01]  /*14e00*/  BSSY B0, `(.L_x_4763) ;  /* 0x0000006000007945 */ /* 0x000fe20003800000 */
[----:B------:R-:W-:-:S07]  /*14e10*/  IMAD.MOV.U32 R15, RZ, RZ, -0x1 ;  /* 0xffffffffff0f7424 */ /* 0x000fce00078e00ff */
[----:B-1----:R-:W-:Y:S05]  /*14e20*/  WARPSYNC.COLLECTIVE R15, `(.L_x_4764) ;  /* 0x000000000f0c7348 */ /* 0x002fea0003c00000 */
[----:B------:R-:W-:Y:S02]  /*14e30*/  ELECT P6, UR62, PT ;  /* 0x00000000003e782f */ /* 0x000fe400038c0000 */
[----:B------:R-:W-:Y:S01]  /*14e40*/  MOV R14, UR62 ;  /* 0x0000003e000e7c02 */ /* 0x000fe20008000f00 */
[----:B-1----:R-:W-:Y:S10]  /*14e50*/  ENDCOLLECTIVE ;  /* 0x000000000000791b */ /* 0x002ff40003800000 */
.L_x_4764:
[----:B------:R-:W-:Y:S05]  /*14e60*/  BSYNC B0 ;  /* 0x0000000000007941 */ /* 0x000fea0003800000 */
.L_x_4763:
[----:B------:R-:W-:Y:S05]  /*14e70*/  BRA `(.L_x_4765) ;  /* 0xffffffc8001c7947 */ /* 0x000fea000383ffff */
.L_x_4702:
[----:B-1----:R1:W2:Y:S02]  /*14e80*/  SYNCS.PHASECHK.TRANS64.TRYWAIT P3, [R4+URZ+0x33480], R3 ;  /* 0x03348003040075a7 */ /* 0x0022a4000806017f */
[----:B--2---:R-:W-:Y:S05]  /*14e90*/  @!P3 NANOSLEEP.SYNCS 0x989680 ;  /* 0x009896800000b95d */ /* 0x004fea0003900000 */
[----:B------:R-:W2:Y:S02]  /*14ea0*/  @!P3 SYNCS.PHASECHK.TRANS64 P3, [R4+URZ+0x33480], R3 ;  /* 0x033480030400b5a7 */ /* 0x000ea4000806007f */
[----:B--2---:R-:W-:Y:S05]  /*14eb0*/  @!P3 BRA `(.L_x_4702) ;  /* 0xfffffffc00f0b947 */ /* 0x004fea000383ffff */
[----:B------:R-:W-:Y:S05]  /*14ec0*/  BRA `(.L_x_4766) ;  /* 0xffffffc800707947 */ /* 0x000fea000383ffff */
.L_x_4704:
[----:B--2---:R2:W3:Y:S02]  /*14ed0*/  SYNCS.PHASECHK.TRANS64.TRYWAIT P3, [R4+URZ+0x33440], R3 ;  /* 0x03344003040075a7 */ /* 0x0044e4000806017f */
[----:B---3--:R-:W-:Y:S05]  /*14ee0*/  @!P3 NANOSLEEP.SYNCS 0x989680 ;  /* 0x009896800000b95d */ /* 0x008fea0003900000 */
[----:B------:R-:W3:Y:S02]  /*14ef0*/  @!P3 SYNCS.PHASECHK.TRANS64 P3, [R4+URZ+0x33440], R3 ;  /* 0x033440030400b5a7 */ /* 0x000ee4000806007f */
[----:B---3--:R-:W-:Y:S05]  /*14f00*/  @!P3 BRA `(.L_x_4704) ;  /* 0xfffffffc00f0b947 */ /* 0x008fea000383ffff */
[----:B------:R-:W-:Y:S05]  /*14f10*/  BRA `(.L_x_4767) ;  /* 0xffffffc800ec7947 */ /* 0x000fea000383ffff */
.L_x_4707:
[----:B-1----:R-:W-:-:S04]  /*14f20*/  IMAD.U32 R3, RZ, RZ, UR40 ;  /* 0x00000028ff037e24 */ /* 0x002fc8000f8e00ff */
[----:B------:R1:W2:Y:S03]  /*14f30*/  SYNCS.PHASECHK.TRANS64.TRYWAIT P0, [R3+URZ+0x33420], R2 ;  /* 0x03342002030075a7 */ /* 0x0002a6000800017f */
[----:B--2---:R-:W-:Y:S05]  /*14f40*/  @!P0 NANOSLEEP.SYNCS 0x989680 ;  /* 0x009896800000895d */ /* 0x004fea0003900000 */
[----:B------:R-:W2:Y:S02]  /*14f50*/  @!P0 SYNCS.PHASECHK.TRANS64 P0, [R3+URZ+0x33420], R2 ;  /* 0x03342002030085a7 */ /* 0x000ea4000800007f */
[----:B--2---:R-:W-:Y:S05]  /*14f60*/  @!P0 BRA `(.L_x_4707) ;  /* 0xfffffffc00ec8947 */ /* 0x004fea000383ffff */
[----:B------:R-:W-:Y:S05]  /*14f70*/  BRA `(.L_x_4768) ;  /* 0xffffffcc00f87947 */ /* 0x000fea000383ffff */
.L_x_4713:
[----:B---3--:R3:W4:Y:S02]  /*14f80*/  SYNCS.PHASECHK.TRANS64.TRYWAIT P0, [R6+URZ+0x33480], R5 ;  /* 0x03348005060075a7 */ /* 0x008724000800017f */
[----:B----4-:R-:W-:Y:S05]  /*14f90*/  @!P0 NANOSLEEP.SYNCS 0x989680 ;  /* 0x009896800000895d */ /* 0x010fea0003900000 */
[----:B------:R-:W4:Y:S02]  /*14fa0*/  @!P0 SYNCS.PHASECHK.TRANS64 P0, [R6+URZ+0x33480], R5 ;  /* 0x03348005060085a7 */ /* 0x000f24000800007f */
[----:B----4-:R-:W-:Y:S05]  /*14fb0*/  @!P0 BRA `(.L_x_4713) ;  /* 0xfffffffc00f08947 */ /* 0x010fea000383ffff */
[----:B------:R-:W-:Y:S05]  /*14fc0*/  BRA `(.L_x_4769) ;  /* 0xffffffd000a07947 */ /* 0x000fea000383ffff */
.L_x_4720:
[----:B--2---:R2:W4:Y:S02]  /*14fd0*/  SYNCS.PHASECHK.TRANS64.TRYWAIT P0, [R6+URZ+0x33440], R5 ;  /* 0x03344005060075a7 */ /* 0x004524000800017f */
[----:B----4-:R-:W-:Y:S05]  /*14fe0*/  @!P0 NANOSLEEP.SYNCS 0x989680 ;  /* 0x009896800000895d */ /* 0x010fea0003900000 */
[----:B------:R-:W4:Y:S02]  /*14ff0*/  @!P0 SYNCS.PHASECHK.TRANS64 P0, [R6+URZ+0x33440], R5 ;  /* 0x03344005060085a7 */ /* 0x000f24000800007f */
[----:B----4-:R-:W-:Y:S05]  /*15000*/  @!P0 BRA `(.L_x_4720) ;  /* 0xfffffffc00f08947 */ /* 0x010fea000383ffff */
[----:B------:R-:W-:Y:S05]  /*15010*/  BRA `(.L_x_4770) ;  /* 0xffffffd4009c7947 */ /* 0x000fea000383ffff */
.L_x_4728:
[----:B---3--:R3:W4:Y:S02]  /*15020*/  SYNCS.PHASECHK.TRANS64.TRYWAIT P3, [R12+URZ+0x33470], R4 ;  /* 0x033470040c0075a7 */ /* 0x008724000806017f */
[----:B----4-:R-:W-:Y:S05]  /*15030*/  @!P3 NANOSLEEP.SYNCS 0x989680 ;  /* 0x009896800000b95d */ /* 0x010fea0003900000 */
[----:B------:R-:W4:Y:S02]  /*15040*/  @!P3 SYNCS.PHASECHK.TRANS64 P3, [R12+URZ+0x33470], R4 ;  /* 0x033470040c00b5a7 */ /* 0x000f24000806007f */
[----:B----4-:R-:W-:Y:S05]  /*15050*/  @!P3 BRA `(.L_x_4728) ;  /* 0xfffffffc00f0b947 */ /* 0x010fea000383ffff */
[----:B------:R-:W-:Y:S05]  /*15060*/  BRA `(.L_x_4771) ;  /* 0xffffffd800b07947 */ /* 0x000fea000383ffff */
.L_x_4730:
[----:B---3--:R3:W4:Y:S02]  /*15070*/  SYNCS.PHASECHK.TRANS64.TRYWAIT P3, [R12+URZ+0x33460], R4 ;  /* 0x033460040c0075a7 */ /* 0x008724000806017f */
[----:B----4-:R-:W-:Y:S05]  /*15080*/  @!P3 NANOSLEEP.SYNCS 0x989680 ;  /* 0x009896800000b95d */ /* 0x010fea0003900000 */
[----:B------:R-:W4:Y:S02]  /*15090*/  @!P3 SYNCS.PHASECHK.TRANS64 P3, [R12+URZ+0x33460], R4 ;  /* 0x033460040c00b5a7 */ /* 0x000f24000806007f */
[----:B----4-:R-:W-:Y:S05]  /*150a0*/  @!P3 BRA `(.L_x_4730) ;  /* 0xfffffffc00f0b947 */ /* 0x010fea000383ffff */
[----:B------:R-:W-:Y:S05]  /*150b0*/  BRA `(.L_x_4772) ;  /* 0xffffffd800b87947 */ /* 0x000fea000383ffff */
.L_x_4737:
[----:B-1----:R1:W3:Y:S02]  /*150c0*/  SYNCS.PHASECHK.TRANS64.TRYWAIT P0, [R0+URZ+0x33470], R3 ;  /* 0x03347003000075a7 */ /* 0x0022e4000800017f */
[----:B---3--:R-:W-:Y:S05]  /*150d0*/  @!P0 NANOSLEEP.SYNCS 0x989680 ;  /* 0x009896800000895d */ /* 0x008fea0003900000 */
[----:B------:R-:W3:Y:S02]  /*150e0*/  @!P0 SYNCS.PHASECHK.TRANS64 P0, [R0+URZ+0x33470], R3 ;  /* 0x03347003000085a7 */ /* 0x000ee4000800007f */
[----:B---3--:R-:W-:Y:S05]  /*150f0*/  @!P0 BRA `(.L_x_4737) ;  /* 0xfffffffc00f08947 */ /* 0x008fea000383ffff */
[----:B------:R-:W-:Y:S05]  /*15100*/  BRA `(.L_x_4773) ;  /* 0xffffffe800187947 */ /* 0x000fea000383ffff */
.L_x_4739:
[----:B-1----:R1:W3:Y:S02]  /*15110*/  SYNCS.PHASECHK.TRANS64.TRYWAIT P0, [R0+URZ+0x33460], R3 ;  /* 0x03346003000075a7 */ /* 0x0022e4000800017f */
[----:B---3--:R-:W-:Y:S05]  /*15120*/  @!P0 NANOSLEEP.SYNCS 0x989680 ;  /* 0x009896800000895d */ /* 0x008fea0003900000 */
[----:B------:R-:W3:Y:S02]  /*15130*/  @!P0 SYNCS.PHASECHK.TRANS64 P0, [R0+URZ+0x33460], R3 ;  /* 0x03346003000085a7 */ /* 0x000ee4000800007f */
[----:B---3--:R-:W-:Y:S05]  /*15140*/  @!P0 BRA `(.L_x_4739) ;  /* 0xfffffffc00f08947 */ /* 0x008fea000383ffff */
[----:B------:R-:W-:Y:S05]  /*15150*/  BRA `(.L_x_4774) ;  /* 0xffffffe800207947 */ /* 0x000fea000383ffff */
.L_x_4745:
[----:B-1----:R1:W2:Y:S02]  /*15160*/  SYNCS.PHASECHK.TRANS64.TRYWAIT P0, [R0+URZ+0x33420], R3 ;  /* 0x03342003000075a7 */ /* 0x0022a4000800017f */
[----:B--2---:R-:W-:Y:S05]  /*15170*/  @!P0 NANOSLEEP.SYNCS 0x989680 ;  /* 0x009896800000895d */ /* 0x004fea0003900000 */
[----:B------:R-:W2:Y:S02]  /*15180*/  @!P0 SYNCS.PHASECHK.TRANS64 P0, [R0+URZ+0x33420], R3 ;  /* 0x03342003000085a7 */ /* 0x000ea4000800007f */
[----:B--2---:R-:W-:Y:S05]  /*15190*/  @!P0 BRA `(.L_x_4745) ;  /* 0xfffffffc00f08947 */ /* 0x004fea000383ffff */
[----:B------:R-:W-:Y:S05]  /*151a0*/  BRA `(.L_x_4775) ;  /* 0xfffffff400787947 */ /* 0x000fea000383ffff */
.L_x_4746:
        /* <DEDUP_REMOVED lines=11> */
.L_x_4777:
[----:B------:R-:W-:Y:S05]  /*15260*/  BSYNC B0 ;  /* 0x0000000000007941 */ /* 0x000fea0003800000 */
.L_x_4776:
[----:B------:R-:W-:Y:S05]  /*15270*/  BRA `(.L_x_4778) ;  /* 0xfffffff400607947 */ /* 0x000fea000383ffff */
.L_x_4749:
[----:B------:R-:W-:Y:S01]  /*15280*/  BSSY B1, `(.L_x_4779) ;  /* 0x0000006000017945 */ /* 0x000fe20003800000 */
[----:B------:R-:W-:-:S07]  /*15290*/  IMAD.MOV.U32 R15, RZ, RZ, -0x1 ;  /* 0xffffffffff0f7424 */ /* 0x000fce00078e00ff */
[----:B-12---:R-:W-:Y:S05]  /*152a0*/  WARPSYNC.COLLECTIVE R15, `(.L_x_4780) ;  /* 0x000000000f0c7348 */ /* 0x006fea0003c00000 */
[----:B------:R-:W-:Y:S02]  /*152b0*/  ELECT P6, UR62, PT ;  /* 0x00000000003e782f */ /* 0x000fe400038c0000 */
[----:B------:R-:W-:Y:S01]  /*152c0*/  MOV R14, UR62 ;  /* 0x0000003e000e7c02 */ /* 0x000fe20008000f00 */
[----:B-12---:R-:W-:Y:S10]  /*152d0*/  ENDCOLLECTIVE ;  /* 0x000000000000791b */ /* 0x006ff40003800000 */
.L_x_4780:
[----:B------:R-:W-:Y:S05]  /*152e0*/  BSYNC B1 ;  /* 0x0000000000017941 */ /* 0x000fea0003800000 */
.L_x_4779:
[----:B------:R-:W-:Y:S05]  /*152f0*/  BRA `(.L_x_4781) ;  /* 0xfffffff400587947 */ /* 0x000fea000383ffff */
.L_x_4751:
[----:B-1----:R1:W2:Y:S02]  /*15300*/  SYNCS.PHASECHK.TRANS64.TRYWAIT P1, [R6+URZ], R5 ;  /* 0x00000005060075a7 */ /* 0x0022a4000802017f */
[----:B--2---:R-:W-:Y:S05]  /*15310*/  @!P1 NANOSLEEP.SYNCS 0x989680 ;  /* 0x009896800000995d */ /* 0x004fea0003900000 */
[----:B------:R-:W2:Y:S02]  /*15320*/  @!P1 SYNCS.PHASECHK.TRANS64 P1, [R6+URZ], R5 ;  /* 0x00000005060095a7 */ /* 0x000ea4000802007f */
[----:B--2---:R-:W-:Y:S05]  /*15330*/  @!P1 BRA `(.L_x_4751) ;  /* 0xfffffffc00f09947 */ /* 0x004fea000383ffff */
[----:B------:R-:W-:Y:S05]  /*15340*/  BRA `(.L_x_4782) ;  /* 0xfffffff400907947 */ /* 0x000fea000383ffff */
.L_x_4752:
[----:B--2---:R2:W3:Y:S02]  /*15350*/  SYNCS.PHASECHK.TRANS64.TRYWAIT P1, [R7+URZ], R2 ;  /* 0x00000002070075a7 */ /* 0x0044e4000802017f */
[----:B---3--:R-:W-:Y:S05]  /*15360*/  @!P1 NANOSLEEP.SYNCS 0x989680 ;  /* 0x009896800000995d */ /* 0x008fea0003900000 */
[----:B------:R-:W3:Y:S02]  /*15370*/  @!P1 SYNCS.PHASECHK.TRANS64 P1, [R7+URZ], R2 ;  /* 0x00000002070095a7 */ /* 0x000ee4000802007f */
[----:B---3--:R-:W-:Y:S05]  /*15380*/  @!P1 BRA `(.L_x_4752) ;  /* 0xfffffffc00f09947 */ /* 0x008fea000383ffff */
[----:B------:R-:W-:Y:S05]  /*15390*/  BRA `(.L_x_4783) ;  /* 0xfffffff400847947 */ /* 0x000fea000383ffff */
.L_x_4754:
[----:B---3--:R3:W4:Y:S02]  /*153a0*/  SYNCS.PHASECHK.TRANS64.TRYWAIT P1, [R4+URZ+0x33460], R5 ;  /* 0x03346005040075a7 */ /* 0x008724000802017f */
[----:B----4-:R-:W-:Y:S05]  /*153b0*/  @!P1 NANOSLEEP.SYNCS 0x989680 ;  /* 0x009896800000995d */ /* 0x010fea0003900000 */
[----:B------:R-:W4:Y:S02]  /*153c0*/  @!P1 SYNCS.PHASECHK.TRANS64 P1, [R4+URZ+0x33460], R5 ;  /* 0x03346005040095a7 */ /* 0x000f24000802007f */
[----:B----4-:R-:W-:Y:S05]  /*153d0*/  @!P1 BRA `(.L_x_4754) ;  /* 0xfffffffc00f09947 */ /* 0x010fea000383ffff */
[----:B------:R-:W-:Y:S05]  /*153e0*/  BRA `(.L_x_4784) ;  /* 0xfffffff400847947 */ /* 0x000fea000383ffff */
.L_x_4756:
[----:B----4-:R4:W1:Y:S02]  /*153f0*/  SYNCS.PHASECHK.TRANS64.TRYWAIT P1, [R3+URZ+0x33460], R2 ;  /* 0x03346002030075a7 */ /* 0x010864000802017f */
[----:B-1----:R-:W-:Y:S05]  /*15400*/  @!P1 NANOSLEEP.SYNCS 0x989680 ;  /* 0x009896800000995d */ /* 0x002fea0003900000 */
[----:B------:R-:W1:Y:S02]  /*15410*/  @!P1 SYNCS.PHASECHK.TRANS64 P1, [R3+URZ+0x33460], R2 ;  /* 0x03346002030095a7 */ /* 0x000e64000802007f */
[----:B-1----:R-:W-:Y:S05]  /*15420*/  @!P1 BRA `(.L_x_4756) ;  /* 0xfffffffc00f09947 */ /* 0x002fea000383ffff */
[----:B------:R-:W-:Y:S05]  /*15430*/  BRA `(.L_x_4785) ;  /* 0xfffffff400847947 */ /* 0x000fea000383ffff */
.L_x_4758:
[----:B------:R1:W1:Y:S02]  /*15440*/  SYNCS.PHASECHK.TRANS64.TRYWAIT P0, [R4+URZ+0x33480], R5 ;  /* 0x03348005040075a7 */ /* 0x000264000800017f */
[----:B-1----:R-:W-:Y:S05]  /*15450*/  @!P0 NANOSLEEP.SYNCS 0x989680 ;  /* 0x009896800000895d */ /* 0x002fea0003900000 */
[----:B------:R-:W1:Y:S02]  /*15460*/  @!P0 SYNCS.PHASECHK.TRANS64 P0, [R4+URZ+0x33480], R5 ;  /* 0x03348005040085a7 */ /* 0x000e64000800007f */
[----:B-1----:R-:W-:Y:S05]  /*15470*/  @!P0 BRA `(.L_x_4758) ;  /* 0xfffffffc00f08947 */ /* 0x002fea000383ffff */
[----:B------:R-:W-:Y:S05]  /*15480*/  BRA `(.L_x_4759) ;  /* 0xfffffff400807947 */ /* 0x000fea000383ffff */
.L_x_4786:
        /* <DEDUP_REMOVED lines=15> */
.L_x_12350:


//--------------------- .text._ZN7cutlass13device_kernelIN5flash11enable_sm90INS1_16FlashAttnFwdSm90INS1_25CollectiveMainloopFwdSm90ILi2EN4cute5tupleIJNS5_1CILi1EEES8_S8_EEENS6_IJNS7_ILi128EEENS7_ILi160EEENS7_ILi192EEEEEELi192ENS_12float_e4m3_tEfNS_4arch4Sm90ELb1ELb0ELb1ELb1ELb0ELb0ELb0ELb1ELb1ELb0ELb0ELb0EEENS1_21CollectiveEpilogueFwdINS6_IJSA_SC_SB_EEES9_NS_10bfloat16_tESG_Li256ELb1ELb0ELb0ELb1EEENS1_36VarlenDynamicPersistentTileSchedulerILi128ELi160ELi256ELi128ELb0ELb0ELb1ELb1ELb1ELb1EEEEEEEEEvNT_6ParamsE --------------------------
	.section	.text._ZN7cutlass13device_kernelIN5flash11enable_sm90INS1_16FlashAttnFwdSm90INS1_25CollectiveMainloopFwdSm90ILi2EN4cute5tupleIJNS5_1CILi1EEES8_S8_EEENS6_IJNS7_ILi128EEENS7_ILi160EEENS7_ILi192EEEEEELi192ENS_12float_e4m3_tEfNS_4arch4Sm90ELb1ELb0ELb1ELb1ELb0ELb0ELb0ELb1ELb1ELb0ELb0ELb0EEENS1_21CollectiveEpilogueFwdINS6_IJSA_SC_SB_EEES9_NS_10bfloat16_tESG_Li256ELb1ELb0ELb0ELb1EEENS1_36VarlenDynamicPersistentTileSchedulerILi128ELi160ELi256ELi128ELb0ELb0ELb1ELb1ELb1ELb1EEEEEEEEEvNT_6ParamsE,"ax",@progbits
	.align	128
.text._ZN7cutlass13device_kernelIN5flash11enable_sm90INS1_16FlashAttnFwdSm90INS1_25CollectiveMainloopFwdSm90ILi2EN4cute5tupleIJNS5_1CILi1EEES8_S8_EEENS6_IJNS7_ILi128EEENS7_ILi160EEENS7_ILi192EEEEEELi192ENS_12float_e4m3_tEfNS_4arch4Sm90ELb1ELb0ELb1ELb1ELb0ELb0ELb0ELb1ELb1ELb0ELb0ELb0EEENS1_21CollectiveEpilogueFwdINS6_IJSA_SC_SB_EEES9_NS_10bfloat16_tESG_Li256ELb1ELb0ELb0ELb1EEENS1_36VarlenDynamicPersistentTileSchedulerILi128ELi160ELi256ELi128ELb0ELb0ELb1ELb1ELb1ELb1EEEEEEEEEvNT_6ParamsE:
        .type           _ZN7cutlass13device_kernelIN5flash11enable_sm90INS1_16FlashAttnFwdSm90INS1_25CollectiveMainloopFwdSm90ILi2EN4cute5tupleIJNS5_1CILi1EEES8_S8_EEENS6_IJNS7_ILi128EEENS7_ILi160EEENS7_ILi192EEEEEELi192ENS_12float_e4m3_tEfNS_4arch4Sm90ELb1ELb0ELb1ELb1ELb0ELb0ELb0ELb1ELb1ELb0ELb0ELb0EEENS1_21CollectiveEpilogueFwdINS6_IJSA_SC_SB_EEES9_NS_10bfloat16_tESG_Li256ELb1ELb0ELb0ELb1EEENS1_36VarlenDynamicPersistentTileSchedulerILi128ELi160ELi256ELi128ELb0ELb0ELb1ELb1ELb1ELb1EEEEEEEEEvNT_6ParamsE,@function
        .size           _ZN7cutlass13device_kernelIN5flash11enable_sm90INS1_16FlashAttnFwdSm90INS1_25CollectiveMainloopFwdSm90ILi2EN4cute5tupleIJNS5_1CILi1EEES8_S8_EEENS6_IJNS7_ILi128EEENS7_ILi160EEENS7_ILi192EEEEEELi192ENS_12float_e4m3_tEfNS_4arch4Sm90ELb1ELb0ELb1ELb1ELb0ELb0ELb0ELb1ELb1ELb0ELb0ELb0EEENS1_21CollectiveEpilogueFwdINS6_IJSA_SC_SB_EEES9_NS_10bfloat16_tESG_Li256ELb1ELb0ELb0ELb1EEENS1_36VarlenDynamicPersistentTileSchedulerILi128ELi160ELi256ELi128ELb0ELb0ELb1ELb1ELb1ELb1EEEEEEEEEvNT_6ParamsE,(.L_x_12351 - _ZN7cutlass13device_kernelIN5flash11enable_sm90INS1_16FlashAttnFwdSm90INS1_25CollectiveMainloopFwdSm90ILi2EN4cute5tupleIJNS5_1CILi1EEES8_S8_EEENS6_IJNS7_ILi128EEENS7_ILi160EEENS7_ILi192EEEEEELi192ENS_12float_e4m3_tEfNS_4arch4Sm90ELb1ELb0ELb1ELb1ELb0ELb0ELb0ELb1ELb1ELb0ELb0ELb0EEENS1_21CollectiveEpilogueFwdINS6_IJSA_SC_SB_EEES9_NS_10bfloat16_tESG_Li256ELb1ELb0ELb0ELb1EEENS1_36VarlenDynamicPersistentTileSchedulerILi128ELi160ELi256ELi128ELb0ELb0ELb1ELb1ELb1ELb1EEEEEEEEEvNT_6ParamsE)
        .other          _ZN7cutlass13device_kernelIN5flash11enable_sm90INS1_16FlashAttnFwdSm90INS1_25CollectiveMainloopFwdSm90ILi2EN4cute5tupleIJNS5_1CILi1EEES8_S8_EEENS6_IJNS7_ILi128EEENS7_ILi160EEENS7_ILi192EEEEEELi192ENS_12float_e4m3_tEfNS_4arch4Sm90ELb1ELb0ELb1ELb1ELb0ELb0ELb0ELb1ELb1ELb0ELb0ELb0EEENS1_21CollectiveEpilogueFwdINS6_IJSA_SC_SB_EEES9_NS_10bfloat16_tESG_Li256ELb1ELb0ELb0ELb1EEENS1_36VarlenDynamicPersistentTileSchedulerILi128ELi160ELi256ELi128ELb0ELb0ELb1ELb1ELb1ELb1EEEEEEEEEvNT_6ParamsE,@"STO_CUDA_ENTRY STV_DEFAULT"
_ZN7cutlass13device_kernelIN5flash11enable_sm90INS1_16FlashAttnFwdSm90INS1_25CollectiveMainloopFwdSm90ILi2EN4cute5tupleIJNS5_1CILi1EEES8_S8_EEENS6_IJNS7_ILi128EEENS7_ILi160EEENS7_ILi192EEEEEELi192ENS_12float_e4m3_tEfNS_4arch4Sm90ELb1ELb0ELb1ELb1ELb0ELb0ELb0ELb1ELb1ELb0ELb0ELb0EEENS1_21CollectiveEpilogueFwdINS6_IJSA_SC_SB_EEES9_NS_10bfloat16_tESG_Li256ELb1ELb0ELb0ELb1EEENS1_36VarlenDynamicPersistentTileSchedulerILi128ELi160ELi256ELi128ELb0ELb0ELb1ELb1ELb1ELb1EEEEEEEEEvNT_6ParamsE:
        /* <DEDUP_REMOVED lines=21> */
.L_x_4788:
[----:B------:R-:W-:Y:S05]  /*0150*/  BSYNC B0 ;  /* 0x0000000000007941 */ /* 0x000fea0003800000 */
.L_x_4787:
        /* <DEDUP_REMOVED lines=41> */
.L_x_4789:
        /* <DEDUP_REMOVED lines=22> */
.L_x_4790:
        /* <DEDUP_REMOVED lines=18> */
.L_x_4791:
        /* <DEDUP_REMOVED lines=22> */
.L_x_4792:
        /* <DEDUP_REMOVED lines=22> */
.L_x_4793:
[----:B------:R-:W-:Y:S01]  /*0930*/  PLOP3.LUT P0, PT, PT, PT, UP0, 0x80, 0x0 ;  /* 0x000000000000781c */ /* 0x000fe20003f0f008 */
[----:B------:R-:W-:Y:S01]  /*0940*/  UMOV UR40, 0x1 ;  /* 0x0000000100287882 */ /* 0x000fe20000000000 */
[----:B------:R-:W-:Y:S01]  /*0950*/  NOP ;  /* 0x0000000000007918 */ /* 0x000fe20000000000 */
[----:B------:R-:W-:Y:S01]  /*0960*/  USEL UR40, UR40, 0x2, !UP0 ;  /* 0x0000000228287887 */ /* 0x000fe2000c000000 */
[----:B------:R-:W-:Y:S01]  /*0970*/  ULDC.64 UR52, c[0x0][0x208] ;  /* 0x0000820000347ab9 */ /* 0x000fe20000000a00 */
[----:B012-4-:R-:W-:Y:S08]  /*0980*/  BAR.SYNC.DEFER_BLOCKING 0x0 ;  /* 0x0000000000007b1d */ /* 0x017ff00000010000 */
[----:B------:R-:W-:Y:S05]  /*0990*/  @!P0 BRA `(.L_x_4794) ;  /* 0x0000010c00788947 */ /* 0x000fea0003800000 */
.L_x_4795:
        /* <DEDUP_REMOVED lines=63> */
.L_x_4852:
        /* <DEDUP_REMOVED lines=51> */
.L_x_4796:
        /* <DEDUP_REMOVED lines=10> */
.L_x_4797:
        /* <DEDUP_REMOVED lines=13> */
.L_x_4798:
[----:B------:R-:W-:Y:S01]  /*1230*/  UIADD3 UR49, -UR49, UR6, URZ ;  /* 0x0000000631317290 */ /* 0x000fe2000fffe13f */
[----:B------:R-:W-:Y:S01]  /*1240*/  PLOP3.LUT P0, PT, PT, PT, PT, 0x80, 0x0 ;  /* 0x000000000000781c */ /* 0x000fe20003f0f070 */
[----:B------:R-:W-:Y:S01]  /*1250*/  ULDC UR8, c[0x0][0x428] ;  /* 0x00010a0000087ab9 */ /* 0x000fe20000000800 */
[----:B------:R-:W-:Y:S01]  /*1260*/  IMAD.MOV.U32 R2, RZ, RZ, RZ ;  /* 0x000000ffff027224 */ /* 0x000fe200078e00ff */
[----:B------:R-:W-:Y:S01]  /*1270*/  UIADD3 UR5, UR49, 0x11f, -UR50 ;  /* 0x0000011f31057890 */ /* 0x000fe2000fffe832 */
[----:B------:R-:W-:Y:S01]  /*1280*/  IMAD.MOV.U32 R0, RZ, RZ, RZ ;  /* 0x000000ffff007224 */ /* 0x000fe200078e00ff */
[----:B------:R-:W-:Y:S01]  /*1290*/  UIADD3 UR4, UR49, 0x9f, URZ ;  /* 0x0000009f31047890 */ /* 0x000fe2000fffe03f */
[----:B------:R-:W-:Y:S01]  /*12a0*/  IMAD.MOV.U32 R119, RZ, RZ, RZ ;  /* 0x000000ffff777224 */ /* 0x000fe200078e00ff */
[----:B------:R-:W-:Y:S01]  /*12b0*/  ULEA UR6, UR51, UR5, 0x7 ;  /* 0x0000000533067291 */ /* 0x000fe2000f8e383f */
[----:B------:R-:W-:Y:S01]  /*12c0*/  CS2R R4, SRZ ;  /* 0x0000000000047805 */ /* 0x000fe2000001ff00 */
[----:B------:R-:W-:Y:S01]  /*12d0*/  UIMAD.WIDE UR4, UR4, 0x66666667, URZ ;  /* 0x66666667040478a5 */ /* 0x000fe2000f8e023f */
[----:B------:R-:W-:Y:S01]  /*12e0*/  CS2R R8, SRZ ;  /* 0x0000000000087805 */ /* 0x000fe2000001ff00 */
[----:B------:R-:W-:Y:S01]  /*12f0*/  UIMAD.WIDE UR6, UR6, 0x66666667, URZ ;  /* 0x66666667060678a5 */ /* 0x000fe2000f8e023f */
[----:B------:R-:W-:Y:S01]  /*1300*/  CS2R R10, SRZ ;  /* 0x00000000000a7805 */ /* 0x000fe2000001ff00 */
[----:B------:R-:W-:Y:S01]  /*1310*/  USHF.R.U32.HI UR4, URZ, 0x1f, UR5 ;  /* 0x0000001f3f047899 */ /* 0x000fe20008011605 */
[----:B------:R-:W-:Y:S01]  /*1320*/  CS2R R12, SRZ ;  /* 0x00000000000c7805 */ /* 0x000fe2000001ff00 */
[----:B------:R-:W-:Y:S01]  /*1330*/  USHF.R.U32.HI UR6, URZ, 0x1f, UR7 ;  /* 0x0000001f3f067899 */ /* 0x000fe20008011607 */
[----:B------:R-:W-:Y:S01]  /*1340*/  CS2R R14, SRZ ;  /* 0x00000000000e7805 */ /* 0x000fe2000001ff00 */
[----:B------:R-:W-:Y:S01]  /*1350*/  ULEA.HI.SX32 UR4, UR5, UR4, 0x1a ;  /* 0x0000000405047291 */ /* 0x000fe2000f8fd23f */
[----:B------:R-:W-:Y:S01]  /*1360*/  CS2R R20, SRZ ;  /* 0x0000000000147805 */ /* 0x000fe2000001ff00 */
[----:B------:R-:W-:Y:S01]  /*1370*/  ULEA.HI.SX32 UR6, UR7, UR6, 0x1a ;  /* 0x0000000607067291 */ /* 0x000fe2000f8fd23f */
[----:B------:R-:W-:Y:S01]  /*1380*/  CS2R R24, SRZ ;  /* 0x0000000000187805 */ /* 0x000fe2000001ff00 */
[----:B------:R-:W-:Y:S01]  /*1390*/  UISETP.NE.AND UP0, UPT, UR8, 0x1, UPT ;  /* 0x000000010800788c */ /* 0x000fe2000bf05270 */
[----:B------:R-:W-:Y:S01]  /*13a0*/  CS2R R28, SRZ ;  /* 0x00000000001c7805 */ /* 0x000fe2000001ff00 */
[----:B------:R-:W-:Y:S01]  /*13b0*/  UISETP.LT.AND UP1, UPT, UR4, UR6, UPT ;  /* 0x000000060400728c */ /* 0x000fe2000bf21270 */
[----:B------:R-:W-:-:S02]  /*13c0*/  CS2R R26, SRZ ;  /* 0x00000000001a7805 */ /* 0x000fc4000001ff00 */
[----:B------:R-:W-:Y:S02]  /*13d0*/  CS2R R32, SRZ ;  /* 0x0000000000207805 */ /* 0x000fe4000001ff00 */
[----:B------:R-:W-:Y:S01]  /*13e0*/  CS2R R30, SRZ ;  /* 0x00000000001e7805 */ /* 0x000fe2000001ff00 */
[----:B------:R-:W-:Y:S01]  /*13f0*/  USEL UR54, UR4, UR6, UP1 ;  /* 0x0000000604367287 */ /* 0x000fe20008800000 */
[----:B------:R-:W-:Y:S02]  /*1400*/  CS2R R36, SRZ ;  /* 0x0000000000247805 */ /* 0x000fe4000001ff00 */
[----:B------:R-:W-:Y:S02]  /*1410*/  CS2R R34, SRZ ;  /* 0x0000000000227805 */ /* 0x000fe4000001ff00 */
[----:B------:R-:W-:Y:S01]  /*1420*/  CS2R R40, SRZ ;  /* 0x0000000000287805 */ /* 0x000fe2000001ff00 */
[----:B------:R-:W-:Y:S01]  /*1430*/  UISETP.GE.AND UP1, UPT, UR54, 0x1, UPT ;  /* 0x000000013600788c */ /* 0x000fe2000bf26270 */
[----:B------:R-:W-:Y:S01]  /*1440*/  CS2R R38, SRZ ;  /* 0x0000000000267805 */ /* 0x000fe2000001ff00 */
[----:B------:R-:W-:Y:S01]  /*1450*/  @UP0 ULDC UR5, c[0x0][0x42c] ;  /* 0x00010b0000050ab9 */ /* 0x000fe20000000800 */
[----:B------:R-:W-:Y:S01]  /*1460*/  @UP0 ULDC UR6, c[0x0][0x430] ;  /* 0x00010c0000060ab9 */ /* 0x000fe20000000800 */
[----:B------:R-:W-:Y:S01]  /*1470*/  UIMAD.WIDE.U32 UR4, UR44, UR5, URZ ;  /* 0x000000052c0472a5 */ /* 0x000fe2000f8e003f */
[----:B------:R-:W-:-:S02]  /*1480*/  CS2R R44, SRZ ;  /* 0x00000000002c7805 */ /* 0x000fc4000001ff00 */
[----:B------:R-:W-:Y:S02]  /*1490*/  PLOP3.LUT P1, PT, PT, PT, UP1, 0x80, 0x0 ;  /* 0x000000000000781c */ /* 0x000fe40003f2f018 */
[----:B------:R-:W-:Y:S01]  /*14a0*/  CS2R R42, SRZ ;  /* 0x00000000002a7805 */ /* 0x000fe2000001ff00 */
[----:B------:R-:W-:Y:S01]  /*14b0*/  @UP0 USHF.R.U32.HI UR44, URZ, UR6, UR5 ;  /* 0x000000063f2c0299 */ /* 0x000fe20008011605 */
        /* <DEDUP_REMOVED lines=63> */
.L_x_4800:
        /* <DEDUP_REMOVED lines=54> */
.L_x_4943:
[----:B------:R-:W-:Y:S05]  /*1c10*/  @!P0 BRA `(.L_x_4802) ;  /* 0x0000000000048947 */ /* 0x000fea0003800000 */
[----:B------:R-:W-:Y:S01]  /*1c20*/  BPT.TRAP 0x1 ;  /* 0x000000040000795c */ /* 0x000fe20000300000 */
.L_x_4802:
[----:B------:R-:W-:Y:S02]  /*1c30*/  IMAD.U32 R2, RZ, RZ, UR55 ;  /* 0x00000037ff027e24 */ /* 0x000fe4000f8e00ff */
[----:B0-----:R-:W-:-:S03]  /*1c40*/  IMAD.U32 R3, RZ, RZ, UR45 ;  /* 0x0000002dff037e24 */ /* 0x001fc6000f8e00ff */
[----:B------:R-:W-:Y:S02]  /*1c50*/  LEA R2, R2, UR41, 0x3 ;  /* 0x0000002902027c11 */ /* 0x000fe4000f8e18ff */
[----:B------:R-:W-:-:S04]  /*1c60*/  SHF.L.U32 R3, R3, 0x1f, RZ ;  /* 0x0000001f03037819 */ /* 0x000fc800000006ff */
[----:B------:R0:W1:Y:S01]  /*1c70*/  SYNCS.PHASECHK.TRANS64.TRYWAIT P2, [R2+URZ+0x33430], R3 ;  /* 0x03343003020075a7 */ /* 0x000062000804017f */
[----:B------:R-:W-:Y:S05]  /*1c80*/  @!P0 BRA `(.L_x_4803) ;  /* 0x0000000000048947 */ /* 0x000fea0003800000 */
[----:B------:R-:W-:Y:S01]  /*1c90*/  BPT.TRAP 0x1 ;  /* 0x000000040000795c */ /* 0x000fe20000300000 */
.L_x_4803:
[----:B------:R-:W2:Y:S01]  /*1ca0*/  S2R R4, SR_TID.X ;  /* 0x0000000000047919 */ /* 0x000ea20000002100 */
[----:B------:R-:W-:Y:S01]  /*1cb0*/  IMAD.MOV.U32 R119, RZ, RZ, RZ ;  /* 0x000000ffff777224 */ /* 0x000fe200078e00ff */
[----:B--2---:R-:W-:Y:S01]  /*1cc0*/  LOP3.LUT P1, RZ, R4, 0x7f, RZ, 0xc0, !PT ;  /* 0x0000007f04ff7812 */ /* 0x004fe2000782c0ff */
[----:B-1----:R-:W-:-:S12]  /*1cd0*/  @P2 BRA `(.L_x_4804) ;  /* 0x0000000000082947 */ /* 0x002fd80003800000 */
[----:B------:R-:W1:Y:S02]  /*1ce0*/  SYNCS.PHASECHK.TRANS64.TRYWAIT P2, [R2+URZ+0x33430], R3 ;  /* 0x03343003020075a7 */ /* 0x000e64000804017f */
[----:B-1----:R-:W-:Y:S05]  /*1cf0*/  @!P2 BRA `(.L_x_4805) ;  /* 0x000001580048a947 */ /* 0x002fea0003800000 */
.L_x_4804:
        /* <DEDUP_REMOVED lines=32> */
[--C-:B------:R-:W-:Y:S01]  /*1f00*/  IMAD.MOV.U32 R112, RZ, RZ, R119.reuse ;  /* 0x000000ffff707224 */ /* 0x100fe200078e0077 */
        /* <DEDUP_REMOVED lines=10> */
[----:B------:R-:W-:Y:S01]  /*1fb0*/  UMOV UR23, 0x80000020 ;  /* 0x8000002000177882 */ /* 0x000fe20000000000 */
[----:B------:R-:W-:Y:S01]  /*1fc0*/  UIADD3 UR30, UR32, 0x680, URZ ;  /* 0x00000680201e7890 */ /* 0x000fe2000fffe03f */
[----:B------:R-:W-:Y:S01]  /*1fd0*/  IMAD.MOV.U32 R107, RZ, RZ, R119 ;  /* 0x000000ffff6b7224 */ /* 0x000fe200078e0077 */
[----:B------:R-:W-:Y:S01]  /*1fe0*/  UMOV UR31, 0x80000020 ;  /* 0x80000020001f7882 */ /* 0x000fe20000000000 */
[----:B------:R-:W-:Y:S01]  /*1ff0*/  UIADD3 UR56, UR54, -0x2, URZ ;  /* 0xfffffffe36387890 */ /* 0x000fe2000fffe03f */
[----:B------:R-:W-:-:S02]  /*2000*/  WARPGROUP.DEPBAR.LE gsb0, 0x0 ;  /* 0x00008000000079c5 */ /* 0x000fc40000010000 */
        /* <DEDUP_REMOVED lines=131> */
[----:B------:R-:W-:-:S04]  /*2840*/  UIMAD UR6, UR54, -0xa0, UR49 ;  /* 0xffffff60360678a4 */ /* 0x000fc8000f8e0231 */
[----:B------:R-:W-:Y:S02]  /*2850*/  UIADD3 UR7, UR6, 0xa0, URZ ;  /* 0x000000a006077890 */ /* 0x000fe4000fffe03f */
[----:B------:R-:W-:Y:S01]  /*2860*/  UIADD3 UR6, -UR50, 0xa1, UR6 ;  /* 0x000000a132067890 */ /* 0x000fe2000fffe106 */
        /* <DEDUP_REMOVED lines=20> */
[----:B------:R-:W0:Y:S01]  /*29b0*/  MUFU.TANH R88, R88 ;  /* 0x0000005800587308 */ /* 0x000e220000002400 */
[----:B------:R-:W-:Y:S01]  /*29c0*/  UMOV UR23, 0x80000020 ;  /* 0x8000002000177882 */ /* 0x000fe20000000000 */
        /* <DEDUP_REMOVED lines=11> */
[----:B------:R-:W-:-:S03]  /*2a80*/  FMUL.FTZ R10, R0, R103 ;  /* 0x00000067000a7220 */ /* 0x000fc60000410000 */
[----:B------:R-:W-:Y:S08]  /*2a90*/  MUFU.TANH R90, R100 ;  /* 0x00000064005a7308 */ /* 0x000ff00000002400 */
[----:B------:R-:W2:Y:S08]  /*2aa0*/  MUFU.TANH R92, R92 ;  /* 0x0000005c005c7308 */ /* 0x000eb00000002400 */
[----:B------:R-:W3:Y:S08]  /*2ab0*/  MUFU.TANH R93, R93 ;  /* 0x0000005d005d7308 */ /* 0x000ef00000002400 */
[----:B------:R-:W4:Y:S08]  /*2ac0*/  MUFU.TANH R96, R96 ;  /* 0x0000006000607308 */ /* 0x000f300000002400 */
        /* <DEDUP_REMOVED lines=11> */
[C---:B------:R-:W-:Y:S01]  /*2b80*/  FMUL.FTZ R72, R0.reuse, R72 ;  /* 0x0000004800487220 */ /* 0x040fe20000410000 */
[----:B------:R-:W-:Y:S01]  /*2b90*/  UMOV UR23, 0x80000020 ;  /* 0x8000002000177882 */ /* 0x000fe20000000000 */
        /* <DEDUP_REMOVED lines=9> */
[----:B------:R-:W-:-:S07]  /*2c30*/  FMUL.FTZ R13, R0, R78 ;  /* 0x0000004e000d7220 */ /* 0x000fce0000410000 */
[----:B------:R1:W5:Y:S01]  /*2c40*/  MUFU.TANH R91, R73 ;  /* 0x00000049005b7308 */ /* 0x0003620000002400 */
[----:B0-----:R-:W-:-:S07]  /*2c50*/  FMUL.FTZ R72, R0, R86 ;  /* 0x0000005600487220 */ /* 0x001fce0000410000 */
[----:B------:R-:W0:Y:S01]  /*2c60*/  MUFU.TANH R76, R76 ;  /* 0x0000004c004c7308 */ /* 0x000e220000002400 */
[----:B-1----:R-:W-:-:S07]  /*2c70*/  FMUL.FTZ R73, R0, R87 ;  /* 0x0000005700497220 */ /* 0x002fce0000410000 */
[----:B------:R-:W1:Y:S08]  /*2c80*/  MUFU.TANH R77, R77 ;  /* 0x0000004d004d7308 */ /* 0x000e700000002400 */
[----:B------:R-:W1:Y:S08]  /*2c90*/  MUFU.TANH R79, R80 ;  /* 0x00000050004f7308 */ /* 0x000e700000002400 */
[----:B------:R-:W-:Y:S01]  /*2ca0*/  MUFU.TANH R95, R84 ;  /* 0x00000054005f7308 */ /* 0x000fe20000002400 */
        /* <DEDUP_REMOVED lines=8> */
[C---:B------:R-:W-:Y:S01]  /*2d30*/  FMUL.FTZ R75, R0.reuse, R57 ;  /* 0x00000039004b7220 */ /* 0x040fe20000410000 */
[C---:B------:R-:W-:Y:S01]  /*2d40*/  FMUL.FTZ R59, R0.reuse, R63 ;  /* 0x0000003f003b7220 */ /* 0x040fe20000410000 */
[----:B------:R-:W-:Y:S02]  /*2d50*/  IMAD.U32 R63, RZ, RZ, UR51 ;  /* 0x00000033ff3f7e24 */ /* 0x000fe4000f8e00ff */
[C---:B------:R-:W-:Y:S01]  /*2d60*/  FMUL.FTZ R65, R0.reuse, R65 ;  /* 0x0000004100417220 */ /* 0x040fe20000410000 */
[----:B------:R-:W-:Y:S01]  /*2d70*/  UIADD3 UR22, UR32, 0x702, URZ ;  /* 0x0000070220167890 */ /* 0x000fe2000fffe03f */
[C---:B------:R-:W-:Y:S01]  /*2d80*/  FMUL.FTZ R57, R0.reuse, R58 ;  /* 0x0000003a00397220 */ /* 0x040fe20000410000 */
[----:B------:R3:W-:Y:S01]  /*2d90*/  MUFU.TANH R104, R64 ;  /* 0x0000004000687308 */ /* 0x0007e20000002400 */
[C---:B--2---:R-:W-:Y:S01]  /*2da0*/  FMUL.FTZ R60, R0.reuse, R66 ;  /* 0x00000042003c7220 */ /* 0x044fe20000410000 */
[----:B------:R-:W-:Y:S01]  /*2db0*/  IMAD.U32 R66, RZ, RZ, UR7 ;  /* 0x00000007ff427e24 */ /* 0x000fe2000f8e00ff */
[----:B------:R-:W-:Y:S01]  /*2dc0*/  UMOV UR23, 0x80000020 ;  /* 0x8000002000177882 */ /* 0x000fe20000000000 */
[C---:B------:R-:W-:Y:S01]  /*2dd0*/  FMUL.FTZ R61, R0.reuse, R61 ;  /* 0x0000003d003d7220 */ /* 0x040fe20000410000 */
[----:B------:R-:W-:Y:S01]  /*2de0*/  FMUL.FTZ R58, R0, R62 ;  /* 0x0000003e003a7220 */ /* 0x000fe20000410000 */
[----:B------:R-:W-:-:S02]  /*2df0*/  IMAD R66, R17, -0x2, R66 ;  /* 0xfffffffe11427824 */ /* 0x000fc400078e0242 */
[C---:B------:R-:W-:Y:S01]  /*2e00*/  FMUL.FTZ R68, R0.reuse, R68 ;  /* 0x0000004400447220 */ /* 0x040fe20000410000 */
[----:B------:R2:W-:Y:S01]  /*2e10*/  MUFU.TANH R99, R74 ;  /* 0x0000004a00637308 */ /* 0x0005e20000002400 */
[----:B---3--:R-:W-:Y:S02]  /*2e20*/  IMAD.U32 R64, RZ, RZ, UR6 ;  /* 0x00000006ff407e24 */ /* 0x008fe4000f8e00ff */
[C---:B------:R-:W-:Y:S01]  /*2e30*/  FMUL.FTZ R62, R0.reuse, R70 ;  /* 0x00000046003e7220 */ /* 0x040fe20000410000 */
[----:B------:R-:W-:Y:S01]  /*2e40*/  FMUL.FTZ R69, R0, R69 ;  /* 0x0000004500457220 */ /* 0x000fe20000410000 */
[----:B------:R-:W-:-:S03]  /*2e50*/  UIADD3 UR6, UR49, -UR50, URZ ;  /* 0x8000003231067290 */ /* 0x000fc6000fffe03f */
[----:B------:R3:W-:Y:S01]  /*2e60*/  MUFU.TANH R100, R75 ;  /* 0x0000004b00647308 */ /* 0x0007e20000002400 */
[----:B--2---:R-:W-:Y:S02]  /*2e70*/  IMAD R74, R63, 0x80, R22 ;  /* 0x000000803f4a7824 */ /* 0x004fe400078e0216 */
[----:B------:R-:W-:Y:S01]  /*2e80*/  FMUL.FTZ R63, R0, R71 ;  /* 0x00000047003f7220 */ /* 0x000fe20000410000 */
[----:B------:R-:W-:-:S04]  /*2e90*/  ULEA UR6, UR51, UR6, 0x7 ;  /* 0x0000000633067291 */ /* 0x000fc8000f8e383f */
[----:B------:R-:W-:Y:S01]  /*2ea0*/  UIMAD.WIDE UR6, UR6, 0x66666667, URZ ;  /* 0x66666667060678a5 */ /* 0x000fe2000f8e023f */
[----:B------:R-:W-:Y:S01]  /*2eb0*/  MUFU.TANH R105, R65 ;  /* 0x0000004100697308 */ /* 0x000fe20000002400 */
[----:B---3--:R-:W-:Y:S02]  /*2ec0*/  IMAD R75, R17, -0x2, R64 ;  /* 0xfffffffe114b7824 */ /* 0x008fe400078e0240 */
[----:B------:R-:W-:-:S03]  /*2ed0*/  USHF.R.U32.HI UR6, URZ, 0x1f, UR7 ;  /* 0x0000001f3f067899 */ /* 0x000fc60008011607 */
[----:B------:R-:W-:Y:S01]  /*2ee0*/  VIADDMNMX R106, R74, R75, R66, PT ;  /* 0x0000004b4a6a7246 */ /* 0x000fe20003800142 */
[----:B------:R-:W-:Y:S01]  /*2ef0*/  ULEA.HI.SX32 UR6, UR7, UR6, 0x1a ;  /* 0x0000000607067291 */ /* 0x000fe2000f8fd23f */
[----:B------:R-:W2:Y:S01]  /*2f00*/  MUFU.TANH R94, R81 ;  /* 0x00000051005e7308 */ /* 0x000ea20000002400 */
[----:B------:R-:W-:Y:S02]  /*2f10*/  IADD3 R75, R75, 0x8, R74 ;  /* 0x000000084b4b7810 */ /* 0x000fe40007ffe04a */
[C---:B------:R-:W-:Y:S01]  /*2f20*/  ISETP.GT.AND P5, PT, R106.reuse, RZ, PT ;  /* 0x000000ff6a00720c */ /* 0x040fe20003fa4270 */
[----:B------:R-:W-:Y:S01]  /*2f30*/  UISETP.LT.AND UP0, UPT, URZ, UR6, UPT ;  /* 0x000000063f00728c */ /* 0x000fe2000bf01270 */
[C---:B------:R-:W-:Y:S02]  /*2f40*/  ISETP.GT.AND P6, PT, R106.reuse, 0x1, PT ;  /* 0x000000016a00780c */ /* 0x040fe40003fc4270 */
[----:B------:R-:W-:Y:S01]  /*2f50*/  ISETP.GT.AND P4, PT, R106, 0x8, PT ;  /* 0x000000086a00780c */ /* 0x000fe20003f84270 */
[----:B------:R3:W2:Y:S01]  /*2f60*/  MUFU.TANH R103, R61 ;  /* 0x0000003d00677308 */ /* 0x0006a20000002400 */
[----:B------:R-:W-:Y:S01]  /*2f70*/  FSEL R82, R88, -INF , P5 ;  /* 0xff80000058527808 */ /* 0x000fe20002800000 */
[----:B------:R-:W-:Y:S01]  /*2f80*/  USEL UR54, URZ, UR6, !UP0 ;  /* 0x000000063f367287 */ /* 0x000fe2000c000000 */
[----:B------:R-:W-:-:S02]  /*2f90*/  FSEL R83, R89, -INF , P6 ;  /* 0xff80000059537808 */ /* 0x000fc40003000000 */
[----:B------:R-:W-:Y:S01]  /*2fa0*/  ISETP.GT.AND P2, PT, R106, 0x9, PT ;  /* 0x000000096a00780c */ /* 0x000fe20003f44270 */
[----:B------:R-:W-:Y:S01]  /*2fb0*/  UISETP.GE.AND UP0, UPT, UR56, UR54, UPT ;  /* 0x000000363800728c */ /* 0x000fe2000bf06270 */
[----:B------:R-:W-:Y:S01]  /*2fc0*/  FSEL R85, R92, -INF , P4 ;  /* 0xff8000005c557808 */ /* 0x000fe20002000000 */
[----:B------:R-:W-:Y:S01]  /*2fd0*/  MUFU.TANH R69, R69 ;  /* 0x0000004500457308 */ /* 0x000fe20000002400 */
[----:B------:R-:W-:Y:S01]  /*2fe0*/  FMNMX.FTZ R64, R82, R83, !PT ;  /* 0x0000005352407209 */ /* 0x000fe20007810000 */
[----:B---3--:R-:W-:Y:S01]  /*2ff0*/  FMUL.FTZ R61, R0, R67 ;  /* 0x00000043003d7220 */ /* 0x008fe20000410000 */
[----:B------:R-:W-:Y:S01]  /*3000*/  ISETP.GT.AND P3, PT, R106, 0x10, PT ;  /* 0x000000106a00780c */ /* 0x000fe20003f64270 */
[----:B------:R-:W-:Y:S02]  /*3010*/  WARPGROUP.DEPBAR.LE gsb0, 0x0 ;  /* 0x00008000000079c5 */ /* 0x000fe40000010000 */
[C---:B------:R-:W-:Y:S01]  /*3020*/  FMUL.FTZ R40, R0.reuse, R40 ;  /* 0x0000002800287220 */ /* 0x040fe20000410000 */
[----:B------:R-:W-:Y:S01]  /*3030*/  FSEL R86, R93, -INF , P2 ;  /* 0xff8000005d567808 */ /* 0x000fe20001000000 */
[----:B------:R-:W-:Y:S01]  /*3040*/  FMUL.FTZ R41, R0, R41 ;  /* 0x0000002900297220 */ /* 0x000fe20000410000 */
[----:B------:R-:W-:Y:S01]  /*3050*/  FMNMX.FTZ R65, R85, R64, !PT ;  /* 0x0000004055417209 */ /* 0x000fe20007810000 */
[----:B------:R3:W-:Y:S01]  /*3060*/  MUFU.TANH R71, R40 ;  /* 0x0000002800477308 */ /* 0x0007e20000002400 */
[----:B------:R-:W-:Y:S01]  /*3070*/  ISETP.GT.AND P5, PT, R106, 0x11, PT ;  /* 0x000000116a00780c */ /* 0x000fe20003fa4270 */
[----:B------:R-:W-:Y:S01]  /*3080*/  WARPGROUP.ARRIVE ;  /* 0x00000000000079c5 */ /* 0x000fe20000000000 */
[----:B----4-:R-:W-:Y:S01]  /*3090*/  FSEL R89, R96, -INF , P3 ;  /* 0xff80000060597808 */ /* 0x010fe20001800000 */
[----:B------:R-:W-:Y:S01]  /*30a0*/  FMUL.FTZ R45, R0, R45 ;  /* 0x0000002d002d7220 */ /* 0x000fe20000410000 */
[----:B------:R-:W-:Y:S01]  /*30b0*/  ISETP.GT.AND P4, PT, R106, 0x18, PT ;  /* 0x000000186a00780c */ /* 0x000fe20003f84270 */
[C---:B------:R-:W-:Y:S01]  /*30c0*/  FMUL.FTZ R44, R0.reuse, R44 ;  /* 0x0000002c002c7220 */ /* 0x040fe20000410000 */
[----:B-----5:R-:W-:Y:S01]  /*30d0*/  FSEL R88, R97, -INF , P5 ;  /* 0xff80000061587808 */ /* 0x020fe20002800000 */
[----:B------:R4:W-:Y:S01]  /*30e0*/  MUFU.TANH R92, R41 ;  /* 0x00000029005c7308 */ /* 0x0009e20000002400 */
[----:B---3--:R-:W-:Y:S01]  /*30f0*/  FMUL.FTZ R40, R0, R42 ;  /* 0x0000002a00287220 */ /* 0x008fe20000410000 */
[----:B------:R-:W-:Y:S01]  /*3100*/  FMNMX.FTZ R42, R86, R65, !PT ;  /* 0x00000041562a7209 */ /* 0x000fe20007810000 */
[----:B------:R-:W-:Y:S01]  /*3110*/  QGMMA.64x32x32.F32.E4M3.E4M3 R24, gdesc[UR20], R24, gsb0 ;  /* 0x00600000141879f3 */ /* 0x000fe20008000818 */
[----:B------:R-:W-:Y:S01]  /*3120*/  ISETP.GT.AND P2, PT, R106, 0x19, PT ;  /* 0x000000196a00780c */ /* 0x000fe20003f44270 */
[C---:B------:R-:W-:Y:S01]  /*3130*/  FMUL.FTZ R49, R0.reuse, R49 ;  /* 0x0000003100317220 */ /* 0x040fe20000410000 */
[----:B------:R-:W-:Y:S01]  /*3140*/  FMNMX.FTZ R65, R89, R42, !PT ;  /* 0x0000002a59417209 */ /* 0x000fe20007810000 */
[----:B------:R-:W-:Y:S01]  /*3150*/  FMUL.FTZ R48, R0, R48 ;  /* 0x0000003000307220 */ /* 0x000fe20000410000 */
[----:B------:R-:W-:Y:S01]  /*3160*/  FSEL R90, R90, -INF , P4 ;  /* 0xff8000005a5a7808 */ /* 0x000fe20002000000 */
[----:B----4-:R-:W-:Y:S01]  /*3170*/  FMUL.FTZ R41, R0, R43 ;  /* 0x0000002b00297220 */ /* 0x010fe20000410000 */
[----:B------:R-:W-:Y:S01]  /*3180*/  FMNMX.FTZ R65, R88, R65, !PT ;  /* 0x0000004158417209 */ /* 0x000fe20007810000 */
[----:B------:R3:W4:Y:S01]  /*3190*/  MUFU.TANH R67, R68 ;  /* 0x0000004400437308 */ /* 0x0007220000002400 */
[----:B------:R-:W-:Y:S01]  /*31a0*/  ISETP.GT.AND P3, PT, R106, 0x20, PT ;  /* 0x000000206a00780c */ /* 0x000fe20003f64270 */
[C---:B------:R-:W-:Y:S01]  /*31b0*/  FMUL.FTZ R52, R0.reuse, R52 ;  /* 0x0000003400347220 */ /* 0x040fe20000410000 */
[----:B------:R-:W-:Y:S01]  /*31c0*/  FSEL R87, R101, -INF , P2 ;  /* 0xff80000065577808 */ /* 0x000fe20001000000 */
[----:B------:R-:W-:Y:S01]  /*31d0*/  FMUL.FTZ R53, R0, R53 ;  /* 0x0000003500357220 */ /* 0x000fe20000410000 */
[----:B------:R-:W-:Y:S01]  /*31e0*/  FMNMX.FTZ R42, R90, R65, !PT ;  /* 0x000000415a2a7209 */ /* 0x000fe20007810000 */
[----:B------:R-:W-:Y:S01]  /*31f0*/  FMUL.FTZ R50, R0, R50 ;  /* 0x0000003200327220 */ /* 0x000fe20000410000 */
[----:B------:R-:W-:Y:S01]  /*3200*/  ISETP.GT.AND P2, PT, R106, 0x21, PT ;  /* 0x000000216a00780c */ /* 0x000fe20003f44270 */
[----:B------:R-:W-:Y:S01]  /*3210*/  MUFU.TANH R93, R52 ;  /* 0x00000034005d7308 */ /* 0x000fe20000002400 */
[----:B------:R-:W-:Y:S01]  /*3220*/  FSEL R84, R15, -INF , P3 ;  /* 0xff8000000f547808 */ /* 0x000fe20001800000 */
[C---:B------:R-:W-:Y:S01]  /*3230*/  FMUL.FTZ R54, R0.reuse, R54 ;  /* 0x0000003600367220 */ /* 0x040fe20000410000 */
[----:B------:R-:W-:Y:S01]  /*3240*/  FMNMX.FTZ R43, R87, R42, !PT ;  /* 0x0000002a572b7209 */ /* 0x000fe20007810000 */
[----:B------:R-:W-:Y:S01]  /*3250*/  FMUL.FTZ R51, R0, R51 ;  /* 0x0000003300337220 */ /* 0x000fe20000410000 */
[----:B------:R-:W-:Y:S01]  /*3260*/  ISETP.GT.AND P3, PT, R106, 0x28, PT ;  /* 0x000000286a00780c */ /* 0x000fe20003f64270 */
[----:B------:R-:W-:Y:S01]  /*3270*/  FMUL.FTZ R55, R0, R55 ;  /* 0x0000003700377220 */ /* 0x000fe20000410000 */
[----:B------:R-:W-:Y:S01]  /*3280*/  FSEL R81, R91, -INF , P2 ;  /* 0xff8000005b517808 */ /* 0x000fe20001000000 */
[----:B------:R-:W5:Y:S01]  /*3290*/  MUFU.TANH R15, R44 ;  /* 0x0000002c000f7308 */ /* 0x000f620000002400 */
[----:B------:R-:W-:-:S02]  /*32a0*/  FMNMX.FTZ R42, R84, R43, !PT ;  /* 0x0000002b542a7209 */ /* 0x000fc40007810000 */
[----:B------:R-:W-:Y:S02]  /*32b0*/  ISETP.GT.AND P2, PT, R106, 0x29, PT ;  /* 0x000000296a00780c */ /* 0x000fe40003f44270 */
[----:B0-----:R-:W-:Y:S02]  /*32c0*/  FSEL R80, R76, -INF , P3 ;  /* 0xff8000004c507808 */ /* 0x001fe40001800000 */
[----:B------:R-:W-:Y:S01]  /*32d0*/  FMNMX.FTZ R43, R81, R42, !PT ;  /* 0x0000002a512b7209 */ /* 0x000fe20007810000 */
[----:B------:R-:W0:Y:S01]  /*32e0*/  MUFU.TANH R91, R45 ;  /* 0x0000002d005b7308 */ /* 0x000e220000002400 */
[----:B------:R-:W-:Y:S02]  /*32f0*/  ISETP.GT.AND P3, PT, R106, 0x30, PT ;  /* 0x000000306a00780c */ /* 0x000fe40003f64270 */
[----:B-1----:R-:W-:Y:S02]  /*3300*/  FSEL R78, R77, -INF , P2 ;  /* 0xff8000004d4e7808 */ /* 0x002fe40001000000 */
[----:B------:R-:W-:-:S02]  /*3310*/  FMNMX.FTZ R43, R80, R43, !PT ;  /* 0x0000002b502b7209 */ /* 0x000fc40007810000 */
[----:B------:R-:W-:Y:S01]  /*3320*/  ISETP.GT.AND P2, PT, R106, 0x31, PT ;  /* 0x000000316a00780c */ /* 0x000fe20003f44270 */
[----:B------:R-:W1:Y:S01]  /*3330*/  MUFU.TANH R77, R48 ;  /* 0x00000030004d7308 */ /* 0x000e620000002400 */
[----:B------:R-:W-:Y:S02]  /*3340*/  FSEL R76, R79, -INF , P3 ;  /* 0xff8000004f4c7808 */ /* 0x000fe40001800000 */
[----:B------:R-:W-:Y:S02]  /*3350*/  FMNMX.FTZ R43, R78, R43, !PT ;  /* 0x0000002b4e2b7209 */ /* 0x000fe40007810000 */
[----:B------:R-:W-:Y:S02]  /*3360*/  ISETP.GT.AND P3, PT, R106, 0x38, PT ;  /* 0x000000386a00780c */ /* 0x000fe40003f64270 */
[----:B--2---:R-:W-:Y:S01]  /*3370*/  FSEL R70, R94, -INF , P2 ;  /* 0xff8000005e467808 */ /* 0x004fe20001000000 */
[----:B------:R-:W2:Y:S01]  /*3380*/  MUFU.TANH R79, R49 ;  /* 0x00000031004f7308 */ /* 0x000ea20000002400 */
[----:B------:R-:W-:-:S02]  /*3390*/  FMNMX.FTZ R43, R76, R43, !PT ;  /* 0x0000002b4c2b7209 */ /* 0x000fc40007810000 */
[----:B------:R-:W-:Y:S02]  /*33a0*/  ISETP.GT.AND P2, PT, R106, 0x39, PT ;  /* 0x000000396a00780c */ /* 0x000fe40003f44270 */
[----:B---3--:R-:W-:Y:S02]  /*33b0*/  FSEL R68, R95, -INF , P3 ;  /* 0xff8000005f447808 */ /* 0x008fe40001800000 */
[----:B------:R-:W-:Y:S01]  /*33c0*/  FMNMX.FTZ R43, R70, R43, !PT ;  /* 0x0000002b462b7209 */ /* 0x000fe20007810000 */
[----:B------:R3:W2:Y:S01]  /*33d0*/  MUFU.TANH R94, R53 ;  /* 0x00000035005e7308 */ /* 0x0006a20000002400 */
[----:B------:R-:W-:Y:S02]  /*33e0*/  ISETP.GT.AND P3, PT, R106, 0x40, PT ;  /* 0x000000406a00780c */ /* 0x000fe40003f64270 */
[----:B------:R-:W-:Y:S01]  /*33f0*/  FSEL R65, R98, -INF , P2 ;  /* 0xff80000062417808 */ /* 0x000fe20001000000 */
[----:B------:R-:W-:Y:S02]  /*3400*/  WARPGROUP.DEPBAR.LE gsb0, 0x0 ;  /* 0x00008000000079c5 */ /* 0x000fe40000010000 */
[----:B------:R-:W-:Y:S01]  /*3410*/  FMNMX.FTZ R42, R68, R43, !PT ;  /* 0x0000002b442a7209 */ /* 0x000fe20007810000 */
[----:B------:R-:W-:Y:S01]  /*3420*/  FMUL.FTZ R24, R0, R24 ;  /* 0x0000001800187220 */ /* 0x000fe20000410000 */
[----:B------:R-:W-:Y:S01]  /*3430*/  ISETP.GT.AND P2, PT, R106, 0x41, PT ;  /* 0x000000416a00780c */ /* 0x000fe20003f44270 */
[C---:B---3--:R-:W-:Y:S01]  /*3440*/  FMUL.FTZ R53, R0.reuse, R28 ;  /* 0x0000001c00357220 */ /* 0x048fe20000410000 */
[----:B------:R-:W-:Y:S01]  /*3450*/  FSEL R64, R99, -INF , P3 ;  /* 0xff80000063407808 */ /* 0x000fe20001800000 */
[----:B------:R-:W3:Y:S01]  /*3460*/  MUFU.TANH R95, R24 ;  /* 0x00000018005f7308 */ /* 0x000ee20000002400 */
[----:B------:R-:W-:Y:S01]  /*3470*/  FMNMX.FTZ R45, R65, R42, !PT ;  /* 0x0000002a412d7209 */ /* 0x000fe20007810000 */
[----:B------:R-:W-:Y:S01]  /*3480*/  FMUL.FTZ R25, R0, R25 ;  /* 0x0000001900197220 */ /* 0x000fe20000410000 */
[----:B------:R-:W-:Y:S01]  /*3490*/  ISETP.GT.AND P3, PT, R106, 0x48, PT ;  /* 0x000000486a00780c */ /* 0x000fe20003f64270 */
[----:B------:R-:W-:Y:S01]  /*34a0*/  FMUL.FTZ R26, R0, R26 ;  /* 0x0000001a001a7220 */ /* 0x000fe20000410000 */
[----:B------:R-:W-:Y:S01]  /*34b0*/  FSEL R43, R100, -INF , P2 ;  /* 0xff800000642b7808 */ /* 0x000fe20001000000 */
[----:B------:R-:W-:Y:S01]  /*34c0*/  FMUL.FTZ R27, R0, R27 ;  /* 0x0000001b001b7220 */ /* 0x000fe20000410000 */
[----:B------:R-:W-:Y:S01]  /*34d0*/  FMNMX.FTZ R44, R64, R45, !PT ;  /* 0x0000002d402c7209 */ /* 0x000fe20007810000 */
[----:B------:R-:W3:Y:S01]  /*34e0*/  MUFU.TANH R96, R25 ;  /* 0x0000001900607308 */ /* 0x000ee20000002400 */
[----:B------:R-:W-:Y:S01]  /*34f0*/  ISETP.GT.AND P2, PT, R106, 0x49, PT ;  /* 0x000000496a00780c */ /* 0x000fe20003f44270 */
[----:B------:R-:W-:Y:S01]  /*3500*/  FMUL.FTZ R30, R0, R30 ;  /* 0x0000001e001e7220 */ /* 0x000fe20000410000 */
[----:B------:R-:W-:Y:S01]  /*3510*/  FSEL R42, R102, -INF , P3 ;  /* 0xff800000662a7808 */ /* 0x000fe20001800000 */
[C---:B------:R-:W-:Y:S01]  /*3520*/  FMUL.FTZ R31, R0.reuse, R31 ;  /* 0x0000001f001f7220 */ /* 0x040fe20000410000 */
[----:B------:R-:W-:Y:S01]  /*3530*/  FMNMX.FTZ R45, R43, R44, !PT ;  /* 0x0000002c2b2d7209 */ /* 0x000fe20007810000 */
[----:B------:R-:W-:Y:S01]  /*3540*/  FMUL.FTZ R34, R0, R34 ;  /* 0x0000002200227220 */ /* 0x000fe20000410000 */
[----:B------:R-:W-:Y:S01]  /*3550*/  ISETP.GT.AND P3, PT, R106, 0x50, PT ;  /* 0x000000506a00780c */ /* 0x000fe20003f64270 */
[----:B------:R-:W-:Y:S01]  /*3560*/  MUFU.TANH R3, R3 ;  /* 0x0000000300037308 */ /* 0x000fe20000002400 */
[----:B------:R-:W-:Y:S01]  /*3570*/  FSEL R49, R103, -INF , P2 ;  /* 0xff80000067317808 */ /* 0x000fe20001000000 */
[----:B------:R-:W-:Y:S01]  /*3580*/  FMUL.FTZ R35, R0, R35 ;  /* 0x0000002300237220 */ /* 0x000fe20000410000 */
[----:B------:R-:W-:Y:S01]  /*3590*/  FMNMX.FTZ R44, R42, R45, !PT ;  /* 0x0000002d2a2c7209 */ /* 0x000fe20007810000 */
[----:B------:R-:W-:Y:S01]  /*35a0*/  FMUL.FTZ R38, R0, R38 ;  /* 0x0000002600267220 */ /* 0x000fe20000410000 */
[----:B------:R-:W-:Y:S01]  /*35b0*/  ISETP.GT.AND P2, PT, R106, 0x51, PT ;  /* 0x000000516a00780c */ /* 0x000fe20003f44270 */
[----:B------:R-:W-:Y:S01]  /*35c0*/  FMUL.FTZ R39, R0, R39 ;  /* 0x0000002700277220 */ /* 0x000fe20000410000 */
[----:B------:R-:W-:Y:S01]  /*35d0*/  FSEL R48, R104, -INF , P3 ;  /* 0xff80000068307808 */ /* 0x000fe20001800000 */
[----:B------:R-:W-:Y:S01]  /*35e0*/  MUFU.TANH R4, R4 ;  /* 0x0000000400047308 */ /* 0x000fe20000002400 */
[----:B------:R-:W-:Y:S01]  /*35f0*/  FMNMX.FTZ R45, R49, R44, !PT ;  /* 0x0000002c312d7209 */ /* 0x000fe20007810000 */
[----:B------:R3:W-:Y:S01]  /*3600*/  @!P1 SYNCS.ARRIVE.TRANS64.RED.A1T0 RZ, [R2+URZ], RZ ;  /* 0x000000ff02ff99a7 */ /* 0x0007e2000810043f */
[----:B------:R-:W-:-:S02]  /*3610*/  ISETP.GT.AND P3, PT, R106, 0x58, PT ;  /* 0x000000586a00780c */ /* 0x000fc40003f64270 */
[----:B------:R-:W-:Y:S01]  /*3620*/  FSEL R44, R105, -INF , P2 ;  /* 0xff800000692c7808 */ /* 0x000fe20001000000 */
[----:B------:R-:W-:Y:S01]  /*3630*/  IMAD.MOV.U32 R105, RZ, RZ, R119 ;  /* 0x000000ffff697224 */ /* 0x000fe200078e0077 */
[----:B------:R-:W-:Y:S01]  /*3640*/  FMNMX.FTZ R97, R48, R45, !PT ;  /* 0x0000002d30617209 */ /* 0x000fe20007810000 */
[----:B------:R-:W-:Y:S01]  /*3650*/  MUFU.TANH R5, R5 ;  /* 0x0000000500057308 */ /* 0x000fe20000002400 */
[----:B------:R-:W-:Y:S02]  /*3660*/  ISETP.GT.AND P2, PT, R106, 0x59, PT ;  /* 0x000000596a00780c */ /* 0x000fe40003f44270 */
[----:B----4-:R-:W-:Y:S02]  /*3670*/  FSEL R45, R67, -INF , P3 ;  /* 0xff800000432d7808 */ /* 0x010fe40001800000 */
[----:B------:R-:W-:Y:S02]  /*3680*/  FMNMX.FTZ R98, R44, R97, !PT ;  /* 0x000000612c627209 */ /* 0x000fe40007810000 */
[----:B------:R-:W-:Y:S01]  /*3690*/  ISETP.GT.AND P3, PT, R106, 0x60, PT ;  /* 0x000000606a00780c */ /* 0x000fe20003f64270 */
[----:B------:R4:W-:Y:S01]  /*36a0*/  MUFU.TANH R97, R26 ;  /* 0x0000001a00617308 */ /* 0x0009e20000002400 */
[----:B------:R-:W-:-:S02]  /*36b0*/  FSEL R52, R69, -INF , P2 ;  /* 0xff80000045347808 */ /* 0x000fc40001000000 */
[----:B------:R-:W-:Y:S02]  /*36c0*/  FMNMX.FTZ R67, R45, R98, !PT ;  /* 0x000000622d437209 */ /* 0x000fe40007810000 */
[----:B------:R-:W-:Y:S02]  /*36d0*/  ISETP.GT.AND P2, PT, R106, 0x61, PT ;  /* 0x000000616a00780c */ /* 0x000fe40003f44270 */
[----:B------:R-:W-:Y:S01]  /*36e0*/  FSEL R28, R71, -INF , P3 ;  /* 0xff800000471c7808 */ /* 0x000fe20001800000 */
[----:B------:R-:W-:Y:S01]  /*36f0*/  MUFU.TANH R6, R6 ;  /* 0x0000000600067308 */ /* 0x000fe20000002400 */
[----:B------:R-:W-:Y:S01]  /*3700*/  FMNMX.FTZ R67, R52, R67, !PT ;  /* 0x0000004334437209 */ /* 0x000fe20007810000 */
[----:B----4-:R-:W-:Y:S01]  /*3710*/  IMAD.U32 R26, RZ, RZ, UR10 ;  /* 0x0000000aff1a7e24 */ /* 0x010fe2000f8e00ff */
[----:B------:R-:W-:Y:S02]  /*3720*/  ISETP.GT.AND P3, PT, R106, 0x68, PT ;  /* 0x000000686a00780c */ /* 0x000fe40003f64270 */
[----:B------:R-:W-:-:S02]  /*3730*/  FSEL R24, R92, -INF , P2 ;  /* 0xff8000005c187808 */ /* 0x000fc40001000000 */
[----:B------:R-:W-:Y:S01]  /*3740*/  FMNMX.FTZ R69, R28, R67, !PT ;  /* 0x000000431c457209 */ /* 0x000fe20007810000 */
[----:B------:R-:W-:Y:S01]  /*3750*/  FMUL.FTZ R67, R0, R29 ;  /* 0x0000001d00437220 */ /* 0x000fe20000410000 */
[----:B------:R-:W-:Y:S01]  /*3760*/  ISETP.GT.AND P2, PT, R106, 0x69, PT ;  /* 0x000000696a00780c */ /* 0x000fe20003f44270 */
[----:B------:R2:W4:Y:S01]  /*3770*/  MUFU.TANH R71, R53 ;  /* 0x0000003500477308 */ /* 0x0005220000002400 */
[----:B-----5:R-:W-:Y:S02]  /*3780*/  FSEL R25, R15, -INF , P3 ;  /* 0xff8000000f197808 */ /* 0x020fe40001800000 */
[----:B------:R-:W-:Y:S01]  /*3790*/  FMNMX.FTZ R92, R24, R69, !PT ;  /* 0x00000045185c7209 */ /* 0x000fe20007810000 */
[----:B------:R-:W-:Y:S01]  /*37a0*/  FMUL.FTZ R69, R0, R32 ;  /* 0x0000002000457220 */ /* 0x000fe20000410000 */
[----:B------:R-:W-:Y:S02]  /*37b0*/  ISETP.GT.AND P3, PT, R106, 0x70, PT ;  /* 0x000000706a00780c */ /* 0x000fe40003f64270 */
[----:B0-----:R-:W-:Y:S01]  /*37c0*/  FSEL R29, R91, -INF , P2 ;  /* 0xff8000005b1d7808 */ /* 0x001fe20001000000 */
[----:B------:R0:W5:Y:S01]  /*37d0*/  MUFU.TANH R15, R67 ;  /* 0x00000043000f7308 */ /* 0x0001620000002400 */
[----:B------:R-:W-:-:S02]  /*37e0*/  FMNMX.FTZ R92, R25, R92, !PT ;  /* 0x0000005c195c7209 */ /* 0x000fc40007810000 */
[C---:B------:R-:W-:Y:S02]  /*37f0*/  ISETP.GT.AND P2, PT, R106.reuse, 0x71, PT ;  /* 0x000000716a00780c */ /* 0x040fe40003f44270 */
[----:B-1----:R-:W-:Y:S02]  /*3800*/  FSEL R32, R77, -INF , P3 ;  /* 0xff8000004d207808 */ /* 0x002fe40001800000 */
[----:B------:R-:W-:Y:S01]  /*3810*/  FMNMX.FTZ R91, R29, R92, !PT ;  /* 0x0000005c1d5b7209 */ /* 0x000fe20007810000 */
[----:B------:R1:W5:Y:S01]  /*3820*/  MUFU.TANH R77, R69 ;  /* 0x00000045004d7308 */ /* 0x0003620000002400 */
[----:B------:R-:W-:Y:S02]  /*3830*/  ISETP.GT.AND P3, PT, R106, 0x78, PT ;  /* 0x000000786a00780c */ /* 0x000fe40003f64270 */
[----:B--2---:R-:W-:Y:S01]  /*3840*/  FSEL R53, R79, -INF , P2 ;  /* 0xff8000004f357808 */ /* 0x004fe20001000000 */
[----:B------:R-:W-:Y:S01]  /*3850*/  FMUL.FTZ R79, R0, R33 ;  /* 0x00000021004f7220 */ /* 0x000fe20000410000 */
[----:B------:R-:W-:Y:S01]  /*3860*/  FMNMX.FTZ R92, R32, R91, !PT ;  /* 0x0000005b205c7209 */ /* 0x000fe20007810000 */
[----:B------:R-:W-:Y:S01]  /*3870*/  FMUL.FTZ R91, R0, R36 ;  /* 0x00000024005b7220 */ /* 0x000fe20000410000 */
[----:B------:R-:W-:Y:S01]  /*3880*/  ISETP.GT.AND P2, PT, R106, 0x79, PT ;  /* 0x000000796a00780c */ /* 0x000fe20003f44270 */
[----:B------:R-:W-:Y:S01]  /*3890*/  MUFU.TANH R8, R8 ;  /* 0x0000000800087308 */ /* 0x000fe20000002400 */
[----:B------:R-:W-:-:S02]  /*38a0*/  FSEL R33, R93, -INF , P3 ;  /* 0xff8000005d217808 */ /* 0x000fc40001800000 */
[----:B------:R-:W-:Y:S02]  /*38b0*/  FMNMX.FTZ R92, R53, R92, !PT ;  /* 0x0000005c355c7209 */ /* 0x000fe40007810000 */
[----:B------:R-:W-:Y:S02]  /*38c0*/  ISETP.GT.AND P3, PT, R106, 0x80, PT ;  /* 0x000000806a00780c */ /* 0x000fe40003f64270 */
[----:B0-----:R-:W-:Y:S01]  /*38d0*/  FSEL R67, R94, -INF , P2 ;  /* 0xff8000005e437808 */ /* 0x001fe20001000000 */
[----:B------:R-:W0:Y:S01]  /*38e0*/  MUFU.TANH R79, R79 ;  /* 0x0000004f004f7308 */ /* 0x000e220000002400 */
[----:B------:R-:W-:Y:S02]  /*38f0*/  FMNMX.FTZ R92, R33, R92, !PT ;  /* 0x0000005c215c7209 */ /* 0x000fe40007810000 */
[----:B---3--:R-:W-:Y:S02]  /*3900*/  FSEL R36, R95, -INF , P3 ;  /* 0xff8000005f247808 */ /* 0x008fe40001800000 */
[----:B------:R-:W-:-:S02]  /*3910*/  ISETP.GT.AND P2, PT, R106, 0x81, PT ;  /* 0x000000816a00780c */ /* 0x000fc40003f44270 */
[----:B------:R-:W-:Y:S01]  /*3920*/  FMNMX.FTZ R95, R67, R92, !PT ;  /* 0x0000005c435f7209 */ /* 0x000fe20007810000 */
[----:B------:R-:W2:Y:S01]  /*3930*/  MUFU.TANH R93, R91 ;  /* 0x0000005b005d7308 */ /* 0x000ea20000002400 */
[----:B------:R-:W-:Y:S01]  /*3940*/  ISETP.GT.AND P3, PT, R106, 0x88, PT ;  /* 0x000000886a00780c */ /* 0x000fe20003f64270 */
[----:B------:R-:W-:Y:S01]  /*3950*/  FMUL.FTZ R92, R0, R37 ;  /* 0x00000025005c7220 */ /* 0x000fe20000410000 */
[----:B-1----:R-:W-:Y:S02]  /*3960*/  FSEL R69, R96, -INF , P2 ;  /* 0xff80000060457808 */ /* 0x002fe40001000000 */
[----:B------:R-:W-:Y:S02]  /*3970*/  FMNMX.FTZ R94, R36, R95, !PT ;  /* 0x0000005f245e7209 */ /* 0x000fe40007810000 */
[----:B------:R-:W-:Y:S01]  /*3980*/  ISETP.GT.AND P2, PT, R106, 0x89, PT ;  /* 0x000000896a00780c */ /* 0x000fe20003f44270 */
[----:B------:R-:W-:Y:S01]  /*3990*/  MUFU.TANH R7, R7 ;  /* 0x0000000700077308 */ /* 0x000fe20000002400 */
[----:B----4-:R-:W-:-:S02]  /*39a0*/  FSEL R37, R71, -INF , P3 ;  /* 0xff80000047257808 */ /* 0x010fc40001800000 */
[----:B------:R-:W-:Y:S02]  /*39b0*/  FMNMX.FTZ R96, R69, R94, !PT ;  /* 0x0000005e45607209 */ /* 0x000fe40007810000 */
[----:B------:R-:W-:Y:S02]  /*39c0*/  ISETP.GT.AND P3, PT, R106, 0x90, PT ;  /* 0x000000906a00780c */ /* 0x000fe40003f64270 */
[----:B-----5:R-:W-:Y:S01]  /*39d0*/  FSEL R71, R15, -INF , P2 ;  /* 0xff8000000f477808 */ /* 0x020fe20001000000 */
[----:B------:R1:W3:Y:S01]  /*39e0*/  MUFU.TANH R94, R92 ;  /* 0x0000005c005e7308 */ /* 0x0002e20000002400 */
[----:B------:R-:W-:Y:S01]  /*39f0*/  FMNMX.FTZ R96, R37, R96, !PT ;  /* 0x0000006025607209 */ /* 0x000fe20007810000 */
[----:B------:R-:W-:Y:S01]  /*3a00*/  FMUL.FTZ R15, R0, R46 ;  /* 0x0000002e000f7220 */ /* 0x000fe20000410000 */
[----:B------:R-:W-:Y:S02]  /*3a10*/  ISETP.GT.AND P2, PT, R106, 0x91, PT ;  /* 0x000000916a00780c */ /* 0x000fe40003f44270 */
[----:B------:R-:W-:-:S02]  /*3a20*/  FSEL R77, R77, -INF , P3 ;  /* 0xff8000004d4d7808 */ /* 0x000fc40001800000 */
[----:B------:R-:W-:Y:S01]  /*3a30*/  FMNMX.FTZ R96, R71, R96, !PT ;  /* 0x0000006047607209 */ /* 0x000fe20007810000 */
[----:B------:R4:W-:Y:S01]  /*3a40*/  MUFU.TANH R91, R15 ;  /* 0x0000000f005b7308 */ /* 0x0009e20000002400 */
[----:B0-----:R-:W-:Y:S01]  /*3a50*/  FSEL R46, R79, -INF , P2 ;  /* 0xff8000004f2e7808 */ /* 0x001fe20001000000 */
[----:B-1----:R-:W-:Y:S01]  /*3a60*/  FMUL.FTZ R92, R0, R47 ;  /* 0x0000002f005c7220 */ /* 0x002fe20000410000 */
[C---:B------:R-:W-:Y:S02]  /*3a70*/  ISETP.GT.AND P3, PT, R106.reuse, 0x98, PT ;  /* 0x000000986a00780c */ /* 0x040fe40003f64270 */
[----:B------:R-:W-:Y:S02]  /*3a80*/  FMNMX.FTZ R79, R77, R96, !PT ;  /* 0x000000604d4f7209 */ /* 0x000fe40007810000 */
[----:B------:R-:W-:Y:S01]  /*3a90*/  ISETP.GT.AND P2, PT, R106, 0x99, PT ;  /* 0x000000996a00780c */ /* 0x000fe20003f44270 */
[----:B------:R-:W0:Y:S01]  /*3aa0*/  MUFU.TANH R9, R9 ;  /* 0x0000000900097308 */ /* 0x000e220000002400 */
[----:B--2---:R-:W-:Y:S01]  /*3ab0*/  FSEL R47, R93, -INF , P3 ;  /* 0xff8000005d2f7808 */ /* 0x004fe20001800000 */
[----:B------:R-:W-:Y:S01]  /*3ac0*/  IMAD.MOV.U32 R106, RZ, RZ, R119 ;  /* 0x000000ffff6a7224 */ /* 0x000fe200078e0077 */
[----:B------:R-:W-:-:S02]  /*3ad0*/  FMNMX.FTZ R96, R46, R79, !PT ;  /* 0x0000004f2e607209 */ /* 0x000fc40007810000 */
[----:B---3--:R-:W-:Y:S02]  /*3ae0*/  FSEL R79, R94, -INF , P2 ;  /* 0xff8000005e4f7808 */ /* 0x008fe40001000000 */
[----:B------:R-:W-:Y:S01]  /*3af0*/  FMNMX.FTZ R96, R47, R96, !PT ;  /* 0x000000602f607209 */ /* 0x000fe20007810000 */
[----:B------:R1:W-:Y:S03]  /*3b00*/  MUFU.TANH R93, R50 ;  /* 0x00000032005d7308 */ /* 0x0003e60000002400 */
[----:B----4-:R-:W-:-:S05]  /*3b10*/  FMNMX.FTZ R15, R79, R96, !PT ;  /* 0x000000604f0f7209 */ /* 0x010fca0007810000 */
[----:B------:R-:W2:Y:S01]  /*3b20*/  SHFL.BFLY PT, R98, R15, 0x2, 0x1f ;  /* 0x0c401f000f627f89 */ /* 0x000ea200000e0000 */
[----:B------:R-:W-:Y:S08]  /*3b30*/  MUFU.TANH R95, R54 ;  /* 0x00000036005f7308 */ /* 0x000ff00000002400 */
[----:B------:R-:W3:Y:S08]  /*3b40*/  MUFU.TANH R10, R10 ;  /* 0x0000000a000a7308 */ /* 0x000ef00000002400 */
[----:B------:R-:W-:Y:S01]  /*3b50*/  MUFU.TANH R94, R51 ;  /* 0x00000033005e7308 */ /* 0x000fe20000002400 */
[----:B--2---:R-:W-:-:S07]  /*3b60*/  FMNMX.FTZ R103, R15, R98, !PT ;  /* 0x000000620f677209 */ /* 0x004fce0007810000 */
[----:B------:R-:W2:Y:S01]  /*3b70*/  MUFU.TANH R12, R12 ;  /* 0x0000000c000c7308 */ /* 0x000ea20000002400 */
[----:B-1----:R-:W1:Y:S07]  /*3b80*/  SHFL.BFLY PT, R50, R103, 0x1, 0x1f ;  /* 0x0c201f0067327f89 */ /* 0x002e6e00000e0000 */
[----:B------:R4:W-:Y:S08]  /*3b90*/  MUFU.TANH R98, R27 ;  /* 0x0000001b00627308 */ /* 0x0009f00000002400 */
[----:B------:R5:W-:Y:S08]  /*3ba0*/  MUFU.TANH R96, R55 ;  /* 0x0000003700607308 */ /* 0x000bf00000002400 */
[----:B------:R-:W2:Y:S01]  /*3bb0*/  MUFU.TANH R11, R11 ;  /* 0x0000000b000b7308 */ /* 0x000ea20000002400 */
[----:B-1----:R-:W-:-:S04]  /*3bc0*/  FMNMX.FTZ R15, R103, R50, !PT ;  /* 0x00000032670f7209 */ /* 0x002fc80007810000 */
[C---:B------:R-:W-:Y:S01]  /*3bd0*/  FSETP.NEU.FTZ.AND P2, PT, R15.reuse, -INF , PT ;  /* 0xff8000000f00780b */ /* 0x040fe20003f5d000 */
[----:B------:R-:W-:-:S02]  /*3be0*/  FFMA.FTZ R26, R15, R26, -8 ;  /* 0xc10000000f1a7423 */ /* 0x000fc4000001001a */
[----:B------:R-:W1:Y:S03]  /*3bf0*/  MUFU.TANH R13, R13 ;  /* 0x0000000d000d7308 */ /* 0x000e660000002400 */
[----:B------:R-:W-:-:S05]  /*3c00*/  FSEL R26, R26, RZ, P2 ;  /* 0x000000ff1a1a7208 */ /* 0x000fca0001000000 */
[----:B------:R-:W1:Y:S01]  /*3c10*/  MUFU.TANH R14, R14 ;  /* 0x0000000e000e7308 */ /* 0x000e620000002400 */
[----:B----4-:R-:W-:-:S01]  /*3c20*/  FFMA.FTZ R27, R82, UR10, -R26 ;  /* 0x0000000a521b7c23 */ /* 0x010fc2000801081a */
[----:B------:R-:W-:Y:S01]  /*3c30*/  VIMNMX R82, R66, R75, PT ;  /* 0x0000004b42527248 */ /* 0x000fe20003fe0100 */
[----:B------:R-:W-:-:S01]  /*3c40*/  FFMA.FTZ R80, R80, UR10, -R26 ;  /* 0x0000000a50507c23 */ /* 0x000fc2000801081a */
[--C-:B------:R-:W-:Y:S01]  /*3c50*/  FFMA.FTZ R81, R81, UR10, -R26.reuse ;  /* 0x0000000a51517c23 */ /* 0x100fe2000801081a */
[----:B------:R-:W-:-:S01]  /*3c60*/  FFMA.FTZ R76, R76, UR10, -R26 ;  /* 0x0000000a4c4c7c23 */ /* 0x000fc2000801081a */
[----:B------:R-:W-:Y:S01]  /*3c70*/  ISETP.GT.AND P2, PT, R82, RZ, PT ;  /* 0x000000ff5200720c */ /* 0x000fe20003f44270 */
[----:B------:R-:W-:-:S01]  /*3c80*/  FFMA.FTZ R78, R78, UR10, -R26 ;  /* 0x0000000a4e4e7c23 */ /* 0x000fc2000801081a */
[C---:B------:R-:W-:Y:S01]  /*3c90*/  ISETP.GT.AND P3, PT, R82.reuse, 0x1, PT ;  /* 0x000000015200780c */ /* 0x040fe20003f64270 */
[----:B------:R-:W4:Y:S01]  /*3ca0*/  MUFU.TANH R21, R21 ;  /* 0x0000001500157308 */ /* 0x000f220000002400 */
[----:B------:R-:W-:Y:S01]  /*3cb0*/  ISETP.GT.AND P4, PT, R82, 0x8, PT ;  /* 0x000000085200780c */ /* 0x000fe20003f84270 */
[--C-:B------:R-:W-:Y:S01]  /*3cc0*/  FFMA.FTZ R64, R64, UR10, -R26.reuse ;  /* 0x0000000a40407c23 */ /* 0x100fe2000801081a */
[----:B------:R-:W-:Y:S01]  /*3cd0*/  FSEL R3, R3, -INF , P2 ;  /* 0xff80000003037808 */ /* 0x000fe20001000000 */
[--C-:B------:R-:W-:Y:S01]  /*3ce0*/  FFMA.FTZ R48, R48, UR10, -R26.reuse ;  /* 0x0000000a30307c23 */ /* 0x100fe2000801081a */
[----:B------:R-:W-:Y:S01]  /*3cf0*/  FSEL R50, R4, -INF , P3 ;  /* 0xff80000004327808 */ /* 0x000fe20001800000 */
[--C-:B------:R-:W-:Y:S01]  /*3d00*/  FFMA.FTZ R90, R90, UR10, -R26.reuse ;  /* 0x0000000a5a5a7c23 */ /* 0x100fe2000801081a */
[C---:B------:R-:W-:Y:S01]  /*3d10*/  ISETP.GT.AND P2, PT, R82.reuse, 0x9, PT ;  /* 0x000000095200780c */ /* 0x040fe20003f44270 */
        /* <DEDUP_REMOVED lines=8> */
[----:B------:R-:W4:Y:S01]  /*3da0*/  MUFU.TANH R72, R72 ;  /* 0x0000004800487308 */ /* 0x000f220000002400 */
[----:B------:R-:W-:Y:S01]  /*3db0*/  FMNMX.FTZ R51, R5, R54, !PT ;  /* 0x0000003605337209 */ /* 0x000fe20007810000 */
[--C-:B------:R-:W-:Y:S01]  /*3dc0*/  FFMA.FTZ R29, R29, UR10, -R26.reuse ;  /* 0x0000000a1d1d7c23 */ /* 0x100fe2000801081a */
[----:B------:R-:W-:Y:S01]  /*3dd0*/  ISETP.GT.AND P2, PT, R82, 0x11, PT ;  /* 0x000000115200780c */ /* 0x000fe20003f44270 */
[--C-:B------:R-:W-:Y:S01]  /*3de0*/  FFMA.FTZ R33, R33, UR10, -R26.reuse ;  /* 0x0000000a21217c23 */ /* 0x100fe2000801081a */
[----:B------:R-:W-:Y:S01]  /*3df0*/  FSEL R8, R8, -INF , P3 ;  /* 0xff80000008087808 */ /* 0x000fe20001800000 */
[--C-:B------:R-:W-:Y:S01]  /*3e00*/  FFMA.FTZ R36, R36, UR10, -R26.reuse ;  /* 0x0000000a24247c23 */ /* 0x100fe2000801081a */
[----:B-----5:R-:W-:Y:S01]  /*3e10*/  FMNMX.FTZ R55, R6, R51, !PT ;  /* 0x0000003306377209 */ /* 0x020fe20007810000 */
[----:B------:R-:W5:Y:S01]  /*3e20*/  MUFU.TANH R73, R73 ;  /* 0x0000004900497308 */ /* 0x000f620000002400 */
[----:B------:R-:W-:Y:S01]  /*3e30*/  ISETP.GT.AND P3, PT, R82, 0x18, PT ;  /* 0x000000185200780c */ /* 0x000fe20003f64270 */
[--C-:B------:R-:W-:Y:S01]  /*3e40*/  FFMA.FTZ R37, R37, UR10, -R26.reuse ;  /* 0x0000000a25257c23 */ /* 0x100fe2000801081a */
[----:B------:R-:W-:Y:S01]  /*3e50*/  FSEL R51, R7, -INF , P2 ;  /* 0xff80000007337808 */ /* 0x000fe20001000000 */
[----:B------:R-:W-:Y:S01]  /*3e60*/  FFMA.FTZ R7, R84, UR10, -R26 ;  /* 0x0000000a54077c23 */ /* 0x000fe2000801081a */
[----:B------:R-:W-:-:S02]  /*3e70*/  FMNMX.FTZ R54, R8, R55, !PT ;  /* 0x0000003708367209 */ /* 0x000fc40007810000 */
[C---:B------:R-:W-:Y:S01]  /*3e80*/  ISETP.GT.AND P2, PT, R82.reuse, 0x19, PT ;  /* 0x000000195200780c */ /* 0x040fe20003f44270 */
[----:B------:R-:W5:Y:S01]  /*3e90*/  MUFU.TANH R57, R57 ;  /* 0x0000003900397308 */ /* 0x000f620000002400 */
[----:B0-----:R-:W-:Y:S02]  /*3ea0*/  FSEL R9, R9, -INF , P3 ;  /* 0xff80000009097808 */ /* 0x001fe40001800000 */
[----:B------:R-:W-:Y:S02]  /*3eb0*/  FMNMX.FTZ R54, R51, R54, !PT ;  /* 0x0000003633367209 */ /* 0x000fe40007810000 */
[----:B------:R-:W-:Y:S02]  /*3ec0*/  ISETP.GT.AND P3, PT, R82, 0x20, PT ;  /* 0x000000205200780c */ /* 0x000fe40003f64270 */
[----:B---3--:R-:W-:Y:S01]  /*3ed0*/  FSEL R10, R10, -INF , P2 ;  /* 0xff8000000a0a7808 */ /* 0x008fe20001000000 */
[----:B------:R-:W0:Y:S01]  /*3ee0*/  MUFU.TANH R56, R56 ;  /* 0x0000003800387308 */ /* 0x000e220000002400 */
[----:B------:R-:W-:-:S02]  /*3ef0*/  FMNMX.FTZ R55, R9, R54, !PT ;  /* 0x0000003609377209 */ /* 0x000fc40007810000 */
[----:B------:R-:W-:Y:S02]  /*3f00*/  ISETP.GT.AND P2, PT, R82, 0x21, PT ;  /* 0x000000215200780c */ /* 0x000fe40003f44270 */
[----:B--2---:R-:W-:Y:S02]  /*3f10*/  FSEL R54, R12, -INF , P3 ;  /* 0xff8000000c367808 */ /* 0x004fe40001800000 */
[----:B------:R-:W-:Y:S01]  /*3f20*/  FMNMX.FTZ R55, R10, R55, !PT ;  /* 0x000000370a377209 */ /* 0x000fe20007810000 */
[----:B------:R-:W2:Y:S01]  /*3f30*/  MUFU.TANH R58, R58 ;  /* 0x0000003a003a7308 */ /* 0x000ea20000002400 */
[----:B------:R-:W-:Y:S02]  /*3f40*/  ISETP.GT.AND P3, PT, R82, 0x28, PT ;  /* 0x000000285200780c */ /* 0x000fe40003f64270 */
[----:B------:R-:W-:Y:S02]  /*3f50*/  FSEL R11, R11, -INF , P2 ;  /* 0xff8000000b0b7808 */ /* 0x000fe40001000000 */
[----:B------:R-:W-:-:S02]  /*3f60*/  FMNMX.FTZ R66, R54, R55, !PT ;  /* 0x0000003736427209 */ /* 0x000fc40007810000 */
[C---:B------:R-:W-:Y:S01]  /*3f70*/  ISETP.GT.AND P2, PT, R82.reuse, 0x29, PT ;  /* 0x000000295200780c */ /* 0x040fe20003f44270 */
[----:B------:R-:W3:Y:S01]  /*3f80*/  MUFU.TANH R59, R59 ;  /* 0x0000003b003b7308 */ /* 0x000ee20000002400 */
[----:B-1----:R-:W-:Y:S02]  /*3f90*/  FSEL R55, R13, -INF , P3 ;  /* 0xff8000000d377808 */ /* 0x002fe40001800000 */
[----:B------:R-:W-:Y:S02]  /*3fa0*/  FMNMX.FTZ R66, R11, R66, !PT ;  /* 0x000000420b427209 */ /* 0x000fe40007810000 */
[----:B------:R-:W-:Y:S02]  /*3fb0*/  ISETP.GT.AND P3, PT, R82, 0x30, PT ;  /* 0x000000305200780c */ /* 0x000fe40003f64270 */
[----:B------:R-:W-:Y:S01]  /*3fc0*/  FSEL R14, R14, -INF , P2 ;  /* 0xff8000000e0e7808 */ /* 0x000fe20001000000 */
[----:B------:R1:W-:Y:S01]  /*3fd0*/  MUFU.EX2 R13, R80 ;  /* 0x00000050000d7308 */ /* 0x0003e20000000800 */
[----:B------:R-:W-:-:S02]  /*3fe0*/  FMNMX.FTZ R75, R55, R66, !PT ;  /* 0x00000042374b7209 */ /* 0x000fc40007810000 */
[----:B------:R-:W-:Y:S02]  /*3ff0*/  ISETP.GT.AND P2, PT, R82, 0x31, PT ;  /* 0x000000315200780c */ /* 0x000fe40003f44270 */
[----:B----4-:R-:W-:Y:S02]  /*4000*/  FSEL R21, R21, -INF , P3 ;  /* 0xff80000015157808 */ /* 0x010fe40001800000 */
[----:B------:R-:W-:Y:S01]  /*4010*/  FMNMX.FTZ R74, R14, R75, !PT ;  /* 0x0000004b0e4a7209 */ /* 0x000fe20007810000 */
[----:B------:R-:W4:Y:S01]  /*4020*/  MUFU.TANH R60, R60 ;  /* 0x0000003c003c7308 */ /* 0x000f220000002400 */
[----:B------:R-:W-:Y:S01]  /*4030*/  ISETP.GT.AND P3, PT, R82, 0x38, PT ;  /* 0x000000385200780c */ /* 0x000fe20003f64270 */
[----:B-1----:R-:W-:Y:S01]  /*4040*/  FFMA.FTZ R80, R70, UR10, -R26 ;  /* 0x0000000a46507c23 */ /* 0x002fe2000801081a */
[----:B------:R-:W-:Y:S02]  /*4050*/  FSEL R20, R20, -INF , P2 ;  /* 0xff80000014147808 */ /* 0x000fe40001000000 */
[----:B------:R-:W-:-:S02]  /*4060*/  FMNMX.FTZ R75, R21, R74, !PT ;  /* 0x0000004a154b7209 */ /* 0x000fc40007810000 */
[----:B------:R-:W-:Y:S01]  /*4070*/  ISETP.GT.AND P2, PT, R82, 0x39, PT ;  /* 0x000000395200780c */ /* 0x000fe20003f44270 */
[----:B------:R-:W-:Y:S01]  /*4080*/  MUFU.TANH R61, R61 ;  /* 0x0000003d003d7308 */ /* 0x000fe20000002400 */
[----:B------:R-:W-:Y:S02]  /*4090*/  FSEL R74, R72, -INF , P3 ;  /* 0xff800000484a7808 */ /* 0x000fe40001800000 */
[----:B------:R-:W-:Y:S02]  /*40a0*/  FMNMX.FTZ R75, R20, R75, !PT ;  /* 0x0000004b144b7209 */ /* 0x000fe40007810000 */
[----:B------:R-:W-:Y:S02]  /*40b0*/  ISETP.GT.AND P3, PT, R82, 0x40, PT ;  /* 0x000000405200780c */ /* 0x000fe40003f64270 */
[----:B-----5:R-:W-:Y:S01]  /*40c0*/  FSEL R73, R73, -INF , P2 ;  /* 0xff80000049497808 */ /* 0x020fe20001000000 */
[----:B------:R1:W-:Y:S01]  /*40d0*/  MUFU.EX2 R12, R81 ;  /* 0x00000051000c7308 */ /* 0x0003e20000000800 */
[----:B------:R-:W-:-:S02]  /*40e0*/  FMNMX.FTZ R70, R74, R75, !PT ;  /* 0x0000004b4a467209 */ /* 0x000fc40007810000 */
[C---:B------:R-:W-:Y:S02]  /*40f0*/  ISETP.GT.AND P2, PT, R82.reuse, 0x41, PT ;  /* 0x000000415200780c */ /* 0x040fe40003f44270 */
[----:B------:R-:W-:Y:S02]  /*4100*/  FSEL R75, R57, -INF , P3 ;  /* 0xff800000394b7808 */ /* 0x000fe40001800000 */
[----:B------:R-:W-:Y:S01]  /*4110*/  FMNMX.FTZ R70, R73, R70, !PT ;  /* 0x0000004649467209 */ /* 0x000fe20007810000 */
[----:B------:R0:W-:Y:S01]  /*4120*/  MUFU.EX2 R72, R76 ;  /* 0x0000004c00487308 */ /* 0x0001e20000000800 */
[----:B------:R-:W-:Y:S02]  /*4130*/  ISETP.GT.AND P3, PT, R82, 0x48, PT ;  /* 0x000000485200780c */ /* 0x000fe40003f64270 */
[----:B-1----:R-:W-:-:S05]  /*4140*/  FMNMX.FTZ R81, R75, R70, !PT ;  /* 0x000000464b517209 */ /* 0x002fca0007810000 */
[----:B------:R-:W1:Y:S01]  /*4150*/  MUFU.TANH R62, R62 ;  /* 0x0000003e003e7308 */ /* 0x000e620000002400 */
[----:B0-----:R-:W-:Y:S01]  /*4160*/  FSEL R76, R56, -INF , P2 ;  /* 0xff800000384c7808 */ /* 0x001fe20001000000 */
[----:B------:R-:W-:Y:S01]  /*4170*/  FFMA.FTZ R56, R68, UR10, -R26 ;  /* 0x0000000a44387c23 */ /* 0x000fe2000801081a */
[----:B------:R-:W-:Y:S02]  /*4180*/  ISETP.GT.AND P2, PT, R82, 0x49, PT ;  /* 0x000000495200780c */ /* 0x000fe40003f44270 */
[----:B------:R-:W-:-:S03]  /*4190*/  FMNMX.FTZ R81, R76, R81, !PT ;  /* 0x000000514c517209 */ /* 0x000fc60007810000 */
[----:B------:R2:W-:Y:S08]  /*41a0*/  MUFU.EX2 R66, R78 ;  /* 0x0000004e00427308 */ /* 0x0005f00000000800 */
[----:B------:R3:W-:Y:S01]  /*41b0*/  MUFU.EX2 R57, R80 ;  /* 0x0000005000397308 */ /* 0x0007e20000000800 */
[----:B--2---:R-:W-:Y:S02]  /*41c0*/  FSEL R78, R58, -INF , P3 ;  /* 0xff8000003a4e7808 */ /* 0x004fe40001800000 */
[----:B------:R-:W-:-:S05]  /*41d0*/  ISETP.GT.AND P3, PT, R82, 0x50, PT ;  /* 0x000000505200780c */ /* 0x000fca0003f64270 */
[----:B------:R-:W0:Y:S01]  /*41e0*/  MUFU.TANH R63, R63 ;  /* 0x0000003f003f7308 */ /* 0x000e220000002400 */
[----:B---3--:R-:W-:Y:S01]  /*41f0*/  FSEL R80, R59, -INF , P2 ;  /* 0xff8000003b507808 */ /* 0x008fe20001000000 */
[--C-:B------:R-:W-:Y:S01]  /*4200*/  FFMA.FTZ R59, R65, UR10, -R26.reuse ;  /* 0x0000000a413b7c23 */ /* 0x100fe2000801081a */
[----:B------:R-:W-:Y:S02]  /*4210*/  FMNMX.FTZ R65, R78, R81, !PT ;  /* 0x000000514e417209 */ /* 0x000fe40007810000 */
[----:B------:R-:W-:Y:S02]  /*4220*/  ISETP.GT.AND P2, PT, R82, 0x51, PT ;  /* 0x000000515200780c */ /* 0x000fe40003f44270 */
[----:B----4-:R-:W-:Y:S01]  /*4230*/  FSEL R81, R60, -INF , P3 ;  /* 0xff8000003c517808 */ /* 0x010fe20001800000 */
[----:B------:R-:W2:Y:S01]  /*4240*/  MUFU.TANH R40, R40 ;  /* 0x0000002800287308 */ /* 0x000ea20000002400 */
[----:B------:R-:W-:Y:S01]  /*4250*/  FMNMX.FTZ R58, R80, R65, !PT ;  /* 0x00000041503a7209 */ /* 0x000fe20007810000 */
[----:B------:R-:W-:Y:S01]  /*4260*/  FFMA.FTZ R65, R45, UR10, -R26 ;  /* 0x0000000a2d417c23 */ /* 0x000fe2000801081a */
[----:B------:R-:W-:-:S02]  /*4270*/  ISETP.GT.AND P3, PT, R82, 0x58, PT ;  /* 0x000000585200780c */ /* 0x000fc40003f64270 */
[----:B------:R-:W-:Y:S02]  /*4280*/  FMNMX.FTZ R60, R81, R58, !PT ;  /* 0x0000003a513c7209 */ /* 0x000fe40007810000 */
[----:B-1----:R-:W-:Y:S01]  /*4290*/  FSEL R84, R62, -INF , P3 ;  /* 0xff8000003e547808 */ /* 0x002fe20001800000 */
[----:B------:R1:W-:Y:S01]  /*42a0*/  MUFU.TANH R99, R30 ;  /* 0x0000001e00637308 */ /* 0x0003e20000002400 */
[----:B------:R-:W-:Y:S01]  /*42b0*/  ISETP.GT.AND P3, PT, R82, 0x60, PT ;  /* 0x000000605200780c */ /* 0x000fe20003f64270 */
[----:B------:R-:W-:-:S06]  /*42c0*/  FFMA.FTZ R62, R49, UR10, -R26 ;  /* 0x0000000a313e7c23 */ /* 0x000fcc000801081a */
[----:B------:R-:W3:Y:S01]  /*42d0*/  MUFU.TANH R41, R41 ;  /* 0x0000002900297308 */ /* 0x000ee20000002400 */
[----:B-1----:R-:W-:-:S01]  /*42e0*/  FFMA.FTZ R30, R83, UR10, -R26 ;  /* 0x0000000a531e7c23 */ /* 0x002fc2000801081a */
[----:B------:R-:W-:Y:S02]  /*42f0*/  FSEL R83, R61, -INF , P2 ;  /* 0xff8000003d537808 */ /* 0x000fe40001000000 */
[----:B------:R-:W-:Y:S02]  /*4300*/  ISETP.GT.AND P2, PT, R82, 0x59, PT ;  /* 0x000000595200780c */ /* 0x000fe40003f44270 */
[----:B------:R-:W-:Y:S02]  /*4310*/  FMNMX.FTZ R61, R83, R60, !PT ;  /* 0x0000003c533d7209 */ /* 0x000fe40007810000 */
[----:B------:R1:W-:Y:S02]  /*4320*/  MUFU.TANH R100, R31 ;  /* 0x0000001f00647308 */ /* 0x0003e40000002400 */
[----:B------:R-:W-:-:S06]  /*4330*/  FMNMX.FTZ R60, R84, R61, !PT ;  /* 0x0000003d543c7209 */ /* 0x000fcc0007810000 */
[----:B------:R-:W4:Y:S01]  /*4340*/  MUFU.TANH R92, R92 ;  /* 0x0000005c005c7308 */ /* 0x000f220000002400 */
[----:B-1----:R-:W-:-:S01]  /*4350*/  FFMA.FTZ R31, R85, UR10, -R26 ;  /* 0x0000000a551f7c23 */ /* 0x002fc2000801081a */
[----:B0-----:R-:W-:Y:S02]  /*4360*/  FSEL R85, R63, -INF , P2 ;  /* 0xff8000003f557808 */ /* 0x001fe40001000000 */
[----:B------:R-:W-:Y:S02]  /*4370*/  ISETP.GT.AND P2, PT, R82, 0x61, PT ;  /* 0x000000615200780c */ /* 0x000fe40003f44270 */
[----:B------:R-:W-:Y:S02]  /*4380*/  FMNMX.FTZ R61, R85, R60, !PT ;  /* 0x0000003c553d7209 */ /* 0x000fe40007810000 */
[----:B------:R0:W1:Y:S08]  /*4390*/  MUFU.TANH R101, R34 ;  /* 0x0000002200657308 */ /* 0x0000700000002400 */
[----:B------:R3:W-:Y:S01]  /*43a0*/  MUFU.EX2 R58, R64 ;  /* 0x00000040003a7308 */ /* 0x0007e20000000800 */
[----:B0-----:R-:W-:-:S01]  /*43b0*/  FFMA.FTZ R34, R86, UR10, -R26 ;  /* 0x0000000a56227c23 */ /* 0x001fc2000801081a */
[----:B--2---:R-:W-:Y:S01]  /*43c0*/  FSEL R86, R40, -INF , P3 ;  /* 0xff80000028567808 */ /* 0x004fe20001800000 */
[----:B------:R-:W-:-:S01]  /*43d0*/  FFMA.FTZ R40, R42, UR10, -R26 ;  /* 0x0000000a2a287c23 */ /* 0x000fc2000801081a */
[----:B------:R-:W-:-:S02]  /*43e0*/  ISETP.GT.AND P3, PT, R82, 0x68, PT ;  /* 0x000000685200780c */ /* 0x000fc40003f64270 */
[----:B------:R-:W-:Y:S02]  /*43f0*/  FMNMX.FTZ R61, R86, R61, !PT ;  /* 0x0000003d563d7209 */ /* 0x000fe40007810000 */
[----:B------:R-:W-:Y:S01]  /*4400*/  FSEL R60, R91, -INF , P3 ;  /* 0xff8000005b3c7808 */ /* 0x000fe20001800000 */
[----:B------:R0:W2:Y:S01]  /*4410*/  MUFU.TANH R102, R35 ;  /* 0x0000002300667308 */ /* 0x0000a20000002400 */
[----:B---3--:R-:W-:Y:S01]  /*4420*/  FSEL R64, R41, -INF , P2 ;  /* 0xff80000029407808 */ /* 0x008fe20001000000 */
[--C-:B------:R-:W-:Y:S01]  /*4430*/  IMAD.MOV.U32 R91, RZ, RZ, R119.reuse ;  /* 0x000000ffff5b7224 */ /* 0x100fe200078e0077 */
[----:B------:R-:W-:Y:S02]  /*4440*/  ISETP.GT.AND P2, PT, R82, 0x69, PT ;  /* 0x000000695200780c */ /* 0x000fe40003f44270 */
[----:B------:R-:W-:Y:S02]  /*4450*/  FMNMX.FTZ R41, R64, R61, !PT ;  /* 0x0000003d40297209 */ /* 0x000fe40007810000 */
[----:B------:R-:W-:Y:S01]  /*4460*/  ISETP.GT.AND P3, PT, R82, 0x70, PT ;  /* 0x000000705200780c */ /* 0x000fe20003f64270 */
[----:B------:R3:W5:Y:S01]  /*4470*/  MUFU.TANH R103, R38 ;  /* 0x0000002600677308 */ /* 0x0007620000002400 */
[----:B----4-:R-:W-:Y:S01]  /*4480*/  FSEL R61, R92, -INF , P2 ;  /* 0xff8000005c3d7808 */ /* 0x010fe20001000000 */
[--C-:B0-----:R-:W-:Y:S01]  /*4490*/  FFMA.FTZ R35, R89, UR10, -R26.reuse ;  /* 0x0000000a59237c23 */ /* 0x101fe2000801081a */
[----:B------:R-:W-:Y:S01]  /*44a0*/  FMNMX.FTZ R42, R60, R41, !PT ;  /* 0x000000293c2a7209 */ /* 0x000fe20007810000 */
[--C-:B------:R-:W-:Y:S01]  /*44b0*/  IMAD.MOV.U32 R92, RZ, RZ, R119.reuse ;  /* 0x000000ffff5c7224 */ /* 0x100fe200078e0077 */
[----:B------:R-:W-:Y:S01]  /*44c0*/  ISETP.GT.AND P2, PT, R82, 0x71, PT ;  /* 0x000000715200780c */ /* 0x000fe20003f44270 */
[----:B------:R-:W-:Y:S01]  /*44d0*/  IMAD.MOV.U32 R89, RZ, RZ, R119 ;  /* 0x000000ffff597224 */ /* 0x000fe200078e0077 */
[----:B------:R-:W-:Y:S01]  /*44e0*/  FSEL R93, R93, -INF , P3 ;  /* 0xff8000005d5d7808 */ /* 0x000fe20001800000 */
[----:B------:R0:W-:Y:S01]  /*44f0*/  MUFU.EX2 R41, R62 ;  /* 0x0000003e00297308 */ /* 0x0001e20000000800 */
[----:B------:R-:W-:Y:S01]  /*4500*/  FMNMX.FTZ R42, R61, R42, !PT ;  /* 0x0000002a3d2a7209 */ /* 0x000fe20007810000 */
[----:B---3--:R-:W-:Y:S01]  /*4510*/  FFMA.FTZ R38, R88, UR10, -R26 ;  /* 0x0000000a58267c23 */ /* 0x008fe2000801081a */
[----:B------:R-:W-:-:S02]  /*4520*/  ISETP.GT.AND P3, PT, R82, 0x78, PT ;  /* 0x000000785200780c */ /* 0x000fc40003f64270 */
[----:B------:R-:W-:Y:S02]  /*4530*/  FSEL R70, R94, -INF , P2 ;  /* 0xff8000005e467808 */ /* 0x000fe40001000000 */
[----:B------:R-:W-:Y:S01]  /*4540*/  FMNMX.FTZ R49, R93, R42, !PT ;  /* 0x0000002a5d317209 */ /* 0x000fe20007810000 */
[----:B------:R3:W4:Y:S01]  /*4550*/  MUFU.TANH R104, R39 ;  /* 0x0000002700687308 */ /* 0x0007220000002400 */
[----:B------:R-:W-:Y:S01]  /*4560*/  ISETP.GT.AND P2, PT, R82, 0x79, PT ;  /* 0x000000795200780c */ /* 0x000fe20003f44270 */
[--C-:B0-----:R-:W-:Y:S01]  /*4570*/  FFMA.FTZ R62, R44, UR10, -R26.reuse ;  /* 0x0000000a2c3e7c23 */ /* 0x101fe2000801081a */
[----:B------:R-:W-:Y:S01]  /*4580*/  FSEL R68, R95, -INF , P3 ;  /* 0xff8000005f447808 */ /* 0x000fe20001800000 */
[--C-:B------:R-:W-:Y:S01]  /*4590*/  IMAD.MOV.U32 R95, RZ, RZ, R119.reuse ;  /* 0x000000ffff5f7224 */ /* 0x100fe200078e0077 */
[----:B------:R-:W-:Y:S02]  /*45a0*/  FMNMX.FTZ R49, R70, R49, !PT ;  /* 0x0000003146317209 */ /* 0x000fe40007810000 */
[----:B------:R-:W-:Y:S01]  /*45b0*/  ISETP.GT.AND P3, PT, R82, 0x80, PT ;  /* 0x000000805200780c */ /* 0x000fe20003f64270 */
[----:B------:R-:W-:Y:S01]  /*45c0*/  MUFU.EX2 R42, R48 ;  /* 0x00000030002a7308 */ /* 0x000fe20000000800 */
[----:B------:R-:W-:Y:S01]  /*45d0*/  FSEL R96, R96, -INF , P2 ;  /* 0xff80000060607808 */ /* 0x000fe20001000000 */
[----:B---3--:R-:W-:Y:S01]  /*45e0*/  FFMA.FTZ R39, R87, UR10, -R26 ;  /* 0x0000000a57277c23 */ /* 0x008fe2000801081a */
[----:B------:R-:W-:Y:S01]  /*45f0*/  FMNMX.FTZ R63, R68, R49, !PT ;  /* 0x00000031443f7209 */ /* 0x000fe20007810000 */
[----:B------:R-:W-:Y:S01]  /*4600*/  IMAD.MOV.U32 R87, RZ, RZ, R119 ;  /* 0x000000ffff577224 */ /* 0x000fe200078e0077 */
[----:B------:R-:W-:-:S02]  /*4610*/  ISETP.GT.AND P2, PT, R82, 0x81, PT ;  /* 0x000000815200780c */ /* 0x000fc40003f44270 */
[----:B------:R-:W-:Y:S01]  /*4620*/  FSEL R97, R97, -INF , P3 ;  /* 0xff80000061617808 */ /* 0x000fe20001800000 */
[----:B------:R0:W-:Y:S01]  /*4630*/  MUFU.EX2 R49, R62 ;  /* 0x0000003e00317308 */ /* 0x0001e20000000800 */
[----:B------:R-:W-:Y:S02]  /*4640*/  FMNMX.FTZ R44, R96, R63, !PT ;  /* 0x0000003f602c7209 */ /* 0x000fe40007810000 */
[----:B------:R-:W-:Y:S02]  /*4650*/  ISETP.GT.AND P3, PT, R82, 0x88, PT ;  /* 0x000000885200780c */ /* 0x000fe40003f64270 */
[----:B------:R-:W-:Y:S02]  /*4660*/  FSEL R98, R98, -INF , P2 ;  /* 0xff80000062627808 */ /* 0x000fe40001000000 */
[----:B------:R-:W-:Y:S01]  /*4670*/  FMNMX.FTZ R45, R97, R44, !PT ;  /* 0x0000002c612d7209 */ /* 0x000fe20007810000 */
[----:B------:R-:W-:Y:S01]  /*4680*/  MUFU.EX2 R27, R27 ;  /* 0x0000001b001b7308 */ /* 0x000fe20000000800 */
[----:B------:R-:W-:Y:S01]  /*4690*/  ISETP.GT.AND P2, PT, R82, 0x89, PT ;  /* 0x000000895200780c */ /* 0x000fe20003f44270 */
[----:B0-----:R-:W-:Y:S01]  /*46a0*/  FFMA.FTZ R62, R67, UR10, -R26 ;  /* 0x0000000a433e7c23 */ /* 0x001fe2000801081a */
[----:B------:R-:W-:-:S02]  /*46b0*/  FSEL R99, R99, -INF , P3 ;  /* 0xff80000063637808 */ /* 0x000fc40001800000 */
[----:B------:R-:W-:Y:S01]  /*46c0*/  FMNMX.FTZ R48, R98, R45, !PT ;  /* 0x0000002d62307209 */ /* 0x000fe20007810000 */
[----:B------:R-:W-:-:S01]  /*46d0*/  FFMA.FTZ R45, R52, UR10, -R26 ;  /* 0x0000000a342d7c23 */ /* 0x000fc2000801081a */
[----:B------:R-:W-:Y:S01]  /*46e0*/  ISETP.GT.AND P3, PT, R82, 0x90, PT ;  /* 0x000000905200780c */ /* 0x000fe20003f64270 */
[----:B------:R0:W-:Y:S01]  /*46f0*/  MUFU.EX2 R44, R65 ;  /* 0x00000041002c7308 */ /* 0x0001e20000000800 */
[----:B------:R-:W-:Y:S01]  /*4700*/  FSEL R100, R100, -INF , P2 ;  /* 0xff80000064647808 */ /* 0x000fe20001000000 */
[----:B------:R-:W-:Y:S01]  /*4710*/  FFMA.FTZ R52, R71, UR10, -R26 ;  /* 0x0000000a47347c23 */ /* 0x000fe2000801081a */
[----:B------:R-:W-:Y:S02]  /*4720*/  FMNMX.FTZ R63, R99, R48, !PT ;  /* 0x00000030633f7209 */ /* 0x000fe40007810000 */
[----:B------:R-:W-:Y:S02]  /*4730*/  ISETP.GT.AND P2, PT, R82, 0x91, PT ;  /* 0x000000915200780c */ /* 0x000fe40003f44270 */
[----:B-1----:R-:W-:Y:S01]  /*4740*/  FSEL R101, R101, -INF , P3 ;  /* 0xff80000065657808 */ /* 0x002fe20001800000 */
[----:B------:R-:W1:Y:S01]  /*4750*/  MUFU.EX2 R30, R30 ;  /* 0x0000001e001e7308 */ /* 0x000e620000000800 */
[----:B------:R-:W-:-:S02]  /*4760*/  FMNMX.FTZ R48, R100, R63, !PT ;  /* 0x0000003f64307209 */ /* 0x000fc40007810000 */
[----:B------:R-:W-:Y:S02]  /*4770*/  ISETP.GT.AND P3, PT, R82, 0x98, PT ;  /* 0x000000985200780c */ /* 0x000fe40003f64270 */
[----:B--2---:R-:W-:Y:S02]  /*4780*/  FSEL R102, R102, -INF , P2 ;  /* 0xff80000066667808 */ /* 0x004fe40001000000 */
[----:B------:R-:W-:Y:S01]  /*4790*/  FMNMX.FTZ R63, R101, R48, !PT ;  /* 0x00000030653f7209 */ /* 0x000fe20007810000 */
[----:B------:R-:W2:Y:S01]  /*47a0*/  MUFU.EX2 R31, R31 ;  /* 0x0000001f001f7308 */ /* 0x000ea20000000800 */
[----:B------:R-:W-:Y:S02]  /*47b0*/  ISETP.GT.AND P2, PT, R82, 0x99, PT ;  /* 0x000000995200780c */ /* 0x000fe40003f44270 */
[----:B-----5:R-:W-:Y:S02]  /*47c0*/  FSEL R103, R103, -INF , P3 ;  /* 0xff80000067677808 */ /* 0x020fe40001800000 */
[----:B------:R-:W-:Y:S01]  /*47d0*/  FMNMX.FTZ R48, R102, R63, !PT ;  /* 0x0000003f66307209 */ /* 0x000fe20007810000 */
[----:B------:R-:W-:Y:S01]  /*47e0*/  FFMA.FTZ R63, R24, UR10, -R26 ;  /* 0x0000000a183f7c23 */ /* 0x000fe2000801081a */
[----:B----4-:R-:W-:Y:S01]  /*47f0*/  FSEL R104, R104, -INF , P2 ;  /* 0xff80000068687808 */ /* 0x010fe20001000000 */
[----:B------:R-:W3:Y:S01]  /*4800*/  MUFU.EX2 R34, R34 ;  /* 0x0000002200227308 */ /* 0x000ee20000000800 */
[----:B0-----:R-:W-:Y:S01]  /*4810*/  FMNMX.FTZ R65, R103, R48, !PT ;  /* 0x0000003067417209 */ /* 0x001fe20007810000 */
[----:B-1----:R-:W-:Y:S01]  /*4820*/  FADD.FTZ R82, R27, R30 ;  /* 0x0000001e1b527221 */ /* 0x002fe20000010000 */
[----:B------:R-:W-:-:S01]  /*4830*/  FFMA.FTZ R24, R25, UR10, -R26 ;  /* 0x0000000a19187c23 */ /* 0x000fc2000801081a */
[--C-:B------:R-:W-:Y:S01]  /*4840*/  FFMA.FTZ R25, R32, UR10, -R26.reuse ;  /* 0x0000000a20197c23 */ /* 0x100fe2000801081a */
[----:B------:R-:W-:Y:S01]  /*4850*/  FMNMX.FTZ R65, R104, R65, !PT ;  /* 0x0000004168417209 */ /* 0x000fe20007810000 */
[--C-:B------:R-:W-:Y:S01]  /*4860*/  FFMA.FTZ R32, R53, UR10, -R26.reuse ;  /* 0x0000000a35207c23 */ /* 0x100fe2000801081a */
[----:B------:R-:W-:-:S01]  /*4870*/  FFMA.FTZ R53, R69, UR10, -R26 ;  /* 0x0000000a45357c23 */ /* 0x000fc2000801081a */
[----:B------:R-:W-:Y:S01]  /*4880*/  MUFU.EX2 R35, R35 ;  /* 0x0000002300237308 */ /* 0x000fe20000000800 */
[----:B--2---:R-:W-:-:S01]  /*4890*/  FADD.FTZ R71, R31, R82 ;  /* 0x000000521f477221 */ /* 0x004fc20000010000 */
[----:B------:R-:W0:Y:S01]  /*48a0*/  SHFL.BFLY PT, R48, R65, 0x2, 0x1f ;  /* 0x0c401f0041307f89 */ /* 0x000e2200000e0000 */
[----:B------:R-:W-:Y:S01]  /*48b0*/  MOV R94, R119 ;  /* 0x00000077005e7202 */ /* 0x000fe20000000f00 */
[----:B------:R-:W-:-:S04]  /*48c0*/  IMAD.MOV.U32 R82, RZ, RZ, R119 ;  /* 0x000000ffff527224 */ /* 0x000fc800078e0077 */
[----:B------:R-:W-:Y:S01]  /*48d0*/  MUFU.EX2 R38, R38 ;  /* 0x0000002600267308 */ /* 0x000fe20000000800 */
[----:B---3--:R-:W-:-:S04]  /*48e0*/  F2FP.SATFINITE.E4M3.F32.PACK_AB_MERGE_C R216, R34, R31, RZ ;  /* 0x0000001f22d8723e */ /* 0x008fc800048070ff */
[----:B------:R-:W-:Y:S01]  /*48f0*/  F2FP.SATFINITE.E4M3.F32.PACK_AB_MERGE_C R216, R30, R27, R216 ;  /* 0x0000001b1ed8723e */ /* 0x000fe200048070d8 */
[--C-:B------:R-:W-:Y:S02]  /*4900*/  IMAD.MOV.U32 R30, RZ, RZ, R119.reuse ;  /* 0x000000ffff1e7224 */ /* 0x100fe400078e0077 */
[----:B------:R1:W-:Y:S01]  /*4910*/  MUFU.EX2 R4, R90 ;  /* 0x0000005a00047308 */ /* 0x0003e20000000800 */
[----:B------:R-:W-:-:S07]  /*4920*/  IMAD.MOV.U32 R27, RZ, RZ, R119 ;  /* 0x000000ffff1b7224 */ /* 0x000fce00078e0077 */
[----:B------:R-:W-:Y:S01]  /*4930*/  MUFU.EX2 R39, R39 ;  /* 0x0000002700277308 */ /* 0x000fe20000000800 */
[----:B-1----:R-:W-:Y:S01]  /*4940*/  IMAD.MOV.U32 R90, RZ, RZ, R119 ;  /* 0x000000ffff5a7224 */ /* 0x002fe200078e0077 */
[----:B0-----:R-:W-:Y:S01]  /*4950*/  FMNMX.FTZ R67, R65, R48, !PT ;  /* 0x0000003041437209 */ /* 0x001fe20007810000 */
[----:B------:R-:W-:-:S01]  /*4960*/  FFMA.FTZ R65, R46, UR10, -R26 ;  /* 0x0000000a2e417c23 */ /* 0x000fc2000801081a */
[--C-:B------:R-:W-:Y:S01]  /*4970*/  FFMA.FTZ R46, R47, UR10, -R26.reuse ;  /* 0x0000000a2f2e7c23 */ /* 0x100fe2000801081a */
[----:B------:R-:W-:-:S02]  /*4980*/  FFMA.FTZ R47, R79, UR10, -R26 ;  /* 0x0000000a4f2f7c23 */ /* 0x000fc4000801081a */
[----:B------:R-:W0:Y:S01]  /*4990*/  SHFL.BFLY PT, R120, R67, 0x1, 0x1f ;  /* 0x0c201f0043787f89 */ /* 0x000e2200000e0000 */
[----:B------:R-:W-:Y:S08]  /*49a0*/  MUFU.EX2 R48, R62 ;  /* 0x0000003e00307308 */ /* 0x000ff00000000800 */
[----:B------:R-:W-:Y:S08]  /*49b0*/  MUFU.EX2 R62, R77 ;  /* 0x0000004d003e7308 */ /* 0x000ff00000000800 */
[----:B------:R-:W-:Y:S01]  /*49c0*/  MUFU.EX2 R7, R7 ;  /* 0x0000000700077308 */ /* 0x000fe20000000800 */
[----:B0-----:R-:W-:Y:S01]  /*49d0*/  FMNMX.FTZ R120, R67, R120, !PT ;  /* 0x0000007843787209 */ /* 0x001fe20007810000 */
[----:B------:R-:W-:-:S06]  /*49e0*/  IMAD.U32 R67, RZ, RZ, UR10 ;  /* 0x0000000aff437e24 */ /* 0x000fcc000f8e00ff */
[----:B------:R-:W-:Y:S01]  /*49f0*/  MUFU.EX2 R56, R56 ;  /* 0x0000003800387308 */ /* 0x000fe20000000800 */
[C---:B------:R-:W-:Y:S01]  /*4a00*/  FSETP.NEU.FTZ.AND P2, PT, R120.reuse, -INF , PT ;  /* 0xff8000007800780b */ /* 0x040fe20003f5d000 */
[----:B------:R-:W-:-:S05]  /*4a10*/  FFMA.FTZ R67, R120, R67, -8 ;  /* 0xc100000078437423 */ /* 0x000fca0000010043 */
        /* <DEDUP_REMOVED lines=51> */
[----:B------:R-:W-:Y:S01]  /*4d50*/  F2FP.SATFINITE.E4M3.F32.PACK_AB_MERGE_C R217, R6, R5, RZ ;  /* 0x0000000506d9723e */ /* 0x000fe200048070ff */
[----:B------:R-:W-:-:S01]  /*4d60*/  FFMA.FTZ R67, R104, UR10, -R67 ;  /* 0x0000000a68437c23 */ /* 0x000fc20008010843 */
[----:B------:R-:W-:-:S02]  /*4d70*/  IMAD.MOV.U32 R104, RZ, RZ, R119 ;  /* 0x000000ffff687224 */ /* 0x000fc400078e0077 */
[----:B------:R-:W-:Y:S01]  /*4d80*/  F2FP.SATFINITE.E4M3.F32.PACK_AB_MERGE_C R217, R50, R3, R217 ;  /* 0x0000000332d9723e */ /* 0x000fe200048070d9 */
[----:B------:R-:W-:Y:S01]  /*4d90*/  IMAD.MOV.U32 R88, RZ, RZ, R119 ;  /* 0x000000ffff587224 */ /* 0x000fe200078e0077 */
[----:B------:R-:W2:Y:S01]  /*4da0*/  MUFU.EX2 R9, R9 ;  /* 0x0000000900097308 */ /* 0x000ea20000000800 */
[----:B0-----:R-:W-:-:S01]  /*4db0*/  FADD.FTZ R2, R8, R77 ;  /* 0x0000004d08027221 */ /* 0x001fc20000010000 */
[----:B------:R-:W-:-:S06]  /*4dc0*/  IMAD.MOV.U32 R50, RZ, RZ, R119 ;  /* 0x000000ffff327224 */ /* 0x000fcc00078e0077 */
[----:B------:R0:W-:Y:S01]  /*4dd0*/  MUFU.EX2 R69, R80 ;  /* 0x0000005000457308 */ /* 0x0001e20000000800 */
[----:B-1----:R-:W-:-:S07]  /*4de0*/  FADD.FTZ R2, R51, R2 ;  /* 0x0000000233027221 */ /* 0x002fce0000010000 */
[----:B------:R-:W1:Y:S01]  /*4df0*/  MUFU.EX2 R10, R10 ;  /* 0x0000000a000a7308 */ /* 0x000e620000000800 */
[----:B0-----:R-:W-:-:S04]  /*4e00*/  FADD.FTZ R80, R34, R71 ;  /* 0x0000004722507221 */ /* 0x001fc80000010000 */
[----:B------:R-:W-:-:S03]  /*4e10*/  FADD.FTZ R71, R35, R80 ;  /* 0x0000005023477221 */ /* 0x000fc60000010000 */
[----:B------:R-:W0:Y:S01]  /*4e20*/  MUFU.EX2 R54, R54 ;  /* 0x0000003600367308 */ /* 0x000e220000000800 */
[----:B------:R-:W-:-:S04]  /*4e30*/  FADD.FTZ R77, R38, R71 ;  /* 0x00000047264d7221 */ /* 0x000fc80000010000 */
[----:B------:R-:W-:Y:S01]  /*4e40*/  FADD.FTZ R80, R4, R77 ;  /* 0x0000004d04507221 */ /* 0x000fe20000010000 */
[----:B--2---:R-:W-:-:S02]  /*4e50*/  FADD.FTZ R77, R9, R2 ;  /* 0x00000002094d7221 */ /* 0x004fc40000010000 */
[----:B------:R-:W2:Y:S01]  /*4e60*/  MUFU.EX2 R11, R11 ;  /* 0x0000000b000b7308 */ /* 0x000ea20000000800 */
[----:B------:R-:W-:-:S01]  /*4e70*/  FADD.FTZ R80, R39, R80 ;  /* 0x0000005027507221 */ /* 0x000fc20000010000 */
[C---:B-1----:R-:W-:Y:S01]  /*4e80*/  FADD.FTZ R77, R10.reuse, R77 ;  /* 0x0000004d0a4d7221 */ /* 0x042fe20000010000 */
[----:B------:R-:W-:Y:S02]  /*4e90*/  F2FP.SATFINITE.E4M3.F32.PACK_AB_MERGE_C R10, R10, R9, RZ ;  /* 0x000000090a0a723e */ /* 0x000fe400048070ff */
[----:B------:R-:W-:Y:S01]  /*4ea0*/  FADD.FTZ R79, R7, R80 ;  /* 0x00000050074f7221 */ /* 0x000fe20000010000 */
[----:B------:R-:W-:Y:S01]  /*4eb0*/  F2FP.SATFINITE.E4M3.F32.PACK_AB_MERGE_C R39, R39, R4, RZ ;  /* 0x000000042727723e */ /* 0x000fe200048070ff */
[----:B------:R-:W-:Y:S01]  /*4ec0*/  IMAD.MOV.U32 R80, RZ, RZ, R119 ;  /* 0x000000ffff507224 */ /* 0x000fe200078e0077 */
[----:B------:R-:W1:Y:S01]  /*4ed0*/  MUFU.EX2 R55, R55 ;  /* 0x0000003700377308 */ /* 0x000e620000000800 */
[----:B0-----:R-:W-:-:S01]  /*4ee0*/  FADD.FTZ R2, R54, R77 ;  /* 0x0000004d36027221 */ /* 0x001fc20000010000 */
[----:B------:R-:W-:Y:S01]  /*4ef0*/  F2FP.SATFINITE.E4M3.F32.PACK_AB_MERGE_C R218, R38, R35, R39 ;  /* 0x0000002326da723e */ /* 0x000fe20004807027 */
[--C-:B------:R-:W-:Y:S01]  /*4f00*/  IMAD.MOV.U32 R39, RZ, RZ, R119.reuse ;  /* 0x000000ffff277224 */ /* 0x100fe200078e0077 */
[----:B------:R-:W-:Y:S01]  /*4f10*/  F2FP.SATFINITE.E4M3.F32.PACK_AB_MERGE_C R219, R51, R8, R10 ;  /* 0x0000000833db723e */ /* 0x000fe2000480700a */
[----:B------:R-:W-:-:S02]  /*4f20*/  IMAD.MOV.U32 R51, RZ, RZ, R119 ;  /* 0x000000ffff337224 */ /* 0x000fc400078e0077 */
[----:B------:R-:W-:Y:S01]  /*4f30*/  IMAD.MOV.U32 R38, RZ, RZ, R119 ;  /* 0x000000ffff267224 */ /* 0x000fe200078e0077 */
[----:B------:R-:W0:Y:S01]  /*4f40*/  MUFU.EX2 R14, R14 ;  /* 0x0000000e000e7308 */ /* 0x000e220000000800 */
[----:B--2---:R-:W-:-:S01]  /*4f50*/  FADD.FTZ R2, R11, R2 ;  /* 0x000000020b027221 */ /* 0x004fc20000010000 */
[----:B------:R-:W-:-:S06]  /*4f60*/  IMAD.MOV.U32 R35, RZ, RZ, R119 ;  /* 0x000000ffff237224 */ /* 0x000fcc00078e0077 */
[----:B------:R-:W2:Y:S08]  /*4f70*/  MUFU.EX2 R21, R21 ;  /* 0x0000001500157308 */ /* 0x000eb00000000800 */
[----:B------:R3:W-:Y:S08]  /*4f80*/  MUFU.EX2 R71, R64 ;  /* 0x0000004000477308 */ /* 0x0007f00000000800 */
[----:B------:R-:W4:Y:S01]  /*4f90*/  MUFU.EX2 R20, R20 ;  /* 0x0000001400147308 */ /* 0x000f220000000800 */
[----:B---3--:R-:W-:-:S01]  /*4fa0*/  FADD.FTZ R64, R12, R79 ;  /* 0x0000004f0c407221 */ /* 0x008fc20000010000 */
[----:B-1----:R-:W-:-:S03]  /*4fb0*/  FADD.FTZ R79, R55, R2 ;  /* 0x00000002374f7221 */ /* 0x002fc60000010000 */
[----:B------:R-:W-:Y:S01]  /*4fc0*/  FADD.FTZ R77, R13, R64 ;  /* 0x000000400d4d7221 */ /* 0x000fe20000010000 */
[----:B0-----:R-:W-:-:S01]  /*4fd0*/  FADD.FTZ R2, R14, R79 ;  /* 0x0000004f0e027221 */ /* 0x001fc20000010000 */
[----:B------:R-:W-:Y:S01]  /*4fe0*/  F2FP.SATFINITE.E4M3.F32.PACK_AB_MERGE_C R14, R14, R55, RZ ;  /* 0x000000370e0e723e */ /* 0x000fe200048070ff */
[----:B------:R-:W0:Y:S01]  /*4ff0*/  MUFU.EX2 R74, R74 ;  /* 0x0000004a004a7308 */ /* 0x000e220000000800 */
[----:B------:R-:W-:-:S01]  /*5000*/  FADD.FTZ R77, R66, R77 ;  /* 0x0000004d424d7221 */ /* 0x000fc20000010000 */
[----:B------:R-:W-:Y:S01]  /*5010*/  F2FP.SATFINITE.E4M3.F32.PACK_AB_MERGE_C R66, R66, R13, RZ ;  /* 0x0000000d4242723e */ /* 0x000fe200048070ff */
[----:B------:R-:W-:Y:S01]  /*5020*/  IMAD.MOV.U32 R55, RZ, RZ, R119 ;  /* 0x000000ffff377224 */ /* 0x000fe200078e0077 */
[----:B------:R-:W-:Y:S01]  /*5030*/  F2FP.SATFINITE.E4M3.F32.PACK_AB_MERGE_C R213, R11, R54, R14 ;  /* 0x000000360bd5723e */ /* 0x000fe2000480700e */
[----:B------:R-:W-:-:S01]  /*5040*/  FADD.FTZ R64, R72, R77 ;  /* 0x0000004d48407221 */ /* 0x000fc20000010000 */
[----:B--2---:R-:W-:Y:S01]  /*5050*/  FADD.FTZ R77, R21, R2 ;  /* 0x00000002154d7221 */ /* 0x004fe20000010000 */
[----:B------:R-:W-:Y:S01]  /*5060*/  F2FP.SATFINITE.E4M3.F32.PACK_AB_MERGE_C R212, R12, R7, R66 ;  /* 0x000000070cd4723e */ /* 0x000fe20004807042 */
[----:B------:R-:W1:Y:S01]  /*5070*/  MUFU.EX2 R73, R73 ;  /* 0x0000004900497308 */ /* 0x000e620000000800 */
[----:B------:R-:W-:-:S01]  /*5080*/  FADD.FTZ R79, R57, R64 ;  /* 0x00000040394f7221 */ /* 0x000fc20000010000 */
[----:B----4-:R-:W-:Y:S01]  /*5090*/  FADD.FTZ R77, R20, R77 ;  /* 0x0000004d144d7221 */ /* 0x010fe20000010000 */
[----:B------:R-:W-:-:S02]  /*50a0*/  IMAD.MOV.U32 R66, RZ, RZ, R119 ;  /* 0x000000ffff427224 */ /* 0x000fc400078e0077 */
[----:B------:R-:W-:Y:S01]  /*50b0*/  FADD.FTZ R2, R56, R79 ;  /* 0x0000004f38027221 */ /* 0x000fe20000010000 */
[----:B------:R-:W-:Y:S01]  /*50c0*/  F2FP.SATFINITE.E4M3.F32.PACK_AB_MERGE_C R56, R59, R56, RZ ;  /* 0x000000383b38723e */ /* 0x000fe200048070ff */
[----:B------:R-:W-:Y:S01]  /*50d0*/  IMAD.MOV.U32 R79, RZ, RZ, R119 ;  /* 0x000000ffff4f7224 */ /* 0x000fe200078e0077 */
        /* <DEDUP_REMOVED lines=9> */
[----:B------:R-:W-:Y:S01]  /*5170*/  F2FP.SATFINITE.E4M3.F32.PACK_AB_MERGE_C R73, R73, R74, RZ ;  /* 0x0000004a4949723e */ /* 0x000fe200048070ff */
[----:B------:R-:W-:-:S02]  /*5180*/  IMAD.MOV.U32 R74, RZ, RZ, R119 ;  /* 0x000000ffff4a7224 */ /* 0x000fc400078e0077 */
[----:B------:R-:W-:Y:S01]  /*5190*/  IMAD.MOV.U32 R64, RZ, RZ, R119 ;  /* 0x000000ffff407224 */ /* 0x000fe200078e0077 */
[----:B------:R-:W-:Y:S01]  /*51a0*/  F2FP.SATFINITE.E4M3.F32.PACK_AB_MERGE_C R215, R20, R21, R73 ;  /* 0x0000001514d7723e */ /* 0x000fe20004807049 */
[----:B------:R-:W-:Y:S01]  /*51b0*/  IMAD.MOV.U32 R73, RZ, RZ, R119 ;  /* 0x000000ffff497224 */ /* 0x000fe200078e0077 */
[----:B------:R-:W1:Y:S01]  /*51c0*/  MUFU.EX2 R76, R76 ;  /* 0x0000004c004c7308 */ /* 0x000e620000000800 */
[----:B--2---:R-:W-:-:S01]  /*51d0*/  FADD.FTZ R9, R75, R34 ;  /* 0x000000224b097221 */ /* 0x004fc20000010000 */
[--C-:B------:R-:W-:Y:S02]  /*51e0*/  IMAD.MOV.U32 R59, RZ, RZ, R119.reuse ;  /* 0x000000ffff3b7224 */ /* 0x100fe400078e0077 */
[--C-:B------:R-:W-:Y:S02]  /*51f0*/  IMAD.MOV.U32 R57, RZ, RZ, R119.reuse ;  /* 0x000000ffff397224 */ /* 0x100fe400078e0077 */
[----:B------:R-:W-:Y:S02]  /*5200*/  IMAD.MOV.U32 R56, RZ, RZ, R119 ;  /* 0x000000ffff387224 */ /* 0x000fe400078e0077 */
[----:B------:R-:W2:Y:S01]  /*5210*/  MUFU.EX2 R40, R40 ;  /* 0x0000002800287308 */ /* 0x000ea20000000800 */
[----:B0-----:R-:W-:-:S01]  /*5220*/  FADD.FTZ R31, R43, R2 ;  /* 0x000000022b1f7221 */ /* 0x001fc20000010000 */
[----:B------:R-:W-:-:S02]  /*5230*/  IMAD.MOV.U32 R54, RZ, RZ, R119 ;  /* 0x000000ffff367224 */ /* 0x000fc400078e0077 */
[----:B------:R-:W-:-:S04]  /*5240*/  IMAD.MOV.U32 R34, RZ, RZ, R119 ;  /* 0x000000ffff227224 */ /* 0x000fc800078e0077 */
[----:B------:R-:W0:Y:S01]  /*5250*/  MUFU.EX2 R78, R78 ;  /* 0x0000004e004e7308 */ /* 0x000e220000000800 */
[----:B-1----:R-:W-:-:S07]  /*5260*/  FADD.FTZ R9, R76, R9 ;  /* 0x000000094c097221 */ /* 0x002fce0000010000 */
[----:B------:R-:W1:Y:S01]  /*5270*/  MUFU.EX2 R81, R81 ;  /* 0x0000005100517308 */ /* 0x000e620000000800 */
[----:B--2---:R-:W-:-:S01]  /*5280*/  FADD.FTZ R2, R40, R31 ;  /* 0x0000001f28027221 */ /* 0x004fc20000010000 */
[----:B------:R-:W-:Y:S01]  /*5290*/  F2FP.SATFINITE.E4M3.F32.PACK_AB_MERGE_C R40, R41, R40, RZ ;  /* 0x000000282928723e */ /* 0x000fe200048070ff */
[----:B------:R-:W-:-:S03]  /*52a0*/  IMAD.MOV.U32 R31, RZ, RZ, R119 ;  /* 0x000000ffff1f7224 */ /* 0x000fc600078e0077 */
[----:B------:R-:W-:Y:S01]  /*52b0*/  F2FP.SATFINITE.E4M3.F32.PACK_AB_MERGE_C R208, R43, R58, R40 ;  /* 0x0000003a2bd0723e */ /* 0x000fe20004807028 */
[----:B------:R-:W-:Y:S01]  /*52c0*/  IMAD.MOV.U32 R58, RZ, RZ, R119 ;  /* 0x000000ffff3a7224 */ /* 0x000fe200078e0077 */
[----:B------:R2:W3:Y:S01]  /*52d0*/  MUFU.EX2 R26, R83 ;  /* 0x00000053001a7308 */ /* 0x0004e20000000800 */
[----:B0-----:R-:W-:-:S01]  /*52e0*/  FADD.FTZ R4, R78, R9 ;  /* 0x000000094e047221 */ /* 0x001fc20000010000 */
[----:B------:R-:W-:Y:S01]  /*52f0*/  FADD.FTZ R9, R41, R2 ;  /* 0x0000000229097221 */ /* 0x000fe20000010000 */
[----:B------:R-:W-:Y:S02]  /*5300*/  IMAD.MOV.U32 R43, RZ, RZ, R119 ;  /* 0x000000ffff2b7224 */ /* 0x000fe400078e0077 */
[----:B------:R-:W-:Y:S01]  /*5310*/  FADD.FTZ R4, R69, R4 ;  /* 0x0000000445047221 */ /* 0x000fe20000010000 */
[----:B------:R-:W-:-:S01]  /*5320*/  FADD.FTZ R2, R42, R9 ;  /* 0x000000092a027221 */ /* 0x000fc20000010000 */
[----:B------:R-:W-:Y:S01]  /*5330*/  F2FP.SATFINITE.E4M3.F32.PACK_AB_MERGE_C R69, R69, R78, RZ ;  /* 0x0000004e4545723e */ /* 0x000fe200048070ff */
[----:B------:R-:W0:Y:S01]  /*5340*/  MUFU.EX2 R84, R84 ;  /* 0x0000005400547308 */ /* 0x000e220000000800 */
[----:B-1----:R-:W-:-:S01]  /*5350*/  FADD.FTZ R9, R81, R4 ;  /* 0x0000000451097221 */ /* 0x002fc20000010000 */
[----:B------:R-:W-:Y:S01]  /*5360*/  FADD.FTZ R13, R49, R2 ;  /* 0x00000002310d7221 */ /* 0x000fe20000010000 */
[----:B------:R-:W-:Y:S01]  /*5370*/  F2FP.SATFINITE.E4M3.F32.PACK_AB_MERGE_C R209, R76, R75, R69 ;  /* 0x0000004b4cd1723e */ /* 0x000fe20004807045 */
[----:B--2---:R-:W-:-:S02]  /*5380*/  IMAD.MOV.U32 R83, RZ, RZ, R119 ;  /* 0x000000ffff537224 */ /* 0x004fc400078e0077 */
[----:B------:R-:W-:-:S01]  /*5390*/  FADD.FTZ R2, R44, R13 ;  /* 0x0000000d2c027221 */ /* 0x000fc20000010000 */
[----:B------:R-:W-:Y:S01]  /*53a0*/  IMAD.MOV.U32 R78, RZ, RZ, R119 ;  /* 0x000000ffff4e7224 */ /* 0x000fe200078e0077 */
[----:B------:R-:W1:Y:S01]  /*53b0*/  MUFU.EX2 R45, R45 ;  /* 0x0000002d002d7308 */ /* 0x000e620000000800 */
[----:B---3--:R-:W-:-:S01]  /*53c0*/  FADD.FTZ R9, R26, R9 ;  /* 0x000000091a097221 */ /* 0x008fc20000010000 */
        /* <DEDUP_REMOVED lines=8> */
[C---:B-1----:R-:W-:Y:S01]  /*5450*/  F2FP.SATFINITE.E4M3.F32.PACK_AB_MERGE_C R44, R45.reuse, R44, RZ ;  /* 0x0000002c2d2c723e */ /* 0x042fe200048070ff */
[----:B------:R-:W-:-:S03]  /*5460*/  FADD.FTZ R45, R45, R2 ;  /* 0x000000022d2d7221 */ /* 0x000fc60000010000 */
[----:B------:R-:W-:Y:S01]  /*5470*/  F2FP.SATFINITE.E4M3.F32.PACK_AB_MERGE_C R210, R49, R42, R44 ;  /* 0x0000002a31d2723e */ /* 0x000fe2000480702c */
[--C-:B------:R-:W-:Y:S02]  /*5480*/  IMAD.MOV.U32 R49, RZ, RZ, R119.reuse ;  /* 0x000000ffff317224 */ /* 0x100fe400078e0077 */
[----:B------:R-:W1:Y:S01]  /*5490*/  MUFU.EX2 R86, R86 ;  /* 0x0000005600567308 */ /* 0x000e620000000800 */
[C---:B--2---:R-:W-:Y:S01]  /*54a0*/  F2FP.SATFINITE.E4M3.F32.PACK_AB_MERGE_C R84, R85.reuse, R84, RZ ;  /* 0x000000545554723e */ /* 0x044fe200048070ff */
[----:B------:R-:W-:Y:S01]  /*54b0*/  FADD.FTZ R85, R85, R4 ;  /* 0x0000000455557221 */ /* 0x000fe20000010000 */
[--C-:B------:R-:W-:Y:S02]  /*54c0*/  IMAD.MOV.U32 R44, RZ, RZ, R119.reuse ;  /* 0x000000ffff2c7224 */ /* 0x100fe400078e0077 */
[----:B------:R-:W-:Y:S01]  /*54d0*/  F2FP.SATFINITE.E4M3.F32.PACK_AB_MERGE_C R211, R26, R81, R84 ;  /* 0x000000511ad3723e */ /* 0x000fe20004807054 */
[----:B------:R-:W-:Y:S02]  /*54e0*/  IMAD.MOV.U32 R84, RZ, RZ, R119 ;  /* 0x000000ffff547224 */ /* 0x000fe400078e0077 */
[----:B------:R-:W2:Y:S01]  /*54f0*/  MUFU.EX2 R63, R63 ;  /* 0x0000003f003f7308 */ /* 0x000ea20000000800 */
[----:B0-----:R-:W-:-:S01]  /*5500*/  FADD.FTZ R2, R28, R45 ;  /* 0x0000002d1c027221 */ /* 0x001fc20000010000 */
[----:B------:R-:W-:-:S02]  /*5510*/  IMAD.MOV.U32 R81, RZ, RZ, R119 ;  /* 0x000000ffff517224 */ /* 0x000fc400078e0077 */
[--C-:B------:R-:W-:Y:S02]  /*5520*/  IMAD.MOV.U32 R45, RZ, RZ, R119.reuse ;  /* 0x000000ffff2d7224 */ /* 0x100fe400078e0077 */
[----:B------:R-:W-:Y:S02]  /*5530*/  IMAD.MOV.U32 R42, RZ, RZ, R119 ;  /* 0x000000ffff2a7224 */ /* 0x000fe400078e0077 */
[----:B------:R-:W0:Y:S01]  /*5540*/  MUFU.EX2 R24, R24 ;  /* 0x0000001800187308 */ /* 0x000e220000000800 */
[----:B-1----:R-:W-:-:S01]  /*5550*/  FADD.FTZ R4, R86, R85 ;  /* 0x0000005556047221 */ /* 0x002fc20000010000 */
[--C-:B------:R-:W-:Y:S02]  /*5560*/  IMAD.MOV.U32 R85, RZ, RZ, R119.reuse ;  /* 0x000000ffff557224 */ /* 0x100fe400078e0077 */
[----:B------:R-:W-:Y:S02]  /*5570*/  IMAD.MOV.U32 R26, RZ, RZ, R119 ;  /* 0x000000ffff1a7224 */ /* 0x000fe400078e0077 */
[----:B------:R-:W-:-:S02]  /*5580*/  FADD.FTZ R7, R71, R4 ;  /* 0x0000000447077221 */ /* 0x000fc40000010000 */
        /* <DEDUP_REMOVED lines=14> */
[----:B------:R-:W-:Y:S01]  /*5670*/  F2FP.SATFINITE.E4M3.F32.PACK_AB_MERGE_C R60, R61, R60, RZ ;  /* 0x0000003c3d3c723e */ /* 0x000fe200048070ff */
[--C-:B------:R-:W-:Y:S02]  /*5680*/  IMAD.MOV.U32 R61, RZ, RZ, R119.reuse ;  /* 0x000000ffff3d7224 */ /* 0x100fe400078e0077 */
[--C-:B------:R-:W-:Y:S01]  /*5690*/  IMAD.MOV.U32 R28, RZ, RZ, R119.reuse ;  /* 0x000000ffff1c7224 */ /* 0x100fe200078e0077 */
[----:B------:R-:W-:Y:S01]  /*56a0*/  F2FP.SATFINITE.E4M3.F32.PACK_AB_MERGE_C R205, R71, R86, R60 ;  /* 0x0000005647cd723e */ /* 0x000fe2000480703c */
[----:B------:R-:W-:Y:S01]  /*56b0*/  IMAD.MOV.U32 R86, RZ, RZ, R119 ;  /* 0x000000ffff567224 */ /* 0x000fe200078e0077 */
[----:B------:R-:W0:Y:S01]  /*56c0*/  MUFU.EX2 R32, R32 ;  /* 0x0000002000207308 */ /* 0x000e220000000800 */
[----:B-1----:R-:W-:-:S01]  /*56d0*/  FADD.FTZ R3, R25, R2 ;  /* 0x0000000219037221 */ /* 0x002fc20000010000 */
[----:B------:R-:W-:-:S02]  /*56e0*/  IMAD.MOV.U32 R71, RZ, RZ, R119 ;  /* 0x000000ffff477224 */ /* 0x000fc400078e0077 */
[--C-:B------:R-:W-:Y:S02]  /*56f0*/  IMAD.MOV.U32 R60, RZ, RZ, R119.reuse ;  /* 0x000000ffff3c7224 */ /* 0x100fe400078e0077 */
[----:B------:R-:W-:Y:S02]  /*5700*/  IMAD.MOV.U32 R24, RZ, RZ, R119 ;  /* 0x000000ffff187224 */ /* 0x000fe400078e0077 */
[----:B------:R-:W1:Y:S01]  /*5710*/  MUFU.EX2 R70, R70 ;  /* 0x0000004600467308 */ /* 0x000e620000000800 */
[----:B--2---:R-:W-:-:S07]  /*5720*/  FADD.FTZ R7, R93, R4 ;  /* 0x000000045d077221 */ /* 0x004fce0000010000 */
[----:B------:R-:W2:Y:S01]  /*5730*/  MUFU.EX2 R33, R33 ;  /* 0x0000002100217308 */ /* 0x000ea20000000800 */
[----:B0-----:R-:W-:-:S07]  /*5740*/  FADD.FTZ R2, R32, R3 ;  /* 0x0000000320027221 */ /* 0x001fce0000010000 */
[----:B------:R-:W0:Y:S01]  /*5750*/  MUFU.EX2 R68, R68 ;  /* 0x0000004400447308 */ /* 0x000e220000000800 */
[----:B-1----:R-:W-:-:S07]  /*5760*/  FADD.FTZ R7, R70, R7 ;  /* 0x0000000746077221 */ /* 0x002fce0000010000 */
[----:B------:R1:W3:Y:S01]  /*5770*/  MUFU.EX2 R5, R96 ;  /* 0x0000006000057308 */ /* 0x0002e20000000800 */
[----:B--2---:R-:W-:-:S01]  /*5780*/  FADD.FTZ R3, R33, R2 ;  /* 0x0000000221037221 */ /* 0x004fc20000010000 */
[----:B------:R-:W-:-:S03]  /*5790*/  F2FP.SATFINITE.E4M3.F32.PACK_AB_MERGE_C R33, R48, R33, RZ ;  /* 0x000000213021723e */ /* 0x000fc600048070ff */
[----:B------:R-:W-:Y:S01]  /*57a0*/  FADD.FTZ R3, R48, R3 ;  /* 0x0000000330037221 */ /* 0x000fe20000010000 */
[----:B------:R-:W-:Y:S01]  /*57b0*/  F2FP.SATFINITE.E4M3.F32.PACK_AB_MERGE_C R206, R32, R25, R33 ;  /* 0x0000001920ce723e */ /* 0x000fe20004807021 */
[----:B------:R-:W-:Y:S01]  /*57c0*/  IMAD.MOV.U32 R48, RZ, RZ, R119 ;  /* 0x000000ffff307224 */ /* 0x000fe200078e0077 */
[----:B------:R-:W2:Y:S01]  /*57d0*/  MUFU.EX2 R36, R36 ;  /* 0x0000002400247308 */ /* 0x000ea20000000800 */
[----:B0-----:R-:W-:-:S01]  /*57e0*/  FADD.FTZ R2, R68, R7 ;  /* 0x0000000744027221 */ /* 0x001fc20000010000 */
[--C-:B-1----:R-:W-:Y:S02]  /*57f0*/  IMAD.MOV.U32 R96, RZ, RZ, R119.reuse ;  /* 0x000000ffff607224 */ /* 0x102fe400078e0077 */
[--C-:B------:R-:W-:Y:S02]  /*5800*/  IMAD.MOV.U32 R33, RZ, RZ, R119.reuse ;  /* 0x000000ffff217224 */ /* 0x100fe400078e0077 */
[----:B------:R-:W-:Y:S02]  /*5810*/  IMAD.MOV.U32 R32, RZ, RZ, R119 ;  /* 0x000000ffff207224 */ /* 0x000fe400078e0077 */
[----:B------:R-:W0:Y:S01]  /*5820*/  MUFU.EX2 R97, R97 ;  /* 0x0000006100617308 */ /* 0x000e220000000800 */
[----:B---3--:R-:W-:-:S01]  /*5830*/  FADD.FTZ R2, R5, R2 ;  /* 0x0000000205027221 */ /* 0x008fc20000010000 */
[----:B------:R-:W-:Y:S01]  /*5840*/  F2FP.SATFINITE.E4M3.F32.PACK_AB_MERGE_C R68, R5, R68, RZ ;  /* 0x000000440544723e */ /* 0x000fe200048070ff */
[----:B------:R-:W-:-:S03]  /*5850*/  IMAD.MOV.U32 R25, RZ, RZ, R119 ;  /* 0x000000ffff197224 */ /* 0x000fc600078e0077 */
[----:B------:R-:W-:Y:S01]  /*5860*/  F2FP.SATFINITE.E4M3.F32.PACK_AB_MERGE_C R207, R70, R93, R68 ;  /* 0x0000005d46cf723e */ /* 0x000fe20004807044 */
[----:B------:R-:W-:Y:S01]  /*5870*/  IMAD.MOV.U32 R93, RZ, RZ, R119 ;  /* 0x000000ffff5d7224 */ /* 0x000fe200078e0077 */
[----:B------:R-:W1:Y:S01]  /*5880*/  MUFU.EX2 R53, R53 ;  /* 0x0000003500357308 */ /* 0x000e620000000800 */
[----:B--2---:R-:W-:-:S01]  /*5890*/  FADD.FTZ R4, R36, R3 ;  /* 0x0000000324047221 */ /* 0x004fc20000010000 */
[--C-:B------:R-:W-:Y:S02]  /*58a0*/  IMAD.MOV.U32 R70, RZ, RZ, R119.reuse ;  /* 0x000000ffff467224 */ /* 0x100fe400078e0077 */
[----:B------:R-:W-:-:S04]  /*58b0*/  IMAD.MOV.U32 R68, RZ, RZ, R119 ;  /* 0x000000ffff447224 */ /* 0x000fc800078e0077 */
        /* <DEDUP_REMOVED lines=13> */
[----:B------:R-:W-:Y:S02]  /*5990*/  IMAD.MOV.U32 R52, RZ, RZ, R119 ;  /* 0x000000ffff347224 */ /* 0x000fe400078e0077 */
[----:B------:R-:W-:Y:S01]  /*59a0*/  FADD.FTZ R4, R62, R3 ;  /* 0x000000033e047221 */ /* 0x000fe20000010000 */
[----:B------:R-:W-:Y:S01]  /*59b0*/  F2FP.SATFINITE.E4M3.F32.PACK_AB_MERGE_C R200, R53, R36, R37 ;  /* 0x0000002435c8723e */ /* 0x000fe20004807025 */
[----:B------:R-:W-:Y:S01]  /*59c0*/  IMAD.MOV.U32 R53, RZ, RZ, R119 ;  /* 0x000000ffff357224 */ /* 0x000fe200078e0077 */
[----:B------:R-:W2:Y:S01]  /*59d0*/  MUFU.EX2 R65, R65 ;  /* 0x0000004100417308 */ /* 0x000ea20000000800 */
[C---:B0-----:R-:W-:Y:S01]  /*59e0*/  F2FP.SATFINITE.E4M3.F32.PACK_AB_MERGE_C R99, R100.reuse, R99, RZ ;  /* 0x000000636463723e */ /* 0x041fe200048070ff */
[----:B------:R-:W-:Y:S01]  /*59f0*/  FADD.FTZ R100, R100, R5 ;  /* 0x0000000564647221 */ /* 0x000fe20000010000 */
[----:B------:R-:W-:-:S02]  /*5a00*/  IMAD.MOV.U32 R37, RZ, RZ, R119 ;  /* 0x000000ffff257224 */ /* 0x000fc400078e0077 */
[----:B------:R-:W-:Y:S01]  /*5a10*/  F2FP.SATFINITE.E4M3.F32.PACK_AB_MERGE_C R201, R98, R97, R99 ;  /* 0x0000006162c9723e */ /* 0x000fe20004807063 */
[----:B------:R-:W-:Y:S02]  /*5a20*/  IMAD.MOV.U32 R99, RZ, RZ, R119 ;  /* 0x000000ffff637224 */ /* 0x000fe400078e0077 */
[----:B------:R-:W0:Y:S01]  /*5a30*/  MUFU.EX2 R102, R102 ;  /* 0x0000006600667308 */ /* 0x000e220000000800 */
[----:B-1----:R-:W-:-:S01]  /*5a40*/  FADD.FTZ R3, R101, R100 ;  /* 0x0000006465037221 */ /* 0x002fc20000010000 */
[--C-:B------:R-:W-:Y:S02]  /*5a50*/  IMAD.MOV.U32 R100, RZ, RZ, R119.reuse ;  /* 0x000000ffff647224 */ /* 0x100fe400078e0077 */
[--C-:B------:R-:W-:Y:S02]  /*5a60*/  IMAD.MOV.U32 R98, RZ, RZ, R119.reuse ;  /* 0x000000ffff627224 */ /* 0x100fe400078e0077 */
[----:B------:R-:W-:Y:S02]  /*5a70*/  IMAD.MOV.U32 R97, RZ, RZ, R119 ;  /* 0x000000ffff617224 */ /* 0x000fe400078e0077 */
[----:B------:R-:W-:Y:S01]  /*5a80*/  MUFU.EX2 R46, R46 ;  /* 0x0000002e002e7308 */ /* 0x000fe20000000800 */
[----:B--2---:R-:W-:-:S01]  /*5a90*/  FADD.FTZ R5, R65, R4 ;  /* 0x0000000441057221 */ /* 0x004fc20000010000 */
[----:B------:R-:W-:-:S06]  /*5aa0*/  IMAD.MOV.U32 R36, RZ, RZ, R119 ;  /* 0x000000ffff247224 */ /* 0x000fcc00078e0077 */
[----:B------:R-:W1:Y:S01]  /*5ab0*/  MUFU.EX2 R47, R47 ;  /* 0x0000002f002f7308 */ /* 0x000e620000000800 */
[----:B0-----:R-:W-:-:S07]  /*5ac0*/  FADD.FTZ R4, R102, R3 ;  /* 0x0000000366047221 */ /* 0x001fce0000010000 */
[----:B------:R-:W-:Y:S08]  /*5ad0*/  MUFU.EX2 R103, R103 ;  /* 0x0000006700677308 */ /* 0x000ff00000000800 */
[----:B------:R0:W2:Y:S01]  /*5ae0*/  MUFU.EX2 R2, R67 ;  /* 0x0000004300027308 */ /* 0x0000a20000000800 */
[----:B-1----:R-:W-:Y:S01]  /*5af0*/  F2FP.SATFINITE.E4M3.F32.PACK_AB_MERGE_C R6, R47, R46, RZ ;  /* 0x0000002e2f06723e */ /* 0x002fe200048070ff */
[----:B------:R-:W-:-:S03]  /*5b00*/  FADD.FTZ R46, R46, R5 ;  /* 0x000000052e2e7221 */ /* 0x000fc60000010000 */
[----:B------:R-:W-:Y:S01]  /*5b10*/  F2FP.SATFINITE.E4M3.F32.PACK_AB_MERGE_C R202, R65, R62, R6 ;  /* 0x0000003e41ca723e */ /* 0x000fe20004807006 */
[--C-:B------:R-:W-:Y:S02]  /*5b20*/  IMAD.MOV.U32 R65, RZ, RZ, R119.reuse ;  /* 0x000000ffff417224 */ /* 0x100fe400078e0077 */
[--C-:B------:R-:W-:Y:S02]  /*5b30*/  IMAD.MOV.U32 R62, RZ, RZ, R119.reuse ;  /* 0x000000ffff3e7224 */ /* 0x100fe400078e0077 */
[----:B0-----:R-:W-:Y:S01]  /*5b40*/  IMAD.MOV.U32 R67, RZ, RZ, R119 ;  /* 0x000000ffff437224 */ /* 0x001fe200078e0077 */
[----:B--2---:R-:W-:Y:S01]  /*5b50*/  F2FP.SATFINITE.E4M3.F32.PACK_AB_MERGE_C R3, R2, R103, RZ ;  /* 0x000000670203723e */ /* 0x004fe200048070ff */
[----:B------:R-:W-:-:S03]  /*5b60*/  FADD.FTZ R103, R103, R4 ;  /* 0x0000000467677221 */ /* 0x000fc60000010000 */
[----:B------:R-:W-:Y:S01]  /*5b70*/  F2FP.SATFINITE.E4M3.F32.PACK_AB_MERGE_C R203, R102, R101, R3 ;  /* 0x0000006566cb723e */ /* 0x000fe20004807003 */
[----:B------:R-:W-:-:S01]  /*5b80*/  FADD.FTZ R3, R47, R46 ;  /* 0x0000002e2f037221 */ /* 0x000fc20000010000 */
[----:B------:R-:W-:Y:S01]  /*5b90*/  FADD.FTZ R2, R2, R103 ;  /* 0x0000006702027221 */ /* 0x000fe20000010000 */
[--C-:B------:R-:W-:Y:S02]  /*5ba0*/  IMAD.MOV.U32 R103, RZ, RZ, R119.reuse ;  /* 0x000000ffff677224 */ /* 0x100fe400078e0077 */
[--C-:B------:R-:W-:Y:S02]  /*5bb0*/  IMAD.MOV.U32 R102, RZ, RZ, R119.reuse ;  /* 0x000000ffff667224 */ /* 0x100fe400078e0077 */
[--C-:B------:R-:W-:Y:S02]  /*5bc0*/  IMAD.MOV.U32 R101, RZ, RZ, R119.reuse ;  /* 0x000000ffff657224 */ /* 0x100fe400078e0077 */
[--C-:B------:R-:W-:Y:S02]  /*5bd0*/  IMAD.MOV.U32 R47, RZ, RZ, R119.reuse ;  /* 0x000000ffff2f7224 */ /* 0x100fe400078e0077 */
[----:B------:R-:W-:Y:S01]  /*5be0*/  IMAD.MOV.U32 R46, RZ, RZ, R119 ;  /* 0x000000ffff2e7224 */ /* 0x000fe200078e0077 */
[----:B------:R-:W-:Y:S06]  /*5bf0*/  @!P2 BRA `(.L_x_4806) ;  /* 0x0000004400aca947 */ /* 0x000fec0003800000 */
[----:B------:R-:W-:Y:S01]  /*5c00*/  MOV R5, R120 ;  /* 0x0000007800057202 */ /* 0x000fe20000000f00 */
        /* <DEDUP_REMOVED lines=49> */
[----:B------:R-:W-:Y:S01]  /*5f20*/  UMOV UR58, UR55 ;  /* 0x00000037003a7c82 */ /* 0x000fe20008000000 */
[----:B------:R-:W-:Y:S01]  /*5f30*/  UMOV UR59, UR45 ;  /* 0x0000002d003b7c82 */ /* 0x000fe20008000000 */
[----:B------:R-:W-:-:S05]  /*5f40*/  ULDC UR55, c[0x0][0x988] ;  /* 0x0002620000377ab9 */ /* 0x000fca0000000800 */
.L_x_4816:
[----:B------:R-:W-:Y:S01]  /*5f50*/  ISETP.NE.AND P3, PT, RZ, UR43, PT ;  /* 0x0000002bff007c0c */ /* 0x000fe2000bf65270 */
[----:B------:R-:W-:-:S04]  /*5f60*/  UISETP.NE.AND UP0, UPT, UR58, 0x1, UPT ;  /* 0x000000013a00788c */ /* 0x000fc8000bf05270 */
[----:B------:R-:W-:-:S04]  /*5f70*/  USEL UR45, URZ, 0x1, UP0 ;  /* 0x000000013f2d7887 */ /* 0x000fc80008000000 */
[----:B------:R-:W-:-:S04]  /*5f80*/  ULOP3.LUT UR45, UR59, UR45, URZ, 0x3c, !UPT ;  /* 0x0000002d3b2d7292 */ /* 0x000fc8000f8e3c3f */
[----:B------:R-:W-:Y:S08]  /*5f90*/  @P3 BRA `(.L_x_4807) ;  /* 0x0000000000383947 */ /* 0x000ff00003800000 */
[----:B------:R-:W-:Y:S05]  /*5fa0*/  @!P0 BRA `(.L_x_4808) ;  /* 0x0000000000048947 */ /* 0x000fea0003800000 */
[----:B------:R-:W-:Y:S01]  /*5fb0*/  BPT.TRAP 0x1 ;  /* 0x000000040000795c */ /* 0x000fe20000300000 */
.L_x_4808:
        /* <DEDUP_REMOVED lines=9> */
.L_x_4809:
[----:B-1----:R-:W-:Y:S05]  /*6050*/  @P2 BRA `(.L_x_4807) ;  /* 0x0000000000082947 */ /* 0x002fea0003800000 */
[----:B------:R-:W1:Y:S02]  /*6060*/  SYNCS.PHASECHK.TRANS64.TRYWAIT P2, [UR6+0x33430], R6 ;  /* 0x03343006ff0075a7 */ /* 0x000e640008040146 */
[----:B-1----:R-:W-:Y:S05]  /*6070*/  @!P2 BRA `(.L_x_4810) ;  /* 0x00000114007ca947 */ /* 0x002fea0003800000 */
.L_x_4807:
        /* <DEDUP_REMOVED lines=189> */
.L_x_4812:
[----:B------:R-:W-:Y:S01]  /*6c50*/  ULEA UR6, UR58, UR41, 0x3 ;  /* 0x000000293a067291 */ /* 0x000fe2000f8e183f */
[----:B------:R-:W-:-:S05]  /*6c60*/  IMAD.U32 R6, RZ, RZ, UR59 ;  /* 0x0000003bff067e24 */ /* 0x000fca000f8e00ff */
[----:B------:R-:W-:-:S04]  /*6c70*/  SHF.L.U32 R6, R6, 0x1f, RZ ;  /* 0x0000001f06067819 */ /* 0x000fc800000006ff */
[----:B------:R0:W1:Y:S01]  /*6c80*/  SYNCS.PHASECHK.TRANS64.TRYWAIT P2, [UR6+0x33450], R6 ;  /* 0x03345006ff0075a7 */ /* 0x0000620008040146 */
[----:B------:R-:W-:Y:S05]  /*6c90*/  @!P0 BRA `(.L_x_4813) ;  /* 0x0000000000048947 */ /* 0x000fea0003800000 */
[----:B------:R-:W-:Y:S01]  /*6ca0*/  BPT.TRAP 0x1 ;  /* 0x000000040000795c */ /* 0x000fe20000300000 */
.L_x_4813:
[----:B-1----:R-:W-:Y:S05]  /*6cb0*/  @P2 BRA `(.L_x_4811) ;  /* 0x0000000000082947 */ /* 0x002fea0003800000 */
[----:B------:R-:W1:Y:S02]  /*6cc0*/  SYNCS.PHASECHK.TRANS64.TRYWAIT P2, [UR6+0x33450], R6 ;  /* 0x03345006ff0075a7 */ /* 0x000e640008040146 */
[----:B-1----:R-:W-:Y:S05]  /*6cd0*/  @!P2 BRA `(.L_x_4814) ;  /* 0x00000108007ca947 */ /* 0x002fea0003800000 */
.L_x_4811:
[----:B------:R-:W-:Y:S01]  /*6ce0*/  UIADD3 UR6, UR41, 0x200, URZ ;  /* 0x0000020029067890 */ /* 0x000fe2000fffe03f */
[----:B------:R-:W-:Y:S01]  /*6cf0*/  WARPGROUP.ARRIVE ;  /* 0x00000000000079c5 */ /* 0x000fe20000000000 */
[----:B------:R-:W-:Y:S01]  /*6d00*/  UMOV UR7, 0xc0000010 ;  /* 0xc000001000077882 */ /* 0x000fe20000000000 */
[C---:B01----:R-:W-:Y:S01]  /*6d10*/  FMUL.FTZ R6, R0.reuse, R184 ;  /* 0x000000b800067220 */ /* 0x043fe20000410000 */
[----:B------:R-:W-:Y:S01]  /*6d20*/  USHF.R.U32.HI UR6, URZ, 0x4, UR6 ;  /* 0x000000043f067899 */ /* 0x000fe20008011606 */
[C---:B------:R-:W-:Y:S01]  /*6d30*/  FMUL.FTZ R7, R0.reuse, R185 ;  /* 0x000000b900077220 */ /* 0x040fe20000410000 */
[C---:B------:R-:W-:Y:S01]  /*6d40*/  FMUL.FTZ R14, R0.reuse, R192 ;  /* 0x000000c0000e7220 */ /* 0x040fe20000410000 */
[C---:B------:R-:W-:Y:S01]  /*6d50*/  FMUL.FTZ R192, R0.reuse, R160 ;  /* 0x000000a000c07220 */ /* 0x040fe20000410000 */
[----:B------:R-:W-:Y:S01]  /*6d60*/  ULOP3.LUT UR6, UR6, 0x3fff, URZ, 0xc0, !UPT ;  /* 0x00003fff06067892 */ /* 0x000fe2000f8ec03f */
[----:B------:R-:W0:Y:S01]  /*6d70*/  MUFU.TANH R6, R6 ;  /* 0x0000000600067308 */ /* 0x000e220000002400 */
[C---:B------:R-:W-:Y:S01]  /*6d80*/  FMUL.FTZ R10, R0.reuse, R188 ;  /* 0x000000bc000a7220 */ /* 0x040fe20000410000 */
[----:B------:R-:W-:Y:S01]  /*6d90*/  IMAD.MOV.U32 R160, RZ, RZ, -0x2 ;  /* 0xfffffffeffa07424 */ /* 0x000fe200078e00ff */
[----:B------:R-:W-:Y:S01]  /*6da0*/  ULOP3.LUT UR6, UR6, 0x10000, URZ, 0xfc, !UPT ;  /* 0x0001000006067892 */ /* 0x000fe2000f8efc3f */
[C---:B------:R-:W-:Y:S01]  /*6db0*/  FMUL.FTZ R188, R0.reuse, R153 ;  /* 0x0000009900bc7220 */ /* 0x040fe20000410000 */
[C---:B------:R-:W-:Y:S01]  /*6dc0*/  FMUL.FTZ R153, R0.reuse, R155 ;  /* 0x0000009b00997220 */ /* 0x040fe20000410000 */
[C---:B------:R-:W-:Y:S01]  /*6dd0*/  FMUL.FTZ R155, R0.reuse, R159 ;  /* 0x0000009f009b7220 */ /* 0x040fe20000410000 */
[----:B------:R-:W-:Y:S01]  /*6de0*/  UIMAD UR11, UR58, 0x780, UR6 ;  /* 0x000007803a0b78a4 */ /* 0x000fe2000f8e0206 */
        /* <DEDUP_REMOVED lines=9> */
[----:B------:R-:W-:Y:S01]  /*6e80*/  USHF.L.U32 UR6, UR51, 0x7, URZ ;  /* 0x0000000733067899 */ /* 0x000fe2000800063f */
[----:B------:R-:W2:Y:S01]  /*6e90*/  MUFU.TANH R10, R10 ;  /* 0x0000000a000a7308 */ /* 0x000ea20000002400 */
[C---:B------:R-:W-:Y:S01]  /*6ea0*/  FMUL.FTZ R185, R0.reuse, R197 ;  /* 0x000000c500b97220 */ /* 0x040fe20000410000 */
[C---:B------:R-:W-:Y:S01]  /*6eb0*/  FMUL.FTZ R157, R0.reuse, R163 ;  /* 0x000000a3009d7220 */ /* 0x040fe20000410000 */
[----:B------:R-:W-:Y:S01]  /*6ec0*/  UIMAD UR6, UR56, -0xa0, UR6 ;  /* 0xffffff60380678a4 */ /* 0x000fe2000f8e0206 */
[C---:B------:R-:W-:Y:S01]  /*6ed0*/  FMUL.FTZ R163, R0.reuse, R165 ;  /* 0x000000a500a37220 */ /* 0x040fe20000410000 */
[C---:B------:R-:W-:Y:S01]  /*6ee0*/  FMUL.FTZ R13, R0.reuse, R191 ;  /* 0x000000bf000d7220 */ /* 0x040fe20000410000 */
[C---:B------:R-:W-:Y:S01]  /*6ef0*/  FMUL.FTZ R165, R0.reuse, R137 ;  /* 0x0000008900a57220 */ /* 0x040fe20000410000 */
[----:B------:R-:W-:Y:S01]  /*6f00*/  UIADD3 UR6, UR6, 0x1, UR49 ;  /* 0x0000000106067890 */ /* 0x000fe2000fffe031 */
[----:B------:R-:W3:Y:S01]  /*6f10*/  MUFU.TANH R11, R11 ;  /* 0x0000000b000b7308 */ /* 0x000ee20000002400 */
[C---:B------:R-:W-:Y:S01]  /*6f20*/  FMUL.FTZ R191, R0.reuse, R156 ;  /* 0x0000009c00bf7220 */ /* 0x040fe20000410000 */
[C---:B------:R-:W-:Y:S01]  /*6f30*/  FMUL.FTZ R168, R0.reuse, R168 ;  /* 0x000000a800a87220 */ /* 0x040fe20000410000 */
[----:B------:R-:W-:Y:S01]  /*6f40*/  UIADD3 UR6, UR6, -UR50, URZ ;  /* 0x8000003206067290 */ /* 0x000fe2000fffe03f */
[C---:B------:R-:W-:Y:S01]  /*6f50*/  FMUL.FTZ R156, R0.reuse, R162 ;  /* 0x000000a2009c7220 */ /* 0x040fe20000410000 */
[C---:B------:R-:W-:Y:S01]  /*6f60*/  FMUL.FTZ R162, R0.reuse, R164 ;  /* 0x000000a400a27220 */ /* 0x040fe20000410000 */
[C---:B------:R-:W-:Y:S01]  /*6f70*/  FMUL.FTZ R164, R0.reuse, R136 ;  /* 0x0000008800a47220 */ /* 0x040fe20000410000 */
[----:B------:R-:W-:Y:S01]  /*6f80*/  FMUL.FTZ R169, R0, R169 ;  /* 0x000000a900a97220 */ /* 0x000fe20000410000 */
[----:B------:R-:W4:Y:S01]  /*6f90*/  MUFU.TANH R14, R14 ;  /* 0x0000000e000e7308 */ /* 0x000f220000002400 */
[----:B------:R-:W-:-:S02]  /*6fa0*/  IMAD R159, R17, R160, UR6 ;  /* 0x00000006119f7e24 */ /* 0x000fc4000f8e02a0 */
[C---:B------:R-:W-:Y:S01]  /*6fb0*/  FMUL.FTZ R172, R0.reuse, R172 ;  /* 0x000000ac00ac7220 */ /* 0x040fe20000410000 */
[C---:B------:R-:W-:Y:S01]  /*6fc0*/  FMUL.FTZ R173, R0.reuse, R173 ;  /* 0x000000ad00ad7220 */ /* 0x040fe20000410000 */
[----:B------:R-:W-:Y:S01]  /*6fd0*/  FMUL.FTZ R176, R0, R176 ;  /* 0x000000b000b07220 */ /* 0x000fe20000410000 */
[----:B------:R-:W-:Y:S02]  /*6fe0*/  IMAD.IADD R159, R22, 0x1, R159 ;  /* 0x00000001169f7824 */ /* 0x000fe400078e029f */
[C---:B------:R-:W-:Y:S01]  /*6ff0*/  FMUL.FTZ R177, R0.reuse, R177 ;  /* 0x000000b100b17220 */ /* 0x040fe20000410000 */
[C---:B------:R-:W-:Y:S01]  /*7000*/  FMUL.FTZ R180, R0.reuse, R180 ;  /* 0x000000b400b47220 */ /* 0x040fe20000410000 */
[----:B------:R-:W5:Y:S01]  /*7010*/  MUFU.TANH R15, R15 ;  /* 0x0000000f000f7308 */ /* 0x000f620000002400 */
[C---:B------:R-:W-:Y:S01]  /*7020*/  FMUL.FTZ R181, R0.reuse, R181 ;  /* 0x000000b500b57220 */ /* 0x040fe20000410000 */
[C---:B------:R-:W-:Y:S01]  /*7030*/  ISETP.GT.AND P2, PT, R159.reuse, RZ, PT ;  /* 0x000000ff9f00720c */ /* 0x040fe20003f44270 */
[C---:B------:R-:W-:Y:S01]  /*7040*/  FMUL.FTZ R189, R0.reuse, R152 ;  /* 0x0000009800bd7220 */ /* 0x040fe20000410000 */
[C---:B------:R-:W-:Y:S01]  /*7050*/  ISETP.GT.AND P3, PT, R159.reuse, 0x1, PT ;  /* 0x000000019f00780c */ /* 0x040fe20003f64270 */
[----:B------:R-:W-:Y:S01]  /*7060*/  FMUL.FTZ R152, R0, R154 ;  /* 0x0000009a00987220 */ /* 0x000fe20000410000 */
[----:B0-----:R-:W-:Y:S01]  /*7070*/  FSEL R161, R6, -INF , P2 ;  /* 0xff80000006a17808 */ /* 0x001fe20001000000 */
[C---:B------:R-:W-:Y:S01]  /*7080*/  FMUL.FTZ R154, R0.reuse, R158 ;  /* 0x0000009e009a7220 */ /* 0x040fe20000410000 */
[----:B------:R-:W-:Y:S01]  /*7090*/  ISETP.GT.AND P2, PT, R159, 0x8, PT ;  /* 0x000000089f00780c */ /* 0x000fe20003f44270 */
[----:B------:R-:W0:Y:S01]  /*70a0*/  MUFU.TANH R184, R184 ;  /* 0x000000b800b87308 */ /* 0x000e220000002400 */
[----:B-1----:R-:W-:Y:S01]  /*70b0*/  FSEL R7, R7, -INF , P3 ;  /* 0xff80000007077808 */ /* 0x002fe20001800000 */
[C---:B------:R-:W-:Y:S01]  /*70c0*/  FMUL.FTZ R158, R0.reuse, R166 ;  /* 0x000000a6009e7220 */ /* 0x040fe20000410000 */
[----:B------:R-:W-:Y:S01]  /*70d0*/  FMNMX.FTZ R6, R161, R4, !PT ;  /* 0x00000004a1067209 */ /* 0x000fe20007810000 */
[----:B------:R-:W-:Y:S01]  /*70e0*/  FMUL.FTZ R166, R0, R141 ;  /* 0x0000008d00a67220 */ /* 0x000fe20000410000 */
[----:B------:R-:W-:Y:S01]  /*70f0*/  ISETP.GT.AND P3, PT, R159, 0x9, PT ;  /* 0x000000099f00780c */ /* 0x000fe20003f64270 */
[----:B------:R-:W-:Y:S01]  /*7100*/  UIADD3 UR6, UR11, 0x180, URZ ;  /* 0x000001800b067890 */ /* 0x000fe2000fffe03f */
[----:B--2---:R-:W-:Y:S01]  /*7110*/  FSEL R10, R10, -INF , P2 ;  /* 0xff8000000a0a7808 */ /* 0x004fe20001000000 */
[----:B------:R-:W1:Y:S01]  /*7120*/  MUFU.TANH R185, R185 ;  /* 0x000000b900b97308 */ /* 0x000e620000002400 */
[----:B------:R-:W-:Y:S01]  /*7130*/  FMNMX.FTZ R137, R7, R6, !PT ;  /* 0x0000000607897209 */ /* 0x000fe20007810000 */
[C---:B------:R-:W-:Y:S01]  /*7140*/  FMUL.FTZ R6, R0.reuse, R138 ;  /* 0x0000008a00067220 */ /* 0x040fe20000410000 */
[----:B------:R-:W-:Y:S01]  /*7150*/  ISETP.GT.AND P2, PT, R159, 0x10, PT ;  /* 0x000000109f00780c */ /* 0x000fe20003f44270 */
[----:B------:R-:W-:Y:S01]  /*7160*/  FMUL.FTZ R20, R0, R194 ;  /* 0x000000c200147220 */ /* 0x000fe20000410000 */
[----:B---3--:R-:W-:Y:S01]  /*7170*/  FSEL R11, R11, -INF , P3 ;  /* 0xff8000000b0b7808 */ /* 0x008fe20001800000 */
[----:B------:R-:W-:Y:S01]  /*7180*/  UMOV UR7, 0xc0000010 ;  /* 0xc000001000077882 */ /* 0x000fe20000000000 */
[----:B------:R-:W-:Y:S01]  /*7190*/  FMNMX.FTZ R136, R10, R137, !PT ;  /* 0x000000890a887209 */ /* 0x000fe20007810000 */
[----:B------:R-:W2:Y:S01]  /*71a0*/  MUFU.TANH R168, R168 ;  /* 0x000000a800a87308 */ /* 0x000ea20000002400 */
[----:B------:R-:W-:Y:S01]  /*71b0*/  ISETP.GT.AND P3, PT, R159, 0x11, PT ;  /* 0x000000119f00780c */ /* 0x000fe20003f64270 */
[----:B------:R-:W-:Y:S01]  /*71c0*/  FMUL.FTZ R160, R0, R167 ;  /* 0x000000a700a07220 */ /* 0x000fe20000410000 */
[----:B----4-:R-:W-:Y:S01]  /*71d0*/  FSEL R14, R14, -INF , P2 ;  /* 0xff8000000e0e7808 */ /* 0x010fe20001000000 */
[C---:B------:R-:W-:Y:S01]  /*71e0*/  FMUL.FTZ R194, R0.reuse, R145 ;  /* 0x0000009100c27220 */ /* 0x040fe20000410000 */
[----:B------:R-:W-:Y:S01]  /*71f0*/  FMNMX.FTZ R137, R11, R136, !PT ;  /* 0x000000880b897209 */ /* 0x000fe20007810000 */
[C---:B------:R-:W-:Y:S01]  /*7200*/  FMUL.FTZ R167, R0.reuse, R144 ;  /* 0x0000009000a77220 */ /* 0x040fe20000410000 */
[----:B-----5:R-:W-:Y:S01]  /*7210*/  FSEL R136, R15, -INF , P3 ;  /* 0xff8000000f887808 */ /* 0x020fe20001800000 */
[----:B------:R-:W3:Y:S01]  /*7220*/  MUFU.TANH R169, R169 ;  /* 0x000000a900a97308 */ /* 0x000ee20000002400 */
[C---:B------:R-:W-:Y:S01]  /*7230*/  ISETP.GT.AND P2, PT, R159.reuse, 0x18, PT ;  /* 0x000000189f00780c */ /* 0x040fe20003f44270 */
[----:B------:R-:W-:Y:S01]  /*7240*/  FMUL.FTZ R145, R0, R121 ;  /* 0x0000007900917220 */ /* 0x000fe20000410000 */
[----:B------:R-:W-:Y:S01]  /*7250*/  FMNMX.FTZ R15, R14, R137, !PT ;  /* 0x000000890e0f7209 */ /* 0x000fe20007810000 */
[C---:B------:R-:W-:Y:S01]  /*7260*/  FMUL.FTZ R137, R0.reuse, R139 ;  /* 0x0000008b00897220 */ /* 0x040fe20000410000 */
[C---:B------:R-:W-:Y:S01]  /*7270*/  ISETP.GT.AND P3, PT, R159.reuse, 0x19, PT ;  /* 0x000000199f00780c */ /* 0x040fe20003f64270 */
[----:B------:R-:W-:Y:S01]  /*7280*/  FMUL.FTZ R21, R0, R195 ;  /* 0x000000c300157220 */ /* 0x000fe20000410000 */
[----:B0-----:R-:W-:Y:S01]  /*7290*/  FSEL R184, R184, -INF , P2 ;  /* 0xff800000b8b87808 */ /* 0x001fe20001000000 */
[----:B------:R-:W0:Y:S01]  /*72a0*/  MUFU.TANH R172, R172 ;  /* 0x000000ac00ac7308 */ /* 0x000e220000002400 */
[----:B------:R-:W-:Y:S01]  /*72b0*/  FMNMX.FTZ R15, R136, R15, !PT ;  /* 0x0000000f880f7209 */ /* 0x000fe20007810000 */
[C---:B------:R-:W-:Y:S01]  /*72c0*/  FMUL.FTZ R195, R0.reuse, R148 ;  /* 0x0000009400c37220 */ /* 0x040fe20000410000 */
[----:B------:R-:W-:Y:S01]  /*72d0*/  ISETP.GT.AND P2, PT, R159, 0x20, PT ;  /* 0x000000209f00780c */ /* 0x000fe20003f44270 */
[C---:B------:R-:W-:Y:S01]  /*72e0*/  FMUL.FTZ R148, R0.reuse, R124 ;  /* 0x0000007c00947220 */ /* 0x040fe20000410000 */
[----:B-1----:R-:W-:Y:S01]  /*72f0*/  FSEL R185, R185, -INF , P3 ;  /* 0xff800000b9b97808 */ /* 0x002fe20001800000 */
[----:B------:R-:W-:Y:S01]  /*7300*/  FMUL.FTZ R149, R0, R149 ;  /* 0x0000009500957220 */ /* 0x000fe20000410000 */
[----:B------:R-:W-:Y:S01]  /*7310*/  FMNMX.FTZ R138, R184, R15, !PT ;  /* 0x0000000fb88a7209 */ /* 0x000fe20007810000 */
[----:B------:R-:W1:Y:S01]  /*7320*/  MUFU.TANH R173, R173 ;  /* 0x000000ad00ad7308 */ /* 0x000e620000002400 */
[----:B------:R-:W-:Y:S01]  /*7330*/  ISETP.GT.AND P3, PT, R159, 0x21, PT ;  /* 0x000000219f00780c */ /* 0x000fe20003f64270 */
[----:B------:R-:W-:Y:S01]  /*7340*/  FMUL.FTZ R15, R0, R140 ;  /* 0x0000008c000f7220 */ /* 0x000fe20000410000 */
[----:B--2---:R-:W-:Y:S01]  /*7350*/  FSEL R168, R168, -INF , P2 ;  /* 0xff800000a8a87808 */ /* 0x004fe20001000000 */
[C---:B------:R-:W-:Y:S01]  /*7360*/  FMUL.FTZ R8, R0.reuse, R186 ;  /* 0x000000ba00087220 */ /* 0x040fe20000410000 */
[----:B------:R-:W-:Y:S01]  /*7370*/  FMNMX.FTZ R139, R185, R138, !PT ;  /* 0x0000008ab98b7209 */ /* 0x000fe20007810000 */
[----:B------:R-:W-:Y:S01]  /*7380*/  FMUL.FTZ R9, R0, R187 ;  /* 0x000000bb00097220 */ /* 0x000fe20000410000 */
[----:B------:R-:W-:Y:S01]  /*7390*/  ISETP.GT.AND P2, PT, R159, 0x28, PT ;  /* 0x000000289f00780c */ /* 0x000fe20003f44270 */
[----:B------:R-:W2:Y:S01]  /*73a0*/  MUFU.TANH R176, R176 ;  /* 0x000000b000b07308 */ /* 0x000ea20000002400 */
[----:B---3--:R-:W-:Y:S01]  /*73b0*/  FSEL R169, R169, -INF , P3 ;  /* 0xff800000a9a97808 */ /* 0x008fe20001800000 */
[----:B------:R-:W-:Y:S01]  /*73c0*/  UMOV UR10, UR55 ;  /* 0x00000037000a7c82 */ /* 0x000fe20008000000 */
[----:B------:R-:W-:Y:S01]  /*73d0*/  FMNMX.FTZ R138, R168, R139, !PT ;  /* 0x0000008ba88a7209 */ /* 0x000fe20007810000 */
[C---:B------:R-:W-:Y:S01]  /*73e0*/  FMUL.FTZ R186, R0.reuse, R198 ;  /* 0x000000c600ba7220 */ /* 0x040fe20000410000 */
[----:B------:R-:W-:Y:S01]  /*73f0*/  ISETP.GT.AND P3, PT, R159, 0x29, PT ;  /* 0x000000299f00780c */ /* 0x000fe20003f64270 */
        /* <DEDUP_REMOVED lines=16> */
[C---:B------:R-:W-:Y:S01]  /*7500*/  FMUL.FTZ R179, R0.reuse, R179 ;  /* 0x000000b300b37220 */ /* 0x040fe20000410000 */
[----:B------:R-:W-:Y:S01]  /*7510*/  ISETP.GT.AND P2, PT, R159, 0x38, PT ;  /* 0x000000389f00780c */ /* 0x000fe20003f44270 */
[----:B------:R-:W2:Y:S01]  /*7520*/  MUFU.TANH R181, R181 ;  /* 0x000000b500b57308 */ /* 0x000ea20000002400 */
[----:B0-----:R-:W-:Y:S01]  /*7530*/  FSEL R177, R177, -INF , P3 ;  /* 0xff800000b1b17808 */ /* 0x001fe20001800000 */
[----:B------:R-:W-:Y:S01]  /*7540*/  FMUL.FTZ R182, R0, R182 ;  /* 0x000000b600b67220 */ /* 0x000fe20000410000 */
[----:B------:R-:W-:Y:S01]  /*7550*/  FMNMX.FTZ R138, R176, R139, !PT ;  /* 0x0000008bb08a7209 */ /* 0x000fe20007810000 */
[C---:B------:R-:W-:Y:S01]  /*7560*/  FMUL.FTZ R183, R0.reuse, R183 ;  /* 0x000000b700b77220 */ /* 0x040fe20000410000 */
[----:B------:R-:W-:Y:S01]  /*7570*/  ISETP.GT.AND P3, PT, R159, 0x39, PT ;  /* 0x000000399f00780c */ /* 0x000fe20003f64270 */
[----:B------:R-:W-:Y:S01]  /*7580*/  FMUL.FTZ R142, R0, R142 ;  /* 0x0000008e008e7220 */ /* 0x000fe20000410000 */
[----:B------:R-:W-:Y:S01]  /*7590*/  FMNMX.FTZ R139, R177, R138, !PT ;  /* 0x0000008ab18b7209 */ /* 0x000fe20007810000 */
[----:B------:R-:W0:Y:S01]  /*75a0*/  MUFU.TANH R189, R189 ;  /* 0x000000bd00bd7308 */ /* 0x000e220000002400 */
[----:B-1----:R-:W-:Y:S01]  /*75b0*/  FSEL R180, R180, -INF , P2 ;  /* 0xff800000b4b47808 */ /* 0x002fe20001000000 */
[C---:B------:R-:W-:Y:S01]  /*75c0*/  FMUL.FTZ R146, R0.reuse, R146 ;  /* 0x0000009200927220 */ /* 0x040fe20000410000 */
        /* <DEDUP_REMOVED lines=8> */
[----:B------:R-:W-:Y:S01]  /*7650*/  ISETP.GT.AND P3, PT, R159, 0x41, PT ;  /* 0x000000419f00780c */ /* 0x000fe20003f64270 */
[C---:B------:R-:W-:Y:S01]  /*7660*/  FMUL.FTZ R123, R0.reuse, R123 ;  /* 0x0000007b007b7220 */ /* 0x040fe20000410000 */
[----:B------:R-:W-:Y:S01]  /*7670*/  FMNMX.FTZ R138, R181, R138, !PT ;  /* 0x0000008ab58a7209 */ /* 0x000fe20007810000 */
[C---:B------:R-:W-:Y:S01]  /*7680*/  FMUL.FTZ R126, R0.reuse, R126 ;  /* 0x0000007e007e7220 */ /* 0x040fe20000410000 */
[C---:B------:R-:W-:Y:S01]  /*7690*/  FMUL.FTZ R127, R0.reuse, R127 ;  /* 0x0000007f007f7220 */ /* 0x040fe20000410000 */
[----:B------:R-:W2:Y:S01]  /*76a0*/  MUFU.TANH R191, R191 ;  /* 0x000000bf00bf7308 */ /* 0x000ea20000002400 */
[----:B0-----:R-:W-:Y:S01]  /*76b0*/  FSEL R189, R189, -INF , P2 ;  /* 0xff800000bdbd7808 */ /* 0x001fe20001000000 */
[C---:B------:R-:W-:Y:S01]  /*76c0*/  FMUL.FTZ R130, R0.reuse, R130 ;  /* 0x0000008200827220 */ /* 0x040fe20000410000 */
[----:B------:R-:W-:Y:S01]  /*76d0*/  ISETP.GT.AND P2, PT, R159, 0x48, PT ;  /* 0x000000489f00780c */ /* 0x000fe20003f44270 */
[C---:B------:R-:W-:Y:S01]  /*76e0*/  FMUL.FTZ R131, R0.reuse, R131 ;  /* 0x0000008300837220 */ /* 0x040fe20000410000 */
[----:B------:R-:W-:Y:S01]  /*76f0*/  FMNMX.FTZ R139, R189, R138, !PT ;  /* 0x0000008abd8b7209 */ /* 0x000fe20007810000 */
[----:B------:R-:W-:-:S02]  /*7700*/  FMUL.FTZ R135, R0, R135 ;  /* 0x0000008700877220 */ /* 0x000fc40000410000 */
        /* <DEDUP_REMOVED lines=9> */
[----:B0-----:R-:W-:Y:S01]  /*77a0*/  FSEL R139, R190, -INF , P3 ;  /* 0xff800000be8b7808 */ /* 0x001fe20001800000 */
[----:B------:R-:W-:Y:S01]  /*77b0*/  FMUL.FTZ R190, R0, R120 ;  /* 0x0000007800be7220 */ /* 0x000fe20000410000 */
        /* <DEDUP_REMOVED lines=19> */
[----:B--2---:R-:W-:Y:S01]  /*78f0*/  FSEL R124, R164, -INF , P2 ;  /* 0xff800000a47c7808 */ /* 0x004fe20001000000 */
[----:B------:R-:W-:Y:S01]  /*7900*/  FMUL.FTZ R164, R0, R125 ;  /* 0x0000007d00a47220 */ /* 0x000fe20000410000 */
[----:B------:R-:W-:Y:S02]  /*7910*/  ISETP.GT.AND P2, PT, R159, 0x68, PT ;  /* 0x000000689f00780c */ /* 0x000fe40003f44270 */
[----:B------:R-:W-:-:S03]  /*7920*/  FMNMX.FTZ R191, R124, R191, !PT ;  /* 0x000000bf7cbf7209 */ /* 0x000fc60007810000 */
[----:B------:R-:W-:Y:S01]  /*7930*/  MUFU.TANH R166, R166 ;  /* 0x000000a600a67308 */ /* 0x000fe20000002400 */
[----:B0-----:R-:W-:Y:S01]  /*7940*/  FSEL R144, R165, -INF , P3 ;  /* 0xff800000a5907808 */ /* 0x001fe20001800000 */
[----:B------:R-:W-:Y:S02]  /*7950*/  WARPGROUP.DEPBAR.LE gsb0, 0x0 ;  /* 0x00008000000079c5 */ /* 0x000fe40000010000 */
[----:B------:R-:W-:Y:S01]  /*7960*/  WARPGROUP.ARRIVE ;  /* 0x00000000000079c5 */ /* 0x000fe20000000000 */
[----:B------:R-:W-:-:S03]  /*7970*/  ISETP.GT.AND P3, PT, R159, 0x69, PT ;  /* 0x000000699f00780c */ /* 0x000fc60003f64270 */
[----:B------:R-:W0:Y:S01]  /*7980*/  MUFU.TANH R167, R167 ;  /* 0x000000a700a77308 */ /* 0x000e220000002400 */
[----:B-1----:R-:W-:Y:S01]  /*7990*/  FSEL R125, R15, -INF , P2 ;  /* 0xff8000000f7d7808 */ /* 0x002fe20001000000 */
[----:B------:R-:W-:Y:S01]  /*79a0*/  FMUL.FTZ R15, R0, R128 ;  /* 0x00000080000f7220 */ /* 0x000fe20000410000 */
[----:B------:R-:W-:Y:S01]  /*79b0*/  QGMMA.64x192x32.F32.E4M3.E4M3 R24, R212, gdesc[UR4], R24, gsb0 ;  /* 0x02e00004d4187df3 */ /* 0x000fe20008000818 */
[----:B------:R-:W-:Y:S01]  /*79c0*/  FMNMX.FTZ R192, R144, R191, !PT ;  /* 0x000000bf90c07209 */ /* 0x000fe20007810000 */
[----:B------:R-:W-:Y:S01]  /*79d0*/  UIADD3 UR6, UR11, 0x300, URZ ;  /* 0x000003000b067890 */ /* 0x000fe2000fffe03f */
[----:B------:R-:W-:Y:S01]  /*79e0*/  ISETP.GT.AND P2, PT, R159, 0x70, PT ;  /* 0x000000709f00780c */ /* 0x000fe20003f44270 */
[----:B------:R-:W-:Y:S01]  /*79f0*/  UMOV UR7, 0xc0000010 ;  /* 0xc000001000077882 */ /* 0x000fe20000000000 */
[----:B------:R-:W-:Y:S01]  /*7a00*/  MUFU.TANH R194, R194 ;  /* 0x000000c200c27308 */ /* 0x000fe20000002400 */
[----:B------:R-:W-:-:S07]  /*7a10*/  FMNMX.FTZ R192, R125, R192, !PT ;  /* 0x000000c07dc07209 */ /* 0x000fce0007810000 */
[----:B------:R-:W1:Y:S01]  /*7a20*/  MUFU.TANH R195, R195 ;  /* 0x000000c300c37308 */ /* 0x000e620000002400 */
[----:B0-----:R-:W-:Y:S02]  /*7a30*/  FSEL R128, R167, -INF , P2 ;  /* 0xff800000a7807808 */ /* 0x001fe40001000000 */
[----:B------:R-:W-:-:S05]  /*7a40*/  ISETP.GT.AND P2, PT, R159, 0x78, PT ;  /* 0x000000789f00780c */ /* 0x000fca0003f44270 */
[----:B------:R-:W0:Y:S08]  /*7a50*/  MUFU.TANH R149, R149 ;  /* 0x0000009500957308 */ /* 0x000e300000002400 */
[----:B------:R2:W-:Y:S08]  /*7a60*/  MUFU.TANH R162, R145 ;  /* 0x0000009100a27308 */ /* 0x0005f00000002400 */
[----:B------:R-:W3:Y:S01]  /*7a70*/  MUFU.TANH R190, R190 ;  /* 0x000000be00be7308 */ /* 0x000ee20000002400 */
[----:B--2---:R-:W-:-:S02]  /*7a80*/  FSEL R145, R166, -INF , P3 ;  /* 0xff800000a6917808 */ /* 0x004fc40001800000 */
[----:B------:R-:W-:Y:S02]  /*7a90*/  ISETP.GT.AND P3, PT, R159, 0x71, PT ;  /* 0x000000719f00780c */ /* 0x000fe40003f64270 */
[----:B------:R-:W-:-:S03]  /*7aa0*/  FMNMX.FTZ R165, R145, R192, !PT ;  /* 0x000000c091a57209 */ /* 0x000fc60007810000 */
[----:B------:R2:W4:Y:S01]  /*7ab0*/  MUFU.TANH R163, R148 ;  /* 0x0000009400a37308 */ /* 0x0005220000002400 */
[----:B------:R-:W-:Y:S01]  /*7ac0*/  FMNMX.FTZ R167, R128, R165, !PT ;  /* 0x000000a580a77209 */ /* 0x000fe20007810000 */
[----:B------:R-:W-:Y:S01]  /*7ad0*/  FMUL.FTZ R165, R0, R129 ;  /* 0x0000008100a57220 */ /* 0x000fe20000410000 */
[----:B-1----:R-:W-:Y:S02]  /*7ae0*/  FSEL R129, R195, -INF , P2 ;  /* 0xff800000c3817808 */ /* 0x002fe40001000000 */
[----:B------:R-:W-:-:S03]  /*7af0*/  ISETP.GT.AND P2, PT, R159, 0x80, PT ;  /* 0x000000809f00780c */ /* 0x000fc60003f44270 */
[----:B------:R-:W1:Y:S01]  /*7b00*/  MUFU.TANH R164, R164 ;  /* 0x000000a400a47308 */ /* 0x000e620000002400 */
[----:B--2---:R-:W-:Y:S02]  /*7b10*/  FSEL R148, R194, -INF , P3 ;  /* 0xff800000c2947808 */ /* 0x004fe40001800000 */
[----:B------:R-:W-:Y:S02]  /*7b20*/  ISETP.GT.AND P3, PT, R159, 0x79, PT ;  /* 0x000000799f00780c */ /* 0x000fe40003f64270 */
[----:B------:R-:W-:Y:S02]  /*7b30*/  FMNMX.FTZ R166, R148, R167, !PT ;  /* 0x000000a794a67209 */ /* 0x000fe40007810000 */
[----:B0-----:R-:W-:Y:S01]  /*7b40*/  FSEL R149, R149, -INF , P3 ;  /* 0xff80000095957808 */ /* 0x001fe20001800000 */
[----:B------:R-:W0:Y:S01]  /*7b50*/  MUFU.TANH R15, R15 ;  /* 0x0000000f000f7308 */ /* 0x000e220000002400 */
[----:B------:R-:W-:Y:S01]  /*7b60*/  FMNMX.FTZ R192, R129, R166, !PT ;  /* 0x000000a681c07209 */ /* 0x000fe20007810000 */
[----:B------:R-:W-:Y:S01]  /*7b70*/  FMUL.FTZ R166, R0, R132 ;  /* 0x0000008400a67220 */ /* 0x000fe20000410000 */
[----:B------:R-:W-:-:S02]  /*7b80*/  ISETP.GT.AND P3, PT, R159, 0x81, PT ;  /* 0x000000819f00780c */ /* 0x000fc40003f64270 */
[----:B---3--:R-:W-:Y:S02]  /*7b90*/  FSEL R132, R190, -INF , P2 ;  /* 0xff800000be847808 */ /* 0x008fe40001000000 */
[----:B------:R-:W-:Y:S01]  /*7ba0*/  FMNMX.FTZ R167, R149, R192, !PT ;  /* 0x000000c095a77209 */ /* 0x000fe20007810000 */
[----:B------:R-:W2:Y:S01]  /*7bb0*/  MUFU.TANH R165, R165 ;  /* 0x000000a500a57308 */ /* 0x000ea20000002400 */
[C---:B------:R-:W-:Y:S02]  /*7bc0*/  ISETP.GT.AND P2, PT, R159.reuse, 0x88, PT ;  /* 0x000000889f00780c */ /* 0x040fe40003f44270 */
[----:B------:R-:W-:Y:S02]  /*7bd0*/  FSEL R162, R162, -INF , P3 ;  /* 0xff800000a2a27808 */ /* 0x000fe40001800000 */
[----:B------:R-:W-:Y:S01]  /*7be0*/  FMNMX.FTZ R191, R132, R167, !PT ;  /* 0x000000a784bf7209 */ /* 0x000fe20007810000 */
[----:B------:R-:W-:Y:S01]  /*7bf0*/  FMUL.FTZ R167, R0, R133 ;  /* 0x0000008500a77220 */ /* 0x000fe20000410000 */
[----:B------:R-:W-:Y:S01]  /*7c00*/  ISETP.GT.AND P3, PT, R159, 0x89, PT ;  /* 0x000000899f00780c */ /* 0x000fe20003f64270 */
[----:B------:R-:W3:Y:S01]  /*7c10*/  MUFU.TANH R166, R166 ;  /* 0x000000a600a67308 */ /* 0x000ee20000002400 */
[----:B----4-:R-:W-:-:S02]  /*7c20*/  FSEL R133, R163, -INF , P2 ;  /* 0xff800000a3857808 */ /* 0x010fc40001000000 */
[----:B------:R-:W-:Y:S02]  /*7c30*/  FMNMX.FTZ R192, R162, R191, !PT ;  /* 0x000000bfa2c07209 */ /* 0x000fe40007810000 */
[----:B------:R-:W-:Y:S02]  /*7c40*/  ISETP.GT.AND P2, PT, R159, 0x90, PT ;  /* 0x000000909f00780c */ /* 0x000fe40003f44270 */
[----:B-1----:R-:W-:Y:S01]  /*7c50*/  FSEL R163, R164, -INF , P3 ;  /* 0xff800000a4a37808 */ /* 0x002fe20001800000 */
[----:B------:R1:W4:Y:S01]  /*7c60*/  MUFU.TANH R190, R167 ;  /* 0x000000a700be7308 */ /* 0x0003220000002400 */
[----:B------:R-:W-:Y:S02]  /*7c70*/  FMNMX.FTZ R192, R133, R192, !PT ;  /* 0x000000c085c07209 */ /* 0x000fe40007810000 */
[----:B0-----:R-:W-:Y:S02]  /*7c80*/  FSEL R164, R15, -INF , P2 ;  /* 0xff8000000fa47808 */ /* 0x001fe40001000000 */
[----:B------:R-:W-:-:S02]  /*7c90*/  ISETP.GT.AND P3, PT, R159, 0x91, PT ;  /* 0x000000919f00780c */ /* 0x000fc40003f64270 */
[----:B------:R-:W-:Y:S01]  /*7ca0*/  FMNMX.FTZ R15, R163, R192, !PT ;  /* 0x000000c0a30f7209 */ /* 0x000fe20007810000 */
[----:B------:R-:W0:Y:S01]  /*7cb0*/  MUFU.TANH R8, R8 ;  /* 0x0000000800087308 */ /* 0x000e220000002400 */
[----:B------:R-:W-:Y:S01]  /*7cc0*/  ISETP.GT.AND P2, PT, R159, 0x98, PT ;  /* 0x000000989f00780c */ /* 0x000fe20003f44270 */
[----:B-1----:R-:W-:Y:S01]  /*7cd0*/  FMUL.FTZ R167, R0, R143 ;  /* 0x0000008f00a77220 */ /* 0x002fe20000410000 */
[----:B--2---:R-:W-:Y:S02]  /*7ce0*/  FSEL R165, R165, -INF , P3 ;  /* 0xff800000a5a57808 */ /* 0x004fe40001800000 */
[----:B------:R-:W-:Y:S02]  /*7cf0*/  FMNMX.FTZ R192, R164, R15, !PT ;  /* 0x0000000fa4c07209 */ /* 0x000fe40007810000 */
[C---:B------:R-:W-:Y:S01]  /*7d00*/  ISETP.GT.AND P3, PT, R159.reuse, 0x99, PT ;  /* 0x000000999f00780c */ /* 0x040fe20003f64270 */
[----:B------:R-:W-:Y:S01]  /*7d10*/  MUFU.TANH R9, R9 ;  /* 0x0000000900097308 */ /* 0x000fe20000002400 */
[----:B---3--:R-:W-:Y:S01]  /*7d20*/  FSEL R166, R166, -INF , P2 ;  /* 0xff800000a6a67808 */ /* 0x008fe20001000000 */
[----:B------:R-:W-:Y:S01]  /*7d30*/  VIADD R159, R159, 0x8 ;  /* 0x000000089f9f7836 */ /* 0x000fe20000000000 */
[----:B------:R-:W-:-:S02]  /*7d40*/  FMNMX.FTZ R15, R165, R192, !PT ;  /* 0x000000c0a50f7209 */ /* 0x000fc40007810000 */
[----:B----4-:R-:W-:Y:S02]  /*7d50*/  FSEL R143, R190, -INF , P3 ;  /* 0xff800000be8f7808 */ /* 0x010fe40001800000 */
[----:B------:R-:W-:Y:S01]  /*7d60*/  FMNMX.FTZ R190, R166, R15, !PT ;  /* 0x0000000fa6be7209 */ /* 0x000fe20007810000 */
[----:B------:R-:W1:Y:S01]  /*7d70*/  MUFU.TANH R12, R12 ;  /* 0x0000000c000c7308 */ /* 0x000e620000002400 */
[----:B------:R-:W-:Y:S02]  /*7d80*/  ISETP.GT.AND P3, PT, R159, RZ, PT ;  /* 0x000000ff9f00720c */ /* 0x000fe40003f64270 */
[----:B------:R-:W-:Y:S02]  /*7d90*/  FMNMX.FTZ R190, R143, R190, !PT ;  /* 0x000000be8fbe7209 */ /* 0x000fe40007810000 */
[C---:B------:R-:W-:Y:S02]  /*7da0*/  ISETP.GT.AND P4, PT, R159.reuse, 0x1, PT ;  /* 0x000000019f00780c */ /* 0x040fe40003f84270 */
[----:B0-----:R-:W-:Y:S01]  /*7db0*/  FSEL R8, R8, -INF , P3 ;  /* 0xff80000008087808 */ /* 0x001fe20001800000 */
[----:B------:R-:W0:Y:S01]  /*7dc0*/  SHFL.BFLY PT, R15, R190, 0x2, 0x1f ;  /* 0x0c401f00be0f7f89 */ /* 0x000e2200000e0000 */
[----:B------:R-:W-:Y:S01]  /*7dd0*/  MUFU.TANH R13, R13 ;  /* 0x0000000d000d7308 */ /* 0x000fe20000002400 */
[----:B------:R-:W-:-:S07]  /*7de0*/  ISETP.GT.AND P3, PT, R159, 0x8, PT ;  /* 0x000000089f00780c */ /* 0x000fce0003f64270 */
[----:B------:R-:W2:Y:S01]  /*7df0*/  MUFU.TANH R20, R20 ;  /* 0x0000001400147308 */ /* 0x000ea20000002400 */
[----:B-1----:R-:W-:Y:S02]  /*7e00*/  FSEL R12, R12, -INF , P3 ;  /* 0xff8000000c0c7808 */ /* 0x002fe40001800000 */
[----:B------:R-:W-:-:S05]  /*7e10*/  ISETP.GT.AND P3, PT, R159, 0x10, PT ;  /* 0x000000109f00780c */ /* 0x000fca0003f64270 */
[----:B------:R-:W-:Y:S01]  /*7e20*/  MUFU.TANH R21, R21 ;  /* 0x0000001500157308 */ /* 0x000fe20000002400 */
[----:B0-----:R-:W-:-:S07]  /*7e30*/  FMNMX.FTZ R191, R190, R15, !PT ;  /* 0x0000000fbebf7209 */ /* 0x001fce0007810000 */
[----:B------:R-:W0:Y:S01]  /*7e40*/  MUFU.TANH R186, R186 ;  /* 0x000000ba00ba7308 */ /* 0x000e220000002400 */
[----:B--2---:R-:W-:Y:S02]  /*7e50*/  FSEL R20, R20, -INF , P3 ;  /* 0xff80000014147808 */ /* 0x004fe40001800000 */
[----:B------:R-:W-:Y:S01]  /*7e60*/  ISETP.GT.AND P3, PT, R159, 0x18, PT ;  /* 0x000000189f00780c */ /* 0x000fe20003f64270 */
[----:B------:R-:W1:Y:S04]  /*7e70*/  SHFL.BFLY PT, R190, R191, 0x1, 0x1f ;  /* 0x0c201f00bfbe7f89 */ /* 0x000e6800000e0000 */
[----:B------:R-:W-:Y:S08]  /*7e80*/  MUFU.TANH R187, R187 ;  /* 0x000000bb00bb7308 */ /* 0x000ff00000002400 */
[----:B------:R-:W2:Y:S01]  /*7e90*/  MUFU.TANH R170, R170 ;  /* 0x000000aa00aa7308 */ /* 0x000ea20000002400 */
[----:B0-----:R-:W-:-:S02]  /*7ea0*/  FSEL R186, R186, -INF , P3 ;  /* 0xff800000baba7808 */ /* 0x001fc40001800000 */
[----:B------:R-:W-:-:S05]  /*7eb0*/  ISETP.GT.AND P3, PT, R159, 0x20, PT ;  /* 0x000000209f00780c */ /* 0x000fca0003f64270 */
[----:B------:R-:W0:Y:S01]  /*7ec0*/  MUFU.TANH R171, R171 ;  /* 0x000000ab00ab7308 */ /* 0x000e220000002400 */
[----:B-1----:R-:W-:Y:S01]  /*7ed0*/  FMNMX.FTZ R15, R191, R190, !PT ;  /* 0x000000bebf0f7209 */ /* 0x002fe20007810000 */
[----:B------:R-:W-:Y:S01]  /*7ee0*/  FMUL.FTZ R190, R0, R134 ;  /* 0x0000008600be7220 */ /* 0x000fe20000410000 */
[----:B------:R-:W-:Y:S02]  /*7ef0*/  IMAD.U32 R134, RZ, RZ, UR10 ;  /* 0x0000000aff867e24 */ /* 0x000fe4000f8e00ff */
[----:B------:R-:W-:-:S03]  /*7f00*/  FSETP.NEU.FTZ.AND P2, PT, R15, -INF , PT ;  /* 0xff8000000f00780b */ /* 0x000fc60003f5d000 */
[----:B------:R-:W1:Y:S01]  /*7f10*/  MUFU.TANH R174, R174 ;  /* 0x000000ae00ae7308 */ /* 0x000e620000002400 */
[----:B------:R-:W-:-:S01]  /*7f20*/  FFMA.FTZ R134, R15, R134, -8 ;  /* 0xc10000000f867423 */ /* 0x000fc20000010086 */
[----:B--2---:R-:W-:Y:S02]  /*7f30*/  FSEL R170, R170, -INF , P3 ;  /* 0xff800000aaaa7808 */ /* 0x004fe40001800000 */
[----:B------:R-:W-:Y:S02]  /*7f40*/  ISETP.GT.AND P3, PT, R159, 0x28, PT ;  /* 0x000000289f00780c */ /* 0x000fe40003f64270 */
[----:B------:R-:W-:Y:S02]  /*7f50*/  FSEL R134, R134, RZ, P2 ;  /* 0x000000ff86867208 */ /* 0x000fe40001000000 */
[----:B------:R-:W2:Y:S03]  /*7f60*/  MUFU.TANH R175, R175 ;  /* 0x000000af00af7308 */ /* 0x000ea60000002400 */
[----:B------:R-:W-:-:S01]  /*7f70*/  FFMA.FTZ R192, R161, UR10, -R134 ;  /* 0x0000000aa1c07c23 */ /* 0x000fc20008010886 */
[--C-:B------:R-:W-:Y:S01]  /*7f80*/  FFMA.FTZ R161, R136, UR10, -R134.reuse ;  /* 0x0000000a88a17c23 */ /* 0x100fe20008010886 */
[----:B------:R-:W-:-:S01]  /*7f90*/  FFMA.FTZ R136, R184, UR10, -R134 ;  /* 0x0000000ab8887c23 */ /* 0x000fc20008010886 */
[--C-:B------:R-:W-:Y:S01]  /*7fa0*/  FFMA.FTZ R191, R185, UR10, -R134.reuse ;  /* 0x0000000ab9bf7c23 */ /* 0x100fe20008010886 */
[----:B------:R-:W-:Y:S01]  /*7fb0*/  FSEL R184, R9, -INF , P4 ;  /* 0xff80000009b87808 */ /* 0x000fe20002000000 */
[--C-:B------:R-:W-:Y:S01]  /*7fc0*/  FFMA.FTZ R193, R168, UR10, -R134.reuse ;  /* 0x0000000aa8c17c23 */ /* 0x100fe20008010886 */
[----:B------:R-:W-:Y:S01]  /*7fd0*/  FMNMX.FTZ R185, R8, R5, !PT ;  /* 0x0000000508b97209 */ /* 0x000fe20007810000 */
[--C-:B------:R-:W-:Y:S01]  /*7fe0*/  FFMA.FTZ R194, R169, UR10, -R134.reuse ;  /* 0x0000000aa9c27c23 */ /* 0x100fe20008010886 */
[----:B------:R-:W-:Y:S01]  /*7ff0*/  ISETP.GT.AND P4, PT, R159, 0x9, PT ;  /* 0x000000099f00780c */ /* 0x000fe20003f84270 */
[--C-:B------:R-:W-:Y:S01]  /*8000*/  FFMA.FTZ R169, R172, UR10, -R134.reuse ;  /* 0x0000000aaca97c23 */ /* 0x100fe20008010886 */
[----:B------:R-:W-:Y:S01]  /*8010*/  FMNMX.FTZ R185, R184, R185, !PT ;  /* 0x000000b9b8b97209 */ /* 0x000fe20007810000 */
[----:B------:R3:W-:Y:S01]  /*8020*/  MUFU.EX2 R9, R191 ;  /* 0x000000bf00097308 */ /* 0x0007e20000000800 */
[----:B------:R-:W-:Y:S01]  /*8030*/  FSEL R168, R13, -INF , P4 ;  /* 0xff8000000da87808 */ /* 0x000fe20002000000 */
[--C-:B------:R-:W-:Y:S01]  /*8040*/  FFMA.FTZ R189, R189, UR10, -R134.reuse ;  /* 0x0000000abdbd7c23 */ /* 0x100fe20008010886 */
[----:B------:R-:W-:Y:S01]  /*8050*/  FMNMX.FTZ R185, R12, R185, !PT ;  /* 0x000000b90cb97209 */ /* 0x000fe20007810000 */
[--C-:B------:R-:W-:Y:S01]  /*8060*/  FFMA.FTZ R144, R144, UR10, -R134.reuse ;  /* 0x0000000a90907c23 */ /* 0x100fe20008010886 */
[----:B------:R-:W-:Y:S01]  /*8070*/  ISETP.GT.AND P4, PT, R159, 0x11, PT ;  /* 0x000000119f00780c */ /* 0x000fe20003f84270 */
[----:B------:R-:W-:Y:S01]  /*8080*/  FFMA.FTZ R7, R7, UR10, -R134 ;  /* 0x0000000a07077c23 */ /* 0x000fe20008010886 */
[----:B------:R-:W-:Y:S01]  /*8090*/  FMNMX.FTZ R185, R168, R185, !PT ;  /* 0x000000b9a8b97209 */ /* 0x000fe20007810000 */
[----:B------:R-:W4:Y:S01]  /*80a0*/  MUFU.TANH R178, R178 ;  /* 0x000000b200b27308 */ /* 0x000f220000002400 */
[----:B------:R-:W-:-:S02]  /*80b0*/  WARPGROUP.DEPBAR.LE gsb0, 0x0 ;  /* 0x00008000000079c5 */ /* 0x000fc40000010000 */
[----:B------:R-:W-:Y:S01]  /*80c0*/  WARPGROUP.ARRIVE ;  /* 0x00000000000079c5 */ /* 0x000fe20000000000 */
[----:B------:R-:W-:Y:S01]  /*80d0*/  FSEL R21, R21, -INF , P4 ;  /* 0xff80000015157808 */ /* 0x000fe20002000000 */
[--C-:B---3--:R-:W-:Y:S01]  /*80e0*/  FFMA.FTZ R191, R173, UR10, -R134.reuse ;  /* 0x0000000aadbf7c23 */ /* 0x108fe20008010886 */
[----:B------:R-:W-:Y:S01]  /*80f0*/  FMNMX.FTZ R196, R20, R185, !PT ;  /* 0x000000b914c47209 */ /* 0x000fe20007810000 */
[--C-:B------:R-:W-:Y:S01]  /*8100*/  FFMA.FTZ R10, R10, UR10, -R134.reuse ;  /* 0x0000000a0a0a7c23 */ /* 0x100fe20008010886 */
[----:B------:R-:W-:Y:S01]  /*8110*/  ISETP.GT.AND P4, PT, R159, 0x19, PT ;  /* 0x000000199f00780c */ /* 0x000fe20003f84270 */
[----:B------:R-:W-:Y:S01]  /*8120*/  QGMMA.64x192x32.F32.E4M3.E4M3 R24, R208, gdesc[UR4], R24, gsb0 ;  /* 0x02e00004d0187df3 */ /* 0x000fe20008000818 */
[----:B------:R-:W-:Y:S01]  /*8130*/  FMNMX.FTZ R185, R21, R196, !PT ;  /* 0x000000c415b97209 */ /* 0x000fe20007810000 */
[----:B------:R-:W3:Y:S01]  /*8140*/  MUFU.TANH R179, R179 ;  /* 0x000000b300b37308 */ /* 0x000ee20000002400 */
[----:B------:R-:W-:Y:S01]  /*8150*/  FSEL R187, R187, -INF , P4 ;  /* 0xff800000bbbb7808 */ /* 0x000fe20002000000 */
[----:B------:R-:W-:Y:S01]  /*8160*/  UIADD3 UR6, UR11, 0x480, URZ ;  /* 0x000004800b067890 */ /* 0x000fe2000fffe03f */
[----:B------:R-:W-:Y:S01]  /*8170*/  FMNMX.FTZ R172, R186, R185, !PT ;  /* 0x000000b9baac7209 */ /* 0x000fe20007810000 */
[----:B------:R-:W-:Y:S01]  /*8180*/  UMOV UR7, 0xc0000010 ;  /* 0xc000001000077882 */ /* 0x000fe20000000000 */
[----:B------:R-:W-:Y:S01]  /*8190*/  ISETP.GT.AND P4, PT, R159, 0x21, PT ;  /* 0x000000219f00780c */ /* 0x000fe20003f84270 */
[--C-:B------:R-:W-:Y:S01]  /*81a0*/  FFMA.FTZ R11, R11, UR10, -R134.reuse ;  /* 0x0000000a0b0b7c23 */ /* 0x100fe20008010886 */
[----:B------:R-:W-:Y:S01]  /*81b0*/  FMNMX.FTZ R173, R187, R172, !PT ;  /* 0x000000acbbad7209 */ /* 0x000fe20007810000 */
[----:B------:R-:W5:Y:S01]  /*81c0*/  MUFU.TANH R182, R182 ;  /* 0x000000b600b67308 */ /* 0x000f620000002400 */
[----:B0-----:R-:W-:Y:S01]  /*81d0*/  FSEL R171, R171, -INF , P4 ;  /* 0xff800000abab7808 */ /* 0x001fe20002000000 */
[--C-:B------:R-:W-:Y:S01]  /*81e0*/  FFMA.FTZ R14, R14, UR10, -R134.reuse ;  /* 0x0000000a0e0e7c23 */ /* 0x100fe20008010886 */
[----:B------:R-:W-:Y:S01]  /*81f0*/  FMNMX.FTZ R196, R170, R173, !PT ;  /* 0x000000adaac47209 */ /* 0x000fe20007810000 */
[--C-:B------:R-:W-:Y:S01]  /*8200*/  FFMA.FTZ R173, R176, UR10, -R134.reuse ;  /* 0x0000000ab0ad7c23 */ /* 0x100fe20008010886 */
[----:B------:R-:W-:Y:S01]  /*8210*/  ISETP.GT.AND P4, PT, R159, 0x29, PT ;  /* 0x000000299f00780c */ /* 0x000fe20003f84270 */
[--C-:B------:R-:W-:Y:S01]  /*8220*/  FFMA.FTZ R188, R188, UR10, -R134.reuse ;  /* 0x0000000abcbc7c23 */ /* 0x100fe20008010886 */
[----:B-1----:R-:W-:Y:S01]  /*8230*/  FSEL R174, R174, -INF , P3 ;  /* 0xff800000aeae7808 */ /* 0x002fe20001800000 */
[----:B------:R-:W0:Y:S01]  /*8240*/  MUFU.TANH R183, R183 ;  /* 0x000000b700b77308 */ /* 0x000e220000002400 */
[----:B------:R-:W-:Y:S01]  /*8250*/  FMNMX.FTZ R185, R171, R196, !PT ;  /* 0x000000c4abb97209 */ /* 0x000fe20007810000 */
[--C-:B------:R-:W-:Y:S01]  /*8260*/  FFMA.FTZ R138, R138, UR10, -R134.reuse ;  /* 0x0000000a8a8a7c23 */ /* 0x100fe20008010886 */
[----:B------:R-:W-:Y:S01]  /*8270*/  ISETP.GT.AND P3, PT, R159, 0x30, PT ;  /* 0x000000309f00780c */ /* 0x000fe20003f64270 */
[--C-:B------:R-:W-:Y:S01]  /*8280*/  FFMA.FTZ R140, R140, UR10, -R134.reuse ;  /* 0x0000000a8c8c7c23 */ /* 0x100fe20008010886 */
[----:B--2---:R-:W-:Y:S01]  /*8290*/  FSEL R175, R175, -INF , P4 ;  /* 0xff800000afaf7808 */ /* 0x004fe20002000000 */
[--C-:B------:R-:W-:Y:S01]  /*82a0*/  FFMA.FTZ R121, R121, UR10, -R134.reuse ;  /* 0x0000000a79797c23 */ /* 0x100fe20008010886 */
[----:B------:R-:W-:Y:S01]  /*82b0*/  FMNMX.FTZ R176, R174, R185, !PT ;  /* 0x000000b9aeb07209 */ /* 0x000fe20007810000 */
[----:B------:R1:W-:Y:S01]  /*82c0*/  MUFU.EX2 R172, R191 ;  /* 0x000000bf00ac7308 */ /* 0x0003e20000000800 */
[----:B------:R-:W-:Y:S01]  /*82d0*/  ISETP.GT.AND P4, PT, R159, 0x31, PT ;  /* 0x000000319f00780c */ /* 0x000fe20003f84270 */
[--C-:B------:R-:W-:Y:S01]  /*82e0*/  FFMA.FTZ R124, R124, UR10, -R134.reuse ;  /* 0x0000000a7c7c7c23 */ /* 0x100fe20008010886 */
[----:B----4-:R-:W-:Y:S01]  /*82f0*/  FSEL R178, R178, -INF , P3 ;  /* 0xff800000b2b27808 */ /* 0x010fe20001800000 */
[--C-:B------:R-:W-:Y:S01]  /*8300*/  FFMA.FTZ R125, R125, UR10, -R134.reuse ;  /* 0x0000000a7d7d7c23 */ /* 0x100fe20008010886 */
[----:B------:R-:W-:Y:S01]  /*8310*/  ISETP.GT.AND P3, PT, R159, 0x38, PT ;  /* 0x000000389f00780c */ /* 0x000fe20003f64270 */
[--C-:B------:R-:W-:Y:S01]  /*8320*/  FFMA.FTZ R128, R128, UR10, -R134.reuse ;  /* 0x0000000a80807c23 */ /* 0x100fe20008010886 */
[----:B---3--:R-:W-:Y:S01]  /*8330*/  FSEL R179, R179, -INF , P4 ;  /* 0xff800000b3b37808 */ /* 0x008fe20002000000 */
[----:B------:R-:W2:Y:S01]  /*8340*/  MUFU.TANH R152, R152 ;  /* 0x0000009800987308 */ /* 0x000ea20000002400 */
[----:B-1----:R-:W-:-:S01]  /*8350*/  FFMA.FTZ R191, R177, UR10, -R134 ;  /* 0x0000000ab1bf7c23 */ /* 0x002fc20008010886 */
[----:B------:R-:W-:Y:S01]  /*8360*/  FMNMX.FTZ R177, R175, R176, !PT ;  /* 0x000000b0afb17209 */ /* 0x000fe20007810000 */
[----:B------:R-:W-:-:S01]  /*8370*/  FFMA.FTZ R129, R129, UR10, -R134 ;  /* 0x0000000a81817c23 */ /* 0x000fc20008010886 */
[----:B------:R-:W-:Y:S01]  /*8380*/  ISETP.GT.AND P4, PT, R159, 0x39, PT ;  /* 0x000000399f00780c */ /* 0x000fe20003f84270 */
[----:B------:R-:W-:-:S01]  /*8390*/  FFMA.FTZ R132, R132, UR10, -R134 ;  /* 0x0000000a84847c23 */ /* 0x000fc20008010886 */
[----:B------:R-:W-:Y:S01]  /*83a0*/  FMNMX.FTZ R196, R178, R177, !PT ;  /* 0x000000b1b2c47209 */ /* 0x000fe20007810000 */
[----:B------:R-:W-:-:S01]  /*83b0*/  FFMA.FTZ R177, R180, UR10, -R134 ;  /* 0x0000000ab4b17c23 */ /* 0x000fc20008010886 */
[----:B------:R-:W1:Y:S01]  /*83c0*/  MUFU.TANH R153, R153 ;  /* 0x0000009900997308 */ /* 0x000e620000002400 */
[----:B-----5:R-:W-:Y:S01]  /*83d0*/  FSEL R182, R182, -INF , P3 ;  /* 0xff800000b6b67808 */ /* 0x020fe20001800000 */
[----:B------:R-:W-:Y:S01]  /*83e0*/  FFMA.FTZ R133, R133, UR10, -R134 ;  /* 0x0000000a85857c23 */ /* 0x000fe20008010886 */
[----:B------:R-:W-:-:S02]  /*83f0*/  FMNMX.FTZ R185, R179, R196, !PT ;  /* 0x000000c4b3b97209 */ /* 0x000fc40007810000 */
[----:B------:R-:W-:Y:S02]  /*8400*/  ISETP.GT.AND P3, PT, R159, 0x40, PT ;  /* 0x000000409f00780c */ /* 0x000fe40003f64270 */
[----:B0-----:R-:W-:Y:S01]  /*8410*/  FSEL R183, R183, -INF , P4 ;  /* 0xff800000b7b77808 */ /* 0x001fe20002000000 */
[----:B------:R-:W0:Y:S01]  /*8420*/  MUFU.TANH R154, R154 ;  /* 0x0000009a009a7308 */ /* 0x000e220000002400 */
[----:B------:R-:W-:Y:S02]  /*8430*/  FMNMX.FTZ R180, R182, R185, !PT ;  /* 0x000000b9b6b47209 */ /* 0x000fe40007810000 */
[C---:B------:R-:W-:Y:S02]  /*8440*/  ISETP.GT.AND P4, PT, R159.reuse, 0x41, PT ;  /* 0x000000419f00780c */ /* 0x040fe40003f84270 */
[----:B--2---:R-:W-:Y:S02]  /*8450*/  FSEL R152, R152, -INF , P3 ;  /* 0xff80000098987808 */ /* 0x004fe40001800000 */
[----:B------:R-:W-:Y:S01]  /*8460*/  ISETP.GT.AND P3, PT, R159, 0x48, PT ;  /* 0x000000489f00780c */ /* 0x000fe20003f64270 */
[----:B------:R-:W2:Y:S01]  /*8470*/  MUFU.TANH R155, R155 ;  /* 0x0000009b009b7308 */ /* 0x000ea20000002400 */
[----:B-1----:R-:W-:-:S02]  /*8480*/  FSEL R153, R153, -INF , P4 ;  /* 0xff80000099997808 */ /* 0x002fc40002000000 */
[----:B------:R-:W-:-:S05]  /*8490*/  ISETP.GT.AND P4, PT, R159, 0x49, PT ;  /* 0x000000499f00780c */ /* 0x000fca0003f84270 */
[----:B------:R1:W-:Y:S01]  /*84a0*/  MUFU.EX2 R176, R191 ;  /* 0x000000bf00b07308 */ /* 0x0003e20000000800 */
[----:B0-----:R-:W-:Y:S02]  /*84b0*/  FSEL R154, R154, -INF , P3 ;  /* 0xff8000009a9a7808 */ /* 0x001fe40001800000 */
[----:B------:R-:W-:-:S05]  /*84c0*/  ISETP.GT.AND P3, PT, R159, 0x50, PT ;  /* 0x000000509f00780c */ /* 0x000fca0003f64270 */
[----:B------:R-:W0:Y:S01]  /*84d0*/  MUFU.TANH R156, R156 ;  /* 0x0000009c009c7308 */ /* 0x000e220000002400 */
[----:B-1----:R-:W-:-:S01]  /*84e0*/  FFMA.FTZ R191, R181, UR10, -R134 ;  /* 0x0000000ab5bf7c23 */ /* 0x002fc20008010886 */
[----:B------:R-:W-:-:S04]  /*84f0*/  FMNMX.FTZ R181, R183, R180, !PT ;  /* 0x000000b4b7b57209 */ /* 0x000fc80007810000 */
[----:B------:R-:W-:Y:S02]  /*8500*/  FMNMX.FTZ R196, R152, R181, !PT ;  /* 0x000000b598c47209 */ /* 0x000fe40007810000 */
[----:B------:R-:W1:Y:S01]  /*8510*/  MUFU.TANH R157, R157 ;  /* 0x0000009d009d7308 */ /* 0x000e620000002400 */
[----:B--2---:R-:W-:Y:S02]  /*8520*/  FSEL R181, R155, -INF , P4 ;  /* 0xff8000009bb57808 */ /* 0x004fe40002000000 */
[----:B------:R-:W-:Y:S02]  /*8530*/  FMNMX.FTZ R185, R153, R196, !PT ;  /* 0x000000c499b97209 */ /* 0x000fe40007810000 */
[----:B------:R-:W-:Y:S02]  /*8540*/  ISETP.GT.AND P4, PT, R159, 0x51, PT ;  /* 0x000000519f00780c */ /* 0x000fe40003f84270 */
[----:B------:R-:W-:Y:S01]  /*8550*/  FMNMX.FTZ R196, R154, R185, !PT ;  /* 0x000000b99ac47209 */ /* 0x000fe20007810000 */
[----:B------:R-:W2:Y:S01]  /*8560*/  MUFU.TANH R158, R158 ;  /* 0x0000009e009e7308 */ /* 0x000ea20000002400 */
[----:B0-----:R-:W-:-:S02]  /*8570*/  FSEL R156, R156, -INF , P3 ;  /* 0xff8000009c9c7808 */ /* 0x001fc40001800000 */
[----:B------:R-:W-:Y:S02]  /*8580*/  FMNMX.FTZ R185, R181, R196, !PT ;  /* 0x000000c4b5b97209 */ /* 0x000fe40007810000 */
[----:B------:R-:W-:Y:S02]  /*8590*/  ISETP.GT.AND P3, PT, R159, 0x58, PT ;  /* 0x000000589f00780c */ /* 0x000fe40003f64270 */
[----:B------:R-:W-:Y:S01]  /*85a0*/  FMNMX.FTZ R196, R156, R185, !PT ;  /* 0x000000b99cc47209 */ /* 0x000fe20007810000 */
        /* <DEDUP_REMOVED lines=8> */
[----:B------:R-:W-:Y:S01]  /*8630*/  MUFU.TANH R137, R137 ;  /* 0x0000008900897308 */ /* 0x000fe20000002400 */
[----:B0-----:R-:W-:Y:S02]  /*8640*/  FSEL R160, R160, -INF , P4 ;  /* 0xff800000a0a07808 */ /* 0x001fe40002000000 */
[----:B------:R-:W-:Y:S02]  /*8650*/  ISETP.GT.AND P4, PT, R159, 0x61, PT ;  /* 0x000000619f00780c */ /* 0x000fe40003f84270 */
[----:B------:R-:W-:-:S03]  /*8660*/  FMNMX.FTZ R185, R160, R185, !PT ;  /* 0x000000b9a0b97209 */ /* 0x000fc60007810000 */
[----:B------:R-:W0:Y:S01]  /*8670*/  MUFU.TANH R142, R142 ;  /* 0x0000008e008e7308 */ /* 0x000e220000002400 */
[----:B-1----:R-:W-:Y:S02]  /*8680*/  FSEL R6, R6, -INF , P3 ;  /* 0xff80000006067808 */ /* 0x002fe40001800000 */
[----:B------:R-:W-:Y:S02]  /*8690*/  ISETP.GT.AND P3, PT, R159, 0x68, PT ;  /* 0x000000689f00780c */ /* 0x000fe40003f64270 */
[----:B------:R-:W-:-:S03]  /*86a0*/  FMNMX.FTZ R196, R6, R185, !PT ;  /* 0x000000b906c47209 */ /* 0x000fc60007810000 */
[----:B------:R-:W-:Y:S08]  /*86b0*/  MUFU.TANH R167, R167 ;  /* 0x000000a700a77308 */ /* 0x000ff00000002400 */
[----:B------:R-:W1:Y:S01]  /*86c0*/  MUFU.TANH R146, R146 ;  /* 0x0000009200927308 */ /* 0x000e620000002400 */
[----:B0-----:R-:W-:Y:S02]  /*86d0*/  FSEL R142, R142, -INF , P3 ;  /* 0xff8000008e8e7808 */ /* 0x001fe40001800000 */
[----:B------:R-:W-:-:S05]  /*86e0*/  ISETP.GT.AND P3, PT, R159, 0x70, PT ;  /* 0x000000709f00780c */ /* 0x000fca0003f64270 */
[----:B------:R0:W-:Y:S08]  /*86f0*/  MUFU.EX2 R180, R191 ;  /* 0x000000bf00b47308 */ /* 0x0001f00000000800 */
[----:B------:R-:W2:Y:S01]  /*8700*/  MUFU.TANH R147, R147 ;  /* 0x0000009300937308 */ /* 0x000ea20000002400 */
[----:B0-----:R-:W-:-:S01]  /*8710*/  FFMA.FTZ R191, R139, UR10, -R134 ;  /* 0x0000000a8bbf7c23 */ /* 0x001fc20008010886 */
[----:B------:R-:W-:-:S02]  /*8720*/  FSEL R139, R137, -INF , P4 ;  /* 0xff800000898b7808 */ /* 0x000fc40002000000 */
[----:B------:R-:W-:Y:S02]  /*8730*/  ISETP.GT.AND P4, PT, R159, 0x69, PT ;  /* 0x000000699f00780c */ /* 0x000fe40003f84270 */
[----:B-1----:R-:W-:Y:S02]  /*8740*/  FSEL R146, R146, -INF , P3 ;  /* 0xff80000092927808 */ /* 0x002fe40001800000 */
[----:B------:R-:W0:Y:S01]  /*8750*/  MUFU.TANH R150, R150 ;  /* 0x0000009600967308 */ /* 0x000e220000002400 */
[----:B------:R-:W-:Y:S02]  /*8760*/  FSEL R185, R167, -INF , P4 ;  /* 0xff800000a7b97808 */ /* 0x000fe40002000000 */
[C---:B------:R-:W-:Y:S02]  /*8770*/  ISETP.GT.AND P4, PT, R159.reuse, 0x71, PT ;  /* 0x000000719f00780c */ /* 0x040fe40003f84270 */
[----:B------:R-:W-:-:S03]  /*8780*/  ISETP.GT.AND P3, PT, R159, 0x78, PT ;  /* 0x000000789f00780c */ /* 0x000fc60003f64270 */
[----:B------:R1:W-:Y:S01]  /*8790*/  MUFU.EX2 R155, R189 ;  /* 0x000000bd009b7308 */ /* 0x0003e20000000800 */
[----:B--2---:R-:W-:Y:S02]  /*87a0*/  FSEL R147, R147, -INF , P4 ;  /* 0xff80000093937808 */ /* 0x004fe40002000000 */
[----:B------:R-:W-:-:S05]  /*87b0*/  ISETP.GT.AND P4, PT, R159, 0x79, PT ;  /* 0x000000799f00780c */ /* 0x000fca0003f84270 */
[----:B------:R2:W-:Y:S01]  /*87c0*/  MUFU.EX2 R13, R193 ;  /* 0x000000c1000d7308 */ /* 0x0005e20000000800 */
[----:B-1----:R-:W-:Y:S01]  /*87d0*/  FMNMX.FTZ R189, R139, R196, !PT ;  /* 0x000000c48bbd7209 */ /* 0x002fe20007810000 */
[----:B------:R-:W-:Y:S01]  /*87e0*/  FFMA.FTZ R196, R141, UR10, -R134 ;  /* 0x0000000a8dc47c23 */ /* 0x000fe20008010886 */
[----:B0-----:R-:W-:Y:S02]  /*87f0*/  FSEL R150, R150, -INF , P3 ;  /* 0xff80000096967808 */ /* 0x001fe40001800000 */
[----:B------:R-:W-:-:S03]  /*8800*/  ISETP.GT.AND P3, PT, R159, 0x80, PT ;  /* 0x000000809f00780c */ /* 0x000fc60003f64270 */
[----:B------:R-:W0:Y:S01]  /*8810*/  MUFU.TANH R151, R151 ;  /* 0x0000009700977308 */ /* 0x000e220000002400 */
[----:B--2---:R-:W-:-:S01]  /*8820*/  FFMA.FTZ R193, R120, UR10, -R134 ;  /* 0x0000000a78c17c23 */ /* 0x004fc20008010886 */
[----:B------:R-:W-:-:S04]  /*8830*/  FMNMX.FTZ R120, R142, R189, !PT ;  /* 0x000000bd8e787209 */ /* 0x000fc80007810000 */
[----:B------:R-:W-:Y:S02]  /*8840*/  FMNMX.FTZ R189, R185, R120, !PT ;  /* 0x00000078b9bd7209 */ /* 0x000fe40007810000 */
[----:B------:R-:W1:Y:S02]  /*8850*/  MUFU.TANH R122, R122 ;  /* 0x0000007a007a7308 */ /* 0x000e640000002400 */
[----:B------:R-:W-:-:S04]  /*8860*/  FMNMX.FTZ R120, R146, R189, !PT ;  /* 0x000000bd92787209 */ /* 0x000fc80007810000 */
[----:B------:R-:W-:Y:S02]  /*8870*/  FMNMX.FTZ R189, R147, R120, !PT ;  /* 0x0000007893bd7209 */ /* 0x000fe40007810000 */
[----:B------:R-:W2:Y:S01]  /*8880*/  MUFU.TANH R123, R123 ;  /* 0x0000007b007b7308 */ /* 0x000ea20000002400 */
[----:B0-----:R-:W-:Y:S02]  /*8890*/  FSEL R151, R151, -INF , P4 ;  /* 0xff80000097977808 */ /* 0x001fe40002000000 */
[----:B------:R-:W-:Y:S01]  /*88a0*/  FMNMX.FTZ R120, R150, R189, !PT ;  /* 0x000000bd96787209 */ /* 0x000fe20007810000 */
[----:B------:R-:W-:Y:S02]  /*88b0*/  WARPGROUP.DEPBAR.LE gsb0, 0x0 ;  /* 0x00008000000079c5 */ /* 0x000fe40000010000 */
[----:B------:R-:W-:Y:S01]  /*88c0*/  WARPGROUP.ARRIVE ;  /* 0x00000000000079c5 */ /* 0x000fe20000000000 */
[----:B------:R-:W-:Y:S01]  /*88d0*/  ISETP.GT.AND P4, PT, R159, 0x81, PT ;  /* 0x000000819f00780c */ /* 0x000fe20003f84270 */
[----:B------:R-:W0:Y:S01]  /*88e0*/  MUFU.TANH R126, R126 ;  /* 0x0000007e007e7308 */ /* 0x000e220000002400 */
[----:B-1----:R-:W-:-:S02]  /*88f0*/  FSEL R122, R122, -INF , P3 ;  /* 0xff8000007a7a7808 */ /* 0x002fc40001800000 */
[----:B------:R-:W-:Y:S01]  /*8900*/  FMNMX.FTZ R141, R151, R120, !PT ;  /* 0x00000078978d7209 */ /* 0x000fe20007810000 */
[----:B------:R-:W-:Y:S01]  /*8910*/  QGMMA.64x192x32.F32.E4M3.E4M3 R24, R204, gdesc[UR4], R24, gsb0 ;  /* 0x02e00004cc187df3 */ /* 0x000fe20008000818 */
[----:B------:R-:W-:Y:S01]  /*8920*/  ISETP.GT.AND P3, PT, R159, 0x88, PT ;  /* 0x000000889f00780c */ /* 0x000fe20003f64270 */
[----:B------:R-:W-:Y:S01]  /*8930*/  UIADD3 UR6, UR11, 0x600, URZ ;  /* 0x000006000b067890 */ /* 0x000fe2000fffe03f */
[----:B------:R-:W-:Y:S01]  /*8940*/  FMNMX.FTZ R120, R122, R141, !PT ;  /* 0x0000008d7a787209 */ /* 0x000fe20007810000 */
[----:B------:R-:W1:Y:S01]  /*8950*/  MUFU.TANH R127, R127 ;  /* 0x0000007f007f7308 */ /* 0x000e620000002400 */
[----:B--2---:R-:W-:Y:S01]  /*8960*/  FSEL R123, R123, -INF , P4 ;  /* 0xff8000007b7b7808 */ /* 0x004fe20002000000 */
[----:B------:R-:W-:Y:S01]  /*8970*/  UMOV UR7, 0xc0000010 ;  /* 0xc000001000077882 */ /* 0x000fe20000000000 */
        /* <DEDUP_REMOVED lines=14> */
[--C-:B------:R-:W-:Y:S01]  /*8a60*/  FFMA.FTZ R189, R145, UR10, -R134.reuse ;  /* 0x0000000a91bd7c23 */ /* 0x100fe20008010886 */
[----:B------:R-:W-:-:S01]  /*8a70*/  FFMA.FTZ R145, R148, UR10, -R134 ;  /* 0x0000000a94917c23 */ /* 0x000fc20008010886 */
        /* <DEDUP_REMOVED lines=8> */
[----:B------:R-:W-:Y:S01]  /*8b00*/  MUFU.EX2 R131, R144 ;  /* 0x0000009000837308 */ /* 0x000fe20000000800 */
[----:B-1----:R-:W-:Y:S01]  /*8b10*/  FSEL R190, R190, -INF , P3 ;  /* 0xff800000bebe7808 */ /* 0x002fe20001800000 */
[----:B------:R-:W-:-:S03]  /*8b20*/  FFMA.FTZ R166, R143, UR10, -R134 ;  /* 0x0000000a8fa67c23 */ /* 0x000fc60008010886 */
[----:B------:R-:W-:-:S03]  /*8b30*/  FMNMX.FTZ R120, R190, R159, !PT ;  /* 0x0000009fbe787209 */ /* 0x000fc60007810000 */
[----:B------:R0:W-:Y:S01]  /*8b40*/  MUFU.EX2 R144, R189 ;  /* 0x000000bd00907308 */ /* 0x0001e20000000800 */
[----:B--2---:R-:W-:-:S04]  /*8b50*/  FSEL R135, R135, -INF , P4 ;  /* 0xff80000087877808 */ /* 0x004fc80002000000 */
[----:B------:R-:W-:-:S03]  /*8b60*/  FMNMX.FTZ R120, R135, R120, !PT ;  /* 0x0000007887787209 */ /* 0x000fc60007810000 */
[----:B------:R-:W-:Y:S02]  /*8b70*/  MUFU.EX2 R137, R191 ;  /* 0x000000bf00897308 */ /* 0x000fe40000000800 */
[----:B------:R-:W0:Y:S06]  /*8b80*/  SHFL.BFLY PT, R159, R120, 0x2, 0x1f ;  /* 0x0c401f00789f7f89 */ /* 0x000e2c00000e0000 */
[----:B------:R-:W-:Y:S08]  /*8b90*/  MUFU.EX2 R192, R192 ;  /* 0x000000c000c07308 */ /* 0x000ff00000000800 */
[----:B------:R-:W-:Y:S08]  /*8ba0*/  MUFU.EX2 R7, R7 ;  /* 0x0000000700077308 */ /* 0x000ff00000000800 */
[----:B------:R-:W-:Y:S01]  /*8bb0*/  MUFU.EX2 R10, R10 ;  /* 0x0000000a000a7308 */ /* 0x000fe20000000800 */
[----:B0-----:R-:W-:Y:S01]  /*8bc0*/  FMNMX.FTZ R189, R120, R159, !PT ;  /* 0x0000009f78bd7209 */ /* 0x001fe20007810000 */
[--C-:B------:R-:W-:Y:S01]  /*8bd0*/  FFMA.FTZ R159, R164, UR10, -R134.reuse ;  /* 0x0000000aa49f7c23 */ /* 0x100fe20008010886 */
[----:B------:R-:W-:-:S01]  /*8be0*/  FFMA.FTZ R164, R165, UR10, -R134 ;  /* 0x0000000aa5a47c23 */ /* 0x000fc20008010886 */
[----:B------:R-:W-:-:S02]  /*8bf0*/  FSEL R165, R15, RZ, P2 ;  /* 0x000000ff0fa57208 */ /* 0x000fc40001000000 */
[----:B------:R-:W0:Y:S02]  /*8c00*/  SHFL.BFLY PT, R120, R189, 0x1, 0x1f ;  /* 0x0c201f00bd787f89 */ /* 0x000e2400000e0000 */
[----:B------:R-:W-:Y:S01]  /*8c10*/  MUFU.EX2 R11, R11 ;  /* 0x0000000b000b7308 */ /* 0x000fe20000000800 */
[----:B------:R-:W-:-:S04]  /*8c20*/  FADD.FTZ R134, -R165, R4 ;  /* 0x00000004a5867221 */ /* 0x000fc80000010100 */
[----:B------:R-:W-:-:S03]  /*8c30*/  FMUL.FTZ R134, R134, UR10 ;  /* 0x0000000a86867c20 */ /* 0x000fc60008410000 */
[----:B------:R1:W-:Y:S08]  /*8c40*/  MUFU.EX2 R4, R166 ;  /* 0x000000a600047308 */ /* 0x0003f00000000800 */
[----:B------:R-:W-:Y:S01]  /*8c50*/  MUFU.EX2 R14, R14 ;  /* 0x0000000e000e7308 */ /* 0x000fe20000000800 */
[----:B0-----:R-:W-:Y:S01]  /*8c60*/  FMNMX.FTZ R120, R189, R120, !PT ;  /* 0x00000078bd787209 */ /* 0x001fe20007810000 */
[----:B------:R-:W-:-:S06]  /*8c70*/  IMAD.U32 R189, RZ, RZ, UR10 ;  /* 0x0000000affbd7e24 */ /* 0x000fcc000f8e00ff */
[----:B------:R-:W-:Y:S01]  /*8c80*/  MUFU.EX2 R161, R161 ;  /* 0x000000a100a17308 */ /* 0x000fe20000000800 */
[C---:B------:R-:W-:Y:S01]  /*8c90*/  FSETP.NEU.FTZ.AND P2, PT, R120.reuse, -INF , PT ;  /* 0xff8000007800780b */ /* 0x040fe20003f5d000 */
[----:B------:R-:W-:-:S05]  /*8ca0*/  FFMA.FTZ R143, R120, R189, -8 ;  /* 0xc1000000788f7423 */ /* 0x000fca00000100bd */
[----:B------:R-:W-:Y:S01]  /*8cb0*/  FSEL R165, R143, RZ, P2 ;  /* 0x000000ff8fa57208 */ /* 0x000fe20001000000 */
[----:B------:R-:W-:Y:S04]  /*8cc0*/  MUFU.EX2 R167, R193 ;  /* 0x000000c100a77308 */ /* 0x000fe80000000800 */
[----:B-1----:R-:W-:-:S01]  /*8cd0*/  FFMA.FTZ R166, R170, UR10, -R165 ;  /* 0x0000000aaaa67c23 */ /* 0x002fc200080108a5 */
[--C-:B------:R-:W-:Y:S01]  /*8ce0*/  FFMA.FTZ R170, R178, UR10, -R165.reuse ;  /* 0x0000000ab2aa7c23 */ /* 0x100fe200080108a5 */
[----:B------:R-:W-:Y:S01]  /*8cf0*/  FSEL R178, R120, RZ, P2 ;  /* 0x000000ff78b27208 */ /* 0x000fe20001000000 */
[--C-:B------:R-:W-:Y:S01]  /*8d00*/  FFMA.FTZ R191, R168, UR10, -R165.reuse ;  /* 0x0000000aa8bf7c23 */ /* 0x100fe200080108a5 */
[----:B------:R-:W-:-:S01]  /*8d10*/  FFMA.FTZ R168, R174, UR10, -R165 ;  /* 0x0000000aaea87c23 */ /* 0x000fc200080108a5 */
[--C-:B------:R-:W-:Y:S01]  /*8d20*/  FFMA.FTZ R174, R182, UR10, -R165.reuse ;  /* 0x0000000ab6ae7c23 */ /* 0x100fe200080108a5 */
[----:B------:R-:W-:-:S01]  /*8d30*/  FFMA.FTZ R182, R154, UR10, -R165 ;  /* 0x0000000a9ab67c23 */ /* 0x000fc200080108a5 */
[----:B------:R-:W-:Y:S01]  /*8d40*/  FADD.FTZ R178, -R178, R5 ;  /* 0x00000005b2b27221 */ /* 0x000fe20000010100 */
[----:B------:R-:W-:-:S01]  /*8d50*/  FFMA.FTZ R189, R8, UR10, -R165 ;  /* 0x0000000a08bd7c23 */ /* 0x000fc200080108a5 */
[--C-:B------:R-:W-:Y:S01]  /*8d60*/  FFMA.FTZ R8, R184, UR10, -R165.reuse ;  /* 0x0000000ab8087c23 */ /* 0x100fe200080108a5 */
        /* <DEDUP_REMOVED lines=9> */
[----:B0-----:R-:W-:-:S01]  /*8e00*/  FFMA.FTZ R134, R186, UR10, -R165 ;  /* 0x0000000aba867c23 */ /* 0x001fc200080108a5 */
        /* <DEDUP_REMOVED lines=26> */
[----:B------:R-:W-:Y:S01]  /*8fb0*/  FFMA.FTZ R126, R126, UR10, -R165 ;  /* 0x0000000a7e7e7c23 */ /* 0x000fe200080108a5 */
[----:B------:R-:W-:-:S02]  /*8fc0*/  IMAD.U32 R184, RZ, RZ, UR57 ;  /* 0x00000039ffb87e24 */ /* 0x000fc4000f8e00ff */
[--C-:B------:R-:W-:Y:S01]  /*8fd0*/  FFMA.FTZ R190, R190, UR10, -R165.reuse ;  /* 0x0000000abebe7c23 */ /* 0x100fe200080108a5 */
[----:B------:R-:W-:-:S01]  /*8fe0*/  FFMA.FTZ R135, R135, UR10, -R165 ;  /* 0x0000000a87877c23 */ /* 0x000fc200080108a5 */
[----:B------:R-:W0:Y:S01]  /*8ff0*/  MUFU.EX2 R191, R191 ;  /* 0x000000bf00bf7308 */ /* 0x000e220000000800 */
[----:B-1----:R-:W-:-:S01]  /*9000*/  FADD.FTZ R3, R8, R3 ;  /* 0x0000000308037221 */ /* 0x002fc20000010000 */
[----:B------:R-:W-:-:S06]  /*9010*/  @!P1 LEA R184, R184, UR41, 0x3 ;  /* 0x00000029b8b89c11 */ /* 0x000fcc000f8e18ff */
[----:B------:R-:W1:Y:S01]  /*9020*/  MUFU.EX2 R20, R20 ;  /* 0x0000001400147308 */ /* 0x000e620000000800 */
[----:B--2---:R-:W-:-:S01]  /*9030*/  FADD.FTZ R160, R12, R3 ;  /* 0x000000030ca07221 */ /* 0x004fc20000010000 */
[----:B------:R-:W-:-:S04]  /*9040*/  FADD.FTZ R3, R11, R2 ;  /* 0x000000020b037221 */ /* 0x000fc80000010000 */
[----:B------:R-:W-:Y:S02]  /*9050*/  FADD.FTZ R2, R14, R3 ;  /* 0x000000030e027221 */ /* 0x000fe40000010000 */
[----:B------:R-:W2:Y:S01]  /*9060*/  MUFU.EX2 R21, R21 ;  /* 0x0000001500157308 */ /* 0x000ea20000000800 */
[----:B0-----:R-:W-:-:S01]  /*9070*/  FADD.FTZ R193, R191, R160 ;  /* 0x000000a0bfc17221 */ /* 0x001fc20000010000 */
[----:B------:R-:W-:-:S06]  /*9080*/  FADD.FTZ R3, R161, R2 ;  /* 0x00000002a1037221 */ /* 0x000fcc0000010000 */
[----:B------:R-:W0:Y:S01]  /*9090*/  MUFU.EX2 R136, R136 ;  /* 0x0000008800887308 */ /* 0x000e220000000800 */
[----:B-1----:R-:W-:-:S01]  /*90a0*/  FADD.FTZ R160, R20, R193 ;  /* 0x000000c114a07221 */ /* 0x002fc20000010000 */
[----:B------:R-:W-:Y:S02]  /*90b0*/  WARPGROUP.DEPBAR.LE gsb0, 0x0 ;  /* 0x00008000000079c5 */ /* 0x000fe40000010000 */
[----:B------:R-:W-:-:S04]  /*90c0*/  WARPGROUP.ARRIVE ;  /* 0x00000000000079c5 */ /* 0x000fc80000000000 */
[----:B------:R-:W1:Y:S01]  /*90d0*/  MUFU.EX2 R134, R134 ;  /* 0x0000008600867308 */ /* 0x000e620000000800 */
[----:B--2---:R-:W-:-:S01]  /*90e0*/  FADD.FTZ R193, R21, R160 ;  /* 0x000000a015c17221 */ /* 0x004fc20000010000 */
[----:B------:R-:W-:Y:S06]  /*90f0*/  QGMMA.64x192x32.F32.E4M3.E4M3 R24, R200, gdesc[UR4], R24, gsb0 ;  /* 0x02e00004c8187df3 */ /* 0x000fec0008000818 */
[----:B------:R-:W2:Y:S01]  /*9100*/  MUFU.EX2 R187, R187 ;  /* 0x000000bb00bb7308 */ /* 0x000ea20000000800 */
[----:B0-----:R-:W-:-:S04]  /*9110*/  FADD.FTZ R2, R136, R3 ;  /* 0x0000000388027221 */ /* 0x001fc80000010000 */
[----:B------:R-:W-:-:S03]  /*9120*/  FADD.FTZ R2, R9, R2 ;  /* 0x0000000209027221 */ /* 0x000fc60000010000 */
        /* <DEDUP_REMOVED lines=12> */
[----:B0-----:R-:W-:-:S04]  /*91f0*/  FADD.FTZ R193, R169, R160 ;  /* 0x000000a0a9c17221 */ /* 0x001fc80000010000 */
[----:B------:R-:W-:-:S03]  /*9200*/  FADD.FTZ R160, R172, R193 ;  /* 0x000000c1aca07221 */ /* 0x000fc60000010000 */
        /* <DEDUP_REMOVED lines=43> */
[----:B------:R-:W-:-:S06]  /*94c0*/  WARPGROUP.DEPBAR.LE gsb0, 0x0 ;  /* 0x00008000000079c5 */ /* 0x000fcc0000010000 */
[----:B------:R-:W1:Y:S01]  /*94d0*/  MUFU.EX2 R124, R124 ;  /* 0x0000007c007c7308 */ /* 0x000e620000000800 */
[----:B--2---:R-:W-:-:S07]  /*94e0*/  FADD.FTZ R193, R196, R193 ;  /* 0x000000c1c4c17221 */ /* 0x004fce0000010000 */
[----:B------:R-:W2:Y:S01]  /*94f0*/  MUFU.EX2 R6, R6 ;  /* 0x0000000600067308 */ /* 0x000ea20000000800 */
[----:B0-----:R-:W-:-:S07]  /*9500*/  FADD.FTZ R3, R181, R2 ;  /* 0x00000002b5037221 */ /* 0x001fce0000010000 */
[----:B------:R-:W0:Y:S01]  /*9510*/  MUFU.EX2 R139, R139 ;  /* 0x0000008b008b7308 */ /* 0x000e220000000800 */
[----:B-1----:R-:W-:-:S01]  /*9520*/  FADD.FTZ R2, R124, R193 ;  /* 0x000000c17c027221 */ /* 0x002fc20000010000 */
[----:B------:R-:W-:-:S03]  /*9530*/  FFMA.FTZ R193, R127, UR10, -R165 ;  /* 0x0000000a7fc17c23 */ /* 0x000fc600080108a5 */
[----:B------:R-:W-:-:S03]  /*9540*/  FADD.FTZ R2, R131, R2 ;  /* 0x0000000283027221 */ /* 0x000fc60000010000 */
        /* <DEDUP_REMOVED lines=8> */
[----:B------:R-:W-:Y:S01]  /*95d0*/  FADD.FTZ R3, R144, R127 ;  /* 0x0000007f90037221 */ /* 0x000fe20000010000 */
[----:B------:R-:W-:-:S05]  /*95e0*/  FFMA.FTZ R127, R130, UR10, -R165 ;  /* 0x0000000a827f7c23 */ /* 0x000fca00080108a5 */
[----:B------:R-:W2:Y:S01]  /*95f0*/  MUFU.EX2 R146, R146 ;  /* 0x0000009200927308 */ /* 0x000ea20000000800 */
[----:B0-----:R-:W-:-:S01]  /*9600*/  FADD.FTZ R195, R185, R2 ;  /* 0x00000002b9c37221 */ /* 0x001fc20000010000 */
[----:B------:R-:W-:-:S05]  /*9610*/  IADD3 R2, -R23, 0xb, RZ ;  /* 0x0000000b17027810 */ /* 0x000fca0007ffe1ff */
[----:B------:R0:W-:Y:S06]  /*9620*/  BAR.ARV R2, 0x100 ;  /* 0x000400020000751d */ /* 0x0001ec0000002000 */
[----:B------:R-:W3:Y:S01]  /*9630*/  MUFU.EX2 R145, R145 ;  /* 0x0000009100917308 */ /* 0x000ee20000000800 */
[----:B-1----:R-:W-:-:S01]  /*9640*/  FADD.FTZ R130, R128, R3 ;  /* 0x0000000380827221 */ /* 0x002fc20000010000 */
[----:B0-----:R-:W-:Y:S02]  /*9650*/  @!P1 VIADD R2, R184, 0x33440 ;  /* 0x00033440b8029836 */ /* 0x001fe40000000000 */
[----:B--2---:R-:W-:-:S03]  /*9660*/  FADD.FTZ R160, R146, R195 ;  /* 0x000000c392a07221 */ /* 0x004fc60000010000 */
[----:B------:R-:W-:Y:S01]  /*9670*/  @!P1 PRMT R2, RZ, 0x654, R2 ;  /* 0x00000654ff029816 */ /* 0x000fe20000000002 */
[----:B------:R-:W0:Y:S03]  /*9680*/  MUFU.EX2 R147, R147 ;  /* 0x0000009300937308 */ /* 0x000e260000000800 */
[----:B------:R1:W-:Y:S05]  /*9690*/  @!P1 SYNCS.ARRIVE.TRANS64.RED.A1T0 RZ, [R2+URZ], RZ ;  /* 0x000000ff02ff99a7 */ /* 0x0003ea000810043f */
[----:B------:R-:W2:Y:S01]  /*96a0*/  MUFU.EX2 R129, R129 ;  /* 0x0000008100817308 */ /* 0x000ea20000000800 */
[----:B---3--:R-:W-:-:S01]  /*96b0*/  FADD.FTZ R182, R145, R130 ;  /* 0x0000008291b67221 */ /* 0x008fc20000010000 */
[----:B------:R-:W-:-:S06]  /*96c0*/  FFMA.FTZ R130, R141, UR10, -R165 ;  /* 0x0000000a8d827c23 */ /* 0x000fcc00080108a5 */
        /* <DEDUP_REMOVED lines=35> */
[----:B-1----:R-:W-:-:S04]  /*9900*/  FADD.FTZ R3, R163, R2 ;  /* 0x00000002a3037221 */ /* 0x002fc80000010000 */
[----:B------:R-:W-:Y:S01]  /*9910*/  FADD.FTZ R3, R4, R3 ;  /* 0x0000000304037221 */ /* 0x000fe20000010000 */
[----:B0-----:R-:W-:-:S04]  /*9920*/  FADD.FTZ R141, R190, R141 ;  /* 0x0000008dbe8d7221 */ /* 0x001fc80000010000 */
[----:B--2---:R-:W-:Y:S01]  /*9930*/  FADD.FTZ R2, R135, R141 ;  /* 0x0000008d87027221 */ /* 0x004fe20000010000 */
[----:B------:R-:W-:Y:S06]  /*9940*/  @!P0 BRA `(.L_x_4815) ;  /* 0x0000000000048947 */ /* 0x000fec0003800000 */
[----:B------:R-:W-:Y:S01]  /*9950*/  BPT.TRAP 0x1 ;  /* 0x000000040000795c */ /* 0x000fe20000300000 */
.L_x_4815:
        /* <DEDUP_REMOVED lines=149> */
.L_x_4806:
[----:B------:R-:W-:-:S13]  /*a2b0*/  ISETP.LE.AND P2, PT, RZ, UR56, PT ;  /* 0x00000038ff007c0c */ /* 0x000fda000bf43270 */
[----:B------:R-:W-:Y:S05]  /*a2c0*/  @!P2 BRA `(.L_x_4817) ;  /* 0x000000380030a947 */ /* 0x000fea0003800000 */
[----:B------:R-:W-:Y:S01]  /*a2d0*/  IMAD.MOV.U32 R5, RZ, RZ, R120 ;  /* 0x000000ffff057224 */ /* 0x000fe200078e0078 */
[----:B------:R-:W-:Y:S01]  /*a2e0*/  UMOV UR51, UR45 ;  /* 0x0000002d00337c82 */ /* 0x000fe20008000000 */
[----:B------:R-:W-:Y:S01]  /*a2f0*/  IMAD.MOV.U32 R4, RZ, RZ, R15 ;  /* 0x000000ffff047224 */ /* 0x000fe200078e000f */
[----:B------:R-:W-:Y:S01]  /*a300*/  UMOV UR50, UR55 ;  /* 0x0000003700327c82 */ /* 0x000fe20008000000 */
[----:B------:R-:W-:-:S05]  /*a310*/  ULDC UR49, c[0x0][0x988] ;  /* 0x0002620000317ab9 */ /* 0x000fca0000000800 */
.L_x_4827:
[----:B------:R-:W-:Y:S01]  /*a320*/  ISETP.NE.AND P3, PT, RZ, UR43, PT ;  /* 0x0000002bff007c0c */ /* 0x000fe2000bf65270 */
[----:B------:R-:W-:-:S04]  /*a330*/  UISETP.NE.AND UP0, UPT, UR50, 0x1, UPT ;  /* 0x000000013200788c */ /* 0x000fc8000bf05270 */
[----:B------:R-:W-:-:S04]  /*a340*/  USEL UR45, URZ, 0x1, UP0 ;  /* 0x000000013f2d7887 */ /* 0x000fc80008000000 */
[----:B------:R-:W-:-:S04]  /*a350*/  ULOP3.LUT UR45, UR51, UR45, URZ, 0x3c, !UPT ;  /* 0x0000002d332d7292 */ /* 0x000fc8000f8e3c3f */
[----:B------:R-:W-:Y:S08]  /*a360*/  @P3 BRA `(.L_x_4818) ;  /* 0x0000000000383947 */ /* 0x000ff00003800000 */
[----:B------:R-:W-:Y:S05]  /*a370*/  @!P0 BRA `(.L_x_4819) ;  /* 0x0000000000048947 */ /* 0x000fea0003800000 */
[----:B------:R-:W-:Y:S01]  /*a380*/  BPT.TRAP 0x1 ;  /* 0x000000040000795c */ /* 0x000fe20000300000 */
.L_x_4819:
        /* <DEDUP_REMOVED lines=9> */
.L_x_4820:
[----:B-1----:R-:W-:Y:S05]  /*a420*/  @P2 BRA `(.L_x_4818) ;  /* 0x0000000000082947 */ /* 0x002fea0003800000 */
[----:B------:R-:W1:Y:S02]  /*a430*/  SYNCS.PHASECHK.TRANS64.TRYWAIT P2, [UR6+0x33430], R6 ;  /* 0x03343006ff0075a7 */ /* 0x000e640008040146 */
[----:B-1----:R-:W-:Y:S05]  /*a440*/  @!P2 BRA `(.L_x_4821) ;  /* 0x000000d000b8a947 */ /* 0x002fea0003800000 */
.L_x_4818:
        /* <DEDUP_REMOVED lines=189> */
.L_x_4823:
[----:B------:R-:W-:Y:S01]  /*b020*/  ULEA UR6, UR50, UR41, 0x3 ;  /* 0x0000002932067291 */ /* 0x000fe2000f8e183f */
[----:B------:R-:W-:-:S05]  /*b030*/  IMAD.U32 R6, RZ, RZ, UR51 ;  /* 0x00000033ff067e24 */ /* 0x000fca000f8e00ff */
[----:B------:R-:W-:-:S04]  /*b040*/  SHF.L.U32 R6, R6, 0x1f, RZ ;  /* 0x0000001f06067819 */ /* 0x000fc800000006ff */
[----:B------:R0:W1:Y:S01]  /*b050*/  SYNCS.PHASECHK.TRANS64.TRYWAIT P2, [UR6+0x33450], R6 ;  /* 0x03345006ff0075a7 */ /* 0x0000620008040146 */
[----:B------:R-:W-:Y:S05]  /*b060*/  @!P0 BRA `(.L_x_4824) ;  /* 0x0000000000048947 */ /* 0x000fea0003800000 */
[----:B------:R-:W-:Y:S01]  /*b070*/  BPT.TRAP 0x1 ;  /* 0x000000040000795c */ /* 0x000fe20000300000 */
.L_x_4824:
[----:B-1----:R-:W-:Y:S05]  /*b080*/  @P2 BRA `(.L_x_4822) ;  /* 0x0000000000082947 */ /* 0x002fea0003800000 */
[----:B------:R-:W1:Y:S02]  /*b090*/  SYNCS.PHASECHK.TRANS64.TRYWAIT P2, [UR6+0x33450], R6 ;  /* 0x03345006ff0075a7 */ /* 0x000e640008040146 */
[----:B-1----:R-:W-:Y:S05]  /*b0a0*/  @!P2 BRA `(.L_x_4825) ;  /* 0x000000c400b8a947 */ /* 0x002fea0003800000 */
.L_x_4822:
        /* <DEDUP_REMOVED lines=261> */
[----:B0-----:R-:W-:-:S05]  /*c100*/  FMNMX.FTZ R191, R133, R120, !PT ;  /* 0x0000007885bf7209 */ /* 0x001fca0007810000 */
[----:B------:R-:W0:Y:S01]  /*c110*/  SHFL.BFLY PT, R120, R191, 0x2, 0x1f ;  /* 0x0c401f00bf787f89 */ /* 0x000e2200000e0000 */
[----:B------:R-:W-:Y:S02]  /*c120*/  WARPGROUP.DEPBAR.LE gsb0, 0x0 ;  /* 0x00008000000079c5 */ /* 0x000fe40000010000 */
[----:B------:R-:W-:Y:S01]  /*c130*/  WARPGROUP.ARRIVE ;  /* 0x00000000000079c5 */ /* 0x000fe20000000000 */
[----:B-1----:R-:W-:-:S05]  /*c140*/  FMNMX.FTZ R190, R135, R190, !PT ;  /* 0x000000be87be7209 */ /* 0x002fca0007810000 */
[----:B------:R-:W-:Y:S01]  /*c150*/  QGMMA.64x192x32.F32.E4M3.E4M3 R24, R204, gdesc[UR4], R24, gsb0 ;  /* 0x02e00004cc187df3 */ /* 0x000fe20008000818 */
[----:B------:R-:W1:Y:S01]  /*c160*/  SHFL.BFLY PT, R15, R190, 0x2, 0x1f ;  /* 0x0c401f00be0f7f89 */ /* 0x000e6200000e0000 */
[----:B------:R-:W-:Y:S01]  /*c170*/  UIADD3 UR6, UR11, 0x600, URZ ;  /* 0x000006000b067890 */ /* 0x000fe2000fffe03f */
[----:B------:R-:W-:Y:S01]  /*c180*/  UMOV UR7, 0xc0000010 ;  /* 0xc000001000077882 */ /* 0x000fe20000000000 */
[----:B0-----:R-:W-:Y:S02]  /*c190*/  FMNMX.FTZ R192, R191, R120, !PT ;  /* 0x00000078bfc07209 */ /* 0x001fe40007810000 */
[----:B-1----:R-:W-:Y:S01]  /*c1a0*/  FMNMX.FTZ R193, R190, R15, !PT ;  /* 0x0000000fbec17209 */ /* 0x002fe20007810000 */
[----:B------:R-:W-:Y:S02]  /*c1b0*/  IMAD.U32 R190, RZ, RZ, UR10 ;  /* 0x0000000affbe7e24 */ /* 0x000fe4000f8e00ff */
[----:B------:R-:W0:Y:S04]  /*c1c0*/  SHFL.BFLY PT, R15, R192, 0x1, 0x1f ;  /* 0x0c201f00c00f7f89 */ /* 0x000e2800000e0000 */
[----:B------:R-:W1:Y:S01]  /*c1d0*/  SHFL.BFLY PT, R120, R193, 0x1, 0x1f ;  /* 0x0c201f00c1787f89 */ /* 0x000e6200000e0000 */
[----:B0-----:R-:W-:-:S02]  /*c1e0*/  FMNMX.FTZ R15, R192, R15, !PT ;  /* 0x0000000fc00f7209 */ /* 0x001fc40007810000 */
[----:B------:R-:W-:Y:S02]  /*c1f0*/  IADD3 R192, -R23, 0xb, RZ ;  /* 0x0000000b17c07810 */ /* 0x000fe40007ffe1ff */
[----:B-1----:R-:W-:Y:S01]  /*c200*/  FMNMX.FTZ R120, R193, R120, !PT ;  /* 0x00000078c1787209 */ /* 0x002fe20007810000 */
[----:B------:R-:W-:-:S01]  /*c210*/  FFMA.FTZ R190, R15, R190, -8 ;  /* 0xc10000000fbe7423 */ /* 0x000fc200000100be */
[----:B------:R-:W-:-:S03]  /*c220*/  FADD.FTZ R4, -R15, R4 ;  /* 0x000000040f047221 */ /* 0x000fc60000010100 */
[--C-:B------:R-:W-:Y:S01]  /*c230*/  FFMA.FTZ R191, R20, UR10, -R190.reuse ;  /* 0x0000000a14bf7c23 */ /* 0x100fe200080108be */
[----:B------:R-:W-:-:S01]  /*c240*/  FFMA.FTZ R20, R185, UR10, -R190 ;  /* 0x0000000ab9147c23 */ /* 0x000fc200080108be */
[--C-:B------:R-:W-:Y:S01]  /*c250*/  FFMA.FTZ R185, R186, UR10, -R190.reuse ;  /* 0x0000000abab97c23 */ /* 0x100fe200080108be */
[----:B------:R-:W-:-:S01]  /*c260*/  FFMA.FTZ R186, R189, UR10, -R190 ;  /* 0x0000000abdba7c23 */ /* 0x000fc200080108be */
[----:B------:R-:W-:Y:S02]  /*c270*/  IMAD.U32 R189, RZ, RZ, UR10 ;  /* 0x0000000affbd7e24 */ /* 0x000fe4000f8e00ff */
[----:B------:R-:W-:-:S01]  /*c280*/  FADD.FTZ R5, -R120, R5 ;  /* 0x0000000578057221 */ /* 0x000fc20000010100 */
[----:B------:R-:W-:Y:S01]  /*c290*/  FMUL.FTZ R4, R4, UR10 ;  /* 0x0000000a04047c20 */ /* 0x000fe20008410000 */
[----:B------:R-:W-:-:S01]  /*c2a0*/  FFMA.FTZ R7, R7, UR10, -R190 ;  /* 0x0000000a07077c23 */ /* 0x000fc200080108be */
[----:B------:R-:W-:Y:S01]  /*c2b0*/  FFMA.FTZ R189, R120, R189, -8 ;  /* 0xc100000078bd7423 */ /* 0x000fe200000100bd */
        /* <DEDUP_REMOVED lines=90> */
[----:B------:R-:W-:-:S03]  /*c860*/  FFMA.FTZ R135, R135, UR10, -R189 ;  /* 0x0000000a87877c23 */ /* 0x000fc600080108bd */
        /* <DEDUP_REMOVED lines=16> */
[----:B------:R-:W-:Y:S06]  /*c970*/  QGMMA.64x192x32.F32.E4M3.E4M3 R24, R200, gdesc[UR4], R24, gsb0 ;  /* 0x02e00004c8187df3 */ /* 0x000fec0008000818 */
        /* <DEDUP_REMOVED lines=104> */
[----:B------:R-:W0:Y:S01]  /*d000*/  MUFU.EX2 R122, R122 ;  /* 0x0000007a007a7308 */ /* 0x000e220000000800 */
[----:B--2---:R-:W-:-:S01]  /*d010*/  FADD.FTZ R131, R151, R190 ;  /* 0x000000be97837221 */ /* 0x004fc20000010000 */
[----:B------:R0:W-:Y:S06]  /*d020*/  BAR.ARV R192, 0x100 ;  /* 0x000400c00000751d */ /* 0x0001ec0000002000 */
[----:B------:R-:W2:Y:S01]  /*d030*/  MUFU.EX2 R121, R121 ;  /* 0x0000007900797308 */ /* 0x000ea20000000800 */
[----:B-1----:R-:W-:-:S01]  /*d040*/  FADD.FTZ R190, R186, R3 ;  /* 0x00000003babe7221 */ /* 0x002fc20000010000 */
[----:B------:R-:W-:-:S04]  /*d050*/  @!P1 PRMT R2, RZ, 0x654, R2 ;  /* 0x00000654ff029816 */ /* 0x000fc80000000002 */
[----:B------:R1:W-:Y:S02]  /*d060*/  @!P1 SYNCS.ARRIVE.TRANS64.RED.A1T0 RZ, [R2+URZ], RZ ;  /* 0x000000ff02ff99a7 */ /* 0x0003e4000810043f */
        /* <DEDUP_REMOVED lines=10> */
[----:B------:R-:W1:Y:S01]  /*d110*/  MUFU.EX2 R128, R128 ;  /* 0x0000008000807308 */ /* 0x000e620000000800 */
[----:B---3--:R-:W-:-:S07]  /*d120*/  FADD.FTZ R3, R125, R190 ;  /* 0x000000be7d037221 */ /* 0x008fce0000010000 */
        /* <DEDUP_REMOVED lines=15> */
[----:B--2---:R-:W-:Y:S01]  /*d220*/  FADD.FTZ R2, R135, R131 ;  /* 0x0000008387027221 */ /* 0x004fe20000010000 */
[----:B------:R-:W-:Y:S06]  /*d230*/  @!P0 BRA `(.L_x_4826) ;  /* 0x0000000000048947 */ /* 0x000fec0003800000 */
[----:B------:R-:W-:Y:S01]  /*d240*/  BPT.TRAP 0x1 ;  /* 0x000000040000795c */ /* 0x000fe20000300000 */
.L_x_4826:
        /* <DEDUP_REMOVED lines=148> */
.L_x_4817:
[----:B------:R-:W-:Y:S06]  /*db90*/  BAR.ARV 0x8, 0x120 ;  /* 0x0204800000007b1d */ /* 0x000fec0000002000 */
[----:B------:R-:W-:Y:S05]  /*dba0*/  @!P0 BRA `(.L_x_4828) ;  /* 0x0000000000048947 */ /* 0x000fea0003800000 */
[----:B------:R-:W-:Y:S01]  /*dbb0*/  BPT.TRAP 0x1 ;  /* 0x000000040000795c */ /* 0x000fe20000300000 */
.L_x_4828:
[----:B------:R-:W-:Y:S01]  /*dbc0*/  ULEA UR9, UR55, UR41, 0x3 ;  /* 0x0000002937097291 */ /* 0x000fe2000f8e183f */
[----:B------:R-:W-:-:S05]  /*dbd0*/  IMAD.U32 R0, RZ, RZ, UR45 ;  /* 0x0000002dff007e24 */ /* 0x000fca000f8e00ff */
[----:B------:R-:W-:-:S04]  /*dbe0*/  SHF.L.U32 R0, R0, 0x1f, RZ ;  /* 0x0000001f00007819 */ /* 0x000fc800000006ff */
[----:B------:R0:W1:Y:S01]  /*dbf0*/  SYNCS.PHASECHK.TRANS64.TRYWAIT P1, [UR9+0x33450], R0 ;  /* 0x03345000ff0075a7 */ /* 0x0000620008020149 */
[----:B------:R-:W-:Y:S05]  /*dc00*/  @!P0 BRA `(.L_x_4829) ;  /* 0x0000000000048947 */ /* 0x000fea0003800000 */
[----:B------:R-:W-:Y:S01]  /*dc10*/  BPT.TRAP 0x1 ;  /* 0x000000040000795c */ /* 0x000fe20000300000 */
.L_x_4829:
[----:B-1----:R-:W-:Y:S05]  /*dc20*/  @P1 BRA `(.L_x_4830) ;  /* 0x0000000000081947 */ /* 0x002fea0003800000 */
[----:B------:R-:W1:Y:S02]  /*dc30*/  SYNCS.PHASECHK.TRANS64.TRYWAIT P1, [UR9+0x33450], R0 ;  /* 0x03345000ff0075a7 */ /* 0x000e640008020149 */
[----:B-1----:R-:W-:Y:S05]  /*dc40*/  @!P1 BRA `(.L_x_4831) ;  /* 0x0000009800e89947 */ /* 0x002fea0003800000 */
.L_x_4830:
        /* <DEDUP_REMOVED lines=11> */
[----:B------:R-:W-:-:S04]  /*dd00*/  PLOP3.LUT P1, PT, PT, PT, UP0, 0x80, 0x0 ;  /* 0x000000000000781c */ /* 0x000fc80003f2f008 */
[----:B------:R-:W-:Y:S02]  /*dd10*/  @UP0 ULDC.64 UR14, c[0x0][0x9c8] ;  /* 0x00027200000e0ab9 */ /* 0x000fe40000000a00 */
[----:B------:R-:W-:Y:S01]  /*dd20*/  UMOV UR6, UR8 ;  /* 0x0000000800067c82 */ /* 0x000fe20008000000 */
[----:B------:R-:W-:-:S09]  /*dd30*/  @UP0 UIMAD.WIDE.U32 UR4, UR36, UR14, URZ ;  /* 0x0000000e240402a5 */ /* 0x000fd2000f8e003f */
        /* <DEDUP_REMOVED lines=72> */
.L_x_4832:
        /* <DEDUP_REMOVED lines=106> */
.L_x_4799:
        /* <DEDUP_REMOVED lines=18> */
[----:B------:R-:W0:Y:S01]  /*e980*/  S2R R12, SR_SWINHI ;  /* 0x00000000000c7919 */ /* 0x000e220000002f00 */
[----:B------:R-:W-:Y:S02]  /*e990*/  F2FP.BF16.F32.PACK_AB R9, R9, R10 ;  /* 0x0000000a0909723e */ /* 0x000fe400000010ff */
[----:B------:R-:W-:Y:S01]  /*e9a0*/  F2FP.BF16.F32.PACK_AB R8, R5, R8 ;  /* 0x000000080508723e */ /* 0x000fe200000010ff */
[----:B------:R1:W2:Y:S01]  /*e9b0*/  LDG.E.CONSTANT R6, desc[UR52][R6.64] ;  /* 0x0000003406067981 */ /* 0x0002a2000c1e9900 */
[----:B------:R-:W-:Y:S01]  /*e9c0*/  F2FP.BF16.F32.PACK_AB R10, R119, R4 ;  /* 0x00000004770a723e */ /* 0x000fe200000010ff */
[----:B------:R-:W-:Y:S01]  /*e9d0*/  UISETP.NE.U32.AND UP1, UPT, UR6, URZ, UPT ;  /* 0x0000003f0600728c */ /* 0x000fe2000bf25070 */
[----:B------:R-:W-:Y:S01]  /*e9e0*/  F2FP.BF16.F32.PACK_AB R84, R84, R85 ;  /* 0x000000555454723e */ /* 0x000fe200000010ff */
[----:B------:R-:W-:Y:S01]  /*e9f0*/  ULDC.64 UR4, c[0x0][0xbd8] ;  /* 0x0002f60000047ab9 */ /* 0x000fe20000000a00 */
[----:B------:R-:W-:Y:S01]  /*ea00*/  F2FP.BF16.F32.PACK_AB R81, R80, R81 ;  /* 0x000000515051723e */ /* 0x000fe200000010ff */
[----:B------:R-:W-:Y:S01]  /*ea10*/  UISETP.NE.AND.EX UP1, UPT, UR7, URZ, UPT, UP1 ;  /* 0x0000003f0700728c */ /* 0x000fe2000bf25310 */
[----:B------:R-:W-:Y:S01]  /*ea20*/  F2FP.BF16.F32.PACK_AB R25, R25, R28 ;  /* 0x0000001c1919723e */ /* 0x000fe200000010ff */
[----:B------:R-:W-:Y:S01]  /*ea30*/  UISETP.NE.U32.AND UP0, UPT, UR4, URZ, UPT ;  /* 0x0000003f0400728c */ /* 0x000fe2000bf05070 */
[----:B------:R-:W-:Y:S01]  /*ea40*/  F2FP.BF16.F32.PACK_AB R20, R15, R20 ;  /* 0x000000140f14723e */ /* 0x000fe200000010ff */
[----:B------:R-:W-:Y:S01]  /*ea50*/  ULEA UR4, UP2, UR36, UR4, 0x2 ;  /* 0x0000000424047291 */ /* 0x000fe2000f84103f */
[----:B-1----:R-:W-:Y:S01]  /*ea60*/  LOP3.LUT P0, R7, R67, 0x3, RZ, 0xc0, !PT ;  /* 0x0000000343077812 */ /* 0x002fe2000780c0ff */
[----:B------:R-:W-:Y:S01]  /*ea70*/  UISETP.NE.AND.EX UP0, UPT, UR5, URZ, UPT, UP0 ;  /* 0x0000003f0500728c */ /* 0x000fe2000bf05300 */
[----:B------:R-:W-:Y:S01]  /*ea80*/  F2FP.BF16.F32.PACK_AB R76, R76, R77 ;  /* 0x0000004d4c4c723e */ /* 0x000fe200000010ff */
[----:B------:R-:W-:Y:S01]  /*ea90*/  ULEA.HI.X UR6, UR36, UR5, UR37, 0x2, UP2 ;  /* 0x0000000524067291 */ /* 0x000fe200090f1425 */
[----:B------:R-:W-:-:S02]  /*eaa0*/  ISETP.EQ.OR P0, PT, R7, 0x3, !P0 ;  /* 0x000000030700780c */ /* 0x000fc40004702670 */
[----:B------:R-:W-:Y:S02]  /*eab0*/  F2FP.BF16.F32.PACK_AB R73, R72, R73 ;  /* 0x000000494849723e */ /* 0x000fe400000010ff */
[----:B------:R-:W-:Y:S02]  /*eac0*/  F2FP.BF16.F32.PACK_AB R68, R68, R121 ;  /* 0x000000794444723e */ /* 0x000fe400000010ff */
[----:B------:R-:W-:Y:S02]  /*ead0*/  F2FP.BF16.F32.PACK_AB R65, R65, R120 ;  /* 0x000000784141723e */ /* 0x000fe400000010ff */
[----:B------:R-:W-:Y:S02]  /*eae0*/  F2FP.BF16.F32.PACK_AB R41, R41, R44 ;  /* 0x0000002c2929723e */ /* 0x000fe400000010ff */
[----:B------:R-:W-:Y:S02]  /*eaf0*/  F2FP.BF16.F32.PACK_AB R66, R66, R69 ;  /* 0x000000454242723e */ /* 0x000fe400000010ff */
[----:B------:R-:W-:-:S02]  /*eb00*/  F2FP.BF16.F32.PACK_AB R59, R58, R59 ;  /* 0x0000003b3a3b723e */ /* 0x000fc400000010ff */
[----:B------:R-:W-:Y:S02]  /*eb10*/  MOV R4, R3 ;  /* 0x0000000300047202 */ /* 0x000fe40000000f00 */
[----:B0-----:R-:W-:Y:S02]  /*eb20*/  MOV R5, R12 ;  /* 0x0000000c00057202 */ /* 0x001fe40000000f00 */
[----:B------:R-:W-:Y:S02]  /*eb30*/  F2FP.BF16.F32.PACK_AB R24, R21, R24 ;  /* 0x000000181518723e */ /* 0x000fe400000010ff */
[----:B------:R-:W-:Y:S02]  /*eb40*/  SEL R67, R25, R20, P0 ;  /* 0x0000001419437207 */ /* 0x000fe40000000000 */
[----:B------:R-:W-:Y:S01]  /*eb50*/  SEL R44, R20, R25, P0 ;  /* 0x00000019142c7207 */ /* 0x000fe20000000000 */
[----:B------:R-:W-:Y:S01]  /*eb60*/  IMAD.WIDE R20, R222, 0x2, R4 ;  /* 0x00000002de147825 */ /* 0x000fe200078e0204 */
[----:B------:R-:W-:-:S02]  /*eb70*/  SEL R79, R84, R81, P0 ;  /* 0x00000051544f7207 */ /* 0x000fc40000000000 */
[----:B------:R-:W-:Y:S02]  /*eb80*/  F2FP.BF16.F32.PACK_AB R92, R92, R93 ;  /* 0x0000005d5c5c723e */ /* 0x000fe400000010ff */
[----:B------:R-:W-:Y:S02]  /*eb90*/  F2FP.BF16.F32.PACK_AB R89, R88, R89 ;  /* 0x000000595859723e */ /* 0x000fe400000010ff */
[----:B------:R-:W-:Y:S02]  /*eba0*/  F2FP.BF16.F32.PACK_AB R57, R57, R64 ;  /* 0x000000403939723e */ /* 0x000fe400000010ff */
[----:B------:R-:W-:Y:S02]  /*ebb0*/  F2FP.BF16.F32.PACK_AB R56, R53, R56 ;  /* 0x000000383538723e */ /* 0x000fe400000010ff */
[----:B------:R-:W-:Y:S02]  /*ebc0*/  SEL R84, R81, R84, P0 ;  /* 0x0000005451547207 */ /* 0x000fe40000000000 */
[----:B------:R-:W-:-:S02]  /*ebd0*/  F2FP.BF16.F32.PACK_AB R54, R54, R55 ;  /* 0x000000373636723e */ /* 0x000fc400000010ff */
[----:B------:R-:W-:Y:S02]  /*ebe0*/  F2FP.BF16.F32.PACK_AB R51, R50, R51 ;  /* 0x000000333233723e */ /* 0x000fe400000010ff */
[----:B------:R-:W-:Y:S02]  /*ebf0*/  F2FP.BF16.F32.PACK_AB R13, R13, R14 ;  /* 0x0000000e0d0d723e */ /* 0x000fe400000010ff */
[----:B------:R-:W-:Y:S02]  /*ec00*/  SEL R81, R76, R73, P0 ;  /* 0x000000494c517207 */ /* 0x000fe40000000000 */
[----:B------:R-:W-:Y:S02]  /*ec10*/  F2FP.BF16.F32.PACK_AB R49, R49, R52 ;  /* 0x000000343131723e */ /* 0x000fe400000010ff */
[----:B------:R-:W-:Y:S02]  /*ec20*/  F2FP.BF16.F32.PACK_AB R48, R45, R48 ;  /* 0x000000302d30723e */ /* 0x000fe400000010ff */
[----:B------:R-:W-:-:S02]  /*ec30*/  SEL R61, R68, R65, P0 ;  /* 0x00000041443d7207 */ /* 0x000fc40000000000 */
[----:B------:R-:W-:Y:S02]  /*ec40*/  SEL R76, R73, R76, P0 ;  /* 0x0000004c494c7207 */ /* 0x000fe40000000000 */
        /* <DEDUP_REMOVED lines=17> */
[----:B------:R-:W-:Y:S02]  /*ed60*/  LOP3.LUT R7, R20, 0x380, RZ, 0xc0, !PT ;  /* 0x0000038014077812 */ /* 0x000fe400078ec0ff */
[----:B------:R-:W-:Y:S02]  /*ed70*/  F2FP.BF16.F32.PACK_AB R100, R100, R101 ;  /* 0x000000656464723e */ /* 0x000fe400000010ff */
[----:B------:R-:W-:Y:S02]  /*ed80*/  F2FP.BF16.F32.PACK_AB R97, R96, R97 ;  /* 0x000000616061723e */ /* 0x000fe400000010ff */
[----:B------:R-:W-:Y:S02]  /*ed90*/  F2FP.BF16.F32.PACK_AB R33, R33, R36 ;  /* 0x000000242121723e */ /* 0x000fe400000010ff */
[----:B------:R-:W-:Y:S02]  /*eda0*/  F2FP.BF16.F32.PACK_AB R32, R29, R32 ;  /* 0x000000201d20723e */ /* 0x000fe400000010ff */
[----:B------:R-:W-:-:S02]  /*edb0*/  SEL R57, R49, R48, P0 ;  /* 0x0000003031397207 */ /* 0x000fc40000000000 */
[----:B------:R-:W-:Y:S02]  /*edc0*/  SEL R54, R51, R54, P0 ;  /* 0x0000003633367207 */ /* 0x000fe40000000000 */
[C---:B------:R-:W-:Y:S02]  /*edd0*/  IADD3 R10, P4, R20.reuse, 0x20, RZ ;  /* 0x00000020140a7810 */ /* 0x040fe40007f9e0ff */
[C---:B------:R-:W-:Y:S02]  /*ede0*/  IADD3 R89, P5, R20.reuse, 0x40, RZ ;  /* 0x0000004014597810 */ /* 0x040fe40007fbe0ff */
[C---:B------:R-:W-:Y:S01]  /*edf0*/  IADD3 R91, P6, R20.reuse, 0x60, RZ ;  /* 0x00000060145b7810 */ /* 0x040fe20007fde0ff */
[----:B------:R-:W-:Y:S01]  /*ee00*/  IMAD.X R37, RZ, RZ, R21, P4 ;  /* 0x000000ffff257224 */ /* 0x000fe200020e0615 */
[C---:B------:R-:W-:Y:S02]  /*ee10*/  IADD3 R24, P1, R20.reuse, 0x4000, RZ ;  /* 0x0000400014187810 */ /* 0x040fe40007f3e0ff */
[----:B------:R-:W-:-:S02]  /*ee20*/  IADD3 R93, P2, R20, 0x4020, RZ ;  /* 0x00004020145d7810 */ /* 0x000fc40007f5e0ff */
[----:B------:R-:W-:Y:S02]  /*ee30*/  SEL R48, R48, R49, P0 ;  /* 0x0000003130307207 */ /* 0x000fe40000000000 */
[----:B------:R-:W-:Y:S01]  /*ee40*/  SEL R51, R46, R43, P0 ;  /* 0x0000002b2e337207 */ /* 0x000fe20000000000 */
[----:B------:R-:W-:Y:S01]  /*ee50*/  IMAD.X R29, RZ, RZ, R21, P2 ;  /* 0x000000ffff1d7224 */ /* 0x000fe200010e0615 */
[----:B------:R-:W-:Y:S02]  /*ee60*/  SEL R49, R41, R40, P0 ;  /* 0x0000002829317207 */ /* 0x000fe40000000000 */
[----:B------:R-:W-:Y:S02]  /*ee70*/  SEL R46, R43, R46, P0 ;  /* 0x0000002e2b2e7207 */ /* 0x000fe40000000000 */
[----:B------:R-:W-:Y:S02]  /*ee80*/  SEL R40, R40, R41, P0 ;  /* 0x0000002928287207 */ /* 0x000fe40000000000 */
[----:B------:R-:W-:-:S02]  /*ee90*/  SEL R69, R11, R8, P0 ;  /* 0x000000080b457207 */ /* 0x000fc40000000000 */
[----:B------:R-:W-:Y:S02]  /*eea0*/  SEL R50, R8, R11, P0 ;  /* 0x0000000b08327207 */ /* 0x000fe40000000000 */
[----:B------:R-:W-:Y:S02]  /*eeb0*/  SEL R43, R38, R35, P0 ;  /* 0x00000023262b7207 */ /* 0x000fe40000000000 */
[----:B------:R-:W-:Y:S02]  /*eec0*/  SHF.R.U64 R7, R7, 0x3, RZ ;  /* 0x0000000307077819 */ /* 0x000fe400000012ff */
[----:B------:R-:W-:Y:S01]  /*eed0*/  F2FP.BF16.F32.PACK_AB R30, R30, R31 ;  /* 0x0000001f1e1e723e */ /* 0x000fe200000010ff */
[--C-:B------:R-:W-:Y:S01]  /*eee0*/  IMAD.X R31, RZ, RZ, R21.reuse, P1 ;  /* 0x000000ffff1f7224 */ /* 0x100fe200008e0615 */
[----:B------:R-:W-:Y:S02]  /*eef0*/  SEL R41, R33, R32, P0 ;  /* 0x0000002021297207 */ /* 0x000fe40000000000 */
[----:B------:R-:W-:Y:S01]  /*ef00*/  SEL R42, R32, R33, P0 ;  /* 0x00000021202a7207 */ /* 0x000fe20000000000 */
[----:B------:R-:W-:Y:S01]  /*ef10*/  IMAD.X R33, RZ, RZ, R21, P6 ;  /* 0x000000ffff217224 */ /* 0x000fe200030e0615 */
[----:B------:R-:W-:-:S02]  /*ef20*/  SEL R75, R100, R97, P0 ;  /* 0x00000061644b7207 */ /* 0x000fc40000000000 */
[----:B------:R-:W-:Y:S01]  /*ef30*/  SEL R38, R35, R38, P0 ;  /* 0x0000002623267207 */ /* 0x000fe20000000000 */
[----:B------:R-:W-:Y:S01]  /*ef40*/  IMAD.X R35, RZ, RZ, R21, P5 ;  /* 0x000000ffff237224 */ /* 0x000fe200028e0615 */
[----:B------:R-:W-:Y:S02]  /*ef50*/  LOP3.LUT R8, R10, 0x380, RZ, 0xc0, !PT ;  /* 0x000003800a087812 */ /* 0x000fe400078ec0ff */
[----:B------:R-:W-:Y:S02]  /*ef60*/  SEL R100, R97, R100, P0 ;  /* 0x0000006461647207 */ /* 0x000fe40000000000 */
[C---:B------:R-:W-:Y:S02]  /*ef70*/  IADD3 R95, P3, R20.reuse, 0x4040, RZ ;  /* 0x00004040145f7810 */ /* 0x040fe40007f7e0ff */
[C---:B------:R-:W-:Y:S02]  /*ef80*/  IADD3 R97, P4, R20.reuse, 0x4060, RZ ;  /* 0x0000406014617810 */ /* 0x040fe40007f9e0ff */
[----:B------:R-:W-:-:S02]  /*ef90*/  IADD3 R52, P5, R20, 0x8000, RZ ;  /* 0x0000800014347810 */ /* 0x000fc40007fbe0ff */
[C---:B------:R-:W-:Y:S01]  /*efa0*/  IADD3 R99, P6, R20.reuse, 0x8020, RZ ;  /* 0x0000802014637810 */ /* 0x040fe20007fde0ff */
[--C-:B------:R-:W-:Y:S01]  /*efb0*/  IMAD.X R25, RZ, RZ, R21.reuse, P4 ;  /* 0x000000ffff197224 */ /* 0x100fe200020e0615 */
[C---:B------:R-:W-:Y:S01]  /*efc0*/  IADD3 R101, P1, R20.reuse, 0x8040, RZ ;  /* 0x0000804014657810 */ /* 0x040fe20007f3e0ff */
[--C-:B------:R-:W-:Y:S01]  /*efd0*/  IMAD.X R15, RZ, RZ, R21.reuse, P5 ;  /* 0x000000ffff0f7224 */ /* 0x100fe200028e0615 */
[----:B------:R-:W-:Y:S01]  /*efe0*/  IADD3 R103, P2, R20, 0x8060, RZ ;  /* 0x0000806014677810 */ /* 0x000fe20007f5e0ff */
[--C-:B------:R-:W-:Y:S01]  /*eff0*/  IMAD.X R13, RZ, RZ, R21.reuse, P6 ;  /* 0x000000ffff0d7224 */ /* 0x100fe200030e0615 */
[----:B------:R-:W-:Y:S01]  /*f000*/  LOP3.LUT R20, R7, R20, RZ, 0x3c, !PT ;  /* 0x0000001407147212 */ /* 0x000fe200078e3cff */
[--C-:B------:R-:W-:Y:S01]  /*f010*/  IMAD.X R11, RZ, RZ, R21.reuse, P1 ;  /* 0x000000ffff0b7224 */ /* 0x100fe200008e0615 */
[----:B------:R-:W-:Y:S01]  /*f020*/  SHF.R.U64 R7, R8, 0x3, RZ ;  /* 0x0000000308077819 */ /* 0x000fe200000012ff */
[----:B------:R-:W-:Y:S01]  /*f030*/  IMAD.X R9, RZ, RZ, R21, P2 ;  /* 0x000000ffff097224 */ /* 0x000fe200010e0615 */
[----:B------:R-:W-:-:S02]  /*f040*/  F2FP.BF16.F32.PACK_AB R27, R26, R27 ;  /* 0x0000001b1a1b723e */ /* 0x000fc400000010ff */
[----:B------:R-:W-:Y:S02]  /*f050*/  LOP3.LUT R36, R7, R10, RZ, 0x3c, !PT ;  /* 0x0000000a07247212 */ /* 0x000fe400078e3cff */
[----:B------:R-:W-:Y:S02]  /*f060*/  LOP3.LUT R7, R24, 0x380, RZ, 0xc0, !PT ;  /* 0x0000038018077812 */ /* 0x000fe400078ec0ff */
[----:B------:R-:W-:Y:S02]  /*f070*/  SEL R83, R30, R27, P0 ;  /* 0x0000001b1e537207 */ /* 0x000fe40000000000 */
[----:B------:R-:W-:Y:S02]  /*f080*/  SHF.R.U64 R7, R7, 0x3, RZ ;  /* 0x0000000307077819 */ /* 0x000fe400000012ff */
[----:B------:R-:W-:Y:S01]  /*f090*/  SEL R58, R27, R30, P0 ;  /* 0x0000001e1b3a7207 */ /* 0x000fe20000000000 */
[----:B------:R-:W-:Y:S01]  /*f0a0*/  IMAD.X R27, RZ, RZ, R21, P3 ;  /* 0x000000ffff1b7224 */ /* 0x000fe200018e0615 */
[----:B------:R-:W-:-:S02]  /*f0b0*/  LOP3.LUT R30, R7, R24, RZ, 0x3c, !PT ;  /* 0x00000018071e7212 */ /* 0x000fc400078e3cff */
[----:B------:R-:W-:Y:S02]  /*f0c0*/  LOP3.LUT R7, R52, 0x380, RZ, 0xc0, !PT ;  /* 0x0000038034077812 */ /* 0x000fe400078ec0ff */
[----:B------:R-:W-:Y:S02]  /*f0d0*/  LOP3.LUT R12, R89, 0x380, RZ, 0xc0, !PT ;  /* 0x00000380590c7812 */ /* 0x000fe400078ec0ff */
[----:B------:R-:W-:Y:S02]  /*f0e0*/  F2FP.BF16.F32.PACK_AB R108, R108, R109 ;  /* 0x0000006d6c6c723e */ /* 0x000fe400000010ff */
[----:B------:R-:W-:Y:S02]  /*f0f0*/  F2FP.BF16.F32.PACK_AB R105, R104, R105 ;  /* 0x000000696869723e */ /* 0x000fe400000010ff */
[----:B------:R-:W-:Y:S02]  /*f100*/  LOP3.LUT R14, R91, 0x380, RZ, 0xc0, !PT ;  /* 0x000003805b0e7812 */ /* 0x000fe400078ec0ff */
[----:B------:R-:W-:-:S02]  /*f110*/  SHF.R.U64 R7, R7, 0x3, RZ ;  /* 0x0000000307077819 */ /* 0x000fc400000012ff */
[----:B------:R-:W-:Y:S02]  /*f120*/  SHF.R.U64 R8, R12, 0x3, RZ ;  /* 0x000000030c087819 */ /* 0x000fe400000012ff */
[----:B------:R-:W-:Y:S02]  /*f130*/  SEL R71, R108, R105, P0 ;  /* 0x000000696c477207 */ /* 0x000fe40000000000 */
[----:B------:R-:W-:Y:S02]  /*f140*/  SHF.R.U64 R12, R14, 0x3, RZ ;  /* 0x000000030e0c7819 */ /* 0x000fe400000012ff */
[----:B------:R-:W-:Y:S02]  /*f150*/  SEL R108, R105, R108, P0 ;  /* 0x0000006c696c7207 */ /* 0x000fe40000000000 */
[----:B------:R-:W-:Y:S02]  /*f160*/  LOP3.LUT R14, R7, R52, RZ, 0x3c, !PT ;  /* 0x00000034070e7212 */ /* 0x000fe400078e3cff */
[----:B------:R-:W-:-:S02]  /*f170*/  LOP3.LUT R34, R8, R89, RZ, 0x3c, !PT ;  /* 0x0000005908227212 */ /* 0x000fc400078e3cff */
[----:B------:R-:W-:Y:S02]  /*f180*/  LOP3.LUT R8, R93, 0x380, RZ, 0xc0, !PT ;  /* 0x000003805d087812 */ /* 0x000fe400078ec0ff */
[----:B------:R-:W-:Y:S02]  /*f190*/  F2FP.BF16.F32.PACK_AB R140, R140, R141 ;  /* 0x0000008d8c8c723e */ /* 0x000fe400000010ff */
[----:B------:R-:W-:Y:S02]  /*f1a0*/  F2FP.BF16.F32.PACK_AB R139, R138, R139 ;  /* 0x0000008b8a8b723e */ /* 0x000fe400000010ff */
[----:B------:R-:W-:Y:S02]  /*f1b0*/  LOP3.LUT R10, R95, 0x380, RZ, 0xc0, !PT ;  /* 0x000003805f0a7812 */ /* 0x000fe400078ec0ff */
[----:B------:R-:W-:Y:S02]  /*f1c0*/  F2FP.BF16.F32.PACK_AB R136, R136, R137 ;  /* 0x000000898888723e */ /* 0x000fe400000010ff */
[----:B------:R-:W-:-:S02]  /*f1d0*/  F2FP.BF16.F32.PACK_AB R135, R134, R135 ;  /* 0x000000878687723e */ /* 0x000fc400000010ff */
[----:B------:R-:W-:Y:S02]  /*f1e0*/  SHF.R.U64 R8, R8, 0x3, RZ ;  /* 0x0000000308087819 */ /* 0x000fe400000012ff */
[----:B------:R-:W-:Y:S02]  /*f1f0*/  F2FP.BF16.F32.PACK_AB R132, R132, R133 ;  /* 0x000000858484723e */ /* 0x000fe400000010ff */
[----:B------:R-:W-:Y:S02]  /*f200*/  F2FP.BF16.F32.PACK_AB R131, R130, R131 ;  /* 0x000000838283723e */ /* 0x000fe400000010ff */
[----:B------:R-:W-:Y:S02]  /*f210*/  SEL R39, R140, R139, P0 ;  /* 0x0000008b8c277207 */ /* 0x000fe40000000000 */
[----:B------:R-:W-:Y:S02]  /*f220*/  SHF.R.U64 R10, R10, 0x3, RZ ;  /* 0x000000030a0a7819 */ /* 0x000fe400000012ff */
[----:B------:R-:W-:-:S02]  /*f230*/  F2FP.BF16.F32.PACK_AB R128, R128, R129 ;  /* 0x000000818080723e */ /* 0x000fc400000010ff */
[----:B------:R-:W-:Y:S02]  /*f240*/  F2FP.BF16.F32.PACK_AB R127, R126, R127 ;  /* 0x0000007f7e7f723e */ /* 0x000fe400000010ff */
[----:B------:R-:W-:Y:S02]  /*f250*/  SEL R140, R139, R140, P0 ;  /* 0x0000008c8b8c7207 */ /* 0x000fe40000000000 */
[----:B------:R-:W-:Y:S02]  /*f260*/  F2FP.BF16.F32.PACK_AB R124, R124, R125 ;  /* 0x0000007d7c7c723e */ /* 0x000fe400000010ff */
[----:B------:R-:W-:Y:S02]  /*f270*/  F2FP.BF16.F32.PACK_AB R123, R122, R123 ;  /* 0x0000007b7a7b723e */ /* 0x000fe400000010ff */
[----:B------:R-:W-:Y:S02]  /*f280*/  LOP3.LUT R32, R12, R91, RZ, 0x3c, !PT ;  /* 0x0000005b0c207212 */ /* 0x000fe400078e3cff */
[----:B------:R-:W-:-:S02]  /*f290*/  SEL R45, R136, R135, P0 ;  /* 0x00000087882d7207 */ /* 0x000fc40000000000 */
[----:B------:R-:W-:Y:S02]  /*f2a0*/  LOP3.LUT R12, R97, 0x380, RZ, 0xc0, !PT ;  /* 0x00000380610c7812 */ /* 0x000fe400078ec0ff */
[----:B------:R-:W-:Y:S02]  /*f2b0*/  LOP3.LUT R28, R8, R93, RZ, 0x3c, !PT ;  /* 0x0000005d081c7212 */ /* 0x000fe400078e3cff */
[----:B------:R-:W-:Y:S02]  /*f2c0*/  SEL R136, R135, R136, P0 ;  /* 0x0000008887887207 */ /* 0x000fe40000000000 */
[----:B------:R-:W-:Y:S02]  /*f2d0*/  SEL R47, R132, R131, P0 ;  /* 0x00000083842f7207 */ /* 0x000fe40000000000 */
[----:B------:R-:W-:Y:S02]  /*f2e0*/  LOP3.LUT R26, R10, R95, RZ, 0x3c, !PT ;  /* 0x0000005f0a1a7212 */ /* 0x000fe400078e3cff */
[----:B------:R-:W-:-:S02]  /*f2f0*/  LOP3.LUT R8, R99, 0x380, RZ, 0xc0, !PT ;  /* 0x0000038063087812 */ /* 0x000fc400078ec0ff */
[----:B------:R-:W-:Y:S02]  /*f300*/  SEL R132, R131, R132, P0 ;  /* 0x0000008483847207 */ /* 0x000fe40000000000 */
[----:B------:R-:W-:Y:S02]  /*f310*/  SEL R53, R128, R127, P0 ;  /* 0x0000007f80357207 */ /* 0x000fe40000000000 */
[----:B------:R-:W-:Y:S02]  /*f320*/  LOP3.LUT R10, R101, 0x380, RZ, 0xc0, !PT ;  /* 0x00000380650a7812 */ /* 0x000fe400078ec0ff */
[----:B------:R-:W-:Y:S02]  /*f330*/  LOP3.LUT R64, R103, 0x380, RZ, 0xc0, !PT ;  /* 0x0000038067407812 */ /* 0x000fe400078ec0ff */
[----:B------:R-:W-:Y:S02]  /*f340*/  SEL R128, R127, R128, P0 ;  /* 0x000000807f807207 */ /* 0x000fe40000000000 */
[----:B------:R-:W-:-:S02]  /*f350*/  SEL R55, R124, R123, P0 ;  /* 0x0000007b7c377207 */ /* 0x000fc40000000000 */
[----:B------:R-:W-:Y:S02]  /*f360*/  SEL R124, R123, R124, P0 ;  /* 0x0000007c7b7c7207 */ /* 0x000fe40000000000 */
[----:B------:R-:W-:Y:S02]  /*f370*/  SHF.R.U64 R12, R12, 0x3, RZ ;  /* 0x000000030c0c7819 */ /* 0x000fe400000012ff */
[----:B------:R-:W-:Y:S02]  /*f380*/  SHF.R.U64 R8, R8, 0x3, RZ ;  /* 0x0000000308087819 */ /* 0x000fe400000012ff */
[----:B------:R-:W-:Y:S02]  /*f390*/  SHF.R.U64 R10, R10, 0x3, RZ ;  /* 0x000000030a0a7819 */ /* 0x000fe400000012ff */
[----:B------:R-:W-:Y:S02]  /*f3a0*/  SHF.R.U64 R64, R64, 0x3, RZ ;  /* 0x0000000340407819 */ /* 0x000fe400000012ff */
[----:B------:R-:W-:-:S02]  /*f3b0*/  LOP3.LUT R24, R12, R97, RZ, 0x3c, !PT ;  /* 0x000000610c187212 */ /* 0x000fc400078e3cff */
[----:B------:R-:W-:Y:S02]  /*f3c0*/  LOP3.LUT R12, R8, R99, RZ, 0x3c, !PT ;  /* 0x00000063080c7212 */ /* 0x000fe400078e3cff */
[----:B------:R-:W-:Y:S02]  /*f3d0*/  LOP3.LUT R10, R10, R101, RZ, 0x3c, !PT ;  /* 0x000000650a0a7212 */ /* 0x000fe400078e3cff */
[----:B------:R-:W-:Y:S02]  /*f3e0*/  LOP3.LUT R8, R64, R103, RZ, 0x3c, !PT ;  /* 0x0000006740087212 */ /* 0x000fe400078e3cff */
[----:B------:R-:W-:Y:S02]  /*f3f0*/  MOV R91, R20 ;  /* 0x00000014005b7202 */ /* 0x000fe40000000f00 */
[----:B------:R-:W-:Y:S02]  /*f400*/  MOV R70, R10 ;  /* 0x0000000a00467202 */ /* 0x000fe40000000f00 */
[----:B------:R-:W-:-:S02]  /*f410*/  MOV R64, R8 ;  /* 0x0000000800407202 */ /* 0x000fc40000000f00 */
[----:B------:R-:W-:Y:S02]  /*f420*/  MOV R74, R14 ;  /* 0x0000000e004a7202 */ /* 0x000fe40000000f00 */
[----:B------:R-:W-:Y:S02]  /*f430*/  MOV R72, R12 ;  /* 0x0000000c00487202 */ /* 0x000fe40000000f00 */
[----:B------:R-:W-:Y:S02]  /*f440*/  MOV R90, R36 ;  /* 0x00000024005a7202 */ /* 0x000fe40000000f00 */
[----:B------:R-:W-:Y:S01]  /*f450*/  MOV R80, R26 ;  /* 0x0000001a00507202 */ /* 0x000fe20000000f00 */
[----:B--2---:R-:W-:Y:S01]  /*f460*/  SHFL.IDX PT, R71, R71, R6, 0x1c1f ;  /* 0x001c1f0647477589 */ /* 0x004fe200000e0000 */
[----:B------:R-:W-:Y:S02]  /*f470*/  LOP3.LUT R7, R6, 0x2, RZ, 0x3c, !PT ;  /* 0x0000000206077812 */ /* 0x000fe400078e3cff */
[----:B------:R-:W-:Y:S01]  /*f480*/  MOV R78, R24 ;  /* 0x00000018004e7202 */ /* 0x000fe20000000f00 */
[----:B------:R-:W-:Y:S01]  /*f490*/  SHFL.IDX PT, R39, R39, R6, 0x1c1f ;  /* 0x001c1f0627277589 */ /* 0x000fe200000e0000 */
[----:B------:R-:W-:-:S02]  /*f4a0*/  MOV R89, R34 ;  /* 0x0000002200597202 */ /* 0x000fc40000000f00 */
[----:B------:R-:W-:Y:S01]  /*f4b0*/  MOV R86, R30 ;  /* 0x0000001e00567202 */ /* 0x000fe20000000f00 */
[----:B------:R-:W0:Y:S01]  /*f4c0*/  SHFL.IDX PT, R108, R108, R7, 0x1c1f ;  /* 0x001c1f076c6c7589 */ /* 0x000e2200000e0000 */
[----:B------:R-:W-:Y:S02]  /*f4d0*/  MOV R82, R28 ;  /* 0x0000001c00527202 */ /* 0x000fe40000000f00 */
[----:B------:R-:W-:Y:S01]  /*f4e0*/  MOV R88, R32 ;  /* 0x0000002000587202 */ /* 0x000fe20000000f00 */
[----:B------:R-:W1:Y:S01]  /*f4f0*/  SHFL.IDX PT, R140, R140, R7, 0x1c1f ;  /* 0x001c1f078c8c7589 */ /* 0x000e6200000e0000 */
[----:B------:R-:W-:-:S03]  /*f500*/  PLOP3.LUT P1, PT, PT, PT, UP0, 0x80, 0x0 ;  /* 0x000000000000781c */ /* 0x000fc60003f2f008 */
[----:B------:R-:W-:Y:S04]  /*f510*/  SHFL.IDX PT, R45, R45, R6, 0x1c1f ;  /* 0x001c1f062d2d7589 */ /* 0x000fe800000e0000 */
        /* <DEDUP_REMOVED lines=17> */
[----:B------:R-:W2:Y:S04]  /*f630*/  SHFL.IDX PT, R128, R128, R7, 0x1c1f ;  /* 0x001c1f0780807589 */ /* 0x000ea800000e0000 */
[----:B------:R-:W3:Y:S01]  /*f640*/  SHFL.IDX PT, R84, R84, R7, 0x1c1f ;  /* 0x001c1f0754547589 */ /* 0x000ee200000e0000 */
[----:B------:R-:W-:Y:S01]  /*f650*/  BAR.SYNC.DEFER_BLOCKING 0x1, 0x100 ;  /* 0x0044000000007b1d */ /* 0x000fe20000010000 */
[----:B0-----:R-:W-:-:S02]  /*f660*/  SEL R24, R47, R132, P0 ;  /* 0x000000842f187207 */ /* 0x001fc40000000000 */
[----:B------:R-:W-:Y:S02]  /*f670*/  SEL R26, R132, R47, P0 ;  /* 0x0000002f841a7207 */ /* 0x000fe40000000000 */
[----:B-1----:R-:W-:Y:S02]  /*f680*/  SEL R25, R77, R92, P0 ;  /* 0x0000005c4d197207 */ /* 0x002fe40000000000 */
[----:B------:R-:W-:Y:S01]  /*f690*/  SEL R27, R92, R77, P0 ;  /* 0x0000004d5c1b7207 */ /* 0x000fe20000000000 */
[----:B------:R-:W-:Y:S04]  /*f6a0*/  SHFL.IDX PT, R55, R55, R6, 0x1c1f ;  /* 0x001c1f0637377589 */ /* 0x000fe800000e0000 */
[----:B------:R-:W-:Y:S04]  /*f6b0*/  SHFL.IDX PT, R81, R81, R6, 0x1c1f ;  /* 0x001c1f0651517589 */ /* 0x000fe800000e0000 */
[----:B------:R-:W-:Y:S01]  /*f6c0*/  SHFL.IDX PT, R124, R124, R7, 0x1c1f ;  /* 0x001c1f077c7c7589 */ /* 0x000fe200000e0000 */
[----:B--2---:R-:W-:-:S02]  /*f6d0*/  SEL R28, R53, R128, P0 ;  /* 0x00000080351c7207 */ /* 0x004fc40000000000 */
[----:B------:R-:W-:Y:S01]  /*f6e0*/  SEL R30, R128, R53, P0 ;  /* 0x00000035801e7207 */ /* 0x000fe20000000000 */
[----:B------:R-:W-:Y:S01]  /*f6f0*/  SHFL.IDX PT, R76, R76, R7, 0x1c1f ;  /* 0x001c1f074c4c7589 */ /* 0x000fe200000e0000 */
[----:B---3--:R-:W-:Y:S02]  /*f700*/  SEL R29, R79, R84, P0 ;  /* 0x000000544f1d7207 */ /* 0x008fe40000000000 */
[----:B------:R-:W-:Y:S01]  /*f710*/  SEL R31, R84, R79, P0 ;  /* 0x0000004f541f7207 */ /* 0x000fe20000000000 */
[----:B------:R-:W-:Y:S04]  /*f720*/  SHFL.IDX PT, R61, R61, R6, 0x1c1f ;  /* 0x001c1f063d3d7589 */ /* 0x000fe800000e0000 */
[----:B------:R-:W-:Y:S04]  /*f730*/  SHFL.IDX PT, R73, R73, R6, 0x1c1f ;  /* 0x001c1f0649497589 */ /* 0x000fe800000e0000 */
[----:B------:R-:W0:Y:S04]  /*f740*/  SHFL.IDX PT, R68, R68, R7, 0x1c1f ;  /* 0x001c1f0744447589 */ /* 0x000e2800000e0000 */
[----:B------:R-:W1:Y:S04]  /*f750*/  SHFL.IDX PT, R66, R66, R7, 0x1c1f ;  /* 0x001c1f0742427589 */ /* 0x000e6800000e0000 */
        /* <DEDUP_REMOVED lines=10> */
[----:B------:R-:W-:Y:S04]  /*f800*/  SHFL.IDX PT, R20, R41, R6, 0x1c1f ;  /* 0x001c1f0629147589 */ /* 0x000fe800000e0000 */
[----:B------:R-:W-:Y:S04]  /*f810*/  SHFL.IDX PT, R67, R67, R6, 0x1c1f ;  /* 0x001c1f0643437589 */ /* 0x000fe800000e0000 */
[----:B------:R-:W-:Y:S01]  /*f820*/  SHFL.IDX PT, R69, R69, R6, 0x1c1f ;  /* 0x001c1f0645457589 */ /* 0x000fe200000e0000 */
[----:B--2---:R-:W-:-:S03]  /*f830*/  SEL R36, R65, R56, P0 ;  /* 0x0000003841247207 */ /* 0x004fc60000000000 */
[----:B------:R-:W-:Y:S01]  /*f840*/  SHFL.IDX PT, R51, R51, R6, 0x1c1f ;  /* 0x001c1f0633337589 */ /* 0x000fe200000e0000 */
[----:B---3--:R-:W-:Y:S02]  /*f850*/  SEL R37, R59, R54, P0 ;  /* 0x000000363b257207 */ /* 0x008fe40000000000 */
[----:B------:R-:W-:Y:S01]  /*f860*/  SEL R39, R54, R59, P0 ;  /* 0x0000003b36277207 */ /* 0x000fe20000000000 */
[----:B------:R-:W-:Y:S04]  /*f870*/  SHFL.IDX PT, R52, R43, R6, 0x1c1f ;  /* 0x001c1f062b347589 */ /* 0x000fe800000e0000 */
[----:B------:R-:W-:Y:S04]  /*f880*/  SHFL.IDX PT, R83, R83, R6, 0x1c1f ;  /* 0x001c1f0653537589 */ /* 0x000fe800000e0000 */
[----:B------:R-:W-:Y:S04]  /*f890*/  SHFL.IDX PT, R85, R85, R6, 0x1c1f ;  /* 0x001c1f0655557589 */ /* 0x000fe800000e0000 */
[----:B------:R-:W-:Y:S04]  /*f8a0*/  SHFL.IDX PT, R87, R87, R6, 0x1c1f ;  /* 0x001c1f0657577589 */ /* 0x000fe800000e0000 */
[----:B------:R-:W0:Y:S04]  /*f8b0*/  SHFL.IDX PT, R48, R48, R7, 0x1c1f ;  /* 0x001c1f0730307589 */ /* 0x000e2800000e0000 */
[----:B------:R-:W1:Y:S04]  /*f8c0*/  SHFL.IDX PT, R46, R46, R7, 0x1c1f ;  /* 0x001c1f072e2e7589 */ /* 0x000e6800000e0000 */
[----:B------:R-:W-:Y:S04]  /*f8d0*/  SHFL.IDX PT, R6, R40, R7, 0x1c1f ;  /* 0x001c1f0728067589 */ /* 0x000fe800000e0000 */
[----:B------:R2:W-:Y:S04]  /*f8e0*/  SHFL.IDX PT, R71, R38, R7, 0x1c1f ;  /* 0x001c1f0726477589 */ /* 0x0005e800000e0000 */
[----:B------:R3:W-:Y:S04]  /*f8f0*/  SHFL.IDX PT, R21, R42, R7, 0x1c1f ;  /* 0x001c1f072a157589 */ /* 0x0007e800000e0000 */
[----:B------:R-:W-:Y:S01]  /*f900*/  SHFL.IDX PT, R58, R58, R7, 0x1c1f ;  /* 0x001c1f073a3a7589 */ /* 0x000fe200000e0000 */
[----:B--2---:R-:W-:-:S03]  /*f910*/  SEL R38, R56, R65, P0 ;  /* 0x0000004138267207 */ /* 0x004fc60000000000 */
[----:B------:R-:W-:Y:S01]  /*f920*/  SHFL.IDX PT, R44, R44, R7, 0x1c1f ;  /* 0x001c1f072c2c7589 */ /* 0x000fe200000e0000 */
[----:B0-----:R-:W-:Y:S02]  /*f930*/  SEL R40, R57, R48, P0 ;  /* 0x0000003039287207 */ /* 0x001fe40000000000 */
[----:B---3--:R-:W-:Y:S01]  /*f940*/  SEL R42, R48, R57, P0 ;  /* 0x00000039302a7207 */ /* 0x008fe20000000000 */
[----:B------:R-:W0:Y:S01]  /*f950*/  SHFL.IDX PT, R50, R50, R7, 0x1c1f ;  /* 0x001c1f0732327589 */ /* 0x000e2200000e0000 */
[----:B-1----:R-:W-:Y:S02]  /*f960*/  SEL R41, R51, R46, P0 ;  /* 0x0000002e33297207 */ /* 0x002fe40000000000 */
[----:B------:R-:W-:Y:S01]  /*f970*/  SEL R43, R46, R51, P0 ;  /* 0x000000332e2b7207 */ /* 0x000fe20000000000 */
[----:B------:R-:W1:Y:S04]  /*f980*/  SHFL.IDX PT, R60, R60, R7, 0x1c1f ;  /* 0x001c1f073c3c7589 */ /* 0x000e6800000e0000 */
[----:B------:R2:W3:Y:S04]  /*f990*/  SHFL.IDX PT, R62, R62, R7, 0x1c1f ;  /* 0x001c1f073e3e7589 */ /* 0x0004e800000e0000 */
[----:B------:R4:W-:Y:S04]  /*f9a0*/  STSM.16.M88.4 [R91], R8 ;  /* 0x000000085b007844 */ /* 0x0009e80000000200 */
[----:B------:R5:W-:Y:S01]  /*f9b0*/  STSM.16.M88.4 [R90], R12 ;  /* 0x0000000c5a007844 */ /* 0x000be20000000200 */
[----:B--2---:R-:W-:-:S03]  /*f9c0*/  IMAD.U32 R7, RZ, RZ, UR6 ;  /* 0x00000006ff077e24 */ /* 0x004fc6000f8e00ff */
[----:B------:R2:W-:Y:S04]  /*f9d0*/  STSM.16.M88.4 [R89], R24 ;  /* 0x0000001859007844 */ /* 0x0005e80000000200 */
[----:B------:R-:W-:Y:S01]  /*f9e0*/  STSM.16.M88.4 [R88], R28 ;  /* 0x0000001c58007844 */ /* 0x000fe20000000200 */
[----:B0-----:R-:W-:Y:S02]  /*f9f0*/  SEL R48, R69, R50, P0 ;  /* 0x0000003245307207 */ /* 0x001fe40000000000 */
[----:B------:R-:W-:Y:S02]  /*fa00*/  SEL R50, R50, R69, P0 ;  /* 0x0000004532327207 */ /* 0x000fe40000000000 */
[----:B----4-:R-:W-:Y:S02]  /*fa10*/  SEL R8, R55, R124, P0 ;  /* 0x0000007c37087207 */ /* 0x010fe40000000000 */
[----:B------:R-:W-:-:S02]  /*fa20*/  SEL R10, R124, R55, P0 ;  /* 0x000000377c0a7207 */ /* 0x000fc40000000000 */
[----:B------:R-:W-:Y:S02]  /*fa30*/  SEL R9, R81, R76, P0 ;  /* 0x0000004c51097207 */ /* 0x000fe40000000000 */
[----:B------:R-:W-:Y:S02]  /*fa40*/  SEL R11, R76, R81, P0 ;  /* 0x000000514c0b7207 */ /* 0x000fe40000000000 */
[----:B-----5:R-:W-:Y:S02]  /*fa50*/  SEL R12, R20, R21, P0 ;  /* 0x00000015140c7207 */ /* 0x020fe40000000000 */
[----:B------:R-:W-:Y:S01]  /*fa60*/  SEL R14, R21, R20, P0 ;  /* 0x00000014150e7207 */ /* 0x000fe20000000000 */
[----:B------:R0:W-:Y:S01]  /*fa70*/  STSM.16.M88.4 [R86], R8 ;  /* 0x0000000856007844 */ /* 0x0001e20000000200 */
[----:B------:R-:W-:Y:S02]  /*fa80*/  SEL R13, R83, R58, P0 ;  /* 0x0000003a530d7207 */ /* 0x000fe40000000000 */
[----:B------:R-:W-:Y:S01]  /*fa90*/  SEL R15, R58, R83, P0 ;  /* 0x000000533a0f7207 */ /* 0x000fe20000000000 */
[----:B------:R-:W-:Y:S01]  /*faa0*/  STSM.16.M88.4 [R82], R32 ;  /* 0x0000002052007844 */ /* 0x000fe20000000200 */
[----:B--2---:R-:W-:-:S02]  /*fab0*/  SEL R24, R67, R44, P0 ;  /* 0x0000002c43187207 */ /* 0x004fc40000000000 */
[----:B------:R-:W-:Y:S01]  /*fac0*/  SEL R26, R44, R67, P0 ;  /* 0x000000432c1a7207 */ /* 0x000fe20000000000 */
[----:B------:R-:W-:Y:S01]  /*fad0*/  STSM.16.M88.4 [R80], R36 ;  /* 0x0000002450007844 */ /* 0x000fe20000000200 */
[----:B-1----:R-:W-:Y:S02]  /*fae0*/  SEL R25, R85, R60, P0 ;  /* 0x0000003c55197207 */ /* 0x002fe40000000000 */
[----:B------:R-:W-:Y:S01]  /*faf0*/  SEL R27, R60, R85, P0 ;  /* 0x000000553c1b7207 */ /* 0x000fe20000000000 */
[----:B------:R-:W-:Y:S01]  /*fb00*/  STSM.16.M88.4 [R78], R40 ;  /* 0x000000284e007844 */ /* 0x000fe20000000200 */
[----:B---3--:R-:W-:Y:S02]  /*fb10*/  SEL R51, R62, R87, P0 ;  /* 0x000000573e337207 */ /* 0x008fe40000000000 */
[----:B0-----:R-:W-:Y:S02]  /*fb20*/  SEL R8, R49, R6, P0 ;  /* 0x0000000631087207 */ /* 0x001fe40000000000 */
[----:B------:R-:W-:Y:S01]  /*fb30*/  SEL R10, R6, R49, P0 ;  /* 0x00000031060a7207 */ /* 0x000fe20000000000 */
[----:B------:R-:W-:Y:S01]  /*fb40*/  IMAD.U32 R6, RZ, RZ, UR4 ;  /* 0x00000004ff067e24 */ /* 0x000fe2000f8e00ff */
[----:B------:R-:W-:Y:S01]  /*fb50*/  SEL R9, R52, R71, P0 ;  /* 0x0000004734097207 */ /* 0x000fe20000000000 */
[----:B------:R-:W-:Y:S01]  /*fb60*/  @UP1 ULDC.64 UR4, c[0x0][0xbe0] ;  /* 0x0002f80000041ab9 */ /* 0x000fe20000000a00 */
[----:B------:R-:W-:Y:S01]  /*fb70*/  SEL R11, R71, R52, P0 ;  /* 0x00000034470b7207 */ /* 0x000fe20000000000 */
[----:B------:R-:W-:Y:S01]  /*fb80*/  @UP1 UIMAD.WIDE UR4, UR36, 0x4, UR4 ;  /* 0x00000004240418a5 */ /* 0x000fe2000f8e0204 */
[----:B------:R-:W-:-:S02]  /*fb90*/  SEL R49, R87, R62, P0 ;  /* 0x0000003e57317207 */ /* 0x000fc40000000000 */
[----:B------:R-:W-:Y:S01]  /*fba0*/  PLOP3.LUT P0, PT, PT, PT, UP1, 0x80, 0x0 ;  /* 0x000000000000781c */ /* 0x000fe20003f0f018 */
[----:B------:R0:W-:Y:S04]  /*fbb0*/  STSM.16.M88.4 [R74], R8 ;  /* 0x000000084a007844 */ /* 0x0001e80000000200 */
[----:B------:R1:W-:Y:S04]  /*fbc0*/  STSM.16.M88.4 [R72], R12 ;  /* 0x0000000c48007844 */ /* 0x0003e80000000200 */
[----:B------:R1:W-:Y:S04]  /*fbd0*/  STSM.16.M88.4 [R70], R24 ;  /* 0x0000001846007844 */ /* 0x0003e80000000200 */
[----:B------:R1:W-:Y:S01]  /*fbe0*/  STSM.16.M88.4 [R64], R48 ;  /* 0x0000003040007844 */ /* 0x0003e20000000200 */
[----:B------:R-:W-:Y:S01]  /*fbf0*/  BAR.SYNC.DEFER_BLOCKING 0x1, 0x100 ;  /* 0x0044000000007b1d */ /* 0x000fe20000010000 */
[----:B0-----:R-:W-:-:S02]  /*fc00*/  IMAD.U32 R8, RZ, RZ, UR4 ;  /* 0x00000004ff087e24 */ /* 0x001fc4000f8e00ff */
        /* <DEDUP_REMOVED lines=17> */
.L_x_4835:
[----:B------:R-:W-:Y:S01]  /*fd20*/  USHF.R.S32.HI UR12, URZ, 0x1f, UR38 ;  /* 0x0000001f3f0c7899 */ /* 0x000fe20008011426 */
[----:B------:R-:W-:Y:S01]  /*fd30*/  IADD3 R7, P3, R4, 0x3000, RZ ;  /* 0x0000300004077810 */ /* 0x000fe20007f7e0ff */
[----:B------:R-:W-:Y:S01]  /*fd40*/  ULDC.64 UR10, c[0x0][0xb70] ;  /* 0x0002dc00000a7ab9 */ /* 0x000fe20000000a00 */
[----:B------:R-:W-:Y:S01]  /*fd50*/  USHF.R.S32.HI UR5, URZ, 0x1f, UR4 ;  /* 0x0000001f3f057899 */ /* 0x000fe20008011404 */
[----:B------:R-:W-:Y:S01]  /*fd60*/  IMAD.U32 R9, RZ, RZ, UR42 ;  /* 0x0000002aff097e24 */ /* 0x000fe2000f8e00ff */
[----:B------:R-:W-:Y:S01]  /*fd70*/  UIMAD UR9, UR12, UR10, URZ ;  /* 0x0000000a0c0972a4 */ /* 0x000fe2000f8e023f */
[----:B------:R-:W-:Y:S01]  /*fd80*/  LOP3.LUT R6, R7, 0x380, RZ, 0xc0, !PT ;  /* 0x0000038007067812 */ /* 0x000fe200078ec0ff */
[----:B------:R-:W-:Y:S01]  /*fd90*/  UIMAD.WIDE.U32 UR6, UR38, UR10, UR4 ;  /* 0x0000000a260672a5 */ /* 0x000fe2000f8e0004 */
[----:B------:R-:W-:Y:S01]  /*fda0*/  IMAD R10, R9, 0x80, R22 ;  /* 0x00000080090a7824 */ /* 0x000fe200078e0216 */
[----:B------:R-:W-:Y:S01]  /*fdb0*/  UIMAD UR9, UR38, UR11, UR9 ;  /* 0x0000000b260972a4 */ /* 0x000fe2000f8e0209 */
[----:B------:R-:W-:Y:S01]  /*fdc0*/  SHF.R.U64 R6, R6, 0x3, RZ ;  /* 0x0000000306067819 */ /* 0x000fe200000012ff */
[----:B------:R-:W-:Y:S01]  /*fdd0*/  USEL UR37, UR37, URZ, !UP0 ;  /* 0x0000003f25257287 */ /* 0x000fe2000c000000 */
[----:B------:R-:W-:Y:S01]  /*fde0*/  IADD3 R53, P0, R4, 0x4000, RZ ;  /* 0x0000400004357810 */ /* 0x000fe20007f1e0ff */
[----:B------:R-:W-:Y:S01]  /*fdf0*/  ULDC.64 UR10, c[0x0][0xb78] ;  /* 0x0002de00000a7ab9 */ /* 0x000fe20000000a00 */
[----:B------:R-:W-:Y:S01]  /*fe00*/  UIADD3 UR7, UR7, UR9, URZ ;  /* 0x0000000907077290 */ /* 0x000fe2000fffe03f */
[----:B------:R-:W-:Y:S01]  /*fe10*/  LOP3.LUT R6, R6, R7, RZ, 0x3c, !PT ;  /* 0x0000000706067212 */ /* 0x000fe200078e3cff */
[----:B------:R-:W-:Y:S01]  /*fe20*/  USEL UR36, UR36, URZ, !UP0 ;  /* 0x0000003f24247287 */ /* 0x000fe2000c000000 */
[----:B------:R-:W-:Y:S01]  /*fe30*/  SHF.R.S32.HI R7, RZ, 0x1f, R10 ;  /* 0x0000001fff077819 */ /* 0x000fe2000001140a */
[----:B------:R-:W-:Y:S01]  /*fe40*/  UIMAD UR9, UR37, UR10, URZ ;  /* 0x0000000a250972a4 */ /* 0x000fe2000f8e023f */
[C---:B------:R-:W-:Y:S01]  /*fe50*/  IADD3 R41, P1, R4.reuse, 0x5000, RZ ;  /* 0x0000500004297810 */ /* 0x040fe20007f3e0ff */
[----:B------:R-:W-:Y:S01]  /*fe60*/  UIMAD.WIDE.U32 UR6, UR36, UR10, UR6 ;  /* 0x0000000a240672a5 */ /* 0x000fe2000f8e0006 */
[----:B------:R-:W-:Y:S01]  /*fe70*/  LOP3.LUT R52, R53, 0x380, RZ, 0xc0, !PT ;  /* 0x0000038035347812 */ /* 0x000fe200078ec0ff */
[----:B------:R-:W-:Y:S01]  /*fe80*/  UIMAD UR9, UR36, UR11, UR9 ;  /* 0x0000000b240972a4 */ /* 0x000fe2000f8e0209 */
[----:B------:R-:W-:-:S02]  /*fe90*/  IADD3 R13, P4, R4, 0x2000, RZ ;  /* 0x00002000040d7810 */ /* 0x000fc40007f9e0ff */
[----:B------:R-:W-:Y:S02]  /*fea0*/  LOP3.LUT R40, R41, 0x380, RZ, 0xc0, !PT ;  /* 0x0000038029287812 */ /* 0x000fe400078ec0ff */
[----:B------:R-:W-:Y:S01]  /*feb0*/  IADD3 R8, P6, R10, UR6, RZ ;  /* 0x000000060a087c10 */ /* 0x000fe2000ffde0ff */
[----:B------:R-:W-:Y:S01]  /*fec0*/  IMAD.U32 R14, RZ, RZ, UR9 ;  /* 0x00000009ff0e7e24 */ /* 0x000fe2000f8e00ff */
[----:B------:R-:W-:Y:S02]  /*fed0*/  SHF.R.U64 R52, R52, 0x3, RZ ;  /* 0x0000000334347819 */ /* 0x000fe400000012ff */
[----:B------:R-:W-:Y:S02]  /*fee0*/  IADD3 R29, P2, R4, 0x6000, RZ ;  /* 0x00006000041d7810 */ /* 0x000fe40007f5e0ff */
[----:B------:R-:W-:Y:S01]  /*fef0*/  IADD3.X R7, R7, UR7, R14, P6, !PT ;  /* 0x0000000707077c10 */ /* 0x000fe2000b7fe40e */
[----:B------:R-:W-:Y:S01]  /*ff00*/  ULDC.64 UR6, c[0x0][0xb40] ;  /* 0x0002d00000067ab9 */ /* 0x000fe20000000a00 */
[----:B------:R-:W-:-:S02]  /*ff10*/  LOP3.LUT R32, R33, 0x380, RZ, 0xc0, !PT ;  /* 0x0000038021207812 */ /* 0x000fc400078ec0ff */
[C---:B------:R-:W-:Y:S02]  /*ff20*/  LEA R20, P6, R8.reuse, UR6, 0x2 ;  /* 0x0000000608147c11 */ /* 0x040fe4000f8c10ff */
[----:B------:R-:W-:Y:S02]  /*ff30*/  LOP3.LUT R12, R13, 0x380, RZ, 0xc0, !PT ;  /* 0x000003800d0c7812 */ /* 0x000fe400078ec0ff */
[----:B------:R-:W-:Y:S01]  /*ff40*/  LEA.HI.X R21, R8, UR7, R7, 0x2, P6 ;  /* 0x0000000708157c11 */ /* 0x000fe2000b0f1407 */
[----:B------:R-:W-:Y:S01]  /*ff50*/  IMAD.X R7, RZ, RZ, R5, P3 ;  /* 0x000000ffff077224 */ /* 0x000fe200018e0605 */
[----:B------:R-:W-:Y:S01]  /*ff60*/  IADD3 R9, P6, R4, 0x7000, RZ ;  /* 0x0000700004097810 */ /* 0x000fe20007fde0ff */
[----:B------:R-:W-:Y:S01]  /*ff70*/  ULDC.64 UR6, c[0x0][0xaa0] ;  /* 0x0002a80000067ab9 */ /* 0x000fe20000000a00 */
[----:B------:R-:W-:Y:S02]  /*ff80*/  SHF.R.U64 R40, R40, 0x3, RZ ;  /* 0x0000000328287819 */ /* 0x000fe400000012ff */
[----:B------:R-:W-:-:S02]  /*ff90*/  LOP3.LUT R8, R9, 0x380, RZ, 0xc0, !PT ;  /* 0x0000038009087812 */ /* 0x000fc400078ec0ff */
[----:B------:R-:W-:Y:S01]  /*ffa0*/  LOP3.LUT R52, R52, R53, RZ, 0x3c, !PT ;  /* 0x0000003534347212 */ /* 0x000fe200078e3cff */
[----:B------:R-:W-:Y:S01]  /*ffb0*/  IMAD.X R53, RZ, RZ, R5, P0 ;  /* 0x000000ffff357224 */ /* 0x000fe200000e0605 */
[----:B------:R-:W-:Y:S02]  /*ffc0*/  SHF.R.U64 R8, R8, 0x3, RZ ;  /* 0x0000000308087819 */ /* 0x000fe400000012ff */
[----:B------:R-:W-:Y:S02]  /*ffd0*/  LOP3.LUT R28, R29, 0x380, RZ, 0xc0, !PT ;  /* 0x000003801d1c7812 */ /* 0x000fe400078ec0ff */
[----:B------:R-:W-:Y:S01]  /*ffe0*/  LOP3.LUT R8, R8, R9, RZ, 0x3c, !PT ;  /* 0x0000000908087212 */ /* 0x000fe200078e3cff */
[----:B------:R-:W-:Y:S01]  /*fff0*/  VIADD R9, R10, 0x8 ;  /* 0x000000080a097836 */ /* 0x000fe20000000000 */
[----:B------:R-:W-:Y:S02]  /*10000*/  LOP3.LUT P0, RZ, R220, 0x3, RZ, 0xc0, !PT ;  /* 0x00000003dcff7812 */ /* 0x000fe4000780c0ff */
[----:B------:R-:W-:-:S02]  /*10010*/  SHF.R.U64 R32, R32, 0x3, RZ ;  /* 0x0000000320207819 */ /* 0x000fc400000012ff */
[----:B------:R-:W-:Y:S02]  /*10020*/  SHF.R.U64 R12, R12, 0x3, RZ ;  /* 0x000000030c0c7819 */ /* 0x000fe400000012ff */
[----:B------:R-:W-:Y:S01]  /*10030*/  LOP3.LUT R40, R40, R41, RZ, 0x3c, !PT ;  /* 0x0000002928287212 */ /* 0x000fe200078e3cff */
[----:B------:R-:W-:Y:S01]  /*10040*/  IMAD.X R41, RZ, RZ, R5, P1 ;  /* 0x000000ffff297224 */ /* 0x000fe200008e0605 */
[----:B------:R-:W-:Y:S02]  /*10050*/  SHF.R.U64 R28, R28, 0x3, RZ ;  /* 0x000000031c1c7819 */ /* 0x000fe400000012ff */
[----:B------:R-:W-:Y:S02]  /*10060*/  ISETP.GE.OR P1, PT, R10, UR8, P0 ;  /* 0x000000080a007c0c */ /* 0x000fe40008726670 */
[----:B------:R-:W-:Y:S02]  /*10070*/  ISETP.GE.OR P0, PT, R9, UR8, P0 ;  /* 0x0000000809007c0c */ /* 0x000fe40008706670 */
[----:B------:R-:W-:-:S02]  /*10080*/  IADD3 R37, P3, R4, 0xa000, RZ ;  /* 0x0000a00004257810 */ /* 0x000fc40007f7e0ff */
[----:B------:R-:W-:Y:S01]  /*10090*/  LOP3.LUT R45, R4, 0x380, RZ, 0xc0, !PT ;  /* 0x00000380042d7812 */ /* 0x000fe200078ec0ff */
[----:B------:R-:W-:Y:S01]  /*100a0*/  UIMAD UR5, UR5, UR6, URZ ;  /* 0x00000006050572a4 */ /* 0x000fe2000f8e023f */
[----:B------:R-:W-:Y:S01]  /*100b0*/  LOP3.LUT R32, R32, R33, RZ, 0x3c, !PT ;  /* 0x0000002120207212 */ /* 0x000fe200078e3cff */
[--C-:B------:R-:W-:Y:S01]  /*100c0*/  IMAD.X R33, RZ, RZ, R5.reuse, P5 ;  /* 0x000000ffff217224 */ /* 0x100fe200028e0605 */
[----:B------:R-:W-:Y:S01]  /*100d0*/  LOP3.LUT R12, R12, R13, RZ, 0x3c, !PT ;  /* 0x0000000d0c0c7212 */ /* 0x000fe200078e3cff */
[--C-:B------:R-:W-:Y:S01]  /*100e0*/  IMAD.X R13, RZ, RZ, R5.reuse, P4 ;  /* 0x000000ffff0d7224 */ /* 0x100fe200020e0605 */
[----:B------:R-:W-:Y:S01]  /*100f0*/  LOP3.LUT R28, R28, R29, RZ, 0x3c, !PT ;  /* 0x0000001d1c1c7212 */ /* 0x000fe200078e3cff */
[--C-:B------:R-:W-:Y:S01]  /*10100*/  IMAD.X R29, RZ, RZ, R5.reuse, P2 ;  /* 0x000000ffff1d7224 */ /* 0x100fe200010e0605 */
[C---:B------:R-:W-:Y:S01]  /*10110*/  IADD3 R57, P5, R4.reuse, 0x8000, RZ ;  /* 0x0000800004397810 */ /* 0x040fe20007fbe0ff */
[----:B------:R-:W-:Y:S01]  /*10120*/  @!P1 STG.E desc[UR52][R20.64], R0 ;  /* 0x0000000014009986 */ /* 0x000fe2000c101934 */
[C---:B------:R-:W-:Y:S01]  /*10130*/  IADD3 R49, P4, R4.reuse, 0x9000, RZ ;  /* 0x0000900004317810 */ /* 0x040fe20007f9e0ff */
[----:B------:R-:W-:Y:S01]  /*10140*/  IMAD.U32 R19, RZ, RZ, UR6 ;  /* 0x00000006ff137e24 */ /* 0x000fe2000f8e00ff */
[----:B------:R-:W-:Y:S01]  /*10150*/  IADD3 R11, P2, R4, 0xb000, RZ ;  /* 0x0000b000040b7810 */ /* 0x000fe20007f5e0ff */
[----:B------:R0:W-:Y:S01]  /*10160*/  @!P0 STG.E desc[UR52][R20.64+0x20], R2 ;  /* 0x0000200214008986 */ /* 0x0001e2000c101934 */
[----:B------:R-:W-:Y:S01]  /*10170*/  LOP3.LUT R56, R57, 0x380, RZ, 0xc0, !PT ;  /* 0x0000038039387812 */ /* 0x000fe200078ec0ff */
[--C-:B------:R-:W-:Y:S01]  /*10180*/  IMAD.X R9, RZ, RZ, R5.reuse, P6 ;  /* 0x000000ffff097224 */ /* 0x100fe200030e0605 */
[----:B------:R-:W-:Y:S01]  /*10190*/  LOP3.LUT R48, R49, 0x380, RZ, 0xc0, !PT ;  /* 0x0000038031307812 */ /* 0x000fe200078ec0ff */
[----:B------:R-:W-:Y:S01]  /*101a0*/  IMAD.X R25, RZ, RZ, R5, P2 ;  /* 0x000000ffff197224 */ /* 0x000fe200010e0605 */
[----:B------:R-:W-:-:S02]  /*101b0*/  LOP3.LUT R36, R37, 0x380, RZ, 0xc0, !PT ;  /* 0x0000038025247812 */ /* 0x000fc400078ec0ff */
[----:B------:R-:W-:Y:S01]  /*101c0*/  SHF.R.U64 R45, R45, 0x3, RZ ;  /* 0x000000032d2d7819 */ /* 0x000fe200000012ff */
[----:B------:R-:W-:Y:S01]  /*101d0*/  UIMAD UR5, UR4, UR7, UR5 ;  /* 0x00000007040572a4 */ /* 0x000fe2000f8e0205 */
[----:B------:R-:W-:Y:S01]  /*101e0*/  LOP3.LUT R10, R11, 0x380, RZ, 0xc0, !PT ;  /* 0x000003800b0a7812 */ /* 0x000fe200078ec0ff */
[----:B------:R-:W5:Y:S01]  /*101f0*/  LD.E.128 R32, desc[UR52][R32.64] ;  /* 0x0000003420207980 */ /* 0x000f62000c101d00 */
[----:B------:R-:W-:Y:S01]  /*10200*/  SHF.R.U64 R56, R56, 0x3, RZ ;  /* 0x0000000338387819 */ /* 0x000fe200000012ff */
[--C-:B0-----:R-:W-:Y:S01]  /*10210*/  IMAD.MOV.U32 R20, RZ, RZ, R16.reuse ;  /* 0x000000ffff147224 */ /* 0x101fe200078e0010 */
[----:B------:R-:W-:Y:S01]  /*10220*/  SHF.R.U64 R48, R48, 0x3, RZ ;  /* 0x0000000330307819 */ /* 0x000fe200000012ff */
[----:B------:R-:W-:Y:S01]  /*10230*/  ULDC.64 UR6, c[0x0][0xae0] ;  /* 0x0002b80000067ab9 */ /* 0x000fe20000000a00 */
        /* <DEDUP_REMOVED lines=12> */
[----:B------:R-:W-:Y:S01]  /*10300*/  IMAD.X R37, RZ, RZ, R5, P3 ;  /* 0x000000ffff257224 */ /* 0x000fe200018e0605 */
[----:B------:R-:W-:Y:S01]  /*10310*/  LOP3.LUT R24, R4, R11, RZ, 0x3c, !PT ;  /* 0x0000000b04187212 */ /* 0x000fe200078e3cff */
[----:B------:R-:W-:Y:S01]  /*10320*/  IMAD.WIDE.U32 R20, R19, UR4, R20 ;  /* 0x0000000413147c25 */ /* 0x000fe2000f8e0014 */
[----:B------:R-:W5:Y:S01]  /*10330*/  LD.E.128 R44, desc[UR52][R44.64] ;  /* 0x000000342c2c7980 */ /* 0x000f62000c101d00 */
[----:B------:R-:W-:-:S03]  /*10340*/  UIMAD UR4, UR12, UR6, URZ ;  /* 0x000000060c0472a4 */ /* 0x000fc6000f8e023f */
[----:B------:R-:W5:Y:S01]  /*10350*/  LD.E.128 R4, desc[UR52][R6.64] ;  /* 0x0000003406047980 */ /* 0x000f62000c101d00 */
[----:B------:R-:W-:-:S03]  /*10360*/  IADD3 R21, R21, UR5, RZ ;  /* 0x0000000515157c10 */ /* 0x000fc6000fffe0ff */
[----:B------:R-:W5:Y:S01]  /*10370*/  LD.E.128 R40, desc[UR52][R40.64] ;  /* 0x0000003428287980 */ /* 0x000f62000c101d00 */
[----:B------:R-:W-:-:S03]  /*10380*/  IMAD.U32 R19, RZ, RZ, UR6 ;  /* 0x00000006ff137e24 */ /* 0x000fc6000f8e00ff */
        /* <DEDUP_REMOVED lines=56> */
.L_x_4837:
[----:B------:R-:W-:Y:S05]  /*10710*/  BSYNC B1 ;  /* 0x0000000000017941 */ /* 0x000fea0003800000 */
.L_x_4836:
[----:B------:R-:W-:Y:S04]  /*10720*/  BSSY B1, `(.L_x_4838) ;  /* 0x0000017000017945 */ /* 0x000fe80003800000 */
[----:B------:R-:W-:Y:S05]  /*10730*/  @P0 BRA `(.L_x_4839) ;  /* 0x0000000000540947 */ /* 0x000fea0003800000 */
[----:B-1---5:R-:W-:Y:S01]  /*10740*/  IADD3 R45, P0, R20, 0x20, RZ ;  /* 0x00000020142d7810 */ /* 0x022fe20007f1e0ff */
[C---:B------:R-:W-:Y:S01]  /*10750*/  VIADD R2, R16.reuse, 0x40 ;  /* 0x0000004010027836 */ /* 0x040fe20000000000 */
[----:B------:R-:W-:Y:S01]  /*10760*/  ULDC UR4, c[0x0][0xa8c] ;  /* 0x0002a30000047ab9 */ /* 0x000fe20000000800 */
[----:B------:R-:W-:Y:S01]  /*10770*/  ULDC.64 UR6, c[0x0][0xad8] ;  /* 0x0002b60000067ab9 */ /* 0x000fe20000000a00 */
[----:B0-----:R-:W-:Y:S01]  /*10780*/  IMAD.MOV.U32 R3, RZ, RZ, R67 ;  /* 0x000000ffff037224 */ /* 0x001fe200078e0043 */
        /* <DEDUP_REMOVED lines=16> */
.L_x_4839:
[----:B------:R-:W-:Y:S05]  /*10890*/  BSYNC B1 ;  /* 0x0000000000017941 */ /* 0x000fea0003800000 */
.L_x_4838:
[----:B------:R-:W-:Y:S04]  /*108a0*/  BSSY B1, `(.L_x_4840) ;  /* 0x0000017000017945 */ /* 0x000fe80003800000 */
[----:B------:R-:W-:Y:S05]  /*108b0*/  @P1 BRA `(.L_x_4841) ;  /* 0x0000000000541947 */ /* 0x000fea0003800000 */
[----:B--2--5:R-:W-:Y:S01]  /*108c0*/  IADD3 R33, P0, R20, 0x40, RZ ;  /* 0x0000004014217810 */ /* 0x024fe20007f1e0ff */
        /* <DEDUP_REMOVED lines=20> */
.L_x_4841:
[----:B------:R-:W-:Y:S05]  /*10a10*/  BSYNC B1 ;  /* 0x0000000000017941 */ /* 0x000fea0003800000 */
.L_x_4840:
        /* <DEDUP_REMOVED lines=9> */
[C---:B------:R-:W-:Y:S01]  /*10ab0*/  IMAD.WIDE.U32 R2, R13.reuse, UR4, R2 ;  /* 0x000000040d027c25 */ /* 0x040fe2000f8e0002 */
        /* <DEDUP_REMOVED lines=14> */
.L_x_4834:
        /* <DEDUP_REMOVED lines=13> */
[----:B------:R-:W-:Y:S02]  /*10c70*/  IMAD.U32 R5, RZ, RZ, UR5 ;  /* 0x00000005ff057e24 */ /* 0x000fe4000f8e00ff */
[----:B------:R-:W-:-:S03]  /*10c80*/  IMAD.MOV.U32 R7, RZ, RZ, RZ ;  /* 0x000000ffff077224 */ /* 0x000fc600078e00ff */
[----:B------:R-:W2:Y:S01]  /*10c90*/  @P2 LDG.E R4, desc[UR52][R4.64] ;  /* 0x0000003404042981 */ /* 0x000ea2000c1e1900 */
[----:B------:R-:W-:Y:S02]  /*10ca0*/  IMAD.U32 R2, RZ, RZ, UR6 ;  /* 0x00000006ff027e24 */ /* 0x000fe4000f8e00ff */
        /* <DEDUP_REMOVED lines=12> */
.L_x_4843:
        /* <DEDUP_REMOVED lines=32> */
.L_x_4845:
[----:B------:R-:W-:Y:S05]  /*10f70*/  BSYNC B1 ;  /* 0x0000000000017941 */ /* 0x000fea0003800000 */
.L_x_4844:
        /* <DEDUP_REMOVED lines=10> */
[C---:B------:R-:W-:Y:S01]  /*11020*/  VIADD R4, R18.reuse, 0x60 ;  /* 0x0000006012047836 */ /* 0x040fe20000000000 */
[----:B------:R-:W-:Y:S01]  /*11030*/  UIMAD UR5, UR7, UR8, URZ ;  /* 0x00000008070572a4 */ /* 0x000fe2000f8e023f */
[----:B------:R-:W-:Y:S01]  /*11040*/  IMAD.IADD R3, R3, 0x1, R7 ;  /* 0x0000000103037824 */ /* 0x000fe200078e0207 */
[----:B------:R-:W-:Y:S01]  /*11050*/  SHF.R.S32.HI R7, RZ, 0x1f, R18 ;  /* 0x0000001fff077819 */ /* 0x000fe20000011412 */
[----:B------:R-:W-:Y:S01]  /*11060*/  IMAD.U32 R5, RZ, RZ, UR8 ;  /* 0x00000008ff057e24 */ /* 0x000fe2000f8e00ff */
[----:B------:R-:W-:Y:S01]  /*11070*/  UIMAD UR5, UR38, UR9, UR5 ;  /* 0x00000009260572a4 */ /* 0x000fe2000f8e0205 */
[----:B------:R-:W-:Y:S01]  /*11080*/  VIADD R0, R18, 0x20 ;  /* 0x0000002012007836 */ /* 0x000fe20000000000 */
[----:B------:R-:W-:Y:S01]  /*11090*/  ISETP.GE.AND P0, PT, R4, UR6, PT ;  /* 0x0000000604007c0c */ /* 0x000fe2000bf06270 */
[----:B------:R-:W-:Y:S01]  /*110a0*/  IMAD.WIDE.U32 R2, R5, UR38, R2 ;  /* 0x0000002605027c25 */ /* 0x000fe2000f8e0002 */
[----:B------:R-:W-:-:S02]  /*110b0*/  ULDC.64 UR8, c[0x0][0xae8] ;  /* 0x0002ba0000087ab9 */ /* 0x000fc40000000a00 */
[----:B------:R-:W-:Y:S01]  /*110c0*/  UIMAD UR4, UR37, UR8, URZ ;  /* 0x00000008250472a4 */ /* 0x000fe2000f8e023f */
[----:B------:R-:W-:Y:S01]  /*110d0*/  VIADD R3, R3, UR5 ;  /* 0x0000000503037c36 */ /* 0x000fe20008000000 */
[----:B------:R-:W-:Y:S01]  /*110e0*/  ISETP.GE.AND P2, PT, R0, UR6, PT ;  /* 0x0000000600007c0c */ /* 0x000fe2000bf46270 */
[----:B------:R-:W-:Y:S01]  /*110f0*/  IMAD.U32 R5, RZ, RZ, UR8 ;  /* 0x00000008ff057e24 */ /* 0x000fe2000f8e00ff */
[----:B------:R-:W-:Y:S01]  /*11100*/  UIMAD UR4, UR36, UR9, UR4 ;  /* 0x00000009240472a4 */ /* 0x000fe2000f8e0204 */
[----:B------:R-:W-:Y:S02]  /*11110*/  VIADD R0, R18, 0x40 ;  /* 0x0000004012007836 */ /* 0x000fe40000000000 */
[----:B------:R-:W-:-:S03]  /*11120*/  IMAD.WIDE.U32 R4, R5, UR36, R2 ;  /* 0x0000002405047c25 */ /* 0x000fc6000f8e0002 */
[----:B------:R-:W-:Y:S01]  /*11130*/  ISETP.GE.AND P1, PT, R0, UR6, PT ;  /* 0x0000000600007c0c */ /* 0x000fe2000bf26270 */
[----:B------:R-:W-:Y:S02]  /*11140*/  IMAD.U32 R9, RZ, RZ, UR42 ;  /* 0x0000002aff097e24 */ /* 0x000fe4000f8e00ff */
[----:B------:R-:W-:Y:S02]  /*11150*/  IMAD.MOV.U32 R6, RZ, RZ, R18 ;  /* 0x000000ffff067224 */ /* 0x000fe400078e0012 */
        /* <DEDUP_REMOVED lines=22> */
.L_x_4847:
[----:B------:R-:W-:Y:S05]  /*112c0*/  BSYNC B1 ;  /* 0x0000000000017941 */ /* 0x000fea0003800000 */
.L_x_4846:
[----:B------:R-:W-:Y:S04]  /*112d0*/  BSSY B1, `(.L_x_4848) ;  /* 0x0000017000017945 */ /* 0x000fe80003800000 */
[----:B------:R-:W-:Y:S05]  /*112e0*/  @P2 BRA `(.L_x_4849) ;  /* 0x0000000000542947 */ /* 0x000fea0003800000 */
[----:B0-----:R-:W-:Y:S01]  /*112f0*/  IADD3 R9, P2, R6, 0x20, RZ ;  /* 0x0000002006097810 */ /* 0x001fe20007f5e0ff */
        /* <DEDUP_REMOVED lines=20> */
.L_x_4849:
[----:B------:R-:W-:Y:S05]  /*11440*/  BSYNC B1 ;  /* 0x0000000000017941 */ /* 0x000fea0003800000 */
.L_x_4848:
[----:B------:R-:W-:Y:S04]  /*11450*/  BSSY B1, `(.L_x_4850) ;  /* 0x0000017000017945 */ /* 0x000fe80003800000 */
[----:B------:R-:W-:Y:S05]  /*11460*/  @P1 BRA `(.L_x_4851) ;  /* 0x0000000000541947 */ /* 0x000fea0003800000 */
[----:B01----:R-:W-:Y:S01]  /*11470*/  IADD3 R9, P1, R6, 0x40, RZ ;  /* 0x0000004006097810 */ /* 0x003fe20007f3e0ff */
        /* <DEDUP_REMOVED lines=20> */
.L_x_4851:
[----:B------:R-:W-:Y:S05]  /*115c0*/  BSYNC B1 ;  /* 0x0000000000017941 */ /* 0x000fea0003800000 */
.L_x_4850:
        /* <DEDUP_REMOVED lines=22> */
.L_x_4842:
[----:B------:R-:W-:Y:S05]  /*11730*/  BSYNC B0 ;  /* 0x0000000000007941 */ /* 0x000fea0003800000 */
.L_x_4833:
[----:B------:R-:W-:Y:S02]  /*11740*/  ULDC UR4, c[0x0][0xc14] ;  /* 0x0003050000047ab9 */ /* 0x000fe40000000800 */
[----:B------:R-:W-:-:S13]  /*11750*/  ISETP.GE.AND P0, PT, R63, UR4, PT ;  /* 0x000000043f007c0c */ /* 0x000fda000bf06270 */
[----:B------:R-:W-:Y:S05]  /*11760*/  @!P0 BRA `(.L_x_4852) ;  /* 0xfffffef400888947 */ /* 0x000fea000383ffff */
[----:B------:R-:W-:Y:S05]  /*11770*/  EXIT ;  /* 0x000000000000794d */ /* 0x000fea0003800000 */
.L_x_4794:
        /* <DEDUP_REMOVED lines=20> */
.L_x_4853:
        /* <DEDUP_REMOVED lines=41> */
.L_x_4859:
        /* <DEDUP_REMOVED lines=14> */
.L_x_4858:
[----:B------:R-:W-:Y:S05]  /*11c30*/  BSYNC B0 ;  /* 0x0000000000007941 */ /* 0x000fea0003800000 */
.L_x_4857:
        /* <DEDUP_REMOVED lines=22> */
.L_x_4855:
        /* <DEDUP_REMOVED lines=25> */
.L_x_4860:
        /* <DEDUP_REMOVED lines=58> */
.L_x_4856:
[----:B------:R0:W-:Y:S01]  /*122d0*/  STL [R1+0x18], R0 ;  /* 0x0000180001007387 */ /* 0x0001e20000100800 */
[----:B------:R-:W-:-:S03]  /*122e0*/  UMOV UR38, URZ ;  /* 0x0000003f00267c82 */ /* 0x000fc60008000000 */
[----:B------:R0:W-:Y:S02]  /*122f0*/  STL [R1+0x1c], RZ ;  /* 0x00001cff01007387 */ /* 0x0001e40000100800 */
.L_x_4861:
        /* <DEDUP_REMOVED lines=11> */
.L_x_4854:
[----:B0-2---:R-:W-:Y:S01]  /*123b0*/  IMAD.MOV.U32 R0, RZ, RZ, 0x1 ;  /* 0x00000001ff007424 */ /* 0x005fe200078e00ff */
[----:B------:R-:W-:Y:S01]  /*123c0*/  ULDC UR4, c[0x0][0xc14] ;  /* 0x0003050000047ab9 */ /* 0x000fe20000000800 */
[----:B------:R0:W-:Y:S01]  /*123d0*/  STL [R1+0x20], RZ ;  /* 0x000020ff01007387 */ /* 0x0001e20000100800 */
[----:B------:R-:W-:Y:S01]  /*123e0*/  UISETP.GE.AND UP0, UPT, UR48, UR4, UPT ;  /* 0x000000043000728c */ /* 0x000fe2000bf06270 */
[----:B------:R-:W-:Y:S02]  /*123f0*/  IMAD.MOV.U32 R19, RZ, RZ, RZ ;  /* 0x000000ffff137224 */ /* 0x000fe400078e00ff */
[----:B------:R0:W-:Y:S03]  /*12400*/  STL [R1+0x8], R0 ;  /* 0x0000080001007387 */ /* 0x0001e60000100800 */
[----:B------:R-:W-:-:S13]  /*12410*/  PLOP3.LUT P0, PT, PT, PT, UP0, 0x80, 0x0 ;  /* 0x000000000000781c */ /* 0x000fda0003f0f008 */
[----:B0-----:R-:W-:Y:S05]  /*12420*/  @P0 BRA `(.L_x_4862) ;  /* 0x0000004c005c0947 */ /* 0x001fea0003800000 */
[----:B------:R-:W0:Y:S01]  /*12430*/  S2R R0, SR_TID.X ;  /* 0x0000000000007919 */ /* 0x000e220000002100 */
[----:B------:R-:W-:Y:S01]  /*12440*/  IMAD.MOV.U32 R19, RZ, RZ, RZ ;  /* 0x000000ffff137224 */ /* 0x000fe200078e00ff */
[----:B------:R-:W-:Y:S01]  /*12450*/  ULOP3.LUT UR42, UR40, 0x1, URZ, 0xfc, !UPT ;  /* 0x00000001282a7892 */ /* 0x000fe2000f8efc3f */
[----:B-1----:R-:W1:Y:S01]  /*12460*/  S2R R4, SR_TID.X ;  /* 0x0000000000047919 */ /* 0x002e620000002100 */
[----:B------:R-:W-:Y:S01]  /*12470*/  ULOP3.LUT UR47, UR40, 0x2, URZ, 0xfc, !UPT ;  /* 0x00000002282f7892 */ /* 0x000fe2000f8efc3f */
[----:B------:R-:W-:Y:S01]  /*12480*/  ULDC UR46, c[0x0][0xc] ;  /* 0x00000300002e7ab9 */ /* 0x000fe20000000800 */
[----:B------:R-:W-:Y:S01]  /*12490*/  ULDC.64 UR50, c[0x0][0x198] ;  /* 0x0000660000327ab9 */ /* 0x000fe20000000a00 */
[----:B0-----:R-:W-:Y:S01]  /*124a0*/  LOP3.LUT R0, R0, 0x7f, RZ, 0xc0, !PT ;  /* 0x0000007f00007812 */ /* 0x001fe200078ec0ff */
[----:B-1----:R-:W-:-:S04]  /*124b0*/  IMAD.SHL.U32 R2, R4, 0x20, RZ ;  /* 0x0000002004027824 */ /* 0x002fc800078e00ff */
        /* <DEDUP_REMOVED lines=19> */
.L_x_4926:
[----:B------:R-:W-:Y:S01]  /*125f0*/  ULDC.64 UR4, c[0x0][0xc60] ;  /* 0x0003180000047ab9 */ /* 0x000fe20000000a00 */
[----:B0-----:R-:W-:Y:S01]  /*12600*/  MOV R0, RZ ;  /* 0x000000ff00007202 */ /* 0x001fe20000000f00 */
[----:B------:R-:W-:Y:S01]  /*12610*/  UIMAD.WIDE UR4, UR48, 0x4, UR4 ;  /* 0x00000004300478a5 */ /* 0x000fe2000f8e0204 */
[----:B------:R-:W-:Y:S01]  /*12620*/  ULDC.64 UR10, c[0x0][0xa00] ;  /* 0x00028000000a7ab9 */ /* 0x000fe20000000a00 */
[----:B------:R-:W-:Y:S01]  /*12630*/  ULDC.64 UR6, c[0x0][0xa18] ;  /* 0x0002860000067ab9 */ /* 0x000fe20000000a00 */
[----:B------:R-:W-:-:S03]  /*12640*/  ULDC.64 UR12, c[0x0][0xa08] ;  /* 0x00028200000c7ab9 */ /* 0x000fc60000000a00 */
[----:B------:R-:W-:Y:S02]  /*12650*/  IMAD.U32 R2, RZ, RZ, UR4 ;  /* 0x00000004ff027e24 */ /* 0x000fe4000f8e00ff */
[----:B------:R-:W-:Y:S01]  /*12660*/  IMAD.U32 R3, RZ, RZ, UR5 ;  /* 0x00000005ff037e24 */ /* 0x000fe2000f8e00ff */
[----:B------:R-:W-:-:S04]  /*12670*/  ULDC.64 UR4, c[0x0][0xa28] ;  /* 0x00028a0000047ab9 */ /* 0x000fc80000000a00 */
[----:B--2---:R-:W2:Y:S01]  /*12680*/  LDG.E R2, desc[UR52][R2.64] ;  /* 0x0000003402027981 */ /* 0x004ea2000c1e1900 */
[----:B------:R-:W-:-:S04]  /*12690*/  UISETP.NE.U32.AND UP0, UPT, UR4, URZ, UPT ;  /* 0x0000003f0400728c */ /* 0x000fc8000bf05070 */
[----:B------:R-:W-:-:S06]  /*126a0*/  UISETP.NE.AND.EX UP0, UPT, UR5, URZ, UPT, UP0 ;  /* 0x0000003f0500728c */ /* 0x000fcc000bf05300 */
[----:B------:R-:W-:Y:S01]  /*126b0*/  PLOP3.LUT P0, PT, PT, PT, UP0, 0x80, 0x0 ;  /* 0x000000000000781c */ /* 0x000fe20003f0f008 */
[----:B------:R-:W-:Y:S01]  /*126c0*/  IMAD.MOV.U32 R6, RZ, RZ, RZ ;  /* 0x000000ffff067224 */ /* 0x000fe200078e00ff */
[----:B--2---:R-:W-:-:S13]  /*126d0*/  R2UR UR45, R2 ;  /* 0x00000000022d72ca */ /* 0x004fda00000e0000 */
[----:B------:R-:W-:Y:S02]  /*126e0*/  USHF.R.S32.HI UR44, URZ, 0x1f, UR45 ;  /* 0x0000001f3f2c7899 */ /* 0x000fe4000801142d */
[----:B------:R-:W-:-:S04]  /*126f0*/  @UP0 ULEA UR4, UP1, UR45, UR4, 0x2 ;  /* 0x000000042d040291 */ /* 0x000fc8000f82103f */
[----:B------:R-:W-:Y:S02]  /*12700*/  @UP0 ULEA.HI.X UR5, UR45, UR5, UR44, 0x2, UP1 ;  /* 0x000000052d050291 */ /* 0x000fe400088f142c */
[----:B------:R-:W-:-:S04]  /*12710*/  IMAD.U32 R2, RZ, RZ, UR4 ;  /* 0x00000004ff027e24 */ /* 0x000fc8000f8e00ff */
[----:B------:R-:W-:Y:S01]  /*12720*/  IMAD.U32 R3, RZ, RZ, UR5 ;  /* 0x00000005ff037e24 */ /* 0x000fe2000f8e00ff */
[----:B------:R-:W-:-:S04]  /*12730*/  USHF.L.U32 UR43, UR45, 0x2, URZ ;  /* 0x000000022d2b7899 */ /* 0x000fc8000800063f */
[----:B------:R0:W5:Y:S01]  /*12740*/  @P0 LDG.E R0, desc[UR52][R2.64] ;  /* 0x0000003402000981 */ /* 0x000162000c1e1900 */
[----:B------:R-:W-:Y:S01]  /*12750*/  ISETP.NE.U32.AND P0, PT, RZ, UR10, PT ;  /* 0x0000000aff007c0c */ /* 0x000fe2000bf05070 */
[----:B------:R-:W-:Y:S01]  /*12760*/  USHF.L.U64.HI UR44, UR45, 0x2, UR44 ;  /* 0x000000022d2c7899 */ /* 0x000fe2000801022c */
[----:B------:R-:W-:Y:S01]  /*12770*/  ISETP.NE.U32.AND P1, PT, RZ, UR12, PT ;  /* 0x0000000cff007c0c */ /* 0x000fe2000bf25070 */
[----:B------:R-:W-:Y:S01]  /*12780*/  UIADD3 UR5, UP0, UR43, UR10, URZ ;  /* 0x0000000a2b057290 */ /* 0x000fe2000ff1e03f */
[----:B------:R-:W-:Y:S01]  /*12790*/  ISETP.NE.AND.EX P0, PT, RZ, UR11, PT, P0 ;  /* 0x0000000bff007c0c */ /* 0x000fe2000bf05300 */
[----:B------:R-:W-:Y:S01]  /*127a0*/  UIADD3 UR9, UP1, UR43, UR12, URZ ;  /* 0x0000000c2b097290 */ /* 0x000fe2000ff3e03f */
[----:B------:R-:W-:Y:S01]  /*127b0*/  ISETP.NE.AND.EX P1, PT, RZ, UR13, PT, P1 ;  /* 0x0000000dff007c0c */ /* 0x000fe2000bf25310 */
[----:B------:R-:W-:Y:S01]  /*127c0*/  UIADD3.X UR8, UR44, UR11, URZ, UP0, !UPT ;  /* 0x0000000b2c087290 */ /* 0x000fe200087fe43f */
[----:B------:R-:W-:Y:S01]  /*127d0*/  IMAD.MOV.U32 R9, RZ, RZ, RZ ;  /* 0x000000ffff097224 */ /* 0x000fe200078e00ff */
[----:B------:R-:W-:Y:S01]  /*127e0*/  UISETP.NE.U32.AND UP0, UPT, UR6, URZ, UPT ;  /* 0x0000003f0600728c */ /* 0x000fe2000bf05070 */
[----:B0-----:R-:W-:Y:S01]  /*127f0*/  IMAD.U32 R2, RZ, RZ, UR5 ;  /* 0x00000005ff027e24 */ /* 0x001fe2000f8e00ff */
[----:B------:R-:W-:Y:S01]  /*12800*/  UIADD3.X UR4, UR44, UR13, URZ, UP1, !UPT ;  /* 0x0000000d2c047290 */ /* 0x000fe20008ffe43f */
[----:B------:R-:W-:Y:S01]  /*12810*/  IMAD.U32 R4, RZ, RZ, UR9 ;  /* 0x00000009ff047e24 */ /* 0x000fe2000f8e00ff */
[----:B------:R-:W-:Y:S01]  /*12820*/  UISETP.NE.AND.EX UP0, UPT, UR7, URZ, UPT, UP0 ;  /* 0x0000003f0700728c */ /* 0x000fe2000bf05300 */
[----:B------:R-:W-:-:S03]  /*12830*/  IMAD.U32 R3, RZ, RZ, UR8 ;  /* 0x00000008ff037e24 */ /* 0x000fc6000f8e00ff */
[----:B------:R-:W-:Y:S02]  /*12840*/  IMAD.U32 R5, RZ, RZ, UR4 ;  /* 0x00000004ff057e24 */ /* 0x000fe4000f8e00ff */
[----:B------:R-:W2:Y:S01]  /*12850*/  @P0 LDG.E R6, desc[UR52][R2.64] ;  /* 0x0000003402060981 */ /* 0x000ea2000c1e1900 */
[----:B------:R-:W-:-:S03]  /*12860*/  PLOP3.LUT P2, PT, PT, PT, UP0, 0x80, 0x0 ;  /* 0x000000000000781c */ /* 0x000fc60003f4f008 */
[----:B------:R0:W5:Y:S01]  /*12870*/  @P1 LDG.E R9, desc[UR52][R4.64] ;  /* 0x0000003404091981 */ /* 0x000162000c1e1900 */
[----:B------:R-:W-:-:S03]  /*12880*/  @UP0 UIADD3 UR4, UP1, UR43, UR6, URZ ;  /* 0x000000062b040290 */ /* 0x000fc6000ff3e03f */
[----:B------:R-:W-:Y:S01]  /*12890*/  ULDC UR6, c[0x0][0x288] ;  /* 0x0000a20000067ab9 */ /* 0x000fe20000000800 */
[----:B------:R-:W-:Y:S01]  /*128a0*/  @UP0 UIADD3.X UR5, UR44, UR7, URZ, UP1, !UPT ;  /* 0x000000072c050290 */ /* 0x000fe20008ffe43f */
[----:B------:R-:W-:-:S05]  /*128b0*/  IMAD.U32 R8, RZ, RZ, UR6 ;  /* 0x00000006ff087e24 */ /* 0x000fca000f8e00ff */
[----:B------:R-:W-:Y:S01]  /*128c0*/  IMAD.U32 R7, RZ, RZ, UR5 ;  /* 0x00000005ff077e24 */ /* 0x000fe2000f8e00ff */
[----:B--2---:R1:W-:Y:S02]  /*128d0*/  STL [R1+0x4], R6 ;  /* 0x0000040601007387 */ /* 0x0043e40000100800 */
[----:B-1----:R-:W-:-:S05]  /*128e0*/  IMAD.U32 R6, RZ, RZ, UR4 ;  /* 0x00000004ff067e24 */ /* 0x002fca000f8e00ff */
[----:B------:R0:W5:Y:S01]  /*128f0*/  @P2 LDG.E R8, desc[UR52][R6.64] ;  /* 0x0000003406082981 */ /* 0x000162000c1e1900 */
[----:B------:R-:W-:Y:S05]  /*12900*/  @P2 BRA `(.L_x_4863) ;  /* 0x0000000000102947 */ /* 0x000fea0003800000 */
[----:B------:R-:W-:Y:S05]  /*12910*/  @!P0 BRA `(.L_x_4863) ;  /* 0x00000000000c8947 */ /* 0x000fea0003800000 */
[----:B0-----:R-:W2:Y:S04]  /*12920*/  LDG.E R7, desc[UR52][R2.64] ;  /* 0x0000003402077981 */ /* 0x001ea8000c1e1900 */
[----:B-----5:R-:W2:Y:S02]  /*12930*/  LDG.E R8, desc[UR52][R2.64+0x4] ;  /* 0x0000043402087981 */ /* 0x020ea4000c1e1900 */
[----:B--2---:R-:W-:-:S07]  /*12940*/  IMAD.IADD R8, R8, 0x1, -R7 ;  /* 0x0000000108087824 */ /* 0x004fce00078e0a07 */
.L_x_4863:
[----:B-----5:R-:W-:Y:S01]  /*12950*/  IMAD.IADD R2, R9, 0x1, R0 ;  /* 0x0000000109027824 */ /* 0x020fe200078e0200 */
        /* <DEDUP_REMOVED lines=12> */
[----:B-1----:R-:W-:Y:S06]  /*12a20*/  @!P0 BRA `(.L_x_4864) ;  /* 0x0000000000188947 */ /* 0x002fec0003800000 */
[----:B------:R-:W-:-:S04]  /*12a30*/  UIADD3 UR4, UP0, UR43, UR6, URZ ;  /* 0x000000062b047290 */ /* 0x000fc8000ff1e03f */
[----:B------:R-:W-:Y:S02]  /*12a40*/  UIADD3.X UR5, UR44, UR7, URZ, UP0, !UPT ;  /* 0x000000072c057290 */ /* 0x000fe400087fe43f */
[----:B------:R-:W-:-:S04]  /*12a50*/  IMAD.U32 R2, RZ, RZ, UR4 ;  /* 0x00000004ff027e24 */ /* 0x000fc8000f8e00ff */
[----:B------:R-:W-:-:S06]  /*12a60*/  IMAD.U32 R3, RZ, RZ, UR5 ;  /* 0x00000005ff037e24 */ /* 0x000fcc000f8e00ff */
[----:B------:R1:W5:Y:S01]  /*12a70*/  LDG.E R3, desc[UR52][R2.64] ;  /* 0x0000003402037981 */ /* 0x000362000c1e1900 */
[----:B------:R-:W-:Y:S05]  /*12a80*/  BRA `(.L_x_4865) ;  /* 0x0000000000107947 */ /* 0x000fea0003800000 */
.L_x_4864:
[----:B------:R-:W-:Y:S05]  /*12a90*/  @!P1 BRA `(.L_x_4865) ;  /* 0x00000000000c9947 */ /* 0x000fea0003800000 */
[----:B------:R-:W2:Y:S04]  /*12aa0*/  LDG.E R2, desc[UR52][R4.64] ;  /* 0x0000003404027981 */ /* 0x000ea8000c1e1900 */
[----:B------:R-:W2:Y:S02]  /*12ab0*/  LDG.E R3, desc[UR52][R4.64+0x4] ;  /* 0x0000043404037981 */ /* 0x000ea4000c1e1900 */
[----:B--2---:R-:W-:-:S07]  /*12ac0*/  IMAD.IADD R3, R3, 0x1, -R2 ;  /* 0x0000000103037824 */ /* 0x004fce00078e0a02 */
.L_x_4865:
[----:B-1----:R-:W2:Y:S01]  /*12ad0*/  LDL R2, [R1+0x1c] ;  /* 0x00001c0001027983 */ /* 0x002ea20000100800 */
[----:B-----5:R-:W-:Y:S01]  /*12ae0*/  IMAD.IADD R3, R3, 0x1, -R0 ;  /* 0x0000000103037824 */ /* 0x020fe200078e0a00 */
[----:B------:R-:W-:Y:S01]  /*12af0*/  BSSY B6, `(.L_x_4866) ;  /* 0x00003a2000067945 */ /* 0x000fe20003800000 */
[----:B--2---:R-:W-:-:S04]  /*12b00*/  LEA R0, R2, 0x11f, 0x7 ;  /* 0x0000011f02007811 */ /* 0x004fc800078e38ff */
[C---:B------:R-:W-:Y:S01]  /*12b10*/  IADD3 R0, R3.reuse, R0, -R8 ;  /* 0x0000000003007210 */ /* 0x040fe20007ffe808 */
[----:B------:R-:W-:-:S04]  /*12b20*/  VIADD R3, R3, 0x9f ;  /* 0x0000009f03037836 */ /* 0x000fc80000000000 */
[----:B------:R-:W-:-:S04]  /*12b30*/  IMAD.HI R3, R3, 0x66666667, RZ ;  /* 0x6666666703037827 */ /* 0x000fc800078e02ff */
[----:B------:R-:W-:Y:S01]  /*12b40*/  IMAD.HI R2, R0, 0x66666667, RZ ;  /* 0x6666666700027827 */ /* 0x000fe200078e02ff */
[----:B------:R-:W-:-:S04]  /*12b50*/  SHF.R.U32.HI R0, RZ, 0x1f, R3 ;  /* 0x0000001fff007819 */ /* 0x000fc80000011603 */
[----:B------:R-:W-:Y:S02]  /*12b60*/  LEA.HI.SX32 R0, R3, R0, 0x1a ;  /* 0x0000000003007211 */ /* 0x000fe400078fd2ff */
[----:B------:R-:W-:-:S04]  /*12b70*/  SHF.R.U32.HI R3, RZ, 0x1f, R2 ;  /* 0x0000001fff037819 */ /* 0x000fc80000011602 */
[----:B------:R-:W-:-:S04]  /*12b80*/  LEA.HI.SX32 R3, R2, R3, 0x1a ;  /* 0x0000000302037211 */ /* 0x000fc800078fd2ff */
[----:B0-----:R-:W-:-:S04]  /*12b90*/  VIMNMX R4, R0, R3, PT ;  /* 0x0000000300047248 */ /* 0x001fc80003fe0100 */
[----:B------:R-:W-:Y:S01]  /*12ba0*/  ISETP.GT.AND P0, PT, R4, RZ, PT ;  /* 0x000000ff0400720c */ /* 0x000fe20003f04270 */
[----:B------:R0:W-:-:S12]  /*12bb0*/  STL [R1], R4 ;  /* 0x0000000401007387 */ /* 0x0001d80000100800 */
        /* <DEDUP_REMOVED lines=19> */
.L_x_4867:
        /* <DEDUP_REMOVED lines=23> */
.L_x_4869:
        /* <DEDUP_REMOVED lines=20> */
.L_x_4870:
        /* <DEDUP_REMOVED lines=20> */
.L_x_4871:
        /* <DEDUP_REMOVED lines=18> */
.L_x_4872:
[----:B------:R-:W0:Y:S01]  /*13200*/  LDC R0, c[0x0][0x428] ;  /* 0x00010a00ff007b82 */ /* 0x000e220000000800 */
[----:B------:R-:W-:Y:S01]  /*13210*/  ULDC.64 UR4, c[0x0][0x9f8] ;  /* 0x00027e0000047ab9 */ /* 0x000fe20000000a00 */
[----:B------:R-:W2:Y:S01]  /*13220*/  LDL.LU R7, [R1+0x4] ;  /* 0x0000040001077983 */ /* 0x000ea20000300800 */
[----:B------:R-:W-:Y:S01]  /*13230*/  UISETP.NE.U32.AND UP0, UPT, UR4, URZ, UPT ;  /* 0x0000003f0400728c */ /* 0x000fe2000bf05070 */
[----:B------:R-:W-:Y:S01]  /*13240*/  IMAD.U32 R18, RZ, RZ, UR38 ;  /* 0x00000026ff127e24 */ /* 0x000fe2000f8e00ff */
[----:B------:R-:W-:Y:S01]  /*13250*/  ULDC.64 UR14, c[0x0][0xa08] ;  /* 0x00028200000e7ab9 */ /* 0x000fe20000000a00 */
[----:B------:R-:W2:Y:S01]  /*13260*/  LDL.LU R6, [R1+0x1c] ;  /* 0x00001c0001067983 */ /* 0x000ea20000300800 */
[----:B------:R-:W-:Y:S01]  /*13270*/  UISETP.NE.AND.EX UP0, UPT, UR5, URZ, UPT, UP0 ;  /* 0x0000003f0500728c */ /* 0x000fe2000bf05300 */
[----:B------:R-:W-:Y:S01]  /*13280*/  IMAD.U32 R5, RZ, RZ, UR45 ;  /* 0x0000002dff057e24 */ /* 0x000fe2000f8e00ff */
[----:B------:R-:W1:Y:S04]  /*13290*/  S2R R4, SR_TID.X ;  /* 0x0000000000047919 */ /* 0x000e680000002100 */
[----:B------:R-:W-:-:S05]  /*132a0*/  PLOP3.LUT P1, PT, PT, PT, UP0, 0x80, 0x0 ;  /* 0x000000000000781c */ /* 0x000fca0003f2f008 */
[----:B------:R-:W-:-:S04]  /*132b0*/  @UP0 UIADD3 UR4, UP1, UR43, UR4, URZ ;  /* 0x000000042b040290 */ /* 0x000fc8000ff3e03f */
[----:B------:R-:W-:Y:S01]  /*132c0*/  @UP0 UIADD3.X UR5, UR44, UR5, URZ, UP1, !UPT ;  /* 0x000000052c050290 */ /* 0x000fe20008ffe43f */
[----:B0-----:R-:W-:Y:S01]  /*132d0*/  ISETP.NE.AND P0, PT, R0, 0x1, PT ;  /* 0x000000010000780c */ /* 0x001fe20003f05270 */
[----:B------:R-:W-:-:S12]  /*132e0*/  IMAD.U32 R2, RZ, RZ, UR4 ;  /* 0x00000004ff027e24 */ /* 0x000fd8000f8e00ff */
[----:B------:R-:W0:Y:S01]  /*132f0*/  @P0 LDC R0, c[0x0][0x42c] ;  /* 0x00010b00ff000b82 */ /* 0x000e220000000800 */
[----:B-1----:R-:W-:-:S07]  /*13300*/  LOP3.LUT R10, R4, 0x7f, RZ, 0xc0, !PT ;  /* 0x0000007f040a7812 */ /* 0x002fce00078ec0ff */
[----:B------:R-:W1:Y:S01]  /*13310*/  @P0 LDC R3, c[0x0][0x430] ;  /* 0x00010c00ff030b82 */ /* 0x000e620000000800 */
[----:B0-----:R-:W-:-:S05]  /*13320*/  @P0 IMAD.HI.U32 R0, R0, UR38, RZ ;  /* 0x0000002600000c27 */ /* 0x001fca000f8e00ff */
[----:B-1----:R-:W-:Y:S01]  /*13330*/  @P0 SHF.R.U32.HI R18, RZ, R3, R0 ;  /* 0x00000003ff120219 */ /* 0x002fe20000011600 */
        /* <DEDUP_REMOVED lines=12> */
[----:B0-----:R-:W0:Y:S03]  /*13400*/  LDC.64 R2, c[0x0][0x3f8] ;  /* 0x0000fe00ff027b82 */ /* 0x001e260000000a00 */
[----:B------:R-:W-:Y:S01]  /*13410*/  LOP3.LUT R4, R4, 0x3, RZ, 0xc0, !PT ;  /* 0x0000000304047812 */ /* 0x000fe200078ec0ff */
[----:B------:R-:W-:-:S05]  /*13420*/  VOTEU.ALL UP1, P1 ;  /* 0x00000000003f7886 */ /* 0x000fca0000820000 */
[----:B------:R-:W-:-:S04]  /*13430*/  @!UP1 UIADD3 UR12, UP0, UR50, 0x270, URZ ;  /* 0x00000270320c9890 */ /* 0x000fc8000ff1e03f */
[----:B------:R-:W-:Y:S01]  /*13440*/  @!UP1 UIADD3.X UR13, URZ, UR51, URZ, UP0, !UPT ;  /* 0x000000333f0d9290 */ /* 0x000fe200087fe43f */
[----:B--2---:R-:W-:Y:S01]  /*13450*/  IMAD R6, R6, 0x80, R7 ;  /* 0x0000008006067824 */ /* 0x004fe200078e0207 */
[----:B------:R-:W-:Y:S02]  /*13460*/  SEL R7, RZ, UR45, P0 ;  /* 0x0000002dff077c07 */ /* 0x000fe40008000000 */
[----:B0-----:R-:W-:Y:S01]  /*13470*/  LOP3.LUT P0, RZ, R2, UR14, RZ, 0xfc, !PT ;  /* 0x0000000e02ff7c12 */ /* 0x001fe2000f80fcff */
[----:B------:R-:W-:Y:S01]  /*13480*/  UMOV UR14, 0xffffffff ;  /* 0xffffffff000e7882 */ /* 0x000fe20000000000 */
[----:B------:R-:W-:Y:S02]  /*13490*/  R2UR UR37, R6 ;  /* 0x00000000062572ca */ /* 0x000fe400000e0000 */
[----:B------:R-:W-:Y:S02]  /*134a0*/  R2UR UR39, R7 ;  /* 0x00000000072772ca */ /* 0x000fe400000e0000 */
[----:B------:R-:W-:-:S09]  /*134b0*/  LOP3.LUT P0, RZ, R3, UR15, RZ, 0xfc, P0 ;  /* 0x0000000f03ff7c12 */ /* 0x000fd2000800fcff */
[----:B------:R-:W-:Y:S01]  /*134c0*/  UMOV UR5, UR37 ;  /* 0x0000002500057c82 */ /* 0x000fe20008000000 */
[----:B------:R-:W-:Y:S01]  /*134d0*/  UMOV UR9, UR37 ;  /* 0x0000002500097c82 */ /* 0x000fe20008000000 */
[----:B------:R-:W-:Y:S01]  /*134e0*/  UMOV UR7, UR39 ;  /* 0x0000002700077c82 */ /* 0x000fe20008000000 */
[----:B------:R-:W-:Y:S01]  /*134f0*/  UMOV UR11, UR39 ;  /* 0x00000027000b7c82 */ /* 0x000fe20008000000 */
[----:B------:R0:W-:Y:S01]  /*13500*/  @!UP1 UTMAPF.L2.4D [UR36], [UR12] ;  /* 0x000000240c0095b8 */ /* 0x0001e20008018000 */
[----:B------:R0:W-:Y:S01]  /*13510*/  @!UP1 UTMAPF.L2.4D [UR4], [UR12] ;  /* 0x000000040c0095b8 */ /* 0x0001e20008018000 */
[----:B------:R0:W-:Y:S01]  /*13520*/  @!UP1 UTMAPF.L2.4D [UR8], [UR12] ;  /* 0x000000080c0095b8 */ /* 0x0001e20008018000 */
[----:B---3--:R-:W-:Y:S01]  /*13530*/  SHF.R.S32.HI R0, RZ, 0x1f, R5 ;  /* 0x0000001fff007819 */ /* 0x008fe20000011405 */
[----:B------:R-:W-:Y:S04]  /*13540*/  STL [R1+0xc], R5 ;  /* 0x00000c0501007387 */ /* 0x000fe80000100800 */
[----:B------:R1:W-:Y:S02]  /*13550*/  STL [R1+0x10], R0 ;  /* 0x0000100001007387 */ /* 0x0003e40000100800 */
[----:B-1----:R-:W-:Y:S01]  /*13560*/  SEL R0, R5, RZ, !P0 ;  /* 0x000000ff05007207 */ /* 0x002fe20004000000 */
[----:B0-----:R-:W-:Y:S06]  /*13570*/  BRA.DIV UR14, `(.L_x_4873) ;  /* 0x000000420eb47947 */ /* 0x001fec000b800000 */
[----:B------:R0:W1:Y:S02]  /*13580*/  SHFL.IDX PT, R14, R4, RZ, 0x1f ;  /* 0x00001fff040e7589 */ /* 0x00006400000e0000 */
.L_x_4945:
[----:B-1----:R-:W-:Y:S02]  /*13590*/  ISETP.NE.AND P0, PT, R14, RZ, PT ;  /* 0x000000ff0e00720c */ /* 0x002fe40003f05270 */
[----:B------:R-:W-:-:S11]  /*135a0*/  PLOP3.LUT P6, PT, PT, PT, PT, 0x8, 0x0 ;  /* 0x000000000000781c */ /* 0x000fd60003fce170 */
[----:B------:R-:W-:Y:S05]  /*135b0*/  @P0 BRA `(.L_x_4874) ;  /* 0x00000008001c0947 */ /* 0x000fea0003800000 */
[----:B0-----:R-:W2:Y:S01]  /*135c0*/  LDL R4, [R1] ;  /* 0x0000000001047983 */ /* 0x001ea20000100800 */
[----:B------:R-:W-:Y:S01]  /*135d0*/  UMOV UR4, 0xffffffff ;  /* 0xffffffff00047882 */ /* 0x000fe20000000000 */
[----:B--2---:R-:W-:Y:S02]  /*135e0*/  VIADD R8, R4, 0xffffffff ;  /* 0xffffffff04087836 */ /* 0x004fe40000000000 */
[----:B------:R-:W-:Y:S05]  /*135f0*/  BRA.DIV UR4, `(.L_x_4875) ;  /* 0x0000004204b47947 */ /* 0x000fea000b800000 */
[----:B------:R-:W-:-:S13]  /*13600*/  ELECT P6, URZ, PT ;  /* 0x00000000003f782f */ /* 0x000fda00038c0000 */
.L_x_4948:
[----:B------:R-:W-:Y:S05]  /*13610*/  @!P6 BRA `(.L_x_4876) ;  /* 0x000000040088e947 */ /* 0x000fea0003800000 */
[----:B------:R-:W-:-:S04]  /*13620*/  ISETP.NE.U32.AND P0, PT, R2, RZ, PT ;  /* 0x000000ff0200720c */ /* 0x000fc80003f05070 */
[----:B------:R-:W-:-:S13]  /*13630*/  ISETP.NE.AND.EX P0, PT, R3, RZ, PT, P0 ;  /* 0x000000ff0300720c */ /* 0x000fda0003f05300 */
[----:B------:R-:W-:Y:S05]  /*13640*/  @!P0 BRA `(.L_x_4877) ;  /* 0x0000000000508947 */ /* 0x000fea0003800000 */
[----:B------:R-:W2:Y:S01]  /*13650*/  LDL R12, [R1+0x10] ;  /* 0x00001000010c7983 */ /* 0x000ea20000100800 */
[----:B------:R-:W0:Y:S03]  /*13660*/  LDC R9, c[0x0][0x41c] ;  /* 0x00010700ff097b82 */ /* 0x000e260000000800 */
[----:B------:R-:W3:Y:S01]  /*13670*/  LDL R11, [R1+0xc] ;  /* 0x00000c00010b7983 */ /* 0x000ee20000100800 */
        /* <DEDUP_REMOVED lines=9> */
[----:B------:R-:W-:Y:S02]  /*13710*/  IMAD.MOV.U32 R4, RZ, RZ, R0 ;  /* 0x000000ffff047224 */ /* 0x000fe400078e0000 */
[----:B--2---:R-:W-:Y:S02]  /*13720*/  IMAD R9, R12, UR4, RZ ;  /* 0x000000040c097c24 */ /* 0x004fe4000f8e02ff */
[----:B---3--:R-:W-:-:S04]  /*13730*/  IMAD.WIDE.U32 R4, R11, UR4, R4 ;  /* 0x000000040b047c25 */ /* 0x008fc8000f8e0004 */
[----:B------:R-:W-:Y:S01]  /*13740*/  IMAD R0, R11, UR5, R9 ;  /* 0x000000050b007c24 */ /* 0x000fe2000f8e0209 */
[----:B------:R-:W-:-:S03]  /*13750*/  LEA R2, P0, R4, R2, 0x2 ;  /* 0x0000000204027211 */ /* 0x000fc600078010ff */
[----:B------:R-:W-:-:S05]  /*13760*/  IMAD.IADD R0, R5, 0x1, R0 ;  /* 0x0000000105007824 */ /* 0x000fca00078e0200 */
[----:B------:R-:W-:-:S05]  /*13770*/  LEA.HI.X R3, R4, R3, R0, 0x2, P0 ;  /* 0x0000000304037211 */ /* 0x000fca00000f1400 */
[----:B------:R0:W5:Y:S02]  /*13780*/  LDG.E R0, desc[UR52][R2.64] ;  /* 0x0000003402007981 */ /* 0x000164000c1e1900 */
.L_x_4877:
[----:B0-----:R-:W2:Y:S01]  /*13790*/  LDL R2, [R1+0x8] ;  /* 0x0000080001027983 */ /* 0x001ea20000100800 */
[----:B------:R-:W-:Y:S02]  /*137a0*/  LEA R4, R19, UR41, 0x3 ;  /* 0x0000002913047c11 */ /* 0x000fe4000f8e18ff */
[----:B------:R-:W-:Y:S02]  /*137b0*/  ISETP.NE.AND P0, PT, R10, RZ, PT ;  /* 0x000000ff0a00720c */ /* 0x000fe40003f05270 */
[----:B--2---:R-:W-:-:S04]  /*137c0*/  SHF.L.U32 R3, R2, 0x1f, RZ ;  /* 0x0000001f02037819 */ /* 0x004fc800000006ff */
[----:B------:R-:W0:Y:S02]  /*137d0*/  SYNCS.PHASECHK.TRANS64.TRYWAIT P2, [R4+URZ+0x33480], R3 ;  /* 0x03348003040075a7 */ /* 0x000e24000804017f */
[----:B0-----:R-:W-:Y:S05]  /*137e0*/  @!P2 BRA `(.L_x_4878) ;  /* 0x000000400058a947 */ /* 0x001fea0003800000 */
.L_x_4949:
        /* <DEDUP_REMOVED lines=8> */
.L_x_4879:
[----:B------:R-:W2:Y:S01]  /*13870*/  LDL R5, [R1+0x14] ;  /* 0x0000140001057983 */ /* 0x000ea20000100800 */
[----:B------:R-:W-:-:S05]  /*13880*/  MOV R2, UR41 ;  /* 0x0000002900027c02 */ /* 0x000fca0008000f00 */
        /* <DEDUP_REMOVED lines=27> */
.L_x_4950:
        /* <DEDUP_REMOVED lines=8> */
.L_x_4881:
        /* <DEDUP_REMOVED lines=24> */
.L_x_4876:
        /* <DEDUP_REMOVED lines=31> */
.L_x_4874:
[----:B01----:R-:W2:Y:S04]  /*13e30*/  LDL.LU R4, [R1+0x20] ;  /* 0x0000200001047983 */ /* 0x003ea80000300800 */
[----:B------:R-:W3:Y:S01]  /*13e40*/  LDL R3, [R1] ;  /* 0x0000000001037983 */ /* 0x000ee20000100800 */
[----:B------:R-:W-:Y:S01]  /*13e50*/  BSSY B0, `(.L_x_4882) ;  /* 0x000000a000007945 */ /* 0x000fe20003800000 */
[----:B--2---:R-:W-:Y:S01]  /*13e60*/  VIADD R4, R4, 0x1 ;  /* 0x0000000104047836 */ /* 0x004fe20000000000 */
[----:B---3--:R-:W-:-:S04]  /*13e70*/  ISETP.GE.AND P2, PT, R3, 0x2, PT ;  /* 0x000000020300780c */ /* 0x008fc80003f46270 */
[----:B------:R0:W-:Y:S01]  /*13e80*/  STL [R1+0x20], R4 ;  /* 0x0000200401007387 */ /* 0x0001e20000100800 */
[----:B------:R-:W-:-:S04]  /*13e90*/  LEA.HI R2, R4, R4, RZ, 0x1 ;  /* 0x0000000404027211 */ /* 0x000fc800078f08ff */
[----:B------:R-:W-:-:S05]  /*13ea0*/  LOP3.LUT R2, R2, 0xfffffffe, RZ, 0xc0, !PT ;  /* 0xfffffffe02027812 */ /* 0x000fca00078ec0ff */
[----:B------:R-:W-:-:S05]  /*13eb0*/  IMAD.IADD R2, R4, 0x1, -R2 ;  /* 0x0000000104027824 */ /* 0x000fca00078e0a02 */
[----:B------:R-:W-:-:S04]  /*13ec0*/  SHF.L.U32 R2, R2, 0x1f, RZ ;  /* 0x0000001f02027819 */ /* 0x000fc800000006ff */
[----:B------:R-:W1:Y:S02]  /*13ed0*/  SYNCS.PHASECHK.TRANS64.TRYWAIT P0, [UR41+0x33420], R2 ;  /* 0x03342002ff0075a7 */ /* 0x000e640008000169 */
[----:B01----:R-:W-:Y:S05]  /*13ee0*/  @!P0 BRA `(.L_x_4883) ;  /* 0x0000003800c08947 */ /* 0x003fea0003800000 */
.L_x_4951:
[----:B------:R-:W-:Y:S05]  /*13ef0*/  BSYNC B0 ;  /* 0x0000000000007941 */ /* 0x000fea0003800000 */
.L_x_4882:
[----:B------:R-:W-:Y:S05]  /*13f00*/  @!P2 BRA `(.L_x_4884) ;  /* 0x00000018000ca947 */ /* 0x000fea0003800000 */
[----:B0-----:R-:W2:Y:S04]  /*13f10*/  LDL.LU R3, [R1] ;  /* 0x0000000001037983 */ /* 0x001ea80000300800 */
[----:B------:R0:W5:Y:S01]  /*13f20*/  LDL.LU R2, [R1+0x8] ;  /* 0x0000080001027983 */ /* 0x0001620000300800 */
[----:B------:R-:W-:Y:S02]  /*13f30*/  IMAD.MOV.U32 R8, RZ, RZ, R19 ;  /* 0x000000ffff087224 */ /* 0x000fe400078e0013 */
[----:B0-2---:R-:W-:-:S07]  /*13f40*/  VIADD R3, R3, 0xfffffffe ;  /* 0xfffffffe03037836 */ /* 0x005fce0000000000 */
.L_x_4908:
[----:B------:R-:W-:Y:S01]  /*13f50*/  VIADD R19, R8, 0x1 ;  /* 0x0000000108137836 */ /* 0x000fe20000000000 */
[----:B------:R-:W-:Y:S05]  /*13f60*/  YIELD ;  /* 0x0000000000007946 */ /* 0x000fea0003800000 */
[----:B------:R-:W-:Y:S01]  /*13f70*/  ISETP.NE.AND P0, PT, R19, 0x2, PT ;  /* 0x000000021300780c */ /* 0x000fe20003f05270 */
[----:B------:R-:W-:Y:S03]  /*13f80*/  BSSY B0, `(.L_x_4885) ;  /* 0x00000a8000007945 */ /* 0x000fe60003800000 */
[----:B------:R-:W-:-:S02]  /*13f90*/  SEL R5, RZ, 0x1, P0 ;  /* 0x00000001ff057807 */ /* 0x000fc40000000000 */
        /* <DEDUP_REMOVED lines=23> */
[----:B------:R-:W-:-:S04]  /*14110*/  IMAD.WIDE.U32 R4, R6, UR6, R4 ;  /* 0x0000000606047c25 */ /* 0x000fc8000f8e0004 */
[----:B------:R-:W-:Y:S01]  /*14120*/  IMAD.IADD R0, R0, 0x1, R5 ;  /* 0x0000000100007824 */ /* 0x000fe200078e0205 */
[----:B------:R-:W-:-:S04]  /*14130*/  LEA R6, P0, R4, UR4, 0x2 ;  /* 0x0000000404067c11 */ /* 0x000fc8000f8010ff */
[----:B------:R-:W-:-:S05]  /*14140*/  LEA.HI.X R7, R4, UR5, R0, 0x2, P0 ;  /* 0x0000000504077c11 */ /* 0x000fca00080f1400 */
[----:B------:R1:W5:Y:S04]  /*14150*/  LDG.E R0, desc[UR52][R6.64] ;  /* 0x0000003406007981 */ /* 0x000368000c1e1900 */
.L_x_4887:
        /* <DEDUP_REMOVED lines=8> */
.L_x_4952:
[----:B------:R-:W-:Y:S05]  /*141e0*/  BSYNC B1 ;  /* 0x0000000000017941 */ /* 0x000fea0003800000 */
.L_x_4888:
        /* <DEDUP_REMOVED lines=9> */
.L_x_4891:
[----:B------:R-:W-:Y:S05]  /*14280*/  BSYNC B1 ;  /* 0x0000000000017941 */ /* 0x000fea0003800000 */
.L_x_4890:
[----:B------:R-:W2:Y:S01]  /*14290*/  LDL R7, [R1+0x14] ;  /* 0x0000140001077983 */ /* 0x000ea20000100800 */
        /* <DEDUP_REMOVED lines=10> */
[----:B0-----:R-:W-:Y:S02]  /*14340*/  VIADD R10, R4, 0xf200 ;  /* 0x0000f200040a7836 */ /* 0x001fe40000000000 */
[----:B--2---:R-:W-:Y:S02]  /*14350*/  IMAD R9, R9, 0xa0, R7 ;  /* 0x000000a009097824 */ /* 0x004fe400078e0207 */
[----:B------:R-:W-:-:S07]  /*14360*/  VIADD R7, R6, 0x33470 ;  /* 0x0003347006077836 */ /* 0x000fce0000000000 */
.L_x_4892:
        /* <DEDUP_REMOVED lines=16> */
.L_x_4893:
        /* <DEDUP_REMOVED lines=16> */
.L_x_4894:
        /* <DEDUP_REMOVED lines=12> */
.L_x_4953:
[----:B------:R-:W-:Y:S05]  /*14630*/  BSYNC B1 ;  /* 0x0000000000017941 */ /* 0x000fea0003800000 */
.L_x_4895:
        /* <DEDUP_REMOVED lines=11> */
.L_x_4898:
[----:B------:R-:W-:Y:S05]  /*146f0*/  BSYNC B1 ;  /* 0x0000000000017941 */ /* 0x000fea0003800000 */
.L_x_4897:
        /* <DEDUP_REMOVED lines=9> */
.L_x_4899:
        /* <DEDUP_REMOVED lines=15> */
.L_x_4900:
        /* <DEDUP_REMOVED lines=15> */
.L_x_4901:
        /* <DEDUP_REMOVED lines=9> */
.L_x_4886:
[----:B------:R-:W-:Y:S05]  /*14a00*/  BSYNC B0 ;  /* 0x0000000000007941 */ /* 0x000fea0003800000 */
.L_x_4885:
[----:B------:R-:W-:-:S06]  /*14a10*/  UISETP.NE.AND UP0, UPT, UR42, 0x3, UPT ;  /* 0x000000032a00788c */ /* 0x000fcc000bf05270 */
[----:B------:R-:W-:-:S13]  /*14a20*/  PLOP3.LUT P0, PT, PT, PT, UP0, 0x80, 0x0 ;  /* 0x000000000000781c */ /* 0x000fda0003f0f008 */
[----:B------:R-:W-:Y:S05]  /*14a30*/  @!P0 BRA `(.L_x_4902) ;  /* 0x0000000000048947 */ /* 0x000fea0003800000 */
[----:B------:R-:W-:Y:S01]  /*14a40*/  BPT.TRAP 0x1 ;  /* 0x000000040000795c */ /* 0x000fe20000300000 */
.L_x_4902:
        /* <DEDUP_REMOVED lines=8> */
.L_x_4954:
[----:B------:R-:W-:Y:S05]  /*14ad0*/  BSYNC B0 ;  /* 0x0000000000007941 */ /* 0x000fea0003800000 */
.L_x_4903:
[----:B------:R-:W-:Y:S05]  /*14ae0*/  @!P0 BRA `(.L_x_4905) ;  /* 0x0000000000048947 */ /* 0x000fea0003800000 */
[----:B------:R-:W-:Y:S01]  /*14af0*/  BPT.TRAP 0x1 ;  /* 0x000000040000795c */ /* 0x000fe20000300000 */
.L_x_4905:
[----:B-1----:R-:W-:Y:S01]  /*14b00*/  SHF.L.U32 R4, R2, 0x1f, RZ ;  /* 0x0000001f02047819 */ /* 0x002fe200000006ff */
[----:B------:R-:W-:-:S03]  /*14b10*/  IMAD R2, R8, 0x7800, RZ ;  /* 0x0000780008027824 */ /* 0x000fc600078e02ff */
[----:B------:R-:W1:Y:S02]  /*14b20*/  SYNCS.PHASECHK.TRANS64.TRYWAIT P2, [R12+URZ+0x33460], R4 ;  /* 0x033460040c0075a7 */ /* 0x000e64000804017f */
[----:B-1----:R-:W-:Y:S05]  /*14b30*/  @!P2 BRA `(.L_x_4906) ;  /* 0x000000300000a947 */ /* 0x002fea0003800000 */
.L_x_4955:
[C---:B------:R-:W-:Y:S01]  /*14b40*/  LOP3.LUT R13, R2.reuse, R17, RZ, 0xfc, !PT ;  /* 0x00000011020d7212 */ /* 0x040fe200078efcff */
[----:B------:R-:W-:Y:S05]  /*14b50*/  WARPSYNC.ALL ;  /* 0x0000000000007948 */ /* 0x000fea0003800000 */
[----:B-1----:R1:W2:Y:S01]  /*14b60*/  LDSM.16.MT88.4 R4, [R13+UR41+0xf200] ;  /* 0x00f200290d04783b */ /* 0x0022a20008004200 */
[----:B------:R-:W-:Y:S02]  /*14b70*/  IMAD.U32 R14, RZ, RZ, UR41 ;  /* 0x00000029ff0e7e24 */ /* 0x000fe4000f8e00ff */
[----:B------:R-:W-:Y:S02]  /*14b80*/  VIADD R15, R2, 0x2800 ;  /* 0x00002800020f7836 */ /* 0x000fe40000000000 */
[----:B------:R-:W-:-:S02]  /*14b90*/  VIADD R14, R14, 0x200 ;  /* 0x000002000e0e7836 */ /* 0x000fc40000000000 */
[C---:B------:R-:W-:Y:S02]  /*14ba0*/  VIADD R20, R2.reuse, 0x1800 ;  /* 0x0000180002147836 */ /* 0x040fe40000000000 */
[C---:B-1----:R-:W-:Y:S02]  /*14bb0*/  VIADD R13, R2.reuse, 0x800 ;  /* 0x00000800020d7836 */ /* 0x042fe40000000000 */
[----:B------:R-:W-:Y:S01]  /*14bc0*/  VIADD R21, R2, 0x5800 ;  /* 0x0000580002157836 */ /* 0x000fe20000000000 */
[C-C-:B--2---:R-:W-:Y:S02]  /*14bd0*/  PRMT R8, R4.reuse, 0x6420, R5.reuse ;  /* 0x0000642004087816 */ /* 0x144fe40000000005 */
[----:B------:R-:W-:Y:S02]  /*14be0*/  PRMT R9, R4, 0x7531, R5 ;  /* 0x0000753104097816 */ /* 0x000fe40000000005 */
[----:B------:R-:W-:Y:S02]  /*14bf0*/  LOP3.LUT R4, R2, R16, RZ, 0xfc, !PT ;  /* 0x0000001002047212 */ /* 0x000fe400078efcff */
[----:B0-----:R-:W-:-:S02]  /*14c00*/  PRMT R10, R6, 0x6420, R7 ;  /* 0x00006420060a7816 */ /* 0x001fc40000000007 */
[----:B------:R-:W-:Y:S01]  /*14c10*/  PRMT R11, R6, 0x7531, R7 ;  /* 0x00007531060b7816 */ /* 0x000fe20000000007 */
[----:B------:R-:W-:-:S05]  /*14c20*/  IMAD.IADD R4, R14, 0x1, R4 ;  /* 0x000000010e047824 */ /* 0x000fca00078e0204 */
[----:B------:R0:W-:Y:S02]  /*14c30*/  STSM.16.M88.4 [R4], R8 ;  /* 0x0000000804007844 */ /* 0x0001e40000000200 */
[----:B0-----:R-:W-:-:S06]  /*14c40*/  LOP3.LUT R4, R15, R17, RZ, 0xfc, !PT ;  /* 0x000000110f047212 */ /* 0x001fcc00078efcff */
[----:B------:R-:W0:Y:S02]  /*14c50*/  LDSM.16.MT88.4 R4, [R4+UR41+0xf200] ;  /* 0x00f200290404783b */ /* 0x000e240008004200 */
[C-C-:B0-----:R-:W-:Y:S02]  /*14c60*/  PRMT R8, R4.reuse, 0x6420, R5.reuse ;  /* 0x0000642004087816 */ /* 0x141fe40000000005 */
        /* <DEDUP_REMOVED lines=8> */
[----:B0-----:R-:W-:-:S06]  /*14cf0*/  LOP3.LUT R4, R5, R17, RZ, 0xfc, !PT ;  /* 0x0000001105047212 */ /* 0x001fcc00078efcff */
[----:B------:R-:W0:Y:S02]  /*14d00*/  LDSM.16.MT88.4 R4, [R4+UR41+0xf200] ;  /* 0x00f200290404783b */ /* 0x000e240008004200 */
[C-C-:B0-----:R-:W-:Y:S02]  /*14d10*/  PRMT R8, R4.reuse, 0x6420, R5.reuse ;  /* 0x0000642004087816 */ /* 0x141fe40000000005 */
        /* <DEDUP_REMOVED lines=8> */
[----:B0-----:R-:W-:Y:S01]  /*14da0*/  LOP3.LUT R4, R13, R17, RZ, 0xfc, !PT ;  /* 0x000000110d047212 */ /* 0x001fe200078efcff */
[----:B------:R-:W-:-:S04]  /*14db0*/  IMAD.U32 R13, RZ, RZ, UR41 ;  /* 0x00000029ff0d7e24 */ /* 0x000fc8000f8e00ff */
[----:B------:R-:W-:Y:S01]  /*14dc0*/  VIADD R13, R13, 0x200 ;  /* 0x000002000d0d7836 */ /* 0x000fe20000000000 */
[----:B------:R-:W0:Y:S02]  /*14dd0*/  LDSM.16.MT88.4 R4, [R4+UR41+0xf200] ;  /* 0x00f200290404783b */ /* 0x000e240008004200 */
[C-C-:B0-----:R-:W-:Y:S02]  /*14de0*/  PRMT R8, R4.reuse, 0x6420, R5.reuse ;  /* 0x0000642004087816 */ /* 0x141fe40000000005 */
[----:B------:R-:W-:Y:S02]  /*14df0*/  PRMT R9, R4, 0x7531, R5 ;  /* 0x0000753104097816 */ /* 0x000fe40000000005 */
        /* <DEDUP_REMOVED lines=18> */
[----:B0-----:R-:W-:-:S06]  /*14f20*/  LOP3.LUT R4, R21, R17, RZ, 0xfc, !PT ;  /* 0x0000001115047212 */ /* 0x001fcc00078efcff */
[----:B------:R-:W0:Y:S02]  /*14f30*/  LDSM.16.MT88.4 R4, [R4+UR41+0xf200] ;  /* 0x00f200290404783b */ /* 0x000e240008004200 */
[C-C-:B0-----:R-:W-:Y:S02]  /*14f40*/  PRMT R8, R4.reuse, 0x6420, R5.reuse ;  /* 0x0000642004087816 */ /* 0x141fe40000000005 */
        /* <DEDUP_REMOVED lines=15> */
[----:B------:R-:W-:Y:S01]  /*15040*/  LOP3.LUT R4, R13, R16, RZ, 0xfc, !PT ;  /* 0x000000100d047212 */ /* 0x000fe200078efcff */
[----:B------:R-:W-:Y:S01]  /*15050*/  VIADD R13, R2, 0x4000 ;  /* 0x00004000020d7836 */ /* 0x000fe20000000000 */
        /* <DEDUP_REMOVED lines=14> */
[C---:B0-----:R-:W-:Y:S02]  /*15140*/  LOP3.LUT R4, R15.reuse, R17, RZ, 0xfc, !PT ;  /* 0x000000110f047212 */ /* 0x041fe400078efcff */
[----:B------:R-:W-:-:S04]  /*15150*/  LOP3.LUT R15, R15, R16, RZ, 0xfc, !PT ;  /* 0x000000100f0f7212 */ /* 0x000fc800078efcff */
        /* <DEDUP_REMOVED lines=21> */
[----:B------:R-:W-:Y:S02]  /*152b0*/  VIADD R11, R2, 0x5000 ;  /* 0x00005000020b7836 */ /* 0x000fe40000000000 */
[----:B------:R-:W-:-:S03]  /*152c0*/  IMAD.U32 R13, RZ, RZ, UR41 ;  /* 0x00000029ff0d7e24 */ /* 0x000fc6000f8e00ff */
[----:B------:R-:W0:Y:S01]  /*152d0*/  LDSM.16.MT88.4 R4, [R4+UR41+0xf200] ;  /* 0x00f200290404783b */ /* 0x000e220008004200 */
[----:B------:R-:W-:Y:S01]  /*152e0*/  VIADD R13, R13, 0x200 ;  /* 0x000002000d0d7836 */ /* 0x000fe20000000000 */
        /* <DEDUP_REMOVED lines=8> */
[C---:B0-----:R-:W-:Y:S02]  /*15370*/  LOP3.LUT R4, R13.reuse, R17, RZ, 0xfc, !PT ;  /* 0x000000110d047212 */ /* 0x041fe400078efcff */
[----:B------:R-:W-:-:S04]  /*15380*/  LOP3.LUT R13, R13, R16, RZ, 0xfc, !PT ;  /* 0x000000100d0d7212 */ /* 0x000fc800078efcff */
[----:B------:R-:W0:Y:S02]  /*15390*/  LDSM.16.MT88.4 R4, [R4+UR41+0xf200] ;  /* 0x00f200290404783b */ /* 0x000e240008004200 */
[C-C-:B0-----:R-:W-:Y:S02]  /*153a0*/  PRMT R10, R6.reuse, 0x6420, R7.reuse ;  /* 0x00006420060a7816 */ /* 0x141fe40000000007 */
[----:B------:R-:W-:Y:S01]  /*153b0*/  PRMT R11, R6, 0x7531, R7 ;  /* 0x00007531060b7816 */ /* 0x000fe20000000007 */
[----:B------:R-:W-:Y:S01]  /*153c0*/  IMAD.U32 R7, RZ, RZ, UR41 ;  /* 0x00000029ff077e24 */ /* 0x000fe2000f8e00ff */
[C-C-:B------:R-:W-:Y:S02]  /*153d0*/  PRMT R8, R4.reuse, 0x6420, R5.reuse ;  /* 0x0000642004087816 */ /* 0x140fe40000000005 */
[----:B------:R-:W-:Y:S01]  /*153e0*/  PRMT R9, R4, 0x7531, R5 ;  /* 0x0000753104097816 */ /* 0x000fe20000000005 */
[----:B------:R-:W-:Y:S01]  /*153f0*/  VIADD R7, R7, 0x200 ;  /* 0x0000020007077836 */ /* 0x000fe20000000000 */
[----:B------:R-:W-:-:S02]  /*15400*/  LOP3.LUT R4, R21, R16, RZ, 0xfc, !PT ;  /* 0x0000001015047212 */ /* 0x000fc400078efcff */
[C---:B------:R-:W-:Y:S01]  /*15410*/  IADD3 R5, R2.reuse, 0x2000, RZ ;  /* 0x0000200002057810 */ /* 0x040fe20007ffe0ff */
[----:B------:R-:W-:Y:S02]  /*15420*/  VIADD R2, R2, 0x7000 ;  /* 0x0000700002027836 */ /* 0x000fe40000000000 */
[----:B------:R-:W-:-:S05]  /*15430*/  IMAD.IADD R4, R7, 0x1, R4 ;  /* 0x0000000107047824 */ /* 0x000fca00078e0204 */
[----:B------:R0:W-:Y:S02]  /*15440*/  STSM.16.M88.4 [R4], R8 ;  /* 0x0000000804007844 */ /* 0x0001e40000000200 */
[----:B0-----:R-:W-:-:S06]  /*15450*/  LOP3.LUT R4, R5, R17, RZ, 0xfc, !PT ;  /* 0x0000001105047212 */ /* 0x001fcc00078efcff */
[----:B------:R-:W0:Y:S02]  /*15460*/  LDSM.16.MT88.4 R4, [R4+UR41+0xf200] ;  /* 0x00f200290404783b */ /* 0x000e240008004200 */
[C-C-:B0-----:R-:W-:Y:S02]  /*15470*/  PRMT R8, R4.reuse, 0x6420, R5.reuse ;  /* 0x0000642004087816 */ /* 0x141fe40000000005 */
        /* <DEDUP_REMOVED lines=8> */
[----:B------:R-:W1:Y:S01]  /*15500*/  LDSM.16.MT88.4 R4, [R4+UR41+0xf200] ;  /* 0x00f200290404783b */ /* 0x000e620008004200 */
[----:B0-----:R-:W-:-:S04]  /*15510*/  IMAD.U32 R15, RZ, RZ, UR41 ;  /* 0x00000029ff0f7e24 */ /* 0x001fc8000f8e00ff */
[----:B------:R-:W-:-:S04]  /*15520*/  VIADD R15, R15, 0x200 ;  /* 0x000002000f0f7836 */ /* 0x000fc80000000000 */
[C---:B------:R-:W-:Y:S01]  /*15530*/  IMAD.IADD R13, R15.reuse, 0x1, R13 ;  /* 0x000000010f0d7824 */ /* 0x040fe200078e020d */
[C-C-:B-1----:R-:W-:Y:S02]  /*15540*/  PRMT R8, R4.reuse, 0x6420, R5.reuse ;  /* 0x0000642004087816 */ /* 0x142fe40000000005 */
[----:B------:R-:W-:Y:S02]  /*15550*/  PRMT R9, R4, 0x7531, R5 ;  /* 0x0000753104097816 */ /* 0x000fe40000000005 */
[C-C-:B------:R-:W-:Y:S02]  /*15560*/  PRMT R10, R6.reuse, 0x6420, R7.reuse ;  /* 0x00006420060a7816 */ /* 0x140fe40000000007 */
        /* <DEDUP_REMOVED lines=19> */
.L_x_4907:
[----:B0-----:R2:W5:Y:S01]  /*156a0*/  LDL R2, [R1+0x8] ;  /* 0x0000080001027983 */ /* 0x0015620000100800 */
[----:B-1----:R0:W-:Y:S01]  /*156b0*/  SYNCS.ARRIVE.TRANS64.A1T0 RZ, [R12+URZ+0x33450], RZ ;  /* 0x033450ff0cff79a7 */ /* 0x0021e2000810003f */
[----:B------:R-:W-:Y:S01]  /*156c0*/  BAR.SYNC.DEFER_BLOCKING 0x2, 0x80 ;  /* 0x0082000000007b1d */ /* 0x000fe20000010000 */
[C---:B------:R-:W-:Y:S01]  /*156d0*/  ISETP.GT.AND P0, PT, R3.reuse, RZ, PT ;  /* 0x000000ff0300720c */ /* 0x040fe20003f04270 */
[----:B------:R-:W-:Y:S02]  /*156e0*/  VIADD R3, R3, 0xffffffff ;  /* 0xffffffff03037836 */ /* 0x000fe40000000000 */
[----:B0-----:R-:W-:-:S05]  /*156f0*/  @!P1 VIADD R12, R12, 0x33480 ;  /* 0x000334800c0c9836 */ /* 0x001fca0000000000 */
[----:B------:R-:W-:Y:S01]  /*15700*/  @!P1 PRMT R12, RZ, 0x654, R12 ;  /* 0x00000654ff0c9816 */ /* 0x000fe2000000000c */
[----:B------:R-:W-:-:S03]  /*15710*/  IMAD.MOV.U32 R8, RZ, RZ, R19 ;  /* 0x000000ffff087224 */ /* 0x000fc600078e0013 */
[----:B------:R2:W-:Y:S01]  /*15720*/  @!P1 SYNCS.ARRIVE.TRANS64.RED.A1T0 RZ, [R12+URZ], RZ ;  /* 0x000000ff0cff99a7 */ /* 0x0005e2000810043f */
[----:B------:R-:W-:Y:S05]  /*15730*/  @P0 BRA `(.L_x_4908) ;  /* 0xffffffe800040947 */ /* 0x000fea000383ffff */
.L_x_4884:
[----:B------:R-:W-:Y:S04]  /*15740*/  BSSY B0, `(.L_x_4909) ;  /* 0x000000f000007945 */ /* 0x000fe80003800000 */
[----:B------:R-:W-:Y:S05]  /*15750*/  @P1 BRA `(.L_x_4910) ;  /* 0x0000000000341947 */ /* 0x000fea0003800000 */
[----:B------:R-:W1:Y:S01]  /*15760*/  S2R R5, SR_LANEID ;  /* 0x0000000000057919 */ /* 0x000e620000000000 */
[----:B------:R-:W-:Y:S01]  /*15770*/  VOTEU.ANY UR4, UPT, PT ;  /* 0x0000000000047886 */ /* 0x000fe200038e0100 */
[----:B0----5:R-:W0:Y:S01]  /*15780*/  LDC.64 R2, c[0x0][0xc38] ;  /* 0x00030e00ff027b82 */ /* 0x021e220000000a00 */
[----:B------:R-:W1:Y:S02]  /*15790*/  FLO.U32 R0, UR4 ;  /* 0x0000000400007d00 */ /* 0x000e6400080e0000 */
[----:B-1----:R-:W-:-:S06]  /*157a0*/  ISETP.EQ.U32.AND P0, PT, R0, R5, PT ;  /* 0x000000050000720c */ /* 0x002fcc0003f02070 */
[----:B------:R-:W0:Y:S07]  /*157b0*/  POPC R5, UR4 ;  /* 0x0000000400057d09 */ /* 0x000e2e0008000000 */
[----:B0-----:R-:W3:Y:S01]  /*157c0*/  @P0 ATOMG.E.ADD.STRONG.GPU PT, R3, desc[UR52][R2.64], R5 ;  /* 0x00000005020309a8 */ /* 0x001ee200081ee1f4 */
[----:B------:R-:W0:Y:S02]  /*157d0*/  S2R R4, SR_LTMASK ;  /* 0x0000000000047919 */ /* 0x000e240000003900 */
[----:B0-----:R-:W-:-:S04]  /*157e0*/  LOP3.LUT R4, R4, UR4, RZ, 0xc0, !PT ;  /* 0x0000000404047c12 */ /* 0x001fc8000f8ec0ff */
[----:B------:R-:W0:Y:S01]  /*157f0*/  POPC R7, R4 ;  /* 0x0000000400077309 */ /* 0x000e220000000000 */
[----:B---3--:R-:W0:Y:S02]  /*15800*/  SHFL.IDX PT, R0, R3, R0, 0x1f ;  /* 0x00001f0003007589 */ /* 0x008e2400000e0000 */
[----:B0-----:R-:W-:-:S05]  /*15810*/  IADD3 R0, R0, UR46, R7 ;  /* 0x0000002e00007c10 */ /* 0x001fca000fffe007 */
[----:B------:R1:W-:Y:S02]  /*15820*/  STL [R1+0x18], R0 ;  /* 0x0000180001007387 */ /* 0x0003e40000100800 */
.L_x_4910:
[----:B------:R-:W-:Y:S05]  /*15830*/  BSYNC B0 ;  /* 0x0000000000007941 */ /* 0x000fea0003800000 */
.L_x_4909:
[----:B------:R-:W-:-:S06]  /*15840*/  UISETP.NE.AND UP0, UPT, UR42, 0x3, UPT ;  /* 0x000000032a00788c */ /* 0x000fcc000bf05270 */
[----:B------:R-:W-:-:S13]  /*15850*/  PLOP3.LUT P0, PT, PT, PT, UP0, 0x80, 0x0 ;  /* 0x000000000000781c */ /* 0x000fda0003f0f008 */
[----:B------:R-:W-:Y:S05]  /*15860*/  @!P0 BRA `(.L_x_4911) ;  /* 0x0000000000048947 */ /* 0x000fea0003800000 */
[----:B------:R-:W-:Y:S01]  /*15870*/  BPT.TRAP 0x1 ;  /* 0x000000040000795c */ /* 0x000fe20000300000 */
.L_x_4911:
[----:B-1----:R-:W3:Y:S01]  /*15880*/  LDL R0, [R1+0x8] ;  /* 0x0000080001007983 */ /* 0x002ee20000100800 */
[----:B0----5:R-:W-:Y:S01]  /*15890*/  IMAD.U32 R2, RZ, RZ, UR47 ;  /* 0x0000002fff027e24 */ /* 0x021fe2000f8e00ff */
[----:B------:R-:W-:Y:S04]  /*158a0*/  BSSY B0, `(.L_x_4912) ;  /* 0x0000007000007945 */ /* 0x000fe80003800000 */
[----:B------:R-:W-:Y:S02]  /*158b0*/  ISETP.NE.AND P2, PT, R2, 0x3, PT ;  /* 0x000000030200780c */ /* 0x000fe40003f45270 */
[----:B---3--:R-:W-:Y:S02]  /*158c0*/  LOP3.LUT R3, R0, 0x1, RZ, 0x3c, !PT ;  /* 0x0000000100037812 */ /* 0x008fe400078e3cff */
[----:B------:R-:W-:-:S02]  /*158d0*/  LEA R0, R19, UR41, 0x3 ;  /* 0x0000002913007c11 */ /* 0x000fc4000f8e18ff */
[----:B------:R-:W-:-:S04]  /*158e0*/  SHF.L.U32 R3, R3, 0x1f, RZ ;  /* 0x0000001f03037819 */ /* 0x000fc800000006ff */
[----:B------:R-:W0:Y:S02]  /*158f0*/  SYNCS.PHASECHK.TRANS64.TRYWAIT P0, [R0+URZ+0x33470], R3 ;  /* 0x03347003000075a7 */ /* 0x000e24000800017f */
[----:B0-----:R-:W-:Y:S05]  /*15900*/  @!P0 BRA `(.L_x_4913) ;  /* 0x0000002000a08947 */ /* 0x001fea0003800000 */
.L_x_4956:
[----:B------:R-:W-:Y:S05]  /*15910*/  BSYNC B0 ;  /* 0x0000000000007941 */ /* 0x000fea0003800000 */
.L_x_4912:
[----:B------:R-:W-:Y:S05]  /*15920*/  @!P2 BRA `(.L_x_4914) ;  /* 0x000000000004a947 */ /* 0x000fea0003800000 */
[----:B------:R-:W-:Y:S01]  /*15930*/  BPT.TRAP 0x1 ;  /* 0x000000040000795c */ /* 0x000fe20000300000 */
.L_x_4914:
[----:B------:R-:W0:Y:S02]  /*15940*/  LDL R2, [R1+0x8] ;  /* 0x0000080001027983 */ /* 0x000e240000100800 */
[----:B0-----:R-:W-:-:S04]  /*15950*/  SHF.L.U32 R3, R2, 0x1f, RZ ;  /* 0x0000001f02037819 */ /* 0x001fc800000006ff */
[----:B------:R-:W0:Y:S02]  /*15960*/  SYNCS.PHASECHK.TRANS64.TRYWAIT P0, [R0+URZ+0x33460], R3 ;  /* 0x03346003000075a7 */ /* 0x000e24000800017f */
[----:B0-----:R-:W-:Y:S05]  /*15970*/  @!P0 BRA `(.L_x_4915) ;  /* 0x0000002000988947 */ /* 0x001fea0003800000 */
.L_x_4957:
[----:B------:R-:W-:Y:S01]  /*15980*/  IMAD R2, R19, 0x7800, RZ ;  /* 0x0000780013027824 */ /* 0x000fe200078e02ff */
[----:B------:R-:W-:Y:S05]  /*15990*/  WARPSYNC.ALL ;  /* 0x0000000000007948 */ /* 0x000fea0003800000 */
[C---:B0-----:R-:W-:Y:S01]  /*159a0*/  LOP3.LUT R3, R2.reuse, R17, RZ, 0xfc, !PT ;  /* 0x0000001102037212 */ /* 0x041fe200078efcff */
[----:B------:R-:W-:Y:S02]  /*159b0*/  IMAD.U32 R14, RZ, RZ, UR41 ;  /* 0x00000029ff0e7e24 */ /* 0x000fe4000f8e00ff */
[----:B------:R-:W-:Y:S02]  /*159c0*/  VIADD R13, R2, 0x2800 ;  /* 0x00002800020d7836 */ /* 0x000fe40000000000 */
[----:B------:R0:W1:Y:S01]  /*159d0*/  LDSM.16.MT88.4 R4, [R3+UR41+0xf200] ;  /* 0x00f200290304783b */ /* 0x0000620008004200 */
[----:B------:R-:W-:-:S02]  /*159e0*/  VIADD R14, R14, 0x200 ;  /* 0x000002000e0e7836 */ /* 0x000fc40000000000 */
[C---:B------:R-:W-:Y:S02]  /*159f0*/  VIADD R20, R2.reuse, 0x5000 ;  /* 0x0000500002147836 */ /* 0x040fe40000000000 */
[C---:B------:R-:W-:Y:S02]  /*15a00*/  VIADD R18, R2.reuse, 0x2000 ;  /* 0x0000200002127836 */ /* 0x040fe40000000000 */
[----:B0-----:R-:W-:Y:S01]  /*15a10*/  VIADD R3, R2, 0x800 ;  /* 0x0000080002037836 */ /* 0x001fe20000000000 */
[C---:B------:R-:W-:Y:S02]  /*15a20*/  LOP3.LUT R15, R20.reuse, R17, RZ, 0xfc, !PT ;  /* 0x00000011140f7212 */ /* 0x040fe400078efcff */
[----:B------:R-:W-:Y:S02]  /*15a30*/  LOP3.LUT R20, R20, R16, RZ, 0xfc, !PT ;  /* 0x0000001014147212 */ /* 0x000fe400078efcff */
[C-C-:B-1----:R-:W-:Y:S02]  /*15a40*/  PRMT R8, R4.reuse, 0x6420, R5.reuse ;  /* 0x0000642004087816 */ /* 0x142fe40000000005 */
[----:B------:R-:W-:-:S02]  /*15a50*/  PRMT R9, R4, 0x7531, R5 ;  /* 0x0000753104097816 */ /* 0x000fc40000000005 */
[-C--:B------:R-:W-:Y:S02]  /*15a60*/  LOP3.LUT R4, R2, R16.reuse, RZ, 0xfc, !PT ;  /* 0x0000001002047212 */ /* 0x080fe400078efcff */
[C-C-:B------:R-:W-:Y:S02]  /*15a70*/  PRMT R10, R6.reuse, 0x6420, R7.reuse ;  /* 0x00006420060a7816 */ /* 0x140fe40000000007 */
[----:B------:R-:W-:Y:S01]  /*15a80*/  PRMT R11, R6, 0x7531, R7 ;  /* 0x00007531060b7816 */ /* 0x000fe20000000007 */
[----:B--2---:R-:W-:Y:S01]  /*15a90*/  IMAD.IADD R12, R14, 0x1, R4 ;  /* 0x000000010e0c7824 */ /* 0x004fe200078e0204 */
        /* <DEDUP_REMOVED lines=155> */
.L_x_4916:
        /* <DEDUP_REMOVED lines=12> */
.L_x_4868:
[----:B------:R-:W-:Y:S05]  /*16510*/  BSYNC B6 ;  /* 0x0000000000067941 */ /* 0x000fea0003800000 */
.L_x_4866:
[----:B0-----:R-:W2:Y:S02]  /*16520*/  LDL R0, [R1+0x24] ;  /* 0x0000240001007983 */ /* 0x001ea40000100800 */
        /* <DEDUP_REMOVED lines=8> */
[----:B-1----:R-:W-:Y:S02]  /*165b0*/  IMAD.MOV.U32 R2, RZ, RZ, R7 ;  /* 0x000000ffff027224 */ /* 0x002fe400078e0007 */
[----:B------:R-:W-:-:S03]  /*165c0*/  IMAD.MOV.U32 R0, RZ, RZ, R6 ;  /* 0x000000ffff007224 */ /* 0x000fc600078e0006 */
[----:B------:R-:W-:Y:S02]  /*165d0*/  R2UR UR48, R2 ;  /* 0x00000000023072ca */ /* 0x000fe400000e0000 */
[----:B------:R-:W-:Y:S01]  /*165e0*/  R2UR UR38, R0 ;  /* 0x00000000002672ca */ /* 0x000fe200000e0000 */
[----:B------:R-:W-:Y:S06]  /*165f0*/  BAR.ARV 0x4, 0x180 ;  /* 0x0106000000007b1d */ /* 0x000fec0000002000 */
[----:B------:R-:W-:Y:S08]  /*16600*/  BRA `(.L_x_4918) ;  /* 0x0000000800d47947 */ /* 0x000ff00003800000 */
.L_x_4917:
[----:B-1----:R-:W0:Y:S01]  /*16610*/  S2R R2, SR_TID.X ;  /* 0x0000000000027919 */ /* 0x002e220000002100 */
        /* <DEDUP_REMOVED lines=31> */
[----:B0-----:R-:W-:-:S04]  /*16810*/  SEL R5, R5, RZ, P5 ;  /* 0x000000ff05057207 */ /* 0x001fc80002800000 */
[----:B------:R-:W-:Y:S02]  /*16820*/  IADD3 R8, R2, R5, RZ ;  /* 0x0000000502087210 */ /* 0x000fe40007ffe0ff */
[----:B------:R-:W0:Y:S03]  /*16830*/  LDC R5, c[0x0][0xc10] ;  /* 0x00030400ff057b82 */ /* 0x000e260000000800 */
[----:B------:R-:W0:Y:S04]  /*16840*/  SHFL.IDX PT, R6, R8, 0x1f, 0x1f ;  /* 0x03e01f0008067f89 */ /* 0x000e2800000e0000 */
[----:B------:R-:W1:Y:S01]  /*16850*/  SHFL.IDX PT, R0, R9, RZ, 0x1f ;  /* 0x00001fff09007589 */ /* 0x000e6200000e0000 */
[----:B0-----:R-:W-:-:S04]  /*16860*/  IMAD R6, R6, R5, RZ ;  /* 0x0000000506067224 */ /* 0x001fc800078e02ff */
[----:B------:R-:W-:-:S05]  /*16870*/  IMAD.IADD R7, R7, 0x1, R6 ;  /* 0x0000000107077824 */ /* 0x000fca00078e0206 */
[----:B-1----:R-:W-:-:S13]  /*16880*/  ISETP.GT.AND P6, PT, R7, R0, PT ;  /* 0x000000000700720c */ /* 0x002fda0003fc4270 */
[----:B------:R-:W-:Y:S05]  /*16890*/  @P6 BRA `(.L_x_4919) ;  /* 0x0000000000946947 */ /* 0x000fea0003800000 */
.L_x_4923:
        /* <DEDUP_REMOVED lines=14> */
.L_x_4922:
[----:B------:R-:W-:Y:S05]  /*16980*/  BSYNC B0 ;  /* 0x0000000000007941 */ /* 0x000fea0003800000 */
.L_x_4921:
        /* <DEDUP_REMOVED lines=22> */
.L_x_4919:
        /* <DEDUP_REMOVED lines=16> */
[----:B------:R-:W-:-:S04]  /*16bf0*/  IABS R9, R6 ;  /* 0x0000000600097213 */ /* 0x000fc80000000000 */
[----:B------:R-:W0:Y:S08]  /*16c00*/  I2F.RP R11, R9 ;  /* 0x00000009000b7306 */ /* 0x000e300000209400 */
[----:B0-----:R-:W0:Y:S02]  /*16c10*/  MUFU.RCP R11, R11 ;  /* 0x0000000b000b7308 */ /* 0x001e240000001000 */
[----:B0-----:R-:W-:-:S06]  /*16c20*/  VIADD R12, R11, 0xffffffe ;  /* 0x0ffffffe0b0c7836 */ /* 0x001fcc0000000000 */
[----:B------:R0:W1:Y:S01]  /*16c30*/  F2I.FTZ.U32.TRUNC.NTZ R3, R12 ;  /* 0x0000000c00037305 */ /* 0x000062000021f000 */
[----:B------:R-:W-:Y:S05]  /*16c40*/  @!P0 BRA `(.L_x_4924) ;  /* 0x00000000000c8947 */ /* 0x000fea0003800000 */
[----:B------:R-:W-:-:S06]  /*16c50*/  UIADD3 UR4, UR6, -0x1, URZ ;  /* 0xffffffff06047890 */ /* 0x000fcc000fffe03f */
[----:B------:R-:W-:-:S05]  /*16c60*/  IMAD.U32 R11, RZ, RZ, UR4 ;  /* 0x00000004ff0b7e24 */ /* 0x000fca000f8e00ff */
[----:B------:R2:W3:Y:S02]  /*16c70*/  SHFL.IDX PT, R2, R8, R11, 0x1f ;  /* 0x00001f0b08027589 */ /* 0x0004e400000e0000 */
.L_x_4924:
[--C-:B-12---:R-:W-:Y:S02]  /*16c80*/  IMAD.MOV R8, RZ, RZ, -R3.reuse ;  /* 0x000000ffff087224 */ /* 0x106fe400078e0a03 */
[----:B---3--:R-:W-:Y:S02]  /*16c90*/  IMAD R10, R2, R5, R10 ;  /* 0x00000005020a7224 */ /* 0x008fe400078e020a */
[----:B------:R-:W-:Y:S02]  /*16ca0*/  IMAD R8, R8, R9, RZ ;  /* 0x0000000908087224 */ /* 0x000fe400078e02ff */
[----:B------:R-:W-:Y:S01]  /*16cb0*/  IMAD.MOV.U32 R2, RZ, RZ, RZ ;  /* 0x000000ffff027224 */ /* 0x000fe200078e00ff */
[----:B------:R1:W-:Y:S01]  /*16cc0*/  STL [R1+0x18], R10 ;  /* 0x0000180a01007387 */ /* 0x0003e20000100800 */
[----:B------:R-:W-:Y:S02]  /*16cd0*/  IMAD.IADD R11, R0, 0x1, -R10 ;  /* 0x00000001000b7824 */ /* 0x000fe400078e0a0a */
[----:B------:R-:W-:Y:S01]  /*16ce0*/  IMAD.HI.U32 R3, R3, R8, R2 ;  /* 0x0000000803037227 */ /* 0x000fe200078e0002 */
[----:B------:R-:W-:-:S02]  /*16cf0*/  IABS R2, R6 ;  /* 0x0000000600027213 */ /* 0x000fc40000000000 */
        /* <DEDUP_REMOVED lines=20> */
[----:B------:R-:W2:Y:S08]  /*16e40*/  I2F.RP R8, R7 ;  /* 0x0000000700087306 */ /* 0x000eb00000209400 */
[----:B--2---:R-:W2:Y:S02]  /*16e50*/  MUFU.RCP R8, R8 ;  /* 0x0000000800087308 */ /* 0x004ea40000001000 */
[----:B--2---:R-:W-:Y:S01]  /*16e60*/  VIADD R3, R8, 0xffffffe ;  /* 0x0ffffffe08037836 */ /* 0x004fe20000000000 */
[----:B------:R-:W-:-:S05]  /*16e70*/  IABS R8, R5 ;  /* 0x0000000500087213 */ /* 0x000fca0000000000 */
[----:B------:R-:W2:Y:S01]  /*16e80*/  F2I.FTZ.U32.TRUNC.NTZ R3, R3 ;  /* 0x0000000300037305 */ /* 0x000ea2000021f000 */
[----:B------:R-:W-:Y:S02]  /*16e90*/  IMAD.MOV R8, RZ, RZ, -R8 ;  /* 0x000000ffff087224 */ /* 0x000fe400078e0a08 */
[----:B--2---:R-:W-:-:S04]  /*16ea0*/  IMAD.MOV R2, RZ, RZ, -R3 ;  /* 0x000000ffff027224 */ /* 0x004fc800078e0a03 */
[----:B------:R-:W-:Y:S02]  /*16eb0*/  IMAD R9, R2, R7, RZ ;  /* 0x0000000702097224 */ /* 0x000fe400078e02ff */
[----:B------:R-:W-:-:S04]  /*16ec0*/  IMAD.MOV.U32 R2, RZ, RZ, RZ ;  /* 0x000000ffff027224 */ /* 0x000fc800078e00ff */
[----:B------:R-:W-:Y:S01]  /*16ed0*/  IMAD.HI.U32 R2, R3, R9, R2 ;  /* 0x0000000903027227 */ /* 0x000fe200078e0002 */
[----:B------:R-:W-:Y:S02]  /*16ee0*/  IABS R9, R6 ;  /* 0x0000000600097213 */ /* 0x000fe40000000000 */
[----:B------:R-:W-:-:S03]  /*16ef0*/  LOP3.LUT R3, R6, R5, RZ, 0x3c, !PT ;  /* 0x0000000506037212 */ /* 0x000fc600078e3cff */
[----:B------:R-:W-:Y:S01]  /*16f00*/  IMAD.HI.U32 R2, R2, R9, RZ ;  /* 0x0000000902027227 */ /* 0x000fe200078e00ff */
[----:B------:R-:W-:-:S03]  /*16f10*/  ISETP.GE.AND P2, PT, R3, RZ, PT ;  /* 0x000000ff0300720c */ /* 0x000fc60003f46270 */
[----:B------:R-:W-:Y:S02]  /*16f20*/  IMAD R8, R2, R8, R9 ;  /* 0x0000000802087224 */ /* 0x000fe400078e0209 */
[----:B------:R-:W-:-:S03]  /*16f30*/  IMAD.IADD R3, R6, 0x1, R0 ;  /* 0x0000000106037824 */ /* 0x000fc600078e0200 */
        /* <DEDUP_REMOVED lines=15> */
.L_x_4920:
[----:B------:R0:W-:Y:S01]  /*17030*/  STL [R1+0x18], R0 ;  /* 0x0000180001007387 */ /* 0x0001e20000100800 */
[----:B------:R-:W-:Y:S01]  /*17040*/  ULDC UR48, c[0x0][0xc14] ;  /* 0x0003050000307ab9 */ /* 0x000fe20000000800 */
[----:B------:R-:W-:Y:S02]  /*17050*/  UMOV UR38, URZ ;  /* 0x0000003f00267c82 */ /* 0x000fe40008000000 */
[----:B------:R0:W-:Y:S03]  /*17060*/  STL [R1+0x1c], RZ ;  /* 0x00001cff01007387 */ /* 0x0001e60000100800 */
.L_x_4925:
        /* <DEDUP_REMOVED lines=15> */
.L_x_4918:
[----:B------:R-:W-:Y:S02]  /*17160*/  ULDC UR4, c[0x0][0xc14] ;  /* 0x0003050000047ab9 */ /* 0x000fe40000000800 */
[----:B------:R-:W-:-:S06]  /*17170*/  UISETP.GE.AND UP0, UPT, UR48, UR4, UPT ;  /* 0x000000043000728c */ /* 0x000fcc000bf06270 */
[----:B------:R-:W-:-:S13]  /*17180*/  PLOP3.LUT P0, PT, PT, PT, UP0, 0x80, 0x0 ;  /* 0x000000000000781c */ /* 0x000fda0003f0f008 */
[----:B------:R-:W-:Y:S05]  /*17190*/  @!P0 BRA `(.L_x_4926) ;  /* 0xffffffb400148947 */ /* 0x000fea000383ffff */
.L_x_4862:
        /* <DEDUP_REMOVED lines=12> */
.L_x_4958:
[----:B------:R-:W-:Y:S05]  /*17260*/  BSYNC B0 ;  /* 0x0000000000007941 */ /* 0x000fea0003800000 */
.L_x_4927:
[----:B------:R-:W-:-:S03]  /*17270*/  UMOV UR4, 0xffffffff ;  /* 0xffffffff00047882 */ /* 0x000fc60000000000 */
[----:B------:R-:W-:Y:S05]  /*17280*/  BRA.DIV UR4, `(.L_x_4929) ;  /* 0x0000000a047c7947 */ /* 0x000fea000b800000 */
[----:B------:R-:W1:Y:S02]  /*17290*/  S2R R2, SR_TID.X ;  /* 0x0000000000027919 */ /* 0x000e640000002100 */
[----:B-1----:R-:W-:-:S04]  /*172a0*/  SHF.R.U32.HI R2, RZ, 0x5, R2 ;  /* 0x00000005ff027819 */ /* 0x002fc80000011602 */
[----:B------:R-:W-:-:S05]  /*172b0*/  LOP3.LUT R2, R2, 0x3, RZ, 0xc0, !PT ;  /* 0x0000000302027812 */ /* 0x000fca00078ec0ff */
[----:B------:R1:W2:Y:S02]  /*172c0*/  SHFL.IDX PT, R14, R2, RZ, 0x1f ;  /* 0x00001fff020e7589 */ /* 0x0002a400000e0000 */
.L_x_4961:
[----:B--2---:R-:W-:Y:S01]  /*172d0*/  ISETP.NE.AND P0, PT, R14, RZ, PT ;  /* 0x000000ff0e00720c */ /* 0x004fe20003f05270 */
[----:B------:R-:W-:-:S12]  /*172e0*/  BSSY B0, `(.L_x_4930) ;  /* 0x000002c000007945 */ /* 0x000fd80003800000 */
[----:B------:R-:W-:Y:S05]  /*172f0*/  @P0 BRA `(.L_x_4931) ;  /* 0x0000000000a80947 */ /* 0x000fea0003800000 */
[----:B------:R-:W-:-:S03]  /*17300*/  UMOV UR4, 0xffffffff ;  /* 0xffffffff00047882 */ /* 0x000fc60000000000 */
[----:B------:R-:W-:Y:S05]  /*17310*/  BRA.DIV UR4, `(.L_x_4932) ;  /* 0x0000000a048c7947 */ /* 0x000fea000b800000 */
[----:B------:R-:W-:-:S13]  /*17320*/  ELECT P6, URZ, PT ;  /* 0x00000000003f782f */ /* 0x000fda00038c0000 */
.L_x_4964:
[----:B------:R-:W-:Y:S05]  /*17330*/  @!P6 BRA `(.L_x_4931) ;  /* 0x000000000098e947 */ /* 0x000fea0003800000 */
[----:B------:R-:W-:-:S06]  /*17340*/  ULOP3.LUT UR4, UR40, 0x2, URZ, 0xfc, !UPT ;  /* 0x0000000228047892 */ /* 0x000fcc000f8efc3f */
[----:B-1----:R-:W-:-:S05]  /*17350*/  IMAD.U32 R2, RZ, RZ, UR4 ;  /* 0x00000004ff027e24 */ /* 0x002fca000f8e00ff */
[----:B------:R-:W-:-:S13]  /*17360*/  ISETP.NE.AND P0, PT, R2, 0x3, PT ;  /* 0x000000030200780c */ /* 0x000fda0003f05270 */
[----:B------:R-:W-:Y:S05]  /*17370*/  @!P0 BRA `(.L_x_4933) ;  /* 0x0000000000048947 */ /* 0x000fea0003800000 */
[----:B------:R-:W-:Y:S01]  /*17380*/  BPT.TRAP 0x1 ;  /* 0x000000040000795c */ /* 0x000fe20000300000 */
.L_x_4933:
        /* <DEDUP_REMOVED lines=13> */
.L_x_4965:
[----:B------:R-:W1:Y:S02]  /*17460*/  SYNCS.PHASECHK.TRANS64.TRYWAIT P1, [R7+URZ], R2 ;  /* 0x00000002070075a7 */ /* 0x000e64000802017f */
[----:B-1----:R-:W-:Y:S05]  /*17470*/  @!P1 BRA `(.L_x_4935) ;  /* 0x0000000800689947 */ /* 0x002fea0003800000 */
.L_x_4966:
[----:B------:R-:W-:Y:S05]  /*17480*/  @!P0 BRA `(.L_x_4936) ;  /* 0x0000000000048947 */ /* 0x000fea0003800000 */
[----:B------:R-:W-:Y:S01]  /*17490*/  BPT.TRAP 0x1 ;  /* 0x000000040000795c */ /* 0x000fe20000300000 */
.L_x_4936:
[----:B------:R-:W-:-:S04]  /*174a0*/  IMAD R4, R19, 0x8, R0 ;  /* 0x0000000813047824 */ /* 0x000fc800078e0200 */
[----:B------:R-:W2:Y:S02]  /*174b0*/  SYNCS.PHASECHK.TRANS64.TRYWAIT P1, [R4+URZ+0x33460], R5 ;  /* 0x03346005040075a7 */ /* 0x000ea4000802017f */
[----:B--2---:R-:W-:Y:S05]  /*174c0*/  @!P1 BRA `(.L_x_4937) ;  /* 0x0000000800689947 */ /* 0x004fea0003800000 */
.L_x_4967:
[----:B------:R-:W-:Y:S05]  /*174d0*/  @!P0 BRA `(.L_x_4938) ;  /* 0x0000000000048947 */ /* 0x000fea0003800000 */
[----:B------:R-:W-:Y:S01]  /*174e0*/  BPT.TRAP 0x1 ;  /* 0x000000040000795c */ /* 0x000fe20000300000 */
.L_x_4938:
[----:B------:R-:W-:-:S04]  /*174f0*/  IMAD R3, R3, 0x8, R0 ;  /* 0x0000000803037824 */ /* 0x000fc800078e0200 */
[----:B------:R-:W3:Y:S02]  /*17500*/  SYNCS.PHASECHK.TRANS64.TRYWAIT P1, [R3+URZ+0x33460], R2 ;  /* 0x03346002030075a7 */ /* 0x000ee4000802017f */
[----:B---3--:R-:W-:Y:S05]  /*17510*/  @!P1 BRA `(.L_x_4939) ;  /* 0x0000000800689947 */ /* 0x008fea0003800000 */
.L_x_4968:
[----:B------:R-:W-:Y:S05]  /*17520*/  @!P0 BRA `(.L_x_4940) ;  /* 0x0000000000048947 */ /* 0x000fea0003800000 */
[----:B------:R-:W-:Y:S01]  /*17530*/  BPT.TRAP 0x1 ;  /* 0x000000040000795c */ /* 0x000fe20000300000 */
.L_x_4940:
[----:B------:R-:W4:Y:S02]  /*17540*/  SYNCS.PHASECHK.TRANS64.TRYWAIT P0, [R4+URZ+0x33480], R5 ;  /* 0x03348005040075a7 */ /* 0x000f24000800017f */
[----:B----4-:R-:W-:Y:S05]  /*17550*/  @!P0 BRA `(.L_x_4941) ;  /* 0x00000008006c8947 */ /* 0x010fea0003800000 */
.L_x_4942:
[----:B------:R0:W0:Y:S02]  /*17560*/  SYNCS.PHASECHK.TRANS64.TRYWAIT P0, [R3+URZ+0x33480], R2 ;  /* 0x03348002030075a7 */ /* 0x000024000800017f */
[----:B0-----:R-:W-:Y:S05]  /*17570*/  @!P0 NANOSLEEP.SYNCS 0x989680 ;  /* 0x009896800000895d */ /* 0x001fea0003900000 */
[----:B------:R-:W0:Y:S02]  /*17580*/  @!P0 SYNCS.PHASECHK.TRANS64 P0, [R3+URZ+0x33480], R2 ;  /* 0x03348002030085a7 */ /* 0x000e24000800007f */
[----:B0-----:R-:W-:Y:S05]  /*17590*/  @!P0 BRA `(.L_x_4942) ;  /* 0xfffffffc00f08947 */ /* 0x001fea000383ffff */
.L_x_4931:
[----:B------:R-:W-:Y:S05]  /*175a0*/  BSYNC B0 ;  /* 0x0000000000007941 */ /* 0x000fea0003800000 */
.L_x_4930:
[----:B------:R-:W-:Y:S05]  /*175b0*/  EXIT ;  /* 0x000000000000794d */ /* 0x000fea0003800000 */
.L_x_4801:
[----:B0-----:R-:W-:-:S04]  /*175c0*/  IMAD.U32 R3, RZ, RZ, UR41 ;  /* 0x00000029ff037e24 */ /* 0x001fc8000f8e00ff */
[----:B------:R0:W1:Y:S03]  /*175d0*/  SYNCS.PHASECHK.TRANS64.TRYWAIT P1, [R3+URZ+0x33400], R6 ;  /* 0x03340006030075a7 */ /* 0x000066000802017f */
[----:B-1----:R-:W-:Y:S05]  /*175e0*/  @!P1 NANOSLEEP.SYNCS 0x989680 ;  /* 0x009896800000995d */ /* 0x002fea0003900000 */
[----:B------:R-:W1:Y:S02]  /*175f0*/  @!P1 SYNCS.PHASECHK.TRANS64 P1, [R3+URZ+0x33400], R6 ;  /* 0x03340006030095a7 */ /* 0x000e64000802007f */
[----:B-1----:R-:W-:Y:S05]  /*17600*/  @!P1 BRA `(.L_x_4801) ;  /* 0xfffffffc00ec9947 */ /* 0x002fea000383ffff */
[----:B------:R-:W-:Y:S05]  /*17610*/  BRA `(.L_x_4943) ;  /* 0xfffffea4007c7947 */ /* 0x000fea000383ffff */
.L_x_4805:
[----:B-1----:R1:W2:Y:S02]  /*17620*/  SYNCS.PHASECHK.TRANS64.TRYWAIT P2, [R2+URZ+0x33430], R3 ;  /* 0x03343003020075a7 */ /* 0x0022a4000804017f */
[----:B--2---:R-:W-:Y:S05]  /*17630*/  @!P2 NANOSLEEP.SYNCS 0x989680 ;  /* 0x009896800000a95d */ /* 0x004fea0003900000 */
[----:B------:R-:W2:Y:S02]  /*17640*/  @!P2 SYNCS.PHASECHK.TRANS64 P2, [R2+URZ+0x33430], R3 ;  /* 0x033430030200a5a7 */ /* 0x000ea4000804007f */
[----:B--2---:R-:W-:Y:S05]  /*17650*/  @!P2 BRA `(.L_x_4805) ;  /* 0xfffffffc00f0a947 */ /* 0x004fea000383ffff */
[----:B------:R-:W-:Y:S05]  /*17660*/  BRA `(.L_x_4804) ;  /* 0xfffffea400a47947 */ /* 0x000fea000383ffff */
.L_x_4810:
[----:B-1----:R-:W-:-:S04]  /*17670*/  IMAD.U32 R7, RZ, RZ, UR6 ;  /* 0x00000006ff077e24 */ /* 0x002fc8000f8e00ff */
[----:B------:R1:W2:Y:S03]  /*17680*/  SYNCS.PHASECHK.TRANS64.TRYWAIT P2, [R7+URZ+0x33430], R6 ;  /* 0x03343006070075a7 */ /* 0x0002a6000804017f */
[----:B--2---:R-:W-:Y:S05]  /*17690*/  @!P2 NANOSLEEP.SYNCS 0x989680 ;  /* 0x009896800000a95d */ /* 0x004fea0003900000 */
[----:B------:R-:W2:Y:S02]  /*176a0*/  @!P2 SYNCS.PHASECHK.TRANS64 P2, [R7+URZ+0x33430], R6 ;  /* 0x033430060700a5a7 */ /* 0x000ea4000804007f */
[----:B--2---:R-:W-:Y:S05]  /*176b0*/  @!P2 BRA `(.L_x_4810) ;  /* 0xfffffffc00eca947 */ /* 0x004fea000383ffff */
[----:B------:R-:W-:Y:S05]  /*176c0*/  BRA `(.L_x_4807) ;  /* 0xfffffee8006c7947 */ /* 0x000fea000383ffff */
.L_x_4814:
[----:B-1----:R-:W-:-:S04]  /*176d0*/  IMAD.U32 R7, RZ, RZ, UR6 ;  /* 0x00000006ff077e24 */ /* 0x002fc8000f8e00ff */
[----:B------:R1:W2:Y:S03]  /*176e0*/  SYNCS.PHASECHK.TRANS64.TRYWAIT P2, [R7+URZ+0x33450], R6 ;  /* 0x03345006070075a7 */ /* 0x0002a6000804017f */
[----:B--2---:R-:W-:Y:S05]  /*176f0*/  @!P2 NANOSLEEP.SYNCS 0x989680 ;  /* 0x009896800000a95d */ /* 0x004fea0003900000 */
[----:B------:R-:W2:Y:S02]  /*17700*/  @!P2 SYNCS.PHASECHK.TRANS64 P2, [R7+URZ+0x33450], R6 ;  /* 0x033450060700a5a7 */ /* 0x000ea4000804007f */
[----:B--2---:R-:W-:Y:S05]  /*17710*/  @!P2 BRA `(.L_x_4814) ;  /* 0xfffffffc00eca947 */ /* 0x004fea000383ffff */
[----:B------:R-:W-:Y:S05]  /*17720*/  BRA `(.L_x_4811) ;  /* 0xfffffef4006c7947 */ /* 0x000fea000383ffff */
.L_x_4821:
[----:B-1----:R-:W-:-:S04]  /*17730*/  IMAD.U32 R7, RZ, RZ, UR6 ;  /* 0x00000006ff077e24 */ /* 0x002fc8000f8e00ff */
[----:B------:R1:W2:Y:S03]  /*17740*/  SYNCS.PHASECHK.TRANS64.TRYWAIT P2, [R7+URZ+0x33430], R6 ;  /* 0x03343006070075a7 */ /* 0x0002a6000804017f */
[----:B--2---:R-:W-:Y:S05]  /*17750*/  @!P2 NANOSLEEP.SYNCS 0x989680 ;  /* 0x009896800000a95d */ /* 0x004fea0003900000 */
[----:B------:R-:W2:Y:S02]  /*17760*/  @!P2 SYNCS.PHASECHK.TRANS64 P2, [R7+URZ+0x33430], R6 ;  /* 0x033430060700a5a7 */ /* 0x000ea4000804007f */
[----:B--2---:R-:W-:Y:S05]  /*17770*/  @!P2 BRA `(.L_x_4821) ;  /* 0xfffffffc00eca947 */ /* 0x004fea000383ffff */
[----:B------:R-:W-:Y:S05]  /*17780*/  BRA `(.L_x_4818) ;  /* 0xffffff2c00307947 */ /* 0x000fea000383ffff */
.L_x_4825:
[----:B-1----:R-:W-:-:S04]  /*17790*/  IMAD.U32 R7, RZ, RZ, UR6 ;  /* 0x00000006ff077e24 */ /* 0x002fc8000f8e00ff */
[----:B------:R1:W2:Y:S03]  /*177a0*/  SYNCS.PHASECHK.TRANS64.TRYWAIT P2, [R7+URZ+0x33450], R6 ;  /* 0x03345006070075a7 */ /* 0x0002a6000804017f */
[----:B--2---:R-:W-:Y:S05]  /*177b0*/  @!P2 NANOSLEEP.SYNCS 0x989680 ;  /* 0x009896800000a95d */ /* 0x004fea0003900000 */
[----:B------:R-:W2:Y:S02]  /*177c0*/  @!P2 SYNCS.PHASECHK.TRANS64 P2, [R7+URZ+0x33450], R6 ;  /* 0x033450060700a5a7 */ /* 0x000ea4000804007f */
[----:B--2---:R-:W-:Y:S05]  /*177d0*/  @!P2 BRA `(.L_x_4825) ;  /* 0xfffffffc00eca947 */ /* 0x004fea000383ffff */
[----:B------:R-:W-:Y:S05]  /*177e0*/  BRA `(.L_x_4822) ;  /* 0xffffff3800307947 */ /* 0x000fea000383ffff */
.L_x_4831:
[----:B-1----:R-:W-:-:S04]  /*177f0*/  IMAD.U32 R5, RZ, RZ, UR9 ;  /* 0x00000009ff057e24 */ /* 0x002fc8000f8e00ff */
[----:B------:R1:W2:Y:S03]  /*17800*/  SYNCS.PHASECHK.TRANS64.TRYWAIT P1, [R5+URZ+0x33450], R0 ;  /* 0x03345000050075a7 */ /* 0x0002a6000802017f */
[----:B--2---:R-:W-:Y:S05]  /*17810*/  @!P1 NANOSLEEP.SYNCS 0x989680 ;  /* 0x009896800000995d */ /* 0x004fea0003900000 */
[----:B------:R-:W2:Y:S02]  /*17820*/  @!P1 SYNCS.PHASECHK.TRANS64 P1, [R5+URZ+0x33450], R0 ;  /* 0x03345000050095a7 */ /* 0x000ea4000802007f */
[----:B--2---:R-:W-:Y:S05]  /*17830*/  @!P1 BRA `(.L_x_4831) ;  /* 0xfffffffc00ec9947 */ /* 0x004fea000383ffff */
[----:B------:R-:W-:Y:S05]  /*17840*/  BRA `(.L_x_4830) ;  /* 0xffffff6400007947 */ /* 0x000fea000383ffff */
.L_x_4873:
[----:B------:R-:W-:Y:S02]  /*17850*/  IMAD.MOV.U32 R13, RZ, RZ, R4 ;  /* 0x000000ffff0d7224 */ /* 0x000fe400078e0004 */
[----:B------:R-:W-:Y:S02]  /*17860*/  IMAD.MOV.U32 R12, RZ, RZ, RZ ;  /* 0x000000ffff0c7224 */ /* 0x000fe400078e00ff */
[----:B------:R-:W-:Y:S02]  /*17870*/  IMAD.MOV.U32 R11, RZ, RZ, 0x1f ;  /* 0x0000001fff0b7424 */ /* 0x000fe400078e00ff */
[----:B------:R-:W-:-:S07]  /*17880*/  IMAD.MOV.U32 R15, RZ, RZ, -0x1 ;  /* 0xffffffffff0f7424 */ /* 0x000fce00078e00ff */
[----:B------:R-:W-:Y:S05]  /*17890*/  WARPSYNC.COLLECTIVE R15, `(.L_x_4944) ;  /* 0x000000000f087348 */ /* 0x000fea0003c00000 */
[----:B------:R0:W1:Y:S02]  /*178a0*/  SHFL.IDX P6, R14, R13, R12, R11 ;  /* 0x0000000c0d0e7389 */ /* 0x00006400000c000b */
[----:B01----:R-:W-:Y:S01]  /*178b0*/  ENDCOLLECTIVE ;  /* 0x000000000000791b */ /* 0x003fe20003800000 */
.L_x_4944:
[----:B------:R-:W-:Y:S05]  /*178c0*/  BRA `(.L_x_4945) ;  /* 0xffffffbc00307947 */ /* 0x000fea000383ffff */
.L_x_4875:
[----:B------:R-:W-:Y:S01]  /*178d0*/  BSSY B0, `(.L_x_4946) ;  /* 0x0000006000007945 */ /* 0x000fe20003800000 */
[----:B------:R-:W-:-:S07]  /*178e0*/  IMAD.MOV.U32 R15, RZ, RZ, -0x1 ;  /* 0xffffffffff0f7424 */ /* 0x000fce00078e00ff */
[----:B------:R-:W-:Y:S05]  /*178f0*/  WARPSYNC.COLLECTIVE R15, `(.L_x_4947) ;  /* 0x000000000f0c7348 */ /* 0x000fea0003c00000 */
[----:B------:R-:W-:Y:S02]  /*17900*/  ELECT P6, UR62, PT ;  /* 0x00000000003e782f */ /* 0x000fe400038c0000 */
[----:B------:R-:W-:Y:S01]  /*17910*/  MOV R14, UR62 ;  /* 0x0000003e000e7c02 */ /* 0x000fe20008000f00 */
[----:B------:R-:W-:Y:S10]  /*17920*/  ENDCOLLECTIVE ;  /* 0x000000000000791b */ /* 0x000ff40003800000 */
.L_x_4947:
[----:B------:R-:W-:Y:S05]  /*17930*/  BSYNC B0 ;  /* 0x0000000000007941 */ /* 0x000fea0003800000 */
.L_x_4946:
[----:B------:R-:W-:Y:S05]  /*17940*/  BRA `(.L_x_4948) ;  /* 0xffffffbc00307947 */ /* 0x000fea000383ffff */
.L_x_4878:
[----:B0-----:R0:W1:Y:S02]  /*17950*/  SYNCS.PHASECHK.TRANS64.TRYWAIT P2, [R4+URZ+0x33480], R3 ;  /* 0x03348003040075a7 */ /* 0x001064000804017f */
[----:B-1----:R-:W-:Y:S05]  /*17960*/  @!P2 NANOSLEEP.SYNCS 0x989680 ;  /* 0x009896800000a95d */ /* 0x002fea0003900000 */
[----:B------:R-:W1:Y:S02]  /*17970*/  @!P2 SYNCS.PHASECHK.TRANS64 P2, [R4+URZ+0x33480], R3 ;  /* 0x033480030400a5a7 */ /* 0x000e64000804007f */
[----:B-1----:R-:W-:Y:S05]  /*17980*/  @!P2 BRA `(.L_x_4878) ;  /* 0xfffffffc00f0a947 */ /* 0x002fea000383ffff */
[----:B------:R-:W-:Y:S05]  /*17990*/  BRA `(.L_x_4949) ;  /* 0xffffffbc00947947 */ /* 0x000fea000383ffff */
.L_x_4880:
[----:B-1----:R1:W2:Y:S02]  /*179a0*/  SYNCS.PHASECHK.TRANS64.TRYWAIT P2, [R4+URZ+0x33440], R3 ;  /* 0x03344003040075a7 */ /* 0x0022a4000804017f */
[----:B--2---:R-:W-:Y:S05]  /*179b0*/  @!P2 NANOSLEEP.SYNCS 0x989680 ;  /* 0x009896800000a95d */ /* 0x004fea0003900000 */
[----:B------:R-:W2:Y:S02]  /*179c0*/  @!P2 SYNCS.PHASECHK.TRANS64 P2, [R4+URZ+0x33440], R3 ;  /* 0x033440030400a5a7 */ /* 0x000ea4000804007f */
[----:B--2---:R-:W-:Y:S05]  /*179d0*/  @!P2 BRA `(.L_x_4880) ;  /* 0xfffffffc00f0a947 */ /* 0x004fea000383ffff */
[----:B------:R-:W-:Y:S05]  /*179e0*/  BRA `(.L_x_4950) ;  /* 0xffffffc000147947 */ /* 0x000fea000383ffff */
.L_x_4883:
[----:B0-----:R-:W-:-:S04]  /*179f0*/  IMAD.U32 R3, RZ, RZ, UR41 ;  /* 0x00000029ff037e24 */ /* 0x001fc8000f8e00ff */
[----:B------:R0:W1:Y:S03]  /*17a00*/  SYNCS.PHASECHK.TRANS64.TRYWAIT P0, [R3+URZ+0x33420], R2 ;  /* 0x03342002030075a7 */ /* 0x000066000800017f */
[----:B-1----:R-:W-:Y:S05]  /*17a10*/  @!P0 NANOSLEEP.SYNCS 0x989680 ;  /* 0x009896800000895d */ /* 0x002fea0003900000 */
[----:B------:R-:W1:Y:S02]  /*17a20*/  @!P0 SYNCS.PHASECHK.TRANS64 P0, [R3+URZ+0x33420], R2 ;  /* 0x03342002030085a7 */ /* 0x000e64000800007f */
[----:B-1----:R-:W-:Y:S05]  /*17a30*/  @!P0 BRA `(.L_x_4883) ;  /* 0xfffffffc00ec8947 */ /* 0x002fea000383ffff */
[----:B------:R-:W-:Y:S05]  /*17a40*/  BRA `(.L_x_4951) ;  /* 0xffffffc400287947 */ /* 0x000fea000383ffff */
.L_x_4889:
[----:B-1----:R1:W2:Y:S02]  /*17a50*/  SYNCS.PHASECHK.TRANS64.TRYWAIT P0, [R6+URZ+0x33480], R5 ;  /* 0x03348005060075a7 */ /* 0x0022a4000800017f */
[----:B--2---:R-:W-:Y:S05]  /*17a60*/  @!P0 NANOSLEEP.SYNCS 0x989680 ;  /* 0x009896800000895d */ /* 0x004fea0003900000 */
[----:B------:R-:W2:Y:S02]  /*17a70*/  @!P0 SYNCS.PHASECHK.TRANS64 P0, [R6+URZ+0x33480], R5 ;  /* 0x03348005060085a7 */ /* 0x000ea4000800007f */
[----:B--2---:R-:W-:Y:S05]  /*17a80*/  @!P0 BRA `(.L_x_4889) ;  /* 0xfffffffc00f08947 */ /* 0x004fea000383ffff */
[----:B------:R-:W-:Y:S05]  /*17a90*/  BRA `(.L_x_4952) ;  /* 0xffffffc400d07947 */ /* 0x000fea000383ffff */
.L_x_4896:
[----:B0-----:R0:W2:Y:S02]  /*17aa0*/  SYNCS.PHASECHK.TRANS64.TRYWAIT P0, [R6+URZ+0x33440], R5 ;  /* 0x03344005060075a7 */ /* 0x0010a4000800017f */
[----:B--2---:R-:W-:Y:S05]  /*17ab0*/  @!P0 NANOSLEEP.SYNCS 0x989680 ;  /* 0x009896800000895d */ /* 0x004fea0003900000 */
[----:B------:R-:W2:Y:S02]  /*17ac0*/  @!P0 SYNCS.PHASECHK.TRANS64 P0, [R6+URZ+0x33440], R5 ;  /* 0x03344005060085a7 */ /* 0x000ea4000800007f */
[----:B--2---:R-:W-:Y:S05]  /*17ad0*/  @!P0 BRA `(.L_x_4896) ;  /* 0xfffffffc00f08947 */ /* 0x004fea000383ffff */
[----:B------:R-:W-:Y:S05]  /*17ae0*/  BRA `(.L_x_4953) ;  /* 0xffffffc800d07947 */ /* 0x000fea000383ffff */
.L_x_4904:
[----:B-1----:R1:W2:Y:S02]  /*17af0*/  SYNCS.PHASECHK.TRANS64.TRYWAIT P2, [R12+URZ+0x33470], R4 ;  /* 0x033470040c0075a7 */ /* 0x0022a4000804017f */
[----:B--2---:R-:W-:Y:S05]  /*17b00*/  @!P2 NANOSLEEP.SYNCS 0x989680 ;  /* 0x009896800000a95d */ /* 0x004fea0003900000 */
[----:B------:R-:W2:Y:S02]  /*17b10*/  @!P2 SYNCS.PHASECHK.TRANS64 P2, [R12+URZ+0x33470], R4 ;  /* 0x033470040c00a5a7 */ /* 0x000ea4000804007f */
[----:B--2---:R-:W-:Y:S05]  /*17b20*/  @!P2 BRA `(.L_x_4904) ;  /* 0xfffffffc00f0a947 */ /* 0x004fea000383ffff */
[----:B------:R-:W-:Y:S05]  /*17b30*/  BRA `(.L_x_4954) ;  /* 0xffffffcc00e47947 */ /* 0x000fea000383ffff */
.L_x_4906:
[----:B-1----:R1:W2:Y:S02]  /*17b40*/  SYNCS.PHASECHK.TRANS64.TRYWAIT P2, [R12+URZ+0x33460], R4 ;  /* 0x033460040c0075a7 */ /* 0x0022a4000804017f */
[----:B--2---:R-:W-:Y:S05]  /*17b50*/  @!P2 NANOSLEEP.SYNCS 0x989680 ;  /* 0x009896800000a95d */ /* 0x004fea0003900000 */
[----:B------:R-:W2:Y:S02]  /*17b60*/  @!P2 SYNCS.PHASECHK.TRANS64 P2, [R12+URZ+0x33460], R4 ;  /* 0x033460040c00a5a7 */ /* 0x000ea4000804007f */
[----:B--2---:R-:W-:Y:S05]  /*17b70*/  @!P2 BRA `(.L_x_4906) ;  /* 0xfffffffc00f0a947 */ /* 0x004fea000383ffff */
[----:B------:R-:W-:Y:S05]  /*17b80*/  BRA `(.L_x_4955) ;  /* 0xffffffcc00ec7947 */ /* 0x000fea000383ffff */
.L_x_4913:
[----:B0-----:R0:W1:Y:S02]  /*17b90*/  SYNCS.PHASECHK.TRANS64.TRYWAIT P0, [R0+URZ+0x33470], R3 ;  /* 0x03347003000075a7 */ /* 0x001064000800017f */
[----:B-1----:R-:W-:Y:S05]  /*17ba0*/  @!P0 NANOSLEEP.SYNCS 0x989680 ;  /* 0x009896800000895d */ /* 0x002fea0003900000 */
[----:B------:R-:W1:Y:S02]  /*17bb0*/  @!P0 SYNCS.PHASECHK.TRANS64 P0, [R0+URZ+0x33470], R3 ;  /* 0x03347003000085a7 */ /* 0x000e64000800007f */
[----:B-1----:R-:W-:Y:S05]  /*17bc0*/  @!P0 BRA `(.L_x_4913) ;  /* 0xfffffffc00f08947 */ /* 0x002fea000383ffff */
[----:B------:R-:W-:Y:S05]  /*17bd0*/  BRA `(.L_x_4956) ;  /* 0xffffffdc004c7947 */ /* 0x000fea000383ffff */
.L_x_4915:
[----:B0-----:R0:W1:Y:S02]  /*17be0*/  SYNCS.PHASECHK.TRANS64.TRYWAIT P0, [R0+URZ+0x33460], R3 ;  /* 0x03346003000075a7 */ /* 0x001064000800017f */
[----:B-1----:R-:W-:Y:S05]  /*17bf0*/  @!P0 NANOSLEEP.SYNCS 0x989680 ;  /* 0x009896800000895d */ /* 0x002fea0003900000 */
[----:B------:R-:W1:Y:S02]  /*17c00*/  @!P0 SYNCS.PHASECHK.TRANS64 P0, [R0+URZ+0x33460], R3 ;  /* 0x03346003000085a7 */ /* 0x000e64000800007f */
[----:B-1----:R-:W-:Y:S05]  /*17c10*/  @!P0 BRA `(.L_x_4915) ;  /* 0xfffffffc00f08947 */ /* 0x002fea000383ffff */
[----:B------:R-:W-:Y:S05]  /*17c20*/  BRA `(.L_x_4957) ;  /* 0xffffffdc00547947 */ /* 0x000fea000383ffff */
.L_x_4928:
[----:B0-----:R0:W1:Y:S02]  /*17c30*/  SYNCS.PHASECHK.TRANS64.TRYWAIT P0, [R0+URZ+0x33420], R3 ;  /* 0x03342003000075a7 */ /* 0x001064000800017f */
[----:B-1----:R-:W-:Y:S05]  /*17c40*/  @!P0 NANOSLEEP.SYNCS 0x989680 ;  /* 0x009896800000895d */ /* 0x002fea0003900000 */
[----:B------:R-:W1:Y:S02]  /*17c50*/  @!P0 SYNCS.PHASECHK.TRANS64 P0, [R0+URZ+0x33420], R3 ;  /* 0x03342003000085a7 */ /* 0x000e64000800007f */
[----:B-1----:R-:W-:Y:S05]  /*17c60*/  @!P0 BRA `(.L_x_4928) ;  /* 0xfffffffc00f08947 */ /* 0x002fea000383ffff */
[----:B------:R-:W-:Y:S05]  /*17c70*/  BRA `(.L_x_4958) ;  /* 0xfffffff400787947 */ /* 0x000fea000383ffff */
.L_x_4929:
        /* <DEDUP_REMOVED lines=11> */
.L_x_4960:
[----:B------:R-:W-:Y:S05]  /*17d30*/  BSYNC B0 ;  /* 0x0000000000007941 */ /* 0x000fea0003800000 */
.L_x_4959:
[----:B------:R-:W-:Y:S05]  /*17d40*/  BRA `(.L_x_4961) ;  /* 0xfffffff400607947 */ /* 0x000fea000383ffff */
.L_x_4932:
[----:B------:R-:W-:Y:S01]  /*17d50*/  BSSY B1, `(.L_x_4962) ;  /* 0x0000006000017945 */ /* 0x000fe20003800000 */
[----:B------:R-:W-:-:S07]  /*17d60*/  IMAD.MOV.U32 R15, RZ, RZ, -0x1 ;  /* 0xffffffffff0f7424 */ /* 0x000fce00078e00ff */
[----:B01----:R-:W-:Y:S05]  /*17d70*/  WARPSYNC.COLLECTIVE R15, `(.L_x_4963) ;  /* 0x000000000f0c7348 */ /* 0x003fea0003c00000 */
[----:B------:R-:W-:Y:S02]  /*17d80*/  ELECT P6, UR62, PT ;  /* 0x00000000003e782f */ /* 0x000fe400038c0000 */
[----:B------:R-:W-:Y:S01]  /*17d90*/  MOV R14, UR62 ;  /* 0x0000003e000e7c02 */ /* 0x000fe20008000f00 */
[----:B01----:R-:W-:Y:S10]  /*17da0*/  ENDCOLLECTIVE ;  /* 0x000000000000791b */ /* 0x003ff40003800000 */
.L_x_4963:
[----:B------:R-:W-:Y:S05]  /*17db0*/  BSYNC B1 ;  /* 0x0000000000017941 */ /* 0x000fea0003800000 */
.L_x_4962:
[----:B------:R-:W-:Y:S05]  /*17dc0*/  BRA `(.L_x_4964) ;  /* 0xfffffff400587947 */ /* 0x000fea000383ffff */
.L_x_4934:
[----:B0-----:R0:W1:Y:S02]  /*17dd0*/  SYNCS.PHASECHK.TRANS64.TRYWAIT P1, [R6+URZ], R5 ;  /* 0x00000005060075a7 */ /* 0x001064000802017f */
[----:B-1----:R-:W-:Y:S05]  /*17de0*/  @!P1 NANOSLEEP.SYNCS 0x989680 ;  /* 0x009896800000995d */ /* 0x002fea0003900000 */
[----:B------:R-:W1:Y:S02]  /*17df0*/  @!P1 SYNCS.PHASECHK.TRANS64 P1, [R6+URZ], R5 ;  /* 0x00000005060095a7 */ /* 0x000e64000802007f */
[----:B-1----:R-:W-:Y:S05]  /*17e00*/  @!P1 BRA `(.L_x_4934) ;  /* 0xfffffffc00f09947 */ /* 0x002fea000383ffff */
[----:B------:R-:W-:Y:S05]  /*17e10*/  BRA `(.L_x_4965) ;  /* 0xfffffff400907947 */ /* 0x000fea000383ffff */
.L_x_4935:
[----:B-1----:R1:W2:Y:S02]  /*17e20*/  SYNCS.PHASECHK.TRANS64.TRYWAIT P1, [R7+URZ], R2 ;  /* 0x00000002070075a7 */ /* 0x0022a4000802017f */
[----:B--2---:R-:W-:Y:S05]  /*17e30*/  @!P1 NANOSLEEP.SYNCS 0x989680 ;  /* 0x009896800000995d */ /* 0x004fea0003900000 */
[----:B------:R-:W2:Y:S02]  /*17e40*/  @!P1 SYNCS.PHASECHK.TRANS64 P1, [R7+URZ], R2 ;  /* 0x00000002070095a7 */ /* 0x000ea4000802007f */
[----:B--2---:R-:W-:Y:S05]  /*17e50*/  @!P1 BRA `(.L_x_4935) ;  /* 0xfffffffc00f09947 */ /* 0x004fea000383ffff */
[----:B------:R-:W-:Y:S05]  /*17e60*/  BRA `(.L_x_4966) ;  /* 0xfffffff400847947 */ /* 0x000fea000383ffff */
.L_x_4937:
[----:B--2---:R2:W3:Y:S02]  /*17e70*/  SYNCS.PHASECHK.TRANS64.TRYWAIT P1, [R4+URZ+0x33460], R5 ;  /* 0x03346005040075a7 */ /* 0x0044e4000802017f */
[----:B---3--:R-:W-:Y:S05]  /*17e80*/  @!P1 NANOSLEEP.SYNCS 0x989680 ;  /* 0x009896800000995d */ /* 0x008fea0003900000 */
[----:B------:R-:W3:Y:S02]  /*17e90*/  @!P1 SYNCS.PHASECHK.TRANS64 P1, [R4+URZ+0x33460], R5 ;  /* 0x03346005040095a7 */ /* 0x000ee4000802007f */
[----:B---3--:R-:W-:Y:S05]  /*17ea0*/  @!P1 BRA `(.L_x_4937) ;  /* 0xfffffffc00f09947 */ /* 0x008fea000383ffff */
[----:B------:R-:W-:Y:S05]  /*17eb0*/  BRA `(.L_x_4967) ;  /* 0xfffffff400847947 */ /* 0x000fea000383ffff */
.L_x_4939:
[----:B---3--:R3:W4:Y:S02]  /*17ec0*/  SYNCS.PHASECHK.TRANS64.TRYWAIT P1, [R3+URZ+0x33460], R2 ;  /* 0x03346002030075a7 */ /* 0x008724000802017f */
[----:B----4-:R-:W-:Y:S05]  /*17ed0*/  @!P1 NANOSLEEP.SYNCS 0x989680 ;  /* 0x009896800000995d */ /* 0x010fea0003900000 */
[----:B------:R-:W4:Y:S02]  /*17ee0*/  @!P1 SYNCS.PHASECHK.TRANS64 P1, [R3+URZ+0x33460], R2 ;  /* 0x03346002030095a7 */ /* 0x000f24000802007f */
[----:B----4-:R-:W-:Y:S05]  /*17ef0*/  @!P1 BRA `(.L_x_4939) ;  /* 0xfffffffc00f09947 */ /* 0x010fea000383ffff */
[----:B------:R-:W-:Y:S05]  /*17f00*/  BRA `(.L_x_4968) ;  /* 0xfffffff400847947 */ /* 0x000fea000383ffff */
.L_x_4941:
[----:B----4-:R4:W0:Y:S02]  /*17f10*/  SYNCS.PHASECHK.TRANS64.TRYWAIT P0, [R4+URZ+0x33480], R5 ;  /* 0x03348005040075a7 */ /* 0x010824000800017f */
[----:B0-----:R-:W-:Y:S05]  /*17f20*/  @!P0 NANOSLEEP.SYNCS 0x989680 ;  /* 0x009896800000895d */ /* 0x001fea0003900000 */
[----:B------:R-:W0:Y:S02]  /*17f30*/  @!P0 SYNCS.PHASECHK.TRANS64 P0, [R4+URZ+0x33480], R5 ;  /* 0x03348005040085a7 */ /* 0x000e24000800007f */
[----:B0-----:R-:W-:Y:S05]  /*17f40*/  @!P0 BRA `(.L_x_4941) ;  /* 0xfffffffc00f08947 */ /* 0x001fea000383ffff */
[----:B------:R-:W-:Y:S05]  /*17f50*/  BRA `(.L_x_4942) ;  /* 0xfffffff400807947 */ /* 0x000fea000383ffff */
.L_x_4969:
        /* <DEDUP_REMOVED lines=10> */
.L_x_12351:


//--------------------- .text._ZN7cutlass13device_kernelIN5flash11enable_sm90INS1_16FlashAttnFwdSm90INS1_25CollectiveMainloopFwdSm90ILi2EN4cute5tupleIJNS5_1CILi1EEES8_S8_EEENS6_IJNS7_ILi128EEENS7_ILi160EEENS7_ILi192EEEEEELi192ENS_12float_e4m3_tEfNS_4arch4Sm90ELb1ELb0ELb1ELb1ELb0ELb1ELb0ELb1ELb1ELb0ELb0ELb0EEENS1_21CollectiveEpilogueFwdINS6_IJSA_SC_SB_EEES9_NS_10bfloat16_tESG_Li256ELb1ELb0ELb0ELb1EEENS1_36VarlenDynamicPersistentTileSchedulerILi128ELi160ELi256ELi128ELb0ELb0ELb1ELb1ELb1ELb1EEEEEEEEEvNT_6ParamsE --------------------------
	.section	.text._ZN7cutlass13device_kernelIN5flash11enable_sm90INS1_16FlashAttnFwdSm90INS1_25CollectiveMainloopFwdSm90ILi2EN4cute5tupleIJNS5_1CILi1EEES8_S8_EEENS6_IJNS7_ILi128EEENS7_ILi160EEENS7_ILi192EEEEEELi192ENS_12float_e4m3_tEfNS_4arch4Sm90ELb1ELb0ELb1ELb1ELb0ELb1ELb0ELb1ELb1ELb0ELb0ELb0EEENS1_21CollectiveEpilogueFwdINS6_IJSA_SC_SB_EEES9_NS_10bfloat16_tESG_Li256ELb1ELb0ELb0ELb1EEENS1_36VarlenDynamicPersistentTileSchedulerILi128ELi160ELi256ELi128ELb0ELb0ELb1ELb1ELb1ELb1EEEEEEEEEvNT_6ParamsE,"ax",@progbits
	.align	128
.text._ZN7cutlass13device_kernelIN5flash11enable_sm90INS1_16FlashAttnFwdSm90INS1_25CollectiveMainloopFwdSm90ILi2EN4cute5tupleIJNS5_1CILi1EEES8_S8_EEENS6_IJNS7_ILi128EEENS7_ILi160EEENS7_ILi192EEEEEELi192ENS_12float_e4m3_tEfNS_4arch4Sm90ELb1ELb0ELb1ELb1ELb0ELb1ELb0ELb1ELb1ELb0ELb0ELb0EEENS1_21CollectiveEpilogueFwdINS6_IJSA_SC_SB_EEES9_NS_10bfloat16_tESG_Li256ELb1ELb0ELb0ELb1EEENS1_36VarlenDynamicPersistentTileSchedulerILi128ELi160ELi256ELi128ELb0ELb0ELb1ELb1ELb1ELb1EEEEEEEEEvNT_6ParamsE:
        .type           _ZN7cutlass13device_kernelIN5flash11enable_sm90INS1_16FlashAttnFwdSm90INS1_25CollectiveMainloopFwdSm90ILi2EN4cute5tupleIJNS5_1CILi1EEES8_S8_EEENS6_IJNS7_ILi128EEENS7_ILi160EEENS7_ILi192EEEEEELi192ENS_12float_e4m3_tEfNS_4arch4Sm90ELb1ELb0ELb1ELb1ELb0ELb1ELb0ELb1ELb1ELb0ELb0ELb0EEENS1_21CollectiveEpilogueFwdINS6_IJSA_SC_SB_EEES9_NS_10bfloat16_tESG_Li256ELb1ELb0ELb0ELb1EEENS1_36VarlenDynamicPersistentTileSchedulerILi128ELi160ELi256ELi128ELb0ELb0ELb1ELb1ELb1ELb1EEEEEEEEEvNT_6ParamsE,@function
        .size           _ZN7cutlass13device_kernelIN5flash11enable_sm90INS1_16FlashAttnFwdSm90INS1_25CollectiveMainloopFwdSm90ILi2EN4cute5tupleIJNS5_1CILi1EEES8_S8_EEENS6_IJNS7_ILi128EEENS7_ILi160EEENS7_ILi192EEEEEELi192ENS_12float_e4m3_tEfNS_4arch4Sm90ELb1ELb0ELb1ELb1ELb0ELb1ELb0ELb1ELb1ELb0ELb0ELb0EEENS1_21CollectiveEpilogueFwdINS6_IJSA_SC_SB_EEES9_NS_10bfloat16_tESG_Li256ELb1ELb0ELb0ELb1EEENS1_36VarlenDynamicPersistentTileSchedulerILi128ELi160ELi256ELi128ELb0ELb0ELb1ELb1ELb1ELb1EEEEEEEEEvNT_6ParamsE,(.L_x_12352 - _ZN7cutlass13device_kernelIN5flash11enable_sm90INS1_16FlashAttnFwdSm90INS1_25CollectiveMainloopFwdSm90ILi2EN4cute5tupleIJNS5_1CILi1EEES8_S8_EEENS6_IJNS7_ILi128EEENS7_ILi160EEENS7_ILi192EEEEEELi192ENS_12float_e4m3_tEfNS_4arch4Sm90ELb1ELb0ELb1ELb1ELb0ELb1ELb0ELb1ELb1ELb0ELb0ELb0EEENS1_21CollectiveEpilogueFwdINS6_IJSA_SC_SB_EEES9_NS_10bfloat16_tESG_Li256ELb1ELb0ELb0ELb1EEENS1_36VarlenDynamicPersistentTileSchedulerILi128ELi160ELi256ELi128ELb0ELb0ELb1ELb1ELb1ELb1EEEEEEEEEvNT_6ParamsE)
        .other          _ZN7cutlass13device_kernelIN5flash11enable_sm90INS1_16FlashAttnFwdSm90INS1_25CollectiveMainloopFwdSm90ILi2EN4cute5tupleIJNS5_1CILi1EEES8_S8_EEENS6_IJNS7_ILi128EEENS7_ILi160EEENS7_ILi192EEEEEELi192ENS_12float_e4m3_tEfNS_4arch4Sm90ELb1ELb0ELb1ELb1ELb0ELb1ELb0ELb1ELb1ELb0ELb0ELb0EEENS1_21CollectiveEpilogueFwdINS6_IJSA_SC_SB_EEES9_NS_10bfloat16_tESG_Li256ELb1ELb0ELb0ELb1EEENS1_36VarlenDynamicPersistentTileSchedulerILi128ELi160ELi256ELi128ELb0ELb0ELb1ELb1ELb1ELb1EEEEEEEEEvNT_6ParamsE,@"STO_CUDA_ENTRY STV_DEFAULT"
_ZN7cutlass13device_kernelIN5flash11enable_sm90INS1_16FlashAttnFwdSm90INS1_25CollectiveMainloopFwdSm90ILi2EN4cute5tupleIJNS5_1CILi1EEES8_S8_EEENS6_IJNS7_ILi128EEENS7_ILi160EEENS7_ILi192EEEEEELi192ENS_12float_e4m3_tEfNS_4arch4Sm90ELb1ELb0ELb1ELb1ELb0ELb1ELb0ELb1ELb1ELb0ELb0ELb0EEENS1_21CollectiveEpilogueFwdINS6_IJSA_SC_SB_EEES9_NS_10bfloat16_tESG_Li256ELb1ELb0ELb0ELb1EEENS1_36VarlenDynamicPersistentTileSchedulerILi128ELi160ELi256ELi128ELb0ELb0ELb1ELb1ELb1ELb1EEEEEEEEEvNT_6ParamsE:
        /* <DEDUP_REMOVED lines=27> */
.L_x_4971:
[----:B------:R-:W-:Y:S05]  /*01b0*/  BSYNC B0 ;  /* 0x0000000000007941 */ /* 0x000fea0003800000 */
.L_x_4970:
        /* <DEDUP_REMOVED lines=41> */
.L_x_4972:
        /* <DEDUP_REMOVED lines=22> */
.L_x_4973:
        /* <DEDUP_REMOVED lines=18> */
.L_x_4974:
        /* <DEDUP_REMOVED lines=22> */
.L_x_4975:
        /* <DEDUP_REMOVED lines=22> */
.L_x_4976:
        /* <DEDUP_REMOVED lines=8> */
.L_x_4979:
        /* <DEDUP_REMOVED lines=24> */
[----:B------:R-:W-:Y:S01]  /*0b90*/  R2UR UR52, R16 ;  /* 0x00000000103472ca */ /* 0x000fe200000e0000 */
[----:B------:R-:W-:Y:S01]  /*0ba0*/  IMAD.MOV.U32 R223, RZ, RZ, RZ ;  /* 0x000000ffffdf7224 */ /* 0x000fe200078e00ff */
[----:B------:R-:W-:Y:S01]  /*0bb0*/  ULOP3.LUT UR53, UR36, 0x1, URZ, 0xfc, !UPT ;  /* 0x0000000124357892 */ /* 0x000fe2000f8efc3f */
[----:B------:R-:W-:Y:S01]  /*0bc0*/  IMAD.MOV.U32 R220, RZ, RZ, RZ ;  /* 0x000000ffffdc7224 */ /* 0x000fe200078e00ff */
[----:B------:R-:W-:Y:S01]  /*0bd0*/  UMOV UR43, URZ ;  /* 0x0000003f002b7c82 */ /* 0x000fe20008000000 */
[----:B------:R-:W-:-:S08]  /*0be0*/  IMAD.MOV.U32 R146, RZ, RZ, RZ ;  /* 0x000000ffff927224 */ /* 0x000fd000078e00ff */
[----:B------:R-:W-:Y:S01]  /*0bf0*/  UIADD3 UR52, UR52, 0x1e200, URZ ;  /* 0x0001e20034347890 */ /* 0x000fe2000fffe03f */
[----:B0-----:R-:W-:-:S05]  /*0c00*/  VIADD R0, R0, 0xffffff80 ;  /* 0xffffff8000007836 */ /* 0x001fca0000000000 */
[----:B------:R-:W-:Y:S02]  /*0c10*/  SHF.R.S32.HI R3, RZ, 0x1f, R0 ;  /* 0x0000001fff037819 */ /* 0x000fe40000011400 */
[-C--:B------:R-:W-:Y:S02]  /*0c20*/  LEA.HI R8, R0, R0.reuse, RZ, 0x1 ;  /* 0x0000000000087211 */ /* 0x080fe400078f08ff */
[CC--:B------:R-:W-:Y:S02]  /*0c30*/  LEA.HI R5, R3.reuse, R0.reuse, RZ, 0x5 ;  /* 0x0000000003057211 */ /* 0x0c0fe400078f28ff */
[----:B------:R-:W-:Y:S02]  /*0c40*/  LEA.HI R4, R3, R0, RZ, 0x4 ;  /* 0x0000000003047211 */ /* 0x000fe400078f20ff */
[----:B------:R-:W-:Y:S01]  /*0c50*/  LOP3.LUT R7, R8, 0xfffffffe, RZ, 0xc0, !PT ;  /* 0xfffffffe08077812 */ /* 0x000fe200078ec0ff */
[----:B------:R-:W-:Y:S01]  /*0c60*/  IMAD.SHL.U32 R6, R5, 0x20, RZ ;  /* 0x0000002005067824 */ /* 0x000fe200078e00ff */
[----:B------:R-:W-:-:S02]  /*0c70*/  LOP3.LUT R5, R4, 0x3fffff0, RZ, 0xc0, !PT ;  /* 0x03fffff004057812 */ /* 0x000fc400078ec0ff */
[CC--:B------:R-:W-:Y:S01]  /*0c80*/  LEA.HI R236, R3.reuse, R0.reuse, RZ, 0x3 ;  /* 0x0000000003ec7211 */ /* 0x0c0fe200078f18ff */
[----:B------:R-:W-:Y:S01]  /*0c90*/  IMAD.IADD R22, R0, 0x1, -R7 ;  /* 0x0000000100167824 */ /* 0x000fe200078e0a07 */
[----:B------:R-:W-:Y:S01]  /*0ca0*/  LOP3.LUT R6, R6, 0xfffffc00, RZ, 0xc0, !PT ;  /* 0xfffffc0006067812 */ /* 0x000fe200078ec0ff */
[----:B------:R-:W-:Y:S01]  /*0cb0*/  IMAD.IADD R5, R0, 0x1, -R5 ;  /* 0x0000000100057824 */ /* 0x000fe200078e0a05 */
[CC--:B------:R-:W-:Y:S01]  /*0cc0*/  LEA.HI R2, R3.reuse, R0.reuse, RZ, 0x7 ;  /* 0x0000000003027211 */ /* 0x0c0fe200078f38ff */
[----:B------:R-:W-:Y:S01]  /*0cd0*/  IMAD.SHL.U32 R18, R22, 0x10, RZ ;  /* 0x0000001016127824 */ /* 0x000fe200078e00ff */
[----:B------:R-:W-:Y:S01]  /*0ce0*/  LEA.HI R9, R3, R0, RZ, 0x2 ;  /* 0x0000000003097211 */ /* 0x000fe200078f10ff */
[----:B------:R-:W-:Y:S01]  /*0cf0*/  IMAD R7, R5, 0x40, R6 ;  /* 0x0000004005077824 */ /* 0x000fe200078e0206 */
[----:B------:R-:W-:Y:S01]  /*0d00*/  LOP3.LUT R3, R236, 0x1ffffff8, RZ, 0xc0, !PT ;  /* 0x1ffffff8ec037812 */ /* 0x000fe200078ec0ff */
[----:B------:R-:W-:Y:S01]  /*0d10*/  VIADD R221, R18, 0x20 ;  /* 0x0000002012dd7836 */ /* 0x000fe20000000000 */
[----:B------:R-:W-:Y:S01]  /*0d20*/  LOP3.LUT R11, R2, 0xffffff80, RZ, 0xc0, !PT ;  /* 0xffffff80020b7812 */ /* 0x000fe200078ec0ff */
[----:B------:R-:W-:Y:S01]  /*0d30*/  IMAD.SHL.U32 R19, R22, 0x8, RZ ;  /* 0x0000000816137824 */ /* 0x000fe200078e00ff */
[----:B------:R-:W-:Y:S01]  /*0d40*/  SHF.R.S32.HI R5, RZ, 0x4, R4 ;  /* 0x00000004ff057819 */ /* 0x000fe20000011404 */
[----:B------:R-:W-:Y:S01]  /*0d50*/  IMAD.IADD R3, R0, 0x1, -R3 ;  /* 0x0000000100037824 */ /* 0x000fe200078e0a03 */
[----:B------:R-:W-:-:S02]  /*0d60*/  SHF.R.S32.HI R23, RZ, 0x1, R8 ;  /* 0x00000001ff177819 */ /* 0x000fc40000011408 */
[----:B------:R-:W-:Y:S02]  /*0d70*/  IADD3 R20, R0, -R11, RZ ;  /* 0x8000000b00147210 */ /* 0x000fe40007ffe0ff */
[--C-:B------:R-:W-:Y:S02]  /*0d80*/  SHF.R.S32.HI R235, RZ, 0x2, R9.reuse ;  /* 0x00000002ffeb7819 */ /* 0x100fe40000011409 */
[----:B------:R-:W-:Y:S01]  /*0d90*/  SHF.R.S32.HI R0, RZ, 0x1f, R9 ;  /* 0x0000001fff007819 */ /* 0x000fe20000011409 */
[----:B------:R-:W-:Y:S01]  /*0da0*/  STL [R1+0x34], R20 ;  /* 0x0000341401007387 */ /* 0x000fe20000100800 */
[----:B------:R-:W-:Y:S02]  /*0db0*/  LEA.HI R4, R4, R5, RZ, 0x1 ;  /* 0x0000000504047211 */ /* 0x000fe400078f08ff */
[----:B------:R-:W-:Y:S02]  /*0dc0*/  LEA.HI R8, R8, R23, RZ, 0x1 ;  /* 0x0000001708087211 */ /* 0x000fe400078f08ff */
[----:B------:R-:W-:-:S02]  /*0dd0*/  LEA.HI R0, R0, R235, RZ, 0x2 ;  /* 0x000000eb00007211 */ /* 0x000fc400078f10ff */
[----:B------:R-:W-:Y:S02]  /*0de0*/  LOP3.LUT R4, R4, 0x1ffffffe, RZ, 0xc0, !PT ;  /* 0x1ffffffe04047812 */ /* 0x000fe400078ec0ff */
[----:B------:R-:W-:Y:S02]  /*0df0*/  LOP3.LUT R8, R8, 0x3fffffe, RZ, 0xc0, !PT ;  /* 0x03fffffe08087812 */ /* 0x000fe400078ec0ff */
[----:B------:R-:W-:Y:S01]  /*0e00*/  SHF.R.S32.HI R10, RZ, 0x1f, R20 ;  /* 0x0000001fff0a7819 */ /* 0x000fe20000011414 */
[----:B------:R-:W-:Y:S01]  /*0e10*/  IMAD.IADD R4, R5, 0x1, -R4 ;  /* 0x0000000105047824 */ /* 0x000fe200078e0a04 */
[----:B------:R-:W-:Y:S02]  /*0e20*/  LOP3.LUT R0, R0, 0xfffffffc, RZ, 0xc0, !PT ;  /* 0xfffffffc00007812 */ /* 0x000fe400078ec0ff */
[----:B------:R-:W-:Y:S02]  /*0e30*/  IADD3 R8, R23, -R8, RZ ;  /* 0x8000000817087210 */ /* 0x000fe40007ffe0ff */
[-C--:B------:R-:W-:Y:S01]  /*0e40*/  LEA.HI R6, R10, R20.reuse, RZ, 0x2 ;  /* 0x000000140a067211 */ /* 0x080fe200078f10ff */
[----:B------:R-:W-:Y:S01]  /*0e50*/  IMAD.IADD R235, R235, 0x1, -R0 ;  /* 0x00000001ebeb7824 */ /* 0x000fe200078e0a00 */
[----:B------:R-:W-:Y:S01]  /*0e60*/  LEA R0, R4, R7, 0x3 ;  /* 0x0000000704007211 */ /* 0x000fe200078e18ff */
[----:B------:R-:W-:Y:S01]  /*0e70*/  IMAD R230, R5, 0x8, R8 ;  /* 0x0000000805e67824 */ /* 0x000fe200078e0208 */
[--C-:B------:R-:W-:Y:S01]  /*0e80*/  SHF.R.S32.HI R9, RZ, 0x2, R6.reuse ;  /* 0x00000002ff097819 */ /* 0x100fe20000011406 */
[----:B------:R-:W-:Y:S01]  /*0e90*/  VIADD R8, R23, 0x80 ;  /* 0x0000008017087836 */ /* 0x000fe20000000000 */
[----:B------:R-:W-:Y:S01]  /*0ea0*/  SHF.R.S32.HI R12, RZ, 0x1f, R6 ;  /* 0x0000001fff0c7819 */ /* 0x000fe20000011406 */
[----:B------:R0:W-:Y:S01]  /*0eb0*/  STL [R1+0x48], R0 ;  /* 0x0000480001007387 */ /* 0x0001e20000100800 */
[----:B------:R-:W-:Y:S01]  /*0ec0*/  SHF.R.S32.HI R17, RZ, 0x7, R2 ;  /* 0x00000007ff117819 */ /* 0x000fe20000011402 */
[----:B------:R-:W-:Y:S01]  /*0ed0*/  IMAD.SHL.U32 R228, R235, 0x80, RZ ;  /* 0x00000080ebe47824 */ /* 0x000fe200078e00ff */
[----:B------:R-:W-:Y:S01]  /*0ee0*/  LEA.HI R12, R12, R9, RZ, 0x3 ;  /* 0x000000090c0c7211 */ /* 0x000fe200078f18ff */
[----:B------:R-:W-:Y:S01]  /*0ef0*/  IMAD.SHL.U32 R230, R230, 0x40, RZ ;  /* 0x00000040e6e67824 */ /* 0x000fe200078e00ff */
[----:B------:R-:W-:-:S02]  /*0f00*/  LEA.HI R10, R10, R20, RZ, 0x5 ;  /* 0x000000140a0a7211 */ /* 0x000fc400078f28ff */
[----:B------:R-:W-:Y:S02]  /*0f10*/  LOP3.LUT R12, R12, 0xfffffff8, RZ, 0xc0, !PT ;  /* 0xfffffff80c0c7812 */ /* 0x000fe400078ec0ff */
[----:B------:R-:W-:Y:S02]  /*0f20*/  LEA.HI R2, R2, R17, RZ, 0x1 ;  /* 0x0000001102027211 */ /* 0x000fe400078f08ff */
[----:B0-----:R-:W-:Y:S01]  /*0f30*/  LEA.HI R0, R8, R8, RZ, 0x1 ;  /* 0x0000000808007211 */ /* 0x001fe200078f08ff */
[----:B------:R-:W-:Y:S01]  /*0f40*/  IMAD.IADD R9, R9, 0x1, -R12 ;  /* 0x0000000109097824 */ /* 0x000fe200078e0a0c */
[----:B------:R-:W-:Y:S02]  /*0f50*/  SHF.R.S32.HI R5, RZ, 0x1f, R8 ;  /* 0x0000001fff057819 */ /* 0x000fe40000011408 */
[----:B------:R-:W-:Y:S02]  /*0f60*/  LOP3.LUT R4, R0, 0x3fffffe, RZ, 0xc0, !PT ;  /* 0x03fffffe00047812 */ /* 0x000fe400078ec0ff */
[----:B------:R-:W-:-:S02]  /*0f70*/  SHF.R.S32.HI R10, RZ, 0x5, R10 ;  /* 0x00000005ff0a7819 */ /* 0x000fc4000001140a */
[----:B------:R-:W-:Y:S01]  /*0f80*/  LOP3.LUT R2, R2, 0x3fffffe, RZ, 0xc0, !PT ;  /* 0x03fffffe02027812 */ /* 0x000fe200078ec0ff */
[----:B------:R-:W-:Y:S01]  /*0f90*/  IMAD.IADD R4, R8, 0x1, -R4 ;  /* 0x0000000108047824 */ /* 0x000fe200078e0a04 */
[----:B------:R-:W-:Y:S01]  /*0fa0*/  IADD3 R222, R18, 0x40, RZ ;  /* 0x0000004012de7810 */ /* 0x000fe20007ffe0ff */
[----:B------:R-:W-:Y:S01]  /*0fb0*/  IMAD R9, R10, 0x10, R9 ;  /* 0x000000100a097824 */ /* 0x000fe200078e0209 */
[----:B------:R-:W-:Y:S01]  /*0fc0*/  LEA.HI R5, R5, R8, RZ, 0x3 ;  /* 0x0000000805057211 */ /* 0x000fe200078f18ff */
[----:B------:R-:W-:Y:S01]  /*0fd0*/  IMAD.IADD R2, R17, 0x1, -R2 ;  /* 0x0000000111027824 */ /* 0x000fe200078e0a02 */
[----:B------:R-:W-:Y:S02]  /*0fe0*/  SHF.R.S32.HI R8, RZ, 0x1f, R221 ;  /* 0x0000001fff087819 */ /* 0x000fe400000114dd */
[----:B------:R-:W-:Y:S01]  /*0ff0*/  SHF.R.S32.HI R11, RZ, 0x1f, R222 ;  /* 0x0000001fff0b7819 */ /* 0x000fe200000114de */
[----:B------:R-:W-:Y:S01]  /*1000*/  IMAD.SHL.U32 R5, R5, 0x40, RZ ;  /* 0x0000004005057824 */ /* 0x000fe200078e00ff */
[-C--:B------:R-:W-:Y:S01]  /*1010*/  LEA.HI R7, R8, R221.reuse, RZ, 0x4 ;  /* 0x000000dd08077211 */ /* 0x080fe200078f20ff */
[----:B------:R-:W-:Y:S01]  /*1020*/  IMAD R2, R2, 0x40, R9 ;  /* 0x0000004002027824 */ /* 0x000fe200078e0209 */
[----:B------:R-:W-:-:S02]  /*1030*/  LEA.HI R8, R8, R221, RZ, 0x6 ;  /* 0x000000dd08087211 */ /* 0x000fc400078f30ff */
[CC--:B------:R-:W-:Y:S02]  /*1040*/  LEA.HI R12, R11.reuse, R222.reuse, RZ, 0x6 ;  /* 0x000000de0b0c7211 */ /* 0x0c0fe400078f30ff */
[----:B------:R-:W-:Y:S01]  /*1050*/  LOP3.LUT R228, R228, 0x180, RZ, 0xc0, !PT ;  /* 0x00000180e4e47812 */ /* 0x000fe200078ec0ff */
[----:B------:R0:W-:Y:S01]  /*1060*/  STL [R1+0x4], R2 ;  /* 0x0000040201007387 */ /* 0x0001e20000100800 */
[----:B------:R-:W-:Y:S01]  /*1070*/  SHF.R.S32.HI R0, RZ, 0x1, R0 ;  /* 0x00000001ff007819 */ /* 0x000fe20000011400 */
[----:B------:R-:W-:Y:S01]  /*1080*/  IMAD.SHL.U32 R14, R12, 0x80, RZ ;  /* 0x000000800c0e7824 */ /* 0x000fe200078e00ff */
[----:B------:R-:W-:Y:S02]  /*1090*/  LEA.HI R13, R11, R222, RZ, 0x4 ;  /* 0x000000de0b0d7211 */ /* 0x000fe400078f20ff */
[----:B------:R-:W-:Y:S01]  /*10a0*/  SHF.L.U32 R10, R8, 0x7, RZ ;  /* 0x00000007080a7819 */ /* 0x000fe200000006ff */
[----:B------:R-:W-:Y:S01]  /*10b0*/  IMAD.SHL.U32 R231, R0, 0x80, RZ ;  /* 0x0000008000e77824 */ /* 0x000fe200078e00ff */
[----:B------:R-:W-:-:S02]  /*10c0*/  LOP3.LUT R8, R228, 0x30, R7, 0xf8, !PT ;  /* 0x00000030e4087812 */ /* 0x000fc400078ef807 */
[----:B------:R-:W-:Y:S02]  /*10d0*/  SHF.R.U32.HI R229, RZ, 0x3, R228 ;  /* 0x00000003ffe57819 */ /* 0x000fe400000116e4 */
[----:B------:R-:W-:Y:S02]  /*10e0*/  LOP3.LUT R5, R5, 0xfffffe00, RZ, 0xc0, !PT ;  /* 0xfffffe0005057812 */ /* 0x000fe400078ec0ff */
[C---:B------:R-:W-:Y:S02]  /*10f0*/  LOP3.LUT R12, R228.reuse, 0x30, R13, 0xf8, !PT ;  /* 0x00000030e40c7812 */ /* 0x040fe400078ef80d */
[----:B------:R-:W-:Y:S01]  /*1100*/  LOP3.LUT R0, R228, 0x10, R18, 0xf8, !PT ;  /* 0x00000010e4007812 */ /* 0x000fe200078ef812 */
[----:B------:R-:W-:Y:S01]  /*1110*/  IMAD R232, R4, 0x40, R5 ;  /* 0x0000004004e87824 */ /* 0x000fe200078e0205 */
[----:B0-----:R-:W-:Y:S02]  /*1120*/  SHF.R.S32.HI R2, RZ, 0x1f, R23 ;  /* 0x0000001fff027819 */ /* 0x001fe40000011417 */
[----:B------:R-:W-:-:S02]  /*1130*/  LOP3.LUT R11, R10, 0xffffe000, RZ, 0xc0, !PT ;  /* 0xffffe0000a0b7812 */ /* 0x000fc400078ec0ff */
[-C--:B------:R-:W-:Y:S02]  /*1140*/  LOP3.LUT R8, R8, R229.reuse, RZ, 0x3c, !PT ;  /* 0x000000e508087212 */ /* 0x080fe400078e3cff */
[----:B------:R-:W-:Y:S02]  /*1150*/  LOP3.LUT R2, R228, 0x30, R18, 0xf8, !PT ;  /* 0x00000030e4027812 */ /* 0x000fe400078ef812 */
[----:B------:R-:W-:Y:S02]  /*1160*/  SHF.L.U32 R233, R3, 0x3, RZ ;  /* 0x0000000303e97819 */ /* 0x000fe400000006ff */
[----:B------:R-:W-:Y:S02]  /*1170*/  LOP3.LUT R15, R14, 0xffffe000, RZ, 0xc0, !PT ;  /* 0xffffe0000e0f7812 */ /* 0x000fe400078ec0ff */
[----:B------:R-:W-:Y:S02]  /*1180*/  LOP3.LUT R12, R12, R229, RZ, 0x3c, !PT ;  /* 0x000000e50c0c7212 */ /* 0x000fe400078e3cff */
[----:B------:R-:W-:-:S02]  /*1190*/  LOP3.LUT R6, R6, 0x7ffffffc, RZ, 0xc0, !PT ;  /* 0x7ffffffc06067812 */ /* 0x000fc400078ec0ff */
[-C--:B------:R-:W-:Y:S02]  /*11a0*/  LOP3.LUT R3, R0, R229.reuse, RZ, 0x3c, !PT ;  /* 0x000000e500037212 */ /* 0x080fe400078e3cff */
[-C--:B------:R-:W-:Y:S01]  /*11b0*/  IADD3 R11, R8, R230.reuse, R11 ;  /* 0x000000e6080b7210 */ /* 0x080fe20007ffe00b */
[----:B------:R-:W-:Y:S01]  /*11c0*/  IMAD.IADD R4, R20, 0x1, -R6 ;  /* 0x0000000114047824 */ /* 0x000fe200078e0a06 */
[----:B------:R-:W-:Y:S01]  /*11d0*/  LOP3.LUT R5, R2, R229, RZ, 0x3c, !PT ;  /* 0x000000e502057212 */ /* 0x000fe200078e3cff */
[----:B------:R-:W-:Y:S01]  /*11e0*/  IMAD.IADD R0, R230, 0x1, R3 ;  /* 0x00000001e6007824 */ /* 0x000fe200078e0203 */
[-C--:B------:R-:W-:Y:S02]  /*11f0*/  IADD3 R15, R12, R230.reuse, R15 ;  /* 0x000000e60c0f7210 */ /* 0x080fe40007ffe00f */
[----:B------:R-:W-:Y:S01]  /*1200*/  SHF.R.S32.HI R2, RZ, 0x4, R13 ;  /* 0x00000004ff027819 */ /* 0x000fe2000001140d */
[C---:B------:R-:W-:Y:S01]  /*1210*/  IMAD.IADD R2, R16.reuse, 0x1, R11 ;  /* 0x0000000110027824 */ /* 0x040fe200078e020b */
[C---:B------:R-:W-:Y:S01]  /*1220*/  IADD3 R3, R16.reuse, R230, R5 ;  /* 0x000000e610037210 */ /* 0x040fe20007ffe005 */
[----:B------:R0:W-:Y:S01]  /*1230*/  STL [R1], R4 ;  /* 0x0000000401007387 */ /* 0x0001e20000100800 */
[----:B------:R-:W-:-:S02]  /*1240*/  IADD3 R0, R16, R15, RZ ;  /* 0x0000000f10007210 */ /* 0x000fc40007ffe0ff */
[----:B------:R-:W-:Y:S01]  /*1250*/  MOV R17, RZ ;  /* 0x000000ff00117202 */ /* 0x000fe20000000f00 */
[----:B------:R1:W-:Y:S01]  /*1260*/  STL [R1+0x40], R3 ;  /* 0x0000400301007387 */ /* 0x0003e20000100800 */
[----:B------:R-:W-:Y:S02]  /*1270*/  SHF.R.S32.HI R236, RZ, 0x3, R236 ;  /* 0x00000003ffec7819 */ /* 0x000fe400000114ec */
[----:B------:R-:W-:Y:S01]  /*1280*/  LOP3.LUT R231, R231, 0x180, RZ, 0xc0, !PT ;  /* 0x00000180e7e77812 */ /* 0x000fe200078ec0ff */
[----:B------:R1:W-:Y:S01]  /*1290*/  STL [R1+0x3c], R2 ;  /* 0x00003c0201007387 */ /* 0x0003e20000100800 */
[----:B0-----:R-:W-:-:S03]  /*12a0*/  SHF.R.S32.HI R4, RZ, 0x4, R7 ;  /* 0x00000004ff047819 */ /* 0x001fc60000011407 */
[----:B------:R1:W-:Y:S04]  /*12b0*/  STL [R1+0x38], R0 ;  /* 0x0000380001007387 */ /* 0x0003e80000100800 */
.L_x_5185:
[----:B01----:R-:W0:Y:S02]  /*12c0*/  LDC.64 R2, c[0x0][0xc60] ;  /* 0x00031800ff027b82 */ /* 0x003e240000000a00 */
[----:B0-----:R-:W-:-:S05]  /*12d0*/  IMAD.WIDE R2, R227, 0x4, R2 ;  /* 0x00000004e3027825 */ /* 0x001fca00078e0202 */
[----:B--2--5:R-:W2:Y:S01]  /*12e0*/  LDG.E R10, desc[UR54][R2.64] ;  /* 0x00000036020a7981 */ /* 0x024ea2000c1e1900 */
[----:B------:R-:W-:Y:S05]  /*12f0*/  YIELD ;  /* 0x0000000000007946 */ /* 0x000fea0003800000 */
[----:B------:R-:W-:Y:S01]  /*1300*/  ULDC.64 UR4, c[0x0][0xa28] ;  /* 0x00028a0000047ab9 */ /* 0x000fe20000000a00 */
[----:B------:R-:W-:Y:S01]  /*1310*/  ULDC.64 UR8, c[0x0][0xa18] ;  /* 0x0002860000087ab9 */ /* 0x000fe20000000a00 */
[----:B------:R-:W-:Y:S01]  /*1320*/  ISETP.NE.U32.AND P1, PT, RZ, UR4, PT ;  /* 0x00000004ff007c0c */ /* 0x000fe2000bf25070 */
[----:B------:R-:W-:Y:S01]  /*1330*/  ULDC.64 UR6, c[0x0][0xa08] ;  /* 0x0002820000067ab9 */ /* 0x000fe20000000a00 */
[----:B------:R-:W-:Y:S01]  /*1340*/  IMAD.MOV.U32 R26, RZ, RZ, RZ ;  /* 0x000000ffff1a7224 */ /* 0x000fe200078e00ff */
[----:B------:R-:W-:-:S02]  /*1350*/  ISETP.NE.U32.AND P0, PT, RZ, UR6, PT ;  /* 0x00000006ff007c0c */ /* 0x000fc4000bf05070 */
[----:B------:R-:W-:Y:S02]  /*1360*/  ISETP.NE.AND.EX P1, PT, RZ, UR5, PT, P1 ;  /* 0x00000005ff007c0c */ /* 0x000fe4000bf25310 */
[----:B------:R-:W-:Y:S02]  /*1370*/  ISETP.NE.AND.EX P0, PT, RZ, UR7, PT, P0 ;  /* 0x00000007ff007c0c */ /* 0x000fe4000bf05300 */
[----:B--2---:R-:W-:Y:S01]  /*1380*/  SHF.R.S32.HI R0, RZ, 0x1f, R10 ;  /* 0x0000001fff007819 */ /* 0x004fe2000001140a */
[----:B------:R-:W-:Y:S08]  /*1390*/  STL [R1+0xc], R10 ;  /* 0x00000c0a01007387 */ /* 0x000ff00000100800 */
[C---:B----4-:R-:W-:Y:S01]  /*13a0*/  @P1 LEA R4, P2, R10.reuse, UR4, 0x2 ;  /* 0x000000040a041c11 */ /* 0x050fe2000f8410ff */
[C---:B------:R-:W-:Y:S01]  /*13b0*/  IMAD.SHL.U32 R29, R10.reuse, 0x4, RZ ;  /* 0x000000040a1d7824 */ /* 0x040fe200078e00ff */
[C-C-:B------:R-:W-:Y:S01]  /*13c0*/  SHF.L.U64.HI R28, R10.reuse, 0x2, R0.reuse ;  /* 0x000000020a1c7819 */ /* 0x140fe20000010200 */
[----:B------:R0:W-:Y:S01]  /*13d0*/  STL [R1+0x1c], R0 ;  /* 0x00001c0001007387 */ /* 0x0001e20000100800 */
[----:B------:R-:W-:-:S02]  /*13e0*/  @P1 LEA.HI.X R5, R10, UR5, R0, 0x2, P2 ;  /* 0x000000050a051c11 */ /* 0x000fc400090f1400 */
[----:B------:R-:W-:Y:S01]  /*13f0*/  ISETP.NE.U32.AND P2, PT, RZ, UR8, PT ;  /* 0x00000008ff007c0c */ /* 0x000fe2000bf45070 */
[----:B------:R-:W-:Y:S01]  /*1400*/  ULDC UR4, c[0x0][0x288] ;  /* 0x0000a20000047ab9 */ /* 0x000fe20000000800 */
[C---:B---3--:R-:W-:Y:S01]  /*1410*/  IADD3 R8, P3, R29.reuse, UR6, RZ ;  /* 0x000000061d087c10 */ /* 0x048fe2000ff7e0ff */
[----:B------:R1:W-:Y:S01]  /*1420*/  STL [R1+0x14], R29 ;  /* 0x0000141d01007387 */ /* 0x0003e20000100800 */
[----:B------:R-:W-:Y:S01]  /*1430*/  ISETP.NE.AND.EX P2, PT, RZ, UR9, PT, P2 ;  /* 0x00000009ff007c0c */ /* 0x000fe2000bf45320 */
[----:B0-----:R-:W-:Y:S01]  /*1440*/  IMAD.MOV.U32 R0, RZ, RZ, RZ ;  /* 0x000000ffff007224 */ /* 0x001fe200078e00ff */
[C---:B------:R-:W-:Y:S01]  /*1450*/  IADD3.X R9, R28.reuse, UR7, RZ, P3, !PT ;  /* 0x000000071c097c10 */ /* 0x040fe20009ffe4ff */
[----:B------:R-:W-:Y:S01]  /*1460*/  IMAD.U32 R227, RZ, RZ, UR4 ;  /* 0x00000004ffe37e24 */ /* 0x000fe2000f8e00ff */
[----:B------:R-:W-:Y:S01]  /*1470*/  ULDC.64 UR4, c[0x0][0x3f8] ;  /* 0x0000fe0000047ab9 */ /* 0x000fe20000000a00 */
[----:B------:R1:W-:Y:S04]  /*1480*/  STL [R1+0x18], R28 ;  /* 0x0000181c01007387 */ /* 0x0003e80000100800 */
[----:B------:R1:W5:Y:S04]  /*1490*/  @P1 LDG.E R0, desc[UR54][R4.64] ;  /* 0x0000003604001981 */ /* 0x000368000c1e1900 */
[----:B------:R-:W-:Y:S01]  /*14a0*/  @P2 IADD3 R6, P1, R29, UR8, RZ ;  /* 0x000000081d062c10 */ /* 0x000fe2000ff3e0ff */
[----:B------:R1:W5:Y:S03]  /*14b0*/  @P0 LDG.E R26, desc[UR54][R8.64] ;  /* 0x00000036081a0981 */ /* 0x000366000c1e1900 */
[----:B------:R-:W-:-:S05]  /*14c0*/  @P2 IADD3.X R7, R28, UR9, RZ, P1, !PT ;  /* 0x000000091c072c10 */ /* 0x000fca0008ffe4ff */
[----:B------:R1:W5:Y:S01]  /*14d0*/  @P2 LDG.E R227, desc[UR54][R6.64] ;  /* 0x0000003606e32981 */ /* 0x000362000c1e1900 */
[----:B------:R-:W-:Y:S01]  /*14e0*/  UISETP.NE.U32.AND UP0, UPT, UR4, URZ, UPT ;  /* 0x0000003f0400728c */ /* 0x000fe2000bf05070 */
[----:B------:R-:W-:Y:S02]  /*14f0*/  IMAD.MOV.U32 R25, RZ, RZ, R10 ;  /* 0x000000ffff197224 */ /* 0x000fe400078e000a */
[----:B------:R-:W-:Y:S01]  /*1500*/  ULDC UR4, c[0x0][0x404] ;  /* 0x0001010000047ab9 */ /* 0x000fe20000000800 */
[----:B------:R-:W-:-:S03]  /*1510*/  UISETP.NE.AND.EX UP0, UPT, UR5, URZ, UPT, UP0 ;  /* 0x0000003f0500728c */ /* 0x000fc6000bf05300 */
[----:B------:R-:W-:Y:S01]  /*1520*/  ULDC UR5, c[0x0][0x2e0] ;  /* 0x0000b80000057ab9 */ /* 0x000fe20000000800 */
[----:B------:R-:W-:-:S04]  /*1530*/  USEL UR4, UR4, 0x1, UP0 ;  /* 0x0000000104047887 */ /* 0x000fc80008000000 */
[----:B------:R-:W-:-:S03]  /*1540*/  UIMAD UR4, UR4, UR5, URZ ;  /* 0x00000005040472a4 */ /* 0x000fc6000f8e023f */
[----:B------:R-:W-:Y:S02]  /*1550*/  ULDC UR5, c[0x0][0x338] ;  /* 0x0000ce0000057ab9 */ /* 0x000fe40000000800 */
[----:B------:R-:W-:Y:S01]  /*1560*/  MOV R2, UR5 ;  /* 0x0000000500027c02 */ /* 0x000fe20008000f00 */
[----:B------:R-:W-:Y:S01]  /*1570*/  IMAD.U32 R27, RZ, RZ, UR4 ;  /* 0x00000004ff1b7e24 */ /* 0x000fe2000f8e00ff */
        /* <DEDUP_REMOVED lines=10> */
.L_x_4981:
        /* <DEDUP_REMOVED lines=10> */
.L_x_4982:
[----:B------:R-:W-:Y:S05]  /*16c0*/  @!P0 BRA `(.L_x_4983) ;  /* 0x00000000000c8947 */ /* 0x000fea0003800000 */
[----:B------:R-:W2:Y:S04]  /*16d0*/  LDG.E R4, desc[UR54][R8.64] ;  /* 0x0000003608047981 */ /* 0x000ea8000c1e1900 */
[----:B------:R-:W2:Y:S02]  /*16e0*/  LDG.E R27, desc[UR54][R8.64+0x4] ;  /* 0x00000436081b7981 */ /* 0x000ea4000c1e1900 */
[----:B--2---:R-:W-:-:S07]  /*16f0*/  IMAD.IADD R27, R27, 0x1, -R4 ;  /* 0x000000011b1b7824 */ /* 0x004fce00078e0a04 */
.L_x_4983:
        /* <DEDUP_REMOVED lines=9> */
[----:B------:R-:W-:Y:S02]  /*1790*/  ISETP.NE.U32.AND P1, PT, RZ, UR4, PT ;  /* 0x00000004ff007c0c */ /* 0x000fe4000bf25070 */
[----:B------:R-:W-:Y:S02]  /*17a0*/  MOV R144, R27 ;  /* 0x0000001b00907202 */ /* 0x000fe40000000f00 */
[----:B------:R-:W-:-:S13]  /*17b0*/  ISETP.NE.AND.EX P1, PT, RZ, UR5, PT, P1 ;  /* 0x00000005ff007c0c */ /* 0x000fda000bf25310 */
[----:B------:R-:W-:-:S04]  /*17c0*/  @P1 IADD3 R6, P2, R29, UR4, RZ ;  /* 0x000000041d061c10 */ /* 0x000fc8000ff5e0ff */
[----:B------:R-:W-:-:S05]  /*17d0*/  @P1 IADD3.X R7, R28, UR5, RZ, P2, !PT ;  /* 0x000000051c071c10 */ /* 0x000fca00097fe4ff */
[----:B------:R0:W5:Y:S01]  /*17e0*/  @P1 LDG.E R144, desc[UR54][R6.64] ;  /* 0x0000003606901981 */ /* 0x000162000c1e1900 */
[----:B--2---:R-:W-:Y:S01]  /*17f0*/  @P0 IMAD.IADD R2, R8, 0x1, -R3 ;  /* 0x0000000108020824 */ /* 0x004fe200078e0a03 */
[----:B------:R-:W-:-:S03]  /*1800*/  LEA R3, R225, 0x11f, 0x7 ;  /* 0x0000011fe1037811 */ /* 0x000fc600078e38ff */
[----:B------:R-:W-:-:S04]  /*1810*/  IMAD.IADD R234, R9, 0x1, R2 ;  /* 0x0000000109ea7824 */ /* 0x000fc800078e0202 */
[C---:B------:R-:W-:Y:S01]  /*1820*/  VIADD R0, R234.reuse, 0x9f ;  /* 0x0000009fea007836 */ /* 0x040fe20000000000 */
[----:B------:R-:W-:-:S03]  /*1830*/  IADD3 R3, R234, R3, -R227 ;  /* 0x00000003ea037210 */ /* 0x000fc60007ffe8e3 */
[----:B------:R-:W-:-:S04]  /*1840*/  IMAD.HI R0, R0, 0x66666667, RZ ;  /* 0x6666666700007827 */ /* 0x000fc800078e02ff */
[----:B------:R-:W-:Y:S01]  /*1850*/  IMAD.HI R4, R3, 0x66666667, RZ ;  /* 0x6666666703047827 */ /* 0x000fe200078e02ff */
[----:B------:R-:W-:-:S04]  /*1860*/  SHF.R.U32.HI R3, RZ, 0x1f, R0 ;  /* 0x0000001fff037819 */ /* 0x000fc80000011600 */
[----:B------:R-:W-:Y:S02]  /*1870*/  SHF.R.U32.HI R5, RZ, 0x1f, R4 ;  /* 0x0000001fff057819 */ /* 0x000fe40000011604 */
[----:B------:R-:W-:Y:S02]  /*1880*/  LEA.HI.SX32 R158, R0, R3, 0x1a ;  /* 0x00000003009e7211 */ /* 0x000fe400078fd2ff */
[----:B------:R-:W-:Y:S02]  /*1890*/  LEA.HI.SX32 R5, R4, R5, 0x1a ;  /* 0x0000000504057211 */ /* 0x000fe400078fd2ff */
[----:B------:R-:W-:Y:S02]  /*18a0*/  IADD3 R4, -R9, RZ, RZ ;  /* 0x000000ff09047210 */ /* 0x000fe40007ffe1ff */
[----:B------:R-:W-:Y:S02]  /*18b0*/  VIMNMX R5, R158, R5, PT ;  /* 0x000000059e057248 */ /* 0x000fe40003fe0100 */
[----:B------:R-:W-:-:S03]  /*18c0*/  VIMNMX R4, RZ, R4, !PT ;  /* 0x00000004ff047248 */ /* 0x000fc60007fe0100 */
        /* <DEDUP_REMOVED lines=32> */
[----:B-1---5:R-:W-:Y:S05]  /*1ad0*/  CALL.ABS.NOINC R14 ;  /* 0x000000000e007343 */ /* 0x022fea0003c00000 */
.L_x_4986:
[----:B------:R-:W-:Y:S05]  /*1ae0*/  BSYNC B6 ;  /* 0x0000000000067941 */ /* 0x000fea0003800000 */
.L_x_4985:
        /* <DEDUP_REMOVED lines=20> */
.L_x_4988:
[----:B------:R-:W-:Y:S05]  /*1c30*/  BSYNC B6 ;  /* 0x0000000000067941 */ /* 0x000fea0003800000 */
.L_x_4987:
[----:B------:R-:W-:Y:S01]  /*1c40*/  ULDC.64 UR4, c[0x0][0x9f8] ;  /* 0x00027e0000047ab9 */ /* 0x000fe20000000a00 */
[----:B------:R-:W2:Y:S01]  /*1c50*/  LDL.LU R32, [R1+0x24] ;  /* 0x0000240001207983 */ /* 0x000ea20000300800 */
[----:B------:R-:W-:Y:S01]  /*1c60*/  ISETP.NE.U32.AND P0, PT, RZ, UR4, PT ;  /* 0x00000004ff007c0c */ /* 0x000fe2000bf05070 */
[----:B------:R-:W0:Y:S08]  /*1c70*/  LDC R0, c[0x0][0x428] ;  /* 0x00010a00ff007b82 */ /* 0x000e300000000800 */
[----:B------:R-:W1:Y:S01]  /*1c80*/  LDC.64 R116, c[0x0][0x2f0] ;  /* 0x0000bc00ff747b82 */ /* 0x000e620000000a00 */
[----:B------:R-:W-:Y:S01]  /*1c90*/  ISETP.NE.AND.EX P0, PT, RZ, UR5, PT, P0 ;  /* 0x00000005ff007c0c */ /* 0x000fe2000bf05300 */
[----:B------:R-:W3:Y:S01]  /*1ca0*/  S2R R20, SR_TID.X ;  /* 0x0000000000147919 */ /* 0x000ee20000002100 */
[----:B------:R-:W-:Y:S01]  /*1cb0*/  IMAD.IADD R102, R26, 0x1, R27 ;  /* 0x000000011a667824 */ /* 0x000fe200078e021b */
[----:B------:R-:W-:-:S04]  /*1cc0*/  ULDC.64 UR6, c[0x0][0xa08] ;  /* 0x0002820000067ab9 */ /* 0x000fc80000000a00 */
[----:B------:R-:W4:Y:S06]  /*1cd0*/  LDC.64 R110, c[0x0][0x3d8] ;  /* 0x0000f600ff6e7b82 */ /* 0x000f2c0000000a00 */
[----:B------:R-:W-:Y:S01]  /*1ce0*/  @P0 IADD3 R4, P1, R29, UR4, RZ ;  /* 0x000000041d040c10 */ /* 0x000fe2000ff3e0ff */
[--C-:B------:R-:W-:Y:S01]  /*1cf0*/  IMAD.MOV.U32 R8, RZ, RZ, R18.reuse ;  /* 0x000000ffff087224 */ /* 0x100fe200078e0012 */
[----:B------:R-:W-:Y:S01]  /*1d00*/  SHF.R.S32.HI R9, RZ, 0x1f, R18 ;  /* 0x0000001fff097819 */ /* 0x000fe20000011412 */
[----:B------:R-:W4:Y:S01]  /*1d10*/  LDC R100, c[0x0][0x3d4] ;  /* 0x0000f500ff647b82 */ /* 0x000f220000000800 */
[----:B------:R-:W-:Y:S01]  /*1d20*/  @P0 IADD3.X R5, R28, UR5, RZ, P1, !PT ;  /* 0x000000051c050c10 */ /* 0x000fe20008ffe4ff */
[----:B------:R-:W-:-:S04]  /*1d30*/  ULDC.64 UR4, c[0x0][0x2f8] ;  /* 0x0000be0000047ab9 */ /* 0x000fc80000000a00 */
[----:B------:R3:W2:Y:S01]  /*1d40*/  @P0 LDG.E R25, desc[UR54][R4.64] ;  /* 0x0000003604190981 */ /* 0x0006a2000c1e1900 */
[----:B0-----:R-:W-:Y:S01]  /*1d50*/  ISETP.NE.AND P0, PT, R0, 0x1, PT ;  /* 0x000000010000780c */ /* 0x001fe20003f05270 */
[----:B------:R-:W0:Y:S01]  /*1d60*/  LDC.64 R104, c[0x0][0x3e8] ;  /* 0x0000fa00ff687b82 */ /* 0x000e220000000a00 */
[----:B------:R-:W-:-:S05]  /*1d70*/  SHF.R.S32.HI R29, RZ, 0x1f, R102 ;  /* 0x0000001fff1d7819 */ /* 0x000fca0000011466 */
[-C--:B-1----:R-:W-:Y:S02]  /*1d80*/  IMAD R6, R29, R116.reuse, RZ ;  /* 0x000000741d067224 */ /* 0x082fe400078e02ff */
[----:B---3--:R-:W-:Y:S01]  /*1d90*/  IMAD.WIDE.U32 R4, R102, R116, RZ ;  /* 0x0000007466047225 */ /* 0x008fe200078e00ff */
[----:B------:R-:W-:-:S03]  /*1da0*/  SHF.R.U32.HI R30, RZ, 0x7, R20 ;  /* 0x00000007ff1e7819 */ /* 0x000fc60000011614 */
[----:B------:R-:W1:Y:S08]  /*1db0*/  @P0 LDC R3, c[0x0][0x42c] ;  /* 0x00010b00ff030b82 */ /* 0x000e700000000800 */
[----:B------:R-:W3:Y:S01]  /*1dc0*/  @P0 LDC R7, c[0x0][0x430] ;  /* 0x00010c00ff070b82 */ /* 0x000ee20000000800 */
[----:B-1----:R-:W-:-:S04]  /*1dd0*/  @P0 IMAD.HI.U32 R0, R226, R3, RZ ;  /* 0x00000003e2000227 */ /* 0x002fc800078e00ff */
[----:B------:R-:W-:Y:S01]  /*1de0*/  IMAD.MOV.U32 R3, RZ, RZ, R226 ;  /* 0x000000ffff037224 */ /* 0x000fe200078e00e2 */
[----:B---3--:R-:W-:Y:S01]  /*1df0*/  @P0 SHF.R.U32.HI R3, RZ, R7, R0 ;  /* 0x00000007ff030219 */ /* 0x008fe20000011600 */
        /* <DEDUP_REMOVED lines=12> */
[----:B------:R-:W-:-:S04]  /*1ec0*/  VIADD R101, R18, 0x60 ;  /* 0x0000006012657836 */ /* 0x000fc80000000000 */
[----:B----4-:R-:W-:Y:S01]  /*1ed0*/  IMAD R12, R20, R110, RZ ;  /* 0x0000006e140c7224 */ /* 0x010fe200078e02ff */
[----:B------:R-:W-:Y:S01]  /*1ee0*/  ISETP.GE.AND P3, PT, R222, R100, PT ;  /* 0x00000064de00720c */ /* 0x000fe20003f66270 */
[----:B------:R-:W-:-:S04]  /*1ef0*/  IMAD.WIDE.U32 R112, R23, R110, R8 ;  /* 0x0000006e17707225 */ /* 0x000fc800078e0008 */
[----:B0-----:R-:W-:Y:S01]  /*1f00*/  IMAD.WIDE.U32 R106, R23, R104, R8 ;  /* 0x00000068176a7225 */ /* 0x001fe200078e0008 */
[----:B------:R-:W-:-:S03]  /*1f10*/  SHF.L.U64.HI R129, R116, 0x7, R117 ;  /* 0x0000000774817819 */ /* 0x000fc60000010275 */
[----:B------:R-:W-:Y:S02]  /*1f20*/  VIADD R31, R23, 0x80 ;  /* 0x00000080171f7836 */ /* 0x000fe40000000000 */
[----:B------:R-:W-:-:S03]  /*1f30*/  IMAD.SHL.U32 R130, R116, 0x80, RZ ;  /* 0x0000008074827824 */ /* 0x000fc600078e00ff */
[----:B------:R-:W-:Y:S01]  /*1f40*/  SHF.R.S32.HI R145, RZ, 0x1f, R31 ;  /* 0x0000001fff917819 */ /* 0x000fe2000001141f */
[----:B------:R-:W-:Y:S02]  /*1f50*/  IMAD R127, R111, 0xa0, RZ ;  /* 0x000000a06f7f7824 */ /* 0x000fe400078e02ff */
[----:B------:R-:W-:Y:S02]  /*1f60*/  VIADD R157, R30, 0x8 ;  /* 0x000000081e9d7836 */ /* 0x000fe40000000000 */
[----:B------:R-:W-:Y:S01]  /*1f70*/  IMAD.SHL.U32 R122, R100, 0x2, RZ ;  /* 0x00000002647a7824 */ /* 0x000fe200078e00ff */
[----:B--2---:R-:W-:-:S04]  /*1f80*/  SHF.R.S32.HI R0, RZ, 0x1f, R25 ;  /* 0x0000001fff007819 */ /* 0x004fc80000011419 */
[----:B------:R-:W-:Y:S02]  /*1f90*/  SEL R14, R0, RZ, !P0 ;  /* 0x000000ff000e7207 */ /* 0x000fe40004000000 */
[----:B------:R-:W-:-:S03]  /*1fa0*/  SEL R15, R25, RZ, !P0 ;  /* 0x000000ff190f7207 */ /* 0x000fc60004000000 */
        /* <DEDUP_REMOVED lines=11> */
[----:B------:R-:W-:Y:S01]  /*2060*/  IMAD.WIDE.U32 R4, R23, R116, R8 ;  /* 0x0000007417047225 */ /* 0x000fe200078e0008 */
[----:B------:R-:W-:-:S03]  /*2070*/  ISETP.GE.AND P1, PT, R221, UR4, PT ;  /* 0x00000004dd007c0c */ /* 0x000fc6000bf26270 */
[----:B------:R-:W-:Y:S01]  /*2080*/  IMAD R13, R23, R117, R0 ;  /* 0x00000075170d7224 */ /* 0x000fe200078e0200 */
[----:B------:R-:W-:Y:S01]  /*2090*/  @!P6 BAR.SYNC.DEFER_BLOCKING 0x9, 0x100 ;  /* 0x024400000000eb1d */ /* 0x000fe20000010000 */
[----:B------:R-:W-:Y:S01]  /*20a0*/  IADD3 R3, P2, R120, R4, RZ ;  /* 0x0000000478037210 */ /* 0x000fe20007f5e0ff */
[----:B------:R-:W-:Y:S01]  /*20b0*/  IMAD.IADD R0, R121, 0x1, R11 ;  /* 0x0000000179007824 */ /* 0x000fe200078e020b */
[----:B------:R-:W-:Y:S02]  /*20c0*/  SEL R4, RZ, 0xffffffff, P1 ;  /* 0xffffffffff047807 */ /* 0x000fe40000800000 */
[----:B------:R-:W-:Y:S01]  /*20d0*/  ISETP.GE.AND P0, PT, R18, UR4, PT ;  /* 0x0000000412007c0c */ /* 0x000fe2000bf06270 */
[----:B------:R-:W-:Y:S01]  /*20e0*/  IMAD.IADD R119, R7, 0x1, R119 ;  /* 0x0000000107777824 */ /* 0x000fe200078e0277 */
[----:B------:R-:W-:Y:S02]  /*20f0*/  SHF.L.U32 R10, R4, 0x1, RZ ;  /* 0x00000001040a7819 */ /* 0x000fe400000006ff */
[----:B------:R-:W-:-:S02]  /*2100*/  SEL R7, RZ, 0x1, P0 ;  /* 0x00000001ff077807 */ /* 0x000fc40000000000 */
[----:B------:R-:W-:Y:S01]  /*2110*/  IADD3.X R4, R0, R5, R13, P2, !PT ;  /* 0x0000000500047210 */ /* 0x000fe200017fe40d */
[----:B------:R-:W-:Y:S01]  /*2120*/  VIADD R5, R18, 0x80 ;  /* 0x0000008012057836 */ /* 0x000fe20000000000 */
[----:B------:R-:W-:Y:S02]  /*2130*/  ISETP.GE.AND P0, PT, R222, UR4, PT ;  /* 0x00000004de007c0c */ /* 0x000fe4000bf06270 */
[----:B------:R-:W-:Y:S01]  /*2140*/  ISETP.GE.AND P1, PT, R101, UR4, PT ;  /* 0x0000000465007c0c */ /* 0x000fe2000bf26270 */
[----:B------:R-:W-:Y:S01]  /*2150*/  IMAD R13, R23, R111, R12 ;  /* 0x0000006f170d7224 */ /* 0x000fe200078e020c */
[----:B------:R-:W-:Y:S02]  /*2160*/  LOP3.LUT R10, R10, 0x2, R7, 0xe2, !PT ;  /* 0x000000020a0a7812 */ /* 0x000fe400078ee207 */
[----:B------:R-:W-:Y:S02]  /*2170*/  SEL R11, RZ, 0x4, P0 ;  /* 0x00000004ff0b7807 */ /* 0x000fe40000000000 */
[----:B------:R-:W-:-:S02]  /*2180*/  SEL R12, RZ, 0x8, P1 ;  /* 0x00000008ff0c7807 */ /* 0x000fc40000800000 */
[----:B------:R-:W-:Y:S01]  /*2190*/  ISETP.GE.AND P0, PT, R5, UR4, PT ;  /* 0x0000000405007c0c */ /* 0x000fe2000bf06270 */
[----:B------:R-:W-:Y:S01]  /*21a0*/  IMAD.MOV.U32 R118, RZ, RZ, R6 ;  /* 0x000000ffff767224 */ /* 0x000fe200078e0006 */
[--C-:B------:R-:W-:Y:S01]  /*21b0*/  SHF.R.S32.HI R7, RZ, 0x1f, R19.reuse ;  /* 0x0000001fff077819 */ /* 0x100fe20000011413 */
[----:B------:R-:W-:Y:S01]  /*21c0*/  IMAD.MOV.U32 R6, RZ, RZ, R19 ;  /* 0x000000ffff067224 */ /* 0x000fe200078e0013 */
[----:B------:R-:W-:Y:S02]  /*21d0*/  LOP3.LUT R10, R12, R10, R11, 0xfe, !PT ;  /* 0x0000000a0c0a7212 */ /* 0x000fe400078efe0b */
[----:B------:R-:W-:Y:S02]  /*21e0*/  SEL R11, RZ, 0x10, P0 ;  /* 0x00000010ff0b7807 */ /* 0x000fe40000000000 */
[----:B------:R-:W-:Y:S01]  /*21f0*/  ISETP.GE.AND P0, PT, R18, R100, PT ;  /* 0x000000641200720c */ /* 0x000fe20003f06270 */
[----:B------:R-:W-:Y:S01]  /*2200*/  IMAD.WIDE.U32 R114, R23, R110, R6 ;  /* 0x0000006e17727225 */ /* 0x000fe200078e0006 */
[----:B------:R-:W-:-:S03]  /*2210*/  ISETP.GE.AND P1, PT, R221, R100, PT ;  /* 0x00000064dd00720c */ /* 0x000fc60003f26270 */
[----:B------:R-:W-:Y:S01]  /*2220*/  IMAD.WIDE.U32 R108, R23, R104, R6 ;  /* 0x00000068176c7225 */ /* 0x000fe200078e0006 */
[C---:B------:R-:W-:Y:S02]  /*2230*/  SEL R7, R100.reuse, RZ, P0 ;  /* 0x000000ff64077207 */ /* 0x040fe40000000000 */
[----:B------:R-:W-:Y:S01]  /*2240*/  SEL R6, R100, RZ, P1 ;  /* 0x000000ff64067207 */ /* 0x000fe20000800000 */
[----:B------:R-:W-:Y:S01]  /*2250*/  IMAD R12, R14, UR6, RZ ;  /* 0x000000060e0c7c24 */ /* 0x000fe2000f8e02ff */
[----:B------:R-:W-:Y:S01]  /*2260*/  SEL R9, R100, RZ, P3 ;  /* 0x000000ff64097207 */ /* 0x000fe20001800000 */
[----:B------:R-:W-:Y:S01]  /*2270*/  IMAD.IADD R7, R18, 0x1, R7 ;  /* 0x0000000112077824 */ /* 0x000fe200078e0207 */
[----:B------:R-:W-:Y:S01]  /*2280*/  IADD3 R8, R221, R6, RZ ;  /* 0x00000006dd087210 */ /* 0x000fe20007ffe0ff */
[----:B------:R-:W-:Y:S02]  /*2290*/  IMAD R33, R15, UR7, R12 ;  /* 0x000000070f217c24 */ /* 0x000fe4000f8e020c */
[----:B------:R-:W-:Y:S01]  /*22a0*/  IMAD.IADD R12, R222, 0x1, R9 ;  /* 0x00000001de0c7824 */ /* 0x000fe200078e0209 */
[----:B------:R-:W-:-:S02]  /*22b0*/  SHF.R.S32.HI R6, RZ, 0x1f, R7 ;  /* 0x0000001fff067819 */ /* 0x000fc40000011407 */
[----:B------:R-:W-:Y:S02]  /*22c0*/  SHF.R.S32.HI R9, RZ, 0x1f, R8 ;  /* 0x0000001fff097819 */ /* 0x000fe40000011408 */
[----:B------:R-:W-:Y:S01]  /*22d0*/  LOP3.LUT R34, R10, R11, RZ, 0xfc, !PT ;  /* 0x0000000b0a227212 */ /* 0x000fe200078efcff */
[----:B------:R-:W-:Y:S01]  /*22e0*/  IMAD R10, R20, R104, RZ ;  /* 0x00000068140a7224 */ /* 0x000fe200078e02ff */
[CC--:B------:R-:W-:Y:S02]  /*22f0*/  LEA.HI R21, R6.reuse, R7.reuse, RZ, 0x4 ;  /* 0x0000000706157211 */ /* 0x0c0fe400078f20ff */
[----:B------:R-:W-:Y:S02]  /*2300*/  LEA.HI R7, R6, R7, RZ, 0x6 ;  /* 0x0000000706077211 */ /* 0x000fe400078f30ff */
[-C--:B------:R-:W-:Y:S01]  /*2310*/  LEA.HI R26, R9, R8.reuse, RZ, 0x4 ;  /* 0x00000008091a7211 */ /* 0x080fe200078f20ff */
[----:B------:R-:W-:Y:S01]  /*2320*/  IMAD R11, R23, R105, R10 ;  /* 0x00000069170b7224 */ /* 0x000fe200078e020a */
[----:B------:R-:W-:-:S02]  /*2330*/  LEA.HI R8, R9, R8, RZ, 0x6 ;  /* 0x0000000809087211 */ /* 0x000fc400078f30ff */
[----:B------:R-:W-:Y:S01]  /*2340*/  SHF.R.S32.HI R7, RZ, 0x6, R7 ;  /* 0x00000006ff077819 */ /* 0x000fe20000011407 */
[----:B------:R-:W-:Y:S01]  /*2350*/  IMAD.IADD R113, R13, 0x1, R113 ;  /* 0x000000010d717824 */ /* 0x000fe200078e0271 */
[----:B------:R-:W-:Y:S01]  /*2360*/  IADD3 R115, R115, R13, RZ ;  /* 0x0000000d73737210 */ /* 0x000fe20007ffe0ff */
[----:B------:R-:W-:Y:S01]  /*2370*/  IMAD.IADD R109, R109, 0x1, R11 ;  /* 0x000000016d6d7824 */ /* 0x000fe200078e020b */
[----:B------:R-:W-:Y:S01]  /*2380*/  SHF.R.S32.HI R9, RZ, 0x6, R8 ;  /* 0x00000006ff097819 */ /* 0x000fe20000011408 */
[----:B------:R-:W-:Y:S01]  /*2390*/  IMAD.IADD R107, R11, 0x1, R107 ;  /* 0x000000010b6b7824 */ /* 0x000fe200078e026b */
[----:B------:R-:W-:Y:S02]  /*23a0*/  LOP3.LUT R10, R228, 0x30, R26, 0xf8, !PT ;  /* 0x00000030e40a7812 */ /* 0x000fe400078ef81a */
[----:B------:R-:W-:Y:S01]  /*23b0*/  SHF.R.S32.HI R13, RZ, 0x1f, R12 ;  /* 0x0000001fff0d7819 */ /* 0x000fe2000001140c */
[C---:B------:R-:W-:Y:S01]  /*23c0*/  IMAD R143, R7.reuse, 0x2800, R230 ;  /* 0x00002800078f7824 */ /* 0x040fe200078e02e6 */
[----:B------:R-:W-:Y:S01]  /*23d0*/  SHF.R.U32.HI R6, RZ, 0x3, R231 ;  /* 0x00000003ff067819 */ /* 0x000fe200000116e7 */
[----:B------:R-:W-:Y:S01]  /*23e0*/  IMAD R135, R7, 0x2800, R232 ;  /* 0x0000280007877824 */ /* 0x000fe200078e02e8 */
[----:B------:R-:W-:Y:S01]  /*23f0*/  LOP3.LUT R11, R231, 0x30, R21, 0xf8, !PT ;  /* 0x00000030e70b7812 */ /* 0x000fe200078ef815 */
[----:B------:R-:W-:Y:S01]  /*2400*/  IMAD R142, R9, 0x2800, R230 ;  /* 0x00002800098e7824 */ /* 0x000fe200078e02e6 */
[----:B------:R-:W-:-:S02]  /*2410*/  LOP3.LUT R7, R10, R229, RZ, 0x3c, !PT ;  /* 0x000000e50a077212 */ /* 0x000fc400078e3cff */
[----:B------:R-:W-:Y:S02]  /*2420*/  LEA.HI R28, R13, R12, RZ, 0x4 ;  /* 0x0000000c0d1c7211 */ /* 0x000fe400078f20ff */
[----:B------:R-:W-:Y:S02]  /*2430*/  LOP3.LUT R10, R11, R6, RZ, 0x3c, !PT ;  /* 0x000000060b0a7212 */ /* 0x000fe400078e3cff */
[----:B------:R-:W-:Y:S02]  /*2440*/  LEA.HI R12, R13, R12, RZ, 0x6 ;  /* 0x0000000c0d0c7211 */ /* 0x000fe400078f30ff */
[----:B------:R-:W-:Y:S02]  /*2450*/  LOP3.LUT R32, R32, 0xfffffffe, RZ, 0xc0, !PT ;  /* 0xfffffffe20207812 */ /* 0x000fe400078ec0ff */
[----:B------:R-:W-:Y:S01]  /*2460*/  LOP3.LUT R11, R231, 0x30, R26, 0xf8, !PT ;  /* 0x00000030e70b7812 */ /* 0x000fe200078ef81a */
[----:B------:R-:W-:Y:S01]  /*2470*/  IMAD.IADD R142, R142, 0x1, R7 ;  /* 0x000000018e8e7824 */ /* 0x000fe200078e0207 */
[----:B------:R-:W-:Y:S01]  /*2480*/  LOP3.LUT R8, R228, 0x30, R21, 0xf8, !PT ;  /* 0x00000030e4087812 */ /* 0x000fe200078ef815 */
[----:B------:R-:W-:Y:S01]  /*2490*/  IMAD R132, R9, 0x2800, R232 ;  /* 0x0000280009847824 */ /* 0x000fe200078e02e8 */
[----:B------:R-:W-:-:S02]  /*24a0*/  SHF.R.S32.HI R7, RZ, 0x6, R12 ;  /* 0x00000006ff077819 */ /* 0x000fc4000001140c */
[----:B------:R-:W-:Y:S02]  /*24b0*/  @P3 LOP3.LUT R32, R32, 0x1, RZ, 0xfc, !PT ;  /* 0x0000000120203812 */ /* 0x000fe400078efcff */
[-C--:B------:R-:W-:Y:S02]  /*24c0*/  LOP3.LUT R11, R11, R6.reuse, RZ, 0x3c, !PT ;  /* 0x000000060b0b7212 */ /* 0x080fe400078e3cff */
[----:B-----5:R-:W-:Y:S02]  /*24d0*/  SHF.R.S32.HI R9, RZ, 0x1f, R144 ;  /* 0x0000001fff097819 */ /* 0x020fe40000011490 */
[----:B------:R-:W-:Y:S02]  /*24e0*/  LOP3.LUT R13, R231, 0x30, R28, 0xf8, !PT ;  /* 0x00000030e70d7812 */ /* 0x000fe400078ef81c */
[----:B------:R-:W-:Y:S02]  /*24f0*/  LOP3.LUT P3, RZ, R235, 0x2, RZ, 0xc0, !PT ;  /* 0x00000002ebff7812 */ /* 0x000fe4000786c0ff */
[----:B------:R-:W-:Y:S01]  /*2500*/  LOP3.LUT R8, R8, R229, RZ, 0x3c, !PT ;  /* 0x000000e508087212 */ /* 0x000fe200078e3cff */
[----:B------:R-:W-:Y:S01]  /*2510*/  IMAD.IADD R135, R135, 0x1, R10 ;  /* 0x0000000187877824 */ /* 0x000fe200078e020a */
[----:B------:R-:W-:Y:S01]  /*2520*/  IADD3 R132, R132, R11, RZ ;  /* 0x0000000b84847210 */ /* 0x000fe20007ffe0ff */
[----:B------:R-:W-:Y:S01]  /*2530*/  IMAD R133, R7, 0x2800, R230 ;  /* 0x0000280007857824 */ /* 0x000fe200078e02e6 */
[----:B------:R-:W-:Y:S01]  /*2540*/  LOP3.LUT R10, R13, R6, RZ, 0x3c, !PT ;  /* 0x000000060d0a7212 */ /* 0x000fe200078e3cff */
[----:B------:R-:W-:Y:S01]  /*2550*/  IMAD R131, R7, 0x2800, R232 ;  /* 0x0000280007837824 */ /* 0x000fe200078e02e8 */
[----:B------:R-:W-:Y:S01]  /*2560*/  IADD3 R102, P2, R23, R102, RZ ;  /* 0x0000006617667210 */ /* 0x000fe20007f5e0ff */
[----:B------:R-:W-:-:S02]  /*2570*/  IMAD R7, R9, R110, RZ ;  /* 0x0000006e09077224 */ /* 0x000fc400078e02ff */
[----:B------:R-:W-:Y:S02]  /*2580*/  VIADD R11, R18, 0xa0 ;  /* 0x000000a0120b7836 */ /* 0x000fe40000000000 */
[-C--:B------:R-:W-:Y:S02]  /*2590*/  IMAD R9, R9, R104.reuse, RZ ;  /* 0x0000006809097224 */ /* 0x080fe400078e02ff */
[----:B------:R-:W-:Y:S01]  /*25a0*/  IMAD.IADD R143, R143, 0x1, R8 ;  /* 0x000000018f8f7824 */ /* 0x000fe200078e0208 */
[----:B------:R-:W-:Y:S01]  /*25b0*/  LOP3.LUT R8, R228, 0x30, R28, 0xf8, !PT ;  /* 0x00000030e4087812 */ /* 0x000fe200078ef81c */
[----:B------:R-:W-:Y:S01]  /*25c0*/  IMAD.WIDE.U32 R118, R15, UR6, R118 ;  /* 0x000000060f767c25 */ /* 0x000fe2000f8e0076 */
[----:B------:R-:W-:Y:S02]  /*25d0*/  IADD3.X R103, R20, R29, RZ, P2, !PT ;  /* 0x0000001d14677210 */ /* 0x000fe400017fe4ff */
[----:B------:R-:W-:Y:S01]  /*25e0*/  LOP3.LUT R32, R32, 0xfffffffb, RZ, 0xc0, !PT ;  /* 0xfffffffb20207812 */ /* 0x000fe200078ec0ff */
[----:B------:R-:W-:Y:S01]  /*25f0*/  IMAD.IADD R131, R131, 0x1, R10 ;  /* 0x0000000183837824 */ /* 0x000fe200078e020a */
[----:B------:R-:W-:Y:S01]  /*2600*/  ISETP.GE.AND P2, PT, R11, UR4, PT ;  /* 0x000000040b007c0c */ /* 0x000fe2000bf46270 */
[----:B------:R-:W-:Y:S01]  /*2610*/  IMAD R27, R144, R105, R9 ;  /* 0x00000069901b7224 */ /* 0x000fe200078e0209 */
[C---:B------:R-:W-:Y:S01]  /*2620*/  SHF.L.U64.HI R9, R104.reuse, 0x7, R105 ;  /* 0x0000000768097819 */ /* 0x040fe20000010269 */
[----:B------:R-:W-:Y:S01]  /*2630*/  IMAD R13, R117, 0xa0, RZ ;  /* 0x000000a0750d7824 */ /* 0x000fe200078e02ff */
[----:B------:R-:W-:Y:S01]  /*2640*/  SHF.L.U32 R10, R104, 0x7, RZ ;  /* 0x00000007680a7819 */ /* 0x000fe200000006ff */
[----:B------:R-:W-:Y:S01]  /*2650*/  IMAD R15, R105, 0xa0, RZ ;  /* 0x000000a0690f7824 */ /* 0x000fe200078e02ff */
[----:B------:R-:W-:Y:S01]  /*2660*/  LOP3.LUT R8, R8, R229, RZ, 0x3c, !PT ;  /* 0x000000e508087212 */ /* 0x000fe200078e3cff */
[----:B------:R-:W-:Y:S01]  /*2670*/  IMAD.WIDE.U32 R108, R144, R104, R108 ;  /* 0x00000068906c7225 */ /* 0x000fe200078e006c */
[----:B------:R-:W-:-:S03]  /*2680*/  @P3 LOP3.LUT R32, R32, 0x4, RZ, 0xfc, !PT ;  /* 0x0000000420203812 */ /* 0x000fc600078efcff */
[----:B------:R-:W-:Y:S01]  /*2690*/  IMAD.WIDE.U32 R106, R144, R104, R106 ;  /* 0x00000068906a7225 */ /* 0x000fe200078e006a */
[----:B------:R-:W-:-:S03]  /*26a0*/  SEL R31, RZ, 0x20, P2 ;  /* 0x00000020ff1f7807 */ /* 0x000fc60001000000 */
[----:B------:R-:W-:-:S04]  /*26b0*/  IMAD.WIDE.U32 R116, R116, 0xa0, RZ ;  /* 0x000000a074747825 */ /* 0x000fc800078e00ff */
[C---:B------:R-:W-:Y:S02]  /*26c0*/  IMAD R25, R144.reuse, R111, R7 ;  /* 0x0000006f90197224 */ /* 0x040fe400078e0207 */
[----:B------:R-:W-:-:S04]  /*26d0*/  IMAD.WIDE.U32 R112, R144, R110, R112 ;  /* 0x0000006e90707225 */ /* 0x000fc800078e0070 */
[----:B------:R-:W-:-:S04]  /*26e0*/  IMAD.WIDE.U32 R104, R104, 0xa0, RZ ;  /* 0x000000a068687825 */ /* 0x000fc800078e00ff */
[----:B------:R-:W-:Y:S01]  /*26f0*/  IMAD.WIDE.U32 R114, R144, R110, R114 ;  /* 0x0000006e90727225 */ /* 0x000fe200078e0072 */
[----:B------:R-:W-:-:S03]  /*2700*/  SHF.L.U64.HI R7, R110, 0x7, R111 ;  /* 0x000000076e077819 */ /* 0x000fc6000001026f */
[----:B------:R-:W-:Y:S01]  /*2710*/  IMAD.IADD R126, R117, 0x1, R13 ;  /* 0x00000001757e7824 */ /* 0x000fe200078e020d */
[----:B------:R-:W-:Y:S01]  /*2720*/  IADD3 R13, R25, R113, RZ ;  /* 0x00000071190d7210 */ /* 0x000fe20007ffe0ff */
[----:B------:R-:W-:Y:S01]  /*2730*/  IMAD.IADD R128, R105, 0x1, R15 ;  /* 0x0000000169807824 */ /* 0x000fe200078e020f */
[----:B------:R-:W-:Y:S01]  /*2740*/  SHF.R.S32.HI R20, RZ, 0x4, R21 ;  /* 0x00000004ff147819 */ /* 0x000fe20000011415 */
[----:B------:R-:W-:Y:S01]  /*2750*/  IMAD.IADD R133, R133, 0x1, R8 ;  /* 0x0000000185857824 */ /* 0x000fe200078e0208 */
[----:B------:R-:W-:Y:S01]  /*2760*/  LOP3.LUT R38, R34, R31, RZ, 0xfc, !PT ;  /* 0x0000001f22267212 */ /* 0x000fe200078efcff */
[----:B------:R-:W-:Y:S01]  /*2770*/  IMAD.IADD R12, R115, 0x1, R25 ;  /* 0x00000001730c7824 */ /* 0x000fe200078e0219 */
[----:B------:R-:W-:Y:S01]  /*2780*/  SHF.R.S32.HI R25, RZ, 0x4, R26 ;  /* 0x00000004ff197819 */ /* 0x000fe2000001141a */
[----:B------:R-:W-:Y:S02]  /*2790*/  IMAD.IADD R14, R109, 0x1, R27 ;  /* 0x000000016d0e7824 */ /* 0x000fe400078e021b */
[----:B------:R-:W-:Y:S01]  /*27a0*/  IMAD.IADD R15, R27, 0x1, R107 ;  /* 0x000000011b0f7824 */ /* 0x000fe200078e026b */
[----:B------:R-:W-:Y:S01]  /*27b0*/  SHF.R.S32.HI R27, RZ, 0x4, R28 ;  /* 0x00000004ff1b7819 */ /* 0x000fe2000001141c */
[C---:B------:R-:W-:Y:S01]  /*27c0*/  IMAD.SHL.U32 R8, R110.reuse, 0x80, RZ ;  /* 0x000000806e087824 */ /* 0x040fe200078e00ff */
[----:B------:R0:W-:Y:S01]  /*27d0*/  STL [R1+0x24], R32 ;  /* 0x0000242001007387 */ /* 0x0001e20000100800 */
[----:B------:R-:W-:Y:S01]  /*27e0*/  IMAD.WIDE.U32 R110, R110, 0xa0, RZ ;  /* 0x000000a06e6e7825 */ /* 0x000fe200078e00ff */
[----:B------:R-:W-:-:S02]  /*27f0*/  LOP3.LUT R21, R21, 0xfffffff0, RZ, 0xc0, !PT ;  /* 0xfffffff015157812 */ /* 0x000fc400078ec0ff */
[----:B------:R-:W-:Y:S02]  /*2800*/  LOP3.LUT R26, R26, 0xfffffff0, RZ, 0xc0, !PT ;  /* 0xfffffff01a1a7812 */ /* 0x000fe400078ec0ff */
[----:B------:R-:W-:Y:S01]  /*2810*/  LOP3.LUT R28, R28, 0xfffffff0, RZ, 0xc0, !PT ;  /* 0xfffffff01c1c7812 */ /* 0x000fe200078ec0ff */
[----:B------:R-:W-:Y:S01]  /*2820*/  IMAD.IADD R127, R111, 0x1, R127 ;  /* 0x000000016f7f7824 */ /* 0x000fe200078e027f */
[----:B------:R-:W-:Y:S01]  /*2830*/  LOP3.LUT R35, R38, 0x4, RZ, 0xc0, !PT ;  /* 0x0000000426237812 */ /* 0x000fe200078ec0ff */
[----:B0-----:R-:W-:Y:S01]  /*2840*/  IMAD.IADD R32, R119, 0x1, R33 ;  /* 0x0000000177207824 */ /* 0x001fe200078e0221 */
[----:B------:R-:W-:Y:S02]  /*2850*/  LOP3.LUT R33, R34, 0x1, RZ, 0xc0, !PT ;  /* 0x0000000122217812 */ /* 0x000fe400078ec0ff */
[C---:B------:R-:W-:Y:S02]  /*2860*/  LOP3.LUT R34, R38.reuse, 0x2, RZ, 0xc0, !PT ;  /* 0x0000000226227812 */ /* 0x040fe400078ec0ff */
[----:B------:R-:W-:-:S02]  /*2870*/  LOP3.LUT R36, R38, 0x8, RZ, 0xc0, !PT ;  /* 0x0000000826247812 */ /* 0x000fc400078ec0ff */
[C---:B------:R-:W-:Y:S02]  /*2880*/  LOP3.LUT R37, R38.reuse, 0x10, RZ, 0xc0, !PT ;  /* 0x0000001026257812 */ /* 0x040fe400078ec0ff */
[----:B------:R-:W-:Y:S02]  /*2890*/  SHF.R.S32.HI R29, RZ, 0x1f, R21 ;  /* 0x0000001fff1d7819 */ /* 0x000fe40000011415 */
[----:B------:R-:W-:Y:S02]  /*28a0*/  SHF.R.S32.HI R30, RZ, 0x1f, R26 ;  /* 0x0000001fff1e7819 */ /* 0x000fe4000001141a */
[----:B------:R-:W-:Y:S02]  /*28b0*/  SHF.R.S32.HI R31, RZ, 0x1f, R28 ;  /* 0x0000001fff1f7819 */ /* 0x000fe4000001141c */
[----:B------:R-:W-:-:S07]  /*28c0*/  LOP3.LUT R38, R38, 0x20, RZ, 0xc0, !PT ;  /* 0x0000002026267812 */ /* 0x000fce00078ec0ff */
.L_x_5088:
[----:B--2---:R-:W2:Y:S01]  /*28d0*/  LDL.LU R40, [R1+0x24] ;  /* 0x0000240001287983 */ /* 0x004ea20000300800 */
[----:B0-----:R-:W0:Y:S01]  /*28e0*/  LDC.64 R124, c[0x0][0x2d8] ;  /* 0x0000b600ff7c7b82 */ /* 0x001e220000000a00 */
[----:B-1----:R-:W-:Y:S01]  /*28f0*/  VIADD R47, R24, 0xffffffff ;  /* 0xffffffff182f7836 */ /* 0x002fe20000000000 */
[----:B------:R-:W-:Y:S01]  /*2900*/  LOP3.LUT R41, R228, 0x10, R18, 0xf8, !PT ;  /* 0x00000010e4297812 */ /* 0x000fe200078ef812 */
[----:B------:R-:W-:Y:S05]  /*2910*/  YIELD ;  /* 0x0000000000007946 */ /* 0x000fea0003800000 */
[----:B------:R-:W-:Y:S01]  /*2920*/  SHF.R.S32.HI R45, RZ, 0x1f, R47 ;  /* 0x0000001fff2d7819 */ /* 0x000fe2000001142f */
[-C--:B------:R-:W-:Y:S01]  /*2930*/  IMAD R39, R126, R47.reuse, RZ ;  /* 0x0000002f7e277224 */ /* 0x080fe200078e02ff */
[----:B------:R-:W1:Y:S01]  /*2940*/  LDC R134, c[0x0][0x3d4] ;  /* 0x0000f500ff867b82 */ /* 0x000e620000000800 */
[----:B------:R-:W-:Y:S01]  /*2950*/  IMAD.WIDE.U32 R138, R116, R47, RZ ;  /* 0x0000002f748a7225 */ /* 0x000fe200078e00ff */
[----:B------:R-:W-:Y:S01]  /*2960*/  LOP3.LUT R41, R41, R229, RZ, 0x3c, !PT ;  /* 0x000000e529297212 */ /* 0x000fe200078e3cff */
[----:B------:R-:W-:Y:S01]  /*2970*/  BSSY B0, `(.L_x_4989) ;  /* 0x0000d0c000007945 */ /* 0x000fe20003800000 */
[----:B------:R-:W-:Y:S01]  /*2980*/  LOP3.LUT P4, RZ, R235, 0x2, RZ, 0xc0, !PT ;  /* 0x00000002ebff7812 */ /* 0x000fe2000788c0ff */
[----:B------:R-:W-:Y:S01]  /*2990*/  IMAD R39, R45, R116, R39 ;  /* 0x000000742d277224 */ /* 0x000fe200078e0227 */
[----:B------:R-:W-:-:S02]  /*29a0*/  IADD3 R49, P2, P3, R3, R138, R130 ;  /* 0x0000008a03317210 */ /* 0x000fc40007b5e082 */
[----:B------:R-:W-:Y:S01]  /*29b0*/  IADD3 R41, R230, R41, RZ ;  /* 0x00000029e6297210 */ /* 0x000fe20007ffe0ff */
[----:B------:R-:W-:-:S04]  /*29c0*/  IMAD.IADD R99, R139, 0x1, R39 ;  /* 0x000000018b637824 */ /* 0x000fc800078e0227 */
[----:B------:R-:W-:Y:S01]  /*29d0*/  IMAD R39, R17, 0x7800, R41 ;  /* 0x0000780011277824 */ /* 0x000fe200078e0229 */
[----:B------:R-:W-:Y:S02]  /*29e0*/  IADD3.X R24, R4, R99, R129, P2, P3 ;  /* 0x0000006304187210 */ /* 0x000fe400017e6481 */
[-C--:B0-----:R-:W-:Y:S01]  /*29f0*/  IADD3 R50, P2, P3, R138, R124.reuse, R3 ;  /* 0x0000007c8a327210 */ /* 0x081fe20007b5e003 */
[C---:B------:R-:W-:Y:S02]  /*2a00*/  VIADD R41, R39.reuse, 0x20 ;  /* 0x0000002027297836 */ /* 0x040fe40000000000 */
[----:B------:R-:W-:Y:S01]  /*2a10*/  @P4 VIADD R41, R39, 0xffffffe0 ;  /* 0xffffffe027294836 */ /* 0x000fe20000000000 */
[----:B------:R-:W-:Y:S02]  /*2a20*/  IADD3.X R51, R99, R125, R4, P2, P3 ;  /* 0x0000007d63337210 */ /* 0x000fe400017e6404 */
[----:B------:R-:W-:Y:S02]  /*2a30*/  IADD3 R48, P2, R49, R124, RZ ;  /* 0x0000007c31307210 */ /* 0x000fe40007f5e0ff */
[----:B------:R-:W-:-:S02]  /*2a40*/  ISETP.GT.AND P3, PT, R47, R123, PT ;  /* 0x0000007b2f00720c */ /* 0x000fc40003f64270 */
[----:B------:R-:W-:Y:S01]  /*2a50*/  IADD3 R39, R16, R39, RZ ;  /* 0x0000002710277210 */ /* 0x000fe20007ffe0ff */
[----:B------:R-:W-:Y:S01]  /*2a60*/  IMAD.X R49, R24, 0x1, R125, P2 ;  /* 0x0000000118317824 */ /* 0x000fe200010e067d */
[----:B-1----:R-:W-:Y:S01]  /*2a70*/  ISETP.GE.AND P2, PT, R134, 0x1, PT ;  /* 0x000000018600780c */ /* 0x002fe20003f46270 */
[----:B------:R-:W-:Y:S01]  /*2a80*/  IMAD.MOV.U32 R24, RZ, RZ, R47 ;  /* 0x000000ffff187224 */ /* 0x000fe200078e002f */
[----:B--2---:R-:W-:-:S07]  /*2a90*/  LOP3.LUT R40, R40, 0xfffffffd, RZ, 0xc0, !PT ;  /* 0xfffffffd28287812 */ /* 0x004fce00078ec0ff */
[----:B------:R-:W-:-:S05]  /*2aa0*/  @P3 LOP3.LUT R40, R40, 0x2, RZ, 0xfc, !PT ;  /* 0x0000000228283812 */ /* 0x000fca00078efcff */
[----:B------:R0:W-:Y:S02]  /*2ab0*/  STL [R1+0x24], R40 ;  /* 0x0000242801007387 */ /* 0x0001e40000100800 */
[----:B0-----:R-:W-:Y:S01]  /*2ac0*/  IMAD.IADD R40, R16, 0x1, R41 ;  /* 0x0000000110287824 */ /* 0x001fe200078e0229 */
        /* <DEDUP_REMOVED lines=49> */
[C---:B------:R-:W-:Y:S02]  /*2de0*/  ISETP.GE.AND P2, PT, R19.reuse, R134, PT ;  /* 0x000000861300720c */ /* 0x040fe40003f46270 */
        /* <DEDUP_REMOVED lines=32> */
.L_x_4993:
[----:B------:R-:W-:Y:S05]  /*2ff0*/  BSYNC B1 ;  /* 0x0000000000017941 */ /* 0x000fea0003800000 */
.L_x_4992:
[----:B0-----:R-:W-:Y:S01]  /*3000*/  IADD3 R44, R23, 0x80, RZ ;  /* 0x00000080172c7810 */ /* 0x001fe20007ffe0ff */
[----:B------:R-:W-:Y:S01]  /*3010*/  BSSY B1, `(.L_x_4994) ;  /* 0x0000032000017945 */ /* 0x000fe20003800000 */
[----:B-----5:R-:W-:Y:S02]  /*3020*/  IMAD.MOV.U32 R147, RZ, RZ, R76 ;  /* 0x000000ffff937224 */ /* 0x020fe400078e004c */
[----:B------:R-:W-:Y:S01]  /*3030*/  ISETP.GE.AND P4, PT, R44, R41, PT ;  /* 0x000000292c00720c */ /* 0x000fe20003f86270 */
[----:B------:R-:W-:-:S12]  /*3040*/  IMAD.MOV.U32 R150, RZ, RZ, R80 ;  /* 0x000000ffff967224 */ /* 0x000fd800078e0050 */
        /* <DEDUP_REMOVED lines=46> */
.L_x_4995:
[----:B------:R-:W-:Y:S05]  /*3330*/  BSYNC B1 ;  /* 0x0000000000017941 */ /* 0x000fea0003800000 */
.L_x_4994:
        /* <DEDUP_REMOVED lines=26> */
.L_x_4996:
[----:B0-----:R-:W-:Y:S01]  /*34e0*/  LEA R42, R17, R16, 0x3 ;  /* 0x00000010112a7211 */ /* 0x001fe200078e18ff */
[----:B------:R-:W-:Y:S01]  /*34f0*/  BSSY B1, `(.L_x_4997) ;  /* 0x0000004000017945 */ /* 0x000fe20003800000 */
[----:B------:R-:W-:-:S04]  /*3500*/  SHF.L.U32 R43, R223, 0x1f, RZ ;  /* 0x0000001fdf2b7819 */ /* 0x000fc800000006ff */
[----:B------:R-:W0:Y:S02]  /*3510*/  SYNCS.PHASECHK.TRANS64.TRYWAIT P5, [R42+URZ+0x33490], R43 ;  /* 0x0334902b2a0075a7 */ /* 0x000e2400080a017f */
[----:B0-----:R-:W-:Y:S05]  /*3520*/  @!P5 BRA `(.L_x_4998) ;  /* 0x000002cc0060d947 */ /* 0x001fea0003800000 */
.L_x_5321:
[----:B------:R-:W-:Y:S05]  /*3530*/  BSYNC B1 ;  /* 0x0000000000017941 */ /* 0x000fea0003800000 */
.L_x_4997:
[----:B------:R-:W-:Y:S04]  /*3540*/  BSSY B1, `(.L_x_4999) ;  /* 0x00002c4000017945 */ /* 0x000fe80003800000 */
        /* <DEDUP_REMOVED lines=19> */
[----:B------:R-:W-:Y:S01]  /*3680*/  IMAD.SHL.U32 R125, R165, 0x100, RZ ;  /* 0x00000100a57d7824 */ /* 0x000fe200078e00ff */
[----:B------:R-:W-:Y:S01]  /*3690*/  F2FP.F16.E4M3.UNPACK_B R165, R164.H1 ;  /* 0x000000a4ffa5723e */ /* 0x000fe200030006ff */
[----:B--2---:R-:W-:Y:S01]  /*36a0*/  IMAD.MOV.U32 R124, RZ, RZ, R44 ;  /* 0x000000ffff7c7224 */ /* 0x004fe200078e002c */
[----:B------:R-:W-:Y:S01]  /*36b0*/  LOP3.LUT R99, R99, 0xff00, R98, 0xf8, !PT ;  /* 0x0000ff0063637812 */ /* 0x000fe200078ef862 */
[----:B------:R-:W-:Y:S01]  /*36c0*/  IMAD.U32 R98, R169, 0x10000, RZ ;  /* 0x00010000a9627824 */ /* 0x000fe200078e00ff */
[----:B------:R-:W-:Y:S01]  /*36d0*/  LOP3.LUT R166, R166, 0xff00, R125, 0xf8, !PT ;  /* 0x0000ff00a6a67812 */ /* 0x000fe200078ef87d */
[--C-:B------:R-:W-:Y:S01]  /*36e0*/  HADD2.F32 R169, -RZ, R165.reuse.H0_H0 ;  /* 0x200000a5ffa97230 */ /* 0x100fe20000004100 */
[----:B------:R-:W-:Y:S01]  /*36f0*/  SHF.L.U32 R125, R167, 0x10, RZ ;  /* 0x00000010a77d7819 */ /* 0x000fe200000006ff */
[----:B------:R-:W-:Y:S01]  /*3700*/  HADD2.F32 R170, -RZ, R165.H1_H1 ;  /* 0x300000a5ffaa7230 */ /* 0x000fe20000004100 */
[----:B------:R-:W-:-:S02]  /*3710*/  F2FP.F16.E4M3.UNPACK_B R44, R45 ;  /* 0x0000002dff2c723e */ /* 0x000fc400020006ff */
[----:B------:R-:W-:Y:S02]  /*3720*/  LOP3.LUT R98, R99, 0xff0000, R98, 0xf8, !PT ;  /* 0x00ff000063627812 */ /* 0x000fe400078ef862 */
        /* <DEDUP_REMOVED lines=22> */
[----:B------:R-:W-:Y:S01]  /*3890*/  HADD2.F32 R168, -RZ, R164.H0_H0 ;  /* 0x200000a4ffa87230 */ /* 0x000fe20000004100 */
[----:B------:R-:W-:Y:S01]  /*38a0*/  F2FP.F16.E4M3.UNPACK_B R173, R99.H1 ;  /* 0x00000063ffad723e */ /* 0x000fe200030006ff */
[----:B------:R-:W-:-:S02]  /*38b0*/  HADD2.F32 R164, -RZ, R125.H0_H0 ;  /* 0x2000007dffa47230 */ /* 0x000fc40000004100 */
[----:B------:R-:W-:Y:S02]  /*38c0*/  HADD2.F32 R165, -RZ, R125.H1_H1 ;  /* 0x3000007dffa57230 */ /* 0x000fe40000004100 */
[--C-:B------:R-:W-:Y:S02]  /*38d0*/  HADD2.F32 R163, -RZ, R124.reuse.H1_H1 ;  /* 0x3000007cffa37230 */ /* 0x100fe40000004100 */
[-C--:B------:R-:W-:Y:S01]  /*38e0*/  FMUL.FTZ R172, R164, R167.reuse ;  /* 0x000000a7a4ac7220 */ /* 0x080fe20000410000 */
[----:B------:R-:W-:Y:S02]  /*38f0*/  HADD2.F32 R125, -RZ, R124.H0_H0 ;  /* 0x2000007cff7d7230 */ /* 0x000fe40000004100 */
[----:B------:R-:W-:Y:S01]  /*3900*/  FMUL.FTZ R169, R165, R167 ;  /* 0x000000a7a5a97220 */ /* 0x000fe20000410000 */
        /* <DEDUP_REMOVED lines=8> */
[----:B------:R-:W-:Y:S01]  /*3990*/  F2FP.F16.E4M3.UNPACK_B R166, R47.H1 ;  /* 0x0000002fffa6723e */ /* 0x000fe200030006ff */
[----:B------:R-:W-:Y:S01]  /*39a0*/  HADD2.F32 R170, -RZ, R173.H1_H1 ;  /* 0x300000adffaa7230 */ /* 0x000fe20000004100 */
[----:B------:R-:W-:Y:S02]  /*39b0*/  F2FP.SATFINITE.E4M3.F32.PACK_AB_MERGE_C R164, R165, R164, RZ ;  /* 0x000000a4a5a4723e */ /* 0x000fe400048070ff */
        /* <DEDUP_REMOVED lines=9> */
[----:B------:R-:W-:-:S02]  /*3a50*/  HADD2.F32 R165, -RZ, R165.H0_H0 ;  /* 0x200000a5ffa57230 */ /* 0x000fc40000004100 */
[CC--:B------:R-:W-:Y:S01]  /*3a60*/  FMUL.FTZ R98, R166.reuse, R170.reuse ;  /* 0x000000aaa6627220 */ /* 0x0c0fe20000410000 */
[----:B------:R-:W-:Y:S02]  /*3a70*/  HADD2.F32 R171, -RZ, R169.H1_H1 ;  /* 0x300000a9ffab7230 */ /* 0x000fe40000004100 */
        /* <DEDUP_REMOVED lines=32> */
.L_x_5004:
[----:B------:R-:W-:Y:S05]  /*3c80*/  BSYNC B3 ;  /* 0x0000000000037941 */ /* 0x000fea0003800000 */
.L_x_5003:
[----:B--2---:R1:W-:Y:S02]  /*3c90*/  STG.E.128 desc[UR54][R50.64], R44 ;  /* 0x0000002c32007986 */ /* 0x0043e4000c101d36 */
.L_x_5002:
[----:B------:R-:W-:Y:S05]  /*3ca0*/  BSYNC B2 ;  /* 0x0000000000027941 */ /* 0x000fea0003800000 */
.L_x_5001:
        /* <DEDUP_REMOVED lines=18> */
[----:B------:R-:W-:Y:S01]  /*3dd0*/  PRMT R94, R163, 0x654, R94 ;  /* 0x00000654a35e7816 */ /* 0x000fe2000000005e */
[----:B------:R-:W-:Y:S02]  /*3de0*/  IMAD.SHL.U32 R98, R98, 0x100, RZ ;  /* 0x0000010062627824 */ /* 0x000fe400078e00ff */
[----:B--2---:R-:W-:Y:S01]  /*3df0*/  IMAD.MOV.U32 R96, RZ, RZ, R44 ;  /* 0x000000ffff607224 */ /* 0x004fe200078e002c */
[----:B------:R-:W-:Y:S01]  /*3e00*/  LOP3.LUT R94, R94, 0xff00, R95, 0xf8, !PT ;  /* 0x0000ff005e5e7812 */ /* 0x000fe200078ef85f */
[----:B------:R-:W-:Y:S01]  /*3e10*/  IMAD.U32 R124, R124, 0x10000, RZ ;  /* 0x000100007c7c7824 */ /* 0x000fe200078e00ff */
[----:B------:R-:W-:-:S02]  /*3e20*/  SHF.L.U32 R95, R99, 0x10, RZ ;  /* 0x00000010635f7819 */ /* 0x000fc400000006ff */
[----:B------:R-:W-:Y:S02]  /*3e30*/  LOP3.LUT R97, R97, 0xff00, R98, 0xf8, !PT ;  /* 0x0000ff0061617812 */ /* 0x000fe400078ef862 */
[----:B------:R-:W-:Y:S02]  /*3e40*/  F2FP.F16.E4M3.UNPACK_B R44, R45 ;  /* 0x0000002dff2c723e */ /* 0x000fe400020006ff */
[-C--:B------:R-:W-:Y:S02]  /*3e50*/  F2FP.F16.E4M3.UNPACK_B R98, R162.reuse.H1 ;  /* 0x000000a2ff62723e */ /* 0x080fe400030006ff */
[----:B------:R-:W-:Y:S02]  /*3e60*/  LOP3.LUT R94, R94, 0xff0000, R95, 0xf8, !PT ;  /* 0x00ff00005e5e7812 */ /* 0x000fe400078ef85f */
[----:B------:R-:W-:Y:S01]  /*3e70*/  LOP3.LUT R95, R97, 0xff0000, R124, 0xf8, !PT ;  /* 0x00ff0000615f7812 */ /* 0x000fe200078ef87c */
[----:B------:R-:W-:Y:S01]  /*3e80*/  HADD2.F32 R97, -RZ, R44.H1_H1 ;  /* 0x3000002cff617230 */ /* 0x000fe20000004100 */
[----:B------:R-:W-:Y:S01]  /*3e90*/  F2FP.F16.E4M3.UNPACK_B R124, R161.H1 ;  /* 0x000000a1ff7c723e */ /* 0x000fe200030006ff */
[----:B------:R-:W-:Y:S01]  /*3ea0*/  HADD2.F32 R163, -RZ, R98.H0_H0 ;  /* 0x20000062ffa37230 */ /* 0x000fe20000004100 */
[----:B------:R-:W-:Y:S01]  /*3eb0*/  F2FP.F16.E4M3.UNPACK_B R45, R45.H1 ;  /* 0x0000002dff2d723e */ /* 0x000fe200030006ff */
[----:B------:R-:W-:Y:S01]  /*3ec0*/  HADD2.F32 R44, -RZ, R44.H0_H0 ;  /* 0x2000002cff2c7230 */ /* 0x000fe20000004100 */
[----:B------:R-:W-:Y:S01]  /*3ed0*/  F2FP.F16.E4M3.UNPACK_B R162, R162 ;  /* 0x000000a2ffa2723e */ /* 0x000fe200020006ff */
        /* <DEDUP_REMOVED lines=40> */
[--C-:B------:R-:W-:Y:S01]  /*4160*/  HADD2.F32 R168, -RZ, R166.reuse.H1_H1 ;  /* 0x300000a6ffa87230 */ /* 0x100fe20000004100 */
[----:B------:R-:W-:Y:S01]  /*4170*/  F2FP.F16.E4M3.UNPACK_B R124, R46.H1 ;  /* 0x0000002eff7c723e */ /* 0x000fe200030006ff */
[----:B------:R-:W-:Y:S01]  /*4180*/  HADD2.F32 R166, -RZ, R166.H0_H0 ;  /* 0x200000a6ffa67230 */ /* 0x000fe20000004100 */
[----:B------:R-:W-:Y:S01]  /*4190*/  F2FP.F16.E4M3.UNPACK_B R165, R95 ;  /* 0x0000005fffa5723e */ /* 0x000fe200020006ff */
[----:B------:R-:W-:-:S02]  /*41a0*/  HADD2.F32 R164, -RZ, R163.H1_H1 ;  /* 0x300000a3ffa47230 */ /* 0x000fc40000004100 */
[-C--:B------:R-:W-:Y:S01]  /*41b0*/  FMUL.FTZ R94, R125, R168.reuse ;  /* 0x000000a87d5e7220 */ /* 0x080fe20000410000 */
[--C-:B------:R-:W-:Y:S02]  /*41c0*/  HADD2.F32 R95, -RZ, R124.reuse.H1_H1 ;  /* 0x3000007cff5f7230 */ /* 0x100fe40000004100 */
[C---:B------:R-:W-:Y:S01]  /*41d0*/  FMUL.FTZ R170, R161.reuse, R168 ;  /* 0x000000a8a1aa7220 */ /* 0x040fe20000410000 */
[--C-:B------:R-:W-:Y:S02]  /*41e0*/  HADD2.F32 R167, -RZ, R165.reuse.H1_H1 ;  /* 0x300000a5ffa77230 */ /* 0x100fe40000004100 */
        /* <DEDUP_REMOVED lines=8> */
[----:B------:R-:W-:Y:S01]  /*4270*/  FFMA.FTZ R161, R124, R94, -R161 ;  /* 0x0000005e7ca17223 */ /* 0x000fe200000108a1 */
[----:B------:R-:W-:Y:S01]  /*4280*/  FFMA.FTZ R170, R125, R164, R170 ;  /* 0x000000a47daa7223 */ /* 0x000fe200000100aa */
[----:B------:R-:W-:Y:S01]  /*4290*/  FFMA.FTZ R168, R95, R94, R168 ;  /* 0x0000005e5fa87223 */ /* 0x000fe200000100a8 */
[--C-:B------:R-:W-:Y:S01]  /*42a0*/  HADD2.F32 R94, -RZ, R47.reuse.H0_H0 ;  /* 0x2000002fff5e7230 */ /* 0x100fe20000004100 */
[----:B------:R-:W-:Y:S01]  /*42b0*/  F2FP.SATFINITE.E4M3.F32.PACK_AB_MERGE_C R45, R45, R44, R98 ;  /* 0x0000002c2d2d723e */ /* 0x000fe20004807062 */
[----:B------:R-:W-:Y:S01]  /*42c0*/  HADD2.F32 R95, -RZ, R47.H1_H1 ;  /* 0x3000002fff5f7230 */ /* 0x000fe20000004100 */
[----:B------:R-:W-:Y:S01]  /*42d0*/  F2FP.SATFINITE.E4M3.F32.PACK_AB_MERGE_C R169, R170, R169, RZ ;  /* 0x000000a9aaa9723e */ /* 0x000fe200048070ff */
[--C-:B------:R-:W-:Y:S01]  /*42e0*/  HADD2.F32 R47, -RZ, R46.reuse.H0_H0 ;  /* 0x2000002eff2f7230 */ /* 0x100fe20000004100 */
[----:B------:R-:W-:Y:S01]  /*42f0*/  F2FP.SATFINITE.E4M3.F32.PACK_AB_MERGE_C R161, R168, R161, RZ ;  /* 0x000000a1a8a1723e */ /* 0x000fe200048070ff */
[----:B------:R-:W-:Y:S02]  /*4300*/  HADD2.F32 R46, -RZ, R46.H1_H1 ;  /* 0x3000002eff2e7230 */ /* 0x000fe40000004100 */
[----:B------:R-:W-:Y:S01]  /*4310*/  FMUL.FTZ R125, R95, R166 ;  /* 0x000000a65f7d7220 */ /* 0x000fe20000410000 */
[----:B------:R-:W-:-:S02]  /*4320*/  HADD2.F32 R163, -RZ, R163.H0_H0 ;  /* 0x200000a3ffa37230 */ /* 0x000fc40000004100 */
        /* <DEDUP_REMOVED lines=8> */
[----:B------:R-:W-:Y:S02]  /*43b0*/  F2FP.SATFINITE.E4M3.F32.PACK_AB_MERGE_C R44, R97, R96, R99 ;  /* 0x00000060612c723e */ /* 0x000fe40004807063 */
[----:B------:R-:W-:-:S02]  /*43c0*/  F2FP.SATFINITE.E4M3.F32.PACK_AB_MERGE_C R47, R166, R125, R169 ;  /* 0x0000007da62f723e */ /* 0x000fc400048070a9 */
[----:B------:R-:W-:-:S07]  /*43d0*/  F2FP.SATFINITE.E4M3.F32.PACK_AB_MERGE_C R46, R165, R124, R161 ;  /* 0x0000007ca52e723e */ /* 0x000fce00048070a1 */
.L_x_5008:
[----:B------:R-:W-:Y:S05]  /*43e0*/  BSYNC B3 ;  /* 0x0000000000037941 */ /* 0x000fea0003800000 */
.L_x_5007:
[----:B--2---:R2:W-:Y:S02]  /*43f0*/  STG.E.128 desc[UR54][R50.64+0x20], R44 ;  /* 0x0000202c32007986 */ /* 0x0045e4000c101d36 */
.L_x_5006:
[----:B------:R-:W-:Y:S05]  /*4400*/  BSYNC B2 ;  /* 0x0000000000027941 */ /* 0x000fea0003800000 */
.L_x_5005:
        /* <DEDUP_REMOVED lines=8> */
[--C-:B------:R-:W-:Y:S02]  /*4490*/  SHF.R.U32.HI R96, RZ, 0x8, R89.reuse ;  /* 0x00000008ff607819 */ /* 0x100fe40000011659 */
[----:B------:R-:W-:Y:S02]  /*44a0*/  LOP3.LUT R88, R89, 0xff, RZ, 0xc0, !PT ;  /* 0x000000ff59587812 */ /* 0x000fe400078ec0ff */
[----:B------:R-:W-:Y:S02]  /*44b0*/  SHF.R.U32.HI R95, RZ, 0x18, R89 ;  /* 0x00000018ff5f7819 */ /* 0x000fe40000011659 */
[----:B------:R-:W-:Y:S02]  /*44c0*/  SHF.R.U32.HI R94, RZ, 0x8, R91 ;  /* 0x00000008ff5e7819 */ /* 0x000fe4000001165b */
[----:B------:R-:W-:Y:S02]  /*44d0*/  SHF.R.U32.HI R98, RZ, 0x10, R89 ;  /* 0x00000010ff627819 */ /* 0x000fe40000011659 */
[----:B------:R-:W-:Y:S01]  /*44e0*/  SHF.R.U32.HI R97, RZ, 0x10, R91 ;  /* 0x00000010ff617819 */ /* 0x000fe2000001165b */
[----:B------:R-:W-:Y:S01]  /*44f0*/  IMAD.SHL.U32 R94, R94, 0x100, RZ ;  /* 0x000001005e5e7824 */ /* 0x000fe200078e00ff */
[----:B------:R-:W-:-:S02]  /*4500*/  LOP3.LUT R89, R91, 0xff, RZ, 0xc0, !PT ;  /* 0x000000ff5b597812 */ /* 0x000fc400078ec0ff */
[----:B------:R-:W-:Y:S02]  /*4510*/  SHF.R.U32.HI R90, RZ, 0x18, R91 ;  /* 0x00000018ff5a7819 */ /* 0x000fe4000001165b */
[----:B------:R-:W-:Y:S01]  /*4520*/  PRMT R91, R95, 0x654, R88 ;  /* 0x000006545f5b7816 */ /* 0x000fe20000000058 */
[----:B------:R-:W-:Y:S01]  /*4530*/  IMAD.SHL.U32 R88, R96, 0x100, RZ ;  /* 0x0000010060587824 */ /* 0x000fe200078e00ff */
[----:B------:R-:W-:Y:S01]  /*4540*/  PRMT R95, R90, 0x654, R89 ;  /* 0x000006545a5f7816 */ /* 0x000fe20000000059 */
[----:B--2---:R-:W-:Y:S01]  /*4550*/  IMAD.MOV.U32 R90, RZ, RZ, R44 ;  /* 0x000000ffff5a7224 */ /* 0x004fe200078e002c */
[----:B------:R-:W-:Y:S01]  /*4560*/  MOV R89, R45 ;  /* 0x0000002d00597202 */ /* 0x000fe20000000f00 */
[----:B------:R-:W-:Y:S01]  /*4570*/  IMAD.U32 R45, R98, 0x10000, RZ ;  /* 0x00010000622d7824 */ /* 0x000fe200078e00ff */
[----:B------:R-:W-:Y:S01]  /*4580*/  LOP3.LUT R88, R91, 0xff00, R88, 0xf8, !PT ;  /* 0x0000ff005b587812 */ /* 0x000fe200078ef858 */
[----:B------:R-:W-:Y:S01]  /*4590*/  IMAD.U32 R91, R97, 0x10000, RZ ;  /* 0x00010000615b7824 */ /* 0x000fe200078e00ff */
[----:B------:R-:W-:-:S02]  /*45a0*/  LOP3.LUT R96, R95, 0xff00, R94, 0xf8, !PT ;  /* 0x0000ff005f607812 */ /* 0x000fc400078ef85e */
[----:B------:R-:W-:Y:S02]  /*45b0*/  F2FP.F16.E4M3.UNPACK_B R94, R160.H1 ;  /* 0x000000a0ff5e723e */ /* 0x000fe400030006ff */
[----:B------:R-:W-:Y:S02]  /*45c0*/  F2FP.F16.E4M3.UNPACK_B R44, R89 ;  /* 0x00000059ff2c723e */ /* 0x000fe400020006ff */
        /* <DEDUP_REMOVED lines=25> */
[----:B------:R-:W-:-:S02]  /*4760*/  HADD2.F32 R96, -RZ, R91.H1_H1 ;  /* 0x3000005bff607230 */ /* 0x000fc40000004100 */
[----:B------:R-:W-:Y:S01]  /*4770*/  HADD2.F32 R95, -RZ, R91.H0_H0 ;  /* 0x2000005bff5f7230 */ /* 0x000fe20000004100 */
[----:B------:R-:W-:Y:S01]  /*4780*/  F2FP.SATFINITE.E4M3.F32.PACK_AB_MERGE_C R165, R162, R125, RZ ;  /* 0x0000007da2a5723e */ /* 0x000fe200048070ff */
[--C-:B------:R-:W-:Y:S02]  /*4790*/  HADD2.F32 R91, -RZ, R90.reuse.H0_H0 ;  /* 0x2000005aff5b7230 */ /* 0x100fe40000004100 */
[-C--:B------:R-:W-:Y:S01]  /*47a0*/  FMUL.FTZ R124, R96, R97.reuse ;  /* 0x00000061607c7220 */ /* 0x080fe20000410000 */
[----:B------:R-:W-:Y:S02]  /*47b0*/  HADD2.F32 R94, -RZ, R90.H1_H1 ;  /* 0x3000005aff5e7230 */ /* 0x000fe40000004100 */
[----:B------:R-:W-:Y:S01]  /*47c0*/  FMUL.FTZ R99, R95, R97 ;  /* 0x000000615f637220 */ /* 0x000fe20000410000 */
[----:B------:R-:W-:Y:S01]  /*47d0*/  HADD2.F32 R90, -RZ, R159.H1_H1 ;  /* 0x3000009fff5a7230 */ /* 0x000fe20000004100 */
[----:B------:R-:W-:Y:S01]  /*47e0*/  F2FP.F16.E4M3.UNPACK_B R125, R88.H1 ;  /* 0x00000058ff7d723e */ /* 0x000fe200030006ff */
[----:B------:R-:W-:-:S02]  /*47f0*/  HADD2.F32 R160, -RZ, R160.H0_H0 ;  /* 0x200000a0ffa07230 */ /* 0x000fc40000004100 */
[----:B------:R-:W-:Y:S02]  /*4800*/  HADD2.F32 R159, -RZ, R159.H0_H0 ;  /* 0x2000009fff9f7230 */ /* 0x000fe40000004100 */
[-C--:B------:R-:W-:Y:S01]  /*4810*/  FFMA.FTZ R124, R95, R90.reuse, -R124 ;  /* 0x0000005a5f7c7223 */ /* 0x080fe2000001087c */
[----:B------:R-:W-:Y:S01]  /*4820*/  FFMA.FTZ R99, R96, R90, R99 ;  /* 0x0000005a60637223 */ /* 0x000fe20000010063 */
[CC--:B------:R-:W-:Y:S01]  /*4830*/  FMUL.FTZ R98, R94.reuse, R160.reuse ;  /* 0x000000a05e627220 */ /* 0x0c0fe20000410000 */
[----:B------:R-:W-:Y:S01]  /*4840*/  F2FP.F16.E4M3.UNPACK_B R95, R47.H1 ;  /* 0x0000002fff5f723e */ /* 0x000fe200030006ff */
[C---:B------:R-:W-:Y:S01]  /*4850*/  FMUL.FTZ R97, R91.reuse, R160 ;  /* 0x000000a05b617220 */ /* 0x040fe20000410000 */
[----:B------:R-:W-:Y:S02]  /*4860*/  HADD2.F32 R160, -RZ, R125.H1_H1 ;  /* 0x3000007dffa07230 */ /* 0x000fe40000004100 */
[-C--:B------:R-:W-:Y:S01]  /*4870*/  FFMA.FTZ R90, R91, R159.reuse, -R98 ;  /* 0x0000009f5b5a7223 */ /* 0x080fe20000010862 */
[----:B------:R-:W-:Y:S01]  /*4880*/  F2FP.SATFINITE.E4M3.F32.PACK_AB_MERGE_C R164, R99, R124, RZ ;  /* 0x0000007c63a4723e */ /* 0x000fe200048070ff */
[----:B------:R-:W-:Y:S01]  /*4890*/  FFMA.FTZ R91, R94, R159, R97 ;  /* 0x0000009f5e5b7223 */ /* 0x000fe20000010061 */
[--C-:B------:R-:W-:Y:S01]  /*48a0*/  HADD2.F32 R96, -RZ, R95.reuse.H0_H0 ;  /* 0x2000005fff607230 */ /* 0x100fe20000004100 */
[-C--:B------:R-:W-:Y:S01]  /*48b0*/  F2FP.F16.E4M3.UNPACK_B R98, R45.reuse.H1 ;  /* 0x0000002dff62723e */ /* 0x080fe200030006ff */
[----:B------:R-:W-:Y:S01]  /*48c0*/  HADD2.F32 R95, -RZ, R95.H1_H1 ;  /* 0x3000005fff5f7230 */ /* 0x000fe20000004100 */
[----:B------:R-:W-:Y:S01]  /*48d0*/  F2FP.F16.E4M3.UNPACK_B R94, R46.H1 ;  /* 0x0000002eff5e723e */ /* 0x000fe200030006ff */
[----:B------:R-:W-:Y:S01]  /*48e0*/  HADD2.F32 R125, -RZ, R125.H0_H0 ;  /* 0x2000007dff7d7230 */ /* 0x000fe20000004100 */
[----:B------:R-:W-:Y:S01]  /*48f0*/  F2FP.F16.E4M3.UNPACK_B R124, R88 ;  /* 0x00000058ff7c723e */ /* 0x000fe200020006ff */
[----:B------:R-:W-:Y:S01]  /*4900*/  HADD2.F32 R99, -RZ, R98.H1_H1 ;  /* 0x30000062ff637230 */ /* 0x000fe20000004100 */
[----:B------:R-:W-:Y:S01]  /*4910*/  F2FP.F16.E4M3.UNPACK_B R97, R45 ;  /* 0x0000002dff61723e */ /* 0x000fe200020006ff */
[----:B------:R-:W-:-:S02]  /*4920*/  HADD2.F32 R88, -RZ, R94.H1_H1 ;  /* 0x3000005eff587230 */ /* 0x000fc40000004100 */
[----:B------:R-:W-:Y:S01]  /*4930*/  FMUL.FTZ R45, R95, R160 ;  /* 0x000000a05f2d7220 */ /* 0x000fe20000410000 */
[----:B------:R-:W-:Y:S01]  /*4940*/  HADD2.F32 R159, -RZ, R124.H1_H1 ;  /* 0x3000007cff9f7230 */ /* 0x000fe20000004100 */
[----:B------:R-:W-:Y:S01]  /*4950*/  F2FP.F16.E4M3.UNPACK_B R47, R47 ;  /* 0x0000002fff2f723e */ /* 0x000fe200020006ff */
[----:B------:R-:W-:Y:S02]  /*4960*/  HADD2.F32 R94, -RZ, R94.H0_H0 ;  /* 0x2000005eff5e7230 */ /* 0x000fe40000004100 */
[----:B------:R-:W-:Y:S01]  /*4970*/  FFMA.FTZ R162, R96, R99, -R45 ;  /* 0x0000006360a27223 */ /* 0x000fe2000001082d */
[----:B------:R-:W-:Y:S02]  /*4980*/  HADD2.F32 R45, -RZ, R97.H1_H1 ;  /* 0x30000061ff2d7230 */ /* 0x000fe40000004100 */
[-C--:B------:R-:W-:Y:S01]  /*4990*/  FMUL.FTZ R161, R88, R159.reuse ;  /* 0x0000009f58a17220 */ /* 0x080fe20000410000 */
[----:B------:R-:W-:Y:S01]  /*49a0*/  F2FP.F16.E4M3.UNPACK_B R46, R46 ;  /* 0x0000002eff2e723e */ /* 0x000fe200020006ff */
[----:B------:R-:W-:Y:S01]  /*49b0*/  FMUL.FTZ R159, R94, R159 ;  /* 0x0000009f5e9f7220 */ /* 0x000fe20000410000 */
[----:B------:R-:W-:Y:S01]  /*49c0*/  FMUL.FTZ R160, R96, R160 ;  /* 0x000000a060a07220 */ /* 0x000fe20000410000 */
[----:B------:R-:W-:Y:S01]  /*49d0*/  FFMA.FTZ R161, R94, R45, -R161 ;  /* 0x0000002d5ea17223 */ /* 0x000fe200000108a1 */
[----:B------:R-:W-:-:S02]  /*49e0*/  HADD2.F32 R124, -RZ, R124.H0_H0 ;  /* 0x2000007cff7c7230 */ /* 0x000fc40000004100 */
[----:B------:R-:W-:Y:S01]  /*49f0*/  FFMA.FTZ R96, R88, R45, R159 ;  /* 0x0000002d58607223 */ /* 0x000fe2000001009f */
[--C-:B------:R-:W-:Y:S02]  /*4a00*/  HADD2.F32 R88, -RZ, R47.reuse.H0_H0 ;  /* 0x2000002fff587230 */ /* 0x100fe40000004100 */
[----:B------:R-:W-:Y:S01]  /*4a10*/  FFMA.FTZ R163, R95, R99, R160 ;  /* 0x000000635fa37223 */ /* 0x000fe200000100a0 */
[--C-:B------:R-:W-:Y:S02]  /*4a20*/  HADD2.F32 R45, -RZ, R46.reuse.H0_H0 ;  /* 0x2000002eff2d7230 */ /* 0x100fe40000004100 */
[----:B------:R-:W-:Y:S02]  /*4a30*/  HADD2.F32 R47, -RZ, R47.H1_H1 ;  /* 0x3000002fff2f7230 */ /* 0x000fe40000004100 */
[----:B------:R-:W-:Y:S01]  /*4a40*/  FMUL.FTZ R160, R88, R125 ;  /* 0x0000007d58a07220 */ /* 0x000fe20000410000 */
[----:B------:R-:W-:Y:S02]  /*4a50*/  HADD2.F32 R46, -RZ, R46.H1_H1 ;  /* 0x3000002eff2e7230 */ /* 0x000fe40000004100 */
[----:B------:R-:W-:Y:S01]  /*4a60*/  FMUL.FTZ R95, R45, R124 ;  /* 0x0000007c2d5f7220 */ /* 0x000fe20000410000 */
[----:B------:R-:W-:-:S02]  /*4a70*/  HADD2.F32 R98, -RZ, R98.H0_H0 ;  /* 0x20000062ff627230 */ /* 0x000fc40000004100 */
[C---:B------:R-:W-:Y:S01]  /*4a80*/  FMUL.FTZ R99, R47.reuse, R125 ;  /* 0x0000007d2f637220 */ /* 0x040fe20000410000 */
[----:B------:R-:W-:Y:S02]  /*4a90*/  HADD2.F32 R97, -RZ, R97.H0_H0 ;  /* 0x20000061ff617230 */ /* 0x000fe40000004100 */
[----:B------:R-:W-:Y:S01]  /*4aa0*/  FMUL.FTZ R94, R46, R124 ;  /* 0x0000007c2e5e7220 */ /* 0x000fe20000410000 */
[----:B------:R-:W-:Y:S01]  /*4ab0*/  F2FP.SATFINITE.E4M3.F32.PACK_AB_MERGE_C R96, R96, R161, RZ ;  /* 0x000000a16060723e */ /* 0x000fe200048070ff */
[-C--:B------:R-:W-:Y:S01]  /*4ac0*/  FFMA.FTZ R99, R88, R98.reuse, -R99 ;  /* 0x0000006258637223 */ /* 0x080fe20000010863 */
[----:B------:R-:W-:Y:S01]  /*4ad0*/  FFMA.FTZ R160, R47, R98, R160 ;  /* 0x000000622fa07223 */ /* 0x000fe200000100a0 */
[-C--:B------:R-:W-:Y:S01]  /*4ae0*/  FFMA.FTZ R94, R45, R97.reuse, -R94 ;  /* 0x000000612d5e7223 */ /* 0x080fe2000001085e */
[----:B------:R-:W-:Y:S01]  /*4af0*/  FFMA.FTZ R95, R46, R97, R95 ;  /* 0x000000612e5f7223 */ /* 0x000fe2000001005f */
[----:B------:R-:W-:Y:S02]  /*4b00*/  F2FP.SATFINITE.E4M3.F32.PACK_AB_MERGE_C R162, R163, R162, RZ ;  /* 0x000000a2a3a2723e */ /* 0x000fe400048070ff */
[----:B------:R-:W-:-:S02]  /*4b10*/  F2FP.SATFINITE.E4M3.F32.PACK_AB_MERGE_C R45, R89, R44, R165 ;  /* 0x0000002c592d723e */ /* 0x000fc400048070a5 */
[----:B------:R-:W-:Y:S02]  /*4b20*/  F2FP.SATFINITE.E4M3.F32.PACK_AB_MERGE_C R44, R91, R90, R164 ;  /* 0x0000005a5b2c723e */ /* 0x000fe400048070a4 */
[----:B------:R-:W-:Y:S02]  /*4b30*/  F2FP.SATFINITE.E4M3.F32.PACK_AB_MERGE_C R46, R95, R94, R96 ;  /* 0x0000005e5f2e723e */ /* 0x000fe40004807060 */
[----:B------:R-:W-:-:S07]  /*4b40*/  F2FP.SATFINITE.E4M3.F32.PACK_AB_MERGE_C R47, R160, R99, R162 ;  /* 0x00000063a02f723e */ /* 0x000fce00048070a2 */
.L_x_5012:
[----:B------:R-:W-:Y:S05]  /*4b50*/  BSYNC B3 ;  /* 0x0000000000037941 */ /* 0x000fea0003800000 */
.L_x_5011:
[----:B--2---:R3:W-:Y:S02]  /*4b60*/  STG.E.128 desc[UR54][R50.64+0x40], R44 ;  /* 0x0000402c32007986 */ /* 0x0047e4000c101d36 */
.L_x_5010:
[----:B------:R-:W-:Y:S05]  /*4b70*/  BSYNC B2 ;  /* 0x0000000000027941 */ /* 0x000fea0003800000 */
.L_x_5009:
        /* <DEDUP_REMOVED lines=52> */
[--C-:B------:R-:W-:Y:S02]  /*4ec0*/  HADD2.F32 R86, -RZ, R85.reuse.H0_H0 ;  /* 0x20000055ff567230 */ /* 0x100fe40000004100 */
[----:B------:R-:W-:Y:S02]  /*4ed0*/  HADD2.F32 R87, -RZ, R85.H1_H1 ;  /* 0x30000055ff577230 */ /* 0x000fe40000004100 */
[----:B------:R-:W-:Y:S02]  /*4ee0*/  HADD2.F32 R85, -RZ, R84.H0_H0 ;  /* 0x20000054ff557230 */ /* 0x000fe40000004100 */
[-C--:B------:R-:W-:Y:S01]  /*4ef0*/  FMUL.FTZ R96, R86, R89.reuse ;  /* 0x0000005956607220 */ /* 0x080fe20000410000 */
[----:B------:R-:W-:Y:S02]  /*4f00*/  HADD2.F32 R88, -RZ, R155.H1_H1 ;  /* 0x3000009bff587230 */ /* 0x000fe40000004100 */
[----:B------:R-:W-:Y:S01]  /*4f10*/  FMUL.FTZ R91, R87, R89 ;  /* 0x00000059575b7220 */ /* 0x000fe20000410000 */
[----:B------:R-:W-:-:S02]  /*4f20*/  HADD2.F32 R156, -RZ, R156.H0_H0 ;  /* 0x2000009cff9c7230 */ /* 0x000fc40000004100 */
[----:B------:R-:W-:Y:S02]  /*4f30*/  HADD2.F32 R84, -RZ, R84.H1_H1 ;  /* 0x30000054ff547230 */ /* 0x000fe40000004100 */
        /* <DEDUP_REMOVED lines=16> */
[----:B------:R-:W-:Y:S01]  /*5040*/  F2FP.SATFINITE.E4M3.F32.PACK_AB_MERGE_C R155, R124, R99, RZ ;  /* 0x000000637c9b723e */ /* 0x000fe200048070ff */
        /* <DEDUP_REMOVED lines=38> */
.L_x_5016:
[----:B------:R-:W-:Y:S05]  /*52b0*/  BSYNC B3 ;  /* 0x0000000000037941 */ /* 0x000fea0003800000 */
.L_x_5015:
[----:B--2---:R4:W-:Y:S02]  /*52c0*/  STG.E.128 desc[UR54][R50.64+0x60], R44 ;  /* 0x0000602c32007986 */ /* 0x0049e4000c101d36 */
.L_x_5014:
[----:B------:R-:W-:Y:S05]  /*52d0*/  BSYNC B2 ;  /* 0x0000000000027941 */ /* 0x000fea0003800000 */
.L_x_5013:
[----:B------:R-:W-:Y:S01]  /*52e0*/  ISETP.NE.AND P3, PT, R37, RZ, PT ;  /* 0x000000ff2500720c */ /* 0x000fe20003f65270 */
[----:B------:R-:W-:-:S12]  /*52f0*/  BSSY B2, `(.L_x_5017) ;  /* 0x0000074000027945 */ /* 0x000fd80003800000 */
[----:B------:R-:W-:Y:S05]  /*5300*/  @!P3 BRA `(.L_x_5018) ;  /* 0x0000000400c8b947 */ /* 0x000fea0003800000 */
[----:B-1234-:R1:W2:Y:S01]  /*5310*/  LDS.128 R44, [R39+0x29200] ;  /* 0x02920000272c7984 */ /* 0x01e2a20000000c00 */
[----:B------:R-:W-:Y:S01]  /*5320*/  IADD3 R85, R19, 0x40, RZ ;  /* 0x0000004013557810 */ /* 0x000fe20007ffe0ff */
[----:B------:R-:W-:Y:S03]  /*5330*/  BSSY B3, `(.L_x_5019) ;  /* 0x000006e000037945 */ /* 0x000fe60003800000 */
[----:B------:R-:W-:-:S13]  /*5340*/  ISETP.GE.AND P3, PT, R85, R134, PT ;  /* 0x000000865500720c */ /* 0x000fda0003f66270 */
        /* <DEDUP_REMOVED lines=14> */
[----:B------:R-:W-:Y:S02]  /*5430*/  F2FP.F16.E4M3.UNPACK_B R44, R45 ;  /* 0x0000002dff2c723e */ /* 0x000fe400020006ff */
[----:B------:R-:W-:Y:S01]  /*5440*/  LOP3.LUT R82, R82, 0xff00, R81, 0xf8, !PT ;  /* 0x0000ff0052527812 */ /* 0x000fe200078ef851 */
[----:B------:R-:W-:Y:S01]  /*5450*/  IMAD.U32 R81, R89, 0x10000, RZ ;  /* 0x0001000059517824 */ /* 0x000fe200078e00ff */
[----:B------:R-:W-:-:S02]  /*5460*/  LOP3.LUT R85, R84, 0xff00, R83, 0xf8, !PT ;  /* 0x0000ff0054557812 */ /* 0x000fc400078ef853 */
[----:B------:R-:W-:Y:S02]  /*5470*/  SHF.L.U32 R84, R86, 0x10, RZ ;  /* 0x0000001056547819 */ /* 0x000fe400000006ff */
        /* <DEDUP_REMOVED lines=43> */
[-C--:B------:R-:W-:Y:S01]  /*5730*/  FFMA.FTZ R91, R81, R150.reuse, -R88 ;  /* 0x00000096515b7223 */ /* 0x080fe20000010858 */
        /* <DEDUP_REMOVED lines=45> */
.L_x_5020:
[----:B------:R-:W-:Y:S05]  /*5a10*/  BSYNC B3 ;  /* 0x0000000000037941 */ /* 0x000fea0003800000 */
.L_x_5019:
[----:B--2---:R1:W-:Y:S02]  /*5a20*/  STG.E.128 desc[UR54][R50.64+0x80], R44 ;  /* 0x0000802c32007986 */ /* 0x0043e4000c101d36 */
.L_x_5018:
[----:B------:R-:W-:Y:S05]  /*5a30*/  BSYNC B2 ;  /* 0x0000000000027941 */ /* 0x000fea0003800000 */
.L_x_5017:
[----:B------:R-:W-:-:S13]  /*5a40*/  ISETP.NE.AND P3, PT, R38, RZ, PT ;  /* 0x000000ff2600720c */ /* 0x000fda0003f65270 */
[----:B------:R-:W-:Y:S05]  /*5a50*/  @!P3 BRA `(.L_x_5000) ;  /* 0x0000000400c8b947 */ /* 0x000fea0003800000 */
[----:B-1234-:R1:W2:Y:S01]  /*5a60*/  LDS.128 R44, [R40+0x29200] ;  /* 0x02920000282c7984 */ /* 0x01e2a20000000c00 */
[----:B------:R-:W-:Y:S01]  /*5a70*/  VIADD R81, R19, 0x50 ;  /* 0x0000005013517836 */ /* 0x000fe20000000000 */
[----:B------:R-:W-:Y:S04]  /*5a80*/  BSSY B2, `(.L_x_5021) ;  /* 0x000006e000027945 */ /* 0x000fe80003800000 */
[----:B------:R-:W-:-:S13]  /*5a90*/  ISETP.GE.AND P3, PT, R81, R134, PT ;  /* 0x000000865100720c */ /* 0x000fda0003f66270 */
        /* <DEDUP_REMOVED lines=62> */
[----:B------:R-:W-:Y:S01]  /*5e80*/  FFMA.FTZ R87, R77, R147, -R84 ;  /* 0x000000934d577223 */ /* 0x000fe20000010854 */
        /* <DEDUP_REMOVED lines=45> */
.L_x_5022:
[----:B------:R-:W-:Y:S05]  /*6160*/  BSYNC B2 ;  /* 0x0000000000027941 */ /* 0x000fea0003800000 */
.L_x_5021:
[----:B--2---:R1:W-:Y:S02]  /*6170*/  STG.E.128 desc[UR54][R50.64+0xa0], R44 ;  /* 0x0000a02c32007986 */ /* 0x0043e4000c101d36 */
.L_x_5000:
[----:B------:R-:W-:Y:S05]  /*6180*/  BSYNC B1 ;  /* 0x0000000000017941 */ /* 0x000fea0003800000 */
.L_x_4999:
[----:B------:R-:W-:Y:S05]  /*6190*/  @P4 BRA `(.L_x_5023) ;  /* 0x0000009800244947 */ /* 0x000fea0003800000 */
[----:B------:R-:W-:Y:S01]  /*61a0*/  ISETP.NE.AND P3, PT, R33, RZ, PT ;  /* 0x000000ff2100720c */ /* 0x000fe20003f65270 */
[----:B------:R-:W-:-:S12]  /*61b0*/  BSSY B1, `(.L_x_5024) ;  /* 0x0000073000017945 */ /* 0x000fd80003800000 */
[----:B------:R-:W-:Y:S05]  /*61c0*/  @!P3 BRA `(.L_x_5025) ;  /* 0x0000000400c4b947 */ /* 0x000fea0003800000 */
[----:B-1234-:R1:W2:Y:S01]  /*61d0*/  LDS.128 R44, [R39+0x26200] ;  /* 0x02620000272c7984 */ /* 0x01e2a20000000c00 */
[----:B------:R-:W-:Y:S01]  /*61e0*/  ISETP.GE.AND P3, PT, R19, R134, PT ;  /* 0x000000861300720c */ /* 0x000fe20003f66270 */
[----:B------:R-:W-:-:S12]  /*61f0*/  BSSY B2, `(.L_x_5026) ;  /* 0x000006d000027945 */ /* 0x000fd80003800000 */
[----:B-1----:R-:W-:Y:S05]  /*6200*/  @P3 BRA `(.L_x_5027) ;  /* 0x0000000400ac3947 */ /* 0x002fea0003800000 */
        /* <DEDUP_REMOVED lines=9> */
[----:B------:R-:W-:Y:S01]  /*62a0*/  PRMT R73, R73, 0x654, R72 ;  /* 0x0000065449497816 */ /* 0x000fe20000000048 */
[----:B------:R-:W-:Y:S01]  /*62b0*/  IMAD.SHL.U32 R72, R78, 0x100, RZ ;  /* 0x000001004e487824 */ /* 0x000fe200078e00ff */
[----:B------:R-:W-:Y:S01]  /*62c0*/  PRMT R51, R51, 0x654, R50 ;  /* 0x0000065433337816 */ /* 0x000fe20000000032 */
[----:B------:R-:W-:Y:S01]  /*62d0*/  IMAD.U32 R76, R76, 0x10000, RZ ;  /* 0x000100004c4c7824 */ /* 0x000fe200078e00ff */
[----:B------:R-:W-:Y:S01]  /*62e0*/  LOP3.LUT R73, R73, 0xff00, R74, 0xf8, !PT ;  /* 0x0000ff0049497812 */ /* 0x000fe200078ef84a */
[----:B--2---:R-:W-:Y:S01]  /*62f0*/  IMAD.MOV.U32 R50, RZ, RZ, R44 ;  /* 0x000000ffff327224 */ /* 0x004fe200078e002c */
[----:B------:R-:W-:-:S02]  /*6300*/  LOP3.LUT R51, R51, 0xff00, R72, 0xf8, !PT ;  /* 0x0000ff0033337812 */ /* 0x000fc400078ef848 */
[-C--:B------:R-:W-:Y:S02]  /*6310*/  F2FP.F16.E4M3.UNPACK_B R44, R45.reuse ;  /* 0x0000002dff2c723e */ /* 0x080fe400020006ff */
[----:B------:R-:W-:Y:S02]  /*6320*/  SHF.L.U32 R72, R77, 0x10, RZ ;  /* 0x000000104d487819 */ /* 0x000fe400000006ff */
        /* <DEDUP_REMOVED lines=89> */
.L_x_5027:
[----:B------:R-:W-:Y:S05]  /*68c0*/  BSYNC B2 ;  /* 0x0000000000027941 */ /* 0x000fea0003800000 */
.L_x_5026:
[----:B--2---:R1:W-:Y:S02]  /*68d0*/  STG.E.128 desc[UR54][R48.64], R44 ;  /* 0x0000002c30007986 */ /* 0x0043e4000c101d36 */
.L_x_5025:
[----:B------:R-:W-:Y:S05]  /*68e0*/  BSYNC B1 ;  /* 0x0000000000017941 */ /* 0x000fea0003800000 */
.L_x_5024:
        /* <DEDUP_REMOVED lines=19> */
[----:B------:R-:W-:-:S03]  /*6a20*/  IMAD.SHL.U32 R50, R74, 0x100, RZ ;  /* 0x000001004a327824 */ /* 0x000fc600078e00ff */
[----:B------:R-:W-:Y:S01]  /*6a30*/  LOP3.LUT R72, R70, 0xff00, R69, 0xf8, !PT ;  /* 0x0000ff0046487812 */ /* 0x000fe200078ef845 */
[----:B------:R-:W-:Y:S01]  /*6a40*/  IMAD.U32 R69, R73, 0x10000, RZ ;  /* 0x0001000049457824 */ /* 0x000fe200078e00ff */
[----:B------:R-:W-:Y:S02]  /*6a50*/  LOP3.LUT R68, R51, 0xff00, R50, 0xf8, !PT ;  /* 0x0000ff0033447812 */ /* 0x000fe400078ef832 */
[----:B------:R-:W-:Y:S02]  /*6a60*/  SHF.L.U32 R51, R75, 0x10, RZ ;  /* 0x000000104b337819 */ /* 0x000fe400000006ff */
[----:B------:R-:W-:Y:S02]  /*6a70*/  F2FP.F16.E4M3.UNPACK_B R70, R149.H1 ;  /* 0x00000095ff46723e */ /* 0x000fe400030006ff */
[-C--:B--2---:R-:W-:Y:S02]  /*6a80*/  F2FP.F16.E4M3.UNPACK_B R50, R45.reuse ;  /* 0x0000002dff32723e */ /* 0x084fe400020006ff */
        /* <DEDUP_REMOVED lines=88> */
.L_x_5031:
[----:B------:R-:W-:Y:S05]  /*7010*/  BSYNC B2 ;  /* 0x0000000000027941 */ /* 0x000fea0003800000 */
.L_x_5030:
[----:B--2---:R1:W-:Y:S02]  /*7020*/  STG.E.128 desc[UR54][R48.64+0x20], R44 ;  /* 0x0000202c30007986 */ /* 0x0043e4000c101d36 */
.L_x_5029:
[----:B------:R-:W-:Y:S05]  /*7030*/  BSYNC B1 ;  /* 0x0000000000017941 */ /* 0x000fea0003800000 */
.L_x_5028:
        /* <DEDUP_REMOVED lines=10> */
[--C-:B------:R-:W-:Y:S01]  /*70e0*/  SHF.R.U32.HI R73, RZ, 0x18, R65.reuse ;  /* 0x00000018ff497819 */ /* 0x100fe20000011641 */
[----:B------:R-:W-:Y:S01]  /*70f0*/  IMAD.MOV.U32 R51, RZ, RZ, R46 ;  /* 0x000000ffff337224 */ /* 0x000fe200078e002e */
[----:B------:R-:W-:Y:S01]  /*7100*/  LOP3.LUT R50, R65, 0xff, RZ, 0xc0, !PT ;  /* 0x000000ff41327812 */ /* 0x000fe200078ec0ff */
[----:B------:R-:W-:Y:S01]  /*7110*/  IMAD.SHL.U32 R46, R66, 0x100, RZ ;  /* 0x00000100422e7824 */ /* 0x000fe200078e00ff */
[--C-:B------:R-:W-:Y:S02]  /*7120*/  SHF.R.U32.HI R71, RZ, 0x8, R65.reuse ;  /* 0x00000008ff477819 */ /* 0x100fe40000011641 */
[----:B------:R-:W-:Y:S02]  /*7130*/  SHF.R.U32.HI R69, RZ, 0x10, R65 ;  /* 0x00000010ff457819 */ /* 0x000fe40000011641 */
[----:B------:R-:W-:-:S02]  /*7140*/  SHF.R.U32.HI R70, RZ, 0x18, R67 ;  /* 0x00000018ff467819 */ /* 0x000fc40000011643 */
[----:B------:R-:W-:Y:S02]  /*7150*/  LOP3.LUT R65, R67, 0xff, RZ, 0xc0, !PT ;  /* 0x000000ff43417812 */ /* 0x000fe400078ec0ff */
[----:B------:R-:W-:Y:S02]  /*7160*/  SHF.R.U32.HI R68, RZ, 0x10, R67 ;  /* 0x00000010ff447819 */ /* 0x000fe40000011643 */
[----:B------:R-:W-:Y:S02]  /*7170*/  PRMT R50, R73, 0x654, R50 ;  /* 0x0000065449327816 */ /* 0x000fe40000000032 */
[----:B------:R-:W-:Y:S01]  /*7180*/  SHF.L.U32 R47, R71, 0x8, RZ ;  /* 0x00000008472f7819 */ /* 0x000fe200000006ff */
        /* <DEDUP_REMOVED lines=96> */
.L_x_5035:
[----:B------:R-:W-:Y:S05]  /*7790*/  BSYNC B2 ;  /* 0x0000000000027941 */ /* 0x000fea0003800000 */
.L_x_5034:
[----:B--2---:R1:W-:Y:S02]  /*77a0*/  STG.E.128 desc[UR54][R48.64+0x40], R44 ;  /* 0x0000402c30007986 */ /* 0x0043e4000c101d36 */
.L_x_5033:
[----:B------:R-:W-:Y:S05]  /*77b0*/  BSYNC B1 ;  /* 0x0000000000017941 */ /* 0x000fea0003800000 */
.L_x_5032:
        /* <DEDUP_REMOVED lines=8> */
[--C-:B------:R-:W-:Y:S01]  /*7840*/  SHF.R.U32.HI R68, RZ, 0x10, R61.reuse ;  /* 0x00000010ff447819 */ /* 0x100fe2000001163d */
[----:B--2---:R-:W-:Y:S01]  /*7850*/  IMAD.MOV.U32 R51, RZ, RZ, R46 ;  /* 0x000000ffff337224 */ /* 0x004fe200078e002e */
[----:B------:R-:W-:Y:S01]  /*7860*/  SHF.R.U32.HI R66, RZ, 0x8, R61 ;  /* 0x00000008ff427819 */ /* 0x000fe2000001163d */
[----:B------:R-:W-:Y:S01]  /*7870*/  IMAD.MOV.U32 R60, RZ, RZ, R47 ;  /* 0x000000ffff3c7224 */ /* 0x000fe200078e002f */
[----:B------:R-:W-:Y:S02]  /*7880*/  LOP3.LUT R50, R61, 0xff, RZ, 0xc0, !PT ;  /* 0x000000ff3d327812 */ /* 0x000fe400078ec0ff */
[----:B------:R-:W-:Y:S01]  /*7890*/  SHF.R.U32.HI R67, RZ, 0x18, R61 ;  /* 0x00000018ff437819 */ /* 0x000fe2000001163d */
[----:B------:R-:W-:Y:S01]  /*78a0*/  IMAD.SHL.U32 R46, R66, 0x100, RZ ;  /* 0x00000100422e7824 */ /* 0x000fe200078e00ff */
[----:B------:R-:W-:Y:S02]  /*78b0*/  SHF.R.U32.HI R64, RZ, 0x8, R63 ;  /* 0x00000008ff407819 */ /* 0x000fe4000001163f */
[----:B------:R-:W-:-:S02]  /*78c0*/  LOP3.LUT R61, R63, 0xff, RZ, 0xc0, !PT ;  /* 0x000000ff3f3d7812 */ /* 0x000fc400078ec0ff */
[--C-:B------:R-:W-:Y:S02]  /*78d0*/  SHF.R.U32.HI R62, RZ, 0x18, R63.reuse ;  /* 0x00000018ff3e7819 */ /* 0x100fe4000001163f */
[----:B------:R-:W-:Y:S02]  /*78e0*/  SHF.R.U32.HI R65, RZ, 0x10, R63 ;  /* 0x00000010ff417819 */ /* 0x000fe4000001163f */
[----:B------:R-:W-:Y:S01]  /*78f0*/  PRMT R62, R62, 0x654, R61 ;  /* 0x000006543e3e7816 */ /* 0x000fe2000000003d */
[----:B------:R-:W-:Y:S01]  /*7900*/  IMAD.SHL.U32 R61, R64, 0x100, RZ ;  /* 0x00000100403d7824 */ /* 0x000fe200078e00ff */
[----:B------:R-:W-:-:S04]  /*7910*/  PRMT R47, R67, 0x654, R50 ;  /* 0x00000654432f7816 */ /* 0x000fc80000000032 */
[----:B------:R-:W-:Y:S01]  /*7920*/  LOP3.LUT R64, R62, 0xff00, R61, 0xf8, !PT ;  /* 0x0000ff003e407812 */ /* 0x000fe200078ef83d */
[----:B------:R-:W-:Y:S01]  /*7930*/  IMAD.U32 R61, R65, 0x10000, RZ ;  /* 0x00010000413d7824 */ /* 0x000fe200078e00ff */
        /* <DEDUP_REMOVED lines=93> */
.L_x_5039:
[----:B------:R-:W-:Y:S05]  /*7f10*/  BSYNC B2 ;  /* 0x0000000000027941 */ /* 0x000fea0003800000 */
.L_x_5038:
[----:B--2---:R1:W-:Y:S02]  /*7f20*/  STG.E.128 desc[UR54][R48.64+0x60], R44 ;  /* 0x0000602c30007986 */ /* 0x0043e4000c101d36 */
.L_x_5037:
[----:B------:R-:W-:Y:S05]  /*7f30*/  BSYNC B1 ;  /* 0x0000000000017941 */ /* 0x000fea0003800000 */
.L_x_5036:
        /* <DEDUP_REMOVED lines=17> */
[----:B------:R-:W-:Y:S02]  /*8050*/  SHF.R.U32.HI R60, RZ, 0x10, R59 ;  /* 0x00000010ff3c7819 */ /* 0x000fe4000001163b */
[----:B------:R-:W-:Y:S01]  /*8060*/  MOV R51, R46 ;  /* 0x0000002e00337202 */ /* 0x000fe20000000f00 */
[----:B------:R-:W-:Y:S01]  /*8070*/  IMAD.SHL.U32 R46, R58, 0x100, RZ ;  /* 0x000001003a2e7824 */ /* 0x000fe200078e00ff */
        /* <DEDUP_REMOVED lines=97> */
.L_x_5043:
[----:B------:R-:W-:Y:S05]  /*8690*/  BSYNC B2 ;  /* 0x0000000000027941 */ /* 0x000fea0003800000 */
.L_x_5042:
[----:B--2---:R1:W-:Y:S02]  /*86a0*/  STG.E.128 desc[UR54][R48.64+0x80], R44 ;  /* 0x0000802c30007986 */ /* 0x0043e4000c101d36 */
.L_x_5041:
[----:B------:R-:W-:Y:S05]  /*86b0*/  BSYNC B1 ;  /* 0x0000000000017941 */ /* 0x000fea0003800000 */
.L_x_5040:
[----:B------:R-:W-:-:S13]  /*86c0*/  ISETP.NE.AND P3, PT, R38, RZ, PT ;  /* 0x000000ff2600720c */ /* 0x000fda0003f65270 */
[----:B------:R-:W-:Y:S05]  /*86d0*/  @!P3 BRA `(.L_x_5023) ;  /* 0x0000007000d4b947 */ /* 0x000fea0003800000 */
[----:B-1234-:R1:W2:Y:S01]  /*86e0*/  LDS.128 R44, [R40+0x2b200] ;  /* 0x02b20000282c7984 */ /* 0x01e2a20000000c00 */
[----:B------:R-:W-:Y:S01]  /*86f0*/  VIADD R51, R19, 0x50 ;  /* 0x0000005013337836 */ /* 0x000fe20000000000 */
[----:B------:R-:W-:Y:S04]  /*8700*/  BSSY B1, `(.L_x_5044) ;  /* 0x000006e000017945 */ /* 0x000fe80003800000 */
        /* <DEDUP_REMOVED lines=9> */
[--C-:B------:R-:W-:Y:S02]  /*87a0*/  SHF.R.U32.HI R53, RZ, 0x8, R55.reuse ;  /* 0x00000008ff357819 */ /* 0x100fe40000011637 */
[----:B------:R-:W-:-:S02]  /*87b0*/  SHF.R.U32.HI R57, RZ, 0x10, R55 ;  /* 0x00000010ff397819 */ /* 0x000fc40000011637 */
[----:B------:R-:W-:Y:S02]  /*87c0*/  LOP3.LUT R54, R55, 0xff0000ff, RZ, 0xc0, !PT ;  /* 0xff0000ff37367812 */ /* 0x000fe400078ec0ff */
        /* <DEDUP_REMOVED lines=97> */
.L_x_5045:
[----:B------:R-:W-:Y:S05]  /*8de0*/  BSYNC B1 ;  /* 0x0000000000017941 */ /* 0x000fea0003800000 */
.L_x_5044:
[----:B--2---:R1:W-:Y:S01]  /*8df0*/  STG.E.128 desc[UR54][R48.64+0xa0], R44 ;  /* 0x0000a02c30007986 */ /* 0x0043e2000c101d36 */
[----:B------:R-:W-:Y:S05]  /*8e00*/  BRA `(.L_x_5023) ;  /* 0x0000006c00087947 */ /* 0x000fea0003800000 */
.L_x_4991:
        /* <DEDUP_REMOVED lines=54> */
.L_x_5047:
[----:B------:R-:W-:Y:S05]  /*9170*/  BSYNC B1 ;  /* 0x0000000000017941 */ /* 0x000fea0003800000 */
.L_x_5046:
[----:B0-----:R-:W-:Y:S01]  /*9180*/  VIADD R94, R23, 0x80 ;  /* 0x00000080175e7836 */ /* 0x001fe20000000000 */
[----:B------:R-:W-:Y:S01]  /*9190*/  BSSY B1, `(.L_x_5048) ;  /* 0x0000024000017945 */ /* 0x000fe20003800000 */
[----:B-----5:R-:W-:Y:S01]  /*91a0*/  MOV R163, R46 ;  /* 0x0000002e00a37202 */ /* 0x020fe20000000f00 */
[----:B------:R-:W-:Y:S02]  /*91b0*/  IMAD.MOV.U32 R164, RZ, RZ, R44 ;  /* 0x000000ffffa47224 */ /* 0x000fe400078e002c */
        /* <DEDUP_REMOVED lines=33> */
.L_x_5049:
[----:B------:R-:W-:Y:S05]  /*93d0*/  BSYNC B1 ;  /* 0x0000000000017941 */ /* 0x000fea0003800000 */
.L_x_5048:
        /* <DEDUP_REMOVED lines=26> */
.L_x_5050:
[----:B0-----:R-:W-:Y:S01]  /*9580*/  IMAD R42, R17, 0x8, R16 ;  /* 0x00000008112a7824 */ /* 0x001fe200078e0210 */
[----:B------:R-:W-:Y:S01]  /*9590*/  SHF.L.U32 R43, R223, 0x1f, RZ ;  /* 0x0000001fdf2b7819 */ /* 0x000fe200000006ff */
[----:B------:R-:W0:Y:S01]  /*95a0*/  LDC R151, c[0x0][0x2e4] ;  /* 0x0000b900ff977b82 */ /* 0x000e220000000800 */
[----:B------:R-:W-:Y:S02]  /*95b0*/  BSSY B1, `(.L_x_5051) ;  /* 0x0000004000017945 */ /* 0x000fe40003800000 */
[----:B------:R-:W1:Y:S05]  /*95c0*/  SYNCS.PHASECHK.TRANS64.TRYWAIT P5, [R42+URZ+0x33490], R43 ;  /* 0x0334902b2a0075a7 */ /* 0x000e6a00080a017f */
[----:B------:R-:W2:Y:S01]  /*95d0*/  LDC.64 R136, c[0x0][0x2f0] ;  /* 0x0000bc00ff887b82 */ /* 0x000ea20000000a00 */
[----:B-1----:R-:W-:Y:S05]  /*95e0*/  @!P5 BRA `(.L_x_5052) ;  /* 0x0000026c0044d947 */ /* 0x002fea0003800000 */
.L_x_5322:
[----:B------:R-:W-:Y:S05]  /*95f0*/  BSYNC B1 ;  /* 0x0000000000017941 */ /* 0x000fea0003800000 */
.L_x_5051:
[----:B------:R-:W-:Y:S01]  /*9600*/  BSSY B1, `(.L_x_5053) ;  /* 0x00002ff000017945 */ /* 0x000fe20003800000 */
[----:B0-----:R-:W-:Y:S01]  /*9610*/  IADD3 R152, -R122, R151, RZ ;  /* 0x000000977a987210 */ /* 0x001fe20007ffe1ff */
[----:B------:R-:W-:Y:S02]  /*9620*/  IMAD.MOV.U32 R139, RZ, RZ, R99 ;  /* 0x000000ffff8b7224 */ /* 0x000fe400078e0063 */
[----:B------:R-:W-:Y:S05]  /*9630*/  @P4 BRA `(.L_x_5054) ;  /* 0x0000002c00ec4947 */ /* 0x000fea0003800000 */
[----:B------:R-:W-:Y:S01]  /*9640*/  ISETP.NE.AND P4, PT, R33, RZ, PT ;  /* 0x000000ff2100720c */ /* 0x000fe20003f85270 */
[-C--:B--2---:R-:W-:Y:S01]  /*9650*/  IMAD.WIDE.U32 R140, R23, R136.reuse, R138 ;  /* 0x00000088178c7225 */ /* 0x084fe200078e008a */
[----:B------:R-:W-:Y:S01]  /*9660*/  SHF.R.S32.HI R92, RZ, 0x1f, R23 ;  /* 0x0000001fff5c7819 */ /* 0x000fe20000011417 */
[----:B------:R-:W-:Y:S04]  /*9670*/  BSSY B2, `(.L_x_5055) ;  /* 0x00000fe000027945 */ /* 0x000fe80003800000 */
[----:B------:R-:W-:-:S04]  /*9680*/  IMAD R92, R92, R136, RZ ;  /* 0x000000885c5c7224 */ /* 0x000fc800078e02ff */
[----:B------:R-:W-:-:S04]  /*9690*/  IMAD R167, R23, R137, R92 ;  /* 0x0000008917a77224 */ /* 0x000fc800078e025c */
[----:B------:R-:W-:Y:S01]  /*96a0*/  IMAD.IADD R167, R167, 0x1, R141 ;  /* 0x00000001a7a77824 */ /* 0x000fe200078e028d */
        /* <DEDUP_REMOVED lines=22> */
[----:B------:R-:W2:Y:S01]  /*9810*/  LDS.128 R96, [R96+0x24200] ;  /* 0x0242000060607984 */ /* 0x000ea20000000c00 */
[----:B------:R-:W-:Y:S05]  /*9820*/  @P4 BRA `(.L_x_5058) ;  /* 0x0000000c005c4947 */ /* 0x000fea0003800000 */
[----:B0-----:R-:W-:Y:S01]  /*9830*/  IMAD.MOV.U32 R52, RZ, RZ, R92 ;  /* 0x000000ffff347224 */ /* 0x001fe200078e005c */
[----:B------:R-:W-:Y:S01]  /*9840*/  F2FP.F16.E4M3.UNPACK_B R181, R180.H1 ;  /* 0x000000b4ffb5723e */ /* 0x000fe200030006ff */
[----:B------:R-:W-:Y:S01]  /*9850*/  IMAD.MOV.U32 R191, RZ, RZ, R94 ;  /* 0x000000ffffbf7224 */ /* 0x000fe200078e005e */
[----:B--2---:R-:W-:Y:S02]  /*9860*/  F2FP.F16.E4M3.UNPACK_B R88, R96.H1 ;  /* 0x00000060ff58723e */ /* 0x004fe400030006ff */
[-C--:B------:R-:W-:Y:S01]  /*9870*/  F2FP.F16.E4M3.UNPACK_B R54, R52.reuse.H1 ;  /* 0x00000034ff36723e */ /* 0x080fe200030006ff */
        /* <DEDUP_REMOVED lines=17> */
[----:B------:R-:W-:Y:S01]  /*9990*/  F2FP.F16.E4M3.UNPACK_B R195, R173.H1 ;  /* 0x000000adffc3723e */ /* 0x000fe200030006ff */
        /* <DEDUP_REMOVED lines=12> */
[----:B------:R-:W-:-:S02]  /*9a60*/  HADD2.F32 R182, -RZ, R181.H0_H0 ;  /* 0x200000b5ffb67230 */ /* 0x000fc40000004100 */
[-C--:B------:R-:W-:Y:S01]  /*9a70*/  FMUL.FTZ R198, R194, R199.reuse ;  /* 0x000000c7c2c67220 */ /* 0x080fe20000410000 */
[----:B------:R-:W-:Y:S02]  /*9a80*/  HADD2.F32 R177, -RZ, R52.H0_H0 ;  /* 0x20000034ffb17230 */ /* 0x000fe40000004100 */
[----:B------:R-:W-:Y:S01]  /*9a90*/  FMUL.FTZ R199, R196, R199 ;  /* 0x000000c7c4c77220 */ /* 0x000fe20000410000 */
[----:B------:R-:W-:Y:S01]  /*9aa0*/  HADD2.F32 R54, -RZ, R88.H0_H0 ;  /* 0x20000058ff367230 */ /* 0x000fe20000004100 */
[----:B------:R-:W-:Y:S01]  /*9ab0*/  F2FP.F16.E4M3.UNPACK_B R98, R98 ;  /* 0x00000062ff62723e */ /* 0x000fe200020006ff */
[----:B------:R-:W-:Y:S02]  /*9ac0*/  HADD2.F32 R180, -RZ, R96.H0_H0 ;  /* 0x20000060ffb47230 */ /* 0x000fe40000004100 */
[-C--:B------:R-:W-:Y:S01]  /*9ad0*/  FMUL.FTZ R183, R177, R182.reuse ;  /* 0x000000b6b1b77220 */ /* 0x080fe20000410000 */
[----:B------:R-:W-:Y:S02]  /*9ae0*/  HADD2.F32 R88, -RZ, R88.H1_H1 ;  /* 0x30000058ff587230 */ /* 0x000fe40000004100 */
[----:B------:R-:W-:Y:S01]  /*9af0*/  FMUL.FTZ R184, R54, R182 ;  /* 0x000000b636b87220 */ /* 0x000fe20000410000 */
[----:B------:R-:W-:-:S02]  /*9b00*/  HADD2.F32 R52, -RZ, R52.H1_H1 ;  /* 0x30000034ff347230 */ /* 0x000fc40000004100 */
[-C--:B------:R-:W-:Y:S01]  /*9b10*/  FFMA.FTZ R54, R54, R180.reuse, R183 ;  /* 0x000000b436367223 */ /* 0x080fe200000100b7 */
[----:B------:R-:W-:Y:S02]  /*9b20*/  HADD2.F32 R183, -RZ, R181.H1_H1 ;  /* 0x300000b5ffb77230 */ /* 0x000fe40000004100 */
[----:B------:R-:W-:Y:S01]  /*9b30*/  FFMA.FTZ R199, R194, R197, R199 ;  /* 0x000000c5c2c77223 */ /* 0x000fe200000100c7 */
[----:B------:R-:W-:Y:S02]  /*9b40*/  HADD2.F32 R94, -RZ, R94.H1_H1 ;  /* 0x3000005eff5e7230 */ /* 0x000fe40000004100 */
[----:B------:R-:W-:Y:S01]  /*9b50*/  FFMA.FTZ R177, R177, R180, -R184 ;  /* 0x000000b4b1b17223 */ /* 0x000fe200000108b8 */
[----:B------:R-:W-:Y:S02]  /*9b60*/  HADD2.F32 R193, -RZ, R193.H1_H1 ;  /* 0x300000c1ffc17230 */ /* 0x000fe40000004100 */
[----:B------:R-:W-:Y:S01]  /*9b70*/  FMUL.FTZ R185, R88, R183 ;  /* 0x000000b758b97220 */ /* 0x000fe20000410000 */
[----:B------:R-:W-:-:S02]  /*9b80*/  HADD2.F32 R181, -RZ, R96.H1_H1 ;  /* 0x30000060ffb57230 */ /* 0x000fc40000004100 */
[C---:B------:R-:W-:Y:S01]  /*9b90*/  FMUL.FTZ R183, R52.reuse, R183 ;  /* 0x000000b734b77220 */ /* 0x040fe20000410000 */
[----:B------:R-:W-:Y:S02]  /*9ba0*/  HADD2.F32 R192, -RZ, R192.H1_H1 ;  /* 0x300000c0ffc07230 */ /* 0x000fe40000004100 */
[CC--:B------:R-:W-:Y:S01]  /*9bb0*/  FMUL.FTZ R194, R193.reuse, R94.reuse ;  /* 0x0000005ec1c27220 */ /* 0x0c0fe20000410000 */
[----:B------:R-:W-:Y:S02]  /*9bc0*/  HADD2.F32 R195, -RZ, R195.H1_H1 ;  /* 0x300000c3ffc37230 */ /* 0x000fe40000004100 */
[-C--:B------:R-:W-:Y:S01]  /*9bd0*/  FFMA.FTZ R96, R52, R181.reuse, -R185 ;  /* 0x000000b534607223 */ /* 0x080fe200000108b9 */
[----:B------:R-:W-:Y:S01]  /*9be0*/  FFMA.FTZ R88, R88, R181, R183 ;  /* 0x000000b558587223 */ /* 0x000fe200000100b7 */
[----:B------:R-:W-:Y:S01]  /*9bf0*/  FMUL.FTZ R94, R192, R94 ;  /* 0x0000005ec05e7220 */ /* 0x000fe20000410000 */
[--C-:B------:R-:W-:Y:S01]  /*9c00*/  SHF.R.U32.HI R180, RZ, 0x10, R53.reuse ;  /* 0x00000010ffb47819 */ /* 0x100fe20000011635 */
[----:B------:R-:W-:Y:S01]  /*9c10*/  FFMA.FTZ R198, R196, R197, -R198 ;  /* 0x000000c5c4c67223 */ /* 0x000fe200000108c6 */
[--C-:B------:R-:W-:Y:S01]  /*9c20*/  SHF.R.U32.HI R181, RZ, 0x8, R53.reuse ;  /* 0x00000008ffb57819 */ /* 0x100fe20000011635 */
[-C--:B------:R-:W-:Y:S01]  /*9c30*/  FFMA.FTZ R94, R193, R195.reuse, R94 ;  /* 0x000000c3c15e7223 */ /* 0x080fe2000001005e */
[----:B------:R-:W-:Y:S01]  /*9c40*/  LOP3.LUT R52, R53, 0xff, RZ, 0xc0, !PT ;  /* 0x000000ff35347812 */ /* 0x000fe200078ec0ff */
[----:B------:R-:W-:Y:S01]  /*9c50*/  FFMA.FTZ R192, R192, R195, -R194 ;  /* 0x000000c3c0c07223 */ /* 0x000fe200000108c2 */
[----:B------:R-:W-:Y:S01]  /*9c60*/  SHF.R.U32.HI R183, RZ, 0x18, R53 ;  /* 0x00000018ffb77819 */ /* 0x000fe20000011635 */
[----:B------:R-:W-:Y:S01]  /*9c70*/  HADD2.F32 R197, -RZ, R174.H0_H0 ;  /* 0x200000aeffc57230 */ /* 0x000fe20000004100 */
[----:B------:R-:W-:Y:S01]  /*9c80*/  F2FP.F16.E4M3.UNPACK_B R191, R191 ;  /* 0x000000bfffbf723e */ /* 0x000fe200020006ff */
[----:B------:R-:W-:Y:S01]  /*9c90*/  HADD2.F32 R193, -RZ, R98.H0_H0 ;  /* 0x20000062ffc17230 */ /* 0x000fe20000004100 */
[--C-:B------:R-:W-:Y:S01]  /*9ca0*/  SHF.R.U32.HI R182, RZ, 0x10, R55.reuse ;  /* 0x00000010ffb67819 */ /* 0x100fe20000011637 */
[----:B------:R-:W-:Y:S01]  /*9cb0*/  IMAD.SHL.U32 R181, R181, 0x100, RZ ;  /* 0x00000100b5b57824 */ /* 0x000fe200078e00ff */
[--C-:B------:R-:W-:Y:S01]  /*9cc0*/  SHF.R.U32.HI R184, RZ, 0x8, R55.reuse ;  /* 0x00000008ffb87819 */ /* 0x100fe20000011637 */
[--C-:B------:R-:W-:Y:S01]  /*9cd0*/  HADD2.F32 R195, -RZ, R191.reuse.H0_H0 ;  /* 0x200000bfffc37230 */ /* 0x100fe20000004100 */
[----:B------:R-:W-:Y:S01]  /*9ce0*/  LOP3.LUT R53, R55, 0xff, RZ, 0xc0, !PT ;  /* 0x000000ff37357812 */ /* 0x000fe200078ec0ff */
[-C--:B------:R-:W-:Y:S01]  /*9cf0*/  FMUL.FTZ R196, R193, R197.reuse ;  /* 0x000000c5c1c47220 */ /* 0x080fe20000410000 */
[----:B------:R-:W-:Y:S01]  /*9d00*/  SHF.R.U32.HI R185, RZ, 0x18, R55 ;  /* 0x00000018ffb97819 */ /* 0x000fe20000011637 */
[----:B------:R-:W-:Y:S01]  /*9d10*/  IMAD.U32 R182, R182, 0x10000, RZ ;  /* 0x00010000b6b67824 */ /* 0x000fe200078e00ff */
[--C-:B------:R-:W-:Y:S01]  /*9d20*/  SHF.R.U32.HI R55, RZ, 0x10, R89.reuse ;  /* 0x00000010ff377819 */ /* 0x100fe20000011659 */
[----:B------:R-:W-:Y:S01]  /*9d30*/  FMUL.FTZ R197, R195, R197 ;  /* 0x000000c5c3c57220 */ /* 0x000fe20000410000 */
[--C-:B------:R-:W-:Y:S01]  /*9d40*/  SHF.R.U32.HI R186, RZ, 0x8, R89.reuse ;  /* 0x00000008ffba7819 */ /* 0x100fe20000011659 */
[----:B------:R-:W-:Y:S01]  /*9d50*/  HADD2.F32 R174, -RZ, R174.H1_H1 ;  /* 0x300000aeffae7230 */ /* 0x000fe20000004100 */
[----:B------:R-:W-:Y:S01]  /*9d60*/  LOP3.LUT R187, R89, 0xff, RZ, 0xc0, !PT ;  /* 0x000000ff59bb7812 */ /* 0x000fe200078ec0ff */
[----:B------:R-:W-:Y:S01]  /*9d70*/  HADD2.F32 R191, -RZ, R191.H1_H1 ;  /* 0x300000bfffbf7230 */ /* 0x000fe20000004100 */
[----:B------:R-:W-:Y:S01]  /*9d80*/  SHF.R.U32.HI R190, RZ, 0x18, R89 ;  /* 0x00000018ffbe7819 */ /* 0x000fe20000011659 */
[----:B------:R-:W-:Y:S01]  /*9d90*/  IMAD.SHL.U32 R186, R186, 0x100, RZ ;  /* 0x00000100baba7824 */ /* 0x000fe200078e00ff */
[----:B------:R-:W-:-:S02]  /*9da0*/  SHF.R.U32.HI R188, RZ, 0x8, R91 ;  /* 0x00000008ffbc7819 */ /* 0x000fc4000001165b */
[--C-:B------:R-:W-:Y:S02]  /*9db0*/  SHF.R.U32.HI R89, RZ, 0x10, R91.reuse ;  /* 0x00000010ff597819 */ /* 0x100fe4000001165b */
[----:B------:R-:W-:Y:S01]  /*9dc0*/  LOP3.LUT R189, R91, 0xff, RZ, 0xc0, !PT ;  /* 0x000000ff5bbd7812 */ /* 0x000fe200078ec0ff */
[----:B------:R-:W-:Y:S01]  /*9dd0*/  IMAD.SHL.U32 R188, R188, 0x100, RZ ;  /* 0x00000100bcbc7824 */ /* 0x000fe200078e00ff */
[----:B------:R-:W-:Y:S02]  /*9de0*/  SHF.R.U32.HI R91, RZ, 0x18, R91 ;  /* 0x00000018ff5b7819 */ /* 0x000fe4000001165b */
[----:B------:R-:W-:Y:S02]  /*9df0*/  F2FP.F16.E4M3.UNPACK_B R173, R173 ;  /* 0x000000adffad723e */ /* 0x000fe400020006ff */
[----:B------:R-:W-:Y:S02]  /*9e00*/  PRMT R91, R91, 0x654, R189 ;  /* 0x000006545b5b7816 */ /* 0x000fe400000000bd */
[----:B------:R-:W-:Y:S01]  /*9e10*/  PRMT R187, R190, 0x654, R187 ;  /* 0x00000654bebb7816 */ /* 0x000fe200000000bb */
[----:B------:R-:W-:Y:S01]  /*9e20*/  HADD2.F32 R194, -RZ, R173.H0_H0 ;  /* 0x200000adffc27230 */ /* 0x000fe20000004100 */
[----:B------:R-:W-:-:S02]  /*9e30*/  PRMT R52, R183, 0x654, R52 ;  /* 0x00000654b7347816 */ /* 0x000fc40000000034 */
[----:B------:R-:W-:Y:S02]  /*9e40*/  PRMT R53, R185, 0x654, R53 ;  /* 0x00000654b9357816 */ /* 0x000fe40000000035 */
[----:B------:R-:W-:Y:S01]  /*9e50*/  SHF.L.U32 R184, R184, 0x8, RZ ;  /* 0x00000008b8b87819 */ /* 0x000fe200000006ff */
[-C--:B------:R-:W-:Y:S01]  /*9e60*/  FFMA.FTZ R197, R193, R194.reuse, R197 ;  /* 0x000000c2c1c57223 */ /* 0x080fe200000100c5 */
[----:B------:R-:W-:Y:S01]  /*9e70*/  LOP3.LUT R188, R91, 0xff00, R188, 0xf8, !PT ;  /* 0x0000ff005bbc7812 */ /* 0x000fe200078ef8bc */
[----:B------:R-:W-:Y:S01]  /*9e80*/  IMAD.U32 R91, R180, 0x10000, RZ ;  /* 0x00010000b45b7824 */ /* 0x000fe200078e00ff */
[----:B------:R-:W-:Y:S01]  /*9e90*/  LOP3.LUT R186, R187, 0xff00, R186, 0xf8, !PT ;  /* 0x0000ff00bbba7812 */ /* 0x000fe200078ef8ba */
[----:B------:R-:W-:Y:S01]  /*9ea0*/  HADD2.F32 R193, -RZ, R98.H1_H1 ;  /* 0x30000062ffc17230 */ /* 0x000fe20000004100 */
[----:B------:R-:W-:Y:S01]  /*9eb0*/  SHF.L.U32 R55, R55, 0x10, RZ ;  /* 0x0000001037377819 */ /* 0x000fe200000006ff */
[----:B------:R-:W-:Y:S01]  /*9ec0*/  HADD2.F32 R98, -RZ, R173.H1_H1 ;  /* 0x300000adff627230 */ /* 0x000fe20000004100 */
[----:B------:R-:W-:Y:S01]  /*9ed0*/  LOP3.LUT R52, R52, 0xff00, R181, 0xf8, !PT ;  /* 0x0000ff0034347812 */ /* 0x000fe200078ef8b5 */
[----:B------:R-:W-:Y:S01]  /*9ee0*/  FFMA.FTZ R196, R195, R194, -R196 ;  /* 0x000000c2c3c47223 */ /* 0x000fe200000108c4 */
[----:B------:R-:W-:Y:S01]  /*9ef0*/  LOP3.LUT R53, R53, 0xff00, R184, 0xf8, !PT ;  /* 0x0000ff0035357812 */ /* 0x000fe200078ef8b8 */
[----:B------:R-:W-:Y:S01]  /*9f00*/  FMUL.FTZ R194, R193, R174 ;  /* 0x000000aec1c27220 */ /* 0x000fe20000410000 */
[----:B------:R-:W-:Y:S01]  /*9f10*/  F2FP.SATFINITE.E4M3.F32.PACK_AB_MERGE_C R92, R179, R92, RZ ;  /* 0x0000005cb35c723e */ /* 0x000fe200048070ff */
[C---:B------:R-:W-:Y:S01]  /*9f20*/  FMUL.FTZ R174, R191.reuse, R174 ;  /* 0x000000aebfae7220 */ /* 0x040fe20000410000 */
[----:B------:R-:W-:Y:S01]  /*9f30*/  LOP3.LUT R55, R186, 0xff0000, R55, 0xf8, !PT ;  /* 0x00ff0000ba377812 */ /* 0x000fe200078ef837 */
[----:B------:R-:W-:Y:S01]  /*9f40*/  FFMA.FTZ R191, R191, R98, -R194 ;  /* 0x00000062bfbf7223 */ /* 0x000fe200000108c2 */
[----:B------:R-:W-:Y:S01]  /*9f50*/  F2FP.SATFINITE.E4M3.F32.PACK_AB_MERGE_C R173, R178, R90, RZ ;  /* 0x0000005ab2ad723e */ /* 0x000fe200048070ff */
[----:B------:R-:W-:Y:S01]  /*9f60*/  FFMA.FTZ R174, R193, R98, R174 ;  /* 0x00000062c1ae7223 */ /* 0x000fe200000100ae */
[----:B------:R-:W-:-:S02]  /*9f70*/  LOP3.LUT R91, R52, 0xff0000, R91, 0xf8, !PT ;  /* 0x00ff0000345b7812 */ /* 0x000fc400078ef85b */
[----:B------:R-:W-:Y:S01]  /*9f80*/  LOP3.LUT R52, R53, 0xff0000, R182, 0xf8, !PT ;  /* 0x00ff000035347812 */ /* 0x000fe200078ef8b6 */
[----:B------:R-:W-:Y:S01]  /*9f90*/  IMAD.U32 R53, R89, 0x10000, RZ ;  /* 0x0001000059357824 */ /* 0x000fe200078e00ff */
[----:B------:R-:W-:Y:S02]  /*9fa0*/  F2FP.SATFINITE.E4M3.F32.PACK_AB_MERGE_C R92, R96, R177, R92 ;  /* 0x000000b1605c723e */ /* 0x000fe4000480705c */
[----:B------:R-:W-:Y:S02]  /*9fb0*/  F2FP.F16.E4M3.UNPACK_B R89, R97 ;  /* 0x00000061ff59723e */ /* 0x000fe400020006ff */
[----:B------:R-:W-:Y:S02]  /*9fc0*/  F2FP.SATFINITE.E4M3.F32.PACK_AB_MERGE_C R96, R88, R54, R173 ;  /* 0x000000365860723e */ /* 0x000fe400048070ad */
[----:B------:R-:W-:Y:S01]  /*9fd0*/  F2FP.F16.E4M3.UNPACK_B R178, R55 ;  /* 0x00000037ffb2723e */ /* 0x000fe200020006ff */
[--C-:B------:R-:W-:Y:S01]  /*9fe0*/  HADD2.F32 R90, -RZ, R89.reuse.H0_H0 ;  /* 0x20000059ff5a7230 */ /* 0x100fe20000004100 */
[----:B------:R-:W-:Y:S01]  /*9ff0*/  F2FP.F16.E4M3.UNPACK_B R54, R93 ;  /* 0x0000005dff36723e */ /* 0x000fe200020006ff */
[----:B------:R-:W-:Y:S01]  /*a000*/  HADD2.F32 R173, -RZ, R89.H1_H1 ;  /* 0x30000059ffad7230 */ /* 0x000fe20000004100 */
[----:B------:R-:W-:Y:S01]  /*a010*/  F2FP.F16.E4M3.UNPACK_B R177, R91 ;  /* 0x0000005bffb1723e */ /* 0x000fe200020006ff */
[----:B------:R-:W-:Y:S01]  /*a020*/  HADD2.F32 R181, -RZ, R178.H0_H0 ;  /* 0x200000b2ffb57230 */ /* 0x000fe20000004100 */
[----:B------:R-:W-:Y:S01]  /*a030*/  F2FP.SATFINITE.E4M3.F32.PACK_AB_MERGE_C R98, R94, R199, RZ ;  /* 0x000000c75e62723e */ /* 0x000fe200048070ff */
[----:B------:R-:W-:Y:S01]  /*a040*/  HADD2.F32 R88, -RZ, R54.H0_H0 ;  /* 0x20000036ff587230 */ /* 0x000fe20000004100 */
[----:B------:R-:W-:Y:S01]  /*a050*/  F2FP.F16.E4M3.UNPACK_B R97, R97.H1 ;  /* 0x00000061ff61723e */ /* 0x000fe200030006ff */
[----:B------:R-:W-:-:S02]  /*a060*/  HADD2.F32 R178, -RZ, R178.H1_H1 ;  /* 0x300000b2ffb27230 */ /* 0x000fc40000004100 */
[----:B------:R-:W-:Y:S01]  /*a070*/  FMUL.FTZ R183, R90, R181 ;  /* 0x000000b55ab77220 */ /* 0x000fe20000410000 */
[----:B------:R-:W-:Y:S01]  /*a080*/  HADD2.F32 R89, -RZ, R54.H1_H1 ;  /* 0x30000036ff597230 */ /* 0x000fe20000004100 */
[----:B------:R-:W-:Y:S01]  /*a090*/  F2FP.SATFINITE.E4M3.F32.PACK_AB_MERGE_C R98, R174, R197, R98 ;  /* 0x000000c5ae62723e */ /* 0x000fe20004807062 */
[--C-:B------:R-:W-:Y:S02]  /*a0a0*/  HADD2.F32 R179, -RZ, R177.reuse.H0_H0 ;  /* 0x200000b1ffb37230 */ /* 0x100fe40000004100 */
[C---:B------:R-:W-:Y:S01]  /*a0b0*/  FMUL.FTZ R181, R88.reuse, R181 ;  /* 0x000000b558b57220 */ /* 0x040fe20000410000 */
[----:B------:R-:W-:Y:S02]  /*a0c0*/  HADD2.F32 R174, -RZ, R177.H1_H1 ;  /* 0x300000b1ffae7230 */ /* 0x000fe40000004100 */
[-C--:B------:R-:W-:Y:S01]  /*a0d0*/  FMUL.FTZ R180, R173, R178.reuse ;  /* 0x000000b2adb47220 */ /* 0x080fe20000410000 */
[----:B------:R-:W-:Y:S01]  /*a0e0*/  FMUL.FTZ R178, R89, R178 ;  /* 0x000000b259b27220 */ /* 0x000fe20000410000 */
[-C--:B------:R-:W-:Y:S01]  /*a0f0*/  FFMA.FTZ R54, R88, R179.reuse, -R183 ;  /* 0x000000b358367223 */ /* 0x080fe200000108b7 */
[----:B------:R-:W-:Y:S01]  /*a100*/  FFMA.FTZ R88, R90, R179, R181 ;  /* 0x000000b35a587223 */ /* 0x000fe200000100b5 */
[----:B------:R-:W-:Y:S01]  /*a110*/  F2FP.F16.E4M3.UNPACK_B R90, R93.H1 ;  /* 0x0000005dff5a723e */ /* 0x000fe200030006ff */
[-C--:B------:R-:W-:Y:S01]  /*a120*/  FFMA.FTZ R93, R173, R174.reuse, R178 ;  /* 0x000000aead5d7223 */ /* 0x080fe200000100b2 */
[----:B------:R-:W-:Y:S01]  /*a130*/  F2FP.F16.E4M3.UNPACK_B R173, R55.H1 ;  /* 0x00000037ffad723e */ /* 0x000fe200030006ff */
[----:B------:R-:W-:Y:S01]  /*a140*/  FFMA.FTZ R89, R89, R174, -R180 ;  /* 0x000000ae59597223 */ /* 0x000fe200000108b4 */
[----:B------:R-:W-:Y:S01]  /*a150*/  F2FP.F16.E4M3.UNPACK_B R91, R91.H1 ;  /* 0x0000005bff5b723e */ /* 0x000fe200030006ff */
[--C-:B------:R-:W-:Y:S01]  /*a160*/  HADD2.F32 R55, -RZ, R90.reuse.H0_H0 ;  /* 0x2000005aff377230 */ /* 0x100fe20000004100 */
[----:B------:R-:W-:Y:S01]  /*a170*/  LOP3.LUT R53, R188, 0xff0000, R53, 0xf8, !PT ;  /* 0x00ff0000bc357812 */ /* 0x000fe200078ef835 */
[----:B------:R-:W-:Y:S01]  /*a180*/  HADD2.F32 R174, -RZ, R90.H1_H1 ;  /* 0x3000005affae7230 */ /* 0x000fe20000004100 */
[----:B------:R-:W-:Y:S01]  /*a190*/  F2FP.SATFINITE.E4M3.F32.PACK_AB_MERGE_C R192, R192, R198, RZ ;  /* 0x000000c6c0c0723e */ /* 0x000fe200048070ff */
[----:B------:R-:W-:Y:S01]  /*a1a0*/  HADD2.F32 R90, -RZ, R97.H0_H0 ;  /* 0x20000061ff5a7230 */ /* 0x000fe20000004100 */
[----:B------:R-:W-:Y:S01]  /*a1b0*/  F2FP.F16.E4M3.UNPACK_B R185, R53.H1 ;  /* 0x00000035ffb9723e */ /* 0x000fe200030006ff */
[----:B------:R-:W-:Y:S01]  /*a1c0*/  HADD2.F32 R177, -RZ, R173.H0_H0 ;  /* 0x200000adffb17230 */ /* 0x000fe20000004100 */
[----:B------:R-:W-:Y:S01]  /*a1d0*/  F2FP.SATFINITE.E4M3.F32.PACK_AB_MERGE_C R94, R191, R196, R192 ;  /* 0x000000c4bf5e723e */ /* 0x000fe200048070c0 */
[----:B------:R-:W-:-:S02]  /*a1e0*/  HADD2.F32 R97, -RZ, R97.H1_H1 ;  /* 0x30000061ff617230 */ /* 0x000fc40000004100 */
[----:B------:R-:W-:Y:S02]  /*a1f0*/  HADD2.F32 R178, -RZ, R173.H1_H1 ;  /* 0x300000adffb27230 */ /* 0x000fe40000004100 */
[-C--:B------:R-:W-:Y:S01]  /*a200*/  FMUL.FTZ R180, R90, R177.reuse ;  /* 0x000000b15ab47220 */ /* 0x080fe20000410000 */
        /* <DEDUP_REMOVED lines=8> */
[----:B------:R-:W-:Y:S01]  /*a290*/  FFMA.FTZ R174, R174, R91, -R179 ;  /* 0x0000005baeae7223 */ /* 0x000fe200000108b3 */
[----:B------:R-:W-:Y:S01]  /*a2a0*/  F2FP.F16.E4M3.UNPACK_B R173, R53 ;  /* 0x00000035ffad723e */ /* 0x000fe200020006ff */
[----:B------:R-:W-:Y:S01]  /*a2b0*/  FFMA.FTZ R91, R97, R91, R178 ;  /* 0x0000005b615b7223 */ /* 0x000fe200000100b2 */
[-C--:B------:R-:W-:Y:S01]  /*a2c0*/  F2FP.F16.E4M3.UNPACK_B R97, R95.reuse ;  /* 0x0000005fff61723e */ /* 0x080fe200020006ff */
[----:B------:R-:W-:Y:S01]  /*a2d0*/  HADD2.F32 R181, -RZ, R177.H0_H0 ;  /* 0x200000b1ffb57230 */ /* 0x000fe20000004100 */
[----:B------:R-:W-:Y:S01]  /*a2e0*/  F2FP.F16.E4M3.UNPACK_B R178, R95.H1 ;  /* 0x0000005fffb2723e */ /* 0x000fe200030006ff */
[----:B------:R-:W-:Y:S01]  /*a2f0*/  HADD2.F32 R186, -RZ, R173.H0_H0 ;  /* 0x200000adffba7230 */ /* 0x000fe20000004100 */
[----:B------:R-:W-:Y:S01]  /*a300*/  F2FP.F16.E4M3.UNPACK_B R95, R52 ;  /* 0x00000034ff5f723e */ /* 0x000fe200020006ff */
[----:B------:R-:W-:Y:S01]  /*a310*/  HADD2.F32 R179, -RZ, R97.H0_H0 ;  /* 0x20000061ffb37230 */ /* 0x000fe20000004100 */
[----:B------:R-:W-:Y:S01]  /*a320*/  F2FP.F16.E4M3.UNPACK_B R180, R99.H1 ;  /* 0x00000063ffb4723e */ /* 0x000fe200030006ff */
[----:B------:R-:W-:-:S02]  /*a330*/  HADD2.F32 R187, -RZ, R185.H0_H0 ;  /* 0x200000b9ffbb7230 */ /* 0x000fc40000004100 */
[----:B------:R-:W-:Y:S01]  /*a340*/  FMUL.FTZ R188, R181, R186 ;  /* 0x000000bab5bc7220 */ /* 0x000fe20000410000 */
[----:B------:R-:W-:Y:S01]  /*a350*/  HADD2.F32 R184, -RZ, R95.H0_H0 ;  /* 0x2000005fffb87230 */ /* 0x000fe20000004100 */
[----:B------:R-:W-:Y:S01]  /*a360*/  F2FP.F16.E4M3.UNPACK_B R99, R52.H1 ;  /* 0x00000034ff63723e */ /* 0x000fe200030006ff */
[----:B------:R-:W-:Y:S02]  /*a370*/  HADD2.F32 R182, -RZ, R180.H0_H0 ;  /* 0x200000b4ffb67230 */ /* 0x000fe40000004100 */
[C---:B------:R-:W-:Y:S01]  /*a380*/  FMUL.FTZ R186, R179.reuse, R186 ;  /* 0x000000bab3ba7220 */ /* 0x040fe20000410000 */
[----:B------:R-:W-:Y:S02]  /*a390*/  HADD2.F32 R185, -RZ, R185.H1_H1 ;  /* 0x300000b9ffb97230 */ /* 0x000fe40000004100 */
[----:B------:R-:W-:Y:S01]  /*a3a0*/  FFMA.FTZ R52, R179, R184, -R188 ;  /* 0x000000b8b3347223 */ /* 0x000fe200000108bc */
[----:B------:R-:W-:Y:S02]  /*a3b0*/  HADD2.F32 R179, -RZ, R178.H0_H0 ;  /* 0x200000b2ffb37230 */ /* 0x000fe40000004100 */
[----:B------:R-:W-:Y:S01]  /*a3c0*/  FMUL.FTZ R188, R182, R187 ;  /* 0x000000bbb6bc7220 */ /* 0x000fe20000410000 */
[----:B------:R-:W-:-:S02]  /*a3d0*/  HADD2.F32 R183, -RZ, R99.H0_H0 ;  /* 0x20000063ffb77230 */ /* 0x000fc40000004100 */
[----:B------:R-:W-:Y:S01]  /*a3e0*/  FFMA.FTZ R53, R181, R184, R186 ;  /* 0x000000b8b5357223 */ /* 0x000fe200000100ba */
[----:B------:R-:W-:Y:S02]  /*a3f0*/  HADD2.F32 R181, -RZ, R180.H1_H1 ;  /* 0x300000b4ffb57230 */ /* 0x000fe40000004100 */
[C---:B------:R-:W-:Y:S01]  /*a400*/  FMUL.FTZ R187, R179.reuse, R187 ;  /* 0x000000bbb3bb7220 */ /* 0x040fe20000410000 */
[----:B------:R-:W-:Y:S02]  /*a410*/  HADD2.F32 R178, -RZ, R178.H1_H1 ;  /* 0x300000b2ffb27230 */ /* 0x000fe40000004100 */
[-C--:B------:R-:W-:Y:S01]  /*a420*/  FFMA.FTZ R179, R179, R183.reuse, -R188 ;  /* 0x000000b7b3b37223 */ /* 0x080fe200000108bc */
[----:B------:R-:W-:Y:S02]  /*a430*/  HADD2.F32 R99, -RZ, R99.H1_H1 ;  /* 0x30000063ff637230 */ /* 0x000fe40000004100 */
        /* <DEDUP_REMOVED lines=10> */
[----:B------:R-:W-:Y:S01]  /*a4e0*/  F2FP.SATFINITE.E4M3.F32.PACK_AB_MERGE_C R55, R174, R55, RZ ;  /* 0x00000037ae37723e */ /* 0x000fe200048070ff */
[C---:B------:R-:W-:Y:S01]  /*a4f0*/  FMUL.FTZ R182, R97.reuse, R182 ;  /* 0x000000b661b67220 */ /* 0x040fe20000410000 */
[----:B------:R-:W-:Y:S01]  /*a500*/  F2FP.SATFINITE.E4M3.F32.PACK_AB_MERGE_C R179, R186, R179, RZ ;  /* 0x000000b3bab3723e */ /* 0x000fe200048070ff */
[----:B------:R-:W-:Y:S01]  /*a510*/  FFMA.FTZ R97, R97, R178, -R184 ;  /* 0x000000b261617223 */ /* 0x000fe200000108b8 */
[----:B------:R-:W-:Y:S01]  /*a520*/  F2FP.SATFINITE.E4M3.F32.PACK_AB_MERGE_C R90, R91, R90, RZ ;  /* 0x0000005a5b5a723e */ /* 0x000fe200048070ff */
[----:B------:R-:W-:Y:S01]  /*a530*/  FFMA.FTZ R182, R177, R178, R182 ;  /* 0x000000b2b1b67223 */ /* 0x000fe200000100b6 */
[----:B------:R-:W-:-:S02]  /*a540*/  F2FP.SATFINITE.E4M3.F32.PACK_AB_MERGE_C R55, R89, R54, R55 ;  /* 0x000000365937723e */ /* 0x000fc40004807037 */
[----:B------:R-:W-:Y:S02]  /*a550*/  F2FP.SATFINITE.E4M3.F32.PACK_AB_MERGE_C R99, R99, R180, RZ ;  /* 0x000000b46363723e */ /* 0x000fe400048070ff */
[----:B------:R-:W-:Y:S02]  /*a560*/  F2FP.SATFINITE.E4M3.F32.PACK_AB_MERGE_C R95, R97, R52, R179 ;  /* 0x00000034615f723e */ /* 0x000fe400048070b3 */
[----:B------:R-:W-:Y:S01]  /*a570*/  F2FP.SATFINITE.E4M3.F32.PACK_AB_MERGE_C R97, R93, R88, R90 ;  /* 0x000000585d61723e */ /* 0x000fe2000480705a */
[----:B------:R-:W-:Y:S01]  /*a580*/  IMAD.MOV.U32 R93, RZ, RZ, R55 ;  /* 0x000000ffff5d7224 */ /* 0x000fe200078e0037 */
[----:B------:R-:W-:-:S07]  /*a590*/  F2FP.SATFINITE.E4M3.F32.PACK_AB_MERGE_C R99, R182, R53, R99 ;  /* 0x00000035b663723e */ /* 0x000fce0004807063 */
.L_x_5058:
[----:B------:R-:W-:Y:S05]  /*a5a0*/  BSYNC B3 ;  /* 0x0000000000037941 */ /* 0x000fea0003800000 */
.L_x_5057:
        /* <DEDUP_REMOVED lines=10> */
.L_x_5056:
[----:B------:R-:W-:Y:S05]  /*a650*/  BSYNC B2 ;  /* 0x0000000000027941 */ /* 0x000fea0003800000 */
.L_x_5055:
        /* <DEDUP_REMOVED lines=11> */
[----:B------:R-:W-:Y:S02]  /*a710*/  SHF.R.S32.HI R53, RZ, 0x1f, R52 ;  /* 0x0000001fff357819 */ /* 0x000fe40000011434 */
[----:B------:R-:W-:Y:S02]  /*a720*/  SHF.L.U32 R95, R52, 0x4, RZ ;  /* 0x00000004345f7819 */ /* 0x000fe400000006ff */
        /* <DEDUP_REMOVED lines=17> */
[----:B------:R-:W-:Y:S02]  /*a840*/  LOP3.LUT R62, R51, 0xff, RZ, 0xc0, !PT ;  /* 0x000000ff333e7812 */ /* 0x000fe400078ec0ff */
[----:B------:R-:W-:-:S02]  /*a850*/  SHF.R.U32.HI R98, RZ, 0x8, R51 ;  /* 0x00000008ff627819 */ /* 0x000fc40000011633 */
[----:B------:R-:W-:Y:S02]  /*a860*/  SHF.R.U32.HI R48, RZ, 0x10, R51 ;  /* 0x00000010ff307819 */ /* 0x000fe40000011633 */
[--C-:B------:R-:W-:Y:S02]  /*a870*/  SHF.R.U32.HI R97, RZ, 0x18, R63.reuse ;  /* 0x00000018ff617819 */ /* 0x100fe4000001163f */
[----:B------:R-:W-:Y:S01]  /*a880*/  LOP3.LUT R96, R63, 0xff, RZ, 0xc0, !PT ;  /* 0x000000ff3f607812 */ /* 0x000fe200078ec0ff */
[----:B------:R-:W-:Y:S01]  /*a890*/  IMAD.U32 R48, R48, 0x10000, RZ ;  /* 0x0001000030307824 */ /* 0x000fe200078e00ff */
[--C-:B------:R-:W-:Y:S02]  /*a8a0*/  SHF.R.U32.HI R173, RZ, 0x8, R63.reuse ;  /* 0x00000008ffad7819 */ /* 0x100fe4000001163f */
[----:B------:R-:W-:Y:S01]  /*a8b0*/  SHF.R.U32.HI R51, RZ, 0x10, R63 ;  /* 0x00000010ff337819 */ /* 0x000fe2000001163f */
[----:B------:R-:W-:Y:S01]  /*a8c0*/  IMAD.SHL.U32 R63, R174, 0x100, RZ ;  /* 0x00000100ae3f7824 */ /* 0x000fe200078e00ff */
[----:B------:R-:W-:Y:S01]  /*a8d0*/  PRMT R50, R179, 0x654, R50 ;  /* 0x00000654b3327816 */ /* 0x000fe20000000032 */
[----:B------:R-:W-:Y:S01]  /*a8e0*/  IMAD.SHL.U32 R173, R173, 0x100, RZ ;  /* 0x00000100adad7824 */ /* 0x000fe200078e00ff */
[----:B------:R-:W-:-:S02]  /*a8f0*/  SHF.R.U32.HI R172, RZ, 0x10, R49 ;  /* 0x00000010ffac7819 */ /* 0x000fc40000011631 */
[--C-:B------:R-:W-:Y:S02]  /*a900*/  SHF.R.U32.HI R175, RZ, 0x18, R61.reuse ;  /* 0x00000018ffaf7819 */ /* 0x100fe4000001163d */
[----:B------:R-:W-:Y:S02]  /*a910*/  LOP3.LUT R94, R61, 0xff, RZ, 0xc0, !PT ;  /* 0x000000ff3d5e7812 */ /* 0x000fe400078ec0ff */
[--C-:B------:R-:W-:Y:S02]  /*a920*/  SHF.R.U32.HI R99, RZ, 0x8, R61.reuse ;  /* 0x00000008ff637819 */ /* 0x100fe4000001163d */
[----:B------:R-:W-:Y:S01]  /*a930*/  SHF.R.U32.HI R49, RZ, 0x10, R61 ;  /* 0x00000010ff317819 */ /* 0x000fe2000001163d */
[----:B--2---:R-:W-:Y:S01]  /*a940*/  IMAD.MOV.U32 R61, RZ, RZ, R52 ;  /* 0x000000ffff3d7224 */ /* 0x004fe200078e0034 */
[----:B------:R-:W-:Y:S01]  /*a950*/  PRMT R96, R97, 0x654, R96 ;  /* 0x0000065461607816 */ /* 0x000fe20000000060 */
[----:B------:R-:W-:Y:S01]  /*a960*/  IMAD.SHL.U32 R97, R98, 0x100, RZ ;  /* 0x0000010062617824 */ /* 0x000fe200078e00ff */
[----:B------:R-:W-:Y:S01]  /*a970*/  LOP3.LUT R50, R50, 0xff00, R63, 0xf8, !PT ;  /* 0x0000ff0032327812 */ /* 0x000fe200078ef83f */
[----:B------:R-:W-:Y:S01]  /*a980*/  IMAD.SHL.U32 R99, R99, 0x100, RZ ;  /* 0x0000010063637824 */ /* 0x000fe200078e00ff */
[----:B------:R-:W-:Y:S01]  /*a990*/  SHF.L.U32 R63, R172, 0x10, RZ ;  /* 0x00000010ac3f7819 */ /* 0x000fe200000006ff */
[----:B------:R-:W-:Y:S01]  /*a9a0*/  IMAD.U32 R49, R49, 0x10000, RZ ;  /* 0x0001000031317824 */ /* 0x000fe200078e00ff */
[----:B------:R-:W-:Y:S01]  /*a9b0*/  PRMT R62, R177, 0x654, R62 ;  /* 0x00000654b13e7816 */ /* 0x000fe2000000003e */
[----:B------:R-:W-:Y:S01]  /*a9c0*/  IMAD.U32 R172, R51, 0x10000, RZ ;  /* 0x0001000033ac7824 */ /* 0x000fe200078e00ff */
[----:B------:R-:W-:-:S02]  /*a9d0*/  LOP3.LUT R173, R96, 0xff00, R173, 0xf8, !PT ;  /* 0x0000ff0060ad7812 */ /* 0x000fc400078ef8ad */
[----:B------:R-:W-:Y:S02]  /*a9e0*/  LOP3.LUT R50, R50, 0xff0000, R63, 0xf8, !PT ;  /* 0x00ff000032327812 */ /* 0x000fe400078ef83f */
[----:B------:R-:W-:Y:S02]  /*a9f0*/  PRMT R94, R175, 0x654, R94 ;  /* 0x00000654af5e7816 */ /* 0x000fe4000000005e */
[----:B------:R-:W-:Y:S02]  /*aa00*/  LOP3.LUT R97, R62, 0xff00, R97, 0xf8, !PT ;  /* 0x0000ff003e617812 */ /* 0x000fe400078ef861 */
[----:B------:R-:W-:Y:S02]  /*aa10*/  F2FP.F16.E4M3.UNPACK_B R96, R171.H1 ;  /* 0x000000abff60723e */ /* 0x000fe400030006ff */
[----:B------:R-:W-:Y:S02]  /*aa20*/  F2FP.F16.E4M3.UNPACK_B R63, R61.H1 ;  /* 0x0000003dff3f723e */ /* 0x000fe400030006ff */
[----:B0-----:R-:W-:-:S02]  /*aa30*/  F2FP.F16.E4M3.UNPACK_B R62, R88.H1 ;  /* 0x00000058ff3e723e */ /* 0x001fc400030006ff */
[----:B------:R-:W-:Y:S01]  /*aa40*/  MOV R60, R54 ;  /* 0x00000036003c7202 */ /* 0x000fe20000000f00 */
        /* <DEDUP_REMOVED lines=21> */
[----:B------:R-:W-:Y:S01]  /*aba0*/  FMUL.FTZ R61, R63, R97 ;  /* 0x000000613f3d7220 */ /* 0x000fe20000410000 */
        /* <DEDUP_REMOVED lines=59> */
[----:B------:R-:W-:Y:S01]  /*af60*/  FFMA.FTZ R173, R168, R171, R173 ;  /* 0x000000aba8ad7223 */ /* 0x000fe200000100ad */
[----:B------:R-:W-:Y:S01]  /*af70*/  F2FP.SATFINITE.E4M3.F32.PACK_AB_MERGE_C R181, R181, R94, RZ ;  /* 0x0000005eb5b5723e */ /* 0x000fe200048070ff */
[----:B------:R-:W-:Y:S01]  /*af80*/  FFMA.FTZ R168, R98, R169, R175 ;  /* 0x000000a962a87223 */ /* 0x000fe200000100af */
[----:B------:R-:W-:Y:S01]  /*af90*/  F2FP.F16.E4M3.UNPACK_B R98, R51 ;  /* 0x00000033ff62723e */ /* 0x000fe200020006ff */
[----:B------:R-:W-:Y:S01]  /*afa0*/  FFMA.FTZ R90, R90, R169, -R179 ;  /* 0x000000a95a5a7223 */ /* 0x000fe200000108b3 */
[----:B------:R-:W-:Y:S01]  /*afb0*/  F2FP.SATFINITE.E4M3.F32.PACK_AB_MERGE_C R88, R97, R88, R52 ;  /* 0x000000586158723e */ /* 0x000fe20004807034 */
[----:B------:R-:W-:Y:S01]  /*afc0*/  FFMA.FTZ R177, R60, R171, -R177 ;  /* 0x000000ab3cb17223 */ /* 0x000fe200000108b1 */
[----:B------:R-:W-:Y:S01]  /*afd0*/  F2FP.SATFINITE.E4M3.F32.PACK_AB_MERGE_C R96, R183, R96, RZ ;  /* 0x00000060b760723e */ /* 0x000fe200048070ff */
        /* <DEDUP_REMOVED lines=21> */
[----:B------:R-:W-:Y:S01]  /*b130*/  FFMA.FTZ R62, R96, R97, R169 ;  /* 0x00000061603e7223 */ /* 0x000fe200000100a9 */
[----:B------:R-:W-:Y:S01]  /*b140*/  F2FP.F16.E4M3.UNPACK_B R50, R50.H1 ;  /* 0x00000032ff32723e */ /* 0x000fe200030006ff */
[----:B------:R-:W-:Y:S01]  /*b150*/  HADD2.F32 R94, -RZ, R63.H0_H0 ;  /* 0x2000003fff5e7230 */ /* 0x000fe20000004100 */
[-C--:B------:R-:W-:Y:S01]  /*b160*/  F2FP.F16.E4M3.UNPACK_B R174, R49.reuse.H1 ;  /* 0x00000031ffae723e */ /* 0x080fe200030006ff */
[----:B------:R-:W-:Y:S01]  /*b170*/  HADD2.F32 R97, -RZ, R98.H0_H0 ;  /* 0x20000062ff617230 */ /* 0x000fe20000004100 */
[----:B------:R-:W-:Y:S01]  /*b180*/  F2FP.F16.E4M3.UNPACK_B R173, R49 ;  /* 0x00000031ffad723e */ /* 0x000fe200020006ff */
[----:B------:R-:W-:Y:S01]  /*b190*/  HADD2.F32 R51, -RZ, R89.H0_H0 ;  /* 0x20000059ff337230 */ /* 0x000fe20000004100 */
[----:B------:R-:W-:Y:S01]  /*b1a0*/  F2FP.F16.E4M3.UNPACK_B R169, R48 ;  /* 0x00000030ffa9723e */ /* 0x000fe200020006ff */
[----:B------:R-:W-:-:S02]  /*b1b0*/  HADD2.F32 R96, -RZ, R63.H1_H1 ;  /* 0x3000003fff607230 */ /* 0x000fc40000004100 */
[-C--:B------:R-:W-:Y:S01]  /*b1c0*/  FMUL.FTZ R168, R94, R97.reuse ;  /* 0x000000615ea87220 */ /* 0x080fe20000410000 */
[----:B------:R-:W-:Y:S02]  /*b1d0*/  HADD2.F32 R99, -RZ, R98.H1_H1 ;  /* 0x30000062ff637230 */ /* 0x000fe40000004100 */
[C---:B------:R-:W-:Y:S01]  /*b1e0*/  FMUL.FTZ R97, R51.reuse, R97 ;  /* 0x0000006133617220 */ /* 0x040fe20000410000 */
[--C-:B------:R-:W-:Y:S01]  /*b1f0*/  HADD2.F32 R63, -RZ, R50.reuse.H0_H0 ;  /* 0x20000032ff3f7230 */ /* 0x100fe20000004100 */
[----:B------:R-:W-:Y:S01]  /*b200*/  F2FP.SATFINITE.E4M3.F32.PACK_AB_MERGE_C R90, R90, R177, R181 ;  /* 0x000000b15a5a723e */ /* 0x000fe200048070b5 */
        /* <DEDUP_REMOVED lines=8> */
[-C--:B------:R-:W-:Y:S01]  /*b290*/  F2FP.F16.E4M3.UNPACK_B R89, R91.reuse ;  /* 0x0000005bff59723e */ /* 0x080fe200020006ff */
[----:B------:R-:W-:Y:S01]  /*b2a0*/  FFMA.FTZ R94, R96, R98, R99 ;  /* 0x00000062605e7223 */ /* 0x000fe20000010063 */
[----:B------:R-:W-:Y:S01]  /*b2b0*/  F2FP.F16.E4M3.UNPACK_B R91, R91.H1 ;  /* 0x0000005bff5b723e */ /* 0x000fe200030006ff */
[----:B------:R-:W-:Y:S01]  /*b2c0*/  HADD2.F32 R49, -RZ, R174.H0_H0 ;  /* 0x200000aeff317230 */ /* 0x000fe20000004100 */
[----:B------:R-:W-:Y:S01]  /*b2d0*/  F2FP.F16.E4M3.UNPACK_B R98, R55.H1 ;  /* 0x00000037ff62723e */ /* 0x000fe200030006ff */
        /* <DEDUP_REMOVED lines=38> */
[----:B------:R-:W-:Y:S01]  /*b540*/  F2FP.SATFINITE.E4M3.F32.PACK_AB_MERGE_C R91, R89, R48, R175 ;  /* 0x00000030595b723e */ /* 0x000fe200048070af */
[----:B------:R-:W-:Y:S01]  /*b550*/  IMAD.MOV.U32 R89, RZ, RZ, R53 ;  /* 0x000000ffff597224 */ /* 0x000fe200078e0035 */
[----:B------:R-:W-:Y:S02]  /*b560*/  F2FP.SATFINITE.E4M3.F32.PACK_AB_MERGE_C R55, R168, R49, R98 ;  /* 0x00000031a837723e */ /* 0x000fe40004807062 */
[----:B------:R-:W-:-:S07]  /*b570*/  MOV R53, R51 ;  /* 0x0000003300357202 */ /* 0x000fce0000000f00 */
.L_x_5062:
[----:B------:R-:W-:Y:S05]  /*b580*/  BSYNC B3 ;  /* 0x0000000000037941 */ /* 0x000fea0003800000 */
.L_x_5061:
        /* <DEDUP_REMOVED lines=10> */
.L_x_5060:
[----:B------:R-:W-:Y:S05]  /*b630*/  BSYNC B2 ;  /* 0x0000000000027941 */ /* 0x000fea0003800000 */
.L_x_5059:
[----:B------:R-:W-:-:S13]  /*b640*/  ISETP.NE.AND P4, PT, R35, RZ, PT ;  /* 0x000000ff2300720c */ /* 0x000fda0003f85270 */
[----:B------:R-:W-:Y:S05]  /*b650*/  @!P4 BRA `(.L_x_5054) ;  /* 0x0000000c00e4c947 */ /* 0x000fea0003800000 */
[----:B------:R-:W-:Y:S01]  /*b660*/  ISETP.GE.AND P6, PT, R222, R100, PT ;  /* 0x00000064de00720c */ /* 0x000fe20003fc6270 */
[----:B------:R-:W-:Y:S01]  /*b670*/  BSSY B2, `(.L_x_5063) ;  /* 0x00000ed000027945 */ /* 0x000fe20003800000 */
[----:B------:R-:W-:Y:S02]  /*b680*/  IADD3 R61, P4, P5, R120, R140, R28 ;  /* 0x0000008c783d7210 */ /* 0x000fe40007d9e01c */
[----:B---3--:R-:W-:Y:S02]  /*b690*/  SEL R48, R122, R152, !P6 ;  /* 0x000000987a307207 */ /* 0x008fe40007000000 */
[----:B------:R-:W-:Y:S02]  /*b6a0*/  IADD3.X R60, R0, R167, R31, P4, P5 ;  /* 0x000000a7003c7210 */ /* 0x000fe400027ea41f */
[----:B------:R-:W-:Y:S02]  /*b6b0*/  SHF.R.S32.HI R49, RZ, 0x1f, R48 ;  /* 0x0000001fff317819 */ /* 0x000fe40000011430 */
[----:B------:R-:W-:-:S02]  /*b6c0*/  ISETP.GE.AND P4, PT, R222, R134, PT ;  /* 0x00000086de00720c */ /* 0x000fc40003f86270 */
[----:B------:R-:W-:-:S04]  /*b6d0*/  LEA.HI R48, R49, R48, RZ, 0x5 ;  /* 0x0000003031307211 */ /* 0x000fc800078f28ff */
        /* <DEDUP_REMOVED lines=10> */
[----:B------:R-:W-:-:S03]  /*b780*/  IMAD R51, R17, 0x7800, R48 ;  /* 0x0000780011337824 */ /* 0x000fc600078e0230 */
[C---:B------:R-:W-:Y:S01]  /*b790*/  IADD3 R49, R16.reuse, R49, RZ ;  /* 0x0000003110317210 */ /* 0x040fe20007ffe0ff */
[----:B0-----:R-:W-:-:S05]  /*b7a0*/  IMAD.IADD R52, R16, 0x1, R51 ;  /* 0x0000000110347824 */ /* 0x001fca00078e0233 */
[----:B------:R-:W0:Y:S04]  /*b7b0*/  LDS.128 R48, [R49+0x24200] ;  /* 0x0242000031307984 */ /* 0x000e280000000c00 */
[----:B------:R-:W2:Y:S01]  /*b7c0*/  LDS.128 R52, [R52+0x24200] ;  /* 0x0242000034347984 */ /* 0x000ea20000000c00 */
[----:B------:R-:W-:Y:S05]  /*b7d0*/  @P4 BRA `(.L_x_5064) ;  /* 0x0000000c00584947 */ /* 0x000fea0003800000 */
[--C-:B------:R-:W-:Y:S01]  /*b7e0*/  SHF.R.U32.HI R97, RZ, 0x10, R45.reuse ;  /* 0x00000010ff617819 */ /* 0x100fe2000001162d */
[----:B0-----:R-:W-:Y:S01]  /*b7f0*/  IMAD.MOV.U32 R56, RZ, RZ, R48 ;  /* 0x000000ffff387224 */ /* 0x001fe200078e0030 */
[--C-:B------:R-:W-:Y:S02]  /*b800*/  SHF.R.U32.HI R96, RZ, 0x8, R45.reuse ;  /* 0x00000008ff607819 */ /* 0x100fe4000001162d */
[----:B------:R-:W-:Y:S02]  /*b810*/  LOP3.LUT R44, R45, 0xff, RZ, 0xc0, !PT ;  /* 0x000000ff2d2c7812 */ /* 0x000fe400078ec0ff */
[----:B------:R-:W-:Y:S02]  /*b820*/  SHF.R.U32.HI R45, RZ, 0x18, R45 ;  /* 0x00000018ff2d7819 */ /* 0x000fe4000001162d */
[----:B------:R-:W-:Y:S02]  /*b830*/  SHF.R.U32.HI R90, RZ, 0x8, R57 ;  /* 0x00000008ff5a7819 */ /* 0x000fe40000011639 */
[----:B------:R-:W-:-:S02]  /*b840*/  LOP3.LUT R58, R57, 0xff, RZ, 0xc0, !PT ;  /* 0x000000ff393a7812 */ /* 0x000fc400078ec0ff */
[----:B------:R-:W-:Y:S01]  /*b850*/  SHF.R.U32.HI R93, RZ, 0x18, R57 ;  /* 0x00000018ff5d7819 */ /* 0x000fe20000011639 */
[----:B------:R-:W-:Y:S01]  /*b860*/  IMAD.SHL.U32 R48, R90, 0x100, RZ ;  /* 0x000001005a307824 */ /* 0x000fe200078e00ff */
[--C-:B------:R-:W-:Y:S02]  /*b870*/  SHF.R.U32.HI R95, RZ, 0x10, R47.reuse ;  /* 0x00000010ff5f7819 */ /* 0x100fe4000001162f */
[--C-:B------:R-:W-:Y:S02]  /*b880*/  SHF.R.U32.HI R92, RZ, 0x8, R47.reuse ;  /* 0x00000008ff5c7819 */ /* 0x100fe4000001162f */
[----:B------:R-:W-:Y:S02]  /*b890*/  LOP3.LUT R46, R47, 0xff, RZ, 0xc0, !PT ;  /* 0x000000ff2f2e7812 */ /* 0x000fe400078ec0ff */
[----:B------:R-:W-:Y:S01]  /*b8a0*/  PRMT R45, R45, 0x654, R44 ;  /* 0x000006542d2d7816 */ /* 0x000fe2000000002c */
[----:B------:R-:W-:Y:S01]  /*b8b0*/  IMAD.SHL.U32 R44, R96, 0x100, RZ ;  /* 0x00000100602c7824 */ /* 0x000fe200078e00ff */
[----:B------:R-:W-:-:S02]  /*b8c0*/  SHF.R.U32.HI R47, RZ, 0x18, R47 ;  /* 0x00000018ff2f7819 */ /* 0x000fc4000001162f */
[----:B------:R-:W-:Y:S01]  /*b8d0*/  SHF.R.U32.HI R94, RZ, 0x10, R57 ;  /* 0x00000010ff5e7819 */ /* 0x000fe20000011639 */
[----:B--2---:R-:W-:Y:S01]  /*b8e0*/  IMAD.MOV.U32 R57, RZ, RZ, R52 ;  /* 0x000000ffff397224 */ /* 0x004fe200078e0034 */
[--C-:B------:R-:W-:Y:S02]  /*b8f0*/  SHF.R.U32.HI R91, RZ, 0x10, R59.reuse ;  /* 0x00000010ff5b7819 */ /* 0x100fe4000001163b */
[--C-:B------:R-:W-:Y:S02]  /*b900*/  SHF.R.U32.HI R88, RZ, 0x8, R59.reuse ;  /* 0x00000008ff587819 */ /* 0x100fe4000001163b */
[----:B------:R-:W-:Y:S01]  /*b910*/  LOP3.LUT R62, R59, 0xff, RZ, 0xc0, !PT ;  /* 0x000000ff3b3e7812 */ /* 0x000fe200078ec0ff */
[----:B------:R-:W-:Y:S01]  /*b920*/  IMAD.U32 R91, R91, 0x10000, RZ ;  /* 0x000100005b5b7824 */ /* 0x000fe200078e00ff */
[----:B------:R-:W-:Y:S01]  /*b930*/  SHF.R.U32.HI R89, RZ, 0x18, R59 ;  /* 0x00000018ff597819 */ /* 0x000fe2000001163b */
[----:B------:R-:W-:Y:S01]  /*b940*/  IMAD.SHL.U32 R52, R88, 0x100, RZ ;  /* 0x0000010058347824 */ /* 0x000fe200078e00ff */
[----:B------:R-:W-:-:S02]  /*b950*/  PRMT R59, R93, 0x654, R58 ;  /* 0x000006545d3b7816 */ /* 0x000fc4000000003a */
[----:B------:R-:W-:Y:S01]  /*b960*/  PRMT R47, R47, 0x654, R46 ;  /* 0x000006542f2f7816 */ /* 0x000fe2000000002e */
[----:B------:R-:W-:Y:S01]  /*b970*/  IMAD.U32 R46, R97, 0x10000, RZ ;  /* 0x00010000612e7824 */ /* 0x000fe200078e00ff */
[----:B------:R-:W-:Y:S02]  /*b980*/  LOP3.LUT R45, R45, 0xff00, R44, 0xf8, !PT ;  /* 0x0000ff002d2d7812 */ /* 0x000fe400078ef82c */
[----:B------:R-:W-:Y:S02]  /*b990*/  LOP3.LUT R90, R59, 0xff00, R48, 0xf8, !PT ;  /* 0x0000ff003b5a7812 */ /* 0x000fe400078ef830 */
[----:B------:R-:W-:Y:S02]  /*b9a0*/  PRMT R89, R89, 0x654, R62 ;  /* 0x0000065459597816 */ /* 0x000fe4000000003e */
[----:B------:R-:W-:Y:S02]  /*b9b0*/  SHF.L.U32 R44, R92, 0x8, RZ ;  /* 0x000000085c2c7819 */ /* 0x000fe400000006ff */
[----:B------:R-:W-:-:S02]  /*b9c0*/  F2FP.F16.E4M3.UNPACK_B R88, R165.H1 ;  /* 0x000000a5ff58723e */ /* 0x000fc400030006ff */
        /* <DEDUP_REMOVED lines=15> */
[----:B------:R-:W-:Y:S01]  /*bac0*/  SHF.L.U32 R47, R94, 0x10, RZ ;  /* 0x000000105e2f7819 */ /* 0x000fe200000006ff */
[----:B------:R-:W-:Y:S01]  /*bad0*/  HADD2.F32 R59, -RZ, R59.H1_H1 ;  /* 0x3000003bff3b7230 */ /* 0x000fe20000004100 */
[----:B------:R-:W-:Y:S01]  /*bae0*/  F2FP.F16.E4M3.UNPACK_B R165, R165 ;  /* 0x000000a5ffa5723e */ /* 0x000fe200020006ff */
[-C--:B------:R-:W-:Y:S01]  /*baf0*/  FFMA.FTZ R48, R48, R89.reuse, -R93 ;  /* 0x0000005930307223 */ /* 0x080fe2000001085d */
[----:B------:R-:W-:Y:S01]  /*bb00*/  FFMA.FTZ R52, R52, R89, R95 ;  /* 0x0000005934347223 */ /* 0x000fe2000001005f */
[----:B------:R-:W-:Y:S01]  /*bb10*/  LOP3.LUT R47, R90, 0xff0000, R47, 0xf8, !PT ;  /* 0x00ff00005a2f7812 */ /* 0x000fe200078ef82f */
[----:B------:R-:W-:Y:S01]  /*bb20*/  HADD2.F32 R89, -RZ, R88.H1_H1 ;  /* 0x30000058ff597230 */ /* 0x000fe20000004100 */
[----:B------:R-:W-:Y:S01]  /*bb30*/  F2FP.F16.E4M3.UNPACK_B R88, R57 ;  /* 0x00000039ff58723e */ /* 0x000fe200020006ff */
[----:B------:R-:W-:Y:S01]  /*bb40*/  HADD2.F32 R90, -RZ, R62.H1_H1 ;  /* 0x3000003eff5a7230 */ /* 0x000fe20000004100 */
[----:B------:R-:W-:-:S02]  /*bb50*/  F2FP.F16.E4M3.UNPACK_B R62, R56 ;  /* 0x00000038ff3e723e */ /* 0x000fc400020006ff */
[----:B------:R-:W-:Y:S01]  /*bb60*/  LOP3.LUT R45, R92, 0xff0000, R91, 0xf8, !PT ;  /* 0x00ff00005c2d7812 */ /* 0x000fe200078ef85b */
[CC--:B------:R-:W-:Y:S01]  /*bb70*/  FMUL.FTZ R57, R59.reuse, R89.reuse ;  /* 0x000000593b397220 */ /* 0x0c0fe20000410000 */
[----:B------:R-:W-:Y:S01]  /*bb80*/  F2FP.F16.E4M3.UNPACK_B R164, R164 ;  /* 0x000000a4ffa4723e */ /* 0x000fe200020006ff */
        /* <DEDUP_REMOVED lines=38> */
[----:B------:R-:W-:Y:S01]  /*bdf0*/  F2FP.F16.E4M3.UNPACK_B R163, R163 ;  /* 0x000000a3ffa3723e */ /* 0x000fe200020006ff */
[C---:B------:R-:W-:Y:S01]  /*be00*/  FMUL.FTZ R99, R62.reuse, R99 ;  /* 0x000000633e637220 */ /* 0x040fe20000410000 */
[--C-:B------:R-:W-:Y:S02]  /*be10*/  HADD2.F32 R95, -RZ, R166.reuse.H0_H0 ;  /* 0x200000a6ff5f7230 */ /* 0x100fe40000004100 */
[-C--:B------:R-:W-:Y:S01]  /*be20*/  FFMA.FTZ R169, R62, R93.reuse, -R165 ;  /* 0x0000005d3ea97223 */ /* 0x080fe200000108a5 */
[----:B------:R-:W-:Y:S01]  /*be30*/  F2FP.F16.E4M3.UNPACK_B R62, R54 ;  /* 0x00000036ff3e723e */ /* 0x000fe200020006ff */
[----:B------:R-:W-:Y:S02]  /*be40*/  HADD2.F32 R97, -RZ, R166.H1_H1 ;  /* 0x300000a6ff617230 */ /* 0x000fe40000004100 */
[----:B------:R-:W-:Y:S01]  /*be50*/  FFMA.FTZ R171, R90, R93, R99 ;  /* 0x0000005d5aab7223 */ /* 0x000fe20000010063 */
[----:B------:R-:W-:Y:S01]  /*be60*/  HADD2.F32 R54, -RZ, R50.H0_H0 ;  /* 0x20000032ff367230 */ /* 0x000fe20000004100 */
[----:B------:R-:W-:Y:S01]  /*be70*/  F2FP.SATFINITE.E4M3.F32.PACK_AB_MERGE_C R48, R57, R48, RZ ;  /* 0x000000303930723e */ /* 0x000fe200048070ff */
[--C-:B------:R-:W-:Y:S01]  /*be80*/  HADD2.F32 R88, -RZ, R62.reuse.H0_H0 ;  /* 0x2000003eff587230 */ /* 0x100fe20000004100 */
[----:B------:R-:W-:Y:S01]  /*be90*/  F2FP.SATFINITE.E4M3.F32.PACK_AB_MERGE_C R52, R59, R52, RZ ;  /* 0x000000343b34723e */ /* 0x000fe200048070ff */
[----:B------:R-:W-:Y:S01]  /*bea0*/  HADD2.F32 R62, -RZ, R62.H1_H1 ;  /* 0x3000003eff3e7230 */ /* 0x000fe20000004100 */
[----:B------:R-:W-:Y:S01]  /*beb0*/  F2FP.F16.E4M3.UNPACK_B R59, R53 ;  /* 0x00000035ff3b723e */ /* 0x000fe200020006ff */
[----:B------:R-:W-:-:S02]  /*bec0*/  HADD2.F32 R50, -RZ, R50.H1_H1 ;  /* 0x30000032ff327230 */ /* 0x000fc40000004100 */
[----:B------:R-:W-:Y:S01]  /*bed0*/  FMUL.FTZ R99, R88, R95 ;  /* 0x0000005f58637220 */ /* 0x000fe20000410000 */
[--C-:B------:R-:W-:Y:S02]  /*bee0*/  HADD2.F32 R93, -RZ, R163.reuse.H0_H0 ;  /* 0x200000a3ff5d7230 */ /* 0x100fe40000004100 */
[----:B------:R-:W-:Y:S01]  /*bef0*/  FMUL.FTZ R165, R62, R97 ;  /* 0x000000613ea57220 */ /* 0x000fe20000410000 */
[----:B------:R-:W-:Y:S02]  /*bf00*/  HADD2.F32 R163, -RZ, R163.H1_H1 ;  /* 0x300000a3ffa37230 */ /* 0x000fe40000004100 */
[----:B------:R-:W-:Y:S01]  /*bf10*/  FMUL.FTZ R95, R54, R95 ;  /* 0x0000005f365f7220 */ /* 0x000fe20000410000 */
        /* <DEDUP_REMOVED lines=98> */
.L_x_5064:
[----:B------:R-:W-:Y:S05]  /*c540*/  BSYNC B2 ;  /* 0x0000000000027941 */ /* 0x000fea0003800000 */
.L_x_5063:
        /* <DEDUP_REMOVED lines=10> */
.L_x_5054:
[----:B------:R-:W-:Y:S05]  /*c5f0*/  BSYNC B1 ;  /* 0x0000000000017941 */ /* 0x000fea0003800000 */
.L_x_5053:
[----:B----4-:R-:W-:Y:S02]  /*c600*/  VIADD R45, R23, 0x80 ;  /* 0x00000080172d7836 */ /* 0x010fe40000000000 */
[-C--:B--2---:R-:W-:Y:S02]  /*c610*/  IMAD R44, R145, R136.reuse, RZ ;  /* 0x00000088912c7224 */ /* 0x084fe400078e02ff */
[----:B------:R-:W-:-:S04]  /*c620*/  IMAD.WIDE.U32 R138, R45, R136, R138 ;  /* 0x000000882d8a7225 */ /* 0x000fc800078e008a */
[----:B------:R-:W-:Y:S01]  /*c630*/  IMAD R57, R45, R137, R44 ;  /* 0x000000892d397224 */ /* 0x000fe200078e022c */
[----:B------:R-:W-:Y:S06]  /*c640*/  @P3 BRA `(.L_x_5023) ;  /* 0x0000003000f83947 */ /* 0x000fec0003800000 */
[----:B------:R-:W-:Y:S01]  /*c650*/  ISETP.NE.AND P3, PT, R33, RZ, PT ;  /* 0x000000ff2100720c */ /* 0x000fe20003f65270 */
[----:B------:R-:W-:Y:S01]  /*c660*/  BSSY B1, `(.L_x_5065) ;  /* 0x0000102000017945 */ /* 0x000fe20003800000 */
[----:B------:R-:W-:-:S11]  /*c670*/  IADD3 R57, R139, R57, RZ ;  /* 0x000000398b397210 */ /* 0x000fd60007ffe0ff */
[----:B------:R-:W-:Y:S05]  /*c680*/  @!P3 BRA `(.L_x_5066) ;  /* 0x0000000c00fcb947 */ /* 0x000fea0003800000 */
[----:B------:R-:W-:Y:S01]  /*c690*/  SEL R44, R122, R152, !P0 ;  /* 0x000000987a2c7207 */ /* 0x000fe20004000000 */
[----:B------:R-:W-:Y:S01]  /*c6a0*/  BSSY B2, `(.L_x_5067) ;  /* 0x00000f3000027945 */ /* 0x000fe20003800000 */
[----:B0--3--:R-:W-:Y:S02]  /*c6b0*/  IADD3 R53, P3, P4, R120, R138, R21 ;  /* 0x0000008a78357210 */ /* 0x009fe40007c7e015 */
        /* <DEDUP_REMOVED lines=20> */
[--C-:B------:R-:W-:Y:S01]  /*c800*/  SHF.R.U32.HI R90, RZ, 0x8, R73.reuse ;  /* 0x00000008ff5a7819 */ /* 0x100fe20000011649 */
[----:B0-----:R-:W-:Y:S01]  /*c810*/  IMAD.MOV.U32 R56, RZ, RZ, R46 ;  /* 0x000000ffff387224 */ /* 0x001fe200078e002e */
[--C-:B------:R-:W-:Y:S01]  /*c820*/  SHF.R.U32.HI R91, RZ, 0x18, R73.reuse ;  /* 0x00000018ff5b7819 */ /* 0x100fe20000011649 */
[----:B--2---:R-:W-:Y:S01]  /*c830*/  IMAD.MOV.U32 R63, RZ, RZ, R48 ;  /* 0x000000ffff3f7224 */ /* 0x004fe200078e0030 */
[----:B------:R-:W-:Y:S01]  /*c840*/  LOP3.LUT R58, R73, 0xff, RZ, 0xc0, !PT ;  /* 0x000000ff493a7812 */ /* 0x000fe200078ec0ff */
[----:B------:R-:W-:Y:S01]  /*c850*/  IMAD.MOV.U32 R60, RZ, RZ, R44 ;  /* 0x000000ffff3c7224 */ /* 0x000fe200078e002c */
[----:B------:R-:W-:Y:S02]  /*c860*/  SHF.R.U32.HI R89, RZ, 0x10, R73 ;  /* 0x00000010ff597819 */ /* 0x000fe40000011649 */
[----:B------:R-:W-:Y:S01]  /*c870*/  MOV R55, R45 ;  /* 0x0000002d00377202 */ /* 0x000fe20000000f00 */
[----:B------:R-:W-:Y:S01]  /*c880*/  IMAD.SHL.U32 R45, R90, 0x100, RZ ;  /* 0x000001005a2d7824 */ /* 0x000fe200078e00ff */
        /* <DEDUP_REMOVED lines=10> */
[----:B------:R-:W-:Y:S02]  /*c930*/  SHF.R.U32.HI R84, RZ, 0x10, R75 ;  /* 0x00000010ff547819 */ /* 0x000fe4000001164b */
[----:B------:R-:W-:Y:S01]  /*c940*/  LOP3.LUT R45, R58, 0xff00, R45, 0xf8, !PT ;  /* 0x0000ff003a2d7812 */ /* 0x000fe200078ef82d */
[----:B------:R-:W-:Y:S01]  /*c950*/  IMAD.SHL.U32 R73, R73, 0x100, RZ ;  /* 0x0000010049497824 */ /* 0x000fe200078e00ff */
[----:B------:R-:W-:Y:S02]  /*c960*/  SHF.R.U32.HI R75, RZ, 0x18, R87 ;  /* 0x00000018ff4b7819 */ /* 0x000fe40000011657 */
[----:B------:R-:W-:Y:S02]  /*c970*/  LOP3.LUT R62, R87, 0xff, RZ, 0xc0, !PT ;  /* 0x000000ff573e7812 */ /* 0x000fe400078ec0ff */
[----:B------:R-:W-:Y:S02]  /*c980*/  PRMT R61, R74, 0x654, R61 ;  /* 0x000006544a3d7816 */ /* 0x000fe4000000003d */
[----:B------:R-:W-:-:S02]  /*c990*/  PRMT R59, R88, 0x654, R59 ;  /* 0x00000654583b7816 */ /* 0x000fc4000000003b */
[----:B------:R-:W-:Y:S02]  /*c9a0*/  SHF.L.U32 R44, R86, 0x8, RZ ;  /* 0x00000008562c7819 */ /* 0x000fe400000006ff */
[----:B------:R-:W-:Y:S01]  /*c9b0*/  LOP3.LUT R46, R45, 0xff0000, R46, 0xf8, !PT ;  /* 0x00ff00002d2e7812 */ /* 0x000fe200078ef82e */
[----:B------:R-:W-:Y:S01]  /*c9c0*/  IMAD.U32 R45, R84, 0x10000, RZ ;  /* 0x00010000542d7824 */ /* 0x000fe200078e00ff */
[----:B------:R-:W-:Y:S02]  /*c9d0*/  PRMT R62, R75, 0x654, R62 ;  /* 0x000006544b3e7816 */ /* 0x000fe4000000003e */
[----:B------:R-:W-:Y:S02]  /*c9e0*/  LOP3.LUT R48, R61, 0xff00, R48, 0xf8, !PT ;  /* 0x0000ff003d307812 */ /* 0x000fe400078ef830 */
[----:B------:R-:W-:Y:S02]  /*c9f0*/  LOP3.LUT R44, R59, 0xff00, R44, 0xf8, !PT ;  /* 0x0000ff003b2c7812 */ /* 0x000fe400078ef82c */
[----:B------:R-:W-:-:S02]  /*ca00*/  F2FP.F16.E4M3.UNPACK_B R75, R162.H1 ;  /* 0x000000a2ff4b723e */ /* 0x000fc400030006ff */
[----:B------:R-:W-:Y:S02]  /*ca10*/  F2FP.F16.E4M3.UNPACK_B R72, R63.H1 ;  /* 0x0000003fff48723e */ /* 0x000fe400030006ff */
[----:B------:R-:W-:Y:S02]  /*ca20*/  F2FP.F16.E4M3.UNPACK_B R61, R60.H1 ;  /* 0x0000003cff3d723e */ /* 0x000fe400030006ff */
[----:B------:R-:W-:Y:S01]  /*ca30*/  LOP3.LUT R74, R62, 0xff00, R73, 0xf8, !PT ;  /* 0x0000ff003e4a7812 */ /* 0x000fe200078ef849 */
[----:B------:R-:W-:Y:S01]  /*ca40*/  HADD2.F32 R59, -RZ, R72.H0_H0 ;  /* 0x20000048ff3b7230 */ /* 0x000fe20000004100 */
[----:B------:R-:W-:Y:S01]  /*ca50*/  SHF.R.U32.HI R87, RZ, 0x10, R87 ;  /* 0x00000010ff577819 */ /* 0x000fe20000011657 */
[----:B------:R-:W-:Y:S01]  /*ca60*/  HADD2.F32 R58, -RZ, R61.H0_H0 ;  /* 0x2000003dff3a7230 */ /* 0x000fe20000004100 */
[----:B------:R-:W-:Y:S01]  /*ca70*/  LOP3.LUT R44, R44, 0xff0000, R45, 0xf8, !PT ;  /* 0x00ff00002c2c7812 */ /* 0x000fe200078ef82d */
[----:B------:R-:W-:Y:S01]  /*ca80*/  HADD2.F32 R45, -RZ, R75.H0_H0 ;  /* 0x2000004bff2d7230 */ /* 0x000fe20000004100 */
[----:B------:R-:W-:Y:S01]  /*ca90*/  F2FP.F16.E4M3.UNPACK_B R62, R160.H1 ;  /* 0x000000a0ff3e723e */ /* 0x000fe200030006ff */
[----:B------:R-:W-:Y:S01]  /*caa0*/  IMAD.U32 R87, R87, 0x10000, RZ ;  /* 0x0001000057577824 */ /* 0x000fe200078e00ff */
[----:B------:R-:W-:-:S02]  /*cab0*/  SHF.R.U32.HI R85, RZ, 0x10, R85 ;  /* 0x00000010ff557819 */ /* 0x000fc40000011655 */
[-C--:B------:R-:W-:Y:S01]  /*cac0*/  FMUL.FTZ R89, R59, R45.reuse ;  /* 0x0000002d3b597220 */ /* 0x080fe20000410000 */
[--C-:B------:R-:W-:Y:S02]  /*cad0*/  HADD2.F32 R73, -RZ, R62.reuse.H0_H0 ;  /* 0x2000003eff497230 */ /* 0x100fe40000004100 */
        /* <DEDUP_REMOVED lines=57> */
[--C-:B------:R-:W-:Y:S02]  /*ce70*/  HADD2.F32 R63, -RZ, R161.reuse.H0_H0 ;  /* 0x200000a1ff3f7230 */ /* 0x100fe40000004100 */
[----:B------:R-:W-:Y:S01]  /*ce80*/  FFMA.FTZ R93, R62, R73, R93 ;  /* 0x000000493e5d7223 */ /* 0x000fe2000001005d */
        /* <DEDUP_REMOVED lines=17> */
[-C--:B------:R-:W-:Y:S01]  /*cfa0*/  FFMA.FTZ R91, R56, R159.reuse, -R63 ;  /* 0x0000009f385b7223 */ /* 0x080fe2000001083f */
[----:B------:R-:W-:Y:S01]  /*cfb0*/  F2FP.SATFINITE.E4M3.F32.PACK_AB_MERGE_C R56, R75, R88, RZ ;  /* 0x000000584b38723e */ /* 0x000fe200048070ff */
[----:B------:R-:W-:Y:S01]  /*cfc0*/  FFMA.FTZ R161, R60, R159, R161 ;  /* 0x0000009f3ca17223 */ /* 0x000fe200000100a1 */
[----:B------:R-:W-:Y:S01]  /*cfd0*/  F2FP.F16.E4M3.UNPACK_B R75, R48 ;  /* 0x00000030ff4b723e */ /* 0x000fe200020006ff */
[----:B------:R-:W-:Y:S01]  /*cfe0*/  HADD2.F32 R63, -RZ, R62.H0_H0 ;  /* 0x2000003eff3f7230 */ /* 0x000fe20000004100 */
[----:B------:R-:W-:-:S02]  /*cff0*/  F2FP.F16.E4M3.UNPACK_B R61, R55 ;  /* 0x00000037ff3d723e */ /* 0x000fc400020006ff */
[----:B------:R-:W-:Y:S01]  /*d000*/  F2FP.SATFINITE.E4M3.F32.PACK_AB_MERGE_C R58, R87, R84, R58 ;  /* 0x00000054573a723e */ /* 0x000fe2000480703a */
[----:B------:R-:W-:Y:S01]  /*d010*/  HADD2.F32 R84, -RZ, R75.H0_H0 ;  /* 0x2000004bff547230 */ /* 0x000fe20000004100 */
[----:B------:R-:W-:Y:S01]  /*d020*/  F2FP.F16.E4M3.UNPACK_B R73, R46 ;  /* 0x0000002eff49723e */ /* 0x000fe200020006ff */
[----:B------:R-:W-:Y:S01]  /*d030*/  HADD2.F32 R60, -RZ, R61.H0_H0 ;  /* 0x2000003dff3c7230 */ /* 0x000fe20000004100 */
[----:B------:R-:W-:Y:S01]  /*d040*/  F2FP.SATFINITE.E4M3.F32.PACK_AB_MERGE_C R56, R91, R50, R56 ;  /* 0x000000325b38723e */ /* 0x000fe20004807038 */
        /* <DEDUP_REMOVED lines=15> */
[----:B------:R-:W-:Y:S01]  /*d140*/  FFMA.FTZ R49, R62, R73, -R85 ;  /* 0x000000493e317223 */ /* 0x000fe20000010855 */
[----:B------:R-:W-:Y:S01]  /*d150*/  F2FP.F16.E4M3.UNPACK_B R55, R55.H1 ;  /* 0x00000037ff37723e */ /* 0x000fe200030006ff */
[----:B------:R-:W-:Y:S01]  /*d160*/  FFMA.FTZ R88, R72, R73, R75 ;  /* 0x0000004948587223 */ /* 0x000fe2000001004b */
[----:B------:R-:W-:Y:S01]  /*d170*/  HADD2.F32 R62, -RZ, R63.H0_H0 ;  /* 0x2000003fff3e7230 */ /* 0x000fe20000004100 */
[----:B------:R-:W-:Y:S01]  /*d180*/  F2FP.F16.E4M3.UNPACK_B R46, R46.H1 ;  /* 0x0000002eff2e723e */ /* 0x000fe200030006ff */
[----:B------:R-:W-:Y:S01]  /*d190*/  HADD2.F32 R75, -RZ, R74.H0_H0 ;  /* 0x2000004aff4b7230 */ /* 0x000fe20000004100 */
[----:B------:R-:W-:Y:S01]  /*d1a0*/  F2FP.F16.E4M3.UNPACK_B R84, R45.H1 ;  /* 0x0000002dff54723e */ /* 0x000fe200030006ff */
[----:B------:R-:W-:-:S02]  /*d1b0*/  HADD2.F32 R48, -RZ, R55.H0_H0 ;  /* 0x20000037ff307230 */ /* 0x000fc40000004100 */
[----:B------:R-:W-:Y:S02]  /*d1c0*/  HADD2.F32 R63, -RZ, R63.H1_H1 ;  /* 0x3000003fff3f7230 */ /* 0x000fe40000004100 */
[-C--:B------:R-:W-:Y:S01]  /*d1d0*/  FMUL.FTZ R85, R62, R75.reuse ;  /* 0x0000004b3e557220 */ /* 0x080fe20000410000 */
[----:B------:R-:W-:Y:S02]  /*d1e0*/  HADD2.F32 R74, -RZ, R74.H1_H1 ;  /* 0x3000004aff4a7230 */ /* 0x000fe40000004100 */
[----:B------:R-:W-:Y:S01]  /*d1f0*/  FMUL.FTZ R75, R48, R75 ;  /* 0x0000004b304b7220 */ /* 0x000fe20000410000 */
[----:B------:R-:W-:Y:S02]  /*d200*/  HADD2.F32 R55, -RZ, R55.H1_H1 ;  /* 0x30000037ff377230 */ /* 0x000fe40000004100 */
[--C-:B------:R-:W-:Y:S02]  /*d210*/  HADD2.F32 R73, -RZ, R46.reuse.H0_H0 ;  /* 0x2000002eff497230 */ /* 0x100fe40000004100 */
[----:B------:R-:W-:-:S02]  /*d220*/  HADD2.F32 R72, -RZ, R46.H1_H1 ;  /* 0x3000002eff487230 */ /* 0x000fc40000004100 */
[-C--:B------:R-:W-:Y:S01]  /*d230*/  FMUL.FTZ R46, R63, R74.reuse ;  /* 0x0000004a3f2e7220 */ /* 0x080fe20000410000 */
[C---:B------:R-:W-:Y:S01]  /*d240*/  FMUL.FTZ R74, R55.reuse, R74 ;  /* 0x0000004a374a7220 */ /* 0x040fe20000410000 */
[----:B------:R-:W-:Y:S01]  /*d250*/  FFMA.FTZ R89, R62, R73, R75 ;  /* 0x000000493e597223 */ /* 0x000fe2000001004b */
[----:B------:R-:W-:Y:S01]  /*d260*/  F2FP.F16.E4M3.UNPACK_B R75, R45 ;  /* 0x0000002dff4b723e */ /* 0x000fe200020006ff */
[-C--:B------:R-:W-:Y:S01]  /*d270*/  FFMA.FTZ R90, R55, R72.reuse, -R46 ;  /* 0x00000048375a7223 */ /* 0x080fe2000001082e */
[----:B------:R-:W-:Y:S01]  /*d280*/  F2FP.F16.E4M3.UNPACK_B R46, R47 ;  /* 0x0000002fff2e723e */ /* 0x000fe200020006ff */
[----:B------:R-:W-:Y:S01]  /*d290*/  FFMA.FTZ R87, R48, R73, -R85 ;  /* 0x0000004930577223 */ /* 0x000fe20000010855 */
[-C--:B------:R-:W-:Y:S01]  /*d2a0*/  F2FP.F16.E4M3.UNPACK_B R55, R51.reuse ;  /* 0x00000033ff37723e */ /* 0x080fe200020006ff */
[----:B------:R-:W-:Y:S01]  /*d2b0*/  FFMA.FTZ R92, R63, R72, R74 ;  /* 0x000000483f5c7223 */ /* 0x000fe2000001004a */
        /* <DEDUP_REMOVED lines=9> */
[--C-:B------:R-:W-:Y:S02]  /*d350*/  HADD2.F32 R86, -RZ, R84.reuse.H0_H0 ;  /* 0x20000054ff567230 */ /* 0x100fe40000004100 */
[----:B------:R-:W-:Y:S01]  /*d360*/  FMUL.FTZ R91, R63, R85 ;  /* 0x000000553f5b7220 */ /* 0x000fe20000410000 */
[----:B------:R-:W-:Y:S01]  /*d370*/  HADD2.F32 R51, -RZ, R47.H0_H0 ;  /* 0x2000002fff337230 */ /* 0x000fe20000004100 */
[----:B------:R-:W-:Y:S01]  /*d380*/  F2FP.SATFINITE.E4M3.F32.PACK_AB_MERGE_C R87, R90, R87, RZ ;  /* 0x000000575a57723e */ /* 0x000fe200048070ff */
        /* <DEDUP_REMOVED lines=33> */
[----:B------:R-:W-:Y:S01]  /*d5a0*/  F2FP.SATFINITE.E4M3.F32.PACK_AB_MERGE_C R47, R46, R91, R47 ;  /* 0x0000005b2e2f723e */ /* 0x000fe2000480702f */
[----:B------:R-:W-:Y:S01]  /*d5b0*/  IMAD.MOV.U32 R46, RZ, RZ, R56 ;  /* 0x000000ffff2e7224 */ /* 0x000fe200078e0038 */
[----:B------:R-:W-:-:S07]  /*d5c0*/  MOV R49, R88 ;  /* 0x0000005800317202 */ /* 0x000fce0000000f00 */
.L_x_5068:
[----:B------:R-:W-:Y:S05]  /*d5d0*/  BSYNC B2 ;  /* 0x0000000000027941 */ /* 0x000fea0003800000 */
.L_x_5067:
        /* <DEDUP_REMOVED lines=10> */
.L_x_5066:
[----:B------:R-:W-:Y:S05]  /*d680*/  BSYNC B1 ;  /* 0x0000000000017941 */ /* 0x000fea0003800000 */
.L_x_5065:
[----:B------:R-:W-:Y:S01]  /*d690*/  ISETP.NE.AND P3, PT, R34, RZ, PT ;  /* 0x000000ff2200720c */ /* 0x000fe20003f65270 */
[----:B------:R-:W-:-:S12]  /*d6a0*/  BSSY B1, `(.L_x_5069) ;  /* 0x0000100000017945 */ /* 0x000fd80003800000 */
[----:B------:R-:W-:Y:S05]  /*d6b0*/  @!P3 BRA `(.L_x_5070) ;  /* 0x0000000c00f8b947 */ /* 0x000fea0003800000 */
[----:B----4-:R-:W-:Y:S01]  /*d6c0*/  SEL R44, R122, R152, !P1 ;  /* 0x000000987a2c7207 */ /* 0x010fe20004800000 */
        /* <DEDUP_REMOVED lines=13> */
[----:B------:R-:W-:-:S04]  /*d7a0*/  LOP3.LUT R45, R45, R6, RZ, 0x3c, !PT ;  /* 0x000000062d2d7212 */ /* 0x000fc800078e3cff */
[----:B------:R-:W-:Y:S01]  /*d7b0*/  IADD3 R44, R44, R45, RZ ;  /* 0x0000002d2c2c7210 */ /* 0x000fe20007ffe0ff */
[----:B------:R-:W-:-:S04]  /*d7c0*/  IMAD R45, R17, 0x7800, R132 ;  /* 0x00007800112d7824 */ /* 0x000fc800078e0284 */
        /* <DEDUP_REMOVED lines=8> */
[----:B------:R-:W-:Y:S01]  /*d850*/  LOP3.LUT R58, R69, 0xff, RZ, 0xc0, !PT ;  /* 0x000000ff453a7812 */ /* 0x000fe200078ec0ff */
[----:B--2---:R-:W-:Y:S01]  /*d860*/  IMAD.MOV.U32 R62, RZ, RZ, R48 ;  /* 0x000000ffff3e7224 */ /* 0x004fe200078e0030 */
[----:B------:R-:W-:Y:S01]  /*d870*/  SHF.R.U32.HI R61, RZ, 0x18, R69 ;  /* 0x00000018ff3d7819 */ /* 0x000fe20000011645 */
[----:B------:R-:W-:Y:S01]  /*d880*/  IMAD.SHL.U32 R44, R73, 0x100, RZ ;  /* 0x00000100492c7824 */ /* 0x000fe200078e00ff */
[----:B------:R-:W-:Y:S01]  /*d890*/  SHF.R.U32.HI R82, RZ, 0x8, R71 ;  /* 0x00000008ff527819 */ /* 0x000fe20000011647 */
[----:B------:R-:W-:Y:S01]  /*d8a0*/  IMAD.MOV.U32 R56, RZ, RZ, R50 ;  /* 0x000000ffff387224 */ /* 0x000fe200078e0032 */
[----:B------:R-:W-:Y:S02]  /*d8b0*/  PRMT R61, R61, 0x654, R58 ;  /* 0x000006543d3d7816 */ /* 0x000fe4000000003a */
[----:B------:R-:W-:-:S02]  /*d8c0*/  LOP3.LUT R60, R71, 0xff, RZ, 0xc0, !PT ;  /* 0x000000ff473c7812 */ /* 0x000fc400078ec0ff */
[----:B------:R-:W-:Y:S02]  /*d8d0*/  SHF.R.U32.HI R63, RZ, 0x18, R71 ;  /* 0x00000018ff3f7819 */ /* 0x000fe40000011647 */
[----:B------:R-:W-:Y:S02]  /*d8e0*/  SHF.R.U32.HI R85, RZ, 0x10, R69 ;  /* 0x00000010ff557819 */ /* 0x000fe40000011645 */
[----:B------:R-:W-:Y:S01]  /*d8f0*/  LOP3.LUT R61, R61, 0xff00, R44, 0xf8, !PT ;  /* 0x0000ff003d3d7812 */ /* 0x000fe200078ef82c */
[----:B------:R-:W-:Y:S01]  /*d900*/  IMAD.SHL.U32 R44, R82, 0x100, RZ ;  /* 0x00000100522c7824 */ /* 0x000fe200078e00ff */
[----:B------:R-:W-:Y:S01]  /*d910*/  SHF.R.U32.HI R75, RZ, 0x8, R81 ;  /* 0x00000008ff4b7819 */ /* 0x000fe20000011651 */
[----:B------:R-:W-:Y:S01]  /*d920*/  IMAD.U32 R48, R85, 0x10000, RZ ;  /* 0x0001000055307824 */ /* 0x000fe200078e00ff */
[----:B------:R-:W-:Y:S02]  /*d930*/  LOP3.LUT R69, R83, 0xff, RZ, 0xc0, !PT ;  /* 0x000000ff53457812 */ /* 0x000fe400078ec0ff */
[----:B------:R-:W-:-:S02]  /*d940*/  SHF.R.U32.HI R70, RZ, 0x18, R83 ;  /* 0x00000018ff467819 */ /* 0x000fc40000011653 */
[----:B------:R-:W-:Y:S02]  /*d950*/  SHF.R.U32.HI R84, RZ, 0x10, R71 ;  /* 0x00000010ff547819 */ /* 0x000fe40000011647 */
[----:B------:R-:W-:Y:S02]  /*d960*/  PRMT R63, R63, 0x654, R60 ;  /* 0x000006543f3f7816 */ /* 0x000fe4000000003c */
[----:B------:R-:W-:Y:S02]  /*d970*/  LOP3.LUT R68, R81, 0xff, RZ, 0xc0, !PT ;  /* 0x000000ff51447812 */ /* 0x000fe400078ec0ff */
[----:B------:R-:W-:Y:S02]  /*d980*/  SHF.R.U32.HI R71, RZ, 0x18, R81 ;  /* 0x00000018ff477819 */ /* 0x000fe40000011651 */
[----:B------:R-:W-:Y:S01]  /*d990*/  MOV R55, R46 ;  /* 0x0000002e00377202 */ /* 0x000fe20000000f00 */
[----:B------:R-:W-:Y:S01]  /*d9a0*/  IMAD.SHL.U32 R46, R75, 0x100, RZ ;  /* 0x000001004b2e7824 */ /* 0x000fe200078e00ff */
[----:B------:R-:W-:-:S02]  /*d9b0*/  PRMT R73, R70, 0x654, R69 ;  /* 0x0000065446497816 */ /* 0x000fc40000000045 */
[----:B------:R-:W-:Y:S01]  /*d9c0*/  LOP3.LUT R69, R63, 0xff00, R44, 0xf8, !PT ;  /* 0x0000ff003f457812 */ /* 0x000fe200078ef82c */
[----:B------:R-:W-:Y:S01]  /*d9d0*/  IMAD.U32 R44, R84, 0x10000, RZ ;  /* 0x00010000542c7824 */ /* 0x000fe200078e00ff */
[----:B------:R-:W-:Y:S02]  /*d9e0*/  PRMT R71, R71, 0x654, R68 ;  /* 0x0000065447477816 */ /* 0x000fe40000000044 */
[----:B------:R-:W-:Y:S02]  /*d9f0*/  F2FP.F16.E4M3.UNPACK_B R70, R156.H1 ;  /* 0x0000009cff46723e */ /* 0x000fe400030006ff */
[----:B------:R-:W-:Y:S02]  /*da00*/  F2FP.F16.E4M3.UNPACK_B R63, R62.H1 ;  /* 0x0000003eff3f723e */ /* 0x000fe400030006ff */
[----:B------:R-:W-:Y:S02]  /*da10*/  F2FP.F16.E4M3.UNPACK_B R60, R59.H1 ;  /* 0x0000003bff3c723e */ /* 0x000fe400030006ff */
[----:B------:R-:W-:-:S02]  /*da20*/  SHF.R.U32.HI R72, RZ, 0x8, R83 ;  /* 0x00000008ff487819 */ /* 0x000fc40000011653 */
[----:B------:R-:W-:Y:S01]  /*da30*/  LOP3.LUT R71, R71, 0xff00, R46, 0xf8, !PT ;  /* 0x0000ff0047477812 */ /* 0x000fe200078ef82e */
[----:B------:R-:W-:Y:S01]  /*da40*/  HADD2.F32 R46, -RZ, R70.H0_H0 ;  /* 0x20000046ff2e7230 */ /* 0x000fe20000004100 */
[----:B------:R-:W-:Y:S01]  /*da50*/  LOP3.LUT R48, R61, 0xff0000, R48, 0xf8, !PT ;  /* 0x00ff00003d307812 */ /* 0x000fe200078ef830 */
[----:B------:R-:W-:Y:S01]  /*da60*/  HADD2.F32 R61, -RZ, R63.H0_H0 ;  /* 0x2000003fff3d7230 */ /* 0x000fe20000004100 */
[----:B------:R-:W-:Y:S01]  /*da70*/  F2FP.F16.E4M3.UNPACK_B R68, R154.H1 ;  /* 0x0000009aff44723e */ /* 0x000fe200030006ff */
[----:B------:R-:W-:Y:S01]  /*da80*/  HADD2.F32 R58, -RZ, R60.H0_H0 ;  /* 0x2000003cff3a7230 */ /* 0x000fe20000004100 */
[----:B------:R-:W-:Y:S02]  /*da90*/  SHF.R.U32.HI R74, RZ, 0x10, R83 ;  /* 0x00000010ff4a7819 */ /* 0x000fe40000011653 */
[----:B------:R-:W-:Y:S01]  /*daa0*/  SHF.R.U32.HI R80, RZ, 0x10, R81 ;  /* 0x00000010ff507819 */ /* 0x000fe20000011651 */
[----:B------:R-:W-:Y:S01]  /*dab0*/  FMUL.FTZ R75, R61, R46 ;  /* 0x0000002e3d4b7220 */ /* 0x000fe20000410000 */
[----:B------:R-:W-:Y:S01]  /*dac0*/  SHF.L.U32 R50, R72, 0x8, RZ ;  /* 0x0000000848327819 */ /* 0x000fe200000006ff */
[----:B------:R-:W-:Y:S01]  /*dad0*/  IMAD.U32 R72, R74, 0x10000, RZ ;  /* 0x000100004a487824 */ /* 0x000fe200078e00ff */
[----:B------:R-:W-:Y:S01]  /*dae0*/  LOP3.LUT R44, R69, 0xff0000, R44, 0xf8, !PT ;  /* 0x00ff0000452c7812 */ /* 0x000fe200078ef82c */
[----:B------:R-:W-:Y:S01]  /*daf0*/  HADD2.F32 R69, -RZ, R68.H0_H0 ;  /* 0x20000044ff457230 */ /* 0x000fe20000004100 */
[----:B------:R-:W-:Y:S01]  /*db00*/  LOP3.LUT R73, R73, 0xff00, R50, 0xf8, !PT ;  /* 0x0000ff0049497812 */ /* 0x000fe200078ef832 */
[----:B------:R-:W-:-:S02]  /*db10*/  IMAD.U32 R50, R80, 0x10000, RZ ;  /* 0x0001000050327824 */ /* 0x000fc400078e00ff */
[C---:B------:R-:W-:Y:S01]  /*db20*/  FMUL.FTZ R74, R58.reuse, R46 ;  /* 0x0000002e3a4a7220 */ /* 0x040fe20000410000 */
[----:B------:R-:W-:Y:S01]  /*db30*/  F2FP.F16.E4M3.UNPACK_B R156, R156 ;  /* 0x0000009cff9c723e */ /* 0x000fe200020006ff */
[-C--:B------:R-:W-:Y:S01]  /*db40*/  FFMA.FTZ R58, R58, R69.reuse, -R75 ;  /* 0x000000453a3a7223 */ /* 0x080fe2000001084b */
[----:B------:R-:W-:Y:S01]  /*db50*/  F2FP.F16.E4M3.UNPACK_B R62, R62 ;  /* 0x0000003eff3e723e */ /* 0x000fe200020006ff */
[----:B------:R-:W-:Y:S01]  /*db60*/  FFMA.FTZ R75, R61, R69, R74 ;  /* 0x000000453d4b7223 */ /* 0x000fe2000001004a */
[----:B------:R-:W-:Y:S01]  /*db70*/  LOP3.LUT R50, R71, 0xff0000, R50, 0xf8, !PT ;  /* 0x00ff000047327812 */ /* 0x000fe200078ef832 */
[----:B------:R-:W-:Y:S01]  /*db80*/  HADD2.F32 R69, -RZ, R68.H1_H1 ;  /* 0x30000044ff457230 */ /* 0x000fe20000004100 */
[----:B------:R-:W-:Y:S01]  /*db90*/  F2FP.F16.E4M3.UNPACK_B R59, R59 ;  /* 0x0000003bff3b723e */ /* 0x000fe200020006ff */
[----:B------:R-:W-:Y:S01]  /*dba0*/  HADD2.F32 R71, -RZ, R70.H1_H1 ;  /* 0x30000046ff477230 */ /* 0x000fe20000004100 */
[----:B------:R-:W-:Y:S01]  /*dbb0*/  LOP3.LUT R46, R73, 0xff0000, R72, 0xf8, !PT ;  /* 0x00ff0000492e7812 */ /* 0x000fe200078ef848 */
[----:B------:R-:W-:Y:S01]  /*dbc0*/  HADD2.F32 R68, -RZ, R63.H1_H1 ;  /* 0x3000003fff447230 */ /* 0x000fe20000004100 */
[----:B------:R-:W-:Y:S01]  /*dbd0*/  F2FP.F16.E4M3.UNPACK_B R154, R154 ;  /* 0x0000009aff9a723e */ /* 0x000fe200020006ff */
[----:B------:R-:W-:-:S02]  /*dbe0*/  HADD2.F32 R61, -RZ, R60.H1_H1 ;  /* 0x3000003cff3d7230 */ /* 0x000fc40000004100 */
[----:B------:R-:W-:Y:S02]  /*dbf0*/  HADD2.F32 R70, -RZ, R156.H0_H0 ;  /* 0x2000009cff467230 */ /* 0x000fe40000004100 */
        /* <DEDUP_REMOVED lines=42> */
[----:B------:R-:W-:Y:S01]  /*dea0*/  FFMA.FTZ R86, R61, R68, R70 ;  /* 0x000000443d567223 */ /* 0x000fe20000010046 */
[----:B------:R-:W-:Y:S01]  /*deb0*/  HADD2.F32 R68, -RZ, R155.H1_H1 ;  /* 0x3000009bff447230 */ /* 0x000fe20000004100 */
[----:B------:R-:W-:Y:S01]  /*dec0*/  F2FP.SATFINITE.E4M3.F32.PACK_AB_MERGE_C R58, R81, R58, RZ ;  /* 0x0000003a513a723e */ /* 0x000fe200048070ff */
[----:B------:R-:W-:Y:S01]  /*ded0*/  HADD2.F32 R56, -RZ, R55.H0_H0 ;  /* 0x20000037ff387230 */ /* 0x000fe20000004100 */
[----:B------:R-:W-:Y:S01]  /*dee0*/  F2FP.SATFINITE.E4M3.F32.PACK_AB_MERGE_C R75, R80, R75, RZ ;  /* 0x0000004b504b723e */ /* 0x000fe200048070ff */
[--C-:B------:R-:W-:Y:S01]  /*def0*/  HADD2.F32 R60, -RZ, R59.reuse.H0_H0 ;  /* 0x2000003bff3c7230 */ /* 0x100fe20000004100 */
[----:B------:R-:W-:Y:S01]  /*df00*/  F2FP.SATFINITE.E4M3.F32.PACK_AB_MERGE_C R84, R87, R84, RZ ;  /* 0x000000545754723e */ /* 0x000fe200048070ff */
[----:B------:R-:W-:Y:S01]  /*df10*/  HADD2.F32 R59, -RZ, R59.H1_H1 ;  /* 0x3000003bff3b7230 */ /* 0x000fe20000004100 */
[----:B------:R-:W-:Y:S01]  /*df20*/  F2FP.SATFINITE.E4M3.F32.PACK_AB_MERGE_C R85, R86, R85, RZ ;  /* 0x000000555655723e */ /* 0x000fe200048070ff */
[----:B------:R-:W-:-:S02]  /*df30*/  HADD2.F32 R63, -RZ, R155.H0_H0 ;  /* 0x2000009bff3f7230 */ /* 0x000fc40000004100 */
[----:B------:R-:W-:Y:S02]  /*df40*/  HADD2.F32 R55, -RZ, R55.H1_H1 ;  /* 0x30000037ff377230 */ /* 0x000fe40000004100 */
[-C--:B------:R-:W-:Y:S01]  /*df50*/  FMUL.FTZ R82, R59, R68.reuse ;  /* 0x000000443b527220 */ /* 0x080fe20000410000 */
[--C-:B------:R-:W-:Y:S02]  /*df60*/  HADD2.F32 R61, -RZ, R153.reuse.H0_H0 ;  /* 0x20000099ff3d7230 */ /* 0x100fe40000004100 */
[-C--:B------:R-:W-:Y:S01]  /*df70*/  FMUL.FTZ R69, R60, R63.reuse ;  /* 0x0000003f3c457220 */ /* 0x080fe20000410000 */
[----:B------:R-:W-:Y:S02]  /*df80*/  HADD2.F32 R62, -RZ, R153.H1_H1 ;  /* 0x30000099ff3e7230 */ /* 0x000fe40000004100 */
[C---:B------:R-:W-:Y:S01]  /*df90*/  FMUL.FTZ R68, R55.reuse, R68 ;  /* 0x0000004437447220 */ /* 0x040fe20000410000 */
[C---:B------:R-:W-:Y:S01]  /*dfa0*/  FMUL.FTZ R63, R56.reuse, R63 ;  /* 0x0000003f383f7220 */ /* 0x040fe20000410000 */
[-C--:B------:R-:W-:Y:S01]  /*dfb0*/  FFMA.FTZ R56, R56, R61.reuse, -R69 ;  /* 0x0000003d38387223 */ /* 0x080fe20000010845 */
[----:B------:R-:W-:Y:S01]  /*dfc0*/  F2FP.F16.E4M3.UNPACK_B R69, R50 ;  /* 0x00000032ff45723e */ /* 0x000fe200020006ff */
[-C--:B------:R-:W-:Y:S01]  /*dfd0*/  FFMA.FTZ R55, R55, R62.reuse, -R82 ;  /* 0x0000003e37377223 */ /* 0x080fe20000010852 */
[----:B------:R-:W-:Y:S01]  /*dfe0*/  FFMA.FTZ R83, R59, R62, R68 ;  /* 0x0000003e3b537223 */ /* 0x000fe20000010044 */
[----:B------:R-:W-:Y:S01]  /*dff0*/  FFMA.FTZ R70, R60, R61, R63 ;  /* 0x0000003d3c467223 */ /* 0x000fe2000001003f */
[----:B------:R-:W-:-:S02]  /*e000*/  F2FP.F16.E4M3.UNPACK_B R62, R49 ;  /* 0x00000031ff3e723e */ /* 0x000fc400020006ff */
[----:B------:R-:W-:Y:S02]  /*e010*/  F2FP.F16.E4M3.UNPACK_B R60, R45 ;  /* 0x0000002dff3c723e */ /* 0x000fe400020006ff */
[----:B------:R-:W-:Y:S01]  /*e020*/  F2FP.SATFINITE.E4M3.F32.PACK_AB_MERGE_C R59, R74, R71, R58 ;  /* 0x000000474a3b723e */ /* 0x000fe2000480703a */
[----:B------:R-:W-:Y:S01]  /*e030*/  HADD2.F32 R63, -RZ, R62.H0_H0 ;  /* 0x2000003eff3f7230 */ /* 0x000fe20000004100 */
[----:B------:R-:W-:Y:S01]  /*e040*/  F2FP.SATFINITE.E4M3.F32.PACK_AB_MERGE_C R58, R73, R72, R75 ;  /* 0x00000048493a723e */ /* 0x000fe2000480704b */
        /* <DEDUP_REMOVED lines=29> */
[----:B------:R-:W-:Y:S02]  /*e220*/  HADD2.F32 R45, -RZ, R45.H1_H1 ;  /* 0x3000002dff2d7230 */ /* 0x000fe40000004100 */
[----:B------:R-:W-:Y:S01]  /*e230*/  FMUL.FTZ R63, R49, R62 ;  /* 0x0000003e313f7220 */ /* 0x000fe20000410000 */
[--C-:B------:R-:W-:Y:S02]  /*e240*/  HADD2.F32 R60, -RZ, R48.reuse.H0_H0 ;  /* 0x20000030ff3c7230 */ /* 0x100fe40000004100 */
[----:B------:R-:W-:Y:S01]  /*e250*/  FMUL.FTZ R62, R61, R68 ;  /* 0x000000443d3e7220 */ /* 0x000fe20000410000 */
[----:B------:R-:W-:-:S02]  /*e260*/  HADD2.F32 R48, -RZ, R48.H1_H1 ;  /* 0x30000030ff307230 */ /* 0x000fc40000004100 */
[----:B------:R-:W-:Y:S01]  /*e270*/  FMUL.FTZ R68, R45, R68 ;  /* 0x000000442d447220 */ /* 0x000fe20000410000 */
[----:B------:R-:W-:Y:S01]  /*e280*/  FFMA.FTZ R81, R50, R60, R63 ;  /* 0x0000003c32517223 */ /* 0x000fe2000001003f */
[----:B------:R-:W-:Y:S02]  /*e290*/  F2FP.F16.E4M3.UNPACK_B R50, R51 ;  /* 0x00000033ff32723e */ /* 0x000fe400020006ff */
        /* <DEDUP_REMOVED lines=53> */
.L_x_5072:
[----:B------:R-:W-:Y:S05]  /*e5f0*/  BSYNC B2 ;  /* 0x0000000000027941 */ /* 0x000fea0003800000 */
.L_x_5071:
        /* <DEDUP_REMOVED lines=9> */
[----:B--2---:R0:W-:Y:S04]  /*e690*/  @!P3 STG.E.128 desc[UR54][R54.64], R48 ;  /* 0x000000303600b986 */ /* 0x0041e8000c101d36 */
.L_x_5070:
[----:B------:R-:W-:Y:S05]  /*e6a0*/  BSYNC B1 ;  /* 0x0000000000017941 */ /* 0x000fea0003800000 */
.L_x_5069:
[----:B------:R-:W-:-:S13]  /*e6b0*/  ISETP.NE.AND P3, PT, R35, RZ, PT ;  /* 0x000000ff2300720c */ /* 0x000fda0003f65270 */
[----:B------:R-:W-:Y:S05]  /*e6c0*/  @!P3 BRA `(.L_x_5023) ;  /* 0x0000001000d8b947 */ /* 0x000fea0003800000 */
[----:B------:R-:W-:Y:S01]  /*e6d0*/  ISETP.GE.AND P5, PT, R222, R100, PT ;  /* 0x00000064de00720c */ /* 0x000fe20003fa6270 */
[----:B------:R-:W-:Y:S01]  /*e6e0*/  BSSY B1, `(.L_x_5073) ;  /* 0x00000f3000017945 */ /* 0x000fe20003800000 */
[----:B0--34-:R-:W-:Y:S02]  /*e6f0*/  IADD3 R53, P3, P4, R120, R138, R28 ;  /* 0x0000008a78357210 */ /* 0x019fe40007c7e01c */
[----:B------:R-:W-:Y:S02]  /*e700*/  SEL R152, R122, R152, !P5 ;  /* 0x000000987a987207 */ /* 0x000fe40006800000 */
[----:B------:R-:W-:Y:S02]  /*e710*/  IADD3.X R44, R0, R57, R31, P3, P4 ;  /* 0x00000039002c7210 */ /* 0x000fe40001fe841f */
[----:B------:R-:W-:Y:S02]  /*e720*/  SHF.R.S32.HI R45, RZ, 0x1f, R152 ;  /* 0x0000001fff2d7819 */ /* 0x000fe40000011498 */
[----:B------:R-:W-:-:S02]  /*e730*/  IADD3 R52, P3, R53, R124, RZ ;  /* 0x0000007c35347210 */ /* 0x000fc40007f7e0ff */
[----:B------:R-:W-:-:S03]  /*e740*/  LEA.HI R152, R45, R152, RZ, 0x5 ;  /* 0x000000982d987211 */ /* 0x000fc600078f28ff */
[----:B------:R-:W-:Y:S01]  /*e750*/  IMAD.X R53, R44, 0x1, R125, P3 ;  /* 0x000000012c357824 */ /* 0x000fe200018e067d */
[----:B------:R-:W-:Y:S02]  /*e760*/  LEA.HI.SX32 R152, R152, R27, 0x1b ;  /* 0x0000001b98987211 */ /* 0x000fe400078fdaff */
[----:B------:R-:W-:Y:S02]  /*e770*/  ISETP.GE.AND P3, PT, R222, R134, PT ;  /* 0x00000086de00720c */ /* 0x000fe40003f66270 */
        /* <DEDUP_REMOVED lines=10> */
[----:B------:R-:W-:-:S03]  /*e820*/  IMAD.IADD R45, R16, 0x1, R45 ;  /* 0x00000001102d7824 */ /* 0x000fc600078e022d */
[----:B------:R-:W-:-:S03]  /*e830*/  IADD3 R48, R16, R47, RZ ;  /* 0x0000002f10307210 */ /* 0x000fc60007ffe0ff */
[----:B------:R-:W0:Y:S04]  /*e840*/  LDS.128 R44, [R45+0x24200] ;  /* 0x024200002d2c7984 */ /* 0x000e280000000c00 */
[----:B------:R-:W2:Y:S01]  /*e850*/  LDS.128 R48, [R48+0x24200] ;  /* 0x0242000030307984 */ /* 0x000ea20000000c00 */
[----:B------:R-:W-:Y:S05]  /*e860*/  @P3 BRA `(.L_x_5074) ;  /* 0x0000000c00683947 */ /* 0x000fea0003800000 */
[--C-:B------:R-:W-:Y:S01]  /*e870*/  SHF.R.U32.HI R59, RZ, 0x8, R65.reuse ;  /* 0x00000008ff3b7819 */ /* 0x100fe20000011641 */
[----:B--2---:R-:W-:Y:S01]  /*e880*/  IMAD.MOV.U32 R60, RZ, RZ, R48 ;  /* 0x000000ffff3c7224 */ /* 0x004fe200078e0030 */
[--C-:B------:R-:W-:Y:S01]  /*e890*/  SHF.R.U32.HI R63, RZ, 0x18, R65.reuse ;  /* 0x00000018ff3f7819 */ /* 0x100fe20000011641 */
[----:B0-----:R-:W-:Y:S01]  /*e8a0*/  IMAD.MOV.U32 R56, RZ, RZ, R44 ;  /* 0x000000ffff387224 */ /* 0x001fe200078e002c */
[----:B------:R-:W-:Y:S01]  /*e8b0*/  LOP3.LUT R58, R65, 0xff, RZ, 0xc0, !PT ;  /* 0x000000ff413a7812 */ /* 0x000fe200078ec0ff */
[----:B------:R-:W-:Y:S01]  /*e8c0*/  IMAD.SHL.U32 R59, R59, 0x100, RZ ;  /* 0x000001003b3b7824 */ /* 0x000fe200078e00ff */
[----:B------:R-:W-:Y:S01]  /*e8d0*/  SHF.R.U32.HI R73, RZ, 0x10, R65 ;  /* 0x00000010ff497819 */ /* 0x000fe20000011641 */
[----:B------:R-:W-:Y:S01]  /*e8e0*/  IMAD.MOV.U32 R55, RZ, RZ, R46 ;  /* 0x000000ffff377224 */ /* 0x000fe200078e002e */
[----:B------:R-:W-:Y:S02]  /*e8f0*/  PRMT R58, R63, 0x654, R58 ;  /* 0x000006543f3a7816 */ /* 0x000fe4000000003a */
[----:B------:R-:W-:-:S02]  /*e900*/  SHF.R.U32.HI R68, RZ, 0x8, R67 ;  /* 0x00000008ff447819 */ /* 0x000fc40000011643 */
[--C-:B------:R-:W-:Y:S02]  /*e910*/  SHF.R.U32.HI R72, RZ, 0x18, R67.reuse ;  /* 0x00000018ff487819 */ /* 0x100fe40000011643 */
[----:B------:R-:W-:Y:S01]  /*e920*/  LOP3.LUT R61, R67, 0xff, RZ, 0xc0, !PT ;  /* 0x000000ff433d7812 */ /* 0x000fe200078ec0ff */
[----:B------:R-:W-:Y:S01]  /*e930*/  IMAD.SHL.U32 R44, R68, 0x100, RZ ;  /* 0x00000100442c7824 */ /* 0x000fe200078e00ff */
[----:B------:R-:W-:Y:S02]  /*e940*/  SHF.R.U32.HI R66, RZ, 0x10, R67 ;  /* 0x00000010ff427819 */ /* 0x000fe40000011643 */
[----:B------:R-:W-:Y:S01]  /*e950*/  LOP3.LUT R48, R58, 0xff00, R59, 0xf8, !PT ;  /* 0x0000ff003a307812 */ /* 0x000fe200078ef83b */
[----:B------:R-:W-:Y:S01]  /*e960*/  IMAD.U32 R59, R73, 0x10000, RZ ;  /* 0x00010000493b7824 */ /* 0x000fe200078e00ff */
[----:B------:R-:W-:Y:S02]  /*e970*/  SHF.R.U32.HI R67, RZ, 0x8, R79 ;  /* 0x00000008ff437819 */ /* 0x000fe4000001164f */
[----:B------:R-:W-:-:S02]  /*e980*/  SHF.R.U32.HI R65, RZ, 0x8, R77 ;  /* 0x00000008ff417819 */ /* 0x000fc4000001164d */
[----:B------:R-:W-:Y:S01]  /*e990*/  PRMT R61, R72, 0x654, R61 ;  /* 0x00000654483d7816 */ /* 0x000fe2000000003d */
[----:B------:R-:W-:Y:S01]  /*e9a0*/  IMAD.SHL.U32 R67, R67, 0x100, RZ ;  /* 0x0000010043437824 */ /* 0x000fe200078e00ff */
[----:B------:R-:W-:Y:S01]  /*e9b0*/  SHF.R.U32.HI R71, RZ, 0x18, R77 ;  /* 0x00000018ff477819 */ /* 0x000fe2000001164d */
[----:B------:R-:W-:Y:S01]  /*e9c0*/  IMAD.SHL.U32 R65, R65, 0x100, RZ ;  /* 0x0000010041417824 */ /* 0x000fe200078e00ff */
[----:B------:R-:W-:Y:S02]  /*e9d0*/  LOP3.LUT R62, R77, 0xff, RZ, 0xc0, !PT ;  /* 0x000000ff4d3e7812 */ /* 0x000fe400078ec0ff */
[----:B------:R-:W-:Y:S02]  /*e9e0*/  LOP3.LUT R48, R48, 0xff0000, R59, 0xf8, !PT ;  /* 0x00ff000030307812 */ /* 0x000fe400078ef83b */
[----:B------:R-:W-:Y:S02]  /*e9f0*/  LOP3.LUT R64, R79, 0xff0000ff, RZ, 0xc0, !PT ;  /* 0xff0000ff4f407812 */ /* 0x000fe400078ec0ff */
[----:B------:R-:W-:-:S02]  /*ea00*/  SHF.L.U32 R59, R66, 0x10, RZ ;  /* 0x00000010423b7819 */ /* 0x000fc400000006ff */
[----:B------:R-:W-:Y:S02]  /*ea10*/  LOP3.LUT R44, R61, 0xff00, R44, 0xf8, !PT ;  /* 0x0000ff003d2c7812 */ /* 0x000fe400078ef82c */
[----:B------:R-:W-:Y:S02]  /*ea20*/  F2FP.F16.E4M3.UNPACK_B R66, R150.H1 ;  /* 0x00000096ff42723e */ /* 0x000fe400030006ff */
[----:B------:R-:W-:Y:S02]  /*ea30*/  F2FP.F16.E4M3.UNPACK_B R58, R56.H1 ;  /* 0x00000038ff3a723e */ /* 0x000fe400030006ff */
[----:B------:R-:W-:Y:S01]  /*ea40*/  PRMT R62, R71, 0x654, R62 ;  /* 0x00000654473e7816 */ /* 0x000fe2000000003e */
[--C-:B------:R-:W-:Y:S01]  /*ea50*/  HADD2.F32 R46, -RZ, R66.reuse.H0_H0 ;  /* 0x20000042ff2e7230 */ /* 0x100fe20000004100 */
[----:B------:R-:W-:Y:S01]  /*ea60*/  F2FP.F16.E4M3.UNPACK_B R61, R60.H1 ;  /* 0x0000003cff3d723e */ /* 0x000fe200030006ff */
[----:B------:R-:W-:Y:S01]  /*ea70*/  HADD2.F32 R66, -RZ, R66.H1_H1 ;  /* 0x30000042ff427230 */ /* 0x000fe20000004100 */
[----:B------:R-:W-:-:S02]  /*ea80*/  LOP3.LUT R68, R64, 0xff00, R67, 0xf8, !PT ;  /* 0x0000ff0040447812 */ /* 0x000fc400078ef843 */
[----:B------:R-:W-:Y:S02]  /*ea90*/  MOV R63, R50 ;  /* 0x00000032003f7202 */ /* 0x000fe40000000f00 */
[----:B------:R-:W-:Y:S01]  /*eaa0*/  LOP3.LUT R44, R44, 0xff0000, R59, 0xf8, !PT ;  /* 0x00ff00002c2c7812 */ /* 0x000fe200078ef83b */
[----:B------:R-:W-:Y:S01]  /*eab0*/  HADD2.F32 R59, -RZ, R58.H0_H0 ;  /* 0x2000003aff3b7230 */ /* 0x000fe20000004100 */
[----:B------:R-:W-:Y:S02]  /*eac0*/  F2FP.F16.E4M3.UNPACK_B R64, R148.H1 ;  /* 0x00000094ff40723e */ /* 0x000fe400030006ff */
[----:B------:R-:W-:Y:S02]  /*ead0*/  SHF.R.U32.HI R70, RZ, 0x10, R77 ;  /* 0x00000010ff467819 */ /* 0x000fe4000001164d */
[----:B------:R-:W-:Y:S01]  /*eae0*/  LOP3.LUT R50, R62, 0xff00, R65, 0xf8, !PT ;  /* 0x0000ff003e327812 */ /* 0x000fe200078ef841 */
[----:B------:R-:W-:Y:S01]  /*eaf0*/  HADD2.F32 R62, -RZ, R61.H0_H0 ;  /* 0x2000003dff3e7230 */ /* 0x000fe20000004100 */
[----:B------:R-:W-:Y:S01]  /*eb00*/  SHF.R.U32.HI R69, RZ, 0x10, R79 ;  /* 0x00000010ff457819 */ /* 0x000fe2000001164f */
[----:B------:R-:W-:-:S02]  /*eb10*/  HADD2.F32 R65, -RZ, R64.H0_H0 ;  /* 0x20000040ff417230 */ /* 0x000fc40000004100 */
[-C--:B------:R-:W-:Y:S01]  /*eb20*/  FMUL.FTZ R71, R59, R46.reuse ;  /* 0x0000002e3b477220 */ /* 0x080fe20000410000 */
[----:B------:R-:W-:Y:S02]  /*eb30*/  IMAD.U32 R67, R70, 0x10000, RZ ;  /* 0x0001000046437824 */ /* 0x000fe400078e00ff */
[C---:B------:R-:W-:Y:S01]  /*eb40*/  FMUL.FTZ R70, R62.reuse, R46 ;  /* 0x0000002e3e467220 */ /* 0x040fe20000410000 */
[----:B------:R-:W-:Y:S02]  /*eb50*/  IMAD.U32 R69, R69, 0x10000, RZ ;  /* 0x0001000045457824 */ /* 0x000fe400078e00ff */
[-C--:B------:R-:W-:Y:S01]  /*eb60*/  FFMA.FTZ R71, R62, R65.reuse, R71 ;  /* 0x000000413e477223 */ /* 0x080fe20000010047 */
[----:B------:R-:W-:Y:S02]  /*eb70*/  HADD2.F32 R62, -RZ, R61.H1_H1 ;  /* 0x3000003dff3e7230 */ /* 0x000fe40000004100 */
[----:B------:R-:W-:Y:S01]  /*eb80*/  FFMA.FTZ R70, R59, R65, -R70 ;  /* 0x000000413b467223 */ /* 0x000fe20000010846 */
[----:B------:R-:W-:Y:S01]  /*eb90*/  HADD2.F32 R59, -RZ, R58.H1_H1 ;  /* 0x3000003aff3b7230 */ /* 0x000fe20000004100 */
[----:B------:R-:W-:Y:S01]  /*eba0*/  F2FP.F16.E4M3.UNPACK_B R150, R150 ;  /* 0x00000096ff96723e */ /* 0x000fe200020006ff */
[----:B------:R-:W-:Y:S01]  /*ebb0*/  HADD2.F32 R64, -RZ, R64.H1_H1 ;  /* 0x30000040ff407230 */ /* 0x000fe20000004100 */
[----:B------:R-:W-:-:S02]  /*ebc0*/  F2FP.F16.E4M3.UNPACK_B R56, R56 ;  /* 0x00000038ff38723e */ /* 0x000fc400020006ff */
[----:B------:R-:W-:Y:S01]  /*ebd0*/  F2FP.F16.E4M3.UNPACK_B R60, R60 ;  /* 0x0000003cff3c723e */ /* 0x000fe200020006ff */
[----:B------:R-:W-:Y:S01]  /*ebe0*/  HADD2.F32 R65, -RZ, R150.H0_H0 ;  /* 0x20000096ff417230 */ /* 0x000fe20000004100 */
[----:B------:R-:W-:Y:S01]  /*ebf0*/  LOP3.LUT R46, R68, 0xff0000, R69, 0xf8, !PT ;  /* 0x00ff0000442e7812 */ /* 0x000fe200078ef845 */
[-C--:B------:R-:W-:Y:S01]  /*ec00*/  FMUL.FTZ R68, R62, R66.reuse ;  /* 0x000000423e447220 */ /* 0x080fe20000410000 */
[----:B------:R-:W-:Y:S01]  /*ec10*/  LOP3.LUT R50, R50, 0xff0000, R67, 0xf8, !PT ;  /* 0x00ff000032327812 */ /* 0x000fe200078ef843 */
[C---:B------:R-:W-:Y:S01]  /*ec20*/  FMUL.FTZ R67, R59.reuse, R66 ;  /* 0x000000423b437220 */ /* 0x040fe20000410000 */
[----:B------:R-:W-:Y:S01]  /*ec30*/  F2FP.F16.E4M3.UNPACK_B R148, R148 ;  /* 0x00000094ff94723e */ /* 0x000fe200020006ff */
[----:B------:R-:W-:Y:S02]  /*ec40*/  HADD2.F32 R58, -RZ, R56.H0_H0 ;  /* 0x20000038ff3a7230 */ /* 0x000fe40000004100 */
[----:B------:R-:W-:Y:S01]  /*ec50*/  FFMA.FTZ R73, R59, R64, -R68 ;  /* 0x000000403b497223 */ /* 0x000fe20000010844 */
[----:B------:R-:W-:-:S02]  /*ec60*/  HADD2.F32 R61, -RZ, R60.H0_H0 ;  /* 0x2000003cff3d7230 */ /* 0x000fc40000004100 */
[----:B------:R-:W-:Y:S01]  /*ec70*/  FFMA.FTZ R72, R62, R64, R67 ;  /* 0x000000403e487223 */ /* 0x000fe20000010043 */
[----:B------:R-:W-:Y:S02]  /*ec80*/  HADD2.F32 R59, -RZ, R148.H0_H0 ;  /* 0x20000094ff3b7230 */ /* 0x000fe40000004100 */
[-C--:B------:R-:W-:Y:S01]  /*ec90*/  FMUL.FTZ R62, R58, R65.reuse ;  /* 0x000000413a3e7220 */ /* 0x080fe20000410000 */
[----:B------:R-:W-:Y:S02]  /*eca0*/  HADD2.F32 R67, -RZ, R150.H1_H1 ;  /* 0x30000096ff437230 */ /* 0x000fe40000004100 */
[C---:B------:R-:W-:Y:S01]  /*ecb0*/  FMUL.FTZ R69, R61.reuse, R65 ;  /* 0x000000413d457220 */ /* 0x040fe20000410000 */
[----:B------:R-:W-:Y:S02]  /*ecc0*/  HADD2.F32 R60, -RZ, R60.H1_H1 ;  /* 0x3000003cff3c7230 */ /* 0x000fe40000004100 */
[----:B------:R-:W-:Y:S01]  /*ecd0*/  FFMA.FTZ R66, R61, R59, R62 ;  /* 0x0000003b3d427223 */ /* 0x000fe2000001003e */
[----:B------:R-:W-:-:S02]  /*ece0*/  HADD2.F32 R56, -RZ, R56.H1_H1 ;  /* 0x30000038ff387230 */ /* 0x000fc40000004100 */
        /* <DEDUP_REMOVED lines=21> */
[-C--:B------:R-:W-:Y:S01]  /*ee40*/  FFMA.FTZ R76, R58, R60.reuse, -R75 ;  /* 0x0000003c3a4c7223 */ /* 0x080fe2000001084b */
[----:B------:R-:W-:Y:S02]  /*ee50*/  HADD2.F32 R62, -RZ, R62.H1_H1 ;  /* 0x3000003eff3e7230 */ /* 0x000fe40000004100 */
[C---:B------:R-:W-:Y:S01]  /*ee60*/  FMUL.FTZ R58, R56.reuse, R65 ;  /* 0x00000041383a7220 */ /* 0x040fe20000410000 */
[----:B------:R-:W-:Y:S01]  /*ee70*/  F2FP.F16.E4M3.UNPACK_B R55, R55 ;  /* 0x00000037ff37723e */ /* 0x000fe200020006ff */
[----:B------:R-:W-:Y:S01]  /*ee80*/  FMUL.FTZ R75, R59, R65 ;  /* 0x000000413b4b7220 */ /* 0x000fe20000410000 */
[----:B------:R-:W-:Y:S01]  /*ee90*/  FFMA.FTZ R77, R61, R60, R64 ;  /* 0x0000003c3d4d7223 */ /* 0x000fe20000010040 */
[-C--:B------:R-:W-:Y:S01]  /*eea0*/  FFMA.FTZ R78, R59, R62.reuse, R58 ;  /* 0x0000003e3b4e7223 */ /* 0x080fe2000001003a */
[----:B------:R-:W-:Y:S01]  /*eeb0*/  F2FP.F16.E4M3.UNPACK_B R147, R147 ;  /* 0x00000093ff93723e */ /* 0x000fe200020006ff */
[----:B------:R-:W-:Y:S01]  /*eec0*/  FFMA.FTZ R79, R56, R62, -R75 ;  /* 0x0000003e384f7223 */ /* 0x000fe2000001084b */
[----:B------:R-:W-:-:S02]  /*eed0*/  HADD2.F32 R61, -RZ, R149.H0_H0 ;  /* 0x20000095ff3d7230 */ /* 0x000fc40000004100 */
[----:B------:R-:W-:Y:S01]  /*eee0*/  HADD2.F32 R58, -RZ, R63.H0_H0 ;  /* 0x2000003fff3a7230 */ /* 0x000fe20000004100 */
[----:B------:R-:W-:Y:S01]  /*eef0*/  F2FP.SATFINITE.E4M3.F32.PACK_AB_MERGE_C R77, R78, R77, RZ ;  /* 0x0000004d4e4d723e */ /* 0x000fe200048070ff */
[----:B------:R-:W-:Y:S01]  /*ef00*/  HADD2.F32 R62, -RZ, R149.H1_H1 ;  /* 0x30000095ff3e7230 */ /* 0x000fe20000004100 */
[----:B------:R-:W-:Y:S01]  /*ef10*/  F2FP.SATFINITE.E4M3.F32.PACK_AB_MERGE_C R76, R79, R76, RZ ;  /* 0x0000004c4f4c723e */ /* 0x000fe200048070ff */
[----:B------:R-:W-:Y:S02]  /*ef20*/  HADD2.F32 R56, -RZ, R55.H0_H0 ;  /* 0x20000037ff387230 */ /* 0x000fe40000004100 */
[-C--:B------:R-:W-:Y:S01]  /*ef30*/  FMUL.FTZ R65, R58, R61.reuse ;  /* 0x0000003d3a417220 */ /* 0x080fe20000410000 */
[----:B------:R-:W-:Y:S02]  /*ef40*/  HADD2.F32 R63, -RZ, R63.H1_H1 ;  /* 0x3000003fff3f7230 */ /* 0x000fe40000004100 */
[----:B------:R-:W-:Y:S02]  /*ef50*/  HADD2.F32 R55, -RZ, R55.H1_H1 ;  /* 0x30000037ff377230 */ /* 0x000fe40000004100 */
[----:B------:R-:W-:Y:S01]  /*ef60*/  FMUL.FTZ R75, R56, R61 ;  /* 0x0000003d384b7220 */ /* 0x000fe20000410000 */
[----:B------:R-:W-:-:S02]  /*ef70*/  HADD2.F32 R59, -RZ, R147.H0_H0 ;  /* 0x20000093ff3b7230 */ /* 0x000fc40000004100 */
[-C--:B------:R-:W-:Y:S01]  /*ef80*/  FMUL.FTZ R64, R63, R62.reuse ;  /* 0x0000003e3f407220 */ /* 0x080fe20000410000 */
[----:B------:R-:W-:Y:S02]  /*ef90*/  HADD2.F32 R60, -RZ, R147.H1_H1 ;  /* 0x30000093ff3c7230 */ /* 0x000fe40000004100 */
[C---:B------:R-:W-:Y:S01]  /*efa0*/  FMUL.FTZ R62, R55.reuse, R62 ;  /* 0x0000003e373e7220 */ /* 0x040fe20000410000 */
[-C--:B------:R-:W-:Y:S01]  /*efb0*/  FFMA.FTZ R61, R56, R59.reuse, -R65 ;  /* 0x0000003b383d7223 */ /* 0x080fe20000010841 */
[----:B------:R-:W-:Y:S01]  /*efc0*/  FFMA.FTZ R59, R58, R59, R75 ;  /* 0x0000003b3a3b7223 */ /* 0x000fe2000001004b */
[-C--:B------:R-:W-:Y:S01]  /*efd0*/  FFMA.FTZ R58, R55, R60.reuse, -R64 ;  /* 0x0000003c373a7223 */ /* 0x080fe20000010840 */
[----:B------:R-:W-:Y:S01]  /*efe0*/  FFMA.FTZ R74, R63, R60, R62 ;  /* 0x0000003c3f4a7223 */ /* 0x000fe2000001003e */
[----:B------:R-:W-:Y:S02]  /*eff0*/  F2FP.SATFINITE.E4M3.F32.PACK_AB_MERGE_C R55, R73, R70, RZ ;  /* 0x000000464937723e */ /* 0x000fe400048070ff */
[----:B------:R-:W-:-:S02]  /*f000*/  F2FP.F16.E4M3.UNPACK_B R62, R49 ;  /* 0x00000031ff3e723e */ /* 0x000fc400020006ff */
[----:B------:R-:W-:Y:S02]  /*f010*/  F2FP.F16.E4M3.UNPACK_B R65, R50 ;  /* 0x00000032ff41723e */ /* 0x000fe400020006ff */
[----:B------:R-:W-:Y:S01]  /*f020*/  F2FP.F16.E4M3.UNPACK_B R60, R45 ;  /* 0x0000002dff3c723e */ /* 0x000fe200020006ff */
[--C-:B------:R-:W-:Y:S01]  /*f030*/  HADD2.F32 R63, -RZ, R62.reuse.H0_H0 ;  /* 0x2000003eff3f7230 */ /* 0x100fe20000004100 */
[----:B------:R-:W-:Y:S01]  /*f040*/  F2FP.SATFINITE.E4M3.F32.PACK_AB_MERGE_C R55, R68, R69, R55 ;  /* 0x000000454437723e */ /* 0x000fe20004807037 */
[--C-:B------:R-:W-:Y:S01]  /*f050*/  HADD2.F32 R68, -RZ, R65.reuse.H0_H0 ;  /* 0x20000041ff447230 */ /* 0x100fe20000004100 */
[----:B------:R-:W-:Y:S01]  /*f060*/  F2FP.SATFINITE.E4M3.F32.PACK_AB_MERGE_C R56, R72, R71, RZ ;  /* 0x000000474838723e */ /* 0x000fe200048070ff */
[----:B------:R-:W-:Y:S01]  /*f070*/  HADD2.F32 R62, -RZ, R62.H1_H1 ;  /* 0x3000003eff3e7230 */ /* 0x000fe20000004100 */
[----:B------:R-:W-:Y:S01]  /*f080*/  F2FP.F16.E4M3.UNPACK_B R64, R48 ;  /* 0x00000030ff40723e */ /* 0x000fe200020006ff */
[----:B------:R-:W-:Y:S01]  /*f090*/  HADD2.F32 R65, -RZ, R65.H1_H1 ;  /* 0x30000041ff417230 */ /* 0x000fe20000004100 */
[----:B------:R-:W-:Y:S01]  /*f0a0*/  F2FP.SATFINITE.E4M3.F32.PACK_AB_MERGE_C R58, R58, R61, R76 ;  /* 0x0000003d3a3a723e */ /* 0x000fe2000480704c */
[----:B------:R-:W-:Y:S01]  /*f0b0*/  HADD2.F32 R61, -RZ, R60.H0_H0 ;  /* 0x2000003cff3d7230 */ /* 0x000fe20000004100 */
[----:B------:R-:W-:Y:S01]  /*f0c0*/  F2FP.SATFINITE.E4M3.F32.PACK_AB_MERGE_C R56, R67, R66, R56 ;  /* 0x000000424338723e */ /* 0x000fe20004807038 */
[----:B------:R-:W-:-:S02]  /*f0d0*/  HADD2.F32 R66, -RZ, R64.H0_H0 ;  /* 0x20000040ff427230 */ /* 0x000fc40000004100 */
[-C--:B------:R-:W-:Y:S01]  /*f0e0*/  FMUL.FTZ R70, R63, R68.reuse ;  /* 0x000000443f467220 */ /* 0x080fe20000410000 */
[----:B------:R-:W-:Y:S02]  /*f0f0*/  HADD2.F32 R60, -RZ, R60.H1_H1 ;  /* 0x3000003cff3c7230 */ /* 0x000fe40000004100 */
[C---:B------:R-:W-:Y:S01]  /*f100*/  FMUL.FTZ R68, R61.reuse, R68 ;  /* 0x000000443d447220 */ /* 0x040fe20000410000 */
[----:B------:R-:W-:Y:S01]  /*f110*/  FMUL.FTZ R67, R62, R65 ;  /* 0x000000413e437220 */ /* 0x000fe20000410000 */
[-C--:B------:R-:W-:Y:S01]  /*f120*/  FFMA.FTZ R70, R61, R66.reuse, -R70 ;  /* 0x000000423d467223 */ /* 0x080fe20000010846 */
[----:B------:R-:W-:Y:S01]  /*f130*/  F2FP.F16.E4M3.UNPACK_B R45, R45.H1 ;  /* 0x0000002dff2d723e */ /* 0x000fe200030006ff */
[----:B------:R-:W-:Y:S01]  /*f140*/  FFMA.FTZ R68, R63, R66, R68 ;  /* 0x000000423f447223 */ /* 0x000fe20000010044 */
[----:B------:R-:W-:Y:S02]  /*f150*/  HADD2.F32 R63, -RZ, R64.H1_H1 ;  /* 0x30000040ff3f7230 */ /* 0x000fe40000004100 */
[C---:B------:R-:W-:Y:S01]  /*f160*/  FMUL.FTZ R65, R60.reuse, R65 ;  /* 0x000000413c417220 */ /* 0x040fe20000410000 */
[----:B------:R-:W-:Y:S01]  /*f170*/  F2FP.F16.E4M3.UNPACK_B R61, R49.H1 ;  /* 0x00000031ff3d723e */ /* 0x000fe200030006ff */
[----:B------:R-:W-:Y:S01]  /*f180*/  HADD2.F32 R49, -RZ, R45.H0_H0 ;  /* 0x2000002dff317230 */ /* 0x000fe20000004100 */
[----:B------:R-:W-:Y:S01]  /*f190*/  F2FP.F16.E4M3.UNPACK_B R48, R48.H1 ;  /* 0x00000030ff30723e */ /* 0x000fe200030006ff */
[-C--:B------:R-:W-:Y:S01]  /*f1a0*/  FFMA.FTZ R69, R60, R63.reuse, -R67 ;  /* 0x0000003f3c457223 */ /* 0x080fe20000010843 */
[----:B------:R-:W-:Y:S01]  /*f1b0*/  F2FP.F16.E4M3.UNPACK_B R60, R50.H1 ;  /* 0x00000032ff3c723e */ /* 0x000fe200030006ff */
[----:B------:R-:W-:Y:S01]  /*f1c0*/  FFMA.FTZ R71, R62, R63, R65 ;  /* 0x0000003f3e477223 */ /* 0x000fe20000010041 */
[--C-:B------:R-:W-:Y:S01]  /*f1d0*/  HADD2.F32 R50, -RZ, R61.reuse.H0_H0 ;  /* 0x2000003dff327230 */ /* 0x100fe20000004100 */
[----:B------:R-:W-:Y:S01]  /*f1e0*/  F2FP.SATFINITE.E4M3.F32.PACK_AB_MERGE_C R59, R74, R59, R77 ;  /* 0x0000003b4a3b723e */ /* 0x000fe2000480704d */
[----:B------:R-:W-:Y:S01]  /*f1f0*/  HADD2.F32 R61, -RZ, R61.H1_H1 ;  /* 0x3000003dff3d7230 */ /* 0x000fe20000004100 */
[----:B------:R-:W-:Y:S01]  /*f200*/  F2FP.F16.E4M3.UNPACK_B R65, R46.H1 ;  /* 0x0000002eff41723e */ /* 0x000fe200030006ff */
[----:B------:R-:W-:-:S02]  /*f210*/  HADD2.F32 R62, -RZ, R60.H0_H0 ;  /* 0x2000003cff3e7230 */ /* 0x000fc40000004100 */
[----:B------:R-:W-:Y:S02]  /*f220*/  HADD2.F32 R64, -RZ, R60.H1_H1 ;  /* 0x3000003cff407230 */ /* 0x000fe40000004100 */
[----:B------:R-:W-:Y:S02]  /*f230*/  HADD2.F32 R45, -RZ, R45.H1_H1 ;  /* 0x3000002dff2d7230 */ /* 0x000fe40000004100 */
[CC--:B------:R-:W-:Y:S01]  /*f240*/  FMUL.FTZ R66, R50.reuse, R62.reuse ;  /* 0x0000003e32427220 */ /* 0x0c0fe20000410000 */
[--C-:B------:R-:W-:Y:S02]  /*f250*/  HADD2.F32 R60, -RZ, R48.reuse.H0_H0 ;  /* 0x20000030ff3c7230 */ /* 0x100fe40000004100 */
[----:B------:R-:W-:Y:S01]  /*f260*/  FMUL.FTZ R63, R49, R62 ;  /* 0x0000003e313f7220 */ /* 0x000fe20000410000 */
        /* <DEDUP_REMOVED lines=9> */
[-C--:B------:R-:W-:Y:S01]  /*f300*/  F2FP.F16.E4M3.UNPACK_B R45, R47.reuse ;  /* 0x0000002fff2d723e */ /* 0x080fe200020006ff */
[----:B------:R-:W-:Y:S01]  /*f310*/  HADD2.F32 R60, -RZ, R50.H0_H0 ;  /* 0x20000032ff3c7230 */ /* 0x000fe20000004100 */
        /* <DEDUP_REMOVED lines=28> */
[CC--:B------:R-:W-:Y:S01]  /*f4e0*/  FMUL.FTZ R48, R50.reuse, R64.reuse ;  /* 0x0000004032307220 */ /* 0x0c0fe20000410000 */
[----:B------:R-:W-:Y:S02]  /*f4f0*/  HADD2.F32 R46, -RZ, R46.H1_H1 ;  /* 0x3000002eff2e7230 */ /* 0x000fe40000004100 */
[----:B------:R-:W-:Y:S01]  /*f500*/  FMUL.FTZ R49, R45, R64 ;  /* 0x000000402d317220 */ /* 0x000fe20000410000 */
[----:B------:R-:W-:Y:S01]  /*f510*/  F2FP.SATFINITE.E4M3.F32.PACK_AB_MERGE_C R72, R75, R72, RZ ;  /* 0x000000484b48723e */ /* 0x000fe200048070ff */
[-C--:B------:R-:W-:Y:S01]  /*f520*/  FFMA.FTZ R47, R47, R44.reuse, -R60 ;  /* 0x0000002c2f2f7223 */ /* 0x080fe2000001083c */
[----:B------:R-:W-:Y:S01]  /*f530*/  FFMA.FTZ R62, R51, R44, R62 ;  /* 0x0000002c333e7223 */ /* 0x000fe2000001003e */
[-C--:B------:R-:W-:Y:S01]  /*f540*/  FFMA.FTZ R48, R45, R46.reuse, -R48 ;  /* 0x0000002e2d307223 */ /* 0x080fe20000010830 */
[----:B------:R-:W-:Y:S01]  /*f550*/  FFMA.FTZ R46, R50, R46, R49 ;  /* 0x0000002e322e7223 */ /* 0x000fe20000010031 */
[----:B------:R-:W-:Y:S01]  /*f560*/  F2FP.SATFINITE.E4M3.F32.PACK_AB_MERGE_C R73, R74, R73, RZ ;  /* 0x000000494a49723e */ /* 0x000fe200048070ff */
[----:B------:R-:W-:Y:S01]  /*f570*/  IMAD.MOV.U32 R44, RZ, RZ, R55 ;  /* 0x000000ffff2c7224 */ /* 0x000fe200078e0037 */
[----:B------:R-:W-:Y:S01]  /*f580*/  F2FP.SATFINITE.E4M3.F32.PACK_AB_MERGE_C R47, R47, R76, RZ ;  /* 0x0000004c2f2f723e */ /* 0x000fe200048070ff */
[----:B------:R-:W-:Y:S01]  /*f590*/  IMAD.MOV.U32 R50, RZ, RZ, R59 ;  /* 0x000000ffff327224 */ /* 0x000fe200078e003b */
[----:B------:R-:W-:-:S02]  /*f5a0*/  F2FP.SATFINITE.E4M3.F32.PACK_AB_MERGE_C R62, R62, R79, RZ ;  /* 0x0000004f3e3e723e */ /* 0x000fc400048070ff */
[----:B------:R-:W-:Y:S01]  /*f5b0*/  F2FP.SATFINITE.E4M3.F32.PACK_AB_MERGE_C R47, R48, R77, R47 ;  /* 0x0000004d302f723e */ /* 0x000fe2000480702f */
[----:B------:R-:W-:Y:S01]  /*f5c0*/  IMAD.MOV.U32 R48, RZ, RZ, R56 ;  /* 0x000000ffff307224 */ /* 0x000fe200078e0038 */
[----:B------:R-:W-:Y:S02]  /*f5d0*/  F2FP.SATFINITE.E4M3.F32.PACK_AB_MERGE_C R51, R46, R67, R62 ;  /* 0x000000432e33723e */ /* 0x000fe4000480703e */
[----:B------:R-:W-:Y:S02]  /*f5e0*/  F2FP.SATFINITE.E4M3.F32.PACK_AB_MERGE_C R45, R69, R70, R72 ;  /* 0x00000046452d723e */ /* 0x000fe40004807048 */
[----:B------:R-:W-:Y:S02]  /*f5f0*/  F2FP.SATFINITE.E4M3.F32.PACK_AB_MERGE_C R49, R71, R68, R73 ;  /* 0x000000444731723e */ /* 0x000fe40004807049 */
[----:B------:R-:W-:-:S07]  /*f600*/  MOV R46, R58 ;  /* 0x0000003a002e7202 */ /* 0x000fce0000000f00 */
.L_x_5074:
[----:B------:R-:W-:Y:S05]  /*f610*/  BSYNC B1 ;  /* 0x0000000000017941 */ /* 0x000fea0003800000 */
.L_x_5073:
        /* <DEDUP_REMOVED lines=8> */
[----:B--2---:R0:W-:Y:S01]  /*f6a0*/  STG.E.128 desc[UR54][R124.64], R48 ;  /* 0x000000307c007986 */ /* 0x0041e2000c101d36 */
[----:B------:R-:W-:Y:S05]  /*f6b0*/  BRA `(.L_x_5023) ;  /* 0x0000000000dc7947 */ /* 0x000fea0003800000 */
.L_x_4990:
[----:B------:R-:W-:-:S06]  /*f6c0*/  UISETP.NE.AND UP0, UPT, UR53, 0x3, UPT ;  /* 0x000000033500788c */ /* 0x000fcc000bf05270 */
[----:B------:R-:W-:-:S13]  /*f6d0*/  PLOP3.LUT P2, PT, PT, PT, UP0, 0x80, 0x0 ;  /* 0x000000000000781c */ /* 0x000fda0003f4f008 */
[----:B------:R-:W-:Y:S05]  /*f6e0*/  @!P2 BRA `(.L_x_5075) ;  /* 0x000000000004a947 */ /* 0x000fea0003800000 */
[----:B------:R-:W-:Y:S01]  /*f6f0*/  BPT.TRAP 0x1 ;  /* 0x000000040000795c */ /* 0x000fe20000300000 */
.L_x_5075:
[----:B------:R-:W-:Y:S01]  /*f700*/  IMAD R42, R17, 0x8, R16 ;  /* 0x00000008112a7824 */ /* 0x000fe200078e0210 */
[----:B------:R-:W-:Y:S01]  /*f710*/  SHF.L.U32 R43, R223, 0x1f, RZ ;  /* 0x0000001fdf2b7819 */ /* 0x000fe200000006ff */
[----:B------:R-:W-:Y:S01]  /*f720*/  IMAD R41, R24, -0xa0, R2 ;  /* 0xffffff6018297824 */ /* 0x000fe200078e0202 */
[----:B------:R-:W-:Y:S02]  /*f730*/  BSSY B1, `(.L_x_5076) ;  /* 0x0000004000017945 */ /* 0x000fe40003800000 */
[----:B------:R-:W0:Y:S02]  /*f740*/  SYNCS.PHASECHK.TRANS64.TRYWAIT P3, [R42+URZ+0x33490], R43 ;  /* 0x0334902b2a0075a7 */ /* 0x000e24000806017f */
[----:B------:R-:W-:Y:S01]  /*f750*/  VIMNMX R41, R41, 0xa0, PT ;  /* 0x000000a029297848 */ /* 0x000fe20003fe0100 */
[----:B0-----:R-:W-:Y:S06]  /*f760*/  @!P3 BRA `(.L_x_5077) ;  /* 0x0000020800f8b947 */ /* 0x001fec0003800000 */
.L_x_5323:
[----:B------:R-:W-:Y:S05]  /*f770*/  BSYNC B1 ;  /* 0x0000000000017941 */ /* 0x000fea0003800000 */
.L_x_5076:
        /* <DEDUP_REMOVED lines=21> */
.L_x_5079:
[----:B------:R-:W-:Y:S05]  /*f8d0*/  BSYNC B1 ;  /* 0x0000000000017941 */ /* 0x000fea0003800000 */
.L_x_5078:
[----:B-1----:R-:W-:-:S05]  /*f8e0*/  VIADD R44, R23, 0x80 ;  /* 0x00000080172c7836 */ /* 0x002fca0000000000 */
        /* <DEDUP_REMOVED lines=20> */
.L_x_5023:
[----:B------:R-:W-:Y:S05]  /*fa30*/  BSYNC B0 ;  /* 0x0000000000007941 */ /* 0x000fea0003800000 */
.L_x_4989:
        /* <DEDUP_REMOVED lines=12> */
[----:B------:R-:W-:-:S04]  /*fb00*/  @!P3 IADD3 R44, R42, 0x334a0, RZ ;  /* 0x000334a02a2cb810 */ /* 0x000fc80007ffe0ff */
[----:B------:R-:W-:-:S04]  /*fb10*/  @!P3 PRMT R44, RZ, 0x654, R44 ;  /* 0x00000654ff2cb816 */ /* 0x000fc8000000002c */
[----:B------:R0:W-:Y:S01]  /*fb20*/  @!P3 SYNCS.ARRIVE.TRANS64.RED.A1T0 RZ, [R44+URZ], RZ ;  /* 0x000000ff2cffb9a7 */ /* 0x0001e2000810043f */
[----:B------:R-:W-:Y:S05]  /*fb30*/  @!P2 BRA `(.L_x_5081) ;  /* 0x000000000004a947 */ /* 0x000fea0003800000 */
[----:B------:R-:W-:Y:S01]  /*fb40*/  BPT.TRAP 0x1 ;  /* 0x000000040000795c */ /* 0x000fe20000300000 */
.L_x_5081:
[----:B------:R-:W-:Y:S05]  /*fb50*/  BSYNC B0 ;  /* 0x0000000000007941 */ /* 0x000fea0003800000 */
.L_x_5080:
[----:B------:R-:W1:Y:S01]  /*fb60*/  SYNCS.PHASECHK.TRANS64.TRYWAIT P2, [R42+URZ+0x334b0], R43 ;  /* 0x0334b02b2a0075a7 */ /* 0x000e62000804017f */
[----:B------:R-:W-:Y:S01]  /*fb70*/  ULDC UR37, c[0x0][0x2e4] ;  /* 0x0000b90000257ab9 */ /* 0x000fe20000000800 */
[----:B------:R-:W-:Y:S01]  /*fb80*/  ULDC.64 UR38, c[0x0][0x318] ;  /* 0x0000c60000267ab9 */ /* 0x000fe20000000a00 */
[----:B------:R-:W-:Y:S01]  /*fb90*/  ULDC.64 UR40, c[0x0][0x308] ;  /* 0x0000c20000287ab9 */ /* 0x000fe20000000a00 */
[----:B------:R-:W-:Y:S01]  /*fba0*/  BSSY B0, `(.L_x_5082) ;  /* 0x0000003000007945 */ /* 0x000fe20003800000 */
[----:B------:R-:W-:-:S03]  /*fbb0*/  IMAD.WIDE R48, R24, 0xa0, R102 ;  /* 0x000000a018307825 */ /* 0x000fc600078e0266 */
[----:B-1----:R-:W-:Y:S05]  /*fbc0*/  @!P2 BRA `(.L_x_5083) ;  /* 0x0000020400f4a947 */ /* 0x002fea0003800000 */
.L_x_5324:
[----:B------:R-:W-:Y:S05]  /*fbd0*/  BSYNC B0 ;  /* 0x0000000000007941 */ /* 0x000fea0003800000 */
.L_x_5082:
[----:B------:R-:W-:Y:S01]  /*fbe0*/  ISETP.GE.AND P2, PT, R23, R41, PT ;  /* 0x000000291700720c */ /* 0x000fe20003f46270 */
[----:B------:R-:W-:-:S12]  /*fbf0*/  BSSY B0, `(.L_x_5084) ;  /* 0x000001b000007945 */ /* 0x000fd80003800000 */
[----:B------:R-:W-:Y:S05]  /*fc00*/  @P2 BRA `(.L_x_5085) ;  /* 0x0000000000642947 */ /* 0x000fea0003800000 */
[----:B0-----:R-:W-:Y:S02]  /*fc10*/  IMAD.MOV.U32 R44, RZ, RZ, R118 ;  /* 0x000000ffff2c7224 */ /* 0x001fe400078e0076 */
[----:B------:R-:W-:Y:S02]  /*fc20*/  IMAD.MOV.U32 R45, RZ, RZ, R32 ;  /* 0x000000ffff2d7224 */ /* 0x000fe400078e0020 */
[----:B-1----:R-:W-:Y:S02]  /*fc30*/  IMAD R43, R49, UR38, RZ ;  /* 0x00000026312b7c24 */ /* 0x002fe4000f8e02ff */
        /* <DEDUP_REMOVED lines=22> */
.L_x_5085:
[----:B------:R-:W-:Y:S05]  /*fda0*/  BSYNC B0 ;  /* 0x0000000000007941 */ /* 0x000fea0003800000 */
.L_x_5084:
[----:B-1----:R-:W-:Y:S01]  /*fdb0*/  VIADD R43, R23, 0x80 ;  /* 0x00000080172b7836 */ /* 0x002fe20000000000 */
[----:B------:R-:W-:Y:S04]  /*fdc0*/  BSSY B0, `(.L_x_5086) ;  /* 0x000001e000007945 */ /* 0x000fe80003800000 */
[----:B------:R-:W-:-:S13]  /*fdd0*/  ISETP.GE.AND P2, PT, R43, R41, PT ;  /* 0x000000292b00720c */ /* 0x000fda0003f46270 */
[----:B------:R-:W-:Y:S05]  /*fde0*/  @P2 BRA `(.L_x_5087) ;  /* 0x00000000006c2947 */ /* 0x000fea0003800000 */
[----:B------:R-:W-:Y:S01]  /*fdf0*/  IADD3 R41, P2, R48, 0x80, RZ ;  /* 0x0000008030297810 */ /* 0x000fe20007f5e0ff */
[----:B--2---:R-:W-:Y:S01]  /*fe00*/  IMAD.MOV.U32 R45, RZ, RZ, R32 ;  /* 0x000000ffff2d7224 */ /* 0x004fe200078e0020 */
[----:B0-----:R-:W-:-:S03]  /*fe10*/  MOV R44, R118 ;  /* 0x00000076002c7202 */ /* 0x001fc60000000f00 */
        /* <DEDUP_REMOVED lines=24> */
.L_x_5087:
[----:B------:R-:W-:Y:S05]  /*ffa0*/  BSYNC B0 ;  /* 0x0000000000007941 */ /* 0x000fea0003800000 */
.L_x_5086:
[----:B------:R-:W3:Y:S01]  /*ffb0*/  LDL R39, [R1+0x24] ;  /* 0x0000240001277983 */ /* 0x000ee20000100800 */
[----:B------:R-:W-:Y:S02]  /*ffc0*/  VIADD R17, R17, 0x1 ;  /* 0x0000000111117836 */ /* 0x000fe40000000000 */
[----:B------:R-:W-:Y:S01]  /*ffd0*/  @!P3 VIADD R42, R42, 0x334c0 ;  /* 0x000334c02a2ab836 */ /* 0x000fe20000000000 */
[----:B------:R-:W-:Y:S01]  /*ffe0*/  @!PT LDS RZ, [RZ] ;  /* 0x00000000fffff984 */ /* 0x000fe20000000800 */
[----:B------:R-:W-:Y:S01]  /*fff0*/  @!PT LDS RZ, [RZ] ;  /* 0x00000000fffff984 */ /* 0x000fe20000000800 */
[----:B------:R-:W-:Y:S01]  /*10000*/  @!PT LDS RZ, [RZ] ;  /* 0x00000000fffff984 */ /* 0x000fe20000000800 */
[----:B------:R-:W-:Y:S01]  /*10010*/  @!PT LDS RZ, [RZ] ;  /* 0x00000000fffff984 */ /* 0x000fe20000000800 */
[----:B------:R4:W-:Y:S06]  /*10020*/  MEMBAR.ALL.CTA ;  /* 0x0000000000007992 */ /* 0x0009ec0000008000 */
[----:B----4-:R-:W4:Y:S02]  /*10030*/  FENCE.VIEW.ASYNC.S ;  /* 0x00000000000073c6 */ /* 0x010f240000000000 */
[----:B----4-:R4:W-:Y:S01]  /*10040*/  BAR.SYNC.DEFER_BLOCKING R157, 0x80 ;  /* 0x0002009d0000751d */ /* 0x0109e20000010000 */
[----:B------:R-:W-:-:S02]  /*10050*/  ISETP.NE.AND P2, PT, R17, 0x2, PT ;  /* 0x000000021100780c */ /* 0x000fc40003f45270 */
[----:B------:R-:W-:Y:S02]  /*10060*/  @!P3 PRMT R42, RZ, 0x654, R42 ;  /* 0x00000654ff2ab816 */ /* 0x000fe4000000002a */
[----:B------:R-:W-:Y:S02]  /*10070*/  SEL R40, RZ, 0x1, P2 ;  /* 0x00000001ff287807 */ /* 0x000fe40001000000 */
[----:B------:R-:W-:Y:S02]  /*10080*/  SEL R17, R17, RZ, P2 ;  /* 0x000000ff11117207 */ /* 0x000fe40001000000 */
[----:B------:R-:W-:Y:S01]  /*10090*/  LOP3.LUT R223, R223, R40, RZ, 0x3c, !PT ;  /* 0x00000028dfdf7212 */ /* 0x000fe200078e3cff */
[----:B------:R4:W-:Y:S01]  /*100a0*/  @!P3 SYNCS.ARRIVE.TRANS64.RED.A1T0 RZ, [R42+URZ], RZ ;  /* 0x000000ff2affb9a7 */ /* 0x0009e2000810043f */
[----:B---3--:R-:W-:-:S13]  /*100b0*/  LOP3.LUT P4, RZ, R39, 0x2, RZ, 0xc0, !PT ;  /* 0x0000000227ff7812 */ /* 0x008fda000788c0ff */
[----:B----4-:R-:W-:Y:S05]  /*100c0*/  @P4 BRA `(.L_x_5088) ;  /* 0xffffff2800004947 */ /* 0x010fea000383ffff */
[----:B------:R-:W3:Y:S01]  /*100d0*/  S2R R39, SR_TID.X ;  /* 0x0000000000277919 */ /* 0x000ee20000002100 */
[----:B------:R-:W-:Y:S02]  /*100e0*/  PLOP3.LUT P0, PT, PT, PT, PT, 0x8, 0x0 ;  /* 0x000000000000781c */ /* 0x000fe40003f0e170 */
[----:B---3--:R-:W-:-:S04]  /*100f0*/  SHF.R.U32.HI R39, RZ, 0x7, R39 ;  /* 0x00000007ff277819 */ /* 0x008fc80000011627 */
[----:B------:R-:W-:-:S13]  /*10100*/  ISETP.NE.AND P4, PT, R39, 0x1, PT ;  /* 0x000000012700780c */ /* 0x000fda0003f85270 */
[----:B------:R-:W-:Y:S06]  /*10110*/  @!P4 BAR.ARV 0x9, 0x100 ;  /* 0x024400000000cb1d */ /* 0x000fec0000002000 */
.L_x_4984:
[----:B------:R-:W3:Y:S01]  /*10120*/  LDC R0, c[0x0][0x428] ;  /* 0x00010a00ff007b82 */ /* 0x000ee20000000800 */
[----:B------:R-:W-:Y:S02]  /*10130*/  PLOP3.LUT P1, PT, PT, PT, PT, 0x80, 0x0 ;  /* 0x000000000000781c */ /* 0x000fe40003f2f070 */
[----:B------:R-:W-:Y:S02]  /*10140*/  CS2R R122, SRZ ;  /* 0x00000000007a7805 */ /* 0x000fe4000001ff00 */
[----:B------:R-:W-:Y:S02]  /*10150*/  MOV R119, RZ ;  /* 0x000000ff00777202 */ /* 0x000fe40000000f00 */
[----:B------:R-:W-:Y:S02]  /*10160*/  CS2R R30, SRZ ;  /* 0x00000000001e7805 */ /* 0x000fe4000001ff00 */
[----:B------:R-:W-:Y:S02]  /*10170*/  CS2R R84, SRZ ;  /* 0x0000000000547805 */ /* 0x000fe4000001ff00 */
[----:B------:R-:W-:-:S02]  /*10180*/  CS2R R80, SRZ ;  /* 0x0000000000507805 */ /* 0x000fc4000001ff00 */
[----:B------:R-:W-:Y:S02]  /*10190*/  CS2R R34, SRZ ;  /* 0x0000000000227805 */ /* 0x000fe4000001ff00 */
[----:B------:R-:W-:Y:S01]  /*101a0*/  CS2R R88, SRZ ;  /* 0x0000000000587805 */ /* 0x000fe2000001ff00 */
[----:B--2---:R-:W-:Y:S01]  /*101b0*/  IMAD.MOV.U32 R50, RZ, RZ, RZ ;  /* 0x000000ffff327224 */ /* 0x004fe200078e00ff */
        /* <DEDUP_REMOVED lines=13> */
[----:B------:R-:W-:Y:S02]  /*10290*/  CS2R R92, SRZ ;  /* 0x00000000005c7805 */ /* 0x000fe4000001ff00 */
[----:B---3--:R-:W-:Y:S02]  /*102a0*/  ISETP.NE.AND P2, PT, R0, 0x1, PT ;  /* 0x000000010000780c */ /* 0x008fe40003f45270 */
[----:B------:R-:W-:Y:S02]  /*102b0*/  CS2R R56, SRZ ;  /* 0x0000000000387805 */ /* 0x000fe4000001ff00 */
[----:B------:R-:W-:Y:S02]  /*102c0*/  IADD3 R0, R234, 0x11f, -R227 ;  /* 0x0000011fea007810 */ /* 0x000fe40007ffe8e3 */
[----:B------:R-:W-:-:S02]  /*102d0*/  CS2R R52, SRZ ;  /* 0x0000000000347805 */ /* 0x000fc4000001ff00 */
[----:B------:R-:W-:Y:S02]  /*102e0*/  CS2R R38, SRZ ;  /* 0x0000000000267805 */ /* 0x000fe4000001ff00 */
[----:B------:R-:W-:Y:S02]  /*102f0*/  CS2R R96, SRZ ;  /* 0x0000000000607805 */ /* 0x000fe4000001ff00 */
[----:B-1----:R-:W-:Y:S01]  /*10300*/  CS2R R48, SRZ ;  /* 0x0000000000307805 */ /* 0x002fe2000001ff00 */
[----:B------:R-:W-:Y:S01]  /*10310*/  IMAD R0, R225, 0x80, R0 ;  /* 0x00000080e1007824 */ /* 0x000fe200078e0200 */
[----:B------:R-:W-:Y:S02]  /*10320*/  CS2R R100, SRZ ;  /* 0x0000000000647805 */ /* 0x000fe4000001ff00 */
[----:B0-----:R-:W-:Y:S02]  /*10330*/  CS2R R44, SRZ ;  /* 0x00000000002c7805 */ /* 0x001fe4000001ff00 */
[----:B------:R-:W-:Y:S01]  /*10340*/  CS2R R32, SRZ ;  /* 0x0000000000207805 */ /* 0x000fe2000001ff00 */
[----:B------:R-:W-:Y:S01]  /*10350*/  IMAD.HI R0, R0, 0x66666667, RZ ;  /* 0x6666666700007827 */ /* 0x000fe200078e02ff */
[----:B------:R-:W-:Y:S01]  /*10360*/  CS2R R108, SRZ ;  /* 0x00000000006c7805 */ /* 0x000fe2000001ff00 */
[----:B------:R-:W0:Y:S01]  /*10370*/  @P2 LDC R5, c[0x0][0x42c] ;  /* 0x00010b00ff052b82 */ /* 0x000e220000000800 */
[----:B------:R-:W-:-:S02]  /*10380*/  CS2R R28, SRZ ;  /* 0x00000000001c7805 */ /* 0x000fc4000001ff00 */
[----:B------:R-:W-:Y:S02]  /*10390*/  CS2R R8, SRZ ;  /* 0x0000000000087805 */ /* 0x000fe4000001ff00 */
[----:B------:R-:W-:Y:S02]  /*103a0*/  SHF.R.U32.HI R3, RZ, 0x1f, R0 ;  /* 0x0000001fff037819 */ /* 0x000fe40000011600 */
[----:B------:R-:W-:Y:S02]  /*103b0*/  CS2R R26, SRZ ;  /* 0x00000000001a7805 */ /* 0x000fe4000001ff00 */
[----:B------:R-:W-:Y:S02]  /*103c0*/  CS2R R112, SRZ ;  /* 0x0000000000707805 */ /* 0x000fe4000001ff00 */
[----:B------:R-:W-:Y:S02]  /*103d0*/  CS2R R40, SRZ ;  /* 0x0000000000287805 */ /* 0x000fe4000001ff00 */
[----:B------:R-:W-:Y:S01]  /*103e0*/  LEA.HI.SX32 R3, R0, R3, 0x1a ;  /* 0x0000000300037211 */ /* 0x000fe200078fd2ff */
[----:B------:R-:W1:Y:S01]  /*103f0*/  @P2 LDC R2, c[0x0][0x430] ;  /* 0x00010c00ff022b82 */ /* 0x000e620000000800 */
[----:B------:R-:W-:-:S02]  /*10400*/  CS2R R12, SRZ ;  /* 0x00000000000c7805 */ /* 0x000fc4000001ff00 */
[----:B------:R-:W-:Y:S02]  /*10410*/  CS2R R6, SRZ ;  /* 0x0000000000067805 */ /* 0x000fe4000001ff00 */
[----:B------:R-:W-:Y:S01]  /*10420*/  VIMNMX R105, R158, R3, PT ;  /* 0x000000039e697248 */ /* 0x000fe20003fe0100 */
[----:B------:R-:W-:Y:S01]  /*10430*/  IMAD.MOV.U32 R104, RZ, RZ, RZ ;  /* 0x000000ffff687224 */ /* 0x000fe200078e00ff */
[----:B------:R-:W-:Y:S02]  /*10440*/  MOV R55, RZ ;  /* 0x000000ff00377202 */ /* 0x000fe40000000f00 */
        /* <DEDUP_REMOVED lines=9> */
[----:B------:R-:W-:Y:S01]  /*104e0*/  CS2R R126, SRZ ;  /* 0x00000000007e7805 */ /* 0x000fe2000001ff00 */
[----:B0-----:R-:W-:-:S04]  /*104f0*/  @P2 IMAD.HI.U32 R5, R226, R5, RZ ;  /* 0x00000005e2052227 */ /* 0x001fc800078e00ff */
[----:B------:R-:W-:Y:S02]  /*10500*/  IMAD.MOV.U32 R21, RZ, RZ, RZ ;  /* 0x000000ffff157224 */ /* 0x000fe400078e00ff */
[----:B------:R-:W-:Y:S01]  /*10510*/  IMAD.MOV.U32 R4, RZ, RZ, RZ ;  /* 0x000000ffff047224 */ /* 0x000fe200078e00ff */
[----:B-1----:R-:W-:Y:S01]  /*10520*/  @P2 SHF.R.U32.HI R226, RZ, R2, R5 ;  /* 0x00000002ffe22219 */ /* 0x002fe20000011605 */
[----:B------:R-:W-:Y:S01]  /*10530*/  IMAD.MOV.U32 R129, RZ, RZ, RZ ;  /* 0x000000ffff817224 */ /* 0x000fe200078e00ff */
[----:B------:R-:W-:Y:S01]  /*10540*/  ISETP.GE.AND P2, PT, R105, 0x1, PT ;  /* 0x000000016900780c */ /* 0x000fe20003f46270 */
[----:B------:R-:W-:-:S12]  /*10550*/  @P0 BRA `(.L_x_5089) ;  /* 0x00000000000c0947 */ /* 0x000fd80003800000 */
[----:B------:R-:W0:Y:S01]  /*10560*/  FENCE.VIEW.ASYNC.G ;  /* 0x00000000000073c6 */ /* 0x000e220000000100 */
[----:B------:R-:W-:Y:S05]  /*10570*/  WARPSYNC.ALL ;  /* 0x0000000000007948 */ /* 0x000fea0003800000 */
[----:B0-----:R-:W-:Y:S06]  /*10580*/  BAR.ARV 0xc, 0x180 ;  /* 0x0306000000007b1d */ /* 0x001fec0000002000 */
.L_x_5089:
[----:B------:R-:W-:Y:S01]  /*10590*/  MOV R20, RZ ;  /* 0x000000ff00147202 */ /* 0x000fe20000000f00 */
[----:B------:R-:W-:Y:S01]  /*105a0*/  IMAD.MOV.U32 R5, RZ, RZ, RZ ;  /* 0x000000ffff057224 */ /* 0x000fe200078e00ff */
[----:B------:R-:W-:Y:S06]  /*105b0*/  @!P2 BRA `(.L_x_5090) ;  /* 0x000001500098a947 */ /* 0x000fec0003800000 */
[----:B------:R-:W-:-:S03]  /*105c0*/  UMOV UR4, 0xffffffff ;  /* 0xffffffff00047882 */ /* 0x000fc60000000000 */
[----:B------:R-:W-:Y:S05]  /*105d0*/  BRA.DIV UR4, `(.L_x_5091) ;  /* 0x000001fe04847947 */ /* 0x000fea000b800000 */
[----:B------:R-:W0:Y:S02]  /*105e0*/  S2R R0, SR_TID.X ;  /* 0x0000000000007919 */ /* 0x000e240000002100 */
[C---:B0-----:R-:W-:Y:S02]  /*105f0*/  VIADD R2, R0.reuse, 0xffffff80 ;  /* 0xffffff8000027836 */ /* 0x041fe40000000000 */
[----:B------:R-:W-:-:S05]  /*10600*/  VIADD R0, R0, 0xffffff80 ;  /* 0xffffff8000007836 */ /* 0x000fca0000000000 */
[----:B------:R-:W-:-:S04]  /*10610*/  SHF.R.S32.HI R0, RZ, 0x1f, R0 ;  /* 0x0000001fff007819 */ /* 0x000fc80000011400 */
[----:B------:R-:W-:-:S04]  /*10620*/  LEA.HI R0, R0, R2, RZ, 0x7 ;  /* 0x0000000200007211 */ /* 0x000fc800078f38ff */
[----:B------:R-:W-:-:S05]  /*10630*/  SHF.R.S32.HI R0, RZ, 0x7, R0 ;  /* 0x00000007ff007819 */ /* 0x000fca0000011400 */
[----:B------:R0:W1:Y:S02]  /*10640*/  SHFL.IDX PT, R224, R0, RZ, 0x1f ;  /* 0x00001fff00e07589 */ /* 0x00006400000e0000 */
.L_x_5327:
        /* <DEDUP_REMOVED lines=25> */
.L_x_5092:
        /* <DEDUP_REMOVED lines=12> */
[----:B------:R-:W4:Y:S01]  /*108a0*/  @P1 LDC.64 R14, c[0x0][0x9c0] ;  /* 0x00027000ff0e1b82 */ /* 0x000f220000000a00 */
[----:B-1----:R-:W-:-:S02]  /*108b0*/  @P0 IMAD R7, R7, R12, RZ ;  /* 0x0000000c07070224 */ /* 0x002fc400078e02ff */
[C---:B--2---:R-:W-:Y:S02]  /*108c0*/  @P0 IMAD R0, R2.reuse, R8, RZ ;  /* 0x0000000802000224 */ /* 0x044fe400078e02ff */
[----:B0-----:R-:W-:Y:S02]  /*108d0*/  @P1 IMAD R4, R2, R10, RZ ;  /* 0x0000000a02041224 */ /* 0x001fe400078e02ff */
[C---:B---3--:R-:W-:Y:S02]  /*108e0*/  @P0 IMAD R9, R20.reuse, R9, R0 ;  /* 0x0000000914090224 */ /* 0x048fe400078e0200 */
[----:B------:R-:W-:-:S04]  /*108f0*/  @P0 IMAD.WIDE.U32 R2, R20, R8, RZ ;  /* 0x0000000814020225 */ /* 0x000fc800078e00ff */
[C---:B------:R-:W-:Y:S02]  /*10900*/  @P1 IMAD R11, R20.reuse, R11, R4 ;  /* 0x0000000b140b1224 */ /* 0x040fe400078e0204 */
[----:B------:R-:W-:-:S04]  /*10910*/  @P1 IMAD.WIDE.U32 R4, R20, R10, RZ ;  /* 0x0000000a14041225 */ /* 0x000fc800078e00ff */
[----:B------:R-:W-:Y:S01]  /*10920*/  @P0 IMAD.IADD R3, R3, 0x1, R9 ;  /* 0x0000000103030824 */ /* 0x000fe200078e0209 */
[----:B------:R-:W-:Y:S02]  /*10930*/  @P1 SHF.R.S32.HI R9, RZ, 0x1f, R226 ;  /* 0x0000001fff091819 */ /* 0x000fe400000114e2 */
[----:B------:R-:W-:Y:S01]  /*10940*/  @P1 IADD3 R5, R5, R11, RZ ;  /* 0x0000000b05051210 */ /* 0x000fe20007ffe0ff */
        /* <DEDUP_REMOVED lines=31> */
.L_x_5096:
[----:B-1----:R1:W2:Y:S02]  /*10b40*/  SYNCS.PHASECHK.TRANS64.TRYWAIT P0, [R16+URZ+0x33400], R3 ;  /* 0x03340003100075a7 */ /* 0x0022a4000800017f */
[----:B--2---:R-:W-:Y:S05]  /*10b50*/  @!P0 NANOSLEEP.SYNCS 0x989680 ;  /* 0x009896800000895d */ /* 0x004fea0003900000 */
[----:B------:R-:W2:Y:S02]  /*10b60*/  @!P0 SYNCS.PHASECHK.TRANS64 P0, [R16+URZ+0x33400], R3 ;  /* 0x03340003100085a7 */ /* 0x000ea4000800007f */
[----:B--2---:R-:W-:Y:S05]  /*10b70*/  @!P0 BRA `(.L_x_5096) ;  /* 0xfffffffc00f08947 */ /* 0x004fea000383ffff */
.L_x_5095:
[----:B------:R-:W-:Y:S05]  /*10b80*/  BSYNC B0 ;  /* 0x0000000000007941 */ /* 0x000fea0003800000 */
.L_x_5094:
[----:B------:R-:W-:Y:S05]  /*10b90*/  BRA `(.L_x_5097) ;  /* 0x00000070001c7947 */ /* 0x000fea0003800000 */
.L_x_5093:
        /* <DEDUP_REMOVED lines=23> */
[----:B------:R-:W-:Y:S01]  /*10d10*/  MOV R6, UR6 ;  /* 0x0000000600067c02 */ /* 0x000fe20008000f00 */
[----:B------:R-:W-:Y:S01]  /*10d20*/  IMAD.U32 R7, RZ, RZ, UR7 ;  /* 0x00000007ff077e24 */ /* 0x000fe2000f8e00ff */
[----:B------:R-:W-:Y:S01]  /*10d30*/  MOV R12, 0x1 ;  /* 0x00000001000c7802 */ /* 0x000fe20000000f00 */
[----:B------:R-:W-:-:S02]  /*10d40*/  IMAD.U32 R10, RZ, RZ, UR4 ;  /* 0x00000004ff0a7e24 */ /* 0x000fc4000f8e00ff */
[----:B------:R-:W-:Y:S02]  /*10d50*/  IMAD.U32 R11, RZ, RZ, UR5 ;  /* 0x00000005ff0b7e24 */ /* 0x000fe4000f8e00ff */
[----:B------:R-:W-:Y:S02]  /*10d60*/  IMAD.MOV.U32 R8, RZ, RZ, 0x70 ;  /* 0x00000070ff087424 */ /* 0x000fe400078e00ff */
[----:B0-----:R-:W-:-:S07]  /*10d70*/  IMAD.MOV.U32 R13, RZ, RZ, RZ ;  /* 0x000000ffff0d7224 */ /* 0x001fce00078e00ff */
[----:B------:R-:W-:-:S07]  /*10d80*/  LEPC R20, `(.L_x_5098) ;  /* 0x000000001014794e */ /* 0x000fce0000000000 */
[----:B-1----:R-:W-:Y:S05]  /*10d90*/  CALL.ABS.NOINC R14 ;  /* 0x000000000e007343 */ /* 0x002fea0003c00000 */
.L_x_5098:
[----:B------:R-:W0:Y:S01]  /*10da0*/  LDC.64 R12, c[0x0][0x3d8] ;  /* 0x0000f600ff0c7b82 */ /* 0x000e220000000a00 */
[----:B------:R-:W-:Y:S01]  /*10db0*/  SHF.R.S32.HI R3, RZ, 0x1f, R225 ;  /* 0x0000001fff037819 */ /* 0x000fe200000114e1 */
[----:B------:R-:W-:Y:S01]  /*10dc0*/  ULDC.U8 UR4, c[0x0][0x3f0] ;  /* 0x0000fc0000047ab9 */ /* 0x000fe20000000000 */
[----:B------:R-:W-:Y:S01]  /*10dd0*/  BSSY B0, `(.L_x_5099) ;  /* 0x00006db000007945 */ /* 0x000fe20003800000 */
[----:B------:R-:W-:-:S04]  /*10de0*/  ISETP.NE.AND P0, PT, RZ, UR4, PT ;  /* 0x00000004ff007c0c */ /* 0x000fc8000bf05270 */
[----:B------:R-:W1:Y:S01]  /*10df0*/  LDC.64 R10, c[0x0][0x3e8] ;  /* 0x0000fa00ff0a7b82 */ /* 0x000e620000000a00 */
[-C--:B0-----:R-:W-:Y:S02]  /*10e00*/  IMAD R0, R3, R12.reuse, RZ ;  /* 0x0000000c03007224 */ /* 0x081fe400078e02ff */
[----:B------:R-:W-:-:S04]  /*10e10*/  IMAD.WIDE.U32 R4, R225, R12, RZ ;  /* 0x0000000ce1047225 */ /* 0x000fc800078e00ff */
[----:B------:R-:W-:Y:S02]  /*10e20*/  IMAD.SHL.U32 R53, R4, 0x80, RZ ;  /* 0x0000008004357824 */ /* 0x000fe400078e00ff */
[-C--:B-1----:R-:W-:Y:S02]  /*10e30*/  IMAD R8, R3, R10.reuse, RZ ;  /* 0x0000000a03087224 */ /* 0x082fe400078e02ff */
[C---:B------:R-:W-:Y:S02]  /*10e40*/  IMAD R3, R225.reuse, R13, R0 ;  /* 0x0000000de1037224 */ /* 0x040fe400078e0200 */
[----:B------:R-:W-:-:S04]  /*10e50*/  IMAD.WIDE.U32 R6, R225, R10, RZ ;  /* 0x0000000ae1067225 */ /* 0x000fc800078e00ff */
[----:B------:R-:W-:Y:S01]  /*10e60*/  IMAD R9, R225, R11, R8 ;  /* 0x0000000be1097224 */ /* 0x000fe200078e0208 */
[----:B------:R-:W-:Y:S01]  /*10e70*/  SHF.L.U32 R55, R6, 0x7, RZ ;  /* 0x0000000706377819 */ /* 0x000fe200000006ff */
[----:B------:R-:W-:Y:S02]  /*10e80*/  IMAD.IADD R5, R5, 0x1, R3 ;  /* 0x0000000105057824 */ /* 0x000fe400078e0203 */
[----:B------:R-:W-:Y:S02]  /*10e90*/  IMAD R0, R225, -0x80, R227 ;  /* 0xffffff80e1007824 */ /* 0x000fe400078e02e3 */
[----:B------:R-:W-:Y:S01]  /*10ea0*/  IMAD.IADD R3, R7, 0x1, R9 ;  /* 0x0000000107037824 */ /* 0x000fe200078e0209 */
[----:B------:R-:W-:Y:S02]  /*10eb0*/  SHF.L.U64.HI R50, R4, 0x7, R5 ;  /* 0x0000000704327819 */ /* 0x000fe40000010205 */
[----:B------:R-:W-:Y:S02]  /*10ec0*/  VIMNMX R4, R0, 0x80, PT ;  /* 0x0000008000047848 */ /* 0x000fe40003fe0100 */
[----:B------:R-:W-:Y:S01]  /*10ed0*/  SHF.L.U64.HI R52, R6, 0x7, R3 ;  /* 0x0000000706347819 */ /* 0x000fe20000010203 */
[----:B------:R-:W-:Y:S06]  /*10ee0*/  @!P0 BRA `(.L_x_5100) ;  /* 0x00000034009c8947 */ /* 0x000fec0003800000 */
[----:B------:R-:W0:Y:S01]  /*10ef0*/  LDC R0, c[0x0][0x428] ;  /* 0x00010a00ff007b82 */ /* 0x000e220000000800 */
        /* <DEDUP_REMOVED lines=15> */
[----:B------:R-:W-:Y:S01]  /*10ff0*/  IMAD.MOV.U32 R4, RZ, RZ, R46 ;  /* 0x000000ffff047224 */ /* 0x000fe200078e002e */
[----:B------:R-:W-:Y:S01]  /*11000*/  MOV R7, R49 ;  /* 0x0000003100077202 */ /* 0x000fe20000000f00 */
[----:B------:R-:W-:Y:S01]  /*11010*/  IMAD.MOV.U32 R6, RZ, RZ, R144 ;  /* 0x000000ffff067224 */ /* 0x000fe200078e0090 */
[----:B0-----:R-:W-:-:S13]  /*11020*/  ISETP.NE.AND P1, PT, R0, 0x1, PT ;  /* 0x000000010000780c */ /* 0x001fda0003f25270 */
[----:B------:R-:W0:Y:S08]  /*11030*/  @P1 LDC R0, c[0x0][0x42c] ;  /* 0x00010b00ff001b82 */ /* 0x000e300000000800 */
[----:B------:R-:W1:Y:S01]  /*11040*/  @P1 LDC R5, c[0x0][0x430] ;  /* 0x00010c00ff051b82 */ /* 0x000e620000000800 */
[----:B0-----:R-:W-:-:S05]  /*11050*/  @P1 IMAD.HI.U32 R0, R3, R0, RZ ;  /* 0x0000000003001227 */ /* 0x001fca00078e00ff */
[----:B-1----:R-:W-:Y:S01]  /*11060*/  @P1 SHF.R.U32.HI R3, RZ, R5, R0 ;  /* 0x00000005ff031219 */ /* 0x002fe20000011600 */
[----:B------:R-:W-:-:S03]  /*11070*/  IMAD.MOV.U32 R5, RZ, RZ, R51 ;  /* 0x000000ffff057224 */ /* 0x000fc600078e0033 */
[----:B------:R-:W-:Y:S01]  /*11080*/  SHF.R.S32.HI R45, RZ, 0x1f, R3 ;  /* 0x0000001fff2d7819 */ /* 0x000fe20000011403 */
[----:B------:R-:W-:Y:S06]  /*11090*/  @P0 BRA `(.L_x_5102) ;  /* 0x0000000000e40947 */ /* 0x000fec0003800000 */
[----:B------:R-:W-:Y:S01]  /*110a0*/  SHF.R.S32.HI R54, RZ, 0x1f, R23 ;  /* 0x0000001fff367819 */ /* 0x000fe20000011417 */
[----:B------:R-:W-:Y:S01]  /*110b0*/  IMAD.MOV.U32 R8, RZ, RZ, R19 ;  /* 0x000000ffff087224 */ /* 0x000fe200078e0013 */
[----:B------:R-:W-:Y:S01]  /*110c0*/  ULDC UR4, c[0x0][0x3d4] ;  /* 0x0000f50000047ab9 */ /* 0x000fe20000000800 */
[----:B------:R-:W-:Y:S01]  /*110d0*/  IMAD.MOV.U32 R9, RZ, RZ, R48 ;  /* 0x000000ffff097224 */ /* 0x000fe200078e0030 */
[----:B------:R-:W-:Y:S01]  /*110e0*/  ULDC.64 UR6, c[0x0][0x3c8] ;  /* 0x0000f20000067ab9 */ /* 0x000fe20000000a00 */
[-C--:B------:R-:W-:Y:S01]  /*110f0*/  IMAD R0, R54, R12.reuse, RZ ;  /* 0x0000000c36007224 */ /* 0x080fe200078e02ff */
[----:B------:R-:W-:Y:S01]  /*11100*/  ULDC.64 UR8, c[0x0][0x3e0] ;  /* 0x0000f80000087ab9 */ /* 0x000fe20000000a00 */
[----:B------:R-:W-:Y:S01]  /*11110*/  IMAD.WIDE.U32 R14, R23, R12, R8 ;  /* 0x0000000c170e7225 */ /* 0x000fe200078e0008 */
[----:B------:R-:W-:Y:S02]  /*11120*/  IADD3 R20, R19, 0x20, RZ ;  /* 0x0000002013147810 */ /* 0x000fe40007ffe0ff */
[----:B------:R-:W-:-:S02]  /*11130*/  CS2R R42, SRZ ;  /* 0x00000000002a7805 */ /* 0x000fc4000001ff00 */
[----:B------:R-:W-:Y:S01]  /*11140*/  CS2R R40, SRZ ;  /* 0x0000000000287805 */ /* 0x000fe2000001ff00 */
[----:B------:R-:W-:Y:S01]  /*11150*/  IMAD R21, R23, R13, R0 ;  /* 0x0000000d17157224 */ /* 0x000fe200078e0200 */
[----:B------:R-:W-:Y:S01]  /*11160*/  IADD3 R14, P2, P5, R53, R46, R14 ;  /* 0x0000002e350e7210 */ /* 0x000fe20007d5e00e */
[-C--:B------:R-:W-:Y:S02]  /*11170*/  IMAD R0, R54, R10.reuse, RZ ;  /* 0x0000000a36007224 */ /* 0x080fe400078e02ff */
[----:B------:R-:W-:Y:S02]  /*11180*/  IMAD.IADD R21, R15, 0x1, R21 ;  /* 0x000000010f157824 */ /* 0x000fe400078e0215 */
[----:B------:R-:W-:-:S04]  /*11190*/  IMAD.WIDE.U32 R8, R23, R10, R8 ;  /* 0x0000000a17087225 */ /* 0x000fc800078e0008 */
[----:B------:R-:W-:Y:S01]  /*111a0*/  IMAD R15, R23, R11, R0 ;  /* 0x0000000b170f7224 */ /* 0x000fe200078e0200 */
[----:B------:R-:W-:Y:S01]  /*111b0*/  IADD3 R46, P3, P4, R55, R144, R8 ;  /* 0x00000090372e7210 */ /* 0x000fe20007c7e008 */
[----:B------:R-:W-:Y:S02]  /*111c0*/  VIADD R8, R19, 0x10 ;  /* 0x0000001013087836 */ /* 0x000fe40000000000 */
[----:B------:R-:W-:Y:S02]  /*111d0*/  IMAD.IADD R0, R9, 0x1, R15 ;  /* 0x0000000109007824 */ /* 0x000fe400078e020f */
[C---:B------:R-:W-:Y:S01]  /*111e0*/  VIADD R9, R19.reuse, 0x30 ;  /* 0x0000003013097836 */ /* 0x040fe20000000000 */
[----:B------:R-:W-:Y:S02]  /*111f0*/  ISETP.GE.AND P1, PT, R8, UR4, PT ;  /* 0x0000000408007c0c */ /* 0x000fe4000bf26270 */
[----:B------:R-:W-:Y:S02]  /*11200*/  IADD3.X R0, R52, R49, R0, P3, P4 ;  /* 0x0000003134007210 */ /* 0x000fe40001fe8400 */
[----:B------:R-:W-:-:S02]  /*11210*/  ISETP.GE.AND P4, PT, R19, UR4, PT ;  /* 0x0000000413007c0c */ /* 0x000fc4000bf86270 */
[----:B------:R-:W-:Y:S02]  /*11220*/  IADD3.X R8, R50, R51, R21, P2, P5 ;  /* 0x0000003332087210 */ /* 0x000fe400017ea415 */
[----:B------:R-:W-:Y:S02]  /*11230*/  IADD3 R14, P3, R14, UR6, RZ ;  /* 0x000000060e0e7c10 */ /* 0x000fe4000ff7e0ff */
[----:B------:R-:W-:Y:S02]  /*11240*/  IADD3 R46, P5, R46, UR8, RZ ;  /* 0x000000082e2e7c10 */ /* 0x000fe4000ffbe0ff */
[----:B------:R-:W-:Y:S01]  /*11250*/  ISETP.GE.AND P2, PT, R20, UR4, PT ;  /* 0x0000000414007c0c */ /* 0x000fe2000bf46270 */
[C---:B------:R-:W-:Y:S01]  /*11260*/  VIADD R20, R19.reuse, 0x40 ;  /* 0x0000004013147836 */ /* 0x040fe20000000000 */
        /* <DEDUP_REMOVED lines=28> */
.L_x_5102:
[----:B------:R-:W-:Y:S05]  /*11430*/  BSYNC B1 ;  /* 0x0000000000017941 */ /* 0x000fea0003800000 */
.L_x_5101:
[----:B------:R-:W-:Y:S01]  /*11440*/  IMAD R0, R45, R12, RZ ;  /* 0x0000000c2d007224 */ /* 0x000fe200078e02ff */
[----:B------:R-:W-:Y:S01]  /*11450*/  ULDC.64 UR4, c[0x0][0x3c8] ;  /* 0x0000f20000047ab9 */ /* 0x000fe20000000a00 */
[----:B------:R-:W-:Y:S01]  /*11460*/  IMAD.WIDE.U32 R6, R3, R10, R6 ;  /* 0x0000000a03067225 */ /* 0x000fe200078e0006 */
        /* <DEDUP_REMOVED lines=11> */
.L_x_5330:
[----:B------:R-:W-:-:S03]  /*11520*/  UMOV UR4, 0xffffffff ;  /* 0xffffffff00047882 */ /* 0x000fc60000000000 */
[----:B------:R-:W-:Y:S05]  /*11530*/  BRA.DIV UR4, `(.L_x_5104) ;  /* 0x000001f204147947 */ /* 0x000fea000b800000 */
.L_x_5333:
[----:B------:R-:W-:-:S03]  /*11540*/  UMOV UR4, 0xffffffff ;  /* 0xffffffff00047882 */ /* 0x000fc60000000000 */
[----:B------:R-:W-:Y:S05]  /*11550*/  BRA.DIV UR4, `(.L_x_5105) ;  /* 0x000001f204347947 */ /* 0x000fea000b800000 */
.L_x_5336:
[----:B------:R-:W-:-:S03]  /*11560*/  UMOV UR4, 0xffffffff ;  /* 0xffffffff00047882 */ /* 0x000fc60000000000 */
[----:B------:R-:W-:Y:S05]  /*11570*/  BRA.DIV UR4, `(.L_x_5106) ;  /* 0x000001f204547947 */ /* 0x000fea000b800000 */
.L_x_5339:
[----:B------:R-:W-:Y:S01]  /*11580*/  ULEA.HI UR4, UR43, UR43, URZ, 0x1 ;  /* 0x0000002b2b047291 */ /* 0x000fe2000f8f083f */
[----:B------:R-:W-:Y:S03]  /*11590*/  BSSY B1, `(.L_x_5107) ;  /* 0x0000007000017945 */ /* 0x000fe60003800000 */
[----:B------:R-:W-:-:S04]  /*115a0*/  ULOP3.LUT UR4, UR4, 0xfffffffe, URZ, 0xc0, !UPT ;  /* 0xfffffffe04047892 */ /* 0x000fc8000f8ec03f */
[----:B------:R-:W-:-:S06]  /*115b0*/  UIADD3 UR4, UR43, -UR4, URZ ;  /* 0x800000042b047290 */ /* 0x000fcc000fffe03f */
[----:B------:R-:W-:-:S04]  /*115c0*/  MOV R3, UR4 ;  /* 0x0000000400037c02 */ /* 0x000fc80008000f00 */
[----:B------:R-:W-:-:S04]  /*115d0*/  SHF.L.U32 R3, R3, 0x1f, RZ ;  /* 0x0000001f03037819 */ /* 0x000fc800000006ff */
[----:B------:R-:W1:Y:S02]  /*115e0*/  SYNCS.PHASECHK.TRANS64.TRYWAIT P1, [R16+URZ+0x33400], R3 ;  /* 0x03340003100075a7 */ /* 0x000e64000802017f */
[----:B-1----:R-:W-:Y:S05]  /*115f0*/  @!P1 BRA `(.L_x_5108) ;  /* 0x000001f0005c9947 */ /* 0x002fea0003800000 */
.L_x_5340:
[----:B------:R-:W-:Y:S05]  /*11600*/  BSYNC B1 ;  /* 0x0000000000017941 */ /* 0x000fea0003800000 */
.L_x_5107:
[----:B------:R-:W-:Y:S05]  /*11610*/  @P0 BRA `(.L_x_5109) ;  /* 0x0000006400580947 */ /* 0x000fea0003800000 */
[----:B------:R-:W2:Y:S01]  /*11620*/  LDC R0, c[0x0][0x3d4] ;  /* 0x0000f500ff007b82 */ /* 0x000ea20000000800 */
[----:B------:R-:W-:Y:S01]  /*11630*/  LOP3.LUT R4, R228, 0x10, R18, 0xf8, !PT ;  /* 0x00000010e4047812 */ /* 0x000fe200078ef812 */
[C---:B------:R-:W-:Y:S01]  /*11640*/  VIADD R5, R19.reuse, 0x20 ;  /* 0x0000002013057836 */ /* 0x040fe20000000000 */
[----:B------:R-:W-:Y:S01]  /*11650*/  BSSY B1, `(.L_x_5110) ;  /* 0x0000087000017945 */ /* 0x000fe20003800000 */
[C---:B-1----:R-:W-:Y:S01]  /*11660*/  VIADD R3, R19.reuse, 0x10 ;  /* 0x0000001013037836 */ /* 0x042fe20000000000 */
[----:B------:R-:W-:Y:S01]  /*11670*/  LOP3.LUT R4, R4, R229, RZ, 0x3c, !PT ;  /* 0x000000e504047212 */ /* 0x000fe200078e3cff */
[----:B------:R-:W-:Y:S01]  /*11680*/  VIADD R7, R19, 0x30 ;  /* 0x0000003013077836 */ /* 0x000fe20000000000 */
[----:B------:R-:W-:Y:S01]  /*11690*/  LOP3.LUT P5, RZ, R235, 0x2, RZ, 0xc0, !PT ;  /* 0x00000002ebff7812 */ /* 0x000fe200078ac0ff */
[C---:B------:R-:W-:Y:S02]  /*116a0*/  VIADD R11, R19.reuse, 0x50 ;  /* 0x00000050130b7836 */ /* 0x040fe40000000000 */
[----:B------:R-:W-:Y:S01]  /*116b0*/  IMAD.IADD R4, R230, 0x1, R4 ;  /* 0x00000001e6047824 */ /* 0x000fe200078e0204 */
[----:B--2---:R-:W-:-:S02]  /*116c0*/  ISETP.GE.AND P6, PT, R19, R0, PT ;  /* 0x000000001300720c */ /* 0x004fc40003fc6270 */
[-C--:B------:R-:W-:Y:S02]  /*116d0*/  ISETP.GE.AND P1, PT, R5, R0.reuse, PT ;  /* 0x000000000500720c */ /* 0x080fe40003f26270 */
[-C--:B------:R-:W-:Y:S01]  /*116e0*/  ISETP.GE.AND P0, PT, R3, R0.reuse, PT ;  /* 0x000000000300720c */ /* 0x080fe20003f06270 */
[----:B------:R-:W-:Y:S01]  /*116f0*/  IMAD.IADD R3, R16, 0x1, R4 ;  /* 0x0000000110037824 */ /* 0x000fe200078e0204 */
[----:B------:R-:W-:Y:S02]  /*11700*/  IADD3 R5, R19, 0x40, RZ ;  /* 0x0000004013057810 */ /* 0x000fe40007ffe0ff */
[-C--:B------:R-:W-:Y:S02]  /*11710*/  ISETP.GE.AND P2, PT, R7, R0.reuse, PT ;  /* 0x000000000700720c */ /* 0x080fe40003f46270 */
[-C--:B------:R-:W-:Y:S02]  /*11720*/  ISETP.GE.AND P3, PT, R5, R0.reuse, PT ;  /* 0x000000000500720c */ /* 0x080fe40003f66270 */
[----:B------:R-:W-:Y:S01]  /*11730*/  ISETP.GE.AND P4, PT, R11, R0, PT ;  /* 0x000000000b00720c */ /* 0x000fe20003f86270 */
[----:B------:R-:W-:Y:S01]  /*11740*/  VIADD R0, R3, 0x20 ;  /* 0x0000002003007836 */ /* 0x000fe20000000000 */
[----:B------:R-:W-:Y:S11]  /*11750*/  @P6 BRA `(.L_x_5111) ;  /* 0x0000000400d86947 */ /* 0x000ff60003800000 */
[----:B------:R-:W1:Y:S01]  /*11760*/  LDS.128 R4, [R3+0x1e200] ;  /* 0x01e2000003047984 */ /* 0x000e620000000c00 */
[----:B-----5:R-:W-:Y:S02]  /*11770*/  SHF.R.U32.HI R10, RZ, 0x8, R42 ;  /* 0x00000008ff0a7819 */ /* 0x020fe4000001162a */
[----:B------:R-:W-:Y:S02]  /*11780*/  SHF.R.U32.HI R12, RZ, 0x8, R43 ;  /* 0x00000008ff0c7819 */ /* 0x000fe4000001162b */
[----:B------:R-:W-:Y:S02]  /*11790*/  LOP3.LUT R11, R42, 0xff, RZ, 0xc0, !PT ;  /* 0x000000ff2a0b7812 */ /* 0x000fe400078ec0ff */
[----:B------:R-:W-:Y:S02]  /*117a0*/  LOP3.LUT R13, R43, 0xff, RZ, 0xc0, !PT ;  /* 0x000000ff2b0d7812 */ /* 0x000fe400078ec0ff */
[----:B------:R-:W-:Y:S02]  /*117b0*/  LOP3.LUT R10, R10, 0xff, RZ, 0xc0, !PT ;  /* 0x000000ff0a0a7812 */ /* 0x000fe400078ec0ff */
[----:B------:R-:W-:-:S02]  /*117c0*/  LOP3.LUT R12, R12, 0xff, RZ, 0xc0, !PT ;  /* 0x000000ff0c0c7812 */ /* 0x000fc400078ec0ff */
[----:B0-----:R-:W-:Y:S02]  /*117d0*/  SHF.R.U32.HI R14, RZ, 0x8, R41 ;  /* 0x00000008ff0e7819 */ /* 0x001fe40000011629 */
        /* <DEDUP_REMOVED lines=10> */
[----:B------:R-:W-:Y:S02]  /*11880*/  PRMT R14, R14, 0x7604, R45 ;  /* 0x000076040e0e7816 */ /* 0x000fe4000000002d */
[----:B------:R-:W-:Y:S02]  /*11890*/  SHF.L.U32 R45, R46, 0x10, RZ ;  /* 0x000000102e2d7819 */ /* 0x000fe400000006ff */
        /* <DEDUP_REMOVED lines=98> */
.L_x_5111:
[----:B------:R-:W-:Y:S05]  /*11ec0*/  BSYNC B1 ;  /* 0x0000000000017941 */ /* 0x000fea0003800000 */
.L_x_5110:
[----:B------:R-:W-:Y:S01]  /*11ed0*/  BSSY B1, `(.L_x_5112) ;  /* 0x000007d000017945 */ /* 0x000fe20003800000 */
[----:B------:R-:W-:-:S03]  /*11ee0*/  @P5 VIADD R0, R3, 0xffffffe0 ;  /* 0xffffffe003005836 */ /* 0x000fc60000000000 */
[----:B------:R-:W-:Y:S05]  /*11ef0*/  @P0 BRA `(.L_x_5113) ;  /* 0x0000000400e80947 */ /* 0x000fea0003800000 */
[----:B-1----:R-:W1:Y:S01]  /*11f00*/  LDS.128 R4, [R0+0x1e200] ;  /* 0x01e2000000047984 */ /* 0x002e620000000c00 */
[----:B-----5:R-:W-:Y:S02]  /*11f10*/  SHF.R.U32.HI R11, RZ, 0x8, R36 ;  /* 0x00000008ff0b7819 */ /* 0x020fe40000011624 */
[----:B------:R-:W-:Y:S02]  /*11f20*/  SHF.R.U32.HI R13, RZ, 0x8, R37 ;  /* 0x00000008ff0d7819 */ /* 0x000fe40000011625 */
[----:B------:R-:W-:Y:S02]  /*11f30*/  SHF.R.U32.HI R41, RZ, 0x8, R39 ;  /* 0x00000008ff297819 */ /* 0x000fe40000011627 */
[----:B0-----:R-:W-:Y:S02]  /*11f40*/  SHF.R.U32.HI R15, RZ, 0x8, R38 ;  /* 0x00000008ff0f7819 */ /* 0x001fe40000011626 */
        /* <DEDUP_REMOVED lines=117> */
.L_x_5113:
[----:B------:R-:W-:Y:S05]  /*126a0*/  BSYNC B1 ;  /* 0x0000000000017941 */ /* 0x000fea0003800000 */
.L_x_5112:
        /* <DEDUP_REMOVED lines=120> */
.L_x_5115:
[----:B------:R-:W-:Y:S05]  /*12e30*/  BSYNC B1 ;  /* 0x0000000000017941 */ /* 0x000fea0003800000 */
.L_x_5114:
[----:B------:R-:W-:Y:S04]  /*12e40*/  BSSY B1, `(.L_x_5116) ;  /* 0x000007c000017945 */ /* 0x000fe80003800000 */
[----:B------:R-:W-:Y:S05]  /*12e50*/  @P2 BRA `(.L_x_5117) ;  /* 0x0000000400e82947 */ /* 0x000fea0003800000 */
[----:B-123--:R-:W1:Y:S01]  /*12e60*/  LDS.128 R4, [R0+0x20200] ;  /* 0x0202000000047984 */ /* 0x00ee620000000c00 */
        /* <DEDUP_REMOVED lines=121> */
.L_x_5117:
[----:B------:R-:W-:Y:S05]  /*13600*/  BSYNC B1 ;  /* 0x0000000000017941 */ /* 0x000fea0003800000 */
.L_x_5116:
        /* <DEDUP_REMOVED lines=120> */
.L_x_5119:
[----:B------:R-:W-:Y:S05]  /*13d90*/  BSYNC B1 ;  /* 0x0000000000017941 */ /* 0x000fea0003800000 */
.L_x_5118:
[----:B------:R-:W-:Y:S05]  /*13da0*/  @P4 BRA `(.L_x_5109) ;  /* 0x0000003c00744947 */ /* 0x000fea0003800000 */
[----:B01234-:R-:W0:Y:S01]  /*13db0*/  LDS.128 R4, [R0+0x22200] ;  /* 0x0222000000047984 */ /* 0x01fe220000000c00 */
        /* <DEDUP_REMOVED lines=30> */
[-C--:B0-----:R-:W-:Y:S02]  /*13fa0*/  F2FP.F16.E4M3.UNPACK_B R3, R6.reuse.H1 ;  /* 0x00000006ff03723e */ /* 0x081fe400030006ff */
        /* <DEDUP_REMOVED lines=91> */
.L_x_5100:
[----:B------:R-:W0:Y:S01]  /*14560*/  LDC R0, c[0x0][0x428] ;  /* 0x00010a00ff007b82 */ /* 0x000e220000000800 */
        /* <DEDUP_REMOVED lines=20> */
[----:B0-----:R-:W-:-:S05]  /*146b0*/  @P1 IMAD.HI.U32 R0, R3, R0, RZ ;  /* 0x0000000003001227 */ /* 0x001fca00078e00ff */
[----:B-1----:R-:W-:Y:S02]  /*146c0*/  @P1 SHF.R.U32.HI R3, RZ, R5, R0 ;  /* 0x00000005ff031219 */ /* 0x002fe40000011600 */
[----:B------:R-:W-:Y:S02]  /*146d0*/  CS2R R4, SRZ ;  /* 0x0000000000047805 */ /* 0x000fe4000001ff00 */
[----:B------:R-:W-:Y:S01]  /*146e0*/  SHF.R.S32.HI R45, RZ, 0x1f, R3 ;  /* 0x0000001fff2d7819 */ /* 0x000fe20000011403 */
[----:B------:R-:W-:Y:S06]  /*146f0*/  @P0 BRA `(.L_x_5121) ;  /* 0x0000000000ac0947 */ /* 0x000fec0003800000 */
[----:B------:R-:W-:Y:S01]  /*14700*/  SHF.R.S32.HI R8, RZ, 0x1f, R23 ;  /* 0x0000001fff087819 */ /* 0x000fe20000011417 */
[----:B------:R-:W-:Y:S01]  /*14710*/  IMAD.MOV.U32 R5, RZ, RZ, R57 ;  /* 0x000000ffff057224 */ /* 0x000fe200078e0039 */
[----:B------:R-:W-:Y:S01]  /*14720*/  MOV R4, R18 ;  /* 0x0000001200047202 */ /* 0x000fe20000000f00 */
[----:B------:R-:W-:Y:S01]  /*14730*/  ULDC.64 UR4, c[0x0][0x3c8] ;  /* 0x0000f20000047ab9 */ /* 0x000fe20000000a00 */
[----:B------:R-:W-:Y:S01]  /*14740*/  ULDC.64 UR6, c[0x0][0x3e0] ;  /* 0x0000f80000067ab9 */ /* 0x000fe20000000a00 */
[C---:B------:R-:W-:Y:S01]  /*14750*/  IMAD R0, R8.reuse, R12, RZ ;  /* 0x0000000c08007224 */ /* 0x040fe200078e02ff */
[----:B------:R-:W-:Y:S01]  /*14760*/  CS2R R28, SRZ ;  /* 0x00000000001c7805 */ /* 0x000fe2000001ff00 */
[----:B------:R-:W-:Y:S01]  /*14770*/  IMAD R8, R8, R10, RZ ;  /* 0x0000000a08087224 */ /* 0x000fe200078e02ff */
[----:B------:R-:W-:Y:S01]  /*14780*/  CS2R R30, SRZ ;  /* 0x00000000001e7805 */ /* 0x000fe2000001ff00 */
[----:B------:R-:W-:Y:S01]  /*14790*/  IMAD.WIDE.U32 R6, R23, R12, R4 ;  /* 0x0000000c17067225 */ /* 0x000fe200078e0004 */
[----:B------:R-:W-:-:S02]  /*147a0*/  CS2R R24, SRZ ;  /* 0x0000000000187805 */ /* 0x000fc4000001ff00 */
[----:B------:R-:W-:Y:S02]  /*147b0*/  CS2R R26, SRZ ;  /* 0x00000000001a7805 */ /* 0x000fe4000001ff00 */
[----:B------:R-:W-:Y:S01]  /*147c0*/  CS2R R40, SRZ ;  /* 0x0000000000287805 */ /* 0x000fe2000001ff00 */
[C---:B------:R-:W-:Y:S01]  /*147d0*/  IMAD R9, R23.reuse, R13, R0 ;  /* 0x0000000d17097224 */ /* 0x040fe200078e0200 */
[----:B------:R-:W-:Y:S01]  /*147e0*/  CS2R R42, SRZ ;  /* 0x00000000002a7805 */ /* 0x000fe2000001ff00 */
[C---:B------:R-:W-:Y:S01]  /*147f0*/  IMAD.WIDE.U32 R4, R23.reuse, R10, R4 ;  /* 0x0000000a17047225 */ /* 0x040fe200078e0004 */
[----:B------:R-:W-:Y:S02]  /*14800*/  CS2R R36, SRZ ;  /* 0x0000000000247805 */ /* 0x000fe4000001ff00 */
[----:B------:R-:W-:Y:S02]  /*14810*/  CS2R R38, SRZ ;  /* 0x0000000000267805 */ /* 0x000fe4000001ff00 */
[----:B------:R-:W-:Y:S01]  /*14820*/  CS2R R32, SRZ ;  /* 0x0000000000207805 */ /* 0x000fe2000001ff00 */
[----:B------:R-:W-:Y:S01]  /*14830*/  IMAD R15, R23, R11, R8 ;  /* 0x0000000b170f7224 */ /* 0x000fe200078e0208 */
[----:B------:R-:W-:Y:S01]  /*14840*/  IADD3 R8, P1, P2, R53, R46, R6 ;  /* 0x0000002e35087210 */ /* 0x000fe20007a3e006 */
[----:B------:R-:W-:Y:S01]  /*14850*/  IMAD.IADD R9, R9, 0x1, R7 ;  /* 0x0000000109097824 */ /* 0x000fe200078e0207 */
[----:B------:R-:W-:Y:S01]  /*14860*/  IADD3 R14, P3, P4, R55, R144, R4 ;  /* 0x00000090370e7210 */ /* 0x000fe20007c7e004 */
[----:B------:R-:W-:Y:S01]  /*14870*/  IMAD.IADD R0, R15, 0x1, R5 ;  /* 0x000000010f007824 */ /* 0x000fe200078e0205 */
[----:B------:R-:W-:-:S02]  /*14880*/  CS2R R6, SRZ ;  /* 0x0000000000067805 */ /* 0x000fc4000001ff00 */
[----:B------:R-:W-:Y:S02]  /*14890*/  CS2R R34, SRZ ;  /* 0x0000000000227805 */ /* 0x000fe4000001ff00 */
[----:B------:R-:W-:Y:S02]  /*148a0*/  IADD3.X R4, R50, R51, R9, P1, P2 ;  /* 0x0000003332047210 */ /* 0x000fe40000fe4409 */
[----:B------:R-:W-:Y:S01]  /*148b0*/  IADD3 R8, P1, R8, UR4, RZ ;  /* 0x0000000408087c10 */ /* 0x000fe2000ff3e0ff */
[----:B------:R-:W-:Y:S01]  /*148c0*/  ULDC UR4, c[0x0][0x3d4] ;  /* 0x0000f50000047ab9 */ /* 0x000fe20000000800 */
[----:B------:R-:W-:Y:S02]  /*148d0*/  IADD3.X R0, R52, R49, R0, P3, P4 ;  /* 0x0000003134007210 */ /* 0x000fe40001fe8400 */
[----:B------:R-:W-:Y:S02]  /*148e0*/  IADD3 R14, P2, R14, UR6, RZ ;  /* 0x000000060e0e7c10 */ /* 0x000fe4000ff5e0ff */
[----:B------:R-:W-:-:S02]  /*148f0*/  IADD3.X R9, R4, UR5, RZ, P1, !PT ;  /* 0x0000000504097c10 */ /* 0x000fc40008ffe4ff */
[----:B------:R-:W-:Y:S02]  /*14900*/  CS2R R4, SRZ ;  /* 0x0000000000047805 */ /* 0x000fe4000001ff00 */
        /* <DEDUP_REMOVED lines=10> */
.L_x_5121:
[----:B------:R-:W-:Y:S05]  /*149b0*/  BSYNC B1 ;  /* 0x0000000000017941 */ /* 0x000fea0003800000 */
.L_x_5120:
[----:B------:R-:W-:Y:S01]  /*149c0*/  IMAD R0, R45, R12, RZ ;  /* 0x0000000c2d007224 */ /* 0x000fe200078e02ff */
[----:B------:R-:W-:Y:S01]  /*149d0*/  ULDC.64 UR4, c[0x0][0x3c8] ;  /* 0x0000f20000047ab9 */ /* 0x000fe20000000a00 */
[----:B0-----:R-:W-:Y:S01]  /*149e0*/  IMAD.WIDE.U32 R14, R3, R10, R48 ;  /* 0x0000000a030e7225 */ /* 0x001fe200078e0030 */
        /* <DEDUP_REMOVED lines=11> */
.L_x_5343:
[----:B------:R-:W-:-:S03]  /*14aa0*/  UMOV UR4, 0xffffffff ;  /* 0xffffffff00047882 */ /* 0x000fc60000000000 */
[----:B------:R-:W-:Y:S05]  /*14ab0*/  BRA.DIV UR4, `(.L_x_5123) ;  /* 0x000001be04647947 */ /* 0x000fea000b800000 */
.L_x_5346:
[----:B------:R-:W-:-:S03]  /*14ac0*/  UMOV UR4, 0xffffffff ;  /* 0xffffffff00047882 */ /* 0x000fc60000000000 */
[----:B------:R-:W-:Y:S05]  /*14ad0*/  BRA.DIV UR4, `(.L_x_5124) ;  /* 0x000001be04847947 */ /* 0x000fea000b800000 */
.L_x_5349:
[----:B------:R-:W-:-:S03]  /*14ae0*/  UMOV UR4, 0xffffffff ;  /* 0xffffffff00047882 */ /* 0x000fc60000000000 */
[----:B------:R-:W-:Y:S05]  /*14af0*/  BRA.DIV UR4, `(.L_x_5125) ;  /* 0x000001be04a47947 */ /* 0x000fea000b800000 */
.L_x_5352:
[----:B------:R-:W-:Y:S01]  /*14b00*/  ULEA.HI UR4, UR43, UR43, URZ, 0x1 ;  /* 0x0000002b2b047291 */ /* 0x000fe2000f8f083f */
[----:B------:R-:W-:Y:S03]  /*14b10*/  BSSY B1, `(.L_x_5126) ;  /* 0x0000007000017945 */ /* 0x000fe60003800000 */
[----:B------:R-:W-:-:S04]  /*14b20*/  ULOP3.LUT UR4, UR4, 0xfffffffe, URZ, 0xc0, !UPT ;  /* 0xfffffffe04047892 */ /* 0x000fc8000f8ec03f */
[----:B------:R-:W-:-:S06]  /*14b30*/  UIADD3 UR4, UR43, -UR4, URZ ;  /* 0x800000042b047290 */ /* 0x000fcc000fffe03f */
[----:B------:R-:W-:-:S05]  /*14b40*/  IMAD.U32 R3, RZ, RZ, UR4 ;  /* 0x00000004ff037e24 */ /* 0x000fca000f8e00ff */
[----:B------:R-:W-:-:S04]  /*14b50*/  SHF.L.U32 R3, R3, 0x1f, RZ ;  /* 0x0000001f03037819 */ /* 0x000fc800000006ff */
[----:B------:R-:W0:Y:S02]  /*14b60*/  SYNCS.PHASECHK.TRANS64.TRYWAIT P1, [R16+URZ+0x33400], R3 ;  /* 0x03340003100075a7 */ /* 0x000e24000802017f */
[----:B0-----:R-:W-:Y:S05]  /*14b70*/  @!P1 BRA `(.L_x_5127) ;  /* 0x000001bc00ac9947 */ /* 0x001fea0003800000 */
.L_x_5353:
[----:B------:R-:W-:Y:S05]  /*14b80*/  BSYNC B1 ;  /* 0x0000000000017941 */ /* 0x000fea0003800000 */
.L_x_5126:
[----:B------:R-:W-:Y:S05]  /*14b90*/  @P0 BRA `(.L_x_5109) ;  /* 0x0000002c00f80947 */ /* 0x000fea0003800000 */
[----:B0-----:R-:W0:Y:S01]  /*14ba0*/  LDC R3, c[0x0][0x3d4] ;  /* 0x0000f500ff037b82 */ /* 0x001e220000000800 */
[----:B------:R-:W-:Y:S01]  /*14bb0*/  BSSY B1, `(.L_x_5128) ;  /* 0x00000fc000017945 */ /* 0x000fe20003800000 */
[-C--:B0-----:R-:W-:Y:S02]  /*14bc0*/  ISETP.GE.AND P0, PT, R18, R3.reuse, PT ;  /* 0x000000031200720c */ /* 0x081fe40003f06270 */
[-C--:B------:R-:W-:Y:S02]  /*14bd0*/  ISETP.GE.AND P1, PT, R221, R3.reuse, PT ;  /* 0x00000003dd00720c */ /* 0x080fe40003f26270 */
[----:B------:R-:W-:-:S09]  /*14be0*/  ISETP.GE.AND P2, PT, R222, R3, PT ;  /* 0x00000003de00720c */ /* 0x000fd20003f46270 */
[----:B------:R-:W-:Y:S05]  /*14bf0*/  @P0 BRA `(.L_x_5129) ;  /* 0x0000000c00dc0947 */ /* 0x000fea0003800000 */
[----:B------:R-:W2:Y:S01]  /*14c00*/  LDL R67, [R1+0x40] ;  /* 0x0000400001437983 */ /* 0x000ea20000100800 */
[----:B-----5:R-:W-:Y:S02]  /*14c10*/  SHF.R.U32.HI R0, RZ, 0x8, R28 ;  /* 0x00000008ff007819 */ /* 0x020fe4000001161c */
        /* <DEDUP_REMOVED lines=8> */
[----:B------:R-:W-:Y:S02]  /*14ca0*/  LEA.HI R8, R9, R0, RZ, 0x2 ;  /* 0x0000000009087211 */ /* 0x000fe400078f10ff */
[----:B------:R-:W-:Y:S02]  /*14cb0*/  SHF.L.U32 R9, R0, 0x4, RZ ;  /* 0x0000000400097819 */ /* 0x000fe400000006ff */
[----:B------:R-:W-:Y:S01]  /*14cc0*/  PRMT R47, R12, 0x7604, R13 ;  /* 0x000076040c2f7816 */ /* 0x000fe2000000000d */
[----:B------:R-:W-:Y:S01]  /*14cd0*/  IMAD.SHL.U32 R8, R8, 0x800, RZ ;  /* 0x0000080008087824 */ /* 0x000fe200078e00ff */
[----:B------:R-:W-:-:S02]  /*14ce0*/  SHF.R.U32.HI R13, RZ, 0x8, R31 ;  /* 0x00000008ff0d7819 */ /* 0x000fc4000001161f */
[----:B------:R-:W-:Y:S02]  /*14cf0*/  SHF.R.U32.HI R10, RZ, 0x8, R29 ;  /* 0x00000008ff0a7819 */ /* 0x000fe4000001161d */
[----:B------:R-:W-:Y:S02]  /*14d00*/  LOP3.LUT R0, R228, 0x30, R9, 0xf8, !PT ;  /* 0x00000030e4007812 */ /* 0x000fe400078ef809 */
[----:B------:R-:W-:Y:S02]  /*14d10*/  LOP3.LUT R9, R13, 0xff, RZ, 0xc0, !PT ;  /* 0x000000ff0d097812 */ /* 0x000fe400078ec0ff */
[----:B------:R-:W-:Y:S02]  /*14d20*/  LOP3.LUT R11, R29, 0xff, RZ, 0xc0, !PT ;  /* 0x000000ff1d0b7812 */ /* 0x000fe400078ec0ff */
[----:B------:R-:W-:Y:S02]  /*14d30*/  LOP3.LUT R10, R10, 0xff, RZ, 0xc0, !PT ;  /* 0x000000ff0a0a7812 */ /* 0x000fe400078ec0ff */
[----:B------:R-:W-:-:S02]  /*14d40*/  LOP3.LUT R0, R0, R229, RZ, 0x3c, !PT ;  /* 0x000000e500007212 */ /* 0x000fc400078e3cff */
[----:B------:R-:W-:Y:S02]  /*14d50*/  LOP3.LUT R13, R8, 0xffffe000, RZ, 0xc0, !PT ;  /* 0xffffe000080d7812 */ /* 0x000fe400078ec0ff */
[----:B------:R-:W-:Y:S02]  /*14d60*/  PRMT R20, R10, 0x7604, R11 ;  /* 0x000076040a147816 */ /* 0x000fe4000000000b */
[----:B------:R-:W-:Y:S02]  /*14d70*/  IADD3 R13, R0, R230, R13 ;  /* 0x000000e6000d7210 */ /* 0x000fe40007ffe00d */
[----:B------:R-:W-:Y:S02]  /*14d80*/  SHF.R.U32.HI R11, RZ, 0x8, R40 ;  /* 0x00000008ff0b7819 */ /* 0x000fe40000011628 */
[----:B------:R-:W-:Y:S01]  /*14d90*/  LOP3.LUT R12, R40, 0xff, RZ, 0xc0, !PT ;  /* 0x000000ff280c7812 */ /* 0x000fe200078ec0ff */
[----:B------:R-:W-:Y:S01]  /*14da0*/  IMAD.IADD R0, R16, 0x1, R13 ;  /* 0x0000000110007824 */ /* 0x000fe200078e020d */
[----:B------:R-:W-:-:S02]  /*14db0*/  LOP3.LUT R11, R11, 0xff, RZ, 0xc0, !PT ;  /* 0x000000ff0b0b7812 */ /* 0x000fc400078ec0ff */
[----:B------:R-:W-:Y:S02]  /*14dc0*/  LOP3.LUT R10, R31, 0xff, RZ, 0xc0, !PT ;  /* 0x000000ff1f0a7812 */ /* 0x000fe400078ec0ff */
[----:B------:R-:W-:Y:S02]  /*14dd0*/  PRMT R53, R11, 0x7604, R12 ;  /* 0x000076040b357816 */ /* 0x000fe4000000000c */
[----:B------:R-:W0:Y:S01]  /*14de0*/  LDS.128 R12, [R0+0x1e200] ;  /* 0x01e20000000c7984 */ /* 0x000e220000000c00 */
[----:B------:R-:W-:Y:S02]  /*14df0*/  PRMT R46, R9, 0x7604, R10 ;  /* 0x00007604092e7816 */ /* 0x000fe4000000000a */
[----:B------:R-:W-:Y:S02]  /*14e00*/  SHF.R.U32.HI R49, RZ, 0x8, R42 ;  /* 0x00000008ff317819 */ /* 0x000fe4000001162a */
[----:B------:R-:W-:Y:S02]  /*14e10*/  SHF.R.U32.HI R45, RZ, 0x8, R41 ;  /* 0x00000008ff2d7819 */ /* 0x000fe40000011629 */
[----:B------:R-:W-:-:S02]  /*14e20*/  LOP3.LUT R50, R42, 0xff, RZ, 0xc0, !PT ;  /* 0x000000ff2a327812 */ /* 0x000fc400078ec0ff */
[----:B------:R-:W-:Y:S02]  /*14e30*/  LOP3.LUT R49, R49, 0xff, RZ, 0xc0, !PT ;  /* 0x000000ff31317812 */ /* 0x000fe400078ec0ff */
[----:B------:R-:W-:Y:S02]  /*14e40*/  LOP3.LUT R48, R41, 0xff, RZ, 0xc0, !PT ;  /* 0x000000ff29307812 */ /* 0x000fe400078ec0ff */
[----:B------:R-:W-:Y:S02]  /*14e50*/  LOP3.LUT R45, R45, 0xff, RZ, 0xc0, !PT ;  /* 0x000000ff2d2d7812 */ /* 0x000fe400078ec0ff */
[----:B------:R-:W-:Y:S02]  /*14e60*/  PRMT R57, R49, 0x7604, R50 ;  /* 0x0000760431397816 */ /* 0x000fe40000000032 */
[----:B------:R-:W-:Y:S02]  /*14e70*/  PRMT R48, R45, 0x7604, R48 ;  /* 0x000076042d307816 */ /* 0x000fe40000000030 */
[----:B------:R-:W-:-:S02]  /*14e80*/  SHF.R.U32.HI R49, RZ, 0x10, R31 ;  /* 0x00000010ff317819 */ /* 0x000fc4000001161f */
[----:B------:R-:W-:Y:S02]  /*14e90*/  SHF.R.U32.HI R51, RZ, 0x8, R43 ;  /* 0x00000008ff337819 */ /* 0x000fe4000001162b */
[----:B------:R-:W-:Y:S01]  /*14ea0*/  SHF.R.U32.HI R45, RZ, 0x10, R29 ;  /* 0x00000010ff2d7819 */ /* 0x000fe2000001161d */
[----:B------:R-:W-:Y:S01]  /*14eb0*/  IMAD.U32 R49, R49, 0x10000, RZ ;  /* 0x0001000031317824 */ /* 0x000fe200078e00ff */
[----:B------:R-:W-:Y:S02]  /*14ec0*/  SHF.R.U32.HI R55, RZ, 0x10, R41 ;  /* 0x00000010ff377819 */ /* 0x000fe40000011629 */
[----:B------:R-:W-:Y:S01]  /*14ed0*/  LOP3.LUT R52, R43, 0xff, RZ, 0xc0, !PT ;  /* 0x000000ff2b347812 */ /* 0x000fe200078ec0ff */
[----:B------:R-:W-:Y:S01]  /*14ee0*/  IMAD.U32 R45, R45, 0x10000, RZ ;  /* 0x000100002d2d7824 */ /* 0x000fe200078e00ff */
[----:B------:R-:W-:Y:S02]  /*14ef0*/  LOP3.LUT R51, R51, 0xff, RZ, 0xc0, !PT ;  /* 0x000000ff33337812 */ /* 0x000fe400078ec0ff */
[----:B------:R-:W-:-:S02]  /*14f00*/  SHF.L.U32 R55, R55, 0x10, RZ ;  /* 0x0000001037377819 */ /* 0x000fc400000006ff */
[----:B------:R-:W-:Y:S02]  /*14f10*/  SHF.R.U32.HI R59, RZ, 0x10, R43 ;  /* 0x00000010ff3b7819 */ /* 0x000fe4000001162b */
[----:B------:R-:W-:Y:S02]  /*14f20*/  LOP3.LUT R21, R21, 0xff0000, R28, 0xf8, !PT ;  /* 0x00ff000015157812 */ /* 0x000fe400078ef81c */
[----:B------:R-:W-:Y:S01]  /*14f30*/  PRMT R52, R51, 0x7604, R52 ;  /* 0x0000760433347816 */ /* 0x000fe20000000034 */
[----:B------:R-:W-:Y:S01]  /*14f40*/  IMAD.U32 R59, R59, 0x10000, RZ ;  /* 0x000100003b3b7824 */ /* 0x000fe200078e00ff */
        /* <DEDUP_REMOVED lines=12> */
[----:B------:R-:W-:Y:S02]  /*15010*/  F2FP.F16.E4M3.UNPACK_B R51, R55 ;  /* 0x00000037ff33723e */ /* 0x000fe400020006ff */
[----:B0-----:R-:W-:Y:S02]  /*15020*/  F2FP.F16.E4M3.UNPACK_B R40, R13 ;  /* 0x0000000dff28723e */ /* 0x001fe400020006ff */
[----:B------:R-:W-:Y:S01]  /*15030*/  F2FP.F16.E4M3.UNPACK_B R49, R48 ;  /* 0x00000030ff31723e */ /* 0x000fe200020006ff */
[----:B------:R-:W-:Y:S01]  /*15040*/  HADD2.F32 R56, -RZ, R51.H0_H0 ;  /* 0x20000033ff387230 */ /* 0x000fe20000004100 */
[----:B------:R-:W-:-:S02]  /*15050*/  LOP3.LUT R57, R57, 0xff0000, R42, 0xf8, !PT ;  /* 0x00ff000039397812 */ /* 0x000fc400078ef82a */
[----:B------:R-:W-:Y:S01]  /*15060*/  F2FP.F16.E4M3.UNPACK_B R41, R13.H1 ;  /* 0x0000000dff29723e */ /* 0x000fe200030006ff */
[--C-:B------:R-:W-:Y:S01]  /*15070*/  HADD2.F32 R50, -RZ, R49.reuse.H0_H0 ;  /* 0x20000031ff327230 */ /* 0x100fe20000004100 */
[----:B------:R-:W-:Y:S01]  /*15080*/  LOP3.LUT R58, R57, 0xff000000, R42, 0xf8, !PT ;  /* 0xff000000393a7812 */ /* 0x000fe200078ef82a */
[----:B------:R-:W-:Y:S01]  /*15090*/  HADD2.F32 R49, -RZ, R49.H1_H1 ;  /* 0x30000031ff317230 */ /* 0x000fe20000004100 */
[----:B------:R-:W-:Y:S02]  /*150a0*/  F2FP.F16.E4M3.UNPACK_B R55, R55.H1 ;  /* 0x00000037ff37723e */ /* 0x000fe400030006ff */
[----:B------:R-:W-:Y:S02]  /*150b0*/  F2FP.F16.E4M3.UNPACK_B R48, R48.H1 ;  /* 0x00000030ff30723e */ /* 0x000fe400030006ff */
[----:B------:R-:W-:Y:S01]  /*150c0*/  LOP3.LUT R60, R59, 0xff000000, R43, 0xf8, !PT ;  /* 0xff0000003b3c7812 */ /* 0x000fe200078ef82b */
[----:B------:R-:W-:Y:S01]  /*150d0*/  HADD2.F32 R59, -RZ, R55.H0_H0 ;  /* 0x20000037ff3b7230 */ /* 0x000fe20000004100 */
[----:B------:R-:W-:-:S02]  /*150e0*/  F2FP.F16.E4M3.UNPACK_B R42, R14 ;  /* 0x0000000eff2a723e */ /* 0x000fc400020006ff */
[----:B------:R-:W-:Y:S01]  /*150f0*/  F2FP.F16.E4M3.UNPACK_B R43, R14.H1 ;  /* 0x0000000eff2b723e */ /* 0x000fe200030006ff */
[--C-:B------:R-:W-:Y:S01]  /*15100*/  HADD2.F32 R14, -RZ, R41.reuse.H0_H0 ;  /* 0x20000029ff0e7230 */ /* 0x100fe20000004100 */
[-C--:B------:R-:W-:Y:S01]  /*15110*/  F2FP.F16.E4M3.UNPACK_B R45, R15.reuse ;  /* 0x0000000fff2d723e */ /* 0x080fe200020006ff */
[----:B------:R-:W-:Y:S01]  /*15120*/  HADD2.F32 R41, -RZ, R41.H1_H1 ;  /* 0x30000029ff297230 */ /* 0x000fe20000004100 */
[----:B------:R-:W-:Y:S02]  /*15130*/  F2FP.F16.E4M3.UNPACK_B R46, R15.H1 ;  /* 0x0000000fff2e723e */ /* 0x000fe400030006ff */
[----:B------:R-:W-:Y:S01]  /*15140*/  FMUL.FTZ R63, R14, R59 ;  /* 0x0000003b0e3f7220 */ /* 0x000fe20000410000 */
[-C--:B------:R-:W-:Y:S02]  /*15150*/  F2FP.F16.E4M3.UNPACK_B R15, R12.reuse ;  /* 0x0000000cff0f723e */ /* 0x080fe400020006ff */
[----:B------:R-:W-:Y:S01]  /*15160*/  F2FP.F16.E4M3.UNPACK_B R12, R12.H1 ;  /* 0x0000000cff0c723e */ /* 0x000fe200030006ff */
[----:B--2---:R-:W0:Y:S02]  /*15170*/  LDS.128 R8, [R67+0x1e200] ;  /* 0x01e2000043087984 */ /* 0x004e240000000c00 */
[----:B0-----:R-:W-:-:S02]  /*15180*/  F2FP.F16.E4M3.UNPACK_B R20, R9 ;  /* 0x00000009ff14723e */ /* 0x001fc400020006ff */
[----:B------:R-:W-:Y:S01]  /*15190*/  F2FP.F16.E4M3.UNPACK_B R21, R9.H1 ;  /* 0x00000009ff15723e */ /* 0x000fe200030006ff */
[--C-:B------:R-:W-:Y:S01]  /*151a0*/  HADD2.F32 R9, -RZ, R40.reuse.H0_H0 ;  /* 0x20000028ff097230 */ /* 0x100fe20000004100 */
[-C--:B------:R-:W-:Y:S01]  /*151b0*/  F2FP.F16.E4M3.UNPACK_B R28, R10.reuse ;  /* 0x0000000aff1c723e */ /* 0x080fe200020006ff */
[----:B------:R-:W-:Y:S01]  /*151c0*/  HADD2.F32 R40, -RZ, R40.H1_H1 ;  /* 0x30000028ff287230 */ /* 0x000fe20000004100 */
[----:B------:R-:W-:Y:S01]  /*151d0*/  F2FP.F16.E4M3.UNPACK_B R29, R10.H1 ;  /* 0x0000000aff1d723e */ /* 0x000fe200030006ff */
[--C-:B------:R-:W-:Y:S02]  /*151e0*/  HADD2.F32 R10, -RZ, R20.reuse.H0_H0 ;  /* 0x20000014ff0a7230 */ /* 0x100fe40000004100 */
[C---:B------:R-:W-:Y:S01]  /*151f0*/  FMUL.FTZ R13, R9.reuse, R56 ;  /* 0x00000038090d7220 */ /* 0x040fe20000410000 */
[-C--:B------:R-:W-:Y:S01]  /*15200*/  FMUL.FTZ R57, R9, R50.reuse ;  /* 0x0000003209397220 */ /* 0x080fe20000410000 */
[----:B------:R-:W-:Y:S01]  /*15210*/  HADD2.F32 R20, -RZ, R20.H1_H1 ;  /* 0x30000014ff147230 */ /* 0x000fe20000004100 */
[----:B------:R-:W-:Y:S01]  /*15220*/  F2FP.F16.E4M3.UNPACK_B R30, R11 ;  /* 0x0000000bff1e723e */ /* 0x000fe200020006ff */
[C---:B------:R-:W-:Y:S01]  /*15230*/  FFMA.FTZ R9, R10.reuse, R50, -R13 ;  /* 0x000000320a097223 */ /* 0x040fe2000001080d */
[----:B------:R-:W-:Y:S01]  /*15240*/  FFMA.FTZ R13, R10, R56, R57 ;  /* 0x000000380a0d7223 */ /* 0x000fe20000010039 */
[----:B------:R-:W-:Y:S01]  /*15250*/  HADD2.F32 R57, -RZ, R51.H1_H1 ;  /* 0x30000033ff397230 */ /* 0x000fe20000004100 */
[-C--:B------:R-:W-:Y:S01]  /*15260*/  F2FP.F16.E4M3.UNPACK_B R50, R60.reuse ;  /* 0x0000003cff32723e */ /* 0x080fe200020006ff */
[----:B------:R-:W-:Y:S01]  /*15270*/  HADD2.F32 R51, -RZ, R48.H0_H0 ;  /* 0x20000030ff337230 */ /* 0x000fe20000004100 */
[----:B------:R-:W-:Y:S01]  /*15280*/  F2FP.F16.E4M3.UNPACK_B R60, R60.H1 ;  /* 0x0000003cff3c723e */ /* 0x000fe200030006ff */
[----:B------:R-:W-:-:S02]  /*15290*/  HADD2.F32 R10, -RZ, R21.H0_H0 ;  /* 0x20000015ff0a7230 */ /* 0x000fc40000004100 */
[C---:B------:R-:W-:Y:S01]  /*152a0*/  FMUL.FTZ R61, R40.reuse, R57 ;  /* 0x00000039283d7220 */ /* 0x040fe20000410000 */
[----:B------:R-:W-:Y:S01]  /*152b0*/  FMUL.FTZ R40, R40, R49 ;  /* 0x0000003128287220 */ /* 0x000fe20000410000 */
[----:B------:R-:W-:Y:S01]  /*152c0*/  FMUL.FTZ R14, R14, R51 ;  /* 0x000000330e0e7220 */ /* 0x000fe20000410000 */
[----:B------:R-:W-:Y:S02]  /*152d0*/  HADD2.F32 R48, -RZ, R48.H1_H1 ;  /* 0x30000030ff307230 */ /* 0x000fe40000004100 */
[C---:B------:R-:W-:Y:S01]  /*152e0*/  FFMA.FTZ R56, R20.reuse, R49, -R61 ;  /* 0x0000003114387223 */ /* 0x040fe2000001083d */
[----:B------:R-:W-:Y:S01]  /*152f0*/  FFMA.FTZ R62, R20, R57, R40 ;  /* 0x00000039143e7223 */ /* 0x000fe20000010028 */
[----:B------:R-:W-:Y:S01]  /*15300*/  F2FP.F16.E4M3.UNPACK_B R20, R53 ;  /* 0x00000035ff14723e */ /* 0x000fe200020006ff */
[C---:B------:R-:W-:Y:S01]  /*15310*/  FFMA.FTZ R63, R10.reuse, R51, -R63 ;  /* 0x000000330a3f7223 */ /* 0x040fe2000001083f */
[----:B------:R-:W-:Y:S01]  /*15320*/  FFMA.FTZ R59, R10, R59, R14 ;  /* 0x0000003b0a3b7223 */ /* 0x000fe2000001000e */
        /* <DEDUP_REMOVED lines=15> */
[----:B------:R-:W-:Y:S01]  /*15420*/  FFMA.FTZ R48, R21, R40, R41 ;  /* 0x0000002815307223 */ /* 0x000fe20000010029 */
[----:B------:R-:W-:Y:S02]  /*15430*/  HADD2.F32 R20, -RZ, R20.H1_H1 ;  /* 0x30000014ff147230 */ /* 0x000fe40000004100 */
[C---:B------:R-:W-:Y:S01]  /*15440*/  FFMA.FTZ R55, R10.reuse, R49, -R55 ;  /* 0x000000310a377223 */ /* 0x040fe20000010837 */
[----:B------:R-:W-:Y:S01]  /*15450*/  FFMA.FTZ R57, R10, R51, R14 ;  /* 0x000000330a397223 */ /* 0x000fe2000001000e */
        /* <DEDUP_REMOVED lines=13> */
[C---:B------:R-:W-:Y:S01]  /*15530*/  FFMA.FTZ R61, R10.reuse, R21, -R51 ;  /* 0x000000150a3d7223 */ /* 0x040fe20000010833 */
[-C--:B------:R-:W-:Y:S01]  /*15540*/  F2FP.F16.E4M3.UNPACK_B R11, R8.reuse ;  /* 0x00000008ff0b723e */ /* 0x080fe200020006ff */
[----:B------:R-:W-:Y:S01]  /*15550*/  FFMA.FTZ R65, R10, R41, R14 ;  /* 0x000000290a417223 */ /* 0x000fe2000001000e */
[----:B------:R-:W-:Y:S01]  /*15560*/  F2FP.F16.E4M3.UNPACK_B R8, R8.H1 ;  /* 0x00000008ff08723e */ /* 0x000fe200030006ff */
[----:B------:R-:W-:Y:S01]  /*15570*/  HADD2.F32 R41, -RZ, R30.H0_H0 ;  /* 0x2000001eff297230 */ /* 0x000fe20000004100 */
[----:B------:R-:W-:Y:S01]  /*15580*/  F2FP.F16.E4M3.UNPACK_B R54, R54 ;  /* 0x00000036ff36723e */ /* 0x000fe200020006ff */
[----:B------:R-:W-:Y:S01]  /*15590*/  HADD2.F32 R14, -RZ, R12.H0_H0 ;  /* 0x2000000cff0e7230 */ /* 0x000fe20000004100 */
[----:B------:R-:W-:Y:S01]  /*155a0*/  F2FP.F16.E4M3.UNPACK_B R47, R47 ;  /* 0x0000002fff2f723e */ /* 0x000fe200020006ff */
[----:B------:R-:W-:Y:S01]  /*155b0*/  HADD2.F32 R21, -RZ, R20.H0_H0 ;  /* 0x20000014ff157230 */ /* 0x000fe20000004100 */
[----:B------:R-:W-:Y:S01]  /*155c0*/  F2FP.SATFINITE.E4M3.F32.PACK_AB_MERGE_C R63, R64, R63, RZ ;  /* 0x0000003f403f723e */ /* 0x000fe200048070ff */
[----:B------:R-:W-:-:S02]  /*155d0*/  HADD2.F32 R53, -RZ, R53.H1_H1 ;  /* 0x30000035ff357230 */ /* 0x000fc40000004100 */
[C---:B------:R-:W-:Y:S01]  /*155e0*/  FMUL.FTZ R45, R14.reuse, R41 ;  /* 0x000000290e2d7220 */ /* 0x040fe20000410000 */
[----:B------:R-:W-:Y:S02]  /*155f0*/  HADD2.F32 R60, -RZ, R60.H1_H1 ;  /* 0x3000003cff3c7230 */ /* 0x000fe40000004100 */
[----:B------:R-:W-:Y:S01]  /*15600*/  FMUL.FTZ R14, R14, R21 ;  /* 0x000000150e0e7220 */ /* 0x000fe20000410000 */
[----:B------:R-:W-:Y:S01]  /*15610*/  HADD2.F32 R46, -RZ, R46.H1_H1 ;  /* 0x3000002eff2e7230 */ /* 0x000fe20000004100 */
[----:B------:R-:W-:Y:S01]  /*15620*/  F2FP.SATFINITE.E4M3.F32.PACK_AB_MERGE_C R48, R48, R59, RZ ;  /* 0x0000003b3030723e */ /* 0x000fe200048070ff */
[----:B------:R-:W-:Y:S01]  /*15630*/  HADD2.F32 R10, -RZ, R8.H0_H0 ;  /* 0x20000008ff0a7230 */ /* 0x000fe20000004100 */
[----:B------:R-:W-:Y:S01]  /*15640*/  F2FP.SATFINITE.E4M3.F32.PACK_AB_MERGE_C R9, R56, R9, R63 ;  /* 0x000000093809723e */ /* 0x000fe2000480703f */
[----:B------:R-:W-:Y:S02]  /*15650*/  HADD2.F32 R31, -RZ, R31.H1_H1 ;  /* 0x3000001fff1f7230 */ /* 0x000fe40000004100 */
[C---:B------:R-:W-:Y:S01]  /*15660*/  FMUL.FTZ R40, R46.reuse, R60 ;  /* 0x0000003c2e287220 */ /* 0x040fe20000410000 */
[----:B------:R-:W-:Y:S01]  /*15670*/  FMUL.FTZ R49, R46, R53 ;  /* 0x000000352e317220 */ /* 0x000fe20000410000 */
[----:B------:R-:W-:Y:S01]  /*15680*/  FFMA.FTZ R46, R10, R41, R14 ;  /* 0x000000290a2e7223 */ /* 0x000fe2000001000e */
[----:B------:R-:W-:-:S02]  /*15690*/  HADD2.F32 R41, -RZ, R30.H1_H1 ;  /* 0x3000001eff297230 */ /* 0x000fc40000004100 */
[C---:B------:R-:W-:Y:S01]  /*156a0*/  FFMA.FTZ R70, R31.reuse, R53, -R40 ;  /* 0x000000351f467223 */ /* 0x040fe20000010828 */
[----:B------:R-:W-:Y:S02]  /*156b0*/  HADD2.F32 R12, -RZ, R12.H1_H1 ;  /* 0x3000000cff0c7230 */ /* 0x000fe40000004100 */
[----:B------:R-:W-:Y:S01]  /*156c0*/  FFMA.FTZ R40, R10, R21, -R45 ;  /* 0x000000150a287223 */ /* 0x000fe2000001082d */
[----:B------:R-:W-:Y:S02]  /*156d0*/  HADD2.F32 R21, -RZ, R20.H1_H1 ;  /* 0x30000014ff157230 */ /* 0x000fe40000004100 */
        /* <DEDUP_REMOVED lines=10> */
[----:B------:R-:W-:Y:S01]  /*15780*/  FMUL.FTZ R41, R10, R31 ;  /* 0x0000001f0a297220 */ /* 0x000fe20000410000 */
[----:B------:R-:W-:-:S02]  /*15790*/  HADD2.F32 R54, -RZ, R54.H1_H1 ;  /* 0x30000036ff367230 */ /* 0x000fc40000004100 */
[-C--:B------:R-:W-:Y:S01]  /*157a0*/  FMUL.FTZ R45, R10, R21.reuse ;  /* 0x000000150a2d7220 */ /* 0x080fe20000410000 */
[----:B------:R-:W-:Y:S02]  /*157b0*/  HADD2.F32 R15, -RZ, R15.H1_H1 ;  /* 0x3000000fff0f7230 */ /* 0x000fe40000004100 */
[C---:B------:R-:W-:Y:S01]  /*157c0*/  FFMA.FTZ R41, R8.reuse, R21, -R41 ;  /* 0x0000001508297223 */ /* 0x040fe20000010829 */
[----:B------:R-:W-:Y:S02]  /*157d0*/  HADD2.F32 R10, -RZ, R47.H1_H1 ;  /* 0x3000002fff0a7230 */ /* 0x000fe40000004100 */
[----:B------:R-:W-:Y:S01]  /*157e0*/  FFMA.FTZ R45, R8, R31, R45 ;  /* 0x0000001f082d7223 */ /* 0x000fe2000001002d */
[----:B------:R-:W-:Y:S01]  /*157f0*/  HADD2.F32 R11, -RZ, R11.H1_H1 ;  /* 0x3000000bff0b7230 */ /* 0x000fe20000004100 */
        /* <DEDUP_REMOVED lines=11> */
[----:B------:R-:W-:Y:S01]  /*158b0*/  F2FP.SATFINITE.E4M3.F32.PACK_AB_MERGE_C R13, R62, R13, R48 ;  /* 0x0000000d3e0d723e */ /* 0x000fe20004807030 */
[----:B------:R-:W-:Y:S02]  /*158c0*/  HADD2.F32 R14, -RZ, R14.H1_H1 ;  /* 0x3000000eff0e7230 */ /* 0x000fe40000004100 */
[C---:B------:R-:W-:Y:S01]  /*158d0*/  FMUL.FTZ R21, R10.reuse, R15 ;  /* 0x0000000f0a157220 */ /* 0x040fe20000410000 */
[----:B------:R-:W-:Y:S02]  /*158e0*/  HADD2.F32 R43, -RZ, R43.H1_H1 ;  /* 0x3000002bff2b7230 */ /* 0x000fe40000004100 */
[----:B------:R-:W-:Y:S01]  /*158f0*/  FMUL.FTZ R31, R10, R11 ;  /* 0x0000000b0a1f7220 */ /* 0x000fe20000410000 */
[----:B------:R-:W-:-:S02]  /*15900*/  HADD2.F32 R12, -RZ, R8.H1_H1 ;  /* 0x30000008ff0c7230 */ /* 0x000fc40000004100 */
[--C-:B------:R-:W-:Y:S02]  /*15910*/  HADD2.F32 R8, -RZ, R29.reuse.H0_H0 ;  /* 0x2000001dff087230 */ /* 0x100fe40000004100 */
[C---:B------:R-:W-:Y:S01]  /*15920*/  FMUL.FTZ R10, R43.reuse, R14 ;  /* 0x0000000e2b0a7220 */ /* 0x040fe20000410000 */
[----:B------:R-:W-:Y:S02]  /*15930*/  HADD2.F32 R29, -RZ, R29.H1_H1 ;  /* 0x3000001dff1d7230 */ /* 0x000fe40000004100 */
[-C--:B------:R-:W-:Y:S01]  /*15940*/  FMUL.FTZ R43, R43, R12.reuse ;  /* 0x0000000c2b2b7220 */ /* 0x080fe20000410000 */
[C---:B------:R-:W-:Y:S01]  /*15950*/  FFMA.FTZ R30, R8.reuse, R11, -R21 ;  /* 0x0000000b081e7223 */ /* 0x040fe20000010815 */
[----:B------:R-:W-:Y:S01]  /*15960*/  FFMA.FTZ R47, R8, R15, R31 ;  /* 0x0000000f082f7223 */ /* 0x000fe2000001001f */
[C---:B------:R-:W-:Y:S01]  /*15970*/  FFMA.FTZ R53, R29.reuse, R12, -R10 ;  /* 0x0000000c1d357223 */ /* 0x040fe2000001080a */
[----:B------:R-:W-:Y:S01]  /*15980*/  FFMA.FTZ R50, R29, R14, R43 ;  /* 0x0000000e1d327223 */ /* 0x000fe2000001002b */
[----:B------:R-:W-:-:S02]  /*15990*/  HADD2.F32 R10, -RZ, R42.H0_H0 ;  /* 0x2000002aff0a7230 */ /* 0x000fc40000004100 */
[----:B------:R-:W-:Y:S01]  /*159a0*/  HADD2.F32 R11, -RZ, R52.H0_H0 ;  /* 0x20000034ff0b7230 */ /* 0x000fe20000004100 */
[----:B------:R-:W-:Y:S01]  /*159b0*/  F2FP.SATFINITE.E4M3.F32.PACK_AB_MERGE_C R30, R53, R30, RZ ;  /* 0x0000001e351e723e */ /* 0x000fe200048070ff */
[--C-:B------:R-:W-:Y:S01]  /*159c0*/  HADD2.F32 R21, -RZ, R58.reuse.H0_H0 ;  /* 0x2000003aff157230 */ /* 0x100fe20000004100 */
[----:B------:R-:W-:Y:S01]  /*159d0*/  F2FP.SATFINITE.E4M3.F32.PACK_AB_MERGE_C R47, R50, R47, RZ ;  /* 0x0000002f322f723e */ /* 0x000fe200048070ff */
        /* <DEDUP_REMOVED lines=25> */
.L_x_5129:
[----:B------:R-:W-:Y:S05]  /*15b70*/  BSYNC B1 ;  /* 0x0000000000017941 */ /* 0x000fea0003800000 */
.L_x_5128:
[----:B------:R-:W-:Y:S04]  /*15b80*/  BSSY B1, `(.L_x_5130) ;  /* 0x0000104000017945 */ /* 0x000fe80003800000 */
[----:B------:R-:W-:Y:S05]  /*15b90*/  @P1 BRA `(.L_x_5131) ;  /* 0x0000001000081947 */ /* 0x000fea0003800000 */
[----:B------:R-:W2:Y:S01]  /*15ba0*/  LDL R60, [R1+0x3c] ;  /* 0x00003c00013c7983 */ /* 0x000ea20000100800 */
[----:B0-----:R-:W-:Y:S02]  /*15bb0*/  SHF.R.S32.HI R12, RZ, 0x1f, R221 ;  /* 0x0000001fff0c7819 */ /* 0x001fe400000114dd */
[----:B-----5:R-:W-:Y:S02]  /*15bc0*/  SHF.R.U32.HI R0, RZ, 0x8, R24 ;  /* 0x00000008ff007819 */ /* 0x020fe40000011618 */
[----:B------:R-:W-:Y:S02]  /*15bd0*/  LEA.HI R12, R12, R221, RZ, 0x4 ;  /* 0x000000dd0c0c7211 */ /* 0x000fe400078f20ff */
[----:B------:R-:W-:Y:S02]  /*15be0*/  LOP3.LUT R8, R24, 0xff, RZ, 0xc0, !PT ;  /* 0x000000ff18087812 */ /* 0x000fe400078ec0ff */
[----:B------:R-:W-:Y:S02]  /*15bf0*/  SHF.R.S32.HI R12, RZ, 0x4, R12 ;  /* 0x00000004ff0c7819 */ /* 0x000fe4000001140c */
[----:B------:R-:W-:-:S02]  /*15c00*/  LOP3.LUT R9, R0, 0xff, RZ, 0xc0, !PT ;  /* 0x000000ff00097812 */ /* 0x000fc400078ec0ff */
[----:B------:R-:W-:Y:S02]  /*15c10*/  LEA.HI R0, R3, R12, RZ, 0x1c ;  /* 0x0000000c03007211 */ /* 0x000fe400078fe0ff */
[----:B------:R-:W-:Y:S02]  /*15c20*/  PRMT R21, R9, 0x7604, R8 ;  /* 0x0000760409157816 */ /* 0x000fe40000000008 */
[----:B------:R-:W-:Y:S02]  /*15c30*/  SHF.R.S32.HI R9, RZ, 0x1f, R0 ;  /* 0x0000001fff097819 */ /* 0x000fe40000011400 */
[----:B------:R-:W-:Y:S02]  /*15c40*/  SHF.R.U32.HI R15, RZ, 0x8, R36 ;  /* 0x00000008ff0f7819 */ /* 0x000fe40000011624 */
[----:B------:R-:W-:Y:S01]  /*15c50*/  LEA.HI R8, R9, R0, RZ, 0x2 ;  /* 0x0000000009087211 */ /* 0x000fe200078f10ff */
[----:B------:R-:W-:Y:S01]  /*15c60*/  IMAD.SHL.U32 R9, R0, 0x10, RZ ;  /* 0x0000001000097824 */ /* 0x000fe200078e00ff */
[----:B------:R-:W-:-:S02]  /*15c70*/  SHF.R.U32.HI R13, RZ, 0x8, R27 ;  /* 0x00000008ff0d7819 */ /* 0x000fc4000001161b */
[----:B------:R-:W-:Y:S01]  /*15c80*/  LOP3.LUT R14, R36, 0xff, RZ, 0xc0, !PT ;  /* 0x000000ff240e7812 */ /* 0x000fe200078ec0ff */
[----:B------:R-:W-:Y:S01]  /*15c90*/  IMAD.SHL.U32 R8, R8, 0x800, RZ ;  /* 0x0000080008087824 */ /* 0x000fe200078e00ff */
[----:B------:R-:W-:Y:S02]  /*15ca0*/  LOP3.LUT R0, R228, 0x30, R9, 0xf8, !PT ;  /* 0x00000030e4007812 */ /* 0x000fe400078ef809 */
[----:B------:R-:W-:Y:S02]  /*15cb0*/  LOP3.LUT R15, R15, 0xff, RZ, 0xc0, !PT ;  /* 0x000000ff0f0f7812 */ /* 0x000fe400078ec0ff */
[----:B------:R-:W-:Y:S02]  /*15cc0*/  LOP3.LUT R12, R27, 0xff, RZ, 0xc0, !PT ;  /* 0x000000ff1b0c7812 */ /* 0x000fe400078ec0ff */
[----:B------:R-:W-:Y:S02]  /*15cd0*/  LOP3.LUT R13, R13, 0xff, RZ, 0xc0, !PT ;  /* 0x000000ff0d0d7812 */ /* 0x000fe400078ec0ff */
[----:B------:R-:W-:-:S02]  /*15ce0*/  SHF.R.U32.HI R11, RZ, 0x8, R25 ;  /* 0x00000008ff0b7819 */ /* 0x000fc40000011619 */
[----:B------:R-:W-:Y:S02]  /*15cf0*/  LOP3.LUT R0, R0, R229, RZ, 0x3c, !PT ;  /* 0x000000e500007212 */ /* 0x000fe400078e3cff */
[----:B------:R-:W-:Y:S02]  /*15d00*/  LOP3.LUT R9, R8, 0xffffe000, RZ, 0xc0, !PT ;  /* 0xffffe00008097812 */ /* 0x000fe400078ec0ff */
[----:B------:R-:W-:Y:S02]  /*15d10*/  PRMT R45, R15, 0x7604, R14 ;  /* 0x000076040f2d7816 */ /* 0x000fe4000000000e */
[----:B------:R-:W-:Y:S02]  /*15d20*/  SHF.R.U32.HI R15, RZ, 0x8, R37 ;  /* 0x00000008ff0f7819 */ /* 0x000fe40000011625 */
[----:B------:R-:W-:Y:S02]  /*15d30*/  PRMT R41, R13, 0x7604, R12 ;  /* 0x000076040d297816 */ /* 0x000fe4000000000c */
[----:B------:R-:W-:-:S02]  /*15d40*/  LOP3.LUT R10, R25, 0xff, RZ, 0xc0, !PT ;  /* 0x000000ff190a7812 */ /* 0x000fc400078ec0ff */
[----:B------:R-:W-:Y:S02]  /*15d50*/  LOP3.LUT R11, R11, 0xff, RZ, 0xc0, !PT ;  /* 0x000000ff0b0b7812 */ /* 0x000fe400078ec0ff */
[----:B------:R-:W-:Y:S02]  /*15d60*/  IADD3 R13, R0, R230, R9 ;  /* 0x000000e6000d7210 */ /* 0x000fe40007ffe009 */
[----:B------:R-:W-:Y:S02]  /*15d70*/  SHF.R.U32.HI R14, RZ, 0x8, R38 ;  /* 0x00000008ff0e7819 */ /* 0x000fe40000011626 */
[----:B------:R-:W-:Y:S02]  /*15d80*/  LOP3.LUT R0, R37, 0xff, RZ, 0xc0, !PT ;  /* 0x000000ff25007812 */ /* 0x000fe400078ec0ff */
[----:B------:R-:W-:Y:S02]  /*15d90*/  LOP3.LUT R15, R15, 0xff, RZ, 0xc0, !PT ;  /* 0x000000ff0f0f7812 */ /* 0x000fe400078ec0ff */
[----:B------:R-:W-:-:S02]  /*15da0*/  SHF.R.U32.HI R51, RZ, 0x8, R39 ;  /* 0x00000008ff337819 */ /* 0x000fc40000011627 */
[----:B------:R-:W-:Y:S02]  /*15db0*/  PRMT R29, R11, 0x7604, R10 ;  /* 0x000076040b1d7816 */ /* 0x000fe4000000000a */
        /* <DEDUP_REMOVED lines=9> */
[----:B------:R-:W-:Y:S02]  /*15e50*/  PRMT R49, R43, 0x7604, R12 ;  /* 0x000076042b317816 */ /* 0x000fe4000000000c */
[----:B------:R-:W-:Y:S02]  /*15e60*/  PRMT R51, R51, 0x7604, R14 ;  /* 0x0000760433337816 */ /* 0x000fe4000000000e */
[----:B------:R-:W0:Y:S01]  /*15e70*/  LDS.128 R12, [R0+0x1e200] ;  /* 0x01e20000000c7984 */ /* 0x000e220000000c00 */
[----:B------:R-:W-:Y:S02]  /*15e80*/  PRMT R31, R11, 0x7604, R10 ;  /* 0x000076040b1f7816 */ /* 0x000fe4000000000a */
[----:B------:R-:W-:-:S02]  /*15e90*/  SHF.R.U32.HI R28, RZ, 0x10, R25 ;  /* 0x00000010ff1c7819 */ /* 0x000fc40000011619 */
[----:B------:R-:W-:Y:S02]  /*15ea0*/  SHF.R.U32.HI R20, RZ, 0x10, R24 ;  /* 0x00000010ff147819 */ /* 0x000fe40000011618 */
[----:B------:R-:W-:Y:S02]  /*15eb0*/  SHF.R.U32.HI R30, RZ, 0x10, R26 ;  /* 0x00000010ff1e7819 */ /* 0x000fe4000001161a */
[----:B------:R-:W-:Y:S02]  /*15ec0*/  LOP3.LUT R28, R28, 0xff, RZ, 0xc0, !PT ;  /* 0x000000ff1c1c7812 */ /* 0x000fe400078ec0ff */
[----:B------:R-:W-:Y:S02]  /*15ed0*/  LOP3.LUT R20, R20, 0xff, RZ, 0xc0, !PT ;  /* 0x000000ff14147812 */ /* 0x000fe400078ec0ff */
[----:B------:R-:W-:Y:S02]  /*15ee0*/  LOP3.LUT R30, R30, 0xff, RZ, 0xc0, !PT ;  /* 0x000000ff1e1e7812 */ /* 0x000fe400078ec0ff */
[----:B------:R-:W-:-:S02]  /*15ef0*/  SHF.R.U32.HI R40, RZ, 0x10, R27 ;  /* 0x00000010ff287819 */ /* 0x000fc4000001161b */
[----:B------:R-:W-:Y:S02]  /*15f00*/  PRMT R29, R28, 0x7054, R29 ;  /* 0x000070541c1d7816 */ /* 0x000fe4000000001d */
[----:B------:R-:W-:Y:S02]  /*15f10*/  SHF.R.U32.HI R28, RZ, 0x10, R37 ;  /* 0x00000010ff1c7819 */ /* 0x000fe40000011625 */
[----:B------:R-:W-:Y:S02]  /*15f20*/  PRMT R21, R20, 0x7054, R21 ;  /* 0x0000705414157816 */ /* 0x000fe40000000015 */
[----:B------:R-:W-:Y:S02]  /*15f30*/  PRMT R31, R30, 0x7054, R31 ;  /* 0x000070541e1f7816 */ /* 0x000fe4000000001f */
[----:B------:R-:W-:Y:S02]  /*15f40*/  SHF.R.U32.HI R20, RZ, 0x10, R36 ;  /* 0x00000010ff147819 */ /* 0x000fe40000011624 */
[----:B------:R-:W-:-:S02]  /*15f50*/  LOP3.LUT R40, R40, 0xff, RZ, 0xc0, !PT ;  /* 0x000000ff28287812 */ /* 0x000fc400078ec0ff */
[----:B------:R-:W-:Y:S02]  /*15f60*/  SHF.R.U32.HI R30, RZ, 0x10, R38 ;  /* 0x00000010ff1e7819 */ /* 0x000fe40000011626 */
[----:B------:R-:W-:Y:S02]  /*15f70*/  LOP3.LUT R28, R28, 0xff, RZ, 0xc0, !PT ;  /* 0x000000ff1c1c7812 */ /* 0x000fe400078ec0ff */
[----:B------:R-:W-:Y:S02]  /*15f80*/  LOP3.LUT R20, R20, 0xff, RZ, 0xc0, !PT ;  /* 0x000000ff14147812 */ /* 0x000fe400078ec0ff */
[----:B------:R-:W-:Y:S02]  /*15f90*/  PRMT R43, R40, 0x7054, R41 ;  /* 0x00007054282b7816 */ /* 0x000fe40000000029 */
[----:B------:R-:W-:Y:S02]  /*15fa0*/  LOP3.LUT R30, R30, 0xff, RZ, 0xc0, !PT ;  /* 0x000000ff1e1e7812 */ /* 0x000fe400078ec0ff */
[----:B------:R-:W-:-:S02]  /*15fb0*/  SHF.R.U32.HI R40, RZ, 0x10, R39 ;  /* 0x00000010ff287819 */ /* 0x000fc40000011627 */
[----:B------:R-:W-:Y:S02]  /*15fc0*/  PRMT R47, R28, 0x7054, R47 ;  /* 0x000070541c2f7816 */ /* 0x000fe4000000002f */
[----:B------:R-:W-:Y:S02]  /*15fd0*/  PRMT R45, R20, 0x7054, R45 ;  /* 0x00007054142d7816 */ /* 0x000fe4000000002d */
[----:B------:R-:W-:Y:S02]  /*15fe0*/  PRMT R49, R30, 0x7054, R49 ;  /* 0x000070541e317816 */ /* 0x000fe40000000031 */
[----:B------:R-:W-:Y:S02]  /*15ff0*/  LOP3.LUT R41, R29, 0xff000000, R25, 0xf8, !PT ;  /* 0xff0000001d297812 */ /* 0x000fe400078ef819 */
[----:B------:R-:W-:Y:S02]  /*16000*/  LOP3.LUT R40, R40, 0xff, RZ, 0xc0, !PT ;  /* 0x000000ff28287812 */ /* 0x000fe400078ec0ff */
[----:B------:R-:W-:-:S02]  /*16010*/  LOP3.LUT R47, R47, 0xff000000, R37, 0xf8, !PT ;  /* 0xff0000002f2f7812 */ /* 0x000fc400078ef825 */
[----:B------:R-:W-:Y:S02]  /*16020*/  LOP3.LUT R43, R43, 0xff000000, R27, 0xf8, !PT ;  /* 0xff0000002b2b7812 */ /* 0x000fe400078ef81b */
[----:B------:R-:W-:Y:S02]  /*16030*/  LOP3.LUT R45, R45, 0xff000000, R36, 0xf8, !PT ;  /* 0xff0000002d2d7812 */ /* 0x000fe400078ef824 */
[----:B------:R-:W-:Y:S02]  /*16040*/  LOP3.LUT R49, R49, 0xff000000, R38, 0xf8, !PT ;  /* 0xff00000031317812 */ /* 0x000fe400078ef826 */
[----:B------:R-:W-:Y:S02]  /*16050*/  F2FP.F16.E4M3.UNPACK_B R36, R41 ;  /* 0x00000029ff24723e */ /* 0x000fe400020006ff */
[----:B0-----:R-:W-:Y:S02]  /*16060*/  F2FP.F16.E4M3.UNPACK_B R27, R13 ;  /* 0x0000000dff1b723e */ /* 0x001fe400020006ff */
[----:B------:R-:W-:Y:S01]  /*16070*/  PRMT R51, R40, 0x7054, R51 ;  /* 0x0000705428337816 */ /* 0x000fe20000000033 */
[----:B------:R-:W-:Y:S01]  /*16080*/  HADD2.F32 R37, -RZ, R36.H0_H0 ;  /* 0x20000024ff257230 */ /* 0x000fe20000004100 */
[----:B------:R-:W-:Y:S01]  /*16090*/  F2FP.F16.E4M3.UNPACK_B R38, R47 ;  /* 0x0000002fff26723e */ /* 0x000fe200020006ff */
[--C-:B------:R-:W-:Y:S01]  /*160a0*/  HADD2.F32 R29, -RZ, R27.reuse.H0_H0 ;  /* 0x2000001bff1d7230 */ /* 0x100fe20000004100 */
[----:B------:R-:W-:Y:S01]  /*160b0*/  LOP3.LUT R51, R51, 0xff000000, R39, 0xf8, !PT ;  /* 0xff00000033337812 */ /* 0x000fe200078ef827 */
[----:B------:R-:W-:Y:S01]  /*160c0*/  HADD2.F32 R27, -RZ, R27.H1_H1 ;  /* 0x3000001bff1b7230 */ /* 0x000fe20000004100 */
[----:B------:R-:W-:Y:S01]  /*160d0*/  LOP3.LUT R42, R31, 0xff000000, R26, 0xf8, !PT ;  /* 0xff0000001f2a7812 */ /* 0x000fe200078ef81a */
[--C-:B------:R-:W-:Y:S01]  /*160e0*/  HADD2.F32 R39, -RZ, R38.reuse.H0_H0 ;  /* 0x20000026ff277230 */ /* 0x100fe20000004100 */
[----:B------:R-:W-:Y:S01]  /*160f0*/  LOP3.LUT R40, R21, 0xff000000, R24, 0xf8, !PT ;  /* 0xff00000015287812 */ /* 0x000fe200078ef818 */
[C---:B------:R-:W-:Y:S01]  /*16100*/  FMUL.FTZ R46, R29.reuse, R37 ;  /* 0x000000251d2e7220 */ /* 0x040fe20000410000 */
[----:B------:R-:W-:Y:S01]  /*16110*/  F2FP.F16.E4M3.UNPACK_B R28, R13.H1 ;  /* 0x0000000dff1c723e */ /* 0x000fe200030006ff */
[----:B------:R-:W-:Y:S01]  /*16120*/  HADD2.F32 R38, -RZ, R38.H1_H1 ;  /* 0x30000026ff267230 */ /* 0x000fe20000004100 */
[----:B------:R-:W-:Y:S01]  /*16130*/  F2FP.F16.E4M3.UNPACK_B R47, R47.H1 ;  /* 0x0000002fff2f723e */ /* 0x000fe200030006ff */
[----:B------:R-:W-:Y:S01]  /*16140*/  FMUL.FTZ R53, R29, R39 ;  /* 0x000000271d357220 */ /* 0x000fe20000410000 */
[----:B------:R-:W-:Y:S01]  /*16150*/  F2FP.F16.E4M3.UNPACK_B R41, R41.H1 ;  /* 0x00000029ff29723e */ /* 0x000fe200030006ff */
[----:B------:R-:W-:Y:S01]  /*16160*/  HADD2.F32 R36, -RZ, R36.H1_H1 ;  /* 0x30000024ff247230 */ /* 0x000fe20000004100 */
[-C--:B------:R-:W-:Y:S01]  /*16170*/  F2FP.F16.E4M3.UNPACK_B R30, R15.reuse ;  /* 0x0000000fff1e723e */ /* 0x080fe200020006ff */
[----:B------:R-:W-:Y:S01]  /*16180*/  FMUL.FTZ R55, R27, R38 ;  /* 0x000000261b377220 */ /* 0x000fe20000410000 */
[----:B------:R-:W-:-:S02]  /*16190*/  F2FP.F16.E4M3.UNPACK_B R31, R15.H1 ;  /* 0x0000000fff1f723e */ /* 0x000fc400030006ff */
[----:B------:R-:W-:Y:S01]  /*161a0*/  F2FP.F16.E4M3.UNPACK_B R15, R14 ;  /* 0x0000000eff0f723e */ /* 0x000fe200020006ff */
[----:B------:R-:W-:Y:S01]  /*161b0*/  FMUL.FTZ R27, R27, R36 ;  /* 0x000000241b1b7220 */ /* 0x000fe20000410000 */
[----:B------:R-:W-:Y:S01]  /*161c0*/  F2FP.F16.E4M3.UNPACK_B R29, R14.H1 ;  /* 0x0000000eff1d723e */ /* 0x000fe200030006ff */
[--C-:B------:R-:W-:Y:S01]  /*161d0*/  HADD2.F32 R14, -RZ, R28.reuse.H0_H0 ;  /* 0x2000001cff0e7230 */ /* 0x100fe20000004100 */
[-C--:B------:R-:W-:Y:S01]  /*161e0*/  F2FP.F16.E4M3.UNPACK_B R13, R12.reuse ;  /* 0x0000000cff0d723e */ /* 0x080fe200020006ff */
[----:B------:R-:W-:Y:S01]  /*161f0*/  HADD2.F32 R28, -RZ, R28.H1_H1 ;  /* 0x3000001cff1c7230 */ /* 0x000fe20000004100 */
[----:B------:R-:W-:Y:S01]  /*16200*/  F2FP.F16.E4M3.UNPACK_B R12, R12.H1 ;  /* 0x0000000cff0c723e */ /* 0x000fe200030006ff */
[----:B--2---:R-:W0:Y:S02]  /*16210*/  LDS.128 R8, [R60+0x1e200] ;  /* 0x01e200003c087984 */ /* 0x004e240000000c00 */
[----:B0-----:R-:W-:Y:S02]  /*16220*/  F2FP.F16.E4M3.UNPACK_B R20, R9 ;  /* 0x00000009ff14723e */ /* 0x001fe400020006ff */
[----:B------:R-:W-:-:S02]  /*16230*/  F2FP.F16.E4M3.UNPACK_B R25, R11 ;  /* 0x0000000bff19723e */ /* 0x000fc400020006ff */
[----:B------:R-:W-:Y:S02]  /*16240*/  F2FP.F16.E4M3.UNPACK_B R26, R11.H1 ;  /* 0x0000000bff1a723e */ /* 0x000fe400030006ff */
[-C--:B------:R-:W-:Y:S02]  /*16250*/  F2FP.F16.E4M3.UNPACK_B R11, R10.reuse ;  /* 0x0000000aff0b723e */ /* 0x080fe400020006ff */
[----:B------:R-:W-:Y:S01]  /*16260*/  F2FP.F16.E4M3.UNPACK_B R24, R10.H1 ;  /* 0x0000000aff18723e */ /* 0x000fe200030006ff */
[--C-:B------:R-:W-:Y:S01]  /*16270*/  HADD2.F32 R10, -RZ, R20.reuse.H0_H0 ;  /* 0x20000014ff0a7230 */ /* 0x100fe20000004100 */
[----:B------:R-:W-:Y:S01]  /*16280*/  F2FP.F16.E4M3.UNPACK_B R21, R9.H1 ;  /* 0x00000009ff15723e */ /* 0x000fe200030006ff */
[----:B------:R-:W-:Y:S01]  /*16290*/  HADD2.F32 R20, -RZ, R20.H1_H1 ;  /* 0x30000014ff147230 */ /* 0x000fe20000004100 */
[----:B------:R-:W-:Y:S02]  /*162a0*/  F2FP.F16.E4M3.UNPACK_B R9, R8 ;  /* 0x00000008ff09723e */ /* 0x000fe400020006ff */
[C---:B------:R-:W-:Y:S01]  /*162b0*/  FFMA.FTZ R46, R10.reuse, R39, R46 ;  /* 0x000000270a2e7223 */ /* 0x040fe2000001002e */
[----:B------:R-:W-:Y:S01]  /*162c0*/  FFMA.FTZ R53, R10, R37, -R53 ;  /* 0x000000250a357223 */ /* 0x000fe20000010835 */
[----:B------:R-:W-:-:S02]  /*162d0*/  HADD2.F32 R39, -RZ, R47.H0_H0 ;  /* 0x2000002fff277230 */ /* 0x000fc40000004100 */
        /* <DEDUP_REMOVED lines=8> */
[----:B------:R-:W-:Y:S01]  /*16360*/  FFMA.FTZ R57, R10, R37, -R57 ;  /* 0x000000250a397223 */ /* 0x000fe20000010839 */
[----:B------:R-:W-:-:S02]  /*16370*/  HADD2.F32 R47, -RZ, R47.H1_H1 ;  /* 0x3000002fff2f7230 */ /* 0x000fc40000004100 */
[----:B------:R-:W-:Y:S01]  /*16380*/  FFMA.FTZ R38, R10, R39, R14 ;  /* 0x000000270a267223 */ /* 0x000fe2000001000e */
[----:B------:R-:W-:Y:S01]  /*16390*/  HADD2.F32 R37, -RZ, R36.H0_H0 ;  /* 0x20000024ff257230 */ /* 0x000fe20000004100 */
[----:B------:R-:W-:Y:S01]  /*163a0*/  F2FP.F16.E4M3.UNPACK_B R51, R51.H1 ;  /* 0x00000033ff33723e */ /* 0x000fe200030006ff */
[----:B------:R-:W-:Y:S02]  /*163b0*/  HADD2.F32 R14, -RZ, R30.H0_H0 ;  /* 0x2000001eff0e7230 */ /* 0x000fe40000004100 */
[----:B------:R-:W-:Y:S01]  /*163c0*/  FMUL.FTZ R50, R28, R47 ;  /* 0x0000002f1c327220 */ /* 0x000fe20000410000 */
[----:B------:R-:W-:Y:S01]  /*163d0*/  HADD2.F32 R27, -RZ, R20.H0_H0 ;  /* 0x20000014ff1b7230 */ /* 0x000fe20000004100 */
[----:B------:R-:W-:Y:S01]  /*163e0*/  F2FP.F16.E4M3.UNPACK_B R43, R43.H1 ;  /* 0x0000002bff2b723e */ /* 0x000fe200030006ff */
[----:B------:R-:W-:Y:S02]  /*163f0*/  HADD2.F32 R41, -RZ, R41.H1_H1 ;  /* 0x30000029ff297230 */ /* 0x000fe40000004100 */
[----:B------:R-:W-:Y:S01]  /*16400*/  FMUL.FTZ R39, R14, R37 ;  /* 0x000000250e277220 */ /* 0x000fe20000410000 */
[----:B------:R-:W-:-:S02]  /*16410*/  HADD2.F32 R10, -RZ, R25.H0_H0 ;  /* 0x20000019ff0a7230 */ /* 0x000fc40000004100 */
[----:B------:R-:W-:Y:S01]  /*16420*/  FMUL.FTZ R14, R14, R27 ;  /* 0x0000001b0e0e7220 */ /* 0x000fe20000410000 */
[----:B------:R-:W-:Y:S02]  /*16430*/  HADD2.F32 R21, -RZ, R21.H1_H1 ;  /* 0x30000015ff157230 */ /* 0x000fe40000004100 */
[----:B------:R-:W-:Y:S01]  /*16440*/  FMUL.FTZ R28, R28, R41 ;  /* 0x000000291c1c7220 */ /* 0x000fe20000410000 */
[----:B------:R-:W-:Y:S02]  /*16450*/  HADD2.F32 R20, -RZ, R20.H1_H1 ;  /* 0x30000014ff147230 */ /* 0x000fe40000004100 */
[C---:B------:R-:W-:Y:S01]  /*16460*/  FFMA.FTZ R52, R10.reuse, R27, -R39 ;  /* 0x0000001b0a347223 */ /* 0x040fe20000010827 */
[----:B------:R-:W-:Y:S02]  /*16470*/  HADD2.F32 R36, -RZ, R36.H1_H1 ;  /* 0x30000024ff247230 */ /* 0x000fe40000004100 */
[----:B------:R-:W-:Y:S01]  /*16480*/  FFMA.FTZ R54, R10, R37, R14 ;  /* 0x000000250a367223 */ /* 0x000fe2000001000e */
[----:B------:R-:W-:-:S02]  /*16490*/  HADD2.F32 R30, -RZ, R30.H1_H1 ;  /* 0x3000001eff1e7230 */ /* 0x000fc40000004100 */
[C---:B------:R-:W-:Y:S01]  /*164a0*/  FFMA.FTZ R50, R21.reuse, R41, -R50 ;  /* 0x0000002915327223 */ /* 0x040fe20000010832 */
[----:B------:R-:W-:Y:S01]  /*164b0*/  FFMA.FTZ R47, R21, R47, R28 ;  /* 0x0000002f152f7223 */ /* 0x000fe2000001001c */
[----:B------:R-:W-:Y:S01]  /*164c0*/  HADD2.F32 R25, -RZ, R25.H1_H1 ;  /* 0x30000019ff197230 */ /* 0x000fe20000004100 */
[----:B------:R-:W-:Y:S01]  /*164d0*/  F2FP.F16.E4M3.UNPACK_B R8, R8.H1 ;  /* 0x00000008ff08723e */ /* 0x000fe200030006ff */
[----:B------:R-:W-:Y:S02]  /*164e0*/  HADD2.F32 R27, -RZ, R51.H0_H0 ;  /* 0x20000033ff1b7230 */ /* 0x000fe40000004100 */
[C---:B------:R-:W-:Y:S01]  /*164f0*/  FMUL.FTZ R28, R30.reuse, R36 ;  /* 0x000000241e1c7220 */ /* 0x040fe20000410000 */
[----:B------:R-:W-:Y:S02]  /*16500*/  HADD2.F32 R14, -RZ, R31.H0_H0 ;  /* 0x2000001fff0e7230 */ /* 0x000fe40000004100 */
[----:B------:R-:W-:Y:S01]  /*16510*/  FMUL.FTZ R37, R30, R20 ;  /* 0x000000141e257220 */ /* 0x000fe20000410000 */
[----:B------:R-:W-:-:S02]  /*16520*/  HADD2.F32 R21, -RZ, R43.H0_H0 ;  /* 0x2000002bff157230 */ /* 0x000fc40000004100 */
        /* <DEDUP_REMOVED lines=66> */
[--C-:B------:R-:W-:Y:S02]  /*16950*/  HADD2.F32 R10, -RZ, R42.reuse.H0_H0 ;  /* 0x2000002aff0a7230 */ /* 0x100fe40000004100 */
[C---:B------:R-:W-:Y:S01]  /*16960*/  FMUL.FTZ R9, R29.reuse, R14 ;  /* 0x0000000e1d097220 */ /* 0x040fe20000410000 */
[-C--:B------:R-:W-:Y:S01]  /*16970*/  FMUL.FTZ R21, R29, R12.reuse ;  /* 0x0000000c1d157220 */ /* 0x080fe20000410000 */
[----:B------:R-:W-:Y:S02]  /*16980*/  HADD2.F32 R42, -RZ, R42.H1_H1 ;  /* 0x3000002aff2a7230 */ /* 0x000fe40000004100 */
[----:B------:R-:W-:Y:S01]  /*16990*/  FFMA.FTZ R29, R8, R13, R25 ;  /* 0x0000000d081d7223 */ /* 0x000fe20000010019 */
[C---:B------:R-:W-:Y:S01]  /*169a0*/  FFMA.FTZ R41, R24.reuse, R12, -R9 ;  /* 0x0000000c18297223 */ /* 0x040fe20000010809 */
[----:B------:R-:W-:Y:S01]  /*169b0*/  FFMA.FTZ R36, R24, R14, R21 ;  /* 0x0000000e18247223 */ /* 0x000fe20000010015 */
[----:B------:R-:W-:-:S02]  /*169c0*/  HADD2.F32 R9, -RZ, R15.H0_H0 ;  /* 0x2000000fff097230 */ /* 0x000fc40000004100 */
[--C-:B------:R-:W-:Y:S01]  /*169d0*/  HADD2.F32 R12, -RZ, R49.reuse.H0_H0 ;  /* 0x20000031ff0c7230 */ /* 0x100fe20000004100 */
[----:B------:R-:W-:Y:S01]  /*169e0*/  F2FP.SATFINITE.E4M3.F32.PACK_AB_MERGE_C R30, R41, R30, RZ ;  /* 0x0000001e291e723e */ /* 0x000fe200048070ff */
[----:B------:R-:W-:Y:S01]  /*169f0*/  HADD2.F32 R14, -RZ, R49.H1_H1 ;  /* 0x30000031ff0e7230 */ /* 0x000fe20000004100 */
[----:B------:R-:W-:Y:S01]  /*16a00*/  F2FP.SATFINITE.E4M3.F32.PACK_AB_MERGE_C R29, R36, R29, RZ ;  /* 0x0000001d241d723e */ /* 0x000fe200048070ff */
[----:B------:R-:W-:Y:S02]  /*16a10*/  HADD2.F32 R15, -RZ, R15.H1_H1 ;  /* 0x3000000fff0f7230 */ /* 0x000fe40000004100 */
[C---:B------:R-:W-:Y:S01]  /*16a20*/  FMUL.FTZ R13, R9.reuse, R12 ;  /* 0x0000000c090d7220 */ /* 0x040fe20000410000 */
[--C-:B------:R-:W-:Y:S02]  /*16a30*/  HADD2.F32 R8, -RZ, R11.reuse.H0_H0 ;  /* 0x2000000bff087230 */ /* 0x100fe40000004100 */
[----:B------:R-:W-:Y:S01]  /*16a40*/  FMUL.FTZ R9, R9, R10 ;  /* 0x0000000a09097220 */ /* 0x000fe20000410000 */
[----:B------:R-:W-:-:S02]  /*16a50*/  HADD2.F32 R11, -RZ, R11.H1_H1 ;  /* 0x3000000bff0b7230 */ /* 0x000fc40000004100 */
        /* <DEDUP_REMOVED lines=22> */
.L_x_5131:
[----:B------:R-:W-:Y:S05]  /*16bc0*/  BSYNC B1 ;  /* 0x0000000000017941 */ /* 0x000fea0003800000 */
.L_x_5130:
[----:B------:R-:W-:Y:S05]  /*16bd0*/  @P2 BRA `(.L_x_5109) ;  /* 0x0000000c00e82947 */ /* 0x000fea0003800000 */
[----:B------:R-:W2:Y:S01]  /*16be0*/  LDL R51, [R1+0x38] ;  /* 0x0000380001337983 */ /* 0x000ea20000100800 */
[----:B01----:R-:W-:-:S04]  /*16bf0*/  SHF.R.S32.HI R0, RZ, 0x1f, R222 ;  /* 0x0000001fff007819 */ /* 0x003fc800000114de */
[----:B------:R-:W-:-:S04]  /*16c00*/  LEA.HI R0, R0, R222, RZ, 0x4 ;  /* 0x000000de00007211 */ /* 0x000fc800078f20ff */
[----:B------:R-:W-:-:S04]  /*16c10*/  SHF.R.S32.HI R0, RZ, 0x4, R0 ;  /* 0x00000004ff007819 */ /* 0x000fc80000011400 */
[----:B------:R-:W-:Y:S02]  /*16c20*/  LEA.HI R3, R3, R0, RZ, 0x1c ;  /* 0x0000000003037211 */ /* 0x000fe400078fe0ff */
[----:B-----5:R-:W-:Y:S02]  /*16c30*/  SHF.R.U32.HI R0, RZ, 0x8, R4 ;  /* 0x00000008ff007819 */ /* 0x020fe40000011604 */
[----:B------:R-:W-:Y:S02]  /*16c40*/  LOP3.LUT R9, R4, 0xff, RZ, 0xc0, !PT ;  /* 0x000000ff04097812 */ /* 0x000fe400078ec0ff */
[----:B------:R-:W-:Y:S02]  /*16c50*/  SHF.R.U32.HI R8, RZ, 0x8, R5 ;  /* 0x00000008ff087819 */ /* 0x000fe40000011605 */
[----:B------:R-:W-:Y:S02]  /*16c60*/  LOP3.LUT R0, R0, 0xff, RZ, 0xc0, !PT ;  /* 0x000000ff00007812 */ /* 0x000fe400078ec0ff */
[----:B------:R-:W-:-:S02]  /*16c70*/  LOP3.LUT R11, R5, 0xff, RZ, 0xc0, !PT ;  /* 0x000000ff050b7812 */ /* 0x000fc400078ec0ff */
[----:B------:R-:W-:Y:S02]  /*16c80*/  LOP3.LUT R8, R8, 0xff, RZ, 0xc0, !PT ;  /* 0x000000ff08087812 */ /* 0x000fe400078ec0ff */
[----:B------:R-:W-:Y:S02]  /*16c90*/  PRMT R21, R0, 0x7604, R9 ;  /* 0x0000760400157816 */ /* 0x000fe40000000009 */
[----:B------:R-:W-:Y:S02]  /*16ca0*/  SHF.R.S32.HI R0, RZ, 0x1f, R3 ;  /* 0x0000001fff007819 */ /* 0x000fe40000011403 */
[----:B------:R-:W-:Y:S02]  /*16cb0*/  PRMT R20, R8, 0x7604, R11 ;  /* 0x0000760408147816 */ /* 0x000fe4000000000b */
[----:B------:R-:W-:Y:S02]  /*16cc0*/  LEA.HI R8, R0, R3, RZ, 0x2 ;  /* 0x0000000300087211 */ /* 0x000fe400078f10ff */
[----:B------:R-:W-:-:S03]  /*16cd0*/  SHF.L.U32 R3, R3, 0x4, RZ ;  /* 0x0000000403037819 */ /* 0x000fc600000006ff */
[----:B------:R-:W-:Y:S01]  /*16ce0*/  IMAD.SHL.U32 R8, R8, 0x800, RZ ;  /* 0x0000080008087824 */ /* 0x000fe200078e00ff */
[----:B------:R-:W-:Y:S02]  /*16cf0*/  LOP3.LUT R0, R228, 0x30, R3, 0xf8, !PT ;  /* 0x00000030e4007812 */ /* 0x000fe400078ef803 */
[----:B------:R-:W-:Y:S02]  /*16d00*/  SHF.R.U32.HI R11, RZ, 0x8, R32 ;  /* 0x00000008ff0b7819 */ /* 0x000fe40000011620 */
[----:B------:R-:W-:Y:S02]  /*16d10*/  LOP3.LUT R0, R0, R229, RZ, 0x3c, !PT ;  /* 0x000000e500007212 */ /* 0x000fe400078e3cff */
[----:B------:R-:W-:Y:S02]  /*16d20*/  LOP3.LUT R3, R8, 0xffffe000, RZ, 0xc0, !PT ;  /* 0xffffe00008037812 */ /* 0x000fe400078ec0ff */
[----:B------:R-:W-:Y:S02]  /*16d30*/  SHF.R.U32.HI R10, RZ, 0x8, R6 ;  /* 0x00000008ff0a7819 */ /* 0x000fe40000011606 */
[----:B------:R-:W-:-:S02]  /*16d40*/  LOP3.LUT R12, R32, 0xff, RZ, 0xc0, !PT ;  /* 0x000000ff200c7812 */ /* 0x000fc400078ec0ff */
[----:B------:R-:W-:Y:S02]  /*16d50*/  LOP3.LUT R11, R11, 0xff, RZ, 0xc0, !PT ;  /* 0x000000ff0b0b7812 */ /* 0x000fe400078ec0ff */
[----:B------:R-:W-:Y:S02]  /*16d60*/  IADD3 R3, R0, R230, R3 ;  /* 0x000000e600037210 */ /* 0x000fe40007ffe003 */
[----:B------:R-:W-:Y:S02]  /*16d70*/  LOP3.LUT R13, R6, 0xff, RZ, 0xc0, !PT ;  /* 0x000000ff060d7812 */ /* 0x000fe400078ec0ff */
[----:B------:R-:W-:Y:S02]  /*16d80*/  LOP3.LUT R10, R10, 0xff, RZ, 0xc0, !PT ;  /* 0x000000ff0a0a7812 */ /* 0x000fe400078ec0ff */
[----:B------:R-:W-:Y:S01]  /*16d90*/  PRMT R31, R11, 0x7604, R12 ;  /* 0x000076040b1f7816 */ /* 0x000fe2000000000c */
[----:B------:R-:W-:Y:S01]  /*16da0*/  IMAD.IADD R0, R16, 0x1, R3 ;  /* 0x0000000110007824 */ /* 0x000fe200078e0203 */
[----:B------:R-:W-:-:S02]  /*16db0*/  SHF.R.U32.HI R9, RZ, 0x8, R7 ;  /* 0x00000008ff097819 */ /* 0x000fc40000011607 */
[----:B------:R-:W-:Y:S02]  /*16dc0*/  SHF.R.U32.HI R12, RZ, 0x8, R33 ;  /* 0x00000008ff0c7819 */ /* 0x000fe40000011621 */
[----:B------:R-:W-:Y:S02]  /*16dd0*/  PRMT R25, R10, 0x7604, R13 ;  /* 0x000076040a197816 */ /* 0x000fe4000000000d */
[----:B------:R-:W-:Y:S02]  /*16de0*/  LOP3.LUT R10, R7, 0xff, RZ, 0xc0, !PT ;  /* 0x000000ff070a7812 */ /* 0x000fe400078ec0ff */
[----:B------:R-:W-:Y:S02]  /*16df0*/  LOP3.LUT R9, R9, 0xff, RZ, 0xc0, !PT ;  /* 0x000000ff09097812 */ /* 0x000fe400078ec0ff */
[----:B------:R-:W-:Y:S02]  /*16e00*/  LOP3.LUT R3, R12, 0xff, RZ, 0xc0, !PT ;  /* 0x000000ff0c037812 */ /* 0x000fe400078ec0ff */
[----:B------:R-:W0:Y:S01]  /*16e10*/  LDS.128 R12, [R0+0x1e200] ;  /* 0x01e20000000c7984 */ /* 0x000e220000000c00 */
[----:B------:R-:W-:-:S02]  /*16e20*/  PRMT R24, R9, 0x7604, R10 ;  /* 0x0000760409187816 */ /* 0x000fc4000000000a */
[----:B------:R-:W-:Y:S02]  /*16e30*/  SHF.R.U32.HI R27, RZ, 0x8, R34 ;  /* 0x00000008ff1b7819 */ /* 0x000fe40000011622 */
[----:B------:R-:W-:Y:S02]  /*16e40*/  LOP3.LUT R26, R33, 0xff, RZ, 0xc0, !PT ;  /* 0x000000ff211a7812 */ /* 0x000fe400078ec0ff */
[----:B------:R-:W-:Y:S02]  /*16e50*/  LOP3.LUT R28, R34, 0xff, RZ, 0xc0, !PT ;  /* 0x000000ff221c7812 */ /* 0x000fe400078ec0ff */
[----:B------:R-:W-:Y:S02]  /*16e60*/  LOP3.LUT R27, R27, 0xff, RZ, 0xc0, !PT ;  /* 0x000000ff1b1b7812 */ /* 0x000fe400078ec0ff */
[----:B------:R-:W-:Y:S02]  /*16e70*/  PRMT R26, R3, 0x7604, R26 ;  /* 0x00007604031a7816 */ /* 0x000fe4000000001a */
[----:B------:R-:W-:-:S02]  /*16e80*/  SHF.R.U32.HI R3, RZ, 0x10, R5 ;  /* 0x00000010ff037819 */ /* 0x000fc40000011605 */
[----:B------:R-:W-:Y:S02]  /*16e90*/  PRMT R39, R27, 0x7604, R28 ;  /* 0x000076041b277816 */ /* 0x000fe4000000001c */
[----:B------:R-:W-:Y:S02]  /*16ea0*/  SHF.R.U32.HI R37, RZ, 0x10, R33 ;  /* 0x00000010ff257819 */ /* 0x000fe40000011621 */
[----:B------:R-:W-:Y:S01]  /*16eb0*/  SHF.R.U32.HI R27, RZ, 0x10, R7 ;  /* 0x00000010ff1b7819 */ /* 0x000fe20000011607 */
[----:B------:R-:W-:Y:S01]  /*16ec0*/  IMAD.U32 R3, R3, 0x10000, RZ ;  /* 0x0001000003037824 */ /* 0x000fe200078e00ff */
[----:B------:R-:W-:Y:S02]  /*16ed0*/  SHF.R.U32.HI R29, RZ, 0x8, R35 ;  /* 0x00000008ff1d7819 */ /* 0x000fe40000011623 */
[----:B------:R-:W-:Y:S01]  /*16ee0*/  SHF.L.U32 R37, R37, 0x10, RZ ;  /* 0x0000001025257819 */ /* 0x000fe200000006ff */
[----:B------:R-:W-:Y:S01]  /*16ef0*/  IMAD.U32 R27, R27, 0x10000, RZ ;  /* 0x000100001b1b7824 */ /* 0x000fe200078e00ff */
[----:B------:R-:W-:-:S02]  /*16f00*/  LOP3.LUT R30, R35, 0xff, RZ, 0xc0, !PT ;  /* 0x000000ff231e7812 */ /* 0x000fc400078ec0ff */
[----:B------:R-:W-:Y:S02]  /*16f10*/  LOP3.LUT R29, R29, 0xff, RZ, 0xc0, !PT ;  /* 0x000000ff1d1d7812 */ /* 0x000fe400078ec0ff */
[----:B------:R-:W-:Y:S02]  /*16f20*/  LOP3.LUT R3, R20, 0xff0000, R3, 0xf8, !PT ;  /* 0x00ff000014037812 */ /* 0x000fe400078ef803 */
[----:B------:R-:W-:Y:S02]  /*16f30*/  LOP3.LUT R37, R26, 0xff0000, R37, 0xf8, !PT ;  /* 0x00ff00001a257812 */ /* 0x000fe400078ef825 */
[----:B------:R-:W-:Y:S02]  /*16f40*/  PRMT R30, R29, 0x7604, R30 ;  /* 0x000076041d1e7816 */ /* 0x000fe4000000001e */
[----:B------:R-:W-:Y:S02]  /*16f50*/  SHF.R.U32.HI R41, RZ, 0x10, R35 ;  /* 0x00000010ff297819 */ /* 0x000fe40000011623 */
[----:B------:R-:W-:-:S02]  /*16f60*/  LOP3.LUT R29, R24, 0xff0000, R27, 0xf8, !PT ;  /* 0x00ff0000181d7812 */ /* 0x000fc400078ef81b */
[----:B------:R-:W-:Y:S02]  /*16f70*/  LOP3.LUT R28, R3, 0xff000000, R5, 0xf8, !PT ;  /* 0xff000000031c7812 */ /* 0x000fe400078ef805 */
[----:B------:R-:W-:Y:S01]  /*16f80*/  LOP3.LUT R37, R37, 0xff000000, R33, 0xf8, !PT ;  /* 0xff00000025257812 */ /* 0x000fe200078ef821 */
[----:B------:R-:W-:Y:S01]  /*16f90*/  IMAD.U32 R41, R41, 0x10000, RZ ;  /* 0x0001000029297824 */ /* 0x000fe200078e00ff */
[----:B------:R-:W-:Y:S02]  /*16fa0*/  LOP3.LUT R21, R21, 0xff0000, R4, 0xf8, !PT ;  /* 0x00ff000015157812 */ /* 0x000fe400078ef804 */
[----:B------:R-:W-:Y:S02]  /*16fb0*/  LOP3.LUT R36, R29, 0xff000000, R7, 0xf8, !PT ;  /* 0xff0000001d247812 */ /* 0x000fe400078ef807 */
[----:B------:R-:W-:Y:S02]  /*16fc0*/  LOP3.LUT R39, R39, 0xff0000, R34, 0xf8, !PT ;  /* 0x00ff000027277812 */ /* 0x000fe400078ef822 */
[----:B------:R-:W-:-:S02]  /*16fd0*/  F2FP.F16.E4M3.UNPACK_B R29, R28 ;  /* 0x0000001cff1d723e */ /* 0x000fc400020006ff */
[----:B------:R-:W-:Y:S02]  /*16fe0*/  F2FP.F16.E4M3.UNPACK_B R33, R37 ;  /* 0x00000025ff21723e */ /* 0x000fe400020006ff */
[-C--:B0-----:R-:W-:Y:S02]  /*16ff0*/  F2FP.F16.E4M3.UNPACK_B R20, R13.reuse ;  /* 0x0000000dff14723e */ /* 0x081fe400020006ff */
[----:B------:R-:W-:Y:S02]  /*17000*/  LOP3.LUT R27, R21, 0xff000000, R4, 0xf8, !PT ;  /* 0xff000000151b7812 */ /* 0x000fe400078ef804 */
[----:B------:R-:W-:Y:S01]  /*17010*/  LOP3.LUT R41, R30, 0xff0000, R41, 0xf8, !PT ;  /* 0x00ff00001e297812 */ /* 0x000fe200078ef829 */
[----:B------:R-:W-:Y:S01]  /*17020*/  HADD2.F32 R30, -RZ, R29.H0_H0 ;  /* 0x2000001dff1e7230 */ /* 0x000fe20000004100 */
[----:B------:R-:W-:Y:S01]  /*17030*/  LOP3.LUT R39, R39, 0xff000000, R34, 0xf8, !PT ;  /* 0xff00000027277812 */ /* 0x000fe200078ef822 */
[--C-:B------:R-:W-:Y:S02]  /*17040*/  HADD2.F32 R34, -RZ, R33.reuse.H0_H0 ;  /* 0x20000021ff227230 */ /* 0x100fe40000004100 */
[--C-:B------:R-:W-:Y:S01]  /*17050*/  HADD2.F32 R24, -RZ, R20.reuse.H0_H0 ;  /* 0x20000014ff187230 */ /* 0x100fe20000004100 */
[----:B------:R-:W-:Y:S01]  /*17060*/  LOP3.LUT R25, R25, 0xff0000, R6, 0xf8, !PT ;  /* 0x00ff000019197812 */ /* 0x000fe200078ef806 */
[----:B------:R-:W-:Y:S01]  /*17070*/  HADD2.F32 R33, -RZ, R33.H1_H1 ;  /* 0x30000021ff217230 */ /* 0x000fe20000004100 */
[----:B------:R-:W-:Y:S01]  /*17080*/  LOP3.LUT R41, R41, 0xff000000, R35, 0xf8, !PT ;  /* 0xff00000029297812 */ /* 0x000fe200078ef823 */
[----:B------:R-:W-:Y:S01]  /*17090*/  HADD2.F32 R20, -RZ, R20.H1_H1 ;  /* 0x30000014ff147230 */ /* 0x000fe20000004100 */
[----:B------:R-:W-:Y:S01]  /*170a0*/  F2FP.F16.E4M3.UNPACK_B R21, R13.H1 ;  /* 0x0000000dff15723e */ /* 0x000fe200030006ff */
[C---:B------:R-:W-:Y:S01]  /*170b0*/  FMUL.FTZ R38, R24.reuse, R34 ;  /* 0x0000002218267220 */ /* 0x040fe20000410000 */
[----:B------:R-:W-:Y:S01]  /*170c0*/  FMUL.FTZ R35, R24, R30 ;  /* 0x0000001e18237220 */ /* 0x000fe20000410000 */
[----:B------:R-:W-:-:S02]  /*170d0*/  F2FP.F16.E4M3.UNPACK_B R37, R37.H1 ;  /* 0x00000025ff25723e */ /* 0x000fc400030006ff */
[----:B------:R-:W-:Y:S02]  /*170e0*/  F2FP.F16.E4M3.UNPACK_B R28, R28.H1 ;  /* 0x0000001cff1c723e */ /* 0x000fe400030006ff */
[----:B------:R-:W-:Y:S02]  /*170f0*/  LOP3.LUT R3, R31, 0xff0000, R32, 0xf8, !PT ;  /* 0x00ff00001f037812 */ /* 0x000fe400078ef820 */
[----:B------:R-:W-:Y:S01]  /*17100*/  LOP3.LUT R31, R25, 0xff000000, R6, 0xf8, !PT ;  /* 0xff000000191f7812 */ /* 0x000fe200078ef806 */
[----:B------:R-:W-:Y:S01]  /*17110*/  HADD2.F32 R29, -RZ, R29.H1_H1 ;  /* 0x3000001dff1d7230 */ /* 0x000fe20000004100 */
[-C--:B------:R-:W-:Y:S02]  /*17120*/  F2FP.F16.E4M3.UNPACK_B R25, R15.reuse ;  /* 0x0000000fff19723e */ /* 0x080fe400020006ff */
[----:B------:R-:W-:Y:S01]  /*17130*/  F2FP.F16.E4M3.UNPACK_B R26, R15.H1 ;  /* 0x0000000fff1a723e */ /* 0x000fe200030006ff */
[----:B------:R-:W-:Y:S01]  /*17140*/  FMUL.FTZ R43, R20, R33 ;  /* 0x00000021142b7220 */ /* 0x000fe20000410000 */
[----:B------:R-:W-:-:S02]  /*17150*/  F2FP.F16.E4M3.UNPACK_B R15, R14 ;  /* 0x0000000eff0f723e */ /* 0x000fc400020006ff */
[----:B------:R-:W-:Y:S01]  /*17160*/  F2FP.F16.E4M3.UNPACK_B R24, R14.H1 ;  /* 0x0000000eff18723e */ /* 0x000fe200030006ff */
[--C-:B------:R-:W-:Y:S02]  /*17170*/  HADD2.F32 R14, -RZ, R21.reuse.H0_H0 ;  /* 0x20000015ff0e7230 */ /* 0x100fe40000004100 */
[----:B------:R-:W-:Y:S01]  /*17180*/  FMUL.FTZ R20, R20, R29 ;  /* 0x0000001d14147220 */ /* 0x000fe20000410000 */
[----:B------:R-:W-:Y:S01]  /*17190*/  HADD2.F32 R21, -RZ, R21.H1_H1 ;  /* 0x30000015ff157230 */ /* 0x000fe20000004100 */
[----:B------:R-:W-:Y:S02]  /*171a0*/  LOP3.LUT R32, R3, 0xff000000, R32, 0xf8, !PT ;  /* 0xff00000003207812 */ /* 0x000fe400078ef820 */
[-C--:B------:R-:W-:Y:S02]  /*171b0*/  F2FP.F16.E4M3.UNPACK_B R13, R12.reuse ;  /* 0x0000000cff0d723e */ /* 0x080fe400020006ff */
[----:B------:R-:W-:Y:S01]  /*171c0*/  F2FP.F16.E4M3.UNPACK_B R12, R12.H1 ;  /* 0x0000000cff0c723e */ /* 0x000fe200030006ff */
[----:B--2---:R-:W0:Y:S02]  /*171d0*/  LDS.128 R8, [R51+0x1e200] ;  /* 0x01e2000033087984 */ /* 0x004e240000000c00 */
[----:B0-----:R-:W-:-:S05]  /*171e0*/  F2FP.F16.E4M3.UNPACK_B R4, R9 ;  /* 0x00000009ff04723e */ /* 0x001fca00020006ff */
[--C-:B------:R-:W-:Y:S01]  /*171f0*/  HADD2.F32 R5, -RZ, R4.reuse.H0_H0 ;  /* 0x20000004ff057230 */ /* 0x100fe20000004100 */
[----:B------:R-:W-:Y:S01]  /*17200*/  F2FP.F16.E4M3.UNPACK_B R9, R9.H1 ;  /* 0x00000009ff09723e */ /* 0x000fe200030006ff */
[----:B------:R-:W-:-:S03]  /*17210*/  HADD2.F32 R4, -RZ, R4.H1_H1 ;  /* 0x30000004ff047230 */ /* 0x000fc60000004100 */
[C---:B------:R-:W-:Y:S01]  /*17220*/  FFMA.FTZ R38, R5.reuse, R30, -R38 ;  /* 0x0000001e05267223 */ /* 0x040fe20000010826 */
[----:B------:R-:W-:Y:S01]  /*17230*/  FFMA.FTZ R35, R5, R34, R35 ;  /* 0x0000002205237223 */ /* 0x000fe20000010023 */
[----:B------:R-:W-:Y:S02]  /*17240*/  HADD2.F32 R34, -RZ, R37.H0_H0 ;  /* 0x20000025ff227230 */ /* 0x000fe40000004100 */
[----:B------:R-:W-:Y:S02]  /*17250*/  HADD2.F32 R30, -RZ, R28.H0_H0 ;  /* 0x2000001cff1e7230 */ /* 0x000fe40000004100 */
[----:B------:R-:W-:Y:S01]  /*17260*/  FFMA.FTZ R43, R4, R29, -R43 ;  /* 0x0000001d042b7223 */ /* 0x000fe2000001082b */
[----:B------:R-:W-:Y:S02]  /*17270*/  HADD2.F32 R5, -RZ, R9.H0_H0 ;  /* 0x20000009ff057230 */ /* 0x000fe40000004100 */
[C---:B------:R-:W-:Y:S01]  /*17280*/  FMUL.FTZ R42, R14.reuse, R34 ;  /* 0x000000220e2a7220 */ /* 0x040fe20000410000 */
[----:B------:R-:W-:Y:S01]  /*17290*/  F2FP.F16.E4M3.UNPACK_B R29, R41 ;  /* 0x00000029ff1d723e */ /* 0x000fe200020006ff */
[-C--:B------:R-:W-:Y:S01]  /*172a0*/  FMUL.FTZ R45, R14, R30.reuse ;  /* 0x0000001e0e2d7220 */ /* 0x080fe20000410000 */
[----:B------:R-:W-:Y:S01]  /*172b0*/  F2FP.F16.E4M3.UNPACK_B R7, R11 ;  /* 0x0000000bff07723e */ /* 0x000fe200020006ff */
[----:B------:R-:W-:Y:S01]  /*172c0*/  FFMA.FTZ R40, R4, R33, R20 ;  /* 0x0000002104287223 */ /* 0x000fe20000010014 */
[C---:B------:R-:W-:Y:S01]  /*172d0*/  FFMA.FTZ R42, R5.reuse, R30, -R42 ;  /* 0x0000001e052a7223 */ /* 0x040fe2000001082a */
[----:B------:R-:W-:Y:S01]  /*172e0*/  FFMA.FTZ R45, R5, R34, R45 ;  /* 0x00000022052d7223 */ /* 0x000fe2000001002d */
[----:B------:R-:W-:Y:S01]  /*172f0*/  F2FP.F16.E4M3.UNPACK_B R14, R36 ;  /* 0x00000024ff0e723e */ /* 0x000fe200020006ff */
[----:B------:R-:W-:-:S02]  /*17300*/  HADD2.F32 R33, -RZ, R29.H0_H0 ;  /* 0x2000001dff217230 */ /* 0x000fc40000004100 */
[----:B------:R-:W-:Y:S02]  /*17310*/  HADD2.F32 R5, -RZ, R25.H0_H0 ;  /* 0x20000019ff057230 */ /* 0x000fe40000004100 */
[----:B------:R-:W-:Y:S02]  /*17320*/  HADD2.F32 R20, -RZ, R14.H0_H0 ;  /* 0x2000000eff147230 */ /* 0x000fe40000004100 */
[----:B------:R-:W-:Y:S02]  /*17330*/  HADD2.F32 R4, -RZ, R7.H0_H0 ;  /* 0x20000007ff047230 */ /* 0x000fe40000004100 */
[C---:B------:R-:W-:Y:S01]  /*17340*/  FMUL.FTZ R47, R5.reuse, R33 ;  /* 0x00000021052f7220 */ /* 0x040fe20000410000 */
[----:B------:R-:W-:Y:S02]  /*17350*/  HADD2.F32 R30, -RZ, R37.H1_H1 ;  /* 0x30000025ff1e7230 */ /* 0x000fe40000004100 */
[----:B------:R-:W-:Y:S02]  /*17360*/  HADD2.F32 R28, -RZ, R28.H1_H1 ;  /* 0x3000001cff1c7230 */ /* 0x000fe40000004100 */
[----:B------:R-:W-:Y:S01]  /*17370*/  FMUL.FTZ R46, R5, R20 ;  /* 0x00000014052e7220 */ /* 0x000fe20000410000 */
[----:B------:R-:W-:-:S02]  /*17380*/  HADD2.F32 R9, -RZ, R9.H1_H1 ;  /* 0x30000009ff097230 */ /* 0x000fc40000004100 */
[----:B------:R-:W-:Y:S01]  /*17390*/  FFMA.FTZ R47, R4, R20, -R47 ;  /* 0x00000014042f7223 */ /* 0x000fe2000001082f */
[C---:B------:R-:W-:Y:S01]  /*173a0*/  FMUL.FTZ R34, R21.reuse, R30 ;  /* 0x0000001e15227220 */ /* 0x040fe20000410000 */
[----:B------:R-:W-:Y:S02]  /*173b0*/  HADD2.F32 R20, -RZ, R29.H1_H1 ;  /* 0x3000001dff147230 */ /* 0x000fe40000004100 */
[-C--:B------:R-:W-:Y:S01]  /*173c0*/  FMUL.FTZ R21, R21, R28.reuse ;  /* 0x0000001c15157220 */ /* 0x080fe20000410000 */
[----:B------:R-:W-:Y:S01]  /*173d0*/  HADD2.F32 R25, -RZ, R25.H1_H1 ;  /* 0x30000019ff197230 */ /* 0x000fe20000004100 */
[----:B------:R-:W-:Y:S01]  /*173e0*/  F2FP.F16.E4M3.UNPACK_B R41, R41.H1 ;  /* 0x00000029ff29723e */ /* 0x000fe200030006ff */
[----:B------:R-:W-:Y:S02]  /*173f0*/  HADD2.F32 R14, -RZ, R14.H1_H1 ;  /* 0x3000000eff0e7230 */ /* 0x000fe40000004100 */
[C---:B------:R-:W-:Y:S01]  /*17400*/  FFMA.FTZ R37, R9.reuse, R28, -R34 ;  /* 0x0000001c09257223 */ /* 0x040fe20000010822 */
[----:B------:R-:W-:Y:S01]  /*17410*/  F2FP.F16.E4M3.UNPACK_B R36, R36.H1 ;  /* 0x00000024ff24723e */ /* 0x000fe200030006ff */
[----:B------:R-:W-:Y:S01]  /*17420*/  HADD2.F32 R7, -RZ, R7.H1_H1 ;  /* 0x30000007ff077230 */ /* 0x000fe20000004100 */
[----:B------:R-:W-:Y:S01]  /*17430*/  F2FP.F16.E4M3.UNPACK_B R11, R11.H1 ;  /* 0x0000000bff0b723e */ /* 0x000fe200030006ff */
[----:B------:R-:W-:Y:S01]  /*17440*/  FFMA.FTZ R30, R9, R30, R21 ;  /* 0x0000001e091e7223 */ /* 0x000fe20000010015 */
[----:B------:R-:W-:Y:S01]  /*17450*/  FMUL.FTZ R28, R25, R20 ;  /* 0x00000014191c7220 */ /* 0x000fe20000410000 */
[----:B------:R-:W-:-:S02]  /*17460*/  HADD2.F32 R21, -RZ, R41.H0_H0 ;  /* 0x20000029ff157230 */ /* 0x000fc40000004100 */
[-C--:B------:R-:W-:Y:S01]  /*17470*/  FMUL.FTZ R25, R25, R14.reuse ;  /* 0x0000000e19197220 */ /* 0x080fe20000410000 */
[----:B------:R-:W-:Y:S02]  /*17480*/  HADD2.F32 R5, -RZ, R26.H0_H0 ;  /* 0x2000001aff057230 */ /* 0x000fe40000004100 */
[----:B------:R-:W-:Y:S01]  /*17490*/  FFMA.FTZ R46, R4, R33, R46 ;  /* 0x00000021042e7223 */ /* 0x000fe2000001002e */
[----:B------:R-:W-:Y:S02]  /*174a0*/  HADD2.F32 R9, -RZ, R36.H0_H0 ;  /* 0x20000024ff097230 */ /* 0x000fe40000004100 */
[C---:B------:R-:W-:Y:S01]  /*174b0*/  FFMA.FTZ R34, R7.reuse, R14, -R28 ;  /* 0x0000000e07227223 */ /* 0x040fe2000001081c */
[----:B------:R-:W-:Y:S02]  /*174c0*/  HADD2.F32 R41, -RZ, R41.H1_H1 ;  /* 0x30000029ff297230 */ /* 0x000fe40000004100 */
[----:B------:R-:W-:Y:S01]  /*174d0*/  FFMA.FTZ R33, R7, R20, R25 ;  /* 0x0000001407217223 */ /* 0x000fe20000010019 */
[----:B------:R-:W-:Y:S01]  /*174e0*/  HADD2.F32 R26, -RZ, R26.H1_H1 ;  /* 0x3000001aff1a7230 */ /* 0x000fe20000004100 */
[----:B------:R-:W-:Y:S01]  /*174f0*/  F2FP.F16.E4M3.UNPACK_B R14, R32.H1 ;  /* 0x00000020ff0e723e */ /* 0x000fe200030006ff */
[----:B------:R-:W-:-:S02]  /*17500*/  HADD2.F32 R4, -RZ, R11.H0_H0 ;  /* 0x2000000bff047230 */ /* 0x000fc40000004100 */
[C---:B------:R-:W-:Y:S01]  /*17510*/  FMUL.FTZ R29, R5.reuse, R21 ;  /* 0x00000015051d7220 */ /* 0x040fe20000410000 */
[----:B------:R-:W-:Y:S01]  /*17520*/  HADD2.F32 R36, -RZ, R36.H1_H1 ;  /* 0x30000024ff247230 */ /* 0x000fe20000004100 */
[----:B------:R-:W-:Y:S01]  /*17530*/  F2FP.F16.E4M3.UNPACK_B R7, R27.H1 ;  /* 0x0000001bff07723e */ /* 0x000fe200030006ff */
[----:B------:R-:W-:Y:S01]  /*17540*/  FMUL.FTZ R50, R5, R9 ;  /* 0x0000000905327220 */ /* 0x000fe20000410000 */
[-C--:B------:R-:W-:Y:S01]  /*17550*/  F2FP.F16.E4M3.UNPACK_B R3, R8.reuse ;  /* 0x00000008ff03723e */ /* 0x080fe200020006ff */
[----:B------:R-:W-:Y:S01]  /*17560*/  HADD2.F32 R11, -RZ, R11.H1_H1 ;  /* 0x3000000bff0b7230 */ /* 0x000fe20000004100 */
[----:B------:R-:W-:Y:S01]  /*17570*/  F2FP.F16.E4M3.UNPACK_B R8, R8.H1 ;  /* 0x00000008ff08723e */ /* 0x000fe200030006ff */
[----:B------:R-:W-:Y:S01]  /*17580*/  FMUL.FTZ R28, R26, R41 ;  /* 0x000000291a1c7220 */ /* 0x000fe20000410000 */
[----:B------:R-:W-:Y:S01]  /*17590*/  FFMA.FTZ R48, R4, R9, -R29 ;  /* 0x0000000904307223 */ /* 0x000fe2000001081d */
[----:B------:R-:W-:Y:S02]  /*175a0*/  HADD2.F32 R20, -RZ, R14.H0_H0 ;  /* 0x2000000eff147230 */ /* 0x000fe40000004100 */
[----:B------:R-:W-:Y:S01]  /*175b0*/  FMUL.FTZ R26, R26, R36 ;  /* 0x000000241a1a7220 */ /* 0x000fe20000410000 */
[----:B------:R-:W-:-:S02]  /*175c0*/  HADD2.F32 R5, -RZ, R12.H0_H0 ;  /* 0x2000000cff057230 */ /* 0x000fc40000004100 */
[--C-:B------:R-:W-:Y:S02]  /*175d0*/  HADD2.F32 R9, -RZ, R7.reuse.H0_H0 ;  /* 0x20000007ff097230 */ /* 0x100fe40000004100 */
[----:B------:R-:W-:Y:S01]  /*175e0*/  FFMA.FTZ R50, R4, R21, R50 ;  /* 0x0000001504327223 */ /* 0x000fe20000010032 */
[----:B------:R-:W-:Y:S02]  /*175f0*/  HADD2.F32 R4, -RZ, R8.H0_H0 ;  /* 0x20000008ff047230 */ /* 0x000fe40000004100 */
[C---:B------:R-:W-:Y:S01]  /*17600*/  FFMA.FTZ R49, R11.reuse, R36, -R28 ;  /* 0x000000240b317223 */ /* 0x040fe2000001081c */
[----:B------:R-:W-:Y:S01]  /*17610*/  FFMA.FTZ R41, R11, R41, R26 ;  /* 0x000000290b297223 */ /* 0x000fe2000001001a */
[C---:B------:R-:W-:Y:S01]  /*17620*/  FMUL.FTZ R21, R5.reuse, R20 ;  /* 0x0000001405157220 */ /* 0x040fe20000410000 */
[----:B------:R-:W-:Y:S02]  /*17630*/  HADD2.F32 R11, -RZ, R14.H1_H1 ;  /* 0x3000000eff0b7230 */ /* 0x000fe40000004100 */
[----:B------:R-:W-:Y:S01]  /*17640*/  FMUL.FTZ R5, R5, R9 ;  /* 0x0000000905057220 */ /* 0x000fe20000410000 */
[----:B------:R-:W-:Y:S01]  /*17650*/  HADD2.F32 R12, -RZ, R12.H1_H1 ;  /* 0x3000000cff0c7230 */ /* 0x000fe20000004100 */
[----:B------:R-:W-:Y:S01]  /*17660*/  F2FP.F16.E4M3.UNPACK_B R32, R32 ;  /* 0x00000020ff20723e */ /* 0x000fe200020006ff */
[----:B------:R-:W-:-:S02]  /*17670*/  HADD2.F32 R7, -RZ, R7.H1_H1 ;  /* 0x30000007ff077230 */ /* 0x000fc40000004100 */
[C---:B------:R-:W-:Y:S01]  /*17680*/  FFMA.FTZ R25, R4.reuse, R9, -R21 ;  /* 0x0000000904197223 */ /* 0x040fe20000010815 */
[----:B------:R-:W-:Y:S02]  /*17690*/  HADD2.F32 R8, -RZ, R8.H1_H1 ;  /* 0x30000008ff087230 */ /* 0x000fe40000004100 */
[----:B------:R-:W-:Y:S01]  /*176a0*/  FFMA.FTZ R26, R4, R20, R5 ;  /* 0x00000014041a7223 */ /* 0x000fe20000010005 */
[----:B------:R-:W-:Y:S01]  /*176b0*/  F2FP.F16.E4M3.UNPACK_B R27, R27 ;  /* 0x0000001bff1b723e */ /* 0x000fe200020006ff */
[C---:B------:R-:W-:Y:S01]  /*176c0*/  FMUL.FTZ R21, R12.reuse, R11 ;  /* 0x0000000b0c157220 */ /* 0x040fe20000410000 */
[-C--:B------:R-:W-:Y:S01]  /*176d0*/  FMUL.FTZ R12, R12, R7.reuse ;  /* 0x000000070c0c7220 */ /* 0x080fe20000410000 */
[----:B------:R-:W-:Y:S02]  /*176e0*/  HADD2.F32 R9, -RZ, R32.H0_H0 ;  /* 0x20000020ff097230 */ /* 0x000fe40000004100 */
[----:B------:R-:W-:Y:S02]  /*176f0*/  HADD2.F32 R5, -RZ, R13.H0_H0 ;  /* 0x2000000dff057230 */ /* 0x000fe40000004100 */
[C---:B------:R-:W-:Y:S01]  /*17700*/  FFMA.FTZ R28, R8.reuse, R7, -R21 ;  /* 0x00000007081c7223 */ /* 0x040fe20000010815 */
        /* <DEDUP_REMOVED lines=8> */
[C---:B------:R-:W-:Y:S01]  /*17790*/  FFMA.FTZ R12, R4.reuse, R7, -R11 ;  /* 0x00000007040c7223 */ /* 0x040fe2000001080b */
[----:B------:R-:W-:Y:S01]  /*177a0*/  HADD2.F32 R3, -RZ, R3.H1_H1 ;  /* 0x30000003ff037230 */ /* 0x000fe20000004100 */
[----:B------:R-:W-:Y:S01]  /*177b0*/  F2FP.F16.E4M3.UNPACK_B R11, R39.H1 ;  /* 0x00000027ff0b723e */ /* 0x000fe200030006ff */
[C---:B------:R-:W-:Y:S01]  /*177c0*/  FMUL.FTZ R20, R13.reuse, R32 ;  /* 0x000000200d147220 */ /* 0x040fe20000410000 */
[----:B------:R-:W-:Y:S01]  /*177d0*/  F2FP.F16.E4M3.UNPACK_B R6, R10 ;  /* 0x0000000aff06723e */ /* 0x000fe200020006ff */
[----:B------:R-:W-:Y:S01]  /*177e0*/  FFMA.FTZ R14, R4, R9, R5 ;  /* 0x00000009040e7223 */ /* 0x000fe20000010005 */
[----:B------:R-:W-:Y:S01]  /*177f0*/  FMUL.FTZ R7, R13, R8 ;  /* 0x000000080d077220 */ /* 0x000fe20000410000 */
[----:B------:R-:W-:Y:S01]  /*17800*/  F2FP.F16.E4M3.UNPACK_B R10, R10.H1 ;  /* 0x0000000aff0a723e */ /* 0x000fe200030006ff */
[----:B------:R-:W-:Y:S01]  /*17810*/  FFMA.FTZ R13, R3, R8, -R20 ;  /* 0x00000008030d7223 */ /* 0x000fe20000010814 */
[----:B------:R-:W-:Y:S01]  /*17820*/  F2FP.F16.E4M3.UNPACK_B R5, R31.H1 ;  /* 0x0000001fff05723e */ /* 0x000fe200030006ff */
[----:B------:R-:W-:-:S02]  /*17830*/  HADD2.F32 R8, -RZ, R11.H0_H0 ;  /* 0x2000000bff087230 */ /* 0x000fc40000004100 */
[----:B------:R-:W-:Y:S02]  /*17840*/  HADD2.F32 R4, -RZ, R24.H0_H0 ;  /* 0x20000018ff047230 */ /* 0x000fe40000004100 */
[----:B------:R-:W-:Y:S01]  /*17850*/  FFMA.FTZ R21, R3, R32, R7 ;  /* 0x0000002003157223 */ /* 0x000fe20000010007 */
[----:B------:R-:W-:Y:S02]  /*17860*/  HADD2.F32 R7, -RZ, R5.H0_H0 ;  /* 0x20000005ff077230 */ /* 0x000fe40000004100 */
[----:B------:R-:W-:Y:S02]  /*17870*/  HADD2.F32 R3, -RZ, R10.H0_H0 ;  /* 0x2000000aff037230 */ /* 0x000fe40000004100 */
[----:B------:R-:W-:Y:S01]  /*17880*/  FMUL.FTZ R20, R4, R8 ;  /* 0x0000000804147220 */ /* 0x000fe20000410000 */
[----:B------:R-:W-:Y:S02]  /*17890*/  HADD2.F32 R11, -RZ, R11.H1_H1 ;  /* 0x3000000bff0b7230 */ /* 0x000fe40000004100 */
[----:B------:R-:W-:-:S02]  /*178a0*/  HADD2.F32 R24, -RZ, R24.H1_H1 ;  /* 0x30000018ff187230 */ /* 0x000fc40000004100 */
[-C--:B------:R-:W-:Y:S01]  /*178b0*/  FMUL.FTZ R4, R4, R7.reuse ;  /* 0x0000000704047220 */ /* 0x080fe20000410000 */
[----:B------:R-:W-:Y:S02]  /*178c0*/  HADD2.F32 R5, -RZ, R5.H1_H1 ;  /* 0x30000005ff057230 */ /* 0x000fe40000004100 */
[C---:B------:R-:W-:Y:S01]  /*178d0*/  FFMA.FTZ R27, R3.reuse, R7, -R20 ;  /* 0x00000007031b7223 */ /* 0x040fe20000010814 */
[----:B------:R-:W-:Y:S01]  /*178e0*/  HADD2.F32 R10, -RZ, R10.H1_H1 ;  /* 0x3000000aff0a7230 */ /* 0x000fe20000004100 */
[----:B------:R-:W-:Y:S01]  /*178f0*/  F2FP.F16.E4M3.UNPACK_B R31, R31 ;  /* 0x0000001fff1f723e */ /* 0x000fe200020006ff */
[C---:B------:R-:W-:Y:S01]  /*17900*/  FMUL.FTZ R7, R24.reuse, R11 ;  /* 0x0000000b18077220 */ /* 0x040fe20000410000 */
[----:B------:R-:W-:Y:S01]  /*17910*/  F2FP.F16.E4M3.UNPACK_B R39, R39 ;  /* 0x00000027ff27723e */ /* 0x000fe200020006ff */
[-C--:B------:R-:W-:Y:S01]  /*17920*/  FMUL.FTZ R20, R24, R5.reuse ;  /* 0x0000000518147220 */ /* 0x080fe20000410000 */
[----:B------:R-:W-:Y:S01]  /*17930*/  FFMA.FTZ R24, R3, R8, R4 ;  /* 0x0000000803187223 */ /* 0x000fe20000010004 */
[----:B------:R-:W-:Y:S01]  /*17940*/  FFMA.FTZ R32, R10, R5, -R7 ;  /* 0x000000050a207223 */ /* 0x000fe20000010807 */
[----:B------:R-:W-:-:S02]  /*17950*/  HADD2.F32 R5, -RZ, R31.H0_H0 ;  /* 0x2000001fff057230 */ /* 0x000fc40000004100 */
[----:B------:R-:W-:Y:S02]  /*17960*/  HADD2.F32 R7, -RZ, R39.H0_H0 ;  /* 0x20000027ff077230 */ /* 0x000fe40000004100 */
[----:B------:R-:W-:Y:S02]  /*17970*/  HADD2.F32 R4, -RZ, R15.H0_H0 ;  /* 0x2000000fff047230 */ /* 0x000fe40000004100 */
[----:B------:R-:W-:Y:S02]  /*17980*/  HADD2.F32 R31, -RZ, R31.H1_H1 ;  /* 0x3000001fff1f7230 */ /* 0x000fe40000004100 */
[----:B------:R-:W-:Y:S02]  /*17990*/  HADD2.F32 R39, -RZ, R39.H1_H1 ;  /* 0x30000027ff277230 */ /* 0x000fe40000004100 */
[----:B------:R-:W-:Y:S02]  /*179a0*/  HADD2.F32 R15, -RZ, R15.H1_H1 ;  /* 0x3000000fff0f7230 */ /* 0x000fe40000004100 */
[----:B------:R-:W-:Y:S01]  /*179b0*/  FFMA.FTZ R11, R10, R11, R20 ;  /* 0x0000000b0a0b7223 */ /* 0x000fe20000010014 */
[----:B------:R-:W-:-:S02]  /*179c0*/  HADD2.F32 R3, -RZ, R6.H0_H0 ;  /* 0x20000006ff037230 */ /* 0x000fc40000004100 */
[C---:B------:R-:W-:Y:S01]  /*179d0*/  FMUL.FTZ R8, R4.reuse, R7 ;  /* 0x0000000704087220 */ /* 0x040fe20000410000 */
[----:B------:R-:W-:Y:S02]  /*179e0*/  HADD2.F32 R6, -RZ, R6.H1_H1 ;  /* 0x30000006ff067230 */ /* 0x000fe40000004100 */
[----:B------:R-:W-:Y:S01]  /*179f0*/  FMUL.FTZ R4, R4, R5 ;  /* 0x0000000504047220 */ /* 0x000fe20000410000 */
        /* <DEDUP_REMOVED lines=22> */
[----:B------:R2:W-:Y:S04]  /*17b60*/  STS.128 [R51+0x1e200], R4 ;  /* 0x01e2000433007388 */ /* 0x0005e80000000c00 */
[----:B------:R2:W-:Y:S02]  /*17b70*/  STS.128 [R0+0x1e200], R8 ;  /* 0x01e2000800007388 */ /* 0x0005e40000000c00 */
.L_x_5109:
[----:B------:R-:W-:Y:S05]  /*17b80*/  BSYNC B0 ;  /* 0x0000000000007941 */ /* 0x000fea0003800000 */
.L_x_5099:
        /* <DEDUP_REMOVED lines=8> */
.L_x_5097:
[----:B0-2-4-:R-:W-:-:S05]  /*17c10*/  IMAD.U32 R0, RZ, RZ, UR53 ;  /* 0x00000035ff007e24 */ /* 0x015fca000f8e00ff */
[----:B------:R-:W-:-:S13]  /*17c20*/  ISETP.NE.AND P1, PT, R0, 0x3, PT ;  /* 0x000000030000780c */ /* 0x000fda0003f25270 */
[----:B------:R-:W-:Y:S05]  /*17c30*/  @!P1 BRA `(.L_x_5132) ;  /* 0x0000000000049947 */ /* 0x000fea0003800000 */
[----:B------:R-:W-:Y:S01]  /*17c40*/  BPT.TRAP 0x1 ;  /* 0x000000040000795c */ /* 0x000fe20000300000 */
.L_x_5132:
[----:B------:R-:W-:Y:S01]  /*17c50*/  IMAD R0, R146, 0x8, R16 ;  /* 0x0000000892007824 */ /* 0x000fe200078e0210 */
[----:B-1-3--:R-:W-:-:S04]  /*17c60*/  SHF.L.U32 R3, R220, 0x1f, RZ ;  /* 0x0000001fdc037819 */ /* 0x00afc800000006ff */
[----:B------:R0:W1:Y:S01]  /*17c70*/  SYNCS.PHASECHK.TRANS64.TRYWAIT P2, [R0+URZ+0x33430], R3 ;  /* 0x03343003000075a7 */ /* 0x000062000804017f */
[----:B------:R-:W-:Y:S05]  /*17c80*/  @!P1 BRA `(.L_x_5133) ;  /* 0x0000000000049947 */ /* 0x000fea0003800000 */
[----:B------:R-:W-:Y:S01]  /*17c90*/  BPT.TRAP 0x1 ;  /* 0x000000040000795c */ /* 0x000fe20000300000 */
.L_x_5133:
[----:B-----5:R-:W2:Y:S01]  /*17ca0*/  S2R R4, SR_TID.X ;  /* 0x0000000000047919 */ /* 0x020ea20000002100 */
[----:B------:R-:W-:Y:S01]  /*17cb0*/  IMAD.MOV.U32 R119, RZ, RZ, RZ ;  /* 0x000000ffff777224 */ /* 0x000fe200078e00ff */
[----:B--2---:R-:W-:-:S04]  /*17cc0*/  LOP3.LUT R4, R4, 0x7f, RZ, 0xc0, !PT ;  /* 0x0000007f04047812 */ /* 0x004fc800078ec0ff */
[----:B------:R-:W-:Y:S01]  /*17cd0*/  ISETP.NE.AND P0, PT, R4, RZ, PT ;  /* 0x000000ff0400720c */ /* 0x000fe20003f05270 */
[----:B-1----:R-:W-:-:S12]  /*17ce0*/  @P2 BRA `(.L_x_5134) ;  /* 0x0000000000082947 */ /* 0x002fd80003800000 */
[----:B------:R-:W1:Y:S02]  /*17cf0*/  SYNCS.PHASECHK.TRANS64.TRYWAIT P2, [R0+URZ+0x33430], R3 ;  /* 0x03343003000075a7 */ /* 0x000e64000804017f */
[----:B-1----:R-:W-:Y:S05]  /*17d00*/  @!P2 BRA `(.L_x_5135) ;  /* 0x0000018c005ca947 */ /* 0x002fea0003800000 */
.L_x_5134:
[----:B------:R-:W-:Y:S05]  /*17d10*/  WARPSYNC.ALL ;  /* 0x0000000000007948 */ /* 0x000fea0003800000 */
[----:B01----:R-:W-:Y:S01]  /*17d20*/  IADD3 R3, R16, 0x24200, RZ ;  /* 0x0002420010037810 */ /* 0x003fe20007ffe0ff */
[----:B------:R-:W2:Y:S01]  /*17d30*/  LDL R106, [R1+0x4] ;  /* 0x00000400016a7983 */ /* 0x000ea20000100800 */
[----:B------:R-:W-:Y:S01]  /*17d40*/  R2UR UR44, R44 ;  /* 0x000000002c2c72ca */ /* 0x000fe200000e0000 */
[----:B------:R-:W-:Y:S01]  /*17d50*/  IMAD.MOV.U32 R5, RZ, RZ, -0x7fffffe0 ;  /* 0x80000020ff057424 */ /* 0x000fe200078e00ff */
[----:B------:R-:W-:Y:S01]  /*17d60*/  SHF.R.U32.HI R3, RZ, 0x4, R3 ;  /* 0x00000004ff037819 */ /* 0x000fe20000011603 */
[----:B------:R-:W-:Y:S01]  /*17d70*/  WARPGROUP.ARRIVE ;  /* 0x00000000000079c5 */ /* 0x000fe20000000000 */
[----:B------:R-:W-:Y:S01]  /*17d80*/  UMOV UR25, 0x80000020 ;  /* 0x8000002000197882 */ /* 0x000fe20000000000 */
[----:B------:R-:W-:Y:S01]  /*17d90*/  IMAD.MOV.U32 R7, RZ, RZ, -0x7fffffe0 ;  /* 0x80000020ff077424 */ /* 0x000fe200078e00ff */
[----:B------:R-:W-:Y:S01]  /*17da0*/  LOP3.LUT R3, R3, 0x3fff, RZ, 0xc0, !PT ;  /* 0x00003fff03037812 */ /* 0x000fe200078ec0ff */
[----:B------:R-:W-:Y:S01]  /*17db0*/  IMAD.MOV.U32 R9, RZ, RZ, -0x7fffffe0 ;  /* 0x80000020ff097424 */ /* 0x000fe200078e00ff */
[----:B------:R-:W3:Y:S01]  /*17dc0*/  LDL R104, [R1] ;  /* 0x0000000001687983 */ /* 0x000ee20000100800 */
[----:B------:R-:W-:Y:S01]  /*17dd0*/  R2UR UR27, R5 ;  /* 0x00000000051b72ca */ /* 0x000fe200000e0000 */
[----:B------:R-:W-:Y:S01]  /*17de0*/  UMOV UR9, UR25 ;  /* 0x0000001900097c82 */ /* 0x000fe20008000000 */
[----:B------:R-:W-:Y:S01]  /*17df0*/  LOP3.LUT R14, R3, 0x10000, RZ, 0xfc, !PT ;  /* 0x00010000030e7812 */ /* 0x000fe200078efcff */
[----:B------:R-:W-:Y:S01]  /*17e00*/  UMOV UR13, UR25 ;  /* 0x00000019000d7c82 */ /* 0x000fe20008000000 */
[----:B------:R-:W-:Y:S01]  /*17e10*/  ULOP3.LUT UR44, UR44, 0x10000, URZ, 0xfc, !UPT ;  /* 0x000100002c2c7892 */ /* 0x000fe2000f8efc3f */
[----:B------:R-:W-:Y:S01]  /*17e20*/  R2UR UR11, R9 ;  /* 0x00000000090b72ca */ /* 0x000fe200000e0000 */
[----:B------:R-:W-:Y:S01]  /*17e30*/  UMOV UR17, UR25 ;  /* 0x0000001900117c82 */ /* 0x000fe20008000000 */
[----:B------:R-:W-:Y:S01]  /*17e40*/  IMAD R4, R146, 0x780, R14 ;  /* 0x0000078092047824 */ /* 0x000fe200078e020e */
[----:B------:R-:W-:Y:S01]  /*17e50*/  MOV R9, 0x80000020 ;  /* 0x8000002000097802 */ /* 0x000fe20000000f00 */
[----:B------:R-:W-:Y:S01]  /*17e60*/  IMAD.MOV.U32 R11, RZ, RZ, -0x7fffffe0 ;  /* 0x80000020ff0b7424 */ /* 0x000fe200078e00ff */
[----:B------:R-:W-:Y:S01]  /*17e70*/  UIADD3 UR4, UR44, 0x2, URZ ;  /* 0x000000022c047890 */ /* 0x000fe2000fffe03f */
[C---:B------:R-:W-:Y:S01]  /*17e80*/  VIADD R6, R4.reuse, 0x80 ;  /* 0x0000008004067836 */ /* 0x040fe20000000000 */
[C---:B------:R-:W-:Y:S01]  /*17e90*/  R2UR UR26, R4.reuse ;  /* 0x00000000041a72ca */ /* 0x040fe200000e0000 */
[----:B------:R-:W-:Y:S01]  /*17ea0*/  UMOV UR24, UR44 ;  /* 0x0000002c00187c82 */ /* 0x000fe20008000000 */
[----:B------:R-:W-:Y:S01]  /*17eb0*/  VIADD R8, R4, 0x100 ;  /* 0x0000010004087836 */ /* 0x000fe20000000000 */
[----:B------:R-:W-:Y:S01]  /*17ec0*/  UMOV UR8, UR24 ;  /* 0x0000001800087c82 */ /* 0x000fe20008000000 */
[----:B------:R-:W-:Y:S01]  /*17ed0*/  UMOV UR12, UR24 ;  /* 0x00000018000c7c82 */ /* 0x000fe20008000000 */
[----:B------:R-:W-:Y:S01]  /*17ee0*/  R2UR UR19, R9 ;  /* 0x00000000091372ca */ /* 0x000fe200000e0000 */
[----:B------:R-:W-:Y:S01]  /*17ef0*/  UMOV UR16, UR24 ;  /* 0x0000001800107c82 */ /* 0x000fe20008000000 */
[----:B------:R-:W-:Y:S01]  /*17f00*/  R2UR UR10, R8 ;  /* 0x00000000080a72ca */ /* 0x000fe200000e0000 */
[C---:B------:R-:W-:Y:S01]  /*17f10*/  VIADD R8, R4.reuse, 0x200 ;  /* 0x0000020004087836 */ /* 0x040fe20000000000 */
[----:B------:R-:W-:Y:S01]  /*17f20*/  R2UR UR7, R11 ;  /* 0x000000000b0772ca */ /* 0x000fe200000e0000 */
[----:B------:R-:W-:Y:S01]  /*17f30*/  VIADD R10, R4, 0x2 ;  /* 0x00000002040a7836 */ /* 0x000fe20000000000 */
[----:B------:R-:W-:Y:S01]  /*17f40*/  UMOV UR5, 0x80000020 ;  /* 0x8000002000057882 */ /* 0x000fe20000000000 */
[----:B------:R-:W-:Y:S01]  /*17f50*/  IMAD.MOV.U32 R9, RZ, RZ, -0x7fffffe0 ;  /* 0x80000020ff097424 */ /* 0x000fe200078e00ff */
[----:B------:R-:W-:Y:S01]  /*17f60*/  QGMMA.64x32x32.F32.E4M3.E4M3 R88, gdesc[UR24], RZ, !UPT, gsb0 ;  /* 0x00600000185879f3 */ /* 0x000fe2000c0008ff */
[----:B------:R-:W-:Y:S01]  /*17f70*/  R2UR UR26, R6 ;  /* 0x00000000061a72ca */ /* 0x000fe200000e0000 */
[----:B------:R-:W-:Y:S01]  /*17f80*/  UMOV UR20, UR4 ;  /* 0x0000000400147c82 */ /* 0x000fe20008000000 */
[----:B------:R-:W-:Y:S01]  /*17f90*/  R2UR UR27, R7 ;  /* 0x00000000071b72ca */ /* 0x000fe200000e0000 */
[----:B------:R-:W-:Y:S01]  /*17fa0*/  IMAD.MOV.U32 R7, RZ, RZ, -0x7fffffe0 ;  /* 0x80000020ff077424 */ /* 0x000fe200078e00ff */
[----:B------:R-:W-:Y:S01]  /*17fb0*/  IADD3 R6, R4, 0x180, RZ ;  /* 0x0000018004067810 */ /* 0x000fe20007ffe0ff */
[----:B------:R-:W-:Y:S01]  /*17fc0*/  UMOV UR21, UR5 ;  /* 0x0000000500157c82 */ /* 0x000fe20008000000 */
[----:B------:R-:W-:Y:S01]  /*17fd0*/  R2UR UR18, R8 ;  /* 0x00000000081272ca */ /* 0x000fe200000e0000 */
[----:B------:R-:W-:Y:S01]  /*17fe0*/  VIADD R8, R4, 0x102 ;  /* 0x0000010204087836 */ /* 0x000fe20000000000 */
[----:B------:R-:W-:Y:S01]  /*17ff0*/  R2UR UR14, R6 ;  /* 0x00000000060e72ca */ /* 0x000fe200000e0000 */
[----:B------:R-:W-:Y:S01]  /*18000*/  VIADD R6, R4, 0x82 ;  /* 0x0000008204067836 */ /* 0x000fe20000000000 */
[----:B------:R-:W-:Y:S01]  /*18010*/  R2UR UR15, R7 ;  /* 0x00000000070f72ca */ /* 0x000fe200000e0000 */
[----:B------:R-:W-:Y:S01]  /*18020*/  IMAD.MOV.U32 R7, RZ, RZ, -0x7fffffe0 ;  /* 0x80000020ff077424 */ /* 0x000fe200078e00ff */
[----:B------:R-:W-:Y:S01]  /*18030*/  R2UR UR6, R10 ;  /* 0x000000000a0672ca */ /* 0x000fe200000e0000 */
[----:B------:R-:W-:Y:S01]  /*18040*/  VIADD R10, R4, 0x280 ;  /* 0x00000280040a7836 */ /* 0x000fe20000000000 */
[----:B------:R-:W-:Y:S01]  /*18050*/  MOV R21, 0x80000020 ;  /* 0x8000002000157802 */ /* 0x000fe20000000f00 */
[----:B------:R-:W-:Y:S01]  /*18060*/  IMAD.MOV.U32 R11, RZ, RZ, -0x7fffffe0 ;  /* 0x80000020ff0b7424 */ /* 0x000fe200078e00ff */
[----:B------:R-:W-:Y:S01]  /*18070*/  @!P0 IADD3 R0, R0, 0x33440, RZ ;  /* 0x0003344000008810 */ /* 0x000fe20007ffe0ff */
[----:B------:R-:W-:Y:S01]  /*18080*/  VIADD R20, R4, 0x602 ;  /* 0x0000060204147836 */ /* 0x000fe20000000000 */
[----:B------:R-:W-:Y:S01]  /*18090*/  ULDC UR56, c[0x0][0x988] ;  /* 0x0002620000387ab9 */ /* 0x000fe20000000800 */
[----:B------:R-:W-:Y:S01]  /*180a0*/  ULDC UR57, c[0x0][0x988] ;  /* 0x0002620000397ab9 */ /* 0x000fe20000000800 */
[--C-:B------:R-:W-:Y:S01]  /*180b0*/  IMAD.MOV.U32 R118, RZ, RZ, R119.reuse ;  /* 0x000000ffff767224 */ /* 0x100fe200078e0077 */
        /* <DEDUP_REMOVED lines=15> */
[----:B------:R-:W-:Y:S01]  /*181b0*/  VIADD R10, R4, 0x282 ;  /* 0x00000282040a7836 */ /* 0x000fe20000000000 */
[----:B------:R-:W-:Y:S01]  /*181c0*/  UMOV UR29, UR9 ;  /* 0x00000009001d7c82 */ /* 0x000fe20008000000 */
[----:B------:R-:W-:Y:S02]  /*181d0*/  IMAD.MOV.U32 R11, RZ, RZ, -0x7fffffe0 ;  /* 0x80000020ff0b7424 */ /* 0x000fe400078e00ff */
        /* <DEDUP_REMOVED lines=8> */
[----:B------:R-:W-:Y:S01]  /*18260*/  VIADD R8, R4, 0x202 ;  /* 0x0000020204087836 */ /* 0x000fe20000000000 */
[----:B------:R-:W-:-:S04]  /*18270*/  MOV R9, 0x80000020 ;  /* 0x8000002000097802 */ /* 0x000fc80000000f00 */
[----:B------:R-:W-:Y:S01]  /*18280*/  R2UR UR22, R8 ;  /* 0x00000000081672ca */ /* 0x000fe200000e0000 */
[----:B------:R-:W-:Y:S01]  /*18290*/  VIADD R8, R4, 0x380 ;  /* 0x0000038004087836 */ /* 0x000fe20000000000 */
[----:B------:R-:W-:Y:S01]  /*182a0*/  R2UR UR23, R9 ;  /* 0x00000000091772ca */ /* 0x000fe200000e0000 */
[----:B------:R-:W-:Y:S01]  /*182b0*/  IMAD.MOV.U32 R9, RZ, RZ, -0x7fffffe0 ;  /* 0x80000020ff097424 */ /* 0x000fe200078e00ff */
        /* <DEDUP_REMOVED lines=8> */
[----:B------:R-:W-:Y:S02]  /*18340*/  R2UR UR6, R6 ;  /* 0x00000000060672ca */ /* 0x000fe400000e0000 */
[----:B------:R-:W-:Y:S01]  /*18350*/  R2UR UR7, R7 ;  /* 0x00000000070772ca */ /* 0x000fe200000e0000 */
[----:B------:R-:W-:Y:S01]  /*18360*/  IMAD.MOV.U32 R7, RZ, RZ, -0x7fffffe0 ;  /* 0x80000020ff077424 */ /* 0x000fe200078e00ff */
[----:B------:R-:W-:-:S04]  /*18370*/  IADD3 R6, R4, 0x182, RZ ;  /* 0x0000018204067810 */ /* 0x000fc80007ffe0ff */
        /* <DEDUP_REMOVED lines=8> */
[----:B------:R-:W-:Y:S01]  /*18400*/  IMAD.U32 R120, RZ, RZ, UR6 ;  /* 0x00000006ff787e24 */ /* 0x000fe2000f8e00ff */
[----:B------:R-:W-:Y:S02]  /*18410*/  WARPGROUP.DEPBAR.LE gsb0, 0x0 ;  /* 0x00008000000079c5 */ /* 0x000fe40000010000 */
[----:B------:R-:W-:-:S06]  /*18420*/  WARPGROUP.ARRIVE ;  /* 0x00000000000079c5 */ /* 0x000fcc0000000000 */
[----:B------:R-:W-:Y:S01]  /*18430*/  QGMMA.64x32x32.F32.E4M3.E4M3 R56, gdesc[UR12], R56, gsb0 ;  /* 0x006000000c3879f3 */ /* 0x000fe20008000838 */
        /* <DEDUP_REMOVED lines=99> */
[----:B------:R-:W-:Y:S02]  /*18a70*/  R2UR UR46, R8 ;  /* 0x00000000082e72ca */ /* 0x000fe400000e0000 */
[----:B------:R-:W-:Y:S01]  /*18a80*/  R2UR UR47, R9 ;  /* 0x00000000092f72ca */ /* 0x000fe200000e0000 */
        /* <DEDUP_REMOVED lines=42> */
[----:B------:R-:W-:Y:S01]  /*18d30*/  MUFU.TANH R10, R10 ;  /* 0x0000000a000a7308 */ /* 0x000fe20000002400 */
[----:B------:R-:W-:Y:S01]  /*18d40*/  R2UR UR23, R21 ;  /* 0x00000000151772ca */ /* 0x000fe200000e0000 */
        /* <DEDUP_REMOVED lines=11> */
[----:B------:R-:W-:Y:S01]  /*18e00*/  FMUL.FTZ R12, R2, R102 ;  /* 0x00000066020c7220 */ /* 0x000fe20000410000 */
[--C-:B------:R-:W-:Y:S01]  /*18e10*/  IMAD.MOV.U32 R102, RZ, RZ, R119.reuse ;  /* 0x000000ffff667224 */ /* 0x100fe200078e0077 */
[----:B------:R-:W-:Y:S01]  /*18e20*/  MOV R90, R119 ;  /* 0x00000077005a7202 */ /* 0x000fe20000000f00 */
[----:B------:R-:W1:Y:S01]  /*18e30*/  MUFU.TANH R117, R117 ;  /* 0x0000007500757308 */ /* 0x000e620000002400 */
[----:B------:R-:W-:-:S02]  /*18e40*/  IMAD.MOV.U32 R98, RZ, RZ, R119 ;  /* 0x000000ffff627224 */ /* 0x000fc400078e0077 */
[--C-:B------:R-:W-:Y:S02]  /*18e50*/  IMAD.MOV.U32 R94, RZ, RZ, R119.reuse ;  /* 0x000000ffff5e7224 */ /* 0x100fe400078e0077 */
[----:B------:R-:W-:-:S03]  /*18e60*/  IMAD.MOV.U32 R92, RZ, RZ, R119 ;  /* 0x000000ffff5c7224 */ /* 0x000fc600078e0077 */
[----:B------:R-:W4:Y:S08]  /*18e70*/  MUFU.TANH R123, R123 ;  /* 0x0000007b007b7308 */ /* 0x000f300000002400 */
[----:B------:R-:W5:Y:S08]  /*18e80*/  MUFU.TANH R96, R96 ;  /* 0x0000006000607308 */ /* 0x000f700000002400 */
        /* <DEDUP_REMOVED lines=9> */
[----:B------:R-:W-:Y:S01]  /*18f20*/  MUFU.TANH R111, R77 ;  /* 0x0000004d006f7308 */ /* 0x000fe20000002400 */
[----:B------:R-:W-:Y:S01]  /*18f30*/  QGMMA.64x32x32.F32.E4M3.E4M3 R56, gdesc[UR20], R56, gsb0 ;  /* 0x00600000143879f3 */ /* 0x000fe20008000838 */
        /* <DEDUP_REMOVED lines=11> */
[----:B--2---:R-:W-:-:S07]  /*18ff0*/  FMUL.FTZ R72, R2, R79 ;  /* 0x0000004f02487220 */ /* 0x004fce0000410000 */
[----:B------:R2:W5:Y:S01]  /*19000*/  MUFU.TANH R113, R76 ;  /* 0x0000004c00717308 */ /* 0x0005620000002400 */
[----:B---3--:R-:W-:-:S07]  /*19010*/  FMUL.FTZ R73, R2, R82 ;  /* 0x0000005202497220 */ /* 0x008fce0000410000 */
[----:B------:R-:W3:Y:S01]  /*19020*/  MUFU.TANH R80, R80 ;  /* 0x0000005000507308 */ /* 0x000ee20000002400 */
[----:B--2---:R-:W-:-:S07]  /*19030*/  FMUL.FTZ R76, R2, R87 ;  /* 0x00000057024c7220 */ /* 0x004fce0000410000 */
[----:B------:R-:W2:Y:S08]  /*19040*/  MUFU.TANH R81, R81 ;  /* 0x0000005100517308 */ /* 0x000eb00000002400 */
[----:B------:R-:W2:Y:S08]  /*19050*/  MUFU.TANH R84, R84 ;  /* 0x0000005400547308 */ /* 0x000eb00000002400 */
[----:B------:R-:W2:Y:S01]  /*19060*/  MUFU.TANH R85, R85 ;  /* 0x0000005500557308 */ /* 0x000ea20000002400 */
[----:B------:R-:W-:-:S02]  /*19070*/  WARPGROUP.DEPBAR.LE gsb0, 0x0 ;  /* 0x00008000000079c5 */ /* 0x000fc40000010000 */
[C---:B------:R-:W-:Y:S01]  /*19080*/  FMUL.FTZ R5, R2.reuse, R56 ;  /* 0x0000003802057220 */ /* 0x040fe20000410000 */
[C---:B------:R-:W-:Y:S01]  /*19090*/  FMUL.FTZ R77, R2.reuse, R57 ;  /* 0x00000039024d7220 */ /* 0x040fe20000410000 */
[C---:B------:R-:W-:Y:S01]  /*190a0*/  FMUL.FTZ R56, R2.reuse, R58 ;  /* 0x0000003a02387220 */ /* 0x040fe20000410000 */
[----:B------:R-:W-:Y:S01]  /*190b0*/  FMUL.FTZ R57, R2, R59 ;  /* 0x0000003b02397220 */ /* 0x000fe20000410000 */
[----:B------:R-:W-:Y:S01]  /*190c0*/  VIADD R58, R4, 0x682 ;  /* 0x00000682043a7836 */ /* 0x000fe20000000000 */
[----:B------:R-:W-:Y:S01]  /*190d0*/  WARPGROUP.ARRIVE ;  /* 0x00000000000079c5 */ /* 0x000fe20000000000 */
[----:B------:R-:W-:Y:S02]  /*190e0*/  IMAD.MOV.U32 R59, RZ, RZ, -0x7fffffe0 ;  /* 0x80000020ff3b7424 */ /* 0x000fe400078e00ff */
[C---:B------:R-:W-:Y:S01]  /*190f0*/  FMUL.FTZ R60, R2.reuse, R60 ;  /* 0x0000003c023c7220 */ /* 0x040fe20000410000 */
[----:B------:R-:W-:Y:S01]  /*19100*/  FMUL.FTZ R64, R2, R64 ;  /* 0x0000004002407220 */ /* 0x000fe20000410000 */
[----:B------:R-:W-:Y:S01]  /*19110*/  R2UR UR22, R58 ;  /* 0x000000003a1672ca */ /* 0x000fe200000e0000 */
[C---:B------:R-:W-:Y:S01]  /*19120*/  FMUL.FTZ R58, R2.reuse, R62 ;  /* 0x0000003e023a7220 */ /* 0x040fe20000410000 */
[----:B------:R-:W-:Y:S01]  /*19130*/  R2UR UR23, R59 ;  /* 0x000000003b1772ca */ /* 0x000fe200000e0000 */
[----:B------:R-:W-:Y:S01]  /*19140*/  IMAD R62, R105, -0xa0, R234 ;  /* 0xffffff60693e7824 */ /* 0x000fe200078e02ea */
[----:B------:R0:W-:Y:S01]  /*19150*/  MUFU.TANH R95, R60 ;  /* 0x0000003c005f7308 */ /* 0x0001e20000002400 */
[----:B------:R-:W-:Y:S01]  /*19160*/  FMUL.FTZ R61, R2, R61 ;  /* 0x0000003d023d7220 */ /* 0x000fe20000410000 */
[----:B------:R-:W-:Y:S01]  /*19170*/  IADD3 R4, R4, 0x702, RZ ;  /* 0x0000070204047810 */ /* 0x000fe20007ffe0ff */
[C---:B------:R-:W-:Y:S01]  /*19180*/  FMUL.FTZ R65, R2.reuse, R65 ;  /* 0x0000004102417220 */ /* 0x040fe20000410000 */
[C---:B------:R-:W-:Y:S01]  /*19190*/  FMUL.FTZ R68, R2.reuse, R68 ;  /* 0x0000004402447220 */ /* 0x040fe20000410000 */
[C---:B------:R-:W-:Y:S01]  /*191a0*/  FMUL.FTZ R69, R2.reuse, R69 ;  /* 0x0000004502457220 */ /* 0x040fe20000410000 */
[C---:B------:R-:W-:Y:S01]  /*191b0*/  FMUL.FTZ R59, R2.reuse, R63 ;  /* 0x0000003f023b7220 */ /* 0x040fe20000410000 */
[C---:B------:R-:W-:Y:S01]  /*191c0*/  FMUL.FTZ R63, R2.reuse, R71 ;  /* 0x00000047023f7220 */ /* 0x040fe20000410000 */
[----:B------:R1:W-:Y:S01]  /*191d0*/  MUFU.TANH R89, R64 ;  /* 0x0000004000597308 */ /* 0x0003e20000002400 */
[----:B0-----:R-:W-:Y:S01]  /*191e0*/  FMUL.FTZ R60, R2, R66 ;  /* 0x00000042023c7220 */ /* 0x001fe20000410000 */
[----:B------:R-:W-:Y:S01]  /*191f0*/  IADD3 R66, -R227, 0xa1, R62 ;  /* 0x000000a1e3427810 */ /* 0x000fe20007ffe13e */
[----:B------:R-:W-:Y:S01]  /*19200*/  QGMMA.64x32x32.F32.E4M3.E4M3 R40, gdesc[UR20], R40, gsb0 ;  /* 0x00600000142879f3 */ /* 0x000fe20008000828 */
[----:B------:R-:W-:-:S03]  /*19210*/  R2UR UR22, R4 ;  /* 0x00000000041672ca */ /* 0x000fc600000e0000 */
[----:B------:R-:W-:Y:S01]  /*19220*/  IMAD R66, R104, -0x2, R66 ;  /* 0xfffffffe68427824 */ /* 0x000fe200078e0242 */
[----:B------:R0:W-:Y:S01]  /*19230*/  MUFU.TANH R97, R77 ;  /* 0x0000004d00617308 */ /* 0x0001e20000002400 */
[----:B-1----:R-:W-:Y:S02]  /*19240*/  VIADD R64, R62, 0xa0 ;  /* 0x000000a03e407836 */ /* 0x002fe40000000000 */
[----:B------:R-:W-:Y:S02]  /*19250*/  FMUL.FTZ R62, R2, R70 ;  /* 0x00000046023e7220 */ /* 0x000fe40000410000 */
[----:B------:R-:W-:Y:S02]  /*19260*/  IMAD R64, R104, -0x2, R64 ;  /* 0xfffffffe68407824 */ /* 0x000fe400078e0240 */
[----:B------:R-:W-:Y:S01]  /*19270*/  IMAD.MOV.U32 R104, RZ, RZ, R119 ;  /* 0x000000ffff687224 */ /* 0x000fe200078e0077 */
[----:B------:R1:W-:Y:S01]  /*19280*/  MUFU.TANH R93, R61 ;  /* 0x0000003d005d7308 */ /* 0x0003e20000002400 */
[----:B0-----:R-:W-:-:S02]  /*19290*/  IMAD R77, R225, 0x80, R106 ;  /* 0x00000080e14d7824 */ /* 0x001fc400078e026a */
[----:B------:R-:W-:-:S05]  /*192a0*/  IMAD.MOV.U32 R106, RZ, RZ, R119 ;  /* 0x000000ffff6a7224 */ /* 0x000fca00078e0077 */
[----:B------:R0:W2:Y:S01]  /*192b0*/  MUFU.TANH R99, R5 ;  /* 0x0000000500637308 */ /* 0x0000a20000002400 */
[----:B-1----:R-:W-:Y:S01]  /*192c0*/  FMUL.FTZ R61, R2, R67 ;  /* 0x00000043023d7220 */ /* 0x002fe20000410000 */
[----:B------:R-:W-:Y:S02]  /*192d0*/  VIADDMNMX R67, R77, R66, R64, PT ;  /* 0x000000424d437246 */ /* 0x000fe40003800140 */
[----:B------:R-:W-:Y:S02]  /*192e0*/  IADD3 R77, R66, 0x8, R77 ;  /* 0x00000008424d7810 */ /* 0x000fe40007ffe04d */
[C---:B------:R-:W-:Y:S02]  /*192f0*/  ISETP.GT.AND P4, PT, R67.reuse, RZ, PT ;  /* 0x000000ff4300720c */ /* 0x040fe40003f84270 */
[C---:B------:R-:W-:Y:S01]  /*19300*/  ISETP.GT.AND P5, PT, R67.reuse, 0x1, PT ;  /* 0x000000014300780c */ /* 0x040fe20003fa4270 */
[----:B0-----:R-:W-:Y:S01]  /*19310*/  IMAD.MOV.U32 R5, RZ, RZ, -0x7fffffe0 ;  /* 0x80000020ff057424 */ /* 0x001fe200078e00ff */
[----:B------:R-:W-:Y:S01]  /*19320*/  ISETP.GT.AND P2, PT, R67, 0x8, PT ;  /* 0x000000084300780c */ /* 0x000fe20003f44270 */
[----:B------:R-:W0:Y:S01]  /*19330*/  MUFU.TANH R65, R65 ;  /* 0x0000004100417308 */ /* 0x000e220000002400 */
[----:B------:R-:W-:-:S02]  /*19340*/  FSEL R88, R88, -INF , P5 ;  /* 0xff80000058587808 */ /* 0x000fc40002800000 */
[----:B------:R-:W-:Y:S02]  /*19350*/  R2UR UR23, R5 ;  /* 0x00000000051772ca */ /* 0x000fe400000e0000 */
[----:B------:R-:W-:Y:S02]  /*19360*/  FSEL R5, R10, -INF , P4 ;  /* 0xff8000000a057808 */ /* 0x000fe40002000000 */
[----:B------:R-:W-:Y:S01]  /*19370*/  ISETP.GT.AND P3, PT, R67, 0x9, PT ;  /* 0x000000094300780c */ /* 0x000fe20003f64270 */
[----:B------:R-:W1:Y:S01]  /*19380*/  MUFU.TANH R68, R68 ;  /* 0x0000004400447308 */ /* 0x000e620000002400 */
[----:B------:R-:W-:Y:S02]  /*19390*/  FSEL R117, R117, -INF , P2 ;  /* 0xff80000075757808 */ /* 0x000fe40001000000 */
[----:B------:R-:W-:Y:S02]  /*193a0*/  FMNMX.FTZ R70, R5, R88, !PT ;  /* 0x0000005805467209 */ /* 0x000fe40007810000 */
[----:B------:R-:W-:-:S02]  /*193b0*/  ISETP.GT.AND P4, PT, R67, 0x10, PT ;  /* 0x000000104300780c */ /* 0x000fc40003f84270 */
[----:B----4-:R-:W-:Y:S01]  /*193c0*/  FSEL R123, R123, -INF , P3 ;  /* 0xff8000007b7b7808 */ /* 0x010fe20001800000 */
[----:B------:R-:W4:Y:S01]  /*193d0*/  MUFU.TANH R69, R69 ;  /* 0x0000004500457308 */ /* 0x000f220000002400 */
[----:B------:R-:W-:Y:S02]  /*193e0*/  FMNMX.FTZ R70, R117, R70, !PT ;  /* 0x0000004675467209 */ /* 0x000fe40007810000 */
[----:B------:R-:W-:Y:S02]  /*193f0*/  ISETP.GT.AND P5, PT, R67, 0x11, PT ;  /* 0x000000114300780c */ /* 0x000fe40003fa4270 */
[----:B-----5:R-:W-:Y:S01]  /*19400*/  FSEL R127, R96, -INF , P4 ;  /* 0xff800000607f7808 */ /* 0x020fe20002000000 */
[----:B------:R-:W-:Y:S01]  /*19410*/  IMAD.MOV.U32 R96, RZ, RZ, R119 ;  /* 0x000000ffff607224 */ /* 0x000fe200078e0077 */
[----:B------:R-:W-:Y:S01]  /*19420*/  FMNMX.FTZ R70, R123, R70, !PT ;  /* 0x000000467b467209 */ /* 0x000fe20007810000 */
[----:B------:R-:W-:Y:S01]  /*19430*/  MUFU.TANH R6, R6 ;  /* 0x0000000600067308 */ /* 0x000fe20000002400 */
[----:B------:R-:W-:-:S02]  /*19440*/  ISETP.GT.AND P2, PT, R67, 0x18, PT ;  /* 0x000000184300780c */ /* 0x000fc40003f44270 */
[----:B------:R-:W-:Y:S01]  /*19450*/  FSEL R131, R131, -INF , P5 ;  /* 0xff80000083837808 */ /* 0x000fe20002800000 */
[----:B------:R-:W-:Y:S02]  /*19460*/  WARPGROUP.DEPBAR.LE gsb0, 0x0 ;  /* 0x00008000000079c5 */ /* 0x000fe40000010000 */
[----:B------:R-:W-:Y:S01]  /*19470*/  FMNMX.FTZ R70, R127, R70, !PT ;  /* 0x000000467f467209 */ /* 0x000fe20007810000 */
[----:B------:R-:W-:Y:S01]  /*19480*/  WARPGROUP.ARRIVE ;  /* 0x00000000000079c5 */ /* 0x000fe20000000000 */
[----:B------:R-:W-:Y:S01]  /*19490*/  ISETP.GT.AND P3, PT, R67, 0x19, PT ;  /* 0x000000194300780c */ /* 0x000fe20003f64270 */
[----:B------:R-:W-:Y:S01]  /*194a0*/  FMUL.FTZ R40, R2, R40 ;  /* 0x0000002802287220 */ /* 0x000fe20000410000 */
[----:B------:R-:W-:Y:S01]  /*194b0*/  FSEL R129, R100, -INF , P2 ;  /* 0xff80000064817808 */ /* 0x000fe20001000000 */
[C---:B------:R-:W-:Y:S01]  /*194c0*/  FMUL.FTZ R41, R2.reuse, R41 ;  /* 0x0000002902297220 */ /* 0x040fe20000410000 */
[----:B------:R-:W-:Y:S01]  /*194d0*/  FMNMX.FTZ R70, R131, R70, !PT ;  /* 0x0000004683467209 */ /* 0x000fe20007810000 */
[----:B------:R-:W-:Y:S01]  /*194e0*/  QGMMA.64x32x32.F32.E4M3.E4M3 R24, gdesc[UR20], R24, gsb0 ;  /* 0x00600000141879f3 */ /* 0x000fe20008000818 */
[----:B------:R-:W-:Y:S01]  /*194f0*/  ISETP.GT.AND P2, PT, R67, 0x20, PT ;  /* 0x000000204300780c */ /* 0x000fe20003f44270 */
[----:B------:R5:W4:Y:S01]  /*19500*/  MUFU.TANH R4, R40 ;  /* 0x0000002800047308 */ /* 0x000b220000002400 */
[----:B------:R-:W-:Y:S01]  /*19510*/  FSEL R125, R101, -INF , P3 ;  /* 0xff800000657d7808 */ /* 0x000fe20001800000 */
[C---:B------:R-:W-:Y:S01]  /*19520*/  FMUL.FTZ R44, R2.reuse, R44 ;  /* 0x0000002c022c7220 */ /* 0x040fe20000410000 */
[----:B------:R-:W-:Y:S01]  /*19530*/  FMNMX.FTZ R70, R129, R70, !PT ;  /* 0x0000004681467209 */ /* 0x000fe20007810000 */
[C---:B------:R-:W-:Y:S01]  /*19540*/  FMUL.FTZ R45, R2.reuse, R45 ;  /* 0x0000002d022d7220 */ /* 0x040fe20000410000 */
[----:B------:R-:W-:Y:S01]  /*19550*/  ISETP.GT.AND P3, PT, R67, 0x21, PT ;  /* 0x000000214300780c */ /* 0x000fe20003f64270 */
[C---:B------:R-:W-:Y:S01]  /*19560*/  FMUL.FTZ R48, R2.reuse, R48 ;  /* 0x0000003002307220 */ /* 0x040fe20000410000 */
[----:B------:R-:W-:Y:S01]  /*19570*/  FSEL R121, R121, -INF , P2 ;  /* 0xff80000079797808 */ /* 0x000fe20001000000 */
[----:B------:R3:W4:Y:S01]  /*19580*/  MUFU.TANH R10, R41 ;  /* 0x00000029000a7308 */ /* 0x0007220000002400 */
[----:B------:R-:W-:Y:S01]  /*19590*/  FMNMX.FTZ R70, R125, R70, !PT ;  /* 0x000000467d467209 */ /* 0x000fe20007810000 */
[C---:B------:R-:W-:Y:S01]  /*195a0*/  FMUL.FTZ R53, R2.reuse, R53 ;  /* 0x0000003502357220 */ /* 0x040fe20000410000 */
[----:B------:R-:W-:Y:S01]  /*195b0*/  ISETP.GT.AND P2, PT, R67, 0x28, PT ;  /* 0x000000284300780c */ /* 0x000fe20003f44270 */
[C---:B-----5:R-:W-:Y:S01]  /*195c0*/  FMUL.FTZ R40, R2.reuse, R42 ;  /* 0x0000002a02287220 */ /* 0x060fe20000410000 */
[----:B------:R-:W-:Y:S01]  /*195d0*/  FSEL R115, R115, -INF , P3 ;  /* 0xff80000073737808 */ /* 0x000fe20001800000 */
[C---:B------:R-:W-:Y:S01]  /*195e0*/  FMUL.FTZ R49, R2.reuse, R49 ;  /* 0x0000003102317220 */ /* 0x040fe20000410000 */
[----:B------:R-:W-:Y:S01]  /*195f0*/  FMNMX.FTZ R70, R121, R70, !PT ;  /* 0x0000004679467209 */ /* 0x000fe20007810000 */
[----:B------:R-:W5:Y:S01]  /*19600*/  MUFU.TANH R44, R44 ;  /* 0x0000002c002c7308 */ /* 0x000f620000002400 */
[----:B------:R-:W-:Y:S01]  /*19610*/  ISETP.GT.AND P3, PT, R67, 0x29, PT ;  /* 0x000000294300780c */ /* 0x000fe20003f64270 */
[C---:B---3--:R-:W-:Y:S01]  /*19620*/  FMUL.FTZ R41, R2.reuse, R43 ;  /* 0x0000002b02297220 */ /* 0x048fe20000410000 */
[----:B------:R-:W-:Y:S01]  /*19630*/  FSEL R113, R113, -INF , P2 ;  /* 0xff80000071717808 */ /* 0x000fe20001000000 */
[C---:B------:R-:W-:Y:S01]  /*19640*/  FMUL.FTZ R52, R2.reuse, R52 ;  /* 0x0000003402347220 */ /* 0x040fe20000410000 */
[----:B------:R-:W-:Y:S01]  /*19650*/  FMNMX.FTZ R70, R115, R70, !PT ;  /* 0x0000004673467209 */ /* 0x000fe20007810000 */
[----:B------:R-:W-:Y:S01]  /*19660*/  FMUL.FTZ R78, R2, R51 ;  /* 0x00000033024e7220 */ /* 0x000fe20000410000 */
[----:B------:R-:W-:Y:S01]  /*19670*/  ISETP.GT.AND P2, PT, R67, 0x30, PT ;  /* 0x000000304300780c */ /* 0x000fe20003f44270 */
[----:B------:R-:W3:Y:S01]  /*19680*/  MUFU.TANH R43, R45 ;  /* 0x0000002d002b7308 */ /* 0x000ee20000002400 */
[----:B------:R-:W-:-:S02]  /*19690*/  FSEL R111, R111, -INF , P3 ;  /* 0xff8000006f6f7808 */ /* 0x000fc40001800000 */
[----:B------:R-:W-:Y:S02]  /*196a0*/  FMNMX.FTZ R70, R113, R70, !PT ;  /* 0x0000004671467209 */ /* 0x000fe40007810000 */
[----:B------:R-:W-:Y:S02]  /*196b0*/  ISETP.GT.AND P3, PT, R67, 0x31, PT ;  /* 0x000000314300780c */ /* 0x000fe40003f64270 */
[----:B------:R-:W-:Y:S01]  /*196c0*/  FSEL R109, R80, -INF , P2 ;  /* 0xff800000506d7808 */ /* 0x000fe20001000000 */
[----:B------:R-:W3:Y:S01]  /*196d0*/  MUFU.TANH R48, R48 ;  /* 0x0000003000307308 */ /* 0x000ee20000002400 */
[----:B------:R-:W-:Y:S02]  /*196e0*/  FMNMX.FTZ R70, R111, R70, !PT ;  /* 0x000000466f467209 */ /* 0x000fe40007810000 */
[----:B------:R-:W-:Y:S02]  /*196f0*/  ISETP.GT.AND P2, PT, R67, 0x38, PT ;  /* 0x000000384300780c */ /* 0x000fe40003f44270 */
[----:B--2---:R-:W-:-:S02]  /*19700*/  FSEL R107, R81, -INF , P3 ;  /* 0xff800000516b7808 */ /* 0x004fc40001800000 */
[----:B------:R-:W-:Y:S01]  /*19710*/  FMNMX.FTZ R70, R109, R70, !PT ;  /* 0x000000466d467209 */ /* 0x000fe20007810000 */
[----:B------:R-:W-:Y:S01]  /*19720*/  MUFU.TANH R42, R53 ;  /* 0x00000035002a7308 */ /* 0x000fe20000002400 */
[----:B------:R-:W-:Y:S02]  /*19730*/  ISETP.GT.AND P3, PT, R67, 0x39, PT ;  /* 0x000000394300780c */ /* 0x000fe40003f64270 */
[----:B------:R-:W-:Y:S02]  /*19740*/  FSEL R103, R84, -INF , P2 ;  /* 0xff80000054677808 */ /* 0x000fe40001000000 */
[----:B------:R-:W-:Y:S02]  /*19750*/  FMNMX.FTZ R70, R107, R70, !PT ;  /* 0x000000466b467209 */ /* 0x000fe40007810000 */
[----:B------:R-:W-:Y:S01]  /*19760*/  ISETP.GT.AND P2, PT, R67, 0x40, PT ;  /* 0x000000404300780c */ /* 0x000fe20003f44270 */
[----:B------:R2:W3:Y:S01]  /*19770*/  MUFU.TANH R45, R49 ;  /* 0x00000031002d7308 */ /* 0x0004e20000002400 */
[----:B------:R-:W-:-:S02]  /*19780*/  FSEL R101, R85, -INF , P3 ;  /* 0xff80000055657808 */ /* 0x000fc40001800000 */
[----:B------:R-:W-:Y:S02]  /*19790*/  FMNMX.FTZ R70, R103, R70, !PT ;  /* 0x0000004667467209 */ /* 0x000fe40007810000 */
[----:B------:R-:W-:Y:S02]  /*197a0*/  ISETP.GT.AND P3, PT, R67, 0x41, PT ;  /* 0x000000414300780c */ /* 0x000fe40003f64270 */
[----:B------:R-:W-:Y:S01]  /*197b0*/  FSEL R99, R99, -INF , P2 ;  /* 0xff80000063637808 */ /* 0x000fe20001000000 */
[----:B------:R-:W3:Y:S01]  /*197c0*/  MUFU.TANH R52, R52 ;  /* 0x0000003400347308 */ /* 0x000ee20000002400 */
[----:B------:R-:W-:Y:S01]  /*197d0*/  FMNMX.FTZ R70, R101, R70, !PT ;  /* 0x0000004665467209 */ /* 0x000fe20007810000 */
[----:B------:R-:W-:Y:S02]  /*197e0*/  WARPGROUP.DEPBAR.LE gsb0, 0x0 ;  /* 0x00008000000079c5 */ /* 0x000fe40000010000 */
[----:B------:R-:W-:Y:S01]  /*197f0*/  ISETP.GT.AND P2, PT, R67, 0x48, PT ;  /* 0x000000484300780c */ /* 0x000fe20003f44270 */
[C---:B--2---:R-:W-:Y:S01]  /*19800*/  FMUL.FTZ R49, R2.reuse, R25 ;  /* 0x0000001902317220 */ /* 0x044fe20000410000 */
[----:B------:R-:W-:Y:S01]  /*19810*/  FSEL R97, R97, -INF , P3 ;  /* 0xff80000061617808 */ /* 0x000fe20001800000 */
[C---:B------:R-:W-:Y:S01]  /*19820*/  FMUL.FTZ R24, R2.reuse, R24 ;  /* 0x0000001802187220 */ /* 0x040fe20000410000 */
[----:B------:R-:W-:Y:S01]  /*19830*/  FMNMX.FTZ R70, R99, R70, !PT ;  /* 0x0000004663467209 */ /* 0x000fe20007810000 */
[----:B------:R-:W-:Y:S01]  /*19840*/  MUFU.TANH R85, R49 ;  /* 0x0000003100557308 */ /* 0x000fe20000002400 */
[----:B------:R-:W-:Y:S01]  /*19850*/  ISETP.GT.AND P3, PT, R67, 0x49, PT ;  /* 0x000000494300780c */ /* 0x000fe20003f64270 */
[C---:B------:R-:W-:Y:S01]  /*19860*/  FMUL.FTZ R28, R2.reuse, R28 ;  /* 0x0000001c021c7220 */ /* 0x040fe20000410000 */
[----:B------:R-:W-:Y:S01]  /*19870*/  FSEL R95, R95, -INF , P2 ;  /* 0xff8000005f5f7808 */ /* 0x000fe20001000000 */
[C---:B------:R-:W-:Y:S01]  /*19880*/  FMUL.FTZ R32, R2.reuse, R32 ;  /* 0x0000002002207220 */ /* 0x040fe20000410000 */
[----:B------:R-:W-:Y:S01]  /*19890*/  FMNMX.FTZ R70, R97, R70, !PT ;  /* 0x0000004661467209 */ /* 0x000fe20007810000 */
[C---:B------:R-:W-:Y:S01]  /*198a0*/  FMUL.FTZ R36, R2.reuse, R36 ;  /* 0x0000002402247220 */ /* 0x040fe20000410000 */
[----:B------:R-:W-:Y:S01]  /*198b0*/  ISETP.GT.AND P2, PT, R67, 0x50, PT ;  /* 0x000000504300780c */ /* 0x000fe20003f44270 */
[----:B------:R-:W2:Y:S01]  /*198c0*/  MUFU.TANH R24, R24 ;  /* 0x0000001800187308 */ /* 0x000ea20000002400 */
[----:B------:R-:W-:Y:S01]  /*198d0*/  FSEL R93, R93, -INF , P3 ;  /* 0xff8000005d5d7808 */ /* 0x000fe20001800000 */
[C---:B------:R-:W-:Y:S01]  /*198e0*/  FMUL.FTZ R34, R2.reuse, R34 ;  /* 0x0000002202227220 */ /* 0x040fe20000410000 */
[----:B------:R-:W-:Y:S01]  /*198f0*/  FMNMX.FTZ R70, R95, R70, !PT ;  /* 0x000000465f467209 */ /* 0x000fe20007810000 */
[----:B------:R-:W-:Y:S01]  /*19900*/  FMUL.FTZ R38, R2, R38 ;  /* 0x0000002602267220 */ /* 0x000fe20000410000 */
[----:B------:R-:W-:-:S02]  /*19910*/  ISETP.GT.AND P3, PT, R67, 0x51, PT ;  /* 0x000000514300780c */ /* 0x000fc40003f64270 */
[----:B------:R-:W-:Y:S01]  /*19920*/  FSEL R89, R89, -INF , P2 ;  /* 0xff80000059597808 */ /* 0x000fe20001000000 */
[----:B------:R-:W2:Y:S01]  /*19930*/  MUFU.TANH R28, R28 ;  /* 0x0000001c001c7308 */ /* 0x000ea20000002400 */
[----:B------:R-:W-:Y:S02]  /*19940*/  FMNMX.FTZ R70, R93, R70, !PT ;  /* 0x000000465d467209 */ /* 0x000fe40007810000 */
[----:B------:R-:W-:Y:S02]  /*19950*/  ISETP.GT.AND P2, PT, R67, 0x58, PT ;  /* 0x000000584300780c */ /* 0x000fe40003f44270 */
[----:B0-----:R-:W-:Y:S02]  /*19960*/  FSEL R87, R65, -INF , P3 ;  /* 0xff80000041577808 */ /* 0x001fe40001800000 */
[----:B------:R-:W-:Y:S01]  /*19970*/  FMNMX.FTZ R70, R89, R70, !PT ;  /* 0x0000004659467209 */ /* 0x000fe20007810000 */
[----:B------:R0:W-:Y:S01]  /*19980*/  MUFU.TANH R71, R32 ;  /* 0x0000002000477308 */ /* 0x0001e20000002400 */
[----:B------:R-:W-:-:S02]  /*19990*/  ISETP.GT.AND P3, PT, R67, 0x59, PT ;  /* 0x000000594300780c */ /* 0x000fc40003f64270 */
[----:B-1----:R-:W-:Y:S01]  /*199a0*/  FSEL R81, R68, -INF , P2 ;  /* 0xff80000044517808 */ /* 0x002fe20001000000 */
[C---:B------:R-:W-:Y:S01]  /*199b0*/  FMUL.FTZ R68, R2.reuse, R47 ;  /* 0x0000002f02447220 */ /* 0x040fe20000410000 */
[----:B------:R-:W-:Y:S02]  /*199c0*/  FMNMX.FTZ R70, R87, R70, !PT ;  /* 0x0000004657467209 */ /* 0x000fe40007810000 */
[----:B------:R-:W-:Y:S01]  /*199d0*/  ISETP.GT.AND P2, PT, R67, 0x60, PT ;  /* 0x000000604300780c */ /* 0x000fe20003f44270 */
[----:B------:R-:W-:Y:S01]  /*199e0*/  MUFU.TANH R36, R36 ;  /* 0x0000002400247308 */ /* 0x000fe20000002400 */
[----:B----4-:R-:W-:Y:S01]  /*199f0*/  FSEL R79, R69, -INF , P3 ;  /* 0xff800000454f7808 */ /* 0x010fe20001800000 */
[C---:B0-----:R-:W-:Y:S01]  /*19a00*/  FMUL.FTZ R32, R2.reuse, R46 ;  /* 0x0000002e02207220 */ /* 0x041fe20000410000 */
[----:B------:R-:W-:Y:S01]  /*19a10*/  FMNMX.FTZ R70, R81, R70, !PT ;  /* 0x0000004651467209 */ /* 0x000fe20007810000 */
[----:B------:R-:W-:Y:S01]  /*19a20*/  FMUL.FTZ R46, R2, R27 ;  /* 0x0000001b022e7220 */ /* 0x000fe20000410000 */
[----:B------:R-:W-:-:S02]  /*19a30*/  ISETP.GT.AND P3, PT, R67, 0x61, PT ;  /* 0x000000614300780c */ /* 0x000fc40003f64270 */
[----:B------:R-:W-:Y:S01]  /*19a40*/  FSEL R53, R4, -INF , P2 ;  /* 0xff80000004357808 */ /* 0x000fe20001000000 */
[----:B------:R-:W-:Y:S01]  /*19a50*/  FMUL.FTZ R4, R2, R29 ;  /* 0x0000001d02047220 */ /* 0x000fe20000410000 */
[----:B------:R-:W-:Y:S01]  /*19a60*/  FMNMX.FTZ R70, R79, R70, !PT ;  /* 0x000000464f467209 */ /* 0x000fe20007810000 */
[----:B------:R-:W-:Y:S01]  /*19a70*/  MUFU.TANH R3, R3 ;  /* 0x0000000300037308 */ /* 0x000fe20000002400 */
[----:B------:R-:W-:Y:S02]  /*19a80*/  ISETP.GT.AND P2, PT, R67, 0x68, PT ;  /* 0x000000684300780c */ /* 0x000fe40003f44270 */
[----:B------:R-:W-:Y:S01]  /*19a90*/  FSEL R25, R10, -INF , P3 ;  /* 0xff8000000a197808 */ /* 0x000fe20001800000 */
[----:B------:R-:W-:Y:S01]  /*19aa0*/  FMUL.FTZ R10, R2, R33 ;  /* 0x00000021020a7220 */ /* 0x000fe20000410000 */
[----:B------:R-:W-:Y:S02]  /*19ab0*/  FMNMX.FTZ R70, R53, R70, !PT ;  /* 0x0000004635467209 */ /* 0x000fe40007810000 */
[----:B------:R-:W-:Y:S01]  /*19ac0*/  ISETP.GT.AND P3, PT, R67, 0x69, PT ;  /* 0x000000694300780c */ /* 0x000fe20003f64270 */
[----:B------:R-:W0:Y:S01]  /*19ad0*/  MUFU.TANH R4, R4 ;  /* 0x0000000400047308 */ /* 0x000e220000002400 */
[----:B-----5:R-:W-:Y:S01]  /*19ae0*/  FSEL R29, R44, -INF , P2 ;  /* 0xff8000002c1d7808 */ /* 0x020fe20001000000 */
[----:B------:R-:W-:Y:S01]  /*19af0*/  FMUL.FTZ R44, R2, R55 ;  /* 0x00000037022c7220 */ /* 0x000fe20000410000 */
[----:B------:R-:W-:-:S02]  /*19b00*/  FMNMX.FTZ R70, R25, R70, !PT ;  /* 0x0000004619467209 */ /* 0x000fc40007810000 */
[----:B------:R-:W-:Y:S02]  /*19b10*/  ISETP.GT.AND P2, PT, R67, 0x70, PT ;  /* 0x000000704300780c */ /* 0x000fe40003f44270 */
[----:B---3--:R-:W-:Y:S01]  /*19b20*/  FSEL R43, R43, -INF , P3 ;  /* 0xff8000002b2b7808 */ /* 0x008fe20001800000 */
        /* <DEDUP_REMOVED lines=10> */
[----:B------:R-:W-:Y:S01]  /*19bd0*/  ISETP.GT.AND P3, PT, R67, 0x79, PT ;  /* 0x000000794300780c */ /* 0x000fe20003f64270 */
[----:B------:R-:W-:Y:S01]  /*19be0*/  MUFU.TANH R8, R8 ;  /* 0x0000000800087308 */ /* 0x000fe20000002400 */
[----:B------:R-:W-:Y:S01]  /*19bf0*/  FSEL R69, R52, -INF , P2 ;  /* 0xff80000034457808 */ /* 0x000fe20001000000 */
[----:B------:R-:W-:Y:S01]  /*19c00*/  FMUL.FTZ R52, R2, R35 ;  /* 0x0000002302347220 */ /* 0x000fe20000410000 */
[----:B------:R-:W-:Y:S02]  /*19c10*/  FMNMX.FTZ R70, R45, R70, !PT ;  /* 0x000000462d467209 */ /* 0x000fe40007810000 */
[----:B------:R-:W-:-:S02]  /*19c20*/  ISETP.GT.AND P2, PT, R67, 0x80, PT ;  /* 0x000000804300780c */ /* 0x000fc40003f44270 */
[----:B------:R-:W-:Y:S01]  /*19c30*/  FSEL R33, R42, -INF , P3 ;  /* 0xff8000002a217808 */ /* 0x000fe20001800000 */
[----:B------:R-:W-:Y:S01]  /*19c40*/  MUFU.TANH R9, R9 ;  /* 0x0000000900097308 */ /* 0x000fe20000002400 */
[----:B------:R-:W-:Y:S01]  /*19c50*/  FMNMX.FTZ R70, R69, R70, !PT ;  /* 0x0000004645467209 */ /* 0x000fe20007810000 */
[----:B------:R-:W-:Y:S01]  /*19c60*/  FMUL.FTZ R42, R2, R26 ;  /* 0x0000001a022a7220 */ /* 0x000fe20000410000 */
[----:B------:R-:W-:Y:S02]  /*19c70*/  ISETP.GT.AND P3, PT, R67, 0x81, PT ;  /* 0x000000814300780c */ /* 0x000fe40003f64270 */
[----:B--2---:R-:W-:Y:S01]  /*19c80*/  FSEL R83, R24, -INF , P2 ;  /* 0xff80000018537808 */ /* 0x004fe20001000000 */
[----:B------:R-:W-:Y:S01]  /*19c90*/  FMUL.FTZ R24, R2, R37 ;  /* 0x0000002502187220 */ /* 0x000fe20000410000 */
[----:B------:R-:W-:Y:S01]  /*19ca0*/  FMNMX.FTZ R70, R33, R70, !PT ;  /* 0x0000004621467209 */ /* 0x000fe20007810000 */
[----:B------:R-:W-:Y:S01]  /*19cb0*/  MUFU.TANH R11, R11 ;  /* 0x0000000b000b7308 */ /* 0x000fe20000002400 */
[----:B------:R-:W-:-:S02]  /*19cc0*/  ISETP.GT.AND P2, PT, R67, 0x88, PT ;  /* 0x000000884300780c */ /* 0x000fc40003f44270 */
[----:B------:R-:W-:Y:S02]  /*19cd0*/  FSEL R85, R85, -INF , P3 ;  /* 0xff80000055557808 */ /* 0x000fe40001800000 */
[----:B------:R-:W-:Y:S02]  /*19ce0*/  FMNMX.FTZ R70, R83, R70, !PT ;  /* 0x0000004653467209 */ /* 0x000fe40007810000 */
[----:B------:R-:W-:Y:S01]  /*19cf0*/  ISETP.GT.AND P3, PT, R67, 0x89, PT ;  /* 0x000000894300780c */ /* 0x000fe20003f64270 */
[----:B------:R-:W2:Y:S01]  /*19d00*/  MUFU.TANH R24, R24 ;  /* 0x0000001800187308 */ /* 0x000ea20000002400 */
[----:B------:R-:W-:Y:S02]  /*19d10*/  FSEL R91, R28, -INF , P2 ;  /* 0xff8000001c5b7808 */ /* 0x000fe40001000000 */
[----:B------:R-:W-:Y:S02]  /*19d20*/  FMNMX.FTZ R70, R85, R70, !PT ;  /* 0x0000004655467209 */ /* 0x000fe40007810000 */
[----:B------:R-:W-:-:S02]  /*19d30*/  ISETP.GT.AND P2, PT, R67, 0x90, PT ;  /* 0x000000904300780c */ /* 0x000fc40003f44270 */
[----:B0-----:R-:W-:Y:S01]  /*19d40*/  FSEL R37, R4, -INF , P3 ;  /* 0xff80000004257808 */ /* 0x001fe20001800000 */
[----:B------:R-:W0:Y:S01]  /*19d50*/  MUFU.TANH R12, R12 ;  /* 0x0000000c000c7308 */ /* 0x000e220000002400 */
[----:B------:R-:W-:Y:S02]  /*19d60*/  FMNMX.FTZ R70, R91, R70, !PT ;  /* 0x000000465b467209 */ /* 0x000fe40007810000 */
[----:B------:R-:W-:Y:S02]  /*19d70*/  ISETP.GT.AND P3, PT, R67, 0x91, PT ;  /* 0x000000914300780c */ /* 0x000fe40003f64270 */
[----:B------:R-:W-:Y:S02]  /*19d80*/  FSEL R71, R71, -INF , P2 ;  /* 0xff80000047477808 */ /* 0x000fe40001000000 */
[----:B------:R-:W-:Y:S01]  /*19d90*/  FMNMX.FTZ R70, R37, R70, !PT ;  /* 0x0000004625467209 */ /* 0x000fe20007810000 */
[----:B------:R-:W3:Y:S01]  /*19da0*/  MUFU.TANH R13, R13 ;  /* 0x0000000d000d7308 */ /* 0x000ee20000002400 */
[----:B------:R-:W-:-:S02]  /*19db0*/  ISETP.GT.AND P2, PT, R67, 0x98, PT ;  /* 0x000000984300780c */ /* 0x000fc40003f44270 */
[----:B-1----:R-:W-:Y:S02]  /*19dc0*/  FSEL R65, R10, -INF , P3 ;  /* 0xff8000000a417808 */ /* 0x002fe40001800000 */
[----:B------:R-:W-:Y:S02]  /*19dd0*/  FMNMX.FTZ R70, R71, R70, !PT ;  /* 0x0000004647467209 */ /* 0x000fe40007810000 */
[----:B------:R-:W-:Y:S01]  /*19de0*/  ISETP.GT.AND P3, PT, R67, 0x99, PT ;  /* 0x000000994300780c */ /* 0x000fe20003f64270 */
[----:B------:R-:W1:Y:S01]  /*19df0*/  MUFU.TANH R15, R15 ;  /* 0x0000000f000f7308 */ /* 0x000e620000002400 */
[----:B------:R-:W-:Y:S01]  /*19e00*/  FSEL R47, R36, -INF , P2 ;  /* 0xff800000242f7808 */ /* 0x000fe20001000000 */
[C---:B------:R-:W-:Y:S01]  /*19e10*/  FMUL.FTZ R36, R2.reuse, R54 ;  /* 0x0000003602247220 */ /* 0x040fe20000410000 */
[----:B------:R-:W-:Y:S01]  /*19e20*/  FMNMX.FTZ R70, R65, R70, !PT ;  /* 0x0000004641467209 */ /* 0x000fe20007810000 */
[----:B------:R-:W-:Y:S01]  /*19e30*/  FMUL.FTZ R54, R2, R39 ;  /* 0x0000002702367220 */ /* 0x000fe20000410000 */
[----:B--2---:R-:W-:-:S02]  /*19e40*/  FSEL R67, R24, -INF , P3 ;  /* 0xff80000018437808 */ /* 0x004fc40001800000 */
[----:B------:R-:W-:Y:S01]  /*19e50*/  FMNMX.FTZ R4, R47, R70, !PT ;  /* 0x000000462f047209 */ /* 0x000fe20007810000 */
[----:B------:R-:W2:Y:S01]  /*19e60*/  MUFU.TANH R20, R20 ;  /* 0x0000001400147308 */ /* 0x000ea20000002400 */
[----:B------:R-:W-:Y:S01]  /*19e70*/  VIMNMX R64, R64, R77, PT ;  /* 0x0000004d40407248 */ /* 0x000fe20003fe0100 */
[C---:B------:R-:W-:Y:S01]  /*19e80*/  FMUL.FTZ R70, R2.reuse, R50 ;  /* 0x0000003202467220 */ /* 0x040fe20000410000 */
[----:B------:R-:W-:Y:S01]  /*19e90*/  FMNMX.FTZ R4, R67, R4, !PT ;  /* 0x0000000443047209 */ /* 0x000fe20007810000 */
[----:B------:R-:W-:Y:S01]  /*19ea0*/  FMUL.FTZ R50, R2, R31 ;  /* 0x0000001f02327220 */ /* 0x000fe20000410000 */
[C---:B------:R-:W-:Y:S02]  /*19eb0*/  ISETP.GT.AND P3, PT, R64.reuse, 0x1, PT ;  /* 0x000000014000780c */ /* 0x040fe40003f64270 */
[----:B------:R-:W-:Y:S01]  /*19ec0*/  ISETP.GT.AND P4, PT, R64, 0x8, PT ;  /* 0x000000084000780c */ /* 0x000fe20003f84270 */
[----:B------:R-:W4:Y:S01]  /*19ed0*/  SHFL.BFLY PT, R133, R4, 0x2, 0x1f ;  /* 0x0c401f0004857f89 */ /* 0x000f2200000e0000 */
[----:B------:R-:W-:Y:S01]  /*19ee0*/  FSEL R30, R3, -INF , P3 ;  /* 0xff800000031e7808 */ /* 0x000fe20001800000 */
[----:B------:R-:W5:Y:S01]  /*19ef0*/  MUFU.TANH R21, R21 ;  /* 0x0000001500157308 */ /* 0x000f620000002400 */
[----:B------:R-:W-:-:S02]  /*19f00*/  FSEL R39, R7, -INF , P4 ;  /* 0xff80000007277808 */ /* 0x000fc40002000000 */
[C---:B------:R-:W-:Y:S02]  /*19f10*/  ISETP.GT.AND P3, PT, R64.reuse, 0x10, PT ;  /* 0x000000104000780c */ /* 0x040fe40003f64270 */
[----:B------:R-:W-:Y:S02]  /*19f20*/  MOV R100, R119 ;  /* 0x0000007700647202 */ /* 0x000fe40000000f00 */
[----:B------:R-:W-:Y:S01]  /*19f30*/  FSEL R55, R9, -INF , P3 ;  /* 0xff80000009377808 */ /* 0x000fe20001800000 */
[----:B------:R-:W5:Y:S01]  /*19f40*/  MUFU.TANH R72, R72 ;  /* 0x0000004800487308 */ /* 0x000f620000002400 */
[----:B------:R-:W-:-:S07]  /*19f50*/  ISETP.GT.AND P3, PT, R64, 0x18, PT ;  /* 0x000000184000780c */ /* 0x000fce0003f64270 */
[----:B------:R-:W5:Y:S01]  /*19f60*/  MUFU.TANH R73, R73 ;  /* 0x0000004900497308 */ /* 0x000f620000002400 */
[----:B----4-:R-:W-:-:S07]  /*19f70*/  FMNMX.FTZ R133, R4, R133, !PT ;  /* 0x0000008504857209 */ /* 0x010fce0007810000 */
[----:B------:R-:W4:Y:S01]  /*19f80*/  MUFU.TANH R74, R74 ;  /* 0x0000004a004a7308 */ /* 0x000f220000002400 */
[----:B------:R-:W0:Y:S07]  /*19f90*/  SHFL.BFLY PT, R10, R133, 0x1, 0x1f ;  /* 0x0c201f00850a7f89 */ /* 0x000e2e00000e0000 */
[----:B------:R-:W4:Y:S08]  /*19fa0*/  MUFU.TANH R75, R75 ;  /* 0x0000004b004b7308 */ /* 0x000f300000002400 */
[----:B------:R-:W4:Y:S08]  /*19fb0*/  MUFU.TANH R76, R76 ;  /* 0x0000004c004c7308 */ /* 0x000f300000002400 */
[----:B------:R-:W4:Y:S01]  /*19fc0*/  MUFU.TANH R56, R56 ;  /* 0x0000003800387308 */ /* 0x000f220000002400 */
[----:B0-----:R-:W-:-:S04]  /*19fd0*/  FMNMX.FTZ R10, R133, R10, !PT ;  /* 0x0000000a850a7209 */ /* 0x001fc80007810000 */
[C---:B------:R-:W-:Y:S01]  /*19fe0*/  FSETP.NEU.FTZ.AND P2, PT, R10.reuse, -INF , PT ;  /* 0xff8000000a00780b */ /* 0x040fe20003f5d000 */
[----:B------:R-:W-:-:S02]  /*19ff0*/  FFMA.FTZ R28, R10, R120, -8 ;  /* 0xc10000000a1c7423 */ /* 0x000fc40000010078 */
[----:B------:R-:W0:Y:S03]  /*1a000*/  MUFU.TANH R57, R57 ;  /* 0x0000003900397308 */ /* 0x000e260000002400 */
[----:B------:R-:W-:Y:S02]  /*1a010*/  FSEL R28, R28, RZ, P2 ;  /* 0x000000ff1c1c7208 */ /* 0x000fe40001000000 */
[----:B------:R-:W-:-:S03]  /*1a020*/  ISETP.GT.AND P2, PT, R64, RZ, PT ;  /* 0x000000ff4000720c */ /* 0x000fc60003f44270 */
[----:B------:R-:W0:Y:S01]  /*1a030*/  MUFU.TANH R58, R58 ;  /* 0x0000003a003a7308 */ /* 0x000e220000002400 */
        /* <DEDUP_REMOVED lines=8> */
[----:B------:R-:W0:Y:S01]  /*1a0c0*/  MUFU.TANH R59, R59 ;  /* 0x0000003b003b7308 */ /* 0x000e220000002400 */
[----:B------:R-:W-:Y:S01]  /*1a0d0*/  FMNMX.FTZ R66, R39, R66, !PT ;  /* 0x0000004227427209 */ /* 0x000fe20007810000 */
[-CC-:B------:R-:W-:Y:S01]  /*1a0e0*/  FFMA.FTZ R8, R115, R120.reuse, -R28.reuse ;  /* 0x0000007873087223 */ /* 0x180fe2000001081c */
[C---:B------:R-:W-:Y:S01]  /*1a0f0*/  ISETP.GT.AND P2, PT, R64.reuse, 0x11, PT ;  /* 0x000000114000780c */ /* 0x040fe20003f44270 */
[--C-:B------:R-:W-:Y:S01]  /*1a100*/  FFMA.FTZ R26, R127, R120, -R28.reuse ;  /* 0x000000787f1a7223 */ /* 0x100fe2000001081c */
[----:B------:R-:W-:Y:S01]  /*1a110*/  FMNMX.FTZ R66, R51, R66, !PT ;  /* 0x0000004233427209 */ /* 0x000fe20007810000 */
[-CC-:B------:R-:W-:Y:S01]  /*1a120*/  FFMA.FTZ R129, R129, R120.reuse, -R28.reuse ;  /* 0x0000007881817223 */ /* 0x180fe2000001081c */
[----:B------:R-:W-:Y:S01]  /*1a130*/  FSEL R77, R11, -INF , P2 ;  /* 0xff8000000b4d7808 */ /* 0x000fe20001000000 */
[--C-:B------:R-:W-:Y:S01]  /*1a140*/  FFMA.FTZ R11, R109, R120, -R28.reuse ;  /* 0x000000786d0b7223 */ /* 0x100fe2000001081c */
[----:B------:R-:W-:Y:S01]  /*1a150*/  FMNMX.FTZ R66, R55, R66, !PT ;  /* 0x0000004237427209 */ /* 0x000fe20007810000 */
[----:B------:R-:W0:Y:S01]  /*1a160*/  MUFU.TANH R60, R60 ;  /* 0x0000003c003c7308 */ /* 0x000e220000002400 */
[----:B------:R-:W-:Y:S01]  /*1a170*/  ISETP.GT.AND P2, PT, R64, 0x19, PT ;  /* 0x000000194000780c */ /* 0x000fe20003f44270 */
[-CC-:B------:R-:W-:Y:S01]  /*1a180*/  FFMA.FTZ R127, R93, R120.reuse, -R28.reuse ;  /* 0x000000785d7f7223 */ /* 0x180fe2000001081c */
[----:B------:R-:W-:Y:S01]  /*1a190*/  FSEL R117, R12, -INF , P3 ;  /* 0xff8000000c757808 */ /* 0x000fe20001800000 */
[--C-:B------:R-:W-:Y:S01]  /*1a1a0*/  FFMA.FTZ R12, R111, R120, -R28.reuse ;  /* 0x000000786f0c7223 */ /* 0x100fe2000001081c */
[----:B------:R-:W-:Y:S01]  /*1a1b0*/  FMNMX.FTZ R66, R77, R66, !PT ;  /* 0x000000424d427209 */ /* 0x000fe20007810000 */
[-CC-:B------:R-:W-:Y:S01]  /*1a1c0*/  FFMA.FTZ R31, R131, R120.reuse, -R28.reuse ;  /* 0x00000078831f7223 */ /* 0x180fe2000001081c */
[C---:B------:R-:W-:Y:S01]  /*1a1d0*/  ISETP.GT.AND P3, PT, R64.reuse, 0x20, PT ;  /* 0x000000204000780c */ /* 0x040fe20003f64270 */
[----:B------:R-:W0:Y:S01]  /*1a1e0*/  MUFU.TANH R61, R61 ;  /* 0x0000003d003d7308 */ /* 0x000e220000002400 */
[----:B---3--:R-:W-:Y:S01]  /*1a1f0*/  FSEL R13, R13, -INF , P2 ;  /* 0xff8000000d0d7808 */ /* 0x008fe20001000000 */
[--C-:B------:R-:W-:Y:S01]  /*1a200*/  FFMA.FTZ R7, R121, R120, -R28.reuse ;  /* 0x0000007879077223 */ /* 0x100fe2000001081c */
[----:B------:R-:W-:Y:S01]  /*1a210*/  FMNMX.FTZ R66, R117, R66, !PT ;  /* 0x0000004275427209 */ /* 0x000fe20007810000 */
[-CC-:B------:R-:W-:Y:S01]  /*1a220*/  FFMA.FTZ R4, R5, R120.reuse, -R28.reuse ;  /* 0x0000007805047223 */ /* 0x180fe2000001081c */
[----:B------:R-:W-:Y:S01]  /*1a230*/  ISETP.GT.AND P2, PT, R64, 0x21, PT ;  /* 0x000000214000780c */ /* 0x000fe20003f44270 */
[--C-:B------:R-:W-:Y:S01]  /*1a240*/  FFMA.FTZ R5, R88, R120, -R28.reuse ;  /* 0x0000007858057223 */ /* 0x100fe2000001081c */
[----:B-1----:R-:W-:Y:S01]  /*1a250*/  FSEL R15, R15, -INF , P3 ;  /* 0xff8000000f0f7808 */ /* 0x002fe20001800000 */
[----:B------:R-:W1:Y:S01]  /*1a260*/  MUFU.TANH R62, R62 ;  /* 0x0000003e003e7308 */ /* 0x000e620000002400 */
[----:B------:R-:W-:Y:S01]  /*1a270*/  FMNMX.FTZ R66, R13, R66, !PT ;  /* 0x000000420d427209 */ /* 0x000fe20007810000 */
[-CC-:B------:R-:W-:Y:S01]  /*1a280*/  FFMA.FTZ R65, R65, R120.reuse, -R28.reuse ;  /* 0x0000007841417223 */ /* 0x180fe2000001081c */
[----:B------:R-:W-:Y:S01]  /*1a290*/  ISETP.GT.AND P3, PT, R64, 0x28, PT ;  /* 0x000000284000780c */ /* 0x000fe20003f64270 */
[-CC-:B------:R-:W-:Y:S01]  /*1a2a0*/  FFMA.FTZ R87, R87, R120.reuse, -R28.reuse ;  /* 0x0000007857577223 */ /* 0x180fe2000001081c */
[----:B--2---:R-:W-:Y:S01]  /*1a2b0*/  FSEL R113, R20, -INF , P2 ;  /* 0xff80000014717808 */ /* 0x004fe20001000000 */
[--C-:B------:R-:W-:Y:S01]  /*1a2c0*/  FFMA.FTZ R20, R107, R120, -R28.reuse ;  /* 0x000000786b147223 */ /* 0x100fe2000001081c */
[----:B------:R-:W-:Y:S01]  /*1a2d0*/  FMNMX.FTZ R66, R15, R66, !PT ;  /* 0x000000420f427209 */ /* 0x000fe20007810000 */
[----:B------:R-:W2:Y:S01]  /*1a2e0*/  MUFU.TANH R63, R63 ;  /* 0x0000003f003f7308 */ /* 0x000ea20000002400 */
[C---:B------:R-:W-:Y:S01]  /*1a2f0*/  ISETP.GT.AND P2, PT, R64.reuse, 0x29, PT ;  /* 0x000000294000780c */ /* 0x040fe20003f44270 */
[-CC-:B------:R-:W-:Y:S01]  /*1a300*/  FFMA.FTZ R79, R79, R120.reuse, -R28.reuse ;  /* 0x000000784f4f7223 */ /* 0x180fe2000001081c */
[----:B-----5:R-:W-:Y:S01]  /*1a310*/  FSEL R21, R21, -INF , P3 ;  /* 0xff80000015157808 */ /* 0x020fe20001800000 */
[--C-:B------:R-:W-:Y:S01]  /*1a320*/  FFMA.FTZ R25, R25, R120, -R28.reuse ;  /* 0x0000007819197223 */ /* 0x100fe2000001081c */
[----:B------:R-:W-:Y:S01]  /*1a330*/  FMNMX.FTZ R66, R113, R66, !PT ;  /* 0x0000004271427209 */ /* 0x000fe20007810000 */
[-CC-:B------:R-:W-:Y:S01]  /*1a340*/  FFMA.FTZ R29, R29, R120.reuse, -R28.reuse ;  /* 0x000000781d1d7223 */ /* 0x180fe2000001081c */
[----:B------:R-:W-:Y:S01]  /*1a350*/  ISETP.GT.AND P3, PT, R64, 0x30, PT ;  /* 0x000000304000780c */ /* 0x000fe20003f64270 */
[----:B------:R-:W3:Y:S01]  /*1a360*/  MUFU.TANH R40, R40 ;  /* 0x0000002800287308 */ /* 0x000ee20000002400 */
[----:B------:R-:W-:Y:S01]  /*1a370*/  FSEL R111, R72, -INF , P2 ;  /* 0xff800000486f7808 */ /* 0x000fe20001000000 */
[--C-:B------:R-:W-:Y:S01]  /*1a380*/  FFMA.FTZ R33, R33, R120, -R28.reuse ;  /* 0x0000007821217223 */ /* 0x100fe2000001081c */
[----:B------:R-:W-:Y:S01]  /*1a390*/  FMNMX.FTZ R66, R21, R66, !PT ;  /* 0x0000004215427209 */ /* 0x000fe20007810000 */
[-CC-:B------:R-:W-:Y:S01]  /*1a3a0*/  FFMA.FTZ R37, R37, R120.reuse, -R28.reuse ;  /* 0x0000007825257223 */ /* 0x180fe2000001081c */
[C---:B------:R-:W-:Y:S01]  /*1a3b0*/  ISETP.GT.AND P2, PT, R64.reuse, 0x31, PT ;  /* 0x000000314000780c */ /* 0x040fe20003f44270 */
[----:B------:R-:W-:Y:S01]  /*1a3c0*/  FFMA.FTZ R47, R47, R120, -R28 ;  /* 0x000000782f2f7223 */ /* 0x000fe2000001081c */
[----:B------:R-:W-:Y:S01]  /*1a3d0*/  FSEL R73, R73, -INF , P3 ;  /* 0xff80000049497808 */ /* 0x000fe20001800000 */
[----:B------:R-:W5:Y:S01]  /*1a3e0*/  MUFU.TANH R41, R41 ;  /* 0x0000002900297308 */ /* 0x000f620000002400 */
[----:B------:R-:W-:Y:S01]  /*1a3f0*/  FMNMX.FTZ R66, R111, R66, !PT ;  /* 0x000000426f427209 */ /* 0x000fe20007810000 */
[----:B------:R-:W-:Y:S01]  /*1a400*/  IMAD.MOV.U32 R88, RZ, RZ, R119 ;  /* 0x000000ffff587224 */ /* 0x000fe200078e0077 */
[----:B------:R-:W-:-:S02]  /*1a410*/  ISETP.GT.AND P3, PT, R64, 0x38, PT ;  /* 0x000000384000780c */ /* 0x000fc40003f64270 */
[----:B----4-:R-:W-:Y:S02]  /*1a420*/  FSEL R109, R74, -INF , P2 ;  /* 0xff8000004a6d7808 */ /* 0x010fe40001000000 */
[----:B------:R-:W-:Y:S01]  /*1a430*/  FMNMX.FTZ R66, R73, R66, !PT ;  /* 0x0000004249427209 */ /* 0x000fe20007810000 */
[----:B------:R-:W4:Y:S01]  /*1a440*/  MUFU.TANH R32, R32 ;  /* 0x0000002000207308 */ /* 0x000f220000002400 */
        /* <DEDUP_REMOVED lines=8> */
[----:B------:R-:W-:Y:S01]  /*1a4d0*/  FSEL R115, R56, -INF , P3 ;  /* 0xff80000038737808 */ /* 0x000fe20001800000 */
[----:B------:R-:W-:-:S01]  /*1a4e0*/  FFMA.FTZ R56, R103, R120, -R28 ;  /* 0x0000007867387223 */ /* 0x000fc2000001081c */
[----:B------:R-:W-:Y:S01]  /*1a4f0*/  FMNMX.FTZ R66, R107, R66, !PT ;  /* 0x000000426b427209 */ /* 0x000fe20007810000 */
[----:B------:R-:W4:Y:S01]  /*1a500*/  MUFU.TANH R70, R70 ;  /* 0x0000004600467308 */ /* 0x000f220000002400 */
[----:B------:R-:W-:Y:S02]  /*1a510*/  ISETP.GT.AND P3, PT, R64, 0x48, PT ;  /* 0x000000484000780c */ /* 0x000fe40003f64270 */
[----:B0-----:R-:W-:Y:S01]  /*1a520*/  FSEL R103, R57, -INF , P2 ;  /* 0xff80000039677808 */ /* 0x001fe20001000000 */
[----:B------:R-:W-:-:S01]  /*1a530*/  FFMA.FTZ R57, R99, R120, -R28 ;  /* 0x0000007863397223 */ /* 0x000fc2000001081c */
[----:B------:R-:W-:-:S02]  /*1a540*/  FMNMX.FTZ R66, R115, R66, !PT ;  /* 0x0000004273427209 */ /* 0x000fc40007810000 */
[----:B------:R-:W-:Y:S01]  /*1a550*/  ISETP.GT.AND P2, PT, R64, 0x49, PT ;  /* 0x000000494000780c */ /* 0x000fe20003f44270 */
[----:B------:R-:W0:Y:S01]  /*1a560*/  MUFU.TANH R78, R78 ;  /* 0x0000004e004e7308 */ /* 0x000e220000002400 */
[----:B------:R-:W-:Y:S01]  /*1a570*/  FSEL R123, R58, -INF , P3 ;  /* 0xff8000003a7b7808 */ /* 0x000fe20001800000 */
[----:B------:R-:W-:Y:S01]  /*1a580*/  FFMA.FTZ R58, R101, R120, -R28 ;  /* 0x00000078653a7223 */ /* 0x000fe2000001081c */
[----:B------:R-:W-:Y:S02]  /*1a590*/  FMNMX.FTZ R66, R103, R66, !PT ;  /* 0x0000004267427209 */ /* 0x000fe40007810000 */
[----:B------:R-:W-:Y:S02]  /*1a5a0*/  ISETP.GT.AND P3, PT, R64, 0x50, PT ;  /* 0x000000504000780c */ /* 0x000fe40003f64270 */
[----:B------:R-:W-:Y:S01]  /*1a5b0*/  FSEL R101, R59, -INF , P2 ;  /* 0xff8000003b657808 */ /* 0x000fe20001000000 */
[----:B------:R-:W0:Y:S01]  /*1a5c0*/  MUFU.TANH R36, R36 ;  /* 0x0000002400247308 */ /* 0x000e220000002400 */
[----:B------:R-:W-:-:S02]  /*1a5d0*/  FMNMX.FTZ R66, R123, R66, !PT ;  /* 0x000000427b427209 */ /* 0x000fc40007810000 */
[----:B------:R-:W-:Y:S02]  /*1a5e0*/  ISETP.GT.AND P2, PT, R64, 0x51, PT ;  /* 0x000000514000780c */ /* 0x000fe40003f44270 */
[----:B------:R-:W-:Y:S02]  /*1a5f0*/  FSEL R125, R60, -INF , P3 ;  /* 0xff8000003c7d7808 */ /* 0x000fe40001800000 */
[----:B------:R-:W-:Y:S01]  /*1a600*/  FMNMX.FTZ R66, R101, R66, !PT ;  /* 0x0000004265427209 */ /* 0x000fe20007810000 */
[----:B------:R2:W-:Y:S01]  /*1a610*/  MUFU.EX2 R59, R58 ;  /* 0x0000003a003b7308 */ /* 0x0005e20000000800 */
[----:B------:R-:W-:Y:S02]  /*1a620*/  ISETP.GT.AND P3, PT, R64, 0x58, PT ;  /* 0x000000584000780c */ /* 0x000fe40003f64270 */
[----:B------:R-:W-:Y:S02]  /*1a630*/  FSEL R61, R61, -INF , P2 ;  /* 0xff8000003d3d7808 */ /* 0x000fe40001000000 */
[----:B------:R-:W-:-:S02]  /*1a640*/  FMNMX.FTZ R66, R125, R66, !PT ;  /* 0x000000427d427209 */ /* 0x000fc40007810000 */
[----:B------:R-:W-:Y:S01]  /*1a650*/  ISETP.GT.AND P2, PT, R64, 0x59, PT ;  /* 0x000000594000780c */ /* 0x000fe20003f44270 */
[----:B------:R-:W0:Y:S01]  /*1a660*/  MUFU.TANH R44, R44 ;  /* 0x0000002c002c7308 */ /* 0x000e220000002400 */
[----:B-1----:R-:W-:Y:S01]  /*1a670*/  FSEL R99, R62, -INF , P3 ;  /* 0xff8000003e637808 */ /* 0x002fe20001800000 */
[----:B--2---:R-:W-:Y:S01]  /*1a680*/  FFMA.FTZ R58, R97, R120, -R28 ;  /* 0x00000078613a7223 */ /* 0x004fe2000001081c */
[----:B------:R-:W-:Y:S02]  /*1a690*/  FMNMX.FTZ R66, R61, R66, !PT ;  /* 0x000000423d427209 */ /* 0x000fe40007810000 */
[----:B------:R-:W-:Y:S02]  /*1a6a0*/  ISETP.GT.AND P3, PT, R64, 0x60, PT ;  /* 0x000000604000780c */ /* 0x000fe40003f64270 */
[----:B------:R-:W-:Y:S01]  /*1a6b0*/  FSEL R63, R63, -INF , P2 ;  /* 0xff8000003f3f7808 */ /* 0x000fe20001000000 */
[----:B------:R-:W1:Y:S01]  /*1a6c0*/  MUFU.TANH R42, R42 ;  /* 0x0000002a002a7308 */ /* 0x000e620000002400 */
[----:B------:R-:W-:-:S02]  /*1a6d0*/  FMNMX.FTZ R66, R99, R66, !PT ;  /* 0x0000004263427209 */ /* 0x000fc40007810000 */
[----:B------:R-:W-:Y:S02]  /*1a6e0*/  ISETP.GT.AND P2, PT, R64, 0x61, PT ;  /* 0x000000614000780c */ /* 0x000fe40003f44270 */
[----:B---3--:R-:W-:Y:S01]  /*1a6f0*/  FSEL R97, R40, -INF , P3 ;  /* 0xff80000028617808 */ /* 0x008fe20001800000 */
[----:B------:R-:W-:Y:S01]  /*1a700*/  FFMA.FTZ R40, R95, R120, -R28 ;  /* 0x000000785f287223 */ /* 0x000fe2000001081c */
[----:B------:R-:W-:Y:S01]  /*1a710*/  FMNMX.FTZ R66, R63, R66, !PT ;  /* 0x000000423f427209 */ /* 0x000fe20007810000 */
[----:B------:R2:W-:Y:S01]  /*1a720*/  MUFU.EX2 R6, R129 ;  /* 0x0000008100067308 */ /* 0x0005e20000000800 */
[----:B------:R-:W-:Y:S02]  /*1a730*/  ISETP.GT.AND P3, PT, R64, 0x68, PT ;  /* 0x000000684000780c */ /* 0x000fe40003f64270 */
[----:B-----5:R-:W-:Y:S02]  /*1a740*/  FSEL R41, R41, -INF , P2 ;  /* 0xff80000029297808 */ /* 0x020fe40001000000 */
[----:B------:R-:W-:-:S02]  /*1a750*/  FMNMX.FTZ R66, R97, R66, !PT ;  /* 0x0000004261427209 */ /* 0x000fc40007810000 */
[----:B------:R-:W-:Y:S01]  /*1a760*/  ISETP.GT.AND P2, PT, R64, 0x69, PT ;  /* 0x000000694000780c */ /* 0x000fe20003f44270 */
[----:B------:R-:W3:Y:S01]  /*1a770*/  MUFU.TANH R46, R46 ;  /* 0x0000002e002e7308 */ /* 0x000ee20000002400 */
[----:B----4-:R-:W-:Y:S01]  /*1a780*/  FSEL R95, R32, -INF , P3 ;  /* 0xff800000205f7808 */ /* 0x010fe20001800000 */
[----:B------:R-:W-:Y:S01]  /*1a790*/  FFMA.FTZ R32, R89, R120, -R28 ;  /* 0x0000007859207223 */ /* 0x000fe2000001081c */
[----:B------:R-:W-:Y:S02]  /*1a7a0*/  FMNMX.FTZ R66, R41, R66, !PT ;  /* 0x0000004229427209 */ /* 0x000fe40007810000 */
[----:B------:R-:W-:Y:S02]  /*1a7b0*/  ISETP.GT.AND P3, PT, R64, 0x70, PT ;  /* 0x000000704000780c */ /* 0x000fe40003f64270 */
[----:B------:R-:W-:Y:S01]  /*1a7c0*/  FSEL R93, R68, -INF , P2 ;  /* 0xff800000445d7808 */ /* 0x000fe20001000000 */
[----:B------:R-:W4:Y:S01]  /*1a7d0*/  MUFU.TANH R48, R48 ;  /* 0x0000003000307308 */ /* 0x000f220000002400 */
[----:B------:R-:W-:-:S02]  /*1a7e0*/  FMNMX.FTZ R66, R95, R66, !PT ;  /* 0x000000425f427209 */ /* 0x000fc40007810000 */
[----:B------:R-:W-:Y:S02]  /*1a7f0*/  ISETP.GT.AND P2, PT, R64, 0x71, PT ;  /* 0x000000714000780c */ /* 0x000fe40003f44270 */
[----:B--2---:R-:W-:Y:S02]  /*1a800*/  FSEL R129, R70, -INF , P3 ;  /* 0xff80000046817808 */ /* 0x004fe40001800000 */
[----:B------:R-:W-:Y:S01]  /*1a810*/  FMNMX.FTZ R66, R93, R66, !PT ;  /* 0x000000425d427209 */ /* 0x000fe20007810000 */
[----:B------:R-:W2:Y:S01]  /*1a820*/  MUFU.TANH R50, R50 ;  /* 0x0000003200327308 */ /* 0x000ea20000002400 */
[----:B------:R-:W-:Y:S02]  /*1a830*/  ISETP.GT.AND P3, PT, R64, 0x78, PT ;  /* 0x000000784000780c */ /* 0x000fe40003f64270 */
[----:B0-----:R-:W-:Y:S02]  /*1a840*/  FSEL R89, R78, -INF , P2 ;  /* 0xff8000004e597808 */ /* 0x001fe40001000000 */
[----:B------:R-:W-:-:S02]  /*1a850*/  FMNMX.FTZ R66, R129, R66, !PT ;  /* 0x0000004281427209 */ /* 0x000fc40007810000 */
[----:B------:R-:W-:Y:S01]  /*1a860*/  ISETP.GT.AND P2, PT, R64, 0x79, PT ;  /* 0x000000794000780c */ /* 0x000fe20003f44270 */
[----:B------:R-:W0:Y:S01]  /*1a870*/  MUFU.TANH R34, R34 ;  /* 0x0000002200227308 */ /* 0x000e220000002400 */
[----:B------:R-:W-:Y:S01]  /*1a880*/  FSEL R131, R36, -INF , P3 ;  /* 0xff80000024837808 */ /* 0x000fe20001800000 */
[--C-:B------:R-:W-:Y:S01]  /*1a890*/  FFMA.FTZ R36, R81, R120, -R28.reuse ;  /* 0x0000007851247223 */ /* 0x100fe2000001081c */
[----:B------:R-:W-:Y:S02]  /*1a8a0*/  FMNMX.FTZ R66, R89, R66, !PT ;  /* 0x0000004259427209 */ /* 0x000fe40007810000 */
[----:B------:R-:W-:Y:S02]  /*1a8b0*/  ISETP.GT.AND P3, PT, R64, 0x80, PT ;  /* 0x000000804000780c */ /* 0x000fe40003f64270 */
[----:B------:R-:W-:Y:S01]  /*1a8c0*/  FSEL R133, R44, -INF , P2 ;  /* 0xff8000002c857808 */ /* 0x000fe20001000000 */
[----:B------:R-:W5:Y:S01]  /*1a8d0*/  MUFU.TANH R52, R52 ;  /* 0x0000003400347308 */ /* 0x000f620000002400 */
[----:B------:R-:W-:Y:S01]  /*1a8e0*/  FMNMX.FTZ R66, R131, R66, !PT ;  /* 0x0000004283427209 */ /* 0x000fe20007810000 */
[----:B------:R-:W-:Y:S01]  /*1a8f0*/  FFMA.FTZ R44, R69, R120, -R28 ;  /* 0x00000078452c7223 */ /* 0x000fe2000001081c */
[----:B------:R-:W-:-:S02]  /*1a900*/  ISETP.GT.AND P2, PT, R64, 0x81, PT ;  /* 0x000000814000780c */ /* 0x000fc40003f44270 */
[----:B-1----:R-:W-:Y:S01]  /*1a910*/  FSEL R135, R42, -INF , P3 ;  /* 0xff8000002a877808 */ /* 0x002fe20001800000 */
[----:B------:R-:W-:-:S01]  /*1a920*/  FFMA.FTZ R42, R43, R120, -R28 ;  /* 0x000000782b2a7223 */ /* 0x000fc2000001081c */
[----:B------:R-:W-:Y:S01]  /*1a930*/  FMNMX.FTZ R66, R133, R66, !PT ;  /* 0x0000004285427209 */ /* 0x000fe20007810000 */
[----:B------:R-:W1:Y:S01]  /*1a940*/  MUFU.TANH R38, R38 ;  /* 0x0000002600267308 */ /* 0x000e620000002400 */
[----:B------:R-:W-:Y:S01]  /*1a950*/  ISETP.GT.AND P3, PT, R64, 0x88, PT ;  /* 0x000000884000780c */ /* 0x000fe20003f64270 */
[-CC-:B------:R-:W-:Y:S01]  /*1a960*/  FFMA.FTZ R43, R45, R120.reuse, -R28.reuse ;  /* 0x000000782d2b7223 */ /* 0x180fe2000001081c */
[----:B---3--:R-:W-:Y:S01]  /*1a970*/  FSEL R81, R46, -INF , P2 ;  /* 0xff8000002e517808 */ /* 0x008fe20001000000 */
[--C-:B------:R-:W-:Y:S01]  /*1a980*/  FFMA.FTZ R45, R83, R120, -R28.reuse ;  /* 0x00000078532d7223 */ /* 0x100fe2000001081c */
[----:B------:R-:W-:Y:S01]  /*1a990*/  FMNMX.FTZ R66, R135, R66, !PT ;  /* 0x0000004287427209 */ /* 0x000fe20007810000 */
[-CC-:B------:R-:W-:Y:S01]  /*1a9a0*/  FFMA.FTZ R46, R85, R120.reuse, -R28.reuse ;  /* 0x00000078552e7223 */ /* 0x180fe2000001081c */
[----:B------:R-:W-:Y:S01]  /*1a9b0*/  ISETP.GT.AND P2, PT, R64, 0x89, PT ;  /* 0x000000894000780c */ /* 0x000fe20003f44270 */
[----:B------:R-:W3:Y:S01]  /*1a9c0*/  MUFU.TANH R54, R54 ;  /* 0x0000003600367308 */ /* 0x000ee20000002400 */
[----:B----4-:R-:W-:Y:S01]  /*1a9d0*/  FSEL R137, R48, -INF , P3 ;  /* 0xff80000030897808 */ /* 0x010fe20001800000 */
[----:B------:R-:W-:Y:S01]  /*1a9e0*/  FFMA.FTZ R48, R91, R120, -R28 ;  /* 0x000000785b307223 */ /* 0x000fe2000001081c */
[----:B------:R-:W-:Y:S01]  /*1a9f0*/  FMNMX.FTZ R66, R81, R66, !PT ;  /* 0x0000004251427209 */ /* 0x000fe20007810000 */
[--C-:B------:R-:W-:Y:S01]  /*1aa00*/  IMAD.MOV.U32 R91, RZ, RZ, R119.reuse ;  /* 0x000000ffff5b7224 */ /* 0x100fe200078e0077 */
[----:B------:R-:W-:Y:S01]  /*1aa10*/  ISETP.GT.AND P3, PT, R64, 0x90, PT ;  /* 0x000000904000780c */ /* 0x000fe20003f64270 */
[----:B------:R-:W-:Y:S01]  /*1aa20*/  IMAD.MOV.U32 R83, RZ, RZ, R119 ;  /* 0x000000ffff537224 */ /* 0x000fe200078e0077 */
[----:B--2---:R-:W-:Y:S01]  /*1aa30*/  FSEL R139, R50, -INF , P2 ;  /* 0xff800000328b7808 */ /* 0x004fe20001000000 */
[----:B------:R-:W-:Y:S01]  /*1aa40*/  MUFU.EX2 R4, R4 ;  /* 0x0000000400047308 */ /* 0x000fe20000000800 */
[----:B------:R-:W-:-:S02]  /*1aa50*/  FMNMX.FTZ R66, R137, R66, !PT ;  /* 0x0000004289427209 */ /* 0x000fc40007810000 */
[----:B------:R-:W-:Y:S02]  /*1aa60*/  ISETP.GT.AND P2, PT, R64, 0x91, PT ;  /* 0x000000914000780c */ /* 0x000fe40003f44270 */
[----:B0-----:R-:W-:Y:S01]  /*1aa70*/  FSEL R141, R34, -INF , P3 ;  /* 0xff800000228d7808 */ /* 0x001fe20001800000 */
[----:B------:R-:W-:Y:S01]  /*1aa80*/  FFMA.FTZ R34, R53, R120, -R28 ;  /* 0x0000007835227223 */ /* 0x000fe2000001081c */
[----:B------:R-:W-:Y:S01]  /*1aa90*/  FMNMX.FTZ R66, R139, R66, !PT ;  /* 0x000000428b427209 */ /* 0x000fe20007810000 */
[----:B------:R-:W-:Y:S01]  /*1aaa0*/  MUFU.EX2 R5, R5 ;  /* 0x0000000500057308 */ /* 0x000fe20000000800 */
[----:B------:R-:W-:Y:S02]  /*1aab0*/  ISETP.GT.AND P3, PT, R64, 0x98, PT ;  /* 0x000000984000780c */ /* 0x000fe40003f64270 */
[----:B-----5:R-:W-:Y:S02]  /*1aac0*/  FSEL R53, R52, -INF , P2 ;  /* 0xff80000034357808 */ /* 0x020fe40001000000 */
[----:B------:R-:W-:-:S02]  /*1aad0*/  FMNMX.FTZ R66, R141, R66, !PT ;  /* 0x000000428d427209 */ /* 0x000fc40007810000 */
[----:B------:R-:W-:Y:S01]  /*1aae0*/  ISETP.GT.AND P2, PT, R64, 0x99, PT ;  /* 0x000000994000780c */ /* 0x000fe20003f44270 */
[----:B------:R-:W-:Y:S01]  /*1aaf0*/  MUFU.EX2 R24, R24 ;  /* 0x0000001800187308 */ /* 0x000fe20000000800 */
[----:B-1----:R-:W-:Y:S01]  /*1ab00*/  FSEL R143, R38, -INF , P3 ;  /* 0xff800000268f7808 */ /* 0x002fe20001800000 */
[--C-:B------:R-:W-:Y:S01]  /*1ab10*/  FFMA.FTZ R38, R49, R120, -R28.reuse ;  /* 0x0000007831267223 */ /* 0x100fe2000001081c */
[----:B------:R-:W-:Y:S01]  /*1ab20*/  FMNMX.FTZ R66, R53, R66, !PT ;  /* 0x0000004235427209 */ /* 0x000fe20007810000 */
[----:B------:R-:W-:Y:S01]  /*1ab30*/  IMAD.IADD R64, R234, 0x1, -R227 ;  /* 0x00000001ea407824 */ /* 0x000fe200078e0ae3 */
[----:B---3--:R-:W-:Y:S01]  /*1ab40*/  FSEL R145, R54, -INF , P2 ;  /* 0xff80000036917808 */ /* 0x008fe20001000000 */
[--C-:B------:R-:W-:Y:S01]  /*1ab50*/  FFMA.FTZ R49, R71, R120, -R28.reuse ;  /* 0x0000007847317223 */ /* 0x100fe2000001081c */
[----:B------:R-:W-:Y:S01]  /*1ab60*/  FMNMX.FTZ R66, R143, R66, !PT ;  /* 0x000000428f427209 */ /* 0x000fe20007810000 */
[----:B------:R-:W0:Y:S01]  /*1ab70*/  MUFU.EX2 R27, R27 ;  /* 0x0000001b001b7308 */ /* 0x000e220000000800 */
[----:B------:R-:W-:-:S01]  /*1ab80*/  FFMA.FTZ R28, R67, R120, -R28 ;  /* 0x00000078431c7223 */ /* 0x000fc2000001081c */
[----:B------:R-:W-:-:S02]  /*1ab90*/  MOV R85, R119 ;  /* 0x0000007700557202 */ /* 0x000fc40000000f00 */
[----:B------:R-:W-:-:S04]  /*1aba0*/  FMNMX.FTZ R66, R145, R66, !PT ;  /* 0x0000004291427209 */ /* 0x000fc80007810000 */
[----:B------:R-:W-:Y:S01]  /*1abb0*/  MUFU.EX2 R26, R26 ;  /* 0x0000001a001a7308 */ /* 0x000fe20000000800 */
[----:B------:R-:W1:Y:S07]  /*1abc0*/  SHFL.BFLY PT, R121, R66, 0x2, 0x1f ;  /* 0x0c401f0042797f89 */ /* 0x000e6e00000e0000 */
[----:B------:R-:W-:Y:S01]  /*1abd0*/  MUFU.EX2 R31, R31 ;  /* 0x0000001f001f7308 */ /* 0x000fe20000000800 */
[----:B0-----:R-:W-:-:S04]  /*1abe0*/  F2FP.SATFINITE.E4M3.F32.PACK_AB_MERGE_C R216, R27, R24, RZ ;  /* 0x000000181bd8723e */ /* 0x001fc800048070ff */
[----:B------:R-:W-:-:S03]  /*1abf0*/  F2FP.SATFINITE.E4M3.F32.PACK_AB_MERGE_C R216, R5, R4, R216 ;  /* 0x0000000405d8723e */ /* 0x000fc600048070d8 */
[----:B------:R-:W0:Y:S08]  /*1ac00*/  MUFU.EX2 R3, R3 ;  /* 0x0000000300037308 */ /* 0x000e300000000800 */
[----:B------:R-:W-:Y:S01]  /*1ac10*/  MUFU.EX2 R7, R7 ;  /* 0x0000000700077308 */ /* 0x000fe20000000800 */
[----:B-1----:R-:W-:-:S05]  /*1ac20*/  FMNMX.FTZ R50, R66, R121, !PT ;  /* 0x0000007942327209 */ /* 0x002fca0007810000 */
[----:B------:R-:W1:Y:S02]  /*1ac30*/  SHFL.BFLY PT, R121, R50, 0x1, 0x1f ;  /* 0x0c201f0032797f89 */ /* 0x000e6400000e0000 */
[----:B------:R-:W-:Y:S01]  /*1ac40*/  MUFU.EX2 R8, R8 ;  /* 0x0000000800087308 */ /* 0x000fe20000000800 */
[----:B0-----:R-:W-:-:S04]  /*1ac50*/  F2FP.SATFINITE.E4M3.F32.PACK_AB_MERGE_C R218, R3, R6, RZ ;  /* 0x0000000603da723e */ /* 0x001fc800048070ff */
[----:B------:R-:W-:-:S03]  /*1ac60*/  F2FP.SATFINITE.E4M3.F32.PACK_AB_MERGE_C R218, R31, R26, R218 ;  /* 0x0000001a1fda723e */ /* 0x000fc600048070da */
[----:B------:R-:W-:Y:S08]  /*1ac70*/  MUFU.EX2 R9, R9 ;  /* 0x0000000900097308 */ /* 0x000ff00000000800 */
[----:B------:R-:W0:Y:S01]  /*1ac80*/  MUFU.EX2 R12, R12 ;  /* 0x0000000c000c7308 */ /* 0x000e220000000800 */
[----:B-1----:R-:W-:-:S07]  /*1ac90*/  FMNMX.FTZ R121, R50, R121, !PT ;  /* 0x0000007932797209 */ /* 0x002fce0007810000 */
[----:B------:R1:W-:Y:S01]  /*1aca0*/  MUFU.EX2 R50, R65 ;  /* 0x0000004100327308 */ /* 0x0003e20000000800 */
[C---:B------:R-:W-:Y:S01]  /*1acb0*/  FSETP.NEU.FTZ.AND P2, PT, R121.reuse, -INF , PT ;  /* 0xff8000007900780b */ /* 0x040fe20003f5d000 */
[----:B------:R-:W-:-:S05]  /*1acc0*/  FFMA.FTZ R66, R121, R120, -8 ;  /* 0xc100000079427423 */ /* 0x000fca0000010078 */
[----:B------:R-:W-:Y:S01]  /*1acd0*/  FSEL R66, R66, RZ, P2 ;  /* 0x000000ff42427208 */ /* 0x000fe20001000000 */
[----:B------:R-:W-:Y:S01]  /*1ace0*/  MUFU.EX2 R11, R11 ;  /* 0x0000000b000b7308 */ /* 0x000fe20000000800 */
[----:B0-----:R-:W-:-:S03]  /*1acf0*/  F2FP.SATFINITE.E4M3.F32.PACK_AB_MERGE_C R212, R12, R9, RZ ;  /* 0x000000090cd4723e */ /* 0x001fc600048070ff */
[-CC-:B------:R-:W-:Y:S01]  /*1ad00*/  FFMA.FTZ R35, R35, R120.reuse, -R66.reuse ;  /* 0x0000007823237223 */ /* 0x180fe20000010842 */
[----:B------:R-:W-:-:S01]  /*1ad10*/  FFMA.FTZ R30, R30, R120, -R66 ;  /* 0x000000781e1e7223 */ /* 0x000fc20000010842 */
[-CC-:B-1----:R-:W-:Y:S01]  /*1ad20*/  FFMA.FTZ R65, R39, R120.reuse, -R66.reuse ;  /* 0x0000007827417223 */ /* 0x182fe20000010842 */
        /* <DEDUP_REMOVED lines=27> */
[----:B------:R2:W3:Y:S01]  /*1aee0*/  MUFU.EX2 R68, R51 ;  /* 0x0000003300447308 */ /* 0x0004e20000000800 */
        /* <DEDUP_REMOVED lines=8> */
[----:B-1----:R-:W-:-:S01]  /*1af70*/  FADD.FTZ R69, R65, R80 ;  /* 0x0000005041457221 */ /* 0x002fc20000010000 */
[-CC-:B--2---:R-:W-:Y:S01]  /*1af80*/  FFMA.FTZ R51, R115, R120.reuse, -R66.reuse ;  /* 0x0000007873337223 */ /* 0x184fe20000010842 */
[----:B------:R-:W-:-:S01]  /*1af90*/  FFMA.FTZ R141, R141, R120, -R66 ;  /* 0x000000788d8d7223 */ /* 0x000fc20000010842 */
[-CC-:B------:R-:W-:Y:S01]  /*1afa0*/  FFMA.FTZ R53, R53, R120.reuse, -R66.reuse ;  /* 0x0000007835357223 */ /* 0x180fe20000010842 */
[----:B------:R-:W-:-:S01]  /*1afb0*/  FFMA.FTZ R143, R143, R120, -R66 ;  /* 0x000000788f8f7223 */ /* 0x000fc20000010842 */
[----:B------:R-:W-:Y:S01]  /*1afc0*/  F2FP.SATFINITE.E4M3.F32.PACK_AB_MERGE_C R212, R8, R7, R212 ;  /* 0x0000000708d4723e */ /* 0x000fe200048070d4 */
[----:B------:R-:W-:Y:S01]  /*1afd0*/  IMAD.MOV.U32 R113, RZ, RZ, R119 ;  /* 0x000000ffff717224 */ /* 0x000fe200078e0077 */
[----:B------:R1:W-:Y:S01]  /*1afe0*/  MUFU.EX2 R67, R15 ;  /* 0x0000000f00437308 */ /* 0x0003e20000000800 */
[----:B---3--:R-:W-:-:S01]  /*1aff0*/  FADD.FTZ R80, R68, R69 ;  /* 0x0000004544507221 */ /* 0x008fc20000010000 */
[----:B------:R-:W-:Y:S01]  /*1b000*/  F2FP.SATFINITE.E4M3.F32.PACK_AB_MERGE_C R217, R68, R65, RZ ;  /* 0x0000004144d9723e */ /* 0x000fe200048070ff */
[--C-:B------:R-:W-:Y:S01]  /*1b010*/  IMAD.MOV.U32 R109, RZ, RZ, R119.reuse ;  /* 0x000000ffff6d7224 */ /* 0x100fe200078e0077 */
[----:B------:R-:W-:Y:S01]  /*1b020*/  MOV R115, R119 ;  /* 0x0000007700737202 */ /* 0x000fe20000000f00 */
[----:B------:R-:W-:Y:S01]  /*1b030*/  IMAD.MOV.U32 R103, RZ, RZ, R119 ;  /* 0x000000ffff677224 */ /* 0x000fe200078e0077 */
[----:B------:R-:W-:Y:S01]  /*1b040*/  F2FP.SATFINITE.E4M3.F32.PACK_AB_MERGE_C R217, R30, R35, R217 ;  /* 0x000000231ed9723e */ /* 0x000fe200048070d9 */
[----:B------:R-:W-:Y:S01]  /*1b050*/  IMAD.MOV.U32 R77, RZ, RZ, R119 ;  /* 0x000000ffff4d7224 */ /* 0x000fe200078e0077 */
[----:B------:R-:W2:Y:S01]  /*1b060*/  MUFU.EX2 R52, R52 ;  /* 0x0000003400347308 */ /* 0x000ea20000000800 */
[----:B-1----:R-:W-:-:S02]  /*1b070*/  IMAD R15, R225, 0x80, R64 ;  /* 0x00000080e10f7824 */ /* 0x002fc400078e0240 */
[----:B------:R-:W-:Y:S01]  /*1b080*/  FFMA.FTZ R64, R61, R120, -R66 ;  /* 0x000000783d407223 */ /* 0x000fe20000010842 */
[----:B------:R-:W-:-:S01]  /*1b090*/  FADD.FTZ R61, R4, R5 ;  /* 0x00000005043d7221 */ /* 0x000fc20000010000 */
[----:B------:R-:W-:Y:S01]  /*1b0a0*/  IMAD.MOV.U32 R73, RZ, RZ, R119 ;  /* 0x000000ffff497224 */ /* 0x000fe200078e0077 */
[----:B------:R-:W-:Y:S01]  /*1b0b0*/  MOV R65, R119 ;  /* 0x0000007700417202 */ /* 0x000fe20000000f00 */
[----:B------:R-:W-:-:S04]  /*1b0c0*/  IMAD.HI R15, R15, 0x66666667, RZ ;  /* 0x666666670f0f7827 */ /* 0x000fc800078e02ff */
[----:B------:R-:W-:-:S01]  /*1b0d0*/  FADD.FTZ R82, R24, R61 ;  /* 0x0000003d18527221 */ /* 0x000fc20000010000 */
[----:B------:R-:W1:Y:S01]  /*1b0e0*/  MUFU.EX2 R117, R117 ;  /* 0x0000007500757308 */ /* 0x000e620000000800 */
[----:B------:R-:W-:Y:S01]  /*1b0f0*/  @!P0 PRMT R61, RZ, 0x654, R0 ;  /* 0x00000654ff3d8816 */ /* 0x000fe20000000000 */
[----:B------:R-:W-:Y:S02]  /*1b100*/  IMAD.MOV.U32 R69, RZ, RZ, R119 ;  /* 0x000000ffff457224 */ /* 0x000fe400078e0077 */
[----:B------:R-:W-:-:S01]  /*1b110*/  FADD.FTZ R71, R27, R82 ;  /* 0x000000521b477221 */ /* 0x000fc20000010000 */
[----:B------:R-:W-:Y:S01]  /*1b120*/  SHF.R.U32.HI R78, RZ, 0x1f, R15 ;  /* 0x0000001fff4e7819 */ /* 0x000fe2000001160f */
[----:B------:R0:W-:Y:S01]  /*1b130*/  @!P0 SYNCS.ARRIVE.TRANS64.RED.A1T0 RZ, [R61+URZ], RZ ;  /* 0x000000ff3dff89a7 */ /* 0x0001e2000810043f */
[----:B------:R-:W-:Y:S02]  /*1b140*/  IMAD.MOV.U32 R68, RZ, RZ, R119 ;  /* 0x000000ffff447224 */ /* 0x000fe400078e0077 */
[----:B------:R-:W-:Y:S01]  /*1b150*/  FADD.FTZ R82, R26, R71 ;  /* 0x000000471a527221 */ /* 0x000fe20000010000 */
[----:B------:R3:W4:Y:S01]  /*1b160*/  MUFU.EX2 R70, R55 ;  /* 0x0000003700467308 */ /* 0x0007220000000800 */
[----:B------:R-:W-:Y:S01]  /*1b170*/  LEA.HI.SX32 R15, R15, R78, 0x1a ;  /* 0x0000004e0f0f7211 */ /* 0x000fe200078fd2ff */
[--C-:B------:R-:W-:Y:S01]  /*1b180*/  IMAD.MOV.U32 R71, RZ, RZ, R119.reuse ;  /* 0x000000ffff477224 */ /* 0x100fe200078e0077 */
[----:B------:R-:W-:Y:S01]  /*1b190*/  MOV R35, R119 ;  /* 0x0000007700237202 */ /* 0x000fe20000000f00 */
[----:B------:R-:W-:-:S02]  /*1b1a0*/  IMAD.MOV.U32 R26, RZ, RZ, R119 ;  /* 0x000000ffff1a7224 */ /* 0x000fc400078e0077 */
[----:B0-----:R-:W-:-:S01]  /*1b1b0*/  FADD.FTZ R61, R39, R80 ;  /* 0x00000050273d7221 */ /* 0x001fc20000010000 */
[----:B------:R-:W-:Y:S01]  /*1b1c0*/  VIMNMX R15, RZ, R15, !PT ;  /* 0x0000000fff0f7248 */ /* 0x000fe20007fe0100 */
[----:B------:R-:W0:Y:S02]  /*1b1d0*/  MUFU.EX2 R13, R13 ;  /* 0x0000000d000d7308 */ /* 0x000e240000000800 */
[----:B--2---:R-:W-:-:S01]  /*1b1e0*/  FADD.FTZ R80, R52, R61 ;  /* 0x0000003d34507221 */ /* 0x004fc20000010000 */
[-CC-:B---3--:R-:W-:Y:S01]  /*1b1f0*/  FFMA.FTZ R55, R125, R120.reuse, -R66.reuse ;  /* 0x000000787d377223 */ /* 0x188fe20000010842 */
[----:B------:R-:W-:-:S01]  /*1b200*/  FFMA.FTZ R66, R145, R120, -R66 ;  /* 0x0000007891427223 */ /* 0x000fc20000010842 */
[----:B------:R-:W-:Y:S01]  /*1b210*/  MOV R30, R119 ;  /* 0x00000077001e7202 */ /* 0x000fe20000000f00 */
[----:B-1----:R-:W-:-:S02]  /*1b220*/  FADD.FTZ R61, R117, R80 ;  /* 0x00000050753d7221 */ /* 0x002fc40000010000 */
[----:B------:R1:W-:Y:S02]  /*1b230*/  MUFU.EX2 R78, R63 ;  /* 0x0000003f004e7308 */ /* 0x0003e40000000800 */
[----:B----4-:R-:W-:-:S01]  /*1b240*/  FADD.FTZ R80, R70, R61 ;  /* 0x0000003d46507221 */ /* 0x010fc20000010000 */
[----:B------:R-:W-:Y:S01]  /*1b250*/  F2FP.SATFINITE.E4M3.F32.PACK_AB_MERGE_C R219, R70, R117, RZ ;  /* 0x0000007546db723e */ /* 0x000fe200048070ff */
[----:B------:R-:W-:Y:S01]  /*1b260*/  IMAD.MOV.U32 R117, RZ, RZ, R119 ;  /* 0x000000ffff757224 */ /* 0x000fe200078e0077 */
[----:B------:R-:W-:-:S02]  /*1b270*/  MOV R70, R119 ;  /* 0x0000007700467202 */ /* 0x000fc40000000f00 */
[----:B------:R-:W-:Y:S01]  /*1b280*/  F2FP.SATFINITE.E4M3.F32.PACK_AB_MERGE_C R219, R52, R39, R219 ;  /* 0x0000002734db723e */ /* 0x000fe200048070db */
[----:B------:R-:W-:Y:S01]  /*1b290*/  IMAD.MOV.U32 R52, RZ, RZ, R119 ;  /* 0x000000ffff347224 */ /* 0x000fe200078e0077 */
[----:B------:R-:W2:Y:S01]  /*1b2a0*/  MUFU.EX2 R54, R54 ;  /* 0x0000003600367308 */ /* 0x000ea20000000800 */
[----:B-1----:R-:W-:-:S01]  /*1b2b0*/  FADD.FTZ R63, R31, R82 ;  /* 0x000000521f3f7221 */ /* 0x002fc20000010000 */
[--C-:B------:R-:W-:Y:S02]  /*1b2c0*/  IMAD.MOV.U32 R39, RZ, RZ, R119.reuse ;  /* 0x000000ffff277224 */ /* 0x100fe400078e0077 */
[----:B------:R-:W-:Y:S02]  /*1b2d0*/  IMAD.MOV.U32 R31, RZ, RZ, R119 ;  /* 0x000000ffff1f7224 */ /* 0x000fe400078e0077 */
[----:B------:R-:W-:Y:S01]  /*1b2e0*/  FADD.FTZ R82, R6, R63 ;  /* 0x0000003f06527221 */ /* 0x000fe20000010000 */
[----:B0-----:R-:W-:-:S01]  /*1b2f0*/  FADD.FTZ R63, R13, R80 ;  /* 0x000000500d3f7221 */ /* 0x001fc20000010000 */
[----:B------:R0:W1:Y:S02]  /*1b300*/  MUFU.EX2 R72, R111 ;  /* 0x0000006f00487308 */ /* 0x0000640000000800 */
[----:B------:R-:W-:-:S04]  /*1b310*/  FADD.FTZ R82, R3, R82 ;  /* 0x0000005203527221 */ /* 0x000fc80000010000 */
[----:B------:R-:W-:Y:S02]  /*1b320*/  FADD.FTZ R61, R7, R82 ;  /* 0x00000052073d7221 */ /* 0x000fe40000010000 */
[----:B------:R-:W3:Y:S02]  /*1b330*/  MUFU.EX2 R21, R21 ;  /* 0x0000001500157308 */ /* 0x000ee40000000800 */
[----:B------:R-:W-:-:S01]  /*1b340*/  FADD.FTZ R82, R8, R61 ;  /* 0x0000003d08527221 */ /* 0x000fc20000010000 */
[----:B--2---:R-:W-:Y:S01]  /*1b350*/  FADD.FTZ R84, R54, R63 ;  /* 0x0000003f36547221 */ /* 0x004fe20000010000 */
[----:B0-----:R-:W-:Y:S02]  /*1b360*/  IMAD.MOV.U32 R111, RZ, RZ, R119 ;  /* 0x000000ffff6f7224 */ /* 0x001fe400078e0077 */
[----:B------:R-:W-:Y:S01]  /*1b370*/  FADD.FTZ R61, R9, R82 ;  /* 0x00000052093d7221 */ /* 0x000fe20000010000 */
[----:B------:R-:W-:-:S01]  /*1b380*/  FADD.FTZ R63, R67, R84 ;  /* 0x00000054433f7221 */ /* 0x000fc20000010000 */
[----:B------:R-:W0:Y:S02]  /*1b390*/  MUFU.EX2 R20, R20 ;  /* 0x0000001400147308 */ /* 0x000e240000000800 */
[----:B------:R-:W-:-:S01]  /*1b3a0*/  FADD.FTZ R82, R12, R61 ;  /* 0x0000003d0c527221 */ /* 0x000fc20000010000 */
[C---:B-1----:R-:W-:Y:S01]  /*1b3b0*/  FADD.FTZ R84, R72.reuse, R63 ;  /* 0x0000003f48547221 */ /* 0x042fe20000010000 */
[----:B------:R-:W-:Y:S01]  /*1b3c0*/  F2FP.SATFINITE.E4M3.F32.PACK_AB_MERGE_C R213, R72, R67, RZ ;  /* 0x0000004348d5723e */ /* 0x000fe200048070ff */
[----:B------:R-:W-:-:S02]  /*1b3d0*/  IMAD.MOV.U32 R72, RZ, RZ, R119 ;  /* 0x000000ffff487224 */ /* 0x000fc400078e0077 */
[----:B------:R-:W-:-:S01]  /*1b3e0*/  FADD.FTZ R61, R11, R82 ;  /* 0x000000520b3d7221 */ /* 0x000fc20000010000 */
[----:B------:R-:W-:Y:S01]  /*1b3f0*/  IMAD.MOV.U32 R67, RZ, RZ, R119 ;  /* 0x000000ffff437224 */ /* 0x000fe200078e0077 */
[----:B------:R-:W-:Y:S01]  /*1b400*/  F2FP.SATFINITE.E4M3.F32.PACK_AB_MERGE_C R213, R54, R13, R213 ;  /* 0x0000000d36d5723e */ /* 0x000fe200048070d5 */
[----:B------:R-:W1:Y:S01]  /*1b410*/  MUFU.EX2 R60, R60 ;  /* 0x0000003c003c7308 */ /* 0x000e620000000800 */
[----:B---3--:R-:W-:-:S01]  /*1b420*/  FADD.FTZ R63, R21, R84 ;  /* 0x00000054153f7221 */ /* 0x008fc20000010000 */
[----:B------:R-:W-:-:S06]  /*1b430*/  IMAD.MOV.U32 R54, RZ, RZ, R119 ;  /* 0x000000ffff367224 */ /* 0x000fcc00078e0077 */
[----:B------:R-:W2:Y:S01]  /*1b440*/  MUFU.EX2 R56, R56 ;  /* 0x0000003800387308 */ /* 0x000ea20000000800 */
[----:B0-----:R-:W-:-:S07]  /*1b450*/  FADD.FTZ R61, R20, R61 ;  /* 0x0000003d143d7221 */ /* 0x001fce0000010000 */
[----:B------:R-:W0:Y:S01]  /*1b460*/  MUFU.EX2 R75, R75 ;  /* 0x0000004b004b7308 */ /* 0x000e220000000800 */
[----:B-1----:R-:W-:-:S01]  /*1b470*/  FADD.FTZ R84, R60, R63 ;  /* 0x0000003f3c547221 */ /* 0x002fc20000010000 */
[----:B------:R-:W-:-:S06]  /*1b480*/  IMAD.MOV.U32 R63, RZ, RZ, R119 ;  /* 0x000000ffff3f7224 */ /* 0x000fcc00078e0077 */
[----:B------:R1:W3:Y:S01]  /*1b490*/  MUFU.EX2 R74, R107 ;  /* 0x0000006b004a7308 */ /* 0x0002e20000000800 */
[----:B--2---:R-:W-:-:S01]  /*1b4a0*/  FADD.FTZ R86, R56, R61 ;  /* 0x0000003d38567221 */ /* 0x004fc20000010000 */
[C---:B------:R-:W-:Y:S01]  /*1b4b0*/  F2FP.SATFINITE.E4M3.F32.PACK_AB_MERGE_C R214, R59.reuse, R56, RZ ;  /* 0x000000383bd6723e */ /* 0x040fe200048070ff */
[--C-:B------:R-:W-:Y:S02]  /*1b4c0*/  IMAD.MOV.U32 R56, RZ, RZ, R119.reuse ;  /* 0x000000ffff387224 */ /* 0x100fe400078e0077 */
[----:B------:R-:W-:Y:S01]  /*1b4d0*/  FADD.FTZ R86, R59, R86 ;  /* 0x000000563b567221 */ /* 0x000fe20000010000 */
[----:B------:R-:W-:Y:S01]  /*1b4e0*/  F2FP.SATFINITE.E4M3.F32.PACK_AB_MERGE_C R214, R20, R11, R214 ;  /* 0x0000000b14d6723e */ /* 0x000fe200048070d6 */
[----:B------:R-:W-:Y:S01]  /*1b4f0*/  IMAD.MOV.U32 R59, RZ, RZ, R119 ;  /* 0x000000ffff3b7224 */ /* 0x000fe200078e0077 */
[----:B------:R-:W2:Y:S01]  /*1b500*/  MUFU.EX2 R57, R57 ;  /* 0x0000003900397308 */ /* 0x000ea20000000800 */
[----:B0-----:R-:W-:-:S01]  /*1b510*/  FADD.FTZ R61, R75, R84 ;  /* 0x000000544b3d7221 */ /* 0x001fc20000010000 */
[----:B-1----:R-:W-:-:S02]  /*1b520*/  IMAD.MOV.U32 R107, RZ, RZ, R119 ;  /* 0x000000ffff6b7224 */ /* 0x002fc400078e0077 */
[----:B------:R-:W-:-:S04]  /*1b530*/  IMAD.MOV.U32 R84, RZ, RZ, R119 ;  /* 0x000000ffff547224 */ /* 0x000fc800078e0077 */
[----:B------:R-:W0:Y:S01]  /*1b540*/  MUFU.EX2 R51, R51 ;  /* 0x0000003300337308 */ /* 0x000e220000000800 */
[----:B---3--:R-:W-:-:S01]  /*1b550*/  FADD.FTZ R24, R74, R61 ;  /* 0x0000003d4a187221 */ /* 0x008fc20000010000 */
[----:B------:R-:W-:Y:S01]  /*1b560*/  F2FP.SATFINITE.E4M3.F32.PACK_AB_MERGE_C R215, R74, R75, RZ ;  /* 0x0000004b4ad7723e */ /* 0x000fe200048070ff */
[--C-:B------:R-:W-:Y:S01]  /*1b570*/  IMAD.MOV.U32 R74, RZ, RZ, R119.reuse ;  /* 0x000000ffff4a7224 */ /* 0x100fe200078e0077 */
[----:B------:R-:W-:Y:S01]  /*1b580*/  MOV R75, R119 ;  /* 0x00000077004b7202 */ /* 0x000fe20000000f00 */
[----:B------:R-:W-:Y:S01]  /*1b590*/  IMAD.MOV.U32 R61, RZ, RZ, R119 ;  /* 0x000000ffff3d7224 */ /* 0x000fe200078e0077 */
[----:B------:R-:W-:Y:S02]  /*1b5a0*/  F2FP.SATFINITE.E4M3.F32.PACK_AB_MERGE_C R215, R60, R21, R215 ;  /* 0x000000153cd7723e */ /* 0x000fe400048070d7 */
[----:B------:R-:W1:Y:S01]  /*1b5b0*/  MUFU.EX2 R58, R58 ;  /* 0x0000003a003a7308 */ /* 0x000e620000000800 */
[----:B--2---:R-:W-:-:S01]  /*1b5c0*/  FADD.FTZ R27, R57, R86 ;  /* 0x00000056391b7221 */ /* 0x004fc20000010000 */
[----:B------:R-:W-:Y:S01]  /*1b5d0*/  IMAD.MOV.U32 R86, RZ, RZ, R119 ;  /* 0x000000ffff567224 */ /* 0x000fe200078e0077 */
[----:B------:R-:W-:-:S05]  /*1b5e0*/  MOV R60, R119 ;  /* 0x00000077003c7202 */ /* 0x000fca0000000f00 */
        /* <DEDUP_REMOVED lines=8> */
[----:B------:R-:W-:-:S06]  /*1b670*/  IMAD.MOV.U32 R27, RZ, RZ, R119 ;  /* 0x000000ffff1b7224 */ /* 0x000fcc00078e0077 */
[----:B------:R0:W3:Y:S01]  /*1b680*/  MUFU.EX2 R76, R101 ;  /* 0x00000065004c7308 */ /* 0x0000e20000000800 */
[----:B-1----:R-:W-:-:S07]  /*1b690*/  FADD.FTZ R3, R123, R12 ;  /* 0x0000000c7b037221 */ /* 0x002fce0000010000 */
[----:B------:R-:W1:Y:S01]  /*1b6a0*/  MUFU.EX2 R32, R32 ;  /* 0x0000002000207308 */ /* 0x000e620000000800 */
[----:B--2---:R-:W-:-:S01]  /*1b6b0*/  FADD.FTZ R9, R127, R24 ;  /* 0x000000187f097221 */ /* 0x004fc20000010000 */
[----:B------:R-:W-:Y:S01]  /*1b6c0*/  F2FP.SATFINITE.E4M3.F32.PACK_AB_MERGE_C R208, R127, R40, RZ ;  /* 0x000000287fd0723e */ /* 0x000fe200048070ff */
[--C-:B0-----:R-:W-:Y:S01]  /*1b6d0*/  IMAD.MOV.U32 R101, RZ, RZ, R119.reuse ;  /* 0x000000ffff657224 */ /* 0x101fe200078e0077 */
[----:B------:R-:W-:Y:S02]  /*1b6e0*/  MOV R40, R119 ;  /* 0x0000007700287202 */ /* 0x000fe40000000f00 */
[----:B------:R-:W-:Y:S01]  /*1b6f0*/  F2FP.SATFINITE.E4M3.F32.PACK_AB_MERGE_C R208, R58, R57, R208 ;  /* 0x000000393ad0723e */ /* 0x000fe200048070d0 */
[----:B------:R-:W-:Y:S01]  /*1b700*/  IMAD.MOV.U32 R58, RZ, RZ, R119 ;  /* 0x000000ffff3a7224 */ /* 0x000fe200078e0077 */
[----:B------:R-:W0:Y:S01]  /*1b710*/  MUFU.EX2 R55, R55 ;  /* 0x0000003700377308 */ /* 0x000e220000000800 */
[----:B---3--:R-:W-:-:S01]  /*1b720*/  FADD.FTZ R12, R76, R3 ;  /* 0x000000034c0c7221 */ /* 0x008fc20000010000 */
[----:B------:R-:W-:Y:S01]  /*1b730*/  F2FP.SATFINITE.E4M3.F32.PACK_AB_MERGE_C R209, R76, R123, RZ ;  /* 0x0000007b4cd1723e */ /* 0x000fe200048070ff */
[----:B------:R-:W-:-:S02]  /*1b740*/  IMAD.MOV.U32 R76, RZ, RZ, R119 ;  /* 0x000000ffff4c7224 */ /* 0x000fc400078e0077 */
[----:B------:R-:W-:Y:S01]  /*1b750*/  IMAD.MOV.U32 R57, RZ, RZ, R119 ;  /* 0x000000ffff397224 */ /* 0x000fe200078e0077 */
[----:B------:R-:W-:Y:S01]  /*1b760*/  F2FP.SATFINITE.E4M3.F32.PACK_AB_MERGE_C R209, R62, R51, R209 ;  /* 0x000000333ed1723e */ /* 0x000fe200048070d1 */
[----:B------:R-:W-:Y:S01]  /*1b770*/  IMAD.MOV.U32 R62, RZ, RZ, R119 ;  /* 0x000000ffff3e7224 */ /* 0x000fe200078e0077 */
[----:B------:R-:W2:Y:S01]  /*1b780*/  MUFU.EX2 R87, R87 ;  /* 0x0000005700577308 */ /* 0x000ea20000000800 */
[----:B-1----:R-:W-:-:S01]  /*1b790*/  FADD.FTZ R24, R32, R9 ;  /* 0x0000000920187221 */ /* 0x002fc20000010000 */
[----:B------:R-:W-:-:S06]  /*1b7a0*/  IMAD.MOV.U32 R51, RZ, RZ, R119 ;  /* 0x000000ffff337224 */ /* 0x000fcc00078e0077 */
        /* <DEDUP_REMOVED lines=10> */
[----:B------:R-:W-:-:S03]  /*1b850*/  F2FP.SATFINITE.E4M3.F32.PACK_AB_MERGE_C R99, R78, R99, RZ ;  /* 0x000000634e63723e */ /* 0x000fc600048070ff */
[----:B------:R-:W-:Y:S01]  /*1b860*/  FADD.FTZ R3, R78, R3 ;  /* 0x000000034e037221 */ /* 0x000fe20000010000 */
[----:B------:R-:W-:Y:S01]  /*1b870*/  F2FP.SATFINITE.E4M3.F32.PACK_AB_MERGE_C R211, R64, R55, R99 ;  /* 0x0000003740d3723e */ /* 0x000fe20004807063 */
[--C-:B------:R-:W-:Y:S01]  /*1b880*/  IMAD.MOV.U32 R99, RZ, RZ, R119.reuse ;  /* 0x000000ffff637224 */ /* 0x100fe200078e0077 */
[----:B------:R2:W3:Y:S01]  /*1b890*/  MUFU.EX2 R0, R97 ;  /* 0x0000006100007308 */ /* 0x0004e20000000800 */
[C---:B-1----:R-:W-:Y:S01]  /*1b8a0*/  F2FP.SATFINITE.E4M3.F32.PACK_AB_MERGE_C R36, R79.reuse, R36, RZ ;  /* 0x000000244f24723e */ /* 0x042fe200048070ff */
[----:B------:R-:W-:Y:S01]  /*1b8b0*/  FADD.FTZ R79, R79, R24 ;  /* 0x000000184f4f7221 */ /* 0x000fe20000010000 */
[--C-:B------:R-:W-:Y:S01]  /*1b8c0*/  IMAD.MOV.U32 R78, RZ, RZ, R119.reuse ;  /* 0x000000ffff4e7224 */ /* 0x100fe200078e0077 */
[----:B------:R-:W-:Y:S01]  /*1b8d0*/  MOV R55, R119 ;  /* 0x0000007700377202 */ /* 0x000fe20000000f00 */
[--C-:B------:R-:W-:Y:S01]  /*1b8e0*/  IMAD.MOV.U32 R64, RZ, RZ, R119.reuse ;  /* 0x000000ffff407224 */ /* 0x100fe200078e0077 */
[----:B------:R-:W-:Y:S01]  /*1b8f0*/  F2FP.SATFINITE.E4M3.F32.PACK_AB_MERGE_C R210, R87, R32, R36 ;  /* 0x0000002057d2723e */ /* 0x000fe20004807024 */
[----:B------:R-:W-:Y:S01]  /*1b900*/  IMAD.MOV.U32 R87, RZ, RZ, R119 ;  /* 0x000000ffff577224 */ /* 0x000fe200078e0077 */
[----:B------:R-:W1:Y:S01]  /*1b910*/  MUFU.EX2 R25, R25 ;  /* 0x0000001900197308 */ /* 0x000e620000000800 */
[----:B0-----:R-:W-:-:S01]  /*1b920*/  FADD.FTZ R12, R34, R79 ;  /* 0x0000004f220c7221 */ /* 0x001fc20000010000 */
[----:B--2---:R-:W-:-:S02]  /*1b930*/  IMAD.MOV.U32 R97, RZ, RZ, R119 ;  /* 0x000000ffff617224 */ /* 0x004fc400078e0077 */
[--C-:B------:R-:W-:Y:S02]  /*1b940*/  IMAD.MOV.U32 R79, RZ, RZ, R119.reuse ;  /* 0x000000ffff4f7224 */ /* 0x100fe400078e0077 */
[----:B------:R-:W-:Y:S02]  /*1b950*/  IMAD.MOV.U32 R36, RZ, RZ, R119 ;  /* 0x000000ffff247224 */ /* 0x000fe400078e0077 */
[----:B------:R-:W0:Y:S01]  /*1b960*/  MUFU.EX2 R41, R41 ;  /* 0x0000002900297308 */ /* 0x000e220000000800 */
[----:B---3--:R-:W-:-:S01]  /*1b970*/  FADD.FTZ R24, R0, R3 ;  /* 0x0000000300187221 */ /* 0x008fc20000010000 */
[----:B------:R-:W-:-:S06]  /*1b980*/  IMAD.MOV.U32 R32, RZ, RZ, R119 ;  /* 0x000000ffff207224 */ /* 0x000fcc00078e0077 */
[----:B------:R-:W2:Y:S01]  /*1b990*/  MUFU.EX2 R29, R29 ;  /* 0x0000001d001d7308 */ /* 0x000ea20000000800 */
[----:B-1----:R-:W-:-:S07]  /*1b9a0*/  FADD.FTZ R12, R25, R12 ;  /* 0x0000000c190c7221 */ /* 0x002fce0000010000 */
[----:B------:R-:W1:Y:S01]  /*1b9b0*/  MUFU.EX2 R95, R95 ;  /* 0x0000005f005f7308 */ /* 0x000e620000000800 */
[----:B0-----:R-:W-:-:S07]  /*1b9c0*/  FADD.FTZ R24, R41, R24 ;  /* 0x0000001829187221 */ /* 0x001fce0000010000 */
[----:B------:R-:W0:Y:S01]  /*1b9d0*/  MUFU.EX2 R42, R42 ;  /* 0x0000002a002a7308 */ /* 0x000e220000000800 */
[----:B--2---:R-:W-:-:S07]  /*1b9e0*/  FADD.FTZ R3, R29, R12 ;  /* 0x0000000c1d037221 */ /* 0x004fce0000010000 */
[----:B------:R2:W3:Y:S01]  /*1b9f0*/  MUFU.EX2 R80, R93 ;  /* 0x0000005d00507308 */ /* 0x0004e20000000800 */
[----:B-1----:R-:W-:-:S07]  /*1ba00*/  FADD.FTZ R5, R95, R24 ;  /* 0x000000185f057221 */ /* 0x002fce0000010000 */
[----:B------:R-:W1:Y:S01]  /*1ba10*/  MUFU.EX2 R38, R38 ;  /* 0x0000002600267308 */ /* 0x000e620000000800 */
[----:B0-----:R-:W-:-:S01]  /*1ba20*/  FADD.FTZ R3, R42, R3 ;  /* 0x000000032a037221 */ /* 0x001fc20000010000 */
[----:B------:R-:W-:Y:S01]  /*1ba30*/  F2FP.SATFINITE.E4M3.F32.PACK_AB_MERGE_C R29, R42, R29, RZ ;  /* 0x0000001d2a1d723e */ /* 0x000fe200048070ff */
[--C-:B--2---:R-:W-:Y:S02]  /*1ba40*/  IMAD.MOV.U32 R93, RZ, RZ, R119.reuse ;  /* 0x000000ffff5d7224 */ /* 0x104fe400078e0077 */
[----:B------:R-:W-:Y:S01]  /*1ba50*/  IMAD.MOV.U32 R42, RZ, RZ, R119 ;  /* 0x000000ffff2a7224 */ /* 0x000fe200078e0077 */
[----:B------:R-:W-:Y:S01]  /*1ba60*/  F2FP.SATFINITE.E4M3.F32.PACK_AB_MERGE_C R204, R25, R34, R29 ;  /* 0x0000002219cc723e */ /* 0x000fe2000480701d */
[----:B------:R-:W-:Y:S01]  /*1ba70*/  IMAD.MOV.U32 R34, RZ, RZ, R119 ;  /* 0x000000ffff227224 */ /* 0x000fe200078e0077 */
[----:B------:R-:W0:Y:S01]  /*1ba80*/  MUFU.EX2 R129, R129 ;  /* 0x0000008100817308 */ /* 0x000e220000000800 */
[C---:B---3--:R-:W-:Y:S01]  /*1ba90*/  F2FP.SATFINITE.E4M3.F32.PACK_AB_MERGE_C R95, R80.reuse, R95, RZ ;  /* 0x0000005f505f723e */ /* 0x048fe200048070ff */
[----:B------:R-:W-:Y:S01]  /*1baa0*/  FADD.FTZ R80, R80, R5 ;  /* 0x0000000550507221 */ /* 0x000fe20000010000 */
[----:B------:R-:W-:Y:S01]  /*1bab0*/  IMAD.MOV.U32 R29, RZ, RZ, R119 ;  /* 0x000000ffff1d7224 */ /* 0x000fe200078e0077 */
[----:B------:R-:W-:-:S02]  /*1bac0*/  MOV R25, R119 ;  /* 0x0000007700197202 */ /* 0x000fc40000000f00 */
[----:B------:R-:W-:Y:S01]  /*1bad0*/  F2FP.SATFINITE.E4M3.F32.PACK_AB_MERGE_C R205, R41, R0, R95 ;  /* 0x0000000029cd723e */ /* 0x000fe2000480705f */
[----:B------:R-:W-:Y:S01]  /*1bae0*/  IMAD.MOV.U32 R41, RZ, RZ, R119 ;  /* 0x000000ffff297224 */ /* 0x000fe200078e0077 */
[----:B------:R-:W2:Y:S01]  /*1baf0*/  MUFU.EX2 R43, R43 ;  /* 0x0000002b002b7308 */ /* 0x000ea20000000800 */
[----:B-1----:R-:W-:-:S01]  /*1bb00*/  FADD.FTZ R12, R38, R3 ;  /* 0x00000003260c7221 */ /* 0x002fc20000010000 */
[----:B------:R-:W-:-:S06]  /*1bb10*/  MOV R95, R119 ;  /* 0x00000077005f7202 */ /* 0x000fcc0000000f00 */
[----:B------:R1:W3:Y:S01]  /*1bb20*/  MUFU.EX2 R82, R89 ;  /* 0x0000005900527308 */ /* 0x0002e20000000800 */
[----:B0-----:R-:W-:-:S01]  /*1bb30*/  FADD.FTZ R3, R129, R80 ;  /* 0x0000005081037221 */ /* 0x001fc20000010000 */
[----:B------:R-:W-:-:S06]  /*1bb40*/  MOV R80, R119 ;  /* 0x0000007700507202 */ /* 0x000fcc0000000f00 */
[----:B------:R-:W0:Y:S01]  /*1bb50*/  MUFU.EX2 R44, R44 ;  /* 0x0000002c002c7308 */ /* 0x000e220000000800 */
[----:B--2---:R-:W-:-:S01]  /*1bb60*/  FADD.FTZ R5, R43, R12 ;  /* 0x0000000c2b057221 */ /* 0x004fc20000010000 */
[----:B-1----:R-:W-:-:S06]  /*1bb70*/  IMAD.MOV.U32 R89, RZ, RZ, R119 ;  /* 0x000000ffff597224 */ /* 0x002fcc00078e0077 */
[----:B------:R-:W1:Y:S01]  /*1bb80*/  MUFU.EX2 R131, R131 ;  /* 0x0000008300837308 */ /* 0x000e620000000800 */
[----:B---3--:R-:W-:-:S07]  /*1bb90*/  FADD.FTZ R20, R82, R3 ;  /* 0x0000000352147221 */ /* 0x008fce0000010000 */
        /* <DEDUP_REMOVED lines=11> */
[C---:B0-----:R-:W-:Y:S01]  /*1bc50*/  F2FP.SATFINITE.E4M3.F32.PACK_AB_MERGE_C R131, R6.reuse, R131, RZ ;  /* 0x000000830683723e */ /* 0x041fe200048070ff */
[----:B------:R-:W-:Y:S01]  /*1bc60*/  FADD.FTZ R6, R6, R3 ;  /* 0x0000000306067221 */ /* 0x000fe20000010000 */
[----:B------:R-:W-:Y:S02]  /*1bc70*/  IMAD.MOV.U32 R43, RZ, RZ, R119 ;  /* 0x000000ffff2b7224 */ /* 0x000fe400078e0077 */
[----:B------:R-:W-:Y:S01]  /*1bc80*/  F2FP.SATFINITE.E4M3.F32.PACK_AB_MERGE_C R207, R82, R129, R131 ;  /* 0x0000008152cf723e */ /* 0x000fe20004807083 */
[----:B------:R-:W-:Y:S02]  /*1bc90*/  IMAD.MOV.U32 R82, RZ, RZ, R119 ;  /* 0x000000ffff527224 */ /* 0x000fe400078e0077 */
[----:B------:R-:W0:Y:S01]  /*1bca0*/  MUFU.EX2 R46, R46 ;  /* 0x0000002e002e7308 */ /* 0x000e220000000800 */
[----:B-1----:R-:W-:-:S01]  /*1bcb0*/  FADD.FTZ R3, R45, R24 ;  /* 0x000000182d037221 */ /* 0x002fc20000010000 */
[----:B------:R-:W-:-:S02]  /*1bcc0*/  IMAD.MOV.U32 R38, RZ, RZ, R119 ;  /* 0x000000ffff267224 */ /* 0x000fc400078e0077 */
[----:B------:R-:W-:-:S04]  /*1bcd0*/  IMAD.MOV.U32 R24, RZ, RZ, R119 ;  /* 0x000000ffff187224 */ /* 0x000fc800078e0077 */
[----:B------:R1:W3:Y:S01]  /*1bce0*/  MUFU.EX2 R4, R81 ;  /* 0x0000005100047308 */ /* 0x0002e20000000800 */
[----:B--2---:R-:W-:-:S07]  /*1bcf0*/  FADD.FTZ R5, R135, R6 ;  /* 0x0000000687057221 */ /* 0x004fce0000010000 */
[----:B------:R-:W2:Y:S01]  /*1bd00*/  MUFU.EX2 R48, R48 ;  /* 0x0000003000307308 */ /* 0x000ea20000000800 */
[----:B0-----:R-:W-:-:S01]  /*1bd10*/  FADD.FTZ R3, R46, R3 ;  /* 0x000000032e037221 */ /* 0x001fc20000010000 */
[----:B-1----:R-:W-:-:S06]  /*1bd20*/  IMAD.MOV.U32 R81, RZ, RZ, R119 ;  /* 0x000000ffff517224 */ /* 0x002fcc00078e0077 */
[----:B------:R-:W0:Y:S01]  /*1bd30*/  MUFU.EX2 R137, R137 ;  /* 0x0000008900897308 */ /* 0x000e220000000800 */
[----:B---3--:R-:W-:-:S07]  /*1bd40*/  FADD.FTZ R6, R4, R5 ;  /* 0x0000000504067221 */ /* 0x008fce0000010000 */
[----:B------:R-:W-:Y:S01]  /*1bd50*/  MUFU.EX2 R143, R143 ;  /* 0x0000008f008f7308 */ /* 0x000fe20000000800 */
[----:B--2---:R-:W-:-:S07]  /*1bd60*/  FADD.FTZ R20, R48, R3 ;  /* 0x0000000330147221 */ /* 0x004fce0000010000 */
[----:B------:R-:W1:Y:S01]  /*1bd70*/  MUFU.EX2 R66, R66 ;  /* 0x0000004200427308 */ /* 0x000e620000000800 */
[----:B0-----:R-:W-:-:S07]  /*1bd80*/  FADD.FTZ R3, R137, R6 ;  /* 0x0000000689037221 */ /* 0x001fce0000010000 */
[----:B------:R-:W-:Y:S08]  /*1bd90*/  MUFU.EX2 R141, R141 ;  /* 0x0000008d008d7308 */ /* 0x000ff00000000800 */
[----:B------:R0:W2:Y:S01]  /*1bda0*/  MUFU.EX2 R12, R53 ;  /* 0x00000035000c7308 */ /* 0x0000a20000000800 */
[----:B-1----:R-:W-:-:S07]  /*1bdb0*/  F2FP.SATFINITE.E4M3.F32.PACK_AB_MERGE_C R6, R66, R143, RZ ;  /* 0x0000008f4206723e */ /* 0x002fce00048070ff */
[----:B------:R-:W1:Y:S01]  /*1bdc0*/  MUFU.EX2 R8, R139 ;  /* 0x0000008b00087308 */ /* 0x000e620000000800 */
[----:B0-----:R-:W-:-:S07]  /*1bdd0*/  IMAD.MOV.U32 R53, RZ, RZ, R119 ;  /* 0x000000ffff357224 */ /* 0x001fce00078e0077 */
[----:B------:R-:W0:Y:S01]  /*1bde0*/  MUFU.EX2 R37, R37 ;  /* 0x0000002500257308 */ /* 0x000e220000000800 */
[----:B--2---:R-:W-:Y:S01]  /*1bdf0*/  F2FP.SATFINITE.E4M3.F32.PACK_AB_MERGE_C R203, R12, R141, R6 ;  /* 0x0000008d0ccb723e */ /* 0x004fe20004807006 */
[----:B------:R-:W-:Y:S01]  /*1be00*/  VIADD R6, R105, 0xfffffffe ;  /* 0xfffffffe69067836 */ /* 0x000fe20000000000 */
[----:B------:R-:W-:-:S04]  /*1be10*/  MOV R105, R119 ;  /* 0x0000007700697202 */ /* 0x000fc80000000f00 */
[----:B------:R-:W-:Y:S01]  /*1be20*/  ISETP.GE.AND P0, PT, R6, R15, PT ;  /* 0x0000000f0600720c */ /* 0x000fe20003f06270 */
[----:B------:R-:W2:Y:S01]  /*1be30*/  MUFU.EX2 R49, R49 ;  /* 0x0000003100317308 */ /* 0x000ea20000000800 */
[C---:B-1----:R-:W-:Y:S01]  /*1be40*/  F2FP.SATFINITE.E4M3.F32.PACK_AB_MERGE_C R137, R8.reuse, R137, RZ ;  /* 0x000000890889723e */ /* 0x042fe200048070ff */
[----:B------:R-:W-:-:S03]  /*1be50*/  FADD.FTZ R8, R8, R3 ;  /* 0x0000000308087221 */ /* 0x000fc60000010000 */
[----:B------:R-:W-:Y:S01]  /*1be60*/  F2FP.SATFINITE.E4M3.F32.PACK_AB_MERGE_C R201, R4, R135, R137 ;  /* 0x0000008704c9723e */ /* 0x000fe20004807089 */
[----:B------:R-:W-:-:S02]  /*1be70*/  FADD.FTZ R5, R141, R8 ;  /* 0x000000088d057221 */ /* 0x000fc40000010000 */
[----:B------:R-:W1:Y:S01]  /*1be80*/  MUFU.EX2 R47, R47 ;  /* 0x0000002f002f7308 */ /* 0x000e620000000800 */
[----:B0-----:R-:W-:-:S01]  /*1be90*/  FADD.FTZ R20, R37, R20 ;  /* 0x0000001425147221 */ /* 0x001fc20000010000 */
[----:B------:R-:W-:Y:S01]  /*1bea0*/  FADD.FTZ R4, R12, R5 ;  /* 0x000000050c047221 */ /* 0x000fe20000010000 */
[----:B------:R-:W-:Y:S01]  /*1beb0*/  F2FP.SATFINITE.E4M3.F32.PACK_AB_MERGE_C R48, R37, R48, RZ ;  /* 0x000000302530723e */ /* 0x000fe200048070ff */
[----:B------:R-:W-:Y:S02]  /*1bec0*/  IMAD.MOV.U32 R37, RZ, RZ, R119 ;  /* 0x000000ffff257224 */ /* 0x000fe400078e0077 */
[----:B------:R-:W-:-:S01]  /*1bed0*/  FADD.FTZ R143, R143, R4 ;  /* 0x000000048f8f7221 */ /* 0x000fc20000010000 */
[----:B------:R-:W-:Y:S01]  /*1bee0*/  F2FP.SATFINITE.E4M3.F32.PACK_AB_MERGE_C R200, R46, R45, R48 ;  /* 0x0000002d2ec8723e */ /* 0x000fe20004807030 */
[----:B------:R-:W0:Y:S01]  /*1bef0*/  MUFU.EX2 R28, R28 ;  /* 0x0000001c001c7308 */ /* 0x000e220000000800 */
[----:B--2---:R-:W-:-:S01]  /*1bf00*/  FADD.FTZ R3, R49, R20 ;  /* 0x0000001431037221 */ /* 0x004fc20000010000 */
[--C-:B------:R-:W-:Y:S01]  /*1bf10*/  IMAD.MOV.U32 R48, RZ, RZ, R119.reuse ;  /* 0x000000ffff307224 */ /* 0x100fe200078e0077 */
[----:B------:R-:W-:Y:S01]  /*1bf20*/  MOV R45, R119 ;  /* 0x00000077002d7202 */ /* 0x000fe20000000f00 */
[----:B------:R-:W-:-:S02]  /*1bf30*/  IMAD.MOV.U32 R46, RZ, RZ, R119 ;  /* 0x000000ffff2e7224 */ /* 0x000fc400078e0077 */
[----:B------:R-:W-:-:S04]  /*1bf40*/  FADD.FTZ R0, R50, R3 ;  /* 0x0000000332007221 */ /* 0x000fc80000010000 */
[----:B-1----:R-:W-:Y:S01]  /*1bf50*/  FADD.FTZ R3, R47, R0 ;  /* 0x000000002f037221 */ /* 0x002fe20000010000 */
[----:B------:R-:W-:-:S01]  /*1bf60*/  FADD.FTZ R0, R66, R143 ;  /* 0x0000008f42007221 */ /* 0x000fc20000010000 */
[----:B------:R-:W-:Y:S01]  /*1bf70*/  IMAD.MOV.U32 R66, RZ, RZ, R119 ;  /* 0x000000ffff427224 */ /* 0x000fe200078e0077 */
[C---:B0-----:R-:W-:Y:S01]  /*1bf80*/  F2FP.SATFINITE.E4M3.F32.PACK_AB_MERGE_C R5, R28.reuse, R47, RZ ;  /* 0x0000002f1c05723e */ /* 0x041fe200048070ff */
[----:B------:R-:W-:Y:S01]  /*1bf90*/  FADD.FTZ R3, R28, R3 ;  /* 0x000000031c037221 */ /* 0x000fe20000010000 */
[----:B------:R-:W-:Y:S02]  /*1bfa0*/  IMAD.MOV.U32 R47, RZ, RZ, R119 ;  /* 0x000000ffff2f7224 */ /* 0x000fe400078e0077 */
[----:B------:R-:W-:Y:S01]  /*1bfb0*/  F2FP.SATFINITE.E4M3.F32.PACK_AB_MERGE_C R202, R50, R49, R5 ;  /* 0x0000003132ca723e */ /* 0x000fe20004807005 */
[--C-:B------:R-:W-:Y:S01]  /*1bfc0*/  IMAD.MOV.U32 R49, RZ, RZ, R119.reuse ;  /* 0x000000ffff317224 */ /* 0x100fe200078e0077 */
[----:B------:R-:W-:Y:S01]  /*1bfd0*/  MOV R50, R119 ;  /* 0x0000007700327202 */ /* 0x000fe20000000f00 */
[----:B------:R-:W-:Y:S01]  /*1bfe0*/  IMAD.MOV.U32 R28, RZ, RZ, R119 ;  /* 0x000000ffff1c7224 */ /* 0x000fe200078e0077 */
[----:B------:R-:W-:Y:S06]  /*1bff0*/  @!P0 BRA `(.L_x_5136) ;  /* 0x0000004c00188947 */ /* 0x000fec0003800000 */
[----:B------:R-:W-:Y:S01]  /*1c000*/  IMAD.MOV.U32 R4, RZ, RZ, R121 ;  /* 0x000000ffff047224 */ /* 0x000fe200078e0079 */
[----:B------:R-:W-:Y:S01]  /*1c010*/  MOV R8, R146 ;  /* 0x0000009200087202 */ /* 0x000fe20000000f00 */
        /* <DEDUP_REMOVED lines=50> */
.L_x_5147:
        /* <DEDUP_REMOVED lines=8> */
.L_x_5138:
        /* <DEDUP_REMOVED lines=8> */
.L_x_5139:
[----:B------:R-:W-:Y:S04]  /*1c440*/  BSSY B0, `(.L_x_5137) ;  /* 0x0000004000007945 */ /* 0x000fe80003800000 */
[----:B-1----:R-:W-:Y:S05]  /*1c450*/  @P2 BRA `(.L_x_5140) ;  /* 0x0000000000082947 */ /* 0x002fea0003800000 */
[----:B------:R-:W1:Y:S02]  /*1c460*/  SYNCS.PHASECHK.TRANS64.TRYWAIT P2, [R9+URZ+0x33430], R10 ;  /* 0x0334300a090075a7 */ /* 0x000e64000804017f */
[----:B-1----:R-:W-:Y:S05]  /*1c470*/  @!P2 BRA `(.L_x_5141) ;  /* 0x000001440094a947 */ /* 0x002fea0003800000 */
.L_x_5140:
[----:B------:R-:W-:Y:S05]  /*1c480*/  BSYNC B0 ;  /* 0x0000000000007941 */ /* 0x000fea0003800000 */
.L_x_5137:
[----:B01----:R-:W0:Y:S01]  /*1c490*/  S2R R9, SR_TID.X ;  /* 0x0000000000097919 */ /* 0x003e220000002100 */
[----:B------:R-:W-:Y:S05]  /*1c4a0*/  WARPSYNC.ALL ;  /* 0x0000000000007948 */ /* 0x000fea0003800000 */
[----:B------:R-:W-:Y:S01]  /*1c4b0*/  IMAD.MOV.U32 R11, RZ, RZ, -0x7fffffe0 ;  /* 0x80000020ff0b7424 */ /* 0x000fe200078e00ff */
[----:B------:R-:W-:Y:S01]  /*1c4c0*/  UMOV UR48, UR24 ;  /* 0x0000001800307c82 */ /* 0x000fe20008000000 */
[----:B------:R-:W-:Y:S01]  /*1c4d0*/  UMOV UR49, UR25 ;  /* 0x0000001900317c82 */ /* 0x000fe20008000000 */
[----:B------:R-:W-:Y:S01]  /*1c4e0*/  IMAD.MOV.U32 R13, RZ, RZ, -0x7fffffe0 ;  /* 0x80000020ff0d7424 */ /* 0x000fe200078e00ff */
[----:B------:R-:W-:Y:S01]  /*1c4f0*/  UMOV UR44, UR24 ;  /* 0x00000018002c7c82 */ /* 0x000fe20008000000 */
[----:B------:R-:W-:Y:S01]  /*1c500*/  R2UR UR51, R11 ;  /* 0x000000000b3372ca */ /* 0x000fe200000e0000 */
[----:B------:R-:W-:Y:S01]  /*1c510*/  UMOV UR45, UR25 ;  /* 0x00000019002d7c82 */ /* 0x000fe20008000000 */
[----:B------:R-:W-:Y:S01]  /*1c520*/  IMAD.MOV.U32 R121, RZ, RZ, -0x7fffffe0 ;  /* 0x80000020ff797424 */ /* 0x000fe200078e00ff */
[----:B------:R-:W-:Y:S01]  /*1c530*/  R2UR UR47, R13 ;  /* 0x000000000d2f72ca */ /* 0x000fe200000e0000 */
[----:B------:R-:W-:Y:S01]  /*1c540*/  IMAD.MOV.U32 R21, RZ, RZ, -0x7fffffe0 ;  /* 0x80000020ff157424 */ /* 0x000fe200078e00ff */
[----:B------:R-:W-:Y:S01]  /*1c550*/  UMOV UR28, UR24 ;  /* 0x00000018001c7c82 */ /* 0x000fe20008000000 */
[----:B------:R-:W-:Y:S01]  /*1c560*/  UMOV UR29, UR25 ;  /* 0x00000019001d7c82 */ /* 0x000fe20008000000 */
[----:B------:R-:W-:Y:S01]  /*1c570*/  R2UR UR27, R121 ;  /* 0x00000000791b72ca */ /* 0x000fe200000e0000 */
[----:B------:R-:W-:Y:S01]  /*1c580*/  UMOV UR32, UR24 ;  /* 0x0000001800207c82 */ /* 0x000fe20008000000 */
[----:B------:R-:W-:Y:S01]  /*1c590*/  R2UR UR31, R21 ;  /* 0x00000000151f72ca */ /* 0x000fe200000e0000 */
[----:B------:R-:W-:Y:S01]  /*1c5a0*/  UMOV UR33, UR25 ;  /* 0x0000001900217c82 */ /* 0x000fe20008000000 */
[----:B------:R-:W-:Y:S01]  /*1c5b0*/  R2UR UR35, R13 ;  /* 0x000000000d2372ca */ /* 0x000fe200000e0000 */
[----:B------:R-:W-:Y:S01]  /*1c5c0*/  IMAD.MOV.U32 R21, RZ, RZ, -0x7fffffe0 ;  /* 0x80000020ff157424 */ /* 0x000fe200078e00ff */
[----:B------:R-:W-:Y:S01]  /*1c5d0*/  R2UR UR7, R121 ;  /* 0x00000000790772ca */ /* 0x000fe200000e0000 */
[----:B------:R-:W-:-:S02]  /*1c5e0*/  IMAD.MOV.U32 R13, RZ, RZ, -0x7fffffe0 ;  /* 0x80000020ff0d7424 */ /* 0x000fc400078e00ff */
[----:B------:R-:W-:Y:S01]  /*1c5f0*/  IMAD.MOV.U32 R11, RZ, RZ, -0x7fffffe0 ;  /* 0x80000020ff0b7424 */ /* 0x000fe200078e00ff */
        /* <DEDUP_REMOVED lines=9> */
[C---:B------:R-:W-:Y:S01]  /*1c690*/  VIADD R20, R10.reuse, 0x180 ;  /* 0x000001800a147836 */ /* 0x040fe20000000000 */
[----:B------:R-:W-:Y:S02]  /*1c6a0*/  IADD3 R12, R10, 0x80, RZ ;  /* 0x000000800a0c7810 */ /* 0x000fe40007ffe0ff */
[----:B------:R-:W-:Y:S01]  /*1c6b0*/  R2UR UR26, R120 ;  /* 0x00000000781a72ca */ /* 0x000fe200000e0000 */
[----:B------:R-:W-:Y:S01]  /*1c6c0*/  VIADD R120, R10, 0x2 ;  /* 0x000000020a787836 */ /* 0x000fe20000000000 */
[----:B------:R-:W-:Y:S02]  /*1c6d0*/  R2UR UR46, R12 ;  /* 0x000000000c2e72ca */ /* 0x000fe400000e0000 */
[----:B------:R-:W-:Y:S01]  /*1c6e0*/  R2UR UR30, R20 ;  /* 0x00000000141e72ca */ /* 0x000fe200000e0000 */
[----:B------:R-:W-:Y:S01]  /*1c6f0*/  WARPGROUP.ARRIVE ;  /* 0x00000000000079c5 */ /* 0x000fe20000000000 */
[C---:B------:R-:W-:Y:S01]  /*1c700*/  IADD3 R12, R10.reuse, 0x200, RZ ;  /* 0x000002000a0c7810 */ /* 0x040fe20007ffe0ff */
[----:B------:R-:W-:Y:S01]  /*1c710*/  VIADD R20, R10, 0x82 ;  /* 0x000000820a147836 */ /* 0x000fe20000000000 */
[----:B------:R-:W-:-:S02]  /*1c720*/  R2UR UR6, R120 ;  /* 0x00000000780672ca */ /* 0x000fc400000e0000 */
[----:B------:R-:W-:Y:S01]  /*1c730*/  R2UR UR34, R12 ;  /* 0x000000000c2272ca */ /* 0x000fe200000e0000 */
[----:B------:R-:W-:Y:S01]  /*1c740*/  QGMMA.64x32x32.F32.E4M3.E4M3 R184, gdesc[UR48], RZ, !UPT, gsb0 ;  /* 0x0060000030b879f3 */ /* 0x000fe2000c0008ff */
[----:B------:R-:W-:Y:S01]  /*1c750*/  IADD3 R12, R10, 0x102, RZ ;  /* 0x000001020a0c7810 */ /* 0x000fe20007ffe0ff */
[----:B------:R-:W-:Y:S01]  /*1c760*/  UMOV UR48, UR4 ;  /* 0x0000000400307c82 */ /* 0x000fe20008000000 */
[----:B------:R-:W-:Y:S01]  /*1c770*/  R2UR UR51, R13 ;  /* 0x000000000d3372ca */ /* 0x000fe200000e0000 */
[----:B------:R-:W-:Y:S01]  /*1c780*/  UMOV UR49, UR5 ;  /* 0x0000000500317c82 */ /* 0x000fe20008000000 */
[----:B------:R-:W-:Y:S01]  /*1c790*/  R2UR UR50, R12 ;  /* 0x000000000c3272ca */ /* 0x000fe200000e0000 */
[----:B------:R-:W-:Y:S02]  /*1c7a0*/  VIADD R12, R10, 0x182 ;  /* 0x000001820a0c7836 */ /* 0x000fe40000000000 */
[----:B------:R-:W-:Y:S01]  /*1c7b0*/  IMAD.MOV.U32 R13, RZ, RZ, -0x7fffffe0 ;  /* 0x80000020ff0d7424 */ /* 0x000fe200078e00ff */
[----:B------:R-:W-:-:S02]  /*1c7c0*/  WARPGROUP.DEPBAR.LE gsb0, 0x0 ;  /* 0x00008000000079c5 */ /* 0x000fc40000010000 */
[----:B------:R-:W-:-:S06]  /*1c7d0*/  WARPGROUP.ARRIVE ;  /* 0x00000000000079c5 */ /* 0x000fcc0000000000 */
[----:B------:R-:W-:Y:S01]  /*1c7e0*/  QGMMA.64x32x32.F32.E4M3.E4M3 R168, gdesc[UR44], RZ, !UPT, gsb0 ;  /* 0x006000002ca879f3 */ /* 0x000fe2000c0008ff */
[----:B------:R-:W-:Y:S01]  /*1c7f0*/  R2UR UR46, R20 ;  /* 0x00000000142e72ca */ /* 0x000fe200000e0000 */
[----:B------:R-:W-:Y:S01]  /*1c800*/  UMOV UR44, UR4 ;  /* 0x00000004002c7c82 */ /* 0x000fe20008000000 */
[----:B------:R-:W-:Y:S01]  /*1c810*/  R2UR UR47, R21 ;  /* 0x00000000152f72ca */ /* 0x000fe200000e0000 */
[----:B------:R-:W-:Y:S01]  /*1c820*/  UMOV UR45, UR5 ;  /* 0x00000005002d7c82 */ /* 0x000fe20008000000 */
        /* <DEDUP_REMOVED lines=10> */
[----:B------:R-:W-:Y:S01]  /*1c8d0*/  IMAD.MOV.U32 R13, RZ, RZ, -0x7fffffe0 ;  /* 0x80000020ff0d7424 */ /* 0x000fe200078e00ff */
[----:B------:R-:W-:Y:S01]  /*1c8e0*/  IADD3 R12, R10, 0x202, RZ ;  /* 0x000002020a0c7810 */ /* 0x000fe20007ffe0ff */
[----:B------:R-:W-:Y:S02]  /*1c8f0*/  WARPGROUP.DEPBAR.LE gsb0, 0x0 ;  /* 0x00008000000079c5 */ /* 0x000fe40000010000 */
[----:B0-----:R-:W-:-:S06]  /*1c900*/  WARPGROUP.ARRIVE ;  /* 0x00000000000079c5 */ /* 0x001fcc0000000000 */
        /* <DEDUP_REMOVED lines=45> */
[----:B------:R-:W-:-:S04]  /*1cbe0*/  IADD3 R12, R10, 0x480, RZ ;  /* 0x000004800a0c7810 */ /* 0x000fc80007ffe0ff */
[----:B------:R-:W-:Y:S01]  /*1cbf0*/  R2UR UR50, R12 ;  /* 0x000000000c3272ca */ /* 0x000fe200000e0000 */
[----:B------:R-:W-:Y:S01]  /*1cc00*/  VIADD R12, R10, 0x282 ;  /* 0x000002820a0c7836 */ /* 0x000fe20000000000 */
[----:B------:R-:W-:Y:S01]  /*1cc10*/  R2UR UR51, R13 ;  /* 0x000000000d3372ca */ /* 0x000fe200000e0000 */
        /* <DEDUP_REMOVED lines=110> */
[C---:B------:R-:W-:Y:S01]  /*1d300*/  VIADD R12, R10.reuse, 0x682 ;  /* 0x000006820a0c7836 */ /* 0x040fe20000000000 */
[----:B------:R-:W-:Y:S01]  /*1d310*/  IADD3 R10, R10, 0x702, RZ ;  /* 0x000007020a0a7810 */ /* 0x000fe20007ffe0ff */
        /* <DEDUP_REMOVED lines=31> */
[----:B------:R-:W-:Y:S05]  /*1d510*/  @P0 BRA `(.L_x_5142) ;  /* 0x0000000000280947 */ /* 0x000fea0003800000 */
[----:B------:R-:W-:Y:S05]  /*1d520*/  @!P1 BRA `(.L_x_5143) ;  /* 0x0000000000049947 */ /* 0x000fea0003800000 */
[----:B------:R-:W-:Y:S01]  /*1d530*/  BPT.TRAP 0x1 ;  /* 0x000000040000795c */ /* 0x000fe20000300000 */
.L_x_5143:
[----:B------:R-:W-:Y:S01]  /*1d540*/  SHF.L.U32 R7, R7, 0x1f, RZ ;  /* 0x0000001f07077819 */ /* 0x000fe200000006ff */
[----:B------:R-:W-:-:S04]  /*1d550*/  IMAD R10, R8, 0x8, R16 ;  /* 0x00000008080a7824 */ /* 0x000fc800078e0210 */
[----:B------:R0:W1:Y:S01]  /*1d560*/  SYNCS.PHASECHK.TRANS64.TRYWAIT P0, [R10+URZ+0x33450], R7 ;  /* 0x033450070a0075a7 */ /* 0x000062000800017f */
[----:B------:R-:W-:Y:S05]  /*1d570*/  @!P1 BRA `(.L_x_5144) ;  /* 0x0000000000049947 */ /* 0x000fea0003800000 */
[----:B------:R-:W-:Y:S01]  /*1d580*/  BPT.TRAP 0x1 ;  /* 0x000000040000795c */ /* 0x000fe20000300000 */
.L_x_5144:
[----:B-1----:R-:W-:Y:S05]  /*1d590*/  @P0 BRA `(.L_x_5142) ;  /* 0x0000000000080947 */ /* 0x002fea0003800000 */
[----:B------:R-:W1:Y:S02]  /*1d5a0*/  SYNCS.PHASECHK.TRANS64.TRYWAIT P0, [R10+URZ+0x33450], R7 ;  /* 0x033450070a0075a7 */ /* 0x000e64000800017f */
[----:B-1----:R-:W-:Y:S05]  /*1d5b0*/  @!P0 BRA `(.L_x_5145) ;  /* 0x0000013400588947 */ /* 0x002fea0003800000 */
.L_x_5142:
[----:B01----:R-:W-:Y:S01]  /*1d5c0*/  VIADD R7, R16, 0x200 ;  /* 0x0000020010077836 */ /* 0x003fe20000000000 */
[----:B------:R-:W-:Y:S05]  /*1d5d0*/  WARPSYNC.ALL ;  /* 0x0000000000007948 */ /* 0x000fea0003800000 */
[----:B------:R-:W-:Y:S01]  /*1d5e0*/  SHF.R.U32.HI R7, RZ, 0x4, R7 ;  /* 0x00000004ff077819 */ /* 0x000fe20000011607 */
[----:B------:R-:W-:Y:S01]  /*1d5f0*/  IMAD.MOV.U32 R11, RZ, RZ, -0x3ffffff0 ;  /* 0xc0000010ff0b7424 */ /* 0x000fe200078e00ff */
[----:B------:R-:W-:Y:S02]  /*1d600*/  WARPGROUP.ARRIVE ;  /* 0x00000000000079c5 */ /* 0x000fe40000000000 */
[----:B------:R-:W-:-:S02]  /*1d610*/  LOP3.LUT R7, R7, 0x3fff, RZ, 0xc0, !PT ;  /* 0x00003fff07077812 */ /* 0x000fc400078ec0ff */
[----:B------:R-:W-:Y:S02]  /*1d620*/  R2UR UR7, R11 ;  /* 0x000000000b0772ca */ /* 0x000fe400000e0000 */
[----:B------:R-:W-:-:S05]  /*1d630*/  LOP3.LUT R7, R7, 0x10000, RZ, 0xfc, !PT ;  /* 0x0001000007077812 */ /* 0x000fca00078efcff */
[----:B------:R-:W-:-:S05]  /*1d640*/  IMAD R10, R8, 0x780, R7 ;  /* 0x00000780080a7824 */ /* 0x000fca00078e0207 */
[----:B------:R-:W-:-:S13]  /*1d650*/  R2UR UR6, R10 ;  /* 0x000000000a0672ca */ /* 0x000fda00000e0000 */
[----:B------:R-:W-:Y:S01]  /*1d660*/  QGMMA.64x192x32.F32.E4M3.E4M3 R24, R216, gdesc[UR4], R24, gsb0 ;  /* 0x02e00004d8187df3 */ /* 0x000fe20008000818 */
[----:B------:R-:W-:Y:S01]  /*1d670*/  IMAD.MOV.U32 R13, RZ, RZ, -0x3ffffff0 ;  /* 0xc0000010ff0d7424 */ /* 0x000fe200078e00ff */
[----:B------:R-:W-:-:S04]  /*1d680*/  IADD3 R12, R10, 0x180, RZ ;  /* 0x000001800a0c7810 */ /* 0x000fc80007ffe0ff */
[----:B------:R-:W-:Y:S02]  /*1d690*/  R2UR UR6, R12 ;  /* 0x000000000c0672ca */ /* 0x000fe400000e0000 */
[----:B------:R-:W-:Y:S01]  /*1d6a0*/  R2UR UR7, R13 ;  /* 0x000000000d0772ca */ /* 0x000fe200000e0000 */
[----:B------:R-:W-:Y:S02]  /*1d6b0*/  VIADD R12, R10, 0x300 ;  /* 0x000003000a0c7836 */ /* 0x000fe40000000000 */
[----:B------:R-:W-:Y:S01]  /*1d6c0*/  IMAD.MOV.U32 R13, RZ, RZ, -0x3ffffff0 ;  /* 0xc0000010ff0d7424 */ /* 0x000fe200078e00ff */
[----:B------:R-:W-:Y:S02]  /*1d6d0*/  WARPGROUP.DEPBAR.LE gsb0, 0x0 ;  /* 0x00008000000079c5 */ /* 0x000fe40000010000 */
[----:B------:R-:W2:Y:S04]  /*1d6e0*/  LDL R218, [R1] ;  /* 0x0000000001da7983 */ /* 0x000ea80000100800 */
[----:B------:R-:W3:Y:S01]  /*1d6f0*/  LDL R219, [R1+0x4] ;  /* 0x0000040001db7983 */ /* 0x000ee20000100800 */
[----:B------:R-:W-:Y:S01]  /*1d700*/  WARPGROUP.ARRIVE ;  /* 0x00000000000079c5 */ /* 0x000fe20000000000 */
[----:B------:R-:W-:-:S02]  /*1d710*/  IMAD.MOV.U32 R11, RZ, RZ, -0x3ffffff0 ;  /* 0xc0000010ff0b7424 */ /* 0x000fc400078e00ff */
[C---:B------:R-:W-:Y:S01]  /*1d720*/  FMUL.FTZ R7, R2.reuse, R184 ;  /* 0x000000b802077220 */ /* 0x040fe20000410000 */
[C---:B------:R-:W-:Y:S01]  /*1d730*/  FMUL.FTZ R166, R2.reuse, R166 ;  /* 0x000000a602a67220 */ /* 0x040fe20000410000 */
[C---:B------:R-:W-:Y:S01]  /*1d740*/  FMUL.FTZ R21, R2.reuse, R189 ;  /* 0x000000bd02157220 */ /* 0x040fe20000410000 */
[----:B------:R-:W-:Y:S01]  /*1d750*/  FMUL.FTZ R189, R2, R196 ;  /* 0x000000c402bd7220 */ /* 0x000fe20000410000 */
[----:B------:R-:W-:Y:S01]  /*1d760*/  QGMMA.64x192x32.F32.E4M3.E4M3 R24, R212, gdesc[UR4], R24, gsb0 ;  /* 0x02e00004d4187df3 */ /* 0x000fe20008000818 */
[----:B------:R-:W-:Y:S01]  /*1d770*/  R2UR UR6, R12 ;  /* 0x000000000c0672ca */ /* 0x000fe200000e0000 */
[C---:B------:R-:W-:Y:S01]  /*1d780*/  VIADD R12, R10.reuse, 0x480 ;  /* 0x000004800a0c7836 */ /* 0x040fe20000000000 */
[----:B------:R-:W-:Y:S01]  /*1d790*/  R2UR UR7, R13 ;  /* 0x000000000d0772ca */ /* 0x000fe200000e0000 */
[----:B------:R-:W-:Y:S01]  /*1d7a0*/  VIADD R10, R10, 0x600 ;  /* 0x000006000a0a7836 */ /* 0x000fe20000000000 */
[----:B------:R-:W-:Y:S01]  /*1d7b0*/  MOV R13, 0xc0000010 ;  /* 0xc0000010000d7802 */ /* 0x000fe20000000f00 */
        /* <DEDUP_REMOVED lines=36> */
[----:B------:R-:W-:-:S04]  /*1da00*/  FMUL.FTZ R135, R2, R135 ;  /* 0x0000008702877220 */ /* 0x000fc80000410000 */
        /* <DEDUP_REMOVED lines=42> */
[----:B------:R-:W-:Y:S01]  /*1dcb0*/  R2UR UR7, R13 ;  /* 0x000000000d0772ca */ /* 0x000fe200000e0000 */
[C---:B------:R-:W-:Y:S01]  /*1dcc0*/  FMUL.FTZ R160, R2.reuse, R162 ;  /* 0x000000a202a07220 */ /* 0x040fe20000410000 */
[C---:B------:R-:W-:Y:S01]  /*1dcd0*/  FMUL.FTZ R162, R2.reuse, R163 ;  /* 0x000000a302a27220 */ /* 0x040fe20000410000 */
[----:B------:R-:W-:Y:S01]  /*1dce0*/  FMUL.FTZ R163, R2, R164 ;  /* 0x000000a402a37220 */ /* 0x000fe20000410000 */
[----:B------:R-:W-:-:S02]  /*1dcf0*/  IMAD.SHL.U32 R164, R225, 0x80, RZ ;  /* 0x00000080e1a47824 */ /* 0x000fc400078e00ff */
[C---:B------:R-:W-:Y:S01]  /*1dd00*/  FMUL.FTZ R13, R2.reuse, R188 ;  /* 0x000000bc020d7220 */ /* 0x040fe20000410000 */
[----:B------:R-:W-:Y:S01]  /*1dd10*/  MUFU.TANH R187, R187 ;  /* 0x000000bb00bb7308 */ /* 0x000fe20000002400 */
[----:B------:R-:W-:Y:S01]  /*1dd20*/  FMUL.FTZ R188, R2, R195 ;  /* 0x000000c302bc7220 */ /* 0x000fe20000410000 */
[----:B------:R-:W-:-:S05]  /*1dd30*/  IMAD R164, R6, -0xa0, R164 ;  /* 0xffffff6006a47824 */ /* 0x000fca00078e02a4 */
[----:B------:R-:W-:Y:S01]  /*1dd40*/  IADD3 R164, R164, 0x1, R234 ;  /* 0x00000001a4a47810 */ /* 0x000fe20007ffe0ea */
        /* <DEDUP_REMOVED lines=30> */
[----:B------:R-:W-:Y:S01]  /*1df30*/  FMUL.FTZ R186, R2, R194 ;  /* 0x000000c202ba7220 */ /* 0x000fe20000410000 */
[----:B------:R-:W-:Y:S02]  /*1df40*/  IMAD.IADD R194, R164, 0x1, -R227 ;  /* 0x00000001a4c27824 */ /* 0x000fe400078e0ae3 */
[C---:B------:R-:W-:Y:S01]  /*1df50*/  FMUL.FTZ R185, R2.reuse, R192 ;  /* 0x000000c002b97220 */ /* 0x040fe20000410000 */
[----:B------:R2:W-:Y:S01]  /*1df60*/  MUFU.TANH R164, R166 ;  /* 0x000000a600a47308 */ /* 0x0005e20000002400 */
[----:B------:R-:W-:-:S07]  /*1df70*/  FMUL.FTZ R192, R2, R199 ;  /* 0x000000c702c07220 */ /* 0x000fce0000410000 */
[----:B------:R-:W1:Y:S01]  /*1df80*/  MUFU.TANH R10, R10 ;  /* 0x0000000a000a7308 */ /* 0x000e620000002400 */
[----:B--2---:R-:W-:Y:S02]  /*1df90*/  IMAD R166, R218, -0x2, R194 ;  /* 0xfffffffedaa67824 */ /* 0x004fe400078e02c2 */
[----:B------:R-:W-:-:S03]  /*1dfa0*/  FMUL.FTZ R194, R2, R136 ;  /* 0x0000008802c27220 */ /* 0x000fc60000410000 */
[----:B---3--:R-:W-:Y:S02]  /*1dfb0*/  IADD3 R166, R219, R166, RZ ;  /* 0x000000a6dba67210 */ /* 0x008fe40007ffe0ff */
[----:B------:R-:W2:Y:S01]  /*1dfc0*/  MUFU.TANH R185, R185 ;  /* 0x000000b900b97308 */ /* 0x000ea20000002400 */
[----:B------:R-:W3:Y:S01]  /*1dfd0*/  S2R R219, SR_TID.X ;  /* 0x0000000000db7919 */ /* 0x000ee20000002100 */
[C---:B------:R-:W-:Y:S02]  /*1dfe0*/  ISETP.GT.AND P0, PT, R166.reuse, RZ, PT ;  /* 0x000000ffa600720c */ /* 0x040fe40003f04270 */
[C---:B------:R-:W-:Y:S02]  /*1dff0*/  ISETP.GT.AND P2, PT, R166.reuse, 0x1, PT ;  /* 0x00000001a600780c */ /* 0x040fe40003f44270 */
[----:B0-----:R-:W-:Y:S02]  /*1e000*/  FSEL R7, R7, -INF , P0 ;  /* 0xff80000007077808 */ /* 0x001fe40000000000 */
[----:B------:R-:W-:Y:S01]  /*1e010*/  ISETP.GT.AND P0, PT, R166, 0x8, PT ;  /* 0x00000008a600780c */ /* 0x000fe20003f04270 */
[----:B------:R-:W0:Y:S01]  /*1e020*/  MUFU.TANH R194, R194 ;  /* 0x000000c200c27308 */ /* 0x000e220000002400 */
[----:B-1----:R-:W-:Y:S01]  /*1e030*/  FSEL R136, R10, -INF , P2 ;  /* 0xff8000000a887808 */ /* 0x002fe20001000000 */
[C---:B------:R-:W-:Y:S01]  /*1e040*/  FMUL.FTZ R10, R2.reuse, R137 ;  /* 0x00000089020a7220 */ /* 0x040fe20000410000 */
[----:B------:R-:W-:Y:S01]  /*1e050*/  FMNMX.FTZ R195, R7, R5, !PT ;  /* 0x0000000507c37209 */ /* 0x000fe20007810000 */
[----:B------:R-:W-:Y:S01]  /*1e060*/  FMUL.FTZ R137, R2, R138 ;  /* 0x0000008a02897220 */ /* 0x000fe20000410000 */
[----:B------:R-:W-:Y:S01]  /*1e070*/  ISETP.GT.AND P2, PT, R166, 0x9, PT ;  /* 0x00000009a600780c */ /* 0x000fe20003f44270 */
[C---:B------:R-:W-:Y:S01]  /*1e080*/  FMUL.FTZ R138, R2.reuse, R139 ;  /* 0x0000008b028a7220 */ /* 0x040fe20000410000 */
[----:B------:R-:W-:Y:S01]  /*1e090*/  FSEL R13, R13, -INF , P0 ;  /* 0xff8000000d0d7808 */ /* 0x000fe20000000000 */
[----:B------:R-:W-:Y:S01]  /*1e0a0*/  FMUL.FTZ R139, R2, R140 ;  /* 0x0000008c028b7220 */ /* 0x000fe20000410000 */
[----:B------:R-:W-:Y:S01]  /*1e0b0*/  FMNMX.FTZ R196, R136, R195, !PT ;  /* 0x000000c388c47209 */ /* 0x000fe20007810000 */
[----:B------:R-:W-:Y:S01]  /*1e0c0*/  FMUL.FTZ R140, R2, R141 ;  /* 0x0000008d028c7220 */ /* 0x000fe20000410000 */
[----:B------:R-:W-:Y:S01]  /*1e0d0*/  ISETP.GT.AND P0, PT, R166, 0x10, PT ;  /* 0x00000010a600780c */ /* 0x000fe20003f04270 */
[----:B------:R-:W1:Y:S01]  /*1e0e0*/  MUFU.TANH R10, R10 ;  /* 0x0000000a000a7308 */ /* 0x000e620000002400 */
[----:B------:R-:W-:-:S02]  /*1e0f0*/  FSEL R21, R21, -INF , P2 ;  /* 0xff80000015157808 */ /* 0x000fc40001000000 */
[----:B------:R-:W-:Y:S02]  /*1e100*/  FMNMX.FTZ R196, R13, R196, !PT ;  /* 0x000000c40dc47209 */ /* 0x000fe40007810000 */
[C---:B------:R-:W-:Y:S02]  /*1e110*/  ISETP.GT.AND P2, PT, R166.reuse, 0x11, PT ;  /* 0x00000011a600780c */ /* 0x040fe40003f44270 */
[----:B--2---:R-:W-:Y:S01]  /*1e120*/  FSEL R185, R185, -INF , P0 ;  /* 0xff800000b9b97808 */ /* 0x004fe20000000000 */
[----:B------:R-:W2:Y:S01]  /*1e130*/  MUFU.TANH R139, R139 ;  /* 0x0000008b008b7308 */ /* 0x000ea20000002400 */
[----:B------:R-:W-:Y:S02]  /*1e140*/  FMNMX.FTZ R196, R21, R196, !PT ;  /* 0x000000c415c47209 */ /* 0x000fe40007810000 */
[----:B------:R-:W-:Y:S02]  /*1e150*/  ISETP.GT.AND P0, PT, R166, 0x18, PT ;  /* 0x00000018a600780c */ /* 0x000fe40003f04270 */
[----:B------:R-:W-:-:S02]  /*1e160*/  FSEL R187, R187, -INF , P2 ;  /* 0xff800000bbbb7808 */ /* 0x000fc40001000000 */
[----:B------:R-:W-:Y:S01]  /*1e170*/  FMNMX.FTZ R196, R185, R196, !PT ;  /* 0x000000c4b9c47209 */ /* 0x000fe20007810000 */
[----:B------:R-:W4:Y:S01]  /*1e180*/  MUFU.TANH R140, R140 ;  /* 0x0000008c008c7308 */ /* 0x000f220000002400 */
[C---:B------:R-:W-:Y:S02]  /*1e190*/  ISETP.GT.AND P2, PT, R166.reuse, 0x19, PT ;  /* 0x00000019a600780c */ /* 0x040fe40003f44270 */
[----:B------:R-:W-:Y:S02]  /*1e1a0*/  FSEL R189, R189, -INF , P0 ;  /* 0xff800000bdbd7808 */ /* 0x000fe40000000000 */
[----:B------:R-:W-:Y:S02]  /*1e1b0*/  FMNMX.FTZ R196, R187, R196, !PT ;  /* 0x000000c4bbc47209 */ /* 0x000fe40007810000 */
[----:B------:R-:W-:Y:S01]  /*1e1c0*/  ISETP.GT.AND P0, PT, R166, 0x20, PT ;  /* 0x00000020a600780c */ /* 0x000fe20003f04270 */
[----:B------:R-:W-:Y:S01]  /*1e1d0*/  MUFU.TANH R11, R11 ;  /* 0x0000000b000b7308 */ /* 0x000fe20000002400 */
        /* <DEDUP_REMOVED lines=9> */
[----:B------:R-:W-:Y:S01]  /*1e270*/  MUFU.TANH R192, R192 ;  /* 0x000000c000c07308 */ /* 0x000fe20000002400 */
[----:B------:R-:W-:Y:S02]  /*1e280*/  ISETP.GT.AND P2, PT, R166, 0x29, PT ;  /* 0x00000029a600780c */ /* 0x000fe40003f44270 */
[----:B------:R-:W-:Y:S02]  /*1e290*/  FSEL R172, R172, -INF , P0 ;  /* 0xff800000acac7808 */ /* 0x000fe40000000000 */
[----:B------:R-:W-:Y:S02]  /*1e2a0*/  FMNMX.FTZ R141, R169, R196, !PT ;  /* 0x000000c4a98d7209 */ /* 0x000fe40007810000 */
[----:B------:R-:W-:Y:S01]  /*1e2b0*/  ISETP.GT.AND P0, PT, R166, 0x30, PT ;  /* 0x00000030a600780c */ /* 0x000fe20003f04270 */
[----:B------:R-:W-:Y:S01]  /*1e2c0*/  MUFU.TANH R137, R137 ;  /* 0x0000008900897308 */ /* 0x000fe20000002400 */
[----:B------:R-:W-:-:S02]  /*1e2d0*/  FSEL R173, R173, -INF , P2 ;  /* 0xff800000adad7808 */ /* 0x000fc40001000000 */
[----:B------:R-:W-:Y:S01]  /*1e2e0*/  FMNMX.FTZ R196, R172, R141, !PT ;  /* 0x0000008dacc47209 */ /* 0x000fe20007810000 */
[----:B------:R-:W-:Y:S01]  /*1e2f0*/  FMUL.FTZ R141, R2, R144 ;  /* 0x00000090028d7220 */ /* 0x000fe20000410000 */
[----:B------:R-:W-:Y:S01]  /*1e300*/  ISETP.GT.AND P2, PT, R166, 0x31, PT ;  /* 0x00000031a600780c */ /* 0x000fe20003f44270 */
[----:B------:R-:W-:Y:S01]  /*1e310*/  FMUL.FTZ R144, R2, R145 ;  /* 0x0000009102907220 */ /* 0x000fe20000410000 */
[----:B------:R-:W-:Y:S01]  /*1e320*/  FSEL R176, R176, -INF , P0 ;  /* 0xff800000b0b07808 */ /* 0x000fe20000000000 */
[----:B------:R-:W-:Y:S01]  /*1e330*/  MUFU.TANH R138, R138 ;  /* 0x0000008a008a7308 */ /* 0x000fe20000002400 */
[----:B------:R-:W-:Y:S02]  /*1e340*/  FMNMX.FTZ R195, R173, R196, !PT ;  /* 0x000000c4adc37209 */ /* 0x000fe40007810000 */
[----:B------:R-:W-:Y:S02]  /*1e350*/  ISETP.GT.AND P0, PT, R166, 0x38, PT ;  /* 0x00000038a600780c */ /* 0x000fe40003f04270 */
[----:B------:R-:W-:-:S02]  /*1e360*/  FSEL R177, R177, -INF , P2 ;  /* 0xff800000b1b17808 */ /* 0x000fc40001000000 */
[----:B------:R-:W-:Y:S01]  /*1e370*/  FMNMX.FTZ R196, R176, R195, !PT ;  /* 0x000000c3b0c47209 */ /* 0x000fe20007810000 */
[----:B------:R-:W5:Y:S01]  /*1e380*/  MUFU.TANH R141, R141 ;  /* 0x0000008d008d7308 */ /* 0x000f620000002400 */
[----:B------:R-:W-:Y:S02]  /*1e390*/  ISETP.GT.AND P2, PT, R166, 0x39, PT ;  /* 0x00000039a600780c */ /* 0x000fe40003f44270 */
[----:B------:R-:W-:Y:S02]  /*1e3a0*/  FSEL R180, R180, -INF , P0 ;  /* 0xff800000b4b47808 */ /* 0x000fe40000000000 */
[----:B------:R-:W-:Y:S02]  /*1e3b0*/  FMNMX.FTZ R145, R177, R196, !PT ;  /* 0x000000c4b1917209 */ /* 0x000fe40007810000 */
[----:B------:R-:W-:Y:S01]  /*1e3c0*/  ISETP.GT.AND P0, PT, R166, 0x40, PT ;  /* 0x00000040a600780c */ /* 0x000fe20003f04270 */
[----:B------:R-:W3:Y:S01]  /*1e3d0*/  MUFU.TANH R144, R144 ;  /* 0x0000009000907308 */ /* 0x000ee20000002400 */
        /* <DEDUP_REMOVED lines=11> */
[----:B------:R-:W3:Y:S01]  /*1e490*/  MUFU.TANH R145, R145 ;  /* 0x0000009100917308 */ /* 0x000ee20000002400 */
        /* <DEDUP_REMOVED lines=8> */
[C---:B------:R-:W-:Y:S02]  /*1e520*/  ISETP.GT.AND P2, PT, R166.reuse, 0x51, PT ;  /* 0x00000051a600780c */ /* 0x040fe40003f44270 */
[----:B------:R-:W-:Y:S01]  /*1e530*/  FSEL R159, R159, -INF , P0 ;  /* 0xff8000009f9f7808 */ /* 0x000fe20000000000 */
[----:B------:R-:W-:Y:S01]  /*1e540*/  MUFU.TANH R126, R126 ;  /* 0x0000007e007e7308 */ /* 0x000fe20000002400 */
[----:B------:R-:W-:Y:S02]  /*1e550*/  FMNMX.FTZ R196, R157, R196, !PT ;  /* 0x000000c49dc47209 */ /* 0x000fe40007810000 */
[----:B------:R-:W-:Y:S02]  /*1e560*/  ISETP.GT.AND P0, PT, R166, 0x58, PT ;  /* 0x00000058a600780c */ /* 0x000fe40003f04270 */
[----:B------:R-:W-:-:S02]  /*1e570*/  FSEL R161, R161, -INF , P2 ;  /* 0xff800000a1a17808 */ /* 0x000fc40001000000 */
[----:B------:R-:W-:Y:S01]  /*1e580*/  FMNMX.FTZ R196, R159, R196, !PT ;  /* 0x000000c49fc47209 */ /* 0x000fe20007810000 */
[----:B------:R-:W3:Y:S01]  /*1e590*/  MUFU.TANH R149, R149 ;  /* 0x0000009500957308 */ /* 0x000ee20000002400 */
[C---:B------:R-:W-:Y:S02]  /*1e5a0*/  ISETP.GT.AND P2, PT, R166.reuse, 0x59, PT ;  /* 0x00000059a600780c */ /* 0x040fe40003f44270 */
[----:B------:R-:W-:Y:S02]  /*1e5b0*/  FSEL R163, R163, -INF , P0 ;  /* 0xff800000a3a37808 */ /* 0x000fe40000000000 */
[----:B------:R-:W-:Y:S02]  /*1e5c0*/  FMNMX.FTZ R196, R161, R196, !PT ;  /* 0x000000c4a1c47209 */ /* 0x000fe40007810000 */
[----:B------:R-:W-:Y:S01]  /*1e5d0*/  ISETP.GT.AND P0, PT, R166, 0x60, PT ;  /* 0x00000060a600780c */ /* 0x000fe20003f04270 */
[----:B------:R-:W-:Y:S01]  /*1e5e0*/  MUFU.TANH R127, R127 ;  /* 0x0000007f007f7308 */ /* 0x000fe20000002400 */
[----:B------:R-:W-:-:S02]  /*1e5f0*/  FSEL R165, R165, -INF , P2 ;  /* 0xff800000a5a57808 */ /* 0x000fc40001000000 */
[----:B------:R-:W-:Y:S02]  /*1e600*/  FMNMX.FTZ R196, R163, R196, !PT ;  /* 0x000000c4a3c47209 */ /* 0x000fe40007810000 */
[----:B------:R-:W-:Y:S02]  /*1e610*/  ISETP.GT.AND P2, PT, R166, 0x61, PT ;  /* 0x00000061a600780c */ /* 0x000fe40003f44270 */
[----:B0-----:R-:W-:Y:S01]  /*1e620*/  FSEL R194, R194, -INF , P0 ;  /* 0xff800000c2c27808 */ /* 0x001fe20000000000 */
[----:B------:R-:W-:Y:S01]  /*1e630*/  MUFU.TANH R130, R130 ;  /* 0x0000008200827308 */ /* 0x000fe20000002400 */
[----:B------:R-:W-:Y:S02]  /*1e640*/  FMNMX.FTZ R195, R165, R196, !PT ;  /* 0x000000c4a5c37209 */ /* 0x000fe40007810000 */
[----:B------:R-:W-:Y:S02]  /*1e650*/  ISETP.GT.AND P0, PT, R166, 0x68, PT ;  /* 0x00000068a600780c */ /* 0x000fe40003f04270 */
[----:B-1----:R-:W-:Y:S01]  /*1e660*/  FSEL R124, R10, -INF , P2 ;  /* 0xff8000000a7c7808 */ /* 0x002fe20001000000 */
[----:B------:R-:W-:Y:S01]  /*1e670*/  FMUL.FTZ R10, R2, R125 ;  /* 0x0000007d020a7220 */ /* 0x000fe20000410000 */
[----:B------:R-:W-:Y:S01]  /*1e680*/  FMNMX.FTZ R195, R194, R195, !PT ;  /* 0x000000c3c2c37209 */ /* 0x000fe20007810000 */
[----:B------:R-:W-:Y:S01]  /*1e690*/  FMUL.FTZ R125, R2, R128 ;  /* 0x00000080027d7220 */ /* 0x000fe20000410000 */
[----:B------:R-:W-:Y:S01]  /*1e6a0*/  ISETP.GT.AND P2, PT, R166, 0x69, PT ;  /* 0x00000069a600780c */ /* 0x000fe20003f44270 */
[----:B------:R-:W-:Y:S01]  /*1e6b0*/  MUFU.TANH R131, R131 ;  /* 0x0000008300837308 */ /* 0x000fe20000002400 */
[----:B--2---:R-:W-:-:S02]  /*1e6c0*/  FSEL R139, R139, -INF , P0 ;  /* 0xff8000008b8b7808 */ /* 0x004fc40000000000 */
[----:B------:R-:W-:Y:S02]  /*1e6d0*/  FMNMX.FTZ R196, R124, R195, !PT ;  /* 0x000000c37cc47209 */ /* 0x000fe40007810000 */
[----:B------:R-:W-:Y:S02]  /*1e6e0*/  ISETP.GT.AND P0, PT, R166, 0x70, PT ;  /* 0x00000070a600780c */ /* 0x000fe40003f04270 */
[----:B----4-:R-:W-:Y:S01]  /*1e6f0*/  FSEL R140, R140, -INF , P2 ;  /* 0xff8000008c8c7808 */ /* 0x010fe20001000000 */
[----:B------:R-:W0:Y:S01]  /*1e700*/  MUFU.TANH R10, R10 ;  /* 0x0000000a000a7308 */ /* 0x000e220000002400 */
[----:B------:R-:W-:Y:S02]  /*1e710*/  FMNMX.FTZ R195, R139, R196, !PT ;  /* 0x000000c48bc37209 */ /* 0x000fe40007810000 */
[----:B------:R-:W-:Y:S02]  /*1e720*/  ISETP.GT.AND P2, PT, R166, 0x71, PT ;  /* 0x00000071a600780c */ /* 0x000fe40003f44270 */
[----:B-----5:R-:W-:-:S02]  /*1e730*/  FSEL R141, R141, -INF , P0 ;  /* 0xff8000008d8d7808 */ /* 0x020fc40000000000 */
[----:B------:R-:W-:Y:S01]  /*1e740*/  FMNMX.FTZ R128, R140, R195, !PT ;  /* 0x000000c38c807209 */ /* 0x000fe20007810000 */
[----:B------:R-:W1:Y:S01]  /*1e750*/  MUFU.TANH R125, R125 ;  /* 0x0000007d007d7308 */ /* 0x000e620000002400 */
[----:B------:R-:W-:Y:S02]  /*1e760*/  ISETP.GT.AND P0, PT, R166, 0x78, PT ;  /* 0x00000078a600780c */ /* 0x000fe40003f04270 */
[----:B---3--:R-:W-:Y:S02]  /*1e770*/  FSEL R144, R144, -INF , P2 ;  /* 0xff80000090907808 */ /* 0x008fe40001000000 */
[----:B------:R-:W-:Y:S01]  /*1e780*/  FMNMX.FTZ R195, R141, R128, !PT ;  /* 0x000000808dc37209 */ /* 0x000fe20007810000 */
[----:B------:R-:W-:Y:S01]  /*1e790*/  FMUL.FTZ R128, R2, R129 ;  /* 0x0000008102807220 */ /* 0x000fe20000410000 */
[----:B------:R-:W-:Y:S01]  /*1e7a0*/  ISETP.GT.AND P2, PT, R166, 0x79, PT ;  /* 0x00000079a600780c */ /* 0x000fe20003f44270 */
[----:B------:R-:W-:Y:S01]  /*1e7b0*/  MUFU.TANH R134, R134 ;  /* 0x0000008600867308 */ /* 0x000fe20000002400 */
[----:B------:R-:W-:Y:S01]  /*1e7c0*/  FSEL R145, R145, -INF , P0 ;  /* 0xff80000091917808 */ /* 0x000fe20000000000 */
[----:B------:R-:W-:-:S02]  /*1e7d0*/  WARPGROUP.DEPBAR.LE gsb0, 0x0 ;  /* 0x00008000000079c5 */ /* 0x000fc40000010000 */
[----:B------:R-:W-:Y:S01]  /*1e7e0*/  FMNMX.FTZ R196, R144, R195, !PT ;  /* 0x000000c390c47209 */ /* 0x000fe20007810000 */
[----:B------:R-:W-:Y:S01]  /*1e7f0*/  FMUL.FTZ R195, R2, R132 ;  /* 0x0000008402c37220 */ /* 0x000fe20000410000 */
[----:B------:R-:W-:Y:S01]  /*1e800*/  ISETP.GT.AND P0, PT, R166, 0x80, PT ;  /* 0x00000080a600780c */ /* 0x000fe20003f04270 */
[----:B------:R-:W-:Y:S01]  /*1e810*/  WARPGROUP.ARRIVE ;  /* 0x00000000000079c5 */ /* 0x000fe20000000000 */
[----:B------:R-:W-:Y:S01]  /*1e820*/  FSEL R148, R148, -INF , P2 ;  /* 0xff80000094947808 */ /* 0x000fe20001000000 */
[----:B------:R-:W2:Y:S01]  /*1e830*/  MUFU.TANH R128, R128 ;  /* 0x0000008000807308 */ /* 0x000ea20000002400 */
[----:B------:R-:W-:Y:S02]  /*1e840*/  FMNMX.FTZ R197, R145, R196, !PT ;  /* 0x000000c491c57209 */ /* 0x000fe40007810000 */
[----:B------:R-:W-:Y:S01]  /*1e850*/  ISETP.GT.AND P2, PT, R166, 0x81, PT ;  /* 0x00000081a600780c */ /* 0x000fe20003f44270 */
[----:B------:R-:W-:Y:S01]  /*1e860*/  QGMMA.64x192x32.F32.E4M3.E4M3 R24, R200, gdesc[UR4], R24, gsb0 ;  /* 0x02e00004c8187df3 */ /* 0x000fe20008000818 */
[----:B------:R-:W-:-:S02]  /*1e870*/  FSEL R129, R120, -INF , P0 ;  /* 0xff80000078817808 */ /* 0x000fc40000000000 */
[----:B------:R-:W-:Y:S01]  /*1e880*/  FMNMX.FTZ R132, R148, R197, !PT ;  /* 0x000000c594847209 */ /* 0x000fe20007810000 */
[----:B------:R3:W4:Y:S01]  /*1e890*/  MUFU.TANH R120, R195 ;  /* 0x000000c300787308 */ /* 0x0007220000002400 */
        /* <DEDUP_REMOVED lines=9> */
[----:B------:R-:W-:Y:S01]  /*1e930*/  FMUL.FTZ R10, R2, R142 ;  /* 0x0000008e020a7220 */ /* 0x000fe20000410000 */
[----:B---3--:R-:W-:Y:S02]  /*1e940*/  FMNMX.FTZ R195, R149, R196, !PT ;  /* 0x000000c495c37209 */ /* 0x008fe40007810000 */
[----:B------:R-:W-:Y:S02]  /*1e950*/  ISETP.GT.AND P2, PT, R166, 0x91, PT ;  /* 0x00000091a600780c */ /* 0x000fe40003f44270 */
[----:B-1----:R-:W-:-:S02]  /*1e960*/  FSEL R142, R125, -INF , P0 ;  /* 0xff8000007d8e7808 */ /* 0x002fc40000000000 */
[----:B------:R-:W-:Y:S01]  /*1e970*/  FMNMX.FTZ R195, R132, R195, !PT ;  /* 0x000000c384c37209 */ /* 0x000fe20007810000 */
[----:B------:R0:W1:Y:S01]  /*1e980*/  MUFU.TANH R125, R10 ;  /* 0x0000000a007d7308 */ /* 0x0000620000002400 */
[----:B------:R-:W-:Y:S02]  /*1e990*/  ISETP.GT.AND P0, PT, R166, 0x98, PT ;  /* 0x00000098a600780c */ /* 0x000fe40003f04270 */
[----:B--2---:R-:W-:Y:S02]  /*1e9a0*/  FSEL R128, R128, -INF , P2 ;  /* 0xff80000080807808 */ /* 0x004fe40001000000 */
[----:B------:R-:W-:Y:S01]  /*1e9b0*/  FMNMX.FTZ R197, R142, R195, !PT ;  /* 0x000000c38ec57209 */ /* 0x000fe20007810000 */
[----:B------:R-:W-:Y:S01]  /*1e9c0*/  FMUL.FTZ R195, R2, R143 ;  /* 0x0000008f02c37220 */ /* 0x000fe20000410000 */
[----:B----4-:R-:W-:Y:S02]  /*1e9d0*/  FSEL R143, R120, -INF , P0 ;  /* 0xff800000788f7808 */ /* 0x010fe40000000000 */
[----:B------:R-:W-:-:S02]  /*1e9e0*/  ISETP.GT.AND P2, PT, R166, 0x99, PT ;  /* 0x00000099a600780c */ /* 0x000fc40003f44270 */
[----:B------:R-:W-:Y:S01]  /*1e9f0*/  FMNMX.FTZ R120, R128, R197, !PT ;  /* 0x000000c580787209 */ /* 0x000fe20007810000 */
[----:B------:R-:W2:Y:S01]  /*1ea00*/  MUFU.TANH R195, R195 ;  /* 0x000000c300c37308 */ /* 0x000ea20000002400 */
[----:B------:R-:W-:Y:S02]  /*1ea10*/  FSEL R133, R133, -INF , P2 ;  /* 0xff80000085857808 */ /* 0x000fe40001000000 */
[----:B------:R-:W-:Y:S02]  /*1ea20*/  FMNMX.FTZ R120, R143, R120, !PT ;  /* 0x000000788f787209 */ /* 0x000fe40007810000 */
[----:B------:R-:W-:Y:S02]  /*1ea30*/  LOP3.LUT R199, R219, 0x7f, RZ, 0xc0, !PT ;  /* 0x0000007fdbc77812 */ /* 0x000fe400078ec0ff */
[----:B0-----:R-:W-:Y:S01]  /*1ea40*/  FMNMX.FTZ R10, R133, R120, !PT ;  /* 0x00000078850a7209 */ /* 0x001fe20007810000 */
[----:B------:R-:W0:Y:S04]  /*1ea50*/  S2R R219, SR_TID.X ;  /* 0x0000000000db7919 */ /* 0x000e280000002100 */
[----:B------:R-:W3:Y:S02]  /*1ea60*/  SHFL.BFLY PT, R120, R10, 0x2, 0x1f ;  /* 0x0c401f000a787f89 */ /* 0x000ee400000e0000 */
[----:B---3--:R-:W-:-:S05]  /*1ea70*/  FMNMX.FTZ R10, R10, R120, !PT ;  /* 0x000000780a0a7209 */ /* 0x008fca0007810000 */
[----:B------:R-:W3:Y:S02]  /*1ea80*/  SHFL.BFLY PT, R120, R10, 0x1, 0x1f ;  /* 0x0c201f000a787f89 */ /* 0x000ee400000e0000 */
[----:B---3--:R-:W-:Y:S01]  /*1ea90*/  FMNMX.FTZ R10, R10, R120, !PT ;  /* 0x000000780a0a7209 */ /* 0x008fe20007810000 */
[----:B------:R-:W-:-:S03]  /*1eaa0*/  IMAD.U32 R120, RZ, RZ, UR57 ;  /* 0x00000039ff787e24 */ /* 0x000fc6000f8e00ff */
[C---:B------:R-:W-:Y:S01]  /*1eab0*/  FSETP.NEU.FTZ.AND P0, PT, R10.reuse, -INF , PT ;  /* 0xff8000000a00780b */ /* 0x040fe20003f1d000 */
[----:B------:R-:W-:-:S05]  /*1eac0*/  FFMA.FTZ R196, R10, R120, -8 ;  /* 0xc10000000ac47423 */ /* 0x000fca0000010078 */
[----:B------:R-:W-:-:S05]  /*1ead0*/  FSEL R196, R196, RZ, P0 ;  /* 0x000000ffc4c47208 */ /* 0x000fca0000000000 */
[-CC-:B------:R-:W-:Y:S01]  /*1eae0*/  FFMA.FTZ R197, R189, R120.reuse, -R196.reuse ;  /* 0x00000078bdc57223 */ /* 0x180fe200000108c4 */
[----:B------:R-:W-:Y:S02]  /*1eaf0*/  VIADD R189, R166, 0x8 ;  /* 0x00000008a6bd7836 */ /* 0x000fe40000000000 */
[-CC-:B------:R-:W-:Y:S01]  /*1eb00*/  FFMA.FTZ R198, R193, R120.reuse, -R196.reuse ;  /* 0x00000078c1c67223 */ /* 0x180fe200000108c4 */
[----:B------:R-:W-:-:S01]  /*1eb10*/  FFMA.FTZ R7, R7, R120, -R196 ;  /* 0x0000007807077223 */ /* 0x000fc200000108c4 */
[----:B------:R3:W-:Y:S01]  /*1eb20*/  MUFU.EX2 R166, R197 ;  /* 0x000000c500a67308 */ /* 0x0007e20000000800 */
[----:B------:R-:W-:-:S01]  /*1eb30*/  FFMA.FTZ R136, R136, R120, -R196 ;  /* 0x0000007888887223 */ /* 0x000fc200000108c4 */
[----:B------:R-:W-:Y:S01]  /*1eb40*/  ISETP.GT.AND P4, PT, R189, RZ, PT ;  /* 0x000000ffbd00720c */ /* 0x000fe20003f84270 */
[----:B------:R-:W-:-:S01]  /*1eb50*/  FFMA.FTZ R13, R13, R120, -R196 ;  /* 0x000000780d0d7223 */ /* 0x000fc200000108c4 */
[----:B------:R-:W-:Y:S01]  /*1eb60*/  ISETP.GT.AND P5, PT, R189, 0x1, PT ;  /* 0x00000001bd00780c */ /* 0x000fe20003fa4270 */
[----:B------:R-:W-:-:S01]  /*1eb70*/  FFMA.FTZ R21, R21, R120, -R196 ;  /* 0x0000007815157223 */ /* 0x000fc200000108c4 */
[----:B------:R-:W-:Y:S01]  /*1eb80*/  ISETP.GT.AND P2, PT, R189, 0x8, PT ;  /* 0x00000008bd00780c */ /* 0x000fe20003f44270 */
[----:B------:R-:W-:-:S01]  /*1eb90*/  FFMA.FTZ R185, R185, R120, -R196 ;  /* 0x00000078b9b97223 */ /* 0x000fc200000108c4 */
[----:B------:R-:W-:Y:S01]  /*1eba0*/  FSEL R12, R12, -INF , P5 ;  /* 0xff8000000c0c7808 */ /* 0x000fe20002800000 */
[----:B---3--:R-:W-:-:S01]  /*1ebb0*/  FFMA.FTZ R197, R191, R120, -R196 ;  /* 0x00000078bfc57223 */ /* 0x008fc200000108c4 */
[----:B------:R-:W-:Y:S01]  /*1ebc0*/  FSEL R191, R11, -INF , P4 ;  /* 0xff8000000bbf7808 */ /* 0x000fe20002000000 */
[----:B------:R-:W-:-:S01]  /*1ebd0*/  FFMA.FTZ R187, R187, R120, -R196 ;  /* 0x00000078bbbb7223 */ /* 0x000fc200000108c4 */
[----:B------:R-:W-:Y:S01]  /*1ebe0*/  ISETP.GT.AND P3, PT, R189, 0x9, PT ;  /* 0x00000009bd00780c */ /* 0x000fe20003f64270 */
[----:B------:R3:W-:Y:S01]  /*1ebf0*/  MUFU.EX2 R11, R197 ;  /* 0x000000c5000b7308 */ /* 0x0007e20000000800 */
[----:B------:R-:W-:Y:S01]  /*1ec00*/  FSEL R193, R20, -INF , P2 ;  /* 0xff80000014c17808 */ /* 0x000fe20001000000 */
[-CC-:B------:R-:W-:Y:S01]  /*1ec10*/  FFMA.FTZ R169, R169, R120.reuse, -R196.reuse ;  /* 0x00000078a9a97223 */ /* 0x180fe200000108c4 */
[----:B------:R-:W-:Y:S01]  /*1ec20*/  ISETP.GT.AND P4, PT, R189, 0x10, PT ;  /* 0x00000010bd00780c */ /* 0x000fe20003f84270 */
[-CC-:B------:R-:W-:Y:S01]  /*1ec30*/  FFMA.FTZ R172, R172, R120.reuse, -R196.reuse ;  /* 0x00000078acac7223 */ /* 0x180fe200000108c4 */
[----:B------:R-:W-:Y:S01]  /*1ec40*/  FSEL R184, R184, -INF , P3 ;  /* 0xff800000b8b87808 */ /* 0x000fe20001800000 */
[--C-:B------:R-:W-:Y:S01]  /*1ec50*/  FFMA.FTZ R173, R173, R120, -R196.reuse ;  /* 0x00000078adad7223 */ /* 0x100fe200000108c4 */
[----:B------:R-:W-:Y:S01]  /*1ec60*/  ISETP.GT.AND P5, PT, R189, 0x11, PT ;  /* 0x00000011bd00780c */ /* 0x000fe20003fa4270 */
[----:B------:R4:W-:Y:S01]  /*1ec70*/  MUFU.EX2 R20, R198 ;  /* 0x000000c600147308 */ /* 0x0009e20000000800 */
[----:B---3--:R-:W-:Y:S01]  /*1ec80*/  FMNMX.FTZ R197, R191, R4, !PT ;  /* 0x00000004bfc57209 */ /* 0x008fe20007810000 */
[-CC-:B------:R-:W-:Y:S01]  /*1ec90*/  FFMA.FTZ R176, R176, R120.reuse, -R196.reuse ;  /* 0x00000078b0b07223 */ /* 0x180fe200000108c4 */
[----:B------:R-:W-:Y:S01]  /*1eca0*/  FSEL R186, R186, -INF , P4 ;  /* 0xff800000baba7808 */ /* 0x000fe20002000000 */
[-CC-:B------:R-:W-:Y:S01]  /*1ecb0*/  FFMA.FTZ R177, R177, R120.reuse, -R196.reuse ;  /* 0x00000078b1b17223 */ /* 0x180fe200000108c4 */
[----:B------:R-:W-:Y:S01]  /*1ecc0*/  FMNMX.FTZ R197, R12, R197, !PT ;  /* 0x000000c50cc57209 */ /* 0x000fe20007810000 */
[-CC-:B------:R-:W-:Y:S01]  /*1ecd0*/  FFMA.FTZ R180, R180, R120.reuse, -R196.reuse ;  /* 0x00000078b4b47223 */ /* 0x180fe200000108c4 */
[----:B------:R-:W-:Y:S01]  /*1ece0*/  ISETP.GT.AND P2, PT, R189, 0x18, PT ;  /* 0x00000018bd00780c */ /* 0x000fe20003f44270 */
[-CC-:B------:R-:W-:Y:S01]  /*1ecf0*/  FFMA.FTZ R181, R181, R120.reuse, -R196.reuse ;  /* 0x00000078b5b57223 */ /* 0x180fe200000108c4 */
[----:B------:R-:W-:Y:S01]  /*1ed00*/  FMNMX.FTZ R197, R193, R197, !PT ;  /* 0x000000c5c1c57209 */ /* 0x000fe20007810000 */
[-CC-:B----4-:R-:W-:Y:S01]  /*1ed10*/  FFMA.FTZ R198, R121, R120.reuse, -R196.reuse ;  /* 0x0000007879c67223 */ /* 0x190fe200000108c4 */
[----:B------:R-:W-:Y:S01]  /*1ed20*/  FSEL R188, R188, -INF , P5 ;  /* 0xff800000bcbc7808 */ /* 0x000fe20002800000 */
[-CC-:B------:R-:W-:Y:S01]  /*1ed30*/  FFMA.FTZ R183, R183, R120.reuse, -R196.reuse ;  /* 0x00000078b7b77223 */ /* 0x180fe200000108c4 */
[----:B------:R-:W-:Y:S01]  /*1ed40*/  FMNMX.FTZ R197, R184, R197, !PT ;  /* 0x000000c5b8c57209 */ /* 0x000fe20007810000 */
[-CC-:B------:R-:W-:Y:S01]  /*1ed50*/  FFMA.FTZ R153, R153, R120.reuse, -R196.reuse ;  /* 0x0000007899997223 */ /* 0x180fe200000108c4 */
[----:B------:R-:W-:Y:S01]  /*1ed60*/  ISETP.GT.AND P3, PT, R189, 0x19, PT ;  /* 0x00000019bd00780c */ /* 0x000fe20003f64270 */
[-CC-:B------:R-:W-:Y:S01]  /*1ed70*/  FFMA.FTZ R156, R156, R120.reuse, -R196.reuse ;  /* 0x000000789c9c7223 */ /* 0x180fe200000108c4 */
[----:B------:R-:W-:Y:S01]  /*1ed80*/  FMNMX.FTZ R197, R186, R197, !PT ;  /* 0x000000c5bac57209 */ /* 0x000fe20007810000 */
[-CC-:B------:R-:W-:Y:S01]  /*1ed90*/  FFMA.FTZ R157, R157, R120.reuse, -R196.reuse ;  /* 0x000000789d9d7223 */ /* 0x180fe200000108c4 */
[----:B------:R-:W-:Y:S01]  /*1eda0*/  FSEL R190, R190, -INF , P2 ;  /* 0xff800000bebe7808 */ /* 0x000fe20001000000 */
[-CC-:B------:R-:W-:Y:S01]  /*1edb0*/  FFMA.FTZ R159, R159, R120.reuse, -R196.reuse ;  /* 0x000000789f9f7223 */ /* 0x180fe200000108c4 */
[----:B------:R-:W-:Y:S01]  /*1edc0*/  FMNMX.FTZ R197, R188, R197, !PT ;  /* 0x000000c5bcc57209 */ /* 0x000fe20007810000 */
[-CC-:B------:R-:W-:Y:S01]  /*1edd0*/  FFMA.FTZ R161, R161, R120.reuse, -R196.reuse ;  /* 0x00000078a1a17223 */ /* 0x180fe200000108c4 */
[----:B------:R-:W-:Y:S01]  /*1ede0*/  ISETP.GT.AND P4, PT, R189, 0x20, PT ;  /* 0x00000020bd00780c */ /* 0x000fe20003f84270 */
        /* <DEDUP_REMOVED lines=28> */
[----:B------:R-:W-:Y:S01]  /*1efb0*/  FFMA.FTZ R143, R143, R120, -R196 ;  /* 0x000000788f8f7223 */ /* 0x000fe200000108c4 */
[----:B------:R-:W-:Y:S01]  /*1efc0*/  ISETP.GT.AND P5, PT, R189, 0x31, PT ;  /* 0x00000031bd00780c */ /* 0x000fe20003fa4270 */
[----:B------:R-:W-:Y:S01]  /*1efd0*/  MUFU.EX2 R7, R7 ;  /* 0x0000000700077308 */ /* 0x000fe20000000800 */
[----:B------:R-:W-:-:S02]  /*1efe0*/  FSEL R175, R175, -INF , P4 ;  /* 0xff800000afaf7808 */ /* 0x000fc40002000000 */
[----:B------:R-:W-:Y:S02]  /*1eff0*/  FMNMX.FTZ R197, R174, R197, !PT ;  /* 0x000000c5aec57209 */ /* 0x000fe40007810000 */
[----:B------:R-:W-:Y:S02]  /*1f000*/  ISETP.GT.AND P2, PT, R189, 0x38, PT ;  /* 0x00000038bd00780c */ /* 0x000fe40003f44270 */
[----:B------:R-:W-:Y:S01]  /*1f010*/  FSEL R178, R178, -INF , P5 ;  /* 0xff800000b2b27808 */ /* 0x000fe20002800000 */
[----:B------:R-:W-:Y:S01]  /*1f020*/  MUFU.EX2 R136, R136 ;  /* 0x0000008800887308 */ /* 0x000fe20000000800 */
[----:B------:R-:W-:Y:S01]  /*1f030*/  FMNMX.FTZ R197, R175, R197, !PT ;  /* 0x000000c5afc57209 */ /* 0x000fe20007810000 */
[----:B------:R-:W-:Y:S02]  /*1f040*/  WARPGROUP.DEPBAR.LE gsb0, 0x0 ;  /* 0x00008000000079c5 */ /* 0x000fe40000010000 */
        /* <DEDUP_REMOVED lines=8> */
[----:B------:R-:W-:Y:S01]  /*1f0d0*/  MUFU.EX2 R21, R21 ;  /* 0x0000001500157308 */ /* 0x000fe20000000800 */
[----:B------:R-:W-:-:S02]  /*1f0e0*/  FSEL R152, R152, -INF , P4 ;  /* 0xff80000098987808 */ /* 0x000fc40002000000 */
[----:B------:R-:W-:Y:S02]  /*1f0f0*/  FMNMX.FTZ R197, R182, R197, !PT ;  /* 0x000000c5b6c57209 */ /* 0x000fe40007810000 */
[C---:B------:R-:W-:Y:S02]  /*1f100*/  ISETP.GT.AND P2, PT, R189.reuse, 0x48, PT ;  /* 0x00000048bd00780c */ /* 0x040fe40003f44270 */
        /* <DEDUP_REMOVED lines=34> */
[----:B-1----:R-:W-:-:S02]  /*1f330*/  FSEL R125, R125, -INF , P2 ;  /* 0xff8000007d7d7808 */ /* 0x002fc40001000000 */
[----:B------:R-:W-:Y:S01]  /*1f340*/  FMNMX.FTZ R197, R138, R197, !PT ;  /* 0x000000c58ac57209 */ /* 0x000fe20007810000 */
[----:B------:R-:W-:Y:S01]  /*1f350*/  MUFU.EX2 R180, R180 ;  /* 0x000000b400b47308 */ /* 0x000fe20000000800 */
[----:B------:R-:W-:Y:S02]  /*1f360*/  ISETP.GT.AND P4, PT, R189, 0x70, PT ;  /* 0x00000070bd00780c */ /* 0x000fe40003f84270 */
[----:B--2---:R-:W-:Y:S02]  /*1f370*/  FSEL R195, R195, -INF , P3 ;  /* 0xff800000c3c37808 */ /* 0x004fe40001800000 */
        /* <DEDUP_REMOVED lines=39> */
[----:B------:R-:W-:Y:S01]  /*1f5f0*/  ISETP.GT.AND P3, PT, R189, 0x99, PT ;  /* 0x00000099bd00780c */ /* 0x000fe20003f64270 */
[----:B------:R-:W-:-:S01]  /*1f600*/  FFMA.FTZ R189, R139, R120, -R196 ;  /* 0x000000788bbd7223 */ /* 0x000fc200000108c4 */
[----:B------:R-:W-:Y:S01]  /*1f610*/  FSEL R139, R134, -INF , P2 ;  /* 0xff800000868b7808 */ /* 0x000fe20001000000 */
[----:B------:R-:W-:-:S01]  /*1f620*/  FFMA.FTZ R196, R133, R120, -R196 ;  /* 0x0000007885c47223 */ /* 0x000fc200000108c4 */
[----:B------:R-:W-:Y:S01]  /*1f630*/  FMNMX.FTZ R197, R131, R197, !PT ;  /* 0x000000c583c57209 */ /* 0x000fe20007810000 */
[----:B------:R1:W-:Y:S01]  /*1f640*/  MUFU.EX2 R134, R189 ;  /* 0x000000bd00867308 */ /* 0x0003e20000000800 */
[----:B------:R-:W-:-:S07]  /*1f650*/  FSEL R135, R135, -INF , P3 ;  /* 0xff80000087877808 */ /* 0x000fce0001800000 */
[----:B------:R-:W-:Y:S01]  /*1f660*/  MUFU.EX2 R165, R165 ;  /* 0x000000a500a57308 */ /* 0x000fe20000000800 */
[----:B-1----:R-:W-:-:S04]  /*1f670*/  FMNMX.FTZ R189, R139, R197, !PT ;  /* 0x000000c58bbd7209 */ /* 0x002fc80007810000 */
[----:B------:R-:W-:-:S03]  /*1f680*/  FMNMX.FTZ R189, R135, R189, !PT ;  /* 0x000000bd87bd7209 */ /* 0x000fc60007810000 */
[----:B------:R-:W-:Y:S02]  /*1f690*/  MUFU.EX2 R194, R194 ;  /* 0x000000c200c27308 */ /* 0x000fe40000000800 */
[----:B------:R-:W1:Y:S06]  /*1f6a0*/  SHFL.BFLY PT, R197, R189, 0x2, 0x1f ;  /* 0x0c401f00bdc57f89 */ /* 0x000e6c00000e0000 */
[----:B------:R-:W-:Y:S08]  /*1f6b0*/  MUFU.EX2 R124, R124 ;  /* 0x0000007c007c7308 */ /* 0x000ff00000000800 */
[----:B------:R-:W-:Y:S08]  /*1f6c0*/  MUFU.EX2 R140, R140 ;  /* 0x0000008c008c7308 */ /* 0x000ff00000000800 */
[----:B------:R-:W-:Y:S01]  /*1f6d0*/  MUFU.EX2 R141, R141 ;  /* 0x0000008d008d7308 */ /* 0x000fe20000000800 */
[----:B-1----:R-:W-:-:S05]  /*1f6e0*/  FMNMX.FTZ R197, R189, R197, !PT ;  /* 0x000000c5bdc57209 */ /* 0x002fca0007810000 */
[----:B------:R-:W1:Y:S02]  /*1f6f0*/  SHFL.BFLY PT, R121, R197, 0x1, 0x1f ;  /* 0x0c201f00c5797f89 */ /* 0x000e6400000e0000 */
        /* <DEDUP_REMOVED lines=11> */
[----:B------:R-:W-:Y:S01]  /*1f7b0*/  FMUL.FTZ R5, R197, R120 ;  /* 0x00000078c5057220 */ /* 0x000fe20000410000 */
[----:B------:R-:W-:-:S02]  /*1f7c0*/  FSEL R197, R121, RZ, P0 ;  /* 0x000000ff79c57208 */ /* 0x000fc40000000000 */
[----:B------:R-:W-:Y:S01]  /*1f7d0*/  ISETP.NE.AND P0, PT, R199, RZ, PT ;  /* 0x000000ffc700720c */ /* 0x000fe20003f05270 */
[----:B------:R-:W-:-:S01]  /*1f7e0*/  FFMA.FTZ R191, R191, R120, -R133 ;  /* 0x00000078bfbf7223 */ /* 0x000fc20000010885 */
[----:B------:R-:W-:Y:S01]  /*1f7f0*/  FFMA.FTZ R12, R12, R120, -R133 ;  /* 0x000000780c0c7223 */ /* 0x000fe20000010885 */
[----:B------:R-:W-:-:S01]  /*1f800*/  FADD.FTZ R197, -R197, R4 ;  /* 0x00000004c5c57221 */ /* 0x000fc20000010100 */
[----:B------:R-:W1:Y:S01]  /*1f810*/  MUFU.EX2 R5, R5 ;  /* 0x0000000500057308 */ /* 0x000e620000000800 */
[----:B------:R-:W-:-:S01]  /*1f820*/  FFMA.FTZ R193, R193, R120, -R133 ;  /* 0x00000078c1c17223 */ /* 0x000fc20000010885 */
[-CC-:B------:R-:W-:Y:S01]  /*1f830*/  FFMA.FTZ R184, R184, R120.reuse, -R133.reuse ;  /* 0x00000078b8b87223 */ /* 0x180fe20000010885 */
[-C--:B------:R-:W-:Y:S01]  /*1f840*/  FMUL.FTZ R4, R197, R120.reuse ;  /* 0x00000078c5047220 */ /* 0x080fe20000410000 */
        /* <DEDUP_REMOVED lines=16> */
[----:B------:R-:W-:Y:S01]  /*1f950*/  FFMA.FTZ R154, R154, R120, -R133 ;  /* 0x000000789a9a7223 */ /* 0x000fe20000010885 */
[----:B------:R-:W-:-:S01]  /*1f960*/  FADD.FTZ R3, R136, R3 ;  /* 0x0000000388037221 */ /* 0x000fc20000010000 */
[-CC-:B------:R-:W-:Y:S01]  /*1f970*/  FFMA.FTZ R155, R155, R120.reuse, -R133.reuse ;  /* 0x000000789b9b7223 */ /* 0x180fe20000010885 */
[----:B------:R-:W-:-:S01]  /*1f980*/  FFMA.FTZ R158, R158, R120, -R133 ;  /* 0x000000789e9e7223 */ /* 0x000fc20000010885 */
[----:B------:R-:W1:Y:S01]  /*1f990*/  MUFU.EX2 R12, R12 ;  /* 0x0000000c000c7308 */ /* 0x000e620000000800 */
[----:B------:R-:W-:-:S01]  /*1f9a0*/  FADD.FTZ R3, R13, R3 ;  /* 0x000000030d037221 */ /* 0x000fc20000010000 */
[-CC-:B------:R-:W-:Y:S01]  /*1f9b0*/  FFMA.FTZ R160, R160, R120.reuse, -R133.reuse ;  /* 0x00000078a0a07223 */ /* 0x180fe20000010885 */
[----:B------:R-:W-:-:S01]  /*1f9c0*/  FFMA.FTZ R162, R162, R120, -R133 ;  /* 0x00000078a2a27223 */ /* 0x000fc20000010885 */
[----:B------:R-:W-:Y:S01]  /*1f9d0*/  FFMA.FTZ R164, R164, R120, -R133 ;  /* 0x00000078a4a47223 */ /* 0x000fe20000010885 */
[----:B------:R-:W-:-:S01]  /*1f9e0*/  FADD.FTZ R3, R21, R3 ;  /* 0x0000000315037221 */ /* 0x000fc20000010000 */
[-CC-:B------:R-:W-:Y:S01]  /*1f9f0*/  FFMA.FTZ R167, R167, R120.reuse, -R133.reuse ;  /* 0x00000078a7a77223 */ /* 0x180fe20000010885 */
[----:B------:R-:W-:-:S01]  /*1fa00*/  FFMA.FTZ R137, R137, R120, -R133 ;  /* 0x0000007889897223 */ /* 0x000fc20000010885 */
[----:B------:R-:W3:Y:S01]  /*1fa10*/  MUFU.EX2 R193, R193 ;  /* 0x000000c100c17308 */ /* 0x000ee20000000800 */
[----:B--2---:R-:W-:-:S01]  /*1fa20*/  FFMA.FTZ R0, R4, R0, R191 ;  /* 0x0000000004007223 */ /* 0x004fc200000100bf */
[----:B------:R-:W-:Y:S01]  /*1fa30*/  FADD.FTZ R3, R185, R3 ;  /* 0x00000003b9037221 */ /* 0x000fe20000010000 */
[----:B------:R-:W-:-:S01]  /*1fa40*/  FFMA.FTZ R138, R138, R120, -R133 ;  /* 0x000000788a8a7223 */ /* 0x000fc20000010885 */
[-CC-:B------:R-:W-:Y:S01]  /*1fa50*/  FFMA.FTZ R125, R125, R120.reuse, -R133.reuse ;  /* 0x000000787d7d7223 */ /* 0x180fe20000010885 */
[----:B------:R-:W-:-:S01]  /*1fa60*/  FFMA.FTZ R195, R195, R120, -R133 ;  /* 0x00000078c3c37223 */ /* 0x000fc20000010885 */
[----:B------:R-:W-:Y:S01]  /*1fa70*/  FADD.FTZ R3, R187, R3 ;  /* 0x00000003bb037221 */ /* 0x000fe20000010000 */
[----:B------:R-:W-:-:S01]  /*1fa80*/  FFMA.FTZ R146, R146, R120, -R133 ;  /* 0x0000007892927223 */ /* 0x000fc20000010885 */
[----:B------:R-:W2:Y:S01]  /*1fa90*/  MUFU.EX2 R184, R184 ;  /* 0x000000b800b87308 */ /* 0x000ea20000000800 */
[----:B-1----:R-:W-:-:S01]  /*1faa0*/  FADD.FTZ R0, R12, R0 ;  /* 0x000000000c007221 */ /* 0x002fc20000010000 */
[----:B------:R-:W-:Y:S01]  /*1fab0*/  FADD.FTZ R3, R166, R3 ;  /* 0x00000003a6037221 */ /* 0x000fe20000010000 */
[----:B------:R-:W-:-:S01]  /*1fac0*/  FFMA.FTZ R147, R147, R120, -R133 ;  /* 0x0000007893937223 */ /* 0x000fc20000010885 */
[-CC-:B------:R-:W-:Y:S01]  /*1fad0*/  FFMA.FTZ R150, R150, R120.reuse, -R133.reuse ;  /* 0x0000007896967223 */ /* 0x180fe20000010885 */
[----:B------:R-:W-:-:S01]  /*1fae0*/  FFMA.FTZ R151, R151, R120, -R133 ;  /* 0x0000007897977223 */ /* 0x000fc20000010885 */
[----:B------:R-:W-:Y:S01]  /*1faf0*/  FADD.FTZ R3, R11, R3 ;  /* 0x000000030b037221 */ /* 0x000fe20000010000 */
[----:B------:R-:W-:-:S01]  /*1fb00*/  FFMA.FTZ R122, R122, R120, -R133 ;  /* 0x000000787a7a7223 */ /* 0x000fc20000010885 */
[----:B------:R-:W1:Y:S01]  /*1fb10*/  MUFU.EX2 R186, R186 ;  /* 0x000000ba00ba7308 */ /* 0x000e620000000800 */
        /* <DEDUP_REMOVED lines=8> */
[----:B--2---:R-:W-:-:S01]  /*1fba0*/  FADD.FTZ R0, R184, R0 ;  /* 0x00000000b8007221 */ /* 0x004fc20000010000 */
[----:B------:R-:W-:Y:S01]  /*1fbb0*/  FADD.FTZ R3, R172, R3 ;  /* 0x00000003ac037221 */ /* 0x000fe20000010000 */
[----:B------:R-:W-:-:S01]  /*1fbc0*/  FFMA.FTZ R131, R131, R120, -R133 ;  /* 0x0000007883837223 */ /* 0x000fc20000010885 */
[-CC-:B------:R-:W-:Y:S01]  /*1fbd0*/  FFMA.FTZ R139, R139, R120.reuse, -R133.reuse ;  /* 0x000000788b8b7223 */ /* 0x180fe20000010885 */
[----:B------:R-:W-:-:S01]  /*1fbe0*/  FFMA.FTZ R133, R135, R120, -R133 ;  /* 0x0000007887857223 */ /* 0x000fc20000010885 */
[----:B------:R-:W-:Y:S01]  /*1fbf0*/  FADD.FTZ R3, R173, R3 ;  /* 0x00000003ad037221 */ /* 0x000fe20000010000 */
[----:B0-----:R-:W-:Y:S01]  /*1fc00*/  SHF.R.U32.HI R199, RZ, 0x7, R219 ;  /* 0x00000007ffc77819 */ /* 0x001fe200000116db */
[----:B------:R-:W0:Y:S01]  /*1fc10*/  MUFU.EX2 R190, R190 ;  /* 0x000000be00be7308 */ /* 0x000e220000000800 */
[----:B-1----:R-:W-:-:S01]  /*1fc20*/  FADD.FTZ R0, R186, R0 ;  /* 0x00000000ba007221 */ /* 0x002fc20000010000 */
[----:B------:R-:W-:Y:S01]  /*1fc30*/  FADD.FTZ R3, R176, R3 ;  /* 0x00000003b0037221 */ /* 0x000fe20000010000 */
[----:B------:R-:W-:-:S03]  /*1fc40*/  IADD3 R197, -R199, 0xb, RZ ;  /* 0x0000000bc7c57810 */ /* 0x000fc60007ffe1ff */
[----:B------:R-:W-:Y:S02]  /*1fc50*/  FADD.FTZ R3, R177, R3 ;  /* 0x00000003b1037221 */ /* 0x000fe40000010000 */
[----:B------:R-:W1:Y:S01]  /*1fc60*/  MUFU.EX2 R192, R192 ;  /* 0x000000c000c07308 */ /* 0x000e620000000800 */
[----:B---3--:R-:W-:-:S01]  /*1fc70*/  FADD.FTZ R0, R188, R0 ;  /* 0x00000000bc007221 */ /* 0x008fc20000010000 */
        /* <DEDUP_REMOVED lines=70> */
[----:B------:R-:W-:-:S04]  /*200e0*/  @!P0 IMAD R0, R9, 0x8, R16 ;  /* 0x0000000809008824 */ /* 0x000fc800078e0210 */
[----:B------:R-:W-:Y:S02]  /*200f0*/  @!P0 VIADD R0, R0, 0x33440 ;  /* 0x0003344000008836 */ /* 0x000fe40000000000 */
[----:B------:R-:W0:Y:S01]  /*20100*/  MUFU.EX2 R123, R123 ;  /* 0x0000007b007b7308 */ /* 0x000e220000000800 */
[----:B-1----:R-:W-:-:S02]  /*20110*/  FADD.FTZ R135, R151, R135 ;  /* 0x0000008797877221 */ /* 0x002fc40000010000 */
[----:B------:R-:W-:Y:S01]  /*20120*/  @!P0 PRMT R0, RZ, 0x654, R0 ;  /* 0x00000654ff008816 */ /* 0x000fe20000000000 */
[----:B------:R1:W-:Y:S06]  /*20130*/  BAR.ARV R197, 0x100 ;  /* 0x000400c50000751d */ /* 0x0003ec0000002000 */
[----:B------:R-:W3:Y:S01]  /*20140*/  MUFU.EX2 R149, R149 ;  /* 0x0000009500957308 */ /* 0x000ee20000000800 */
[----:B--2---:R-:W-:-:S01]  /*20150*/  FADD.FTZ R135, R122, R135 ;  /* 0x000000877a877221 */ /* 0x004fc20000010000 */
[----:B------:R2:W-:Y:S03]  /*20160*/  @!P0 SYNCS.ARRIVE.TRANS64.RED.A1T0 RZ, [R0+URZ], RZ ;  /* 0x000000ff00ff89a7 */ /* 0x0005e6000810043f */
[----:B0-----:R-:W-:-:S03]  /*20170*/  FADD.FTZ R135, R123, R135 ;  /* 0x000000877b877221 */ /* 0x001fc60000010000 */
[----:B------:R-:W0:Y:S08]  /*20180*/  MUFU.EX2 R126, R126 ;  /* 0x0000007e007e7308 */ /* 0x000e300000000800 */
[----:B------:R-:W4:Y:S01]  /*20190*/  MUFU.EX2 R132, R132 ;  /* 0x0000008400847308 */ /* 0x000f220000000800 */
[----:B---3--:R-:W-:-:S07]  /*201a0*/  FADD.FTZ R3, R149, R3 ;  /* 0x0000000395037221 */ /* 0x008fce0000010000 */
[----:B------:R-:W3:Y:S01]  /*201b0*/  MUFU.EX2 R127, R127 ;  /* 0x0000007f007f7308 */ /* 0x000ee20000000800 */
[----:B0-----:R-:W-:-:S07]  /*201c0*/  FADD.FTZ R135, R126, R135 ;  /* 0x000000877e877221 */ /* 0x001fce0000010000 */
[----:B------:R-:W0:Y:S01]  /*201d0*/  MUFU.EX2 R142, R142 ;  /* 0x0000008e008e7308 */ /* 0x000e220000000800 */
[----:B----4-:R-:W-:-:S07]  /*201e0*/  FADD.FTZ R3, R132, R3 ;  /* 0x0000000384037221 */ /* 0x010fce0000010000 */
        /* <DEDUP_REMOVED lines=18> */
.L_x_5146:
[----:B------:R-:W-:Y:S01]  /*20310*/  F2FP.SATFINITE.E4M3.F32.PACK_AB_MERGE_C R13, R21, R13, RZ ;  /* 0x0000000d150d723e */ /* 0x000fe200048070ff */
[----:B------:R-:W-:Y:S01]  /*20320*/  FMUL.FTZ R24, R24, R5 ;  /* 0x0000000518187220 */ /* 0x000fe20000410000 */
[----:B------:R-:W-:Y:S01]  /*20330*/  ISETP.GT.AND P0, PT, R6, R15, PT ;  /* 0x0000000f0600720c */ /* 0x000fe20003f04270 */
[----:B------:R-:W-:Y:S01]  /*20340*/  FMUL.FTZ R25, R25, R5 ;  /* 0x0000000519197220 */ /* 0x000fe20000410000 */
[----:B------:R-:W-:Y:S01]  /*20350*/  F2FP.SATFINITE.E4M3.F32.PACK_AB_MERGE_C R216, R136, R7, R13 ;  /* 0x0000000788d8723e */ /* 0x000fe2000480700d */
[-C--:B------:R-:W-:Y:S01]  /*20360*/  FMUL.FTZ R28, R28, R5.reuse ;  /* 0x000000051c1c7220 */ /* 0x080fe20000410000 */
        /* <DEDUP_REMOVED lines=143> */
.L_x_5136:
[----:B------:R-:W-:-:S13]  /*20c60*/  ISETP.GE.AND P0, PT, R6, RZ, PT ;  /* 0x000000ff0600720c */ /* 0x000fda0003f06270 */
[----:B------:R-:W-:Y:S05]  /*20c70*/  @!P0 BRA `(.L_x_5148) ;  /* 0x0000003c009c8947 */ /* 0x000fea0003800000 */
[----:B------:R-:W-:Y:S01]  /*20c80*/  IMAD.MOV.U32 R4, RZ, RZ, R121 ;  /* 0x000000ffff047224 */ /* 0x000fe200078e0079 */
[----:B------:R-:W-:Y:S01]  /*20c90*/  MOV R5, R10 ;  /* 0x0000000a00057202 */ /* 0x000fe20000000f00 */
[----:B------:R-:W-:Y:S02]  /*20ca0*/  IMAD.MOV.U32 R7, RZ, RZ, R220 ;  /* 0x000000ffff077224 */ /* 0x000fe400078e00dc */
[----:B------:R-:W-:-:S07]  /*20cb0*/  IMAD.MOV.U32 R8, RZ, RZ, R146 ;  /* 0x000000ffff087224 */ /* 0x000fce00078e0092 */
.L_x_5159:
        /* <DEDUP_REMOVED lines=8> */
.L_x_5150:
        /* <DEDUP_REMOVED lines=8> */
.L_x_5151:
[----:B------:R-:W-:Y:S04]  /*20dc0*/  BSSY B0, `(.L_x_5149) ;  /* 0x0000004000007945 */ /* 0x000fe80003800000 */
[----:B-1----:R-:W-:Y:S05]  /*20dd0*/  @P2 BRA `(.L_x_5152) ;  /* 0x0000000000082947 */ /* 0x002fea0003800000 */
[----:B------:R-:W1:Y:S02]  /*20de0*/  SYNCS.PHASECHK.TRANS64.TRYWAIT P2, [R9+URZ+0x33430], R10 ;  /* 0x0334300a090075a7 */ /* 0x000e64000804017f */
[----:B-1----:R-:W-:Y:S05]  /*20df0*/  @!P2 BRA `(.L_x_5153) ;  /* 0x000000fc005ca947 */ /* 0x002fea0003800000 */
.L_x_5152:
[----:B------:R-:W-:Y:S05]  /*20e00*/  BSYNC B0 ;  /* 0x0000000000007941 */ /* 0x000fea0003800000 */
.L_x_5149:
[----:B01----:R-:W0:Y:S01]  /*20e10*/  S2R R9, SR_TID.X ;  /* 0x0000000000097919 */ /* 0x003e220000002100 */
[----:B------:R-:W-:Y:S05]  /*20e20*/  WARPSYNC.ALL ;  /* 0x0000000000007948 */ /* 0x000fea0003800000 */
[----:B------:R-:W-:Y:S01]  /*20e30*/  IMAD.MOV.U32 R11, RZ, RZ, -0x7fffffe0 ;  /* 0x80000020ff0b7424 */ /* 0x000fe200078e00ff */
[----:B------:R-:W-:Y:S01]  /*20e40*/  UMOV UR48, UR24 ;  /* 0x0000001800307c82 */ /* 0x000fe20008000000 */
[----:B------:R-:W-:Y:S01]  /*20e50*/  UMOV UR49, UR25 ;  /* 0x0000001900317c82 */ /* 0x000fe20008000000 */
[----:B------:R-:W-:Y:S01]  /*20e60*/  MOV R13, 0x80000020 ;  /* 0x80000020000d7802 */ /* 0x000fe20000000f00 */
[----:B------:R-:W-:Y:S01]  /*20e70*/  UMOV UR44, UR24 ;  /* 0x00000018002c7c82 */ /* 0x000fe20008000000 */
[----:B------:R-:W-:Y:S01]  /*20e80*/  R2UR UR51, R11 ;  /* 0x000000000b3372ca */ /* 0x000fe200000e0000 */
[----:B------:R-:W-:Y:S01]  /*20e90*/  UMOV UR45, UR25 ;  /* 0x00000019002d7c82 */ /* 0x000fe20008000000 */
[C---:B------:R-:W-:Y:S01]  /*20ea0*/  R2UR UR47, R13.reuse ;  /* 0x000000000d2f72ca */ /* 0x040fe200000e0000 */
        /* <DEDUP_REMOVED lines=13> */
[----:B0-----:R-:W-:Y:S02]  /*20f80*/  SHF.R.U32.HI R10, RZ, 0x7, R9 ;  /* 0x00000007ff0a7819 */ /* 0x001fe40000011609 */
[----:B------:R-:W-:-:S03]  /*20f90*/  IADD3 R9, R8, 0x1, RZ ;  /* 0x0000000108097810 */ /* 0x000fc60007ffe0ff */
        /* <DEDUP_REMOVED lines=96> */
[----:B------:R-:W-:Y:S02]  /*215a0*/  MOV R13, 0x80000020 ;  /* 0x80000020000d7802 */ /* 0x000fe40000000f00 */
[----:B------:R-:W-:Y:S01]  /*215b0*/  R2UR UR14, R12 ;  /* 0x000000000c0e72ca */ /* 0x000fe200000e0000 */
[----:B------:R-:W-:Y:S01]  /*215c0*/  VIADD R12, R10, 0x302 ;  /* 0x000003020a0c7836 */ /* 0x000fe20000000000 */
[----:B------:R-:W-:Y:S01]  /*215d0*/  R2UR UR15, R13 ;  /* 0x000000000d0f72ca */ /* 0x000fe200000e0000 */
[----:B------:R-:W-:Y:S01]  /*215e0*/  IMAD.MOV.U32 R13, RZ, RZ, -0x7fffffe0 ;  /* 0x80000020ff0d7424 */ /* 0x000fe200078e00ff */
[----:B------:R-:W-:-:S02]  /*215f0*/  WARPGROUP.DEPBAR.LE gsb0, 0x0 ;  /* 0x00008000000079c5 */ /* 0x000fc40000010000 */
        /* <DEDUP_REMOVED lines=105> */
[C---:B------:R-:W-:Y:S01]  /*21c90*/  IADD3 R12, R10.reuse, 0x682, RZ ;  /* 0x000006820a0c7810 */ /* 0x040fe20007ffe0ff */
[----:B------:R-:W-:Y:S01]  /*21ca0*/  VIADD R10, R10, 0x702 ;  /* 0x000007020a0a7836 */ /* 0x000fe20000000000 */
        /* <DEDUP_REMOVED lines=33> */
.L_x_5155:
[----:B------:R-:W-:Y:S01]  /*21ec0*/  SHF.L.U32 R7, R7, 0x1f, RZ ;  /* 0x0000001f07077819 */ /* 0x000fe200000006ff */
[----:B------:R-:W-:-:S04]  /*21ed0*/  IMAD R10, R8, 0x8, R16 ;  /* 0x00000008080a7824 */ /* 0x000fc800078e0210 */
[----:B------:R0:W1:Y:S01]  /*21ee0*/  SYNCS.PHASECHK.TRANS64.TRYWAIT P0, [R10+URZ+0x33450], R7 ;  /* 0x033450070a0075a7 */ /* 0x000062000800017f */
[----:B------:R-:W-:Y:S05]  /*21ef0*/  @!P1 BRA `(.L_x_5156) ;  /* 0x0000000000049947 */ /* 0x000fea0003800000 */
[----:B------:R-:W-:Y:S01]  /*21f00*/  BPT.TRAP 0x1 ;  /* 0x000000040000795c */ /* 0x000fe20000300000 */
.L_x_5156:
[----:B-1----:R-:W-:Y:S05]  /*21f10*/  @P0 BRA `(.L_x_5154) ;  /* 0x0000000000080947 */ /* 0x002fea0003800000 */
[----:B------:R-:W1:Y:S02]  /*21f20*/  SYNCS.PHASECHK.TRANS64.TRYWAIT P0, [R10+URZ+0x33450], R7 ;  /* 0x033450070a0075a7 */ /* 0x000e64000800017f */
[----:B-1----:R-:W-:Y:S05]  /*21f30*/  @!P0 BRA `(.L_x_5157) ;  /* 0x000000ec00208947 */ /* 0x002fea0003800000 */
.L_x_5154:
[----:B01----:R-:W-:Y:S01]  /*21f40*/  IADD3 R7, R16, 0x200, RZ ;  /* 0x0000020010077810 */ /* 0x003fe20007ffe0ff */
[----:B------:R-:W-:Y:S01]  /*21f50*/  IMAD.MOV.U32 R11, RZ, RZ, -0x3ffffff0 ;  /* 0xc0000010ff0b7424 */ /* 0x000fe200078e00ff */
[----:B------:R-:W-:Y:S05]  /*21f60*/  WARPSYNC.ALL ;  /* 0x0000000000007948 */ /* 0x000fea0003800000 */
[----:B------:R-:W-:Y:S01]  /*21f70*/  SHF.R.U32.HI R7, RZ, 0x4, R7 ;  /* 0x00000004ff077819 */ /* 0x000fe20000011607 */
[----:B------:R-:W-:Y:S01]  /*21f80*/  WARPGROUP.ARRIVE ;  /* 0x00000000000079c5 */ /* 0x000fe20000000000 */
[----:B------:R-:W-:Y:S01]  /*21f90*/  R2UR UR7, R11 ;  /* 0x000000000b0772ca */ /* 0x000fe200000e0000 */
[----:B------:R-:W-:Y:S01]  /*21fa0*/  IMAD.MOV.U32 R13, RZ, RZ, -0x3ffffff0 ;  /* 0xc0000010ff0d7424 */ /* 0x000fe200078e00ff */
[----:B------:R-:W-:Y:S01]  /*21fb0*/  LOP3.LUT R7, R7, 0x3fff, RZ, 0xc0, !PT ;  /* 0x00003fff07077812 */ /* 0x000fe200078ec0ff */
[C---:B------:R-:W-:Y:S01]  /*21fc0*/  FMUL.FTZ R11, R2.reuse, R185 ;  /* 0x000000b9020b7220 */ /* 0x040fe20000410000 */
[C---:B------:R-:W-:Y:S01]  /*21fd0*/  FMUL.FTZ R15, R2.reuse, R188 ;  /* 0x000000bc020f7220 */ /* 0x040fe20000410000 */
[C---:B------:R-:W-:Y:S01]  /*21fe0*/  FMUL.FTZ R20, R2.reuse, R189 ;  /* 0x000000bd02147220 */ /* 0x040fe20000410000 */
[----:B------:R-:W-:Y:S01]  /*21ff0*/  LOP3.LUT R7, R7, 0x10000, RZ, 0xfc, !PT ;  /* 0x0001000007077812 */ /* 0x000fe200078efcff */
[C---:B------:R-:W-:Y:S01]  /*22000*/  FMUL.FTZ R21, R2.reuse, R190 ;  /* 0x000000be02157220 */ /* 0x040fe20000410000 */
[C---:B------:R-:W-:Y:S01]  /*22010*/  FMUL.FTZ R185, R2.reuse, R192 ;  /* 0x000000c002b97220 */ /* 0x040fe20000410000 */
[----:B------:R-:W-:Y:S01]  /*22020*/  MUFU.TANH R11, R11 ;  /* 0x0000000b000b7308 */ /* 0x000fe20000002400 */
        /* <DEDUP_REMOVED lines=23> */
[----:B------:R-:W1:Y:S01]  /*221a0*/  MUFU.TANH R20, R20 ;  /* 0x0000001400147308 */ /* 0x000e620000002400 */
[----:B------:R-:W-:Y:S01]  /*221b0*/  MOV R13, 0xc0000010 ;  /* 0xc0000010000d7802 */ /* 0x000fe20000000f00 */
        /* <DEDUP_REMOVED lines=63> */
[----:B------:R-:W3:Y:S07]  /*225b0*/  S2R R225, SR_TID.X ;  /* 0x0000000000e17919 */ /* 0x000eee0000002100 */
[----:B------:R-:W-:Y:S08]  /*225c0*/  MUFU.TANH R168, R168 ;  /* 0x000000a800a87308 */ /* 0x000ff00000002400 */
[----:B------:R-:W-:Y:S08]  /*225d0*/  MUFU.TANH R169, R169 ;  /* 0x000000a900a97308 */ /* 0x000ff00000002400 */
[----:B------:R-:W-:Y:S08]  /*225e0*/  MUFU.TANH R170, R170 ;  /* 0x000000aa00aa7308 */ /* 0x000ff00000002400 */
[----:B------:R-:W-:Y:S01]  /*225f0*/  MUFU.TANH R171, R171 ;  /* 0x000000ab00ab7308 */ /* 0x000fe20000002400 */
[----:B---3--:R-:W-:-:S04]  /*22600*/  LOP3.LUT R225, R225, 0x7f, RZ, 0xc0, !PT ;  /* 0x0000007fe1e17812 */ /* 0x008fc800078ec0ff */
[----:B------:R-:W-:Y:S02]  /*22610*/  ISETP.NE.AND P0, PT, R225, RZ, PT ;  /* 0x000000ffe100720c */ /* 0x000fe40003f05270 */
[----:B------:R-:W3:Y:S01]  /*22620*/  S2R R225, SR_TID.X ;  /* 0x0000000000e17919 */ /* 0x000ee20000002100 */
        /* <DEDUP_REMOVED lines=71> */
[----:B------:R-:W-:Y:S02]  /*22aa0*/  FMNMX.FTZ R195, R184, R195, !PT ;  /* 0x000000c3b8c37209 */ /* 0x000fe40007810000 */
[----:B-1----:R-:W-:-:S04]  /*22ab0*/  FMNMX.FTZ R194, R186, R194, !PT ;  /* 0x000000c2bac27209 */ /* 0x002fc80007810000 */
[----:B------:R-:W-:Y:S01]  /*22ac0*/  FMNMX.FTZ R194, R189, R194, !PT ;  /* 0x000000c2bdc27209 */ /* 0x000fe20007810000 */
[----:B------:R-:W1:Y:S01]  /*22ad0*/  MUFU.TANH R149, R149 ;  /* 0x0000009500957308 */ /* 0x000e620000002400 */
[----:B0-----:R-:W-:Y:S01]  /*22ae0*/  FMNMX.FTZ R120, R187, R195, !PT ;  /* 0x000000c3bb787209 */ /* 0x001fe20007810000 */
[----:B------:R-:W-:Y:S01]  /*22af0*/  FMUL.FTZ R195, R2, R121 ;  /* 0x0000007902c37220 */ /* 0x000fe20000410000 */
[----:B------:R-:W-:Y:S02]  /*22b00*/  FMNMX.FTZ R121, R190, R194, !PT ;  /* 0x000000c2be797209 */ /* 0x000fe40007810000 */
[----:B------:R-:W-:Y:S02]  /*22b10*/  FMNMX.FTZ R120, R188, R120, !PT ;  /* 0x00000078bc787209 */ /* 0x000fe40007810000 */
[----:B------:R-:W-:Y:S01]  /*22b20*/  FMNMX.FTZ R121, R168, R121, !PT ;  /* 0x00000079a8797209 */ /* 0x000fe20007810000 */
[----:B------:R-:W-:Y:S01]  /*22b30*/  MUFU.TANH R150, R150 ;  /* 0x0000009600967308 */ /* 0x000fe20000002400 */
[----:B------:R-:W-:-:S02]  /*22b40*/  FMNMX.FTZ R120, R191, R120, !PT ;  /* 0x00000078bf787209 */ /* 0x000fc40007810000 */
[----:B------:R-:W-:Y:S02]  /*22b50*/  FMNMX.FTZ R121, R169, R121, !PT ;  /* 0x00000079a9797209 */ /* 0x000fe40007810000 */
[----:B------:R-:W-:Y:S02]  /*22b60*/  FMNMX.FTZ R120, R192, R120, !PT ;  /* 0x00000078c0787209 */ /* 0x000fe40007810000 */
[----:B------:R-:W-:Y:S01]  /*22b70*/  FMNMX.FTZ R121, R172, R121, !PT ;  /* 0x00000079ac797209 */ /* 0x000fe20007810000 */
[----:B------:R-:W-:Y:S01]  /*22b80*/  MUFU.TANH R151, R151 ;  /* 0x0000009700977308 */ /* 0x000fe20000002400 */
[----:B------:R-:W-:Y:S02]  /*22b90*/  FMNMX.FTZ R120, R170, R120, !PT ;  /* 0x00000078aa787209 */ /* 0x000fe40007810000 */
[----:B------:R-:W-:Y:S02]  /*22ba0*/  FMNMX.FTZ R121, R173, R121, !PT ;  /* 0x00000079ad797209 */ /* 0x000fe40007810000 */
[----:B------:R-:W-:-:S02]  /*22bb0*/  FMNMX.FTZ R120, R171, R120, !PT ;  /* 0x00000078ab787209 */ /* 0x000fc40007810000 */
[----:B------:R-:W-:Y:S01]  /*22bc0*/  FMNMX.FTZ R121, R176, R121, !PT ;  /* 0x00000079b0797209 */ /* 0x000fe20007810000 */
[----:B------:R-:W0:Y:S01]  /*22bd0*/  MUFU.TANH R193, R193 ;  /* 0x000000c100c17308 */ /* 0x000e220000002400 */
[----:B------:R-:W-:Y:S02]  /*22be0*/  FMNMX.FTZ R120, R174, R120, !PT ;  /* 0x00000078ae787209 */ /* 0x000fe40007810000 */
[----:B------:R-:W-:Y:S02]  /*22bf0*/  FMNMX.FTZ R121, R177, R121, !PT ;  /* 0x00000079b1797209 */ /* 0x000fe40007810000 */
[----:B------:R-:W-:Y:S02]  /*22c00*/  FMNMX.FTZ R120, R175, R120, !PT ;  /* 0x00000078af787209 */ /* 0x000fe40007810000 */
[----:B------:R-:W-:Y:S01]  /*22c10*/  FMNMX.FTZ R121, R180, R121, !PT ;  /* 0x00000079b4797209 */ /* 0x000fe20007810000 */
[----:B------:R-:W3:Y:S01]  /*22c20*/  MUFU.TANH R194, R195 ;  /* 0x000000c300c27308 */ /* 0x000ee20000002400 */
        /* <DEDUP_REMOVED lines=9> */
[----:B------:R-:W-:Y:S01]  /*22cc0*/  MUFU.TANH R123, R123 ;  /* 0x0000007b007b7308 */ /* 0x000fe20000002400 */
[----:B------:R-:W-:Y:S02]  /*22cd0*/  FMNMX.FTZ R120, R154, R120, !PT ;  /* 0x000000789a787209 */ /* 0x000fe40007810000 */
[----:B------:R-:W-:Y:S02]  /*22ce0*/  FMNMX.FTZ R121, R157, R121, !PT ;  /* 0x000000799d797209 */ /* 0x000fe40007810000 */
[----:B------:R-:W-:Y:S02]  /*22cf0*/  FMNMX.FTZ R120, R155, R120, !PT ;  /* 0x000000789b787209 */ /* 0x000fe40007810000 */
[----:B------:R-:W-:Y:S01]  /*22d00*/  FMNMX.FTZ R121, R160, R121, !PT ;  /* 0x00000079a0797209 */ /* 0x000fe20007810000 */
[----:B------:R-:W4:Y:S01]  /*22d10*/  MUFU.TANH R124, R124 ;  /* 0x0000007c007c7308 */ /* 0x000f220000002400 */
        /* <DEDUP_REMOVED lines=23> */
[----:B--2---:R-:W-:Y:S01]  /*22e90*/  FMNMX.FTZ R121, R148, R121, !PT ;  /* 0x0000007994797209 */ /* 0x004fe20007810000 */
[----:B------:R-:W2:Y:S01]  /*22ea0*/  MUFU.TANH R129, R129 ;  /* 0x0000008100817308 */ /* 0x000ea20000002400 */
[----:B------:R-:W-:Y:S02]  /*22eb0*/  FMNMX.FTZ R120, R146, R120, !PT ;  /* 0x0000007892787209 */ /* 0x000fe40007810000 */
[----:B-1----:R-:W-:Y:S02]  /*22ec0*/  FMNMX.FTZ R121, R149, R121, !PT ;  /* 0x0000007995797209 */ /* 0x002fe40007810000 */
[----:B------:R-:W-:Y:S02]  /*22ed0*/  FMNMX.FTZ R120, R147, R120, !PT ;  /* 0x0000007893787209 */ /* 0x000fe40007810000 */
[----:B0-----:R-:W-:Y:S01]  /*22ee0*/  FMNMX.FTZ R121, R193, R121, !PT ;  /* 0x00000079c1797209 */ /* 0x001fe20007810000 */
[----:B------:R-:W0:Y:S01]  /*22ef0*/  MUFU.TANH R130, R130 ;  /* 0x0000008200827308 */ /* 0x000e220000002400 */
[----:B------:R-:W-:-:S02]  /*22f00*/  FMNMX.FTZ R120, R150, R120, !PT ;  /* 0x0000007896787209 */ /* 0x000fc40007810000 */
[----:B---3--:R-:W-:Y:S02]  /*22f10*/  FMNMX.FTZ R121, R194, R121, !PT ;  /* 0x00000079c2797209 */ /* 0x008fe40007810000 */
[----:B------:R-:W-:Y:S02]  /*22f20*/  FMNMX.FTZ R120, R151, R120, !PT ;  /* 0x0000007897787209 */ /* 0x000fe40007810000 */
[----:B----4-:R-:W-:Y:S01]  /*22f30*/  FMNMX.FTZ R121, R124, R121, !PT ;  /* 0x000000797c797209 */ /* 0x010fe20007810000 */
[----:B------:R-:W1:Y:S01]  /*22f40*/  MUFU.TANH R131, R131 ;  /* 0x0000008300837308 */ /* 0x000e620000002400 */
[----:B------:R-:W-:Y:S02]  /*22f50*/  FMNMX.FTZ R120, R122, R120, !PT ;  /* 0x000000787a787209 */ /* 0x000fe40007810000 */
[----:B-----5:R-:W-:Y:S02]  /*22f60*/  FMNMX.FTZ R121, R125, R121, !PT ;  /* 0x000000797d797209 */ /* 0x020fe40007810000 */
[----:B------:R-:W-:-:S02]  /*22f70*/  FMNMX.FTZ R120, R123, R120, !PT ;  /* 0x000000787b787209 */ /* 0x000fc40007810000 */
[----:B------:R-:W-:Y:S01]  /*22f80*/  FMNMX.FTZ R121, R128, R121, !PT ;  /* 0x0000007980797209 */ /* 0x000fe20007810000 */
[----:B------:R-:W3:Y:S01]  /*22f90*/  MUFU.TANH R132, R132 ;  /* 0x0000008400847308 */ /* 0x000ee20000002400 */
[----:B------:R-:W-:Y:S02]  /*22fa0*/  FMNMX.FTZ R120, R126, R120, !PT ;  /* 0x000000787e787209 */ /* 0x000fe40007810000 */
[----:B--2---:R-:W-:Y:S02]  /*22fb0*/  FMNMX.FTZ R121, R129, R121, !PT ;  /* 0x0000007981797209 */ /* 0x004fe40007810000 */
[----:B------:R-:W-:-:S03]  /*22fc0*/  FMNMX.FTZ R120, R127, R120, !PT ;  /* 0x000000787f787209 */ /* 0x000fc60007810000 */
[----:B------:R-:W2:Y:S01]  /*22fd0*/  MUFU.TANH R133, R133 ;  /* 0x0000008500857308 */ /* 0x000ea20000002400 */
[----:B0-----:R-:W-:-:S04]  /*22fe0*/  FMNMX.FTZ R120, R130, R120, !PT ;  /* 0x0000007882787209 */ /* 0x001fc80007810000 */
[----:B-1----:R-:W-:-:S03]  /*22ff0*/  FMNMX.FTZ R120, R131, R120, !PT ;  /* 0x0000007883787209 */ /* 0x002fc60007810000 */
[----:B------:R-:W0:Y:S01]  /*23000*/  MUFU.TANH R134, R134 ;  /* 0x0000008600867308 */ /* 0x000e220000002400 */
[----:B---3--:R-:W-:-:S07]  /*23010*/  FMNMX.FTZ R121, R132, R121, !PT ;  /* 0x0000007984797209 */ /* 0x008fce0007810000 */
[----:B------:R-:W1:Y:S01]  /*23020*/  MUFU.TANH R135, R135 ;  /* 0x0000008700877308 */ /* 0x000e620000002400 */
[----:B--2---:R-:W-:-:S05]  /*23030*/  FMNMX.FTZ R196, R133, R121, !PT ;  /* 0x0000007985c47209 */ /* 0x004fca0007810000 */
[----:B------:R-:W2:Y:S01]  /*23040*/  SHFL.BFLY PT, R121, R196, 0x2, 0x1f ;  /* 0x0c401f00c4797f89 */ /* 0x000ea200000e0000 */
[----:B0-----:R-:W-:Y:S01]  /*23050*/  FMNMX.FTZ R120, R134, R120, !PT ;  /* 0x0000007886787209 */ /* 0x001fe20007810000 */
[----:B------:R-:W-:Y:S02]  /*23060*/  WARPGROUP.DEPBAR.LE gsb0, 0x0 ;  /* 0x00008000000079c5 */ /* 0x000fe40000010000 */
[----:B------:R-:W-:Y:S01]  /*23070*/  WARPGROUP.ARRIVE ;  /* 0x00000000000079c5 */ /* 0x000fe20000000000 */
[----:B-1----:R-:W-:-:S05]  /*23080*/  FMNMX.FTZ R195, R135, R120, !PT ;  /* 0x0000007887c37209 */ /* 0x002fca0007810000 */
[----:B------:R-:W-:Y:S01]  /*23090*/  QGMMA.64x192x32.F32.E4M3.E4M3 R24, R204, gdesc[UR4], R24, gsb0 ;  /* 0x02e00004cc187df3 */ /* 0x000fe20008000818 */
[----:B------:R-:W0:Y:S01]  /*230a0*/  SHFL.BFLY PT, R120, R195, 0x2, 0x1f ;  /* 0x0c401f00c3787f89 */ /* 0x000e2200000e0000 */
[----:B--2---:R-:W-:Y:S01]  /*230b0*/  FMNMX.FTZ R196, R196, R121, !PT ;  /* 0x00000079c4c47209 */ /* 0x004fe20007810000 */
[----:B------:R-:W-:-:S04]  /*230c0*/  IMAD.MOV.U32 R121, RZ, RZ, -0x3ffffff0 ;  /* 0xc0000010ff797424 */ /* 0x000fc800078e00ff */
[----:B------:R-:W1:Y:S01]  /*230d0*/  SHFL.BFLY PT, R197, R196, 0x1, 0x1f ;  /* 0x0c201f00c4c57f89 */ /* 0x000e6200000e0000 */
[----:B------:R-:W-:Y:S02]  /*230e0*/  R2UR UR7, R121 ;  /* 0x00000000790772ca */ /* 0x000fe400000e0000 */
[----:B0-----:R-:W-:Y:S01]  /*230f0*/  FMNMX.FTZ R195, R195, R120, !PT ;  /* 0x00000078c3c37209 */ /* 0x001fe20007810000 */
[----:B------:R-:W-:-:S04]  /*23100*/  VIADD R120, R10, 0x600 ;  /* 0x000006000a787836 */ /* 0x000fc80000000000 */
[----:B------:R-:W0:Y:S01]  /*23110*/  SHFL.BFLY PT, R198, R195, 0x1, 0x1f ;  /* 0x0c201f00c3c67f89 */ /* 0x000e2200000e0000 */
[----:B------:R-:W-:Y:S02]  /*23120*/  R2UR UR6, R120 ;  /* 0x00000000780672ca */ /* 0x000fe400000e0000 */
[----:B------:R-:W-:Y:S02]  /*23130*/  MOV R120, UR56 ;  /* 0x0000003800787c02 */ /* 0x000fe40008000f00 */
[----:B-1----:R-:W-:-:S05]  /*23140*/  FMNMX.FTZ R10, R196, R197, !PT ;  /* 0x000000c5c40a7209 */ /* 0x002fca0007810000 */
[----:B------:R-:W-:-:S04]  /*23150*/  FADD.FTZ R5, -R10, R5 ;  /* 0x000000050a057221 */ /* 0x000fc80000010100 */
[----:B------:R-:W-:Y:S01]  /*23160*/  FMUL.FTZ R197, R5, R120 ;  /* 0x0000007805c57220 */ /* 0x000fe20000410000 */
[----:B0-----:R-:W-:Y:S01]  /*23170*/  FMNMX.FTZ R121, R195, R198, !PT ;  /* 0x000000c6c3797209 */ /* 0x001fe20007810000 */
[----:B------:R-:W-:-:S04]  /*23180*/  FFMA.FTZ R195, R10, R120, -8 ;  /* 0xc10000000ac37423 */ /* 0x000fc80000010078 */
[-CC-:B------:R-:W-:Y:S01]  /*23190*/  FFMA.FTZ R196, R11, R120.reuse, -R195.reuse ;  /* 0x000000780bc47223 */ /* 0x180fe200000108c3 */
[----:B------:R-:W-:-:S01]  /*231a0*/  FFMA.FTZ R11, R15, R120, -R195 ;  /* 0x000000780f0b7223 */ /* 0x000fc200000108c3 */
[-CC-:B------:R-:W-:Y:S01]  /*231b0*/  FFMA.FTZ R15, R185, R120.reuse, -R195.reuse ;  /* 0x00000078b90f7223 */ /* 0x180fe200000108c3 */
[----:B------:R-:W-:-:S01]  /*231c0*/  FFMA.FTZ R185, R189, R120, -R195 ;  /* 0x00000078bdb97223 */ /* 0x000fc200000108c3 */
[----:B------:R-:W-:Y:S01]  /*231d0*/  FFMA.FTZ R189, R193, R120, -R195 ;  /* 0x00000078c1bd7223 */ /* 0x000fe200000108c3 */
[----:B------:R-:W-:-:S01]  /*231e0*/  FADD.FTZ R5, -R121, R4 ;  /* 0x0000000479057221 */ /* 0x000fc20000010100 */
[-C--:B------:R-:W-:Y:S01]  /*231f0*/  FFMA.FTZ R193, R121, R120.reuse, -8 ;  /* 0xc100000079c17423 */ /* 0x080fe20000010078 */
[----:B------:R-:W-:-:S01]  /*23200*/  FFMA.FTZ R7, R7, R120, -R195 ;  /* 0x0000007807077223 */ /* 0x000fc200000108c3 */
[----:B------:R-:W-:Y:S01]  /*23210*/  MUFU.EX2 R4, R197 ;  /* 0x000000c500047308 */ /* 0x000fe20000000800 */
[-C--:B------:R-:W-:Y:S01]  /*23220*/  FMUL.FTZ R5, R5, R120.reuse ;  /* 0x0000007805057220 */ /* 0x080fe20000410000 */
[-CC-:B------:R-:W-:Y:S01]  /*23230*/  FFMA.FTZ R12, R12, R120.reuse, -R193.reuse ;  /* 0x000000780c0c7223 */ /* 0x180fe200000108c1 */
[----:B------:R-:W-:-:S01]  /*23240*/  FFMA.FTZ R13, R13, R120, -R193 ;  /* 0x000000780d0d7223 */ /* 0x000fc200000108c1 */
[-C--:B------:R-:W-:Y:S01]  /*23250*/  FFMA.FTZ R21, R21, R120.reuse, -R193 ;  /* 0x0000007815157223 */ /* 0x080fe200000108c1 */
[----:B------:R-:W-:-:S01]  /*23260*/  FFMA.FTZ R20, R20, R120, -R195 ;  /* 0x0000007814147223 */ /* 0x000fc200000108c3 */
[-CC-:B------:R-:W-:Y:S01]  /*23270*/  FFMA.FTZ R184, R184, R120.reuse, -R193.reuse ;  /* 0x00000078b8b87223 */ /* 0x180fe200000108c1 */
[----:B------:R-:W-:-:S01]  /*23280*/  FFMA.FTZ R187, R187, R120, -R193 ;  /* 0x00000078bbbb7223 */ /* 0x000fc200000108c1 */
[----:B------:R-:W0:Y:S01]  /*23290*/  MUFU.EX2 R7, R7 ;  /* 0x0000000700077308 */ /* 0x000e220000000800 */
[----:B------:R-:W-:-:S01]  /*232a0*/  FFMA.FTZ R186, R186, R120, -R195 ;  /* 0x00000078baba7223 */ /* 0x000fc200000108c3 */
[-CC-:B------:R-:W-:Y:S01]  /*232b0*/  FFMA.FTZ R188, R188, R120.reuse, -R193.reuse ;  /* 0x00000078bcbc7223 */ /* 0x180fe200000108c1 */
[----:B------:R-:W-:-:S01]  /*232c0*/  FFMA.FTZ R191, R191, R120, -R193 ;  /* 0x00000078bfbf7223 */ /* 0x000fc200000108c1 */
[-C--:B------:R-:W-:Y:S01]  /*232d0*/  FFMA.FTZ R190, R190, R120.reuse, -R195 ;  /* 0x00000078bebe7223 */ /* 0x080fe200000108c3 */
        /* <DEDUP_REMOVED lines=36> */
[----:B0-----:R-:W-:-:S01]  /*23520*/  FADD.FTZ R198, R196, R3 ;  /* 0x00000003c4c67221 */ /* 0x001fc20000010000 */
[-CC-:B------:R-:W-:Y:S01]  /*23530*/  FFMA.FTZ R129, R129, R120.reuse, -R195.reuse ;  /* 0x0000007881817223 */ /* 0x180fe200000108c3 */
[----:B------:R-:W-:-:S01]  /*23540*/  FFMA.FTZ R132, R132, R120, -R195 ;  /* 0x0000007884847223 */ /* 0x000fc200000108c3 */
[-C--:B------:R-:W-:Y:S01]  /*23550*/  FFMA.FTZ R133, R133, R120.reuse, -R195 ;  /* 0x0000007885857223 */ /* 0x080fe200000108c3 */
[----:B------:R-:W-:-:S01]  /*23560*/  FFMA.FTZ R170, R170, R120, -R193 ;  /* 0x00000078aaaa7223 */ /* 0x000fc200000108c1 */
[-CC-:B------:R-:W-:Y:S01]  /*23570*/  FFMA.FTZ R171, R171, R120.reuse, -R193.reuse ;  /* 0x00000078abab7223 */ /* 0x180fe200000108c1 */
[----:B------:R-:W-:-:S01]  /*23580*/  FFMA.FTZ R174, R174, R120, -R193 ;  /* 0x00000078aeae7223 */ /* 0x000fc200000108c1 */
[----:B------:R-:W0:Y:S01]  /*23590*/  MUFU.EX2 R21, R21 ;  /* 0x0000001500157308 */ /* 0x000e220000000800 */
[----:B--2---:R-:W-:-:S01]  /*235a0*/  FADD.FTZ R0, R13, R0 ;  /* 0x000000000d007221 */ /* 0x004fc20000010000 */
[-CC-:B------:R-:W-:Y:S01]  /*235b0*/  FFMA.FTZ R175, R175, R120.reuse, -R193.reuse ;  /* 0x00000078afaf7223 */ /* 0x180fe200000108c1 */
[----:B------:R-:W-:-:S01]  /*235c0*/  FFMA.FTZ R178, R178, R120, -R193 ;  /* 0x00000078b2b27223 */ /* 0x000fc200000108c1 */
[-CC-:B------:R-:W-:Y:S01]  /*235d0*/  FFMA.FTZ R179, R179, R120.reuse, -R193.reuse ;  /* 0x00000078b3b37223 */ /* 0x180fe200000108c1 */
[----:B------:R-:W-:-:S01]  /*235e0*/  FFMA.FTZ R182, R182, R120, -R193 ;  /* 0x00000078b6b67223 */ /* 0x000fc200000108c1 */
[-CC-:B------:R-:W-:Y:S01]  /*235f0*/  FFMA.FTZ R183, R183, R120.reuse, -R193.reuse ;  /* 0x00000078b7b77223 */ /* 0x180fe200000108c1 */
[----:B------:R-:W-:-:S01]  /*23600*/  FFMA.FTZ R154, R154, R120, -R193 ;  /* 0x000000789a9a7223 */ /* 0x000fc200000108c1 */
[----:B------:R-:W2:Y:S01]  /*23610*/  MUFU.EX2 R20, R20 ;  /* 0x0000001400147308 */ /* 0x000ea20000000800 */
[----:B-1----:R-:W-:-:S01]  /*23620*/  FADD.FTZ R3, R11, R198 ;  /* 0x000000c60b037221 */ /* 0x002fc20000010000 */
        /* <DEDUP_REMOVED lines=28> */
[----:B------:R-:W-:Y:S01]  /*237f0*/  FFMA.FTZ R135, R135, R120, -R193 ;  /* 0x0000007887877223 */ /* 0x000fe200000108c1 */
[----:B------:R-:W-:Y:S01]  /*23800*/  @!P0 IMAD R193, R9, 0x8, R16 ;  /* 0x0000000809c18824 */ /* 0x000fe200078e0210 */
        /* <DEDUP_REMOVED lines=13> */
[----:B------:R-:W-:-:S04]  /*238e0*/  WARPGROUP.ARRIVE ;  /* 0x00000000000079c5 */ /* 0x000fc80000000000 */
[----:B------:R-:W1:Y:S01]  /*238f0*/  MUFU.EX2 R168, R168 ;  /* 0x000000a800a87308 */ /* 0x000e620000000800 */
[----:B0-----:R-:W-:-:S01]  /*23900*/  FADD.FTZ R3, R190, R3 ;  /* 0x00000003be037221 */ /* 0x001fc20000010000 */
[----:B------:R-:W-:Y:S06]  /*23910*/  QGMMA.64x192x32.F32.E4M3.E4M3 R24, R200, gdesc[UR4], R24, gsb0 ;  /* 0x02e00004c8187df3 */ /* 0x000fec0008000818 */
        /* <DEDUP_REMOVED lines=52> */
[----:B------:R-:W-:-:S06]  /*23c60*/  WARPGROUP.DEPBAR.LE gsb0, 0x0 ;  /* 0x00008000000079c5 */ /* 0x000fcc0000010000 */
        /* <DEDUP_REMOVED lines=42> */
[----:B------:R-:W-:-:S06]  /*23f10*/  IADD3 R195, -R225, 0xb, RZ ;  /* 0x0000000be1c37810 */ /* 0x000fcc0007ffe1ff */
[----:B------:R-:W1:Y:S01]  /*23f20*/  MUFU.EX2 R189, R189 ;  /* 0x000000bd00bd7308 */ /* 0x000e620000000800 */
[----:B0-----:R-:W-:-:S01]  /*23f30*/  FADD.FTZ R200, R149, R0 ;  /* 0x0000000095c87221 */ /* 0x001fc20000010000 */
[----:B------:R-:W-:-:S05]  /*23f40*/  @!P0 VIADD R0, R193, 0x33440 ;  /* 0x00033440c1008836 */ /* 0x000fca0000000000 */
[----:B------:R-:W-:Y:S01]  /*23f50*/  @!P0 PRMT R0, RZ, 0x654, R0 ;  /* 0x00000654ff008816 */ /* 0x000fe20000000000 */
[----:B------:R-:W0:Y:S01]  /*23f60*/  MUFU.EX2 R122, R122 ;  /* 0x0000007a007a7308 */ /* 0x000e220000000800 */
[----:B--2---:R-:W-:-:S01]  /*23f70*/  FADD.FTZ R3, R151, R198 ;  /* 0x000000c697037221 */ /* 0x004fc20000010000 */
[----:B------:R2:W-:Y:S06]  /*23f80*/  BAR.ARV R195, 0x100 ;  /* 0x000400c30000751d */ /* 0x0005ec0000002000 */
[----:B------:R-:W3:Y:S01]  /*23f90*/  MUFU.EX2 R194, R194 ;  /* 0x000000c200c27308 */ /* 0x000ee20000000800 */
[----:B-1----:R-:W-:-:S01]  /*23fa0*/  FADD.FTZ R193, R189, R200 ;  /* 0x000000c8bdc17221 */ /* 0x002fc20000010000 */
[----:B------:R1:W-:Y:S06]  /*23fb0*/  @!P0 SYNCS.ARRIVE.TRANS64.RED.A1T0 RZ, [R0+URZ], RZ ;  /* 0x000000ff00ff89a7 */ /* 0x0003ec000810043f */
[----:B------:R-:W4:Y:S01]  /*23fc0*/  MUFU.EX2 R123, R123 ;  /* 0x0000007b007b7308 */ /* 0x000f220000000800 */
[----:B0-----:R-:W-:-:S07]  /*23fd0*/  FADD.FTZ R198, R122, R3 ;  /* 0x000000037ac67221 */ /* 0x001fce0000010000 */
[----:B------:R-:W0:Y:S01]  /*23fe0*/  MUFU.EX2 R124, R124 ;  /* 0x0000007c007c7308 */ /* 0x000e220000000800 */
[----:B---3--:R-:W-:-:S07]  /*23ff0*/  FADD.FTZ R193, R194, R193 ;  /* 0x000000c1c2c17221 */ /* 0x008fce0000010000 */
[----:B------:R-:W3:Y:S01]  /*24000*/  MUFU.EX2 R126, R126 ;  /* 0x0000007e007e7308 */ /* 0x000ee20000000800 */
[----:B----4-:R-:W-:-:S07]  /*24010*/  FADD.FTZ R3, R123, R198 ;  /* 0x000000c67b037221 */ /* 0x010fce0000010000 */
[----:B------:R-:W4:Y:S01]  /*24020*/  MUFU.EX2 R125, R125 ;  /* 0x0000007d007d7308 */ /* 0x000f220000000800 */
[----:B0-----:R-:W-:-:S07]  /*24030*/  FADD.FTZ R198, R124, R193 ;  /* 0x000000c17cc67221 */ /* 0x001fce0000010000 */
[----:B------:R-:W0:Y:S01]  /*24040*/  MUFU.EX2 R127, R127 ;  /* 0x0000007f007f7308 */ /* 0x000e220000000800 */
[----:B---3--:R-:W-:-:S07]  /*24050*/  FADD.FTZ R200, R126, R3 ;  /* 0x000000037ec87221 */ /* 0x008fce0000010000 */
[----:B------:R-:W1:Y:S01]  /*24060*/  MUFU.EX2 R128, R128 ;  /* 0x0000008000807308 */ /* 0x000e620000000800 */
[----:B----4-:R-:W-:-:S07]  /*24070*/  FADD.FTZ R3, R125, R198 ;  /* 0x000000c67d037221 */ /* 0x010fce0000010000 */
[----:B------:R-:W3:Y:S01]  /*24080*/  MUFU.EX2 R130, R130 ;  /* 0x0000008200827308 */ /* 0x000ee20000000800 */
[----:B0-----:R-:W-:-:S07]  /*24090*/  FADD.FTZ R193, R127, R200 ;  /* 0x000000c87fc17221 */ /* 0x001fce0000010000 */
[----:B------:R-:W0:Y:S01]  /*240a0*/  MUFU.EX2 R129, R129 ;  /* 0x0000008100817308 */ /* 0x000e220000000800 */
[----:B-1----:R-:W-:-:S07]  /*240b0*/  FADD.FTZ R0, R128, R3 ;  /* 0x0000000380007221 */ /* 0x002fce0000010000 */
[----:B------:R-:W1:Y:S01]  /*240c0*/  MUFU.EX2 R131, R131 ;  /* 0x0000008300837308 */ /* 0x000e620000000800 */
[----:B---3--:R-:W-:-:S07]  /*240d0*/  FADD.FTZ R198, R130, R193 ;  /* 0x000000c182c67221 */ /* 0x008fce0000010000 */
[----:B------:R-:W3:Y:S01]  /*240e0*/  MUFU.EX2 R132, R132 ;  /* 0x0000008400847308 */ /* 0x000ee20000000800 */
[----:B0-----:R-:W-:-:S07]  /*240f0*/  FADD.FTZ R3, R129, R0 ;  /* 0x0000000081037221 */ /* 0x001fce0000010000 */
[----:B------:R-:W0:Y:S01]  /*24100*/  MUFU.EX2 R134, R134 ;  /* 0x0000008600867308 */ /* 0x000e220000000800 */
[----:B-1----:R-:W-:-:S07]  /*24110*/  FADD.FTZ R193, R131, R198 ;  /* 0x000000c683c17221 */ /* 0x002fce0000010000 */
[----:B------:R-:W1:Y:S01]  /*24120*/  MUFU.EX2 R133, R133 ;  /* 0x0000008500857308 */ /* 0x000e620000000800 */
[----:B---3--:R-:W-:-:S07]  /*24130*/  FADD.FTZ R0, R132, R3 ;  /* 0x0000000384007221 */ /* 0x008fce0000010000 */
[----:B------:R-:W3:Y:S01]  /*24140*/  MUFU.EX2 R135, R135 ;  /* 0x0000008700877308 */ /* 0x000ee20000000800 */
[----:B0-----:R-:W-:-:S01]  /*24150*/  FADD.FTZ R198, R134, R193 ;  /* 0x000000c186c67221 */ /* 0x001fc20000010000 */
[----:B-1----:R-:W-:-:S03]  /*24160*/  FADD.FTZ R3, R133, R0 ;  /* 0x0000000085037221 */ /* 0x002fc60000010000 */
[----:B---3--:R-:W-:Y:S01]  /*24170*/  FADD.FTZ R0, R135, R198 ;  /* 0x000000c687007221 */ /* 0x008fe20000010000 */
[----:B--2---:R-:W-:Y:S06]  /*24180*/  @!P1 BRA `(.L_x_5158) ;  /* 0x0000000000049947 */ /* 0x004fec0003800000 */
[----:B------:R-:W-:Y:S01]  /*24190*/  BPT.TRAP 0x1 ;  /* 0x000000040000795c */ /* 0x000fe20000300000 */
.L_x_5158:
[----:B------:R-:W-:Y:S01]  /*241a0*/  F2FP.SATFINITE.E4M3.F32.PACK_AB_MERGE_C R11, R20, R11, RZ ;  /* 0x0000000b140b723e */ /* 0x000fe200048070ff */
[-C--:B------:R-:W-:Y:S01]  /*241b0*/  FMUL.FTZ R24, R24, R4.reuse ;  /* 0x0000000418187220 */ /* 0x080fe20000410000 */
[----:B------:R-:W-:Y:S01]  /*241c0*/  ISETP.GT.AND P0, PT, R6, RZ, PT ;  /* 0x000000ff0600720c */ /* 0x000fe20003f04270 */
[-C--:B------:R-:W-:Y:S01]  /*241d0*/  FMUL.FTZ R25, R25, R4.reuse ;  /* 0x0000000419197220 */ /* 0x080fe20000410000 */
[----:B------:R-:W-:Y:S01]  /*241e0*/  F2FP.SATFINITE.E4M3.F32.PACK_AB_MERGE_C R216, R196, R7, R11 ;  /* 0x00000007c4d8723e */ /* 0x000fe2000480700b */
[----:B------:R-:W-:Y:S01]  /*241f0*/  IMAD R7, R8, 0x8, R16 ;  /* 0x0000000808077824 */ /* 0x000fe200078e0210 */
[----:B------:R-:W-:Y:S01]  /*24200*/  F2FP.SATFINITE.E4M3.F32.PACK_AB_MERGE_C R21, R184, R21, RZ ;  /* 0x00000015b815723e */ /* 0x000fe200048070ff */
[----:B------:R-:W-:Y:S01]  /*24210*/  IMAD.U32 R8, RZ, RZ, UR42 ;  /* 0x0000002aff087e24 */ /* 0x000fe2000f8e00ff */
[----:B------:R-:W-:Y:S01]  /*24220*/  F2FP.SATFINITE.E4M3.F32.PACK_AB_MERGE_C R185, R190, R185, RZ ;  /* 0x000000b9beb9723e */ /* 0x000fe200048070ff */
[-C--:B------:R-:W-:Y:S01]  /*24230*/  FMUL.FTZ R28, R28, R4.reuse ;  /* 0x000000041c1c7220 */ /* 0x080fe20000410000 */
[----:B------:R-:W-:Y:S01]  /*24240*/  IADD3 R7, R7, 0x33460, RZ ;  /* 0x0003346007077810 */ /* 0x000fe20007ffe0ff */
        /* <DEDUP_REMOVED lines=138> */
.L_x_5148:
[----:B------:R-:W-:Y:S05]  /*24af0*/  WARPSYNC.ALL ;  /* 0x0000000000007948 */ /* 0x000fea0003800000 */
[----:B------:R-:W-:Y:S06]  /*24b00*/  BAR.ARV 0x8, 0x120 ;  /* 0x0204800000007b1d */ /* 0x000fec0000002000 */
[----:B------:R-:W-:Y:S05]  /*24b10*/  @!P1 BRA `(.L_x_5160) ;  /* 0x0000000000049947 */ /* 0x000fea0003800000 */
[----:B------:R-:W-:Y:S01]  /*24b20*/  BPT.TRAP 0x1 ;  /* 0x000000040000795c */ /* 0x000fe20000300000 */
.L_x_5160:
[----:B------:R-:W-:Y:S01]  /*24b30*/  IMAD R11, R146, 0x8, R16 ;  /* 0x00000008920b7824 */ /* 0x000fe200078e0210 */
[----:B------:R-:W-:-:S04]  /*24b40*/  SHF.L.U32 R2, R220, 0x1f, RZ ;  /* 0x0000001fdc027819 */ /* 0x000fc800000006ff */
[----:B------:R0:W1:Y:S01]  /*24b50*/  SYNCS.PHASECHK.TRANS64.TRYWAIT P0, [R11+URZ+0x33450], R2 ;  /* 0x033450020b0075a7 */ /* 0x000062000800017f */
[----:B------:R-:W-:Y:S05]  /*24b60*/  @!P1 BRA `(.L_x_5161) ;  /* 0x0000000000049947 */ /* 0x000fea0003800000 */
[----:B------:R-:W-:Y:S01]  /*24b70*/  BPT.TRAP 0x1 ;  /* 0x000000040000795c */ /* 0x000fe20000300000 */
.L_x_5161:
[----:B------:R-:W-:-:S05]  /*24b80*/  VIADD R16, R16, 0x200 ;  /* 0x0000020010107836 */ /* 0x000fca0000000000 */
[----:B------:R-:W-:-:S04]  /*24b90*/  SHF.R.U32.HI R16, RZ, 0x4, R16 ;  /* 0x00000004ff107819 */ /* 0x000fc80000011610 */
[----:B------:R-:W-:-:S04]  /*24ba0*/  LOP3.LUT R16, R16, 0x3fff, RZ, 0xc0, !PT ;  /* 0x00003fff10107812 */ /* 0x000fc800078ec0ff */
[----:B------:R-:W-:Y:S01]  /*24bb0*/  LOP3.LUT R5, R16, 0x10000, RZ, 0xfc, !PT ;  /* 0x0001000010057812 */ /* 0x000fe200078efcff */
[----:B-1----:R-:W-:Y:S06]  /*24bc0*/  @P0 BRA `(.L_x_5162) ;  /* 0x0000000000080947 */ /* 0x002fec0003800000 */
[----:B------:R-:W1:Y:S02]  /*24bd0*/  SYNCS.PHASECHK.TRANS64.TRYWAIT P0, [R11+URZ+0x33450], R2 ;  /* 0x033450020b0075a7 */ /* 0x000e64000800017f */
[----:B-1----:R-:W-:Y:S05]  /*24be0*/  @!P0 BRA `(.L_x_5163) ;  /* 0x000000c000088947 */ /* 0x002fea0003800000 */
.L_x_5162:
[----:B------:R-:W-:Y:S01]  /*24bf0*/  IMAD R4, R146, 0x780, R5 ;  /* 0x0000078092047824 */ /* 0x000fe200078e0205 */
[----:B------:R-:W0:Y:S01]  /*24c00*/  LDL R13, [R1+0x1c] ;  /* 0x00001c00010d7983 */ /* 0x000e220000100800 */
[----:B------:R-:W-:Y:S01]  /*24c10*/  IMAD.MOV.U32 R5, RZ, RZ, -0x3ffffff0 ;  /* 0xc0000010ff057424 */ /* 0x000fe200078e00ff */
[----:B------:R-:W-:Y:S05]  /*24c20*/  WARPSYNC.ALL ;  /* 0x0000000000007948 */ /* 0x000fea0003800000 */
[C---:B------:R-:W-:Y:S01]  /*24c30*/  R2UR UR6, R4.reuse ;  /* 0x00000000040672ca */ /* 0x040fe200000e0000 */
[----:B------:R-:W2:Y:S01]  /*24c40*/  LDL R12, [R1+0xc] ;  /* 0x00000c00010c7983 */ /* 0x000ea20000100800 */
[----:B------:R-:W-:Y:S01]  /*24c50*/  R2UR UR7, R5 ;  /* 0x00000000050772ca */ /* 0x000fe200000e0000 */
[----:B------:R-:W-:Y:S01]  /*24c60*/  WARPGROUP.ARRIVE ;  /* 0x00000000000079c5 */ /* 0x000fe20000000000 */
[----:B------:R-:W-:Y:S01]  /*24c70*/  IMAD.MOV.U32 R7, RZ, RZ, -0x3ffffff0 ;  /* 0xc0000010ff077424 */ /* 0x000fe200078e00ff */
[----:B------:R-:W-:Y:S01]  /*24c80*/  IADD3 R6, R4, 0x180, RZ ;  /* 0x0000018004067810 */ /* 0x000fe20007ffe0ff */
[----:B------:R-:W-:-:S02]  /*24c90*/  ULDC.64 UR4, c[0x0][0x9a0] ;  /* 0x0002680000047ab9 */ /* 0x000fc40000000a00 */
[----:B------:R-:W-:-:S04]  /*24ca0*/  ISETP.NE.U32.AND P0, PT, RZ, UR4, PT ;  /* 0x00000004ff007c0c */ /* 0x000fc8000bf05070 */
[----:B------:R-:W-:-:S03]  /*24cb0*/  ISETP.NE.AND.EX P0, PT, RZ, UR5, PT, P0 ;  /* 0x00000005ff007c0c */ /* 0x000fc6000bf05300 */
[----:B------:R-:W-:Y:S01]  /*24cc0*/  QGMMA.64x192x32.F32.E4M3.E4M3 R24, R216, gdesc[UR4], R24, gsb0 ;  /* 0x02e00004d8187df3 */ /* 0x000fe20008000818 */
[----:B------:R-:W-:Y:S01]  /*24cd0*/  R2UR UR6, R6 ;  /* 0x00000000060672ca */ /* 0x000fe200000e0000 */
[----:B------:R-:W-:Y:S01]  /*24ce0*/  VIADD R6, R4, 0x300 ;  /* 0x0000030004067836 */ /* 0x000fe20000000000 */
[----:B------:R-:W-:Y:S01]  /*24cf0*/  R2UR UR7, R7 ;  /* 0x00000000070772ca */ /* 0x000fe200000e0000 */
[----:B------:R-:W-:-:S06]  /*24d00*/  IMAD.MOV.U32 R7, RZ, RZ, -0x3ffffff0 ;  /* 0xc0000010ff077424 */ /* 0x000fcc00078e00ff */
[----:B------:R-:W3:Y:S01]  /*24d10*/  @P0 LDC.64 R8, c[0x0][0x9d0] ;  /* 0x00027400ff080b82 */ /* 0x000ee20000000a00 */
[----:B------:R-:W-:Y:S02]  /*24d20*/  WARPGROUP.DEPBAR.LE gsb0, 0x0 ;  /* 0x00008000000079c5 */ /* 0x000fe40000010000 */
[----:B------:R-:W-:-:S07]  /*24d30*/  WARPGROUP.ARRIVE ;  /* 0x00000000000079c5 */ /* 0x000fce0000000000 */
[----:B------:R-:W-:Y:S01]  /*24d40*/  QGMMA.64x192x32.F32.E4M3.E4M3 R24, R212, gdesc[UR4], R24, gsb0 ;  /* 0x02e00004d4187df3 */ /* 0x000fe20008000818 */
[----:B------:R-:W-:Y:S02]  /*24d50*/  R2UR UR6, R6 ;  /* 0x00000000060672ca */ /* 0x000fe400000e0000 */
[----:B------:R-:W-:Y:S02]  /*24d60*/  R2UR UR7, R7 ;  /* 0x00000000070772ca */ /* 0x000fe400000e0000 */
[----:B------:R-:W0:Y:S02]  /*24d70*/  @P0 LDC.64 R6, c[0x0][0x9c8] ;  /* 0x00027200ff060b82 */ /* 0x000e240000000a00 */
[----:B01----:R-:W-:Y:S01]  /*24d80*/  @P0 IMAD R2, R13, R6, RZ ;  /* 0x000000060d020224 */ /* 0x003fe200078e02ff */
[----:B------:R-:W-:-:S03]  /*24d90*/  @P0 SHF.R.S32.HI R13, RZ, 0x1f, R226 ;  /* 0x0000001fff0d0819 */ /* 0x000fc600000114e2 */
[C---:B--2---:R-:W-:Y:S02]  /*24da0*/  @P0 IMAD R5, R12.reuse, R7, R2 ;  /* 0x000000070c050224 */ /* 0x044fe400078e0202 */
[----:B------:R-:W-:-:S04]  /*24db0*/  @P0 IMAD.WIDE.U32 R6, R12, R6, RZ ;  /* 0x000000060c060225 */ /* 0x000fc800078e00ff */
[-C--:B---3--:R-:W-:Y:S02]  /*24dc0*/  @P0 IMAD R2, R13, R8.reuse, RZ ;  /* 0x000000080d020224 */ /* 0x088fe400078e02ff */
[----:B------:R-:W-:Y:S02]  /*24dd0*/  @P0 IMAD.IADD R7, R7, 0x1, R5 ;  /* 0x0000000107070824 */ /* 0x000fe400078e0205 */
[C---:B------:R-:W-:Y:S02]  /*24de0*/  @P0 IMAD R5, R226.reuse, R9, R2 ;  /* 0x00000009e2050224 */ /* 0x040fe400078e0202 */
[----:B------:R-:W-:-:S04]  /*24df0*/  @P0 IMAD.WIDE.U32 R226, R226, R8, R6 ;  /* 0x00000008e2e20225 */ /* 0x000fc800078e0006 */
[----:B------:R-:W-:Y:S01]  /*24e00*/  IMAD.MOV.U32 R2, RZ, RZ, 0x3f800000 ;  /* 0x3f800000ff027424 */ /* 0x000fe200078e00ff */
[----:B------:R-:W-:Y:S02]  /*24e10*/  @P0 IADD3 R5, R227, R5, RZ ;  /* 0x00000005e3050210 */ /* 0x000fe40007ffe0ff */
[----:B------:R-:W-:-:S04]  /*24e20*/  @P0 LEA R8, P2, R226, UR4, 0x2 ;  /* 0x00000004e2080c11 */ /* 0x000fc8000f8410ff */
[----:B------:R-:W-:-:S05]  /*24e30*/  @P0 LEA.HI.X R9, R226, UR5, R5, 0x2, P2 ;  /* 0x00000005e2090c11 */ /* 0x000fca00090f1405 */
[----:B------:R0:W2:Y:S01]  /*24e40*/  @P0 LDG.E R2, desc[UR54][R8.64] ;  /* 0x0000003608020981 */ /* 0x0000a2000c1e1900 */
[----:B------:R-:W-:Y:S02]  /*24e50*/  WARPGROUP.DEPBAR.LE gsb0, 0x0 ;  /* 0x00008000000079c5 */ /* 0x000fe40000010000 */
[----:B------:R-:W-:-:S06]  /*24e60*/  WARPGROUP.ARRIVE ;  /* 0x00000000000079c5 */ /* 0x000fcc0000000000 */
[----:B------:R-:W-:Y:S01]  /*24e70*/  QGMMA.64x192x32.F32.E4M3.E4M3 R24, R208, gdesc[UR4], R24, gsb0 ;  /* 0x02e00004d0187df3 */ /* 0x000fe20008000818 */
[----:B------:R-:W-:Y:S02]  /*24e80*/  VIADD R6, R4, 0x480 ;  /* 0x0000048004067836 */ /* 0x000fe40000000000 */
[----:B------:R-:W-:-:S03]  /*24e90*/  IMAD.MOV.U32 R7, RZ, RZ, -0x3ffffff0 ;  /* 0xc0000010ff077424 */ /* 0x000fc600078e00ff */
[----:B------:R-:W-:Y:S02]  /*24ea0*/  R2UR UR6, R6 ;  /* 0x00000000060672ca */ /* 0x000fe400000e0000 */
[----:B------:R-:W-:Y:S01]  /*24eb0*/  R2UR UR7, R7 ;  /* 0x00000000070772ca */ /* 0x000fe200000e0000 */
[----:B------:R-:W-:Y:S01]  /*24ec0*/  VIADD R4, R4, 0x600 ;  /* 0x0000060004047836 */ /* 0x000fe20000000000 */
[----:B------:R-:W-:Y:S01]  /*24ed0*/  MOV R5, 0xc0000010 ;  /* 0xc000001000057802 */ /* 0x000fe20000000f00 */
[----:B------:R-:W1:Y:S01]  /*24ee0*/  SHFL.BFLY PT, R7, R0, 0x2, 0x1f ;  /* 0x0c401f0000077f89 */ /* 0x000e6200000e0000 */
[----:B------:R-:W-:Y:S02]  /*24ef0*/  WARPGROUP.DEPBAR.LE gsb0, 0x0 ;  /* 0x00008000000079c5 */ /* 0x000fe40000010000 */
[----:B------:R-:W-:-:S07]  /*24f00*/  WARPGROUP.ARRIVE ;  /* 0x00000000000079c5 */ /* 0x000fce0000000000 */
        /* <DEDUP_REMOVED lines=8> */
[----:B-1----:R-:W-:-:S01]  /*24f90*/  FADD.FTZ R6, R7, R6 ;  /* 0x0000000607067221 */ /* 0x002fc20000010000 */
[----:B------:R-:W-:-:S03]  /*24fa0*/  IMAD.MOV.U32 R3, RZ, RZ, RZ ;  /* 0x000000ffff037224 */ /* 0x000fc600078e00ff */
[----:B------:R-:W-:Y:S01]  /*24fb0*/  FMUL.FTZ R12, R6, 0.00390625 ;  /* 0x3b800000060c7820 */ /* 0x000fe20000410000 */
[----:B0-----:R-:W-:-:S05]  /*24fc0*/  FADD.FTZ R8, R4, R5 ;  /* 0x0000000504087221 */ /* 0x001fca0000010000 */
        /* <DEDUP_REMOVED lines=16> */
[----:B------:R-:W-:-:S02]  /*250d0*/  IMAD.MOV.U32 R122, RZ, RZ, -0x800000 ;  /* 0xff800000ff7a7424 */ /* 0x000fc400078e00ff */
[----:B--2---:R-:W-:Y:S01]  /*250e0*/  FMUL.FTZ R3, R3, R2 ;  /* 0x0000000203037220 */ /* 0x004fe20000410000 */
[----:B------:R-:W-:Y:S02]  /*250f0*/  IMAD.MOV.U32 R123, RZ, RZ, -0x800000 ;  /* 0xff800000ff7b7424 */ /* 0x000fe400078e00ff */
[----:B-1----:R-:W-:Y:S01]  /*25100*/  @P3 FMUL.FTZ R4, R4, 0.69314718246459960938 ;  /* 0x3f31721804043820 */ /* 0x002fe20000410000 */
[----:B------:R-:W-:-:S03]  /*25110*/  @P2 FFMA.FTZ R122, R5, R10, R0 ;  /* 0x0000000a057a2223 */ /* 0x000fc60000010000 */
[----:B------:R-:W-:Y:S01]  /*25120*/  @P3 FFMA.FTZ R123, R13, R121, R4 ;  /* 0x000000790d7b3223 */ /* 0x000fe20000010004 */
[----:B---3--:R-:W-:Y:S01]  /*25130*/  FMUL.FTZ R0, R7, R2 ;  /* 0x0000000207007220 */ /* 0x008fe20000410000 */
[----:B------:R-:W-:Y:S02]  /*25140*/  WARPGROUP.DEPBAR.LE gsb0, 0x0 ;  /* 0x00008000000079c5 */ /* 0x000fe40000010000 */
[----:B------:R-:W-:Y:S05]  /*25150*/  @!P1 BRA `(.L_x_5164) ;  /* 0x0000000000049947 */ /* 0x000fea0003800000 */
[----:B------:R-:W-:Y:S01]  /*25160*/  BPT.TRAP 0x1 ;  /* 0x000000040000795c */ /* 0x000fe20000300000 */
.L_x_5164:
[----:B------:R-:W-:Y:S01]  /*25170*/  IMAD.U32 R7, RZ, RZ, UR42 ;  /* 0x0000002aff077e24 */ /* 0x000fe2000f8e00ff */
[----:B------:R-:W-:Y:S01]  /*25180*/  IADD3 R2, R11, 0x33460, RZ ;  /* 0x000334600b027810 */ /* 0x000fe20007ffe0ff */
[----:B------:R-:W-:Y:S02]  /*25190*/  VIADD R146, R146, 0x1 ;  /* 0x0000000192927836 */ /* 0x000fe40000000000 */
        /* <DEDUP_REMOVED lines=104> */
.L_x_5090:
        /* <DEDUP_REMOVED lines=15> */
[----:B------:R-:W-:-:S04]  /*25910*/  IADD3 R2, P0, R0, UR4, RZ ;  /* 0x0000000400027c10 */ /* 0x000fc8000ff1e0ff */
[----:B------:R-:W-:-:S05]  /*25920*/  IADD3.X R3, RZ, UR5, RZ, P0, !PT ;  /* 0x00000005ff037c10 */ /* 0x000fca00087fe4ff */
        /* <DEDUP_REMOVED lines=34> */
[----:B------:R-:W-:Y:S02]  /*25b50*/  LOP3.LUT P0, R2, R98, 0x3, RZ, 0xc0, !PT ;  /* 0x0000000362027812 */ /* 0x000fe4000780c0ff */
[----:B------:R-:W-:Y:S02]  /*25b60*/  F2FP.BF16.F32.PACK_AB R43, R40, R13 ;  /* 0x0000000d282b723e */ /* 0x000fe400000010ff */
[----:B------:R-:W-:Y:S02]  /*25b70*/  ISETP.EQ.OR P0, PT, R2, 0x3, !P0 ;  /* 0x000000030200780c */ /* 0x000fe40004702670 */
        /* <DEDUP_REMOVED lines=47> */
[----:B------:R-:W-:Y:S02]  /*25e70*/  LOP3.LUT R28, R28, R29, RZ, 0x3c, !PT ;  /* 0x0000001d1c1c7212 */ /* 0x000fe400078e3cff */
[----:B------:R-:W-:Y:S01]  /*25e80*/  LOP3.LUT R24, R24, R25, RZ, 0x3c, !PT ;  /* 0x0000001918187212 */ /* 0x000fe200078e3cff */
[----:B------:R-:W-:Y:S01]  /*25e90*/  IMAD.X R25, RZ, RZ, R21, P3 ;  /* 0x000000ffff197224 */ /* 0x000fe200018e0615 */
[----:B------:R-:W-:-:S02]  /*25ea0*/  IADD3 R83, P1, R20, 0x4000, RZ ;  /* 0x0000400014537810 */ /* 0x000fc40007f3e0ff */
[----:B------:R-:W-:Y:S02]  /*25eb0*/  IADD3.X R29, RZ, R21, RZ, P4, !PT ;  /* 0x00000015ff1d7210 */ /* 0x000fe400027fe4ff */
        /* <DEDUP_REMOVED lines=22> */
[----:B------:R-:W-:-:S02]  /*26020*/  LOP3.LUT R84, R84, R85, RZ, 0x3c, !PT ;  /* 0x0000005554547212 */ /* 0x000fc400078e3cff */
[----:B------:R-:W-:Y:S01]  /*26030*/  LOP3.LUT R6, R6, R7, RZ, 0x3c, !PT ;  /* 0x0000000706067212 */ /* 0x000fe200078e3cff */
[----:B------:R-:W-:Y:S01]  /*26040*/  IMAD.X R7, RZ, RZ, R21, P3 ;  /* 0x000000ffff077224 */ /* 0x000fe200018e0615 */
[----:B------:R-:W-:Y:S02]  /*26050*/  IADD3.X R85, RZ, R21, RZ, P4, !PT ;  /* 0x00000015ff557210 */ /* 0x000fe400027fe4ff */
[----:B------:R-:W-:Y:S02]  /*26060*/  LOP3.LUT R20, R3, R20, RZ, 0x3c, !PT ;  /* 0x0000001403147212 */ /* 0x000fe400078e3cff */
        /* <DEDUP_REMOVED lines=58> */
[----:B------:R-:W3:Y:S01]  /*26410*/  SHFL.IDX PT, R5, R2, R3, 0x1c1f ;  /* 0x001c1f0302057589 */ /* 0x000ee200000e0000 */
        /* <DEDUP_REMOVED lines=20> */
[----:B------:R-:W1:Y:S01]  /*26560*/  SHFL.IDX PT, R40, R36, R3, 0x1c1f ;  /* 0x001c1f0324287589 */ /* 0x000e6200000e0000 */
[----:B------:R-:W-:Y:S02]  /*26570*/  SEL R80, R119, R58, P0 ;  /* 0x0000003a77507207 */ /* 0x000fe40000000000 */
[----:B--2---:R-:W-:Y:S01]  /*26580*/  SEL R50, R44, R33, P0 ;  /* 0x000000212c327207 */ /* 0x004fe20000000000 */
[----:B------:R2:W-:Y:S01]  /*26590*/  SHFL.IDX PT, R58, R48, R3, 0x1c1f ;  /* 0x001c1f03303a7589 */ /* 0x0005e200000e0000 */
[----:B---3--:R-:W-:Y:S02]  /*265a0*/  SEL R4, R6, R5, P0 ;  /* 0x0000000506047207 */ /* 0x008fe40000000000 */
[----:B------:R-:W-:Y:S01]  /*265b0*/  SEL R6, R5, R6, P0 ;  /* 0x0000000605067207 */ /* 0x000fe20000000000 */
[----:B------:R3:W1:Y:S01]  /*265c0*/  SHFL.IDX PT, R27, R32, R3, 0x1c1f ;  /* 0x001c1f03201b7589 */ /* 0x00066200000e0000 */
[----:B----4-:R-:W-:-:S02]  /*265d0*/  SEL R8, R10, R7, P0 ;  /* 0x000000070a087207 */ /* 0x010fc40000000000 */
[----:B------:R-:W-:Y:S01]  /*265e0*/  SEL R10, R7, R10, P0 ;  /* 0x0000000a070a7207 */ /* 0x000fe20000000000 */
[----:B------:R-:W4:Y:S01]  /*265f0*/  SHFL.IDX PT, R42, R42, R3, 0x1c1f ;  /* 0x001c1f032a2a7589 */ /* 0x000f2200000e0000 */
[----:B------:R-:W-:Y:S02]  /*26600*/  SEL R28, R30, R21, P0 ;  /* 0x000000151e1c7207 */ /* 0x000fe40000000000 */
[----:B--2---:R-:W-:Y:S01]  /*26610*/  SEL R48, R33, R44, P0 ;  /* 0x0000002c21307207 */ /* 0x004fe20000000000 */
[----:B------:R-:W-:Y:S01]  /*26620*/  SHFL.IDX PT, R41, R41, R0, 0x1c1f ;  /* 0x001c1f0029297589 */ /* 0x000fe200000e0000 */
[----:B0-----:R-:W-:Y:S02]  /*26630*/  SEL R24, R26, R9, P0 ;  /* 0x000000091a187207 */ /* 0x001fe40000000000 */
[----:B------:R-:W-:Y:S01]  /*26640*/  SEL R44, R35, R46, P0 ;  /* 0x0000002e232c7207 */ /* 0x000fe20000000000 */
[----:B------:R-:W-:Y:S01]  /*26650*/  SHFL.IDX PT, R43, R43, R0, 0x1c1f ;  /* 0x001c1f002b2b7589 */ /* 0x000fe200000e0000 */
[----:B------:R-:W-:-:S02]  /*26660*/  SEL R26, R9, R26, P0 ;  /* 0x0000001a091a7207 */ /* 0x000fc40000000000 */
[----:B---3--:R-:W-:Y:S01]  /*26670*/  SEL R32, R34, R25, P0 ;  /* 0x0000001922207207 */ /* 0x008fe20000000000 */
[----:B------:R-:W-:Y:S01]  /*26680*/  SHFL.IDX PT, R49, R49, R0, 0x1c1f ;  /* 0x001c1f0031317589 */ /* 0x000fe200000e0000 */
[----:B-1----:R-:W-:Y:S02]  /*26690*/  SEL R12, R29, R40, P0 ;  /* 0x000000281d0c7207 */ /* 0x002fe40000000000 */
[----:B------:R-:W-:Y:S01]  /*266a0*/  SEL R14, R40, R29, P0 ;  /* 0x0000001d280e7207 */ /* 0x000fe20000000000 */
[----:B------:R-:W-:Y:S01]  /*266b0*/  SHFL.IDX PT, R51, R51, R0, 0x1c1f ;  /* 0x001c1f0033337589 */ /* 0x000fe200000e0000 */
[----:B------:R-:W-:Y:S02]  /*266c0*/  SEL R46, R46, R35, P0 ;  /* 0x000000232e2e7207 */ /* 0x000fe40000000000 */
[----:B------:R-:W-:Y:S01]  /*266d0*/  SEL R34, R25, R34, P0 ;  /* 0x0000002219227207 */ /* 0x000fe20000000000 */
[----:B------:R-:W0:Y:S01]  /*266e0*/  SHFL.IDX PT, R54, R54, R3, 0x1c1f ;  /* 0x001c1f0336367589 */ /* 0x000e2200000e0000 */
[----:B------:R-:W-:-:S02]  /*266f0*/  SEL R36, R38, R27, P0 ;  /* 0x0000001b26247207 */ /* 0x000fc40000000000 */
[----:B------:R-:W-:Y:S01]  /*26700*/  SEL R38, R27, R38, P0 ;  /* 0x000000261b267207 */ /* 0x000fe20000000000 */
[----:B------:R1:W2:Y:S01]  /*26710*/  SHFL.IDX PT, R2, R56, R3, 0x1c1f ;  /* 0x001c1f0338027589 */ /* 0x0002a200000e0000 */
[----:B----4-:R-:W-:Y:S02]  /*26720*/  SEL R40, R31, R42, P0 ;  /* 0x0000002a1f287207 */ /* 0x010fe40000000000 */
[----:B------:R-:W-:Y:S01]  /*26730*/  SEL R42, R42, R31, P0 ;  /* 0x0000001f2a2a7207 */ /* 0x000fe20000000000 */
[----:B------:R-:W3:Y:S01]  /*26740*/  SHFL.IDX PT, R66, R66, R3, 0x1c1f ;  /* 0x001c1f0342427589 */ /* 0x000ee200000e0000 */
[----:B------:R-:W-:-:S03]  /*26750*/  SEL R30, R21, R30, P0 ;  /* 0x0000001e151e7207 */ /* 0x000fc60000000000 */
        /* <DEDUP_REMOVED lines=9> */
[----:B--2---:R-:W-:Y:S02]  /*267f0*/  SEL R9, R43, R2, P0 ;  /* 0x000000022b097207 */ /* 0x004fe40000000000 */
[----:B------:R-:W-:Y:S01]  /*26800*/  SEL R11, R2, R43, P0 ;  /* 0x0000002b020b7207 */ /* 0x000fe20000000000 */
[----:B------:R0:W1:Y:S01]  /*26810*/  SHFL.IDX PT, R20, R60, R3, 0x1c1f ;  /* 0x001c1f033c147589 */ /* 0x00006200000e0000 */
[----:B---3--:R-:W-:-:S02]  /*26820*/  SEL R33, R49, R66, P0 ;  /* 0x0000004231217207 */ /* 0x008fc40000000000 */
[----:B------:R-:W-:Y:S01]  /*26830*/  SEL R35, R66, R49, P0 ;  /* 0x0000003142237207 */ /* 0x000fe20000000000 */
[----:B------:R-:W2:Y:S01]  /*26840*/  SHFL.IDX PT, R64, R64, R3, 0x1c1f ;  /* 0x001c1f0340407589 */ /* 0x000ea200000e0000 */
[----:B----4-:R-:W-:-:S03]  /*26850*/  SEL R37, R51, R68, P0 ;  /* 0x0000004433257207 */ /* 0x010fc60000000000 */
[----:B------:R-:W3:Y:S01]  /*26860*/  SHFL.IDX PT, R72, R72, R3, 0x1c1f ;  /* 0x001c1f0348487589 */ /* 0x000ee200000e0000 */
[----:B0-----:R-:W-:-:S03]  /*26870*/  SEL R60, R62, R39, P0 ;  /* 0x000000273e3c7207 */ /* 0x001fc60000000000 */
[----:B------:R-:W0:Y:S01]  /*26880*/  SHFL.IDX PT, R74, R74, R3, 0x1c1f ;  /* 0x001c1f034a4a7589 */ /* 0x000e2200000e0000 */
[----:B------:R-:W-:Y:S02]  /*26890*/  SEL R62, R39, R62, P0 ;  /* 0x0000003e273e7207 */ /* 0x000fe40000000000 */
[----:B------:R-:W-:Y:S01]  /*268a0*/  SEL R39, R68, R51, P0 ;  /* 0x0000003344277207 */ /* 0x000fe20000000000 */
[----:B------:R-:W-:Y:S04]  /*268b0*/  SHFL.IDX PT, R55, R55, R0, 0x1c1f ;  /* 0x001c1f0037377589 */ /* 0x000fe800000e0000 */
[----:B------:R-:W-:Y:S04]  /*268c0*/  SHFL.IDX PT, R61, R61, R0, 0x1c1f ;  /* 0x001c1f003d3d7589 */ /* 0x000fe800000e0000 */
[----:B------:R-:W-:Y:S01]  /*268d0*/  SHFL.IDX PT, R63, R63, R0, 0x1c1f ;  /* 0x001c1f003f3f7589 */ /* 0x000fe200000e0000 */
[----:B-1----:R-:W-:-:S02]  /*268e0*/  SEL R25, R45, R20, P0 ;  /* 0x000000142d197207 */ /* 0x002fc40000000000 */
[----:B------:R-:W-:Y:S01]  /*268f0*/  SEL R27, R20, R45, P0 ;  /* 0x0000002d141b7207 */ /* 0x000fe20000000000 */
[----:B------:R-:W1:Y:S01]  /*26900*/  SHFL.IDX PT, R70, R70, R3, 0x1c1f ;  /* 0x001c1f0346467589 */ /* 0x000e6200000e0000 */
[----:B--2---:R-:W-:Y:S02]  /*26910*/  SEL R29, R47, R64, P0 ;  /* 0x000000402f1d7207 */ /* 0x004fe40000000000 */
[----:B------:R-:W-:Y:S01]  /*26920*/  SEL R31, R64, R47, P0 ;  /* 0x0000002f401f7207 */ /* 0x000fe20000000000 */
[----:B------:R-:W2:Y:S01]  /*26930*/  SHFL.IDX PT, R76, R76, R3, 0x1c1f ;  /* 0x001c1f034c4c7589 */ /* 0x000ea200000e0000 */
[----:B---3--:R-:W-:Y:S02]  /*26940*/  SEL R41, R57, R72, P0 ;  /* 0x0000004839297207 */ /* 0x008fe40000000000 */
[----:B------:R-:W-:Y:S01]  /*26950*/  SEL R43, R72, R57, P0 ;  /* 0x00000039482b7207 */ /* 0x000fe20000000000 */
[----:B------:R-:W3:Y:S01]  /*26960*/  SHFL.IDX PT, R78, R78, R3, 0x1c1f ;  /* 0x001c1f034e4e7589 */ /* 0x000ee200000e0000 */
[----:B0-----:R-:W-:-:S02]  /*26970*/  SEL R49, R59, R74, P0 ;  /* 0x0000004a3b317207 */ /* 0x001fc40000000000 */
[----:B------:R-:W-:Y:S01]  /*26980*/  SEL R51, R74, R59, P0 ;  /* 0x0000003b4a337207 */ /* 0x000fe20000000000 */
[----:B------:R-:W0:Y:S04]  /*26990*/  SHFL.IDX PT, R80, R80, R3, 0x1c1f ;  /* 0x001c1f0350507589 */ /* 0x000e2800000e0000 */
[----:B------:R4:W0:Y:S01]  /*269a0*/  SHFL.IDX PT, R65, R65, R0, 0x1c1f ;  /* 0x001c1f0041417589 */ /* 0x00082200000e0000 */
[----:B-1----:R-:W-:Y:S02]  /*269b0*/  SEL R13, R55, R70, P0 ;  /* 0x00000046370d7207 */ /* 0x002fe40000000000 */
[----:B------:R-:W-:Y:S01]  /*269c0*/  SEL R15, R70, R55, P0 ;  /* 0x00000037460f7207 */ /* 0x000fe20000000000 */
[----:B----4-:R-:W-:Y:S01]  /*269d0*/  IMAD.MOV.U32 R0, RZ, RZ, RZ ;  /* 0x000000ffff007224 */ /* 0x010fe200078e00ff */
[----:B--2---:R-:W-:-:S02]  /*269e0*/  SEL R45, R61, R76, P0 ;  /* 0x0000004c3d2d7207 */ /* 0x004fc40000000000 */
[----:B------:R-:W-:Y:S02]  /*269f0*/  SEL R47, R76, R61, P0 ;  /* 0x0000003d4c2f7207 */ /* 0x000fe40000000000 */
[----:B---3--:R-:W-:Y:S02]  /*26a00*/  SEL R57, R63, R78, P0 ;  /* 0x0000004e3f397207 */ /* 0x008fe40000000000 */
[----:B------:R-:W-:-:S07]  /*26a10*/  SEL R59, R78, R63, P0 ;  /* 0x0000003f4e3b7207 */ /* 0x000fce0000000000 */
.L_x_5402:
[----:B------:R-:W2:Y:S04]  /*26a20*/  LDL.LU R2, [R1+0x14] ;  /* 0x0000140001027983 */ /* 0x000ea80000300800 */
[----:B------:R-:W3:Y:S01]  /*26a30*/  LDL.LU R54, [R1+0x18] ;  /* 0x0000180001367983 */ /* 0x000ee20000300800 */
[----:B------:R-:W-:Y:S05]  /*26a40*/  WARPSYNC.ALL ;  /* 0x0000000000007948 */ /* 0x000fea0003800000 */
[----:B------:R-:W-:Y:S01]  /*26a50*/  BAR.SYNC.DEFER_BLOCKING 0x1, 0x100 ;  /* 0x0044000000007b1d */ /* 0x000fe20000010000 */
[----:B0-----:R-:W-:-:S02]  /*26a60*/  SEL R61, R65, R80, P0 ;  /* 0x00000050413d7207 */ /* 0x001fc40000000000 */
        /* <DEDUP_REMOVED lines=16> */
[----:B------:R-:W-:-:S04]  /*26b70*/  IMAD R3, R236, 0x40, R233 ;  /* 0x00000040ec037824 */ /* 0x000fc800078e02e9 */
[----:B------:R-:W-:Y:S01]  /*26b80*/  IMAD.WIDE R52, R3, 0x2, R52 ;  /* 0x0000000203347825 */ /* 0x000fe200078e0234 */
[----:B------:R-:W-:Y:S01]  /*26b90*/  BAR.SYNC.DEFER_BLOCKING 0x1, 0x100 ;  /* 0x0044000000007b1d */ /* 0x000fe20000010000 */
[----:B--2---:R-:W-:-:S04]  /*26ba0*/  IADD3 R20, P2, R2, UR4, RZ ;  /* 0x0000000402147c10 */ /* 0x004fc8000ff5e0ff */
[----:B---3--:R-:W-:Y:S01]  /*26bb0*/  IADD3.X R21, R54, UR5, RZ, P2, !PT ;  /* 0x0000000536157c10 */ /* 0x008fe200097fe4ff */
        /* <DEDUP_REMOVED lines=14> */
[----:B--2---:R-:W-:-:S07]  /*26ca0*/  IADD3 R60, -R3, R60, RZ ;  /* 0x0000003c033c7210 */ /* 0x004fce0007ffe1ff */
.L_x_5168:
[----:B------:R-:W3:Y:S01]  /*26cb0*/  LDL.LU R11, [R1+0x1c] ;  /* 0x00001c00010b7983 */ /* 0x000ee20000300800 */
[----:B------:R-:W-:-:S03]  /*26cc0*/  ULDC.64 UR4, c[0x0][0xb70] ;  /* 0x0002dc0000047ab9 */ /* 0x000fc60000000a00 */
[----:B------:R-:W4:Y:S04]  /*26cd0*/  LDL.LU R10, [R1+0xc] ;  /* 0x00000c00010a7983 */ /* 0x000f280000300800 */
[----:B------:R-:W4:Y:S04]  /*26ce0*/  LDL R6, [R1+0x4] ;  /* 0x0000040001067983 */ /* 0x000f280000100800 */
[----:B------:R-:W4:Y:S04]  /*26cf0*/  LDL.LU R66, [R1+0x10] ;  /* 0x0000100001427983 */ /* 0x000f280000300800 */
[----:B------:R-:W4:Y:S01]  /*26d00*/  LDL.LU R64, [R1+0x2c] ;  /* 0x00002c0001407983 */ /* 0x000f220000300800 */
[--C-:B--2--5:R-:W-:Y:S01]  /*26d10*/  SHF.R.S32.HI R3, RZ, 0x1f, R0.reuse ;  /* 0x0000001fff037819 */ /* 0x124fe20000011400 */
[----:B------:R-:W-:Y:S01]  /*26d20*/  IMAD.MOV.U32 R2, RZ, RZ, R0 ;  /* 0x000000ffff027224 */ /* 0x000fe200078e0000 */
[----:B------:R-:W-:-:S02]  /*26d30*/  LOP3.LUT R8, R9, 0x380, RZ, 0xc0, !PT ;  /* 0x0000038009087812 */ /* 0x000fc400078ec0ff */
[----:B------:R-:W-:Y:S02]  /*26d40*/  IADD3 R13, P3, R52, 0x2000, RZ ;  /* 0x00002000340d7810 */ /* 0x000fe40007f7e0ff */
[----:B------:R-:W-:Y:S02]  /*26d50*/  SHF.R.U64 R8, R8, 0x3, RZ ;  /* 0x0000000308087819 */ /* 0x000fe400000012ff */
[----:B------:R-:W-:Y:S02]  /*26d60*/  IADD3 R33, P0, R52, 0x5000, RZ ;  /* 0x0000500034217810 */ /* 0x000fe40007f1e0ff */
[----:B------:R-:W-:Y:S02]  /*26d70*/  LOP3.LUT R8, R8, R9, RZ, 0x3c, !PT ;  /* 0x0000000908087212 */ /* 0x000fe400078e3cff */
[C---:B------:R-:W-:Y:S02]  /*26d80*/  IADD3 R25, P4, R52.reuse, 0x3000, RZ ;  /* 0x0000300034197810 */ /* 0x040fe40007f9e0ff */
[----:B------:R-:W-:-:S02]  /*26d90*/  IADD3 R29, P5, R52, 0x4000, RZ ;  /* 0x00004000341d7810 */ /* 0x000fc40007fbe0ff */
[----:B------:R-:W-:Y:S01]  /*26da0*/  SHF.R.S32.HI R237, RZ, 0x1f, R236 ;  /* 0x0000001fffed7819 */ /* 0x000fe200000114ec */
[----:B------:R-:W-:Y:S01]  /*26db0*/  BSSY B1, `(.L_x_5169) ;  /* 0x0000090000017945 */ /* 0x000fe20003800000 */
[----:B---3--:R-:W-:Y:S02]  /*26dc0*/  SEL R63, R11, RZ, !P1 ;  /* 0x000000ff0b3f7207 */ /* 0x008fe40004800000 */
[----:B----4-:R-:W-:Y:S02]  /*26dd0*/  SEL R65, R10, RZ, !P1 ;  /* 0x000000ff0a417207 */ /* 0x010fe40004800000 */
[----:B------:R-:W2:Y:S01]  /*26de0*/  LDL R10, [R1+0x34] ;  /* 0x00003400010a7983 */ /* 0x000ea20000100800 */
[----:B------:R-:W-:Y:S02]  /*26df0*/  LOP3.LUT R12, R13, 0x380, RZ, 0xc0, !PT ;  /* 0x000003800d0c7812 */ /* 0x000fe400078ec0ff */
[----:B------:R-:W-:Y:S01]  /*26e00*/  SHF.R.S32.HI R62, RZ, 0x1f, R66 ;  /* 0x0000001fff3e7819 */ /* 0x000fe20000011442 */
[----:B------:R-:W-:Y:S01]  /*26e10*/  IMAD.X R9, RZ, RZ, R53, P2 ;  /* 0x000000ffff097224 */ /* 0x000fe200010e0635 */
[----:B------:R-:W-:Y:S01]  /*26e20*/  LOP3.LUT R32, R33, 0x380, RZ, 0xc0, !PT ;  /* 0x0000038021207812 */ /* 0x000fe200078ec0ff */
[----:B------:R-:W-:Y:S01]  /*26e30*/  IMAD R11, R64, 0x80, R6 ;  /* 0x00000080400b7824 */ /* 0x000fe200078e0206 */
[----:B------:R-:W-:Y:S01]  /*26e40*/  LOP3.LUT R24, R25, 0x380, RZ, 0xc0, !PT ;  /* 0x0000038019187812 */ /* 0x000fe200078ec0ff */
[----:B------:R-:W-:Y:S01]  /*26e50*/  IMAD R4, R62, UR4, RZ ;  /* 0x000000043e047c24 */ /* 0x000fe2000f8e02ff */
[----:B------:R-:W-:-:S02]  /*26e60*/  LOP3.LUT R28, R29, 0x380, RZ, 0xc0, !PT ;  /* 0x000003801d1c7812 */ /* 0x000fc400078ec0ff */
[----:B------:R-:W-:Y:S01]  /*26e70*/  SHF.R.U64 R12, R12, 0x3, RZ ;  /* 0x000000030c0c7819 */ /* 0x000fe200000012ff */
[C---:B------:R-:W-:Y:S02]  /*26e80*/  IMAD R7, R66.reuse, UR5, R4 ;  /* 0x0000000542077c24 */ /* 0x040fe4000f8e0204 */
[----:B------:R-:W-:Y:S01]  /*26e90*/  IMAD.WIDE.U32 R4, R66, UR4, R2 ;  /* 0x0000000442047c25 */ /* 0x000fe2000f8e0002 */
[----:B------:R-:W-:Y:S01]  /*26ea0*/  ULDC.64 UR4, c[0x0][0xb78] ;  /* 0x0002de0000047ab9 */ /* 0x000fe20000000a00 */
[----:B------:R-:W-:Y:S02]  /*26eb0*/  IADD3 R41, P2, R52, 0x7000, RZ ;  /* 0x0000700034297810 */ /* 0x000fe40007f5e0ff */
[----:B------:R-:W-:Y:S01]  /*26ec0*/  IMAD.IADD R5, R5, 0x1, R7 ;  /* 0x0000000105057824 */ /* 0x000fe200078e0207 */
[----:B------:R-:W-:Y:S01]  /*26ed0*/  SHF.R.U64 R32, R32, 0x3, RZ ;  /* 0x0000000320207819 */ /* 0x000fe200000012ff */
[----:B------:R-:W-:Y:S01]  /*26ee0*/  IMAD R2, R63, UR4, RZ ;  /* 0x000000043f027c24 */ /* 0x000fe2000f8e02ff */
[----:B------:R-:W-:Y:S01]  /*26ef0*/  SHF.R.U64 R24, R24, 0x3, RZ ;  /* 0x0000000318187819 */ /* 0x000fe200000012ff */
[----:B------:R-:W-:Y:S01]  /*26f00*/  IMAD.WIDE.U32 R4, R65, UR4, R4 ;  /* 0x0000000441047c25 */ /* 0x000fe2000f8e0004 */
[----:B------:R-:W-:-:S02]  /*26f10*/  SHF.R.S32.HI R7, RZ, 0x1f, R11 ;  /* 0x0000001fff077819 */ /* 0x000fc4000001140b */
[----:B------:R-:W-:Y:S01]  /*26f20*/  SHF.R.U64 R28, R28, 0x3, RZ ;  /* 0x000000031c1c7819 */ /* 0x000fe200000012ff */
[----:B------:R-:W-:Y:S01]  /*26f30*/  IMAD R6, R65, UR5, R2 ;  /* 0x0000000541067c24 */ /* 0x000fe2000f8e0202 */
[----:B------:R-:W-:Y:S01]  /*26f40*/  IADD3 R2, P1, R11, R4, RZ ;  /* 0x000000040b027210 */ /* 0x000fe20007f3e0ff */
[----:B------:R-:W-:Y:S01]  /*26f50*/  ULDC.64 UR4, c[0x0][0xb40] ;  /* 0x0002d00000047ab9 */ /* 0x000fe20000000a00 */
[----:B------:R-:W-:Y:S02]  /*26f60*/  LOP3.LUT R12, R12, R13, RZ, 0x3c, !PT ;  /* 0x0000000d0c0c7212 */ /* 0x000fe400078e3cff */
[----:B------:R-:W-:Y:S02]  /*26f70*/  IADD3.X R7, R7, R5, R6, P1, !PT ;  /* 0x0000000507077210 */ /* 0x000fe40000ffe406 */
[----:B------:R-:W-:-:S04]  /*26f80*/  LEA R20, P1, R2, UR4, 0x2 ;  /* 0x0000000402147c11 */ /* 0x000fc8000f8210ff */
[----:B------:R-:W-:Y:S01]  /*26f90*/  LEA.HI.X R21, R2, UR5, R7, 0x2, P1 ;  /* 0x0000000502157c11 */ /* 0x000fe200088f1407 */
[----:B------:R-:W-:Y:S01]  /*26fa0*/  ULDC.64 UR4, c[0x0][0xaa0] ;  /* 0x0002a80000047ab9 */ /* 0x000fe20000000a00 */
[----:B------:R-:W-:Y:S02]  /*26fb0*/  IADD3 R37, P1, R52, 0x6000, RZ ;  /* 0x0000600034257810 */ /* 0x000fe40007f3e0ff */
[----:B------:R-:W-:Y:S02]  /*26fc0*/  LOP3.LUT R40, R41, 0x380, RZ, 0xc0, !PT ;  /* 0x0000038029287812 */ /* 0x000fe400078ec0ff */
[----:B------:R-:W-:Y:S02]  /*26fd0*/  LOP3.LUT R36, R37, 0x380, RZ, 0xc0, !PT ;  /* 0x0000038025247812 */ /* 0x000fe400078ec0ff */
        /* <DEDUP_REMOVED lines=8> */
[----:B------:R-:W-:Y:S02]  /*27060*/  IADD3.X R13, RZ, R53, RZ, P3, !PT ;  /* 0x00000035ff0d7210 */ /* 0x000fe40001ffe4ff */
[----:B------:R-:W-:Y:S01]  /*27070*/  LOP3.LUT R40, R40, R41, RZ, 0x3c, !PT ;  /* 0x0000002928287212 */ /* 0x000fe200078e3cff */
[----:B------:R-:W-:Y:S01]  /*27080*/  IMAD.X R41, RZ, RZ, R53, P2 ;  /* 0x000000ffff297224 */ /* 0x000fe200010e0635 */
[----:B------:R-:W-:Y:S02]  /*27090*/  IADD3 R5, R11, 0x8, RZ ;  /* 0x000000080b057810 */ /* 0x000fe40007ffe0ff */
[----:B------:R-:W-:-:S02]  /*270a0*/  IADD3 R45, P3, R52, 0x8000, RZ ;  /* 0x00008000342d7810 */ /* 0x000fc40007f7e0ff */
[----:B------:R-:W-:Y:S02]  /*270b0*/  IADD3 R49, P4, R52, 0x9000, RZ ;  /* 0x0000900034317810 */ /* 0x000fe40007f9e0ff */
[----:B------:R-:W-:Y:S01]  /*270c0*/  LOP3.LUT R36, R36, R37, RZ, 0x3c, !PT ;  /* 0x0000002524247212 */ /* 0x000fe200078e3cff */
[----:B------:R-:W-:Y:S01]  /*270d0*/  IMAD.X R37, RZ, RZ, R53, P1 ;  /* 0x000000ffff257224 */ /* 0x000fe200008e0635 */
[C---:B------:R-:W-:Y:S02]  /*270e0*/  IADD3 R55, P5, R52.reuse, 0xa000, RZ ;  /* 0x0000a00034377810 */ /* 0x040fe40007fbe0ff */
[C---:B------:R-:W-:Y:S02]  /*270f0*/  LOP3.LUT R2, R52.reuse, 0x380, RZ, 0xc0, !PT ;  /* 0x0000038034027812 */ /* 0x040fe400078ec0ff */
[----:B------:R-:W-:Y:S02]  /*27100*/  IADD3 R7, P2, R52, 0xb000, RZ ;  /* 0x0000b00034077810 */ /* 0x000fe40007f5e0ff */
[----:B------:R-:W-:-:S02]  /*27110*/  LOP3.LUT R44, R45, 0x380, RZ, 0xc0, !PT ;  /* 0x000003802d2c7812 */ /* 0x000fc400078ec0ff */
[----:B------:R-:W-:Y:S02]  /*27120*/  LOP3.LUT R48, R49, 0x380, RZ, 0xc0, !PT ;  /* 0x0000038031307812 */ /* 0x000fe400078ec0ff */
        /* <DEDUP_REMOVED lines=10> */
[----:B------:R-:W-:Y:S01]  /*271d0*/  IADD3.X R57, RZ, R53, RZ, P2, !PT ;  /* 0x00000035ff397210 */ /* 0x000fe200017fe4ff */
[----:B------:R-:W-:-:S02]  /*271e0*/  IMAD R61, R3, UR4, RZ ;  /* 0x00000004033d7c24 */ /* 0x000fc4000f8e02ff */
[----:B------:R-:W-:Y:S02]  /*271f0*/  IMAD R67, R64, -0x80, R60 ;  /* 0xffffff8040437824 */ /* 0x000fe400078e023c */
[----:B------:R-:W-:-:S03]  /*27200*/  IMAD R61, R0, UR5, R61 ;  /* 0x00000005003d7c24 */ /* 0x000fc6000f8e023d */
[----:B------:R-:W-:Y:S02]  /*27210*/  ISETP.GE.AND P3, PT, R236, R67, PT ;  /* 0x00000043ec00720c */ /* 0x000fe40003f66270 */
[----:B--2---:R-:W-:-:S04]  /*27220*/  LOP3.LUT P0, RZ, R10, 0x3, RZ, 0xc0, !PT ;  /* 0x000000030aff7812 */ /* 0x004fc8000780c0ff */
[-C--:B------:R-:W-:Y:S02]  /*27230*/  ISETP.GE.OR P1, PT, R11, R60.reuse, P0 ;  /* 0x0000003c0b00720c */ /* 0x080fe40000726670 */
[----:B------:R-:W-:Y:S02]  /*27240*/  ISETP.GE.OR P0, PT, R5, R60, P0 ;  /* 0x0000003c0500720c */ /* 0x000fe40000706670 */
[----:B------:R-:W-:Y:S02]  /*27250*/  SHF.R.U64 R5, R2, 0x3, RZ ;  /* 0x0000000302057819 */ /* 0x000fe400000012ff */
[----:B------:R-:W-:-:S04]  /*27260*/  LOP3.LUT R2, R7, 0x380, RZ, 0xc0, !PT ;  /* 0x0000038007027812 */ /* 0x000fc800078ec0ff */
[----:B------:R-:W-:Y:S02]  /*27270*/  SHF.R.U64 R2, R2, 0x3, RZ ;  /* 0x0000000302027819 */ /* 0x000fe400000012ff */
[----:B------:R-:W-:Y:S01]  /*27280*/  LOP3.LUT R4, R5, R52, RZ, 0x3c, !PT ;  /* 0x0000003405047212 */ /* 0x000fe200078e3cff */
[----:B------:R-:W-:Y:S01]  /*27290*/  IMAD.MOV.U32 R5, RZ, RZ, R53 ;  /* 0x000000ffff057224 */ /* 0x000fe200078e0035 */
[----:B------:R-:W-:Y:S01]  /*272a0*/  LOP3.LUT R56, R2, R7, RZ, 0x3c, !PT ;  /* 0x0000000702387212 */ /* 0x000fe200078e3cff */
[----:B------:R-:W-:Y:S04]  /*272b0*/  @!P1 STG.E desc[UR54][R20.64], R122 ;  /* 0x0000007a14009986 */ /* 0x000fe8000c101936 */
[----:B------:R0:W-:Y:S04]  /*272c0*/  @!P0 STG.E desc[UR54][R20.64+0x20], R123 ;  /* 0x0000207b14008986 */ /* 0x0001e8000c101936 */
[----:B------:R-:W5:Y:S04]  /*272d0*/  LD.E.128 R4, desc[UR54][R4.64] ;  /* 0x0000003604047980 */ /* 0x000f68000c101d00 */
[----:B------:R-:W5:Y:S04]  /*272e0*/  LD.E.128 R8, desc[UR54][R8.64] ;  /* 0x0000003608087980 */ /* 0x000f68000c101d00 */
[----:B------:R-:W5:Y:S01]  /*272f0*/  LD.E.128 R12, desc[UR54][R12.64] ;  /* 0x000000360c0c7980 */ /* 0x000f62000c101d00 */
[----:B0-----:R-:W-:-:S03]  /*27300*/  SHF.R.S32.HI R21, RZ, 0x1f, R233 ;  /* 0x0000001fff157819 */ /* 0x001fc600000114e9 */
        /* <DEDUP_REMOVED lines=16> */
[----:B------:R-:W-:Y:S01]  /*27410*/  IMAD.WIDE.U32 R2, R0, UR4, R20 ;  /* 0x0000000400027c25 */ /* 0x000fe2000f8e0014 */
[----:B------:R-:W-:-:S03]  /*27420*/  ULDC.64 UR4, c[0x0][0xae0] ;  /* 0x0002b80000047ab9 */ /* 0x000fc60000000a00 */
[----:B------:R-:W-:Y:S02]  /*27430*/  VIADD R0, R236, 0x20 ;  /* 0x00000020ec007836 */ /* 0x000fe40000000000 */
[----:B------:R-:W-:Y:S02]  /*27440*/  IMAD.IADD R3, R3, 0x1, R61 ;  /* 0x0000000103037824 */ /* 0x000fe400078e023d */
[----:B------:R-:W-:Y:S01]  /*27450*/  IMAD R61, R62, UR4, RZ ;  /* 0x000000043e3d7c24 */ /* 0x000fe2000f8e02ff */
[----:B------:R-:W-:Y:S01]  /*27460*/  IADD3 R20, R236, 0x40, RZ ;  /* 0x00000040ec147810 */ /* 0x000fe20007ffe0ff */
[----:B------:R-:W-:Y:S01]  /*27470*/  IMAD.WIDE.U32 R2, R66, UR4, R2 ;  /* 0x0000000442027c25 */ /* 0x000fe2000f8e0002 */
[----:B------:R-:W-:-:S03]  /*27480*/  ISETP.GE.AND P0, PT, R0, R67, PT ;  /* 0x000000430000720c */ /* 0x000fc60003f06270 */
[----:B------:R-:W-:Y:S01]  /*27490*/  IMAD R61, R66, UR5, R61 ;  /* 0x00000005423d7c24 */ /* 0x000fe2000f8e023d */
[----:B------:R-:W-:Y:S01]  /*274a0*/  ULDC.64 UR4, c[0x0][0xae8] ;  /* 0x0002ba0000047ab9 */ /* 0x000fe20000000a00 */
[----:B------:R-:W-:Y:S01]  /*274b0*/  VIADD R0, R16, 0x33420 ;  /* 0x0003342010007836 */ /* 0x000fe20000000000 */
[-C--:B------:R-:W-:Y:S01]  /*274c0*/  ISETP.GE.AND P1, PT, R20, R67.reuse, PT ;  /* 0x000000431400720c */ /* 0x080fe20003f26270 */
[----:B------:R-:W-:Y:S02]  /*274d0*/  IMAD.IADD R3, R3, 0x1, R61 ;  /* 0x0000000103037824 */ /* 0x000fe400078e023d */
[----:B------:R-:W-:Y:S01]  /*274e0*/  IMAD R20, R63, UR4, RZ ;  /* 0x000000043f147c24 */ /* 0x000fe2000f8e02ff */
[----:B------:R-:W-:Y:S01]  /*274f0*/  PRMT R0, RZ, 0x654, R0 ;  /* 0x00000654ff007816 */ /* 0x000fe20000000000 */
[----:B------:R-:W-:Y:S02]  /*27500*/  VIADD R21, R236, 0x60 ;  /* 0x00000060ec157836 */ /* 0x000fe40000000000 */
[C---:B------:R-:W-:Y:S01]  /*27510*/  IMAD R63, R65.reuse, UR5, R20 ;  /* 0x00000005413f7c24 */ /* 0x040fe2000f8e0214 */
[----:B0-----:R0:W-:Y:S01]  /*27520*/  SYNCS.ARRIVE.TRANS64.RED.A1T0 RZ, [R0+URZ], RZ ;  /* 0x000000ff00ff79a7 */ /* 0x0011e2000810043f */
[----:B------:R-:W-:Y:S01]  /*27530*/  IMAD.WIDE.U32 R60, R65, UR4, R2 ;  /* 0x00000004413c7c25 */ /* 0x000fe2000f8e0002 */
[----:B------:R-:W-:-:S03]  /*27540*/  ISETP.GE.AND P2, PT, R21, R67, PT ;  /* 0x000000431500720c */ /* 0x000fc60003f46270 */
[----:B------:R-:W-:-:S04]  /*27550*/  IMAD.WIDE R20, R64, 0x80, R236 ;  /* 0x0000008040147825 */ /* 0x000fc800078e02ec */
[----:B------:R-:W-:Y:S01]  /*27560*/  IMAD.IADD R65, R61, 0x1, R63 ;  /* 0x000000013d417824 */ /* 0x000fe200078e023f */
[----:B0-----:R-:W-:Y:S06]  /*27570*/  @P3 BRA `(.L_x_5170) ;  /* 0x00000000004c3947 */ /* 0x001fec0003800000 */
[----:B------:R-:W-:Y:S01]  /*27580*/  ULDC.64 UR4, c[0x0][0xad8] ;  /* 0x0002b60000047ab9 */ /* 0x000fe20000000a00 */
[----:B------:R-:W-:Y:S01]  /*27590*/  MOV R2, R60 ;  /* 0x0000003c00027202 */ /* 0x000fe20000000f00 */
[----:B------:R-:W-:Y:S01]  /*275a0*/  IMAD R63, R21, UR4, RZ ;  /* 0x00000004153f7c24 */ /* 0x000fe2000f8e02ff */
[----:B------:R-:W-:Y:S01]  /*275b0*/  ULDC.64 UR6, c[0x0][0xa80] ;  /* 0x0002a00000067ab9 */ /* 0x000fe20000000a00 */
[----:B------:R-:W-:Y:S02]  /*275c0*/  IMAD.MOV.U32 R3, RZ, RZ, R65 ;  /* 0x000000ffff037224 */ /* 0x000fe400078e0041 */
[C---:B------:R-:W-:Y:S02]  /*275d0*/  IMAD R63, R20.reuse, UR5, R63 ;  /* 0x00000005143f7c24 */ /* 0x040fe4000f8e023f */
[----:B------:R-:W-:Y:S01]  /*275e0*/  IMAD.WIDE.U32 R2, R20, UR4, R2 ;  /* 0x0000000414027c25 */ /* 0x000fe2000f8e0002 */
[----:B------:R-:W-:Y:S02]  /*275f0*/  ULDC UR4, c[0x0][0xa8c] ;  /* 0x0002a30000047ab9 */ /* 0x000fe40000000800 */
[----:B------:R-:W-:Y:S01]  /*27600*/  ISETP.GE.AND P4, PT, R233, UR4, PT ;  /* 0x00000004e9007c0c */ /* 0x000fe2000bf86270 */
[----:B------:R-:W-:Y:S01]  /*27610*/  IMAD.IADD R3, R3, 0x1, R63 ;  /* 0x0000000103037824 */ /* 0x000fe200078e023f */
[----:B------:R-:W-:Y:S01]  /*27620*/  LEA R62, P5, R2, UR6, 0x1 ;  /* 0x00000006023e7c11 */ /* 0x000fe2000f8a08ff */
[----:B------:R-:W-:-:S02]  /*27630*/  VIADD R0, R233, 0x40 ;  /* 0x00000040e9007836 */ /* 0x000fc40000000000 */
[----:B------:R-:W-:Y:S01]  /*27640*/  VIADD R64, R233, 0x80 ;  /* 0x00000080e9407836 */ /* 0x000fe20000000000 */
[----:B------:R-:W-:Y:S02]  /*27650*/  LEA.HI.X R63, R2, UR7, R3, 0x1, P5 ;  /* 0x00000007023f7c11 */ /* 0x000fe4000a8f0c03 */
[----:B------:R-:W-:Y:S02]  /*27660*/  ISETP.GE.AND P3, PT, R0, UR4, PT ;  /* 0x0000000400007c0c */ /* 0x000fe4000bf66270 */
[----:B------:R-:W-:-:S03]  /*27670*/  ISETP.GE.AND P5, PT, R64, UR4, PT ;  /* 0x0000000440007c0c */ /* 0x000fc6000bfa6270 */
[----:B-----5:R0:W-:Y:S08]  /*27680*/  @!P4 STG.E.128 desc[UR54][R62.64], R4 ;  /* 0x000000043e00c986 */ /* 0x0201f0000c101d36 */
[----:B------:R0:W-:Y:S04]  /*27690*/  @!P3 STG.E.128 desc[UR54][R62.64+0x80], R28 ;  /* 0x0000801c3e00b986 */ /* 0x0001e8000c101d36 */
[----:B------:R0:W-:Y:S02]  /*276a0*/  @!P5 STG.E.128 desc[UR54][R62.64+0x100], R44 ;  /* 0x0001002c3e00d986 */ /* 0x0001e4000c101d36 */
.L_x_5170:
[----:B------:R-:W-:Y:S05]  /*276b0*/  BSYNC B1 ;  /* 0x0000000000017941 */ /* 0x000fea0003800000 */
.L_x_5169:
[----:B------:R-:W-:Y:S04]  /*276c0*/  BSSY B1, `(.L_x_5171) ;  /* 0x0000017000017945 */ /* 0x000fe80003800000 */
[----:B------:R-:W-:Y:S05]  /*276d0*/  @P0 BRA `(.L_x_5172) ;  /* 0x0000000000540947 */ /* 0x000fea0003800000 */
[----:B0----5:R-:W-:Y:S01]  /*276e0*/  IADD3 R5, P0, R20, 0x20, RZ ;  /* 0x0000002014057810 */ /* 0x021fe20007f1e0ff */
[C---:B------:R-:W-:Y:S01]  /*276f0*/  VIADD R2, R233.reuse, 0x40 ;  /* 0x00000040e9027836 */ /* 0x040fe20000000000 */
[----:B------:R-:W-:Y:S01]  /*27700*/  ULDC UR4, c[0x0][0xa8c] ;  /* 0x0002a30000047ab9 */ /* 0x000fe20000000800 */
[----:B------:R-:W-:Y:S01]  /*27710*/  ULDC.64 UR6, c[0x0][0xad8] ;  /* 0x0002b60000067ab9 */ /* 0x000fe20000000a00 */
[----:B------:R-:W-:Y:S01]  /*27720*/  IADD3.X R0, RZ, R21, RZ, P0, !PT ;  /* 0x00000015ff007210 */ /* 0x000fe200007fe4ff */
[----:B------:R-:W-:Y:S01]  /*27730*/  IMAD.MOV.U32 R3, RZ, RZ, R65 ;  /* 0x000000ffff037224 */ /* 0x000fe200078e0041 */
[----:B------:R-:W-:Y:S01]  /*27740*/  ISETP.GE.AND P4, PT, R2, UR4, PT ;  /* 0x0000000402007c0c */ /* 0x000fe2000bf86270 */
[----:B------:R-:W-:Y:S01]  /*27750*/  IMAD.MOV.U32 R2, RZ, RZ, R60 ;  /* 0x000000ffff027224 */ /* 0x000fe200078e003c */
[C---:B------:R-:W-:Y:S01]  /*27760*/  ISETP.GE.AND P3, PT, R233.reuse, UR4, PT ;  /* 0x00000004e9007c0c */ /* 0x040fe2000bf66270 */
[----:B------:R-:W-:Y:S02]  /*27770*/  VIADD R4, R233, 0x80 ;  /* 0x00000080e9047836 */ /* 0x000fe40000000000 */
[----:B------:R-:W-:-:S02]  /*27780*/  IMAD R0, R0, UR6, RZ ;  /* 0x0000000600007c24 */ /* 0x000fc4000f8e02ff */
[----:B------:R-:W-:Y:S01]  /*27790*/  IMAD.WIDE.U32 R2, R5, UR6, R2 ;  /* 0x0000000605027c25 */ /* 0x000fe2000f8e0002 */
[----:B------:R-:W-:-:S03]  /*277a0*/  ISETP.GE.AND P5, PT, R4, UR4, PT ;  /* 0x0000000404007c0c */ /* 0x000fc6000bfa6270 */
[----:B------:R-:W-:Y:S01]  /*277b0*/  IMAD R5, R5, UR7, R0 ;  /* 0x0000000705057c24 */ /* 0x000fe2000f8e0200 */
[----:B------:R-:W-:Y:S02]  /*277c0*/  ULDC.64 UR6, c[0x0][0xa80] ;  /* 0x0002a00000067ab9 */ /* 0x000fe40000000a00 */
[----:B------:R-:W-:Y:S02]  /*277d0*/  LEA R4, P0, R2, UR6, 0x1 ;  /* 0x0000000602047c11 */ /* 0x000fe4000f8008ff */
[----:B------:R-:W-:-:S04]  /*277e0*/  IADD3 R3, R3, R5, RZ ;  /* 0x0000000503037210 */ /* 0x000fc80007ffe0ff */
[----:B------:R-:W-:-:S05]  /*277f0*/  LEA.HI.X R5, R2, UR7, R3, 0x1, P0 ;  /* 0x0000000702057c11 */ /* 0x000fca00080f0c03 */
[----:B------:R1:W-:Y:S04]  /*27800*/  @!P3 STG.E.128 desc[UR54][R4.64], R8 ;  /* 0x000000080400b986 */ /* 0x0003e8000c101d36 */
[----:B------:R1:W-:Y:S04]  /*27810*/  @!P4 STG.E.128 desc[UR54][R4.64+0x80], R32 ;  /* 0x000080200400c986 */ /* 0x0003e8000c101d36 */
[----:B------:R1:W-:Y:S02]  /*27820*/  @!P5 STG.E.128 desc[UR54][R4.64+0x100], R48 ;  /* 0x000100300400d986 */ /* 0x0003e4000c101d36 */
.L_x_5172:
[----:B------:R-:W-:Y:S05]  /*27830*/  BSYNC B1 ;  /* 0x0000000000017941 */ /* 0x000fea0003800000 */
.L_x_5171:
[----:B------:R-:W-:Y:S04]  /*27840*/  BSSY B1, `(.L_x_5173) ;  /* 0x0000017000017945 */ /* 0x000fe80003800000 */
[----:B------:R-:W-:Y:S05]  /*27850*/  @P1 BRA `(.L_x_5174) ;  /* 0x0000000000541947 */ /* 0x000fea0003800000 */
[----:B01---5:R-:W-:Y:S01]  /*27860*/  IADD3 R5, P0, R20, 0x40, RZ ;  /* 0x0000004014057810 */ /* 0x023fe20007f1e0ff */
[C---:B------:R-:W-:Y:S01]  /*27870*/  VIADD R2, R233.reuse, 0x40 ;  /* 0x00000040e9027836 */ /* 0x040fe20000000000 */
[----:B------:R-:W-:Y:S01]  /*27880*/  ULDC UR4, c[0x0][0xa8c] ;  /* 0x0002a30000047ab9 */ /* 0x000fe20000000800 */
[----:B------:R-:W-:Y:S01]  /*27890*/  ULDC.64 UR6, c[0x0][0xad8] ;  /* 0x0002b60000067ab9 */ /* 0x000fe20000000a00 */
[----:B------:R-:W-:Y:S01]  /*278a0*/  MOV R3, R65 ;  /* 0x0000004100037202 */ /* 0x000fe20000000f00 */
[----:B------:R-:W-:Y:S01]  /*278b0*/  IMAD.X R0, RZ, RZ, R21, P0 ;  /* 0x000000ffff007224 */ /* 0x000fe200000e0615 */
        /* <DEDUP_REMOVED lines=15> */
.L_x_5174:
[----:B------:R-:W-:Y:S05]  /*279b0*/  BSYNC B1 ;  /* 0x0000000000017941 */ /* 0x000fea0003800000 */
.L_x_5173:
[----:B------:R-:W-:Y:S05]  /*279c0*/  @P2 BRA `(.L_x_5175) ;  /* 0x0000000c00242947 */ /* 0x000fea0003800000 */
[----:B012--5:R-:W-:Y:S01]  /*279d0*/  IADD3 R5, P0, R20, 0x60, RZ ;  /* 0x0000006014057810 */ /* 0x027fe20007f1e0ff */
[----:B------:R-:W-:Y:S01]  /*279e0*/  ULDC.64 UR4, c[0x0][0xad8] ;  /* 0x0002b60000047ab9 */ /* 0x000fe20000000a00 */
[----:B------:R-:W-:Y:S01]  /*279f0*/  IMAD.MOV.U32 R2, RZ, RZ, R60 ;  /* 0x000000ffff027224 */ /* 0x000fe200078e003c */
[----:B------:R-:W-:Y:S01]  /*27a00*/  IADD3 R0, R233, 0x40, RZ ;  /* 0x00000040e9007810 */ /* 0x000fe20007ffe0ff */
[----:B------:R-:W-:Y:S01]  /*27a10*/  IMAD.MOV.U32 R3, RZ, RZ, R65 ;  /* 0x000000ffff037224 */ /* 0x000fe200078e0041 */
[----:B------:R-:W-:Y:S01]  /*27a20*/  ULDC.64 UR6, c[0x0][0xa80] ;  /* 0x0002a00000067ab9 */ /* 0x000fe20000000a00 */
[----:B------:R-:W-:Y:S02]  /*27a30*/  IMAD.X R20, RZ, RZ, R21, P0 ;  /* 0x000000ffff147224 */ /* 0x000fe400000e0615 */
[----:B------:R-:W-:-:S04]  /*27a40*/  IMAD.WIDE.U32 R2, R5, UR4, R2 ;  /* 0x0000000405027c25 */ /* 0x000fc8000f8e0002 */
[----:B------:R-:W-:Y:S01]  /*27a50*/  IMAD R20, R20, UR4, RZ ;  /* 0x0000000414147c24 */ /* 0x000fe2000f8e02ff */
[----:B------:R-:W-:Y:S01]  /*27a60*/  ULDC UR4, c[0x0][0xa8c] ;  /* 0x0002a30000047ab9 */ /* 0x000fe20000000800 */
[----:B------:R-:W-:Y:S02]  /*27a70*/  LEA R4, P0, R2, UR6, 0x1 ;  /* 0x0000000602047c11 */ /* 0x000fe4000f8008ff */
[----:B------:R-:W-:Y:S01]  /*27a80*/  IMAD R5, R5, UR5, R20 ;  /* 0x0000000505057c24 */ /* 0x000fe2000f8e0214 */
[----:B------:R-:W-:Y:S02]  /*27a90*/  ISETP.GE.AND P1, PT, R233, UR4, PT ;  /* 0x00000004e9007c0c */ /* 0x000fe4000bf26270 */
[----:B------:R-:W-:Y:S01]  /*27aa0*/  ISETP.GE.AND P2, PT, R0, UR4, PT ;  /* 0x0000000400007c0c */ /* 0x000fe2000bf46270 */
[----:B------:R-:W-:Y:S02]  /*27ab0*/  IMAD.IADD R3, R3, 0x1, R5 ;  /* 0x0000000103037824 */ /* 0x000fe400078e0205 */
[----:B------:R-:W-:-:S03]  /*27ac0*/  VIADD R0, R233, 0x80 ;  /* 0x00000080e9007836 */ /* 0x000fc60000000000 */
[----:B------:R-:W-:Y:S02]  /*27ad0*/  LEA.HI.X R5, R2, UR7, R3, 0x1, P0 ;  /* 0x0000000702057c11 */ /* 0x000fe400080f0c03 */
[----:B------:R-:W-:-:S03]  /*27ae0*/  ISETP.GE.AND P0, PT, R0, UR4, PT ;  /* 0x0000000400007c0c */ /* 0x000fc6000bf06270 */
[----:B------:R0:W-:Y:S04]  /*27af0*/  @!P1 STG.E.128 desc[UR54][R4.64], R24 ;  /* 0x0000001804009986 */ /* 0x0001e8000c101d36 */
[----:B------:R0:W-:Y:S06]  /*27b00*/  @!P2 STG.E.128 desc[UR54][R4.64+0x80], R40 ;  /* 0x000080280400a986 */ /* 0x0001ec000c101d36 */
[----:B------:R-:W-:Y:S05]  /*27b10*/  @P0 BRA `(.L_x_5175) ;  /* 0x0000000800d00947 */ /* 0x000fea0003800000 */
[----:B------:R1:W-:Y:S01]  /*27b20*/  STG.E.128 desc[UR54][R4.64+0x100], R56 ;  /* 0x0001003804007986 */ /* 0x0003e2000c101d36 */
[----:B------:R-:W-:Y:S05]  /*27b30*/  BRA `(.L_x_5175) ;  /* 0x0000000800c87947 */ /* 0x000fea0003800000 */
.L_x_5166:
        /* <DEDUP_REMOVED lines=18> */
[----:B---3--:R-:W-:-:S04]  /*27c60*/  IADD3 R6, R13, -0x80, RZ ;  /* 0xffffff800d067810 */ /* 0x008fc80007ffe0ff */
[----:B------:R-:W-:Y:S01]  /*27c70*/  ISETP.GT.AND P2, PT, R6, 0x7f, PT ;  /* 0x0000007f0600780c */ /* 0x000fe20003f44270 */
[----:B--2---:R-:W-:-:S12]  /*27c80*/  @P1 BRA `(.L_x_5176) ;  /* 0x0000000000101947 */ /* 0x004fd80003800000 */
[----:B------:R-:W-:Y:S05]  /*27c90*/  @!P0 BRA `(.L_x_5176) ;  /* 0x00000000000c8947 */ /* 0x000fea0003800000 */
[----:B------:R-:W2:Y:S04]  /*27ca0*/  LDG.E R5, desc[UR54][R2.64] ;  /* 0x0000003602057981 */ /* 0x000ea8000c1e1900 */
[----:B-----5:R-:W2:Y:S02]  /*27cb0*/  LDG.E R0, desc[UR54][R2.64+0x4] ;  /* 0x0000043602007981 */ /* 0x020ea4000c1e1900 */
[----:B--2---:R-:W-:-:S07]  /*27cc0*/  IMAD.IADD R0, R0, 0x1, -R5 ;  /* 0x0000000100007824 */ /* 0x004fce00078e0a05 */
.L_x_5176:
[----:B------:R-:W2:Y:S04]  /*27cd0*/  LDL.LU R3, [R1+0xc] ;  /* 0x00000c0001037983 */ /* 0x000ea80000300800 */
[----:B------:R-:W3:Y:S04]  /*27ce0*/  LDL.LU R2, [R1+0x1c] ;  /* 0x00001c0001027983 */ /* 0x000ee80000300800 */
[----:B------:R-:W4:Y:S04]  /*27cf0*/  LDL R14, [R1+0x10] ;  /* 0x00001000010e7983 */ /* 0x000f280000100800 */
[----:B------:R0:W5:Y:S01]  /*27d00*/  LDL R12, [R1+0x2c] ;  /* 0x00002c00010c7983 */ /* 0x0001620000100800 */
[----:B------:R-:W-:Y:S01]  /*27d10*/  BSSY B1, `(.L_x_5177) ;  /* 0x000001c000017945 */ /* 0x000fe20003800000 */
[----:B------:R-:W-:-:S02]  /*27d20*/  SHF.R.S32.HI R10, RZ, 0x1f, R233 ;  /* 0x0000001fff0a7819 */ /* 0x000fc400000114e9 */
[----:B-----5:R-:W-:Y:S02]  /*27d30*/  SHF.R.S32.HI R6, RZ, 0x1f, R7 ;  /* 0x0000001fff067819 */ /* 0x020fe40000011407 */
[----:B--2---:R-:W-:Y:S02]  /*27d40*/  SEL R11, R3, RZ, !P0 ;  /* 0x000000ff030b7207 */ /* 0x004fe40004000000 */
[----:B---3--:R-:W-:Y:S02]  /*27d50*/  SEL R9, R2, RZ, !P0 ;  /* 0x000000ff02097207 */ /* 0x008fe40004000000 */
[----:B----4-:R-:W-:Y:S01]  /*27d60*/  SHF.R.S32.HI R8, RZ, 0x1f, R14 ;  /* 0x0000001fff087819 */ /* 0x010fe2000001140e */
[----:B0-----:R-:W-:Y:S06]  /*27d70*/  @P2 BRA `(.L_x_5178) ;  /* 0x0000000000542947 */ /* 0x001fec0003800000 */
        /* <DEDUP_REMOVED lines=21> */
.L_x_5178:
[----:B------:R-:W-:Y:S05]  /*27ed0*/  BSYNC B1 ;  /* 0x0000000000017941 */ /* 0x000fea0003800000 */
.L_x_5177:
[----:B------:R-:W-:Y:S01]  /*27ee0*/  ULDC.64 UR4, c[0x0][0xaa0] ;  /* 0x0002a80000047ab9 */ /* 0x000fe20000000a00 */
[----:B------:R-:W-:Y:S01]  /*27ef0*/  IMAD.MOV.U32 R2, RZ, RZ, R233 ;  /* 0x000000ffff027224 */ /* 0x000fe200078e00e9 */
[----:B------:R-:W-:Y:S01]  /*27f00*/  BSSY B1, `(.L_x_5179) ;  /* 0x000002e000017945 */ /* 0x000fe20003800000 */
[----:B0-----:R-:W-:Y:S02]  /*27f10*/  IMAD.MOV.U32 R3, RZ, RZ, R10 ;  /* 0x000000ffff037224 */ /* 0x001fe400078e000a */
[----:B------:R-:W-:Y:S01]  /*27f20*/  IMAD R4, R6, UR4, RZ ;  /* 0x0000000406047c24 */ /* 0x000fe2000f8e02ff */
[----:B------:R-:W-:Y:S01]  /*27f30*/  IADD3 R6, R236, 0x20, RZ ;  /* 0x00000020ec067810 */ /* 0x000fe20007ffe0ff */
[----:B------:R-:W-:-:S04]  /*27f40*/  IMAD.WIDE.U32 R2, R7, UR4, R2 ;  /* 0x0000000407027c25 */ /* 0x000fc8000f8e0002 */
[----:B------:R-:W-:Y:S01]  /*27f50*/  IMAD R7, R7, UR5, R4 ;  /* 0x0000000507077c24 */ /* 0x000fe2000f8e0204 */
[----:B------:R-:W-:Y:S01]  /*27f60*/  ULDC.64 UR4, c[0x0][0xae0] ;  /* 0x0002b80000047ab9 */ /* 0x000fe20000000a00 */
[----:B------:R-:W-:Y:S02]  /*27f70*/  IMAD R13, R12, -0x80, R0 ;  /* 0xffffff800c0d7824 */ /* 0x000fe400078e0200 */
[----:B------:R-:W-:Y:S01]  /*27f80*/  IMAD.IADD R3, R3, 0x1, R7 ;  /* 0x0000000103037824 */ /* 0x000fe200078e0207 */
[----:B------:R-:W-:Y:S01]  /*27f90*/  SHF.R.S32.HI R7, RZ, 0x1f, R236 ;  /* 0x0000001fff077819 */ /* 0x000fe200000114ec */
[----:B------:R-:W-:Y:S01]  /*27fa0*/  IMAD R4, R8, UR4, RZ ;  /* 0x0000000408047c24 */ /* 0x000fe2000f8e02ff */
[CC--:B------:R-:W-:Y:S01]  /*27fb0*/  ISETP.GE.AND P1, PT, R236.reuse, R13.reuse, PT ;  /* 0x0000000dec00720c */ /* 0x0c0fe20003f26270 */
[----:B------:R-:W-:Y:S01]  /*27fc0*/  VIADD R0, R236, 0x40 ;  /* 0x00000040ec007836 */ /* 0x000fe20000000000 */
[----:B------:R-:W-:Y:S01]  /*27fd0*/  ISETP.GE.AND P2, PT, R6, R13, PT ;  /* 0x0000000d0600720c */ /* 0x000fe20003f46270 */
[----:B------:R-:W-:-:S02]  /*27fe0*/  IMAD R5, R14, UR5, R4 ;  /* 0x000000050e057c24 */ /* 0x000fc4000f8e0204 */
[----:B------:R-:W-:Y:S01]  /*27ff0*/  IMAD.WIDE.U32 R2, R14, UR4, R2 ;  /* 0x000000040e027c25 */ /* 0x000fe2000f8e0002 */
[----:B------:R-:W-:Y:S01]  /*28000*/  ULDC.64 UR4, c[0x0][0xae8] ;  /* 0x0002ba0000047ab9 */ /* 0x000fe20000000a00 */
[----:B------:R-:W-:Y:S02]  /*28010*/  ISETP.GE.AND P0, PT, R0, R13, PT ;  /* 0x0000000d0000720c */ /* 0x000fe40003f06270 */
[----:B------:R-:W-:Y:S02]  /*28020*/  IMAD.IADD R3, R3, 0x1, R5 ;  /* 0x0000000103037824 */ /* 0x000fe400078e0205 */
[----:B------:R-:W-:Y:S02]  /*28030*/  IMAD R0, R9, UR4, RZ ;  /* 0x0000000409007c24 */ /* 0x000fe4000f8e02ff */
[----:B------:R-:W-:-:S04]  /*28040*/  IMAD.WIDE.U32 R4, R11, UR4, R2 ;  /* 0x000000040b047c25 */ /* 0x000fc8000f8e0002 */
[----:B------:R-:W-:Y:S02]  /*28050*/  IMAD R9, R11, UR5, R0 ;  /* 0x000000050b097c24 */ /* 0x000fe4000f8e0200 */
[----:B------:R-:W-:Y:S02]  /*28060*/  IMAD.MOV.U32 R6, RZ, RZ, R236 ;  /* 0x000000ffff067224 */ /* 0x000fe400078e00ec */
[----:B------:R-:W-:Y:S01]  /*28070*/  VIADD R0, R236, 0x60 ;  /* 0x00000060ec007836 */ /* 0x000fe20000000000 */
[----:B------:R-:W-:Y:S01]  /*28080*/  IADD3 R11, R5, R9, RZ ;  /* 0x00000009050b7210 */ /* 0x000fe20007ffe0ff */
[----:B------:R-:W-:Y:S01]  /*28090*/  IMAD.WIDE R6, R12, 0x80, R6 ;  /* 0x000000800c067825 */ /* 0x000fe200078e0206 */
        /* <DEDUP_REMOVED lines=13> */
[----:B------:R-:W-:Y:S02]  /*28170*/  ULDC.64 UR6, c[0x0][0xa80] ;  /* 0x0002a00000067ab9 */ /* 0x000fe40000000a00 */
[----:B------:R-:W-:Y:S02]  /*28180*/  LEA R8, P1, R2, UR6, 0x1 ;  /* 0x0000000602087c11 */ /* 0x000fe4000f8208ff */
[----:B------:R-:W-:-:S04]  /*28190*/  IADD3 R3, R3, R9, RZ ;  /* 0x0000000903037210 */ /* 0x000fc80007ffe0ff */
[----:B------:R-:W-:-:S05]  /*281a0*/  LEA.HI.X R9, R2, UR7, R3, 0x1, P1 ;  /* 0x0000000702097c11 */ /* 0x000fca00088f0c03 */
[----:B------:R0:W-:Y:S04]  /*281b0*/  @!P3 STG.E.128 desc[UR54][R8.64], RZ ;  /* 0x000000ff0800b986 */ /* 0x0001e8000c101d36 */
[----:B------:R0:W-:Y:S04]  /*281c0*/  @!P4 STG.E.128 desc[UR54][R8.64+0x80], RZ ;  /* 0x000080ff0800c986 */ /* 0x0001e8000c101d36 */
[----:B------:R0:W-:Y:S02]  /*281d0*/  @!P5 STG.E.128 desc[UR54][R8.64+0x100], RZ ;  /* 0x000100ff0800d986 */ /* 0x0001e4000c101d36 */
.L_x_5180:
[----:B------:R-:W-:Y:S05]  /*281e0*/  BSYNC B1 ;  /* 0x0000000000017941 */ /* 0x000fea0003800000 */
.L_x_5179:
[----:B------:R-:W-:Y:S01]  /*281f0*/  BSSY B1, `(.L_x_5181) ;  /* 0x0000018000017945 */ /* 0x000fe20003800000 */
[----:B------:R-:W-:-:S03]  /*28200*/  ISETP.GE.AND P1, PT, R0, R13, PT ;  /* 0x0000000d0000720c */ /* 0x000fc60003f26270 */
[----:B------:R-:W-:Y:S10]  /*28210*/  @P2 BRA `(.L_x_5182) ;  /* 0x0000000000542947 */ /* 0x000ff40003800000 */
[----:B0-----:R-:W-:Y:S01]  /*28220*/  IADD3 R9, P2, R6, 0x20, RZ ;  /* 0x0000002006097810 */ /* 0x001fe20007f5e0ff */
        /* <DEDUP_REMOVED lines=20> */
.L_x_5182:
[----:B------:R-:W-:Y:S05]  /*28370*/  BSYNC B1 ;  /* 0x0000000000017941 */ /* 0x000fea0003800000 */
.L_x_5181:
[----:B------:R-:W-:Y:S04]  /*28380*/  BSSY B1, `(.L_x_5183) ;  /* 0x0000017000017945 */ /* 0x000fe80003800000 */
[----:B------:R-:W-:Y:S05]  /*28390*/  @P0 BRA `(.L_x_5184) ;  /* 0x0000000000540947 */ /* 0x000fea0003800000 */
[----:B0-2---:R-:W-:Y:S01]  /*283a0*/  IADD3 R9, P0, R6, 0x40, RZ ;  /* 0x0000004006097810 */ /* 0x005fe20007f1e0ff */
[C---:B------:R-:W-:Y:S01]  /*283b0*/  VIADD R2, R233.reuse, 0x40 ;  /* 0x00000040e9027836 */ /* 0x040fe20000000000 */
[----:B------:R-:W-:Y:S01]  /*283c0*/  ULDC UR4, c[0x0][0xa8c] ;  /* 0x0002a30000047ab9 */ /* 0x000fe20000000800 */
[----:B------:R-:W-:Y:S01]  /*283d0*/  ULDC.64 UR6, c[0x0][0xad8] ;  /* 0x0002b60000067ab9 */ /* 0x000fe20000000a00 */
[----:B------:R-:W-:Y:S01]  /*283e0*/  IMAD.MOV.U32 R3, RZ, RZ, R11 ;  /* 0x000000ffff037224 */ /* 0x000fe200078e000b */
[C---:B------:R-:W-:Y:S01]  /*283f0*/  ISETP.GE.AND P2, PT, R233.reuse, UR4, PT ;  /* 0x00000004e9007c0c */ /* 0x040fe2000bf46270 */
        /* <DEDUP_REMOVED lines=15> */
.L_x_5184:
[----:B------:R-:W-:Y:S05]  /*284f0*/  BSYNC B1 ;  /* 0x0000000000017941 */ /* 0x000fea0003800000 */
.L_x_5183:
[----:B------:R-:W-:Y:S05]  /*28500*/  @P1 BRA `(.L_x_5175) ;  /* 0x0000000000541947 */ /* 0x000fea0003800000 */
[----:B------:R-:W-:Y:S01]  /*28510*/  IADD3 R5, P0, R6, 0x60, RZ ;  /* 0x0000006006057810 */ /* 0x000fe20007f1e0ff */
[C---:B------:R-:W-:Y:S01]  /*28520*/  VIADD R0, R233.reuse, 0x40 ;  /* 0x00000040e9007836 */ /* 0x040fe20000000000 */
[----:B------:R-:W-:Y:S01]  /*28530*/  ULDC UR4, c[0x0][0xa8c] ;  /* 0x0002a30000047ab9 */ /* 0x000fe20000000800 */
[----:B------:R-:W-:Y:S01]  /*28540*/  MOV R3, R11 ;  /* 0x0000000b00037202 */ /* 0x000fe20000000f00 */
[----:B------:R-:W-:Y:S01]  /*28550*/  ULDC.64 UR6, c[0x0][0xad8] ;  /* 0x0002b60000067ab9 */ /* 0x000fe20000000a00 */
[----:B------:R-:W-:Y:S01]  /*28560*/  IMAD.X R6, RZ, RZ, R7, P0 ;  /* 0x000000ffff067224 */ /* 0x000fe200000e0607 */
[----:B------:R-:W-:Y:S01]  /*28570*/  ISETP.GE.AND P2, PT, R0, UR4, PT ;  /* 0x0000000400007c0c */ /* 0x000fe2000bf46270 */
[----:B------:R-:W-:Y:S01]  /*28580*/  IMAD.MOV.U32 R2, RZ, RZ, R4 ;  /* 0x000000ffff027224 */ /* 0x000fe200078e0004 */
[C---:B------:R-:W-:Y:S01]  /*28590*/  ISETP.GE.AND P1, PT, R233.reuse, UR4, PT ;  /* 0x00000004e9007c0c */ /* 0x040fe2000bf26270 */
        /* <DEDUP_REMOVED lines=12> */
.L_x_5175:
[----:B------:R-:W-:Y:S05]  /*28660*/  BSYNC B0 ;  /* 0x0000000000007941 */ /* 0x000fea0003800000 */
.L_x_5165:
[----:B------:R-:W-:Y:S02]  /*28670*/  ULDC UR4, c[0x0][0xc14] ;  /* 0x0003050000047ab9 */ /* 0x000fe40000000800 */
[----:B-1----:R-:W-:-:S13]  /*28680*/  ISETP.GE.AND P0, PT, R227, UR4, PT ;  /* 0x00000004e3007c0c */ /* 0x002fda000bf06270 */
[----:B------:R-:W-:Y:S05]  /*28690*/  @!P0 BRA `(.L_x_5185) ;  /* 0xfffffd8c00088947 */ /* 0x000fea000383ffff */
[----:B------:R-:W-:Y:S05]  /*286a0*/  BRA `(.L_x_4980) ;  /* 0x0000007800f87947 */ /* 0x000fea0003800000 */
.L_x_4978:
        /* <DEDUP_REMOVED lines=15> */
[----:B------:R-:W1:Y:S01]  /*287a0*/  LDS.128 R16, [UR4+0x334d0] ;  /* 0x0334d004ff107984 */ /* 0x000e620008000c00 */
[----:B------:R-:W-:Y:S06]  /*287b0*/  BAR.ARV 0x4, 0x180 ;  /* 0x0106000000007b1d */ /* 0x000fec0000002000 */
[----:B------:R-:W-:Y:S05]  /*287c0*/  BRA `(.L_x_5187) ;  /* 0x0000000800847947 */ /* 0x000fea0003800000 */
.L_x_5186:
        /* <DEDUP_REMOVED lines=15> */
[----:B------:R-:W-:Y:S02]  /*288c0*/  ISETP.GE.U32.AND P5, PT, R0, 0x10, PT ;  /* 0x000000100000780c */ /* 0x000fe40003fa6070 */
[----:B------:R-:W-:Y:S01]  /*288d0*/  MOV R16, RZ ;  /* 0x000000ff00107202 */ /* 0x000fe20000000f00 */
[----:B---3--:R-:W0:Y:S02]  /*288e0*/  SHFL.UP PT, R5, R4, 0x1, RZ ;  /* 0x0420000004057989 */ /* 0x008e2400000e00ff */
        /* <DEDUP_REMOVED lines=24> */
.L_x_5192:
[----:B------:R-:W-:Y:S01]  /*28a70*/  UIADD3 UR4, UR4, 0x1f, URZ ;  /* 0x0000001f04047890 */ /* 0x000fe2000fffe03f */
[----:B------:R-:W-:-:S05]  /*28a80*/  IMAD.U32 R19, RZ, RZ, UR7 ;  /* 0x00000007ff137e24 */ /* 0x000fca000f8e00ff */
[----:B0-----:R-:W-:-:S13]  /*28a90*/  ISETP.LE.AND P6, PT, R5, UR4, PT ;  /* 0x0000000405007c0c */ /* 0x001fda000bfc3270 */
[----:B------:R-:W-:Y:S05]  /*28aa0*/  @P6 BRA `(.L_x_5189) ;  /* 0x0000000400a86947 */ /* 0x000fea0003800000 */
[----:B------:R-:W-:Y:S01]  /*28ab0*/  VIADD R7, R0, UR4 ;  /* 0x0000000400077c36 */ /* 0x000fe20008000000 */
[----:B------:R-:W-:Y:S01]  /*28ac0*/  BSSY B0, `(.L_x_5190) ;  /* 0x0000007000007945 */ /* 0x000fe20003800000 */
[----:B------:R-:W-:-:S03]  /*28ad0*/  MOV R4, RZ ;  /* 0x000000ff00047202 */ /* 0x000fc60000000f00 */
[----:B------:R-:W-:-:S13]  /*28ae0*/  ISETP.GE.OR P6, PT, R7, R5, !P0 ;  /* 0x000000050700720c */ /* 0x000fda00047c6670 */
[----:B------:R-:W-:Y:S05]  /*28af0*/  @P6 BRA `(.L_x_5191) ;  /* 0x00000000000c6947 */ /* 0x000fea0003800000 */
[----:B------:R-:W0:Y:S02]  /*28b00*/  LDC.64 R2, c[0x0][0xc58] ;  /* 0x00031600ff027b82 */ /* 0x000e240000000a00 */
[----:B0-----:R-:W-:-:S05]  /*28b10*/  IMAD.WIDE R2, R7, 0x4, R2 ;  /* 0x0000000407027825 */ /* 0x001fca00078e0202 */
[----:B------:R0:W5:Y:S02]  /*28b20*/  LDG.E R4, desc[UR54][R2.64] ;  /* 0x0000003602047981 */ /* 0x000164000c1e1900 */
.L_x_5191:
[----:B------:R-:W-:Y:S05]  /*28b30*/  BSYNC B0 ;  /* 0x0000000000007941 */ /* 0x000fea0003800000 */
.L_x_5190:
        /* <DEDUP_REMOVED lines=20> */
[----:B------:R-:W-:-:S07]  /*28c80*/  IMAD.MOV.U32 R5, RZ, RZ, R9 ;  /* 0x000000ffff057224 */ /* 0x000fce00078e0009 */
.L_x_5188:
        /* <DEDUP_REMOVED lines=15> */
[----:B0-----:R-:W-:-:S06]  /*28d80*/  IADD3 R13, R12, 0xffffffe, RZ ;  /* 0x0ffffffe0c0d7810 */ /* 0x001fcc0007ffe0ff */
[----:B------:R0:W1:Y:S01]  /*28d90*/  F2I.FTZ.U32.TRUNC.NTZ R3, R13 ;  /* 0x0000000d00037305 */ /* 0x000062000021f000 */
[----:B------:R-:W-:Y:S05]  /*28da0*/  @!P0 BRA `(.L_x_5193) ;  /* 0x0000000000088947 */ /* 0x000fea0003800000 */
[----:B------:R-:W-:-:S06]  /*28db0*/  VIADD R16, R7, 0xffffffff ;  /* 0xffffffff07107836 */ /* 0x000fcc0000000000 */
[----:B------:R2:W3:Y:S02]  /*28dc0*/  SHFL.IDX PT, R16, R5, R16, 0x1f ;  /* 0x00001f1005107589 */ /* 0x0004e400000e0000 */
.L_x_5193:
        /* <DEDUP_REMOVED lines=12> */
[-C--:B------:R-:W-:Y:S01]  /*28e90*/  @!P1 IADD3 R3, R3, -R10.reuse, RZ ;  /* 0x8000000a03039210 */ /* 0x080fe20007ffe0ff */
        /* <DEDUP_REMOVED lines=18> */
[----:B-1----:R-:W-:-:S06]  /*28fc0*/  IADD3 R3, R10, 0xffffffe, RZ ;  /* 0x0ffffffe0a037810 */ /* 0x002fcc0007ffe0ff */
        /* <DEDUP_REMOVED lines=12> */
[-C--:B------:R-:W-:Y:S01]  /*29090*/  @!P1 IADD3 R8, R8, -R7.reuse, RZ ;  /* 0x8000000708089210 */ /* 0x080fe20007ffe0ff */
[----:B------:R-:W-:Y:S01]  /*290a0*/  @!P1 VIADD R2, R2, 0x1 ;  /* 0x0000000102029836 */ /* 0x000fe20000000000 */
[----:B------:R-:W-:Y:S02]  /*290b0*/  ISETP.NE.AND P1, PT, R9, RZ, PT ;  /* 0x000000ff0900720c */ /* 0x000fe40003f25270 */
[----:B------:R-:W-:-:S13]  /*290c0*/  ISETP.GE.U32.AND P0, PT, R8, R7, PT ;  /* 0x000000070800720c */ /* 0x000fda0003f06070 */
[----:B------:R-:W-:-:S04]  /*290d0*/  @P0 VIADD R2, R2, 0x1 ;  /* 0x0000000102020836 */ /* 0x000fc80000000000 */
[----:B------:R-:W-:Y:S01]  /*290e0*/  @!P2 IMAD.MOV R2, RZ, RZ, -R2 ;  /* 0x000000ffff02a224 */ /* 0x000fe200078e0a02 */
[----:B------:R-:W-:Y:S02]  /*290f0*/  @!P1 LOP3.LUT R2, RZ, R9, RZ, 0x33, !PT ;  /* 0x00000009ff029212 */ /* 0x000fe400078e33ff */
[----:B------:R-:W-:Y:S02]  /*29100*/  IADD3 R9, -R9, RZ, RZ ;  /* 0x000000ff09097210 */ /* 0x000fe40007ffe1ff */
[----:B------:R-:W-:-:S03]  /*29110*/  LOP3.LUT R17, RZ, R2, RZ, 0x33, !PT ;  /* 0x00000002ff117212 */ /* 0x000fc600078e33ff */
[----:B------:R-:W-:Y:S02]  /*29120*/  IMAD R18, R2, R9, R5 ;  /* 0x0000000902127224 */ /* 0x000fe400078e0205 */
[----:B------:R-:W-:Y:S01]  /*29130*/  IMAD.IADD R17, R4, 0x1, R17 ;  /* 0x0000000104117824 */ /* 0x000fe200078e0211 */
[----:B------:R-:W-:Y:S06]  /*29140*/  BRA `(.L_x_5194) ;  /* 0x00000000000c7947 */ /* 0x000fec0003800000 */
.L_x_5189:
[----:B------:R-:W-:Y:S02]  /*29150*/  IMAD.MOV.U32 R17, RZ, RZ, RZ ;  /* 0x000000ffff117224 */ /* 0x000fe400078e00ff */
[----:B------:R-:W-:Y:S02]  /*29160*/  IMAD.U32 R16, RZ, RZ, UR6 ;  /* 0x00000006ff107e24 */ /* 0x000fe4000f8e00ff */
[----:B------:R-:W-:-:S07]  /*29170*/  IMAD.MOV.U32 R18, RZ, RZ, RZ ;  /* 0x000000ffff127224 */ /* 0x000fce00078e00ff */
.L_x_5194:
[----:B------:R-:W-:-:S13]  /*29180*/  ISETP.NE.AND P0, PT, R0, RZ, PT ;  /* 0x000000ff0000720c */ /* 0x000fda0003f05270 */
[----:B------:R-:W1:Y:S01]  /*29190*/  @!P0 S2R R3, SR_CgaCtaId ;  /* 0x0000000000038919 */ /* 0x000e620000008800 */
[----:B------:R-:W-:-:S04]  /*291a0*/  @!P0 MOV R0, 0x400 ;  /* 0x0000040000008802 */ /* 0x000fc80000000f00 */
[----:B-1----:R-:W-:-:S05]  /*291b0*/  @!P0 LEA R0, R3, R0, 0x18 ;  /* 0x0000000003008211 */ /* 0x002fca00078ec0ff */
[----:B------:R2:W-:Y:S01]  /*291c0*/  @!P0 STS.128 [R0+0x334d0], R16 ;  /* 0x0334d01000008388 */ /* 0x0005e20000000c00 */
[----:B------:R-:W-:Y:S06]  /*291d0*/  BAR.ARV 0x5, 0x180 ;  /* 0x0146000000007b1d */ /* 0x000fec0000002000 */
.L_x_5187:
[----:B--2---:R-:W-:Y:S01]  /*291e0*/  MOV R0, 0x1 ;  /* 0x0000000100007802 */ /* 0x004fe20000000f00 */
[----:B------:R2:W-:Y:S01]  /*291f0*/  STL [R1+0x8], RZ ;  /* 0x000008ff01007387 */ /* 0x0005e20000100800 */
[----:B------:R-:W-:Y:S02]  /*29200*/  ULDC UR4, c[0x0][0xc14] ;  /* 0x0003050000047ab9 */ /* 0x000fe40000000800 */
[----:B-1----:R-:W-:Y:S01]  /*29210*/  ISETP.GE.AND P0, PT, R19, UR4, PT ;  /* 0x0000000413007c0c */ /* 0x002fe2000bf06270 */
[----:B------:R2:W-:Y:S04]  /*29220*/  STL [R1+0x18], R0 ;  /* 0x0000180001007387 */ /* 0x0005e80000100800 */
[----:B------:R2:W-:Y:S08]  /*29230*/  STL [R1+0x40], RZ ;  /* 0x000040ff01007387 */ /* 0x0005f00000100800 */
[----:B--2---:R-:W-:Y:S05]  /*29240*/  @P0 BRA `(.L_x_5195) ;  /* 0x0000006c000c0947 */ /* 0x004fea0003800000 */
[----:B------:R-:W1:Y:S01]  /*29250*/  S2R R0, SR_TID.X ;  /* 0x0000000000007919 */ /* 0x000e620000002100 */
[----:B------:R-:W-:Y:S01]  /*29260*/  BSSY B7, `(.L_x_5195) ;  /* 0x00006c1000077945 */ /* 0x000fe20003800000 */
[----:B------:R-:W-:Y:S01]  /*29270*/  ULDC UR38, c[0x0][0xc] ;  /* 0x0000030000267ab9 */ /* 0x000fe20000000800 */
[----:B------:R-:W-:Y:S01]  /*29280*/  ULOP3.LUT UR37, UR36, 0x1, URZ, 0xfc, !UPT ;  /* 0x0000000124257892 */ /* 0x000fe2000f8efc3f */
[----:B------:R-:W2:Y:S01]  /*29290*/  S2R R6, SR_TID.X ;  /* 0x0000000000067919 */ /* 0x000ea20000002100 */
[----:B------:R-:W-:Y:S01]  /*292a0*/  ULOP3.LUT UR39, UR36, 0x2, URZ, 0xfc, !UPT ;  /* 0x0000000224277892 */ /* 0x000fe2000f8efc3f */
[----:B------:R-:W-:Y:S01]  /*292b0*/  ULDC.64 UR40, c[0x0][0x198] ;  /* 0x0000660000287ab9 */ /* 0x000fe20000000a00 */
[----:B-1----:R-:W-:Y:S01]  /*292c0*/  LOP3.LUT R0, R0, 0x7f, RZ, 0xc0, !PT ;  /* 0x0000007f00007812 */ /* 0x002fe200078ec0ff */
[----:B--2---:R-:W-:Y:S01]  /*292d0*/  IMAD.SHL.U32 R4, R6, 0x20, RZ ;  /* 0x0000002006047824 */ /* 0x004fe200078e00ff */
[----:B0-----:R-:W-:-:S03]  /*292e0*/  SHF.R.U32.HI R2, RZ, 0x1, R6 ;  /* 0x00000001ff027819 */ /* 0x001fc60000011606 */
[----:B------:R-:W-:Y:S01]  /*292f0*/  IMAD.SHL.U32 R0, R0, 0x10, RZ ;  /* 0x0000001000007824 */ /* 0x000fe200078e00ff */
[----:B------:R-:W-:-:S04]  /*29300*/  SHF.L.U32 R7, R6, 0x2, RZ ;  /* 0x0000000206077819 */ /* 0x000fc800000006ff */
[----:B------:R-:W-:Y:S01]  /*29310*/  LOP3.LUT R3, R0, 0x600, RZ, 0xc0, !PT ;  /* 0x0000060000037812 */ /* 0x000fe200078ec0ff */
[----:B------:R-:W-:-:S03]  /*29320*/  IMAD.SHL.U32 R0, R6, 0x40, RZ ;  /* 0x0000004006007824 */ /* 0x000fc600078e00ff */
[--C-:B------:R-:W-:Y:S02]  /*29330*/  LOP3.LUT R5, R3, 0x60, R4.reuse, 0xf8, !PT ;  /* 0x0000006003057812 */ /* 0x100fe400078ef804 */
[----:B------:R-:W-:Y:S02]  /*29340*/  LOP3.LUT R3, R0, 0x180, RZ, 0xc0, !PT ;  /* 0x0000018000037812 */ /* 0x000fe400078ec0ff */
[----:B------:R-:W-:Y:S02]  /*29350*/  LOP3.LUT R5, R5, 0x100, R4, 0xf8, !PT ;  /* 0x0000010005057812 */ /* 0x000fe400078ef804 */
[----:B------:R-:W-:Y:S02]  /*29360*/  LOP3.LUT R4, R4, 0x80, RZ, 0xc0, !PT ;  /* 0x0000008004047812 */ /* 0x000fe400078ec0ff */
[----:B------:R-:W-:Y:S01]  /*29370*/  LOP3.LUT R2, R3, 0x30, R2, 0xf8, !PT ;  /* 0x0000003003027812 */ /* 0x000fe200078ef802 */
[----:B------:R-:W-:Y:S01]  /*29380*/  IMAD.SHL.U32 R3, R6, 0x8, RZ ;  /* 0x0000000806037824 */ /* 0x000fe200078e00ff */
[----:B------:R-:W-:-:S04]  /*29390*/  LOP3.LUT R4, R4, 0x10, R6, 0xf8, !PT ;  /* 0x0000001004047812 */ /* 0x000fc800078ef806 */
[----:B------:R-:W-:Y:S02]  /*293a0*/  LOP3.LUT R3, R2, 0x30, R3, 0x78, !PT ;  /* 0x0000003002037812 */ /* 0x000fe400078e7803 */
[----:B------:R-:W-:Y:S02]  /*293b0*/  LOP3.LUT R4, R4, 0x10, R7, 0x78, !PT ;  /* 0x0000001004047812 */ /* 0x000fe400078e7807 */
[----:B------:R-:W-:Y:S02]  /*293c0*/  LOP3.LUT R2, R3, 0x640, R0, 0xf8, !PT ;  /* 0x0000064003027812 */ /* 0x000fe400078ef800 */
[----:B------:R-:W-:-:S03]  /*293d0*/  LOP3.LUT R0, R5, R4, RZ, 0xfc, !PT ;  /* 0x0000000405007212 */ /* 0x000fc600078efcff */
[----:B------:R-:W-:Y:S04]  /*293e0*/  STL [R1+0x4], R2 ;  /* 0x0000040201007387 */ /* 0x000fe80000100800 */
[----:B------:R0:W-:Y:S04]  /*293f0*/  STL [R1], R0 ;  /* 0x0000000001007387 */ /* 0x0001e80000100800 */
[----:B------:R1:W-:Y:S01]  /*29400*/  STL [R1+0x40], RZ ;  /* 0x000040ff01007387 */ /* 0x0003e20000100800 */
[----:B0-----:R-:W-:-:S05]  /*29410*/  IMAD.MOV.U32 R0, RZ, RZ, 0x1 ;  /* 0x00000001ff007424 */ /* 0x001fca00078e00ff */
[----:B------:R1:W-:Y:S04]  /*29420*/  STL [R1+0x1c], R0 ;  /* 0x00001c0001007387 */ /* 0x0003e80000100800 */
[----:B------:R1:W-:Y:S04]  /*29430*/  STL [R1+0xc], RZ ;  /* 0x00000cff01007387 */ /* 0x0003e80000100800 */
[----:B------:R1:W-:Y:S04]  /*29440*/  STL [R1+0x8], RZ ;  /* 0x000008ff01007387 */ /* 0x0003e80000100800 */
[----:B------:R1:W-:Y:S02]  /*29450*/  STL [R1+0x18], R0 ;  /* 0x0000180001007387 */ /* 0x0003e40000100800 */
.L_x_5306:
[----:B------:R-:W0:Y:S02]  /*29460*/  LDC.64 R2, c[0x0][0xc60] ;  /* 0x00031800ff027b82 */ /* 0x000e240000000a00 */
[----:B0-----:R-:W-:-:S05]  /*29470*/  IMAD.WIDE R2, R19, 0x4, R2 ;  /* 0x0000000413027825 */ /* 0x001fca00078e0202 */
[----:B-1----:R-:W1:Y:S01]  /*29480*/  LDG.E R14, desc[UR54][R2.64] ;  /* 0x00000036020e7981 */ /* 0x002e62000c1e1900 */
[----:B------:R-:W-:Y:S05]  /*29490*/  YIELD ;  /* 0x0000000000007946 */ /* 0x000fea0003800000 */
[----:B------:R-:W-:Y:S01]  /*294a0*/  ULDC.64 UR4, c[0x0][0xa28] ;  /* 0x00028a0000047ab9 */ /* 0x000fe20000000a00 */
[----:B------:R-:W-:Y:S01]  /*294b0*/  IMAD.MOV.U32 R8, RZ, RZ, RZ ;  /* 0x000000ffff087224 */ /* 0x000fe200078e00ff */
[----:B------:R-:W-:Y:S02]  /*294c0*/  ISETP.NE.U32.AND P0, PT, RZ, UR4, PT ;  /* 0x00000004ff007c0c */ /* 0x000fe4000bf05070 */
[----:B------:R-:W-:Y:S01]  /*294d0*/  CS2R R10, SRZ ;  /* 0x00000000000a7805 */ /* 0x000fe2000001ff00 */
[----:B------:R-:W-:Y:S01]  /*294e0*/  ULDC.64 UR10, c[0x0][0xa18] ;  /* 0x00028600000a7ab9 */ /* 0x000fe20000000a00 */
[----:B------:R-:W-:Y:S01]  /*294f0*/  ULDC.64 UR6, c[0x0][0xa08] ;  /* 0x0002820000067ab9 */ /* 0x000fe20000000a00 */
[----:B------:R-:W-:Y:S01]  /*29500*/  ISETP.NE.AND.EX P0, PT, RZ, UR5, PT, P0 ;  /* 0x00000005ff007c0c */ /* 0x000fe2000bf05300 */
[----:B------:R-:W-:Y:S01]  /*29510*/  ULDC.64 UR8, c[0x0][0xa10] ;  /* 0x0002840000087ab9 */ /* 0x000fe20000000a00 */
[----:B-12---:R-:W-:Y:S01]  /*29520*/  SHF.R.S32.HI R0, RZ, 0x1f, R14 ;  /* 0x0000001fff007819 */ /* 0x006fe2000001140e */
[----:B------:R-:W-:-:S10]  /*29530*/  IMAD.SHL.U32 R9, R14, 0x4, RZ ;  /* 0x000000040e097824 */ /* 0x000fd400078e00ff */
[C---:B------:R-:W-:Y:S01]  /*29540*/  @P0 LEA R2, P1, R14.reuse, UR4, 0x2 ;  /* 0x000000040e020c11 */ /* 0x040fe2000f8210ff */
[----:B------:R-:W-:Y:S03]  /*29550*/  STL [R1+0x14], R14 ;  /* 0x0000140e01007387 */ /* 0x000fe60000100800 */
[C-C-:B------:R-:W-:Y:S01]  /*29560*/  @P0 LEA.HI.X R3, R14.reuse, UR5, R0.reuse, 0x2, P1 ;  /* 0x000000050e030c11 */ /* 0x140fe200088f1400 */
[----:B------:R-:W-:Y:S02]  /*29570*/  ULDC.64 UR4, c[0x0][0xa00] ;  /* 0x0002800000047ab9 */ /* 0x000fe40000000a00 */
[----:B------:R-:W-:Y:S02]  /*29580*/  ISETP.NE.U32.AND P2, PT, RZ, UR4, PT ;  /* 0x00000004ff007c0c */ /* 0x000fe4000bf45070 */
[----:B------:R0:W5:Y:S01]  /*29590*/  @P0 LDG.E R8, desc[UR54][R2.64] ;  /* 0x0000003602080981 */ /* 0x000162000c1e1900 */
[----:B------:R-:W-:Y:S01]  /*295a0*/  SHF.L.U64.HI R15, R14, 0x2, R0 ;  /* 0x000000020e0f7819 */ /* 0x000fe20000010200 */
[----:B------:R-:W-:Y:S01]  /*295b0*/  IMAD.MOV.U32 R20, RZ, RZ, RZ ;  /* 0x000000ffff147224 */ /* 0x000fe200078e00ff */
[----:B------:R-:W-:Y:S01]  /*295c0*/  ISETP.NE.AND.EX P2, PT, RZ, UR5, PT, P2 ;  /* 0x00000005ff007c0c */ /* 0x000fe2000bf45320 */
[----:B------:R-:W-:Y:S01]  /*295d0*/  STL [R1+0x20], R9 ;  /* 0x0000200901007387 */ /* 0x000fe20000100800 */
[----:B------:R-:W-:-:S02]  /*295e0*/  ISETP.NE.U32.AND P3, PT, RZ, UR10, PT ;  /* 0x0000000aff007c0c */ /* 0x000fc4000bf65070 */
[----:B------:R-:W-:Y:S01]  /*295f0*/  ISETP.NE.U32.AND P0, PT, RZ, UR6, PT ;  /* 0x00000006ff007c0c */ /* 0x000fe2000bf05070 */
[----:B------:R-:W-:Y:S01]  /*29600*/  STL [R1+0x28], R15 ;  /* 0x0000280f01007387 */ /* 0x000fe20000100800 */
[----:B------:R-:W-:Y:S02]  /*29610*/  ISETP.NE.AND.EX P3, PT, RZ, UR11, PT, P3 ;  /* 0x0000000bff007c0c */ /* 0x000fe4000bf65330 */
[----:B0-----:R-:W-:Y:S02]  /*29620*/  IADD3 R2, P4, R9, UR4, RZ ;  /* 0x0000000409027c10 */ /* 0x001fe4000ff9e0ff */
[----:B------:R-:W-:Y:S02]  /*29630*/  ISETP.NE.U32.AND P1, PT, RZ, UR8, PT ;  /* 0x00000008ff007c0c */ /* 0x000fe4000bf25070 */
[----:B------:R-:W-:Y:S02]  /*29640*/  IADD3.X R3, R15, UR5, RZ, P4, !PT ;  /* 0x000000050f037c10 */ /* 0x000fe4000a7fe4ff */
[----:B------:R-:W-:-:S02]  /*29650*/  IADD3 R4, P4, R9, UR8, RZ ;  /* 0x0000000809047c10 */ /* 0x000fc4000ff9e0ff */
[----:B------:R-:W-:Y:S01]  /*29660*/  ISETP.NE.AND.EX P0, PT, RZ, UR7, PT, P0 ;  /* 0x00000007ff007c0c */ /* 0x000fe2000bf05300 */
[----:B------:R-:W2:Y:S01]  /*29670*/  @P2 LDG.E R10, desc[UR54][R2.64] ;  /* 0x00000036020a2981 */ /* 0x000ea2000c1e1900 */
[----:B------:R-:W-:Y:S02]  /*29680*/  ISETP.NE.AND.EX P1, PT, RZ, UR9, PT, P1 ;  /* 0x00000009ff007c0c */ /* 0x000fe4000bf25310 */
[----:B------:R-:W-:Y:S01]  /*29690*/  IADD3.X R5, R15, UR9, RZ, P4, !PT ;  /* 0x000000090f057c10 */ /* 0x000fe2000a7fe4ff */
[----:B------:R-:W-:Y:S01]  /*296a0*/  ULDC UR4, c[0x0][0x288] ;  /* 0x0000a20000047ab9 */ /* 0x000fe20000000800 */
[C---:B------:R-:W-:Y:S02]  /*296b0*/  IADD3 R6, P5, R9.reuse, UR6, RZ ;  /* 0x0000000609067c10 */ /* 0x040fe4000ffbe0ff */
[----:B------:R-:W-:Y:S02]  /*296c0*/  @P3 IADD3 R12, P4, R9, UR10, RZ ;  /* 0x0000000a090c3c10 */ /* 0x000fe4000ff9e0ff */
[----:B------:R-:W-:-:S02]  /*296d0*/  IADD3.X R7, R15, UR7, RZ, P5, !PT ;  /* 0x000000070f077c10 */ /* 0x000fc4000affe4ff */
[----:B------:R-:W-:-:S03]  /*296e0*/  @P3 IADD3.X R13, R15, UR11, RZ, P4, !PT ;  /* 0x0000000b0f0d3c10 */ /* 0x000fc6000a7fe4ff */
[----:B------:R0:W5:Y:S04]  /*296f0*/  @P0 LDG.E R11, desc[UR54][R6.64] ;  /* 0x00000036060b0981 */ /* 0x000168000c1e1900 */
[----:B------:R0:W5:Y:S04]  /*29700*/  @P1 LDG.E R20, desc[UR54][R4.64] ;  /* 0x0000003604141981 */ /* 0x000168000c1e1900 */
[----:B--2---:R1:W-:Y:S02]  /*29710*/  STL [R1+0x38], R10 ;  /* 0x0000380a01007387 */ /* 0x0043e40000100800 */
[----:B-1----:R-:W-:Y:S01]  /*29720*/  MOV R10, UR4 ;  /* 0x00000004000a7c02 */ /* 0x002fe20008000f00 */
[----:B------:R-:W-:-:S05]  /*29730*/  ULDC.64 UR4, c[0x0][0x3f8] ;  /* 0x0000fe0000047ab9 */ /* 0x000fca0000000a00 */
        /* <DEDUP_REMOVED lines=10> */
[----:B0-----:R-:W-:Y:S06]  /*297e0*/  @P3 BRA `(.L_x_5196) ;  /* 0x0000000000103947 */ /* 0x001fec0003800000 */
[----:B------:R-:W-:Y:S05]  /*297f0*/  @!P2 BRA `(.L_x_5196) ;  /* 0x00000000000ca947 */ /* 0x000fea0003800000 */
[----:B-----5:R-:W2:Y:S04]  /*29800*/  LDG.E R10, desc[UR54][R2.64] ;  /* 0x00000036020a7981 */ /* 0x020ea8000c1e1900 */
[----:B------:R-:W2:Y:S02]  /*29810*/  LDG.E R2, desc[UR54][R2.64+0x4] ;  /* 0x0000043602027981 */ /* 0x000ea4000c1e1900 */
[----:B--2---:R-:W-:-:S07]  /*29820*/  IMAD.IADD R10, R2, 0x1, -R10 ;  /* 0x00000001020a7824 */ /* 0x004fce00078e0a0a */
.L_x_5196:
[----:B-----5:R-:W-:Y:S01]  /*29830*/  IMAD.IADD R2, R11, 0x1, R8 ;  /* 0x000000010b027824 */ /* 0x020fe200078e0208 */
[----:B------:R-:W-:Y:S02]  /*29840*/  ULDC.64 UR4, c[0x0][0xa20] ;  /* 0x0002880000047ab9 */ /* 0x000fe40000000a00 */
[----:B------:R-:W-:Y:S02]  /*29850*/  ISETP.NE.U32.AND P2, PT, RZ, UR4, PT ;  /* 0x00000004ff007c0c */ /* 0x000fe4000bf45070 */
[----:B------:R0:W-:Y:S02]  /*29860*/  STL [R1+0x2c], R2 ;  /* 0x00002c0201007387 */ /* 0x0001e40000100800 */
[----:B------:R-:W-:-:S13]  /*29870*/  ISETP.NE.AND.EX P2, PT, RZ, UR5, PT, P2 ;  /* 0x00000005ff007c0c */ /* 0x000fda000bf45320 */
[----:B0-----:R-:W-:Y:S05]  /*29880*/  @!P2 BRA `(.L_x_5197) ;  /* 0x000000000014a947 */ /* 0x001fea0003800000 */
[----:B------:R-:W2:Y:S02]  /*29890*/  LDL R2, [R1+0x20] ;  /* 0x0000200001027983 */ /* 0x000ea40000100800 */
[----:B--2---:R-:W-:-:S04]  /*298a0*/  IADD3 R2, P0, R2, UR4, RZ ;  /* 0x0000000402027c10 */ /* 0x004fc8000ff1e0ff */
[----:B------:R-:W-:-:S05]  /*298b0*/  IADD3.X R3, R15, UR5, RZ, P0, !PT ;  /* 0x000000050f037c10 */ /* 0x000fca00087fe4ff */
[----:B------:R0:W5:Y:S01]  /*298c0*/  LDG.E R9, desc[UR54][R2.64] ;  /* 0x0000003602097981 */ /* 0x000162000c1e1900 */
[----:B------:R-:W-:Y:S05]  /*298d0*/  BRA `(.L_x_5198) ;  /* 0x0000000000107947 */ /* 0x000fea0003800000 */
.L_x_5197:
[----:B------:R-:W-:Y:S05]  /*298e0*/  @!P0 BRA `(.L_x_5198) ;  /* 0x00000000000c8947 */ /* 0x000fea0003800000 */
[----:B------:R-:W2:Y:S04]  /*298f0*/  LDG.E R9, desc[UR54][R6.64] ;  /* 0x0000003606097981 */ /* 0x000ea8000c1e1900 */
[----:B------:R-:W2:Y:S02]  /*29900*/  LDG.E R6, desc[UR54][R6.64+0x4] ;  /* 0x0000043606067981 */ /* 0x000ea4000c1e1900 */
[----:B--2---:R-:W-:-:S07]  /*29910*/  IADD3 R9, -R9, R6, RZ ;  /* 0x0000000609097210 */ /* 0x004fce0007ffe1ff */
.L_x_5198:
[----:B0-----:R-:W2:Y:S01]  /*29920*/  @P1 LDG.E R2, desc[UR54][R4.64] ;  /* 0x0000003604021981 */ /* 0x001ea2000c1e1900 */
[----:B-----5:R-:W-:-:S03]  /*29930*/  IMAD.IADD R9, R9, 0x1, -R8 ;  /* 0x0000000109097824 */ /* 0x020fc600078e0a08 */
[----:B------:R-:W2:Y:S01]  /*29940*/  @P1 LDG.E R4, desc[UR54][R4.64+0x4] ;  /* 0x0000043604041981 */ /* 0x000ea2000c1e1900 */
[----:B------:R-:W-:Y:S01]  /*29950*/  LEA R3, R17, 0x11f, 0x7 ;  /* 0x0000011f11037811 */ /* 0x000fe200078e38ff */
[----:B------:R-:W-:Y:S01]  /*29960*/  BSSY B0, `(.L_x_5199) ;  /* 0x0000177000007945 */ /* 0x000fe20003800000 */
[----:B--2---:R-:W-:-:S04]  /*29970*/  @P1 IMAD.IADD R0, R4, 0x1, -R2 ;  /* 0x0000000104001824 */ /* 0x004fc800078e0a02 */
[----:B------:R-:W-:-:S05]  /*29980*/  IMAD.IADD R2, R9, 0x1, R0 ;  /* 0x0000000109027824 */ /* 0x000fca00078e0200 */
        /* <DEDUP_REMOVED lines=8> */
[----:B------:R-:W-:-:S05]  /*29a10*/  VIMNMX R6, R4, R2, PT ;  /* 0x0000000204067248 */ /* 0x000fca0003fe0100 */
[----:B------:R-:W-:Y:S01]  /*29a20*/  IMAD R2, R6, 0xa0, -R9 ;  /* 0x000000a006027824 */ /* 0x000fe200078e0a09 */
[----:B------:R-:W-:-:S04]  /*29a30*/  IADD3 R9, -R9, RZ, RZ ;  /* 0x000000ff09097210 */ /* 0x000fc80007ffe1ff */
[----:B------:R-:W-:Y:S02]  /*29a40*/  VIMNMX R0, R2, R0, PT ;  /* 0x0000000002007248 */ /* 0x000fe40003fe0100 */
[----:B------:R-:W-:-:S04]  /*29a50*/  VIMNMX R2, RZ, R9, !PT ;  /* 0x00000009ff027248 */ /* 0x000fc80007fe0100 */
[----:B------:R-:W-:Y:S01]  /*29a60*/  ISETP.GT.AND P0, PT, R0, R2, PT ;  /* 0x000000020000720c */ /* 0x000fe20003f04270 */
[----:B------:R-:W-:-:S05]  /*29a70*/  IMAD.WIDE.U32 R2, R2, -0x33333333, RZ ;  /* 0xcccccccd02027825 */ /* 0x000fca00078e00ff */
[----:B------:R-:W-:-:S07]  /*29a80*/  SHF.R.U32.HI R3, RZ, 0x7, R3 ;  /* 0x00000007ff037819 */ /* 0x000fce0000011603 */
[----:B------:R-:W-:-:S04]  /*29a90*/  @P0 VIADD R0, R0, 0x9f ;  /* 0x0000009f00000836 */ /* 0x000fc80000000000 */
[----:B------:R-:W-:Y:S01]  /*29aa0*/  @P0 IMAD.HI R0, R0, 0x66666667, RZ ;  /* 0x6666666700000827 */ /* 0x000fe200078e02ff */
[----:B------:R0:W-:Y:S04]  /*29ab0*/  STL [R1+0x30], R6 ;  /* 0x0000300601007387 */ /* 0x0001e80000100800 */
[----:B------:R-:W-:Y:S01]  /*29ac0*/  @P0 SHF.R.U32.HI R2, RZ, 0x1f, R0 ;  /* 0x0000001fff020819 */ /* 0x000fe20000011600 */
[----:B------:R-:W-:-:S03]  /*29ad0*/  IMAD.MOV.U32 R4, RZ, RZ, R3 ;  /* 0x000000ffff047224 */ /* 0x000fc600078e0003 */
[----:B------:R-:W-:-:S04]  /*29ae0*/  @P0 LEA.HI.SX32 R4, R0, R2, 0x1a ;  /* 0x0000000200040211 */ /* 0x000fc800078fd2ff */
[----:B------:R-:W-:Y:S02]  /*29af0*/  ISETP.GT.AND P2, PT, R4, R3, PT ;  /* 0x000000030400720c */ /* 0x000fe40003f44270 */
[----:B------:R-:W-:-:S11]  /*29b00*/  PLOP3.LUT P0, PT, PT, PT, PT, 0x80, 0x0 ;  /* 0x000000000000781c */ /* 0x000fd60003f0f070 */
[----:B0-----:R-:W-:Y:S05]  /*29b10*/  @!P2 BRA `(.L_x_5200) ;  /* 0x00000014006ca947 */ /* 0x001fea0003800000 */
        /* <DEDUP_REMOVED lines=14> */
.L_x_5405:
[----:B-1----:R-:W-:Y:S02]  /*29c00*/  ISETP.NE.AND P0, PT, R14, RZ, PT ;  /* 0x000000ff0e00720c */ /* 0x002fe40003f05270 */
[----:B------:R-:W-:-:S11]  /*29c10*/  PLOP3.LUT P6, PT, PT, PT, PT, 0x8, 0x0 ;  /* 0x000000000000781c */ /* 0x000fd60003fce170 */
[----:B------:R-:W-:Y:S05]  /*29c20*/  @P0 BRA `(.L_x_5202) ;  /* 0x00000000000c0947 */ /* 0x000fea0003800000 */
[----:B------:R-:W-:-:S03]  /*29c30*/  UMOV UR4, 0xffffffff ;  /* 0xffffffff00047882 */ /* 0x000fc60000000000 */
[----:B------:R-:W-:Y:S05]  /*29c40*/  BRA.DIV UR4, `(.L_x_5203) ;  /* 0x0000008a04347947 */ /* 0x000fea000b800000 */
[----:B------:R-:W-:-:S13]  /*29c50*/  ELECT P6, URZ, PT ;  /* 0x00000000003f782f */ /* 0x000fda00038c0000 */
.L_x_5202:
        /* <DEDUP_REMOVED lines=12> */
.L_x_5408:
[----:B------:R-:W-:Y:S05]  /*29d20*/  BSYNC B1 ;  /* 0x0000000000017941 */ /* 0x000fea0003800000 */
.L_x_5204:
        /* <DEDUP_REMOVED lines=12> */
.L_x_5409:
[----:B------:R-:W-:Y:S05]  /*29df0*/  BSYNC B2 ;  /* 0x0000000000027941 */ /* 0x000fea0003800000 */
.L_x_5208:
        /* <DEDUP_REMOVED lines=9> */
.L_x_5211:
[----:B------:R-:W-:Y:S05]  /*29e90*/  BSYNC B2 ;  /* 0x0000000000027941 */ /* 0x000fea0003800000 */
.L_x_5210:
        /* <DEDUP_REMOVED lines=13> */
.L_x_5212:
        /* <DEDUP_REMOVED lines=16> */
.L_x_5213:
        /* <DEDUP_REMOVED lines=16> */
.L_x_5214:
        /* <DEDUP_REMOVED lines=13> */
.L_x_5410:
[----:B------:R-:W-:Y:S05]  /*2a240*/  BSYNC B2 ;  /* 0x0000000000027941 */ /* 0x000fea0003800000 */
.L_x_5215:
        /* <DEDUP_REMOVED lines=11> */
.L_x_5218:
[----:B------:R-:W-:Y:S05]  /*2a300*/  BSYNC B2 ;  /* 0x0000000000027941 */ /* 0x000fea0003800000 */
.L_x_5217:
        /* <DEDUP_REMOVED lines=8> */
.L_x_5219:
        /* <DEDUP_REMOVED lines=15> */
.L_x_5220:
        /* <DEDUP_REMOVED lines=15> */
.L_x_5221:
        /* <DEDUP_REMOVED lines=10> */
.L_x_5207:
[----:B------:R-:W-:Y:S05]  /*2a610*/  BSYNC B1 ;  /* 0x0000000000017941 */ /* 0x000fea0003800000 */
.L_x_5206:
        /* <DEDUP_REMOVED lines=16> */
.L_x_5238:
        /* <DEDUP_REMOVED lines=13> */
.L_x_5411:
[----:B------:R-:W-:Y:S05]  /*2a7f0*/  BSYNC B2 ;  /* 0x0000000000027941 */ /* 0x000fea0003800000 */
.L_x_5224:
        /* <DEDUP_REMOVED lines=9> */
.L_x_5227:
[----:B------:R-:W-:Y:S05]  /*2a890*/  BSYNC B2 ;  /* 0x0000000000027941 */ /* 0x000fea0003800000 */
.L_x_5226:
        /* <DEDUP_REMOVED lines=11> */
.L_x_5228:
        /* <DEDUP_REMOVED lines=16> */
.L_x_5229:
        /* <DEDUP_REMOVED lines=16> */
.L_x_5230:
        /* <DEDUP_REMOVED lines=13> */
.L_x_5412:
[----:B------:R-:W-:Y:S05]  /*2ac20*/  BSYNC B2 ;  /* 0x0000000000027941 */ /* 0x000fea0003800000 */
.L_x_5231:
        /* <DEDUP_REMOVED lines=11> */
.L_x_5234:
[----:B------:R-:W-:Y:S05]  /*2ace0*/  BSYNC B2 ;  /* 0x0000000000027941 */ /* 0x000fea0003800000 */
.L_x_5233:
        /* <DEDUP_REMOVED lines=8> */
.L_x_5235:
        /* <DEDUP_REMOVED lines=15> */
.L_x_5236:
        /* <DEDUP_REMOVED lines=15> */
.L_x_5237:
        /* <DEDUP_REMOVED lines=10> */
.L_x_5223:
[----:B------:R-:W-:Y:S05]  /*2aff0*/  BSYNC B1 ;  /* 0x0000000000017941 */ /* 0x000fea0003800000 */
.L_x_5222:
        /* <DEDUP_REMOVED lines=13> */
.L_x_5200:
[----:B------:R-:W-:Y:S05]  /*2b0d0*/  BSYNC B0 ;  /* 0x0000000000007941 */ /* 0x000fea0003800000 */
.L_x_5199:
        /* <DEDUP_REMOVED lines=21> */
[----:B0-----:R-:W-:Y:S01]  /*2b230*/  IADD3 R16, R0, UR38, R7 ;  /* 0x0000002600107c10 */ /* 0x001fe2000fffe007 */
[----:B------:R-:W-:Y:S06]  /*2b240*/  BRA `(.L_x_5241) ;  /* 0x0000004000007947 */ /* 0x000fec0003800000 */
.L_x_5240:
        /* <DEDUP_REMOVED lines=23> */
.L_x_5242:
        /* <DEDUP_REMOVED lines=27> */
.L_x_5243:
        /* <DEDUP_REMOVED lines=21> */
.L_x_5244:
        /* <DEDUP_REMOVED lines=19> */
.L_x_5245:
[----:B------:R-:W2:Y:S01]  /*2b7f0*/  LDL.LU R2, [R1+0x20] ;  /* 0x0000200001027983 */ /* 0x000ea20000300800 */
[----:B------:R-:W-:-:S03]  /*2b800*/  ULDC.64 UR4, c[0x0][0x9f8] ;  /* 0x00027e0000047ab9 */ /* 0x000fc60000000a00 */
[----:B------:R-:W3:Y:S04]  /*2b810*/  LDL.LU R5, [R1+0x28] ;  /* 0x0000280001057983 */ /* 0x000ee80000300800 */
[----:B------:R-:W4:Y:S04]  /*2b820*/  LDL.LU R0, [R1+0x38] ;  /* 0x0000380001007983 */ /* 0x000f280000300800 */
[----:B------:R-:W5:Y:S01]  /*2b830*/  LDL.LU R4, [R1+0x14] ;  /* 0x0000140001047983 */ /* 0x000f620000300800 */
[----:B------:R-:W-:-:S04]  /*2b840*/  ISETP.NE.U32.AND P0, PT, RZ, UR4, PT ;  /* 0x00000004ff007c0c */ /* 0x000fc8000bf05070 */
[----:B------:R-:W-:-:S13]  /*2b850*/  ISETP.NE.AND.EX P0, PT, RZ, UR5, PT, P0 ;  /* 0x00000005ff007c0c */ /* 0x000fda000bf05300 */
[----:B--2---:R-:W-:-:S04]  /*2b860*/  @P0 IADD3 R2, P1, R2, UR4, RZ ;  /* 0x0000000402020c10 */ /* 0x004fc8000ff3e0ff */
[----:B---3--:R-:W-:Y:S01]  /*2b870*/  @P0 IADD3.X R3, R5, UR5, RZ, P1, !PT ;  /* 0x0000000505030c10 */ /* 0x008fe20008ffe4ff */
[----:B------:R-:W-:Y:S01]  /*2b880*/  ULDC.64 UR4, c[0x0][0xa00] ;  /* 0x0002800000047ab9 */ /* 0x000fe20000000a00 */
[----:B-----5:R-:W-:-:S06]  /*2b890*/  MOV R5, R4 ;  /* 0x0000000400057202 */ /* 0x020fcc0000000f00 */
[----:B------:R0:W2:Y:S01]  /*2b8a0*/  @P0 LDG.E R5, desc[UR54][R2.64] ;  /* 0x0000003602050981 */ /* 0x0000a2000c1e1900 */
[----:B----4-:R-:W-:Y:S02]  /*2b8b0*/  IMAD R17, R17, 0x80, R0 ;  /* 0x0000008011117824 */ /* 0x010fe400078e0200 */
[----:B------:R-:W1:Y:S02]  /*2b8c0*/  LDC R0, c[0x0][0x428] ;  /* 0x00010a00ff007b82 */ /* 0x000e640000000800 */
[----:B-1----:R-:W-:Y:S01]  /*2b8d0*/  ISETP.NE.AND P0, PT, R0, 0x1, PT ;  /* 0x000000010000780c */ /* 0x002fe20003f05270 */
[----:B------:R-:W-:-:S12]  /*2b8e0*/  IMAD.MOV.U32 R0, RZ, RZ, R18 ;  /* 0x000000ffff007224 */ /* 0x000fd800078e0012 */
        /* <DEDUP_REMOVED lines=16> */
.L_x_5246:
        /* <DEDUP_REMOVED lines=13> */
.L_x_5247:
        /* <DEDUP_REMOVED lines=12> */
.L_x_5248:
        /* <DEDUP_REMOVED lines=23> */
.L_x_5415:
[----:B--2---:R-:W-:Y:S02]  /*2bcf0*/  ISETP.NE.AND P0, PT, R14, RZ, PT ;  /* 0x000000ff0e00720c */ /* 0x004fe40003f05270 */
[----:B------:R-:W-:-:S11]  /*2bd00*/  PLOP3.LUT P6, PT, PT, PT, PT, 0x8, 0x0 ;  /* 0x000000000000781c */ /* 0x000fd60003fce170 */
[----:B------:R-:W-:Y:S05]  /*2bd10*/  @P0 BRA `(.L_x_5250) ;  /* 0x00000008005c0947 */ /* 0x000fea0003800000 */
[----:B------:R-:W-:-:S03]  /*2bd20*/  UMOV UR4, 0xffffffff ;  /* 0xffffffff00047882 */ /* 0x000fc60000000000 */
[----:B------:R-:W-:Y:S05]  /*2bd30*/  BRA.DIV UR4, `(.L_x_5251) ;  /* 0x0000006a04b07947 */ /* 0x000fea000b800000 */
[----:B------:R-:W-:-:S13]  /*2bd40*/  ELECT P6, URZ, PT ;  /* 0x00000000003f782f */ /* 0x000fda00038c0000 */
.L_x_5418:
[----:B------:R-:W-:Y:S05]  /*2bd50*/  @!P6 BRA `(.L_x_5252) ;  /* 0x0000000400b4e947 */ /* 0x000fea0003800000 */
[----:B-1----:R-:W2:Y:S01]  /*2bd60*/  LDL R6, [R1+0x30] ;  /* 0x0000300001067983 */ /* 0x002ea20000100800 */
[----:B------:R-:W-:-:S04]  /*2bd70*/  ISETP.NE.U32.AND P0, PT, R4, RZ, PT ;  /* 0x000000ff0400720c */ /* 0x000fc80003f05070 */
[----:B------:R-:W-:Y:S01]  /*2bd80*/  ISETP.NE.AND.EX P0, PT, R5, RZ, PT, P0 ;  /* 0x000000ff0500720c */ /* 0x000fe20003f05300 */
[----:B--2---:R-:W-:-:S12]  /*2bd90*/  VIADD R6, R6, 0xffffffff ;  /* 0xffffffff06067836 */ /* 0x004fd80000000000 */
[----:B------:R-:W-:Y:S05]  /*2bda0*/  @!P0 BRA `(.L_x_5253) ;  /* 0x0000000000508947 */ /* 0x000fea0003800000 */
[----:B------:R-:W2:Y:S01]  /*2bdb0*/  LDL R11, [R1+0x20] ;  /* 0x00002000010b7983 */ /* 0x000ea20000100800 */
[----:B------:R-:W1:Y:S01]  /*2bdc0*/  LDC R10, c[0x0][0x41c] ;  /* 0x00010700ff0a7b82 */ /* 0x000e620000000800 */
[----:B------:R-:W-:Y:S01]  /*2bdd0*/  MOV R2, R6 ;  /* 0x0000000600027202 */ /* 0x000fe20000000f00 */
[----:B------:R-:W-:Y:S01]  /*2bde0*/  IMAD.MOV.U32 R12, RZ, RZ, R7 ;  /* 0x000000ffff0c7224 */ /* 0x000fe200078e0007 */
[----:B------:R-:W-:Y:S01]  /*2bdf0*/  ULDC.64 UR4, c[0x0][0x408] ;  /* 0x0001020000047ab9 */ /* 0x000fe20000000a00 */
[----:B-1----:R-:W-:-:S13]  /*2be00*/  ISETP.NE.AND P0, PT, R10, 0x1, PT ;  /* 0x000000010a00780c */ /* 0x002fda0003f05270 */
[----:B------:R-:W1:Y:S02]  /*2be10*/  @P0 LDC.64 R8, c[0x0][0x420] ;  /* 0x00010800ff080b82 */ /* 0x000e640000000a00 */
[----:B-1----:R-:W-:-:S05]  /*2be20*/  @P0 IMAD.HI.U32 R8, R6, R8, RZ ;  /* 0x0000000806080227 */ /* 0x002fca00078e00ff */
[----:B------:R-:W-:-:S05]  /*2be30*/  @P0 SHF.R.U32.HI R2, RZ, R9, R8 ;  /* 0x00000009ff020219 */ /* 0x000fca0000011608 */
[--C-:B0-----:R-:W-:Y:S01]  /*2be40*/  IMAD.MOV R7, RZ, RZ, -R2.reuse ;  /* 0x000000ffff077224 */ /* 0x101fe200078e0a02 */
[--C-:B------:R-:W-:Y:S01]  /*2be50*/  SHF.R.S32.HI R9, RZ, 0x1f, R2.reuse ;  /* 0x0000001fff097819 */ /* 0x100fe20000011402 */
[----:B------:R-:W-:Y:S02]  /*2be60*/  IMAD.MOV.U32 R8, RZ, RZ, R2 ;  /* 0x000000ffff087224 */ /* 0x000fe400078e0002 */
        /* <DEDUP_REMOVED lines=8> */
.L_x_5253:
[----:B-1----:R-:W2:Y:S01]  /*2bef0*/  LDL R4, [R1+0x8] ;  /* 0x0000080001047983 */ /* 0x002ea20000100800 */
        /* <DEDUP_REMOVED lines=11> */
.L_x_5419:
[----:B------:R-:W-:Y:S05]  /*2bfb0*/  @P0 BRA `(.L_x_5255) ;  /* 0x00000000001c0947 */ /* 0x000fea0003800000 */
[----:B------:R-:W1:Y:S02]  /*2bfc0*/  S2R R5, SR_TID.X ;  /* 0x0000000000057919 */ /* 0x000e640000002100 */
[----:B-1----:R-:W-:Y:S02]  /*2bfd0*/  LOP3.LUT R8, R5, 0x1f, RZ, 0xc0, !PT ;  /* 0x0000001f05087812 */ /* 0x002fe400078ec0ff */
[----:B------:R-:W-:Y:S02]  /*2bfe0*/  MOV R5, 0x7800 ;  /* 0x0000780000057802 */ /* 0x000fe40000000f00 */
[----:B------:R-:W-:Y:S02]  /*2bff0*/  ISETP.NE.AND P2, PT, R8, RZ, PT ;  /* 0x000000ff0800720c */ /* 0x000fe40003f45270 */
[----:B------:R1:W-:Y:S11]  /*2c000*/  SYNCS.ARRIVE.TRANS64 RZ, [R4+URZ+0x33470], R5 ;  /* 0x0334700504ff79a7 */ /* 0x0003f6000800003f */
[----:B-1----:R-:W-:Y:S05]  /*2c010*/  @!P2 BRA `(.L_x_5255) ;  /* 0x000000000004a947 */ /* 0x002fea0003800000 */
[----:B------:R-:W-:Y:S01]  /*2c020*/  BPT.TRAP 0x1 ;  /* 0x000000040000795c */ /* 0x000fe20000300000 */
.L_x_5255:
        /* <DEDUP_REMOVED lines=32> */
.L_x_5420:
        /* <DEDUP_REMOVED lines=8> */
.L_x_5257:
        /* <DEDUP_REMOVED lines=24> */
.L_x_5252:
[----:B-1----:R-:W1:Y:S01]  /*2c430*/  S2R R6, SR_CgaCtaId ;  /* 0x0000000000067919 */ /* 0x002e620000008800 */
[----:B------:R-:W-:Y:S01]  /*2c440*/  MOV R5, 0x400 ;  /* 0x0000040000057802 */ /* 0x000fe20000000f00 */
[----:B------:R-:W-:Y:S05]  /*2c450*/  WARPSYNC.ALL ;  /* 0x0000000000007948 */ /* 0x000fea0003800000 */
[----:B------:R-:W-:Y:S01]  /*2c460*/  BAR.SYNC.DEFER_BLOCKING 0x8, 0x120 ;  /* 0x0204800000007b1d */ /* 0x000fe20000010000 */
[----:B------:R-:W-:-:S13]  /*2c470*/  ELECT P0, URZ, PT ;  /* 0x00000000003f782f */ /* 0x000fda0003800000 */
[----:B------:R-:W-:Y:S01]  /*2c480*/  @P0 R2UR UR13, R3 ;  /* 0x00000000030d02ca */ /* 0x000fe200000e0000 */
[----:B------:R-:W-:Y:S01]  /*2c490*/  UIADD3 UR4, UP0, UR40, 0x270, URZ ;  /* 0x0000027028047890 */ /* 0x000fe2000ff1e03f */
[C---:B------:R-:W-:Y:S02]  /*2c4a0*/  @P0 R2UR UR12, R18.reuse ;  /* 0x00000000120c02ca */ /* 0x040fe400000e0000 */
[----:B------:R-:W-:Y:S01]  /*2c4b0*/  @P0 R2UR UR11, R17 ;  /* 0x00000000110b02ca */ /* 0x000fe200000e0000 */
[----:B------:R-:W-:Y:S01]  /*2c4c0*/  UIADD3.X UR5, URZ, UR41, URZ, UP0, !UPT ;  /* 0x000000293f057290 */ /* 0x000fe200087fe43f */
[----:B------:R-:W-:Y:S01]  /*2c4d0*/  @P0 R2UR UR21, R3 ;  /* 0x00000000031502ca */ /* 0x000fe200000e0000 */
[----:B------:R-:W-:Y:S01]  /*2c4e0*/  UMOV UR6, 0x0 ;  /* 0x0000000000067882 */ /* 0x000fe20000000000 */
[----:B------:R-:W-:Y:S01]  /*2c4f0*/  UMOV UR7, 0x12f00000 ;  /* 0x12f0000000077882 */ /* 0x000fe20000000000 */
[----:B------:R-:W-:Y:S01]  /*2c500*/  UMOV UR10, URZ ;  /* 0x0000003f000a7c82 */ /* 0x000fe20008000000 */
[----:B------:R-:W-:Y:S01]  /*2c510*/  @P0 R2UR UR20, R18 ;  /* 0x00000000121402ca */ /* 0x000fe200000e0000 */
[----:B------:R-:W-:Y:S01]  /*2c520*/  UMOV UR14, 0x0 ;  /* 0x00000000000e7882 */ /* 0x000fe20000000000 */
[----:B0-----:R-:W-:Y:S01]  /*2c530*/  @P0 IMAD.MOV.U32 R4, RZ, RZ, 0x6000 ;  /* 0x00006000ff040424 */ /* 0x001fe200078e00ff */
[----:B------:R-:W-:Y:S01]  /*2c540*/  @P0 R2UR UR19, R17 ;  /* 0x00000000111302ca */ /* 0x000fe200000e0000 */
[----:B------:R-:W-:Y:S01]  /*2c550*/  UMOV UR15, 0x12f00000 ;  /* 0x12f00000000f7882 */ /* 0x000fe20000000000 */
[----:B------:R-:W-:Y:S01]  /*2c560*/  UMOV UR18, 0x40 ;  /* 0x0000004000127882 */ /* 0x000fe20000000000 */
[----:B------:R-:W-:Y:S01]  /*2c570*/  UMOV UR22, 0x0 ;  /* 0x0000000000167882 */ /* 0x000fe20000000000 */
[----:B------:R-:W-:Y:S01]  /*2c580*/  UMOV UR23, 0x12f00000 ;  /* 0x12f0000000177882 */ /* 0x000fe20000000000 */
[----:B-1----:R-:W-:-:S04]  /*2c590*/  LEA R5, R6, R5, 0x18 ;  /* 0x0000000506057211 */ /* 0x002fc800078ec0ff */
        /* <DEDUP_REMOVED lines=14> */
[----:B--2---:R-:W-:Y:S01]  /*2c680*/  NOP ;  /* 0x0000000000007918 */ /* 0x004fe20000000000 */
.L_x_5250:
[----:B-1----:R-:W2:Y:S01]  /*2c690*/  LDL.LU R6, [R1+0x40] ;  /* 0x0000400001067983 */ /* 0x002ea20000300800 */
[----:B------:R-:W-:Y:S01]  /*2c6a0*/  MOV R4, 0x400 ;  /* 0x0000040000047802 */ /* 0x000fe20000000f00 */
[----:B------:R-:W-:Y:S01]  /*2c6b0*/  BSSY B0, `(.L_x_5258) ;  /* 0x000000b000007945 */ /* 0x000fe20003800000 */
[----:B------:R-:W1:Y:S02]  /*2c6c0*/  S2R R5, SR_CgaCtaId ;  /* 0x0000000000057919 */ /* 0x000e640000008800 */
        /* <DEDUP_REMOVED lines=9> */
.L_x_5421:
[----:B------:R-:W-:Y:S05]  /*2c760*/  BSYNC B0 ;  /* 0x0000000000007941 */ /* 0x000fea0003800000 */
.L_x_5258:
[----:B-1----:R-:W2:Y:S02]  /*2c770*/  LDL R4, [R1+0x30] ;  /* 0x0000300001047983 */ /* 0x002ea40000100800 */
[----:B--2---:R-:W-:-:S13]  /*2c780*/  ISETP.GE.AND P0, PT, R4, 0x2, PT ;  /* 0x000000020400780c */ /* 0x004fda0003f06270 */
[----:B------:R-:W-:Y:S05]  /*2c790*/  @!P0 BRA `(.L_x_5260) ;  /* 0x0000001800b08947 */ /* 0x000fea0003800000 */
[----:B------:R1:W5:Y:S01]  /*2c7a0*/  LDL.LU R6, [R1+0x8] ;  /* 0x0000080001067983 */ /* 0x0003620000300800 */
[----:B------:R-:W-:-:S03]  /*2c7b0*/  IADD3 R12, R4, -0x2, RZ ;  /* 0xfffffffe040c7810 */ /* 0x000fc60007ffe0ff */
[----:B0-----:R1:W5:Y:S04]  /*2c7c0*/  LDL.LU R7, [R1+0x18] ;  /* 0x0000180001077983 */ /* 0x0013680000300800 */
.L_x_5284:
[----:B-----5:R-:W-:Y:S01]  /*2c7d0*/  VIADD R4, R6, 0x1 ;  /* 0x0000000106047836 */ /* 0x020fe20000000000 */
[----:B------:R-:W-:Y:S05]  /*2c7e0*/  YIELD ;  /* 0x0000000000007946 */ /* 0x000fea0003800000 */
[----:B------:R-:W-:Y:S01]  /*2c7f0*/  ISETP.NE.AND P0, PT, R4, 0x2, PT ;  /* 0x000000020400780c */ /* 0x000fe20003f05270 */
[----:B------:R-:W-:Y:S03]  /*2c800*/  BSSY B0, `(.L_x_5261) ;  /* 0x00000af000007945 */ /* 0x000fe60003800000 */
[----:B0-----:R-:W-:-:S02]  /*2c810*/  SEL R3, RZ, 0x1, P0 ;  /* 0x00000001ff037807 */ /* 0x001fc40000000000 */
[----:B------:R-:W-:Y:S02]  /*2c820*/  SEL R10, R4, RZ, P0 ;  /* 0x000000ff040a7207 */ /* 0x000fe40000000000 */
[----:B------:R-:W-:-:S05]  /*2c830*/  LOP3.LUT R9, R7, R3, RZ, 0x3c, !PT ;  /* 0x0000000307097212 */ /* 0x000fca00078e3cff */
[----:B------:R0:W-:Y:S04]  /*2c840*/  STL [R1+0x18], R9 ;  /* 0x0000180901007387 */ /* 0x0001e80000100800 */
[----:B------:R0:W-:Y:S01]  /*2c850*/  STL [R1+0x8], R10 ;  /* 0x0000080a01007387 */ /* 0x0001e20000100800 */
[----:B---3--:R-:W-:Y:S05]  /*2c860*/  @!P6 BRA `(.L_x_5262) ;  /* 0x0000000800a0e947 */ /* 0x008fea0003800000 */
        /* <DEDUP_REMOVED lines=24> */
.L_x_5263:
        /* <DEDUP_REMOVED lines=11> */
.L_x_5422:
[----:B------:R-:W-:Y:S05]  /*2caa0*/  BSYNC B1 ;  /* 0x0000000000017941 */ /* 0x000fea0003800000 */
.L_x_5264:
[----:B------:R-:W-:Y:S04]  /*2cab0*/  BSSY B1, `(.L_x_5266) ;  /* 0x0000009000017945 */ /* 0x000fe80003800000 */
[----:B------:R-:W-:Y:S05]  /*2cac0*/  @P2 BRA `(.L_x_5267) ;  /* 0x00000000001c2947 */ /* 0x000fea0003800000 */
[----:B------:R-:W0:Y:S02]  /*2cad0*/  S2R R3, SR_TID.X ;  /* 0x0000000000037919 */ /* 0x000e240000002100 */
[----:B0-----:R-:W-:Y:S01]  /*2cae0*/  LOP3.LUT R9, R3, 0x1f, RZ, 0xc0, !PT ;  /* 0x0000001f03097812 */ /* 0x001fe200078ec0ff */
[----:B------:R-:W-:-:S03]  /*2caf0*/  IMAD.MOV.U32 R3, RZ, RZ, 0x7800 ;  /* 0x00007800ff037424 */ /* 0x000fc600078e00ff */
[----:B------:R-:W-:Y:S01]  /*2cb00*/  ISETP.NE.AND P0, PT, R9, RZ, PT ;  /* 0x000000ff0900720c */ /* 0x000fe20003f05270 */
[----:B------:R3:W-:-:S12]  /*2cb10*/  SYNCS.ARRIVE.TRANS64 RZ, [R5+URZ+0x33470], R3 ;  /* 0x0334700305ff79a7 */ /* 0x0007d8000800003f */
[----:B---3--:R-:W-:Y:S05]  /*2cb20*/  @!P0 BRA `(.L_x_5267) ;  /* 0x0000000000048947 */ /* 0x008fea0003800000 */
[----:B------:R-:W-:Y:S01]  /*2cb30*/  BPT.TRAP 0x1 ;  /* 0x000000040000795c */ /* 0x000fe20000300000 */
.L_x_5267:
[----:B------:R-:W-:Y:S05]  /*2cb40*/  BSYNC B1 ;  /* 0x0000000000017941 */ /* 0x000fea0003800000 */
.L_x_5266:
[----:B------:R-:W3:Y:S04]  /*2cb50*/  LDL R3, [R1+0x8] ;  /* 0x0000080001037983 */ /* 0x000ee80000100800 */
[----:B0-----:R-:W4:Y:S01]  /*2cb60*/  LDL R9, [R1+0x2c] ;  /* 0x00002c0001097983 */ /* 0x001f220000100800 */
        /* <DEDUP_REMOVED lines=10> */
[----:B---3--:R-:W-:Y:S02]  /*2cc10*/  IMAD R3, R3, 0x7800, R10 ;  /* 0x0000780003037824 */ /* 0x008fe400078e020a */
[----:B----4-:R-:W-:-:S03]  /*2cc20*/  IMAD R9, R8, 0xa0, R9 ;  /* 0x000000a008097824 */ /* 0x010fc600078e0209 */
[----:B------:R-:W-:Y:S01]  /*2cc30*/  IADD3 R10, R3, 0xf200, RZ ;  /* 0x0000f200030a7810 */ /* 0x000fe20007ffe0ff */
[----:B------:R-:W-:-:S07]  /*2cc40*/  VIADD R8, R5, 0x33470 ;  /* 0x0003347005087836 */ /* 0x000fce0000000000 */
.L_x_5268:
        /* <DEDUP_REMOVED lines=16> */
.L_x_5269:
        /* <DEDUP_REMOVED lines=16> */
.L_x_5270:
        /* <DEDUP_REMOVED lines=13> */
.L_x_5423:
[----:B------:R-:W-:Y:S05]  /*2cf20*/  BSYNC B1 ;  /* 0x0000000000017941 */ /* 0x000fea0003800000 */
.L_x_5271:
[----:B------:R-:W-:Y:S01]  /*2cf30*/  BSSY B1, `(.L_x_5273) ;  /* 0x000000b000017945 */ /* 0x000fe20003800000 */
[----:B------:R-:W-:Y:S01]  /*2cf40*/  MOV R10, 0x0 ;  /* 0x00000000000a7802 */ /* 0x000fe20000000f00 */
[----:B------:R-:W-:Y:S02]  /*2cf50*/  IMAD.MOV.U32 R11, RZ, RZ, 0x14f00000 ;  /* 0x14f00000ff0b7424 */ /* 0x000fe400078e00ff */
[----:B------:R-:W-:Y:S05]  /*2cf60*/  @P2 BRA `(.L_x_5274) ;  /* 0x00000000001c2947 */ /* 0x000fea0003800000 */
[----:B------:R-:W3:Y:S01]  /*2cf70*/  S2R R8, SR_TID.X ;  /* 0x0000000000087919 */ /* 0x000ee20000002100 */
[----:B0-2---:R-:W-:-:S04]  /*2cf80*/  IMAD.MOV.U32 R4, RZ, RZ, 0x7800 ;  /* 0x00007800ff047424 */ /* 0x005fc800078e00ff */
[----:B------:R4:W-:Y:S01]  /*2cf90*/  SYNCS.ARRIVE.TRANS64 RZ, [R5+URZ+0x33430], R4 ;  /* 0x0334300405ff79a7 */ /* 0x0009e2000800003f */
[----:B---3--:R-:W-:-:S04]  /*2cfa0*/  LOP3.LUT R8, R8, 0x1f, RZ, 0xc0, !PT ;  /* 0x0000001f08087812 */ /* 0x008fc800078ec0ff */
[----:B------:R-:W-:-:S13]  /*2cfb0*/  ISETP.NE.AND P0, PT, R8, RZ, PT ;  /* 0x000000ff0800720c */ /* 0x000fda0003f05270 */
[----:B----4-:R-:W-:Y:S05]  /*2cfc0*/  @!P0 BRA `(.L_x_5274) ;  /* 0x0000000000048947 */ /* 0x010fea0003800000 */
[----:B------:R-:W-:Y:S01]  /*2cfd0*/  BPT.TRAP 0x1 ;  /* 0x000000040000795c */ /* 0x000fe20000300000 */
.L_x_5274:
[----:B------:R-:W-:Y:S05]  /*2cfe0*/  BSYNC B1 ;  /* 0x0000000000017941 */ /* 0x000fea0003800000 */
.L_x_5273:
[----:B------:R-:W-:Y:S01]  /*2cff0*/  R2UR UR10, R15 ;  /* 0x000000000f0a72ca */ /* 0x000fe200000e0000 */
[----:B------:R-:W-:Y:S01]  /*2d000*/  UIADD3 UR4, UP0, UR40, 0x370, URZ ;  /* 0x0000037028047890 */ /* 0x000fe2000ff1e03f */
[----:B------:R-:W-:Y:S01]  /*2d010*/  R2UR UR6, R10 ;  /* 0x000000000a0672ca */ /* 0x000fe200000e0000 */
[----:B0-2---:R-:W-:Y:S01]  /*2d020*/  VIADD R5, R5, 0x33430 ;  /* 0x0003343005057836 */ /* 0x005fe20000000000 */
[----:B------:R-:W-:Y:S01]  /*2d030*/  R2UR UR7, R11 ;  /* 0x000000000b0772ca */ /* 0x000fe200000e0000 */
[----:B------:R-:W-:Y:S01]  /*2d040*/  VIADD R4, R3, 0x24200 ;  /* 0x0002420003047836 */ /* 0x000fe20000000000 */
[----:B------:R-:W-:Y:S01]  /*2d050*/  PLOP3.LUT P0, PT, PT, PT, PT, 0x80, 0x0 ;  /* 0x000000000000781c */ /* 0x000fe20003f0f070 */
[----:B------:R-:W-:-:S12]  /*2d060*/  UIADD3.X UR5, URZ, UR41, URZ, UP0, !UPT ;  /* 0x000000293f057290 */ /* 0x000fd800087fe43f */
.L_x_5275:
        /* <DEDUP_REMOVED lines=15> */
.L_x_5276:
        /* <DEDUP_REMOVED lines=15> */
.L_x_5277:
        /* <DEDUP_REMOVED lines=10> */
.L_x_5262:
[----:B------:R-:W-:Y:S05]  /*2d2f0*/  BSYNC B0 ;  /* 0x0000000000007941 */ /* 0x000fea0003800000 */
.L_x_5261:
[----:B------:R-:W-:-:S06]  /*2d300*/  UISETP.NE.AND UP0, UPT, UR37, 0x3, UPT ;  /* 0x000000032500788c */ /* 0x000fcc000bf05270 */
[----:B------:R-:W-:-:S13]  /*2d310*/  PLOP3.LUT P0, PT, PT, PT, UP0, 0x80, 0x0 ;  /* 0x000000000000781c */ /* 0x000fda0003f0f008 */
[----:B------:R-:W-:Y:S05]  /*2d320*/  @!P0 BRA `(.L_x_5278) ;  /* 0x0000000000048947 */ /* 0x000fea0003800000 */
[----:B------:R-:W-:Y:S01]  /*2d330*/  BPT.TRAP 0x1 ;  /* 0x000000040000795c */ /* 0x000fe20000300000 */
.L_x_5278:
        /* <DEDUP_REMOVED lines=11> */
.L_x_5424:
[----:B------:R-:W-:Y:S05]  /*2d3f0*/  BSYNC B0 ;  /* 0x0000000000007941 */ /* 0x000fea0003800000 */
.L_x_5279:
[----:B------:R-:W-:Y:S05]  /*2d400*/  @!P0 BRA `(.L_x_5281) ;  /* 0x0000000000048947 */ /* 0x000fea0003800000 */
[----:B------:R-:W-:Y:S01]  /*2d410*/  BPT.TRAP 0x1 ;  /* 0x000000040000795c */ /* 0x000fe20000300000 */
.L_x_5281:
[----:B------:R-:W-:Y:S01]  /*2d420*/  SHF.L.U32 R4, R7, 0x1f, RZ ;  /* 0x0000001f07047819 */ /* 0x000fe200000006ff */
[----:B--2---:R-:W-:-:S03]  /*2d430*/  IMAD R3, R6, 0x7800, RZ ;  /* 0x0000780006037824 */ /* 0x004fc600078e02ff */
[----:B------:R-:W2:Y:S02]  /*2d440*/  SYNCS.PHASECHK.TRANS64.TRYWAIT P2, [R13+URZ+0x33460], R4 ;  /* 0x033460040d0075a7 */ /* 0x000ea4000804017f */
[----:B--2---:R-:W-:Y:S05]  /*2d450*/  @!P2 BRA `(.L_x_5282) ;  /* 0x00000054008ca947 */ /* 0x004fea0003800000 */
.L_x_5425:
[----:B------:R-:W2:Y:S04]  /*2d460*/  LDL R18, [R1+0x4] ;  /* 0x0000040001127983 */ /* 0x000ea80000100800 */
[----:B------:R-:W3:Y:S04]  /*2d470*/  LDL R15, [R1+0x10] ;  /* 0x00001000010f7983 */ /* 0x000ee80000100800 */
[----:B------:R-:W4:Y:S04]  /*2d480*/  LDL R14, [R1+0x34] ;  /* 0x00003400010e7983 */ /* 0x000f280000100800 */
[----:B------:R0:W-:Y:S04]  /*2d490*/  STL [R1+0x4c], R0 ;  /* 0x00004c0001007387 */ /* 0x0001e80000100800 */
[----:B0-----:R-:W4:Y:S01]  /*2d4a0*/  LDL R0, [R1] ;  /* 0x0000000001007983 */ /* 0x001f220000100800 */
[----:B------:R-:W-:Y:S05]  /*2d4b0*/  WARPSYNC.ALL ;  /* 0x0000000000007948 */ /* 0x000fea0003800000 */
[C---:B------:R-:W-:Y:S01]  /*2d4c0*/  VIADD R17, R3.reuse, 0x2800 ;  /* 0x0000280003117836 */ /* 0x040fe20000000000 */
[----:B--2---:R-:W-:-:S05]  /*2d4d0*/  LOP3.LUT R4, R3, R18, RZ, 0xfc, !PT ;  /* 0x0000001203047212 */ /* 0x004fca00078efcff */
[----:B---3--:R-:W-:-:S06]  /*2d4e0*/  IMAD.IADD R4, R15, 0x1, R4 ;  /* 0x000000010f047824 */ /* 0x008fcc00078e0204 */
[----:B------:R-:W0:Y:S02]  /*2d4f0*/  LDSM.16.MT88.4 R4, [R4+0xf200] ;  /* 0x00f200000404783b */ /* 0x000e240000004200 */
[C-C-:B0-----:R-:W-:Y:S02]  /*2d500*/  PRMT R8, R4.reuse, 0x6420, R5.reuse ;  /* 0x0000642004087816 */ /* 0x141fe40000000005 */
[----:B------:R-:W-:Y:S02]  /*2d510*/  PRMT R9, R4, 0x7531, R5 ;  /* 0x0000753104097816 */ /* 0x000fe40000000005 */
[----:B----4-:R-:W-:Y:S02]  /*2d520*/  LOP3.LUT R4, R3, R0, RZ, 0xfc, !PT ;  /* 0x0000000003047212 */ /* 0x010fe400078efcff */
[C-C-:B------:R-:W-:Y:S02]  /*2d530*/  PRMT R10, R6.reuse, 0x6420, R7.reuse ;  /* 0x00006420060a7816 */ /* 0x140fe40000000007 */
[----:B------:R-:W-:-:S02]  /*2d540*/  PRMT R11, R6, 0x7531, R7 ;  /* 0x00007531060b7816 */ /* 0x000fc40000000007 */
[----:B------:R-:W-:-:S05]  /*2d550*/  IADD3 R4, R14, R4, RZ ;  /* 0x000000040e047210 */ /* 0x000fca0007ffe0ff */
[----:B------:R0:W-:Y:S02]  /*2d560*/  STSM.16.M88.4 [R4], R8 ;  /* 0x0000000804007844 */ /* 0x0001e40000000200 */
[----:B0-----:R-:W-:-:S05]  /*2d570*/  LOP3.LUT R4, R17, R18, RZ, 0xfc, !PT ;  /* 0x0000001211047212 */ /* 0x001fca00078efcff */
[----:B------:R-:W-:-:S06]  /*2d580*/  IMAD.IADD R4, R15, 0x1, R4 ;  /* 0x000000010f047824 */ /* 0x000fcc00078e0204 */
[----:B------:R-:W0:Y:S02]  /*2d590*/  LDSM.16.MT88.4 R4, [R4+0xf200] ;  /* 0x00f200000404783b */ /* 0x000e240000004200 */
[C-C-:B0-----:R-:W-:Y:S02]  /*2d5a0*/  PRMT R8, R4.reuse, 0x6420, R5.reuse ;  /* 0x0000642004087816 */ /* 0x141fe40000000005 */
[----:B------:R-:W-:Y:S01]  /*2d5b0*/  PRMT R9, R4, 0x7531, R5 ;  /* 0x0000753104097816 */ /* 0x000fe20000000005 */
[----:B------:R-:W-:Y:S02]  /*2d5c0*/  IMAD.MOV.U32 R5, RZ, RZ, R14 ;  /* 0x000000ffff057224 */ /* 0x000fe400078e000e */
[----:B------:R-:W-:Y:S01]  /*2d5d0*/  VIADD R14, R3, 0x800 ;  /* 0x00000800030e7836 */ /* 0x000fe20000000000 */
[----:B------:R-:W-:-:S04]  /*2d5e0*/  PRMT R10, R6, 0x6420, R7 ;  /* 0x00006420060a7816 */ /* 0x000fc80000000007 */
[----:B------:R-:W-:Y:S02]  /*2d5f0*/  LOP3.LUT R4, R14, R0, RZ, 0xfc, !PT ;  /* 0x000000000e047212 */ /* 0x000fe400078efcff */
[----:B------:R-:W-:Y:S02]  /*2d600*/  PRMT R11, R6, 0x7531, R7 ;  /* 0x00007531060b7816 */ /* 0x000fe40000000007 */
[----:B------:R-:W-:Y:S01]  /*2d610*/  IADD3 R4, R5, R4, RZ ;  /* 0x0000000405047210 */ /* 0x000fe20007ffe0ff */
[----:B------:R-:W-:-:S04]  /*2d620*/  VIADD R5, R3, 0x5000 ;  /* 0x0000500003057836 */ /* 0x000fc80000000000 */
[----:B------:R0:W-:Y:S02]  /*2d630*/  STSM.16.M88.4 [R4], R8 ;  /* 0x0000000804007844 */ /* 0x0001e40000000200 */
[----:B0-----:R-:W-:-:S05]  /*2d640*/  LOP3.LUT R4, R5, R18, RZ, 0xfc, !PT ;  /* 0x0000001205047212 */ /* 0x001fca00078efcff */
[----:B------:R-:W-:-:S06]  /*2d650*/  IMAD.IADD R4, R15, 0x1, R4 ;  /* 0x000000010f047824 */ /* 0x000fcc00078e0204 */
[----:B------:R-:W0:Y:S02]  /*2d660*/  LDSM.16.MT88.4 R4, [R4+0xf200] ;  /* 0x00f200000404783b */ /* 0x000e240000004200 */
[C-C-:B0-----:R-:W-:Y:S02]  /*2d670*/  PRMT R10, R6.reuse, 0x6420, R7.reuse ;  /* 0x00006420060a7816 */ /* 0x141fe40000000007 */
[----:B------:R-:W-:Y:S02]  /*2d680*/  PRMT R11, R6, 0x7531, R7 ;  /* 0x00007531060b7816 */ /* 0x000fe40000000007 */
[----:B------:R-:W2:Y:S01]  /*2d690*/  LDL R7, [R1+0x34] ;  /* 0x0000340001077983 */ /* 0x000ea20000100800 */
[C-C-:B------:R-:W-:Y:S02]  /*2d6a0*/  PRMT R8, R4.reuse, 0x6420, R5.reuse ;  /* 0x0000642004087816 */ /* 0x140fe40000000005 */
[----:B------:R-:W-:Y:S02]  /*2d6b0*/  PRMT R9, R4, 0x7531, R5 ;  /* 0x0000753104097816 */ /* 0x000fe40000000005 */
[----:B------:R-:W3:Y:S01]  /*2d6c0*/  LDL R5, [R1+0x10] ;  /* 0x0000100001057983 */ /* 0x000ee20000100800 */
[----:B------:R-:W-:-:S05]  /*2d6d0*/  VIADD R15, R3, 0x1000 ;  /* 0x00001000030f7836 */ /* 0x000fca0000000000 */
[----:B------:R-:W-:Y:S02]  /*2d6e0*/  LOP3.LUT R4, R15, R0, RZ, 0xfc, !PT ;  /* 0x000000000f047212 */ /* 0x000fe400078efcff */
[----:B------:R-:W-:-:S03]  /*2d6f0*/  LOP3.LUT R14, R14, R18, RZ, 0xfc, !PT ;  /* 0x000000120e0e7212 */ /* 0x000fc600078efcff */
[----:B--2---:R-:W-:-:S05]  /*2d700*/  IMAD.IADD R4, R7, 0x1, R4 ;  /* 0x0000000107047824 */ /* 0x004fca00078e0204 */
[----:B------:R3:W-:Y:S02]  /*2d710*/  STSM.16.M88.4 [R4], R8 ;  /* 0x0000000804007844 */ /* 0x0007e40000000200 */
[----:B---3--:R-:W-:-:S06]  /*2d720*/  IADD3 R4, R5, R14, RZ ;  /* 0x0000000e05047210 */ /* 0x008fcc0007ffe0ff */
[----:B------:R-:W0:Y:S02]  /*2d730*/  LDSM.16.MT88.4 R4, [R4+0xf200] ;  /* 0x00f200000404783b */ /* 0x000e240000004200 */
[C-C-:B0-----:R-:W-:Y:S02]  /*2d740*/  PRMT R10, R6.reuse, 0x6420, R7.reuse ;  /* 0x00006420060a7816 */ /* 0x141fe40000000007 */
[----:B------:R-:W-:Y:S02]  /*2d750*/  PRMT R11, R6, 0x7531, R7 ;  /* 0x00007531060b7816 */ /* 0x000fe40000000007 */
[----:B------:R-:W2:Y:S01]  /*2d760*/  LDL R7, [R1+0x34] ;  /* 0x0000340001077983 */ /* 0x000ea20000100800 */
[C-C-:B------:R-:W-:Y:S02]  /*2d770*/  PRMT R8, R4.reuse, 0x6420, R5.reuse ;  /* 0x0000642004087816 */ /* 0x140fe40000000005 */
[----:B------:R-:W-:Y:S02]  /*2d780*/  PRMT R9, R4, 0x7531, R5 ;  /* 0x0000753104097816 */ /* 0x000fe40000000005 */
[----:B------:R-:W3:Y:S01]  /*2d790*/  LDL R5, [R1+0x10] ;  /* 0x0000100001057983 */ /* 0x000ee20000100800 */
[----:B------:R-:W-:-:S02]  /*2d7a0*/  IMAD.MOV.U32 R14, RZ, RZ, R18 ;  /* 0x000000ffff0e7224 */ /* 0x000fc400078e0012 */
[----:B------:R-:W-:-:S05]  /*2d7b0*/  VIADD R18, R3, 0x1800 ;  /* 0x0000180003127836 */ /* 0x000fca0000000000 */
[----:B------:R-:W-:-:S05]  /*2d7c0*/  LOP3.LUT R4, R18, R0, RZ, 0xfc, !PT ;  /* 0x0000000012047212 */ /* 0x000fca00078efcff */
[----:B--2---:R-:W-:-:S05]  /*2d7d0*/  IMAD.IADD R4, R7, 0x1, R4 ;  /* 0x0000000107047824 */ /* 0x004fca00078e0204 */
[----:B------:R0:W-:Y:S02]  /*2d7e0*/  STSM.16.M88.4 [R4], R8 ;  /* 0x0000000804007844 */ /* 0x0001e40000000200 */
[----:B0-----:R-:W-:Y:S01]  /*2d7f0*/  IMAD.MOV.U32 R11, RZ, RZ, R14 ;  /* 0x000000ffff0b7224 */ /* 0x001fe200078e000e */
[----:B------:R-:W-:-:S04]  /*2d800*/  IADD3 R14, R3, 0x3000, RZ ;  /* 0x00003000030e7810 */ /* 0x000fc80007ffe0ff */
[----:B------:R-:W-:-:S05]  /*2d810*/  LOP3.LUT R4, R14, R11, RZ, 0xfc, !PT ;  /* 0x0000000b0e047212 */ /* 0x000fca00078efcff */
[----:B---3--:R-:W-:-:S06]  /*2d820*/  IMAD.IADD R4, R5, 0x1, R4 ;  /* 0x0000000105047824 */ /* 0x008fcc00078e0204 */
[----:B------:R-:W0:Y:S02]  /*2d830*/  LDSM.16.MT88.4 R4, [R4+0xf200] ;  /* 0x00f200000404783b */ /* 0x000e240000004200 */
[C-C-:B0-----:R-:W-:Y:S02]  /*2d840*/  PRMT R8, R4.reuse, 0x6420, R5.reuse ;  /* 0x0000642004087816 */ /* 0x141fe40000000005 */
[----:B------:R-:W-:Y:S01]  /*2d850*/  PRMT R9, R4, 0x7531, R5 ;  /* 0x0000753104097816 */ /* 0x000fe20000000005 */
[----:B------:R-:W-:Y:S01]  /*2d860*/  IMAD.MOV.U32 R4, RZ, RZ, R11 ;  /* 0x000000ffff047224 */ /* 0x000fe200078e000b */
[C-C-:B------:R-:W-:Y:S01]  /*2d870*/  PRMT R10, R6.reuse, 0x6420, R7.reuse ;  /* 0x00006420060a7816 */ /* 0x140fe20000000007 */
[----:B------:R-:W2:Y:S01]  /*2d880*/  LDL R5, [R1+0x10] ;  /* 0x0000100001057983 */ /* 0x000ea20000100800 */
[----:B------:R-:W-:-:S03]  /*2d890*/  PRMT R11, R6, 0x7531, R7 ;  /* 0x00007531060b7816 */ /* 0x000fc60000000007 */
[----:B------:R-:W3:Y:S01]  /*2d8a0*/  LDL R6, [R1+0x34] ;  /* 0x0000340001067983 */ /* 0x000ee20000100800 */
[----:B------:R-:W-:Y:S02]  /*2d8b0*/  VIADD R21, R3, 0x2000 ;  /* 0x0000200003157836 */ /* 0x000fe40000000000 */
[----:B------:R-:W-:-:S03]  /*2d8c0*/  IMAD.MOV.U32 R7, RZ, RZ, R4 ;  /* 0x000000ffff077224 */ /* 0x000fc600078e0004 */
[----:B------:R-:W-:Y:S01]  /*2d8d0*/  LOP3.LUT R4, R21, R0, RZ, 0xfc, !PT ;  /* 0x0000000015047212 */ /* 0x000fe200078efcff */
[----:B------:R-:W-:-:S03]  /*2d8e0*/  VIADD R20, R3, 0x5800 ;  /* 0x0000580003147836 */ /* 0x000fc60000000000 */
[----:B---3--:R-:W-:-:S05]  /*2d8f0*/  IADD3 R4, R6, R4, RZ ;  /* 0x0000000406047210 */ /* 0x008fca0007ffe0ff */
[----:B------:R0:W-:Y:S02]  /*2d900*/  STSM.16.M88.4 [R4], R8 ;  /* 0x0000000804007844 */ /* 0x0001e40000000200 */
[----:B0-----:R-:W-:-:S05]  /*2d910*/  IMAD.MOV.U32 R11, RZ, RZ, R7 ;  /* 0x000000ffff0b7224 */ /* 0x001fca00078e0007 */
[----:B------:R-:W-:-:S05]  /*2d920*/  LOP3.LUT R4, R20, R11, RZ, 0xfc, !PT ;  /* 0x0000000b14047212 */ /* 0x000fca00078efcff */
[----:B--2---:R-:W-:-:S06]  /*2d930*/  IMAD.IADD R4, R5, 0x1, R4 ;  /* 0x0000000105047824 */ /* 0x004fcc00078e0204 */
[----:B------:R-:W0:Y:S02]  /*2d940*/  LDSM.16.MT88.4 R4, [R4+0xf200] ;  /* 0x00f200000404783b */ /* 0x000e240000004200 */
[C-C-:B0-----:R-:W-:Y:S02]  /*2d950*/  PRMT R8, R4.reuse, 0x6420, R5.reuse ;  /* 0x0000642004087816 */ /* 0x141fe40000000005 */
[----:B------:R-:W-:Y:S01]  /*2d960*/  PRMT R9, R4, 0x7531, R5 ;  /* 0x0000753104097816 */ /* 0x000fe20000000005 */
[----:B------:R-:W-:Y:S01]  /*2d970*/  IMAD.MOV.U32 R5, RZ, RZ, R11 ;  /* 0x000000ffff057224 */ /* 0x000fe200078e000b */
[C-C-:B------:R-:W-:Y:S02]  /*2d980*/  PRMT R10, R6.reuse, 0x6420, R7.reuse ;  /* 0x00006420060a7816 */ /* 0x140fe40000000007 */
[----:B------:R-:W-:Y:S02]  /*2d990*/  PRMT R11, R6, 0x7531, R7 ;  /* 0x00007531060b7816 */ /* 0x000fe40000000007 */
[----:B------:R-:W2:Y:S01]  /*2d9a0*/  LDL R7, [R1+0x34] ;  /* 0x0000340001077983 */ /* 0x000ea20000100800 */
[----:B------:R-:W-:-:S03]  /*2d9b0*/  LOP3.LUT R4, R17, R0, RZ, 0xfc, !PT ;  /* 0x0000000011047212 */ /* 0x000fc600078efcff */
[----:B------:R-:W3:Y:S01]  /*2d9c0*/  LDL R17, [R1+0x10] ;  /* 0x0000100001117983 */ /* 0x000ee20000100800 */
[----:B------:R-:W-:Y:S02]  /*2d9d0*/  LOP3.LUT R15, R15, R5, RZ, 0xfc, !PT ;  /* 0x000000050f0f7212 */ /* 0x000fe400078efcff */
[----:B------:R-:W-:Y:S02]  /*2d9e0*/  LOP3.LUT R14, R14, R0, RZ, 0xfc, !PT ;  /* 0x000000000e0e7212 */ /* 0x000fe400078efcff */
[----:B--2---:R-:W-:-:S05]  /*2d9f0*/  IADD3 R4, R7, R4, RZ ;  /* 0x0000000407047210 */ /* 0x004fca0007ffe0ff */
[----:B------:R3:W-:Y:S02]  /*2da00*/  STSM.16.M88.4 [R4], R8 ;  /* 0x0000000804007844 */ /* 0x0007e40000000200 */
[----:B---3--:R-:W-:Y:S02]  /*2da10*/  IMAD.IADD R4, R17, 0x1, R15 ;  /* 0x0000000111047824 */ /* 0x008fe400078e020f */
[----:B------:R-:W-:Y:S02]  /*2da20*/  IMAD.MOV.U32 R11, RZ, RZ, R7 ;  /* 0x000000ffff0b7224 */ /* 0x000fe400078e0007 */
[----:B------:R-:W-:Y:S02]  /*2da30*/  IMAD.MOV.U32 R15, RZ, RZ, R5 ;  /* 0x000000ffff0f7224 */ /* 0x000fe400078e0005 */
[----:B------:R-:W0:Y:S02]  /*2da40*/  LDSM.16.MT88.4 R4, [R4+0xf200] ;  /* 0x00f200000404783b */ /* 0x000e240000004200 */
[----:B0-----:R-:W-:-:S02]  /*2da50*/  PRMT R8, R4, 0x6420, R5 ;  /* 0x0000642004087816 */ /* 0x001fc40000000005 */
[----:B------:R-:W-:Y:S01]  /*2da60*/  PRMT R9, R4, 0x7531, R5 ;  /* 0x0000753104097816 */ /* 0x000fe20000000005 */
[----:B------:R-:W-:Y:S01]  /*2da70*/  IMAD.MOV.U32 R5, RZ, RZ, R11 ;  /* 0x000000ffff057224 */ /* 0x000fe200078e000b */
[C-C-:B------:R-:W-:Y:S02]  /*2da80*/  PRMT R10, R6.reuse, 0x6420, R7.reuse ;  /* 0x00006420060a7816 */ /* 0x140fe40000000007 */
[----:B------:R-:W-:Y:S02]  /*2da90*/  PRMT R11, R6, 0x7531, R7 ;  /* 0x00007531060b7816 */ /* 0x000fe40000000007 */
[----:B------:R-:W-:-:S05]  /*2daa0*/  IADD3 R14, R5, R14, RZ ;  /* 0x0000000e050e7210 */ /* 0x000fca0007ffe0ff */
[----:B------:R0:W-:Y:S02]  /*2dab0*/  STSM.16.M88.4 [R14], R8 ;  /* 0x000000080e007844 */ /* 0x0001e40000000200 */
[----:B0-----:R-:W-:-:S05]  /*2dac0*/  VIADD R10, R3, 0x3800 ;  /* 0x00003800030a7836 */ /* 0x001fca0000000000 */
[----:B------:R-:W-:-:S05]  /*2dad0*/  LOP3.LUT R4, R10, R15, RZ, 0xfc, !PT ;  /* 0x0000000f0a047212 */ /* 0x000fca00078efcff */
[----:B------:R-:W-:Y:S02]  /*2dae0*/  IMAD.IADD R4, R17, 0x1, R4 ;  /* 0x0000000111047824 */ /* 0x000fe400078e0204 */
[----:B------:R-:W-:-:S04]  /*2daf0*/  IMAD.MOV.U32 R14, RZ, RZ, R5 ;  /* 0x000000ffff0e7224 */ /* 0x000fc800078e0005 */
[----:B------:R-:W0:Y:S02]  /*2db00*/  LDSM.16.MT88.4 R4, [R4+0xf200] ;  /* 0x00f200000404783b */ /* 0x000e240000004200 */
[C-C-:B0-----:R-:W-:Y:S02]  /*2db10*/  PRMT R8, R4.reuse, 0x6420, R5.reuse ;  /* 0x0000642004087816 */ /* 0x141fe40000000005 */
[----:B------:R-:W-:Y:S02]  /*2db20*/  PRMT R9, R4, 0x7531, R5 ;  /* 0x0000753104097816 */ /* 0x000fe40000000005 */
[----:B------:R-:W2:Y:S01]  /*2db30*/  LDL R5, [R1+0x10] ;  /* 0x0000100001057983 */ /* 0x000ea20000100800 */
[----:B------:R-:W-:Y:S02]  /*2db40*/  LOP3.LUT R4, R10, R0, RZ, 0xfc, !PT ;  /* 0x000000000a047212 */ /* 0x000fe400078efcff */
[C-C-:B------:R-:W-:Y:S02]  /*2db50*/  PRMT R10, R6.reuse, 0x6420, R7.reuse ;  /* 0x00006420060a7816 */ /* 0x140fe40000000007 */
[----:B------:R-:W-:Y:S01]  /*2db60*/  PRMT R11, R6, 0x7531, R7 ;  /* 0x00007531060b7816 */ /* 0x000fe20000000007 */
[----:B------:R-:W-:Y:S01]  /*2db70*/  IMAD.IADD R4, R14, 0x1, R4 ;  /* 0x000000010e047824 */ /* 0x000fe200078e0204 */
[----:B------:R-:W-:-:S04]  /*2db80*/  IADD3 R17, R3, 0x6000, RZ ;  /* 0x0000600003117810 */ /* 0x000fc80007ffe0ff */
[----:B------:R0:W-:Y:S02]  /*2db90*/  STSM.16.M88.4 [R4], R8 ;  /* 0x0000000804007844 */ /* 0x0001e40000000200 */
[----:B0-----:R-:W-:-:S05]  /*2dba0*/  LOP3.LUT R4, R17, R15, RZ, 0xfc, !PT ;  /* 0x0000000f11047212 */ /* 0x001fca00078efcff */
[----:B--2---:R-:W-:-:S06]  /*2dbb0*/  IMAD.IADD R4, R5, 0x1, R4 ;  /* 0x0000000105047824 */ /* 0x004fcc00078e0204 */
[----:B------:R-:W0:Y:S02]  /*2dbc0*/  LDSM.16.MT88.4 R4, [R4+0xf200] ;  /* 0x00f200000404783b */ /* 0x000e240000004200 */
[C-C-:B0-----:R-:W-:Y:S02]  /*2dbd0*/  PRMT R8, R4.reuse, 0x6420, R5.reuse ;  /* 0x0000642004087816 */ /* 0x141fe40000000005 */
[----:B------:R-:W-:Y:S02]  /*2dbe0*/  PRMT R9, R4, 0x7531, R5 ;  /* 0x0000753104097816 */ /* 0x000fe40000000005 */
[----:B------:R-:W2:Y:S01]  /*2dbf0*/  LDL R5, [R1+0x10] ;  /* 0x0000100001057983 */ /* 0x000ea20000100800 */
[C-C-:B------:R-:W-:Y:S02]  /*2dc00*/  PRMT R10, R6.reuse, 0x6420, R7.reuse ;  /* 0x00006420060a7816 */ /* 0x140fe40000000007 */
[----:B------:R-:W-:Y:S01]  /*2dc10*/  PRMT R11, R6, 0x7531, R7 ;  /* 0x00007531060b7816 */ /* 0x000fe20000000007 */
[----:B------:R-:W-:-:S02]  /*2dc20*/  IMAD.MOV.U32 R7, RZ, RZ, R14 ;  /* 0x000000ffff077224 */ /* 0x000fc400078e000e */
[----:B------:R-:W-:-:S05]  /*2dc30*/  VIADD R14, R3, 0x4000 ;  /* 0x00004000030e7836 */ /* 0x000fca0000000000 */
[----:B------:R-:W-:Y:S02]  /*2dc40*/  LOP3.LUT R4, R14, R0, RZ, 0xfc, !PT ;  /* 0x000000000e047212 */ /* 0x000fe400078efcff */
[----:B------:R-:W-:-:S03]  /*2dc50*/  LOP3.LUT R18, R18, R15, RZ, 0xfc, !PT ;  /* 0x0000000f12127212 */ /* 0x000fc600078efcff */
[----:B------:R-:W-:-:S05]  /*2dc60*/  IMAD.IADD R4, R7, 0x1, R4 ;  /* 0x0000000107047824 */ /* 0x000fca00078e0204 */
[----:B------:R2:W-:Y:S02]  /*2dc70*/  STSM.16.M88.4 [R4], R8 ;  /* 0x0000000804007844 */ /* 0x0005e40000000200 */
[----:B--2---:R-:W-:Y:S02]  /*2dc80*/  IADD3 R4, R5, R18, RZ ;  /* 0x0000001205047210 */ /* 0x004fe40007ffe0ff */
[----:B------:R-:W2:Y:S04]  /*2dc90*/  LDL R18, [R1+0x34] ;  /* 0x0000340001127983 */ /* 0x000ea80000100800 */
[----:B------:R-:W0:Y:S02]  /*2dca0*/  LDSM.16.MT88.4 R4, [R4+0xf200] ;  /* 0x00f200000404783b */ /* 0x000e240000004200 */
[----:B0-----:R-:W-:-:S02]  /*2dcb0*/  PRMT R10, R6, 0x6420, R7 ;  /* 0x00006420060a7816 */ /* 0x001fc40000000007 */
[----:B------:R-:W-:Y:S02]  /*2dcc0*/  PRMT R11, R6, 0x7531, R7 ;  /* 0x00007531060b7816 */ /* 0x000fe40000000007 */
[----:B------:R-:W3:Y:S01]  /*2dcd0*/  LDL R7, [R1+0x10] ;  /* 0x0000100001077983 */ /* 0x000ee20000100800 */
[C-C-:B------:R-:W-:Y:S02]  /*2dce0*/  PRMT R8, R4.reuse, 0x6420, R5.reuse ;  /* 0x0000642004087816 */ /* 0x140fe40000000005 */
[----:B------:R-:W-:Y:S01]  /*2dcf0*/  PRMT R9, R4, 0x7531, R5 ;  /* 0x0000753104097816 */ /* 0x000fe20000000005 */
[----:B------:R-:W-:Y:S02]  /*2dd00*/  IMAD.MOV.U32 R5, RZ, RZ, R15 ;  /* 0x000000ffff057224 */ /* 0x000fe400078e000f */
[----:B------:R-:W-:-:S05]  /*2dd10*/  VIADD R15, R3, 0x4800 ;  /* 0x00004800030f7836 */ /* 0x000fca0000000000 */
[----:B------:R-:W-:Y:S02]  /*2dd20*/  LOP3.LUT R4, R15, R0, RZ, 0xfc, !PT ;  /* 0x000000000f047212 */ /* 0x000fe400078efcff */
[----:B------:R-:W-:-:S03]  /*2dd30*/  LOP3.LUT R14, R14, R5, RZ, 0xfc, !PT ;  /* 0x000000050e0e7212 */ /* 0x000fc600078efcff */
[----:B--2---:R-:W-:-:S05]  /*2dd40*/  IMAD.IADD R4, R18, 0x1, R4 ;  /* 0x0000000112047824 */ /* 0x004fca00078e0204 */
[----:B------:R3:W-:Y:S02]  /*2dd50*/  STSM.16.M88.4 [R4], R8 ;  /* 0x0000000804007844 */ /* 0x0007e40000000200 */
[----:B---3--:R-:W-:Y:S01]  /*2dd60*/  IMAD.IADD R4, R7, 0x1, R14 ;  /* 0x0000000107047824 */ /* 0x008fe200078e020e */
[----:B------:R-:W-:-:S05]  /*2dd70*/  MOV R14, R5 ;  /* 0x00000005000e7202 */ /* 0x000fca0000000f00 */
[----:B------:R-:W0:Y:S02]  /*2dd80*/  LDSM.16.MT88.4 R4, [R4+0xf200] ;  /* 0x00f200000404783b */ /* 0x000e240000004200 */
[C-C-:B0-----:R-:W-:Y:S02]  /*2dd90*/  PRMT R8, R4.reuse, 0x6420, R5.reuse ;  /* 0x0000642004087816 */ /* 0x141fe40000000005 */
[----:B------:R-:W-:Y:S02]  /*2dda0*/  PRMT R9, R4, 0x7531, R5 ;  /* 0x0000753104097816 */ /* 0x000fe40000000005 */
[----:B------:R-:W2:Y:S01]  /*2ddb0*/  LDL R5, [R1+0x10] ;  /* 0x0000100001057983 */ /* 0x000ea20000100800 */
[----:B------:R-:W-:-:S05]  /*2ddc0*/  VIADD R11, R3, 0x5000 ;  /* 0x00005000030b7836 */ /* 0x000fca0000000000 */
[----:B------:R-:W-:Y:S02]  /*2ddd0*/  LOP3.LUT R4, R11, R0, RZ, 0xfc, !PT ;  /* 0x000000000b047212 */ /* 0x000fe400078efcff */
[C-C-:B------:R-:W-:Y:S02]  /*2dde0*/  PRMT R10, R6.reuse, 0x6420, R7.reuse ;  /* 0x00006420060a7816 */ /* 0x140fe40000000007 */
[----:B------:R-:W-:Y:S01]  /*2ddf0*/  PRMT R11, R6, 0x7531, R7 ;  /* 0x00007531060b7816 */ /* 0x000fe20000000007 */
[----:B------:R-:W-:-:S05]  /*2de00*/  IMAD.IADD R4, R18, 0x1, R4 ;  /* 0x0000000112047824 */ /* 0x000fca00078e0204 */
[----:B------:R0:W-:Y:S02]  /*2de10*/  STSM.16.M88.4 [R4], R8 ;  /* 0x0000000804007844 */ /* 0x0001e40000000200 */
[----:B0-----:R-:W-:Y:S02]  /*2de20*/  IMAD.MOV.U32 R11, RZ, RZ, R14 ;  /* 0x000000ffff0b7224 */ /* 0x001fe400078e000e */
[----:B------:R-:W-:-:S05]  /*2de30*/  VIADD R14, R3, 0x6800 ;  /* 0x00006800030e7836 */ /* 0x000fca0000000000 */
[----:B------:R-:W-:-:S04]  /*2de40*/  LOP3.LUT R4, R14, R11, RZ, 0xfc, !PT ;  /* 0x0000000b0e047212 */ /* 0x000fc800078efcff */
[----:B--2---:R-:W-:-:S06]  /*2de50*/  IADD3 R4, R5, R4, RZ ;  /* 0x0000000405047210 */ /* 0x004fcc0007ffe0ff */
[----:B------:R-:W0:Y:S02]  /*2de60*/  LDSM.16.MT88.4 R4, [R4+0xf200] ;  /* 0x00f200000404783b */ /* 0x000e240000004200 */
[C-C-:B0-----:R-:W-:Y:S02]  /*2de70*/  PRMT R8, R4.reuse, 0x6420, R5.reuse ;  /* 0x0000642004087816 */ /* 0x141fe40000000005 */
[----:B------:R-:W-:Y:S02]  /*2de80*/  PRMT R9, R4, 0x7531, R5 ;  /* 0x0000753104097816 */ /* 0x000fe40000000005 */
[----:B------:R-:W2:Y:S01]  /*2de90*/  LDL R5, [R1+0x10] ;  /* 0x0000100001057983 */ /* 0x000ea20000100800 */
[----:B------:R-:W-:Y:S01]  /*2dea0*/  LOP3.LUT R20, R20, R0, RZ, 0xfc, !PT ;  /* 0x0000000014147212 */ /* 0x000fe200078efcff */
[----:B------:R-:W-:Y:S01]  /*2deb0*/  IMAD.MOV.U32 R4, RZ, RZ, R11 ;  /* 0x000000ffff047224 */ /* 0x000fe200078e000b */
[C-C-:B------:R-:W-:Y:S02]  /*2dec0*/  PRMT R10, R6.reuse, 0x6420, R7.reuse ;  /* 0x00006420060a7816 */ /* 0x140fe40000000007 */
[----:B------:R-:W-:Y:S01]  /*2ded0*/  PRMT R11, R6, 0x7531, R7 ;  /* 0x00007531060b7816 */ /* 0x000fe20000000007 */
[----:B------:R-:W-:-:S05]  /*2dee0*/  IMAD.IADD R20, R18, 0x1, R20 ;  /* 0x0000000112147824 */ /* 0x000fca00078e0214 */
[----:B------:R0:W-:Y:S02]  /*2def0*/  STSM.16.M88.4 [R20], R8 ;  /* 0x0000000814007844 */ /* 0x0001e40000000200 */
[----:B0-----:R-:W-:-:S05]  /*2df00*/  IMAD.MOV.U32 R11, RZ, RZ, R4 ;  /* 0x000000ffff0b7224 */ /* 0x001fca00078e0004 */
[----:B------:R-:W-:Y:S02]  /*2df10*/  LOP3.LUT R21, R21, R11, RZ, 0xfc, !PT ;  /* 0x0000000b15157212 */ /* 0x000fe400078efcff */
[----:B------:R-:W-:-:S05]  /*2df20*/  LOP3.LUT R17, R17, R0, RZ, 0xfc, !PT ;  /* 0x0000000011117212 */ /* 0x000fca00078efcff */
[----:B------:R-:W-:Y:S02]  /*2df30*/  IMAD.IADD R17, R18, 0x1, R17 ;  /* 0x0000000112117824 */ /* 0x000fe400078e0211 */
[----:B--2---:R-:W-:-:S06]  /*2df40*/  IMAD.IADD R4, R5, 0x1, R21 ;  /* 0x0000000105047824 */ /* 0x004fcc00078e0215 */
[----:B------:R-:W0:Y:S02]  /*2df50*/  LDSM.16.MT88.4 R4, [R4+0xf200] ;  /* 0x00f200000404783b */ /* 0x000e240000004200 */
[C-C-:B0-----:R-:W-:Y:S02]  /*2df60*/  PRMT R8, R4.reuse, 0x6420, R5.reuse ;  /* 0x0000642004087816 */ /* 0x141fe40000000005 */
[----:B------:R-:W-:Y:S02]  /*2df70*/  PRMT R9, R4, 0x7531, R5 ;  /* 0x0000753104097816 */ /* 0x000fe40000000005 */
[----:B------:R-:W-:Y:S02]  /*2df80*/  MOV R5, R11 ;  /* 0x0000000b00057202 */ /* 0x000fe40000000f00 */
[C-C-:B------:R-:W-:Y:S02]  /*2df90*/  PRMT R10, R6.reuse, 0x6420, R7.reuse ;  /* 0x00006420060a7816 */ /* 0x140fe40000000007 */
[----:B------:R-:W-:-:S05]  /*2dfa0*/  PRMT R11, R6, 0x7531, R7 ;  /* 0x00007531060b7816 */ /* 0x000fca0000000007 */
[----:B------:R0:W-:Y:S04]  /*2dfb0*/  STSM.16.M88.4 [R17], R8 ;  /* 0x0000000811007844 */ /* 0x0001e80000000200 */
[----:B0-----:R-:W2:Y:S01]  /*2dfc0*/  LDL R17, [R1+0x10] ;  /* 0x0000100001117983 */ /* 0x001ea20000100800 */
[----:B------:R-:W-:Y:S02]  /*2dfd0*/  LOP3.LUT R15, R15, R5, RZ, 0xfc, !PT ;  /* 0x000000050f0f7212 */ /* 0x000fe400078efcff */
[----:B------:R-:W-:Y:S02]  /*2dfe0*/  IADD3 R3, R3, 0x7000, RZ ;  /* 0x0000700003037810 */ /* 0x000fe40007ffe0ff */
[----:B------:R-:W-:-:S05]  /*2dff0*/  LOP3.LUT R14, R14, R0, RZ, 0xfc, !PT ;  /* 0x000000000e0e7212 */ /* 0x000fca00078efcff */
[----:B------:R-:W-:Y:S02]  /*2e000*/  IMAD.IADD R14, R18, 0x1, R14 ;  /* 0x00000001120e7824 */ /* 0x000fe400078e020e */
[----:B--2---:R-:W-:Y:S02]  /*2e010*/  IMAD.IADD R4, R17, 0x1, R15 ;  /* 0x0000000111047824 */ /* 0x004fe400078e020f */
[----:B------:R-:W-:-:S04]  /*2e020*/  IMAD.MOV.U32 R15, RZ, RZ, R5 ;  /* 0x000000ffff0f7224 */ /* 0x000fc800078e0005 */
[----:B------:R-:W0:Y:S02]  /*2e030*/  LDSM.16.MT88.4 R4, [R4+0xf200] ;  /* 0x00f200000404783b */ /* 0x000e240000004200 */
[C-C-:B0-----:R-:W-:Y:S02]  /*2e040*/  PRMT R8, R4.reuse, 0x6420, R5.reuse ;  /* 0x0000642004087816 */ /* 0x141fe40000000005 */
[----:B------:R-:W-:Y:S02]  /*2e050*/  PRMT R9, R4, 0x7531, R5 ;  /* 0x0000753104097816 */ /* 0x000fe40000000005 */
[C---:B------:R-:W-:Y:S02]  /*2e060*/  LOP3.LUT R4, R3.reuse, R15, RZ, 0xfc, !PT ;  /* 0x0000000f03047212 */ /* 0x040fe400078efcff */
[----:B------:R-:W-:Y:S02]  /*2e070*/  LOP3.LUT R3, R3, R0, RZ, 0xfc, !PT ;  /* 0x0000000003037212 */ /* 0x000fe400078efcff */
[----:B------:R0:W5:Y:S01]  /*2e080*/  LDL.LU R0, [R1+0x4c] ;  /* 0x00004c0001007983 */ /* 0x0001620000300800 */
[C-C-:B------:R-:W-:Y:S01]  /*2e090*/  PRMT R10, R6.reuse, 0x6420, R7.reuse ;  /* 0x00006420060a7816 */ /* 0x140fe20000000007 */
[----:B------:R-:W-:Y:S01]  /*2e0a0*/  IMAD.IADD R4, R17, 0x1, R4 ;  /* 0x0000000111047824 */ /* 0x000fe200078e0204 */
[----:B------:R-:W-:-:S05]  /*2e0b0*/  PRMT R11, R6, 0x7531, R7 ;  /* 0x00007531060b7816 */ /* 0x000fca0000000007 */
[----:B------:R-:W-:Y:S04]  /*2e0c0*/  STSM.16.M88.4 [R14], R8 ;  /* 0x000000080e007844 */ /* 0x000fe80000000200 */
[----:B------:R-:W2:Y:S01]  /*2e0d0*/  LDSM.16.MT88.4 R4, [R4+0xf200] ;  /* 0x00f200000404783b */ /* 0x000ea20000004200 */
[----:B------:R-:W-:Y:S01]  /*2e0e0*/  IMAD.IADD R3, R18, 0x1, R3 ;  /* 0x0000000112037824 */ /* 0x000fe200078e0203 */
[C-C-:B--2---:R-:W-:Y:S02]  /*2e0f0*/  PRMT R8, R4.reuse, 0x6420, R5.reuse ;  /* 0x0000642004087816 */ /* 0x144fe40000000005 */
        /* <DEDUP_REMOVED lines=12> */
.L_x_5283:
[----:B------:R3:W5:Y:S01]  /*2e1c0*/  LDL R6, [R1+0x8] ;  /* 0x0000080001067983 */ /* 0x0007620000100800 */
[----:B--2---:R2:W-:Y:S01]  /*2e1d0*/  SYNCS.ARRIVE.TRANS64.A1T0 RZ, [R13+URZ+0x33450], RZ ;  /* 0x033450ff0dff79a7 */ /* 0x0045e2000810003f */
[----:B------:R-:W-:Y:S01]  /*2e1e0*/  BAR.SYNC.DEFER_BLOCKING 0x2, 0x80 ;  /* 0x0082000000007b1d */ /* 0x000fe20000010000 */
[C---:B------:R-:W-:Y:S01]  /*2e1f0*/  ISETP.GT.AND P0, PT, R12.reuse, RZ, PT ;  /* 0x000000ff0c00720c */ /* 0x040fe20003f04270 */
[----:B------:R-:W-:Y:S02]  /*2e200*/  VIADD R12, R12, 0xffffffff ;  /* 0xffffffff0c0c7836 */ /* 0x000fe40000000000 */
[----:B--2---:R-:W-:Y:S02]  /*2e210*/  @!P1 VIADD R13, R13, 0x33480 ;  /* 0x000334800d0d9836 */ /* 0x004fe40000000000 */
[----:B------:R3:W5:Y:S03]  /*2e220*/  LDL R7, [R1+0x18] ;  /* 0x0000180001077983 */ /* 0x0007660000100800 */
[----:B------:R-:W-:-:S04]  /*2e230*/  @!P1 PRMT R13, RZ, 0x654, R13 ;  /* 0x00000654ff0d9816 */ /* 0x000fc8000000000d */
[----:B------:R3:W-:Y:S01]  /*2e240*/  @!P1 SYNCS.ARRIVE.TRANS64.RED.A1T0 RZ, [R13+URZ], RZ ;  /* 0x000000ff0dff99a7 */ /* 0x0007e2000810043f */
[----:B------:R-:W-:Y:S05]  /*2e250*/  @P0 BRA `(.L_x_5284) ;  /* 0xffffffe4005c0947 */ /* 0x000fea000383ffff */
.L_x_5260:
[----:B------:R-:W-:Y:S04]  /*2e260*/  BSSY B0, `(.L_x_5285) ;  /* 0x000000e000007945 */ /* 0x000fe80003800000 */
[----:B------:R-:W-:Y:S05]  /*2e270*/  @P1 BRA `(.L_x_5286) ;  /* 0x0000000000301947 */ /* 0x000fea0003800000 */
[----:B------:R-:W2:Y:S01]  /*2e280*/  S2R R5, SR_LANEID ;  /* 0x0000000000057919 */ /* 0x000ea20000000000 */
[----:B------:R-:W-:Y:S01]  /*2e290*/  VOTEU.ANY UR4, UPT, PT ;  /* 0x0000000000047886 */ /* 0x000fe200038e0100 */
[----:B0-----:R-:W0:Y:S01]  /*2e2a0*/  LDC.64 R2, c[0x0][0xc38] ;  /* 0x00030e00ff027b82 */ /* 0x001e220000000a00 */
[----:B-----5:R-:W2:Y:S02]  /*2e2b0*/  FLO.U32 R0, UR4 ;  /* 0x0000000400007d00 */ /* 0x020ea400080e0000 */
[----:B--2---:R-:W-:-:S06]  /*2e2c0*/  ISETP.EQ.U32.AND P0, PT, R0, R5, PT ;  /* 0x000000050000720c */ /* 0x004fcc0003f02070 */
[----:B------:R-:W0:Y:S07]  /*2e2d0*/  POPC R5, UR4 ;  /* 0x0000000400057d09 */ /* 0x000e2e0008000000 */
[----:B0-----:R-:W2:Y:S01]  /*2e2e0*/  @P0 ATOMG.E.ADD.STRONG.GPU PT, R3, desc[UR54][R2.64], R5 ;  /* 0x00000005020309a8 */ /* 0x001ea200081ee1f6 */
[----:B------:R-:W0:Y:S02]  /*2e2f0*/  S2R R4, SR_LTMASK ;  /* 0x0000000000047919 */ /* 0x000e240000003900 */
[----:B0-----:R-:W-:-:S04]  /*2e300*/  LOP3.LUT R4, R4, UR4, RZ, 0xc0, !PT ;  /* 0x0000000404047c12 */ /* 0x001fc8000f8ec0ff */
[----:B------:R-:W0:Y:S01]  /*2e310*/  POPC R7, R4 ;  /* 0x0000000400077309 */ /* 0x000e220000000000 */
[----:B--2---:R-:W0:Y:S02]  /*2e320*/  SHFL.IDX PT, R0, R3, R0, 0x1f ;  /* 0x00001f0003007589 */ /* 0x004e2400000e0000 */
[----:B0-----:R-:W-:-:S07]  /*2e330*/  IADD3 R16, R0, UR38, R7 ;  /* 0x0000002600107c10 */ /* 0x001fce000fffe007 */
.L_x_5286:
[----:B------:R-:W-:Y:S05]  /*2e340*/  BSYNC B0 ;  /* 0x0000000000007941 */ /* 0x000fea0003800000 */
.L_x_5285:
[----:B------:R-:W-:-:S06]  /*2e350*/  UISETP.NE.AND UP0, UPT, UR37, 0x3, UPT ;  /* 0x000000032500788c */ /* 0x000fcc000bf05270 */
[----:B------:R-:W-:-:S13]  /*2e360*/  PLOP3.LUT P0, PT, PT, PT, UP0, 0x80, 0x0 ;  /* 0x000000000000781c */ /* 0x000fda0003f0f008 */
[----:B------:R-:W-:Y:S05]  /*2e370*/  @!P0 BRA `(.L_x_5287) ;  /* 0x0000000000048947 */ /* 0x000fea0003800000 */
[----:B------:R-:W-:Y:S01]  /*2e380*/  BPT.TRAP 0x1 ;  /* 0x000000040000795c */ /* 0x000fe20000300000 */
.L_x_5287:
[----:B0-----:R-:W2:Y:S04]  /*2e390*/  LDL R3, [R1+0x18] ;  /* 0x0000180001037983 */ /* 0x001ea80000100800 */
[----:B-----5:R-:W4:Y:S01]  /*2e3a0*/  LDL R0, [R1+0x8] ;  /* 0x0000080001007983 */ /* 0x020f220000100800 */
[----:B------:R-:W0:Y:S01]  /*2e3b0*/  S2R R4, SR_CgaCtaId ;  /* 0x0000000000047919 */ /* 0x000e220000008800 */
[----:B------:R-:W-:-:S04]  /*2e3c0*/  MOV R2, 0x400 ;  /* 0x0000040000027802 */ /* 0x000fc80000000f00 */
[----:B0-----:R-:W-:Y:S01]  /*2e3d0*/  LEA R2, R4, R2, 0x18 ;  /* 0x0000000204027211 */ /* 0x001fe200078ec0ff */
[----:B------:R-:W-:Y:S01]  /*2e3e0*/  BSSY B0, `(.L_x_5288) ;  /* 0x0000008000007945 */ /* 0x000fe20003800000 */
[----:B--2---:R-:W-:-:S04]  /*2e3f0*/  LOP3.LUT R3, R3, 0x1, RZ, 0x3c, !PT ;  /* 0x0000000103037812 */ /* 0x004fc800078e3cff */
[----:B------:R-:W-:Y:S02]  /*2e400*/  SHF.L.U32 R3, R3, 0x1f, RZ ;  /* 0x0000001f03037819 */ /* 0x000fe400000006ff */
[----:B----4-:R-:W-:-:S04]  /*2e410*/  LEA R0, R0, R2, 0x3 ;  /* 0x0000000200007211 */ /* 0x010fc800078e18ff */
[----:B------:R-:W0:Y:S01]  /*2e420*/  SYNCS.PHASECHK.TRANS64.TRYWAIT P0, [R0+URZ+0x33470], R3 ;  /* 0x03347003000075a7 */ /* 0x000e22000800017f */
[----:B------:R-:W-:-:S05]  /*2e430*/  IMAD.U32 R2, RZ, RZ, UR39 ;  /* 0x00000027ff027e24 */ /* 0x000fca000f8e00ff */
[----:B------:R-:W-:Y:S01]  /*2e440*/  ISETP.NE.AND P2, PT, R2, 0x3, PT ;  /* 0x000000030200780c */ /* 0x000fe20003f45270 */
[----:B0-----:R-:W-:-:S12]  /*2e450*/  @!P0 BRA `(.L_x_5289) ;  /* 0x0000004400a08947 */ /* 0x001fd80003800000 */
.L_x_5426:
[----:B------:R-:W-:Y:S05]  /*2e460*/  BSYNC B0 ;  /* 0x0000000000007941 */ /* 0x000fea0003800000 */
.L_x_5288:
[----:B------:R-:W-:Y:S05]  /*2e470*/  @!P2 BRA `(.L_x_5290) ;  /* 0x000000000004a947 */ /* 0x000fea0003800000 */
[----:B------:R-:W-:Y:S01]  /*2e480*/  BPT.TRAP 0x1 ;  /* 0x000000040000795c */ /* 0x000fe20000300000 */
.L_x_5290:
[----:B------:R-:W0:Y:S02]  /*2e490*/  LDL R2, [R1+0x18] ;  /* 0x0000180001027983 */ /* 0x000e240000100800 */
[----:B0-----:R-:W-:-:S04]  /*2e4a0*/  SHF.L.U32 R3, R2, 0x1f, RZ ;  /* 0x0000001f02037819 */ /* 0x001fc800000006ff */
[----:B------:R-:W0:Y:S02]  /*2e4b0*/  SYNCS.PHASECHK.TRANS64.TRYWAIT P0, [R0+URZ+0x33460], R3 ;  /* 0x03346003000075a7 */ /* 0x000e24000800017f */
[----:B0-----:R-:W-:Y:S05]  /*2e4c0*/  @!P0 BRA `(.L_x_5291) ;  /* 0x0000004400988947 */ /* 0x001fea0003800000 */
.L_x_5427:
[----:B------:R-:W2:Y:S04]  /*2e4d0*/  LDL R2, [R1+0x8] ;  /* 0x0000080001027983 */ /* 0x000ea80000100800 */
[----:B------:R-:W4:Y:S04]  /*2e4e0*/  LDL R12, [R1+0x4] ;  /* 0x00000400010c7983 */ /* 0x000f280000100800 */
[----:B------:R-:W3:Y:S04]  /*2e4f0*/  LDL R18, [R1+0x10] ;  /* 0x0000100001127983 */ /* 0x000ee80000100800 */
[----:B------:R-:W3:Y:S04]  /*2e500*/  LDL R17, [R1+0x34] ;  /* 0x0000340001117983 */ /* 0x000ee80000100800 */
[----:B------:R0:W-:Y:S04]  /*2e510*/  STL [R1+0x4c], R0 ;  /* 0x00004c0001007387 */ /* 0x0001e80000100800 */
[----:B0-----:R-:W3:Y:S01]  /*2e520*/  LDL R0, [R1] ;  /* 0x0000000001007983 */ /* 0x001ee20000100800 */
[----:B------:R-:W-:Y:S05]  /*2e530*/  WARPSYNC.ALL ;  /* 0x0000000000007948 */ /* 0x000fea0003800000 */
[----:B--2---:R-:W-:-:S04]  /*2e540*/  IMAD R2, R2, 0x7800, RZ ;  /* 0x0000780002027824 */ /* 0x004fc800078e02ff */
[C---:B------:R-:W-:Y:S01]  /*2e550*/  VIADD R14, R2.reuse, 0x2800 ;  /* 0x00002800020e7836 */ /* 0x040fe20000000000 */
[C---:B----4-:R-:W-:Y:S01]  /*2e560*/  LOP3.LUT R3, R2.reuse, R12, RZ, 0xfc, !PT ;  /* 0x0000000c02037212 */ /* 0x050fe200078efcff */
[C---:B------:R-:W-:Y:S01]  /*2e570*/  VIADD R20, R2.reuse, 0x5000 ;  /* 0x0000500002147836 */ /* 0x040fe20000000000 */
[C---:B---3--:R-:W-:Y:S01]  /*2e580*/  IADD3 R13, R2.reuse, 0x1000, RZ ;  /* 0x00001000020d7810 */ /* 0x048fe20007ffe0ff */
[----:B------:R-:W-:Y:S02]  /*2e590*/  VIADD R15, R2, 0x1800 ;  /* 0x00001800020f7836 */ /* 0x000fe40000000000 */
[----:B------:R-:W-:-:S06]  /*2e5a0*/  IMAD.IADD R5, R18, 0x1, R3 ;  /* 0x0000000112057824 */ /* 0x000fcc00078e0203 */
[----:B------:R-:W0:Y:S01]  /*2e5b0*/  LDSM.16.MT88.4 R4, [R5+0xf200] ;  /* 0x00f200000504783b */ /* 0x000e220000004200 */
[----:B------:R-:W-:-:S05]  /*2e5c0*/  LOP3.LUT R3, R2, R0, RZ, 0xfc, !PT ;  /* 0x0000000002037212 */ /* 0x000fca00078efcff */
[----:B------:R-:W-:Y:S01]  /*2e5d0*/  IMAD.IADD R3, R17, 0x1, R3 ;  /* 0x0000000111037824 */ /* 0x000fe200078e0203 */
[C-C-:B0-----:R-:W-:Y:S02]  /*2e5e0*/  PRMT R8, R4.reuse, 0x6420, R5.reuse ;  /* 0x0000642004087816 */ /* 0x141fe40000000005 */
[----:B------:R-:W-:Y:S02]  /*2e5f0*/  PRMT R9, R4, 0x7531, R5 ;  /* 0x0000753104097816 */ /* 0x000fe40000000005 */
[----:B------:R-:W-:Y:S02]  /*2e600*/  LOP3.LUT R4, R14, R12, RZ, 0xfc, !PT ;  /* 0x0000000c0e047212 */ /* 0x000fe400078efcff */
[C-C-:B------:R-:W-:Y:S02]  /*2e610*/  PRMT R10, R6.reuse, 0x6420, R7.reuse ;  /* 0x00006420060a7816 */ /* 0x140fe40000000007 */
[----:B------:R-:W-:Y:S02]  /*2e620*/  PRMT R11, R6, 0x7531, R7 ;  /* 0x00007531060b7816 */ /* 0x000fe40000000007 */
[----:B------:R-:W-:-:S03]  /*2e630*/  IADD3 R6, R18, R4, RZ ;  /* 0x0000000412067210 */ /* 0x000fc60007ffe0ff */
[----:B------:R0:W-:Y:S04]  /*2e640*/  STSM.16.M88.4 [R3], R8 ;  /* 0x0000000803007844 */ /* 0x0001e80000000200 */
[----:B------:R-:W2:Y:S01]  /*2e650*/  LDSM.16.MT88.4 R4, [R6+0xf200] ;  /* 0x00f200000604783b */ /* 0x000ea20000004200 */
[----:B0-----:R-:W-:Y:S01]  /*2e660*/  VIADD R3, R2, 0x800 ;  /* 0x0000080002037836 */ /* 0x001fe20000000000 */
[C-C-:B--2---:R-:W-:Y:S02]  /*2e670*/  PRMT R8, R4.reuse, 0x6420, R5.reuse ;  /* 0x0000642004087816 */ /* 0x144fe40000000005 */
[----:B------:R-:W-:Y:S02]  /*2e680*/  PRMT R9, R4, 0x7531, R5 ;  /* 0x0000753104097816 */ /* 0x000fe40000000005 */
[----:B------:R-:W-:-:S02]  /*2e690*/  LOP3.LUT R4, R3, R0, RZ, 0xfc, !PT ;  /* 0x0000000003047212 */ /* 0x000fc400078efcff */
[-C--:B------:R-:W-:Y:S02]  /*2e6a0*/  LOP3.LUT R5, R20, R12.reuse, RZ, 0xfc, !PT ;  /* 0x0000000c14057212 */ /* 0x080fe400078efcff */
[C-C-:B------:R-:W-:Y:S01]  /*2e6b0*/  PRMT R10, R6.reuse, 0x6420, R7.reuse ;  /* 0x00006420060a7816 */ /* 0x140fe20000000007 */
[----:B------:R-:W-:Y:S01]  /*2e6c0*/  IMAD.IADD R4, R17, 0x1, R4 ;  /* 0x0000000111047824 */ /* 0x000fe200078e0204 */
[----:B------:R-:W-:Y:S01]  /*2e6d0*/  PRMT R11, R6, 0x7531, R7 ;  /* 0x00007531060b7816 */ /* 0x000fe20000000007 */
[----:B------:R-:W-:Y:S01]  /*2e6e0*/  IMAD.IADD R5, R18, 0x1, R5 ;  /* 0x0000000112057824 */ /* 0x000fe200078e0205 */
[----:B------:R-:W-:-:S03]  /*2e6f0*/  LOP3.LUT R3, R3, R12, RZ, 0xfc, !PT ;  /* 0x0000000c03037212 */ /* 0x000fc600078efcff */
[----:B------:R-:W-:Y:S04]  /*2e700*/  STSM.16.M88.4 [R4], R8 ;  /* 0x0000000804007844 */ /* 0x000fe80000000200 */
[----:B------:R-:W0:Y:S02]  /*2e710*/  LDSM.16.MT88.4 R4, [R5+0xf200] ;  /* 0x00f200000504783b */ /* 0x000e240000004200 */
[C-C-:B0-----:R-:W-:Y:S02]  /*2e720*/  PRMT R8, R4.reuse, 0x6420, R5.reuse ;  /* 0x0000642004087816 */ /* 0x141fe40000000005 */
[----:B------:R-:W-:Y:S02]  /*2e730*/  PRMT R9, R4, 0x7531, R5 ;  /* 0x0000753104097816 */ /* 0x000fe40000000005 */
[----:B------:R-:W-:-:S02]  /*2e740*/  LOP3.LUT R4, R13, R0, RZ, 0xfc, !PT ;  /* 0x000000000d047212 */ /* 0x000fc400078efcff */
[C-C-:B------:R-:W-:Y:S02]  /*2e750*/  PRMT R10, R6.reuse, 0x6420, R7.reuse ;  /* 0x00006420060a7816 */ /* 0x140fe40000000007 */
[----:B------:R-:W-:Y:S01]  /*2e760*/  PRMT R11, R6, 0x7531, R7 ;  /* 0x00007531060b7816 */ /* 0x000fe20000000007 */
[----:B------:R-:W-:Y:S02]  /*2e770*/  IMAD.IADD R4, R17, 0x1, R4 ;  /* 0x0000000111047824 */ /* 0x000fe400078e0204 */
[----:B------:R-:W-:Y:S01]  /*2e780*/  IMAD.IADD R6, R18, 0x1, R3 ;  /* 0x0000000112067824 */ /* 0x000fe200078e0203 */
[----:B------:R-:W-:Y:S02]  /*2e790*/  LOP3.LUT R3, R15, R0, RZ, 0xfc, !PT ;  /* 0x000000000f037212 */ /* 0x000fe400078efcff */
[----:B------:R-:W-:Y:S03]  /*2e7a0*/  STSM.16.M88.4 [R4], R8 ;  /* 0x0000000804007844 */ /* 0x000fe60000000200 */
[----:B------:R-:W-:Y:S01]  /*2e7b0*/  IMAD.IADD R3, R17, 0x1, R3 ;  /* 0x0000000111037824 */ /* 0x000fe200078e0203 */
[----:B------:R-:W0:Y:S02]  /*2e7c0*/  LDSM.16.MT88.4 R4, [R6+0xf200] ;  /* 0x00f200000604783b */ /* 0x000e240000004200 */
[----:B0-----:R-:W-:-:S02]  /*2e7d0*/  PRMT R8, R4, 0x6420, R5 ;  /* 0x0000642004087816 */ /* 0x001fc40000000005 */
[----:B------:R-:W-:Y:S02]  /*2e7e0*/  PRMT R9, R4, 0x7531, R5 ;  /* 0x0000753104097816 */ /* 0x000fe40000000005 */
[C-C-:B------:R-:W-:Y:S02]  /*2e7f0*/  PRMT R10, R6.reuse, 0x6420, R7.reuse ;  /* 0x00006420060a7816 */ /* 0x140fe40000000007 */
[----:B------:R-:W-:-:S05]  /*2e800*/  PRMT R11, R6, 0x7531, R7 ;  /* 0x00007531060b7816 */ /* 0x000fca0000000007 */
[----:B------:R0:W-:Y:S02]  /*2e810*/  STSM.16.M88.4 [R3], R8 ;  /* 0x0000000803007844 */ /* 0x0001e40000000200 */
[----:B0-----:R-:W-:Y:S01]  /*2e820*/  MOV R11, R12 ;  /* 0x0000000c000b7202 */ /* 0x001fe20000000f00 */
[----:B------:R-:W-:-:S05]  /*2e830*/  VIADD R12, R2, 0x3000 ;  /* 0x00003000020c7836 */ /* 0x000fca0000000000 */
[----:B------:R-:W-:-:S05]  /*2e840*/  LOP3.LUT R3, R12, R11, RZ, 0xfc, !PT ;  /* 0x0000000b0c037212 */ /* 0x000fca00078efcff */
[----:B------:R-:W-:-:S05]  /*2e850*/  IMAD.IADD R3, R18, 0x1, R3 ;  /* 0x0000000112037824 */ /* 0x000fca00078e0203 */
[----:B------:R-:W0:Y:S02]  /*2e860*/  LDSM.16.MT88.4 R4, [R3+0xf200] ;  /* 0x00f200000304783b */ /* 0x000e240000004200 */
[C-C-:B0-----:R-:W-:Y:S02]  /*2e870*/  PRMT R8, R4.reuse, 0x6420, R5.reuse ;  /* 0x0000642004087816 */ /* 0x141fe40000000005 */
[----:B------:R-:W-:Y:S01]  /*2e880*/  PRMT R9, R4, 0x7531, R5 ;  /* 0x0000753104097816 */ /* 0x000fe20000000005 */
[----:B------:R-:W-:Y:S01]  /*2e890*/  IMAD.MOV.U32 R5, RZ, RZ, R18 ;  /* 0x000000ffff057224 */ /* 0x000fe200078e0012 */
[----:B------:R-:W-:Y:S01]  /*2e8a0*/  IADD3 R18, R2, 0x2000, RZ ;  /* 0x0000200002127810 */ /* 0x000fe20007ffe0ff */
[----:B------:R-:W-:Y:S01]  /*2e8b0*/  IMAD.MOV.U32 R4, RZ, RZ, R11 ;  /* 0x000000ffff047224 */ /* 0x000fe200078e000b */
[----:B------:R-:W-:Y:S02]  /*2e8c0*/  PRMT R10, R6, 0x6420, R7 ;  /* 0x00006420060a7816 */ /* 0x000fe40000000007 */
[----:B------:R-:W-:-:S02]  /*2e8d0*/  LOP3.LUT R3, R18, R0, RZ, 0xfc, !PT ;  /* 0x0000000012037212 */ /* 0x000fc400078efcff */
[----:B------:R-:W-:-:S03]  /*2e8e0*/  PRMT R11, R6, 0x7531, R7 ;  /* 0x00007531060b7816 */ /* 0x000fc60000000007 */
[----:B------:R-:W-:-:S05]  /*2e8f0*/  IMAD.IADD R3, R17, 0x1, R3 ;  /* 0x0000000111037824 */ /* 0x000fca00078e0203 */
[----:B------:R0:W-:Y:S02]  /*2e900*/  STSM.16.M88.4 [R3], R8 ;  /* 0x0000000803007844 */ /* 0x0001e40000000200 */
[----:B0-----:R-:W-:Y:S02]  /*2e910*/  IMAD.MOV.U32 R11, RZ, RZ, R17 ;  /* 0x000000ffff0b7224 */ /* 0x001fe400078e0011 */
[----:B------:R-:W-:Y:S02]  /*2e920*/  IMAD.MOV.U32 R10, RZ, RZ, R4 ;  /* 0x000000ffff0a7224 */ /* 0x000fe400078e0004 */
[----:B------:R-:W-:-:S05]  /*2e930*/  VIADD R17, R2, 0x5800 ;  /* 0x0000580002117836 */ /* 0x000fca0000000000 */
[----:B------:R-:W-:-:S04]  /*2e940*/  LOP3.LUT R3, R17, R10, RZ, 0xfc, !PT ;  /* 0x0000000a11037212 */ /* 0x000fc800078efcff */
[----:B------:R-:W-:-:S05]  /*2e950*/  IADD3 R3, R5, R3, RZ ;  /* 0x0000000305037210 */ /* 0x000fca0007ffe0ff */
[----:B------:R-:W0:Y:S02]  /*2e960*/  LDSM.16.MT88.4 R4, [R3+0xf200] ;  /* 0x00f200000304783b */ /* 0x000e240000004200 */
[C-C-:B0-----:R-:W-:Y:S02]  /*2e970*/  PRMT R8, R4.reuse, 0x6420, R5.reuse ;  /* 0x0000642004087816 */ /* 0x141fe40000000005 */
[----:B------:R-:W-:Y:S01]  /*2e980*/  PRMT R9, R4, 0x7531, R5 ;  /* 0x0000753104097816 */ /* 0x000fe20000000005 */
[----:B------:R-:W-:Y:S01]  /*2e990*/  IMAD.MOV.U32 R4, RZ, RZ, R10 ;  /* 0x000000ffff047224 */ /* 0x000fe200078e000a */
        /* <DEDUP_REMOVED lines=8> */
[----:B------:R-:W-:-:S04]  /*2ea20*/  LOP3.LUT R13, R13, R11, RZ, 0xfc, !PT ;  /* 0x0000000b0d0d7212 */ /* 0x000fc800078efcff */
[----:B--2---:R-:W-:Y:S02]  /*2ea30*/  IADD3 R4, R5, R13, RZ ;  /* 0x0000000d05047210 */ /* 0x004fe40007ffe0ff */
[----:B------:R-:W2:Y:S01]  /*2ea40*/  LDL R13, [R1+0x10] ;  /* 0x00001000010d7983 */ /* 0x000ea20000100800 */
[----:B------:R-:W-:Y:S01]  /*2ea50*/  LOP3.LUT R3, R12, R0, RZ, 0xfc, !PT ;  /* 0x000000000c037212 */ /* 0x000fe200078efcff */
[----:B------:R-:W-:Y:S02]  /*2ea60*/  IMAD.MOV.U32 R12, RZ, RZ, R11 ;  /* 0x000000ffff0c7224 */ /* 0x000fe400078e000b */
[----:B------:R-:W0:Y:S02]  /*2ea70*/  LDSM.16.MT88.4 R4, [R4+0xf200] ;  /* 0x00f200000404783b */ /* 0x000e240000004200 */
[----:B------:R-:W-:Y:S01]  /*2ea80*/  IMAD.IADD R3, R14, 0x1, R3 ;  /* 0x000000010e037824 */ /* 0x000fe200078e0203 */
[----:B------:R-:W-:Y:S02]  /*2ea90*/  LOP3.LUT R15, R15, R12, RZ, 0xfc, !PT ;  /* 0x0000000c0f0f7212 */ /* 0x000fe400078efcff */
[----:B0-----:R-:W-:-:S02]  /*2eaa0*/  PRMT R8, R4, 0x6420, R5 ;  /* 0x0000642004087816 */ /* 0x001fc40000000005 */
[----:B------:R-:W-:Y:S02]  /*2eab0*/  PRMT R9, R4, 0x7531, R5 ;  /* 0x0000753104097816 */ /* 0x000fe40000000005 */
[C-C-:B------:R-:W-:Y:S02]  /*2eac0*/  PRMT R10, R6.reuse, 0x6420, R7.reuse ;  /* 0x00006420060a7816 */ /* 0x140fe40000000007 */
[----:B------:R-:W-:-:S05]  /*2ead0*/  PRMT R11, R6, 0x7531, R7 ;  /* 0x00007531060b7816 */ /* 0x000fca0000000007 */
[----:B------:R0:W-:Y:S02]  /*2eae0*/  STSM.16.M88.4 [R3], R8 ;  /* 0x0000000803007844 */ /* 0x0001e40000000200 */
[----:B0-----:R-:W-:-:S05]  /*2eaf0*/  VIADD R3, R2, 0x3800 ;  /* 0x0000380002037836 */ /* 0x001fca0000000000 */
[C---:B------:R-:W-:Y:S02]  /*2eb00*/  LOP3.LUT R4, R3.reuse, R12, RZ, 0xfc, !PT ;  /* 0x0000000c03047212 */ /* 0x040fe400078efcff */
[----:B------:R-:W-:-:S04]  /*2eb10*/  LOP3.LUT R3, R3, R0, RZ, 0xfc, !PT ;  /* 0x0000000003037212 */ /* 0x000fc800078efcff */
[----:B------:R-:W-:Y:S01]  /*2eb20*/  IADD3 R3, R14, R3, RZ ;  /* 0x000000030e037210 */ /* 0x000fe20007ffe0ff */
[----:B--2---:R-:W-:-:S06]  /*2eb30*/  IMAD.IADD R4, R13, 0x1, R4 ;  /* 0x000000010d047824 */ /* 0x004fcc00078e0204 */
[----:B------:R-:W0:Y:S02]  /*2eb40*/  LDSM.16.MT88.4 R4, [R4+0xf200] ;  /* 0x00f200000404783b */ /* 0x000e240000004200 */
[C-C-:B0-----:R-:W-:Y:S02]  /*2eb50*/  PRMT R8, R4.reuse, 0x6420, R5.reuse ;  /* 0x0000642004087816 */ /* 0x141fe40000000005 */
[----:B------:R-:W-:Y:S02]  /*2eb60*/  PRMT R9, R4, 0x7531, R5 ;  /* 0x0000753104097816 */ /* 0x000fe40000000005 */
[C-C-:B------:R-:W-:Y:S02]  /*2eb70*/  PRMT R10, R6.reuse, 0x6420, R7.reuse ;  /* 0x00006420060a7816 */ /* 0x140fe40000000007 */
[----:B------:R-:W-:-:S05]  /*2eb80*/  PRMT R11, R6, 0x7531, R7 ;  /* 0x00007531060b7816 */ /* 0x000fca0000000007 */
[----:B------:R0:W-:Y:S02]  /*2eb90*/  STSM.16.M88.4 [R3], R8 ;  /* 0x0000000803007844 */ /* 0x0001e40000000200 */
[----:B0-----:R-:W-:Y:S02]  /*2eba0*/  IMAD.MOV.U32 R11, RZ, RZ, R14 ;  /* 0x000000ffff0b7224 */ /* 0x001fe400078e000e */
[----:B------:R-:W-:-:S05]  /*2ebb0*/  VIADD R14, R2, 0x6000 ;  /* 0x00006000020e7836 */ /* 0x000fca0000000000 */
[----:B------:R-:W-:-:S05]  /*2ebc0*/  LOP3.LUT R3, R14, R12, RZ, 0xfc, !PT ;  /* 0x0000000c0e037212 */ /* 0x000fca00078efcff */
[----:B------:R-:W-:-:S05]  /*2ebd0*/  IMAD.IADD R3, R13, 0x1, R3 ;  /* 0x000000010d037824 */ /* 0x000fca00078e0203 */
[----:B------:R0:W2:Y:S02]  /*2ebe0*/  LDSM.16.MT88.4 R4, [R3+0xf200] ;  /* 0x00f200000304783b */ /* 0x0000a40000004200 */
[----:B0-----:R-:W-:Y:S02]  /*2ebf0*/  IADD3 R3, R2, 0x4000, RZ ;  /* 0x0000400002037810 */ /* 0x001fe40007ffe0ff */
[C-C-:B--2---:R-:W-:Y:S02]  /*2ec00*/  PRMT R8, R4.reuse, 0x6420, R5.reuse ;  /* 0x0000642004087816 */ /* 0x144fe40000000005 */
[----:B------:R-:W-:Y:S01]  /*2ec10*/  PRMT R9, R4, 0x7531, R5 ;  /* 0x0000753104097816 */ /* 0x000fe20000000005 */
[----:B------:R-:W-:Y:S01]  /*2ec20*/  IMAD.MOV.U32 R5, RZ, RZ, R11 ;  /* 0x000000ffff057224 */ /* 0x000fe200078e000b */
[----:B------:R-:W-:Y:S02]  /*2ec30*/  LOP3.LUT R4, R3, R0, RZ, 0xfc, !PT ;  /* 0x0000000003047212 */ /* 0x000fe400078efcff */
[----:B------:R-:W-:-:S02]  /*2ec40*/  PRMT R10, R6, 0x6420, R7 ;  /* 0x00006420060a7816 */ /* 0x000fc40000000007 */
[----:B------:R-:W-:Y:S01]  /*2ec50*/  PRMT R11, R6, 0x7531, R7 ;  /* 0x00007531060b7816 */ /* 0x000fe20000000007 */
[----:B------:R-:W-:-:S05]  /*2ec60*/  IMAD.IADD R4, R5, 0x1, R4 ;  /* 0x0000000105047824 */ /* 0x000fca00078e0204 */
[----:B------:R0:W-:Y:S02]  /*2ec70*/  STSM.16.M88.4 [R4], R8 ;  /* 0x0000000804007844 */ /* 0x0001e40000000200 */
[----:B0-----:R-:W-:Y:S02]  /*2ec80*/  IMAD.IADD R4, R13, 0x1, R15 ;  /* 0x000000010d047824 */ /* 0x001fe400078e020f */
[----:B------:R-:W2:Y:S04]  /*2ec90*/  LDL.LU R15, [R1+0x34] ;  /* 0x00003400010f7983 */ /* 0x000ea80000300800 */
[----:B------:R-:W0:Y:S02]  /*2eca0*/  LDSM.16.MT88.4 R4, [R4+0xf200] ;  /* 0x00f200000404783b */ /* 0x000e240000004200 */
[----:B0-----:R-:W-:-:S02]  /*2ecb0*/  PRMT R8, R4, 0x6420, R5 ;  /* 0x0000642004087816 */ /* 0x001fc40000000005 */
[----:B------:R-:W-:Y:S02]  /*2ecc0*/  PRMT R9, R4, 0x7531, R5 ;  /* 0x0000753104097816 */ /* 0x000fe40000000005 */
[----:B------:R-:W3:Y:S01]  /*2ecd0*/  LDL R5, [R1+0x10] ;  /* 0x0000100001057983 */ /* 0x000ee20000100800 */
[----:B------:R-:W-:Y:S01]  /*2ece0*/  VIADD R13, R2, 0x4800 ;  /* 0x00004800020d7836 */ /* 0x000fe20000000000 */
[----:B------:R-:W-:Y:S02]  /*2ecf0*/  LOP3.LUT R3, R3, R12, RZ, 0xfc, !PT ;  /* 0x0000000c03037212 */ /* 0x000fe400078efcff */
[C-C-:B------:R-:W-:Y:S02]  /*2ed00*/  PRMT R10, R6.reuse, 0x6420, R7.reuse ;  /* 0x00006420060a7816 */ /* 0x140fe40000000007 */
[----:B------:R-:W-:Y:S02]  /*2ed10*/  LOP3.LUT R4, R13, R0, RZ, 0xfc, !PT ;  /* 0x000000000d047212 */ /* 0x000fe400078efcff */
[----:B------:R-:W-:-:S03]  /*2ed20*/  PRMT R11, R6, 0x7531, R7 ;  /* 0x00007531060b7816 */ /* 0x000fc60000000007 */
[----:B--2---:R-:W-:-:S05]  /*2ed30*/  IMAD.IADD R4, R15, 0x1, R4 ;  /* 0x000000010f047824 */ /* 0x004fca00078e0204 */
[----:B------:R-:W-:Y:S01]  /*2ed40*/  STSM.16.M88.4 [R4], R8 ;  /* 0x0000000804007844 */ /* 0x000fe20000000200 */
[----:B---3--:R-:W-:-:S05]  /*2ed50*/  IADD3 R3, R5, R3, RZ ;  /* 0x0000000305037210 */ /* 0x008fca0007ffe0ff */
[----:B------:R-:W0:Y:S02]  /*2ed60*/  LDSM.16.MT88.4 R4, [R3+0xf200] ;  /* 0x00f200000304783b */ /* 0x000e240000004200 */
[C-C-:B0-----:R-:W-:Y:S02]  /*2ed70*/  PRMT R8, R4.reuse, 0x6420, R5.reuse ;  /* 0x0000642004087816 */ /* 0x141fe40000000005 */
[----:B------:R-:W-:Y:S02]  /*2ed80*/  PRMT R9, R4, 0x7531, R5 ;  /* 0x0000753104097816 */ /* 0x000fe40000000005 */
[----:B------:R-:W2:Y:S01]  /*2ed90*/  LDL R5, [R1+0x10] ;  /* 0x0000100001057983 */ /* 0x000ea20000100800 */
[----:B------:R-:W-:Y:S02]  /*2eda0*/  LOP3.LUT R3, R20, R0, RZ, 0xfc, !PT ;  /* 0x0000000014037212 */ /* 0x000fe400078efcff */
[C-C-:B------:R-:W-:Y:S02]  /*2edb0*/  PRMT R10, R6.reuse, 0x6420, R7.reuse ;  /* 0x00006420060a7816 */ /* 0x140fe40000000007 */
[----:B------:R-:W-:Y:S01]  /*2edc0*/  PRMT R11, R6, 0x7531, R7 ;  /* 0x00007531060b7816 */ /* 0x000fe20000000007 */
[----:B------:R-:W-:-:S05]  /*2edd0*/  IMAD.IADD R3, R15, 0x1, R3 ;  /* 0x000000010f037824 */ /* 0x000fca00078e0203 */
[----:B------:R0:W-:Y:S02]  /*2ede0*/  STSM.16.M88.4 [R3], R8 ;  /* 0x0000000803007844 */ /* 0x0001e40000000200 */
[----:B0-----:R-:W-:Y:S02]  /*2edf0*/  IMAD.MOV.U32 R11, RZ, RZ, R12 ;  /* 0x000000ffff0b7224 */ /* 0x001fe400078e000c */
[----:B------:R-:W-:-:S05]  /*2ee00*/  VIADD R12, R2, 0x6800 ;  /* 0x00006800020c7836 */ /* 0x000fca0000000000 */
[----:B------:R-:W-:-:S05]  /*2ee10*/  LOP3.LUT R3, R12, R11, RZ, 0xfc, !PT ;  /* 0x0000000b0c037212 */ /* 0x000fca00078efcff */
[----:B--2---:R-:W-:-:S05]  /*2ee20*/  IMAD.IADD R3, R5, 0x1, R3 ;  /* 0x0000000105037824 */ /* 0x004fca00078e0203 */
[----:B------:R0:W2:Y:S02]  /*2ee30*/  LDSM.16.MT88.4 R4, [R3+0xf200] ;  /* 0x00f200000304783b */ /* 0x0000a40000004200 */
[----:B0-----:R-:W-:Y:S02]  /*2ee40*/  LOP3.LUT R3, R17, R0, RZ, 0xfc, !PT ;  /* 0x0000000011037212 */ /* 0x001fe400078efcff */
[----:B------:R-:W3:Y:S03]  /*2ee50*/  LDL.LU R17, [R1+0x10] ;  /* 0x0000100001117983 */ /* 0x000ee60000300800 */
[----:B------:R-:W-:Y:S01]  /*2ee60*/  IMAD.IADD R3, R15, 0x1, R3 ;  /* 0x000000010f037824 */ /* 0x000fe200078e0203 */
[C-C-:B--2---:R-:W-:Y:S02]  /*2ee70*/  PRMT R8, R4.reuse, 0x6420, R5.reuse ;  /* 0x0000642004087816 */ /* 0x144fe40000000005 */
[----:B------:R-:W-:-:S02]  /*2ee80*/  PRMT R9, R4, 0x7531, R5 ;  /* 0x0000753104097816 */ /* 0x000fc40000000005 */
[----:B------:R-:W-:Y:S02]  /*2ee90*/  MOV R5, R11 ;  /* 0x0000000b00057202 */ /* 0x000fe40000000f00 */
[C-C-:B------:R-:W-:Y:S02]  /*2eea0*/  PRMT R10, R6.reuse, 0x6420, R7.reuse ;  /* 0x00006420060a7816 */ /* 0x140fe40000000007 */
[----:B------:R-:W-:-:S05]  /*2eeb0*/  PRMT R11, R6, 0x7531, R7 ;  /* 0x00007531060b7816 */ /* 0x000fca0000000007 */
[----:B------:R0:W-:Y:S02]  /*2eec0*/  STSM.16.M88.4 [R3], R8 ;  /* 0x0000000803007844 */ /* 0x0001e40000000200 */
[----:B0-----:R-:W-:-:S05]  /*2eed0*/  IMAD.MOV.U32 R3, RZ, RZ, R5 ;  /* 0x000000ffff037224 */ /* 0x001fca00078e0005 */
[----:B------:R-:W-:Y:S01]  /*2eee0*/  LOP3.LUT R18, R18, R3, RZ, 0xfc, !PT ;  /* 0x0000000312127212 */ /* 0x000fe200078efcff */
[----:B------:R-:W-:-:S04]  /*2eef0*/  VIADD R2, R2, 0x7000 ;  /* 0x0000700002027836 */ /* 0x000fc80000000000 */
[----:B---3--:R-:W-:-:S05]  /*2ef00*/  IMAD.IADD R18, R17, 0x1, R18 ;  /* 0x0000000111127824 */ /* 0x008fca00078e0212 */
[----:B------:R0:W2:Y:S02]  /*2ef10*/  LDSM.16.MT88.4 R4, [R18+0xf200] ;  /* 0x00f200001204783b */ /* 0x0000a40000004200 */
[----:B0-----:R-:W-:Y:S01]  /*2ef20*/  IMAD.MOV.U32 R18, RZ, RZ, R3 ;  /* 0x000000ffff127224 */ /* 0x001fe200078e0003 */
[----:B------:R-:W-:-:S04]  /*2ef30*/  LOP3.LUT R3, R14, R0, RZ, 0xfc, !PT ;  /* 0x000000000e037212 */ /* 0x000fc800078efcff */
[----:B------:R-:W-:Y:S02]  /*2ef40*/  LOP3.LUT R13, R13, R18, RZ, 0xfc, !PT ;  /* 0x000000120d0d7212 */ /* 0x000fe400078efcff */
[----:B------:R-:W-:Y:S02]  /*2ef50*/  IADD3 R3, R15, R3, RZ ;  /* 0x000000030f037210 */ /* 0x000fe40007ffe0ff */
[C-C-:B--2---:R-:W-:Y:S02]  /*2ef60*/  PRMT R8, R4.reuse, 0x6420, R5.reuse ;  /* 0x0000642004087816 */ /* 0x144fe40000000005 */
[----:B------:R-:W-:Y:S01]  /*2ef70*/  PRMT R9, R4, 0x7531, R5 ;  /* 0x0000753104097816 */ /* 0x000fe20000000005 */
[----:B------:R-:W-:Y:S01]  /*2ef80*/  IMAD.IADD R5, R17, 0x1, R13 ;  /* 0x0000000111057824 */ /* 0x000fe200078e020d */
[C-C-:B------:R-:W-:Y:S02]  /*2ef90*/  PRMT R10, R6.reuse, 0x6420, R7.reuse ;  /* 0x00006420060a7816 */ /* 0x140fe40000000007 */
[----:B------:R-:W-:-:S05]  /*2efa0*/  PRMT R11, R6, 0x7531, R7 ;  /* 0x00007531060b7816 */ /* 0x000fca0000000007 */
[----:B------:R0:W-:Y:S04]  /*2efb0*/  STSM.16.M88.4 [R3], R8 ;  /* 0x0000000803007844 */ /* 0x0001e80000000200 */
[----:B------:R-:W2:Y:S01]  /*2efc0*/  LDSM.16.MT88.4 R4, [R5+0xf200] ;  /* 0x00f200000504783b */ /* 0x000ea20000004200 */
[----:B0-----:R-:W-:Y:S02]  /*2efd0*/  LOP3.LUT R3, R12, R0, RZ, 0xfc, !PT ;  /* 0x000000000c037212 */ /* 0x001fe400078efcff */
[C-C-:B--2---:R-:W-:Y:S02]  /*2efe0*/  PRMT R8, R4.reuse, 0x6420, R5.reuse ;  /* 0x0000642004087816 */ /* 0x144fe40000000005 */
[----:B------:R-:W-:Y:S02]  /*2eff0*/  PRMT R9, R4, 0x7531, R5 ;  /* 0x0000753104097816 */ /* 0x000fe40000000005 */
[----:B------:R-:W-:-:S02]  /*2f000*/  LOP3.LUT R4, R2, R18, RZ, 0xfc, !PT ;  /* 0x0000001202047212 */ /* 0x000fc400078efcff */
[----:B------:R-:W-:Y:S02]  /*2f010*/  LOP3.LUT R2, R2, R0, RZ, 0xfc, !PT ;  /* 0x0000000002027212 */ /* 0x000fe400078efcff */
[----:B------:R0:W5:Y:S01]  /*2f020*/  LDL.LU R0, [R1+0x4c] ;  /* 0x00004c0001007983 */ /* 0x0001620000300800 */
[C---:B------:R-:W-:Y:S01]  /*2f030*/  PRMT R10, R6.reuse, 0x6420, R7 ;  /* 0x00006420060a7816 */ /* 0x040fe20000000007 */
[----:B------:R-:W-:Y:S01]  /*2f040*/  IMAD.IADD R3, R15, 0x1, R3 ;  /* 0x000000010f037824 */ /* 0x000fe200078e0203 */
[----:B------:R-:W-:Y:S01]  /*2f050*/  PRMT R11, R6, 0x7531, R7 ;  /* 0x00007531060b7816 */ /* 0x000fe20000000007 */
[----:B------:R-:W-:-:S04]  /*2f060*/  IMAD.IADD R4, R17, 0x1, R4 ;  /* 0x0000000111047824 */ /* 0x000fc800078e0204 */
[----:B------:R-:W-:Y:S04]  /*2f070*/  STSM.16.M88.4 [R3], R8 ;  /* 0x0000000803007844 */ /* 0x000fe80000000200 */
[----:B------:R-:W2:Y:S01]  /*2f080*/  LDSM.16.MT88.4 R4, [R4+0xf200] ;  /* 0x00f200000404783b */ /* 0x000ea20000004200 */
[----:B------:R-:W-:Y:S02]  /*2f090*/  IADD3 R2, R15, R2, RZ ;  /* 0x000000020f027210 */ /* 0x000fe40007ffe0ff */
        /* <DEDUP_REMOVED lines=13> */
.L_x_5292:
[----:B------:R-:W3:Y:S01]  /*2f170*/  LDL.LU R4, [R1+0x8] ;  /* 0x0000080001047983 */ /* 0x000ee20000300800 */
[----:B--2--5:R3:W-:Y:S03]  /*2f180*/  SYNCS.ARRIVE.TRANS64.A1T0 RZ, [R0+URZ+0x33450], RZ ;  /* 0x033450ff00ff79a7 */ /* 0x0247e6000810003f */
[----:B------:R-:W2:Y:S01]  /*2f190*/  LDL.LU R3, [R1+0x18] ;  /* 0x0000180001037983 */ /* 0x000ea20000300800 */
[----:B0-----:R-:W-:-:S05]  /*2f1a0*/  @!P1 VIADD R2, R0, 0x33480 ;  /* 0x0003348000029836 */ /* 0x001fca0000000000 */
[----:B------:R-:W-:Y:S01]  /*2f1b0*/  @!P1 PRMT R2, RZ, 0x654, R2 ;  /* 0x00000654ff029816 */ /* 0x000fe20000000002 */
[----:B------:R-:W-:Y:S06]  /*2f1c0*/  BAR.SYNC.DEFER_BLOCKING 0x2, 0x80 ;  /* 0x0082000000007b1d */ /* 0x000fec0000010000 */
[----:B------:R0:W-:Y:S01]  /*2f1d0*/  @!P1 SYNCS.ARRIVE.TRANS64.RED.A1T0 RZ, [R2+URZ], RZ ;  /* 0x000000ff02ff99a7 */ /* 0x0001e2000810043f */
[----:B---3--:R-:W-:-:S05]  /*2f1e0*/  VIADD R0, R4, 0x1 ;  /* 0x0000000104007836 */ /* 0x008fca0000000000 */
[----:B------:R-:W-:-:S04]  /*2f1f0*/  ISETP.NE.AND P0, PT, R0, 0x2, PT ;  /* 0x000000020000780c */ /* 0x000fc80003f05270 */
[----:B0-----:R-:W-:Y:S02]  /*2f200*/  SEL R2, RZ, 0x1, P0 ;  /* 0x00000001ff027807 */ /* 0x001fe40000000000 */
[----:B------:R-:W-:Y:S02]  /*2f210*/  SEL R0, R0, RZ, P0 ;  /* 0x000000ff00007207 */ /* 0x000fe40000000000 */
[----:B--2---:R-:W-:-:S03]  /*2f220*/  LOP3.LUT R3, R3, R2, RZ, 0x3c, !PT ;  /* 0x0000000203037212 */ /* 0x004fc600078e3cff */
[----:B------:R0:W-:Y:S04]  /*2f230*/  STL [R1+0x8], R0 ;  /* 0x0000080001007387 */ /* 0x0001e80000100800 */
[----:B------:R0:W-:Y:S02]  /*2f240*/  STL [R1+0x18], R3 ;  /* 0x0000180301007387 */ /* 0x0001e40000100800 */
.L_x_5241:
[----:B------:R-:W-:Y:S05]  /*2f250*/  BSYNC B6 ;  /* 0x0000000000067941 */ /* 0x000fea0003800000 */
.L_x_5239:
        /* <DEDUP_REMOVED lines=8> */
[----:B------:R-:W0:Y:S01]  /*2f2e0*/  LDS.128 R16, [UR4+0x334d0] ;  /* 0x0334d004ff107984 */ /* 0x000e220008000c00 */
[----:B------:R-:W-:Y:S06]  /*2f2f0*/  BAR.ARV 0x4, 0x180 ;  /* 0x0106000000007b1d */ /* 0x000fec0000002000 */
[----:B------:R-:W-:Y:S05]  /*2f300*/  BRA `(.L_x_5294) ;  /* 0x0000000800cc7947 */ /* 0x000fea0003800000 */
.L_x_5293:
[----:B------:R-:W0:Y:S01]  /*2f310*/  S2R R0, SR_TID.X ;  /* 0x0000000000007919 */ /* 0x000e220000002100 */
[----:B------:R-:W-:Y:S01]  /*2f320*/  UMOV UR4, 0xffffffff ;  /* 0xffffffff00047882 */ /* 0x000fe20000000000 */
[----:B0-----:R-:W-:-:S04]  /*2f330*/  LOP3.LUT R8, R0, 0x1f, RZ, 0xc0, !PT ;  /* 0x0000001f00087812 */ /* 0x001fc800078ec0ff */
[----:B------:R-:W-:Y:S01]  /*2f340*/  ISETP.NE.AND P0, PT, R8, 0x1f, PT ;  /* 0x0000001f0800780c */ /* 0x000fe20003f05270 */
[----:B------:R-:W-:-:S12]  /*2f350*/  BRA.DIV UR4, `(.L_x_5295) ;  /* 0x0000003a04087947 */ /* 0x000fd8000b800000 */
[----:B------:R-:W-:Y:S01]  /*2f360*/  IMAD.IADD R5, R19, 0x1, R8 ;  /* 0x0000000113057824 */ /* 0x000fe200078e0208 */
[----:B------:R-:W-:-:S04]  /*2f370*/  ULDC UR4, c[0x0][0xc14] ;  /* 0x0003050000047ab9 */ /* 0x000fc80000000800 */
[----:B------:R-:W-:-:S13]  /*2f380*/  ISETP.GE.OR P1, PT, R5, UR4, !P0 ;  /* 0x0000000405007c0c */ /* 0x000fda000c726670 */
[----:B------:R-:W0:Y:S02]  /*2f390*/  @!P1 LDC.64 R2, c[0x0][0xc58] ;  /* 0x00031600ff029b82 */ /* 0x000e240000000a00 */
[----:B0-----:R-:W-:-:S06]  /*2f3a0*/  @!P1 IMAD.WIDE R2, R5, 0x4, R2 ;  /* 0x0000000405029825 */ /* 0x001fcc00078e0202 */
[----:B------:R0:W2:Y:S01]  /*2f3b0*/  @!P1 LDG.E R3, desc[UR54][R2.64] ;  /* 0x0000003602039981 */ /* 0x0000a2000c1e1900 */
[C---:B------:R-:W-:Y:S02]  /*2f3c0*/  ISETP.GE.U32.AND P2, PT, R8.reuse, 0x2, PT ;  /* 0x000000020800780c */ /* 0x040fe40003f46070 */
[C---:B------:R-:W-:Y:S01]  /*2f3d0*/  ISETP.GE.U32.AND P3, PT, R8.reuse, 0x4, PT ;  /* 0x000000040800780c */ /* 0x040fe20003f66070 */
[----:B------:R-:W-:Y:S01]  /*2f3e0*/  SHFL.IDX PT, R0, R16, RZ, 0x1f ;  /* 0x00001fff10007589 */ /* 0x000fe200000e0000 */
[C---:B------:R-:W-:Y:S02]  /*2f3f0*/  ISETP.GE.U32.AND P4, PT, R8.reuse, 0x8, PT ;  /* 0x000000080800780c */ /* 0x040fe40003f86070 */
[----:B------:R-:W-:Y:S01]  /*2f400*/  ISETP.GE.U32.AND P5, PT, R8, 0x10, PT ;  /* 0x000000100800780c */ /* 0x000fe20003fa6070 */
        /* <DEDUP_REMOVED lines=19> */
[----:B------:R0:W2:Y:S02]  /*2f540*/  SHFL.IDX PT, R14, R3, 0x1f, 0x1f ;  /* 0x03e01f00030e7f89 */ /* 0x0000a400000e0000 */
.L_x_5437:
[----:B------:R-:W-:Y:S02]  /*2f550*/  ULDC UR4, c[0x0][0xc10] ;  /* 0x0003040000047ab9 */ /* 0x000fe40000000800 */
[----:B------:R-:W-:-:S04]  /*2f560*/  IMAD.U32 R5, RZ, RZ, UR4 ;  /* 0x00000004ff057e24 */ /* 0x000fc8000f8e00ff */
[----:B--2---:R-:W-:-:S04]  /*2f570*/  IMAD R7, R14, R5, RZ ;  /* 0x000000050e077224 */ /* 0x004fc800078e02ff */
[----:B------:R-:W-:-:S05]  /*2f580*/  IMAD.IADD R4, R4, 0x1, R7 ;  /* 0x0000000104047824 */ /* 0x000fca00078e0207 */
[----:B------:R-:W-:-:S13]  /*2f590*/  ISETP.GT.AND P6, PT, R4, R0, PT ;  /* 0x000000000400720c */ /* 0x000fda0003fc4270 */
[----:B------:R-:W-:Y:S05]  /*2f5a0*/  @P6 BRA `(.L_x_5296) ;  /* 0x00000000009c6947 */ /* 0x000fea0003800000 */
.L_x_5301:
[----:B------:R-:W2:Y:S01]  /*2f5b0*/  LDC R6, c[0x0][0xc14] ;  /* 0x00030500ff067b82 */ /* 0x000ea20000000800 */
[----:B------:R-:W-:-:S05]  /*2f5c0*/  VIADD R19, R19, 0x1f ;  /* 0x0000001f13137836 */ /* 0x000fca0000000000 */
[----:B--2---:R-:W-:-:S13]  /*2f5d0*/  ISETP.GE.AND P6, PT, R19, R6, PT ;  /* 0x000000061300720c */ /* 0x004fda0003fc6270 */
[----:B------:R-:W-:Y:S05]  /*2f5e0*/  @P6 BRA `(.L_x_5297) ;  /* 0x0000000400d06947 */ /* 0x000fea0003800000 */
[----:B------:R-:W2:Y:S01]  /*2f5f0*/  S2R R2, SR_TID.X ;  /* 0x0000000000027919 */ /* 0x000ea20000002100 */
[----:B------:R-:W-:Y:S01]  /*2f600*/  BSSY B0, `(.L_x_5298) ;  /* 0x0000009000007945 */ /* 0x000fe20003800000 */
[----:B--2---:R-:W-:-:S05]  /*2f610*/  LOP3.LUT R2, R2, 0x1f, RZ, 0xc0, !PT ;  /* 0x0000001f02027812 */ /* 0x004fca00078ec0ff */
[----:B------:R-:W-:Y:S01]  /*2f620*/  IMAD.IADD R5, R19, 0x1, R2 ;  /* 0x0000000113057824 */ /* 0x000fe200078e0202 */
[----:B------:R-:W-:-:S04]  /*2f630*/  MOV R2, RZ ;  /* 0x000000ff00027202 */ /* 0x000fc80000000f00 */
[----:B------:R-:W-:-:S13]  /*2f640*/  ISETP.GE.OR P6, PT, R5, R6, !P0 ;  /* 0x000000060500720c */ /* 0x000fda00047c6670 */
[----:B------:R-:W-:Y:S05]  /*2f650*/  @P6 BRA `(.L_x_5299) ;  /* 0x00000000000c6947 */ /* 0x000fea0003800000 */
[----:B0-----:R-:W0:Y:S02]  /*2f660*/  LDC.64 R2, c[0x0][0xc58] ;  /* 0x00031600ff027b82 */ /* 0x001e240000000a00 */
[----:B0-----:R-:W-:-:S06]  /*2f670*/  IMAD.WIDE R2, R5, 0x4, R2 ;  /* 0x0000000405027825 */ /* 0x001fcc00078e0202 */
[----:B------:R2:W5:Y:S02]  /*2f680*/  LDG.E R2, desc[UR54][R2.64] ;  /* 0x0000003602027981 */ /* 0x000564000c1e1900 */
.L_x_5299:
[----:B------:R-:W-:Y:S05]  /*2f690*/  BSYNC B0 ;  /* 0x0000000000007941 */ /* 0x000fea0003800000 */
.L_x_5298:
[----:B------:R-:W-:-:S03]  /*2f6a0*/  UMOV UR4, 0xffffffff ;  /* 0xffffffff00047882 */ /* 0x000fc60000000000 */
[----:B------:R-:W-:Y:S05]  /*2f6b0*/  BRA.DIV UR4, `(.L_x_5300) ;  /* 0x0000003a04547947 */ /* 0x000fea000b800000 */
[----:B-----5:R-:W3:Y:S02]  /*2f6c0*/  SHFL.UP PT, R14, R2, 0x1, RZ ;  /* 0x04200000020e7989 */ /* 0x020ee400000e00ff */
[----:B---3--:R-:W-:-:S05]  /*2f6d0*/  SEL R13, R14, RZ, P1 ;  /* 0x000000ff0e0d7207 */ /* 0x008fca0000800000 */
[----:B------:R-:W-:-:S05]  /*2f6e0*/  IMAD.IADD R13, R2, 0x1, R13 ;  /* 0x00000001020d7824 */ /* 0x000fca00078e020d */
[----:B------:R-:W3:Y:S02]  /*2f6f0*/  SHFL.UP PT, R14, R13, 0x2, RZ ;  /* 0x044000000d0e7989 */ /* 0x000ee400000e00ff */
        /* <DEDUP_REMOVED lines=9> */
[----:B---3--:R-:W-:-:S04]  /*2f790*/  SEL R14, R14, RZ, P5 ;  /* 0x000000ff0e0e7207 */ /* 0x008fc80002800000 */
[----:B0-2---:R-:W-:-:S05]  /*2f7a0*/  IADD3 R3, R7, R14, RZ ;  /* 0x0000000e07037210 */ /* 0x005fca0007ffe0ff */
[----:B------:R0:W2:Y:S02]  /*2f7b0*/  SHFL.IDX PT, R14, R3, 0x1f, 0x1f ;  /* 0x03e01f00030e7f89 */ /* 0x0000a400000e0000 */
.L_x_5445:
[----:B------:R-:W-:Y:S02]  /*2f7c0*/  ULDC UR4, c[0x0][0xc10] ;  /* 0x0003040000047ab9 */ /* 0x000fe40000000800 */
[----:B------:R-:W-:-:S04]  /*2f7d0*/  IMAD.U32 R5, RZ, RZ, UR4 ;  /* 0x00000004ff057e24 */ /* 0x000fc8000f8e00ff */
[----:B--2---:R-:W-:-:S04]  /*2f7e0*/  IMAD R7, R14, R5, RZ ;  /* 0x000000050e077224 */ /* 0x004fc800078e02ff */
[----:B------:R-:W-:-:S05]  /*2f7f0*/  IMAD.IADD R4, R7, 0x1, R4 ;  /* 0x0000000107047824 */ /* 0x000fca00078e0204 */
[----:B------:R-:W-:-:S13]  /*2f800*/  ISETP.GT.AND P6, PT, R4, R0, PT ;  /* 0x000000000400720c */ /* 0x000fda0003fc4270 */
[----:B------:R-:W-:Y:S05]  /*2f810*/  @!P6 BRA `(.L_x_5301) ;  /* 0xfffffffc0064e947 */ /* 0x000fea000383ffff */
.L_x_5296:
[----:B------:R-:W-:Y:S01]  /*2f820*/  IMAD.IADD R16, R4, 0x1, -R7 ;  /* 0x0000000104107824 */ /* 0x000fe200078e0a07 */
[----:B------:R-:W-:-:S03]  /*2f830*/  UMOV UR4, 0xffffffff ;  /* 0xffffffff00047882 */ /* 0x000fc60000000000 */
[----:B------:R-:W-:-:S05]  /*2f840*/  IMAD R7, R3, R5, R16 ;  /* 0x0000000503077224 */ /* 0x000fca00078e0210 */
[----:B------:R-:W-:Y:S01]  /*2f850*/  ISETP.GT.AND P6, PT, R7, R0, PT ;  /* 0x000000000700720c */ /* 0x000fe20003fc4270 */
[----:B------:R-:W-:-:S12]  /*2f860*/  BRA.DIV UR4, `(.L_x_5302) ;  /* 0x0000003a04a47947 */ /* 0x000fd8000b800000 */
[----:B------:R-:W-:-:S04]  /*2f870*/  VOTE.ANY R4, PT, !P6 ;  /* 0x0000000000047806 */ /* 0x000fc800070e0100 */
[----:B------:R-:W2:Y:S02]  /*2f880*/  POPC R6, R4 ;  /* 0x0000000400067309 */ /* 0x000ea40000000000 */
[----:B--2---:R2:W3:Y:S02]  /*2f890*/  SHFL.IDX PT, R17, R2, R6, 0x1f ;  /* 0x00001f0602117589 */ /* 0x0044e400000e0000 */
.L_x_5449:
[----:B------:R-:W-:Y:S01]  /*2f8a0*/  ISETP.NE.AND P0, PT, R4, RZ, PT ;  /* 0x000000ff0400720c */ /* 0x000fe20003f05270 */
[----:B------:R-:W-:-:S12]  /*2f8b0*/  IMAD.MOV.U32 R4, RZ, RZ, RZ ;  /* 0x000000ffff047224 */ /* 0x000fd800078e00ff */
[----:B------:R-:W-:Y:S05]  /*2f8c0*/  @!P0 BRA `(.L_x_5303) ;  /* 0x0000000000108947 */ /* 0x000fea0003800000 */
[----:B------:R-:W-:Y:S01]  /*2f8d0*/  UMOV UR4, 0xffffffff ;  /* 0xffffffff00047882 */ /* 0x000fe20000000000 */
[----:B------:R-:W-:Y:S02]  /*2f8e0*/  IADD3 R12, R6, -0x1, RZ ;  /* 0xffffffff060c7810 */ /* 0x000fe40007ffe0ff */
[----:B------:R-:W-:Y:S05]  /*2f8f0*/  BRA.DIV UR4, `(.L_x_5304) ;  /* 0x0000003a04c87947 */ /* 0x000fea000b800000 */
[----:B------:R4:W0:Y:S02]  /*2f900*/  SHFL.IDX PT, R4, R3, R12, 0x1f ;  /* 0x00001f0c03047589 */ /* 0x00082400000e0000 */
.L_x_5303:
[----:B0-2-4-:R-:W0:Y:S01]  /*2f910*/  LDC.64 R2, c[0x0][0xc68] ;  /* 0x00031a00ff027b82 */ /* 0x015e220000000a00 */
[----:B------:R-:W-:-:S04]  /*2f920*/  IMAD.IADD R19, R6, 0x1, R19 ;  /* 0x0000000106137824 */ /* 0x000fc800078e0213 */
[----:B0-----:R-:W-:-:S05]  /*2f930*/  IMAD.WIDE R2, R19, 0x4, R2 ;  /* 0x0000000413027825 */ /* 0x001fca00078e0202 */
[----:B------:R-:W3:Y:S01]  /*2f940*/  LDG.E R7, desc[UR54][R2.64] ;  /* 0x0000003602077981 */ /* 0x000ee2000c1e1900 */
[----:B------:R-:W-:-:S05]  /*2f950*/  IMAD R16, R4, R5, R16 ;  /* 0x0000000504107224 */ /* 0x000fca00078e0210 */
[----:B------:R-:W-:Y:S01]  /*2f960*/  IADD3 R0, R0, -R16, RZ ;  /* 0x8000001000007210 */ /* 0x000fe20007ffe0ff */
[----:B---3--:R-:W-:-:S05]  /*2f970*/  IMAD R6, R17, R7, RZ ;  /* 0x0000000711067224 */ /* 0x008fca00078e02ff */
        /* <DEDUP_REMOVED lines=35> */
[----:B------:R-:W-:Y:S01]  /*2fbb0*/  IMAD R9, R2, R7, RZ ;  /* 0x0000000702097224 */ /* 0x000fe200078e02ff */
[----:B------:R-:W-:-:S05]  /*2fbc0*/  MOV R2, RZ ;  /* 0x000000ff00027202 */ /* 0x000fca0000000f00 */
        /* <DEDUP_REMOVED lines=15> */
[----:B------:R-:W-:Y:S02]  /*2fcc0*/  @!P2 IADD3 R9, -R9, RZ, RZ ;  /* 0x000000ff0909a210 */ /* 0x000fe40007ffe1ff */
[----:B------:R-:W-:Y:S01]  /*2fcd0*/  @!P1 LOP3.LUT R9, RZ, R5, RZ, 0x33, !PT ;  /* 0x00000005ff099212 */ /* 0x000fe200078e33ff */
[----:B------:R-:W-:-:S04]  /*2fce0*/  IMAD.MOV R5, RZ, RZ, -R5 ;  /* 0x000000ffff057224 */ /* 0x000fc800078e0a05 */
[----:B------:R-:W-:Y:S01]  /*2fcf0*/  IMAD R18, R9, R5, R0 ;  /* 0x0000000509127224 */ /* 0x000fe200078e0200 */
[----:B------:R-:W-:-:S05]  /*2fd00*/  LOP3.LUT R0, RZ, R9, RZ, 0x33, !PT ;  /* 0x00000009ff007212 */ /* 0x000fca00078e33ff */
[----:B------:R-:W-:Y:S01]  /*2fd10*/  IMAD.IADD R17, R17, 0x1, R0 ;  /* 0x0000000111117824 */ /* 0x000fe200078e0200 */
[----:B------:R-:W-:Y:S06]  /*2fd20*/  BRA `(.L_x_5305) ;  /* 0x00000000001c7947 */ /* 0x000fec0003800000 */
.L_x_5297:
[----:B------:R-:W-:Y:S01]  /*2fd30*/  UMOV UR4, URZ ;  /* 0x0000003f00047c82 */ /* 0x000fe20008000000 */
[----:B------:R-:W-:Y:S01]  /*2fd40*/  UMOV UR5, URZ ;  /* 0x0000003f00057c82 */ /* 0x000fe20008000000 */
[----:B------:R-:W-:Y:S01]  /*2fd50*/  ULDC UR6, c[0x0][0xc14] ;  /* 0x0003050000067ab9 */ /* 0x000fe20000000800 */
[----:B------:R-:W-:Y:S01]  /*2fd60*/  IMAD.MOV.U32 R16, RZ, RZ, R0 ;  /* 0x000000ffff107224 */ /* 0x000fe200078e0000 */
[----:B------:R-:W-:Y:S01]  /*2fd70*/  MOV R17, UR4 ;  /* 0x0000000400117c02 */ /* 0x000fe20008000f00 */
[----:B------:R-:W-:Y:S02]  /*2fd80*/  IMAD.U32 R18, RZ, RZ, UR5 ;  /* 0x00000005ff127e24 */ /* 0x000fe4000f8e00ff */
[----:B------:R-:W-:-:S07]  /*2fd90*/  IMAD.U32 R19, RZ, RZ, UR6 ;  /* 0x00000006ff137e24 */ /* 0x000fce000f8e00ff */
.L_x_5305:
[----:B------:R-:W2:Y:S01]  /*2fda0*/  S2R R0, SR_TID.X ;  /* 0x0000000000007919 */ /* 0x000ea20000002100 */
[----:B------:R-:W-:Y:S05]  /*2fdb0*/  WARPSYNC.ALL ;  /* 0x0000000000007948 */ /* 0x000fea0003800000 */
[----:B------:R-:W-:Y:S01]  /*2fdc0*/  BAR.SYNC.DEFER_BLOCKING 0x4, 0x180 ;  /* 0x0106000000007b1d */ /* 0x000fe20000010000 */
[----:B--2---:R-:W-:-:S04]  /*2fdd0*/  LOP3.LUT R0, R0, 0x1f, RZ, 0xc0, !PT ;  /* 0x0000001f00007812 */ /* 0x004fc800078ec0ff */
[----:B------:R-:W-:-:S13]  /*2fde0*/  ISETP.NE.AND P0, PT, R0, RZ, PT ;  /* 0x000000ff0000720c */ /* 0x000fda0003f05270 */
[----:B0-----:R-:W0:Y:S01]  /*2fdf0*/  @!P0 S2R R3, SR_CgaCtaId ;  /* 0x0000000000038919 */ /* 0x001e220000008800 */
[----:B------:R-:W-:-:S04]  /*2fe00*/  @!P0 MOV R0, 0x400 ;  /* 0x0000040000008802 */ /* 0x000fc80000000f00 */
[----:B0-----:R-:W-:-:S05]  /*2fe10*/  @!P0 LEA R0, R3, R0, 0x18 ;  /* 0x0000000003008211 */ /* 0x001fca00078ec0ff */
[----:B------:R2:W-:Y:S01]  /*2fe20*/  @!P0 STS.128 [R0+0x334d0], R16 ;  /* 0x0334d01000008388 */ /* 0x0005e20000000c00 */
[----:B------:R-:W-:Y:S06]  /*2fe30*/  BAR.ARV 0x5, 0x180 ;  /* 0x0146000000007b1d */ /* 0x000fec0000002000 */
.L_x_5294:
[----:B------:R-:W-:Y:S02]  /*2fe40*/  ULDC UR4, c[0x0][0xc14] ;  /* 0x0003050000047ab9 */ /* 0x000fe40000000800 */
[----:B0-----:R-:W-:-:S13]  /*2fe50*/  ISETP.GE.AND P0, PT, R19, UR4, PT ;  /* 0x0000000413007c0c */ /* 0x001fda000bf06270 */
[----:B------:R-:W-:Y:S05]  /*2fe60*/  @!P0 BRA `(.L_x_5306) ;  /* 0xffffff94007c8947 */ /* 0x000fea000383ffff */
[----:B------:R-:W-:Y:S05]  /*2fe70*/  BSYNC B7 ;  /* 0x0000000000077941 */ /* 0x000fea0003800000 */
.L_x_5195:
[----:B--2---:R-:W2:Y:S01]  /*2fe80*/  LDL.LU R0, [R1+0x40] ;  /* 0x0000400001007983 */ /* 0x004ea20000300800 */
[----:B------:R-:W-:Y:S01]  /*2fe90*/  BSSY B0, `(.L_x_5307) ;  /* 0x000000b000007945 */ /* 0x000fe20003800000 */
[----:B------:R-:W3:Y:S01]  /*2fea0*/  S2R R5, SR_CgaCtaId ;  /* 0x0000000000057919 */ /* 0x000ee20000008800 */
[----:B--2---:R-:W-:-:S05]  /*2feb0*/  VIADD R0, R0, 0x1 ;  /* 0x0000000100007836 */ /* 0x004fca0000000000 */
[----:B0-----:R-:W-:-:S04]  /*2fec0*/  LEA.HI R2, R0, R0, RZ, 0x1 ;  /* 0x0000000000027211 */ /* 0x001fc800078f08ff */
[----:B------:R-:W-:-:S05]  /*2fed0*/  LOP3.LUT R3, R2, 0xfffffffe, RZ, 0xc0, !PT ;  /* 0xfffffffe02037812 */ /* 0x000fca00078ec0ff */
[----:B------:R-:W-:Y:S01]  /*2fee0*/  IMAD.IADD R3, R0, 0x1, -R3 ;  /* 0x0000000100037824 */ /* 0x000fe200078e0a03 */
[----:B------:R-:W-:-:S04]  /*2fef0*/  MOV R0, 0x400 ;  /* 0x0000040000007802 */ /* 0x000fc80000000f00 */
[----:B---3--:R-:W-:Y:S02]  /*2ff00*/  LEA R0, R5, R0, 0x18 ;  /* 0x0000000005007211 */ /* 0x008fe400078ec0ff */
[----:B------:R-:W-:-:S04]  /*2ff10*/  SHF.L.U32 R3, R3, 0x1f, RZ ;  /* 0x0000001f03037819 */ /* 0x000fc800000006ff */
[----:B------:R-:W0:Y:S02]  /*2ff20*/  SYNCS.PHASECHK.TRANS64.TRYWAIT P0, [R0+URZ+0x33420], R3 ;  /* 0x03342003000075a7 */ /* 0x000e24000800017f */
[----:B0-----:R-:W-:Y:S05]  /*2ff30*/  @!P0 BRA `(.L_x_5308) ;  /* 0x0000003400608947 */ /* 0x001fea0003800000 */
.L_x_5452:
[----:B------:R-:W-:Y:S05]  /*2ff40*/  BSYNC B0 ;  /* 0x0000000000007941 */ /* 0x000fea0003800000 */
.L_x_5307:
[----:B------:R-:W-:-:S03]  /*2ff50*/  UMOV UR4, 0xffffffff ;  /* 0xffffffff00047882 */ /* 0x000fc60000000000 */
[----:B------:R-:W-:Y:S05]  /*2ff60*/  BRA.DIV UR4, `(.L_x_5309) ;  /* 0x0000003604687947 */ /* 0x000fea000b800000 */
[----:B------:R-:W2:Y:S02]  /*2ff70*/  S2R R2, SR_TID.X ;  /* 0x0000000000027919 */ /* 0x000ea40000002100 */
[----:B--2---:R-:W-:-:S04]  /*2ff80*/  SHF.R.U32.HI R2, RZ, 0x5, R2 ;  /* 0x00000005ff027819 */ /* 0x004fc80000011602 */
[----:B------:R-:W-:-:S05]  /*2ff90*/  LOP3.LUT R2, R2, 0x3, RZ, 0xc0, !PT ;  /* 0x0000000302027812 */ /* 0x000fca00078ec0ff */
[----:B------:R2:W3:Y:S02]  /*2ffa0*/  SHFL.IDX PT, R14, R2, RZ, 0x1f ;  /* 0x00001fff020e7589 */ /* 0x0004e400000e0000 */
.L_x_5455:
[----:B---3--:R-:W-:-:S13]  /*2ffb0*/  ISETP.NE.AND P0, PT, R14, RZ, PT ;  /* 0x000000ff0e00720c */ /* 0x008fda0003f05270 */
[----:B------:R-:W-:Y:S05]  /*2ffc0*/  @P0 BRA `(.L_x_4980) ;  /* 0x0000000000b00947 */ /* 0x000fea0003800000 */
[----:B------:R-:W-:-:S03]  /*2ffd0*/  UMOV UR4, 0xffffffff ;  /* 0xffffffff00047882 */ /* 0x000fc60000000000 */
[----:B------:R-:W-:Y:S05]  /*2ffe0*/  BRA.DIV UR4, `(.L_x_5310) ;  /* 0x00000036047c7947 */ /* 0x000fea000b800000 */
[----:B------:R-:W-:-:S13]  /*2fff0*/  ELECT P6, URZ, PT ;  /* 0x00000000003f782f */ /* 0x000fda00038c0000 */
.L_x_5458:
[----:B------:R-:W-:Y:S05]  /*30000*/  @!P6 BRA `(.L_x_4980) ;  /* 0x0000000000a0e947 */ /* 0x000fea0003800000 */
[----:B------:R-:W-:-:S06]  /*30010*/  ULOP3.LUT UR4, UR36, 0x2, URZ, 0xfc, !UPT ;  /* 0x0000000224047892 */ /* 0x000fcc000f8efc3f */
[----:B--2---:R-:W-:-:S04]  /*30020*/  MOV R2, UR4 ;  /* 0x0000000400027c02 */ /* 0x004fc80008000f00 */
[----:B------:R-:W-:-:S13]  /*30030*/  ISETP.NE.AND P0, PT, R2, 0x3, PT ;  /* 0x000000030200780c */ /* 0x000fda0003f05270 */
[----:B------:R-:W-:Y:S05]  /*30040*/  @!P0 BRA `(.L_x_5311) ;  /* 0x0000000000048947 */ /* 0x000fea0003800000 */
[----:B------:R-:W-:Y:S01]  /*30050*/  BPT.TRAP 0x1 ;  /* 0x000000040000795c */ /* 0x000fe20000300000 */
.L_x_5311:
        /* <DEDUP_REMOVED lines=14> */
.L_x_5459:
[----:B------:R-:W2:Y:S02]  /*30140*/  SYNCS.PHASECHK.TRANS64.TRYWAIT P1, [R7+URZ], R2 ;  /* 0x00000002070075a7 */ /* 0x000ea4000802017f */
[----:B--2---:R-:W-:Y:S05]  /*30150*/  @!P1 BRA `(.L_x_5313) ;  /* 0x0000003400549947 */ /* 0x004fea0003800000 */
.L_x_5460:
[----:B------:R-:W-:Y:S05]  /*30160*/  @!P0 BRA `(.L_x_5314) ;  /* 0x0000000000048947 */ /* 0x000fea0003800000 */
[----:B------:R-:W-:Y:S01]  /*30170*/  BPT.TRAP 0x1 ;  /* 0x000000040000795c */ /* 0x000fe20000300000 */
.L_x_5314:
[----:B------:R-:W3:Y:S02]  /*30180*/  LDL.LU R4, [R1+0x8] ;  /* 0x0000080001047983 */ /* 0x000ee40000300800 */
[----:B---3--:R-:W-:-:S04]  /*30190*/  LEA R4, R4, R0, 0x3 ;  /* 0x0000000004047211 */ /* 0x008fc800078e18ff */
[----:B------:R-:W3:Y:S02]  /*301a0*/  SYNCS.PHASECHK.TRANS64.TRYWAIT P1, [R4+URZ+0x33460], R5 ;  /* 0x03346005040075a7 */ /* 0x000ee4000802017f */
[----:B---3--:R-:W-:Y:S05]  /*301b0*/  @!P1 BRA `(.L_x_5315) ;  /* 0x0000003400509947 */ /* 0x008fea0003800000 */
.L_x_5461:
[----:B------:R-:W-:Y:S05]  /*301c0*/  @!P0 BRA `(.L_x_5316) ;  /* 0x0000000000048947 */ /* 0x000fea0003800000 */
[----:B------:R-:W-:Y:S01]  /*301d0*/  BPT.TRAP 0x1 ;  /* 0x000000040000795c */ /* 0x000fe20000300000 */
.L_x_5316:
[----:B------:R-:W-:-:S04]  /*301e0*/  IMAD R3, R3, 0x8, R0 ;  /* 0x0000000803037824 */ /* 0x000fc800078e0200 */
[----:B------:R-:W4:Y:S02]  /*301f0*/  SYNCS.PHASECHK.TRANS64.TRYWAIT P1, [R3+URZ+0x33460], R2 ;  /* 0x03346002030075a7 */ /* 0x000f24000802017f */
[----:B----4-:R-:W-:Y:S05]  /*30200*/  @!P1 BRA `(.L_x_5317) ;  /* 0x0000003400509947 */ /* 0x010fea0003800000 */
.L_x_5462:
[----:B------:R-:W-:Y:S05]  /*30210*/  @!P0 BRA `(.L_x_5318) ;  /* 0x0000000000048947 */ /* 0x000fea0003800000 */
[----:B------:R-:W-:Y:S01]  /*30220*/  BPT.TRAP 0x1 ;  /* 0x000000040000795c */ /* 0x000fe20000300000 */
.L_x_5318:
[----:B------:R-:W5:Y:S02]  /*30230*/  SYNCS.PHASECHK.TRANS64.TRYWAIT P0, [R4+URZ+0x33480], R5 ;  /* 0x03348005040075a7 */ /* 0x000f64000800017f */
[----:B-----5:R-:W-:Y:S05]  /*30240*/  @!P0 BRA `(.L_x_5319) ;  /* 0x0000003400548947 */ /* 0x020fea0003800000 */
.L_x_5320:
[----:B------:R0:W0:Y:S02]  /*30250*/  SYNCS.PHASECHK.TRANS64.TRYWAIT P0, [R3+URZ+0x33480], R2 ;  /* 0x03348002030075a7 */ /* 0x000024000800017f */
[----:B0-----:R-:W-:Y:S05]  /*30260*/  @!P0 NANOSLEEP.SYNCS 0x989680 ;  /* 0x009896800000895d */ /* 0x001fea0003900000 */
[----:B------:R-:W0:Y:S02]  /*30270*/  @!P0 SYNCS.PHASECHK.TRANS64 P0, [R3+URZ+0x33480], R2 ;  /* 0x03348002030085a7 */ /* 0x000e24000800007f */
[----:B0-----:R-:W-:Y:S05]  /*30280*/  @!P0 BRA `(.L_x_5320) ;  /* 0xfffffffc00f08947 */ /* 0x001fea000383ffff */
.L_x_4980:
[----:B------:R-:W-:Y:S05]  /*30290*/  BSYNC B8 ;  /* 0x0000000000087941 */ /* 0x000fea0003800000 */
.L_x_4977:
[----:B------:R-:W-:Y:S05]  /*302a0*/  EXIT ;  /* 0x000000000000794d */ /* 0x000fea0003800000 */
.L_x_4998:
[----:B0-----:R0:W1:Y:S02]  /*302b0*/  SYNCS.PHASECHK.TRANS64.TRYWAIT P5, [R42+URZ+0x33490], R43 ;  /* 0x0334902b2a0075a7 */ /* 0x00106400080a017f */
[----:B-1----:R-:W-:Y:S05]  /*302c0*/  @!P5 NANOSLEEP.SYNCS 0x989680 ;  /* 0x009896800000d95d */ /* 0x002fea0003900000 */
[----:B------:R-:W1:Y:S02]  /*302d0*/  @!P5 SYNCS.PHASECHK.TRANS64 P5, [R42+URZ+0x33490], R43 ;  /* 0x0334902b2a00d5a7 */ /* 0x000e6400080a007f */
[----:B-1----:R-:W-:Y:S05]  /*302e0*/  @!P5 BRA `(.L_x_4998) ;  /* 0xfffffffc00f0d947 */ /* 0x002fea000383ffff */
[----:B------:R-:W-:Y:S05]  /*302f0*/  BRA `(.L_x_5321) ;  /* 0xfffffd30008c7947 */ /* 0x000fea000383ffff */
.L_x_5052:
[----:B-1----:R1:W3:Y:S02]  /*30300*/  SYNCS.PHASECHK.TRANS64.TRYWAIT P5, [R42+URZ+0x33490], R43 ;  /* 0x0334902b2a0075a7 */ /* 0x0022e400080a017f */
[----:B---3--:R-:W-:Y:S05]  /*30310*/  @!P5 NANOSLEEP.SYNCS 0x989680 ;  /* 0x009896800000d95d */ /* 0x008fea0003900000 */
[----:B------:R-:W3:Y:S02]  /*30320*/  @!P5 SYNCS.PHASECHK.TRANS64 P5, [R42+URZ+0x33490], R43 ;  /* 0x0334902b2a00d5a7 */ /* 0x000ee400080a007f */
[----:B---3--:R-:W-:Y:S05]  /*30330*/  @!P5 BRA `(.L_x_5052) ;  /* 0xfffffffc00f0d947 */ /* 0x008fea000383ffff */
[----:B------:R-:W-:Y:S05]  /*30340*/  BRA `(.L_x_5322) ;  /* 0xfffffd9000a87947 */ /* 0x000fea000383ffff */
.L_x_5077:
[----:B0-----:R0:W1:Y:S02]  /*30350*/  SYNCS.PHASECHK.TRANS64.TRYWAIT P3, [R42+URZ+0x33490], R43 ;  /* 0x0334902b2a0075a7 */ /* 0x001064000806017f */
[----:B-1----:R-:W-:Y:S05]  /*30360*/  @!P3 NANOSLEEP.SYNCS 0x989680 ;  /* 0x009896800000b95d */ /* 0x002fea0003900000 */
[----:B------:R-:W1:Y:S02]  /*30370*/  @!P3 SYNCS.PHASECHK.TRANS64 P3, [R42+URZ+0x33490], R43 ;  /* 0x0334902b2a00b5a7 */ /* 0x000e64000806007f */
[----:B-1----:R-:W-:Y:S05]  /*30380*/  @!P3 BRA `(.L_x_5077) ;  /* 0xfffffffc00f0b947 */ /* 0x002fea000383ffff */
[----:B------:R-:W-:Y:S05]  /*30390*/  BRA `(.L_x_5323) ;  /* 0xfffffdf000f47947 */ /* 0x000fea000383ffff */
.L_x_5083:
[----:B-1----:R1:W2:Y:S02]  /*303a0*/  SYNCS.PHASECHK.TRANS64.TRYWAIT P2, [R42+URZ+0x334b0], R43 ;  /* 0x0334b02b2a0075a7 */ /* 0x0022a4000804017f */
[----:B--2---:R-:W-:Y:S05]  /*303b0*/  @!P2 NANOSLEEP.SYNCS 0x989680 ;  /* 0x009896800000a95d */ /* 0x004fea0003900000 */
[----:B------:R-:W2:Y:S02]  /*303c0*/  @!P2 SYNCS.PHASECHK.TRANS64 P2, [R42+URZ+0x334b0], R43 ;  /* 0x0334b02b2a00a5a7 */ /* 0x000ea4000804007f */
[----:B--2---:R-:W-:Y:S05]  /*303d0*/  @!P2 BRA `(.L_x_5083) ;  /* 0xfffffffc00f0a947 */ /* 0x004fea000383ffff */
[----:B------:R-:W-:Y:S05]  /*303e0*/  BRA `(.L_x_5324) ;  /* 0xfffffdf400f87947 */ /* 0x000fea000383ffff */
.L_x_5091:
[----:B------:R-:W0:Y:S01]  /*303f0*/  S2R R0, SR_TID.X ;  /* 0x0000000000007919 */ /* 0x000e220000002100 */
[----:B------:R-:W-:Y:S01]  /*30400*/  BSSY B0, `(.L_x_5325) ;  /* 0x000000d000007945 */ /* 0x000fe20003800000 */
[----:B------:R-:W-:Y:S01]  /*30410*/  MOV R12, RZ ;  /* 0x000000ff000c7202 */ /* 0x000fe20000000f00 */
[----:B------:R-:W-:Y:S02]  /*30420*/  IMAD.MOV.U32 R11, RZ, RZ, 0x1f ;  /* 0x0000001fff0b7424 */ /* 0x000fe400078e00ff */
[----:B------:R-:W-:Y:S02]  /*30430*/  IMAD.MOV.U32 R15, RZ, RZ, -0x1 ;  /* 0xffffffffff0f7424 */ /* 0x000fe400078e00ff */
[C---:B0-----:R-:W-:Y:S02]  /*30440*/  VIADD R2, R0.reuse, 0xffffff80 ;  /* 0xffffff8000027836 */ /* 0x041fe40000000000 */
[----:B------:R-:W-:-:S05]  /*30450*/  VIADD R0, R0, 0xffffff80 ;  /* 0xffffff8000007836 */ /* 0x000fca0000000000 */
[----:B------:R-:W-:-:S04]  /*30460*/  SHF.R.S32.HI R0, RZ, 0x1f, R0 ;  /* 0x0000001fff007819 */ /* 0x000fc80000011400 */
[----:B------:R-:W-:-:S04]  /*30470*/  LEA.HI R0, R0, R2, RZ, 0x7 ;  /* 0x0000000200007211 */ /* 0x000fc800078f38ff */
[----:B------:R-:W-:-:S05]  /*30480*/  SHF.R.S32.HI R0, RZ, 0x7, R0 ;  /* 0x00000007ff007819 */ /* 0x000fca0000011400 */
[----:B------:R-:W-:-:S07]  /*30490*/  IMAD.MOV.U32 R13, RZ, RZ, R0 ;  /* 0x000000ffff0d7224 */ /* 0x000fce00078e0000 */
[----:B-----5:R-:W-:Y:S05]  /*304a0*/  WARPSYNC.COLLECTIVE R15, `(.L_x_5326) ;  /* 0x000000000f087348 */ /* 0x020fea0003c00000 */
[----:B------:R0:W1:Y:S02]  /*304b0*/  SHFL.IDX P6, R14, R13, R12, R11 ;  /* 0x0000000c0d0e7389 */ /* 0x00006400000c000b */
[----:B01---5:R-:W-:Y:S01]  /*304c0*/  ENDCOLLECTIVE ;  /* 0x000000000000791b */ /* 0x023fe20003800000 */
.L_x_5326:
[----:B------:R-:W-:Y:S05]  /*304d0*/  BSYNC B0 ;  /* 0x0000000000007941 */ /* 0x000fea0003800000 */
.L_x_5325:
[----:B------:R-:W-:Y:S01]  /*304e0*/  IMAD.MOV.U32 R224, RZ, RZ, R14 ;  /* 0x000000ffffe07224 */ /* 0x000fe200078e000e */
[----:B------:R-:W-:Y:S06]  /*304f0*/  BRA `(.L_x_5327) ;  /* 0xfffffe0000547947 */ /* 0x000fec000383ffff */
.L_x_5103:
[----:B------:R-:W-:Y:S01]  /*30500*/  BSSY B1, `(.L_x_5328) ;  /* 0x0000007000017945 */ /* 0x000fe20003800000 */
[----:B------:R-:W-:Y:S01]  /*30510*/  IMAD.MOV.U32 R12, RZ, RZ, RZ ;  /* 0x000000ffff0c7224 */ /* 0x000fe200078e00ff */
[----:B------:R-:W-:Y:S01]  /*30520*/  MOV R11, 0x1e1f ;  /* 0x00001e1f000b7802 */ /* 0x000fe20000000f00 */
[----:B0-----:R-:W-:-:S07]  /*30530*/  IMAD.MOV.U32 R15, RZ, RZ, -0x1 ;  /* 0xffffffffff0f7424 */ /* 0x001fce00078e00ff */
[----:B-----5:R-:W-:Y:S05]  /*30540*/  WARPSYNC.COLLECTIVE R15, `(.L_x_5329) ;  /* 0x000000000f087348 */ /* 0x020fea0003c00000 */
[----:B------:R0:W1:Y:S02]  /*30550*/  SHFL.IDX P6, R14, R13, R12, R11 ;  /* 0x0000000c0d0e7389 */ /* 0x00006400000c000b */
[----:B01---5:R-:W-:Y:S01]  /*30560*/  ENDCOLLECTIVE ;  /* 0x000000000000791b */ /* 0x023fe20003800000 */
.L_x_5329:
[----:B------:R-:W-:Y:S05]  /*30570*/  BSYNC B1 ;  /* 0x0000000000017941 */ /* 0x000fea0003800000 */
.L_x_5328:
[----:B------:R-:W-:Y:S05]  /*30580*/  BRA `(.L_x_5330) ;  /* 0xfffffe0c00e47947 */ /* 0x000fea000383ffff */
.L_x_5104:
        /* <DEDUP_REMOVED lines=8> */
.L_x_5332:
[----:B------:R-:W-:Y:S05]  /*30610*/  BSYNC B1 ;  /* 0x0000000000017941 */ /* 0x000fea0003800000 */
.L_x_5331:
[----:B------:R-:W-:Y:S05]  /*30620*/  BRA `(.L_x_5333) ;  /* 0xfffffe0c00c47947 */ /* 0x000fea000383ffff */
.L_x_5105:
        /* <DEDUP_REMOVED lines=8> */
.L_x_5335:
[----:B------:R-:W-:Y:S05]  /*306b0*/  BSYNC B1 ;  /* 0x0000000000017941 */ /* 0x000fea0003800000 */
.L_x_5334:
[----:B------:R-:W-:Y:S05]  /*306c0*/  BRA `(.L_x_5336) ;  /* 0xfffffe0c00a47947 */ /* 0x000fea000383ffff */
.L_x_5106:
        /* <DEDUP_REMOVED lines=8> */
.L_x_5338:
[----:B------:R-:W-:Y:S05]  /*30750*/  BSYNC B1 ;  /* 0x0000000000017941 */ /* 0x000fea0003800000 */
.L_x_5337:
[----:B------:R-:W-:Y:S05]  /*30760*/  BRA `(.L_x_5339) ;  /* 0xfffffe0c00847947 */ /* 0x000fea000383ffff */
.L_x_5108:
[----:B-1----:R1:W2:Y:S02]  /*30770*/  SYNCS.PHASECHK.TRANS64.TRYWAIT P1, [R16+URZ+0x33400], R3 ;  /* 0x03340003100075a7 */ /* 0x0022a4000802017f */
[----:B--2---:R-:W-:Y:S05]  /*30780*/  @!P1 NANOSLEEP.SYNCS 0x989680 ;  /* 0x009896800000995d */ /* 0x004fea0003900000 */
[----:B------:R-:W2:Y:S02]  /*30790*/  @!P1 SYNCS.PHASECHK.TRANS64 P1, [R16+URZ+0x33400], R3 ;  /* 0x03340003100095a7 */ /* 0x000ea4000802007f */
[----:B--2---:R-:W-:Y:S05]  /*307a0*/  @!P1 BRA `(.L_x_5108) ;  /* 0xfffffffc00f09947 */ /* 0x004fea000383ffff */
[----:B------:R-:W-:Y:S05]  /*307b0*/  BRA `(.L_x_5340) ;  /* 0xfffffe0c00907947 */ /* 0x000fea000383ffff */
.L_x_5122:
[----:B------:R-:W-:Y:S01]  /*307c0*/  BSSY B1, `(.L_x_5341) ;  /* 0x0000007000017945 */ /* 0x000fe20003800000 */
[----:B------:R-:W-:Y:S01]  /*307d0*/  IMAD.MOV.U32 R12, RZ, RZ, RZ ;  /* 0x000000ffff0c7224 */ /* 0x000fe200078e00ff */
[----:B------:R-:W-:Y:S01]  /*307e0*/  MOV R11, 0x1e1f ;  /* 0x00001e1f000b7802 */ /* 0x000fe20000000f00 */
[----:B------:R-:W-:-:S07]  /*307f0*/  IMAD.MOV.U32 R15, RZ, RZ, -0x1 ;  /* 0xffffffffff0f7424 */ /* 0x000fce00078e00ff */
[----:B-----5:R-:W-:Y:S05]  /*30800*/  WARPSYNC.COLLECTIVE R15, `(.L_x_5342) ;  /* 0x000000000f087348 */ /* 0x020fea0003c00000 */
[----:B------:R0:W1:Y:S02]  /*30810*/  SHFL.IDX P6, R14, R13, R12, R11 ;  /* 0x0000000c0d0e7389 */ /* 0x00006400000c000b */
[----:B01---5:R-:W-:Y:S01]  /*30820*/  ENDCOLLECTIVE ;  /* 0x000000000000791b */ /* 0x023fe20003800000 */
.L_x_5342:
[----:B------:R-:W-:Y:S05]  /*30830*/  BSYNC B1 ;  /* 0x0000000000017941 */ /* 0x000fea0003800000 */
.L_x_5341:
[----:B------:R-:W-:Y:S05]  /*30840*/  BRA `(.L_x_5343) ;  /* 0xfffffe4000947947 */ /* 0x000fea000383ffff */
.L_x_5123:
[----:B------:R-:W-:Y:S01]  /*30850*/  BSSY B1, `(.L_x_5344) ;  /* 0x0000008000017945 */ /* 0x000fe20003800000 */
[----:B------:R-:W-:Y:S01]  /*30860*/  IMAD.MOV.U32 R13, RZ, RZ, R8 ;  /* 0x000000ffff0d7224 */ /* 0x000fe200078e0008 */
[----:B------:R-:W-:Y:S01]  /*30870*/  MOV R15, 0xffffffff ;  /* 0xffffffff000f7802 */ /* 0x000fe20000000f00 */
[----:B------:R-:W-:Y:S02]  /*30880*/  IMAD.MOV.U32 R12, RZ, RZ, RZ ;  /* 0x000000ffff0c7224 */ /* 0x000fe400078e00ff */
[----:B------:R-:W-:-:S07]  /*30890*/  IMAD.MOV.U32 R11, RZ, RZ, 0x1e1f ;  /* 0x00001e1fff0b7424 */ /* 0x000fce00078e00ff */
[----:B-----5:R-:W-:Y:S05]  /*308a0*/  WARPSYNC.COLLECTIVE R15, `(.L_x_5345) ;  /* 0x000000000f087348 */ /* 0x020fea0003c00000 */
[----:B------:R0:W1:Y:S02]  /*308b0*/  SHFL.IDX P6, R14, R13, R12, R11 ;  /* 0x0000000c0d0e7389 */ /* 0x00006400000c000b */
[----:B01---5:R-:W-:Y:S01]  /*308c0*/  ENDCOLLECTIVE ;  /* 0x000000000000791b */ /* 0x023fe20003800000 */
.L_x_5345:
[----:B------:R-:W-:Y:S05]  /*308d0*/  BSYNC B1 ;  /* 0x0000000000017941 */ /* 0x000fea0003800000 */
.L_x_5344:
[----:B------:R-:W-:Y:S05]  /*308e0*/  BRA `(.L_x_5346) ;  /* 0xfffffe4000747947 */ /* 0x000fea000383ffff */
.L_x_5124:
        /* <DEDUP_REMOVED lines=8> */
.L_x_5348:
[----:B------:R-:W-:Y:S05]  /*30970*/  BSYNC B1 ;  /* 0x0000000000017941 */ /* 0x000fea0003800000 */
.L_x_5347:
[----:B------:R-:W-:Y:S05]  /*30980*/  BRA `(.L_x_5349) ;  /* 0xfffffe4000547947 */ /* 0x000fea000383ffff */
.L_x_5125:
        /* <DEDUP_REMOVED lines=8> */
.L_x_5351:
[----:B------:R-:W-:Y:S05]  /*30a10*/  BSYNC B1 ;  /* 0x0000000000017941 */ /* 0x000fea0003800000 */
.L_x_5350:
[----:B------:R-:W-:Y:S05]  /*30a20*/  BRA `(.L_x_5352) ;  /* 0xfffffe4000347947 */ /* 0x000fea000383ffff */
.L_x_5127:
[----:B0-----:R0:W1:Y:S02]  /*30a30*/  SYNCS.PHASECHK.TRANS64.TRYWAIT P1, [R16+URZ+0x33400], R3 ;  /* 0x03340003100075a7 */ /* 0x001064000802017f */
[----:B-1----:R-:W-:Y:S05]  /*30a40*/  @!P1 NANOSLEEP.SYNCS 0x989680 ;  /* 0x009896800000995d */ /* 0x002fea0003900000 */
[----:B------:R-:W1:Y:S02]  /*30a50*/  @!P1 SYNCS.PHASECHK.TRANS64 P1, [R16+URZ+0x33400], R3 ;  /* 0x03340003100095a7 */ /* 0x000e64000802007f */
[----:B-1----:R-:W-:Y:S05]  /*30a60*/  @!P1 BRA `(.L_x_5127) ;  /* 0xfffffffc00f09947 */ /* 0x002fea000383ffff */
[----:B------:R-:W-:Y:S05]  /*30a70*/  BRA `(.L_x_5353) ;  /* 0xfffffe4000407947 */ /* 0x000fea000383ffff */
.L_x_5135:
[----:B-1----:R1:W2:Y:S02]  /*30a80*/  SYNCS.PHASECHK.TRANS64.TRYWAIT P2, [R0+URZ+0x33430], R3 ;  /* 0x03343003000075a7 */ /* 0x0022a4000804017f */
[----:B--2---:R-:W-:Y:S05]  /*30a90*/  @!P2 NANOSLEEP.SYNCS 0x989680 ;  /* 0x009896800000a95d */ /* 0x004fea0003900000 */
[----:B------:R-:W2:Y:S02]  /*30aa0*/  @!P2 SYNCS.PHASECHK.TRANS64 P2, [R0+URZ+0x33430], R3 ;  /* 0x033430030000a5a7 */ /* 0x000ea4000804007f */
[----:B--2---:R-:W-:Y:S05]  /*30ab0*/  @!P2 BRA `(.L_x_5135) ;  /* 0xfffffffc00f0a947 */ /* 0x004fea000383ffff */
[----:B------:R-:W-:Y:S05]  /*30ac0*/  BRA `(.L_x_5134) ;  /* 0xfffffe7000907947 */ /* 0x000fea000383ffff */
.L_x_5141:
[----:B-1----:R1:W2:Y:S02]  /*30ad0*/  SYNCS.PHASECHK.TRANS64.TRYWAIT P2, [R9+URZ+0x33430], R10 ;  /* 0x0334300a090075a7 */ /* 0x0022a4000804017f */
[----:B--2---:R-:W-:Y:S05]  /*30ae0*/  @!P2 NANOSLEEP.SYNCS 0x989680 ;  /* 0x009896800000a95d */ /* 0x004fea0003900000 */
[----:B------:R-:W2:Y:S02]  /*30af0*/  @!P2 SYNCS.PHASECHK.TRANS64 P2, [R9+URZ+0x33430], R10 ;  /* 0x0334300a0900a5a7 */ /* 0x000ea4000804007f */
[----:B--2---:R-:W-:Y:S05]  /*30b00*/  @!P2 BRA `(.L_x_5141) ;  /* 0xfffffffc00f0a947 */ /* 0x004fea000383ffff */
[----:B------:R-:W-:Y:S05]  /*30b10*/  BRA `(.L_x_5140) ;  /* 0xfffffeb800587947 */ /* 0x000fea000383ffff */
.L_x_5145:
[----:B-1----:R1:W2:Y:S02]  /*30b20*/  SYNCS.PHASECHK.TRANS64.TRYWAIT P0, [R10+URZ+0x33450], R7 ;  /* 0x033450070a0075a7 */ /* 0x0022a4000800017f */
[----:B--2---:R-:W-:Y:S05]  /*30b30*/  @!P0 NANOSLEEP.SYNCS 0x989680 ;  /* 0x009896800000895d */ /* 0x004fea0003900000 */
[----:B------:R-:W2:Y:S02]  /*30b40*/  @!P0 SYNCS.PHASECHK.TRANS64 P0, [R10+URZ+0x33450], R7 ;  /* 0x033450070a0085a7 */ /* 0x000ea4000800007f */
[----:B--2---:R-:W-:Y:S05]  /*30b50*/  @!P0 BRA `(.L_x_5145) ;  /* 0xfffffffc00f08947 */ /* 0x004fea000383ffff */
[----:B------:R-:W-:Y:S05]  /*30b60*/  BRA `(.L_x_5142) ;  /* 0xfffffec800947947 */ /* 0x000fea000383ffff */
.L_x_5153:
[----:B-1----:R1:W2:Y:S02]  /*30b70*/  SYNCS.PHASECHK.TRANS64.TRYWAIT P2, [R9+URZ+0x33430], R10 ;  /* 0x0334300a090075a7 */ /* 0x0022a4000804017f */
[----:B--2---:R-:W-:Y:S05]  /*30b80*/  @!P2 NANOSLEEP.SYNCS 0x989680 ;  /* 0x009896800000a95d */ /* 0x004fea0003900000 */
[----:B------:R-:W2:Y:S02]  /*30b90*/  @!P2 SYNCS.PHASECHK.TRANS64 P2, [R9+URZ+0x33430], R10 ;  /* 0x0334300a0900a5a7 */ /* 0x000ea4000804007f */
[----:B--2---:R-:W-:Y:S05]  /*30ba0*/  @!P2 BRA `(.L_x_5153) ;  /* 0xfffffffc00f0a947 */ /* 0x004fea000383ffff */
[----:B------:R-:W-:Y:S05]  /*30bb0*/  BRA `(.L_x_5152) ;  /* 0xffffff0000907947 */ /* 0x000fea000383ffff */
.L_x_5157:
[----:B-1----:R1:W2:Y:S02]  /*30bc0*/  SYNCS.PHASECHK.TRANS64.TRYWAIT P0, [R10+URZ+0x33450], R7 ;  /* 0x033450070a0075a7 */ /* 0x0022a4000800017f */
[----:B--2---:R-:W-:Y:S05]  /*30bd0*/  @!P0 NANOSLEEP.SYNCS 0x989680 ;  /* 0x009896800000895d */ /* 0x004fea0003900000 */
[----:B------:R-:W2:Y:S02]  /*30be0*/  @!P0 SYNCS.PHASECHK.TRANS64 P0, [R10+URZ+0x33450], R7 ;  /* 0x033450070a0085a7 */ /* 0x000ea4000800007f */
[----:B--2---:R-:W-:Y:S05]  /*30bf0*/  @!P0 BRA `(.L_x_5157) ;  /* 0xfffffffc00f08947 */ /* 0x004fea000383ffff */
[----:B------:R-:W-:Y:S05]  /*30c00*/  BRA `(.L_x_5154) ;  /* 0xffffff1000cc7947 */ /* 0x000fea000383ffff */
.L_x_5163:
[----:B-1----:R1:W2:Y:S02]  /*30c10*/  SYNCS.PHASECHK.TRANS64.TRYWAIT P0, [R11+URZ+0x33450], R2 ;  /* 0x033450020b0075a7 */ /* 0x0022a4000800017f */
[----:B--2---:R-:W-:Y:S05]  /*30c20*/  @!P0 NANOSLEEP.SYNCS 0x989680 ;  /* 0x009896800000895d */ /* 0x004fea0003900000 */
[----:B------:R-:W2:Y:S02]  /*30c30*/  @!P0 SYNCS.PHASECHK.TRANS64 P0, [R11+URZ+0x33450], R2 ;  /* 0x033450020b0085a7 */ /* 0x000ea4000800007f */
[----:B--2---:R-:W-:Y:S05]  /*30c40*/  @!P0 BRA `(.L_x_5163) ;  /* 0xfffffffc00f08947 */ /* 0x004fea000383ffff */
[----:B------:R-:W-:Y:S05]  /*30c50*/  BRA `(.L_x_5162) ;  /* 0xffffff3c00e47947 */ /* 0x000fea000383ffff */
.L_x_5167:
[----:B------:R-:W-:Y:S01]  /*30c60*/  SEL R21, R11, R46, P0 ;  /* 0x0000002e0b157207 */ /* 0x000fe20000000000 */
[----:B------:R-:W-:Y:S01]  /*30c70*/  IMAD.MOV.U32 R15, RZ, RZ, -0x1 ;  /* 0xffffffffff0f7424 */ /* 0x000fe200078e00ff */
[----:B------:R-:W-:Y:S02]  /*30c80*/  SEL R24, R46, R11, P0 ;  /* 0x0000000b2e187207 */ /* 0x000fe40000000000 */
[----:B------:R-:W-:Y:S02]  /*30c90*/  SEL R25, R12, R39, P0 ;  /* 0x000000270c197207 */ /* 0x000fe40000000000 */
[----:B------:R-:W-:Y:S01]  /*30ca0*/  SEL R28, R39, R12, P0 ;  /* 0x0000000c271c7207 */ /* 0x000fe20000000000 */
[----:B------:R-:W-:Y:S01]  /*30cb0*/  IMAD.MOV.U32 R12, RZ, RZ, R0 ;  /* 0x000000ffff0c7224 */ /* 0x000fe200078e0000 */
[----:B------:R-:W-:Y:S02]  /*30cc0*/  MOV R11, 0x1c1f ;  /* 0x00001c1f000b7802 */ /* 0x000fe40000000f00 */
[----:B------:R-:W-:-:S02]  /*30cd0*/  SEL R7, R120, R27, P0 ;  /* 0x0000001b78077207 */ /* 0x000fc40000000000 */
[----:B------:R-:W-:-:S07]  /*30ce0*/  SEL R9, R41, R42, P0 ;  /* 0x0000002a29097207 */ /* 0x000fce0000000000 */
[----:B01---5:R-:W-:Y:S05]  /*30cf0*/  WARPSYNC.COLLECTIVE R15, `(.L_x_5354) ;  /* 0x000000000f087348 */ /* 0x023fea0003c00000 */
[----:B------:R2:W3:Y:S02]  /*30d00*/  SHFL.IDX P6, R14, R13, R12, R11 ;  /* 0x0000000c0d0e7389 */ /* 0x0004e400000c000b */
[----:B0123-5:R-:W-:Y:S01]  /*30d10*/  ENDCOLLECTIVE ;  /* 0x000000000000791b */ /* 0x02ffe20003800000 */
.L_x_5354:
        /* <DEDUP_REMOVED lines=19> */
.L_x_5355:
        /* <DEDUP_REMOVED lines=18> */
.L_x_5356:
        /* <DEDUP_REMOVED lines=18> */
.L_x_5357:
[----:B------:R-:W-:Y:S02]  /*31090*/  SEL R70, R87, R70, P0 ;  /* 0x0000004657467207 */ /* 0x000fe40000000000 */
[----:B------:R-:W-:Y:S02]  /*310a0*/  SEL R63, R78, R99, P0 ;  /* 0x000000634e3f7207 */ /* 0x000fe40000000000 */
[----:B------:R-:W-:Y:S02]  /*310b0*/  SEL R78, R99, R78, P0 ;  /* 0x0000004e634e7207 */ /* 0x000fe40000000000 */
[----:B------:R-:W-:Y:S02]  /*310c0*/  SEL R4, R6, R5, P0 ;  /* 0x0000000506047207 */ /* 0x000fe40000000000 */
[----:B------:R-:W-:Y:S01]  /*310d0*/  SEL R6, R5, R6, P0 ;  /* 0x0000000605067207 */ /* 0x000fe20000000000 */
[----:B------:R-:W-:Y:S02]  /*310e0*/  IMAD.MOV.U32 R13, RZ, RZ, R9 ;  /* 0x000000ffff0d7224 */ /* 0x000fe400078e0009 */
[----:B------:R-:W-:-:S02]  /*310f0*/  IMAD.MOV.U32 R12, RZ, RZ, R0 ;  /* 0x000000ffff0c7224 */ /* 0x000fc400078e0000 */
[----:B------:R-:W-:-:S07]  /*31100*/  IMAD.MOV.U32 R7, RZ, RZ, R14 ;  /* 0x000000ffff077224 */ /* 0x000fce00078e000e */
[----:B------:R-:W-:Y:S05]  /*31110*/  WARPSYNC.COLLECTIVE R15, `(.L_x_5358) ;  /* 0x000000000f087348 */ /* 0x000fea0003c00000 */
[----:B------:R0:W1:Y:S02]  /*31120*/  SHFL.IDX P6, R14, R13, R12, R11 ;  /* 0x0000000c0d0e7389 */ /* 0x00006400000c000b */
[----:B01----:R-:W-:Y:S01]  /*31130*/  ENDCOLLECTIVE ;  /* 0x000000000000791b */ /* 0x003fe20003800000 */
.L_x_5358:
        /* <DEDUP_REMOVED lines=8> */
.L_x_5359:
[----:B------:R-:W-:Y:S02]  /*311c0*/  IMAD.MOV.U32 R13, RZ, RZ, R21 ;  /* 0x000000ffff0d7224 */ /* 0x000fe400078e0015 */
[----:B------:R-:W-:Y:S02]  /*311d0*/  IMAD.MOV.U32 R12, RZ, RZ, R0 ;  /* 0x000000ffff0c7224 */ /* 0x000fe400078e0000 */
[----:B------:R-:W-:-:S07]  /*311e0*/  IMAD.MOV.U32 R9, RZ, RZ, R14 ;  /* 0x000000ffff097224 */ /* 0x000fce00078e000e */
[----:B------:R-:W-:Y:S05]  /*311f0*/  WARPSYNC.COLLECTIVE R15, `(.L_x_5360) ;  /* 0x000000000f087348 */ /* 0x000fea0003c00000 */
[----:B------:R0:W1:Y:S02]  /*31200*/  SHFL.IDX P6, R14, R13, R12, R11 ;  /* 0x0000000c0d0e7389 */ /* 0x00006400000c000b */
[----:B01----:R-:W-:Y:S01]  /*31210*/  ENDCOLLECTIVE ;  /* 0x000000000000791b */ /* 0x003fe20003800000 */
.L_x_5360:
        /* <DEDUP_REMOVED lines=8> */
.L_x_5361:
[----:B------:R-:W-:Y:S01]  /*312a0*/  IMAD.MOV.U32 R13, RZ, RZ, R25 ;  /* 0x000000ffff0d7224 */ /* 0x000fe200078e0019 */
[----:B------:R-:W-:Y:S01]  /*312b0*/  MOV R12, R0 ;  /* 0x00000000000c7202 */ /* 0x000fe20000000f00 */
[----:B------:R-:W-:-:S07]  /*312c0*/  IMAD.MOV.U32 R21, RZ, RZ, R14 ;  /* 0x000000ffff157224 */ /* 0x000fce00078e000e */
[----:B------:R-:W-:Y:S05]  /*312d0*/  WARPSYNC.COLLECTIVE R15, `(.L_x_5362) ;  /* 0x000000000f087348 */ /* 0x000fea0003c00000 */
[----:B------:R0:W1:Y:S02]  /*312e0*/  SHFL.IDX P6, R14, R13, R12, R11 ;  /* 0x0000000c0d0e7389 */ /* 0x00006400000c000b */
[----:B01----:R-:W-:Y:S01]  /*312f0*/  ENDCOLLECTIVE ;  /* 0x000000000000791b */ /* 0x003fe20003800000 */
.L_x_5362:
        /* <DEDUP_REMOVED lines=8> */
.L_x_5363:
[----:B------:R-:W-:Y:S01]  /*31380*/  MOV R13, R27 ;  /* 0x0000001b000d7202 */ /* 0x000fe20000000f00 */
[----:B------:R-:W-:Y:S02]  /*31390*/  IMAD.MOV.U32 R12, RZ, RZ, R0 ;  /* 0x000000ffff0c7224 */ /* 0x000fe400078e0000 */
[----:B------:R-:W-:-:S07]  /*313a0*/  IMAD.MOV.U32 R25, RZ, RZ, R14 ;  /* 0x000000ffff197224 */ /* 0x000fce00078e000e */
[----:B------:R-:W-:Y:S05]  /*313b0*/  WARPSYNC.COLLECTIVE R15, `(.L_x_5364) ;  /* 0x000000000f087348 */ /* 0x000fea0003c00000 */
[----:B------:R0:W1:Y:S02]  /*313c0*/  SHFL.IDX P6, R14, R13, R12, R11 ;  /* 0x0000000c0d0e7389 */ /* 0x00006400000c000b */
[----:B01----:R-:W-:Y:S01]  /*313d0*/  ENDCOLLECTIVE ;  /* 0x000000000000791b */ /* 0x003fe20003800000 */
.L_x_5364:
        /* <DEDUP_REMOVED lines=8> */
.L_x_5365:
[----:B------:R-:W-:Y:S02]  /*31460*/  IMAD.MOV.U32 R13, RZ, RZ, R29 ;  /* 0x000000ffff0d7224 */ /* 0x000fe400078e001d */
[----:B------:R-:W-:Y:S01]  /*31470*/  IMAD.MOV.U32 R12, RZ, RZ, R0 ;  /* 0x000000ffff0c7224 */ /* 0x000fe200078e0000 */
[----:B------:R-:W-:-:S07]  /*31480*/  MOV R27, R14 ;  /* 0x0000000e001b7202 */ /* 0x000fce0000000f00 */
[----:B------:R-:W-:Y:S05]  /*31490*/  WARPSYNC.COLLECTIVE R15, `(.L_x_5366) ;  /* 0x000000000f087348 */ /* 0x000fea0003c00000 */
[----:B------:R0:W1:Y:S02]  /*314a0*/  SHFL.IDX P6, R14, R13, R12, R11 ;  /* 0x0000000c0d0e7389 */ /* 0x00006400000c000b */
[----:B01----:R-:W-:Y:S01]  /*314b0*/  ENDCOLLECTIVE ;  /* 0x000000000000791b */ /* 0x003fe20003800000 */
.L_x_5366:
        /* <DEDUP_REMOVED lines=8> */
.L_x_5367:
[----:B------:R-:W-:Y:S02]  /*31540*/  IMAD.MOV.U32 R13, RZ, RZ, R31 ;  /* 0x000000ffff0d7224 */ /* 0x000fe400078e001f */
[----:B------:R-:W-:Y:S02]  /*31550*/  IMAD.MOV.U32 R12, RZ, RZ, R0 ;  /* 0x000000ffff0c7224 */ /* 0x000fe400078e0000 */
[----:B------:R-:W-:-:S07]  /*31560*/  IMAD.MOV.U32 R40, RZ, RZ, R14 ;  /* 0x000000ffff287224 */ /* 0x000fce00078e000e */
[----:B------:R-:W-:Y:S05]  /*31570*/  WARPSYNC.COLLECTIVE R15, `(.L_x_5368) ;  /* 0x000000000f087348 */ /* 0x000fea0003c00000 */
[----:B------:R0:W1:Y:S02]  /*31580*/  SHFL.IDX P6, R14, R13, R12, R11 ;  /* 0x0000000c0d0e7389 */ /* 0x00006400000c000b */
[----:B01----:R-:W-:Y:S01]  /*31590*/  ENDCOLLECTIVE ;  /* 0x000000000000791b */ /* 0x003fe20003800000 */
.L_x_5368:
[----:B------:R-:W-:Y:S01]  /*315a0*/  MOV R13, R42 ;  /* 0x0000002a000d7202 */ /* 0x000fe20000000f00 */
[----:B------:R-:W-:Y:S02]  /*315b0*/  IMAD.MOV.U32 R12, RZ, RZ, R3 ;  /* 0x000000ffff0c7224 */ /* 0x000fe400078e0003 */
[----:B------:R-:W-:-:S07]  /*315c0*/  IMAD.MOV.U32 R31, RZ, RZ, R14 ;  /* 0x000000ffff1f7224 */ /* 0x000fce00078e000e */
[----:B------:R-:W-:Y:S05]  /*315d0*/  WARPSYNC.COLLECTIVE R15, `(.L_x_5369) ;  /* 0x000000000f087348 */ /* 0x000fea0003c00000 */
[----:B------:R0:W1:Y:S02]  /*315e0*/  SHFL.IDX P6, R14, R13, R12, R11 ;  /* 0x0000000c0d0e7389 */ /* 0x00006400000c000b */
[----:B01----:R-:W-:Y:S01]  /*315f0*/  ENDCOLLECTIVE ;  /* 0x000000000000791b */ /* 0x003fe20003800000 */
.L_x_5369:
[----:B------:R-:W-:Y:S02]  /*31600*/  IMAD.MOV.U32 R13, RZ, RZ, R33 ;  /* 0x000000ffff0d7224 */ /* 0x000fe400078e0021 */
[----:B------:R-:W-:Y:S02]  /*31610*/  IMAD.MOV.U32 R12, RZ, RZ, R0 ;  /* 0x000000ffff0c7224 */ /* 0x000fe400078e0000 */
[----:B------:R-:W-:-:S07]  /*31620*/  IMAD.MOV.U32 R42, RZ, RZ, R14 ;  /* 0x000000ffff2a7224 */ /* 0x000fce00078e000e */
[----:B------:R-:W-:Y:S05]  /*31630*/  WARPSYNC.COLLECTIVE R15, `(.L_x_5370) ;  /* 0x000000000f087348 */ /* 0x000fea0003c00000 */
[----:B------:R0:W1:Y:S02]  /*31640*/  SHFL.IDX P6, R14, R13, R12, R11 ;  /* 0x0000000c0d0e7389 */ /* 0x00006400000c000b */
[----:B01----:R-:W-:Y:S01]  /*31650*/  ENDCOLLECTIVE ;  /* 0x000000000000791b */ /* 0x003fe20003800000 */
.L_x_5370:
[----:B------:R-:W-:Y:S02]  /*31660*/  IMAD.MOV.U32 R13, RZ, RZ, R44 ;  /* 0x000000ffff0d7224 */ /* 0x000fe400078e002c */
[----:B------:R-:W-:Y:S01]  /*31670*/  IMAD.MOV.U32 R12, RZ, RZ, R3 ;  /* 0x000000ffff0c7224 */ /* 0x000fe200078e0003 */
[----:B------:R-:W-:-:S07]  /*31680*/  MOV R33, R14 ;  /* 0x0000000e00217202 */ /* 0x000fce0000000f00 */
[----:B------:R-:W-:Y:S05]  /*31690*/  WARPSYNC.COLLECTIVE R15, `(.L_x_5371) ;  /* 0x000000000f087348 */ /* 0x000fea0003c00000 */
[----:B------:R0:W1:Y:S02]  /*316a0*/  SHFL.IDX P6, R14, R13, R12, R11 ;  /* 0x0000000c0d0e7389 */ /* 0x00006400000c000b */
[----:B01----:R-:W-:Y:S01]  /*316b0*/  ENDCOLLECTIVE ;  /* 0x000000000000791b */ /* 0x003fe20003800000 */
.L_x_5371:
[----:B------:R-:W-:Y:S01]  /*316c0*/  IMAD.MOV.U32 R13, RZ, RZ, R35 ;  /* 0x000000ffff0d7224 */ /* 0x000fe200078e0023 */
[----:B------:R-:W-:Y:S01]  /*316d0*/  MOV R12, R0 ;  /* 0x00000000000c7202 */ /* 0x000fe20000000f00 */
[----:B------:R-:W-:-:S07]  /*316e0*/  IMAD.MOV.U32 R44, RZ, RZ, R14 ;  /* 0x000000ffff2c7224 */ /* 0x000fce00078e000e */
[----:B------:R-:W-:Y:S05]  /*316f0*/  WARPSYNC.COLLECTIVE R15, `(.L_x_5372) ;  /* 0x000000000f087348 */ /* 0x000fea0003c00000 */
[----:B------:R0:W1:Y:S02]  /*31700*/  SHFL.IDX P6, R14, R13, R12, R11 ;  /* 0x0000000c0d0e7389 */ /* 0x00006400000c000b */
[----:B01----:R-:W-:Y:S01]  /*31710*/  ENDCOLLECTIVE ;  /* 0x000000000000791b */ /* 0x003fe20003800000 */
.L_x_5372:
[----:B------:R-:W-:Y:S02]  /*31720*/  IMAD.MOV.U32 R13, RZ, RZ, R46 ;  /* 0x000000ffff0d7224 */ /* 0x000fe400078e002e */
[----:B------:R-:W-:Y:S02]  /*31730*/  IMAD.MOV.U32 R12, RZ, RZ, R3 ;  /* 0x000000ffff0c7224 */ /* 0x000fe400078e0003 */
[----:B------:R-:W-:-:S07]  /*31740*/  IMAD.MOV.U32 R35, RZ, RZ, R14 ;  /* 0x000000ffff237224 */ /* 0x000fce00078e000e */
[----:B------:R-:W-:Y:S05]  /*31750*/  WARPSYNC.COLLECTIVE R15, `(.L_x_5373) ;  /* 0x000000000f087348 */ /* 0x000fea0003c00000 */
[----:B------:R0:W1:Y:S02]  /*31760*/  SHFL.IDX P6, R14, R13, R12, R11 ;  /* 0x0000000c0d0e7389 */ /* 0x00006400000c000b */
[----:B01----:R-:W-:Y:S01]  /*31770*/  ENDCOLLECTIVE ;  /* 0x000000000000791b */ /* 0x003fe20003800000 */
.L_x_5373:
[----:B------:R-:W-:Y:S01]  /*31780*/  MOV R13, R37 ;  /* 0x00000025000d7202 */ /* 0x000fe20000000f00 */
[----:B------:R-:W-:Y:S02]  /*31790*/  IMAD.MOV.U32 R12, RZ, RZ, R0 ;  /* 0x000000ffff0c7224 */ /* 0x000fe400078e0000 */
[----:B------:R-:W-:-:S07]  /*317a0*/  IMAD.MOV.U32 R46, RZ, RZ, R14 ;  /* 0x000000ffff2e7224 */ /* 0x000fce00078e000e */
[----:B------:R-:W-:Y:S05]  /*317b0*/  WARPSYNC.COLLECTIVE R15, `(.L_x_5374) ;  /* 0x000000000f087348 */ /* 0x000fea0003c00000 */
[----:B------:R0:W1:Y:S02]  /*317c0*/  SHFL.IDX P6, R14, R13, R12, R11 ;  /* 0x0000000c0d0e7389 */ /* 0x00006400000c000b */
[----:B01----:R-:W-:Y:S01]  /*317d0*/  ENDCOLLECTIVE ;  /* 0x000000000000791b */ /* 0x003fe20003800000 */
.L_x_5374:
[----:B------:R-:W-:Y:S01]  /*317e0*/  IMAD.MOV.U32 R13, RZ, RZ, R48 ;  /* 0x000000ffff0d7224 */ /* 0x000fe200078e0030 */
[----:B------:R-:W-:Y:S01]  /*317f0*/  SEL R48, R33, R44, P0 ;  /* 0x0000002c21307207 */ /* 0x000fe20000000000 */
[----:B------:R-:W-:Y:S02]  /*31800*/  IMAD.MOV.U32 R12, RZ, RZ, R3 ;  /* 0x000000ffff0c7224 */ /* 0x000fe400078e0003 */
[----:B------:R-:W-:-:S07]  /*31810*/  IMAD.MOV.U32 R37, RZ, RZ, R14 ;  /* 0x000000ffff257224 */ /* 0x000fce00078e000e */
[----:B------:R-:W-:Y:S05]  /*31820*/  WARPSYNC.COLLECTIVE R15, `(.L_x_5375) ;  /* 0x000000000f087348 */ /* 0x000fea0003c00000 */
[----:B------:R0:W1:Y:S02]  /*31830*/  SHFL.IDX P6, R14, R13, R12, R11 ;  /* 0x0000000c0d0e7389 */ /* 0x00006400000c000b */
[----:B01----:R-:W-:Y:S01]  /*31840*/  ENDCOLLECTIVE ;  /* 0x000000000000791b */ /* 0x003fe20003800000 */
.L_x_5375:
[----:B------:R-:W-:Y:S02]  /*31850*/  IMAD.MOV.U32 R13, RZ, RZ, R39 ;  /* 0x000000ffff0d7224 */ /* 0x000fe400078e0027 */
[----:B------:R-:W-:Y:S01]  /*31860*/  IMAD.MOV.U32 R12, RZ, RZ, R0 ;  /* 0x000000ffff0c7224 */ /* 0x000fe200078e0000 */
[----:B------:R-:W-:-:S07]  /*31870*/  MOV R58, R14 ;  /* 0x0000000e003a7202 */ /* 0x000fce0000000f00 */
[----:B------:R-:W-:Y:S05]  /*31880*/  WARPSYNC.COLLECTIVE R15, `(.L_x_5376) ;  /* 0x000000000f087348 */ /* 0x000fea0003c00000 */
[----:B------:R0:W1:Y:S02]  /*31890*/  SHFL.IDX P6, R14, R13, R12, R11 ;  /* 0x0000000c0d0e7389 */ /* 0x00006400000c000b */
[----:B01----:R-:W-:Y:S01]  /*318a0*/  ENDCOLLECTIVE ;  /* 0x000000000000791b */ /* 0x003fe20003800000 */
.L_x_5376:
        /* <DEDUP_REMOVED lines=9> */
.L_x_5377:
[----:B------:R-:W-:Y:S02]  /*31940*/  IMAD.MOV.U32 R13, RZ, RZ, R41 ;  /* 0x000000ffff0d7224 */ /* 0x000fe400078e0029 */
[----:B------:R-:W-:Y:S02]  /*31950*/  IMAD.MOV.U32 R12, RZ, RZ, R0 ;  /* 0x000000ffff0c7224 */ /* 0x000fe400078e0000 */
[----:B------:R-:W-:-:S07]  /*31960*/  IMAD.MOV.U32 R39, RZ, RZ, R14 ;  /* 0x000000ffff277224 */ /* 0x000fce00078e000e */
[----:B------:R-:W-:Y:S05]  /*31970*/  WARPSYNC.COLLECTIVE R15, `(.L_x_5378) ;  /* 0x000000000f087348 */ /* 0x000fea0003c00000 */
[----:B------:R0:W1:Y:S02]  /*31980*/  SHFL.IDX P6, R14, R13, R12, R11 ;  /* 0x0000000c0d0e7389 */ /* 0x00006400000c000b */
[----:B01----:R-:W-:Y:S01]  /*31990*/  ENDCOLLECTIVE ;  /* 0x000000000000791b */ /* 0x003fe20003800000 */
.L_x_5378:
[----:B------:R-:W-:Y:S01]  /*319a0*/  MOV R13, R54 ;  /* 0x00000036000d7202 */ /* 0x000fe20000000f00 */
[----:B------:R-:W-:Y:S02]  /*319b0*/  IMAD.MOV.U32 R12, RZ, RZ, R3 ;  /* 0x000000ffff0c7224 */ /* 0x000fe400078e0003 */
[----:B------:R-:W-:-:S07]  /*319c0*/  IMAD.MOV.U32 R41, RZ, RZ, R14 ;  /* 0x000000ffff297224 */ /* 0x000fce00078e000e */
[----:B------:R-:W-:Y:S05]  /*319d0*/  WARPSYNC.COLLECTIVE R15, `(.L_x_5379) ;  /* 0x000000000f087348 */ /* 0x000fea0003c00000 */
[----:B------:R0:W1:Y:S02]  /*319e0*/  SHFL.IDX P6, R14, R13, R12, R11 ;  /* 0x0000000c0d0e7389 */ /* 0x00006400000c000b */
[----:B01----:R-:W-:Y:S01]  /*319f0*/  ENDCOLLECTIVE ;  /* 0x000000000000791b */ /* 0x003fe20003800000 */
.L_x_5379:
[----:B------:R-:W-:Y:S02]  /*31a00*/  IMAD.MOV.U32 R13, RZ, RZ, R43 ;  /* 0x000000ffff0d7224 */ /* 0x000fe400078e002b */
[----:B------:R-:W-:Y:S02]  /*31a10*/  IMAD.MOV.U32 R12, RZ, RZ, R0 ;  /* 0x000000ffff0c7224 */ /* 0x000fe400078e0000 */
[----:B------:R-:W-:-:S07]  /*31a20*/  IMAD.MOV.U32 R54, RZ, RZ, R14 ;  /* 0x000000ffff367224 */ /* 0x000fce00078e000e */
[----:B------:R-:W-:Y:S05]  /*31a30*/  WARPSYNC.COLLECTIVE R15, `(.L_x_5380) ;  /* 0x000000000f087348 */ /* 0x000fea0003c00000 */
[----:B------:R0:W1:Y:S02]  /*31a40*/  SHFL.IDX P6, R14, R13, R12, R11 ;  /* 0x0000000c0d0e7389 */ /* 0x00006400000c000b */
[----:B01----:R-:W-:Y:S01]  /*31a50*/  ENDCOLLECTIVE ;  /* 0x000000000000791b */ /* 0x003fe20003800000 */
.L_x_5380:
[----:B------:R-:W-:Y:S02]  /*31a60*/  SEL R5, R41, R54, P0 ;  /* 0x0000003629057207 */ /* 0x000fe40000000000 */
[----:B------:R-:W-:Y:S01]  /*31a70*/  SEL R7, R54, R41, P0 ;  /* 0x0000002936077207 */ /* 0x000fe20000000000 */
        /* <DEDUP_REMOVED lines=8> */
.L_x_5381:
[----:B------:R-:W-:Y:S01]  /*31b00*/  MOV R13, R45 ;  /* 0x0000002d000d7202 */ /* 0x000fe20000000f00 */
[----:B------:R-:W-:Y:S02]  /*31b10*/  IMAD.MOV.U32 R12, RZ, RZ, R0 ;  /* 0x000000ffff0c7224 */ /* 0x000fe400078e0000 */
[----:B------:R-:W-:-:S07]  /*31b20*/  IMAD.MOV.U32 R2, RZ, RZ, R14 ;  /* 0x000000ffff027224 */ /* 0x000fce00078e000e */
[----:B------:R-:W-:Y:S05]  /*31b30*/  WARPSYNC.COLLECTIVE R15, `(.L_x_5382) ;  /* 0x000000000f087348 */ /* 0x000fea0003c00000 */
[----:B------:R0:W1:Y:S02]  /*31b40*/  SHFL.IDX P6, R14, R13, R12, R11 ;  /* 0x0000000c0d0e7389 */ /* 0x00006400000c000b */
[----:B01----:R-:W-:Y:S01]  /*31b50*/  ENDCOLLECTIVE ;  /* 0x000000000000791b */ /* 0x003fe20003800000 */
.L_x_5382:
[----:B------:R-:W-:Y:S01]  /*31b60*/  SEL R9, R43, R2, P0 ;  /* 0x000000022b097207 */ /* 0x000fe20000000000 */
        /* <DEDUP_REMOVED lines=8> */
.L_x_5383:
[----:B------:R-:W-:Y:S02]  /*31bf0*/  IMAD.MOV.U32 R13, RZ, RZ, R47 ;  /* 0x000000ffff0d7224 */ /* 0x000fe400078e002f */
[----:B------:R-:W-:Y:S02]  /*31c00*/  IMAD.MOV.U32 R12, RZ, RZ, R0 ;  /* 0x000000ffff0c7224 */ /* 0x000fe400078e0000 */
[----:B------:R-:W-:-:S07]  /*31c10*/  IMAD.MOV.U32 R20, RZ, RZ, R14 ;  /* 0x000000ffff147224 */ /* 0x000fce00078e000e */
[----:B------:R-:W-:Y:S05]  /*31c20*/  WARPSYNC.COLLECTIVE R15, `(.L_x_5384) ;  /* 0x000000000f087348 */ /* 0x000fea0003c00000 */
[----:B------:R0:W1:Y:S02]  /*31c30*/  SHFL.IDX P6, R14, R13, R12, R11 ;  /* 0x0000000c0d0e7389 */ /* 0x00006400000c000b */
[----:B01----:R-:W-:Y:S01]  /*31c40*/  ENDCOLLECTIVE ;  /* 0x000000000000791b */ /* 0x003fe20003800000 */
.L_x_5384:
        /* <DEDUP_REMOVED lines=8> */
.L_x_5385:
[----:B------:R-:W-:Y:S01]  /*31cd0*/  MOV R13, R49 ;  /* 0x00000031000d7202 */ /* 0x000fe20000000f00 */
[----:B------:R-:W-:Y:S02]  /*31ce0*/  IMAD.MOV.U32 R12, RZ, RZ, R0 ;  /* 0x000000ffff0c7224 */ /* 0x000fe400078e0000 */
[----:B------:R-:W-:-:S07]  /*31cf0*/  IMAD.MOV.U32 R64, RZ, RZ, R14 ;  /* 0x000000ffff407224 */ /* 0x000fce00078e000e */
[----:B------:R-:W-:Y:S05]  /*31d00*/  WARPSYNC.COLLECTIVE R15, `(.L_x_5386) ;  /* 0x000000000f087348 */ /* 0x000fea0003c00000 */
[----:B------:R0:W1:Y:S02]  /*31d10*/  SHFL.IDX P6, R14, R13, R12, R11 ;  /* 0x0000000c0d0e7389 */ /* 0x00006400000c000b */
[----:B01----:R-:W-:Y:S01]  /*31d20*/  ENDCOLLECTIVE ;  /* 0x000000000000791b */ /* 0x003fe20003800000 */
.L_x_5386:
[----:B------:R-:W-:Y:S01]  /*31d30*/  IMAD.MOV.U32 R13, RZ, RZ, R66 ;  /* 0x000000ffff0d7224 */ /* 0x000fe200078e0042 */
[----:B------:R-:W-:Y:S01]  /*31d40*/  MOV R12, R3 ;  /* 0x00000003000c7202 */ /* 0x000fe20000000f00 */
[----:B------:R-:W-:-:S07]  /*31d50*/  IMAD.MOV.U32 R49, RZ, RZ, R14 ;  /* 0x000000ffff317224 */ /* 0x000fce00078e000e */
[----:B------:R-:W-:Y:S05]  /*31d60*/  WARPSYNC.COLLECTIVE R15, `(.L_x_5387) ;  /* 0x000000000f087348 */ /* 0x000fea0003c00000 */
[----:B------:R0:W1:Y:S02]  /*31d70*/  SHFL.IDX P6, R14, R13, R12, R11 ;  /* 0x0000000c0d0e7389 */ /* 0x00006400000c000b */
[----:B01----:R-:W-:Y:S01]  /*31d80*/  ENDCOLLECTIVE ;  /* 0x000000000000791b */ /* 0x003fe20003800000 */
.L_x_5387:
[----:B------:R-:W-:Y:S02]  /*31d90*/  IMAD.MOV.U32 R13, RZ, RZ, R51 ;  /* 0x000000ffff0d7224 */ /* 0x000fe400078e0033 */
[----:B------:R-:W-:Y:S02]  /*31da0*/  IMAD.MOV.U32 R12, RZ, RZ, R0 ;  /* 0x000000ffff0c7224 */ /* 0x000fe400078e0000 */
[----:B------:R-:W-:-:S07]  /*31db0*/  IMAD.MOV.U32 R66, RZ, RZ, R14 ;  /* 0x000000ffff427224 */ /* 0x000fce00078e000e */
[----:B------:R-:W-:Y:S05]  /*31dc0*/  WARPSYNC.COLLECTIVE R15, `(.L_x_5388) ;  /* 0x000000000f087348 */ /* 0x000fea0003c00000 */
[----:B------:R0:W1:Y:S02]  /*31dd0*/  SHFL.IDX P6, R14, R13, R12, R11 ;  /* 0x0000000c0d0e7389 */ /* 0x00006400000c000b */
[----:B01----:R-:W-:Y:S01]  /*31de0*/  ENDCOLLECTIVE ;  /* 0x000000000000791b */ /* 0x003fe20003800000 */
.L_x_5388:
        /* <DEDUP_REMOVED lines=8> */
.L_x_5389:
[----:B------:R-:W-:Y:S01]  /*31e70*/  MOV R13, R55 ;  /* 0x00000037000d7202 */ /* 0x000fe20000000f00 */
[----:B------:R-:W-:Y:S02]  /*31e80*/  IMAD.MOV.U32 R12, RZ, RZ, R0 ;  /* 0x000000ffff0c7224 */ /* 0x000fe400078e0000 */
[----:B------:R-:W-:-:S07]  /*31e90*/  IMAD.MOV.U32 R68, RZ, RZ, R14 ;  /* 0x000000ffff447224 */ /* 0x000fce00078e000e */
[----:B------:R-:W-:Y:S05]  /*31ea0*/  WARPSYNC.COLLECTIVE R15, `(.L_x_5390) ;  /* 0x000000000f087348 */ /* 0x000fea0003c00000 */
[----:B------:R0:W1:Y:S02]  /*31eb0*/  SHFL.IDX P6, R14, R13, R12, R11 ;  /* 0x0000000c0d0e7389 */ /* 0x00006400000c000b */
[----:B01----:R-:W-:Y:S01]  /*31ec0*/  ENDCOLLECTIVE ;  /* 0x000000000000791b */ /* 0x003fe20003800000 */
.L_x_5390:
[----:B------:R-:W-:Y:S02]  /*31ed0*/  SEL R37, R51, R68, P0 ;  /* 0x0000004433257207 */ /* 0x000fe40000000000 */
[----:B------:R-:W-:Y:S01]  /*31ee0*/  SEL R39, R68, R51, P0 ;  /* 0x0000003344277207 */ /* 0x000fe20000000000 */
[----:B------:R-:W-:Y:S01]  /*31ef0*/  IMAD.MOV.U32 R13, RZ, RZ, R70 ;  /* 0x000000ffff0d7224 */ /* 0x000fe200078e0046 */
[----:B------:R-:W-:Y:S01]  /*31f00*/  MOV R12, R3 ;  /* 0x00000003000c7202 */ /* 0x000fe20000000f00 */
[----:B------:R-:W-:-:S07]  /*31f10*/  IMAD.MOV.U32 R55, RZ, RZ, R14 ;  /* 0x000000ffff377224 */ /* 0x000fce00078e000e */
[----:B------:R-:W-:Y:S05]  /*31f20*/  WARPSYNC.COLLECTIVE R15, `(.L_x_5391) ;  /* 0x000000000f087348 */ /* 0x000fea0003c00000 */
[----:B------:R0:W1:Y:S02]  /*31f30*/  SHFL.IDX P6, R14, R13, R12, R11 ;  /* 0x0000000c0d0e7389 */ /* 0x00006400000c000b */
[----:B01----:R-:W-:Y:S01]  /*31f40*/  ENDCOLLECTIVE ;  /* 0x000000000000791b */ /* 0x003fe20003800000 */
.L_x_5391:
[----:B------:R-:W-:Y:S02]  /*31f50*/  IMAD.MOV.U32 R13, RZ, RZ, R57 ;  /* 0x000000ffff0d7224 */ /* 0x000fe400078e0039 */
[----:B------:R-:W-:Y:S02]  /*31f60*/  IMAD.MOV.U32 R12, RZ, RZ, R0 ;  /* 0x000000ffff0c7224 */ /* 0x000fe400078e0000 */
[----:B------:R-:W-:-:S07]  /*31f70*/  IMAD.MOV.U32 R70, RZ, RZ, R14 ;  /* 0x000000ffff467224 */ /* 0x000fce00078e000e */
[----:B------:R-:W-:Y:S05]  /*31f80*/  WARPSYNC.COLLECTIVE R15, `(.L_x_5392) ;  /* 0x000000000f087348 */ /* 0x000fea0003c00000 */
[----:B------:R0:W1:Y:S02]  /*31f90*/  SHFL.IDX P6, R14, R13, R12, R11 ;  /* 0x0000000c0d0e7389 */ /* 0x00006400000c000b */
[----:B01----:R-:W-:Y:S01]  /*31fa0*/  ENDCOLLECTIVE ;  /* 0x000000000000791b */ /* 0x003fe20003800000 */
.L_x_5392:
[----:B------:R-:W-:Y:S02]  /*31fb0*/  IMAD.MOV.U32 R13, RZ, RZ, R72 ;  /* 0x000000ffff0d7224 */ /* 0x000fe400078e0048 */
[----:B------:R-:W-:Y:S01]  /*31fc0*/  IMAD.MOV.U32 R12, RZ, RZ, R3 ;  /* 0x000000ffff0c7224 */ /* 0x000fe200078e0003 */
[----:B------:R-:W-:-:S07]  /*31fd0*/  MOV R57, R14 ;  /* 0x0000000e00397202 */ /* 0x000fce0000000f00 */
[----:B------:R-:W-:Y:S05]  /*31fe0*/  WARPSYNC.COLLECTIVE R15, `(.L_x_5393) ;  /* 0x000000000f087348 */ /* 0x000fea0003c00000 */
[----:B------:R0:W1:Y:S02]  /*31ff0*/  SHFL.IDX P6, R14, R13, R12, R11 ;  /* 0x0000000c0d0e7389 */ /* 0x00006400000c000b */
[----:B01----:R-:W-:Y:S01]  /*32000*/  ENDCOLLECTIVE ;  /* 0x000000000000791b */ /* 0x003fe20003800000 */
.L_x_5393:
[----:B------:R-:W-:Y:S01]  /*32010*/  MOV R13, R59 ;  /* 0x0000003b000d7202 */ /* 0x000fe20000000f00 */
[----:B------:R-:W-:Y:S02]  /*32020*/  IMAD.MOV.U32 R12, RZ, RZ, R0 ;  /* 0x000000ffff0c7224 */ /* 0x000fe400078e0000 */
[----:B------:R-:W-:-:S07]  /*32030*/  IMAD.MOV.U32 R72, RZ, RZ, R14 ;  /* 0x000000ffff487224 */ /* 0x000fce00078e000e */
[----:B------:R-:W-:Y:S05]  /*32040*/  WARPSYNC.COLLECTIVE R15, `(.L_x_5394) ;  /* 0x000000000f087348 */ /* 0x000fea0003c00000 */
[----:B------:R0:W1:Y:S02]  /*32050*/  SHFL.IDX P6, R14, R13, R12, R11 ;  /* 0x0000000c0d0e7389 */ /* 0x00006400000c000b */
[----:B01----:R-:W-:Y:S01]  /*32060*/  ENDCOLLECTIVE ;  /* 0x000000000000791b */ /* 0x003fe20003800000 */
.L_x_5394:
[----:B------:R-:W-:Y:S01]  /*32070*/  SEL R41, R57, R72, P0 ;  /* 0x0000004839297207 */ /* 0x000fe20000000000 */
[----:B------:R-:W-:Y:S01]  /*32080*/  IMAD.MOV.U32 R13, RZ, RZ, R74 ;  /* 0x000000ffff0d7224 */ /* 0x000fe200078e004a */
[----:B------:R-:W-:Y:S01]  /*32090*/  MOV R12, R3 ;  /* 0x00000003000c7202 */ /* 0x000fe20000000f00 */
[----:B------:R-:W-:-:S07]  /*320a0*/  IMAD.MOV.U32 R59, RZ, RZ, R14 ;  /* 0x000000ffff3b7224 */ /* 0x000fce00078e000e */
[----:B------:R-:W-:Y:S05]  /*320b0*/  WARPSYNC.COLLECTIVE R15, `(.L_x_5395) ;  /* 0x000000000f087348 */ /* 0x000fea0003c00000 */
[----:B------:R0:W1:Y:S02]  /*320c0*/  SHFL.IDX P6, R14, R13, R12, R11 ;  /* 0x0000000c0d0e7389 */ /* 0x00006400000c000b */
[----:B01----:R-:W-:Y:S01]  /*320d0*/  ENDCOLLECTIVE ;  /* 0x000000000000791b */ /* 0x003fe20003800000 */
.L_x_5395:
[----:B------:R-:W-:Y:S02]  /*320e0*/  IMAD.MOV.U32 R13, RZ, RZ, R61 ;  /* 0x000000ffff0d7224 */ /* 0x000fe400078e003d */
[----:B------:R-:W-:Y:S02]  /*320f0*/  IMAD.MOV.U32 R12, RZ, RZ, R0 ;  /* 0x000000ffff0c7224 */ /* 0x000fe400078e0000 */
[----:B------:R-:W-:-:S07]  /*32100*/  IMAD.MOV.U32 R74, RZ, RZ, R14 ;  /* 0x000000ffff4a7224 */ /* 0x000fce00078e000e */
[----:B------:R-:W-:Y:S05]  /*32110*/  WARPSYNC.COLLECTIVE R15, `(.L_x_5396) ;  /* 0x000000000f087348 */ /* 0x000fea0003c00000 */
[----:B------:R0:W1:Y:S02]  /*32120*/  SHFL.IDX P6, R14, R13, R12, R11 ;  /* 0x0000000c0d0e7389 */ /* 0x00006400000c000b */
[----:B01----:R-:W-:Y:S01]  /*32130*/  ENDCOLLECTIVE ;  /* 0x000000000000791b */ /* 0x003fe20003800000 */
.L_x_5396:
        /* <DEDUP_REMOVED lines=8> */
.L_x_5397:
[----:B------:R-:W-:Y:S01]  /*321c0*/  MOV R13, R63 ;  /* 0x0000003f000d7202 */ /* 0x000fe20000000f00 */
[----:B------:R-:W-:Y:S02]  /*321d0*/  IMAD.MOV.U32 R12, RZ, RZ, R0 ;  /* 0x000000ffff0c7224 */ /* 0x000fe400078e0000 */
[----:B------:R-:W-:-:S07]  /*321e0*/  IMAD.MOV.U32 R76, RZ, RZ, R14 ;  /* 0x000000ffff4c7224 */ /* 0x000fce00078e000e */
[----:B------:R-:W-:Y:S05]  /*321f0*/  WARPSYNC.COLLECTIVE R15, `(.L_x_5398) ;  /* 0x000000000f087348 */ /* 0x000fea0003c00000 */
[----:B------:R0:W1:Y:S02]  /*32200*/  SHFL.IDX P6, R14, R13, R12, R11 ;  /* 0x0000000c0d0e7389 */ /* 0x00006400000c000b */
[----:B01----:R-:W-:Y:S01]  /*32210*/  ENDCOLLECTIVE ;  /* 0x000000000000791b */ /* 0x003fe20003800000 */
.L_x_5398:
[----:B------:R-:W-:Y:S01]  /*32220*/  SEL R45, R61, R76, P0 ;  /* 0x0000004c3d2d7207 */ /* 0x000fe20000000000 */
[----:B------:R-:W-:Y:S01]  /*32230*/  IMAD.MOV.U32 R13, RZ, RZ, R78 ;  /* 0x000000ffff0d7224 */ /* 0x000fe200078e004e */
[----:B------:R-:W-:Y:S01]  /*32240*/  MOV R12, R3 ;  /* 0x00000003000c7202 */ /* 0x000fe20000000f00 */
[----:B------:R-:W-:-:S07]  /*32250*/  IMAD.MOV.U32 R63, RZ, RZ, R14 ;  /* 0x000000ffff3f7224 */ /* 0x000fce00078e000e */
[----:B------:R-:W-:Y:S05]  /*32260*/  WARPSYNC.COLLECTIVE R15, `(.L_x_5399) ;  /* 0x000000000f087348 */ /* 0x000fea0003c00000 */
[----:B------:R0:W1:Y:S02]  /*32270*/  SHFL.IDX P6, R14, R13, R12, R11 ;  /* 0x0000000c0d0e7389 */ /* 0x00006400000c000b */
[----:B01----:R-:W-:Y:S01]  /*32280*/  ENDCOLLECTIVE ;  /* 0x000000000000791b */ /* 0x003fe20003800000 */
.L_x_5399:
[----:B------:R-:W-:Y:S02]  /*32290*/  IMAD.MOV.U32 R13, RZ, RZ, R65 ;  /* 0x000000ffff0d7224 */ /* 0x000fe400078e0041 */
[----:B------:R-:W-:Y:S01]  /*322a0*/  IMAD.MOV.U32 R12, RZ, RZ, R0 ;  /* 0x000000ffff0c7224 */ /* 0x000fe200078e0000 */
[----:B------:R-:W-:Y:S01]  /*322b0*/  MOV R0, RZ ;  /* 0x000000ff00007202 */ /* 0x000fe20000000f00 */
[----:B------:R-:W-:-:S07]  /*322c0*/  IMAD.MOV.U32 R78, RZ, RZ, R14 ;  /* 0x000000ffff4e7224 */ /* 0x000fce00078e000e */
[----:B------:R-:W-:Y:S05]  /*322d0*/  WARPSYNC.COLLECTIVE R15, `(.L_x_5400) ;  /* 0x000000000f087348 */ /* 0x000fea0003c00000 */
[----:B------:R0:W1:Y:S02]  /*322e0*/  SHFL.IDX P6, R14, R13, R12, R11 ;  /* 0x0000000c0d0e7389 */ /* 0x00006400000c000b */
[----:B01----:R-:W-:Y:S01]  /*322f0*/  ENDCOLLECTIVE ;  /* 0x000000000000791b */ /* 0x003fe20003800000 */
.L_x_5400:
[----:B------:R-:W-:Y:S01]  /*32300*/  SEL R59, R78, R63, P0 ;  /* 0x0000003f4e3b7207 */ /* 0x000fe20000000000 */
[----:B------:R-:W-:Y:S02]  /*32310*/  IMAD.MOV.U32 R13, RZ, RZ, R80 ;  /* 0x000000ffff0d7224 */ /* 0x000fe400078e0050 */
[----:B------:R-:W-:Y:S01]  /*32320*/  IMAD.MOV.U32 R12, RZ, RZ, R3 ;  /* 0x000000ffff0c7224 */ /* 0x000fe200078e0003 */
[----:B------:R-:W-:-:S07]  /*32330*/  MOV R65, R14 ;  /* 0x0000000e00417202 */ /* 0x000fce0000000f00 */
[----:B------:R-:W-:Y:S05]  /*32340*/  WARPSYNC.COLLECTIVE R15, `(.L_x_5401) ;  /* 0x000000000f087348 */ /* 0x000fea0003c00000 */
[----:B------:R0:W1:Y:S02]  /*32350*/  SHFL.IDX P6, R14, R13, R12, R11 ;  /* 0x0000000c0d0e7389 */ /* 0x00006400000c000b */
[----:B01----:R-:W-:Y:S01]  /*32360*/  ENDCOLLECTIVE ;  /* 0x000000000000791b */ /* 0x003fe20003800000 */
.L_x_5401:
        /* <DEDUP_REMOVED lines=12> */
[----:B------:R-:W-:Y:S01]  /*32430*/  SEL R57, R63, R78, P0 ;  /* 0x0000004e3f397207 */ /* 0x000fe20000000000 */
[----:B------:R-:W-:Y:S06]  /*32440*/  BRA `(.L_x_5402) ;  /* 0xffffff4400747947 */ /* 0x000fec000383ffff */
.L_x_5201:
[----:B------:R-:W0:Y:S01]  /*32450*/  S2R R6, SR_TID.X ;  /* 0x0000000000067919 */ /* 0x000e220000002100 */
[----:B------:R-:W-:Y:S01]  /*32460*/  BSSY B1, `(.L_x_5403) ;  /* 0x000000a000017945 */ /* 0x000fe20003800000 */
[----:B------:R-:W-:Y:S01]  /*32470*/  IMAD.MOV.U32 R12, RZ, RZ, RZ ;  /* 0x000000ffff0c7224 */ /* 0x000fe200078e00ff */
[----:B------:R-:W-:Y:S01]  /*32480*/  MOV R15, 0xffffffff ;  /* 0xffffffff000f7802 */ /* 0x000fe20000000f00 */
[----:B------:R-:W-:Y:S01]  /*32490*/  IMAD.MOV.U32 R11, RZ, RZ, 0x1f ;  /* 0x0000001fff0b7424 */ /* 0x000fe200078e00ff */
[----:B0-----:R-:W-:-:S04]  /*324a0*/  SHF.R.U32.HI R6, RZ, 0x5, R6 ;  /* 0x00000005ff067819 */ /* 0x001fc80000011606 */
[----:B------:R-:W-:-:S05]  /*324b0*/  LOP3.LUT R6, R6, 0x3, RZ, 0xc0, !PT ;  /* 0x0000000306067812 */ /* 0x000fca00078ec0ff */
[----:B------:R-:W-:-:S07]  /*324c0*/  IMAD.MOV.U32 R13, RZ, RZ, R6 ;  /* 0x000000ffff0d7224 */ /* 0x000fce00078e0006 */
[----:B------:R-:W-:Y:S05]  /*324d0*/  WARPSYNC.COLLECTIVE R15, `(.L_x_5404) ;  /* 0x000000000f087348 */ /* 0x000fea0003c00000 */
[----:B------:R0:W1:Y:S02]  /*324e0*/  SHFL.IDX P6, R14, R13, R12, R11 ;  /* 0x0000000c0d0e7389 */ /* 0x00006400000c000b */
[----:B01----:R-:W-:Y:S01]  /*324f0*/  ENDCOLLECTIVE ;  /* 0x000000000000791b */ /* 0x003fe20003800000 */
.L_x_5404:
[----:B------:R-:W-:Y:S05]  /*32500*/  BSYNC B1 ;  /* 0x0000000000017941 */ /* 0x000fea0003800000 */
.L_x_5403:
[----:B------:R-:W-:Y:S05]  /*32510*/  BRA `(.L_x_5405) ;  /* 0xffffff7400b87947 */ /* 0x000fea000383ffff */
.L_x_5203:
[----:B------:R-:W-:Y:S01]  /*32520*/  BSSY B1, `(.L_x_5406) ;  /* 0x0000006000017945 */ /* 0x000fe20003800000 */
[----:B------:R-:W-:-:S07]  /*32530*/  IMAD.MOV.U32 R15, RZ, RZ, -0x1 ;  /* 0xffffffffff0f7424 */ /* 0x000fce00078e00ff */
[----:B0-----:R-:W-:Y:S05]  /*32540*/  WARPSYNC.COLLECTIVE R15, `(.L_x_5407) ;  /* 0x000000000f0c7348 */ /* 0x001fea0003c00000 */
[----:B------:R-:W-:Y:S02]  /*32550*/  ELECT P6, UR62, PT ;  /* 0x00000000003e782f */ /* 0x000fe400038c0000 */
[----:B------:R-:W-:Y:S01]  /*32560*/  MOV R14, UR62 ;  /* 0x0000003e000e7c02 */ /* 0x000fe20008000f00 */
[----:B0-----:R-:W-:Y:S10]  /*32570*/  ENDCOLLECTIVE ;  /* 0x000000000000791b */ /* 0x001ff40003800000 */
.L_x_5407:
[----:B------:R-:W-:Y:S05]  /*32580*/  BSYNC B1 ;  /* 0x0000000000017941 */ /* 0x000fea0003800000 */
.L_x_5406:
[----:B------:R-:W-:Y:S05]  /*32590*/  BRA `(.L_x_5202) ;  /* 0xffffff7400b07947 */ /* 0x000fea000383ffff */
.L_x_5205:
[----:B0-----:R0:W1:Y:S02]  /*325a0*/  SYNCS.PHASECHK.TRANS64.TRYWAIT P0, [R11+URZ+0x33420], R5 ;  /* 0x033420050b0075a7 */ /* 0x001064000800017f */
[----:B-1----:R-:W-:Y:S05]  /*325b0*/  @!P0 NANOSLEEP.SYNCS 0x989680 ;  /* 0x009896800000895d */ /* 0x002fea0003900000 */
[----:B------:R-:W1:Y:S02]  /*325c0*/  @!P0 SYNCS.PHASECHK.TRANS64 P0, [R11+URZ+0x33420], R5 ;  /* 0x033420050b0085a7 */ /* 0x000e64000800007f */
[----:B-1----:R-:W-:Y:S05]  /*325d0*/  @!P0 BRA `(.L_x_5205) ;  /* 0xfffffffc00f08947 */ /* 0x002fea000383ffff */
[----:B------:R-:W-:Y:S05]  /*325e0*/  BRA `(.L_x_5408) ;  /* 0xffffff7400cc7947 */ /* 0x000fea000383ffff */
.L_x_5209:
[----:B-1----:R1:W2:Y:S02]  /*325f0*/  SYNCS.PHASECHK.TRANS64.TRYWAIT P0, [R7+URZ+0x334a0], R10 ;  /* 0x0334a00a070075a7 */ /* 0x0022a4000800017f */
[----:B--2---:R-:W-:Y:S05]  /*32600*/  @!P0 NANOSLEEP.SYNCS 0x989680 ;  /* 0x009896800000895d */ /* 0x004fea0003900000 */
[----:B------:R-:W2:Y:S02]  /*32610*/  @!P0 SYNCS.PHASECHK.TRANS64 P0, [R7+URZ+0x334a0], R10 ;  /* 0x0334a00a070085a7 */ /* 0x000ea4000800007f */
[----:B--2---:R-:W-:Y:S05]  /*32620*/  @!P0 BRA `(.L_x_5209) ;  /* 0xfffffffc00f08947 */ /* 0x004fea000383ffff */
[----:B------:R-:W-:Y:S05]  /*32630*/  BRA `(.L_x_5409) ;  /* 0xffffff7400ec7947 */ /* 0x000fea000383ffff */
.L_x_5216:
[----:B0-----:R0:W2:Y:S02]  /*32640*/  SYNCS.PHASECHK.TRANS64.TRYWAIT P0, [R7+URZ+0x334c0], R10 ;  /* 0x0334c00a070075a7 */ /* 0x0010a4000800017f */
[----:B--2---:R-:W-:Y:S05]  /*32650*/  @!P0 NANOSLEEP.SYNCS 0x989680 ;  /* 0x009896800000895d */ /* 0x004fea0003900000 */
[----:B------:R-:W2:Y:S02]  /*32660*/  @!P0 SYNCS.PHASECHK.TRANS64 P0, [R7+URZ+0x334c0], R10 ;  /* 0x0334c00a070085a7 */ /* 0x000ea4000800007f */
[----:B--2---:R-:W-:Y:S05]  /*32670*/  @!P0 BRA `(.L_x_5216) ;  /* 0xfffffffc00f08947 */ /* 0x004fea000383ffff */
[----:B------:R-:W-:Y:S05]  /*32680*/  BRA `(.L_x_5410) ;  /* 0xffffff7800ec7947 */ /* 0x000fea000383ffff */
.L_x_5225:
[----:B0-----:R0:W1:Y:S02]  /*32690*/  SYNCS.PHASECHK.TRANS64.TRYWAIT P1, [R7+URZ+0x334a0], R6 ;  /* 0x0334a006070075a7 */ /* 0x001064000802017f */
[----:B-1----:R-:W-:Y:S05]  /*326a0*/  @!P1 NANOSLEEP.SYNCS 0x989680 ;  /* 0x009896800000995d */ /* 0x002fea0003900000 */
[----:B------:R-:W1:Y:S02]  /*326b0*/  @!P1 SYNCS.PHASECHK.TRANS64 P1, [R7+URZ+0x334a0], R6 ;  /* 0x0334a006070095a7 */ /* 0x000e64000802007f */
[----:B-1----:R-:W-:Y:S05]  /*326c0*/  @!P1 BRA `(.L_x_5225) ;  /* 0xfffffffc00f09947 */ /* 0x002fea000383ffff */
[----:B------:R-:W-:Y:S05]  /*326d0*/  BRA `(.L_x_5411) ;  /* 0xffffff8000447947 */ /* 0x000fea000383ffff */
.L_x_5232:
[----:B-1----:R1:W2:Y:S02]  /*326e0*/  SYNCS.PHASECHK.TRANS64.TRYWAIT P1, [R7+URZ+0x334c0], R6 ;  /* 0x0334c006070075a7 */ /* 0x0022a4000802017f */
[----:B--2---:R-:W-:Y:S05]  /*326f0*/  @!P1 NANOSLEEP.SYNCS 0x989680 ;  /* 0x009896800000995d */ /* 0x004fea0003900000 */
[----:B------:R-:W2:Y:S02]  /*32700*/  @!P1 SYNCS.PHASECHK.TRANS64 P1, [R7+URZ+0x334c0], R6 ;  /* 0x0334c006070095a7 */ /* 0x000ea4000802007f */
[----:B--2---:R-:W-:Y:S05]  /*32710*/  @!P1 BRA `(.L_x_5232) ;  /* 0xfffffffc00f09947 */ /* 0x004fea000383ffff */
[----:B------:R-:W-:Y:S05]  /*32720*/  BRA `(.L_x_5412) ;  /* 0xffffff84003c7947 */ /* 0x000fea000383ffff */
.L_x_5249:
        /* <DEDUP_REMOVED lines=11> */
.L_x_5414:
[----:B------:R-:W-:Y:S05]  /*327e0*/  BSYNC B0 ;  /* 0x0000000000007941 */ /* 0x000fea0003800000 */
.L_x_5413:
[----:B------:R-:W-:Y:S05]  /*327f0*/  BRA `(.L_x_5415) ;  /* 0xffffff94003c7947 */ /* 0x000fea000383ffff */
.L_x_5251:
[----:B------:R-:W-:Y:S01]  /*32800*/  BSSY B0, `(.L_x_5416) ;  /* 0x0000006000007945 */ /* 0x000fe20003800000 */
[----:B------:R-:W-:-:S07]  /*32810*/  IMAD.MOV.U32 R15, RZ, RZ, -0x1 ;  /* 0xffffffffff0f7424 */ /* 0x000fce00078e00ff */
[----:B01----:R-:W-:Y:S05]  /*32820*/  WARPSYNC.COLLECTIVE R15, `(.L_x_5417) ;  /* 0x000000000f0c7348 */ /* 0x003fea0003c00000 */
[----:B------:R-:W-:Y:S02]  /*32830*/  ELECT P6, UR62, PT ;  /* 0x00000000003e782f */ /* 0x000fe400038c0000 */
[----:B------:R-:W-:Y:S01]  /*32840*/  MOV R14, UR62 ;  /* 0x0000003e000e7c02 */ /* 0x000fe20008000f00 */
[----:B01----:R-:W-:Y:S10]  /*32850*/  ENDCOLLECTIVE ;  /* 0x000000000000791b */ /* 0x003ff40003800000 */
.L_x_5417:
[----:B------:R-:W-:Y:S05]  /*32860*/  BSYNC B0 ;  /* 0x0000000000007941 */ /* 0x000fea0003800000 */
.L_x_5416:
[----:B------:R-:W-:Y:S05]  /*32870*/  BRA `(.L_x_5418) ;  /* 0xffffff9400347947 */ /* 0x000fea000383ffff */
.L_x_5254:
[----:B0-----:R0:W1:Y:S02]  /*32880*/  SYNCS.PHASECHK.TRANS64.TRYWAIT P2, [R4+URZ+0x33480], R7 ;  /* 0x03348007040075a7 */ /* 0x001064000804017f */
[----:B-1----:R-:W-:Y:S05]  /*32890*/  @!P2 NANOSLEEP.SYNCS 0x989680 ;  /* 0x009896800000a95d */ /* 0x002fea0003900000 */
[----:B------:R-:W1:Y:S02]  /*328a0*/  @!P2 SYNCS.PHASECHK.TRANS64 P2, [R4+URZ+0x33480], R7 ;  /* 0x033480070400a5a7 */ /* 0x000e64000804007f */
[----:B-1----:R-:W-:Y:S05]  /*328b0*/  @!P2 BRA `(.L_x_5254) ;  /* 0xfffffffc00f0a947 */ /* 0x002fea000383ffff */
[----:B------:R-:W-:Y:S05]  /*328c0*/  BRA `(.L_x_5419) ;  /* 0xffffff9400b87947 */ /* 0x000fea000383ffff */
.L_x_5256:
[----:B-1----:R1:W2:Y:S02]  /*328d0*/  SYNCS.PHASECHK.TRANS64.TRYWAIT P2, [R4+URZ+0x33440], R7 ;  /* 0x03344007040075a7 */ /* 0x0022a4000804017f */
[----:B--2---:R-:W-:Y:S05]  /*328e0*/  @!P2 NANOSLEEP.SYNCS 0x989680 ;  /* 0x009896800000a95d */ /* 0x004fea0003900000 */
[----:B------:R-:W2:Y:S02]  /*328f0*/  @!P2 SYNCS.PHASECHK.TRANS64 P2, [R4+URZ+0x33440], R7 ;  /* 0x033440070400a5a7 */ /* 0x000ea4000804007f */
[----:B--2---:R-:W-:Y:S05]  /*32900*/  @!P2 BRA `(.L_x_5256) ;  /* 0xfffffffc00f0a947 */ /* 0x004fea000383ffff */
[----:B------:R-:W-:Y:S05]  /*32910*/  BRA `(.L_x_5420) ;  /* 0xffffff9800447947 */ /* 0x000fea000383ffff */
.L_x_5259:
        /* <DEDUP_REMOVED lines=8> */
.L_x_5265:
[----:B--2---:R2:W3:Y:S02]  /*329a0*/  SYNCS.PHASECHK.TRANS64.TRYWAIT P0, [R5+URZ+0x33480], R4 ;  /* 0x03348004050075a7 */ /* 0x0044e4000800017f */
[----:B---3--:R-:W-:Y:S05]  /*329b0*/  @!P0 NANOSLEEP.SYNCS 0x989680 ;  /* 0x009896800000895d */ /* 0x008fea0003900000 */
[----:B------:R-:W3:Y:S02]  /*329c0*/  @!P0 SYNCS.PHASECHK.TRANS64 P0, [R5+URZ+0x33480], R4 ;  /* 0x03348004050085a7 */ /* 0x000ee4000800007f */
[----:B---3--:R-:W-:Y:S05]  /*329d0*/  @!P0 BRA `(.L_x_5265) ;  /* 0xfffffffc00f08947 */ /* 0x008fea000383ffff */
[----:B------:R-:W-:Y:S05]  /*329e0*/  BRA `(.L_x_5422) ;  /* 0xffffffa0002c7947 */ /* 0x000fea000383ffff */
.L_x_5272:
[----:B0-----:R0:W3:Y:S02]  /*329f0*/  SYNCS.PHASECHK.TRANS64.TRYWAIT P0, [R5+URZ+0x33440], R4 ;  /* 0x03344004050075a7 */ /* 0x0010e4000800017f */
[----:B---3--:R-:W-:Y:S05]  /*32a00*/  @!P0 NANOSLEEP.SYNCS 0x989680 ;  /* 0x009896800000895d */ /* 0x008fea0003900000 */
[----:B------:R-:W3:Y:S02]  /*32a10*/  @!P0 SYNCS.PHASECHK.TRANS64 P0, [R5+URZ+0x33440], R4 ;  /* 0x03344004050085a7 */ /* 0x000ee4000800007f */
[----:B---3--:R-:W-:Y:S05]  /*32a20*/  @!P0 BRA `(.L_x_5272) ;  /* 0xfffffffc00f08947 */ /* 0x008fea000383ffff */
[----:B------:R-:W-:Y:S05]  /*32a30*/  BRA `(.L_x_5423) ;  /* 0xffffffa400387947 */ /* 0x000fea000383ffff */
.L_x_5280:
[----:B--2---:R2:W3:Y:S02]  /*32a40*/  SYNCS.PHASECHK.TRANS64.TRYWAIT P2, [R13+URZ+0x33470], R3 ;  /* 0x033470030d0075a7 */ /* 0x0044e4000804017f */
[----:B---3--:R-:W-:Y:S05]  /*32a50*/  @!P2 NANOSLEEP.SYNCS 0x989680 ;  /* 0x009896800000a95d */ /* 0x008fea0003900000 */
[----:B------:R-:W3:Y:S02]  /*32a60*/  @!P2 SYNCS.PHASECHK.TRANS64 P2, [R13+URZ+0x33470], R3 ;  /* 0x033470030d00a5a7 */ /* 0x000ee4000804007f */
[----:B---3--:R-:W-:Y:S05]  /*32a70*/  @!P2 BRA `(.L_x_5280) ;  /* 0xfffffffc00f0a947 */ /* 0x008fea000383ffff */
[----:B------:R-:W-:Y:S05]  /*32a80*/  BRA `(.L_x_5424) ;  /* 0xffffffa800587947 */ /* 0x000fea000383ffff */
.L_x_5282:
[----:B--2---:R2:W3:Y:S02]  /*32a90*/  SYNCS.PHASECHK.TRANS64.TRYWAIT P2, [R13+URZ+0x33460], R4 ;  /* 0x033460040d0075a7 */ /* 0x0044e4000804017f */
[----:B---3--:R-:W-:Y:S05]  /*32aa0*/  @!P2 NANOSLEEP.SYNCS 0x989680 ;  /* 0x009896800000a95d */ /* 0x008fea0003900000 */
[----:B------:R-:W3:Y:S02]  /*32ab0*/  @!P2 SYNCS.PHASECHK.TRANS64 P2, [R13+URZ+0x33460], R4 ;  /* 0x033460040d00a5a7 */ /* 0x000ee4000804007f */
[----:B---3--:R-:W-:Y:S05]  /*32ac0*/  @!P2 BRA `(.L_x_5282) ;  /* 0xfffffffc00f0a947 */ /* 0x008fea000383ffff */
[----:B------:R-:W-:Y:S05]  /*32ad0*/  BRA `(.L_x_5425) ;  /* 0xffffffa800607947 */ /* 0x000fea000383ffff */
.L_x_5289:
[----:B0-----:R0:W2:Y:S02]  /*32ae0*/  SYNCS.PHASECHK.TRANS64.TRYWAIT P0, [R0+URZ+0x33470], R3 ;  /* 0x03347003000075a7 */ /* 0x0010a4000800017f */
[----:B--2---:R-:W-:Y:S05]  /*32af0*/  @!P0 NANOSLEEP.SYNCS 0x989680 ;  /* 0x009896800000895d */ /* 0x004fea0003900000 */
[----:B------:R-:W2:Y:S02]  /*32b00*/  @!P0 SYNCS.PHASECHK.TRANS64 P0, [R0+URZ+0x33470], R3 ;  /* 0x03347003000085a7 */ /* 0x000ea4000800007f */
[----:B--2---:R-:W-:Y:S05]  /*32b10*/  @!P0 BRA `(.L_x_5289) ;  /* 0xfffffffc00f08947 */ /* 0x004fea000383ffff */
[----:B------:R-:W-:Y:S05]  /*32b20*/  BRA `(.L_x_5426) ;  /* 0xffffffb8004c7947 */ /* 0x000fea000383ffff */
.L_x_5291:
[----:B0-----:R0:W2:Y:S02]  /*32b30*/  SYNCS.PHASECHK.TRANS64.TRYWAIT P0, [R0+URZ+0x33460], R3 ;  /* 0x03346003000075a7 */ /* 0x0010a4000800017f */
[----:B--2---:R-:W-:Y:S05]  /*32b40*/  @!P0 NANOSLEEP.SYNCS 0x989680 ;  /* 0x009896800000895d */ /* 0x004fea0003900000 */
[----:B------:R-:W2:Y:S02]  /*32b50*/  @!P0 SYNCS.PHASECHK.TRANS64 P0, [R0+URZ+0x33460], R3 ;  /* 0x03346003000085a7 */ /* 0x000ea4000800007f */
[----:B--2---:R-:W-:Y:S05]  /*32b60*/  @!P0 BRA `(.L_x_5291) ;  /* 0xfffffffc00f08947 */ /* 0x004fea000383ffff */
[----:B------:R-:W-:Y:S05]  /*32b70*/  BRA `(.L_x_5427) ;  /* 0xffffffb800547947 */ /* 0x000fea000383ffff */
.L_x_5295:
[----:B------:R-:W-:Y:S01]  /*32b80*/  BSSY B0, `(.L_x_5428) ;  /* 0x0000008000007945 */ /* 0x000fe20003800000 */
[----:B------:R-:W-:Y:S01]  /*32b90*/  IMAD.MOV.U32 R13, RZ, RZ, R16 ;  /* 0x000000ffff0d7224 */ /* 0x000fe200078e0010 */
[----:B------:R-:W-:Y:S01]  /*32ba0*/  MOV R12, RZ ;  /* 0x000000ff000c7202 */ /* 0x000fe20000000f00 */
[----:B------:R-:W-:Y:S02]  /*32bb0*/  IMAD.MOV.U32 R11, RZ, RZ, 0x1f ;  /* 0x0000001fff0b7424 */ /* 0x000fe400078e00ff */
[----:B------:R-:W-:-:S07]  /*32bc0*/  IMAD.MOV.U32 R15, RZ, RZ, -0x1 ;  /* 0xffffffffff0f7424 */ /* 0x000fce00078e00ff */
[----:B-1----:R-:W-:Y:S05]  /*32bd0*/  WARPSYNC.COLLECTIVE R15, `(.L_x_5429) ;  /* 0x000000000f087348 */ /* 0x002fea0003c00000 */
[----:B------:R0:W2:Y:S02]  /*32be0*/  SHFL.IDX P6, R14, R13, R12, R11 ;  /* 0x0000000c0d0e7389 */ /* 0x0000a400000c000b */
[----:B012---:R-:W-:Y:S01]  /*32bf0*/  ENDCOLLECTIVE ;  /* 0x000000000000791b */ /* 0x007fe20003800000 */
.L_x_5429:
[----:B------:R-:W-:Y:S05]  /*32c00*/  BSYNC B0 ;  /* 0x0000000000007941 */ /* 0x000fea0003800000 */
.L_x_5428:
[----:B------:R-:W-:Y:S01]  /*32c10*/  MOV R13, R16 ;  /* 0x00000010000d7202 */ /* 0x000fe20000000f00 */
        /* <DEDUP_REMOVED lines=8> */
.L_x_5430:
[----:B------:R-:W-:Y:S02]  /*32ca0*/  ULDC UR4, c[0x0][0xc14] ;  /* 0x0003050000047ab9 */ /* 0x000fe40000000800 */
[----:B------:R-:W-:-:S13]  /*32cb0*/  ISETP.GE.OR P1, PT, R5, UR4, !P0 ;  /* 0x0000000405007c0c */ /* 0x000fda000c726670 */
[----:B------:R-:W0:Y:S01]  /*32cc0*/  @!P1 LDC.64 R2, c[0x0][0xc58] ;  /* 0x00031600ff029b82 */ /* 0x000e220000000a00 */
[----:B------:R-:W-:Y:S01]  /*32cd0*/  IMAD.MOV.U32 R11, RZ, RZ, RZ ;  /* 0x000000ffff0b7224 */ /* 0x000fe200078e00ff */
[----:B------:R-:W-:Y:S01]  /*32ce0*/  MOV R4, R14 ;  /* 0x0000000e00047202 */ /* 0x000fe20000000f00 */
        /* <DEDUP_REMOVED lines=8> */
[----:B------:R-:W-:-:S04]  /*32d70*/  ISETP.NE.AND P1, PT, R8, RZ, PT ;  /* 0x000000ff0800720c */ /* 0x000fc80003f25270 */
[----:B------:R-:W-:-:S09]  /*32d80*/  MOV R13, R2 ;  /* 0x00000002000d7202 */ /* 0x000fd20000000f00 */
[----:B------:R-:W-:Y:S05]  /*32d90*/  WARPSYNC.COLLECTIVE R15, `(.L_x_5431) ;  /* 0x000000000f087348 */ /* 0x000fea0003c00000 */
[----:B------:R0:W1:Y:S02]  /*32da0*/  SHFL.UP P6, R14, R13, R12, R11 ;  /* 0x0400000c0d0e7389 */ /* 0x00006400000c000b */
[----:B01----:R-:W-:Y:S01]  /*32db0*/  ENDCOLLECTIVE ;  /* 0x000000000000791b */ /* 0x003fe20003800000 */
.L_x_5431:
[----:B------:R-:W-:Y:S02]  /*32dc0*/  MOV R12, 0x2 ;  /* 0x00000002000c7802 */ /* 0x000fe40000000f00 */
[----:B------:R-:W-:-:S05]  /*32dd0*/  SEL R5, R14, RZ, P1 ;  /* 0x000000ff0e057207 */ /* 0x000fca0000800000 */
[----:B------:R-:W-:-:S04]  /*32de0*/  IMAD.IADD R5, R2, 0x1, R5 ;  /* 0x0000000102057824 */ /* 0x000fc800078e0205 */
[----:B------:R-:W-:-:S07]  /*32df0*/  IMAD.MOV.U32 R13, RZ, RZ, R5 ;  /* 0x000000ffff0d7224 */ /* 0x000fce00078e0005 */
[----:B------:R-:W-:Y:S05]  /*32e00*/  WARPSYNC.COLLECTIVE R15, `(.L_x_5432) ;  /* 0x000000000f087348 */ /* 0x000fea0003c00000 */
[----:B------:R0:W1:Y:S02]  /*32e10*/  SHFL.UP P6, R14, R13, R12, R11 ;  /* 0x0400000c0d0e7389 */ /* 0x00006400000c000b */
[----:B01----:R-:W-:Y:S01]  /*32e20*/  ENDCOLLECTIVE ;  /* 0x000000000000791b */ /* 0x003fe20003800000 */
.L_x_5432:
[----:B------:R-:W-:Y:S01]  /*32e30*/  IMAD.MOV.U32 R12, RZ, RZ, 0x4 ;  /* 0x00000004ff0c7424 */ /* 0x000fe200078e00ff */
[----:B------:R-:W-:-:S05]  /*32e40*/  SEL R6, R14, RZ, P2 ;  /* 0x000000ff0e067207 */ /* 0x000fca0001000000 */
[----:B------:R-:W-:-:S04]  /*32e50*/  IMAD.IADD R6, R5, 0x1, R6 ;  /* 0x0000000105067824 */ /* 0x000fc800078e0206 */
[----:B------:R-:W-:-:S07]  /*32e60*/  IMAD.MOV.U32 R13, RZ, RZ, R6 ;  /* 0x000000ffff0d7224 */ /* 0x000fce00078e0006 */
[----:B------:R-:W-:Y:S05]  /*32e70*/  WARPSYNC.COLLECTIVE R15, `(.L_x_5433) ;  /* 0x000000000f087348 */ /* 0x000fea0003c00000 */
[----:B------:R0:W1:Y:S02]  /*32e80*/  SHFL.UP P6, R14, R13, R12, R11 ;  /* 0x0400000c0d0e7389 */ /* 0x00006400000c000b */
[----:B01----:R-:W-:Y:S01]  /*32e90*/  ENDCOLLECTIVE ;  /* 0x000000000000791b */ /* 0x003fe20003800000 */
.L_x_5433:
[----:B------:R-:W-:Y:S01]  /*32ea0*/  IMAD.MOV.U32 R12, RZ, RZ, 0x8 ;  /* 0x00000008ff0c7424 */ /* 0x000fe200078e00ff */
[----:B------:R-:W-:-:S04]  /*32eb0*/  SEL R7, R14, RZ, P3 ;  /* 0x000000ff0e077207 */ /* 0x000fc80001800000 */
[----:B------:R-:W-:-:S05]  /*32ec0*/  IADD3 R7, R6, R7, RZ ;  /* 0x0000000706077210 */ /* 0x000fca0007ffe0ff */
[----:B------:R-:W-:-:S07]  /*32ed0*/  IMAD.MOV.U32 R13, RZ, RZ, R7 ;  /* 0x000000ffff0d7224 */ /* 0x000fce00078e0007 */
[----:B------:R-:W-:Y:S05]  /*32ee0*/  WARPSYNC.COLLECTIVE R15, `(.L_x_5434) ;  /* 0x000000000f087348 */ /* 0x000fea0003c00000 */
[----:B------:R0:W1:Y:S02]  /*32ef0*/  SHFL.UP P6, R14, R13, R12, R11 ;  /* 0x0400000c0d0e7389 */ /* 0x00006400000c000b */
[----:B01----:R-:W-:Y:S01]  /*32f00*/  ENDCOLLECTIVE ;  /* 0x000000000000791b */ /* 0x003fe20003800000 */
.L_x_5434:
[----:B------:R-:W-:Y:S01]  /*32f10*/  IMAD.MOV.U32 R12, RZ, RZ, 0x10 ;  /* 0x00000010ff0c7424 */ /* 0x000fe200078e00ff */
[----:B------:R-:W-:-:S05]  /*32f20*/  SEL R14, R14, RZ, P4 ;  /* 0x000000ff0e0e7207 */ /* 0x000fca0002000000 */
[----:B------:R-:W-:-:S05]  /*32f30*/  IMAD.IADD R5, R7, 0x1, R14 ;  /* 0x0000000107057824 */ /* 0x000fca00078e020e */
[----:B------:R-:W-:-:S07]  /*32f40*/  MOV R13, R5 ;  /* 0x00000005000d7202 */ /* 0x000fce0000000f00 */
[----:B------:R-:W-:Y:S05]  /*32f50*/  WARPSYNC.COLLECTIVE R15, `(.L_x_5435) ;  /* 0x000000000f087348 */ /* 0x000fea0003c00000 */
[----:B------:R0:W1:Y:S02]  /*32f60*/  SHFL.UP P6, R14, R13, R12, R11 ;  /* 0x0400000c0d0e7389 */ /* 0x00006400000c000b */
[----:B01----:R-:W-:Y:S01]  /*32f70*/  ENDCOLLECTIVE ;  /* 0x000000000000791b */ /* 0x003fe20003800000 */
.L_x_5435:
[----:B------:R-:W-:Y:S01]  /*32f80*/  MOV R12, 0x1f ;  /* 0x0000001f000c7802 */ /* 0x000fe20000000f00 */
[----:B------:R-:W-:Y:S01]  /*32f90*/  IMAD.MOV.U32 R11, RZ, RZ, 0x1f ;  /* 0x0000001fff0b7424 */ /* 0x000fe200078e00ff */
[----:B------:R-:W-:-:S05]  /*32fa0*/  SEL R14, R14, RZ, P5 ;  /* 0x000000ff0e0e7207 */ /* 0x000fca0002800000 */
[----:B------:R-:W-:-:S04]  /*32fb0*/  IMAD.IADD R3, R5, 0x1, R14 ;  /* 0x0000000105037824 */ /* 0x000fc800078e020e */
[----:B------:R-:W-:-:S07]  /*32fc0*/  IMAD.MOV.U32 R13, RZ, RZ, R3 ;  /* 0x000000ffff0d7224 */ /* 0x000fce00078e0003 */
[----:B------:R-:W-:Y:S05]  /*32fd0*/  WARPSYNC.COLLECTIVE R15, `(.L_x_5436) ;  /* 0x000000000f087348 */ /* 0x000fea0003c00000 */
[----:B------:R0:W1:Y:S02]  /*32fe0*/  SHFL.IDX P6, R14, R13, R12, R11 ;  /* 0x0000000c0d0e7389 */ /* 0x00006400000c000b */
[----:B01----:R-:W-:Y:S01]  /*32ff0*/  ENDCOLLECTIVE ;  /* 0x000000000000791b */ /* 0x003fe20003800000 */
.L_x_5436:
[----:B------:R-:W-:Y:S05]  /*33000*/  BRA `(.L_x_5437) ;  /* 0xffffffc400507947 */ /* 0x000fea000383ffff */
.L_x_5300:
[----:B------:R-:W-:Y:S01]  /*33010*/  BSSY B0, `(.L_x_5438) ;  /* 0x0000008000007945 */ /* 0x000fe20003800000 */
[----:B-----5:R-:W-:Y:S01]  /*33020*/  IMAD.MOV.U32 R13, RZ, RZ, R2 ;  /* 0x000000ffff0d7224 */ /* 0x020fe200078e0002 */
[----:B------:R-:W-:Y:S01]  /*33030*/  MOV R11, RZ ;  /* 0x000000ff000b7202 */ /* 0x000fe20000000f00 */
[----:B------:R-:W-:Y:S02]  /*33040*/  IMAD.MOV.U32 R12, RZ, RZ, 0x1 ;  /* 0x00000001ff0c7424 */ /* 0x000fe400078e00ff */
[----:B------:R-:W-:-:S07]  /*33050*/  IMAD.MOV.U32 R15, RZ, RZ, -0x1 ;  /* 0xffffffffff0f7424 */ /* 0x000fce00078e00ff */
[----:B012---:R-:W-:Y:S05]  /*33060*/  WARPSYNC.COLLECTIVE R15, `(.L_x_5439) ;  /* 0x000000000f087348 */ /* 0x007fea0003c00000 */
[----:B------:R3:W4:Y:S02]  /*33070*/  SHFL.UP P6, R14, R13, R12, R11 ;  /* 0x0400000c0d0e7389 */ /* 0x00072400000c000b */
[----:B01234-:R-:W-:Y:S01]  /*33080*/  ENDCOLLECTIVE ;  /* 0x000000000000791b */ /* 0x01ffe20003800000 */
.L_x_5439:
[----:B------:R-:W-:Y:S05]  /*33090*/  BSYNC B0 ;  /* 0x0000000000007941 */ /* 0x000fea0003800000 */
.L_x_5438:
[----:B------:R-:W-:Y:S01]  /*330a0*/  SEL R13, R14, RZ, P1 ;  /* 0x000000ff0e0d7207 */ /* 0x000fe20000800000 */
[----:B------:R-:W-:Y:S01]  /*330b0*/  IMAD.MOV.U32 R12, RZ, RZ, 0x2 ;  /* 0x00000002ff0c7424 */ /* 0x000fe200078e00ff */
[----:B------:R-:W-:Y:S01]  /*330c0*/  MOV R11, RZ ;  /* 0x000000ff000b7202 */ /* 0x000fe20000000f00 */
[----:B------:R-:W-:Y:S02]  /*330d0*/  IMAD.MOV.U32 R15, RZ, RZ, -0x1 ;  /* 0xffffffffff0f7424 */ /* 0x000fe400078e00ff */
[----:B------:R-:W-:-:S07]  /*330e0*/  IMAD.IADD R13, R2, 0x1, R13 ;  /* 0x00000001020d7824 */ /* 0x000fce00078e020d */
[----:B------:R-:W-:Y:S05]  /*330f0*/  WARPSYNC.COLLECTIVE R15, `(.L_x_5440) ;  /* 0x000000000f087348 */ /* 0x000fea0003c00000 */
[----:B------:R0:W1:Y:S02]  /*33100*/  SHFL.UP P6, R14, R13, R12, R11 ;  /* 0x0400000c0d0e7389 */ /* 0x00006400000c000b */
[----:B01----:R-:W-:Y:S01]  /*33110*/  ENDCOLLECTIVE ;  /* 0x000000000000791b */ /* 0x003fe20003800000 */
.L_x_5440:
[----:B------:R-:W-:Y:S02]  /*33120*/  MOV R12, 0x4 ;  /* 0x00000004000c7802 */ /* 0x000fe40000000f00 */
[----:B------:R-:W-:-:S05]  /*33130*/  SEL R14, R14, RZ, P2 ;  /* 0x000000ff0e0e7207 */ /* 0x000fca0001000000 */
[----:B------:R-:W-:-:S04]  /*33140*/  IMAD.IADD R5, R13, 0x1, R14 ;  /* 0x000000010d057824 */ /* 0x000fc800078e020e */
[----:B------:R-:W-:-:S07]  /*33150*/  IMAD.MOV.U32 R13, RZ, RZ, R5 ;  /* 0x000000ffff0d7224 */ /* 0x000fce00078e0005 */
[----:B------:R-:W-:Y:S05]  /*33160*/  WARPSYNC.COLLECTIVE R15, `(.L_x_5441) ;  /* 0x000000000f087348 */ /* 0x000fea0003c00000 */
[----:B------:R0:W1:Y:S02]  /*33170*/  SHFL.UP P6, R14, R13, R12, R11 ;  /* 0x0400000c0d0e7389 */ /* 0x00006400000c000b */
[----:B01----:R-:W-:Y:S01]  /*33180*/  ENDCOLLECTIVE ;  /* 0x000000000000791b */ /* 0x003fe20003800000 */
.L_x_5441:
[----:B------:R-:W-:Y:S01]  /*33190*/  IMAD.MOV.U32 R12, RZ, RZ, 0x8 ;  /* 0x00000008ff0c7424 */ /* 0x000fe200078e00ff */
[----:B------:R-:W-:-:S05]  /*331a0*/  SEL R6, R14, RZ, P3 ;  /* 0x000000ff0e067207 */ /* 0x000fca0001800000 */
[----:B------:R-:W-:-:S04]  /*331b0*/  IMAD.IADD R6, R5, 0x1, R6 ;  /* 0x0000000105067824 */ /* 0x000fc800078e0206 */
[----:B------:R-:W-:-:S07]  /*331c0*/  IMAD.MOV.U32 R13, RZ, RZ, R6 ;  /* 0x000000ffff0d7224 */ /* 0x000fce00078e0006 */
[----:B------:R-:W-:Y:S05]  /*331d0*/  WARPSYNC.COLLECTIVE R15, `(.L_x_5442) ;  /* 0x000000000f087348 */ /* 0x000fea0003c00000 */
[----:B------:R0:W1:Y:S02]  /*331e0*/  SHFL.UP P6, R14, R13, R12, R11 ;  /* 0x0400000c0d0e7389 */ /* 0x00006400000c000b */
[----:B01----:R-:W-:Y:S01]  /*331f0*/  ENDCOLLECTIVE ;  /* 0x000000000000791b */ /* 0x003fe20003800000 */
.L_x_5442:
[----:B------:R-:W-:Y:S01]  /*33200*/  IMAD.MOV.U32 R12, RZ, RZ, 0x10 ;  /* 0x00000010ff0c7424 */ /* 0x000fe200078e00ff */
[----:B------:R-:W-:-:S04]  /*33210*/  SEL R7, R14, RZ, P4 ;  /* 0x000000ff0e077207 */ /* 0x000fc80002000000 */
[----:B------:R-:W-:-:S05]  /*33220*/  IADD3 R7, R6, R7, RZ ;  /* 0x0000000706077210 */ /* 0x000fca0007ffe0ff */
[----:B------:R-:W-:-:S07]  /*33230*/  IMAD.MOV.U32 R13, RZ, RZ, R7 ;  /* 0x000000ffff0d7224 */ /* 0x000fce00078e0007 */
[----:B------:R-:W-:Y:S05]  /*33240*/  WARPSYNC.COLLECTIVE R15, `(.L_x_5443) ;  /* 0x000000000f087348 */ /* 0x000fea0003c00000 */
[----:B------:R0:W1:Y:S02]  /*33250*/  SHFL.UP P6, R14, R13, R12, R11 ;  /* 0x0400000c0d0e7389 */ /* 0x00006400000c000b */
[----:B01----:R-:W-:Y:S01]  /*33260*/  ENDCOLLECTIVE ;  /* 0x000000000000791b */ /* 0x003fe20003800000 */
.L_x_5443:
        /* <DEDUP_REMOVED lines=8> */
.L_x_5444:
[----:B------:R-:W-:Y:S05]  /*332f0*/  BRA `(.L_x_5445) ;  /* 0xffffffc400307947 */ /* 0x000fea000383ffff */
.L_x_5302:
[----:B------:R-:W-:Y:S01]  /*33300*/  BSSY B0, `(.L_x_5446) ;  /* 0x0000006000007945 */ /* 0x000fe20003800000 */
[----:B------:R-:W-:Y:S01]  /*33310*/  PLOP3.LUT P6, PT, P6, PT, PT, 0x8, 0x0 ;  /* 0x000000000000781c */ /* 0x000fe200037ce170 */
[----:B------:R-:W-:-:S12]  /*33320*/  IMAD.MOV.U32 R15, RZ, RZ, -0x1 ;  /* 0xffffffffff0f7424 */ /* 0x000fd800078e00ff */
[----:B01----:R-:W-:Y:S05]  /*33330*/  WARPSYNC.COLLECTIVE R15, `(.L_x_5447) ;  /* 0x000000000f087348 */ /* 0x003fea0003c00000 */
[----:B------:R-:W-:Y:S01]  /*33340*/  VOTE.ANY R14, PT, P6 ;  /* 0x00000000000e7806 */ /* 0x000fe200030e0100 */
[----:B01----:R-:W-:Y:S06]  /*33350*/  ENDCOLLECTIVE ;  /* 0x000000000000791b */ /* 0x003fec0003800000 */
.L_x_5447:
[----:B------:R-:W-:Y:S05]  /*33360*/  BSYNC B0 ;  /* 0x0000000000007941 */ /* 0x000fea0003800000 */
.L_x_5446:
[----:B------:R-:W-:Y:S01]  /*33370*/  MOV R4, R14 ;  /* 0x0000000e00047202 */ /* 0x000fe20000000f00 */
[----:B------:R-:W-:Y:S01]  /*33380*/  IMAD.MOV.U32 R13, RZ, RZ, R2 ;  /* 0x000000ffff0d7224 */ /* 0x000fe200078e0002 */
[----:B------:R-:W-:Y:S01]  /*33390*/  MOV R15, 0xffffffff ;  /* 0xffffffff000f7802 */ /* 0x000fe20000000f00 */
[----:B------:R-:W-:Y:S01]  /*333a0*/  IMAD.MOV.U32 R11, RZ, RZ, 0x1f ;  /* 0x0000001fff0b7424 */ /* 0x000fe200078e00ff */
[----:B------:R-:W0:Y:S02]  /*333b0*/  POPC R6, R4 ;  /* 0x0000000400067309 */ /* 0x000e240000000000 */
[----:B0-----:R-:W-:-:S07]  /*333c0*/  IMAD.MOV.U32 R12, RZ, RZ, R6 ;  /* 0x000000ffff0c7224 */ /* 0x001fce00078e0006 */
[----:B------:R-:W-:Y:S05]  /*333d0*/  WARPSYNC.COLLECTIVE R15, `(.L_x_5448) ;  /* 0x000000000f087348 */ /* 0x000fea0003c00000 */
[----:B------:R0:W1:Y:S02]  /*333e0*/  SHFL.IDX P6, R14, R13, R12, R11 ;  /* 0x0000000c0d0e7389 */ /* 0x00006400000c000b */
[----:B01----:R-:W-:Y:S01]  /*333f0*/  ENDCOLLECTIVE ;  /* 0x000000000000791b */ /* 0x003fe20003800000 */
.L_x_5448:
[----:B------:R-:W-:Y:S01]  /*33400*/  IMAD.MOV.U32 R17, RZ, RZ, R14 ;  /* 0x000000ffff117224 */ /* 0x000fe200078e000e */
[----:B------:R-:W-:Y:S06]  /*33410*/  BRA `(.L_x_5449) ;  /* 0xffffffc400207947 */ /* 0x000fec000383ffff */
.L_x_5304:
[----:B------:R-:W-:Y:S01]  /*33420*/  BSSY B0, `(.L_x_5450) ;  /* 0x0000007000007945 */ /* 0x000fe20003800000 */
[----:B------:R-:W-:Y:S01]  /*33430*/  IMAD.MOV.U32 R13, RZ, RZ, R3 ;  /* 0x000000ffff0d7224 */ /* 0x000fe200078e0003 */
[----:B------:R-:W-:Y:S01]  /*33440*/  MOV R15, 0xffffffff ;  /* 0xffffffff000f7802 */ /* 0x000fe20000000f00 */
[----:B------:R-:W-:-:S07]  /*33450*/  IMAD.MOV.U32 R11, RZ, RZ, 0x1f ;  /* 0x0000001fff0b7424 */ /* 0x000fce00078e00ff */
[----:B0123--:R-:W-:Y:S05]  /*33460*/  WARPSYNC.COLLECTIVE R15, `(.L_x_5451) ;  /* 0x000000000f087348 */ /* 0x00ffea0003c00000 */
[----:B------:R4:W0:Y:S02]  /*33470*/  SHFL.IDX P6, R14, R13, R12, R11 ;  /* 0x0000000c0d0e7389 */ /* 0x00082400000c000b */
[----:B01234-:R-:W-:Y:S01]  /*33480*/  ENDCOLLECTIVE ;  /* 0x000000000000791b */ /* 0x01ffe20003800000 */
.L_x_5451:
[----:B------:R-:W-:Y:S05]  /*33490*/  BSYNC B0 ;  /* 0x0000000000007941 */ /* 0x000fea0003800000 */
.L_x_5450:
[----:B------:R-:W-:Y:S01]  /*334a0*/  IMAD.MOV.U32 R4, RZ, RZ, R14 ;  /* 0x000000ffff047224 */ /* 0x000fe200078e000e */
[----:B------:R-:W-:Y:S06]  /*334b0*/  BRA `(.L_x_5303) ;  /* 0xffffffc400147947 */ /* 0x000fec000383ffff */
.L_x_5308:
[----:B0-----:R0:W2:Y:S02]  /*334c0*/  SYNCS.PHASECHK.TRANS64.TRYWAIT P0, [R0+URZ+0x33420], R3 ;  /* 0x03342003000075a7 */ /* 0x0010a4000800017f */
[----:B--2---:R-:W-:Y:S05]  /*334d0*/  @!P0 NANOSLEEP.SYNCS 0x989680 ;  /* 0x009896800000895d */ /* 0x004fea0003900000 */
[----:B------:R-:W2:Y:S02]  /*334e0*/  @!P0 SYNCS.PHASECHK.TRANS64 P0, [R0+URZ+0x33420], R3 ;  /* 0x03342003000085a7 */ /* 0x000ea4000800007f */
[----:B--2---:R-:W-:Y:S05]  /*334f0*/  @!P0 BRA `(.L_x_5308) ;  /* 0xfffffffc00f08947 */ /* 0x004fea000383ffff */
[----:B------:R-:W-:Y:S05]  /*33500*/  BRA `(.L_x_5452) ;  /* 0xffffffc8008c7947 */ /* 0x000fea000383ffff */
.L_x_5309:
[----:B------:R-:W2:Y:S01]  /*33510*/  S2R R2, SR_TID.X ;  /* 0x0000000000027919 */ /* 0x000ea20000002100 */
[----:B------:R-:W-:Y:S01]  /*33520*/  BSSY B0, `(.L_x_5453) ;  /* 0x000000a000007945 */ /* 0x000fe20003800000 */
[----:B------:R-:W-:Y:S01]  /*33530*/  IMAD.MOV.U32 R12, RZ, RZ, RZ ;  /* 0x000000ffff0c7224 */ /* 0x000fe200078e00ff */
[----:B------:R-:W-:Y:S01]  /*33540*/  MOV R11, 0x1f ;  /* 0x0000001f000b7802 */ /* 0x000fe20000000f00 */
[----:B------:R-:W-:Y:S01]  /*33550*/  IMAD.MOV.U32 R15, RZ, RZ, -0x1 ;  /* 0xffffffffff0f7424 */ /* 0x000fe200078e00ff */
[----:B--2---:R-:W-:-:S04]  /*33560*/  SHF.R.U32.HI R2, RZ, 0x5, R2 ;  /* 0x00000005ff027819 */ /* 0x004fc80000011602 */
[----:B------:R-:W-:-:S05]  /*33570*/  LOP3.LUT R2, R2, 0x3, RZ, 0xc0, !PT ;  /* 0x0000000302027812 */ /* 0x000fca00078ec0ff */
[----:B------:R-:W-:-:S07]  /*33580*/  IMAD.MOV.U32 R13, RZ, RZ, R2 ;  /* 0x000000ffff0d7224 */ /* 0x000fce00078e0002 */
[----:B01----:R-:W-:Y:S05]  /*33590*/  WARPSYNC.COLLECTIVE R15, `(.L_x_5454) ;  /* 0x000000000f087348 */ /* 0x003fea0003c00000 */
[----:B------:R2:W3:Y:S02]  /*335a0*/  SHFL.IDX P6, R14, R13, R12, R11 ;  /* 0x0000000c0d0e7389 */ /* 0x0004e400000c000b */
[----:B0123--:R-:W-:Y:S01]  /*335b0*/  ENDCOLLECTIVE ;  /* 0x000000000000791b */ /* 0x00ffe20003800000 */
.L_x_5454:
[----:B------:R-:W-:Y:S05]  /*335c0*/  BSYNC B0 ;  /* 0x0000000000007941 */ /* 0x000fea0003800000 */
.L_x_5453:
[----:B------:R-:W-:Y:S05]  /*335d0*/  BRA `(.L_x_5455) ;  /* 0xffffffc800747947 */ /* 0x000fea000383ffff */
.L_x_5310:
[----:B------:R-:W-:Y:S01]  /*335e0*/  BSSY B0, `(.L_x_5456) ;  /* 0x0000006000007945 */ /* 0x000fe20003800000 */
[----:B------:R-:W-:-:S07]  /*335f0*/  IMAD.MOV.U32 R15, RZ, RZ, -0x1 ;  /* 0xffffffffff0f7424 */ /* 0x000fce00078e00ff */
[----:B012---:R-:W-:Y:S05]  /*33600*/  WARPSYNC.COLLECTIVE R15, `(.L_x_5457) ;  /* 0x000000000f0c7348 */ /* 0x007fea0003c00000 */
[----:B------:R-:W-:Y:S02]  /*33610*/  ELECT P6, UR62, PT ;  /* 0x00000000003e782f */ /* 0x000fe400038c0000 */
[----:B------:R-:W-:Y:S01]  /*33620*/  MOV R14, UR62 ;  /* 0x0000003e000e7c02 */ /* 0x000fe20008000f00 */
[----:B012---:R-:W-:Y:S10]  /*33630*/  ENDCOLLECTIVE ;  /* 0x000000000000791b */ /* 0x007ff40003800000 */
.L_x_5457:
[----:B------:R-:W-:Y:S05]  /*33640*/  BSYNC B0 ;  /* 0x0000000000007941 */ /* 0x000fea0003800000 */
.L_x_5456:
[----:B------:R-:W-:Y:S05]  /*33650*/  BRA `(.L_x_5458) ;  /* 0xffffffc800687947 */ /* 0x000fea000383ffff */
.L_x_5312:
[----:B0-----:R0:W2:Y:S02]  /*33660*/  SYNCS.PHASECHK.TRANS64.TRYWAIT P1, [R6+URZ], R5 ;  /* 0x00000005060075a7 */ /* 0x0010a4000802017f */
[----:B--2---:R-:W-:Y:S05]  /*33670*/  @!P1 NANOSLEEP.SYNCS 0x989680 ;  /* 0x009896800000995d */ /* 0x004fea0003900000 */
[----:B------:R-:W2:Y:S02]  /*33680*/  @!P1 SYNCS.PHASECHK.TRANS64 P1, [R6+URZ], R5 ;  /* 0x00000005060095a7 */ /* 0x000ea4000802007f */
[----:B--2---:R-:W-:Y:S05]  /*33690*/  @!P1 BRA `(.L_x_5312) ;  /* 0xfffffffc00f09947 */ /* 0x004fea000383ffff */
[----:B------:R-:W-:Y:S05]  /*336a0*/  BRA `(.L_x_5459) ;  /* 0xffffffc800a47947 */ /* 0x000fea000383ffff */
.L_x_5313:
[----:B--2---:R2:W3:Y:S02]  /*336b0*/  SYNCS.PHASECHK.TRANS64.TRYWAIT P1, [R7+URZ], R2 ;  /* 0x00000002070075a7 */ /* 0x0044e4000802017f */
[----:B---3--:R-:W-:Y:S05]  /*336c0*/  @!P1 NANOSLEEP.SYNCS 0x989680 ;  /* 0x009896800000995d */ /* 0x008fea0003900000 */
[----:B------:R-:W3:Y:S02]  /*336d0*/  @!P1 SYNCS.PHASECHK.TRANS64 P1, [R7+URZ], R2 ;  /* 0x00000002070095a7 */ /* 0x000ee4000802007f */
[----:B---3--:R-:W-:Y:S05]  /*336e0*/  @!P1 BRA `(.L_x_5313) ;  /* 0xfffffffc00f09947 */ /* 0x008fea000383ffff */
[----:B------:R-:W-:Y:S05]  /*336f0*/  BRA `(.L_x_5460) ;  /* 0xffffffc800987947 */ /* 0x000fea000383ffff */
.L_x_5315:
[----:B---3--:R3:W4:Y:S02]  /*33700*/  SYNCS.PHASECHK.TRANS64.TRYWAIT P1, [R4+URZ+0x33460], R5 ;  /* 0x03346005040075a7 */ /* 0x008724000802017f */
[----:B----4-:R-:W-:Y:S05]  /*33710*/  @!P1 NANOSLEEP.SYNCS 0x989680 ;  /* 0x009896800000995d */ /* 0x010fea0003900000 */
[----:B------:R-:W4:Y:S02]  /*33720*/  @!P1 SYNCS.PHASECHK.TRANS64 P1, [R4+URZ+0x33460], R5 ;  /* 0x03346005040095a7 */ /* 0x000f24000802007f */
[----:B----4-:R-:W-:Y:S05]  /*33730*/  @!P1 BRA `(.L_x_5315) ;  /* 0xfffffffc00f09947 */ /* 0x010fea000383ffff */
[----:B------:R-:W-:Y:S05]  /*33740*/  BRA `(.L_x_5461) ;  /* 0xffffffc8009c7947 */ /* 0x000fea000383ffff */
.L_x_5317:
[----:B----4-:R4:W0:Y:S02]  /*33750*/  SYNCS.PHASECHK.TRANS64.TRYWAIT P1, [R3+URZ+0x33460], R2 ;  /* 0x03346002030075a7 */ /* 0x010824000802017f */
[----:B0-----:R-:W-:Y:S05]  /*33760*/  @!P1 NANOSLEEP.SYNCS 0x989680 ;  /* 0x009896800000995d */ /* 0x001fea0003900000 */
[----:B------:R-:W0:Y:S02]  /*33770*/  @!P1 SYNCS.PHASECHK.TRANS64 P1, [R3+URZ+0x33460], R2 ;  /* 0x03346002030095a7 */ /* 0x000e24000802007f */
[----:B0-----:R-:W-:Y:S05]  /*33780*/  @!P1 BRA `(.L_x_5317) ;  /* 0xfffffffc00f09947 */ /* 0x001fea000383ffff */
[----:B------:R-:W-:Y:S05]  /*33790*/  BRA `(.L_x_5462) ;  /* 0xffffffc8009c7947 */ /* 0x000fea000383ffff */
.L_x_5319:
[----:B------:R0:W0:Y:S02]  /*337a0*/  SYNCS.PHASECHK.TRANS64.TRYWAIT P0, [R4+URZ+0x33480], R5 ;  /* 0x03348005040075a7 */ /* 0x000024000800017f */
[----:B0-----:R-:W-:Y:S05]  /*337b0*/  @!P0 NANOSLEEP.SYNCS 0x989680 ;  /* 0x009896800000895d */ /* 0x001fea0003900000 */
[----:B------:R-:W0:Y:S02]  /*337c0*/  @!P0 SYNCS.PHASECHK.TRANS64 P0, [R4+URZ+0x33480], R5 ;  /* 0x03348005040085a7 */ /* 0x000e24000800007f */
[----:B0-----:R-:W-:Y:S05]  /*337d0*/  @!P0 BRA `(.L_x_5319) ;  /* 0xfffffffc00f08947 */ /* 0x001fea000383ffff */
[----:B------:R-:W-:Y:S05]  /*337e0*/  BRA `(.L_x_5320) ;  /* 0xffffffc800987947 */ /* 0x000fea000383ffff */
.L_x_5463:
        /* <DEDUP_REMOVED lines=9> */
.L_x_12352:


//--------------------- .text._ZN7cutlass13device_kernelIN5flash11enable_sm90INS1_16FlashAttnFwdSm90INS1_25CollectiveMainloopFwdSm90ILi2EN4cute5tupleIJNS5_1CILi1EEES8_S8_EEENS6_IJNS7_ILi128EEENS7_ILi224EEESA_EEELi128ENS_12float_e4m3_tEfNS_4arch4Sm90ELb0ELb0ELb1ELb0ELb0ELb0ELb0ELb1ELb1ELb0ELb0ELb0EEENS1_21CollectiveEpilogueFwdINS6_IJSA_SA_SB_EEES9_NS_10bfloat16_tESF_Li256ELb0ELb0ELb0ELb1EEENS1_29StaticPersistentTileSchedulerILb0EEEEEEEEEvNT_6ParamsE --------------------------
	.section	.text._ZN7cutlass13device_kernelIN5flash11enable_sm90INS1_16FlashAttnFwdSm90INS1_25CollectiveMainloopFwdSm90ILi2EN4cute5tupleIJNS5_1CILi1EEES8_S8_EEENS6_IJNS7_ILi128EEENS7_ILi224EEESA_EEELi128ENS_12float_e4m3_tEfNS_4arch4Sm90ELb0ELb0ELb1ELb0ELb0ELb0ELb0ELb1ELb1ELb0ELb0ELb0EEENS1_21CollectiveEpilogueFwdINS6_IJSA_SA_SB_EEES9_NS_10bfloat16_tESF_Li256ELb0ELb0ELb0ELb1EEENS1_29StaticPersistentTileSchedulerILb0EEEEEEEEEvNT_6ParamsE,"ax",@progbits
	.align	128
.text._ZN7cutlass13device_kernelIN5flash11enable_sm90INS1_16FlashAttnFwdSm90INS1_25CollectiveMainloopFwdSm90ILi2EN4cute5tupleIJNS5_1CILi1EEES8_S8_EEENS6_IJNS7_ILi128EEENS7_ILi224EEESA_EEELi128ENS_12float_e4m3_tEfNS_4arch4Sm90ELb0ELb0ELb1ELb0ELb0ELb0ELb0ELb1ELb1ELb0ELb0ELb0EEENS1_21CollectiveEpilogueFwdINS6_IJSA_SA_SB_EEES9_NS_10bfloat16_tESF_Li256ELb0ELb0ELb0ELb1EEENS1_29StaticPersistentTileSchedulerILb0EEEEEEEEEvNT_6ParamsE:
        .type           _ZN7cutlass13device_kernelIN5flash11enable_sm90INS1_16FlashAttnFwdSm90INS1_25CollectiveMainloopFwdSm90ILi2EN4cute5tupleIJNS5_1CILi1EEES8_S8_EEENS6_IJNS7_ILi128EEENS7_ILi224EEESA_EEELi128ENS_12float_e4m3_tEfNS_4arch4Sm90ELb0ELb0ELb1ELb0ELb0ELb0ELb0ELb1ELb1ELb0ELb0ELb0EEENS1_21CollectiveEpilogueFwdINS6_IJSA_SA_SB_EEES9_NS_10bfloat16_tESF_Li256ELb0ELb0ELb0ELb1EEENS1_29StaticPersistentTileSchedulerILb0EEEEEEEEEvNT_6ParamsE,@function
        .size           _ZN7cutlass13device_kernelIN5flash11enable_sm90INS1_16FlashAttnFwdSm90INS1_25CollectiveMainloopFwdSm90ILi2EN4cute5tupleIJNS5_1CILi1EEES8_S8_EEENS6_IJNS7_ILi128EEENS7_ILi224EEESA_EEELi128ENS_12float_e4m3_tEfNS_4arch4Sm90ELb0ELb0ELb1ELb0ELb0ELb0ELb0ELb1ELb1ELb0ELb0ELb0EEENS1_21CollectiveEpilogueFwdINS6_IJSA_SA_SB_EEES9_NS_10bfloat16_tESF_Li256ELb0ELb0ELb0ELb1EEENS1_29StaticPersistentTileSchedulerILb0EEEEEEEEEvNT_6ParamsE,(.L_x_12353 - _ZN7cutlass13device_kernelIN5flash11enable_sm90INS1_16FlashAttnFwdSm90INS1_25CollectiveMainloopFwdSm90ILi2EN4cute5tupleIJNS5_1CILi1EEES8_S8_EEENS6_IJNS7_ILi128EEENS7_ILi224EEESA_EEELi128ENS_12float_e4m3_tEfNS_4arch4Sm90ELb0ELb0ELb1ELb0ELb0ELb0ELb0ELb1ELb1ELb0ELb0ELb0EEENS1_21CollectiveEpilogueFwdINS6_IJSA_SA_SB_EEES9_NS_10bfloat16_tESF_Li256ELb0ELb0ELb0ELb1EEENS1_29StaticPersistentTileSchedulerILb0EEEEEEEEEvNT_6ParamsE)
        .other          _ZN7cutlass13device_kernelIN5flash11enable_sm90INS1_16FlashAttnFwdSm90INS1_25CollectiveMainloopFwdSm90ILi2EN4cute5tupleIJNS5_1CILi1EEES8_S8_EEENS6_IJNS7_ILi128EEENS7_ILi224EEESA_EEELi128ENS_12float_e4m3_tEfNS_4arch4Sm90ELb0ELb0ELb1ELb0ELb0ELb0ELb0ELb1ELb1ELb0ELb0ELb0EEENS1_21CollectiveEpilogueFwdINS6_IJSA_SA_SB_EEES9_NS_10bfloat16_tESF_Li256ELb0ELb0ELb0ELb1EEENS1_29StaticPersistentTileSchedulerILb0EEEEEEEEEvNT_6ParamsE,@"STO_CUDA_ENTRY STV_DEFAULT"
_ZN7cutlass13device_kernelIN5flash11enable_sm90INS1_16FlashAttnFwdSm90INS1_25CollectiveMainloopFwdSm90ILi2EN4cute5tupleIJNS5_1CILi1EEES8_S8_EEENS6_IJNS7_ILi128EEENS7_ILi224EEESA_EEELi128ENS_12float_e4m3_tEfNS_4arch4Sm90ELb0ELb0ELb1ELb0ELb0ELb0ELb0ELb1ELb1ELb0ELb0ELb0EEENS1_21CollectiveEpilogueFwdINS6_IJSA_SA_SB_EEES9_NS_10bfloat16_tESF_Li256ELb0ELb0ELb0ELb1EEENS1_29StaticPersistentTileSchedulerILb0EEEEEEEEEvNT_6ParamsE:
        /* <DEDUP_REMOVED lines=24> */
.L_x_5465:
[----:B------:R-:W-:Y:S05]  /*0180*/  BSYNC B0 ;  /* 0x0000000000007941 */ /* 0x000fea0003800000 */
.L_x_5464:
        /* <DEDUP_REMOVED lines=37> */
.L_x_5466:
        /* <DEDUP_REMOVED lines=22> */
.L_x_5467:
        /* <DEDUP_REMOVED lines=18> */
.L_x_5468:
        /* <DEDUP_REMOVED lines=22> */
.L_x_5469:
        /* <DEDUP_REMOVED lines=22> */
.L_x_5470:
[----:B------:R-:W-:Y:S01]  /*0920*/  PLOP3.LUT P0, PT, PT, PT, UP0, 0x80, 0x0 ;  /* 0x000000000000781c */ /* 0x000fe20003f0f008 */
[----:B------:R-:W-:Y:S01]  /*0930*/  UMOV UR46, 0x1 ;  /* 0x00000001002e7882 */ /* 0x000fe20000000000 */
[----:B------:R-:W-:Y:S01]  /*0940*/  NOP ;  /* 0x0000000000007918 */ /* 0x000fe20000000000 */
[----:B------:R-:W-:Y:S01]  /*0950*/  USEL UR46, UR46, 0x2, !UP0 ;  /* 0x000000022e2e7887 */ /* 0x000fe2000c000000 */
[----:B------:R-:W-:Y:S01]  /*0960*/  ULDC.64 UR50, c[0x0][0x208] ;  /* 0x0000820000327ab9 */ /* 0x000fe20000000a00 */
[----:B-123--:R-:W-:Y:S08]  /*0970*/  BAR.SYNC.DEFER_BLOCKING 0x0 ;  /* 0x0000000000007b1d */ /* 0x00eff00000010000 */
[----:B------:R-:W-:Y:S05]  /*0980*/  @!P0 BRA `(.L_x_5471) ;  /* 0x000000b400988947 */ /* 0x000fea0003800000 */
.L_x_5472:
        /* <DEDUP_REMOVED lines=28> */
[----:B------:R-:W-:Y:S01]  /*0b50*/  IMAD.IADD R18, R0, 0x1, -R7 ;  /* 0x0000000100127824 */ /* 0x000fe200078e0a07 */
        /* <DEDUP_REMOVED lines=22> */
[----:B------:R-:W-:Y:S01]  /*0cc0*/  IADD3 R11, R4, -R11, RZ ;  /* 0x8000000b040b7210 */ /* 0x000fe20007ffe0ff */
[----:B------:R-:W-:Y:S01]  /*0cd0*/  IMAD.MOV.U32 R4, RZ, RZ, -0x2 ;  /* 0xfffffffeff047424 */ /* 0x000fe200078e00ff */
[----:B------:R-:W-:Y:S02]  /*0ce0*/  LOP3.LUT R5, R5, 0x3fffffe, RZ, 0xc0, !PT ;  /* 0x03fffffe05057812 */ /* 0x000fe400078ec0ff */
[----:B------:R-:W-:Y:S01]  /*0cf0*/  SHF.R.S32.HI R0, RZ, 0x5, R7 ;  /* 0x00000005ff007819 */ /* 0x000fe20000011407 */
[----:B------:R-:W-:Y:S01]  /*0d00*/  IMAD.SHL.U32 R7, R6, 0x8, RZ ;  /* 0x0000000806077824 */ /* 0x000fe200078e00ff */
[----:B------:R-:W-:Y:S01]  /*0d10*/  LOP3.LUT R3, R2, 0x7ffffffc, RZ, 0xc0, !PT ;  /* 0x7ffffffc02037812 */ /* 0x000fe200078ec0ff */
[----:B------:R-:W-:Y:S02]  /*0d20*/  IMAD.IADD R5, R22, 0x1, -R5 ;  /* 0x0000000116057824 */ /* 0x000fe400078e0a05 */
[----:B------:R-:W-:Y:S02]  /*0d30*/  IMAD R0, R0, 0x10, R11 ;  /* 0x0000001000007824 */ /* 0x000fe400078e020b */
[----:B------:R-:W-:-:S02]  /*0d40*/  IMAD.IADD R3, R18, 0x1, -R3 ;  /* 0x0000000112037824 */ /* 0x000fc400078e0a03 */
[----:B------:R-:W-:Y:S01]  /*0d50*/  IMAD.WIDE R16, R7, 0x2, R16 ;  /* 0x0000000207107825 */ /* 0x000fe200078e0210 */
[----:B------:R-:W-:-:S03]  /*0d60*/  LEA R228, R5, R0, 0x6 ;  /* 0x0000000005e47211 */ /* 0x000fc600078e30ff */
[----:B------:R-:W-:-:S07]  /*0d70*/  IMAD R229, R3, R4, 0xe0 ;  /* 0x000000e003e57424 */ /* 0x000fce00078e0204 */
.L_x_5497:
        /* <DEDUP_REMOVED lines=8> */
[----:B------:R-:W-:-:S02]  /*0e00*/  ULDC UR54, c[0x0][0x404] ;  /* 0x0001010000367ab9 */ /* 0x000fc40000000800 */
[----:B------:R-:W-:Y:S02]  /*0e10*/  ULDC UR7, c[0x0][0x428] ;  /* 0x00010a0000077ab9 */ /* 0x000fe40000000800 */
        /* <DEDUP_REMOVED lines=20> */
[----:B------:R-:W-:Y:S02]  /*0f60*/  UIADD3 UR7, -UR44, URZ, URZ ;  /* 0x0000003f2c077290 */ /* 0x000fe4000fffe13f */
[----:B------:R-:W-:Y:S02]  /*0f70*/  UIADD3 UR6, UR40, -UR4, URZ ;  /* 0x8000000428067290 */ /* 0x000fe4000fffe03f */
[----:B------:R-:W-:Y:S01]  /*0f80*/  UIMAD UR43, UR43, UR7, UR42 ;  /* 0x000000072b2b72a4 */ /* 0x000fe2000f8e022a */
[----:B------:R-:W-:Y:S01]  /*0f90*/  UMOV UR4, URZ ;  /* 0x0000003f00047c82 */ /* 0x000fe20008000000 */
[----:B------:R-:W-:-:S02]  /*0fa0*/  ULEA UR6, UR6, UR8, 0xd ;  /* 0x0000000806067291 */ /* 0x000fc4000f8e683f */
[----:B------:R-:W-:Y:S01]  /*0fb0*/  UIMAD.WIDE UR4, UR5, -0x6db6db6d, UR4 ;  /* 0x92492493050478a5 */ /* 0x000fe2000f8e0204 */
[----:B------:R-:W-:Y:S01]  /*0fc0*/  @UP2 ULDC UR8, c[0x0][0x42c] ;  /* 0x00010b0000082ab9 */ /* 0x000fe20000000800 */
[----:B------:R-:W-:Y:S01]  /*0fd0*/  USHF.R.U32.HI UR6, URZ, 0x4, UR6 ;  /* 0x000000043f067899 */ /* 0x000fe20008011606 */
[----:B------:R-:W-:Y:S01]  /*0fe0*/  @UP2 ULDC UR9, c[0x0][0x430] ;  /* 0x00010c0000092ab9 */ /* 0x000fe20000000800 */
[----:B------:R-:W-:-:S03]  /*0ff0*/  UMOV UR41, UR43 ;  /* 0x0000002b00297c82 */ /* 0x000fc60008000000 */
[----:B------:R-:W-:Y:S01]  /*1000*/  UMOV UR45, UR5 ;  /* 0x00000005002d7c82 */ /* 0x000fe20008000000 */
[----:B------:R-:W-:Y:S02]  /*1010*/  UIMAD.WIDE.U32 UR4, UR43, UR8, URZ ;  /* 0x000000082b0472a5 */ /* 0x000fe4000f8e003f */
[----:B------:R-:W-:Y:S02]  /*1020*/  USHF.R.U32.HI UR7, URZ, 0x1f, UR45 ;  /* 0x0000001f3f077899 */ /* 0x000fe4000801162d */
[----:B------:R-:W-:Y:S02]  /*1030*/  ULOP3.LUT UR55, UR6, 0x3fff, URZ, 0xc0, !UPT ;  /* 0x00003fff06377892 */ /* 0x000fe4000f8ec03f */
        /* <DEDUP_REMOVED lines=18> */
[----:B--2---:R-:W-:Y:S05]  /*1160*/  CALL.ABS.NOINC R2 ;  /* 0x0000000002007343 */ /* 0x004fea0003c00000 */
.L_x_5473:
        /* <DEDUP_REMOVED lines=41> */
[----:B------:R-:W-:-:S03]  /*1400*/  MOV R5, UR5 ;  /* 0x0000000500057c02 */ /* 0x000fc60008000f00 */
        /* <DEDUP_REMOVED lines=12> */
.L_x_5554:
[----:B------:R-:W-:Y:S05]  /*14d0*/  @!P0 BRA `(.L_x_5475) ;  /* 0x0000000000048947 */ /* 0x000fea0003800000 */
[----:B------:R-:W-:Y:S01]  /*14e0*/  BPT.TRAP 0x1 ;  /* 0x000000040000795c */ /* 0x000fe20000300000 */
.L_x_5475:
[----:B-1----:R-:W-:Y:S02]  /*14f0*/  IMAD.U32 R3, RZ, RZ, UR49 ;  /* 0x00000031ff037e24 */ /* 0x002fe4000f8e00ff */
[----:B------:R-:W-:-:S03]  /*1500*/  IMAD.U32 R2, RZ, RZ, UR36 ;  /* 0x00000024ff027e24 */ /* 0x000fc6000f8e00ff */
[----:B------:R-:W-:Y:S02]  /*1510*/  LEA R3, R3, UR38, 0x3 ;  /* 0x0000002603037c11 */ /* 0x000fe4000f8e18ff */
[----:B------:R-:W-:-:S04]  /*1520*/  SHF.L.U32 R2, R2, 0x1f, RZ ;  /* 0x0000001f02027819 */ /* 0x000fc800000006ff */
[----:B------:R1:W2:Y:S01]  /*1530*/  SYNCS.PHASECHK.TRANS64.TRYWAIT P1, [R3+URZ+0x2e830], R2 ;  /* 0x02e83002030075a7 */ /* 0x0002a2000802017f */
[----:B------:R-:W-:Y:S05]  /*1540*/  @!P0 BRA `(.L_x_5476) ;  /* 0x0000000000048947 */ /* 0x000fea0003800000 */
[----:B------:R-:W-:Y:S01]  /*1550*/  BPT.TRAP 0x1 ;  /* 0x000000040000795c */ /* 0x000fe20000300000 */
.L_x_5476:
[----:B--2---:R-:W-:Y:S05]  /*1560*/  @P1 BRA `(.L_x_5477) ;  /* 0x0000000000081947 */ /* 0x004fea0003800000 */
[----:B------:R-:W2:Y:S02]  /*1570*/  SYNCS.PHASECHK.TRANS64.TRYWAIT P1, [R3+URZ+0x2e830], R2 ;  /* 0x02e83002030075a7 */ /* 0x000ea4000802017f */
[----:B--2---:R-:W-:Y:S05]  /*1580*/  @!P1 BRA `(.L_x_5478) ;  /* 0x000000d800bc9947 */ /* 0x004fea0003800000 */
.L_x_5477:
[----:B------:R-:W3:Y:S01]  /*1590*/  S2R R152, SR_TID.X ;  /* 0x0000000000987919 */ /* 0x000ee20000002100 */
[----:B------:R-:W-:Y:S01]  /*15a0*/  UIADD3 UR4, UR38, 0x20400, URZ ;  /* 0x0002040026047890 */ /* 0x000fe2000fffe03f */
[----:B------:R-:W-:-:S03]  /*15b0*/  IMAD.MOV.U32 R87, RZ, RZ, RZ ;  /* 0x000000ffff577224 */ /* 0x000fc600078e00ff */
[----:B------:R-:W-:-:S04]  /*15c0*/  USHF.R.U32.HI UR4, URZ, 0x4, UR4 ;  /* 0x000000043f047899 */ /* 0x000fc80008011604 */
[----:B------:R-:W-:-:S06]  /*15d0*/  ULOP3.LUT UR4, UR4, 0x3fff, URZ, 0xc0, !UPT ;  /* 0x00003fff04047892 */ /* 0x000fcc000f8ec03f */
[----:B-12---:R-:W-:Y:S01]  /*15e0*/  IMAD.U32 R2, RZ, RZ, UR4 ;  /* 0x00000004ff027e24 */ /* 0x006fe2000f8e00ff */
[----:B------:R-:W-:Y:S05]  /*15f0*/  WARPSYNC.ALL ;  /* 0x0000000000007948 */ /* 0x000fea0003800000 */
[----:B------:R-:W-:Y:S02]  /*1600*/  LOP3.LUT R2, R2, 0x10000, RZ, 0xfc, !PT ;  /* 0x0001000002027812 */ /* 0x000fe400078efcff */
[----:B---3--:R-:W-:Y:S02]  /*1610*/  LOP3.LUT P1, RZ, R152, 0x7f, RZ, 0xc0, !PT ;  /* 0x0000007f98ff7812 */ /* 0x008fe4000782c0ff */
[----:B------:R-:W-:Y:S01]  /*1620*/  R2UR UR20, R2 ;  /* 0x00000000021472ca */ /* 0x000fe200000e0000 */
[----:B------:R-:W-:Y:S01]  /*1630*/  ULOP3.LUT UR12, UR55, 0x10000, URZ, 0xfc, !UPT ;  /* 0x00010000370c7892 */ /* 0x000fe2000f8efc3f */
[----:B------:R-:W-:Y:S01]  /*1640*/  WARPGROUP.ARRIVE ;  /* 0x00000000000079c5 */ /* 0x000fe20000000000 */
[----:B------:R-:W-:Y:S01]  /*1650*/  UMOV UR17, 0x40000040 ;  /* 0x4000004000117882 */ /* 0x000fe20000000000 */
[----:B------:R-:W-:Y:S01]  /*1660*/  UMOV UR19, 0x40000040 ;  /* 0x4000004000137882 */ /* 0x000fe20000000000 */
[----:B------:R-:W-:Y:S01]  /*1670*/  UIADD3 UR7, UR12, 0x2, URZ ;  /* 0x000000020c077890 */ /* 0x000fe2000fffe03f */
[----:B------:R-:W-:Y:S01]  /*1680*/  IADD3 R5, R229, UR54, RZ ;  /* 0x00000036e5057c10 */ /* 0x000fe2000fffe0ff */
[----:B------:R-:W-:-:S02]  /*1690*/  UIADD3 UR11, UR12, 0x4, URZ ;  /* 0x000000040c0b7890 */ /* 0x000fc4000fffe03f */
[----:B------:R-:W-:Y:S01]  /*16a0*/  UMOV UR16, UR12 ;  /* 0x0000000c00107c82 */ /* 0x000fe20008000000 */
[----:B------:R-:W-:Y:S01]  /*16b0*/  UIADD3 UR12, UR12, 0x6, URZ ;  /* 0x000000060c0c7890 */ /* 0x000fe2000fffe03f */
[----:B------:R-:W-:Y:S02]  /*16c0*/  UMOV UR15, 0x40000040 ;  /* 0x40000040000f7882 */ /* 0x000fe40000000000 */
[----:B------:R-:W-:Y:S02]  /*16d0*/  UIMAD UR20, UR49, 0x700, UR20 ;  /* 0x00000700311478a4 */ /* 0x000fe4000f8e0214 */
[----:B------:R-:W-:Y:S02]  /*16e0*/  UISETP.GE.AND UP0, UPT, UR54, 0xe1, UPT ;  /* 0x000000e13600788c */ /* 0x000fe4000bf06270 */
[----:B------:R-:W-:Y:S02]  /*16f0*/  UIADD3 UR4, UR20, 0x200, URZ ;  /* 0x0000020014047890 */ /* 0x000fe4000fffe03f */
[----:B------:R-:W-:-:S02]  /*1700*/  UIADD3 UR5, UR20, 0x300, URZ ;  /* 0x0000030014057890 */ /* 0x000fc4000fffe03f */
[----:B------:R-:W-:Y:S01]  /*1710*/  UMOV UR18, UR20 ;  /* 0x0000001400127c82 */ /* 0x000fe20008000000 */
[----:B------:R-:W-:Y:S01]  /*1720*/  UIADD3 UR6, UR20, 0x400, URZ ;  /* 0x0000040014067890 */ /* 0x000fe2000fffe03f */
[----:B------:R-:W-:Y:S01]  /*1730*/  QGMMA.64x32x32.F32.E4M3.E4M3 R136, gdesc[UR16], RZ, !UPT, gsb0 ;  /* 0x00600000108879f3 */ /* 0x000fe2000c0008ff */
[----:B------:R-:W-:Y:S01]  /*1740*/  UIADD3 UR18, UR20, 0x100, URZ ;  /* 0x0000010014127890 */ /* 0x000fe2000fffe03f */
[----:B------:R-:W-:Y:S01]  /*1750*/  UMOV UR19, 0x40000040 ;  /* 0x4000004000137882 */ /* 0x000fe20000000000 */
[----:B------:R-:W-:Y:S02]  /*1760*/  UIADD3 UR8, UR20, 0x202, URZ ;  /* 0x0000020214087890 */ /* 0x000fe4000fffe03f */
[----:B------:R-:W-:Y:S02]  /*1770*/  UIADD3 UR9, UR20, 0x302, URZ ;  /* 0x0000030214097890 */ /* 0x000fe4000fffe03f */
[----:B------:R-:W-:Y:S02]  /*1780*/  UIADD3 UR10, UR20, 0x402, URZ ;  /* 0x00000402140a7890 */ /* 0x000fe4000fffe03f */
[----:B------:R-:W-:-:S02]  /*1790*/  UIADD3 UR13, UR20, 0x404, URZ ;  /* 0x00000404140d7890 */ /* 0x000fc4000fffe03f */
[----:B------:R-:W-:Y:S01]  /*17a0*/  UIADD3 UR14, UR20, 0x6, URZ ;  /* 0x00000006140e7890 */ /* 0x000fe2000fffe03f */
        /* <DEDUP_REMOVED lines=23> */
[----:B------:R-:W-:Y:S01]  /*1920*/  UMOV UR4, UR7 ;  /* 0x0000000700047c82 */ /* 0x000fe20008000000 */
[----:B------:R-:W-:Y:S01]  /*1930*/  UMOV UR7, 0x40000040 ;  /* 0x4000004000077882 */ /* 0x000fe20000000000 */
[----:B------:R-:W-:Y:S02]  /*1940*/  WARPGROUP.DEPBAR.LE gsb0, 0x0 ;  /* 0x00008000000079c5 */ /* 0x000fe40000010000 */
[----:B------:R-:W-:-:S06]  /*1950*/  WARPGROUP.ARRIVE ;  /* 0x00000000000079c5 */ /* 0x000fcc0000000000 */
[----:B------:R-:W-:Y:S01]  /*1960*/  QGMMA.64x32x32.F32.E4M3.E4M3 R40, gdesc[UR16], RZ, !UPT, gsb0 ;  /* 0x00600000102879f3 */ /* 0x000fe2000c0008ff */
[----:B------:R-:W-:Y:S01]  /*1970*/  UMOV UR18, UR5 ;  /* 0x0000000500127c82 */ /* 0x000fe20008000000 */
[----:B------:R-:W-:Y:S01]  /*1980*/  UMOV UR19, 0x40000040 ;  /* 0x4000004000137882 */ /* 0x000fe20000000000 */
        /* <DEDUP_REMOVED lines=32> */
[----:B------:R-:W-:Y:S01]  /*1b90*/  UMOV UR8, UR11 ;  /* 0x0000000b00087c82 */ /* 0x000fe20008000000 */
[----:B------:R-:W-:Y:S01]  /*1ba0*/  UMOV UR11, 0x40000040 ;  /* 0x40000040000b7882 */ /* 0x000fe20000000000 */
[----:B------:R-:W-:Y:S02]  /*1bb0*/  WARPGROUP.DEPBAR.LE gsb0, 0x0 ;  /* 0x00008000000079c5 */ /* 0x000fe40000010000 */
[----:B------:R-:W-:-:S06]  /*1bc0*/  WARPGROUP.ARRIVE ;  /* 0x00000000000079c5 */ /* 0x000fcc0000000000 */
[----:B------:R-:W-:Y:S01]  /*1bd0*/  QGMMA.64x32x32.F32.E4M3.E4M3 R40, gdesc[UR4], R40, gsb0 ;  /* 0x00600000042879f3 */ /* 0x000fe20008000828 */
[----:B------:R-:W-:Y:S01]  /*1be0*/  UMOV UR6, UR9 ;  /* 0x0000000900067c82 */ /* 0x000fe20008000000 */
[----:B------:R-:W-:Y:S01]  /*1bf0*/  UMOV UR7, 0x40000040 ;  /* 0x4000004000077882 */ /* 0x000fe20000000000 */
[----:B------:R-:W-:Y:S01]  /*1c00*/  UMOV UR9, 0x40000040 ;  /* 0x4000004000097882 */ /* 0x000fe20000000000 */
        /* <DEDUP_REMOVED lines=80> */
[C---:B------:R-:W-:Y:S02]  /*2110*/  FMUL.FTZ R82, R0.reuse, R129 ;  /* 0x0000008100527220 */ /* 0x040fe40000410000 */
[----:B------:R-:W5:Y:S01]  /*2120*/  MUFU.TANH R12, R12 ;  /* 0x0000000c000c7308 */ /* 0x000f620000002400 */
[C---:B------:R-:W-:Y:S01]  /*2130*/  FMUL.FTZ R83, R0.reuse, R126 ;  /* 0x0000007e00537220 */ /* 0x040fe20000410000 */
[----:B------:R-:W-:Y:S01]  /*2140*/  QGMMA.64x32x32.F32.E4M3.E4M3 R104, gdesc[UR12], R104, gsb0 ;  /* 0x006000000c6879f3 */ /* 0x000fe20008000868 */
[----:B------:R-:W-:Y:S01]  /*2150*/  UIADD3 UR14, UR20, 0x306, URZ ;  /* 0x00000306140e7890 */ /* 0x000fe2000fffe03f */
[C---:B------:R-:W-:Y:S01]  /*2160*/  FMUL.FTZ R85, R0.reuse, R133 ;  /* 0x0000008500557220 */ /* 0x040fe20000410000 */
[----:B------:R-:W-:Y:S01]  /*2170*/  UMOV UR15, 0x40000040 ;  /* 0x40000040000f7882 */ /* 0x000fe20000000000 */
        /* <DEDUP_REMOVED lines=12> */
[----:B------:R-:W-:-:S06]  /*2240*/  FMUL.FTZ R124, R0, R135 ;  /* 0x00000087007c7220 */ /* 0x000fcc0000410000 */
[----:B------:R-:W5:Y:S08]  /*2250*/  MUFU.TANH R13, R13 ;  /* 0x0000000d000d7308 */ /* 0x000f700000002400 */
        /* <DEDUP_REMOVED lines=25> */
[----:B------:R-:W-:-:S05]  /*23f0*/  FMUL.FTZ R111, R0, R111 ;  /* 0x0000006f006f7220 */ /* 0x000fca0000410000 */
[----:B------:R-:W5:Y:S08]  /*2400*/  MUFU.TANH R78, R78 ;  /* 0x0000004e004e7308 */ /* 0x000f700000002400 */
        /* <DEDUP_REMOVED lines=35> */
[----:B------:R-:W-:Y:S02]  /*2640*/  IMAD.U32 R56, RZ, RZ, UR45 ;  /* 0x0000002dff387e24 */ /* 0x000fe4000f8e00ff */
[C---:B------:R-:W-:Y:S01]  /*2650*/  FMUL.FTZ R103, R0.reuse, R60 ;  /* 0x0000003c00677220 */ /* 0x040fe20000410000 */
[C---:B------:R-:W-:Y:S01]  /*2660*/  FMUL.FTZ R60, R0.reuse, R62 ;  /* 0x0000003e003c7220 */ /* 0x040fe20000410000 */
[----:B------:R-:W-:Y:S01]  /*2670*/  FMUL.FTZ R62, R0, R64 ;  /* 0x00000040003e7220 */ /* 0x000fe20000410000 */
[----:B------:R-:W-:Y:S01]  /*2680*/  QGMMA.64x32x32.F32.E4M3.E4M3 R40, gdesc[UR12], R40, gsb0 ;  /* 0x006000000c2879f3 */ /* 0x000fe20008000828 */
[----:B------:R-:W-:Y:S02]  /*2690*/  IMAD R5, R56, -0xe0, R5 ;  /* 0xffffff2038057824 */ /* 0x000fe400078e0205 */
[C---:B------:R-:W-:Y:S01]  /*26a0*/  FMUL.FTZ R129, R0.reuse, R65 ;  /* 0x0000004100817220 */ /* 0x040fe20000410000 */
[C---:B------:R-:W-:Y:S01]  /*26b0*/  FMUL.FTZ R66, R0.reuse, R66 ;  /* 0x0000004200427220 */ /* 0x040fe20000410000 */
[C---:B------:R-:W-:Y:S01]  /*26c0*/  FMUL.FTZ R133, R0.reuse, R70 ;  /* 0x0000004600857220 */ /* 0x040fe20000410000 */
[C---:B------:R-:W-:Y:S01]  /*26d0*/  FMUL.FTZ R131, R0.reuse, R68 ;  /* 0x0000004400837220 */ /* 0x040fe20000410000 */
[C---:B------:R-:W-:Y:S01]  /*26e0*/  ISETP.GT.AND P5, PT, R5.reuse, RZ, PT ;  /* 0x000000ff0500720c */ /* 0x040fe20003fa4270 */
[----:B------:R5:W-:Y:S01]  /*26f0*/  MUFU.TANH R68, R66 ;  /* 0x0000004200447308 */ /* 0x000be20000002400 */
[----:B------:R-:W-:Y:S01]  /*2700*/  ISETP.GT.AND P1, PT, R5, 0x1, PT ;  /* 0x000000010500780c */ /* 0x000fe20003f24270 */
[----:B------:R-:W-:Y:S01]  /*2710*/  FMUL.FTZ R99, R0, R57 ;  /* 0x0000003900637220 */ /* 0x000fe20000410000 */
[----:B-1----:R-:W-:Y:S01]  /*2720*/  FSEL R4, R4, -INF , P5 ;  /* 0xff80000004047808 */ /* 0x002fe20002800000 */
[C---:B------:R-:W-:Y:S01]  /*2730*/  FMUL.FTZ R130, R0.reuse, R67 ;  /* 0x0000004300827220 */ /* 0x040fe20000410000 */
[----:B------:R-:W-:Y:S01]  /*2740*/  FSEL R64, R7, -INF , P5 ;  /* 0xff80000007407808 */ /* 0x000fe20002800000 */
[C---:B------:R-:W-:Y:S01]  /*2750*/  FMUL.FTZ R132, R0.reuse, R69 ;  /* 0x0000004500847220 */ /* 0x040fe20000410000 */
[C---:B------:R-:W-:Y:S01]  /*2760*/  ISETP.GT.AND P5, PT, R5.reuse, 0x11, PT ;  /* 0x000000110500780c */ /* 0x040fe20003fa4270 */
[----:B------:R-:W-:Y:S01]  /*2770*/  FMUL.FTZ R128, R0, R58 ;  /* 0x0000003a00807220 */ /* 0x000fe20000410000 */
[----:B--2---:R-:W-:Y:S01]  /*2780*/  FSEL R7, R10, -INF , P1 ;  /* 0xff8000000a077808 */ /* 0x004fe20000800000 */
[----:B------:R-:W-:Y:S01]  /*2790*/  FMUL.FTZ R127, R0, R59 ;  /* 0x0000003b007f7220 */ /* 0x000fe20000410000 */
[----:B------:R-:W-:Y:S01]  /*27a0*/  FSEL R65, R6, -INF , P1 ;  /* 0xff80000006417808 */ /* 0x000fe20000800000 */
[----:B------:R-:W-:Y:S01]  /*27b0*/  FMUL.FTZ R134, R0, R71 ;  /* 0x0000004700867220 */ /* 0x000fe20000410000 */
[C---:B------:R-:W-:Y:S01]  /*27c0*/  ISETP.GT.AND P1, PT, R5.reuse, 0x18, PT ;  /* 0x000000180500780c */ /* 0x040fe20003f24270 */
[----:B------:R-:W1:Y:S01]  /*27d0*/  MUFU.TANH R122, R122 ;  /* 0x0000007a007a7308 */ /* 0x000e620000002400 */
[----:B------:R-:W-:Y:S01]  /*27e0*/  ISETP.GT.AND P2, PT, R5, 0x8, PT ;  /* 0x000000080500780c */ /* 0x000fe20003f44270 */
[----:B------:R-:W-:Y:S01]  /*27f0*/  UIADD3 UR14, UR20, 0x606, URZ ;  /* 0x00000606140e7890 */ /* 0x000fe2000fffe03f */
[----:B---3--:R-:W-:Y:S01]  /*2800*/  FSEL R70, R11, -INF , P5 ;  /* 0xff8000000b467808 */ /* 0x008fe20002800000 */
[----:B------:R-:W-:Y:S01]  /*2810*/  UMOV UR15, 0x40000040 ;  /* 0x40000040000f7882 */ /* 0x000fe20000000000 */
[----:B----4-:R-:W-:Y:S01]  /*2820*/  FSEL R11, R76, -INF , P1 ;  /* 0xff8000004c0b7808 */ /* 0x010fe20000800000 */
[----:B------:R-:W-:Y:S01]  /*2830*/  FMUL.FTZ R61, R0, R61 ;  /* 0x0000003d003d7220 */ /* 0x000fe20000410000 */
[C---:B------:R-:W-:Y:S01]  /*2840*/  ISETP.GT.AND P3, PT, R5.reuse, 0x9, PT ;  /* 0x000000090500780c */ /* 0x040fe20003f64270 */
[----:B------:R-:W2:Y:S01]  /*2850*/  MUFU.TANH R120, R120 ;  /* 0x0000007800787308 */ /* 0x000ea20000002400 */
[----:B-----5:R-:W-:Y:S01]  /*2860*/  FSEL R66, R8, -INF , P2 ;  /* 0xff80000008427808 */ /* 0x020fe20001000000 */
[----:B------:R-:W-:Y:S01]  /*2870*/  FMUL.FTZ R63, R0, R63 ;  /* 0x0000003f003f7220 */ /* 0x000fe20000410000 */
[----:B------:R-:W-:-:S02]  /*2880*/  ISETP.GT.AND P4, PT, R5, 0x10, PT ;  /* 0x000000100500780c */ /* 0x000fc40003f84270 */
[----:B------:R-:W-:Y:S02]  /*2890*/  FSEL R67, R9, -INF , P3 ;  /* 0xff80000009437808 */ /* 0x000fe40001800000 */
[----:B------:R-:W-:Y:S01]  /*28a0*/  FSEL R69, R12, -INF , P4 ;  /* 0xff8000000c457808 */ /* 0x000fe20002000000 */
[----:B------:R-:W3:Y:S01]  /*28b0*/  MUFU.TANH R104, R104 ;  /* 0x0000006800687308 */ /* 0x000ee20000002400 */
[----:B------:R-:W-:Y:S02]  /*28c0*/  FSEL R6, R14, -INF , P2 ;  /* 0xff8000000e067808 */ /* 0x000fe40001000000 */
[----:B------:R-:W-:Y:S02]  /*28d0*/  ISETP.GT.AND P2, PT, R5, 0x19, PT ;  /* 0x000000190500780c */ /* 0x000fe40003f44270 */
[----:B------:R-:W-:Y:S02]  /*28e0*/  FSEL R71, R20, -INF , P1 ;  /* 0xff80000014477808 */ /* 0x000fe40000800000 */
[----:B------:R-:W-:Y:S01]  /*28f0*/  FSEL R8, R13, -INF , P3 ;  /* 0xff8000000d087808 */ /* 0x000fe20001800000 */
[----:B------:R-:W4:Y:S01]  /*2900*/  MUFU.TANH R123, R123 ;  /* 0x0000007b007b7308 */ /* 0x000f220000002400 */
[----:B------:R-:W-:-:S02]  /*2910*/  FSEL R9, R72, -INF , P4 ;  /* 0xff80000048097808 */ /* 0x000fc40002000000 */
[----:B------:R-:W-:Y:S02]  /*2920*/  ISETP.GT.AND P3, PT, R5, 0x20, PT ;  /* 0x000000200500780c */ /* 0x000fe40003f64270 */
[----:B------:R-:W-:Y:S02]  /*2930*/  FSEL R72, R15, -INF , P2 ;  /* 0xff8000000f487808 */ /* 0x000fe40001000000 */
[----:B------:R-:W-:Y:S01]  /*2940*/  ISETP.GT.AND P4, PT, R5, 0x21, PT ;  /* 0x000000210500780c */ /* 0x000fe20003f84270 */
[----:B------:R-:W5:Y:S01]  /*2950*/  MUFU.TANH R106, R106 ;  /* 0x0000006a006a7308 */ /* 0x000f620000002400 */
[----:B------:R-:W-:Y:S02]  /*2960*/  FSEL R73, R73, -INF , P3 ;  /* 0xff80000049497808 */ /* 0x000fe40001800000 */
[----:B------:R-:W-:Y:S02]  /*2970*/  FSEL R10, R21, -INF , P5 ;  /* 0xff800000150a7808 */ /* 0x000fe40002800000 */
[----:B------:R-:W-:Y:S01]  /*2980*/  ISETP.GT.AND P5, PT, R5, 0x28, PT ;  /* 0x000000280500780c */ /* 0x000fe20003fa4270 */
[----:B------:R-:W-:-:S02]  /*2990*/  WARPGROUP.DEPBAR.LE gsb0, 0x0 ;  /* 0x00008000000079c5 */ /* 0x000fc40000010000 */
[C---:B------:R-:W-:Y:S01]  /*29a0*/  FMUL.FTZ R41, R0.reuse, R41 ;  /* 0x0000002900297220 */ /* 0x040fe20000410000 */
[C---:B------:R-:W-:Y:S01]  /*29b0*/  FMUL.FTZ R57, R0.reuse, R44 ;  /* 0x0000002c00397220 */ /* 0x040fe20000410000 */
[C---:B------:R-:W-:Y:S01]  /*29c0*/  FMUL.FTZ R58, R0.reuse, R45 ;  /* 0x0000002d003a7220 */ /* 0x040fe20000410000 */
[C---:B------:R-:W-:Y:S01]  /*29d0*/  FMUL.FTZ R59, R0.reuse, R46 ;  /* 0x0000002e003b7220 */ /* 0x040fe20000410000 */
[----:B------:R1:W-:Y:S01]  /*29e0*/  MUFU.TANH R76, R41 ;  /* 0x00000029004c7308 */ /* 0x0003e20000002400 */
[----:B------:R-:W-:Y:S01]  /*29f0*/  FMUL.FTZ R135, R0, R47 ;  /* 0x0000002f00877220 */ /* 0x000fe20000410000 */
[----:B------:R-:W-:Y:S01]  /*2a00*/  FSEL R74, R74, -INF , P4 ;  /* 0xff8000004a4a7808 */ /* 0x000fe20002000000 */
[C---:B------:R-:W-:Y:S01]  /*2a10*/  FMUL.FTZ R137, R0.reuse, R49 ;  /* 0x0000003100897220 */ /* 0x040fe20000410000 */
[----:B------:R-:W-:Y:S01]  /*2a20*/  ISETP.GT.AND P1, PT, R5, 0x29, PT ;  /* 0x000000290500780c */ /* 0x000fe20003f24270 */
[----:B------:R-:W-:Y:S01]  /*2a30*/  FMUL.FTZ R136, R0, R48 ;  /* 0x0000003000887220 */ /* 0x000fe20000410000 */
[----:B------:R-:W-:Y:S01]  /*2a40*/  FSEL R78, R78, -INF , P5 ;  /* 0xff8000004e4e7808 */ /* 0x000fe20002800000 */
[C---:B------:R-:W-:Y:S01]  /*2a50*/  FMUL.FTZ R138, R0.reuse, R50 ;  /* 0x00000032008a7220 */ /* 0x040fe20000410000 */
[----:B------:R-:W-:Y:S01]  /*2a60*/  FSEL R12, R75, -INF , P2 ;  /* 0xff8000004b0c7808 */ /* 0x000fe20001000000 */
[----:B------:R-:W-:Y:S01]  /*2a70*/  FMUL.FTZ R139, R0, R51 ;  /* 0x00000033008b7220 */ /* 0x000fe20000410000 */
[----:B-1----:R-:W-:Y:S01]  /*2a80*/  FMNMX.FTZ R41, R64, R65, !PT ;  /* 0x0000004140297209 */ /* 0x002fe20007810000 */
[----:B------:R-:W-:Y:S01]  /*2a90*/  MUFU.TANH R124, R124 ;  /* 0x0000007c007c7308 */ /* 0x000fe20000002400 */
[----:B------:R-:W-:Y:S01]  /*2aa0*/  ISETP.GT.AND P2, PT, R5, 0x30, PT ;  /* 0x000000300500780c */ /* 0x000fe20003f44270 */
[----:B------:R-:W-:Y:S01]  /*2ab0*/  FMUL.FTZ R140, R0, R52 ;  /* 0x00000034008c7220 */ /* 0x000fe20000410000 */
[----:B------:R-:W-:Y:S01]  /*2ac0*/  FMNMX.FTZ R44, R66, R41, !PT ;  /* 0x00000029422c7209 */ /* 0x000fe20007810000 */
[----:B------:R-:W-:Y:S01]  /*2ad0*/  FMUL.FTZ R40, R0, R40 ;  /* 0x0000002800287220 */ /* 0x000fe20000410000 */
[----:B------:R-:W-:Y:S01]  /*2ae0*/  FSEL R77, R77, -INF , P1 ;  /* 0xff8000004d4d7808 */ /* 0x000fe20000800000 */
[----:B------:R-:W-:Y:S01]  /*2af0*/  WARPGROUP.ARRIVE ;  /* 0x00000000000079c5 */ /* 0x000fe20000000000 */
[----:B------:R-:W-:Y:S01]  /*2b00*/  FMNMX.FTZ R44, R67, R44, !PT ;  /* 0x0000002c432c7209 */ /* 0x000fe20007810000 */
[----:B------:R-:W1:Y:S01]  /*2b10*/  MUFU.TANH R105, R105 ;  /* 0x0000006900697308 */ /* 0x000e620000002400 */
[----:B------:R-:W-:Y:S01]  /*2b20*/  FSEL R13, R80, -INF , P3 ;  /* 0xff800000500d7808 */ /* 0x000fe20001800000 */
[C---:B------:R-:W-:Y:S01]  /*2b30*/  FMUL.FTZ R141, R0.reuse, R53 ;  /* 0x00000035008d7220 */ /* 0x040fe20000410000 */
[----:B------:R-:W-:Y:S01]  /*2b40*/  FMNMX.FTZ R45, R69, R44, !PT ;  /* 0x0000002c452d7209 */ /* 0x000fe20007810000 */
[----:B------:R-:W-:Y:S01]  /*2b50*/  QGMMA.64x32x32.F32.E4M3.E4M3 R24, gdesc[UR12], R24, gsb0 ;  /* 0x006000000c1879f3 */ /* 0x000fe20008000818 */
[----:B------:R-:W-:Y:S01]  /*2b60*/  ISETP.GT.AND P3, PT, R5, 0x31, PT ;  /* 0x000000310500780c */ /* 0x000fe20003f64270 */
[----:B------:R-:W-:Y:S01]  /*2b70*/  FMUL.FTZ R42, R0, R42 ;  /* 0x0000002a002a7220 */ /* 0x000fe20000410000 */
[----:B------:R-:W-:Y:S01]  /*2b80*/  FMNMX.FTZ R46, R70, R45, !PT ;  /* 0x0000002d462e7209 */ /* 0x000fe20007810000 */
[----:B------:R-:W1:Y:S01]  /*2b90*/  MUFU.TANH R125, R125 ;  /* 0x0000007d007d7308 */ /* 0x000e620000002400 */
[----:B------:R-:W-:Y:S01]  /*2ba0*/  FSEL R81, R81, -INF , P2 ;  /* 0xff80000051517808 */ /* 0x000fe20001000000 */
[C---:B------:R-:W-:Y:S01]  /*2bb0*/  FMUL.FTZ R143, R0.reuse, R55 ;  /* 0x00000037008f7220 */ /* 0x040fe20000410000 */
[----:B------:R-:W-:Y:S01]  /*2bc0*/  FMNMX.FTZ R45, R71, R46, !PT ;  /* 0x0000002e472d7209 */ /* 0x000fe20007810000 */
[C---:B------:R-:W-:Y:S01]  /*2bd0*/  FMUL.FTZ R56, R0.reuse, R43 ;  /* 0x0000002b00387220 */ /* 0x040fe20000410000 */
[----:B------:R-:W-:Y:S01]  /*2be0*/  FSEL R14, R79, -INF , P4 ;  /* 0xff8000004f0e7808 */ /* 0x000fe20002000000 */
[----:B------:R-:W-:Y:S01]  /*2bf0*/  FMUL.FTZ R142, R0, R54 ;  /* 0x00000036008e7220 */ /* 0x000fe20000410000 */
[----:B------:R-:W-:Y:S01]  /*2c00*/  FMNMX.FTZ R46, R72, R45, !PT ;  /* 0x0000002d482e7209 */ /* 0x000fe20007810000 */
[----:B------:R-:W-:Y:S01]  /*2c10*/  MUFU.TANH R109, R109 ;  /* 0x0000006d006d7308 */ /* 0x000fe20000002400 */
[----:B------:R-:W-:-:S02]  /*2c20*/  ISETP.GT.AND P4, PT, R5, 0x38, PT ;  /* 0x000000380500780c */ /* 0x000fc40003f84270 */
[----:B------:R-:W-:Y:S02]  /*2c30*/  FMNMX.FTZ R47, R73, R46, !PT ;  /* 0x0000002e492f7209 */ /* 0x000fe40007810000 */
[----:B------:R-:W-:Y:S02]  /*2c40*/  FSEL R82, R82, -INF , P3 ;  /* 0xff80000052527808 */ /* 0x000fe40001800000 */
[----:B------:R-:W-:Y:S01]  /*2c50*/  FMNMX.FTZ R49, R74, R47, !PT ;  /* 0x0000002f4a317209 */ /* 0x000fe20007810000 */
[----:B------:R-:W1:Y:S01]  /*2c60*/  MUFU.TANH R107, R107 ;  /* 0x0000006b006b7308 */ /* 0x000e620000002400 */
[----:B------:R-:W-:Y:S02]  /*2c70*/  FSEL R15, R83, -INF , P5 ;  /* 0xff800000530f7808 */ /* 0x000fe40002800000 */
[----:B------:R-:W-:Y:S02]  /*2c80*/  FMNMX.FTZ R48, R78, R49, !PT ;  /* 0x000000314e307209 */ /* 0x000fe40007810000 */
[----:B------:R-:W-:-:S02]  /*2c90*/  ISETP.GT.AND P5, PT, R5, 0x39, PT ;  /* 0x000000390500780c */ /* 0x000fc40003fa4270 */
[----:B------:R-:W-:Y:S01]  /*2ca0*/  FMNMX.FTZ R50, R77, R48, !PT ;  /* 0x000000304d327209 */ /* 0x000fe20007810000 */
[----:B------:R2:W-:Y:S01]  /*2cb0*/  MUFU.TANH R75, R40 ;  /* 0x00000028004b7308 */ /* 0x0005e20000002400 */
[----:B------:R-:W-:Y:S02]  /*2cc0*/  FSEL R86, R86, -INF , P4 ;  /* 0xff80000056567808 */ /* 0x000fe40002000000 */
[----:B------:R-:W-:Y:S02]  /*2cd0*/  FMNMX.FTZ R49, R81, R50, !PT ;  /* 0x0000003251317209 */ /* 0x000fe40007810000 */
[----:B------:R-:W-:Y:S02]  /*2ce0*/  FSEL R20, R84, -INF , P1 ;  /* 0xff80000054147808 */ /* 0x000fe40000800000 */
[----:B------:R-:W-:Y:S01]  /*2cf0*/  FMNMX.FTZ R51, R82, R49, !PT ;  /* 0x0000003152337209 */ /* 0x000fe20007810000 */
[----:B------:R-:W1:Y:S01]  /*2d00*/  MUFU.TANH R108, R108 ;  /* 0x0000006c006c7308 */ /* 0x000e620000002400 */
[----:B------:R-:W-:-:S02]  /*2d10*/  ISETP.GT.AND P1, PT, R5, 0x40, PT ;  /* 0x000000400500780c */ /* 0x000fc40003f24270 */
[----:B------:R-:W-:Y:S02]  /*2d20*/  FSEL R85, R85, -INF , P5 ;  /* 0xff80000055557808 */ /* 0x000fe40002800000 */
[----:B------:R-:W-:Y:S02]  /*2d30*/  FMNMX.FTZ R52, R86, R51, !PT ;  /* 0x0000003356347209 */ /* 0x000fe40007810000 */
[----:B------:R-:W-:Y:S01]  /*2d40*/  FSEL R21, R121, -INF , P2 ;  /* 0xff80000079157808 */ /* 0x000fe20001000000 */
[----:B------:R-:W1:Y:S01]  /*2d50*/  MUFU.TANH R110, R110 ;  /* 0x0000006e006e7308 */ /* 0x000e620000002400 */
[----:B------:R-:W-:Y:S02]  /*2d60*/  ISETP.GT.AND P2, PT, R5, 0x41, PT ;  /* 0x000000410500780c */ /* 0x000fe40003f44270 */
[----:B------:R-:W-:Y:S02]  /*2d70*/  FSEL R122, R122, -INF , P1 ;  /* 0xff8000007a7a7808 */ /* 0x000fe40000800000 */
[----:B------:R-:W-:-:S02]  /*2d80*/  FMNMX.FTZ R53, R85, R52, !PT ;  /* 0x0000003455357209 */ /* 0x000fc40007810000 */
[----:B--2---:R-:W-:Y:S01]  /*2d90*/  FSEL R40, R120, -INF , P3 ;  /* 0xff80000078287808 */ /* 0x004fe20001800000 */
[----:B------:R-:W2:Y:S01]  /*2da0*/  MUFU.TANH R113, R113 ;  /* 0x0000007100717308 */ /* 0x000ea20000002400 */
[----:B------:R-:W-:Y:S02]  /*2db0*/  ISETP.GT.AND P3, PT, R5, 0x48, PT ;  /* 0x000000480500780c */ /* 0x000fe40003f64270 */
[----:B---3--:R-:W-:Y:S02]  /*2dc0*/  FSEL R104, R104, -INF , P2 ;  /* 0xff80000068687808 */ /* 0x008fe40001000000 */
[----:B------:R-:W-:Y:S02]  /*2dd0*/  FMNMX.FTZ R53, R122, R53, !PT ;  /* 0x000000357a357209 */ /* 0x000fe40007810000 */
[----:B----4-:R-:W-:Y:S01]  /*2de0*/  FSEL R41, R123, -INF , P4 ;  /* 0xff8000007b297808 */ /* 0x010fe20002000000 */
[----:B------:R-:W3:Y:S01]  /*2df0*/  MUFU.TANH R111, R111 ;  /* 0x0000006f006f7308 */ /* 0x000ee20000002400 */
[----:B------:R-:W-:Y:S01]  /*2e00*/  ISETP.GT.AND P4, PT, R5, 0x49, PT ;  /* 0x000000490500780c */ /* 0x000fe20003f84270 */
[----:B------:R-:W-:-:S02]  /*2e10*/  WARPGROUP.DEPBAR.LE gsb0, 0x0 ;  /* 0x00008000000079c5 */ /* 0x000fc40000010000 */
[----:B-----5:R-:W-:Y:S01]  /*2e20*/  FSEL R106, R106, -INF , P3 ;  /* 0xff8000006a6a7808 */ /* 0x020fe20001800000 */
[----:B------:R-:W-:Y:S01]  /*2e30*/  FMUL.FTZ R121, R0, R36 ;  /* 0x0000002400797220 */ /* 0x000fe20000410000 */
[----:B------:R-:W-:Y:S02]  /*2e40*/  FMNMX.FTZ R55, R104, R53, !PT ;  /* 0x0000003568377209 */ /* 0x000fe40007810000 */
[----:B------:R4:W-:Y:S01]  /*2e50*/  MUFU.TANH R83, R42 ;  /* 0x0000002a00537308 */ /* 0x0009e20000002400 */
[----:B-1----:R-:W-:Y:S02]  /*2e60*/  FSEL R105, R105, -INF , P4 ;  /* 0xff80000069697808 */ /* 0x002fe40002000000 */
[----:B------:R-:W-:Y:S02]  /*2e70*/  FMNMX.FTZ R54, R106, R55, !PT ;  /* 0x000000376a367209 */ /* 0x000fe40007810000 */
[----:B------:R-:W-:Y:S01]  /*2e80*/  FSEL R43, R125, -INF , P1 ;  /* 0xff8000007d2b7808 */ /* 0x000fe20000800000 */
[----:B------:R-:W-:Y:S01]  /*2e90*/  FMUL.FTZ R125, R0, R38 ;  /* 0x00000026007d7220 */ /* 0x000fe20000410000 */
[----:B------:R-:W-:Y:S01]  /*2ea0*/  ISETP.GT.AND P1, PT, R5, 0x51, PT ;  /* 0x000000510500780c */ /* 0x000fe20003f24270 */
[----:B------:R-:W1:Y:S01]  /*2eb0*/  MUFU.TANH R112, R112 ;  /* 0x0000007000707308 */ /* 0x000e620000002400 */
[----:B----4-:R-:W-:-:S02]  /*2ec0*/  FSEL R42, R124, -INF , P5 ;  /* 0xff8000007c2a7808 */ /* 0x010fc40002800000 */
[----:B------:R-:W-:Y:S02]  /*2ed0*/  ISETP.GT.AND P5, PT, R5, 0x50, PT ;  /* 0x000000500500780c */ /* 0x000fe40003fa4270 */
[----:B------:R-:W-:Y:S02]  /*2ee0*/  FSEL R44, R107, -INF , P2 ;  /* 0xff8000006b2c7808 */ /* 0x000fe40001000000 */
[----:B------:R-:W-:Y:S01]  /*2ef0*/  FSEL R109, R109, -INF , P5 ;  /* 0xff8000006d6d7808 */ /* 0x000fe20002800000 */
[----:B------:R-:W4:Y:S01]  /*2f00*/  MUFU.TANH R126, R126 ;  /* 0x0000007e007e7308 */ /* 0x000f220000002400 */
[----:B------:R-:W-:Y:S02]  /*2f10*/  ISETP.GT.AND P2, PT, R5, 0x58, PT ;  /* 0x000000580500780c */ /* 0x000fe40003f44270 */
[----:B------:R-:W-:Y:S02]  /*2f20*/  FSEL R108, R108, -INF , P1 ;  /* 0xff8000006c6c7808 */ /* 0x000fe40000800000 */
[----:B------:R-:W-:-:S02]  /*2f30*/  FSEL R45, R110, -INF , P3 ;  /* 0xff8000006e2d7808 */ /* 0x000fc40001800000 */
[----:B------:R-:W-:Y:S01]  /*2f40*/  ISETP.GT.AND P3, PT, R5, 0x59, PT ;  /* 0x000000590500780c */ /* 0x000fe20003f64270 */
[----:B------:R-:W5:Y:S01]  /*2f50*/  MUFU.TANH R115, R115 ;  /* 0x0000007300737308 */ /* 0x000f620000002400 */
[----:B--2---:R-:W-:Y:S02]  /*2f60*/  FSEL R113, R113, -INF , P2 ;  /* 0xff80000071717808 */ /* 0x004fe40001000000 */
[----:B---3--:R-:W-:Y:S02]  /*2f70*/  FSEL R46, R111, -INF , P4 ;  /* 0xff8000006f2e7808 */ /* 0x008fe40002000000 */
[C---:B------:R-:W-:Y:S02]  /*2f80*/  ISETP.GT.AND P4, PT, R5.reuse, 0x60, PT ;  /* 0x000000600500780c */ /* 0x040fe40003f84270 */
[----:B-1----:R-:W-:Y:S01]  /*2f90*/  FSEL R112, R112, -INF , P3 ;  /* 0xff80000070707808 */ /* 0x002fe20001800000 */
[----:B------:R1:W-:Y:S01]  /*2fa0*/  MUFU.TANH R84, R56 ;  /* 0x0000003800547308 */ /* 0x0003e20000002400 */
[----:B----4-:R-:W-:Y:S01]  /*2fb0*/  FSEL R47, R126, -INF , P5 ;  /* 0xff8000007e2f7808 */ /* 0x010fe20002800000 */
[----:B------:R-:W-:Y:S01]  /*2fc0*/  FMUL.FTZ R126, R0, R31 ;  /* 0x0000001f007e7220 */ /* 0x000fe20000410000 */
[----:B------:R-:W-:-:S05]  /*2fd0*/  ISETP.GT.AND P5, PT, R5, 0x61, PT ;  /* 0x000000610500780c */ /* 0x000fca0003fa4270 */
[----:B------:R-:W2:Y:S01]  /*2fe0*/  MUFU.TANH R114, R114 ;  /* 0x0000007200727308 */ /* 0x000ea20000002400 */
[----:B-1----:R-:W-:Y:S02]  /*2ff0*/  FMNMX.FTZ R56, R105, R54, !PT ;  /* 0x0000003669387209 */ /* 0x002fe40007810000 */
[----:B-----5:R-:W-:-:S05]  /*3000*/  FSEL R115, R115, -INF , P4 ;  /* 0xff80000073737808 */ /* 0x020fca0002000000 */
[----:B------:R-:W1:Y:S08]  /*3010*/  MUFU.TANH R88, R88 ;  /* 0x0000005800587308 */ /* 0x000e700000002400 */
[----:B------:R3:W-:Y:S01]  /*3020*/  MUFU.TANH R120, R57 ;  /* 0x0000003900787308 */ /* 0x0007e20000002400 */
[----:B--2---:R-:W-:Y:S02]  /*3030*/  FSEL R48, R114, -INF , P1 ;  /* 0xff80000072307808 */ /* 0x004fe40000800000 */
[----:B------:R-:W-:-:S05]  /*3040*/  ISETP.GT.AND P1, PT, R5, 0x68, PT ;  /* 0x000000680500780c */ /* 0x000fca0003f24270 */
[----:B------:R-:W2:Y:S01]  /*3050*/  MUFU.TANH R116, R116 ;  /* 0x0000007400747308 */ /* 0x000ea20000002400 */
[----:B---3--:R-:W-:Y:S02]  /*3060*/  FMNMX.FTZ R57, R109, R56, !PT ;  /* 0x000000386d397209 */ /* 0x008fe40007810000 */
[----:B-1----:R-:W-:-:S05]  /*3070*/  FSEL R88, R88, -INF , P5 ;  /* 0xff80000058587808 */ /* 0x002fca0002800000 */
        /* <DEDUP_REMOVED lines=13> */
[----:B-1----:R-:W-:Y:S02]  /*3150*/  FSEL R90, R90, -INF , P2 ;  /* 0xff8000005a5a7808 */ /* 0x002fe40001000000 */
[----:B------:R-:W-:-:S03]  /*3160*/  FMNMX.FTZ R80, R112, R59, !PT ;  /* 0x0000003b70507209 */ /* 0x000fc60007810000 */
[----:B------:R-:W1:Y:S01]  /*3170*/  MUFU.TANH R94, R94 ;  /* 0x0000005e005e7308 */ /* 0x000e620000002400 */
[----:B------:R-:W-:-:S04]  /*3180*/  FMNMX.FTZ R59, R115, R80, !PT ;  /* 0x00000050733b7209 */ /* 0x000fc80007810000 */
[----:B------:R-:W-:-:S03]  /*3190*/  FMNMX.FTZ R80, R88, R59, !PT ;  /* 0x0000003b58507209 */ /* 0x000fc60007810000 */
[----:B------:R-:W3:Y:S01]  /*31a0*/  MUFU.TANH R93, R93 ;  /* 0x0000005d005d7308 */ /* 0x000ee20000002400 */
[----:B------:R-:W-:Y:S01]  /*31b0*/  FMNMX.FTZ R79, R89, R80, !PT ;  /* 0x00000050594f7209 */ /* 0x000fe20007810000 */
[----:B------:R-:W-:Y:S01]  /*31c0*/  FMUL.FTZ R80, R0, R24 ;  /* 0x0000001800507220 */ /* 0x000fe20000410000 */
[----:B--2---:R-:W-:Y:S02]  /*31d0*/  FSEL R51, R118, -INF , P4 ;  /* 0xff80000076337808 */ /* 0x004fe40002000000 */
[----:B------:R-:W-:-:S03]  /*31e0*/  ISETP.GT.AND P4, PT, R5, 0x71, PT ;  /* 0x000000710500780c */ /* 0x000fc60003f84270 */
[----:B------:R-:W2:Y:S01]  /*31f0*/  MUFU.TANH R91, R91 ;  /* 0x0000005b005b7308 */ /* 0x000ea20000002400 */
[----:B-1----:R-:W-:Y:S02]  /*3200*/  FSEL R54, R94, -INF , P2 ;  /* 0xff8000005e367808 */ /* 0x002fe40001000000 */
[----:B------:R-:W-:Y:S02]  /*3210*/  FMNMX.FTZ R94, R90, R79, !PT ;  /* 0x0000004f5a5e7209 */ /* 0x000fe40007810000 */
[----:B------:R-:W-:-:S03]  /*3220*/  ISETP.GT.AND P2, PT, R5, 0x80, PT ;  /* 0x000000800500780c */ /* 0x000fc60003f44270 */
[----:B------:R-:W1:Y:S01]  /*3230*/  MUFU.TANH R92, R92 ;  /* 0x0000005c005c7308 */ /* 0x000e620000002400 */
[----:B---3--:R-:W-:-:S04]  /*3240*/  FSEL R93, R93, -INF , P3 ;  /* 0xff8000005d5d7808 */ /* 0x008fc80001800000 */
[----:B------:R-:W-:-:S03]  /*3250*/  FMNMX.FTZ R79, R93, R94, !PT ;  /* 0x0000005e5d4f7209 */ /* 0x000fc60007810000 */
[----:B------:R-:W3:Y:S01]  /*3260*/  MUFU.TANH R95, R95 ;  /* 0x0000005f005f7308 */ /* 0x000ee20000002400 */
[----:B--2---:R-:W-:Y:S01]  /*3270*/  FSEL R52, R91, -INF , P5 ;  /* 0xff8000005b347808 */ /* 0x004fe20002800000 */
[----:B------:R-:W-:Y:S01]  /*3280*/  FMUL.FTZ R91, R0, R25 ;  /* 0x00000019005b7220 */ /* 0x000fe20000410000 */
[----:B------:R-:W-:-:S05]  /*3290*/  ISETP.GT.AND P5, PT, R5, 0x78, PT ;  /* 0x000000780500780c */ /* 0x000fca0003fa4270 */
[----:B------:R-:W2:Y:S01]  /*32a0*/  MUFU.TANH R102, R102 ;  /* 0x0000006600667308 */ /* 0x000ea20000002400 */
[----:B-1----:R-:W-:-:S04]  /*32b0*/  FSEL R92, R92, -INF , P4 ;  /* 0xff8000005c5c7808 */ /* 0x002fc80002000000 */
[----:B------:R-:W-:-:S03]  /*32c0*/  FMNMX.FTZ R94, R92, R79, !PT ;  /* 0x0000004f5c5e7209 */ /* 0x000fc60007810000 */
[----:B------:R-:W1:Y:S01]  /*32d0*/  MUFU.TANH R119, R119 ;  /* 0x0000007700777308 */ /* 0x000e620000002400 */
[----:B---3--:R-:W-:-:S07]  /*32e0*/  FSEL R95, R95, -INF , P5 ;  /* 0xff8000005f5f7808 */ /* 0x008fce0002800000 */
[----:B------:R-:W3:Y:S01]  /*32f0*/  MUFU.TANH R61, R61 ;  /* 0x0000003d003d7308 */ /* 0x000ee20000002400 */
[----:B--2---:R-:W-:Y:S02]  /*3300*/  FSEL R57, R102, -INF , P5 ;  /* 0xff80000066397808 */ /* 0x004fe40002800000 */
[----:B------:R-:W-:-:S05]  /*3310*/  ISETP.GT.AND P5, PT, R5, 0x89, PT ;  /* 0x000000890500780c */ /* 0x000fca0003fa4270 */
[----:B------:R-:W2:Y:S01]  /*3320*/  MUFU.TANH R96, R96 ;  /* 0x0000006000607308 */ /* 0x000ea20000002400 */
[----:B-1----:R-:W-:Y:S02]  /*3330*/  FSEL R53, R119, -INF , P1 ;  /* 0xff80000077357808 */ /* 0x002fe40000800000 */
[----:B------:R-:W-:-:S05]  /*3340*/  ISETP.GT.AND P1, PT, R5, 0x79, PT ;  /* 0x000000790500780c */ /* 0x000fca0003f24270 */
[----:B------:R-:W1:Y:S01]  /*3350*/  MUFU.TANH R101, R101 ;  /* 0x0000006500657308 */ /* 0x000e620000002400 */
[----:B---3--:R-:W-:Y:S02]  /*3360*/  FSEL R79, R61, -INF , P5 ;  /* 0xff8000003d4f7808 */ /* 0x008fe40002800000 */
[----:B------:R-:W-:-:S05]  /*3370*/  FMNMX.FTZ R61, R95, R94, !PT ;  /* 0x0000005e5f3d7209 */ /* 0x000fca0007810000 */
[----:B------:R-:W3:Y:S01]  /*3380*/  MUFU.TANH R97, R97 ;  /* 0x0000006100617308 */ /* 0x000ee20000002400 */
[----:B--2---:R-:W-:-:S04]  /*3390*/  FSEL R96, R96, -INF , P1 ;  /* 0xff80000060607808 */ /* 0x004fc80000800000 */
[----:B------:R-:W-:-:S03]  /*33a0*/  FMNMX.FTZ R61, R96, R61, !PT ;  /* 0x0000003d603d7209 */ /* 0x000fc60007810000 */
[----:B------:R-:W2:Y:S01]  /*33b0*/  MUFU.TANH R100, R100 ;  /* 0x0000006400647308 */ /* 0x000ea20000002400 */
[----:B-1----:R-:W-:Y:S02]  /*33c0*/  FSEL R58, R101, -INF , P1 ;  /* 0xff800000653a7808 */ /* 0x002fe40000800000 */
[----:B------:R-:W-:-:S05]  /*33d0*/  ISETP.GT.AND P1, PT, R5, 0x90, PT ;  /* 0x000000900500780c */ /* 0x000fca0003f24270 */
[----:B------:R-:W1:Y:S01]  /*33e0*/  MUFU.TANH R63, R63 ;  /* 0x0000003f003f7308 */ /* 0x000e620000002400 */
[----:B---3--:R-:W-:Y:S02]  /*33f0*/  FSEL R55, R97, -INF , P3 ;  /* 0xff80000061377808 */ /* 0x008fe40001800000 */
[----:B------:R-:W-:-:S05]  /*3400*/  ISETP.GT.AND P3, PT, R5, 0x81, PT ;  /* 0x000000810500780c */ /* 0x000fca0003f64270 */
[----:B------:R-:W3:Y:S01]  /*3410*/  MUFU.TANH R98, R98 ;  /* 0x0000006200627308 */ /* 0x000ee20000002400 */
[----:B--2---:R-:W-:-:S07]  /*3420*/  FSEL R100, R100, -INF , P2 ;  /* 0xff80000064647808 */ /* 0x004fce0001000000 */
[----:B------:R-:W2:Y:S01]  /*3430*/  MUFU.TANH R99, R99 ;  /* 0x0000006300637308 */ /* 0x000ea20000002400 */
[----:B-1----:R-:W-:Y:S01]  /*3440*/  FSEL R25, R63, -INF , P5 ;  /* 0xff8000003f197808 */ /* 0x002fe20002800000 */
[----:B------:R-:W-:Y:S01]  /*3450*/  FMUL.FTZ R63, R0, R26 ;  /* 0x0000001a003f7220 */ /* 0x000fe20000410000 */
[----:B------:R-:W-:Y:S02]  /*3460*/  FSEL R26, R68, -INF , P1 ;  /* 0xff800000441a7808 */ /* 0x000fe40000800000 */
[----:B------:R-:W-:Y:S02]  /*3470*/  FMNMX.FTZ R68, R100, R61, !PT ;  /* 0x0000003d64447209 */ /* 0x000fe40007810000 */
[C---:B------:R-:W-:Y:S01]  /*3480*/  ISETP.GT.AND P5, PT, R5.reuse, 0xa0, PT ;  /* 0x000000a00500780c */ /* 0x040fe20003fa4270 */
[----:B------:R-:W1:Y:S01]  /*3490*/  MUFU.TANH R103, R103 ;  /* 0x0000006700677308 */ /* 0x000e620000002400 */
[----:B---3--:R-:W-:Y:S02]  /*34a0*/  FSEL R56, R98, -INF , P4 ;  /* 0xff80000062387808 */ /* 0x008fe40002000000 */
[----:B------:R-:W-:-:S05]  /*34b0*/  ISETP.GT.AND P4, PT, R5, 0x88, PT ;  /* 0x000000880500780c */ /* 0x000fca0003f84270 */
[----:B------:R-:W3:Y:S01]  /*34c0*/  MUFU.TANH R128, R128 ;  /* 0x0000008000807308 */ /* 0x000ee20000002400 */
[----:B--2---:R-:W-:-:S04]  /*34d0*/  FSEL R99, R99, -INF , P3 ;  /* 0xff80000063637808 */ /* 0x004fc80001800000 */
[----:B------:R-:W-:-:S03]  /*34e0*/  FMNMX.FTZ R68, R99, R68, !PT ;  /* 0x0000004463447209 */ /* 0x000fc60007810000 */
[----:B------:R-:W-:Y:S01]  /*34f0*/  MUFU.TANH R62, R62 ;  /* 0x0000003e003e7308 */ /* 0x000fe20000002400 */
[----:B-1----:R-:W-:-:S04]  /*3500*/  FSEL R103, R103, -INF , P4 ;  /* 0xff80000067677808 */ /* 0x002fc80002000000 */
[----:B------:R-:W-:-:S03]  /*3510*/  FMNMX.FTZ R68, R103, R68, !PT ;  /* 0x0000004467447209 */ /* 0x000fc60007810000 */
[----:B------:R-:W1:Y:S01]  /*3520*/  MUFU.TANH R127, R127 ;  /* 0x0000007f007f7308 */ /* 0x000e620000002400 */
[----:B---3--:R-:W-:Y:S02]  /*3530*/  FSEL R59, R128, -INF , P2 ;  /* 0xff800000803b7808 */ /* 0x008fe40001000000 */
[----:B------:R-:W-:-:S05]  /*3540*/  ISETP.GT.AND P2, PT, R5, 0x91, PT ;  /* 0x000000910500780c */ /* 0x000fca0003f44270 */
[----:B------:R-:W2:Y:S08]  /*3550*/  MUFU.TANH R129, R129 ;  /* 0x0000008100817308 */ /* 0x000eb00000002400 */
[----:B------:R-:W3:Y:S01]  /*3560*/  MUFU.TANH R60, R60 ;  /* 0x0000003c003c7308 */ /* 0x000ee20000002400 */
[----:B-1----:R-:W-:Y:S01]  /*3570*/  FSEL R24, R127, -INF , P3 ;  /* 0xff8000007f187808 */ /* 0x002fe20001800000 */
[----:B------:R-:W-:Y:S01]  /*3580*/  FMUL.FTZ R127, R0, R34 ;  /* 0x00000022007f7220 */ /* 0x000fe20000410000 */
[----:B------:R-:W-:-:S05]  /*3590*/  ISETP.GT.AND P3, PT, R5, 0x98, PT ;  /* 0x000000980500780c */ /* 0x000fca0003f64270 */
[----:B------:R-:W1:Y:S01]  /*35a0*/  MUFU.TANH R131, R131 ;  /* 0x0000008300837308 */ /* 0x000e620000002400 */
[----:B--2---:R-:W-:-:S07]  /*35b0*/  FSEL R129, R129, -INF , P2 ;  /* 0xff80000081817808 */ /* 0x004fce0001000000 */
[----:B------:R-:W2:Y:S01]  /*35c0*/  MUFU.TANH R132, R132 ;  /* 0x0000008400847308 */ /* 0x000ea20000002400 */
[----:B---3--:R-:W-:Y:S02]  /*35d0*/  FSEL R60, R60, -INF , P4 ;  /* 0xff8000003c3c7808 */ /* 0x008fe40002000000 */
[----:B------:R-:W-:-:S05]  /*35e0*/  ISETP.GT.AND P4, PT, R5, 0x99, PT ;  /* 0x000000990500780c */ /* 0x000fca0003f84270 */
[----:B------:R3:W-:Y:S01]  /*35f0*/  MUFU.TANH R98, R80 ;  /* 0x0000005000627308 */ /* 0x0007e20000002400 */
[----:B-1----:R-:W-:-:S07]  /*3600*/  FSEL R131, R131, -INF , P3 ;  /* 0xff80000083837808 */ /* 0x002fce0001800000 */
[----:B------:R1:W-:Y:S01]  /*3610*/  MUFU.TANH R111, R91 ;  /* 0x0000005b006f7308 */ /* 0x0003e20000002400 */
[----:B---3--:R-:W-:Y:S01]  /*3620*/  FSEL R80, R62, -INF , P1 ;  /* 0xff8000003e507808 */ /* 0x008fe20000800000 */
[----:B------:R-:W-:Y:S01]  /*3630*/  FMUL.FTZ R62, R0, R27 ;  /* 0x0000001b003e7220 */ /* 0x000fe20000410000 */
[----:B------:R-:W-:Y:S02]  /*3640*/  ISETP.GT.AND P1, PT, R5, 0xa1, PT ;  /* 0x000000a10500780c */ /* 0x000fe40003f24270 */
[----:B--2---:R-:W-:-:S03]  /*3650*/  FSEL R132, R132, -INF , P4 ;  /* 0xff80000084847808 */ /* 0x004fc60002000000 */
[----:B------:R-:W2:Y:S01]  /*3660*/  MUFU.TANH R130, R130 ;  /* 0x0000008200827308 */ /* 0x000ea20000002400 */
[----:B-1----:R-:W-:Y:S01]  /*3670*/  FMNMX.FTZ R91, R79, R68, !PT ;  /* 0x000000444f5b7209 */ /* 0x002fe20007810000 */
[----:B------:R-:W-:Y:S01]  /*3680*/  FMUL.FTZ R68, R0, R29 ;  /* 0x0000001d00447220 */ /* 0x000fe20000410000 */
[----:B------:R-:W-:Y:S02]  /*3690*/  FSEL R29, R83, -INF , P5 ;  /* 0xff800000531d7808 */ /* 0x000fe40002800000 */
[----:B------:R-:W-:Y:S02]  /*36a0*/  FMNMX.FTZ R94, R80, R91, !PT ;  /* 0x0000005b505e7209 */ /* 0x000fe40007810000 */
[----:B------:R-:W-:Y:S01]  /*36b0*/  FSEL R83, R75, -INF , P5 ;  /* 0xff8000004b537808 */ /* 0x000fe20002800000 */
[----:B------:R-:W1:Y:S01]  /*36c0*/  MUFU.TANH R133, R133 ;  /* 0x0000008500857308 */ /* 0x000e620000002400 */
[----:B------:R-:W-:Y:S02]  /*36d0*/  FMNMX.FTZ R94, R129, R94, !PT ;  /* 0x0000005e815e7209 */ /* 0x000fe40007810000 */
[----:B------:R-:W-:-:S02]  /*36e0*/  ISETP.GT.AND P5, PT, R5, 0xb1, PT ;  /* 0x000000b10500780c */ /* 0x000fc40003fa4270 */
[----:B------:R-:W-:-:S03]  /*36f0*/  FMNMX.FTZ R75, R131, R94, !PT ;  /* 0x0000005e834b7209 */ /* 0x000fc60007810000 */
[----:B------:R-:W3:Y:S01]  /*3700*/  MUFU.TANH R134, R134 ;  /* 0x0000008600867308 */ /* 0x000ee20000002400 */
[----:B--2---:R-:W-:Y:S02]  /*3710*/  FSEL R27, R130, -INF , P2 ;  /* 0xff800000821b7808 */ /* 0x004fe40001000000 */
[----:B------:R-:W-:-:S04]  /*3720*/  ISETP.GT.AND P2, PT, R5, 0xa8, PT ;  /* 0x000000a80500780c */ /* 0x000fc80003f44270 */
[----:B------:R-:W-:Y:S01]  /*3730*/  FSEL R91, R120, -INF , P2 ;  /* 0xff800000785b7808 */ /* 0x000fe20001000000 */
[----:B------:R2:W-:Y:S01]  /*3740*/  MUFU.TANH R119, R62 ;  /* 0x0000003e00777308 */ /* 0x0005e20000002400 */
[----:B-1----:R-:W-:Y:S02]  /*3750*/  FSEL R61, R133, -INF , P3 ;  /* 0xff800000853d7808 */ /* 0x002fe40001800000 */
[----:B------:R-:W-:-:S04]  /*3760*/  ISETP.GT.AND P3, PT, R5, 0xa9, PT ;  /* 0x000000a90500780c */ /* 0x000fc80003f64270 */
[----:B------:R-:W-:Y:S01]  /*3770*/  FSEL R94, R107, -INF , P3 ;  /* 0xff8000006b5e7808 */ /* 0x000fe20001800000 */
[----:B------:R1:W-:Y:S01]  /*3780*/  MUFU.TANH R117, R63 ;  /* 0x0000003f00757308 */ /* 0x0003e20000002400 */
[----:B--2---:R-:W-:Y:S02]  /*3790*/  FSEL R62, R84, -INF , P1 ;  /* 0xff800000543e7808 */ /* 0x004fe40000800000 */
[----:B------:R-:W-:Y:S02]  /*37a0*/  FSEL R84, R76, -INF , P1 ;  /* 0xff8000004c547808 */ /* 0x000fe40000800000 */
[----:B------:R-:W-:Y:S01]  /*37b0*/  FMNMX.FTZ R76, R132, R75, !PT ;  /* 0x0000004b844c7209 */ /* 0x000fe20007810000 */
[C---:B------:R-:W-:Y:S01]  /*37c0*/  FMUL.FTZ R75, R0.reuse, R30 ;  /* 0x0000001e004b7220 */ /* 0x040fe20000410000 */
[----:B------:R-:W-:Y:S01]  /*37d0*/  ISETP.GT.AND P1, PT, R5, 0xb8, PT ;  /* 0x000000b80500780c */ /* 0x000fe20003f24270 */
[----:B------:R-:W2:Y:S01]  /*37e0*/  MUFU.TANH R136, R136 ;  /* 0x0000008800887308 */ /* 0x000ea20000002400 */
[----:B-1----:R-:W-:Y:S01]  /*37f0*/  FMUL.FTZ R63, R0, R28 ;  /* 0x0000001c003f7220 */ /* 0x002fe20000410000 */
[----:B---3--:R-:W-:-:S02]  /*3800*/  FSEL R28, R134, -INF , P4 ;  /* 0xff800000861c7808 */ /* 0x008fc40002000000 */
[C---:B------:R-:W-:Y:S02]  /*3810*/  ISETP.GT.AND P4, PT, R5.reuse, 0xb0, PT ;  /* 0x000000b00500780c */ /* 0x040fe40003f84270 */
[----:B------:R-:W-:Y:S01]  /*3820*/  FSEL R30, R110, -INF , P2 ;  /* 0xff8000006e1e7808 */ /* 0x000fe20001000000 */
[----:B------:R-:W-:Y:S01]  /*3830*/  FMUL.FTZ R110, R0, R32 ;  /* 0x00000020006e7220 */ /* 0x000fe20000410000 */
[----:B------:R-:W1:Y:S01]  /*3840*/  MUFU.TANH R137, R137 ;  /* 0x0000008900897308 */ /* 0x000e620000002400 */
[----:B------:R-:W-:-:S07]  /*3850*/  ISETP.GT.AND P2, PT, R5, 0xb9, PT ;  /* 0x000000b90500780c */ /* 0x000fce0003f44270 */
[----:B------:R3:W-:Y:S01]  /*3860*/  MUFU.TANH R114, R63 ;  /* 0x0000003f00727308 */ /* 0x0007e20000002400 */
[----:B--2---:R-:W-:-:S07]  /*3870*/  FSEL R97, R136, -INF , P4 ;  /* 0xff80000088617808 */ /* 0x004fce0002000000 */
[----:B------:R-:W2:Y:S01]  /*3880*/  MUFU.TANH R140, R140 ;  /* 0x0000008c008c7308 */ /* 0x000ea20000002400 */
[----:B---3--:R-:W-:-:S07]  /*3890*/  FMNMX.FTZ R63, R83, R76, !PT ;  /* 0x0000004c533f7209 */ /* 0x008fce0007810000 */
[----:B------:R3:W-:Y:S08]  /*38a0*/  MUFU.TANH R116, R68 ;  /* 0x0000004400747308 */ /* 0x0007f00000002400 */
[----:B------:R-:W4:Y:S01]  /*38b0*/  MUFU.TANH R135, R135 ;  /* 0x0000008700877308 */ /* 0x000f220000002400 */
[----:B---3--:R-:W-:-:S04]  /*38c0*/  FMNMX.FTZ R68, R84, R63, !PT ;  /* 0x0000003f54447209 */ /* 0x008fc80007810000 */
[----:B------:R-:W-:-:S03]  /*38d0*/  FMNMX.FTZ R101, R91, R68, !PT ;  /* 0x000000445b657209 */ /* 0x000fc60007810000 */
[----:B------:R-:W3:Y:S01]  /*38e0*/  MUFU.TANH R141, R141 ;  /* 0x0000008d008d7308 */ /* 0x000ee20000002400 */
[----:B------:R-:W-:Y:S02]  /*38f0*/  FMNMX.FTZ R102, R94, R101, !PT ;  /* 0x000000655e667209 */ /* 0x000fe40007810000 */
[----:B-1----:R-:W-:Y:S02]  /*3900*/  FSEL R101, R137, -INF , P5 ;  /* 0xff80000089657808 */ /* 0x002fe40002800000 */
[----:B------:R-:W-:Y:S02]  /*3910*/  FMNMX.FTZ R120, R97, R102, !PT ;  /* 0x0000006661787209 */ /* 0x000fe40007810000 */
[----:B--2---:R-:W-:Y:S01]  /*3920*/  FSEL R102, R140, -INF , P1 ;  /* 0xff8000008c667808 */ /* 0x004fe20000800000 */
[----:B------:R-:W1:Y:S01]  /*3930*/  MUFU.TANH R138, R138 ;  /* 0x0000008a008a7308 */ /* 0x000e620000002400 */
[----:B----4-:R-:W-:Y:S02]  /*3940*/  FSEL R63, R135, -INF , P3 ;  /* 0xff800000873f7808 */ /* 0x010fe40001800000 */
[----:B------:R-:W-:-:S05]  /*3950*/  ISETP.GT.AND P3, PT, R5, 0xc0, PT ;  /* 0x000000c00500780c */ /* 0x000fca0003f64270 */
[----:B------:R-:W2:Y:S01]  /*3960*/  MUFU.TANH R139, R139 ;  /* 0x0000008b008b7308 */ /* 0x000ea20000002400 */
[----:B---3--:R-:W-:-:S07]  /*3970*/  FSEL R107, R141, -INF , P2 ;  /* 0xff8000008d6b7808 */ /* 0x008fce0001000000 */
[----:B------:R-:W3:Y:S01]  /*3980*/  MUFU.TANH R142, R142 ;  /* 0x0000008e008e7308 */ /* 0x000ee20000002400 */
[----:B-1----:R-:W-:Y:S02]  /*3990*/  FSEL R68, R138, -INF , P4 ;  /* 0xff8000008a447808 */ /* 0x002fe40002000000 */
[----:B------:R-:W-:-:S04]  /*39a0*/  ISETP.GT.AND P4, PT, R5, 0xc1, PT ;  /* 0x000000c10500780c */ /* 0x000fc80003f84270 */
[----:B------:R-:W-:Y:S01]  /*39b0*/  FSEL R111, R111, -INF , P4 ;  /* 0xff8000006f6f7808 */ /* 0x000fe20002000000 */
[----:B------:R1:W4:Y:S01]  /*39c0*/  MUFU.TANH R76, R75 ;  /* 0x0000004b004c7308 */ /* 0x0003220000002400 */
[----:B--2---:R-:W-:Y:S02]  /*39d0*/  FSEL R32, R139, -INF , P5 ;  /* 0xff8000008b207808 */ /* 0x004fe40002800000 */
[----:B------:R-:W-:-:S04]  /*39e0*/  ISETP.GT.AND P5, PT, R5, 0xc8, PT ;  /* 0x000000c80500780c */ /* 0x000fc80003fa4270 */
[----:B------:R-:W-:Y:S01]  /*39f0*/  FSEL R114, R114, -INF , P5 ;  /* 0xff80000072727808 */ /* 0x000fe20002800000 */
[----:B------:R-:W2:Y:S01]  /*3a00*/  MUFU.TANH R143, R143 ;  /* 0x0000008f008f7308 */ /* 0x000ea20000002400 */
[----:B-1----:R-:W-:Y:S01]  /*3a10*/  FMUL.FTZ R75, R0, R33 ;  /* 0x00000021004b7220 */ /* 0x002fe20000410000 */
[----:B------:R-:W-:-:S04]  /*3a20*/  FMNMX.FTZ R33, R101, R120, !PT ;  /* 0x0000007865217209 */ /* 0x000fc80007810000 */
[----:B------:R-:W-:Y:S02]  /*3a30*/  FMNMX.FTZ R124, R102, R33, !PT ;  /* 0x00000021667c7209 */ /* 0x000fe40007810000 */
[----:B------:R1:W5:Y:S01]  /*3a40*/  MUFU.TANH R118, R110 ;  /* 0x0000006e00767308 */ /* 0x0003620000002400 */
[----:B---3--:R-:W-:Y:S02]  /*3a50*/  FSEL R33, R142, -INF , P1 ;  /* 0xff8000008e217808 */ /* 0x008fe40000800000 */
[----:B------:R-:W-:Y:S02]  /*3a60*/  FMNMX.FTZ R123, R107, R124, !PT ;  /* 0x0000007c6b7b7209 */ /* 0x000fe40007810000 */
[----:B------:R-:W-:Y:S02]  /*3a70*/  ISETP.GT.AND P1, PT, R5, 0xc9, PT ;  /* 0x000000c90500780c */ /* 0x000fe40003f24270 */
[----:B----4-:R-:W-:Y:S01]  /*3a80*/  FSEL R76, R76, -INF , P5 ;  /* 0xff8000004c4c7808 */ /* 0x010fe20002800000 */
[----:B------:R3:W4:Y:S01]  /*3a90*/  MUFU.TANH R120, R75 ;  /* 0x0000004b00787308 */ /* 0x0007220000002400 */
[----:B-1----:R-:W-:Y:S01]  /*3aa0*/  FSEL R110, R98, -INF , P3 ;  /* 0xff800000626e7808 */ /* 0x002fe20001800000 */
[----:B------:R-:W-:Y:S01]  /*3ab0*/  FMUL.FTZ R98, R0, R37 ;  /* 0x0000002500627220 */ /* 0x000fe20000410000 */
[----:B--2---:R-:W-:-:S02]  /*3ac0*/  FSEL R36, R143, -INF , P2 ;  /* 0xff8000008f247808 */ /* 0x004fc40001000000 */
[----:B------:R-:W-:Y:S02]  /*3ad0*/  FMNMX.FTZ R124, R110, R123, !PT ;  /* 0x0000007b6e7c7209 */ /* 0x000fe40007810000 */
[----:B------:R-:W-:Y:S01]  /*3ae0*/  ISETP.GT.AND P2, PT, R5, 0xd0, PT ;  /* 0x000000d00500780c */ /* 0x000fe20003f44270 */
[----:B------:R-:W1:Y:S01]  /*3af0*/  MUFU.TANH R121, R121 ;  /* 0x0000007900797308 */ /* 0x000e620000002400 */
[----:B------:R-:W-:Y:S02]  /*3b00*/  FMNMX.FTZ R37, R111, R124, !PT ;  /* 0x0000007c6f257209 */ /* 0x000fe40007810000 */
[----:B------:R-:W-:Y:S02]  /*3b10*/  FSEL R116, R116, -INF , P1 ;  /* 0xff80000074747808 */ /* 0x000fe40000800000 */
[----:B---3--:R-:W-:Y:S02]  /*3b20*/  FMNMX.FTZ R75, R114, R37, !PT ;  /* 0x00000025724b7209 */ /* 0x008fe40007810000 */
[----:B------:R-:W-:Y:S01]  /*3b30*/  FSEL R37, R117, -INF , P3 ;  /* 0xff80000075257808 */ /* 0x000fe20001800000 */
[----:B------:R-:W2:Y:S01]  /*3b40*/  MUFU.TANH R98, R98 ;  /* 0x0000006200627308 */ /* 0x000ea20000002400 */
[----:B------:R-:W-:-:S02]  /*3b50*/  ISETP.GT.AND P3, PT, R5, 0xd1, PT ;  /* 0x000000d10500780c */ /* 0x000fc40003f64270 */
[----:B-----5:R-:W-:Y:S02]  /*3b60*/  FSEL R118, R118, -INF , P2 ;  /* 0xff80000076767808 */ /* 0x020fe40001000000 */
[----:B------:R-:W-:Y:S02]  /*3b70*/  FMNMX.FTZ R123, R116, R75, !PT ;  /* 0x0000004b747b7209 */ /* 0x000fe40007810000 */
[----:B------:R-:W-:Y:S01]  /*3b80*/  FSEL R75, R119, -INF , P4 ;  /* 0xff800000774b7808 */ /* 0x000fe20002000000 */
[----:B------:R-:W-:Y:S01]  /*3b90*/  IMAD.U32 R119, RZ, RZ, UR10 ;  /* 0x0000000aff777e24 */ /* 0x000fe2000f8e00ff */
[----:B----4-:R-:W-:Y:S01]  /*3ba0*/  FSEL R117, R120, -INF , P3 ;  /* 0xff80000078757808 */ /* 0x010fe20001800000 */
[----:B------:R-:W3:Y:S01]  /*3bb0*/  MUFU.TANH R126, R126 ;  /* 0x0000007e007e7308 */ /* 0x000ee20000002400 */
[C---:B------:R-:W-:Y:S02]  /*3bc0*/  ISETP.GT.AND P4, PT, R5.reuse, 0xd8, PT ;  /* 0x000000d80500780c */ /* 0x040fe40003f84270 */
[----:B------:R-:W-:Y:S01]  /*3bd0*/  FMNMX.FTZ R120, R118, R123, !PT ;  /* 0x0000007b76787209 */ /* 0x000fe20007810000 */
[----:B------:R-:W-:Y:S01]  /*3be0*/  FMUL.FTZ R123, R0, R35 ;  /* 0x00000023007b7220 */ /* 0x000fe20000410000 */
[----:B------:R-:W-:-:S02]  /*3bf0*/  ISETP.GT.AND P5, PT, R5, 0xd9, PT ;  /* 0x000000d90500780c */ /* 0x000fc40003fa4270 */
[----:B-1----:R-:W-:Y:S01]  /*3c00*/  FSEL R124, R121, -INF , P4 ;  /* 0xff800000797c7808 */ /* 0x002fe20002000000 */
[----:B------:R-:W1:Y:S01]  /*3c10*/  MUFU.TANH R127, R127 ;  /* 0x0000007f007f7308 */ /* 0x000e620000002400 */
[----:B------:R-:W-:Y:S02]  /*3c20*/  FMNMX.FTZ R5, R117, R120, !PT ;  /* 0x0000007875057209 */ /* 0x000fe40007810000 */
[----:B--2---:R-:W-:Y:S02]  /*3c30*/  FSEL R120, R98, -INF , P5 ;  /* 0xff80000062787808 */ /* 0x004fe40002800000 */
[----:B------:R-:W-:-:S03]  /*3c40*/  FMNMX.FTZ R5, R124, R5, !PT ;  /* 0x000000057c057209 */ /* 0x000fc60007810000 */
[----:B------:R-:W2:Y:S01]  /*3c50*/  MUFU.TANH R123, R123 ;  /* 0x0000007b007b7308 */ /* 0x000ea20000002400 */
[----:B------:R-:W-:Y:S02]  /*3c60*/  FMNMX.FTZ R5, R120, R5, !PT ;  /* 0x0000000578057209 */ /* 0x000fe40007810000 */
[----:B---3--:R-:W-:-:S03]  /*3c70*/  FSEL R126, R126, -INF , P1 ;  /* 0xff8000007e7e7808 */ /* 0x008fc60000800000 */
[----:B------:R-:W3:Y:S02]  /*3c80*/  SHFL.BFLY PT, R98, R5, 0x2, 0x1f ;  /* 0x0c401f0005627f89 */ /* 0x000ee400000e0000 */
[----:B------:R-:W4:Y:S01]  /*3c90*/  MUFU.TANH R125, R125 ;  /* 0x0000007d007d7308 */ /* 0x000f220000002400 */
[----:B-1----:R-:W-:Y:S02]  /*3ca0*/  FSEL R127, R127, -INF , P2 ;  /* 0xff8000007f7f7808 */ /* 0x002fe40001000000 */
[----:B--2---:R-:W-:Y:S02]  /*3cb0*/  FSEL R123, R123, -INF , P3 ;  /* 0xff8000007b7b7808 */ /* 0x004fe40001800000 */
[----:B----4-:R-:W-:Y:S02]  /*3cc0*/  FSEL R125, R125, -INF , P4 ;  /* 0xff8000007d7d7808 */ /* 0x010fe40002000000 */
[----:B---3--:R-:W-:-:S05]  /*3cd0*/  FMNMX.FTZ R121, R5, R98, !PT ;  /* 0x0000006205797209 */ /* 0x008fca0007810000 */
[----:B------:R-:W1:Y:S02]  /*3ce0*/  SHFL.BFLY PT, R98, R121, 0x1, 0x1f ;  /* 0x0c201f0079627f89 */ /* 0x000e6400000e0000 */
[----:B-1----:R-:W-:Y:S01]  /*3cf0*/  FMNMX.FTZ R98, R121, R98, !PT ;  /* 0x0000006279627209 */ /* 0x002fe20007810000 */
[----:B------:R-:W-:-:S03]  /*3d00*/  FMUL.FTZ R121, R0, R39 ;  /* 0x0000002700797220 */ /* 0x000fc60000410000 */
[C---:B------:R-:W-:Y:S01]  /*3d10*/  FSETP.NEU.FTZ.AND P6, PT, R98.reuse, -INF , PT ;  /* 0xff8000006200780b */ /* 0x040fe20003fdd000 */
[----:B------:R-:W-:-:S02]  /*3d20*/  FFMA.FTZ R119, R98, R119, -8 ;  /* 0xc100000062777423 */ /* 0x000fc40000010077 */
[----:B------:R-:W1:Y:S03]  /*3d30*/  MUFU.TANH R121, R121 ;  /* 0x0000007900797308 */ /* 0x000e660000002400 */
[----:B------:R-:W-:Y:S02]  /*3d40*/  FSEL R119, R119, RZ, P6 ;  /* 0x000000ff77777208 */ /* 0x000fe40003000000 */
[----:B------:R-:W-:-:S03]  /*3d50*/  LOP3.LUT P6, RZ, R152, 0x7f, RZ, 0xc0, !PT ;  /* 0x0000007f98ff7812 */ /* 0x000fc600078cc0ff */
        /* <DEDUP_REMOVED lines=25> */
[----:B------:R2:W-:Y:S01]  /*3ef0*/  MUFU.EX2 R82, R85 ;  /* 0x0000005500527308 */ /* 0x0005e20000000800 */
[----:B------:R-:W-:Y:S01]  /*3f00*/  FMNMX.FTZ R86, R12, R77, !PT ;  /* 0x0000004d0c567209 */ /* 0x000fe20007810000 */
[--C-:B------:R-:W-:Y:S01]  /*3f10*/  FFMA.FTZ R77, R106, UR10, -R119.reuse ;  /* 0x0000000a6a4d7c23 */ /* 0x100fe20008010877 */
[----:B------:R-:W-:-:S01]  /*3f20*/  FFMA.FTZ R73, R122, UR10, -R119 ;  /* 0x0000000a7a497c23 */ /* 0x000fc20008010877 */
[--C-:B------:R-:W-:Y:S01]  /*3f30*/  FFMA.FTZ R122, R99, UR10, -R119.reuse ;  /* 0x0000000a637a7c23 */ /* 0x100fe20008010877 */
[----:B------:R-:W-:Y:S01]  /*3f40*/  FMNMX.FTZ R81, R13, R86, !PT ;  /* 0x000000560d517209 */ /* 0x000fe20007810000 */
[--C-:B------:R-:W-:Y:S01]  /*3f50*/  FFMA.FTZ R88, R88, UR10, -R119.reuse ;  /* 0x0000000a58587c23 */ /* 0x100fe20008010877 */
[----:B-1----:R-:W-:Y:S01]  /*3f60*/  FSEL R121, R121, -INF , P5 ;  /* 0xff80000079797808 */ /* 0x002fe20002800000 */
[--C-:B------:R-:W-:Y:S01]  /*3f70*/  FFMA.FTZ R129, R129, UR10, -R119.reuse ;  /* 0x0000000a81817c23 */ /* 0x100fe20008010877 */
        /* <DEDUP_REMOVED lines=8> */
[----:B------:R-:W-:Y:S01]  /*4000*/  FMNMX.FTZ R104, R20, R81, !PT ;  /* 0x0000005114687209 */ /* 0x000fe20007810000 */
[----:B------:R-:W-:-:S01]  /*4010*/  FFMA.FTZ R81, R109, UR10, -R119 ;  /* 0x0000000a6d517c23 */ /* 0x000fc20008010877 */
[--C-:B------:R-:W-:Y:S01]  /*4020*/  FFMA.FTZ R109, R108, UR10, -R119.reuse ;  /* 0x0000000a6c6d7c23 */ /* 0x100fe20008010877 */
[----:B------:R-:W-:-:S01]  /*4030*/  FFMA.FTZ R97, R97, UR10, -R119 ;  /* 0x0000000a61617c23 */ /* 0x000fc20008010877 */
[----:B--2---:R-:W-:Y:S01]  /*4040*/  FMNMX.FTZ R85, R21, R104, !PT ;  /* 0x0000006815557209 */ /* 0x004fe20007810000 */
[----:B------:R-:W-:Y:S01]  /*4050*/  @!P6 VIADD R3, R3, 0x2e840 ;  /* 0x0002e8400303e836 */ /* 0x000fe20000000000 */
[----:B------:R-:W-:Y:S02]  /*4060*/  MUFU.EX2 R5, R5 ;  /* 0x0000000500057308 */ /* 0x000fe40000000800 */
[----:B------:R-:W-:-:S02]  /*4070*/  FMNMX.FTZ R104, R40, R85, !PT ;  /* 0x0000005528687209 */ /* 0x000fc40007810000 */
[----:B------:R-:W-:Y:S02]  /*4080*/  @!P6 PRMT R3, RZ, 0x654, R3 ;  /* 0x00000654ff03e816 */ /* 0x000fe40000000003 */
[----:B------:R-:W-:Y:S02]  /*4090*/  FMNMX.FTZ R85, R41, R104, !PT ;  /* 0x0000006829557209 */ /* 0x000fe40007810000 */
[----:B------:R2:W-:Y:S01]  /*40a0*/  MUFU.EX2 R104, R109 ;  /* 0x0000006d00687308 */ /* 0x0005e20000000800 */
[----:B------:R3:W-:Y:S01]  /*40b0*/  @!P6 SYNCS.ARRIVE.TRANS64.RED.A1T0 RZ, [R3+URZ], RZ ;  /* 0x000000ff03ffe9a7 */ /* 0x0007e2000810043f */
[----:B------:R-:W-:Y:S01]  /*40c0*/  FMNMX.FTZ R106, R42, R85, !PT ;  /* 0x000000552a6a7209 */ /* 0x000fe20007810000 */
[--C-:B------:R-:W-:Y:S01]  /*40d0*/  FFMA.FTZ R85, R113, UR10, -R119.reuse ;  /* 0x0000000a71557c23 */ /* 0x100fe20008010877 */
[----:B------:R-:W-:-:S02]  /*40e0*/  FFMA.FTZ R113, R89, UR10, -R119 ;  /* 0x0000000a59717c23 */ /* 0x000fc40008010877 */
[----:B-1----:R-:W-:-:S02]  /*40f0*/  FMNMX.FTZ R105, R43, R106, !PT ;  /* 0x0000006a2b697209 */ /* 0x002fc40007810000 */
[----:B------:R-:W-:Y:S02]  /*4100*/  MUFU.EX2 R34, R34 ;  /* 0x0000002200227308 */ /* 0x000fe40000000800 */
[----:B------:R-:W-:-:S04]  /*4110*/  FMNMX.FTZ R106, R44, R105, !PT ;  /* 0x000000692c6a7209 */ /* 0x000fc80007810000 */
[----:B------:R-:W-:Y:S02]  /*4120*/  FMNMX.FTZ R105, R45, R106, !PT ;  /* 0x0000006a2d697209 */ /* 0x000fe40007810000 */
[----:B------:R1:W-:Y:S02]  /*4130*/  MUFU.EX2 R106, R112 ;  /* 0x00000070006a7308 */ /* 0x0003e40000000800 */
[----:B------:R-:W-:Y:S01]  /*4140*/  FMNMX.FTZ R108, R46, R105, !PT ;  /* 0x000000692e6c7209 */ /* 0x000fe20007810000 */
[--C-:B------:R-:W-:Y:S01]  /*4150*/  FFMA.FTZ R105, R115, UR10, -R119.reuse ;  /* 0x0000000a73697c23 */ /* 0x100fe20008010877 */
[----:B------:R-:W-:-:S02]  /*4160*/  FFMA.FTZ R115, R100, UR10, -R119 ;  /* 0x0000000a64737c23 */ /* 0x000fc40008010877 */
[----:B--2---:R-:W-:Y:S02]  /*4170*/  FMNMX.FTZ R109, R47, R108, !PT ;  /* 0x0000006c2f6d7209 */ /* 0x004fe40007810000 */
[----:B------:R-:W-:Y:S02]  /*4180*/  MUFU.EX2 R31, R31 ;  /* 0x0000001f001f7308 */ /* 0x000fe40000000800 */
[----:B------:R-:W-:-:S04]  /*4190*/  FMNMX.FTZ R108, R48, R109, !PT ;  /* 0x0000006d306c7209 */ /* 0x000fc80007810000 */
[----:B------:R-:W-:Y:S02]  /*41a0*/  FMNMX.FTZ R109, R49, R108, !PT ;  /* 0x0000006c316d7209 */ /* 0x000fe40007810000 */
[----:B------:R-:W2:Y:S02]  /*41b0*/  MUFU.EX2 R64, R64 ;  /* 0x0000004000407308 */ /* 0x000ea40000000800 */
[----:B------:R-:W-:Y:S01]  /*41c0*/  FMNMX.FTZ R108, R50, R109, !PT ;  /* 0x0000006d326c7209 */ /* 0x000fe20007810000 */
[----:B------:R-:W-:-:S03]  /*41d0*/  FFMA.FTZ R109, R90, UR10, -R119 ;  /* 0x0000000a5a6d7c23 */ /* 0x000fc60008010877 */
[----:B------:R-:W-:Y:S02]  /*41e0*/  FMNMX.FTZ R89, R51, R108, !PT ;  /* 0x0000006c33597209 */ /* 0x000fe40007810000 */
[----:B------:R4:W-:Y:S02]  /*41f0*/  MUFU.EX2 R108, R113 ;  /* 0x00000071006c7308 */ /* 0x0009e40000000800 */
[----:B-1----:R-:W-:-:S04]  /*4200*/  FMNMX.FTZ R112, R52, R89, !PT ;  /* 0x0000005934707209 */ /* 0x002fc80007810000 */
[----:B------:R-:W-:Y:S01]  /*4210*/  FMNMX.FTZ R89, R53, R112, !PT ;  /* 0x0000007035597209 */ /* 0x000fe20007810000 */
[----:B------:R-:W-:-:S01]  /*4220*/  FFMA.FTZ R112, R92, UR10, -R119 ;  /* 0x0000000a5c707c23 */ /* 0x000fc20008010877 */
[----:B------:R-:W-:Y:S01]  /*4230*/  MUFU.EX2 R35, R35 ;  /* 0x0000002300237308 */ /* 0x000fe20000000800 */
[----:B----4-:R-:W-:-:S01]  /*4240*/  FFMA.FTZ R113, R95, UR10, -R119 ;  /* 0x0000000a5f717c23 */ /* 0x010fc20008010877 */
[----:B------:R-:W-:Y:S01]  /*4250*/  FMNMX.FTZ R90, R54, R89, !PT ;  /* 0x00000059365a7209 */ /* 0x000fe20007810000 */
[----:B------:R-:W-:-:S01]  /*4260*/  FFMA.FTZ R89, R93, UR10, -R119 ;  /* 0x0000000a5d597c23 */ /* 0x000fc20008010877 */
[----:B------:R-:W-:Y:S01]  /*4270*/  FFMA.FTZ R95, R96, UR10, -R119 ;  /* 0x0000000a605f7c23 */ /* 0x000fe20008010877 */
[----:B--2---:R-:W-:Y:S02]  /*4280*/  F2FP.SATFINITE.E4M3.F32.PACK_AB_MERGE_C R200, R64, R31, RZ ;  /* 0x0000001f40c8723e */ /* 0x004fe400048070ff */
[----:B------:R-:W-:Y:S01]  /*4290*/  FMNMX.FTZ R93, R55, R90, !PT ;  /* 0x0000005a375d7209 */ /* 0x000fe20007810000 */
[----:B------:R-:W-:Y:S01]  /*42a0*/  MUFU.EX2 R38, R38 ;  /* 0x0000002600267308 */ /* 0x000fe20000000800 */
[----:B------:R-:W-:-:S02]  /*42b0*/  F2FP.SATFINITE.E4M3.F32.PACK_AB_MERGE_C R200, R34, R5, R200 ;  /* 0x0000000522c8723e */ /* 0x000fc400048070c8 */
        /* <DEDUP_REMOVED lines=8> */
[----:B------:R1:W-:Y:S03]  /*4340*/  MUFU.EX2 R92, R113 ;  /* 0x00000071005c7308 */ /* 0x0003e60000000800 */
[----:B------:R-:W-:-:S04]  /*4350*/  FMNMX.FTZ R93, R25, R96, !PT ;  /* 0x00000060195d7209 */ /* 0x000fc80007810000 */
[----:B------:R-:W-:Y:S01]  /*4360*/  FMNMX.FTZ R96, R26, R93, !PT ;  /* 0x0000005d1a607209 */ /* 0x000fe20007810000 */
[----:B------:R-:W2:Y:S01]  /*4370*/  MUFU.EX2 R70, R70 ;  /* 0x0000004600467308 */ /* 0x000ea20000000800 */
[----:B-1----:R-:W-:-:S02]  /*4380*/  FFMA.FTZ R113, R80, UR10, -R119 ;  /* 0x0000000a50717c23 */ /* 0x002fc40008010877 */
[----:B------:R-:W-:-:S04]  /*4390*/  FMNMX.FTZ R96, R27, R96, !PT ;  /* 0x000000601b607209 */ /* 0x000fc80007810000 */
[----:B------:R-:W-:Y:S01]  /*43a0*/  FMNMX.FTZ R99, R61, R96, !PT ;  /* 0x000000603d637209 */ /* 0x000fe20007810000 */
[----:B------:R1:W-:Y:S03]  /*43b0*/  MUFU.EX2 R93, R115 ;  /* 0x00000073005d7308 */ /* 0x0003e60000000800 */
[----:B------:R-:W-:Y:S01]  /*43c0*/  FMNMX.FTZ R100, R28, R99, !PT ;  /* 0x000000631c647209 */ /* 0x000fe20007810000 */
[----:B------:R-:W-:-:S03]  /*43d0*/  FFMA.FTZ R99, R103, UR10, -R119 ;  /* 0x0000000a67637c23 */ /* 0x000fc60008010877 */
[----:B------:R-:W-:Y:S01]  /*43e0*/  FMNMX.FTZ R103, R29, R100, !PT ;  /* 0x000000641d677209 */ /* 0x000fe20007810000 */
[----:B------:R-:W-:-:S01]  /*43f0*/  FFMA.FTZ R100, R79, UR10, -R119 ;  /* 0x0000000a4f647c23 */ /* 0x000fc20008010877 */
[----:B------:R4:W-:Y:S01]  /*4400*/  MUFU.EX2 R96, R122 ;  /* 0x0000007a00607308 */ /* 0x0009e20000000800 */
[----:B-1----:R-:W-:-:S01]  /*4410*/  FFMA.FTZ R115, R118, UR10, -R119 ;  /* 0x0000000a76737c23 */ /* 0x002fc20008010877 */
[----:B------:R-:W-:Y:S01]  /*4420*/  FMNMX.FTZ R103, R62, R103, !PT ;  /* 0x000000673e677209 */ /* 0x000fe20007810000 */
[----:B------:R-:W-:Y:S01]  /*4430*/  IMAD.U32 R118, RZ, RZ, UR10 ;  /* 0x0000000aff767e24 */ /* 0x000fe2000f8e00ff */
[----:B--2---:R-:W-:Y:S02]  /*4440*/  F2FP.SATFINITE.E4M3.F32.PACK_AB_MERGE_C R202, R70, R39, RZ ;  /* 0x0000002746ca723e */ /* 0x004fe400048070ff */
[----:B------:R-:W-:Y:S02]  /*4450*/  FMNMX.FTZ R112, R30, R103, !PT ;  /* 0x000000671e707209 */ /* 0x000fe40007810000 */
[----:B------:R-:W-:Y:S01]  /*4460*/  MUFU.EX2 R65, R65 ;  /* 0x0000004100417308 */ /* 0x000fe20000000800 */
[----:B------:R-:W-:-:S02]  /*4470*/  F2FP.SATFINITE.E4M3.F32.PACK_AB_MERGE_C R202, R38, R35, R202 ;  /* 0x0000002326ca723e */ /* 0x000fc400048070ca */
[----:B------:R-:W-:-:S04]  /*4480*/  FMNMX.FTZ R79, R63, R112, !PT ;  /* 0x000000703f4f7209 */ /* 0x000fc80007810000 */
[----:B------:R-:W-:Y:S01]  /*4490*/  FMNMX.FTZ R103, R68, R79, !PT ;  /* 0x0000004f44677209 */ /* 0x000fe20007810000 */
[----:B------:R-:W-:Y:S03]  /*44a0*/  MUFU.EX2 R66, R66 ;  /* 0x0000004200427308 */ /* 0x000fe60000000800 */
[----:B------:R-:W-:-:S04]  /*44b0*/  FMNMX.FTZ R80, R32, R103, !PT ;  /* 0x0000006720507209 */ /* 0x000fc80007810000 */
[----:B------:R-:W-:Y:S01]  /*44c0*/  FMNMX.FTZ R103, R33, R80, !PT ;  /* 0x0000005021677209 */ /* 0x000fe20007810000 */
[----:B------:R1:W-:Y:S03]  /*44d0*/  MUFU.EX2 R79, R113 ;  /* 0x00000071004f7308 */ /* 0x0003e60000000800 */
[----:B------:R-:W-:-:S04]  /*44e0*/  FMNMX.FTZ R112, R36, R103, !PT ;  /* 0x0000006724707209 */ /* 0x000fc80007810000 */
[----:B----4-:R-:W-:Y:S01]  /*44f0*/  FMNMX.FTZ R122, R37, R112, !PT ;  /* 0x00000070257a7209 */ /* 0x010fe20007810000 */
[----:B------:R-:W-:Y:S01]  /*4500*/  MUFU.EX2 R80, R129 ;  /* 0x0000008100507308 */ /* 0x000fe20000000800 */
[----:B-1----:R-:W-:-:S02]  /*4510*/  FFMA.FTZ R113, R132, UR10, -R119 ;  /* 0x0000000a84717c23 */ /* 0x002fc40008010877 */
        /* <DEDUP_REMOVED lines=8> */
[----:B------:R-:W1:Y:S03]  /*45a0*/  MUFU.EX2 R74, R74 ;  /* 0x0000004a004a7308 */ /* 0x000e660000000800 */
[----:B------:R-:W-:Y:S01]  /*45b0*/  FMNMX.FTZ R103, R121, R122, !PT ;  /* 0x0000007a79677209 */ /* 0x000fe20007810000 */
[--C-:B------:R-:W-:Y:S01]  /*45c0*/  FFMA.FTZ R122, R101, UR10, -R119.reuse ;  /* 0x0000000a657a7c23 */ /* 0x100fe20008010877 */
[----:B------:R-:W-:-:S01]  /*45d0*/  FFMA.FTZ R101, R102, UR10, -R119 ;  /* 0x0000000a66657c23 */ /* 0x000fc20008010877 */
[--C-:B------:R-:W-:Y:S01]  /*45e0*/  FFMA.FTZ R102, R107, UR10, -R119.reuse ;  /* 0x0000000a6b667c23 */ /* 0x100fe20008010877 */
[----:B------:R-:W-:-:S01]  /*45f0*/  FFMA.FTZ R107, R110, UR10, -R119 ;  /* 0x0000000a6e6b7c23 */ /* 0x000fc20008010877 */
[----:B------:R-:W2:Y:S01]  /*4600*/  SHFL.BFLY PT, R128, R103, 0x2, 0x1f ;  /* 0x0c401f0067807f89 */ /* 0x000ea200000e0000 */
[----:B------:R-:W-:-:S01]  /*4610*/  FFMA.FTZ R110, R111, UR10, -R119 ;  /* 0x0000000a6f6e7c23 */ /* 0x000fc20008010877 */
[--C-:B------:R-:W-:Y:S01]  /*4620*/  FFMA.FTZ R111, R114, UR10, -R119.reuse ;  /* 0x0000000a726f7c23 */ /* 0x100fe20008010877 */
[----:B------:R-:W-:-:S01]  /*4630*/  FFMA.FTZ R114, R116, UR10, -R119 ;  /* 0x0000000a74727c23 */ /* 0x000fc20008010877 */
[--C-:B------:R-:W-:Y:S01]  /*4640*/  FFMA.FTZ R116, R117, UR10, -R119.reuse ;  /* 0x0000000a75747c23 */ /* 0x100fe20008010877 */
[----:B------:R-:W-:-:S01]  /*4650*/  FFMA.FTZ R117, R124, UR10, -R119 ;  /* 0x0000000a7c757c23 */ /* 0x000fc20008010877 */
[----:B------:R-:W-:Y:S01]  /*4660*/  MUFU.EX2 R67, R67 ;  /* 0x0000004300437308 */ /* 0x000fe20000000800 */
[----:B-1----:R-:W-:-:S04]  /*4670*/  F2FP.SATFINITE.E4M3.F32.PACK_AB_MERGE_C R204, R74, R69, RZ ;  /* 0x000000454acc723e */ /* 0x002fc800048070ff */
[----:B------:R-:W-:-:S03]  /*4680*/  F2FP.SATFINITE.E4M3.F32.PACK_AB_MERGE_C R204, R66, R65, R204 ;  /* 0x0000004142cc723e */ /* 0x000fc600048070cc */
[----:B------:R-:W-:Y:S08]  /*4690*/  MUFU.EX2 R72, R72 ;  /* 0x0000004800487308 */ /* 0x000ff00000000800 */
[----:B------:R-:W-:Y:S01]  /*46a0*/  MUFU.EX2 R71, R71 ;  /* 0x0000004700477308 */ /* 0x000fe20000000800 */
[----:B--2---:R-:W-:-:S05]  /*46b0*/  FMNMX.FTZ R128, R103, R128, !PT ;  /* 0x0000008067807209 */ /* 0x004fca0007810000 */
[----:B------:R-:W1:Y:S02]  /*46c0*/  SHFL.BFLY PT, R103, R128, 0x1, 0x1f ;  /* 0x0c201f0080677f89 */ /* 0x000e6400000e0000 */
[----:B------:R-:W2:Y:S08]  /*46d0*/  MUFU.EX2 R78, R78 ;  /* 0x0000004e004e7308 */ /* 0x000eb00000000800 */
[----:B------:R-:W-:Y:S08]  /*46e0*/  MUFU.EX2 R73, R73 ;  /* 0x0000004900497308 */ /* 0x000ff00000000800 */
[----:B------:R-:W4:Y:S01]  /*46f0*/  MUFU.EX2 R77, R77 ;  /* 0x0000004d004d7308 */ /* 0x000f220000000800 */
[----:B--2---:R-:W-:-:S04]  /*4700*/  F2FP.SATFINITE.E4M3.F32.PACK_AB_MERGE_C R206, R78, R71, RZ ;  /* 0x000000474ece723e */ /* 0x004fc800048070ff */
[----:B------:R-:W-:Y:S02]  /*4710*/  F2FP.SATFINITE.E4M3.F32.PACK_AB_MERGE_C R206, R72, R67, R206 ;  /* 0x0000004348ce723e */ /* 0x000fe400048070ce */
[----:B-1----:R-:W-:Y:S01]  /*4720*/  FMNMX.FTZ R103, R128, R103, !PT ;  /* 0x0000006780677209 */ /* 0x002fe20007810000 */
[----:B------:R-:W-:Y:S03]  /*4730*/  MUFU.EX2 R81, R81 ;  /* 0x0000005100517308 */ /* 0x000fe60000000800 */
[C---:B------:R-:W-:Y:S01]  /*4740*/  FSETP.NEU.FTZ.AND P1, PT, R103.reuse, -INF , PT ;  /* 0xff8000006700780b */ /* 0x040fe20003f3d000 */
[----:B------:R-:W-:Y:S01]  /*4750*/  FFMA.FTZ R124, R103, R118, -8 ;  /* 0xc1000000677c7423 */ /* 0x000fe20000010076 */
[----:B------:R-:W-:-:S03]  /*4760*/  FFMA.FTZ R118, R120, UR10, -R119 ;  /* 0x0000000a78767c23 */ /* 0x000fc60008010877 */
[----:B------:R-:W-:Y:S01]  /*4770*/  MUFU.EX2 R85, R85 ;  /* 0x0000005500557308 */ /* 0x000fe20000000800 */
[----:B------:R-:W-:Y:S02]  /*4780*/  FSEL R119, R124, RZ, P1 ;  /* 0x000000ff7c777208 */ /* 0x000fe40000800000 */
[----:B------:R-:W-:Y:S02]  /*4790*/  PLOP3.LUT P1, PT, PT, PT, UP0, 0x80, 0x0 ;  /* 0x000000000000781c */ /* 0x000fe40003f2f008 */
[----:B----4-:R-:W-:Y:S01]  /*47a0*/  F2FP.SATFINITE.E4M3.F32.PACK_AB_MERGE_C R208, R86, R77, RZ ;  /* 0x0000004d56d0723e */ /* 0x010fe200048070ff */
        /* <DEDUP_REMOVED lines=20> */
[----:B------:R-:W-:Y:S01]  /*48f0*/  FADD.FTZ R54, R5, R34 ;  /* 0x0000002205367221 */ /* 0x000fe20000010000 */
[----:B------:R-:W-:-:S01]  /*4900*/  FFMA.FTZ R15, R44, UR10, -R119 ;  /* 0x0000000a2c0f7c23 */ /* 0x000fc20008010877 */
[----:B------:R-:W2:Y:S01]  /*4910*/  MUFU.EX2 R120, R120 ;  /* 0x0000007800787308 */ /* 0x000ea20000000800 */
[----:B------:R-:W-:-:S01]  /*4920*/  FFMA.FTZ R131, R12, UR10, -R119 ;  /* 0x0000000a0c837c23 */ /* 0x000fc20008010877 */
[--C-:B------:R-:W-:Y:S01]  /*4930*/  FFMA.FTZ R44, R45, UR10, -R119.reuse ;  /* 0x0000000a2d2c7c23 */ /* 0x100fe20008010877 */
[----:B------:R-:W-:-:S01]  /*4940*/  FFMA.FTZ R45, R55, UR10, -R119 ;  /* 0x0000000a372d7c23 */ /* 0x000fc20008010877 */
[----:B------:R-:W-:Y:S01]  /*4950*/  FADD.FTZ R55, R31, R54 ;  /* 0x000000361f377221 */ /* 0x000fe20000010000 */
[----:B------:R-:W-:-:S01]  /*4960*/  FFMA.FTZ R135, R46, UR10, -R119 ;  /* 0x0000000a2e877c23 */ /* 0x000fc20008010877 */
[--C-:B------:R-:W-:Y:S01]  /*4970*/  FFMA.FTZ R46, R56, UR10, -R119.reuse ;  /* 0x0000000a382e7c23 */ /* 0x100fe20008010877 */
[----:B------:R-:W-:-:S01]  /*4980*/  FFMA.FTZ R12, R43, UR10, -R119 ;  /* 0x0000000a2b0c7c23 */ /* 0x000fc20008010877 */
[----:B------:R-:W4:Y:S01]  /*4990*/  MUFU.EX2 R129, R129 ;  /* 0x0000008100817308 */ /* 0x000f220000000800 */
[----:B-1----:R-:W-:-:S01]  /*49a0*/  FADD.FTZ R49, R4, R7 ;  /* 0x0000000704317221 */ /* 0x002fc20000010000 */
[----:B------:R-:W-:Y:S01]  /*49b0*/  FADD.FTZ R56, R64, R55 ;  /* 0x0000003740387221 */ /* 0x000fe20000010000 */
[----:B------:R-:W-:-:S01]  /*49c0*/  FFMA.FTZ R43, R52, UR10, -R119 ;  /* 0x0000000a342b7c23 */ /* 0x000fc20008010877 */
[--C-:B------:R-:W-:Y:S01]  /*49d0*/  FFMA.FTZ R52, R57, UR10, -R119.reuse ;  /* 0x0000000a39347c23 */ /* 0x100fe20008010877 */
[----:B------:R-:W-:-:S01]  /*49e0*/  FFMA.FTZ R10, R21, UR10, -R119 ;  /* 0x0000000a150a7c23 */ /* 0x000fc20008010877 */
[----:B------:R-:W-:Y:S01]  /*49f0*/  FADD.FTZ R57, R35, R56 ;  /* 0x0000003823397221 */ /* 0x000fe20000010000 */
[----:B------:R-:W-:-:S01]  /*4a00*/  FFMA.FTZ R21, R48, UR10, -R119 ;  /* 0x0000000a30157c23 */ /* 0x000fc20008010877 */
[----:B------:R-:W1:Y:S01]  /*4a10*/  MUFU.EX2 R6, R6 ;  /* 0x0000000600067308 */ /* 0x000e620000000800 */
[----:B--2---:R-:W-:-:S01]  /*4a20*/  FADD.FTZ R54, R120, R49 ;  /* 0x0000003178367221 */ /* 0x004fc20000010000 */
[----:B------:R-:W-:Y:S01]  /*4a30*/  FADD.FTZ R56, R38, R57 ;  /* 0x0000003926387221 */ /* 0x000fe20000010000 */
[----:B------:R-:W-:-:S01]  /*4a40*/  FFMA.FTZ R48, R50, UR10, -R119 ;  /* 0x0000000a32307c23 */ /* 0x000fc20008010877 */
[--C-:B------:R-:W-:Y:S01]  /*4a50*/  FFMA.FTZ R50, R53, UR10, -R119.reuse ;  /* 0x0000000a35327c23 */ /* 0x100fe20008010877 */
[----:B------:R-:W-:-:S01]  /*4a60*/  FFMA.FTZ R53, R58, UR10, -R119 ;  /* 0x0000000a3a357c23 */ /* 0x000fc20008010877 */
[----:B------:R-:W-:Y:S01]  /*4a70*/  FADD.FTZ R57, R39, R56 ;  /* 0x0000003827397221 */ /* 0x000fe20000010000 */
[----:B------:R-:W-:-:S01]  /*4a80*/  FFMA.FTZ R49, R59, UR10, -R119 ;  /* 0x0000000a3b317c23 */ /* 0x000fc20008010877 */
[----:B------:R-:W2:Y:S01]  /*4a90*/  MUFU.EX2 R9, R9 ;  /* 0x0000000900097308 */ /* 0x000ea20000000800 */
[----:B----4-:R-:W-:-:S01]  /*4aa0*/  FADD.FTZ R55, R129, R54 ;  /* 0x0000003681377221 */ /* 0x010fc20000010000 */
[----:B------:R-:W-:Y:S01]  /*4ab0*/  FADD.FTZ R58, R70, R57 ;  /* 0x00000039463a7221 */ /* 0x000fe20000010000 */
[----:B------:R-:W-:-:S01]  /*4ac0*/  FFMA.FTZ R25, R25, UR10, -R119 ;  /* 0x0000000a19197c23 */ /* 0x000fc20008010877 */
[--C-:B---3--:R-:W-:Y:S01]  /*4ad0*/  FFMA.FTZ R3, R26, UR10, -R119.reuse ;  /* 0x0000000a1a037c23 */ /* 0x108fe20008010877 */
[----:B------:R-:W-:-:S01]  /*4ae0*/  FFMA.FTZ R26, R27, UR10, -R119 ;  /* 0x0000000a1b1a7c23 */ /* 0x000fc20008010877 */
[----:B------:R-:W-:Y:S01]  /*4af0*/  FADD.FTZ R57, R65, R58 ;  /* 0x0000003a41397221 */ /* 0x000fe20000010000 */
[----:B------:R-:W-:-:S01]  /*4b00*/  FFMA.FTZ R28, R28, UR10, -R119 ;  /* 0x0000000a1c1c7c23 */ /* 0x000fc20008010877 */
[----:B------:R-:W3:Y:S01]  /*4b10*/  MUFU.EX2 R124, R124 ;  /* 0x0000007c007c7308 */ /* 0x000ee20000000800 */
        /* <DEDUP_REMOVED lines=16> */
[----:B---3--:R-:W-:-:S01]  /*4c20*/  FADD.FTZ R56, R124, R55 ;  /* 0x000000377c387221 */ /* 0x008fc20000010000 */
[--C-:B------:R-:W-:Y:S01]  /*4c30*/  FFMA.FTZ R36, R36, UR10, -R119.reuse ;  /* 0x0000000a24247c23 */ /* 0x100fe20008010877 */
[----:B------:R-:W-:-:S01]  /*4c40*/  FFMA.FTZ R37, R37, UR10, -R119 ;  /* 0x0000000a25257c23 */ /* 0x000fc20008010877 */
[----:B------:R-:W-:Y:S01]  /*4c50*/  F2FP.SATFINITE.E4M3.F32.PACK_AB_MERGE_C R120, R129, R120, RZ ;  /* 0x000000788178723e */ /* 0x000fe200048070ff */
[----:B------:R-:W-:-:S01]  /*4c60*/  FFMA.FTZ R75, R75, UR10, -R119 ;  /* 0x0000000a4b4b7c23 */ /* 0x000fc20008010877 */
[--C-:B------:R-:W-:Y:S01]  /*4c70*/  FFMA.FTZ R76, R76, UR10, -R119.reuse ;  /* 0x0000000a4c4c7c23 */ /* 0x100fe20008010877 */
[----:B------:R-:W-:-:S01]  /*4c80*/  FFMA.FTZ R126, R126, UR10, -R119 ;  /* 0x0000000a7e7e7c23 */ /* 0x000fc20008010877 */
[----:B------:R-:W3:Y:S01]  /*4c90*/  MUFU.EX2 R11, R11 ;  /* 0x0000000b000b7308 */ /* 0x000ee20000000800 */
[----:B-1----:R-:W-:-:S01]  /*4ca0*/  FADD.FTZ R55, R131, R56 ;  /* 0x0000003883377221 */ /* 0x002fc20000010000 */
[----:B------:R-:W-:Y:S01]  /*4cb0*/  F2FP.SATFINITE.E4M3.F32.PACK_AB_MERGE_C R124, R131, R124, RZ ;  /* 0x0000007c837c723e */ /* 0x000fe200048070ff */
[----:B------:R-:W-:-:S01]  /*4cc0*/  FFMA.FTZ R127, R127, UR10, -R119 ;  /* 0x0000000a7f7f7c23 */ /* 0x000fc20008010877 */
[----:B------:R-:W-:Y:S01]  /*4cd0*/  F2FP.SATFINITE.E4M3.F32.PACK_AB_MERGE_C R201, R7, R4, R120 ;  /* 0x0000000407c9723e */ /* 0x000fe20004807078 */
[----:B------:R-:W-:-:S01]  /*4ce0*/  FFMA.FTZ R123, R123, UR10, -R119 ;  /* 0x0000000a7b7b7c23 */ /* 0x000fc20008010877 */
[----:B------:R-:W-:Y:S01]  /*4cf0*/  F2FP.SATFINITE.E4M3.F32.PACK_AB_MERGE_C R203, R9, R6, R124 ;  /* 0x0000000609cb723e */ /* 0x000fe2000480707c */
[----:B------:R-:W-:-:S01]  /*4d00*/  FFMA.FTZ R125, R125, UR10, -R119 ;  /* 0x0000000a7d7d7c23 */ /* 0x000fc20008010877 */
[----:B------:R-:W1:Y:S01]  /*4d10*/  MUFU.EX2 R14, R14 ;  /* 0x0000000e000e7308 */ /* 0x000e620000000800 */
[----:B--2---:R-:W-:-:S01]  /*4d20*/  FADD.FTZ R56, R8, R55 ;  /* 0x0000003708387221 */ /* 0x004fc20000010000 */
[----:B------:R-:W-:Y:S01]  /*4d30*/  F2FP.SATFINITE.E4M3.F32.PACK_AB_MERGE_C R210, R106, R85, RZ ;  /* 0x000000556ad2723e */ /* 0x000fe200048070ff */
[--C-:B------:R-:W-:Y:S01]  /*4d40*/  IMAD.MOV.U32 R74, RZ, RZ, R87.reuse ;  /* 0x000000ffff4a7224 */ /* 0x100fe200078e0057 */
[----:B------:R-:W-:Y:S01]  /*4d50*/  F2FP.SATFINITE.E4M3.F32.PACK_AB_MERGE_C R208, R82, R73, R208 ;  /* 0x0000004952d0723e */ /* 0x000fe200048070d0 */
[--C-:B------:R-:W-:Y:S01]  /*4d60*/  IMAD.MOV.U32 R69, RZ, RZ, R87.reuse ;  /* 0x000000ffff457224 */ /* 0x100fe200078e0057 */
[----:B------:R-:W-:Y:S01]  /*4d70*/  F2FP.SATFINITE.E4M3.F32.PACK_AB_MERGE_C R210, R104, R81, R210 ;  /* 0x0000005168d2723e */ /* 0x000fe200048070d2 */
[----:B------:R-:W-:Y:S01]  /*4d80*/  IMAD.MOV.U32 R67, RZ, RZ, R87 ;  /* 0x000000ffff437224 */ /* 0x000fe200078e0057 */
[----:B------:R-:W2:Y:S01]  /*4d90*/  MUFU.EX2 R133, R133 ;  /* 0x0000008500857308 */ /* 0x000ea20000000800 */
[----:B---3--:R-:W-:-:S01]  /*4da0*/  FADD.FTZ R55, R11, R56 ;  /* 0x000000380b377221 */ /* 0x008fc20000010000 */
[-C--:B------:R-:W-:Y:S01]  /*4db0*/  MOV R70, R87.reuse ;  /* 0x0000005700467202 */ /* 0x080fe20000000f00 */
[--C-:B------:R-:W-:Y:S01]  /*4dc0*/  IMAD.MOV.U32 R66, RZ, RZ, R87.reuse ;  /* 0x000000ffff427224 */ /* 0x100fe200078e0057 */
[----:B------:R-:W-:Y:S01]  /*4dd0*/  MOV R35, R87 ;  /* 0x0000005700237202 */ /* 0x000fe20000000f00 */
[----:B------:R-:W-:-:S02]  /*4de0*/  IMAD.MOV.U32 R65, RZ, RZ, R87 ;  /* 0x000000ffff417224 */ /* 0x000fc400078e0057 */
[----:B------:R-:W-:Y:S01]  /*4df0*/  IMAD.MOV.U32 R64, RZ, RZ, R87 ;  /* 0x000000ffff407224 */ /* 0x000fe200078e0057 */
[----:B------:R-:W3:Y:S01]  /*4e00*/  MUFU.EX2 R10, R10 ;  /* 0x0000000a000a7308 */ /* 0x000ee20000000800 */
[----:B-1----:R-:W-:-:S01]  /*4e10*/  FADD.FTZ R56, R14, R55 ;  /* 0x000000370e387221 */ /* 0x002fc20000010000 */
[----:B------:R-:W-:-:S06]  /*4e20*/  FFMA.FTZ R55, R30, UR10, -R119 ;  /* 0x0000000a1e377c23 */ /* 0x000fcc0008010877 */
[----:B------:R-:W1:Y:S01]  /*4e30*/  MUFU.EX2 R13, R13 ;  /* 0x0000000d000d7308 */ /* 0x000e620000000800 */
[----:B--2---:R-:W-:-:S01]  /*4e40*/  FADD.FTZ R57, R133, R56 ;  /* 0x0000003885397221 */ /* 0x004fc20000010000 */
[----:B------:R-:W-:Y:S01]  /*4e50*/  FADD.FTZ R56, R72, R59 ;  /* 0x0000003b48387221 */ /* 0x000fe20000010000 */
[----:B------:R-:W-:Y:S01]  /*4e60*/  F2FP.SATFINITE.E4M3.F32.PACK_AB_MERGE_C R133, R133, R14, RZ ;  /* 0x0000000e8585723e */ /* 0x000fe200048070ff */
[----:B------:R-:W-:-:S03]  /*4e70*/  IMAD.MOV.U32 R72, RZ, RZ, R87 ;  /* 0x000000ffff487224 */ /* 0x000fc600078e0057 */
[----:B------:R-:W-:Y:S01]  /*4e80*/  F2FP.SATFINITE.E4M3.F32.PACK_AB_MERGE_C R205, R11, R8, R133 ;  /* 0x000000080bcd723e */ /* 0x000fe20004807085 */
[----:B------:R-:W2:Y:S01]  /*4e90*/  MUFU.EX2 R40, R40 ;  /* 0x0000002800287308 */ /* 0x000ea20000000800 */
[----:B---3--:R-:W-:-:S01]  /*4ea0*/  FADD.FTZ R30, R10, R57 ;  /* 0x000000390a1e7221 */ /* 0x008fc20000010000 */
[----:B------:R-:W-:Y:S01]  /*4eb0*/  FADD.FTZ R57, R71, R56 ;  /* 0x0000003847397221 */ /* 0x000fe20000010000 */
[----:B------:R-:W-:-:S01]  /*4ec0*/  FFMA.FTZ R56, R32, UR10, -R119 ;  /* 0x0000000a20387c23 */ /* 0x000fc20008010877 */
[----:B------:R-:W-:Y:S01]  /*4ed0*/  FFMA.FTZ R119, R121, UR10, -R119 ;  /* 0x0000000a79777c23 */ /* 0x000fe20008010877 */
[----:B------:R-:W-:Y:S02]  /*4ee0*/  IMAD.MOV.U32 R71, RZ, RZ, R87 ;  /* 0x000000ffff477224 */ /* 0x000fe400078e0057 */
[----:B------:R-:W-:Y:S01]  /*4ef0*/  FADD.FTZ R32, R78, R57 ;  /* 0x000000394e207221 */ /* 0x000fe20000010000 */
[----:B------:R-:W-:Y:S01]  /*4f00*/  IMAD.MOV.U32 R78, RZ, RZ, R87 ;  /* 0x000000ffff4e7224 */ /* 0x000fe200078e0057 */
[----:B------:R-:W3:Y:S02]  /*4f10*/  MUFU.EX2 R41, R41 ;  /* 0x0000002900297308 */ /* 0x000ee40000000800 */
[----:B------:R-:W-:-:S01]  /*4f20*/  FADD.FTZ R57, R73, R32 ;  /* 0x0000002049397221 */ /* 0x000fc20000010000 */
[----:B------:R-:W-:-:S03]  /*4f30*/  IMAD.MOV.U32 R73, RZ, RZ, R87 ;  /* 0x000000ffff497224 */ /* 0x000fc600078e0057 */
[----:B------:R-:W-:Y:S01]  /*4f40*/  FADD.FTZ R32, R82, R57 ;  /* 0x0000003952207221 */ /* 0x000fe20000010000 */
[----:B------:R-:W-:Y:S01]  /*4f50*/  IMAD.MOV.U32 R82, RZ, RZ, R87 ;  /* 0x000000ffff527224 */ /* 0x000fe200078e0057 */
[----:B------:R-:W4:Y:S02]  /*4f60*/  MUFU.EX2 R12, R12 ;  /* 0x0000000c000c7308 */ /* 0x000f240000000800 */
[----:B------:R-:W-:-:S01]  /*4f70*/  FADD.FTZ R57, R77, R32 ;  /* 0x000000204d397221 */ /* 0x000fc20000010000 */
[----:B------:R-:W-:-:S03]  /*4f80*/  MOV R77, R87 ;  /* 0x00000057004d7202 */ /* 0x000fc60000000f00 */
[----:B------:R-:W-:Y:S01]  /*4f90*/  FADD.FTZ R58, R86, R57 ;  /* 0x00000039563a7221 */ /* 0x000fe20000010000 */
[----:B------:R-:W-:Y:S01]  /*4fa0*/  IMAD.MOV.U32 R86, RZ, RZ, R87 ;  /* 0x000000ffff567224 */ /* 0x000fe200078e0057 */
[----:B------:R-:W5:Y:S02]  /*4fb0*/  MUFU.EX2 R15, R15 ;  /* 0x0000000f000f7308 */ /* 0x000f640000000800 */
[----:B------:R-:W-:-:S01]  /*4fc0*/  FADD.FTZ R59, R81, R58 ;  /* 0x0000003a513b7221 */ /* 0x000fc20000010000 */
[----:B------:R-:W-:-:S05]  /*4fd0*/  IMAD.MOV.U32 R81, RZ, RZ, R87 ;  /* 0x000000ffff517224 */ /* 0x000fca00078e0057 */
[----:B------:R1:W-:Y:S08]  /*4fe0*/  MUFU.EX2 R27, R25 ;  /* 0x00000019001b7308 */ /* 0x0003f00000000800 */
[----:B------:R-:W5:Y:S01]  /*4ff0*/  MUFU.EX2 R44, R44 ;  /* 0x0000002c002c7308 */ /* 0x000f620000000800 */
[----:B-1----:R-:W-:-:S04]  /*5000*/  FADD.FTZ R25, R13, R30 ;  /* 0x0000001e0d197221 */ /* 0x002fc80000010000 */
[----:B--2---:R-:W-:-:S03]  /*5010*/  FADD.FTZ R30, R40, R25 ;  /* 0x00000019281e7221 */ /* 0x004fc60000010000 */
[----:B------:R-:W1:Y:S01]  /*5020*/  MUFU.EX2 R135, R135 ;  /* 0x0000008700877308 */ /* 0x000e620000000800 */
[----:B---3--:R-:W-:-:S01]  /*5030*/  FADD.FTZ R25, R41, R30 ;  /* 0x0000001e29197221 */ /* 0x008fc20000010000 */
[----:B------:R-:W-:-:S03]  /*5040*/  F2FP.SATFINITE.E4M3.F32.PACK_AB_MERGE_C R41, R41, R40, RZ ;  /* 0x000000282929723e */ /* 0x000fc600048070ff */
[----:B----4-:R-:W-:Y:S01]  /*5050*/  FADD.FTZ R30, R12, R25 ;  /* 0x000000190c1e7221 */ /* 0x010fe20000010000 */
[----:B------:R-:W-:Y:S01]  /*5060*/  F2FP.SATFINITE.E4M3.F32.PACK_AB_MERGE_C R207, R13, R10, R41 ;  /* 0x0000000a0dcf723e */ /* 0x000fe20004807029 */
[----:B------:R-:W-:Y:S01]  /*5070*/  IMAD.MOV.U32 R41, RZ, RZ, R87 ;  /* 0x000000ffff297224 */ /* 0x000fe200078e0057 */
[----:B------:R-:W-:Y:S01]  /*5080*/  MUFU.EX2 R20, R20 ;  /* 0x0000001400147308 */ /* 0x000fe20000000800 */
[----:B-----5:R-:W-:-:S04]  /*5090*/  FADD.FTZ R25, R15, R30 ;  /* 0x0000001e0f197221 */ /* 0x020fc80000010000 */
[----:B------:R-:W-:-:S03]  /*50a0*/  FADD.FTZ R32, R44, R25 ;  /* 0x000000192c207221 */ /* 0x000fc60000010000 */
[----:B------:R-:W-:Y:S01]  /*50b0*/  MUFU.EX2 R21, R21 ;  /* 0x0000001500157308 */ /* 0x000fe20000000800 */
[----:B-1----:R-:W-:-:S01]  /*50c0*/  FADD.FTZ R57, R135, R32 ;  /* 0x0000002087397221 */ /* 0x002fc20000010000 */
[----:B------:R-:W-:Y:S01]  /*50d0*/  FADD.FTZ R32, R104, R59 ;  /* 0x0000003b68207221 */ /* 0x000fe20000010000 */
[----:B------:R-:W-:Y:S01]  /*50e0*/  F2FP.SATFINITE.E4M3.F32.PACK_AB_MERGE_C R44, R135, R44, RZ ;  /* 0x0000002c872c723e */ /* 0x000fe200048070ff */
[----:B------:R-:W-:Y:S02]  /*50f0*/  IMAD.MOV.U32 R59, RZ, RZ, R87 ;  /* 0x000000ffff3b7224 */ /* 0x000fe400078e0057 */
[----:B------:R-:W-:-:S01]  /*5100*/  FADD.FTZ R31, R85, R32 ;  /* 0x00000020551f7221 */ /* 0x000fc20000010000 */
[----:B------:R-:W-:Y:S01]  /*5110*/  F2FP.SATFINITE.E4M3.F32.PACK_AB_MERGE_C R209, R15, R12, R44 ;  /* 0x0000000c0fd1723e */ /* 0x000fe2000480702c */
[----:B------:R-:W-:Y:S01]  /*5120*/  MUFU.EX2 R47, R47 ;  /* 0x0000002f002f7308 */ /* 0x000fe20000000800 */
[----:B------:R-:W-:Y:S02]  /*5130*/  IMAD.MOV.U32 R85, RZ, RZ, R87 ;  /* 0x000000ffff557224 */ /* 0x000fe400078e0057 */
[----:B------:R-:W-:Y:S01]  /*5140*/  FADD.FTZ R32, R106, R31 ;  /* 0x0000001f6a207221 */ /* 0x000fe20000010000 */
[----:B------:R-:W-:-:S04]  /*5150*/  IMAD.MOV.U32 R44, RZ, RZ, R87 ;  /* 0x000000ffff2c7224 */ /* 0x000fc800078e0057 */
[----:B------:R-:W-:Y:S08]  /*5160*/  MUFU.EX2 R48, R48 ;  /* 0x0000003000307308 */ /* 0x000ff00000000800 */
[----:B------:R-:W1:Y:S08]  /*5170*/  MUFU.EX2 R105, R105 ;  /* 0x0000006900697308 */ /* 0x000e700000000800 */
[----:B------:R-:W-:Y:S08]  /*5180*/  MUFU.EX2 R42, R42 ;  /* 0x0000002a002a7308 */ /* 0x000ff00000000800 */
[----:B------:R2:W-:Y:S01]  /*5190*/  MUFU.EX2 R30, R28 ;  /* 0x0000001c001e7308 */ /* 0x0005e20000000800 */
[----:B-1----:R-:W-:-:S07]  /*51a0*/  FADD.FTZ R31, R105, R32 ;  /* 0x00000020691f7221 */ /* 0x002fce0000010000 */
[----:B------:R-:W1:Y:S01]  /*51b0*/  MUFU.EX2 R88, R88 ;  /* 0x0000005800587308 */ /* 0x000e620000000800 */
[----:B--2---:R-:W-:-:S01]  /*51c0*/  FADD.FTZ R28, R20, R57 ;  /* 0x00000039141c7221 */ /* 0x004fc20000010000 */
[----:B------:R-:W-:-:S03]  /*51d0*/  IMAD.MOV.U32 R57, RZ, RZ, R87 ;  /* 0x000000ffff397224 */ /* 0x000fc600078e0057 */
[----:B------:R-:W-:-:S03]  /*51e0*/  FADD.FTZ R58, R21, R28 ;  /* 0x0000001c153a7221 */ /* 0x000fc60000010000 */
[----:B------:R-:W2:Y:S08]  /*51f0*/  MUFU.EX2 R43, R43 ;  /* 0x0000002b002b7308 */ /* 0x000eb00000000800 */
[----:B------:R-:W3:Y:S01]  /*5200*/  MUFU.EX2 R50, R50 ;  /* 0x0000003200327308 */ /* 0x000ee20000000800 */
[----:B-1----:R-:W-:-:S07]  /*5210*/  FADD.FTZ R31, R88, R31 ;  /* 0x0000001f581f7221 */ /* 0x002fce0000010000 */
[----:B------:R1:W-:Y:S08]  /*5220*/  MUFU.EX2 R25, R29 ;  /* 0x0000001d00197308 */ /* 0x0003f00000000800 */
[----:B------:R-:W4:Y:S01]  /*5230*/  MUFU.EX2 R109, R109 ;  /* 0x0000006d006d7308 */ /* 0x000f220000000800 */
[----:B-1----:R-:W-:-:S01]  /*5240*/  FADD.FTZ R29, R47, R58 ;  /* 0x0000003a2f1d7221 */ /* 0x002fc20000010000 */
[----:B------:R-:W-:Y:S01]  /*5250*/  FADD.FTZ R58, R108, R31 ;  /* 0x0000001f6c3a7221 */ /* 0x000fe20000010000 */
[----:B------:R-:W-:-:S02]  /*5260*/  F2FP.SATFINITE.E4M3.F32.PACK_AB_MERGE_C R47, R48, R47, RZ ;  /* 0x0000002f302f723e */ /* 0x000fc400048070ff */
[----:B------:R-:W-:Y:S01]  /*5270*/  FADD.FTZ R29, R48, R29 ;  /* 0x0000001d301d7221 */ /* 0x000fe20000010000 */
[----:B------:R-:W-:Y:S01]  /*5280*/  IMAD.MOV.U32 R48, RZ, RZ, R87 ;  /* 0x000000ffff307224 */ /* 0x000fe200078e0057 */
[----:B------:R-:W-:Y:S01]  /*5290*/  F2FP.SATFINITE.E4M3.F32.PACK_AB_MERGE_C R211, R21, R20, R47 ;  /* 0x0000001415d3723e */ /* 0x000fe2000480702f */
[----:B------:R-:W1:Y:S01]  /*52a0*/  MUFU.EX2 R51, R51 ;  /* 0x0000003300337308 */ /* 0x000e620000000800 */
[----:B------:R-:W-:-:S01]  /*52b0*/  FADD.FTZ R32, R42, R29 ;  /* 0x0000001d2a207221 */ /* 0x000fc20000010000 */
[----:B------:R-:W-:-:S03]  /*52c0*/  IMAD.MOV.U32 R47, RZ, RZ, R87 ;  /* 0x000000ffff2f7224 */ /* 0x000fc600078e0057 */
[----:B--2---:R-:W-:-:S03]  /*52d0*/  FADD.FTZ R29, R43, R32 ;  /* 0x000000202b1d7221 */ /* 0x004fc60000010000 */
[----:B------:R-:W2:Y:S01]  /*52e0*/  MUFU.EX2 R89, R89 ;  /* 0x0000005900597308 */ /* 0x000ea20000000800 */
[----:B---3--:R-:W-:-:S01]  /*52f0*/  FADD.FTZ R60, R50, R29 ;  /* 0x0000001d323c7221 */ /* 0x008fc20000010000 */
[C---:B----4-:R-:W-:Y:S01]  /*5300*/  FADD.FTZ R58, R109.reuse, R58 ;  /* 0x0000003a6d3a7221 */ /* 0x050fe20000010000 */
[----:B------:R-:W-:-:S04]  /*5310*/  F2FP.SATFINITE.E4M3.F32.PACK_AB_MERGE_C R212, R109, R108, RZ ;  /* 0x0000006c6dd4723e */ /* 0x000fc800048070ff */
[----:B------:R-:W-:Y:S01]  /*5320*/  F2FP.SATFINITE.E4M3.F32.PACK_AB_MERGE_C R212, R88, R105, R212 ;  /* 0x0000006958d4723e */ /* 0x000fe200048070d4 */
[----:B------:R-:W3:Y:S01]  /*5330*/  MUFU.EX2 R45, R45 ;  /* 0x0000002d002d7308 */ /* 0x000ee20000000800 */
[----:B-1----:R-:W-:-:S01]  /*5340*/  FADD.FTZ R60, R51, R60 ;  /* 0x0000003c333c7221 */ /* 0x002fc20000010000 */
[----:B------:R-:W-:Y:S01]  /*5350*/  F2FP.SATFINITE.E4M3.F32.PACK_AB_MERGE_C R50, R51, R50, RZ ;  /* 0x000000323332723e */ /* 0x000fe200048070ff */
[----:B------:R-:W-:-:S03]  /*5360*/  IMAD.MOV.U32 R51, RZ, RZ, R87 ;  /* 0x000000ffff337224 */ /* 0x000fc600078e0057 */
[----:B------:R-:W-:Y:S01]  /*5370*/  F2FP.SATFINITE.E4M3.F32.PACK_AB_MERGE_C R213, R43, R42, R50 ;  /* 0x0000002a2bd5723e */ /* 0x000fe20004807032 */
[----:B------:R-:W-:Y:S01]  /*5380*/  IMAD.MOV.U32 R50, RZ, RZ, R87 ;  /* 0x000000ffff327224 */ /* 0x000fe200078e0057 */
[----:B------:R-:W1:Y:S01]  /*5390*/  MUFU.EX2 R46, R46 ;  /* 0x0000002e002e7308 */ /* 0x000e620000000800 */
[----:B--2---:R-:W-:-:S01]  /*53a0*/  FADD.FTZ R29, R89, R58 ;  /* 0x0000003a591d7221 */ /* 0x004fc20000010000 */
[--C-:B------:R-:W-:Y:S01]  /*53b0*/  IMAD.MOV.U32 R58, RZ, RZ, R87.reuse ;  /* 0x000000ffff3a7224 */ /* 0x100fe200078e0057 */
[----:B------:R-:W-:Y:S01]  /*53c0*/  MOV R42, R87 ;  /* 0x00000057002a7202 */ /* 0x000fe20000000f00 */
[----:B------:R-:W-:Y:S02]  /*53d0*/  IMAD.MOV.U32 R43, RZ, RZ, R87 ;  /* 0x000000ffff2b7224 */ /* 0x000fe400078e0057 */
[----:B------:R-:W-:-:S02]  /*53e0*/  FADD.FTZ R39, R90, R29 ;  /* 0x0000001d5a277221 */ /* 0x000fc40000010000 */
[----:B------:R-:W2:Y:S01]  /*53f0*/  MUFU.EX2 R52, R52 ;  /* 0x0000003400347308 */ /* 0x000ea20000000800 */
[----:B---3--:R-:W-:-:S01]  /*5400*/  FADD.FTZ R31, R45, R60 ;  /* 0x0000003c2d1f7221 */ /* 0x008fc20000010000 */
[----:B------:R-:W-:Y:S01]  /*5410*/  FADD.FTZ R14, R92, R39 ;  /* 0x000000275c0e7221 */ /* 0x000fe20000010000 */
[----:B------:R-:W-:-:S02]  /*5420*/  IMAD.MOV.U32 R60, RZ, RZ, R87 ;  /* 0x000000ffff3c7224 */ /* 0x000fc400078e0057 */
[----:B------:R-:W-:-:S03]  /*5430*/  IMAD.MOV.U32 R39, RZ, RZ, R87 ;  /* 0x000000ffff277224 */ /* 0x000fc600078e0057 */
[----:B------:R-:W3:Y:S01]  /*5440*/  MUFU.EX2 R95, R95 ;  /* 0x0000005f005f7308 */ /* 0x000ee20000000800 */
[----:B-1----:R-:W-:-:S07]  /*5450*/  FADD.FTZ R31, R46, R31 ;  /* 0x0000001f2e1f7221 */ /* 0x002fce0000010000 */
[----:B------:R-:W1:Y:S01]  /*5460*/  MUFU.EX2 R53, R53 ;  /* 0x0000003500357308 */ /* 0x000e620000000800 */
[----:B--2---:R-:W-:-:S07]  /*5470*/  FADD.FTZ R40, R52, R31 ;  /* 0x0000001f34287221 */ /* 0x004fce0000010000 */
[----:B------:R-:W2:Y:S01]  /*5480*/  MUFU.EX2 R49, R49 ;  /* 0x0000003100317308 */ /* 0x000ea20000000800 */
[----:B---3--:R-:W-:-:S01]  /*5490*/  FADD.FTZ R14, R95, R14 ;  /* 0x0000000e5f0e7221 */ /* 0x008fc20000010000 */
[----:B------:R-:W-:-:S03]  /*54a0*/  F2FP.SATFINITE.E4M3.F32.PACK_AB_MERGE_C R92, R95, R92, RZ ;  /* 0x0000005c5f5c723e */ /* 0x000fc600048070ff */
[----:B------:R-:W-:Y:S01]  /*54b0*/  FADD.FTZ R31, R93, R14 ;  /* 0x0000000e5d1f7221 */ /* 0x000fe20000010000 */
[----:B------:R-:W-:Y:S02]  /*54c0*/  F2FP.SATFINITE.E4M3.F32.PACK_AB_MERGE_C R214, R90, R89, R92 ;  /* 0x000000595ad6723e */ /* 0x000fe4000480705c */
[----:B------:R-:W3:Y:S01]  /*54d0*/  MUFU.EX2 R24, R24 ;  /* 0x0000001800187308 */ /* 0x000ee20000000800 */
[----:B-1----:R-:W-:-:S01]  /*54e0*/  FADD.FTZ R40, R53, R40 ;  /* 0x0000002835287221 */ /* 0x002fc20000010000 */
[----:B------:R-:W-:Y:S01]  /*54f0*/  FADD.FTZ R14, R96, R31 ;  /* 0x0000001f600e7221 */ /* 0x000fe20000010000 */
[----:B------:R-:W-:Y:S01]  /*5500*/  F2FP.SATFINITE.E4M3.F32.PACK_AB_MERGE_C R52, R53, R52, RZ ;  /* 0x000000343534723e */ /* 0x000fe200048070ff */
[----:B------:R-:W-:-:S03]  /*5510*/  IMAD.MOV.U32 R53, RZ, RZ, R87 ;  /* 0x000000ffff357224 */ /* 0x000fc600078e0057 */
[----:B------:R-:W-:Y:S01]  /*5520*/  F2FP.SATFINITE.E4M3.F32.PACK_AB_MERGE_C R215, R46, R45, R52 ;  /* 0x0000002d2ed7723e */ /* 0x000fe20004807034 */
[----:B------:R-:W1:Y:S01]  /*5530*/  MUFU.EX2 R99, R99 ;  /* 0x0000006300637308 */ /* 0x000e620000000800 */
[----:B--2---:R-:W-:-:S01]  /*5540*/  FADD.FTZ R5, R49, R40 ;  /* 0x0000002831057221 */ /* 0x004fc20000010000 */
[--C-:B------:R-:W-:Y:S02]  /*5550*/  IMAD.MOV.U32 R52, RZ, RZ, R87.reuse ;  /* 0x000000ffff347224 */ /* 0x100fe400078e0057 */
[--C-:B------:R-:W-:Y:S02]  /*5560*/  IMAD.MOV.U32 R46, RZ, RZ, R87.reuse ;  /* 0x000000ffff2e7224 */ /* 0x100fe400078e0057 */
[----:B------:R-:W-:Y:S02]  /*5570*/  IMAD.MOV.U32 R45, RZ, RZ, R87 ;  /* 0x000000ffff2d7224 */ /* 0x000fe400078e0057 */
[----:B------:R-:W2:Y:S01]  /*5580*/  MUFU.EX2 R54, R54 ;  /* 0x0000003600367308 */ /* 0x000ea20000000800 */
[----:B---3--:R-:W-:-:S01]  /*5590*/  FADD.FTZ R5, R24, R5 ;  /* 0x0000000518057221 */ /* 0x008fc20000010000 */
[----:B------:R-:W-:-:S06]  /*55a0*/  IMAD.MOV.U32 R40, RZ, RZ, R87 ;  /* 0x000000ffff287224 */ /* 0x000fcc00078e0057 */
[----:B------:R-:W3:Y:S01]  /*55b0*/  MUFU.EX2 R100, R100 ;  /* 0x0000006400647308 */ /* 0x000ee20000000800 */
[----:B-1----:R-:W-:-:S07]  /*55c0*/  FADD.FTZ R31, R99, R14 ;  /* 0x0000000e631f7221 */ /* 0x002fce0000010000 */
[----:B------:R-:W1:Y:S01]  /*55d0*/  MUFU.EX2 R3, R3 ;  /* 0x0000000300037308 */ /* 0x000e620000000800 */
[----:B--2---:R-:W-:-:S01]  /*55e0*/  FADD.FTZ R14, R54, R5 ;  /* 0x00000005360e7221 */ /* 0x004fc20000010000 */
[----:B------:R-:W-:-:S03]  /*55f0*/  F2FP.SATFINITE.E4M3.F32.PACK_AB_MERGE_C R54, R27, R54, RZ ;  /* 0x000000361b36723e */ /* 0x000fc600048070ff */
[----:B------:R-:W-:Y:S01]  /*5600*/  FADD.FTZ R14, R27, R14 ;  /* 0x0000000e1b0e7221 */ /* 0x000fe20000010000 */
[----:B------:R-:W-:Y:S01]  /*5610*/  F2FP.SATFINITE.E4M3.F32.PACK_AB_MERGE_C R217, R24, R49, R54 ;  /* 0x0000003118d9723e */ /* 0x000fe20004807036 */
[----:B------:R-:W-:Y:S01]  /*5620*/  IMAD.MOV.U32 R54, RZ, RZ, R87 ;  /* 0x000000ffff367224 */ /* 0x000fe200078e0057 */
[----:B------:R-:W2:Y:S01]  /*5630*/  MUFU.EX2 R26, R26 ;  /* 0x0000001a001a7308 */ /* 0x000ea20000000800 */
[C---:B---3--:R-:W-:Y:S01]  /*5640*/  F2FP.SATFINITE.E4M3.F32.PACK_AB_MERGE_C R99, R100.reuse, R99, RZ ;  /* 0x000000636463723e */ /* 0x048fe200048070ff */
[----:B------:R-:W-:Y:S01]  /*5650*/  FADD.FTZ R100, R100, R31 ;  /* 0x0000001f64647221 */ /* 0x000fe20000010000 */
[----:B------:R-:W-:Y:S01]  /*5660*/  MOV R49, R87 ;  /* 0x0000005700317202 */ /* 0x000fe20000000f00 */
[----:B------:R-:W-:Y:S01]  /*5670*/  IMAD.MOV.U32 R24, RZ, RZ, R87 ;  /* 0x000000ffff187224 */ /* 0x000fe200078e0057 */
[----:B------:R-:W-:Y:S01]  /*5680*/  F2FP.SATFINITE.E4M3.F32.PACK_AB_MERGE_C R216, R96, R93, R99 ;  /* 0x0000005d60d8723e */ /* 0x000fe20004807063 */
[----:B------:R-:W-:Y:S02]  /*5690*/  FADD.FTZ R5, R79, R100 ;  /* 0x000000644f057221 */ /* 0x000fe40000010000 */
[----:B------:R-:W3:Y:S01]  /*56a0*/  MUFU.EX2 R61, R61 ;  /* 0x0000003d003d7308 */ /* 0x000ee20000000800 */
[----:B-1----:R-:W-:-:S01]  /*56b0*/  FADD.FTZ R27, R3, R14 ;  /* 0x0000000e031b7221 */ /* 0x002fc20000010000 */
[----:B------:R-:W-:-:S04]  /*56c0*/  FADD.FTZ R5, R80, R5 ;  /* 0x0000000550057221 */ /* 0x000fc80000010000 */
[----:B------:R-:W-:Y:S02]  /*56d0*/  FADD.FTZ R38, R112, R5 ;  /* 0x0000000570267221 */ /* 0x000fe40000010000 */
[----:B------:R-:W1:Y:S01]  /*56e0*/  MUFU.EX2 R113, R113 ;  /* 0x0000007100717308 */ /* 0x000e620000000800 */
[----:B--2---:R-:W-:-:S07]  /*56f0*/  FADD.FTZ R34, R26, R27 ;  /* 0x0000001b1a227221 */ /* 0x004fce0000010000 */
[----:B------:R-:W2:Y:S01]  /*5700*/  MUFU.EX2 R83, R83 ;  /* 0x0000005300537308 */ /* 0x000ea20000000800 */
[----:B---3--:R-:W-:-:S01]  /*5710*/  FADD.FTZ R5, R61, R34 ;  /* 0x000000223d057221 */ /* 0x008fc20000010000 */
[----:B------:R-:W-:-:S03]  /*5720*/  F2FP.SATFINITE.E4M3.F32.PACK_AB_MERGE_C R61, R30, R61, RZ ;  /* 0x0000003d1e3d723e */ /* 0x000fc600048070ff */
[----:B------:R-:W-:Y:S01]  /*5730*/  FADD.FTZ R30, R30, R5 ;  /* 0x000000051e1e7221 */ /* 0x000fe20000010000 */
[----:B------:R-:W-:Y:S01]  /*5740*/  F2FP.SATFINITE.E4M3.F32.PACK_AB_MERGE_C R219, R26, R3, R61 ;  /* 0x000000031adb723e */ /* 0x000fe2000480703d */
[----:B------:R-:W-:Y:S01]  /*5750*/  IMAD.MOV.U32 R61, RZ, RZ, R87 ;  /* 0x000000ffff3d7224 */ /* 0x000fe200078e0057 */
[----:B------:R-:W3:Y:S01]  /*5760*/  MUFU.EX2 R84, R84 ;  /* 0x0000005400547308 */ /* 0x000ee20000000800 */
[----:B-1----:R-:W-:-:S01]  /*5770*/  FADD.FTZ R38, R113, R38 ;  /* 0x0000002671267221 */ /* 0x002fc20000010000 */
[----:B------:R-:W-:Y:S01]  /*5780*/  FADD.FTZ R27, R25, R30 ;  /* 0x0000001e191b7221 */ /* 0x000fe20000010000 */
[----:B------:R-:W-:Y:S01]  /*5790*/  F2FP.SATFINITE.E4M3.F32.PACK_AB_MERGE_C R112, R113, R112, RZ ;  /* 0x000000707170723e */ /* 0x000fe200048070ff */
[----:B------:R-:W-:-:S03]  /*57a0*/  IMAD.MOV.U32 R26, RZ, RZ, R87 ;  /* 0x000000ffff1a7224 */ /* 0x000fc600078e0057 */
[----:B------:R-:W-:Y:S01]  /*57b0*/  F2FP.SATFINITE.E4M3.F32.PACK_AB_MERGE_C R218, R80, R79, R112 ;  /* 0x0000004f50da723e */ /* 0x000fe20004807070 */
[----:B------:R1:W4:Y:S01]  /*57c0*/  MUFU.EX2 R28, R62 ;  /* 0x0000003e001c7308 */ /* 0x0003220000000800 */
[----:B--2---:R-:W-:-:S01]  /*57d0*/  FADD.FTZ R5, R83, R38 ;  /* 0x0000002653057221 */ /* 0x004fc20000010000 */
[--C-:B------:R-:W-:Y:S02]  /*57e0*/  IMAD.MOV.U32 R80, RZ, RZ, R87.reuse ;  /* 0x000000ffff507224 */ /* 0x100fe400078e0057 */
[--C-:B------:R-:W-:Y:S02]  /*57f0*/  IMAD.MOV.U32 R79, RZ, RZ, R87.reuse ;  /* 0x000000ffff4f7224 */ /* 0x100fe400078e0057 */
[----:B------:R-:W-:Y:S02]  /*5800*/  IMAD.MOV.U32 R38, RZ, RZ, R87 ;  /* 0x000000ffff267224 */ /* 0x000fe400078e0057 */
[----:B------:R-:W-:Y:S01]  /*5810*/  MUFU.EX2 R91, R91 ;  /* 0x0000005b005b7308 */ /* 0x000fe20000000800 */
[----:B---3--:R-:W-:-:S01]  /*5820*/  FADD.FTZ R30, R84, R5 ;  /* 0x00000005541e7221 */ /* 0x008fc20000010000 */
[----:B-1----:R-:W-:-:S06]  /*5830*/  IMAD.MOV.U32 R62, RZ, RZ, R87 ;  /* 0x000000ffff3e7224 */ /* 0x002fcc00078e0057 */
[----:B------:R-:W1:Y:S01]  /*5840*/  MUFU.EX2 R94, R94 ;  /* 0x0000005e005e7308 */ /* 0x000e620000000800 */
[----:B----4-:R-:W-:-:S07]  /*5850*/  FADD.FTZ R34, R28, R27 ;  /* 0x0000001b1c227221 */ /* 0x010fce0000010000 */
[----:B------:R-:W2:Y:S08]  /*5860*/  MUFU.EX2 R55, R55 ;  /* 0x0000003700377308 */ /* 0x000eb00000000800 */
[----:B------:R3:W4:Y:S01]  /*5870*/  MUFU.EX2 R32, R63 ;  /* 0x0000003f00207308 */ /* 0x0007220000000800 */
[----:B-1----:R-:W-:Y:S01]  /*5880*/  F2FP.SATFINITE.E4M3.F32.PACK_AB_MERGE_C R31, R94, R91, RZ ;  /* 0x0000005b5e1f723e */ /* 0x002fe200048070ff */
[----:B------:R-:W-:-:S03]  /*5890*/  FADD.FTZ R91, R91, R30 ;  /* 0x0000001e5b5b7221 */ /* 0x000fc60000010000 */
[----:B------:R-:W-:Y:S01]  /*58a0*/  F2FP.SATFINITE.E4M3.F32.PACK_AB_MERGE_C R220, R84, R83, R31 ;  /* 0x0000005354dc723e */ /* 0x000fe2000480701f */
[----:B------:R-:W-:-:S01]  /*58b0*/  FADD.FTZ R94, R94, R91 ;  /* 0x0000005b5e5e7221 */ /* 0x000fc20000010000 */
[----:B------:R-:W-:Y:S01]  /*58c0*/  MOV R84, R87 ;  /* 0x0000005700547202 */ /* 0x000fe20000000f00 */
[----:B------:R-:W-:Y:S01]  /*58d0*/  MUFU.EX2 R101, R101 ;  /* 0x0000006500657308 */ /* 0x000fe20000000800 */
[----:B--2---:R-:W-:-:S01]  /*58e0*/  FADD.FTZ R27, R55, R34 ;  /* 0x00000022371b7221 */ /* 0x004fc20000010000 */
[--C-:B------:R-:W-:Y:S01]  /*58f0*/  IMAD.MOV.U32 R83, RZ, RZ, R87.reuse ;  /* 0x000000ffff537224 */ /* 0x100fe200078e0057 */
[----:B---3--:R-:W-:Y:S01]  /*5900*/  MOV R63, R87 ;  /* 0x00000057003f7202 */ /* 0x008fe20000000f00 */
[--C-:B------:R-:W-:Y:S02]  /*5910*/  IMAD.MOV.U32 R34, RZ, RZ, R87.reuse ;  /* 0x000000ffff227224 */ /* 0x100fe400078e0057 */
[----:B------:R-:W-:Y:S02]  /*5920*/  IMAD.MOV.U32 R31, RZ, RZ, R87 ;  /* 0x000000ffff1f7224 */ /* 0x000fe400078e0057 */
[----:B------:R-:W1:Y:S01]  /*5930*/  MUFU.EX2 R102, R102 ;  /* 0x0000006600667308 */ /* 0x000e620000000800 */
[----:B----4-:R-:W-:-:S01]  /*5940*/  FADD.FTZ R27, R32, R27 ;  /* 0x0000001b201b7221 */ /* 0x010fc20000010000 */
[----:B------:R-:W-:Y:S01]  /*5950*/  F2FP.SATFINITE.E4M3.F32.PACK_AB_MERGE_C R55, R32, R55, RZ ;  /* 0x000000372037723e */ /* 0x000fe200048070ff */
[----:B------:R-:W-:-:S03]  /*5960*/  IMAD.MOV.U32 R32, RZ, RZ, R87 ;  /* 0x000000ffff207224 */ /* 0x000fc600078e0057 */
[----:B------:R-:W-:Y:S01]  /*5970*/  F2FP.SATFINITE.E4M3.F32.PACK_AB_MERGE_C R221, R28, R25, R55 ;  /* 0x000000191cdd723e */ /* 0x000fe20004807037 */
[--C-:B------:R-:W-:Y:S01]  /*5980*/  IMAD.MOV.U32 R55, RZ, RZ, R87.reuse ;  /* 0x000000ffff377224 */ /* 0x100fe200078e0057 */
[----:B------:R-:W2:Y:S01]  /*5990*/  MUFU.EX2 R97, R97 ;  /* 0x0000006100617308 */ /* 0x000ea20000000800 */
[----:B------:R-:W-:Y:S01]  /*59a0*/  MOV R28, R87 ;  /* 0x00000057001c7202 */ /* 0x000fe20000000f00 */
[----:B------:R-:W-:-:S06]  /*59b0*/  IMAD.MOV.U32 R25, RZ, RZ, R87 ;  /* 0x000000ffff197224 */ /* 0x000fcc00078e0057 */
[----:B------:R-:W3:Y:S01]  /*59c0*/  MUFU.EX2 R68, R68 ;  /* 0x0000004400447308 */ /* 0x000ee20000000800 */
[----:B-1----:R-:W-:-:S07]  /*59d0*/  F2FP.SATFINITE.E4M3.F32.PACK_AB_MERGE_C R30, R102, R101, RZ ;  /* 0x00000065661e723e */ /* 0x002fce00048070ff */
[----:B------:R-:W1:Y:S01]  /*59e0*/  MUFU.EX2 R122, R122 ;  /* 0x0000007a007a7308 */ /* 0x000e620000000800 */
[----:B--2---:R-:W-:-:S07]  /*59f0*/  FADD.FTZ R7, R97, R94 ;  /* 0x0000005e61077221 */ /* 0x004fce0000010000 */
[----:B------:R2:W4:Y:S01]  /*5a00*/  MUFU.EX2 R29, R56 ;  /* 0x00000038001d7308 */ /* 0x0005220000000800 */
[----:B---3--:R-:W-:-:S01]  /*5a10*/  FADD.FTZ R4, R68, R27 ;  /* 0x0000001b44047221 */ /* 0x008fc20000010000 */
[----:B------:R-:W-:-:S06]  /*5a20*/  IMAD.MOV.U32 R27, RZ, RZ, R87 ;  /* 0x000000ffff1b7224 */ /* 0x000fcc00078e0057 */
[----:B------:R-:W3:Y:S01]  /*5a30*/  MUFU.EX2 R33, R33 ;  /* 0x0000002100217308 */ /* 0x000ee20000000800 */
[C---:B-1----:R-:W-:Y:S01]  /*5a40*/  F2FP.SATFINITE.E4M3.F32.PACK_AB_MERGE_C R222, R122.reuse, R97, R30 ;  /* 0x000000617ade723e */ /* 0x042fe2000480701e */
[----:B------:R-:W-:Y:S01]  /*5a50*/  FADD.FTZ R122, R122, R7 ;  /* 0x000000077a7a7221 */ /* 0x000fe20000010000 */
[----:B--2---:R-:W-:Y:S01]  /*5a60*/  MOV R56, R87 ;  /* 0x0000005700387202 */ /* 0x004fe20000000f00 */
[----:B------:R-:W-:Y:S02]  /*5a70*/  IMAD.MOV.U32 R30, RZ, RZ, R87 ;  /* 0x000000ffff1e7224 */ /* 0x000fe400078e0057 */
[----:B------:R-:W-:-:S02]  /*5a80*/  FADD.FTZ R101, R101, R122 ;  /* 0x0000007a65657221 */ /* 0x000fc40000010000 */
[----:B------:R-:W1:Y:S01]  /*5a90*/  MUFU.EX2 R36, R36 ;  /* 0x0000002400247308 */ /* 0x000e620000000800 */
[----:B----4-:R-:W-:-:S01]  /*5aa0*/  FADD.FTZ R6, R29, R4 ;  /* 0x000000041d067221 */ /* 0x010fc20000010000 */
[----:B------:R-:W-:-:S06]  /*5ab0*/  FADD.FTZ R102, R102, R101 ;  /* 0x0000006566667221 */ /* 0x000fcc0000010000 */
[----:B------:R-:W-:Y:S01]  /*5ac0*/  MUFU.EX2 R111, R111 ;  /* 0x0000006f006f7308 */ /* 0x000fe20000000800 */
[----:B---3--:R-:W-:-:S07]  /*5ad0*/  FADD.FTZ R7, R33, R6 ;  /* 0x0000000621077221 */ /* 0x008fce0000010000 */
[----:B------:R-:W2:Y:S01]  /*5ae0*/  MUFU.EX2 R114, R114 ;  /* 0x0000007200727308 */ /* 0x000ea20000000800 */
[C---:B-1----:R-:W-:Y:S01]  /*5af0*/  F2FP.SATFINITE.E4M3.F32.PACK_AB_MERGE_C R33, R36.reuse, R33, RZ ;  /* 0x000000212421723e */ /* 0x042fe200048070ff */
[----:B------:R-:W-:-:S03]  /*5b00*/  FADD.FTZ R36, R36, R7 ;  /* 0x0000000724247221 */ /* 0x000fc60000010000 */
[----:B------:R-:W-:Y:S01]  /*5b10*/  F2FP.SATFINITE.E4M3.F32.PACK_AB_MERGE_C R223, R29, R68, R33 ;  /* 0x000000441ddf723e */ /* 0x000fe20004807021 */
[--C-:B------:R-:W-:Y:S02]  /*5b20*/  IMAD.MOV.U32 R68, RZ, RZ, R87.reuse ;  /* 0x000000ffff447224 */ /* 0x100fe400078e0057 */
[----:B------:R-:W1:Y:S01]  /*5b30*/  MUFU.EX2 R107, R107 ;  /* 0x0000006b006b7308 */ /* 0x000e620000000800 */
[--C-:B------:R-:W-:Y:S02]  /*5b40*/  IMAD.MOV.U32 R33, RZ, RZ, R87.reuse ;  /* 0x000000ffff217224 */ /* 0x100fe400078e0057 */
[----:B------:R-:W-:-:S05]  /*5b50*/  IMAD.MOV.U32 R29, RZ, RZ, R87 ;  /* 0x000000ffff1d7224 */ /* 0x000fca00078e0057 */
[----:B------:R-:W3:Y:S01]  /*5b60*/  MUFU.EX2 R37, R37 ;  /* 0x0000002500257308 */ /* 0x000ee20000000800 */
[----:B--2---:R-:W-:-:S07]  /*5b70*/  F2FP.SATFINITE.E4M3.F32.PACK_AB_MERGE_C R6, R114, R111, RZ ;  /* 0x0000006f7206723e */ /* 0x004fce00048070ff */
[----:B------:R-:W2:Y:S01]  /*5b80*/  MUFU.EX2 R110, R110 ;  /* 0x0000006e006e7308 */ /* 0x000ea20000000800 */
[----:B-1----:R-:W-:-:S07]  /*5b90*/  FADD.FTZ R7, R107, R102 ;  /* 0x000000666b077221 */ /* 0x002fce0000010000 */
[----:B------:R1:W4:Y:S01]  /*5ba0*/  MUFU.EX2 R14, R75 ;  /* 0x0000004b000e7308 */ /* 0x0003220000000800 */
[----:B---3--:R-:W-:-:S01]  /*5bb0*/  FADD.FTZ R9, R37, R36 ;  /* 0x0000002425097221 */ /* 0x008fc20000010000 */
[----:B------:R-:W-:-:S06]  /*5bc0*/  IMAD.MOV.U32 R36, RZ, RZ, R87 ;  /* 0x000000ffff247224 */ /* 0x000fcc00078e0057 */
[----:B------:R-:W3:Y:S01]  /*5bd0*/  MUFU.EX2 R76, R76 ;  /* 0x0000004c004c7308 */ /* 0x000ee20000000800 */
[C---:B--2---:R-:W-:Y:S01]  /*5be0*/  F2FP.SATFINITE.E4M3.F32.PACK_AB_MERGE_C R224, R110.reuse, R107, R6 ;  /* 0x0000006b6ee0723e */ /* 0x044fe20004807006 */
[----:B------:R-:W-:Y:S01]  /*5bf0*/  FADD.FTZ R110, R110, R7 ;  /* 0x000000076e6e7221 */ /* 0x000fe20000010000 */
[----:B-1----:R-:W-:-:S03]  /*5c00*/  IMAD.MOV.U32 R75, RZ, RZ, R87 ;  /* 0x000000ffff4b7224 */ /* 0x002fc600078e0057 */
[----:B------:R-:W-:Y:S02]  /*5c10*/  FADD.FTZ R111, R111, R110 ;  /* 0x0000006e6f6f7221 */ /* 0x000fe40000010000 */
[----:B------:R-:W1:Y:S01]  /*5c20*/  MUFU.EX2 R5, R126 ;  /* 0x0000007e00057308 */ /* 0x000e620000000800 */
[----:B----4-:R-:W-:-:S01]  /*5c30*/  FADD.FTZ R9, R14, R9 ;  /* 0x000000090e097221 */ /* 0x010fc20000010000 */
[----:B------:R-:W-:-:S06]  /*5c40*/  FADD.FTZ R114, R114, R111 ;  /* 0x0000006f72727221 */ /* 0x000fcc0000010000 */
[----:B------:R-:W-:Y:S01]  /*5c50*/  MUFU.EX2 R117, R117 ;  /* 0x0000007500757308 */ /* 0x000fe20000000800 */
[----:B---3--:R-:W-:-:S07]  /*5c60*/  FADD.FTZ R8, R76, R9 ;  /* 0x000000094c087221 */ /* 0x008fce0000010000 */
[----:B------:R-:W2:Y:S01]  /*5c70*/  MUFU.EX2 R118, R118 ;  /* 0x0000007600767308 */ /* 0x000ea20000000800 */
[----:B-1----:R-:W-:-:S01]  /*5c80*/  FADD.FTZ R8, R5, R8 ;  /* 0x0000000805087221 */ /* 0x002fc20000010000 */
[----:B------:R-:W-:-:S04]  /*5c90*/  F2FP.SATFINITE.E4M3.F32.PACK_AB_MERGE_C R76, R5, R76, RZ ;  /* 0x0000004c054c723e */ /* 0x000fc800048070ff */
[----:B------:R-:W-:Y:S01]  /*5ca0*/  F2FP.SATFINITE.E4M3.F32.PACK_AB_MERGE_C R225, R14, R37, R76 ;  /* 0x000000250ee1723e */ /* 0x000fe2000480704c */
[--C-:B------:R-:W-:Y:S01]  /*5cb0*/  IMAD.MOV.U32 R76, RZ, RZ, R87.reuse ;  /* 0x000000ffff4c7224 */ /* 0x100fe200078e0057 */
[----:B------:R-:W1:Y:S01]  /*5cc0*/  MUFU.EX2 R115, R115 ;  /* 0x0000007300737308 */ /* 0x000e620000000800 */
[----:B------:R-:W-:-:S07]  /*5cd0*/  IMAD.MOV.U32 R37, RZ, RZ, R87 ;  /* 0x000000ffff257224 */ /* 0x000fce00078e0057 */
[----:B------:R-:W3:Y:S01]  /*5ce0*/  MUFU.EX2 R127, R127 ;  /* 0x0000007f007f7308 */ /* 0x000ee20000000800 */
[----:B--2---:R-:W-:-:S07]  /*5cf0*/  F2FP.SATFINITE.E4M3.F32.PACK_AB_MERGE_C R7, R118, R117, RZ ;  /* 0x000000757607723e */ /* 0x004fce00048070ff */
[----:B------:R-:W2:Y:S01]  /*5d00*/  MUFU.EX2 R116, R116 ;  /* 0x0000007400747308 */ /* 0x000ea20000000800 */
[----:B-1----:R-:W-:-:S07]  /*5d10*/  FADD.FTZ R3, R115, R114 ;  /* 0x0000007273037221 */ /* 0x002fce0000010000 */
[----:B------:R-:W1:Y:S01]  /*5d20*/  MUFU.EX2 R4, R123 ;  /* 0x0000007b00047308 */ /* 0x000e620000000800 */
[----:B---3--:R-:W-:-:S07]  /*5d30*/  FADD.FTZ R5, R127, R8 ;  /* 0x000000087f057221 */ /* 0x008fce0000010000 */
[----:B------:R-:W-:Y:S01]  /*5d40*/  MUFU.EX2 R125, R125 ;  /* 0x0000007d007d7308 */ /* 0x000fe20000000800 */
[C---:B--2---:R-:W-:Y:S01]  /*5d50*/  F2FP.SATFINITE.E4M3.F32.PACK_AB_MERGE_C R226, R116.reuse, R115, R7 ;  /* 0x0000007374e2723e */ /* 0x044fe20004807007 */
[----:B------:R-:W-:-:S06]  /*5d60*/  FADD.FTZ R116, R116, R3 ;  /* 0x0000000374747221 */ /* 0x000fcc0000010000 */
[----:B------:R-:W2:Y:S01]  /*5d70*/  MUFU.EX2 R6, R119 ;  /* 0x0000007700067308 */ /* 0x000ea20000000800 */
[----:B-1----:R-:W-:-:S01]  /*5d80*/  FADD.FTZ R8, R4, R5 ;  /* 0x0000000504087221 */ /* 0x002fc20000010000 */
[----:B------:R-:W-:-:S04]  /*5d90*/  FADD.FTZ R5, R117, R116 ;  /* 0x0000007475057221 */ /* 0x000fc80000010000 */
[----:B------:R-:W-:Y:S01]  /*5da0*/  FADD.FTZ R5, R118, R5 ;  /* 0x0000000576057221 */ /* 0x000fe20000010000 */
[----:B--2---:R-:W-:Y:S01]  /*5db0*/  F2FP.SATFINITE.E4M3.F32.PACK_AB_MERGE_C R3, R6, R125, RZ ;  /* 0x0000007d0603723e */ /* 0x004fe200048070ff */
[----:B------:R-:W-:-:S03]  /*5dc0*/  FADD.FTZ R125, R125, R8 ;  /* 0x000000087d7d7221 */ /* 0x000fc60000010000 */
[----:B------:R-:W-:Y:S01]  /*5dd0*/  F2FP.SATFINITE.E4M3.F32.PACK_AB_MERGE_C R227, R4, R127, R3 ;  /* 0x0000007f04e3723e */ /* 0x000fe20004807003 */
[----:B------:R-:W-:-:S01]  /*5de0*/  FADD.FTZ R4, R6, R125 ;  /* 0x0000007d06047221 */ /* 0x000fc20000010000 */
        /* <DEDUP_REMOVED lines=35> */
[----:B------:R-:W-:Y:S01]  /*6020*/  UMOV UR55, UR49 ;  /* 0x0000003100377c82 */ /* 0x000fe20008000000 */
[----:B------:R-:W-:Y:S01]  /*6030*/  UIADD3 UR45, UR45, -0x2, URZ ;  /* 0xfffffffe2d2d7890 */ /* 0x000fe2000fffe03f */
[----:B------:R-:W-:Y:S01]  /*6040*/  UMOV UR56, UR36 ;  /* 0x0000002400387c82 */ /* 0x000fe20008000000 */
[----:B------:R-:W-:-:S10]  /*6050*/  ULDC UR49, c[0x0][0x988] ;  /* 0x0002620000317ab9 */ /* 0x000fd40000000800 */
.L_x_5489:
[----:B------:R-:W-:Y:S01]  /*6060*/  ISETP.NE.AND P2, PT, RZ, UR40, PT ;  /* 0x00000028ff007c0c */ /* 0x000fe2000bf45270 */
[----:B------:R-:W-:-:S04]  /*6070*/  UISETP.NE.AND UP0, UPT, UR55, 0x1, UPT ;  /* 0x000000013700788c */ /* 0x000fc8000bf05270 */
[----:B------:R-:W-:-:S04]  /*6080*/  USEL UR36, URZ, 0x1, UP0 ;  /* 0x000000013f247887 */ /* 0x000fc80008000000 */
[----:B------:R-:W-:-:S04]  /*6090*/  ULOP3.LUT UR36, UR56, UR36, URZ, 0x3c, !UPT ;  /* 0x0000002438247292 */ /* 0x000fc8000f8e3c3f */
[----:B------:R-:W-:Y:S08]  /*60a0*/  @P2 BRA `(.L_x_5480) ;  /* 0x0000000000382947 */ /* 0x000ff00003800000 */
[----:B------:R-:W-:Y:S05]  /*60b0*/  @!P0 BRA `(.L_x_5481) ;  /* 0x0000000000048947 */ /* 0x000fea0003800000 */
[----:B------:R-:W-:Y:S01]  /*60c0*/  BPT.TRAP 0x1 ;  /* 0x000000040000795c */ /* 0x000fe20000300000 */
.L_x_5481:
[----:B------:R-:W-:Y:S01]  /*60d0*/  UIADD3 UR6, UR55, 0x1, URZ ;  /* 0x0000000137067890 */ /* 0x000fe2000fffe03f */
[----:B------:R-:W-:-:S03]  /*60e0*/  MOV R7, UR36 ;  /* 0x0000002400077c02 */ /* 0x000fc60008000f00 */
[----:B------:R-:W-:Y:S01]  /*60f0*/  UISETP.NE.AND UP0, UPT, UR6, 0x2, UPT ;  /* 0x000000020600788c */ /* 0x000fe2000bf05270 */
[----:B------:R-:W-:-:S03]  /*6100*/  SHF.L.U32 R7, R7, 0x1f, RZ ;  /* 0x0000001f07077819 */ /* 0x000fc600000006ff */
[----:B------:R-:W-:-:S04]  /*6110*/  USEL UR6, UR6, URZ, UP0 ;  /* 0x0000003f06067287 */ /* 0x000fc80008000000 */
[----:B------:R-:W-:-:S09]  /*6120*/  ULEA UR6, UR6, UR38, 0x3 ;  /* 0x0000002606067291 */ /* 0x000fd2000f8e183f */
[----:B------:R1:W2:Y:S01]  /*6130*/  SYNCS.PHASECHK.TRANS64.TRYWAIT P1, [UR6+0x2e830], R7 ;  /* 0x02e83007ff0075a7 */ /* 0x0002a20008020146 */
[----:B------:R-:W-:Y:S05]  /*6140*/  @!P0 BRA `(.L_x_5482) ;  /* 0x0000000000048947 */ /* 0x000fea0003800000 */
[----:B------:R-:W-:Y:S01]  /*6150*/  BPT.TRAP 0x1 ;  /* 0x000000040000795c */ /* 0x000fe20000300000 */
.L_x_5482:
[----:B--2---:R-:W-:Y:S05]  /*6160*/  @P1 BRA `(.L_x_5480) ;  /* 0x0000000000081947 */ /* 0x004fea0003800000 */
[----:B------:R-:W2:Y:S02]  /*6170*/  SYNCS.PHASECHK.TRANS64.TRYWAIT P1, [UR6+0x2e830], R7 ;  /* 0x02e83007ff0075a7 */ /* 0x000ea40008020146 */
[----:B--2---:R-:W-:Y:S05]  /*6180*/  @!P1 BRA `(.L_x_5483) ;  /* 0x0000008c00d09947 */ /* 0x004fea0003800000 */
.L_x_5480:
[----:B-12---:R-:W-:Y:S01]  /*6190*/  VIADD R7, R19, 0x8 ;  /* 0x0000000813077836 */ /* 0x006fe20000000000 */
[----:B------:R-:W-:Y:S01]  /*61a0*/  R2UR UR57, R2 ;  /* 0x00000000023972ca */ /* 0x000fe200000e0000 */
[----:B------:R-:W-:Y:S01]  /*61b0*/  UIADD3 UR54, UR55, 0x1, URZ ;  /* 0x0000000137367890 */ /* 0x000fe2000fffe03f */
[----:B------:R-:W-:Y:S02]  /*61c0*/  UMOV UR19, 0x40000040 ;  /* 0x4000004000137882 */ /* 0x000fe40000000000 */
[----:B------:R1:W-:Y:S01]  /*61d0*/  BAR.SYNC.DEFER_BLOCKING R7, 0x100 ;  /* 0x000400070000751d */ /* 0x0003e20000010000 */
[----:B------:R-:W-:-:S04]  /*61e0*/  UISETP.NE.AND UP0, UPT, UR54, 0x2, UPT ;  /* 0x000000023600788c */ /* 0x000fc8000bf05270 */
[----:B------:R-:W-:Y:S01]  /*61f0*/  USEL UR54, UR54, URZ, UP0 ;  /* 0x0000003f36367287 */ /* 0x000fe20008000000 */
[----:B------:R-:W-:Y:S01]  /*6200*/  UMOV UR20, UR16 ;  /* 0x0000001000147c82 */ /* 0x000fe20008000000 */
[----:B------:R-:W-:Y:S02]  /*6210*/  UMOV UR21, UR17 ;  /* 0x0000001100157c82 */ /* 0x000fe40008000000 */
[----:B------:R-:W-:Y:S01]  /*6220*/  UIMAD UR57, UR54, 0x700, UR57 ;  /* 0x00000700363978a4 */ /* 0x000fe2000f8e0239 */
[----:B------:R-:W-:Y:S01]  /*6230*/  UMOV UR23, 0x40000040 ;  /* 0x4000004000177882 */ /* 0x000fe20000000000 */
[----:B------:R-:W-:Y:S02]  /*6240*/  UMOV UR24, UR16 ;  /* 0x0000001000187c82 */ /* 0x000fe40008000000 */
[----:B------:R-:W-:Y:S02]  /*6250*/  UIADD3 UR22, UR57, 0x100, URZ ;  /* 0x0000010039167890 */ /* 0x000fe4000fffe03f */
[----:B------:R-:W-:-:S02]  /*6260*/  UIADD3 UR26, UR57, 0x200, URZ ;  /* 0x00000200391a7890 */ /* 0x000fc4000fffe03f */
[----:B------:R-:W-:Y:S01]  /*6270*/  UMOV UR18, UR57 ;  /* 0x0000003900127c82 */ /* 0x000fe20008000000 */
[----:B------:R-:W-:Y:S01]  /*6280*/  UMOV UR25, UR17 ;  /* 0x0000001100197c82 */ /* 0x000fe20008000000 */
[----:B------:R-:W-:Y:S01]  /*6290*/  UMOV UR27, 0x40000040 ;  /* 0x40000040001b7882 */ /* 0x000fe20000000000 */
[----:B------:R-:W-:Y:S01]  /*62a0*/  UIADD3 UR30, UR57, 0x300, URZ ;  /* 0x00000300391e7890 */ /* 0x000fe2000fffe03f */
[----:B------:R-:W-:Y:S01]  /*62b0*/  UMOV UR28, UR16 ;  /* 0x00000010001c7c82 */ /* 0x000fe20008000000 */
[----:B------:R-:W-:Y:S01]  /*62c0*/  UMOV UR29, UR17 ;  /* 0x00000011001d7c82 */ /* 0x000fe20008000000 */
[----:B------:R-:W-:Y:S01]  /*62d0*/  WARPGROUP.ARRIVE ;  /* 0x00000000000079c5 */ /* 0x000fe20000000000 */
[----:B------:R-:W-:Y:S01]  /*62e0*/  UMOV UR31, 0x40000040 ;  /* 0x40000040001f7882 */ /* 0x000fe20000000000 */
[----:B------:R-:W-:Y:S01]  /*62f0*/  UIADD3 UR34, UR57, 0x400, URZ ;  /* 0x0000040039227890 */ /* 0x000fe2000fffe03f */
[----:B------:R-:W-:Y:S01]  /*6300*/  UMOV UR32, UR16 ;  /* 0x0000001000207c82 */ /* 0x000fe20008000000 */
[----:B------:R-:W-:-:S02]  /*6310*/  UMOV UR33, UR17 ;  /* 0x0000001100217c82 */ /* 0x000fc40008000000 */
[----:B------:R-:W-:Y:S01]  /*6320*/  QGMMA.64x32x32.F32.E4M3.E4M3 R184, gdesc[UR16], RZ, !UPT, gsb0 ;  /* 0x0060000010b879f3 */ /* 0x000fe2000c0008ff */
        /* <DEDUP_REMOVED lines=160> */
.L_x_5485:
[----:B------:R-:W-:Y:S01]  /*6d30*/  ULEA UR6, UR55, UR38, 0x3 ;  /* 0x0000002637067291 */ /* 0x000fe2000f8e183f */
[----:B------:R-:W-:-:S05]  /*6d40*/  IMAD.U32 R7, RZ, RZ, UR56 ;  /* 0x00000038ff077e24 */ /* 0x000fca000f8e00ff */
[----:B------:R-:W-:-:S04]  /*6d50*/  SHF.L.U32 R7, R7, 0x1f, RZ ;  /* 0x0000001f07077819 */ /* 0x000fc800000006ff */
[----:B------:R1:W2:Y:S01]  /*6d60*/  SYNCS.PHASECHK.TRANS64.TRYWAIT P1, [UR6+0x2e850], R7 ;  /* 0x02e85007ff0075a7 */ /* 0x0002a20008020146 */
[----:B------:R-:W-:Y:S05]  /*6d70*/  @!P0 BRA `(.L_x_5486) ;  /* 0x0000000000048947 */ /* 0x000fea0003800000 */
[----:B------:R-:W-:Y:S01]  /*6d80*/  BPT.TRAP 0x1 ;  /* 0x000000040000795c */ /* 0x000fe20000300000 */
.L_x_5486:
[----:B--2---:R-:W-:Y:S05]  /*6d90*/  @P1 BRA `(.L_x_5484) ;  /* 0x0000000000081947 */ /* 0x004fea0003800000 */
[----:B------:R-:W2:Y:S02]  /*6da0*/  SYNCS.PHASECHK.TRANS64.TRYWAIT P1, [UR6+0x2e850], R7 ;  /* 0x02e85007ff0075a7 */ /* 0x000ea40008020146 */
[----:B--2---:R-:W-:Y:S05]  /*6db0*/  @!P1 BRA `(.L_x_5487) ;  /* 0x0000008000dc9947 */ /* 0x004fea0003800000 */
.L_x_5484:
        /* <DEDUP_REMOVED lines=25> */
[----:B------:R-:W-:Y:S01]  /*6f50*/  QGMMA.64x128x32.F32.E4M3.E4M3 R24, R200, gdesc[UR4], R24, gsb0 ;  /* 0x01e00004c8187df3 */ /* 0x000fe20008000818 */
[----:B------:R-:W-:Y:S01]  /*6f60*/  UIADD3 UR6, UR11, 0x100, URZ ;  /* 0x000001000b067890 */ /* 0x000fe2000fffe03f */
[----:B------:R-:W3:Y:S01]  /*6f70*/  MUFU.TANH R7, R7 ;  /* 0x0000000700077308 */ /* 0x000ee20000002400 */
[----:B------:R-:W-:Y:S01]  /*6f80*/  UMOV UR7, 0xc0000010 ;  /* 0xc000001000077882 */ /* 0x000fe20000000000 */
[----:B-1----:R-:W-:Y:S01]  /*6f90*/  FMNMX.FTZ R190, R8, R3, !PT ;  /* 0x0000000308be7209 */ /* 0x002fe20007810000 */
[C---:B------:R-:W-:Y:S01]  /*6fa0*/  FMUL.FTZ R188, R0.reuse, R199 ;  /* 0x000000c700bc7220 */ /* 0x040fe20000410000 */
        /* <DEDUP_REMOVED lines=127> */
[----:B------:R-:W2:Y:S05]  /*77a0*/  S2R R230, SR_TID.X ;  /* 0x0000000000e67919 */ /* 0x000eaa0000002100 */
[----:B------:R-:W4:Y:S01]  /*77b0*/  MUFU.TANH R171, R171 ;  /* 0x000000ab00ab7308 */ /* 0x000f220000002400 */
[----:B---3--:R-:W-:Y:S01]  /*77c0*/  FMNMX.FTZ R192, R170, R191, !PT ;  /* 0x000000bfaac07209 */ /* 0x008fe20007810000 */
[----:B------:R-:W-:-:S02]  /*77d0*/  WARPGROUP.DEPBAR.LE gsb0, 0x0 ;  /* 0x00008000000079c5 */ /* 0x000fc40000010000 */
[----:B------:R-:W-:-:S04]  /*77e0*/  WARPGROUP.ARRIVE ;  /* 0x00000000000079c5 */ /* 0x000fc80000000000 */
[----:B------:R-:W3:Y:S01]  /*77f0*/  MUFU.TANH R172, R172 ;  /* 0x000000ac00ac7308 */ /* 0x000ee20000002400 */
[----:B-1----:R-:W-:Y:S01]  /*7800*/  FMNMX.FTZ R189, R169, R190, !PT ;  /* 0x000000bea9bd7209 */ /* 0x002fe20007810000 */
[----:B------:R-:W-:Y:S01]  /*7810*/  QGMMA.64x128x32.F32.E4M3.E4M3 R24, R204, gdesc[UR4], R24, gsb0 ;  /* 0x01e00004cc187df3 */ /* 0x000fe20008000818 */
[----:B------:R-:W-:Y:S01]  /*7820*/  UIADD3 UR6, UR11, 0x200, URZ ;  /* 0x000002000b067890 */ /* 0x000fe2000fffe03f */
[----:B------:R-:W-:-:S04]  /*7830*/  UMOV UR7, 0xc0000010 ;  /* 0xc000001000077882 */ /* 0x000fc80000000000 */
        /* <DEDUP_REMOVED lines=37> */
[----:B------:R-:W-:Y:S02]  /*7a90*/  WARPGROUP.DEPBAR.LE gsb0, 0x0 ;  /* 0x00008000000079c5 */ /* 0x000fe40000010000 */
[----:B------:R-:W-:-:S04]  /*7aa0*/  WARPGROUP.ARRIVE ;  /* 0x00000000000079c5 */ /* 0x000fc80000000000 */
[----:B------:R-:W1:Y:S01]  /*7ab0*/  MUFU.TANH R159, R159 ;  /* 0x0000009f009f7308 */ /* 0x000e620000002400 */
[----:B---3--:R-:W-:Y:S01]  /*7ac0*/  FMNMX.FTZ R192, R158, R191, !PT ;  /* 0x000000bf9ec07209 */ /* 0x008fe20007810000 */
[----:B------:R-:W-:Y:S01]  /*7ad0*/  QGMMA.64x128x32.F32.E4M3.E4M3 R24, R208, gdesc[UR4], R24, gsb0 ;  /* 0x01e00004d0187df3 */ /* 0x000fe20008000818 */
[----:B------:R-:W-:Y:S01]  /*7ae0*/  UIADD3 UR6, UR11, 0x300, URZ ;  /* 0x000003000b067890 */ /* 0x000fe2000fffe03f */
[----:B------:R-:W-:-:S04]  /*7af0*/  UMOV UR7, 0xc0000010 ;  /* 0xc000001000077882 */ /* 0x000fc80000000000 */
        /* <DEDUP_REMOVED lines=35> */
[----:B------:R-:W-:Y:S02]  /*7d30*/  WARPGROUP.DEPBAR.LE gsb0, 0x0 ;  /* 0x00008000000079c5 */ /* 0x000fe40000010000 */
[----:B------:R-:W-:Y:S01]  /*7d40*/  WARPGROUP.ARRIVE ;  /* 0x00000000000079c5 */ /* 0x000fe20000000000 */
[----:B---3--:R-:W-:-:S04]  /*7d50*/  FMNMX.FTZ R191, R143, R192, !PT ;  /* 0x000000c08fbf7209 */ /* 0x008fc80007810000 */
[----:B------:R-:W3:Y:S01]  /*7d60*/  MUFU.TANH R145, R145 ;  /* 0x0000009100917308 */ /* 0x000ee20000002400 */
[----:B------:R-:W-:Y:S01]  /*7d70*/  QGMMA.64x128x32.F32.E4M3.E4M3 R24, R212, gdesc[UR4], R24, gsb0 ;  /* 0x01e00004d4187df3 */ /* 0x000fe20008000818 */
[----:B--2---:R-:W-:Y:S01]  /*7d80*/  FMNMX.FTZ R190, R144, R189, !PT ;  /* 0x000000bd90be7209 */ /* 0x004fe20007810000 */
        /* <DEDUP_REMOVED lines=36> */
[----:B------:R-:W-:-:S06]  /*7fd0*/  WARPGROUP.DEPBAR.LE gsb0, 0x0 ;  /* 0x00008000000079c5 */ /* 0x000fcc0000010000 */
[----:B------:R-:W3:Y:S01]  /*7fe0*/  MUFU.TANH R132, R132 ;  /* 0x0000008400847308 */ /* 0x000ee20000002400 */
[----:B--2---:R-:W-:Y:S01]  /*7ff0*/  FMNMX.FTZ R189, R129, R190, !PT ;  /* 0x000000be81bd7209 */ /* 0x004fe20007810000 */
[----:B------:R-:W-:-:S06]  /*8000*/  WARPGROUP.ARRIVE ;  /* 0x00000000000079c5 */ /* 0x000fcc0000000000 */
[----:B------:R-:W2:Y:S01]  /*8010*/  MUFU.TANH R134, R134 ;  /* 0x0000008600867308 */ /* 0x000ea20000002400 */
[----:B-1----:R-:W-:Y:S01]  /*8020*/  FMNMX.FTZ R191, R131, R192, !PT ;  /* 0x000000c083bf7209 */ /* 0x002fe20007810000 */
[----:B------:R-:W-:Y:S01]  /*8030*/  QGMMA.64x128x32.F32.E4M3.E4M3 R24, R216, gdesc[UR4], R24, gsb0 ;  /* 0x01e00004d8187df3 */ /* 0x000fe20008000818 */
[----:B------:R-:W-:Y:S01]  /*8040*/  UIADD3 UR6, UR11, 0x500, URZ ;  /* 0x000005000b067890 */ /* 0x000fe2000fffe03f */
[----:B------:R-:W-:-:S04]  /*8050*/  UMOV UR7, 0xc0000010 ;  /* 0xc000001000077882 */ /* 0x000fc80000000000 */
        /* <DEDUP_REMOVED lines=56> */
[----:B------:R-:W-:-:S06]  /*83e0*/  FMUL.FTZ R190, R0, R103 ;  /* 0x0000006700be7220 */ /* 0x000fcc0000410000 */
        /* <DEDUP_REMOVED lines=17> */
[----:B---3--:R-:W-:-:S05]  /*8500*/  FMNMX.FTZ R98, R101, R98, !PT ;  /* 0x0000006265627209 */ /* 0x008fca0007810000 */
[----:B------:R-:W3:Y:S01]  /*8510*/  SHFL.BFLY PT, R103, R98, 0x2, 0x1f ;  /* 0x0c401f0062677f89 */ /* 0x000ee200000e0000 */
[----:B--2---:R-:W-:-:S04]  /*8520*/  FMNMX.FTZ R191, R102, R191, !PT ;  /* 0x000000bf66bf7209 */ /* 0x004fc80007810000 */
[----:B-1----:R-:W-:-:S05]  /*8530*/  FMNMX.FTZ R191, R190, R191, !PT ;  /* 0x000000bfbebf7209 */ /* 0x002fca0007810000 */
[----:B------:R-:W1:Y:S01]  /*8540*/  SHFL.BFLY PT, R194, R191, 0x2, 0x1f ;  /* 0x0c401f00bfc27f89 */ /* 0x000e6200000e0000 */
[----:B------:R-:W-:Y:S02]  /*8550*/  WARPGROUP.DEPBAR.LE gsb0, 0x0 ;  /* 0x00008000000079c5 */ /* 0x000fe40000010000 */
[----:B------:R-:W-:Y:S01]  /*8560*/  WARPGROUP.ARRIVE ;  /* 0x00000000000079c5 */ /* 0x000fe20000000000 */
[----:B---3--:R-:W-:-:S05]  /*8570*/  FMNMX.FTZ R192, R98, R103, !PT ;  /* 0x0000006762c07209 */ /* 0x008fca0007810000 */
[----:B------:R-:W-:Y:S01]  /*8580*/  QGMMA.64x128x32.F32.E4M3.E4M3 R24, R224, gdesc[UR4], R24, gsb0 ;  /* 0x01e00004e0187df3 */ /* 0x000fe20008000818 */
[----:B------:R-:W2:Y:S01]  /*8590*/  SHFL.BFLY PT, R103, R192, 0x1, 0x1f ;  /* 0x0c201f00c0677f89 */ /* 0x000ea200000e0000 */
[----:B-1----:R-:W-:Y:S01]  /*85a0*/  FMNMX.FTZ R194, R191, R194, !PT ;  /* 0x000000c2bfc27209 */ /* 0x002fe20007810000 */
[----:B------:R-:W-:-:S04]  /*85b0*/  IMAD.U32 R191, RZ, RZ, UR10 ;  /* 0x0000000affbf7e24 */ /* 0x000fc8000f8e00ff */
[----:B------:R-:W1:Y:S01]  /*85c0*/  SHFL.BFLY PT, R193, R194, 0x1, 0x1f ;  /* 0x0c201f00c2c17f89 */ /* 0x000e6200000e0000 */
[----:B--2---:R-:W-:-:S05]  /*85d0*/  FMNMX.FTZ R98, R192, R103, !PT ;  /* 0x00000067c0627209 */ /* 0x004fca0007810000 */
        /* <DEDUP_REMOVED lines=15> */
[----:B------:R-:W-:-:S01]  /*86d0*/  FFMA.FTZ R15, R185, UR10, -R191 ;  /* 0x0000000ab90f7c23 */ /* 0x000fc200080108bf */
        /* <DEDUP_REMOVED lines=26> */
[----:B------:R-:W-:Y:S01]  /*8880*/  FFMA.FTZ R187, R188, UR10, -R185 ;  /* 0x0000000abcbb7c23 */ /* 0x000fe200080108b9 */
        /* <DEDUP_REMOVED lines=99> */
[----:B------:R-:W-:Y:S01]  /*8ec0*/  FFMA.FTZ R94, R94, UR10, -R185 ;  /* 0x0000000a5e5e7c23 */ /* 0x000fe200080108b9 */
[----:B------:R-:W-:-:S02]  /*8ed0*/  WARPGROUP.DEPBAR.LE gsb0, 0x0 ;  /* 0x00008000000079c5 */ /* 0x000fc40000010000 */
        /* <DEDUP_REMOVED lines=158> */
[----:B--2---:R-:W-:-:S01]  /*98c0*/  FADD.FTZ R194, R114, R195 ;  /* 0x000000c372c27221 */ /* 0x004fc20000010000 */
[----:B------:R-:W-:-:S05]  /*98d0*/  IMAD.U32 R195, RZ, RZ, UR54 ;  /* 0x00000036ffc37e24 */ /* 0x000fca000f8e00ff */
[----:B------:R-:W-:Y:S01]  /*98e0*/  @!P1 LEA R195, R195, UR38, 0x3 ;  /* 0x00000026c3c39c11 */ /* 0x000fe2000f8e18ff */
[----:B------:R-:W2:Y:S01]  /*98f0*/  MUFU.EX2 R116, R116 ;  /* 0x0000007400747308 */ /* 0x000ea20000000800 */
[----:B---3--:R-:W-:-:S01]  /*9900*/  FADD.FTZ R5, R113, R188 ;  /* 0x000000bc71057221 */ /* 0x008fc20000010000 */
[--C-:B------:R-:W-:Y:S01]  /*9910*/  FFMA.FTZ R188, R99, UR10, -R185.reuse ;  /* 0x0000000a63bc7c23 */ /* 0x100fe200080108b9 */
[----:B------:R-:W-:-:S01]  /*9920*/  FFMA.FTZ R99, R102, UR10, -R185 ;  /* 0x0000000a66637c23 */ /* 0x000fc200080108b9 */
[----:B------:R3:W-:Y:S06]  /*9930*/  BAR.ARV R4, 0x100 ;  /* 0x000400040000751d */ /* 0x0007ec0000002000 */
[----:B------:R-:W4:Y:S01]  /*9940*/  MUFU.EX2 R118, R118 ;  /* 0x0000007600767308 */ /* 0x000f220000000800 */
[----:B-1----:R-:W-:-:S01]  /*9950*/  FADD.FTZ R189, R115, R194 ;  /* 0x000000c273bd7221 */ /* 0x002fc20000010000 */
[----:B---3--:R-:W-:-:S02]  /*9960*/  @!P1 VIADD R4, R195, 0x2e840 ;  /* 0x0002e840c3049836 */ /* 0x008fc40000000000 */
[----:B------:R-:W-:-:S01]  /*9970*/  FFMA.FTZ R185, R190, UR10, -R185 ;  /* 0x0000000abeb97c23 */ /* 0x000fc200080108b9 */
[----:B--2---:R-:W-:-:S03]  /*9980*/  FADD.FTZ R194, R116, R5 ;  /* 0x0000000574c27221 */ /* 0x004fc60000010000 */
[----:B------:R-:W1:Y:S01]  /*9990*/  MUFU.EX2 R117, R117 ;  /* 0x0000007500757308 */ /* 0x000e620000000800 */
[----:B------:R-:W-:-:S04]  /*99a0*/  @!P1 PRMT R4, RZ, 0x654, R4 ;  /* 0x00000654ff049816 */ /* 0x000fc80000000004 */
[----:B------:R2:W-:Y:S03]  /*99b0*/  @!P1 SYNCS.ARRIVE.TRANS64.RED.A1T0 RZ, [R4+URZ], RZ ;  /* 0x000000ff04ff99a7 */ /* 0x0005e6000810043f */
        /* <DEDUP_REMOVED lines=38> */
.L_x_5488:
        /* <DEDUP_REMOVED lines=132> */
[----:B------:R-:W-:-:S05]  /*a460*/  UMOV UR49, UR54 ;  /* 0x0000003600317c82 */ /* 0x000fca0008000000 */
.L_x_5479:
[----:B------:R-:W-:Y:S06]  /*a470*/  BAR.ARV 0x8, 0x120 ;  /* 0x0204800000007b1d */ /* 0x000fec0000002000 */
[----:B------:R-:W-:Y:S05]  /*a480*/  @!P0 BRA `(.L_x_5490) ;  /* 0x0000000000048947 */ /* 0x000fea0003800000 */
[----:B------:R-:W-:Y:S01]  /*a490*/  BPT.TRAP 0x1 ;  /* 0x000000040000795c */ /* 0x000fe20000300000 */
.L_x_5490:
[----:B------:R-:W-:Y:S01]  /*a4a0*/  ULEA UR4, UR49, UR38, 0x3 ;  /* 0x0000002631047291 */ /* 0x000fe2000f8e183f */
[----:B------:R-:W-:-:S05]  /*a4b0*/  IMAD.U32 R0, RZ, RZ, UR36 ;  /* 0x00000024ff007e24 */ /* 0x000fca000f8e00ff */
[----:B------:R-:W-:-:S04]  /*a4c0*/  SHF.L.U32 R0, R0, 0x1f, RZ ;  /* 0x0000001f00007819 */ /* 0x000fc800000006ff */
[----:B------:R1:W2:Y:S01]  /*a4d0*/  SYNCS.PHASECHK.TRANS64.TRYWAIT P1, [UR4+0x2e850], R0 ;  /* 0x02e85000ff0075a7 */ /* 0x0002a20008020144 */
[----:B------:R-:W-:Y:S05]  /*a4e0*/  @!P0 BRA `(.L_x_5491) ;  /* 0x0000000000048947 */ /* 0x000fea0003800000 */
[----:B------:R-:W-:Y:S01]  /*a4f0*/  BPT.TRAP 0x1 ;  /* 0x000000040000795c */ /* 0x000fe20000300000 */
.L_x_5491:
[----:B--2---:R-:W-:Y:S05]  /*a500*/  @P1 BRA `(.L_x_5492) ;  /* 0x0000000000081947 */ /* 0x004fea0003800000 */
[----:B------:R-:W2:Y:S02]  /*a510*/  SYNCS.PHASECHK.TRANS64.TRYWAIT P1, [UR4+0x2e850], R0 ;  /* 0x02e85000ff0075a7 */ /* 0x000ea40008020144 */
[----:B--2---:R-:W-:Y:S05]  /*a520*/  @!P1 BRA `(.L_x_5493) ;  /* 0x0000004c00189947 */ /* 0x004fea0003800000 */
.L_x_5492:
        /* <DEDUP_REMOVED lines=9> */
[----:B------:R-:W-:Y:S01]  /*a5c0*/  QGMMA.64x128x32.F32.E4M3.E4M3 R24, R200, gdesc[UR4], R24, gsb0 ;  /* 0x01e00004c8187df3 */ /* 0x000fe20008000818 */
[----:B------:R-:W-:Y:S01]  /*a5d0*/  UIADD3 UR6, UR5, 0x100, URZ ;  /* 0x0000010005067890 */ /* 0x000fe2000fffe03f */
[----:B------:R-:W-:Y:S01]  /*a5e0*/  UMOV UR7, 0xc0000010 ;  /* 0xc000001000077882 */ /* 0x000fe20000000000 */
[----:B------:R-:W-:Y:S02]  /*a5f0*/  WARPGROUP.DEPBAR.LE gsb0, 0x0 ;  /* 0x00008000000079c5 */ /* 0x000fe40000010000 */
[----:B------:R-:W-:-:S07]  /*a600*/  WARPGROUP.ARRIVE ;  /* 0x00000000000079c5 */ /* 0x000fce0000000000 */
        /* <DEDUP_REMOVED lines=28> */
[----:B------:R-:W-:Y:S01]  /*a7d0*/  IMAD.U32 R2, RZ, RZ, UR6 ;  /* 0x00000006ff027e24 */ /* 0x000fe2000f8e00ff */
[----:B------:R-:W-:Y:S02]  /*a7e0*/  @UP0 ULEA.HI.X UR7, UR8, UR7, UR9, 0x2, UP1 ;  /* 0x0000000708070291 */ /* 0x000fe400088f1409 */
[----:B------:R-:W-:-:S04]  /*a7f0*/  UIADD3 UR6, UR5, 0x400, URZ ;  /* 0x0000040005067890 */ /* 0x000fc8000fffe03f */
[----:B--2---:R-:W-:Y:S01]  /*a800*/  IMAD.U32 R3, RZ, RZ, UR7 ;  /* 0x00000007ff037e24 */ /* 0x004fe2000f8e00ff */
[----:B------:R-:W-:-:S04]  /*a810*/  UMOV UR7, 0xc0000010 ;  /* 0xc000001000077882 */ /* 0x000fc80000000000 */
[----:B------:R2:W3:Y:S01]  /*a820*/  @P1 LDG.E R6, desc[UR50][R2.64] ;  /* 0x0000003202061981 */ /* 0x0004e2000c1e1900 */
[----:B------:R-:W-:Y:S02]  /*a830*/  WARPGROUP.DEPBAR.LE gsb0, 0x0 ;  /* 0x00008000000079c5 */ /* 0x000fe40000010000 */
[----:B------:R-:W-:-:S06]  /*a840*/  WARPGROUP.ARRIVE ;  /* 0x00000000000079c5 */ /* 0x000fcc0000000000 */
[----:B------:R-:W-:Y:S01]  /*a850*/  QGMMA.64x128x32.F32.E4M3.E4M3 R24, R216, gdesc[UR4], R24, gsb0 ;  /* 0x01e00004d8187df3 */ /* 0x000fe20008000818 */
[----:B------:R-:W-:Y:S01]  /*a860*/  UIADD3 UR6, UR5, 0x500, URZ ;  /* 0x0000050005067890 */ /* 0x000fe2000fffe03f */
[----:B------:R-:W-:Y:S01]  /*a870*/  UMOV UR7, 0xc0000010 ;  /* 0xc000001000077882 */ /* 0x000fe20000000000 */
[----:B-1----:R-:W1:Y:S04]  /*a880*/  SHFL.BFLY PT, R0, R5, 0x2, 0x1f ;  /* 0x0c401f0005007f89 */ /* 0x002e6800000e0000 */
[----:B------:R-:W4:Y:S01]  /*a890*/  SHFL.BFLY PT, R7, R4, 0x2, 0x1f ;  /* 0x0c401f0004077f89 */ /* 0x000f2200000e0000 */
[----:B------:R-:W-:Y:S02]  /*a8a0*/  WARPGROUP.DEPBAR.LE gsb0, 0x0 ;  /* 0x00008000000079c5 */ /* 0x000fe40000010000 */
[----:B------:R-:W-:-:S06]  /*a8b0*/  WARPGROUP.ARRIVE ;  /* 0x00000000000079c5 */ /* 0x000fcc0000000000 */
[----:B------:R-:W-:Y:S01]  /*a8c0*/  QGMMA.64x128x32.F32.E4M3.E4M3 R24, R220, gdesc[UR4], R24, gsb0 ;  /* 0x01e00004dc187df3 */ /* 0x000fe20008000818 */
[----:B------:R-:W-:Y:S01]  /*a8d0*/  UIADD3 UR6, UR5, 0x600, URZ ;  /* 0x0000060005067890 */ /* 0x000fe2000fffe03f */
[----:B------:R-:W-:Y:S01]  /*a8e0*/  UMOV UR7, 0xc0000010 ;  /* 0xc000001000077882 */ /* 0x000fe20000000000 */
[----:B-1----:R-:W-:-:S01]  /*a8f0*/  FADD.FTZ R0, R0, R5 ;  /* 0x0000000500007221 */ /* 0x002fc20000010000 */
[----:B----4-:R-:W-:-:S04]  /*a900*/  FADD.FTZ R7, R7, R4 ;  /* 0x0000000407077221 */ /* 0x010fc80000010000 */
[----:B--2---:R-:W1:Y:S04]  /*a910*/  SHFL.BFLY PT, R3, R0, 0x1, 0x1f ;  /* 0x0c201f0000037f89 */ /* 0x004e6800000e0000 */
[----:B------:R-:W2:Y:S01]  /*a920*/  SHFL.BFLY PT, R2, R7, 0x1, 0x1f ;  /* 0x0c201f0007027f89 */ /* 0x000ea200000e0000 */
        /* <DEDUP_REMOVED lines=10> */
[----:B------:R-:W-:Y:S01]  /*a9d0*/  MOV R7, RZ ;  /* 0x000000ff00077202 */ /* 0x000fe20000000f00 */
[----:B------:R-:W-:Y:S02]  /*a9e0*/  WARPGROUP.DEPBAR.LE gsb0, 0x0 ;  /* 0x00008000000079c5 */ /* 0x000fe40000010000 */
[----:B------:R-:W-:-:S06]  /*a9f0*/  WARPGROUP.ARRIVE ;  /* 0x00000000000079c5 */ /* 0x000fcc0000000000 */
[----:B------:R-:W-:Y:S01]  /*aa00*/  QGMMA.64x128x32.F32.E4M3.E4M3 R24, R224, gdesc[UR4], R24, gsb0 ;  /* 0x01e00004e0187df3 */ /* 0x000fe20008000818 */
[----:B------:R-:W1:Y:S08]  /*aa10*/  @P2 MUFU.LG2 R4, R11 ;  /* 0x0000000b00042308 */ /* 0x000e700000000c00 */
[----:B------:R-:W2:Y:S08]  /*aa20*/  @P3 MUFU.LG2 R8, R12 ;  /* 0x0000000c00083308 */ /* 0x000eb00000000c00 */
[----:B------:R3:W4:Y:S01]  /*aa30*/  @P1 MUFU.RCP R7, R10 ;  /* 0x0000000a00071308 */ /* 0x0007220000001000 */
        /* <DEDUP_REMOVED lines=15> */
.L_x_5494:
        /* <DEDUP_REMOVED lines=26> */
[----:B------:R-:W-:Y:S01]  /*acd0*/  F2FP.BF16.F32.PACK_AB R12, R12, R13 ;  /* 0x0000000d0c0c723e */ /* 0x000fe200000010ff */
[-C--:B------:R-:W-:Y:S01]  /*ace0*/  FMUL.FTZ R41, R49, R10.reuse ;  /* 0x0000000a31297220 */ /* 0x080fe20000410000 */
[----:B------:R-:W-:Y:S01]  /*acf0*/  F2FP.BF16.F32.PACK_AB R21, R20, R21 ;  /* 0x000000151415723e */ /* 0x000fe200000010ff */
[-C--:B------:R-:W-:Y:S01]  /*ad00*/  FMUL.FTZ R36, R52, R10.reuse ;  /* 0x0000000a34247220 */ /* 0x080fe20000410000 */
[----:B------:R-:W-:Y:S01]  /*ad10*/  F2FP.BF16.F32.PACK_AB R28, R28, R29 ;  /* 0x0000001d1c1c723e */ /* 0x000fe200000010ff */
[-C--:B------:R-:W-:Y:S01]  /*ad20*/  FMUL.FTZ R40, R53, R10.reuse ;  /* 0x0000000a35287220 */ /* 0x080fe20000410000 */
[----:B------:R-:W-:Y:S01]  /*ad30*/  F2FP.BF16.F32.PACK_AB R33, R32, R33 ;  /* 0x000000212021723e */ /* 0x000fe200000010ff */
[-C--:B------:R-:W-:Y:S01]  /*ad40*/  FMUL.FTZ R45, R56, R10.reuse ;  /* 0x0000000a382d7220 */ /* 0x080fe20000410000 */
[----:B------:R-:W-:Y:S01]  /*ad50*/  FMUL.FTZ R49, R57, R10 ;  /* 0x0000000a39317220 */ /* 0x000fe20000410000 */
[-C--:B-1----:R-:W-:Y:S01]  /*ad60*/  FMUL.FTZ R4, R30, R88.reuse ;  /* 0x000000581e047220 */ /* 0x082fe20000410000 */
[----:B------:R-:W-:Y:S01]  /*ad70*/  FMUL.FTZ R5, R26, R88 ;  /* 0x000000581a057220 */ /* 0x000fe20000410000 */
[-C--:B------:R-:W-:Y:S01]  /*ad80*/  FMUL.FTZ R52, R68, R10.reuse ;  /* 0x0000000a44347220 */ /* 0x080fe20000410000 */
[-C--:B------:R-:W-:Y:S01]  /*ad90*/  FMUL.FTZ R53, R64, R10.reuse ;  /* 0x0000000a40357220 */ /* 0x080fe20000410000 */
[-C--:B------:R-:W-:Y:S01]  /*ada0*/  FMUL.FTZ R56, R69, R10.reuse ;  /* 0x0000000a45387220 */ /* 0x080fe20000410000 */
[-C--:B------:R-:W-:Y:S01]  /*adb0*/  FMUL.FTZ R57, R65, R10.reuse ;  /* 0x0000000a41397220 */ /* 0x080fe20000410000 */
[----:B------:R-:W-:Y:S01]  /*adc0*/  F2FP.BF16.F32.PACK_AB R4, R4, R5 ;  /* 0x000000050404723e */ /* 0x000fe200000010ff */
[-C--:B------:R-:W-:Y:S01]  /*add0*/  FMUL.FTZ R37, R48, R10.reuse ;  /* 0x0000000a30257220 */ /* 0x080fe20000410000 */
[----:B------:R-:W-:Y:S01]  /*ade0*/  LOP3.LUT P0, R5, R89, 0x3, RZ, 0xc0, !PT ;  /* 0x0000000359057812 */ /* 0x000fe2000780c0ff */
[----:B------:R-:W-:Y:S01]  /*adf0*/  FMUL.FTZ R48, R61, R10 ;  /* 0x0000000a3d307220 */ /* 0x000fe20000410000 */
[-C--:B------:R-:W-:Y:S01]  /*ae00*/  FMUL.FTZ R24, R39, R88.reuse ;  /* 0x0000005827187220 */ /* 0x080fe20000410000 */
[----:B------:R-:W-:Y:S01]  /*ae10*/  FMUL.FTZ R25, R35, R88 ;  /* 0x0000005823197220 */ /* 0x000fe20000410000 */
[----:B------:R-:W-:Y:S01]  /*ae20*/  ISETP.EQ.OR P0, PT, R5, 0x3, !P0 ;  /* 0x000000030500780c */ /* 0x000fe20004702670 */
[-C--:B------:R-:W-:Y:S01]  /*ae30*/  FMUL.FTZ R44, R60, R10.reuse ;  /* 0x0000000a3c2c7220 */ /* 0x080fe20000410000 */
[-C--:B------:R-:W-:Y:S01]  /*ae40*/  FMUL.FTZ R61, R72, R10.reuse ;  /* 0x0000000a483d7220 */ /* 0x080fe20000410000 */
[-C--:B------:R-:W-:Y:S01]  /*ae50*/  FMUL.FTZ R65, R73, R10.reuse ;  /* 0x0000000a49417220 */ /* 0x080fe20000410000 */
[----:B------:R-:W-:Y:S01]  /*ae60*/  SEL R32, R12, R21, P0 ;  /* 0x000000150c207207 */ /* 0x000fe20000000000 */
[----:B------:R-:W-:Y:S01]  /*ae70*/  FMUL.FTZ R60, R76, R10 ;  /* 0x0000000a4c3c7220 */ /* 0x000fe20000410000 */
[----:B------:R-:W-:Y:S01]  /*ae80*/  SEL R29, R21, R12, P0 ;  /* 0x0000000c151d7207 */ /* 0x000fe20000000000 */
[-C--:B------:R-:W-:Y:S01]  /*ae90*/  FMUL.FTZ R64, R77, R10.reuse ;  /* 0x0000000a4d407220 */ /* 0x080fe20000410000 */
[----:B------:R-:W-:Y:S01]  /*aea0*/  IADD3 R21, P6, R16, 0x20, RZ ;  /* 0x0000002010157810 */ /* 0x000fe20007fde0ff */
[-C--:B------:R-:W-:Y:S01]  /*aeb0*/  FMUL.FTZ R68, R84, R10.reuse ;  /* 0x0000000a54447220 */ /* 0x080fe20000410000 */
[-C--:B------:R-:W-:Y:S01]  /*aec0*/  FMUL.FTZ R69, R80, R10.reuse ;  /* 0x0000000a50457220 */ /* 0x080fe20000410000 */
[-C--:B------:R-:W-:Y:S01]  /*aed0*/  FMUL.FTZ R72, R85, R10.reuse ;  /* 0x0000000a55487220 */ /* 0x080fe20000410000 */
[----:B------:R-:W-:Y:S01]  /*aee0*/  LOP3.LUT R20, R21, 0x380, RZ, 0xc0, !PT ;  /* 0x0000038015147812 */ /* 0x000fe200078ec0ff */
[----:B------:R-:W-:Y:S01]  /*aef0*/  FMUL.FTZ R73, R81, R10 ;  /* 0x0000000a51497220 */ /* 0x000fe20000410000 */
[-C--:B------:R-:W-:Y:S01]  /*af00*/  FMUL.FTZ R10, R31, R88.reuse ;  /* 0x000000581f0a7220 */ /* 0x080fe20000410000 */
[----:B------:R-:W-:Y:S01]  /*af10*/  F2FP.BF16.F32.PACK_AB R52, R52, R53 ;  /* 0x000000353434723e */ /* 0x000fe200000010ff */
[-C--:B------:R-:W-:Y:S01]  /*af20*/  FMUL.FTZ R34, R54, R88.reuse ;  /* 0x0000005836227220 */ /* 0x080fe20000410000 */
[----:B------:R-:W-:Y:S01]  /*af30*/  F2FP.BF16.F32.PACK_AB R57, R56, R57 ;  /* 0x000000393839723e */ /* 0x000fe200000010ff */
[-C--:B------:R-:W-:Y:S01]  /*af40*/  FMUL.FTZ R35, R50, R88.reuse ;  /* 0x0000005832237220 */ /* 0x080fe20000410000 */
[----:B------:R-:W-:Y:S01]  /*af50*/  SHF.R.U64 R20, R20, 0x3, RZ ;  /* 0x0000000314147819 */ /* 0x000fe200000012ff */
[-C--:B------:R-:W-:Y:S01]  /*af60*/  FMUL.FTZ R38, R55, R88.reuse ;  /* 0x0000005837267220 */ /* 0x080fe20000410000 */
[----:B------:R-:W-:Y:S01]  /*af70*/  F2FP.BF16.F32.PACK_AB R14, R14, R15 ;  /* 0x0000000f0e0e723e */ /* 0x000fe200000010ff */
[-C--:B------:R-:W-:Y:S01]  /*af80*/  FMUL.FTZ R39, R51, R88.reuse ;  /* 0x0000005833277220 */ /* 0x080fe20000410000 */
[----:B------:R-:W-:Y:S01]  /*af90*/  F2FP.BF16.F32.PACK_AB R25, R24, R25 ;  /* 0x000000191819723e */ /* 0x000fe200000010ff */
[-C--:B------:R-:W-:Y:S01]  /*afa0*/  FMUL.FTZ R26, R46, R88.reuse ;  /* 0x000000582e1a7220 */ /* 0x080fe20000410000 */
[----:B------:R-:W-:Y:S01]  /*afb0*/  F2FP.BF16.F32.PACK_AB R41, R40, R41 ;  /* 0x000000292829723e */ /* 0x000fe200000010ff */
[-C--:B------:R-:W-:Y:S01]  /*afc0*/  FMUL.FTZ R27, R42, R88.reuse ;  /* 0x000000582a1b7220 */ /* 0x080fe20000410000 */
[----:B------:R-:W-:Y:S01]  /*afd0*/  SEL R40, R52, R57, P0 ;  /* 0x0000003934287207 */ /* 0x000fe20000000000 */
[-C--:B------:R-:W-:Y:S01]  /*afe0*/  FMUL.FTZ R30, R47, R88.reuse ;  /* 0x000000582f1e7220 */ /* 0x080fe20000410000 */
[----:B------:R-:W-:Y:S01]  /*aff0*/  LOP3.LUT R20, R20, R21, RZ, 0x3c, !PT ;  /* 0x0000001514147212 */ /* 0x000fe200078e3cff */
[-C--:B------:R-:W-:Y:S01]  /*b000*/  FMUL.FTZ R31, R43, R88.reuse ;  /* 0x000000582b1f7220 */ /* 0x080fe20000410000 */
[----:B------:R-:W-:Y:S01]  /*b010*/  F2FP.BF16.F32.PACK_AB R11, R10, R11 ;  /* 0x0000000b0a0b723e */ /* 0x000fe200000010ff */
[-C--:B------:R-:W-:Y:S01]  /*b020*/  FMUL.FTZ R42, R62, R88.reuse ;  /* 0x000000583e2a7220 */ /* 0x080fe20000410000 */
[----:B------:R-:W-:Y:S01]  /*b030*/  F2FP.BF16.F32.PACK_AB R36, R36, R37 ;  /* 0x000000252424723e */ /* 0x000fe200000010ff */
[----:B------:R-:W-:Y:S01]  /*b040*/  FMUL.FTZ R43, R58, R88 ;  /* 0x000000583a2b7220 */ /* 0x000fe20000410000 */
[----:B------:R-:W-:Y:S01]  /*b050*/  SEL R57, R57, R52, P0 ;  /* 0x0000003439397207 */ /* 0x000fe20000000000 */
[-C--:B------:R-:W-:Y:S01]  /*b060*/  FMUL.FTZ R46, R63, R88.reuse ;  /* 0x000000583f2e7220 */ /* 0x080fe20000410000 */
[----:B------:R-:W-:Y:S01]  /*b070*/  IADD3.X R21, RZ, R17, RZ, P6, !PT ;  /* 0x00000011ff157210 */ /* 0x000fe200037fe4ff */
[-C--:B------:R-:W-:Y:S01]  /*b080*/  FMUL.FTZ R47, R59, R88.reuse ;  /* 0x000000583b2f7220 */ /* 0x080fe20000410000 */
[----:B------:R-:W-:Y:S01]  /*b090*/  SEL R52, R14, R25, P0 ;  /* 0x000000190e347207 */ /* 0x000fe20000000000 */
[----:B------:R-:W-:Y:S01]  /*b0a0*/  FMUL.FTZ R54, R71, R88 ;  /* 0x0000005847367220 */ /* 0x000fe20000410000 */
[----:B------:R-:W-:Y:S01]  /*b0b0*/  SEL R37, R25, R14, P0 ;  /* 0x0000000e19257207 */ /* 0x000fe20000000000 */
[-C--:B------:R-:W-:Y:S01]  /*b0c0*/  FMUL.FTZ R55, R67, R88.reuse ;  /* 0x0000005843377220 */ /* 0x080fe20000410000 */
[----:B------:R-:W-:Y:S01]  /*b0d0*/  IADD3 R5, P6, R16, 0x4060, RZ ;  /* 0x0000406010057810 */ /* 0x000fe20007fde0ff */
[-C--:B------:R-:W-:Y:S01]  /*b0e0*/  FMUL.FTZ R50, R70, R88.reuse ;  /* 0x0000005846327220 */ /* 0x080fe20000410000 */
[----:B------:R-:W-:Y:S01]  /*b0f0*/  LOP3.LUT R25, R16, 0x380, RZ, 0xc0, !PT ;  /* 0x0000038010197812 */ /* 0x000fe200078ec0ff */
[-C--:B------:R-:W-:Y:S01]  /*b100*/  FMUL.FTZ R51, R66, R88.reuse ;  /* 0x0000005842337220 */ /* 0x080fe20000410000 */
[----:B------:R-:W-:Y:S01]  /*b110*/  F2FP.BF16.F32.PACK_AB R34, R34, R35 ;  /* 0x000000232222723e */ /* 0x000fe200000010ff */
[----:B------:R-:W-:Y:S01]  /*b120*/  UIADD3 UR4, UR4, 0x2e860, URZ ;  /* 0x0002e86004047890 */ /* 0x000fe2000fffe03f */
        /* <DEDUP_REMOVED lines=10> */
[----:B------:R-:W-:Y:S01]  /*b1d0*/  F2FP.BF16.F32.PACK_AB R39, R38, R39 ;  /* 0x000000272627723e */ /* 0x000fe200000010ff */
[-C--:B------:R-:W-:Y:S01]  /*b1e0*/  FMUL.FTZ R67, R82, R88.reuse ;  /* 0x0000005852437220 */ /* 0x080fe20000410000 */
[----:B------:R-:W-:Y:S01]  /*b1f0*/  F2FP.BF16.F32.PACK_AB R44, R44, R45 ;  /* 0x0000002d2c2c723e */ /* 0x000fe200000010ff */
[----:B------:R-:W-:Y:S01]  /*b200*/  FMUL.FTZ R70, R87, R88 ;  /* 0x0000005857467220 */ /* 0x000fe20000410000 */
[----:B------:R-:W-:Y:S01]  /*b210*/  SEL R38, R28, R33, P0 ;  /* 0x000000211c267207 */ /* 0x000fe20000000000 */
[----:B------:R-:W-:Y:S01]  /*b220*/  UPRMT UR4, UR37, 0x654, UR4 ;  /* 0x0000065425047896 */ /* 0x000fe20008000004 */
[----:B------:R-:W-:Y:S01]  /*b230*/  SEL R33, R33, R28, P0 ;  /* 0x0000001c21217207 */ /* 0x000fe20000000000 */
[----:B------:R-:W-:Y:S01]  /*b240*/  ULDC.64 UR6, c[0x0][0xb70] ;  /* 0x0002dc0000067ab9 */ /* 0x000fe20000000a00 */
[----:B------:R-:W-:Y:S01]  /*b250*/  SHF.R.U64 R4, R4, 0x3, RZ ;  /* 0x0000000304047819 */ /* 0x000fe200000012ff */
[----:B------:R-:W-:Y:S01]  /*b260*/  UIMAD UR42, UR8, UR42, UR48 ;  /* 0x0000002a082a72a4 */ /* 0x000fe2000f8e0230 */
[----:B------:R-:W-:Y:S01]  /*b270*/  F2FP.BF16.F32.PACK_AB R60, R60, R61 ;  /* 0x0000003d3c3c723e */ /* 0x000fe200000010ff */
[----:B------:R-:W-:Y:S01]  /*b280*/  UIMAD UR5, UR5, UR6, URZ ;  /* 0x00000006050572a4 */ /* 0x000fe2000f8e023f */
[----:B------:R-:W-:Y:S01]  /*b290*/  F2FP.BF16.F32.PACK_AB R65, R64, R65 ;  /* 0x000000414041723e */ /* 0x000fe200000010ff */
[----:B------:R-:W-:Y:S01]  /*b2a0*/  USHF.L.U32 UR42, UR42, 0x7, URZ ;  /* 0x000000072a2a7899 */ /* 0x000fe2000800063f */
[----:B------:R-:W-:Y:S01]  /*b2b0*/  SEL R28, R36, R41, P0 ;  /* 0x00000029241c7207 */ /* 0x000fe20000000000 */
[----:B------:R-:W-:Y:S01]  /*b2c0*/  SYNCS.ARRIVE.TRANS64.RED.A1T0 RZ, [UR4], RZ ;  /* 0x000000ffffff79a7 */ /* 0x000fe20008100404 */
[----:B------:R-:W-:Y:S01]  /*b2d0*/  LOP3.LUT R24, R25, R16, RZ, 0x3c, !PT ;  /* 0x0000001019187212 */ /* 0x000fe200078e3cff */
[----:B------:R-:W-:Y:S01]  /*b2e0*/  IMAD.MOV.U32 R25, RZ, RZ, R17 ;  /* 0x000000ffff197224 */ /* 0x000fe200078e0011 */
[----:B------:R-:W-:Y:S01]  /*b2f0*/  SEL R41, R41, R36, P0 ;  /* 0x0000002429297207 */ /* 0x000fe20000000000 */
[----:B------:R-:W-:Y:S01]  /*b300*/  UIMAD.WIDE.U32 UR10, UR43, UR6, URZ ;  /* 0x000000062b0a72a5 */ /* 0x000fe2000f8e003f */
[----:B------:R-:W-:Y:S01]  /*b310*/  IADD3 R13, P2, R16, 0x60, RZ ;  /* 0x00000060100d7810 */ /* 0x000fe20007f5e0ff */
[----:B------:R-:W-:Y:S01]  /*b320*/  UIMAD UR5, UR43, UR7, UR5 ;  /* 0x000000072b0572a4 */ /* 0x000fe2000f8e0205 */
[----:B------:R-:W-:Y:S01]  /*b330*/  SEL R36, R44, R49, P0 ;  /* 0x000000312c247207 */ /* 0x000fe20000000000 */
[----:B------:R-:W-:Y:S01]  /*b340*/  VIADD R61, R228, UR42 ;  /* 0x0000002ae43d7c36 */ /* 0x000fe20008000000 */
[----:B------:R-:W-:Y:S01]  /*b350*/  IADD3 R15, P1, R16, 0x40, RZ ;  /* 0x00000040100f7810 */ /* 0x000fe20007f3e0ff */
[----:B------:R-:W-:Y:S01]  /*b360*/  UIADD3 UR5, UR11, UR5, URZ ;  /* 0x000000050b057290 */ /* 0x000fe2000fffe03f */
[----:B------:R-:W-:Y:S01]  /*b370*/  SEL R49, R49, R44, P0 ;  /* 0x0000002c31317207 */ /* 0x000fe20000000000 */
[----:B------:R-:W-:Y:S01]  /*b380*/  USHF.R.S32.HI UR6, URZ, 0x1f, UR44 ;  /* 0x0000001f3f067899 */ /* 0x000fe2000801142c */
[----:B------:R-:W-:-:S02]  /*b390*/  LOP3.LUT R4, R4, R5, RZ, 0x3c, !PT ;  /* 0x0000000504047212 */ /* 0x000fc400078e3cff */
[----:B------:R-:W-:Y:S02]  /*b3a0*/  F2FP.BF16.F32.PACK_AB R6, R6, R7 ;  /* 0x000000070606723e */ /* 0x000fe400000010ff */
[----:B------:R-:W-:Y:S02]  /*b3b0*/  F2FP.BF16.F32.PACK_AB R9, R8, R9 ;  /* 0x000000090809723e */ /* 0x000fe400000010ff */
[----:B------:R-:W-:Y:S02]  /*b3c0*/  SEL R44, R60, R65, P0 ;  /* 0x000000413c2c7207 */ /* 0x000fe40000000000 */
[----:B------:R-:W-:Y:S02]  /*b3d0*/  IADD3.X R5, RZ, R17, RZ, P6, !PT ;  /* 0x00000011ff057210 */ /* 0x000fe400037fe4ff */
[----:B------:R-:W-:Y:S02]  /*b3e0*/  SEL R65, R65, R60, P0 ;  /* 0x0000003c41417207 */ /* 0x000fe40000000000 */
[----:B------:R-:W-:-:S02]  /*b3f0*/  LOP3.LUT R12, R13, 0x380, RZ, 0xc0, !PT ;  /* 0x000003800d0c7812 */ /* 0x000fc400078ec0ff */
[----:B------:R-:W-:Y:S02]  /*b400*/  F2FP.BF16.F32.PACK_AB R26, R26, R27 ;  /* 0x0000001b1a1a723e */ /* 0x000fe400000010ff */
[----:B------:R-:W-:Y:S02]  /*b410*/  F2FP.BF16.F32.PACK_AB R31, R30, R31 ;  /* 0x0000001f1e1f723e */ /* 0x000fe400000010ff */
[----:B------:R-:W-:Y:S02]  /*b420*/  LOP3.LUT R14, R15, 0x380, RZ, 0xc0, !PT ;  /* 0x000003800f0e7812 */ /* 0x000fe400078ec0ff */
[----:B------:R-:W-:Y:S02]  /*b430*/  MOV R60, R24 ;  /* 0x00000018003c7202 */ /* 0x000fe40000000f00 */
[----:B------:R-:W-:Y:S02]  /*b440*/  MOV R25, R20 ;  /* 0x0000001400197202 */ /* 0x000fe40000000f00 */
[----:B------:R-:W-:-:S02]  /*b450*/  SEL R30, R6, R9, P0 ;  /* 0x00000009061e7207 */ /* 0x000fc40000000000 */
[----:B------:R-:W-:Y:S02]  /*b460*/  SEL R27, R9, R6, P0 ;  /* 0x00000006091b7207 */ /* 0x000fe40000000000 */
[----:B------:R-:W-:Y:S02]  /*b470*/  MOV R21, R4 ;  /* 0x0000000400157202 */ /* 0x000fe40000000f00 */
[----:B------:R-:W-:Y:S02]  /*b480*/  F2FP.BF16.F32.PACK_AB R42, R42, R43 ;  /* 0x0000002b2a2a723e */ /* 0x000fe400000010ff */
[----:B------:R-:W-:Y:S02]  /*b490*/  F2FP.BF16.F32.PACK_AB R47, R46, R47 ;  /* 0x0000002f2e2f723e */ /* 0x000fe400000010ff */
[----:B------:R-:W-:Y:S02]  /*b4a0*/  F2FP.BF16.F32.PACK_AB R55, R54, R55 ;  /* 0x000000373637723e */ /* 0x000fe400000010ff */
[----:B------:R-:W-:-:S02]  /*b4b0*/  SHF.R.U64 R12, R12, 0x3, RZ ;  /* 0x000000030c0c7819 */ /* 0x000fc400000012ff */
[----:B------:R-:W-:Y:S02]  /*b4c0*/  SEL R54, R26, R31, P0 ;  /* 0x0000001f1a367207 */ /* 0x000fe40000000000 */
[----:B------:R-:W-:Y:S02]  /*b4d0*/  SHF.R.U64 R14, R14, 0x3, RZ ;  /* 0x000000030e0e7819 */ /* 0x000fe400000012ff */
[----:B------:R-:W-:Y:S02]  /*b4e0*/  F2FP.BF16.F32.PACK_AB R50, R50, R51 ;  /* 0x000000333232723e */ /* 0x000fe400000010ff */
[----:B------:R-:W-:Y:S02]  /*b4f0*/  SEL R31, R31, R26, P0 ;  /* 0x0000001a1f1f7207 */ /* 0x000fe40000000000 */
[----:B------:R-:W-:Y:S02]  /*b500*/  SEL R26, R34, R39, P0 ;  /* 0x00000027221a7207 */ /* 0x000fe40000000000 */
[----:B------:R-:W-:-:S02]  /*b510*/  SEL R43, R39, R34, P0 ;  /* 0x00000022272b7207 */ /* 0x000fc40000000000 */
[----:B------:R-:W-:Y:S02]  /*b520*/  F2FP.BF16.F32.PACK_AB R58, R58, R59 ;  /* 0x0000003b3a3a723e */ /* 0x000fe400000010ff */
[----:B------:R-:W-:Y:S02]  /*b530*/  F2FP.BF16.F32.PACK_AB R63, R62, R63 ;  /* 0x0000003f3e3f723e */ /* 0x000fe400000010ff */
[----:B------:R-:W-:Y:S02]  /*b540*/  SEL R34, R42, R47, P0 ;  /* 0x0000002f2a227207 */ /* 0x000fe40000000000 */
[----:B------:R-:W-:Y:S01]  /*b550*/  LOP3.LUT R12, R12, R13, RZ, 0x3c, !PT ;  /* 0x0000000d0c0c7212 */ /* 0x000fe200078e3cff */
[----:B------:R-:W-:Y:S01]  /*b560*/  IMAD.X R13, RZ, RZ, R17, P2 ;  /* 0x000000ffff0d7224 */ /* 0x000fe200010e0611 */
[----:B------:R-:W-:Y:S02]  /*b570*/  IADD3 R9, P4, R16, 0x4020, RZ ;  /* 0x0000402010097810 */ /* 0x000fe40007f9e0ff */
[----:B------:R-:W-:-:S02]  /*b580*/  SEL R47, R47, R42, P0 ;  /* 0x0000002a2f2f7207 */ /* 0x000fc40000000000 */
[----:B------:R-:W-:Y:S01]  /*b590*/  LOP3.LUT R14, R14, R15, RZ, 0x3c, !PT ;  /* 0x0000000f0e0e7212 */ /* 0x000fe200078e3cff */
[----:B------:R-:W-:Y:S01]  /*b5a0*/  IMAD.X R15, RZ, RZ, R17, P1 ;  /* 0x000000ffff0f7224 */ /* 0x000fe200008e0611 */
[----:B------:R-:W-:Y:S02]  /*b5b0*/  IADD3 R7, P5, R16, 0x4040, RZ ;  /* 0x0000404010077810 */ /* 0x000fe40007fbe0ff */
[----:B------:R-:W-:Y:S02]  /*b5c0*/  F2FP.BF16.F32.PACK_AB R66, R66, R67 ;  /* 0x000000434242723e */ /* 0x000fe400000010ff */
[----:B------:R-:W-:Y:S02]  /*b5d0*/  F2FP.BF16.F32.PACK_AB R83, R70, R83 ;  /* 0x000000534653723e */ /* 0x000fe400000010ff */
[----:B------:R-:W-:Y:S02]  /*b5e0*/  SEL R42, R50, R55, P0 ;  /* 0x00000037322a7207 */ /* 0x000fe40000000000 */
[----:B------:R-:W-:-:S02]  /*b5f0*/  SEL R55, R55, R50, P0 ;  /* 0x0000003237377207 */ /* 0x000fc40000000000 */
[----:B------:R-:W-:Y:S02]  /*b600*/  F2FP.BF16.F32.PACK_AB R68, R68, R69 ;  /* 0x000000454444723e */ /* 0x000fe400000010ff */
[----:B------:R-:W-:Y:S02]  /*b610*/  F2FP.BF16.F32.PACK_AB R73, R72, R73 ;  /* 0x000000494849723e */ /* 0x000fe400000010ff */
[----:B------:R-:W-:Y:S02]  /*b620*/  SEL R50, R58, R63, P0 ;  /* 0x0000003f3a327207 */ /* 0x000fe40000000000 */
[----:B------:R-:W-:Y:S02]  /*b630*/  LOP3.LUT R8, R9, 0x380, RZ, 0xc0, !PT ;  /* 0x0000038009087812 */ /* 0x000fe400078ec0ff */
[----:B------:R-:W-:Y:S02]  /*b640*/  SEL R63, R63, R58, P0 ;  /* 0x0000003a3f3f7207 */ /* 0x000fe40000000000 */
[----:B------:R-:W-:-:S02]  /*b650*/  LOP3.LUT R6, R7, 0x380, RZ, 0xc0, !PT ;  /* 0x0000038007067812 */ /* 0x000fc400078ec0ff */
[----:B------:R-:W-:Y:S02]  /*b660*/  SEL R56, R66, R83, P0 ;  /* 0x0000005342387207 */ /* 0x000fe40000000000 */
[----:B------:R-:W-:Y:S02]  /*b670*/  IADD3 R11, P3, R16, 0x4000, RZ ;  /* 0x00004000100b7810 */ /* 0x000fe40007f7e0ff */
[----:B------:R-:W-:Y:S02]  /*b680*/  MOV R58, R12 ;  /* 0x0000000c003a7202 */ /* 0x000fe40000000f00 */
[----:B------:R-:W-:Y:S02]  /*b690*/  SEL R83, R83, R66, P0 ;  /* 0x0000004253537207 */ /* 0x000fe40000000000 */
[----:B------:R-:W-:Y:S01]  /*b6a0*/  MOV R59, R14 ;  /* 0x0000000e003b7202 */ /* 0x000fe20000000f00 */
[----:B------:R-:W1:Y:S01]  /*b6b0*/  LDC.64 R66, c[0x0][0xb78] ;  /* 0x0002de00ff427b82 */ /* 0x000e620000000a00 */
[----:B------:R-:W-:-:S02]  /*b6c0*/  SEL R46, R68, R73, P0 ;  /* 0x00000049442e7207 */ /* 0x000fc40000000000 */
[----:B------:R-:W-:Y:S02]  /*b6d0*/  SHF.R.U64 R8, R8, 0x3, RZ ;  /* 0x0000000308087819 */ /* 0x000fe400000012ff */
[----:B------:R-:W-:Y:S02]  /*b6e0*/  SEL R73, R73, R68, P0 ;  /* 0x0000004449497207 */ /* 0x000fe40000000000 */
[----:B------:R-:W-:Y:S02]  /*b6f0*/  SHF.R.U64 R6, R6, 0x3, RZ ;  /* 0x0000000306067819 */ /* 0x000fe400000012ff */
[----:B------:R-:W-:Y:S02]  /*b700*/  LOP3.LUT R10, R11, 0x380, RZ, 0xc0, !PT ;  /* 0x000003800b0a7812 */ /* 0x000fe400078ec0ff */
[----:B------:R-:W-:Y:S01]  /*b710*/  LOP3.LUT R8, R8, R9, RZ, 0x3c, !PT ;  /* 0x0000000908087212 */ /* 0x000fe200078e3cff */
[--C-:B------:R-:W-:Y:S01]  /*b720*/  IMAD.X R9, RZ, RZ, R17.reuse, P4 ;  /* 0x000000ffff097224 */ /* 0x100fe200020e0611 */
[----:B------:R-:W-:Y:S01]  /*b730*/  LOP3.LUT R6, R6, R7, RZ, 0x3c, !PT ;  /* 0x0000000706067212 */ /* 0x000fe200078e3cff */
[----:B------:R-:W-:Y:S01]  /*b740*/  IMAD.X R7, RZ, RZ, R17, P5 ;  /* 0x000000ffff077224 */ /* 0x000fe200028e0611 */
[----:B------:R-:W-:-:S02]  /*b750*/  SHF.R.U64 R10, R10, 0x3, RZ ;  /* 0x000000030a0a7819 */ /* 0x000fc400000012ff */
[----:B------:R-:W-:Y:S01]  /*b760*/  MOV R53, R8 ;  /* 0x0000000800357202 */ /* 0x000fe20000000f00 */
[----:B------:R-:W-:Y:S01]  /*b770*/  VIADD R8, R61, 0x8 ;  /* 0x000000083d087836 */ /* 0x000fe20000000000 */
[----:B------:R-:W-:Y:S01]  /*b780*/  LOP3.LUT R10, R10, R11, RZ, 0x3c, !PT ;  /* 0x0000000b0a0a7212 */ /* 0x000fe200078e3cff */
[----:B------:R-:W-:Y:S01]  /*b790*/  IMAD.X R11, RZ, RZ, R17, P3 ;  /* 0x000000ffff0b7224 */ /* 0x000fe200018e0611 */
[----:B------:R-:W-:Y:S01]  /*b7a0*/  MOV R51, R6 ;  /* 0x0000000600337202 */ /* 0x000fe20000000f00 */
[----:B------:R-:W-:Y:S01]  /*b7b0*/  IMAD.U32 R7, RZ, RZ, UR11 ;  /* 0x0000000bff077e24 */ /* 0x000fe2000f8e00ff */
[----:B------:R-:W-:Y:S01]  /*b7c0*/  LOP3.LUT P1, RZ, R18, 0x3, RZ, 0xc0, !PT ;  /* 0x0000000312ff7812 */ /* 0x000fe2000782c0ff */
[----:B------:R-:W-:Y:S01]  /*b7d0*/  IMAD.U32 R7, RZ, RZ, UR5 ;  /* 0x00000005ff077e24 */ /* 0x000fe2000f8e00ff */
[----:B------:R-:W-:Y:S01]  /*b7e0*/  ULDC UR5, c[0x0][0xa88] ;  /* 0x0002a20000057ab9 */ /* 0x000fe20000000800 */
[----:B------:R-:W-:Y:S01]  /*b7f0*/  MOV R45, R10 ;  /* 0x0000000a002d7202 */ /* 0x000fe20000000f00 */
[----:B------:R-:W-:Y:S01]  /*b800*/  IMAD.U32 R6, RZ, RZ, UR10 ;  /* 0x0000000aff067e24 */ /* 0x000fe2000f8e00ff */
[----:B------:R-:W-:-:S02]  /*b810*/  ISETP.GE.OR P2, PT, R8, UR5, P1 ;  /* 0x0000000508007c0c */ /* 0x000fc40008f46670 */
[----:B------:R-:W-:Y:S01]  /*b820*/  ISETP.GE.OR P1, PT, R61, UR5, P1 ;  /* 0x000000053d007c0c */ /* 0x000fe20008f26670 */
[----:B------:R-:W-:Y:S01]  /*b830*/  ULDC.64 UR4, c[0x0][0xb40] ;  /* 0x0002d00000047ab9 */ /* 0x000fe20000000a00 */
[----:B--2---:R-:W-:Y:S01]  /*b840*/  LOP3.LUT R4, R3, 0x2, RZ, 0x3c, !PT ;  /* 0x0000000203047812 */ /* 0x004fe200078e3cff */
[----:B------:R-:W-:Y:S04]  /*b850*/  SHFL.IDX PT, R30, R30, R3, 0x1c1f ;  /* 0x001c1f031e1e7589 */ /* 0x000fe800000e0000 */
[----:B------:R-:W-:Y:S04]  /*b860*/  SHFL.IDX PT, R32, R32, R3, 0x1c1f ;  /* 0x001c1f0320207589 */ /* 0x000fe800000e0000 */
[----:B------:R-:W-:Y:S04]  /*b870*/  SHFL.IDX PT, R27, R27, R4, 0x1c1f ;  /* 0x001c1f041b1b7589 */ /* 0x000fe800000e0000 */
[----:B------:R-:W2:Y:S04]  /*b880*/  SHFL.IDX PT, R29, R29, R4, 0x1c1f ;  /* 0x001c1f041d1d7589 */ /* 0x000ea800000e0000 */
[----:B------:R-:W-:Y:S04]  /*b890*/  SHFL.IDX PT, R48, R48, R3, 0x1c1f ;  /* 0x001c1f0330307589 */ /* 0x000fe800000e0000 */
[----:B------:R-:W3:Y:S04]  /*b8a0*/  SHFL.IDX PT, R35, R35, R4, 0x1c1f ;  /* 0x001c1f0423237589 */ /* 0x000ee800000e0000 */
[----:B------:R-:W-:Y:S04]  /*b8b0*/  SHFL.IDX PT, R52, R52, R3, 0x1c1f ;  /* 0x001c1f0334347589 */ /* 0x000fe800000e0000 */
[----:B------:R-:W4:Y:S04]  /*b8c0*/  SHFL.IDX PT, R37, R37, R4, 0x1c1f ;  /* 0x001c1f0425257589 */ /* 0x000f2800000e0000 */
[----:B------:R-:W-:Y:S04]  /*b8d0*/  SHFL.IDX PT, R38, R38, R3, 0x1c1f ;  /* 0x001c1f0326267589 */ /* 0x000fe800000e0000 */
[----:B------:R5:W-:Y:S01]  /*b8e0*/  SHFL.IDX PT, R12, R28, R3, 0x1c1f ;  /* 0x001c1f031c0c7589 */ /* 0x000be200000e0000 */
[----:B--2---:R-:W-:-:S02]  /*b8f0*/  SEL R8, R32, R29, P0 ;  /* 0x0000001d20087207 */ /* 0x004fc40000000000 */
[----:B------:R-:W-:Y:S01]  /*b900*/  SEL R10, R29, R32, P0 ;  /* 0x000000201d0a7207 */ /* 0x000fe20000000000 */
[----:B------:R-:W-:Y:S04]  /*b910*/  SHFL.IDX PT, R54, R54, R3, 0x1c1f ;  /* 0x001c1f0336367589 */ /* 0x000fe800000e0000 */
[----:B------:R-:W2:Y:S01]  /*b920*/  SHFL.IDX PT, R33, R33, R4, 0x1c1f ;  /* 0x001c1f0421217589 */ /* 0x000ea200000e0000 */
[----:B---3--:R-:W-:Y:S02]  /*b930*/  SEL R29, R48, R35, P0 ;  /* 0x00000023301d7207 */ /* 0x008fe40000000000 */
[----:B-----5:R-:W-:Y:S01]  /*b940*/  SEL R28, R30, R27, P0 ;  /* 0x0000001b1e1c7207 */ /* 0x020fe20000000000 */
[----:B------:R-:W3:Y:S01]  /*b950*/  SHFL.IDX PT, R41, R41, R4, 0x1c1f ;  /* 0x001c1f0429297589 */ /* 0x000ee200000e0000 */
[----:B------:R-:W-:-:S03]  /*b960*/  SEL R30, R27, R30, P0 ;  /* 0x0000001e1b1e7207 */ /* 0x000fc60000000000 */
[----:B------:R5:W1:Y:S01]  /*b970*/  SHFL.IDX PT, R39, R31, R4, 0x1c1f ;  /* 0x001c1f041f277589 */ /* 0x000a6200000e0000 */
[----:B----4-:R-:W-:Y:S02]  /*b980*/  SEL R9, R52, R37, P0 ;  /* 0x0000002534097207 */ /* 0x010fe40000000000 */
[----:B------:R-:W-:Y:S01]  /*b990*/  SEL R11, R37, R52, P0 ;  /* 0x00000034250b7207 */ /* 0x000fe20000000000 */
[----:B------:R2:W-:Y:S04]  /*b9a0*/  SHFL.IDX PT, R13, R36, R3, 0x1c1f ;  /* 0x001c1f03240d7589 */ /* 0x0005e800000e0000 */
[----:B------:R-:W4:Y:S01]  /*b9b0*/  SHFL.IDX PT, R14, R49, R4, 0x1c1f ;  /* 0x001c1f04310e7589 */ /* 0x000f2200000e0000 */
[----:B-----5:R-:W-:Y:S01]  /*b9c0*/  SEL R31, R35, R48, P0 ;  /* 0x00000030231f7207 */ /* 0x020fe20000000000 */
[----:B------:R-:W-:Y:S01]  /*b9d0*/  BAR.SYNC.DEFER_BLOCKING 0x1, 0x100 ;  /* 0x0044000000007b1d */ /* 0x000fe20000010000 */
[----:B--2---:R-:W-:-:S02]  /*b9e0*/  SEL R36, R38, R33, P0 ;  /* 0x0000002126247207 */ /* 0x004fc40000000000 */
[----:B------:R-:W-:-:S03]  /*b9f0*/  SEL R38, R33, R38, P0 ;  /* 0x0000002621267207 */ /* 0x000fc60000000000 */
[----:B------:R2:W-:Y:S01]  /*ba00*/  SHFL.IDX PT, R15, R26, R3, 0x1c1f ;  /* 0x001c1f031a0f7589 */ /* 0x0005e200000e0000 */
[----:B---3--:R-:W-:-:S03]  /*ba10*/  SEL R24, R12, R41, P0 ;  /* 0x000000290c187207 */ /* 0x008fc60000000000 */
[----:B------:R-:W3:Y:S01]  /*ba20*/  SHFL.IDX PT, R20, R43, R4, 0x1c1f ;  /* 0x001c1f042b147589 */ /* 0x000ee200000e0000 */
[----:B-1----:R-:W-:Y:S02]  /*ba30*/  SEL R37, R54, R39, P0 ;  /* 0x0000002736257207 */ /* 0x002fe40000000000 */
[----:B------:R-:W-:Y:S01]  /*ba40*/  SEL R39, R39, R54, P0 ;  /* 0x0000003627277207 */ /* 0x000fe20000000000 */
[----:B------:R-:W-:Y:S01]  /*ba50*/  SHFL.IDX PT, R34, R34, R3, 0x1c1f ;  /* 0x001c1f0322227589 */ /* 0x000fe200000e0000 */
[----:B--2---:R-:W-:-:S03]  /*ba60*/  SEL R26, R41, R12, P0 ;  /* 0x0000000c291a7207 */ /* 0x004fc60000000000 */
[----:B------:R-:W1:Y:S01]  /*ba70*/  SHFL.IDX PT, R47, R47, R4, 0x1c1f ;  /* 0x001c1f042f2f7589 */ /* 0x000e6200000e0000 */
[----:B----4-:R-:W-:Y:S02]  /*ba80*/  SEL R12, R13, R14, P0 ;  /* 0x0000000e0d0c7207 */ /* 0x010fe40000000000 */
[----:B------:R-:W-:Y:S01]  /*ba90*/  SEL R14, R14, R13, P0 ;  /* 0x0000000d0e0e7207 */ /* 0x000fe20000000000 */
[----:B------:R-:W-:Y:S04]  /*baa0*/  SHFL.IDX PT, R40, R40, R3, 0x1c1f ;  /* 0x001c1f0328287589 */ /* 0x000fe800000e0000 */
[----:B------:R-:W-:Y:S04]  /*bab0*/  SHFL.IDX PT, R44, R44, R3, 0x1c1f ;  /* 0x001c1f032c2c7589 */ /* 0x000fe800000e0000 */
[----:B------:R-:W-:Y:S04]  /*bac0*/  SHFL.IDX PT, R42, R42, R3, 0x1c1f ;  /* 0x001c1f032a2a7589 */ /* 0x000fe800000e0000 */
[----:B------:R-:W-:Y:S01]  /*bad0*/  SHFL.IDX PT, R57, R57, R4, 0x1c1f ;  /* 0x001c1f0439397589 */ /* 0x000fe200000e0000 */
[----:B---3--:R-:W-:-:S03]  /*bae0*/  SEL R27, R20, R15, P0 ;  /* 0x0000000f141b7207 */ /* 0x008fc60000000000 */
[----:B------:R-:W2:Y:S04]  /*baf0*/  SHFL.IDX PT, R65, R65, R4, 0x1c1f ;  /* 0x001c1f0441417589 */ /* 0x000ea800000e0000 */
[----:B------:R-:W3:Y:S01]  /*bb00*/  SHFL.IDX PT, R55, R55, R4, 0x1c1f ;  /* 0x001c1f0437377589 */ /* 0x000ee200000e0000 */
[----:B-1----:R-:W-:-:S03]  /*bb10*/  SEL R13, R34, R47, P0 ;  /* 0x0000002f220d7207 */ /* 0x002fc60000000000 */
[----:B------:R-:W-:Y:S04]  /*bb20*/  SHFL.IDX PT, R46, R46, R3, 0x1c1f ;  /* 0x001c1f032e2e7589 */ /* 0x000fe800000e0000 */
[----:B------:R-:W-:Y:S04]  /*bb30*/  SHFL.IDX PT, R50, R50, R3, 0x1c1f ;  /* 0x001c1f0332327589 */ /* 0x000fe800000e0000 */
[----:B------:R-:W1:Y:S04]  /*bb40*/  SHFL.IDX PT, R73, R73, R4, 0x1c1f ;  /* 0x001c1f0449497589 */ /* 0x000e6800000e0000 */
[----:B------:R-:W4:Y:S04]  /*bb50*/  SHFL.IDX PT, R63, R63, R4, 0x1c1f ;  /* 0x001c1f043f3f7589 */ /* 0x000f2800000e0000 */
[----:B------:R5:W-:Y:S04]  /*bb60*/  SHFL.IDX PT, R56, R56, R3, 0x1c1f ;  /* 0x001c1f0338387589 */ /* 0x000be800000e0000 */
[----:B------:R2:W4:Y:S04]  /*bb70*/  SHFL.IDX PT, R83, R83, R4, 0x1c1f ;  /* 0x001c1f0453537589 */ /* 0x00052800000e0000 */
[----:B------:R3:W-:Y:S01]  /*bb80*/  STSM.16.M88.4 [R60], R28 ;  /* 0x0000001c3c007844 */ /* 0x0007e20000000200 */
[----:B-----5:R-:W-:-:S03]  /*bb90*/  SHF.R.S32.HI R3, RZ, 0x1f, R61 ;  /* 0x0000001fff037819 */ /* 0x020fc6000001143d */
[----:B------:R5:W-:Y:S01]  /*bba0*/  STSM.16.M88.4 [R25], R8 ;  /* 0x0000000819007844 */ /* 0x000be20000000200 */
[----:B--2---:R-:W-:-:S03]  /*bbb0*/  IMAD R4, R66, UR6, RZ ;  /* 0x0000000642047c24 */ /* 0x004fc6000f8e02ff */
[----:B------:R-:W-:Y:S01]  /*bbc0*/  STSM.16.M88.4 [R59], R36 ;  /* 0x000000243b007844 */ /* 0x000fe20000000200 */
[----:B------:R-:W-:Y:S02]  /*bbd0*/  IMAD R32, R67, UR44, R4 ;  /* 0x0000002c43207c24 */ /* 0x000fe4000f8e0204 */
[----:B------:R-:W-:Y:S01]  /*bbe0*/  IMAD.WIDE.U32 R4, R66, UR44, R6 ;  /* 0x0000002c42047c25 */ /* 0x000fe2000f8e0006 */
[----:B---3--:R-:W-:Y:S02]  /*bbf0*/  SEL R28, R44, R65, P0 ;  /* 0x000000412c1c7207 */ /* 0x008fe40000000000 */
[----:B------:R-:W-:Y:S02]  /*bc00*/  SEL R30, R65, R44, P0 ;  /* 0x0000002c411e7207 */ /* 0x000fe40000000000 */
[----:B-----5:R-:W-:Y:S02]  /*bc10*/  SEL R25, R15, R20, P0 ;  /* 0x000000140f197207 */ /* 0x020fe40000000000 */
[----:B------:R-:W-:-:S02]  /*bc20*/  SEL R15, R47, R34, P0 ;  /* 0x000000222f0f7207 */ /* 0x000fc40000000000 */
[----:B------:R-:W-:Y:S01]  /*bc30*/  SEL R8, R40, R57, P0 ;  /* 0x0000003928087207 */ /* 0x000fe20000000000 */
[----:B------:R-:W-:Y:S01]  /*bc40*/  STSM.16.M88.4 [R58], R24 ;  /* 0x000000183a007844 */ /* 0x000fe20000000200 */
[----:B------:R-:W-:Y:S02]  /*bc50*/  SEL R10, R57, R40, P0 ;  /* 0x00000028390a7207 */ /* 0x000fe40000000000 */
[----:B------:R-:W-:Y:S01]  /*bc60*/  SEL R9, R42, R55, P0 ;  /* 0x000000372a097207 */ /* 0x000fe20000000000 */
[----:B------:R2:W-:Y:S01]  /*bc70*/  STSM.16.M88.4 [R45], R12 ;  /* 0x0000000c2d007844 */ /* 0x0005e20000000200 */
[----:B------:R-:W-:Y:S02]  /*bc80*/  SEL R11, R55, R42, P0 ;  /* 0x0000002a370b7207 */ /* 0x000fe40000000000 */
[----:B-1----:R-:W-:Y:S02]  /*bc90*/  SEL R44, R46, R73, P0 ;  /* 0x000000492e2c7207 */ /* 0x002fe40000000000 */
[----:B----4-:R-:W-:Y:S01]  /*bca0*/  SEL R29, R50, R63, P0 ;  /* 0x0000003f321d7207 */ /* 0x010fe20000000000 */
[----:B------:R-:W-:Y:S01]  /*bcb0*/  STSM.16.M88.4 [R53], R8 ;  /* 0x0000000835007844 */ /* 0x000fe20000000200 */
[----:B------:R-:W-:-:S02]  /*bcc0*/  SEL R31, R63, R50, P0 ;  /* 0x000000323f1f7207 */ /* 0x000fc40000000000 */
[----:B------:R-:W-:Y:S02]  /*bcd0*/  SEL R46, R73, R46, P0 ;  /* 0x0000002e492e7207 */ /* 0x000fe40000000000 */
[----:B------:R-:W-:Y:S01]  /*bce0*/  SEL R47, R83, R56, P0 ;  /* 0x00000038532f7207 */ /* 0x000fe20000000000 */
[----:B------:R-:W-:Y:S01]  /*bcf0*/  STSM.16.M88.4 [R51], R28 ;  /* 0x0000001c33007844 */ /* 0x000fe20000000200 */
[----:B------:R-:W-:Y:S02]  /*bd00*/  IADD3 R6, P3, R61, R4, RZ ;  /* 0x000000043d067210 */ /* 0x000fe40007f7e0ff */
[----:B--2---:R-:W-:Y:S02]  /*bd10*/  SEL R45, R56, R83, P0 ;  /* 0x00000053382d7207 */ /* 0x004fe40000000000 */
[----:B------:R-:W-:Y:S02]  /*bd20*/  IADD3.X R3, R3, R5, R32, P3, !PT ;  /* 0x0000000503037210 */ /* 0x000fe40001ffe420 */
[----:B------:R-:W-:Y:S01]  /*bd30*/  LEA R4, P3, R6, UR4, 0x2 ;  /* 0x0000000406047c11 */ /* 0x000fe2000f8610ff */
[----:B------:R-:W-:Y:S01]  /*bd40*/  STSM.16.M88.4 [R21], R44 ;  /* 0x0000002c15007844 */ /* 0x000fe20000000200 */
[----:B------:R-:W-:-:S02]  /*bd50*/  ULDC UR4, c[0x0][0xc] ;  /* 0x0000030000047ab9 */ /* 0x000fc40000000800 */
[----:B------:R-:W-:Y:S01]  /*bd60*/  LEA.HI.X R5, R6, UR5, R3, 0x2, P3 ;  /* 0x0000000506057c11 */ /* 0x000fe200098f1403 */
[----:B------:R1:W-:Y:S06]  /*bd70*/  MEMBAR.ALL.CTA ;  /* 0x0000000000007992 */ /* 0x0003ec0000008000 */
[----:B-1----:R-:W1:Y:S01]  /*bd80*/  FENCE.VIEW.ASYNC.S ;  /* 0x00000000000073c6 */ /* 0x002e620000000000 */
[----:B------:R-:W-:-:S03]  /*bd90*/  UIADD3 UR48, UR4, UR48, URZ ;  /* 0x0000003004307290 */ /* 0x000fc6000fffe03f */
        /* <DEDUP_REMOVED lines=12> */
[----:B------:R-:W-:Y:S01]  /*be60*/  UIADD3.X UR5, URZ, UR53, URZ, UP0, !UPT ;  /* 0x000000353f057290 */ /* 0x000fe200087fe43f */
[----:B------:R-:W-:Y:S01]  /*be70*/  UMOV UR41, URZ ;  /* 0x0000003f00297c82 */ /* 0x000fe20008000000 */
[----:B------:R-:W-:Y:S01]  /*be80*/  UMOV UR45, URZ ;  /* 0x0000003f002d7c82 */ /* 0x000fe20008000000 */
[----:B------:R-:W-:Y:S01]  /*be90*/  UMOV UR40, UR38 ;  /* 0x0000002600287c82 */ /* 0x000fe20008000000 */
[----:B------:R-:W-:-:S05]  /*bea0*/  UMOV UR7, 0x40 ;  /* 0x0000004000077882 */ /* 0x000fca0000000000 */
        /* <DEDUP_REMOVED lines=9> */
.L_x_5496:
[----:B------:R-:W-:Y:S05]  /*bf40*/  BSYNC B0 ;  /* 0x0000000000007941 */ /* 0x000fea0003800000 */
.L_x_5495:
[----:B-1----:R-:W1:Y:S01]  /*bf50*/  LDC R0, c[0x0][0xda4] ;  /* 0x00036900ff007b82 */ /* 0x002e620000000800 */
        /* <DEDUP_REMOVED lines=9> */
.L_x_5471:
        /* <DEDUP_REMOVED lines=18> */
[C---:B------:R-:W-:Y:S01]  /*c110*/  SHF.L.U32 R0, R7.reuse, 0x7, RZ ;  /* 0x0000000707007819 */ /* 0x040fe200000006ff */
[C---:B------:R-:W-:Y:S01]  /*c120*/  IMAD.SHL.U32 R5, R7.reuse, 0x4, RZ ;  /* 0x0000000407057824 */ /* 0x040fe200078e00ff */
[----:B------:R-:W-:-:S02]  /*c130*/  LOP3.LUT P0, RZ, R7, 0x4, RZ, 0xc0, !PT ;  /* 0x0000000407ff7812 */ /* 0x000fc4000780c0ff */
[----:B--2---:R-:W-:Y:S02]  /*c140*/  LOP3.LUT R3, R3, 0x7f, RZ, 0xc0, !PT ;  /* 0x0000007f03037812 */ /* 0x004fe400078ec0ff */
[----:B------:R-:W-:Y:S02]  /*c150*/  LOP3.LUT R2, R0, 0x380, RZ, 0xc0, !PT ;  /* 0x0000038000027812 */ /* 0x000fe400078ec0ff */
[----:B------:R-:W-:Y:S02]  /*c160*/  SHF.R.U32.HI R3, RZ, 0x5, R3 ;  /* 0x00000005ff037819 */ /* 0x000fe40000011603 */
[----:B------:R-:W-:-:S03]  /*c170*/  LOP3.LUT R6, R4, 0x60, RZ, 0xc0, !PT ;  /* 0x0000006004067812 */ /* 0x000fc600078ec0ff */
[C---:B------:R-:W-:Y:S02]  /*c180*/  IMAD R2, R3.reuse, 0x10, R2 ;  /* 0x0000001003027824 */ /* 0x040fe400078e0202 */
[----:B------:R-:W-:Y:S02]  /*c190*/  IMAD R6, R3, 0x200, R6 ;  /* 0x0000020003067824 */ /* 0x000fe400078e0206 */
[----:B------:R-:W-:-:S05]  /*c1a0*/  IMAD.SHL.U32 R3, R7, 0x10, RZ ;  /* 0x0000001007037824 */ /* 0x000fca00078e00ff */
[----:B------:R-:W-:Y:S02]  /*c1b0*/  LOP3.LUT R3, R2, 0x70, R3, 0x78, !PT ;  /* 0x0000007002037812 */ /* 0x000fe400078e7803 */
[C---:B------:R-:W-:Y:S02]  /*c1c0*/  LOP3.LUT R2, R4.reuse, 0x80, RZ, 0xc0, !PT ;  /* 0x0000008004027812 */ /* 0x040fe400078ec0ff */
[----:B------:R-:W-:Y:S02]  /*c1d0*/  LOP3.LUT R4, R4, 0x100, RZ, 0xc0, !PT ;  /* 0x0000010004047812 */ /* 0x000fe400078ec0ff */
[----:B------:R-:W-:-:S04]  /*c1e0*/  LOP3.LUT R2, R2, 0x10, R7, 0xf8, !PT ;  /* 0x0000001002027812 */ /* 0x000fc800078ef807 */
[----:B------:R-:W-:Y:S02]  /*c1f0*/  LOP3.LUT R5, R2, 0x10, R5, 0x78, !PT ;  /* 0x0000001002057812 */ /* 0x000fe400078e7805 */
[----:B------:R-:W-:Y:S01]  /*c200*/  LOP3.LUT R2, R3, 0xc00, R0, 0xf8, !PT ;  /* 0x00000c0003027812 */ /* 0x000fe200078ef800 */
[----:B------:R-:W-:Y:S01]  /*c210*/  IMAD.MOV.U32 R0, RZ, RZ, 0x40 ;  /* 0x00000040ff007424 */ /* 0x000fe200078e00ff */
[----:B------:R-:W-:Y:S02]  /*c220*/  IADD3 R4, R5, R6, R4 ;  /* 0x0000000605047210 */ /* 0x000fe40007ffe004 */
[----:B------:R-:W-:Y:S02]  /*c230*/  MOV R3, 0x1 ;  /* 0x0000000100037802 */ /* 0x000fe40000000f00 */
[----:B------:R-:W-:Y:S01]  /*c240*/  SEL R0, R0, 0xffffffc0, !P0 ;  /* 0xffffffc000007807 */ /* 0x000fe20004000000 */
[----:B------:R1:W-:Y:S04]  /*c250*/  STL [R1+0x1c], R4 ;  /* 0x00001c0401007387 */ /* 0x0003e80000100800 */
[----:B------:R-:W-:Y:S01]  /*c260*/  IMAD.IADD R0, R0, 0x1, R2 ;  /* 0x0000000100007824 */ /* 0x000fe200078e0202 */
[----:B------:R1:W-:Y:S04]  /*c270*/  STL [R1], R2 ;  /* 0x0000000201007387 */ /* 0x0003e80000100800 */
[----:B------:R1:W-:Y:S04]  /*c280*/  STL [R1+0x8], RZ ;  /* 0x000008ff01007387 */ /* 0x0003e80000100800 */
[----:B------:R1:W-:Y:S04]  /*c290*/  STL [R1+0xc], R3 ;  /* 0x00000c0301007387 */ /* 0x0003e80000100800 */
[----:B------:R1:W-:Y:S02]  /*c2a0*/  STL [R1+0x20], R0 ;  /* 0x0000200001007387 */ /* 0x0003e40000100800 */
.L_x_5540:
[----:B--2---:R-:W2:Y:S01]  /*c2b0*/  S2UR UR7, SR_CgaCtaId ;  /* 0x00000000000779c3 */ /* 0x004ea20000008800 */
[----:B------:R-:W-:Y:S01]  /*c2c0*/  ULDC UR4, c[0x0][0xda8] ;  /* 0x00036a0000047ab9 */ /* 0x000fe20000000800 */
[----:B------:R-:W-:Y:S01]  /*c2d0*/  ULDC.64 UR8, c[0x0][0x3f8] ;  /* 0x0000fe0000087ab9 */ /* 0x000fe20000000a00 */
[----:B------:R-:W-:Y:S02]  /*c2e0*/  UISETP.NE.AND UP1, UPT, UR4, 0x1, UPT ;  /* 0x000000010400788c */ /* 0x000fe4000bf25270 */
[----:B------:R-:W-:Y:S01]  /*c2f0*/  UISETP.NE.U32.AND UP0, UPT, UR8, URZ, UPT ;  /* 0x0000003f0800728c */ /* 0x000fe2000bf05070 */
[----:B------:R-:W-:Y:S02]  /*c300*/  UMOV UR40, 0x400 ;  /* 0x0000040000287882 */ /* 0x000fe40000000000 */
[----:B------:R-:W-:Y:S01]  /*c310*/  ULDC UR8, c[0x0][0xdb4] ;  /* 0x00036d0000087ab9 */ /* 0x000fe20000000800 */
[----:B------:R-:W-:Y:S01]  /*c320*/  UISETP.NE.AND.EX UP0, UPT, UR9, URZ, UPT, UP0 ;  /* 0x0000003f0900728c */ /* 0x000fe2000bf05300 */
[----:B------:R-:W-:Y:S01]  /*c330*/  ULDC UR6, c[0x0][0x404] ;  /* 0x0001010000067ab9 */ /* 0x000fe20000000800 */
[----:B------:R-:W-:-:S02]  /*c340*/  UISETP.NE.AND UP2, UPT, UR8, 0x1, UPT ;  /* 0x000000010800788c */ /* 0x000fc4000bf45270 */
[----:B------:R-:W-:Y:S01]  /*c350*/  USEL UR6, UR6, 0x1, UP0 ;  /* 0x0000000106067887 */ /* 0x000fe20008000000 */
[----:B------:R-:W-:Y:S01]  /*c360*/  @UP1 ULDC UR4, c[0x0][0xdac] ;  /* 0x00036b0000041ab9 */ /* 0x000fe20000000800 */
[----:B------:R-:W-:Y:S01]  /*c370*/  ULDC UR42, c[0x0][0x2e0] ;  /* 0x0000b800002a7ab9 */ /* 0x000fe20000000800 */
[----:B------:R-:W-:Y:S02]  /*c380*/  UIMAD.WIDE.U32 UR4, UR49, UR4, URZ ;  /* 0x00000004310472a5 */ /* 0x000fe4000f8e003f */
[----:B------:R-:W-:Y:S01]  /*c390*/  UIMAD UR42, UR6, UR42, URZ ;  /* 0x0000002a062a72a4 */ /* 0x000fe2000f8e023f */
[----:B------:R-:W-:Y:S02]  /*c3a0*/  UMOV UR45, UR49 ;  /* 0x00000031002d7c82 */ /* 0x000fe40008000000 */
[----:B------:R-:W-:Y:S01]  /*c3b0*/  @UP1 ULDC UR6, c[0x0][0xdb0] ;  /* 0x00036c0000061ab9 */ /* 0x000fe20000000800 */
[----:B--2---:R-:W-:Y:S02]  /*c3c0*/  ULEA UR40, UR7, UR40, 0x18 ;  /* 0x0000002807287291 */ /* 0x004fe4000f8ec03f */
[----:B------:R-:W-:-:S02]  /*c3d0*/  @UP1 USHF.R.U32.HI UR45, URZ, UR6, UR5 ;  /* 0x000000063f2d1299 */ /* 0x000fc40008011605 */
[----:B------:R-:W-:Y:S01]  /*c3e0*/  UIADD3 UR9, UR40, 0x20400, URZ ;  /* 0x0002040028097890 */ /* 0x000fe2000fffe03f */
[----:B------:R-:W-:Y:S01]  /*c3f0*/  @UP2 ULDC.64 UR10, c[0x0][0xdb8] ;  /* 0x00036e00000a2ab9 */ /* 0x000fe20000000a00 */
[----:B------:R-:W-:Y:S02]  /*c400*/  UIADD3 UR5, UR42, 0xdf, URZ ;  /* 0x000000df2a057890 */ /* 0x000fe4000fffe03f */
[----:B------:R-:W-:Y:S02]  /*c410*/  ULOP3.LUT UP0, URZ, UR9, 0x3ff, URZ, 0xc0, !UPT ;  /* 0x000003ff093f7892 */ /* 0x000fe4000f80c03f */
[----:B------:R-:W-:Y:S01]  /*c420*/  UIMAD.WIDE.U32 UR6, UR45, UR10, URZ ;  /* 0x0000000a2d0672a5 */ /* 0x000fe2000f8e003f */
[----:B------:R-:W-:Y:S01]  /*c430*/  UMOV UR4, URZ ;  /* 0x0000003f00047c82 */ /* 0x000fe20008000000 */
[----:B------:R-:W-:Y:S02]  /*c440*/  UMOV UR39, UR45 ;  /* 0x0000002d00277c82 */ /* 0x000fe40008000000 */
[----:B------:R-:W-:Y:S01]  /*c450*/  PLOP3.LUT P0, PT, PT, PT, UP0, 0x80, 0x0 ;  /* 0x000000000000781c */ /* 0x000fe20003f0f008 */
[----:B------:R-:W-:-:S02]  /*c460*/  UIMAD.WIDE UR4, UR5, -0x6db6db6d, UR4 ;  /* 0x92492493050478a5 */ /* 0x000fc4000f8e0204 */
[----:B------:R-:W-:Y:S02]  /*c470*/  @UP2 USHF.R.U32.HI UR39, URZ, UR11, UR7 ;  /* 0x0000000b3f272299 */ /* 0x000fe40008011607 */
[----:B------:R-:W-:Y:S02]  /*c480*/  USHF.R.U32.HI UR41, URZ, 0x1f, UR5 ;  /* 0x0000001f3f297899 */ /* 0x000fe40008011605 */
[----:B------:R-:W-:Y:S02]  /*c490*/  UIADD3 UR38, -UR39, URZ, URZ ;  /* 0x0000003f27267290 */ /* 0x000fe4000fffe13f */
[----:B------:R-:W-:Y:S02]  /*c4a0*/  ULEA.HI.SX32 UR41, UR5, UR41, 0x19 ;  /* 0x0000002905297291 */ /* 0x000fe4000f8fca3f */
[----:B------:R-:W-:Y:S02]  /*c4b0*/  UIMAD UR38, UR8, UR38, UR45 ;  /* 0x00000026082672a4 */ /* 0x000fe4000f8e022d */
[----:B------:R-:W-:Y:S10]  /*c4c0*/  @!P0 BRA `(.L_x_5499) ;  /* 0x0000000000408947 */ /* 0x000ff40003800000 */
[----:B-1----:R-:W-:Y:S01]  /*c4d0*/  MOV R2, 0x0 ;  /* 0x0000000000027802 */ /* 0x002fe20000000f00 */
        /* <DEDUP_REMOVED lines=15> */
.L_x_5499:
[----:B------:R-:W-:-:S06]  /*c5d0*/  UIADD3 UR4, UR40, 0xe400, URZ ;  /* 0x0000e40028047890 */ /* 0x000fcc000fffe03f */
[----:B------:R-:W-:-:S05]  /*c5e0*/  IMAD.U32 R16, RZ, RZ, UR4 ;  /* 0x00000004ff107e24 */ /* 0x000fca000f8e00ff */
[----:B------:R-:W-:-:S13]  /*c5f0*/  LOP3.LUT P0, RZ, R16, 0x3ff, RZ, 0xc0, !PT ;  /* 0x000003ff10ff7812 */ /* 0x000fda000780c0ff */
[----:B------:R-:W-:Y:S05]  /*c600*/  @!P0 BRA `(.L_x_5500) ;  /* 0x0000000000408947 */ /* 0x000fea0003800000 */
        /* <DEDUP_REMOVED lines=16> */
.L_x_5500:
[----:B-1----:R-:W-:-:S05]  /*c710*/  MOV R0, UR40 ;  /* 0x0000002800007c02 */ /* 0x002fca0008000f00 */
        /* <DEDUP_REMOVED lines=19> */
.L_x_5501:
        /* <DEDUP_REMOVED lines=18> */
.L_x_5502:
[----:B------:R-:W-:Y:S01]  /*c970*/  ULDC.64 UR4, c[0x0][0x9f8] ;  /* 0x00027e0000047ab9 */ /* 0x000fe20000000a00 */
[----:B------:R-:W-:Y:S01]  /*c980*/  IMAD.U32 R5, RZ, RZ, UR39 ;  /* 0x00000027ff057e24 */ /* 0x000fe2000f8e00ff */
[----:B------:R-:W-:Y:S01]  /*c990*/  ISETP.NE.U32.AND P0, PT, RZ, UR4, PT ;  /* 0x00000004ff007c0c */ /* 0x000fe2000bf05070 */
[----:B------:R-:W1:Y:S01]  /*c9a0*/  LDC R0, c[0x0][0x428] ;  /* 0x00010a00ff007b82 */ /* 0x000e620000000800 */
[----:B------:R-:W-:Y:S01]  /*c9b0*/  MOV R9, UR39 ;  /* 0x0000002700097c02 */ /* 0x000fe20008000f00 */
[----:B------:R-:W2:Y:S01]  /*c9c0*/  S2R R17, SR_TID.X ;  /* 0x0000000000117919 */ /* 0x000ea20000002100 */
[----:B------:R-:W-:-:S05]  /*c9d0*/  ISETP.NE.AND.EX P0, PT, RZ, UR5, PT, P0 ;  /* 0x00000005ff007c0c */ /* 0x000fca000bf05300 */
[----:B------:R-:W3:Y:S08]  /*c9e0*/  LDC R4, c[0x0][0xda8] ;  /* 0x00036a00ff047b82 */ /* 0x000ef00000000800 */
[----:B------:R-:W4:Y:S02]  /*c9f0*/  @P0 LDC.64 R2, c[0x0][0x9f8] ;  /* 0x00027e00ff020b82 */ /* 0x000f240000000a00 */
[----:B----4-:R-:W-:-:S05]  /*ca00*/  @P0 IMAD.WIDE R2, R5, 0x4, R2 ;  /* 0x0000000405020825 */ /* 0x010fca00078e0202 */
[----:B------:R4:W5:Y:S01]  /*ca10*/  @P0 LDG.E R9, desc[UR50][R2.64] ;  /* 0x0000003202090981 */ /* 0x000962000c1e1900 */
[----:B-1----:R-:W-:Y:S01]  /*ca20*/  ISETP.NE.AND P0, PT, R0, 0x1, PT ;  /* 0x000000010000780c */ /* 0x002fe20003f05270 */
[----:B------:R-:W-:Y:S01]  /*ca30*/  IMAD R7, RZ, RZ, -UR45 ;  /* 0x8000002dff077e24 */ /* 0x000fe2000f8e02ff */
[----:B--2---:R-:W-:Y:S01]  /*ca40*/  LOP3.LUT R16, R17, 0x7f, RZ, 0xc0, !PT ;  /* 0x0000007f11107812 */ /* 0x004fe200078ec0ff */
[----:B------:R-:W-:Y:S01]  /*ca50*/  IMAD.U32 R6, RZ, RZ, UR38 ;  /* 0x00000026ff067e24 */ /* 0x000fe2000f8e00ff */
[----:B------:R-:W-:Y:S01]  /*ca60*/  UMOV UR36, URZ ;  /* 0x0000003f00247c82 */ /* 0x000fe20008000000 */
[----:B---3--:R-:W-:Y:S01]  /*ca70*/  IMAD R7, R4, R7, UR49 ;  /* 0x0000003104077e24 */ /* 0x008fe2000f8e0207 */
[----:B------:R-:W-:Y:S01]  /*ca80*/  ISETP.NE.AND P2, PT, R16, RZ, PT ;  /* 0x000000ff1000720c */ /* 0x000fe20003f45270 */
[----:B------:R-:W-:Y:S01]  /*ca90*/  UMOV UR6, 0xffffffff ;  /* 0xffffffff00067882 */ /* 0x000fe20000000000 */
[----:B------:R-:W-:Y:S01]  /*caa0*/  SHF.R.U32.HI R17, RZ, 0x5, R17 ;  /* 0x00000005ff117819 */ /* 0x000fe20000011611 */
[----:B----4-:R-:W1:Y:S01]  /*cab0*/  LDC.64 R2, c[0x0][0x3f8] ;  /* 0x0000fe00ff027b82 */ /* 0x010e620000000a00 */
[----:B------:R-:W-:-:S02]  /*cac0*/  IMAD.SHL.U32 R7, R7, 0x80, RZ ;  /* 0x0000008007077824 */ /* 0x000fc400078e00ff */
[----:B------:R-:W-:-:S03]  /*cad0*/  LOP3.LUT R17, R17, 0x3, RZ, 0xc0, !PT ;  /* 0x0000000311117812 */ /* 0x000fc600078ec0ff */
[----:B------:R-:W-:Y:S02]  /*cae0*/  R2UR UR37, R7 ;  /* 0x00000000072572ca */ /* 0x000fe400000e0000 */
[----:B------:R-:W2:Y:S02]  /*caf0*/  @P0 LDC R0, c[0x0][0x42c] ;  /* 0x00010b00ff000b82 */ /* 0x000ea40000000800 */
[----:B------:R-:W-:-:S05]  /*cb00*/  VOTEU.ALL UP1, P2 ;  /* 0x00000000003f7886 */ /* 0x000fca0001020000 */
[----:B------:R-:W-:Y:S01]  /*cb10*/  @!UP1 UIADD3 UR4, UP0, UR52, 0x270, URZ ;  /* 0x0000027034049890 */ /* 0x000fe2000ff1e03f */
[----:B------:R-:W3:Y:S03]  /*cb20*/  @P0 LDC R5, c[0x0][0x430] ;  /* 0x00010c00ff050b82 */ /* 0x000ee60000000800 */
[----:B------:R-:W-:Y:S01]  /*cb30*/  @!UP1 UIADD3.X UR5, URZ, UR53, URZ, UP0, !UPT ;  /* 0x000000353f059290 */ /* 0x000fe200087fe43f */
[----:B-1----:R-:W-:-:S04]  /*cb40*/  ISETP.NE.U32.AND P1, PT, R2, RZ, PT ;  /* 0x000000ff0200720c */ /* 0x002fc80003f25070 */
[----:B------:R-:W-:-:S04]  /*cb50*/  ISETP.NE.AND.EX P1, PT, R3, RZ, PT, P1 ;  /* 0x000000ff0300720c */ /* 0x000fc80003f25310 */
[----:B------:R1:W-:Y:S01]  /*cb60*/  @!UP1 UTMAPF.L2.4D [UR36], [UR4] ;  /* 0x00000024040095b8 */ /* 0x0003e20008018000 */
[----:B--2---:R-:W-:-:S05]  /*cb70*/  @P0 IMAD.HI.U32 R0, R0, UR38, RZ ;  /* 0x0000002600000c27 */ /* 0x004fca000f8e00ff */
[----:B---3--:R-:W-:-:S05]  /*cb80*/  @P0 SHF.R.U32.HI R6, RZ, R5, R0 ;  /* 0x00000005ff060219 */ /* 0x008fca0000011600 */
[----:B------:R1:W-:Y:S01]  /*cb90*/  STL [R1+0x14], R6 ;  /* 0x0000140601007387 */ /* 0x0003e20000100800 */
[----:B-----5:R-:W-:-:S03]  /*cba0*/  SHF.R.S32.HI R10, RZ, 0x1f, R9 ;  /* 0x0000001fff0a7819 */ /* 0x020fc60000011409 */
[----:B------:R1:W-:Y:S01]  /*cbb0*/  STL [R1+0x10], R9 ;  /* 0x0000100901007387 */ /* 0x0003e20000100800 */
[----:B------:R-:W-:-:S03]  /*cbc0*/  SEL R0, R9, RZ, !P1 ;  /* 0x000000ff09007207 */ /* 0x000fc60004800000 */
[----:B------:R1:W-:Y:S01]  /*cbd0*/  STL [R1+0x18], R10 ;  /* 0x0000180a01007387 */ /* 0x0003e20000100800 */
[----:B------:R-:W-:Y:S05]  /*cbe0*/  BRA.DIV UR6, `(.L_x_5503) ;  /* 0x0000002606807947 */ /* 0x000fea000b800000 */
[----:B------:R2:W3:Y:S02]  /*cbf0*/  SHFL.IDX PT, R14, R17, RZ, 0x1f ;  /* 0x00001fff110e7589 */ /* 0x0004e400000e0000 */
.L_x_5556:
        /* <DEDUP_REMOVED lines=8> */
.L_x_5559:
        /* <DEDUP_REMOVED lines=10> */
[----:B------:R-:W-:-:S05]  /*cd20*/  IADD3 R5, -R4, RZ, RZ ;  /* 0x000000ff04057210 */ /* 0x000fca0007ffe1ff */
        /* <DEDUP_REMOVED lines=9> */
.L_x_5507:
[----:B-1----:R-:W3:Y:S04]  /*cdc0*/  LDL R3, [R1+0x8] ;  /* 0x0000080001037983 */ /* 0x002ee80000100800 */
[----:B------:R-:W4:Y:S01]  /*cdd0*/  LDL R2, [R1+0xc] ;  /* 0x00000c0001027983 */ /* 0x000f220000100800 */
[----:B------:R-:W-:Y:S02]  /*cde0*/  ISETP.NE.AND P0, PT, R16, RZ, PT ;  /* 0x000000ff1000720c */ /* 0x000fe40003f05270 */
[----:B---3--:R-:W-:Y:S02]  /*cdf0*/  LEA R3, R3, UR40, 0x3 ;  /* 0x0000002803037c11 */ /* 0x008fe4000f8e18ff */
[----:B----4-:R-:W-:-:S04]  /*ce00*/  SHF.L.U32 R2, R2, 0x1f, RZ ;  /* 0x0000001f02027819 */ /* 0x010fc800000006ff */
[----:B------:R-:W1:Y:S02]  /*ce10*/  SYNCS.PHASECHK.TRANS64.TRYWAIT P3, [R3+URZ+0x2e880], R2 ;  /* 0x02e88002030075a7 */ /* 0x000e64000806017f */
[----:B-1----:R-:W-:Y:S05]  /*ce20*/  @!P3 BRA `(.L_x_5508) ;  /* 0x000000240030b947 */ /* 0x002fea0003800000 */
.L_x_5560:
        /* <DEDUP_REMOVED lines=8> */
.L_x_5509:
[----:B------:R-:W3:Y:S01]  /*ceb0*/  LDL R4, [R1+0x8] ;  /* 0x0000080001047983 */ /* 0x000ee20000100800 */
[----:B------:R-:W-:-:S03]  /*cec0*/  IMAD.U32 R8, RZ, RZ, UR40 ;  /* 0x00000028ff087e24 */ /* 0x000fc6000f8e00ff */
[----:B------:R-:W4:Y:S01]  /*ced0*/  LDL R5, [R1+0x14] ;  /* 0x0000140001057983 */ /* 0x000f220000100800 */
[----:B------:R-:W-:Y:S01]  /*cee0*/  R2UR UR9, R3 ;  /* 0x00000000030972ca */ /* 0x000fe200000e0000 */
[----:B------:R-:W-:Y:S01]  /*cef0*/  IMAD R6, R6, 0xe0, RZ ;  /* 0x000000e006067824 */ /* 0x000fe200078e02ff */
[----:B-----5:R-:W-:Y:S01]  /*cf00*/  R2UR UR13, R0 ;  /* 0x00000000000d72ca */ /* 0x020fe200000e0000 */
[----:B------:R-:W-:-:S03]  /*cf10*/  UIADD3 UR4, UP0, UR52, 0x470, URZ ;  /* 0x0000047034047890 */ /* 0x000fc6000ff1e03f */
[----:B------:R-:W-:Y:S01]  /*cf20*/  R2UR UR11, R6 ;  /* 0x00000000060b72ca */ /* 0x000fe200000e0000 */
[----:B------:R-:W-:-:S06]  /*cf30*/  UIADD3.X UR5, URZ, UR53, URZ, UP0, !UPT ;  /* 0x000000353f057290 */ /* 0x000fcc00087fe43f */
[----:B------:R-:W-:Y:S01]  /*cf40*/  UIADD3 UR9, UR9, 0x2e870, URZ ;  /* 0x0002e87009097890 */ /* 0x000fe2000fffe03f */
[----:B------:R-:W-:Y:S01]  /*cf50*/  UMOV UR6, 0x0 ;  /* 0x0000000000067882 */ /* 0x000fe20000000000 */
[----:B------:R-:W-:Y:S01]  /*cf60*/  UMOV UR7, 0x14f00000 ;  /* 0x14f0000000077882 */ /* 0x000fe20000000000 */
[----:B------:R-:W-:Y:S01]  /*cf70*/  UMOV UR10, URZ ;  /* 0x0000003f000a7c82 */ /* 0x000fe20008000000 */
[----:B---3--:R-:W-:-:S05]  /*cf80*/  IMAD R4, R4, 0x7000, R8 ;  /* 0x0000700004047824 */ /* 0x008fca00078e0208 */
[----:B------:R-:W-:Y:S02]  /*cf90*/  R2UR UR8, R4 ;  /* 0x00000000040872ca */ /* 0x000fe400000e0000 */
[----:B----4-:R-:W-:-:S11]  /*cfa0*/  R2UR UR12, R5 ;  /* 0x00000000050c72ca */ /* 0x010fd600000e0000 */
[----:B------:R-:W-:-:S09]  /*cfb0*/  UIADD3 UR8, UR8, 0xe400, URZ ;  /* 0x0000e40008087890 */ /* 0x000fd2000fffe03f */
[----:B------:R3:W-:Y:S01]  /*cfc0*/  UTMALDG.4D [UR8], [UR4], desc[UR6] ;  /* 0x00000608040075b4 */ /* 0x0007e20008019000 */
[----:B------:R-:W4:Y:S02]  /*cfd0*/  SYNCS.PHASECHK.TRANS64.TRYWAIT P3, [R3+URZ+0x2e840], R2 ;  /* 0x02e84002030075a7 */ /* 0x000f24000806017f */
[----:B---34-:R-:W-:Y:S05]  /*cfe0*/  @!P3 BRA `(.L_x_5510) ;  /* 0x0000002000d4b947 */ /* 0x018fea0003800000 */
.L_x_5561:
        /* <DEDUP_REMOVED lines=8> */
.L_x_5511:
[----:B-1-3--:R-:W3:Y:S01]  /*d070*/  LDL R2, [R1+0x14] ;  /* 0x0000140001027983 */ /* 0x00aee20000100800 */
[----:B------:R-:W-:Y:S01]  /*d080*/  R2UR UR8, R4 ;  /* 0x00000000040872ca */ /* 0x000fe200000e0000 */
[----:B------:R-:W-:Y:S01]  /*d090*/  UIADD3 UR4, UP0, UR52, 0x370, URZ ;  /* 0x0000037034047890 */ /* 0x000fe2000ff1e03f */
[----:B------:R-:W-:Y:S01]  /*d0a0*/  R2UR UR9, R3 ;  /* 0x00000000030972ca */ /* 0x000fe200000e0000 */
[----:B------:R-:W-:Y:S01]  /*d0b0*/  UMOV UR6, 0x0 ;  /* 0x0000000000067882 */ /* 0x000fe20000000000 */
[----:B------:R-:W-:Y:S01]  /*d0c0*/  R2UR UR11, R6 ;  /* 0x00000000060b72ca */ /* 0x000fe200000e0000 */
[----:B------:R-:W-:Y:S01]  /*d0d0*/  UIADD3.X UR5, URZ, UR53, URZ, UP0, !UPT ;  /* 0x000000353f057290 */ /* 0x000fe200087fe43f */
[----:B------:R-:W-:Y:S01]  /*d0e0*/  R2UR UR13, R0 ;  /* 0x00000000000d72ca */ /* 0x000fe200000e0000 */
[----:B------:R-:W-:Y:S01]  /*d0f0*/  UMOV UR7, 0x14f00000 ;  /* 0x14f0000000077882 */ /* 0x000fe20000000000 */
[----:B------:R-:W-:-:S05]  /*d100*/  UMOV UR10, URZ ;  /* 0x0000003f000a7c82 */ /* 0x000fca0008000000 */
[----:B------:R-:W-:Y:S02]  /*d110*/  UIADD3 UR8, UR8, 0x20400, URZ ;  /* 0x0002040008087890 */ /* 0x000fe4000fffe03f */
[----:B------:R-:W-:Y:S01]  /*d120*/  UIADD3 UR9, UR9, 0x2e830, URZ ;  /* 0x0002e83009097890 */ /* 0x000fe2000fffe03f */
[----:B---3--:R-:W-:-:S13]  /*d130*/  R2UR UR12, R2 ;  /* 0x00000000020c72ca */ /* 0x008fda00000e0000 */
[----:B------:R1:W-:Y:S02]  /*d140*/  UTMALDG.4D [UR8], [UR4], desc[UR6] ;  /* 0x00000608040075b4 */ /* 0x0003e40008019000 */
[----:B-1----:R-:W-:Y:S01]  /*d150*/  NOP ;  /* 0x0000000000007918 */ /* 0x002fe20000000000 */
.L_x_5506:
[----:B------:R-:W-:Y:S05]  /*d160*/  WARPSYNC.ALL ;  /* 0x0000000000007948 */ /* 0x000fea0003800000 */
[----:B------:R-:W-:Y:S01]  /*d170*/  ELECT P0, URZ, PT ;  /* 0x00000000003f782f */ /* 0x000fe20003800000 */
[----:B------:R-:W-:Y:S01]  /*d180*/  BAR.SYNC.DEFER_BLOCKING 0x8, 0x120 ;  /* 0x0204800000007b1d */ /* 0x000fe20000010000 */
[----:B------:R-:W-:Y:S02]  /*d190*/  UIADD3 UR4, UP0, UR52, 0x270, URZ ;  /* 0x0000027034047890 */ /* 0x000fe4000ff1e03f */
[----:B------:R-:W-:Y:S02]  /*d1a0*/  UIADD3 UR8, UR40, 0x1c400, URZ ;  /* 0x0001c40028087890 */ /* 0x000fe4000fffe03f */
[----:B------:R-:W-:-:S02]  /*d1b0*/  UIADD3 UR9, UR40, 0x2e800, URZ ;  /* 0x0002e80028097890 */ /* 0x000fc4000fffe03f */
[----:B------:R-:W-:Y:S01]  /*d1c0*/  UIADD3.X UR5, URZ, UR53, URZ, UP0, !UPT ;  /* 0x000000353f057290 */ /* 0x000fe200087fe43f */
[----:B------:R-:W-:Y:S01]  /*d1d0*/  UMOV UR6, 0x0 ;  /* 0x0000000000067882 */ /* 0x000fe20000000000 */
[----:B------:R-:W-:Y:S01]  /*d1e0*/  UMOV UR7, 0x12f00000 ;  /* 0x12f0000000077882 */ /* 0x000fe20000000000 */
[----:B------:R-:W-:Y:S02]  /*d1f0*/  UMOV UR10, URZ ;  /* 0x0000003f000a7c82 */ /* 0x000fe40008000000 */
[----:B------:R-:W-:Y:S01]  /*d200*/  @P0 R2UR UR11, R7 ;  /* 0x00000000070b02ca */ /* 0x000fe200000e0000 */
[----:B------:R-:W-:Y:S01]  /*d210*/  @P0 IMAD.MOV.U32 R2, RZ, RZ, 0x4000 ;  /* 0x00004000ff020424 */ /* 0x000fe200078e00ff */
[----:B------:R-:W-:Y:S01]  /*d220*/  UMOV UR12, UR38 ;  /* 0x00000026000c7c82 */ /* 0x000fe20008000000 */
[----:B------:R-:W-:Y:S02]  /*d230*/  UMOV UR13, UR39 ;  /* 0x00000027000d7c82 */ /* 0x000fe40008000000 */
[----:B------:R3:W-:Y:S08]  /*d240*/  @P0 SYNCS.ARRIVE.TRANS64 RZ, [UR40+0x2e800], R2 ;  /* 0x02e80002ffff09a7 */ /* 0x0007f00008000028 */
[----:B------:R3:W-:Y:S02]  /*d250*/  UTMALDG.4D [UR8], [UR4], desc[UR6] ;  /* 0x00000608040075b4 */ /* 0x0007e40008019000 */
[----:B---3--:R-:W-:Y:S01]  /*d260*/  NOP ;  /* 0x0000000000007918 */ /* 0x008fe20000000000 */
.L_x_5504:
[----:B-1----:R-:W-:-:S06]  /*d270*/  ULOP3.LUT UR4, UR47, 0x1, URZ, 0xc, !UPT ;  /* 0x000000012f047892 */ /* 0x002fcc000f8e0c3f */
[----:B------:R-:W-:-:S05]  /*d280*/  IMAD.U32 R2, RZ, RZ, UR4 ;  /* 0x00000004ff027e24 */ /* 0x000fca000f8e00ff */
[----:B------:R-:W-:-:S04]  /*d290*/  SHF.L.U32 R2, R2, 0x1f, RZ ;  /* 0x0000001f02027819 */ /* 0x000fc800000006ff */
[----:B------:R-:W1:Y:S02]  /*d2a0*/  SYNCS.PHASECHK.TRANS64.TRYWAIT P0, [UR40+0x2e820], R2 ;  /* 0x02e82002ff0075a7 */ /* 0x000e640008000168 */
[----:B-1----:R-:W-:Y:S05]  /*d2b0*/  @!P0 BRA `(.L_x_5512) ;  /* 0x0000002000348947 */ /* 0x002fea0003800000 */
.L_x_5562:
[----:B------:R-:W-:-:S06]  /*d2c0*/  UISETP.GE.AND UP0, UPT, UR42, 0xe1, UPT ;  /* 0x000000e12a00788c */ /* 0x000fcc000bf06270 */
[----:B------:R-:W-:-:S13]  /*d2d0*/  PLOP3.LUT P0, PT, PT, PT, UP0, 0x80, 0x0 ;  /* 0x000000000000781c */ /* 0x000fda0003f0f008 */
[----:B------:R-:W-:Y:S05]  /*d2e0*/  @!P0 BRA `(.L_x_5513) ;  /* 0x00000010001c8947 */ /* 0x000fea0003800000 */
[----:B------:R3:W5:Y:S01]  /*d2f0*/  LDL.LU R6, [R1+0xc] ;  /* 0x00000c0001067983 */ /* 0x0007620000300800 */
[----:B------:R-:W-:-:S03]  /*d300*/  UIADD3 UR4, UR41, -0x2, URZ ;  /* 0xfffffffe29047890 */ /* 0x000fc6000fffe03f */
[----:B------:R3:W5:Y:S03]  /*d310*/  LDL.LU R7, [R1+0x8] ;  /* 0x0000080001077983 */ /* 0x0007660000300800 */
[----:B------:R-:W-:-:S07]  /*d320*/  MOV R21, UR4 ;  /* 0x0000000400157c02 */ /* 0x000fce0008000f00 */
.L_x_5533:
        /* <DEDUP_REMOVED lines=31> */
.L_x_5516:
        /* <DEDUP_REMOVED lines=8> */
.L_x_5563:
[----:B------:R-:W-:Y:S05]  /*d5a0*/  BSYNC B1 ;  /* 0x0000000000017941 */ /* 0x000fea0003800000 */
.L_x_5517:
        /* <DEDUP_REMOVED lines=9> */
.L_x_5520:
[----:B------:R-:W-:Y:S05]  /*d640*/  BSYNC B1 ;  /* 0x0000000000017941 */ /* 0x000fea0003800000 */
.L_x_5519:
[----:B------:R-:W4:Y:S04]  /*d650*/  LDL R9, [R1+0x14] ;  /* 0x0000140001097983 */ /* 0x000f280000100800 */
[----:B------:R-:W2:Y:S01]  /*d660*/  LDL R2, [R1+0x8] ;  /* 0x0000080001027983 */ /* 0x000ea20000100800 */
[----:B------:R-:W-:Y:S01]  /*d670*/  MOV R3, RZ ;  /* 0x000000ff00037202 */ /* 0x000fe20000000f00 */
[----:B------:R-:W-:Y:S01]  /*d680*/  UIADD3 UR4, UP0, UR52, 0x470, URZ ;  /* 0x0000047034047890 */ /* 0x000fe2000ff1e03f */
[----:B------:R-:W-:Y:S01]  /*d690*/  PLOP3.LUT P0, PT, PT, PT, PT, 0x80, 0x0 ;  /* 0x000000000000781c */ /* 0x000fe20003f0f070 */
[----:B------:R-:W-:Y:S01]  /*d6a0*/  IMAD R8, R8, 0xe0, RZ ;  /* 0x000000e008087824 */ /* 0x000fe200078e02ff */
[----:B------:R-:W-:Y:S01]  /*d6b0*/  R2UR UR10, R3 ;  /* 0x00000000030a72ca */ /* 0x000fe200000e0000 */
[----:B------:R-:W-:Y:S01]  /*d6c0*/  UIADD3.X UR5, URZ, UR53, URZ, UP0, !UPT ;  /* 0x000000353f057290 */ /* 0x000fe200087fe43f */
[----:B------:R-:W-:Y:S01]  /*d6d0*/  UMOV UR6, 0x0 ;  /* 0x0000000000067882 */ /* 0x000fe20000000000 */
[----:B------:R-:W-:Y:S01]  /*d6e0*/  UMOV UR7, 0x14f00000 ;  /* 0x14f0000000077882 */ /* 0x000fe20000000000 */
[----:B----4-:R-:W-:Y:S01]  /*d6f0*/  R2UR UR12, R9 ;  /* 0x00000000090c72ca */ /* 0x010fe200000e0000 */
[----:B------:R-:W-:-:S04]  /*d700*/  IMAD.U32 R9, RZ, RZ, UR40 ;  /* 0x00000028ff097e24 */ /* 0x000fc8000f8e00ff */
[----:B--2---:R-:W-:Y:S02]  /*d710*/  IMAD R2, R2, 0x7000, R9 ;  /* 0x0000700002027824 */ /* 0x004fe400078e0209 */
[----:B------:R-:W-:Y:S02]  /*d720*/  VIADD R9, R5, 0x2e870 ;  /* 0x0002e87005097836 */ /* 0x000fe40000000000 */
[----:B------:R-:W-:-:S07]  /*d730*/  VIADD R10, R2, 0xe400 ;  /* 0x0000e400020a7836 */ /* 0x000fce0000000000 */
.L_x_5521:
        /* <DEDUP_REMOVED lines=12> */
.L_x_5564:
[----:B------:R-:W-:Y:S05]  /*d800*/  BSYNC B1 ;  /* 0x0000000000017941 */ /* 0x000fea0003800000 */
.L_x_5522:
        /* <DEDUP_REMOVED lines=11> */
.L_x_5525:
[----:B------:R-:W-:Y:S05]  /*d8c0*/  BSYNC B1 ;  /* 0x0000000000017941 */ /* 0x000fea0003800000 */
.L_x_5524:
        /* <DEDUP_REMOVED lines=8> */
[----:B------:R-:W-:Y:S02]  /*d950*/  IADD3 R2, R2, 0x20400, RZ ;  /* 0x0002040002027810 */ /* 0x000fe40007ffe0ff */
[----:B--2---:R-:W-:-:S15]  /*d960*/  R2UR UR12, R4 ;  /* 0x00000000040c72ca */ /* 0x004fde00000e0000 */
.L_x_5526:
        /* <DEDUP_REMOVED lines=9> */
.L_x_5515:
[----:B------:R-:W-:Y:S05]  /*da00*/  BSYNC B0 ;  /* 0x0000000000007941 */ /* 0x000fea0003800000 */
.L_x_5514:
[----:B------:R-:W-:-:S06]  /*da10*/  UISETP.NE.AND UP0, UPT, UR43, 0x3, UPT ;  /* 0x000000032b00788c */ /* 0x000fcc000bf05270 */
[----:B------:R-:W-:-:S13]  /*da20*/  PLOP3.LUT P0, PT, PT, PT, UP0, 0x80, 0x0 ;  /* 0x000000000000781c */ /* 0x000fda0003f0f008 */
[----:B------:R-:W-:Y:S05]  /*da30*/  @!P0 BRA `(.L_x_5527) ;  /* 0x0000000000048947 */ /* 0x000fea0003800000 */
[----:B------:R-:W-:Y:S01]  /*da40*/  BPT.TRAP 0x1 ;  /* 0x000000040000795c */ /* 0x000fe20000300000 */
.L_x_5527:
        /* <DEDUP_REMOVED lines=9> */
.L_x_5565:
[----:B------:R-:W-:Y:S05]  /*dae0*/  BSYNC B0 ;  /* 0x0000000000007941 */ /* 0x000fea0003800000 */
.L_x_5528:
[----:B------:R-:W-:Y:S05]  /*daf0*/  @!P0 BRA `(.L_x_5530) ;  /* 0x0000000000048947 */ /* 0x000fea0003800000 */
[----:B------:R-:W-:Y:S01]  /*db00*/  BPT.TRAP 0x1 ;  /* 0x000000040000795c */ /* 0x000fe20000300000 */
.L_x_5530:
[----:B----4-:R-:W4:Y:S01]  /*db10*/  LDL R3, [R1+0x4] ;  /* 0x0000040001037983 */ /* 0x010f220000100800 */
[----:B------:R-:W-:-:S04]  /*db20*/  SHF.L.U32 R2, R6, 0x1f, RZ ;  /* 0x0000001f06027819 */ /* 0x000fc800000006ff */
[----:B----4-:R4:W5:Y:S02]  /*db30*/  SYNCS.PHASECHK.TRANS64.TRYWAIT P3, [R3+URZ+0x2e860], R2 ;  /* 0x02e86002030075a7 */ /* 0x010964000806017f */
[----:B----4-:R-:W-:Y:S01]  /*db40*/  IMAD R3, R7, 0x7000, RZ ;  /* 0x0000700007037824 */ /* 0x010fe200078e02ff */
[----:B-----5:R-:W-:Y:S06]  /*db50*/  @!P3 BRA `(.L_x_5531) ;  /* 0x000000180064b947 */ /* 0x020fec0003800000 */
.L_x_5566:
[----:B------:R-:W5:Y:S04]  /*db60*/  LDL R13, [R1] ;  /* 0x00000000010d7983 */ /* 0x000f680000100800 */
[----:B------:R-:W2:Y:S04]  /*db70*/  LDL R16, [R1+0x20] ;  /* 0x0000200001107983 */ /* 0x000ea80000100800 */
[----:B------:R-:W3:Y:S01]  /*db80*/  LDL R15, [R1+0x1c] ;  /* 0x00001c00010f7983 */ /* 0x000ee20000100800 */
[----:B------:R-:W-:Y:S05]  /*db90*/  WARPSYNC.ALL ;  /* 0x0000000000007948 */ /* 0x000fea0003800000 */
[----:B------:R-:W-:-:S04]  /*dba0*/  IMAD.U32 R14, RZ, RZ, UR40 ;  /* 0x00000028ff0e7e24 */ /* 0x000fc8000f8e00ff */
[----:B------:R-:W-:Y:S01]  /*dbb0*/  VIADD R14, R14, 0x400 ;  /* 0x000004000e0e7836 */ /* 0x000fe20000000000 */
[----:B-----5:R-:W-:-:S05]  /*dbc0*/  LOP3.LUT R12, R3, R13, RZ, 0xfc, !PT ;  /* 0x0000000d030c7212 */ /* 0x020fca00078efcff */
[----:B----4-:R-:W4:Y:S01]  /*dbd0*/  LDSM.16.MT88.4 R4, [R12+UR40+0xe400] ;  /* 0x00e400280c04783b */ /* 0x010f220008004200 */
[----:B--2---:R-:W-:Y:S02]  /*dbe0*/  IADD3 R20, R16, UR40, R3 ;  /* 0x0000002810147c10 */ /* 0x004fe4000fffe003 */
[----:B---3--:R-:W-:Y:S02]  /*dbf0*/  IADD3 R2, R14, R3, R15 ;  /* 0x000000030e027210 */ /* 0x008fe40007ffe00f */
[C-C-:B----4-:R-:W-:Y:S02]  /*dc00*/  PRMT R8, R4.reuse, 0x6420, R5.reuse ;  /* 0x0000642004087816 */ /* 0x150fe40000000005 */
        /* <DEDUP_REMOVED lines=19> */
[----:B--2---:R-:W-:Y:S01]  /*dd40*/  IMAD.MOV.U32 R19, RZ, RZ, R13 ;  /* 0x000000ffff137224 */ /* 0x004fe200078e000d */
[C-C-:B-1----:R-:W-:Y:S02]  /*dd50*/  PRMT R8, R4.reuse, 0x6420, R5.reuse ;  /* 0x0000642004087816 */ /* 0x142fe40000000005 */
[----:B------:R-:W-:-:S02]  /*dd60*/  PRMT R9, R4, 0x7531, R5 ;  /* 0x0000753104097816 */ /* 0x000fc40000000005 */
[----:B------:R-:W-:Y:S02]  /*dd70*/  IADD3 R4, R3, 0x2000, RZ ;  /* 0x0000200003047810 */ /* 0x000fe40007ffe0ff */
        /* <DEDUP_REMOVED lines=49> */
[----:B------:R-:W1:Y:S01]  /*e090*/  LDSM.16.MT88.4 R4, [R4+UR40+0xe400] ;  /* 0x00e400280404783b */ /* 0x000e620008004200 */
[----:B------:R-:W-:Y:S02]  /*e0a0*/  IADD3 R3, R3, 0x6000, RZ ;  /* 0x0000600003037810 */ /* 0x000fe40007ffe0ff */
[C-C-:B-1----:R-:W-:Y:S02]  /*e0b0*/  PRMT R16, R4.reuse, 0x6420, R5.reuse ;  /* 0x0000642004107816 */ /* 0x142fe40000000005 */
[----:B------:R-:W-:Y:S02]  /*e0c0*/  PRMT R17, R4, 0x7531, R5 ;  /* 0x0000753104117816 */ /* 0x000fe40000000005 */
[----:B------:R-:W-:-:S02]  /*e0d0*/  PRMT R18, R6, 0x6420, R7 ;  /* 0x0000642006127816 */ /* 0x000fc40000000007 */
[----:B------:R-:W-:Y:S02]  /*e0e0*/  PRMT R19, R6, 0x7531, R7 ;  /* 0x0000753106137816 */ /* 0x000fe40000000007 */
[----:B------:R-:W1:Y:S01]  /*e0f0*/  LDSM.16.MT88.4 R4, [R20+0x13400] ;  /* 0x013400001404783b */ /* 0x000e620000004200 */
[----:B------:R-:W-:-:S03]  /*e100*/  LOP3.LUT R3, R3, R15, RZ, 0xfc, !PT ;  /* 0x0000000f03037212 */ /* 0x000fc600078efcff */
[----:B------:R-:W-:Y:S01]  /*e110*/  STSM.16.M88.4 [R2+0x5000], R16 ;  /* 0x0050001002007844 */ /* 0x000fe20000000200 */
        /* <DEDUP_REMOVED lines=25> */
.L_x_5532:
[----:B------:R-:W1:Y:S01]  /*e2b0*/  LDL.LU R3, [R1+0x4] ;  /* 0x0000040001037983 */ /* 0x000e620000300800 */
[C---:B------:R-:W-:Y:S01]  /*e2c0*/  ISETP.GT.AND P0, PT, R21.reuse, RZ, PT ;  /* 0x000000ff1500720c */ /* 0x040fe20003f04270 */
[----:B------:R-:W-:Y:S02]  /*e2d0*/  VIADD R21, R21, 0xffffffff ;  /* 0xffffffff15157836 */ /* 0x000fe40000000000 */
[----:B------:R4:W5:Y:S04]  /*e2e0*/  LDL R6, [R1+0xc] ;  /* 0x00000c0001067983 */ /* 0x0009680000100800 */
[----:B------:R4:W5:Y:S01]  /*e2f0*/  LDL R7, [R1+0x8] ;  /* 0x0000080001077983 */ /* 0x0009620000100800 */
[----:B-1----:R4:W-:Y:S01]  /*e300*/  SYNCS.ARRIVE.TRANS64.A1T0 RZ, [R3+URZ+0x2e850], RZ ;  /* 0x02e850ff03ff79a7 */ /* 0x0029e2000810003f */
[----:B--2---:R-:W-:-:S05]  /*e310*/  @!P2 VIADD R2, R3, 0x2e880 ;  /* 0x0002e8800302a836 */ /* 0x004fca0000000000 */
[----:B------:R-:W-:Y:S01]  /*e320*/  @!P2 PRMT R2, RZ, 0x654, R2 ;  /* 0x00000654ff02a816 */ /* 0x000fe20000000002 */
[----:B------:R-:W-:Y:S06]  /*e330*/  BAR.SYNC.DEFER_BLOCKING 0x2, 0x80 ;  /* 0x0082000000007b1d */ /* 0x000fec0000010000 */
[----:B------:R4:W-:Y:S01]  /*e340*/  @!P2 SYNCS.ARRIVE.TRANS64.RED.A1T0 RZ, [R2+URZ], RZ ;  /* 0x000000ff02ffa9a7 */ /* 0x0009e2000810043f */
[----:B------:R-:W-:Y:S05]  /*e350*/  @P0 BRA `(.L_x_5533) ;  /* 0xffffffec00f40947 */ /* 0x000fea000383ffff */
.L_x_5513:
[----:B------:R-:W-:-:S06]  /*e360*/  UISETP.NE.AND UP0, UPT, UR43, 0x3, UPT ;  /* 0x000000032b00788c */ /* 0x000fcc000bf05270 */
[----:B------:R-:W-:-:S13]  /*e370*/  PLOP3.LUT P0, PT, PT, PT, UP0, 0x80, 0x0 ;  /* 0x000000000000781c */ /* 0x000fda0003f0f008 */
[----:B------:R-:W-:Y:S05]  /*e380*/  @!P0 BRA `(.L_x_5534) ;  /* 0x0000000000048947 */ /* 0x000fea0003800000 */
[----:B------:R-:W-:Y:S01]  /*e390*/  BPT.TRAP 0x1 ;  /* 0x000000040000795c */ /* 0x000fe20000300000 */
.L_x_5534:
[----:B-1--4-:R-:W3:Y:S04]  /*e3a0*/  LDL R2, [R1+0xc] ;  /* 0x00000c0001027983 */ /* 0x012ee80000100800 */
[----:B------:R-:W4:Y:S01]  /*e3b0*/  LDL R0, [R1+0x8] ;  /* 0x0000080001007983 */ /* 0x000f220000100800 */
        /* <DEDUP_REMOVED lines=8> */
.L_x_5567:
[----:B------:R-:W-:Y:S05]  /*e440*/  BSYNC B0 ;  /* 0x0000000000007941 */ /* 0x000fea0003800000 */
.L_x_5535:
[----:B------:R-:W-:Y:S05]  /*e450*/  @!P1 BRA `(.L_x_5537) ;  /* 0x0000000000049947 */ /* 0x000fea0003800000 */
[----:B------:R-:W-:Y:S01]  /*e460*/  BPT.TRAP 0x1 ;  /* 0x000000040000795c */ /* 0x000fe20000300000 */
.L_x_5537:
[----:B------:R-:W1:Y:S02]  /*e470*/  LDL R0, [R1+0xc] ;  /* 0x00000c0001007983 */ /* 0x000e640000100800 */
[----:B-1----:R-:W-:-:S04]  /*e480*/  SHF.L.U32 R3, R0, 0x1f, RZ ;  /* 0x0000001f00037819 */ /* 0x002fc800000006ff */
[----:B------:R-:W1:Y:S02]  /*e490*/  SYNCS.PHASECHK.TRANS64.TRYWAIT P0, [R20+URZ+0x2e860], R3 ;  /* 0x02e86003140075a7 */ /* 0x000e64000800017f */
[----:B-1----:R-:W-:Y:S05]  /*e4a0*/  @!P0 BRA `(.L_x_5538) ;  /* 0x00000010003c8947 */ /* 0x002fea0003800000 */
.L_x_5568:
[----:B------:R-:W3:Y:S04]  /*e4b0*/  LDL R0, [R1+0x8] ;  /* 0x0000080001007983 */ /* 0x000ee80000100800 */
[----:B------:R-:W4:Y:S04]  /*e4c0*/  LDL R2, [R1] ;  /* 0x0000000001027983 */ /* 0x000f280000100800 */
[----:B------:R-:W2:Y:S01]  /*e4d0*/  LDL R12, [R1+0x1c] ;  /* 0x00001c00010c7983 */ /* 0x000ea20000100800 */
[----:B------:R-:W-:Y:S05]  /*e4e0*/  WARPSYNC.ALL ;  /* 0x0000000000007948 */ /* 0x000fea0003800000 */
[----:B------:R-:W1:Y:S01]  /*e4f0*/  S2R R8, SR_TID.X ;  /* 0x0000000000087919 */ /* 0x000e620000002100 */
[----:B------:R-:W-:Y:S01]  /*e500*/  IMAD.MOV.U32 R10, RZ, RZ, 0x40 ;  /* 0x00000040ff0a7424 */ /* 0x000fe200078e00ff */
[----:B-1----:R-:W-:-:S04]  /*e510*/  LOP3.LUT P0, RZ, R8, 0x4, RZ, 0xc0, !PT ;  /* 0x0000000408ff7812 */ /* 0x002fc8000780c0ff */
[----:B------:R-:W-:Y:S01]  /*e520*/  SEL R10, R10, 0xffffffc0, !P0 ;  /* 0xffffffc00a0a7807 */ /* 0x000fe20004000000 */
[----:B---3--:R-:W-:-:S05]  /*e530*/  IMAD R0, R0, 0x7000, RZ ;  /* 0x0000700000007824 */ /* 0x008fca00078e02ff */
[C---:B----4-:R-:W-:Y:S02]  /*e540*/  LOP3.LUT R2, R0.reuse, R2, RZ, 0xfc, !PT ;  /* 0x0000000200027212 */ /* 0x050fe400078efcff */
[----:B--2---:R-:W-:-:S03]  /*e550*/  IADD3 R0, R0, UR40, R12 ;  /* 0x0000002800007c10 */ /* 0x004fc6000fffe00c */
[----:B-----5:R-:W1:Y:S01]  /*e560*/  LDSM.16.MT88.4 R4, [R2+UR40+0xe400] ;  /* 0x00e400280204783b */ /* 0x020e620008004200 */
[----:B------:R-:W-:-:S04]  /*e570*/  VIADD R3, R2, UR40 ;  /* 0x0000002802037c36 */ /* 0x000fc80008000000 */
[----:B------:R-:W-:Y:S01]  /*e580*/  IMAD.IADD R3, R10, 0x1, R3 ;  /* 0x000000010a037824 */ /* 0x000fe200078e0203 */
[C-C-:B-1----:R-:W-:Y:S02]  /*e590*/  PRMT R8, R4.reuse, 0x6420, R5.reuse ;  /* 0x0000642004087816 */ /* 0x142fe40000000005 */
        /* <DEDUP_REMOVED lines=16> */
[----:B------:R-:W-:Y:S01]  /*e6a0*/  STSM.16.M88.4 [R0+0x1400], R16 ;  /* 0x0014001000007844 */ /* 0x000fe20000000200 */
[C-C-:B-1----:R-:W-:Y:S02]  /*e6b0*/  PRMT R8, R4.reuse, 0x6420, R5.reuse ;  /* 0x0000642004087816 */ /* 0x142fe40000000005 */
[----:B------:R-:W-:Y:S02]  /*e6c0*/  PRMT R9, R4, 0x7531, R5 ;  /* 0x0000753104097816 */ /* 0x000fe40000000005 */
[----:B------:R-:W-:-:S02]  /*e6d0*/  PRMT R10, R6, 0x6420, R7 ;  /* 0x00006420060a7816 */ /* 0x000fc40000000007 */
        /* <DEDUP_REMOVED lines=70> */
.L_x_5539:
[----:B------:R-:W3:Y:S01]  /*eb40*/  LDL.LU R4, [R1+0x8] ;  /* 0x0000080001047983 */ /* 0x000ee20000300800 */
[----:B-1----:R-:W-:Y:S03]  /*eb50*/  SYNCS.ARRIVE.TRANS64.A1T0 RZ, [R20+URZ+0x2e850], RZ ;  /* 0x02e850ff14ff79a7 */ /* 0x002fe6000810003f */
[----:B------:R-:W4:Y:S01]  /*eb60*/  LDL.LU R3, [R1+0xc] ;  /* 0x00000c0001037983 */ /* 0x000f220000300800 */
[----:B--2---:R-:W-:Y:S01]  /*eb70*/  @!P2 IADD3 R0, R20, 0x2e880, RZ ;  /* 0x0002e8801400a810 */ /* 0x004fe20007ffe0ff */
        /* <DEDUP_REMOVED lines=16> */
.L_x_5498:
[----:B--2---:R-:W1:Y:S01]  /*ec80*/  S2R R3, SR_CgaCtaId ;  /* 0x0000000000037919 */ /* 0x004e620000008800 */
[----:B------:R-:W-:-:S04]  /*ec90*/  MOV R0, 0x400 ;  /* 0x0000040000007802 */ /* 0x000fc80000000f00 */
[----:B-1----:R-:W-:Y:S01]  /*eca0*/  LEA R9, R3, R0, 0x18 ;  /* 0x0000000003097211 */ /* 0x002fe200078ec0ff */
[----:B------:R-:W-:-:S05]  /*ecb0*/  IMAD.U32 R0, RZ, RZ, UR47 ;  /* 0x0000002fff007e24 */ /* 0x000fca000f8e00ff */
[----:B------:R-:W-:-:S04]  /*ecc0*/  SHF.L.U32 R0, R0, 0x1f, RZ ;  /* 0x0000001f00007819 */ /* 0x000fc800000006ff */
[----:B------:R-:W1:Y:S02]  /*ecd0*/  SYNCS.PHASECHK.TRANS64.TRYWAIT P0, [R9+URZ+0x2e820], R0 ;  /* 0x02e82000090075a7 */ /* 0x000e64000800017f */
[----:B-1----:R-:W-:Y:S05]  /*ece0*/  @!P0 BRA `(.L_x_5541) ;  /* 0x0000000800408947 */ /* 0x002fea0003800000 */
.L_x_5569:
        /* <DEDUP_REMOVED lines=14> */
.L_x_5544:
        /* <DEDUP_REMOVED lines=10> */
[----:B------:R-:W-:-:S04]  /*ee70*/  SEL R3, R2, RZ, P2 ;  /* 0x000000ff02037207 */ /* 0x000fc80001000000 */
[----:B------:R-:W-:Y:S02]  /*ee80*/  LEA R7, R3, R0, 0x3 ;  /* 0x0000000003077211 */ /* 0x000fe400078e18ff */
[----:B------:R-:W-:Y:S01]  /*ee90*/  SHF.L.U32 R0, R6, 0x1f, RZ ;  /* 0x0000001f06007819 */ /* 0x000fe200000006ff */
[----:B-1----:R-:W-:Y:S06]  /*eea0*/  @!P1 BRA `(.L_x_5545) ;  /* 0x0000000400e49947 */ /* 0x002fec0003800000 */
.L_x_5570:
[----:B------:R-:W2:Y:S02]  /*eeb0*/  SYNCS.PHASECHK.TRANS64.TRYWAIT P1, [R7+URZ], R0 ;  /* 0x00000000070075a7 */ /* 0x000ea4000802017f */
[----:B--2---:R-:W-:Y:S05]  /*eec0*/  @!P1 BRA `(.L_x_5546) ;  /* 0x0000000400f09947 */ /* 0x004fea0003800000 */
.L_x_5571:
[----:B------:R-:W-:Y:S05]  /*eed0*/  @!P0 BRA `(.L_x_5547) ;  /* 0x0000000000048947 */ /* 0x000fea0003800000 */
[----:B------:R-:W-:Y:S01]  /*eee0*/  BPT.TRAP 0x1 ;  /* 0x000000040000795c */ /* 0x000fe20000300000 */
.L_x_5547:
[----:B------:R-:W1:Y:S02]  /*eef0*/  LDL.LU R2, [R1+0x8] ;  /* 0x0000080001027983 */ /* 0x000e640000300800 */
[----:B-1----:R-:W-:-:S04]  /*ef00*/  IMAD R5, R2, 0x8, R9 ;  /* 0x0000000802057824 */ /* 0x002fc800078e0209 */
[----:B------:R-:W1:Y:S02]  /*ef10*/  SYNCS.PHASECHK.TRANS64.TRYWAIT P1, [R5+URZ+0x2e860], R4 ;  /* 0x02e86004050075a7 */ /* 0x000e64000802017f */
[----:B-1----:R-:W-:Y:S05]  /*ef20*/  @!P1 BRA `(.L_x_5548) ;  /* 0x0000000400ec9947 */ /* 0x002fea0003800000 */
.L_x_5572:
[----:B------:R-:W-:Y:S05]  /*ef30*/  @!P0 BRA `(.L_x_5549) ;  /* 0x0000000000048947 */ /* 0x000fea0003800000 */
[----:B------:R-:W-:Y:S01]  /*ef40*/  BPT.TRAP 0x1 ;  /* 0x000000040000795c */ /* 0x000fe20000300000 */
.L_x_5549:
[----:B------:R-:W-:-:S04]  /*ef50*/  IMAD R3, R3, 0x8, R9 ;  /* 0x0000000803037824 */ /* 0x000fc800078e0209 */
[----:B------:R-:W3:Y:S02]  /*ef60*/  SYNCS.PHASECHK.TRANS64.TRYWAIT P1, [R3+URZ+0x2e860], R0 ;  /* 0x02e86000030075a7 */ /* 0x000ee4000802017f */
[----:B---3--:R-:W-:Y:S05]  /*ef70*/  @!P1 BRA `(.L_x_5550) ;  /* 0x0000000400ec9947 */ /* 0x008fea0003800000 */
.L_x_5573:
[----:B------:R-:W-:Y:S05]  /*ef80*/  @!P0 BRA `(.L_x_5551) ;  /* 0x0000000000048947 */ /* 0x000fea0003800000 */
[----:B------:R-:W-:Y:S01]  /*ef90*/  BPT.TRAP 0x1 ;  /* 0x000000040000795c */ /* 0x000fe20000300000 */
.L_x_5551:
[----:B------:R-:W4:Y:S02]  /*efa0*/  SYNCS.PHASECHK.TRANS64.TRYWAIT P0, [R5+URZ+0x2e880], R4 ;  /* 0x02e88004050075a7 */ /* 0x000f24000800017f */
[----:B----4-:R-:W-:Y:S05]  /*efb0*/  @!P0 BRA `(.L_x_5552) ;  /* 0x0000000400f08947 */ /* 0x010fea0003800000 */
.L_x_5553:
[----:B------:R1:W1:Y:S02]  /*efc0*/  SYNCS.PHASECHK.TRANS64.TRYWAIT P0, [R3+URZ+0x2e880], R0 ;  /* 0x02e88000030075a7 */ /* 0x000264000800017f */
[----:B-1----:R-:W-:Y:S05]  /*efd0*/  @!P0 NANOSLEEP.SYNCS 0x989680 ;  /* 0x009896800000895d */ /* 0x002fea0003900000 */
[----:B------:R-:W1:Y:S02]  /*efe0*/  @!P0 SYNCS.PHASECHK.TRANS64 P0, [R3+URZ+0x2e880], R0 ;  /* 0x02e88000030085a7 */ /* 0x000e64000800007f */
[----:B-1----:R-:W-:Y:S05]  /*eff0*/  @!P0 BRA `(.L_x_5553) ;  /* 0xfffffffc00f08947 */ /* 0x002fea000383ffff */
.L_x_5543:
[----:B------:R-:W-:Y:S05]  /*f000*/  BSYNC B0 ;  /* 0x0000000000007941 */ /* 0x000fea0003800000 */
.L_x_5542:
[----:B------:R-:W-:Y:S05]  /*f010*/  EXIT ;  /* 0x000000000000794d */ /* 0x000fea0003800000 */
.L_x_5474:
[----:B-1----:R-:W-:-:S04]  /*f020*/  IMAD.U32 R3, RZ, RZ, UR38 ;  /* 0x00000026ff037e24 */ /* 0x002fc8000f8e00ff */
[----:B------:R1:W2:Y:S03]  /*f030*/  SYNCS.PHASECHK.TRANS64.TRYWAIT P1, [R3+URZ+0x2e800], R6 ;  /* 0x02e80006030075a7 */ /* 0x0002a6000802017f */
[----:B--2---:R-:W-:Y:S05]  /*f040*/  @!P1 NANOSLEEP.SYNCS 0x989680 ;  /* 0x009896800000995d */ /* 0x004fea0003900000 */
[----:B------:R-:W2:Y:S02]  /*f050*/  @!P1 SYNCS.PHASECHK.TRANS64 P1, [R3+URZ+0x2e800], R6 ;  /* 0x02e80006030095a7 */ /* 0x000ea4000802007f */
[----:B--2---:R-:W-:Y:S05]  /*f060*/  @!P1 BRA `(.L_x_5474) ;  /* 0xfffffffc00ec9947 */ /* 0x004fea000383ffff */
[----:B------:R-:W-:Y:S05]  /*f070*/  BRA `(.L_x_5554) ;  /* 0xffffff2400147947 */ /* 0x000fea000383ffff */
.L_x_5478:
[----:B--2---:R2:W3:Y:S02]  /*f080*/  SYNCS.PHASECHK.TRANS64.TRYWAIT P1, [R3+URZ+0x2e830], R2 ;  /* 0x02e83002030075a7 */ /* 0x0044e4000802017f */
[----:B---3--:R-:W-:Y:S05]  /*f090*/  @!P1 NANOSLEEP.SYNCS 0x989680 ;  /* 0x009896800000995d */ /* 0x008fea0003900000 */
[----:B------:R-:W3:Y:S02]  /*f0a0*/  @!P1 SYNCS.PHASECHK.TRANS64 P1, [R3+URZ+0x2e830], R2 ;  /* 0x02e83002030095a7 */ /* 0x000ee4000802007f */
[----:B---3--:R-:W-:Y:S05]  /*f0b0*/  @!P1 BRA `(.L_x_5478) ;  /* 0xfffffffc00f09947 */ /* 0x008fea000383ffff */
[----:B------:R-:W-:Y:S05]  /*f0c0*/  BRA `(.L_x_5477) ;  /* 0xffffff2400307947 */ /* 0x000fea000383ffff */
.L_x_5483:
[----:B--2---:R-:W-:-:S04]  /*f0d0*/  IMAD.U32 R8, RZ, RZ, UR6 ;  /* 0x00000006ff087e24 */ /* 0x004fc8000f8e00ff */
[----:B------:R2:W3:Y:S03]  /*f0e0*/  SYNCS.PHASECHK.TRANS64.TRYWAIT P1, [R8+URZ+0x2e830], R7 ;  /* 0x02e83007080075a7 */ /* 0x0004e6000802017f */
[----:B---3--:R-:W-:Y:S05]  /*f0f0*/  @!P1 NANOSLEEP.SYNCS 0x989680 ;  /* 0x009896800000995d */ /* 0x008fea0003900000 */
[----:B------:R-:W3:Y:S02]  /*f100*/  @!P1 SYNCS.PHASECHK.TRANS64 P1, [R8+URZ+0x2e830], R7 ;  /* 0x02e83007080095a7 */ /* 0x000ee4000802007f */
[----:B---3--:R-:W-:Y:S05]  /*f110*/  @!P1 BRA `(.L_x_5483) ;  /* 0xfffffffc00ec9947 */ /* 0x008fea000383ffff */
[----:B------:R-:W-:Y:S05]  /*f120*/  BRA `(.L_x_5480) ;  /* 0xffffff7000187947 */ /* 0x000fea000383ffff */
.L_x_5487:
[----:B--2---:R-:W-:-:S04]  /*f130*/  IMAD.U32 R8, RZ, RZ, UR6 ;  /* 0x00000006ff087e24 */ /* 0x004fc8000f8e00ff */
[----:B------:R2:W3:Y:S03]  /*f140*/  SYNCS.PHASECHK.TRANS64.TRYWAIT P1, [R8+URZ+0x2e850], R7 ;  /* 0x02e85007080075a7 */ /* 0x0004e6000802017f */
[----:B---3--:R-:W-:Y:S05]  /*f150*/  @!P1 NANOSLEEP.SYNCS 0x989680 ;  /* 0x009896800000995d */ /* 0x008fea0003900000 */
[----:B------:R-:W3:Y:S02]  /*f160*/  @!P1 SYNCS.PHASECHK.TRANS64 P1, [R8+URZ+0x2e850], R7 ;  /* 0x02e85007080095a7 */ /* 0x000ee4000802007f */
[----:B---3--:R-:W-:Y:S05]  /*f170*/  @!P1 BRA `(.L_x_5487) ;  /* 0xfffffffc00ec9947 */ /* 0x008fea000383ffff */
[----:B------:R-:W-:Y:S05]  /*f180*/  BRA `(.L_x_5484) ;  /* 0xffffff7c000c7947 */ /* 0x000fea000383ffff */
.L_x_5493:
[----:B--2---:R-:W-:-:S04]  /*f190*/  IMAD.U32 R3, RZ, RZ, UR4 ;  /* 0x00000004ff037e24 */ /* 0x004fc8000f8e00ff */
[----:B------:R2:W3:Y:S03]  /*f1a0*/  SYNCS.PHASECHK.TRANS64.TRYWAIT P1, [R3+URZ+0x2e850], R0 ;  /* 0x02e85000030075a7 */ /* 0x0004e6000802017f */
[----:B---3--:R-:W-:Y:S05]  /*f1b0*/  @!P1 NANOSLEEP.SYNCS 0x989680 ;  /* 0x009896800000995d */ /* 0x008fea0003900000 */
[----:B------:R-:W3:Y:S02]  /*f1c0*/  @!P1 SYNCS.PHASECHK.TRANS64 P1, [R3+URZ+0x2e850], R0 ;  /* 0x02e85000030095a7 */ /* 0x000ee4000802007f */
[----:B---3--:R-:W-:Y:S05]  /*f1d0*/  @!P1 BRA `(.L_x_5493) ;  /* 0xfffffffc00ec9947 */ /* 0x008fea000383ffff */
[----:B------:R-:W-:Y:S05]  /*f1e0*/  BRA `(.L_x_5492) ;  /* 0xffffffb000d07947 */ /* 0x000fea000383ffff */
.L_x_5503:
[----:B------:R-:W-:Y:S01]  /*f1f0*/  MOV R13, R17 ;  /* 0x00000011000d7202 */ /* 0x000fe20000000f00 */
[----:B------:R-:W-:Y:S02]  /*f200*/  IMAD.MOV.U32 R12, RZ, RZ, RZ ;  /* 0x000000ffff0c7224 */ /* 0x000fe400078e00ff */
[----:B------:R-:W-:Y:S02]  /*f210*/  IMAD.MOV.U32 R11, RZ, RZ, 0x1f ;  /* 0x0000001fff0b7424 */ /* 0x000fe400078e00ff */
[----:B------:R-:W-:-:S07]  /*f220*/  IMAD.MOV.U32 R15, RZ, RZ, -0x1 ;  /* 0xffffffffff0f7424 */ /* 0x000fce00078e00ff */
[----:B-1----:R-:W-:Y:S05]  /*f230*/  WARPSYNC.COLLECTIVE R15, `(.L_x_5555) ;  /* 0x000000000f087348 */ /* 0x002fea0003c00000 */
[----:B------:R2:W3:Y:S02]  /*f240*/  SHFL.IDX P6, R14, R13, R12, R11 ;  /* 0x0000000c0d0e7389 */ /* 0x0004e400000c000b */
[----:B-123--:R-:W-:Y:S01]  /*f250*/  ENDCOLLECTIVE ;  /* 0x000000000000791b */ /* 0x00efe20003800000 */
.L_x_5555:
[----:B------:R-:W-:Y:S05]  /*f260*/  BRA `(.L_x_5556) ;  /* 0xffffffd800647947 */ /* 0x000fea000383ffff */
.L_x_5505:
[----:B------:R-:W-:Y:S01]  /*f270*/  BSSY B0, `(.L_x_5557) ;  /* 0x0000006000007945 */ /* 0x000fe20003800000 */
[----:B------:R-:W-:-:S07]  /*f280*/  IMAD.MOV.U32 R15, RZ, RZ, -0x1 ;  /* 0xffffffffff0f7424 */ /* 0x000fce00078e00ff */
[----:B--2---:R-:W-:Y:S05]  /*f290*/  WARPSYNC.COLLECTIVE R15, `(.L_x_5558) ;  /* 0x000000000f0c7348 */ /* 0x004fea0003c00000 */
[----:B------:R-:W-:Y:S02]  /*f2a0*/  ELECT P6, UR62, PT ;  /* 0x00000000003e782f */ /* 0x000fe400038c0000 */
[----:B------:R-:W-:Y:S01]  /*f2b0*/  MOV R14, UR62 ;  /* 0x0000003e000e7c02 */ /* 0x000fe20008000f00 */
[----:B--2---:R-:W-:Y:S10]  /*f2c0*/  ENDCOLLECTIVE ;  /* 0x000000000000791b */ /* 0x004ff40003800000 */
.L_x_5558:
[----:B------:R-:W-:Y:S05]  /*f2d0*/  BSYNC B0 ;  /* 0x0000000000007941 */ /* 0x000fea0003800000 */
.L_x_5557:
[----:B------:R-:W-:Y:S05]  /*f2e0*/  BRA `(.L_x_5559) ;  /* 0xffffffd800647947 */ /* 0x000fea000383ffff */
.L_x_5508:
[----:B-1----:R1:W3:Y:S02]  /*f2f0*/  SYNCS.PHASECHK.TRANS64.TRYWAIT P3, [R3+URZ+0x2e880], R2 ;  /* 0x02e88002030075a7 */ /* 0x0022e4000806017f */
[----:B---3--:R-:W-:Y:S05]  /*f300*/  @!P3 NANOSLEEP.SYNCS 0x989680 ;  /* 0x009896800000b95d */ /* 0x008fea0003900000 */
[----:B------:R-:W3:Y:S02]  /*f310*/  @!P3 SYNCS.PHASECHK.TRANS64 P3, [R3+URZ+0x2e880], R2 ;  /* 0x02e880020300b5a7 */ /* 0x000ee4000806007f */
[----:B---3--:R-:W-:Y:S05]  /*f320*/  @!P3 BRA `(.L_x_5508) ;  /* 0xfffffffc00f0b947 */ /* 0x008fea000383ffff */
[----:B------:R-:W-:Y:S05]  /*f330*/  BRA `(.L_x_5560) ;  /* 0xffffffd800bc7947 */ /* 0x000fea000383ffff */
.L_x_5510:
[----:B---3--:R3:W4:Y:S02]  /*f340*/  SYNCS.PHASECHK.TRANS64.TRYWAIT P3, [R3+URZ+0x2e840], R2 ;  /* 0x02e84002030075a7 */ /* 0x008724000806017f */
[----:B----4-:R-:W-:Y:S05]  /*f350*/  @!P3 NANOSLEEP.SYNCS 0x989680 ;  /* 0x009896800000b95d */ /* 0x010fea0003900000 */
[----:B------:R-:W4:Y:S02]  /*f360*/  @!P3 SYNCS.PHASECHK.TRANS64 P3, [R3+URZ+0x2e840], R2 ;  /* 0x02e840020300b5a7 */ /* 0x000f24000806007f */
[----:B----4-:R-:W-:Y:S05]  /*f370*/  @!P3 BRA `(.L_x_5510) ;  /* 0xfffffffc00f0b947 */ /* 0x010fea000383ffff */
[----:B------:R-:W-:Y:S05]  /*f380*/  BRA `(.L_x_5561) ;  /* 0xffffffdc00187947 */ /* 0x000fea000383ffff */
.L_x_5512:
[----:B-1----:R-:W-:-:S04]  /*f390*/  IMAD.U32 R3, RZ, RZ, UR40 ;  /* 0x00000028ff037e24 */ /* 0x002fc8000f8e00ff */
[----:B------:R1:W3:Y:S03]  /*f3a0*/  SYNCS.PHASECHK.TRANS64.TRYWAIT P0, [R3+URZ+0x2e820], R2 ;  /* 0x02e82002030075a7 */ /* 0x0002e6000800017f */
[----:B---3--:R-:W-:Y:S05]  /*f3b0*/  @!P0 NANOSLEEP.SYNCS 0x989680 ;  /* 0x009896800000895d */ /* 0x008fea0003900000 */
[----:B------:R-:W3:Y:S02]  /*f3c0*/  @!P0 SYNCS.PHASECHK.TRANS64 P0, [R3+URZ+0x2e820], R2 ;  /* 0x02e82002030085a7 */ /* 0x000ee4000800007f */
[----:B---3--:R-:W-:Y:S05]  /*f3d0*/  @!P0 BRA `(.L_x_5512) ;  /* 0xfffffffc00ec8947 */ /* 0x008fea000383ffff */
[----:B------:R-:W-:Y:S05]  /*f3e0*/  BRA `(.L_x_5562) ;  /* 0xffffffdc00b47947 */ /* 0x000fea000383ffff */
.L_x_5518:
[----:B-1----:R1:W4:Y:S02]  /*f3f0*/  SYNCS.PHASECHK.TRANS64.TRYWAIT P0, [R5+URZ+0x2e880], R4 ;  /* 0x02e88004050075a7 */ /* 0x002324000800017f */
[----:B----4-:R-:W-:Y:S05]  /*f400*/  @!P0 NANOSLEEP.SYNCS 0x989680 ;  /* 0x009896800000895d */ /* 0x010fea0003900000 */
[----:B------:R-:W4:Y:S02]  /*f410*/  @!P0 SYNCS.PHASECHK.TRANS64 P0, [R5+URZ+0x2e880], R4 ;  /* 0x02e88004050085a7 */ /* 0x000f24000800007f */
[----:B----4-:R-:W-:Y:S05]  /*f420*/  @!P0 BRA `(.L_x_5518) ;  /* 0xfffffffc00f08947 */ /* 0x010fea000383ffff */
[----:B------:R-:W-:Y:S05]  /*f430*/  BRA `(.L_x_5563) ;  /* 0xffffffe000587947 */ /* 0x000fea000383ffff */
.L_x_5523:
[----:B--2---:R2:W4:Y:S02]  /*f440*/  SYNCS.PHASECHK.TRANS64.TRYWAIT P0, [R5+URZ+0x2e840], R4 ;  /* 0x02e84004050075a7 */ /* 0x004524000800017f */
[----:B----4-:R-:W-:Y:S05]  /*f450*/  @!P0 NANOSLEEP.SYNCS 0x989680 ;  /* 0x009896800000895d */ /* 0x010fea0003900000 */
[----:B------:R-:W4:Y:S02]  /*f460*/  @!P0 SYNCS.PHASECHK.TRANS64 P0, [R5+URZ+0x2e840], R4 ;  /* 0x02e84004050085a7 */ /* 0x000f24000800007f */
[----:B----4-:R-:W-:Y:S05]  /*f470*/  @!P0 BRA `(.L_x_5523) ;  /* 0xfffffffc00f08947 */ /* 0x010fea000383ffff */
[----:B------:R-:W-:Y:S05]  /*f480*/  BRA `(.L_x_5564) ;  /* 0xffffffe000dc7947 */ /* 0x000fea000383ffff */
.L_x_5529:
[----:B----4-:R-:W4:Y:S02]  /*f490*/  LDL R3, [R1+0x4] ;  /* 0x0000040001037983 */ /* 0x010f240000100800 */
[----:B----4-:R4:W1:Y:S02]  /*f4a0*/  SYNCS.PHASECHK.TRANS64.TRYWAIT P3, [R3+URZ+0x2e870], R2 ;  /* 0x02e87002030075a7 */ /* 0x010864000806017f */
[----:B-1----:R-:W-:Y:S05]  /*f4b0*/  @!P3 NANOSLEEP.SYNCS 0x989680 ;  /* 0x009896800000b95d */ /* 0x002fea0003900000 */
[----:B------:R-:W1:Y:S02]  /*f4c0*/  @!P3 SYNCS.PHASECHK.TRANS64 P3, [R3+URZ+0x2e870], R2 ;  /* 0x02e870020300b5a7 */ /* 0x000e64000806007f */
[----:B-1----:R-:W-:Y:S05]  /*f4d0*/  @!P3 BRA `(.L_x_5529) ;  /* 0xfffffffc00ecb947 */ /* 0x002fea000383ffff */
[----:B------:R-:W-:Y:S05]  /*f4e0*/  BRA `(.L_x_5565) ;  /* 0xffffffe4007c7947 */ /* 0x000fea000383ffff */
.L_x_5531:
[----:B----4-:R-:W4:Y:S02]  /*f4f0*/  LDL R4, [R1+0x4] ;  /* 0x0000040001047983 */ /* 0x010f240000100800 */
[----:B----4-:R4:W1:Y:S02]  /*f500*/  SYNCS.PHASECHK.TRANS64.TRYWAIT P3, [R4+URZ+0x2e860], R2 ;  /* 0x02e86002040075a7 */ /* 0x010864000806017f */
[----:B-1----:R-:W-:Y:S05]  /*f510*/  @!P3 NANOSLEEP.SYNCS 0x989680 ;  /* 0x009896800000b95d */ /* 0x002fea0003900000 */
[----:B------:R-:W1:Y:S02]  /*f520*/  @!P3 SYNCS.PHASECHK.TRANS64 P3, [R4+URZ+0x2e860], R2 ;  /* 0x02e860020400b5a7 */ /* 0x000e64000806007f */
[----:B-1----:R-:W-:Y:S05]  /*f530*/  @!P3 BRA `(.L_x_5531) ;  /* 0xfffffffc00ecb947 */ /* 0x002fea000383ffff */
[----:B------:R-:W-:Y:S05]  /*f540*/  BRA `(.L_x_5566) ;  /* 0xffffffe400847947 */ /* 0x000fea000383ffff */
.L_x_5536:
[----:B-1----:R1:W3:Y:S02]  /*f550*/  SYNCS.PHASECHK.TRANS64.TRYWAIT P0, [R20+URZ+0x2e870], R3 ;  /* 0x02e87003140075a7 */ /* 0x0022e4000800017f */
[----:B---3--:R-:W-:Y:S05]  /*f560*/  @!P0 NANOSLEEP.SYNCS 0x989680 ;  /* 0x009896800000895d */ /* 0x008fea0003900000 */
[----:B------:R-:W3:Y:S02]  /*f570*/  @!P0 SYNCS.PHASECHK.TRANS64 P0, [R20+URZ+0x2e870], R3 ;  /* 0x02e87003140085a7 */ /* 0x000ee4000800007f */
[----:B---3--:R-:W-:Y:S05]  /*f580*/  @!P0 BRA `(.L_x_5536) ;  /* 0xfffffffc00f08947 */ /* 0x008fea000383ffff */
[----:B------:R-:W-:Y:S05]  /*f590*/  BRA `(.L_x_5567) ;  /* 0xffffffec00a87947 */ /* 0x000fea000383ffff */
.L_x_5538:
[----:B-1----:R1:W3:Y:S02]  /*f5a0*/  SYNCS.PHASECHK.TRANS64.TRYWAIT P0, [R20+URZ+0x2e860], R3 ;  /* 0x02e86003140075a7 */ /* 0x0022e4000800017f */
[----:B---3--:R-:W-:Y:S05]  /*f5b0*/  @!P0 NANOSLEEP.SYNCS 0x989680 ;  /* 0x009896800000895d */ /* 0x008fea0003900000 */
[----:B------:R-:W3:Y:S02]  /*f5c0*/  @!P0 SYNCS.PHASECHK.TRANS64 P0, [R20+URZ+0x2e860], R3 ;  /* 0x02e86003140085a7 */ /* 0x000ee4000800007f */
[----:B---3--:R-:W-:Y:S05]  /*f5d0*/  @!P0 BRA `(.L_x_5538) ;  /* 0xfffffffc00f08947 */ /* 0x008fea000383ffff */
[----:B------:R-:W-:Y:S05]  /*f5e0*/  BRA `(.L_x_5568) ;  /* 0xffffffec00b07947 */ /* 0x000fea000383ffff */
.L_x_5541:
[----:B-1----:R1:W2:Y:S02]  /*f5f0*/  SYNCS.PHASECHK.TRANS64.TRYWAIT P0, [R9+URZ+0x2e820], R0 ;  /* 0x02e82000090075a7 */ /* 0x0022a4000800017f */
[----:B--2---:R-:W-:Y:S05]  /*f600*/  @!P0 NANOSLEEP.SYNCS 0x989680 ;  /* 0x009896800000895d */ /* 0x004fea0003900000 */
[----:B------:R-:W2:Y:S02]  /*f610*/  @!P0 SYNCS.PHASECHK.TRANS64 P0, [R9+URZ+0x2e820], R0 ;  /* 0x02e82000090085a7 */ /* 0x000ea4000800007f */
[----:B--2---:R-:W-:Y:S05]  /*f620*/  @!P0 BRA `(.L_x_5541) ;  /* 0xfffffffc00f08947 */ /* 0x004fea000383ffff */
[----:B------:R-:W-:Y:S05]  /*f630*/  BRA `(.L_x_5569) ;  /* 0xfffffff400ac7947 */ /* 0x000fea000383ffff */
.L_x_5545:
[----:B-1----:R1:W2:Y:S02]  /*f640*/  SYNCS.PHASECHK.TRANS64.TRYWAIT P1, [R5+URZ], R4 ;  /* 0x00000004050075a7 */ /* 0x0022a4000802017f */
[----:B--2---:R-:W-:Y:S05]  /*f650*/  @!P1 NANOSLEEP.SYNCS 0x989680 ;  /* 0x009896800000995d */ /* 0x004fea0003900000 */
[----:B------:R-:W2:Y:S02]  /*f660*/  @!P1 SYNCS.PHASECHK.TRANS64 P1, [R5+URZ], R4 ;  /* 0x00000004050095a7 */ /* 0x000ea4000802007f */
[----:B--2---:R-:W-:Y:S05]  /*f670*/  @!P1 BRA `(.L_x_5545) ;  /* 0xfffffffc00f09947 */ /* 0x004fea000383ffff */
[----:B------:R-:W-:Y:S05]  /*f680*/  BRA `(.L_x_5570) ;  /* 0xfffffff800087947 */ /* 0x000fea000383ffff */
.L_x_5546:
[----:B--2---:R2:W3:Y:S02]  /*f690*/  SYNCS.PHASECHK.TRANS64.TRYWAIT P1, [R7+URZ], R0 ;  /* 0x00000000070075a7 */ /* 0x0044e4000802017f */
[----:B---3--:R-:W-:Y:S05]  /*f6a0*/  @!P1 NANOSLEEP.SYNCS 0x989680 ;  /* 0x009896800000995d */ /* 0x008fea0003900000 */
[----:B------:R-:W3:Y:S02]  /*f6b0*/  @!P1 SYNCS.PHASECHK.TRANS64 P1, [R7+URZ], R0 ;  /* 0x00000000070095a7 */ /* 0x000ee4000802007f */
[----:B---3--:R-:W-:Y:S05]  /*f6c0*/  @!P1 BRA `(.L_x_5546) ;  /* 0xfffffffc00f09947 */ /* 0x008fea000383ffff */
[----:B------:R-:W-:Y:S05]  /*f6d0*/  BRA `(.L_x_5571) ;  /* 0xfffffff400fc7947 */ /* 0x000fea000383ffff */
.L_x_5548:
[----:B-1----:R1:W3:Y:S02]  /*f6e0*/  SYNCS.PHASECHK.TRANS64.TRYWAIT P1, [R5+URZ+0x2e860], R4 ;  /* 0x02e86004050075a7 */ /* 0x0022e4000802017f */
[----:B---3--:R-:W-:Y:S05]  /*f6f0*/  @!P1 NANOSLEEP.SYNCS 0x989680 ;  /* 0x009896800000995d */ /* 0x008fea0003900000 */
[----:B------:R-:W3:Y:S02]  /*f700*/  @!P1 SYNCS.PHASECHK.TRANS64 P1, [R5+URZ+0x2e860], R4 ;  /* 0x02e86004050095a7 */ /* 0x000ee4000802007f */
[----:B---3--:R-:W-:Y:S05]  /*f710*/  @!P1 BRA `(.L_x_5548) ;  /* 0xfffffffc00f09947 */ /* 0x008fea000383ffff */
[----:B------:R-:W-:Y:S05]  /*f720*/  BRA `(.L_x_5572) ;  /* 0xfffffff800007947 */ /* 0x000fea000383ffff */
.L_x_5550:
[----:B---3--:R3:W4:Y:S02]  /*f730*/  SYNCS.PHASECHK.TRANS64.TRYWAIT P1, [R3+URZ+0x2e860], R0 ;  /* 0x02e86000030075a7 */ /* 0x008724000802017f */
[----:B----4-:R-:W-:Y:S05]  /*f740*/  @!P1 NANOSLEEP.SYNCS 0x989680 ;  /* 0x009896800000995d */ /* 0x010fea0003900000 */
[----:B------:R-:W4:Y:S02]  /*f750*/  @!P1 SYNCS.PHASECHK.TRANS64 P1, [R3+URZ+0x2e860], R0 ;  /* 0x02e86000030095a7 */ /* 0x000f24000802007f */
[----:B----4-:R-:W-:Y:S05]  /*f760*/  @!P1 BRA `(.L_x_5550) ;  /* 0xfffffffc00f09947 */ /* 0x010fea000383ffff */
[----:B------:R-:W-:Y:S05]  /*f770*/  BRA `(.L_x_5573) ;  /* 0xfffffff800007947 */ /* 0x000fea000383ffff */
.L_x_5552:
[----:B----4-:R4:W1:Y:S02]  /*f780*/  SYNCS.PHASECHK.TRANS64.TRYWAIT P0, [R5+URZ+0x2e880], R4 ;  /* 0x02e88004050075a7 */ /* 0x010864000800017f */
[----:B-1----:R-:W-:Y:S05]  /*f790*/  @!P0 NANOSLEEP.SYNCS 0x989680 ;  /* 0x009896800000895d */ /* 0x002fea0003900000 */
[----:B------:R-:W1:Y:S02]  /*f7a0*/  @!P0 SYNCS.PHASECHK.TRANS64 P0, [R5+URZ+0x2e880], R4 ;  /* 0x02e88004050085a7 */ /* 0x000e64000800007f */
[----:B-1----:R-:W-:Y:S05]  /*f7b0*/  @!P0 BRA `(.L_x_5552) ;  /* 0xfffffffc00f08947 */ /* 0x002fea000383ffff */
[----:B------:R-:W-:Y:S05]  /*f7c0*/  BRA `(.L_x_5553) ;  /* 0xfffffff400fc7947 */ /* 0x000fea000383ffff */
.L_x_5574:
        /* <DEDUP_REMOVED lines=11> */
.L_x_12353:


//--------------------- .text._ZN7cutlass13device_kernelIN5flash11enable_sm90INS1_16FlashAttnFwdSm90INS1_25CollectiveMainloopFwdSm90ILi2EN4cute5tupleIJNS5_1CILi1EEES8_S8_EEENS6_IJNS7_ILi128EEENS7_ILi224EEESA_EEELi128ENS_12float_e4m3_tEfNS_4arch4Sm90ELb0ELb0ELb1ELb1ELb0ELb0ELb0ELb1ELb1ELb0ELb0ELb0EEENS1_21CollectiveEpilogueFwdINS6_IJSA_SA_SB_EEES9_NS_10bfloat16_tESF_Li256ELb1ELb0ELb0ELb1EEENS1_36VarlenDynamicPersistentTileSchedulerILi128ELi224ELi256ELi128ELb0ELb0ELb1ELb0ELb1ELb1EEEEEEEEEvNT_6ParamsE --------------------------
	.section	.text._ZN7cutlass13device_kernelIN5flash11enable_sm90INS1_16FlashAttnFwdSm90INS1_25CollectiveMainloopFwdSm90ILi2EN4cute5tupleIJNS5_1CILi1EEES8_S8_EEENS6_IJNS7_ILi128EEENS7_ILi224EEESA_EEELi128ENS_12float_e4m3_tEfNS_4arch4Sm90ELb0ELb0ELb1ELb1ELb0ELb0ELb0ELb1ELb1ELb0ELb0ELb0EEENS1_21CollectiveEpilogueFwdINS6_IJSA_SA_SB_EEES9_NS_10bfloat16_tESF_Li256ELb1ELb0ELb0ELb1EEENS1_36VarlenDynamicPersistentTileSchedulerILi128ELi224ELi256ELi128ELb0ELb0ELb1ELb0ELb1ELb1EEEEEEEEEvNT_6ParamsE,"ax",@progbits
	.align	128
.text._ZN7cutlass13device_kernelIN5flash11enable_sm90INS1_16FlashAttnFwdSm90INS1_25CollectiveMainloopFwdSm90ILi2EN4cute5tupleIJNS5_1CILi1EEES8_S8_EEENS6_IJNS7_ILi128EEENS7_ILi224EEESA_EEELi128ENS_12float_e4m3_tEfNS_4arch4Sm90ELb0ELb0ELb1ELb1ELb0ELb0ELb0ELb1ELb1ELb0ELb0ELb0EEENS1_21CollectiveEpilogueFwdINS6_IJSA_SA_SB_EEES9_NS_10bfloat16_tESF_Li256ELb1ELb0ELb0ELb1EEENS1_36VarlenDynamicPersistentTileSchedulerILi128ELi224ELi256ELi128ELb0ELb0ELb1ELb0ELb1ELb1EEEEEEEEEvNT_6ParamsE:
        .type           _ZN7cutlass13device_kernelIN5flash11enable_sm90INS1_16FlashAttnFwdSm90INS1_25CollectiveMainloopFwdSm90ILi2EN4cute5tupleIJNS5_1CILi1EEES8_S8_EEENS6_IJNS7_ILi128EEENS7_ILi224EEESA_EEELi128ENS_12float_e4m3_tEfNS_4arch4Sm90ELb0ELb0ELb1ELb1ELb0ELb0ELb0ELb1ELb1ELb0ELb0ELb0EEENS1_21CollectiveEpilogueFwdINS6_IJSA_SA_SB_EEES9_NS_10bfloat16_tESF_Li256ELb1ELb0ELb0ELb1EEENS1_36VarlenDynamicPersistentTileSchedulerILi128ELi224ELi256ELi128ELb0ELb0ELb1ELb0ELb1ELb1EEEEEEEEEvNT_6ParamsE,@function
        .size           _ZN7cutlass13device_kernelIN5flash11enable_sm90INS1_16FlashAttnFwdSm90INS1_25CollectiveMainloopFwdSm90ILi2EN4cute5tupleIJNS5_1CILi1EEES8_S8_EEENS6_IJNS7_ILi128EEENS7_ILi224EEESA_EEELi128ENS_12float_e4m3_tEfNS_4arch4Sm90ELb0ELb0ELb1ELb1ELb0ELb0ELb0ELb1ELb1ELb0ELb0ELb0EEENS1_21CollectiveEpilogueFwdINS6_IJSA_SA_SB_EEES9_NS_10bfloat16_tESF_Li256ELb1ELb0ELb0ELb1EEENS1_36VarlenDynamicPersistentTileSchedulerILi128ELi224ELi256ELi128ELb0ELb0ELb1ELb0ELb1ELb1EEEEEEEEEvNT_6ParamsE,(.L_x_12354 - _ZN7cutlass13device_kernelIN5flash11enable_sm90INS1_16FlashAttnFwdSm90INS1_25CollectiveMainloopFwdSm90ILi2EN4cute5tupleIJNS5_1CILi1EEES8_S8_EEENS6_IJNS7_ILi128EEENS7_ILi224EEESA_EEELi128ENS_12float_e4m3_tEfNS_4arch4Sm90ELb0ELb0ELb1ELb1ELb0ELb0ELb0ELb1ELb1ELb0ELb0ELb0EEENS1_21CollectiveEpilogueFwdINS6_IJSA_SA_SB_EEES9_NS_10bfloat16_tESF_Li256ELb1ELb0ELb0ELb1EEENS1_36VarlenDynamicPersistentTileSchedulerILi128ELi224ELi256ELi128ELb0ELb0ELb1ELb0ELb1ELb1EEEEEEEEEvNT_6ParamsE)
        .other          _ZN7cutlass13device_kernelIN5flash11enable_sm90INS1_16FlashAttnFwdSm90INS1_25CollectiveMainloopFwdSm90ILi2EN4cute5tupleIJNS5_1CILi1EEES8_S8_EEENS6_IJNS7_ILi128EEENS7_ILi224EEESA_EEELi128ENS_12float_e4m3_tEfNS_4arch4Sm90ELb0ELb0ELb1ELb1ELb0ELb0ELb0ELb1ELb1ELb0ELb0ELb0EEENS1_21CollectiveEpilogueFwdINS6_IJSA_SA_SB_EEES9_NS_10bfloat16_tESF_Li256ELb1ELb0ELb0ELb1EEENS1_36VarlenDynamicPersistentTileSchedulerILi128ELi224ELi256ELi128ELb0ELb0ELb1ELb0ELb1ELb1EEEEEEEEEvNT_6ParamsE,@"STO_CUDA_ENTRY STV_DEFAULT"
_ZN7cutlass13device_kernelIN5flash11enable_sm90INS1_16FlashAttnFwdSm90INS1_25CollectiveMainloopFwdSm90ILi2EN4cute5tupleIJNS5_1CILi1EEES8_S8_EEENS6_IJNS7_ILi128EEENS7_ILi224EEESA_EEELi128ENS_12float_e4m3_tEfNS_4arch4Sm90ELb0ELb0ELb1ELb1ELb0ELb0ELb0ELb1ELb1ELb0ELb0ELb0EEENS1_21CollectiveEpilogueFwdINS6_IJSA_SA_SB_EEES9_NS_10bfloat16_tESF_Li256ELb1ELb0ELb0ELb1EEENS1_36VarlenDynamicPersistentTileSchedulerILi128ELi224ELi256ELi128ELb0ELb0ELb1ELb0ELb1ELb1EEEEEEEEEvNT_6ParamsE:
        /* <DEDUP_REMOVED lines=21> */
.L_x_5576:
[----:B------:R-:W-:Y:S05]  /*0150*/  BSYNC B0 ;  /* 0x0000000000007941 */ /* 0x000fea0003800000 */
.L_x_5575:
        /* <DEDUP_REMOVED lines=41> */
.L_x_5577:
        /* <DEDUP_REMOVED lines=22> */
.L_x_5578:
        /* <DEDUP_REMOVED lines=18> */
.L_x_5579:
        /* <DEDUP_REMOVED lines=22> */
.L_x_5580:
        /* <DEDUP_REMOVED lines=22> */
.L_x_5581:
[----:B------:R-:W-:Y:S01]  /*0930*/  PLOP3.LUT P0, PT, PT, PT, UP0, 0x80, 0x0 ;  /* 0x000000000000781c */ /* 0x000fe20003f0f008 */
[----:B------:R-:W-:Y:S01]  /*0940*/  UMOV UR40, 0x1 ;  /* 0x0000000100287882 */ /* 0x000fe20000000000 */
[----:B------:R-:W-:Y:S01]  /*0950*/  NOP ;  /* 0x0000000000007918 */ /* 0x000fe20000000000 */
[----:B------:R-:W-:Y:S01]  /*0960*/  USEL UR40, UR40, 0x2, !UP0 ;  /* 0x0000000228287887 */ /* 0x000fe2000c000000 */
[----:B------:R-:W-:Y:S01]  /*0970*/  ULDC.64 UR50, c[0x0][0x208] ;  /* 0x0000820000327ab9 */ /* 0x000fe20000000a00 */
[----:B012-4-:R-:W-:Y:S08]  /*0980*/  BAR.SYNC.DEFER_BLOCKING 0x0 ;  /* 0x0000000000007b1d */ /* 0x017ff00000010000 */
[----:B------:R-:W-:Y:S05]  /*0990*/  @!P0 BRA `(.L_x_5582) ;  /* 0x000000d000988947 */ /* 0x000fea0003800000 */
.L_x_5583:
        /* <DEDUP_REMOVED lines=64> */
.L_x_5627:
[----:B0-----:R-:W0:Y:S01]  /*0da0*/  LDC.64 R2, c[0x0][0xc60] ;  /* 0x00031800ff027b82 */ /* 0x001e220000000a00 */
        /* <DEDUP_REMOVED lines=16> */
[----:B------:R-:W-:Y:S01]  /*0eb0*/  MOV R2, UR4 ;  /* 0x0000000400027c02 */ /* 0x000fe20008000f00 */
        /* <DEDUP_REMOVED lines=13> */
[----:B------:R-:W-:Y:S01]  /*0f90*/  ULDC UR5, c[0x0][0x2e0] ;  /* 0x0000b80000057ab9 */ /* 0x000fe20000000800 */
[----:B------:R-:W-:Y:S01]  /*0fa0*/  USEL UR4, UR4, 0x1, UP0 ;  /* 0x0000000104047887 */ /* 0x000fe20008000000 */
[----:B------:R-:W-:Y:S01]  /*0fb0*/  IMAD.MOV.U32 R87, RZ, RZ, RZ ;  /* 0x000000ffff577224 */ /* 0x000fe200078e00ff */
[----:B------:R-:W-:-:S02]  /*0fc0*/  CS2R R6, SRZ ;  /* 0x0000000000067805 */ /* 0x000fc4000001ff00 */
[----:B-1----:R-:W-:Y:S01]  /*0fd0*/  CS2R R8, SRZ ;  /* 0x0000000000087805 */ /* 0x002fe2000001ff00 */
[----:B------:R-:W-:Y:S01]  /*0fe0*/  UIMAD UR4, UR4, UR5, URZ ;  /* 0x00000005040472a4 */ /* 0x000fe2000f8e023f */
[----:B------:R-:W-:Y:S02]  /*0ff0*/  CS2R R10, SRZ ;  /* 0x00000000000a7805 */ /* 0x000fe4000001ff00 */
        /* <DEDUP_REMOVED lines=24> */
[----:B--2---:R-:W-:Y:S01]  /*1180*/  @P0 R2UR UR45, R2 ;  /* 0x00000000022d02ca */ /* 0x004fe200000e0000 */
[----:B------:R-:W-:Y:S01]  /*1190*/  IMAD.MOV.U32 R2, RZ, RZ, RZ ;  /* 0x000000ffff027224 */ /* 0x000fe200078e00ff */
        /* <DEDUP_REMOVED lines=16> */
.L_x_5584:
[----:B------:R-:W-:Y:S01]  /*12a0*/  UIADD3 UR45, -UR45, UR4, URZ ;  /* 0x000000042d2d7290 */ /* 0x000fe2000fffe13f */
[----:B------:R-:W-:Y:S01]  /*12b0*/  CS2R R94, SRZ ;  /* 0x00000000005e7805 */ /* 0x000fe2000001ff00 */
[----:B------:R-:W-:Y:S01]  /*12c0*/  @UP0 ULDC UR7, c[0x0][0x42c] ;  /* 0x00010b0000070ab9 */ /* 0x000fe20000000800 */
[----:B------:R-:W-:Y:S01]  /*12d0*/  UMOV UR4, URZ ;  /* 0x0000003f00047c82 */ /* 0x000fe20008000000 */
[----:B------:R-:W-:Y:S01]  /*12e0*/  UISETP.GE.AND UP1, UPT, UR45, 0x1, UPT ;  /* 0x000000012d00788c */ /* 0x000fe2000bf26270 */
[----:B------:R-:W-:Y:S01]  /*12f0*/  CS2R R68, SRZ ;  /* 0x0000000000447805 */ /* 0x000fe2000001ff00 */
[----:B------:R-:W-:Y:S01]  /*1300*/  UIADD3 UR5, UR45, 0xdf, URZ ;  /* 0x000000df2d057890 */ /* 0x000fe2000fffe03f */
[----:B------:R-:W-:Y:S01]  /*1310*/  CS2R R96, SRZ ;  /* 0x0000000000607805 */ /* 0x000fe2000001ff00 */
[----:B------:R-:W-:Y:S01]  /*1320*/  UMOV UR39, UR6 ;  /* 0x0000000600277c82 */ /* 0x000fe20008000000 */
[----:B------:R-:W-:Y:S02]  /*1330*/  CS2R R72, SRZ ;  /* 0x0000000000487805 */ /* 0x000fe4000001ff00 */
[----:B------:R-:W-:Y:S01]  /*1340*/  PLOP3.LUT P1, PT, PT, PT, UP1, 0x80, 0x0 ;  /* 0x000000000000781c */ /* 0x000fe20003f2f018 */
[----:B------:R-:W-:Y:S01]  /*1350*/  UIMAD.WIDE UR8, UR5, -0x6db6db6d, UR4 ;  /* 0x92492493050878a5 */ /* 0x000fe2000f8e0204 */
[----:B------:R-:W-:Y:S01]  /*1360*/  CS2R R98, SRZ ;  /* 0x0000000000627805 */ /* 0x000fe2000001ff00 */
[----:B------:R-:W-:Y:S01]  /*1370*/  UIMAD.WIDE.U32 UR4, UR6, UR7, URZ ;  /* 0x00000007060472a5 */ /* 0x000fe2000f8e003f */
[----:B------:R-:W-:Y:S01]  /*1380*/  CS2R R76, SRZ ;  /* 0x00000000004c7805 */ /* 0x000fe2000001ff00 */
[----:B------:R-:W-:Y:S01]  /*1390*/  USHF.R.U32.HI UR49, URZ, 0x1f, UR9 ;  /* 0x0000001f3f317899 */ /* 0x000fe20008011609 */
[----:B------:R-:W-:Y:S01]  /*13a0*/  CS2R R100, SRZ ;  /* 0x0000000000647805 */ /* 0x000fe2000001ff00 */
[----:B------:R-:W-:-:S02]  /*13b0*/  @UP0 ULDC UR7, c[0x0][0x430] ;  /* 0x00010c0000070ab9 */ /* 0x000fc40000000800 */
[----:B------:R-:W-:Y:S02]  /*13c0*/  @UP0 USHF.R.U32.HI UR38, URZ, UR7, UR5 ;  /* 0x000000073f260299 */ /* 0x000fe40008011605 */
[----:B------:R-:W-:Y:S02]  /*13d0*/  ULEA.HI.SX32 UR49, UR9, UR49, 0x19 ;  /* 0x0000003109317291 */ /* 0x000fe4000f8fca3f */
[----:B------:R-:W-:Y:S10]  /*13e0*/  @!P1 BRA `(.L_x_5585) ;  /* 0x000000a000989947 */ /* 0x000ff40003800000 */
        /* <DEDUP_REMOVED lines=31> */
.L_x_5586:
        /* <DEDUP_REMOVED lines=58> */
.L_x_5712:
[----:B------:R-:W-:Y:S05]  /*1980*/  @!P0 BRA `(.L_x_5588) ;  /* 0x0000000000048947 */ /* 0x000fea0003800000 */
[----:B------:R-:W-:Y:S01]  /*1990*/  BPT.TRAP 0x1 ;  /* 0x000000040000795c */ /* 0x000fe20000300000 */
.L_x_5588:
[----:B------:R-:W-:Y:S02]  /*19a0*/  IMAD.U32 R6, RZ, RZ, UR42 ;  /* 0x0000002aff067e24 */ /* 0x000fe4000f8e00ff */
[----:B------:R-:W-:-:S03]  /*19b0*/  IMAD.U32 R5, RZ, RZ, UR46 ;  /* 0x0000002eff057e24 */ /* 0x000fc6000f8e00ff */
[----:B------:R-:W-:Y:S01]  /*19c0*/  SHF.L.U32 R6, R6, 0x1f, RZ ;  /* 0x0000001f06067819 */ /* 0x000fe200000006ff */
[----:B------:R-:W-:-:S04]  /*19d0*/  IMAD R5, R5, 0x8, R2 ;  /* 0x0000000805057824 */ /* 0x000fc800078e0202 */
[----:B------:R1:W2:Y:S01]  /*19e0*/  SYNCS.PHASECHK.TRANS64.TRYWAIT P1, [R5+URZ+0x2e830], R6 ;  /* 0x02e83006050075a7 */ /* 0x0002a2000802017f */
[----:B------:R-:W-:Y:S05]  /*19f0*/  @!P0 BRA `(.L_x_5589) ;  /* 0x0000000000048947 */ /* 0x000fea0003800000 */
[----:B------:R-:W-:Y:S01]  /*1a00*/  BPT.TRAP 0x1 ;  /* 0x000000040000795c */ /* 0x000fe20000300000 */
.L_x_5589:
[----:B------:R-:W3:Y:S01]  /*1a10*/  S2R R7, SR_TID.X ;  /* 0x0000000000077919 */ /* 0x000ee20000002100 */
[----:B------:R-:W-:-:S04]  /*1a20*/  IADD3 R4, R2, 0x20400, RZ ;  /* 0x0002040002047810 */ /* 0x000fc80007ffe0ff */
[----:B------:R-:W-:-:S04]  /*1a30*/  SHF.R.U32.HI R4, RZ, 0x4, R4 ;  /* 0x00000004ff047819 */ /* 0x000fc80000011604 */
[----:B------:R-:W-:Y:S02]  /*1a40*/  LOP3.LUT R4, R4, 0x3fff, RZ, 0xc0, !PT ;  /* 0x00003fff04047812 */ /* 0x000fe400078ec0ff */
[----:B---3--:R-:W-:Y:S01]  /*1a50*/  LOP3.LUT P2, RZ, R7, 0x7f, RZ, 0xc0, !PT ;  /* 0x0000007f07ff7812 */ /* 0x008fe2000784c0ff */
[----:B--2---:R-:W-:-:S12]  /*1a60*/  @P1 BRA `(.L_x_5590) ;  /* 0x0000000000081947 */ /* 0x004fd80003800000 */
[----:B------:R-:W2:Y:S02]  /*1a70*/  SYNCS.PHASECHK.TRANS64.TRYWAIT P1, [R5+URZ+0x2e830], R6 ;  /* 0x02e83006050075a7 */ /* 0x000ea4000802017f */
[----:B--2---:R-:W-:Y:S05]  /*1a80*/  @!P1 BRA `(.L_x_5591) ;  /* 0x0000010c001c9947 */ /* 0x004fea0003800000 */
.L_x_5590:
[----:B------:R-:W-:Y:S05]  /*1a90*/  WARPSYNC.ALL ;  /* 0x0000000000007948 */ /* 0x000fea0003800000 */
[----:B------:R-:W-:Y:S01]  /*1aa0*/  IMAD.MOV.U32 R87, RZ, RZ, RZ ;  /* 0x000000ffff577224 */ /* 0x000fe200078e00ff */
[----:B------:R-:W-:-:S04]  /*1ab0*/  LOP3.LUT R4, R4, 0x10000, RZ, 0xfc, !PT ;  /* 0x0001000004047812 */ /* 0x000fc800078efcff */
[----:B------:R-:W-:Y:S01]  /*1ac0*/  R2UR UR20, R4 ;  /* 0x00000000041472ca */ /* 0x000fe200000e0000 */
[----:B------:R-:W-:Y:S01]  /*1ad0*/  ULOP3.LUT UR12, UR47, 0x10000, URZ, 0xfc, !UPT ;  /* 0x000100002f0c7892 */ /* 0x000fe2000f8efc3f */
[----:B------:R-:W-:Y:S01]  /*1ae0*/  WARPGROUP.ARRIVE ;  /* 0x00000000000079c5 */ /* 0x000fe20000000000 */
[----:B------:R-:W-:Y:S01]  /*1af0*/  UMOV UR17, 0x40000040 ;  /* 0x4000004000117882 */ /* 0x000fe20000000000 */
[----:B------:R-:W-:Y:S01]  /*1b00*/  UMOV UR19, 0x40000040 ;  /* 0x4000004000137882 */ /* 0x000fe20000000000 */
[----:B------:R-:W-:Y:S01]  /*1b10*/  UIADD3 UR7, UR12, 0x2, URZ ;  /* 0x000000020c077890 */ /* 0x000fe2000fffe03f */
[----:B-12---:R-:W-:Y:S01]  /*1b20*/  VIADD R6, R229, UR45 ;  /* 0x0000002de5067c36 */ /* 0x006fe20008000000 */
[----:B------:R-:W-:Y:S01]  /*1b30*/  UIADD3 UR11, UR12, 0x4, URZ ;  /* 0x000000040c0b7890 */ /* 0x000fe2000fffe03f */
[----:B------:R-:W1:Y:S01]  /*1b40*/  S2R R152, SR_TID.X ;  /* 0x0000000000987919 */ /* 0x000e620000002100 */
[----:B------:R-:W-:Y:S01]  /*1b50*/  UMOV UR16, UR12 ;  /* 0x0000000c00107c82 */ /* 0x000fe20008000000 */
[----:B------:R-:W-:Y:S01]  /*1b60*/  UIADD3 UR14, UR12, 0x6, URZ ;  /* 0x000000060c0e7890 */ /* 0x000fe2000fffe03f */
[----:B------:R-:W-:-:S02]  /*1b70*/  UMOV UR13, 0x40000040 ;  /* 0x40000040000d7882 */ /* 0x000fc40000000000 */
[----:B------:R-:W-:Y:S01]  /*1b80*/  UIMAD UR20, UR46, 0x700, UR20 ;  /* 0x000007002e1478a4 */ /* 0x000fe2000f8e0214 */
[----:B------:R-:W-:Y:S01]  /*1b90*/  UMOV UR15, 0x40000040 ;  /* 0x40000040000f7882 */ /* 0x000fe20000000000 */
[----:B------:R-:W-:Y:S02]  /*1ba0*/  UISETP.GE.AND UP0, UPT, UR45, 0xe1, UPT ;  /* 0x000000e12d00788c */ /* 0x000fe4000bf06270 */
[----:B------:R-:W-:-:S03]  /*1bb0*/  UIADD3 UR4, UR20, 0x200, URZ ;  /* 0x0000020014047890 */ /* 0x000fc6000fffe03f */
        /* <DEDUP_REMOVED lines=43> */
[----:B------:R-:W-:Y:S01]  /*1e70*/  QGMMA.64x32x32.F32.E4M3.E4M3 R24, gdesc[UR16], RZ, !UPT, gsb0 ;  /* 0x00600000101879f3 */ /* 0x000fe2000c0008ff */
        /* <DEDUP_REMOVED lines=90> */
[C---:B0-----:R-:W-:Y:S01]  /*2420*/  FMUL.FTZ R11, R0.reuse, R141 ;  /* 0x0000008d000b7220 */ /* 0x041fe20000410000 */
        /* <DEDUP_REMOVED lines=16> */
[----:B------:R-:W-:-:S03]  /*2530*/  FMUL.FTZ R78, R0, R150 ;  /* 0x00000096004e7220 */ /* 0x000fc60000410000 */
[----:B------:R-:W3:Y:S08]  /*2540*/  MUFU.TANH R10, R10 ;  /* 0x0000000a000a7308 */ /* 0x000ef00000002400 */
[----:B------:R-:W4:Y:S08]  /*2550*/  MUFU.TANH R11, R11 ;  /* 0x0000000b000b7308 */ /* 0x000f300000002400 */
[----:B------:R-:W5:Y:S08]  /*2560*/  MUFU.TANH R7, R7 ;  /* 0x0000000700077308 */ /* 0x000f700000002400 */
        /* <DEDUP_REMOVED lines=95> */
[----:B------:R-:W-:Y:S01]  /*2b60*/  QGMMA.64x32x32.F32.E4M3.E4M3 R40, gdesc[UR12], R40, gsb0 ;  /* 0x006000000c2879f3 */ /* 0x000fe20008000828 */
[----:B------:R-:W-:Y:S02]  /*2b70*/  IMAD R6, R57, -0xe0, R6 ;  /* 0xffffff2039067824 */ /* 0x000fe400078e0206 */
[C---:B------:R-:W-:Y:S01]  /*2b80*/  FMUL.FTZ R65, R0.reuse, R66 ;  /* 0x0000004200417220 */ /* 0x040fe20000410000 */
[C---:B------:R-:W-:Y:S01]  /*2b90*/  FMUL.FTZ R66, R0.reuse, R67 ;  /* 0x0000004300427220 */ /* 0x040fe20000410000 */
[C---:B------:R-:W-:Y:S01]  /*2ba0*/  FMUL.FTZ R67, R0.reuse, R68 ;  /* 0x0000004400437220 */ /* 0x040fe20000410000 */
[----:B------:R-:W-:Y:S01]  /*2bb0*/  FMUL.FTZ R68, R0, R69 ;  /* 0x0000004500447220 */ /* 0x000fe20000410000 */
[----:B------:R-:W-:Y:S01]  /*2bc0*/  ISETP.GT.AND P5, PT, R6, RZ, PT ;  /* 0x000000ff0600720c */ /* 0x000fe20003fa4270 */
[----:B------:R-:W-:Y:S01]  /*2bd0*/  FMUL.FTZ R134, R0, R70 ;  /* 0x0000004600867220 */ /* 0x000fe20000410000 */
[----:B------:R-:W-:Y:S01]  /*2be0*/  ISETP.GT.AND P1, PT, R6, 0x1, PT ;  /* 0x000000010600780c */ /* 0x000fe20003f24270 */
[----:B------:R-:W-:Y:S01]  /*2bf0*/  FMUL.FTZ R132, R0, R58 ;  /* 0x0000003a00847220 */ /* 0x000fe20000410000 */
[----:B------:R-:W-:Y:S01]  /*2c00*/  ISETP.GT.AND P2, PT, R6, 0x8, PT ;  /* 0x000000080600780c */ /* 0x000fe20003f44270 */
[----:B------:R-:W-:Y:S01]  /*2c10*/  FMUL.FTZ R135, R0, R71 ;  /* 0x0000004700877220 */ /* 0x000fe20000410000 */
[----:B0-----:R-:W-:Y:S01]  /*2c20*/  FSEL R69, R8, -INF , P5 ;  /* 0xff80000008457808 */ /* 0x001fe20002800000 */
[C---:B------:R-:W-:Y:S01]  /*2c30*/  FMUL.FTZ R131, R0.reuse, R59 ;  /* 0x0000003b00837220 */ /* 0x040fe20000410000 */
[----:B--2---:R-:W-:Y:S01]  /*2c40*/  FSEL R70, R9, -INF , P1 ;  /* 0xff80000009467808 */ /* 0x004fe20000800000 */
[----:B------:R-:W-:Y:S01]  /*2c50*/  FMUL.FTZ R129, R0, R60 ;  /* 0x0000003c00817220 */ /* 0x000fe20000410000 */
[----:B------:R-:W-:Y:S01]  /*2c60*/  ISETP.GT.AND P3, PT, R6, 0x9, PT ;  /* 0x000000090600780c */ /* 0x000fe20003f64270 */
[----:B------:R-:W-:Y:S01]  /*2c70*/  FMUL.FTZ R130, R0, R61 ;  /* 0x0000003d00827220 */ /* 0x000fe20000410000 */
[----:B---3--:R-:W-:Y:S01]  /*2c80*/  FSEL R71, R10, -INF , P2 ;  /* 0xff8000000a477808 */ /* 0x008fe20001000000 */
[----:B------:R-:W0:Y:S01]  /*2c90*/  MUFU.TANH R122, R122 ;  /* 0x0000007a007a7308 */ /* 0x000e220000002400 */
[----:B------:R-:W-:Y:S01]  /*2ca0*/  ISETP.GT.AND P4, PT, R6, 0x10, PT ;  /* 0x000000100600780c */ /* 0x000fe20003f84270 */
[----:B------:R-:W-:Y:S01]  /*2cb0*/  FMUL.FTZ R100, R0, R56 ;  /* 0x0000003800647220 */ /* 0x000fe20000410000 */
[----:B----4-:R-:W-:Y:S01]  /*2cc0*/  FSEL R103, R11, -INF , P3 ;  /* 0xff8000000b677808 */ /* 0x010fe20001800000 */
[----:B------:R-:W-:Y:S01]  /*2cd0*/  UIADD3 UR14, UR20, 0x606, URZ ;  /* 0x00000606140e7890 */ /* 0x000fe2000fffe03f */
[----:B-----5:R-:W-:Y:S01]  /*2ce0*/  FSEL R7, R7, -INF , P5 ;  /* 0xff80000007077808 */ /* 0x020fe20002800000 */
[----:B------:R-:W-:Y:S01]  /*2cf0*/  UMOV UR15, 0x40000040 ;  /* 0x40000040000f7882 */ /* 0x000fe20000000000 */
[----:B------:R-:W-:Y:S01]  /*2d00*/  ISETP.GT.AND P5, PT, R6, 0x11, PT ;  /* 0x000000110600780c */ /* 0x000fe20003fa4270 */
[----:B------:R-:W2:Y:S01]  /*2d10*/  MUFU.TANH R104, R104 ;  /* 0x0000006800687308 */ /* 0x000ea20000002400 */
[----:B-1----:R-:W-:Y:S01]  /*2d20*/  FSEL R11, R74, -INF , P4 ;  /* 0xff8000004a0b7808 */ /* 0x002fe20002000000 */
[----:B------:R-:W-:Y:S01]  /*2d30*/  FMUL.FTZ R62, R0, R62 ;  /* 0x0000003e003e7220 */ /* 0x000fe20000410000 */
[----:B------:R-:W-:-:S02]  /*2d40*/  FSEL R74, R14, -INF , P4 ;  /* 0xff8000000e4a7808 */ /* 0x000fc40002000000 */
[----:B------:R-:W-:Y:S02]  /*2d50*/  FSEL R8, R12, -INF , P1 ;  /* 0xff8000000c087808 */ /* 0x000fe40000800000 */
[----:B------:R-:W-:Y:S01]  /*2d60*/  FSEL R12, R73, -INF , P5 ;  /* 0xff800000490c7808 */ /* 0x000fe20002800000 */
[----:B------:R-:W1:Y:S01]  /*2d70*/  MUFU.TANH R125, R125 ;  /* 0x0000007d007d7308 */ /* 0x000e620000002400 */
[----:B------:R-:W-:Y:S02]  /*2d80*/  ISETP.GT.AND P1, PT, R6, 0x18, PT ;  /* 0x000000180600780c */ /* 0x000fe40003f24270 */
[----:B------:R-:W-:Y:S02]  /*2d90*/  FSEL R73, R13, -INF , P5 ;  /* 0xff8000000d497808 */ /* 0x000fe40002800000 */
[----:B------:R-:W-:Y:S02]  /*2da0*/  FSEL R9, R20, -INF , P2 ;  /* 0xff80000014097808 */ /* 0x000fe40001000000 */
[----:B------:R-:W-:Y:S01]  /*2db0*/  ISETP.GT.AND P2, PT, R6, 0x19, PT ;  /* 0x000000190600780c */ /* 0x000fe20003f44270 */
[----:B------:R-:W3:Y:S01]  /*2dc0*/  MUFU.TANH R106, R106 ;  /* 0x0000006a006a7308 */ /* 0x000ee20000002400 */
[----:B------:R-:W-:-:S02]  /*2dd0*/  FSEL R72, R72, -INF , P1 ;  /* 0xff80000048487808 */ /* 0x000fc40000800000 */
[----:B------:R-:W-:Y:S02]  /*2de0*/  FSEL R10, R15, -INF , P3 ;  /* 0xff8000000f0a7808 */ /* 0x000fe40001800000 */
[----:B------:R-:W-:Y:S02]  /*2df0*/  FSEL R14, R77, -INF , P2 ;  /* 0xff8000004d0e7808 */ /* 0x000fe40001000000 */
[C---:B------:R-:W-:Y:S01]  /*2e00*/  ISETP.GT.AND P3, PT, R6.reuse, 0x20, PT ;  /* 0x000000200600780c */ /* 0x040fe20003f64270 */
[----:B------:R-:W4:Y:S01]  /*2e10*/  MUFU.TANH R126, R126 ;  /* 0x0000007e007e7308 */ /* 0x000f220000002400 */
[----:B------:R-:W-:Y:S02]  /*2e20*/  FSEL R77, R21, -INF , P2 ;  /* 0xff800000154d7808 */ /* 0x000fe40001000000 */
[----:B------:R-:W-:Y:S02]  /*2e30*/  ISETP.GT.AND P4, PT, R6, 0x21, PT ;  /* 0x000000210600780c */ /* 0x000fe40003f84270 */
[----:B------:R-:W-:-:S02]  /*2e40*/  FSEL R75, R75, -INF , P3 ;  /* 0xff8000004b4b7808 */ /* 0x000fc40001800000 */
[----:B------:R-:W-:Y:S01]  /*2e50*/  ISETP.GT.AND P5, PT, R6, 0x28, PT ;  /* 0x000000280600780c */ /* 0x000fe20003fa4270 */
[----:B------:R-:W5:Y:S01]  /*2e60*/  MUFU.TANH R105, R105 ;  /* 0x0000006900697308 */ /* 0x000f620000002400 */
[----:B------:R-:W-:Y:S02]  /*2e70*/  WARPGROUP.DEPBAR.LE gsb0, 0x0 ;  /* 0x00008000000079c5 */ /* 0x000fe40000010000 */
[C---:B------:R-:W-:Y:S01]  /*2e80*/  FMUL.FTZ R58, R0.reuse, R44 ;  /* 0x0000002c003a7220 */ /* 0x040fe20000410000 */
[----:B------:R-:W-:Y:S01]  /*2e90*/  FMNMX.FTZ R44, R69, R70, !PT ;  /* 0x00000046452c7209 */ /* 0x000fe20007810000 */
[C---:B------:R-:W-:Y:S01]  /*2ea0*/  FMUL.FTZ R59, R0.reuse, R45 ;  /* 0x0000002d003b7220 */ /* 0x040fe20000410000 */
[C---:B------:R-:W-:Y:S01]  /*2eb0*/  FMUL.FTZ R60, R0.reuse, R46 ;  /* 0x0000002e003c7220 */ /* 0x040fe20000410000 */
[C---:B------:R-:W-:Y:S01]  /*2ec0*/  FMUL.FTZ R61, R0.reuse, R47 ;  /* 0x0000002f003d7220 */ /* 0x040fe20000410000 */
[----:B------:R-:W-:Y:S01]  /*2ed0*/  FMNMX.FTZ R44, R71, R44, !PT ;  /* 0x0000002c472c7209 */ /* 0x000fe20007810000 */
[C---:B------:R-:W-:Y:S01]  /*2ee0*/  FMUL.FTZ R139, R0.reuse, R48 ;  /* 0x00000030008b7220 */ /* 0x040fe20000410000 */
[----:B------:R-:W-:Y:S01]  /*2ef0*/  FMUL.FTZ R140, R0, R49 ;  /* 0x00000031008c7220 */ /* 0x000fe20000410000 */
[----:B------:R-:W-:Y:S01]  /*2f00*/  FSEL R76, R76, -INF , P4 ;  /* 0xff8000004c4c7808 */ /* 0x000fe20002000000 */
[C---:B------:R-:W-:Y:S01]  /*2f10*/  FMUL.FTZ R142, R0.reuse, R51 ;  /* 0x00000033008e7220 */ /* 0x040fe20000410000 */
[----:B------:R-:W-:Y:S01]  /*2f20*/  FMNMX.FTZ R45, R103, R44, !PT ;  /* 0x0000002c672d7209 */ /* 0x000fe20007810000 */
[----:B------:R-:W-:Y:S01]  /*2f30*/  FMUL.FTZ R141, R0, R50 ;  /* 0x00000032008d7220 */ /* 0x000fe20000410000 */
[----:B------:R-:W-:Y:S01]  /*2f40*/  FSEL R13, R78, -INF , P1 ;  /* 0xff8000004e0d7808 */ /* 0x000fe20000800000 */
[----:B------:R-:W-:Y:S01]  /*2f50*/  FMUL.FTZ R143, R0, R52 ;  /* 0x00000034008f7220 */ /* 0x000fe20000410000 */
[----:B------:R-:W-:Y:S01]  /*2f60*/  FMNMX.FTZ R46, R74, R45, !PT ;  /* 0x0000002d4a2e7209 */ /* 0x000fe20007810000 */
[----:B------:R-:W-:Y:S01]  /*2f70*/  FMUL.FTZ R136, R0, R40 ;  /* 0x0000002800887220 */ /* 0x000fe20000410000 */
[----:B------:R-:W-:Y:S01]  /*2f80*/  ISETP.GT.AND P1, PT, R6, 0x29, PT ;  /* 0x000000290600780c */ /* 0x000fe20003f24270 */
[----:B------:R-:W-:Y:S01]  /*2f90*/  FMUL.FTZ R144, R0, R53 ;  /* 0x0000003500907220 */ /* 0x000fe20000410000 */
[----:B------:R-:W-:Y:S01]  /*2fa0*/  FMNMX.FTZ R47, R73, R46, !PT ;  /* 0x0000002e492f7209 */ /* 0x000fe20007810000 */
[----:B------:R-:W5:Y:S01]  /*2fb0*/  MUFU.TANH R127, R127 ;  /* 0x0000007f007f7308 */ /* 0x000f620000002400 */
[----:B------:R-:W-:Y:S01]  /*2fc0*/  FSEL R80, R80, -INF , P5 ;  /* 0xff80000050507808 */ /* 0x000fe20002800000 */
[----:B------:R-:W-:Y:S01]  /*2fd0*/  FMUL.FTZ R137, R0, R41 ;  /* 0x0000002900897220 */ /* 0x000fe20000410000 */
[----:B------:R-:W-:Y:S01]  /*2fe0*/  FMNMX.FTZ R48, R72, R47, !PT ;  /* 0x0000002f48307209 */ /* 0x000fe20007810000 */
[----:B------:R-:W-:Y:S01]  /*2ff0*/  FMUL.FTZ R138, R0, R55 ;  /* 0x00000037008a7220 */ /* 0x000fe20000410000 */
[----:B------:R-:W-:Y:S01]  /*3000*/  ISETP.GT.AND P2, PT, R6, 0x30, PT ;  /* 0x000000300600780c */ /* 0x000fe20003f44270 */
[C---:B------:R-:W-:Y:S01]  /*3010*/  FMUL.FTZ R56, R0.reuse, R42 ;  /* 0x0000002a00387220 */ /* 0x040fe20000410000 */
[----:B------:R-:W-:Y:S01]  /*3020*/  FMNMX.FTZ R48, R77, R48, !PT ;  /* 0x000000304d307209 */ /* 0x000fe20007810000 */
[----:B------:R-:W5:Y:S01]  /*3030*/  MUFU.TANH R109, R109 ;  /* 0x0000006d006d7308 */ /* 0x000f620000002400 */
[----:B------:R-:W-:Y:S01]  /*3040*/  FSEL R79, R79, -INF , P1 ;  /* 0xff8000004f4f7808 */ /* 0x000fe20000800000 */
[----:B------:R-:W-:Y:S01]  /*3050*/  FMUL.FTZ R57, R0, R43 ;  /* 0x0000002b00397220 */ /* 0x000fe20000410000 */
[----:B------:R-:W-:Y:S01]  /*3060*/  FMNMX.FTZ R49, R75, R48, !PT ;  /* 0x000000304b317209 */ /* 0x000fe20007810000 */
[----:B------:R-:W-:Y:S01]  /*3070*/  WARPGROUP.ARRIVE ;  /* 0x00000000000079c5 */ /* 0x000fe20000000000 */
[----:B------:R-:W-:Y:S01]  /*3080*/  FSEL R15, R82, -INF , P3 ;  /* 0xff800000520f7808 */ /* 0x000fe20001800000 */
[----:B------:R-:W-:Y:S01]  /*3090*/  FMUL.FTZ R145, R0, R54 ;  /* 0x0000003600917220 */ /* 0x000fe20000410000 */
[----:B------:R-:W-:Y:S01]  /*30a0*/  FMNMX.FTZ R51, R76, R49, !PT ;  /* 0x000000314c337209 */ /* 0x000fe20007810000 */
[----:B------:R-:W5:Y:S01]  /*30b0*/  MUFU.TANH R107, R107 ;  /* 0x0000006b006b7308 */ /* 0x000f620000002400 */
[----:B------:R-:W-:Y:S01]  /*30c0*/  ISETP.GT.AND P3, PT, R6, 0x31, PT ;  /* 0x000000310600780c */ /* 0x000fe20003f64270 */
[----:B------:R-:W-:Y:S01]  /*30d0*/  QGMMA.64x32x32.F32.E4M3.E4M3 R24, gdesc[UR12], R24, gsb0 ;  /* 0x006000000c1879f3 */ /* 0x000fe20008000818 */
[----:B------:R-:W-:-:S02]  /*30e0*/  FMNMX.FTZ R50, R80, R51, !PT ;  /* 0x0000003350327209 */ /* 0x000fc40007810000 */
[----:B------:R-:W-:Y:S02]  /*30f0*/  FSEL R83, R83, -INF , P2 ;  /* 0xff80000053537808 */ /* 0x000fe40001000000 */
[----:B------:R-:W-:Y:S01]  /*3100*/  FMNMX.FTZ R52, R79, R50, !PT ;  /* 0x000000324f347209 */ /* 0x000fe20007810000 */
[----:B------:R-:W5:Y:S01]  /*3110*/  MUFU.TANH R108, R108 ;  /* 0x0000006c006c7308 */ /* 0x000f620000002400 */
[----:B------:R-:W-:Y:S02]  /*3120*/  FSEL R20, R81, -INF , P4 ;  /* 0xff80000051147808 */ /* 0x000fe40002000000 */
[----:B------:R-:W-:Y:S02]  /*3130*/  ISETP.GT.AND P4, PT, R6, 0x38, PT ;  /* 0x000000380600780c */ /* 0x000fe40003f84270 */
[----:B------:R-:W-:Y:S02]  /*3140*/  FSEL R84, R84, -INF , P3 ;  /* 0xff80000054547808 */ /* 0x000fe40001800000 */
[----:B------:R-:W-:Y:S01]  /*3150*/  FMNMX.FTZ R51, R83, R52, !PT ;  /* 0x0000003453337209 */ /* 0x000fe20007810000 */
[----:B------:R-:W5:Y:S01]  /*3160*/  MUFU.TANH R110, R110 ;  /* 0x0000006e006e7308 */ /* 0x000f620000002400 */
[----:B------:R-:W-:-:S02]  /*3170*/  FSEL R21, R85, -INF , P5 ;  /* 0xff80000055157808 */ /* 0x000fc40002800000 */
[----:B------:R-:W-:Y:S02]  /*3180*/  ISETP.GT.AND P5, PT, R6, 0x39, PT ;  /* 0x000000390600780c */ /* 0x000fe40003fa4270 */
[----:B------:R-:W-:Y:S02]  /*3190*/  FSEL R121, R121, -INF , P4 ;  /* 0xff80000079797808 */ /* 0x000fe40002000000 */
[----:B------:R-:W-:Y:S01]  /*31a0*/  FMNMX.FTZ R52, R84, R51, !PT ;  /* 0x0000003354347209 */ /* 0x000fe20007810000 */
[----:B------:R-:W5:Y:S01]  /*31b0*/  MUFU.TANH R113, R113 ;  /* 0x0000007100717308 */ /* 0x000f620000002400 */
[----:B------:R-:W-:Y:S02]  /*31c0*/  FSEL R40, R86, -INF , P1 ;  /* 0xff80000056287808 */ /* 0x000fe40000800000 */
[----:B------:R-:W-:Y:S02]  /*31d0*/  ISETP.GT.AND P1, PT, R6, 0x40, PT ;  /* 0x000000400600780c */ /* 0x000fe40003f24270 */
[----:B------:R-:W-:-:S02]  /*31e0*/  FSEL R120, R120, -INF , P5 ;  /* 0xff80000078787808 */ /* 0x000fc40002800000 */
[----:B------:R-:W-:Y:S01]  /*31f0*/  FMNMX.FTZ R53, R121, R52, !PT ;  /* 0x0000003479357209 */ /* 0x000fe20007810000 */
[----:B------:R-:W5:Y:S01]  /*3200*/  MUFU.TANH R111, R111 ;  /* 0x0000006f006f7308 */ /* 0x000f620000002400 */
[----:B------:R-:W-:Y:S02]  /*3210*/  FSEL R41, R123, -INF , P2 ;  /* 0xff8000007b297808 */ /* 0x000fe40001000000 */
[----:B------:R-:W-:Y:S02]  /*3220*/  ISETP.GT.AND P2, PT, R6, 0x41, PT ;  /* 0x000000410600780c */ /* 0x000fe40003f44270 */
[----:B------:R-:W-:Y:S02]  /*3230*/  FSEL R124, R124, -INF , P1 ;  /* 0xff8000007c7c7808 */ /* 0x000fe40000800000 */
[----:B------:R-:W-:Y:S01]  /*3240*/  FMNMX.FTZ R55, R120, R53, !PT ;  /* 0x0000003578377209 */ /* 0x000fe20007810000 */
[----:B------:R-:W5:Y:S01]  /*3250*/  MUFU.TANH R112, R112 ;  /* 0x0000007000707308 */ /* 0x000f620000002400 */
[----:B0-----:R-:W-:-:S02]  /*3260*/  FSEL R42, R122, -INF , P3 ;  /* 0xff8000007a2a7808 */ /* 0x001fc40001800000 */
[----:B------:R-:W-:Y:S02]  /*3270*/  ISETP.GT.AND P3, PT, R6, 0x48, PT ;  /* 0x000000480600780c */ /* 0x000fe40003f64270 */
[----:B--2---:R-:W-:Y:S02]  /*3280*/  FSEL R104, R104, -INF , P2 ;  /* 0xff80000068687808 */ /* 0x004fe40001000000 */
[----:B------:R-:W-:Y:S01]  /*3290*/  FMNMX.FTZ R55, R124, R55, !PT ;  /* 0x000000377c377209 */ /* 0x000fe20007810000 */
[----:B------:R0:W-:Y:S01]  /*32a0*/  MUFU.TANH R122, R57 ;  /* 0x00000039007a7308 */ /* 0x0001e20000002400 */
[----:B-1----:R-:W-:Y:S02]  /*32b0*/  FSEL R43, R125, -INF , P4 ;  /* 0xff8000007d2b7808 */ /* 0x002fe40002000000 */
[----:B------:R-:W-:Y:S02]  /*32c0*/  ISETP.GT.AND P4, PT, R6, 0x49, PT ;  /* 0x000000490600780c */ /* 0x000fe40003f84270 */
[----:B---3--:R-:W-:-:S02]  /*32d0*/  FSEL R106, R106, -INF , P3 ;  /* 0xff8000006a6a7808 */ /* 0x008fc40001800000 */
[----:B----4-:R-:W-:Y:S01]  /*32e0*/  FSEL R44, R126, -INF , P5 ;  /* 0xff8000007e2c7808 */ /* 0x010fe20002800000 */
[----:B------:R1:W-:Y:S01]  /*32f0*/  MUFU.TANH R86, R56 ;  /* 0x0000003800567308 */ /* 0x0003e20000002400 */
[----:B0-----:R-:W-:Y:S02]  /*3300*/  FMNMX.FTZ R57, R104, R55, !PT ;  /* 0x0000003768397209 */ /* 0x001fe40007810000 */
[----:B------:R-:W-:Y:S02]  /*3310*/  ISETP.GT.AND P5, PT, R6, 0x50, PT ;  /* 0x000000500600780c */ /* 0x000fe40003fa4270 */
[----:B-----5:R-:W-:Y:S01]  /*3320*/  FSEL R105, R105, -INF , P4 ;  /* 0xff80000069697808 */ /* 0x020fe20002000000 */
[----:B------:R-:W-:Y:S02]  /*3330*/  WARPGROUP.DEPBAR.LE gsb0, 0x0 ;  /* 0x00008000000079c5 */ /* 0x000fe40000010000 */
[----:B------:R-:W0:Y:S01]  /*3340*/  MUFU.TANH R128, R128 ;  /* 0x0000008000807308 */ /* 0x000e220000002400 */
[----:B-1----:R-:W-:Y:S01]  /*3350*/  FMNMX.FTZ R56, R106, R57, !PT ;  /* 0x000000396a387209 */ /* 0x002fe20007810000 */
[C---:B------:R-:W-:Y:S01]  /*3360*/  FMUL.FTZ R85, R0.reuse, R26 ;  /* 0x0000001a00557220 */ /* 0x040fe20000410000 */
[----:B------:R-:W-:Y:S01]  /*3370*/  FSEL R45, R127, -INF , P1 ;  /* 0xff8000007f2d7808 */ /* 0x000fe20000800000 */
[----:B------:R-:W-:Y:S01]  /*3380*/  FMUL.FTZ R125, R0, R36 ;  /* 0x00000024007d7220 */ /* 0x000fe20000410000 */
[----:B------:R-:W-:-:S02]  /*3390*/  ISETP.GT.AND P1, PT, R6, 0x51, PT ;  /* 0x000000510600780c */ /* 0x000fc40003f24270 */
[----:B------:R-:W-:Y:S01]  /*33a0*/  FSEL R109, R109, -INF , P5 ;  /* 0xff8000006d6d7808 */ /* 0x000fe20002800000 */
[----:B------:R-:W1:Y:S01]  /*33b0*/  MUFU.TANH R115, R115 ;  /* 0x0000007300737308 */ /* 0x000e620000002400 */
[----:B------:R-:W-:Y:S02]  /*33c0*/  FSEL R46, R107, -INF , P2 ;  /* 0xff8000006b2e7808 */ /* 0x000fe40001000000 */
[----:B------:R-:W-:Y:S02]  /*33d0*/  ISETP.GT.AND P2, PT, R6, 0x58, PT ;  /* 0x000000580600780c */ /* 0x000fe40003f44270 */
[----:B------:R-:W-:Y:S02]  /*33e0*/  FSEL R108, R108, -INF , P1 ;  /* 0xff8000006c6c7808 */ /* 0x000fe40000800000 */
[----:B------:R-:W-:Y:S01]  /*33f0*/  FSEL R47, R110, -INF , P3 ;  /* 0xff8000006e2f7808 */ /* 0x000fe20001800000 */
[----:B------:R2:W-:Y:S01]  /*3400*/  MUFU.TANH R123, R58 ;  /* 0x0000003a007b7308 */ /* 0x0005e20000002400 */
[----:B------:R-:W-:-:S02]  /*3410*/  ISETP.GT.AND P3, PT, R6, 0x59, PT ;  /* 0x000000590600780c */ /* 0x000fc40003f64270 */
[----:B------:R-:W-:Y:S02]  /*3420*/  FSEL R113, R113, -INF , P2 ;  /* 0xff80000071717808 */ /* 0x000fe40001000000 */
[----:B------:R-:W-:Y:S02]  /*3430*/  FSEL R48, R111, -INF , P4 ;  /* 0xff8000006f307808 */ /* 0x000fe40002000000 */
[----:B------:R-:W-:Y:S01]  /*3440*/  ISETP.GT.AND P4, PT, R6, 0x60, PT ;  /* 0x000000600600780c */ /* 0x000fe20003f84270 */
[----:B------:R-:W3:Y:S01]  /*3450*/  MUFU.TANH R114, R114 ;  /* 0x0000007200727308 */ /* 0x000ee20000002400 */
[----:B--2---:R-:W-:Y:S02]  /*3460*/  FMNMX.FTZ R58, R105, R56, !PT ;  /* 0x00000038693a7209 */ /* 0x004fe40007810000 */
[----:B------:R-:W-:Y:S02]  /*3470*/  FSEL R112, R112, -INF , P3 ;  /* 0xff80000070707808 */ /* 0x000fe40001800000 */
[----:B0-----:R-:W-:-:S02]  /*3480*/  FSEL R49, R128, -INF , P5 ;  /* 0xff80000080317808 */ /* 0x001fc40002800000 */
[----:B------:R-:W-:Y:S01]  /*3490*/  ISETP.GT.AND P5, PT, R6, 0x61, PT ;  /* 0x000000610600780c */ /* 0x000fe20003fa4270 */
[----:B------:R-:W0:Y:S01]  /*34a0*/  MUFU.TANH R88, R88 ;  /* 0x0000005800587308 */ /* 0x000e220000002400 */
[----:B-1----:R-:W-:-:S07]  /*34b0*/  FSEL R115, R115, -INF , P4 ;  /* 0xff80000073737808 */ /* 0x002fce0002000000 */
[----:B------:R1:W-:Y:S01]  /*34c0*/  MUFU.TANH R107, R59 ;  /* 0x0000003b006b7308 */ /* 0x0003e20000002400 */
[----:B---3--:R-:W-:Y:S02]  /*34d0*/  FSEL R50, R114, -INF , P1 ;  /* 0xff80000072327808 */ /* 0x008fe40000800000 */
[----:B------:R-:W-:-:S05]  /*34e0*/  ISETP.GT.AND P1, PT, R6, 0x68, PT ;  /* 0x000000680600780c */ /* 0x000fca0003f24270 */
[----:B------:R-:W2:Y:S01]  /*34f0*/  MUFU.TANH R116, R116 ;  /* 0x0000007400747308 */ /* 0x000ea20000002400 */
[----:B-1----:R-:W-:Y:S02]  /*3500*/  FMNMX.FTZ R59, R109, R58, !PT ;  /* 0x0000003a6d3b7209 */ /* 0x002fe40007810000 */
[----:B0-----:R-:W-:-:S05]  /*3510*/  FSEL R88, R88, -INF , P5 ;  /* 0xff80000058587808 */ /* 0x001fca0002800000 */
[----:B------:R-:W0:Y:S08]  /*3520*/  MUFU.TANH R89, R89 ;  /* 0x0000005900597308 */ /* 0x000e300000002400 */
[----:B------:R1:W-:Y:S01]  /*3530*/  MUFU.TANH R110, R60 ;  /* 0x0000003c006e7308 */ /* 0x0003e20000002400 */
[----:B--2---:R-:W-:Y:S01]  /*3540*/  FSEL R51, R116, -INF , P2 ;  /* 0xff80000074337808 */ /* 0x004fe20001000000 */
[----:B------:R-:W-:Y:S01]  /*3550*/  FMUL.FTZ R116, R0, R33 ;  /* 0x0000002100747220 */ /* 0x000fe20000410000 */
[----:B------:R-:W-:-:S05]  /*3560*/  ISETP.GT.AND P2, PT, R6, 0x69, PT ;  /* 0x000000690600780c */ /* 0x000fca0003f44270 */
[----:B------:R-:W2:Y:S01]  /*3570*/  MUFU.TANH R117, R117 ;  /* 0x0000007500757308 */ /* 0x000ea20000002400 */
[----:B-1----:R-:W-:Y:S02]  /*3580*/  FMNMX.FTZ R60, R108, R59, !PT ;  /* 0x0000003b6c3c7209 */ /* 0x002fe40007810000 */
[----:B0-----:R-:W-:-:S05]  /*3590*/  FSEL R89, R89, -INF , P1 ;  /* 0xff80000059597808 */ /* 0x001fca0000800000 */
[----:B------:R-:W0:Y:S08]  /*35a0*/  MUFU.TANH R90, R90 ;  /* 0x0000005a005a7308 */ /* 0x000e300000002400 */
[----:B------:R1:W-:Y:S01]  /*35b0*/  MUFU.TANH R111, R61 ;  /* 0x0000003d006f7308 */ /* 0x0003e20000002400 */
[----:B--2---:R-:W-:Y:S02]  /*35c0*/  FSEL R52, R117, -INF , P3 ;  /* 0xff80000075347808 */ /* 0x004fe40001800000 */
[----:B------:R-:W-:-:S05]  /*35d0*/  ISETP.GT.AND P3, PT, R6, 0x70, PT ;  /* 0x000000700600780c */ /* 0x000fca0003f64270 */
[----:B------:R-:W2:Y:S01]  /*35e0*/  MUFU.TANH R118, R118 ;  /* 0x0000007600767308 */ /* 0x000ea20000002400 */
[----:B-1----:R-:W-:Y:S02]  /*35f0*/  FMNMX.FTZ R61, R113, R60, !PT ;  /* 0x0000003c713d7209 */ /* 0x002fe40007810000 */
[----:B0-----:R-:W-:Y:S02]  /*3600*/  FSEL R90, R90, -INF , P2 ;  /* 0xff8000005a5a7808 */ /* 0x001fe40001000000 */
[----:B------:R-:W-:-:S03]  /*3610*/  FMNMX.FTZ R78, R112, R61, !PT ;  /* 0x0000003d704e7209 */ /* 0x000fc60007810000 */
[----:B------:R-:W0:Y:S01]  /*3620*/  MUFU.TANH R93, R93 ;  /* 0x0000005d005d7308 */ /* 0x000e220000002400 */
[----:B------:R-:W-:-:S04]  /*3630*/  FMNMX.FTZ R61, R115, R78, !PT ;  /* 0x0000004e733d7209 */ /* 0x000fc80007810000 */
[----:B------:R-:W-:-:S03]  /*3640*/  FMNMX.FTZ R78, R88, R61, !PT ;  /* 0x0000003d584e7209 */ /* 0x000fc60007810000 */
[----:B------:R-:W1:Y:S01]  /*3650*/  MUFU.TANH R91, R91 ;  /* 0x0000005b005b7308 */ /* 0x000e620000002400 */
[----:B------:R-:W-:Y:S01]  /*3660*/  FMNMX.FTZ R81, R89, R78, !PT ;  /* 0x0000004e59517209 */ /* 0x000fe20007810000 */
[----:B------:R-:W-:Y:S01]  /*3670*/  FMUL.FTZ R78, R0, R24 ;  /* 0x00000018004e7220 */ /* 0x000fe20000410000 */
[----:B--2---:R-:W-:Y:S02]  /*3680*/  FSEL R53, R118, -INF , P4 ;  /* 0xff80000076357808 */ /* 0x004fe40002000000 */
[----:B------:R-:W-:Y:S02]  /*3690*/  ISETP.GT.AND P4, PT, R6, 0x71, PT ;  /* 0x000000710600780c */ /* 0x000fe40003f84270 */
[----:B------:R-:W-:Y:S01]  /*36a0*/  FMNMX.FTZ R82, R90, R81, !PT ;  /* 0x000000515a527209 */ /* 0x000fe20007810000 */
[----:B------:R-:W2:Y:S01]  /*36b0*/  MUFU.TANH R92, R92 ;  /* 0x0000005c005c7308 */ /* 0x000ea20000002400 */
[----:B0-----:R-:W-:-:S04]  /*36c0*/  FSEL R93, R93, -INF , P3 ;  /* 0xff8000005d5d7808 */ /* 0x001fc80001800000 */
[----:B------:R-:W-:-:S03]  /*36d0*/  FMNMX.FTZ R81, R93, R82, !PT ;  /* 0x000000525d517209 */ /* 0x000fc60007810000 */
[----:B------:R-:W0:Y:S01]  /*36e0*/  MUFU.TANH R119, R119 ;  /* 0x0000007700777308 */ /* 0x000e220000002400 */
[----:B-1----:R-:W-:Y:S02]  /*36f0*/  FSEL R54, R91, -INF , P5 ;  /* 0xff8000005b367808 */ /* 0x002fe40002800000 */
[----:B------:R-:W-:-:S05]  /*3700*/  ISETP.GT.AND P5, PT, R6, 0x78, PT ;  /* 0x000000780600780c */ /* 0x000fca0003fa4270 */
[----:B------:R-:W1:Y:S01]  /*3710*/  MUFU.TANH R95, R95 ;  /* 0x0000005f005f7308 */ /* 0x000e620000002400 */
[----:B--2---:R-:W-:-:S04]  /*3720*/  FSEL R92, R92, -INF , P4 ;  /* 0xff8000005c5c7808 */ /* 0x004fc80002000000 */
[----:B------:R-:W-:Y:S01]  /*3730*/  FMNMX.FTZ R82, R92, R81, !PT ;  /* 0x000000515c527209 */ /* 0x000fe20007810000 */
[----:B------:R-:W-:Y:S02]  /*3740*/  FMUL.FTZ R81, R0, R25 ;  /* 0x0000001900517220 */ /* 0x000fe40000410000 */
        /* <DEDUP_REMOVED lines=31> */
[----:B-1----:R-:W-:Y:S01]  /*3940*/  FSEL R60, R101, -INF , P1 ;  /* 0xff800000653c7808 */ /* 0x002fe20000800000 */
[----:B------:R-:W-:Y:S01]  /*3950*/  FMUL.FTZ R101, R0, R30 ;  /* 0x0000001e00657220 */ /* 0x000fe20000410000 */
[----:B------:R-:W-:-:S05]  /*3960*/  ISETP.GT.AND P1, PT, R6, 0x90, PT ;  /* 0x000000900600780c */ /* 0x000fca0003f24270 */
[----:B------:R-:W-:Y:S01]  /*3970*/  MUFU.TANH R63, R63 ;  /* 0x0000003f003f7308 */ /* 0x000fe20000002400 */
[----:B--2---:R-:W-:-:S04]  /*3980*/  FSEL R130, R130, -INF , P5 ;  /* 0xff80000082827808 */ /* 0x004fc80002800000 */
[----:B------:R-:W-:-:S03]  /*3990*/  FMNMX.FTZ R91, R130, R91, !PT ;  /* 0x0000005b825b7209 */ /* 0x000fc60007810000 */
[----:B------:R-:W1:Y:S01]  /*39a0*/  MUFU.TANH R65, R65 ;  /* 0x0000004100417308 */ /* 0x000e620000002400 */
[----:B0-----:R-:W-:Y:S02]  /*39b0*/  FSEL R61, R132, -INF , P2 ;  /* 0xff800000843d7808 */ /* 0x001fe40001000000 */
[----:B------:R-:W-:-:S05]  /*39c0*/  ISETP.GT.AND P2, PT, R6, 0x91, PT ;  /* 0x000000910600780c */ /* 0x000fca0003f44270 */
[----:B------:R-:W0:Y:S08]  /*39d0*/  MUFU.TANH R131, R131 ;  /* 0x0000008300837308 */ /* 0x000e300000002400 */
[----:B------:R-:W-:Y:S01]  /*39e0*/  MUFU.TANH R64, R64 ;  /* 0x0000004000407308 */ /* 0x000fe20000002400 */
[----:B-1----:R-:W-:Y:S01]  /*39f0*/  FSEL R26, R65, -INF , P1 ;  /* 0xff800000411a7808 */ /* 0x002fe20000800000 */
[----:B------:R-:W-:-:S06]  /*3a00*/  FMUL.FTZ R65, R0, R27 ;  /* 0x0000001b00417220 */ /* 0x000fcc0000410000 */
[----:B------:R-:W1:Y:S01]  /*3a10*/  MUFU.TANH R62, R62 ;  /* 0x0000003e003e7308 */ /* 0x000e620000002400 */
[----:B0-----:R-:W-:Y:S01]  /*3a20*/  FSEL R24, R131, -INF , P3 ;  /* 0xff80000083187808 */ /* 0x001fe20001800000 */
[----:B------:R-:W-:Y:S01]  /*3a30*/  FMUL.FTZ R131, R0, R34 ;  /* 0x0000002200837220 */ /* 0x000fe20000410000 */
[----:B------:R-:W-:-:S05]  /*3a40*/  ISETP.GT.AND P3, PT, R6, 0x98, PT ;  /* 0x000000980600780c */ /* 0x000fca0003f64270 */
[----:B------:R-:W0:Y:S08]  /*3a50*/  MUFU.TANH R67, R67 ;  /* 0x0000004300437308 */ /* 0x000e300000002400 */
[----:B------:R-:W2:Y:S01]  /*3a60*/  MUFU.TANH R133, R133 ;  /* 0x0000008500857308 */ /* 0x000ea20000002400 */
[----:B-1----:R-:W-:Y:S02]  /*3a70*/  FSEL R62, R62, -INF , P4 ;  /* 0xff8000003e3e7808 */ /* 0x002fe40002000000 */
[----:B------:R-:W-:-:S05]  /*3a80*/  ISETP.GT.AND P4, PT, R6, 0x99, PT ;  /* 0x000000990600780c */ /* 0x000fca0003f84270 */
[----:B------:R-:W-:Y:S01]  /*3a90*/  MUFU.TANH R68, R68 ;  /* 0x0000004400447308 */ /* 0x000fe20000002400 */
[----:B0-----:R-:W-:-:S07]  /*3aa0*/  FSEL R82, R67, -INF , P3 ;  /* 0xff80000043527808 */ /* 0x001fce0001800000 */
[----:B------:R-:W0:Y:S01]  /*3ab0*/  MUFU.TANH R136, R136 ;  /* 0x0000008800887308 */ /* 0x000e220000002400 */
[----:B--2---:R-:W-:Y:S02]  /*3ac0*/  FSEL R25, R133, -INF , P5 ;  /* 0xff80000085197808 */ /* 0x004fe40002800000 */
[----:B------:R-:W-:-:S05]  /*3ad0*/  ISETP.GT.AND P5, PT, R6, 0xa0, PT ;  /* 0x000000a00600780c */ /* 0x000fca0003fa4270 */
[----:B------:R1:W-:Y:S08]  /*3ae0*/  MUFU.TANH R94, R78 ;  /* 0x0000004e005e7308 */ /* 0x0003f00000002400 */
[----:B------:R-:W2:Y:S01]  /*3af0*/  MUFU.TANH R66, R66 ;  /* 0x0000004200427308 */ /* 0x000ea20000002400 */
[----:B-1----:R-:W-:Y:S02]  /*3b00*/  FSEL R78, R63, -INF , P1 ;  /* 0xff8000003f4e7808 */ /* 0x002fe40000800000 */
[----:B------:R-:W-:-:S02]  /*3b10*/  ISETP.GT.AND P1, PT, R6, 0xa1, PT ;  /* 0x000000a10600780c */ /* 0x000fc40003f24270 */
[----:B0-----:R-:W-:-:S03]  /*3b20*/  FSEL R136, R136, -INF , P5 ;  /* 0xff80000088887808 */ /* 0x001fc60002800000 */
[----:B------:R0:W-:Y:S08]  /*3b30*/  MUFU.TANH R114, R81 ;  /* 0x0000005100727308 */ /* 0x0001f00000002400 */
[----:B------:R-:W-:Y:S01]  /*3b40*/  MUFU.TANH R137, R137 ;  /* 0x0000008900897308 */ /* 0x000fe20000002400 */
[----:B0-----:R-:W-:Y:S02]  /*3b50*/  FSEL R81, R64, -INF , P2 ;  /* 0xff80000040517808 */ /* 0x001fe40001000000 */
[----:B------:R-:W-:-:S02]  /*3b60*/  FMNMX.FTZ R64, R78, R91, !PT ;  /* 0x0000005b4e407209 */ /* 0x000fc40007810000 */
[----:B--2---:R-:W-:Y:S01]  /*3b70*/  FSEL R27, R66, -INF , P2 ;  /* 0xff800000421b7808 */ /* 0x004fe20001000000 */
[----:B------:R-:W-:Y:S01]  /*3b80*/  FMUL.FTZ R66, R0, R28 ;  /* 0x0000001c00427220 */ /* 0x000fe20000410000 */
[----:B------:R-:W-:Y:S01]  /*3b90*/  ISETP.GT.AND P2, PT, R6, 0xa8, PT ;  /* 0x000000a80600780c */ /* 0x000fe20003f44270 */
[----:B------:R-:W0:Y:S03]  /*3ba0*/  MUFU.TANH R134, R134 ;  /* 0x0000008600867308 */ /* 0x000e260000002400 */
[----:B------:R-:W-:Y:S02]  /*3bb0*/  FSEL R91, R123, -INF , P2 ;  /* 0xff8000007b5b7808 */ /* 0x000fe40001000000 */
[----:B------:R-:W-:Y:S01]  /*3bc0*/  FSEL R30, R110, -INF , P2 ;  /* 0xff8000006e1e7808 */ /* 0x000fe20001000000 */
[----:B------:R-:W-:Y:S01]  /*3bd0*/  FMUL.FTZ R110, R0, R32 ;  /* 0x00000020006e7220 */ /* 0x000fe20000410000 */
[----:B------:R-:W-:Y:S01]  /*3be0*/  ISETP.GT.AND P2, PT, R6, 0xb9, PT ;  /* 0x000000b90600780c */ /* 0x000fe20003f44270 */
[----:B------:R1:W-:Y:S08]  /*3bf0*/  MUFU.TANH R119, R65 ;  /* 0x0000004100777308 */ /* 0x0003f00000002400 */
[----:B------:R-:W2:Y:S01]  /*3c00*/  MUFU.TANH R135, R135 ;  /* 0x0000008700877308 */ /* 0x000ea20000002400 */
[----:B-1----:R-:W-:-:S02]  /*3c10*/  FMNMX.FTZ R65, R81, R64, !PT ;  /* 0x0000004051417209 */ /* 0x002fc40007810000 */
[----:B0-----:R-:W-:Y:S02]  /*3c20*/  FSEL R63, R134, -INF , P3 ;  /* 0xff800000863f7808 */ /* 0x001fe40001800000 */
[----:B------:R-:W-:Y:S02]  /*3c30*/  FMNMX.FTZ R98, R82, R65, !PT ;  /* 0x0000004152627209 */ /* 0x000fe40007810000 */
[----:B------:R-:W-:Y:S01]  /*3c40*/  ISETP.GT.AND P3, PT, R6, 0xa9, PT ;  /* 0x000000a90600780c */ /* 0x000fe20003f64270 */
[----:B------:R0:W-:Y:S01]  /*3c50*/  MUFU.TANH R117, R85 ;  /* 0x0000005500757308 */ /* 0x0001e20000002400 */
[----:B------:R-:W-:Y:S02]  /*3c60*/  FSEL R64, R122, -INF , P1 ;  /* 0xff8000007a407808 */ /* 0x000fe40000800000 */
[----:B------:R-:W-:-:S05]  /*3c70*/  FSEL R97, R107, -INF , P3 ;  /* 0xff8000006b617808 */ /* 0x000fca0001800000 */
[----:B------:R-:W1:Y:S01]  /*3c80*/  MUFU.TANH R139, R139 ;  /* 0x0000008b008b7308 */ /* 0x000e620000002400 */
[----:B0-----:R-:W-:Y:S01]  /*3c90*/  FSEL R85, R68, -INF , P4 ;  /* 0xff80000044557808 */ /* 0x001fe20002000000 */
[----:B------:R-:W-:Y:S01]  /*3ca0*/  FMUL.FTZ R68, R0, R29 ;  /* 0x0000001d00447220 */ /* 0x000fe20000410000 */
[----:B------:R-:W-:Y:S02]  /*3cb0*/  FSEL R29, R86, -INF , P5 ;  /* 0xff800000561d7808 */ /* 0x000fe40002800000 */
[----:B------:R-:W-:Y:S02]  /*3cc0*/  FMNMX.FTZ R65, R85, R98, !PT ;  /* 0x0000006255417209 */ /* 0x000fe40007810000 */
[----:B------:R-:W-:Y:S01]  /*3cd0*/  FSEL R86, R137, -INF , P1 ;  /* 0xff80000089567808 */ /* 0x000fe20000800000 */
[----:B------:R-:W-:Y:S01]  /*3ce0*/  MUFU.TANH R140, R140 ;  /* 0x0000008c008c7308 */ /* 0x000fe20000002400 */
[----:B------:R-:W-:Y:S02]  /*3cf0*/  FMNMX.FTZ R65, R136, R65, !PT ;  /* 0x0000004188417209 */ /* 0x000fe40007810000 */
[----:B--2---:R-:W-:-:S02]  /*3d00*/  FSEL R28, R135, -INF , P4 ;  /* 0xff800000871c7808 */ /* 0x004fc40002000000 */
[C---:B------:R-:W-:Y:S02]  /*3d10*/  ISETP.GT.AND P4, PT, R6.reuse, 0xb0, PT ;  /* 0x000000b00600780c */ /* 0x040fe40003f84270 */
[C---:B------:R-:W-:Y:S01]  /*3d20*/  ISETP.GT.AND P5, PT, R6.reuse, 0xb1, PT ;  /* 0x000000b10600780c */ /* 0x040fe20003fa4270 */
[----:B------:R-:W0:Y:S01]  /*3d30*/  MUFU.TANH R143, R143 ;  /* 0x0000008f008f7308 */ /* 0x000e220000002400 */
[----:B-1----:R-:W-:Y:S02]  /*3d40*/  FSEL R98, R139, -INF , P4 ;  /* 0xff8000008b627808 */ /* 0x002fe40002000000 */
[----:B------:R-:W-:-:S05]  /*3d50*/  ISETP.GT.AND P1, PT, R6, 0xb8, PT ;  /* 0x000000b80600780c */ /* 0x000fca0003f24270 */
[----:B------:R1:W-:Y:S08]  /*3d60*/  MUFU.TANH R67, R66 ;  /* 0x0000004200437308 */ /* 0x0003f00000002400 */
[----:B------:R-:W2:Y:S01]  /*3d70*/  MUFU.TANH R144, R144 ;  /* 0x0000009000907308 */ /* 0x000ea20000002400 */
[----:B-1----:R-:W-:Y:S02]  /*3d80*/  FMNMX.FTZ R66, R86, R65, !PT ;  /* 0x0000004156427209 */ /* 0x002fe40007810000 */
[----:B------:R-:W-:-:S02]  /*3d90*/  FSEL R65, R111, -INF , P3 ;  /* 0xff8000006f417808 */ /* 0x000fc40001800000 */
[----:B------:R-:W-:Y:S02]  /*3da0*/  FMNMX.FTZ R102, R91, R66, !PT ;  /* 0x000000425b667209 */ /* 0x000fe40007810000 */
[----:B------:R-:W-:Y:S01]  /*3db0*/  ISETP.GT.AND P3, PT, R6, 0xc0, PT ;  /* 0x000000c00600780c */ /* 0x000fe20003f64270 */
[----:B------:R-:W1:Y:S01]  /*3dc0*/  MUFU.TANH R141, R141 ;  /* 0x0000008d008d7308 */ /* 0x000e620000002400 */
[----:B------:R-:W-:Y:S02]  /*3dd0*/  FMNMX.FTZ R107, R97, R102, !PT ;  /* 0x00000066616b7209 */ /* 0x000fe40007810000 */
[----:B0-----:R-:W-:Y:S02]  /*3de0*/  FSEL R102, R143, -INF , P1 ;  /* 0xff8000008f667808 */ /* 0x001fe40000800000 */
[----:B------:R-:W-:-:S03]  /*3df0*/  FMNMX.FTZ R126, R98, R107, !PT ;  /* 0x0000006b627e7209 */ /* 0x000fc60007810000 */
[----:B------:R-:W0:Y:S01]  /*3e00*/  MUFU.TANH R142, R142 ;  /* 0x0000008e008e7308 */ /* 0x000e220000002400 */
[----:B--2---:R-:W-:-:S07]  /*3e10*/  FSEL R107, R144, -INF , P2 ;  /* 0xff800000906b7808 */ /* 0x004fce0001000000 */
[----:B------:R2:W-:Y:S01]  /*3e20*/  MUFU.TANH R122, R101 ;  /* 0x00000065007a7308 */ /* 0x0005e20000002400 */
[----:B-1----:R-:W-:Y:S02]  /*3e30*/  FSEL R66, R141, -INF , P4 ;  /* 0xff8000008d427808 */ /* 0x002fe40002000000 */
[----:B------:R-:W-:-:S04]  /*3e40*/  ISETP.GT.AND P4, PT, R6, 0xc1, PT ;  /* 0x000000c10600780c */ /* 0x000fc80003f84270 */
[----:B------:R-:W-:Y:S01]  /*3e50*/  FSEL R111, R114, -INF , P4 ;  /* 0xff800000726f7808 */ /* 0x000fe20002000000 */
[----:B------:R-:W1:Y:S01]  /*3e60*/  MUFU.TANH R145, R145 ;  /* 0x0000009100917308 */ /* 0x000e620000002400 */
[----:B--2---:R-:W-:Y:S02]  /*3e70*/  FSEL R101, R140, -INF , P5 ;  /* 0xff8000008c657808 */ /* 0x004fe40002800000 */
[----:B0-----:R-:W-:Y:S02]  /*3e80*/  FSEL R32, R142, -INF , P5 ;  /* 0xff8000008e207808 */ /* 0x001fe40002800000 */
[----:B------:R-:W-:Y:S02]  /*3e90*/  FMNMX.FTZ R33, R101, R126, !PT ;  /* 0x0000007e65217209 */ /* 0x000fe40007810000 */
[----:B------:R-:W-:Y:S01]  /*3ea0*/  ISETP.GT.AND P5, PT, R6, 0xc8, PT ;  /* 0x000000c80600780c */ /* 0x000fe20003fa4270 */
[----:B------:R-:W0:Y:S01]  /*3eb0*/  MUFU.TANH R138, R138 ;  /* 0x0000008a008a7308 */ /* 0x000e220000002400 */
[----:B------:R-:W-:-:S02]  /*3ec0*/  FMNMX.FTZ R126, R102, R33, !PT ;  /* 0x00000021667e7209 */ /* 0x000fc40007810000 */
[----:B------:R-:W-:Y:S02]  /*3ed0*/  FSEL R114, R67, -INF , P5 ;  /* 0xff80000043727808 */ /* 0x000fe40002800000 */
[----:B------:R-:W-:-:S03]  /*3ee0*/  FMNMX.FTZ R127, R107, R126, !PT ;  /* 0x0000007e6b7f7209 */ /* 0x000fc60007810000 */
[----:B------:R-:W2:Y:S01]  /*3ef0*/  MUFU.TANH R68, R68 ;  /* 0x0000004400447308 */ /* 0x000ea20000002400 */
[----:B-1----:R-:W-:Y:S02]  /*3f00*/  FSEL R33, R145, -INF , P1 ;  /* 0xff80000091217808 */ /* 0x002fe40000800000 */
[----:B------:R-:W-:-:S05]  /*3f10*/  ISETP.GT.AND P1, PT, R6, 0xc9, PT ;  /* 0x000000c90600780c */ /* 0x000fca0003f24270 */
[----:B------:R1:W3:Y:S01]  /*3f20*/  MUFU.TANH R118, R110 ;  /* 0x0000006e00767308 */ /* 0x0002e20000002400 */
[----:B0-----:R-:W-:Y:S02]  /*3f30*/  FSEL R36, R138, -INF , P2 ;  /* 0xff8000008a247808 */ /* 0x001fe40001000000 */
[----:B------:R-:W-:-:S05]  /*3f40*/  ISETP.GT.AND P2, PT, R6, 0xd0, PT ;  /* 0x000000d00600780c */ /* 0x000fca0003f44270 */
[----:B------:R2:W0:Y:S01]  /*3f50*/  MUFU.TANH R123, R116 ;  /* 0x00000074007b7308 */ /* 0x0004220000002400 */
[----:B-1----:R-:W-:Y:S01]  /*3f60*/  FSEL R110, R94, -INF , P3 ;  /* 0xff8000005e6e7808 */ /* 0x002fe20001800000 */
[----:B------:R-:W-:-:S03]  /*3f70*/  FMUL.FTZ R94, R0, R37 ;  /* 0x00000025005e7220 */ /* 0x000fc60000410000 */
[----:B------:R-:W-:-:S03]  /*3f80*/  FMNMX.FTZ R126, R110, R127, !PT ;  /* 0x0000007f6e7e7209 */ /* 0x000fc60007810000 */
[----:B------:R-:W1:Y:S01]  /*3f90*/  MUFU.TANH R125, R125 ;  /* 0x0000007d007d7308 */ /* 0x000e620000002400 */
[----:B------:R-:W-:Y:S02]  /*3fa0*/  FMNMX.FTZ R37, R111, R126, !PT ;  /* 0x0000007e6f257209 */ /* 0x000fe40007810000 */
[----:B--2---:R-:W-:Y:S02]  /*3fb0*/  FSEL R116, R68, -INF , P1 ;  /* 0xff80000044747808 */ /* 0x004fe40000800000 */
[----:B------:R-:W-:Y:S02]  /*3fc0*/  FMNMX.FTZ R67, R114, R37, !PT ;  /* 0x0000002572437209 */ /* 0x000fe40007810000 */
[----:B------:R-:W-:Y:S01]  /*3fd0*/  FSEL R37, R117, -INF , P3 ;  /* 0xff80000075257808 */ /* 0x000fe20001800000 */
[----:B------:R-:W2:Y:S01]  /*3fe0*/  MUFU.TANH R94, R94 ;  /* 0x0000005e005e7308 */ /* 0x000ea20000002400 */
[----:B------:R-:W-:Y:S02]  /*3ff0*/  ISETP.GT.AND P3, PT, R6, 0xd1, PT ;  /* 0x000000d10600780c */ /* 0x000fe40003f64270 */
[----:B---3--:R-:W-:-:S02]  /*4000*/  FSEL R118, R118, -INF , P2 ;  /* 0xff80000076767808 */ /* 0x008fc40001000000 */
[----:B------:R-:W-:Y:S02]  /*4010*/  FMNMX.FTZ R127, R116, R67, !PT ;  /* 0x00000043747f7209 */ /* 0x000fe40007810000 */
[----:B------:R-:W-:Y:S01]  /*4020*/  FSEL R67, R119, -INF , P4 ;  /* 0xff80000077437808 */ /* 0x000fe20002000000 */
[----:B------:R-:W3:Y:S01]  /*4030*/  MUFU.TANH R131, R131 ;  /* 0x0000008300837308 */ /* 0x000ee20000002400 */
[----:B------:R-:W-:Y:S02]  /*4040*/  ISETP.GT.AND P4, PT, R6, 0xd8, PT ;  /* 0x000000d80600780c */ /* 0x000fe40003f84270 */
[----:B0-----:R-:W-:Y:S02]  /*4050*/  FSEL R117, R123, -INF , P3 ;  /* 0xff8000007b757808 */ /* 0x001fe40001800000 */
[----:B------:R-:W-:Y:S01]  /*4060*/  FMNMX.FTZ R128, R118, R127, !PT ;  /* 0x0000007f76807209 */ /* 0x000fe20007810000 */
[----:B------:R-:W-:Y:S01]  /*4070*/  FMUL.FTZ R127, R0, R38 ;  /* 0x00000026007f7220 */ /* 0x000fe20000410000 */
[----:B------:R-:W-:-:S02]  /*4080*/  FSEL R68, R122, -INF , P5 ;  /* 0xff8000007a447808 */ /* 0x000fc40002800000 */
[----:B------:R-:W-:Y:S02]  /*4090*/  ISETP.GT.AND P5, PT, R6, 0xd9, PT ;  /* 0x000000d90600780c */ /* 0x000fe40003fa4270 */
[----:B-1----:R-:W-:Y:S01]  /*40a0*/  FSEL R126, R125, -INF , P4 ;  /* 0xff8000007d7e7808 */ /* 0x002fe20002000000 */
[C---:B------:R-:W-:Y:S01]  /*40b0*/  FMUL.FTZ R125, R0.reuse, R35 ;  /* 0x00000023007d7220 */ /* 0x040fe20000410000 */
[----:B------:R-:W-:Y:S01]  /*40c0*/  FMNMX.FTZ R119, R117, R128, !PT ;  /* 0x0000008075777209 */ /* 0x000fe20007810000 */
[----:B------:R-:W-:Y:S01]  /*40d0*/  FMUL.FTZ R128, R0, R31 ;  /* 0x0000001f00807220 */ /* 0x000fe20000410000 */
[----:B--2---:R-:W-:Y:S01]  /*40e0*/  FSEL R122, R94, -INF , P5 ;  /* 0xff8000005e7a7808 */ /* 0x004fe20002800000 */
[----:B------:R-:W0:Y:S01]  /*40f0*/  MUFU.TANH R127, R127 ;  /* 0x0000007f007f7308 */ /* 0x000e220000002400 */
[----:B------:R-:W-:Y:S02]  /*4100*/  FMNMX.FTZ R119, R126, R119, !PT ;  /* 0x000000777e777209 */ /* 0x000fe40007810000 */
[----:B---3--:R-:W-:-:S02]  /*4110*/  FSEL R131, R131, -INF , P2 ;  /* 0xff80000083837808 */ /* 0x008fc40001000000 */
[----:B------:R-:W-:-:S03]  /*4120*/  FMNMX.FTZ R6, R122, R119, !PT ;  /* 0x000000777a067209 */ /* 0x000fc60007810000 */
[----:B------:R-:W1:Y:S02]  /*4130*/  MUFU.TANH R128, R128 ;  /* 0x0000008000807308 */ /* 0x000e640000002400 */
[----:B------:R-:W2:Y:S06]  /*4140*/  SHFL.BFLY PT, R119, R6, 0x2, 0x1f ;  /* 0x0c401f0006777f89 */ /* 0x000eac00000e0000 */
[----:B------:R-:W3:Y:S01]  /*4150*/  MUFU.TANH R125, R125 ;  /* 0x0000007d007d7308 */ /* 0x000ee20000002400 */
[----:B0-----:R-:W-:Y:S02]  /*4160*/  FSEL R127, R127, -INF , P4 ;  /* 0xff8000007f7f7808 */ /* 0x001fe40002000000 */
[----:B-1----:R-:W-:-:S02]  /*4170*/  FSEL R128, R128, -INF , P1 ;  /* 0xff80000080807808 */ /* 0x002fc40000800000 */
[----:B---3--:R-:W-:Y:S02]  /*4180*/  FSEL R125, R125, -INF , P3 ;  /* 0xff8000007d7d7808 */ /* 0x008fe40001800000 */
[----:B--2---:R-:W-:Y:S01]  /*4190*/  FMNMX.FTZ R123, R6, R119, !PT ;  /* 0x00000077067b7209 */ /* 0x004fe20007810000 */
[----:B------:R-:W-:-:S04]  /*41a0*/  IMAD.U32 R119, RZ, RZ, UR10 ;  /* 0x0000000aff777e24 */ /* 0x000fc8000f8e00ff */
[----:B------:R-:W0:Y:S02]  /*41b0*/  SHFL.BFLY PT, R94, R123, 0x1, 0x1f ;  /* 0x0c201f007b5e7f89 */ /* 0x000e2400000e0000 */
[----:B0-----:R-:W-:Y:S01]  /*41c0*/  FMNMX.FTZ R94, R123, R94, !PT ;  /* 0x0000005e7b5e7209 */ /* 0x001fe20007810000 */
[----:B------:R-:W-:-:S03]  /*41d0*/  FMUL.FTZ R123, R0, R39 ;  /* 0x00000027007b7220 */ /* 0x000fc60000410000 */
[C---:B------:R-:W-:Y:S01]  /*41e0*/  FSETP.NEU.FTZ.AND P6, PT, R94.reuse, -INF , PT ;  /* 0xff8000005e00780b */ /* 0x040fe20003fdd000 */
[----:B------:R-:W-:-:S02]  /*41f0*/  FFMA.FTZ R119, R94, R119, -8 ;  /* 0xc10000005e777423 */ /* 0x000fc40000010077 */
[----:B------:R-:W0:Y:S03]  /*4200*/  MUFU.TANH R123, R123 ;  /* 0x0000007b007b7308 */ /* 0x000e260000002400 */
        /* <DEDUP_REMOVED lines=30> */
[----:B0-----:R-:W-:Y:S01]  /*43f0*/  FSEL R123, R123, -INF , P5 ;  /* 0xff8000007b7b7808 */ /* 0x001fe20002800000 */
[----:B------:R-:W-:-:S01]  /*4400*/  FFMA.FTZ R129, R129, UR10, -R119 ;  /* 0x0000000a81817c23 */ /* 0x000fc20008010877 */
[----:B------:R-:W-:Y:S01]  /*4410*/  FMNMX.FTZ R103, R15, R104, !PT ;  /* 0x000000680f677209 */ /* 0x000fe20007810000 */
[----:B------:R-:W-:-:S01]  /*4420*/  FFMA.FTZ R112, R112, UR10, -R119 ;  /* 0x0000000a70707c23 */ /* 0x000fc20008010877 */
[----:B------:R0:W-:Y:S01]  /*4430*/  MUFU.EX2 R80, R120 ;  /* 0x0000007800507308 */ /* 0x0001e20000000800 */
[----:B-1----:R-:W-:-:S01]  /*4440*/  FFMA.FTZ R121, R108, UR10, -R119 ;  /* 0x0000000a6c797c23 */ /* 0x002fc20008010877 */
[----:B------:R-:W-:Y:S01]  /*4450*/  FMNMX.FTZ R104, R20, R103, !PT ;  /* 0x0000006714687209 */ /* 0x000fe20007810000 */
[----:B------:R-:W-:-:S01]  /*4460*/  FFMA.FTZ R89, R89, UR10, -R119 ;  /* 0x0000000a59597c23 */ /* 0x000fc20008010877 */
[--C-:B------:R-:W-:Y:S01]  /*4470*/  FFMA.FTZ R90, R90, UR10, -R119.reuse ;  /* 0x0000000a5a5a7c23 */ /* 0x100fe20008010877 */
[----:B------:R-:W-:-:S01]  /*4480*/  FFMA.FTZ R130, R130, UR10, -R119 ;  /* 0x0000000a82827c23 */ /* 0x000fc20008010877 */
[----:B------:R-:W-:Y:S01]  /*4490*/  FMNMX.FTZ R103, R21, R104, !PT ;  /* 0x0000006815677209 */ /* 0x000fe20007810000 */
[----:B------:R-:W-:-:S01]  /*44a0*/  FFMA.FTZ R78, R78, UR10, -R119 ;  /* 0x0000000a4e4e7c23 */ /* 0x000fc20008010877 */
[--C-:B------:R-:W-:Y:S01]  /*44b0*/  FFMA.FTZ R81, R81, UR10, -R119.reuse ;  /* 0x0000000a51517c23 */ /* 0x100fe20008010877 */
[----:B0-----:R-:W-:-:S01]  /*44c0*/  FFMA.FTZ R120, R105, UR10, -R119 ;  /* 0x0000000a69787c23 */ /* 0x001fc20008010877 */
[----:B------:R-:W-:Y:S01]  /*44d0*/  FMNMX.FTZ R106, R40, R103, !PT ;  /* 0x00000067286a7209 */ /* 0x000fe20007810000 */
[----:B------:R-:W-:-:S01]  /*44e0*/  FFMA.FTZ R103, R109, UR10, -R119 ;  /* 0x0000000a6d677c23 */ /* 0x000fc20008010877 */
[--C-:B------:R-:W-:Y:S01]  /*44f0*/  FFMA.FTZ R82, R82, UR10, -R119.reuse ;  /* 0x0000000a52527c23 */ /* 0x100fe20008010877 */
[----:B------:R-:W-:Y:S01]  /*4500*/  MUFU.EX2 R104, R120 ;  /* 0x0000007800687308 */ /* 0x000fe20000000800 */
[----:B------:R-:W-:Y:S01]  /*4510*/  FMNMX.FTZ R105, R41, R106, !PT ;  /* 0x0000006a29697209 */ /* 0x000fe20007810000 */
[--C-:B------:R-:W-:Y:S01]  /*4520*/  FFMA.FTZ R85, R85, UR10, -R119.reuse ;  /* 0x0000000a55557c23 */ /* 0x100fe20008010877 */
[----:B------:R-:W-:-:S01]  /*4530*/  FFMA.FTZ R136, R136, UR10, -R119 ;  /* 0x0000000a88887c23 */ /* 0x000fc20008010877 */
[----:B------:R-:W-:Y:S01]  /*4540*/  FFMA.FTZ R117, R117, UR10, -R119 ;  /* 0x0000000a75757c23 */ /* 0x000fe20008010877 */
[----:B------:R-:W-:Y:S01]  /*4550*/  FMNMX.FTZ R106, R42, R105, !PT ;  /* 0x000000692a6a7209 */ /* 0x000fe20007810000 */
[----:B------:R-:W-:-:S02]  /*4560*/  @!P6 VIADD R5, R5, 0x2e840 ;  /* 0x0002e8400505e836 */ /* 0x000fc40000000000 */
[----:B------:R-:W-:Y:S01]  /*4570*/  MUFU.EX2 R6, R6 ;  /* 0x0000000600067308 */ /* 0x000fe20000000800 */
[----:B------:R-:W-:Y:S02]  /*4580*/  FMNMX.FTZ R105, R43, R106, !PT ;  /* 0x0000006a2b697209 */ /* 0x000fe40007810000 */
[----:B------:R-:W-:Y:S02]  /*4590*/  @!P6 PRMT R5, RZ, 0x654, R5 ;  /* 0x00000654ff05e816 */ /* 0x000fe40000000005 */
[----:B------:R-:W-:Y:S01]  /*45a0*/  FMNMX.FTZ R108, R44, R105, !PT ;  /* 0x000000692c6c7209 */ /* 0x000fe20007810000 */
[----:B------:R-:W-:Y:S01]  /*45b0*/  FFMA.FTZ R105, R113, UR10, -R119 ;  /* 0x0000000a71697c23 */ /* 0x000fe20008010877 */
[----:B------:R0:W-:Y:S01]  /*45c0*/  @!P6 SYNCS.ARRIVE.TRANS64.RED.A1T0 RZ, [R5+URZ], RZ ;  /* 0x000000ff05ffe9a7 */ /* 0x0001e2000810043f */
[----:B------:R1:W-:Y:S01]  /*45d0*/  MUFU.EX2 R106, R121 ;  /* 0x00000079006a7308 */ /* 0x0003e20000000800 */
[----:B------:R-:W-:-:S04]  /*45e0*/  FMNMX.FTZ R109, R45, R108, !PT ;  /* 0x0000006c2d6d7209 */ /* 0x000fc80007810000 */
[----:B------:R-:W-:-:S03]  /*45f0*/  FMNMX.FTZ R108, R46, R109, !PT ;  /* 0x0000006d2e6c7209 */ /* 0x000fc60007810000 */
[----:B------:R-:W-:Y:S01]  /*4600*/  MUFU.EX2 R31, R31 ;  /* 0x0000001f001f7308 */ /* 0x000fe20000000800 */
[----:B------:R-:W-:Y:S01]  /*4610*/  FMNMX.FTZ R109, R47, R108, !PT ;  /* 0x0000006c2f6d7209 */ /* 0x000fe20007810000 */
[----:B-1----:R-:W-:-:S03]  /*4620*/  FFMA.FTZ R121, R99, UR10, -R119 ;  /* 0x0000000a63797c23 */ /* 0x002fc60008010877 */
[----:B------:R-:W-:-:S03]  /*4630*/  FMNMX.FTZ R108, R48, R109, !PT ;  /* 0x0000006d306c7209 */ /* 0x000fc60007810000 */
[----:B------:R-:W-:Y:S01]  /*4640*/  MUFU.EX2 R34, R34 ;  /* 0x0000002200227308 */ /* 0x000fe20000000800 */
[----:B------:R-:W-:-:S04]  /*4650*/  FMNMX.FTZ R109, R49, R108, !PT ;  /* 0x0000006c316d7209 */ /* 0x000fc80007810000 */
[----:B------:R-:W-:Y:S01]  /*4660*/  FMNMX.FTZ R120, R50, R109, !PT ;  /* 0x0000006d32787209 */ /* 0x000fe20007810000 */
[----:B------:R-:W-:-:S02]  /*4670*/  FFMA.FTZ R109, R88, UR10, -R119 ;  /* 0x0000000a586d7c23 */ /* 0x000fc40008010877 */
[----:B------:R1:W-:Y:S01]  /*4680*/  MUFU.EX2 R108, R115 ;  /* 0x00000073006c7308 */ /* 0x0003e20000000800 */
[----:B------:R-:W-:-:S04]  /*4690*/  FMNMX.FTZ R113, R51, R120, !PT ;  /* 0x0000007833717209 */ /* 0x000fc80007810000 */
[----:B------:R-:W-:-:S03]  /*46a0*/  FMNMX.FTZ R88, R52, R113, !PT ;  /* 0x0000007134587209 */ /* 0x000fc60007810000 */
[----:B------:R-:W2:Y:S01]  /*46b0*/  MUFU.EX2 R39, R39 ;  /* 0x0000002700277308 */ /* 0x000ea20000000800 */
[----:B------:R-:W-:Y:S01]  /*46c0*/  FMNMX.FTZ R113, R53, R88, !PT ;  /* 0x0000005835717209 */ /* 0x000fe20007810000 */
[----:B-1----:R-:W-:-:S03]  /*46d0*/  FFMA.FTZ R115, R93, UR10, -R119 ;  /* 0x0000000a5d737c23 */ /* 0x002fc60008010877 */
[----:B------:R-:W-:-:S03]  /*46e0*/  FMNMX.FTZ R88, R54, R113, !PT ;  /* 0x0000007136587209 */ /* 0x000fc60007810000 */
[----:B------:R-:W-:Y:S01]  /*46f0*/  MUFU.EX2 R35, R35 ;  /* 0x0000002300237308 */ /* 0x000fe20000000800 */
[----:B------:R-:W-:-:S04]  /*4700*/  FMNMX.FTZ R113, R55, R88, !PT ;  /* 0x0000005837717209 */ /* 0x000fc80007810000 */
[----:B------:R-:W-:-:S03]  /*4710*/  FMNMX.FTZ R88, R56, R113, !PT ;  /* 0x0000007138587209 */ /* 0x000fc60007810000 */
[----:B------:R-:W-:Y:S01]  /*4720*/  MUFU.EX2 R38, R38 ;  /* 0x0000002600267308 */ /* 0x000fe20000000800 */
[----:B------:R-:W-:Y:S02]  /*4730*/  FMNMX.FTZ R93, R57, R88, !PT ;  /* 0x00000058395d7209 */ /* 0x000fe40007810000 */
[----:B--2---:R-:W-:Y:S02]  /*4740*/  F2FP.SATFINITE.E4M3.F32.PACK_AB_MERGE_C R200, R39, R34, RZ ;  /* 0x0000002227c8723e */ /* 0x004fe400048070ff */
[----:B------:R-:W-:Y:S01]  /*4750*/  FMNMX.FTZ R120, R58, R93, !PT ;  /* 0x0000005d3a787209 */ /* 0x000fe20007810000 */
[--C-:B------:R-:W-:Y:S01]  /*4760*/  FFMA.FTZ R93, R92, UR10, -R119.reuse ;  /* 0x0000000a5c5d7c23 */ /* 0x100fe20008010877 */
[----:B------:R-:W-:Y:S01]  /*4770*/  F2FP.SATFINITE.E4M3.F32.PACK_AB_MERGE_C R200, R31, R6, R200 ;  /* 0x000000061fc8723e */ /* 0x000fe200048070c8 */
[----:B------:R1:W-:Y:S01]  /*4780*/  MUFU.EX2 R88, R115 ;  /* 0x0000007300587308 */ /* 0x0003e20000000800 */
[----:B------:R-:W-:Y:S01]  /*4790*/  FMNMX.FTZ R113, R59, R120, !PT ;  /* 0x000000783b717209 */ /* 0x000fe20007810000 */
[----:B------:R-:W-:-:S03]  /*47a0*/  FFMA.FTZ R120, R95, UR10, -R119 ;  /* 0x0000000a5f787c23 */ /* 0x000fc60008010877 */
[----:B------:R-:W-:Y:S01]  /*47b0*/  FMNMX.FTZ R92, R60, R113, !PT ;  /* 0x000000713c5c7209 */ /* 0x000fe20007810000 */
[----:B------:R-:W-:-:S02]  /*47c0*/  FFMA.FTZ R113, R96, UR10, -R119 ;  /* 0x0000000a60717c23 */ /* 0x000fc40008010877 */
[----:B------:R-:W-:Y:S01]  /*47d0*/  MUFU.EX2 R69, R69 ;  /* 0x0000004500457308 */ /* 0x000fe20000000800 */
[----:B------:R-:W-:Y:S01]  /*47e0*/  FMNMX.FTZ R95, R61, R92, !PT ;  /* 0x0000005c3d5f7209 */ /* 0x000fe20007810000 */
[----:B-1----:R-:W-:-:S03]  /*47f0*/  FFMA.FTZ R115, R100, UR10, -R119 ;  /* 0x0000000a64737c23 */ /* 0x002fc60008010877 */
[----:B------:R-:W-:-:S03]  /*4800*/  FMNMX.FTZ R95, R24, R95, !PT ;  /* 0x0000005f185f7209 */ /* 0x000fc60007810000 */
[----:B------:R-:W-:Y:S01]  /*4810*/  MUFU.EX2 R92, R120 ;  /* 0x00000078005c7308 */ /* 0x000fe20000000800 */
[----:B------:R-:W-:-:S04]  /*4820*/  FMNMX.FTZ R96, R62, R95, !PT ;  /* 0x0000005f3e607209 */ /* 0x000fc80007810000 */
[----:B------:R-:W-:-:S03]  /*4830*/  FMNMX.FTZ R95, R25, R96, !PT ;  /* 0x00000060195f7209 */ /* 0x000fc60007810000 */
[----:B------:R-:W1:Y:S01]  /*4840*/  MUFU.EX2 R72, R72 ;  /* 0x0000004800487308 */ /* 0x000e620000000800 */
[----:B------:R-:W-:-:S04]  /*4850*/  FMNMX.FTZ R96, R26, R95, !PT ;  /* 0x0000005f1a607209 */ /* 0x000fc80007810000 */
[----:B------:R-:W-:-:S03]  /*4860*/  FMNMX.FTZ R96, R27, R96, !PT ;  /* 0x000000601b607209 */ /* 0x000fc60007810000 */
[----:B------:R-:W-:Y:S01]  /*4870*/  MUFU.EX2 R95, R115 ;  /* 0x00000073005f7308 */ /* 0x000fe20000000800 */
[----:B------:R-:W-:-:S04]  /*4880*/  FMNMX.FTZ R99, R63, R96, !PT ;  /* 0x000000603f637209 */ /* 0x000fc80007810000 */
[----:B------:R-:W-:-:S03]  /*4890*/  FMNMX.FTZ R100, R28, R99, !PT ;  /* 0x000000631c647209 */ /* 0x000fc60007810000 */
[----:B------:R2:W-:Y:S01]  /*48a0*/  MUFU.EX2 R96, R121 ;  /* 0x0000007900607308 */ /* 0x0005e20000000800 */
[----:B------:R-:W-:Y:S02]  /*48b0*/  FMNMX.FTZ R99, R29, R100, !PT ;  /* 0x000000641d637209 */ /* 0x000fe40007810000 */
[----:B-1----:R-:W-:Y:S02]  /*48c0*/  F2FP.SATFINITE.E4M3.F32.PACK_AB_MERGE_C R202, R72, R69, RZ ;  /* 0x0000004548ca723e */ /* 0x002fe400048070ff */
[----:B------:R-:W-:Y:S02]  /*48d0*/  FMNMX.FTZ R99, R64, R99, !PT ;  /* 0x0000006340637209 */ /* 0x000fe40007810000 */
[----:B------:R-:W-:Y:S01]  /*48e0*/  F2FP.SATFINITE.E4M3.F32.PACK_AB_MERGE_C R202, R38, R35, R202 ;  /* 0x0000002326ca723e */ /* 0x000fe200048070ca */
[----:B------:R-:W-:Y:S01]  /*48f0*/  MUFU.EX2 R100, R129 ;  /* 0x0000008100647308 */ /* 0x000fe20000000800 */
[----:B------:R-:W-:Y:S01]  /*4900*/  FMNMX.FTZ R120, R30, R99, !PT ;  /* 0x000000631e787209 */ /* 0x000fe20007810000 */
[--C-:B--2---:R-:W-:Y:S01]  /*4910*/  FFMA.FTZ R121, R86, UR10, -R119.reuse ;  /* 0x0000000a56797c23 */ /* 0x104fe20008010877 */
        /* <DEDUP_REMOVED lines=29> */
[----:B------:R-:W1:Y:S01]  /*4af0*/  MUFU.EX2 R75, R75 ;  /* 0x0000004b004b7308 */ /* 0x000e620000000800 */
[----:B------:R-:W-:-:S05]  /*4b00*/  FMNMX.FTZ R124, R123, R124, !PT ;  /* 0x0000007c7b7c7209 */ /* 0x000fca0007810000 */
[----:B------:R-:W2:Y:S02]  /*4b10*/  SHFL.BFLY PT, R99, R124, 0x2, 0x1f ;  /* 0x0c401f007c637f89 */ /* 0x000ea400000e0000 */
[----:B------:R-:W-:Y:S08]  /*4b20*/  MUFU.EX2 R73, R73 ;  /* 0x0000004900497308 */ /* 0x000ff00000000800 */
[----:B------:R-:W-:Y:S01]  /*4b30*/  MUFU.EX2 R76, R76 ;  /* 0x0000004c004c7308 */ /* 0x000fe20000000800 */
[----:B-1----:R-:W-:-:S04]  /*4b40*/  F2FP.SATFINITE.E4M3.F32.PACK_AB_MERGE_C R204, R75, R74, RZ ;  /* 0x0000004a4bcc723e */ /* 0x002fc800048070ff */
[----:B------:R-:W-:-:S03]  /*4b50*/  F2FP.SATFINITE.E4M3.F32.PACK_AB_MERGE_C R204, R71, R70, R204 ;  /* 0x0000004647cc723e */ /* 0x000fc600048070cc */
[----:B------:R-:W1:Y:S01]  /*4b60*/  MUFU.EX2 R77, R77 ;  /* 0x0000004d004d7308 */ /* 0x000e620000000800 */
[----:B--2---:R-:W-:-:S07]  /*4b70*/  FMNMX.FTZ R129, R124, R99, !PT ;  /* 0x000000637c817209 */ /* 0x004fce0007810000 */
[----:B------:R-:W-:Y:S01]  /*4b80*/  MUFU.EX2 R79, R79 ;  /* 0x0000004f004f7308 */ /* 0x000fe20000000800 */
[----:B------:R-:W2:Y:S07]  /*4b90*/  SHFL.BFLY PT, R124, R129, 0x1, 0x1f ;  /* 0x0c201f00817c7f89 */ /* 0x000eae00000e0000 */
[----:B------:R-:W3:Y:S01]  /*4ba0*/  MUFU.EX2 R83, R83 ;  /* 0x0000005300537308 */ /* 0x000ee20000000800 */
[----:B-1----:R-:W-:-:S04]  /*4bb0*/  F2FP.SATFINITE.E4M3.F32.PACK_AB_MERGE_C R206, R80, R77, RZ ;  /* 0x0000004d50ce723e */ /* 0x002fc800048070ff */
[----:B------:R-:W-:-:S03]  /*4bc0*/  F2FP.SATFINITE.E4M3.F32.PACK_AB_MERGE_C R206, R76, R73, R206 ;  /* 0x000000494cce723e */ /* 0x000fc600048070ce */
[----:B------:R-:W-:Y:S08]  /*4bd0*/  MUFU.EX2 R103, R103 ;  /* 0x0000006700677308 */ /* 0x000ff00000000800 */
[----:B------:R-:W-:Y:S01]  /*4be0*/  MUFU.EX2 R105, R105 ;  /* 0x0000006900697308 */ /* 0x000fe20000000800 */
[----:B---3--:R-:W-:Y:S02]  /*4bf0*/  F2FP.SATFINITE.E4M3.F32.PACK_AB_MERGE_C R208, R104, R83, RZ ;  /* 0x0000005368d0723e */ /* 0x008fe400048070ff */
[----:B--2---:R-:W-:Y:S01]  /*4c00*/  FMNMX.FTZ R99, R129, R124, !PT ;  /* 0x0000007c81637209 */ /* 0x004fe20007810000 */
[----:B------:R-:W-:Y:S01]  /*4c10*/  IMAD.U32 R124, RZ, RZ, UR10 ;  /* 0x0000000aff7c7e24 */ /* 0x000fe2000f8e00ff */
[----:B------:R-:W-:-:S02]  /*4c20*/  F2FP.SATFINITE.E4M3.F32.PACK_AB_MERGE_C R208, R84, R79, R208 ;  /* 0x0000004f54d0723e */ /* 0x000fc400048070d0 */
[C---:B------:R-:W-:Y:S01]  /*4c30*/  FSETP.NEU.FTZ.AND P1, PT, R99.reuse, -INF , PT ;  /* 0xff8000006300780b */ /* 0x040fe20003f3d000 */
[----:B------:R-:W-:Y:S01]  /*4c40*/  FFMA.FTZ R124, R99, R124, -8 ;  /* 0xc1000000637c7423 */ /* 0x000fe2000001007c */
[----:B------:R-:W-:Y:S04]  /*4c50*/  MUFU.EX2 R112, R112 ;  /* 0x0000007000707308 */ /* 0x000fe80000000800 */
[----:B------:R-:W-:Y:S02]  /*4c60*/  FSEL R122, R124, RZ, P1 ;  /* 0x000000ff7c7a7208 */ /* 0x000fe40000800000 */
[----:B------:R-:W-:Y:S02]  /*4c70*/  PLOP3.LUT P1, PT, PT, PT, UP0, 0x80, 0x0 ;  /* 0x000000000000781c */ /* 0x000fe40003f2f008 */
        /* <DEDUP_REMOVED lines=18> */
[----:B------:R-:W-:Y:S01]  /*4da0*/  FADD.FTZ R51, R6, R31 ;  /* 0x0000001f06337221 */ /* 0x000fe20000010000 */
[----:B------:R-:W-:-:S01]  /*4db0*/  FFMA.FTZ R11, R15, UR10, -R122 ;  /* 0x0000000a0f0b7c23 */ /* 0x000fc2000801087a */
[--C-:B------:R-:W-:Y:S01]  /*4dc0*/  FFMA.FTZ R42, R43, UR10, -R122.reuse ;  /* 0x0000000a2b2a7c23 */ /* 0x100fe2000801087a */
[----:B------:R-:W-:-:S01]  /*4dd0*/  FFMA.FTZ R15, R45, UR10, -R122 ;  /* 0x0000000a2d0f7c23 */ /* 0x000fc2000801087a */
[--C-:B------:R-:W-:Y:S01]  /*4de0*/  FFMA.FTZ R43, R53, UR10, -R122.reuse ;  /* 0x0000000a352b7c23 */ /* 0x100fe2000801087a */
[----:B------:R-:W-:-:S01]  /*4df0*/  FFMA.FTZ R45, R47, UR10, -R122 ;  /* 0x0000000a2f2d7c23 */ /* 0x000fc2000801087a */
[----:B------:R-:W2:Y:S01]  /*4e00*/  MUFU.EX2 R124, R124 ;  /* 0x0000007c007c7308 */ /* 0x000ea20000000800 */
[----:B------:R-:W-:-:S01]  /*4e10*/  FFMA.FTZ R53, R56, UR10, -R122 ;  /* 0x0000000a38357c23 */ /* 0x000fc2000801087a */
[----:B------:R-:W-:Y:S01]  /*4e20*/  FFMA.FTZ R47, R58, UR10, -R122 ;  /* 0x0000000a3a2f7c23 */ /* 0x000fe2000801087a */
[----:B------:R-:W-:-:S01]  /*4e30*/  FADD.FTZ R56, R34, R51 ;  /* 0x0000003322387221 */ /* 0x000fc20000010000 */
[--C-:B------:R-:W-:Y:S01]  /*4e40*/  FFMA.FTZ R135, R44, UR10, -R122.reuse ;  /* 0x0000000a2c877c23 */ /* 0x100fe2000801087a */
[----:B------:R-:W-:-:S01]  /*4e50*/  FFMA.FTZ R44, R54, UR10, -R122 ;  /* 0x0000000a362c7c23 */ /* 0x000fc2000801087a */
[----:B------:R-:W-:Y:S01]  /*4e60*/  FFMA.FTZ R54, R59, UR10, -R122 ;  /* 0x0000000a3b367c23 */ /* 0x000fe2000801087a */
[----:B------:R-:W-:-:S01]  /*4e70*/  FADD.FTZ R56, R39, R56 ;  /* 0x0000003827387221 */ /* 0x000fc20000010000 */
        /* <DEDUP_REMOVED lines=10> */
[----:B------:R-:W-:Y:S01]  /*4f20*/  FADD.FTZ R57, R35, R56 ;  /* 0x0000003823397221 */ /* 0x000fe20000010000 */
[----:B------:R-:W-:-:S01]  /*4f30*/  FFMA.FTZ R25, R25, UR10, -R122 ;  /* 0x0000000a19197c23 */ /* 0x000fc2000801087a */
[--C-:B0-----:R-:W-:Y:S01]  /*4f40*/  FFMA.FTZ R5, R26, UR10, -R122.reuse ;  /* 0x0000000a1a057c23 */ /* 0x101fe2000801087a */
[----:B------:R-:W-:-:S01]  /*4f50*/  FFMA.FTZ R26, R27, UR10, -R122 ;  /* 0x0000000a1b1a7c23 */ /* 0x000fc2000801087a */
[----:B------:R-:W-:Y:S01]  /*4f60*/  FADD.FTZ R56, R38, R57 ;  /* 0x0000003926387221 */ /* 0x000fe20000010000 */
[----:B------:R-:W-:-:S01]  /*4f70*/  FFMA.FTZ R48, R48, UR10, -R122 ;  /* 0x0000000a30307c23 */ /* 0x000fc2000801087a */
[----:B------:R-:W0:Y:S01]  /*4f80*/  MUFU.EX2 R10, R10 ;  /* 0x0000000a000a7308 */ /* 0x000e220000000800 */
[----:B---3--:R-:W-:-:S01]  /*4f90*/  FADD.FTZ R58, R129, R58 ;  /* 0x0000003a813a7221 */ /* 0x008fc20000010000 */
[----:B------:R-:W-:Y:S01]  /*4fa0*/  FADD.FTZ R57, R69, R56 ;  /* 0x0000003845397221 */ /* 0x000fe20000010000 */
[----:B------:R-:W-:-:S01]  /*4fb0*/  FFMA.FTZ R28, R28, UR10, -R122 ;  /* 0x0000000a1c1c7c23 */ /* 0x000fc2000801087a */
[--C-:B------:R-:W-:Y:S01]  /*4fc0*/  FFMA.FTZ R51, R61, UR10, -R122.reuse ;  /* 0x0000000a3d337c23 */ /* 0x100fe2000801087a */
[----:B------:R-:W-:-:S01]  /*4fd0*/  FFMA.FTZ R29, R29, UR10, -R122 ;  /* 0x0000000a1d1d7c23 */ /* 0x000fc2000801087a */
[----:B------:R-:W-:Y:S01]  /*4fe0*/  FADD.FTZ R57, R72, R57 ;  /* 0x0000003948397221 */ /* 0x000fe20000010000 */
[----:B------:R-:W-:-:S01]  /*4ff0*/  FFMA.FTZ R24, R24, UR10, -R122 ;  /* 0x0000000a18187c23 */ /* 0x000fc2000801087a */
[----:B------:R-:W2:Y:S01]  /*5000*/  MUFU.EX2 R126, R126 ;  /* 0x0000007e007e7308 */ /* 0x000ea20000000800 */
[----:B-1----:R-:W-:-:S01]  /*5010*/  FADD.FTZ R59, R9, R58 ;  /* 0x0000003a093b7221 */ /* 0x002fc20000010000 */
[----:B------:R-:W-:Y:S01]  /*5020*/  FADD.FTZ R60, R70, R57 ;  /* 0x00000039463c7221 */ /* 0x000fe20000010000 */
        /* <DEDUP_REMOVED lines=10> */
[----:B------:R-:W-:Y:S01]  /*50d0*/  F2FP.SATFINITE.E4M3.F32.PACK_AB_MERGE_C R124, R129, R124, RZ ;  /* 0x0000007c817c723e */ /* 0x000fe200048070ff */
[--C-:B------:R-:W-:Y:S01]  /*50e0*/  FFMA.FTZ R67, R67, UR10, -R122.reuse ;  /* 0x0000000a43437c23 */ /* 0x100fe2000801087a */
[----:B------:R-:W-:-:S01]  /*50f0*/  FFMA.FTZ R68, R68, UR10, -R122 ;  /* 0x0000000a44447c23 */ /* 0x000fc2000801087a */
[----:B------:R-:W0:Y:S01]  /*5100*/  MUFU.EX2 R11, R11 ;  /* 0x0000000b000b7308 */ /* 0x000e220000000800 */
[----:B--2---:R-:W-:-:S01]  /*5110*/  FADD.FTZ R58, R126, R59 ;  /* 0x0000003b7e3a7221 */ /* 0x004fc20000010000 */
[----:B------:R-:W-:Y:S01]  /*5120*/  FADD.FTZ R59, R71, R60 ;  /* 0x0000003c473b7221 */ /* 0x000fe20000010000 */
[----:B------:R-:W-:Y:S01]  /*5130*/  F2FP.SATFINITE.E4M3.F32.PACK_AB_MERGE_C R201, R8, R7, R124 ;  /* 0x0000000708c9723e */ /* 0x000fe2000480707c */
[--C-:B------:R-:W-:Y:S01]  /*5140*/  FFMA.FTZ R128, R128, UR10, -R122.reuse ;  /* 0x0000000a80807c23 */ /* 0x100fe2000801087a */
[----:B------:R-:W-:-:S01]  /*5150*/  FFMA.FTZ R131, R131, UR10, -R122 ;  /* 0x0000000a83837c23 */ /* 0x000fc2000801087a */
[----:B------:R-:W-:Y:S01]  /*5160*/  FADD.FTZ R60, R74, R59 ;  /* 0x0000003b4a3c7221 */ /* 0x000fe20000010000 */
[----:B------:R-:W-:-:S01]  /*5170*/  FFMA.FTZ R125, R125, UR10, -R122 ;  /* 0x0000000a7d7d7c23 */ /* 0x000fc2000801087a */
[----:B------:R-:W2:Y:S01]  /*5180*/  MUFU.EX2 R12, R12 ;  /* 0x0000000c000c7308 */ /* 0x000ea20000000800 */
[----:B-1----:R-:W-:-:S01]  /*5190*/  FADD.FTZ R58, R133, R58 ;  /* 0x0000003a853a7221 */ /* 0x002fc20000010000 */
[----:B------:R-:W-:Y:S01]  /*51a0*/  FADD.FTZ R60, R75, R60 ;  /* 0x0000003c4b3c7221 */ /* 0x000fe20000010000 */
[----:B------:R-:W-:Y:S01]  /*51b0*/  F2FP.SATFINITE.E4M3.F32.PACK_AB_MERGE_C R126, R133, R126, RZ ;  /* 0x0000007e857e723e */ /* 0x000fe200048070ff */
[----:B------:R-:W-:Y:S01]  /*51c0*/  FFMA.FTZ R127, R127, UR10, -R122 ;  /* 0x0000000a7f7f7c23 */ /* 0x000fe2000801087a */
[----:B------:R-:W-:Y:S01]  /*51d0*/  F2FP.SATFINITE.E4M3.F32.PACK_AB_MERGE_C R210, R112, R105, RZ ;  /* 0x0000006970d2723e */ /* 0x000fe200048070ff */
[----:B------:R-:W-:Y:S01]  /*51e0*/  FADD.FTZ R59, R73, R60 ;  /* 0x0000003c493b7221 */ /* 0x000fe20000010000 */
[----:B------:R-:W-:Y:S01]  /*51f0*/  F2FP.SATFINITE.E4M3.F32.PACK_AB_MERGE_C R203, R10, R9, R126 ;  /* 0x000000090acb723e */ /* 0x000fe2000480707e */
[----:B------:R-:W1:Y:S01]  /*5200*/  MUFU.EX2 R21, R21 ;  /* 0x0000001500157308 */ /* 0x000e620000000800 */
[----:B0-----:R-:W-:-:S01]  /*5210*/  FADD.FTZ R57, R11, R58 ;  /* 0x0000003a0b397221 */ /* 0x001fc20000010000 */
[----:B------:R-:W-:Y:S01]  /*5220*/  F2FP.SATFINITE.E4M3.F32.PACK_AB_MERGE_C R210, R106, R103, R210 ;  /* 0x000000676ad2723e */ /* 0x000fe200048070d2 */
[----:B------:R-:W-:-:S02]  /*5230*/  IMAD.MOV.U32 R75, RZ, RZ, R87 ;  /* 0x000000ffff4b7224 */ /* 0x000fc400078e0057 */
[--C-:B------:R-:W-:Y:S02]  /*5240*/  IMAD.MOV.U32 R74, RZ, RZ, R87.reuse ;  /* 0x000000ffff4a7224 */ /* 0x100fe400078e0057 */
[----:B------:R-:W-:Y:S01]  /*5250*/  IMAD.MOV.U32 R73, RZ, RZ, R87 ;  /* 0x000000ffff497224 */ /* 0x000fe200078e0057 */
[----:B------:R-:W0:Y:S01]  /*5260*/  MUFU.EX2 R130, R130 ;  /* 0x0000008200827308 */ /* 0x000e220000000800 */
[----:B--2---:R-:W-:-:S01]  /*5270*/  FADD.FTZ R58, R12, R57 ;  /* 0x000000390c3a7221 */ /* 0x004fc20000010000 */
[--C-:B------:R-:W-:Y:S02]  /*5280*/  IMAD.MOV.U32 R72, RZ, RZ, R87.reuse ;  /* 0x000000ffff487224 */ /* 0x100fe400078e0057 */
[--C-:B------:R-:W-:Y:S02]  /*5290*/  IMAD.MOV.U32 R71, RZ, RZ, R87.reuse ;  /* 0x000000ffff477224 */ /* 0x100fe400078e0057 */
[----:B------:R-:W-:Y:S02]  /*52a0*/  IMAD.MOV.U32 R70, RZ, RZ, R87 ;  /* 0x000000ffff467224 */ /* 0x000fe400078e0057 */
[----:B------:R-:W2:Y:S01]  /*52b0*/  MUFU.EX2 R13, R13 ;  /* 0x0000000d000d7308 */ /* 0x000ea20000000800 */
[----:B-1----:R-:W-:-:S01]  /*52c0*/  FADD.FTZ R57, R21, R58 ;  /* 0x0000003a15397221 */ /* 0x002fc20000010000 */
[----:B------:R-:W-:-:S02]  /*52d0*/  IMAD.MOV.U32 R69, RZ, RZ, R87 ;  /* 0x000000ffff457224 */ /* 0x000fc400078e0057 */
[--C-:B------:R-:W-:Y:S02]  /*52e0*/  IMAD.MOV.U32 R62, RZ, RZ, R87.reuse ;  /* 0x000000ffff3e7224 */ /* 0x100fe400078e0057 */
[----:B------:R-:W-:Y:S02]  /*52f0*/  IMAD.MOV.U32 R35, RZ, RZ, R87 ;  /* 0x000000ffff237224 */ /* 0x000fe400078e0057 */
[----:B------:R-:W1:Y:S01]  /*5300*/  MUFU.EX2 R14, R14 ;  /* 0x0000000e000e7308 */ /* 0x000e620000000800 */
[----:B0-----:R-:W-:-:S01]  /*5310*/  FADD.FTZ R58, R130, R57 ;  /* 0x00000039823a7221 */ /* 0x001fc20000010000 */
[----:B------:R-:W-:Y:S01]  /*5320*/  FFMA.FTZ R57, R30, UR10, -R122 ;  /* 0x0000000a1e397c23 */ /* 0x000fe2000801087a */
[----:B------:R-:W-:-:S01]  /*5330*/  FADD.FTZ R30, R76, R59 ;  /* 0x0000003b4c1e7221 */ /* 0x000fc20000010000 */
[----:B------:R-:W-:Y:S01]  /*5340*/  F2FP.SATFINITE.E4M3.F32.PACK_AB_MERGE_C R130, R130, R21, RZ ;  /* 0x000000158282723e */ /* 0x000fe200048070ff */
[----:B------:R-:W-:Y:S02]  /*5350*/  IMAD.MOV.U32 R76, RZ, RZ, R87 ;  /* 0x000000ffff4c7224 */ /* 0x000fe400078e0057 */
[----:B------:R-:W-:Y:S01]  /*5360*/  FADD.FTZ R59, R77, R30 ;  /* 0x0000001e4d3b7221 */ /* 0x000fe20000010000 */
[----:B------:R-:W0:Y:S01]  /*5370*/  MUFU.EX2 R42, R42 ;  /* 0x0000002a002a7308 */ /* 0x000e220000000800 */
[----:B------:R-:W-:-:S02]  /*5380*/  F2FP.SATFINITE.E4M3.F32.PACK_AB_MERGE_C R205, R12, R11, R130 ;  /* 0x0000000b0ccd723e */ /* 0x000fc40004807082 */
[----:B------:R-:W-:-:S05]  /*5390*/  MOV R77, R87 ;  /* 0x00000057004d7202 */ /* 0x000fca0000000f00 */
[----:B------:R-:W3:Y:S08]  /*53a0*/  MUFU.EX2 R135, R135 ;  /* 0x0000008700877308 */ /* 0x000ef00000000800 */
[----:B------:R-:W4:Y:S08]  /*53b0*/  MUFU.EX2 R15, R15 ;  /* 0x0000000f000f7308 */ /* 0x000f300000000800 */
[----:B------:R2:W-:Y:S08]  /*53c0*/  MUFU.EX2 R27, R25 ;  /* 0x00000019001b7308 */ /* 0x0005f00000000800 */
[----:B------:R-:W5:Y:S01]  /*53d0*/  MUFU.EX2 R20, R20 ;  /* 0x0000001400147308 */ /* 0x000f620000000800 */
[----:B--2---:R-:W-:-:S01]  /*53e0*/  FADD.FTZ R25, R13, R58 ;  /* 0x0000003a0d197221 */ /* 0x004fc20000010000 */
[----:B------:R-:W-:Y:S01]  /*53f0*/  FFMA.FTZ R58, R32, UR10, -R122 ;  /* 0x0000000a203a7c23 */ /* 0x000fe2000801087a */
[----:B------:R-:W-:-:S01]  /*5400*/  FADD.FTZ R32, R80, R59 ;  /* 0x0000003b50207221 */ /* 0x000fc20000010000 */
[----:B------:R-:W-:Y:S01]  /*5410*/  FFMA.FTZ R122, R123, UR10, -R122 ;  /* 0x0000000a7b7a7c23 */ /* 0x000fe2000801087a */
[----:B-1----:R-:W-:-:S01]  /*5420*/  FADD.FTZ R25, R14, R25 ;  /* 0x000000190e197221 */ /* 0x002fc20000010000 */
[----:B------:R-:W-:-:S02]  /*5430*/  IMAD.MOV.U32 R80, RZ, RZ, R87 ;  /* 0x000000ffff507224 */ /* 0x000fc400078e0057 */
[----:B------:R-:W1:Y:S01]  /*5440*/  MUFU.EX2 R45, R45 ;  /* 0x0000002d002d7308 */ /* 0x000e620000000800 */
[----:B0-----:R-:W-:-:S01]  /*5450*/  FADD.FTZ R30, R42, R25 ;  /* 0x000000192a1e7221 */ /* 0x001fc20000010000 */
[----:B------:R-:W-:Y:S01]  /*5460*/  FADD.FTZ R25, R79, R32 ;  /* 0x000000204f197221 */ /* 0x000fe20000010000 */
[----:B------:R-:W-:Y:S02]  /*5470*/  IMAD.MOV.U32 R79, RZ, RZ, R87 ;  /* 0x000000ffff4f7224 */ /* 0x000fe400078e0057 */
[----:B---3--:R-:W-:Y:S01]  /*5480*/  FADD.FTZ R30, R135, R30 ;  /* 0x0000001e871e7221 */ /* 0x008fe20000010000 */
[----:B------:R-:W-:-:S01]  /*5490*/  FADD.FTZ R32, R84, R25 ;  /* 0x0000001954207221 */ /* 0x000fc20000010000 */
[----:B------:R-:W-:Y:S01]  /*54a0*/  F2FP.SATFINITE.E4M3.F32.PACK_AB_MERGE_C R135, R135, R42, RZ ;  /* 0x0000002a8787723e */ /* 0x000fe200048070ff */
[----:B------:R-:W0:Y:S01]  /*54b0*/  MUFU.EX2 R48, R48 ;  /* 0x0000003000307308 */ /* 0x000e220000000800 */
[----:B----4-:R-:W-:-:S01]  /*54c0*/  FADD.FTZ R59, R15, R30 ;  /* 0x0000001e0f3b7221 */ /* 0x010fc20000010000 */
[----:B------:R-:W-:Y:S01]  /*54d0*/  FADD.FTZ R25, R83, R32 ;  /* 0x0000002053197221 */ /* 0x000fe20000010000 */
[----:B------:R-:W-:Y:S01]  /*54e0*/  F2FP.SATFINITE.E4M3.F32.PACK_AB_MERGE_C R207, R14, R13, R135 ;  /* 0x0000000d0ecf723e */ /* 0x000fe20004807087 */
[----:B------:R-:W-:-:S02]  /*54f0*/  IMAD.MOV.U32 R84, RZ, RZ, R87 ;  /* 0x000000ffff547224 */ /* 0x000fc400078e0057 */
[----:B-----5:R-:W-:-:S01]  /*5500*/  FADD.FTZ R60, R20, R59 ;  /* 0x0000003b143c7221 */ /* 0x020fc20000010000 */
[----:B------:R-:W-:Y:S01]  /*5510*/  FADD.FTZ R32, R104, R25 ;  /* 0x0000001968207221 */ /* 0x000fe20000010000 */
[----:B------:R-:W-:Y:S01]  /*5520*/  IMAD.MOV.U32 R83, RZ, RZ, R87 ;  /* 0x000000ffff537224 */ /* 0x000fe200078e0057 */
[----:B------:R-:W2:Y:S01]  /*5530*/  MUFU.EX2 R40, R40 ;  /* 0x0000002800287308 */ /* 0x000ea20000000800 */
[----:B-1----:R-:W-:-:S01]  /*5540*/  FADD.FTZ R59, R45, R60 ;  /* 0x0000003c2d3b7221 */ /* 0x002fc20000010000 */
[----:B------:R-:W-:Y:S01]  /*5550*/  FADD.FTZ R61, R103, R32 ;  /* 0x00000020673d7221 */ /* 0x000fe20000010000 */
[----:B------:R-:W-:-:S03]  /*5560*/  IMAD.MOV.U32 R60, RZ, RZ, R87 ;  /* 0x000000ffff3c7224 */ /* 0x000fc600078e0057 */
[----:B------:R-:W-:Y:S01]  /*5570*/  FADD.FTZ R32, R106, R61 ;  /* 0x0000003d6a207221 */ /* 0x000fe20000010000 */
[----:B------:R-:W-:Y:S01]  /*5580*/  MOV R61, R87 ;  /* 0x00000057003d7202 */ /* 0x000fe20000000f00 */
        /* <DEDUP_REMOVED lines=8> */
[----:B------:R-:W-:-:S07]  /*5610*/  MOV R45, R87 ;  /* 0x00000057002d7202 */ /* 0x000fce0000000f00 */
[----:B------:R-:W3:Y:S08]  /*5620*/  MUFU.EX2 R50, R50 ;  /* 0x0000003200327308 */ /* 0x000ef00000000800 */
[----:B------:R-:W4:Y:S08]  /*5630*/  MUFU.EX2 R43, R43 ;  /* 0x0000002b002b7308 */ /* 0x000f300000000800 */
[----:B------:R2:W-:Y:S08]  /*5640*/  MUFU.EX2 R30, R28 ;  /* 0x0000001c001e7308 */ /* 0x0005f00000000800 */
[----:B------:R-:W-:Y:S01]  /*5650*/  MUFU.EX2 R44, R44 ;  /* 0x0000002c002c7308 */ /* 0x000fe20000000800 */
[----:B--2---:R-:W-:-:S01]  /*5660*/  FADD.FTZ R28, R40, R59 ;  /* 0x0000003b281c7221 */ /* 0x004fc20000010000 */
[----:B------:R-:W-:-:S03]  /*5670*/  IMAD.MOV.U32 R59, RZ, RZ, R87 ;  /* 0x000000ffff3b7224 */ /* 0x000fc600078e0057 */
[----:B-1----:R-:W-:-:S03]  /*5680*/  FADD.FTZ R34, R41, R28 ;  /* 0x0000001c29227221 */ /* 0x002fc60000010000 */
[----:B------:R-:W1:Y:S08]  /*5690*/  MUFU.EX2 R89, R89 ;  /* 0x0000005900597308 */ /* 0x000e700000000800 */
[----:B------:R-:W2:Y:S08]  /*56a0*/  MUFU.EX2 R52, R52 ;  /* 0x0000003400347308 */ /* 0x000eb00000000800 */
[----:B------:R0:W-:Y:S08]  /*56b0*/  MUFU.EX2 R25, R29 ;  /* 0x0000001d00197308 */ /* 0x0001f00000000800 */
[----:B------:R-:W5:Y:S01]  /*56c0*/  MUFU.EX2 R90, R90 ;  /* 0x0000005a005a7308 */ /* 0x000f620000000800 */
[----:B0-----:R-:W-:-:S01]  /*56d0*/  FADD.FTZ R29, R49, R34 ;  /* 0x00000022311d7221 */ /* 0x001fc20000010000 */
[----:B------:R-:W-:Y:S01]  /*56e0*/  FADD.FTZ R34, R108, R39 ;  /* 0x000000276c227221 */ /* 0x000fe20000010000 */
[----:B---3--:R-:W-:-:S02]  /*56f0*/  F2FP.SATFINITE.E4M3.F32.PACK_AB_MERGE_C R49, R50, R49, RZ ;  /* 0x000000313231723e */ /* 0x008fc400048070ff */
[----:B------:R-:W-:Y:S01]  /*5700*/  FADD.FTZ R32, R50, R29 ;  /* 0x0000001d32207221 */ /* 0x000fe20000010000 */
[----:B------:R-:W-:-:S01]  /*5710*/  FADD.FTZ R34, R109, R34 ;  /* 0x000000226d227221 */ /* 0x000fc20000010000 */
[----:B------:R-:W-:Y:S01]  /*5720*/  F2FP.SATFINITE.E4M3.F32.PACK_AB_MERGE_C R211, R41, R40, R49 ;  /* 0x0000002829d3723e */ /* 0x000fe20004807031 */
[----:B------:R-:W0:Y:S01]  /*5730*/  MUFU.EX2 R53, R53 ;  /* 0x0000003500357308 */ /* 0x000e220000000800 */
[----:B----4-:R-:W-:-:S01]  /*5740*/  FADD.FTZ R29, R43, R32 ;  /* 0x000000202b1d7221 */ /* 0x010fc20000010000 */
[----:B-1----:R-:W-:Y:S01]  /*5750*/  FADD.FTZ R39, R89, R34 ;  /* 0x0000002259277221 */ /* 0x002fe20000010000 */
[----:B------:R-:W-:Y:S02]  /*5760*/  IMAD.MOV.U32 R50, RZ, RZ, R87 ;  /* 0x000000ffff327224 */ /* 0x000fe400078e0057 */
[----:B------:R-:W-:Y:S01]  /*5770*/  FADD.FTZ R29, R44, R29 ;  /* 0x0000001d2c1d7221 */ /* 0x000fe20000010000 */
[----:B------:R-:W-:Y:S02]  /*5780*/  IMAD.MOV.U32 R49, RZ, RZ, R87 ;  /* 0x000000ffff317224 */ /* 0x000fe400078e0057 */
[----:B------:R-:W1:Y:S01]  /*5790*/  MUFU.EX2 R46, R46 ;  /* 0x0000002e002e7308 */ /* 0x000e620000000800 */
[----:B--2---:R-:W-:-:S01]  /*57a0*/  FADD.FTZ R34, R52, R29 ;  /* 0x0000001d34227221 */ /* 0x004fc20000010000 */
[C---:B-----5:R-:W-:Y:S01]  /*57b0*/  FADD.FTZ R39, R90.reuse, R39 ;  /* 0x000000275a277221 */ /* 0x060fe20000010000 */
[----:B------:R-:W-:Y:S01]  /*57c0*/  F2FP.SATFINITE.E4M3.F32.PACK_AB_MERGE_C R212, R90, R89, RZ ;  /* 0x000000595ad4723e */ /* 0x000fe200048070ff */
[----:B------:R-:W-:-:S02]  /*57d0*/  IMAD.MOV.U32 R41, RZ, RZ, R87 ;  /* 0x000000ffff297224 */ /* 0x000fc400078e0057 */
[----:B------:R-:W-:Y:S01]  /*57e0*/  IMAD.MOV.U32 R40, RZ, RZ, R87 ;  /* 0x000000ffff287224 */ /* 0x000fe200078e0057 */
[----:B------:R-:W-:Y:S01]  /*57f0*/  F2FP.SATFINITE.E4M3.F32.PACK_AB_MERGE_C R212, R109, R108, R212 ;  /* 0x0000006c6dd4723e */ /* 0x000fe200048070d4 */
        /* <DEDUP_REMOVED lines=8> */
[--C-:B------:R-:W-:Y:S02]  /*5880*/  IMAD.MOV.U32 R52, RZ, RZ, R87.reuse ;  /* 0x000000ffff347224 */ /* 0x100fe400078e0057 */
[--C-:B------:R-:W-:Y:S02]  /*5890*/  IMAD.MOV.U32 R44, RZ, RZ, R87.reuse ;  /* 0x000000ffff2c7224 */ /* 0x100fe400078e0057 */
[----:B------:R-:W-:Y:S02]  /*58a0*/  IMAD.MOV.U32 R43, RZ, RZ, R87 ;  /* 0x000000ffff2b7224 */ /* 0x000fe400078e0057 */
[----:B------:R-:W1:Y:S01]  /*58b0*/  MUFU.EX2 R54, R54 ;  /* 0x0000003600367308 */ /* 0x000e620000000800 */
[----:B--2---:R-:W-:-:S04]  /*58c0*/  FADD.FTZ R29, R93, R34 ;  /* 0x000000225d1d7221 */ /* 0x004fc80000010000 */
[----:B------:R-:W-:-:S03]  /*58d0*/  FADD.FTZ R34, R92, R29 ;  /* 0x0000001d5c227221 */ /* 0x000fc60000010000 */
[----:B------:R-:W2:Y:S01]  /*58e0*/  MUFU.EX2 R113, R113 ;  /* 0x0000007100717308 */ /* 0x000ea20000000800 */
[----:B0-----:R-:W-:-:S07]  /*58f0*/  FADD.FTZ R39, R47, R42 ;  /* 0x0000002a2f277221 */ /* 0x001fce0000010000 */
[----:B------:R-:W0:Y:S01]  /*5900*/  MUFU.EX2 R55, R55 ;  /* 0x0000003700377308 */ /* 0x000e220000000800 */
[----:B-1----:R-:W-:-:S01]  /*5910*/  FADD.FTZ R42, R54, R39 ;  /* 0x00000027362a7221 */ /* 0x002fc20000010000 */
[----:B------:R-:W-:-:S06]  /*5920*/  IMAD.MOV.U32 R39, RZ, RZ, R87 ;  /* 0x000000ffff277224 */ /* 0x000fcc00078e0057 */
[----:B------:R-:W1:Y:S01]  /*5930*/  MUFU.EX2 R51, R51 ;  /* 0x0000003300337308 */ /* 0x000e620000000800 */
[----:B--2---:R-:W-:-:S01]  /*5940*/  FADD.FTZ R34, R113, R34 ;  /* 0x0000002271227221 */ /* 0x004fc20000010000 */
[----:B------:R-:W-:-:S03]  /*5950*/  F2FP.SATFINITE.E4M3.F32.PACK_AB_MERGE_C R214, R113, R92, RZ ;  /* 0x0000005c71d6723e */ /* 0x000fc600048070ff */
[----:B------:R-:W-:Y:S01]  /*5960*/  FADD.FTZ R29, R95, R34 ;  /* 0x000000225f1d7221 */ /* 0x000fe20000010000 */
[----:B------:R-:W-:Y:S02]  /*5970*/  F2FP.SATFINITE.E4M3.F32.PACK_AB_MERGE_C R214, R93, R88, R214 ;  /* 0x000000585dd6723e */ /* 0x000fe400048070d6 */
[----:B------:R-:W2:Y:S01]  /*5980*/  MUFU.EX2 R24, R24 ;  /* 0x0000001800187308 */ /* 0x000ea20000000800 */
[----:B0-----:R-:W-:-:S01]  /*5990*/  FADD.FTZ R42, R55, R42 ;  /* 0x0000002a372a7221 */ /* 0x001fc20000010000 */
[----:B------:R-:W-:Y:S01]  /*59a0*/  FADD.FTZ R29, R96, R29 ;  /* 0x0000001d601d7221 */ /* 0x000fe20000010000 */
[----:B------:R-:W-:Y:S01]  /*59b0*/  F2FP.SATFINITE.E4M3.F32.PACK_AB_MERGE_C R54, R55, R54, RZ ;  /* 0x000000363736723e */ /* 0x000fe200048070ff */
[----:B------:R-:W-:Y:S02]  /*59c0*/  IMAD.MOV.U32 R55, RZ, RZ, R87 ;  /* 0x000000ffff377224 */ /* 0x000fe400078e0057 */
[----:B------:R-:W-:-:S01]  /*59d0*/  FADD.FTZ R6, R100, R29 ;  /* 0x0000001d64067221 */ /* 0x000fc20000010000 */
[----:B------:R-:W-:Y:S01]  /*59e0*/  F2FP.SATFINITE.E4M3.F32.PACK_AB_MERGE_C R100, R115, R100, RZ ;  /* 0x000000647364723e */ /* 0x000fe200048070ff */
[----:B------:R-:W0:Y:S01]  /*59f0*/  MUFU.EX2 R56, R56 ;  /* 0x0000003800387308 */ /* 0x000e220000000800 */
[----:B-1----:R-:W-:-:S01]  /*5a00*/  FADD.FTZ R31, R51, R42 ;  /* 0x0000002a331f7221 */ /* 0x002fc20000010000 */
[----:B------:R-:W-:Y:S01]  /*5a10*/  FADD.FTZ R115, R115, R6 ;  /* 0x0000000673737221 */ /* 0x000fe20000010000 */
[----:B------:R-:W-:Y:S01]  /*5a20*/  F2FP.SATFINITE.E4M3.F32.PACK_AB_MERGE_C R215, R47, R46, R54 ;  /* 0x0000002e2fd7723e */ /* 0x000fe20004807036 */
[--C-:B------:R-:W-:Y:S01]  /*5a30*/  IMAD.MOV.U32 R54, RZ, RZ, R87.reuse ;  /* 0x000000ffff367224 */ /* 0x100fe200078e0057 */
[----:B------:R-:W-:Y:S01]  /*5a40*/  F2FP.SATFINITE.E4M3.F32.PACK_AB_MERGE_C R216, R96, R95, R100 ;  /* 0x0000005f60d8723e */ /* 0x000fe20004807064 */
[----:B------:R-:W-:-:S02]  /*5a50*/  IMAD.MOV.U32 R47, RZ, RZ, R87 ;  /* 0x000000ffff2f7224 */ /* 0x000fc400078e0057 */
[----:B------:R-:W1:Y:S01]  /*5a60*/  MUFU.EX2 R78, R78 ;  /* 0x0000004e004e7308 */ /* 0x000e620000000800 */
[----:B--2---:R-:W-:-:S01]  /*5a70*/  FADD.FTZ R31, R24, R31 ;  /* 0x0000001f181f7221 */ /* 0x004fc20000010000 */
[--C-:B------:R-:W-:Y:S02]  /*5a80*/  IMAD.MOV.U32 R46, RZ, RZ, R87.reuse ;  /* 0x000000ffff2e7224 */ /* 0x100fe400078e0057 */
[----:B------:R-:W-:-:S04]  /*5a90*/  IMAD.MOV.U32 R42, RZ, RZ, R87 ;  /* 0x000000ffff2a7224 */ /* 0x000fc800078e0057 */
[----:B------:R-:W2:Y:S01]  /*5aa0*/  MUFU.EX2 R5, R5 ;  /* 0x0000000500057308 */ /* 0x000ea20000000800 */
[----:B0-----:R-:W-:-:S01]  /*5ab0*/  FADD.FTZ R34, R56, R31 ;  /* 0x0000001f38227221 */ /* 0x001fc20000010000 */
[----:B------:R-:W-:-:S03]  /*5ac0*/  F2FP.SATFINITE.E4M3.F32.PACK_AB_MERGE_C R56, R27, R56, RZ ;  /* 0x000000381b38723e */ /* 0x000fc600048070ff */
[----:B------:R-:W-:Y:S01]  /*5ad0*/  FADD.FTZ R34, R27, R34 ;  /* 0x000000221b227221 */ /* 0x000fe20000010000 */
[----:B------:R-:W-:Y:S01]  /*5ae0*/  F2FP.SATFINITE.E4M3.F32.PACK_AB_MERGE_C R217, R24, R51, R56 ;  /* 0x0000003318d9723e */ /* 0x000fe20004807038 */
[----:B------:R-:W-:Y:S01]  /*5af0*/  IMAD.MOV.U32 R56, RZ, RZ, R87 ;  /* 0x000000ffff387224 */ /* 0x000fe200078e0057 */
[----:B------:R-:W0:Y:S01]  /*5b00*/  MUFU.EX2 R81, R81 ;  /* 0x0000005100517308 */ /* 0x000e220000000800 */
[----:B-1----:R-:W-:-:S01]  /*5b10*/  FADD.FTZ R6, R78, R115 ;  /* 0x000000734e067221 */ /* 0x002fc20000010000 */
[--C-:B------:R-:W-:Y:S02]  /*5b20*/  IMAD.MOV.U32 R51, RZ, RZ, R87.reuse ;  /* 0x000000ffff337224 */ /* 0x100fe400078e0057 */
[----:B------:R-:W-:-:S04]  /*5b30*/  IMAD.MOV.U32 R24, RZ, RZ, R87 ;  /* 0x000000ffff187224 */ /* 0x000fc800078e0057 */
        /* <DEDUP_REMOVED lines=10> */
[----:B------:R-:W-:-:S03]  /*5be0*/  F2FP.SATFINITE.E4M3.F32.PACK_AB_MERGE_C R63, R30, R63, RZ ;  /* 0x0000003f1e3f723e */ /* 0x000fc600048070ff */
[----:B------:R-:W-:Y:S01]  /*5bf0*/  FADD.FTZ R30, R30, R27 ;  /* 0x0000001b1e1e7221 */ /* 0x000fe20000010000 */
[----:B------:R-:W-:Y:S01]  /*5c00*/  F2FP.SATFINITE.E4M3.F32.PACK_AB_MERGE_C R219, R26, R5, R63 ;  /* 0x000000051adb723e */ /* 0x000fe2000480703f */
[----:B------:R-:W-:Y:S01]  /*5c10*/  IMAD.MOV.U32 R63, RZ, RZ, R87 ;  /* 0x000000ffff3f7224 */ /* 0x000fe200078e0057 */
[----:B------:R-:W0:Y:S01]  /*5c20*/  MUFU.EX2 R121, R121 ;  /* 0x0000007900797308 */ /* 0x000e220000000800 */
[C---:B-1----:R-:W-:Y:S01]  /*5c30*/  F2FP.SATFINITE.E4M3.F32.PACK_AB_MERGE_C R82, R85.reuse, R82, RZ ;  /* 0x000000525552723e */ /* 0x042fe200048070ff */
[----:B------:R-:W-:Y:S01]  /*5c40*/  FADD.FTZ R85, R85, R38 ;  /* 0x0000002655557221 */ /* 0x000fe20000010000 */
[----:B------:R-:W-:-:S01]  /*5c50*/  FADD.FTZ R27, R25, R30 ;  /* 0x0000001e191b7221 */ /* 0x000fc20000010000 */
[--C-:B------:R-:W-:Y:S01]  /*5c60*/  IMAD.MOV.U32 R38, RZ, RZ, R87.reuse ;  /* 0x000000ffff267224 */ /* 0x100fe200078e0057 */
[----:B------:R-:W-:Y:S01]  /*5c70*/  F2FP.SATFINITE.E4M3.F32.PACK_AB_MERGE_C R218, R81, R78, R82 ;  /* 0x0000004e51da723e */ /* 0x000fe20004807052 */
[----:B------:R-:W-:Y:S02]  /*5c80*/  IMAD.MOV.U32 R82, RZ, RZ, R87 ;  /* 0x000000ffff527224 */ /* 0x000fe400078e0057 */
[----:B------:R1:W3:Y:S01]  /*5c90*/  MUFU.EX2 R28, R64 ;  /* 0x00000040001c7308 */ /* 0x0002e20000000800 */
[----:B--2---:R-:W-:-:S01]  /*5ca0*/  FADD.FTZ R34, R120, R85 ;  /* 0x0000005578227221 */ /* 0x004fc20000010000 */
[----:B------:R-:W-:-:S02]  /*5cb0*/  IMAD.MOV.U32 R85, RZ, RZ, R87 ;  /* 0x000000ffff557224 */ /* 0x000fc400078e0057 */
[--C-:B------:R-:W-:Y:S02]  /*5cc0*/  IMAD.MOV.U32 R81, RZ, RZ, R87.reuse ;  /* 0x000000ffff517224 */ /* 0x100fe400078e0057 */
[----:B------:R-:W-:Y:S02]  /*5cd0*/  IMAD.MOV.U32 R78, RZ, RZ, R87 ;  /* 0x000000ffff4e7224 */ /* 0x000fe400078e0057 */
[----:B------:R-:W-:Y:S01]  /*5ce0*/  MUFU.EX2 R86, R86 ;  /* 0x0000005600567308 */ /* 0x000fe20000000800 */
[----:B0-----:R-:W-:-:S01]  /*5cf0*/  FADD.FTZ R29, R121, R34 ;  /* 0x00000022791d7221 */ /* 0x001fc20000010000 */
[--C-:B-1----:R-:W-:Y:S02]  /*5d00*/  IMAD.MOV.U32 R64, RZ, RZ, R87.reuse ;  /* 0x000000ffff407224 */ /* 0x102fe400078e0057 */
[--C-:B------:R-:W-:Y:S02]  /*5d10*/  IMAD.MOV.U32 R34, RZ, RZ, R87.reuse ;  /* 0x000000ffff227224 */ /* 0x100fe400078e0057 */
[----:B------:R-:W-:-:S02]  /*5d20*/  IMAD.MOV.U32 R26, RZ, RZ, R87 ;  /* 0x000000ffff1a7224 */ /* 0x000fc400078e0057 */
[----:B------:R-:W0:Y:S01]  /*5d30*/  MUFU.EX2 R91, R91 ;  /* 0x0000005b005b7308 */ /* 0x000e220000000800 */
[----:B---3--:R-:W-:-:S07]  /*5d40*/  FADD.FTZ R30, R28, R27 ;  /* 0x0000001b1c1e7221 */ /* 0x008fce0000010000 */
[----:B------:R-:W1:Y:S08]  /*5d50*/  MUFU.EX2 R57, R57 ;  /* 0x0000003900397308 */ /* 0x000e700000000800 */
[----:B------:R2:W3:Y:S01]  /*5d60*/  MUFU.EX2 R32, R65 ;  /* 0x0000004100207308 */ /* 0x0004e20000000800 */
[----:B0-----:R-:W-:Y:S01]  /*5d70*/  F2FP.SATFINITE.E4M3.F32.PACK_AB_MERGE_C R31, R91, R86, RZ ;  /* 0x000000565b1f723e */ /* 0x001fe200048070ff */
[----:B------:R-:W-:-:S03]  /*5d80*/  FADD.FTZ R86, R86, R29 ;  /* 0x0000001d56567221 */ /* 0x000fc60000010000 */
[----:B------:R-:W-:Y:S01]  /*5d90*/  F2FP.SATFINITE.E4M3.F32.PACK_AB_MERGE_C R220, R121, R120, R31 ;  /* 0x0000007879dc723e */ /* 0x000fe2000480701f */
[----:B------:R-:W-:-:S01]  /*5da0*/  FADD.FTZ R86, R91, R86 ;  /* 0x000000565b567221 */ /* 0x000fc20000010000 */
[----:B------:R-:W-:Y:S01]  /*5db0*/  IMAD.MOV.U32 R31, RZ, RZ, R87 ;  /* 0x000000ffff1f7224 */ /* 0x000fe200078e0057 */
[----:B------:R-:W-:Y:S01]  /*5dc0*/  MUFU.EX2 R101, R101 ;  /* 0x0000006500657308 */ /* 0x000fe20000000800 */
[----:B-1----:R-:W-:-:S01]  /*5dd0*/  FADD.FTZ R29, R57, R30 ;  /* 0x0000001e391d7221 */ /* 0x002fc20000010000 */
[----:B--2---:R-:W-:-:S06]  /*5de0*/  IMAD.MOV.U32 R65, RZ, RZ, R87 ;  /* 0x000000ffff417224 */ /* 0x004fcc00078e0057 */
[----:B------:R-:W0:Y:S01]  /*5df0*/  MUFU.EX2 R102, R102 ;  /* 0x0000006600667308 */ /* 0x000e220000000800 */
[----:B---3--:R-:W-:-:S01]  /*5e00*/  FADD.FTZ R29, R32, R29 ;  /* 0x0000001d201d7221 */ /* 0x008fc20000010000 */
[----:B------:R-:W-:Y:S01]  /*5e10*/  F2FP.SATFINITE.E4M3.F32.PACK_AB_MERGE_C R57, R32, R57, RZ ;  /* 0x000000392039723e */ /* 0x000fe200048070ff */
[----:B------:R-:W-:-:S03]  /*5e20*/  IMAD.MOV.U32 R32, RZ, RZ, R87 ;  /* 0x000000ffff207224 */ /* 0x000fc600078e0057 */
[----:B------:R-:W-:Y:S01]  /*5e30*/  F2FP.SATFINITE.E4M3.F32.PACK_AB_MERGE_C R221, R28, R25, R57 ;  /* 0x000000191cdd723e */ /* 0x000fe20004807039 */
[--C-:B------:R-:W-:Y:S01]  /*5e40*/  IMAD.MOV.U32 R57, RZ, RZ, R87.reuse ;  /* 0x000000ffff397224 */ /* 0x100fe200078e0057 */
        /* <DEDUP_REMOVED lines=8> */
[----:B------:R1:W3:Y:S01]  /*5ed0*/  MUFU.EX2 R21, R58 ;  /* 0x0000003a00157308 */ /* 0x0002e20000000800 */
[----:B--2---:R-:W-:-:S01]  /*5ee0*/  FADD.FTZ R8, R66, R29 ;  /* 0x0000001d42087221 */ /* 0x004fc20000010000 */
[----:B------:R-:W-:-:S06]  /*5ef0*/  MOV R29, R87 ;  /* 0x00000057001d7202 */ /* 0x000fcc0000000f00 */
[----:B------:R-:W2:Y:S01]  /*5f00*/  MUFU.EX2 R33, R33 ;  /* 0x0000002100217308 */ /* 0x000ea20000000800 */
[C---:B0-----:R-:W-:Y:S01]  /*5f10*/  F2FP.SATFINITE.E4M3.F32.PACK_AB_MERGE_C R222, R98.reuse, R97, R30 ;  /* 0x0000006162de723e */ /* 0x041fe2000480701e */
[----:B------:R-:W-:Y:S01]  /*5f20*/  FADD.FTZ R98, R98, R7 ;  /* 0x0000000762627221 */ /* 0x000fe20000010000 */
[--C-:B-1----:R-:W-:Y:S02]  /*5f30*/  IMAD.MOV.U32 R58, RZ, RZ, R87.reuse ;  /* 0x000000ffff3a7224 */ /* 0x102fe400078e0057 */
[----:B------:R-:W-:Y:S02]  /*5f40*/  IMAD.MOV.U32 R30, RZ, RZ, R87 ;  /* 0x000000ffff1e7224 */ /* 0x000fe400078e0057 */
[----:B------:R-:W-:-:S01]  /*5f50*/  FADD.FTZ R101, R101, R98 ;  /* 0x0000006265657221 */ /* 0x000fc20000010000 */
[----:B------:R-:W0:Y:S01]  /*5f60*/  MUFU.EX2 R36, R36 ;  /* 0x0000002400247308 */ /* 0x000e220000000800 */
[----:B---3--:R-:W-:-:S02]  /*5f70*/  FADD.FTZ R10, R21, R8 ;  /* 0x00000008150a7221 */ /* 0x008fc40000010000 */
[----:B------:R-:W-:-:S05]  /*5f80*/  FADD.FTZ R102, R102, R101 ;  /* 0x0000006566667221 */ /* 0x000fca0000010000 */
        /* <DEDUP_REMOVED lines=12> */
[----:B0-----:R-:W-:-:S07]  /*6050*/  FADD.FTZ R7, R107, R102 ;  /* 0x000000666b077221 */ /* 0x001fce0000010000 */
[----:B------:R0:W3:Y:S01]  /*6060*/  MUFU.EX2 R6, R67 ;  /* 0x0000004300067308 */ /* 0x0000e20000000800 */
[----:B--2---:R-:W-:-:S01]  /*6070*/  FADD.FTZ R9, R37, R36 ;  /* 0x0000002425097221 */ /* 0x004fc20000010000 */
[----:B------:R-:W-:-:S06]  /*6080*/  IMAD.MOV.U32 R36, RZ, RZ, R87 ;  /* 0x000000ffff247224 */ /* 0x000fcc00078e0057 */
[----:B------:R-:W2:Y:S01]  /*6090*/  MUFU.EX2 R68, R68 ;  /* 0x0000004400447308 */ /* 0x000ea20000000800 */
[C---:B-1----:R-:W-:Y:S01]  /*60a0*/  F2FP.SATFINITE.E4M3.F32.PACK_AB_MERGE_C R224, R110.reuse, R107, R10 ;  /* 0x0000006b6ee0723e */ /* 0x042fe2000480700a */
[----:B------:R-:W-:Y:S01]  /*60b0*/  FADD.FTZ R110, R110, R7 ;  /* 0x000000076e6e7221 */ /* 0x000fe20000010000 */
[----:B0-----:R-:W-:-:S03]  /*60c0*/  IMAD.MOV.U32 R67, RZ, RZ, R87 ;  /* 0x000000ffff437224 */ /* 0x001fc600078e0057 */
[----:B------:R-:W-:Y:S02]  /*60d0*/  FADD.FTZ R111, R111, R110 ;  /* 0x0000006e6f6f7221 */ /* 0x000fe40000010000 */
[----:B------:R-:W0:Y:S01]  /*60e0*/  MUFU.EX2 R27, R128 ;  /* 0x00000080001b7308 */ /* 0x000e220000000800 */
[----:B---3--:R-:W-:-:S01]  /*60f0*/  FADD.FTZ R9, R6, R9 ;  /* 0x0000000906097221 */ /* 0x008fc20000010000 */
[----:B------:R-:W-:-:S06]  /*6100*/  FADD.FTZ R111, R114, R111 ;  /* 0x0000006f726f7221 */ /* 0x000fcc0000010000 */
[----:B------:R-:W-:Y:S01]  /*6110*/  MUFU.EX2 R118, R118 ;  /* 0x0000007600767308 */ /* 0x000fe20000000800 */
[----:B--2---:R-:W-:-:S07]  /*6120*/  FADD.FTZ R10, R68, R9 ;  /* 0x00000009440a7221 */ /* 0x004fce0000010000 */
[----:B------:R-:W1:Y:S01]  /*6130*/  MUFU.EX2 R119, R119 ;  /* 0x0000007700777308 */ /* 0x000e620000000800 */
[----:B0-----:R-:W-:-:S01]  /*6140*/  FADD.FTZ R10, R27, R10 ;  /* 0x0000000a1b0a7221 */ /* 0x001fc20000010000 */
[----:B------:R-:W-:Y:S01]  /*6150*/  F2FP.SATFINITE.E4M3.F32.PACK_AB_MERGE_C R68, R27, R68, RZ ;  /* 0x000000441b44723e */ /* 0x000fe200048070ff */
[----:B------:R-:W-:-:S03]  /*6160*/  IMAD.MOV.U32 R27, RZ, RZ, R87 ;  /* 0x000000ffff1b7224 */ /* 0x000fc600078e0057 */
[----:B------:R-:W-:Y:S01]  /*6170*/  F2FP.SATFINITE.E4M3.F32.PACK_AB_MERGE_C R225, R6, R37, R68 ;  /* 0x0000002506e1723e */ /* 0x000fe20004807044 */
[--C-:B------:R-:W-:Y:S01]  /*6180*/  IMAD.MOV.U32 R68, RZ, RZ, R87.reuse ;  /* 0x000000ffff447224 */ /* 0x100fe200078e0057 */
[----:B------:R-:W0:Y:S01]  /*6190*/  MUFU.EX2 R116, R116 ;  /* 0x0000007400747308 */ /* 0x000e220000000800 */
[----:B------:R-:W-:-:S07]  /*61a0*/  IMAD.MOV.U32 R37, RZ, RZ, R87 ;  /* 0x000000ffff257224 */ /* 0x000fce00078e0057 */
[----:B------:R-:W2:Y:S01]  /*61b0*/  MUFU.EX2 R131, R131 ;  /* 0x0000008300837308 */ /* 0x000ea20000000800 */
[----:B-1----:R-:W-:-:S07]  /*61c0*/  F2FP.SATFINITE.E4M3.F32.PACK_AB_MERGE_C R7, R119, R118, RZ ;  /* 0x000000767707723e */ /* 0x002fce00048070ff */
[----:B------:R-:W1:Y:S01]  /*61d0*/  MUFU.EX2 R117, R117 ;  /* 0x0000007500757308 */ /* 0x000e620000000800 */
[----:B0-----:R-:W-:-:S07]  /*61e0*/  FADD.FTZ R12, R116, R111 ;  /* 0x0000006f740c7221 */ /* 0x001fce0000010000 */
[----:B------:R-:W0:Y:S01]  /*61f0*/  MUFU.EX2 R8, R125 ;  /* 0x0000007d00087308 */ /* 0x000e220000000800 */
[----:B--2---:R-:W-:-:S07]  /*6200*/  FADD.FTZ R5, R131, R10 ;  /* 0x0000000a83057221 */ /* 0x004fce0000010000 */
[----:B------:R-:W-:Y:S01]  /*6210*/  MUFU.EX2 R127, R127 ;  /* 0x0000007f007f7308 */ /* 0x000fe20000000800 */
[C---:B-1----:R-:W-:Y:S01]  /*6220*/  F2FP.SATFINITE.E4M3.F32.PACK_AB_MERGE_C R226, R117.reuse, R116, R7 ;  /* 0x0000007475e2723e */ /* 0x042fe20004807007 */
[----:B------:R-:W-:-:S04]  /*6230*/  FADD.FTZ R117, R117, R12 ;  /* 0x0000000c75757221 */ /* 0x000fc80000010000 */
[----:B------:R-:W-:Y:S02]  /*6240*/  FADD.FTZ R118, R118, R117 ;  /* 0x0000007576767221 */ /* 0x000fe40000010000 */
[----:B------:R-:W1:Y:S01]  /*6250*/  MUFU.EX2 R122, R122 ;  /* 0x0000007a007a7308 */ /* 0x000e620000000800 */
[----:B0-----:R-:W-:-:S01]  /*6260*/  FADD.FTZ R10, R8, R5 ;  /* 0x00000005080a7221 */ /* 0x001fc20000010000 */
[----:B------:R-:W-:Y:S01]  /*6270*/  FADD.FTZ R7, R119, R118 ;  /* 0x0000007677077221 */ /* 0x000fe20000010000 */
[----:B-1----:R-:W-:Y:S02]  /*6280*/  F2FP.SATFINITE.E4M3.F32.PACK_AB_MERGE_C R5, R122, R127, RZ ;  /* 0x0000007f7a05723e */ /* 0x002fe400048070ff */
[----:B------:R-:W-:Y:S02]  /*6290*/  FADD.FTZ R127, R127, R10 ;  /* 0x0000000a7f7f7221 */ /* 0x000fe40000010000 */
[----:B------:R-:W-:Y:S02]  /*62a0*/  F2FP.SATFINITE.E4M3.F32.PACK_AB_MERGE_C R227, R8, R131, R5 ;  /* 0x0000008308e3723e */ /* 0x000fe40004807005 */
[----:B------:R-:W-:Y:S01]  /*62b0*/  FADD.FTZ R6, R122, R127 ;  /* 0x0000007f7a067221 */ /* 0x000fe20000010000 */
        /* <DEDUP_REMOVED lines=35> */
[----:B------:R-:W-:Y:S01]  /*64f0*/  UIADD3 UR49, UR49, -0x2, URZ ;  /* 0xfffffffe31317890 */ /* 0x000fe2000fffe03f */
[----:B------:R-:W-:Y:S01]  /*6500*/  UMOV UR48, UR42 ;  /* 0x0000002a00307c82 */ /* 0x000fe20008000000 */
[----:B------:R-:W-:Y:S01]  /*6510*/  UMOV UR47, UR46 ;  /* 0x0000002e002f7c82 */ /* 0x000fe20008000000 */
[----:B------:R-:W-:-:S09]  /*6520*/  ULDC UR45, c[0x0][0x988] ;  /* 0x00026200002d7ab9 */ /* 0x000fd20000000800 */
.L_x_5602:
[----:B------:R-:W-:Y:S01]  /*6530*/  ISETP.NE.AND P2, PT, RZ, UR41, PT ;  /* 0x00000029ff007c0c */ /* 0x000fe2000bf45270 */
[----:B------:R-:W-:-:S04]  /*6540*/  UISETP.NE.AND UP0, UPT, UR47, 0x1, UPT ;  /* 0x000000012f00788c */ /* 0x000fc8000bf05270 */
[----:B------:R-:W-:-:S04]  /*6550*/  USEL UR42, URZ, 0x1, UP0 ;  /* 0x000000013f2a7887 */ /* 0x000fc80008000000 */
[----:B------:R-:W-:-:S04]  /*6560*/  ULOP3.LUT UR42, UR48, UR42, URZ, 0x3c, !UPT ;  /* 0x0000002a302a7292 */ /* 0x000fc8000f8e3c3f */
[----:B------:R-:W-:Y:S08]  /*6570*/  @P2 BRA `(.L_x_5593) ;  /* 0x0000000000442947 */ /* 0x000ff00003800000 */
[----:B------:R-:W-:Y:S05]  /*6580*/  @!P0 BRA `(.L_x_5594) ;  /* 0x0000000000048947 */ /* 0x000fea0003800000 */
[----:B------:R-:W-:Y:S01]  /*6590*/  BPT.TRAP 0x1 ;  /* 0x000000040000795c */ /* 0x000fe20000300000 */
.L_x_5594:
        /* <DEDUP_REMOVED lines=12> */
.L_x_5595:
[----:B-1----:R-:W-:Y:S05]  /*6660*/  @P1 BRA `(.L_x_5593) ;  /* 0x0000000000081947 */ /* 0x002fea0003800000 */
[----:B------:R-:W1:Y:S02]  /*6670*/  SYNCS.PHASECHK.TRANS64.TRYWAIT P1, [UR6+0x2e830], R2 ;  /* 0x02e83002ff0075a7 */ /* 0x000e640008020146 */
[----:B-1----:R-:W-:Y:S05]  /*6680*/  @!P1 BRA `(.L_x_5596) ;  /* 0x000000c000309947 */ /* 0x002fea0003800000 */
.L_x_5593:
[----:B01----:R-:W-:Y:S01]  /*6690*/  VIADD R2, R23, 0x8 ;  /* 0x0000000817027836 */ /* 0x003fe20000000000 */
        /* <DEDUP_REMOVED lines=185> */
.L_x_5598:
        /* <DEDUP_REMOVED lines=9> */
.L_x_5599:
[----:B-1----:R-:W-:Y:S05]  /*72c0*/  @P1 BRA `(.L_x_5597) ;  /* 0x0000000000081947 */ /* 0x002fea0003800000 */
[----:B------:R-:W1:Y:S02]  /*72d0*/  SYNCS.PHASECHK.TRANS64.TRYWAIT P1, [UR6+0x2e850], R2 ;  /* 0x02e85002ff0075a7 */ /* 0x000e640008020146 */
[----:B-1----:R-:W-:Y:S05]  /*72e0*/  @!P1 BRA `(.L_x_5600) ;  /* 0x000000b400309947 */ /* 0x002fea0003800000 */
.L_x_5597:
        /* <DEDUP_REMOVED lines=25> */
[----:B------:R-:W-:Y:S01]  /*7480*/  FMUL.FTZ R169, R0, R169 ;  /* 0x000000a900a97220 */ /* 0x000fe20000410000 */
        /* <DEDUP_REMOVED lines=20> */
[----:B------:R-:W-:Y:S01]  /*75d0*/  UIADD3 UR6, UR6, 0x400, URZ ;  /* 0x0000040006067890 */ /* 0x000fe2000fffe03f */
[C---:B------:R-:W-:Y:S01]  /*75e0*/  FMUL.FTZ R183, R0.reuse, R183 ;  /* 0x000000b700b77220 */ /* 0x040fe20000410000 */
[C---:B------:R-:W-:Y:S01]  /*75f0*/  FMUL.FTZ R152, R0.reuse, R152 ;  /* 0x0000009800987220 */ /* 0x040fe20000410000 */
[----:B------:R-:W-:Y:S01]  /*7600*/  FMUL.FTZ R154, R0, R154 ;  /* 0x0000009a009a7220 */ /* 0x000fe20000410000 */
[----:B------:R-:W-:Y:S01]  /*7610*/  USHF.R.U32.HI UR6, URZ, 0x4, UR6 ;  /* 0x000000043f067899 */ /* 0x000fe20008011606 */
[----:B------:R-:W2:Y:S01]  /*7620*/  MUFU.TANH R15, R15 ;  /* 0x0000000f000f7308 */ /* 0x000ea20000002400 */
[----:B0-----:R-:W-:Y:S01]  /*7630*/  FMNMX.FTZ R194, R12, R191, !PT ;  /* 0x000000bf0cc27209 */ /* 0x001fe20007810000 */
[C---:B------:R-:W-:Y:S01]  /*7640*/  FMUL.FTZ R153, R0.reuse, R153 ;  /* 0x0000009900997220 */ /* 0x040fe20000410000 */
[----:B------:R-:W-:Y:S01]  /*7650*/  ULOP3.LUT UR6, UR6, 0x3fff, URZ, 0xc0, !UPT ;  /* 0x00003fff06067892 */ /* 0x000fe2000f8ec03f */
[C---:B------:R-:W-:Y:S01]  /*7660*/  FMUL.FTZ R155, R0.reuse, R155 ;  /* 0x0000009b009b7220 */ /* 0x040fe20000410000 */
[C---:B------:R-:W-:Y:S01]  /*7670*/  FMUL.FTZ R156, R0.reuse, R156 ;  /* 0x0000009c009c7220 */ /* 0x040fe20000410000 */
[C---:B------:R-:W-:Y:S01]  /*7680*/  FMUL.FTZ R158, R0.reuse, R158 ;  /* 0x0000009e009e7220 */ /* 0x040fe20000410000 */
[----:B------:R-:W-:Y:S01]  /*7690*/  ULOP3.LUT UR6, UR6, 0x10000, URZ, 0xfc, !UPT ;  /* 0x0001000006067892 */ /* 0x000fe2000f8efc3f */
[----:B------:R-:W0:Y:S01]  /*76a0*/  MUFU.TANH R14, R14 ;  /* 0x0000000e000e7308 */ /* 0x000e220000002400 */
[----:B-1----:R-:W-:Y:S01]  /*76b0*/  FMNMX.FTZ R191, R13, R192, !PT ;  /* 0x000000c00dbf7209 */ /* 0x002fe20007810000 */
[C---:B------:R-:W-:Y:S01]  /*76c0*/  FMUL.FTZ R157, R0.reuse, R157 ;  /* 0x0000009d009d7220 */ /* 0x040fe20000410000 */
[----:B------:R-:W-:Y:S01]  /*76d0*/  UIMAD UR11, UR47, 0x700, UR6 ;  /* 0x000007002f0b78a4 */ /* 0x000fe2000f8e0206 */
[C---:B------:R-:W-:Y:S01]  /*76e0*/  FMUL.FTZ R159, R0.reuse, R159 ;  /* 0x0000009f009f7220 */ /* 0x040fe20000410000 */
[C---:B------:R-:W-:Y:S01]  /*76f0*/  FMUL.FTZ R160, R0.reuse, R160 ;  /* 0x000000a000a07220 */ /* 0x040fe20000410000 */
[C---:B------:R-:W-:Y:S01]  /*7700*/  FMUL.FTZ R162, R0.reuse, R162 ;  /* 0x000000a200a27220 */ /* 0x040fe20000410000 */
[C---:B------:R-:W-:Y:S01]  /*7710*/  FMUL.FTZ R161, R0.reuse, R161 ;  /* 0x000000a100a17220 */ /* 0x040fe20000410000 */
[----:B------:R-:W1:Y:S01]  /*7720*/  MUFU.TANH R20, R20 ;  /* 0x0000001400147308 */ /* 0x000e620000002400 */
[----:B--2---:R-:W-:Y:S01]  /*7730*/  FMNMX.FTZ R193, R15, R194, !PT ;  /* 0x000000c20fc17209 */ /* 0x004fe20007810000 */
[----:B------:R-:W-:Y:S01]  /*7740*/  UMOV UR6, UR11 ;  /* 0x0000000b00067c82 */ /* 0x000fe20008000000 */
[C---:B------:R-:W-:Y:S01]  /*7750*/  FMUL.FTZ R163, R0.reuse, R163 ;  /* 0x000000a300a37220 */ /* 0x040fe20000410000 */
[----:B------:R-:W-:Y:S01]  /*7760*/  QGMMA.64x128x32.F32.E4M3.E4M3 R24, R200, gdesc[UR4], R24, gsb0 ;  /* 0x01e00004c8187df3 */ /* 0x000fe20008000818 */
[----:B------:R-:W-:Y:S01]  /*7770*/  UIADD3 UR6, UR11, 0x100, URZ ;  /* 0x000001000b067890 */ /* 0x000fe2000fffe03f */
[----:B------:R-:W-:Y:S01]  /*7780*/  FMUL.FTZ R164, R0, R164 ;  /* 0x000000a400a47220 */ /* 0x000fe20000410000 */
        /* <DEDUP_REMOVED lines=87> */
[----:B------:R-:W-:Y:S01]  /*7d00*/  FMUL.FTZ R103, R0, R103 ;  /* 0x0000006700677220 */ /* 0x000fe20000410000 */
[----:B------:R-:W-:Y:S01]  /*7d10*/  UMOV UR10, UR45 ;  /* 0x0000002d000a7c82 */ /* 0x000fe20008000000 */
[----:B------:R-:W1:Y:S01]  /*7d20*/  MUFU.TANH R171, R171 ;  /* 0x000000ab00ab7308 */ /* 0x000e620000002400 */
[----:B--2---:R-:W-:Y:S01]  /*7d30*/  FMNMX.FTZ R194, R170, R193, !PT ;  /* 0x000000c1aac27209 */ /* 0x004fe20007810000 */
[----:B------:R-:W2:Y:S01]  /*7d40*/  S2R R233, SR_TID.X ;  /* 0x0000000000e97919 */ /* 0x000ea20000002100 */
[----:B------:R-:W-:-:S05]  /*7d50*/  IMAD.U32 R197, RZ, RZ, UR46 ;  /* 0x0000002effc57e24 */ /* 0x000fca000f8e00ff */
        /* <DEDUP_REMOVED lines=8> */
[----:B--2---:R-:W-:-:S05]  /*7de0*/  LOP3.LUT P1, RZ, R233, 0x7f, RZ, 0xc0, !PT ;  /* 0x0000007fe9ff7812 */ /* 0x004fca000782c0ff */
[----:B------:R-:W0:Y:S01]  /*7df0*/  MUFU.TANH R176, R176 ;  /* 0x000000b000b07308 */ /* 0x000e220000002400 */
[----:B-1----:R-:W-:-:S07]  /*7e00*/  FMNMX.FTZ R191, R173, R192, !PT ;  /* 0x000000c0adbf7209 */ /* 0x002fce0007810000 */
[----:B------:R-:W1:Y:S01]  /*7e10*/  MUFU.TANH R178, R178 ;  /* 0x000000b200b27308 */ /* 0x000e620000002400 */
[----:B---3--:R-:W-:Y:S01]  /*7e20*/  FMNMX.FTZ R193, R175, R194, !PT ;  /* 0x000000c2afc17209 */ /* 0x008fe20007810000 */
[----:B------:R-:W-:Y:S02]  /*7e30*/  WARPGROUP.DEPBAR.LE gsb0, 0x0 ;  /* 0x00008000000079c5 */ /* 0x000fe40000010000 */
[----:B------:R-:W-:Y:S01]  /*7e40*/  WARPGROUP.ARRIVE ;  /* 0x00000000000079c5 */ /* 0x000fe20000000000 */
[----:B------:R-:W-:-:S03]  /*7e50*/  @!P1 IMAD R197, R197, 0x8, R2 ;  /* 0x00000008c5c59824 */ /* 0x000fc600078e0202 */
[----:B------:R-:W2:Y:S01]  /*7e60*/  MUFU.TANH R177, R177 ;  /* 0x000000b100b17308 */ /* 0x000ea20000002400 */
[----:B0-----:R-:W-:Y:S01]  /*7e70*/  FMNMX.FTZ R192, R176, R191, !PT ;  /* 0x000000bfb0c07209 */ /* 0x001fe20007810000 */
[----:B------:R-:W-:Y:S01]  /*7e80*/  QGMMA.64x128x32.F32.E4M3.E4M3 R24, R204, gdesc[UR4], R24, gsb0 ;  /* 0x01e00004cc187df3 */ /* 0x000fe20008000818 */
[----:B------:R-:W-:Y:S01]  /*7e90*/  UIADD3 UR6, UR11, 0x200, URZ ;  /* 0x000002000b067890 */ /* 0x000fe2000fffe03f */
[----:B------:R-:W-:-:S04]  /*7ea0*/  UMOV UR7, 0xc0000010 ;  /* 0xc000001000077882 */ /* 0x000fc80000000000 */
        /* <DEDUP_REMOVED lines=34> */
[----:B------:R-:W-:Y:S02]  /*80d0*/  WARPGROUP.DEPBAR.LE gsb0, 0x0 ;  /* 0x00008000000079c5 */ /* 0x000fe40000010000 */
[----:B------:R-:W-:-:S04]  /*80e0*/  WARPGROUP.ARRIVE ;  /* 0x00000000000079c5 */ /* 0x000fc80000000000 */
[----:B------:R-:W2:Y:S01]  /*80f0*/  MUFU.TANH R164, R164 ;  /* 0x000000a400a47308 */ /* 0x000ea20000002400 */
[----:B0-----:R-:W-:Y:S01]  /*8100*/  FMNMX.FTZ R191, R161, R192, !PT ;  /* 0x000000c0a1bf7209 */ /* 0x001fe20007810000 */
[----:B------:R-:W-:Y:S01]  /*8110*/  QGMMA.64x128x32.F32.E4M3.E4M3 R24, R208, gdesc[UR4], R24, gsb0 ;  /* 0x01e00004d0187df3 */ /* 0x000fe20008000818 */
[----:B-1----:R-:W-:Y:S01]  /*8120*/  FMNMX.FTZ R193, R163, R194, !PT ;  /* 0x000000c2a3c17209 */ /* 0x002fe20007810000 */
[----:B------:R-:W-:-:S04]  /*8130*/  UIADD3 UR6, UR11, 0x300, URZ ;  /* 0x000003000b067890 */ /* 0x000fc8000fffe03f */
[----:B------:R-:W0:Y:S01]  /*8140*/  MUFU.TANH R166, R166 ;  /* 0x000000a600a67308 */ /* 0x000e220000002400 */
[----:B------:R-:W-:-:S07]  /*8150*/  UMOV UR7, 0xc0000010 ;  /* 0xc000001000077882 */ /* 0x000fce0000000000 */
        /* <DEDUP_REMOVED lines=35> */
[----:B------:R-:W-:-:S04]  /*8390*/  WARPGROUP.ARRIVE ;  /* 0x00000000000079c5 */ /* 0x000fc80000000000 */
[----:B------:R-:W0:Y:S01]  /*83a0*/  MUFU.TANH R151, R151 ;  /* 0x0000009700977308 */ /* 0x000e220000002400 */
[----:B-1----:R-:W-:Y:S01]  /*83b0*/  FMNMX.FTZ R194, R150, R193, !PT ;  /* 0x000000c196c27209 */ /* 0x002fe20007810000 */
[----:B------:R-:W-:Y:S01]  /*83c0*/  QGMMA.64x128x32.F32.E4M3.E4M3 R24, R212, gdesc[UR4], R24, gsb0 ;  /* 0x01e00004d4187df3 */ /* 0x000fe20008000818 */
[----:B------:R-:W-:Y:S01]  /*83d0*/  UIADD3 UR6, UR11, 0x400, URZ ;  /* 0x000004000b067890 */ /* 0x000fe2000fffe03f */
[----:B------:R-:W-:-:S04]  /*83e0*/  UMOV UR7, 0xc0000010 ;  /* 0xc000001000077882 */ /* 0x000fc80000000000 */
        /* <DEDUP_REMOVED lines=41> */
[----:B------:R-:W-:Y:S01]  /*8680*/  QGMMA.64x128x32.F32.E4M3.E4M3 R24, R216, gdesc[UR4], R24, gsb0 ;  /* 0x01e00004d8187df3 */ /* 0x000fe20008000818 */
[----:B------:R-:W-:Y:S01]  /*8690*/  UIADD3 UR6, UR11, 0x500, URZ ;  /* 0x000005000b067890 */ /* 0x000fe2000fffe03f */
[----:B------:R-:W-:-:S04]  /*86a0*/  UMOV UR7, 0xc0000010 ;  /* 0xc000001000077882 */ /* 0x000fc80000000000 */
        /* <DEDUP_REMOVED lines=68> */
[----:B-1----:R-:W-:Y:S01]  /*8af0*/  FMNMX.FTZ R195, R193, R94, !PT ;  /* 0x0000005ec1c37209 */ /* 0x002fe20007810000 */
[----:B------:R-:W-:-:S04]  /*8b00*/  IMAD.U32 R193, RZ, RZ, UR10 ;  /* 0x0000000affc17e24 */ /* 0x000fc8000f8e00ff */
[----:B------:R-:W1:Y:S01]  /*8b10*/  SHFL.BFLY PT, R94, R195, 0x1, 0x1f ;  /* 0x0c201f00c35e7f89 */ /* 0x000e6200000e0000 */
[----:B0-----:R-:W-:-:S05]  /*8b20*/  FMNMX.FTZ R196, R194, R99, !PT ;  /* 0x00000063c2c47209 */ /* 0x001fca0007810000 */
[----:B------:R-:W0:Y:S01]  /*8b30*/  SHFL.BFLY PT, R99, R196, 0x1, 0x1f ;  /* 0x0c201f00c4637f89 */ /* 0x000e2200000e0000 */
[----:B------:R-:W-:Y:S02]  /*8b40*/  WARPGROUP.DEPBAR.LE gsb0, 0x0 ;  /* 0x00008000000079c5 */ /* 0x000fe40000010000 */
[----:B------:R-:W-:Y:S01]  /*8b50*/  WARPGROUP.ARRIVE ;  /* 0x00000000000079c5 */ /* 0x000fe20000000000 */
[----:B-1----:R-:W-:-:S05]  /*8b60*/  FMNMX.FTZ R94, R195, R94, !PT ;  /* 0x0000005ec35e7209 */ /* 0x002fca0007810000 */
[C---:B------:R-:W-:Y:S01]  /*8b70*/  FADD.FTZ R5, -R94.reuse, R5 ;  /* 0x000000055e057221 */ /* 0x040fe20000010100 */
[----:B------:R-:W-:-:S01]  /*8b80*/  FFMA.FTZ R193, R94, R193, -8 ;  /* 0xc10000005ec17423 */ /* 0x000fc200000100c1 */
[----:B------:R-:W-:Y:S01]  /*8b90*/  QGMMA.64x128x32.F32.E4M3.E4M3 R24, R224, gdesc[UR4], R24, gsb0 ;  /* 0x01e00004e0187df3 */ /* 0x000fe20008000818 */
[----:B0-----:R-:W-:Y:S01]  /*8ba0*/  FMNMX.FTZ R99, R196, R99, !PT ;  /* 0x00000063c4637209 */ /* 0x001fe20007810000 */
        /* <DEDUP_REMOVED lines=15> */
[----:B0-----:R-:W-:-:S02]  /*8ca0*/  IMAD.U32 R194, RZ, RZ, UR10 ;  /* 0x0000000affc27e24 */ /* 0x001fc4000f8e00ff */
        /* <DEDUP_REMOVED lines=16> */
[----:B------:R-:W-:Y:S01]  /*8db0*/  FFMA.FTZ R189, R190, UR10, -R187 ;  /* 0x0000000abebd7c23 */ /* 0x000fe200080108bb */
        /* <DEDUP_REMOVED lines=50> */
[----:B0-----:R-:W-:-:S01]  /*90e0*/  FADD.FTZ R193, R9, R190 ;  /* 0x000000be09c17221 */ /* 0x001fc20000010000 */
[----:B-1----:R-:W-:Y:S01]  /*90f0*/  FADD.FTZ R6, R12, R7 ;  /* 0x000000070c067221 */ /* 0x002fe20000010000 */
        /* <DEDUP_REMOVED lines=9> */
[----:B------:R-:W1:Y:S01]  /*9190*/  MUFU.EX2 R20, R20 ;  /* 0x0000001400147308 */ /* 0x000e620000000800 */
[----:B---3--:R-:W-:-:S01]  /*91a0*/  FADD.FTZ R7, R15, R6 ;  /* 0x000000060f077221 */ /* 0x008fc20000010000 */
        /* <DEDUP_REMOVED lines=50> */
[----:B------:R-:W-:-:S02]  /*94d0*/  WARPGROUP.DEPBAR.LE gsb0, 0x0 ;  /* 0x00008000000079c5 */ /* 0x000fc40000010000 */
[----:B------:R-:W-:-:S02]  /*94e0*/  FFMA.FTZ R103, R103, UR10, -R187 ;  /* 0x0000000a67677c23 */ /* 0x000fc400080108bb */
        /* <DEDUP_REMOVED lines=147> */
[----:B------:R-:W-:-:S05]  /*9e20*/  IADD3 R6, -R23, 0xb, RZ ;  /* 0x0000000b17067810 */ /* 0x000fca0007ffe1ff */
[----:B------:R0:W-:Y:S06]  /*9e30*/  BAR.ARV R6, 0x100 ;  /* 0x000400060000751d */ /* 0x0001ec0000002000 */
[----:B------:R-:W3:Y:S01]  /*9e40*/  MUFU.EX2 R114, R114 ;  /* 0x0000007200727308 */ /* 0x000ee20000000800 */
[----:B-1----:R-:W-:-:S01]  /*9e50*/  FADD.FTZ R191, R111, R196 ;  /* 0x000000c46fbf7221 */ /* 0x002fc20000010000 */
[----:B0-----:R-:W-:Y:S01]  /*9e60*/  @!P1 IADD3 R6, R197, 0x2e840, RZ ;  /* 0x0002e840c5069810 */ /* 0x001fe20007ffe0ff */
[----:B--2---:R-:W-:-:S03]  /*9e70*/  FADD.FTZ R196, R112, R7 ;  /* 0x0000000770c47221 */ /* 0x004fc60000010000 */
[----:B------:R-:W-:Y:S02]  /*9e80*/  @!P1 PRMT R6, RZ, 0x654, R6 ;  /* 0x00000654ff069816 */ /* 0x000fe40000000006 */
[----:B------:R-:W0:Y:S02]  /*9e90*/  MUFU.EX2 R113, R113 ;  /* 0x0000007100717308 */ /* 0x000e240000000800 */
[----:B------:R1:W-:Y:S06]  /*9ea0*/  @!P1 SYNCS.ARRIVE.TRANS64.RED.A1T0 RZ, [R6+URZ], RZ ;  /* 0x000000ff06ff99a7 */ /* 0x0003ec000810043f */
        /* <DEDUP_REMOVED lines=47> */
.L_x_5601:
        /* <DEDUP_REMOVED lines=133> */
.L_x_5592:
[----:B------:R-:W-:Y:S06]  /*a9f0*/  BAR.ARV 0x8, 0x120 ;  /* 0x0204800000007b1d */ /* 0x000fec0000002000 */
[----:B------:R-:W-:Y:S05]  /*aa00*/  @!P0 BRA `(.L_x_5603) ;  /* 0x0000000000048947 */ /* 0x000fea0003800000 */
[----:B------:R-:W-:Y:S01]  /*aa10*/  BPT.TRAP 0x1 ;  /* 0x000000040000795c */ /* 0x000fe20000300000 */
.L_x_5603:
[----:B------:R-:W-:Y:S02]  /*aa20*/  IMAD.U32 R0, RZ, RZ, UR42 ;  /* 0x0000002aff007e24 */ /* 0x000fe4000f8e00ff */
[----:B------:R-:W-:-:S03]  /*aa30*/  IMAD.U32 R13, RZ, RZ, UR46 ;  /* 0x0000002eff0d7e24 */ /* 0x000fc6000f8e00ff */
[----:B------:R-:W-:Y:S01]  /*aa40*/  SHF.L.U32 R0, R0, 0x1f, RZ ;  /* 0x0000001f00007819 */ /* 0x000fe200000006ff */
[----:B------:R-:W-:-:S04]  /*aa50*/  IMAD R13, R13, 0x8, R2 ;  /* 0x000000080d0d7824 */ /* 0x000fc800078e0202 */
[----:B------:R0:W1:Y:S01]  /*aa60*/  SYNCS.PHASECHK.TRANS64.TRYWAIT P1, [R13+URZ+0x2e850], R0 ;  /* 0x02e850000d0075a7 */ /* 0x000062000802017f */
[----:B------:R-:W-:Y:S05]  /*aa70*/  @!P0 BRA `(.L_x_5604) ;  /* 0x0000000000048947 */ /* 0x000fea0003800000 */
[----:B------:R-:W-:Y:S01]  /*aa80*/  BPT.TRAP 0x1 ;  /* 0x000000040000795c */ /* 0x000fe20000300000 */
.L_x_5604:
        /* <DEDUP_REMOVED lines=8> */
.L_x_5605:
        /* <DEDUP_REMOVED lines=13> */
[----:B------:R-:W-:Y:S01]  /*abe0*/  QGMMA.64x128x32.F32.E4M3.E4M3 R24, R200, gdesc[UR4], R24, gsb0 ;  /* 0x01e00004c8187df3 */ /* 0x000fe20008000818 */
[----:B------:R-:W-:Y:S01]  /*abf0*/  R2UR UR6, R8 ;  /* 0x00000000080672ca */ /* 0x000fe200000e0000 */
[----:B------:R-:W-:Y:S01]  /*ac00*/  VIADD R8, R4, 0x200 ;  /* 0x0000020004087836 */ /* 0x000fe20000000000 */
[----:B------:R-:W-:Y:S01]  /*ac10*/  R2UR UR7, R9 ;  /* 0x00000000090772ca */ /* 0x000fe200000e0000 */
[----:B------:R-:W-:Y:S01]  /*ac20*/  IMAD.MOV.U32 R9, RZ, RZ, -0x3ffffff0 ;  /* 0xc0000010ff097424 */ /* 0x000fe200078e00ff */
[----:B------:R-:W-:Y:S02]  /*ac30*/  @UP0 ULDC.64 UR12, c[0x0][0x9c8] ;  /* 0x00027200000c0ab9 */ /* 0x000fe40000000a00 */
[----:B------:R-:W-:Y:S01]  /*ac40*/  @UP0 UIMAD.WIDE.U32 UR4, UR36, UR12, URZ ;  /* 0x0000000c240402a5 */ /* 0x000fe2000f8e003f */
[----:B------:R-:W-:Y:S02]  /*ac50*/  WARPGROUP.DEPBAR.LE gsb0, 0x0 ;  /* 0x00008000000079c5 */ /* 0x000fe40000010000 */
[----:B------:R-:W-:-:S06]  /*ac60*/  WARPGROUP.ARRIVE ;  /* 0x00000000000079c5 */ /* 0x000fcc0000000000 */
[----:B------:R-:W-:Y:S01]  /*ac70*/  QGMMA.64x128x32.F32.E4M3.E4M3 R24, R204, gdesc[UR4], R24, gsb0 ;  /* 0x01e00004cc187df3 */ /* 0x000fe20008000818 */
[----:B------:R-:W-:Y:S02]  /*ac80*/  R2UR UR6, R8 ;  /* 0x00000000080672ca */ /* 0x000fe400000e0000 */
[----:B------:R-:W-:Y:S01]  /*ac90*/  R2UR UR7, R9 ;  /* 0x00000000090772ca */ /* 0x000fe200000e0000 */
[----:B------:R-:W-:Y:S01]  /*aca0*/  IMAD.MOV.U32 R9, RZ, RZ, -0x3ffffff0 ;  /* 0xc0000010ff097424 */ /* 0x000fe200078e00ff */
[----:B------:R-:W-:Y:S01]  /*acb0*/  IADD3 R8, R4, 0x300, RZ ;  /* 0x0000030004087810 */ /* 0x000fe20007ffe0ff */
[----:B------:R-:W-:Y:S02]  /*acc0*/  WARPGROUP.DEPBAR.LE gsb0, 0x0 ;  /* 0x00008000000079c5 */ /* 0x000fe40000010000 */
[----:B------:R-:W-:-:S08]  /*acd0*/  WARPGROUP.ARRIVE ;  /* 0x00000000000079c5 */ /* 0x000fd00000000000 */
[----:B------:R-:W-:Y:S01]  /*ace0*/  QGMMA.64x128x32.F32.E4M3.E4M3 R24, R208, gdesc[UR4], R24, gsb0 ;  /* 0x01e00004d0187df3 */ /* 0x000fe20008000818 */
[----:B------:R-:W-:Y:S01]  /*acf0*/  R2UR UR6, R8 ;  /* 0x00000000080672ca */ /* 0x000fe200000e0000 */
[----:B------:R-:W-:Y:S01]  /*ad00*/  VIADD R8, R4, 0x400 ;  /* 0x0000040004087836 */ /* 0x000fe20000000000 */
[----:B------:R-:W-:Y:S01]  /*ad10*/  R2UR UR7, R9 ;  /* 0x00000000090772ca */ /* 0x000fe200000e0000 */
[----:B------:R-:W-:Y:S01]  /*ad20*/  IMAD.MOV.U32 R9, RZ, RZ, -0x3ffffff0 ;  /* 0xc0000010ff097424 */ /* 0x000fe200078e00ff */
[----:B------:R-:W-:Y:S02]  /*ad30*/  WARPGROUP.DEPBAR.LE gsb0, 0x0 ;  /* 0x00008000000079c5 */ /* 0x000fe40000010000 */
[----:B------:R-:W-:-:S09]  /*ad40*/  WARPGROUP.ARRIVE ;  /* 0x00000000000079c5 */ /* 0x000fd20000000000 */
[----:B------:R-:W-:Y:S01]  /*ad50*/  QGMMA.64x128x32.F32.E4M3.E4M3 R24, R212, gdesc[UR4], R24, gsb0 ;  /* 0x01e00004d4187df3 */ /* 0x000fe20008000818 */
        /* <DEDUP_REMOVED lines=9> */
[----:B------:R-:W-:Y:S01]  /*adf0*/  @UP0 ULEA UR6, UP1, UR4, UR8, 0x2 ;  /* 0x0000000804060291 */ /* 0x000fe2000f82103f */
[----:B------:R-:W-:-:S03]  /*ae00*/  R2UR UR7, R9 ;  /* 0x00000000090772ca */ /* 0x000fc600000e0000 */
[----:B------:R-:W-:-:S03]  /*ae10*/  @UP0 ULEA.HI.X UR5, UR4, UR9, UR5, 0x2, UP1 ;  /* 0x0000000904050291 */ /* 0x000fc600088f1405 */
[----:B------:R-:W-:Y:S01]  /*ae20*/  @UP0 UMOV UR4, UR6 ;  /* 0x0000000600040c82 */ /* 0x000fe20008000000 */
[----:B------:R-:W-:Y:S01]  /*ae30*/  R2UR UR6, R8 ;  /* 0x00000000080672ca */ /* 0x000fe200000e0000 */
[----:B------:R-:W-:Y:S02]  /*ae40*/  IMAD.U32 R10, RZ, RZ, UR4 ;  /* 0x00000004ff0a7e24 */ /* 0x000fe4000f8e00ff */
[----:B------:R-:W-:-:S05]  /*ae50*/  IMAD.U32 R11, RZ, RZ, UR5 ;  /* 0x00000005ff0b7e24 */ /* 0x000fca000f8e00ff */
[----:B------:R2:W3:Y:S01]  /*ae60*/  @P1 LDG.E R12, desc[UR50][R10.64] ;  /* 0x000000320a0c1981 */ /* 0x0004e2000c1e1900 */
[----:B------:R-:W-:Y:S02]  /*ae70*/  VIADD R8, R4, 0x500 ;  /* 0x0000050004087836 */ /* 0x000fe40000000000 */
[----:B------:R-:W-:Y:S01]  /*ae80*/  IMAD.MOV.U32 R9, RZ, RZ, -0x3ffffff0 ;  /* 0xc0000010ff097424 */ /* 0x000fe200078e00ff */
[----:B------:R-:W-:Y:S02]  /*ae90*/  WARPGROUP.DEPBAR.LE gsb0, 0x0 ;  /* 0x00008000000079c5 */ /* 0x000fe40000010000 */
[----:B------:R-:W-:-:S06]  /*aea0*/  WARPGROUP.ARRIVE ;  /* 0x00000000000079c5 */ /* 0x000fcc0000000000 */
[----:B------:R-:W-:Y:S01]  /*aeb0*/  QGMMA.64x128x32.F32.E4M3.E4M3 R24, R216, gdesc[UR4], R24, gsb0 ;  /* 0x01e00004d8187df3 */ /* 0x000fe20008000818 */
[----:B------:R-:W-:Y:S02]  /*aec0*/  R2UR UR6, R8 ;  /* 0x00000000080672ca */ /* 0x000fe400000e0000 */
[----:B------:R-:W-:Y:S01]  /*aed0*/  R2UR UR7, R9 ;  /* 0x00000000090772ca */ /* 0x000fe200000e0000 */
[----:B------:R-:W-:Y:S02]  /*aee0*/  VIADD R4, R4, 0x600 ;  /* 0x0000060004047836 */ /* 0x000fe40000000000 */
[----:B------:R-:W-:Y:S01]  /*aef0*/  IMAD.MOV.U32 R5, RZ, RZ, -0x3ffffff0 ;  /* 0xc0000010ff057424 */ /* 0x000fe200078e00ff */
[----:B01----:R-:W0:Y:S04]  /*af00*/  SHFL.BFLY PT, R0, R7, 0x2, 0x1f ;  /* 0x0c401f0007007f89 */ /* 0x003e2800000e0000 */
[----:B------:R-:W1:Y:S01]  /*af10*/  SHFL.BFLY PT, R9, R6, 0x2, 0x1f ;  /* 0x0c401f0006097f89 */ /* 0x000e6200000e0000 */
[----:B------:R-:W-:-:S02]  /*af20*/  WARPGROUP.DEPBAR.LE gsb0, 0x0 ;  /* 0x00008000000079c5 */ /* 0x000fc40000010000 */
[----:B------:R-:W-:-:S06]  /*af30*/  WARPGROUP.ARRIVE ;  /* 0x00000000000079c5 */ /* 0x000fcc0000000000 */
[----:B------:R-:W-:Y:S01]  /*af40*/  QGMMA.64x128x32.F32.E4M3.E4M3 R24, R220, gdesc[UR4], R24, gsb0 ;  /* 0x01e00004dc187df3 */ /* 0x000fe20008000818 */
[----:B------:R-:W-:Y:S02]  /*af50*/  R2UR UR6, R4 ;  /* 0x00000000040672ca */ /* 0x000fe400000e0000 */
[----:B------:R-:W-:Y:S01]  /*af60*/  R2UR UR7, R5 ;  /* 0x00000000050772ca */ /* 0x000fe200000e0000 */
[----:B0-----:R-:W-:-:S01]  /*af70*/  FADD.FTZ R0, R0, R7 ;  /* 0x0000000700007221 */ /* 0x001fc20000010000 */
[----:B-1----:R-:W-:-:S04]  /*af80*/  FADD.FTZ R9, R9, R6 ;  /* 0x0000000609097221 */ /* 0x002fc80000010000 */
[----:B------:R-:W0:Y:S04]  /*af90*/  SHFL.BFLY PT, R5, R0, 0x1, 0x1f ;  /* 0x0c201f0000057f89 */ /* 0x000e2800000e0000 */
[----:B------:R-:W2:Y:S01]  /*afa0*/  SHFL.BFLY PT, R2, R9, 0x1, 0x1f ;  /* 0x0c201f0009027f89 */ /* 0x000ea200000e0000 */
[----:B0-----:R-:W-:-:S01]  /*afb0*/  FADD.FTZ R8, R0, R5 ;  /* 0x0000000500087221 */ /* 0x001fc20000010000 */
        /* <DEDUP_REMOVED lines=9> */
[----:B------:R-:W-:Y:S01]  /*b050*/  IMAD.MOV.U32 R9, RZ, RZ, RZ ;  /* 0x000000ffff097224 */ /* 0x000fe200078e00ff */
[----:B------:R-:W-:Y:S02]  /*b060*/  WARPGROUP.DEPBAR.LE gsb0, 0x0 ;  /* 0x00008000000079c5 */ /* 0x000fe40000010000 */
[----:B------:R-:W-:-:S06]  /*b070*/  WARPGROUP.ARRIVE ;  /* 0x00000000000079c5 */ /* 0x000fcc0000000000 */
[----:B------:R-:W-:Y:S01]  /*b080*/  QGMMA.64x128x32.F32.E4M3.E4M3 R24, R224, gdesc[UR4], R24, gsb0 ;  /* 0x01e00004e0187df3 */ /* 0x000fe20008000818 */
[----:B------:R-:W0:Y:S08]  /*b090*/  @P2 MUFU.LG2 R4, R4 ;  /* 0x0000000400042308 */ /* 0x000e300000000c00 */
        /* <DEDUP_REMOVED lines=8> */
[----:B------:R-:W-:Y:S01]  /*b120*/  IMAD.MOV.U32 R2, RZ, RZ, -0x800000 ;  /* 0xff800000ff027424 */ /* 0x000fe200078e00ff */
[----:B------:R-:W-:Y:S01]  /*b130*/  MOV R0, 0xff800000 ;  /* 0xff80000000007802 */ /* 0x000fe20000000f00 */
[----:B------:R-:W-:-:S01]  /*b140*/  @P2 FFMA.FTZ R2, R7, R94, R4 ;  /* 0x0000005e07022223 */ /* 0x000fc20000010004 */
[----:B------:R-:W-:Y:S01]  /*b150*/  @P3 FFMA.FTZ R0, R15, R99, R6 ;  /* 0x000000630f003223 */ /* 0x000fe20000010006 */
[-C--:B---3--:R-:W-:Y:S01]  /*b160*/  FMUL.FTZ R5, R5, R12.reuse ;  /* 0x0000000c05057220 */ /* 0x088fe20000410000 */
[----:B--2---:R-:W-:Y:S01]  /*b170*/  FMUL.FTZ R102, R9, R12 ;  /* 0x0000000c09667220 */ /* 0x004fe20000410000 */
[----:B------:R-:W-:-:S02]  /*b180*/  WARPGROUP.DEPBAR.LE gsb0, 0x0 ;  /* 0x00008000000079c5 */ /* 0x000fc40000010000 */
[----:B------:R-:W-:Y:S05]  /*b190*/  @!P0 BRA `(.L_x_5607) ;  /* 0x0000000000048947 */ /* 0x000fea0003800000 */
[----:B------:R-:W-:Y:S01]  /*b1a0*/  BPT.TRAP 0x1 ;  /* 0x000000040000795c */ /* 0x000fe20000300000 */
.L_x_5607:
        /* <DEDUP_REMOVED lines=74> */
.L_x_5585:
        /* <DEDUP_REMOVED lines=21> */
[----:B------:R-:W-:Y:S01]  /*b7a0*/  ULEA UR4, UP1, UR36, UR4, 0x2 ;  /* 0x0000000424047291 */ /* 0x000fe2000f82103f */
[----:B------:R-:W-:Y:S01]  /*b7b0*/  F2FP.BF16.F32.PACK_AB R10, R9, R10 ;  /* 0x0000000a090a723e */ /* 0x000fe200000010ff */
[----:B------:R-:W-:Y:S01]  /*b7c0*/  UISETP.NE.AND.EX UP0, UPT, UR5, URZ, UPT, UP0 ;  /* 0x0000003f0500728c */ /* 0x000fe2000bf05300 */
[----:B------:R-:W-:Y:S01]  /*b7d0*/  F2FP.BF16.F32.PACK_AB R92, R92, R93 ;  /* 0x0000005d5c5c723e */ /* 0x000fe200000010ff */
[----:B------:R-:W-:Y:S01]  /*b7e0*/  ULEA.HI.X UR5, UR36, UR5, UR37, 0x2, UP1 ;  /* 0x0000000524057291 */ /* 0x000fe200088f1425 */
[----:B------:R-:W-:Y:S01]  /*b7f0*/  F2FP.BF16.F32.PACK_AB R87, R87, R6 ;  /* 0x000000065757723e */ /* 0x000fe200000010ff */
[----:B0-----:R-:W0:Y:S01]  /*b800*/  S2R R4, SR_SWINHI ;  /* 0x0000000000047919 */ /* 0x001e220000002f00 */
[----:B------:R-:W-:-:S02]  /*b810*/  LOP3.LUT P0, R5, R51, 0x3, RZ, 0xc0, !PT ;  /* 0x0000000333057812 */ /* 0x000fc4000780c0ff */
[----:B------:R-:W-:Y:S02]  /*b820*/  F2FP.BF16.F32.PACK_AB R96, R96, R97 ;  /* 0x000000616060723e */ /* 0x000fe400000010ff */
[----:B------:R-:W-:Y:S02]  /*b830*/  ISETP.EQ.OR P0, PT, R5, 0x3, !P0 ;  /* 0x000000030500780c */ /* 0x000fe40004702670 */
        /* <DEDUP_REMOVED lines=8> */
[----:B------:R-:W-:Y:S02]  /*b8c0*/  F2FP.BF16.F32.PACK_AB R25, R25, R28 ;  /* 0x0000001c1919723e */ /* 0x000fe400000010ff */
[----:B------:R-:W-:-:S02]  /*b8d0*/  F2FP.BF16.F32.PACK_AB R14, R13, R14 ;  /* 0x0000000e0d0e723e */ /* 0x000fc400000010ff */
[----:B------:R-:W-:Y:S02]  /*b8e0*/  F2FP.BF16.F32.PACK_AB R20, R15, R20 ;  /* 0x000000140f14723e */ /* 0x000fe400000010ff */
[----:B------:R-:W-:Y:S02]  /*b8f0*/  F2FP.BF16.F32.PACK_AB R57, R56, R57 ;  /* 0x000000393839723e */ /* 0x000fe400000010ff */
[----:B------:R-:W-:Y:S02]  /*b900*/  SEL R83, R21, R14, P0 ;  /* 0x0000000e15537207 */ /* 0x000fe40000000000 */
[----:B------:R-:W-:Y:S02]  /*b910*/  MOV R8, R3 ;  /* 0x0000000300087202 */ /* 0x000fe40000000f00 */
[----:B0-----:R-:W-:Y:S02]  /*b920*/  MOV R9, R4 ;  /* 0x0000000400097202 */ /* 0x001fe40000000f00 */
[----:B------:R-:W-:-:S02]  /*b930*/  SEL R85, R14, R21, P0 ;  /* 0x000000150e557207 */ /* 0x000fc40000000000 */
[----:B------:R-:W-:Y:S01]  /*b940*/  F2FP.BF16.F32.PACK_AB R99, R98, R99 ;  /* 0x000000636263723e */ /* 0x000fe200000010ff */
[----:B------:R-:W-:Y:S01]  /*b950*/  IMAD.WIDE R4, R231, 0x2, R8 ;  /* 0x00000002e7047825 */ /* 0x000fe200078e0208 */
[----:B------:R-:W-:Y:S02]  /*b960*/  SEL R55, R25, R20, P0 ;  /* 0x0000001419377207 */ /* 0x000fe40000000000 */
[----:B------:R-:W-:Y:S02]  /*b970*/  SEL R59, R20, R25, P0 ;  /* 0x00000019143b7207 */ /* 0x000fe40000000000 */
[C---:B------:R-:W-:Y:S02]  /*b980*/  IADD3 R93, P6, R4.reuse, 0x20, RZ ;  /* 0x00000020045d7810 */ /* 0x040fe40007fde0ff */
[----:B------:R-:W-:Y:S02]  /*b990*/  IADD3 R97, P1, R4, 0x40, RZ ;  /* 0x0000004004617810 */ /* 0x000fe40007f3e0ff */
[----:B------:R-:W-:-:S02]  /*b9a0*/  LOP3.LUT R6, R93, 0x380, RZ, 0xc0, !PT ;  /* 0x000003805d067812 */ /* 0x000fc400078ec0ff */
[----:B------:R-:W-:Y:S01]  /*b9b0*/  LOP3.LUT R10, R97, 0x380, RZ, 0xc0, !PT ;  /* 0x00000380610a7812 */ /* 0x000fe200078ec0ff */
[--C-:B------:R-:W-:Y:S01]  /*b9c0*/  IMAD.X R25, RZ, RZ, R5.reuse, P1 ;  /* 0x000000ffff197224 */ /* 0x100fe200008e0605 */
[----:B------:R-:W-:Y:S02]  /*b9d0*/  SHF.R.U64 R6, R6, 0x3, RZ ;  /* 0x0000000306067819 */ /* 0x000fe400000012ff */
[C---:B------:R-:W-:Y:S02]  /*b9e0*/  IADD3 R103, P3, R4.reuse, 0x4000, RZ ;  /* 0x0000400004677810 */ /* 0x040fe40007f7e0ff */
[----:B------:R-:W-:Y:S02]  /*b9f0*/  IADD3 R101, P2, R4, 0x60, RZ ;  /* 0x0000006004657810 */ /* 0x000fe40007f5e0ff */
[----:B------:R-:W-:Y:S01]  /*ba00*/  SHF.R.U64 R10, R10, 0x3, RZ ;  /* 0x000000030a0a7819 */ /* 0x000fe200000012ff */
[--C-:B------:R-:W-:Y:S01]  /*ba10*/  IMAD.X R15, RZ, RZ, R5.reuse, P3 ;  /* 0x000000ffff0f7224 */ /* 0x100fe200018e0605 */
[----:B------:R-:W-:Y:S01]  /*ba20*/  IADD3 R105, P4, R4, 0x4020, RZ ;  /* 0x0000402004697810 */ /* 0x000fe20007f9e0ff */
[----:B------:R-:W-:Y:S01]  /*ba30*/  IMAD.X R21, RZ, RZ, R5, P2 ;  /* 0x000000ffff157224 */ /* 0x000fe200010e0605 */
[----:B------:R-:W-:-:S02]  /*ba40*/  LOP3.LUT R26, R6, R93, RZ, 0x3c, !PT ;  /* 0x0000005d061a7212 */ /* 0x000fc400078e3cff */
[----:B------:R-:W-:Y:S01]  /*ba50*/  IADD3 R107, P5, R4, 0x4040, RZ ;  /* 0x00004040046b7810 */ /* 0x000fe20007fbe0ff */
[--C-:B------:R-:W-:Y:S01]  /*ba60*/  IMAD.X R13, RZ, RZ, R5.reuse, P4 ;  /* 0x000000ffff0d7224 */ /* 0x100fe200020e0605 */
[----:B------:R-:W-:Y:S02]  /*ba70*/  LOP3.LUT R6, R103, 0x380, RZ, 0xc0, !PT ;  /* 0x0000038067067812 */ /* 0x000fe400078ec0ff */
[----:B------:R-:W-:Y:S01]  /*ba80*/  LOP3.LUT R12, R101, 0x380, RZ, 0xc0, !PT ;  /* 0x00000380650c7812 */ /* 0x000fe200078ec0ff */
[----:B------:R-:W-:Y:S01]  /*ba90*/  IMAD.X R11, RZ, RZ, R5, P5 ;  /* 0x000000ffff0b7224 */ /* 0x000fe200028e0605 */
[----:B------:R-:W-:Y:S02]  /*baa0*/  LOP3.LUT R24, R10, R97, RZ, 0x3c, !PT ;  /* 0x000000610a187212 */ /* 0x000fe400078e3cff */
[----:B------:R-:W-:Y:S02]  /*bab0*/  LOP3.LUT R10, R105, 0x380, RZ, 0xc0, !PT ;  /* 0x00000380690a7812 */ /* 0x000fe400078ec0ff */
[----:B------:R-:W-:-:S02]  /*bac0*/  LOP3.LUT R28, R107, 0x380, RZ, 0xc0, !PT ;  /* 0x000003806b1c7812 */ /* 0x000fc400078ec0ff */
[----:B------:R-:W-:Y:S02]  /*bad0*/  SHF.R.U64 R6, R6, 0x3, RZ ;  /* 0x0000000306067819 */ /* 0x000fe400000012ff */
[----:B------:R-:W-:Y:S02]  /*bae0*/  SHF.R.U64 R12, R12, 0x3, RZ ;  /* 0x000000030c0c7819 */ /* 0x000fe400000012ff */
[----:B------:R-:W-:Y:S02]  /*baf0*/  SHF.R.U64 R10, R10, 0x3, RZ ;  /* 0x000000030a0a7819 */ /* 0x000fe400000012ff */
[----:B------:R-:W-:Y:S02]  /*bb00*/  SHF.R.U64 R28, R28, 0x3, RZ ;  /* 0x000000031c1c7819 */ /* 0x000fe400000012ff */
[----:B------:R-:W-:Y:S02]  /*bb10*/  LOP3.LUT R14, R6, R103, RZ, 0x3c, !PT ;  /* 0x00000067060e7212 */ /* 0x000fe400078e3cff */
[----:B------:R-:W-:-:S02]  /*bb20*/  SEL R71, R60, R57, P0 ;  /* 0x000000393c477207 */ /* 0x000fc40000000000 */
[----:B------:R-:W-:Y:S02]  /*bb30*/  LOP3.LUT R20, R12, R101, RZ, 0x3c, !PT ;  /* 0x000000650c147212 */ /* 0x000fe400078e3cff */
[----:B------:R-:W-:Y:S02]  /*bb40*/  F2FP.BF16.F32.PACK_AB R32, R29, R32 ;  /* 0x000000201d20723e */ /* 0x000fe400000010ff */
[----:B------:R-:W-:Y:S02]  /*bb50*/  SEL R57, R57, R60, P0 ;  /* 0x0000003c39397207 */ /* 0x000fe40000000000 */
[----:B------:R-:W-:Y:S02]  /*bb60*/  LOP3.LUT R12, R10, R105, RZ, 0x3c, !PT ;  /* 0x000000690a0c7212 */ /* 0x000fe400078e3cff */
[----:B------:R-:W-:Y:S02]  /*bb70*/  SEL R29, R100, R99, P0 ;  /* 0x00000063641d7207 */ /* 0x000fe40000000000 */
[----:B------:R-:W-:-:S02]  /*bb80*/  LOP3.LUT R10, R28, R107, RZ, 0x3c, !PT ;  /* 0x0000006b1c0a7212 */ /* 0x000fc400078e3cff */
[----:B------:R-:W-:Y:S02]  /*bb90*/  MOV R60, R14 ;  /* 0x0000000e003c7202 */ /* 0x000fe40000000f00 */
[----:B------:R-:W-:Y:S02]  /*bba0*/  SEL R99, R99, R100, P0 ;  /* 0x0000006463637207 */ /* 0x000fe40000000000 */
[----:B------:R-:W-:Y:S02]  /*bbb0*/  MOV R62, R20 ;  /* 0x00000014003e7202 */ /* 0x000fe40000000f00 */
[----:B------:R-:W-:Y:S02]  /*bbc0*/  MOV R21, R10 ;  /* 0x0000000a00157202 */ /* 0x000fe40000000f00 */
[----:B------:R-:W-:Y:S02]  /*bbd0*/  F2FP.BF16.F32.PACK_AB R30, R30, R31 ;  /* 0x0000001f1e1e723e */ /* 0x000fe400000010ff */
[----:B------:R-:W-:-:S02]  /*bbe0*/  LOP3.LUT R7, R4, 0x380, RZ, 0xc0, !PT ;  /* 0x0000038004077812 */ /* 0x000fc400078ec0ff */
[----:B------:R-:W-:Y:S02]  /*bbf0*/  SEL R79, R30, R27, P0 ;  /* 0x0000001b1e4f7207 */ /* 0x000fe40000000000 */
[----:B------:R-:W-:Y:S01]  /*bc00*/  SEL R81, R27, R30, P0 ;  /* 0x0000001e1b517207 */ /* 0x000fe20000000000 */
[----:B------:R-:W-:Y:S01]  /*bc10*/  IMAD.X R27, RZ, RZ, R5, P6 ;  /* 0x000000ffff1b7224 */ /* 0x000fe200030e0605 */
[----:B------:R-:W-:Y:S02]  /*bc20*/  IADD3 R109, P6, R4, 0x4060, RZ ;  /* 0x00004060046d7810 */ /* 0x000fe40007fde0ff */
        /* <DEDUP_REMOVED lines=14> */
[----:B------:R-:W-:-:S02]  /*bd10*/  F2FP.BF16.F32.PACK_AB R35, R34, R35 ;  /* 0x000000232223723e */ /* 0x000fc400000010ff */
[----:B------:R-:W-:Y:S02]  /*bd20*/  F2FP.BF16.F32.PACK_AB R33, R33, R36 ;  /* 0x000000242121723e */ /* 0x000fe400000010ff */
[----:B------:R-:W-:Y:S02]  /*bd30*/  SEL R67, R76, R73, P0 ;  /* 0x000000494c437207 */ /* 0x000fe40000000000 */
[----:B------:R-:W-:Y:S02]  /*bd40*/  SHF.R.U64 R30, R30, 0x3, RZ ;  /* 0x000000031e1e7819 */ /* 0x000fe400000012ff */
[----:B------:R-:W-:Y:S02]  /*bd50*/  SEL R31, R96, R95, P0 ;  /* 0x0000005f601f7207 */ /* 0x000fe40000000000 */
[----:B------:R-:W-:Y:S02]  /*bd60*/  SEL R73, R73, R76, P0 ;  /* 0x0000004c49497207 */ /* 0x000fe40000000000 */
        /* <DEDUP_REMOVED lines=18> */
[----:B------:R-:W-:Y:S02]  /*be90*/  MOV R64, R24 ;  /* 0x0000001800407202 */ /* 0x000fe40000000f00 */
[----:B------:R-:W-:-:S02]  /*bea0*/  MOV R58, R12 ;  /* 0x0000000c003a7202 */ /* 0x000fc40000000f00 */
[----:B------:R-:W-:Y:S02]  /*beb0*/  MOV R68, R4 ;  /* 0x0000000400447202 */ /* 0x000fe40000000f00 */
[----:B------:R-:W-:Y:S02]  /*bec0*/  MOV R11, R6 ;  /* 0x00000006000b7202 */ /* 0x000fe40000000f00 */
[----:B------:R-:W-:Y:S02]  /*bed0*/  MOV R66, R26 ;  /* 0x0000001a00427202 */ /* 0x000fe40000000f00 */
[----:B------:R-:W-:Y:S02]  /*bee0*/  PLOP3.LUT P2, PT, PT, PT, UP0, 0x80, 0x0 ;  /* 0x000000000000781c */ /* 0x000fe40003f4f008 */
[----:B--2---:R-:W-:Y:S01]  /*bef0*/  LOP3.LUT R14, R44, 0x2, RZ, 0x3c, !PT ;  /* 0x000000022c0e7812 */ /* 0x004fe200078e3cff */
[----:B------:R-:W-:Y:S04]  /*bf00*/  SHFL.IDX PT, R29, R29, R44, 0x1c1f ;  /* 0x001c1f2c1d1d7589 */ /* 0x000fe800000e0000 */
[----:B------:R-:W0:Y:S04]  /*bf10*/  SHFL.IDX PT, R10, R99, R14, 0x1c1f ;  /* 0x001c1f0e630a7589 */ /* 0x000e2800000e0000 */
[----:B------:R-:W-:Y:S04]  /*bf20*/  SHFL.IDX PT, R67, R67, R44, 0x1c1f ;  /* 0x001c1f2c43437589 */ /* 0x000fe800000e0000 */
[----:B------:R-:W1:Y:S04]  /*bf30*/  SHFL.IDX PT, R24, R73, R14, 0x1c1f ;  /* 0x001c1f0e49187589 */ /* 0x000e6800000e0000 */
[----:B------:R-:W-:Y:S04]  /*bf40*/  SHFL.IDX PT, R31, R31, R44, 0x1c1f ;  /* 0x001c1f2c1f1f7589 */ /* 0x000fe800000e0000 */
[----:B------:R-:W-:Y:S04]  /*bf50*/  SHFL.IDX PT, R69, R69, R44, 0x1c1f ;  /* 0x001c1f2c45457589 */ /* 0x000fe800000e0000 */
[----:B------:R-:W2:Y:S04]  /*bf60*/  SHFL.IDX PT, R12, R95, R14, 0x1c1f ;  /* 0x001c1f0e5f0c7589 */ /* 0x000ea800000e0000 */
[----:B------:R-:W3:Y:S01]  /*bf70*/  SHFL.IDX PT, R46, R65, R14, 0x1c1f ;  /* 0x001c1f0e412e7589 */ /* 0x000ee200000e0000 */
[----:B0-----:R-:W-:-:S02]  /*bf80*/  SEL R4, R29, R10, P0 ;  /* 0x0000000a1d047207 */ /* 0x001fc40000000000 */
[----:B------:R-:W-:Y:S01]  /*bf90*/  SEL R6, R10, R29, P0 ;  /* 0x0000001d0a067207 */ /* 0x000fe20000000000 */
[----:B------:R-:W-:Y:S04]  /*bfa0*/  SHFL.IDX PT, R37, R37, R44, 0x1c1f ;  /* 0x001c1f2c25257589 */ /* 0x000fe800000e0000 */
[----:B------:R-:W-:Y:S01]  /*bfb0*/  SHFL.IDX PT, R39, R39, R44, 0x1c1f ;  /* 0x001c1f2c27277589 */ /* 0x000fe200000e0000 */
[----:B-1----:R-:W-:Y:S02]  /*bfc0*/  SEL R5, R67, R24, P0 ;  /* 0x0000001843057207 */ /* 0x002fe40000000000 */
[----:B------:R-:W-:Y:S01]  /*bfd0*/  SEL R7, R24, R67, P0 ;  /* 0x0000004318077207 */ /* 0x000fe20000000000 */
[----:B------:R-:W-:Y:S04]  /*bfe0*/  SHFL.IDX PT, R71, R71, R44, 0x1c1f ;  /* 0x001c1f2c47477589 */ /* 0x000fe800000e0000 */
[----:B------:R-:W0:Y:S04]  /*bff0*/  SHFL.IDX PT, R20, R91, R14, 0x1c1f ;  /* 0x001c1f0e5b147589 */ /* 0x000e2800000e0000 */
[----:B------:R-:W1:Y:S01]  /*c000*/  SHFL.IDX PT, R32, R49, R14, 0x1c1f ;  /* 0x001c1f0e31207589 */ /* 0x000e6200000e0000 */
[----:B--2---:R-:W-:-:S02]  /*c010*/  SEL R24, R31, R12, P0 ;  /* 0x0000000c1f187207 */ /* 0x004fc40000000000 */
[----:B------:R-:W-:Y:S01]  /*c020*/  SEL R26, R12, R31, P0 ;  /* 0x0000001f0c1a7207 */ /* 0x000fe20000000000 */
[----:B------:R-:W2:Y:S01]  /*c030*/  SHFL.IDX PT, R48, R57, R14, 0x1c1f ;  /* 0x001c1f0e39307589 */ /* 0x000ea200000e0000 */
[----:B---3--:R-:W-:Y:S02]  /*c040*/  SEL R25, R69, R46, P0 ;  /* 0x0000002e45197207 */ /* 0x008fe40000000000 */
[----:B------:R-:W-:Y:S01]  /*c050*/  SEL R27, R46, R69, P0 ;  /* 0x000000452e1b7207 */ /* 0x000fe20000000000 */
[----:B------:R-:W-:Y:S04]  /*c060*/  SHFL.IDX PT, R51, R51, R44, 0x1c1f ;  /* 0x001c1f2c33337589 */ /* 0x000fe800000e0000 */
[----:B------:R-:W-:Y:S04]  /*c070*/  SHFL.IDX PT, R53, R53, R44, 0x1c1f ;  /* 0x001c1f2c35357589 */ /* 0x000fe800000e0000 */
[----:B------:R-:W-:Y:S04]  /*c080*/  SHFL.IDX PT, R55, R55, R44, 0x1c1f ;  /* 0x001c1f2c37377589 */ /* 0x000fe800000e0000 */
        /* <DEDUP_REMOVED lines=8> */
[----:B------:R-:W-:Y:S01]  /*c110*/  SEL R31, R48, R71, P0 ;  /* 0x00000047301f7207 */ /* 0x000fe20000000000 */
[----:B------:R-:W-:Y:S04]  /*c120*/  SHFL.IDX PT, R79, R79, R44, 0x1c1f ;  /* 0x001c1f2c4f4f7589 */ /* 0x000fe800000e0000 */
[----:B------:R-:W-:Y:S04]  /*c130*/  SHFL.IDX PT, R83, R83, R44, 0x1c1f ;  /* 0x001c1f2c53537589 */ /* 0x000fe800000e0000 */
[----:B------:R-:W-:Y:S04]  /*c140*/  SHFL.IDX PT, R89, R89, R44, 0x1c1f ;  /* 0x001c1f2c59597589 */ /* 0x000fe800000e0000 */
[----:B------:R-:W0:Y:S04]  /*c150*/  SHFL.IDX PT, R50, R43, R14, 0x1c1f ;  /* 0x001c1f0e2b327589 */ /* 0x000e2800000e0000 */
[----:B------:R-:W1:Y:S04]  /*c160*/  SHFL.IDX PT, R10, R41, R14, 0x1c1f ;  /* 0x001c1f0e290a7589 */ /* 0x000e6800000e0000 */
[----:B------:R-:W2:Y:S04]  /*c170*/  SHFL.IDX PT, R34, R33, R14, 0x1c1f ;  /* 0x001c1f0e21227589 */ /* 0x000ea800000e0000 */
[----:B------:R-:W3:Y:S04]  /*c180*/  SHFL.IDX PT, R44, R35, R14, 0x1c1f ;  /* 0x001c1f0e232c7589 */ /* 0x000ee800000e0000 */
[----:B------:R-:W4:Y:S04]  /*c190*/  SHFL.IDX PT, R40, R59, R14, 0x1c1f ;  /* 0x001c1f0e3b287589 */ /* 0x000f2800000e0000 */
[----:B------:R-:W4:Y:S01]  /*c1a0*/  SHFL.IDX PT, R52, R81, R14, 0x1c1f ;  /* 0x001c1f0e51347589 */ /* 0x000f2200000e0000 */
[----:B------:R-:W-:Y:S01]  /*c1b0*/  BAR.SYNC.DEFER_BLOCKING 0x1, 0x100 ;  /* 0x0044000000007b1d */ /* 0x000fe20000010000 */
[----:B0-----:R-:W-:-:S02]  /*c1c0*/  SEL R37, R75, R50, P0 ;  /* 0x000000324b257207 */ /* 0x001fc40000000000 */
[----:B------:R-:W-:Y:S02]  /*c1d0*/  SEL R39, R50, R75, P0 ;  /* 0x0000004b32277207 */ /* 0x000fe40000000000 */
[----:B-1----:R-:W-:Y:S01]  /*c1e0*/  SEL R12, R51, R10, P0 ;  /* 0x0000000a330c7207 */ /* 0x002fe20000000000 */
[----:B------:R-:W0:Y:S01]  /*c1f0*/  SHFL.IDX PT, R42, R63, R14, 0x1c1f ;  /* 0x001c1f0e3f2a7589 */ /* 0x000e2200000e0000 */
[----:B--2---:R-:W-:Y:S02]  /*c200*/  SEL R32, R53, R34, P0 ;  /* 0x0000002235207207 */ /* 0x004fe40000000000 */
[----:B------:R-:W-:Y:S01]  /*c210*/  SEL R34, R34, R53, P0 ;  /* 0x0000003522227207 */ /* 0x000fe20000000000 */
[----:B------:R-:W1:Y:S01]  /*c220*/  SHFL.IDX PT, R54, R85, R14, 0x1c1f ;  /* 0x001c1f0e55367589 */ /* 0x000e6200000e0000 */
[----:B---3--:R-:W-:Y:S02]  /*c230*/  SEL R13, R77, R44, P0 ;  /* 0x0000002c4d0d7207 */ /* 0x008fe40000000000 */
[----:B------:R-:W-:Y:S01]  /*c240*/  SEL R15, R44, R77, P0 ;  /* 0x0000004d2c0f7207 */ /* 0x000fe20000000000 */
[----:B------:R2:W3:Y:S01]  /*c250*/  SHFL.IDX PT, R56, R87, R14, 0x1c1f ;  /* 0x001c1f0e57387589 */ /* 0x0004e200000e0000 */
[----:B----4-:R-:W-:-:S02]  /*c260*/  SEL R48, R55, R40, P0 ;  /* 0x0000002837307207 */ /* 0x010fc40000000000 */
[----:B------:R-:W-:Y:S02]  /*c270*/  SEL R50, R40, R55, P0 ;  /* 0x0000003728327207 */ /* 0x000fe40000000000 */
[----:B------:R-:W-:Y:S02]  /*c280*/  SEL R33, R79, R52, P0 ;  /* 0x000000344f217207 */ /* 0x000fe40000000000 */
[----:B------:R-:W-:Y:S01]  /*c290*/  SEL R35, R52, R79, P0 ;  /* 0x0000004f34237207 */ /* 0x000fe20000000000 */
[----:B------:R4:W-:Y:S01]  /*c2a0*/  STSM.16.M88.4 [R68], R4 ;  /* 0x0000000444007844 */ /* 0x0009e20000000200 */
[----:B--2---:R-:W-:-:S03]  /*c2b0*/  SEL R14, R10, R51, P0 ;  /* 0x000000330a0e7207 */ /* 0x004fc60000000000 */
[----:B------:R-:W-:Y:S01]  /*c2c0*/  STSM.16.M88.4 [R66], R24 ;  /* 0x0000001842007844 */ /* 0x000fe20000000200 */
[----:B0-----:R-:W-:-:S03]  /*c2d0*/  SEL R40, R61, R42, P0 ;  /* 0x0000002a3d287207 */ /* 0x001fc60000000000 */
[----:B------:R0:W-:Y:S01]  /*c2e0*/  STSM.16.M88.4 [R64], R28 ;  /* 0x0000001c40007844 */ /* 0x0001e20000000200 */
[----:B------:R-:W-:Y:S02]  /*c2f0*/  SEL R42, R42, R61, P0 ;  /* 0x0000003d2a2a7207 */ /* 0x000fe40000000000 */
[----:B-1----:R-:W-:Y:S01]  /*c300*/  SEL R49, R83, R54, P0 ;  /* 0x0000003653317207 */ /* 0x002fe20000000000 */
[----:B------:R1:W-:Y:S01]  /*c310*/  STSM.16.M88.4 [R62], R36 ;  /* 0x000000243e007844 */ /* 0x0003e20000000200 */
[----:B------:R-:W-:Y:S02]  /*c320*/  SEL R51, R54, R83, P0 ;  /* 0x0000005336337207 */ /* 0x000fe40000000000 */
[----:B---3--:R-:W-:Y:S01]  /*c330*/  SEL R41, R89, R56, P0 ;  /* 0x0000003859297207 */ /* 0x008fe20000000000 */
[----:B------:R1:W-:Y:S01]  /*c340*/  STSM.16.M88.4 [R60], R12 ;  /* 0x0000000c3c007844 */ /* 0x0003e20000000200 */
[----:B------:R-:W-:Y:S01]  /*c350*/  SEL R43, R56, R89, P0 ;  /* 0x00000059382b7207 */ /* 0x000fe20000000000 */
[----:B----4-:R-:W-:-:S02]  /*c360*/  IMAD.U32 R4, RZ, RZ, UR4 ;  /* 0x00000004ff047e24 */ /* 0x010fc4000f8e00ff */
[----:B------:R1:W-:Y:S01]  /*c370*/  STSM.16.M88.4 [R58], R32 ;  /* 0x000000203a007844 */ /* 0x0003e20000000200 */
[----:B------:R-:W-:Y:S01]  /*c380*/  IMAD.U32 R5, RZ, RZ, UR5 ;  /* 0x00000005ff057e24 */ /* 0x000fe2000f8e00ff */
[----:B------:R-:W-:Y:S02]  /*c390*/  ULDC.64 UR4, c[0x0][0xbe0] ;  /* 0x0002f80000047ab9 */ /* 0x000fe40000000a00 */
[----:B------:R1:W-:Y:S04]  /*c3a0*/  STSM.16.M88.4 [R21], R48 ;  /* 0x0000003015007844 */ /* 0x0003e80000000200 */
[----:B------:R1:W-:Y:S01]  /*c3b0*/  STSM.16.M88.4 [R11], R40 ;  /* 0x000000280b007844 */ /* 0x0003e20000000200 */
[----:B------:R-:W-:Y:S06]  /*c3c0*/  BAR.SYNC.DEFER_BLOCKING 0x1, 0x100 ;  /* 0x0044000000007b1d */ /* 0x000fec0000010000 */
[----:B------:R-:W2:Y:S01]  /*c3d0*/  @P2 LDG.E R6, desc[UR50][R4.64] ;  /* 0x0000003204062981 */ /* 0x000ea2000c1e1900 */
[----:B------:R-:W-:Y:S01]  /*c3e0*/  UISETP.NE.U32.AND UP1, UPT, UR4, URZ, UPT ;  /* 0x0000003f0400728c */ /* 0x000fe2000bf25070 */
[----:B------:R-:W3:Y:S01]  /*c3f0*/  LDC R44, c[0x0][0xa88] ;  /* 0x0002a200ff2c7b82 */ /* 0x000ee20000000800 */
[----:B------:R-:W-:Y:S01]  /*c400*/  IMAD R7, R18, 0x40, R16 ;  /* 0x0000004012077824 */ /* 0x000fe200078e0210 */
[----:B------:R-:W-:Y:S01]  /*c410*/  UMOV UR4, URZ ;  /* 0x0000003f00047c82 */ /* 0x000fe20008000000 */
[----:B------:R-:W-:-:S02]  /*c420*/  UISETP.NE.AND.EX UP1, UPT, UR5, URZ, UPT, UP1 ;  /* 0x0000003f0500728c */ /* 0x000fc4000bf25310 */
[----:B------:R-:W-:-:S04]  /*c430*/  IMAD.WIDE R8, R7, 0x2, R8 ;  /* 0x0000000207087825 */ /* 0x000fc800078e0208 */
[----:B------:R-:W-:Y:S02]  /*c440*/  PLOP3.LUT P0, PT, PT, PT, UP1, 0x80, 0x0 ;  /* 0x000000000000781c */ /* 0x000fe40003f0f018 */
[----:B0-----:R-:W-:-:S03]  /*c450*/  IADD3 R29, P1, R8, 0x1000, RZ ;  /* 0x00001000081d7810 */ /* 0x001fc60007f3e0ff */
[----:B------:R-:W-:Y:S02]  /*c460*/  @UP1 ULDC.64 UR8, c[0x0][0xbe0] ;  /* 0x0002f80000081ab9 */ /* 0x000fe40000000a00 */
[----:B------:R-:W-:-:S06]  /*c470*/  @UP1 UIMAD.WIDE UR8, UR36, 0x4, UR8 ;  /* 0x00000004240818a5 */ /* 0x000fcc000f8e0208 */
[----:B------:R-:W-:Y:S01]  /*c480*/  IMAD.U32 R7, RZ, RZ, UR9 ;  /* 0x00000009ff077e24 */ /* 0x000fe2000f8e00ff */
[----:B--2---:R-:W-:Y:S01]  /*c490*/  @P2 R2UR UR4, R6 ;  /* 0x00000000060422ca */ /* 0x004fe200000e0000 */
[----:B------:R-:W-:-:S05]  /*c4a0*/  IMAD.U32 R6, RZ, RZ, UR8 ;  /* 0x00000008ff067e24 */ /* 0x000fca000f8e00ff */
[----:B---3--:R1:W5:Y:S01]  /*c4b0*/  @P0 LDG.E R44, desc[UR50][R6.64] ;  /* 0x00000032062c0981 */ /* 0x008362000c1e1900 */
[----:B------:R-:W-:Y:S08]  /*c4c0*/  @P0 BRA `(.L_x_5610) ;  /* 0x0000000000100947 */ /* 0x000ff00003800000 */
[----:B------:R-:W-:Y:S05]  /*c4d0*/  @!P2 BRA `(.L_x_5610) ;  /* 0x00000000000ca947 */ /* 0x000fea0003800000 */
[----:B-1----:R-:W2:Y:S04]  /*c4e0*/  LDG.E R7, desc[UR50][R4.64] ;  /* 0x0000003204077981 */ /* 0x002ea8000c1e1900 */
[----:B-----5:R-:W2:Y:S02]  /*c4f0*/  LDG.E R44, desc[UR50][R4.64+0x4] ;  /* 0x00000432042c7981 */ /* 0x020ea4000c1e1900 */
[----:B--2---:R-:W-:-:S07]  /*c500*/  IADD3 R44, -R7, R44, RZ ;  /* 0x0000002c072c7210 */ /* 0x004fce0007ffe1ff */
.L_x_5610:
[----:B------:R-:W-:Y:S01]  /*c510*/  USHF.R.S32.HI UR12, URZ, 0x1f, UR39 ;  /* 0x0000001f3f0c7899 */ /* 0x000fe20008011427 */
[----:B-1----:R-:W-:Y:S01]  /*c520*/  IMAD R11, R17, 0x80, R230 ;  /* 0x00000080110b7824 */ /* 0x002fe200078e02e6 */
[----:B------:R-:W-:Y:S01]  /*c530*/  ULDC.64 UR10, c[0x0][0xb70] ;  /* 0x0002dc00000a7ab9 */ /* 0x000fe20000000a00 */
[----:B------:R-:W-:Y:S01]  /*c540*/  USHF.R.S32.HI UR5, URZ, 0x1f, UR4 ;  /* 0x0000001f3f057899 */ /* 0x000fe20008011404 */
[C---:B------:R-:W-:Y:S01]  /*c550*/  IADD3 R13, P2, R8.reuse, 0x2000, RZ ;  /* 0x00002000080d7810 */ /* 0x040fe20007f5e0ff */
[----:B------:R-:W-:Y:S01]  /*c560*/  UIMAD UR7, UR12, UR10, URZ ;  /* 0x0000000a0c0772a4 */ /* 0x000fe2000f8e023f */
[----:B------:R-:W-:Y:S01]  /*c570*/  IADD3 R7, P6, R8, 0x3000, RZ ;  /* 0x0000300008077810 */ /* 0x000fe20007fde0ff */
[----:B------:R-:W-:Y:S01]  /*c580*/  UIMAD.WIDE.U32 UR8, UR39, UR10, UR4 ;  /* 0x0000000a270872a5 */ /* 0x000fe2000f8e0004 */
[----:B------:R-:W-:Y:S01]  /*c590*/  SHF.R.S32.HI R5, RZ, 0x1f, R11 ;  /* 0x0000001fff057819 */ /* 0x000fe2000001140b */
[----:B------:R-:W-:Y:S01]  /*c5a0*/  UIMAD UR7, UR39, UR11, UR7 ;  /* 0x0000000b270772a4 */ /* 0x000fe2000f8e0207 */
[----:B------:R-:W-:Y:S01]  /*c5b0*/  LOP3.LUT R12, R13, 0x380, RZ, 0xc0, !PT ;  /* 0x000003800d0c7812 */ /* 0x000fe200078ec0ff */
[----:B------:R-:W-:Y:S01]  /*c5c0*/  USEL UR37, UR37, URZ, !UP0 ;  /* 0x0000003f25257287 */ /* 0x000fe2000c000000 */
[----:B------:R-:W-:Y:S01]  /*c5d0*/  LOP3.LUT R4, R7, 0x380, RZ, 0xc0, !PT ;  /* 0x0000038007047812 */ /* 0x000fe200078ec0ff */
[----:B------:R-:W-:Y:S01]  /*c5e0*/  ULDC.64 UR10, c[0x0][0xb78] ;  /* 0x0002de00000a7ab9 */ /* 0x000fe20000000a00 */
[----:B------:R-:W-:Y:S01]  /*c5f0*/  UIADD3 UR9, UR9, UR7, URZ ;  /* 0x0000000709097290 */ /* 0x000fe2000fffe03f */
[----:B------:R-:W-:Y:S01]  /*c600*/  LOP3.LUT R28, R29, 0x380, RZ, 0xc0, !PT ;  /* 0x000003801d1c7812 */ /* 0x000fe200078ec0ff */
[----:B------:R-:W-:Y:S01]  /*c610*/  USEL UR36, UR36, URZ, !UP0 ;  /* 0x0000003f24247287 */ /* 0x000fe2000c000000 */
[----:B------:R-:W-:Y:S01]  /*c620*/  SHF.R.U64 R12, R12, 0x3, RZ ;  /* 0x000000030c0c7819 */ /* 0x000fe200000012ff */
[----:B------:R-:W-:Y:S01]  /*c630*/  UIMAD UR7, UR37, UR10, URZ ;  /* 0x0000000a250772a4 */ /* 0x000fe2000f8e023f */
[----:B------:R-:W-:Y:S01]  /*c640*/  SHF.R.U64 R4, R4, 0x3, RZ ;  /* 0x0000000304047819 */ /* 0x000fe200000012ff */
[----:B------:R-:W-:Y:S01]  /*c650*/  UIMAD.WIDE.U32 UR8, UR36, UR10, UR8 ;  /* 0x0000000a240872a5 */ /* 0x000fe2000f8e0008 */
[----:B------:R-:W-:Y:S01]  /*c660*/  SHF.R.U64 R28, R28, 0x3, RZ ;  /* 0x000000031c1c7819 */ /* 0x000fe200000012ff */
[----:B------:R-:W-:Y:S01]  /*c670*/  UIMAD UR7, UR36, UR11, UR7 ;  /* 0x0000000b240772a4 */ /* 0x000fe2000f8e0207 */
[----:B------:R-:W-:Y:S01]  /*c680*/  LOP3.LUT R12, R12, R13, RZ, 0x3c, !PT ;  /* 0x0000000d0c0c7212 */ /* 0x000fe200078e3cff */
[----:B------:R-:W-:Y:S01]  /*c690*/  IMAD.X R13, RZ, RZ, R9, P2 ;  /* 0x000000ffff0d7224 */ /* 0x000fe200010e0609 */
[----:B------:R-:W-:-:S02]  /*c6a0*/  IADD3 R37, P5, R8, 0x4000, RZ ;  /* 0x0000400008257810 */ /* 0x000fc40007fbe0ff */
[----:B------:R-:W-:Y:S01]  /*c6b0*/  IADD3 R6, P0, R11, UR8, RZ ;  /* 0x000000080b067c10 */ /* 0x000fe2000ff1e0ff */
[----:B------:R-:W-:Y:S01]  /*c6c0*/  IMAD.U32 R10, RZ, RZ, UR7 ;  /* 0x00000007ff0a7e24 */ /* 0x000fe2000f8e00ff */
[----:B------:R-:W-:Y:S02]  /*c6d0*/  LOP3.LUT R4, R4, R7, RZ, 0x3c, !PT ;  /* 0x0000000704047212 */ /* 0x000fe400078e3cff */
[C---:B------:R-:W-:Y:S02]  /*c6e0*/  IADD3 R41, P4, R8.reuse, 0x5000, RZ ;  /* 0x0000500008297810 */ /* 0x040fe40007f9e0ff */
[----:B------:R-:W-:Y:S01]  /*c6f0*/  IADD3.X R5, R5, UR9, R10, P0, !PT ;  /* 0x0000000905057c10 */ /* 0x000fe200087fe40a */
[----:B------:R-:W-:Y:S01]  /*c700*/  ULDC.64 UR8, c[0x0][0xb40] ;  /* 0x0002d00000087ab9 */ /* 0x000fe20000000a00 */
[----:B------:R-:W-:Y:S02]  /*c710*/  IADD3 R25, P3, R8, 0x6000, RZ ;  /* 0x0000600008197810 */ /* 0x000fe40007f7e0ff */
[----:B------:R-:W-:-:S02]  /*c720*/  LEA R48, P0, R6, UR8, 0x2 ;  /* 0x0000000806307c11 */ /* 0x000fc4000f8010ff */
[----:B------:R-:W-:Y:S02]  /*c730*/  IADD3 R7, P2, R8, 0x7000, RZ ;  /* 0x0000700008077810 */ /* 0x000fe40007f5e0ff */
[----:B------:R-:W-:Y:S01]  /*c740*/  LEA.HI.X R49, R6, UR9, R5, 0x2, P0 ;  /* 0x0000000906317c11 */ /* 0x000fe200080f1405 */
[----:B------:R-:W-:Y:S01]  /*c750*/  VIADD R5, R11, 0x8 ;  /* 0x000000080b057836 */ /* 0x000fe20000000000 */
[----:B------:R-:W-:Y:S01]  /*c760*/  LOP3.LUT P0, RZ, R22, 0x3, RZ, 0xc0, !PT ;  /* 0x0000000316ff7812 */ /* 0x000fe2000780c0ff */
[----:B------:R-:W-:Y:S01]  /*c770*/  ULDC.64 UR8, c[0x0][0xaa0] ;  /* 0x0002a80000087ab9 */ /* 0x000fe20000000a00 */
[----:B------:R-:W-:Y:S01]  /*c780*/  LOP3.LUT R28, R28, R29, RZ, 0x3c, !PT ;  /* 0x0000001d1c1c7212 */ /* 0x000fe200078e3cff */
[----:B------:R-:W-:Y:S01]  /*c790*/  IMAD.X R29, RZ, RZ, R9, P1 ;  /* 0x000000ffff1d7224 */ /* 0x000fe200008e0609 */
[----:B------:R-:W-:Y:S02]  /*c7a0*/  LOP3.LUT R36, R37, 0x380, RZ, 0xc0, !PT ;  /* 0x0000038025247812 */ /* 0x000fe400078ec0ff */
[----:B------:R-:W-:-:S02]  /*c7b0*/  LOP3.LUT R40, R41, 0x380, RZ, 0xc0, !PT ;  /* 0x0000038029287812 */ /* 0x000fc400078ec0ff */
[----:B------:R-:W-:Y:S02]  /*c7c0*/  LOP3.LUT R24, R25, 0x380, RZ, 0xc0, !PT ;  /* 0x0000038019187812 */ /* 0x000fe400078ec0ff */
[-C--:B-----5:R-:W-:Y:S01]  /*c7d0*/  ISETP.GE.OR P1, PT, R11, R44.reuse, P0 ;  /* 0x0000002c0b00720c */ /* 0x0a0fe20000726670 */
[--C-:B------:R-:W-:Y:S01]  /*c7e0*/  IMAD.X R11, RZ, RZ, R9.reuse, P2 ;  /* 0x000000ffff0b7224 */ /* 0x100fe200010e0609 */
[----:B------:R-:W-:Y:S02]  /*c7f0*/  LOP3.LUT R33, R8, 0x380, RZ, 0xc0, !PT ;  /* 0x0000038008217812 */ /* 0x000fe400078ec0ff */
[----:B------:R-:W-:Y:S01]  /*c800*/  ISETP.GE.OR P0, PT, R5, R44, P0 ;  /* 0x0000002c0500720c */ /* 0x000fe20000706670 */
[----:B------:R-:W-:Y:S01]  /*c810*/  IMAD.X R5, RZ, RZ, R9, P6 ;  /* 0x000000ffff057224 */ /* 0x000fe200030e0609 */
[----:B------:R-:W-:Y:S02]  /*c820*/  LOP3.LUT R6, R7, 0x380, RZ, 0xc0, !PT ;  /* 0x0000038007067812 */ /* 0x000fe400078ec0ff */
[----:B------:R-:W-:-:S02]  /*c830*/  SHF.R.U64 R36, R36, 0x3, RZ ;  /* 0x0000000324247819 */ /* 0x000fc400000012ff */
[----:B------:R-:W-:Y:S02]  /*c840*/  SHF.R.U64 R40, R40, 0x3, RZ ;  /* 0x0000000328287819 */ /* 0x000fe400000012ff */
[----:B------:R-:W-:Y:S01]  /*c850*/  SHF.R.U64 R24, R24, 0x3, RZ ;  /* 0x0000000318187819 */ /* 0x000fe200000012ff */
[----:B------:R-:W-:Y:S01]  /*c860*/  UIMAD UR5, UR5, UR8, URZ ;  /* 0x00000008050572a4 */ /* 0x000fe2000f8e023f */
[----:B------:R-:W-:Y:S01]  /*c870*/  SHF.R.U64 R33, R33, 0x3, RZ ;  /* 0x0000000321217819 */ /* 0x000fe200000012ff */
[----:B------:R-:W-:Y:S01]  /*c880*/  IMAD.U32 R19, RZ, RZ, UR8 ;  /* 0x00000008ff137e24 */ /* 0x000fe2000f8e00ff */
[----:B------:R-:W-:Y:S01]  /*c890*/  SHF.R.U64 R6, R6, 0x3, RZ ;  /* 0x0000000306067819 */ /* 0x000fe200000012ff */
[--C-:B------:R-:W-:Y:S01]  /*c8a0*/  IMAD.MOV.U32 R20, RZ, RZ, R16.reuse ;  /* 0x000000ffff147224 */ /* 0x100fe200078e0010 */
        /* <DEDUP_REMOVED lines=9> */
[----:B------:R-:W-:Y:S01]  /*c940*/  @!P1 STG.E desc[UR50][R48.64], R2 ;  /* 0x0000000230009986 */ /* 0x000fe2000c101932 */
[----:B------:R-:W-:Y:S01]  /*c950*/  SHF.R.S32.HI R21, RZ, 0x1f, R16 ;  /* 0x0000001fff157819 */ /* 0x000fe20000011410 */
[----:B------:R-:W-:-:S02]  /*c960*/  UIMAD UR5, UR4, UR9, UR5 ;  /* 0x00000009040572a4 */ /* 0x000fc4000f8e0205 */
[----:B------:R0:W-:Y:S01]  /*c970*/  @!P0 STG.E desc[UR50][R48.64+0x20], R0 ;  /* 0x0000200030008986 */ /* 0x0001e2000c101932 */
[----:B------:R-:W-:Y:S01]  /*c980*/  ULDC.64 UR8, c[0x0][0xae0] ;  /* 0x0002b80000087ab9 */ /* 0x000fe20000000a00 */
[----:B------:R-:W-:Y:S02]  /*c990*/  IMAD.WIDE.U32 R20, R19, UR4, R20 ;  /* 0x0000000413147c25 */ /* 0x000fe4000f8e0014 */
        /* <DEDUP_REMOVED lines=8> */
[----:B------:R-:W-:-:S02]  /*ca20*/  UIMAD UR4, UR12, UR8, URZ ;  /* 0x000000080c0472a4 */ /* 0x000fc4000f8e023f */
[----:B0-----:R-:W-:Y:S01]  /*ca30*/  MOV R49, UR8 ;  /* 0x0000000800317c02 */ /* 0x001fe20008000f00 */
[----:B------:R-:W-:Y:S01]  /*ca40*/  VIADD R21, R21, UR5 ;  /* 0x0000000515157c36 */ /* 0x000fe20008000000 */
[----:B------:R-:W-:Y:S01]  /*ca50*/  @!PT LDS RZ, [RZ] ;  /* 0x00000000fffff984 */ /* 0x000fe20000000800 */
[----:B------:R-:W-:Y:S01]  /*ca60*/  @!PT LDS RZ, [RZ] ;  /* 0x00000000fffff984 */ /* 0x000fe20000000800 */
[----:B------:R-:W-:Y:S01]  /*ca70*/  @!PT LDS RZ, [RZ] ;  /* 0x00000000fffff984 */ /* 0x000fe20000000800 */
[----:B------:R-:W-:Y:S01]  /*ca80*/  @!PT LDS RZ, [RZ] ;  /* 0x00000000fffff984 */ /* 0x000fe20000000800 */
[----:B------:R0:W-:Y:S06]  /*ca90*/  MEMBAR.ALL.CTA ;  /* 0x0000000000007992 */ /* 0x0001ec0000008000 */
[----:B0-----:R-:W0:Y:S01]  /*caa0*/  FENCE.VIEW.ASYNC.S ;  /* 0x00000000000073c6 */ /* 0x001e220000000000 */
[----:B------:R-:W-:Y:S01]  /*cab0*/  IMAD R19, R17, -0x80, R44 ;  /* 0xffffff8011137824 */ /* 0x000fe200078e022c */
[----:B------:R-:W-:-:S02]  /*cac0*/  UIMAD UR4, UR39, UR9, UR4 ;  /* 0x00000009270472a4 */ /* 0x000fc4000f8e0204 */
[----:B------:R-:W-:Y:S01]  /*cad0*/  IMAD.WIDE.U32 R20, R49, UR39, R20 ;  /* 0x0000002731147c25 */ /* 0x000fe2000f8e0014 */
[----:B------:R-:W-:Y:S01]  /*cae0*/  BSSY B1, `(.L_x_5611) ;  /* 0x0000025000017945 */ /* 0x000fe20003800000 */
[----:B------:R-:W-:Y:S01]  /*caf0*/  ULDC.64 UR8, c[0x0][0xae8] ;  /* 0x0002ba0000087ab9 */ /* 0x000fe20000000a00 */
[CC--:B------:R-:W-:Y:S01]  /*cb00*/  ISETP.GE.AND P2, PT, R18.reuse, R19.reuse, PT ;  /* 0x000000131200720c */ /* 0x0c0fe20003f46270 */
[----:B------:R-:W-:Y:S02]  /*cb10*/  VIADD R0, R18, 0x20 ;  /* 0x0000002012007836 */ /* 0x000fe40000000000 */
[----:B------:R-:W-:Y:S01]  /*cb20*/  VIADD R21, R21, UR4 ;  /* 0x0000000415157c36 */ /* 0x000fe20008000000 */
[----:B------:R-:W-:Y:S01]  /*cb30*/  UIMAD UR4, UR37, UR8, URZ ;  /* 0x00000008250472a4 */ /* 0x000fe2000f8e023f */
[----:B------:R-:W-:Y:S01]  /*cb40*/  VIADD R3, R3, 0x2e820 ;  /* 0x0002e82003037836 */ /* 0x000fe20000000000 */
[-C--:B------:R-:W-:Y:S01]  /*cb50*/  ISETP.GE.AND P4, PT, R0, R19.reuse, PT ;  /* 0x000000130000720c */ /* 0x080fe20003f86270 */
[C---:B------:R-:W-:Y:S01]  /*cb60*/  VIADD R0, R18.reuse, 0x40 ;  /* 0x0000004012007836 */ /* 0x040fe20000000000 */
[----:B------:R-:W-:Y:S01]  /*cb70*/  UIMAD UR4, UR36, UR9, UR4 ;  /* 0x00000009240472a4 */ /* 0x000fe2000f8e0204 */
[----:B------:R-:W-:Y:S01]  /*cb80*/  VIADD R2, R18, 0x60 ;  /* 0x0000006012027836 */ /* 0x000fe20000000000 */
[----:B------:R-:W-:Y:S01]  /*cb90*/  PRMT R3, RZ, 0x654, R3 ;  /* 0x00000654ff037816 */ /* 0x000fe20000000003 */
[----:B------:R-:W-:Y:S01]  /*cba0*/  IMAD.U32 R49, RZ, RZ, UR8 ;  /* 0x00000008ff317e24 */ /* 0x000fe2000f8e00ff */
[----:B------:R-:W-:-:S02]  /*cbb0*/  ISETP.GE.AND P0, PT, R0, R19, PT ;  /* 0x000000130000720c */ /* 0x000fc40003f06270 */
[----:B------:R-:W-:Y:S01]  /*cbc0*/  ISETP.GE.AND P1, PT, R2, R19, PT ;  /* 0x000000130200720c */ /* 0x000fe20003f26270 */
[----:B------:R-:W-:Y:S01]  /*cbd0*/  IMAD.WIDE.U32 R48, R49, UR36, R20 ;  /* 0x0000002431307c25 */ /* 0x000fe2000f8e0014 */
[--C-:B------:R-:W-:Y:S01]  /*cbe0*/  SHF.R.S32.HI R19, RZ, 0x1f, R18.reuse ;  /* 0x0000001fff137819 */ /* 0x100fe20000011412 */
[----:B0-----:R0:W-:Y:S02]  /*cbf0*/  SYNCS.ARRIVE.TRANS64.RED.A1T0 RZ, [R3+URZ], RZ ;  /* 0x000000ff03ff79a7 */ /* 0x0011e4000810043f */
[----:B------:R-:W-:Y:S02]  /*cc00*/  VIADD R53, R49, UR4 ;  /* 0x0000000431357c36 */ /* 0x000fe40008000000 */
[----:B------:R-:W-:Y:S01]  /*cc10*/  IMAD.WIDE R20, R17, 0x80, R18 ;  /* 0x0000008011147825 */ /* 0x000fe200078e0212 */
[----:B------:R-:W-:Y:S06]  /*cc20*/  @P2 BRA `(.L_x_5612) ;  /* 0x0000000000402947 */ /* 0x000fec0003800000 */
[----:B------:R-:W-:Y:S01]  /*cc30*/  ULDC.64 UR4, c[0x0][0xad8] ;  /* 0x0002b60000047ab9 */ /* 0x000fe20000000a00 */
[----:B------:R-:W-:Y:S01]  /*cc40*/  IMAD.MOV.U32 R2, RZ, RZ, R48 ;  /* 0x000000ffff027224 */ /* 0x000fe200078e0030 */
[----:B------:R-:W-:Y:S01]  /*cc50*/  ULDC.64 UR8, c[0x0][0xa80] ;  /* 0x0002a00000087ab9 */ /* 0x000fe20000000a00 */
[----:B0-----:R-:W-:Y:S02]  /*cc60*/  IMAD.MOV.U32 R3, RZ, RZ, R53 ;  /* 0x000000ffff037224 */ /* 0x001fe400078e0035 */
[----:B------:R-:W-:Y:S02]  /*cc70*/  IMAD R17, R21, UR4, RZ ;  /* 0x0000000415117c24 */ /* 0x000fe4000f8e02ff */
[----:B------:R-:W-:Y:S02]  /*cc80*/  VIADD R0, R16, 0x40 ;  /* 0x0000004010007836 */ /* 0x000fe40000000000 */
[----:B------:R-:W-:Y:S01]  /*cc90*/  IMAD.WIDE.U32 R2, R20, UR4, R2 ;  /* 0x0000000414027c25 */ /* 0x000fe2000f8e0002 */
[----:B------:R-:W-:-:S02]  /*cca0*/  ULDC UR4, c[0x0][0xa8c] ;  /* 0x0002a30000047ab9 */ /* 0x000fc40000000800 */
[----:B------:R-:W-:Y:S01]  /*ccb0*/  ISETP.GE.AND P2, PT, R16, UR4, PT ;  /* 0x0000000410007c0c */ /* 0x000fe2000bf46270 */
[----:B------:R-:W-:Y:S01]  /*ccc0*/  IMAD R17, R20, UR5, R17 ;  /* 0x0000000514117c24 */ /* 0x000fe2000f8e0211 */
[----:B------:R-:W-:Y:S02]  /*ccd0*/  ISETP.GE.AND P3, PT, R0, UR4, PT ;  /* 0x0000000400007c0c */ /* 0x000fe4000bf66270 */
[----:B------:R-:W-:Y:S01]  /*cce0*/  LEA R50, P5, R2, UR8, 0x1 ;  /* 0x0000000802327c11 */ /* 0x000fe2000f8a08ff */
[----:B------:R-:W-:-:S05]  /*ccf0*/  IMAD.IADD R3, R3, 0x1, R17 ;  /* 0x0000000103037824 */ /* 0x000fca00078e0211 */
[----:B------:R-:W-:-:S05]  /*cd00*/  LEA.HI.X R51, R2, UR9, R3, 0x1, P5 ;  /* 0x0000000902337c11 */ /* 0x000fca000a8f0c03 */
[----:B-----5:R1:W-:Y:S04]  /*cd10*/  @!P2 STG.E.128 desc[UR50][R50.64], R32 ;  /* 0x000000203200a986 */ /* 0x0203e8000c101d32 */
[----:B------:R1:W-:Y:S02]  /*cd20*/  @!P3 STG.E.128 desc[UR50][R50.64+0x80], R36 ;  /* 0x000080243200b986 */ /* 0x0003e4000c101d32 */
.L_x_5612:
[----:B------:R-:W-:Y:S05]  /*cd30*/  BSYNC B1 ;  /* 0x0000000000017941 */ /* 0x000fea0003800000 */
.L_x_5611:
[----:B------:R-:W-:Y:S04]  /*cd40*/  BSSY B1, `(.L_x_5613) ;  /* 0x0000014000017945 */ /* 0x000fe80003800000 */
[----:B------:R-:W-:Y:S05]  /*cd50*/  @P4 BRA `(.L_x_5614) ;  /* 0x0000000000484947 */ /* 0x000fea0003800000 */
[----:B------:R-:W-:Y:S01]  /*cd60*/  IADD3 R17, P2, R20, 0x20, RZ ;  /* 0x0000002014117810 */ /* 0x000fe20007f5e0ff */
[----:B------:R-:W-:Y:S01]  /*cd70*/  ULDC.64 UR4, c[0x0][0xad8] ;  /* 0x0002b60000047ab9 */ /* 0x000fe20000000a00 */
[----:B------:R-:W-:Y:S01]  /*cd80*/  IMAD.MOV.U32 R2, RZ, RZ, R48 ;  /* 0x000000ffff027224 */ /* 0x000fe200078e0030 */
[----:B------:R-:W-:Y:S01]  /*cd90*/  ULDC.64 UR8, c[0x0][0xa80] ;  /* 0x0002a00000087ab9 */ /* 0x000fe20000000a00 */
[----:B0-----:R-:W-:Y:S02]  /*cda0*/  IMAD.MOV.U32 R3, RZ, RZ, R53 ;  /* 0x000000ffff037224 */ /* 0x001fe400078e0035 */
[----:B------:R-:W-:Y:S02]  /*cdb0*/  IMAD.X R0, RZ, RZ, R21, P2 ;  /* 0x000000ffff007224 */ /* 0x000fe400010e0615 */
[----:B-1---5:R-:W-:Y:S02]  /*cdc0*/  VIADD R32, R16, 0x40 ;  /* 0x0000004010207836 */ /* 0x022fe40000000000 */
[----:B------:R-:W-:-:S02]  /*cdd0*/  IMAD R0, R0, UR4, RZ ;  /* 0x0000000400007c24 */ /* 0x000fc4000f8e02ff */
[C---:B------:R-:W-:Y:S01]  /*cde0*/  IMAD.WIDE.U32 R2, R17.reuse, UR4, R2 ;  /* 0x0000000411027c25 */ /* 0x040fe2000f8e0002 */
[----:B------:R-:W-:Y:S02]  /*cdf0*/  ULDC UR4, c[0x0][0xa8c] ;  /* 0x0002a30000047ab9 */ /* 0x000fe40000000800 */
[----:B------:R-:W-:Y:S01]  /*ce00*/  ISETP.GE.AND P3, PT, R16, UR4, PT ;  /* 0x0000000410007c0c */ /* 0x000fe2000bf66270 */
[----:B------:R-:W-:Y:S01]  /*ce10*/  IMAD R17, R17, UR5, R0 ;  /* 0x0000000511117c24 */ /* 0x000fe2000f8e0200 */
[----:B------:R-:W-:Y:S02]  /*ce20*/  ISETP.GE.AND P4, PT, R32, UR4, PT ;  /* 0x0000000420007c0c */ /* 0x000fe4000bf86270 */
[----:B------:R-:W-:Y:S01]  /*ce30*/  LEA R32, P2, R2, UR8, 0x1 ;  /* 0x0000000802207c11 */ /* 0x000fe2000f8408ff */
[----:B------:R-:W-:-:S05]  /*ce40*/  IMAD.IADD R3, R3, 0x1, R17 ;  /* 0x0000000103037824 */ /* 0x000fca00078e0211 */
[----:B------:R-:W-:-:S05]  /*ce50*/  LEA.HI.X R33, R2, UR9, R3, 0x1, P2 ;  /* 0x0000000902217c11 */ /* 0x000fca00090f0c03 */
[----:B------:R2:W-:Y:S04]  /*ce60*/  @!P3 STG.E.128 desc[UR50][R32.64], R28 ;  /* 0x0000001c2000b986 */ /* 0x0005e8000c101d32 */
[----:B------:R2:W-:Y:S02]  /*ce70*/  @!P4 STG.E.128 desc[UR50][R32.64+0x80], R40 ;  /* 0x000080282000c986 */ /* 0x0005e4000c101d32 */
.L_x_5614:
[----:B------:R-:W-:Y:S05]  /*ce80*/  BSYNC B1 ;  /* 0x0000000000017941 */ /* 0x000fea0003800000 */
.L_x_5613:
[----:B------:R-:W-:Y:S04]  /*ce90*/  BSSY B1, `(.L_x_5615) ;  /* 0x0000014000017945 */ /* 0x000fe80003800000 */
[----:B------:R-:W-:Y:S05]  /*cea0*/  @P0 BRA `(.L_x_5616) ;  /* 0x0000000000480947 */ /* 0x000fea0003800000 */
[----:B------:R-:W-:Y:S01]  /*ceb0*/  IADD3 R17, P0, R20, 0x40, RZ ;  /* 0x0000004014117810 */ /* 0x000fe20007f1e0ff */
[----:B------:R-:W-:Y:S01]  /*cec0*/  ULDC.64 UR4, c[0x0][0xad8] ;  /* 0x0002b60000047ab9 */ /* 0x000fe20000000a00 */
[----:B------:R-:W-:Y:S01]  /*ced0*/  IMAD.MOV.U32 R2, RZ, RZ, R48 ;  /* 0x000000ffff027224 */ /* 0x000fe200078e0030 */
[----:B------:R-:W-:Y:S01]  /*cee0*/  ULDC.64 UR8, c[0x0][0xa80] ;  /* 0x0002a00000087ab9 */ /* 0x000fe20000000a00 */
[----:B------:R-:W-:Y:S01]  /*cef0*/  IADD3.X R0, RZ, R21, RZ, P0, !PT ;  /* 0x00000015ff007210 */ /* 0x000fe200007fe4ff */
[----:B0-----:R-:W-:Y:S02]  /*cf00*/  IMAD.MOV.U32 R3, RZ, RZ, R53 ;  /* 0x000000ffff037224 */ /* 0x001fe400078e0035 */
[----:B--2--5:R-:W-:Y:S02]  /*cf10*/  VIADD R28, R16, 0x40 ;  /* 0x00000040101c7836 */ /* 0x024fe40000000000 */
[----:B------:R-:W-:Y:S02]  /*cf20*/  IMAD R0, R0, UR4, RZ ;  /* 0x0000000400007c24 */ /* 0x000fe4000f8e02ff */
        /* <DEDUP_REMOVED lines=10> */
.L_x_5616:
[----:B------:R-:W-:Y:S05]  /*cfd0*/  BSYNC B1 ;  /* 0x0000000000017941 */ /* 0x000fea0003800000 */
.L_x_5615:
[----:B------:R-:W-:Y:S05]  /*cfe0*/  @P1 BRA `(.L_x_5617) ;  /* 0x0000000800f01947 */ /* 0x000fea0003800000 */
[----:B---3-5:R-:W-:Y:S01]  /*cff0*/  IADD3 R13, P0, R20, 0x60, RZ ;  /* 0x00000060140d7810 */ /* 0x028fe20007f1e0ff */
[----:B------:R-:W-:Y:S01]  /*d000*/  ULDC.64 UR8, c[0x0][0xad8] ;  /* 0x0002b60000087ab9 */ /* 0x000fe20000000a00 */
[----:B------:R-:W-:Y:S01]  /*d010*/  IMAD.MOV.U32 R2, RZ, RZ, R48 ;  /* 0x000000ffff027224 */ /* 0x000fe200078e0030 */
[----:B------:R-:W-:Y:S01]  /*d020*/  ULDC UR4, c[0x0][0xa8c] ;  /* 0x0002a30000047ab9 */ /* 0x000fe20000000800 */
[----:B0-----:R-:W-:Y:S01]  /*d030*/  IMAD.MOV.U32 R3, RZ, RZ, R53 ;  /* 0x000000ffff037224 */ /* 0x001fe200078e0035 */
[----:B------:R-:W-:Y:S01]  /*d040*/  ISETP.GE.AND P1, PT, R16, UR4, PT ;  /* 0x0000000410007c0c */ /* 0x000fe2000bf26270 */
[----:B------:R-:W-:Y:S02]  /*d050*/  IMAD.X R20, RZ, RZ, R21, P0 ;  /* 0x000000ffff147224 */ /* 0x000fe400000e0615 */
[----:B------:R-:W-:-:S04]  /*d060*/  IMAD.WIDE.U32 R2, R13, UR8, R2 ;  /* 0x000000080d027c25 */ /* 0x000fc8000f8e0002 */
[----:B------:R-:W-:Y:S02]  /*d070*/  IMAD R20, R20, UR8, RZ ;  /* 0x0000000814147c24 */ /* 0x000fe4000f8e02ff */
[----:B------:R-:W-:Y:S02]  /*d080*/  VIADD R0, R16, 0x40 ;  /* 0x0000004010007836 */ /* 0x000fe40000000000 */
[----:B------:R-:W-:Y:S01]  /*d090*/  IMAD R13, R13, UR9, R20 ;  /* 0x000000090d0d7c24 */ /* 0x000fe2000f8e0214 */
[----:B------:R-:W-:Y:S02]  /*d0a0*/  ULDC.64 UR8, c[0x0][0xa80] ;  /* 0x0002a00000087ab9 */ /* 0x000fe40000000a00 */
[----:B------:R-:W-:Y:S01]  /*d0b0*/  LEA R12, P0, R2, UR8, 0x1 ;  /* 0x00000008020c7c11 */ /* 0x000fe2000f8008ff */
[----:B------:R-:W-:-:S05]  /*d0c0*/  IMAD.IADD R3, R3, 0x1, R13 ;  /* 0x0000000103037824 */ /* 0x000fca00078e020d */
[----:B------:R-:W-:Y:S02]  /*d0d0*/  LEA.HI.X R13, R2, UR9, R3, 0x1, P0 ;  /* 0x00000009020d7c11 */ /* 0x000fe400080f0c03 */
[----:B------:R-:W-:-:S03]  /*d0e0*/  ISETP.GE.AND P0, PT, R0, UR4, PT ;  /* 0x0000000400007c0c */ /* 0x000fc6000bf06270 */
[----:B------:R4:W-:Y:S10]  /*d0f0*/  @!P1 STG.E.128 desc[UR50][R12.64], R4 ;  /* 0x000000040c009986 */ /* 0x0009f4000c101d32 */
[----:B------:R-:W-:Y:S05]  /*d100*/  @P0 BRA `(.L_x_5617) ;  /* 0x0000000800a80947 */ /* 0x000fea0003800000 */
[----:B------:R0:W-:Y:S01]  /*d110*/  STG.E.128 desc[UR50][R12.64+0x80], R8 ;  /* 0x000080080c007986 */ /* 0x0001e2000c101d32 */
[----:B------:R-:W-:Y:S05]  /*d120*/  BRA `(.L_x_5617) ;  /* 0x0000000800a07947 */ /* 0x000fea0003800000 */
.L_x_5609:
        /* <DEDUP_REMOVED lines=26> */
.L_x_5618:
        /* <DEDUP_REMOVED lines=8> */
[----:B0-----:R-:W-:-:S05]  /*d350*/  LEA R2, R17, R2, 0x7 ;  /* 0x0000000211027211 */ /* 0x001fca00078e38ff */
        /* <DEDUP_REMOVED lines=22> */
.L_x_5620:
[----:B------:R-:W-:Y:S05]  /*d4c0*/  BSYNC B1 ;  /* 0x0000000000017941 */ /* 0x000fea0003800000 */
.L_x_5619:
[----:B------:R-:W-:Y:S01]  /*d4d0*/  ULDC.64 UR4, c[0x0][0xaa0] ;  /* 0x0002a80000047ab9 */ /* 0x000fe20000000a00 */
[----:B-1----:R-:W-:Y:S01]  /*d4e0*/  IMAD.MOV.U32 R2, RZ, RZ, R16 ;  /* 0x000000ffff027224 */ /* 0x002fe200078e0010 */
[----:B------:R-:W-:Y:S01]  /*d4f0*/  ULDC.64 UR8, c[0x0][0xae0] ;  /* 0x0002b80000087ab9 */ /* 0x000fe20000000a00 */
[----:B0-----:R-:W-:Y:S01]  /*d500*/  IMAD.MOV.U32 R3, RZ, RZ, R9 ;  /* 0x000000ffff037224 */ /* 0x001fe200078e0009 */
[----:B------:R-:W-:Y:S01]  /*d510*/  BSSY B1, `(.L_x_5621) ;  /* 0x000002c000017945 */ /* 0x000fe20003800000 */
[----:B------:R-:W-:Y:S01]  /*d520*/  IMAD R4, R6, UR4, RZ ;  /* 0x0000000406047c24 */ /* 0x000fe2000f8e02ff */
[----:B------:R-:W-:Y:S01]  /*d530*/  MOV R6, R18 ;  /* 0x0000001200067202 */ /* 0x000fe20000000f00 */
        /* <DEDUP_REMOVED lines=20> */
[----:B------:R-:W-:Y:S01]  /*d680*/  IMAD.WIDE R6, R17, 0x80, R6 ;  /* 0x0000008011067825 */ /* 0x000fe200078e0206 */
[----:B------:R-:W-:-:S03]  /*d690*/  ISETP.GE.AND P0, PT, R0, R5, PT ;  /* 0x000000050000720c */ /* 0x000fc60003f06270 */
[----:B------:R-:W-:-:S04]  /*d6a0*/  IMAD.WIDE.U32 R4, R9, UR36, R2 ;  /* 0x0000002409047c25 */ /* 0x000fc8000f8e0002 */
[----:B------:R-:W-:Y:S01]  /*d6b0*/  VIADD R11, R5, UR4 ;  /* 0x00000004050b7c36 */ /* 0x000fe20008000000 */
[----:B------:R-:W-:Y:S06]  /*d6c0*/  @P2 BRA `(.L_x_5622) ;  /* 0x0000000000402947 */ /* 0x000fec0003800000 */
[----:B------:R-:W-:Y:S01]  /*d6d0*/  ULDC.64 UR4, c[0x0][0xad8] ;  /* 0x0002b60000047ab9 */ /* 0x000fe20000000a00 */
[----:B------:R-:W-:Y:S01]  /*d6e0*/  IMAD.MOV.U32 R2, RZ, RZ, R4 ;  /* 0x000000ffff027224 */ /* 0x000fe200078e0004 */
[----:B------:R-:W-:Y:S01]  /*d6f0*/  ULDC.64 UR8, c[0x0][0xa80] ;  /* 0x0002a00000087ab9 */ /* 0x000fe20000000a00 */
[----:B------:R-:W-:Y:S02]  /*d700*/  IMAD.MOV.U32 R3, RZ, RZ, R11 ;  /* 0x000000ffff037224 */ /* 0x000fe400078e000b */
        /* <DEDUP_REMOVED lines=10> */
[----:B------:R0:W-:Y:S04]  /*d7b0*/  @!P4 STG.E.128 desc[UR50][R8.64], RZ ;  /* 0x000000ff0800c986 */ /* 0x0001e8000c101d32 */
[----:B------:R0:W-:Y:S02]  /*d7c0*/  @!P5 STG.E.128 desc[UR50][R8.64+0x80], RZ ;  /* 0x000080ff0800d986 */ /* 0x0001e4000c101d32 */
.L_x_5622:
[----:B------:R-:W-:Y:S05]  /*d7d0*/  BSYNC B1 ;  /* 0x0000000000017941 */ /* 0x000fea0003800000 */
.L_x_5621:
[----:B------:R-:W-:Y:S04]  /*d7e0*/  BSSY B1, `(.L_x_5623) ;  /* 0x0000014000017945 */ /* 0x000fe80003800000 */
[----:B------:R-:W-:Y:S05]  /*d7f0*/  @P3 BRA `(.L_x_5624) ;  /* 0x0000000000483947 */ /* 0x000fea0003800000 */
[----:B0-----:R-:W-:Y:S01]  /*d800*/  IADD3 R9, P2, R6, 0x20, RZ ;  /* 0x0000002006097810 */ /* 0x001fe20007f5e0ff */
[----:B------:R-:W-:Y:S01]  /*d810*/  ULDC.64 UR4, c[0x0][0xad8] ;  /* 0x0002b60000047ab9 */ /* 0x000fe20000000a00 */
[----:B------:R-:W-:Y:S01]  /*d820*/  IMAD.MOV.U32 R2, RZ, RZ, R4 ;  /* 0x000000ffff027224 */ /* 0x000fe200078e0004 */
[----:B------:R-:W-:Y:S01]  /*d830*/  ULDC.64 UR8, c[0x0][0xa80] ;  /* 0x0002a00000087ab9 */ /* 0x000fe20000000a00 */
[----:B------:R-:W-:Y:S02]  /*d840*/  IMAD.MOV.U32 R3, RZ, RZ, R11 ;  /* 0x000000ffff037224 */ /* 0x000fe400078e000b */
[----:B------:R-:W-:Y:S02]  /*d850*/  IMAD.X R0, RZ, RZ, R7, P2 ;  /* 0x000000ffff007224 */ /* 0x000fe400010e0607 */
[----:B------:R-:W-:Y:S02]  /*d860*/  VIADD R8, R16, 0x40 ;  /* 0x0000004010087836 */ /* 0x000fe40000000000 */
        /* <DEDUP_REMOVED lines=11> */
.L_x_5624:
[----:B------:R-:W-:Y:S05]  /*d920*/  BSYNC B1 ;  /* 0x0000000000017941 */ /* 0x000fea0003800000 */
.L_x_5623:
[----:B------:R-:W-:Y:S04]  /*d930*/  BSSY B1, `(.L_x_5625) ;  /* 0x0000014000017945 */ /* 0x000fe80003800000 */
[----:B------:R-:W-:Y:S05]  /*d940*/  @P1 BRA `(.L_x_5626) ;  /* 0x0000000000481947 */ /* 0x000fea0003800000 */
[----:B01----:R-:W-:Y:S01]  /*d950*/  IADD3 R9, P1, R6, 0x40, RZ ;  /* 0x0000004006097810 */ /* 0x003fe20007f3e0ff */
        /* <DEDUP_REMOVED lines=17> */
.L_x_5626:
[----:B------:R-:W-:Y:S05]  /*da70*/  BSYNC B1 ;  /* 0x0000000000017941 */ /* 0x000fea0003800000 */
.L_x_5625:
[----:B------:R-:W-:Y:S05]  /*da80*/  @P0 BRA `(.L_x_5617) ;  /* 0x0000000000480947 */ /* 0x000fea0003800000 */
[----:B------:R-:W-:Y:S01]  /*da90*/  IADD3 R5, P0, R6, 0x60, RZ ;  /* 0x0000006006057810 */ /* 0x000fe20007f1e0ff */
        /* <DEDUP_REMOVED lines=17> */
.L_x_5617:
[----:B------:R-:W-:Y:S05]  /*dbb0*/  BSYNC B0 ;  /* 0x0000000000007941 */ /* 0x000fea0003800000 */
.L_x_5608:
[----:B------:R-:W-:Y:S02]  /*dbc0*/  ULDC UR4, c[0x0][0xc14] ;  /* 0x0003050000047ab9 */ /* 0x000fe40000000800 */
[----:B------:R-:W-:-:S13]  /*dbd0*/  ISETP.GE.AND P0, PT, R47, UR4, PT ;  /* 0x000000042f007c0c */ /* 0x000fda000bf06270 */
[----:B------:R-:W-:Y:S05]  /*dbe0*/  @!P0 BRA `(.L_x_5627) ;  /* 0xffffff30006c8947 */ /* 0x000fea000383ffff */
[----:B------:R-:W-:Y:S05]  /*dbf0*/  EXIT ;  /* 0x000000000000794d */ /* 0x000fea0003800000 */
.L_x_5582:
        /* <DEDUP_REMOVED lines=20> */
.L_x_5628:
        /* <DEDUP_REMOVED lines=41> */
.L_x_5634:
        /* <DEDUP_REMOVED lines=14> */
.L_x_5633:
[----:B------:R-:W-:Y:S05]  /*e0b0*/  BSYNC B0 ;  /* 0x0000000000007941 */ /* 0x000fea0003800000 */
.L_x_5632:
[----:B0----5:R-:W0:Y:S02]  /*e0c0*/  SHFL.UP PT, R2, R0, 0x1, RZ ;  /* 0x0420000000027989 */ /* 0x021e2400000e00ff */
        /* <DEDUP_REMOVED lines=21> */
.L_x_5630:
        /* <DEDUP_REMOVED lines=17> */
.L_x_5635:
        /* <DEDUP_REMOVED lines=16> */
[----:B------:R-:W-:Y:S01]  /*e430*/  @!P1 IMAD.IADD R4, R4, 0x1, -R7 ;  /* 0x0000000104049824 */ /* 0x000fe200078e0a07 */
[----:B------:R-:W-:Y:S02]  /*e440*/  @!P1 IADD3 R2, R2, 0x1, RZ ;  /* 0x0000000102029810 */ /* 0x000fe40007ffe0ff */
        /* <DEDUP_REMOVED lines=10> */
.L_x_5631:
[----:B------:R0:W-:Y:S01]  /*e4f0*/  STL [R1+0x20], R4 ;  /* 0x0000200401007387 */ /* 0x0001e20000100800 */
[----:B------:R-:W-:-:S03]  /*e500*/  UMOV UR38, URZ ;  /* 0x0000003f00267c82 */ /* 0x000fc60008000000 */
[----:B------:R0:W-:Y:S02]  /*e510*/  STL [R1+0x24], RZ ;  /* 0x000024ff01007387 */ /* 0x0001e40000100800 */
.L_x_5636:
        /* <DEDUP_REMOVED lines=11> */
.L_x_5629:
        /* <DEDUP_REMOVED lines=18> */
[C---:B------:R-:W-:Y:S01]  /*e6f0*/  LOP3.LUT P0, RZ, R7.reuse, 0x4, RZ, 0xc0, !PT ;  /* 0x0000000407ff7812 */ /* 0x040fe2000780c0ff */
[----:B------:R-:W-:Y:S01]  /*e700*/  IMAD.SHL.U32 R5, R7, 0x4, RZ ;  /* 0x0000000407057824 */ /* 0x000fe200078e00ff */
[----:B------:R-:W-:Y:S02]  /*e710*/  LOP3.LUT R2, R0, 0x380, RZ, 0xc0, !PT ;  /* 0x0000038000027812 */ /* 0x000fe400078ec0ff */
        /* <DEDUP_REMOVED lines=11> */
[----:B------:R-:W-:Y:S01]  /*e7d0*/  IADD3 R4, R5, R6, R4 ;  /* 0x0000000605047210 */ /* 0x000fe20007ffe004 */
[----:B------:R-:W-:-:S03]  /*e7e0*/  IMAD.MOV.U32 R3, RZ, RZ, 0x1 ;  /* 0x00000001ff037424 */ /* 0x000fc600078e00ff */
[----:B------:R-:W-:Y:S01]  /*e7f0*/  SEL R0, R0, 0xffffffc0, !P0 ;  /* 0xffffffc000007807 */ /* 0x000fe20004000000 */
[----:B------:R0:W-:Y:S03]  /*e800*/  STL [R1+0x28], R4 ;  /* 0x0000280401007387 */ /* 0x0001e60000100800 */
[----:B------:R-:W-:Y:S01]  /*e810*/  IADD3 R0, R0, R2, RZ ;  /* 0x0000000200007210 */ /* 0x000fe20007ffe0ff */
[----:B------:R0:W-:Y:S04]  /*e820*/  STL [R1], R2 ;  /* 0x0000000201007387 */ /* 0x0001e80000100800 */
[----:B------:R0:W-:Y:S04]  /*e830*/  STL [R1+0x8], RZ ;  /* 0x000008ff01007387 */ /* 0x0001e80000100800 */
[----:B------:R0:W-:Y:S04]  /*e840*/  STL [R1+0xc], R3 ;  /* 0x00000c0301007387 */ /* 0x0001e80000100800 */
[----:B------:R0:W-:Y:S04]  /*e850*/  STL [R1+0x30], RZ ;  /* 0x000030ff01007387 */ /* 0x0001e80000100800 */
[----:B------:R0:W-:Y:S02]  /*e860*/  STL [R1+0x2c], R0 ;  /* 0x00002c0001007387 */ /* 0x0001e40000100800 */
.L_x_5695:
[----:B------:R-:W-:Y:S01]  /*e870*/  ULDC.64 UR4, c[0x0][0xc60] ;  /* 0x0003180000047ab9 */ /* 0x000fe20000000a00 */
[----:B------:R-:W-:Y:S01]  /*e880*/  ULDC.64 UR6, c[0x0][0xa28] ;  /* 0x00028a0000067ab9 */ /* 0x000fe20000000a00 */
[----:B------:R-:W-:Y:S01]  /*e890*/  UIMAD.WIDE UR4, UR52, 0x4, UR4 ;  /* 0x00000004340478a5 */ /* 0x000fe2000f8e0204 */
[----:B------:R-:W-:Y:S01]  /*e8a0*/  ULDC.64 UR10, c[0x0][0xa20] ;  /* 0x00028800000a7ab9 */ /* 0x000fe20000000a00 */
[----:B------:R-:W-:Y:S01]  /*e8b0*/  IMAD.MOV.U32 R17, RZ, RZ, RZ ;  /* 0x000000ffff117224 */ /* 0x000fe200078e00ff */
[----:B------:R-:W-:-:S03]  /*e8c0*/  ULDC UR44, c[0x0][0x2e0] ;  /* 0x0000b800002c7ab9 */ /* 0x000fc60000000800 */
[----:B0-----:R-:W-:Y:S02]  /*e8d0*/  IMAD.U32 R2, RZ, RZ, UR4 ;  /* 0x00000004ff027e24 */ /* 0x001fe4000f8e00ff */
[----:B------:R-:W-:Y:S01]  /*e8e0*/  IMAD.U32 R3, RZ, RZ, UR5 ;  /* 0x00000005ff037e24 */ /* 0x000fe2000f8e00ff */
[----:B------:R-:W-:-:S04]  /*e8f0*/  ULDC.64 UR4, c[0x0][0xa00] ;  /* 0x0002800000047ab9 */ /* 0x000fc80000000a00 */
[----:B------:R-:W2:Y:S01]  /*e900*/  LDG.E R2, desc[UR50][R2.64] ;  /* 0x0000003202027981 */ /* 0x000ea2000c1e1900 */
[----:B------:R-:W-:Y:S02]  /*e910*/  UISETP.NE.U32.AND UP0, UPT, UR4, URZ, UPT ;  /* 0x0000003f0400728c */ /* 0x000fe4000bf05070 */
[----:B------:R-:W-:Y:S02]  /*e920*/  UISETP.NE.U32.AND UP1, UPT, UR6, URZ, UPT ;  /* 0x0000003f0600728c */ /* 0x000fe4000bf25070 */
[----:B------:R-:W-:-:S06]  /*e930*/  UISETP.NE.AND.EX UP0, UPT, UR5, URZ, UPT, UP0 ;  /* 0x0000003f0500728c */ /* 0x000fcc000bf05300 */
[----:B------:R-:W-:Y:S01]  /*e940*/  PLOP3.LUT P0, PT, PT, PT, UP0, 0x80, 0x0 ;  /* 0x000000000000781c */ /* 0x000fe20003f0f008 */
[----:B-1----:R-:W-:Y:S01]  /*e950*/  IMAD.MOV.U32 R4, RZ, RZ, RZ ;  /* 0x000000ffff047224 */ /* 0x002fe200078e00ff */
        /* <DEDUP_REMOVED lines=12> */
[----:B------:R0:W5:Y:S01]  /*ea20*/  @P0 LDG.E R17, desc[UR50][R2.64] ;  /* 0x0000003202110981 */ /* 0x000162000c1e1900 */
        /* <DEDUP_REMOVED lines=35> */
.L_x_5638:
[----:B-----5:R-:W-:Y:S01]  /*ec60*/  VIADD R0, R4, UR4 ;  /* 0x0000000404007c36 */ /* 0x020fe20008000000 */
[----:B------:R-:W-:Y:S01]  /*ec70*/  UIADD3 UR44, -UR4, UR44, URZ ;  /* 0x0000002c042c7290 */ /* 0x000fe2000fffe13f */
[----:B------:R-:W-:Y:S01]  /*ec80*/  BSSY B6, `(.L_x_5639) ;  /* 0x00002ba000067945 */ /* 0x000fe20003800000 */
[----:B------:R-:W-:Y:S02]  /*ec90*/  UMOV UR6, URZ ;  /* 0x0000003f00067c82 */ /* 0x000fe40008000000 */
[----:B------:R0:W-:Y:S01]  /*eca0*/  STL [R1+0x1c], R0 ;  /* 0x00001c0001007387 */ /* 0x0001e20000100800 */
[----:B------:R-:W-:Y:S02]  /*ecb0*/  UIADD3 UR7, UR44, 0xdf, URZ ;  /* 0x000000df2c077890 */ /* 0x000fe4000fffe03f */
[----:B------:R-:W-:Y:S02]  /*ecc0*/  ISETP.LT.AND P0, PT, RZ, UR44, PT ;  /* 0x0000002cff007c0c */ /* 0x000fe4000bf01270 */
[----:B------:R-:W-:-:S04]  /*ecd0*/  UIMAD.WIDE UR6, UR7, -0x6db6db6d, UR6 ;  /* 0x92492493070678a5 */ /* 0x000fc8000f8e0206 */
        /* <DEDUP_REMOVED lines=21> */
.L_x_5640:
        /* <DEDUP_REMOVED lines=23> */
.L_x_5642:
        /* <DEDUP_REMOVED lines=10> */
[----:B------:R-:W0:Y:S01]  /*f040*/  LDC.64 R2, c[0x4][R2] ;  /* 0x0100000002027b82 */ /* 0x000e220000000a00 */
        /* <DEDUP_REMOVED lines=8> */
[----:B0-----:R-:W-:Y:S05]  /*f0d0*/  CALL.ABS.NOINC R2 ;  /* 0x0000000002007343 */ /* 0x001fea0003c00000 */
.L_x_5643:
        /* <DEDUP_REMOVED lines=20> */
.L_x_5644:
        /* <DEDUP_REMOVED lines=18> */
.L_x_5645:
        /* <DEDUP_REMOVED lines=25> */
[----:B------:R-:W-:Y:S02]  /*f4d0*/  ISETP.NE.U32.AND P0, PT, RZ, UR4, PT ;  /* 0x00000004ff007c0c */ /* 0x000fe4000bf05070 */
[----:B------:R-:W-:Y:S02]  /*f4e0*/  SHF.R.U32.HI R4, RZ, 0x5, R19 ;  /* 0x00000005ff047819 */ /* 0x000fe40000011613 */
[----:B------:R-:W-:Y:S02]  /*f4f0*/  ISETP.NE.AND.EX P0, PT, RZ, UR5, PT, P0 ;  /* 0x00000005ff007c0c */ /* 0x000fe4000bf05300 */
[----:B------:R-:W-:Y:S01]  /*f500*/  LOP3.LUT R4, R4, 0x3, RZ, 0xc0, !PT ;  /* 0x0000000304047812 */ /* 0x000fe200078ec0ff */
[----:B0-----:R-:W0:Y:S01]  /*f510*/  LDC.64 R2, c[0x0][0x3f8] ;  /* 0x0000fe00ff027b82 */ /* 0x001e220000000a00 */
[----:B------:R-:W-:-:S03]  /*f520*/  SEL R8, RZ, UR47, P0 ;  /* 0x0000002fff087c07 */ /* 0x000fc60008000000 */
[----:B------:R-:W-:Y:S01]  /*f530*/  VOTEU.ALL UP1, P1 ;  /* 0x00000000003f7886 */ /* 0x000fe20000820000 */
[----:B------:R-:W-:-:S04]  /*f540*/  R2UR UR39, R8 ;  /* 0x00000000082772ca */ /* 0x000fc800000e0000 */
[----:B------:R-:W-:-:S04]  /*f550*/  @!UP1 UIADD3 UR4, UP0, UR54, 0x270, URZ ;  /* 0x0000027036049890 */ /* 0x000fc8000ff1e03f */
[----:B------:R-:W-:Y:S01]  /*f560*/  @!UP1 UIADD3.X UR5, URZ, UR55, URZ, UP0, !UPT ;  /* 0x000000373f059290 */ /* 0x000fe200087fe43f */
[----:B0-----:R-:W-:Y:S01]  /*f570*/  LOP3.LUT P0, RZ, R2, UR6, RZ, 0xfc, !PT ;  /* 0x0000000602ff7c12 */ /* 0x001fe2000f80fcff */
[----:B------:R-:W-:-:S03]  /*f580*/  UMOV UR6, 0xffffffff ;  /* 0xffffffff00067882 */ /* 0x000fc60000000000 */
[----:B------:R-:W-:Y:S01]  /*f590*/  LOP3.LUT P0, RZ, R3, UR7, RZ, 0xfc, P0 ;  /* 0x0000000703ff7c12 */ /* 0x000fe2000800fcff */
[----:B--2---:R-:W-:-:S05]  /*f5a0*/  IMAD R7, R18, 0x80, R17 ;  /* 0x0000008012077824 */ /* 0x004fca00078e0211 */
[----:B------:R-:W-:-:S13]  /*f5b0*/  R2UR UR37, R7 ;  /* 0x00000000072572ca */ /* 0x000fda00000e0000 */
[----:B------:R0:W-:Y:S01]  /*f5c0*/  @!UP1 UTMAPF.L2.4D [UR36], [UR4] ;  /* 0x00000024040095b8 */ /* 0x0001e20008018000 */
[----:B---3--:R-:W-:Y:S01]  /*f5d0*/  SHF.R.S32.HI R18, RZ, 0x1f, R10 ;  /* 0x0000001fff127819 */ /* 0x008fe2000001140a */
[----:B------:R0:W-:Y:S01]  /*f5e0*/  STL [R1+0x10], R10 ;  /* 0x0000100a01007387 */ /* 0x0001e20000100800 */
[----:B------:R-:W-:-:S03]  /*f5f0*/  SEL R0, R10, RZ, !P0 ;  /* 0x000000ff0a007207 */ /* 0x000fc60004000000 */
[----:B------:R0:W-:Y:S01]  /*f600*/  STL [R1+0x18], R18 ;  /* 0x0000181201007387 */ /* 0x0001e20000100800 */
[----:B------:R-:W-:Y:S05]  /*f610*/  BRA.DIV UR6, `(.L_x_5646) ;  /* 0x0000003206907947 */ /* 0x000fea000b800000 */
[----:B------:R1:W2:Y:S02]  /*f620*/  SHFL.IDX PT, R14, R4, RZ, 0x1f ;  /* 0x00001fff040e7589 */ /* 0x0002a400000e0000 */
.L_x_5714:
        /* <DEDUP_REMOVED lines=8> */
.L_x_5717:
[----:B------:R-:W-:Y:S05]  /*f6b0*/  @!P6 BRA `(.L_x_5649) ;  /* 0x00000004003ce947 */ /* 0x000fea0003800000 */
[----:B------:R-:W-:-:S04]  /*f6c0*/  ISETP.NE.U32.AND P0, PT, R2, RZ, PT ;  /* 0x000000ff0200720c */ /* 0x000fc80003f05070 */
[----:B------:R-:W-:-:S13]  /*f6d0*/  ISETP.NE.AND.EX P0, PT, R3, RZ, PT, P0 ;  /* 0x000000ff0300720c */ /* 0x000fda0003f05300 */
[----:B------:R-:W-:Y:S05]  /*f6e0*/  @!P0 BRA `(.L_x_5650) ;  /* 0x0000000000448947 */ /* 0x000fea0003800000 */
[----:B------:R-:W0:Y:S01]  /*f6f0*/  LDC R9, c[0x0][0x41c] ;  /* 0x00010700ff097b82 */ /* 0x000e220000000800 */
[----:B------:R-:W-:Y:S01]  /*f700*/  ULDC.64 UR4, c[0x0][0x408] ;  /* 0x0001020000047ab9 */ /* 0x000fe20000000a00 */
[----:B0-----:R-:W-:-:S13]  /*f710*/  ISETP.NE.AND P0, PT, R9, 0x1, PT ;  /* 0x000000010900780c */ /* 0x001fda0003f05270 */
[----:B-1----:R-:W0:Y:S02]  /*f720*/  @P0 LDC.64 R4, c[0x0][0x420] ;  /* 0x00010800ff040b82 */ /* 0x002e240000000a00 */
[----:B0-----:R-:W-:-:S04]  /*f730*/  @P0 IMAD.HI.U32 R0, R6, R4, RZ ;  /* 0x0000000406000227 */ /* 0x001fc800078e00ff */
        /* <DEDUP_REMOVED lines=12> */
.L_x_5650:
[----:B0-----:R-:W1:Y:S04]  /*f800*/  LDL R3, [R1+0x8] ;  /* 0x0000080001037983 */ /* 0x001e680000100800 */
[----:B------:R-:W2:Y:S01]  /*f810*/  LDL R2, [R1+0xc] ;  /* 0x00000c0001027983 */ /* 0x000ea20000100800 */
[----:B------:R-:W-:Y:S02]  /*f820*/  ISETP.NE.AND P0, PT, R16, RZ, PT ;  /* 0x000000ff1000720c */ /* 0x000fe40003f05270 */
[----:B-1----:R-:W-:Y:S02]  /*f830*/  LEA R4, R3, UR41, 0x3 ;  /* 0x0000002903047c11 */ /* 0x002fe4000f8e18ff */
[----:B--2---:R-:W-:-:S04]  /*f840*/  SHF.L.U32 R3, R2, 0x1f, RZ ;  /* 0x0000001f02037819 */ /* 0x004fc800000006ff */
[----:B------:R-:W0:Y:S02]  /*f850*/  SYNCS.PHASECHK.TRANS64.TRYWAIT P2, [R4+URZ+0x2e880], R3 ;  /* 0x02e88003040075a7 */ /* 0x000e24000804017f */
[----:B0-----:R-:W-:Y:S05]  /*f860*/  @!P2 BRA `(.L_x_5651) ;  /* 0x00000030003ca947 */ /* 0x001fea0003800000 */
.L_x_5718:
        /* <DEDUP_REMOVED lines=8> */
.L_x_5652:
[----:B------:R-:W2:Y:S01]  /*f8f0*/  LDL R2, [R1+0x8] ;  /* 0x0000080001027983 */ /* 0x000ea20000100800 */
[----:B------:R-:W-:-:S03]  /*f900*/  IMAD.U32 R10, RZ, RZ, UR41 ;  /* 0x00000029ff0a7e24 */ /* 0x000fc6000f8e00ff */
[----:B------:R-:W3:Y:S04]  /*f910*/  LDL R9, [R1+0x1c] ;  /* 0x00001c0001097983 */ /* 0x000ee80000100800 */
[----:B------:R-:W4:Y:S01]  /*f920*/  LDL R5, [R1+0x14] ;  /* 0x0000140001057983 */ /* 0x000f220000100800 */
[----:B------:R-:W-:Y:S01]  /*f930*/  R2UR UR9, R4 ;  /* 0x00000000040972ca */ /* 0x000fe200000e0000 */
[----:B------:R-:W-:Y:S01]  /*f940*/  UIADD3 UR4, UP0, UR54, 0x470, URZ ;  /* 0x0000047036047890 */ /* 0x000fe2000ff1e03f */
[----:B-----5:R-:W-:-:S03]  /*f950*/  R2UR UR13, R0 ;  /* 0x00000000000d72ca */ /* 0x020fc600000e0000 */
[----:B------:R-:W-:-:S08]  /*f960*/  UIADD3.X UR5, URZ, UR55, URZ, UP0, !UPT ;  /* 0x000000373f057290 */ /* 0x000fd000087fe43f */
[----:B------:R-:W-:Y:S01]  /*f970*/  UIADD3 UR9, UR9, 0x2e870, URZ ;  /* 0x0002e87009097890 */ /* 0x000fe2000fffe03f */
[----:B------:R-:W-:Y:S01]  /*f980*/  UMOV UR6, 0x0 ;  /* 0x0000000000067882 */ /* 0x000fe20000000000 */
[----:B------:R-:W-:Y:S01]  /*f990*/  UMOV UR7, 0x14f00000 ;  /* 0x14f0000000077882 */ /* 0x000fe20000000000 */
[----:B------:R-:W-:Y:S01]  /*f9a0*/  UMOV UR10, URZ ;  /* 0x0000003f000a7c82 */ /* 0x000fe20008000000 */
[----:B--2---:R-:W-:-:S05]  /*f9b0*/  IMAD R2, R2, 0x7000, R10 ;  /* 0x0000700002027824 */ /* 0x004fca00078e020a */
[----:B------:R-:W-:Y:S01]  /*f9c0*/  R2UR UR8, R2 ;  /* 0x00000000020872ca */ /* 0x000fe200000e0000 */
[----:B---3--:R-:W-:Y:S01]  /*f9d0*/  IMAD R6, R6, 0xe0, R9 ;  /* 0x000000e006067824 */ /* 0x008fe200078e0209 */
[----:B----4-:R-:W-:-:S04]  /*f9e0*/  R2UR UR12, R5 ;  /* 0x00000000050c72ca */ /* 0x010fc800000e0000 */
[----:B------:R-:W-:-:S07]  /*f9f0*/  R2UR UR11, R6 ;  /* 0x00000000060b72ca */ /* 0x000fce00000e0000 */
[----:B------:R-:W-:-:S09]  /*fa00*/  UIADD3 UR8, UR8, 0xe400, URZ ;  /* 0x0000e40008087890 */ /* 0x000fd2000fffe03f */
[----:B------:R1:W-:Y:S01]  /*fa10*/  UTMALDG.4D [UR8], [UR4], desc[UR6] ;  /* 0x00000608040075b4 */ /* 0x0003e20008019000 */
[----:B------:R-:W2:Y:S02]  /*fa20*/  SYNCS.PHASECHK.TRANS64.TRYWAIT P2, [R4+URZ+0x2e840], R3 ;  /* 0x02e84003040075a7 */ /* 0x000ea4000804017f */
[----:B-12---:R-:W-:Y:S05]  /*fa30*/  @!P2 BRA `(.L_x_5653) ;  /* 0x0000002c00dca947 */ /* 0x006fea0003800000 */
.L_x_5719:
        /* <DEDUP_REMOVED lines=8> */
.L_x_5654:
[----:B01----:R-:W2:Y:S01]  /*fac0*/  LDL R3, [R1+0x14] ;  /* 0x0000140001037983 */ /* 0x003ea20000100800 */
        /* <DEDUP_REMOVED lines=11> */
[----:B--2---:R-:W-:-:S13]  /*fb80*/  R2UR UR12, R3 ;  /* 0x00000000030c72ca */ /* 0x004fda00000e0000 */
[----:B------:R0:W-:Y:S02]  /*fb90*/  UTMALDG.4D [UR8], [UR4], desc[UR6] ;  /* 0x00000608040075b4 */ /* 0x0001e40008019000 */
[----:B0-----:R-:W-:Y:S01]  /*fba0*/  NOP ;  /* 0x0000000000007918 */ /* 0x001fe20000000000 */
.L_x_5649:
        /* <DEDUP_REMOVED lines=12> */
[----:B------:R-:W-:Y:S01]  /*fc70*/  @P0 R2UR UR13, R8 ;  /* 0x00000000080d02ca */ /* 0x000fe200000e0000 */
[----:B------:R-:W-:Y:S02]  /*fc80*/  UMOV UR12, UR38 ;  /* 0x00000026000c7c82 */ /* 0x000fe40008000000 */
[----:B------:R2:W-:Y:S10]  /*fc90*/  @P0 SYNCS.ARRIVE.TRANS64 RZ, [UR41+0x2e800], R2 ;  /* 0x02e80002ffff09a7 */ /* 0x0005f40008000029 */
[----:B------:R2:W-:Y:S02]  /*fca0*/  UTMALDG.4D [UR8], [UR4], desc[UR6] ;  /* 0x00000608040075b4 */ /* 0x0005e40008019000 */
[----:B--2---:R-:W-:Y:S01]  /*fcb0*/  NOP ;  /* 0x0000000000007918 */ /* 0x004fe20000000000 */
.L_x_5647:
        /* <DEDUP_REMOVED lines=10> */
.L_x_5720:
[----:B0-----:R-:W-:Y:S05]  /*fd60*/  BSYNC B0 ;  /* 0x0000000000007941 */ /* 0x001fea0003800000 */
.L_x_5655:
[----:B------:R-:W-:-:S06]  /*fd70*/  UISETP.GE.AND UP0, UPT, UR44, 0xe1, UPT ;  /* 0x000000e12c00788c */ /* 0x000fcc000bf06270 */
[----:B------:R-:W-:-:S13]  /*fd80*/  PLOP3.LUT P0, PT, PT, PT, UP0, 0x80, 0x0 ;  /* 0x000000000000781c */ /* 0x000fda0003f0f008 */
[----:B------:R-:W-:Y:S05]  /*fd90*/  @!P0 BRA `(.L_x_5657) ;  /* 0x0000001000308947 */ /* 0x000fea0003800000 */
[----:B------:R0:W5:Y:S01]  /*fda0*/  LDL.LU R6, [R1+0xc] ;  /* 0x00000c0001067983 */ /* 0x0001620000300800 */
[----:B------:R-:W-:-:S03]  /*fdb0*/  UIADD3 UR4, UR43, -0x2, URZ ;  /* 0xfffffffe2b047890 */ /* 0x000fc6000fffe03f */
[----:B------:R0:W5:Y:S03]  /*fdc0*/  LDL.LU R7, [R1+0x8] ;  /* 0x0000080001077983 */ /* 0x0001660000300800 */
[----:B------:R-:W-:-:S07]  /*fdd0*/  IMAD.U32 R21, RZ, RZ, UR4 ;  /* 0x00000004ff157e24 */ /* 0x000fce000f8e00ff */
.L_x_5677:
[----:B--2--5:R-:W-:Y:S01]  /*fde0*/  VIADD R3, R7, 0x1 ;  /* 0x0000000107037836 */ /* 0x024fe20000000000 */
        /* <DEDUP_REMOVED lines=17> */
[----:B-1----:R-:W2:Y:S01]  /*ff00*/  LDL R4, [R1+0x10] ;  /* 0x0000100001047983 */ /* 0x002ea20000100800 */
[----:B----4-:R-:W-:-:S13]  /*ff10*/  ISETP.NE.AND P0, PT, R8, 0x1, PT ;  /* 0x000000010800780c */ /* 0x010fda0003f05270 */
        /* <DEDUP_REMOVED lines=14> */
.L_x_5660:
        /* <DEDUP_REMOVED lines=8> */
.L_x_5721:
[----:B------:R-:W-:Y:S05]  /*10080*/  BSYNC B1 ;  /* 0x0000000000017941 */ /* 0x000fea0003800000 */
.L_x_5661:
        /* <DEDUP_REMOVED lines=9> */
.L_x_5664:
[----:B------:R-:W-:Y:S05]  /*10120*/  BSYNC B1 ;  /* 0x0000000000017941 */ /* 0x000fea0003800000 */
.L_x_5663:
[----:B--2---:R-:W2:Y:S04]  /*10130*/  LDL R9, [R1+0x14] ;  /* 0x0000140001097983 */ /* 0x004ea80000100800 */
[----:B------:R-:W3:Y:S04]  /*10140*/  LDL R2, [R1+0x8] ;  /* 0x0000080001027983 */ /* 0x000ee80000100800 */
[----:B------:R-:W4:Y:S01]  /*10150*/  LDL R5, [R1+0x1c] ;  /* 0x00001c0001057983 */ /* 0x000f220000100800 */
[----:B------:R-:W-:Y:S01]  /*10160*/  IMAD.MOV.U32 R10, RZ, RZ, RZ ;  /* 0x000000ffff0a7224 */ /* 0x000fe200078e00ff */
[----:B------:R-:W-:Y:S01]  /*10170*/  UIADD3 UR4, UP0, UR54, 0x470, URZ ;  /* 0x0000047036047890 */ /* 0x000fe2000ff1e03f */
[----:B------:R-:W-:Y:S01]  /*10180*/  PLOP3.LUT P0, PT, PT, PT, PT, 0x80, 0x0 ;  /* 0x000000000000781c */ /* 0x000fe20003f0f070 */
[----:B------:R-:W-:Y:S01]  /*10190*/  UMOV UR6, 0x0 ;  /* 0x0000000000067882 */ /* 0x000fe20000000000 */
[----:B------:R-:W-:Y:S01]  /*101a0*/  UMOV UR7, 0x14f00000 ;  /* 0x14f0000000077882 */ /* 0x000fe20000000000 */
[----:B------:R-:W-:Y:S01]  /*101b0*/  R2UR UR10, R10 ;  /* 0x000000000a0a72ca */ /* 0x000fe200000e0000 */
[----:B------:R-:W-:Y:S01]  /*101c0*/  UIADD3.X UR5, URZ, UR55, URZ, UP0, !UPT ;  /* 0x000000373f057290 */ /* 0x000fe200087fe43f */
[----:B--2---:R-:W-:Y:S01]  /*101d0*/  R2UR UR12, R9 ;  /* 0x00000000090c72ca */ /* 0x004fe200000e0000 */
[----:B------:R-:W-:-:S04]  /*101e0*/  IMAD.U32 R9, RZ, RZ, UR41 ;  /* 0x00000029ff097e24 */ /* 0x000fc8000f8e00ff */
[----:B---3--:R-:W-:Y:S02]  /*101f0*/  IMAD R2, R2, 0x7000, R9 ;  /* 0x0000700002027824 */ /* 0x008fe400078e0209 */
[----:B----4-:R-:W-:Y:S02]  /*10200*/  IMAD R5, R8, 0xe0, R5 ;  /* 0x000000e008057824 */ /* 0x010fe400078e0205 */
[----:B------:R-:W-:Y:S02]  /*10210*/  VIADD R8, R4, 0x2e870 ;  /* 0x0002e87004087836 */ /* 0x000fe40000000000 */
[----:B------:R-:W-:-:S07]  /*10220*/  VIADD R9, R2, 0xe400 ;  /* 0x0000e40002097836 */ /* 0x000fce0000000000 */
.L_x_5665:
        /* <DEDUP_REMOVED lines=12> */
.L_x_5722:
[----:B------:R-:W-:Y:S05]  /*102f0*/  BSYNC B1 ;  /* 0x0000000000017941 */ /* 0x000fea0003800000 */
.L_x_5666:
        /* <DEDUP_REMOVED lines=11> */
.L_x_5669:
[----:B------:R-:W-:Y:S05]  /*103b0*/  BSYNC B1 ;  /* 0x0000000000017941 */ /* 0x000fea0003800000 */
.L_x_5668:
[----:B-12---:R-:W2:Y:S01]  /*103c0*/  LDL R3, [R1+0x14] ;  /* 0x0000140001037983 */ /* 0x006ea20000100800 */
[----:B------:R-:W-:Y:S01]  /*103d0*/  R2UR UR10, R10 ;  /* 0x000000000a0a72ca */ /* 0x000fe200000e0000 */
[----:B------:R-:W-:Y:S01]  /*103e0*/  UIADD3 UR4, UP0, UR54, 0x370, URZ ;  /* 0x0000037036047890 */ /* 0x000fe2000ff1e03f */
[----:B------:R-:W-:Y:S01]  /*103f0*/  R2UR UR6, R8 ;  /* 0x00000000080672ca */ /* 0x000fe200000e0000 */
[----:B------:R-:W-:Y:S01]  /*10400*/  VIADD R2, R2, 0x20400 ;  /* 0x0002040002027836 */ /* 0x000fe20000000000 */
[----:B------:R-:W-:Y:S01]  /*10410*/  R2UR UR7, R9 ;  /* 0x00000000090772ca */ /* 0x000fe200000e0000 */
[----:B------:R-:W-:Y:S01]  /*10420*/  VIADD R4, R4, 0x2e830 ;  /* 0x0002e83004047836 */ /* 0x000fe20000000000 */
[----:B------:R-:W-:Y:S01]  /*10430*/  PLOP3.LUT P0, PT, PT, PT, PT, 0x80, 0x0 ;  /* 0x000000000000781c */ /* 0x000fe20003f0f070 */
[----:B------:R-:W-:Y:S01]  /*10440*/  UIADD3.X UR5, URZ, UR55, URZ, UP0, !UPT ;  /* 0x000000373f057290 */ /* 0x000fe200087fe43f */
[----:B--2---:R-:W-:-:S15]  /*10450*/  R2UR UR12, R3 ;  /* 0x00000000030c72ca */ /* 0x004fde00000e0000 */
.L_x_5670:
        /* <DEDUP_REMOVED lines=9> */
.L_x_5659:
[----:B------:R-:W-:Y:S05]  /*104f0*/  BSYNC B0 ;  /* 0x0000000000007941 */ /* 0x000fea0003800000 */
.L_x_5658:
[----:B------:R-:W-:-:S06]  /*10500*/  UISETP.NE.AND UP0, UPT, UR42, 0x3, UPT ;  /* 0x000000032a00788c */ /* 0x000fcc000bf05270 */
[----:B------:R-:W-:-:S13]  /*10510*/  PLOP3.LUT P0, PT, PT, PT, UP0, 0x80, 0x0 ;  /* 0x000000000000781c */ /* 0x000fda0003f0f008 */
[----:B------:R-:W-:Y:S05]  /*10520*/  @!P0 BRA `(.L_x_5671) ;  /* 0x0000000000048947 */ /* 0x000fea0003800000 */
[----:B------:R-:W-:Y:S01]  /*10530*/  BPT.TRAP 0x1 ;  /* 0x000000040000795c */ /* 0x000fe20000300000 */
.L_x_5671:
        /* <DEDUP_REMOVED lines=9> */
.L_x_5723:
[----:B------:R-:W-:Y:S05]  /*105d0*/  BSYNC B0 ;  /* 0x0000000000007941 */ /* 0x000fea0003800000 */
.L_x_5672:
[----:B------:R-:W-:Y:S05]  /*105e0*/  @!P0 BRA `(.L_x_5674) ;  /* 0x0000000000048947 */ /* 0x000fea0003800000 */
[----:B------:R-:W-:Y:S01]  /*105f0*/  BPT.TRAP 0x1 ;  /* 0x000000040000795c */ /* 0x000fe20000300000 */
.L_x_5674:
[----:B---3--:R-:W3:Y:S01]  /*10600*/  LDL R3, [R1+0x4] ;  /* 0x0000040001037983 */ /* 0x008ee20000100800 */
[----:B------:R-:W-:-:S04]  /*10610*/  SHF.L.U32 R2, R6, 0x1f, RZ ;  /* 0x0000001f06027819 */ /* 0x000fc800000006ff */
[----:B---3--:R3:W4:Y:S02]  /*10620*/  SYNCS.PHASECHK.TRANS64.TRYWAIT P2, [R3+URZ+0x2e860], R2 ;  /* 0x02e86002030075a7 */ /* 0x008724000804017f */
[----:B---3--:R-:W-:Y:S01]  /*10630*/  IMAD R3, R7, 0x7000, RZ ;  /* 0x0000700007037824 */ /* 0x008fe200078e02ff */
[----:B----4-:R-:W-:Y:S06]  /*10640*/  @!P2 BRA `(.L_x_5675) ;  /* 0x000000240044a947 */ /* 0x010fec0003800000 */
.L_x_5724:
[----:B------:R-:W1:Y:S04]  /*10650*/  LDL R16, [R1] ;  /* 0x0000000001107983 */ /* 0x000e680000100800 */
[----:B------:R-:W3:Y:S04]  /*10660*/  LDL R14, [R1+0x2c] ;  /* 0x00002c00010e7983 */ /* 0x000ee80000100800 */
[----:B------:R-:W4:Y:S01]  /*10670*/  LDL R13, [R1+0x28] ;  /* 0x00002800010d7983 */ /* 0x000f220000100800 */
[----:B------:R-:W-:Y:S05]  /*10680*/  WARPSYNC.ALL ;  /* 0x0000000000007948 */ /* 0x000fea0003800000 */
[----:B------:R-:W-:-:S04]  /*10690*/  IMAD.U32 R12, RZ, RZ, UR41 ;  /* 0x00000029ff0c7e24 */ /* 0x000fc8000f8e00ff */
[----:B------:R-:W-:Y:S01]  /*106a0*/  VIADD R12, R12, 0x400 ;  /* 0x000004000c0c7836 */ /* 0x000fe20000000000 */
[----:B-1----:R-:W-:-:S06]  /*106b0*/  LOP3.LUT R4, R3, R16, RZ, 0xfc, !PT ;  /* 0x0000001003047212 */ /* 0x002fcc00078efcff */
[----:B------:R-:W1:Y:S01]  /*106c0*/  LDSM.16.MT88.4 R4, [R4+UR41+0xe400] ;  /* 0x00e400290404783b */ /* 0x000e620008004200 */
[----:B---3--:R-:W-:Y:S02]  /*106d0*/  IADD3 R20, R14, UR41, R3 ;  /* 0x000000290e147c10 */ /* 0x008fe4000fffe003 */
[C-C-:B-1----:R-:W-:Y:S02]  /*106e0*/  PRMT R8, R4.reuse, 0x6420, R5.reuse ;  /* 0x0000642004087816 */ /* 0x142fe40000000005 */
[----:B--2---:R-:W-:Y:S02]  /*106f0*/  PRMT R9, R4, 0x7531, R5 ;  /* 0x0000753104097816 */ /* 0x004fe40000000005 */
[C-C-:B------:R-:W-:Y:S02]  /*10700*/  PRMT R10, R6.reuse, 0x6420, R7.reuse ;  /* 0x00006420060a7816 */ /* 0x140fe40000000007 */
[----:B------:R-:W-:Y:S02]  /*10710*/  PRMT R11, R6, 0x7531, R7 ;  /* 0x00007531060b7816 */ /* 0x000fe40000000007 */
[----:B------:R-:W1:Y:S01]  /*10720*/  LDSM.16.MT88.4 R4, [R20+0xe400] ;  /* 0x00e400001404783b */ /* 0x000e620000004200 */
[----:B----4-:R-:W-:-:S05]  /*10730*/  IADD3 R2, R12, R3, R13 ;  /* 0x000000030c027210 */ /* 0x010fca0007ffe00d */
[----:B------:R-:W-:Y:S01]  /*10740*/  STSM.16.M88.4 [R2], R8 ;  /* 0x0000000802007844 */ /* 0x000fe20000000200 */
[C-C-:B-1----:R-:W-:Y:S02]  /*10750*/  PRMT R12, R4.reuse, 0x6420, R5.reuse ;  /* 0x00006420040c7816 */ /* 0x142fe40000000005 */
[----:B------:R-:W-:Y:S02]  /*10760*/  PRMT R13, R4, 0x7531, R5 ;  /* 0x00007531040d7816 */ /* 0x000fe40000000005 */
[C-C-:B------:R-:W-:Y:S02]  /*10770*/  PRMT R14, R6.reuse, 0x6420, R7.reuse ;  /* 0x00006420060e7816 */ /* 0x140fe40000000007 */
[----:B------:R-:W-:Y:S01]  /*10780*/  PRMT R15, R6, 0x7531, R7 ;  /* 0x00007531060f7816 */ /* 0x000fe20000000007 */
[----:B------:R-:W-:-:S04]  /*10790*/  VIADD R4, R3, 0x1000 ;  /* 0x0000100003047836 */ /* 0x000fc80000000000 */
[----:B------:R1:W-:Y:S02]  /*107a0*/  STSM.16.M88.4 [R2+0x800], R12 ;  /* 0x0008000c02007844 */ /* 0x0003e40000000200 */
[----:B-1----:R-:W-:-:S05]  /*107b0*/  IMAD.MOV.U32 R15, RZ, RZ, R16 ;  /* 0x000000ffff0f7224 */ /* 0x002fca00078e0010 */
[----:B------:R-:W-:-:S05]  /*107c0*/  LOP3.LUT R4, R4, R15, RZ, 0xfc, !PT ;  /* 0x0000000f04047212 */ /* 0x000fca00078efcff */
[----:B------:R-:W1:Y:S02]  /*107d0*/  LDSM.16.MT88.4 R8, [R4+UR41+0xe400] ;  /* 0x00e400290408783b */ /* 0x000e640008004200 */
[C-C-:B-1----:R-:W-:Y:S02]  /*107e0*/  PRMT R4, R8.reuse, 0x6420, R9.reuse ;  /* 0x0000642008047816 */ /* 0x142fe40000000009 */
[----:B------:R-:W-:Y:S02]  /*107f0*/  PRMT R5, R8, 0x7531, R9 ;  /* 0x0000753108057816 */ /* 0x000fe40000000009 */
[C-C-:B------:R-:W-:Y:S02]  /*10800*/  PRMT R6, R10.reuse, 0x6420, R11.reuse ;  /* 0x000064200a067816 */ /* 0x140fe4000000000b */
[----:B------:R-:W-:Y:S02]  /*10810*/  PRMT R7, R10, 0x7531, R11 ;  /* 0x000075310a077816 */ /* 0x000fe4000000000b */
[----:B------:R-:W1:Y:S04]  /*10820*/  LDSM.16.MT88.4 R8, [R20+0xf400] ;  /* 0x00f400001408783b */ /* 0x000e680000004200 */
[----:B------:R2:W-:Y:S02]  /*10830*/  STSM.16.M88.4 [R2+0x1000], R4 ;  /* 0x0010000402007844 */ /* 0x0005e40000000200 */
[----:B--2---:R-:W-:Y:S01]  /*10840*/  VIADD R4, R3, 0x2000 ;  /* 0x0000200003047836 */ /* 0x004fe20000000000 */
[----:B-1----:R-:W-:-:S02]  /*10850*/  PRMT R16, R8, 0x6420, R9 ;  /* 0x0000642008107816 */ /* 0x002fc40000000009 */
[----:B------:R-:W-:Y:S02]  /*10860*/  PRMT R17, R8, 0x7531, R9 ;  /* 0x0000753108117816 */ /* 0x000fe40000000009 */
[C-C-:B------:R-:W-:Y:S02]  /*10870*/  PRMT R18, R10.reuse, 0x6420, R11.reuse ;  /* 0x000064200a127816 */ /* 0x140fe4000000000b */
[----:B------:R-:W-:-:S05]  /*10880*/  PRMT R19, R10, 0x7531, R11 ;  /* 0x000075310a137816 */ /* 0x000fca000000000b */
        /* <DEDUP_REMOVED lines=25> */
[----:B--2---:R-:W-:-:S02]  /*10a20*/  IADD3 R4, R3, 0x4000, RZ ;  /* 0x0000400003047810 */ /* 0x004fc40007ffe0ff */
[C-C-:B-1----:R-:W-:Y:S02]  /*10a30*/  PRMT R16, R8.reuse, 0x6420, R9.reuse ;  /* 0x0000642008107816 */ /* 0x142fe40000000009 */
        /* <DEDUP_REMOVED lines=21> */
[----:B------:R-:W1:Y:S01]  /*10b90*/  LDSM.16.MT88.4 R8, [R4+UR41+0xe400] ;  /* 0x00e400290408783b */ /* 0x000e620008004200 */
[----:B------:R-:W-:Y:S01]  /*10ba0*/  VIADD R3, R3, 0x6000 ;  /* 0x0000600003037836 */ /* 0x000fe20000000000 */
[C-C-:B-1----:R-:W-:Y:S02]  /*10bb0*/  PRMT R4, R8.reuse, 0x6420, R9.reuse ;  /* 0x0000642008047816 */ /* 0x142fe40000000009 */
[----:B------:R-:W-:Y:S02]  /*10bc0*/  PRMT R5, R8, 0x7531, R9 ;  /* 0x0000753108057816 */ /* 0x000fe40000000009 */
[C-C-:B------:R-:W-:Y:S02]  /*10bd0*/  PRMT R6, R10.reuse, 0x6420, R11.reuse ;  /* 0x000064200a067816 */ /* 0x140fe4000000000b */
        /* <DEDUP_REMOVED lines=29> */
.L_x_5676:
[----:B-1----:R-:W2:Y:S01]  /*10db0*/  LDL.LU R2, [R1+0x4] ;  /* 0x0000040001027983 */ /* 0x002ea20000300800 */
[C---:B------:R-:W-:Y:S01]  /*10dc0*/  ISETP.GT.AND P0, PT, R21.reuse, RZ, PT ;  /* 0x000000ff1500720c */ /* 0x040fe20003f04270 */
[----:B------:R-:W-:Y:S02]  /*10dd0*/  VIADD R21, R21, 0xffffffff ;  /* 0xffffffff15157836 */ /* 0x000fe40000000000 */
[----:B------:R3:W5:Y:S04]  /*10de0*/  LDL R6, [R1+0xc] ;  /* 0x00000c0001067983 */ /* 0x0007680000100800 */
[----:B------:R3:W5:Y:S01]  /*10df0*/  LDL R7, [R1+0x8] ;  /* 0x0000080001077983 */ /* 0x0007620000100800 */
[----:B--2---:R1:W-:Y:S02]  /*10e00*/  SYNCS.ARRIVE.TRANS64.A1T0 RZ, [R2+URZ+0x2e850], RZ ;  /* 0x02e850ff02ff79a7 */ /* 0x0043e4000810003f */
[----:B-1----:R-:W-:-:S05]  /*10e10*/  @!P1 VIADD R2, R2, 0x2e880 ;  /* 0x0002e88002029836 */ /* 0x002fca0000000000 */
[----:B------:R-:W-:Y:S01]  /*10e20*/  @!P1 PRMT R2, RZ, 0x654, R2 ;  /* 0x00000654ff029816 */ /* 0x000fe20000000002 */
[----:B------:R-:W-:Y:S06]  /*10e30*/  BAR.SYNC.DEFER_BLOCKING 0x2, 0x80 ;  /* 0x0082000000007b1d */ /* 0x000fec0000010000 */
[----:B------:R3:W-:Y:S01]  /*10e40*/  @!P1 SYNCS.ARRIVE.TRANS64.RED.A1T0 RZ, [R2+URZ], RZ ;  /* 0x000000ff02ff99a7 */ /* 0x0007e2000810043f */
[----:B------:R-:W-:Y:S05]  /*10e50*/  @P0 BRA `(.L_x_5677) ;  /* 0xffffffec00e00947 */ /* 0x000fea000383ffff */
.L_x_5657:
        /* <DEDUP_REMOVED lines=15> */
.L_x_5679:
[----:B------:R-:W-:Y:S05]  /*10f50*/  BSYNC B0 ;  /* 0x0000000000007941 */ /* 0x000fea0003800000 */
.L_x_5678:
[----:B------:R-:W-:-:S06]  /*10f60*/  UISETP.NE.AND UP0, UPT, UR42, 0x3, UPT ;  /* 0x000000032a00788c */ /* 0x000fcc000bf05270 */
[----:B------:R-:W-:-:S13]  /*10f70*/  PLOP3.LUT P0, PT, PT, PT, UP0, 0x80, 0x0 ;  /* 0x000000000000781c */ /* 0x000fda0003f0f008 */
[----:B------:R-:W-:Y:S05]  /*10f80*/  @!P0 BRA `(.L_x_5680) ;  /* 0x0000000000048947 */ /* 0x000fea0003800000 */
[----:B------:R-:W-:Y:S01]  /*10f90*/  BPT.TRAP 0x1 ;  /* 0x000000040000795c */ /* 0x000fe20000300000 */
.L_x_5680:
[----:B--23--:R-:W2:Y:S04]  /*10fa0*/  LDL R2, [R1+0xc] ;  /* 0x00000c0001027983 */ /* 0x00cea80000100800 */
[----:B----4-:R-:W3:Y:S01]  /*10fb0*/  LDL R0, [R1+0x8] ;  /* 0x0000080001007983 */ /* 0x010ee20000100800 */
        /* <DEDUP_REMOVED lines=8> */
.L_x_5725:
[----:B------:R-:W-:Y:S05]  /*11040*/  BSYNC B0 ;  /* 0x0000000000007941 */ /* 0x000fea0003800000 */
.L_x_5681:
[----:B------:R-:W-:Y:S05]  /*11050*/  @!P2 BRA `(.L_x_5683) ;  /* 0x000000000004a947 */ /* 0x000fea0003800000 */
[----:B------:R-:W-:Y:S01]  /*11060*/  BPT.TRAP 0x1 ;  /* 0x000000040000795c */ /* 0x000fe20000300000 */
.L_x_5683:
[----:B------:R-:W2:Y:S02]  /*11070*/  LDL R0, [R1+0xc] ;  /* 0x00000c0001007983 */ /* 0x000ea40000100800 */
[----:B--2---:R-:W-:-:S04]  /*11080*/  SHF.L.U32 R3, R0, 0x1f, RZ ;  /* 0x0000001f00037819 */ /* 0x004fc800000006ff */
[----:B------:R-:W2:Y:S02]  /*11090*/  SYNCS.PHASECHK.TRANS64.TRYWAIT P0, [R20+URZ+0x2e860], R3 ;  /* 0x02e86003140075a7 */ /* 0x000ea4000800017f */
[----:B--2---:R-:W-:Y:S05]  /*110a0*/  @!P0 BRA `(.L_x_5684) ;  /* 0x0000001800d88947 */ /* 0x004fea0003800000 */
.L_x_5726:
[----:B------:R-:W3:Y:S04]  /*110b0*/  LDL R0, [R1+0x8] ;  /* 0x0000080001007983 */ /* 0x000ee80000100800 */
[----:B------:R-:W4:Y:S04]  /*110c0*/  LDL R2, [R1] ;  /* 0x0000000001027983 */ /* 0x000f280000100800 */
[----:B------:R-:W2:Y:S01]  /*110d0*/  LDL R12, [R1+0x28] ;  /* 0x00002800010c7983 */ /* 0x000ea20000100800 */
[----:B------:R-:W-:Y:S05]  /*110e0*/  WARPSYNC.ALL ;  /* 0x0000000000007948 */ /* 0x000fea0003800000 */
[----:B------:R-:W0:Y:S01]  /*110f0*/  S2R R8, SR_TID.X ;  /* 0x0000000000087919 */ /* 0x000e220000002100 */
[----:B------:R-:W-:Y:S01]  /*11100*/  IMAD.MOV.U32 R10, RZ, RZ, 0x40 ;  /* 0x00000040ff0a7424 */ /* 0x000fe200078e00ff */
[----:B0-----:R-:W-:-:S04]  /*11110*/  LOP3.LUT P0, RZ, R8, 0x4, RZ, 0xc0, !PT ;  /* 0x0000000408ff7812 */ /* 0x001fc8000780c0ff */
[----:B------:R-:W-:Y:S01]  /*11120*/  SEL R10, R10, 0xffffffc0, !P0 ;  /* 0xffffffc00a0a7807 */ /* 0x000fe20004000000 */
[----:B---3--:R-:W-:-:S05]  /*11130*/  IMAD R0, R0, 0x7000, RZ ;  /* 0x0000700000007824 */ /* 0x008fca00078e02ff */
[C---:B----4-:R-:W-:Y:S02]  /*11140*/  LOP3.LUT R2, R0.reuse, R2, RZ, 0xfc, !PT ;  /* 0x0000000200027212 */ /* 0x050fe400078efcff */
[----:B--2---:R-:W-:-:S03]  /*11150*/  IADD3 R0, R0, UR41, R12 ;  /* 0x0000002900007c10 */ /* 0x004fc6000fffe00c */
[----:B-1---5:R-:W0:Y:S01]  /*11160*/  LDSM.16.MT88.4 R4, [R2+UR41+0xe400] ;  /* 0x00e400290204783b */ /* 0x022e220008004200 */
[----:B------:R-:W-:-:S04]  /*11170*/  VIADD R3, R2, UR41 ;  /* 0x0000002902037c36 */ /* 0x000fc80008000000 */
[----:B------:R-:W-:Y:S01]  /*11180*/  IMAD.IADD R3, R10, 0x1, R3 ;  /* 0x000000010a037824 */ /* 0x000fe200078e0203 */
[C-C-:B0-----:R-:W-:Y:S02]  /*11190*/  PRMT R8, R4.reuse, 0x6420, R5.reuse ;  /* 0x0000642004087816 */ /* 0x141fe40000000005 */
[----:B------:R-:W-:Y:S02]  /*111a0*/  PRMT R9, R4, 0x7531, R5 ;  /* 0x0000753104097816 */ /* 0x000fe40000000005 */
[C-C-:B------:R-:W-:Y:S02]  /*111b0*/  PRMT R10, R6.reuse, 0x6420, R7.reuse ;  /* 0x00006420060a7816 */ /* 0x140fe40000000007 */
[----:B------:R-:W-:Y:S02]  /*111c0*/  PRMT R11, R6, 0x7531, R7 ;  /* 0x00007531060b7816 */ /* 0x000fe40000000007 */
[----:B------:R-:W0:Y:S04]  /*111d0*/  LDSM.16.MT88.4 R4, [R3+0xe400] ;  /* 0x00e400000304783b */ /* 0x000e280000004200 */
[----:B------:R0:W-:Y:S02]  /*111e0*/  STSM.16.M88.4 [R0+0x400], R8 ;  /* 0x0004000800007844 */ /* 0x0001e40000000200 */
[----:B0-----:R-:W-:-:S02]  /*111f0*/  PRMT R8, R4, 0x6420, R5 ;  /* 0x0000642004087816 */ /* 0x001fc40000000005 */
[----:B------:R-:W-:Y:S02]  /*11200*/  PRMT R9, R4, 0x7531, R5 ;  /* 0x0000753104097816 */ /* 0x000fe40000000005 */
[C-C-:B------:R-:W-:Y:S02]  /*11210*/  PRMT R10, R6.reuse, 0x6420, R7.reuse ;  /* 0x00006420060a7816 */ /* 0x140fe40000000007 */
[----:B------:R-:W-:-:S05]  /*11220*/  PRMT R11, R6, 0x7531, R7 ;  /* 0x00007531060b7816 */ /* 0x000fca0000000007 */
[----:B------:R-:W-:Y:S04]  /*11230*/  STSM.16.M88.4 [R0+0xc00], R8 ;  /* 0x000c000800007844 */ /* 0x000fe80000000200 */
[----:B------:R-:W0:Y:S02]  /*11240*/  LDSM.16.MT88.4 R4, [R2+UR41+0xf400] ;  /* 0x00f400290204783b */ /* 0x000e240008004200 */
[C-C-:B0-----:R-:W-:Y:S02]  /*11250*/  PRMT R16, R4.reuse, 0x6420, R5.reuse ;  /* 0x0000642004107816 */ /* 0x141fe40000000005 */
[----:B------:R-:W-:Y:S02]  /*11260*/  PRMT R17, R4, 0x7531, R5 ;  /* 0x0000753104117816 */ /* 0x000fe40000000005 */
[----:B------:R-:W-:-:S02]  /*11270*/  PRMT R18, R6, 0x6420, R7 ;  /* 0x0000642006127816 */ /* 0x000fc40000000007 */
[----:B------:R-:W-:Y:S02]  /*11280*/  PRMT R19, R6, 0x7531, R7 ;  /* 0x0000753106137816 */ /* 0x000fe40000000007 */
[----:B------:R-:W0:Y:S04]  /*11290*/  LDSM.16.MT88.4 R4, [R3+0xf400] ;  /* 0x00f400000304783b */ /* 0x000e280000004200 */
[----:B------:R-:W-:Y:S01]  /*112a0*/  STSM.16.M88.4 [R0+0x1400], R16 ;  /* 0x0014001000007844 */ /* 0x000fe20000000200 */
[C-C-:B0-----:R-:W-:Y:S02]  /*112b0*/  PRMT R8, R4.reuse, 0x6420, R5.reuse ;  /* 0x0000642004087816 */ /* 0x141fe40000000005 */
[----:B------:R-:W-:Y:S02]  /*112c0*/  PRMT R9, R4, 0x7531, R5 ;  /* 0x0000753104097816 */ /* 0x000fe40000000005 */
[----:B------:R-:W-:-:S02]  /*112d0*/  PRMT R10, R6, 0x6420, R7 ;  /* 0x00006420060a7816 */ /* 0x000fc40000000007 */
        /* <DEDUP_REMOVED lines=70> */
.L_x_5685:
[----:B------:R-:W2:Y:S01]  /*11740*/  LDL.LU R2, [R1+0x8] ;  /* 0x0000080001027983 */ /* 0x000ea20000300800 */
[----:B0-----:R-:W-:Y:S03]  /*11750*/  SYNCS.ARRIVE.TRANS64.A1T0 RZ, [R20+URZ+0x2e850], RZ ;  /* 0x02e850ff14ff79a7 */ /* 0x001fe6000810003f */
[----:B------:R-:W3:Y:S01]  /*11760*/  LDL.LU R3, [R1+0xc] ;  /* 0x00000c0001037983 */ /* 0x000ee20000300800 */
[----:B-1----:R-:W-:-:S05]  /*11770*/  @!P1 VIADD R0, R20, 0x2e880 ;  /* 0x0002e88014009836 */ /* 0x002fca0000000000 */
[----:B------:R-:W-:Y:S01]  /*11780*/  @!P1 PRMT R0, RZ, 0x654, R0 ;  /* 0x00000654ff009816 */ /* 0x000fe20000000000 */
[----:B------:R-:W-:Y:S06]  /*11790*/  BAR.SYNC.DEFER_BLOCKING 0x2, 0x80 ;  /* 0x0082000000007b1d */ /* 0x000fec0000010000 */
[----:B------:R2:W-:Y:S02]  /*117a0*/  @!P1 SYNCS.ARRIVE.TRANS64.RED.A1T0 RZ, [R0+URZ], RZ ;  /* 0x000000ff00ff99a7 */ /* 0x0005e4000810043f */
[----:B--2---:R-:W-:-:S05]  /*117b0*/  VIADD R0, R2, 0x1 ;  /* 0x0000000102007836 */ /* 0x004fca0000000000 */
[----:B------:R-:W-:-:S04]  /*117c0*/  ISETP.NE.AND P0, PT, R0, 0x2, PT ;  /* 0x000000020000780c */ /* 0x000fc80003f05270 */
[----:B------:R-:W-:Y:S02]  /*117d0*/  SEL R2, RZ, 0x1, P0 ;  /* 0x00000001ff027807 */ /* 0x000fe40000000000 */
[----:B------:R-:W-:Y:S02]  /*117e0*/  SEL R0, R0, RZ, P0 ;  /* 0x000000ff00007207 */ /* 0x000fe40000000000 */
[----:B---3--:R-:W-:-:S03]  /*117f0*/  LOP3.LUT R3, R3, R2, RZ, 0x3c, !PT ;  /* 0x0000000203037212 */ /* 0x008fc600078e3cff */
[----:B------:R0:W-:Y:S04]  /*11800*/  STL [R1+0x8], R0 ;  /* 0x0000080001007387 */ /* 0x0001e80000100800 */
[----:B------:R0:W-:Y:S02]  /*11810*/  STL [R1+0xc], R3 ;  /* 0x00000c0301007387 */ /* 0x0001e40000100800 */
.L_x_5641:
[----:B------:R-:W-:Y:S05]  /*11820*/  BSYNC B6 ;  /* 0x0000000000067941 */ /* 0x000fea0003800000 */
.L_x_5639:
        /* <DEDUP_REMOVED lines=15> */
.L_x_5686:
[----:B------:R-:W0:Y:S01]  /*11920*/  S2R R2, SR_TID.X ;  /* 0x0000000000027919 */ /* 0x000e220000002100 */
[----:B------:R-:W-:Y:S01]  /*11930*/  ULDC UR4, c[0x0][0xc14] ;  /* 0x0003050000047ab9 */ /* 0x000fe20000000800 */
[----:B------:R-:W2:Y:S01]  /*11940*/  LDL.LU R0, [R1+0x20] ;  /* 0x0000200001007983 */ /* 0x000ea20000300800 */
[----:B------:R-:W-:Y:S01]  /*11950*/  IMAD.MOV.U32 R4, RZ, RZ, RZ ;  /* 0x000000ffff047224 */ /* 0x000fe200078e00ff */
[----:B0-----:R-:W-:-:S04]  /*11960*/  LOP3.LUT R8, R2, 0x1f, RZ, 0xc0, !PT ;  /* 0x0000001f02087812 */ /* 0x001fc800078ec0ff */
[C---:B------:R-:W-:Y:S02]  /*11970*/  ISETP.NE.AND P0, PT, R8.reuse, 0x1f, PT ;  /* 0x0000001f0800780c */ /* 0x040fe40003f05270 */
[----:B------:R-:W-:-:S04]  /*11980*/  IADD3 R5, R8, UR52, RZ ;  /* 0x0000003408057c10 */ /* 0x000fc8000fffe0ff */
        /* <DEDUP_REMOVED lines=34> */
.L_x_5692:
        /* <DEDUP_REMOVED lines=14> */
.L_x_5691:
[----:B------:R-:W-:Y:S05]  /*11c90*/  BSYNC B0 ;  /* 0x0000000000007941 */ /* 0x000fea0003800000 */
.L_x_5690:
[----:B0----5:R-:W0:Y:S02]  /*11ca0*/  SHFL.UP PT, R2, R4, 0x1, RZ ;  /* 0x0420000004027989 */ /* 0x021e2400000e00ff */
        /* <DEDUP_REMOVED lines=15> */
[----:B------:R-:W0:Y:S02]  /*11da0*/  SHFL.IDX PT, R8, R9, 0x1f, 0x1f ;  /* 0x03e01f0009087f89 */ /* 0x000e2400000e0000 */
[----:B0-----:R-:W-:-:S05]  /*11db0*/  IMAD R8, R8, R3, RZ ;  /* 0x0000000308087224 */ /* 0x001fca00078e02ff */
[----:B------:R-:W-:-:S04]  /*11dc0*/  IADD3 R5, R8, R5, RZ ;  /* 0x0000000508057210 */ /* 0x000fc80007ffe0ff */
[----:B------:R-:W-:-:S13]  /*11dd0*/  ISETP.GT.AND P6, PT, R5, R0, PT ;  /* 0x000000000500720c */ /* 0x000fda0003fc4270 */
[----:B------:R-:W-:Y:S05]  /*11de0*/  @!P6 BRA `(.L_x_5692) ;  /* 0xfffffffc0070e947 */ /* 0x000fea000383ffff */
[----:B------:R-:W-:Y:S02]  /*11df0*/  IMAD.MOV.U32 R2, RZ, RZ, R9 ;  /* 0x000000ffff027224 */ /* 0x000fe400078e0009 */
[----:B------:R-:W-:-:S07]  /*11e00*/  IMAD.MOV.U32 R6, RZ, RZ, R8 ;  /* 0x000000ffff067224 */ /* 0x000fce00078e0008 */
.L_x_5688:
        /* <DEDUP_REMOVED lines=18> */
.L_x_5693:
[----:B--2---:R-:W-:Y:S01]  /*11f30*/  IMAD R8, R8, R3, R6 ;  /* 0x0000000308087224 */ /* 0x004fe200078e0206 */
[----:B------:R-:W-:Y:S01]  /*11f40*/  UIADD3 UR52, UR4, UR52, URZ ;  /* 0x0000003404347290 */ /* 0x000fe2000fffe03f */
[--C-:B0-----:R-:W-:Y:S02]  /*11f50*/  IMAD.MOV R6, RZ, RZ, -R7.reuse ;  /* 0x000000ffff067224 */ /* 0x101fe400078e0a07 */
[----:B-1----:R-:W-:Y:S01]  /*11f60*/  IMAD.MOV.U32 R2, RZ, RZ, RZ ;  /* 0x000000ffff027224 */ /* 0x002fe200078e00ff */
[----:B------:R1:W-:Y:S01]  /*11f70*/  STL [R1+0x20], R8 ;  /* 0x0000200801007387 */ /* 0x0003e20000100800 */
[----:B------:R-:W-:Y:S02]  /*11f80*/  IMAD R6, R6, R5, RZ ;  /* 0x0000000506067224 */ /* 0x000fe400078e02ff */
[----:B------:R-:W-:Y:S02]  /*11f90*/  IMAD.MOV.U32 R3, RZ, RZ, R7 ;  /* 0x000000ffff037224 */ /* 0x000fe400078e0007 */
        /* <DEDUP_REMOVED lines=16> */
[----:B------:R-:W-:-:S04]  /*120a0*/  @!P1 LOP3.LUT R7, RZ, R4, RZ, 0x33, !PT ;  /* 0x00000004ff079212 */ /* 0x000fc800078e33ff */
[----:B------:R-:W-:Y:S01]  /*120b0*/  R2UR UR38, R7 ;  /* 0x00000000072672ca */ /* 0x000fe200000e0000 */
[----:B------:R-:W-:-:S04]  /*120c0*/  IMAD.MOV R7, RZ, RZ, -R7 ;  /* 0x000000ffff077224 */ /* 0x000fc800078e0a07 */
[----:B------:R-:W-:-:S05]  /*120d0*/  IMAD R0, R4, R7, R3 ;  /* 0x0000000704007224 */ /* 0x000fca00078e0203 */
[----:B------:R1:W-:Y:S01]  /*120e0*/  STL [R1+0x24], R0 ;  /* 0x0000240001007387 */ /* 0x0003e20000100800 */
[----:B------:R-:W-:Y:S05]  /*120f0*/  BRA `(.L_x_5694) ;  /* 0x0000000000107947 */ /* 0x000fea0003800000 */
.L_x_5689:
[----:B------:R0:W-:Y:S01]  /*12100*/  STL [R1+0x20], R0 ;  /* 0x0000200001007387 */ /* 0x0001e20000100800 */
[----:B------:R-:W-:Y:S01]  /*12110*/  ULDC UR52, c[0x0][0xc14] ;  /* 0x0003050000347ab9 */ /* 0x000fe20000000800 */
[----:B------:R-:W-:Y:S02]  /*12120*/  UMOV UR38, URZ ;  /* 0x0000003f00267c82 */ /* 0x000fe40008000000 */
[----:B------:R0:W-:Y:S03]  /*12130*/  STL [R1+0x24], RZ ;  /* 0x000024ff01007387 */ /* 0x0001e60000100800 */
.L_x_5694:
        /* <DEDUP_REMOVED lines=15> */
.L_x_5687:
[----:B------:R-:W-:Y:S02]  /*12230*/  ULDC UR4, c[0x0][0xc14] ;  /* 0x0003050000047ab9 */ /* 0x000fe40000000800 */
[----:B------:R-:W-:-:S06]  /*12240*/  UISETP.GE.AND UP0, UPT, UR52, UR4, UPT ;  /* 0x000000043400728c */ /* 0x000fcc000bf06270 */
[----:B------:R-:W-:-:S13]  /*12250*/  PLOP3.LUT P0, PT, PT, PT, UP0, 0x80, 0x0 ;  /* 0x000000000000781c */ /* 0x000fda0003f0f008 */
[----:B------:R-:W-:Y:S05]  /*12260*/  @!P0 BRA `(.L_x_5695) ;  /* 0xffffffc400808947 */ /* 0x000fea000383ffff */
.L_x_5637:
        /* <DEDUP_REMOVED lines=12> */
.L_x_5727:
[----:B------:R-:W-:Y:S05]  /*12330*/  BSYNC B0 ;  /* 0x0000000000007941 */ /* 0x000fea0003800000 */
.L_x_5696:
[----:B------:R-:W-:-:S03]  /*12340*/  UMOV UR4, 0xffffffff ;  /* 0xffffffff00047882 */ /* 0x000fc60000000000 */
[----:B------:R-:W-:Y:S05]  /*12350*/  BRA.DIV UR4, `(.L_x_5698) ;  /* 0x0000000a04547947 */ /* 0x000fea000b800000 */
[----:B------:R-:W1:Y:S02]  /*12360*/  S2R R2, SR_TID.X ;  /* 0x0000000000027919 */ /* 0x000e640000002100 */
[----:B-1----:R-:W-:-:S04]  /*12370*/  SHF.R.U32.HI R2, RZ, 0x5, R2 ;  /* 0x00000005ff027819 */ /* 0x002fc80000011602 */
[----:B------:R-:W-:-:S05]  /*12380*/  LOP3.LUT R2, R2, 0x3, RZ, 0xc0, !PT ;  /* 0x0000000302027812 */ /* 0x000fca00078ec0ff */
[----:B------:R1:W2:Y:S02]  /*12390*/  SHFL.IDX PT, R14, R2, RZ, 0x1f ;  /* 0x00001fff020e7589 */ /* 0x0002a400000e0000 */
.L_x_5730:
[----:B--2---:R-:W-:Y:S01]  /*123a0*/  ISETP.NE.AND P0, PT, R14, RZ, PT ;  /* 0x000000ff0e00720c */ /* 0x004fe20003f05270 */
[----:B------:R-:W-:-:S12]  /*123b0*/  BSSY B0, `(.L_x_5699) ;  /* 0x000002e000007945 */ /* 0x000fd80003800000 */
[----:B------:R-:W-:Y:S05]  /*123c0*/  @P0 BRA `(.L_x_5700) ;  /* 0x0000000000b00947 */ /* 0x000fea0003800000 */
[----:B------:R-:W-:-:S03]  /*123d0*/  UMOV UR4, 0xffffffff ;  /* 0xffffffff00047882 */ /* 0x000fc60000000000 */
[----:B------:R-:W-:Y:S05]  /*123e0*/  BRA.DIV UR4, `(.L_x_5701) ;  /* 0x0000000a04647947 */ /* 0x000fea000b800000 */
[----:B------:R-:W-:-:S13]  /*123f0*/  ELECT P6, URZ, PT ;  /* 0x00000000003f782f */ /* 0x000fda00038c0000 */
.L_x_5733:
[----:B------:R-:W-:Y:S05]  /*12400*/  @!P6 BRA `(.L_x_5700) ;  /* 0x0000000000a0e947 */ /* 0x000fea0003800000 */
[----:B------:R-:W-:-:S06]  /*12410*/  ULOP3.LUT UR4, UR40, 0x2, URZ, 0xfc, !UPT ;  /* 0x0000000228047892 */ /* 0x000fcc000f8efc3f */
[----:B-1----:R-:W-:-:S05]  /*12420*/  IMAD.U32 R2, RZ, RZ, UR4 ;  /* 0x00000004ff027e24 */ /* 0x002fca000f8e00ff */
[----:B------:R-:W-:-:S13]  /*12430*/  ISETP.NE.AND P0, PT, R2, 0x3, PT ;  /* 0x000000030200780c */ /* 0x000fda0003f05270 */
[----:B------:R-:W-:Y:S05]  /*12440*/  @!P0 BRA `(.L_x_5702) ;  /* 0x0000000000048947 */ /* 0x000fea0003800000 */
[----:B------:R-:W-:Y:S01]  /*12450*/  BPT.TRAP 0x1 ;  /* 0x000000040000795c */ /* 0x000fe20000300000 */
.L_x_5702:
        /* <DEDUP_REMOVED lines=14> */
.L_x_5734:
[----:B------:R-:W1:Y:S02]  /*12540*/  SYNCS.PHASECHK.TRANS64.TRYWAIT P1, [R7+URZ], R2 ;  /* 0x00000002070075a7 */ /* 0x000e64000802017f */
[----:B-1----:R-:W-:Y:S05]  /*12550*/  @!P1 BRA `(.L_x_5704) ;  /* 0x00000008003c9947 */ /* 0x002fea0003800000 */
.L_x_5735:
[----:B------:R-:W-:Y:S05]  /*12560*/  @!P0 BRA `(.L_x_5705) ;  /* 0x0000000000048947 */ /* 0x000fea0003800000 */
[----:B------:R-:W-:Y:S01]  /*12570*/  BPT.TRAP 0x1 ;  /* 0x000000040000795c */ /* 0x000fe20000300000 */
.L_x_5705:
[----:B------:R-:W2:Y:S02]  /*12580*/  LDL.LU R4, [R1+0x8] ;  /* 0x0000080001047983 */ /* 0x000ea40000300800 */
[----:B--2---:R-:W-:-:S04]  /*12590*/  IMAD R4, R4, 0x8, R0 ;  /* 0x0000000804047824 */ /* 0x004fc800078e0200 */
[----:B------:R-:W2:Y:S02]  /*125a0*/  SYNCS.PHASECHK.TRANS64.TRYWAIT P1, [R4+URZ+0x2e860], R5 ;  /* 0x02e86005040075a7 */ /* 0x000ea4000802017f */
[----:B--2---:R-:W-:Y:S05]  /*125b0*/  @!P1 BRA `(.L_x_5706) ;  /* 0x0000000800389947 */ /* 0x004fea0003800000 */
.L_x_5736:
[----:B------:R-:W-:Y:S05]  /*125c0*/  @!P0 BRA `(.L_x_5707) ;  /* 0x0000000000048947 */ /* 0x000fea0003800000 */
[----:B------:R-:W-:Y:S01]  /*125d0*/  BPT.TRAP 0x1 ;  /* 0x000000040000795c */ /* 0x000fe20000300000 */
.L_x_5707:
[----:B------:R-:W-:-:S04]  /*125e0*/  LEA R3, R3, R0, 0x3 ;  /* 0x0000000003037211 */ /* 0x000fc800078e18ff */
[----:B------:R-:W3:Y:S02]  /*125f0*/  SYNCS.PHASECHK.TRANS64.TRYWAIT P1, [R3+URZ+0x2e860], R2 ;  /* 0x02e86002030075a7 */ /* 0x000ee4000802017f */
[----:B---3--:R-:W-:Y:S05]  /*12600*/  @!P1 BRA `(.L_x_5708) ;  /* 0x0000000800389947 */ /* 0x008fea0003800000 */
.L_x_5737:
[----:B------:R-:W-:Y:S05]  /*12610*/  @!P0 BRA `(.L_x_5709) ;  /* 0x0000000000048947 */ /* 0x000fea0003800000 */
[----:B------:R-:W-:Y:S01]  /*12620*/  BPT.TRAP 0x1 ;  /* 0x000000040000795c */ /* 0x000fe20000300000 */
.L_x_5709:
[----:B------:R-:W4:Y:S02]  /*12630*/  SYNCS.PHASECHK.TRANS64.TRYWAIT P0, [R4+URZ+0x2e880], R5 ;  /* 0x02e88005040075a7 */ /* 0x000f24000800017f */
[----:B----4-:R-:W-:Y:S05]  /*12640*/  @!P0 BRA `(.L_x_5710) ;  /* 0x00000008003c8947 */ /* 0x010fea0003800000 */
.L_x_5711:
[----:B------:R0:W0:Y:S02]  /*12650*/  SYNCS.PHASECHK.TRANS64.TRYWAIT P0, [R3+URZ+0x2e880], R2 ;  /* 0x02e88002030075a7 */ /* 0x000024000800017f */
[----:B0-----:R-:W-:Y:S05]  /*12660*/  @!P0 NANOSLEEP.SYNCS 0x989680 ;  /* 0x009896800000895d */ /* 0x001fea0003900000 */
[----:B------:R-:W0:Y:S02]  /*12670*/  @!P0 SYNCS.PHASECHK.TRANS64 P0, [R3+URZ+0x2e880], R2 ;  /* 0x02e88002030085a7 */ /* 0x000e24000800007f */
[----:B0-----:R-:W-:Y:S05]  /*12680*/  @!P0 BRA `(.L_x_5711) ;  /* 0xfffffffc00f08947 */ /* 0x001fea000383ffff */
.L_x_5700:
[----:B------:R-:W-:Y:S05]  /*12690*/  BSYNC B0 ;  /* 0x0000000000007941 */ /* 0x000fea0003800000 */
.L_x_5699:
[----:B------:R-:W-:Y:S05]  /*126a0*/  EXIT ;  /* 0x000000000000794d */ /* 0x000fea0003800000 */
.L_x_5587:
[----:B0-----:R0:W1:Y:S02]  /*126b0*/  SYNCS.PHASECHK.TRANS64.TRYWAIT P1, [R2+URZ+0x2e800], R11 ;  /* 0x02e8000b020075a7 */ /* 0x001064000802017f */
[----:B-1----:R-:W-:Y:S05]  /*126c0*/  @!P1 NANOSLEEP.SYNCS 0x989680 ;  /* 0x009896800000995d */ /* 0x002fea0003900000 */
[----:B------:R-:W1:Y:S02]  /*126d0*/  @!P1 SYNCS.PHASECHK.TRANS64 P1, [R2+URZ+0x2e800], R11 ;  /* 0x02e8000b020095a7 */ /* 0x000e64000802007f */
[----:B-1----:R-:W-:Y:S05]  /*126e0*/  @!P1 BRA `(.L_x_5587) ;  /* 0xfffffffc00f09947 */ /* 0x002fea000383ffff */
[----:B------:R-:W-:Y:S05]  /*126f0*/  BRA `(.L_x_5712) ;  /* 0xfffffef000a07947 */ /* 0x000fea000383ffff */
.L_x_5591:
[----:B--2---:R2:W3:Y:S02]  /*12700*/  SYNCS.PHASECHK.TRANS64.TRYWAIT P1, [R5+URZ+0x2e830], R6 ;  /* 0x02e83006050075a7 */ /* 0x0044e4000802017f */
[----:B---3--:R-:W-:Y:S05]  /*12710*/  @!P1 NANOSLEEP.SYNCS 0x989680 ;  /* 0x009896800000995d */ /* 0x008fea0003900000 */
[----:B------:R-:W3:Y:S02]  /*12720*/  @!P1 SYNCS.PHASECHK.TRANS64 P1, [R5+URZ+0x2e830], R6 ;  /* 0x02e83006050095a7 */ /* 0x000ee4000802007f */
[----:B---3--:R-:W-:Y:S05]  /*12730*/  @!P1 BRA `(.L_x_5591) ;  /* 0xfffffffc00f09947 */ /* 0x008fea000383ffff */
[----:B------:R-:W-:Y:S05]  /*12740*/  BRA `(.L_x_5590) ;  /* 0xfffffef000d07947 */ /* 0x000fea000383ffff */
.L_x_5596:
[----:B-1----:R-:W-:-:S04]  /*12750*/  IMAD.U32 R3, RZ, RZ, UR6 ;  /* 0x00000006ff037e24 */ /* 0x002fc8000f8e00ff */
[----:B------:R1:W2:Y:S03]  /*12760*/  SYNCS.PHASECHK.TRANS64.TRYWAIT P1, [R3+URZ+0x2e830], R2 ;  /* 0x02e83002030075a7 */ /* 0x0002a6000802017f */
[----:B--2---:R-:W-:Y:S05]  /*12770*/  @!P1 NANOSLEEP.SYNCS 0x989680 ;  /* 0x009896800000995d */ /* 0x004fea0003900000 */
[----:B------:R-:W2:Y:S02]  /*12780*/  @!P1 SYNCS.PHASECHK.TRANS64 P1, [R3+URZ+0x2e830], R2 ;  /* 0x02e83002030095a7 */ /* 0x000ea4000802007f */
[----:B--2---:R-:W-:Y:S05]  /*12790*/  @!P1 BRA `(.L_x_5596) ;  /* 0xfffffffc00ec9947 */ /* 0x004fea000383ffff */
[----:B------:R-:W-:Y:S05]  /*127a0*/  BRA `(.L_x_5593) ;  /* 0xffffff3c00b87947 */ /* 0x000fea000383ffff */
.L_x_5600:
[----:B-1----:R-:W-:-:S04]  /*127b0*/  IMAD.U32 R3, RZ, RZ, UR6 ;  /* 0x00000006ff037e24 */ /* 0x002fc8000f8e00ff */
[----:B------:R1:W2:Y:S03]  /*127c0*/  SYNCS.PHASECHK.TRANS64.TRYWAIT P1, [R3+URZ+0x2e850], R2 ;  /* 0x02e85002030075a7 */ /* 0x0002a6000802017f */
[----:B--2---:R-:W-:Y:S05]  /*127d0*/  @!P1 NANOSLEEP.SYNCS 0x989680 ;  /* 0x009896800000995d */ /* 0x004fea0003900000 */
[----:B------:R-:W2:Y:S02]  /*127e0*/  @!P1 SYNCS.PHASECHK.TRANS64 P1, [R3+URZ+0x2e850], R2 ;  /* 0x02e85002030095a7 */ /* 0x000ea4000802007f */
[----:B--2---:R-:W-:Y:S05]  /*127f0*/  @!P1 BRA `(.L_x_5600) ;  /* 0xfffffffc00ec9947 */ /* 0x004fea000383ffff */
[----:B------:R-:W-:Y:S05]  /*12800*/  BRA `(.L_x_5597) ;  /* 0xffffff4800b87947 */ /* 0x000fea000383ffff */
.L_x_5606:
[----:B-1----:R1:W2:Y:S02]  /*12810*/  SYNCS.PHASECHK.TRANS64.TRYWAIT P1, [R13+URZ+0x2e850], R0 ;  /* 0x02e850000d0075a7 */ /* 0x0022a4000802017f */
[----:B--2---:R-:W-:Y:S05]  /*12820*/  @!P1 NANOSLEEP.SYNCS 0x989680 ;  /* 0x009896800000995d */ /* 0x004fea0003900000 */
[----:B------:R-:W2:Y:S02]  /*12830*/  @!P1 SYNCS.PHASECHK.TRANS64 P1, [R13+URZ+0x2e850], R0 ;  /* 0x02e850000d0095a7 */ /* 0x000ea4000802007f */
[----:B--2---:R-:W-:Y:S05]  /*12840*/  @!P1 BRA `(.L_x_5606) ;  /* 0xfffffffc00f09947 */ /* 0x004fea000383ffff */
[----:B------:R-:W-:Y:S05]  /*12850*/  BRA `(.L_x_5605) ;  /* 0xffffff8000ac7947 */ /* 0x000fea000383ffff */
.L_x_5646:
[----:B------:R-:W-:Y:S02]  /*12860*/  IMAD.MOV.U32 R13, RZ, RZ, R4 ;  /* 0x000000ffff0d7224 */ /* 0x000fe400078e0004 */
[----:B------:R-:W-:Y:S02]  /*12870*/  IMAD.MOV.U32 R12, RZ, RZ, RZ ;  /* 0x000000ffff0c7224 */ /* 0x000fe400078e00ff */
[----:B------:R-:W-:Y:S02]  /*12880*/  IMAD.MOV.U32 R11, RZ, RZ, 0x1f ;  /* 0x0000001fff0b7424 */ /* 0x000fe400078e00ff */
[----:B------:R-:W-:-:S07]  /*12890*/  IMAD.MOV.U32 R15, RZ, RZ, -0x1 ;  /* 0xffffffffff0f7424 */ /* 0x000fce00078e00ff */
[----:B0-----:R-:W-:Y:S05]  /*128a0*/  WARPSYNC.COLLECTIVE R15, `(.L_x_5713) ;  /* 0x000000000f087348 */ /* 0x001fea0003c00000 */
[----:B------:R1:W2:Y:S02]  /*128b0*/  SHFL.IDX P6, R14, R13, R12, R11 ;  /* 0x0000000c0d0e7389 */ /* 0x0002a400000c000b */
[----:B012---:R-:W-:Y:S01]  /*128c0*/  ENDCOLLECTIVE ;  /* 0x000000000000791b */ /* 0x007fe20003800000 */
.L_x_5713:
[----:B------:R-:W-:Y:S05]  /*128d0*/  BRA `(.L_x_5714) ;  /* 0xffffffcc00547947 */ /* 0x000fea000383ffff */
.L_x_5648:
[----:B------:R-:W-:Y:S01]  /*128e0*/  BSSY B0, `(.L_x_5715) ;  /* 0x0000006000007945 */ /* 0x000fe20003800000 */
[----:B------:R-:W-:-:S07]  /*128f0*/  IMAD.MOV.U32 R15, RZ, RZ, -0x1 ;  /* 0xffffffffff0f7424 */ /* 0x000fce00078e00ff */
[----:B-1----:R-:W-:Y:S05]  /*12900*/  WARPSYNC.COLLECTIVE R15, `(.L_x_5716) ;  /* 0x000000000f0c7348 */ /* 0x002fea0003c00000 */
[----:B------:R-:W-:Y:S02]  /*12910*/  ELECT P6, UR62, PT ;  /* 0x00000000003e782f */ /* 0x000fe400038c0000 */
[----:B------:R-:W-:Y:S01]  /*12920*/  MOV R14, UR62 ;  /* 0x0000003e000e7c02 */ /* 0x000fe20008000f00 */
[----:B-1----:R-:W-:Y:S10]  /*12930*/  ENDCOLLECTIVE ;  /* 0x000000000000791b */ /* 0x002ff40003800000 */
.L_x_5716:
[----:B------:R-:W-:Y:S05]  /*12940*/  BSYNC B0 ;  /* 0x0000000000007941 */ /* 0x000fea0003800000 */
.L_x_5715:
[----:B------:R-:W-:Y:S05]  /*12950*/  BRA `(.L_x_5717) ;  /* 0xffffffcc00547947 */ /* 0x000fea000383ffff */
.L_x_5651:
[----:B0-----:R0:W1:Y:S02]  /*12960*/  SYNCS.PHASECHK.TRANS64.TRYWAIT P2, [R4+URZ+0x2e880], R3 ;  /* 0x02e88003040075a7 */ /* 0x001064000804017f */
[----:B-1----:R-:W-:Y:S05]  /*12970*/  @!P2 NANOSLEEP.SYNCS 0x989680 ;  /* 0x009896800000a95d */ /* 0x002fea0003900000 */
[----:B------:R-:W1:Y:S02]  /*12980*/  @!P2 SYNCS.PHASECHK.TRANS64 P2, [R4+URZ+0x2e880], R3 ;  /* 0x02e880030400a5a7 */ /* 0x000e64000804007f */
[----:B-1----:R-:W-:Y:S05]  /*12990*/  @!P2 BRA `(.L_x_5651) ;  /* 0xfffffffc00f0a947 */ /* 0x002fea000383ffff */
[----:B------:R-:W-:Y:S05]  /*129a0*/  BRA `(.L_x_5718) ;  /* 0xffffffcc00b07947 */ /* 0x000fea000383ffff */
.L_x_5653:
[----:B-1----:R1:W2:Y:S02]  /*129b0*/  SYNCS.PHASECHK.TRANS64.TRYWAIT P2, [R4+URZ+0x2e840], R3 ;  /* 0x02e84003040075a7 */ /* 0x0022a4000804017f */
[----:B--2---:R-:W-:Y:S05]  /*129c0*/  @!P2 NANOSLEEP.SYNCS 0x989680 ;  /* 0x009896800000a95d */ /* 0x004fea0003900000 */
[----:B------:R-:W2:Y:S02]  /*129d0*/  @!P2 SYNCS.PHASECHK.TRANS64 P2, [R4+URZ+0x2e840], R3 ;  /* 0x02e840030400a5a7 */ /* 0x000ea4000804007f */
[----:B--2---:R-:W-:Y:S05]  /*129e0*/  @!P2 BRA `(.L_x_5653) ;  /* 0xfffffffc00f0a947 */ /* 0x004fea000383ffff */
[----:B------:R-:W-:Y:S05]  /*129f0*/  BRA `(.L_x_5719) ;  /* 0xffffffd000107947 */ /* 0x000fea000383ffff */
.L_x_5656:
[----:B--2---:R-:W-:-:S04]  /*12a00*/  IMAD.U32 R3, RZ, RZ, UR41 ;  /* 0x00000029ff037e24 */ /* 0x004fc8000f8e00ff */
[----:B------:R2:W3:Y:S03]  /*12a10*/  SYNCS.PHASECHK.TRANS64.TRYWAIT P0, [R3+URZ+0x2e820], R2 ;  /* 0x02e82002030075a7 */ /* 0x0004e6000800017f */
[----:B---3--:R-:W-:Y:S05]  /*12a20*/  @!P0 NANOSLEEP.SYNCS 0x989680 ;  /* 0x009896800000895d */ /* 0x008fea0003900000 */
[----:B------:R-:W3:Y:S02]  /*12a30*/  @!P0 SYNCS.PHASECHK.TRANS64 P0, [R3+URZ+0x2e820], R2 ;  /* 0x02e82002030085a7 */ /* 0x000ee4000800007f */
[----:B---3--:R-:W-:Y:S05]  /*12a40*/  @!P0 BRA `(.L_x_5656) ;  /* 0xfffffffc00ec8947 */ /* 0x008fea000383ffff */
[----:B------:R-:W-:Y:S05]  /*12a50*/  BRA `(.L_x_5720) ;  /* 0xffffffd000c07947 */ /* 0x000fea000383ffff */
.L_x_5662:
[----:B-1----:R1:W3:Y:S02]  /*12a60*/  SYNCS.PHASECHK.TRANS64.TRYWAIT P0, [R4+URZ+0x2e880], R3 ;  /* 0x02e88003040075a7 */ /* 0x0022e4000800017f */
[----:B---3--:R-:W-:Y:S05]  /*12a70*/  @!P0 NANOSLEEP.SYNCS 0x989680 ;  /* 0x009896800000895d */ /* 0x008fea0003900000 */
[----:B------:R-:W3:Y:S02]  /*12a80*/  @!P0 SYNCS.PHASECHK.TRANS64 P0, [R4+URZ+0x2e880], R3 ;  /* 0x02e88003040085a7 */ /* 0x000ee4000800007f */
[----:B---3--:R-:W-:Y:S05]  /*12a90*/  @!P0 BRA `(.L_x_5662) ;  /* 0xfffffffc00f08947 */ /* 0x008fea000383ffff */
[----:B------:R-:W-:Y:S05]  /*12aa0*/  BRA `(.L_x_5721) ;  /* 0xffffffd400747947 */ /* 0x000fea000383ffff */
.L_x_5667:
[----:B--2---:R2:W3:Y:S02]  /*12ab0*/  SYNCS.PHASECHK.TRANS64.TRYWAIT P0, [R4+URZ+0x2e840], R3 ;  /* 0x02e84003040075a7 */ /* 0x0044e4000800017f */
[----:B---3--:R-:W-:Y:S05]  /*12ac0*/  @!P0 NANOSLEEP.SYNCS 0x989680 ;  /* 0x009896800000895d */ /* 0x008fea0003900000 */
[----:B------:R-:W3:Y:S02]  /*12ad0*/  @!P0 SYNCS.PHASECHK.TRANS64 P0, [R4+URZ+0x2e840], R3 ;  /* 0x02e84003040085a7 */ /* 0x000ee4000800007f */
[----:B---3--:R-:W-:Y:S05]  /*12ae0*/  @!P0 BRA `(.L_x_5667) ;  /* 0xfffffffc00f08947 */ /* 0x008fea000383ffff */
[----:B------:R-:W-:Y:S05]  /*12af0*/  BRA `(.L_x_5722) ;  /* 0xffffffd400fc7947 */ /* 0x000fea000383ffff */
.L_x_5673:
[----:B---3--:R-:W3:Y:S02]  /*12b00*/  LDL R3, [R1+0x4] ;  /* 0x0000040001037983 */ /* 0x008ee40000100800 */
[----:B---3--:R3:W4:Y:S02]  /*12b10*/  SYNCS.PHASECHK.TRANS64.TRYWAIT P2, [R3+URZ+0x2e870], R2 ;  /* 0x02e87002030075a7 */ /* 0x008724000804017f */
[----:B----4-:R-:W-:Y:S05]  /*12b20*/  @!P2 NANOSLEEP.SYNCS 0x989680 ;  /* 0x009896800000a95d */ /* 0x010fea0003900000 */
[----:B------:R-:W4:Y:S02]  /*12b30*/  @!P2 SYNCS.PHASECHK.TRANS64 P2, [R3+URZ+0x2e870], R2 ;  /* 0x02e870020300a5a7 */ /* 0x000f24000804007f */
[----:B----4-:R-:W-:Y:S05]  /*12b40*/  @!P2 BRA `(.L_x_5673) ;  /* 0xfffffffc00eca947 */ /* 0x010fea000383ffff */
[----:B------:R-:W-:Y:S05]  /*12b50*/  BRA `(.L_x_5723) ;  /* 0xffffffd8009c7947 */ /* 0x000fea000383ffff */
.L_x_5675:
[----:B-1----:R-:W3:Y:S02]  /*12b60*/  LDL R4, [R1+0x4] ;  /* 0x0000040001047983 */ /* 0x002ee40000100800 */
[----:B---3--:R1:W3:Y:S02]  /*12b70*/  SYNCS.PHASECHK.TRANS64.TRYWAIT P2, [R4+URZ+0x2e860], R2 ;  /* 0x02e86002040075a7 */ /* 0x0082e4000804017f */
[----:B---3--:R-:W-:Y:S05]  /*12b80*/  @!P2 NANOSLEEP.SYNCS 0x989680 ;  /* 0x009896800000a95d */ /* 0x008fea0003900000 */
[----:B------:R-:W3:Y:S02]  /*12b90*/  @!P2 SYNCS.PHASECHK.TRANS64 P2, [R4+URZ+0x2e860], R2 ;  /* 0x02e860020400a5a7 */ /* 0x000ee4000804007f */
[----:B---3--:R-:W-:Y:S05]  /*12ba0*/  @!P2 BRA `(.L_x_5675) ;  /* 0xfffffffc00eca947 */ /* 0x008fea000383ffff */
[----:B------:R-:W-:Y:S05]  /*12bb0*/  BRA `(.L_x_5724) ;  /* 0xffffffd800a47947 */ /* 0x000fea000383ffff */
.L_x_5682:
[----:B--2---:R2:W3:Y:S02]  /*12bc0*/  SYNCS.PHASECHK.TRANS64.TRYWAIT P0, [R20+URZ+0x2e870], R3 ;  /* 0x02e87003140075a7 */ /* 0x0044e4000800017f */
[----:B---3--:R-:W-:Y:S05]  /*12bd0*/  @!P0 NANOSLEEP.SYNCS 0x989680 ;  /* 0x009896800000895d */ /* 0x008fea0003900000 */
[----:B------:R-:W3:Y:S02]  /*12be0*/  @!P0 SYNCS.PHASECHK.TRANS64 P0, [R20+URZ+0x2e870], R3 ;  /* 0x02e87003140085a7 */ /* 0x000ee4000800007f */
[----:B---3--:R-:W-:Y:S05]  /*12bf0*/  @!P0 BRA `(.L_x_5682) ;  /* 0xfffffffc00f08947 */ /* 0x008fea000383ffff */
[----:B------:R-:W-:Y:S05]  /*12c00*/  BRA `(.L_x_5725) ;  /* 0xffffffe4000c7947 */ /* 0x000fea000383ffff */
.L_x_5684:
[----:B--2---:R2:W3:Y:S02]  /*12c10*/  SYNCS.PHASECHK.TRANS64.TRYWAIT P0, [R20+URZ+0x2e860], R3 ;  /* 0x02e86003140075a7 */ /* 0x0044e4000800017f */
[----:B---3--:R-:W-:Y:S05]  /*12c20*/  @!P0 NANOSLEEP.SYNCS 0x989680 ;  /* 0x009896800000895d */ /* 0x008fea0003900000 */
[----:B------:R-:W3:Y:S02]  /*12c30*/  @!P0 SYNCS.PHASECHK.TRANS64 P0, [R20+URZ+0x2e860], R3 ;  /* 0x02e86003140085a7 */ /* 0x000ee4000800007f */
[----:B---3--:R-:W-:Y:S05]  /*12c40*/  @!P0 BRA `(.L_x_5684) ;  /* 0xfffffffc00f08947 */ /* 0x008fea000383ffff */
[----:B------:R-:W-:Y:S05]  /*12c50*/  BRA `(.L_x_5726) ;  /* 0xffffffe400147947 */ /* 0x000fea000383ffff */
.L_x_5697:
[----:B0-----:R0:W1:Y:S02]  /*12c60*/  SYNCS.PHASECHK.TRANS64.TRYWAIT P0, [R0+URZ+0x2e820], R3 ;  /* 0x02e82003000075a7 */ /* 0x001064000800017f */
[----:B-1----:R-:W-:Y:S05]  /*12c70*/  @!P0 NANOSLEEP.SYNCS 0x989680 ;  /* 0x009896800000895d */ /* 0x002fea0003900000 */
[----:B------:R-:W1:Y:S02]  /*12c80*/  @!P0 SYNCS.PHASECHK.TRANS64 P0, [R0+URZ+0x2e820], R3 ;  /* 0x02e82003000085a7 */ /* 0x000e64000800007f */
[----:B-1----:R-:W-:Y:S05]  /*12c90*/  @!P0 BRA `(.L_x_5697) ;  /* 0xfffffffc00f08947 */ /* 0x002fea000383ffff */
[----:B------:R-:W-:Y:S05]  /*12ca0*/  BRA `(.L_x_5727) ;  /* 0xfffffff400a07947 */ /* 0x000fea000383ffff */
.L_x_5698:
        /* <DEDUP_REMOVED lines=11> */
.L_x_5729:
[----:B------:R-:W-:Y:S05]  /*12d60*/  BSYNC B0 ;  /* 0x0000000000007941 */ /* 0x000fea0003800000 */
.L_x_5728:
[----:B------:R-:W-:Y:S05]  /*12d70*/  BRA `(.L_x_5730) ;  /* 0xfffffff400887947 */ /* 0x000fea000383ffff */
.L_x_5701:
[----:B------:R-:W-:Y:S01]  /*12d80*/  BSSY B1, `(.L_x_5731) ;  /* 0x0000006000017945 */ /* 0x000fe20003800000 */
[----:B------:R-:W-:-:S07]  /*12d90*/  IMAD.MOV.U32 R15, RZ, RZ, -0x1 ;  /* 0xffffffffff0f7424 */ /* 0x000fce00078e00ff */
[----:B01----:R-:W-:Y:S05]  /*12da0*/  WARPSYNC.COLLECTIVE R15, `(.L_x_5732) ;  /* 0x000000000f0c7348 */ /* 0x003fea0003c00000 */
[----:B------:R-:W-:Y:S02]  /*12db0*/  ELECT P6, UR62, PT ;  /* 0x00000000003e782f */ /* 0x000fe400038c0000 */
[----:B------:R-:W-:Y:S01]  /*12dc0*/  MOV R14, UR62 ;  /* 0x0000003e000e7c02 */ /* 0x000fe20008000f00 */
[----:B01----:R-:W-:Y:S10]  /*12dd0*/  ENDCOLLECTIVE ;  /* 0x000000000000791b */ /* 0x003ff40003800000 */
.L_x_5732:
[----:B------:R-:W-:Y:S05]  /*12de0*/  BSYNC B1 ;  /* 0x0000000000017941 */ /* 0x000fea0003800000 */
.L_x_5731:
[----:B------:R-:W-:Y:S05]  /*12df0*/  BRA `(.L_x_5733) ;  /* 0xfffffff400807947 */ /* 0x000fea000383ffff */
.L_x_5703:
[----:B0-----:R0:W1:Y:S02]  /*12e00*/  SYNCS.PHASECHK.TRANS64.TRYWAIT P1, [R6+URZ], R5 ;  /* 0x00000005060075a7 */ /* 0x001064000802017f */
[----:B-1----:R-:W-:Y:S05]  /*12e10*/  @!P1 NANOSLEEP.SYNCS 0x989680 ;  /* 0x009896800000995d */ /* 0x002fea0003900000 */
[----:B------:R-:W1:Y:S02]  /*12e20*/  @!P1 SYNCS.PHASECHK.TRANS64 P1, [R6+URZ], R5 ;  /* 0x00000005060095a7 */ /* 0x000e64000802007f */
[----:B-1----:R-:W-:Y:S05]  /*12e30*/  @!P1 BRA `(.L_x_5703) ;  /* 0xfffffffc00f09947 */ /* 0x002fea000383ffff */
[----:B------:R-:W-:Y:S05]  /*12e40*/  BRA `(.L_x_5734) ;  /* 0xfffffff400bc7947 */ /* 0x000fea000383ffff */
.L_x_5704:
[----:B-1----:R1:W2:Y:S02]  /*12e50*/  SYNCS.PHASECHK.TRANS64.TRYWAIT P1, [R7+URZ], R2 ;  /* 0x00000002070075a7 */ /* 0x0022a4000802017f */
[----:B--2---:R-:W-:Y:S05]  /*12e60*/  @!P1 NANOSLEEP.SYNCS 0x989680 ;  /* 0x009896800000995d */ /* 0x004fea0003900000 */
[----:B------:R-:W2:Y:S02]  /*12e70*/  @!P1 SYNCS.PHASECHK.TRANS64 P1, [R7+URZ], R2 ;  /* 0x00000002070095a7 */ /* 0x000ea4000802007f */
[----:B--2---:R-:W-:Y:S05]  /*12e80*/  @!P1 BRA `(.L_x_5704) ;  /* 0xfffffffc00f09947 */ /* 0x004fea000383ffff */
[----:B------:R-:W-:Y:S05]  /*12e90*/  BRA `(.L_x_5735) ;  /* 0xfffffff400b07947 */ /* 0x000fea000383ffff */
.L_x_5706:
[----:B--2---:R2:W3:Y:S02]  /*12ea0*/  SYNCS.PHASECHK.TRANS64.TRYWAIT P1, [R4+URZ+0x2e860], R5 ;  /* 0x02e86005040075a7 */ /* 0x0044e4000802017f */
[----:B---3--:R-:W-:Y:S05]  /*12eb0*/  @!P1 NANOSLEEP.SYNCS 0x989680 ;  /* 0x009896800000995d */ /* 0x008fea0003900000 */
[----:B------:R-:W3:Y:S02]  /*12ec0*/  @!P1 SYNCS.PHASECHK.TRANS64 P1, [R4+URZ+0x2e860], R5 ;  /* 0x02e86005040095a7 */ /* 0x000ee4000802007f */
[----:B---3--:R-:W-:Y:S05]  /*12ed0*/  @!P1 BRA `(.L_x_5706) ;  /* 0xfffffffc00f09947 */ /* 0x008fea000383ffff */
[----:B------:R-:W-:Y:S05]  /*12ee0*/  BRA `(.L_x_5736) ;  /* 0xfffffff400b47947 */ /* 0x000fea000383ffff */
.L_x_5708:
[----:B---3--:R3:W4:Y:S02]  /*12ef0*/  SYNCS.PHASECHK.TRANS64.TRYWAIT P1, [R3+URZ+0x2e860], R2 ;  /* 0x02e86002030075a7 */ /* 0x008724000802017f */
[----:B----4-:R-:W-:Y:S05]  /*12f00*/  @!P1 NANOSLEEP.SYNCS 0x989680 ;  /* 0x009896800000995d */ /* 0x010fea0003900000 */
[----:B------:R-:W4:Y:S02]  /*12f10*/  @!P1 SYNCS.PHASECHK.TRANS64 P1, [R3+URZ+0x2e860], R2 ;  /* 0x02e86002030095a7 */ /* 0x000f24000802007f */
[----:B----4-:R-:W-:Y:S05]  /*12f20*/  @!P1 BRA `(.L_x_5708) ;  /* 0xfffffffc00f09947 */ /* 0x010fea000383ffff */
[----:B------:R-:W-:Y:S05]  /*12f30*/  BRA `(.L_x_5737) ;  /* 0xfffffff400b47947 */ /* 0x000fea000383ffff */
.L_x_5710:
[----:B----4-:R4:W0:Y:S02]  /*12f40*/  SYNCS.PHASECHK.TRANS64.TRYWAIT P0, [R4+URZ+0x2e880], R5 ;  /* 0x02e88005040075a7 */ /* 0x010824000800017f */
[----:B0-----:R-:W-:Y:S05]  /*12f50*/  @!P0 NANOSLEEP.SYNCS 0x989680 ;  /* 0x009896800000895d */ /* 0x001fea0003900000 */
[----:B------:R-:W0:Y:S02]  /*12f60*/  @!P0 SYNCS.PHASECHK.TRANS64 P0, [R4+URZ+0x2e880], R5 ;  /* 0x02e88005040085a7 */ /* 0x000e24000800007f */
[----:B0-----:R-:W-:Y:S05]  /*12f70*/  @!P0 BRA `(.L_x_5710) ;  /* 0xfffffffc00f08947 */ /* 0x001fea000383ffff */
[----:B------:R-:W-:Y:S05]  /*12f80*/  BRA `(.L_x_5711) ;  /* 0xfffffff400b07947 */ /* 0x000fea000383ffff */
.L_x_5738:
        /* <DEDUP_REMOVED lines=15> */
.L_x_12354:


//--------------------- .text._ZN7cutlass13device_kernelIN5flash11enable_sm90INS1_16FlashAttnFwdSm90INS1_25CollectiveMainloopFwdSm90ILi2EN4cute5tupleIJNS5_1CILi1EEES8_S8_EEENS6_IJNS7_ILi128EEENS7_ILi224EEESA_EEELi128ENS_12float_e4m3_tEfNS_4arch4Sm90ELb0ELb0ELb1ELb1ELb0ELb1ELb0ELb1ELb1ELb0ELb0ELb0EEENS1_21CollectiveEpilogueFwdINS6_IJSA_SA_SB_EEES9_NS_10bfloat16_tESF_Li256ELb1ELb0ELb0ELb1EEENS1_36VarlenDynamicPersistentTileSchedulerILi128ELi224ELi256ELi128ELb0ELb0ELb1ELb0ELb1ELb1EEEEEEEEEvNT_6ParamsE --------------------------
	.section	.text._ZN7cutlass13device_kernelIN5flash11enable_sm90INS1_16FlashAttnFwdSm90INS1_25CollectiveMainloopFwdSm90ILi2EN4cute5tupleIJNS5_1CILi1EEES8_S8_EEENS6_IJNS7_ILi128EEENS7_ILi224EEESA_EEELi128ENS_12float_e4m3_tEfNS_4arch4Sm90ELb0ELb0ELb1ELb1ELb0ELb1ELb0ELb1ELb1ELb0ELb0ELb0EEENS1_21CollectiveEpilogueFwdINS6_IJSA_SA_SB_EEES9_NS_10bfloat16_tESF_Li256ELb1ELb0ELb0ELb1EEENS1_36VarlenDynamicPersistentTileSchedulerILi128ELi224ELi256ELi128ELb0ELb0ELb1ELb0ELb1ELb1EEEEEEEEEvNT_6ParamsE,"ax",@progbits
	.align	128
.text._ZN7cutlass13device_kernelIN5flash11enable_sm90INS1_16FlashAttnFwdSm90INS1_25CollectiveMainloopFwdSm90ILi2EN4cute5tupleIJNS5_1CILi1EEES8_S8_EEENS6_IJNS7_ILi128EEENS7_ILi224EEESA_EEELi128ENS_12float_e4m3_tEfNS_4arch4Sm90ELb0ELb0ELb1ELb1ELb0ELb1ELb0ELb1ELb1ELb0ELb0ELb0EEENS1_21CollectiveEpilogueFwdINS6_IJSA_SA_SB_EEES9_NS_10bfloat16_tESF_Li256ELb1ELb0ELb0ELb1EEENS1_36VarlenDynamicPersistentTileSchedulerILi128ELi224ELi256ELi128ELb0ELb0ELb1ELb0ELb1ELb1EEEEEEEEEvNT_6ParamsE:
        .type           _ZN7cutlass13device_kernelIN5flash11enable_sm90INS1_16FlashAttnFwdSm90INS1_25CollectiveMainloopFwdSm90ILi2EN4cute5tupleIJNS5_1CILi1EEES8_S8_EEENS6_IJNS7_ILi128EEENS7_ILi224EEESA_EEELi128ENS_12float_e4m3_tEfNS_4arch4Sm90ELb0ELb0ELb1ELb1ELb0ELb1ELb0ELb1ELb1ELb0ELb0ELb0EEENS1_21CollectiveEpilogueFwdINS6_IJSA_SA_SB_EEES9_NS_10bfloat16_tESF_Li256ELb1ELb0ELb0ELb1EEENS1_36VarlenDynamicPersistentTileSchedulerILi128ELi224ELi256ELi128ELb0ELb0ELb1ELb0ELb1ELb1EEEEEEEEEvNT_6ParamsE,@function
        .size           _ZN7cutlass13device_kernelIN5flash11enable_sm90INS1_16FlashAttnFwdSm90INS1_25CollectiveMainloopFwdSm90ILi2EN4cute5tupleIJNS5_1CILi1EEES8_S8_EEENS6_IJNS7_ILi128EEENS7_ILi224EEESA_EEELi128ENS_12float_e4m3_tEfNS_4arch4Sm90ELb0ELb0ELb1ELb1ELb0ELb1ELb0ELb1ELb1ELb0ELb0ELb0EEENS1_21CollectiveEpilogueFwdINS6_IJSA_SA_SB_EEES9_NS_10bfloat16_tESF_Li256ELb1ELb0ELb0ELb1EEENS1_36VarlenDynamicPersistentTileSchedulerILi128ELi224ELi256ELi128ELb0ELb0ELb1ELb0ELb1ELb1EEEEEEEEEvNT_6ParamsE,(.L_x_12355 - _ZN7cutlass13device_kernelIN5flash11enable_sm90INS1_16FlashAttnFwdSm90INS1_25CollectiveMainloopFwdSm90ILi2EN4cute5tupleIJNS5_1CILi1EEES8_S8_EEENS6_IJNS7_ILi128EEENS7_ILi224EEESA_EEELi128ENS_12float_e4m3_tEfNS_4arch4Sm90ELb0ELb0ELb1ELb1ELb0ELb1ELb0ELb1ELb1ELb0ELb0ELb0EEENS1_21CollectiveEpilogueFwdINS6_IJSA_SA_SB_EEES9_NS_10bfloat16_tESF_Li256ELb1ELb0ELb0ELb1EEENS1_36VarlenDynamicPersistentTileSchedulerILi128ELi224ELi256ELi128ELb0ELb0ELb1ELb0ELb1ELb1EEEEEEEEEvNT_6ParamsE)
        .other          _ZN7cutlass13device_kernelIN5flash11enable_sm90INS1_16FlashAttnFwdSm90INS1_25CollectiveMainloopFwdSm90ILi2EN4cute5tupleIJNS5_1CILi1EEES8_S8_EEENS6_IJNS7_ILi128EEENS7_ILi224EEESA_EEELi128ENS_12float_e4m3_tEfNS_4arch4Sm90ELb0ELb0ELb1ELb1ELb0ELb1ELb0ELb1ELb1ELb0ELb0ELb0EEENS1_21CollectiveEpilogueFwdINS6_IJSA_SA_SB_EEES9_NS_10bfloat16_tESF_Li256ELb1ELb0ELb0ELb1EEENS1_36VarlenDynamicPersistentTileSchedulerILi128ELi224ELi256ELi128ELb0ELb0ELb1ELb0ELb1ELb1EEEEEEEEEvNT_6ParamsE,@"STO_CUDA_ENTRY STV_DEFAULT"
_ZN7cutlass13device_kernelIN5flash11enable_sm90INS1_16FlashAttnFwdSm90INS1_25CollectiveMainloopFwdSm90ILi2EN4cute5tupleIJNS5_1CILi1EEES8_S8_EEENS6_IJNS7_ILi128EEENS7_ILi224EEESA_EEELi128ENS_12float_e4m3_tEfNS_4arch4Sm90ELb0ELb0ELb1ELb1ELb0ELb1ELb0ELb1ELb1ELb0ELb0ELb0EEENS1_21CollectiveEpilogueFwdINS6_IJSA_SA_SB_EEES9_NS_10bfloat16_tESF_Li256ELb1ELb0ELb0ELb1EEENS1_36VarlenDynamicPersistentTileSchedulerILi128ELi224ELi256ELi128ELb0ELb0ELb1ELb0ELb1ELb1EEEEEEEEEvNT_6ParamsE:
        /* <DEDUP_REMOVED lines=27> */
.L_x_5740:
[----:B------:R-:W-:Y:S05]  /*01b0*/  BSYNC B0 ;  /* 0x0000000000007941 */ /* 0x000fea0003800000 */
.L_x_5739:
        /* <DEDUP_REMOVED lines=41> */
.L_x_5741:
        /* <DEDUP_REMOVED lines=22> */
.L_x_5742:
        /* <DEDUP_REMOVED lines=18> */
.L_x_5743:
        /* <DEDUP_REMOVED lines=22> */
.L_x_5744:
        /* <DEDUP_REMOVED lines=22> */
.L_x_5745:
[----:B0-----:R-:W-:Y:S01]  /*0990*/  UMOV UR4, 0x1 ;  /* 0x0000000100047882 */ /* 0x001fe20000000000 */
[----:B------:R-:W-:Y:S01]  /*09a0*/  PLOP3.LUT P0, PT, PT, PT, UP0, 0x80, 0x0 ;  /* 0x000000000000781c */ /* 0x000fe20003f0f008 */
[----:B------:R-:W-:Y:S01]  /*09b0*/  USEL UR4, UR4, 0x2, !UP0 ;  /* 0x0000000204047887 */ /* 0x000fe2000c000000 */
[----:B------:R-:W-:Y:S01]  /*09c0*/  NOP ;  /* 0x0000000000007918 */ /* 0x000fe20000000000 */
[----:B------:R-:W-:Y:S01]  /*09d0*/  ULDC.64 UR60, c[0x0][0x208] ;  /* 0x00008200003c7ab9 */ /* 0x000fe20000000a00 */
[----:B------:R-:W-:Y:S03]  /*09e0*/  BSSY B8, `(.L_x_5746) ;  /* 0x00023e6000087945 */ /* 0x000fe60003800000 */
[----:B------:R-:W-:-:S05]  /*09f0*/  IMAD.U32 R2, RZ, RZ, UR4 ;  /* 0x00000004ff027e24 */ /* 0x000fca000f8e00ff */
[----:B------:R0:W-:Y:S01]  /*0a00*/  STL [R1+0xa8], R2 ;  /* 0x0000a80201007387 */ /* 0x0001e20000100800 */
[----:B-12-4-:R-:W-:Y:S06]  /*0a10*/  BAR.SYNC.DEFER_BLOCKING 0x0 ;  /* 0x0000000000007b1d */ /* 0x016fec0000010000 */
[----:B------:R-:W-:Y:S05]  /*0a20*/  @!P0 BRA `(.L_x_5747) ;  /* 0x000001d800d08947 */ /* 0x000fea0003800000 */
.L_x_5748:
[----:B------:R-:W-:-:S08]  /*0a30*/  NOP ;  /* 0x0000000000007918 */ /* 0x000fd00000000000 */
[----:B------:R-:W1:Y:S02]  /*0a40*/  USETMAXREG.TRY_ALLOC.CTAPOOL UP0, 0xf0 ;  /* 0x000000f0000079c8 */ /* 0x000e640008000600 */
[----:B-1----:R-:W-:-:S13]  /*0a50*/  PLOP3.LUT P0, PT, PT, PT, UP0, 0x80, 0x0 ;  /* 0x000000000000781c */ /* 0x002fda0003f0f008 */
[----:B------:R-:W-:Y:S05]  /*0a60*/  @!P0 BRA `(.L_x_5748) ;  /* 0xfffffffc00f08947 */ /* 0x000fea000383ffff */
[----:B------:R-:W1:Y:S01]  /*0a70*/  S2R R0, SR_TID.X ;  /* 0x0000000000007919 */ /* 0x000e620000002100 */
[----:B------:R-:W2:Y:S01]  /*0a80*/  S2UR UR5, SR_CgaCtaId ;  /* 0x00000000000579c3 */ /* 0x000ea20000008800 */
[----:B------:R-:W-:-:S07]  /*0a90*/  UMOV UR4, 0x400 ;  /* 0x0000040000047882 */ /* 0x000fce0000000000 */
[----:B------:R-:W-:Y:S06]  /*0aa0*/  BAR.ARV 0x8, 0x120 ;  /* 0x0204800000007b1d */ /* 0x000fec0000002000 */
[----:B--2---:R-:W-:-:S06]  /*0ab0*/  ULEA UR4, UR5, UR4, 0x18 ;  /* 0x0000000405047291 */ /* 0x004fcc000f8ec03f */
[----:B------:R-:W-:Y:S01]  /*0ac0*/  IMAD.U32 R16, RZ, RZ, UR4 ;  /* 0x00000004ff107e24 */ /* 0x000fe2000f8e00ff */
[----:B-1----:R-:W-:Y:S01]  /*0ad0*/  SHF.R.U32.HI R0, RZ, 0x7, R0 ;  /* 0x00000007ff007819 */ /* 0x002fe20000011600 */
[----:B------:R-:W-:-:S03]  /*0ae0*/  ULDC UR4, c[0x0][0xc14] ;  /* 0x0003050000047ab9 */ /* 0x000fc60000000800 */
[----:B------:R-:W-:Y:S01]  /*0af0*/  ISETP.NE.AND P0, PT, R0, 0x1, PT ;  /* 0x000000010000780c */ /* 0x000fe20003f05270 */
[----:B------:R-:W-:-:S05]  /*0b00*/  IMAD.U32 R0, RZ, RZ, UR5 ;  /* 0x00000005ff007e24 */ /* 0x000fca000f8e00ff */
[----:B------:R-:W-:Y:S07]  /*0b10*/  STL [R1+0x78], R0 ;  /* 0x0000780001007387 */ /* 0x000fee0000100800 */
[----:B------:R-:W-:Y:S08]  /*0b20*/  @!P0 BAR.ARV 0x9, 0x100 ;  /* 0x0244000000008b1d */ /* 0x000ff00000002000 */
[----:B------:R-:W-:Y:S06]  /*0b30*/  BAR.SYNC.DEFER_BLOCKING 0x5, 0x180 ;  /* 0x0146000000007b1d */ /* 0x000fec0000010000 */
[----:B------:R-:W1:Y:S02]  /*0b40*/  LDS.128 R124, [R16+0x2e8d0] ;  /* 0x02e8d000107c7984 */ /* 0x000e640000000c00 */
[----:B------:R-:W-:Y:S06]  /*0b50*/  BAR.ARV 0x4, 0x180 ;  /* 0x0106000000007b1d */ /* 0x000fec0000002000 */
[----:B-1----:R-:W-:-:S13]  /*0b60*/  ISETP.GE.AND P0, PT, R127, UR4, PT ;  /* 0x000000047f007c0c */ /* 0x002fda000bf06270 */
[----:B------:R-:W-:Y:S05]  /*0b70*/  @P0 BRA `(.L_x_5749) ;  /* 0x0000023c00300947 */ /* 0x000fea0003800000 */
[----:B0-----:R-:W2:Y:S01]  /*0b80*/  LDL R2, [R1+0xa8] ;  /* 0x0000a80001027983 */ /* 0x001ea20000100800 */
[----:B------:R-:W-:Y:S02]  /*0b90*/  IMAD.MOV.U32 R231, RZ, RZ, RZ ;  /* 0x000000ffffe77224 */ /* 0x000fe400078e00ff */
[----:B------:R-:W-:Y:S01]  /*0ba0*/  IMAD.MOV.U32 R17, RZ, RZ, RZ ;  /* 0x000000ffff117224 */ /* 0x000fe200078e00ff */
[----:B------:R-:W0:Y:S01]  /*0bb0*/  S2R R0, SR_TID.X ;  /* 0x0000000000007919 */ /* 0x000e220000002100 */
[----:B------:R-:W-:Y:S02]  /*0bc0*/  IMAD.MOV.U32 R235, RZ, RZ, RZ ;  /* 0x000000ffffeb7224 */ /* 0x000fe400078e00ff */
[----:B------:R-:W-:Y:S01]  /*0bd0*/  IMAD.MOV.U32 R233, RZ, RZ, RZ ;  /* 0x000000ffffe97224 */ /* 0x000fe200078e00ff */
[----:B0-----:R-:W-:-:S04]  /*0be0*/  IADD3 R11, R0, -0x80, RZ ;  /* 0xffffff80000b7810 */ /* 0x001fc80007ffe0ff */
[----:B------:R-:W-:Y:S02]  /*0bf0*/  SHF.R.S32.HI R0, RZ, 0x1f, R11 ;  /* 0x0000001fff007819 */ /* 0x000fe4000001140b */
[----:B--2---:R-:W-:Y:S02]  /*0c00*/  R2UR UR4, R2 ;  /* 0x00000000020472ca */ /* 0x004fe400000e0000 */
[----:B------:R-:W-:-:S04]  /*0c10*/  LEA.HI R2, R0, R11, RZ, 0x7 ;  /* 0x0000000b00027211 */ /* 0x000fc800078f38ff */
[----:B------:R-:W-:Y:S02]  /*0c20*/  LOP3.LUT R3, R2, 0xffffff80, RZ, 0xc0, !PT ;  /* 0xffffff8002037812 */ /* 0x000fe400078ec0ff */
[----:B------:R-:W-:-:S03]  /*0c30*/  SHF.R.S32.HI R12, RZ, 0x7, R2 ;  /* 0x00000007ff0c7819 */ /* 0x000fc60000011402 */
[----:B------:R-:W-:Y:S01]  /*0c40*/  IMAD.IADD R13, R11, 0x1, -R3 ;  /* 0x000000010b0d7824 */ /* 0x000fe200078e0a03 */
[----:B------:R-:W-:Y:S01]  /*0c50*/  LEA.HI R3, R0, R11, RZ, 0x4 ;  /* 0x0000000b00037211 */ /* 0x000fe200078f20ff */
[----:B------:R-:W-:Y:S01]  /*0c60*/  ULOP3.LUT UR4, UR4, 0x1, URZ, 0xfc, !UPT ;  /* 0x0000000104047892 */ /* 0x000fe2000f8efc3f */
[----:B------:R-:W-:Y:S02]  /*0c70*/  LEA.HI R2, R2, R12, RZ, 0x1 ;  /* 0x0000000c02027211 */ /* 0x000fe400078f08ff */
[----:B------:R-:W-:Y:S02]  /*0c80*/  SHF.R.S32.HI R7, RZ, 0x1f, R13 ;  /* 0x0000001fff077819 */ /* 0x000fe4000001140d */
[----:B------:R-:W-:Y:S02]  /*0c90*/  SHF.R.S32.HI R6, RZ, 0x4, R3 ;  /* 0x00000004ff067819 */ /* 0x000fe40000011403 */
[----:B------:R-:W-:Y:S02]  /*0ca0*/  LEA.HI R8, R7, R13, RZ, 0x2 ;  /* 0x0000000d07087211 */ /* 0x000fe400078f10ff */
[----:B------:R-:W-:-:S02]  /*0cb0*/  LEA.HI R4, R3, R6, RZ, 0x1 ;  /* 0x0000000603047211 */ /* 0x000fc400078f08ff */
[--C-:B------:R-:W-:Y:S02]  /*0cc0*/  SHF.R.S32.HI R9, RZ, 0x2, R8.reuse ;  /* 0x00000002ff097819 */ /* 0x100fe40000011408 */
[----:B------:R-:W-:Y:S02]  /*0cd0*/  SHF.R.S32.HI R10, RZ, 0x1f, R8 ;  /* 0x0000001fff0a7819 */ /* 0x000fe40000011408 */
[----:B------:R-:W-:Y:S02]  /*0ce0*/  LOP3.LUT R5, R4, 0x1ffffffe, RZ, 0xc0, !PT ;  /* 0x1ffffffe04057812 */ /* 0x000fe400078ec0ff */
[----:B------:R-:W-:Y:S02]  /*0cf0*/  LEA.HI R4, R0, R11, RZ, 0x5 ;  /* 0x0000000b00047211 */ /* 0x000fe400078f28ff */
[----:B------:R-:W-:Y:S01]  /*0d00*/  LEA.HI R10, R10, R9, RZ, 0x3 ;  /* 0x000000090a0a7211 */ /* 0x000fe200078f18ff */
[----:B------:R-:W-:Y:S01]  /*0d10*/  IMAD.IADD R5, R6, 0x1, -R5 ;  /* 0x0000000106057824 */ /* 0x000fe200078e0a05 */
[----:B------:R-:W-:-:S02]  /*0d20*/  LOP3.LUT R3, R3, 0x3fffff0, RZ, 0xc0, !PT ;  /* 0x03fffff003037812 */ /* 0x000fc400078ec0ff */
[----:B------:R-:W-:Y:S02]  /*0d30*/  SHF.L.U32 R4, R4, 0x5, RZ ;  /* 0x0000000504047819 */ /* 0x000fe400000006ff */
[----:B------:R-:W-:Y:S01]  /*0d40*/  LOP3.LUT R10, R10, 0xfffffff8, RZ, 0xc0, !PT ;  /* 0xfffffff80a0a7812 */ /* 0x000fe200078ec0ff */
[----:B------:R-:W-:Y:S01]  /*0d50*/  IMAD.IADD R3, R11, 0x1, -R3 ;  /* 0x000000010b037824 */ /* 0x000fe200078e0a03 */
[----:B------:R-:W-:Y:S02]  /*0d60*/  LEA.HI R7, R7, R13, RZ, 0x5 ;  /* 0x0000000d07077211 */ /* 0x000fe400078f28ff */
[----:B------:R-:W-:Y:S01]  /*0d70*/  LOP3.LUT R14, R4, 0xfffffc00, RZ, 0xc0, !PT ;  /* 0xfffffc00040e7812 */ /* 0x000fe200078ec0ff */
[----:B------:R-:W-:Y:S01]  /*0d80*/  IMAD.IADD R10, R9, 0x1, -R10 ;  /* 0x00000001090a7824 */ /* 0x000fe200078e0a0a */
[----:B------:R-:W-:Y:S01]  /*0d90*/  LOP3.LUT R8, R8, 0x7ffffffc, RZ, 0xc0, !PT ;  /* 0x7ffffffc08087812 */ /* 0x000fe200078ec0ff */
[----:B------:R-:W-:Y:S01]  /*0da0*/  IMAD.MOV.U32 R9, RZ, RZ, -0x2 ;  /* 0xfffffffeff097424 */ /* 0x000fe200078e00ff */
[----:B------:R-:W-:-:S02]  /*0db0*/  SHF.R.S32.HI R7, RZ, 0x5, R7 ;  /* 0x00000005ff077819 */ /* 0x000fc40000011407 */
[----:B------:R-:W-:Y:S01]  /*0dc0*/  LOP3.LUT R4, R2, 0x3fffffe, RZ, 0xc0, !PT ;  /* 0x03fffffe02047812 */ /* 0x000fe200078ec0ff */
[----:B------:R-:W-:Y:S02]  /*0dd0*/  IMAD R2, R3, 0x40, R14 ;  /* 0x0000004003027824 */ /* 0x000fe400078e020e */
[----:B------:R-:W-:Y:S01]  /*0de0*/  IMAD.IADD R8, R13, 0x1, -R8 ;  /* 0x000000010d087824 */ /* 0x000fe200078e0a08 */
[----:B------:R-:W-:Y:S01]  /*0df0*/  IADD3 R4, R12, -R4, RZ ;  /* 0x800000040c047210 */ /* 0x000fe20007ffe0ff */
[----:B------:R-:W-:Y:S02]  /*0e00*/  IMAD R7, R7, 0x10, R10 ;  /* 0x0000001007077824 */ /* 0x000fe400078e020a */
[----:B------:R-:W-:Y:S02]  /*0e10*/  IMAD R5, R5, 0x8, R2 ;  /* 0x0000000805057824 */ /* 0x000fe400078e0202 */
[----:B------:R-:W-:Y:S02]  /*0e20*/  IMAD R3, R8, R9, 0xe0 ;  /* 0x000000e008037424 */ /* 0x000fe400078e0209 */
[----:B------:R-:W-:Y:S01]  /*0e30*/  IMAD R2, R4, 0x40, R7 ;  /* 0x0000004004027824 */ /* 0x000fe200078e0207 */
[----:B------:R-:W-:Y:S01]  /*0e40*/  STL [R1+0xa4], R5 ;  /* 0x0000a40501007387 */ /* 0x000fe20000100800 */
[----:B------:R-:W-:Y:S01]  /*0e50*/  MOV R4, UR4 ;  /* 0x0000000400047c02 */ /* 0x000fe20008000f00 */
[----:B------:R-:W-:-:S02]  /*0e60*/  UMOV UR4, URZ ;  /* 0x0000003f00047c82 */ /* 0x000fc40008000000 */
[----:B------:R0:W-:Y:S04]  /*0e70*/  STL [R1+0x9c], R3 ;  /* 0x00009c0301007387 */ /* 0x0001e80000100800 */
[----:B------:R1:W-:Y:S04]  /*0e80*/  STL [R1+0xa0], R2 ;  /* 0x0000a00201007387 */ /* 0x0003e80000100800 */
[----:B------:R2:W-:Y:S01]  /*0e90*/  STL [R1+0x44], R4 ;  /* 0x0000440401007387 */ /* 0x0005e20000100800 */
[CC--:B0-----:R-:W-:Y:S02]  /*0ea0*/  LEA.HI R3, R0.reuse, R11.reuse, RZ, 0x2 ;  /* 0x0000000b00037211 */ /* 0x0c1fe400078f10ff */
[----:B-1----:R-:W-:-:S02]  /*0eb0*/  LEA.HI R2, R0, R11, RZ, 0x3 ;  /* 0x0000000b00027211 */ /* 0x002fc400078f18ff */
[--C-:B------:R-:W-:Y:S02]  /*0ec0*/  SHF.R.S32.HI R228, RZ, 0x2, R3.reuse ;  /* 0x00000002ffe47819 */ /* 0x100fe40000011403 */
[----:B------:R-:W-:Y:S02]  /*0ed0*/  LOP3.LUT R0, R2, 0x1ffffff8, RZ, 0xc0, !PT ;  /* 0x1ffffff802007812 */ /* 0x000fe400078ec0ff */
[----:B--2---:R-:W-:Y:S01]  /*0ee0*/  LOP3.LUT R4, R3, 0xfffffffc, RZ, 0xc0, !PT ;  /* 0xfffffffc03047812 */ /* 0x004fe200078ec0ff */
[C---:B------:R-:W-:Y:S01]  /*0ef0*/  VIADD R9, R228.reuse, 0x80 ;  /* 0x00000080e4097836 */ /* 0x040fe20000000000 */
[----:B------:R-:W-:Y:S01]  /*0f00*/  SHF.R.S32.HI R6, RZ, 0x3, R2 ;  /* 0x00000003ff067819 */ /* 0x000fe20000011402 */
[C---:B------:R-:W-:Y:S01]  /*0f10*/  IMAD.IADD R0, R11.reuse, 0x1, -R0 ;  /* 0x000000010b007824 */ /* 0x040fe200078e0a00 */
[----:B------:R-:W-:Y:S01]  /*0f20*/  SHF.R.S32.HI R3, RZ, 0x1f, R3 ;  /* 0x0000001fff037819 */ /* 0x000fe20000011403 */
[C---:B------:R-:W-:Y:S01]  /*0f30*/  VIADD R8, R228.reuse, 0xc0 ;  /* 0x000000c0e4087836 */ /* 0x040fe20000000000 */
[----:B------:R-:W-:Y:S01]  /*0f40*/  IADD3 R10, R228, 0x40, RZ ;  /* 0x00000040e40a7810 */ /* 0x000fe20007ffe0ff */
[----:B------:R-:W-:Y:S01]  /*0f50*/  IMAD.SHL.U32 R0, R0, 0x8, RZ ;  /* 0x0000000800007824 */ /* 0x000fe200078e00ff */
[----:B------:R-:W-:Y:S01]  /*0f60*/  SHF.R.S32.HI R2, RZ, 0x1f, R228 ;  /* 0x0000001fff027819 */ /* 0x000fe200000114e4 */
[----:B------:R-:W-:Y:S01]  /*0f70*/  IMAD.IADD R4, R11, 0x1, -R4 ;  /* 0x000000010b047824 */ /* 0x000fe200078e0a04 */
[----:B------:R0:W-:Y:S01]  /*0f80*/  STL [R1+0x58], R6 ;  /* 0x0000580601007387 */ /* 0x0001e20000100800 */
[----:B------:R-:W-:-:S02]  /*0f90*/  LEA.HI R3, R3, R228, RZ, 0x3 ;  /* 0x000000e403037211 */ /* 0x000fc400078f18ff */
[----:B------:R-:W-:Y:S01]  /*0fa0*/  SHF.R.S32.HI R2, RZ, 0x1f, R10 ;  /* 0x0000001fff027819 */ /* 0x000fe2000001140a */
[----:B------:R1:W-:Y:S01]  /*0fb0*/  STL [R1+0x50], R0 ;  /* 0x0000500001007387 */ /* 0x0003e20000100800 */
[----:B------:R-:W-:Y:S01]  /*0fc0*/  SHF.R.S32.HI R5, RZ, 0x1f, R9 ;  /* 0x0000001fff057819 */ /* 0x000fe20000011409 */
[----:B------:R-:W-:Y:S01]  /*0fd0*/  IMAD.SHL.U32 R18, R4, 0x10, RZ ;  /* 0x0000001004127824 */ /* 0x000fe200078e00ff */
[----:B------:R-:W-:Y:S02]  /*0fe0*/  SHF.R.S32.HI R7, RZ, 0x1f, R8 ;  /* 0x0000001fff077819 */ /* 0x000fe40000011408 */
[----:B------:R-:W-:Y:S01]  /*0ff0*/  LOP3.LUT R3, R3, 0xfffffff8, RZ, 0xc0, !PT ;  /* 0xfffffff803037812 */ /* 0x000fe200078ec0ff */
[----:B0-----:R-:W-:Y:S01]  /*1000*/  IMAD.SHL.U32 R6, R8, 0x80, RZ ;  /* 0x0000008008067824 */ /* 0x001fe200078e00ff */
[----:B------:R-:W-:Y:S01]  /*1010*/  SHF.L.U32 R22, R4, 0x3, RZ ;  /* 0x0000000304167819 */ /* 0x000fe200000006ff */
[----:B------:R-:W-:Y:S01]  /*1020*/  IMAD.SHL.U32 R4, R9, 0x80, RZ ;  /* 0x0000008009047824 */ /* 0x000fe200078e00ff */
[----:B------:R-:W-:Y:S01]  /*1030*/  LEA.HI R2, R2, R10, RZ, 0x3 ;  /* 0x0000000a02027211 */ /* 0x000fe200078f18ff */
[----:B-1----:R-:W-:Y:S01]  /*1040*/  IMAD.SHL.U32 R0, R10, 0x80, RZ ;  /* 0x000000800a007824 */ /* 0x002fe200078e00ff */
[----:B------:R-:W-:Y:S01]  /*1050*/  LEA.HI R5, R5, R9, RZ, 0x3 ;  /* 0x0000000905057211 */ /* 0x000fe200078f18ff */
[----:B------:R-:W-:Y:S01]  /*1060*/  IMAD.IADD R229, R228, 0x1, -R3 ;  /* 0x00000001e4e57824 */ /* 0x000fe200078e0a03 */
[----:B------:R-:W-:Y:S01]  /*1070*/  LEA.HI R7, R7, R8, RZ, 0x3 ;  /* 0x0000000807077211 */ /* 0x000fe200078f18ff */
[----:B------:R-:W-:Y:S01]  /*1080*/  VIADD R230, R22, 0x20 ;  /* 0x0000002016e67836 */ /* 0x000fe20000000000 */
[----:B------:R-:W-:Y:S01]  /*1090*/  LOP3.LUT R0, R0, 0x380, RZ, 0xc0, !PT ;  /* 0x0000038000007812 */ /* 0x000fe200078ec0ff */
[----:B------:R-:W-:Y:S01]  /*10a0*/  IMAD.SHL.U32 R5, R5, 0x80, RZ ;  /* 0x0000008005057824 */ /* 0x000fe200078e00ff */
[----:B------:R-:W-:Y:S01]  /*10b0*/  SHF.L.U32 R2, R2, 0x7, RZ ;  /* 0x0000000702027819 */ /* 0x000fe200000006ff */
[----:B------:R-:W-:Y:S01]  /*10c0*/  IMAD.SHL.U32 R7, R7, 0x80, RZ ;  /* 0x0000008007077824 */ /* 0x000fe200078e00ff */
[----:B------:R-:W-:-:S02]  /*10d0*/  LOP3.LUT R3, R4, 0x380, RZ, 0xc0, !PT ;  /* 0x0000038004037812 */ /* 0x000fc400078ec0ff */
[----:B------:R-:W-:Y:S02]  /*10e0*/  SHF.R.U32.HI R3, RZ, 0x3, R0 ;  /* 0x00000003ff037819 */ /* 0x000fe40000011600 */
[----:B------:R-:W-:Y:S02]  /*10f0*/  LOP3.LUT R0, R0, 0x70, R18, 0xf8, !PT ;  /* 0x0000007000007812 */ /* 0x000fe400078ef812 */
[----:B------:R-:W-:Y:S02]  /*1100*/  LOP3.LUT R2, R2, 0xfffffc00, RZ, 0xc0, !PT ;  /* 0xfffffc0002027812 */ /* 0x000fe400078ec0ff */
[----:B------:R-:W-:Y:S02]  /*1110*/  LOP3.LUT R4, R6, 0x380, RZ, 0xc0, !PT ;  /* 0x0000038006047812 */ /* 0x000fe400078ec0ff */
[----:B------:R-:W-:Y:S01]  /*1120*/  LOP3.LUT R3, R2, R0, R3, 0xf6, !PT ;  /* 0x0000000002037212 */ /* 0x000fe200078ef603 */
[----:B------:R0:W-:Y:S01]  /*1130*/  STL [R1+0x68], R2 ;  /* 0x0000680201007387 */ /* 0x0001e20000100800 */
[----:B------:R-:W-:-:S02]  /*1140*/  LOP3.LUT R4, R5, 0xfffffc00, RZ, 0xc0, !PT ;  /* 0xfffffc0005047812 */ /* 0x000fc400078ec0ff */
[----:B------:R-:W-:Y:S02]  /*1150*/  LOP3.LUT R0, R7, 0xfffffc00, RZ, 0xc0, !PT ;  /* 0xfffffc0007007812 */ /* 0x000fe400078ec0ff */
[----:B------:R-:W-:Y:S01]  /*1160*/  SHF.R.S32.HI R19, RZ, 0x1f, R18 ;  /* 0x0000001fff137819 */ /* 0x000fe20000011412 */
[----:B------:R-:W-:Y:S01]  /*1170*/  STL [R1+0x74], R4 ;  /* 0x0000740401007387 */ /* 0x000fe20000100800 */
[----:B0-----:R-:W-:-:S03]  /*1180*/  IMAD.IADD R2, R16, 0x1, R3 ;  /* 0x0000000110027824 */ /* 0x001fc600078e0203 */
[----:B------:R0:W-:Y:S04]  /*1190*/  STL [R1+0x70], R0 ;  /* 0x0000700001007387 */ /* 0x0001e80000100800 */
[----:B------:R1:W-:Y:S01]  /*11a0*/  STL [R1+0x98], R2 ;  /* 0x0000980201007387 */ /* 0x0003e20000100800 */
[----:B0-----:R-:W-:-:S05]  /*11b0*/  MOV R0, UR4 ;  /* 0x0000000400007c02 */ /* 0x001fca0008000f00 */
[----:B------:R1:W-:Y:S02]  /*11c0*/  STL [R1+0x94], R0 ;  /* 0x0000940001007387 */ /* 0x0003e40000100800 */
.L_x_5920:
[----:B01----:R-:W0:Y:S02]  /*11d0*/  LDC.64 R2, c[0x0][0xc60] ;  /* 0x00031800ff027b82 */ /* 0x003e240000000a00 */
[----:B0-----:R-:W-:-:S05]  /*11e0*/  IMAD.WIDE R2, R127, 0x4, R2 ;  /* 0x000000047f027825 */ /* 0x001fca00078e0202 */
[----:B--2---:R0:W2:Y:S01]  /*11f0*/  LDG.E R0, desc[UR60][R2.64] ;  /* 0x0000003c02007981 */ /* 0x0040a2000c1e1900 */
[----:B------:R-:W-:Y:S05]  /*1200*/  YIELD ;  /* 0x0000000000007946 */ /* 0x000fea0003800000 */
[----:B------:R-:W-:Y:S01]  /*1210*/  ULDC.64 UR4, c[0x0][0xa28] ;  /* 0x00028a0000047ab9 */ /* 0x000fe20000000a00 */
[----:B------:R-:W-:Y:S01]  /*1220*/  ULDC.64 UR8, c[0x0][0xa18] ;  /* 0x0002860000087ab9 */ /* 0x000fe20000000a00 */
[----:B------:R-:W-:Y:S01]  /*1230*/  ISETP.NE.U32.AND P1, PT, RZ, UR4, PT ;  /* 0x00000004ff007c0c */ /* 0x000fe2000bf25070 */
[----:B------:R-:W-:Y:S01]  /*1240*/  ULDC.64 UR6, c[0x0][0xa08] ;  /* 0x0002820000067ab9 */ /* 0x000fe20000000a00 */
[----:B0-----:R-:W-:Y:S01]  /*1250*/  IMAD.MOV.U32 R3, RZ, RZ, RZ ;  /* 0x000000ffff037224 */ /* 0x001fe200078e00ff */
[----:B------:R-:W-:Y:S01]  /*1260*/  ISETP.NE.U32.AND P0, PT, RZ, UR6, PT ;  /* 0x00000006ff007c0c */ /* 0x000fe2000bf05070 */
[----:B-----5:R-:W-:Y:S01]  /*1270*/  IMAD.MOV.U32 R29, RZ, RZ, RZ ;  /* 0x000000ffff1d7224 */ /* 0x020fe200078e00ff */
[----:B------:R-:W-:-:S02]  /*1280*/  ISETP.NE.AND.EX P1, PT, RZ, UR5, PT, P1 ;  /* 0x00000005ff007c0c */ /* 0x000fc4000bf25310 */
[----:B------:R-:W-:Y:S02]  /*1290*/  ISETP.NE.AND.EX P0, PT, RZ, UR7, PT, P0 ;  /* 0x00000007ff007c0c */ /* 0x000fe4000bf05300 */
[----:B--2---:R-:W-:Y:S01]  /*12a0*/  SHF.R.S32.HI R6, RZ, 0x1f, R0 ;  /* 0x0000001fff067819 */ /* 0x004fe20000011400 */
[----:B------:R-:W-:-:S08]  /*12b0*/  IMAD.SHL.U32 R30, R0, 0x4, RZ ;  /* 0x00000004001e7824 */ /* 0x000fd000078e00ff */
        /* <DEDUP_REMOVED lines=12> */
[----:B------:R-:W-:Y:S01]  /*1380*/  ULDC.64 UR4, c[0x0][0x3f8] ;  /* 0x0000fe0000047ab9 */ /* 0x000fe20000000a00 */
[----:B------:R1:W-:Y:S04]  /*1390*/  STL [R1+0x84], R30 ;  /* 0x0000841e01007387 */ /* 0x0003e80000100800 */
[----:B------:R1:W5:Y:S05]  /*13a0*/  @P0 LDG.E R29, desc[UR60][R8.64] ;  /* 0x0000003c081d0981 */ /* 0x00036a000c1e1900 */
[----:B0-----:R-:W-:Y:S01]  /*13b0*/  @P2 IADD3 R6, P1, R30, UR8, RZ ;  /* 0x000000081e062c10 */ /* 0x001fe2000ff3e0ff */
        /* <DEDUP_REMOVED lines=10> */
[----:B------:R-:W-:Y:S01]  /*1460*/  MOV R2, UR5 ;  /* 0x0000000500027c02 */ /* 0x000fe20008000f00 */
[----:B------:R-:W-:Y:S02]  /*1470*/  IMAD.U32 R26, RZ, RZ, UR4 ;  /* 0x00000004ff1a7e24 */ /* 0x000fe4000f8e00ff */
[----:B------:R-:W-:Y:S01]  /*1480*/  IMAD.MOV.U32 R27, RZ, RZ, R0 ;  /* 0x000000ffff1b7224 */ /* 0x000fe200078e0000 */
        /* <DEDUP_REMOVED lines=10> */
.L_x_5750:
        /* <DEDUP_REMOVED lines=10> */
.L_x_5751:
[----:B------:R-:W-:Y:S05]  /*15d0*/  @!P0 BRA `(.L_x_5752) ;  /* 0x00000000000c8947 */ /* 0x000fea0003800000 */
[----:B------:R-:W2:Y:S04]  /*15e0*/  LDG.E R5, desc[UR60][R8.64] ;  /* 0x0000003c08057981 */ /* 0x000ea8000c1e1900 */
[----:B------:R-:W2:Y:S02]  /*15f0*/  LDG.E R26, desc[UR60][R8.64+0x4] ;  /* 0x0000043c081a7981 */ /* 0x000ea4000c1e1900 */
[----:B--2---:R-:W-:-:S07]  /*1600*/  IMAD.IADD R26, R26, 0x1, -R5 ;  /* 0x000000011a1a7824 */ /* 0x004fce00078e0a05 */
.L_x_5752:
        /* <DEDUP_REMOVED lines=9> */
[----:B------:R-:W-:Y:S02]  /*16a0*/  ISETP.NE.U32.AND P1, PT, RZ, UR4, PT ;  /* 0x00000004ff007c0c */ /* 0x000fe4000bf25070 */
[----:B------:R-:W-:Y:S02]  /*16b0*/  MOV R117, R26 ;  /* 0x0000001a00757202 */ /* 0x000fe40000000f00 */
[----:B------:R-:W-:Y:S02]  /*16c0*/  ISETP.NE.AND.EX P1, PT, RZ, UR5, PT, P1 ;  /* 0x00000005ff007c0c */ /* 0x000fe4000bf25310 */
[----:B0-----:R-:W-:-:S11]  /*16d0*/  MOV R4, RZ ;  /* 0x000000ff00047202 */ /* 0x001fd60000000f00 */
[----:B------:R-:W-:-:S04]  /*16e0*/  @P1 IADD3 R6, P2, R30, UR4, RZ ;  /* 0x000000041e061c10 */ /* 0x000fc8000ff5e0ff */
[----:B------:R-:W-:-:S05]  /*16f0*/  @P1 IADD3.X R7, R28, UR5, RZ, P2, !PT ;  /* 0x000000051c071c10 */ /* 0x000fca00097fe4ff */
[----:B------:R0:W5:Y:S01]  /*1700*/  @P1 LDG.E R117, desc[UR60][R6.64] ;  /* 0x0000003c06751981 */ /* 0x000162000c1e1900 */
[----:B--2---:R-:W-:Y:S02]  /*1710*/  @P0 IMAD.IADD R2, R9, 0x1, -R0 ;  /* 0x0000000109020824 */ /* 0x004fe400078e0a00 */
[----:B------:R-:W-:Y:S02]  /*1720*/  IMAD.MOV R0, RZ, RZ, -R11 ;  /* 0x000000ffff007224 */ /* 0x000fe400078e0a0b */
[----:B------:R-:W-:-:S03]  /*1730*/  IMAD.IADD R139, R11, 0x1, R2 ;  /* 0x000000010b8b7824 */ /* 0x000fc600078e0202 */
[----:B------:R-:W-:Y:S01]  /*1740*/  VIMNMX R0, RZ, R0, !PT ;  /* 0x00000000ff007248 */ /* 0x000fe20007fe0100 */
[----:B------:R-:W-:-:S03]  /*1750*/  VIADD R5, R139, 0xdf ;  /* 0x000000df8b057836 */ /* 0x000fc60000000000 */
[----:B------:R-:W-:Y:S01]  /*1760*/  SHF.R.U32.HI R24, RZ, 0x5, R0 ;  /* 0x00000005ff187819 */ /* 0x000fe20000011600 */
[----:B------:R-:W-:-:S04]  /*1770*/  IMAD.HI R4, R5, -0x6db6db6d, R4 ;  /* 0x9249249305047827 */ /* 0x000fc800078e0204 */
[----:B------:R-:W-:Y:S01]  /*1780*/  IMAD.WIDE.U32 R24, R24, 0x24924925, RZ ;  /* 0x2492492518187825 */ /* 0x000fe200078e00ff */
[----:B------:R-:W-:-:S03]  /*1790*/  SHF.R.U32.HI R3, RZ, 0x1f, R4 ;  /* 0x0000001fff037819 */ /* 0x000fc60000011604 */
[----:B------:R-:W-:Y:S01]  /*17a0*/  IMAD.MOV.U32 R24, RZ, RZ, R25 ;  /* 0x000000ffff187224 */ /* 0x000fe200078e0019 */
[----:B------:R-:W-:-:S04]  /*17b0*/  LEA.HI.SX32 R232, R4, R3, 0x19 ;  /* 0x0000000304e87211 */ /* 0x000fc800078fcaff */
[----:B------:R-:W-:Y:S01]  /*17c0*/  MOV R25, R24 ;  /* 0x0000001800197202 */ /* 0x000fe20000000f00 */
[----:B------:R-:W-:-:S05]  /*17d0*/  IMAD R3, R232, 0xe0, -R11 ;  /* 0x000000e0e8037824 */ /* 0x000fca00078e0a0b */
[----:B------:R-:W-:-:S04]  /*17e0*/  VIMNMX R3, R3, R2, PT ;  /* 0x0000000203037248 */ /* 0x000fc80003fe0100 */
[----:B------:R-:W-:-:S13]  /*17f0*/  ISETP.GT.AND P0, PT, R3, R0, PT ;  /* 0x000000000300720c */ /* 0x000fda0003f04270 */
[----:B------:R-:W-:Y:S02]  /*1800*/  @P0 VIADD R5, R3, 0xdf ;  /* 0x000000df03050836 */ /* 0x000fe40000000000 */
[----:B------:R-:W-:-:S04]  /*1810*/  @P0 IMAD.MOV.U32 R4, RZ, RZ, RZ ;  /* 0x000000ffff040224 */ /* 0x000fc800078e00ff */
[----:B------:R-:W-:-:S05]  /*1820*/  @P0 IMAD.HI R4, R5, -0x6db6db6d, R4 ;  /* 0x9249249305040827 */ /* 0x000fca00078e0204 */
        /* <DEDUP_REMOVED lines=24> */
[----:B-1---5:R-:W-:Y:S05]  /*19b0*/  CALL.ABS.NOINC R14 ;  /* 0x000000000e007343 */ /* 0x022fea0003c00000 */
.L_x_5755:
[----:B------:R-:W-:Y:S05]  /*19c0*/  BSYNC B6 ;  /* 0x0000000000067941 */ /* 0x000fea0003800000 */
.L_x_5754:
        /* <DEDUP_REMOVED lines=20> */
.L_x_5757:
[----:B------:R-:W-:Y:S05]  /*1b10*/  BSYNC B6 ;  /* 0x0000000000067941 */ /* 0x000fea0003800000 */
.L_x_5756:
[----:B------:R-:W-:Y:S01]  /*1b20*/  ULDC.64 UR4, c[0x0][0x9f8] ;  /* 0x00027e0000047ab9 */ /* 0x000fe20000000a00 */
[----:B------:R-:W2:Y:S01]  /*1b30*/  LDL R55, [R1+0x68] ;  /* 0x0000680001377983 */ /* 0x000ea20000100800 */
[----:B------:R-:W-:Y:S01]  /*1b40*/  ISETP.NE.U32.AND P0, PT, RZ, UR4, PT ;  /* 0x00000004ff007c0c */ /* 0x000fe2000bf05070 */
[----:B------:R-:W0:Y:S08]  /*1b50*/  LDC R0, c[0x0][0x428] ;  /* 0x00010a00ff007b82 */ /* 0x000e300000000800 */
[----:B------:R-:W1:Y:S01]  /*1b60*/  LDC.64 R44, c[0x0][0x2f0] ;  /* 0x0000bc00ff2c7b82 */ /* 0x000e620000000a00 */
[----:B------:R-:W-:Y:S01]  /*1b70*/  ISETP.NE.AND.EX P0, PT, RZ, UR5, PT, P0 ;  /* 0x00000005ff007c0c */ /* 0x000fe2000bf05300 */
[----:B------:R-:W3:Y:S01]  /*1b80*/  LDL R54, [R1+0x74] ;  /* 0x0000740001367983 */ /* 0x000ee20000100800 */
[----:B------:R-:W-:Y:S01]  /*1b90*/  IMAD.IADD R103, R29, 0x1, R26 ;  /* 0x000000011d677824 */ /* 0x000fe200078e021a */
[----:B------:R-:W-:-:S02]  /*1ba0*/  ULDC.64 UR6, c[0x0][0xa08] ;  /* 0x0002820000067ab9 */ /* 0x000fc40000000a00 */
[----:B------:R-:W4:Y:S02]  /*1bb0*/  LDL R52, [R1+0x70] ;  /* 0x0000700001347983 */ /* 0x000f240000100800 */
[----:B------:R-:W1:Y:S06]  /*1bc0*/  LDC.64 R38, c[0x0][0x3d8] ;  /* 0x0000f600ff267b82 */ /* 0x000e6c0000000a00 */
[----:B------:R-:W-:Y:S01]  /*1bd0*/  @P0 IADD3 R4, P1, R30, UR4, RZ ;  /* 0x000000041e040c10 */ /* 0x000fe2000ff3e0ff */
[----:B------:R-:W1:Y:S01]  /*1be0*/  S2R R20, SR_TID.X ;  /* 0x0000000000147919 */ /* 0x000e620000002100 */
[----:B------:R-:W1:Y:S02]  /*1bf0*/  LDC R121, c[0x0][0x3d4] ;  /* 0x0000f500ff797b82 */ /* 0x000e640000000800 */
[----:B------:R-:W-:Y:S01]  /*1c00*/  @P0 IADD3.X R5, R28, UR5, RZ, P1, !PT ;  /* 0x000000051c050c10 */ /* 0x000fe20008ffe4ff */
[----:B------:R-:W-:-:S04]  /*1c10*/  ULDC.64 UR4, c[0x0][0x2f8] ;  /* 0x0000be0000047ab9 */ /* 0x000fc80000000a00 */
[----:B------:R1:W2:Y:S01]  /*1c20*/  @P0 LDG.E R27, desc[UR60][R4.64] ;  /* 0x0000003c041b0981 */ /* 0x0002a2000c1e1900 */
[----:B0-----:R-:W-:Y:S01]  /*1c30*/  ISETP.NE.AND P0, PT, R0, 0x1, PT ;  /* 0x000000010000780c */ /* 0x001fe20003f05270 */
[----:B------:R-:W-:Y:S01]  /*1c40*/  VIADD R15, R228, 0xc0 ;  /* 0x000000c0e40f7836 */ /* 0x000fe20000000000 */
[----:B------:R-:W-:Y:S01]  /*1c50*/  SHF.R.S32.HI R33, RZ, 0x1f, R103 ;  /* 0x0000001fff217819 */ /* 0x000fe20000011467 */
[----:B-1----:R-:W-:Y:S01]  /*1c60*/  IMAD.SHL.U32 R106, R44, 0x40, RZ ;  /* 0x000000402c6a7824 */ /* 0x002fe200078e00ff */
[----:B------:R-:W-:Y:S01]  /*1c70*/  IADD3 R30, R228, 0x80, RZ ;  /* 0x00000080e41e7810 */ /* 0x000fe20007ffe0ff */
[C---:B------:R-:W-:Y:S01]  /*1c80*/  IMAD.WIDE.U32 R132, R44.reuse, 0xe0, RZ ;  /* 0x000000e02c847825 */ /* 0x040fe200078e00ff */
[----:B------:R-:W-:Y:S02]  /*1c90*/  SHF.R.S32.HI R23, RZ, 0x1f, R22 ;  /* 0x0000001fff177819 */ /* 0x000fe40000011416 */
[----:B------:R-:W-:Y:S01]  /*1ca0*/  SHF.R.S32.HI R123, RZ, 0x1f, R30 ;  /* 0x0000001fff7b7819 */ /* 0x000fe2000001141e */
[-C--:B------:R-:W-:Y:S01]  /*1cb0*/  IMAD R6, R33, R44.reuse, RZ ;  /* 0x0000002c21067224 */ /* 0x080fe200078e02ff */
[----:B------:R-:W-:Y:S01]  /*1cc0*/  SHF.L.U64.HI R107, R44, 0x6, R45 ;  /* 0x000000062c6b7819 */ /* 0x000fe2000001022d */
[----:B------:R-:W-:Y:S01]  /*1cd0*/  IMAD.WIDE.U32 R4, R103, R44, RZ ;  /* 0x0000002c67047225 */ /* 0x000fe200078e00ff */
[----:B------:R-:W-:Y:S01]  /*1ce0*/  SHF.L.U64.HI R12, R38, 0x6, R39 ;  /* 0x00000006260c7819 */ /* 0x000fe20000010227 */
[----:B------:R-:W0:Y:S02]  /*1cf0*/  @P0 LDC R3, c[0x0][0x42c] ;  /* 0x00010b00ff030b82 */ /* 0x000e240000000800 */
[----:B------:R-:W-:Y:S01]  /*1d00*/  VIADD R28, R228, 0x80 ;  /* 0x00000080e41c7836 */ /* 0x000fe20000000000 */
[----:B------:R-:W-:Y:S01]  /*1d10*/  ISETP.GE.AND P2, PT, R18, R121, PT ;  /* 0x000000791200720c */ /* 0x000fe20003f46270 */
[----:B------:R-:W-:-:S02]  /*1d20*/  VIADD R57, R228, 0xc0 ;  /* 0x000000c0e4397836 */ /* 0x000fc40000000000 */
[----:B------:R-:W-:Y:S02]  /*1d30*/  IMAD.WIDE.U32 R94, R38, 0xe0, RZ ;  /* 0x000000e0265e7825 */ /* 0x000fe400078e00ff */
[----:B------:R-:W1:Y:S01]  /*1d40*/  @P0 LDC R7, c[0x0][0x430] ;  /* 0x00010c00ff070b82 */ /* 0x000e620000000800 */
[----:B------:R-:W-:Y:S01]  /*1d50*/  SHF.R.U32.HI R13, RZ, 0x7, R20 ;  /* 0x00000007ff0d7819 */ /* 0x000fe20000011614 */
[----:B------:R-:W1:Y:S01]  /*1d60*/  S2R R30, SR_TID.X ;  /* 0x00000000001e7919 */ /* 0x000e620000002100 */
[----:B------:R-:W-:Y:S01]  /*1d70*/  SHF.R.S32.HI R20, RZ, 0x1f, R228 ;  /* 0x0000001fff147819 */ /* 0x000fe200000114e4 */
[----:B------:R-:W-:Y:S01]  /*1d80*/  IMAD.WIDE.U32 R134, R228, R44, R106 ;  /* 0x0000002ce4867225 */ /* 0x000fe200078e006a */
[C---:B------:R-:W-:Y:S02]  /*1d90*/  ISETP.NE.AND P6, PT, R13.reuse, 0x1, PT ;  /* 0x000000010d00780c */ /* 0x040fe40003fc5270 */
[----:B------:R-:W-:Y:S01]  /*1da0*/  SHF.R.S32.HI R122, RZ, 0x1f, R15 ;  /* 0x0000001fff7a7819 */ /* 0x000fe2000001140f */
[----:B------:R-:W-:Y:S01]  /*1db0*/  VIADD R140, R13, 0x8 ;  /* 0x000000080d8c7836 */ /* 0x000fe20000000000 */
[----:B------:R-:W-:Y:S01]  /*1dc0*/  SHF.L.U32 R57, R57, 0x7, RZ ;  /* 0x0000000739397819 */ /* 0x000fe200000006ff */
[----:B------:R-:W-:-:S02]  /*1dd0*/  IMAD R13, R45, 0xe0, RZ ;  /* 0x000000e02d0d7824 */ /* 0x000fc400078e02ff */
[-C--:B------:R-:W-:Y:S01]  /*1de0*/  IMAD R15, R20, R44.reuse, RZ ;  /* 0x0000002c140f7224 */ /* 0x080fe200078e02ff */
[----:B------:R-:W-:Y:S01]  /*1df0*/  LOP3.LUT R57, R57, 0x380, RZ, 0xc0, !PT ;  /* 0x0000038039397812 */ /* 0x000fe200078ec0ff */
[----:B------:R-:W-:-:S03]  /*1e00*/  IMAD.WIDE.U32 R104, R228, R44, R18 ;  /* 0x0000002ce4687225 */ /* 0x000fc600078e0012 */
[----:B------:R-:W-:Y:S01]  /*1e10*/  SHF.R.U32.HI R141, RZ, 0x3, R57 ;  /* 0x00000003ff8d7819 */ /* 0x000fe20000011639 */
[----:B0-----:R-:W-:-:S04]  /*1e20*/  @P0 IMAD.HI.U32 R0, R126, R3, RZ ;  /* 0x000000037e000227 */ /* 0x001fc800078e00ff */
[----:B------:R-:W-:Y:S01]  /*1e30*/  IMAD.MOV.U32 R3, RZ, RZ, R126 ;  /* 0x000000ffff037224 */ /* 0x000fe200078e007e */
[----:B-1----:R-:W-:Y:S01]  /*1e40*/  @P0 SHF.R.U32.HI R3, RZ, R7, R0 ;  /* 0x00000007ff030219 */ /* 0x002fe20000011600 */
[----:B------:R-:W-:Y:S01]  /*1e50*/  IMAD R7, R103, R45, R6 ;  /* 0x0000002d67077224 */ /* 0x000fe200078e0206 */
[----:B------:R-:W-:Y:S01]  /*1e60*/  ISETP.NE.U32.AND P0, PT, RZ, UR6, PT ;  /* 0x00000006ff007c0c */ /* 0x000fe2000bf05070 */
[----:B------:R-:W-:Y:S01]  /*1e70*/  IMAD.SHL.U32 R28, R28, 0x80, RZ ;  /* 0x000000801c1c7824 */ /* 0x000fe200078e00ff */
[----:B------:R-:W-:Y:S01]  /*1e80*/  SHF.R.S32.HI R6, RZ, 0x1f, R3 ;  /* 0x0000001fff067819 */ /* 0x000fe20000011403 */
[----:B------:R-:W-:Y:S01]  /*1e90*/  IMAD.IADD R5, R5, 0x1, R7 ;  /* 0x0000000105057824 */ /* 0x000fe200078e0207 */
[----:B------:R-:W-:Y:S01]  /*1ea0*/  ISETP.NE.AND.EX P0, PT, RZ, UR7, PT, P0 ;  /* 0x00000007ff007c0c */ /* 0x000fe2000bf05300 */
[----:B------:R-:W-:Y:S01]  /*1eb0*/  VIADD R32, R228, 0x40 ;  /* 0x00000040e4207836 */ /* 0x000fe20000000000 */
[----:B------:R-:W-:Y:S01]  /*1ec0*/  LOP3.LUT R28, R28, 0x380, RZ, 0xc0, !PT ;  /* 0x000003801c1c7812 */ /* 0x000fe200078ec0ff */
[----:B------:R-:W-:-:S02]  /*1ed0*/  IMAD R0, R6, UR4, RZ ;  /* 0x0000000406007c24 */ /* 0x000fc4000f8e02ff */
[C---:B------:R-:W-:Y:S01]  /*1ee0*/  IMAD.WIDE.U32 R4, R3.reuse, UR4, R4 ;  /* 0x0000000403047c25 */ /* 0x040fe2000f8e0004 */
[----:B------:R-:W-:Y:S02]  /*1ef0*/  SHF.R.U32.HI R142, RZ, 0x3, R28 ;  /* 0x00000003ff8e7819 */ /* 0x000fe4000001161c */
[----:B------:R-:W-:Y:S01]  /*1f00*/  SHF.R.S32.HI R124, RZ, 0x1f, R32 ;  /* 0x0000001fff7c7819 */ /* 0x000fe20000011420 */
[----:B------:R-:W-:Y:S01]  /*1f10*/  IMAD R7, R3, UR5, R0 ;  /* 0x0000000503077c24 */ /* 0x000fe2000f8e0200 */
[----:B------:R-:W-:Y:S01]  /*1f20*/  ULDC.64 UR4, c[0x0][0x300] ;  /* 0x0000c00000047ab9 */ /* 0x000fe20000000a00 */
[----:B------:R-:W-:Y:S02]  /*1f30*/  VIADD R30, R30, 0xffffff80 ;  /* 0xffffff801e1e7836 */ /* 0x000fe40000000000 */
[----:B------:R-:W-:Y:S02]  /*1f40*/  IMAD.IADD R5, R5, 0x1, R7 ;  /* 0x0000000105057824 */ /* 0x000fe400078e0207 */
[----:B------:R-:W-:Y:S01]  /*1f50*/  IMAD.IADD R40, R133, 0x1, R13 ;  /* 0x0000000185287824 */ /* 0x000fe200078e020d */
[----:B------:R-:W-:Y:S01]  /*1f60*/  SHF.R.S32.HI R56, RZ, 0x1f, R30 ;  /* 0x0000001fff387819 */ /* 0x000fe2000001141e */
[----:B------:R-:W-:Y:S01]  /*1f70*/  IMAD R15, R228, R45, R15 ;  /* 0x0000002de40f7224 */ /* 0x000fe200078e020f */
[----:B------:R-:W-:-:S02]  /*1f80*/  SHF.L.U64.HI R45, R44, 0x7, R45 ;  /* 0x000000072c2d7819 */ /* 0x000fc4000001022d */
[----:B------:R-:W-:Y:S01]  /*1f90*/  LEA.HI R56, R56, R30, RZ, 0x5 ;  /* 0x0000001e38387211 */ /* 0x000fe200078f28ff */
[----:B------:R-:W-:-:S04]  /*1fa0*/  IMAD.IADD R42, R15, 0x1, R135 ;  /* 0x000000010f2a7824 */ /* 0x000fc800078e0287 */
[----:B------:R-:W-:-:S05]  /*1fb0*/  IMAD.SHL.U32 R56, R56, 0x20, RZ ;  /* 0x0000002038387824 */ /* 0x000fca00078e00ff */
[----:B------:R-:W-:Y:S01]  /*1fc0*/  LOP3.LUT R56, R56, 0xfffffc00, RZ, 0xc0, !PT ;  /* 0xfffffc0038387812 */ /* 0x000fe200078ec0ff */
[----:B------:R-:W-:Y:S01]  /*1fd0*/  IMAD.IADD R35, R105, 0x1, R15 ;  /* 0x0000000169237824 */ /* 0x000fe200078e020f */
[----:B--2---:R-:W-:Y:S02]  /*1fe0*/  SHF.R.S32.HI R0, RZ, 0x1f, R27 ;  /* 0x0000001fff007819 */ /* 0x004fe4000001141b */
[----:B------:R-:W-:Y:S02]  /*1ff0*/  SEL R7, R27, RZ, !P0 ;  /* 0x000000ff1b077207 */ /* 0x000fe40004000000 */
[----:B------:R-:W-:Y:S01]  /*2000*/  SEL R8, R0, RZ, !P0 ;  /* 0x000000ff00087207 */ /* 0x000fe20004000000 */
[----:B------:R-:W0:Y:S01]  /*2010*/  LDC.64 R26, c[0x0][0x3e8] ;  /* 0x0000fa00ff1a7b82 */ /* 0x000e220000000a00 */
[----:B------:R-:W-:Y:S01]  /*2020*/  IADD3 R102, P0, R228, R103, RZ ;  /* 0x00000067e4667210 */ /* 0x000fe20007f1e0ff */
[----:B------:R-:W-:-:S04]  /*2030*/  IMAD.WIDE.U32 R46, R7, UR4, R4 ;  /* 0x00000004072e7c25 */ /* 0x000fc8000f8e0004 */
[----:B------:R-:W-:Y:S02]  /*2040*/  IMAD R0, R8, UR4, RZ ;  /* 0x0000000408007c24 */ /* 0x000fe4000f8e02ff */
[----:B------:R-:W-:Y:S02]  /*2050*/  IMAD.X R103, R20, 0x1, R33, P0 ;  /* 0x0000000114677824 */ /* 0x000fe400000e0621 */
[----:B------:R-:W-:Y:S01]  /*2060*/  IMAD R21, R7, UR5, R0 ;  /* 0x0000000507157c24 */ /* 0x000fe2000f8e0200 */
[----:B------:R-:W-:Y:S05]  /*2070*/  @!P6 WARPSYNC.ALL ;  /* 0x000000000000e948 */ /* 0x000fea0003800000 */
[----:B------:R-:W-:-:S02]  /*2080*/  ULDC.64 UR4, c[0x0][0x320] ;  /* 0x0000c80000047ab9 */ /* 0x000fc40000000a00 */
[----:B------:R-:W-:Y:S02]  /*2090*/  IMAD R0, R6, UR4, RZ ;  /* 0x0000000406007c24 */ /* 0x000fe4000f8e02ff */
[----:B------:R-:W-:-:S04]  /*20a0*/  IMAD.WIDE.U32 R4, R3, UR4, R18 ;  /* 0x0000000403047c25 */ /* 0x000fc8000f8e0012 */
[----:B------:R-:W-:Y:S01]  /*20b0*/  IMAD R49, R3, UR5, R0 ;  /* 0x0000000503317c24 */ /* 0x000fe2000f8e0200 */
[----:B------:R-:W-:Y:S01]  /*20c0*/  ULDC.64 UR4, c[0x0][0x328] ;  /* 0x0000ca0000047ab9 */ /* 0x000fe20000000a00 */
[----:B------:R-:W-:Y:S02]  /*20d0*/  IMAD R0, R20, R38, RZ ;  /* 0x0000002614007224 */ /* 0x000fe400078e02ff */
[----:B------:R-:W-:Y:S01]  /*20e0*/  IMAD.MOV.U32 R48, RZ, RZ, R4 ;  /* 0x000000ffff307224 */ /* 0x000fe200078e0004 */
[----:B------:R-:W-:Y:S01]  /*20f0*/  IADD3 R49, R5, R49, RZ ;  /* 0x0000003105317210 */ /* 0x000fe20007ffe0ff */
[----:B------:R-:W-:Y:S02]  /*2100*/  IMAD R3, R8, UR4, RZ ;  /* 0x0000000408037c24 */ /* 0x000fe4000f8e02ff */
[----:B------:R-:W-:Y:S02]  /*2110*/  IMAD R93, R228, R39, R0 ;  /* 0x00000027e45d7224 */ /* 0x000fe400078e0200 */
[----:B0-----:R-:W-:-:S02]  /*2120*/  IMAD R0, R20, R26, RZ ;  /* 0x0000001a14007224 */ /* 0x001fc400078e02ff */
[----:B------:R-:W-:Y:S01]  /*2130*/  IMAD R53, R7, UR5, R3 ;  /* 0x0000000507357c24 */ /* 0x000fe2000f8e0203 */
[----:B------:R-:W-:Y:S01]  /*2140*/  SEL R3, R121, RZ, P2 ;  /* 0x000000ff79037207 */ /* 0x000fe20001000000 */
[----:B------:R-:W-:-:S04]  /*2150*/  IMAD.WIDE.U32 R48, R7, UR4, R48 ;  /* 0x0000000407307c25 */ /* 0x000fc8000f8e0030 */
[----:B------:R-:W-:Y:S01]  /*2160*/  IMAD.WIDE.U32 R10, R228, R26, R18 ;  /* 0x0000001ae40a7225 */ /* 0x000fe200078e0012 */
[----:B------:R-:W-:Y:S01]  /*2170*/  IADD3 R3, R18, R3, RZ ;  /* 0x0000000312037210 */ /* 0x000fe20007ffe0ff */
[----:B------:R-:W-:Y:S02]  /*2180*/  ULDC UR4, c[0x0][0x2e4] ;  /* 0x0000b90000047ab9 */ /* 0x000fe40000000800 */
[----:B------:R-:W-:Y:S01]  /*2190*/  IMAD.WIDE.U32 R100, R26, 0xe0, RZ ;  /* 0x000000e01a647825 */ /* 0x000fe200078e00ff */
[----:B------:R-:W-:Y:S02]  /*21a0*/  IADD3 R41, P0, R106, R134, RZ ;  /* 0x000000866a297210 */ /* 0x000fe40007f1e0ff */
[----:B------:R-:W-:Y:S01]  /*21b0*/  IADD3 R21, R47, R21, RZ ;  /* 0x000000152f157210 */ /* 0x000fe20007ffe0ff */
[----:B------:R-:W-:Y:S01]  /*21c0*/  IMAD.WIDE.U32 R6, R228, R26, R22 ;  /* 0x0000001ae4067225 */ /* 0x000fe200078e0016 */
[----:B------:R-:W-:-:S03]  /*21d0*/  SHF.L.U32 R121, R121, 0x1, RZ ;  /* 0x0000000179797819 */ /* 0x000fc600000006ff */
[C---:B------:R-:W-:Y:S01]  /*21e0*/  IMAD R99, R228.reuse, R27, R0 ;  /* 0x0000001be4637224 */ /* 0x040fe200078e0200 */
[----:B------:R-:W-:Y:S01]  /*21f0*/  P2R R0, PR, RZ, 0x4 ;  /* 0x00000004ff007803 */ /* 0x000fe20000000000 */
[----:B------:R-:W-:Y:S02]  /*2200*/  IMAD.MOV.U32 R96, RZ, RZ, R6 ;  /* 0x000000ffff607224 */ /* 0x000fe400078e0006 */
[----:B------:R-:W-:Y:S01]  /*2210*/  IMAD.IADD R97, R7, 0x1, R99 ;  /* 0x0000000107617824 */ /* 0x000fe200078e0263 */
[----:B-----5:R-:W-:Y:S01]  /*2220*/  SHF.R.S32.HI R7, RZ, 0x1f, R117 ;  /* 0x0000001fff077819 */ /* 0x020fe20000011475 */
[----:B------:R-:W-:-:S04]  /*2230*/  IMAD.WIDE.U32 R8, R228, R38, R18 ;  /* 0x00000026e4087225 */ /* 0x000fc800078e0012 */
[-C--:B------:R-:W-:Y:S02]  /*2240*/  IMAD R6, R7, R38.reuse, RZ ;  /* 0x0000002607067224 */ /* 0x080fe400078e02ff */
[----:B------:R-:W-:-:S04]  /*2250*/  IMAD.WIDE.U32 R4, R228, R38, R22 ;  /* 0x00000026e4047225 */ /* 0x000fc800078e0016 */
[----:B------:R-:W-:Y:S01]  /*2260*/  IMAD.MOV.U32 R92, RZ, RZ, R8 ;  /* 0x000000ffff5c7224 */ /* 0x000fe200078e0008 */
[----:B------:R-:W-:Y:S01]  /*2270*/  SHF.R.S32.HI R8, RZ, 0x1f, R3 ;  /* 0x0000001fff087819 */ /* 0x000fe20000011403 */
[----:B------:R-:W-:Y:S02]  /*2280*/  IMAD R31, R117, R39, R6 ;  /* 0x00000027751f7224 */ /* 0x000fe400078e0206 */
[----:B------:R-:W-:Y:S01]  /*2290*/  IMAD.IADD R5, R5, 0x1, R93 ;  /* 0x0000000105057824 */ /* 0x000fe200078e025d */
[----:B------:R-:W-:Y:S01]  /*22a0*/  LEA.HI R14, R8, R3, RZ, 0x4 ;  /* 0x00000003080e7211 */ /* 0x000fe200078f20ff */
[----:B------:R-:W-:Y:S01]  /*22b0*/  IMAD R6, R7, R26, RZ ;  /* 0x0000001a07067224 */ /* 0x000fe200078e02ff */
[C---:B------:R-:W-:Y:S01]  /*22c0*/  SHF.L.U64.HI R8, R26.reuse, 0x6, R27 ;  /* 0x000000061a087819 */ /* 0x040fe2000001021b */
[----:B------:R-:W-:Y:S01]  /*22d0*/  IMAD.IADD R99, R99, 0x1, R11 ;  /* 0x0000000163637824 */ /* 0x000fe200078e020b */
[----:B------:R-:W-:Y:S01]  /*22e0*/  SHF.L.U64.HI R7, R26, 0x7, R27 ;  /* 0x000000071a077819 */ /* 0x000fe2000001021b */
[----:B------:R-:W-:Y:S01]  /*22f0*/  IMAD.MOV.U32 R98, RZ, RZ, R10 ;  /* 0x000000ffff627224 */ /* 0x000fe200078e000a */
[C---:B------:R-:W-:Y:S01]  /*2300*/  SHF.L.U64.HI R11, R38.reuse, 0x7, R39 ;  /* 0x00000007260b7819 */ /* 0x040fe20000010227 */
[----:B------:R-:W-:Y:S01]  /*2310*/  IMAD.WIDE.U32 R50, R117, R38, R4 ;  /* 0x0000002675327225 */ /* 0x000fe200078e0004 */
[----:B------:R-:W-:-:S03]  /*2320*/  SHF.L.U32 R10, R38, 0x6, RZ ;  /* 0x00000006260a7819 */ /* 0x000fc600000006ff */
[C---:B------:R-:W-:Y:S02]  /*2330*/  IMAD R29, R117.reuse, R27, R6 ;  /* 0x0000001b751d7224 */ /* 0x040fe400078e0206 */
[C---:B------:R-:W-:Y:S02]  /*2340*/  IMAD.SHL.U32 R6, R26.reuse, 0x40, RZ ;  /* 0x000000401a067824 */ /* 0x040fe400078e00ff */
[----:B------:R-:W-:Y:S02]  /*2350*/  IMAD.SHL.U32 R5, R26, 0x80, RZ ;  /* 0x000000801a057824 */ /* 0x000fe400078e00ff */
[----:B------:R-:W-:-:S04]  /*2360*/  IMAD.WIDE.U32 R96, R117, R26, R96 ;  /* 0x0000001a75607225 */ /* 0x000fc800078e0060 */
[----:B------:R-:W-:-:S04]  /*2370*/  IMAD.WIDE.U32 R98, R117, R26, R98 ;  /* 0x0000001a75627225 */ /* 0x000fc800078e0062 */
[----:B------:R-:W-:Y:S02]  /*2380*/  VIADD R26, R228, 0x40 ;  /* 0x00000040e41a7836 */ /* 0x000fe40000000000 */
[----:B------:R-:W-:Y:S02]  /*2390*/  IMAD.SHL.U32 R3, R229, 0x80, RZ ;  /* 0x00000080e5037824 */ /* 0x000fe400078e00ff */
[----:B------:R-:W-:Y:S01]  /*23a0*/  IMAD.IADD R93, R93, 0x1, R9 ;  /* 0x000000015d5d7824 */ /* 0x000fe200078e0209 */
[----:B------:R-:W-:Y:S01]  /*23b0*/  SHF.L.U32 R26, R26, 0x7, RZ ;  /* 0x000000071a1a7819 */ /* 0x000fe200000006ff */
[----:B------:R-:W-:Y:S01]  /*23c0*/  IMAD.SHL.U32 R9, R38, 0x80, RZ ;  /* 0x0000008026097824 */ /* 0x000fe200078e00ff */
[----:B------:R-:W-:Y:S01]  /*23d0*/  LOP3.LUT R3, R3, 0x380, RZ, 0xc0, !PT ;  /* 0x0000038003037812 */ /* 0x000fe200078ec0ff */
[----:B------:R-:W-:Y:S01]  /*23e0*/  IMAD.WIDE.U32 R92, R117, R38, R92 ;  /* 0x00000026755c7225 */ /* 0x000fe200078e005c */
[----:B------:R-:W-:Y:S02]  /*23f0*/  LOP3.LUT R26, R26, 0x380, RZ, 0xc0, !PT ;  /* 0x000003801a1a7812 */ /* 0x000fe400078ec0ff */
[----:B------:R-:W-:Y:S01]  /*2400*/  SHF.R.U32.HI R43, RZ, 0x3, R3 ;  /* 0x00000003ff2b7819 */ /* 0x000fe20000011603 */
[----:B------:R-:W-:Y:S01]  /*2410*/  IMAD R27, R27, 0xe0, RZ ;  /* 0x000000e01b1b7824 */ /* 0x000fe200078e02ff */
[----:B------:R-:W-:Y:S01]  /*2420*/  LOP3.LUT R13, R26, 0x70, R14, 0xf8, !PT ;  /* 0x000000701a0d7812 */ /* 0x000fe200078ef80e */
[----:B------:R-:W-:Y:S01]  /*2430*/  VIADD R26, R228, 0x40 ;  /* 0x00000040e41a7836 */ /* 0x000fe20000000000 */
[----:B------:R-:W-:Y:S01]  /*2440*/  LOP3.LUT R20, R3, 0x30, R18, 0xf8, !PT ;  /* 0x0000003003147812 */ /* 0x000fe200078ef812 */
[----:B------:R-:W-:-:S02]  /*2450*/  IMAD R39, R39, 0xe0, RZ ;  /* 0x000000e027277824 */ /* 0x000fc400078e02ff */
[----:B------:R-:W-:Y:S01]  /*2460*/  IMAD.SHL.U32 R26, R26, 0x80, RZ ;  /* 0x000000801a1a7824 */ /* 0x000fe200078e00ff */
[----:B------:R-:W-:Y:S01]  /*2470*/  LOP3.LUT R20, R20, R43, RZ, 0x3c, !PT ;  /* 0x0000002b14147212 */ /* 0x000fe200078e3cff */
[----:B------:R-:W-:Y:S01]  /*2480*/  IMAD.X R38, R42, 0x1, R107, P0 ;  /* 0x000000012a267824 */ /* 0x000fe200000e066b */
[----:B------:R-:W-:Y:S01]  /*2490*/  IADD3 R37, P0, R41, R106, RZ ;  /* 0x0000006a29257210 */ /* 0x000fe20007f1e0ff */
[----:B------:R-:W-:Y:S01]  /*24a0*/  VIADD R4, R18, 0x40 ;  /* 0x0000004012047836 */ /* 0x000fe20000000000 */
[----:B------:R-:W-:Y:S02]  /*24b0*/  IADD3 R34, R56, R20, RZ ;  /* 0x0000001438227210 */ /* 0x000fe40007ffe0ff */
[--C-:B------:R-:W-:Y:S02]  /*24c0*/  LOP3.LUT R20, R3, 0x70, R14.reuse, 0xf8, !PT ;  /* 0x0000007003147812 */ /* 0x100fe400078ef80e */
[----:B------:R-:W-:Y:S01]  /*24d0*/  LOP3.LUT R26, R26, 0x380, RZ, 0xc0, !PT ;  /* 0x000003801a1a7812 */ /* 0x000fe200078ec0ff */
[----:B------:R-:W-:Y:S01]  /*24e0*/  IMAD.IADD R36, R101, 0x1, R27 ;  /* 0x0000000165247824 */ /* 0x000fe200078e021b */
[--C-:B------:R-:W-:Y:S01]  /*24f0*/  LOP3.LUT R15, R28, 0x70, R14.reuse, 0xf8, !PT ;  /* 0x000000701c0f7812 */ /* 0x100fe200078ef80e */
[----:B------:R-:W-:Y:S01]  /*2500*/  IMAD.X R33, R38, 0x1, R107, P0 ;  /* 0x0000000126217824 */ /* 0x000fe200000e066b */
[----:B------:R-:W-:-:S02]  /*2510*/  SHF.R.S32.HI R28, RZ, 0x4, R14 ;  /* 0x00000004ff1c7819 */ /* 0x000fc4000001140e */
[----:B------:R-:W-:Y:S02]  /*2520*/  SHF.R.U32.HI R26, RZ, 0x3, R26 ;  /* 0x00000003ff1a7819 */ /* 0x000fe4000001161a */
[----:B------:R-:W-:Y:S02]  /*2530*/  LOP3.LUT R27, R14, 0xfffffff0, RZ, 0xc0, !PT ;  /* 0xfffffff00e1b7812 */ /* 0x000fe400078ec0ff */
[----:B------:R-:W-:Y:S02]  /*2540*/  LOP3.LUT R116, R20, R43, RZ, 0x3c, !PT ;  /* 0x0000002b14747212 */ /* 0x000fe400078e3cff */
[----:B------:R-:W-:Y:S02]  /*2550*/  LOP3.LUT R14, R57, 0x70, R14, 0xf8, !PT ;  /* 0x00000070390e7812 */ /* 0x000fe400078ef80e */
[----:B------:R-:W-:Y:S02]  /*2560*/  IADD3 R20, P0, R46, R104, RZ ;  /* 0x000000682e147210 */ /* 0x000fe40007f1e0ff */
[----:B------:R-:W-:-:S02]  /*2570*/  LOP3.LUT R115, R13, R26, RZ, 0x3c, !PT ;  /* 0x0000001a0d737212 */ /* 0x000fc400078e3cff */
[----:B------:R-:W-:Y:S02]  /*2580*/  LOP3.LUT R114, R15, R142, RZ, 0x3c, !PT ;  /* 0x0000008e0f727212 */ /* 0x000fe400078e3cff */
[----:B------:R-:W-:Y:S01]  /*2590*/  LOP3.LUT R113, R14, R141, RZ, 0x3c, !PT ;  /* 0x0000008d0e717212 */ /* 0x000fe200078e3cff */
[----:B------:R-:W-:Y:S01]  /*25a0*/  IMAD.X R14, R35, 0x1, R21, P0 ;  /* 0x00000001230e7824 */ /* 0x000fe200000e0615 */
[----:B------:R-:W-:Y:S02]  /*25b0*/  IADD3 R15, P3, R46, 0x40, RZ ;  /* 0x000000402e0f7810 */ /* 0x000fe40007f7e0ff */
[----:B------:R-:W-:Y:S01]  /*25c0*/  IADD3 R13, P2, R20, 0x40, RZ ;  /* 0x00000040140d7810 */ /* 0x000fe20007f5e0ff */
[----:B------:R-:W-:Y:S01]  /*25d0*/  IMAD.IADD R32, R51, 0x1, R31 ;  /* 0x0000000133207824 */ /* 0x000fe200078e021f */
[----:B------:R-:W-:Y:S01]  /*25e0*/  IADD3 R39, R95, R39, RZ ;  /* 0x000000275f277210 */ /* 0x000fe20007ffe0ff */
[----:B------:R-:W-:Y:S01]  /*25f0*/  IMAD.IADD R30, R97, 0x1, R29 ;  /* 0x00000001611e7824 */ /* 0x000fe200078e021d */
[----:B------:R-:W-:Y:S01]  /*2600*/  SHF.R.S32.HI R26, RZ, 0x1f, R27 ;  /* 0x0000001fff1a7819 */ /* 0x000fe2000001141b */
[----:B------:R-:W-:Y:S01]  /*2610*/  IMAD.IADD R31, R31, 0x1, R93 ;  /* 0x000000011f1f7824 */ /* 0x000fe200078e025d */
[----:B------:R-:W-:Y:S01]  /*2620*/  ISETP.GE.AND P0, PT, R18, UR4, PT ;  /* 0x0000000412007c0c */ /* 0x000fe2000bf06270 */
[----:B------:R-:W-:Y:S01]  /*2630*/  IMAD.IADD R29, R29, 0x1, R99 ;  /* 0x000000011d1d7824 */ /* 0x000fe200078e0263 */
[----:B------:R-:W-:Y:S01]  /*2640*/  ISETP.GE.AND P1, PT, R4, UR4, PT ;  /* 0x0000000404007c0c */ /* 0x000fe2000bf26270 */
[----:B------:R-:W-:Y:S01]  /*2650*/  IMAD.IADD R116, R56, 0x1, R116 ;  /* 0x0000000138747824 */ /* 0x000fe200078e0274 */
[----:B----4-:R-:W-:Y:S01]  /*2660*/  IADD3 R113, R52, R113, RZ ;  /* 0x0000007134717210 */ /* 0x010fe20007ffe0ff */
[----:B------:R-:W-:-:S02]  /*2670*/  IMAD.IADD R115, R55, 0x1, R115 ;  /* 0x0000000137737824 */ /* 0x000fc400078e0273 */
[----:B---3--:R-:W-:Y:S02]  /*2680*/  IMAD.IADD R114, R54, 0x1, R114 ;  /* 0x0000000136727824 */ /* 0x008fe400078e0272 */
[----:B------:R-:W-:Y:S02]  /*2690*/  IMAD.X R108, RZ, RZ, R21, P3 ;  /* 0x000000ffff6c7224 */ /* 0x000fe400018e0615 */
[----:B------:R-:W-:Y:S02]  /*26a0*/  IMAD.X R109, RZ, RZ, R14, P2 ;  /* 0x000000ffff6d7224 */ /* 0x000fe400010e060e */
[----:B------:R-:W-:Y:S01]  /*26b0*/  IMAD.IADD R110, R49, 0x1, R53 ;  /* 0x00000001316e7824 */ /* 0x000fe200078e0235 */
[----:B------:R-:W-:Y:S06]  /*26c0*/  @!P6 BAR.SYNC.DEFER_BLOCKING 0x9, 0x100 ;  /* 0x024400000000eb1d */ /* 0x000fec0000010000 */
.L_x_5841:
[----:B------:R-:W0:Y:S01]  /*26d0*/  LDC R130, c[0x0][0x3d4] ;  /* 0x0000f500ff827b82 */ /* 0x000e220000000800 */
[----:B------:R-:W-:Y:S01]  /*26e0*/  VIADD R25, R25, 0xffffffff ;  /* 0xffffffff19197836 */ /* 0x000fe20000000000 */
[----:B------:R-:W-:Y:S05]  /*26f0*/  YIELD ;  /* 0x0000000000007946 */ /* 0x000fea0003800000 */
[----:B------:R-:W-:Y:S01]  /*2700*/  IMAD R118, R17, 0x7000, R34 ;  /* 0x0000700011767824 */ /* 0x000fe200078e0222 */
[----:B------:R-:W-:Y:S01]  /*2710*/  ISETP.GT.AND P3, PT, R25, R24, PT ;  /* 0x000000181900720c */ /* 0x000fe20003f64270 */
[----:B------:R-:W-:Y:S03]  /*2720*/  BSSY B0, `(.L_x_5758) ;  /* 0x0000978000007945 */ /* 0x000fe60003800000 */
[----:B------:R-:W-:-:S02]  /*2730*/  IADD3 R119, R16, R118, RZ ;  /* 0x0000007610777210 */ /* 0x000fc40007ffe0ff */
[----:B------:R-:W-:Y:S02]  /*2740*/  P2R R112, PR, RZ, 0x8 ;  /* 0x00000008ff707803 */ /* 0x000fe40000000000 */
[----:B0-----:R-:W-:-:S13]  /*2750*/  ISETP.GE.AND P2, PT, R130, 0x1, PT ;  /* 0x000000018200780c */ /* 0x001fda0003f46270 */
[----:B------:R-:W-:Y:S05]  /*2760*/  @!P2 BRA `(.L_x_5759) ;  /* 0x000000900014a947 */ /* 0x000fea0003800000 */
        /* <DEDUP_REMOVED lines=42> */
.L_x_5762:
[----:B------:R-:W-:Y:S05]  /*2a10*/  BSYNC B1 ;  /* 0x0000000000017941 */ /* 0x000fea0003800000 */
.L_x_5761:
[----:B0-----:R-:W-:Y:S01]  /*2a20*/  VIADD R56, R228, 0x40 ;  /* 0x00000040e4387836 */ /* 0x001fe20000000000 */
[----:B------:R-:W-:Y:S01]  /*2a30*/  BSSY B1, `(.L_x_5763) ;  /* 0x0000024000017945 */ /* 0x000fe20003800000 */
[----:B------:R-:W-:Y:S02]  /*2a40*/  CS2R R76, SRZ ;  /* 0x00000000004c7805 */ /* 0x000fe4000001ff00 */
[----:B------:R-:W-:Y:S02]  /*2a50*/  CS2R R74, SRZ ;  /* 0x00000000004a7805 */ /* 0x000fe4000001ff00 */
[----:B------:R-:W-:Y:S02]  /*2a60*/  CS2R R64, SRZ ;  /* 0x0000000000407805 */ /* 0x000fe4000001ff00 */
[----:B------:R-:W-:Y:S02]  /*2a70*/  ISETP.GE.AND P3, PT, R56, R120, PT ;  /* 0x000000783800720c */ /* 0x000fe40003f66270 */
[----:B------:R-:W-:-:S02]  /*2a80*/  CS2R R56, SRZ ;  /* 0x0000000000387805 */ /* 0x000fc4000001ff00 */
[----:B------:R-:W-:Y:S02]  /*2a90*/  CS2R R68, SRZ ;  /* 0x0000000000447805 */ /* 0x000fe4000001ff00 */
[----:B------:R-:W-:Y:S02]  /*2aa0*/  CS2R R66, SRZ ;  /* 0x0000000000427805 */ /* 0x000fe4000001ff00 */
[----:B------:R-:W-:Y:S02]  /*2ab0*/  CS2R R70, SRZ ;  /* 0x0000000000467805 */ /* 0x000fe4000001ff00 */
[----:B------:R-:W-:Y:S02]  /*2ac0*/  CS2R R60, SRZ ;  /* 0x00000000003c7805 */ /* 0x000fe4000001ff00 */
[----:B------:R-:W-:Y:S02]  /*2ad0*/  CS2R R58, SRZ ;  /* 0x00000000003a7805 */ /* 0x000fe4000001ff00 */
[----:B------:R-:W-:-:S02]  /*2ae0*/  CS2R R62, SRZ ;  /* 0x00000000003e7805 */ /* 0x000fc4000001ff00 */
[----:B-----5:R-:W-:Y:S01]  /*2af0*/  MOV R136, R80 ;  /* 0x0000005000887202 */ /* 0x020fe20000000f00 */
[----:B------:R-:W-:Y:S01]  /*2b00*/  IMAD.MOV.U32 R150, RZ, RZ, R84 ;  /* 0x000000ffff967224 */ /* 0x000fe200078e0054 */
[----:B------:R-:W-:Y:S01]  /*2b10*/  CS2R R78, SRZ ;  /* 0x00000000004e7805 */ /* 0x000fe2000001ff00 */
        /* <DEDUP_REMOVED lines=21> */
.L_x_5764:
[----:B------:R-:W-:Y:S05]  /*2c70*/  BSYNC B1 ;  /* 0x0000000000017941 */ /* 0x000fea0003800000 */
.L_x_5763:
[----:B0-----:R-:W-:Y:S01]  /*2c80*/  VIADD R88, R228, 0x80 ;  /* 0x00000080e4587836 */ /* 0x001fe20000000000 */
[----:B------:R-:W-:Y:S04]  /*2c90*/  BSSY B1, `(.L_x_5765) ;  /* 0x0000018000017945 */ /* 0x000fe80003800000 */
[----:B------:R-:W-:-:S04]  /*2ca0*/  ISETP.GE.AND P4, PT, R88, R120, PT ;  /* 0x000000785800720c */ /* 0x000fc80003f86270 */
[----:B------:R-:W-:-:S09]  /*2cb0*/  P2R R151, PR, RZ, 0x10 ;  /* 0x00000010ff977803 */ /* 0x000fd20000000000 */
        /* <DEDUP_REMOVED lines=21> */
.L_x_5766:
[----:B------:R-:W-:Y:S05]  /*2e10*/  BSYNC B1 ;  /* 0x0000000000017941 */ /* 0x000fea0003800000 */
.L_x_5765:
[----:B0-----:R-:W-:Y:S01]  /*2e20*/  VIADD R88, R228, 0xc0 ;  /* 0x000000c0e4587836 */ /* 0x001fe20000000000 */
[----:B------:R-:W-:Y:S04]  /*2e30*/  BSSY B1, `(.L_x_5767) ;  /* 0x000001d000017945 */ /* 0x000fe80003800000 */
[----:B------:R-:W-:-:S13]  /*2e40*/  ISETP.GE.AND P4, PT, R88, R120, PT ;  /* 0x000000785800720c */ /* 0x000fda0003f86270 */
[----:B------:R-:W-:Y:S05]  /*2e50*/  @P4 BRA `(.L_x_5768) ;  /* 0x0000000000684947 */ /* 0x000fea0003800000 */
[----:B------:R-:W0:Y:S01]  /*2e60*/  LDC.64 R56, c[0x0][0x3d8] ;  /* 0x0000f600ff387b82 */ /* 0x000e220000000a00 */
[----:B------:R-:W-:Y:S01]  /*2e70*/  IMAD.MOV.U32 R53, RZ, RZ, R127 ;  /* 0x000000ffff357224 */ /* 0x000fe200078e007f */
[----:B------:R-:W-:Y:S01]  /*2e80*/  ULDC.64 UR4, c[0x0][0x3c8] ;  /* 0x0000f20000047ab9 */ /* 0x000fe20000000a00 */
[----:B------:R-:W-:Y:S01]  /*2e90*/  IMAD.MOV.U32 R55, RZ, RZ, R111 ;  /* 0x000000ffff377224 */ /* 0x000fe200078e006f */
[----:B------:R-:W-:Y:S02]  /*2ea0*/  CS2R R60, SRZ ;  /* 0x00000000003c7805 */ /* 0x000fe4000001ff00 */
[----:B------:R-:W-:Y:S01]  /*2eb0*/  CS2R R62, SRZ ;  /* 0x00000000003e7805 */ /* 0x000fe2000001ff00 */
[----:B0-----:R-:W-:-:S04]  /*2ec0*/  IMAD.WIDE.U32 R52, R56, 0xc0, R52 ;  /* 0x000000c038347825 */ /* 0x001fc800078e0034 */
[----:B------:R-:W-:Y:S01]  /*2ed0*/  IMAD R57, R57, 0xc0, RZ ;  /* 0x000000c039397824 */ /* 0x000fe200078e02ff */
[----:B------:R-:W-:-:S04]  /*2ee0*/  IADD3 R52, P5, P6, R50, UR4, R52 ;  /* 0x0000000432347c10 */ /* 0x000fc8000febe034 */
[----:B------:R-:W-:Y:S02]  /*2ef0*/  IADD3 R53, R53, R57, RZ ;  /* 0x0000003935357210 */ /* 0x000fe40007ffe0ff */
[----:B------:R-:W0:Y:S02]  /*2f00*/  LDC.64 R56, c[0x0][0x3e8] ;  /* 0x0000fa00ff387b82 */ /* 0x000e240000000a00 */
[----:B------:R-:W-:Y:S01]  /*2f10*/  IADD3.X R53, R32, UR5, R53, P5, P6 ;  /* 0x0000000520357c10 */ /* 0x000fe2000afec435 */
[----:B------:R-:W-:Y:S01]  /*2f20*/  ULDC.64 UR4, c[0x0][0x3e0] ;  /* 0x0000f80000047ab9 */ /* 0x000fe20000000a00 */
[----:B0-----:R-:W-:-:S04]  /*2f30*/  IMAD.WIDE.U32 R54, R56, 0xc0, R54 ;  /* 0x000000c038367825 */ /* 0x001fc800078e0036 */
        /* <DEDUP_REMOVED lines=12> */
.L_x_5768:
[----:B------:R-:W-:Y:S05]  /*3000*/  BSYNC B1 ;  /* 0x0000000000017941 */ /* 0x000fea0003800000 */
.L_x_5767:
[----:B0-----:R-:W2:Y:S01]  /*3010*/  LDL R52, [R1+0x44] ;  /* 0x0000440001347983 */ /* 0x001ea20000100800 */
[----:B------:R-:W-:Y:S01]  /*3020*/  IMAD.MOV.U32 R154, RZ, RZ, R82 ;  /* 0x000000ffff9a7224 */ /* 0x000fe200078e0052 */
[----:B-----5:R-:W-:Y:S01]  /*3030*/  MOV R146, R72 ;  /* 0x0000004800927202 */ /* 0x020fe20000000f00 */
[----:B------:R-:W-:Y:S01]  /*3040*/  IMAD.MOV.U32 R165, RZ, RZ, R86 ;  /* 0x000000ffffa57224 */ /* 0x000fe200078e0056 */
[----:B------:R-:W-:Y:S01]  /*3050*/  MOV R144, R68 ;  /* 0x0000004400907202 */ /* 0x000fe20000000f00 */
[----:B------:R-:W-:Y:S01]  /*3060*/  IMAD.MOV.U32 R148, RZ, RZ, R76 ;  /* 0x000000ffff947224 */ /* 0x000fe200078e004c */
[----:B------:R-:W-:Y:S01]  /*3070*/  MOV R89, R58 ;  /* 0x0000003a00597202 */ /* 0x000fe20000000f00 */
        /* <DEDUP_REMOVED lines=8> */
[----:B--2---:R-:W-:-:S13]  /*3100*/  R2UR UR4, R52 ;  /* 0x00000000340472ca */ /* 0x004fda00000e0000 */
[----:B------:R-:W-:-:S06]  /*3110*/  UISETP.NE.AND UP0, UPT, UR4, 0x3, UPT ;  /* 0x000000030400788c */ /* 0x000fcc000bf05270 */
[----:B------:R-:W-:-:S13]  /*3120*/  PLOP3.LUT P5, PT, PT, PT, UP0, 0x80, 0x0 ;  /* 0x000000000000781c */ /* 0x000fda0003faf008 */
[----:B------:R-:W-:Y:S05]  /*3130*/  @!P5 BRA `(.L_x_5769) ;  /* 0x000000000004d947 */ /* 0x000fea0003800000 */
[----:B------:R-:W-:Y:S01]  /*3140*/  BPT.TRAP 0x1 ;  /* 0x000000040000795c */ /* 0x000fe20000300000 */
.L_x_5769:
[----:B------:R-:W-:Y:S01]  /*3150*/  IMAD R111, R17, 0x8, R16 ;  /* 0x00000008116f7824 */ /* 0x000fe200078e0210 */
[----:B------:R-:W-:Y:S01]  /*3160*/  SHF.L.U32 R127, R231, 0x1f, RZ ;  /* 0x0000001fe77f7819 */ /* 0x000fe200000006ff */
[----:B------:R-:W-:Y:S03]  /*3170*/  BSSY B1, `(.L_x_5770) ;  /* 0x0000003000017945 */ /* 0x000fe60003800000 */
[----:B------:R-:W0:Y:S02]  /*3180*/  SYNCS.PHASECHK.TRANS64.TRYWAIT P6, [R111+URZ+0x2e890], R127 ;  /* 0x02e8907f6f0075a7 */ /* 0x000e2400080c017f */
[----:B0-----:R-:W-:Y:S05]  /*3190*/  @!P6 BRA `(.L_x_5771) ;  /* 0x0000021400b0e947 */ /* 0x001fea0003800000 */
.L_x_6040:
[----:B------:R-:W-:Y:S05]  /*31a0*/  BSYNC B1 ;  /* 0x0000000000017941 */ /* 0x000fea0003800000 */
.L_x_5770:
[----:B------:R-:W-:Y:S01]  /*31b0*/  BSSY B1, `(.L_x_5772) ;  /* 0x00000f6000017945 */ /* 0x000fe20003800000 */
[----:B------:R-:W-:-:S03]  /*31c0*/  IMAD R155, R17, 0x7000, R34 ;  /* 0x00007000119b7824 */ /* 0x000fc600078e0222 */
        /* <DEDUP_REMOVED lines=35> */
[----:B------:R-:W-:Y:S02]  /*3400*/  HADD2.F32 R161, -RZ, R156.H1_H1 ;  /* 0x3000009cffa17230 */ /* 0x000fe40000004100 */
[----:B------:R-:W-:Y:S01]  /*3410*/  FMUL.FTZ R163, R87, R160 ;  /* 0x000000a057a37220 */ /* 0x000fe20000410000 */
[----:B------:R-:W-:-:S02]  /*3420*/  HADD2.F32 R159, -RZ, R158.H0_H0 ;  /* 0x2000009eff9f7230 */ /* 0x000fc40000004100 */
[C---:B------:R-:W-:Y:S01]  /*3430*/  FMUL.FTZ R162, R52.reuse, R160 ;  /* 0x000000a034a27220 */ /* 0x040fe20000410000 */
[--C-:B------:R-:W-:Y:S01]  /*3440*/  HADD2.F32 R157, -RZ, R53.reuse.H1_H1 ;  /* 0x30000035ff9d7230 */ /* 0x100fe20000004100 */
[----:B------:R-:W-:Y:S01]  /*3450*/  F2FP.F16.E4M3.UNPACK_B R160, R165 ;  /* 0x000000a5ffa0723e */ /* 0x000fe200020006ff */
[----:B------:R-:W-:Y:S02]  /*3460*/  HADD2.F32 R156, -RZ, R53.H0_H0 ;  /* 0x20000035ff9c7230 */ /* 0x000fe40000004100 */
[----:B------:R-:W-:Y:S01]  /*3470*/  FFMA.FTZ R52, R52, R159, -R163 ;  /* 0x0000009f34347223 */ /* 0x000fe200000108a3 */
[----:B------:R-:W-:Y:S02]  /*3480*/  HADD2.F32 R158, -RZ, R158.H1_H1 ;  /* 0x3000009eff9e7230 */ /* 0x000fe40000004100 */
[----:B------:R-:W-:Y:S01]  /*3490*/  FMUL.FTZ R163, R157, R161 ;  /* 0x000000a19da37220 */ /* 0x000fe20000410000 */
[----:B------:R-:W-:Y:S01]  /*34a0*/  FFMA.FTZ R53, R87, R159, R162 ;  /* 0x0000009f57357223 */ /* 0x000fe200000100a2 */
[C---:B------:R-:W-:Y:S01]  /*34b0*/  FMUL.FTZ R164, R156.reuse, R161 ;  /* 0x000000a19ca47220 */ /* 0x040fe20000410000 */
[----:B------:R-:W-:Y:S01]  /*34c0*/  F2FP.F16.E4M3.UNPACK_B R87, R86.H1 ;  /* 0x00000056ff57723e */ /* 0x000fe200030006ff */
        /* <DEDUP_REMOVED lines=23> */
[----:B------:R-:W-:Y:S01]  /*3640*/  F2FP.F16.E4M3.UNPACK_B R161, R84.H1 ;  /* 0x00000054ffa1723e */ /* 0x000fe200030006ff */
[--C-:B------:R-:W-:Y:S01]  /*3650*/  HADD2.F32 R159, -RZ, R158.reuse.H0_H0 ;  /* 0x2000009eff9f7230 */ /* 0x100fe20000004100 */
[----:B------:R-:W-:Y:S01]  /*3660*/  F2FP.SATFINITE.E4M3.F32.PACK_AB_MERGE_C R150, R166, R163, RZ ;  /* 0x000000a3a696723e */ /* 0x000fe200048070ff */
[----:B------:R-:W-:Y:S01]  /*3670*/  HADD2.F32 R158, -RZ, R158.H1_H1 ;  /* 0x3000009eff9e7230 */ /* 0x000fe20000004100 */
[----:B------:R-:W-:Y:S01]  /*3680*/  F2FP.SATFINITE.E4M3.F32.PACK_AB_MERGE_C R156, R157, R156, RZ ;  /* 0x0000009c9d9c723e */ /* 0x000fe200048070ff */
[--C-:B------:R-:W-:Y:S01]  /*3690*/  HADD2.F32 R165, -RZ, R164.reuse.H1_H1 ;  /* 0x300000a4ffa57230 */ /* 0x100fe20000004100 */
[----:B------:R-:W-:Y:S01]  /*36a0*/  F2FP.F16.E4M3.UNPACK_B R157, R54.H1 ;  /* 0x00000036ff9d723e */ /* 0x000fe200030006ff */
[----:B------:R-:W-:Y:S01]  /*36b0*/  HADD2.F32 R162, -RZ, R161.H1_H1 ;  /* 0x300000a1ffa27230 */ /* 0x000fe20000004100 */
[----:B------:R-:W-:Y:S01]  /*36c0*/  F2FP.F16.E4M3.UNPACK_B R163, R85 ;  /* 0x00000055ffa3723e */ /* 0x000fe200020006ff */
[----:B------:R-:W-:-:S02]  /*36d0*/  HADD2.F32 R164, -RZ, R164.H0_H0 ;  /* 0x200000a4ffa47230 */ /* 0x000fc40000004100 */
[-C--:B------:R-:W-:Y:S01]  /*36e0*/  FMUL.FTZ R84, R158, R165.reuse ;  /* 0x000000a59e547220 */ /* 0x080fe20000410000 */
[----:B------:R-:W-:Y:S02]  /*36f0*/  HADD2.F32 R85, -RZ, R157.H1_H1 ;  /* 0x3000009dff557230 */ /* 0x000fe40000004100 */
        /* <DEDUP_REMOVED lines=33> */
.L_x_5777:
[----:B------:R-:W-:Y:S05]  /*3910*/  BSYNC B3 ;  /* 0x0000000000037941 */ /* 0x000fea0003800000 */
.L_x_5776:
[----:B------:R-:W-:Y:S02]  /*3920*/  ULDC.64 UR4, c[0x0][0x2d8] ;  /* 0x0000b60000047ab9 */ /* 0x000fe40000000a00 */
[----:B------:R-:W-:-:S04]  /*3930*/  IADD3 R84, P2, P6, R153, UR4, R46 ;  /* 0x0000000499547c10 */ /* 0x000fc8000fe5e02e */
[----:B------:R-:W-:-:S05]  /*3940*/  IADD3.X R85, R152, UR5, R21, P2, P6 ;  /* 0x0000000598557c10 */ /* 0x000fca00097ec415 */
[----:B--2---:R1:W-:Y:S04]  /*3950*/  STG.E.128 desc[UR60][R84.64], R52 ;  /* 0x0000003454007986 */ /* 0x0043e8000c101d3c */
.L_x_5775:
[----:B------:R-:W-:Y:S05]  /*3960*/  BSYNC B2 ;  /* 0x0000000000027941 */ /* 0x000fea0003800000 */
.L_x_5774:
[----:B------:R-:W-:Y:S05]  /*3970*/  @P1 BRA `(.L_x_5773) ;  /* 0x0000000400e41947 */ /* 0x000fea0003800000 */
[----:B------:R-:W-:Y:S01]  /*3980*/  LOP3.LUT P2, RZ, R229, 0x4, RZ, 0xc0, !PT ;  /* 0x00000004e5ff7812 */ /* 0x000fe2000784c0ff */
[C---:B-1----:R-:W-:Y:S01]  /*3990*/  VIADD R53, R155.reuse, 0x40 ;  /* 0x000000409b357836 */ /* 0x042fe20000000000 */
[----:B------:R-:W-:Y:S11]  /*39a0*/  BSSY B2, `(.L_x_5778) ;  /* 0x0000072000027945 */ /* 0x000ff60003800000 */
[----:B------:R-:W-:-:S02]  /*39b0*/  @P2 IADD3 R53, R155, -0x40, RZ ;  /* 0xffffffc09b352810 */ /* 0x000fc40007ffe0ff */
[----:B------:R-:W-:-:S03]  /*39c0*/  ISETP.GE.AND P2, PT, R230, R130, PT ;  /* 0x00000082e600720c */ /* 0x000fc60003f46270 */
[----:B------:R-:W-:-:S06]  /*39d0*/  IMAD.IADD R53, R16, 0x1, R53 ;  /* 0x0000000110357824 */ /* 0x000fcc00078e0235 */
[----:B------:R-:W1:Y:S04]  /*39e0*/  LDS.128 R52, [R53+0x20400] ;  /* 0x0204000035347984 */ /* 0x000e680000000c00 */
[----:B------:R-:W-:Y:S05]  /*39f0*/  @P2 BRA `(.L_x_5779) ;  /* 0x0000000400b02947 */ /* 0x000fea0003800000 */
[--C-:B------:R-:W-:Y:S02]  /*3a00*/  SHF.R.U32.HI R82, RZ, 0x8, R81.reuse ;  /* 0x00000008ff527819 */ /* 0x100fe40000011651 */
[--C-:B------:R-:W-:Y:S02]  /*3a10*/  SHF.R.U32.HI R157, RZ, 0x18, R81.reuse ;  /* 0x00000018ff9d7819 */ /* 0x100fe40000011651 */
[----:B------:R-:W-:Y:S02]  /*3a20*/  LOP3.LUT R80, R81, 0xff, RZ, 0xc0, !PT ;  /* 0x000000ff51507812 */ /* 0x000fe400078ec0ff */
[----:B------:R-:W-:Y:S02]  /*3a30*/  SHF.R.U32.HI R87, RZ, 0x10, R81 ;  /* 0x00000010ff577819 */ /* 0x000fe40000011651 */
[--C-:B------:R-:W-:Y:S02]  /*3a40*/  SHF.R.U32.HI R85, RZ, 0x8, R83.reuse ;  /* 0x00000008ff557819 */ /* 0x100fe40000011653 */
[----:B------:R-:W-:-:S02]  /*3a50*/  SHF.R.U32.HI R84, RZ, 0x18, R83 ;  /* 0x00000018ff547819 */ /* 0x000fc40000011653 */
[----:B------:R-:W-:Y:S01]  /*3a60*/  LOP3.LUT R81, R83, 0xff, RZ, 0xc0, !PT ;  /* 0x000000ff53517812 */ /* 0x000fe200078ec0ff */
[----:B------:R-:W-:Y:S01]  /*3a70*/  IMAD.SHL.U32 R85, R85, 0x100, RZ ;  /* 0x0000010055557824 */ /* 0x000fe200078e00ff */
[----:B------:R-:W-:Y:S01]  /*3a80*/  SHF.R.U32.HI R86, RZ, 0x10, R83 ;  /* 0x00000010ff567819 */ /* 0x000fe20000011653 */
[----:B------:R-:W-:Y:S01]  /*3a90*/  IMAD.SHL.U32 R83, R82, 0x100, RZ ;  /* 0x0000010052537824 */ /* 0x000fe200078e00ff */
[----:B------:R-:W-:Y:S02]  /*3aa0*/  PRMT R80, R157, 0x654, R80 ;  /* 0x000006549d507816 */ /* 0x000fe40000000050 */
[----:B------:R-:W-:Y:S01]  /*3ab0*/  PRMT R84, R84, 0x654, R81 ;  /* 0x0000065454547816 */ /* 0x000fe20000000051 */
[----:B-1----:R-:W-:Y:S01]  /*3ac0*/  IMAD.MOV.U32 R81, RZ, RZ, R53 ;  /* 0x000000ffff517224 */ /* 0x002fe200078e0035 */
[----:B------:R-:W-:Y:S01]  /*3ad0*/  LOP3.LUT R53, R80, 0xff00, R83, 0xf8, !PT ;  /* 0x0000ff0050357812 */ /* 0x000fe200078ef853 */
[----:B------:R-:W-:Y:S01]  /*3ae0*/  IMAD.U32 R80, R87, 0x10000, RZ ;  /* 0x0001000057507824 */ /* 0x000fe200078e00ff */
[----:B------:R-:W-:Y:S01]  /*3af0*/  MOV R82, R52 ;  /* 0x0000003400527202 */ /* 0x000fe20000000f00 */
[----:B------:R-:W-:Y:S01]  /*3b00*/  IMAD.U32 R86, R86, 0x10000, RZ ;  /* 0x0001000056567824 */ /* 0x000fe200078e00ff */
[----:B------:R-:W-:-:S02]  /*3b10*/  LOP3.LUT R85, R84, 0xff00, R85, 0xf8, !PT ;  /* 0x0000ff0054557812 */ /* 0x000fc400078ef855 */
        /* <DEDUP_REMOVED lines=34> */
[----:B------:R-:W-:-:S02]  /*3d40*/  HADD2.F32 R82, -RZ, R136.H1_H1 ;  /* 0x30000088ff527230 */ /* 0x000fc40000004100 */
[----:B------:R-:W-:Y:S02]  /*3d50*/  HADD2.F32 R154, -RZ, R154.H0_H0 ;  /* 0x2000009aff9a7230 */ /* 0x000fe40000004100 */
[----:B------:R-:W-:Y:S02]  /*3d60*/  HADD2.F32 R136, -RZ, R136.H0_H0 ;  /* 0x20000088ff887230 */ /* 0x000fe40000004100 */
[-C--:B------:R-:W-:Y:S01]  /*3d70*/  FFMA.FTZ R156, R85, R82.reuse, -R156 ;  /* 0x00000052559c7223 */ /* 0x080fe2000001089c */
        /* <DEDUP_REMOVED lines=8> */
[--C-:B------:R-:W-:Y:S01]  /*3e00*/  HADD2.F32 R86, -RZ, R85.reuse.H0_H0 ;  /* 0x20000055ff567230 */ /* 0x100fe20000004100 */
[-C--:B------:R-:W-:Y:S01]  /*3e10*/  F2FP.F16.E4M3.UNPACK_B R136, R53.reuse.H1 ;  /* 0x00000035ff88723e */ /* 0x080fe200030006ff */
        /* <DEDUP_REMOVED lines=42> */
.L_x_5779:
[----:B------:R-:W-:Y:S05]  /*40c0*/  BSYNC B2 ;  /* 0x0000000000027941 */ /* 0x000fea0003800000 */
.L_x_5778:
[----:B------:R-:W-:Y:S02]  /*40d0*/  ULDC.64 UR4, c[0x0][0x2d8] ;  /* 0x0000b60000047ab9 */ /* 0x000fe40000000a00 */
[----:B------:R-:W-:-:S04]  /*40e0*/  IADD3 R80, P2, P6, R15, UR4, R153 ;  /* 0x000000040f507c10 */ /* 0x000fc8000fe5e099 */
[----:B------:R-:W-:-:S05]  /*40f0*/  IADD3.X R81, R108, UR5, R152, P2, P6 ;  /* 0x000000056c517c10 */ /* 0x000fca00097ec498 */
[----:B-1----:R2:W-:Y:S04]  /*4100*/  STG.E.128 desc[UR60][R80.64], R52 ;  /* 0x0000003450007986 */ /* 0x0025e8000c101d3c */
.L_x_5773:
[----:B------:R-:W-:Y:S05]  /*4110*/  BSYNC B1 ;  /* 0x0000000000017941 */ /* 0x000fea0003800000 */
.L_x_5772:
        /* <DEDUP_REMOVED lines=22> */
[----:B------:R-:W-:Y:S01]  /*4280*/  IMAD.U32 R83, R83, 0x10000, RZ ;  /* 0x0001000053537824 */ /* 0x000fe200078e00ff */
[----:B--2---:R-:W-:Y:S02]  /*4290*/  MOV R76, R52 ;  /* 0x00000034004c7202 */ /* 0x004fe40000000f00 */
[----:B------:R-:W-:Y:S01]  /*42a0*/  LOP3.LUT R77, R77, 0xff00, R78, 0xf8, !PT ;  /* 0x0000ff004d4d7812 */ /* 0x000fe200078ef84e */
[----:B------:R-:W-:Y:S01]  /*42b0*/  IMAD.U32 R78, R84, 0x10000, RZ ;  /* 0x00010000544e7824 */ /* 0x000fe200078e00ff */
[----:B------:R-:W-:-:S02]  /*42c0*/  LOP3.LUT R82, R79, 0xff00, R82, 0xf8, !PT ;  /* 0x0000ff004f527812 */ /* 0x000fc400078ef852 */
        /* <DEDUP_REMOVED lines=90> */
.L_x_5785:
[----:B------:R-:W-:Y:S05]  /*4870*/  BSYNC B3 ;  /* 0x0000000000037941 */ /* 0x000fea0003800000 */
.L_x_5784:
[----:B------:R-:W-:Y:S02]  /*4880*/  ULDC.64 UR4, c[0x0][0x2d8] ;  /* 0x0000b60000047ab9 */ /* 0x000fe40000000a00 */
[----:B------:R-:W-:-:S04]  /*4890*/  IADD3 R76, P2, P3, R81, UR4, R46 ;  /* 0x00000004514c7c10 */ /* 0x000fc8000fb5e02e */
[----:B------:R-:W-:-:S05]  /*48a0*/  IADD3.X R77, R80, UR5, R21, P2, P3 ;  /* 0x00000005504d7c10 */ /* 0x000fca00097e6415 */
[----:B--2---:R2:W-:Y:S04]  /*48b0*/  STG.E.128 desc[UR60][R76.64], R52 ;  /* 0x000000344c007986 */ /* 0x0045e8000c101d3c */
.L_x_5783:
[----:B------:R-:W-:Y:S05]  /*48c0*/  BSYNC B2 ;  /* 0x0000000000027941 */ /* 0x000fea0003800000 */
.L_x_5782:
[----:B------:R-:W-:Y:S05]  /*48d0*/  @P1 BRA `(.L_x_5781) ;  /* 0x0000000400e01947 */ /* 0x000fea0003800000 */
[----:B------:R-:W-:Y:S01]  /*48e0*/  LOP3.LUT P2, RZ, R229, 0x4, RZ, 0xc0, !PT ;  /* 0x00000004e5ff7812 */ /* 0x000fe2000784c0ff */
[C---:B-12---:R-:W-:Y:S01]  /*48f0*/  VIADD R53, R155.reuse, 0x40 ;  /* 0x000000409b357836 */ /* 0x046fe20000000000 */
[----:B------:R-:W-:Y:S11]  /*4900*/  BSSY B2, `(.L_x_5786) ;  /* 0x0000071000027945 */ /* 0x000ff60003800000 */
[----:B------:R-:W-:Y:S01]  /*4910*/  @P2 VIADD R53, R155, 0xffffffc0 ;  /* 0xffffffc09b352836 */ /* 0x000fe20000000000 */
[----:B------:R-:W-:-:S04]  /*4920*/  ISETP.GE.AND P2, PT, R230, R130, PT ;  /* 0x00000082e600720c */ /* 0x000fc80003f46270 */
[----:B------:R-:W-:-:S06]  /*4930*/  IADD3 R53, R16, R53, RZ ;  /* 0x0000003510357210 */ /* 0x000fcc0007ffe0ff */
[----:B------:R-:W1:Y:S03]  /*4940*/  LDS.128 R52, [R53+0x22400] ;  /* 0x0224000035347984 */ /* 0x000e660000000c00 */
[----:B------:R-:W-:Y:S05]  /*4950*/  @P2 BRA `(.L_x_5787) ;  /* 0x0000000400ac2947 */ /* 0x000fea0003800000 */
        /* <DEDUP_REMOVED lines=12> */
[----:B-1----:R-:W-:Y:S01]  /*4a20*/  IMAD.MOV.U32 R72, RZ, RZ, R52 ;  /* 0x000000ffff487224 */ /* 0x002fe200078e0034 */
        /* <DEDUP_REMOVED lines=83> */
[-C--:B------:R-:W-:Y:S01]  /*4f60*/  FMUL.FTZ R74, R54, R83.reuse ;  /* 0x00000053364a7220 */ /* 0x080fe20000410000 */
[----:B------:R-:W-:Y:S01]  /*4f70*/  FMUL.FTZ R83, R55, R83 ;  /* 0x0000005337537220 */ /* 0x000fe20000410000 */
        /* <DEDUP_REMOVED lines=9> */
.L_x_5787:
[----:B------:R-:W-:Y:S05]  /*5010*/  BSYNC B2 ;  /* 0x0000000000027941 */ /* 0x000fea0003800000 */
.L_x_5786:
[----:B------:R-:W-:Y:S02]  /*5020*/  ULDC.64 UR4, c[0x0][0x2d8] ;  /* 0x0000b60000047ab9 */ /* 0x000fe40000000a00 */
[----:B------:R-:W-:-:S04]  /*5030*/  IADD3 R72, P2, P3, R15, UR4, R81 ;  /* 0x000000040f487c10 */ /* 0x000fc8000fb5e051 */
[----:B------:R-:W-:-:S05]  /*5040*/  IADD3.X R73, R108, UR5, R80, P2, P3 ;  /* 0x000000056c497c10 */ /* 0x000fca00097e6450 */
[----:B-1----:R3:W-:Y:S04]  /*5050*/  STG.E.128 desc[UR60][R72.64], R52 ;  /* 0x0000003448007986 */ /* 0x0027e8000c101d3c */
.L_x_5781:
[----:B------:R-:W-:Y:S05]  /*5060*/  BSYNC B1 ;  /* 0x0000000000017941 */ /* 0x000fea0003800000 */
.L_x_5780:
        /* <DEDUP_REMOVED lines=118> */
.L_x_5793:
[----:B------:R-:W-:Y:S05]  /*57d0*/  BSYNC B3 ;  /* 0x0000000000037941 */ /* 0x000fea0003800000 */
.L_x_5792:
[----:B------:R-:W-:Y:S02]  /*57e0*/  ULDC.64 UR4, c[0x0][0x2d8] ;  /* 0x0000b60000047ab9 */ /* 0x000fe40000000a00 */
[----:B------:R-:W-:-:S04]  /*57f0*/  IADD3 R68, P2, P3, R73, UR4, R46 ;  /* 0x0000000449447c10 */ /* 0x000fc8000fb5e02e */
[----:B------:R-:W-:-:S05]  /*5800*/  IADD3.X R69, R72, UR5, R21, P2, P3 ;  /* 0x0000000548457c10 */ /* 0x000fca00097e6415 */
[----:B--2---:R3:W-:Y:S04]  /*5810*/  STG.E.128 desc[UR60][R68.64], R52 ;  /* 0x0000003444007986 */ /* 0x0047e8000c101d3c */
.L_x_5791:
[----:B------:R-:W-:Y:S05]  /*5820*/  BSYNC B2 ;  /* 0x0000000000027941 */ /* 0x000fea0003800000 */
.L_x_5790:
[----:B------:R-:W-:Y:S05]  /*5830*/  @P1 BRA `(.L_x_5789) ;  /* 0x0000000400e01947 */ /* 0x000fea0003800000 */
[----:B------:R-:W-:Y:S01]  /*5840*/  LOP3.LUT P2, RZ, R229, 0x4, RZ, 0xc0, !PT ;  /* 0x00000004e5ff7812 */ /* 0x000fe2000784c0ff */
[C---:B-123--:R-:W-:Y:S01]  /*5850*/  VIADD R53, R155.reuse, 0x40 ;  /* 0x000000409b357836 */ /* 0x04efe20000000000 */
[----:B------:R-:W-:Y:S11]  /*5860*/  BSSY B2, `(.L_x_5794) ;  /* 0x0000071000027945 */ /* 0x000ff60003800000 */
[----:B------:R-:W-:Y:S01]  /*5870*/  @P2 VIADD R53, R155, 0xffffffc0 ;  /* 0xffffffc09b352836 */ /* 0x000fe20000000000 */
[----:B------:R-:W-:-:S03]  /*5880*/  ISETP.GE.AND P2, PT, R230, R130, PT ;  /* 0x00000082e600720c */ /* 0x000fc60003f46270 */
[----:B------:R-:W-:-:S06]  /*5890*/  IMAD.IADD R53, R16, 0x1, R53 ;  /* 0x0000000110357824 */ /* 0x000fcc00078e0235 */
[----:B------:R-:W1:Y:S04]  /*58a0*/  LDS.128 R52, [R53+0x24400] ;  /* 0x0244000035347984 */ /* 0x000e680000000c00 */
[----:B------:R-:W-:Y:S05]  /*58b0*/  @P2 BRA `(.L_x_5795) ;  /* 0x0000000400ac2947 */ /* 0x000fea0003800000 */
        /* <DEDUP_REMOVED lines=10> */
[----:B------:R-:W-:Y:S01]  /*5960*/  IMAD.U32 R70, R70, 0x10000, RZ ;  /* 0x0001000046467824 */ /* 0x000fe200078e00ff */
[----:B------:R-:W-:Y:S01]  /*5970*/  PRMT R65, R75, 0x654, R64 ;  /* 0x000006544b417816 */ /* 0x000fe20000000040 */
[----:B-1----:R-:W-:Y:S01]  /*5980*/  IMAD.MOV.U32 R64, RZ, RZ, R52 ;  /* 0x000000ffff407224 */ /* 0x002fe200078e0034 */
[----:B------:R-:W-:Y:S02]  /*5990*/  SHF.L.U32 R68, R68, 0x8, RZ ;  /* 0x0000000844447819 */ /* 0x000fe400000006ff */
[----:B------:R-:W-:Y:S01]  /*59a0*/  LOP3.LUT R65, R65, 0xff00, R66, 0xf8, !PT ;  /* 0x0000ff0041417812 */ /* 0x000fe200078ef842 */
[----:B------:R-:W-:Y:S01]  /*59b0*/  IMAD.U32 R66, R71, 0x10000, RZ ;  /* 0x0001000047427824 */ /* 0x000fe200078e00ff */
[----:B------:R-:W-:-:S02]  /*59c0*/  LOP3.LUT R67, R67, 0xff00, R68, 0xf8, !PT ;  /* 0x0000ff0043437812 */ /* 0x000fc400078ef844 */
[----:B------:R-:W-:Y:S02]  /*59d0*/  F2FP.F16.E4M3.UNPACK_B R68, R143.H1 ;  /* 0x0000008fff44723e */ /* 0x000fe400030006ff */
[-C--:B------:R-:W-:Y:S02]  /*59e0*/  F2FP.F16.E4M3.UNPACK_B R52, R53.reuse ;  /* 0x00000035ff34723e */ /* 0x080fe400020006ff */
[----:B------:R-:W-:Y:S01]  /*59f0*/  F2FP.F16.E4M3.UNPACK_B R53, R53.H1 ;  /* 0x00000035ff35723e */ /* 0x000fe200030006ff */
[--C-:B------:R-:W-:Y:S01]  /*5a00*/  HADD2.F32 R71, -RZ, R68.reuse.H1_H1 ;  /* 0x30000044ff477230 */ /* 0x100fe20000004100 */
[----:B------:R-:W-:Y:S01]  /*5a10*/  LOP3.LUT R74, R67, 0xff0000, R70, 0xf8, !PT ;  /* 0x00ff0000434a7812 */ /* 0x000fe200078ef846 */
[----:B------:R-:W-:Y:S01]  /*5a20*/  HADD2.F32 R70, -RZ, R68.H0_H0 ;  /* 0x20000044ff467230 */ /* 0x000fe20000004100 */
[----:B------:R-:W-:Y:S01]  /*5a30*/  LOP3.LUT R69, R65, 0xff0000, R66, 0xf8, !PT ;  /* 0x00ff000041457812 */ /* 0x000fe200078ef842 */
[--C-:B------:R-:W-:Y:S01]  /*5a40*/  HADD2.F32 R65, -RZ, R52.reuse.H1_H1 ;  /* 0x30000034ff417230 */ /* 0x100fe20000004100 */
[----:B------:R-:W-:Y:S01]  /*5a50*/  F2FP.F16.E4M3.UNPACK_B R67, R137.H1 ;  /* 0x00000089ff43723e */ /* 0x000fe200030006ff */
[----:B------:R-:W-:Y:S01]  /*5a60*/  HADD2.F32 R66, -RZ, R53.H1_H1 ;  /* 0x30000035ff427230 */ /* 0x000fe20000004100 */
[----:B------:R-:W-:Y:S01]  /*5a70*/  F2FP.F16.E4M3.UNPACK_B R143, R143 ;  /* 0x0000008fff8f723e */ /* 0x000fe200020006ff */
[----:B------:R-:W-:-:S02]  /*5a80*/  HADD2.F32 R52, -RZ, R52.H0_H0 ;  /* 0x20000034ff347230 */ /* 0x000fc40000004100 */
[-C--:B------:R-:W-:Y:S01]  /*5a90*/  FMUL.FTZ R75, R65, R70.reuse ;  /* 0x00000046414b7220 */ /* 0x080fe20000410000 */
[----:B------:R-:W-:Y:S02]  /*5aa0*/  HADD2.F32 R68, -RZ, R67.H0_H0 ;  /* 0x20000043ff447230 */ /* 0x000fe40000004100 */
[----:B------:R-:W-:Y:S01]  /*5ab0*/  FMUL.FTZ R76, R66, R71 ;  /* 0x00000047424c7220 */ /* 0x000fe20000410000 */
[----:B------:R-:W-:Y:S02]  /*5ac0*/  HADD2.F32 R53, -RZ, R53.H0_H0 ;  /* 0x20000035ff357230 */ /* 0x000fe40000004100 */
[C---:B------:R-:W-:Y:S01]  /*5ad0*/  FMUL.FTZ R70, R52.reuse, R70 ;  /* 0x0000004634467220 */ /* 0x040fe20000410000 */
[----:B------:R-:W-:Y:S02]  /*5ae0*/  HADD2.F32 R67, -RZ, R67.H1_H1 ;  /* 0x30000043ff437230 */ /* 0x000fe40000004100 */
[-C--:B------:R-:W-:Y:S01]  /*5af0*/  FFMA.FTZ R52, R52, R68.reuse, -R75 ;  /* 0x0000004434347223 */ /* 0x080fe2000001084b */
[----:B------:R-:W-:Y:S01]  /*5b00*/  F2FP.F16.E4M3.UNPACK_B R137, R137 ;  /* 0x00000089ff89723e */ /* 0x000fe200020006ff */
[----:B------:R-:W-:Y:S01]  /*5b10*/  FMUL.FTZ R71, R53, R71 ;  /* 0x0000004735477220 */ /* 0x000fe20000410000 */
[----:B------:R-:W-:Y:S01]  /*5b20*/  FFMA.FTZ R77, R65, R68, R70 ;  /* 0x00000044414d7223 */ /* 0x000fe20000010046 */
        /* <DEDUP_REMOVED lines=68> */
.L_x_5795:
[----:B------:R-:W-:Y:S05]  /*5f70*/  BSYNC B2 ;  /* 0x0000000000027941 */ /* 0x000fea0003800000 */
.L_x_5794:
[----:B------:R-:W-:Y:S02]  /*5f80*/  ULDC.64 UR4, c[0x0][0x2d8] ;  /* 0x0000b60000047ab9 */ /* 0x000fe40000000a00 */
[----:B------:R-:W-:-:S04]  /*5f90*/  IADD3 R64, P2, P3, R15, UR4, R73 ;  /* 0x000000040f407c10 */ /* 0x000fc8000fb5e049 */
[----:B------:R-:W-:-:S05]  /*5fa0*/  IADD3.X R65, R108, UR5, R72, P2, P3 ;  /* 0x000000056c417c10 */ /* 0x000fca00097e6448 */
[----:B-1----:R4:W-:Y:S04]  /*5fb0*/  STG.E.128 desc[UR60][R64.64], R52 ;  /* 0x0000003440007986 */ /* 0x0029e8000c101d3c */
.L_x_5789:
[----:B------:R-:W-:Y:S05]  /*5fc0*/  BSYNC B1 ;  /* 0x0000000000017941 */ /* 0x000fea0003800000 */
.L_x_5788:
        /* <DEDUP_REMOVED lines=116> */
.L_x_5800:
[----:B------:R-:W-:Y:S05]  /*6710*/  BSYNC B2 ;  /* 0x0000000000027941 */ /* 0x000fea0003800000 */
.L_x_5799:
[----:B------:R-:W-:Y:S02]  /*6720*/  ULDC.64 UR4, c[0x0][0x2d8] ;  /* 0x0000b60000047ab9 */ /* 0x000fe40000000a00 */
[----:B------:R-:W-:-:S04]  /*6730*/  IADD3 R60, P2, P3, R128, UR4, R46 ;  /* 0x00000004803c7c10 */ /* 0x000fc8000fb5e02e */
[----:B------:R-:W-:-:S05]  /*6740*/  IADD3.X R61, R131, UR5, R21, P2, P3 ;  /* 0x00000005833d7c10 */ /* 0x000fca00097e6415 */
[----:B--2---:R1:W-:Y:S04]  /*6750*/  STG.E.128 desc[UR60][R60.64], R52 ;  /* 0x000000343c007986 */ /* 0x0043e8000c101d3c */
.L_x_5798:
[----:B------:R-:W-:Y:S05]  /*6760*/  BSYNC B1 ;  /* 0x0000000000017941 */ /* 0x000fea0003800000 */
.L_x_5797:
[----:B------:R-:W-:Y:S05]  /*6770*/  @P1 BRA `(.L_x_5796) ;  /* 0x0000005400c81947 */ /* 0x000fea0003800000 */
[----:B------:R-:W-:Y:S01]  /*6780*/  LOP3.LUT P2, RZ, R229, 0x4, RZ, 0xc0, !PT ;  /* 0x00000004e5ff7812 */ /* 0x000fe2000784c0ff */
[C---:B-1234-:R-:W-:Y:S01]  /*6790*/  VIADD R53, R155.reuse, 0x40 ;  /* 0x000000409b357836 */ /* 0x05efe20000000000 */
[----:B------:R-:W-:Y:S11]  /*67a0*/  BSSY B1, `(.L_x_5801) ;  /* 0x0000071000017945 */ /* 0x000ff60003800000 */
[----:B------:R-:W-:-:S02]  /*67b0*/  @P2 IADD3 R53, R155, -0x40, RZ ;  /* 0xffffffc09b352810 */ /* 0x000fc40007ffe0ff */
[----:B------:R-:W-:-:S03]  /*67c0*/  ISETP.GE.AND P2, PT, R230, R130, PT ;  /* 0x00000082e600720c */ /* 0x000fc60003f46270 */
[----:B------:R-:W-:-:S06]  /*67d0*/  IMAD.IADD R53, R16, 0x1, R53 ;  /* 0x0000000110357824 */ /* 0x000fcc00078e0235 */
[----:B------:R-:W1:Y:S04]  /*67e0*/  LDS.128 R52, [R53+0x26400] ;  /* 0x0264000035347984 */ /* 0x000e680000000c00 */
[----:B------:R-:W-:Y:S05]  /*67f0*/  @P2 BRA `(.L_x_5802) ;  /* 0x0000000400ac2947 */ /* 0x000fea0003800000 */
[----:B------:R-:W-:Y:S01]  /*6800*/  SHF.R.U32.HI R62, RZ, 0x8, R57 ;  /* 0x00000008ff3e7819 */ /* 0x000fe20000011639 */
[----:B-1----:R-:W-:Y:S01]  /*6810*/  IMAD.MOV.U32 R58, RZ, RZ, R55 ;  /* 0x000000ffff3a7224 */ /* 0x002fe200078e0037 */
        /* <DEDUP_REMOVED lines=105> */
.L_x_5802:
[----:B------:R-:W-:Y:S05]  /*6eb0*/  BSYNC B1 ;  /* 0x0000000000017941 */ /* 0x000fea0003800000 */
.L_x_5801:
[----:B------:R-:W-:Y:S02]  /*6ec0*/  ULDC.64 UR4, c[0x0][0x2d8] ;  /* 0x0000b60000047ab9 */ /* 0x000fe40000000a00 */
[----:B------:R-:W-:-:S04]  /*6ed0*/  IADD3 R56, P2, P3, R15, UR4, R128 ;  /* 0x000000040f387c10 */ /* 0x000fc8000fb5e080 */
[----:B------:R-:W-:-:S05]  /*6ee0*/  IADD3.X R57, R108, UR5, R131, P2, P3 ;  /* 0x000000056c397c10 */ /* 0x000fca00097e6483 */
[----:B-1----:R1:W-:Y:S01]  /*6ef0*/  STG.E.128 desc[UR60][R56.64], R52 ;  /* 0x0000003438007986 */ /* 0x0023e2000c101d3c */
[----:B------:R-:W-:Y:S05]  /*6f00*/  BRA `(.L_x_5796) ;  /* 0x0000004c00e47947 */ /* 0x000fea0003800000 */
.L_x_5760:
[----:B------:R-:W2:Y:S01]  /*6f10*/  LDL R56, [R1+0x44] ;  /* 0x0000440001387983 */ /* 0x000ea20000100800 */
[C---:B------:R-:W-:Y:S01]  /*6f20*/  ISETP.GE.AND P5, PT, R228.reuse, R120, PT ;  /* 0x00000078e400720c */ /* 0x040fe20003fa6270 */
[C---:B------:R-:W-:Y:S01]  /*6f30*/  VIADD R64, R228.reuse, 0x40 ;  /* 0x00000040e4407836 */ /* 0x040fe20000000000 */
[----:B------:R-:W-:Y:S02]  /*6f40*/  IADD3 R66, R228, 0x80, RZ ;  /* 0x00000080e4427810 */ /* 0x000fe40007ffe0ff */
[----:B------:R-:W-:Y:S02]  /*6f50*/  ISETP.GE.OR P5, PT, R18, R130, P5 ;  /* 0x000000821200720c */ /* 0x000fe40002fa6670 */
[----:B------:R-:W-:-:S11]  /*6f60*/  P2R R65, PR, RZ, 0x1 ;  /* 0x00000001ff417803 */ /* 0x000fd60000000000 */
[----:B------:R-:W0:Y:S08]  /*6f70*/  @!P5 LDC.64 R60, c[0x0][0x3c8] ;  /* 0x0000f200ff3cdb82 */ /* 0x000e300000000a00 */
[----:B------:R-:W1:Y:S01]  /*6f80*/  @!P5 LDC.64 R62, c[0x0][0x3e0] ;  /* 0x0000f800ff3edb82 */ /* 0x000e620000000a00 */
[----:B0-----:R-:W-:-:S04]  /*6f90*/  @!P5 IADD3 R60, P2, P3, R92, R60, R52 ;  /* 0x0000003c5c3cd210 */ /* 0x001fc80007b5e034 */
[----:B------:R-:W-:Y:S02]  /*6fa0*/  @!P5 IADD3.X R61, R31, R61, R127, P2, P3 ;  /* 0x0000003d1f3dd210 */ /* 0x000fe400017e647f */
[----:B------:R-:W-:Y:S02]  /*6fb0*/  CS2R R74, SRZ ;  /* 0x00000000004a7805 */ /* 0x000fe4000001ff00 */
[----:B------:R-:W-:Y:S02]  /*6fc0*/  CS2R R78, SRZ ;  /* 0x00000000004e7805 */ /* 0x000fe4000001ff00 */
[----:B------:R-:W-:Y:S02]  /*6fd0*/  CS2R R76, SRZ ;  /* 0x00000000004c7805 */ /* 0x000fe4000001ff00 */
[----:B------:R-:W-:Y:S02]  /*6fe0*/  CS2R R82, SRZ ;  /* 0x0000000000527805 */ /* 0x000fe4000001ff00 */
[----:B------:R-:W-:-:S02]  /*6ff0*/  CS2R R80, SRZ ;  /* 0x0000000000507805 */ /* 0x000fc4000001ff00 */
[----:B--2---:R-:W-:Y:S01]  /*7000*/  R2UR UR4, R56 ;  /* 0x00000000380472ca */ /* 0x004fe200000e0000 */
[----:B------:R-:W-:-:S05]  /*7010*/  VIADD R56, R228, 0xc0 ;  /* 0x000000c0e4387836 */ /* 0x000fca0000000000 */
        /* <DEDUP_REMOVED lines=12> */
[----:B------:R-:W0:Y:S03]  /*70e0*/  @!P2 LDC.64 R56, c[0x0][0x3e8] ;  /* 0x0000fa00ff38ab82 */ /* 0x000e260000000a00 */
[----:B------:R-:W2:Y:S01]  /*70f0*/  @!P2 LDG.E.128 R76, desc[UR60][R84.64] ;  /* 0x0000003c544ca981 */ /* 0x000ea2000c1e1d00 */
[----:B0-----:R-:W-:-:S04]  /*7100*/  @!P2 IMAD.WIDE.U32 R58, R56, 0xc0, R54 ;  /* 0x000000c0383aa825 */ /* 0x001fc800078e0036 */
[----:B------:R-:W-:Y:S01]  /*7110*/  @!P2 IMAD R57, R57, 0xc0, RZ ;  /* 0x000000c03939a824 */ /* 0x000fe200078e02ff */
[----:B---3--:R-:W-:-:S03]  /*7120*/  @!P2 IADD3 R86, P3, P4, R98, R86, R58 ;  /* 0x000000566256a210 */ /* 0x008fc60007c7e03a */
[----:B------:R-:W-:-:S05]  /*7130*/  @!P2 IMAD.IADD R56, R59, 0x1, R57 ;  /* 0x000000013b38a824 */ /* 0x000fca00078e0239 */
[----:B------:R-:W-:Y:S02]  /*7140*/  @!P2 IADD3.X R87, R29, R87, R56, P3, P4 ;  /* 0x000000571d57a210 */ /* 0x000fe40001fe8438 */
[----:B-1----:R-:W-:-:S03]  /*7150*/  @!P5 IADD3 R62, P3, P4, R98, R62, R54 ;  /* 0x0000003e623ed210 */ /* 0x002fc60007c7e036 */
[----:B------:R-:W3:Y:S01]  /*7160*/  @!P2 LDG.E.128 R80, desc[UR60][R86.64] ;  /* 0x0000003c5650a981 */ /* 0x000ee2000c1e1d00 */
        /* <DEDUP_REMOVED lines=10> */
[----:B------:R-:W4:Y:S03]  /*7210*/  @!P3 LDC.64 R72, c[0x0][0x3c8] ;  /* 0x0000f200ff48bb82 */ /* 0x000f260000000a00 */
[----:B------:R-:W-:Y:S02]  /*7220*/  @!P3 IADD3.X R56, R31, R11, R127, P0, P6 ;  /* 0x0000000b1f38b210 */ /* 0x000fe400007ec47f */
[----:B------:R-:W-:-:S03]  /*7230*/  @!P4 IADD3 R57, P0, P6, R98, R54, R6 ;  /* 0x000000366239c210 */ /* 0x000fc60007e1e006 */
[----:B------:R-:W5:Y:S01]  /*7240*/  @!P3 LDC.64 R88, c[0x0][0x3e0] ;  /* 0x0000f800ff58bb82 */ /* 0x000f620000000a00 */
[----:B------:R-:W-:Y:S02]  /*7250*/  @!P4 IADD3.X R58, R29, R111, R8, P0, P6 ;  /* 0x0000006f1d3ac210 */ /* 0x000fe400007ec408 */
[----:B------:R-:W-:-:S04]  /*7260*/  @!P3 IADD3 R55, P0, P6, R98, R5, R54 ;  /* 0x000000056237b210 */ /* 0x000fc80007e1e036 */
[----:B------:R-:W-:Y:S02]  /*7270*/  @!P3 IADD3.X R52, R29, R7, R111, P0, P6 ;  /* 0x000000071d34b210 */ /* 0x000fe400007ec46f */
[----:B0-----:R-:W-:Y:S02]  /*7280*/  @!P4 IADD3 R68, P6, R59, R68, RZ ;  /* 0x000000443b44c210 */ /* 0x001fe40007fde0ff */
[----:B------:R-:W-:Y:S02]  /*7290*/  CS2R R66, SRZ ;  /* 0x0000000000427805 */ /* 0x000fe4000001ff00 */
[----:B------:R-:W-:Y:S01]  /*72a0*/  ISETP.NE.AND P0, PT, R65, RZ, PT ;  /* 0x000000ff4100720c */ /* 0x000fe20003f05270 */
[----:B------:R-:W-:Y:S01]  /*72b0*/  @!P4 IMAD.X R69, R64, 0x1, R69, P6 ;  /* 0x000000014045c824 */ /* 0x000fe200030e0645 */
[----:B-1----:R-:W-:-:S05]  /*72c0*/  @!P4 IADD3 R70, P6, R57, R70, RZ ;  /* 0x000000463946c210 */ /* 0x002fca0007fde0ff */
[----:B------:R-:W-:Y:S01]  /*72d0*/  @!P4 IMAD.X R71, R58, 0x1, R71, P6 ;  /* 0x000000013a47c824 */ /* 0x000fe200030e0647 */
[----:B----4-:R-:W-:Y:S02]  /*72e0*/  @!P3 IADD3 R72, P6, R53, R72, RZ ;  /* 0x000000483548b210 */ /* 0x010fe40007fde0ff */
[----:B------:R-:W-:-:S03]  /*72f0*/  CS2R R58, SRZ ;  /* 0x00000000003a7805 */ /* 0x000fc6000001ff00 */
[----:B------:R-:W-:Y:S01]  /*7300*/  @!P3 IMAD.X R73, R56, 0x1, R73, P6 ;  /* 0x000000013849b824 */ /* 0x000fe200030e0649 */
[----:B-----5:R-:W-:Y:S02]  /*7310*/  @!P3 IADD3 R88, P6, R55, R88, RZ ;  /* 0x000000583758b210 */ /* 0x020fe40007fde0ff */
[----:B------:R-:W-:Y:S02]  /*7320*/  CS2R R54, SRZ ;  /* 0x0000000000367805 */ /* 0x000fe4000001ff00 */
[----:B------:R-:W-:Y:S01]  /*7330*/  CS2R R56, SRZ ;  /* 0x0000000000387805 */ /* 0x000fe2000001ff00 */
[----:B------:R-:W-:Y:S01]  /*7340*/  @!P3 IMAD.X R89, R52, 0x1, R89, P6 ;  /* 0x000000013459b824 */ /* 0x000fe200030e0659 */
[----:B------:R-:W-:Y:S02]  /*7350*/  CS2R R52, SRZ ;  /* 0x0000000000347805 */ /* 0x000fe4000001ff00 */
[----:B------:R-:W-:Y:S02]  /*7360*/  CS2R R64, SRZ ;  /* 0x0000000000407805 */ /* 0x000fe4000001ff00 */
[----:B------:R0:W4:Y:S04]  /*7370*/  @!P5 LDG.E.128 R56, desc[UR60][R62.64] ;  /* 0x0000003c3e38d981 */ /* 0x000128000c1e1d00 */
[----:B------:R1:W5:Y:S04]  /*7380*/  @!P5 LDG.E.128 R52, desc[UR60][R60.64] ;  /* 0x0000003c3c34d981 */ /* 0x000368000c1e1d00 */
[----:B------:R1:W5:Y:S01]  /*7390*/  @!P4 LDG.E.128 R64, desc[UR60][R70.64] ;  /* 0x0000003c4640c981 */ /* 0x000362000c1e1d00 */
[----:B0-----:R-:W-:-:S02]  /*73a0*/  CS2R R62, SRZ ;  /* 0x00000000003e7805 */ /* 0x001fc4000001ff00 */
[----:B-1----:R-:W-:Y:S02]  /*73b0*/  CS2R R60, SRZ ;  /* 0x00000000003c7805 */ /* 0x002fe4000001ff00 */
[----:B------:R-:W-:-:S04]  /*73c0*/  CS2R R70, SRZ ;  /* 0x0000000000467805 */ /* 0x000fc8000001ff00 */
[----:B------:R0:W5:Y:S02]  /*73d0*/  @!P4 LDG.E.128 R60, desc[UR60][R68.64] ;  /* 0x0000003c443cc981 */ /* 0x000164000c1e1d00 */
[----:B0-----:R-:W-:-:S06]  /*73e0*/  CS2R R68, SRZ ;  /* 0x0000000000447805 */ /* 0x001fcc000001ff00 */
[----:B------:R0:W5:Y:S02]  /*73f0*/  @!P3 LDG.E.128 R68, desc[UR60][R72.64] ;  /* 0x0000003c4844b981 */ /* 0x000164000c1e1d00 */
[----:B0-----:R-:W-:-:S06]  /*7400*/  CS2R R72, SRZ ;  /* 0x0000000000487805 */ /* 0x001fcc000001ff00 */
[----:B------:R-:W5:Y:S01]  /*7410*/  @!P3 LDG.E.128 R72, desc[UR60][R88.64] ;  /* 0x0000003c5848b981 */ /* 0x000f62000c1e1d00 */
[----:B------:R-:W-:-:S06]  /*7420*/  UISETP.NE.AND UP0, UPT, UR4, 0x3, UPT ;  /* 0x000000030400788c */ /* 0x000fcc000bf05270 */
[----:B------:R-:W-:Y:S02]  /*7430*/  PLOP3.LUT P5, PT, PT, PT, UP0, 0x80, 0x0 ;  /* 0x000000000000781c */ /* 0x000fe40003faf008 */
[----:B------:R-:W-:Y:S01]  /*7440*/  ISETP.GE.AND P2, PT, R18, R130, PT ;  /* 0x000000821200720c */ /* 0x000fe20003f46270 */
[----:B--2---:R-:W-:Y:S02]  /*7450*/  IMAD.MOV.U32 R143, RZ, RZ, R78 ;  /* 0x000000ffff8f7224 */ /* 0x004fe400078e004e */
[----:B------:R-:W-:Y:S02]  /*7460*/  IMAD.MOV.U32 R144, RZ, RZ, R76 ;  /* 0x000000ffff907224 */ /* 0x000fe400078e004c */
[----:B---3--:R-:W-:Y:S01]  /*7470*/  IMAD.MOV.U32 R145, RZ, RZ, R82 ;  /* 0x000000ffff917224 */ /* 0x008fe200078e0052 */
[----:B------:R-:W-:Y:S01]  /*7480*/  MOV R146, R80 ;  /* 0x0000005000927202 */ /* 0x000fe20000000f00 */
[----:B----4-:R-:W-:Y:S02]  /*7490*/  IMAD.MOV.U32 R161, RZ, RZ, R58 ;  /* 0x000000ffffa17224 */ /* 0x010fe400078e003a */
[----:B------:R-:W-:Y:S01]  /*74a0*/  IMAD.MOV.U32 R163, RZ, RZ, R56 ;  /* 0x000000ffffa37224 */ /* 0x000fe200078e0038 */
[----:B-----5:R-:W-:Y:S01]  /*74b0*/  MOV R160, R54 ;  /* 0x0000003600a07202 */ /* 0x020fe20000000f00 */
[----:B------:R-:W-:-:S02]  /*74c0*/  IMAD.MOV.U32 R162, RZ, RZ, R52 ;  /* 0x000000ffffa27224 */ /* 0x000fc400078e0034 */
[----:B------:R-:W-:Y:S02]  /*74d0*/  IMAD.MOV.U32 R155, RZ, RZ, R66 ;  /* 0x000000ffff9b7224 */ /* 0x000fe400078e0042 */
[----:B------:R-:W-:Y:S02]  /*74e0*/  IMAD.MOV.U32 R156, RZ, RZ, R64 ;  /* 0x000000ffff9c7224 */ /* 0x000fe400078e0040 */
[----:B------:R-:W-:Y:S01]  /*74f0*/  IMAD.MOV.U32 R153, RZ, RZ, R62 ;  /* 0x000000ffff997224 */ /* 0x000fe200078e003e */
[----:B------:R-:W-:Y:S01]  /*7500*/  MOV R154, R60 ;  /* 0x0000003c009a7202 */ /* 0x000fe20000000f00 */
[----:B------:R-:W-:Y:S02]  /*7510*/  IMAD.MOV.U32 R149, RZ, RZ, R70 ;  /* 0x000000ffff957224 */ /* 0x000fe400078e0046 */
[----:B------:R-:W-:Y:S01]  /*7520*/  IMAD.MOV.U32 R150, RZ, RZ, R68 ;  /* 0x000000ffff967224 */ /* 0x000fe200078e0044 */
[----:B------:R-:W-:Y:S01]  /*7530*/  MOV R151, R74 ;  /* 0x0000004a00977202 */ /* 0x000fe20000000f00 */
[----:B------:R-:W-:Y:S01]  /*7540*/  IMAD.MOV.U32 R152, RZ, RZ, R72 ;  /* 0x000000ffff987224 */ /* 0x000fe200078e0048 */
[----:B------:R-:W-:Y:S06]  /*7550*/  @!P5 BRA `(.L_x_5803) ;  /* 0x000000000004d947 */ /* 0x000fec0003800000 */
[----:B------:R-:W-:Y:S01]  /*7560*/  BPT.TRAP 0x1 ;  /* 0x000000040000795c */ /* 0x000fe20000300000 */
.L_x_5803:
[----:B------:R-:W-:Y:S01]  /*7570*/  IMAD R111, R17, 0x8, R16 ;  /* 0x00000008116f7824 */ /* 0x000fe200078e0210 */
[----:B------:R-:W-:Y:S01]  /*7580*/  SHF.L.U32 R127, R231, 0x1f, RZ ;  /* 0x0000001fe77f7819 */ /* 0x000fe200000006ff */
[----:B------:R-:W0:Y:S01]  /*7590*/  LDC R147, c[0x0][0x2e4] ;  /* 0x0000b900ff937b82 */ /* 0x000e220000000800 */
[----:B------:R-:W-:Y:S01]  /*75a0*/  IMAD.MOV.U32 R129, RZ, RZ, R131 ;  /* 0x000000ffff817224 */ /* 0x000fe200078e0083 */
[----:B------:R-:W-:Y:S01]  /*75b0*/  BSSY B1, `(.L_x_5804) ;  /* 0x0000005000017945 */ /* 0x000fe20003800000 */
[----:B------:R-:W1:Y:S05]  /*75c0*/  SYNCS.PHASECHK.TRANS64.TRYWAIT P3, [R111+URZ+0x2e890], R127 ;  /* 0x02e8907f6f0075a7 */ /* 0x000e6a000806017f */
[----:B------:R-:W2:Y:S01]  /*75d0*/  LDC.64 R130, c[0x0][0x2f0] ;  /* 0x0000bc00ff827b82 */ /* 0x000ea20000000a00 */
[----:B0-----:R-:W-:Y:S01]  /*75e0*/  IMAD.IADD R148, R147, 0x1, -R121 ;  /* 0x0000000193947824 */ /* 0x001fe200078e0a79 */
[----:B-1----:R-:W-:Y:S06]  /*75f0*/  @!P3 BRA `(.L_x_5805) ;  /* 0x000001d000acb947 */ /* 0x002fec0003800000 */
.L_x_6041:
[----:B------:R-:W-:Y:S05]  /*7600*/  BSYNC B1 ;  /* 0x0000000000017941 */ /* 0x000fea0003800000 */
.L_x_5804:
[----:B------:R-:W-:Y:S01]  /*7610*/  ISETP.GE.OR P3, PT, R228, R120, P0 ;  /* 0x00000078e400720c */ /* 0x000fe20000766670 */
[----:B------:R-:W-:-:S12]  /*7620*/  BSSY B1, `(.L_x_5806) ;  /* 0x0000100000017945 */ /* 0x000fd80003800000 */
[----:B------:R-:W-:Y:S05]  /*7630*/  @P3 BRA `(.L_x_5807) ;  /* 0x0000000c00f83947 */ /* 0x000fea0003800000 */
[----:B------:R-:W1:Y:S01]  /*7640*/  S2R R86, SR_TID.X ;  /* 0x0000000000567919 */ /* 0x000e620000002100 */
        /* <DEDUP_REMOVED lines=12> */
[----:B------:R-:W-:-:S05]  /*7710*/  LEA.HI.SX32 R85, R85, R28, 0x1b ;  /* 0x0000001c55557211 */ /* 0x000fca00078fdaff */
[----:B------:R-:W-:Y:S02]  /*7720*/  IMAD.SHL.U32 R159, R85, 0x10, RZ ;  /* 0x00000010559f7824 */ /* 0x000fe400078e00ff */
[----:B------:R-:W-:Y:S01]  /*7730*/  IMAD R85, R17, 0x7000, R116 ;  /* 0x0000700011557824 */ /* 0x000fe200078e0274 */
[----:B-1----:R-:W-:Y:S02]  /*7740*/  IADD3 R87, R86, -0x80, RZ ;  /* 0xffffff8056577810 */ /* 0x002fe40007ffe0ff */
[----:B------:R-:W-:Y:S01]  /*7750*/  LOP3.LUT R84, R3, 0x70, R159, 0xf8, !PT ;  /* 0x0000007003547812 */ /* 0x000fe200078ef89f */
[----:B------:R-:W-:Y:S01]  /*7760*/  IMAD.IADD R85, R16, 0x1, R85 ;  /* 0x0000000110557824 */ /* 0x000fe200078e0255 */
[----:B------:R-:W-:Y:S02]  /*7770*/  SHF.R.S32.HI R86, RZ, 0x1f, R87 ;  /* 0x0000001fff567819 */ /* 0x000fe40000011457 */
[----:B------:R-:W-:Y:S02]  /*7780*/  LOP3.LUT R84, R84, R43, RZ, 0x3c, !PT ;  /* 0x0000002b54547212 */ /* 0x000fe400078e3cff */
[----:B------:R-:W-:-:S05]  /*7790*/  LEA.HI R86, R86, R87, RZ, 0x5 ;  /* 0x0000005756567211 */ /* 0x000fca00078f28ff */
[----:B------:R-:W-:-:S05]  /*77a0*/  IMAD.SHL.U32 R86, R86, 0x20, RZ ;  /* 0x0000002056567824 */ /* 0x000fca00078e00ff */
[----:B------:R-:W-:-:S05]  /*77b0*/  LOP3.LUT R86, R86, 0xfffffc00, RZ, 0xc0, !PT ;  /* 0xfffffc0056567812 */ /* 0x000fca00078ec0ff */
[----:B------:R-:W-:-:S04]  /*77c0*/  IMAD.IADD R84, R86, 0x1, R84 ;  /* 0x0000000156547824 */ /* 0x000fc800078e0254 */
[----:B------:R-:W-:-:S05]  /*77d0*/  IMAD R87, R17, 0x7000, R84 ;  /* 0x0000700011577824 */ /* 0x000fca00078e0254 */
[----:B------:R-:W-:Y:S02]  /*77e0*/  IADD3 R88, R16, R87, RZ ;  /* 0x0000005710587210 */ /* 0x000fe40007ffe0ff */
[----:B------:R-:W1:Y:S04]  /*77f0*/  LDS.128 R84, [R85+0x20400] ;  /* 0x0204000055547984 */ /* 0x000e680000000c00 */
[----:B------:R-:W2:Y:S01]  /*7800*/  LDS.128 R88, [R88+0x20400] ;  /* 0x0204000058587984 */ /* 0x000ea20000000c00 */
[----:B------:R-:W-:Y:S05]  /*7810*/  @P2 BRA `(.L_x_5809) ;  /* 0x0000000c00502947 */ /* 0x000fea0003800000 */
        /* <DEDUP_REMOVED lines=9> */
[----:B------:R-:W-:Y:S02]  /*78b0*/  SHF.R.U32.HI R170, RZ, 0x8, R55 ;  /* 0x00000008ffaa7819 */ /* 0x000fe40000011637 */
[----:B------:R-:W-:Y:S02]  /*78c0*/  SHF.R.U32.HI R166, RZ, 0x18, R59 ;  /* 0x00000018ffa67819 */ /* 0x000fe4000001163b */
[----:B------:R-:W-:Y:S02]  /*78d0*/  LOP3.LUT R165, R59, 0xff, RZ, 0xc0, !PT ;  /* 0x000000ff3ba57812 */ /* 0x000fe400078ec0ff */
[----:B------:R-:W-:-:S02]  /*78e0*/  PRMT R54, R175, 0x654, R54 ;  /* 0x00000654af367816 */ /* 0x000fc40000000036 */
[--C-:B------:R-:W-:Y:S02]  /*78f0*/  SHF.R.U32.HI R171, RZ, 0x18, R55.reuse ;  /* 0x00000018ffab7819 */ /* 0x100fe40000011637 */
[----:B------:R-:W-:Y:S02]  /*7900*/  LOP3.LUT R56, R55, 0xff, RZ, 0xc0, !PT ;  /* 0x000000ff37387812 */ /* 0x000fe400078ec0ff */
[----:B------:R-:W-:Y:S02]  /*7910*/  SHF.R.U32.HI R52, RZ, 0x10, R55 ;  /* 0x00000010ff347819 */ /* 0x000fe40000011637 */
[--C-:B------:R-:W-:Y:S02]  /*7920*/  SHF.R.U32.HI R167, RZ, 0x8, R59.reuse ;  /* 0x00000008ffa77819 */ /* 0x100fe4000001163b */
[----:B------:R-:W-:Y:S01]  /*7930*/  SHF.R.U32.HI R55, RZ, 0x10, R59 ;  /* 0x00000010ff377819 */ /* 0x000fe2000001163b */
[----:B------:R-:W-:Y:S01]  /*7940*/  IMAD.SHL.U32 R59, R170, 0x100, RZ ;  /* 0x00000100aa3b7824 */ /* 0x000fe200078e00ff */
        /* <DEDUP_REMOVED lines=8> */
[----:B------:R-:W-:-:S02]  /*79d0*/  PRMT R58, R169, 0x654, R58 ;  /* 0x00000654a93a7816 */ /* 0x000fc4000000003a */
[----:B------:R-:W-:Y:S01]  /*79e0*/  LOP3.LUT R54, R54, 0xff0000, R57, 0xf8, !PT ;  /* 0x00ff000036367812 */ /* 0x000fe200078ef839 */
[----:B------:R-:W-:Y:S01]  /*79f0*/  IMAD.U32 R57, R52, 0x10000, RZ ;  /* 0x0001000034397824 */ /* 0x000fe200078e00ff */
[----:B------:R-:W-:Y:S02]  /*7a00*/  LOP3.LUT R56, R56, 0xff00, R59, 0xf8, !PT ;  /* 0x0000ff0038387812 */ /* 0x000fe400078ef83b */
[----:B------:R-:W-:Y:S02]  /*7a10*/  LOP3.LUT R169, R58, 0xff00, R165, 0xf8, !PT ;  /* 0x0000ff003aa97812 */ /* 0x000fe400078ef8a5 */
[----:B------:R-:W-:Y:S02]  /*7a20*/  F2FP.F16.E4M3.UNPACK_B R168, R163.H1 ;  /* 0x000000a3ffa8723e */ /* 0x000fe400030006ff */
[----:B--2---:R-:W-:Y:S02]  /*7a30*/  F2FP.F16.E4M3.UNPACK_B R59, R88.H1 ;  /* 0x00000058ff3b723e */ /* 0x004fe400030006ff */
[----:B-1----:R-:W-:-:S02]  /*7a40*/  F2FP.F16.E4M3.UNPACK_B R58, R84.H1 ;  /* 0x00000054ff3a723e */ /* 0x002fc400030006ff */
[----:B------:R-:W-:Y:S01]  /*7a50*/  LOP3.LUT R171, R166, 0xff00, R167, 0xf8, !PT ;  /* 0x0000ff00a6ab7812 */ /* 0x000fe200078ef8a7 */
[----:B------:R-:W-:Y:S01]  /*7a60*/  HADD2.F32 R167, -RZ, R168.H0_H0 ;  /* 0x200000a8ffa77230 */ /* 0x000fe20000004100 */
[----:B------:R-:W-:Y:S01]  /*7a70*/  LOP3.LUT R52, R56, 0xff0000, R57, 0xf8, !PT ;  /* 0x00ff000038347812 */ /* 0x000fe200078ef839 */
[----:B------:R-:W-:Y:S01]  /*7a80*/  HADD2.F32 R57, -RZ, R59.H0_H0 ;  /* 0x2000003bff397230 */ /* 0x000fe20000004100 */
[----:B------:R-:W-:Y:S01]  /*7a90*/  F2FP.F16.E4M3.UNPACK_B R165, R162.H1 ;  /* 0x000000a2ffa5723e */ /* 0x000fe200030006ff */
[----:B------:R-:W-:Y:S01]  /*7aa0*/  HADD2.F32 R56, -RZ, R58.H0_H0 ;  /* 0x2000003aff387230 */ /* 0x000fe20000004100 */
[----:B------:R-:W-:Y:S01]  /*7ab0*/  LOP3.LUT R55, R169, 0xff0000, R170, 0xf8, !PT ;  /* 0x00ff0000a9377812 */ /* 0x000fe200078ef8aa */
[----:B------:R-:W-:Y:S02]  /*7ac0*/  HADD2.F32 R170, -RZ, R168.H1_H1 ;  /* 0x300000a8ffaa7230 */ /* 0x000fe40000004100 */
[----:B------:R-:W-:Y:S01]  /*7ad0*/  FMUL.FTZ R173, R57, R167 ;  /* 0x000000a739ad7220 */ /* 0x000fe20000410000 */
[----:B------:R-:W-:-:S02]  /*7ae0*/  HADD2.F32 R166, -RZ, R165.H0_H0 ;  /* 0x200000a5ffa67230 */ /* 0x000fc40000004100 */
[C---:B------:R-:W-:Y:S01]  /*7af0*/  FMUL.FTZ R174, R56.reuse, R167 ;  /* 0x000000a738ae7220 */ /* 0x040fe20000410000 */
[----:B------:R-:W-:Y:S01]  /*7b00*/  HADD2.F32 R167, -RZ, R165.H1_H1 ;  /* 0x300000a5ffa77230 */ /* 0x000fe20000004100 */
[----:B------:R-:W-:Y:S01]  /*7b10*/  F2FP.F16.E4M3.UNPACK_B R168, R163 ;  /* 0x000000a3ffa8723e */ /* 0x000fe200020006ff */
[----:B------:R-:W-:Y:S02]  /*7b20*/  HADD2.F32 R165, -RZ, R59.H1_H1 ;  /* 0x3000003bffa57230 */ /* 0x000fe40000004100 */
[-C--:B------:R-:W-:Y:S01]  /*7b30*/  FFMA.FTZ R56, R56, R166.reuse, -R173 ;  /* 0x000000a638387223 */ /* 0x080fe200000108ad */
[----:B------:R-:W-:Y:S01]  /*7b40*/  FFMA.FTZ R57, R57, R166, R174 ;  /* 0x000000a639397223 */ /* 0x000fe200000100ae */
[----:B------:R-:W-:Y:S01]  /*7b50*/  HADD2.F32 R58, -RZ, R58.H1_H1 ;  /* 0x3000003aff3a7230 */ /* 0x000fe20000004100 */
[----:B------:R-:W-:Y:S01]  /*7b60*/  F2FP.F16.E4M3.UNPACK_B R166, R162 ;  /* 0x000000a2ffa6723e */ /* 0x000fe200020006ff */
[----:B------:R-:W-:Y:S01]  /*7b70*/  FMUL.FTZ R59, R165, R170 ;  /* 0x000000aaa53b7220 */ /* 0x000fe20000410000 */
[----:B------:R-:W-:Y:S01]  /*7b80*/  F2FP.F16.E4M3.UNPACK_B R162, R84 ;  /* 0x00000054ffa2723e */ /* 0x000fe200020006ff */
[----:B------:R-:W-:Y:S01]  /*7b90*/  HADD2.F32 R169, -RZ, R168.H0_H0 ;  /* 0x200000a8ffa97230 */ /* 0x000fe20000004100 */
[----:B------:R-:W-:Y:S01]  /*7ba0*/  F2FP.F16.E4M3.UNPACK_B R88, R88 ;  /* 0x00000058ff58723e */ /* 0x000fe200020006ff */
[C---:B------:R-:W-:Y:S01]  /*7bb0*/  FMUL.FTZ R170, R58.reuse, R170 ;  /* 0x000000aa3aaa7220 */ /* 0x040fe20000410000 */
[-C--:B------:R-:W-:Y:S01]  /*7bc0*/  FFMA.FTZ R59, R58, R167.reuse, -R59 ;  /* 0x000000a73a3b7223 */ /* 0x080fe2000001083b */
[----:B------:R-:W-:Y:S01]  /*7bd0*/  HADD2.F32 R84, -RZ, R162.H0_H0 ;  /* 0x200000a2ff547230 */ /* 0x000fe20000004100 */
[----:B------:R-:W-:Y:S01]  /*7be0*/  LOP3.LUT R53, R171, 0xff0000, R172, 0xf8, !PT ;  /* 0x00ff0000ab357812 */ /* 0x000fe200078ef8ac */
[----:B------:R-:W-:Y:S01]  /*7bf0*/  FFMA.FTZ R58, R165, R167, R170 ;  /* 0x000000a7a53a7223 */ /* 0x000fe200000100aa */
[----:B------:R-:W-:Y:S01]  /*7c00*/  HADD2.F32 R163, -RZ, R88.H0_H0 ;  /* 0x20000058ffa37230 */ /* 0x000fe20000004100 */
[----:B------:R-:W-:Y:S01]  /*7c10*/  F2FP.SATFINITE.E4M3.F32.PACK_AB_MERGE_C R56, R59, R56, RZ ;  /* 0x000000383b38723e */ /* 0x000fe200048070ff */
[----:B------:R-:W-:-:S02]  /*7c20*/  HADD2.F32 R167, -RZ, R166.H0_H0 ;  /* 0x200000a6ffa77230 */ /* 0x000fc40000004100 */
        /* <DEDUP_REMOVED lines=21> */
[-C--:B------:R-:W-:Y:S01]  /*7d80*/  FMUL.FTZ R175, R168, R173.reuse ;  /* 0x000000ada8af7220 */ /* 0x080fe20000410000 */
[----:B------:R-:W-:Y:S02]  /*7d90*/  HADD2.F32 R172, -RZ, R169.H1_H1 ;  /* 0x300000a9ffac7230 */ /* 0x000fe40000004100 */
[----:B------:R-:W-:Y:S01]  /*7da0*/  FMUL.FTZ R173, R166, R173 ;  /* 0x000000ada6ad7220 */ /* 0x000fe20000410000 */
[----:B------:R-:W-:Y:S01]  /*7db0*/  HADD2.F32 R169, -RZ, R167.H1_H1 ;  /* 0x300000a7ffa97230 */ /* 0x000fe20000004100 */
[----:B------:R-:W-:Y:S01]  /*7dc0*/  F2FP.SATFINITE.E4M3.F32.PACK_AB_MERGE_C R57, R58, R57, RZ ;  /* 0x000000393a39723e */ /* 0x000fe200048070ff */
[----:B------:R-:W-:Y:S02]  /*7dd0*/  HADD2.F32 R167, -RZ, R162.H1_H1 ;  /* 0x300000a2ffa77230 */ /* 0x000fe40000004100 */
[-C--:B------:R-:W-:Y:S01]  /*7de0*/  FFMA.FTZ R162, R166, R171.reuse, -R175 ;  /* 0x000000aba6a27223 */ /* 0x080fe200000108af */
[----:B------:R-:W-:Y:S02]  /*7df0*/  HADD2.F32 R170, -RZ, R170.H1_H1 ;  /* 0x300000aaffaa7230 */ /* 0x000fe40000004100 */
[----:B------:R-:W-:Y:S01]  /*7e00*/  FFMA.FTZ R166, R168, R171, R173 ;  /* 0x000000aba8a67223 */ /* 0x000fe200000100ad */
[-C--:B------:R-:W-:Y:S01]  /*7e10*/  FMUL.FTZ R174, R169, R172.reuse ;  /* 0x000000aca9ae7220 */ /* 0x080fe20000410000 */
[----:B------:R-:W-:Y:S01]  /*7e20*/  F2FP.F16.E4M3.UNPACK_B R168, R161 ;  /* 0x000000a1ffa8723e */ /* 0x000fe200020006ff */
[C---:B------:R-:W-:Y:S01]  /*7e30*/  FMUL.FTZ R172, R167.reuse, R172 ;  /* 0x000000aca7ac7220 */ /* 0x040fe20000410000 */
[----:B------:R-:W-:Y:S01]  /*7e40*/  F2FP.F16.E4M3.UNPACK_B R161, R90 ;  /* 0x0000005affa1723e */ /* 0x000fe200020006ff */
[----:B------:R-:W-:Y:S01]  /*7e50*/  FFMA.FTZ R177, R167, R170, -R174 ;  /* 0x000000aaa7b17223 */ /* 0x000fe200000108ae */
[----:B------:R-:W-:Y:S01]  /*7e60*/  F2FP.F16.E4M3.UNPACK_B R167, R160 ;  /* 0x000000a0ffa7723e */ /* 0x000fe200020006ff */
[----:B------:R-:W-:-:S02]  /*7e70*/  HADD2.F32 R171, -RZ, R168.H0_H0 ;  /* 0x200000a8ffab7230 */ /* 0x000fc40000004100 */
[----:B------:R-:W-:Y:S01]  /*7e80*/  FFMA.FTZ R179, R169, R170, R172 ;  /* 0x000000aaa9b37223 */ /* 0x000fe200000100ac */
[--C-:B------:R-:W-:Y:S01]  /*7e90*/  HADD2.F32 R160, -RZ, R161.reuse.H0_H0 ;  /* 0x200000a1ffa07230 */ /* 0x100fe20000004100 */
[----:B------:R-:W-:Y:S01]  /*7ea0*/  F2FP.F16.E4M3.UNPACK_B R58, R89 ;  /* 0x00000059ff3a723e */ /* 0x000fe200020006ff */
[----:B------:R-:W-:Y:S01]  /*7eb0*/  HADD2.F32 R168, -RZ, R168.H1_H1 ;  /* 0x300000a8ffa87230 */ /* 0x000fe20000004100 */
[----:B------:R-:W-:Y:S01]  /*7ec0*/  F2FP.F16.E4M3.UNPACK_B R59, R55 ;  /* 0x00000037ff3b723e */ /* 0x000fe200020006ff */
[--C-:B------:R-:W-:Y:S02]  /*7ed0*/  HADD2.F32 R90, -RZ, R86.reuse.H0_H0 ;  /* 0x20000056ff5a7230 */ /* 0x100fe40000004100 */
[----:B------:R-:W-:Y:S01]  /*7ee0*/  FMUL.FTZ R173, R160, R171 ;  /* 0x000000aba0ad7220 */ /* 0x000fe20000410000 */
[----:B------:R-:W-:Y:S01]  /*7ef0*/  HADD2.F32 R161, -RZ, R161.H1_H1 ;  /* 0x300000a1ffa17230 */ /* 0x000fe20000004100 */
[----:B------:R-:W-:Y:S01]  /*7f00*/  F2FP.SATFINITE.E4M3.F32.PACK_AB_MERGE_C R88, R165, R88, R57 ;  /* 0x00000058a558723e */ /* 0x000fe20004807039 */
[----:B------:R-:W-:-:S02]  /*7f10*/  HADD2.F32 R86, -RZ, R86.H1_H1 ;  /* 0x30000056ff567230 */ /* 0x000fc40000004100 */
[----:B------:R-:W-:Y:S01]  /*7f20*/  FMUL.FTZ R171, R90, R171 ;  /* 0x000000ab5aab7220 */ /* 0x000fe20000410000 */
[--C-:B------:R-:W-:Y:S02]  /*7f30*/  HADD2.F32 R169, -RZ, R167.reuse.H0_H0 ;  /* 0x200000a7ffa97230 */ /* 0x100fe40000004100 */
[CC--:B------:R-:W-:Y:S01]  /*7f40*/  FMUL.FTZ R175, R161.reuse, R168.reuse ;  /* 0x000000a8a1af7220 */ /* 0x0c0fe20000410000 */
[----:B------:R-:W-:Y:S02]  /*7f50*/  HADD2.F32 R167, -RZ, R167.H1_H1 ;  /* 0x300000a7ffa77230 */ /* 0x000fe40000004100 */
[----:B------:R-:W-:Y:S01]  /*7f60*/  FMUL.FTZ R168, R86, R168 ;  /* 0x000000a856a87220 */ /* 0x000fe20000410000 */
[----:B------:R-:W-:Y:S01]  /*7f70*/  F2FP.F16.E4M3.UNPACK_B R57, R85 ;  /* 0x00000055ff39723e */ /* 0x000fe200020006ff */
[-C--:B------:R-:W-:Y:S01]  /*7f80*/  FFMA.FTZ R173, R90, R169.reuse, -R173 ;  /* 0x000000a95aad7223 */ /* 0x080fe200000108ad */
[----:B------:R-:W-:Y:S01]  /*7f90*/  FFMA.FTZ R90, R160, R169, R171 ;  /* 0x000000a9a05a7223 */ /* 0x000fe200000100ab */
[-C--:B------:R-:W-:Y:S01]  /*7fa0*/  FFMA.FTZ R86, R86, R167.reuse, -R175 ;  /* 0x000000a756567223 */ /* 0x080fe200000108af */
[----:B------:R-:W-:Y:S01]  /*7fb0*/  FFMA.FTZ R167, R161, R167, R168 ;  /* 0x000000a7a1a77223 */ /* 0x000fe200000100a8 */
[----:B------:R-:W-:Y:S01]  /*7fc0*/  F2FP.SATFINITE.E4M3.F32.PACK_AB_MERGE_C R162, R177, R162, RZ ;  /* 0x000000a2b1a2723e */ /* 0x000fe200048070ff */
[--C-:B------:R-:W-:Y:S01]  /*7fd0*/  HADD2.F32 R160, -RZ, R58.reuse.H0_H0 ;  /* 0x2000003affa07230 */ /* 0x100fe20000004100 */
[----:B------:R-:W-:Y:S01]  /*7fe0*/  F2FP.SATFINITE.E4M3.F32.PACK_AB_MERGE_C R166, R179, R166, RZ ;  /* 0x000000a6b3a6723e */ /* 0x000fe200048070ff */
[----:B------:R-:W-:Y:S01]  /*7ff0*/  HADD2.F32 R165, -RZ, R59.H0_H0 ;  /* 0x2000003bffa57230 */ /* 0x000fe20000004100 */
[----:B------:R-:W-:Y:S01]  /*8000*/  F2FP.SATFINITE.E4M3.F32.PACK_AB_MERGE_C R84, R163, R84, R56 ;  /* 0x00000054a354723e */ /* 0x000fe20004807038 */
[----:B------:R-:W-:Y:S01]  /*8010*/  HADD2.F32 R56, -RZ, R57.H0_H0 ;  /* 0x20000039ff387230 */ /* 0x000fe20000004100 */
[----:B------:R-:W-:Y:S01]  /*8020*/  F2FP.F16.E4M3.UNPACK_B R161, R54 ;  /* 0x00000036ffa1723e */ /* 0x000fe200020006ff */
[----:B------:R-:W-:Y:S01]  /*8030*/  HADD2.F32 R58, -RZ, R58.H1_H1 ;  /* 0x3000003aff3a7230 */ /* 0x000fe20000004100 */
[----:B------:R-:W-:Y:S01]  /*8040*/  F2FP.SATFINITE.E4M3.F32.PACK_AB_MERGE_C R86, R86, R173, R162 ;  /* 0x000000ad5656723e */ /* 0x000fe200048070a2 */
[----:B------:R-:W-:Y:S01]  /*8050*/  HADD2.F32 R162, -RZ, R59.H1_H1 ;  /* 0x3000003bffa27230 */ /* 0x000fe20000004100 */
[----:B------:R-:W-:Y:S01]  /*8060*/  F2FP.SATFINITE.E4M3.F32.PACK_AB_MERGE_C R90, R167, R90, R166 ;  /* 0x0000005aa75a723e */ /* 0x000fe200048070a6 */
[----:B------:R-:W-:-:S02]  /*8070*/  HADD2.F32 R163, -RZ, R161.H0_H0 ;  /* 0x200000a1ffa37230 */ /* 0x000fc40000004100 */
[-C--:B------:R-:W-:Y:S01]  /*8080*/  FMUL.FTZ R167, R160, R165.reuse ;  /* 0x000000a5a0a77220 */ /* 0x080fe20000410000 */
[C---:B------:R-:W-:Y:S01]  /*8090*/  FMUL.FTZ R165, R56.reuse, R165 ;  /* 0x000000a538a57220 */ /* 0x040fe20000410000 */
[----:B------:R-:W-:Y:S01]  /*80a0*/  HADD2.F32 R59, -RZ, R57.H1_H1 ;  /* 0x30000039ff3b7230 */ /* 0x000fe20000004100 */
[----:B------:R-:W-:Y:S01]  /*80b0*/  F2FP.F16.E4M3.UNPACK_B R89, R89.H1 ;  /* 0x00000059ff59723e */ /* 0x000fe200030006ff */
[-C--:B------:R-:W-:Y:S01]  /*80c0*/  FFMA.FTZ R56, R56, R163.reuse, -R167 ;  /* 0x000000a338387223 */ /* 0x080fe200000108a7 */
[----:B------:R-:W-:Y:S01]  /*80d0*/  FFMA.FTZ R57, R160, R163, R165 ;  /* 0x000000a3a0397223 */ /* 0x000fe200000100a5 */
[----:B------:R-:W-:Y:S02]  /*80e0*/  HADD2.F32 R161, -RZ, R161.H1_H1 ;  /* 0x300000a1ffa17230 */ /* 0x000fe40000004100 */
[-C--:B------:R-:W-:Y:S01]  /*80f0*/  FMUL.FTZ R160, R58, R162.reuse ;  /* 0x000000a23aa07220 */ /* 0x080fe20000410000 */
[----:B------:R-:W-:Y:S01]  /*8100*/  FMUL.FTZ R163, R59, R162 ;  /* 0x000000a23ba37220 */ /* 0x000fe20000410000 */
[----:B------:R-:W-:-:S02]  /*8110*/  F2FP.F16.E4M3.UNPACK_B R162, R55.H1 ;  /* 0x00000037ffa2723e */ /* 0x000fc400030006ff */
[----:B------:R-:W-:Y:S01]  /*8120*/  F2FP.F16.E4M3.UNPACK_B R85, R85.H1 ;  /* 0x00000055ff55723e */ /* 0x000fe200030006ff */
[-C--:B------:R-:W-:Y:S01]  /*8130*/  FFMA.FTZ R59, R59, R161.reuse, -R160 ;  /* 0x000000a13b3b7223 */ /* 0x080fe200000108a0 */
[----:B------:R-:W-:Y:S01]  /*8140*/  FFMA.FTZ R58, R58, R161, R163 ;  /* 0x000000a13a3a7223 */ /* 0x000fe200000100a3 */
[----:B------:R-:W-:Y:S01]  /*8150*/  F2FP.F16.E4M3.UNPACK_B R54, R54.H1 ;  /* 0x00000036ff36723e */ /* 0x000fe200030006ff */
[----:B------:R-:W-:Y:S01]  /*8160*/  HADD2.F32 R160, -RZ, R89.H0_H0 ;  /* 0x20000059ffa07230 */ /* 0x000fe20000004100 */
[-C--:B------:R-:W-:Y:S01]  /*8170*/  F2FP.F16.E4M3.UNPACK_B R171, R53.reuse ;  /* 0x00000035ffab723e */ /* 0x080fe200020006ff */
[----:B------:R-:W-:Y:S01]  /*8180*/  HADD2.F32 R163, -RZ, R162.H0_H0 ;  /* 0x200000a2ffa37230 */ /* 0x000fe20000004100 */
[----:B------:R-:W-:Y:S01]  /*8190*/  F2FP.F16.E4M3.UNPACK_B R172, R53.H1 ;  /* 0x00000035ffac723e */ /* 0x000fe200030006ff */
[----:B------:R-:W-:Y:S01]  /*81a0*/  HADD2.F32 R55, -RZ, R85.H0_H0 ;  /* 0x20000055ff377230 */ /* 0x000fe20000004100 */
[----:B------:R-:W-:Y:S01]  /*81b0*/  F2FP.F16.E4M3.UNPACK_B R167, R52 ;  /* 0x00000034ffa7723e */ /* 0x000fe200020006ff */
[----:B------:R-:W-:-:S02]  /*81c0*/  HADD2.F32 R161, -RZ, R89.H1_H1 ;  /* 0x30000059ffa17230 */ /* 0x000fc40000004100 */
[CC--:B------:R-:W-:Y:S01]  /*81d0*/  FMUL.FTZ R168, R160.reuse, R163.reuse ;  /* 0x000000a3a0a87220 */ /* 0x0c0fe20000410000 */
[----:B------:R-:W-:Y:S02]  /*81e0*/  HADD2.F32 R89, -RZ, R54.H0_H0 ;  /* 0x20000036ff597230 */ /* 0x000fe40000004100 */
[C---:B------:R-:W-:Y:S01]  /*81f0*/  FMUL.FTZ R163, R55.reuse, R163 ;  /* 0x000000a337a37220 */ /* 0x040fe20000410000 */
[----:B------:R-:W-:Y:S02]  /*8200*/  HADD2.F32 R85, -RZ, R85.H1_H1 ;  /* 0x30000055ff557230 */ /* 0x000fe40000004100 */
[----:B------:R-:W-:Y:S02]  /*8210*/  HADD2.F32 R162, -RZ, R162.H1_H1 ;  /* 0x300000a2ffa27230 */ /* 0x000fe40000004100 */
[----:B------:R-:W-:Y:S02]  /*8220*/  HADD2.F32 R166, -RZ, R54.H1_H1 ;  /* 0x30000036ffa67230 */ /* 0x000fe40000004100 */
[-C--:B------:R-:W-:Y:S01]  /*8230*/  FFMA.FTZ R54, R55, R89.reuse, -R168 ;  /* 0x0000005937367223 */ /* 0x080fe200000108a8 */
[----:B------:R-:W-:Y:S01]  /*8240*/  FFMA.FTZ R55, R160, R89, R163 ;  /* 0x00000059a0377223 */ /* 0x000fe200000100a3 */
[-C--:B------:R-:W-:Y:S01]  /*8250*/  FMUL.FTZ R170, R161, R162.reuse ;  /* 0x000000a2a1aa7220 */ /* 0x080fe20000410000 */
[C---:B------:R-:W-:Y:S01]  /*8260*/  FMUL.FTZ R160, R85.reuse, R162 ;  /* 0x000000a255a07220 */ /* 0x040fe20000410000 */
[----:B------:R-:W-:Y:S01]  /*8270*/  F2FP.F16.E4M3.UNPACK_B R89, R87 ;  /* 0x00000057ff59723e */ /* 0x000fe200020006ff */
[----:B------:R-:W-:Y:S01]  /*8280*/  HADD2.F32 R53, -RZ, R172.H0_H0 ;  /* 0x200000acff357230 */ /* 0x000fe20000004100 */
[----:B------:R-:W-:Y:S01]  /*8290*/  F2FP.F16.E4M3.UNPACK_B R162, R91 ;  /* 0x0000005bffa2723e */ /* 0x000fe200020006ff */
[-C--:B------:R-:W-:Y:S01]  /*82a0*/  FFMA.FTZ R85, R85, R166.reuse, -R170 ;  /* 0x000000a655557223 */ /* 0x080fe200000108aa */
        /* <DEDUP_REMOVED lines=8> */
[----:B------:R-:W-:Y:S01]  /*8330*/  F2FP.SATFINITE.E4M3.F32.PACK_AB_MERGE_C R55, R160, R55, RZ ;  /* 0x00000037a037723e */ /* 0x000fe200048070ff */
[----:B------:R-:W-:Y:S01]  /*8340*/  HADD2.F32 R161, -RZ, R87.H0_H0 ;  /* 0x20000057ffa17230 */ /* 0x000fe20000004100 */
[----:B------:R-:W-:Y:S01]  /*8350*/  F2FP.SATFINITE.E4M3.F32.PACK_AB_MERGE_C R85, R59, R56, R54 ;  /* 0x000000383b55723e */ /* 0x000fe20004807036 */
[----:B------:R-:W-:-:S02]  /*8360*/  HADD2.F32 R166, -RZ, R163.H0_H0 ;  /* 0x200000a3ffa67230 */ /* 0x000fc40000004100 */
[-C--:B------:R-:W-:Y:S01]  /*8370*/  FMUL.FTZ R174, R165, R52.reuse ;  /* 0x00000034a5ae7220 */ /* 0x080fe20000410000 */
[----:B------:R-:W-:Y:S02]  /*8380*/  HADD2.F32 R170, -RZ, R167.H0_H0 ;  /* 0x200000a7ffaa7230 */ /* 0x000fe40000004100 */
[----:B------:R-:W-:Y:S01]  /*8390*/  FMUL.FTZ R176, R91, R52 ;  /* 0x000000345bb07220 */ /* 0x000fe20000410000 */
[----:B------:R-:W-:Y:S02]  /*83a0*/  HADD2.F32 R163, -RZ, R163.H1_H1 ;  /* 0x300000a3ffa37230 */ /* 0x000fe40000004100 */
[-C--:B------:R-:W-:Y:S01]  /*83b0*/  FMUL.FTZ R178, R166, R53.reuse ;  /* 0x00000035a6b27220 */ /* 0x080fe20000410000 */
[----:B------:R-:W-:Y:S02]  /*83c0*/  HADD2.F32 R172, -RZ, R172.H1_H1 ;  /* 0x300000acffac7230 */ /* 0x000fe40000004100 */
[----:B------:R-:W-:Y:S01]  /*83d0*/  FMUL.FTZ R173, R161, R53 ;  /* 0x00000035a1ad7220 */ /* 0x000fe20000410000 */
[----:B------:R-:W-:-:S02]  /*83e0*/  HADD2.F32 R87, -RZ, R87.H1_H1 ;  /* 0x30000057ff577230 */ /* 0x000fc40000004100 */
[-C--:B------:R-:W-:Y:S01]  /*83f0*/  FFMA.FTZ R52, R91, R170.reuse, -R174 ;  /* 0x000000aa5b347223 */ /* 0x080fe200000108ae */
[----:B------:R-:W-:Y:S02]  /*8400*/  HADD2.F32 R169, -RZ, R168.H0_H0 ;  /* 0x200000a8ffa97230 */ /* 0x000fe40000004100 */
[----:B------:R-:W-:Y:S01]  /*8410*/  FFMA.FTZ R53, R165, R170, R176 ;  /* 0x000000aaa5357223 */ /* 0x000fe200000100b0 */
[----:B------:R-:W-:Y:S02]  /*8420*/  HADD2.F32 R162, -RZ, R162.H1_H1 ;  /* 0x300000a2ffa27230 */ /* 0x000fe40000004100 */
        /* <DEDUP_REMOVED lines=9> */
[-C--:B------:R-:W-:Y:S01]  /*84c0*/  FFMA.FTZ R87, R87, R168.reuse, -R170 ;  /* 0x000000a857577223 */ /* 0x080fe200000108aa */
[----:B------:R-:W-:Y:S01]  /*84d0*/  FMUL.FTZ R171, R89, R171 ;  /* 0x000000ab59ab7220 */ /* 0x000fe20000410000 */
[----:B------:R-:W-:Y:S01]  /*84e0*/  FFMA.FTZ R172, R163, R168, R172 ;  /* 0x000000a8a3ac7223 */ /* 0x000fe200000100ac */
[----:B------:R-:W-:-:S02]  /*84f0*/  FFMA.FTZ R89, R89, R167, -R166 ;  /* 0x000000a759597223 */ /* 0x000fc400000108a6 */
[----:B------:R-:W-:Y:S01]  /*8500*/  FFMA.FTZ R162, R162, R167, R171 ;  /* 0x000000a7a2a27223 */ /* 0x000fe200000100ab */
[----:B------:R-:W-:Y:S02]  /*8510*/  F2FP.SATFINITE.E4M3.F32.PACK_AB_MERGE_C R87, R87, R178, RZ ;  /* 0x000000b25757723e */ /* 0x000fe400048070ff */
[----:B------:R-:W-:Y:S02]  /*8520*/  F2FP.SATFINITE.E4M3.F32.PACK_AB_MERGE_C R172, R172, R173, RZ ;  /* 0x000000adacac723e */ /* 0x000fe400048070ff */
[----:B------:R-:W-:Y:S02]  /*8530*/  F2FP.SATFINITE.E4M3.F32.PACK_AB_MERGE_C R87, R89, R52, R87 ;  /* 0x000000345957723e */ /* 0x000fe40004807057 */
[----:B------:R-:W-:Y:S02]  /*8540*/  F2FP.SATFINITE.E4M3.F32.PACK_AB_MERGE_C R89, R58, R57, R55 ;  /* 0x000000393a59723e */ /* 0x000fe40004807037 */
[----:B------:R-:W-:-:S07]  /*8550*/  F2FP.SATFINITE.E4M3.F32.PACK_AB_MERGE_C R91, R162, R53, R172 ;  /* 0x00000035a25b723e */ /* 0x000fce00048070ac */
.L_x_5809:
[----:B------:R-:W-:Y:S05]  /*8560*/  BSYNC B2 ;  /* 0x0000000000027941 */ /* 0x000fea0003800000 */
.L_x_5808:
        /* <DEDUP_REMOVED lines=11> */
.L_x_5807:
[----:B------:R-:W-:Y:S05]  /*8620*/  BSYNC B1 ;  /* 0x0000000000017941 */ /* 0x000fea0003800000 */
.L_x_5806:
[----:B-1----:R-:W-:Y:S01]  /*8630*/  VIADD R53, R228, 0x40 ;  /* 0x00000040e4357836 */ /* 0x002fe20000000000 */
[----:B------:R-:W-:Y:S04]  /*8640*/  BSSY B1, `(.L_x_5810) ;  /* 0x0000109000017945 */ /* 0x000fe80003800000 */
[----:B------:R-:W-:-:S13]  /*8650*/  ISETP.GE.OR P3, PT, R53, R120, P0 ;  /* 0x000000783500720c */ /* 0x000fda0000766670 */
[----:B------:R-:W-:Y:S05]  /*8660*/  @P3 BRA `(.L_x_5811) ;  /* 0x0000001000183947 */ /* 0x000fea0003800000 */
[----:B------:R-:W3:Y:S01]  /*8670*/  LDL R54, [R1+0x68] ;  /* 0x0000680001367983 */ /* 0x000ee20000100800 */
[-C--:B--2---:R-:W-:Y:S01]  /*8680*/  IMAD R52, R124, R130.reuse, RZ ;  /* 0x000000827c347224 */ /* 0x084fe200078e02ff */
[----:B------:R-:W-:Y:S01]  /*8690*/  ISETP.NE.AND P6, PT, R0, RZ, PT ;  /* 0x000000ff0000720c */ /* 0x000fe20003fc5270 */
[C---:B------:R-:W-:Y:S01]  /*86a0*/  IMAD.WIDE.U32 R84, R53.reuse, R130, R128 ;  /* 0x0000008235547225 */ /* 0x040fe200078e0080 */
[----:B------:R-:W-:Y:S03]  /*86b0*/  BSSY B2, `(.L_x_5812) ;  /* 0x00000f6000027945 */ /* 0x000fe60003800000 */
[----:B------:R-:W-:Y:S01]  /*86c0*/  IMAD R53, R53, R131, R52 ;  /* 0x0000008335357224 */ /* 0x000fe200078e0234 */
[----:B------:R-:W-:Y:S01]  /*86d0*/  SEL R52, R121, R148, !P6 ;  /* 0x0000009479347207 */ /* 0x000fe20007000000 */
[----:B------:R-:W-:Y:S01]  /*86e0*/  VIADD R55, R228, 0x40 ;  /* 0x00000040e4377836 */ /* 0x000fe20000000000 */
[----:B------:R-:W-:Y:S01]  /*86f0*/  IADD3 R87, P3, P4, R46, R84, R27 ;  /* 0x000000542e577210 */ /* 0x000fe20007c7e01b */
[----:B------:R-:W-:Y:S01]  /*8700*/  VIADD R56, R228, 0x40 ;  /* 0x00000040e4387836 */ /* 0x000fe20000000000 */
[----:B------:R-:W-:Y:S01]  /*8710*/  IADD3 R86, R85, R53, RZ ;  /* 0x0000003555567210 */ /* 0x000fe20007ffe0ff */
[----:B------:R-:W-:Y:S01]  /*8720*/  IMAD.SHL.U32 R55, R55, 0x80, RZ ;  /* 0x0000008037377824 */ /* 0x000fe200078e00ff */
[----:B------:R-:W-:Y:S01]  /*8730*/  SHF.R.S32.HI R53, RZ, 0x1f, R52 ;  /* 0x0000001fff357819 */ /* 0x000fe20000011434 */
[----:B------:R-:W-:Y:S01]  /*8740*/  IMAD.SHL.U32 R56, R56, 0x80, RZ ;  /* 0x0000008038387824 */ /* 0x000fe200078e00ff */
[----:B------:R-:W-:-:S02]  /*8750*/  IADD3.X R90, R21, R86, R26, P3, P4 ;  /* 0x00000056155a7210 */ /* 0x000fc40001fe841a */
[----:B------:R-:W-:Y:S02]  /*8760*/  LEA.HI R53, R53, R52, RZ, 0x5 ;  /* 0x0000003435357211 */ /* 0x000fe400078f28ff */
[----:B------:R-:W-:Y:S02]  /*8770*/  LOP3.LUT R55, R55, 0x380, RZ, 0xc0, !PT ;  /* 0x0000038037377812 */ /* 0x000fe400078ec0ff */
[----:B------:R-:W-:Y:S02]  /*8780*/  LEA.HI.SX32 R53, R53, R28, 0x1b ;  /* 0x0000001c35357211 */ /* 0x000fe400078fdaff */
[----:B------:R-:W-:Y:S02]  /*8790*/  LOP3.LUT R56, R56, 0x380, RZ, 0xc0, !PT ;  /* 0x0000038038387812 */ /* 0x000fe400078ec0ff */
[----:B------:R-:W-:Y:S01]  /*87a0*/  SHF.L.U32 R89, R53, 0x4, RZ ;  /* 0x0000000435597819 */ /* 0x000fe200000006ff */
[----:B------:R-:W-:Y:S01]  /*87b0*/  IMAD R53, R17, 0x7000, R115 ;  /* 0x0000700011357824 */ /* 0x000fe200078e0273 */
[----:B------:R-:W-:-:S02]  /*87c0*/  SHF.R.U32.HI R55, RZ, 0x3, R55 ;  /* 0x00000003ff377819 */ /* 0x000fc40000011637 */
[----:B------:R-:W-:Y:S01]  /*87d0*/  LOP3.LUT R52, R56, 0x70, R89, 0xf8, !PT ;  /* 0x0000007038347812 */ /* 0x000fe200078ef859 */
[----:B------:R-:W-:-:S03]  /*87e0*/  IMAD.IADD R53, R16, 0x1, R53 ;  /* 0x0000000110357824 */ /* 0x000fc600078e0235 */
[----:B------:R-:W-:-:S05]  /*87f0*/  LOP3.LUT R52, R52, R55, RZ, 0x3c, !PT ;  /* 0x0000003734347212 */ /* 0x000fca00078e3cff */
[----:B---3--:R-:W-:-:S04]  /*8800*/  IMAD.IADD R52, R54, 0x1, R52 ;  /* 0x0000000136347824 */ /* 0x008fc800078e0234 */
[----:B------:R-:W-:-:S04]  /*8810*/  IMAD R55, R17, 0x7000, R52 ;  /* 0x0000700011377824 */ /* 0x000fc800078e0234 */
[----:B------:R-:W-:Y:S02]  /*8820*/  IMAD.IADD R56, R16, 0x1, R55 ;  /* 0x0000000110387824 */ /* 0x000fe400078e0237 */
[----:B------:R-:W1:Y:S04]  /*8830*/  LDS.128 R52, [R53+0x20400] ;  /* 0x0204000035347984 */ /* 0x000e680000000c00 */
[----:B------:R-:W2:Y:S01]  /*8840*/  LDS.128 R56, [R56+0x20400] ;  /* 0x0204000038387984 */ /* 0x000ea20000000c00 */
[----:B------:R-:W-:Y:S05]  /*8850*/  @P2 BRA `(.L_x_5813) ;  /* 0x0000000c006c2947 */ /* 0x000fea0003800000 */
[----:B------:R-:W-:Y:S01]  /*8860*/  SHF.R.U32.HI R164, RZ, 0x8, R61 ;  /* 0x00000008ffa47819 */ /* 0x000fe2000001163d */
[----:B-1----:R-:W-:Y:S01]  /*8870*/  IMAD.MOV.U32 R60, RZ, RZ, R53 ;  /* 0x000000ffff3c7224 */ /* 0x002fe200078e0035 */
[----:B------:R-:W-:Y:S02]  /*8880*/  LOP3.LUT R62, R61, 0xff, RZ, 0xc0, !PT ;  /* 0x000000ff3d3e7812 */ /* 0x000fe400078ec0ff */
[----:B------:R-:W-:Y:S02]  /*8890*/  SHF.R.U32.HI R163, RZ, 0x18, R61 ;  /* 0x00000018ffa37819 */ /* 0x000fe4000001163d */
[----:B------:R-:W-:Y:S01]  /*88a0*/  MOV R64, R52 ;  /* 0x0000003400407202 */ /* 0x000fe20000000f00 */
[----:B------:R-:W-:Y:S01]  /*88b0*/  IMAD.SHL.U32 R52, R164, 0x100, RZ ;  /* 0x00000100a4347824 */ /* 0x000fe200078e00ff */
[----:B------:R-:W-:Y:S02]  /*88c0*/  SHF.R.U32.HI R161, RZ, 0x8, R63 ;  /* 0x00000008ffa17819 */ /* 0x000fe4000001163f */
[----:B------:R-:W-:-:S02]  /*88d0*/  PRMT R53, R163, 0x654, R62 ;  /* 0x00000654a3357816 */ /* 0x000fc4000000003e */
[--C-:B------:R-:W-:Y:S02]  /*88e0*/  SHF.R.U32.HI R162, RZ, 0x10, R63.reuse ;  /* 0x00000010ffa27819 */ /* 0x100fe4000001163f */
[----:B------:R-:W-:Y:S02]  /*88f0*/  LOP3.LUT R66, R63, 0xff, RZ, 0xc0, !PT ;  /* 0x000000ff3f427812 */ /* 0x000fe400078ec0ff */
[----:B------:R-:W-:Y:S02]  /*8900*/  SHF.R.U32.HI R63, RZ, 0x18, R63 ;  /* 0x00000018ff3f7819 */ /* 0x000fe4000001163f */
[----:B------:R-:W-:Y:S01]  /*8910*/  LOP3.LUT R53, R53, 0xff00, R52, 0xf8, !PT ;  /* 0x0000ff0035357812 */ /* 0x000fe200078ef834 */
[----:B------:R-:W-:Y:S01]  /*8920*/  IMAD.SHL.U32 R52, R161, 0x100, RZ ;  /* 0x00000100a1347824 */ /* 0x000fe200078e00ff */
[----:B------:R-:W-:Y:S01]  /*8930*/  SHF.R.U32.HI R165, RZ, 0x10, R61 ;  /* 0x00000010ffa57819 */ /* 0x000fe2000001163d */
[----:B------:R-:W-:Y:S01]  /*8940*/  IMAD.MOV.U32 R61, RZ, RZ, R54 ;  /* 0x000000ffff3d7224 */ /* 0x000fe200078e0036 */
[----:B------:R-:W-:-:S02]  /*8950*/  SHF.R.U32.HI R160, RZ, 0x10, R65 ;  /* 0x00000010ffa07819 */ /* 0x000fc40000011641 */
[--C-:B------:R-:W-:Y:S01]  /*8960*/  SHF.R.U32.HI R158, RZ, 0x8, R65.reuse ;  /* 0x00000008ff9e7819 */ /* 0x100fe20000011641 */
[----:B------:R-:W-:Y:S01]  /*8970*/  IMAD.U32 R54, R165, 0x10000, RZ ;  /* 0x00010000a5367824 */ /* 0x000fe200078e00ff */
[----:B------:R-:W-:Y:S02]  /*8980*/  LOP3.LUT R88, R65, 0xff, RZ, 0xc0, !PT ;  /* 0x000000ff41587812 */ /* 0x000fe400078ec0ff */
[----:B------:R-:W-:Y:S01]  /*8990*/  SHF.R.U32.HI R159, RZ, 0x18, R65 ;  /* 0x00000018ff9f7819 */ /* 0x000fe20000011641 */
[----:B--2---:R-:W-:Y:S01]  /*89a0*/  IMAD.MOV.U32 R65, RZ, RZ, R56 ;  /* 0x000000ffff417224 */ /* 0x004fe200078e0038 */
[--C-:B------:R-:W-:Y:S02]  /*89b0*/  SHF.R.U32.HI R137, RZ, 0x8, R67.reuse ;  /* 0x00000008ff897819 */ /* 0x100fe40000011643 */
[----:B------:R-:W-:Y:S02]  /*89c0*/  PRMT R63, R63, 0x654, R66 ;  /* 0x000006543f3f7816 */ /* 0x000fe40000000042 */
[----:B------:R-:W-:Y:S01]  /*89d0*/  LOP3.LUT R91, R67, 0xff, RZ, 0xc0, !PT ;  /* 0x000000ff435b7812 */ /* 0x000fe200078ec0ff */
[----:B------:R-:W-:Y:S01]  /*89e0*/  IMAD.SHL.U32 R62, R137, 0x100, RZ ;  /* 0x00000100893e7824 */ /* 0x000fe200078e00ff */
[----:B------:R-:W-:-:S02]  /*89f0*/  SHF.R.U32.HI R136, RZ, 0x18, R67 ;  /* 0x00000018ff887819 */ /* 0x000fc40000011643 */
[----:B------:R-:W-:Y:S02]  /*8a00*/  SHF.R.U32.HI R157, RZ, 0x10, R67 ;  /* 0x00000010ff9d7819 */ /* 0x000fe40000011643 */
[----:B------:R-:W-:Y:S01]  /*8a10*/  LOP3.LUT R63, R63, 0xff00, R52, 0xf8, !PT ;  /* 0x0000ff003f3f7812 */ /* 0x000fe200078ef834 */
[----:B------:R-:W-:Y:S01]  /*8a20*/  IMAD.U32 R52, R162, 0x10000, RZ ;  /* 0x00010000a2347824 */ /* 0x000fe200078e00ff */
[----:B------:R-:W-:Y:S02]  /*8a30*/  PRMT R67, R159, 0x654, R88 ;  /* 0x000006549f437816 */ /* 0x000fe40000000058 */
        /* <DEDUP_REMOVED lines=11> */
[----:B------:R-:W-:Y:S01]  /*8af0*/  LOP3.LUT R52, R63, 0xff0000, R52, 0xf8, !PT ;  /* 0x00ff00003f347812 */ /* 0x000fe200078ef834 */
[----:B------:R-:W-:Y:S01]  /*8b00*/  HADD2.F32 R63, -RZ, R88.H0_H0 ;  /* 0x20000058ff3f7230 */ /* 0x000fe20000004100 */
[----:B------:R-:W-:Y:S01]  /*8b10*/  F2FP.F16.E4M3.UNPACK_B R67, R154.H1 ;  /* 0x0000009aff43723e */ /* 0x000fe200030006ff */
[----:B------:R-:W-:Y:S01]  /*8b20*/  HADD2.F32 R136, -RZ, R136.H1_H1 ;  /* 0x30000088ff887230 */ /* 0x000fe20000004100 */
[----:B------:R-:W-:Y:S01]  /*8b30*/  SHF.L.U32 R157, R157, 0x10, RZ ;  /* 0x000000109d9d7819 */ /* 0x000fe200000006ff */
[-C--:B------:R-:W-:Y:S01]  /*8b40*/  FMUL.FTZ R160, R62, R53.reuse ;  /* 0x000000353ea07220 */ /* 0x080fe20000410000 */
[----:B------:R-:W-:Y:S01]  /*8b50*/  FMUL.FTZ R159, R63, R53 ;  /* 0x000000353f9f7220 */ /* 0x000fe20000410000 */
[--C-:B------:R-:W-:Y:S01]  /*8b60*/  HADD2.F32 R91, -RZ, R67.reuse.H0_H0 ;  /* 0x20000043ff5b7230 */ /* 0x100fe20000004100 */
[----:B------:R-:W-:Y:S01]  /*8b70*/  LOP3.LUT R53, R158, 0xff0000, R157, 0xf8, !PT ;  /* 0x00ff00009e357812 */ /* 0x000fe200078ef89d */
[----:B------:R-:W-:Y:S01]  /*8b80*/  HADD2.F32 R158, -RZ, R67.H1_H1 ;  /* 0x30000043ff9e7230 */ /* 0x000fe20000004100 */
[----:B------:R-:W-:Y:S01]  /*8b90*/  LOP3.LUT R56, R137, 0xff0000, R56, 0xf8, !PT ;  /* 0x00ff000089387812 */ /* 0x000fe200078ef838 */
[----:B------:R-:W-:-:S02]  /*8ba0*/  HADD2.F32 R67, -RZ, R66.H1_H1 ;  /* 0x30000042ff437230 */ /* 0x000fc40000004100 */
[-C--:B------:R-:W-:Y:S01]  /*8bb0*/  FFMA.FTZ R62, R62, R91.reuse, -R159 ;  /* 0x0000005b3e3e7223 */ /* 0x080fe2000001089f */
[----:B------:R-:W-:Y:S01]  /*8bc0*/  FFMA.FTZ R63, R63, R91, R160 ;  /* 0x0000005b3f3f7223 */ /* 0x000fe200000100a0 */
[----:B------:R-:W-:Y:S01]  /*8bd0*/  HADD2.F32 R137, -RZ, R88.H1_H1 ;  /* 0x30000058ff897230 */ /* 0x000fe20000004100 */
[----:B------:R-:W-:Y:S01]  /*8be0*/  F2FP.F16.E4M3.UNPACK_B R156, R156 ;  /* 0x0000009cff9c723e */ /* 0x000fe200020006ff */
[----:B------:R-:W-:Y:S01]  /*8bf0*/  FMUL.FTZ R160, R67, R136 ;  /* 0x0000008843a07220 */ /* 0x000fe20000410000 */
[----:B------:R-:W-:Y:S02]  /*8c00*/  F2FP.F16.E4M3.UNPACK_B R91, R65 ;  /* 0x00000041ff5b723e */ /* 0x000fe400020006ff */
[----:B------:R-:W-:Y:S01]  /*8c10*/  F2FP.F16.E4M3.UNPACK_B R88, R64 ;  /* 0x00000040ff58723e */ /* 0x000fe200020006ff */
[----:B------:R-:W-:Y:S01]  /*8c20*/  FMUL.FTZ R64, R137, R136 ;  /* 0x0000008889407220 */ /* 0x000fe20000410000 */
[----:B------:R-:W-:Y:S01]  /*8c30*/  F2FP.F16.E4M3.UNPACK_B R154, R154 ;  /* 0x0000009aff9a723e */ /* 0x000fe200020006ff */
[----:B------:R-:W-:-:S02]  /*8c40*/  HADD2.F32 R157, -RZ, R156.H0_H0 ;  /* 0x2000009cff9d7230 */ /* 0x000fc40000004100 */
[--C-:B------:R-:W-:Y:S02]  /*8c50*/  HADD2.F32 R136, -RZ, R91.reuse.H0_H0 ;  /* 0x2000005bff887230 */ /* 0x100fe40000004100 */
        /* <DEDUP_REMOVED lines=11> */
[----:B------:R-:W-:Y:S01]  /*8d10*/  HADD2.F32 R157, -RZ, R154.H1_H1 ;  /* 0x3000009aff9d7230 */ /* 0x000fe20000004100 */
[----:B------:R-:W-:Y:S01]  /*8d20*/  F2FP.F16.E4M3.UNPACK_B R159, R155.H1 ;  /* 0x0000009bff9f723e */ /* 0x000fe200030006ff */
[----:B------:R-:W-:Y:S01]  /*8d30*/  FMUL.FTZ R91, R137, R156 ;  /* 0x0000009c895b7220 */ /* 0x000fe20000410000 */
[----:B------:R-:W-:Y:S01]  /*8d40*/  F2FP.F16.E4M3.UNPACK_B R154, R58.H1 ;  /* 0x0000003aff9a723e */ /* 0x000fe200030006ff */
[----:B------:R-:W-:Y:S01]  /*8d50*/  FMUL.FTZ R162, R88, R156 ;  /* 0x0000009c58a27220 */ /* 0x000fe20000410000 */
[----:B------:R-:W-:Y:S01]  /*8d60*/  F2FP.F16.E4M3.UNPACK_B R158, R153.H1 ;  /* 0x00000099ff9e723e */ /* 0x000fe200030006ff */
[----:B------:R-:W-:Y:S01]  /*8d70*/  HADD2.F32 R160, -RZ, R159.H0_H0 ;  /* 0x2000009fffa07230 */ /* 0x000fe20000004100 */
[----:B------:R-:W-:Y:S01]  /*8d80*/  F2FP.F16.E4M3.UNPACK_B R136, R61.H1 ;  /* 0x0000003dff88723e */ /* 0x000fe200030006ff */
[----:B------:R-:W-:-:S02]  /*8d90*/  HADD2.F32 R156, -RZ, R154.H0_H0 ;  /* 0x2000009aff9c7230 */ /* 0x000fc40000004100 */
[-C--:B------:R-:W-:Y:S01]  /*8da0*/  FFMA.FTZ R91, R88, R157.reuse, -R91 ;  /* 0x0000009d585b7223 */ /* 0x080fe2000001085b */
[----:B------:R-:W-:Y:S01]  /*8db0*/  FFMA.FTZ R88, R137, R157, R162 ;  /* 0x0000009d89587223 */ /* 0x000fe200000100a2 */
[----:B------:R-:W-:Y:S01]  /*8dc0*/  HADD2.F32 R157, -RZ, R158.H0_H0 ;  /* 0x2000009eff9d7230 */ /* 0x000fe20000004100 */
[----:B------:R-:W-:Y:S01]  /*8dd0*/  F2FP.F16.E4M3.UNPACK_B R155, R155 ;  /* 0x0000009bff9b723e */ /* 0x000fe200020006ff */
[----:B------:R-:W-:Y:S02]  /*8de0*/  HADD2.F32 R137, -RZ, R136.H0_H0 ;  /* 0x20000088ff897230 */ /* 0x000fe40000004100 */
[-C--:B------:R-:W-:Y:S01]  /*8df0*/  FMUL.FTZ R162, R156, R160.reuse ;  /* 0x000000a09ca27220 */ /* 0x080fe20000410000 */
[----:B------:R-:W-:Y:S01]  /*8e00*/  HADD2.F32 R159, -RZ, R159.H1_H1 ;  /* 0x3000009fff9f7230 */ /* 0x000fe20000004100 */
[----:B------:R-:W-:Y:S01]  /*8e10*/  F2FP.F16.E4M3.UNPACK_B R61, R61 ;  /* 0x0000003dff3d723e */ /* 0x000fe200020006ff */
[----:B------:R-:W-:Y:S02]  /*8e20*/  HADD2.F32 R154, -RZ, R154.H1_H1 ;  /* 0x3000009aff9a7230 */ /* 0x000fe40000004100 */
[C---:B------:R-:W-:Y:S01]  /*8e30*/  FMUL.FTZ R161, R137.reuse, R160 ;  /* 0x000000a089a17220 */ /* 0x040fe20000410000 */
[----:B------:R-:W-:Y:S01]  /*8e40*/  FFMA.FTZ R162, R137, R157, -R162 ;  /* 0x0000009d89a27223 */ /* 0x000fe200000108a2 */
[----:B------:R-:W-:Y:S01]  /*8e50*/  HADD2.F32 R136, -RZ, R136.H1_H1 ;  /* 0x30000088ff887230 */ /* 0x000fe20000004100 */
[----:B------:R-:W-:Y:S01]  /*8e60*/  F2FP.F16.E4M3.UNPACK_B R153, R153 ;  /* 0x00000099ff99723e */ /* 0x000fe200020006ff */
[----:B------:R-:W-:-:S02]  /*8e70*/  HADD2.F32 R137, -RZ, R158.H1_H1 ;  /* 0x3000009eff897230 */ /* 0x000fc40000004100 */
[----:B------:R-:W-:Y:S01]  /*8e80*/  FMUL.FTZ R163, R154, R159 ;  /* 0x0000009f9aa37220 */ /* 0x000fe20000410000 */
[----:B------:R-:W-:Y:S01]  /*8e90*/  FFMA.FTZ R161, R156, R157, R161 ;  /* 0x0000009d9ca17223 */ /* 0x000fe200000100a1 */
[C---:B------:R-:W-:Y:S01]  /*8ea0*/  FMUL.FTZ R159, R136.reuse, R159 ;  /* 0x0000009f889f7220 */ /* 0x040fe20000410000 */
[--C-:B------:R-:W-:Y:S02]  /*8eb0*/  HADD2.F32 R156, -RZ, R155.reuse.H0_H0 ;  /* 0x2000009bff9c7230 */ /* 0x100fe40000004100 */
[-C--:B------:R-:W-:Y:S01]  /*8ec0*/  FFMA.FTZ R163, R136, R137.reuse, -R163 ;  /* 0x0000008988a37223 */ /* 0x080fe200000108a3 */
[----:B------:R-:W-:Y:S01]  /*8ed0*/  F2FP.F16.E4M3.UNPACK_B R136, R58 ;  /* 0x0000003aff88723e */ /* 0x000fe200020006ff */
[----:B------:R-:W-:Y:S01]  /*8ee0*/  FFMA.FTZ R160, R154, R137, R159 ;  /* 0x000000899aa07223 */ /* 0x000fe2000001009f */
[----:B------:R-:W-:Y:S01]  /*8ef0*/  HADD2.F32 R155, -RZ, R155.H1_H1 ;  /* 0x3000009bff9b7230 */ /* 0x000fe20000004100 */
[----:B------:R-:W-:Y:S01]  /*8f00*/  F2FP.SATFINITE.E4M3.F32.PACK_AB_MERGE_C R62, R65, R62, RZ ;  /* 0x0000003e413e723e */ /* 0x000fe200048070ff */
[--C-:B------:R-:W-:Y:S01]  /*8f10*/  HADD2.F32 R58, -RZ, R61.reuse.H0_H0 ;  /* 0x2000003dff3a7230 */ /* 0x100fe20000004100 */
[----:B------:R-:W-:Y:S01]  /*8f20*/  F2FP.SATFINITE.E4M3.F32.PACK_AB_MERGE_C R64, R64, R63, RZ ;  /* 0x0000003f4040723e */ /* 0x000fe200048070ff */
[--C-:B------:R-:W-:Y:S01]  /*8f30*/  HADD2.F32 R137, -RZ, R136.reuse.H0_H0 ;  /* 0x20000088ff897230 */ /* 0x100fe20000004100 */
[----:B------:R-:W-:Y:S01]  /*8f40*/  F2FP.SATFINITE.E4M3.F32.PACK_AB_MERGE_C R63, R91, R66, R62 ;  /* 0x000000425b3f723e */ /* 0x000fe2000480703e */
[----:B------:R-:W-:Y:S01]  /*8f50*/  HADD2.F32 R136, -RZ, R136.H1_H1 ;  /* 0x30000088ff887230 */ /* 0x000fe20000004100 */
[----:B------:R-:W-:Y:S01]  /*8f60*/  F2FP.F16.E4M3.UNPACK_B R66, R56 ;  /* 0x00000038ff42723e */ /* 0x000fe200020006ff */
[----:B------:R-:W-:-:S02]  /*8f70*/  HADD2.F32 R61, -RZ, R61.H1_H1 ;  /* 0x3000003dff3d7230 */ /* 0x000fc40000004100 */
[-C--:B------:R-:W-:Y:S01]  /*8f80*/  FMUL.FTZ R157, R137, R156.reuse ;  /* 0x0000009c899d7220 */ /* 0x080fe20000410000 */
[--C-:B------:R-:W-:Y:S02]  /*8f90*/  HADD2.F32 R154, -RZ, R153.reuse.H0_H0 ;  /* 0x20000099ff9a7230 */ /* 0x100fe40000004100 */
[-C--:B------:R-:W-:Y:S01]  /*8fa0*/  FMUL.FTZ R158, R136, R155.reuse ;  /* 0x0000009b889e7220 */ /* 0x080fe20000410000 */
[----:B------:R-:W-:Y:S02]  /*8fb0*/  HADD2.F32 R153, -RZ, R153.H1_H1 ;  /* 0x30000099ff997230 */ /* 0x000fe40000004100 */
[----:B------:R-:W-:Y:S01]  /*8fc0*/  FMUL.FTZ R155, R61, R155 ;  /* 0x0000009b3d9b7220 */ /* 0x000fe20000410000 */
[C---:B------:R-:W-:Y:S01]  /*8fd0*/  FMUL.FTZ R156, R58.reuse, R156 ;  /* 0x0000009c3a9c7220 */ /* 0x040fe20000410000 */
[----:B------:R-:W-:Y:S01]  /*8fe0*/  F2FP.F16.E4M3.UNPACK_B R65, R60 ;  /* 0x0000003cff41723e */ /* 0x000fe200020006ff */
[-C--:B------:R-:W-:Y:S01]  /*8ff0*/  FFMA.FTZ R157, R58, R154.reuse, -R157 ;  /* 0x0000009a3a9d7223 */ /* 0x080fe2000001089d */
[----:B------:R-:W-:Y:S01]  /*9000*/  FFMA.FTZ R155, R136, R153, R155 ;  /* 0x00000099889b7223 */ /* 0x000fe2000001009b */
[----:B------:R-:W-:Y:S01]  /*9010*/  F2FP.F16.E4M3.UNPACK_B R136, R57 ;  /* 0x00000039ff88723e */ /* 0x000fe200020006ff */
[----:B------:R-:W-:Y:S01]  /*9020*/  FFMA.FTZ R58, R137, R154, R156 ;  /* 0x0000009a893a7223 */ /* 0x000fe2000001009c */
[----:B------:R-:W-:Y:S01]  /*9030*/  F2FP.SATFINITE.E4M3.F32.PACK_AB_MERGE_C R62, R88, R67, R64 ;  /* 0x00000043583e723e */ /* 0x000fe20004807040 */
[----:B------:R-:W-:Y:S01]  /*9040*/  HADD2.F32 R137, -RZ, R66.H0_H0 ;  /* 0x20000042ff897230 */ /* 0x000fe20000004100 */
[----:B------:R-:W-:Y:S01]  /*9050*/  F2FP.F16.E4M3.UNPACK_B R88, R54 ;  /* 0x00000036ff58723e */ /* 0x000fe200020006ff */
[----:B------:R-:W-:-:S02]  /*9060*/  HADD2.F32 R67, -RZ, R136.H0_H0 ;  /* 0x20000088ff437230 */ /* 0x000fc40000004100 */
[----:B------:R-:W-:Y:S01]  /*9070*/  FFMA.FTZ R158, R61, R153, -R158 ;  /* 0x000000993d9e7223 */ /* 0x000fe2000001089e */
[--C-:B------:R-:W-:Y:S01]  /*9080*/  HADD2.F32 R64, -RZ, R65.reuse.H0_H0 ;  /* 0x20000041ff407230 */ /* 0x100fe20000004100 */
[----:B------:R-:W-:Y:S01]  /*9090*/  F2FP.F16.E4M3.UNPACK_B R60, R60.H1 ;  /* 0x0000003cff3c723e */ /* 0x000fe200030006ff */
[----:B------:R-:W-:Y:S02]  /*90a0*/  HADD2.F32 R91, -RZ, R88.H0_H0 ;  /* 0x20000058ff5b7230 */ /* 0x000fe40000004100 */
[-C--:B------:R-:W-:Y:S01]  /*90b0*/  FMUL.FTZ R153, R67, R137.reuse ;  /* 0x0000008943997220 */ /* 0x080fe20000410000 */
[----:B------:R-:W-:Y:S02]  /*90c0*/  HADD2.F32 R136, -RZ, R136.H1_H1 ;  /* 0x30000088ff887230 */ /* 0x000fe40000004100 */
[C---:B------:R-:W-:Y:S01]  /*90d0*/  FMUL.FTZ R154, R64.reuse, R137 ;  /* 0x00000089409a7220 */ /* 0x040fe20000410000 */
[----:B------:R-:W-:Y:S02]  /*90e0*/  HADD2.F32 R137, -RZ, R66.H1_H1 ;  /* 0x30000042ff897230 */ /* 0x000fe40000004100 */
[----:B------:R-:W-:Y:S01]  /*90f0*/  FFMA.FTZ R64, R64, R91, -R153 ;  /* 0x0000005b40407223 */ /* 0x000fe20000010899 */
[----:B------:R-:W-:-:S02]  /*9100*/  HADD2.F32 R66, -RZ, R65.H1_H1 ;  /* 0x30000041ff427230 */ /* 0x000fc40000004100 */
        /* <DEDUP_REMOVED lines=9> */
[----:B------:R-:W-:Y:S01]  /*91a0*/  HADD2.F32 R91, -RZ, R88.H0_H0 ;  /* 0x20000058ff5b7230 */ /* 0x000fe20000004100 */
[----:B------:R-:W-:Y:S01]  /*91b0*/  F2FP.SATFINITE.E4M3.F32.PACK_AB_MERGE_C R160, R160, R161, RZ ;  /* 0x000000a1a0a0723e */ /* 0x000fe200048070ff */
[----:B------:R-:W-:Y:S01]  /*91c0*/  HADD2.F32 R136, -RZ, R137.H0_H0 ;  /* 0x20000089ff887230 */ /* 0x000fe20000004100 */
[----:B------:R-:W-:Y:S01]  /*91d0*/  F2FP.SATFINITE.E4M3.F32.PACK_AB_MERGE_C R61, R163, R162, RZ ;  /* 0x000000a2a33d723e */ /* 0x000fe200048070ff */
[----:B------:R-:W-:Y:S01]  /*91e0*/  HADD2.F32 R66, -RZ, R60.H0_H0 ;  /* 0x2000003cff427230 */ /* 0x000fe20000004100 */
[----:B------:R-:W-:Y:S01]  /*91f0*/  F2FP.SATFINITE.E4M3.F32.PACK_AB_MERGE_C R58, R155, R58, R160 ;  /* 0x0000003a9b3a723e */ /* 0x000fe200048070a0 */
[----:B------:R-:W-:-:S02]  /*9200*/  HADD2.F32 R88, -RZ, R88.H1_H1 ;  /* 0x30000058ff587230 */ /* 0x000fc40000004100 */
[-C--:B------:R-:W-:Y:S01]  /*9210*/  FMUL.FTZ R153, R91, R136.reuse ;  /* 0x000000885b997220 */ /* 0x080fe20000410000 */
[----:B------:R-:W-:Y:S02]  /*9220*/  HADD2.F32 R137, -RZ, R137.H1_H1 ;  /* 0x30000089ff897230 */ /* 0x000fe40000004100 */
[----:B------:R-:W-:Y:S01]  /*9230*/  FMUL.FTZ R154, R66, R136 ;  /* 0x00000088429a7220 */ /* 0x000fe20000410000 */
[----:B------:R-:W-:Y:S01]  /*9240*/  HADD2.F32 R67, -RZ, R60.H1_H1 ;  /* 0x3000003cff437230 */ /* 0x000fe20000004100 */
[----:B------:R-:W-:Y:S01]  /*9250*/  F2FP.F16.E4M3.UNPACK_B R155, R53 ;  /* 0x00000035ff9b723e */ /* 0x000fe200020006ff */
[--C-:B------:R-:W-:Y:S02]  /*9260*/  HADD2.F32 R60, -RZ, R54.reuse.H0_H0 ;  /* 0x20000036ff3c7230 */ /* 0x100fe40000004100 */
[-C--:B------:R-:W-:Y:S01]  /*9270*/  FMUL.FTZ R156, R88, R137.reuse ;  /* 0x00000089589c7220 */ /* 0x080fe20000410000 */
[----:B------:R-:W-:Y:S02]  /*9280*/  HADD2.F32 R136, -RZ, R54.H1_H1 ;  /* 0x30000036ff887230 */ /* 0x000fe40000004100 */
[----:B------:R-:W-:Y:S01]  /*9290*/  FMUL.FTZ R137, R67, R137 ;  /* 0x0000008943897220 */ /* 0x000fe20000410000 */
[----:B------:R-:W-:Y:S01]  /*92a0*/  F2FP.SATFINITE.E4M3.F32.PACK_AB_MERGE_C R61, R158, R157, R61 ;  /* 0x0000009d9e3d723e */ /* 0x000fe2000480703d */
[-C--:B------:R-:W-:Y:S01]  /*92b0*/  FFMA.FTZ R54, R66, R60.reuse, -R153 ;  /* 0x0000003c42367223 */ /* 0x080fe20000010899 */
[----:B------:R-:W-:Y:S01]  /*92c0*/  FFMA.FTZ R60, R91, R60, R154 ;  /* 0x0000003c5b3c7223 */ /* 0x000fe2000001009a */
[----:B------:R-:W-:Y:S01]  /*92d0*/  F2FP.F16.E4M3.UNPACK_B R91, R59 ;  /* 0x0000003bff5b723e */ /* 0x000fe200020006ff */
[-C--:B------:R-:W-:Y:S01]  /*92e0*/  FFMA.FTZ R159, R67, R136.reuse, -R156 ;  /* 0x00000088439f7223 */ /* 0x080fe2000001089c */
[----:B------:R-:W-:Y:S01]  /*92f0*/  F2FP.F16.E4M3.UNPACK_B R66, R55 ;  /* 0x00000037ff42723e */ /* 0x000fe200020006ff */
        /* <DEDUP_REMOVED lines=13> */
[----:B------:R-:W-:Y:S01]  /*93d0*/  FMUL.FTZ R157, R59, R157 ;  /* 0x0000009d3b9d7220 */ /* 0x000fe20000410000 */
[----:B------:R-:W-:Y:S02]  /*93e0*/  HADD2.F32 R67, -RZ, R55.H0_H0 ;  /* 0x20000037ff437230 */ /* 0x000fe40000004100 */
[----:B------:R-:W-:Y:S01]  /*93f0*/  FMUL.FTZ R162, R52, R158 ;  /* 0x0000009e34a27220 */ /* 0x000fe20000410000 */
[----:B------:R-:W-:Y:S02]  /*9400*/  HADD2.F32 R154, -RZ, R137.H0_H0 ;  /* 0x20000089ff9a7230 */ /* 0x000fe40000004100 */
[----:B------:R-:W-:Y:S01]  /*9410*/  FFMA.FTZ R157, R136, R153, R157 ;  /* 0x00000099889d7223 */ /* 0x000fe2000001009d */
[----:B------:R-:W-:-:S02]  /*9420*/  HADD2.F32 R88, -RZ, R88.H1_H1 ;  /* 0x30000058ff587230 */ /* 0x000fc40000004100 */
[C---:B------:R-:W-:Y:S01]  /*9430*/  FMUL.FTZ R163, R67.reuse, R158 ;  /* 0x0000009e43a37220 */ /* 0x040fe20000410000 */
        /* <DEDUP_REMOVED lines=15> */
[C---:B------:R-:W-:Y:S01]  /*9530*/  FMUL.FTZ R52, R66.reuse, R155 ;  /* 0x0000009b42347220 */ /* 0x040fe20000410000 */
[----:B------:R-:W-:Y:S01]  /*9540*/  F2FP.SATFINITE.E4M3.F32.PACK_AB_MERGE_C R54, R159, R54, RZ ;  /* 0x000000369f36723e */ /* 0x000fe200048070ff */
[-C--:B------:R-:W-:Y:S01]  /*9550*/  FFMA.FTZ R59, R66, R53.reuse, -R59 ;  /* 0x00000035423b7223 */ /* 0x080fe2000001083b */
[----:B------:R-:W-:Y:S01]  /*9560*/  F2FP.SATFINITE.E4M3.F32.PACK_AB_MERGE_C R55, R55, R162, RZ ;  /* 0x000000a23737723e */ /* 0x000fe200048070ff */
[----:B------:R-:W-:Y:S01]  /*9570*/  FFMA.FTZ R52, R91, R53, R52 ;  /* 0x000000355b347223 */ /* 0x000fe20000010034 */
[----:B------:R-:W-:-:S02]  /*9580*/  F2FP.SATFINITE.E4M3.F32.PACK_AB_MERGE_C R60, R161, R60, RZ ;  /* 0x0000003ca13c723e */ /* 0x000fc400048070ff */
[----:B------:R-:W-:Y:S02]  /*9590*/  F2FP.SATFINITE.E4M3.F32.PACK_AB_MERGE_C R88, R88, R163, RZ ;  /* 0x000000a35858723e */ /* 0x000fe400048070ff */
[----:B------:R-:W-:Y:S01]  /*95a0*/  F2FP.SATFINITE.E4M3.F32.PACK_AB_MERGE_C R53, R57, R64, R54 ;  /* 0x000000403935723e */ /* 0x000fe20004807036 */
[----:B------:R-:W-:Y:S01]  /*95b0*/  IMAD.MOV.U32 R54, RZ, RZ, R61 ;  /* 0x000000ffff367224 */ /* 0x000fe200078e003d */
[----:B------:R-:W-:Y:S02]  /*95c0*/  F2FP.SATFINITE.E4M3.F32.PACK_AB_MERGE_C R55, R59, R160, R55 ;  /* 0x000000a03b37723e */ /* 0x000fe40004807037 */
[----:B------:R-:W-:Y:S01]  /*95d0*/  F2FP.SATFINITE.E4M3.F32.PACK_AB_MERGE_C R57, R56, R65, R60 ;  /* 0x000000413839723e */ /* 0x000fe2000480703c */
[----:B------:R-:W-:Y:S01]  /*95e0*/  IMAD.MOV.U32 R56, RZ, RZ, R62 ;  /* 0x000000ffff387224 */ /* 0x000fe200078e003e */
[----:B------:R-:W-:Y:S01]  /*95f0*/  F2FP.SATFINITE.E4M3.F32.PACK_AB_MERGE_C R59, R52, R157, R88 ;  /* 0x0000009d343b723e */ /* 0x000fe20004807058 */
[----:B------:R-:W-:-:S07]  /*9600*/  IMAD.MOV.U32 R52, RZ, RZ, R63 ;  /* 0x000000ffff347224 */ /* 0x000fce00078e003f */
.L_x_5813:
[----:B------:R-:W-:Y:S05]  /*9610*/  BSYNC B2 ;  /* 0x0000000000027941 */ /* 0x000fea0003800000 */
.L_x_5812:
        /* <DEDUP_REMOVED lines=11> */
.L_x_5811:
[----:B------:R-:W-:Y:S05]  /*96d0*/  BSYNC B1 ;  /* 0x0000000000017941 */ /* 0x000fea0003800000 */
.L_x_5810:
        /* <DEDUP_REMOVED lines=12> */
[----:B------:R-:W-:-:S02]  /*97a0*/  IADD3 R63, P3, P4, R46, R60, R27 ;  /* 0x0000003c2e3f7210 */ /* 0x000fc40007c7e01b */
[----:B------:R-:W-:Y:S01]  /*97b0*/  IADD3 R62, R61, R53, RZ ;  /* 0x000000353d3e7210 */ /* 0x000fe20007ffe0ff */
[----:B------:R-:W-:Y:S01]  /*97c0*/  IMAD.SHL.U32 R55, R55, 0x80, RZ ;  /* 0x0000008037377824 */ /* 0x000fe200078e00ff */
[----:B------:R-:W-:Y:S02]  /*97d0*/  SHF.R.S32.HI R53, RZ, 0x1f, R52 ;  /* 0x0000001fff357819 */ /* 0x000fe40000011434 */
[----:B------:R-:W-:Y:S02]  /*97e0*/  IADD3.X R84, R21, R62, R26, P3, P4 ;  /* 0x0000003e15547210 */ /* 0x000fe40001fe841a */
[----:B------:R-:W-:Y:S02]  /*97f0*/  LEA.HI R53, R53, R52, RZ, 0x5 ;  /* 0x0000003435357211 */ /* 0x000fe400078f28ff */
[----:B------:R-:W-:Y:S02]  /*9800*/  LOP3.LUT R55, R55, 0x380, RZ, 0xc0, !PT ;  /* 0x0000038037377812 */ /* 0x000fe400078ec0ff */
[----:B------:R-:W-:-:S05]  /*9810*/  LEA.HI.SX32 R53, R53, R28, 0x1b ;  /* 0x0000001c35357211 */ /* 0x000fca00078fdaff */
[----:B------:R-:W-:-:S05]  /*9820*/  IMAD.SHL.U32 R65, R53, 0x10, RZ ;  /* 0x0000001035417824 */ /* 0x000fca00078e00ff */
[----:B------:R-:W-:-:S04]  /*9830*/  LOP3.LUT R53, R55, 0x70, R65, 0xf8, !PT ;  /* 0x0000007037357812 */ /* 0x000fc800078ef841 */
[----:B------:R-:W-:-:S05]  /*9840*/  LOP3.LUT R53, R53, R142, RZ, 0x3c, !PT ;  /* 0x0000008e35357212 */ /* 0x000fca00078e3cff */
[----:B---3--:R-:W-:Y:S02]  /*9850*/  IMAD.IADD R52, R54, 0x1, R53 ;  /* 0x0000000136347824 */ /* 0x008fe400078e0235 */
[C---:B------:R-:W-:Y:S02]  /*9860*/  IMAD R53, R17.reuse, 0x7000, R114 ;  /* 0x0000700011357824 */ /* 0x040fe400078e0272 */
[----:B------:R-:W-:-:S03]  /*9870*/  IMAD R55, R17, 0x7000, R52 ;  /* 0x0000700011377824 */ /* 0x000fc600078e0234 */
[C---:B------:R-:W-:Y:S01]  /*9880*/  IADD3 R53, R16.reuse, R53, RZ ;  /* 0x0000003510357210 */ /* 0x040fe20007ffe0ff */
[----:B------:R-:W-:-:S05]  /*9890*/  IMAD.IADD R56, R16, 0x1, R55 ;  /* 0x0000000110387824 */ /* 0x000fca00078e0237 */
[----:B------:R-:W1:Y:S04]  /*98a0*/  LDS.128 R52, [R53+0x20400] ;  /* 0x0204000035347984 */ /* 0x000e680000000c00 */
[----:B------:R-:W2:Y:S01]  /*98b0*/  LDS.128 R56, [R56+0x20400] ;  /* 0x0204000038387984 */ /* 0x000ea20000000c00 */
[----:B------:R-:W-:Y:S05]  /*98c0*/  @P2 BRA `(.L_x_5817) ;  /* 0x0000000c00702947 */ /* 0x000fea0003800000 */
[----:B------:R-:W-:Y:S01]  /*98d0*/  SHF.R.U32.HI R137, RZ, 0x8, R69 ;  /* 0x00000008ff897819 */ /* 0x000fe20000011645 */
[----:B-1----:R-:W-:Y:S01]  /*98e0*/  IMAD.MOV.U32 R64, RZ, RZ, R53 ;  /* 0x000000ffff407224 */ /* 0x002fe200078e0035 */
[--C-:B------:R-:W-:Y:S02]  /*98f0*/  SHF.R.U32.HI R154, RZ, 0x18, R69.reuse ;  /* 0x00000018ff9a7819 */ /* 0x100fe40000011645 */
[----:B------:R-:W-:Y:S02]  /*9900*/  LOP3.LUT R67, R69, 0xff, RZ, 0xc0, !PT ;  /* 0x000000ff45437812 */ /* 0x000fe400078ec0ff */
[----:B------:R-:W-:Y:S01]  /*9910*/  SHF.R.U32.HI R136, RZ, 0x10, R69 ;  /* 0x00000010ff887819 */ /* 0x000fe20000011645 */
[----:B------:R-:W-:Y:S01]  /*9920*/  IMAD.MOV.U32 R69, RZ, RZ, R52 ;  /* 0x000000ffff457224 */ /* 0x000fe200078e0034 */
[----:B------:R-:W-:Y:S01]  /*9930*/  SHF.R.U32.HI R89, RZ, 0x18, R73 ;  /* 0x00000018ff597819 */ /* 0x000fe20000011649 */
[----:B------:R-:W-:Y:S01]  /*9940*/  IMAD.SHL.U32 R52, R137, 0x100, RZ ;  /* 0x0000010089347824 */ /* 0x000fe200078e00ff */
[----:B------:R-:W-:-:S02]  /*9950*/  LOP3.LUT R70, R73, 0xff, RZ, 0xc0, !PT ;  /* 0x000000ff49467812 */ /* 0x000fc400078ec0ff */
[--C-:B------:R-:W-:Y:S02]  /*9960*/  SHF.R.U32.HI R86, RZ, 0x8, R73.reuse ;  /* 0x00000008ff567819 */ /* 0x100fe40000011649 */
[----:B------:R-:W-:Y:S02]  /*9970*/  SHF.R.U32.HI R85, RZ, 0x10, R73 ;  /* 0x00000010ff557819 */ /* 0x000fe40000011649 */
[--C-:B------:R-:W-:Y:S02]  /*9980*/  SHF.R.U32.HI R73, RZ, 0x18, R75.reuse ;  /* 0x00000018ff497819 */ /* 0x100fe4000001164b */
[----:B------:R-:W-:Y:S01]  /*9990*/  LOP3.LUT R72, R75, 0xff, RZ, 0xc0, !PT ;  /* 0x000000ff4b487812 */ /* 0x000fe200078ec0ff */
[----:B------:R-:W-:Y:S01]  /*99a0*/  IMAD.U32 R85, R85, 0x10000, RZ ;  /* 0x0001000055557824 */ /* 0x000fe200078e00ff */
[----:B------:R-:W-:Y:S02]  /*99b0*/  SHF.R.U32.HI R74, RZ, 0x8, R75 ;  /* 0x00000008ff4a7819 */ /* 0x000fe4000001164b */
[----:B------:R-:W-:-:S02]  /*99c0*/  SHF.R.U32.HI R90, RZ, 0x8, R71 ;  /* 0x00000008ff5a7819 */ /* 0x000fc40000011647 */
[----:B------:R-:W-:Y:S02]  /*99d0*/  PRMT R67, R154, 0x654, R67 ;  /* 0x000006549a437816 */ /* 0x000fe40000000043 */
[----:B------:R-:W-:Y:S02]  /*99e0*/  SHF.R.U32.HI R91, RZ, 0x18, R71 ;  /* 0x00000018ff5b7819 */ /* 0x000fe40000011647 */
[----:B------:R-:W-:Y:S02]  /*99f0*/  LOP3.LUT R68, R71, 0xff, RZ, 0xc0, !PT ;  /* 0x000000ff47447812 */ /* 0x000fe400078ec0ff */
[----:B------:R-:W-:Y:S01]  /*9a00*/  SHF.R.U32.HI R87, RZ, 0x10, R75 ;  /* 0x00000010ff577819 */ /* 0x000fe2000001164b */
[----:B------:R-:W-:Y:S01]  /*9a10*/  IMAD.SHL.U32 R75, R74, 0x100, RZ ;  /* 0x000001004a4b7824 */ /* 0x000fe200078e00ff */
[----:B------:R-:W-:Y:S01]  /*9a20*/  PRMT R72, R73, 0x654, R72 ;  /* 0x0000065449487816 */ /* 0x000fe20000000048 */
[----:B------:R-:W-:Y:S01]  /*9a30*/  IMAD.SHL.U32 R73, R86, 0x100, RZ ;  /* 0x0000010056497824 */ /* 0x000fe200078e00ff */
[----:B------:R-:W-:Y:S01]  /*9a40*/  SHF.R.U32.HI R88, RZ, 0x10, R71 ;  /* 0x00000010ff587819 */ /* 0x000fe20000011647 */
[----:B--2---:R-:W-:Y:S01]  /*9a50*/  IMAD.MOV.U32 R71, RZ, RZ, R56 ;  /* 0x000000ffff477224 */ /* 0x004fe200078e0038 */
[----:B------:R-:W-:Y:S01]  /*9a60*/  LOP3.LUT R52, R67, 0xff00, R52, 0xf8, !PT ;  /* 0x0000ff0043347812 */ /* 0x000fe200078ef834 */
[----:B------:R-:W-:Y:S01]  /*9a70*/  IMAD.SHL.U32 R67, R90, 0x100, RZ ;  /* 0x000001005a437824 */ /* 0x000fe200078e00ff */
[----:B------:R-:W-:Y:S01]  /*9a80*/  SHF.L.U32 R53, R136, 0x10, RZ ;  /* 0x0000001088357819 */ /* 0x000fe200000006ff */
[----:B------:R-:W-:Y:S01]  /*9a90*/  IMAD.U32 R87, R87, 0x10000, RZ ;  /* 0x0001000057577824 */ /* 0x000fe200078e00ff */
[----:B------:R-:W-:-:S02]  /*9aa0*/  PRMT R70, R89, 0x654, R70 ;  /* 0x0000065459467816 */ /* 0x000fc40000000046 */
[----:B------:R-:W-:Y:S02]  /*9ab0*/  PRMT R68, R91, 0x654, R68 ;  /* 0x000006545b447816 */ /* 0x000fe40000000044 */
[----:B------:R-:W-:Y:S02]  /*9ac0*/  MOV R66, R54 ;  /* 0x0000003600427202 */ /* 0x000fe40000000f00 */
[----:B------:R-:W-:Y:S01]  /*9ad0*/  LOP3.LUT R54, R52, 0xff0000, R53, 0xf8, !PT ;  /* 0x00ff000034367812 */ /* 0x000fe200078ef835 */
[----:B------:R-:W-:Y:S01]  /*9ae0*/  IMAD.U32 R52, R88, 0x10000, RZ ;  /* 0x0001000058347824 */ /* 0x000fe200078e00ff */
[----:B------:R-:W-:Y:S02]  /*9af0*/  LOP3.LUT R56, R70, 0xff00, R73, 0xf8, !PT ;  /* 0x0000ff0046387812 */ /* 0x000fe400078ef849 */
[----:B------:R-:W-:Y:S02]  /*9b00*/  LOP3.LUT R86, R72, 0xff00, R75, 0xf8, !PT ;  /* 0x0000ff0048567812 */ /* 0x000fe400078ef84b */
[----:B------:R-:W-:-:S02]  /*9b10*/  LOP3.LUT R67, R68, 0xff00, R67, 0xf8, !PT ;  /* 0x0000ff0044437812 */ /* 0x000fc400078ef843 */
[----:B------:R-:W-:Y:S02]  /*9b20*/  F2FP.F16.E4M3.UNPACK_B R75, R152.H1 ;  /* 0x00000098ff4b723e */ /* 0x000fe400030006ff */
[----:B------:R-:W-:Y:S02]  /*9b30*/  F2FP.F16.E4M3.UNPACK_B R72, R71.H1 ;  /* 0x00000047ff48723e */ /* 0x000fe400030006ff */
[----:B------:R-:W-:Y:S01]  /*9b40*/  F2FP.F16.E4M3.UNPACK_B R70, R69.H1 ;  /* 0x00000045ff46723e */ /* 0x000fe200030006ff */
[----:B------:R-:W-:Y:S01]  /*9b50*/  HADD2.F32 R53, -RZ, R75.H0_H0 ;  /* 0x2000004bff357230 */ /* 0x000fe20000004100 */
[----:B------:R-:W-:Y:S01]  /*9b60*/  LOP3.LUT R52, R67, 0xff0000, R52, 0xf8, !PT ;  /* 0x00ff000043347812 */ /* 0x000fe200078ef834 */
[----:B------:R-:W-:Y:S01]  /*9b70*/  HADD2.F32 R68, -RZ, R72.H0_H0 ;  /* 0x20000048ff447230 */ /* 0x000fe20000004100 */
[----:B------:R-:W-:Y:S01]  /*9b80*/  F2FP.F16.E4M3.UNPACK_B R73, R150.H1 ;  /* 0x00000096ff49723e */ /* 0x000fe200030006ff */
[--C-:B------:R-:W-:Y:S01]  /*9b90*/  HADD2.F32 R67, -RZ, R70.reuse.H0_H0 ;  /* 0x20000046ff437230 */ /* 0x100fe20000004100 */
[----:B------:R-:W-:Y:S01]  /*9ba0*/  LOP3.LUT R56, R56, 0xff0000, R85, 0xf8, !PT ;  /* 0x00ff000038387812 */ /* 0x000fe200078ef855 */
[----:B------:R-:W-:-:S02]  /*9bb0*/  HADD2.F32 R70, -RZ, R70.H1_H1 ;  /* 0x30000046ff467230 */ /* 0x000fc40000004100 */
[CC--:B------:R-:W-:Y:S01]  /*9bc0*/  FMUL.FTZ R88, R68.reuse, R53.reuse ;  /* 0x0000003544587220 */ /* 0x0c0fe20000410000 */
[--C-:B------:R-:W-:Y:S02]  /*9bd0*/  HADD2.F32 R74, -RZ, R73.reuse.H0_H0 ;  /* 0x20000049ff4a7230 */ /* 0x100fe40000004100 */
[C---:B------:R-:W-:Y:S01]  /*9be0*/  FMUL.FTZ R89, R67.reuse, R53 ;  /* 0x0000003543597220 */ /* 0x040fe20000410000 */
[----:B------:R-:W-:Y:S01]  /*9bf0*/  HADD2.F32 R85, -RZ, R73.H1_H1 ;  /* 0x30000049ff557230 */ /* 0x000fe20000004100 */
[----:B------:R-:W-:Y:S01]  /*9c00*/  F2FP.F16.E4M3.UNPACK_B R152, R152 ;  /* 0x00000098ff98723e */ /* 0x000fe200020006ff */
[-C--:B------:R-:W-:Y:S01]  /*9c10*/  FFMA.FTZ R67, R67, R74.reuse, -R88 ;  /* 0x0000004a43437223 */ /* 0x080fe20000010858 */
[----:B------:R-:W-:Y:S01]  /*9c20*/  FFMA.FTZ R68, R68, R74, R89 ;  /* 0x0000004a44447223 */ /* 0x000fe20000010059 */
[----:B------:R-:W-:Y:S01]  /*9c30*/  HADD2.F32 R74, -RZ, R75.H1_H1 ;  /* 0x3000004bff4a7230 */ /* 0x000fe20000004100 */
[----:B------:R-:W-:Y:S01]  /*9c40*/  F2FP.F16.E4M3.UNPACK_B R73, R71 ;  /* 0x00000047ff49723e */ /* 0x000fe200020006ff */
[----:B------:R-:W-:Y:S01]  /*9c50*/  HADD2.F32 R75, -RZ, R72.H1_H1 ;  /* 0x30000048ff4b7230 */ /* 0x000fe20000004100 */
[----:B------:R-:W-:-:S02]  /*9c60*/  F2FP.F16.E4M3.UNPACK_B R72, R69 ;  /* 0x00000045ff48723e */ /* 0x000fc400020006ff */
[----:B------:R-:W-:Y:S01]  /*9c70*/  LOP3.LUT R53, R86, 0xff0000, R87, 0xf8, !PT ;  /* 0x00ff000056357812 */ /* 0x000fe200078ef857 */
[CC--:B------:R-:W-:Y:S01]  /*9c80*/  FMUL.FTZ R88, R70.reuse, R74.reuse ;  /* 0x0000004a46587220 */ /* 0x0c0fe20000410000 */
[C---:B------:R-:W-:Y:S01]  /*9c90*/  FMUL.FTZ R69, R75.reuse, R74 ;  /* 0x0000004a4b457220 */ /* 0x040fe20000410000 */
[----:B------:R-:W-:Y:S01]  /*9ca0*/  F2FP.F16.E4M3.UNPACK_B R150, R150 ;  /* 0x00000096ff96723e */ /* 0x000fe200020006ff */
[----:B------:R-:W-:Y:S02]  /*9cb0*/  HADD2.F32 R86, -RZ, R152.H0_H0 ;  /* 0x20000098ff567230 */ /* 0x000fe40000004100 */
[----:B------:R-:W-:Y:S02]  /*9cc0*/  HADD2.F32 R74, -RZ, R73.H0_H0 ;  /* 0x20000049ff4a7230 */ /* 0x000fe40000004100 */
[-C--:B------:R-:W-:Y:S01]  /*9cd0*/  FFMA.FTZ R70, R70, R85.reuse, -R69 ;  /* 0x0000005546467223 */ /* 0x080fe20000010845 */
[----:B------:R-:W-:Y:S02]  /*9ce0*/  HADD2.F32 R71, -RZ, R72.H0_H0 ;  /* 0x20000048ff477230 */ /* 0x000fe40000004100 */
[----:B------:R-:W-:Y:S01]  /*9cf0*/  FFMA.FTZ R69, R75, R85, R88 ;  /* 0x000000554b457223 */ /* 0x000fe20000010058 */
        /* <DEDUP_REMOVED lines=28> */
[-C--:B------:R-:W-:Y:S01]  /*9ec0*/  FFMA.FTZ R136, R73, R86.reuse, -R136 ;  /* 0x0000005649887223 */ /* 0x080fe20000010888 */
[----:B------:R-:W-:Y:S02]  /*9ed0*/  HADD2.F32 R85, -RZ, R85.H1_H1 ;  /* 0x30000055ff557230 */ /* 0x000fe40000004100 */
[-C--:B------:R-:W-:Y:S01]  /*9ee0*/  FMUL.FTZ R73, R74, R87.reuse ;  /* 0x000000574a497220 */ /* 0x080fe20000410000 */
[----:B------:R-:W-:Y:S01]  /*9ef0*/  FFMA.FTZ R88, R75, R86, R88 ;  /* 0x000000564b587223 */ /* 0x000fe20000010058 */
[----:B------:R-:W-:Y:S01]  /*9f00*/  FMUL.FTZ R91, R72, R87 ;  /* 0x00000057485b7220 */ /* 0x000fe20000410000 */
[----:B------:R-:W-:-:S02]  /*9f10*/  HADD2.F32 R75, -RZ, R151.H0_H0 ;  /* 0x20000097ff4b7230 */ /* 0x000fc40000004100 */
[----:B------:R-:W-:Y:S01]  /*9f20*/  FFMA.FTZ R87, R72, R85, -R73 ;  /* 0x0000005548577223 */ /* 0x000fe20000010849 */
[----:B------:R-:W-:Y:S01]  /*9f30*/  F2FP.F16.E4M3.UNPACK_B R72, R58 ;  /* 0x0000003aff48723e */ /* 0x000fe200020006ff */
[----:B------:R-:W-:Y:S01]  /*9f40*/  HADD2.F32 R58, -RZ, R66.H0_H0 ;  /* 0x20000042ff3a7230 */ /* 0x000fe20000004100 */
[----:B------:R-:W-:Y:S01]  /*9f50*/  F2FP.F16.E4M3.UNPACK_B R149, R149 ;  /* 0x00000095ff95723e */ /* 0x000fe200020006ff */
[----:B------:R-:W-:Y:S02]  /*9f60*/  HADD2.F32 R151, -RZ, R151.H1_H1 ;  /* 0x30000097ff977230 */ /* 0x000fe40000004100 */
[----:B------:R-:W-:Y:S01]  /*9f70*/  FFMA.FTZ R91, R74, R85, R91 ;  /* 0x000000554a5b7223 */ /* 0x000fe2000001005b */
[--C-:B------:R-:W-:Y:S02]  /*9f80*/  HADD2.F32 R73, -RZ, R72.reuse.H0_H0 ;  /* 0x20000048ff497230 */ /* 0x100fe40000004100 */
[----:B------:R-:W-:Y:S01]  /*9f90*/  FMUL.FTZ R86, R58, R75 ;  /* 0x0000004b3a567220 */ /* 0x000fe20000410000 */
[----:B------:R-:W-:Y:S01]  /*9fa0*/  HADD2.F32 R72, -RZ, R72.H1_H1 ;  /* 0x30000048ff487230 */ /* 0x000fe20000004100 */
[----:B------:R-:W-:Y:S01]  /*9fb0*/  F2FP.SATFINITE.E4M3.F32.PACK_AB_MERGE_C R67, R70, R67, RZ ;  /* 0x000000434643723e */ /* 0x000fe200048070ff */
[----:B------:R-:W-:-:S02]  /*9fc0*/  HADD2.F32 R66, -RZ, R66.H1_H1 ;  /* 0x30000042ff427230 */ /* 0x000fc40000004100 */
[----:B------:R-:W-:Y:S01]  /*9fd0*/  FMUL.FTZ R85, R73, R75 ;  /* 0x0000004b49557220 */ /* 0x000fe20000410000 */
[--C-:B------:R-:W-:Y:S02]  /*9fe0*/  HADD2.F32 R74, -RZ, R149.reuse.H0_H0 ;  /* 0x20000095ff4a7230 */ /* 0x100fe40000004100 */
[-C--:B------:R-:W-:Y:S01]  /*9ff0*/  FMUL.FTZ R75, R72, R151.reuse ;  /* 0x00000097484b7220 */ /* 0x080fe20000410000 */
[----:B------:R-:W-:Y:S02]  /*a000*/  HADD2.F32 R149, -RZ, R149.H1_H1 ;  /* 0x30000095ff957230 */ /* 0x000fe40000004100 */
[----:B------:R-:W-:Y:S01]  /*a010*/  FMUL.FTZ R151, R66, R151 ;  /* 0x0000009742977220 */ /* 0x000fe20000410000 */
[----:B------:R-:W-:Y:S01]  /*a020*/  F2FP.SATFINITE.E4M3.F32.PACK_AB_MERGE_C R69, R69, R68, RZ ;  /* 0x000000444545723e */ /* 0x000fe200048070ff */
[----:B------:R-:W-:Y:S01]  /*a030*/  FFMA.FTZ R85, R58, R74, -R85 ;  /* 0x0000004a3a557223 */ /* 0x000fe20000010855 */
[----:B------:R-:W-:Y:S01]  /*a040*/  F2FP.F16.E4M3.UNPACK_B R70, R64 ;  /* 0x00000040ff46723e */ /* 0x000fe200020006ff */
[-C--:B------:R-:W-:Y:S01]  /*a050*/  FFMA.FTZ R66, R66, R149.reuse, -R75 ;  /* 0x0000009542427223 */ /* 0x080fe2000001084b */
[----:B------:R-:W-:Y:S01]  /*a060*/  FFMA.FTZ R151, R72, R149, R151 ;  /* 0x0000009548977223 */ /* 0x000fe20000010097 */
[----:B------:R-:W-:Y:S01]  /*a070*/  F2FP.F16.E4M3.UNPACK_B R72, R57 ;  /* 0x00000039ff48723e */ /* 0x000fe200020006ff */
[----:B------:R-:W-:Y:S01]  /*a080*/  FFMA.FTZ R58, R73, R74, R86 ;  /* 0x0000004a493a7223 */ /* 0x000fe20000010056 */
[----:B------:R-:W-:-:S02]  /*a090*/  F2FP.F16.E4M3.UNPACK_B R75, R56 ;  /* 0x00000038ff4b723e */ /* 0x000fc400020006ff */
[----:B------:R-:W-:Y:S01]  /*a0a0*/  F2FP.SATFINITE.E4M3.F32.PACK_AB_MERGE_C R87, R87, R136, RZ ;  /* 0x000000885757723e */ /* 0x000fe200048070ff */
[--C-:B------:R-:W-:Y:S01]  /*a0b0*/  HADD2.F32 R74, -RZ, R72.reuse.H1_H1 ;  /* 0x30000048ff4a7230 */ /* 0x100fe20000004100 */
[----:B------:R-:W-:Y:S01]  /*a0c0*/  F2FP.SATFINITE.E4M3.F32.PACK_AB_MERGE_C R91, R91, R88, RZ ;  /* 0x000000585b5b723e */ /* 0x000fe200048070ff */
[--C-:B------:R-:W-:Y:S01]  /*a0d0*/  HADD2.F32 R88, -RZ, R75.reuse.H0_H0 ;  /* 0x2000004bff587230 */ /* 0x100fe20000004100 */
[----:B------:R-:W-:Y:S01]  /*a0e0*/  F2FP.SATFINITE.E4M3.F32.PACK_AB_MERGE_C R68, R90, R71, R67 ;  /* 0x000000475a44723e */ /* 0x000fe20004807043 */
[----:B------:R-:W-:Y:S01]  /*a0f0*/  HADD2.F32 R71, -RZ, R72.H0_H0 ;  /* 0x20000048ff477230 */ /* 0x000fe20000004100 */
[----:B------:R-:W-:Y:S01]  /*a100*/  F2FP.SATFINITE.E4M3.F32.PACK_AB_MERGE_C R67, R152, R89, R69 ;  /* 0x000000599843723e */ /* 0x000fe20004807045 */
[--C-:B------:R-:W-:Y:S01]  /*a110*/  HADD2.F32 R69, -RZ, R70.reuse.H0_H0 ;  /* 0x20000046ff457230 */ /* 0x100fe20000004100 */
[----:B------:R-:W-:Y:S01]  /*a120*/  F2FP.F16.E4M3.UNPACK_B R73, R54 ;  /* 0x00000036ff49723e */ /* 0x000fe200020006ff */
[----:B------:R-:W-:Y:S01]  /*a130*/  HADD2.F32 R72, -RZ, R70.H1_H1 ;  /* 0x30000046ff487230 */ /* 0x000fe20000004100 */
[----:B------:R-:W-:Y:S01]  /*a140*/  F2FP.SATFINITE.E4M3.F32.PACK_AB_MERGE_C R66, R66, R85, R87 ;  /* 0x000000554242723e */ /* 0x000fe20004807057 */
[----:B------:R-:W-:-:S02]  /*a150*/  HADD2.F32 R85, -RZ, R75.H1_H1 ;  /* 0x3000004bff557230 */ /* 0x000fc40000004100 */
[-C--:B------:R-:W-:Y:S01]  /*a160*/  FMUL.FTZ R90, R71, R88.reuse ;  /* 0x00000058475a7220 */ /* 0x080fe20000410000 */
[--C-:B------:R-:W-:Y:S02]  /*a170*/  HADD2.F32 R86, -RZ, R73.reuse.H0_H0 ;  /* 0x20000049ff567230 */ /* 0x100fe40000004100 */
[----:B------:R-:W-:Y:S01]  /*a180*/  FMUL.FTZ R88, R69, R88 ;  /* 0x0000005845587220 */ /* 0x000fe20000410000 */
[----:B------:R-:W-:Y:S02]  /*a190*/  HADD2.F32 R75, -RZ, R73.H1_H1 ;  /* 0x30000049ff4b7230 */ /* 0x000fe40000004100 */
[-C--:B------:R-:W-:Y:S01]  /*a1a0*/  FMUL.FTZ R87, R74, R85.reuse ;  /* 0x000000554a577220 */ /* 0x080fe20000410000 */
[----:B------:R-:W-:Y:S01]  /*a1b0*/  FMUL.FTZ R89, R72, R85 ;  /* 0x0000005548597220 */ /* 0x000fe20000410000 */
[-C--:B------:R-:W-:Y:S01]  /*a1c0*/  FFMA.FTZ R70, R71, R86.reuse, R88 ;  /* 0x0000005647467223 */ /* 0x080fe20000010058 */
[----:B------:R-:W-:Y:S01]  /*a1d0*/  F2FP.F16.E4M3.UNPACK_B R73, R57.H1 ;  /* 0x00000039ff49723e */ /* 0x000fe200030006ff */
[----:B------:R-:W-:Y:S01]  /*a1e0*/  FFMA.FTZ R69, R69, R86, -R90 ;  /* 0x0000005645457223 */ /* 0x000fe2000001085a */
[----:B------:R-:W-:Y:S01]  /*a1f0*/  F2FP.F16.E4M3.UNPACK_B R85, R56.H1 ;  /* 0x00000038ff55723e */ /* 0x000fe200030006ff */
[-C--:B------:R-:W-:Y:S01]  /*a200*/  FFMA.FTZ R57, R74, R75.reuse, R89 ;  /* 0x0000004b4a397223 */ /* 0x080fe20000010059 */
[----:B------:R-:W-:Y:S01]  /*a210*/  F2FP.F16.E4M3.UNPACK_B R71, R64.H1 ;  /* 0x00000040ff47723e */ /* 0x000fe200030006ff */
[----:B------:R-:W-:Y:S01]  /*a220*/  FFMA.FTZ R64, R72, R75, -R87 ;  /* 0x0000004b48407223 */ /* 0x000fe20000010857 */
[----:B------:R-:W-:Y:S01]  /*a230*/  HADD2.F32 R72, -RZ, R73.H0_H0 ;  /* 0x20000049ff487230 */ /* 0x000fe20000004100 */
[----:B------:R-:W-:Y:S01]  /*a240*/  F2FP.F16.E4M3.UNPACK_B R54, R54.H1 ;  /* 0x00000036ff36723e */ /* 0x000fe200030006ff */
[----:B------:R-:W-:Y:S01]  /*a250*/  HADD2.F32 R87, -RZ, R85.H0_H0 ;  /* 0x20000055ff577230 */ /* 0x000fe20000004100 */
[----:B------:R-:W-:Y:S01]  /*a260*/  F2FP.SATFINITE.E4M3.F32.PACK_AB_MERGE_C R58, R151, R58, R91 ;  /* 0x0000003a973a723e */ /* 0x000fe2000480705b */
[----:B------:R-:W-:-:S02]  /*a270*/  HADD2.F32 R56, -RZ, R71.H0_H0 ;  /* 0x20000047ff387230 */ /* 0x000fc40000004100 */
[----:B------:R-:W-:Y:S02]  /*a280*/  HADD2.F32 R73, -RZ, R73.H1_H1 ;  /* 0x30000049ff497230 */ /* 0x000fe40000004100 */
[----:B------:R-:W-:Y:S02]  /*a290*/  HADD2.F32 R86, -RZ, R85.H1_H1 ;  /* 0x30000055ff567230 */ /* 0x000fe40000004100 */
[-C--:B------:R-:W-:Y:S01]  /*a2a0*/  FMUL.FTZ R85, R72, R87.reuse ;  /* 0x0000005748557220 */ /* 0x080fe20000410000 */
[----:B------:R-:W-:Y:S02]  /*a2b0*/  HADD2.F32 R71, -RZ, R71.H1_H1 ;  /* 0x30000047ff477230 */ /* 0x000fe40000004100 */
[----:B------:R-:W-:Y:S01]  /*a2c0*/  FMUL.FTZ R87, R56, R87 ;  /* 0x0000005738577220 */ /* 0x000fe20000410000 */
[--C-:B------:R-:W-:Y:S02]  /*a2d0*/  HADD2.F32 R75, -RZ, R54.reuse.H0_H0 ;  /* 0x20000036ff4b7230 */ /* 0x100fe40000004100 */
[----:B------:R-:W-:-:S02]  /*a2e0*/  HADD2.F32 R74, -RZ, R54.H1_H1 ;  /* 0x30000036ff4a7230 */ /* 0x000fc40000004100 */
[-C--:B------:R-:W-:Y:S01]  /*a2f0*/  FMUL.FTZ R54, R73, R86.reuse ;  /* 0x0000005649367220 */ /* 0x080fe20000410000 */
[C---:B------:R-:W-:Y:S01]  /*a300*/  FMUL.FTZ R86, R71.reuse, R86 ;  /* 0x0000005647567220 */ /* 0x040fe20000410000 */
[----:B------:R-:W-:Y:S01]  /*a310*/  FFMA.FTZ R91, R72, R75, R87 ;  /* 0x0000004b485b7223 */ /* 0x000fe20000010057 */
[----:B------:R-:W-:Y:S01]  /*a320*/  F2FP.F16.E4M3.UNPACK_B R72, R59.H1 ;  /* 0x0000003bff48723e */ /* 0x000fe200030006ff */
[-C--:B------:R-:W-:Y:S01]  /*a330*/  FFMA.FTZ R137, R71, R74.reuse, -R54 ;  /* 0x0000004a47897223 */ /* 0x080fe20000010836 */
[----:B------:R-:W-:Y:S01]  /*a340*/  F2FP.F16.E4M3.UNPACK_B R54, R55 ;  /* 0x00000037ff36723e */ /* 0x000fe200020006ff */
[----:B------:R-:W-:Y:S01]  /*a350*/  FFMA.FTZ R136, R73, R74, R86 ;  /* 0x0000004a49887223 */ /* 0x000fe20000010056 */
[----:B------:R-:W-:Y:S01]  /*a360*/  F2FP.F16.E4M3.UNPACK_B R87, R53.H1 ;  /* 0x00000035ff57723e */ /* 0x000fe200030006ff */
[----:B------:R-:W-:Y:S01]  /*a370*/  FFMA.FTZ R90, R56, R75, -R85 ;  /* 0x0000004b385a7223 */ /* 0x000fe20000010855 */
[----:B------:R-:W-:Y:S01]  /*a380*/  F2FP.F16.E4M3.UNPACK_B R55, R55.H1 ;  /* 0x00000037ff37723e */ /* 0x000fe200030006ff */
[----:B------:R-:W-:Y:S01]  /*a390*/  HADD2.F32 R56, -RZ, R54.H0_H0 ;  /* 0x20000036ff387230 */ /* 0x000fe20000004100 */
[----:B------:R-:W-:Y:S01]  /*a3a0*/  F2FP.F16.E4M3.UNPACK_B R86, R53 ;  /* 0x00000035ff56723e */ /* 0x000fe200020006ff */
[--C-:B------:R-:W-:Y:S01]  /*a3b0*/  HADD2.F32 R89, -RZ, R87.reuse.H0_H0 ;  /* 0x20000057ff597230 */ /* 0x100fe20000004100 */
[-C--:B------:R-:W-:Y:S01]  /*a3c0*/  F2FP.F16.E4M3.UNPACK_B R53, R52.reuse ;  /* 0x00000034ff35723e */ /* 0x080fe200020006ff */
[----:B------:R-:W-:Y:S01]  /*a3d0*/  HADD2.F32 R87, -RZ, R87.H1_H1 ;  /* 0x30000057ff577230 */ /* 0x000fe20000004100 */
[----:B------:R-:W-:Y:S01]  /*a3e0*/  F2FP.F16.E4M3.UNPACK_B R74, R52.H1 ;  /* 0x00000034ff4a723e */ /* 0x000fe200030006ff */
[----:B------:R-:W-:Y:S01]  /*a3f0*/  HADD2.F32 R52, -RZ, R72.H0_H0 ;  /* 0x20000048ff347230 */ /* 0x000fe20000004100 */
[----:B------:R-:W-:Y:S01]  /*a400*/  F2FP.F16.E4M3.UNPACK_B R71, R59 ;  /* 0x0000003bff47723e */ /* 0x000fe200020006ff */
[----:B------:R-:W-:Y:S01]  /*a410*/  HADD2.F32 R59, -RZ, R55.H0_H0 ;  /* 0x20000037ff3b7230 */ /* 0x000fe20000004100 */
[----:B------:R-:W-:Y:S01]  /*a420*/  F2FP.SATFINITE.E4M3.F32.PACK_AB_MERGE_C R90, R137, R90, RZ ;  /* 0x0000005a895a723e */ /* 0x000fe200048070ff */
[----:B------:R-:W-:-:S02]  /*a430*/  HADD2.F32 R85, -RZ, R74.H0_H0 ;  /* 0x2000004aff557230 */ /* 0x000fc40000004100 */
[CC--:B------:R-:W-:Y:S01]  /*a440*/  FMUL.FTZ R150, R52.reuse, R89.reuse ;  /* 0x0000005934967220 */ /* 0x0c0fe20000410000 */
[----:B------:R-:W-:Y:S02]  /*a450*/  HADD2.F32 R72, -RZ, R72.H1_H1 ;  /* 0x30000048ff487230 */ /* 0x000fe40000004100 */
[C---:B------:R-:W-:Y:S01]  /*a460*/  FMUL.FTZ R89, R59.reuse, R89 ;  /* 0x000000593b597220 */ /* 0x040fe20000410000 */
[----:B------:R-:W-:Y:S02]  /*a470*/  HADD2.F32 R55, -RZ, R55.H1_H1 ;  /* 0x30000037ff377230 */ /* 0x000fe40000004100 */
[-C--:B------:R-:W-:Y:S01]  /*a480*/  FFMA.FTZ R150, R59, R85.reuse, -R150 ;  /* 0x000000553b967223 */ /* 0x080fe20000010896 */
[----:B------:R-:W-:Y:S02]  /*a490*/  HADD2.F32 R73, -RZ, R71.H0_H0 ;  /* 0x20000047ff497230 */ /* 0x000fe40000004100 */
[----:B------:R-:W-:Y:S01]  /*a4a0*/  FFMA.FTZ R89, R52, R85, R89 ;  /* 0x0000005534597223 */ /* 0x000fe20000010059 */
[----:B------:R-:W-:-:S02]  /*a4b0*/  HADD2.F32 R88, -RZ, R86.H0_H0 ;  /* 0x20000056ff587230 */ /* 0x000fc40000004100 */
[-C--:B------:R-:W-:Y:S01]  /*a4c0*/  FMUL.FTZ R52, R72, R87.reuse ;  /* 0x0000005748347220 */ /* 0x080fe20000410000 */
[----:B------:R-:W-:Y:S02]  /*a4d0*/  HADD2.F32 R71, -RZ, R71.H1_H1 ;  /* 0x30000047ff477230 */ /* 0x000fe40000004100 */
[----:B------:R-:W-:Y:S01]  /*a4e0*/  FMUL.FTZ R87, R55, R87 ;  /* 0x0000005737577220 */ /* 0x000fe20000410000 */
[----:B------:R-:W-:Y:S02]  /*a4f0*/  HADD2.F32 R86, -RZ, R86.H1_H1 ;  /* 0x30000056ff567230 */ /* 0x000fe40000004100 */
[-C--:B------:R-:W-:Y:S01]  /*a500*/  FMUL.FTZ R149, R73, R88.reuse ;  /* 0x0000005849957220 */ /* 0x080fe20000410000 */
[----:B------:R-:W-:Y:S02]  /*a510*/  HADD2.F32 R54, -RZ, R54.H1_H1 ;  /* 0x30000036ff367230 */ /* 0x000fe40000004100 */
[----:B------:R-:W-:Y:S01]  /*a520*/  FMUL.FTZ R88, R56, R88 ;  /* 0x0000005838587220 */ /* 0x000fe20000410000 */
[----:B------:R-:W-:-:S02]  /*a530*/  HADD2.F32 R74, -RZ, R74.H1_H1 ;  /* 0x3000004aff4a7230 */ /* 0x000fc40000004100 */
[-C--:B------:R-:W-:Y:S01]  /*a540*/  FMUL.FTZ R59, R71, R86.reuse ;  /* 0x00000056473b7220 */ /* 0x080fe20000410000 */
[--C-:B------:R-:W-:Y:S02]  /*a550*/  HADD2.F32 R75, -RZ, R53.reuse.H0_H0 ;  /* 0x20000035ff4b7230 */ /* 0x100fe40000004100 */
[----:B------:R-:W-:Y:S01]  /*a560*/  FMUL.FTZ R86, R54, R86 ;  /* 0x0000005636567220 */ /* 0x000fe20000410000 */
[----:B------:R-:W-:Y:S02]  /*a570*/  HADD2.F32 R53, -RZ, R53.H1_H1 ;  /* 0x30000035ff357230 */ /* 0x000fe40000004100 */
[-C--:B------:R-:W-:Y:S01]  /*a580*/  FFMA.FTZ R55, R55, R74.reuse, -R52 ;  /* 0x0000004a37377223 */ /* 0x080fe20000010834 */
[----:B------:R-:W-:Y:S01]  /*a590*/  FFMA.FTZ R72, R72, R74, R87 ;  /* 0x0000004a48487223 */ /* 0x000fe20000010057 */
        /* <DEDUP_REMOVED lines=13> */
[----:B------:R-:W-:Y:S02]  /*a670*/  F2FP.SATFINITE.E4M3.F32.PACK_AB_MERGE_C R57, R57, R70, R91 ;  /* 0x000000463939723e */ /* 0x000fe4000480705b */
[----:B------:R-:W-:-:S07]  /*a680*/  MOV R53, R69 ;  /* 0x0000004500357202 */ /* 0x000fce0000000f00 */
.L_x_5817:
[----:B------:R-:W-:Y:S05]  /*a690*/  BSYNC B2 ;  /* 0x0000000000027941 */ /* 0x000fea0003800000 */
.L_x_5816:
        /* <DEDUP_REMOVED lines=11> */
.L_x_5815:
[----:B------:R-:W-:Y:S05]  /*a750*/  BSYNC B1 ;  /* 0x0000000000017941 */ /* 0x000fea0003800000 */
.L_x_5814:
[----:B-1----:R-:W-:Y:S02]  /*a760*/  VIADD R53, R228, 0xc0 ;  /* 0x000000c0e4357836 */ /* 0x002fe40000000000 */
[-C--:B--2---:R-:W-:Y:S02]  /*a770*/  IMAD R52, R122, R130.reuse, RZ ;  /* 0x000000827a347224 */ /* 0x084fe400078e02ff */
[C---:B------:R-:W-:Y:S01]  /*a780*/  IMAD.WIDE.U32 R128, R53.reuse, R130, R128 ;  /* 0x0000008235807225 */ /* 0x040fe200078e0080 */
[----:B------:R-:W-:-:S03]  /*a790*/  ISETP.GE.OR P3, PT, R53, R120, P0 ;  /* 0x000000783500720c */ /* 0x000fc60000766670 */
[----:B------:R-:W-:-:S10]  /*a7a0*/  IMAD R131, R53, R131, R52 ;  /* 0x0000008335837224 */ /* 0x000fd400078e0234 */
[----:B------:R-:W-:Y:S05]  /*a7b0*/  @P3 BRA `(.L_x_5796) ;  /* 0x0000001400b83947 */ /* 0x000fea0003800000 */
[----:B------:R-:W2:Y:S01]  /*a7c0*/  LDL R54, [R1+0x70] ;  /* 0x0000700001367983 */ /* 0x000ea20000100800 */
[----:B------:R-:W1:Y:S01]  /*a7d0*/  LDC.64 R60, c[0x0][0x2d8] ;  /* 0x0000b600ff3c7b82 */ /* 0x000e620000000a00 */
[----:B------:R-:W-:Y:S01]  /*a7e0*/  ISETP.NE.AND P6, PT, R0, RZ, PT ;  /* 0x000000ff0000720c */ /* 0x000fe20003fc5270 */
[----:B------:R-:W-:Y:S01]  /*a7f0*/  VIADD R55, R228, 0xc0 ;  /* 0x000000c0e4377836 */ /* 0x000fe20000000000 */
[----:B------:R-:W-:Y:S01]  /*a800*/  IADD3 R63, P3, P4, R46, R128, R27 ;  /* 0x000000802e3f7210 */ /* 0x000fe20007c7e01b */
[----:B------:R-:W-:Y:S01]  /*a810*/  IMAD.IADD R64, R129, 0x1, R131 ;  /* 0x0000000181407824 */ /* 0x000fe200078e0283 */
[----:B------:R-:W-:Y:S01]  /*a820*/  SEL R148, R121, R148, !P6 ;  /* 0x0000009479947207 */ /* 0x000fe20007000000 */
[----:B------:R-:W-:Y:S01]  /*a830*/  IMAD.SHL.U32 R55, R55, 0x80, RZ ;  /* 0x0000008037377824 */ /* 0x000fe200078e00ff */
[----:B------:R-:W-:Y:S02]  /*a840*/  BSSY B1, `(.L_x_5818) ;  /* 0x00000ed000017945 */ /* 0x000fe40003800000 */
[----:B------:R-:W-:-:S02]  /*a850*/  SHF.R.S32.HI R53, RZ, 0x1f, R148 ;  /* 0x0000001fff357819 */ /* 0x000fc40000011494 */
[----:B------:R-:W-:Y:S02]  /*a860*/  IADD3.X R52, R21, R64, R26, P3, P4 ;  /* 0x0000004015347210 */ /* 0x000fe40001fe841a */
[----:B------:R-:W-:Y:S02]  /*a870*/  LEA.HI R53, R53, R148, RZ, 0x5 ;  /* 0x0000009435357211 */ /* 0x000fe400078f28ff */
[----:B------:R-:W-:Y:S02]  /*a880*/  LOP3.LUT R55, R55, 0x380, RZ, 0xc0, !PT ;  /* 0x0000038037377812 */ /* 0x000fe400078ec0ff */
[----:B------:R-:W-:-:S05]  /*a890*/  LEA.HI.SX32 R53, R53, R28, 0x1b ;  /* 0x0000001c35357211 */ /* 0x000fca00078fdaff */
[----:B------:R-:W-:Y:S01]  /*a8a0*/  IMAD.SHL.U32 R65, R53, 0x10, RZ ;  /* 0x0000001035417824 */ /* 0x000fe200078e00ff */
[----:B-1----:R-:W-:Y:S01]  /*a8b0*/  IADD3 R62, P3, R63, R60, RZ ;  /* 0x0000003c3f3e7210 */ /* 0x002fe20007f7e0ff */
[----:B------:R-:W-:-:S03]  /*a8c0*/  IMAD R53, R17, 0x7000, R113 ;  /* 0x0000700011357824 */ /* 0x000fc600078e0271 */
[----:B------:R-:W-:Y:S02]  /*a8d0*/  IADD3.X R63, R52, R61, RZ, P3, !PT ;  /* 0x0000003d343f7210 */ /* 0x000fe40001ffe4ff */
[----:B------:R-:W-:Y:S02]  /*a8e0*/  LOP3.LUT R52, R55, 0x70, R65, 0xf8, !PT ;  /* 0x0000007037347812 */ /* 0x000fe400078ef841 */
[----:B------:R-:W-:Y:S02]  /*a8f0*/  IADD3 R53, R16, R53, RZ ;  /* 0x0000003510357210 */ /* 0x000fe40007ffe0ff */
[----:B------:R-:W-:-:S05]  /*a900*/  LOP3.LUT R52, R52, R141, RZ, 0x3c, !PT ;  /* 0x0000008d34347212 */ /* 0x000fca00078e3cff */
[----:B--2---:R-:W-:-:S04]  /*a910*/  IMAD.IADD R52, R54, 0x1, R52 ;  /* 0x0000000136347824 */ /* 0x004fc800078e0234 */
[----:B------:R-:W-:-:S04]  /*a920*/  IMAD R55, R17, 0x7000, R52 ;  /* 0x0000700011377824 */ /* 0x000fc800078e0234 */
        /* <DEDUP_REMOVED lines=8> */
[----:B------:R-:W-:Y:S01]  /*a9b0*/  SHF.R.U32.HI R84, RZ, 0x18, R77 ;  /* 0x00000018ff547819 */ /* 0x000fe2000001164d */
[----:B--2---:R-:W-:Y:S01]  /*a9c0*/  IMAD.MOV.U32 R73, RZ, RZ, R56 ;  /* 0x000000ffff497224 */ /* 0x004fe200078e0038 */
[----:B------:R-:W-:Y:S02]  /*a9d0*/  SHF.R.U32.HI R80, RZ, 0x8, R79 ;  /* 0x00000008ff507819 */ /* 0x000fe4000001164f */
[----:B------:R-:W-:Y:S02]  /*a9e0*/  SHF.R.U32.HI R75, RZ, 0x8, R81 ;  /* 0x00000008ff4b7819 */ /* 0x000fe40000011651 */
[----:B------:R-:W-:Y:S01]  /*a9f0*/  PRMT R69, R84, 0x654, R67 ;  /* 0x0000065454457816 */ /* 0x000fe20000000043 */
[----:B------:R-:W-:Y:S01]  /*aa00*/  IMAD.MOV.U32 R67, RZ, RZ, R58 ;  /* 0x000000ffff437224 */ /* 0x000fe200078e003a */
[----:B------:R-:W-:Y:S01]  /*aa10*/  SHF.L.U32 R52, R85, 0x8, RZ ;  /* 0x0000000855347819 */ /* 0x000fe200000006ff */
[----:B------:R-:W-:Y:S01]  /*aa20*/  IMAD.SHL.U32 R54, R75, 0x100, RZ ;  /* 0x000001004b367824 */ /* 0x000fe200078e00ff */
[----:B------:R-:W-:-:S02]  /*aa30*/  SHF.R.U32.HI R86, RZ, 0x10, R77 ;  /* 0x00000010ff567819 */ /* 0x000fc4000001164d */
[----:B------:R-:W-:Y:S02]  /*aa40*/  LOP3.LUT R68, R79, 0xff, RZ, 0xc0, !PT ;  /* 0x000000ff4f447812 */ /* 0x000fe400078ec0ff */
[----:B------:R-:W-:Y:S02]  /*aa50*/  SHF.R.U32.HI R71, RZ, 0x18, R79 ;  /* 0x00000018ff477819 */ /* 0x000fe4000001164f */
[----:B------:R-:W-:Y:S02]  /*aa60*/  LOP3.LUT R72, R81, 0xff, RZ, 0xc0, !PT ;  /* 0x000000ff51487812 */ /* 0x000fe400078ec0ff */
[----:B------:R-:W-:Y:S02]  /*aa70*/  SHF.R.U32.HI R77, RZ, 0x18, R81 ;  /* 0x00000018ff4d7819 */ /* 0x000fe40000011651 */
[----:B------:R-:W-:Y:S01]  /*aa80*/  LOP3.LUT R69, R69, 0xff00, R52, 0xf8, !PT ;  /* 0x0000ff0045457812 */ /* 0x000fe200078ef834 */
[----:B------:R-:W-:Y:S01]  /*aa90*/  IMAD.SHL.U32 R52, R80, 0x100, RZ ;  /* 0x0000010050347824 */ /* 0x000fe200078e00ff */
[----:B------:R-:W-:-:S02]  /*aaa0*/  SHF.R.U32.HI R74, RZ, 0x8, R83 ;  /* 0x00000008ff4a7819 */ /* 0x000fc40000011653 */
[----:B------:R-:W-:Y:S02]  /*aab0*/  PRMT R71, R71, 0x654, R68 ;  /* 0x0000065447477816 */ /* 0x000fe40000000044 */
[----:B------:R-:W-:Y:S01]  /*aac0*/  PRMT R77, R77, 0x654, R72 ;  /* 0x000006544d4d7816 */ /* 0x000fe20000000048 */
[----:B------:R-:W-:Y:S01]  /*aad0*/  IMAD.SHL.U32 R58, R74, 0x100, RZ ;  /* 0x000001004a3a7824 */ /* 0x000fe200078e00ff */
[----:B------:R-:W-:Y:S02]  /*aae0*/  SHF.R.U32.HI R82, RZ, 0x10, R79 ;  /* 0x00000010ff527819 */ /* 0x000fe4000001164f */
[----:B------:R-:W-:Y:S02]  /*aaf0*/  LOP3.LUT R75, R71, 0xff00, R52, 0xf8, !PT ;  /* 0x0000ff00474b7812 */ /* 0x000fe400078ef834 */
[----:B------:R-:W-:Y:S01]  /*ab00*/  LOP3.LUT R79, R77, 0xff00, R54, 0xf8, !PT ;  /* 0x0000ff004d4f7812 */ /* 0x000fe200078ef836 */
[----:B------:R-:W-:Y:S01]  /*ab10*/  IMAD.U32 R52, R82, 0x10000, RZ ;  /* 0x0001000052347824 */ /* 0x000fe200078e00ff */
[----:B------:R-:W-:-:S02]  /*ab20*/  SHF.L.U32 R56, R86, 0x10, RZ ;  /* 0x0000001056387819 */ /* 0x000fc400000006ff */
[----:B------:R-:W-:Y:S02]  /*ab30*/  F2FP.F16.E4M3.UNPACK_B R77, R146.H1 ;  /* 0x00000092ff4d723e */ /* 0x000fe400030006ff */
[----:B------:R-:W-:Y:S02]  /*ab40*/  F2FP.F16.E4M3.UNPACK_B R74, R73.H1 ;  /* 0x00000049ff4a723e */ /* 0x000fe400030006ff */
[----:B------:R-:W-:Y:S01]  /*ab50*/  F2FP.F16.E4M3.UNPACK_B R71, R70.H1 ;  /* 0x00000046ff47723e */ /* 0x000fe200030006ff */
[----:B------:R-:W-:Y:S01]  /*ab60*/  HADD2.F32 R54, -RZ, R77.H0_H0 ;  /* 0x2000004dff367230 */ /* 0x000fe20000004100 */
[----:B------:R-:W-:Y:S02]  /*ab70*/  SHF.R.U32.HI R78, RZ, 0x10, R81 ;  /* 0x00000010ff4e7819 */ /* 0x000fe40000011651 */
[----:B------:R-:W-:Y:S01]  /*ab80*/  SHF.R.U32.HI R76, RZ, 0x10, R83 ;  /* 0x00000010ff4c7819 */ /* 0x000fe20000011653 */
[----:B------:R-:W-:Y:S01]  /*ab90*/  HADD2.F32 R68, -RZ, R71.H0_H0 ;  /* 0x20000047ff447230 */ /* 0x000fe20000004100 */
[----:B------:R-:W-:-:S02]  /*aba0*/  LOP3.LUT R81, R83, 0xff0000ff, RZ, 0xc0, !PT ;  /* 0xff0000ff53517812 */ /* 0x000fc400078ec0ff */
[----:B------:R-:W-:Y:S01]  /*abb0*/  LOP3.LUT R56, R69, 0xff0000, R56, 0xf8, !PT ;  /* 0x00ff000045387812 */ /* 0x000fe200078ef838 */
[----:B------:R-:W-:Y:S01]  /*abc0*/  HADD2.F32 R69, -RZ, R74.H0_H0 ;  /* 0x2000004aff457230 */ /* 0x000fe20000004100 */
[----:B------:R-:W-:Y:S01]  /*abd0*/  F2FP.F16.E4M3.UNPACK_B R72, R144.H1 ;  /* 0x00000090ff48723e */ /* 0x000fe200030006ff */
[----:B------:R-:W-:Y:S01]  /*abe0*/  IMAD.U32 R76, R76, 0x10000, RZ ;  /* 0x000100004c4c7824 */ /* 0x000fe200078e00ff */
[----:B------:R-:W-:Y:S01]  /*abf0*/  LOP3.LUT R81, R81, 0xff00, R58, 0xf8, !PT ;  /* 0x0000ff0051517812 */ /* 0x000fe200078ef83a */
[----:B------:R-:W-:Y:S01]  /*ac00*/  IMAD.U32 R58, R78, 0x10000, RZ ;  /* 0x000100004e3a7824 */ /* 0x000fe200078e00ff */
[----:B------:R-:W-:Y:S01]  /*ac10*/  LOP3.LUT R52, R75, 0xff0000, R52, 0xf8, !PT ;  /* 0x00ff00004b347812 */ /* 0x000fe200078ef834 */
[--C-:B------:R-:W-:Y:S02]  /*ac20*/  HADD2.F32 R75, -RZ, R72.reuse.H0_H0 ;  /* 0x20000048ff4b7230 */ /* 0x100fe40000004100 */
[-C--:B------:R-:W-:Y:S01]  /*ac30*/  FMUL.FTZ R83, R69, R54.reuse ;  /* 0x0000003645537220 */ /* 0x080fe20000410000 */
[----:B------:R-:W-:Y:S01]  /*ac40*/  FMUL.FTZ R78, R68, R54 ;  /* 0x00000036444e7220 */ /* 0x000fe20000410000 */
[----:B------:R-:W-:Y:S01]  /*ac50*/  LOP3.LUT R54, R81, 0xff0000, R76, 0xf8, !PT ;  /* 0x00ff000051367812 */ /* 0x000fe200078ef84c */
[----:B------:R-:W-:-:S02]  /*ac60*/  HADD2.F32 R76, -RZ, R72.H1_H1 ;  /* 0x30000048ff4c7230 */ /* 0x000fc40000004100 */
        /* <DEDUP_REMOVED lines=60> */
[----:B------:R-:W-:Y:S01]  /*b030*/  HADD2.F32 R72, -RZ, R143.H0_H0 ;  /* 0x2000008fff487230 */ /* 0x000fe20000004100 */
[----:B------:R-:W-:Y:S01]  /*b040*/  F2FP.F16.E4M3.UNPACK_B R77, R58 ;  /* 0x0000003aff4d723e */ /* 0x000fe200020006ff */
[----:B------:R-:W-:-:S02]  /*b050*/  HADD2.F32 R70, -RZ, R70.H1_H1 ;  /* 0x30000046ff467230 */ /* 0x000fc40000004100 */
[-C--:B------:R-:W-:Y:S01]  /*b060*/  FMUL.FTZ R76, R71, R74.reuse ;  /* 0x0000004a474c7220 */ /* 0x080fe20000410000 */
[C---:B------:R-:W-:Y:S01]  /*b070*/  FMUL.FTZ R74, R67.reuse, R74 ;  /* 0x0000004a434a7220 */ /* 0x040fe20000410000 */
[----:B------:R-:W-:Y:S01]  /*b080*/  HADD2.F32 R66, -RZ, R66.H1_H1 ;  /* 0x30000042ff427230 */ /* 0x000fe20000004100 */
[----:B------:R-:W-:Y:S01]  /*b090*/  F2FP.SATFINITE.E4M3.F32.PACK_AB_MERGE_C R80, R80, R69, RZ ;  /* 0x000000455050723e */ /* 0x000fe200048070ff */
[----:B------:R-:W-:Y:S02]  /*b0a0*/  HADD2.F32 R143, -RZ, R143.H1_H1 ;  /* 0x3000008fff8f7230 */ /* 0x000fe40000004100 */
[-C--:B------:R-:W-:Y:S01]  /*b0b0*/  FFMA.FTZ R67, R67, R72.reuse, -R76 ;  /* 0x0000004843437223 */ /* 0x080fe2000001084c */
[----:B------:R-:W-:Y:S01]  /*b0c0*/  FFMA.FTZ R74, R71, R72, R74 ;  /* 0x00000048474a7223 */ /* 0x000fe2000001004a */
[----:B------:R-:W-:Y:S01]  /*b0d0*/  FMUL.FTZ R73, R70, R145 ;  /* 0x0000009146497220 */ /* 0x000fe20000410000 */
[----:B------:R-:W-:Y:S01]  /*b0e0*/  F2FP.F16.E4M3.UNPACK_B R72, R57 ;  /* 0x00000039ff48723e */ /* 0x000fe200020006ff */
[C---:B------:R-:W-:Y:S01]  /*b0f0*/  FMUL.FTZ R145, R66.reuse, R145 ;  /* 0x0000009142917220 */ /* 0x040fe20000410000 */
[----:B------:R-:W-:Y:S01]  /*b100*/  F2FP.F16.E4M3.UNPACK_B R71, R53 ;  /* 0x00000035ff47723e */ /* 0x000fe200020006ff */
[-C--:B------:R-:W-:Y:S01]  /*b110*/  FFMA.FTZ R66, R66, R143.reuse, -R73 ;  /* 0x0000008f42427223 */ /* 0x080fe20000010849 */
[----:B------:R-:W-:Y:S01]  /*b120*/  F2FP.SATFINITE.E4M3.F32.PACK_AB_MERGE_C R69, R81, R78, R68 ;  /* 0x0000004e5145723e */ /* 0x000fe20004807044 */
[----:B------:R-:W-:Y:S01]  /*b130*/  FFMA.FTZ R145, R70, R143, R145 ;  /* 0x0000008f46917223 */ /* 0x000fe20000010091 */
[----:B------:R-:W-:Y:S01]  /*b140*/  F2FP.F16.E4M3.UNPACK_B R75, R56 ;  /* 0x00000038ff4b723e */ /* 0x000fe200020006ff */
[--C-:B------:R-:W-:Y:S01]  /*b150*/  HADD2.F32 R73, -RZ, R72.reuse.H0_H0 ;  /* 0x20000048ff497230 */ /* 0x100fe20000004100 */
[----:B------:R-:W-:Y:S01]  /*b160*/  F2FP.SATFINITE.E4M3.F32.PACK_AB_MERGE_C R84, R84, R85, RZ ;  /* 0x000000555454723e */ /* 0x000fe200048070ff */
[----:B------:R-:W-:Y:S01]  /*b170*/  HADD2.F32 R78, -RZ, R77.H0_H0 ;  /* 0x2000004dff4e7230 */ /* 0x000fe20000004100 */
[----:B------:R-:W-:Y:S01]  /*b180*/  F2FP.SATFINITE.E4M3.F32.PACK_AB_MERGE_C R68, R146, R79, R80 ;  /* 0x0000004f9244723e */ /* 0x000fe20004807050 */
        /* <DEDUP_REMOVED lines=23> */
[----:B------:R-:W-:Y:S01]  /*b300*/  F2FP.F16.E4M3.UNPACK_B R75, R54 ;  /* 0x00000036ff4b723e */ /* 0x000fe200020006ff */
        /* <DEDUP_REMOVED lines=9> */
[----:B------:R-:W-:Y:S01]  /*b3a0*/  F2FP.F16.E4M3.UNPACK_B R58, R59 ;  /* 0x0000003bff3a723e */ /* 0x000fe200020006ff */
[----:B------:R-:W-:Y:S01]  /*b3b0*/  FFMA.FTZ R82, R57, R71, -R76 ;  /* 0x0000004739527223 */ /* 0x000fe2000001084c */
        /* <DEDUP_REMOVED lines=53> */
.L_x_5819:
[----:B------:R-:W-:Y:S05]  /*b710*/  BSYNC B1 ;  /* 0x0000000000017941 */ /* 0x000fea0003800000 */
.L_x_5818:
[----:B-1----:R3:W-:Y:S01]  /*b720*/  STG.E.128 desc[UR60][R62.64], R52 ;  /* 0x000000343e007986 */ /* 0x0027e2000c101d3c */
[----:B------:R-:W-:-:S13]  /*b730*/  ISETP.GE.AND P2, PT, R65, R147, PT ;  /* 0x000000934100720c */ /* 0x000fda0003f46270 */
[----:B------:R-:W-:Y:S05]  /*b740*/  @P2 BRA `(.L_x_5796) ;  /* 0x0000000400d42947 */ /* 0x000fea0003800000 */
[--C-:B---3--:R-:W-:Y:S02]  /*b750*/  SHF.R.S32.HI R52, RZ, 0x1f, R65.reuse ;  /* 0x0000001fff347819 */ /* 0x108fe40000011441 */
[----:B------:R-:W-:-:S04]  /*b760*/  IADD3 R65, P2, P3, R46, R128, R65 ;  /* 0x000000802e417210 */ /* 0x000fc80007b5e041 */
[----:B------:R-:W-:Y:S02]  /*b770*/  IADD3.X R64, R21, R64, R52, P2, P3 ;  /* 0x0000004015407210 */ /* 0x000fe400017e6434 */
[----:B------:R-:W-:-:S05]  /*b780*/  IADD3 R60, P2, R65, R60, RZ ;  /* 0x0000003c413c7210 */ /* 0x000fca0007f5e0ff */
[----:B------:R-:W-:-:S05]  /*b790*/  IMAD.X R61, R64, 0x1, R61, P2 ;  /* 0x00000001403d7824 */ /* 0x000fca00010e063d */
[----:B--2---:R4:W-:Y:S01]  /*b7a0*/  STG.E.128 desc[UR60][R60.64], R56 ;  /* 0x000000383c007986 */ /* 0x0049e2000c101d3c */
[----:B------:R-:W-:Y:S05]  /*b7b0*/  BRA `(.L_x_5796) ;  /* 0x0000000400b87947 */ /* 0x000fea0003800000 */
.L_x_5759:
[----:B------:R-:W2:Y:S02]  /*b7c0*/  LDL R52, [R1+0x44] ;  /* 0x0000440001347983 */ /* 0x000ea40000100800 */
[----:B--2---:R-:W-:-:S13]  /*b7d0*/  R2UR UR4, R52 ;  /* 0x00000000340472ca */ /* 0x004fda00000e0000 */
[----:B------:R-:W-:-:S06]  /*b7e0*/  UISETP.NE.AND UP0, UPT, UR4, 0x3, UPT ;  /* 0x000000030400788c */ /* 0x000fcc000bf05270 */
[----:B------:R-:W-:-:S13]  /*b7f0*/  PLOP3.LUT P5, PT, PT, PT, UP0, 0x80, 0x0 ;  /* 0x000000000000781c */ /* 0x000fda0003faf008 */
[----:B------:R-:W-:Y:S05]  /*b800*/  @!P5 BRA `(.L_x_5820) ;  /* 0x000000000004d947 */ /* 0x000fea0003800000 */
[----:B------:R-:W-:Y:S01]  /*b810*/  BPT.TRAP 0x1 ;  /* 0x000000040000795c */ /* 0x000fe20000300000 */
.L_x_5820:
[----:B------:R-:W-:Y:S01]  /*b820*/  IMAD R111, R17, 0x8, R16 ;  /* 0x00000008116f7824 */ /* 0x000fe200078e0210 */
[----:B------:R-:W-:Y:S01]  /*b830*/  SHF.L.U32 R127, R231, 0x1f, RZ ;  /* 0x0000001fe77f7819 */ /* 0x000fe200000006ff */
[----:B------:R-:W-:Y:S01]  /*b840*/  IMAD R120, R25, -0xe0, R2 ;  /* 0xffffff2019787824 */ /* 0x000fe200078e0202 */
[----:B------:R-:W-:Y:S01]  /*b850*/  BSSY B1, `(.L_x_5821) ;  /* 0x0000006000017945 */ /* 0x000fe20003800000 */
[----:B------:R-:W-:Y:S01]  /*b860*/  SHF.R.S32.HI R53, RZ, 0x1f, R25 ;  /* 0x0000001fff357819 */ /* 0x000fe20000011419 */
[----:B------:R-:W0:Y:S01]  /*b870*/  SYNCS.PHASECHK.TRANS64.TRYWAIT P2, [R111+URZ+0x2e890], R127 ;  /* 0x02e8907f6f0075a7 */ /* 0x000e22000804017f */
[----:B------:R-:W-:Y:S01]  /*b880*/  IMAD R52, R40, R25, RZ ;  /* 0x0000001928347224 */ /* 0x000fe200078e02ff */
[----:B------:R-:W-:Y:S01]  /*b890*/  VIMNMX R120, R120, 0xe0, PT ;  /* 0x000000e078787848 */ /* 0x000fe20003fe0100 */
[----:B0-----:R-:W-:Y:S06]  /*b8a0*/  @!P2 BRA `(.L_x_5822) ;  /* 0x000001900014a947 */ /* 0x001fec0003800000 */
.L_x_6042:
[----:B------:R-:W-:Y:S05]  /*b8b0*/  BSYNC B1 ;  /* 0x0000000000017941 */ /* 0x000fea0003800000 */
.L_x_5821:
[----:B------:R-:W-:Y:S01]  /*b8c0*/  ISETP.GE.AND P2, PT, R228, R120, PT ;  /* 0x00000078e400720c */ /* 0x000fe20003f46270 */
[----:B------:R-:W-:Y:S01]  /*b8d0*/  IMAD R53, R53, R132, R52 ;  /* 0x0000008435357224 */ /* 0x000fe200078e0234 */
[----:B------:R-:W-:Y:S01]  /*b8e0*/  BSSY B1, `(.L_x_5823) ;  /* 0x0000014000017945 */ /* 0x000fe20003800000 */
[----:B------:R-:W-:-:S05]  /*b8f0*/  IMAD.WIDE.U32 R56, R132, R25, RZ ;  /* 0x0000001984387225 */ /* 0x000fca00078e00ff */
[----:B------:R-:W-:-:S05]  /*b900*/  IADD3 R60, R53, R57, RZ ;  /* 0x00000039353c7210 */ /* 0x000fca0007ffe0ff */
[----:B------:R-:W-:Y:S05]  /*b910*/  @P2 BRA `(.L_x_5824) ;  /* 0x0000000000402947 */ /* 0x000fea0003800000 */
[----:B------:R-:W1:Y:S01]  /*b920*/  @!P0 LDS.128 R52, [R119+0x20400] ;  /* 0x0204000077348984 */ /* 0x000e620000000c00 */
[----:B------:R-:W2:Y:S02]  /*b930*/  @!P0 LDC.64 R58, c[0x0][0x2d8] ;  /* 0x0000b600ff3a8b82 */ /* 0x000ea40000000a00 */
[----:B--2---:R-:W-:-:S04]  /*b940*/  @!P0 IADD3 R58, P2, P3, R56, R58, R20 ;  /* 0x0000003a383a8210 */ /* 0x004fc80007b5e014 */
[----:B------:R-:W-:-:S05]  /*b950*/  @!P0 IADD3.X R59, R60, R59, R14, P2, P3 ;  /* 0x0000003b3c3b8210 */ /* 0x000fca00017e640e */
[----:B-1----:R1:W-:Y:S01]  /*b960*/  @!P0 STG.E.128 desc[UR60][R58.64], R52 ;  /* 0x000000343a008986 */ /* 0x0023e2000c101d3c */
[----:B------:R-:W-:Y:S05]  /*b970*/  @P1 BRA `(.L_x_5824) ;  /* 0x0000000000281947 */ /* 0x000fea0003800000 */
[----:B------:R-:W-:Y:S01]  /*b980*/  ULDC.64 UR4, c[0x0][0x2d8] ;  /* 0x0000b60000047ab9 */ /* 0x000fe20000000a00 */
[----:B-1----:R-:W-:Y:S01]  /*b990*/  VIADD R52, R34, 0x40 ;  /* 0x0000004022347836 */ /* 0x002fe20000000000 */
[----:B------:R-:W-:-:S04]  /*b9a0*/  IADD3 R58, P2, P3, R13, UR4, R56 ;  /* 0x000000040d3a7c10 */ /* 0x000fc8000fb5e038 */
[----:B------:R-:W-:Y:S02]  /*b9b0*/  IADD3.X R59, R109, UR5, R60, P2, P3 ;  /* 0x000000056d3b7c10 */ /* 0x000fe400097e643c */
[----:B------:R-:W-:-:S13]  /*b9c0*/  LOP3.LUT P2, RZ, R229, 0x4, RZ, 0xc0, !PT ;  /* 0x00000004e5ff7812 */ /* 0x000fda000784c0ff */
[----:B------:R-:W-:-:S04]  /*b9d0*/  @P2 VIADD R52, R34, 0xffffffc0 ;  /* 0xffffffc022342836 */ /* 0x000fc80000000000 */
[----:B------:R-:W-:-:S04]  /*b9e0*/  IMAD R53, R17, 0x7000, R52 ;  /* 0x0000700011357824 */ /* 0x000fc800078e0234 */
[----:B------:R-:W-:-:S06]  /*b9f0*/  IMAD.IADD R53, R16, 0x1, R53 ;  /* 0x0000000110357824 */ /* 0x000fcc00078e0235 */
[----:B------:R-:W1:Y:S04]  /*ba00*/  LDS.128 R52, [R53+0x20400] ;  /* 0x0204000035347984 */ /* 0x000e680000000c00 */
[----:B-1----:R2:W-:Y:S02]  /*ba10*/  STG.E.128 desc[UR60][R58.64], R52 ;  /* 0x000000343a007986 */ /* 0x0025e4000c101d3c */
.L_x_5824:
[----:B------:R-:W-:Y:S05]  /*ba20*/  BSYNC B1 ;  /* 0x0000000000017941 */ /* 0x000fea0003800000 */
.L_x_5823:
[----:B-12---:R-:W-:Y:S01]  /*ba30*/  VIADD R52, R228, 0x40 ;  /* 0x00000040e4347836 */ /* 0x006fe20000000000 */
[----:B------:R-:W-:Y:S04]  /*ba40*/  BSSY B1, `(.L_x_5825) ;  /* 0x0000015000017945 */ /* 0x000fe80003800000 */
[----:B------:R-:W-:-:S13]  /*ba50*/  ISETP.GE.AND P2, PT, R52, R120, PT ;  /* 0x000000783400720c */ /* 0x000fda0003f46270 */
[----:B------:R-:W-:Y:S05]  /*ba60*/  @P2 BRA `(.L_x_5826) ;  /* 0x0000000000482947 */ /* 0x000fea0003800000 */
[----:B------:R-:W1:Y:S01]  /*ba70*/  @!P0 LDS.128 R52, [R119+0x22400] ;  /* 0x0224000077348984 */ /* 0x000e620000000c00 */
[----:B------:R-:W2:Y:S01]  /*ba80*/  @!P0 LDC.64 R58, c[0x0][0x2d8] ;  /* 0x0000b600ff3a8b82 */ /* 0x000ea20000000a00 */
[----:B------:R-:W-:-:S04]  /*ba90*/  IADD3 R61, P2, R106, R56, RZ ;  /* 0x000000386a3d7210 */ /* 0x000fc80007f5e0ff */
[----:B------:R-:W-:Y:S02]  /*baa0*/  IADD3.X R62, R60, R107, RZ, P2, !PT ;  /* 0x0000006b3c3e7210 */ /* 0x000fe400017fe4ff */
        /* <DEDUP_REMOVED lines=14> */
.L_x_5826:
[----:B------:R-:W-:Y:S05]  /*bb90*/  BSYNC B1 ;  /* 0x0000000000017941 */ /* 0x000fea0003800000 */
.L_x_5825:
[----:B-12---:R-:W-:Y:S01]  /*bba0*/  VIADD R52, R228, 0x80 ;  /* 0x00000080e4347836 */ /* 0x006fe20000000000 */
[----:B------:R-:W-:Y:S04]  /*bbb0*/  BSSY B1, `(.L_x_5827) ;  /* 0x0000015000017945 */ /* 0x000fe80003800000 */
[----:B------:R-:W-:-:S13]  /*bbc0*/  ISETP.GE.AND P2, PT, R52, R120, PT ;  /* 0x000000783400720c */ /* 0x000fda0003f46270 */
[----:B------:R-:W-:Y:S05]  /*bbd0*/  @P2 BRA `(.L_x_5828) ;  /* 0x0000000000482947 */ /* 0x000fea0003800000 */
[----:B------:R-:W1:Y:S01]  /*bbe0*/  @!P0 LDS.128 R52, [R119+0x24400] ;  /* 0x0244000077348984 */ /* 0x000e620000000c00 */
[----:B------:R-:W2:Y:S01]  /*bbf0*/  @!P0 LDC.64 R58, c[0x0][0x2d8] ;  /* 0x0000b600ff3a8b82 */ /* 0x000ea20000000a00 */
[----:B------:R-:W-:-:S04]  /*bc00*/  LEA R61, P2, R44, R56, 0x7 ;  /* 0x000000382c3d7211 */ /* 0x000fc800078438ff */
        /* <DEDUP_REMOVED lines=15> */
.L_x_5828:
[----:B------:R-:W-:Y:S05]  /*bd00*/  BSYNC B1 ;  /* 0x0000000000017941 */ /* 0x000fea0003800000 */
.L_x_5827:
[----:B-12---:R-:W-:-:S05]  /*bd10*/  VIADD R52, R228, 0xc0 ;  /* 0x000000c0e4347836 */ /* 0x006fca0000000000 */
[----:B------:R-:W-:-:S13]  /*bd20*/  ISETP.GE.AND P2, PT, R52, R120, PT ;  /* 0x000000783400720c */ /* 0x000fda0003f46270 */
[----:B------:R-:W-:Y:S05]  /*bd30*/  @P2 BRA `(.L_x_5796) ;  /* 0x0000000000582947 */ /* 0x000fea0003800000 */
[----:B------:R-:W1:Y:S01]  /*bd40*/  LDC.64 R54, c[0x0][0x2f0] ;  /* 0x0000bc00ff367b82 */ /* 0x000e620000000a00 */
[----:B------:R-:W-:Y:S01]  /*bd50*/  MOV R58, R56 ;  /* 0x00000038003a7202 */ /* 0x000fe20000000f00 */
[----:B------:R-:W-:-:S06]  /*bd60*/  IMAD.MOV.U32 R59, RZ, RZ, R60 ;  /* 0x000000ffff3b7224 */ /* 0x000fcc00078e003c */
[----:B------:R-:W2:Y:S01]  /*bd70*/  @!P0 LDC.64 R52, c[0x0][0x2d8] ;  /* 0x0000b600ff348b82 */ /* 0x000ea20000000a00 */
[----:B-1----:R-:W-:-:S04]  /*bd80*/  IMAD.WIDE.U32 R58, R54, 0xc0, R58 ;  /* 0x000000c0363a7825 */ /* 0x002fc800078e003a */
[----:B------:R-:W-:-:S04]  /*bd90*/  IMAD R55, R55, 0xc0, RZ ;  /* 0x000000c037377824 */ /* 0x000fc800078e02ff */
[----:B------:R-:W-:Y:S01]  /*bda0*/  IMAD.IADD R60, R59, 0x1, R55 ;  /* 0x000000013b3c7824 */ /* 0x000fe200078e0237 */
[----:B--2---:R-:W-:-:S04]  /*bdb0*/  @!P0 IADD3 R56, P2, P3, R58, R52, R20 ;  /* 0x000000343a388210 */ /* 0x004fc80007b5e014 */
[----:B------:R-:W-:Y:S02]  /*bdc0*/  @!P0 IADD3.X R57, R60, R53, R14, P2, P3 ;  /* 0x000000353c398210 */ /* 0x000fe400017e640e */
[----:B------:R-:W1:Y:S04]  /*bdd0*/  @!P0 LDS.128 R52, [R119+0x26400] ;  /* 0x0264000077348984 */ /* 0x000e680000000c00 */
        /* <DEDUP_REMOVED lines=8> */
[----:B------:R-:W-:-:S05]  /*be60*/  IMAD R53, R17, 0x7000, R52 ;  /* 0x0000700011357824 */ /* 0x000fca00078e0234 */
[----:B------:R-:W-:-:S06]  /*be70*/  IADD3 R53, R16, R53, RZ ;  /* 0x0000003510357210 */ /* 0x000fcc0007ffe0ff */
[----:B------:R-:W1:Y:S04]  /*be80*/  LDS.128 R52, [R53+0x26400] ;  /* 0x0264000035347984 */ /* 0x000e680000000c00 */
[----:B-1----:R2:W-:Y:S02]  /*be90*/  STG.E.128 desc[UR60][R58.64], R52 ;  /* 0x000000343a007986 */ /* 0x0025e4000c101d3c */
.L_x_5796:
[----:B------:R-:W-:Y:S05]  /*bea0*/  BSYNC B0 ;  /* 0x0000000000007941 */ /* 0x000fea0003800000 */
.L_x_5758:
        /* <DEDUP_REMOVED lines=17> */
.L_x_5830:
[----:B------:R-:W-:Y:S05]  /*bfc0*/  BSYNC B0 ;  /* 0x0000000000007941 */ /* 0x000fea0003800000 */
.L_x_5829:
[----:B------:R-:W2:Y:S01]  /*bfd0*/  SYNCS.PHASECHK.TRANS64.TRYWAIT P3, [R111+URZ+0x2e8b0], R127 ;  /* 0x02e8b07f6f0075a7 */ /* 0x000ea2000806017f */
[----:B------:R-:W-:Y:S01]  /*bfe0*/  ULDC.64 UR38, c[0x0][0x318] ;  /* 0x0000c60000267ab9 */ /* 0x000fe20000000a00 */
[----:B------:R-:W-:Y:S01]  /*bff0*/  ULDC.64 UR36, c[0x0][0x308] ;  /* 0x0000c20000247ab9 */ /* 0x000fe20000000a00 */
[----:B------:R-:W-:Y:S04]  /*c000*/  BSSY B0, `(.L_x_5831) ;  /* 0x0000002000007945 */ /* 0x000fe80003800000 */
[----:B--2---:R-:W-:Y:S05]  /*c010*/  @!P3 BRA `(.L_x_5832) ;  /* 0x00000188004cb947 */ /* 0x004fea0003800000 */
.L_x_6043:
[----:B------:R-:W-:Y:S05]  /*c020*/  BSYNC B0 ;  /* 0x0000000000007941 */ /* 0x000fea0003800000 */
.L_x_5831:
[----:B------:R-:W-:Y:S01]  /*c030*/  ISETP.GE.AND P3, PT, R228, R120, PT ;  /* 0x00000078e400720c */ /* 0x000fe20003f66270 */
[----:B------:R-:W-:Y:S01]  /*c040*/  BSSY B0, `(.L_x_5833) ;  /* 0x0000017000007945 */ /* 0x000fe20003800000 */
[----:B------:R-:W-:-:S11]  /*c050*/  IMAD.WIDE R56, R25, 0xe0, R102 ;  /* 0x000000e019387825 */ /* 0x000fd600078e0266 */
[----:B------:R-:W-:Y:S05]  /*c060*/  @P3 BRA `(.L_x_5834) ;  /* 0x0000000000503947 */ /* 0x000fea0003800000 */
[----:B------:R-:W-:Y:S01]  /*c070*/  ULDC UR4, c[0x0][0x2e4] ;  /* 0x0000b90000047ab9 */ /* 0x000fe20000000800 */
[----:B------:R-:W-:Y:S01]  /*c080*/  PLOP3.LUT P4, PT, PT, PT, PT, 0x8, 0x0 ;  /* 0x000000000000781c */ /* 0x000fe20003f8e170 */
[----:B-1----:R-:W-:Y:S01]  /*c090*/  IMAD.MOV.U32 R52, RZ, RZ, R48 ;  /* 0x000000ffff347224 */ /* 0x002fe200078e0030 */
[----:B------:R-:W-:Y:S01]  /*c0a0*/  ISETP.GE.AND P3, PT, R4, UR4, PT ;  /* 0x0000000404007c0c */ /* 0x000fe2000bf66270 */
[----:B------:R-:W-:Y:S02]  /*c0b0*/  IMAD.MOV.U32 R53, RZ, RZ, R110 ;  /* 0x000000ffff357224 */ /* 0x000fe400078e006e */
[----:B------:R-:W-:Y:S02]  /*c0c0*/  IMAD R55, R57, UR38, RZ ;  /* 0x0000002639377c24 */ /* 0x000fe4000f8e02ff */
[----:B------:R-:W-:-:S04]  /*c0d0*/  IMAD.WIDE.U32 R52, R56, UR38, R52 ;  /* 0x0000002638347c25 */ /* 0x000fc8000f8e0034 */
[----:B------:R-:W-:-:S04]  /*c0e0*/  IMAD R55, R56, UR39, R55 ;  /* 0x0000002738377c24 */ /* 0x000fc8000f8e0237 */
[----:B------:R-:W-:Y:S01]  /*c0f0*/  @!P3 LOP3.LUT P5, RZ, R229, 0x4, RZ, 0xc0, !PT ;  /* 0x00000004e5ffb812 */ /* 0x000fe200078ac0ff */
[----:B------:R-:W-:-:S03]  /*c100*/  @!P3 VIADD R60, R118, 0x40 ;  /* 0x00000040763cb836 */ /* 0x000fc60000000000 */
[----:B------:R-:W-:Y:S02]  /*c110*/  @!P3 PLOP3.LUT P4, PT, P5, PT, PT, 0x80, 0x0 ;  /* 0x000000000000b81c */ /* 0x000fe40002f8f070 */
[----:B------:R-:W-:-:S04]  /*c120*/  IADD3 R58, P5, R52, UR36, RZ ;  /* 0x00000024343a7c10 */ /* 0x000fc8000ffbe0ff */
[----:B------:R-:W-:-:S07]  /*c130*/  IADD3.X R59, R53, UR37, R55, P5, !PT ;  /* 0x00000025353b7c10 */ /* 0x000fce000affe437 */
[----:B------:R-:W-:Y:S02]  /*c140*/  @P4 IADD3 R60, R118, -0x40, RZ ;  /* 0xffffffc0763c4810 */ /* 0x000fe40007ffe0ff */
[----:B------:R-:W-:-:S03]  /*c150*/  ISETP.GE.AND P4, PT, R18, UR4, PT ;  /* 0x0000000412007c0c */ /* 0x000fc6000bf86270 */
[----:B------:R-:W-:-:S10]  /*c160*/  @!P3 IMAD.IADD R60, R16, 0x1, R60 ;  /* 0x00000001103cb824 */ /* 0x000fd400078e023c */
[----:B------:R-:W1:Y:S04]  /*c170*/  @!P4 LDS.128 R52, [R119+0xe400] ;  /* 0x00e400007734c984 */ /* 0x000e680000000c00 */
[----:B-1----:R-:W-:Y:S04]  /*c180*/  @!P4 STG.E.128 desc[UR60][R58.64], R52 ;  /* 0x000000343a00c986 */ /* 0x002fe8000c101d3c */
[----:B------:R-:W1:Y:S04]  /*c190*/  @!P3 LDS.128 R52, [R60+0xe400] ;  /* 0x00e400003c34b984 */ /* 0x000e680000000c00 */
[----:B-1----:R3:W-:Y:S02]  /*c1a0*/  @!P3 STG.E.128 desc[UR60][R58.64+0x40], R52 ;  /* 0x000040343a00b986 */ /* 0x0027e4000c101d3c */
.L_x_5834:
[----:B------:R-:W-:Y:S05]  /*c1b0*/  BSYNC B0 ;  /* 0x0000000000007941 */ /* 0x000fea0003800000 */
.L_x_5833:
[----:B-1-3--:R-:W-:Y:S01]  /*c1c0*/  VIADD R52, R228, 0x40 ;  /* 0x00000040e4347836 */ /* 0x00afe20000000000 */
[----:B------:R-:W-:Y:S04]  /*c1d0*/  BSSY B0, `(.L_x_5835) ;  /* 0x0000019000007945 */ /* 0x000fe80003800000 */
[----:B------:R-:W-:-:S13]  /*c1e0*/  ISETP.GE.AND P3, PT, R52, R120, PT ;  /* 0x000000783400720c */ /* 0x000fda0003f66270 */
[----:B------:R-:W-:Y:S05]  /*c1f0*/  @P3 BRA `(.L_x_5836) ;  /* 0x0000000000583947 */ /* 0x000fea0003800000 */
[----:B------:R-:W-:Y:S01]  /*c200*/  ULDC UR4, c[0x0][0x2e4] ;  /* 0x0000b90000047ab9 */ /* 0x000fe20000000800 */
[----:B------:R-:W-:Y:S01]  /*c210*/  PLOP3.LUT P4, PT, PT, PT, PT, 0x8, 0x0 ;  /* 0x000000000000781c */ /* 0x000fe20003f8e170 */
[----:B------:R-:W-:Y:S01]  /*c220*/  IMAD.MOV.U32 R52, RZ, RZ, R48 ;  /* 0x000000ffff347224 */ /* 0x000fe200078e0030 */
[----:B------:R-:W-:Y:S01]  /*c230*/  ISETP.GE.AND P3, PT, R4, UR4, PT ;  /* 0x0000000404007c0c */ /* 0x000fe2000bf66270 */
[----:B------:R-:W-:-:S12]  /*c240*/  IMAD.MOV.U32 R53, RZ, RZ, R110 ;  /* 0x000000ffff357224 */ /* 0x000fd800078e006e */
[----:B------:R-:W-:Y:S01]  /*c250*/  @!P3 LOP3.LUT P5, RZ, R229, 0x4, RZ, 0xc0, !PT ;  /* 0x00000004e5ffb812 */ /* 0x000fe200078ac0ff */
[----:B------:R-:W-:-:S03]  /*c260*/  @!P3 VIADD R60, R118, 0x40 ;  /* 0x00000040763cb836 */ /* 0x000fc60000000000 */
[----:B------:R-:W-:Y:S02]  /*c270*/  @!P3 PLOP3.LUT P4, PT, P5, PT, PT, 0x80, 0x0 ;  /* 0x000000000000b81c */ /* 0x000fe40002f8f070 */
[----:B------:R-:W-:-:S05]  /*c280*/  IADD3 R55, P5, R56, 0x40, RZ ;  /* 0x0000004038377810 */ /* 0x000fca0007fbe0ff */
[----:B------:R-:W-:Y:S02]  /*c290*/  IMAD.X R54, RZ, RZ, R57, P5 ;  /* 0x000000ffff367224 */ /* 0x000fe400028e0639 */
[----:B------:R-:W-:-:S04]  /*c2a0*/  IMAD.WIDE.U32 R52, R55, UR38, R52 ;  /* 0x0000002637347c25 */ /* 0x000fc8000f8e0034 */
[----:B------:R-:W-:Y:S01]  /*c2b0*/  IMAD R54, R54, UR38, RZ ;  /* 0x0000002636367c24 */ /* 0x000fe2000f8e02ff */
[----:B------:R-:W-:Y:S02]  /*c2c0*/  @P4 IADD3 R60, R118, -0x40, RZ ;  /* 0xffffffc0763c4810 */ /* 0x000fe40007ffe0ff */
[----:B------:R-:W-:Y:S01]  /*c2d0*/  IADD3 R58, P4, R52, UR36, RZ ;  /* 0x00000024343a7c10 */ /* 0x000fe2000ff9e0ff */
[----:B------:R-:W-:Y:S02]  /*c2e0*/  IMAD R55, R55, UR39, R54 ;  /* 0x0000002737377c24 */ /* 0x000fe4000f8e0236 */
[----:B------:R-:W-:-:S03]  /*c2f0*/  @!P3 IMAD.IADD R60, R16, 0x1, R60 ;  /* 0x00000001103cb824 */ /* 0x000fc600078e023c */
[----:B------:R-:W-:Y:S02]  /*c300*/  IADD3.X R59, R53, UR37, R55, P4, !PT ;  /* 0x00000025353b7c10 */ /* 0x000fe4000a7fe437 */
[----:B------:R-:W-:-:S13]  /*c310*/  ISETP.GE.AND P4, PT, R18, UR4, PT ;  /* 0x0000000412007c0c */ /* 0x000fda000bf86270 */
[----:B------:R-:W1:Y:S04]  /*c320*/  @!P4 LDS.128 R52, [R119+0x10400] ;  /* 0x010400007734c984 */ /* 0x000e680000000c00 */
[----:B-1----:R-:W-:Y:S04]  /*c330*/  @!P4 STG.E.128 desc[UR60][R58.64], R52 ;  /* 0x000000343a00c986 */ /* 0x002fe8000c101d3c */
[----:B------:R-:W1:Y:S04]  /*c340*/  @!P3 LDS.128 R52, [R60+0x10400] ;  /* 0x010400003c34b984 */ /* 0x000e680000000c00 */
[----:B-1----:R1:W-:Y:S02]  /*c350*/  @!P3 STG.E.128 desc[UR60][R58.64+0x40], R52 ;  /* 0x000040343a00b986 */ /* 0x0023e4000c101d3c */
.L_x_5836:
[----:B------:R-:W-:Y:S05]  /*c360*/  BSYNC B0 ;  /* 0x0000000000007941 */ /* 0x000fea0003800000 */
.L_x_5835:
[----:B-1----:R-:W-:Y:S01]  /*c370*/  VIADD R52, R228, 0x80 ;  /* 0x00000080e4347836 */ /* 0x002fe20000000000 */
        /* <DEDUP_REMOVED lines=11> */
[----:B------:R-:W-:-:S04]  /*c430*/  IADD3 R55, P5, R56, 0x80, RZ ;  /* 0x0000008038377810 */ /* 0x000fc80007fbe0ff */
[----:B------:R-:W-:Y:S01]  /*c440*/  IADD3.X R54, RZ, R57, RZ, P5, !PT ;  /* 0x00000039ff367210 */ /* 0x000fe20002ffe4ff */
[----:B------:R-:W-:-:S04]  /*c450*/  IMAD.WIDE.U32 R52, R55, UR38, R52 ;  /* 0x0000002637347c25 */ /* 0x000fc8000f8e0034 */
[----:B------:R-:W-:Y:S02]  /*c460*/  IMAD R54, R54, UR38, RZ ;  /* 0x0000002636367c24 */ /* 0x000fe4000f8e02ff */
[----:B------:R-:W-:Y:S01]  /*c470*/  @P4 VIADD R60, R118, 0xffffffc0 ;  /* 0xffffffc0763c4836 */ /* 0x000fe20000000000 */
[----:B------:R-:W-:Y:S01]  /*c480*/  IADD3 R58, P4, R52, UR36, RZ ;  /* 0x00000024343a7c10 */ /* 0x000fe2000ff9e0ff */
[----:B------:R-:W-:-:S03]  /*c490*/  IMAD R55, R55, UR39, R54 ;  /* 0x0000002737377c24 */ /* 0x000fc6000f8e0236 */
[----:B------:R-:W-:Y:S02]  /*c4a0*/  @!P3 IADD3 R60, R16, R60, RZ ;  /* 0x0000003c103cb210 */ /* 0x000fe40007ffe0ff */
[----:B------:R-:W-:Y:S02]  /*c4b0*/  IADD3.X R59, R53, UR37, R55, P4, !PT ;  /* 0x00000025353b7c10 */ /* 0x000fe4000a7fe437 */
[----:B------:R-:W-:-:S13]  /*c4c0*/  ISETP.GE.AND P4, PT, R18, UR4, PT ;  /* 0x0000000412007c0c */ /* 0x000fda000bf86270 */
[----:B------:R-:W1:Y:S04]  /*c4d0*/  @!P4 LDS.128 R52, [R119+0x12400] ;  /* 0x012400007734c984 */ /* 0x000e680000000c00 */
[----:B-1----:R-:W-:Y:S04]  /*c4e0*/  @!P4 STG.E.128 desc[UR60][R58.64], R52 ;  /* 0x000000343a00c986 */ /* 0x002fe8000c101d3c */
[----:B------:R-:W1:Y:S04]  /*c4f0*/  @!P3 LDS.128 R52, [R60+0x12400] ;  /* 0x012400003c34b984 */ /* 0x000e680000000c00 */
[----:B-1----:R1:W-:Y:S02]  /*c500*/  @!P3 STG.E.128 desc[UR60][R58.64+0x40], R52 ;  /* 0x000040343a00b986 */ /* 0x0023e4000c101d3c */
.L_x_5838:
[----:B------:R-:W-:Y:S05]  /*c510*/  BSYNC B0 ;  /* 0x0000000000007941 */ /* 0x000fea0003800000 */
.L_x_5837:
[----:B-1----:R-:W-:Y:S01]  /*c520*/  VIADD R52, R228, 0xc0 ;  /* 0x000000c0e4347836 */ /* 0x002fe20000000000 */
[----:B------:R-:W-:Y:S04]  /*c530*/  BSSY B0, `(.L_x_5839) ;  /* 0x0000019000007945 */ /* 0x000fe80003800000 */
[----:B------:R-:W-:-:S13]  /*c540*/  ISETP.GE.AND P3, PT, R52, R120, PT ;  /* 0x000000783400720c */ /* 0x000fda0003f66270 */
[----:B------:R-:W-:Y:S05]  /*c550*/  @P3 BRA `(.L_x_5840) ;  /* 0x0000000000583947 */ /* 0x000fea0003800000 */
[----:B------:R-:W-:Y:S01]  /*c560*/  ULDC UR4, c[0x0][0x2e4] ;  /* 0x0000b90000047ab9 */ /* 0x000fe20000000800 */
[----:B------:R-:W-:Y:S01]  /*c570*/  PLOP3.LUT P4, PT, PT, PT, PT, 0x8, 0x0 ;  /* 0x000000000000781c */ /* 0x000fe20003f8e170 */
[----:B------:R-:W-:Y:S01]  /*c580*/  IMAD.MOV.U32 R53, RZ, RZ, R110 ;  /* 0x000000ffff357224 */ /* 0x000fe200078e006e */
[----:B------:R-:W-:Y:S02]  /*c590*/  ISETP.GE.AND P3, PT, R4, UR4, PT ;  /* 0x0000000404007c0c */ /* 0x000fe4000bf66270 */
[----:B------:R-:W-:-:S11]  /*c5a0*/  MOV R52, R48 ;  /* 0x0000003000347202 */ /* 0x000fd60000000f00 */
[----:B------:R-:W-:Y:S01]  /*c5b0*/  @!P3 LOP3.LUT P5, RZ, R229, 0x4, RZ, 0xc0, !PT ;  /* 0x00000004e5ffb812 */ /* 0x000fe200078ac0ff */
[----:B------:R-:W-:-:S03]  /*c5c0*/  @!P3 VIADD R58, R118, 0x40 ;  /* 0x00000040763ab836 */ /* 0x000fc60000000000 */
[----:B------:R-:W-:Y:S02]  /*c5d0*/  @!P3 PLOP3.LUT P4, PT, P5, PT, PT, 0x80, 0x0 ;  /* 0x000000000000b81c */ /* 0x000fe40002f8f070 */
[----:B------:R-:W-:-:S05]  /*c5e0*/  IADD3 R55, P5, R56, 0xc0, RZ ;  /* 0x000000c038377810 */ /* 0x000fca0007fbe0ff */
[----:B------:R-:W-:Y:S02]  /*c5f0*/  IMAD.X R56, RZ, RZ, R57, P5 ;  /* 0x000000ffff387224 */ /* 0x000fe400028e0639 */
[----:B------:R-:W-:-:S04]  /*c600*/  IMAD.WIDE.U32 R52, R55, UR38, R52 ;  /* 0x0000002637347c25 */ /* 0x000fc8000f8e0034 */
[----:B------:R-:W-:Y:S02]  /*c610*/  IMAD R56, R56, UR38, RZ ;  /* 0x0000002638387c24 */ /* 0x000fe4000f8e02ff */
[----:B------:R-:W-:Y:S02]  /*c620*/  @P4 VIADD R58, R118, 0xffffffc0 ;  /* 0xffffffc0763a4836 */ /* 0x000fe40000000000 */
[----:B------:R-:W-:Y:S01]  /*c630*/  IMAD R55, R55, UR39, R56 ;  /* 0x0000002737377c24 */ /* 0x000fe2000f8e0238 */
[----:B------:R-:W-:Y:S01]  /*c640*/  IADD3 R56, P4, R52, UR36, RZ ;  /* 0x0000002434387c10 */ /* 0x000fe2000ff9e0ff */
[----:B------:R-:W-:-:S03]  /*c650*/  @!P3 IMAD.IADD R58, R16, 0x1, R58 ;  /* 0x00000001103ab824 */ /* 0x000fc600078e023a */
[----:B------:R-:W-:Y:S02]  /*c660*/  IADD3.X R57, R53, UR37, R55, P4, !PT ;  /* 0x0000002535397c10 */ /* 0x000fe4000a7fe437 */
[----:B------:R-:W-:-:S13]  /*c670*/  ISETP.GE.AND P4, PT, R18, UR4, PT ;  /* 0x0000000412007c0c */ /* 0x000fda000bf86270 */
[----:B------:R-:W1:Y:S04]  /*c680*/  @!P4 LDS.128 R52, [R119+0x14400] ;  /* 0x014400007734c984 */ /* 0x000e680000000c00 */
[----:B-1----:R-:W-:Y:S04]  /*c690*/  @!P4 STG.E.128 desc[UR60][R56.64], R52 ;  /* 0x000000343800c986 */ /* 0x002fe8000c101d3c */
[----:B------:R-:W1:Y:S04]  /*c6a0*/  @!P3 LDS.128 R52, [R58+0x14400] ;  /* 0x014400003a34b984 */ /* 0x000e680000000c00 */
[----:B-1----:R1:W-:Y:S02]  /*c6b0*/  @!P3 STG.E.128 desc[UR60][R56.64+0x40], R52 ;  /* 0x000040343800b986 */ /* 0x0023e4000c101d3c */
.L_x_5840:
[----:B------:R-:W-:Y:S05]  /*c6c0*/  BSYNC B0 ;  /* 0x0000000000007941 */ /* 0x000fea0003800000 */
.L_x_5839:
[----:B------:R-:W-:Y:S01]  /*c6d0*/  @!PT LDS RZ, [RZ] ;  /* 0x00000000fffff984 */ /* 0x000fe20000000800 */
[----:B------:R-:W-:Y:S01]  /*c6e0*/  @!PT LDS RZ, [RZ] ;  /* 0x00000000fffff984 */ /* 0x000fe20000000800 */
[----:B------:R-:W-:Y:S01]  /*c6f0*/  @!PT LDS RZ, [RZ] ;  /* 0x00000000fffff984 */ /* 0x000fe20000000800 */
[----:B------:R-:W-:Y:S01]  /*c700*/  @!PT LDS RZ, [RZ] ;  /* 0x00000000fffff984 */ /* 0x000fe20000000800 */
[----:B------:R3:W-:Y:S06]  /*c710*/  MEMBAR.ALL.CTA ;  /* 0x0000000000007992 */ /* 0x0007ec0000008000 */
[----:B---3--:R-:W3:Y:S01]  /*c720*/  FENCE.VIEW.ASYNC.S ;  /* 0x00000000000073c6 */ /* 0x008ee20000000000 */
[----:B0-2---:R-:W-:Y:S01]  /*c730*/  @!P2 VIADD R111, R111, 0x2e8c0 ;  /* 0x0002e8c06f6fa836 */ /* 0x005fe20000000000 */
[----:B---3--:R0:W-:Y:S01]  /*c740*/  BAR.SYNC.DEFER_BLOCKING R140, 0x80 ;  /* 0x0002008c0000751d */ /* 0x0081e20000010000 */
[----:B------:R-:W-:Y:S01]  /*c750*/  ISETP.NE.AND P3, PT, R112, RZ, PT ;  /* 0x000000ff7000720c */ /* 0x000fe20003f65270 */
[----:B------:R-:W-:-:S02]  /*c760*/  VIADD R17, R17, 0x1 ;  /* 0x0000000111117836 */ /* 0x000fc40000000000 */
[----:B------:R-:W-:-:S04]  /*c770*/  @!P2 PRMT R111, RZ, 0x654, R111 ;  /* 0x00000654ff6fa816 */ /* 0x000fc8000000006f */
[----:B------:R0:W-:Y:S01]  /*c780*/  @!P2 SYNCS.ARRIVE.TRANS64.RED.A1T0 RZ, [R111+URZ], RZ ;  /* 0x000000ff6fffa9a7 */ /* 0x0001e2000810043f */
[----:B------:R-:W-:-:S04]  /*c790*/  ISETP.NE.AND P2, PT, R17, 0x2, PT ;  /* 0x000000021100780c */ /* 0x000fc80003f45270 */
[----:B-1----:R-:W-:Y:S02]  /*c7a0*/  SEL R52, RZ, 0x1, P2 ;  /* 0x00000001ff347807 */ /* 0x002fe40001000000 */
        /* <DEDUP_REMOVED lines=8> */
.L_x_5753:
[----:B------:R-:W0:Y:S01]  /*c830*/  LDC R0, c[0x0][0x428] ;  /* 0x00010a00ff007b82 */ /* 0x000e220000000800 */
[----:B------:R-:W-:Y:S02]  /*c840*/  MOV R50, R126 ;  /* 0x0000007e00327202 */ /* 0x000fe40000000f00 */
[----:B------:R-:W-:Y:S02]  /*c850*/  CS2R R90, SRZ ;  /* 0x00000000005a7805 */ /* 0x000fe4000001ff00 */
[----:B------:R-:W-:Y:S02]  /*c860*/  ISETP.GE.AND P2, PT, R139, 0x1, PT ;  /* 0x000000018b00780c */ /* 0x000fe40003f46270 */
[----:B------:R-:W-:Y:S02]  /*c870*/  CS2R R92, SRZ ;  /* 0x00000000005c7805 */ /* 0x000fe4000001ff00 */
[----:B------:R-:W-:Y:S01]  /*c880*/  PLOP3.LUT P1, PT, PT, PT, PT, 0x80, 0x0 ;  /* 0x000000000000781c */ /* 0x000fe20003f2f070 */
        /* <DEDUP_REMOVED lines=18> */
[----:B0-----:R-:W-:Y:S02]  /*c9b0*/  ISETP.NE.AND P3, PT, R0, 0x1, PT ;  /* 0x000000010000780c */ /* 0x001fe40003f65270 */
        /* <DEDUP_REMOVED lines=11> */
[----:B------:R-:W-:Y:S01]  /*ca70*/  IMAD.MOV.U32 R68, RZ, RZ, RZ ;  /* 0x000000ffff447224 */ /* 0x000fe200078e00ff */
[----:B------:R-:W0:Y:S01]  /*ca80*/  @P3 LDC R3, c[0x0][0x42c] ;  /* 0x00010b00ff033b82 */ /* 0x000e220000000800 */
[----:B------:R-:W-:Y:S02]  /*ca90*/  IMAD.MOV.U32 R101, RZ, RZ, RZ ;  /* 0x000000ffff657224 */ /* 0x000fe400078e00ff */
[----:B------:R-:W-:-:S05]  /*caa0*/  IMAD.MOV.U32 R72, RZ, RZ, RZ ;  /* 0x000000ffff487224 */ /* 0x000fca00078e00ff */
[----:B------:R-:W1:Y:S01]  /*cab0*/  @P3 LDC R0, c[0x0][0x430] ;  /* 0x00010c00ff003b82 */ /* 0x000e620000000800 */
[----:B0-----:R-:W-:-:S05]  /*cac0*/  @P3 IMAD.HI.U32 R3, R126, R3, RZ ;  /* 0x000000037e033227 */ /* 0x001fca00078e00ff */
[----:B-1----:R-:W-:-:S05]  /*cad0*/  @P3 SHF.R.U32.HI R50, RZ, R0, R3 ;  /* 0x00000000ff323219 */ /* 0x002fca0000011603 */
[----:B------:R0:W-:Y:S01]  /*cae0*/  STL [R1+0x6c], R50 ;  /* 0x00006c3201007387 */ /* 0x0001e20000100800 */
[----:B------:R-:W-:Y:S05]  /*caf0*/  @P0 BRA `(.L_x_5842) ;  /* 0x00000000000c0947 */ /* 0x000fea0003800000 */
[----:B------:R-:W1:Y:S01]  /*cb00*/  FENCE.VIEW.ASYNC.G ;  /* 0x00000000000073c6 */ /* 0x000e620000000100 */
[----:B------:R-:W-:Y:S05]  /*cb10*/  WARPSYNC.ALL ;  /* 0x0000000000007948 */ /* 0x000fea0003800000 */
[----:B-1----:R-:W-:Y:S06]  /*cb20*/  BAR.ARV 0xc, 0x180 ;  /* 0x0306000000007b1d */ /* 0x002fec0000002000 */
.L_x_5842:
[----:B------:R-:W-:Y:S01]  /*cb30*/  MOV R100, RZ ;  /* 0x000000ff00647202 */ /* 0x000fe20000000f00 */
[----:B------:R-:W-:Y:S01]  /*cb40*/  IMAD.MOV.U32 R103, RZ, RZ, RZ ;  /* 0x000000ffff677224 */ /* 0x000fe200078e00ff */
[----:B------:R-:W-:Y:S06]  /*cb50*/  @!P2 BRA `(.L_x_5843) ;  /* 0x000000f000d8a947 */ /* 0x000fec0003800000 */
[----:B------:R-:W-:-:S03]  /*cb60*/  UMOV UR4, 0xffffffff ;  /* 0xffffffff00047882 */ /* 0x000fc60000000000 */
[----:B------:R-:W-:Y:S05]  /*cb70*/  BRA.DIV UR4, `(.L_x_5844) ;  /* 0x0000017e04887947 */ /* 0x000fea000b800000 */
[----:B------:R-:W1:Y:S02]  /*cb80*/  S2R R0, SR_TID.X ;  /* 0x0000000000007919 */ /* 0x000e640000002100 */
[----:B-1----:R-:W-:-:S05]  /*cb90*/  VIADD R2, R0, 0xffffff80 ;  /* 0xffffff8000027836 */ /* 0x002fca0000000000 */
[----:B------:R-:W-:-:S04]  /*cba0*/  SHF.R.S32.HI R0, RZ, 0x1f, R2 ;  /* 0x0000001fff007819 */ /* 0x000fc80000011402 */
[----:B------:R-:W-:-:S04]  /*cbb0*/  LEA.HI R0, R0, R2, RZ, 0x7 ;  /* 0x0000000200007211 */ /* 0x000fc800078f38ff */
[----:B------:R-:W-:-:S06]  /*cbc0*/  SHF.R.S32.HI R0, RZ, 0x7, R0 ;  /* 0x00000007ff007819 */ /* 0x000fcc0000011400 */
[----:B------:R-:W1:Y:S04]  /*cbd0*/  SHFL.IDX PT, R0, R0, RZ, 0x1f ;  /* 0x00001fff00007589 */ /* 0x000e6800000e0000 */
[----:B-1----:R1:W-:Y:S02]  /*cbe0*/  STL [R1+0x48], R0 ;  /* 0x0000480001007387 */ /* 0x0023e40000100800 */
.L_x_6046:
[----:B------:R-:W1:Y:S01]  /*cbf0*/  LDL R2, [R1+0x48] ;  /* 0x0000480001027983 */ /* 0x000e620000100800 */
[----:B------:R-:W-:Y:S01]  /*cc00*/  VIADD R27, R16, 0x1c400 ;  /* 0x0001c400101b7836 */ /* 0x000fe20000000000 */
[----:B------:R-:W-:Y:S04]  /*cc10*/  BSSY B6, `(.L_x_5845) ;  /* 0x0000019000067945 */ /* 0x000fe80003800000 */
[----:B------:R-:W-:Y:S02]  /*cc20*/  LOP3.LUT P0, RZ, R27, 0x9f, RZ, 0xc0, !PT ;  /* 0x0000009f1bff7812 */ /* 0x000fe4000780c0ff */
[----:B-1----:R-:W-:-:S04]  /*cc30*/  LEA.HI R0, R2, R2, RZ, 0x1 ;  /* 0x0000000202007211 */ /* 0x002fc800078f08ff */
[----:B------:R-:W-:-:S05]  /*cc40*/  LOP3.LUT R0, R0, 0x1e, RZ, 0xc0, !PT ;  /* 0x0000001e00007812 */ /* 0x000fca00078ec0ff */
[----:B------:R-:W-:-:S05]  /*cc50*/  IMAD.IADD R0, R2, 0x1, -R0 ;  /* 0x0000000102007824 */ /* 0x000fca00078e0a00 */
[----:B------:R-:W-:-:S04]  /*cc60*/  LEA R0, R0, R27, 0xd ;  /* 0x0000001b00007211 */ /* 0x000fc800078e68ff */
        /* <DEDUP_REMOVED lines=19> */
.L_x_5846:
[----:B------:R-:W-:Y:S05]  /*cda0*/  BSYNC B6 ;  /* 0x0000000000067941 */ /* 0x000fea0003800000 */
.L_x_5845:
        /* <DEDUP_REMOVED lines=17> */
[C---:B------:R-:W-:Y:S01]  /*cec0*/  @P1 IMAD R11, R20.reuse, R11, R4 ;  /* 0x0000000b140b1224 */ /* 0x040fe200078e0204 */
[----:B------:R-:W-:Y:S01]  /*ced0*/  @P0 IADD3 R3, R3, R9, RZ ;  /* 0x0000000903030210 */ /* 0x000fe20007ffe0ff */
[----:B------:R-:W-:Y:S01]  /*cee0*/  @P1 IMAD.WIDE.U32 R4, R20, R10, RZ ;  /* 0x0000000a14041225 */ /* 0x000fe200078e00ff */
[----:B------:R-:W-:-:S03]  /*cef0*/  @P1 SHF.R.S32.HI R9, RZ, 0x1f, R50 ;  /* 0x0000001fff091819 */ /* 0x000fc60000011432 */
[----:B----4-:R-:W-:Y:S02]  /*cf00*/  @P0 IMAD R0, R7, R12, RZ ;  /* 0x0000000c07000224 */ /* 0x010fe400078e02ff */
[----:B0-----:R-:W-:Y:S02]  /*cf10*/  @P1 IMAD R6, R9, R14, RZ ;  /* 0x0000000e09061224 */ /* 0x001fe400078e02ff */
[----:B------:R-:W-:Y:S02]  /*cf20*/  @P1 IMAD.IADD R5, R5, 0x1, R11 ;  /* 0x0000000105051824 */ /* 0x000fe400078e020b */
[C---:B------:R-:W-:Y:S01]  /*cf30*/  @P0 IMAD R9, R50.reuse, R13, R0 ;  /* 0x0000000d32090224 */ /* 0x040fe200078e0200 */
[----:B------:R-:W-:Y:S01]  /*cf40*/  MOV R0, 0x3f800000 ;  /* 0x3f80000000007802 */ /* 0x000fe20000000f00 */
[----:B------:R-:W-:-:S04]  /*cf50*/  @P0 IMAD.WIDE.U32 R2, R50, R12, R2 ;  /* 0x0000000c32020225 */ /* 0x000fc800078e0002 */
[C---:B------:R-:W-:Y:S02]  /*cf60*/  @P1 IMAD R11, R50.reuse, R15, R6 ;  /* 0x0000000f320b1224 */ /* 0x040fe400078e0206 */
[----:B------:R-:W-:Y:S01]  /*cf70*/  @P1 IMAD.WIDE.U32 R6, R50, R14, R4 ;  /* 0x0000000e32061225 */ /* 0x000fe200078e0004 */
[----:B------:R-:W-:Y:S01]  /*cf80*/  @P0 LEA R4, P2, R2, UR4, 0x2 ;  /* 0x0000000402040c11 */ /* 0x000fe2000f8410ff */
[----:B------:R-:W-:Y:S02]  /*cf90*/  ULDC UR4, c[0x0][0x3d4] ;  /* 0x0000f50000047ab9 */ /* 0x000fe40000000800 */
[----:B------:R-:W-:Y:S01]  /*cfa0*/  @P0 IMAD.IADD R5, R3, 0x1, R9 ;  /* 0x0000000103050824 */ /* 0x000fe200078e0209 */
[----:B------:R-:W-:Y:S01]  /*cfb0*/  @P1 LEA R8, P3, R6, UR6, 0x2 ;  /* 0x0000000606081c11 */ /* 0x000fe2000f8610ff */
[----:B------:R-:W-:-:S03]  /*cfc0*/  @P1 IMAD.IADD R3, R7, 0x1, R11 ;  /* 0x0000000107031824 */ /* 0x000fc600078e020b */
        /* <DEDUP_REMOVED lines=10> */
[----:B------:R-:W2:Y:S02]  /*d070*/  LDL R20, [R1+0x94] ;  /* 0x0000940001147983 */ /* 0x000ea40000100800 */
[----:B--2---:R-:W-:-:S13]  /*d080*/  R2UR UR5, R20 ;  /* 0x00000000140572ca */ /* 0x004fda00000e0000 */
        /* <DEDUP_REMOVED lines=10> */
.L_x_5850:
[----:B-1----:R1:W2:Y:S02]  /*d130*/  SYNCS.PHASECHK.TRANS64.TRYWAIT P0, [R16+URZ+0x2e800], R3 ;  /* 0x02e80003100075a7 */ /* 0x0022a4000800017f */
[----:B--2---:R-:W-:Y:S05]  /*d140*/  @!P0 NANOSLEEP.SYNCS 0x989680 ;  /* 0x009896800000895d */ /* 0x004fea0003900000 */
[----:B------:R-:W2:Y:S02]  /*d150*/  @!P0 SYNCS.PHASECHK.TRANS64 P0, [R16+URZ+0x2e800], R3 ;  /* 0x02e80003100085a7 */ /* 0x000ea4000800007f */
[----:B--2---:R-:W-:Y:S05]  /*d160*/  @!P0 BRA `(.L_x_5850) ;  /* 0xfffffffc00f08947 */ /* 0x004fea000383ffff */
.L_x_5849:
[----:B------:R-:W-:Y:S05]  /*d170*/  BSYNC B0 ;  /* 0x0000000000007941 */ /* 0x000fea0003800000 */
.L_x_5848:
[----:B------:R-:W-:Y:S05]  /*d180*/  BRA `(.L_x_5851) ;  /* 0x0000004000307947 */ /* 0x000fea0003800000 */
.L_x_5847:
[----:B------:R-:W0:Y:S01]  /*d190*/  LDC.64 R24, c[0x0][0x3c8] ;  /* 0x0000f200ff187b82 */ /* 0x000e220000000a00 */
[----:B-----5:R-:W-:Y:S01]  /*d1a0*/  SHF.R.S32.HI R0, RZ, 0x1f, R117 ;  /* 0x0000001fff007819 */ /* 0x020fe20000011475 */
[----:B------:R-:W-:Y:S01]  /*d1b0*/  IMAD.MOV.U32 R8, RZ, RZ, R18 ;  /* 0x000000ffff087224 */ /* 0x000fe200078e0012 */
[----:B------:R-:W-:Y:S01]  /*d1c0*/  ULDC.64 UR4, c[0x0][0x3d8] ;  /* 0x0000f60000047ab9 */ /* 0x000fe20000000a00 */
[----:B------:R-:W-:Y:S01]  /*d1d0*/  IMAD.MOV.U32 R9, RZ, RZ, R19 ;  /* 0x000000ffff097224 */ /* 0x000fe200078e0013 */
[----:B------:R-:W-:Y:S01]  /*d1e0*/  ULDC.64 UR8, c[0x0][0x3c8] ;  /* 0x0000f20000087ab9 */ /* 0x000fe20000000a00 */
[----:B------:R-:W-:Y:S01]  /*d1f0*/  IMAD R6, R0, UR4, RZ ;  /* 0x0000000400067c24 */ /* 0x000fe2000f8e02ff */
[----:B------:R-:W-:Y:S01]  /*d200*/  SHF.R.S32.HI R7, RZ, 0x1f, R22 ;  /* 0x0000001fff077819 */ /* 0x000fe20000011416 */
[----:B------:R-:W1:Y:S01]  /*d210*/  LDC.64 R28, c[0x0][0x3e0] ;  /* 0x0000f800ff1c7b82 */ /* 0x000e620000000a00 */
[----:B------:R-:W-:Y:S01]  /*d220*/  IMAD.WIDE.U32 R4, R117, UR4, R8 ;  /* 0x0000000475047c25 */ /* 0x000fe2000f8e0008 */
[----:B------:R-:W-:Y:S01]  /*d230*/  LOP3.LUT P0, RZ, R27, 0x3ff, RZ, 0xc0, !PT ;  /* 0x000003ff1bff7812 */ /* 0x000fe2000780c0ff */
[----:B------:R-:W-:Y:S01]  /*d240*/  ULDC.64 UR6, c[0x0][0x3e8] ;  /* 0x0000fa0000067ab9 */ /* 0x000fe20000000a00 */
[----:B------:R-:W-:Y:S01]  /*d250*/  BSSY B6, `(.L_x_5852) ;  /* 0x0000026000067945 */ /* 0x000fe20003800000 */
[----:B------:R-:W-:Y:S01]  /*d260*/  IMAD R3, R117, UR5, R6 ;  /* 0x0000000575037c24 */ /* 0x000fe2000f8e0206 */
[----:B------:R-:W-:Y:S01]  /*d270*/  IADD3 R36, P1, R4, UR8, RZ ;  /* 0x0000000804247c10 */ /* 0x000fe2000ff3e0ff */
[----:B------:R-:W-:-:S02]  /*d280*/  IMAD.MOV.U32 R6, RZ, RZ, R22 ;  /* 0x000000ffff067224 */ /* 0x000fc400078e0016 */
[----:B------:R-:W-:Y:S01]  /*d290*/  IMAD R0, R0, UR6, RZ ;  /* 0x0000000600007c24 */ /* 0x000fe2000f8e02ff */
[----:B------:R-:W-:Y:S01]  /*d2a0*/  IADD3.X R37, R3, UR9, R5, P1, !PT ;  /* 0x0000000903257c10 */ /* 0x000fe20008ffe405 */
[----:B------:R-:W-:-:S04]  /*d2b0*/  IMAD.WIDE.U32 R4, R117, UR4, R6 ;  /* 0x0000000475047c25 */ /* 0x000fc8000f8e0006 */
[----:B------:R-:W-:Y:S01]  /*d2c0*/  IMAD.WIDE.U32 R6, R117, UR6, R6 ;  /* 0x0000000675067c25 */ /* 0x000fe2000f8e0006 */
[----:B------:R-:W-:-:S03]  /*d2d0*/  IADD3 R34, P1, R4, UR8, RZ ;  /* 0x0000000804227c10 */ /* 0x000fc6000ff3e0ff */
[----:B------:R-:W-:Y:S01]  /*d2e0*/  IMAD.WIDE.U32 R8, R117, UR6, R8 ;  /* 0x0000000675087c25 */ /* 0x000fe2000f8e0008 */
[----:B------:R-:W-:-:S03]  /*d2f0*/  IADD3.X R35, R3, UR9, R5, P1, !PT ;  /* 0x0000000903237c10 */ /* 0x000fc60008ffe405 */
[C---:B0-----:R-:W-:Y:S01]  /*d300*/  IMAD.WIDE.U32 R24, R117.reuse, UR4, R24 ;  /* 0x0000000475187c25 */ /* 0x041fe2000f8e0018 */
[----:B------:R-:W-:Y:S02]  /*d310*/  ULDC.64 UR4, c[0x0][0x3e0] ;  /* 0x0000f80000047ab9 */ /* 0x000fe40000000a00 */
[----:B------:R-:W-:Y:S01]  /*d320*/  IADD3 R38, P2, R6, UR4, RZ ;  /* 0x0000000406267c10 */ /* 0x000fe2000ff5e0ff */
[C---:B------:R-:W-:Y:S01]  /*d330*/  IMAD R27, R117.reuse, UR7, R0 ;  /* 0x00000007751b7c24 */ /* 0x040fe2000f8e0200 */
[----:B------:R-:W-:Y:S01]  /*d340*/  IADD3 R40, P3, R8, UR4, RZ ;  /* 0x0000000408287c10 */ /* 0x000fe2000ff7e0ff */
[----:B-1----:R-:W-:Y:S01]  /*d350*/  IMAD.WIDE.U32 R28, R117, UR6, R28 ;  /* 0x00000006751c7c25 */ /* 0x002fe2000f8e001c */
[----:B------:R-:W-:Y:S02]  /*d360*/  IADD3 R26, R3, R25, RZ ;  /* 0x00000019031a7210 */ /* 0x000fe40007ffe0ff */
[C---:B------:R-:W-:Y:S02]  /*d370*/  IADD3.X R39, R27.reuse, UR5, R7, P2, !PT ;  /* 0x000000051b277c10 */ /* 0x040fe400097fe407 */
[C---:B------:R-:W-:Y:S01]  /*d380*/  IADD3.X R41, R27.reuse, UR5, R9, P3, !PT ;  /* 0x000000051b297c10 */ /* 0x040fe20009ffe409 */
        /* <DEDUP_REMOVED lines=17> */
[----:B-1----:R-:W-:Y:S05]  /*d4a0*/  CALL.ABS.NOINC R14 ;  /* 0x000000000e007343 */ /* 0x002fea0003c00000 */
.L_x_5853:
[----:B------:R-:W-:Y:S05]  /*d4b0*/  BSYNC B6 ;  /* 0x0000000000067941 */ /* 0x000fea0003800000 */
.L_x_5852:
[----:B------:R-:W-:Y:S01]  /*d4c0*/  ULDC.U8 UR4, c[0x0][0x3f0] ;  /* 0x0000fc0000047ab9 */ /* 0x000fe20000000000 */
[----:B------:R-:W-:Y:S01]  /*d4d0*/  IMAD R3, R125, -0x80, R138 ;  /* 0xffffff807d037824 */ /* 0x000fe200078e028a */
[----:B------:R-:W-:Y:S01]  /*d4e0*/  ISETP.NE.AND P0, PT, RZ, UR4, PT ;  /* 0x00000004ff007c0c */ /* 0x000fe2000bf05270 */
[----:B------:R-:W-:Y:S03]  /*d4f0*/  BSSY B0, `(.L_x_5854) ;  /* 0x00003cd000007945 */ /* 0x000fe60003800000 */
[----:B------:R-:W-:-:S09]  /*d500*/  VIMNMX R3, R3, 0x80, PT ;  /* 0x0000008003037848 */ /* 0x000fd20003fe0100 */
[----:B------:R-:W-:Y:S05]  /*d510*/  @!P0 BRA `(.L_x_5855) ;  /* 0x0000001c00a48947 */ /* 0x000fea0003800000 */
[C---:B------:R-:W-:Y:S01]  /*d520*/  IMAD.SHL.U32 R0, R229.reuse, 0x80, RZ ;  /* 0x00000080e5007824 */ /* 0x040fe200078e00ff */
[----:B------:R-:W-:Y:S01]  /*d530*/  ISETP.GE.AND P0, PT, R228, R3, PT ;  /* 0x00000003e400720c */ /* 0x000fe20003f06270 */
[----:B------:R-:W-:Y:S01]  /*d540*/  BSSY B1, `(.L_x_5856) ;  /* 0x0000014000017945 */ /* 0x000fe20003800000 */
[----:B------:R-:W-:Y:S02]  /*d550*/  LOP3.LUT P3, RZ, R229, 0x4, RZ, 0xc0, !PT ;  /* 0x00000004e5ff7812 */ /* 0x000fe4000786c0ff */
[----:B------:R-:W-:Y:S02]  /*d560*/  CS2R R6, SRZ ;  /* 0x0000000000067805 */ /* 0x000fe4000001ff00 */
[----:B------:R-:W-:Y:S02]  /*d570*/  LOP3.LUT R5, R0, 0x380, RZ, 0xc0, !PT ;  /* 0x0000038000057812 */ /* 0x000fe400078ec0ff */
[----:B------:R-:W-:Y:S02]  /*d580*/  CS2R R32, SRZ ;  /* 0x0000000000207805 */ /* 0x000fe4000001ff00 */
[----:B------:R-:W-:-:S02]  /*d590*/  CS2R R20, SRZ ;  /* 0x0000000000147805 */ /* 0x000fc4000001ff00 */
[----:B------:R-:W-:Y:S02]  /*d5a0*/  LOP3.LUT R0, R5, 0x30, R18, 0xf8, !PT ;  /* 0x0000003005007812 */ /* 0x000fe400078ef812 */
[----:B------:R-:W-:-:S04]  /*d5b0*/  SHF.R.U32.HI R5, RZ, 0x3, R5 ;  /* 0x00000003ff057819 */ /* 0x000fc80000011605 */
[----:B------:R-:W-:Y:S02]  /*d5c0*/  LOP3.LUT R9, R0, R5, RZ, 0x3c, !PT ;  /* 0x0000000500097212 */ /* 0x000fe400078e3cff */
[----:B------:R-:W-:Y:S01]  /*d5d0*/  CS2R R4, SRZ ;  /* 0x0000000000047805 */ /* 0x000fe2000001ff00 */
[----:B------:R-:W-:Y:S06]  /*d5e0*/  @P0 BRA `(.L_x_5857) ;  /* 0x0000000000240947 */ /* 0x000fec0003800000 */
        /* <DEDUP_REMOVED lines=9> */
.L_x_5857:
[----:B------:R-:W-:Y:S05]  /*d680*/  BSYNC B1 ;  /* 0x0000000000017941 */ /* 0x000fea0003800000 */
.L_x_5856:
[----:B------:R-:W1:Y:S01]  /*d690*/  S2R R0, SR_TID.X ;  /* 0x0000000000007919 */ /* 0x000e620000002100 */
[----:B------:R-:W-:Y:S01]  /*d6a0*/  UMOV UR4, 0xffffffff ;  /* 0xffffffff00047882 */ /* 0x000fe20000000000 */
[----:B-1----:R-:W-:-:S05]  /*d6b0*/  VIADD R8, R0, 0xffffff80 ;  /* 0xffffff8000087836 */ /* 0x002fca0000000000 */
[----:B------:R-:W-:-:S04]  /*d6c0*/  SHF.R.S32.HI R0, RZ, 0x1f, R8 ;  /* 0x0000001fff007819 */ /* 0x000fc80000011408 */
[----:B------:R-:W-:-:S05]  /*d6d0*/  LEA.HI R0, R0, R8, RZ, 0x5 ;  /* 0x0000000800007211 */ /* 0x000fca00078f28ff */
[----:B------:R-:W-:-:S05]  /*d6e0*/  IMAD.SHL.U32 R0, R0, 0x20, RZ ;  /* 0x0000002000007824 */ /* 0x000fca00078e00ff */
[----:B------:R-:W-:-:S04]  /*d6f0*/  LOP3.LUT R0, R0, 0xfffffc00, RZ, 0xc0, !PT ;  /* 0xfffffc0000007812 */ /* 0x000fc800078ec0ff */
[----:B------:R-:W-:Y:S01]  /*d700*/  IADD3 R0, R16, R9, R0 ;  /* 0x0000000910007210 */ /* 0x000fe20007ffe000 */
[----:B------:R-:W-:Y:S06]  /*d710*/  BRA.DIV UR4, `(.L_x_5858) ;  /* 0x0000017204e07947 */ /* 0x000fec000b800000 */
.L_x_6049:
[----:B------:R-:W-:-:S03]  /*d720*/  UMOV UR4, 0xffffffff ;  /* 0xffffffff00047882 */ /* 0x000fc60000000000 */
[----:B------:R-:W-:Y:S05]  /*d730*/  BRA.DIV UR4, `(.L_x_5859) ;  /* 0x0000017604007947 */ /* 0x000fea000b800000 */
.L_x_6052:
[----:B------:R-:W-:-:S03]  /*d740*/  UMOV UR4, 0xffffffff ;  /* 0xffffffff00047882 */ /* 0x000fc60000000000 */
[----:B------:R-:W-:Y:S05]  /*d750*/  BRA.DIV UR4, `(.L_x_5860) ;  /* 0x0000017604207947 */ /* 0x000fea000b800000 */
.L_x_6055:
[----:B------:R-:W-:Y:S01]  /*d760*/  UMOV UR4, 0xffffffff ;  /* 0xffffffff00047882 */ /* 0x000fe20000000000 */
[----:B-----5:R-:W-:Y:S02]  /*d770*/  SHF.R.U32.HI R8, RZ, 0x8, R33 ;  /* 0x00000008ff087819 */ /* 0x020fe40000011621 */
[----:B------:R-:W-:Y:S05]  /*d780*/  BRA.DIV UR4, `(.L_x_5861) ;  /* 0x00000176043c7947 */ /* 0x000fea000b800000 */
.L_x_6058:
[----:B------:R-:W2:Y:S01]  /*d790*/  LDL R9, [R1+0x94] ;  /* 0x0000940001097983 */ /* 0x000ea20000100800 */
[----:B------:R-:W-:Y:S01]  /*d7a0*/  VIADD R12, R0, 0x1c400 ;  /* 0x0001c400000c7836 */ /* 0x000fe20000000000 */
[----:B------:R-:W-:Y:S01]  /*d7b0*/  LOP3.LUT R11, R8, 0xff, RZ, 0xc0, !PT ;  /* 0x000000ff080b7812 */ /* 0x000fe200078ec0ff */
[----:B------:R-:W-:Y:S01]  /*d7c0*/  BSSY B1, `(.L_x_5862) ;  /* 0x000003f000017945 */ /* 0x000fe20003800000 */
[----:B------:R-:W-:Y:S02]  /*d7d0*/  LOP3.LUT R10, R33, 0xff, RZ, 0xc0, !PT ;  /* 0x000000ff210a7812 */ /* 0x000fe400078ec0ff */
[----:B------:R-:W-:Y:S01]  /*d7e0*/  IADD3 R8, R0, 0x1c440, RZ ;  /* 0x0001c44000087810 */ /* 0x000fe20007ffe0ff */
[----:B------:R-:W-:Y:S01]  /*d7f0*/  @P3 VIADD R8, R12, 0xffffffc0 ;  /* 0xffffffc00c083836 */ /* 0x000fe20000000000 */
[----:B------:R-:W-:Y:S02]  /*d800*/  PRMT R12, R11, 0x7604, R10 ;  /* 0x000076040b0c7816 */ /* 0x000fe4000000000a */
[----:B------:R-:W-:-:S02]  /*d810*/  LOP3.LUT R10, R32, 0xff, RZ, 0xc0, !PT ;  /* 0x000000ff200a7812 */ /* 0x000fc400078ec0ff */
[----:B------:R-:W-:Y:S02]  /*d820*/  SHF.R.U32.HI R14, RZ, 0x8, R7 ;  /* 0x00000008ff0e7819 */ /* 0x000fe40000011607 */
[----:B------:R-:W-:Y:S02]  /*d830*/  LOP3.LUT R13, R7, 0xff, RZ, 0xc0, !PT ;  /* 0x000000ff070d7812 */ /* 0x000fe400078ec0ff */
[----:B------:R-:W-:Y:S02]  /*d840*/  LOP3.LUT R14, R14, 0xff, RZ, 0xc0, !PT ;  /* 0x000000ff0e0e7812 */ /* 0x000fe400078ec0ff */
[----:B------:R-:W-:Y:S02]  /*d850*/  SHF.R.U32.HI R15, RZ, 0x8, R21 ;  /* 0x00000008ff0f7819 */ /* 0x000fe40000011615 */
[----:B------:R-:W-:Y:S02]  /*d860*/  PRMT R14, R14, 0x7604, R13 ;  /* 0x000076040e0e7816 */ /* 0x000fe4000000000d */
[----:B------:R-:W-:-:S02]  /*d870*/  LOP3.LUT R15, R15, 0xff, RZ, 0xc0, !PT ;  /* 0x000000ff0f0f7812 */ /* 0x000fc400078ec0ff */
[--C-:B------:R-:W-:Y:S02]  /*d880*/  SHF.R.U32.HI R28, RZ, 0x8, R5.reuse ;  /* 0x00000008ff1c7819 */ /* 0x100fe40000011605 */
[----:B------:R-:W-:Y:S02]  /*d890*/  LOP3.LUT R27, R5, 0xff, RZ, 0xc0, !PT ;  /* 0x000000ff051b7812 */ /* 0x000fe400078ec0ff */
[----:B------:R-:W-:Y:S02]  /*d8a0*/  LOP3.LUT R28, R28, 0xff, RZ, 0xc0, !PT ;  /* 0x000000ff1c1c7812 */ /* 0x000fe400078ec0ff */
[----:B------:R-:W-:Y:S02]  /*d8b0*/  SHF.R.U32.HI R31, RZ, 0x10, R5 ;  /* 0x00000010ff1f7819 */ /* 0x000fe40000011605 */
[----:B------:R-:W-:Y:S02]  /*d8c0*/  PRMT R28, R28, 0x7604, R27 ;  /* 0x000076041c1c7816 */ /* 0x000fe4000000001b */
[----:B------:R-:W-:Y:S01]  /*d8d0*/  SHF.R.U32.HI R27, RZ, 0x10, R21 ;  /* 0x00000010ff1b7819 */ /* 0x000fe20000011615 */
[----:B------:R-:W-:-:S03]  /*d8e0*/  IMAD.U32 R31, R31, 0x10000, RZ ;  /* 0x000100001f1f7824 */ /* 0x000fc600078e00ff */
[----:B------:R-:W-:Y:S02]  /*d8f0*/  SHF.L.U32 R27, R27, 0x10, RZ ;  /* 0x000000101b1b7819 */ /* 0x000fe400000006ff */
[----:B------:R-:W-:Y:S02]  /*d900*/  LOP3.LUT R31, R28, 0xff0000, R31, 0xf8, !PT ;  /* 0x00ff00001c1f7812 */ /* 0x000fe400078ef81f */
[----:B--2---:R-:W-:Y:S02]  /*d910*/  R2UR UR5, R9 ;  /* 0x00000000090572ca */ /* 0x004fe400000e0000 */
[----:B------:R-:W-:-:S04]  /*d920*/  SHF.R.U32.HI R9, RZ, 0x8, R32 ;  /* 0x00000008ff097819 */ /* 0x000fc80000011620 */
[----:B------:R-:W-:Y:S02]  /*d930*/  LOP3.LUT R11, R9, 0xff, RZ, 0xc0, !PT ;  /* 0x000000ff090b7812 */ /* 0x000fe400078ec0ff */
[----:B------:R-:W-:Y:S02]  /*d940*/  SHF.R.U32.HI R9, RZ, 0x8, R6 ;  /* 0x00000008ff097819 */ /* 0x000fe40000011606 */
[----:B------:R-:W-:Y:S02]  /*d950*/  PRMT R11, R11, 0x7604, R10 ;  /* 0x000076040b0b7816 */ /* 0x000fe4000000000a */
[----:B------:R-:W-:Y:S01]  /*d960*/  LOP3.LUT R10, R9, 0xff, RZ, 0xc0, !PT ;  /* 0x000000ff090a7812 */ /* 0x000fe200078ec0ff */
[----:B------:R-:W-:Y:S01]  /*d970*/  ULEA.HI UR4, UR5, UR5, URZ, 0x1 ;  /* 0x0000000505047291 */ /* 0x000fe2000f8f083f */
[----:B------:R-:W-:Y:S02]  /*d980*/  LOP3.LUT R9, R6, 0xff, RZ, 0xc0, !PT ;  /* 0x000000ff06097812 */ /* 0x000fe400078ec0ff */
[----:B------:R-:W-:Y:S01]  /*d990*/  LOP3.LUT R11, R11, 0xff0000, R32, 0xf8, !PT ;  /* 0x00ff00000b0b7812 */ /* 0x000fe200078ef820 */
[----:B------:R-:W-:Y:S01]  /*d9a0*/  ULOP3.LUT UR4, UR4, 0xfffffffe, URZ, 0xc0, !UPT ;  /* 0xfffffffe04047892 */ /* 0x000fe2000f8ec03f */
[----:B------:R-:W-:-:S02]  /*d9b0*/  PRMT R13, R10, 0x7604, R9 ;  /* 0x000076040a0d7816 */ /* 0x000fc40000000009 */
[----:B------:R-:W-:Y:S01]  /*d9c0*/  LOP3.LUT R10, R21, 0xff, RZ, 0xc0, !PT ;  /* 0x000000ff150a7812 */ /* 0x000fe200078ec0ff */
[----:B------:R-:W-:Y:S01]  /*d9d0*/  UIADD3 UR4, UR5, -UR4, URZ ;  /* 0x8000000405047290 */ /* 0x000fe2000fffe03f */
[----:B------:R-:W-:Y:S02]  /*d9e0*/  SHF.R.U32.HI R9, RZ, 0x8, R20 ;  /* 0x00000008ff097819 */ /* 0x000fe40000011614 */
[----:B------:R-:W-:Y:S02]  /*d9f0*/  PRMT R26, R15, 0x7604, R10 ;  /* 0x000076040f1a7816 */ /* 0x000fe4000000000a */
[----:B------:R-:W-:Y:S01]  /*da00*/  SHF.R.U32.HI R10, RZ, 0x8, R4 ;  /* 0x00000008ff0a7819 */ /* 0x000fe20000011604 */
[----:B0-----:R-:W-:Y:S01]  /*da10*/  IMAD.U32 R35, RZ, RZ, UR4 ;  /* 0x00000004ff237e24 */ /* 0x001fe2000f8e00ff */
[----:B------:R-:W-:Y:S02]  /*da20*/  LOP3.LUT R24, R9, 0xff, RZ, 0xc0, !PT ;  /* 0x000000ff09187812 */ /* 0x000fe400078ec0ff */
[----:B------:R-:W-:-:S02]  /*da30*/  LOP3.LUT R9, R20, 0xff, RZ, 0xc0, !PT ;  /* 0x000000ff14097812 */ /* 0x000fc400078ec0ff */
[----:B------:R-:W-:Y:S02]  /*da40*/  SHF.L.U32 R35, R35, 0x1f, RZ ;  /* 0x0000001f23237819 */ /* 0x000fe400000006ff */
[----:B------:R-:W-:Y:S02]  /*da50*/  LOP3.LUT R15, R10, 0xff, RZ, 0xc0, !PT ;  /* 0x000000ff0a0f7812 */ /* 0x000fe400078ec0ff */
[----:B------:R-:W0:Y:S01]  /*da60*/  SYNCS.PHASECHK.TRANS64.TRYWAIT P1, [R16+URZ+0x2e800], R35 ;  /* 0x02e80023100075a7 */ /* 0x000e22000802017f */
[----:B------:R-:W-:Y:S02]  /*da70*/  LOP3.LUT R10, R4, 0xff, RZ, 0xc0, !PT ;  /* 0x000000ff040a7812 */ /* 0x000fe400078ec0ff */
[----:B------:R-:W-:Y:S02]  /*da80*/  PRMT R25, R24, 0x7604, R9 ;  /* 0x0000760418197816 */ /* 0x000fe40000000009 */
        /* <DEDUP_REMOVED lines=16> */
[----:B------:R-:W-:Y:S01]  /*db90*/  LOP3.LUT R13, R29, 0xff0000, R4, 0xf8, !PT ;  /* 0x00ff00001d0d7812 */ /* 0x000fe200078ef804 */
[----:B0-----:R-:W-:Y:S06]  /*dba0*/  @!P1 BRA `(.L_x_5863) ;  /* 0x00000170005c9947 */ /* 0x001fec0003800000 */
.L_x_6059:
[----:B------:R-:W-:Y:S05]  /*dbb0*/  BSYNC B1 ;  /* 0x0000000000017941 */ /* 0x000fea0003800000 */
.L_x_5862:
[----:B------:R-:W-:Y:S01]  /*dbc0*/  BSSY B1, `(.L_x_5864) ;  /* 0x00000bf000017945 */ /* 0x000fe20003800000 */
[----:B------:R-:W-:Y:S02]  /*dbd0*/  LOP3.LUT R13, R13, 0xff000000, R4, 0xf8, !PT ;  /* 0xff0000000d0d7812 */ /* 0x000fe400078ef804 */
[----:B------:R-:W-:Y:S01]  /*dbe0*/  LOP3.LUT R15, R31, 0xff000000, R5, 0xf8, !PT ;  /* 0xff0000001f0f7812 */ /* 0x000fe200078ef805 */
[----:B------:R-:W-:Y:S06]  /*dbf0*/  @P0 BRA `(.L_x_5865) ;  /* 0x0000000800ec0947 */ /* 0x000fec0003800000 */
[----:B------:R-:W1:Y:S01]  /*dc00*/  LDC R5, c[0x0][0x3d4] ;  /* 0x0000f500ff057b82 */ /* 0x000e620000000800 */
[----:B------:R-:W-:Y:S01]  /*dc10*/  BSSY B2, `(.L_x_5866) ;  /* 0x000005e000027945 */ /* 0x000fe20003800000 */
[-C--:B-1----:R-:W-:Y:S02]  /*dc20*/  ISETP.GE.AND P0, PT, R22, R5.reuse, PT ;  /* 0x000000051600720c */ /* 0x082fe40003f06270 */
[----:B------:R-:W-:-:S11]  /*dc30*/  ISETP.GE.AND P1, PT, R230, R5, PT ;  /* 0x00000005e600720c */ /* 0x000fd60003f26270 */
[----:B------:R-:W-:Y:S05]  /*dc40*/  @P0 BRA `(.L_x_5867) ;  /* 0x0000000400680947 */ /* 0x000fea0003800000 */
[----:B------:R-:W1:Y:S01]  /*dc50*/  LDS.128 R4, [R0+0x1c400] ;  /* 0x01c4000000047984 */ /* 0x000e620000000c00 */
[----:B------:R-:W-:Y:S02]  /*dc60*/  F2FP.F16.E4M3.UNPACK_B R31, R14 ;  /* 0x0000000eff1f723e */ /* 0x000fe400020006ff */
[----:B------:R-:W-:-:S03]  /*dc70*/  F2FP.F16.E4M3.UNPACK_B R28, R11 ;  /* 0x0000000bff1c723e */ /* 0x000fc600020006ff */
[--C-:B------:R-:W-:Y:S02]  /*dc80*/  HADD2.F32 R32, -RZ, R31.reuse.H1_H1 ;  /* 0x3000001fff207230 */ /* 0x100fe40000004100 */
[--C-:B------:R-:W-:Y:S02]  /*dc90*/  HADD2.F32 R29, -RZ, R28.reuse.H1_H1 ;  /* 0x3000001cff1d7230 */ /* 0x100fe40000004100 */
        /* <DEDUP_REMOVED lines=32> */
[C---:B------:R-:W-:Y:S01]  /*dea0*/  FFMA.FTZ R37, R26.reuse, R28, -R31 ;  /* 0x0000001c1a257223 */ /* 0x040fe2000001081f */
[----:B------:R-:W-:Y:S01]  /*deb0*/  HADD2.F32 R24, -RZ, R24.H0_H0 ;  /* 0x20000018ff187230 */ /* 0x000fe20000004100 */
[----:B------:R-:W-:Y:S01]  /*dec0*/  F2FP.F16.E4M3.UNPACK_B R28, R20 ;  /* 0x00000014ff1c723e */ /* 0x000fe200020006ff */
[----:B------:R-:W-:Y:S02]  /*ded0*/  HADD2.F32 R25, -RZ, R25.H0_H0 ;  /* 0x20000019ff197230 */ /* 0x000fe40000004100 */
[----:B------:R-:W-:Y:S01]  /*dee0*/  FFMA.FTZ R32, R26, R32, R5 ;  /* 0x000000201a207223 */ /* 0x000fe20000010005 */
[C---:B------:R-:W-:Y:S01]  /*def0*/  FMUL.FTZ R38, R4.reuse, R29 ;  /* 0x0000001d04267220 */ /* 0x040fe20000410000 */
[----:B------:R-:W-:Y:S01]  /*df00*/  F2FP.F16.E4M3.UNPACK_B R26, R12 ;  /* 0x0000000cff1a723e */ /* 0x000fe200020006ff */
[-C--:B------:R-:W-:Y:S01]  /*df10*/  FMUL.FTZ R4, R4, R24.reuse ;  /* 0x0000001804047220 */ /* 0x080fe20000410000 */
[----:B------:R-:W-:Y:S02]  /*df20*/  HADD2.F32 R31, -RZ, R28.H1_H1 ;  /* 0x3000001cff1f7230 */ /* 0x000fe40000004100 */
[----:B------:R-:W-:Y:S01]  /*df30*/  FFMA.FTZ R38, R25, R24, -R38 ;  /* 0x0000001819267223 */ /* 0x000fe20000010826 */
[----:B------:R-:W-:-:S02]  /*df40*/  HADD2.F32 R5, -RZ, R6.H1_H1 ;  /* 0x30000006ff057230 */ /* 0x000fc40000004100 */
[----:B------:R-:W-:Y:S01]  /*df50*/  FFMA.FTZ R29, R25, R29, R4 ;  /* 0x0000001d191d7223 */ /* 0x000fe20000010004 */
[----:B------:R-:W-:Y:S01]  /*df60*/  HADD2.F32 R24, -RZ, R26.H1_H1 ;  /* 0x3000001aff187230 */ /* 0x000fe20000004100 */
[----:B------:R-:W-:Y:S01]  /*df70*/  F2FP.SATFINITE.E4M3.F32.PACK_AB_MERGE_C R32, R32, R37, RZ ;  /* 0x000000252020723e */ /* 0x000fe200048070ff */
        /* <DEDUP_REMOVED lines=39> */
.L_x_5867:
[----:B------:R-:W-:Y:S05]  /*e1f0*/  BSYNC B2 ;  /* 0x0000000000027941 */ /* 0x000fea0003800000 */
.L_x_5866:
[----:B------:R-:W-:Y:S05]  /*e200*/  @P1 BRA `(.L_x_5865) ;  /* 0x0000000400681947 */ /* 0x000fea0003800000 */
[----:B-1----:R-:W1:Y:S01]  /*e210*/  LDS.128 R4, [R8] ;  /* 0x0000000008047984 */ /* 0x002e620000000c00 */
        /* <DEDUP_REMOVED lines=14> */
[CC--:B------:R-:W-:Y:S01]  /*e300*/  FMUL.FTZ R5, R21.reuse, R32.reuse ;  /* 0x0000002015057220 */ /* 0x0c0fe20000410000 */
        /* <DEDUP_REMOVED lines=73> */
[----:B------:R2:W-:Y:S02]  /*e7a0*/  STS.128 [R8], R4 ;  /* 0x0000000408007388 */ /* 0x0005e40000000c00 */
.L_x_5865:
[----:B------:R-:W-:Y:S05]  /*e7b0*/  BSYNC B1 ;  /* 0x0000000000017941 */ /* 0x000fea0003800000 */
.L_x_5864:
[----:B-12---:R-:W-:-:S05]  /*e7c0*/  VIADD R4, R228, 0x40 ;  /* 0x00000040e4047836 */ /* 0x006fca0000000000 */
[----:B------:R-:W-:-:S13]  /*e7d0*/  ISETP.GE.AND P0, PT, R4, R3, PT ;  /* 0x000000030400720c */ /* 0x000fda0003f06270 */
[----:B------:R-:W-:Y:S05]  /*e7e0*/  @P0 BRA `(.L_x_5868) ;  /* 0x0000002800740947 */ /* 0x000fea0003800000 */
        /* <DEDUP_REMOVED lines=8> */
[----:B0-----:R-:W-:Y:S02]  /*e870*/  HADD2.F32 R35, -RZ, R33.H1_H1 ;  /* 0x30000021ff237230 */ /* 0x001fe40000004100 */
[----:B------:R-:W-:Y:S02]  /*e880*/  HADD2.F32 R31, -RZ, R29.H1_H1 ;  /* 0x3000001dff1f7230 */ /* 0x000fe40000004100 */
[----:B------:R-:W-:Y:S01]  /*e890*/  HADD2.F32 R34, -RZ, R33.H0_H0 ;  /* 0x20000021ff227230 */ /* 0x000fe20000004100 */
[----:B------:R-:W-:Y:S02]  /*e8a0*/  F2FP.F16.E4M3.UNPACK_B R33, R14.H1 ;  /* 0x0000000eff21723e */ /* 0x000fe400030006ff */
[----:B-1----:R-:W-:Y:S02]  /*e8b0*/  F2FP.F16.E4M3.UNPACK_B R3, R4.H1 ;  /* 0x00000004ff03723e */ /* 0x002fe400030006ff */
[-C--:B------:R-:W-:Y:S02]  /*e8c0*/  F2FP.F16.E4M3.UNPACK_B R25, R6.reuse ;  /* 0x00000006ff19723e */ /* 0x080fe400020006ff */
[----:B------:R-:W-:Y:S01]  /*e8d0*/  F2FP.F16.E4M3.UNPACK_B R26, R6.H1 ;  /* 0x00000006ff1a723e */ /* 0x000fe200030006ff */
[--C-:B------:R-:W-:Y:S01]  /*e8e0*/  HADD2.F32 R21, -RZ, R3.reuse.H0_H0 ;  /* 0x20000003ff157230 */ /* 0x100fe20000004100 */
[----:B------:R-:W-:Y:S01]  /*e8f0*/  F2FP.F16.E4M3.UNPACK_B R4, R4 ;  /* 0x00000004ff04723e */ /* 0x000fe200020006ff */
[----:B------:R-:W-:Y:S01]  /*e900*/  HADD2.F32 R3, -RZ, R3.H1_H1 ;  /* 0x30000003ff037230 */ /* 0x000fe20000004100 */
[----:B------:R-:W-:-:S02]  /*e910*/  F2FP.F16.E4M3.UNPACK_B R24, R5 ;  /* 0x00000005ff18723e */ /* 0x000fc400020006ff */
[----:B------:R-:W-:Y:S02]  /*e920*/  F2FP.F16.E4M3.UNPACK_B R5, R5.H1 ;  /* 0x00000005ff05723e */ /* 0x000fe400030006ff */
[-C--:B------:R-:W-:Y:S01]  /*e930*/  FMUL.FTZ R6, R35, R3.reuse ;  /* 0x0000000323067220 */ /* 0x080fe20000410000 */
[C---:B------:R-:W-:Y:S01]  /*e940*/  FMUL.FTZ R32, R31.reuse, R3 ;  /* 0x000000031f207220 */ /* 0x040fe20000410000 */
[--C-:B------:R-:W-:Y:S01]  /*e950*/  HADD2.F32 R3, -RZ, R4.reuse.H1_H1 ;  /* 0x30000004ff037230 */ /* 0x100fe20000004100 */
[----:B------:R-:W-:Y:S01]  /*e960*/  F2FP.F16.E4M3.UNPACK_B R27, R7 ;  /* 0x00000007ff1b723e */ /* 0x000fe200020006ff */
[-C--:B------:R-:W-:Y:S01]  /*e970*/  FFMA.FTZ R28, R31, R21.reuse, -R6 ;  /* 0x000000151f1c7223 */ /* 0x080fe20000010806 */
        /* <DEDUP_REMOVED lines=11> */
[----:B------:R-:W-:-:S02]  /*ea30*/  HADD2.F32 R5, -RZ, R5.H0_H0 ;  /* 0x20000005ff057230 */ /* 0x000fc40000004100 */
[-C--:B------:R-:W-:Y:S01]  /*ea40*/  FMUL.FTZ R4, R35, R6.reuse ;  /* 0x0000000623047220 */ /* 0x080fe20000410000 */
[----:B------:R-:W-:Y:S02]  /*ea50*/  HADD2.F32 R34, -RZ, R33.H0_H0 ;  /* 0x20000021ff227230 */ /* 0x000fe40000004100 */
[C---:B------:R-:W-:Y:S01]  /*ea60*/  FMUL.FTZ R32, R31.reuse, R6 ;  /* 0x000000061f207220 */ /* 0x040fe20000410000 */
[--C-:B------:R-:W-:Y:S02]  /*ea70*/  HADD2.F32 R3, -RZ, R24.reuse.H1_H1 ;  /* 0x30000018ff037230 */ /* 0x100fe40000004100 */
[----:B------:R-:W-:Y:S01]  /*ea80*/  FFMA.FTZ R6, R31, R5, -R4 ;  /* 0x000000051f067223 */ /* 0x000fe20000010804 */
[----:B------:R-:W-:Y:S01]  /*ea90*/  HADD2.F32 R4, -RZ, R29.H0_H0 ;  /* 0x2000001dff047230 */ /* 0x000fe20000004100 */
[----:B------:R-:W-:Y:S01]  /*eaa0*/  F2FP.F16.E4M3.UNPACK_B R33, R20 ;  /* 0x00000014ff21723e */ /* 0x000fe200020006ff */
[----:B------:R-:W-:Y:S02]  /*eab0*/  HADD2.F32 R24, -RZ, R24.H0_H0 ;  /* 0x20000018ff187230 */ /* 0x000fe40000004100 */
[----:B------:R-:W-:Y:S01]  /*eac0*/  FMUL.FTZ R29, R34, R3 ;  /* 0x00000003221d7220 */ /* 0x000fe20000410000 */
[----:B------:R-:W-:Y:S01]  /*ead0*/  FFMA.FTZ R31, R35, R5, R32 ;  /* 0x00000005231f7223 */ /* 0x000fe20000010020 */
[----:B------:R-:W-:Y:S01]  /*eae0*/  F2FP.F16.E4M3.UNPACK_B R32, R12 ;  /* 0x0000000cff20723e */ /* 0x000fe200020006ff */
        /* <DEDUP_REMOVED lines=12> */
[--C-:B------:R-:W-:Y:S02]  /*ebb0*/  HADD2.F32 R3, -RZ, R25.reuse.H1_H1 ;  /* 0x30000019ff037230 */ /* 0x100fe40000004100 */
[----:B------:R-:W-:Y:S01]  /*ebc0*/  FFMA.FTZ R29, R34, R26, -R29 ;  /* 0x0000001a221d7223 */ /* 0x000fe2000001081d */
[----:B------:R-:W-:Y:S01]  /*ebd0*/  HADD2.F32 R35, -RZ, R32.H0_H0 ;  /* 0x20000020ff237230 */ /* 0x000fe20000004100 */
[----:B------:R-:W-:Y:S01]  /*ebe0*/  F2FP.F16.E4M3.UNPACK_B R34, R12.H1 ;  /* 0x0000000cff22723e */ /* 0x000fe200030006ff */
[----:B------:R-:W-:-:S02]  /*ebf0*/  HADD2.F32 R25, -RZ, R25.H0_H0 ;  /* 0x20000019ff197230 */ /* 0x000fc40000004100 */
[-C--:B------:R-:W-:Y:S01]  /*ec00*/  FMUL.FTZ R4, R37, R3.reuse ;  /* 0x0000000325047220 */ /* 0x080fe20000410000 */
[----:B------:R-:W-:Y:S02]  /*ec10*/  HADD2.F32 R39, -RZ, R20.H1_H1 ;  /* 0x30000014ff277230 */ /* 0x000fe40000004100 */
[C---:B------:R-:W-:Y:S01]  /*ec20*/  FMUL.FTZ R32, R35.reuse, R3 ;  /* 0x0000000323207220 */ /* 0x040fe20000410000 */
[----:B------:R-:W-:Y:S01]  /*ec30*/  FFMA.FTZ R26, R36, R26, R33 ;  /* 0x0000001a241a7223 */ /* 0x000fe20000010021 */
[-C--:B------:R-:W-:Y:S01]  /*ec40*/  FFMA.FTZ R12, R35, R25.reuse, -R4 ;  /* 0x00000019230c7223 */ /* 0x080fe20000010804 */
[--C-:B------:R-:W-:Y:S02]  /*ec50*/  HADD2.F32 R35, -RZ, R34.reuse.H1_H1 ;  /* 0x30000022ff237230 */ /* 0x100fe40000004100 */
[----:B------:R-:W-:Y:S01]  /*ec60*/  FFMA.FTZ R25, R37, R25, R32 ;  /* 0x0000001925197223 */ /* 0x000fe20000010020 */
[----:B------:R-:W-:Y:S01]  /*ec70*/  HADD2.F32 R4, -RZ, R7.H1_H1 ;  /* 0x30000007ff047230 */ /* 0x000fe20000004100 */
[----:B------:R-:W-:Y:S01]  /*ec80*/  F2FP.SATFINITE.E4M3.F32.PACK_AB_MERGE_C R6, R31, R6, RZ ;  /* 0x000000061f06723e */ /* 0x000fe200048070ff */
[----:B------:R-:W-:Y:S01]  /*ec90*/  HADD2.F32 R33, -RZ, R34.H0_H0 ;  /* 0x20000022ff217230 */ /* 0x000fe20000004100 */
[----:B------:R-:W-:Y:S01]  /*eca0*/  F2FP.SATFINITE.E4M3.F32.PACK_AB_MERGE_C R26, R26, R29, RZ ;  /* 0x0000001d1a1a723e */ /* 0x000fe200048070ff */
[----:B------:R-:W-:-:S02]  /*ecb0*/  HADD2.F32 R37, -RZ, R20.H0_H0 ;  /* 0x20000014ff257230 */ /* 0x000fc40000004100 */
[-C--:B------:R-:W-:Y:S01]  /*ecc0*/  FMUL.FTZ R32, R39, R4.reuse ;  /* 0x0000000427207220 */ /* 0x080fe20000410000 */
[----:B------:R-:W-:Y:S02]  /*ecd0*/  HADD2.F32 R3, -RZ, R27.H1_H1 ;  /* 0x3000001bff037230 */ /* 0x000fe40000004100 */
[----:B------:R-:W-:Y:S01]  /*ece0*/  FMUL.FTZ R34, R35, R4 ;  /* 0x0000000423227220 */ /* 0x000fe20000410000 */
[----:B------:R-:W-:Y:S01]  /*ecf0*/  HADD2.F32 R7, -RZ, R7.H0_H0 ;  /* 0x20000007ff077230 */ /* 0x000fe20000004100 */
[----:B------:R-:W-:Y:S01]  /*ed00*/  F2FP.SATFINITE.E4M3.F32.PACK_AB_MERGE_C R5, R24, R5, R6 ;  /* 0x000000051805723e */ /* 0x000fe20004807006 */
        /* <DEDUP_REMOVED lines=11> */
[----:B------:R-:W-:-:S05]  /*edc0*/  F2FP.SATFINITE.E4M3.F32.PACK_AB_MERGE_C R7, R20, R7, R3 ;  /* 0x000000071407723e */ /* 0x000fca0004807003 */
[----:B------:R1:W-:Y:S02]  /*edd0*/  STS.128 [R0+0x1e400], R4 ;  /* 0x01e4000400007388 */ /* 0x0003e40000000c00 */
.L_x_5870:
[----:B------:R-:W-:Y:S05]  /*ede0*/  BSYNC B1 ;  /* 0x0000000000017941 */ /* 0x000fea0003800000 */
.L_x_5869:
[----:B------:R-:W-:Y:S05]  /*edf0*/  @P1 BRA `(.L_x_5868) ;  /* 0x0000002000f01947 */ /* 0x000fea0003800000 */
[----:B-1----:R-:W1:Y:S01]  /*ee00*/  LDS.128 R4, [R8+0x2000] ;  /* 0x0020000008047984 */ /* 0x002e620000000c00 */
[----:B------:R-:W-:Y:S02]  /*ee10*/  F2FP.F16.E4M3.UNPACK_B R25, R13 ;  /* 0x0000000dff19723e */ /* 0x000fe400020006ff */
[----:B------:R-:W-:Y:S02]  /*ee20*/  F2FP.F16.E4M3.UNPACK_B R24, R9 ;  /* 0x00000009ff18723e */ /* 0x000fe400020006ff */
[----:B------:R-:W-:Y:S01]  /*ee30*/  F2FP.F16.E4M3.UNPACK_B R26, R13.H1 ;  /* 0x0000000dff1a723e */ /* 0x000fe200030006ff */
[--C-:B------:R-:W-:Y:S01]  /*ee40*/  HADD2.F32 R27, -RZ, R25.reuse.H1_H1 ;  /* 0x30000019ff1b7230 */ /* 0x100fe20000004100 */
[-C--:B------:R-:W-:Y:S01]  /*ee50*/  F2FP.F16.E4M3.UNPACK_B R31, R15.reuse ;  /* 0x0000000fff1f723e */ /* 0x080fe200020006ff */
[--C-:B------:R-:W-:Y:S01]  /*ee60*/  HADD2.F32 R21, -RZ, R24.reuse.H1_H1 ;  /* 0x30000018ff157230 */ /* 0x100fe20000004100 */
[----:B------:R-:W-:Y:S01]  /*ee70*/  F2FP.F16.E4M3.UNPACK_B R15, R15.H1 ;  /* 0x0000000fff0f723e */ /* 0x000fe200030006ff */
[----:B------:R-:W-:Y:S01]  /*ee80*/  HADD2.F32 R28, -RZ, R25.H0_H0 ;  /* 0x20000019ff1c7230 */ /* 0x000fe20000004100 */
[----:B------:R-:W-:Y:S01]  /*ee90*/  F2FP.F16.E4M3.UNPACK_B R25, R9.H1 ;  /* 0x00000009ff19723e */ /* 0x000fe200030006ff */
[----:B------:R-:W-:-:S02]  /*eea0*/  HADD2.F32 R24, -RZ, R24.H0_H0 ;  /* 0x20000018ff187230 */ /* 0x000fc40000004100 */
[----:B------:R-:W-:Y:S02]  /*eeb0*/  HADD2.F32 R29, -RZ, R26.H0_H0 ;  /* 0x2000001aff1d7230 */ /* 0x000fe40000004100 */
[--C-:B------:R-:W-:Y:S02]  /*eec0*/  HADD2.F32 R36, -RZ, R31.reuse.H1_H1 ;  /* 0x3000001fff247230 */ /* 0x100fe40000004100 */
[----:B------:R-:W-:Y:S01]  /*eed0*/  HADD2.F32 R34, -RZ, R31.H0_H0 ;  /* 0x2000001fff227230 */ /* 0x000fe20000004100 */
[-C--:B-1----:R-:W-:Y:S02]  /*eee0*/  F2FP.F16.E4M3.UNPACK_B R0, R4.reuse.H1 ;  /* 0x00000004ff00723e */ /* 0x082fe400030006ff */
        /* <DEDUP_REMOVED lines=15> */
[----:B------:R-:W-:Y:S02]  /*efe0*/  HADD2.F32 R27, -RZ, R26.H1_H1 ;  /* 0x3000001aff1b7230 */ /* 0x000fe40000004100 */
[-C--:B------:R-:W-:Y:S01]  /*eff0*/  FMUL.FTZ R9, R28, R0.reuse ;  /* 0x000000001c097220 */ /* 0x080fe20000410000 */
[C---:B------:R-:W-:Y:S01]  /*f000*/  FMUL.FTZ R13, R24.reuse, R0 ;  /* 0x00000000180d7220 */ /* 0x040fe20000410000 */
[----:B------:R-:W-:Y:S01]  /*f010*/  HADD2.F32 R3, -RZ, R5.H1_H1 ;  /* 0x30000005ff037230 */ /* 0x000fe20000004100 */
[----:B------:R-:W-:Y:S01]  /*f020*/  F2FP.SATFINITE.E4M3.F32.PACK_AB_MERGE_C R20, R21, R20, RZ ;  /* 0x000000141514723e */ /* 0x000fe200048070ff */
[-C--:B------:R-:W-:Y:S01]  /*f030*/  FFMA.FTZ R9, R24, R4.reuse, -R9 ;  /* 0x0000000418097223 */ /* 0x080fe20000010809 */
[----:B------:R-:W-:Y:S01]  /*f040*/  FFMA.FTZ R4, R28, R4, R13 ;  /* 0x000000041c047223 */ /* 0x000fe2000001000d */
[----:B------:R-:W-:Y:S02]  /*f050*/  HADD2.F32 R13, -RZ, R25.H1_H1 ;  /* 0x30000019ff0d7230 */ /* 0x000fe40000004100 */
[----:B------:R-:W-:Y:S01]  /*f060*/  FMUL.FTZ R24, R27, R3 ;  /* 0x000000031b187220 */ /* 0x000fe20000410000 */
[----:B------:R-:W-:-:S02]  /*f070*/  HADD2.F32 R5, -RZ, R5.H0_H0 ;  /* 0x20000005ff057230 */ /* 0x000fc40000004100 */
[----:B------:R-:W-:Y:S02]  /*f080*/  HADD2.F32 R0, -RZ, R11.H1_H1 ;  /* 0x3000000bff007230 */ /* 0x000fe40000004100 */
[C---:B------:R-:W-:Y:S01]  /*f090*/  FMUL.FTZ R26, R13.reuse, R3 ;  /* 0x000000030d1a7220 */ /* 0x040fe20000410000 */
[----:B------:R-:W-:Y:S02]  /*f0a0*/  HADD2.F32 R25, -RZ, R25.H0_H0 ;  /* 0x20000019ff197230 */ /* 0x000fe40000004100 */
[-C--:B------:R-:W-:Y:S01]  /*f0b0*/  FFMA.FTZ R13, R13, R5.reuse, -R24 ;  /* 0x000000050d0d7223 */ /* 0x080fe20000010818 */
[----:B------:R-:W-:Y:S02]  /*f0c0*/  HADD2.F32 R11, -RZ, R11.H0_H0 ;  /* 0x2000000bff0b7230 */ /* 0x000fe40000004100 */
[----:B------:R-:W-:Y:S01]  /*f0d0*/  FFMA.FTZ R26, R27, R5, R26 ;  /* 0x000000051b1a7223 */ /* 0x000fe2000001001a */
[----:B------:R-:W-:Y:S01]  /*f0e0*/  FMUL.FTZ R24, R29, R0 ;  /* 0x000000001d187220 */ /* 0x000fe20000410000 */
[----:B------:R-:W-:Y:S01]  /*f0f0*/  F2FP.F16.E4M3.UNPACK_B R27, R10 ;  /* 0x0000000aff1b723e */ /* 0x000fe200020006ff */
[----:B------:R-:W-:Y:S01]  /*f100*/  FMUL.FTZ R0, R25, R0 ;  /* 0x0000000019007220 */ /* 0x000fe20000410000 */
[----:B------:R-:W-:-:S02]  /*f110*/  HADD2.F32 R3, -RZ, R6.H1_H1 ;  /* 0x30000006ff037230 */ /* 0x000fc40000004100 */
[-C--:B------:R-:W-:Y:S01]  /*f120*/  FFMA.FTZ R5, R25, R11.reuse, -R24 ;  /* 0x0000000b19057223 */ /* 0x080fe20000010818 */
[----:B------:R-:W-:Y:S02]  /*f130*/  HADD2.F32 R6, -RZ, R6.H0_H0 ;  /* 0x20000006ff067230 */ /* 0x000fe40000004100 */
[----:B------:R-:W-:Y:S01]  /*f140*/  FFMA.FTZ R24, R29, R11, R0 ;  /* 0x0000000b1d187223 */ /* 0x000fe20000010000 */
[--C-:B------:R-:W-:Y:S02]  /*f150*/  HADD2.F32 R28, -RZ, R27.reuse.H1_H1 ;  /* 0x3000001bff1c7230 */ /* 0x100fe40000004100 */
[----:B------:R-:W-:Y:S01]  /*f160*/  FMUL.FTZ R11, R36, R3 ;  /* 0x00000003240b7220 */ /* 0x000fe20000410000 */
[--C-:B------:R-:W-:Y:S01]  /*f170*/  HADD2.F32 R0, -RZ, R12.reuse.H1_H1 ;  /* 0x3000000cff007230 */ /* 0x100fe20000004100 */
[----:B------:R-:W-:Y:S01]  /*f180*/  F2FP.SATFINITE.E4M3.F32.PACK_AB_MERGE_C R13, R26, R13, RZ ;  /* 0x0000000d1a0d723e */ /* 0x000fe200048070ff */
[----:B------:R-:W-:Y:S02]  /*f190*/  HADD2.F32 R32, -RZ, R27.H0_H0 ;  /* 0x2000001bff207230 */ /* 0x000fe40000004100 */
[----:B------:R-:W-:Y:S01]  /*f1a0*/  FMUL.FTZ R27, R28, R3 ;  /* 0x000000031c1b7220 */ /* 0x000fe20000410000 */
[----:B------:R-:W-:-:S02]  /*f1b0*/  HADD2.F32 R12, -RZ, R12.H0_H0 ;  /* 0x2000000cff0c7230 */ /* 0x000fc40000004100 */
[----:B------:R-:W-:Y:S01]  /*f1c0*/  FFMA.FTZ R25, R28, R6, -R11 ;  /* 0x000000061c197223 */ /* 0x000fe2000001080b */
[----:B------:R-:W-:Y:S01]  /*f1d0*/  FMUL.FTZ R3, R34, R0 ;  /* 0x0000000022037220 */ /* 0x000fe20000410000 */
[----:B------:R-:W-:Y:S01]  /*f1e0*/  F2FP.F16.E4M3.UNPACK_B R28, R10.H1 ;  /* 0x0000000aff1c723e */ /* 0x000fe200030006ff */
[----:B------:R-:W-:Y:S01]  /*f1f0*/  FFMA.FTZ R10, R36, R6, R27 ;  /* 0x00000006240a7223 */ /* 0x000fe2000001001b */
[C---:B------:R-:W-:Y:S01]  /*f200*/  FMUL.FTZ R11, R32.reuse, R0 ;  /* 0x00000000200b7220 */ /* 0x040fe20000410000 */
[-C--:B------:R-:W-:Y:S01]  /*f210*/  FFMA.FTZ R6, R32, R12.reuse, -R3 ;  /* 0x0000000c20067223 */ /* 0x080fe20000010803 */
[----:B------:R-:W-:Y:S01]  /*f220*/  HADD2.F32 R29, -RZ, R15.H1_H1 ;  /* 0x3000000fff1d7230 */ /* 0x000fe20000004100 */
[----:B------:R-:W-:Y:S01]  /*f230*/  F2FP.SATFINITE.E4M3.F32.PACK_AB_MERGE_C R4, R4, R9, R20 ;  /* 0x000000090404723e */ /* 0x000fe20004807014 */
[----:B------:R-:W-:Y:S02]  /*f240*/  HADD2.F32 R3, -RZ, R7.H1_H1 ;  /* 0x30000007ff037230 */ /* 0x000fe40000004100 */
[----:B------:R-:W-:Y:S01]  /*f250*/  FFMA.FTZ R11, R34, R12, R11 ;  /* 0x0000000c220b7223 */ /* 0x000fe2000001000b */
[----:B------:R-:W-:Y:S01]  /*f260*/  HADD2.F32 R27, -RZ, R28.H1_H1 ;  /* 0x3000001cff1b7230 */ /* 0x000fe20000004100 */
[----:B------:R-:W-:Y:S01]  /*f270*/  F2FP.SATFINITE.E4M3.F32.PACK_AB_MERGE_C R10, R10, R25, RZ ;  /* 0x000000190a0a723e */ /* 0x000fe200048070ff */
[----:B------:R-:W-:-:S02]  /*f280*/  HADD2.F32 R34, -RZ, R15.H0_H0 ;  /* 0x2000000fff227230 */ /* 0x000fc40000004100 */
[----:B------:R-:W-:Y:S01]  /*f290*/  FMUL.FTZ R12, R29, R3 ;  /* 0x000000031d0c7220 */ /* 0x000fe20000410000 */
[----:B------:R-:W-:Y:S01]  /*f2a0*/  HADD2.F32 R0, -RZ, R14.H1_H1 ;  /* 0x3000000eff007230 */ /* 0x000fe20000004100 */
[----:B------:R-:W-:Y:S01]  /*f2b0*/  F2FP.SATFINITE.E4M3.F32.PACK_AB_MERGE_C R5, R24, R5, R13 ;  /* 0x000000051805723e */ /* 0x000fe2000480700d */
[----:B------:R-:W-:Y:S01]  /*f2c0*/  HADD2.F32 R7, -RZ, R7.H0_H0 ;  /* 0x20000007ff077230 */ /* 0x000fe20000004100 */
[----:B------:R-:W-:Y:S01]  /*f2d0*/  F2FP.SATFINITE.E4M3.F32.PACK_AB_MERGE_C R6, R11, R6, R10 ;  /* 0x000000060b06723e */ /* 0x000fe2000480700a */
[----:B------:R-:W-:Y:S02]  /*f2e0*/  HADD2.F32 R32, -RZ, R28.H0_H0 ;  /* 0x2000001cff207230 */ /* 0x000fe40000004100 */
[C---:B------:R-:W-:Y:S01]  /*f2f0*/  FMUL.FTZ R28, R27.reuse, R3 ;  /* 0x000000031b1c7220 */ /* 0x040fe20000410000 */
[----:B------:R-:W-:Y:S02]  /*f300*/  HADD2.F32 R14, -RZ, R14.H0_H0 ;  /* 0x2000000eff0e7230 */ /* 0x000fe40000004100 */
[-C--:B------:R-:W-:Y:S01]  /*f310*/  FMUL.FTZ R3, R34, R0.reuse ;  /* 0x0000000022037220 */ /* 0x080fe20000410000 */
[-C--:B------:R-:W-:Y:S01]  /*f320*/  FFMA.FTZ R12, R27, R7.reuse, -R12 ;  /* 0x000000071b0c7223 */ /* 0x080fe2000001080c */
[C---:B------:R-:W-:Y:S01]  /*f330*/  FMUL.FTZ R15, R32.reuse, R0 ;  /* 0x00000000200f7220 */ /* 0x040fe20000410000 */
[----:B------:R-:W-:Y:S01]  /*f340*/  FFMA.FTZ R7, R29, R7, R28 ;  /* 0x000000071d077223 */ /* 0x000fe2000001001c */
[----:B------:R-:W-:-:S02]  /*f350*/  FFMA.FTZ R3, R32, R14, -R3 ;  /* 0x0000000e20037223 */ /* 0x000fc40000010803 */
[----:B------:R-:W-:Y:S02]  /*f360*/  FFMA.FTZ R14, R34, R14, R15 ;  /* 0x0000000e220e7223 */ /* 0x000fe4000001000f */
[----:B------:R-:W-:-:S04]  /*f370*/  F2FP.SATFINITE.E4M3.F32.PACK_AB_MERGE_C R7, R7, R12, RZ ;  /* 0x0000000c0707723e */ /* 0x000fc800048070ff */
[----:B------:R-:W-:-:S05]  /*f380*/  F2FP.SATFINITE.E4M3.F32.PACK_AB_MERGE_C R7, R14, R3, R7 ;  /* 0x000000030e07723e */ /* 0x000fca0004807007 */
[----:B------:R2:W-:Y:S01]  /*f390*/  STS.128 [R8+0x2000], R4 ;  /* 0x0020000408007388 */ /* 0x0005e20000000c00 */
[----:B------:R-:W-:Y:S05]  /*f3a0*/  BRA `(.L_x_5868) ;  /* 0x0000001c00847947 */ /* 0x000fea0003800000 */
.L_x_5855:
        /* <DEDUP_REMOVED lines=12> */
.L_x_6062:
[----:B------:R-:W-:-:S03]  /*f470*/  UMOV UR4, 0xffffffff ;  /* 0xffffffff00047882 */ /* 0x000fc60000000000 */
[----:B------:R-:W-:Y:S05]  /*f480*/  BRA.DIV UR4, `(.L_x_5872) ;  /* 0x0000015a04607947 */ /* 0x000fea000b800000 */
.L_x_6065:
[----:B------:R-:W-:Y:S01]  /*f490*/  UMOV UR4, 0xffffffff ;  /* 0xffffffff00047882 */ /* 0x000fe20000000000 */
[----:B-----5:R-:W-:Y:S02]  /*f4a0*/  SHF.R.U32.HI R9, RZ, 0x8, R5 ;  /* 0x00000008ff097819 */ /* 0x020fe40000011605 */
[----:B------:R-:W-:Y:S05]  /*f4b0*/  BRA.DIV UR4, `(.L_x_5873) ;  /* 0x0000015a047c7947 */ /* 0x000fea000b800000 */
.L_x_6068:
[----:B------:R-:W-:Y:S01]  /*f4c0*/  UMOV UR4, 0xffffffff ;  /* 0xffffffff00047882 */ /* 0x000fe20000000000 */
[----:B------:R-:W-:Y:S02]  /*f4d0*/  LOP3.LUT R0, R5, 0xff, RZ, 0xc0, !PT ;  /* 0x000000ff05007812 */ /* 0x000fe400078ec0ff */
[----:B------:R-:W-:Y:S01]  /*f4e0*/  LOP3.LUT R9, R9, 0xff, RZ, 0xc0, !PT ;  /* 0x000000ff09097812 */ /* 0x000fe200078ec0ff */
[----:B------:R-:W-:Y:S06]  /*f4f0*/  BRA.DIV UR4, `(.L_x_5874) ;  /* 0x0000015a04947947 */ /* 0x000fec000b800000 */
.L_x_6071:
[----:B------:R-:W2:Y:S01]  /*f500*/  LDL R10, [R1+0x94] ;  /* 0x00009400010a7983 */ /* 0x000ea20000100800 */
[C---:B------:R-:W-:Y:S01]  /*f510*/  VIADD R8, R228.reuse, 0x40 ;  /* 0x00000040e4087836 */ /* 0x040fe20000000000 */
[----:B------:R-:W-:Y:S01]  /*f520*/  PRMT R9, R9, 0x7604, R0 ;  /* 0x0000760409097816 */ /* 0x000fe20000000000 */
[----:B------:R-:W-:Y:S01]  /*f530*/  BSSY B1, `(.L_x_5875) ;  /* 0x000003f000017945 */ /* 0x000fe20003800000 */
[----:B------:R-:W-:Y:S02]  /*f540*/  SHF.R.U32.HI R0, RZ, 0x8, R4 ;  /* 0x00000008ff007819 */ /* 0x000fe40000011604 */
[----:B------:R-:W-:Y:S02]  /*f550*/  SHF.R.U32.HI R11, RZ, 0x8, R7 ;  /* 0x00000008ff0b7819 */ /* 0x000fe40000011607 */
[-C--:B------:R-:W-:Y:S02]  /*f560*/  ISETP.GE.OR P2, PT, R228, R3.reuse, P0 ;  /* 0x00000003e400720c */ /* 0x080fe40000746670 */
[----:B------:R-:W-:-:S02]  /*f570*/  ISETP.GE.OR P0, PT, R8, R3, P0 ;  /* 0x000000030800720c */ /* 0x000fc40000706670 */
[----:B------:R-:W-:Y:S02]  /*f580*/  LOP3.LUT R8, R0, 0xff, RZ, 0xc0, !PT ;  /* 0x000000ff00087812 */ /* 0x000fe400078ec0ff */
[----:B------:R-:W-:Y:S02]  /*f590*/  LOP3.LUT R11, R11, 0xff, RZ, 0xc0, !PT ;  /* 0x000000ff0b0b7812 */ /* 0x000fe400078ec0ff */
[----:B------:R-:W-:Y:S02]  /*f5a0*/  SHF.R.U32.HI R0, RZ, 0x8, R6 ;  /* 0x00000008ff007819 */ /* 0x000fe40000011606 */
[----:B------:R-:W-:Y:S02]  /*f5b0*/  LOP3.LUT R3, R4, 0xff, RZ, 0xc0, !PT ;  /* 0x000000ff04037812 */ /* 0x000fe400078ec0ff */
[----:B------:R-:W-:Y:S02]  /*f5c0*/  SHF.R.U32.HI R13, RZ, 0x10, R7 ;  /* 0x00000010ff0d7819 */ /* 0x000fe40000011607 */
[----:B------:R-:W-:-:S02]  /*f5d0*/  PRMT R3, R8, 0x7604, R3 ;  /* 0x0000760408037816 */ /* 0x000fc40000000003 */
[----:B------:R-:W-:Y:S01]  /*f5e0*/  LOP3.LUT R8, R6, 0xff, RZ, 0xc0, !PT ;  /* 0x000000ff06087812 */ /* 0x000fe200078ec0ff */
[----:B------:R-:W-:Y:S01]  /*f5f0*/  IMAD.U32 R13, R13, 0x10000, RZ ;  /* 0x000100000d0d7824 */ /* 0x000fe200078e00ff */
[----:B------:R-:W-:Y:S02]  /*f600*/  LOP3.LUT R3, R3, 0xff0000, R4, 0xf8, !PT ;  /* 0x00ff000003037812 */ /* 0x000fe400078ef804 */
[----:B--2---:R-:W-:Y:S02]  /*f610*/  R2UR UR5, R10 ;  /* 0x000000000a0572ca */ /* 0x004fe400000e0000 */
[----:B------:R-:W-:-:S04]  /*f620*/  LOP3.LUT R10, R7, 0xff, RZ, 0xc0, !PT ;  /* 0x000000ff070a7812 */ /* 0x000fc800078ec0ff */
[----:B------:R-:W-:Y:S02]  /*f630*/  PRMT R10, R11, 0x7604, R10 ;  /* 0x000076040b0a7816 */ /* 0x000fe4000000000a */
[----:B------:R-:W-:Y:S02]  /*f640*/  LOP3.LUT R11, R0, 0xff, RZ, 0xc0, !PT ;  /* 0x000000ff000b7812 */ /* 0x000fe400078ec0ff */
[----:B------:R-:W-:Y:S02]  /*f650*/  SHF.R.U32.HI R0, RZ, 0x10, R5 ;  /* 0x00000010ff007819 */ /* 0x000fe40000011605 */
[----:B------:R-:W-:Y:S01]  /*f660*/  PRMT R11, R11, 0x7604, R8 ;  /* 0x000076040b0b7816 */ /* 0x000fe20000000008 */
[----:B------:R-:W-:Y:S01]  /*f670*/  ULEA.HI UR4, UR5, UR5, URZ, 0x1 ;  /* 0x0000000505047291 */ /* 0x000fe2000f8f083f */
[----:B------:R-:W-:Y:S02]  /*f680*/  SHF.L.U32 R0, R0, 0x10, RZ ;  /* 0x0000001000007819 */ /* 0x000fe400000006ff */
[----:B------:R-:W-:Y:S01]  /*f690*/  LOP3.LUT R13, R10, 0xff0000, R13, 0xf8, !PT ;  /* 0x00ff00000a0d7812 */ /* 0x000fe200078ef80d */
[----:B------:R-:W-:Y:S01]  /*f6a0*/  ULOP3.LUT UR4, UR4, 0xfffffffe, URZ, 0xc0, !UPT ;  /* 0xfffffffe04047892 */ /* 0x000fe2000f8ec03f */
[----:B------:R-:W-:-:S02]  /*f6b0*/  LOP3.LUT R9, R9, 0xff0000, R0, 0xf8, !PT ;  /* 0x00ff000009097812 */ /* 0x000fc400078ef800 */
[----:B------:R-:W-:Y:S01]  /*f6c0*/  LOP3.LUT R0, R3, 0xff000000, R4, 0xf8, !PT ;  /* 0xff00000003007812 */ /* 0x000fe200078ef804 */
[----:B------:R-:W-:Y:S01]  /*f6d0*/  UIADD3 UR4, UR5, -UR4, URZ ;  /* 0x8000000405047290 */ /* 0x000fe2000fffe03f */
[----:B------:R-:W-:Y:S02]  /*f6e0*/  SHF.R.U32.HI R4, RZ, 0x8, R32 ;  /* 0x00000008ff047819 */ /* 0x000fe40000011620 */
[----:B------:R-:W-:Y:S02]  /*f6f0*/  LOP3.LUT R3, R9, 0xff000000, R5, 0xf8, !PT ;  /* 0xff00000009037812 */ /* 0x000fe400078ef805 */
[----:B------:R-:W-:Y:S01]  /*f700*/  SHF.R.U32.HI R9, RZ, 0x8, R33 ;  /* 0x00000008ff097819 */ /* 0x000fe20000011621 */
[----:B------:R-:W-:Y:S01]  /*f710*/  IMAD.U32 R25, RZ, RZ, UR4 ;  /* 0x00000004ff197e24 */ /* 0x000fe2000f8e00ff */
[----:B------:R-:W-:Y:S02]  /*f720*/  LOP3.LUT R5, R32, 0xff, RZ, 0xc0, !PT ;  /* 0x000000ff20057812 */ /* 0x000fe400078ec0ff */
[----:B------:R-:W-:-:S02]  /*f730*/  LOP3.LUT R4, R4, 0xff, RZ, 0xc0, !PT ;  /* 0x000000ff04047812 */ /* 0x000fc400078ec0ff */
[----:B------:R-:W-:Y:S02]  /*f740*/  SHF.L.U32 R25, R25, 0x1f, RZ ;  /* 0x0000001f19197819 */ /* 0x000fe400000006ff */
[----:B------:R-:W-:Y:S02]  /*f750*/  LOP3.LUT R8, R33, 0xff, RZ, 0xc0, !PT ;  /* 0x000000ff21087812 */ /* 0x000fe400078ec0ff */
[----:B------:R-:W1:Y:S01]  /*f760*/  SYNCS.PHASECHK.TRANS64.TRYWAIT P1, [R16+URZ+0x2e800], R25 ;  /* 0x02e80019100075a7 */ /* 0x000e62000802017f */
[----:B------:R-:W-:Y:S02]  /*f770*/  LOP3.LUT R11, R11, 0xff0000, R6, 0xf8, !PT ;  /* 0x00ff00000b0b7812 */ /* 0x000fe400078ef806 */
[----:B------:R-:W-:Y:S02]  /*f780*/  LOP3.LUT R9, R9, 0xff, RZ, 0xc0, !PT ;  /* 0x000000ff09097812 */ /* 0x000fe400078ec0ff */
[----:B------:R-:W-:Y:S02]  /*f790*/  PRMT R5, R4, 0x7604, R5 ;  /* 0x0000760404057816 */ /* 0x000fe40000000005 */
[----:B------:R-:W-:-:S02]  /*f7a0*/  SHF.R.U32.HI R10, RZ, 0x8, R35 ;  /* 0x00000008ff0a7819 */ /* 0x000fc40000011623 */
[----:B------:R-:W-:Y:S02]  /*f7b0*/  SHF.R.U32.HI R4, RZ, 0x8, R34 ;  /* 0x00000008ff047819 */ /* 0x000fe40000011622 */
[----:B------:R-:W-:Y:S02]  /*f7c0*/  LOP3.LUT R12, R11, 0xff000000, R6, 0xf8, !PT ;  /* 0xff0000000b0c7812 */ /* 0x000fe400078ef806 */
[----:B------:R-:W-:Y:S02]  /*f7d0*/  LOP3.LUT R13, R13, 0xff000000, R7, 0xf8, !PT ;  /* 0xff0000000d0d7812 */ /* 0x000fe400078ef807 */
[----:B------:R-:W-:Y:S02]  /*f7e0*/  PRMT R8, R9, 0x7604, R8 ;  /* 0x0000760409087816 */ /* 0x000fe40000000008 */
[----:B------:R-:W-:Y:S02]  /*f7f0*/  SHF.R.U32.HI R11, RZ, 0x10, R33 ;  /* 0x00000010ff0b7819 */ /* 0x000fe40000011621 */
[----:B------:R-:W-:-:S02]  /*f800*/  LOP3.LUT R7, R35, 0xff, RZ, 0xc0, !PT ;  /* 0x000000ff23077812 */ /* 0x000fc400078ec0ff */
[----:B------:R-:W-:Y:S02]  /*f810*/  LOP3.LUT R10, R10, 0xff, RZ, 0xc0, !PT ;  /* 0x000000ff0a0a7812 */ /* 0x000fe400078ec0ff */
[----:B------:R-:W-:Y:S02]  /*f820*/  LOP3.LUT R9, R4, 0xff, RZ, 0xc0, !PT ;  /* 0x000000ff04097812 */ /* 0x000fe400078ec0ff */
[----:B------:R-:W-:Y:S02]  /*f830*/  SHF.R.U32.HI R4, RZ, 0x10, R35 ;  /* 0x00000010ff047819 */ /* 0x000fe40000011623 */
[----:B------:R-:W-:Y:S02]  /*f840*/  LOP3.LUT R6, R34, 0xff, RZ, 0xc0, !PT ;  /* 0x000000ff22067812 */ /* 0x000fe400078ec0ff */
[----:B------:R-:W-:Y:S01]  /*f850*/  PRMT R10, R10, 0x7604, R7 ;  /* 0x000076040a0a7816 */ /* 0x000fe20000000007 */
[----:B------:R-:W-:Y:S01]  /*f860*/  IMAD.U32 R7, R11, 0x10000, RZ ;  /* 0x000100000b077824 */ /* 0x000fe200078e00ff */
[----:B------:R-:W-:Y:S01]  /*f870*/  PRMT R9, R9, 0x7604, R6 ;  /* 0x0000760409097816 */ /* 0x000fe20000000006 */
        /* <DEDUP_REMOVED lines=9> */
[----:B-1----:R-:W-:Y:S06]  /*f910*/  @!P1 BRA `(.L_x_5876) ;  /* 0x0000015400b49947 */ /* 0x002fec0003800000 */
.L_x_6072:
[----:B------:R-:W-:Y:S05]  /*f920*/  BSYNC B1 ;  /* 0x0000000000017941 */ /* 0x000fea0003800000 */
.L_x_5875:
[----:B------:R-:W-:Y:S04]  /*f930*/  BSSY B1, `(.L_x_5877) ;  /* 0x00000c6000017945 */ /* 0x000fe80003800000 */
[----:B------:R-:W-:Y:S05]  /*f940*/  @P2 BRA `(.L_x_5878) ;  /* 0x0000000c00102947 */ /* 0x000fea0003800000 */
[----:B------:R-:W2:Y:S01]  /*f950*/  S2R R5, SR_TID.X ;  /* 0x0000000000057919 */ /* 0x000ea20000002100 */
[----:B------:R-:W-:Y:S01]  /*f960*/  IMAD.SHL.U32 R4, R229, 0x80, RZ ;  /* 0x00000080e5047824 */ /* 0x000fe200078e00ff */
[----:B------:R-:W-:Y:S01]  /*f970*/  F2FP.F16.E4M3.UNPACK_B R39, R14.H1 ;  /* 0x0000000eff27723e */ /* 0x000fe200030006ff */
[----:B------:R-:W-:Y:S01]  /*f980*/  IMAD.IADD R6, R18, 0x1, R21 ;  /* 0x0000000112067824 */ /* 0x000fe200078e0215 */
[----:B------:R-:W-:Y:S02]  /*f990*/  F2FP.F16.E4M3.UNPACK_B R38, R0.H1 ;  /* 0x00000000ff26723e */ /* 0x000fe400030006ff */
[----:B------:R-:W-:Y:S01]  /*f9a0*/  LOP3.LUT R7, R4, 0x380, RZ, 0xc0, !PT ;  /* 0x0000038004077812 */ /* 0x000fe200078ec0ff */
[----:B------:R-:W-:Y:S01]  /*f9b0*/  HADD2.F32 R42, -RZ, R39.H0_H0 ;  /* 0x20000027ff2a7230 */ /* 0x000fe20000004100 */
[----:B0-----:R-:W-:Y:S01]  /*f9c0*/  F2FP.F16.E4M3.UNPACK_B R41, R14 ;  /* 0x0000000eff29723e */ /* 0x001fe200020006ff */
[----:B------:R-:W-:Y:S01]  /*f9d0*/  HADD2.F32 R40, -RZ, R38.H0_H0 ;  /* 0x20000026ff287230 */ /* 0x000fe20000004100 */
[----:B------:R-:W-:-:S02]  /*f9e0*/  LOP3.LUT R4, R7, 0x70, R18, 0xf8, !PT ;  /* 0x0000007007047812 */ /* 0x000fc400078ef812 */
[----:B------:R-:W-:Y:S02]  /*f9f0*/  SHF.R.U32.HI R9, RZ, 0x3, R7 ;  /* 0x00000003ff097819 */ /* 0x000fe40000011607 */
[----:B------:R-:W-:Y:S02]  /*fa00*/  LOP3.LUT R6, R7, 0x70, R6, 0xf8, !PT ;  /* 0x0000007007067812 */ /* 0x000fe400078ef806 */
[----:B--2---:R-:W-:-:S04]  /*fa10*/  IADD3 R5, R5, -0x80, RZ ;  /* 0xffffff8005057810 */ /* 0x004fc80007ffe0ff */
[----:B------:R-:W-:-:S04]  /*fa20*/  SHF.R.S32.HI R8, RZ, 0x1f, R5 ;  /* 0x0000001fff087819 */ /* 0x000fc80000011405 */
[----:B------:R-:W-:Y:S02]  /*fa30*/  LEA.HI R8, R8, R5, RZ, 0x5 ;  /* 0x0000000508087211 */ /* 0x000fe400078f28ff */
[-C--:B------:R-:W-:Y:S02]  /*fa40*/  LOP3.LUT R5, R4, R9.reuse, RZ, 0x3c, !PT ;  /* 0x0000000904057212 */ /* 0x080fe400078e3cff */
[----:B------:R-:W-:Y:S01]  /*fa50*/  LOP3.LUT R9, R6, R9, RZ, 0x3c, !PT ;  /* 0x0000000906097212 */ /* 0x000fe200078e3cff */
[----:B------:R-:W-:-:S05]  /*fa60*/  IMAD.SHL.U32 R8, R8, 0x20, RZ ;  /* 0x0000002008087824 */ /* 0x000fca00078e00ff */
[----:B------:R-:W-:-:S04]  /*fa70*/  LOP3.LUT R8, R8, 0xfffffc00, RZ, 0xc0, !PT ;  /* 0xfffffc0008087812 */ /* 0x000fc800078ec0ff */
[C-C-:B------:R-:W-:Y:S02]  /*fa80*/  IADD3 R24, R16.reuse, R9, R8.reuse ;  /* 0x0000000910187210 */ /* 0x140fe40007ffe008 */
[----:B------:R-:W-:-:S03]  /*fa90*/  IADD3 R20, R16, R5, R8 ;  /* 0x0000000510147210 */ /* 0x000fc60007ffe008 */
[----:B------:R-:W0:Y:S04]  /*faa0*/  LDS.128 R8, [R24+0x1c400] ;  /* 0x01c4000018087984 */ /* 0x000e280000000c00 */
[----:B------:R-:W1:Y:S01]  /*fab0*/  LDS.128 R4, [R20+0x1c400] ;  /* 0x01c4000014047984 */ /* 0x000e620000000c00 */
[----:B0-----:R-:W-:Y:S02]  /*fac0*/  F2FP.F16.E4M3.UNPACK_B R31, R8.H1 ;  /* 0x00000008ff1f723e */ /* 0x001fe400030006ff */
[----:B------:R-:W-:Y:S02]  /*fad0*/  F2FP.F16.E4M3.UNPACK_B R35, R9 ;  /* 0x00000009ff23723e */ /* 0x000fe400020006ff */
[-C--:B-1----:R-:W-:Y:S01]  /*fae0*/  F2FP.F16.E4M3.UNPACK_B R25, R4.reuse ;  /* 0x00000004ff19723e */ /* 0x082fe200020006ff */
[--C-:B------:R-:W-:Y:S01]  /*faf0*/  HADD2.F32 R33, -RZ, R31.reuse.H0_H0 ;  /* 0x2000001fff217230 */ /* 0x100fe20000004100 */
[----:B------:R-:W-:Y:S01]  /*fb00*/  F2FP.F16.E4M3.UNPACK_B R4, R4.H1 ;  /* 0x00000004ff04723e */ /* 0x000fe200030006ff */
[----:B------:R-:W-:Y:S01]  /*fb10*/  HADD2.F32 R31, -RZ, R31.H1_H1 ;  /* 0x3000001fff1f7230 */ /* 0x000fe20000004100 */
[----:B------:R-:W-:-:S02]  /*fb20*/  F2FP.F16.E4M3.UNPACK_B R26, R5 ;  /* 0x00000005ff1a723e */ /* 0x000fc400020006ff */
[----:B------:R-:W-:Y:S01]  /*fb30*/  F2FP.F16.E4M3.UNPACK_B R27, R5.H1 ;  /* 0x00000005ff1b723e */ /* 0x000fe200030006ff */
[----:B------:R-:W-:Y:S02]  /*fb40*/  HADD2.F32 R5, -RZ, R4.H0_H0 ;  /* 0x20000004ff057230 */ /* 0x000fe40000004100 */
[C---:B------:R-:W-:Y:S01]  /*fb50*/  FMUL.FTZ R44, R33.reuse, R42 ;  /* 0x0000002a212c7220 */ /* 0x040fe20000410000 */
[----:B------:R-:W-:Y:S01]  /*fb60*/  F2FP.F16.E4M3.UNPACK_B R36, R9.H1 ;  /* 0x00000009ff24723e */ /* 0x000fe200030006ff */
[----:B------:R-:W-:Y:S01]  /*fb70*/  FMUL.FTZ R9, R33, R40 ;  /* 0x0000002821097220 */ /* 0x000fe20000410000 */
[----:B------:R-:W-:Y:S01]  /*fb80*/  F2FP.F16.E4M3.UNPACK_B R8, R8 ;  /* 0x00000008ff08723e */ /* 0x000fe200020006ff */
[C---:B------:R-:W-:Y:S01]  /*fb90*/  FFMA.FTZ R45, R5.reuse, R40, -R44 ;  /* 0x00000028052d7223 */ /* 0x040fe2000001082c */
[----:B------:R-:W-:Y:S02]  /*fba0*/  HADD2.F32 R40, -RZ, R38.H1_H1 ;  /* 0x30000026ff287230 */ /* 0x000fe40000004100 */
[----:B------:R-:W-:Y:S01]  /*fbb0*/  FFMA.FTZ R46, R5, R42, R9 ;  /* 0x0000002a052e7223 */ /* 0x000fe20000010009 */
[----:B------:R-:W-:Y:S01]  /*fbc0*/  HADD2.F32 R44, -RZ, R39.H1_H1 ;  /* 0x30000027ff2c7230 */ /* 0x000fe20000004100 */
[----:B------:R-:W-:Y:S01]  /*fbd0*/  F2FP.F16.E4M3.UNPACK_B R38, R0 ;  /* 0x00000000ff26723e */ /* 0x000fe200020006ff */
[----:B------:R-:W-:-:S02]  /*fbe0*/  HADD2.F32 R42, -RZ, R41.H0_H0 ;  /* 0x20000029ff2a7230 */ /* 0x000fc40000004100 */
[C---:B------:R-:W-:Y:S01]  /*fbf0*/  FMUL.FTZ R43, R31.reuse, R40 ;  /* 0x000000281f2b7220 */ /* 0x040fe20000410000 */
[----:B------:R-:W-:Y:S02]  /*fc00*/  HADD2.F32 R9, -RZ, R8.H0_H0 ;  /* 0x20000008ff097230 */ /* 0x000fe40000004100 */
[----:B------:R-:W-:Y:S01]  /*fc10*/  FMUL.FTZ R48, R31, R44 ;  /* 0x0000002c1f307220 */ /* 0x000fe20000410000 */
[----:B------:R-:W-:Y:S01]  /*fc20*/  HADD2.F32 R5, -RZ, R4.H1_H1 ;  /* 0x30000004ff057230 */ /* 0x000fe20000004100 */
[----:B------:R-:W-:Y:S01]  /*fc30*/  F2FP.F16.E4M3.UNPACK_B R37, R10 ;  /* 0x0000000aff25723e */ /* 0x000fe200020006ff */
[----:B------:R-:W-:Y:S02]  /*fc40*/  HADD2.F32 R39, -RZ, R38.H0_H0 ;  /* 0x20000026ff277230 */ /* 0x000fe40000004100 */
[----:B------:R-:W-:Y:S01]  /*fc50*/  FMUL.FTZ R31, R9, R42 ;  /* 0x0000002a091f7220 */ /* 0x000fe20000410000 */
[----:B------:R-:W-:Y:S02]  /*fc60*/  HADD2.F32 R4, -RZ, R25.H0_H0 ;  /* 0x20000019ff047230 */ /* 0x000fe40000004100 */
[C---:B------:R-:W-:Y:S01]  /*fc70*/  FFMA.FTZ R47, R5.reuse, R44, R43 ;  /* 0x0000002c052f7223 */ /* 0x040fe2000001002b */
[----:B------:R-:W-:Y:S01]  /*fc80*/  FFMA.FTZ R48, R5, R40, -R48 ;  /* 0x0000002805307223 */ /* 0x000fe20000010830 */
[----:B------:R-:W-:Y:S01]  /*fc90*/  FMUL.FTZ R9, R9, R39 ;  /* 0x0000002709097220 */ /* 0x000fe20000410000 */
[----:B------:R-:W-:-:S02]  /*fca0*/  HADD2.F32 R5, -RZ, R36.H0_H0 ;  /* 0x20000024ff057230 */ /* 0x000fc40000004100 */
[C---:B------:R-:W-:Y:S01]  /*fcb0*/  FFMA.FTZ R43, R4.reuse, R39, -R31 ;  /* 0x00000027042b7223 */ /* 0x040fe2000001081f */
[----:B------:R-:W-:Y:S01]  /*fcc0*/  F2FP.F16.E4M3.UNPACK_B R39, R32.H1 ;  /* 0x00000020ff27723e */ /* 0x000fe200030006ff */
[----:B------:R-:W-:Y:S01]  /*fcd0*/  FFMA.FTZ R42, R4, R42, R9 ;  /* 0x0000002a042a7223 */ /* 0x000fe20000010009 */
[----:B------:R-:W-:Y:S01]  /*fce0*/  F2FP.F16.E4M3.UNPACK_B R9, R3.H1 ;  /* 0x00000003ff09723e */ /* 0x000fe200030006ff */
[----:B------:R-:W-:Y:S01]  /*fcf0*/  HADD2.F32 R41, -RZ, R41.H1_H1 ;  /* 0x30000029ff297230 */ /* 0x000fe20000004100 */
[----:B------:R-:W-:Y:S01]  /*fd00*/  F2FP.F16.E4M3.UNPACK_B R10, R10.H1 ;  /* 0x0000000aff0a723e */ /* 0x000fe200030006ff */
[----:B------:R-:W-:Y:S01]  /*fd10*/  HADD2.F32 R40, -RZ, R39.H0_H0 ;  /* 0x20000027ff287230 */ /* 0x000fe20000004100 */
[-C--:B------:R-:W-:Y:S01]  /*fd20*/  F2FP.F16.E4M3.UNPACK_B R28, R6.reuse ;  /* 0x00000006ff1c723e */ /* 0x080fe200020006ff */
[----:B------:R-:W-:Y:S01]  /*fd30*/  HADD2.F32 R8, -RZ, R8.H1_H1 ;  /* 0x30000008ff087230 */ /* 0x000fe20000004100 */
[----:B------:R-:W-:Y:S01]  /*fd40*/  F2FP.F16.E4M3.UNPACK_B R6, R6.H1 ;  /* 0x00000006ff06723e */ /* 0x000fe200030006ff */
        /* <DEDUP_REMOVED lines=10> */
[----:B------:R-:W-:Y:S01]  /*fdf0*/  F2FP.F16.E4M3.UNPACK_B R31, R32 ;  /* 0x00000020ff1f723e */ /* 0x000fe200020006ff */
[C---:B------:R-:W-:Y:S01]  /*fe00*/  FFMA.FTZ R44, R25.reuse, R38, -R44 ;  /* 0x00000026192c7223 */ /* 0x040fe2000001082c */
[----:B------:R-:W-:Y:S01]  /*fe10*/  FFMA.FTZ R41, R25, R41, R8 ;  /* 0x0000002919297223 */ /* 0x000fe20000010008 */
[----:B------:R-:W-:Y:S01]  /*fe20*/  HADD2.F32 R36, -RZ, R36.H1_H1 ;  /* 0x30000024ff247230 */ /* 0x000fe20000004100 */
[----:B------:R-:W-:Y:S01]  /*fe30*/  F2FP.F16.E4M3.UNPACK_B R8, R3 ;  /* 0x00000003ff08723e */ /* 0x000fe200020006ff */
[----:B------:R-:W-:Y:S02]  /*fe40*/  HADD2.F32 R25, -RZ, R9.H1_H1 ;  /* 0x30000009ff197230 */ /* 0x000fe40000004100 */
[----:B------:R-:W-:Y:S01]  /*fe50*/  FFMA.FTZ R52, R4, R40, R5 ;  /* 0x0000002804347223 */ /* 0x000fe20000010005 */
[----:B------:R-:W-:Y:S02]  /*fe60*/  HADD2.F32 R38, -RZ, R31.H0_H0 ;  /* 0x2000001fff267230 */ /* 0x000fe40000004100 */
[----:B------:R-:W-:Y:S01]  /*fe70*/  FMUL.FTZ R40, R36, R39 ;  /* 0x0000002724287220 */ /* 0x000fe20000410000 */
[----:B------:R-:W-:-:S02]  /*fe80*/  HADD2.F32 R5, -RZ, R35.H0_H0 ;  /* 0x20000023ff057230 */ /* 0x000fc40000004100 */
[----:B------:R-:W-:Y:S01]  /*fe90*/  FMUL.FTZ R36, R36, R25 ;  /* 0x0000001924247220 */ /* 0x000fe20000410000 */
[----:B------:R-:W-:Y:S01]  /*fea0*/  HADD2.F32 R27, -RZ, R27.H1_H1 ;  /* 0x3000001bff1b7230 */ /* 0x000fe20000004100 */
[----:B------:R-:W-:Y:S01]  /*feb0*/  F2FP.F16.E4M3.UNPACK_B R33, R11 ;  /* 0x0000000bff21723e */ /* 0x000fe200020006ff */
[----:B------:R-:W-:Y:S02]  /*fec0*/  HADD2.F32 R9, -RZ, R8.H0_H0 ;  /* 0x20000008ff097230 */ /* 0x000fe40000004100 */
[----:B------:R-:W-:Y:S01]  /*fed0*/  FMUL.FTZ R49, R5, R38 ;  /* 0x0000002605317220 */ /* 0x000fe20000410000 */
[----:B------:R-:W-:Y:S02]  /*fee0*/  HADD2.F32 R4, -RZ, R26.H0_H0 ;  /* 0x2000001aff047230 */ /* 0x000fe40000004100 */
[C---:B------:R-:W-:Y:S01]  /*fef0*/  FFMA.FTZ R54, R27.reuse, R25, -R40 ;  /* 0x000000191b367223 */ /* 0x040fe20000010828 */
[----:B------:R-:W-:Y:S01]  /*ff00*/  FFMA.FTZ R53, R27, R39, R36 ;  /* 0x000000271b357223 */ /* 0x000fe20000010024 */
[----:B------:R-:W-:Y:S01]  /*ff10*/  FMUL.FTZ R5, R5, R9 ;  /* 0x0000000905057220 */ /* 0x000fe20000410000 */
[----:B------:R-:W-:Y:S01]  /*ff20*/  F2FP.F16.E4M3.UNPACK_B R27, R15.H1 ;  /* 0x0000000fff1b723e */ /* 0x000fe200030006ff */
[C---:B------:R-:W-:Y:S01]  /*ff30*/  FFMA.FTZ R49, R4.reuse, R9, -R49 ;  /* 0x0000000904317223 */ /* 0x040fe20000010831 */
[----:B------:R-:W-:Y:S01]  /*ff40*/  F2FP.F16.E4M3.UNPACK_B R9, R12.H1 ;  /* 0x0000000cff09723e */ /* 0x000fe200030006ff */
[----:B------:R-:W-:Y:S01]  /*ff50*/  FFMA.FTZ R38, R4, R38, R5 ;  /* 0x0000002604267223 */ /* 0x000fe20000010005 */
[----:B------:R-:W-:Y:S01]  /*ff60*/  HADD2.F32 R8, -RZ, R8.H1_H1 ;  /* 0x30000008ff087230 */ /* 0x000fe20000004100 */
[----:B------:R-:W-:Y:S01]  /*ff70*/  F2FP.F16.E4M3.UNPACK_B R11, R11.H1 ;  /* 0x0000000bff0b723e */ /* 0x000fe200030006ff */
[----:B------:R-:W-:Y:S01]  /*ff80*/  HADD2.F32 R31, -RZ, R31.H1_H1 ;  /* 0x3000001fff1f7230 */ /* 0x000fe20000004100 */
[-C--:B------:R-:W-:Y:S01]  /*ff90*/  F2FP.F16.E4M3.UNPACK_B R29, R7.reuse ;  /* 0x00000007ff1d723e */ /* 0x080fe200020006ff */
[----:B------:R-:W-:Y:S01]  /*ffa0*/  HADD2.F32 R35, -RZ, R35.H1_H1 ;  /* 0x30000023ff237230 */ /* 0x000fe20000004100 */
[----:B------:R-:W-:Y:S01]  /*ffb0*/  F2FP.F16.E4M3.UNPACK_B R7, R7.H1 ;  /* 0x00000007ff07723e */ /* 0x000fe200030006ff */
[----:B------:R-:W-:-:S02]  /*ffc0*/  HADD2.F32 R36, -RZ, R27.H0_H0 ;  /* 0x2000001bff247230 */ /* 0x000fc40000004100 */
[----:B------:R-:W-:Y:S02]  /*ffd0*/  HADD2.F32 R5, -RZ, R10.H0_H0 ;  /* 0x2000000aff057230 */ /* 0x000fe40000004100 */
        /* <DEDUP_REMOVED lines=8> */
[----:B------:R-:W-:Y:S01]  /*10060*/  FFMA.FTZ R31, R26, R31, R50 ;  /* 0x0000001f1a1f7223 */ /* 0x000fe20000010032 */
[----:B------:R-:W-:Y:S02]  /*10070*/  HADD2.F32 R10, -RZ, R10.H1_H1 ;  /* 0x3000000aff0a7230 */ /* 0x000fe40000004100 */
[----:B------:R-:W-:Y:S01]  /*10080*/  FFMA.FTZ R50, R4, R25, -R35 ;  /* 0x0000001904327223 */ /* 0x000fe20000010823 */
[----:B------:R-:W-:Y:S01]  /*10090*/  HADD2.F32 R9, -RZ, R9.H1_H1 ;  /* 0x30000009ff097230 */ /* 0x000fe20000004100 */
[----:B------:R-:W-:Y:S01]  /*100a0*/  F2FP.F16.E4M3.UNPACK_B R25, R15 ;  /* 0x0000000fff19723e */ /* 0x000fe200020006ff */
[----:B------:R-:W-:Y:S01]  /*100b0*/  FFMA.FTZ R40, R26, R8, -R39 ;  /* 0x000000081a287223 */ /* 0x000fe20000010827 */
[----:B------:R-:W-:Y:S01]  /*100c0*/  FFMA.FTZ R55, R4, R36, R5 ;  /* 0x0000002404377223 */ /* 0x000fe20000010005 */
[----:B------:R-:W-:Y:S01]  /*100d0*/  HADD2.F32 R6, -RZ, R6.H1_H1 ;  /* 0x30000006ff067230 */ /* 0x000fe20000004100 */
[----:B------:R-:W-:Y:S01]  /*100e0*/  F2FP.F16.E4M3.UNPACK_B R8, R12 ;  /* 0x0000000cff08723e */ /* 0x000fe200020006ff */
[C---:B------:R-:W-:Y:S01]  /*100f0*/  FMUL.FTZ R35, R10.reuse, R27 ;  /* 0x0000001b0a237220 */ /* 0x040fe20000410000 */
[----:B------:R-:W-:Y:S01]  /*10100*/  FMUL.FTZ R4, R10, R9 ;  /* 0x000000090a047220 */ /* 0x000fe20000410000 */
[----:B------:R-:W-:-:S02]  /*10110*/  HADD2.F32 R10, -RZ, R25.H0_H0 ;  /* 0x20000019ff0a7230 */ /* 0x000fc40000004100 */
[----:B------:R-:W-:Y:S02]  /*10120*/  HADD2.F32 R5, -RZ, R37.H0_H0 ;  /* 0x20000025ff057230 */ /* 0x000fe40000004100 */
[C---:B------:R-:W-:Y:S01]  /*10130*/  FFMA.FTZ R57, R6.reuse, R9, -R35 ;  /* 0x0000000906397223 */ /* 0x040fe20000010823 */
[----:B------:R-:W-:Y:S01]  /*10140*/  FFMA.FTZ R56, R6, R27, R4 ;  /* 0x0000001b06387223 */ /* 0x000fe20000010004 */
[----:B------:R-:W-:Y:S02]  /*10150*/  HADD2.F32 R6, -RZ, R8.H0_H0 ;  /* 0x20000008ff067230 */ /* 0x000fe40000004100 */
[----:B------:R-:W-:Y:S02]  /*10160*/  HADD2.F32 R4, -RZ, R28.H0_H0 ;  /* 0x2000001cff047230 */ /* 0x000fe40000004100 */
[C---:B------:R-:W-:Y:S01]  /*10170*/  FMUL.FTZ R9, R5.reuse, R10 ;  /* 0x0000000a05097220 */ /* 0x040fe20000410000 */
[----:B------:R-:W-:Y:S02]  /*10180*/  HADD2.F32 R25, -RZ, R25.H1_H1 ;  /* 0x30000019ff197230 */ /* 0x000fe40000004100 */
[----:B------:R-:W-:Y:S01]  /*10190*/  FMUL.FTZ R5, R5, R6 ;  /* 0x0000000605057220 */ /* 0x000fe20000410000 */
[----:B------:R-:W-:-:S02]  /*101a0*/  HADD2.F32 R37, -RZ, R37.H1_H1 ;  /* 0x30000025ff257230 */ /* 0x000fc40000004100 */
        /* <DEDUP_REMOVED lines=24> */
[----:B------:R-:W-:Y:S01]  /*10330*/  FMUL.FTZ R11, R11, R8 ;  /* 0x000000080b0b7220 */ /* 0x000fe20000410000 */
[----:B------:R-:W-:Y:S02]  /*10340*/  F2FP.F16.E4M3.UNPACK_B R4, R34 ;  /* 0x00000022ff04723e */ /* 0x000fe400020006ff */
[----:B------:R-:W-:Y:S01]  /*10350*/  FFMA.FTZ R60, R7, R8, -R6 ;  /* 0x00000008073c7223 */ /* 0x000fe20000010806 */
[----:B------:R-:W-:-:S02]  /*10360*/  HADD2.F32 R6, -RZ, R5.H0_H0 ;  /* 0x20000005ff067230 */ /* 0x000fc40000004100 */
[----:B------:R-:W-:Y:S01]  /*10370*/  FFMA.FTZ R62, R7, R26, R11 ;  /* 0x0000001a073e7223 */ /* 0x000fe2000001000b */
[----:B------:R-:W-:Y:S02]  /*10380*/  HADD2.F32 R8, -RZ, R5.H1_H1 ;  /* 0x30000005ff087230 */ /* 0x000fe40000004100 */
[--C-:B------:R-:W-:Y:S02]  /*10390*/  HADD2.F32 R5, -RZ, R33.reuse.H0_H0 ;  /* 0x20000021ff057230 */ /* 0x100fe40000004100 */
        /* <DEDUP_REMOVED lines=31> */
.L_x_5878:
[----:B------:R-:W-:Y:S05]  /*10590*/  BSYNC B1 ;  /* 0x0000000000017941 */ /* 0x000fea0003800000 */
.L_x_5877:
[----:B------:R-:W-:Y:S05]  /*105a0*/  @P0 BRA `(.L_x_5868) ;  /* 0x0000000c00040947 */ /* 0x000fea0003800000 */
[----:B--2---:R-:W2:Y:S01]  /*105b0*/  LDL R8, [R1+0x68] ;  /* 0x0000680001087983 */ /* 0x004ea20000100800 */
[C---:B------:R-:W-:Y:S01]  /*105c0*/  IADD3 R6, R228.reuse, 0x40, RZ ;  /* 0x00000040e4067810 */ /* 0x040fe20007ffe0ff */
[----:B------:R-:W-:Y:S02]  /*105d0*/  VIADD R5, R228, 0x40 ;  /* 0x00000040e4057836 */ /* 0x000fe40000000000 */
[----:B------:R-:W3:Y:S02]  /*105e0*/  LDL R50, [R1+0x98] ;  /* 0x0000980001327983 */ /* 0x000ee40000100800 */
[----:B------:R-:W-:Y:S02]  /*105f0*/  IMAD.SHL.U32 R5, R5, 0x80, RZ ;  /* 0x0000008005057824 */ /* 0x000fe400078e00ff */
[----:B------:R-:W-:Y:S02]  /*10600*/  IMAD.SHL.U32 R6, R6, 0x80, RZ ;  /* 0x0000008006067824 */ /* 0x000fe400078e00ff */
[----:B------:R-:W-:Y:S01]  /*10610*/  IMAD.IADD R4, R18, 0x1, R21 ;  /* 0x0000000112047824 */ /* 0x000fe200078e0215 */
[----:B------:R-:W-:-:S02]  /*10620*/  LOP3.LUT R5, R5, 0x380, RZ, 0xc0, !PT ;  /* 0x0000038005057812 */ /* 0x000fc400078ec0ff */
[----:B------:R-:W-:Y:S02]  /*10630*/  LOP3.LUT R6, R6, 0x380, RZ, 0xc0, !PT ;  /* 0x0000038006067812 */ /* 0x000fe400078ec0ff */
[----:B------:R-:W-:Y:S02]  /*10640*/  SHF.R.U32.HI R5, RZ, 0x3, R5 ;  /* 0x00000003ff057819 */ /* 0x000fe40000011605 */
[----:B------:R-:W-:-:S04]  /*10650*/  LOP3.LUT R4, R6, 0x70, R4, 0xf8, !PT ;  /* 0x0000007006047812 */ /* 0x000fc800078ef804 */
[----:B------:R-:W-:Y:S02]  /*10660*/  LOP3.LUT R9, R4, R5, RZ, 0x3c, !PT ;  /* 0x0000000504097212 */ /* 0x000fe400078e3cff */
[----:B------:R-:W-:Y:S02]  /*10670*/  F2FP.F16.E4M3.UNPACK_B R35, R0.H1 ;  /* 0x00000000ff23723e */ /* 0x000fe400030006ff */
[----:B------:R-:W-:-:S03]  /*10680*/  F2FP.F16.E4M3.UNPACK_B R39, R14.H1 ;  /* 0x0000000eff27723e */ /* 0x000fc600030006ff */
[----:B0-----:R-:W-:Y:S02]  /*10690*/  HADD2.F32 R37, -RZ, R35.H0_H0 ;  /* 0x20000023ff257230 */ /* 0x001fe40000004100 */
[----:B------:R-:W-:Y:S02]  /*106a0*/  HADD2.F32 R41, -RZ, R39.H0_H0 ;  /* 0x20000027ff297230 */ /* 0x000fe40000004100 */
[----:B------:R-:W-:Y:S02]  /*106b0*/  HADD2.F32 R42, -RZ, R35.H1_H1 ;  /* 0x30000023ff2a7230 */ /* 0x000fe40000004100 */
[----:B------:R-:W-:Y:S01]  /*106c0*/  HADD2.F32 R46, -RZ, R39.H1_H1 ;  /* 0x30000027ff2e7230 */ /* 0x000fe20000004100 */
[----:B--2---:R-:W-:Y:S01]  /*106d0*/  IADD3 R20, R16, R9, R8 ;  /* 0x0000000910147210 */ /* 0x004fe20007ffe008 */
[----:B---3--:R-:W0:Y:S04]  /*106e0*/  LDS.128 R4, [R50+0x1c400] ;  /* 0x01c4000032047984 */ /* 0x008e280000000c00 */
[----:B------:R-:W2:Y:S01]  /*106f0*/  LDS.128 R8, [R20+0x1c400] ;  /* 0x01c4000014087984 */ /* 0x000ea20000000c00 */
[----:B0-----:R-:W-:-:S02]  /*10700*/  F2FP.F16.E4M3.UNPACK_B R21, R4 ;  /* 0x00000004ff15723e */ /* 0x001fc400020006ff */
[----:B--2---:R-:W-:Y:S02]  /*10710*/  F2FP.F16.E4M3.UNPACK_B R28, R8.H1 ;  /* 0x00000008ff1c723e */ /* 0x004fe400030006ff */
[----:B------:R-:W-:-:S03]  /*10720*/  F2FP.F16.E4M3.UNPACK_B R4, R4.H1 ;  /* 0x00000004ff04723e */ /* 0x000fc600030006ff */
[----:B------:R-:W-:Y:S01]  /*10730*/  HADD2.F32 R29, -RZ, R28.H0_H0 ;  /* 0x2000001cff1d7230 */ /* 0x000fe20000004100 */
[-C--:B------:R-:W-:Y:S02]  /*10740*/  F2FP.F16.E4M3.UNPACK_B R24, R5.reuse ;  /* 0x00000005ff18723e */ /* 0x080fe400020006ff */
[----:B-1----:R-:W-:Y:S01]  /*10750*/  F2FP.F16.E4M3.UNPACK_B R25, R5.H1 ;  /* 0x00000005ff19723e */ /* 0x002fe200030006ff */
[----:B------:R-:W-:Y:S02]  /*10760*/  HADD2.F32 R5, -RZ, R4.H0_H0 ;  /* 0x20000004ff057230 */ /* 0x000fe40000004100 */
[-C--:B------:R-:W-:Y:S01]  /*10770*/  FMUL.FTZ R38, R37, R29.reuse ;  /* 0x0000001d25267220 */ /* 0x080fe20000410000 */
[C---:B------:R-:W-:Y:S01]  /*10780*/  FMUL.FTZ R36, R41.reuse, R29 ;  /* 0x0000001d29247220 */ /* 0x040fe20000410000 */
[----:B------:R-:W-:Y:S02]  /*10790*/  F2FP.F16.E4M3.UNPACK_B R8, R8 ;  /* 0x00000008ff08723e */ /* 0x000fe400020006ff */
[-C--:B------:R-:W-:Y:S01]  /*107a0*/  FFMA.FTZ R38, R41, R5.reuse, R38 ;  /* 0x0000000529267223 */ /* 0x080fe20000010026 */
[----:B------:R-:W-:Y:S01]  /*107b0*/  F2FP.F16.E4M3.UNPACK_B R41, R14 ;  /* 0x0000000eff29723e */ /* 0x000fe200020006ff */
[----:B------:R-:W-:Y:S01]  /*107c0*/  FFMA.FTZ R36, R37, R5, -R36 ;  /* 0x0000000525247223 */ /* 0x000fe20000010824 */
[----:B------:R-:W-:Y:S01]  /*107d0*/  F2FP.F16.E4M3.UNPACK_B R14, R0 ;  /* 0x00000000ff0e723e */ /* 0x000fe200020006ff */
[----:B------:R-:W-:-:S02]  /*107e0*/  HADD2.F32 R28, -RZ, R28.H1_H1 ;  /* 0x3000001cff1c7230 */ /* 0x000fc40000004100 */
[----:B------:R-:W-:Y:S02]  /*107f0*/  HADD2.F32 R44, -RZ, R41.H0_H0 ;  /* 0x20000029ff2c7230 */ /* 0x000fe40000004100 */
[----:B------:R-:W-:Y:S01]  /*10800*/  HADD2.F32 R5, -RZ, R8.H0_H0 ;  /* 0x20000008ff057230 */ /* 0x000fe20000004100 */
[-C--:B------:R-:W-:Y:S01]  /*10810*/  F2FP.F16.E4M3.UNPACK_B R31, R9.reuse ;  /* 0x00000009ff1f723e */ /* 0x080fe200020006ff */
[----:B------:R-:W-:Y:S02]  /*10820*/  HADD2.F32 R4, -RZ, R4.H1_H1 ;  /* 0x30000004ff047230 */ /* 0x000fe40000004100 */
[-C--:B------:R-:W-:Y:S01]  /*10830*/  FMUL.FTZ R37, R46, R28.reuse ;  /* 0x0000001c2e257220 */ /* 0x080fe20000410000 */
[----:B------:R-:W-:Y:S02]  /*10840*/  HADD2.F32 R40, -RZ, R14.H0_H0 ;  /* 0x2000000eff287230 */ /* 0x000fe40000004100 */
[----:B------:R-:W-:Y:S01]  /*10850*/  FMUL.FTZ R39, R42, R28 ;  /* 0x0000001c2a277220 */ /* 0x000fe20000410000 */
[----:B------:R-:W-:Y:S01]  /*10860*/  HADD2.F32 R0, -RZ, R21.H0_H0 ;  /* 0x20000015ff007230 */ /* 0x000fe20000004100 */
[----:B------:R-:W-:Y:S01]  /*10870*/  F2FP.F16.E4M3.UNPACK_B R9, R9.H1 ;  /* 0x00000009ff09723e */ /* 0x000fe200030006ff */
[----:B------:R-:W-:Y:S01]  /*10880*/  FMUL.FTZ R35, R44, R5 ;  /* 0x000000052c237220 */ /* 0x000fe20000410000 */
[----:B------:R-:W-:Y:S01]  /*10890*/  F2FP.F16.E4M3.UNPACK_B R28, R3.H1 ;  /* 0x00000003ff1c723e */ /* 0x000fe200030006ff */
[-C--:B------:R-:W-:Y:S01]  /*108a0*/  FFMA.FTZ R37, R42, R4.reuse, -R37 ;  /* 0x000000042a257223 */ /* 0x080fe20000010825 */
[----:B------:R-:W-:Y:S01]  /*108b0*/  FMUL.FTZ R5, R40, R5 ;  /* 0x0000000528057220 */ /* 0x000fe20000410000 */
[----:B------:R-:W-:Y:S01]  /*108c0*/  FFMA.FTZ R39, R46, R4, R39 ;  /* 0x000000042e277223 */ /* 0x000fe20000010027 */
[----:B------:R-:W-:Y:S01]  /*108d0*/  FFMA.FTZ R35, R40, R0, -R35 ;  /* 0x0000000028237223 */ /* 0x000fe20000010823 */
[----:B------:R-:W-:Y:S01]  /*108e0*/  F2FP.F16.E4M3.UNPACK_B R42, R32.H1 ;  /* 0x00000020ff2a723e */ /* 0x000fe200030006ff */
[----:B------:R-:W-:-:S02]  /*108f0*/  HADD2.F32 R4, -RZ, R9.H0_H0 ;  /* 0x20000009ff047230 */ /* 0x000fc40000004100 */
[----:B------:R-:W-:Y:S02]  /*10900*/  HADD2.F32 R40, -RZ, R28.H0_H0 ;  /* 0x2000001cff287230 */ /* 0x000fe40000004100 */
[----:B------:R-:W-:Y:S01]  /*10910*/  FFMA.FTZ R5, R44, R0, R5 ;  /* 0x000000002c057223 */ /* 0x000fe20000010005 */
[----:B------:R-:W-:Y:S02]  /*10920*/  HADD2.F32 R47, -RZ, R41.H1_H1 ;  /* 0x30000029ff2f7230 */ /* 0x000fe40000004100 */
[----:B------:R-:W-:Y:S02]  /*10930*/  HADD2.F32 R8, -RZ, R8.H1_H1 ;  /* 0x30000008ff087230 */ /* 0x000fe40000004100 */
[----:B------:R-:W-:Y:S01]  /*10940*/  FMUL.FTZ R43, R40, R4 ;  /* 0x00000004282b7220 */ /* 0x000fe20000410000 */
[----:B------:R-:W-:Y:S02]  /*10950*/  HADD2.F32 R45, -RZ, R14.H1_H1 ;  /* 0x3000000eff2d7230 */ /* 0x000fe40000004100 */
[----:B------:R-:W-:-:S02]  /*10960*/  HADD2.F32 R44, -RZ, R42.H0_H0 ;  /* 0x2000002aff2c7230 */ /* 0x000fc40000004100 */
[----:B------:R-:W-:Y:S02]  /*10970*/  HADD2.F32 R0, -RZ, R25.H0_H0 ;  /* 0x20000019ff007230 */ /* 0x000fe40000004100 */
[-C--:B------:R-:W-:Y:S01]  /*10980*/  FMUL.FTZ R14, R47, R8.reuse ;  /* 0x000000082f0e7220 */ /* 0x080fe20000410000 */
[----:B------:R-:W-:Y:S02]  /*10990*/  HADD2.F32 R21, -RZ, R21.H1_H1 ;  /* 0x30000015ff157230 */ /* 0x000fe40000004100 */
[C---:B------:R-:W-:Y:S01]  /*109a0*/  FMUL.FTZ R8, R45.reuse, R8 ;  /* 0x000000082d087220 */ /* 0x040fe20000410000 */
[C---:B------:R-:W-:Y:S01]  /*109b0*/  FMUL.FTZ R41, R44.reuse, R4 ;  /* 0x000000042c297220 */ /* 0x040fe20000410000 */
[----:B------:R-:W-:Y:S01]  /*109c0*/  FFMA.FTZ R43, R44, R0, R43 ;  /* 0x000000002c2b7223 */ /* 0x000fe2000001002b */
[----:B------:R-:W-:Y:S01]  /*109d0*/  F2FP.F16.E4M3.UNPACK_B R44, R32 ;  /* 0x00000020ff2c723e */ /* 0x000fe200020006ff */
[-C--:B------:R-:W-:Y:S01]  /*109e0*/  FFMA.FTZ R4, R45, R21.reuse, -R14 ;  /* 0x000000152d047223 */ /* 0x080fe2000001080e */
[----:B------:R-:W-:Y:S01]  /*109f0*/  FFMA.FTZ R8, R47, R21, R8 ;  /* 0x000000152f087223 */ /* 0x000fe20000010008 */
[----:B------:R-:W-:Y:S01]  /*10a00*/  HADD2.F32 R45, -RZ, R28.H1_H1 ;  /* 0x3000001cff2d7230 */ /* 0x000fe20000004100 */
[----:B------:R-:W-:Y:S01]  /*10a10*/  F2FP.F16.E4M3.UNPACK_B R21, R3 ;  /* 0x00000003ff15723e */ /* 0x000fe200020006ff */
[----:B------:R-:W-:-:S02]  /*10a20*/  HADD2.F32 R47, -RZ, R42.H1_H1 ;  /* 0x3000002aff2f7230 */ /* 0x000fc40000004100 */
[----:B------:R-:W-:Y:S02]  /*10a30*/  HADD2.F32 R9, -RZ, R9.H1_H1 ;  /* 0x30000009ff097230 */ /* 0x000fe40000004100 */
[----:B------:R-:W-:Y:S02]  /*10a40*/  HADD2.F32 R46, -RZ, R44.H0_H0 ;  /* 0x2000002cff2e7230 */ /* 0x000fe40000004100 */
[----:B------:R-:W-:Y:S02]  /*10a50*/  HADD2.F32 R3, -RZ, R31.H0_H0 ;  /* 0x2000001fff037230 */ /* 0x000fe40000004100 */
[----:B------:R-:W-:Y:S01]  /*10a60*/  FFMA.FTZ R41, R40, R0, -R41 ;  /* 0x0000000028297223 */ /* 0x000fe20000010829 */
[----:B------:R-:W-:Y:S02]  /*10a70*/  HADD2.F32 R25, -RZ, R25.H1_H1 ;  /* 0x30000019ff197230 */ /* 0x000fe40000004100 */
[----:B------:R-:W-:Y:S01]  /*10a80*/  FMUL.FTZ R14, R47, R9 ;  /* 0x000000092f0e7220 */ /* 0x000fe20000410000 */
[----:B------:R-:W-:-:S02]  /*10a90*/  HADD2.F32 R42, -RZ, R21.H0_H0 ;  /* 0x20000015ff2a7230 */ /* 0x000fc40000004100 */
[C---:B------:R-:W-:Y:S01]  /*10aa0*/  FMUL.FTZ R28, R45.reuse, R9 ;  /* 0x000000092d1c7220 */ /* 0x040fe20000410000 */
[----:B------:R-:W-:Y:S02]  /*10ab0*/  HADD2.F32 R0, -RZ, R24.H0_H0 ;  /* 0x20000018ff007230 */ /* 0x000fe40000004100 */
[----:B------:R-:W-:Y:S01]  /*10ac0*/  FMUL.FTZ R9, R46, R3 ;  /* 0x000000032e097220 */ /* 0x000fe20000410000 */
[-C--:B------:R-:W-:Y:S01]  /*10ad0*/  F2FP.F16.E4M3.UNPACK_B R33, R10.reuse ;  /* 0x0000000aff21723e */ /* 0x080fe200020006ff */
[----:B------:R-:W-:Y:S01]  /*10ae0*/  FFMA.FTZ R32, R45, R25, -R14 ;  /* 0x000000192d207223 */ /* 0x000fe2000001080e */
[----:B------:R-:W-:Y:S01]  /*10af0*/  F2FP.F16.E4M3.UNPACK_B R10, R10.H1 ;  /* 0x0000000aff0a723e */ /* 0x000fe200030006ff */
[C---:B------:R-:W-:Y:S01]  /*10b00*/  FMUL.FTZ R3, R42.reuse, R3 ;  /* 0x000000032a037220 */ /* 0x040fe20000410000 */
[----:B------:R-:W-:Y:S01]  /*10b10*/  FFMA.FTZ R9, R42, R0, -R9 ;  /* 0x000000002a097223 */ /* 0x000fe20000010809 */
[----:B------:R-:W-:Y:S02]  /*10b20*/  F2FP.F16.E4M3.UNPACK_B R45, R15.H1 ;  /* 0x0000000fff2d723e */ /* 0x000fe400030006ff */
[----:B------:R-:W-:Y:S01]  /*10b30*/  F2FP.F16.E4M3.UNPACK_B R42, R12.H1 ;  /* 0x0000000cff2a723e */ /* 0x000fe200030006ff */
[----:B------:R-:W-:Y:S01]  /*10b40*/  FFMA.FTZ R14, R46, R0, R3 ;  /* 0x000000002e0e7223 */ /* 0x000fe20000010003 */
[-C--:B------:R-:W-:Y:S01]  /*10b50*/  F2FP.F16.E4M3.UNPACK_B R26, R6.reuse ;  /* 0x00000006ff1a723e */ /* 0x080fe200020006ff */
[----:B------:R-:W-:Y:S01]  /*10b60*/  FFMA.FTZ R40, R47, R25, R28 ;  /* 0x000000192f287223 */ /* 0x000fe2000001001c */
[----:B------:R-:W-:Y:S01]  /*10b70*/  F2FP.F16.E4M3.UNPACK_B R6, R6.H1 ;  /* 0x00000006ff06723e */ /* 0x000fe200030006ff */
[----:B------:R-:W-:-:S02]  /*10b80*/  HADD2.F32 R46, -RZ, R44.H1_H1 ;  /* 0x3000002cff2e7230 */ /* 0x000fc40000004100 */
[----:B------:R-:W-:Y:S02]  /*10b90*/  HADD2.F32 R31, -RZ, R31.H1_H1 ;  /* 0x3000001fff1f7230 */ /* 0x000fe40000004100 */
[----:B------:R-:W-:Y:S02]  /*10ba0*/  HADD2.F32 R48, -RZ, R45.H0_H0 ;  /* 0x2000002dff307230 */ /* 0x000fe40000004100 */
[----:B------:R-:W-:Y:S02]  /*10bb0*/  HADD2.F32 R3, -RZ, R10.H0_H0 ;  /* 0x2000000aff037230 */ /* 0x000fe40000004100 */
[----:B------:R-:W-:Y:S02]  /*10bc0*/  HADD2.F32 R28, -RZ, R21.H1_H1 ;  /* 0x30000015ff1c7230 */ /* 0x000fe40000004100 */
[----:B------:R-:W-:Y:S02]  /*10bd0*/  HADD2.F32 R44, -RZ, R42.H0_H0 ;  /* 0x2000002aff2c7230 */ /* 0x000fe40000004100 */
[----:B------:R-:W-:Y:S01]  /*10be0*/  FMUL.FTZ R21, R46, R31 ;  /* 0x0000001f2e157220 */ /* 0x000fe20000410000 */
[----:B------:R-:W-:-:S02]  /*10bf0*/  HADD2.F32 R24, -RZ, R24.H1_H1 ;  /* 0x30000018ff187230 */ /* 0x000fc40000004100 */
[----:B------:R-:W-:Y:S01]  /*10c00*/  FMUL.FTZ R25, R48, R3 ;  /* 0x0000000330197220 */ /* 0x000fe20000410000 */
[----:B------:R-:W-:Y:S02]  /*10c10*/  HADD2.F32 R0, -RZ, R6.H0_H0 ;  /* 0x20000006ff007230 */ /* 0x000fe40000004100 */
[----:B------:R-:W-:Y:S01]  /*10c20*/  FMUL.FTZ R31, R28, R31 ;  /* 0x0000001f1c1f7220 */ /* 0x000fe20000410000 */
[----:B------:R-:W-:Y:S01]  /*10c30*/  FMUL.FTZ R3, R44, R3 ;  /* 0x000000032c037220 */ /* 0x000fe20000410000 */
[-C--:B------:R-:W-:Y:S01]  /*10c40*/  FFMA.FTZ R28, R28, R24.reuse, -R21 ;  /* 0x000000181c1c7223 */ /* 0x080fe20000010815 */
[----:B------:R-:W-:Y:S02]  /*10c50*/  HADD2.F32 R10, -RZ, R10.H1_H1 ;  /* 0x3000000aff0a7230 */ /* 0x000fe40000004100 */
[----:B------:R-:W-:Y:S01]  /*10c60*/  FFMA.FTZ R31, R46, R24, R31 ;  /* 0x000000182e1f7223 */ /* 0x000fe2000001001f */
[-C--:B------:R-:W-:Y:S01]  /*10c70*/  FFMA.FTZ R25, R44, R0.reuse, -R25 ;  /* 0x000000002c197223 */ /* 0x080fe20000010819 */
[----:B------:R-:W-:Y:S01]  /*10c80*/  FFMA.FTZ R21, R48, R0, R3 ;  /* 0x0000000030157223 */ /* 0x000fe20000010003 */
[----:B------:R-:W-:-:S02]  /*10c90*/  HADD2.F32 R24, -RZ, R45.H1_H1 ;  /* 0x3000002dff187230 */ /* 0x000fc40000004100 */
[----:B------:R-:W-:Y:S01]  /*10ca0*/  HADD2.F32 R0, -RZ, R42.H1_H1 ;  /* 0x3000002aff007230 */ /* 0x000fe20000004100 */
[----:B------:R-:W-:Y:S01]  /*10cb0*/  F2FP.F16.E4M3.UNPACK_B R44, R15 ;  /* 0x0000000fff2c723e */ /* 0x000fe200020006ff */
[----:B------:R-:W-:Y:S01]  /*10cc0*/  HADD2.F32 R6, -RZ, R6.H1_H1 ;  /* 0x30000006ff067230 */ /* 0x000fe20000004100 */
[----:B------:R-:W-:Y:S01]  /*10cd0*/  F2FP.F16.E4M3.UNPACK_B R42, R12 ;  /* 0x0000000cff2a723e */ /* 0x000fe200020006ff */
[-C--:B------:R-:W-:Y:S01]  /*10ce0*/  FMUL.FTZ R15, R24, R10.reuse ;  /* 0x0000000a180f7220 */ /* 0x080fe20000410000 */
[C---:B------:R-:W-:Y:S01]  /*10cf0*/  FMUL.FTZ R45, R0.reuse, R10 ;  /* 0x0000000a002d7220 */ /* 0x040fe20000410000 */
[----:B------:R-:W-:Y:S02]  /*10d00*/  HADD2.F32 R10, -RZ, R44.H0_H0 ;  /* 0x2000002cff0a7230 */ /* 0x000fe40000004100 */
[----:B------:R-:W-:Y:S02]  /*10d10*/  HADD2.F32 R3, -RZ, R33.H0_H0 ;  /* 0x20000021ff037230 */ /* 0x000fe40000004100 */
[-C--:B------:R-:W-:Y:S01]  /*10d20*/  FFMA.FTZ R12, R0, R6.reuse, -R15 ;  /* 0x00000006000c7223 */ /* 0x080fe2000001080f */
[----:B------:R-:W-:Y:S01]  /*10d30*/  FFMA.FTZ R24, R24, R6, R45 ;  /* 0x0000000618187223 */ /* 0x000fe2000001002d */
[----:B------:R-:W-:-:S02]  /*10d40*/  HADD2.F32 R6, -RZ, R42.H0_H0 ;  /* 0x2000002aff067230 */ /* 0x000fc40000004100 */
[----:B------:R-:W-:Y:S02]  /*10d50*/  HADD2.F32 R0, -RZ, R26.H0_H0 ;  /* 0x2000001aff007230 */ /* 0x000fe40000004100 */
[-C--:B------:R-:W-:Y:S01]  /*10d60*/  FMUL.FTZ R15, R10, R3.reuse ;  /* 0x000000030a0f7220 */ /* 0x080fe20000410000 */
[----:B------:R-:W-:Y:S02]  /*10d70*/  HADD2.F32 R44, -RZ, R44.H1_H1 ;  /* 0x3000002cff2c7230 */ /* 0x000fe40000004100 */
[----:B------:R-:W-:Y:S02]  /*10d80*/  HADD2.F32 R33, -RZ, R33.H1_H1 ;  /* 0x30000021ff217230 */ /* 0x000fe40000004100 */
[C---:B------:R-:W-:Y:S01]  /*10d90*/  FMUL.FTZ R3, R6.reuse, R3 ;  /* 0x0000000306037220 */ /* 0x040fe20000410000 */
[----:B------:R-:W-:Y:S01]  /*10da0*/  HADD2.F32 R42, -RZ, R42.H1_H1 ;  /* 0x3000002aff2a7230 */ /* 0x000fe20000004100 */
[-C--:B------:R-:W-:Y:S01]  /*10db0*/  F2FP.F16.E4M3.UNPACK_B R29, R11.reuse ;  /* 0x0000000bff1d723e */ /* 0x080fe200020006ff */
[----:B------:R-:W-:Y:S01]  /*10dc0*/  FFMA.FTZ R6, R6, R0, -R15 ;  /* 0x0000000006067223 */ /* 0x000fe2000001080f */
[----:B------:R-:W-:Y:S01]  /*10dd0*/  HADD2.F32 R26, -RZ, R26.H1_H1 ;  /* 0x3000001aff1a7230 */ /* 0x000fe20000004100 */
[----:B------:R-:W-:Y:S01]  /*10de0*/  F2FP.F16.E4M3.UNPACK_B R11, R11.H1 ;  /* 0x0000000bff0b723e */ /* 0x000fe200030006ff */
[----:B------:R-:W-:Y:S01]  /*10df0*/  FMUL.FTZ R15, R44, R33 ;  /* 0x000000212c0f7220 */ /* 0x000fe20000410000 */
[----:B------:R-:W-:Y:S01]  /*10e00*/  F2FP.F16.E4M3.UNPACK_B R46, R34.H1 ;  /* 0x00000022ff2e723e */ /* 0x000fe200030006ff */
[----:B------:R-:W-:Y:S01]  /*10e10*/  FFMA.FTZ R10, R10, R0, R3 ;  /* 0x000000000a0a7223 */ /* 0x000fe20000010003 */
[----:B------:R-:W-:Y:S01]  /*10e20*/  F2FP.F16.E4M3.UNPACK_B R27, R7 ;  /* 0x00000007ff1b723e */ /* 0x000fe200020006ff */
[C---:B------:R-:W-:Y:S01]  /*10e30*/  FMUL.FTZ R33, R42.reuse, R33 ;  /* 0x000000212a217220 */ /* 0x040fe20000410000 */
[----:B------:R-:W-:Y:S01]  /*10e40*/  F2FP.F16.E4M3.UNPACK_B R0, R13.H1 ;  /* 0x0000000dff00723e */ /* 0x000fe200030006ff */
[----:B------:R-:W-:Y:S01]  /*10e50*/  FFMA.FTZ R15, R42, R26, -R15 ;  /* 0x0000001a2a0f7223 */ /* 0x000fe2000001080f */
[----:B------:R-:W-:Y:S01]  /*10e60*/  F2FP.F16.E4M3.UNPACK_B R7, R7.H1 ;  /* 0x00000007ff07723e */ /* 0x000fe200030006ff */
        /* <DEDUP_REMOVED lines=8> */
[----:B------:R-:W-:Y:S02]  /*10ef0*/  HADD2.F32 R11, -RZ, R11.H1_H1 ;  /* 0x3000000bff0b7230 */ /* 0x000fe40000004100 */
[C---:B------:R-:W-:Y:S01]  /*10f00*/  FMUL.FTZ R3, R26.reuse, R3 ;  /* 0x000000031a037220 */ /* 0x040fe20000410000 */
[----:B------:R-:W-:Y:S01]  /*10f10*/  FFMA.FTZ R45, R26, R0, -R45 ;  /* 0x000000001a2d7223 */ /* 0x000fe2000001082d */
[----:B------:R-:W-:Y:S01]  /*10f20*/  HADD2.F32 R7, -RZ, R7.H1_H1 ;  /* 0x30000007ff077230 */ /* 0x000fe20000004100 */
[----:B------:R-:W-:Y:S01]  /*10f30*/  F2FP.F16.E4M3.UNPACK_B R13, R13 ;  /* 0x0000000dff0d723e */ /* 0x000fe200020006ff */
[-C--:B------:R-:W-:Y:S01]  /*10f40*/  FMUL.FTZ R26, R49, R11.reuse ;  /* 0x0000000b311a7220 */ /* 0x080fe20000410000 */
[----:B------:R-:W-:Y:S01]  /*10f50*/  F2FP.F16.E4M3.UNPACK_B R34, R34 ;  /* 0x00000022ff22723e */ /* 0x000fe200020006ff */
[C---:B------:R-:W-:Y:S01]  /*10f60*/  FMUL.FTZ R44, R47.reuse, R11 ;  /* 0x0000000b2f2c7220 */ /* 0x040fe20000410000 */
[----:B------:R-:W-:Y:S01]  /*10f70*/  FFMA.FTZ R11, R42, R0, R3 ;  /* 0x000000002a0b7223 */ /* 0x000fe20000010003 */
[----:B------:R-:W-:Y:S01]  /*10f80*/  FFMA.FTZ R42, R47, R7, -R26 ;  /* 0x000000072f2a7223 */ /* 0x000fe2000001081a */
[----:B------:R-:W-:-:S02]  /*10f90*/  HADD2.F32 R3, -RZ, R29.H0_H0 ;  /* 0x2000001dff037230 */ /* 0x000fc40000004100 */
[----:B------:R-:W-:Y:S02]  /*10fa0*/  HADD2.F32 R46, -RZ, R13.H0_H0 ;  /* 0x2000000dff2e7230 */ /* 0x000fe40000004100 */
[--C-:B------:R-:W-:Y:S02]  /*10fb0*/  HADD2.F32 R48, -RZ, R34.reuse.H0_H0 ;  /* 0x20000022ff307230 */ /* 0x100fe40000004100 */
[----:B------:R-:W-:Y:S02]  /*10fc0*/  HADD2.F32 R47, -RZ, R34.H1_H1 ;  /* 0x30000022ff2f7230 */ /* 0x000fe40000004100 */
[----:B------:R-:W-:Y:S02]  /*10fd0*/  HADD2.F32 R29, -RZ, R29.H1_H1 ;  /* 0x3000001dff1d7230 */ /* 0x000fe40000004100 */
[----:B------:R-:W-:Y:S02]  /*10fe0*/  HADD2.F32 R13, -RZ, R13.H1_H1 ;  /* 0x3000000dff0d7230 */ /* 0x000fe40000004100 */
[----:B------:R-:W-:Y:S01]  /*10ff0*/  FFMA.FTZ R44, R49, R7, R44 ;  /* 0x00000007312c7223 */ /* 0x000fe2000001002c */
[----:B------:R-:W-:-:S02]  /*11000*/  HADD2.F32 R0, -RZ, R27.H0_H0 ;  /* 0x2000001bff007230 */ /* 0x000fc40000004100 */
[----:B------:R-:W-:Y:S01]  /*11010*/  FMUL.FTZ R7, R48, R3 ;  /* 0x0000000330077220 */ /* 0x000fe20000410000 */
[----:B------:R-:W-:Y:S02]  /*11020*/  HADD2.F32 R27, -RZ, R27.H1_H1 ;  /* 0x3000001bff1b7230 */ /* 0x000fe40000004100 */
[----:B------:R-:W-:Y:S01]  /*11030*/  FMUL.FTZ R26, R47, R29 ;  /* 0x0000001d2f1a7220 */ /* 0x000fe20000410000 */
[C---:B------:R-:W-:Y:S01]  /*11040*/  FMUL.FTZ R3, R46.reuse, R3 ;  /* 0x000000032e037220 */ /* 0x040fe20000410000 */
[C---:B------:R-:W-:Y:S01]  /*11050*/  FMUL.FTZ R34, R13.reuse, R29 ;  /* 0x0000001d0d227220 */ /* 0x040fe20000410000 */
[----:B------:R-:W-:Y:S01]  /*11060*/  FFMA.FTZ R7, R46, R0, -R7 ;  /* 0x000000002e077223 */ /* 0x000fe20000010807 */
[-C--:B------:R-:W-:Y:S01]  /*11070*/  FFMA.FTZ R26, R13, R27.reuse, -R26 ;  /* 0x0000001b0d1a7223 */ /* 0x080fe2000001081a */
[----:B------:R-:W-:Y:S01]  /*11080*/  F2FP.SATFINITE.E4M3.F32.PACK_AB_MERGE_C R38, R39, R38, RZ ;  /* 0x000000262726723e */ /* 0x000fe200048070ff */
[----:B------:R-:W-:Y:S01]  /*11090*/  FFMA.FTZ R3, R48, R0, R3 ;  /* 0x0000000030037223 */ /* 0x000fe20000010003 */
        /* <DEDUP_REMOVED lines=18> */
.L_x_5868:
[----:B------:R-:W-:Y:S05]  /*111c0*/  BSYNC B0 ;  /* 0x0000000000007941 */ /* 0x000fea0003800000 */
.L_x_5854:
[----:B------:R-:W-:Y:S01]  /*111d0*/  @!PT LDS RZ, [RZ] ;  /* 0x00000000fffff984 */ /* 0x000fe20000000800 */
[----:B------:R-:W-:Y:S01]  /*111e0*/  @!PT LDS RZ, [RZ] ;  /* 0x00000000fffff984 */ /* 0x000fe20000000800 */
[----:B------:R-:W-:Y:S01]  /*111f0*/  @!PT LDS RZ, [RZ] ;  /* 0x00000000fffff984 */ /* 0x000fe20000000800 */
[----:B------:R-:W-:Y:S01]  /*11200*/  @!PT LDS RZ, [RZ] ;  /* 0x00000000fffff984 */ /* 0x000fe20000000800 */
[----:B------:R4:W-:Y:S06]  /*11210*/  MEMBAR.ALL.CTA ;  /* 0x0000000000007992 */ /* 0x0009ec0000008000 */
[----:B----4-:R-:W4:Y:S01]  /*11220*/  FENCE.VIEW.ASYNC.S ;  /* 0x00000000000073c6 */ /* 0x010f220000000000 */
[----:B------:R-:W-:Y:S05]  /*11230*/  WARPSYNC.ALL ;  /* 0x0000000000007948 */ /* 0x000fea0003800000 */
[----:B----4-:R-:W-:Y:S06]  /*11240*/  BAR.SYNC.DEFER_BLOCKING 0xd, 0x100 ;  /* 0x0344000000007b1d */ /* 0x010fec0000010000 */
.L_x_5851:
[----:B-1----:R-:W4:Y:S02]  /*11250*/  LDL R0, [R1+0x44] ;  /* 0x0000440001007983 */ /* 0x002f240000100800 */
[----:B----4-:R-:W-:-:S13]  /*11260*/  R2UR UR4, R0 ;  /* 0x00000000000472ca */ /* 0x010fda00000e0000 */
[----:B------:R-:W-:-:S05]  /*11270*/  IMAD.U32 R0, RZ, RZ, UR4 ;  /* 0x00000004ff007e24 */ /* 0x000fca000f8e00ff */
[----:B------:R-:W-:-:S13]  /*11280*/  ISETP.NE.AND P0, PT, R0, 0x3, PT ;  /* 0x000000030000780c */ /* 0x000fda0003f05270 */
[----:B------:R-:W-:Y:S05]  /*11290*/  @!P0 BRA `(.L_x_5879) ;  /* 0x0000000000048947 */ /* 0x000fea0003800000 */
[----:B------:R-:W-:Y:S01]  /*112a0*/  BPT.TRAP 0x1 ;  /* 0x000000040000795c */ /* 0x000fe20000300000 */
.L_x_5879:
[----:B------:R-:W-:Y:S01]  /*112b0*/  IMAD R0, R233, 0x8, R16 ;  /* 0x00000008e9007824 */ /* 0x000fe200078e0210 */
[----:B--23--:R-:W-:-:S04]  /*112c0*/  SHF.L.U32 R7, R235, 0x1f, RZ ;  /* 0x0000001feb077819 */ /* 0x00cfc800000006ff */
[----:B------:R1:W2:Y:S01]  /*112d0*/  SYNCS.PHASECHK.TRANS64.TRYWAIT P1, [R0+URZ+0x2e830], R7 ;  /* 0x02e83007000075a7 */ /* 0x0002a2000802017f */
[----:B------:R-:W-:Y:S05]  /*112e0*/  @!P0 BRA `(.L_x_5880) ;  /* 0x0000000000048947 */ /* 0x000fea0003800000 */
[----:B------:R-:W-:Y:S01]  /*112f0*/  BPT.TRAP 0x1 ;  /* 0x000000040000795c */ /* 0x000fe20000300000 */
.L_x_5880:
[----:B0-----:R-:W-:Y:S01]  /*11300*/  IADD3 R3, R16, 0x20400, RZ ;  /* 0x0002040010037810 */ /* 0x001fe20007ffe0ff */
[----:B------:R-:W-:Y:S01]  /*11310*/  IMAD.MOV.U32 R5, RZ, RZ, 0x40000040 ;  /* 0x40000040ff057424 */ /* 0x000fe200078e00ff */
[----:B------:R-:W-:Y:S02]  /*11320*/  LOP3.LUT R4, R30, 0x10000, RZ, 0xfc, !PT ;  /* 0x000100001e047812 */ /* 0x000fe400078efcff */
[----:B------:R-:W-:-:S04]  /*11330*/  SHF.R.U32.HI R3, RZ, 0x4, R3 ;  /* 0x00000004ff037819 */ /* 0x000fc80000011603 */
[----:B------:R-:W-:-:S04]  /*11340*/  LOP3.LUT R3, R3, 0x3fff, RZ, 0xc0, !PT ;  /* 0x00003fff03037812 */ /* 0x000fc800078ec0ff */
[----:B------:R-:W-:-:S05]  /*11350*/  LOP3.LUT R3, R3, 0x10000, RZ, 0xfc, !PT ;  /* 0x0001000003037812 */ /* 0x000fca00078efcff */
[----:B------:R0:W-:Y:S01]  /*11360*/  STL [R1+0x4c], R3 ;  /* 0x00004c0301007387 */ /* 0x0001e20000100800 */
[----:B--2---:R-:W-:Y:S05]  /*11370*/  @P1 BRA `(.L_x_5881) ;  /* 0x0000000000081947 */ /* 0x004fea0003800000 */
[----:B------:R-:W2:Y:S02]  /*11380*/  SYNCS.PHASECHK.TRANS64.TRYWAIT P1, [R0+URZ+0x2e830], R7 ;  /* 0x02e83007000075a7 */ /* 0x000ea4000802017f */
[----:B--2---:R-:W-:Y:S05]  /*11390*/  @!P1 BRA `(.L_x_5882) ;  /* 0x0000013c00289947 */ /* 0x004fea0003800000 */
.L_x_5881:
[----:B0-----:R-:W3:Y:S01]  /*113a0*/  LDL R3, [R1+0x4c] ;  /* 0x00004c0001037983 */ /* 0x001ee20000100800 */
[----:B------:R-:W-:Y:S01]  /*113b0*/  IMAD.MOV.U32 R13, RZ, RZ, 0x40000040 ;  /* 0x40000040ff0d7424 */ /* 0x000fe200078e00ff */
[----:B------:R-:W-:Y:S05]  /*113c0*/  WARPSYNC.ALL ;  /* 0x0000000000007948 */ /* 0x000fea0003800000 */
[----:B------:R-:W-:Y:S01]  /*113d0*/  R2UR UR4, R4 ;  /* 0x00000000040472ca */ /* 0x000fe200000e0000 */
[----:B------:R-:W4:Y:S01]  /*113e0*/  LDL R138, [R1+0x9c] ;  /* 0x00009c00018a7983 */ /* 0x000f220000100800 */
[----:B------:R-:W-:Y:S02]  /*113f0*/  R2UR UR5, R5 ;  /* 0x00000000050572ca */ /* 0x000fe400000e0000 */
[----:B------:R-:W-:Y:S01]  /*11400*/  R2UR UR7, R13 ;  /* 0x000000000d0772ca */ /* 0x000fe200000e0000 */
[----:B------:R-:W-:Y:S01]  /*11410*/  WARPGROUP.ARRIVE ;  /* 0x00000000000079c5 */ /* 0x000fe20000000000 */
[----:B-12---:R-:W-:-:S02]  /*11420*/  IMAD.MOV.U32 R7, RZ, RZ, 0x40000040 ;  /* 0x40000040ff077424 */ /* 0x006fc400078e00ff */
[----:B------:R-:W-:Y:S01]  /*11430*/  IMAD.MOV.U32 R9, RZ, RZ, 0x40000040 ;  /* 0x40000040ff097424 */ /* 0x000fe200078e00ff */
[C---:B------:R-:W-:Y:S02]  /*11440*/  R2UR UR8, R4.reuse ;  /* 0x00000000040872ca */ /* 0x040fe400000e0000 */
[----:B------:R-:W-:Y:S02]  /*11450*/  R2UR UR9, R5 ;  /* 0x00000000050972ca */ /* 0x000fe400000e0000 */
[----:B------:R-:W-:Y:S01]  /*11460*/  R2UR UR11, R9 ;  /* 0x00000000090b72ca */ /* 0x000fe200000e0000 */
[----:B------:R-:W-:Y:S01]  /*11470*/  IMAD.MOV.U32 R11, RZ, RZ, 0x40000040 ;  /* 0x40000040ff0b7424 */ /* 0x000fe200078e00ff */
[----:B------:R-:W-:Y:S02]  /*11480*/  R2UR UR12, R4 ;  /* 0x00000000040c72ca */ /* 0x000fe400000e0000 */
[----:B------:R-:W-:Y:S02]  /*11490*/  R2UR UR13, R5 ;  /* 0x00000000050d72ca */ /* 0x000fe400000e0000 */
[----:B------:R-:W-:Y:S01]  /*114a0*/  R2UR UR15, R11 ;  /* 0x000000000b0f72ca */ /* 0x000fe200000e0000 */
[----:B---3--:R-:W-:-:S05]  /*114b0*/  IMAD R12, R233, 0x700, R3 ;  /* 0x00000700e90c7824 */ /* 0x008fca00078e0203 */
[----:B------:R-:W-:-:S13]  /*114c0*/  R2UR UR6, R12 ;  /* 0x000000000c0672ca */ /* 0x000fda00000e0000 */
[----:B------:R-:W-:Y:S01]  /*114d0*/  QGMMA.64x32x32.F32.E4M3.E4M3 R120, gdesc[UR4], RZ, !UPT, gsb0 ;  /* 0x00600000047879f3 */ /* 0x000fe2000c0008ff */
[----:B------:R-:W-:Y:S01]  /*114e0*/  VIADD R6, R12, 0x100 ;  /* 0x000001000c067836 */ /* 0x000fe20000000000 */
[----:B------:R-:W-:Y:S02]  /*114f0*/  R2UR UR7, R7 ;  /* 0x00000000070772ca */ /* 0x000fe400000e0000 */
[----:B------:R-:W-:Y:S02]  /*11500*/  R2UR UR4, R4 ;  /* 0x00000000040472ca */ /* 0x000fe400000e0000 */
[----:B------:R-:W-:Y:S02]  /*11510*/  R2UR UR6, R6 ;  /* 0x00000000060672ca */ /* 0x000fe400000e0000 */
[----:B------:R-:W-:Y:S01]  /*11520*/  R2UR UR5, R5 ;  /* 0x00000000050572ca */ /* 0x000fe200000e0000 */
[----:B------:R-:W-:Y:S02]  /*11530*/  WARPGROUP.DEPBAR.LE gsb0, 0x0 ;  /* 0x00008000000079c5 */ /* 0x000fe40000010000 */
[----:B-----5:R-:W-:-:S10]  /*11540*/  WARPGROUP.ARRIVE ;  /* 0x00000000000079c5 */ /* 0x020fd40000000000 */
[----:B------:R-:W-:Y:S01]  /*11550*/  QGMMA.64x32x32.F32.E4M3.E4M3 R104, gdesc[UR4], RZ, !UPT, gsb0 ;  /* 0x00600000046879f3 */ /* 0x000fe2000c0008ff */
[----:B------:R-:W-:-:S05]  /*11560*/  VIADD R8, R12, 0x200 ;  /* 0x000002000c087836 */ /* 0x000fca0000000000 */
[----:B------:R-:W-:Y:S01]  /*11570*/  R2UR UR10, R8 ;  /* 0x00000000080a72ca */ /* 0x000fe200000e0000 */
[----:B------:R-:W-:Y:S02]  /*11580*/  WARPGROUP.DEPBAR.LE gsb0, 0x0 ;  /* 0x00008000000079c5 */ /* 0x000fe40000010000 */
[----:B------:R-:W-:-:S10]  /*11590*/  WARPGROUP.ARRIVE ;  /* 0x00000000000079c5 */ /* 0x000fd40000000000 */
[----:B------:R-:W-:Y:S01]  /*115a0*/  QGMMA.64x32x32.F32.E4M3.E4M3 R88, gdesc[UR8], RZ, !UPT, gsb0 ;  /* 0x00600000085879f3 */ /* 0x000fe2000c0008ff */
[----:B------:R-:W-:-:S04]  /*115b0*/  IADD3 R10, R12, 0x300, RZ ;  /* 0x000003000c0a7810 */ /* 0x000fc80007ffe0ff */
[----:B------:R-:W-:Y:S01]  /*115c0*/  R2UR UR14, R10 ;  /* 0x000000000a0e72ca */ /* 0x000fe200000e0000 */
[----:B------:R-:W-:Y:S02]  /*115d0*/  WARPGROUP.DEPBAR.LE gsb0, 0x0 ;  /* 0x00008000000079c5 */ /* 0x000fe40000010000 */
[----:B------:R-:W-:-:S10]  /*115e0*/  WARPGROUP.ARRIVE ;  /* 0x00000000000079c5 */ /* 0x000fd40000000000 */
[----:B------:R-:W-:Y:S01]  /*115f0*/  QGMMA.64x32x32.F32.E4M3.E4M3 R72, gdesc[UR12], RZ, !UPT, gsb0 ;  /* 0x006000000c4879f3 */ /* 0x000fe2000c0008ff */
[----:B------:R-:W-:Y:S02]  /*11600*/  VIADD R6, R12, 0x400 ;  /* 0x000004000c067836 */ /* 0x000fe40000000000 */
[----:B------:R-:W-:Y:S01]  /*11610*/  IMAD.MOV.U32 R7, RZ, RZ, 0x40000040 ;  /* 0x40000040ff077424 */ /* 0x000fe200078e00ff */
[----:B------:R-:W-:Y:S02]  /*11620*/  R2UR UR16, R4 ;  /* 0x00000000041072ca */ /* 0x000fe400000e0000 */
[----:B------:R-:W-:Y:S02]  /*11630*/  R2UR UR18, R6 ;  /* 0x00000000061272ca */ /* 0x000fe400000e0000 */
[----:B------:R-:W-:Y:S02]  /*11640*/  R2UR UR19, R7 ;  /* 0x00000000071372ca */ /* 0x000fe400000e0000 */
[----:B------:R-:W-:Y:S01]  /*11650*/  R2UR UR17, R5 ;  /* 0x00000000051172ca */ /* 0x000fe200000e0000 */
[----:B------:R-:W-:-:S02]  /*11660*/  WARPGROUP.DEPBAR.LE gsb0, 0x0 ;  /* 0x00008000000079c5 */ /* 0x000fc40000010000 */
[----:B------:R-:W-:-:S10]  /*11670*/  WARPGROUP.ARRIVE ;  /* 0x00000000000079c5 */ /* 0x000fd40000000000 */
[----:B------:R-:W-:Y:S01]  /*11680*/  QGMMA.64x32x32.F32.E4M3.E4M3 R56, gdesc[UR16], RZ, !UPT, gsb0 ;  /* 0x00600000103879f3 */ /* 0x000fe2000c0008ff */
[----:B------:R-:W-:Y:S01]  /*11690*/  IMAD.MOV.U32 R9, RZ, RZ, 0x40000040 ;  /* 0x40000040ff097424 */ /* 0x000fe200078e00ff */
[----:B------:R-:W-:Y:S02]  /*116a0*/  IADD3 R8, R12, 0x500, RZ ;  /* 0x000005000c087810 */ /* 0x000fe40007ffe0ff */
[----:B------:R-:W-:Y:S02]  /*116b0*/  R2UR UR20, R4 ;  /* 0x00000000041472ca */ /* 0x000fe400000e0000 */
[----:B------:R-:W-:Y:S02]  /*116c0*/  R2UR UR22, R8 ;  /* 0x00000000081672ca */ /* 0x000fe400000e0000 */
[----:B------:R-:W-:Y:S02]  /*116d0*/  R2UR UR23, R9 ;  /* 0x00000000091772ca */ /* 0x000fe400000e0000 */
[----:B------:R-:W-:Y:S01]  /*116e0*/  R2UR UR21, R5 ;  /* 0x00000000051572ca */ /* 0x000fe200000e0000 */
[----:B------:R-:W-:-:S02]  /*116f0*/  WARPGROUP.DEPBAR.LE gsb0, 0x0 ;  /* 0x00008000000079c5 */ /* 0x000fc40000010000 */
        /* <DEDUP_REMOVED lines=11> */
[----:B------:R-:W-:Y:S01]  /*117b0*/  VIADD R14, R12, 0x2 ;  /* 0x000000020c0e7836 */ /* 0x000fe20000000000 */
[----:B------:R-:W-:Y:S01]  /*117c0*/  IADD3 R10, R4, 0x2, RZ ;  /* 0x00000002040a7810 */ /* 0x000fe20007ffe0ff */
[----:B------:R-:W-:Y:S02]  /*117d0*/  IMAD.MOV.U32 R15, RZ, RZ, 0x40000040 ;  /* 0x40000040ff0f7424 */ /* 0x000fe400078e00ff */
[----:B------:R-:W-:Y:S01]  /*117e0*/  IMAD.MOV.U32 R11, RZ, RZ, 0x40000040 ;  /* 0x40000040ff0b7424 */ /* 0x000fe200078e00ff */
[----:B------:R-:W-:Y:S02]  /*117f0*/  R2UR UR30, R14 ;  /* 0x000000000e1e72ca */ /* 0x000fe400000e0000 */
[----:B------:R-:W-:Y:S02]  /*11800*/  R2UR UR31, R15 ;  /* 0x000000000f1f72ca */ /* 0x000fe400000e0000 */
[----:B------:R-:W-:-:S02]  /*11810*/  R2UR UR28, R10 ;  /* 0x000000000a1c72ca */ /* 0x000fc400000e0000 */
[----:B------:R-:W-:Y:S01]  /*11820*/  R2UR UR29, R11 ;  /* 0x000000000b1d72ca */ /* 0x000fe200000e0000 */
[----:B------:R-:W-:Y:S02]  /*11830*/  WARPGROUP.DEPBAR.LE gsb0, 0x0 ;  /* 0x00008000000079c5 */ /* 0x000fe40000010000 */
[----:B------:R-:W-:-:S10]  /*11840*/  WARPGROUP.ARRIVE ;  /* 0x00000000000079c5 */ /* 0x000fd40000000000 */
[----:B------:R-:W-:Y:S01]  /*11850*/  QGMMA.64x32x32.F32.E4M3.E4M3 R120, gdesc[UR28], R120, gsb0 ;  /* 0x006000001c7879f3 */ /* 0x000fe20008000878 */
        /* <DEDUP_REMOVED lines=8> */
[----:B------:R-:W-:Y:S01]  /*118e0*/  QGMMA.64x32x32.F32.E4M3.E4M3 R104, gdesc[UR4], R104, gsb0 ;  /* 0x00600000046879f3 */ /* 0x000fe20008000868 */
        /* <DEDUP_REMOVED lines=8> */
[----:B------:R-:W-:Y:S01]  /*11970*/  QGMMA.64x32x32.F32.E4M3.E4M3 R88, gdesc[UR8], R88, gsb0 ;  /* 0x00600000085879f3 */ /* 0x000fe20008000858 */
[----:B------:R-:W-:Y:S01]  /*11980*/  VIADD R14, R12, 0x302 ;  /* 0x000003020c0e7836 */ /* 0x000fe20000000000 */
[----:B------:R-:W-:Y:S02]  /*11990*/  MOV R15, 0x40000040 ;  /* 0x40000040000f7802 */ /* 0x000fe40000000f00 */
[----:B------:R-:W-:Y:S02]  /*119a0*/  R2UR UR12, R10 ;  /* 0x000000000a0c72ca */ /* 0x000fe400000e0000 */
[----:B------:R-:W-:Y:S02]  /*119b0*/  R2UR UR14, R14 ;  /* 0x000000000e0e72ca */ /* 0x000fe400000e0000 */
[----:B------:R-:W-:Y:S02]  /*119c0*/  R2UR UR15, R15 ;  /* 0x000000000f0f72ca */ /* 0x000fe400000e0000 */
[----:B------:R-:W-:Y:S01]  /*119d0*/  R2UR UR13, R11 ;  /* 0x000000000b0d72ca */ /* 0x000fe200000e0000 */
[----:B------:R-:W-:-:S02]  /*119e0*/  WARPGROUP.DEPBAR.LE gsb0, 0x0 ;  /* 0x00008000000079c5 */ /* 0x000fc40000010000 */
        /* <DEDUP_REMOVED lines=30> */
[----:B------:R-:W-:Y:S02]  /*11bd0*/  VIADD R8, R4, 0x4 ;  /* 0x0000000404087836 */ /* 0x000fe40000000000 */
[----:B------:R-:W-:Y:S02]  /*11be0*/  IMAD.MOV.U32 R15, RZ, RZ, 0x40000040 ;  /* 0x40000040ff0f7424 */ /* 0x000fe400078e00ff */
[----:B------:R-:W-:Y:S01]  /*11bf0*/  IMAD.MOV.U32 R9, RZ, RZ, 0x40000040 ;  /* 0x40000040ff097424 */ /* 0x000fe200078e00ff */
[----:B------:R-:W-:Y:S02]  /*11c00*/  R2UR UR30, R14 ;  /* 0x000000000e1e72ca */ /* 0x000fe400000e0000 */
[----:B------:R-:W-:-:S02]  /*11c10*/  R2UR UR31, R15 ;  /* 0x000000000f1f72ca */ /* 0x000fc400000e0000 */
[----:B------:R-:W-:Y:S02]  /*11c20*/  R2UR UR28, R8 ;  /* 0x00000000081c72ca */ /* 0x000fe400000e0000 */
[----:B------:R-:W-:Y:S01]  /*11c30*/  R2UR UR29, R9 ;  /* 0x00000000091d72ca */ /* 0x000fe200000e0000 */
[----:B------:R-:W-:Y:S02]  /*11c40*/  WARPGROUP.DEPBAR.LE gsb0, 0x0 ;  /* 0x00008000000079c5 */ /* 0x000fe40000010000 */
        /* <DEDUP_REMOVED lines=57> */
[----:B------:R-:W-:Y:S01]  /*11fe0*/  IADD3 R136, R12, 0x6, RZ ;  /* 0x000000060c887810 */ /* 0x000fe20007ffe0ff */
[----:B------:R-:W-:Y:S01]  /*11ff0*/  IMAD.MOV.U32 R137, RZ, RZ, 0x40000040 ;  /* 0x40000040ff897424 */ /* 0x000fe200078e00ff */
[----:B------:R-:W-:Y:S02]  /*12000*/  MOV R7, 0x40000040 ;  /* 0x4000004000077802 */ /* 0x000fe40000000f00 */
        /* <DEDUP_REMOVED lines=68> */
[----:B------:R-:W0:Y:S01]  /*12450*/  MUFU.TANH R21, R21 ;  /* 0x0000001500157308 */ /* 0x000e220000002400 */
[----:B----4-:R-:W-:Y:S02]  /*12460*/  IMAD.IADD R133, R138, 0x1, R139 ;  /* 0x000000018a857824 */ /* 0x010fe400078e028b */
[----:B------:R-:W-:-:S05]  /*12470*/  FMUL.FTZ R13, R2, R66 ;  /* 0x00000042020d7220 */ /* 0x000fca0000410000 */
[----:B------:R-:W1:Y:S01]  /*12480*/  MUFU.TANH R122, R122 ;  /* 0x0000007a007a7308 */ /* 0x000e620000002400 */
[----:B------:R-:W-:-:S07]  /*12490*/  IMAD R66, R232, -0xe0, R133 ;  /* 0xffffff20e8427824 */ /* 0x000fce00078e0285 */
[----:B------:R-:W2:Y:S08]  /*124a0*/  MUFU.TANH R124, R124 ;  /* 0x0000007c007c7308 */ /* 0x000eb00000002400 */
[----:B------:R-:W3:Y:S08]  /*124b0*/  MUFU.TANH R20, R20 ;  /* 0x0000001400147308 */ /* 0x000ef00000002400 */
[----:B------:R-:W-:Y:S08]  /*124c0*/  MUFU.TANH R126, R126 ;  /* 0x0000007e007e7308 */ /* 0x000ff00000002400 */
[----:B------:R-:W4:Y:S01]  /*124d0*/  MUFU.TANH R128, R128 ;  /* 0x0000008000807308 */ /* 0x000f220000002400 */
[----:B------:R-:W-:-:S02]  /*124e0*/  WARPGROUP.DEPBAR.LE gsb0, 0x0 ;  /* 0x00008000000079c5 */ /* 0x000fc40000010000 */
[----:B------:R-:W-:-:S05]  /*124f0*/  FMUL.FTZ R133, R2, R40 ;  /* 0x0000002802857220 */ /* 0x000fca0000410000 */
[----:B------:R-:W4:Y:S01]  /*12500*/  MUFU.TANH R106, R106 ;  /* 0x0000006a006a7308 */ /* 0x000f220000002400 */
[----:B------:R-:W-:-:S07]  /*12510*/  ISETP.GT.AND P5, PT, R66, RZ, PT ;  /* 0x000000ff4200720c */ /* 0x000fce0003fa4270 */
[----:B------:R-:W4:Y:S01]  /*12520*/  MUFU.TANH R121, R121 ;  /* 0x0000007900797308 */ /* 0x000f220000002400 */
[----:B------:R-:W-:-:S07]  /*12530*/  ISETP.GT.AND P3, PT, R66, 0x9, PT ;  /* 0x000000094200780c */ /* 0x000fce0003f64270 */
[----:B------:R-:W4:Y:S01]  /*12540*/  MUFU.TANH R108, R108 ;  /* 0x0000006c006c7308 */ /* 0x000f220000002400 */
[----:B------:R-:W-:Y:S01]  /*12550*/  ISETP.GT.AND P1, PT, R66, 0x1, PT ;  /* 0x000000014200780c */ /* 0x000fe20003f24270 */
[----:B------:R-:W-:-:S06]  /*12560*/  FMUL.FTZ R129, R2, R132 ;  /* 0x0000008402817220 */ /* 0x000fcc0000410000 */
[----:B------:R1:W-:Y:S01]  /*12570*/  MUFU.TANH R40, R13 ;  /* 0x0000000d00287308 */ /* 0x0003e20000002400 */
[C---:B------:R-:W-:Y:S01]  /*12580*/  FMUL.FTZ R140, R2.reuse, R43 ;  /* 0x0000002b028c7220 */ /* 0x040fe20000410000 */
[----:B0-----:R-:W-:Y:S01]  /*12590*/  FSEL R21, R21, -INF , P5 ;  /* 0xff80000015157808 */ /* 0x001fe20002800000 */
[----:B------:R-:W-:Y:S01]  /*125a0*/  FMUL.FTZ R14, R2, R85 ;  /* 0x00000055020e7220 */ /* 0x000fe20000410000 */
[----:B------:R-:W-:Y:S01]  /*125b0*/  FSEL R3, R3, -INF , P5 ;  /* 0xff80000003037808 */ /* 0x000fe20002800000 */
[----:B-1----:R-:W-:-:S03]  /*125c0*/  IMAD.MOV.U32 R13, RZ, RZ, 0x40000040 ;  /* 0x40000040ff0d7424 */ /* 0x002fc600078e00ff */
[----:B------:R-:W0:Y:S01]  /*125d0*/  MUFU.TANH R125, R125 ;  /* 0x0000007d007d7308 */ /* 0x000e220000002400 */
[----:B------:R-:W-:Y:S01]  /*125e0*/  ISETP.GT.AND P5, PT, R66, 0x11, PT ;  /* 0x000000114200780c */ /* 0x000fe20003fa4270 */
[----:B------:R-:W-:Y:S01]  /*125f0*/  FMUL.FTZ R85, R2, R87 ;  /* 0x0000005702557220 */ /* 0x000fe20000410000 */
[----:B------:R-:W-:Y:S02]  /*12600*/  FSEL R43, R122, -INF , P3 ;  /* 0xff8000007a2b7808 */ /* 0x000fe40001800000 */
[----:B------:R-:W-:Y:S02]  /*12610*/  R2UR UR7, R13 ;  /* 0x000000000d0772ca */ /* 0x000fe400000e0000 */
[----:B--2---:R-:W-:Y:S01]  /*12620*/  FSEL R13, R124, -INF , P3 ;  /* 0xff8000007c0d7808 */ /* 0x004fe20001800000 */
[----:B------:R-:W1:Y:S01]  /*12630*/  MUFU.TANH R120, R120 ;  /* 0x0000007800787308 */ /* 0x000e620000002400 */
[----:B------:R-:W-:Y:S01]  /*12640*/  ISETP.GT.AND P3, PT, R66, 0x20, PT ;  /* 0x000000204200780c */ /* 0x000fe20003f64270 */
[----:B------:R-:W-:Y:S01]  /*12650*/  FMUL.FTZ R87, R2, R70 ;  /* 0x0000004602577220 */ /* 0x000fe20000410000 */
[----:B------:R-:W-:Y:S01]  /*12660*/  VIADD R12, R12, 0x606 ;  /* 0x000006060c0c7836 */ /* 0x000fe20000000000 */
[----:B------:R-:W-:Y:S01]  /*12670*/  ISETP.GT.AND P2, PT, R66, 0x8, PT ;  /* 0x000000084200780c */ /* 0x000fe20003f44270 */
[----:B------:R-:W-:Y:S01]  /*12680*/  FMUL.FTZ R225, R2, R45 ;  /* 0x0000002d02e17220 */ /* 0x000fe20000410000 */
[----:B---3--:R-:W-:Y:S01]  /*12690*/  FSEL R20, R20, -INF , P1 ;  /* 0xff80000014147808 */ /* 0x008fe20000800000 */
[C---:B------:R-:W-:Y:S01]  /*126a0*/  FMUL.FTZ R183, R2.reuse, R47 ;  /* 0x0000002f02b77220 */ /* 0x040fe20000410000 */
[C---:B------:R-:W-:Y:S01]  /*126b0*/  FMUL.FTZ R70, R2.reuse, R52 ;  /* 0x0000003402467220 */ /* 0x040fe20000410000 */
[----:B------:R-:W2:Y:S01]  /*126c0*/  MUFU.TANH R123, R123 ;  /* 0x0000007b007b7308 */ /* 0x000ea20000002400 */
[C---:B------:R-:W-:Y:S01]  /*126d0*/  FMUL.FTZ R69, R2.reuse, R69 ;  /* 0x0000004502457220 */ /* 0x040fe20000410000 */
[----:B------:R-:W-:Y:S01]  /*126e0*/  FMUL.FTZ R52, R2, R53 ;  /* 0x0000003502347220 */ /* 0x000fe20000410000 */
[----:B----4-:R-:W-:-:S02]  /*126f0*/  FSEL R45, R128, -INF , P5 ;  /* 0xff800000802d7808 */ /* 0x010fc40002800000 */
[----:B------:R-:W-:Y:S02]  /*12700*/  FSEL R47, R126, -INF , P5 ;  /* 0xff8000007e2f7808 */ /* 0x000fe40002800000 */
[----:B------:R-:W-:Y:S01]  /*12710*/  ISETP.GT.AND P5, PT, R66, 0x28, PT ;  /* 0x000000284200780c */ /* 0x000fe20003fa4270 */
[----:B------:R-:W3:Y:S01]  /*12720*/  MUFU.TANH R129, R129 ;  /* 0x0000008100817308 */ /* 0x000ee20000002400 */
[----:B------:R-:W-:Y:S01]  /*12730*/  FSEL R53, R106, -INF , P3 ;  /* 0xff8000006a357808 */ /* 0x000fe20001800000 */
[----:B------:R-:W-:Y:S01]  /*12740*/  FMUL.FTZ R104, R2, R104 ;  /* 0x0000006802687220 */ /* 0x000fe20000410000 */
[----:B------:R-:W-:Y:S02]  /*12750*/  FSEL R121, R121, -INF , P2 ;  /* 0xff80000079797808 */ /* 0x000fe40001000000 */
[----:B------:R-:W-:Y:S02]  /*12760*/  FMNMX.FTZ R106, R3, R20, !PT ;  /* 0x00000014036a7209 */ /* 0x000fe40007810000 */
[----:B------:R-:W-:-:S02]  /*12770*/  R2UR UR6, R12 ;  /* 0x000000000c0672ca */ /* 0x000fc400000e0000 */
[----:B------:R-:W-:Y:S01]  /*12780*/  R2UR UR4, R6 ;  /* 0x00000000060472ca */ /* 0x000fe200000e0000 */
[----:B------:R4:W-:Y:S01]  /*12790*/  MUFU.TANH R12, R69 ;  /* 0x00000045000c7308 */ /* 0x0009e20000002400 */
[----:B------:R-:W-:Y:S01]  /*127a0*/  R2UR UR5, R7 ;  /* 0x00000000070572ca */ /* 0x000fe200000e0000 */
[----:B------:R-:W-:Y:S01]  /*127b0*/  FMUL.FTZ R105, R2, R105 ;  /* 0x0000006902697220 */ /* 0x000fe20000410000 */
[----:B------:R-:W-:-:S05]  /*127c0*/  ISETP.GT.AND P4, PT, R66, 0x10, PT ;  /* 0x000000104200780c */ /* 0x000fca0003f84270 */
[----:B------:R-:W3:Y:S01]  /*127d0*/  MUFU.TANH R130, R130 ;  /* 0x0000008200827308 */ /* 0x000ee20000002400 */
[----:B----4-:R-:W-:Y:S02]  /*127e0*/  FSEL R69, R108, -INF , P5 ;  /* 0xff8000006c457808 */ /* 0x010fe40002800000 */
[----:B------:R-:W-:Y:S01]  /*127f0*/  FMNMX.FTZ R108, R121, R106, !PT ;  /* 0x0000006a796c7209 */ /* 0x000fe20007810000 */
[C---:B------:R-:W-:Y:S01]  /*12800*/  FMUL.FTZ R131, R2.reuse, R134 ;  /* 0x0000008602837220 */ /* 0x040fe20000410000 */
[----:B0-----:R-:W-:Y:S01]  /*12810*/  FSEL R125, R125, -INF , P4 ;  /* 0xff8000007d7d7808 */ /* 0x001fe20002000000 */
[----:B------:R-:W-:Y:S02]  /*12820*/  WARPGROUP.ARRIVE ;  /* 0x00000000000079c5 */ /* 0x000fe40000000000 */
[----:B------:R-:W0:Y:S01]  /*12830*/  MUFU.TANH R127, R127 ;  /* 0x0000007f007f7308 */ /* 0x000e220000002400 */
[----:B------:R-:W-:Y:S01]  /*12840*/  FMNMX.FTZ R108, R43, R108, !PT ;  /* 0x0000006c2b6c7209 */ /* 0x000fe20007810000 */
[----:B------:R-:W-:Y:S01]  /*12850*/  FMUL.FTZ R132, R2, R135 ;  /* 0x0000008702847220 */ /* 0x000fe20000410000 */
[----:B-1----:R-:W-:Y:S01]  /*12860*/  FSEL R120, R120, -INF , P1 ;  /* 0xff80000078787808 */ /* 0x002fe20000800000 */
[----:B------:R-:W-:-:S04]  /*12870*/  FMUL.FTZ R109, R2, R109 ;  /* 0x0000006d026d7220 */ /* 0x000fc80000410000 */
[----:B------:R-:W1:Y:S01]  /*12880*/  MUFU.TANH R104, R104 ;  /* 0x0000006800687308 */ /* 0x000e620000002400 */
[----:B------:R-:W-:Y:S01]  /*12890*/  ISETP.GT.AND P1, PT, R66, 0x18, PT ;  /* 0x000000184200780c */ /* 0x000fe20003f24270 */
[----:B------:R-:W-:Y:S01]  /*128a0*/  QGMMA.64x32x32.F32.E4M3.E4M3 R24, gdesc[UR4], R24, gsb0 ;  /* 0x00600000041879f3 */ /* 0x000fe20008000818 */
[----:B------:R-:W-:-:S05]  /*128b0*/  FMNMX.FTZ R108, R125, R108, !PT ;  /* 0x0000006c7d6c7209 */ /* 0x000fca0007810000 */
[----:B------:R-:W4:Y:S01]  /*128c0*/  MUFU.TANH R105, R105 ;  /* 0x0000006900697308 */ /* 0x000f220000002400 */
[----:B--2---:R-:W-:Y:S01]  /*128d0*/  FSEL R123, R123, -INF , P2 ;  /* 0xff8000007b7b7808 */ /* 0x004fe20001000000 */
[----:B------:R-:W-:Y:S01]  /*128e0*/  FMUL.FTZ R112, R2, R112 ;  /* 0x0000007002707220 */ /* 0x000fe20000410000 */
[----:B------:R-:W-:Y:S01]  /*128f0*/  ISETP.GT.AND P2, PT, R66, 0x19, PT ;  /* 0x000000194200780c */ /* 0x000fe20003f44270 */
[----:B------:R-:W-:Y:S01]  /*12900*/  FMUL.FTZ R15, R2, R86 ;  /* 0x00000056020f7220 */ /* 0x000fe20000410000 */
[----:B---3--:R-:W-:-:S03]  /*12910*/  FSEL R129, R129, -INF , P1 ;  /* 0xff80000081817808 */ /* 0x008fc60000800000 */
[----:B------:R-:W2:Y:S01]  /*12920*/  MUFU.TANH R131, R131 ;  /* 0x0000008300837308 */ /* 0x000ea20000002400 */
[----:B------:R-:W-:Y:S01]  /*12930*/  FMNMX.FTZ R108, R47, R108, !PT ;  /* 0x0000006c2f6c7209 */ /* 0x000fe20007810000 */
[C---:B------:R-:W-:Y:S01]  /*12940*/  FMUL.FTZ R86, R2.reuse, R51 ;  /* 0x0000003302567220 */ /* 0x040fe20000410000 */
[----:B------:R-:W-:Y:S01]  /*12950*/  FMUL.FTZ R107, R2, R107 ;  /* 0x0000006b026b7220 */ /* 0x000fe20000410000 */
[----:B------:R-:W-:Y:S01]  /*12960*/  FSEL R51, R130, -INF , P2 ;  /* 0xff80000082337808 */ /* 0x000fe20001000000 */
[C---:B------:R-:W-:Y:S01]  /*12970*/  FMUL.FTZ R113, R2.reuse, R113 ;  /* 0x0000007102717220 */ /* 0x040fe20000410000 */
[----:B------:R-:W-:Y:S01]  /*12980*/  FMNMX.FTZ R108, R129, R108, !PT ;  /* 0x0000006c816c7209 */ /* 0x000fe20007810000 */
[C---:B------:R-:W-:Y:S01]  /*12990*/  FMUL.FTZ R138, R2.reuse, R48 ;  /* 0x00000030028a7220 */ /* 0x040fe20000410000 */
[----:B------:R-:W3:Y:S01]  /*129a0*/  MUFU.TANH R132, R132 ;  /* 0x0000008400847308 */ /* 0x000ee20000002400 */
[C---:B------:R-:W-:Y:S01]  /*129b0*/  FMUL.FTZ R48, R2.reuse, R55 ;  /* 0x0000003702307220 */ /* 0x040fe20000410000 */
[----:B0-----:R-:W-:Y:S01]  /*129c0*/  FSEL R127, R127, -INF , P4 ;  /* 0xff8000007f7f7808 */ /* 0x001fe20002000000 */
[----:B------:R-:W-:-:S05]  /*129d0*/  FMUL.FTZ R110, R2, R110 ;  /* 0x0000006e026e7220 */ /* 0x000fca0000410000 */
[----:B------:R-:W0:Y:S01]  /*129e0*/  MUFU.TANH R109, R109 ;  /* 0x0000006d006d7308 */ /* 0x000e220000002400 */
[----:B------:R-:W-:Y:S01]  /*129f0*/  ISETP.GT.AND P4, PT, R66, 0x21, PT ;  /* 0x000000214200780c */ /* 0x000fe20003f84270 */
[----:B------:R-:W-:Y:S01]  /*12a00*/  FMUL.FTZ R115, R2, R115 ;  /* 0x0000007302737220 */ /* 0x000fe20000410000 */
[----:B-1----:R-:W-:Y:S01]  /*12a10*/  FSEL R55, R104, -INF , P3 ;  /* 0xff80000068377808 */ /* 0x002fe20001800000 */
[C---:B------:R-:W-:Y:S01]  /*12a20*/  FMUL.FTZ R116, R2.reuse, R116 ;  /* 0x0000007402747220 */ /* 0x040fe20000410000 */
[----:B------:R-:W-:Y:S01]  /*12a30*/  FMNMX.FTZ R108, R51, R108, !PT ;  /* 0x0000006c336c7209 */ /* 0x000fe20007810000 */
[C---:B------:R-:W-:Y:S01]  /*12a40*/  FMUL.FTZ R111, R2.reuse, R111 ;  /* 0x0000006f026f7220 */ /* 0x040fe20000410000 */
[C---:B------:R-:W-:Y:S01]  /*12a50*/  FMUL.FTZ R117, R2.reuse, R117 ;  /* 0x0000007502757220 */ /* 0x040fe20000410000 */
[----:B------:R-:W-:Y:S01]  /*12a60*/  MUFU.TANH R112, R112 ;  /* 0x0000007000707308 */ /* 0x000fe20000002400 */
[----:B----4-:R-:W-:Y:S01]  /*12a70*/  FSEL R105, R105, -INF , P4 ;  /* 0xff80000069697808 */ /* 0x010fe20002000000 */
[C---:B------:R-:W-:Y:S01]  /*12a80*/  FMUL.FTZ R92, R2.reuse, R92 ;  /* 0x0000005c025c7220 */ /* 0x040fe20000410000 */
[----:B------:R-:W-:Y:S01]  /*12a90*/  FMNMX.FTZ R108, R55, R108, !PT ;  /* 0x0000006c376c7209 */ /* 0x000fe20007810000 */
        /* <DEDUP_REMOVED lines=13> */
[----:B------:R-:W-:Y:S01]  /*12b70*/  FMNMX.FTZ R108, R105, R108, !PT ;  /* 0x0000006c696c7209 */ /* 0x000fe20007810000 */
[----:B------:R-:W-:Y:S01]  /*12b80*/  FMUL.FTZ R89, R2, R89 ;  /* 0x0000005902597220 */ /* 0x000fe20000410000 */
[----:B---3--:R-:W-:Y:S01]  /*12b90*/  FSEL R49, R132, -INF , P2 ;  /* 0xff80000084317808 */ /* 0x008fe20001000000 */
[C---:B------:R-:W-:Y:S01]  /*12ba0*/  FMUL.FTZ R221, R2.reuse, R44 ;  /* 0x0000002c02dd7220 */ /* 0x040fe20000410000 */
[C---:B------:R-:W-:Y:S01]  /*12bb0*/  FMUL.FTZ R91, R2.reuse, R91 ;  /* 0x0000005b025b7220 */ /* 0x040fe20000410000 */
[C---:B------:R-:W-:Y:S01]  /*12bc0*/  FMUL.FTZ R93, R2.reuse, R93 ;  /* 0x0000005d025d7220 */ /* 0x040fe20000410000 */
[----:B------:R-:W-:Y:S01]  /*12bd0*/  FMUL.FTZ R96, R2, R96 ;  /* 0x0000006002607220 */ /* 0x000fe20000410000 */
[----:B------:R-:W-:Y:S01]  /*12be0*/  MUFU.TANH R110, R110 ;  /* 0x0000006e006e7308 */ /* 0x000fe20000002400 */
[----:B------:R-:W-:Y:S01]  /*12bf0*/  ISETP.GT.AND P2, PT, R66, 0x30, PT ;  /* 0x000000304200780c */ /* 0x000fe20003f44270 */
[C---:B------:R-:W-:Y:S01]  /*12c00*/  FMUL.FTZ R98, R2.reuse, R98 ;  /* 0x0000006202627220 */ /* 0x040fe20000410000 */
[----:B0-----:R-:W-:Y:S01]  /*12c10*/  FSEL R109, R109, -INF , P1 ;  /* 0xff8000006d6d7808 */ /* 0x001fe20000800000 */
[C---:B------:R-:W-:Y:S01]  /*12c20*/  FMUL.FTZ R80, R2.reuse, R80 ;  /* 0x0000005002507220 */ /* 0x040fe20000410000 */
[C---:B------:R-:W-:Y:S01]  /*12c30*/  FMUL.FTZ R82, R2.reuse, R82 ;  /* 0x0000005202527220 */ /* 0x040fe20000410000 */
[C---:B------:R-:W-:Y:S01]  /*12c40*/  FMUL.FTZ R97, R2.reuse, R97 ;  /* 0x0000006102617220 */ /* 0x040fe20000410000 */
[C---:B------:R-:W-:Y:S01]  /*12c50*/  FMUL.FTZ R99, R2.reuse, R99 ;  /* 0x0000006302637220 */ /* 0x040fe20000410000 */
[----:B------:R-:W0:Y:S01]  /*12c60*/  MUFU.TANH R115, R115 ;  /* 0x0000007300737308 */ /* 0x000e220000002400 */
[----:B------:R-:W-:Y:S01]  /*12c70*/  FMNMX.FTZ R108, R69, R108, !PT ;  /* 0x0000006c456c7209 */ /* 0x000fe20007810000 */
[C---:B------:R-:W-:Y:S01]  /*12c80*/  FMUL.FTZ R68, R2.reuse, R68 ;  /* 0x0000004402447220 */ /* 0x040fe20000410000 */
[C---:B------:R-:W-:Y:S01]  /*12c90*/  FMUL.FTZ R67, R2.reuse, R67 ;  /* 0x0000004302437220 */ /* 0x040fe20000410000 */
[C---:B------:R-:W-:Y:S01]  /*12ca0*/  FMUL.FTZ R134, R2.reuse, R50 ;  /* 0x0000003202867220 */ /* 0x040fe20000410000 */
[C---:B------:R-:W-:Y:S01]  /*12cb0*/  FMUL.FTZ R135, R2.reuse, R41 ;  /* 0x0000002902877220 */ /* 0x040fe20000410000 */
[C---:B------:R-:W-:Y:S01]  /*12cc0*/  FMUL.FTZ R100, R2.reuse, R100 ;  /* 0x0000006402647220 */ /* 0x040fe20000410000 */
[----:B------:R-:W-:Y:S01]  /*12cd0*/  FMUL.FTZ R102, R2, R102 ;  /* 0x0000006602667220 */ /* 0x000fe20000410000 */
[----:B------:R-:W-:Y:S01]  /*12ce0*/  MUFU.TANH R116, R116 ;  /* 0x0000007400747308 */ /* 0x000fe20000002400 */
[----:B------:R-:W-:Y:S01]  /*12cf0*/  ISETP.GT.AND P3, PT, R66, 0x31, PT ;  /* 0x000000314200780c */ /* 0x000fe20003f64270 */
[C---:B------:R-:W-:Y:S01]  /*12d00*/  FMUL.FTZ R95, R2.reuse, R95 ;  /* 0x0000005f025f7220 */ /* 0x040fe20000410000 */
[C---:B------:R-:W-:Y:S01]  /*12d10*/  FMUL.FTZ R73, R2.reuse, R73 ;  /* 0x0000004902497220 */ /* 0x040fe20000410000 */
[C---:B------:R-:W-:Y:S01]  /*12d20*/  FMUL.FTZ R57, R2.reuse, R57 ;  /* 0x0000003902397220 */ /* 0x040fe20000410000 */
[C---:B------:R-:W-:Y:S01]  /*12d30*/  FMUL.FTZ R59, R2.reuse, R59 ;  /* 0x0000003b023b7220 */ /* 0x040fe20000410000 */
[C---:B------:R-:W-:Y:S01]  /*12d40*/  FMUL.FTZ R137, R2.reuse, R42 ;  /* 0x0000002a02897220 */ /* 0x040fe20000410000 */
[C---:B------:R-:W-:Y:S01]  /*12d50*/  FMUL.FTZ R76, R2.reuse, R76 ;  /* 0x0000004c024c7220 */ /* 0x040fe20000410000 */
[----:B------:R-:W2:Y:S01]  /*12d60*/  MUFU.TANH R111, R111 ;  /* 0x0000006f006f7308 */ /* 0x000ea20000002400 */
[----:B------:R-:W-:Y:S01]  /*12d70*/  FMNMX.FTZ R108, R109, R108, !PT ;  /* 0x0000006c6d6c7209 */ /* 0x000fe20007810000 */
[C---:B------:R-:W-:Y:S01]  /*12d80*/  FMUL.FTZ R78, R2.reuse, R78 ;  /* 0x0000004e024e7220 */ /* 0x040fe20000410000 */
[C---:B------:R-:W-:Y:S01]  /*12d90*/  FMUL.FTZ R77, R2.reuse, R77 ;  /* 0x0000004d024d7220 */ /* 0x040fe20000410000 */
[C---:B------:R-:W-:Y:S01]  /*12da0*/  FMUL.FTZ R79, R2.reuse, R79 ;  /* 0x0000004f024f7220 */ /* 0x040fe20000410000 */
        /* <DEDUP_REMOVED lines=20> */
[----:B------:R-:W-:Y:S01]  /*12ef0*/  ISETP.GT.AND P4, PT, R66, 0x38, PT ;  /* 0x000000384200780c */ /* 0x000fe20003f84270 */
[----:B------:R-:W-:Y:S01]  /*12f00*/  FMUL.FTZ R54, R2, R54 ;  /* 0x0000003602367220 */ /* 0x000fe20000410000 */
[----:B------:R-:W-:-:S05]  /*12f10*/  ULDC UR4, c[0x0][0x988] ;  /* 0x0002620000047ab9 */ /* 0x000fca0000000800 */
[----:B------:R-:W-:Y:S08]  /*12f20*/  MUFU.TANH R114, R114 ;  /* 0x0000007200727308 */ /* 0x000ff00000002400 */
[----:B------:R-:W3:Y:S08]  /*12f30*/  MUFU.TANH R88, R88 ;  /* 0x0000005800587308 */ /* 0x000ef00000002400 */
[----:B------:R4:W-:Y:S08]  /*12f40*/  MUFU.TANH R44, R87 ;  /* 0x00000057002c7308 */ /* 0x0009f00000002400 */
[----:B------:R-:W3:Y:S01]  /*12f50*/  MUFU.TANH R118, R118 ;  /* 0x0000007600767308 */ /* 0x000ee20000002400 */
[----:B----4-:R-:W-:-:S04]  /*12f60*/  FSEL R87, R112, -INF , P2 ;  /* 0xff80000070577808 */ /* 0x010fc80001000000 */
[----:B------:R-:W-:-:S03]  /*12f70*/  FMNMX.FTZ R108, R87, R108, !PT ;  /* 0x0000006c576c7209 */ /* 0x000fc60007810000 */
[----:B------:R-:W4:Y:S01]  /*12f80*/  MUFU.TANH R119, R119 ;  /* 0x0000007700777308 */ /* 0x000f220000002400 */
[----:B0-----:R-:W-:-:S07]  /*12f90*/  FSEL R115, R115, -INF , P3 ;  /* 0xff80000073737808 */ /* 0x001fce0001800000 */
[----:B------:R-:W-:Y:S08]  /*12fa0*/  MUFU.TANH R101, R101 ;  /* 0x0000006500657308 */ /* 0x000ff00000002400 */
[----:B------:R-:W0:Y:S08]  /*12fb0*/  MUFU.TANH R103, R103 ;  /* 0x0000006700677308 */ /* 0x000e300000002400 */
[----:B------:R-:W-:Y:S08]  /*12fc0*/  MUFU.TANH R90, R90 ;  /* 0x0000005a005a7308 */ /* 0x000ff00000002400 */
[----:B------:R-:W0:Y:S08]  /*12fd0*/  MUFU.TANH R89, R89 ;  /* 0x0000005900597308 */ /* 0x000e300000002400 */
[----:B------:R1:W-:Y:S01]  /*12fe0*/  MUFU.TANH R50, R133 ;  /* 0x0000008500327308 */ /* 0x0003e20000002400 */
[----:B--2---:R-:W-:-:S07]  /*12ff0*/  FSEL R111, R111, -INF , P1 ;  /* 0xff8000006f6f7808 */ /* 0x004fce0000800000 */
[----:B------:R-:W2:Y:S01]  /*13000*/  MUFU.TANH R91, R91 ;  /* 0x0000005b005b7308 */ /* 0x000ea20000002400 */
[----:B-1----:R-:W-:Y:S02]  /*13010*/  FSEL R133, R113, -INF , P3 ;  /* 0xff80000071857808 */ /* 0x002fe40001800000 */
[----:B------:R-:W-:Y:S02]  /*13020*/  ISETP.GT.AND P3, PT, R66, 0x48, PT ;  /* 0x000000484200780c */ /* 0x000fe40003f64270 */
[----:B------:R-:W-:-:S03]  /*13030*/  FMNMX.FTZ R108, R133, R108, !PT ;  /* 0x0000006c856c7209 */ /* 0x000fc60007810000 */
[----:B------:R-:W1:Y:S01]  /*13040*/  MUFU.TANH R93, R93 ;  /* 0x0000005d005d7308 */ /* 0x000e620000002400 */
[----:B------:R-:W-:-:S07]  /*13050*/  ISETP.GT.AND P1, PT, R66, 0x40, PT ;  /* 0x000000404200780c */ /* 0x000fce0003f24270 */
[----:B------:R-:W-:Y:S01]  /*13060*/  MUFU.TANH R96, R96 ;  /* 0x0000006000607308 */ /* 0x000fe20000002400 */
[----:B------:R-:W-:-:S07]  /*13070*/  FSEL R143, R94, -INF , P3 ;  /* 0xff8000005e8f7808 */ /* 0x000fce0001800000 */
[----:B------:R-:W1:Y:S01]  /*13080*/  MUFU.TANH R98, R98 ;  /* 0x0000006200627308 */ /* 0x000e620000002400 */
[----:B------:R-:W-:-:S07]  /*13090*/  FSEL R147, R92, -INF , P3 ;  /* 0xff8000005c937808 */ /* 0x000fce0001800000 */
[----:B------:R-:W-:Y:S08]  /*130a0*/  MUFU.TANH R80, R80 ;  /* 0x0000005000507308 */ /* 0x000ff00000002400 */
[----:B------:R-:W1:Y:S08]  /*130b0*/  MUFU.TANH R82, R82 ;  /* 0x0000005200527308 */ /* 0x000e700000002400 */
[----:B------:R3:W-:Y:S08]  /*130c0*/  MUFU.TANH R41, R67 ;  /* 0x0000004300297308 */ /* 0x0007f00000002400 */
[----:B------:R-:W-:Y:S01]  /*130d0*/  MUFU.TANH R42, R68 ;  /* 0x00000044002a7308 */ /* 0x000fe20000002400 */
[----:B---3--:R-:W-:-:S02]  /*130e0*/  FSEL R67, R110, -INF , P5 ;  /* 0xff8000006e437808 */ /* 0x008fc40002800000 */
[----:B------:R-:W-:-:S05]  /*130f0*/  ISETP.GT.AND P5, PT, R66, 0x39, PT ;  /* 0x000000394200780c */ /* 0x000fca0003fa4270 */
[----:B------:R-:W-:Y:S01]  /*13100*/  MUFU.TANH R97, R97 ;  /* 0x0000006100617308 */ /* 0x000fe20000002400 */
[----:B------:R-:W-:-:S07]  /*13110*/  FSEL R117, R117, -INF , P5 ;  /* 0xff80000075757808 */ /* 0x000fce0002800000 */
[----:B------:R-:W3:Y:S01]  /*13120*/  MUFU.TANH R99, R99 ;  /* 0x0000006300637308 */ /* 0x000ee20000002400 */
[----:B------:R-:W-:-:S07]  /*13130*/  ISETP.GT.AND P3, PT, R66, 0x59, PT ;  /* 0x000000594200780c */ /* 0x000fce0003f64270 */
[----:B------:R4:W-:Y:S01]  /*13140*/  MUFU.TANH R68, R135 ;  /* 0x0000008700447308 */ /* 0x0009e20000002400 */
[----:B------:R-:W-:Y:S02]  /*13150*/  FSEL R141, R88, -INF , P1 ;  /* 0xff800000588d7808 */ /* 0x000fe40000800000 */
[----:B----4-:R-:W-:-:S05]  /*13160*/  FSEL R135, R116, -INF , P4 ;  /* 0xff80000074877808 */ /* 0x010fca0002000000 */
[----:B------:R-:W-:Y:S01]  /*13170*/  MUFU.TANH R100, R100 ;  /* 0x0000006400647308 */ /* 0x000fe20000002400 */
[----:B------:R-:W-:-:S07]  /*13180*/  FMNMX.FTZ R108, R135, R108, !PT ;  /* 0x0000006c876c7209 */ /* 0x000fce0007810000 */
[----:B------:R-:W4:Y:S01]  /*13190*/  MUFU.TANH R102, R102 ;  /* 0x0000006600667308 */ /* 0x000f220000002400 */
[----:B------:R-:W-:-:S07]  /*131a0*/  FMNMX.FTZ R108, R117, R108, !PT ;  /* 0x0000006c756c7209 */ /* 0x000fce0007810000 */
[----:B------:R-:W4:Y:S01]  /*131b0*/  MUFU.TANH R95, R95 ;  /* 0x0000005f005f7308 */ /* 0x000f220000002400 */
[----:B------:R-:W-:-:S07]  /*131c0*/  FSEL R113, R118, -INF , P4 ;  /* 0xff80000076717808 */ /* 0x000fce0002000000 */
[----:B------:R-:W4:Y:S01]  /*131d0*/  MUFU.TANH R73, R73 ;  /* 0x0000004900497308 */ /* 0x000f220000002400 */
[----:B------:R-:W-:-:S07]  /*131e0*/  ISETP.GT.AND P4, PT, R66, 0x49, PT ;  /* 0x000000494200780c */ /* 0x000fce0003f84270 */
[----:B------:R-:W-:Y:S01]  /*131f0*/  MUFU.TANH R57, R57 ;  /* 0x0000003900397308 */ /* 0x000fe20000002400 */
[----:B------:R-:W-:-:S07]  /*13200*/  FSEL R119, R119, -INF , P5 ;  /* 0xff80000077777808 */ /* 0x000fce0002800000 */
[----:B------:R-:W4:Y:S01]  /*13210*/  MUFU.TANH R59, R59 ;  /* 0x0000003b003b7308 */ /* 0x000f220000002400 */
[----:B0-----:R-:W-:-:S07]  /*13220*/  FSEL R103, R103, -INF , P3 ;  /* 0xff80000067677808 */ /* 0x001fce0001800000 */
[----:B------:R-:W-:Y:S01]  /*13230*/  MUFU.TANH R76, R76 ;  /* 0x0000004c004c7308 */ /* 0x000fe20000002400 */
[----:B------:R-:W-:-:S07]  /*13240*/  FSEL R157, R101, -INF , P3 ;  /* 0xff800000659d7808 */ /* 0x000fce0001800000 */
[----:B------:R-:W0:Y:S01]  /*13250*/  MUFU.TANH R78, R78 ;  /* 0x0000004e004e7308 */ /* 0x000e220000002400 */
[C---:B------:R-:W-:Y:S02]  /*13260*/  ISETP.GT.AND P5, PT, R66.reuse, 0x50, PT ;  /* 0x000000504200780c */ /* 0x040fe40003fa4270 */
[----:B------:R-:W-:-:S05]  /*13270*/  ISETP.GT.AND P3, PT, R66, 0x70, PT ;  /* 0x000000704200780c */ /* 0x000fca0003f64270 */
[----:B------:R2:W-:Y:S01]  /*13280*/  MUFU.TANH R46, R71 ;  /* 0x00000047002e7308 */ /* 0x0005e20000002400 */
[----:B------:R-:W-:-:S07]  /*13290*/  FMNMX.FTZ R108, R141, R108, !PT ;  /* 0x0000006c8d6c7209 */ /* 0x000fce0007810000 */
[----:B------:R-:W-:Y:S01]  /*132a0*/  MUFU.TANH R77, R77 ;  /* 0x0000004d004d7308 */ /* 0x000fe20000002400 */
[----:B--2---:R-:W-:Y:S02]  /*132b0*/  FSEL R71, R114, -INF , P2 ;  /* 0xff80000072477808 */ /* 0x004fe40001000000 */
[----:B------:R-:W-:-:S05]  /*132c0*/  ISETP.GT.AND P2, PT, R66, 0x41, PT ;  /* 0x000000414200780c */ /* 0x000fca0003f44270 */
[----:B------:R-:W2:Y:S01]  /*132d0*/  MUFU.TANH R79, R79 ;  /* 0x0000004f004f7308 */ /* 0x000ea20000002400 */
[----:B------:R-:W-:-:S07]  /*132e0*/  FSEL R145, R89, -INF , P2 ;  /* 0xff80000059917808 */ /* 0x000fce0001000000 */
[----:B------:R-:W-:Y:S01]  /*132f0*/  MUFU.TANH R72, R72 ;  /* 0x0000004800487308 */ /* 0x000fe20000002400 */
[----:B------:R-:W-:-:S07]  /*13300*/  FSEL R91, R91, -INF , P2 ;  /* 0xff8000005b5b7808 */ /* 0x000fce0001000000 */
[----:B------:R-:W2:Y:S01]  /*13310*/  MUFU.TANH R74, R74 ;  /* 0x0000004a004a7308 */ /* 0x000ea20000002400 */
[----:B-1----:R-:W-:-:S07]  /*13320*/  FSEL R149, R93, -INF , P4 ;  /* 0xff8000005d957808 */ /* 0x002fce0002000000 */
[----:B------:R-:W-:Y:S01]  /*13330*/  MUFU.TANH R14, R14 ;  /* 0x0000000e000e7308 */ /* 0x000fe20000002400 */
[----:B------:R-:W-:-:S07]  /*13340*/  ISETP.GT.AND P2, PT, R66, 0x58, PT ;  /* 0x000000584200780c */ /* 0x000fce0003f44270 */
[----:B------:R-:W1:Y:S01]  /*13350*/  MUFU.TANH R85, R85 ;  /* 0x0000005500557308 */ /* 0x000e620000002400 */
[----:B------:R-:W-:Y:S02]  /*13360*/  FSEL R93, R98, -INF , P5 ;  /* 0xff800000625d7808 */ /* 0x000fe40002800000 */
[----:B------:R-:W-:-:S05]  /*13370*/  FSEL R151, R96, -INF , P5 ;  /* 0xff80000060977808 */ /* 0x000fca0002800000 */
[----:B------:R3:W-:Y:S01]  /*13380*/  MUFU.TANH R104, R137 ;  /* 0x0000008900687308 */ /* 0x0007e20000002400 */
[----:B------:R-:W-:Y:S02]  /*13390*/  FSEL R165, R82, -INF , P3 ;  /* 0xff80000052a57808 */ /* 0x000fe40001800000 */
[----:B------:R-:W-:-:S05]  /*133a0*/  FSEL R167, R80, -INF , P3 ;  /* 0xff80000050a77808 */ /* 0x000fca0001800000 */
[----:B------:R-:W1:Y:S01]  /*133b0*/  MUFU.TANH R75, R75 ;  /* 0x0000004b004b7308 */ /* 0x000e620000002400 */
[----:B---3--:R-:W-:Y:S02]  /*133c0*/  FSEL R137, R90, -INF , P1 ;  /* 0xff8000005a897808 */ /* 0x008fe40000800000 */
[----:B------:R-:W-:-:S05]  /*133d0*/  ISETP.GT.AND P1, PT, R66, 0x51, PT ;  /* 0x000000514200780c */ /* 0x000fca0003f24270 */
[----:B------:R-:W-:Y:S01]  /*133e0*/  MUFU.TANH R56, R56 ;  /* 0x0000003800387308 */ /* 0x000fe20000002400 */
[----:B------:R-:W-:Y:S02]  /*133f0*/  ISETP.GT.AND P5, PT, R66, 0x61, PT ;  /* 0x000000614200780c */ /* 0x000fe40003fa4270 */
[----:B------:R-:W-:-:S05]  /*13400*/  FSEL R99, R99, -INF , P1 ;  /* 0xff80000063637808 */ /* 0x000fca0000800000 */
[----:B------:R-:W3:Y:S01]  /*13410*/  MUFU.TANH R58, R58 ;  /* 0x0000003a003a7308 */ /* 0x000ee20000002400 */
[----:B------:R-:W-:Y:S02]  /*13420*/  FSEL R153, R97, -INF , P1 ;  /* 0xff80000061997808 */ /* 0x000fe40000800000 */
[----:B------:R-:W-:Y:S02]  /*13430*/  FMNMX.FTZ R108, R145, R108, !PT ;  /* 0x0000006c916c7209 */ /* 0x000fe40007810000 */
[----:B------:R-:W-:-:S03]  /*13440*/  ISETP.GT.AND P3, PT, R66, 0x81, PT ;  /* 0x000000814200780c */ /* 0x000fc60003f64270 */
[----:B------:R-:W-:Y:S01]  /*13450*/  MUFU.TANH R81, R81 ;  /* 0x0000005100517308 */ /* 0x000fe20000002400 */
[----:B------:R-:W-:-:S07]  /*13460*/  ISETP.GT.AND P1, PT, R66, 0x68, PT ;  /* 0x000000684200780c */ /* 0x000fce0003f24270 */
[----:B------:R-:W3:Y:S01]  /*13470*/  MUFU.TANH R83, R83 ;  /* 0x0000005300537308 */ /* 0x000ee20000002400 */
[----:B----4-:R-:W-:Y:S02]  /*13480*/  FSEL R97, R102, -INF , P2 ;  /* 0xff80000066617808 */ /* 0x010fe40001000000 */
[----:B------:R-:W-:Y:S02]  /*13490*/  FSEL R155, R100, -INF , P2 ;  /* 0xff800000649b7808 */ /* 0x000fe40001000000 */
[----:B------:R-:W-:-:S03]  /*134a0*/  FSEL R95, R95, -INF , P4 ;  /* 0xff8000005f5f7808 */ /* 0x000fc60002000000 */
[----:B------:R-:W-:Y:S01]  /*134b0*/  MUFU.TANH R84, R84 ;  /* 0x0000005400547308 */ /* 0x000fe20000002400 */
[----:B------:R-:W-:Y:S02]  /*134c0*/  ISETP.GT.AND P2, PT, R66, 0x69, PT ;  /* 0x000000694200780c */ /* 0x000fe40003f44270 */
[----:B------:R-:W-:Y:S02]  /*134d0*/  FSEL R161, R73, -INF , P5 ;  /* 0xff80000049a17808 */ /* 0x000fe40002800000 */
[----:B------:R-:W-:-:S03]  /*134e0*/  FMNMX.FTZ R108, R147, R108, !PT ;  /* 0x0000006c936c7209 */ /* 0x000fc60007810000 */
[----:B------:R-:W4:Y:S01]  /*134f0*/  MUFU.TANH R15, R15 ;  /* 0x0000000f000f7308 */ /* 0x000f220000002400 */
[----:B------:R-:W-:Y:S02]  /*13500*/  FSEL R59, R59, -INF , P3 ;  /* 0xff8000003b3b7808 */ /* 0x000fe40001800000 */
[----:B------:R-:W-:-:S05]  /*13510*/  FSEL R177, R57, -INF , P3 ;  /* 0xff80000039b17808 */ /* 0x000fca0001800000 */
[----:B------:R-:W4:Y:S01]  /*13520*/  MUFU.TANH R65, R65 ;  /* 0x0000004100417308 */ /* 0x000f220000002400 */
[----:B------:R-:W-:Y:S02]  /*13530*/  ISETP.GT.AND P4, PT, R66, 0x60, PT ;  /* 0x000000604200780c */ /* 0x000fe40003f84270 */
[----:B0-----:R-:W-:Y:S02]  /*13540*/  FSEL R73, R78, -INF , P1 ;  /* 0xff8000004e497808 */ /* 0x001fe40000800000 */
[----:B------:R-:W-:-:S03]  /*13550*/  FSEL R163, R76, -INF , P1 ;  /* 0xff8000004ca37808 */ /* 0x000fc60000800000 */
[----:B------:R-:W-:Y:S01]  /*13560*/  MUFU.TANH R60, R60 ;  /* 0x0000003c003c7308 */ /* 0x000fe20000002400 */
[C---:B------:R-:W-:Y:S02]  /*13570*/  ISETP.GT.AND P3, PT, R66.reuse, 0x98, PT ;  /* 0x000000984200780c */ /* 0x040fe40003f64270 */
[----:B------:R-:W-:-:S05]  /*13580*/  ISETP.GT.AND P1, PT, R66, 0x79, PT ;  /* 0x000000794200780c */ /* 0x000fca0003f24270 */
[----:B------:R-:W0:Y:S01]  /*13590*/  MUFU.TANH R62, R62 ;  /* 0x0000003e003e7308 */ /* 0x000e220000002400 */
[----:B------:R-:W-:Y:S02]  /*135a0*/  FMNMX.FTZ R108, R149, R108, !PT ;  /* 0x0000006c956c7209 */ /* 0x000fe40007810000 */
[----:B--2---:R-:W-:Y:S02]  /*135b0*/  FSEL R79, R79, -INF , P2 ;  /* 0xff8000004f4f7808 */ /* 0x004fe40001000000 */
[----:B------:R-:W-:-:S03]  /*135c0*/  FSEL R77, R77, -INF , P2 ;  /* 0xff8000004d4d7808 */ /* 0x000fc60001000000 */
[----:B------:R-:W2:Y:S01]  /*135d0*/  MUFU.TANH R61, R61 ;  /* 0x0000003d003d7308 */ /* 0x000ea20000002400 */
[----:B------:R-:W-:Y:S01]  /*135e0*/  FSEL R101, R74, -INF , P4 ;  /* 0xff8000004a657808 */ /* 0x000fe20002000000 */
[----:B------:R-:W-:Y:S02]  /*135f0*/  WARPGROUP.DEPBAR.LE gsb0, 0x0 ;  /* 0x00008000000079c5 */ /* 0x000fe40000010000 */
[----:B------:R-:W-:-:S04]  /*13600*/  FSEL R159, R72, -INF , P4 ;  /* 0xff800000489f7808 */ /* 0x000fc80002000000 */
[----:B------:R-:W-:Y:S01]  /*13610*/  MUFU.TANH R221, R221 ;  /* 0x000000dd00dd7308 */ /* 0x000fe20000002400 */
[----:B------:R-:W-:Y:S02]  /*13620*/  ISETP.GT.AND P2, PT, R66, 0x80, PT ;  /* 0x000000804200780c */ /* 0x000fe40003f44270 */
[----:B------:R-:W-:Y:S01]  /*13630*/  FSEL R207, R42, -INF , P3 ;  /* 0xff8000002acf7808 */ /* 0x000fe20001800000 */
[----:B------:R-:W-:-:S04]  /*13640*/  FMUL.FTZ R42, R2, R32 ;  /* 0x00000020022a7220 */ /* 0x000fc80000410000 */
[----:B------:R-:W2:Y:S01]  /*13650*/  MUFU.TANH R181, R181 ;  /* 0x000000b500b57308 */ /* 0x000ea20000002400 */
[----:B------:R-:W-:Y:S02]  /*13660*/  ISETP.GT.AND P4, PT, R66, 0x71, PT ;  /* 0x000000714200780c */ /* 0x000fe40003f84270 */
[----:B-1----:R-:W-:Y:S02]  /*13670*/  FSEL R85, R85, -INF , P1 ;  /* 0xff80000055557808 */ /* 0x002fe40000800000 */
[----:B------:R-:W-:Y:S01]  /*13680*/  FSEL R173, R14, -INF , P1 ;  /* 0xff8000000ead7808 */ /* 0x000fe20000800000 */
[----:B------:R-:W-:Y:S01]  /*13690*/  FMUL.FTZ R14, R2, R25 ;  /* 0x00000019020e7220 */ /* 0x000fe20000410000 */
[----:B------:R-:W-:Y:S01]  /*136a0*/  ISETP.GT.AND P1, PT, R66, 0x90, PT ;  /* 0x000000904200780c */ /* 0x000fe20003f24270 */
[----:B------:R-:W-:Y:S01]  /*136b0*/  MUFU.TANH R52, R52 ;  /* 0x0000003400347308 */ /* 0x000fe20000002400 */
[----:B------:R-:W-:Y:S01]  /*136c0*/  FMNMX.FTZ R108, R151, R108, !PT ;  /* 0x0000006c976c7209 */ /* 0x000fe20007810000 */
[C---:B------:R-:W-:Y:S01]  /*136d0*/  FMUL.FTZ R24, R2.reuse, R24 ;  /* 0x0000001802187220 */ /* 0x040fe20000410000 */
[----:B------:R-:W-:Y:S01]  /*136e0*/  FSEL R75, R75, -INF , P5 ;  /* 0xff8000004b4b7808 */ /* 0x000fe20002800000 */
[----:B------:R-:W-:Y:S01]  /*136f0*/  FMUL.FTZ R26, R2, R26 ;  /* 0x0000001a021a7220 */ /* 0x000fe20000410000 */
[----:B---3--:R-:W-:-:S03]  /*13700*/  FSEL R171, R58, -INF , P2 ;  /* 0xff8000003aab7808 */ /* 0x008fc60001000000 */
[----:B------:R-:W1:Y:S01]  /*13710*/  MUFU.TANH R48, R48 ;  /* 0x0000003000307308 */ /* 0x000e620000002400 */
[----:B------:R-:W-:Y:S02]  /*13720*/  FSEL R175, R56, -INF , P2 ;  /* 0xff80000038af7808 */ /* 0x000fe40001000000 */
[----:B------:R-:W-:Y:S02]  /*13730*/  ISETP.GT.AND P5, PT, R66, 0x78, PT ;  /* 0x000000784200780c */ /* 0x000fe40003fa4270 */
[----:B------:R-:W-:-:S03]  /*13740*/  FSEL R83, R83, -INF , P4 ;  /* 0xff80000053537808 */ /* 0x000fc60002000000 */
[----:B------:R-:W-:Y:S01]  /*13750*/  MUFU.TANH R138, R138 ;  /* 0x0000008a008a7308 */ /* 0x000fe20000002400 */
[----:B------:R-:W-:Y:S02]  /*13760*/  FSEL R81, R81, -INF , P4 ;  /* 0xff80000051517808 */ /* 0x000fe40002000000 */
[C---:B------:R-:W-:Y:S02]  /*13770*/  ISETP.GT.AND P2, PT, R66.reuse, 0x91, PT ;  /* 0x000000914200780c */ /* 0x040fe40003f44270 */
[----:B------:R-:W-:-:S03]  /*13780*/  ISETP.GT.AND P4, PT, R66, 0x88, PT ;  /* 0x000000884200780c */ /* 0x000fc60003f84270 */
[----:B------:R-:W3:Y:S01]  /*13790*/  MUFU.TANH R134, R134 ;  /* 0x0000008600867308 */ /* 0x000ee20000002400 */
[----:B------:R-:W-:Y:S01]  /*137a0*/  FSEL R25, R40, -INF , P1 ;  /* 0xff80000028197808 */ /* 0x000fe20000800000 */
[----:B------:R-:W-:Y:S01]  /*137b0*/  FMUL.FTZ R40, R2, R27 ;  /* 0x0000001b02287220 */ /* 0x000fe20000410000 */
[----:B------:R-:W-:Y:S02]  /*137c0*/  FMNMX.FTZ R108, R153, R108, !PT ;  /* 0x0000006c996c7209 */ /* 0x000fe40007810000 */
[----:B------:R-:W-:-:S03]  /*137d0*/  FSEL R27, R44, -INF , P3 ;  /* 0xff8000002c1b7808 */ /* 0x000fc60001800000 */
[----:B------:R-:W-:Y:S01]  /*137e0*/  MUFU.TANH R225, R225 ;  /* 0x000000e100e17308 */ /* 0x000fe20000002400 */
[----:B----4-:R-:W-:Y:S01]  /*137f0*/  FSEL R15, R15, -INF , P5 ;  /* 0xff8000000f0f7808 */ /* 0x010fe20002800000 */
[----:B------:R-:W-:Y:S01]  /*13800*/  FMUL.FTZ R44, R2, R33 ;  /* 0x00000021022c7220 */ /* 0x000fe20000410000 */
[----:B------:R-:W-:-:S05]  /*13810*/  FSEL R169, R84, -INF , P5 ;  /* 0xff80000054a97808 */ /* 0x000fca0002800000 */
[----:B------:R-:W4:Y:S01]  /*13820*/  MUFU.TANH R183, R183 ;  /* 0x000000b700b77308 */ /* 0x000f220000002400 */
[----:B------:R-:W-:Y:S02]  /*13830*/  FSEL R41, R41, -INF , P2 ;  /* 0xff80000029297808 */ /* 0x000fe40001000000 */
[----:B------:R-:W-:Y:S02]  /*13840*/  FSEL R205, R65, -INF , P2 ;  /* 0xff80000041cd7808 */ /* 0x000fe40001000000 */
[----:B------:R-:W-:-:S03]  /*13850*/  ISETP.GT.AND P5, PT, R66, 0x89, PT ;  /* 0x000000894200780c */ /* 0x000fc60003fa4270 */
[----:B------:R-:W4:Y:S01]  /*13860*/  MUFU.TANH R42, R42 ;  /* 0x0000002a002a7308 */ /* 0x000f220000002400 */
[----:B0-----:R-:W-:Y:S02]  /*13870*/  FSEL R57, R62, -INF , P4 ;  /* 0xff8000003e397808 */ /* 0x001fe40002000000 */
[----:B------:R-:W-:Y:S02]  /*13880*/  FSEL R179, R60, -INF , P4 ;  /* 0xff8000003cb37808 */ /* 0x000fe40002000000 */
[----:B------:R-:W-:-:S03]  /*13890*/  ISETP.GT.AND P2, PT, R66, 0xa8, PT ;  /* 0x000000a84200780c */ /* 0x000fc60003f44270 */
[----:B------:R-:W0:Y:S01]  /*138a0*/  MUFU.TANH R14, R14 ;  /* 0x0000000e000e7308 */ /* 0x000e220000002400 */
[----:B------:R-:W-:Y:S02]  /*138b0*/  FMNMX.FTZ R108, R155, R108, !PT ;  /* 0x0000006c9b6c7209 */ /* 0x000fe40007810000 */
[----:B------:R-:W-:-:S05]  /*138c0*/  ISETP.GT.AND P4, PT, R66, 0x99, PT ;  /* 0x000000994200780c */ /* 0x000fca0003f84270 */
[----:B------:R-:W0:Y:S01]  /*138d0*/  MUFU.TANH R24, R24 ;  /* 0x0000001800187308 */ /* 0x000e220000002400 */
[----:B--2---:R-:W-:Y:S02]  /*138e0*/  FSEL R197, R61, -INF , P5 ;  /* 0xff8000003dc57808 */ /* 0x004fe40002800000 */
[----:B------:R-:W-:-:S05]  /*138f0*/  FSEL R181, R181, -INF , P2 ;  /* 0xff800000b5b57808 */ /* 0x000fca0001000000 */
[----:B------:R-:W2:Y:S01]  /*13900*/  MUFU.TANH R26, R26 ;  /* 0x0000001a001a7308 */ /* 0x000ea20000002400 */
[----:B------:R-:W-:Y:S02]  /*13910*/  FSEL R221, R221, -INF , P2 ;  /* 0xff800000dddd7808 */ /* 0x000fe40001000000 */
[----:B------:R-:W-:Y:S02]  /*13920*/  FMNMX.FTZ R108, R157, R108, !PT ;  /* 0x0000006c9d6c7209 */ /* 0x000fe40007810000 */
[----:B------:R-:W-:Y:S02]  /*13930*/  FSEL R61, R46, -INF , P4 ;  /* 0xff8000002e3d7808 */ /* 0x000fe40002000000 */
[----:B------:R-:W-:Y:S01]  /*13940*/  FSEL R223, R12, -INF , P4 ;  /* 0xff8000000cdf7808 */ /* 0x000fe20002000000 */
[----:B------:R-:W2:Y:S01]  /*13950*/  MUFU.TANH R44, R44 ;  /* 0x0000002c002c7308 */ /* 0x000ea20000002400 */
[C---:B------:R-:W-:Y:S02]  /*13960*/  ISETP.GT.AND P2, PT, R66.reuse, 0xb9, PT ;  /* 0x000000b94200780c */ /* 0x040fe40003f44270 */
[----:B------:R-:W-:-:S02]  /*13970*/  ISETP.GT.AND P4, PT, R66, 0xb0, PT ;  /* 0x000000b04200780c */ /* 0x000fc40003f84270 */
[----:B------:R-:W-:Y:S02]  /*13980*/  ISETP.GT.AND P3, PT, R66, 0xa9, PT ;  /* 0x000000a94200780c */ /* 0x000fe40003f64270 */
[----:B------:R-:W-:Y:S01]  /*13990*/  FMNMX.FTZ R108, R159, R108, !PT ;  /* 0x0000006c9f6c7209 */ /* 0x000fe20007810000 */
[----:B------:R4:W2:Y:S01]  /*139a0*/  MUFU.TANH R193, R40 ;  /* 0x0000002800c17308 */ /* 0x0008a20000002400 */
[----:B-1----:R-:W-:Y:S02]  /*139b0*/  FSEL R189, R48, -INF , P2 ;  /* 0xff80000030bd7808 */ /* 0x002fe40001000000 */
[----:B---3--:R-:W-:Y:S02]  /*139c0*/  FSEL R185, R134, -INF , P4 ;  /* 0xff80000086b97808 */ /* 0x008fe40002000000 */
[----:B------:R-:W-:Y:S02]  /*139d0*/  FSEL R227, R138, -INF , P4 ;  /* 0xff8000008ae37808 */ /* 0x000fe40002000000 */
[----:B------:R-:W-:-:S02]  /*139e0*/  ISETP.GT.AND P4, PT, R66, 0xc1, PT ;  /* 0x000000c14200780c */ /* 0x000fc40003f84270 */
[----:B----4-:R-:W-:Y:S02]  /*139f0*/  FSEL R40, R52, -INF , P2 ;  /* 0xff80000034287808 */ /* 0x010fe40001000000 */
[C---:B------:R-:W-:Y:S02]  /*13a00*/  ISETP.GT.AND P2, PT, R66.reuse, 0xd0, PT ;  /* 0x000000d04200780c */ /* 0x040fe40003f44270 */
[----:B------:R-:W-:Y:S02]  /*13a10*/  FSEL R183, R183, -INF , P3 ;  /* 0xff800000b7b77808 */ /* 0x000fe40001800000 */
[----:B------:R-:W-:Y:S02]  /*13a20*/  FSEL R225, R225, -INF , P3 ;  /* 0xff800000e1e17808 */ /* 0x000fe40001800000 */
[----:B------:R-:W-:Y:S02]  /*13a30*/  FMNMX.FTZ R108, R161, R108, !PT ;  /* 0x0000006ca16c7209 */ /* 0x000fe40007810000 */
[----:B------:R-:W-:Y:S01]  /*13a40*/  ISETP.GT.AND P3, PT, R66, 0xc0, PT ;  /* 0x000000c04200780c */ /* 0x000fe20003f64270 */
[----:B------:R-:W-:Y:S01]  /*13a50*/  FMUL.FTZ R46, R2, R36 ;  /* 0x00000024022e7220 */ /* 0x000fe20000410000 */
[----:B------:R-:W-:-:S02]  /*13a60*/  FSEL R209, R42, -INF , P2 ;  /* 0xff8000002ad17808 */ /* 0x000fc40001000000 */
[----:B0-----:R-:W-:Y:S01]  /*13a70*/  FSEL R215, R14, -INF , P4 ;  /* 0xff8000000ed77808 */ /* 0x001fe20002000000 */
[----:B------:R-:W-:Y:S01]  /*13a80*/  FMUL.FTZ R14, R2, R37 ;  /* 0x00000025020e7220 */ /* 0x000fe20000410000 */
[----:B------:R-:W-:Y:S02]  /*13a90*/  FMNMX.FTZ R42, R21, R120, !PT ;  /* 0x00000078152a7209 */ /* 0x000fe40007810000 */
[----:B------:R-:W-:Y:S02]  /*13aa0*/  FMNMX.FTZ R108, R163, R108, !PT ;  /* 0x0000006ca36c7209 */ /* 0x000fe40007810000 */
[----:B------:R-:W-:Y:S02]  /*13ab0*/  FSEL R36, R24, -INF , P3 ;  /* 0xff80000018247808 */ /* 0x000fe40001800000 */
[----:B--2---:R-:W-:Y:S02]  /*13ac0*/  FSEL R37, R26, -INF , P3 ;  /* 0xff8000001a257808 */ /* 0x004fe40001800000 */
[----:B------:R-:W-:-:S02]  /*13ad0*/  ISETP.GT.AND P3, PT, R66, 0xd1, PT ;  /* 0x000000d14200780c */ /* 0x000fc40003f64270 */
[----:B------:R-:W-:Y:S01]  /*13ae0*/  FMNMX.FTZ R42, R123, R42, !PT ;  /* 0x0000002a7b2a7209 */ /* 0x000fe20007810000 */
[----:B------:R-:W0:Y:S01]  /*13af0*/  MUFU.TANH R46, R46 ;  /* 0x0000002e002e7308 */ /* 0x000e220000002400 */
[----:B------:R-:W-:Y:S02]  /*13b00*/  FMNMX.FTZ R108, R77, R108, !PT ;  /* 0x0000006c4d6c7209 */ /* 0x000fe40007810000 */
[----:B------:R-:W-:Y:S02]  /*13b10*/  FSEL R203, R44, -INF , P3 ;  /* 0xff8000002ccb7808 */ /* 0x000fe40001800000 */
[----:B------:R-:W-:Y:S02]  /*13b20*/  FMNMX.FTZ R44, R13, R42, !PT ;  /* 0x0000002a0d2c7209 */ /* 0x000fe40007810000 */
[----:B------:R-:W-:Y:S02]  /*13b30*/  FMNMX.FTZ R108, R167, R108, !PT ;  /* 0x0000006ca76c7209 */ /* 0x000fe40007810000 */
[----:B------:R-:W-:-:S02]  /*13b40*/  FMNMX.FTZ R44, R127, R44, !PT ;  /* 0x0000002c7f2c7209 */ /* 0x000fc40007810000 */
[----:B------:R-:W-:Y:S02]  /*13b50*/  FMNMX.FTZ R108, R81, R108, !PT ;  /* 0x0000006c516c7209 */ /* 0x000fe40007810000 */
[----:B------:R-:W-:Y:S02]  /*13b60*/  FMNMX.FTZ R44, R45, R44, !PT ;  /* 0x0000002c2d2c7209 */ /* 0x000fe40007810000 */
[----:B------:R-:W-:Y:S02]  /*13b70*/  FMNMX.FTZ R108, R169, R108, !PT ;  /* 0x0000006ca96c7209 */ /* 0x000fe40007810000 */
[----:B------:R-:W-:Y:S02]  /*13b80*/  FSEL R193, R193, -INF , P4 ;  /* 0xff800000c1c17808 */ /* 0x000fe40002000000 */
[----:B------:R-:W-:Y:S01]  /*13b90*/  ISETP.GT.AND P4, PT, R66, 0xd8, PT ;  /* 0x000000d84200780c */ /* 0x000fe20003f84270 */
[----:B------:R-:W1:Y:S01]  /*13ba0*/  MUFU.TANH R64, R64 ;  /* 0x0000004000407308 */ /* 0x000e620000002400 */
[----:B------:R-:W-:-:S02]  /*13bb0*/  FMNMX.FTZ R44, R131, R44, !PT ;  /* 0x0000002c832c7209 */ /* 0x000fc40007810000 */
[----:B------:R-:W-:Y:S02]  /*13bc0*/  FMNMX.FTZ R108, R173, R108, !PT ;  /* 0x0000006cad6c7209 */ /* 0x000fe40007810000 */
[----:B0-----:R-:W-:Y:S02]  /*13bd0*/  FSEL R201, R46, -INF , P4 ;  /* 0xff8000002ec97808 */ /* 0x001fe40002000000 */
[----:B------:R-:W-:Y:S02]  /*13be0*/  FMNMX.FTZ R46, R49, R44, !PT ;  /* 0x0000002c312e7209 */ /* 0x000fe40007810000 */
[----:B------:R-:W-:Y:S02]  /*13bf0*/  FMNMX.FTZ R108, R175, R108, !PT ;  /* 0x0000006caf6c7209 */ /* 0x000fe40007810000 */
[----:B------:R-:W-:Y:S02]  /*13c00*/  FMNMX.FTZ R46, R53, R46, !PT ;  /* 0x0000002e352e7209 */ /* 0x000fe40007810000 */
[----:B------:R-:W-:Y:S01]  /*13c10*/  FMNMX.FTZ R108, R177, R108, !PT ;  /* 0x0000006cb16c7209 */ /* 0x000fe20007810000 */
[----:B------:R-:W0:Y:S01]  /*13c20*/  MUFU.TANH R63, R63 ;  /* 0x0000003f003f7308 */ /* 0x000e220000002400 */
[----:B------:R-:W-:-:S02]  /*13c30*/  FMNMX.FTZ R46, R107, R46, !PT ;  /* 0x0000002e6b2e7209 */ /* 0x000fc40007810000 */
[----:B------:R-:W-:Y:S02]  /*13c40*/  FMNMX.FTZ R108, R179, R108, !PT ;  /* 0x0000006cb36c7209 */ /* 0x000fe40007810000 */
[----:B------:R-:W-:Y:S02]  /*13c50*/  FMNMX.FTZ R46, R67, R46, !PT ;  /* 0x0000002e432e7209 */ /* 0x000fe40007810000 */
[----:B-1----:R-:W-:Y:S02]  /*13c60*/  FSEL R199, R64, -INF , P1 ;  /* 0xff80000040c77808 */ /* 0x002fe40000800000 */
[----:B------:R-:W-:Y:S02]  /*13c70*/  FMNMX.FTZ R108, R197, R108, !PT ;  /* 0x0000006cc56c7209 */ /* 0x000fe40007810000 */
[----:B------:R-:W-:Y:S02]  /*13c80*/  FMNMX.FTZ R48, R111, R46, !PT ;  /* 0x0000002e6f307209 */ /* 0x000fe40007810000 */
[----:B------:R-:W-:-:S02]  /*13c90*/  FMNMX.FTZ R108, R199, R108, !PT ;  /* 0x0000006cc76c7209 */ /* 0x000fc40007810000 */
[----:B------:R-:W-:Y:S02]  /*13ca0*/  FMNMX.FTZ R48, R71, R48, !PT ;  /* 0x0000003047307209 */ /* 0x000fe40007810000 */
[----:B------:R-:W-:Y:S02]  /*13cb0*/  FMNMX.FTZ R108, R205, R108, !PT ;  /* 0x0000006ccd6c7209 */ /* 0x000fe40007810000 */
[----:B------:R-:W-:Y:S02]  /*13cc0*/  FMNMX.FTZ R48, R115, R48, !PT ;  /* 0x0000003073307209 */ /* 0x000fe40007810000 */
[----:B0-----:R-:W-:Y:S02]  /*13cd0*/  FSEL R63, R63, -INF , P5 ;  /* 0xff8000003f3f7808 */ /* 0x001fe40002800000 */
[----:B------:R-:W-:Y:S02]  /*13ce0*/  ISETP.GT.AND P5, PT, R66, 0xa0, PT ;  /* 0x000000a04200780c */ /* 0x000fe40003fa4270 */
[----:B------:R-:W-:-:S02]  /*13cf0*/  FMNMX.FTZ R108, R207, R108, !PT ;  /* 0x0000006ccf6c7209 */ /* 0x000fc40007810000 */
[----:B------:R-:W-:Y:S02]  /*13d00*/  FMNMX.FTZ R48, R113, R48, !PT ;  /* 0x0000003071307209 */ /* 0x000fe40007810000 */
[----:B------:R-:W-:Y:S02]  /*13d10*/  ISETP.GT.AND P1, PT, R66, 0xa1, PT ;  /* 0x000000a14200780c */ /* 0x000fe40003f24270 */
[----:B------:R-:W-:Y:S02]  /*13d20*/  FSEL R217, R50, -INF , P5 ;  /* 0xff80000032d97808 */ /* 0x000fe40002800000 */
[----:B------:R-:W-:Y:S01]  /*13d30*/  FMNMX.FTZ R108, R223, R108, !PT ;  /* 0x0000006cdf6c7209 */ /* 0x000fe20007810000 */
[----:B------:R-:W0:Y:S01]  /*13d40*/  MUFU.TANH R106, R140 ;  /* 0x0000008c006a7308 */ /* 0x000e220000002400 */
[----:B------:R-:W-:Y:S02]  /*13d50*/  FMNMX.FTZ R50, R119, R48, !PT ;  /* 0x0000003077327209 */ /* 0x000fe40007810000 */
[----:B------:R-:W-:-:S02]  /*13d60*/  FSEL R211, R68, -INF , P1 ;  /* 0xff80000044d37808 */ /* 0x000fc40000800000 */
[----:B------:R-:W-:-:S03]  /*13d70*/  FMNMX.FTZ R108, R217, R108, !PT ;  /* 0x0000006cd96c7209 */ /* 0x000fc60007810000 */
[----:B------:R-:W1:Y:S01]  /*13d80*/  MUFU.TANH R136, R136 ;  /* 0x0000008800887308 */ /* 0x000e620000002400 */
[----:B------:R-:W-:Y:S02]  /*13d90*/  FMNMX.FTZ R50, R137, R50, !PT ;  /* 0x0000003289327209 */ /* 0x000fe40007810000 */
[----:B------:R-:W-:Y:S02]  /*13da0*/  FMNMX.FTZ R108, R211, R108, !PT ;  /* 0x0000006cd36c7209 */ /* 0x000fe40007810000 */
[----:B------:R-:W-:-:S03]  /*13db0*/  FMNMX.FTZ R50, R91, R50, !PT ;  /* 0x000000325b327209 */ /* 0x000fc60007810000 */
[----:B------:R-:W2:Y:S01]  /*13dc0*/  MUFU.TANH R70, R70 ;  /* 0x0000004600467308 */ /* 0x000ea20000002400 */
[----:B------:R-:W-:Y:S01]  /*13dd0*/  FMNMX.FTZ R108, R221, R108, !PT ;  /* 0x0000006cdd6c7209 */ /* 0x000fe20007810000 */
[----:B------:R-:W-:Y:S01]  /*13de0*/  FMUL.FTZ R12, R2, R29 ;  /* 0x0000001d020c7220 */ /* 0x000fe20000410000 */
[----:B------:R-:W-:Y:S02]  /*13df0*/  FMNMX.FTZ R50, R143, R50, !PT ;  /* 0x000000328f327209 */ /* 0x000fe40007810000 */
[----:B------:R-:W-:Y:S01]  /*13e00*/  FSEL R29, R104, -INF , P5 ;  /* 0xff800000681d7808 */ /* 0x000fe20002800000 */
[----:B------:R-:W-:Y:S01]  /*13e10*/  FMUL.FTZ R28, R2, R28 ;  /* 0x0000001c021c7220 */ /* 0x000fe20000410000 */
[----:B------:R-:W-:Y:S01]  /*13e20*/  ISETP.GT.AND P5, PT, R66, 0xb1, PT ;  /* 0x000000b14200780c */ /* 0x000fe20003fa4270 */
[----:B------:R-:W3:Y:S01]  /*13e30*/  MUFU.TANH R54, R54 ;  /* 0x0000003600367308 */ /* 0x000ee20000002400 */
[----:B------:R-:W-:Y:S02]  /*13e40*/  FMNMX.FTZ R108, R225, R108, !PT ;  /* 0x0000006ce16c7209 */ /* 0x000fe40007810000 */
[----:B------:R-:W-:-:S02]  /*13e50*/  FMNMX.FTZ R52, R95, R50, !PT ;  /* 0x000000325f347209 */ /* 0x000fc40007810000 */
[----:B0-----:R-:W-:-:S03]  /*13e60*/  FSEL R65, R106, -INF , P1 ;  /* 0xff8000006a417808 */ /* 0x001fc60000800000 */
[----:B------:R-:W0:Y:S01]  /*13e70*/  MUFU.TANH R86, R86 ;  /* 0x0000005600567308 */ /* 0x000e220000002400 */
[----:B------:R-:W-:Y:S02]  /*13e80*/  ISETP.GT.AND P1, PT, R66, 0xb8, PT ;  /* 0x000000b84200780c */ /* 0x000fe40003f24270 */
[----:B-1----:R-:W-:Y:S02]  /*13e90*/  FSEL R237, R136, -INF , P5 ;  /* 0xff80000088ed7808 */ /* 0x002fe40002800000 */
[----:B------:R-:W-:Y:S02]  /*13ea0*/  FMNMX.FTZ R108, R227, R108, !PT ;  /* 0x0000006ce36c7209 */ /* 0x000fe40007810000 */
[----:B------:R-:W-:Y:S01]  /*13eb0*/  FMNMX.FTZ R52, R93, R52, !PT ;  /* 0x000000345d347209 */ /* 0x000fe20007810000 */
[----:B------:R-:W1:Y:S01]  /*13ec0*/  MUFU.TANH R28, R28 ;  /* 0x0000001c001c7308 */ /* 0x000e620000002400 */
[----:B--2---:R-:W-:Y:S02]  /*13ed0*/  FSEL R32, R70, -INF , P1 ;  /* 0xff80000046207808 */ /* 0x004fe40000800000 */
[----:B------:R-:W-:-:S02]  /*13ee0*/  FMNMX.FTZ R33, R237, R108, !PT ;  /* 0x0000006ced217209 */ /* 0x000fc40007810000 */
[----:B------:R-:W-:Y:S02]  /*13ef0*/  FMNMX.FTZ R52, R99, R52, !PT ;  /* 0x0000003463347209 */ /* 0x000fe40007810000 */
[----:B------:R-:W-:Y:S01]  /*13f00*/  FMNMX.FTZ R89, R32, R33, !PT ;  /* 0x0000002120597209 */ /* 0x000fe20007810000 */
[----:B------:R-:W2:Y:S01]  /*13f10*/  MUFU.TANH R12, R12 ;  /* 0x0000000c000c7308 */ /* 0x000ea20000002400 */
[----:B------:R-:W-:Y:S01]  /*13f20*/  FMNMX.FTZ R52, R97, R52, !PT ;  /* 0x0000003461347209 */ /* 0x000fe20007810000 */
[----:B------:R-:W-:Y:S01]  /*13f30*/  FMUL.FTZ R30, R2, R30 ;  /* 0x0000001e021e7220 */ /* 0x000fe20000410000 */
[----:B------:R-:W-:Y:S02]  /*13f40*/  FMNMX.FTZ R89, R40, R89, !PT ;  /* 0x0000005928597209 */ /* 0x000fe40007810000 */
[----:B---3--:R-:W-:Y:S02]  /*13f50*/  FSEL R33, R54, -INF , P1 ;  /* 0xff80000036217808 */ /* 0x008fe40000800000 */
[----:B------:R-:W-:-:S02]  /*13f60*/  FMNMX.FTZ R54, R103, R52, !PT ;  /* 0x0000003467367209 */ /* 0x000fc40007810000 */
[----:B0-----:R-:W-:Y:S02]  /*13f70*/  FSEL R187, R86, -INF , P5 ;  /* 0xff80000056bb7808 */ /* 0x001fe40002800000 */
[----:B------:R-:W-:Y:S02]  /*13f80*/  ISETP.GT.AND P5, PT, R66, 0xc8, PT ;  /* 0x000000c84200780c */ /* 0x000fe40003fa4270 */
[----:B------:R-:W-:Y:S01]  /*13f90*/  FMNMX.FTZ R24, R36, R89, !PT ;  /* 0x0000005924187209 */ /* 0x000fe20007810000 */
[----:B------:R-:W0:Y:S01]  /*13fa0*/  MUFU.TANH R30, R30 ;  /* 0x0000001e001e7308 */ /* 0x000e220000002400 */
[----:B------:R-:W-:Y:S02]  /*13fb0*/  FMNMX.FTZ R54, R101, R54, !PT ;  /* 0x0000003665367209 */ /* 0x000fe40007810000 */
[----:B------:R-:W-:Y:S02]  /*13fc0*/  ISETP.GT.AND P1, PT, R66, 0xc9, PT ;  /* 0x000000c94200780c */ /* 0x000fe40003f24270 */
[----:B-1----:R-:W-:-:S02]  /*13fd0*/  FSEL R219, R28, -INF , P5 ;  /* 0xff8000001cdb7808 */ /* 0x002fc40002800000 */
[----:B------:R-:W-:Y:S01]  /*13fe0*/  FMNMX.FTZ R24, R215, R24, !PT ;  /* 0x00000018d7187209 */ /* 0x000fe20007810000 */
[----:B------:R-:W1:Y:S01]  /*13ff0*/  MUFU.TANH R14, R14 ;  /* 0x0000000e000e7308 */ /* 0x000e620000002400 */
[----:B------:R-:W-:Y:S02]  /*14000*/  FMNMX.FTZ R54, R75, R54, !PT ;  /* 0x000000364b367209 */ /* 0x000fe40007810000 */
[----:B--2---:R-:W-:Y:S02]  /*14010*/  FSEL R213, R12, -INF , P1 ;  /* 0xff8000000cd57808 */ /* 0x004fe40000800000 */
        /* <DEDUP_REMOVED lines=10> */
[----:B-1----:R-:W-:Y:S02]  /*140c0*/  FSEL R195, R14, -INF , P5 ;  /* 0xff8000000ec37808 */ /* 0x002fe40002800000 */
[----:B------:R-:W-:Y:S02]  /*140d0*/  FMNMX.FTZ R24, R201, R24, !PT ;  /* 0x00000018c9187209 */ /* 0x000fe40007810000 */
[----:B------:R-:W-:Y:S02]  /*140e0*/  FMNMX.FTZ R56, R15, R56, !PT ;  /* 0x000000380f387209 */ /* 0x000fe40007810000 */
[----:B------:R-:W-:Y:S02]  /*140f0*/  FMNMX.FTZ R24, R195, R24, !PT ;  /* 0x00000018c3187209 */ /* 0x000fe40007810000 */
[----:B------:R-:W-:-:S03]  /*14100*/  FMNMX.FTZ R58, R85, R56, !PT ;  /* 0x00000038553a7209 */ /* 0x000fc60007810000 */
[----:B------:R-:W0:Y:S01]  /*14110*/  SHFL.BFLY PT, R89, R24, 0x2, 0x1f ;  /* 0x0c401f0018597f89 */ /* 0x000e2200000e0000 */
[----:B------:R-:W-:-:S04]  /*14120*/  FMNMX.FTZ R58, R171, R58, !PT ;  /* 0x0000003aab3a7209 */ /* 0x000fc80007810000 */
[----:B------:R-:W-:-:S04]  /*14130*/  FMNMX.FTZ R58, R59, R58, !PT ;  /* 0x0000003a3b3a7209 */ /* 0x000fc80007810000 */
[----:B------:R-:W-:-:S04]  /*14140*/  FMNMX.FTZ R58, R57, R58, !PT ;  /* 0x0000003a393a7209 */ /* 0x000fc80007810000 */
[----:B------:R-:W-:-:S04]  /*14150*/  FMNMX.FTZ R60, R63, R58, !PT ;  /* 0x0000003a3f3c7209 */ /* 0x000fc80007810000 */
[----:B------:R-:W-:-:S04]  /*14160*/  FMNMX.FTZ R60, R25, R60, !PT ;  /* 0x0000003c193c7209 */ /* 0x000fc80007810000 */
[----:B------:R-:W-:Y:S02]  /*14170*/  FMNMX.FTZ R60, R41, R60, !PT ;  /* 0x0000003c293c7209 */ /* 0x000fe40007810000 */
[----:B0-----:R-:W-:Y:S02]  /*14180*/  FMNMX.FTZ R14, R24, R89, !PT ;  /* 0x00000059180e7209 */ /* 0x001fe40007810000 */
[----:B------:R-:W-:-:S03]  /*14190*/  FMNMX.FTZ R60, R27, R60, !PT ;  /* 0x0000003c1b3c7209 */ /* 0x000fc60007810000 */
[----:B------:R-:W0:Y:S01]  /*141a0*/  SHFL.BFLY PT, R89, R14, 0x1, 0x1f ;  /* 0x0c201f000e597f89 */ /* 0x000e2200000e0000 */
[----:B------:R-:W-:-:S04]  /*141b0*/  FMNMX.FTZ R62, R61, R60, !PT ;  /* 0x0000003c3d3e7209 */ /* 0x000fc80007810000 */
[----:B------:R-:W-:-:S04]  /*141c0*/  FMNMX.FTZ R62, R29, R62, !PT ;  /* 0x0000003e1d3e7209 */ /* 0x000fc80007810000 */
[----:B------:R-:W-:-:S04]  /*141d0*/  FMNMX.FTZ R62, R65, R62, !PT ;  /* 0x0000003e413e7209 */ /* 0x000fc80007810000 */
[----:B------:R-:W-:-:S04]  /*141e0*/  FMNMX.FTZ R62, R181, R62, !PT ;  /* 0x0000003eb53e7209 */ /* 0x000fc80007810000 */
[----:B------:R-:W-:Y:S01]  /*141f0*/  FMNMX.FTZ R64, R183, R62, !PT ;  /* 0x0000003eb7407209 */ /* 0x000fe20007810000 */
[----:B------:R-:W-:-:S03]  /*14200*/  FMUL.FTZ R68, R2, R31 ;  /* 0x0000001f02447220 */ /* 0x000fc60000410000 */
[----:B------:R-:W-:Y:S01]  /*14210*/  FMNMX.FTZ R64, R185, R64, !PT ;  /* 0x00000040b9407209 */ /* 0x000fe20007810000 */
[----:B------:R-:W-:Y:S02]  /*14220*/  IMAD.U32 R88, RZ, RZ, UR4 ;  /* 0x00000004ff587e24 */ /* 0x000fe4000f8e00ff */
[----:B------:R-:W-:Y:S01]  /*14230*/  FMUL.FTZ R66, R2, R34 ;  /* 0x0000002202427220 */ /* 0x000fe20000410000 */
[----:B0-----:R-:W-:Y:S02]  /*14240*/  FMNMX.FTZ R89, R14, R89, !PT ;  /* 0x000000590e597209 */ /* 0x001fe40007810000 */
[----:B------:R-:W-:Y:S01]  /*14250*/  FMNMX.FTZ R64, R187, R64, !PT ;  /* 0x00000040bb407209 */ /* 0x000fe20007810000 */
[----:B------:R-:W-:Y:S01]  /*14260*/  MUFU.TANH R68, R68 ;  /* 0x0000004400447308 */ /* 0x000fe20000002400 */
[----:B------:R-:W-:Y:S01]  /*14270*/  FMUL.FTZ R70, R2, R35 ;  /* 0x0000002302467220 */ /* 0x000fe20000410000 */
[----:B------:R-:W-:-:S01]  /*14280*/  FFMA.FTZ R12, R89, R88, -8 ;  /* 0xc1000000590c7423 */ /* 0x000fc20000010058 */
[----:B------:R-:W-:-:S02]  /*14290*/  FMNMX.FTZ R64, R33, R64, !PT ;  /* 0x0000004021407209 */ /* 0x000fc40007810000 */
[----:B------:R-:W-:Y:S01]  /*142a0*/  FSETP.NEU.FTZ.AND P6, PT, R89, -INF , PT ;  /* 0xff8000005900780b */ /* 0x000fe20003fdd000 */
[----:B------:R-:W-:Y:S01]  /*142b0*/  FMUL.FTZ R72, R2, R38 ;  /* 0x0000002602487220 */ /* 0x000fe20000410000 */
[----:B------:R-:W-:Y:S01]  /*142c0*/  FMNMX.FTZ R76, R189, R64, !PT ;  /* 0x00000040bd4c7209 */ /* 0x000fe20007810000 */
[----:B------:R-:W0:Y:S01]  /*142d0*/  MUFU.TANH R66, R66 ;  /* 0x0000004200427308 */ /* 0x000e220000002400 */
[----:B------:R-:W-:Y:S01]  /*142e0*/  FSEL R12, R12, RZ, P6 ;  /* 0x000000ff0c0c7208 */ /* 0x000fe20003000000 */
[----:B------:R-:W-:Y:S01]  /*142f0*/  FMUL.FTZ R74, R2, R39 ;  /* 0x00000027024a7220 */ /* 0x000fe20000410000 */
[----:B------:R-:W-:-:S05]  /*14300*/  FMNMX.FTZ R76, R37, R76, !PT ;  /* 0x0000004c254c7209 */ /* 0x000fca0007810000 */
[----:B------:R-:W1:Y:S01]  /*14310*/  MUFU.TANH R70, R70 ;  /* 0x0000004600467308 */ /* 0x000e620000002400 */
[----:B------:R-:W-:-:S01]  /*14320*/  FFMA.FTZ R141, R141, R88, -R12 ;  /* 0x000000588d8d7223 */ /* 0x000fc2000001080c */
[----:B------:R-:W-:-:S06]  /*14330*/  FMNMX.FTZ R76, R193, R76, !PT ;  /* 0x0000004cc14c7209 */ /* 0x000fcc0007810000 */
[----:B------:R-:W2:Y:S01]  /*14340*/  MUFU.TANH R72, R72 ;  /* 0x0000004800487308 */ /* 0x000ea20000002400 */
[----:B------:R-:W-:Y:S01]  /*14350*/  FMNMX.FTZ R76, R191, R76, !PT ;  /* 0x0000004cbf4c7209 */ /* 0x000fe20007810000 */
[-CC-:B------:R-:W-:Y:S01]  /*14360*/  FFMA.FTZ R30, R69, R88.reuse, -R12.reuse ;  /* 0x00000058451e7223 */ /* 0x180fe2000001080c */
[----:B------:R-:W-:-:S05]  /*14370*/  FFMA.FTZ R69, R145, R88, -R12 ;  /* 0x0000005891457223 */ /* 0x000fca000001080c */
[----:B------:R-:W3:Y:S01]  /*14380*/  MUFU.TANH R74, R74 ;  /* 0x0000004a004a7308 */ /* 0x000ee20000002400 */
[----:B0-----:R-:W-:-:S07]  /*14390*/  FSEL R145, R66, -INF , P2 ;  /* 0xff80000042917808 */ /* 0x001fce0001000000 */
[----:B------:R0:W-:Y:S01]  /*143a0*/  MUFU.EX2 R42, R141 ;  /* 0x0000008d002a7308 */ /* 0x0001e20000000800 */
[----:B------:R-:W-:-:S01]  /*143b0*/  FFMA.FTZ R34, R87, R88, -R12 ;  /* 0x0000005857227223 */ /* 0x000fc2000001080c */
[-CC-:B------:R-:W-:Y:S01]  /*143c0*/  FFMA.FTZ R87, R149, R88.reuse, -R12.reuse ;  /* 0x0000005895577223 */ /* 0x180fe2000001080c */
[----:B0-----:R-:W-:Y:S01]  /*143d0*/  FSEL R141, R68, -INF , P1 ;  /* 0xff800000448d7808 */ /* 0x001fe20000800000 */
[----:B------:R-:W-:-:S03]  /*143e0*/  FFMA.FTZ R151, R151, R88, -R12 ;  /* 0x0000005897977223 */ /* 0x000fc6000001080c */
[----:B------:R-:W-:Y:S02]  /*143f0*/  FMNMX.FTZ R76, R141, R76, !PT ;  /* 0x0000004c8d4c7209 */ /* 0x000fe40007810000 */
[----:B-1----:R-:W-:Y:S02]  /*14400*/  FSEL R149, R70, -INF , P3 ;  /* 0xff80000046957808 */ /* 0x002fe40001800000 */
[----:B------:R-:W-:Y:S01]  /*14410*/  FMNMX.FTZ R76, R145, R76, !PT ;  /* 0x0000004c914c7209 */ /* 0x000fe20007810000 */
[----:B------:R2:W-:Y:S01]  /*14420*/  MUFU.EX2 R46, R151 ;  /* 0x00000097002e7308 */ /* 0x0005e20000000800 */
[----:B------:R-:W-:-:S02]  /*14430*/  FFMA.FTZ R31, R43, R88, -R12 ;  /* 0x000000582b1f7223 */ /* 0x000fc4000001080c */
[----:B------:R-:W-:Y:S01]  /*14440*/  FMNMX.FTZ R76, R149, R76, !PT ;  /* 0x0000004c954c7209 */ /* 0x000fe20007810000 */
[----:B------:R-:W-:-:S01]  /*14450*/  FFMA.FTZ R43, R105, R88, -R12 ;  /* 0x00000058692b7223 */ /* 0x000fc2000001080c */
[----:B------:R-:W-:Y:S01]  /*14460*/  FFMA.FTZ R105, R153, R88, -R12 ;  /* 0x0000005899697223 */ /* 0x000fe2000001080c */
[----:B--2---:R-:W-:-:S02]  /*14470*/  FSEL R151, R72, -INF , P4 ;  /* 0xff80000048977808 */ /* 0x004fc40002000000 */
[----:B---3--:R-:W-:Y:S02]  /*14480*/  FSEL R153, R74, -INF , P5 ;  /* 0xff8000004a997808 */ /* 0x008fe40002800000 */
[----:B------:R-:W-:Y:S01]  /*14490*/  FMNMX.FTZ R76, R151, R76, !PT ;  /* 0x0000004c974c7209 */ /* 0x000fe20007810000 */
[----:B------:R-:W-:-:S03]  /*144a0*/  FFMA.FTZ R28, R55, R88, -R12 ;  /* 0x00000058371c7223 */ /* 0x000fc6000001080c */
[----:B------:R-:W-:Y:S01]  /*144b0*/  FMNMX.FTZ R76, R153, R76, !PT ;  /* 0x0000004c994c7209 */ /* 0x000fe20007810000 */
[----:B------:R-:W-:-:S01]  /*144c0*/  FFMA.FTZ R55, R117, R88, -R12 ;  /* 0x0000005875377223 */ /* 0x000fc2000001080c */
[----:B------:R-:W-:-:S03]  /*144d0*/  FFMA.FTZ R117, R161, R88, -R12 ;  /* 0x00000058a1757223 */ /* 0x000fc6000001080c */
[----:B------:R-:W0:Y:S01]  /*144e0*/  SHFL.BFLY PT, R161, R76, 0x2, 0x1f ;  /* 0x0c401f004ca17f89 */ /* 0x000e2200000e0000 */
[----:B------:R-:W-:-:S04]  /*144f0*/  FFMA.FTZ R167, R167, R88, -R12 ;  /* 0x00000058a7a77223 */ /* 0x000fc8000001080c */
[----:B------:R1:W-:Y:S01]  /*14500*/  MUFU.EX2 R54, R167 ;  /* 0x000000a700367308 */ /* 0x0003e20000000800 */
[----:B0-----:R-:W-:-:S05]  /*14510*/  FMNMX.FTZ R74, R76, R161, !PT ;  /* 0x000000a14c4a7209 */ /* 0x001fca0007810000 */
[----:B-1----:R-:W0:Y:S01]  /*14520*/  SHFL.BFLY PT, R167, R74, 0x1, 0x1f ;  /* 0x0c201f004aa77f89 */ /* 0x002e2200000e0000 */
[----:B------:R-:W-:-:S01]  /*14530*/  FFMA.FTZ R159, R159, R88, -R12 ;  /* 0x000000589f9f7223 */ /* 0x000fc2000001080c */
[-CC-:B------:R-:W-:Y:S01]  /*14540*/  FFMA.FTZ R147, R147, R88.reuse, -R12.reuse ;  /* 0x0000005893937223 */ /* 0x180fe2000001080c */
[----:B------:R-:W-:-:S01]  /*14550*/  FFMA.FTZ R155, R155, R88, -R12 ;  /* 0x000000589b9b7223 */ /* 0x000fc2000001080c */
[-CC-:B------:R-:W-:Y:S01]  /*14560*/  FFMA.FTZ R163, R163, R88.reuse, -R12.reuse ;  /* 0x00000058a3a37223 */ /* 0x180fe2000001080c */
[----:B------:R-:W-:-:S01]  /*14570*/  FFMA.FTZ R169, R169, R88, -R12 ;  /* 0x00000058a9a97223 */ /* 0x000fc2000001080c */
[----:B------:R-:W1:Y:S01]  /*14580*/  S2R R142, SR_TID.X ;  /* 0x00000000008e7919 */ /* 0x000e620000002100 */
[----:B------:R-:W-:-:S01]  /*14590*/  FFMA.FTZ R35, R47, R88, -R12 ;  /* 0x000000582f237223 */ /* 0x000fc2000001080c */
[-CC-:B------:R-:W-:Y:S01]  /*145a0*/  FFMA.FTZ R14, R20, R88.reuse, -R12.reuse ;  /* 0x00000058140e7223 */ /* 0x180fe2000001080c */
[----:B------:R-:W-:-:S01]  /*145b0*/  FFMA.FTZ R39, R51, R88, -R12 ;  /* 0x0000005833277223 */ /* 0x000fc2000001080c */
[----:B------:R-:W-:Y:S01]  /*145c0*/  FFMA.FTZ R47, R109, R88, -R12 ;  /* 0x000000586d2f7223 */ /* 0x000fe2000001080c */
[----:B------:R2:W-:Y:S01]  /*145d0*/  MUFU.EX2 R50, R159 ;  /* 0x0000009f00327308 */ /* 0x0005e20000000800 */
[----:B0-----:R-:W-:-:S04]  /*145e0*/  FMNMX.FTZ R90, R74, R167, !PT ;  /* 0x000000a74a5a7209 */ /* 0x001fc80007810000 */
[C---:B------:R-:W-:Y:S01]  /*145f0*/  FSETP.NEU.FTZ.AND P1, PT, R90.reuse, -INF , PT ;  /* 0xff8000005a00780b */ /* 0x040fe20003f3d000 */
[----:B------:R-:W-:-:S01]  /*14600*/  FFMA.FTZ R84, R90, R88, -8 ;  /* 0xc10000005a547423 */ /* 0x000fc20000010058 */
[-CC-:B------:R-:W-:Y:S01]  /*14610*/  FFMA.FTZ R20, R121, R88.reuse, -R12.reuse ;  /* 0x0000005879147223 */ /* 0x180fe2000001080c */
[----:B------:R-:W-:-:S03]  /*14620*/  FFMA.FTZ R24, R125, R88, -R12 ;  /* 0x000000587d187223 */ /* 0x000fc6000001080c */
[----:B------:R-:W-:Y:S01]  /*14630*/  FSEL R84, R84, RZ, P1 ;  /* 0x000000ff54547208 */ /* 0x000fe20000800000 */
[----:B------:R-:W-:-:S01]  /*14640*/  FFMA.FTZ R26, R129, R88, -R12 ;  /* 0x00000058811a7223 */ /* 0x000fc2000001080c */
[-CC-:B------:R-:W-:Y:S01]  /*14650*/  FFMA.FTZ R51, R133, R88.reuse, -R12.reuse ;  /* 0x0000005885337223 */ /* 0x180fe2000001080c */
[----:B------:R-:W-:-:S01]  /*14660*/  FFMA.FTZ R38, R135, R88, -R12 ;  /* 0x0000005887267223 */ /* 0x000fc2000001080c */
[----:B------:R0:W-:Y:S01]  /*14670*/  MUFU.EX2 R44, R147 ;  /* 0x00000093002c7308 */ /* 0x0001e20000000800 */
[----:B------:R-:W-:-:S01]  /*14680*/  FFMA.FTZ R109, R157, R88, -R12 ;  /* 0x000000589d6d7223 */ /* 0x000fc2000001080c */
[-CC-:B--2---:R-:W-:Y:S01]  /*14690*/  FFMA.FTZ R159, R40, R88.reuse, -R12.reuse ;  /* 0x00000058289f7223 */ /* 0x184fe2000001080c */
[----:B------:R-:W-:-:S01]  /*146a0*/  FFMA.FTZ R3, R3, R88, -R12 ;  /* 0x0000005803037223 */ /* 0x000fc2000001080c */
[-CC-:B------:R-:W-:Y:S01]  /*146b0*/  FFMA.FTZ R77, R77, R88.reuse, -R12.reuse ;  /* 0x000000584d4d7223 */ /* 0x180fe2000001080c */
[----:B------:R-:W-:-:S01]  /*146c0*/  FFMA.FTZ R81, R81, R88, -R12 ;  /* 0x0000005851517223 */ /* 0x000fc2000001080c */
[-CC-:B------:R-:W-:Y:S01]  /*146d0*/  FFMA.FTZ R121, R173, R88.reuse, -R12.reuse ;  /* 0x00000058ad797223 */ /* 0x180fe2000001080c */
[----:B------:R-:W-:-:S01]  /*146e0*/  FFMA.FTZ R175, R175, R88, -R12 ;  /* 0x00000058afaf7223 */ /* 0x000fc2000001080c */
[----:B------:R2:W-:Y:S01]  /*146f0*/  MUFU.EX2 R48, R155 ;  /* 0x0000009b00307308 */ /* 0x0005e20000000800 */
[----:B------:R-:W-:-:S01]  /*14700*/  FFMA.FTZ R125, R177, R88, -R12 ;  /* 0x00000058b17d7223 */ /* 0x000fc2000001080c */
[-CC-:B------:R-:W-:Y:S01]  /*14710*/  FFMA.FTZ R179, R179, R88.reuse, -R12.reuse ;  /* 0x00000058b3b37223 */ /* 0x180fe2000001080c */
[----:B------:R-:W-:-:S01]  /*14720*/  FFMA.FTZ R129, R197, R88, -R12 ;  /* 0x00000058c5817223 */ /* 0x000fc2000001080c */
[-CC-:B------:R-:W-:Y:S01]  /*14730*/  FFMA.FTZ R199, R199, R88.reuse, -R12.reuse ;  /* 0x00000058c7c77223 */ /* 0x180fe2000001080c */
[----:B------:R-:W-:-:S01]  /*14740*/  FFMA.FTZ R133, R205, R88, -R12 ;  /* 0x00000058cd857223 */ /* 0x000fc2000001080c */
[-CC-:B------:R-:W-:Y:S01]  /*14750*/  FFMA.FTZ R207, R207, R88.reuse, -R12.reuse ;  /* 0x00000058cfcf7223 */ /* 0x180fe2000001080c */
[----:B------:R-:W-:-:S01]  /*14760*/  FFMA.FTZ R135, R223, R88, -R12 ;  /* 0x00000058df877223 */ /* 0x000fc2000001080c */
[----:B------:R3:W-:Y:S01]  /*14770*/  MUFU.EX2 R52, R163 ;  /* 0x000000a300347308 */ /* 0x0007e20000000800 */
[----:B------:R-:W-:-:S01]  /*14780*/  FFMA.FTZ R66, R217, R88, -R12 ;  /* 0x00000058d9427223 */ /* 0x000fc2000001080c */
[-CC-:B0-----:R-:W-:Y:S01]  /*14790*/  FFMA.FTZ R147, R211, R88.reuse, -R12.reuse ;  /* 0x00000058d3937223 */ /* 0x181fe2000001080c */
[----:B------:R-:W-:-:S01]  /*147a0*/  FFMA.FTZ R68, R221, R88, -R12 ;  /* 0x00000058dd447223 */ /* 0x000fc2000001080c */
[-CC-:B--2---:R-:W-:Y:S01]  /*147b0*/  FFMA.FTZ R155, R225, R88.reuse, -R12.reuse ;  /* 0x00000058e19b7223 */ /* 0x184fe2000001080c */
[----:B------:R-:W-:-:S01]  /*147c0*/  FFMA.FTZ R70, R227, R88, -R12 ;  /* 0x00000058e3467223 */ /* 0x000fc2000001080c */
[-CC-:B------:R-:W-:Y:S01]  /*147d0*/  FFMA.FTZ R157, R237, R88.reuse, -R12.reuse ;  /* 0x00000058ed9d7223 */ /* 0x180fe2000001080c */
[----:B------:R-:W-:-:S01]  /*147e0*/  FFMA.FTZ R32, R32, R88, -R12 ;  /* 0x0000005820207223 */ /* 0x000fc2000001080c */
[----:B------:R0:W-:Y:S01]  /*147f0*/  MUFU.EX2 R56, R169 ;  /* 0x000000a900387308 */ /* 0x0001e20000000800 */
[----:B------:R-:W-:-:S01]  /*14800*/  FFMA.FTZ R36, R36, R88, -R12 ;  /* 0x0000005824247223 */ /* 0x000fc2000001080c */
[-CC-:B------:R-:W-:Y:S01]  /*14810*/  FFMA.FTZ R161, R215, R88.reuse, -R12.reuse ;  /* 0x00000058d7a17223 */ /* 0x180fe2000001080c */
[----:B------:R-:W-:-:S01]  /*14820*/  FFMA.FTZ R40, R219, R88, -R12 ;  /* 0x00000058db287223 */ /* 0x000fc2000001080c */
[-CC-:B---3--:R-:W-:Y:S01]  /*14830*/  FFMA.FTZ R163, R213, R88.reuse, -R12.reuse ;  /* 0x00000058d5a37223 */ /* 0x188fe2000001080c */
[----:B------:R-:W-:-:S01]  /*14840*/  FFMA.FTZ R72, R209, R88, -R12 ;  /* 0x00000058d1487223 */ /* 0x000fc2000001080c */
[-CC-:B------:R-:W-:Y:S01]  /*14850*/  FFMA.FTZ R203, R203, R88.reuse, -R12.reuse ;  /* 0x00000058cbcb7223 */ /* 0x180fe2000001080c */
[----:B------:R-:W-:-:S01]  /*14860*/  FFMA.FTZ R74, R201, R88, -R12 ;  /* 0x00000058c94a7223 */ /* 0x000fc2000001080c */
[-C--:B0-----:R-:W-:Y:S01]  /*14870*/  FFMA.FTZ R169, R195, R88.reuse, -R12 ;  /* 0x00000058c3a97223 */ /* 0x081fe2000001080c */
[----:B------:R-:W-:-:S01]  /*14880*/  FFMA.FTZ R12, R21, R88, -R84 ;  /* 0x00000058150c7223 */ /* 0x000fc20000010854 */
[-CC-:B------:R-:W-:Y:S01]  /*14890*/  FFMA.FTZ R21, R120, R88.reuse, -R84.reuse ;  /* 0x0000005878157223 */ /* 0x180fe20000010854 */
[----:B------:R-:W-:Y:S01]  /*148a0*/  MUFU.EX2 R3, R3 ;  /* 0x0000000300037308 */ /* 0x000fe20000000800 */
[----:B------:R-:W-:-:S01]  /*148b0*/  FFMA.FTZ R86, R123, R88, -R84 ;  /* 0x000000587b567223 */ /* 0x000fc20000010854 */
[----:B------:R-:W-:-:S06]  /*148c0*/  FFMA.FTZ R123, R13, R88, -R84 ;  /* 0x000000580d7b7223 */ /* 0x000fcc0000010854 */
[----:B------:R-:W0:Y:S01]  /*148d0*/  MUFU.EX2 R14, R14 ;  /* 0x0000000e000e7308 */ /* 0x000e220000000800 */
[----:B------:R-:W-:-:S07]  /*148e0*/  FFMA.FTZ R13, R127, R88, -R84 ;  /* 0x000000587f0d7223 */ /* 0x000fce0000010854 */
[----:B------:R-:W-:Y:S08]  /*148f0*/  MUFU.EX2 R12, R12 ;  /* 0x0000000c000c7308 */ /* 0x000ff00000000800 */
[----:B------:R-:W2:Y:S08]  /*14900*/  MUFU.EX2 R21, R21 ;  /* 0x0000001500157308 */ /* 0x000eb00000000800 */
[----:B------:R-:W3:Y:S01]  /*14910*/  MUFU.EX2 R20, R20 ;  /* 0x0000001400147308 */ /* 0x000ee20000000800 */
[----:B------:R-:W-:-:S07]  /*14920*/  FFMA.FTZ R76, R45, R88, -R84 ;  /* 0x000000582d4c7223 */ /* 0x000fce0000010854 */
[----:B------:R-:W4:Y:S01]  /*14930*/  MUFU.EX2 R86, R86 ;  /* 0x0000005600567308 */ /* 0x000f220000000800 */
[----:B------:R-:W-:-:S07]  /*14940*/  FFMA.FTZ R108, R79, R88, -R84 ;  /* 0x000000584f6c7223 */ /* 0x000fce0000010854 */
[----:B------:R-:W4:Y:S01]  /*14950*/  MUFU.EX2 R31, R31 ;  /* 0x0000001f001f7308 */ /* 0x000f220000000800 */
[----:B------:R-:W-:-:S01]  /*14960*/  FFMA.FTZ R92, R131, R88, -R84 ;  /* 0x00000058835c7223 */ /* 0x000fc20000010854 */
[----:B------:R-:W-:-:S06]  /*14970*/  FFMA.FTZ R79, R15, R88, -R84 ;  /* 0x000000580f4f7223 */ /* 0x000fcc0000010854 */
[----:B------:R-:W4:Y:S01]  /*14980*/  MUFU.EX2 R123, R123 ;  /* 0x0000007b007b7308 */ /* 0x000f220000000800 */
[----:B0-----:R-:W-:-:S01]  /*14990*/  FADD.FTZ R15, R3, R14 ;  /* 0x0000000e030f7221 */ /* 0x001fc20000010000 */
[----:B------:R-:W-:-:S06]  /*149a0*/  FFMA.FTZ R104, R83, R88, -R84 ;  /* 0x0000005853687223 */ /* 0x000fcc0000010854 */
[----:B------:R-:W0:Y:S01]  /*149b0*/  MUFU.EX2 R24, R24 ;  /* 0x0000001800187308 */ /* 0x000e220000000800 */
[----:B--2---:R-:W-:-:S01]  /*149c0*/  FADD.FTZ R83, R12, R21 ;  /* 0x000000150c537221 */ /* 0x004fc20000010000 */
[----:B------:R-:W-:-:S06]  /*149d0*/  FFMA.FTZ R127, R49, R88, -R84 ;  /* 0x00000058317f7223 */ /* 0x000fcc0000010854 */
[----:B------:R-:W2:Y:S01]  /*149e0*/  MUFU.EX2 R13, R13 ;  /* 0x0000000d000d7308 */ /* 0x000ea20000000800 */
[----:B-1----:R-:W-:Y:S01]  /*149f0*/  LOP3.LUT R142, R142, 0x7f, RZ, 0xc0, !PT ;  /* 0x0000007f8e8e7812 */ /* 0x002fe200078ec0ff */
[----:B---3--:R-:W-:-:S06]  /*14a00*/  FADD.FTZ R112, R20, R15 ;  /* 0x0000000f14707221 */ /* 0x008fcc0000010000 */
[----:B------:R-:W1:Y:S01]  /*14a10*/  MUFU.EX2 R35, R35 ;  /* 0x0000002300237308 */ /* 0x000e620000000800 */
[----:B----4-:R-:W-:-:S01]  /*14a20*/  FADD.FTZ R114, R86, R83 ;  /* 0x0000005356727221 */ /* 0x010fc20000010000 */
[----:B------:R-:W-:-:S06]  /*14a30*/  FFMA.FTZ R45, R53, R88, -R84 ;  /* 0x00000058352d7223 */ /* 0x000fcc0000010854 */
[----:B------:R-:W3:Y:S01]  /*14a40*/  MUFU.EX2 R76, R76 ;  /* 0x0000004c004c7308 */ /* 0x000ee20000000800 */
[----:B------:R-:W-:Y:S01]  /*14a50*/  ISETP.NE.AND P2, PT, R142, RZ, PT ;  /* 0x000000ff8e00720c */ /* 0x000fe20003f45270 */
[----:B------:R-:W-:-:S06]  /*14a60*/  FADD.FTZ R83, R31, R112 ;  /* 0x000000701f537221 */ /* 0x000fcc0000010000 */
[----:B------:R-:W4:Y:S01]  /*14a70*/  MUFU.EX2 R26, R26 ;  /* 0x0000001a001a7308 */ /* 0x000f220000000800 */
[----:B------:R-:W-:-:S01]  /*14a80*/  FADD.FTZ R114, R123, R114 ;  /* 0x000000727b727221 */ /* 0x000fc20000010000 */
[----:B------:R-:W-:-:S06]  /*14a90*/  FFMA.FTZ R78, R107, R88, -R84 ;  /* 0x000000586b4e7223 */ /* 0x000fcc0000010854 */
[----:B------:R-:W4:Y:S01]  /*14aa0*/  MUFU.EX2 R92, R92 ;  /* 0x0000005c005c7308 */ /* 0x000f220000000800 */
[----:B0-----:R-:W-:-:S07]  /*14ab0*/  FADD.FTZ R112, R24, R83 ;  /* 0x0000005318707221 */ /* 0x001fce0000010000 */
[----:B------:R-:W0:Y:S01]  /*14ac0*/  MUFU.EX2 R39, R39 ;  /* 0x0000002700277308 */ /* 0x000e220000000800 */
[----:B--2---:R-:W-:-:S01]  /*14ad0*/  FADD.FTZ R83, R13, R114 ;  /* 0x000000720d537221 */ /* 0x004fc20000010000 */
[----:B------:R-:W-:-:S06]  /*14ae0*/  FFMA.FTZ R94, R67, R88, -R84 ;  /* 0x00000058435e7223 */ /* 0x000fcc0000010854 */
[----:B------:R-:W2:Y:S01]  /*14af0*/  MUFU.EX2 R127, R127 ;  /* 0x0000007f007f7308 */ /* 0x000ea20000000800 */
[----:B------:R-:W-:-:S01]  /*14b00*/  FFMA.FTZ R110, R85, R88, -R84 ;  /* 0x00000058556e7223 */ /* 0x000fc20000010854 */
[----:B-1----:R-:W-:-:S06]  /*14b10*/  FADD.FTZ R85, R35, R112 ;  /* 0x0000007023557221 */ /* 0x002fcc0000010000 */
[----:B------:R-:W1:Y:S01]  /*14b20*/  MUFU.EX2 R28, R28 ;  /* 0x0000001c001c7308 */ /* 0x000e620000000800 */
[----:B---3--:R-:W-:-:S01]  /*14b30*/  FADD.FTZ R83, R76, R83 ;  /* 0x000000534c537221 */ /* 0x008fc20000010000 */
[----:B------:R-:W-:-:S06]  /*14b40*/  FFMA.FTZ R107, R111, R88, -R84 ;  /* 0x000000586f6b7223 */ /* 0x000fcc0000010854 */
[----:B------:R-:W3:Y:S01]  /*14b50*/  MUFU.EX2 R45, R45 ;  /* 0x0000002d002d7308 */ /* 0x000ee20000000800 */
[----:B----4-:R-:W-:-:S01]  /*14b60*/  FADD.FTZ R112, R26, R85 ;  /* 0x000000551a707221 */ /* 0x010fc20000010000 */
[----:B------:R-:W-:-:S06]  /*14b70*/  @!P2 IADD3 R15, R0, 0x2e840, RZ ;  /* 0x0002e840000fa810 */ /* 0x000fcc0007ffe0ff */
[----:B------:R-:W-:Y:S01]  /*14b80*/  MUFU.EX2 R43, R43 ;  /* 0x0000002b002b7308 */ /* 0x000fe20000000800 */
[----:B------:R-:W-:-:S01]  /*14b90*/  FADD.FTZ R116, R92, R83 ;  /* 0x000000535c747221 */ /* 0x000fc20000010000 */
[----:B------:R-:W-:-:S06]  /*14ba0*/  FFMA.FTZ R49, R71, R88, -R84 ;  /* 0x0000005847317223 */ /* 0x000fcc0000010854 */
[----:B------:R-:W4:Y:S01]  /*14bb0*/  MUFU.EX2 R78, R78 ;  /* 0x0000004e004e7308 */ /* 0x000f220000000800 */
[----:B------:R-:W-:-:S01]  /*14bc0*/  FFMA.FTZ R114, R63, R88, -R84 ;  /* 0x000000583f727223 */ /* 0x000fc20000010854 */
[----:B0-----:R-:W-:-:S06]  /*14bd0*/  FADD.FTZ R63, R39, R112 ;  /* 0x00000070273f7221 */ /* 0x001fcc0000010000 */
[----:B------:R-:W-:Y:S01]  /*14be0*/  MUFU.EX2 R30, R30 ;  /* 0x0000001e001e7308 */ /* 0x000fe20000000800 */
[----:B------:R-:W-:Y:S01]  /*14bf0*/  @!P2 PRMT R15, RZ, 0x654, R15 ;  /* 0x00000654ff0fa816 */ /* 0x000fe2000000000f */
[----:B--2---:R-:W-:-:S06]  /*14c00*/  FADD.FTZ R116, R127, R116 ;  /* 0x000000747f747221 */ /* 0x004fcc0000010000 */
[----:B------:R-:W0:Y:S01]  /*14c10*/  MUFU.EX2 R94, R94 ;  /* 0x0000005e005e7308 */ /* 0x000e220000000800 */
[----:B------:R-:W-:-:S01]  /*14c20*/  FFMA.FTZ R80, R115, R88, -R84 ;  /* 0x0000005873507223 */ /* 0x000fc20000010854 */
[----:B------:R-:W-:Y:S01]  /*14c30*/  FFMA.FTZ R59, R59, R88, -R84 ;  /* 0x000000583b3b7223 */ /* 0x000fe20000010854 */
[----:B-1----:R-:W-:-:S05]  /*14c40*/  FADD.FTZ R118, R28, R63 ;  /* 0x0000003f1c767221 */ /* 0x002fca0000010000 */
[----:B------:R-:W1:Y:S01]  /*14c50*/  MUFU.EX2 R47, R47 ;  /* 0x0000002f002f7308 */ /* 0x000e620000000800 */
[----:B------:R-:W-:-:S01]  /*14c60*/  FFMA.FTZ R112, R41, R88, -R84 ;  /* 0x0000005829707223 */ /* 0x000fc20000010854 */
[----:B------:R2:W-:Y:S01]  /*14c70*/  @!P2 SYNCS.ARRIVE.TRANS64.RED.A1T0 RZ, [R15+URZ], RZ ;  /* 0x000000ff0fffa9a7 */ /* 0x0005e2000810043f */
[----:B---3--:R-:W-:-:S05]  /*14c80*/  FADD.FTZ R41, R45, R116 ;  /* 0x000000742d297221 */ /* 0x008fca0000010000 */
[----:B------:R-:W3:Y:S01]  /*14c90*/  MUFU.EX2 R107, R107 ;  /* 0x0000006b006b7308 */ /* 0x000ee20000000800 */
[----:B------:R-:W-:-:S07]  /*14ca0*/  FFMA.FTZ R98, R113, R88, -R84 ;  /* 0x0000005871627223 */ /* 0x000fce0000010854 */
[----:B------:R-:W3:Y:S01]  /*14cb0*/  MUFU.EX2 R34, R34 ;  /* 0x0000002200227308 */ /* 0x000ee20000000800 */
[----:B----4-:R-:W-:-:S01]  /*14cc0*/  FADD.FTZ R41, R78, R41 ;  /* 0x000000294e297221 */ /* 0x010fc20000010000 */
[----:B------:R-:W-:-:S06]  /*14cd0*/  FFMA.FTZ R111, R119, R88, -R84 ;  /* 0x00000058776f7223 */ /* 0x000fcc0000010854 */
[----:B------:R-:W4:Y:S01]  /*14ce0*/  MUFU.EX2 R49, R49 ;  /* 0x0000003100317308 */ /* 0x000f220000000800 */
[----:B0-----:R-:W-:-:S07]  /*14cf0*/  FADD.FTZ R120, R94, R41 ;  /* 0x000000295e787221 */ /* 0x001fce0000010000 */
[----:B------:R-:W0:Y:S08]  /*14d00*/  MUFU.EX2 R51, R51 ;  /* 0x0000003300337308 */ /* 0x000e300000000800 */
[----:B--2---:R2:W-:Y:S01]  /*14d10*/  MUFU.EX2 R15, R59 ;  /* 0x0000003b000f7308 */ /* 0x0045e20000000800 */
[----:B------:R-:W-:-:S07]  /*14d20*/  FFMA.FTZ R53, R137, R88, -R84 ;  /* 0x0000005889357223 */ /* 0x000fce0000010854 */
[----:B------:R-:W0:Y:S01]  /*14d30*/  MUFU.EX2 R80, R80 ;  /* 0x0000005000507308 */ /* 0x000e220000000800 */
[----:B--2---:R-:W-:-:S04]  /*14d40*/  FADD.FTZ R59, R43, R118 ;  /* 0x000000762b3b7221 */ /* 0x004fc80000010000 */
[----:B------:R-:W-:-:S03]  /*14d50*/  FADD.FTZ R118, R30, R59 ;  /* 0x0000003b1e767221 */ /* 0x000fc60000010000 */
[----:B------:R-:W2:Y:S01]  /*14d60*/  MUFU.EX2 R38, R38 ;  /* 0x0000002600267308 */ /* 0x000ea20000000800 */
[----:B-1----:R-:W-:-:S01]  /*14d70*/  FADD.FTZ R41, R47, R118 ;  /* 0x000000762f297221 */ /* 0x002fc20000010000 */
[----:B---3--:R-:W-:-:S06]  /*14d80*/  FADD.FTZ R120, R107, R120 ;  /* 0x000000786b787221 */ /* 0x008fcc0000010000 */
[----:B------:R-:W1:Y:S01]  /*14d90*/  MUFU.EX2 R98, R98 ;  /* 0x0000006200627308 */ /* 0x000e620000000800 */
[----:B------:R-:W-:-:S01]  /*14da0*/  FFMA.FTZ R82, R91, R88, -R84 ;  /* 0x000000585b527223 */ /* 0x000fc20000010854 */
[----:B------:R-:W-:-:S06]  /*14db0*/  FADD.FTZ R118, R34, R41 ;  /* 0x0000002922767221 */ /* 0x000fcc0000010000 */
[----:B------:R-:W3:Y:S01]  /*14dc0*/  MUFU.EX2 R55, R55 ;  /* 0x0000003700377308 */ /* 0x000ee20000000800 */
[----:B----4-:R-:W-:-:S01]  /*14dd0*/  FADD.FTZ R41, R49, R120 ;  /* 0x0000007831297221 */ /* 0x010fc20000010000 */
[----:B------:R-:W-:-:S06]  /*14de0*/  FFMA.FTZ R91, R143, R88, -R84 ;  /* 0x000000588f5b7223 */ /* 0x000fcc0000010854 */
[----:B------:R-:W4:Y:S01]  /*14df0*/  MUFU.EX2 R111, R111 ;  /* 0x0000006f006f7308 */ /* 0x000f220000000800 */
[----:B0-----:R-:W-:-:S01]  /*14e00*/  FADD.FTZ R59, R51, R118 ;  /* 0x00000076333b7221 */ /* 0x001fc20000010000 */
[----:B------:R-:W-:-:S06]  /*14e10*/  FADD.FTZ R41, R80, R41 ;  /* 0x0000002950297221 */ /* 0x000fcc0000010000 */
[----:B------:R-:W0:Y:S01]  /*14e20*/  MUFU.EX2 R53, R53 ;  /* 0x0000003500357308 */ /* 0x000e220000000800 */
[----:B------:R-:W-:-:S01]  /*14e30*/  FFMA.FTZ R102, R95, R88, -R84 ;  /* 0x000000585f667223 */ /* 0x000fc20000010854 */
[----:B--2---:R-:W-:-:S06]  /*14e40*/  FADD.FTZ R118, R38, R59 ;  /* 0x0000003b26767221 */ /* 0x004fcc0000010000 */
[----:B------:R-:W2:Y:S01]  /*14e50*/  MUFU.EX2 R69, R69 ;  /* 0x0000004500457308 */ /* 0x000ea20000000800 */
[----:B-1----:R-:W-:-:S01]  /*14e60*/  FADD.FTZ R120, R98, R41 ;  /* 0x0000002962787221 */ /* 0x002fc20000010000 */
[----:B------:R-:W-:-:S06]  /*14e70*/  FFMA.FTZ R67, R93, R88, -R84 ;  /* 0x000000585d437223 */ /* 0x000fcc0000010854 */
[----:B------:R-:W1:Y:S01]  /*14e80*/  MUFU.EX2 R82, R82 ;  /* 0x0000005200527308 */ /* 0x000e620000000800 */
[----:B---3--:R-:W-:-:S01]  /*14e90*/  FADD.FTZ R41, R55, R118 ;  /* 0x0000007637297221 */ /* 0x008fc20000010000 */
[----:B----4-:R-:W-:-:S06]  /*14ea0*/  FADD.FTZ R120, R111, R120 ;  /* 0x000000786f787221 */ /* 0x010fcc0000010000 */
[----:B------:R-:W3:Y:S01]  /*14eb0*/  MUFU.EX2 R91, R91 ;  /* 0x0000005b005b7308 */ /* 0x000ee20000000800 */
[----:B------:R-:W-:-:S01]  /*14ec0*/  FFMA.FTZ R96, R99, R88, -R84 ;  /* 0x0000005863607223 */ /* 0x000fc20000010854 */
[----:B------:R-:W-:-:S06]  /*14ed0*/  FADD.FTZ R118, R42, R41 ;  /* 0x000000292a767221 */ /* 0x000fcc0000010000 */
[----:B------:R-:W4:Y:S01]  /*14ee0*/  MUFU.EX2 R87, R87 ;  /* 0x0000005700577308 */ /* 0x000f220000000800 */
[----:B0-----:R-:W-:-:S01]  /*14ef0*/  FADD.FTZ R41, R53, R120 ;  /* 0x0000007835297221 */ /* 0x001fc20000010000 */
[----:B------:R-:W-:-:S06]  /*14f00*/  FFMA.FTZ R93, R97, R88, -R84 ;  /* 0x00000058615d7223 */ /* 0x000fcc0000010854 */
[----:B------:R-:W0:Y:S01]  /*14f10*/  MUFU.EX2 R102, R102 ;  /* 0x0000006600667308 */ /* 0x000e220000000800 */
[----:B--2---:R-:W-:-:S01]  /*14f20*/  FADD.FTZ R59, R69, R118 ;  /* 0x00000076453b7221 */ /* 0x004fc20000010000 */
[----:B-1----:R-:W-:-:S06]  /*14f30*/  FADD.FTZ R118, R82, R41 ;  /* 0x0000002952767221 */ /* 0x002fcc0000010000 */
[----:B------:R-:W1:Y:S01]  /*14f40*/  MUFU.EX2 R67, R67 ;  /* 0x0000004300437308 */ /* 0x000e620000000800 */
[----:B------:R-:W-:-:S01]  /*14f50*/  FFMA.FTZ R106, R103, R88, -R84 ;  /* 0x00000058676a7223 */ /* 0x000fc20000010854 */
[----:B------:R-:W-:-:S06]  /*14f60*/  FADD.FTZ R120, R44, R59 ;  /* 0x0000003b2c787221 */ /* 0x000fcc0000010000 */
[----:B------:R-:W2:Y:S01]  /*14f70*/  MUFU.EX2 R105, R105 ;  /* 0x0000006900697308 */ /* 0x000ea20000000800 */
[----:B---3--:R-:W-:-:S01]  /*14f80*/  FADD.FTZ R41, R91, R118 ;  /* 0x000000765b297221 */ /* 0x008fc20000010000 */
[----:B------:R-:W-:-:S06]  /*14f90*/  FFMA.FTZ R71, R101, R88, -R84 ;  /* 0x0000005865477223 */ /* 0x000fcc0000010854 */
[----:B------:R-:W3:Y:S01]  /*14fa0*/  MUFU.EX2 R96, R96 ;  /* 0x0000006000607308 */ /* 0x000ee20000000800 */
[----:B----4-:R-:W-:-:S01]  /*14fb0*/  FADD.FTZ R59, R87, R120 ;  /* 0x00000078573b7221 */ /* 0x010fc20000010000 */
[----:B0-----:R-:W-:-:S06]  /*14fc0*/  FADD.FTZ R118, R102, R41 ;  /* 0x0000002966767221 */ /* 0x001fcc0000010000 */
[----:B------:R-:W0:Y:S01]  /*14fd0*/  MUFU.EX2 R93, R93 ;  /* 0x0000005d005d7308 */ /* 0x000e220000000800 */
[----:B------:R-:W-:-:S01]  /*14fe0*/  FFMA.FTZ R100, R75, R88, -R84 ;  /* 0x000000584b647223 */ /* 0x000fc20000010854 */
[----:B------:R-:W-:-:S06]  /*14ff0*/  FADD.FTZ R120, R46, R59 ;  /* 0x0000003b2e787221 */ /* 0x000fcc0000010000 */
[----:B------:R-:W4:Y:S01]  /*15000*/  MUFU.EX2 R109, R109 ;  /* 0x0000006d006d7308 */ /* 0x000f220000000800 */
[----:B-1----:R-:W-:-:S01]  /*15010*/  FADD.FTZ R41, R67, R118 ;  /* 0x0000007643297221 */ /* 0x002fc20000010000 */
[----:B------:R-:W-:-:S06]  /*15020*/  FFMA.FTZ R75, R73, R88, -R84 ;  /* 0x00000058494b7223 */ /* 0x000fcc0000010854 */
[----:B------:R-:W1:Y:S01]  /*15030*/  MUFU.EX2 R106, R106 ;  /* 0x0000006a006a7308 */ /* 0x000e620000000800 */
[----:B------:R-:W-:Y:S01]  /*15040*/  F2FP.SATFINITE.E4M3.F32.PACK_AB_MERGE_C R224, R31, R20, RZ ;  /* 0x000000141fe0723e */ /* 0x000fe200048070ff */
[----:B--2---:R-:W-:Y:S01]  /*15050*/  FADD.FTZ R31, R105, R120 ;  /* 0x00000078691f7221 */ /* 0x004fe20000010000 */
[----:B------:R-:W-:-:S05]  /*15060*/  F2FP.SATFINITE.E4M3.F32.PACK_AB_MERGE_C R226, R39, R26, RZ ;  /* 0x0000001a27e2723e */ /* 0x000fca00048070ff */
[----:B------:R-:W2:Y:S01]  /*15070*/  MUFU.EX2 R71, R71 ;  /* 0x0000004700477308 */ /* 0x000ea20000000800 */
[----:B---3--:R-:W-:-:S01]  /*15080*/  FADD.FTZ R26, R96, R41 ;  /* 0x00000029601a7221 */ /* 0x008fc20000010000 */
[----:B------:R-:W-:-:S06]  /*15090*/  FADD.FTZ R118, R48, R31 ;  /* 0x0000001f30767221 */ /* 0x000fcc0000010000 */
[----:B------:R-:W3:Y:S01]  /*150a0*/  MUFU.EX2 R117, R117 ;  /* 0x0000007500757308 */ /* 0x000ee20000000800 */
[----:B0-----:R-:W-:-:S01]  /*150b0*/  FADD.FTZ R31, R93, R26 ;  /* 0x0000001a5d1f7221 */ /* 0x001fc20000010000 */
[----:B------:R-:W-:-:S06]  /*150c0*/  FFMA.FTZ R73, R165, R88, -R84 ;  /* 0x00000058a5497223 */ /* 0x000fcc0000010854 */
[----:B------:R-:W0:Y:S01]  /*150d0*/  MUFU.EX2 R100, R100 ;  /* 0x0000006400647308 */ /* 0x000e220000000800 */
[----:B----4-:R-:W-:-:S01]  /*150e0*/  FADD.FTZ R39, R109, R118 ;  /* 0x000000766d277221 */ /* 0x010fc20000010000 */
[----:B-1----:R-:W-:-:S06]  /*150f0*/  FADD.FTZ R26, R106, R31 ;  /* 0x0000001f6a1a7221 */ /* 0x002fcc0000010000 */
[----:B------:R-:W1:Y:S01]  /*15100*/  MUFU.EX2 R75, R75 ;  /* 0x0000004b004b7308 */ /* 0x000e620000000800 */
[----:B------:R-:W-:Y:S01]  /*15110*/  F2FP.SATFINITE.E4M3.F32.PACK_AB_MERGE_C R222, R55, R38, RZ ;  /* 0x0000002637de723e */ /* 0x000fe200048070ff */
[----:B------:R-:W-:-:S06]  /*15120*/  FADD.FTZ R38, R50, R39 ;  /* 0x0000002732267221 */ /* 0x000fcc0000010000 */
[----:B------:R-:W4:Y:S01]  /*15130*/  MUFU.EX2 R77, R77 ;  /* 0x0000004d004d7308 */ /* 0x000f220000000800 */
[----:B--2---:R-:W-:-:S07]  /*15140*/  FADD.FTZ R31, R71, R26 ;  /* 0x0000001a471f7221 */ /* 0x004fce0000010000 */
[----:B------:R-:W2:Y:S01]  /*15150*/  MUFU.EX2 R108, R108 ;  /* 0x0000006c006c7308 */ /* 0x000ea20000000800 */
[----:B---3--:R-:W-:-:S01]  /*15160*/  FADD.FTZ R39, R117, R38 ;  /* 0x0000002675277221 */ /* 0x008fc20000010000 */
[----:B0-----:R-:W-:-:S06]  /*15170*/  FADD.FTZ R26, R100, R31 ;  /* 0x0000001f641a7221 */ /* 0x001fcc0000010000 */
[----:B------:R-:W0:Y:S01]  /*15180*/  MUFU.EX2 R73, R73 ;  /* 0x0000004900497308 */ /* 0x000e220000000800 */
[----:B------:R-:W-:-:S07]  /*15190*/  FADD.FTZ R38, R52, R39 ;  /* 0x0000002734267221 */ /* 0x000fce0000010000 */
[----:B------:R-:W3:Y:S01]  /*151a0*/  MUFU.EX2 R81, R81 ;  /* 0x0000005100517308 */ /* 0x000ee20000000800 */
[----:B-1----:R-:W-:-:S01]  /*151b0*/  FADD.FTZ R39, R75, R26 ;  /* 0x0000001a4b277221 */ /* 0x002fc20000010000 */
[----:B----4-:R-:W-:-:S06]  /*151c0*/  F2FP.SATFINITE.E4M3.F32.PACK_AB_MERGE_C R204, R77, R52, RZ ;  /* 0x000000344dcc723e */ /* 0x010fcc00048070ff */
[----:B------:R-:W1:Y:S01]  /*151d0*/  MUFU.EX2 R104, R104 ;  /* 0x0000006800687308 */ /* 0x000e620000000800 */
[----:B------:R-:W-:-:S01]  /*151e0*/  FADD.FTZ R77, R77, R38 ;  /* 0x000000264d4d7221 */ /* 0x000fc20000010000 */
[----:B------:R-:W-:Y:S01]  /*151f0*/  FFMA.FTZ R171, R171, R88, -R84 ;  /* 0x00000058abab7223 */ /* 0x000fe20000010854 */
[----:B--2---:R-:W-:-:S05]  /*15200*/  FADD.FTZ R38, R108, R39 ;  /* 0x000000276c267221 */ /* 0x004fca0000010000 */
[----:B------:R-:W2:Y:S01]  /*15210*/  MUFU.EX2 R79, R79 ;  /* 0x0000004f004f7308 */ /* 0x000ea20000000800 */
[----:B------:R-:W-:Y:S01]  /*15220*/  F2FP.SATFINITE.E4M3.F32.PACK_AB_MERGE_C R200, R87, R44, RZ ;  /* 0x0000002c57c8723e */ /* 0x000fe200048070ff */
[----:B------:R-:W-:-:S06]  /*15230*/  FADD.FTZ R44, R54, R77 ;  /* 0x0000004d362c7221 */ /* 0x000fcc0000010000 */
[----:B------:R-:W4:Y:S01]  /*15240*/  MUFU.EX2 R121, R121 ;  /* 0x0000007900797308 */ /* 0x000f220000000800 */
[----:B0-----:R-:W-:-:S01]  /*15250*/  FADD.FTZ R39, R73, R38 ;  /* 0x0000002649277221 */ /* 0x001fc20000010000 */
[----:B------:R-:W-:-:S06]  /*15260*/  FFMA.FTZ R57, R57, R88, -R84 ;  /* 0x0000005839397223 */ /* 0x000fcc0000010854 */
[----:B------:R-:W0:Y:S01]  /*15270*/  MUFU.EX2 R110, R110 ;  /* 0x0000006e006e7308 */ /* 0x000e220000000800 */
[----:B---3--:R-:W-:-:S07]  /*15280*/  FADD.FTZ R41, R81, R44 ;  /* 0x0000002c51297221 */ /* 0x008fce0000010000 */
[----:B------:R-:W3:Y:S01]  /*15290*/  MUFU.EX2 R58, R175 ;  /* 0x000000af003a7308 */ /* 0x000ee20000000800 */
[----:B-1----:R-:W-:-:S07]  /*152a0*/  FADD.FTZ R38, R104, R39 ;  /* 0x0000002768267221 */ /* 0x002fce0000010000 */
[----:B------:R-:W1:Y:S01]  /*152b0*/  MUFU.EX2 R0, R171 ;  /* 0x000000ab00007308 */ /* 0x000e620000000800 */
[----:B------:R-:W-:-:S01]  /*152c0*/  FADD.FTZ R44, R56, R41 ;  /* 0x00000029382c7221 */ /* 0x000fc20000010000 */
[----:B------:R-:W-:-:S06]  /*152d0*/  F2FP.SATFINITE.E4M3.F32.PACK_AB_MERGE_C R224, R14, R3, R224 ;  /* 0x000000030ee0723e */ /* 0x000fcc00048070e0 */
[----:B------:R-:W1:Y:S01]  /*152e0*/  MUFU.EX2 R125, R125 ;  /* 0x0000007d007d7308 */ /* 0x000e620000000800 */
[----:B--2---:R-:W-:-:S01]  /*152f0*/  FADD.FTZ R3, R79, R38 ;  /* 0x000000264f037221 */ /* 0x004fc20000010000 */
[----:B------:R-:W-:Y:S01]  /*15300*/  FFMA.FTZ R25, R25, R88, -R84 ;  /* 0x0000005819197223 */ /* 0x000fe20000010854 */
[----:B----4-:R-:W-:-:S05]  /*15310*/  F2FP.SATFINITE.E4M3.F32.PACK_AB_MERGE_C R206, R121, R56, RZ ;  /* 0x0000003879ce723e */ /* 0x010fca00048070ff */
[----:B------:R-:W2:Y:S01]  /*15320*/  MUFU.EX2 R60, R179 ;  /* 0x000000b3003c7308 */ /* 0x000ea20000000800 */
[----:B------:R-:W-:-:S01]  /*15330*/  FADD.FTZ R121, R121, R44 ;  /* 0x0000002c79797221 */ /* 0x000fc20000010000 */
[----:B0-----:R-:W-:-:S06]  /*15340*/  FADD.FTZ R3, R110, R3 ;  /* 0x000000036e037221 */ /* 0x001fcc0000010000 */
[----:B------:R-:W0:Y:S01]  /*15350*/  MUFU.EX2 R57, R57 ;  /* 0x0000003900397308 */ /* 0x000e220000000800 */
[----:B---3--:R-:W-:-:S07]  /*15360*/  FADD.FTZ R14, R58, R121 ;  /* 0x000000793a0e7221 */ /* 0x008fce0000010000 */
[----:B------:R-:W3:Y:S01]  /*15370*/  MUFU.EX2 R129, R129 ;  /* 0x0000008100817308 */ /* 0x000ee20000000800 */
[----:B------:R-:W-:Y:S01]  /*15380*/  F2FP.SATFINITE.E4M3.F32.PACK_AB_MERGE_C R226, R35, R24, R226 ;  /* 0x0000001823e2723e */ /* 0x000fe200048070e2 */
[----:B-1----:R-:W-:-:S06]  /*15390*/  FADD.FTZ R24, R0, R3 ;  /* 0x0000000300187221 */ /* 0x002fcc0000010000 */
[----:B------:R-:W1:Y:S01]  /*153a0*/  MUFU.EX2 R114, R114 ;  /* 0x0000007200727308 */ /* 0x000e620000000800 */
[----:B------:R-:W-:-:S01]  /*153b0*/  FFMA.FTZ R27, R27, R88, -R84 ;  /* 0x000000581b1b7223 */ /* 0x000fc20000010854 */
[----:B------:R-:W-:Y:S01]  /*153c0*/  F2FP.SATFINITE.E4M3.F32.PACK_AB_MERGE_C R220, R47, R30, RZ ;  /* 0x0000001e2fdc723e */ /* 0x000fe200048070ff */
[----:B------:R-:W-:-:S05]  /*153d0*/  FADD.FTZ R3, R125, R14 ;  /* 0x0000000e7d037221 */ /* 0x000fca0000010000 */
[----:B------:R-:W4:Y:S01]  /*153e0*/  MUFU.EX2 R62, R199 ;  /* 0x000000c7003e7308 */ /* 0x000f220000000800 */
[----:B------:R-:W-:-:S01]  /*153f0*/  FFMA.FTZ R116, R61, R88, -R84 ;  /* 0x000000583d747223 */ /* 0x000fc20000010854 */
[----:B------:R-:W-:-:S06]  /*15400*/  FADD.FTZ R24, R15, R24 ;  /* 0x000000180f187221 */ /* 0x000fcc0000010000 */
[----:B------:R-:W4:Y:S01]  /*15410*/  MUFU.EX2 R25, R25 ;  /* 0x0000001900197308 */ /* 0x000f220000000800 */
[----:B------:R-:W-:Y:S01]  /*15420*/  F2FP.SATFINITE.E4M3.F32.PACK_AB_MERGE_C R220, R43, R28, R220 ;  /* 0x0000001c2bdc723e */ /* 0x000fe200048070dc */
[----:B--2---:R-:W-:-:S06]  /*15430*/  FADD.FTZ R28, R60, R3 ;  /* 0x000000033c1c7221 */ /* 0x004fcc0000010000 */
[----:B------:R-:W2:Y:S01]  /*15440*/  MUFU.EX2 R133, R133 ;  /* 0x0000008500857308 */ /* 0x000ea20000000800 */
[----:B0-----:R-:W-:-:S01]  /*15450*/  FADD.FTZ R3, R57, R24 ;  /* 0x0000001839037221 */ /* 0x001fc20000010000 */
[----:B------:R-:W-:-:S06]  /*15460*/  FFMA.FTZ R29, R29, R88, -R84 ;  /* 0x000000581d1d7223 */ /* 0x000fcc0000010854 */
[----:B------:R-:W0:Y:S01]  /*15470*/  MUFU.EX2 R112, R112 ;  /* 0x0000007000707308 */ /* 0x000e220000000800 */
[C---:B---3--:R-:W-:Y:S01]  /*15480*/  F2FP.SATFINITE.E4M3.F32.PACK_AB_MERGE_C R208, R129.reuse, R60, RZ ;  /* 0x0000003c81d0723e */ /* 0x048fe200048070ff */
[----:B------:R-:W-:-:S06]  /*15490*/  FADD.FTZ R129, R129, R28 ;  /* 0x0000001c81817221 */ /* 0x000fcc0000010000 */
[----:B------:R-:W3:Y:S01]  /*154a0*/  MUFU.EX2 R64, R207 ;  /* 0x000000cf00407308 */ /* 0x000ee20000000800 */
[C---:B-1----:R-:W-:Y:S01]  /*154b0*/  F2FP.SATFINITE.E4M3.F32.PACK_AB_MERGE_C R57, R114.reuse, R57, RZ ;  /* 0x000000397239723e */ /* 0x042fe200048070ff */
[----:B------:R-:W-:-:S06]  /*154c0*/  FADD.FTZ R114, R114, R3 ;  /* 0x0000000372727221 */ /* 0x000fcc0000010000 */
[----:B------:R-:W1:Y:S01]  /*154d0*/  MUFU.EX2 R27, R27 ;  /* 0x0000001b001b7308 */ /* 0x000e620000000800 */
[----:B----4-:R-:W-:-:S07]  /*154e0*/  FADD.FTZ R24, R62, R129 ;  /* 0x000000813e187221 */ /* 0x010fce0000010000 */
[----:B------:R-:W4:Y:S01]  /*154f0*/  MUFU.EX2 R135, R135 ;  /* 0x0000008700877308 */ /* 0x000f220000000800 */
[----:B------:R-:W-:-:S01]  /*15500*/  FFMA.FTZ R65, R65, R88, -R84 ;  /* 0x0000005841417223 */ /* 0x000fc20000010854 */
[----:B------:R-:W-:-:S06]  /*15510*/  FADD.FTZ R3, R25, R114 ;  /* 0x0000007219037221 */ /* 0x000fcc0000010000 */
[----:B------:R-:W4:Y:S01]  /*15520*/  MUFU.EX2 R116, R116 ;  /* 0x0000007400747308 */ /* 0x000f220000000800 */
[----:B--2---:R-:W-:-:S01]  /*15530*/  FADD.FTZ R35, R133, R24 ;  /* 0x0000001885237221 */ /* 0x004fc20000010000 */
[----:B------:R-:W-:-:S06]  /*15540*/  FFMA.FTZ R181, R181, R88, -R84 ;  /* 0x00000058b5b57223 */ /* 0x000fcc0000010854 */
[----:B------:R-:W2:Y:S01]  /*15550*/  MUFU.EX2 R66, R66 ;  /* 0x0000004200427308 */ /* 0x000ea20000000800 */
[----:B0-----:R-:W-:-:S01]  /*15560*/  FADD.FTZ R28, R112, R3 ;  /* 0x00000003701c7221 */ /* 0x001fc20000010000 */
[----:B------:R-:W-:-:S06]  /*15570*/  F2FP.SATFINITE.E4M3.F32.PACK_AB_MERGE_C R222, R51, R34, R222 ;  /* 0x0000002233de723e */ /* 0x000fcc00048070de */
[----:B------:R-:W0:Y:S01]  /*15580*/  MUFU.EX2 R29, R29 ;  /* 0x0000001d001d7308 */ /* 0x000e220000000800 */
[----:B------:R-:W-:-:S01]  /*15590*/  FFMA.FTZ R183, R183, R88, -R84 ;  /* 0x00000058b7b77223 */ /* 0x000fc20000010854 */
[----:B---3--:R-:W-:-:S06]  /*155a0*/  FADD.FTZ R34, R64, R35 ;  /* 0x0000002340227221 */ /* 0x008fcc0000010000 */
[----:B------:R-:W3:Y:S01]  /*155b0*/  MUFU.EX2 R147, R147 ;  /* 0x0000009300937308 */ /* 0x000ee20000000800 */
[----:B-1----:R-:W-:-:S01]  /*155c0*/  FADD.FTZ R3, R27, R28 ;  /* 0x0000001c1b037221 */ /* 0x002fc20000010000 */
[----:B----4-:R-:W-:-:S06]  /*155d0*/  F2FP.SATFINITE.E4M3.F32.PACK_AB_MERGE_C R210, R135, R64, RZ ;  /* 0x0000004087d2723e */ /* 0x010fcc00048070ff */
[----:B------:R-:W1:Y:S01]  /*155e0*/  MUFU.EX2 R20, R65 ;  /* 0x0000004100147308 */ /* 0x000e620000000800 */
[----:B------:R-:W-:-:S01]  /*155f0*/  FADD.FTZ R135, R135, R34 ;  /* 0x0000002287877221 */ /* 0x000fc20000010000 */
[----:B------:R-:W-:-:S06]  /*15600*/  FFMA.FTZ R185, R185, R88, -R84 ;  /* 0x00000058b9b97223 */ /* 0x000fcc0000010854 */
[----:B------:R-:W-:Y:S01]  /*15610*/  MUFU.EX2 R68, R68 ;  /* 0x0000004400447308 */ /* 0x000fe20000000800 */
[----:B------:R-:W-:-:S07]  /*15620*/  F2FP.SATFINITE.E4M3.F32.PACK_AB_MERGE_C R34, R116, R27, RZ ;  /* 0x0000001b7422723e */ /* 0x000fce00048070ff */
[----:B------:R-:W4:Y:S01]  /*15630*/  MUFU.EX2 R155, R155 ;  /* 0x0000009b009b7308 */ /* 0x000f220000000800 */
[----:B------:R-:W-:-:S01]  /*15640*/  FADD.FTZ R116, R116, R3 ;  /* 0x0000000374747221 */ /* 0x000fc20000010000 */
[----:B------:R-:W-:-:S06]  /*15650*/  FFMA.FTZ R187, R187, R88, -R84 ;  /* 0x00000058bbbb7223 */ /* 0x000fcc0000010854 */
[----:B------:R-:W4:Y:S01]  /*15660*/  MUFU.EX2 R30, R181 ;  /* 0x000000b5001e7308 */ /* 0x000f220000000800 */
[----:B--2---:R-:W-:-:S01]  /*15670*/  FADD.FTZ R28, R66, R135 ;  /* 0x00000087421c7221 */ /* 0x004fc20000010000 */
[----:B0-----:R-:W-:-:S06]  /*15680*/  FADD.FTZ R3, R29, R116 ;  /* 0x000000741d037221 */ /* 0x001fcc0000010000 */
[----:B------:R-:W0:Y:S01]  /*15690*/  MUFU.EX2 R31, R183 ;  /* 0x000000b7001f7308 */ /* 0x000e220000000800 */
[----:B------:R-:W-:-:S01]  /*156a0*/  FFMA.FTZ R33, R33, R88, -R84 ;  /* 0x0000005821217223 */ /* 0x000fc20000010854 */
[----:B------:R-:W-:-:S06]  /*156b0*/  F2FP.SATFINITE.E4M3.F32.PACK_AB_MERGE_C R225, R123, R86, RZ ;  /* 0x000000567be1723e */ /* 0x000fcc00048070ff */
[----:B------:R-:W-:Y:S01]  /*156c0*/  MUFU.EX2 R32, R32 ;  /* 0x0000002000207308 */ /* 0x000fe20000000800 */
[----:B---3--:R-:W-:-:S07]  /*156d0*/  FADD.FTZ R27, R147, R28 ;  /* 0x0000001c931b7221 */ /* 0x008fce0000010000 */
[----:B------:R-:W2:Y:S01]  /*156e0*/  MUFU.EX2 R159, R159 ;  /* 0x0000009f009f7308 */ /* 0x000ea20000000800 */
[----:B-1----:R-:W-:-:S07]  /*156f0*/  FADD.FTZ R3, R20, R3 ;  /* 0x0000000314037221 */ /* 0x002fce0000010000 */
[----:B------:R-:W1:Y:S01]  /*15700*/  MUFU.EX2 R70, R70 ;  /* 0x0000004600467308 */ /* 0x000e620000000800 */
[----:B------:R-:W-:-:S07]  /*15710*/  FFMA.FTZ R189, R189, R88, -R84 ;  /* 0x00000058bdbd7223 */ /* 0x000fce0000010854 */
[----:B------:R-:W3:Y:S01]  /*15720*/  MUFU.EX2 R26, R185 ;  /* 0x000000b9001a7308 */ /* 0x000ee20000000800 */
[----:B------:R-:W-:Y:S02]  /*15730*/  F2FP.SATFINITE.E4M3.F32.PACK_AB_MERGE_C R227, R127, R92, RZ ;  /* 0x0000005c7fe3723e */ /* 0x000fe400048070ff */
[----:B----4-:R-:W-:-:S05]  /*15740*/  F2FP.SATFINITE.E4M3.F32.PACK_AB_MERGE_C R212, R155, R68, RZ ;  /* 0x000000449bd4723e */ /* 0x010fca00048070ff */
[----:B------:R-:W4:Y:S01]  /*15750*/  MUFU.EX2 R157, R157 ;  /* 0x0000009d009d7308 */ /* 0x000f220000000800 */
[----:B------:R-:W-:-:S01]  /*15760*/  FADD.FTZ R68, R68, R27 ;  /* 0x0000001b44447221 */ /* 0x000fc20000010000 */
[----:B------:R-:W-:Y:S01]  /*15770*/  F2FP.SATFINITE.E4M3.F32.PACK_AB_MERGE_C R225, R21, R12, R225 ;  /* 0x0000000c15e1723e */ /* 0x000fe200048070e1 */
[----:B------:R-:W-:-:S05]  /*15780*/  FADD.FTZ R12, R30, R3 ;  /* 0x000000031e0c7221 */ /* 0x000fca0000010000 */
[----:B------:R-:W4:Y:S01]  /*15790*/  MUFU.EX2 R187, R187 ;  /* 0x000000bb00bb7308 */ /* 0x000f220000000800 */
[----:B------:R-:W-:-:S01]  /*157a0*/  FFMA.FTZ R37, R37, R88, -R84 ;  /* 0x0000005825257223 */ /* 0x000fc20000010854 */
[----:B------:R-:W-:Y:S01]  /*157b0*/  F2FP.SATFINITE.E4M3.F32.PACK_AB_MERGE_C R227, R76, R13, R227 ;  /* 0x0000000d4ce3723e */ /* 0x000fe200048070e3 */
[----:B------:R-:W-:-:S01]  /*157c0*/  FADD.FTZ R155, R155, R68 ;  /* 0x000000449b9b7221 */ /* 0x000fc20000010000 */
[----:B0-----:R-:W-:-:S04]  /*157d0*/  F2FP.SATFINITE.E4M3.F32.PACK_AB_MERGE_C R13, R31, R30, RZ ;  /* 0x0000001e1f0d723e */ /* 0x001fc800048070ff */
[----:B------:R-:W0:Y:S01]  /*157e0*/  MUFU.EX2 R33, R33 ;  /* 0x0000002100217308 */ /* 0x000e220000000800 */
[----:B------:R-:W-:-:S01]  /*157f0*/  FADD.FTZ R31, R31, R12 ;  /* 0x0000000c1f1f7221 */ /* 0x000fc20000010000 */
[----:B--2---:R-:W-:Y:S01]  /*15800*/  F2FP.SATFINITE.E4M3.F32.PACK_AB_MERGE_C R214, R159, R32, RZ ;  /* 0x000000209fd6723e */ /* 0x004fe200048070ff */
[----:B------:R-:W-:-:S05]  /*15810*/  FFMA.FTZ R193, R193, R88, -R84 ;  /* 0x00000058c1c17223 */ /* 0x000fca0000010854 */
[----:B------:R-:W2:Y:S01]  /*15820*/  MUFU.EX2 R14, R189 ;  /* 0x000000bd000e7308 */ /* 0x000ea20000000800 */
[----:B-1----:R-:W-:-:S01]  /*15830*/  FADD.FTZ R12, R70, R155 ;  /* 0x0000009b460c7221 */ /* 0x002fc20000010000 */
[----:B---3--:R-:W-:Y:S01]  /*15840*/  FADD.FTZ R30, R26, R31 ;  /* 0x0000001f1a1e7221 */ /* 0x008fe20000010000 */
[----:B------:R-:W-:-:S05]  /*15850*/  FFMA.FTZ R191, R191, R88, -R84 ;  /* 0x00000058bfbf7223 */ /* 0x000fca0000010854 */
[----:B------:R-:W-:Y:S01]  /*15860*/  MUFU.EX2 R40, R40 ;  /* 0x0000002800287308 */ /* 0x000fe20000000800 */
[C---:B----4-:R-:W-:Y:S01]  /*15870*/  F2FP.SATFINITE.E4M3.F32.PACK_AB_MERGE_C R214, R157.reuse, R70, R214 ;  /* 0x000000469dd6723e */ /* 0x050fe200048070d6 */
[----:B------:R-:W-:-:S06]  /*15880*/  FADD.FTZ R157, R157, R12 ;  /* 0x0000000c9d9d7221 */ /* 0x000fcc0000010000 */
[----:B------:R-:W1:Y:S01]  /*15890*/  MUFU.EX2 R163, R163 ;  /* 0x000000a300a37308 */ /* 0x000e620000000800 */
[----:B------:R-:W-:-:S07]  /*158a0*/  FADD.FTZ R30, R187, R30 ;  /* 0x0000001ebb1e7221 */ /* 0x000fce0000010000 */
[----:B------:R-:W3:Y:S01]  /*158b0*/  MUFU.EX2 R36, R36 ;  /* 0x0000002400247308 */ /* 0x000ee20000000800 */
[----:B------:R-:W-:-:S07]  /*158c0*/  FFMA.FTZ R141, R141, R88, -R84 ;  /* 0x000000588d8d7223 */ /* 0x000fce0000010854 */
[----:B------:R-:W4:Y:S01]  /*158d0*/  MUFU.EX2 R37, R37 ;  /* 0x0000002500257308 */ /* 0x000f220000000800 */
[----:B------:R-:W-:-:S07]  /*158e0*/  FADD.FTZ R32, R32, R157 ;  /* 0x0000009d20207221 */ /* 0x000fce0000010000 */
[----:B------:R-:W4:Y:S01]  /*158f0*/  MUFU.EX2 R161, R161 ;  /* 0x000000a100a17308 */ /* 0x000f220000000800 */
[----:B0-----:R-:W-:-:S01]  /*15900*/  FADD.FTZ R3, R33, R30 ;  /* 0x0000001e21037221 */ /* 0x001fc20000010000 */
[----:B------:R-:W-:-:S06]  /*15910*/  FFMA.FTZ R145, R145, R88, -R84 ;  /* 0x0000005891917223 */ /* 0x000fcc0000010854 */
[----:B------:R-:W0:Y:S01]  /*15920*/  MUFU.EX2 R24, R193 ;  /* 0x000000c100187308 */ /* 0x000e220000000800 */
[----:B------:R-:W-:-:S01]  /*15930*/  FADD.FTZ R159, R159, R32 ;  /* 0x000000209f9f7221 */ /* 0x000fc20000010000 */
[C---:B--2---:R-:W-:Y:S01]  /*15940*/  F2FP.SATFINITE.E4M3.F32.PACK_AB_MERGE_C R33, R14.reuse, R33, RZ ;  /* 0x000000210e21723e */ /* 0x044fe200048070ff */
[----:B------:R-:W-:-:S05]  /*15950*/  FADD.FTZ R14, R14, R3 ;  /* 0x000000030e0e7221 */ /* 0x000fca0000010000 */
[----:B------:R-:W2:Y:S01]  /*15960*/  MUFU.EX2 R191, R191 ;  /* 0x000000bf00bf7308 */ /* 0x000ea20000000800 */
[----:B-1----:R-:W-:Y:S01]  /*15970*/  F2FP.SATFINITE.E4M3.F32.PACK_AB_MERGE_C R21, R163, R40, RZ ;  /* 0x00000028a315723e */ /* 0x002fe200048070ff */
[----:B------:R-:W-:Y:S01]  /*15980*/  FFMA.FTZ R149, R149, R88, -R84 ;  /* 0x0000005895957223 */ /* 0x000fe20000010854 */
[----:B---3--:R-:W-:-:S05]  /*15990*/  FADD.FTZ R30, R36, R159 ;  /* 0x0000009f241e7221 */ /* 0x008fca0000010000 */
[----:B------:R-:W1:Y:S01]  /*159a0*/  MUFU.EX2 R28, R141 ;  /* 0x0000008d001c7308 */ /* 0x000e620000000800 */
[----:B----4-:R-:W-:-:S01]  /*159b0*/  FADD.FTZ R3, R37, R14 ;  /* 0x0000000e25037221 */ /* 0x010fc20000010000 */
[-CC-:B------:R-:W-:Y:S01]  /*159c0*/  FFMA.FTZ R151, R151, R88.reuse, -R84.reuse ;  /* 0x0000005897977223 */ /* 0x180fe20000010854 */
[----:B------:R-:W-:-:S05]  /*159d0*/  FFMA.FTZ R84, R153, R88, -R84 ;  /* 0x0000005899547223 */ /* 0x000fca0000010854 */
[----:B------:R-:W-:Y:S01]  /*159e0*/  MUFU.EX2 R74, R74 ;  /* 0x0000004a004a7308 */ /* 0x000fe20000000800 */
[C---:B------:R-:W-:Y:S01]  /*159f0*/  F2FP.SATFINITE.E4M3.F32.PACK_AB_MERGE_C R216, R161.reuse, R36, R21 ;  /* 0x00000024a1d8723e */ /* 0x040fe20004807015 */
[----:B------:R-:W-:-:S06]  /*15a00*/  FADD.FTZ R161, R161, R30 ;  /* 0x0000001ea1a17221 */ /* 0x000fcc0000010000 */
[----:B------:R-:W-:Y:S01]  /*15a10*/  MUFU.EX2 R169, R169 ;  /* 0x000000a900a97308 */ /* 0x000fe20000000800 */
[----:B0-----:R-:W-:-:S07]  /*15a20*/  FADD.FTZ R14, R24, R3 ;  /* 0x00000003180e7221 */ /* 0x001fce0000010000 */
[----:B------:R-:W0:Y:S08]  /*15a30*/  MUFU.EX2 R72, R72 ;  /* 0x0000004800487308 */ /* 0x000e300000000800 */
[----:B------:R-:W3:Y:S01]  /*15a40*/  MUFU.EX2 R145, R145 ;  /* 0x0000009100917308 */ /* 0x000ee20000000800 */
[----:B------:R-:W-:-:S07]  /*15a50*/  FADD.FTZ R40, R40, R161 ;  /* 0x000000a128287221 */ /* 0x000fce0000010000 */
[----:B------:R-:W4:Y:S01]  /*15a60*/  MUFU.EX2 R167, R203 ;  /* 0x000000cb00a77308 */ /* 0x000f220000000800 */
[----:B--2---:R-:W-:-:S07]  /*15a70*/  FADD.FTZ R3, R191, R14 ;  /* 0x0000000ebf037221 */ /* 0x004fce0000010000 */
[----:B------:R-:W2:Y:S01]  /*15a80*/  MUFU.EX2 R12, R149 ;  /* 0x00000095000c7308 */ /* 0x000ea20000000800 */
[----:B------:R-:W-:-:S01]  /*15a90*/  FADD.FTZ R163, R163, R40 ;  /* 0x00000028a3a37221 */ /* 0x000fc20000010000 */
[C---:B-1----:R-:W-:Y:S01]  /*15aa0*/  F2FP.SATFINITE.E4M3.F32.PACK_AB_MERGE_C R191, R28.reuse, R191, RZ ;  /* 0x000000bf1cbf723e */ /* 0x042fe200048070ff */
[----:B------:R-:W-:-:S05]  /*15ab0*/  FADD.FTZ R28, R28, R3 ;  /* 0x000000031c1c7221 */ /* 0x000fca0000010000 */
[----:B------:R-:W1:Y:S01]  /*15ac0*/  MUFU.EX2 R151, R151 ;  /* 0x0000009700977308 */ /* 0x000e620000000800 */
[----:B------:R-:W-:-:S07]  /*15ad0*/  F2FP.SATFINITE.E4M3.F32.PACK_AB_MERGE_C R213, R20, R29, R13 ;  /* 0x0000001d14d5723e */ /* 0x000fce000480700d */
[----:B------:R-:W1:Y:S01]  /*15ae0*/  MUFU.EX2 R84, R84 ;  /* 0x0000005400547308 */ /* 0x000e620000000800 */
[----:B------:R-:W-:Y:S02]  /*15af0*/  ISETP.GE.AND P1, PT, R139, 0xe1, PT ;  /* 0x000000e18b00780c */ /* 0x000fe40003f26270 */
[----:B------:R-:W-:Y:S01]  /*15b00*/  F2FP.SATFINITE.E4M3.F32.PACK_AB_MERGE_C R209, R15, R0, R57 ;  /* 0x000000000fd1723e */ /* 0x000fe20004807039 */
[----:B0-----:R-:W-:-:S01]  /*15b10*/  FADD.FTZ R0, R72, R163 ;  /* 0x000000a348007221 */ /* 0x001fc20000010000 */
[----:B------:R-:W-:Y:S01]  /*15b20*/  F2FP.SATFINITE.E4M3.F32.PACK_AB_MERGE_C R13, R169, R74, RZ ;  /* 0x0000004aa90d723e */ /* 0x000fe200048070ff */
[----:B---3--:R-:W-:-:S03]  /*15b30*/  FADD.FTZ R3, R145, R28 ;  /* 0x0000001c91037221 */ /* 0x008fc60000010000 */
[C---:B----4-:R-:W-:Y:S01]  /*15b40*/  F2FP.SATFINITE.E4M3.F32.PACK_AB_MERGE_C R218, R167.reuse, R72, R13 ;  /* 0x00000048a7da723e */ /* 0x050fe2000480700d */
[----:B------:R-:W-:-:S01]  /*15b50*/  FADD.FTZ R167, R167, R0 ;  /* 0x00000000a7a77221 */ /* 0x000fc20000010000 */
[----:B--2---:R-:W-:Y:S01]  /*15b60*/  FADD.FTZ R0, R12, R3 ;  /* 0x000000030c007221 */ /* 0x004fe20000010000 */
[----:B------:R-:W-:Y:S01]  /*15b70*/  F2FP.SATFINITE.E4M3.F32.PACK_AB_MERGE_C R202, R109, R48, RZ ;  /* 0x000000306dca723e */ /* 0x000fe200048070ff */
[----:B------:R-:W-:Y:S01]  /*15b80*/  IMAD.MOV.U32 R87, RZ, RZ, RZ ;  /* 0x000000ffff577224 */ /* 0x000fe200078e00ff */
[----:B------:R-:W-:Y:S01]  /*15b90*/  F2FP.SATFINITE.E4M3.F32.PACK_AB_MERGE_C R221, R107, R94, RZ ;  /* 0x0000005e6bdd723e */ /* 0x000fe200048070ff */
[----:B-1----:R-:W-:Y:S01]  /*15ba0*/  FADD.FTZ R15, R151, R0 ;  /* 0x00000000970f7221 */ /* 0x002fe20000010000 */
[----:B------:R-:W-:Y:S01]  /*15bb0*/  F2FP.SATFINITE.E4M3.F32.PACK_AB_MERGE_C R98, R111, R98, RZ ;  /* 0x000000626f62723e */ /* 0x000fe200048070ff */
[----:B------:R-:W-:Y:S01]  /*15bc0*/  FADD.FTZ R14, R74, R167 ;  /* 0x000000a74a0e7221 */ /* 0x000fe20000010000 */
[----:B------:R-:W-:Y:S02]  /*15bd0*/  F2FP.SATFINITE.E4M3.F32.PACK_AB_MERGE_C R201, R102, R91, RZ ;  /* 0x0000005b66c9723e */ /* 0x000fe400048070ff */
[----:B------:R-:W-:-:S02]  /*15be0*/  F2FP.SATFINITE.E4M3.F32.PACK_AB_MERGE_C R93, R106, R93, RZ ;  /* 0x0000005d6a5d723e */ /* 0x000fc400048070ff */
[----:B------:R-:W-:Y:S02]  /*15bf0*/  F2FP.SATFINITE.E4M3.F32.PACK_AB_MERGE_C R75, R108, R75, RZ ;  /* 0x0000004b6c4b723e */ /* 0x000fe400048070ff */
[----:B------:R-:W-:Y:S02]  /*15c00*/  F2FP.SATFINITE.E4M3.F32.PACK_AB_MERGE_C R79, R110, R79, RZ ;  /* 0x0000004f6e4f723e */ /* 0x000fe400048070ff */
[C---:B------:R-:W-:Y:S01]  /*15c10*/  F2FP.SATFINITE.E4M3.F32.PACK_AB_MERGE_C R3, R84.reuse, R151, RZ ;  /* 0x000000975403723e */ /* 0x040fe200048070ff */
[----:B------:R-:W-:Y:S01]  /*15c20*/  FADD.FTZ R15, R84, R15 ;  /* 0x0000000f540f7221 */ /* 0x000fe20000010000 */
[----:B------:R-:W-:Y:S01]  /*15c30*/  F2FP.SATFINITE.E4M3.F32.PACK_AB_MERGE_C R200, R69, R42, R200 ;  /* 0x0000002a45c8723e */ /* 0x000fe200048070c8 */
[----:B------:R-:W-:Y:S01]  /*15c40*/  FADD.FTZ R14, R169, R14 ;  /* 0x0000000ea90e7221 */ /* 0x000fe20000010000 */
        /* <DEDUP_REMOVED lines=13> */
[--C-:B------:R-:W-:Y:S01]  /*15d20*/  IMAD.MOV.U32 R74, RZ, RZ, R87.reuse ;  /* 0x000000ffff4a7224 */ /* 0x100fe200078e0057 */
        /* <DEDUP_REMOVED lines=64> */
[----:B------:R-:W-:Y:S01]  /*16130*/  IMAD.MOV.U32 R24, RZ, RZ, R87 ;  /* 0x000000ffff187224 */ /* 0x000fe200078e0057 */
[----:B------:R-:W-:Y:S06]  /*16140*/  @!P1 BRA `(.L_x_5883) ;  /* 0x00000050003c9947 */ /* 0x000fec0003800000 */
[----:B------:R-:W-:Y:S01]  /*16150*/  IADD3 R232, R232, -0x2, RZ ;  /* 0xfffffffee8e87810 */ /* 0x000fe20007ffe0ff */
        /* <DEDUP_REMOVED lines=34> */
[----:B------:R-:W-:-:S07]  /*16380*/  CS2R R24, SRZ ;  /* 0x0000000000187805 */ /* 0x000fce000001ff00 */
.L_x_5894:
[----:B------:R-:W2:Y:S01]  /*16390*/  LDL R13, [R1+0x48] ;  /* 0x00004800010d7983 */ /* 0x000ea20000100800 */
        /* <DEDUP_REMOVED lines=8> */
.L_x_5885:
        /* <DEDUP_REMOVED lines=8> */
.L_x_5886:
[----:B------:R-:W-:Y:S04]  /*164a0*/  BSSY B0, `(.L_x_5884) ;  /* 0x0000004000007945 */ /* 0x000fe80003800000 */
[----:B-1----:R-:W-:Y:S05]  /*164b0*/  @P2 BRA `(.L_x_5887) ;  /* 0x0000000000082947 */ /* 0x002fea0003800000 */
[----:B------:R-:W1:Y:S02]  /*164c0*/  SYNCS.PHASECHK.TRANS64.TRYWAIT P2, [R13+URZ+0x2e830], R20 ;  /* 0x02e830140d0075a7 */ /* 0x000e64000804017f */
[----:B-1----:R-:W-:Y:S05]  /*164d0*/  @!P2 BRA `(.L_x_5888) ;  /* 0x000000e800eca947 */ /* 0x002fea0003800000 */
.L_x_5887:
[----:B------:R-:W-:Y:S05]  /*164e0*/  BSYNC B0 ;  /* 0x0000000000007941 */ /* 0x000fea0003800000 */
.L_x_5884:
[----:B01----:R-:W2:Y:S01]  /*164f0*/  LDL R13, [R1+0x4c] ;  /* 0x00004c00010d7983 */ /* 0x003ea20000100800 */
[----:B------:R-:W-:Y:S01]  /*16500*/  VIADD R234, R233, 0x1 ;  /* 0x00000001e9ea7836 */ /* 0x000fe20000000000 */
[----:B------:R-:W-:Y:S05]  /*16510*/  WARPSYNC.ALL ;  /* 0x0000000000007948 */ /* 0x000fea0003800000 */
[----:B------:R-:W0:Y:S01]  /*16520*/  S2R R20, SR_TID.X ;  /* 0x0000000000147919 */ /* 0x000e220000002100 */
[C---:B------:R-:W-:Y:S01]  /*16530*/  ISETP.NE.AND P2, PT, R234.reuse, 0x2, PT ;  /* 0x00000002ea00780c */ /* 0x040fe20003f45270 */
[----:B------:R-:W-:Y:S01]  /*16540*/  IMAD.MOV.U32 R89, RZ, RZ, 0x40000040 ;  /* 0x40000040ff597424 */ /* 0x000fe200078e00ff */
[----:B------:R-:W-:Y:S01]  /*16550*/  MOV R93, 0x40000040 ;  /* 0x40000040005d7802 */ /* 0x000fe20000000f00 */
[----:B------:R-:W-:Y:S01]  /*16560*/  STL [R1+0xe4], R27 ;  /* 0x0000e41b01007387 */ /* 0x000fe20000100800 */
[----:B------:R-:W-:Y:S01]  /*16570*/  SEL R234, R234, RZ, P2 ;  /* 0x000000ffeaea7207 */ /* 0x000fe20001000000 */
[----:B------:R-:W-:Y:S01]  /*16580*/  IMAD.MOV.U32 R21, RZ, RZ, 0x40000040 ;  /* 0x40000040ff157424 */ /* 0x000fe200078e00ff */
[----:B------:R-:W-:Y:S01]  /*16590*/  R2UR UR35, R89 ;  /* 0x00000000592372ca */ /* 0x000fe200000e0000 */
[----:B------:R-:W-:Y:S01]  /*165a0*/  STL [R1+0xe0], R26 ;  /* 0x0000e01a01007387 */ /* 0x000fe20000100800 */
[----:B------:R-:W-:Y:S01]  /*165b0*/  R2UR UR17, R93 ;  /* 0x000000005d1172ca */ /* 0x000fe200000e0000 */
[----:B------:R-:W-:Y:S01]  /*165c0*/  IMAD.MOV.U32 R91, RZ, RZ, 0x40000040 ;  /* 0x40000040ff5b7424 */ /* 0x000fe200078e00ff */
[----:B------:R-:W-:Y:S01]  /*165d0*/  R2UR UR19, R21 ;  /* 0x00000000151372ca */ /* 0x000fe200000e0000 */
[----:B------:R-:W-:Y:S01]  /*165e0*/  STL [R1+0xdc], R25 ;  /* 0x0000dc1901007387 */ /* 0x000fe20000100800 */
[----:B------:R-:W-:Y:S01]  /*165f0*/  R2UR UR5, R89 ;  /* 0x00000000590572ca */ /* 0x000fe200000e0000 */
[----:B------:R-:W-:Y:S01]  /*16600*/  IMAD.MOV.U32 R95, RZ, RZ, 0x40000040 ;  /* 0x40000040ff5f7424 */ /* 0x000fe200078e00ff */
[C---:B------:R-:W-:Y:S01]  /*16610*/  R2UR UR43, R91.reuse ;  /* 0x000000005b2b72ca */ /* 0x040fe200000e0000 */
[----:B------:R-:W-:Y:S01]  /*16620*/  STL [R1+0xd8], R24 ;  /* 0x0000d81801007387 */ /* 0x000fe20000100800 */
[----:B------:R-:W-:Y:S01]  /*16630*/  R2UR UR25, R91 ;  /* 0x000000005b1972ca */ /* 0x000fe200000e0000 */
[----:B------:R-:W-:Y:S01]  /*16640*/  IMAD.MOV.U32 R21, RZ, RZ, 0x40000040 ;  /* 0x40000040ff157424 */ /* 0x000fe200078e00ff */
[----:B------:R-:W-:Y:S01]  /*16650*/  R2UR UR7, R89 ;  /* 0x00000000590772ca */ /* 0x000fe200000e0000 */
[----:B------:R-:W-:Y:S01]  /*16660*/  STL [R1+0xd4], R23 ;  /* 0x0000d41701007387 */ /* 0x000fe20000100800 */
[----:B------:R-:W-:-:S02]  /*16670*/  R2UR UR9, R93 ;  /* 0x000000005d0972ca */ /* 0x000fc400000e0000 */
[C---:B------:R-:W-:Y:S01]  /*16680*/  R2UR UR11, R91.reuse ;  /* 0x000000005b0b72ca */ /* 0x040fe200000e0000 */
[----:B------:R-:W-:Y:S01]  /*16690*/  STL [R1+0xd0], R22 ;  /* 0x0000d01601007387 */ /* 0x000fe20000100800 */
[----:B------:R-:W-:Y:S02]  /*166a0*/  R2UR UR59, R91 ;  /* 0x000000005b3b72ca */ /* 0x000fe400000e0000 */
[----:B------:R-:W-:Y:S01]  /*166b0*/  R2UR UR29, R89 ;  /* 0x00000000591d72ca */ /* 0x000fe200000e0000 */
[----:B------:R1:W-:Y:S01]  /*166c0*/  STL [R1+0xcc], R19 ;  /* 0x0000cc1301007387 */ /* 0x0003e20000100800 */
[----:B------:R-:W-:Y:S02]  /*166d0*/  R2UR UR13, R91 ;  /* 0x000000005b0d72ca */ /* 0x000fe400000e0000 */
[----:B------:R-:W-:Y:S01]  /*166e0*/  R2UR UR15, R93 ;  /* 0x000000005d0f72ca */ /* 0x000fe200000e0000 */
[----:B------:R-:W-:Y:S01]  /*166f0*/  STL [R1+0xc8], R18 ;  /* 0x0000c81201007387 */ /* 0x000fe20000100800 */
[----:B0-----:R-:W-:-:S02]  /*16700*/  SHF.R.U32.HI R20, RZ, 0x7, R20 ;  /* 0x00000007ff147819 */ /* 0x001fc40000011614 */
[----:B------:R-:W-:Y:S01]  /*16710*/  MOV R237, UR38 ;  /* 0x0000002600ed7c02 */ /* 0x000fe20008000f00 */
[----:B------:R0:W-:Y:S01]  /*16720*/  STL [R1+0xc4], R17 ;  /* 0x0000c41101007387 */ /* 0x0001e20000100800 */
[----:B------:R-:W-:Y:S01]  /*16730*/  R2UR UR31, R93 ;  /* 0x000000005d1f72ca */ /* 0x000fe200000e0000 */
[----:B------:R-:W-:Y:S01]  /*16740*/  VIADD R94, R20, 0x8 ;  /* 0x00000008145e7836 */ /* 0x000fe20000000000 */
[----:B-1----:R-:W-:Y:S01]  /*16750*/  MOV R19, UR43 ;  /* 0x0000002b00137c02 */ /* 0x002fe20008000f00 */
[----:B------:R-:W-:Y:S01]  /*16760*/  STL [R1+0xc0], R16 ;  /* 0x0000c01001007387 */ /* 0x000fe20000100800 */
[----:B------:R-:W-:Y:S01]  /*16770*/  UMOV UR43, UR25 ;  /* 0x00000019002b7c82 */ /* 0x000fe20008000000 */
[----:B------:R-:W-:Y:S01]  /*16780*/  R2UR UR21, R89 ;  /* 0x00000000591572ca */ /* 0x000fe200000e0000 */
[----:B------:R1:W-:Y:S01]  /*16790*/  BAR.SYNC.DEFER_BLOCKING R94, 0x100 ;  /* 0x0004005e0000751d */ /* 0x0003e20000010000 */
[----:B------:R-:W-:Y:S02]  /*167a0*/  MOV R97, UR43 ;  /* 0x0000002b00617c02 */ /* 0x000fe40008000f00 */
[----:B0-----:R-:W-:-:S02]  /*167b0*/  MOV R17, UR35 ;  /* 0x0000002300117c02 */ /* 0x001fc40008000f00 */
[----:B------:R-:W-:Y:S01]  /*167c0*/  R2UR UR23, R89 ;  /* 0x00000000591772ca */ /* 0x000fe200000e0000 */
[----:B------:R-:W-:Y:S01]  /*167d0*/  UMOV UR35, UR17 ;  /* 0x0000001100237c82 */ /* 0x000fe20008000000 */
[C---:B------:R-:W-:Y:S01]  /*167e0*/  R2UR UR17, R5.reuse ;  /* 0x00000000051172ca */ /* 0x040fe200000e0000 */
[----:B------:R-:W-:Y:S01]  /*167f0*/  UMOV UR43, UR5 ;  /* 0x00000005002b7c82 */ /* 0x000fe20008000000 */
[C---:B------:R-:W-:Y:S01]  /*16800*/  R2UR UR5, R5.reuse ;  /* 0x00000000050572ca */ /* 0x040fe200000e0000 */
[----:B------:R0:W-:Y:S01]  /*16810*/  STL [R1+0xbc], R15 ;  /* 0x0000bc0f01007387 */ /* 0x0001e20000100800 */
[----:B------:R-:W-:Y:S01]  /*16820*/  MOV R27, UR35 ;  /* 0x00000023001b7c02 */ /* 0x000fe20008000f00 */
[----:B------:R-:W-:Y:S01]  /*16830*/  UMOV UR35, UR9 ;  /* 0x0000000900237c82 */ /* 0x000fe20008000000 */
[----:B------:R-:W-:Y:S01]  /*16840*/  R2UR UR9, R5 ;  /* 0x00000000050972ca */ /* 0x000fe200000e0000 */
[----:B------:R-:W-:Y:S01]  /*16850*/  STL [R1+0xb8], R14 ;  /* 0x0000b80e01007387 */ /* 0x000fe20000100800 */
[----:B------:R-:W-:-:S02]  /*16860*/  R2UR UR27, R91 ;  /* 0x000000005b1b72ca */ /* 0x000fc400000e0000 */
[----:B------:R-:W-:Y:S01]  /*16870*/  R2UR UR25, R5 ;  /* 0x00000000051972ca */ /* 0x000fe200000e0000 */
[----:B------:R-:W-:Y:S01]  /*16880*/  STL [R1+0xb4], R12 ;  /* 0x0000b40c01007387 */ /* 0x000fe20000100800 */
[----:B------:R-:W-:Y:S01]  /*16890*/  R2UR UR51, R91 ;  /* 0x000000005b3372ca */ /* 0x000fe200000e0000 */
[----:B------:R-:W-:Y:S01]  /*168a0*/  IMAD.MOV.U32 R91, RZ, RZ, 0x40000040 ;  /* 0x40000040ff5b7424 */ /* 0x000fe200078e00ff */
[----:B0-----:R-:W-:Y:S01]  /*168b0*/  MOV R15, UR59 ;  /* 0x0000003b000f7c02 */ /* 0x001fe20008000f00 */
[----:B------:R-:W-:Y:S01]  /*168c0*/  UMOV UR59, UR29 ;  /* 0x0000001d003b7c82 */ /* 0x000fe20008000000 */
[----:B------:R-:W-:Y:S01]  /*168d0*/  STL [R1+0xb0], R3 ;  /* 0x0000b00301007387 */ /* 0x000fe20000100800 */
[----:B------:R-:W-:Y:S01]  /*168e0*/  WARPGROUP.ARRIVE ;  /* 0x00000000000079c5 */ /* 0x000fe20000000000 */
[----:B------:R-:W-:Y:S01]  /*168f0*/  MOV R25, UR59 ;  /* 0x0000003b00197c02 */ /* 0x000fe20008000f00 */
[----:B------:R-:W-:Y:S01]  /*16900*/  UMOV UR59, UR13 ;  /* 0x0000000d003b7c82 */ /* 0x000fe20008000000 */
[----:B------:R-:W-:Y:S01]  /*16910*/  R2UR UR13, R5 ;  /* 0x00000000050d72ca */ /* 0x000fe200000e0000 */
[----:B------:R0:W-:Y:S01]  /*16920*/  STL [R1+0xac], R2 ;  /* 0x0000ac0201007387 */ /* 0x0001e20000100800 */
[----:B------:R-:W-:-:S02]  /*16930*/  R2UR UR47, R89 ;  /* 0x00000000592f72ca */ /* 0x000fc400000e0000 */
[----:B------:R-:W-:Y:S02]  /*16940*/  R2UR UR55, R89 ;  /* 0x00000000593772ca */ /* 0x000fe400000e0000 */
[----:B------:R-:W-:Y:S02]  /*16950*/  MOV R89, 0x40000040 ;  /* 0x4000004000597802 */ /* 0x000fe40000000f00 */
[----:B------:R-:W-:Y:S02]  /*16960*/  R2UR UR40, R4 ;  /* 0x00000000042872ca */ /* 0x000fe400000e0000 */
[----:B------:R-:W-:Y:S02]  /*16970*/  R2UR UR41, R5 ;  /* 0x00000000052972ca */ /* 0x000fe400000e0000 */
[----:B0-----:R-:W-:Y:S02]  /*16980*/  MOV R2, UR39 ;  /* 0x0000002700027c02 */ /* 0x001fe40008000f00 */
[----:B------:R-:W-:-:S02]  /*16990*/  R2UR UR39, R95 ;  /* 0x000000005f2772ca */ /* 0x000fc400000e0000 */
[C---:B------:R-:W-:Y:S02]  /*169a0*/  R2UR UR32, R10.reuse ;  /* 0x000000000a2072ca */ /* 0x040fe400000e0000 */
[C---:B------:R-:W-:Y:S02]  /*169b0*/  R2UR UR33, R11.reuse ;  /* 0x000000000b2172ca */ /* 0x040fe400000e0000 */
[----:B------:R-:W-:Y:S02]  /*169c0*/  R2UR UR56, R10 ;  /* 0x000000000a3872ca */ /* 0x000fe400000e0000 */
[----:B------:R-:W-:Y:S02]  /*169d0*/  R2UR UR57, R11 ;  /* 0x000000000b3972ca */ /* 0x000fe400000e0000 */
[----:B------:R-:W-:-:S03]  /*169e0*/  MOV R236, UR37 ;  /* 0x0000002500ec7c02 */ /* 0x000fc60008000f00 */
[----:B------:R-:W-:Y:S01]  /*169f0*/  MOV R12, UR39 ;  /* 0x00000027000c7c02 */ /* 0x000fe20008000f00 */
[----:B------:R-:W-:Y:S01]  /*16a00*/  UMOV UR39, UR31 ;  /* 0x0000001f00277c82 */ /* 0x000fe20008000000 */
[----:B------:R-:W-:Y:S02]  /*16a10*/  R2UR UR31, R21 ;  /* 0x00000000151f72ca */ /* 0x000fe400000e0000 */
[----:B------:R-:W-:Y:S01]  /*16a20*/  MOV R23, UR39 ;  /* 0x0000002700177c02 */ /* 0x000fe20008000f00 */
[----:B------:R-:W-:Y:S01]  /*16a30*/  UMOV UR39, UR21 ;  /* 0x0000001500277c82 */ /* 0x000fe20008000000 */
[----:B------:R-:W-:Y:S01]  /*16a40*/  R2UR UR21, R5 ;  /* 0x00000000051572ca */ /* 0x000fe200000e0000 */
[----:B--2---:R-:W-:Y:S01]  /*16a50*/  IMAD R20, R234, 0x700, R13 ;  /* 0x00000700ea147824 */ /* 0x004fe200078e020d */
[----:B------:R-:W-:-:S03]  /*16a60*/  MOV R13, UR36 ;  /* 0x00000024000d7c02 */ /* 0x000fc60008000f00 */
[C---:B------:R-:W-:Y:S01]  /*16a70*/  VIADD R88, R20.reuse, 0x100 ;  /* 0x0000010014587836 */ /* 0x040fe20000000000 */
[C---:B------:R-:W-:Y:S01]  /*16a80*/  R2UR UR18, R20.reuse ;  /* 0x00000000141272ca */ /* 0x040fe200000e0000 */
[C---:B------:R-:W-:Y:S01]  /*16a90*/  VIADD R92, R20.reuse, 0x300 ;  /* 0x00000300145c7836 */ /* 0x040fe20000000000 */
[----:B------:R-:W-:Y:S02]  /*16aa0*/  IADD3 R90, R20, 0x200, RZ ;  /* 0x00000200145a7810 */ /* 0x000fe40007ffe0ff */
[----:B------:R-:W-:Y:S01]  /*16ab0*/  R2UR UR6, R88 ;  /* 0x00000000580672ca */ /* 0x000fe200000e0000 */
[----:B------:R-:W-:Y:S01]  /*16ac0*/  VIADD R88, R20, 0x400 ;  /* 0x0000040014587836 */ /* 0x000fe20000000000 */
        /* <DEDUP_REMOVED lines=10> */
[----:B------:R-:W-:-:S02]  /*16b70*/  R2UR UR4, R88 ;  /* 0x00000000580472ca */ /* 0x000fc400000e0000 */
[----:B------:R-:W-:Y:S02]  /*16b80*/  IADD3 R88, R20, 0x202, RZ ;  /* 0x0000020214587810 */ /* 0x000fe40007ffe0ff */
[----:B------:R-:W-:Y:S01]  /*16b90*/  R2UR UR16, R92 ;  /* 0x000000005c1072ca */ /* 0x000fe200000e0000 */
[----:B------:R-:W-:Y:S01]  /*16ba0*/  VIADD R92, R20, 0x602 ;  /* 0x00000602145c7836 */ /* 0x000fe20000000000 */
[----:B------:R-:W-:Y:S01]  /*16bb0*/  R2UR UR20, R88 ;  /* 0x00000000581472ca */ /* 0x000fe200000e0000 */
[----:B------:R-:W-:Y:S01]  /*16bc0*/  VIADD R88, R20, 0x502 ;  /* 0x0000050214587836 */ /* 0x000fe20000000000 */
[----:B------:R-:W-:Y:S01]  /*16bd0*/  R2UR UR12, R90 ;  /* 0x000000005a0c72ca */ /* 0x000fe200000e0000 */
[C---:B------:R-:W-:Y:S01]  /*16be0*/  VIADD R90, R20.reuse, 0x302 ;  /* 0x00000302145a7836 */ /* 0x040fe20000000000 */
[----:B-1----:R-:W-:Y:S02]  /*16bf0*/  IADD3 R94, R20, 0x4, RZ ;  /* 0x00000004145e7810 */ /* 0x002fe40007ffe0ff */
[----:B------:R-:W-:Y:S01]  /*16c00*/  R2UR UR28, R88 ;  /* 0x00000000581c72ca */ /* 0x000fe200000e0000 */
[----:B------:R-:W-:Y:S01]  /*16c10*/  VIADD R88, R20, 0x204 ;  /* 0x0000020414587836 */ /* 0x000fe20000000000 */
[----:B------:R-:W-:Y:S01]  /*16c20*/  R2UR UR24, R90 ;  /* 0x000000005a1872ca */ /* 0x000fe200000e0000 */
[----:B------:R-:W-:Y:S01]  /*16c30*/  VIADD R90, R20, 0x104 ;  /* 0x00000104145a7836 */ /* 0x000fe20000000000 */
[----:B------:R-:W-:-:S02]  /*16c40*/  R2UR UR38, R94 ;  /* 0x000000005e2672ca */ /* 0x000fc400000e0000 */
[----:B------:R-:W-:Y:S01]  /*16c50*/  R2UR UR34, R88 ;  /* 0x00000000582272ca */ /* 0x000fe200000e0000 */
[----:B------:R-:W-:Y:S01]  /*16c60*/  VIADD R88, R20, 0x404 ;  /* 0x0000040414587836 */ /* 0x000fe20000000000 */
[----:B------:R-:W-:Y:S02]  /*16c70*/  R2UR UR58, R90 ;  /* 0x000000005a3a72ca */ /* 0x000fe400000e0000 */
[----:B------:R-:W-:Y:S02]  /*16c80*/  IADD3 R90, R20, 0x304, RZ ;  /* 0x00000304145a7810 */ /* 0x000fe40007ffe0ff */
[----:B------:R-:W-:Y:S02]  /*16c90*/  R2UR UR30, R92 ;  /* 0x000000005c1e72ca */ /* 0x000fe400000e0000 */
[----:B------:R-:W-:Y:S01]  /*16ca0*/  R2UR UR42, R90 ;  /* 0x000000005a2a72ca */ /* 0x000fe200000e0000 */
[----:B------:R-:W-:Y:S01]  /*16cb0*/  VIADD R90, R20, 0x504 ;  /* 0x00000504145a7836 */ /* 0x000fe20000000000 */
[----:B------:R-:W-:Y:S01]  /*16cc0*/  R2UR UR46, R88 ;  /* 0x00000000582e72ca */ /* 0x000fe200000e0000 */
[----:B------:R-:W-:Y:S01]  /*16cd0*/  VIADD R88, R20, 0x604 ;  /* 0x0000060414587836 */ /* 0x000fe20000000000 */
[----:B------:R-:W-:-:S02]  /*16ce0*/  MOV R3, UR38 ;  /* 0x0000002600037c02 */ /* 0x000fc40008000f00 */
[----:B------:R-:W-:Y:S01]  /*16cf0*/  MOV R16, UR34 ;  /* 0x0000002200107c02 */ /* 0x000fe20008000f00 */
[----:B------:R-:W-:Y:S01]  /*16d00*/  UMOV UR34, UR16 ;  /* 0x0000001000227c82 */ /* 0x000fe20008000000 */
[C---:B------:R-:W-:Y:S02]  /*16d10*/  R2UR UR16, R4.reuse ;  /* 0x00000000041072ca */ /* 0x040fe400000e0000 */
[----:B------:R-:W-:Y:S01]  /*16d20*/  MOV R26, UR34 ;  /* 0x00000022001a7c02 */ /* 0x000fe20008000f00 */
[----:B------:R-:W-:Y:S01]  /*16d30*/  UMOV UR34, UR8 ;  /* 0x0000000800227c82 */ /* 0x000fe20008000000 */
[C---:B------:R-:W-:Y:S01]  /*16d40*/  R2UR UR8, R4.reuse ;  /* 0x00000000040872ca */ /* 0x040fe200000e0000 */
[----:B------:R-:W-:Y:S01]  /*16d50*/  UMOV UR38, UR30 ;  /* 0x0000001e00267c82 */ /* 0x000fe20008000000 */
[----:B------:R-:W-:Y:S01]  /*16d60*/  MOV R18, UR42 ;  /* 0x0000002a00127c02 */ /* 0x000fe20008000f00 */
[----:B------:R-:W-:Y:S01]  /*16d70*/  UMOV UR42, UR24 ;  /* 0x00000018002a7c82 */ /* 0x000fe20008000000 */
[----:B------:R-:W-:Y:S01]  /*16d80*/  MOV R14, UR58 ;  /* 0x0000003a000e7c02 */ /* 0x000fe20008000f00 */
[----:B------:R-:W-:Y:S01]  /*16d90*/  UMOV UR58, UR28 ;  /* 0x0000001c003a7c82 */ /* 0x000fe20008000000 */
[----:B------:R-:W-:Y:S01]  /*16da0*/  MOV R96, UR42 ;  /* 0x0000002a00607c02 */ /* 0x000fe20008000f00 */
[----:B------:R-:W-:Y:S01]  /*16db0*/  UMOV UR42, UR4 ;  /* 0x00000004002a7c82 */ /* 0x000fe20008000000 */
[C---:B------:R-:W-:Y:S01]  /*16dc0*/  R2UR UR4, R4.reuse ;  /* 0x00000000040472ca */ /* 0x040fe200000e0000 */
[----:B------:R-:W-:Y:S01]  /*16dd0*/  QGMMA.64x32x32.F32.E4M3.E4M3 R184, gdesc[UR16], RZ, !UPT, gsb0 ;  /* 0x0060000010b879f3 */ /* 0x000fe2000c0008ff */
[----:B------:R-:W-:Y:S01]  /*16de0*/  MOV R24, UR58 ;  /* 0x0000003a00187c02 */ /* 0x000fe20008000f00 */
[----:B------:R-:W-:Y:S01]  /*16df0*/  UMOV UR58, UR12 ;  /* 0x0000000c003a7c82 */ /* 0x000fe20008000000 */
[C---:B------:R-:W-:Y:S01]  /*16e00*/  R2UR UR12, R4.reuse ;  /* 0x00000000040c72ca */ /* 0x040fe200000e0000 */
[----:B------:R-:W-:Y:S01]  /*16e10*/  IMAD.MOV.U32 R21, RZ, RZ, R96 ;  /* 0x000000ffff157224 */ /* 0x000fe200078e0060 */
[----:B------:R-:W-:Y:S01]  /*16e20*/  MOV R22, UR38 ;  /* 0x0000002600167c02 */ /* 0x000fe20008000f00 */
[----:B------:R-:W-:Y:S01]  /*16e30*/  UMOV UR38, UR20 ;  /* 0x0000001400267c82 */ /* 0x000fe20008000000 */
[----:B------:R-:W-:-:S02]  /*16e40*/  R2UR UR20, R4 ;  /* 0x00000000041472ca */ /* 0x000fc400000e0000 */
[----:B------:R-:W-:Y:S02]  /*16e50*/  R2UR UR24, R4 ;  /* 0x00000000041872ca */ /* 0x000fe400000e0000 */
[----:B------:R-:W-:Y:S01]  /*16e60*/  R2UR UR54, R88 ;  /* 0x00000000583672ca */ /* 0x000fe200000e0000 */
[----:B------:R-:W-:Y:S01]  /*16e70*/  VIADD R88, R20, 0x106 ;  /* 0x0000010614587836 */ /* 0x000fe20000000000 */
[----:B------:R-:W-:Y:S02]  /*16e80*/  R2UR UR50, R90 ;  /* 0x000000005a3272ca */ /* 0x000fe400000e0000 */
[----:B------:R-:W-:Y:S01]  /*16e90*/  IADD3 R90, R20, 0x6, RZ ;  /* 0x00000006145a7810 */ /* 0x000fe20007ffe0ff */
[----:B------:R-:W-:Y:S02]  /*16ea0*/  WARPGROUP.DEPBAR.LE gsb0, 0x0 ;  /* 0x00008000000079c5 */ /* 0x000fe40000010000 */
[----:B------:R-:W-:-:S06]  /*16eb0*/  WARPGROUP.ARRIVE ;  /* 0x00000000000079c5 */ /* 0x000fcc0000000000 */
[----:B------:R-:W-:Y:S01]  /*16ec0*/  QGMMA.64x32x32.F32.E4M3.E4M3 R168, gdesc[UR4], RZ, !UPT, gsb0 ;  /* 0x0060000004a879f3 */ /* 0x000fe2000c0008ff */
[----:B------:R-:W-:Y:S01]  /*16ed0*/  R2UR UR6, R90 ;  /* 0x000000005a0672ca */ /* 0x000fe200000e0000 */
[----:B------:R-:W-:Y:S01]  /*16ee0*/  VIADD R90, R20, 0x206 ;  /* 0x00000206145a7836 */ /* 0x000fe20000000000 */
[----:B------:R-:W-:Y:S01]  /*16ef0*/  R2UR UR7, R91 ;  /* 0x000000005b0772ca */ /* 0x000fe200000e0000 */
[----:B------:R-:W-:Y:S01]  /*16f00*/  IMAD.MOV.U32 R91, RZ, RZ, 0x40000040 ;  /* 0x40000040ff5b7424 */ /* 0x000fe200078e00ff */
[----:B------:R-:W-:Y:S02]  /*16f10*/  WARPGROUP.DEPBAR.LE gsb0, 0x0 ;  /* 0x00008000000079c5 */ /* 0x000fe40000010000 */
[----:B------:R-:W-:-:S06]  /*16f20*/  WARPGROUP.ARRIVE ;  /* 0x00000000000079c5 */ /* 0x000fcc0000000000 */
[----:B------:R-:W-:Y:S01]  /*16f30*/  QGMMA.64x32x32.F32.E4M3.E4M3 R152, gdesc[UR8], RZ, !UPT, gsb0 ;  /* 0x00600000089879f3 */ /* 0x000fe2000c0008ff */
[----:B------:R-:W-:Y:S01]  /*16f40*/  R2UR UR10, R88 ;  /* 0x00000000580a72ca */ /* 0x000fe200000e0000 */
[----:B------:R-:W-:Y:S01]  /*16f50*/  VIADD R88, R20, 0x306 ;  /* 0x0000030614587836 */ /* 0x000fe20000000000 */
[----:B------:R-:W-:Y:S02]  /*16f60*/  R2UR UR11, R89 ;  /* 0x00000000590b72ca */ /* 0x000fe400000e0000 */
[----:B------:R-:W-:Y:S02]  /*16f70*/  MOV R89, 0x40000040 ;  /* 0x4000004000597802 */ /* 0x000fe40000000f00 */
[----:B------:R-:W-:Y:S01]  /*16f80*/  R2UR UR18, R88 ;  /* 0x00000000581272ca */ /* 0x000fe200000e0000 */
[----:B------:R-:W-:Y:S01]  /*16f90*/  VIADD R88, R20, 0x506 ;  /* 0x0000050614587836 */ /* 0x000fe20000000000 */
[----:B------:R-:W-:Y:S01]  /*16fa0*/  R2UR UR19, R89 ;  /* 0x00000000591372ca */ /* 0x000fe200000e0000 */
[----:B------:R-:W-:Y:S01]  /*16fb0*/  IMAD.MOV.U32 R89, RZ, RZ, 0x40000040 ;  /* 0x40000040ff597424 */ /* 0x000fe200078e00ff */
[----:B------:R-:W-:-:S02]  /*16fc0*/  WARPGROUP.DEPBAR.LE gsb0, 0x0 ;  /* 0x00008000000079c5 */ /* 0x000fc40000010000 */
[----:B------:R-:W-:-:S06]  /*16fd0*/  WARPGROUP.ARRIVE ;  /* 0x00000000000079c5 */ /* 0x000fcc0000000000 */
[----:B------:R-:W-:Y:S01]  /*16fe0*/  QGMMA.64x32x32.F32.E4M3.E4M3 R136, gdesc[UR12], RZ, !UPT, gsb0 ;  /* 0x006000000c8879f3 */ /* 0x000fe2000c0008ff */
[----:B------:R-:W-:Y:S01]  /*16ff0*/  R2UR UR14, R90 ;  /* 0x000000005a0e72ca */ /* 0x000fe200000e0000 */
[C---:B------:R-:W-:Y:S01]  /*17000*/  VIADD R90, R20.reuse, 0x406 ;  /* 0x00000406145a7836 */ /* 0x040fe20000000000 */
[----:B------:R-:W-:Y:S01]  /*17010*/  R2UR UR15, R91 ;  /* 0x000000005b0f72ca */ /* 0x000fe200000e0000 */
[----:B------:R-:W-:Y:S01]  /*17020*/  IMAD.MOV.U32 R91, RZ, RZ, 0x40000040 ;  /* 0x40000040ff5b7424 */ /* 0x000fe200078e00ff */
[----:B------:R-:W-:-:S04]  /*17030*/  IADD3 R20, R20, 0x606, RZ ;  /* 0x0000060614147810 */ /* 0x000fc80007ffe0ff */
[----:B------:R-:W-:Y:S01]  /*17040*/  R2UR UR30, R20 ;  /* 0x00000000141e72ca */ /* 0x000fe200000e0000 */
[----:B------:R-:W-:Y:S01]  /*17050*/  IMAD.MOV.U32 R20, RZ, RZ, R97 ;  /* 0x000000ffff147224 */ /* 0x000fe200078e0061 */
[----:B------:R-:W-:Y:S02]  /*17060*/  WARPGROUP.DEPBAR.LE gsb0, 0x0 ;  /* 0x00008000000079c5 */ /* 0x000fe40000010000 */
[----:B------:R-:W-:-:S06]  /*17070*/  WARPGROUP.ARRIVE ;  /* 0x00000000000079c5 */ /* 0x000fcc0000000000 */
[----:B------:R-:W-:Y:S01]  /*17080*/  QGMMA.64x32x32.F32.E4M3.E4M3 R120, gdesc[UR20], RZ, !UPT, gsb0 ;  /* 0x00600000147879f3 */ /* 0x000fe2000c0008ff */
[----:B------:R-:W-:Y:S02]  /*17090*/  R2UR UR22, R90 ;  /* 0x000000005a1672ca */ /* 0x000fe400000e0000 */
[----:B------:R-:W-:Y:S01]  /*170a0*/  R2UR UR23, R91 ;  /* 0x000000005b1772ca */ /* 0x000fe200000e0000 */
        /* <DEDUP_REMOVED lines=9> */
[----:B------:R-:W-:Y:S02]  /*17140*/  R2UR UR37, R11 ;  /* 0x000000000b2572ca */ /* 0x000fe400000e0000 */
[----:B------:R-:W-:Y:S02]  /*17150*/  R2UR UR43, R20 ;  /* 0x00000000142b72ca */ /* 0x000fe400000e0000 */
[----:B------:R-:W-:Y:S01]  /*17160*/  R2UR UR42, R21 ;  /* 0x00000000152a72ca */ /* 0x000fe200000e0000 */
[----:B------:R-:W-:Y:S02]  /*17170*/  WARPGROUP.DEPBAR.LE gsb0, 0x0 ;  /* 0x00008000000079c5 */ /* 0x000fe40000010000 */
[----:B------:R-:W-:-:S06]  /*17180*/  WARPGROUP.ARRIVE ;  /* 0x00000000000079c5 */ /* 0x000fcc0000000000 */
[----:B------:R-:W-:Y:S01]  /*17190*/  QGMMA.64x32x32.F32.E4M3.E4M3 R184, gdesc[UR32], R184, gsb0 ;  /* 0x0060000020b879f3 */ /* 0x000fe200080008b8 */
[----:B------:R-:W-:Y:S02]  /*171a0*/  R2UR UR40, R10 ;  /* 0x000000000a2872ca */ /* 0x000fe400000e0000 */
[----:B------:R-:W-:Y:S02]  /*171b0*/  R2UR UR41, R11 ;  /* 0x000000000b2972ca */ /* 0x000fe400000e0000 */
[----:B------:R-:W-:Y:S02]  /*171c0*/  R2UR UR35, R27 ;  /* 0x000000001b2372ca */ /* 0x000fe400000e0000 */
[----:B------:R-:W-:Y:S01]  /*171d0*/  R2UR UR34, R26 ;  /* 0x000000001a2272ca */ /* 0x000fe200000e0000 */
[----:B------:R0:W5:Y:S01]  /*171e0*/  LDL.LU R27, [R1+0xe4] ;  /* 0x0000e400011b7983 */ /* 0x0001620000300800 */
[----:B------:R-:W-:Y:S02]  /*171f0*/  R2UR UR32, R10 ;  /* 0x000000000a2072ca */ /* 0x000fe400000e0000 */
[----:B------:R-:W-:Y:S01]  /*17200*/  R2UR UR33, R11 ;  /* 0x000000000b2172ca */ /* 0x000fe200000e0000 */
[----:B------:R0:W5:Y:S01]  /*17210*/  LDL.LU R26, [R1+0xe0] ;  /* 0x0000e000011a7983 */ /* 0x0001620000300800 */
[----:B------:R-:W-:-:S02]  /*17220*/  WARPGROUP.DEPBAR.LE gsb0, 0x0 ;  /* 0x00008000000079c5 */ /* 0x000fc40000010000 */
        /* <DEDUP_REMOVED lines=13> */
[----:B------:R0:W5:Y:S01]  /*17300*/  LDL.LU R25, [R1+0xdc] ;  /* 0x0000dc0001197983 */ /* 0x0001620000300800 */
[----:B------:R-:W-:Y:S02]  /*17310*/  R2UR UR56, R10 ;  /* 0x000000000a3872ca */ /* 0x000fe400000e0000 */
[----:B------:R-:W-:Y:S01]  /*17320*/  R2UR UR57, R11 ;  /* 0x000000000b3972ca */ /* 0x000fe200000e0000 */
[----:B------:R0:W5:Y:S01]  /*17330*/  LDL.LU R24, [R1+0xd8] ;  /* 0x0000d80001187983 */ /* 0x0001620000300800 */
[----:B------:R-:W-:Y:S02]  /*17340*/  WARPGROUP.DEPBAR.LE gsb0, 0x0 ;  /* 0x00008000000079c5 */ /* 0x000fe40000010000 */
[----:B------:R-:W-:-:S09]  /*17350*/  WARPGROUP.ARRIVE ;  /* 0x00000000000079c5 */ /* 0x000fd20000000000 */
        /* <DEDUP_REMOVED lines=11> */
[----:B------:R-:W-:Y:S02]  /*17410*/  R2UR UR38, R3 ;  /* 0x00000000032672ca */ /* 0x000fe400000e0000 */
[----:B------:R-:W-:Y:S02]  /*17420*/  R2UR UR36, R8 ;  /* 0x00000000082472ca */ /* 0x000fe400000e0000 */
[----:B------:R-:W-:Y:S01]  /*17430*/  R2UR UR37, R9 ;  /* 0x00000000092572ca */ /* 0x000fe200000e0000 */
[----:B------:R-:W-:Y:S02]  /*17440*/  WARPGROUP.DEPBAR.LE gsb0, 0x0 ;  /* 0x00008000000079c5 */ /* 0x000fe40000010000 */
[----:B------:R-:W-:-:S10]  /*17450*/  WARPGROUP.ARRIVE ;  /* 0x00000000000079c5 */ /* 0x000fd40000000000 */
        /* <DEDUP_REMOVED lines=16> */
[----:B------:R-:W-:Y:S01]  /*17560*/  R2UR UR42, R18 ;  /* 0x00000000122a72ca */ /* 0x000fe200000e0000 */
[----:B------:R0:W5:Y:S01]  /*17570*/  LDL.LU R19, [R1+0xcc] ;  /* 0x0000cc0001137983 */ /* 0x0001620000300800 */
[C---:B------:R-:W-:Y:S02]  /*17580*/  R2UR UR40, R8.reuse ;  /* 0x00000000082872ca */ /* 0x040fe400000e0000 */
[C---:B------:R-:W-:Y:S01]  /*17590*/  R2UR UR41, R9.reuse ;  /* 0x00000000092972ca */ /* 0x040fe200000e0000 */
[----:B------:R0:W5:Y:S01]  /*175a0*/  LDL.LU R18, [R1+0xc8] ;  /* 0x0000c80001127983 */ /* 0x0001620000300800 */
[C---:B------:R-:W-:Y:S02]  /*175b0*/  R2UR UR44, R8.reuse ;  /* 0x00000000082c72ca */ /* 0x040fe400000e0000 */
[----:B------:R-:W-:Y:S01]  /*175c0*/  R2UR UR45, R9 ;  /* 0x00000000092d72ca */ /* 0x000fe200000e0000 */
[----:B------:R0:W5:Y:S01]  /*175d0*/  LDL.LU R17, [R1+0xc4] ;  /* 0x0000c40001117983 */ /* 0x0001620000300800 */
[----:B------:R-:W-:-:S02]  /*175e0*/  R2UR UR48, R8 ;  /* 0x00000000083072ca */ /* 0x000fc400000e0000 */
[C---:B------:R-:W-:Y:S01]  /*175f0*/  R2UR UR49, R9.reuse ;  /* 0x00000000093172ca */ /* 0x040fe200000e0000 */
[----:B------:R0:W5:Y:S01]  /*17600*/  LDL.LU R16, [R1+0xc0] ;  /* 0x0000c00001107983 */ /* 0x0001620000300800 */
[----:B------:R-:W-:Y:S02]  /*17610*/  R2UR UR52, R8 ;  /* 0x00000000083472ca */ /* 0x000fe400000e0000 */
[----:B------:R-:W-:Y:S01]  /*17620*/  R2UR UR53, R9 ;  /* 0x00000000093572ca */ /* 0x000fe200000e0000 */
        /* <DEDUP_REMOVED lines=29> */
[----:B------:R0:W5:Y:S01]  /*17800*/  LDL.LU R2, [R1+0xac] ;  /* 0x0000ac0001027983 */ /* 0x0001620000300800 */
[----:B------:R-:W-:Y:S02]  /*17810*/  WARPGROUP.DEPBAR.LE gsb0, 0x0 ;  /* 0x00008000000079c5 */ /* 0x000fe40000010000 */
[----:B------:R-:W-:-:S06]  /*17820*/  WARPGROUP.ARRIVE ;  /* 0x00000000000079c5 */ /* 0x000fcc0000000000 */
[----:B------:R-:W-:Y:S01]  /*17830*/  QGMMA.64x32x32.F32.E4M3.E4M3 R152, gdesc[UR12], R152, gsb0 ;  /* 0x006000000c9879f3 */ /* 0x000fe20008000898 */
[----:B------:R-:W-:Y:S02]  /*17840*/  R2UR UR16, R6 ;  /* 0x00000000061072ca */ /* 0x000fe400000e0000 */
[----:B------:R-:W-:Y:S01]  /*17850*/  R2UR UR17, R7 ;  /* 0x00000000071172ca */ /* 0x000fe200000e0000 */
[----:B------:R-:W-:Y:S02]  /*17860*/  WARPGROUP.DEPBAR.LE gsb0, 0x0 ;  /* 0x00008000000079c5 */ /* 0x000fe40000010000 */
[----:B------:R-:W-:-:S10]  /*17870*/  WARPGROUP.ARRIVE ;  /* 0x00000000000079c5 */ /* 0x000fd40000000000 */
        /* <DEDUP_REMOVED lines=17> */
[----:B------:R-:W-:Y:S02]  /*17990*/  R2UR UR37, R236 ;  /* 0x00000000ec2572ca */ /* 0x000fe400000e0000 */
[----:B------:R-:W-:Y:S01]  /*179a0*/  R2UR UR36, R13 ;  /* 0x000000000d2472ca */ /* 0x000fe200000e0000 */
[----:B------:R-:W-:Y:S02]  /*179b0*/  WARPGROUP.DEPBAR.LE gsb0, 0x0 ;  /* 0x00008000000079c5 */ /* 0x000fe40000010000 */
[----:B0-----:R-:W-:-:S12]  /*179c0*/  @P1 BRA `(.L_x_5889) ;  /* 0x0000000000281947 */ /* 0x001fd80003800000 */
[----:B------:R-:W-:Y:S05]  /*179d0*/  @!P0 BRA `(.L_x_5890) ;  /* 0x0000000000048947 */ /* 0x000fea0003800000 */
[----:B------:R-:W-:Y:S01]  /*179e0*/  BPT.TRAP 0x1 ;  /* 0x000000040000795c */ /* 0x000fe20000300000 */
.L_x_5890:
[----:B-----5:R-:W-:Y:S02]  /*179f0*/  SHF.L.U32 R12, R12, 0x1f, RZ ;  /* 0x0000001f0c0c7819 */ /* 0x020fe400000006ff */
[----:B------:R-:W-:-:S04]  /*17a00*/  LEA R13, R233, R16, 0x3 ;  /* 0x00000010e90d7211 */ /* 0x000fc800078e18ff */
[----:B------:R0:W1:Y:S01]  /*17a10*/  SYNCS.PHASECHK.TRANS64.TRYWAIT P1, [R13+URZ+0x2e850], R12 ;  /* 0x02e8500c0d0075a7 */ /* 0x000062000802017f */
[----:B------:R-:W-:Y:S05]  /*17a20*/  @!P0 BRA `(.L_x_5891) ;  /* 0x0000000000048947 */ /* 0x000fea0003800000 */
[----:B------:R-:W-:Y:S01]  /*17a30*/  BPT.TRAP 0x1 ;  /* 0x000000040000795c */ /* 0x000fe20000300000 */
.L_x_5891:
[----:B-1----:R-:W-:Y:S05]  /*17a40*/  @P1 BRA `(.L_x_5889) ;  /* 0x0000000000081947 */ /* 0x002fea0003800000 */
[----:B------:R-:W1:Y:S02]  /*17a50*/  SYNCS.PHASECHK.TRANS64.TRYWAIT P1, [R13+URZ+0x2e850], R12 ;  /* 0x02e8500c0d0075a7 */ /* 0x000e64000802017f */
[----:B-1----:R-:W-:Y:S05]  /*17a60*/  @!P1 BRA `(.L_x_5892) ;  /* 0x000000d4009c9947 */ /* 0x002fea0003800000 */
.L_x_5889:
[----:B01---5:R-:W-:Y:S01]  /*17a70*/  VIADD R12, R16, 0x400 ;  /* 0x00000400100c7836 */ /* 0x023fe20000000000 */
[----:B------:R-:W-:Y:S05]  /*17a80*/  WARPSYNC.ALL ;  /* 0x0000000000007948 */ /* 0x000fea0003800000 */
[----:B------:R-:W-:Y:S01]  /*17a90*/  SHF.R.U32.HI R12, RZ, 0x4, R12 ;  /* 0x00000004ff0c7819 */ /* 0x000fe2000001160c */
[----:B------:R-:W-:Y:S01]  /*17aa0*/  IMAD.MOV.U32 R13, RZ, RZ, -0x3ffffff0 ;  /* 0xc0000010ff0d7424 */ /* 0x000fe200078e00ff */
[----:B------:R-:W-:Y:S01]  /*17ab0*/  WARPGROUP.ARRIVE ;  /* 0x00000000000079c5 */ /* 0x000fe20000000000 */
[----:B------:R-:W-:Y:S01]  /*17ac0*/  MOV R21, 0xc0000010 ;  /* 0xc000001000157802 */ /* 0x000fe20000000f00 */
[----:B------:R-:W-:Y:S01]  /*17ad0*/  FMUL.FTZ R168, R2, R168 ;  /* 0x000000a802a87220 */ /* 0x000fe20000410000 */
[----:B------:R-:W-:Y:S01]  /*17ae0*/  LOP3.LUT R12, R12, 0x3fff, RZ, 0xc0, !PT ;  /* 0x00003fff0c0c7812 */ /* 0x000fe200078ec0ff */
[C---:B------:R-:W-:Y:S01]  /*17af0*/  FMUL.FTZ R170, R2.reuse, R170 ;  /* 0x000000aa02aa7220 */ /* 0x040fe20000410000 */
[----:B------:R-:W-:Y:S01]  /*17b00*/  R2UR UR7, R13 ;  /* 0x000000000d0772ca */ /* 0x000fe200000e0000 */
[----:B------:R-:W-:Y:S01]  /*17b10*/  FMUL.FTZ R13, R2, R184 ;  /* 0x000000b8020d7220 */ /* 0x000fe20000410000 */
[----:B------:R-:W-:Y:S01]  /*17b20*/  LOP3.LUT R12, R12, 0x10000, RZ, 0xfc, !PT ;  /* 0x000100000c0c7812 */ /* 0x000fe200078efcff */
[C---:B------:R-:W-:Y:S01]  /*17b30*/  FMUL.FTZ R184, R2.reuse, R187 ;  /* 0x000000bb02b87220 */ /* 0x040fe20000410000 */
[C---:B------:R-:W-:Y:S01]  /*17b40*/  FMUL.FTZ R187, R2.reuse, R190 ;  /* 0x000000be02bb7220 */ /* 0x040fe20000410000 */
[C---:B------:R-:W-:Y:S01]  /*17b50*/  FMUL.FTZ R190, R2.reuse, R193 ;  /* 0x000000c102be7220 */ /* 0x040fe20000410000 */
[C---:B------:R-:W-:Y:S01]  /*17b60*/  FMUL.FTZ R193, R2.reuse, R196 ;  /* 0x000000c402c17220 */ /* 0x040fe20000410000 */
[----:B------:R-:W-:Y:S01]  /*17b70*/  IMAD R12, R233, 0x700, R12 ;  /* 0x00000700e90c7824 */ /* 0x000fe200078e020c */
[----:B------:R-:W0:Y:S01]  /*17b80*/  MUFU.TANH R13, R13 ;  /* 0x0000000d000d7308 */ /* 0x000e220000002400 */
[C---:B------:R-:W-:Y:S01]  /*17b90*/  FMUL.FTZ R196, R2.reuse, R199 ;  /* 0x000000c702c47220 */ /* 0x040fe20000410000 */
[----:B------:R-:W-:Y:S01]  /*17ba0*/  FMUL.FTZ R169, R2, R169 ;  /* 0x000000a902a97220 */ /* 0x000fe20000410000 */
[C---:B------:R-:W-:Y:S01]  /*17bb0*/  VIADD R20, R12.reuse, 0x100 ;  /* 0x000001000c147836 */ /* 0x040fe20000000000 */
[----:B------:R-:W-:Y:S01]  /*17bc0*/  R2UR UR6, R12 ;  /* 0x000000000c0672ca */ /* 0x000fe200000e0000 */
        /* <DEDUP_REMOVED lines=12> */
[----:B------:R-:W-:Y:S01]  /*17c90*/  QGMMA.64x128x32.F32.E4M3.E4M3 R24, R224, gdesc[UR4], R24, gsb0 ;  /* 0x01e00004e0187df3 */ /* 0x000fe20008000818 */
[----:B------:R-:W-:Y:S01]  /*17ca0*/  R2UR UR6, R20 ;  /* 0x00000000140672ca */ /* 0x000fe200000e0000 */
[----:B------:R-:W-:Y:S01]  /*17cb0*/  VIADD R20, R12, 0x200 ;  /* 0x000002000c147836 */ /* 0x000fe20000000000 */
[----:B------:R-:W-:Y:S01]  /*17cc0*/  R2UR UR7, R21 ;  /* 0x00000000150772ca */ /* 0x000fe200000e0000 */
[----:B------:R-:W-:-:S02]  /*17cd0*/  IMAD.MOV.U32 R21, RZ, RZ, -0x3ffffff0 ;  /* 0xc0000010ff157424 */ /* 0x000fc400078e00ff */
        /* <DEDUP_REMOVED lines=92> */
[----:B------:R-:W-:-:S06]  /*182a0*/  ULDC UR4, c[0x0][0x988] ;  /* 0x0002620000047ab9 */ /* 0x000fcc0000000800 */
        /* <DEDUP_REMOVED lines=9> */
[----:B------:R-:W-:Y:S01]  /*18340*/  QGMMA.64x128x32.F32.E4M3.E4M3 R24, R220, gdesc[UR4], R24, gsb0 ;  /* 0x01e00004dc187df3 */ /* 0x000fe20008000818 */
[----:B------:R-:W-:Y:S01]  /*18350*/  R2UR UR6, R20 ;  /* 0x00000000140672ca */ /* 0x000fe200000e0000 */
[----:B------:R-:W-:Y:S01]  /*18360*/  VIADD R20, R12, 0x300 ;  /* 0x000003000c147836 */ /* 0x000fe20000000000 */
[----:B------:R-:W-:-:S03]  /*18370*/  R2UR UR7, R21 ;  /* 0x00000000150772ca */ /* 0x000fc600000e0000 */
[----:B------:R-:W-:Y:S01]  /*18380*/  MUFU.TANH R183, R183 ;  /* 0x000000b700b77308 */ /* 0x000fe20000002400 */
[----:B------:R-:W-:-:S07]  /*18390*/  MOV R21, 0xc0000010 ;  /* 0xc000001000157802 */ /* 0x000fce0000000f00 */
[----:B------:R-:W-:Y:S08]  /*183a0*/  MUFU.TANH R152, R152 ;  /* 0x0000009800987308 */ /* 0x000ff00000002400 */
[----:B------:R-:W-:Y:S08]  /*183b0*/  MUFU.TANH R154, R154 ;  /* 0x0000009a009a7308 */ /* 0x000ff00000002400 */
[----:B------:R-:W-:Y:S01]  /*183c0*/  MUFU.TANH R153, R153 ;  /* 0x0000009900997308 */ /* 0x000fe20000002400 */
[----:B-1----:R-:W-:-:S04]  /*183d0*/  LOP3.LUT R227, R227, 0x7f, RZ, 0xc0, !PT ;  /* 0x0000007fe3e37812 */ /* 0x002fc800078ec0ff */
[----:B------:R-:W-:Y:S02]  /*183e0*/  ISETP.NE.AND P1, PT, R227, RZ, PT ;  /* 0x000000ffe300720c */ /* 0x000fe40003f25270 */
[----:B------:R-:W1:Y:S01]  /*183f0*/  S2R R227, SR_TID.X ;  /* 0x0000000000e37919 */ /* 0x000e620000002100 */
[----:B------:R-:W-:Y:S08]  /*18400*/  MUFU.TANH R155, R155 ;  /* 0x0000009b009b7308 */ /* 0x000ff00000002400 */
[----:B------:R-:W-:Y:S08]  /*18410*/  MUFU.TANH R156, R156 ;  /* 0x0000009c009c7308 */ /* 0x000ff00000002400 */
[----:B------:R-:W-:Y:S08]  /*18420*/  MUFU.TANH R158, R158 ;  /* 0x0000009e009e7308 */ /* 0x000ff00000002400 */
[----:B------:R-:W-:Y:S01]  /*18430*/  MUFU.TANH R157, R157 ;  /* 0x0000009d009d7308 */ /* 0x000fe20000002400 */
[----:B-1----:R-:W-:-:S07]  /*18440*/  SHF.R.U32.HI R227, RZ, 0x7, R227 ;  /* 0x00000007ffe37819 */ /* 0x002fce00000116e3 */
        /* <DEDUP_REMOVED lines=13> */
[----:B------:R-:W-:Y:S01]  /*18520*/  QGMMA.64x128x32.F32.E4M3.E4M3 R24, R200, gdesc[UR4], R24, gsb0 ;  /* 0x01e00004c8187df3 */ /* 0x000fe20008000818 */
        /* <DEDUP_REMOVED lines=26> */
[----:B------:R-:W-:Y:S01]  /*186d0*/  FMUL.FTZ R21, R2, R186 ;  /* 0x000000ba02157220 */ /* 0x000fe20000410000 */
[----:B------:R-:W-:Y:S01]  /*186e0*/  R2UR UR6, R20 ;  /* 0x00000000140672ca */ /* 0x000fe200000e0000 */
        /* <DEDUP_REMOVED lines=9> */
[----:B0-----:R-:W-:Y:S01]  /*18780*/  FMNMX.FTZ R197, R13, R0, !PT ;  /* 0x000000000dc57209 */ /* 0x001fe20007810000 */
[C---:B------:R-:W-:Y:S01]  /*18790*/  FMUL.FTZ R195, R2.reuse, R198 ;  /* 0x000000c602c37220 */ /* 0x040fe20000410000 */
[----:B------:R-:W-:Y:S01]  /*187a0*/  FMUL.FTZ R198, R2, R88 ;  /* 0x0000005802c67220 */ /* 0x000fe20000410000 */
[----:B------:R-:W0:Y:S08]  /*187b0*/  MUFU.TANH R20, R20 ;  /* 0x0000001400147308 */ /* 0x000e300000002400 */
[----:B------:R-:W2:Y:S01]  /*187c0*/  MUFU.TANH R185, R185 ;  /* 0x000000b900b97308 */ /* 0x000ea20000002400 */
[----:B-1----:R-:W-:-:S04]  /*187d0*/  FMNMX.FTZ R199, R21, R3, !PT ;  /* 0x0000000315c77209 */ /* 0x002fc80007810000 */
[----:B------:R-:W-:-:S03]  /*187e0*/  FMNMX.FTZ R199, R184, R199, !PT ;  /* 0x000000c7b8c77209 */ /* 0x000fc60007810000 */
[----:B------:R-:W1:Y:S01]  /*187f0*/  MUFU.TANH R186, R186 ;  /* 0x000000ba00ba7308 */ /* 0x000e620000002400 */
[----:B0-----:R-:W-:Y:S02]  /*18800*/  FMNMX.FTZ R197, R20, R197, !PT ;  /* 0x000000c514c57209 */ /* 0x001fe40007810000 */
[----:B------:R-:W-:-:S05]  /*18810*/  FMNMX.FTZ R199, R187, R199, !PT ;  /* 0x000000c7bbc77209 */ /* 0x000fca0007810000 */
[----:B------:R-:W0:Y:S01]  /*18820*/  MUFU.TANH R188, R188 ;  /* 0x000000bc00bc7308 */ /* 0x000e220000002400 */
[----:B--2---:R-:W-:-:S07]  /*18830*/  FMNMX.FTZ R197, R185, R197, !PT ;  /* 0x000000c5b9c57209 */ /* 0x004fce0007810000 */
[----:B------:R-:W2:Y:S01]  /*18840*/  MUFU.TANH R189, R189 ;  /* 0x000000bd00bd7308 */ /* 0x000ea20000002400 */
[----:B-1----:R-:W-:-:S07]  /*18850*/  FMNMX.FTZ R197, R186, R197, !PT ;  /* 0x000000c5bac57209 */ /* 0x002fce0007810000 */
[----:B------:R-:W1:Y:S01]  /*18860*/  MUFU.TANH R191, R191 ;  /* 0x000000bf00bf7308 */ /* 0x000e620000002400 */
[----:B0-----:R-:W-:-:S07]  /*18870*/  FMNMX.FTZ R199, R188, R199, !PT ;  /* 0x000000c7bcc77209 */ /* 0x001fce0007810000 */
[----:B------:R-:W0:Y:S01]  /*18880*/  MUFU.TANH R192, R192 ;  /* 0x000000c000c07308 */ /* 0x000e220000002400 */
[----:B--2---:R-:W-:-:S04]  /*18890*/  FMNMX.FTZ R197, R189, R197, !PT ;  /* 0x000000c5bdc57209 */ /* 0x004fc80007810000 */
[----:B------:R-:W-:-:S03]  /*188a0*/  FMNMX.FTZ R197, R190, R197, !PT ;  /* 0x000000c5bec57209 */ /* 0x000fc60007810000 */
[----:B------:R-:W2:Y:S01]  /*188b0*/  MUFU.TANH R195, R195 ;  /* 0x000000c300c37308 */ /* 0x000ea20000002400 */
[----:B-1----:R-:W-:Y:S02]  /*188c0*/  FMNMX.FTZ R199, R191, R199, !PT ;  /* 0x000000c7bfc77209 */ /* 0x002fe40007810000 */
[----:B------:R-:W-:-:S05]  /*188d0*/  FMNMX.FTZ R197, R193, R197, !PT ;  /* 0x000000c5c1c57209 */ /* 0x000fca0007810000 */
[----:B------:R-:W1:Y:S01]  /*188e0*/  MUFU.TANH R194, R194 ;  /* 0x000000c200c27308 */ /* 0x000e620000002400 */
[----:B0-----:R-:W-:-:S07]  /*188f0*/  FMNMX.FTZ R199, R192, R199, !PT ;  /* 0x000000c7c0c77209 */ /* 0x001fce0007810000 */
[----:B------:R-:W0:Y:S01]  /*18900*/  MUFU.TANH R124, R124 ;  /* 0x0000007c007c7308 */ /* 0x000e220000002400 */
[----:B--2---:R-:W-:-:S04]  /*18910*/  FMNMX.FTZ R199, R195, R199, !PT ;  /* 0x000000c7c3c77209 */ /* 0x004fc80007810000 */
[----:B------:R-:W-:-:S03]  /*18920*/  FMNMX.FTZ R199, R196, R199, !PT ;  /* 0x000000c7c4c77209 */ /* 0x000fc60007810000 */
[----:B------:R-:W-:Y:S01]  /*18930*/  MUFU.TANH R126, R126 ;  /* 0x0000007e007e7308 */ /* 0x000fe20000002400 */
[----:B-1----:R-:W-:Y:S02]  /*18940*/  FMNMX.FTZ R197, R194, R197, !PT ;  /* 0x000000c5c2c57209 */ /* 0x002fe40007810000 */
[----:B------:R-:W-:Y:S02]  /*18950*/  FMNMX.FTZ R199, R170, R199, !PT ;  /* 0x000000c7aac77209 */ /* 0x000fe40007810000 */
[----:B------:R-:W-:Y:S02]  /*18960*/  FMNMX.FTZ R197, R168, R197, !PT ;  /* 0x000000c5a8c57209 */ /* 0x000fe40007810000 */
[----:B------:R-:W-:Y:S01]  /*18970*/  FMNMX.FTZ R199, R171, R199, !PT ;  /* 0x000000c7abc77209 */ /* 0x000fe20007810000 */
[----:B------:R-:W1:Y:S01]  /*18980*/  MUFU.TANH R125, R125 ;  /* 0x0000007d007d7308 */ /* 0x000e620000002400 */
[----:B------:R-:W-:Y:S02]  /*18990*/  FMNMX.FTZ R197, R169, R197, !PT ;  /* 0x000000c5a9c57209 */ /* 0x000fe40007810000 */
[----:B------:R-:W-:-:S02]  /*189a0*/  FMNMX.FTZ R199, R174, R199, !PT ;  /* 0x000000c7aec77209 */ /* 0x000fc40007810000 */
[----:B------:R-:W-:Y:S02]  /*189b0*/  FMNMX.FTZ R197, R172, R197, !PT ;  /* 0x000000c5acc57209 */ /* 0x000fe40007810000 */
[----:B------:R-:W-:Y:S01]  /*189c0*/  FMNMX.FTZ R199, R175, R199, !PT ;  /* 0x000000c7afc77209 */ /* 0x000fe20007810000 */
[----:B------:R-:W-:Y:S01]  /*189d0*/  MUFU.TANH R127, R127 ;  /* 0x0000007f007f7308 */ /* 0x000fe20000002400 */
[----:B------:R-:W-:Y:S02]  /*189e0*/  FMNMX.FTZ R197, R173, R197, !PT ;  /* 0x000000c5adc57209 */ /* 0x000fe40007810000 */
[----:B------:R-:W-:Y:S02]  /*189f0*/  FMNMX.FTZ R199, R178, R199, !PT ;  /* 0x000000c7b2c77209 */ /* 0x000fe40007810000 */
[----:B------:R-:W-:Y:S02]  /*18a00*/  FMNMX.FTZ R197, R176, R197, !PT ;  /* 0x000000c5b0c57209 */ /* 0x000fe40007810000 */
[----:B------:R-:W-:Y:S01]  /*18a10*/  FMNMX.FTZ R199, R179, R199, !PT ;  /* 0x000000c7b3c77209 */ /* 0x000fe20007810000 */
[----:B------:R-:W2:Y:S01]  /*18a20*/  MUFU.TANH R128, R128 ;  /* 0x0000008000807308 */ /* 0x000ea20000002400 */
        /* <DEDUP_REMOVED lines=9> */
[----:B------:R-:W3:Y:S01]  /*18ac0*/  MUFU.TANH R129, R129 ;  /* 0x0000008100817308 */ /* 0x000ee20000002400 */
[----:B------:R-:W-:Y:S02]  /*18ad0*/  FMNMX.FTZ R197, R153, R197, !PT ;  /* 0x000000c599c57209 */ /* 0x000fe40007810000 */
[----:B------:R-:W-:Y:S02]  /*18ae0*/  FMNMX.FTZ R199, R158, R199, !PT ;  /* 0x000000c79ec77209 */ /* 0x000fe40007810000 */
[----:B------:R-:W-:Y:S01]  /*18af0*/  FMNMX.FTZ R197, R156, R197, !PT ;  /* 0x000000c59cc57209 */ /* 0x000fe20007810000 */
[----:B------:R-:W-:Y:S02]  /*18b00*/  WARPGROUP.DEPBAR.LE gsb0, 0x0 ;  /* 0x00008000000079c5 */ /* 0x000fe40000010000 */
[----:B------:R-:W-:Y:S01]  /*18b10*/  FMNMX.FTZ R199, R159, R199, !PT ;  /* 0x000000c79fc77209 */ /* 0x000fe20007810000 */
[----:B------:R-:W-:Y:S01]  /*18b20*/  MUFU.TANH R131, R131 ;  /* 0x0000008300837308 */ /* 0x000fe20000002400 */
[----:B------:R-:W-:Y:S01]  /*18b30*/  FMNMX.FTZ R197, R157, R197, !PT ;  /* 0x000000c59dc57209 */ /* 0x000fe20007810000 */
[----:B------:R-:W-:Y:S01]  /*18b40*/  WARPGROUP.ARRIVE ;  /* 0x00000000000079c5 */ /* 0x000fe20000000000 */
[----:B------:R-:W-:-:S02]  /*18b50*/  FMNMX.FTZ R199, R162, R199, !PT ;  /* 0x000000c7a2c77209 */ /* 0x000fc40007810000 */
[----:B------:R-:W-:Y:S02]  /*18b60*/  FMNMX.FTZ R197, R160, R197, !PT ;  /* 0x000000c5a0c57209 */ /* 0x000fe40007810000 */
[----:B------:R-:W-:Y:S01]  /*18b70*/  FMNMX.FTZ R199, R163, R199, !PT ;  /* 0x000000c7a3c77209 */ /* 0x000fe20007810000 */
[----:B------:R-:W4:Y:S01]  /*18b80*/  MUFU.TANH R132, R132 ;  /* 0x0000008400847308 */ /* 0x000f220000002400 */
[----:B------:R-:W-:Y:S01]  /*18b90*/  FMNMX.FTZ R88, R161, R197, !PT ;  /* 0x000000c5a1587209 */ /* 0x000fe20007810000 */
[----:B------:R-:W-:Y:S03]  /*18ba0*/  QGMMA.64x128x32.F32.E4M3.E4M3 R24, R208, gdesc[UR4], R24, gsb0 ;  /* 0x01e00004d0187df3 */ /* 0x000fe60008000818 */
[----:B------:R-:W-:-:S03]  /*18bb0*/  FMNMX.FTZ R88, R164, R88, !PT ;  /* 0x00000058a4587209 */ /* 0x000fc60007810000 */
[----:B------:R0:W-:Y:S01]  /*18bc0*/  MUFU.TANH R197, R198 ;  /* 0x000000c600c57308 */ /* 0x0001e20000002400 */
[----:B------:R-:W-:-:S04]  /*18bd0*/  FMNMX.FTZ R88, R165, R88, !PT ;  /* 0x00000058a5587209 */ /* 0x000fc80007810000 */
[----:B------:R-:W-:-:S03]  /*18be0*/  FMNMX.FTZ R88, R136, R88, !PT ;  /* 0x0000005888587209 */ /* 0x000fc60007810000 */
[----:B------:R-:W-:Y:S01]  /*18bf0*/  MUFU.TANH R134, R134 ;  /* 0x0000008600867308 */ /* 0x000fe20000002400 */
[----:B0-----:R-:W-:Y:S01]  /*18c00*/  FMUL.FTZ R198, R2, R89 ;  /* 0x0000005902c67220 */ /* 0x001fe20000410000 */
[----:B------:R-:W-:Y:S01]  /*18c10*/  FMNMX.FTZ R89, R166, R199, !PT ;  /* 0x000000c7a6597209 */ /* 0x000fe20007810000 */
[----:B------:R-:W-:Y:S01]  /*18c20*/  FMUL.FTZ R199, R2, R90 ;  /* 0x0000005a02c77220 */ /* 0x000fe20000410000 */
        /* <DEDUP_REMOVED lines=23> */
[----:B------:R-:W0:Y:S01]  /*18da0*/  MUFU.TANH R105, R105 ;  /* 0x0000006900697308 */ /* 0x000e220000002400 */
[----:B------:R-:W-:Y:S02]  /*18db0*/  FMNMX.FTZ R89, R122, R89, !PT ;  /* 0x000000597a597209 */ /* 0x000fe40007810000 */
[----:B-1----:R-:W-:Y:S02]  /*18dc0*/  FMNMX.FTZ R88, R125, R88, !PT ;  /* 0x000000587d587209 */ /* 0x002fe40007810000 */
[----:B------:R-:W-:-:S02]  /*18dd0*/  FMNMX.FTZ R89, R123, R89, !PT ;  /* 0x000000597b597209 */ /* 0x000fc40007810000 */
[----:B--2---:R-:W-:Y:S01]  /*18de0*/  FMNMX.FTZ R88, R128, R88, !PT ;  /* 0x0000005880587209 */ /* 0x004fe20007810000 */
[----:B------:R-:W-:Y:S01]  /*18df0*/  MUFU.TANH R107, R107 ;  /* 0x0000006b006b7308 */ /* 0x000fe20000002400 */
[----:B------:R-:W-:Y:S02]  /*18e00*/  FMNMX.FTZ R89, R126, R89, !PT ;  /* 0x000000597e597209 */ /* 0x000fe40007810000 */
[----:B---3--:R-:W-:Y:S02]  /*18e10*/  FMNMX.FTZ R88, R129, R88, !PT ;  /* 0x0000005881587209 */ /* 0x008fe40007810000 */
[----:B------:R-:W-:Y:S02]  /*18e20*/  FMNMX.FTZ R89, R127, R89, !PT ;  /* 0x000000597f597209 */ /* 0x000fe40007810000 */
[----:B----4-:R-:W-:Y:S01]  /*18e30*/  FMNMX.FTZ R88, R132, R88, !PT ;  /* 0x0000005884587209 */ /* 0x010fe20007810000 */
[----:B------:R-:W1:Y:S01]  /*18e40*/  MUFU.TANH R108, R108 ;  /* 0x0000006c006c7308 */ /* 0x000e620000002400 */
[----:B------:R-:W-:-:S02]  /*18e50*/  FMNMX.FTZ R89, R130, R89, !PT ;  /* 0x0000005982597209 */ /* 0x000fc40007810000 */
[----:B0-----:R-:W-:Y:S02]  /*18e60*/  FMNMX.FTZ R88, R133, R88, !PT ;  /* 0x0000005885587209 */ /* 0x001fe40007810000 */
[----:B------:R-:W-:Y:S02]  /*18e70*/  FMNMX.FTZ R89, R131, R89, !PT ;  /* 0x0000005983597209 */ /* 0x000fe40007810000 */
[----:B------:R-:W-:Y:S01]  /*18e80*/  FMNMX.FTZ R88, R104, R88, !PT ;  /* 0x0000005868587209 */ /* 0x000fe20007810000 */
[----:B------:R-:W0:Y:S01]  /*18e90*/  MUFU.TANH R110, R110 ;  /* 0x0000006e006e7308 */ /* 0x000e220000002400 */
[----:B------:R-:W-:Y:S02]  /*18ea0*/  FMNMX.FTZ R89, R134, R89, !PT ;  /* 0x0000005986597209 */ /* 0x000fe40007810000 */
[----:B------:R-:W-:Y:S02]  /*18eb0*/  FMNMX.FTZ R88, R105, R88, !PT ;  /* 0x0000005869587209 */ /* 0x000fe40007810000 */
[----:B------:R-:W-:-:S03]  /*18ec0*/  FMNMX.FTZ R89, R135, R89, !PT ;  /* 0x0000005987597209 */ /* 0x000fc60007810000 */
[----:B------:R-:W2:Y:S01]  /*18ed0*/  MUFU.TANH R109, R109 ;  /* 0x0000006d006d7308 */ /* 0x000ea20000002400 */
[----:B------:R-:W-:Y:S02]  /*18ee0*/  FMNMX.FTZ R89, R106, R89, !PT ;  /* 0x000000596a597209 */ /* 0x000fe40007810000 */
[----:B-1----:R-:W-:Y:S02]  /*18ef0*/  FMNMX.FTZ R88, R108, R88, !PT ;  /* 0x000000586c587209 */ /* 0x002fe40007810000 */
[----:B------:R-:W-:-:S03]  /*18f00*/  FMNMX.FTZ R89, R107, R89, !PT ;  /* 0x000000596b597209 */ /* 0x000fc60007810000 */
        /* <DEDUP_REMOVED lines=12> */
[----:B------:R-:W-:-:S06]  /*18fd0*/  WARPGROUP.DEPBAR.LE gsb0, 0x0 ;  /* 0x00008000000079c5 */ /* 0x000fcc0000010000 */
[----:B------:R-:W1:Y:S01]  /*18fe0*/  MUFU.TANH R118, R118 ;  /* 0x0000007600767308 */ /* 0x000e620000002400 */
[----:B0-----:R-:W-:Y:S01]  /*18ff0*/  FMNMX.FTZ R89, R115, R89, !PT ;  /* 0x0000005973597209 */ /* 0x001fe20007810000 */
[----:B------:R-:W-:-:S06]  /*19000*/  WARPGROUP.ARRIVE ;  /* 0x00000000000079c5 */ /* 0x000fcc0000000000 */
[----:B------:R-:W0:Y:S01]  /*19010*/  MUFU.TANH R117, R117 ;  /* 0x0000007500757308 */ /* 0x000e220000002400 */
[----:B--2---:R-:W-:-:S07]  /*19020*/  FMNMX.FTZ R88, R116, R88, !PT ;  /* 0x0000005874587209 */ /* 0x004fce0007810000 */
[----:B------:R-:W2:Y:S01]  /*19030*/  MUFU.TANH R119, R119 ;  /* 0x0000007700777308 */ /* 0x000ea20000002400 */
[----:B-1----:R-:W-:-:S07]  /*19040*/  FMNMX.FTZ R89, R118, R89, !PT ;  /* 0x0000005976597209 */ /* 0x002fce0007810000 */
[----:B------:R-:W1:Y:S01]  /*19050*/  MUFU.TANH R199, R199 ;  /* 0x000000c700c77308 */ /* 0x000e620000002400 */
[----:B0-----:R-:W-:-:S04]  /*19060*/  FMNMX.FTZ R88, R117, R88, !PT ;  /* 0x0000005875587209 */ /* 0x001fc80007810000 */
[----:B------:R-:W-:-:S03]  /*19070*/  FMNMX.FTZ R88, R197, R88, !PT ;  /* 0x00000058c5587209 */ /* 0x000fc60007810000 */
        /* <DEDUP_REMOVED lines=28> */
[----:B0-----:R-:W-:Y:S02]  /*19240*/  FMNMX.FTZ R201, R101, R88, !PT ;  /* 0x0000005865c97209 */ /* 0x001fe40007810000 */
[----:B--2---:R-:W-:-:S03]  /*19250*/  FMNMX.FTZ R90, R103, R89, !PT ;  /* 0x00000059675a7209 */ /* 0x004fc60007810000 */
[----:B------:R-:W0:Y:S04]  /*19260*/  SHFL.BFLY PT, R89, R201, 0x2, 0x1f ;  /* 0x0c401f00c9597f89 */ /* 0x000e2800000e0000 */
[----:B------:R-:W1:Y:S01]  /*19270*/  SHFL.BFLY PT, R88, R90, 0x2, 0x1f ;  /* 0x0c401f005a587f89 */ /* 0x000e6200000e0000 */
[----:B0-----:R-:W-:Y:S02]  /*19280*/  FMNMX.FTZ R201, R201, R89, !PT ;  /* 0x00000059c9c97209 */ /* 0x001fe40007810000 */
[----:B------:R-:W-:Y:S02]  /*19290*/  MOV R89, 0xc0000010 ;  /* 0xc000001000597802 */ /* 0x000fe40000000f00 */
[----:B-1----:R-:W-:Y:S01]  /*192a0*/  FMNMX.FTZ R90, R90, R88, !PT ;  /* 0x000000585a5a7209 */ /* 0x002fe20007810000 */
[----:B------:R-:W0:Y:S01]  /*192b0*/  SHFL.BFLY PT, R202, R201, 0x1, 0x1f ;  /* 0x0c201f00c9ca7f89 */ /* 0x000e2200000e0000 */
[----:B------:R-:W-:Y:S01]  /*192c0*/  VIADD R88, R12, 0x500 ;  /* 0x000005000c587836 */ /* 0x000fe20000000000 */
[----:B------:R-:W-:-:S02]  /*192d0*/  R2UR UR7, R89 ;  /* 0x00000000590772ca */ /* 0x000fc400000e0000 */
[----:B------:R-:W1:Y:S02]  /*192e0*/  SHFL.BFLY PT, R200, R90, 0x1, 0x1f ;  /* 0x0c201f005ac87f89 */ /* 0x000e6400000e0000 */
[----:B------:R-:W-:Y:S01]  /*192f0*/  R2UR UR6, R88 ;  /* 0x00000000580672ca */ /* 0x000fe200000e0000 */
[----:B------:R-:W-:-:S12]  /*19300*/  IMAD.U32 R88, RZ, RZ, UR4 ;  /* 0x00000004ff587e24 */ /* 0x000fd8000f8e00ff */
[----:B------:R-:W-:Y:S01]  /*19310*/  QGMMA.64x128x32.F32.E4M3.E4M3 R24, R212, gdesc[UR4], R24, gsb0 ;  /* 0x01e00004d4187df3 */ /* 0x000fe20008000818 */
[----:B0-----:R-:W-:Y:S02]  /*19320*/  FMNMX.FTZ R89, R201, R202, !PT ;  /* 0x000000cac9597209 */ /* 0x001fe40007810000 */
[----:B-1----:R-:W-:-:S03]  /*19330*/  FMNMX.FTZ R90, R90, R200, !PT ;  /* 0x000000c85a5a7209 */ /* 0x002fc60007810000 */
[C---:B------:R-:W-:Y:S01]  /*19340*/  FFMA.FTZ R201, R89.reuse, R88, -8 ;  /* 0xc100000059c97423 */ /* 0x040fe20000010058 */
[----:B------:R-:W-:-:S03]  /*19350*/  FADD.FTZ R200, -R89, R0 ;  /* 0x0000000059c87221 */ /* 0x000fc60000010100 */
        /* <DEDUP_REMOVED lines=56> */
[C---:B------:R-:W-:Y:S01]  /*196e0*/  FADD.FTZ R3, -R90.reuse, R3 ;  /* 0x000000035a037221 */ /* 0x040fe20000010100 */
[----:B------:R-:W-:-:S01]  /*196f0*/  FFMA.FTZ R201, R90, R88, -8 ;  /* 0xc10000005ac97423 */ /* 0x000fc20000010058 */
[-C--:B------:R-:W-:Y:S01]  /*19700*/  FMUL.FTZ R200, R200, R88.reuse ;  /* 0x00000058c8c87220 */ /* 0x080fe20000410000 */
[----:B------:R-:W-:Y:S01]  /*19710*/  MUFU.EX2 R13, R13 ;  /* 0x0000000d000d7308 */ /* 0x000fe20000000800 */
[-C--:B------:R-:W-:Y:S01]  /*19720*/  FMUL.FTZ R3, R3, R88.reuse ;  /* 0x0000005803037220 */ /* 0x080fe20000410000 */
        /* <DEDUP_REMOVED lines=66> */
[----:B------:R-:W-:Y:S01]  /*19b50*/  FFMA.FTZ R103, R103, R88, -R201 ;  /* 0x0000005867677223 */ /* 0x000fe200000108c9 */
[----:B------:R-:W-:-:S02]  /*19b60*/  WARPGROUP.DEPBAR.LE gsb0, 0x0 ;  /* 0x00008000000079c5 */ /* 0x000fc40000010000 */
[----:B------:R-:W-:Y:S01]  /*19b70*/  WARPGROUP.ARRIVE ;  /* 0x00000000000079c5 */ /* 0x000fe20000000000 */
        /* <DEDUP_REMOVED lines=104> */
[----:B------:R-:W-:Y:S02]  /*1a200*/  VIADD R14, R12, 0x600 ;  /* 0x000006000c0e7836 */ /* 0x000fe40000000000 */
[----:B------:R-:W-:-:S03]  /*1a210*/  FFMA.FTZ R12, R114, R88, -R201 ;  /* 0x00000058720c7223 */ /* 0x000fc600000108c9 */
[----:B------:R-:W-:Y:S01]  /*1a220*/  R2UR UR6, R14 ;  /* 0x000000000e0672ca */ /* 0x000fe200000e0000 */
[----:B------:R-:W0:Y:S01]  /*1a230*/  MUFU.EX2 R146, R146 ;  /* 0x0000009200927308 */ /* 0x000e220000000800 */
[----:B--2---:R-:W-:-:S07]  /*1a240*/  FADD.FTZ R15, R145, R15 ;  /* 0x0000000f910f7221 */ /* 0x004fce0000010000 */
[----:B------:R-:W2:Y:S01]  /*1a250*/  MUFU.EX2 R147, R147 ;  /* 0x0000009300937308 */ /* 0x000ea20000000800 */
[----:B-1----:R-:W-:-:S01]  /*1a260*/  FADD.FTZ R114, R148, R15 ;  /* 0x0000000f94727221 */ /* 0x002fc20000010000 */
[----:B------:R-:W-:-:S05]  /*1a270*/  IMAD.MOV.U32 R15, RZ, RZ, -0x3ffffff0 ;  /* 0xc0000010ff0f7424 */ /* 0x000fca00078e00ff */
[----:B------:R-:W-:Y:S01]  /*1a280*/  R2UR UR7, R15 ;  /* 0x000000000f0772ca */ /* 0x000fe200000e0000 */
[----:B------:R-:W1:Y:S01]  /*1a290*/  MUFU.EX2 R150, R150 ;  /* 0x0000009600967308 */ /* 0x000e620000000800 */
[----:B0-----:R-:W-:-:S07]  /*1a2a0*/  FADD.FTZ R202, R146, R202 ;  /* 0x000000ca92ca7221 */ /* 0x001fce0000010000 */
[----:B------:R-:W0:Y:S01]  /*1a2b0*/  MUFU.EX2 R149, R149 ;  /* 0x0000009500957308 */ /* 0x000e220000000800 */
[----:B--2---:R-:W-:-:S03]  /*1a2c0*/  FADD.FTZ R202, R147, R202 ;  /* 0x000000ca93ca7221 */ /* 0x004fc60000010000 */
[----:B------:R-:W-:Y:S04]  /*1a2d0*/  QGMMA.64x128x32.F32.E4M3.E4M3 R24, R216, gdesc[UR4], R24, gsb0 ;  /* 0x01e00004d8187df3 */ /* 0x000fe80008000818 */
        /* <DEDUP_REMOVED lines=64> */
[----:B--2---:R-:W-:-:S01]  /*1a6e0*/  FFMA.FTZ R118, R199, R88, -R201 ;  /* 0x00000058c7767223 */ /* 0x004fc200000108c9 */
[----:B0-----:R-:W-:Y:S01]  /*1a6f0*/  FADD.FTZ R14, R116, R14 ;  /* 0x0000000e740e7221 */ /* 0x001fe20000010000 */
[----:B------:R-:W-:-:S05]  /*1a700*/  @!P1 LEA R201, R234, R16, 0x3 ;  /* 0x00000010eac99211 */ /* 0x000fca00078e18ff */
[----:B------:R-:W0:Y:S01]  /*1a710*/  MUFU.EX2 R119, R119 ;  /* 0x0000007700777308 */ /* 0x000e220000000800 */
[----:B---3--:R-:W-:-:S01]  /*1a720*/  FADD.FTZ R202, R114, R202 ;  /* 0x000000ca72ca7221 */ /* 0x008fc20000010000 */
[----:B------:R-:W-:-:S05]  /*1a730*/  @!P1 VIADD R201, R201, 0x2e840 ;  /* 0x0002e840c9c99836 */ /* 0x000fca0000000000 */
[----:B------:R-:W-:Y:S01]  /*1a740*/  @!P1 PRMT R201, RZ, 0x654, R201 ;  /* 0x00000654ffc99816 */ /* 0x000fe200000000c9 */
        /* <DEDUP_REMOVED lines=14> */
[----:B------:R-:W-:-:S05]  /*1a830*/  IADD3 R14, -R227, 0xb, RZ ;  /* 0x0000000be30e7810 */ /* 0x000fca0007ffe1ff */
[----:B------:R1:W-:Y:S06]  /*1a840*/  BAR.ARV R14, 0x100 ;  /* 0x0004000e0000751d */ /* 0x0003ec0000002000 */
[----:B------:R-:W3:Y:S01]  /*1a850*/  MUFU.EX2 R95, R95 ;  /* 0x0000005f005f7308 */ /* 0x000ee20000000800 */
[----:B0-----:R-:W-:-:S01]  /*1a860*/  FADD.FTZ R199, R94, R199 ;  /* 0x000000c75ec77221 */ /* 0x001fc20000010000 */
[----:B------:R0:W-:Y:S01]  /*1a870*/  @!P1 SYNCS.ARRIVE.TRANS64.RED.A1T0 RZ, [R201+URZ], RZ ;  /* 0x000000ffc9ff99a7 */ /* 0x0001e2000810043f */
[----:B--2---:R-:W-:-:S05]  /*1a880*/  FADD.FTZ R15, R93, R15 ;  /* 0x0000000f5d0f7221 */ /* 0x004fca0000010000 */
[----:B------:R-:W2:Y:S08]  /*1a890*/  MUFU.EX2 R96, R96 ;  /* 0x0000006000607308 */ /* 0x000eb00000000800 */
        /* <DEDUP_REMOVED lines=10> */
[----:B------:R-:W1:Y:S01]  /*1a940*/  MUFU.EX2 R101, R101 ;  /* 0x0000006500657308 */ /* 0x000e620000000800 */
[----:B----4-:R-:W-:-:S07]  /*1a950*/  FADD.FTZ R15, R100, R15 ;  /* 0x0000000f640f7221 */ /* 0x010fce0000010000 */
[----:B------:R-:W2:Y:S01]  /*1a960*/  MUFU.EX2 R103, R103 ;  /* 0x0000006700677308 */ /* 0x000ea20000000800 */
[----:B---3--:R-:W-:-:S01]  /*1a970*/  FADD.FTZ R199, R102, R199 ;  /* 0x000000c766c77221 */ /* 0x008fc20000010000 */
[----:B-1----:R-:W-:-:S03]  /*1a980*/  FADD.FTZ R14, R101, R15 ;  /* 0x0000000f650e7221 */ /* 0x002fc60000010000 */
[----:B--2---:R-:W-:Y:S01]  /*1a990*/  FADD.FTZ R15, R103, R199 ;  /* 0x000000c7670f7221 */ /* 0x004fe20000010000 */
[----:B0-----:R-:W-:Y:S06]  /*1a9a0*/  @!P0 BRA `(.L_x_5893) ;  /* 0x0000000000048947 */ /* 0x001fec0003800000 */
[----:B------:R-:W-:Y:S01]  /*1a9b0*/  BPT.TRAP 0x1 ;  /* 0x000000040000795c */ /* 0x000fe20000300000 */
.L_x_5893:
[----:B------:R-:W2:Y:S01]  /*1a9c0*/  LDL R0, [R1+0x78] ;  /* 0x0000780001007983 */ /* 0x000ea20000100800 */
[----:B------:R-:W-:Y:S01]  /*1a9d0*/  ISETP.GT.AND P1, PT, R232, RZ, PT ;  /* 0x000000ffe800720c */ /* 0x000fe20003f24270 */
[----:B------:R-:W-:Y:S01]  /*1a9e0*/  FMUL.FTZ R24, R24, R200 ;  /* 0x000000c818187220 */ /* 0x000fe20000410000 */
[----:B------:R-:W-:Y:S01]  /*1a9f0*/  F2FP.SATFINITE.E4M3.F32.PACK_AB_MERGE_C R156, R157, R156, RZ ;  /* 0x0000009c9d9c723e */ /* 0x000fe200048070ff */
[----:B------:R-:W-:Y:S01]  /*1aa00*/  FMUL.FTZ R25, R25, R200 ;  /* 0x000000c819197220 */ /* 0x000fe20000410000 */
[----:B------:R-:W-:Y:S01]  /*1aa10*/  F2FP.SATFINITE.E4M3.F32.PACK_AB_MERGE_C R114, R119, R114, RZ ;  /* 0x000000727772723e */ /* 0x000fe200048070ff */
[----:B------:R-:W-:Y:S01]  /*1aa20*/  FMUL.FTZ R28, R28, R200 ;  /* 0x000000c81c1c7220 */ /* 0x000fe20000410000 */
[----:B------:R-:W-:Y:S01]  /*1aa30*/  F2FP.SATFINITE.E4M3.F32.PACK_AB_MERGE_C R156, R153, R152, R156 ;  /* 0x00000098999c723e */ /* 0x000fe2000480709c */
        /* <DEDUP_REMOVED lines=117> */
[----:B------:R-:W-:Y:S02]  /*1b190*/  MOV R12, R235 ;  /* 0x000000eb000c7202 */ /* 0x000fe40000000f00 */
[----:B--2---:R-:W-:Y:S01]  /*1b1a0*/  R2UR UR4, R0 ;  /* 0x00000000000472ca */ /* 0x004fe200000e0000 */
[----:B------:R-:W-:-:S02]  /*1b1b0*/  IMAD R0, R233, 0x8, R16 ;  /* 0x00000008e9007824 */ /* 0x000fc400078e0210 */
[----:B------:R-:W-:Y:S02]  /*1b1c0*/  IMAD.MOV.U32 R233, RZ, RZ, R234 ;  /* 0x000000ffffe97224 */ /* 0x000fe400078e00ea */
[----:B------:R-:W-:-:S08]  /*1b1d0*/  VIADD R0, R0, 0x2e860 ;  /* 0x0002e86000007836 */ /* 0x000fd00000000000 */
[----:B------:R-:W-:-:S04]  /*1b1e0*/  MOV R199, UR4 ;  /* 0x0000000400c77c02 */ /* 0x000fc80008000f00 */
[----:B------:R-:W-:-:S04]  /*1b1f0*/  PRMT R0, R199, 0x654, R0 ;  /* 0x00000654c7007816 */ /* 0x000fc80000000000 */
[----:B------:R0:W-:Y:S02]  /*1b200*/  SYNCS.ARRIVE.TRANS64.RED.A1T0 RZ, [R0+URZ], RZ ;  /* 0x000000ff00ff79a7 */ /* 0x0001e4000810043f */
[----:B0-----:R-:W-:Y:S01]  /*1b210*/  IMAD.MOV.U32 R0, RZ, RZ, R89 ;  /* 0x000000ffff007224 */ /* 0x001fe200078e0059 */
[----:B------:R-:W-:Y:S06]  /*1b220*/  @P1 BRA `(.L_x_5894) ;  /* 0xffffffb000581947 */ /* 0x000fec000383ffff */
[----:B------:R-:W-:-:S07]  /*1b230*/  IMAD.MOV.U32 R233, RZ, RZ, R234 ;  /* 0x000000ffffe97224 */ /* 0x000fce00078e00ea */
.L_x_5883:
[----:B------:R-:W-:Y:S05]  /*1b240*/  WARPSYNC.ALL ;  /* 0x0000000000007948 */ /* 0x000fea0003800000 */
[----:B------:R-:W-:Y:S06]  /*1b250*/  BAR.ARV 0x8, 0x120 ;  /* 0x0204800000007b1d */ /* 0x000fec0000002000 */
[----:B------:R-:W-:Y:S05]  /*1b260*/  @!P0 BRA `(.L_x_5895) ;  /* 0x0000000000048947 */ /* 0x000fea0003800000 */
[----:B------:R-:W-:Y:S01]  /*1b270*/  BPT.TRAP 0x1 ;  /* 0x000000040000795c */ /* 0x000fe20000300000 */
.L_x_5895:
[----:B------:R-:W-:Y:S02]  /*1b280*/  LEA R11, R233, R16, 0x3 ;  /* 0x00000010e90b7211 */ /* 0x000fe400078e18ff */
[----:B------:R-:W-:-:S04]  /*1b290*/  SHF.L.U32 R0, R235, 0x1f, RZ ;  /* 0x0000001feb007819 */ /* 0x000fc800000006ff */
[----:B------:R0:W1:Y:S01]  /*1b2a0*/  SYNCS.PHASECHK.TRANS64.TRYWAIT P1, [R11+URZ+0x2e850], R0 ;  /* 0x02e850000b0075a7 */ /* 0x000062000802017f */
[----:B------:R-:W-:Y:S05]  /*1b2b0*/  @!P0 BRA `(.L_x_5896) ;  /* 0x0000000000048947 */ /* 0x000fea0003800000 */
[----:B------:R-:W-:Y:S01]  /*1b2c0*/  BPT.TRAP 0x1 ;  /* 0x000000040000795c */ /* 0x000fe20000300000 */
.L_x_5896:
[----:B------:R-:W-:-:S05]  /*1b2d0*/  VIADD R16, R16, 0x400 ;  /* 0x0000040010107836 */ /* 0x000fca0000000000 */
[----:B------:R-:W-:-:S04]  /*1b2e0*/  SHF.R.U32.HI R16, RZ, 0x4, R16 ;  /* 0x00000004ff107819 */ /* 0x000fc80000011610 */
[----:B------:R-:W-:-:S04]  /*1b2f0*/  LOP3.LUT R16, R16, 0x3fff, RZ, 0xc0, !PT ;  /* 0x00003fff10107812 */ /* 0x000fc800078ec0ff */
[----:B------:R-:W-:Y:S01]  /*1b300*/  LOP3.LUT R16, R16, 0x10000, RZ, 0xfc, !PT ;  /* 0x0001000010107812 */ /* 0x000fe200078efcff */
[----:B-1----:R-:W-:Y:S06]  /*1b310*/  @P1 BRA `(.L_x_5897) ;  /* 0x0000000000081947 */ /* 0x002fec0003800000 */
[----:B------:R-:W1:Y:S02]  /*1b320*/  SYNCS.PHASECHK.TRANS64.TRYWAIT P1, [R11+URZ+0x2e850], R0 ;  /* 0x02e850000b0075a7 */ /* 0x000e64000802017f */
[----:B-1----:R-:W-:Y:S05]  /*1b330*/  @!P1 BRA `(.L_x_5898) ;  /* 0x0000009c007c9947 */ /* 0x002fea0003800000 */
.L_x_5897:
[----:B------:R-:W-:Y:S01]  /*1b340*/  IMAD R2, R233, 0x700, R16 ;  /* 0x00000700e9027824 */ /* 0x000fe200078e0210 */
[----:B------:R-:W0:Y:S01]  /*1b350*/  LDL R9, [R1+0x8c] ;  /* 0x00008c0001097983 */ /* 0x000e220000100800 */
[----:B------:R-:W-:Y:S01]  /*1b360*/  IMAD.MOV.U32 R3, RZ, RZ, -0x3ffffff0 ;  /* 0xc0000010ff037424 */ /* 0x000fe200078e00ff */
[----:B------:R-:W-:Y:S05]  /*1b370*/  WARPSYNC.ALL ;  /* 0x0000000000007948 */ /* 0x000fea0003800000 */
[C---:B------:R-:W-:Y:S01]  /*1b380*/  R2UR UR6, R2.reuse ;  /* 0x00000000020672ca */ /* 0x040fe200000e0000 */
[----:B------:R-:W-:Y:S01]  /*1b390*/  VIADD R4, R2, 0x100 ;  /* 0x0000010002047836 */ /* 0x000fe20000000000 */
[----:B------:R-:W-:Y:S01]  /*1b3a0*/  R2UR UR7, R3 ;  /* 0x00000000030772ca */ /* 0x000fe200000e0000 */
[----:B------:R-:W-:Y:S01]  /*1b3b0*/  WARPGROUP.ARRIVE ;  /* 0x00000000000079c5 */ /* 0x000fe20000000000 */
[----:B------:R-:W-:Y:S01]  /*1b3c0*/  MOV R5, 0xc0000010 ;  /* 0xc000001000057802 */ /* 0x000fe20000000f00 */
[----:B------:R-:W2:Y:S01]  /*1b3d0*/  LDL R10, [R1+0x7c] ;  /* 0x00007c00010a7983 */ /* 0x000ea20000100800 */
[----:B------:R-:W-:-:S03]  /*1b3e0*/  ULDC.64 UR4, c[0x0][0x9a0] ;  /* 0x0002680000047ab9 */ /* 0x000fc60000000a00 */
[----:B------:R-:W3:Y:S01]  /*1b3f0*/  LDL.LU R8, [R1+0x6c] ;  /* 0x00006c0001087983 */ /* 0x000ee20000300800 */
[----:B------:R-:W-:-:S04]  /*1b400*/  ISETP.NE.U32.AND P1, PT, RZ, UR4, PT ;  /* 0x00000004ff007c0c */ /* 0x000fc8000bf25070 */
[----:B------:R-:W-:Y:S01]  /*1b410*/  ISETP.NE.AND.EX P1, PT, RZ, UR5, PT, P1 ;  /* 0x00000005ff007c0c */ /* 0x000fe2000bf25310 */
[----:B------:R-:W-:Y:S01]  /*1b420*/  QGMMA.64x128x32.F32.E4M3.E4M3 R24, R224, gdesc[UR4], R24, gsb0 ;  /* 0x01e00004e0187df3 */ /* 0x000fe20008000818 */
[----:B------:R-:W-:Y:S01]  /*1b430*/  R2UR UR6, R4 ;  /* 0x00000000040672ca */ /* 0x000fe200000e0000 */
[----:B------:R-:W-:Y:S01]  /*1b440*/  VIADD R4, R2, 0x200 ;  /* 0x0000020002047836 */ /* 0x000fe20000000000 */
[----:B------:R-:W-:Y:S01]  /*1b450*/  R2UR UR7, R5 ;  /* 0x00000000050772ca */ /* 0x000fe200000e0000 */
[----:B------:R-:W-:-:S08]  /*1b460*/  IMAD.MOV.U32 R5, RZ, RZ, -0x3ffffff0 ;  /* 0xc0000010ff057424 */ /* 0x000fd000078e00ff */
[----:B------:R-:W4:Y:S01]  /*1b470*/  @P1 LDC.64 R6, c[0x0][0x9d0] ;  /* 0x00027400ff061b82 */ /* 0x000f220000000a00 */
[----:B------:R-:W-:Y:S02]  /*1b480*/  WARPGROUP.DEPBAR.LE gsb0, 0x0 ;  /* 0x00008000000079c5 */ /* 0x000fe40000010000 */
[----:B------:R-:W-:-:S06]  /*1b490*/  WARPGROUP.ARRIVE ;  /* 0x00000000000079c5 */ /* 0x000fcc0000000000 */
[----:B------:R-:W-:Y:S01]  /*1b4a0*/  QGMMA.64x128x32.F32.E4M3.E4M3 R24, R220, gdesc[UR4], R24, gsb0 ;  /* 0x01e00004dc187df3 */ /* 0x000fe20008000818 */
[----:B------:R-:W-:Y:S01]  /*1b4b0*/  R2UR UR6, R4 ;  /* 0x00000000040672ca */ /* 0x000fe200000e0000 */
[----:B------:R-:W-:Y:S01]  /*1b4c0*/  VIADD R4, R2, 0x300 ;  /* 0x0000030002047836 */ /* 0x000fe20000000000 */
[----:B------:R-:W-:Y:S02]  /*1b4d0*/  R2UR UR7, R5 ;  /* 0x00000000050772ca */ /* 0x000fe400000e0000 */
[----:B------:R-:W-:Y:S01]  /*1b4e0*/  MOV R5, 0xc0000010 ;  /* 0xc000001000057802 */ /* 0x000fe20000000f00 */
[----:B------:R-:W-:Y:S02]  /*1b4f0*/  WARPGROUP.DEPBAR.LE gsb0, 0x0 ;  /* 0x00008000000079c5 */ /* 0x000fe40000010000 */
[----:B------:R-:W-:-:S08]  /*1b500*/  WARPGROUP.ARRIVE ;  /* 0x00000000000079c5 */ /* 0x000fd00000000000 */
[----:B------:R-:W-:Y:S01]  /*1b510*/  QGMMA.64x128x32.F32.E4M3.E4M3 R24, R200, gdesc[UR4], R24, gsb0 ;  /* 0x01e00004c8187df3 */ /* 0x000fe20008000818 */
[----:B------:R-:W-:Y:S02]  /*1b520*/  R2UR UR6, R4 ;  /* 0x00000000040672ca */ /* 0x000fe400000e0000 */
[----:B------:R-:W-:Y:S02]  /*1b530*/  R2UR UR7, R5 ;  /* 0x00000000050772ca */ /* 0x000fe400000e0000 */
[----:B------:R-:W0:Y:S02]  /*1b540*/  @P1 LDC.64 R4, c[0x0][0x9c8] ;  /* 0x00027200ff041b82 */ /* 0x000e240000000a00 */
[----:B01----:R-:W-:Y:S01]  /*1b550*/  @P1 IMAD R0, R9, R4, RZ ;  /* 0x0000000409001224 */ /* 0x003fe200078e02ff */
[----:B---3--:R-:W-:-:S03]  /*1b560*/  @P1 SHF.R.S32.HI R9, RZ, 0x1f, R8 ;  /* 0x0000001fff091819 */ /* 0x008fc60000011408 */
[C---:B--2---:R-:W-:Y:S02]  /*1b570*/  @P1 IMAD R3, R10.reuse, R5, R0 ;  /* 0x000000050a031224 */ /* 0x044fe400078e0200 */
[----:B------:R-:W-:-:S04]  /*1b580*/  @P1 IMAD.WIDE.U32 R4, R10, R4, RZ ;  /* 0x000000040a041225 */ /* 0x000fc800078e00ff */
[-C--:B----4-:R-:W-:Y:S02]  /*1b590*/  @P1 IMAD R0, R9, R6.reuse, RZ ;  /* 0x0000000609001224 */ /* 0x090fe400078e02ff */
[----:B------:R-:W-:Y:S02]  /*1b5a0*/  @P1 IMAD.IADD R5, R5, 0x1, R3 ;  /* 0x0000000105051824 */ /* 0x000fe400078e0203 */
[C---:B------:R-:W-:Y:S01]  /*1b5b0*/  @P1 IMAD R3, R8.reuse, R7, R0 ;  /* 0x0000000708031224 */ /* 0x040fe200078e0200 */
[----:B------:R-:W-:Y:S01]  /*1b5c0*/  MOV R0, 0x3f800000 ;  /* 0x3f80000000007802 */ /* 0x000fe20000000f00 */
[----:B------:R-:W-:-:S04]  /*1b5d0*/  @P1 IMAD.WIDE.U32 R4, R8, R6, R4 ;  /* 0x0000000608041225 */ /* 0x000fc800078e0004 */
[----:B------:R-:W-:Y:S01]  /*1b5e0*/  VIADD R8, R2, 0x400 ;  /* 0x0000040002087836 */ /* 0x000fe20000000000 */
[----:B------:R-:W-:Y:S01]  /*1b5f0*/  @P1 LEA R6, P2, R4, UR4, 0x2 ;  /* 0x0000000404061c11 */ /* 0x000fe2000f8410ff */
[----:B------:R-:W-:Y:S02]  /*1b600*/  IMAD.MOV.U32 R9, RZ, RZ, -0x3ffffff0 ;  /* 0xc0000010ff097424 */ /* 0x000fe400078e00ff */
[----:B------:R-:W-:-:S05]  /*1b610*/  @P1 IMAD.IADD R3, R5, 0x1, R3 ;  /* 0x0000000105031824 */ /* 0x000fca00078e0203 */
[----:B------:R-:W-:-:S05]  /*1b620*/  @P1 LEA.HI.X R7, R4, UR5, R3, 0x2, P2 ;  /* 0x0000000504071c11 */ /* 0x000fca00090f1403 */
[----:B------:R0:W2:Y:S01]  /*1b630*/  @P1 LDG.E R0, desc[UR60][R6.64] ;  /* 0x0000003c06001981 */ /* 0x0000a2000c1e1900 */
[----:B------:R-:W-:Y:S02]  /*1b640*/  WARPGROUP.DEPBAR.LE gsb0, 0x0 ;  /* 0x00008000000079c5 */ /* 0x000fe40000010000 */
[----:B------:R-:W-:-:S06]  /*1b650*/  WARPGROUP.ARRIVE ;  /* 0x00000000000079c5 */ /* 0x000fcc0000000000 */
[----:B------:R-:W-:Y:S01]  /*1b660*/  QGMMA.64x128x32.F32.E4M3.E4M3 R24, R204, gdesc[UR4], R24, gsb0 ;  /* 0x01e00004cc187df3 */ /* 0x000fe20008000818 */
[----:B------:R-:W-:Y:S02]  /*1b670*/  R2UR UR6, R8 ;  /* 0x00000000080672ca */ /* 0x000fe400000e0000 */
[----:B------:R-:W-:Y:S01]  /*1b680*/  R2UR UR7, R9 ;  /* 0x00000000090772ca */ /* 0x000fe200000e0000 */
[----:B------:R-:W-:Y:S02]  /*1b690*/  VIADD R4, R2, 0x500 ;  /* 0x0000050002047836 */ /* 0x000fe40000000000 */
[----:B------:R-:W-:Y:S01]  /*1b6a0*/  IMAD.MOV.U32 R5, RZ, RZ, -0x3ffffff0 ;  /* 0xc0000010ff057424 */ /* 0x000fe200078e00ff */
[----:B------:R-:W-:Y:S02]  /*1b6b0*/  WARPGROUP.DEPBAR.LE gsb0, 0x0 ;  /* 0x00008000000079c5 */ /* 0x000fe40000010000 */
[----:B------:R-:W-:-:S07]  /*1b6c0*/  WARPGROUP.ARRIVE ;  /* 0x00000000000079c5 */ /* 0x000fce0000000000 */
[----:B------:R-:W-:Y:S01]  /*1b6d0*/  QGMMA.64x128x32.F32.E4M3.E4M3 R24, R208, gdesc[UR4], R24, gsb0 ;  /* 0x01e00004d0187df3 */ /* 0x000fe20008000818 */
[----:B------:R-:W-:Y:S02]  /*1b6e0*/  R2UR UR6, R4 ;  /* 0x00000000040672ca */ /* 0x000fe400000e0000 */
[----:B------:R-:W-:Y:S01]  /*1b6f0*/  R2UR UR7, R5 ;  /* 0x00000000050772ca */ /* 0x000fe200000e0000 */
[----:B------:R-:W-:Y:S01]  /*1b700*/  IMAD.MOV.U32 R3, RZ, RZ, -0x3ffffff0 ;  /* 0xc0000010ff037424 */ /* 0x000fe200078e00ff */
[----:B------:R-:W-:Y:S01]  /*1b710*/  IADD3 R2, R2, 0x600, RZ ;  /* 0x0000060002027810 */ /* 0x000fe20007ffe0ff */
[----:B------:R-:W1:Y:S04]  /*1b720*/  SHFL.BFLY PT, R5, R14, 0x2, 0x1f ;  /* 0x0c401f000e057f89 */ /* 0x000e6800000e0000 */
[----:B------:R-:W3:Y:S01]  /*1b730*/  SHFL.BFLY PT, R4, R15, 0x2, 0x1f ;  /* 0x0c401f000f047f89 */ /* 0x000ee200000e0000 */
[----:B------:R-:W-:-:S02]  /*1b740*/  WARPGROUP.DEPBAR.LE gsb0, 0x0 ;  /* 0x00008000000079c5 */ /* 0x000fc40000010000 */
[----:B------:R-:W-:-:S06]  /*1b750*/  WARPGROUP.ARRIVE ;  /* 0x00000000000079c5 */ /* 0x000fcc0000000000 */
[----:B------:R-:W-:Y:S01]  /*1b760*/  QGMMA.64x128x32.F32.E4M3.E4M3 R24, R212, gdesc[UR4], R24, gsb0 ;  /* 0x01e00004d4187df3 */ /* 0x000fe20008000818 */
[----:B------:R-:W-:Y:S02]  /*1b770*/  R2UR UR6, R2 ;  /* 0x00000000020672ca */ /* 0x000fe400000e0000 */
[----:B------:R-:W-:Y:S01]  /*1b780*/  R2UR UR7, R3 ;  /* 0x00000000030772ca */ /* 0x000fe200000e0000 */
        /* <DEDUP_REMOVED lines=20> */
[----:B------:R-:W3:Y:S01]  /*1b8d0*/  @P1 MUFU.RCP R7, R8 ;  /* 0x0000000800071308 */ /* 0x000ee20000001000 */
[C---:B------:R-:W-:Y:S01]  /*1b8e0*/  @P2 FMUL.FTZ R2, R88.reuse, 0.69314718246459960938 ;  /* 0x3f31721858022820 */ /* 0x040fe20000410000 */
        /* <DEDUP_REMOVED lines=12> */
.L_x_5899:
[----:B------:R-:W2:Y:S04]  /*1b9b0*/  LDL R0, [R1+0x78] ;  /* 0x0000780001007983 */ /* 0x000ea80000100800 */
[----:B------:R-:W3:Y:S01]  /*1b9c0*/  LDL.LU R4, [R1+0x94] ;  /* 0x0000940001047983 */ /* 0x000ee20000300800 */
        /* <DEDUP_REMOVED lines=30> */
[----:B------:R-:W-:Y:S01]  /*1bbb0*/  IADD3 R233, R233, 0x1, RZ ;  /* 0x00000001e9e97810 */ /* 0x000fe20007ffe0ff */
        /* <DEDUP_REMOVED lines=33> */
[----:B------:R-:W-:-:S02]  /*1bdd0*/  SEL R233, R233, RZ, P0 ;  /* 0x000000ffe9e97207 */ /* 0x000fc40000000000 */
[----:B--2---:R-:W-:Y:S01]  /*1bde0*/  R2UR UR4, R0 ;  /* 0x00000000000472ca */ /* 0x004fe200000e0000 */
[----:B------:R-:W-:Y:S02]  /*1bdf0*/  VIADD R0, R11, 0x2e860 ;  /* 0x0002e8600b007836 */ /* 0x000fe40000000000 */
[----:B------:R-:W-:-:S10]  /*1be00*/  FMUL.FTZ R11, R79, R2 ;  /* 0x000000024f0b7220 */ /* 0x000fd40000410000 */
[----:B------:R-:W-:Y:S01]  /*1be10*/  IMAD.U32 R5, RZ, RZ, UR4 ;  /* 0x00000004ff057e24 */ /* 0x000fe2000f8e00ff */
[----:B---3--:R-:W-:Y:S01]  /*1be20*/  R2UR UR4, R4 ;  /* 0x00000000040472ca */ /* 0x008fe200000e0000 */
[----:B------:R-:W-:-:S03]  /*1be30*/  FMUL.FTZ R4, R84, R3 ;  /* 0x0000000354047220 */ /* 0x000fc60000410000 */
[----:B------:R-:W-:Y:S01]  /*1be40*/  PRMT R0, R5, 0x654, R0 ;  /* 0x0000065405007816 */ /* 0x000fe20000000000 */
[----:B------:R-:W-:-:S03]  /*1be50*/  FMUL.FTZ R5, R80, R3 ;  /* 0x0000000350057220 */ /* 0x000fc60000410000 */
[----:B------:R0:W-:Y:S05]  /*1be60*/  SYNCS.ARRIVE.TRANS64.RED.A1T0 RZ, [R0+URZ], RZ ;  /* 0x000000ff00ff79a7 */ /* 0x0001ea000810043f */
[----:B------:R-:W-:Y:S01]  /*1be70*/  UIADD3 UR4, UR4, 0x1, URZ ;  /* 0x0000000104047890 */ /* 0x000fe2000fffe03f */
[----:B0-----:R-:W-:-:S05]  /*1be80*/  SEL R0, RZ, 0x1, P0 ;  /* 0x00000001ff007807 */ /* 0x001fca0000000000 */
[----:B------:R-:W-:Y:S01]  /*1be90*/  IMAD.U32 R3, RZ, RZ, UR4 ;  /* 0x00000004ff037e24 */ /* 0x000fe2000f8e00ff */
[----:B------:R-:W-:-:S04]  /*1bea0*/  LOP3.LUT R235, R235, R0, RZ, 0x3c, !PT ;  /* 0x00000000ebeb7212 */ /* 0x000fc800078e3cff */
[----:B------:R1:W-:Y:S03]  /*1beb0*/  STL [R1+0x94], R3 ;  /* 0x0000940301007387 */ /* 0x0003e60000100800 */
.L_x_5843:
[----:B------:R-:W-:Y:S05]  /*1bec0*/  WARPSYNC.ALL ;  /* 0x0000000000007948 */ /* 0x000fea0003800000 */
[----:B------:R-:W2:Y:S08]  /*1bed0*/  S2UR UR5, SR_CgaCtaId ;  /* 0x00000000000579c3 */ /* 0x000eb00000008800 */
[----:B------:R-:W-:Y:S06]  /*1bee0*/  BAR.SYNC.DEFER_BLOCKING 0x5, 0x180 ;  /* 0x0146000000007b1d */ /* 0x000fec0000010000 */
[----:B------:R-:W-:Y:S01]  /*1bef0*/  UMOV UR4, 0x400 ;  /* 0x0000040000047882 */ /* 0x000fe20000000000 */
[----:B------:R-:W-:Y:S01]  /*1bf00*/  BSSY B0, `(.L_x_5900) ;  /* 0x0000262000007945 */ /* 0x000fe20003800000 */
[----:B--2---:R-:W-:Y:S01]  /*1bf10*/  IMAD.U32 R0, RZ, RZ, UR5 ;  /* 0x00000005ff007e24 */ /* 0x004fe2000f8e00ff */
[----:B------:R-:W-:-:S04]  /*1bf20*/  ULEA UR4, UR5, UR4, 0x18 ;  /* 0x0000000405047291 */ /* 0x000fc8000f8ec03f */
[----:B------:R2:W-:Y:S02]  /*1bf30*/  STL [R1+0x78], R0 ;  /* 0x0000780001007387 */ /* 0x0005e40000100800 */
[----:B------:R-:W-:-:S05]  /*1bf40*/  IMAD.U32 R16, RZ, RZ, UR4 ;  /* 0x00000004ff107e24 */ /* 0x000fca000f8e00ff */
[----:B------:R2:W3:Y:S01]  /*1bf50*/  LDS.128 R124, [R16+0x2e8d0] ;  /* 0x02e8d000107c7984 */ /* 0x0004e20000000c00 */
[----:B------:R-:W-:Y:S06]  /*1bf60*/  BAR.ARV 0x4, 0x180 ;  /* 0x0106000000007b1d */ /* 0x000fec0000002000 */
[----:B------:R-:W-:Y:S05]  /*1bf70*/  @P1 BRA `(.L_x_5901) ;  /* 0x0000001800c41947 */ /* 0x000fea0003800000 */
[----:B------:R-:W2:Y:S01]  /*1bf80*/  S2R R58, SR_TID.X ;  /* 0x00000000003a7919 */ /* 0x000ea20000002100 */
[----:B------:R-:W-:Y:S01]  /*1bf90*/  ULDC.64 UR4, c[0x4][0xa8] ;  /* 0x01002a0000047ab9 */ /* 0x000fe20000000a00 */
[----:B------:R-:W4:Y:S01]  /*1bfa0*/  LDL R54, [R1+0xa4] ;  /* 0x0000a40001367983 */ /* 0x000f220000100800 */
[----:B--2---:R-:W-:-:S04]  /*1bfb0*/  SHF.L.U32 R0, R58, 0x2, RZ ;  /* 0x000000023a007819 */ /* 0x004fc800000006ff */
[----:B------:R-:W-:-:S04]  /*1bfc0*/  LOP3.LUT R0, R0, 0xc, RZ, 0xc0, !PT ;  /* 0x0000000c00007812 */ /* 0x000fc800078ec0ff */
[----:B------:R-:W-:-:S05]  /*1bfd0*/  IADD3 R2, P0, R0, UR4, RZ ;  /* 0x0000000400027c10 */ /* 0x000fca000ff1e0ff */
[----:B-1----:R-:W-:-:S05]  /*1bfe0*/  IMAD.X R3, RZ, RZ, UR5, P0 ;  /* 0x00000005ff037e24 */ /* 0x002fca00080e06ff */
[----:B------:R1:W2:Y:S01]  /*1bff0*/  LDG.E.CONSTANT R0, desc[UR60][R2.64] ;  /* 0x0000003c02007981 */ /* 0x0002a2000c1e9900 */
[----:B------:R-:W-:Y:S01]  /*1c000*/  F2FP.BF16.F32.PACK_AB R68, R61, R68 ;  /* 0x000000443d44723e */ /* 0x000fe200000010ff */
[----:B------:R-:W-:Y:S01]  /*1c010*/  UMOV UR4, 0xffffffff ;  /* 0xffffffff00047882 */ /* 0x000fe20000000000 */
[----:B0-----:R-:W-:Y:S01]  /*1c020*/  F2FP.BF16.F32.PACK_AB R50, R53, R60 ;  /* 0x0000003c3532723e */ /* 0x001fe200000010ff */
[----:B------:R-:W0:Y:S01]  /*1c030*/  S2R R63, SR_SWINHI ;  /* 0x00000000003f7919 */ /* 0x000e220000002f00 */
        /* <DEDUP_REMOVED lines=18> */
[----:B-1----:R-:W-:Y:S02]  /*1c160*/  LOP3.LUT P0, R2, R58, 0x3, RZ, 0xc0, !PT ;  /* 0x000000033a027812 */ /* 0x002fe4000780c0ff */
[----:B------:R-:W-:Y:S02]  /*1c170*/  F2FP.BF16.F32.PACK_AB R100, R100, R103 ;  /* 0x000000676464723e */ /* 0x000fe400000010ff */
[----:B------:R-:W-:Y:S02]  /*1c180*/  F2FP.BF16.F32.PACK_AB R101, R98, R101 ;  /* 0x000000656265723e */ /* 0x000fe400000010ff */
[----:B------:R-:W-:-:S02]  /*1c190*/  ISETP.EQ.OR P0, PT, R2, 0x3, !P0 ;  /* 0x000000030200780c */ /* 0x000fc40004702670 */
        /* <DEDUP_REMOVED lines=12> */
[----:B------:R-:W-:Y:S02]  /*1c260*/  SEL R13, R100, R101, P0 ;  /* 0x00000065640d7207 */ /* 0x000fe40000000000 */
[----:B------:R-:W-:Y:S01]  /*1c270*/  SEL R3, R101, R100, P0 ;  /* 0x0000006465037207 */ /* 0x000fe20000000000 */
[----:B----4-:R-:W-:-:S03]  /*1c280*/  IMAD.WIDE R4, R54, 0x2, R60 ;  /* 0x0000000236047825 */ /* 0x010fc600078e023c */
[C---:B------:R-:W-:Y:S02]  /*1c290*/  IADD3 R7, P5, R4.reuse, 0x4060, RZ ;  /* 0x0000406004077810 */ /* 0x040fe40007fbe0ff */
[C---:B------:R-:W-:Y:S02]  /*1c2a0*/  IADD3 R9, P1, R4.reuse, 0x4040, RZ ;  /* 0x0000404004097810 */ /* 0x040fe40007f3e0ff */
[----:B------:R-:W-:Y:S02]  /*1c2b0*/  LOP3.LUT R6, R7, 0x380, RZ, 0xc0, !PT ;  /* 0x0000038007067812 */ /* 0x000fe400078ec0ff */
[----:B------:R-:W-:Y:S02]  /*1c2c0*/  LOP3.LUT R8, R9, 0x380, RZ, 0xc0, !PT ;  /* 0x0000038009087812 */ /* 0x000fe400078ec0ff */
[----:B------:R-:W-:Y:S02]  /*1c2d0*/  IADD3 R15, P3, R4, 0x4000, RZ ;  /* 0x00004000040f7810 */ /* 0x000fe40007f7e0ff */
[----:B------:R-:W-:-:S02]  /*1c2e0*/  SHF.R.U64 R6, R6, 0x3, RZ ;  /* 0x0000000306067819 */ /* 0x000fc400000012ff */
[----:B------:R-:W-:Y:S02]  /*1c2f0*/  SHF.R.U64 R8, R8, 0x3, RZ ;  /* 0x0000000308087819 */ /* 0x000fe400000012ff */
[----:B------:R-:W-:Y:S02]  /*1c300*/  LOP3.LUT R14, R15, 0x380, RZ, 0xc0, !PT ;  /* 0x000003800f0e7812 */ /* 0x000fe400078ec0ff */
[----:B------:R-:W-:Y:S01]  /*1c310*/  LOP3.LUT R6, R6, R7, RZ, 0x3c, !PT ;  /* 0x0000000706067212 */ /* 0x000fe200078e3cff */
[--C-:B------:R-:W-:Y:S01]  /*1c320*/  IMAD.X R7, RZ, RZ, R5.reuse, P5 ;  /* 0x000000ffff077224 */ /* 0x100fe200028e0605 */
[----:B------:R-:W-:Y:S01]  /*1c330*/  LOP3.LUT R8, R8, R9, RZ, 0x3c, !PT ;  /* 0x0000000908087212 */ /* 0x000fe200078e3cff */
[----:B------:R-:W-:Y:S01]  /*1c340*/  IMAD.X R9, RZ, RZ, R5, P1 ;  /* 0x000000ffff097224 */ /* 0x000fe200008e0605 */
[----:B------:R-:W-:Y:S02]  /*1c350*/  SHF.R.U64 R14, R14, 0x3, RZ ;  /* 0x000000030e0e7819 */ /* 0x000fe400000012ff */
[----:B------:R-:W-:-:S02]  /*1c360*/  IADD3 R21, P4, R4, 0x60, RZ ;  /* 0x0000006004157810 */ /* 0x000fc40007f9e0ff */
[C---:B------:R-:W-:Y:S02]  /*1c370*/  IADD3 R25, P5, R4.reuse, 0x40, RZ ;  /* 0x0000004004197810 */ /* 0x040fe40007fbe0ff */
[C---:B------:R-:W-:Y:S02]  /*1c380*/  IADD3 R11, P2, R4.reuse, 0x4020, RZ ;  /* 0x00004020040b7810 */ /* 0x040fe40007f5e0ff */
[----:B------:R-:W-:Y:S02]  /*1c390*/  IADD3 R27, P1, R4, 0x20, RZ ;  /* 0x00000020041b7810 */ /* 0x000fe40007f3e0ff */
[----:B------:R-:W-:Y:S02]  /*1c3a0*/  LOP3.LUT R14, R14, R15, RZ, 0x3c, !PT ;  /* 0x0000000f0e0e7212 */ /* 0x000fe400078e3cff */
[----:B------:R-:W-:Y:S02]  /*1c3b0*/  LOP3.LUT R20, R21, 0x380, RZ, 0xc0, !PT ;  /* 0x0000038015147812 */ /* 0x000fe400078ec0ff */
[----:B------:R-:W-:-:S02]  /*1c3c0*/  LOP3.LUT R24, R25, 0x380, RZ, 0xc0, !PT ;  /* 0x0000038019187812 */ /* 0x000fc400078ec0ff */
[----:B------:R-:W-:Y:S02]  /*1c3d0*/  LOP3.LUT R15, R4, 0x380, RZ, 0xc0, !PT ;  /* 0x00000380040f7812 */ /* 0x000fe400078ec0ff */
[----:B------:R-:W-:Y:S02]  /*1c3e0*/  LOP3.LUT R10, R11, 0x380, RZ, 0xc0, !PT ;  /* 0x000003800b0a7812 */ /* 0x000fe400078ec0ff */
[----:B------:R-:W-:Y:S02]  /*1c3f0*/  LOP3.LUT R26, R27, 0x380, RZ, 0xc0, !PT ;  /* 0x000003801b1a7812 */ /* 0x000fe400078ec0ff */
        /* <DEDUP_REMOVED lines=13> */
[-C--:B------:R-:W-:Y:S02]  /*1c4d0*/  IADD3.X R11, RZ, R5.reuse, RZ, P2, !PT ;  /* 0x00000005ff0b7210 */ /* 0x080fe400017fe4ff */
[-C--:B------:R-:W-:Y:S02]  /*1c4e0*/  IADD3.X R27, RZ, R5.reuse, RZ, P1, !PT ;  /* 0x00000005ff1b7210 */ /* 0x080fe40000ffe4ff */
        /* <DEDUP_REMOVED lines=8> */
[----:B--2---:R-:W-:Y:S01]  /*1c570*/  LOP3.LUT R2, R0, 0x2, RZ, 0x3c, !PT ;  /* 0x0000000200027812 */ /* 0x004fe200078e3cff */
        /* <DEDUP_REMOVED lines=29> */
[----:B------:R-:W2:Y:S01]  /*1c750*/  SHFL.IDX PT, R26, R9, R0, 0x1c1f ;  /* 0x001c1f00091a7589 */ /* 0x000ea200000e0000 */
        /* <DEDUP_REMOVED lines=14> */
[----:B------:R-:W3:Y:S01]  /*1c840*/  SHFL.IDX PT, R30, R25, R0, 0x1c1f ;  /* 0x001c1f00191e7589 */ /* 0x000ee200000e0000 */
[----:B------:R-:W-:-:S02]  /*1c850*/  SEL R77, R42, R77, P0 ;  /* 0x0000004d2a4d7207 */ /* 0x000fc40000000000 */
[----:B0-----:R-:W-:Y:S01]  /*1c860*/  SEL R8, R10, R7, P0 ;  /* 0x000000070a087207 */ /* 0x001fe20000000000 */
[----:B------:R-:W0:Y:S01]  /*1c870*/  SHFL.IDX PT, R34, R29, R0, 0x1c1f ;  /* 0x001c1f001d227589 */ /* 0x000e2200000e0000 */
[----:B-1----:R-:W-:Y:S02]  /*1c880*/  SEL R36, R38, R35, P0 ;  /* 0x0000002326247207 */ /* 0x002fe40000000000 */
[----:B------:R-:W-:Y:S01]  /*1c890*/  SEL R4, R6, R3, P0 ;  /* 0x0000000306047207 */ /* 0x000fe20000000000 */
[----:B------:R-:W-:Y:S01]  /*1c8a0*/  SHFL.IDX PT, R41, R41, R0, 0x1c1f ;  /* 0x001c1f0029297589 */ /* 0x000fe200000e0000 */
[----:B------:R-:W-:Y:S02]  /*1c8b0*/  SEL R10, R7, R10, P0 ;  /* 0x0000000a070a7207 */ /* 0x000fe40000000000 */
[----:B--2---:R-:W-:Y:S01]  /*1c8c0*/  SEL R24, R26, R21, P0 ;  /* 0x000000151a187207 */ /* 0x004fe20000000000 */
[----:B------:R-:W1:Y:S01]  /*1c8d0*/  SHFL.IDX PT, R40, R43, R2, 0x1c1f ;  /* 0x001c1f022b287589 */ /* 0x000e6200000e0000 */
[----:B------:R-:W-:-:S02]  /*1c8e0*/  SEL R38, R35, R38, P0 ;  /* 0x0000002623267207 */ /* 0x000fc40000000000 */
[----:B----4-:R-:W-:Y:S01]  /*1c8f0*/  SEL R12, R37, R20, P0 ;  /* 0x00000014250c7207 */ /* 0x010fe20000000000 */
[----:B------:R-:W-:Y:S01]  /*1c900*/  SHFL.IDX PT, R45, R45, R0, 0x1c1f ;  /* 0x001c1f002d2d7589 */ /* 0x000fe200000e0000 */
[----:B------:R-:W-:Y:S02]  /*1c910*/  SEL R14, R20, R37, P0 ;  /* 0x00000025140e7207 */ /* 0x000fe40000000000 */
[----:B------:R-:W-:Y:S01]  /*1c920*/  SEL R6, R3, R6, P0 ;  /* 0x0000000603067207 */ /* 0x000fe20000000000 */
[----:B------:R-:W-:Y:S01]  /*1c930*/  SHFL.IDX PT, R53, R53, R0, 0x1c1f ;  /* 0x001c1f0035357589 */ /* 0x000fe200000e0000 */
[----:B---3--:R-:W-:Y:S02]  /*1c940*/  SEL R9, R49, R48, P0 ;  /* 0x0000003031097207 */ /* 0x008fe40000000000 */
[----:B------:R-:W-:Y:S01]  /*1c950*/  SEL R11, R48, R49, P0 ;  /* 0x00000031300b7207 */ /* 0x000fe20000000000 */
[----:B------:R-:W-:Y:S01]  /*1c960*/  SHFL.IDX PT, R57, R57, R0, 0x1c1f ;  /* 0x001c1f0039397589 */ /* 0x000fe200000e0000 */
[----:B------:R-:W-:Y:S01]  /*1c970*/  SEL R28, R30, R27, P0 ;  /* 0x0000001b1e1c7207 */ /* 0x000fe20000000000 */
[----:B------:R-:W-:Y:S01]  /*1c980*/  IMAD.MOV.U32 R49, RZ, RZ, RZ ;  /* 0x000000ffff317224 */ /* 0x000fe200078e00ff */
[----:B------:R-:W-:Y:S01]  /*1c990*/  SEL R30, R27, R30, P0 ;  /* 0x0000001e1b1e7207 */ /* 0x000fe20000000000 */
[----:B------:R-:W-:Y:S01]  /*1c9a0*/  SHFL.IDX PT, R63, R63, R0, 0x1c1f ;  /* 0x001c1f003f3f7589 */ /* 0x000fe200000e0000 */
[----:B0-----:R-:W-:-:S02]  /*1c9b0*/  SEL R32, R34, R31, P0 ;  /* 0x0000001f22207207 */ /* 0x001fc40000000000 */
[----:B------:R-:W-:Y:S01]  /*1c9c0*/  SEL R34, R31, R34, P0 ;  /* 0x000000221f227207 */ /* 0x000fe20000000000 */
[----:B------:R-:W-:Y:S01]  /*1c9d0*/  SHFL.IDX PT, R67, R67, R0, 0x1c1f ;  /* 0x001c1f0043437589 */ /* 0x000fe200000e0000 */
[----:B------:R-:W-:-:S03]  /*1c9e0*/  SEL R26, R21, R26, P0 ;  /* 0x0000001a151a7207 */ /* 0x000fc60000000000 */
[----:B------:R-:W-:Y:S01]  /*1c9f0*/  SHFL.IDX PT, R71, R71, R0, 0x1c1f ;  /* 0x001c1f0047477589 */ /* 0x000fe200000e0000 */
[----:B-1----:R-:W-:Y:S02]  /*1ca00*/  SEL R44, R41, R40, P0 ;  /* 0x00000028292c7207 */ /* 0x002fe40000000000 */
[----:B------:R-:W-:Y:S01]  /*1ca10*/  SEL R46, R40, R41, P0 ;  /* 0x00000029282e7207 */ /* 0x000fe20000000000 */
[----:B------:R-:W0:Y:S04]  /*1ca20*/  SHFL.IDX PT, R42, R47, R2, 0x1c1f ;  /* 0x001c1f022f2a7589 */ /* 0x000e2800000e0000 */
[----:B------:R-:W1:Y:S04]  /*1ca30*/  SHFL.IDX PT, R50, R55, R2, 0x1c1f ;  /* 0x001c1f0237327589 */ /* 0x000e6800000e0000 */
[----:B------:R-:W2:Y:S04]  /*1ca40*/  SHFL.IDX PT, R52, R59, R2, 0x1c1f ;  /* 0x001c1f023b347589 */ /* 0x000ea800000e0000 */
[----:B------:R-:W3:Y:S04]  /*1ca50*/  SHFL.IDX PT, R54, R65, R2, 0x1c1f ;  /* 0x001c1f0241367589 */ /* 0x000ee800000e0000 */
[----:B------:R-:W4:Y:S04]  /*1ca60*/  SHFL.IDX PT, R56, R69, R2, 0x1c1f ;  /* 0x001c1f0245387589 */ /* 0x000f2800000e0000 */
[----:B------:R-:W4:Y:S04]  /*1ca70*/  SHFL.IDX PT, R58, R73, R2, 0x1c1f ;  /* 0x001c1f02493a7589 */ /* 0x000f2800000e0000 */
[----:B------:R3:W4:Y:S01]  /*1ca80*/  SHFL.IDX PT, R75, R75, R0, 0x1c1f ;  /* 0x001c1f004b4b7589 */ /* 0x00072200000e0000 */
[----:B0-----:R-:W-:-:S02]  /*1ca90*/  SEL R5, R45, R42, P0 ;  /* 0x0000002a2d057207 */ /* 0x001fc40000000000 */
[----:B------:R-:W-:Y:S01]  /*1caa0*/  SEL R7, R42, R45, P0 ;  /* 0x0000002d2a077207 */ /* 0x000fe20000000000 */
[----:B------:R0:W0:Y:S01]  /*1cab0*/  SHFL.IDX PT, R62, R77, R2, 0x1c1f ;  /* 0x001c1f024d3e7589 */ /* 0x00002200000e0000 */
[----:B-1----:R-:W-:Y:S02]  /*1cac0*/  SEL R25, R53, R50, P0 ;  /* 0x0000003235197207 */ /* 0x002fe40000000000 */
[----:B------:R-:W-:Y:S02]  /*1cad0*/  SEL R27, R50, R53, P0 ;  /* 0x00000035321b7207 */ /* 0x000fe40000000000 */
[----:B--2---:R-:W-:Y:S02]  /*1cae0*/  SEL R29, R57, R52, P0 ;  /* 0x00000034391d7207 */ /* 0x004fe40000000000 */
[----:B------:R-:W-:Y:S02]  /*1caf0*/  SEL R31, R52, R57, P0 ;  /* 0x00000039341f7207 */ /* 0x000fe40000000000 */
[----:B---3--:R-:W-:-:S02]  /*1cb00*/  SEL R33, R63, R54, P0 ;  /* 0x000000363f217207 */ /* 0x008fc40000000000 */
[----:B------:R-:W-:Y:S02]  /*1cb10*/  SEL R35, R54, R63, P0 ;  /* 0x0000003f36237207 */ /* 0x000fe40000000000 */
[----:B----4-:R-:W-:Y:S02]  /*1cb20*/  SEL R37, R67, R56, P0 ;  /* 0x0000003843257207 */ /* 0x010fe40000000000 */
[----:B------:R-:W-:Y:S02]  /*1cb30*/  SEL R39, R56, R67, P0 ;  /* 0x0000004338277207 */ /* 0x000fe40000000000 */
[----:B------:R-:W-:Y:S02]  /*1cb40*/  SEL R13, R71, R58, P0 ;  /* 0x0000003a470d7207 */ /* 0x000fe40000000000 */
[----:B------:R-:W-:-:S07]  /*1cb50*/  SEL R15, R58, R71, P0 ;  /* 0x000000473a0f7207 */ /* 0x000fce0000000000 */
.L_x_6105:
[----:B0-----:R-:W2:Y:S04]  /*1cb60*/  LDL.LU R2, [R1+0x84] ;  /* 0x0000840001027983 */ /* 0x001ea80000300800 */
[----:B------:R-:W3:Y:S04]  /*1cb70*/  LDL.64 R40, [R1+0x58] ;  /* 0x0000580001287983 */ /* 0x000ee80000100a00 */
[----:B------:R-:W4:Y:S01]  /*1cb80*/  LDL.LU R0, [R1+0x88] ;  /* 0x0000880001007983 */ /* 0x000f220000300800 */
[----:B------:R-:W-:Y:S05]  /*1cb90*/  WARPSYNC.ALL ;  /* 0x0000000000007948 */ /* 0x000fea0003800000 */
[----:B------:R-:W-:Y:S06]  /*1cba0*/  BAR.SYNC.DEFER_BLOCKING 0x1, 0x100 ;  /* 0x0044000000007b1d */ /* 0x000fec0000010000 */
[----:B------:R-:W-:-:S02]  /*1cbb0*/  ULDC.64 UR4, c[0x0][0xbd8] ;  /* 0x0002f60000047ab9 */ /* 0x000fc40000000a00 */
[----:B------:R-:W-:Y:S01]  /*1cbc0*/  ISETP.NE.U32.AND P2, PT, RZ, UR4, PT ;  /* 0x00000004ff007c0c */ /* 0x000fe2000bf45070 */
[----:B------:R0:W3:Y:S01]  /*1cbd0*/  LDL.64 R52, [R1+0x58] ;  /* 0x0000580001347983 */ /* 0x0000e20000100a00 */
[----:B------:R-:W-:Y:S02]  /*1cbe0*/  SEL R45, R75, R62, P0 ;  /* 0x0000003e4b2d7207 */ /* 0x000fe40000000000 */
[----:B------:R-:W-:Y:S01]  /*1cbf0*/  ISETP.NE.AND.EX P2, PT, RZ, UR5, PT, P2 ;  /* 0x00000005ff007c0c */ /* 0x000fe2000bf45320 */
[----:B------:R-:W3:Y:S01]  /*1cc00*/  LDL R48, [R1+0x50] ;  /* 0x0000500001307983 */ /* 0x000ee20000100800 */
[----:B------:R-:W-:-:S03]  /*1cc10*/  SEL R47, R62, R75, P0 ;  /* 0x0000004b3e2f7207 */ /* 0x000fc60000000000 */
[----:B------:R1:W-:Y:S04]  /*1cc20*/  STSM.16.M88.4 [R79], R4 ;  /* 0x000000044f007844 */ /* 0x0003e80000000200 */
[----:B------:R0:W-:Y:S04]  /*1cc30*/  STSM.16.M88.4 [R78], R8 ;  /* 0x000000084e007844 */ /* 0x0001e80000000200 */
[----:B------:R0:W-:Y:S04]  /*1cc40*/  STSM.16.M88.4 [R76], R24 ;  /* 0x000000184c007844 */ /* 0x0001e80000000200 */
[----:B------:R0:W-:Y:S04]  /*1cc50*/  STSM.16.M88.4 [R74], R28 ;  /* 0x0000001c4a007844 */ /* 0x0001e80000000200 */
[----:B------:R0:W-:Y:S04]  /*1cc60*/  STSM.16.M88.4 [R72], R32 ;  /* 0x0000002048007844 */ /* 0x0001e80000000200 */
[----:B------:R0:W-:Y:S04]  /*1cc70*/  STSM.16.M88.4 [R70], R36 ;  /* 0x0000002446007844 */ /* 0x0001e80000000200 */
[----:B------:R0:W-:Y:S04]  /*1cc80*/  STSM.16.M88.4 [R66], R12 ;  /* 0x0000000c42007844 */ /* 0x0001e80000000200 */
[----:B------:R0:W-:Y:S01]  /*1cc90*/  STSM.16.M88.4 [R64], R44 ;  /* 0x0000002c40007844 */ /* 0x0001e20000000200 */
[----:B------:R-:W-:Y:S01]  /*1cca0*/  BAR.SYNC.DEFER_BLOCKING 0x1, 0x100 ;  /* 0x0044000000007b1d */ /* 0x000fe20000010000 */
[----:B--2---:R-:W-:-:S04]  /*1ccb0*/  IADD3 R20, P1, R2, UR4, RZ ;  /* 0x0000000402147c10 */ /* 0x004fc8000ff3e0ff */
[----:B----4-:R-:W-:Y:S01]  /*1ccc0*/  IADD3.X R21, R0, UR5, RZ, P1, !PT ;  /* 0x0000000500157c10 */ /* 0x010fe20008ffe4ff */
[----:B------:R-:W-:Y:S02]  /*1ccd0*/  ULDC.64 UR4, c[0x0][0xbe0] ;  /* 0x0002f80000047ab9 */ /* 0x000fe40000000a00 */
[----:B------:R-:W-:Y:S02]  /*1cce0*/  ISETP.NE.U32.AND P0, PT, RZ, UR4, PT ;  /* 0x00000004ff007c0c */ /* 0x000fe4000bf05070 */
[----:B------:R0:W5:Y:S02]  /*1ccf0*/  @P2 LDG.E R49, desc[UR60][R20.64] ;  /* 0x0000003c14312981 */ /* 0x000164000c1e1900 */
[----:B------:R-:W-:Y:S01]  /*1cd00*/  ISETP.NE.AND.EX P0, PT, RZ, UR5, PT, P0 ;  /* 0x00000005ff007c0c */ /* 0x000fe2000bf05300 */
[----:B---3--:R-:W-:-:S04]  /*1cd10*/  IMAD.MOV.U32 R52, RZ, RZ, R40 ;  /* 0x000000ffff347224 */ /* 0x008fc800078e0028 */
[----:B-1----:R-:W-:-:S08]  /*1cd20*/  IMAD R5, R52, 0x40, R48 ;  /* 0x0000004034057824 */ /* 0x002fd000078e0230 */
[----:B------:R-:W-:Y:S01]  /*1cd30*/  @P0 IADD3 R2, P1, R2, UR4, RZ ;  /* 0x0000000402020c10 */ /* 0x000fe2000ff3e0ff */
[----:B------:R-:W-:Y:S01]  /*1cd40*/  ULDC UR4, c[0x0][0xa88] ;  /* 0x0002a20000047ab9 */ /* 0x000fe20000000800 */
[----:B------:R-:W-:Y:S02]  /*1cd50*/  IMAD.WIDE R60, R5, 0x2, R60 ;  /* 0x00000002053c7825 */ /* 0x000fe400078e023c */
[----:B------:R-:W-:Y:S02]  /*1cd60*/  @P0 IADD3.X R3, R0, UR5, RZ, P1, !PT ;  /* 0x0000000500030c10 */ /* 0x000fe40008ffe4ff */
[----:B------:R-:W-:-:S06]  /*1cd70*/  MOV R0, UR4 ;  /* 0x0000000400007c02 */ /* 0x000fcc0008000f00 */
[----:B------:R0:W5:Y:S01]  /*1cd80*/  @P0 LDG.E R0, desc[UR60][R2.64] ;  /* 0x0000003c02000981 */ /* 0x000162000c1e1900 */
[----:B------:R-:W-:Y:S05]  /*1cd90*/  @P0 BRA `(.L_x_5903) ;  /* 0x0000000000100947 */ /* 0x000fea0003800000 */
[----:B------:R-:W-:Y:S05]  /*1cda0*/  @!P2 BRA `(.L_x_5903) ;  /* 0x00000000000ca947 */ /* 0x000fea0003800000 */
[----:B0-----:R-:W2:Y:S04]  /*1cdb0*/  LDG.E R3, desc[UR60][R20.64] ;  /* 0x0000003c14037981 */ /* 0x001ea8000c1e1900 */
[----:B-----5:R-:W2:Y:S02]  /*1cdc0*/  LDG.E R0, desc[UR60][R20.64+0x4] ;  /* 0x0000043c14007981 */ /* 0x020ea4000c1e1900 */
[----:B--2---:R-:W-:-:S07]  /*1cdd0*/  IMAD.IADD R0, R0, 0x1, -R3 ;  /* 0x0000000100007824 */ /* 0x004fce00078e0a03 */
.L_x_5903:
[----:B0-----:R-:W2:Y:S01]  /*1cde0*/  LDL.LU R10, [R1+0x8c] ;  /* 0x00008c00010a7983 */ /* 0x001ea20000300800 */
[----:B------:R-:W-:-:S03]  /*1cdf0*/  ULDC.64 UR4, c[0x0][0xb70] ;  /* 0x0002dc0000047ab9 */ /* 0x000fc60000000a00 */
[----:B------:R-:W3:Y:S04]  /*1ce00*/  LDL.LU R7, [R1+0x7c] ;  /* 0x00007c0001077983 */ /* 0x000ee80000300800 */
[----:B------:R-:W4:Y:S04]  /*1ce10*/  LDL R6, [R1+0xa0] ;  /* 0x0000a00001067983 */ /* 0x000f280000100800 */
[----:B------:R-:W4:Y:S04]  /*1ce20*/  LDL.LU R54, [R1+0x80] ;  /* 0x0000800001367983 */ /* 0x000f280000300800 */
[----:B------:R-:W4:Y:S01]  /*1ce30*/  LDL.LU R50, [R1+0x90] ;  /* 0x0000900001327983 */ /* 0x000f220000300800 */
[--C-:B-----5:R-:W-:Y:S01]  /*1ce40*/  SHF.R.S32.HI R21, RZ, 0x1f, R49.reuse ;  /* 0x0000001fff157819 */ /* 0x120fe20000011431 */
[----:B------:R-:W-:Y:S01]  /*1ce50*/  IMAD.MOV.U32 R20, RZ, RZ, R49 ;  /* 0x000000ffff147224 */ /* 0x000fe200078e0031 */
[----:B------:R-:W-:-:S02]  /*1ce60*/  IADD3 R9, P0, R60, 0x1000, RZ ;  /* 0x000010003c097810 */ /* 0x000fc40007f1e0ff */
[----:B------:R-:W-:Y:S02]  /*1ce70*/  IADD3 R13, P1, R60, 0x2000, RZ ;  /* 0x000020003c0d7810 */ /* 0x000fe40007f3e0ff */
[----:B------:R-:W-:Y:S02]  /*1ce80*/  LOP3.LUT R8, R9, 0x380, RZ, 0xc0, !PT ;  /* 0x0000038009087812 */ /* 0x000fe400078ec0ff */
[----:B------:R-:W-:Y:S02]  /*1ce90*/  LOP3.LUT R12, R13, 0x380, RZ, 0xc0, !PT ;  /* 0x000003800d0c7812 */ /* 0x000fe400078ec0ff */
[----:B------:R-:W-:Y:S02]  /*1cea0*/  SHF.R.U64 R8, R8, 0x3, RZ ;  /* 0x0000000308087819 */ /* 0x000fe400000012ff */
[----:B------:R-:W-:Y:S02]  /*1ceb0*/  SHF.R.U64 R12, R12, 0x3, RZ ;  /* 0x000000030c0c7819 */ /* 0x000fe400000012ff */
[----:B------:R-:W-:Y:S01]  /*1cec0*/  LOP3.LUT R8, R8, R9, RZ, 0x3c, !PT ;  /* 0x0000000908087212 */ /* 0x000fe200078e3cff */
[----:B------:R-:W-:Y:S01]  /*1ced0*/  IMAD.X R9, RZ, RZ, R61, P0 ;  /* 0x000000ffff097224 */ /* 0x000fe200000e063d */
[----:B------:R-:W-:-:S02]  /*1cee0*/  IADD3 R29, P3, R60, 0x4000, RZ ;  /* 0x000040003c1d7810 */ /* 0x000fc40007f7e0ff */
[----:B------:R-:W-:Y:S02]  /*1cef0*/  LOP3.LUT R12, R12, R13, RZ, 0x3c, !PT ;  /* 0x0000000d0c0c7212 */ /* 0x000fe400078e3cff */
[----:B------:R-:W-:Y:S02]  /*1cf00*/  IADD3.X R13, RZ, R61, RZ, P1, !PT ;  /* 0x0000003dff0d7210 */ /* 0x000fe40000ffe4ff */
[----:B------:R-:W-:-:S04]  /*1cf10*/  LOP3.LUT R28, R29, 0x380, RZ, 0xc0, !PT ;  /* 0x000003801d1c7812 */ /* 0x000fc800078ec0ff */
[----:B------:R-:W-:-:S04]  /*1cf20*/  SHF.R.U64 R28, R28, 0x3, RZ ;  /* 0x000000031c1c7819 */ /* 0x000fc800000012ff */
[----:B------:R-:W-:Y:S01]  /*1cf30*/  LOP3.LUT R28, R28, R29, RZ, 0x3c, !PT ;  /* 0x0000001d1c1c7212 */ /* 0x000fe200078e3cff */
[----:B------:R-:W-:Y:S01]  /*1cf40*/  IMAD.X R29, RZ, RZ, R61, P3 ;  /* 0x000000ffff1d7224 */ /* 0x000fe200018e063d */
[----:B------:R-:W-:-:S05]  /*1cf50*/  SHF.R.S32.HI R53, RZ, 0x1f, R52 ;  /* 0x0000001fff357819 */ /* 0x000fca0000011434 */
[----:B------:R-:W-:Y:S01]  /*1cf60*/  STL [R1+0x5c], R53 ;  /* 0x00005c3501007387 */ /* 0x000fe20000100800 */
[----:B------:R-:W-:Y:S01]  /*1cf70*/  BSSY B1, `(.L_x_5904) ;  /* 0x0000072000017945 */ /* 0x000fe20003800000 */
[----:B--2---:R-:W-:Y:S02]  /*1cf80*/  SEL R47, R10, RZ, !P2 ;  /* 0x000000ff0a2f7207 */ /* 0x004fe40005000000 */
[----:B---3--:R-:W-:Y:S02]  /*1cf90*/  SEL R51, R7, RZ, !P2 ;  /* 0x000000ff07337207 */ /* 0x008fe40005000000 */
[----:B------:R-:W-:-:S04]  /*1cfa0*/  IADD3 R25, P2, R60, 0x3000, RZ ;  /* 0x000030003c197810 */ /* 0x000fc80007f5e0ff */
[----:B------:R-:W-:Y:S02]  /*1cfb0*/  LOP3.LUT R24, R25, 0x380, RZ, 0xc0, !PT ;  /* 0x0000038019187812 */ /* 0x000fe400078ec0ff */
[----:B----4-:R-:W-:Y:S01]  /*1cfc0*/  SHF.R.S32.HI R46, RZ, 0x1f, R54 ;  /* 0x0000001fff2e7819 */ /* 0x010fe20000011436 */
[----:B------:R-:W-:Y:S01]  /*1cfd0*/  IMAD.WIDE.U32 R2, R54, UR4, R20 ;  /* 0x0000000436027c25 */ /* 0x000fe2000f8e0014 */
[----:B------:R-:W-:Y:S02]  /*1cfe0*/  SHF.R.U64 R24, R24, 0x3, RZ ;  /* 0x0000000318187819 */ /* 0x000fe400000012ff */
[----:B------:R-:W-:Y:S01]  /*1cff0*/  LEA R7, R50, R6, 0x7 ;  /* 0x0000000632077211 */ /* 0x000fe200078e38ff */
[----:B------:R-:W-:Y:S01]  /*1d000*/  IMAD R4, R46, UR4, RZ ;  /* 0x000000042e047c24 */ /* 0x000fe2000f8e02ff */
[----:B------:R-:W0:Y:S01]  /*1d010*/  S2R R6, SR_TID.X ;  /* 0x0000000000067919 */ /* 0x000e220000002100 */
[----:B------:R-:W-:Y:S01]  /*1d020*/  LOP3.LUT R24, R24, R25, RZ, 0x3c, !PT ;  /* 0x0000001918187212 */ /* 0x000fe200078e3cff */
[----:B------:R-:W-:-:S02]  /*1d030*/  IMAD.X R25, RZ, RZ, R61, P2 ;  /* 0x000000ffff197224 */ /* 0x000fc400010e063d */
[----:B------:R-:W-:Y:S01]  /*1d040*/  IMAD R5, R54, UR5, R4 ;  /* 0x0000000536057c24 */ /* 0x000fe2000f8e0204 */
[----:B------:R-:W-:Y:S02]  /*1d050*/  ULDC.64 UR4, c[0x0][0xb78] ;  /* 0x0002de0000047ab9 */ /* 0x000fe40000000a00 */
[----:B------:R-:W-:Y:S02]  /*1d060*/  IMAD R4, R47, UR4, RZ ;  /* 0x000000042f047c24 */ /* 0x000fe4000f8e02ff */
[----:B------:R-:W-:Y:S01]  /*1d070*/  IMAD.IADD R3, R3, 0x1, R5 ;  /* 0x0000000103037824 */ /* 0x000fe200078e0205 */
[----:B------:R-:W-:Y:S01]  /*1d080*/  SHF.R.S32.HI R5, RZ, 0x1f, R7 ;  /* 0x0000001fff057819 */ /* 0x000fe20000011407 */
[C---:B------:R-:W-:Y:S02]  /*1d090*/  IMAD R4, R51.reuse, UR5, R4 ;  /* 0x0000000533047c24 */ /* 0x040fe4000f8e0204 */
[----:B------:R-:W-:Y:S01]  /*1d0a0*/  IMAD.WIDE.U32 R2, R51, UR4, R2 ;  /* 0x0000000433027c25 */ /* 0x000fe2000f8e0002 */
[----:B------:R-:W-:-:S02]  /*1d0b0*/  ULDC.64 UR4, c[0x0][0xb40] ;  /* 0x0002d00000047ab9 */ /* 0x000fc40000000a00 */
[----:B------:R-:W-:-:S04]  /*1d0c0*/  IADD3 R2, P4, R7, R2, RZ ;  /* 0x0000000207027210 */ /* 0x000fc80007f9e0ff */
[----:B------:R-:W-:Y:S01]  /*1d0d0*/  IADD3.X R5, R5, R3, R4, P4, !PT ;  /* 0x0000000305057210 */ /* 0x000fe200027fe404 */
[----:B------:R-:W-:Y:S01]  /*1d0e0*/  VIADD R3, R7, 0x8 ;  /* 0x0000000807037836 */ /* 0x000fe20000000000 */
[----:B------:R-:W-:Y:S02]  /*1d0f0*/  LEA R44, P5, R2, UR4, 0x2 ;  /* 0x00000004022c7c11 */ /* 0x000fe4000f8a10ff */
[----:B------:R-:W-:Y:S02]  /*1d100*/  IADD3 R33, P4, R60, 0x5000, RZ ;  /* 0x000050003c217810 */ /* 0x000fe40007f9e0ff */
[----:B------:R-:W-:Y:S01]  /*1d110*/  LEA.HI.X R45, R2, UR5, R5, 0x2, P5 ;  /* 0x00000005022d7c11 */ /* 0x000fe2000a8f1405 */
[----:B------:R-:W-:Y:S01]  /*1d120*/  ULDC.64 UR4, c[0x0][0xaa0] ;  /* 0x0002a80000047ab9 */ /* 0x000fe20000000a00 */
[----:B------:R-:W-:Y:S01]  /*1d130*/  IADD3 R37, P5, R60, 0x6000, RZ ;  /* 0x000060003c257810 */ /* 0x000fe20007fbe0ff */
[----:B0-----:R-:W-:Y:S01]  /*1d140*/  VIADD R10, R6, 0xffffff80 ;  /* 0xffffff80060a7836 */ /* 0x001fe20000000000 */
[----:B------:R-:W-:-:S02]  /*1d150*/  LOP3.LUT R2, R60, 0x380, RZ, 0xc0, !PT ;  /* 0x000003803c027812 */ /* 0x000fc400078ec0ff */
[----:B------:R-:W-:Y:S02]  /*1d160*/  IADD3 R5, P2, R60, 0x7000, RZ ;  /* 0x000070003c057810 */ /* 0x000fe40007f5e0ff */
[----:B------:R-:W-:Y:S02]  /*1d170*/  SHF.R.S32.HI R6, RZ, 0x1f, R10 ;  /* 0x0000001fff067819 */ /* 0x000fe4000001140a */
[----:B------:R-:W-:Y:S01]  /*1d180*/  LOP3.LUT R32, R33, 0x380, RZ, 0xc0, !PT ;  /* 0x0000038021207812 */ /* 0x000fe200078ec0ff */
[----:B------:R-:W-:Y:S01]  /*1d190*/  IMAD.X R41, RZ, RZ, R61, P2 ;  /* 0x000000ffff297224 */ /* 0x000fe200010e063d */
[----:B------:R-:W-:Y:S02]  /*1d1a0*/  LEA.HI R6, R6, R10, RZ, 0x7 ;  /* 0x0000000a06067211 */ /* 0x000fe400078f38ff */
[----:B------:R-:W-:Y:S02]  /*1d1b0*/  LOP3.LUT R36, R37, 0x380, RZ, 0xc0, !PT ;  /* 0x0000038025247812 */ /* 0x000fe400078ec0ff */
[----:B------:R-:W-:-:S02]  /*1d1c0*/  LOP3.LUT R6, R6, 0xffffff80, RZ, 0xc0, !PT ;  /* 0xffffff8006067812 */ /* 0x000fc400078ec0ff */
[----:B------:R-:W-:Y:S02]  /*1d1d0*/  SHF.R.U64 R32, R32, 0x3, RZ ;  /* 0x0000000320207819 */ /* 0x000fe400000012ff */
[----:B------:R-:W-:Y:S01]  /*1d1e0*/  SHF.R.U64 R36, R36, 0x3, RZ ;  /* 0x0000000324247819 */ /* 0x000fe200000012ff */
[----:B------:R-:W-:Y:S01]  /*1d1f0*/  IMAD.IADD R6, R10, 0x1, -R6 ;  /* 0x000000010a067824 */ /* 0x000fe200078e0a06 */
[----:B------:R-:W-:Y:S02]  /*1d200*/  LOP3.LUT R32, R32, R33, RZ, 0x3c, !PT ;  /* 0x0000002120207212 */ /* 0x000fe400078e3cff */
[----:B------:R-:W-:Y:S01]  /*1d210*/  LOP3.LUT R36, R36, R37, RZ, 0x3c, !PT ;  /* 0x0000002524247212 */ /* 0x000fe200078e3cff */
[----:B------:R-:W-:Y:S01]  /*1d220*/  IMAD.X R37, RZ, RZ, R61, P5 ;  /* 0x000000ffff257224 */ /* 0x000fe200028e063d */
[----:B------:R-:W-:Y:S02]  /*1d230*/  LOP3.LUT P0, RZ, R6, 0x3, RZ, 0xc0, !PT ;  /* 0x0000000306ff7812 */ /* 0x000fe4000780c0ff */
[----:B------:R-:W-:-:S02]  /*1d240*/  IADD3.X R33, RZ, R61, RZ, P4, !PT ;  /* 0x0000003dff217210 */ /* 0x000fc400027fe4ff */
[-C--:B------:R-:W-:Y:S02]  /*1d250*/  ISETP.GE.OR P1, PT, R7, R0.reuse, P0 ;  /* 0x000000000700720c */ /* 0x080fe40000726670 */
[----:B------:R-:W-:Y:S02]  /*1d260*/  ISETP.GE.OR P0, PT, R3, R0, P0 ;  /* 0x000000000300720c */ /* 0x000fe40000706670 */
[----:B------:R-:W-:Y:S02]  /*1d270*/  SHF.R.U64 R3, R2, 0x3, RZ ;  /* 0x0000000302037819 */ /* 0x000fe400000012ff */
[----:B------:R-:W-:Y:S02]  /*1d280*/  LOP3.LUT R2, R5, 0x380, RZ, 0xc0, !PT ;  /* 0x0000038005027812 */ /* 0x000fe400078ec0ff */
[----:B------:R-:W-:Y:S02]  /*1d290*/  LOP3.LUT R60, R3, R60, RZ, 0x3c, !PT ;  /* 0x0000003c033c7212 */ /* 0x000fe400078e3cff */
[----:B------:R-:W-:-:S02]  /*1d2a0*/  SHF.R.U64 R2, R2, 0x3, RZ ;  /* 0x0000000302027819 */ /* 0x000fc400000012ff */
[--C-:B------:R-:W-:Y:S01]  /*1d2b0*/  SHF.R.S32.HI R3, RZ, 0x1f, R48.reuse ;  /* 0x0000001fff037819 */ /* 0x100fe20000011430 */
[----:B------:R-:W-:Y:S01]  /*1d2c0*/  IMAD R20, R21, UR4, RZ ;  /* 0x0000000415147c24 */ /* 0x000fe2000f8e02ff */
[----:B------:R-:W-:Y:S01]  /*1d2d0*/  LOP3.LUT R40, R2, R5, RZ, 0x3c, !PT ;  /* 0x0000000502287212 */ /* 0x000fe200078e3cff */
[----:B------:R-:W-:Y:S01]  /*1d2e0*/  IMAD.MOV.U32 R2, RZ, RZ, R48 ;  /* 0x000000ffff027224 */ /* 0x000fe200078e0030 */
[----:B------:R-:W-:Y:S04]  /*1d2f0*/  @!P1 STG.E desc[UR60][R44.64], R92 ;  /* 0x0000005c2c009986 */ /* 0x000fe8000c10193c */
[----:B------:R0:W-:Y:S01]  /*1d300*/  @!P0 STG.E desc[UR60][R44.64+0x20], R91 ;  /* 0x0000205b2c008986 */ /* 0x0001e2000c10193c */
[----:B------:R-:W-:-:S03]  /*1d310*/  IMAD.WIDE.U32 R2, R49, UR4, R2 ;  /* 0x0000000431027c25 */ /* 0x000fc6000f8e0002 */
[----:B------:R1:W5:Y:S01]  /*1d320*/  LD.E.128 R4, desc[UR60][R60.64] ;  /* 0x0000003c3c047980 */ /* 0x000362000c101d00 */
[----:B------:R-:W-:Y:S01]  /*1d330*/  IMAD R49, R49, UR5, R20 ;  /* 0x0000000531317c24 */ /* 0x000fe2000f8e0214 */
[----:B------:R-:W-:Y:S02]  /*1d340*/  ULDC.64 UR4, c[0x0][0xae0] ;  /* 0x0002b80000047ab9 */ /* 0x000fe40000000a00 */
[----:B------:R-:W5:Y:S04]  /*1d350*/  LD.E.128 R8, desc[UR60][R8.64] ;  /* 0x0000003c08087980 */ /* 0x000f68000c101d00 */
[----:B------:R-:W5:Y:S04]  /*1d360*/  LD.E.128 R12, desc[UR60][R12.64] ;  /* 0x0000003c0c0c7980 */ /* 0x000f68000c101d00 */
[----:B------:R-:W5:Y:S04]  /*1d370*/  LD.E.128 R24, desc[UR60][R24.64] ;  /* 0x0000003c18187980 */ /* 0x000f68000c101d00 */
[----:B------:R-:W5:Y:S04]  /*1d380*/  LD.E.128 R28, desc[UR60][R28.64] ;  /* 0x0000003c1c1c7980 */ /* 0x000f68000c101d00 */
[----:B------:R-:W5:Y:S04]  /*1d390*/  LD.E.128 R32, desc[UR60][R32.64] ;  /* 0x0000003c20207980 */ /* 0x000f68000c101d00 */
[----:B------:R-:W5:Y:S04]  /*1d3a0*/  LD.E.128 R36, desc[UR60][R36.64] ;  /* 0x0000003c24247980 */ /* 0x000f68000c101d00 */
[----:B------:R-:W5:Y:S01]  /*1d3b0*/  LD.E.128 R40, desc[UR60][R40.64] ;  /* 0x0000003c28287980 */ /* 0x000f62000c101d00 */
[----:B------:R-:W-:Y:S01]  /*1d3c0*/  IADD3 R3, R3, R49, RZ ;  /* 0x0000003103037210 */ /* 0x000fe20007ffe0ff */
[----:B------:R-:W-:Y:S01]  /*1d3d0*/  IMAD R49, R50, -0x80, R0 ;  /* 0xffffff8032317824 */ /* 0x000fe200078e0200 */
[----:B------:R-:W-:Y:S01]  /*1d3e0*/  @!PT LDS RZ, [RZ] ;  /* 0x00000000fffff984 */ /* 0x000fe20000000800 */
[----:B------:R-:W-:Y:S01]  /*1d3f0*/  @!PT LDS RZ, [RZ] ;  /* 0x00000000fffff984 */ /* 0x000fe20000000800 */
[----:B------:R-:W-:Y:S01]  /*1d400*/  @!PT LDS RZ, [RZ] ;  /* 0x00000000fffff984 */ /* 0x000fe20000000800 */
[----:B------:R-:W-:Y:S01]  /*1d410*/  @!PT LDS RZ, [RZ] ;  /* 0x00000000fffff984 */ /* 0x000fe20000000800 */
[----:B------:R2:W-:Y:S06]  /*1d420*/  MEMBAR.ALL.CTA ;  /* 0x0000000000007992 */ /* 0x0005ec0000008000 */
[----:B--2---:R-:W2:Y:S01]  /*1d430*/  FENCE.VIEW.ASYNC.S ;  /* 0x00000000000073c6 */ /* 0x004ea20000000000 */
[----:B0-----:R-:W-:-:S02]  /*1d440*/  IMAD R44, R46, UR4, RZ ;  /* 0x000000042e2c7c24 */ /* 0x001fc4000f8e02ff */
[C---:B------:R-:W-:Y:S01]  /*1d450*/  VIADD R0, R52.reuse, 0x40 ;  /* 0x0000004034007836 */ /* 0x040fe20000000000 */
[CC--:B------:R-:W-:Y:S01]  /*1d460*/  ISETP.GE.AND P3, PT, R52.reuse, R49.reuse, PT ;  /* 0x000000313400720c */ /* 0x0c0fe20003f66270 */
[----:B------:R-:W-:Y:S02]  /*1d470*/  VIADD R20, R52, 0x20 ;  /* 0x0000002034147836 */ /* 0x000fe40000000000 */
[----:B------:R-:W-:Y:S01]  /*1d480*/  IMAD R45, R54, UR5, R44 ;  /* 0x00000005362d7c24 */ /* 0x000fe2000f8e022c */
[-C--:B------:R-:W-:Y:S01]  /*1d490*/  ISETP.GE.AND P1, PT, R0, R49.reuse, PT ;  /* 0x000000310000720c */ /* 0x080fe20003f26270 */
[----:B------:R-:W-:Y:S01]  /*1d4a0*/  IMAD.WIDE.U32 R2, R54, UR4, R2 ;  /* 0x0000000436027c25 */ /* 0x000fe2000f8e0002 */
[----:B------:R-:W-:Y:S01]  /*1d4b0*/  ULDC.64 UR4, c[0x0][0xae8] ;  /* 0x0002ba0000047ab9 */ /* 0x000fe20000000a00 */
[----:B------:R-:W-:Y:S02]  /*1d4c0*/  ISETP.GE.AND P0, PT, R20, R49, PT ;  /* 0x000000311400720c */ /* 0x000fe40003f06270 */
[----:B------:R-:W-:Y:S01]  /*1d4d0*/  VIADD R0, R16, 0x2e820 ;  /* 0x0002e82010007836 */ /* 0x000fe20000000000 */
[----:B------:R-:W-:Y:S01]  /*1d4e0*/  IADD3 R3, R3, R45, RZ ;  /* 0x0000002d03037210 */ /* 0x000fe20007ffe0ff */
[----:B------:R-:W-:-:S02]  /*1d4f0*/  IMAD R20, R47, UR4, RZ ;  /* 0x000000042f147c24 */ /* 0x000fc4000f8e02ff */
[----:B------:R-:W-:Y:S01]  /*1d500*/  VIADD R21, R52, 0x60 ;  /* 0x0000006034157836 */ /* 0x000fe20000000000 */
[----:B------:R-:W-:Y:S01]  /*1d510*/  PRMT R0, RZ, 0x654, R0 ;  /* 0x00000654ff007816 */ /* 0x000fe20000000000 */
[C---:B------:R-:W-:Y:S02]  /*1d520*/  IMAD R47, R51.reuse, UR5, R20 ;  /* 0x00000005332f7c24 */ /* 0x040fe4000f8e0214 */
[----:B------:R-:W-:Y:S01]  /*1d530*/  IMAD.WIDE.U32 R44, R51, UR4, R2 ;  /* 0x00000004332c7c25 */ /* 0x000fe2000f8e0002 */
[----:B------:R-:W-:Y:S01]  /*1d540*/  ISETP.GE.AND P2, PT, R21, R49, PT ;  /* 0x000000311500720c */ /* 0x000fe20003f46270 */
[----:B--2---:R1:W-:Y:S02]  /*1d550*/  SYNCS.ARRIVE.TRANS64.RED.A1T0 RZ, [R0+URZ], RZ ;  /* 0x000000ff00ff79a7 */ /* 0x0043e4000810043f */
[----:B------:R-:W-:-:S04]  /*1d560*/  IMAD.WIDE R20, R50, 0x80, R52 ;  /* 0x0000008032147825 */ /* 0x000fc800078e0234 */
[----:B------:R-:W-:Y:S01]  /*1d570*/  IMAD.IADD R49, R45, 0x1, R47 ;  /* 0x000000012d317824 */ /* 0x000fe200078e022f */
[----:B------:R-:W-:Y:S06]  /*1d580*/  @P3 BRA `(.L_x_5905) ;  /* 0x0000000000403947 */ /* 0x000fec0003800000 */
[----:B------:R-:W-:Y:S01]  /*1d590*/  MOV R2, R44 ;  /* 0x0000002c00027202 */ /* 0x000fe20000000f00 */
[----:B------:R-:W-:Y:S01]  /*1d5a0*/  ULDC.64 UR4, c[0x0][0xad8] ;  /* 0x0002b60000047ab9 */ /* 0x000fe20000000a00 */
[----:B------:R-:W-:Y:S01]  /*1d5b0*/  IMAD.MOV.U32 R3, RZ, RZ, R49 ;  /* 0x000000ffff037224 */ /* 0x000fe200078e0031 */
[----:B------:R-:W-:Y:S01]  /*1d5c0*/  ULDC.64 UR6, c[0x0][0xa80] ;  /* 0x0002a00000067ab9 */ /* 0x000fe20000000a00 */
[----:B------:R-:W-:Y:S02]  /*1d5d0*/  IMAD R47, R21, UR4, RZ ;  /* 0x00000004152f7c24 */ /* 0x000fe4000f8e02ff */
[----:B-1----:R-:W-:Y:S02]  /*1d5e0*/  VIADD R0, R48, 0x40 ;  /* 0x0000004030007836 */ /* 0x002fe40000000000 */
[----:B------:R-:W-:Y:S01]  /*1d5f0*/  IMAD.WIDE.U32 R2, R20, UR4, R2 ;  /* 0x0000000414027c25 */ /* 0x000fe2000f8e0002 */
[----:B------:R-:W-:Y:S02]  /*1d600*/  ULDC UR4, c[0x0][0xa8c] ;  /* 0x0002a30000047ab9 */ /* 0x000fe40000000800 */
[----:B------:R-:W-:Y:S01]  /*1d610*/  ISETP.GE.AND P3, PT, R48, UR4, PT ;  /* 0x0000000430007c0c */ /* 0x000fe2000bf66270 */
[----:B------:R-:W-:Y:S01]  /*1d620*/  IMAD R47, R20, UR5, R47 ;  /* 0x00000005142f7c24 */ /* 0x000fe2000f8e022f */
[----:B------:R-:W-:-:S02]  /*1d630*/  ISETP.GE.AND P4, PT, R0, UR4, PT ;  /* 0x0000000400007c0c */ /* 0x000fc4000bf86270 */
[----:B------:R-:W-:Y:S01]  /*1d640*/  LEA R46, P5, R2, UR6, 0x1 ;  /* 0x00000006022e7c11 */ /* 0x000fe2000f8a08ff */
[----:B------:R-:W-:-:S05]  /*1d650*/  IMAD.IADD R3, R3, 0x1, R47 ;  /* 0x0000000103037824 */ /* 0x000fca00078e022f */
[----:B------:R-:W-:-:S05]  /*1d660*/  LEA.HI.X R47, R2, UR7, R3, 0x1, P5 ;  /* 0x00000007022f7c11 */ /* 0x000fca000a8f0c03 */
[----:B-----5:R0:W-:Y:S04]  /*1d670*/  @!P3 STG.E.128 desc[UR60][R46.64], R4 ;  /* 0x000000042e00b986 */ /* 0x0201e8000c101d3c */
[----:B------:R0:W-:Y:S02]  /*1d680*/  @!P4 STG.E.128 desc[UR60][R46.64+0x80], R28 ;  /* 0x0000801c2e00c986 */ /* 0x0001e4000c101d3c */
.L_x_5905:
[----:B------:R-:W-:Y:S05]  /*1d690*/  BSYNC B1 ;  /* 0x0000000000017941 */ /* 0x000fea0003800000 */
.L_x_5904:
[----:B------:R-:W-:Y:S04]  /*1d6a0*/  BSSY B1, `(.L_x_5906) ;  /* 0x0000014000017945 */ /* 0x000fe80003800000 */
[----:B------:R-:W-:Y:S05]  /*1d6b0*/  @P0 BRA `(.L_x_5907) ;  /* 0x0000000000480947 */ /* 0x000fea0003800000 */
[----:B0----5:R-:W-:Y:S01]  /*1d6c0*/  IADD3 R5, P0, R20, 0x20, RZ ;  /* 0x0000002014057810 */ /* 0x021fe20007f1e0ff */
[----:B------:R-:W-:Y:S01]  /*1d6d0*/  ULDC.64 UR4, c[0x0][0xad8] ;  /* 0x0002b60000047ab9 */ /* 0x000fe20000000a00 */
[----:B------:R-:W-:Y:S01]  /*1d6e0*/  IMAD.MOV.U32 R2, RZ, RZ, R44 ;  /* 0x000000ffff027224 */ /* 0x000fe200078e002c */
[----:B------:R-:W-:Y:S01]  /*1d6f0*/  IADD3 R4, R48, 0x40, RZ ;  /* 0x0000004030047810 */ /* 0x000fe20007ffe0ff */
[----:B------:R-:W-:Y:S01]  /*1d700*/  IMAD.MOV.U32 R3, RZ, RZ, R49 ;  /* 0x000000ffff037224 */ /* 0x000fe200078e0031 */
[----:B------:R-:W-:Y:S01]  /*1d710*/  ULDC.64 UR6, c[0x0][0xa80] ;  /* 0x0002a00000067ab9 */ /* 0x000fe20000000a00 */
[----:B-1----:R-:W-:Y:S02]  /*1d720*/  IMAD.X R0, RZ, RZ, R21, P0 ;  /* 0x000000ffff007224 */ /* 0x002fe400000e0615 */
[----:B------:R-:W-:-:S04]  /*1d730*/  IMAD.WIDE.U32 R2, R5, UR4, R2 ;  /* 0x0000000405027c25 */ /* 0x000fc8000f8e0002 */
[----:B------:R-:W-:Y:S01]  /*1d740*/  IMAD R0, R0, UR4, RZ ;  /* 0x0000000400007c24 */ /* 0x000fe2000f8e02ff */
        /* <DEDUP_REMOVED lines=9> */
.L_x_5907:
[----:B------:R-:W-:Y:S05]  /*1d7e0*/  BSYNC B1 ;  /* 0x0000000000017941 */ /* 0x000fea0003800000 */
.L_x_5906:
[----:B------:R-:W-:Y:S04]  /*1d7f0*/  BSSY B1, `(.L_x_5908) ;  /* 0x0000014000017945 */ /* 0x000fe80003800000 */
[----:B------:R-:W-:Y:S05]  /*1d800*/  @P1 BRA `(.L_x_5909) ;  /* 0x0000000000481947 */ /* 0x000fea0003800000 */
[----:B0-2--5:R-:W-:Y:S01]  /*1d810*/  IADD3 R5, P0, R20, 0x40, RZ ;  /* 0x0000004014057810 */ /* 0x025fe20007f1e0ff */
[----:B------:R-:W-:Y:S01]  /*1d820*/  ULDC.64 UR4, c[0x0][0xad8] ;  /* 0x0002b60000047ab9 */ /* 0x000fe20000000a00 */
[----:B------:R-:W-:Y:S01]  /*1d830*/  IMAD.MOV.U32 R2, RZ, RZ, R44 ;  /* 0x000000ffff027224 */ /* 0x000fe200078e002c */
[----:B------:R-:W-:Y:S01]  /*1d840*/  ULDC.64 UR6, c[0x0][0xa80] ;  /* 0x0002a00000067ab9 */ /* 0x000fe20000000a00 */
[----:B-1----:R-:W-:Y:S01]  /*1d850*/  IADD3.X R0, RZ, R21, RZ, P0, !PT ;  /* 0x00000015ff007210 */ /* 0x002fe200007fe4ff */
        /* <DEDUP_REMOVED lines=8> */
[----:B------:R-:W-:Y:S02]  /*1d8e0*/  LEA R4, P0, R2, UR6, 0x1 ;  /* 0x0000000602047c11 */ /* 0x000fe4000f8008ff */
[----:B------:R-:W-:-:S04]  /*1d8f0*/  IADD3 R3, R3, R5, RZ ;  /* 0x0000000503037210 */ /* 0x000fc80007ffe0ff */
[----:B------:R-:W-:-:S05]  /*1d900*/  LEA.HI.X R5, R2, UR7, R3, 0x1, P0 ;  /* 0x0000000702057c11 */ /* 0x000fca00080f0c03 */
[----:B------:R3:W-:Y:S04]  /*1d910*/  @!P1 STG.E.128 desc[UR60][R4.64], R12 ;  /* 0x0000000c04009986 */ /* 0x0007e8000c101d3c */
[----:B------:R3:W-:Y:S02]  /*1d920*/  @!P3 STG.E.128 desc[UR60][R4.64+0x80], R36 ;  /* 0x000080240400b986 */ /* 0x0007e4000c101d3c */
.L_x_5909:
[----:B------:R-:W-:Y:S05]  /*1d930*/  BSYNC B1 ;  /* 0x0000000000017941 */ /* 0x000fea0003800000 */
.L_x_5908:
[----:B------:R-:W-:Y:S05]  /*1d940*/  @P2 BRA `(.L_x_5910) ;  /* 0x0000000800f42947 */ /* 0x000fea0003800000 */
[----:B0-23-5:R-:W-:Y:S01]  /*1d950*/  IADD3 R5, P0, R20, 0x60, RZ ;  /* 0x0000006014057810 */ /* 0x02dfe20007f1e0ff */
[----:B------:R-:W-:Y:S01]  /*1d960*/  ULDC.64 UR6, c[0x0][0xad8] ;  /* 0x0002b60000067ab9 */ /* 0x000fe20000000a00 */
[----:B------:R-:W-:Y:S01]  /*1d970*/  IMAD.MOV.U32 R2, RZ, RZ, R44 ;  /* 0x000000ffff027224 */ /* 0x000fe200078e002c */
[----:B------:R-:W-:Y:S01]  /*1d980*/  ULDC UR4, c[0x0][0xa8c] ;  /* 0x0002a30000047ab9 */ /* 0x000fe20000000800 */
[----:B------:R-:W-:Y:S01]  /*1d990*/  IMAD.MOV.U32 R3, RZ, RZ, R49 ;  /* 0x000000ffff037224 */ /* 0x000fe200078e0031 */
[----:B------:R-:W-:Y:S01]  /*1d9a0*/  ISETP.GE.AND P1, PT, R48, UR4, PT ;  /* 0x0000000430007c0c */ /* 0x000fe2000bf26270 */
[----:B------:R-:W-:Y:S02]  /*1d9b0*/  IMAD.X R20, RZ, RZ, R21, P0 ;  /* 0x000000ffff147224 */ /* 0x000fe400000e0615 */
[----:B------:R-:W-:-:S04]  /*1d9c0*/  IMAD.WIDE.U32 R2, R5, UR6, R2 ;  /* 0x0000000605027c25 */ /* 0x000fc8000f8e0002 */
[----:B------:R-:W-:Y:S02]  /*1d9d0*/  IMAD R20, R20, UR6, RZ ;  /* 0x0000000614147c24 */ /* 0x000fe4000f8e02ff */
[----:B-1----:R-:W-:Y:S02]  /*1d9e0*/  VIADD R0, R48, 0x40 ;  /* 0x0000004030007836 */ /* 0x002fe40000000000 */
[----:B------:R-:W-:Y:S01]  /*1d9f0*/  IMAD R5, R5, UR7, R20 ;  /* 0x0000000705057c24 */ /* 0x000fe2000f8e0214 */
[----:B------:R-:W-:Y:S02]  /*1da00*/  ULDC.64 UR6, c[0x0][0xa80] ;  /* 0x0002a00000067ab9 */ /* 0x000fe40000000a00 */
[----:B------:R-:W-:Y:S02]  /*1da10*/  LEA R4, P0, R2, UR6, 0x1 ;  /* 0x0000000602047c11 */ /* 0x000fe4000f8008ff */
[----:B------:R-:W-:-:S04]  /*1da20*/  IADD3 R3, R3, R5, RZ ;  /* 0x0000000503037210 */ /* 0x000fc80007ffe0ff */
[----:B------:R-:W-:Y:S02]  /*1da30*/  LEA.HI.X R5, R2, UR7, R3, 0x1, P0 ;  /* 0x0000000702057c11 */ /* 0x000fe400080f0c03 */
[----:B------:R-:W-:-:S03]  /*1da40*/  ISETP.GE.AND P0, PT, R0, UR4, PT ;  /* 0x0000000400007c0c */ /* 0x000fc6000bf06270 */
[----:B------:R0:W-:Y:S10]  /*1da50*/  @!P1 STG.E.128 desc[UR60][R4.64], R24 ;  /* 0x0000001804009986 */ /* 0x0001f4000c101d3c */
[----:B------:R-:W-:Y:S05]  /*1da60*/  @P0 BRA `(.L_x_5910) ;  /* 0x0000000800ac0947 */ /* 0x000fea0003800000 */
[----:B------:R1:W-:Y:S01]  /*1da70*/  STG.E.128 desc[UR60][R4.64+0x80], R40 ;  /* 0x0000802804007986 */ /* 0x0003e2000c101d3c */
[----:B------:R-:W-:Y:S05]  /*1da80*/  BRA `(.L_x_5910) ;  /* 0x0000000800a47947 */ /* 0x000fea0003800000 */
.L_x_5901:
[----:B------:R-:W4:Y:S01]  /*1da90*/  LDL.LU R4, [R1+0x84] ;  /* 0x0000840001047983 */ /* 0x000f220000300800 */
[----:B------:R-:W-:-:S03]  /*1daa0*/  ULDC.64 UR4, c[0x0][0xbd8] ;  /* 0x0002f60000047ab9 */ /* 0x000fc60000000a00 */
[----:B--2---:R-:W1:Y:S01]  /*1dab0*/  LDL.LU R0, [R1+0x88] ;  /* 0x0000880001007983 */ /* 0x004e620000300800 */
[----:B------:R-:W-:Y:S01]  /*1dac0*/  ISETP.NE.U32.AND P0, PT, RZ, UR4, PT ;  /* 0x00000004ff007c0c */ /* 0x000fe2000bf05070 */
[----:B------:R-:W-:-:S03]  /*1dad0*/  IMAD.MOV.U32 R7, RZ, RZ, RZ ;  /* 0x000000ffff077224 */ /* 0x000fc600078e00ff */
[----:B------:R-:W-:Y:S02]  /*1dae0*/  ISETP.NE.AND.EX P0, PT, RZ, UR5, PT, P0 ;  /* 0x00000005ff007c0c */ /* 0x000fe4000bf05300 */
[----:B----4-:R-:W-:-:S04]  /*1daf0*/  IADD3 R2, P1, R4, UR4, RZ ;  /* 0x0000000404027c10 */ /* 0x010fc8000ff3e0ff */
[----:B-1----:R-:W-:Y:S01]  /*1db00*/  IADD3.X R3, R0, UR5, RZ, P1, !PT ;  /* 0x0000000500037c10 */ /* 0x002fe20008ffe4ff */
[----:B------:R-:W-:Y:S02]  /*1db10*/  ULDC.64 UR4, c[0x0][0xbe0] ;  /* 0x0002f80000047ab9 */ /* 0x000fe40000000a00 */
[----:B------:R-:W-:-:S04]  /*1db20*/  ISETP.NE.U32.AND P1, PT, RZ, UR4, PT ;  /* 0x00000004ff007c0c */ /* 0x000fc8000bf25070 */
[----:B------:R1:W5:Y:S01]  /*1db30*/  @P0 LDG.E R7, desc[UR60][R2.64] ;  /* 0x0000003c02070981 */ /* 0x000362000c1e1900 */
        /* <DEDUP_REMOVED lines=8> */
[----:B------:R-:W-:Y:S01]  /*1dbc0*/  ISETP.GE.AND P2, PT, R6, 0x80, PT ;  /* 0x000000800600780c */ /* 0x000fe20003f46270 */
[----:B-1----:R-:W-:-:S12]  /*1dbd0*/  @P1 BRA `(.L_x_5911) ;  /* 0x0000000000101947 */ /* 0x002fd80003800000 */
[----:B------:R-:W-:Y:S05]  /*1dbe0*/  @!P0 BRA `(.L_x_5911) ;  /* 0x00000000000c8947 */ /* 0x000fea0003800000 */
[----:B------:R-:W2:Y:S04]  /*1dbf0*/  LDG.E R5, desc[UR60][R2.64] ;  /* 0x0000003c02057981 */ /* 0x000ea8000c1e1900 */
[----:B-----5:R-:W2:Y:S02]  /*1dc00*/  LDG.E R0, desc[UR60][R2.64+0x4] ;  /* 0x0000043c02007981 */ /* 0x020ea4000c1e1900 */
[----:B--2---:R-:W-:-:S07]  /*1dc10*/  IMAD.IADD R0, R0, 0x1, -R5 ;  /* 0x0000000100007824 */ /* 0x004fce00078e0a05 */
.L_x_5911:
[----:B------:R-:W2:Y:S04]  /*1dc20*/  LDL.LU R3, [R1+0x7c] ;  /* 0x00007c0001037983 */ /* 0x000ea80000300800 */
[----:B------:R-:W4:Y:S04]  /*1dc30*/  LDL.LU R2, [R1+0x8c] ;  /* 0x00008c0001027983 */ /* 0x000f280000300800 */
[----:B------:R-:W3:Y:S04]  /*1dc40*/  LDL R13, [R1+0x80] ;  /* 0x00008000010d7983 */ /* 0x000ee80000100800 */
[----:B------:R-:W3:Y:S04]  /*1dc50*/  LDL R12, [R1+0x50] ;  /* 0x00005000010c7983 */ /* 0x000ee80000100800 */
[----:B------:R1:W5:Y:S01]  /*1dc60*/  LDL R14, [R1+0x90] ;  /* 0x00009000010e7983 */ /* 0x0003620000100800 */
[----:B------:R-:W-:Y:S01]  /*1dc70*/  BSSY B1, `(.L_x_5912) ;  /* 0x000001d000017945 */ /* 0x000fe20003800000 */
[----:B-----5:R-:W-:-:S02]  /*1dc80*/  SHF.R.S32.HI R6, RZ, 0x1f, R7 ;  /* 0x0000001fff067819 */ /* 0x020fc40000011407 */
[----:B--2---:R-:W-:Y:S02]  /*1dc90*/  SEL R11, R3, RZ, !P0 ;  /* 0x000000ff030b7207 */ /* 0x004fe40004000000 */
[----:B----4-:R-:W-:Y:S02]  /*1dca0*/  SEL R9, R2, RZ, !P0 ;  /* 0x000000ff02097207 */ /* 0x010fe40004000000 */
[----:B---3--:R-:W-:Y:S02]  /*1dcb0*/  SHF.R.S32.HI R8, RZ, 0x1f, R13 ;  /* 0x0000001fff087819 */ /* 0x008fe4000001140d */
[----:B------:R-:W-:Y:S01]  /*1dcc0*/  SHF.R.S32.HI R10, RZ, 0x1f, R12 ;  /* 0x0000001fff0a7819 */ /* 0x000fe2000001140c */
[----:B-1----:R-:W-:Y:S06]  /*1dcd0*/  @P2 BRA `(.L_x_5913) ;  /* 0x0000000000582947 */ /* 0x002fec0003800000 */
[----:B------:R-:W1:Y:S02]  /*1dce0*/  S2R R2, SR_TID.X ;  /* 0x0000000000027919 */ /* 0x000e640000002100 */
[----:B-1----:R-:W-:-:S04]  /*1dcf0*/  IMAD R2, R14, 0x80, R2 ;  /* 0x000000800e027824 */ /* 0x002fc800078e0202 */
        /* <DEDUP_REMOVED lines=20> */
.L_x_5913:
[----:B------:R-:W-:Y:S05]  /*1de40*/  BSYNC B1 ;  /* 0x0000000000017941 */ /* 0x000fea0003800000 */
.L_x_5912:
[----:B------:R-:W2:Y:S01]  /*1de50*/  LDL.64 R20, [R1+0x58] ;  /* 0x0000580001147983 */ /* 0x000ea20000100a00 */
[----:B------:R-:W-:Y:S01]  /*1de60*/  ULDC.64 UR4, c[0x0][0xaa0] ;  /* 0x0002a80000047ab9 */ /* 0x000fe20000000a00 */
[----:B-1----:R-:W-:Y:S01]  /*1de70*/  MOV R3, R10 ;  /* 0x0000000a00037202 */ /* 0x002fe20000000f00 */
[----:B------:R-:W-:Y:S01]  /*1de80*/  IMAD.MOV.U32 R2, RZ, RZ, R12 ;  /* 0x000000ffff027224 */ /* 0x000fe200078e000c */
[----:B------:R-:W-:Y:S01]  /*1de90*/  BSSY B1, `(.L_x_5914) ;  /* 0x000002b000017945 */ /* 0x000fe20003800000 */
[----:B------:R-:W-:Y:S02]  /*1dea0*/  IMAD R4, R6, UR4, RZ ;  /* 0x0000000406047c24 */ /* 0x000fe4000f8e02ff */
[----:B------:R-:W-:-:S04]  /*1deb0*/  IMAD.WIDE.U32 R2, R7, UR4, R2 ;  /* 0x0000000407027c25 */ /* 0x000fc8000f8e0002 */
[----:B------:R-:W-:Y:S01]  /*1dec0*/  IMAD R7, R7, UR5, R4 ;  /* 0x0000000507077c24 */ /* 0x000fe2000f8e0204 */
[----:B------:R-:W-:Y:S01]  /*1ded0*/  ULDC.64 UR4, c[0x0][0xae0] ;  /* 0x0002b80000047ab9 */ /* 0x000fe20000000a00 */
[----:B------:R-:W-:Y:S02]  /*1dee0*/  IMAD R6, R14, -0x80, R0 ;  /* 0xffffff800e067824 */ /* 0x000fe400078e0200 */
[----:B------:R-:W-:Y:S02]  /*1def0*/  IMAD.IADD R3, R3, 0x1, R7 ;  /* 0x0000000103037824 */ /* 0x000fe400078e0207 */
[----:B------:R-:W-:Y:S02]  /*1df00*/  IMAD R4, R8, UR4, RZ ;  /* 0x0000000408047c24 */ /* 0x000fe4000f8e02ff */
[----:B------:R-:W-:-:S04]  /*1df10*/  IMAD.WIDE.U32 R2, R13, UR4, R2 ;  /* 0x000000040d027c25 */ /* 0x000fc8000f8e0002 */
[----:B------:R-:W-:Y:S01]  /*1df20*/  IMAD R5, R13, UR5, R4 ;  /* 0x000000050d057c24 */ /* 0x000fe2000f8e0204 */
[----:B------:R-:W-:Y:S02]  /*1df30*/  ULDC.64 UR4, c[0x0][0xae8] ;  /* 0x0002ba0000047ab9 */ /* 0x000fe40000000a00 */
[----:B------:R-:W-:Y:S02]  /*1df40*/  IMAD R0, R9, UR4, RZ ;  /* 0x0000000409007c24 */ /* 0x000fe4000f8e02ff */
[----:B------:R-:W-:Y:S02]  /*1df50*/  IMAD.IADD R3, R3, 0x1, R5 ;  /* 0x0000000103037824 */ /* 0x000fe400078e0205 */
[C---:B------:R-:W-:Y:S02]  /*1df60*/  IMAD R9, R11.reuse, UR5, R0 ;  /* 0x000000050b097c24 */ /* 0x040fe4000f8e0200 */
[----:B------:R-:W-:-:S04]  /*1df70*/  IMAD.WIDE.U32 R4, R11, UR4, R2 ;  /* 0x000000040b047c25 */ /* 0x000fc8000f8e0002 */
[----:B------:R-:W-:Y:S02]  /*1df80*/  IMAD.IADD R11, R5, 0x1, R9 ;  /* 0x00000001050b7824 */ /* 0x000fe400078e0209 */
[C---:B--2---:R-:W-:Y:S01]  /*1df90*/  VIADD R7, R20.reuse, 0x20 ;  /* 0x0000002014077836 */ /* 0x044fe20000000000 */
[C---:B------:R-:W-:Y:S01]  /*1dfa0*/  ISETP.GE.AND P3, PT, R20.reuse, R6, PT ;  /* 0x000000061400720c */ /* 0x040fe20003f66270 */
[----:B------:R-:W-:-:S03]  /*1dfb0*/  VIADD R13, R20, 0x40 ;  /* 0x00000040140d7836 */ /* 0x000fc60000000000 */
[-C--:B------:R-:W-:Y:S02]  /*1dfc0*/  ISETP.GE.AND P2, PT, R7, R6.reuse, PT ;  /* 0x000000060700720c */ /* 0x080fe40003f46270 */
[----:B------:R-:W-:Y:S02]  /*1dfd0*/  IADD3 R7, R20, 0x60, RZ ;  /* 0x0000006014077810 */ /* 0x000fe40007ffe0ff */
[-C--:B------:R-:W-:Y:S02]  /*1dfe0*/  ISETP.GE.AND P0, PT, R13, R6.reuse, PT ;  /* 0x000000060d00720c */ /* 0x080fe40003f06270 */
[----:B------:R-:W-:Y:S01]  /*1dff0*/  ISETP.GE.AND P1, PT, R7, R6, PT ;  /* 0x000000060700720c */ /* 0x000fe20003f26270 */
[--C-:B------:R-:W-:Y:S01]  /*1e000*/  IMAD.MOV.U32 R6, RZ, RZ, R20.reuse ;  /* 0x000000ffff067224 */ /* 0x100fe200078e0014 */
[----:B------:R-:W-:-:S03]  /*1e010*/  SHF.R.S32.HI R7, RZ, 0x1f, R20 ;  /* 0x0000001fff077819 */ /* 0x000fc60000011414 */
[----:B------:R-:W-:Y:S01]  /*1e020*/  IMAD.WIDE R6, R14, 0x80, R6 ;  /* 0x000000800e067825 */ /* 0x000fe200078e0206 */
[----:B------:R-:W-:Y:S07]  /*1e030*/  @P3 BRA `(.L_x_5915) ;  /* 0x0000000000403947 */ /* 0x000fee0003800000 */
[----:B------:R-:W-:Y:S01]  /*1e040*/  ULDC.64 UR4, c[0x0][0xad8] ;  /* 0x0002b60000047ab9 */ /* 0x000fe20000000a00 */
[----:B------:R-:W-:Y:S01]  /*1e050*/  IMAD.MOV.U32 R2, RZ, RZ, R4 ;  /* 0x000000ffff027224 */ /* 0x000fe200078e0004 */
[----:B------:R-:W-:Y:S01]  /*1e060*/  IADD3 R0, R12, 0x40, RZ ;  /* 0x000000400c007810 */ /* 0x000fe20007ffe0ff */
[----:B------:R-:W-:Y:S01]  /*1e070*/  IMAD.MOV.U32 R3, RZ, RZ, R11 ;  /* 0x000000ffff037224 */ /* 0x000fe200078e000b */
[----:B------:R-:W-:Y:S01]  /*1e080*/  ULDC.64 UR6, c[0x0][0xa80] ;  /* 0x0002a00000067ab9 */ /* 0x000fe20000000a00 */
[----:B------:R-:W-:Y:S02]  /*1e090*/  IMAD R9, R7, UR4, RZ ;  /* 0x0000000407097c24 */ /* 0x000fe4000f8e02ff */
        /* <DEDUP_REMOVED lines=8> */
[----:B------:R1:W-:Y:S04]  /*1e120*/  @!P4 STG.E.128 desc[UR60][R8.64], RZ ;  /* 0x000000ff0800c986 */ /* 0x0003e8000c101d3c */
[----:B------:R1:W-:Y:S02]  /*1e130*/  @!P5 STG.E.128 desc[UR60][R8.64+0x80], RZ ;  /* 0x000080ff0800d986 */ /* 0x0003e4000c101d3c */
.L_x_5915:
[----:B------:R-:W-:Y:S05]  /*1e140*/  BSYNC B1 ;  /* 0x0000000000017941 */ /* 0x000fea0003800000 */
.L_x_5914:
[----:B------:R-:W-:Y:S04]  /*1e150*/  BSSY B1, `(.L_x_5916) ;  /* 0x0000014000017945 */ /* 0x000fe80003800000 */
[----:B------:R-:W-:Y:S05]  /*1e160*/  @P2 BRA `(.L_x_5917) ;  /* 0x0000000000482947 */ /* 0x000fea0003800000 */
[----:B-1----:R-:W-:Y:S01]  /*1e170*/  IADD3 R9, P2, R6, 0x20, RZ ;  /* 0x0000002006097810 */ /* 0x002fe20007f5e0ff */
        /* <DEDUP_REMOVED lines=15> */
[----:B------:R2:W-:Y:S04]  /*1e270*/  @!P3 STG.E.128 desc[UR60][R8.64], RZ ;  /* 0x000000ff0800b986 */ /* 0x0005e8000c101d3c */
[----:B------:R2:W-:Y:S02]  /*1e280*/  @!P4 STG.E.128 desc[UR60][R8.64+0x80], RZ ;  /* 0x000080ff0800c986 */ /* 0x0005e4000c101d3c */
.L_x_5917:
[----:B------:R-:W-:Y:S05]  /*1e290*/  BSYNC B1 ;  /* 0x0000000000017941 */ /* 0x000fea0003800000 */
.L_x_5916:
[----:B------:R-:W-:Y:S04]  /*1e2a0*/  BSSY B1, `(.L_x_5918) ;  /* 0x0000014000017945 */ /* 0x000fe80003800000 */
[----:B------:R-:W-:Y:S05]  /*1e2b0*/  @P0 BRA `(.L_x_5919) ;  /* 0x0000000000480947 */ /* 0x000fea0003800000 */
[----:B-12---:R-:W-:Y:S01]  /*1e2c0*/  IADD3 R9, P0, R6, 0x40, RZ ;  /* 0x0000004006097810 */ /* 0x006fe20007f1e0ff */
        /* <DEDUP_REMOVED lines=17> */
.L_x_5919:
[----:B------:R-:W-:Y:S05]  /*1e3e0*/  BSYNC B1 ;  /* 0x0000000000017941 */ /* 0x000fea0003800000 */
.L_x_5918:
[----:B------:R-:W-:Y:S05]  /*1e3f0*/  @P1 BRA `(.L_x_5910) ;  /* 0x0000000000481947 */ /* 0x000fea0003800000 */
[----:B------:R-:W-:Y:S01]  /*1e400*/  IADD3 R5, P0, R6, 0x60, RZ ;  /* 0x0000006006057810 */ /* 0x000fe20007f1e0ff */
        /* <DEDUP_REMOVED lines=17> */
.L_x_5910:
[----:B------:R-:W-:Y:S05]  /*1e520*/  BSYNC B0 ;  /* 0x0000000000007941 */ /* 0x000fea0003800000 */
.L_x_5900:
[----:B------:R-:W-:Y:S02]  /*1e530*/  ULDC UR4, c[0x0][0xc14] ;  /* 0x0003050000047ab9 */ /* 0x000fe40000000800 */
[----:B------:R-:W-:-:S13]  /*1e540*/  ISETP.GE.AND P0, PT, R127, UR4, PT ;  /* 0x000000047f007c0c */ /* 0x000fda000bf06270 */
[----:B------:R-:W-:Y:S05]  /*1e550*/  @!P0 BRA `(.L_x_5920) ;  /* 0xfffffe2c001c8947 */ /* 0x000fea000383ffff */
[----:B------:R-:W-:Y:S05]  /*1e560*/  BRA `(.L_x_5749) ;  /* 0x0000006000b47947 */ /* 0x000fea0003800000 */
.L_x_5747:
[----:B------:R-:W-:-:S08]  /*1e570*/  NOP ;  /* 0x0000000000007918 */ /* 0x000fd00000000000 */
[----:B0-----:R-:W0:-:S00]  /*1e580*/  USETMAXREG.DEALLOC.CTAPOOL 0x18 ;  /* 0x00000018000079c8 */ /* 0x001e0000080e0500 */
        /* <DEDUP_REMOVED lines=16> */
.L_x_5921:
        /* <DEDUP_REMOVED lines=12> */
[C---:B------:R-:W-:Y:S01]  /*1e750*/  ISETP.GE.U32.AND P2, PT, R5.reuse, 0x2, PT ;  /* 0x000000020500780c */ /* 0x040fe20003f46070 */
[----:B------:R-:W-:Y:S01]  /*1e760*/  IMAD.MOV.U32 R16, RZ, RZ, RZ ;  /* 0x000000ffff107224 */ /* 0x000fe200078e00ff */
        /* <DEDUP_REMOVED lines=28> */
.L_x_5927:
[----:B------:R-:W-:Y:S01]  /*1e930*/  UIADD3 UR4, UR4, 0x1f, URZ ;  /* 0x0000001f04047890 */ /* 0x000fe2000fffe03f */
[----:B------:R-:W-:-:S05]  /*1e940*/  MOV R19, UR7 ;  /* 0x0000000700137c02 */ /* 0x000fca0008000f00 */
        /* <DEDUP_REMOVED lines=10> */
.L_x_5926:
[----:B------:R-:W-:Y:S05]  /*1e9f0*/  BSYNC B0 ;  /* 0x0000000000007941 */ /* 0x000fea0003800000 */
.L_x_5925:
        /* <DEDUP_REMOVED lines=20> */
[----:B------:R-:W-:Y:S02]  /*1eb40*/  IMAD.MOV.U32 R2, RZ, RZ, R9 ;  /* 0x000000ffff027224 */ /* 0x000fe400078e0009 */
[----:B------:R-:W-:-:S07]  /*1eb50*/  IMAD.MOV.U32 R7, RZ, RZ, R3 ;  /* 0x000000ffff077224 */ /* 0x000fce00078e0003 */
.L_x_5923:
        /* <DEDUP_REMOVED lines=10> */
[----:B0-----:R-:W-:-:S06]  /*1ec00*/  IADD3 R3, R8, 0xffffffe, RZ ;  /* 0x0ffffffe08037810 */ /* 0x001fcc0007ffe0ff */
[----:B------:R-:W0:Y:S02]  /*1ec10*/  F2I.FTZ.U32.TRUNC.NTZ R3, R3 ;  /* 0x0000000300037305 */ /* 0x000e24000021f000 */
[----:B0-----:R-:W-:Y:S01]  /*1ec20*/  IMAD.MOV R11, RZ, RZ, -R3 ;  /* 0x000000ffff0b7224 */ /* 0x001fe200078e0a03 */
[----:B------:R-:W-:Y:S06]  /*1ec30*/  @!P0 BRA `(.L_x_5928) ;  /* 0x0000000000088947 */ /* 0x000fec0003800000 */
[----:B------:R-:W-:-:S05]  /*1ec40*/  VIADD R9, R19, 0xffffffff ;  /* 0xffffffff13097836 */ /* 0x000fca0000000000 */
[----:B------:R0:W1:Y:S02]  /*1ec50*/  SHFL.IDX PT, R16, R2, R9, 0x1f ;  /* 0x00001f0902107589 */ /* 0x00006400000e0000 */
.L_x_5928:
[----:B-1----:R-:W-:Y:S01]  /*1ec60*/  IMAD R16, R16, UR5, R7 ;  /* 0x0000000510107c24 */ /* 0x002fe2000f8e0207 */
[----:B------:R-:W-:Y:S01]  /*1ec70*/  IABS R6, R0 ;  /* 0x0000000000067213 */ /* 0x000fe20000000000 */
[----:B------:R-:W-:Y:S02]  /*1ec80*/  IMAD R7, R11, R4, RZ ;  /* 0x000000040b077224 */ /* 0x000fe400078e02ff */
[----:B0-----:R-:W-:Y:S01]  /*1ec90*/  IMAD.MOV.U32 R2, RZ, RZ, RZ ;  /* 0x000000ffff027224 */ /* 0x001fe200078e00ff */
[----:B------:R-:W-:Y:S01]  /*1eca0*/  IADD3 R17, -R16, UR6, RZ ;  /* 0x0000000610117c10 */ /* 0x000fe2000fffe1ff */
[----:B------:R-:W-:Y:S01]  /*1ecb0*/  VIADD R19, R19, UR4 ;  /* 0x0000000413137c36 */ /* 0x000fe20008000000 */
[----:B------:R-:W-:Y:S01]  /*1ecc0*/  IADD3 R6, RZ, -R6, RZ ;  /* 0x80000006ff067210 */ /* 0x000fe20007ffe0ff */
        /* <DEDUP_REMOVED lines=14> */
[--C-:B------:R-:W-:Y:S02]  /*1edb0*/  IMAD.MOV R3, RZ, RZ, -R2.reuse ;  /* 0x000000ffff037224 */ /* 0x100fe400078e0a02 */
[----:B------:R-:W-:Y:S02]  /*1edc0*/  IMAD.MOV.U32 R18, RZ, RZ, R2 ;  /* 0x000000ffff127224 */ /* 0x000fe400078e0002 */
[----:B------:R-:W-:Y:S01]  /*1edd0*/  IMAD R17, R0, R3, R17 ;  /* 0x0000000300117224 */ /* 0x000fe200078e0211 */
[----:B------:R-:W-:Y:S06]  /*1ede0*/  BRA `(.L_x_5929) ;  /* 0x00000000000c7947 */ /* 0x000fec0003800000 */
.L_x_5924:
[----:B------:R-:W-:Y:S01]  /*1edf0*/  MOV R17, RZ ;  /* 0x000000ff00117202 */ /* 0x000fe20000000f00 */
[----:B------:R-:W-:Y:S02]  /*1ee00*/  IMAD.U32 R16, RZ, RZ, UR6 ;  /* 0x00000006ff107e24 */ /* 0x000fe4000f8e00ff */
[----:B------:R-:W-:-:S07]  /*1ee10*/  IMAD.MOV.U32 R18, RZ, RZ, RZ ;  /* 0x000000ffff127224 */ /* 0x000fce00078e00ff */
.L_x_5929:
[----:B------:R-:W-:-:S13]  /*1ee20*/  ISETP.NE.AND P0, PT, R5, RZ, PT ;  /* 0x000000ff0500720c */ /* 0x000fda0003f05270 */
[----:B------:R-:W0:Y:S01]  /*1ee30*/  @!P0 S2R R3, SR_CgaCtaId ;  /* 0x0000000000038919 */ /* 0x000e220000008800 */
[----:B------:R-:W-:-:S04]  /*1ee40*/  @!P0 MOV R0, 0x400 ;  /* 0x0000040000008802 */ /* 0x000fc80000000f00 */
[----:B0-----:R-:W-:-:S05]  /*1ee50*/  @!P0 LEA R0, R3, R0, 0x18 ;  /* 0x0000000003008211 */ /* 0x001fca00078ec0ff */
[----:B------:R2:W-:Y:S01]  /*1ee60*/  @!P0 STS.128 [R0+0x2e8d0], R16 ;  /* 0x02e8d01000008388 */ /* 0x0005e20000000c00 */
[----:B------:R-:W-:Y:S06]  /*1ee70*/  BAR.ARV 0x5, 0x180 ;  /* 0x0146000000007b1d */ /* 0x000fec0000002000 */
.L_x_5922:
[----:B--2---:R-:W-:Y:S01]  /*1ee80*/  IMAD.MOV.U32 R0, RZ, RZ, 0x1 ;  /* 0x00000001ff007424 */ /* 0x004fe200078e00ff */
[----:B------:R2:W-:Y:S01]  /*1ee90*/  STL [R1+0x8], RZ ;  /* 0x000008ff01007387 */ /* 0x0005e20000100800 */
[----:B------:R-:W-:Y:S02]  /*1eea0*/  ULDC UR4, c[0x0][0xc14] ;  /* 0x0003050000047ab9 */ /* 0x000fe40000000800 */
[----:B-1----:R-:W-:Y:S01]  /*1eeb0*/  ISETP.GE.AND P0, PT, R19, UR4, PT ;  /* 0x0000000413007c0c */ /* 0x002fe2000bf06270 */
[----:B------:R2:W-:Y:S04]  /*1eec0*/  STL [R1+0x10], R0 ;  /* 0x0000100001007387 */ /* 0x0005e80000100800 */
[----:B------:R2:W-:Y:S08]  /*1eed0*/  STL [R1+0x60], RZ ;  /* 0x000060ff01007387 */ /* 0x0005f00000100800 */
[----:B--2---:R-:W-:Y:S05]  /*1eee0*/  @P0 BRA `(.L_x_5930) ;  /* 0x0000005400480947 */ /* 0x004fea0003800000 */
[----:B0-----:R-:W2:Y:S01]  /*1eef0*/  LDL R2, [R1+0xa8] ;  /* 0x0000a80001027983 */ /* 0x001ea20000100800 */
[----:B------:R-:W0:Y:S01]  /*1ef00*/  S2R R0, SR_TID.X ;  /* 0x0000000000007919 */ /* 0x000e220000002100 */
[----:B------:R-:W1:Y:S01]  /*1ef10*/  S2R R6, SR_TID.X ;  /* 0x0000000000067919 */ /* 0x000e620000002100 */
[----:B0-----:R-:W-:-:S04]  /*1ef20*/  LOP3.LUT R0, R0, 0x7f, RZ, 0xc0, !PT ;  /* 0x0000007f00007812 */ /* 0x001fc800078ec0ff */
[----:B------:R-:W-:Y:S01]  /*1ef30*/  SHF.L.U32 R0, R0, 0x4, RZ ;  /* 0x0000000400007819 */ /* 0x000fe200000006ff */
[----:B-1----:R-:W-:-:S03]  /*1ef40*/  IMAD.SHL.U32 R4, R6, 0x20, RZ ;  /* 0x0000002006047824 */ /* 0x002fc600078e00ff */
[----:B------:R-:W-:Y:S01]  /*1ef50*/  LOP3.LUT R3, R0, 0x600, RZ, 0xc0, !PT ;  /* 0x0000060000037812 */ /* 0x000fe200078ec0ff */
[----:B------:R-:W-:-:S03]  /*1ef60*/  IMAD.SHL.U32 R0, R6, 0x80, RZ ;  /* 0x0000008006007824 */ /* 0x000fc600078e00ff */
[----:B------:R-:W-:Y:S02]  /*1ef70*/  LOP3.LUT R5, R3, 0x60, R4, 0xf8, !PT ;  /* 0x0000006003057812 */ /* 0x000fe400078ef804 */
[----:B------:R-:W-:Y:S02]  /*1ef80*/  SHF.R.U32.HI R3, RZ, 0x1, R6 ;  /* 0x00000001ff037819 */ /* 0x000fe40000011606 */
[----:B------:R-:W-:Y:S02]  /*1ef90*/  LOP3.LUT R5, R5, 0x100, R4, 0xf8, !PT ;  /* 0x0000010005057812 */ /* 0x000fe400078ef804 */
[----:B------:R-:W-:Y:S02]  /*1efa0*/  LOP3.LUT R4, R4, 0x80, RZ, 0xc0, !PT ;  /* 0x0000008004047812 */ /* 0x000fe400078ec0ff */
[----:B------:R-:W-:Y:S02]  /*1efb0*/  LOP3.LUT P0, RZ, R6, 0x4, RZ, 0xc0, !PT ;  /* 0x0000000406ff7812 */ /* 0x000fe4000780c0ff */
[----:B------:R-:W-:-:S02]  /*1efc0*/  LOP3.LUT R4, R4, 0x10, R6, 0xf8, !PT ;  /* 0x0000001004047812 */ /* 0x000fc400078ef806 */
[----:B------:R-:W-:-:S04]  /*1efd0*/  SHF.L.U32 R7, R6, 0x2, RZ ;  /* 0x0000000206077819 */ /* 0x000fc800000006ff */
[----:B------:R-:W-:Y:S01]  /*1efe0*/  LOP3.LUT R4, R4, 0x10, R7, 0x78, !PT ;  /* 0x0000001004047812 */ /* 0x000fe200078e7807 */
[----:B------:R-:W-:Y:S01]  /*1eff0*/  BSSY B7, `(.L_x_5930) ;  /* 0x0000541000077945 */ /* 0x000fe20003800000 */
[----:B------:R-:W-:Y:S01]  /*1f000*/  ULDC UR40, c[0x0][0xc] ;  /* 0x0000030000287ab9 */ /* 0x000fe20000000800 */
[----:B------:R-:W-:Y:S01]  /*1f010*/  ULDC.64 UR36, c[0x0][0x198] ;  /* 0x0000660000247ab9 */ /* 0x000fe20000000a00 */
[----:B--2---:R-:W-:Y:S02]  /*1f020*/  R2UR UR4, R2 ;  /* 0x00000000020472ca */ /* 0x004fe400000e0000 */
[----:B------:R-:W-:-:S04]  /*1f030*/  LOP3.LUT R2, R0, 0x380, RZ, 0xc0, !PT ;  /* 0x0000038000027812 */ /* 0x000fc800078ec0ff */
[----:B------:R-:W-:Y:S01]  /*1f040*/  LOP3.LUT R2, R2, 0x30, R3, 0xf8, !PT ;  /* 0x0000003002027812 */ /* 0x000fe200078ef803 */
[----:B------:R-:W-:-:S05]  /*1f050*/  IMAD.SHL.U32 R3, R6, 0x10, RZ ;  /* 0x0000001006037824 */ /* 0x000fca00078e00ff */
[----:B------:R-:W-:-:S04]  /*1f060*/  LOP3.LUT R3, R2, 0x70, R3, 0x78, !PT ;  /* 0x0000007002037812 */ /* 0x000fc800078e7803 */
[----:B------:R-:W-:Y:S02]  /*1f070*/  LOP3.LUT R8, R3, 0xc00, R0, 0xf8, !PT ;  /* 0x00000c0003087812 */ /* 0x000fe400078ef800 */
[----:B------:R-:W-:Y:S01]  /*1f080*/  LOP3.LUT R6, R5, R4, RZ, 0xfc, !PT ;  /* 0x0000000405067212 */ /* 0x000fe200078efcff */
[----:B------:R-:W-:Y:S02]  /*1f090*/  IMAD.MOV.U32 R0, RZ, RZ, 0x1 ;  /* 0x00000001ff007424 */ /* 0x000fe400078e00ff */
[C---:B------:R-:W-:Y:S02]  /*1f0a0*/  VIADD R2, R8.reuse, 0x40 ;  /* 0x0000004008027836 */ /* 0x040fe40000000000 */
[----:B------:R-:W-:Y:S01]  /*1f0b0*/  @P0 VIADD R2, R8, 0xffffffc0 ;  /* 0xffffffc008020836 */ /* 0x000fe20000000000 */
[----:B------:R-:W-:Y:S04]  /*1f0c0*/  STL [R1+0x4], R8 ;  /* 0x0000040801007387 */ /* 0x000fe80000100800 */
[----:B------:R-:W-:Y:S04]  /*1f0d0*/  STL [R1], R6 ;  /* 0x0000000601007387 */ /* 0x000fe80000100800 */
[----:B------:R-:W-:Y:S01]  /*1f0e0*/  STL [R1+0x60], RZ ;  /* 0x000060ff01007387 */ /* 0x000fe20000100800 */
[----:B------:R-:W-:-:S03]  /*1f0f0*/  LOP3.LUT R3, R6, 0x1800, RZ, 0xfc, !PT ;  /* 0x0000180006037812 */ /* 0x000fc600078efcff */
[----:B------:R0:W-:Y:S04]  /*1f100*/  STL [R1+0x24], R2 ;  /* 0x0000240201007387 */ /* 0x0001e80000100800 */
[----:B------:R-:W-:Y:S04]  /*1f110*/  STL [R1+0x18], R0 ;  /* 0x0000180001007387 */ /* 0x000fe80000100800 */
[----:B------:R-:W-:Y:S01]  /*1f120*/  STL [R1+0xc], RZ ;  /* 0x00000cff01007387 */ /* 0x000fe20000100800 */
[----:B0-----:R-:W-:-:S03]  /*1f130*/  LOP3.LUT R2, R6, 0x2800, RZ, 0xfc, !PT ;  /* 0x0000280006027812 */ /* 0x001fc600078efcff */
[----:B------:R-:W-:Y:S04]  /*1f140*/  STL [R1+0x8], RZ ;  /* 0x000008ff01007387 */ /* 0x000fe80000100800 */
[----:B------:R0:W-:Y:S04]  /*1f150*/  STL [R1+0x10], R0 ;  /* 0x0000100001007387 */ /* 0x0001e80000100800 */
[----:B------:R1:W-:Y:S01]  /*1f160*/  STL [R1+0x3c], R3 ;  /* 0x00003c0301007387 */ /* 0x0003e20000100800 */
[----:B0-----:R-:W-:-:S03]  /*1f170*/  LOP3.LUT R0, R6, 0x3800, RZ, 0xfc, !PT ;  /* 0x0000380006007812 */ /* 0x001fc600078efcff */
[----:B------:R0:W-:Y:S01]  /*1f180*/  STL [R1+0x38], R2 ;  /* 0x0000380201007387 */ /* 0x0001e20000100800 */
[----:B-1----:R-:W-:-:S03]  /*1f190*/  LOP3.LUT R3, R6, 0x4800, RZ, 0xfc, !PT ;  /* 0x0000480006037812 */ /* 0x002fc600078efcff */
[----:B------:R1:W-:Y:S01]  /*1f1a0*/  STL [R1+0x34], R0 ;  /* 0x0000340001007387 */ /* 0x0003e20000100800 */
[----:B0-----:R-:W-:-:S03]  /*1f1b0*/  LOP3.LUT R2, R6, 0x5800, RZ, 0xfc, !PT ;  /* 0x0000580006027812 */ /* 0x001fc600078efcff */
[----:B------:R0:W-:Y:S01]  /*1f1c0*/  STL [R1+0x30], R3 ;  /* 0x0000300301007387 */ /* 0x0001e20000100800 */
[----:B-1----:R-:W-:-:S03]  /*1f1d0*/  LOP3.LUT R0, R6, 0x6800, RZ, 0xfc, !PT ;  /* 0x0000680006007812 */ /* 0x002fc600078efcff */
[----:B------:R0:W-:Y:S04]  /*1f1e0*/  STL [R1+0x2c], R2 ;  /* 0x00002c0201007387 */ /* 0x0001e80000100800 */
[----:B------:R0:W-:Y:S01]  /*1f1f0*/  STL [R1+0x28], R0 ;  /* 0x0000280001007387 */ /* 0x0001e20000100800 */
[----:B------:R-:W-:Y:S02]  /*1f200*/  ULOP3.LUT UR38, UR4, 0x1, URZ, 0xfc, !UPT ;  /* 0x0000000104267892 */ /* 0x000fe4000f8efc3f */
[----:B------:R-:W-:-:S12]  /*1f210*/  ULOP3.LUT UR39, UR4, 0x2, URZ, 0xfc, !UPT ;  /* 0x0000000204277892 */ /* 0x000fd8000f8efc3f */
.L_x_6025:
[----:B0-----:R-:W0:Y:S02]  /*1f220*/  LDC.64 R2, c[0x0][0xc60] ;  /* 0x00031800ff027b82 */ /* 0x001e240000000a00 */
[----:B0-----:R-:W-:-:S05]  /*1f230*/  IMAD.WIDE R2, R19, 0x4, R2 ;  /* 0x0000000413027825 */ /* 0x001fca00078e0202 */
[----:B--2---:R-:W2:Y:S01]  /*1f240*/  LDG.E R12, desc[UR60][R2.64] ;  /* 0x0000003c020c7981 */ /* 0x004ea2000c1e1900 */
[----:B------:R-:W-:Y:S05]  /*1f250*/  YIELD ;  /* 0x0000000000007946 */ /* 0x000fea0003800000 */
[----:B------:R-:W-:Y:S01]  /*1f260*/  ULDC.64 UR4, c[0x0][0xa28] ;  /* 0x00028a0000047ab9 */ /* 0x000fe20000000a00 */
[----:B------:R-:W-:Y:S01]  /*1f270*/  ULDC.64 UR6, c[0x0][0xa00] ;  /* 0x0002800000067ab9 */ /* 0x000fe20000000a00 */
[----:B------:R-:W-:Y:S02]  /*1f280*/  ISETP.NE.U32.AND P0, PT, RZ, UR4, PT ;  /* 0x00000004ff007c0c */ /* 0x000fe4000bf05070 */
[----:B------:R-:W-:-:S02]  /*1f290*/  CS2R R4, SRZ ;  /* 0x0000000000047805 */ /* 0x000fc4000001ff00 */
[----:B------:R-:W-:Y:S02]  /*1f2a0*/  ISETP.NE.U32.AND P1, PT, RZ, UR6, PT ;  /* 0x00000006ff007c0c */ /* 0x000fe4000bf25070 */
[----:B------:R-:W-:Y:S02]  /*1f2b0*/  ISETP.NE.AND.EX P0, PT, RZ, UR5, PT, P0 ;  /* 0x00000005ff007c0c */ /* 0x000fe4000bf05300 */
[----:B------:R-:W-:Y:S02]  /*1f2c0*/  ISETP.NE.AND.EX P1, PT, RZ, UR7, PT, P1 ;  /* 0x00000007ff007c0c */ /* 0x000fe4000bf25310 */
[----:B--2---:R-:W-:Y:S01]  /*1f2d0*/  SHF.R.S32.HI R0, RZ, 0x1f, R12 ;  /* 0x0000001fff007819 */ /* 0x004fe2000001140c */
[----:B------:R-:W-:Y:S08]  /*1f2e0*/  STL [R1+0x1c], R12 ;  /* 0x00001c0c01007387 */ /* 0x000ff00000100800 */
[----:B------:R-:W-:-:S04]  /*1f2f0*/  @P0 LEA R2, P2, R12, UR4, 0x2 ;  /* 0x000000040c020c11 */ /* 0x000fc8000f8410ff */
[C---:B------:R-:W-:Y:S02]  /*1f300*/  @P0 LEA.HI.X R3, R12.reuse, UR5, R0, 0x2, P2 ;  /* 0x000000050c030c11 */ /* 0x040fe400090f1400 */
[----:B------:R-:W-:Y:S01]  /*1f310*/  CS2R R8, SRZ ;  /* 0x0000000000087805 */ /* 0x000fe2000001ff00 */
[----:B------:R-:W-:Y:S02]  /*1f320*/  ULDC.64 UR4, c[0x0][0xa08] ;  /* 0x0002820000047ab9 */ /* 0x000fe40000000a00 */
[----:B------:R0:W5:Y:S02]  /*1f330*/  @P0 LDG.E R5, desc[UR60][R2.64] ;  /* 0x0000003c02050981 */ /* 0x000164000c1e1900 */
[----:B0-----:R-:W-:-:S04]  /*1f340*/  @P1 LEA R2, P0, R12, UR6, 0x2 ;  /* 0x000000060c021c11 */ /* 0x001fc8000f8010ff */
[----:B------:R-:W-:Y:S01]  /*1f350*/  @P1 LEA.HI.X R3, R12, UR7, R0, 0x2, P0 ;  /* 0x000000070c031c11 */ /* 0x000fe200080f1400 */
[----:B------:R-:W-:-:S04]  /*1f360*/  ULDC.64 UR6, c[0x0][0xa10] ;  /* 0x0002840000067ab9 */ /* 0x000fc80000000a00 */
[----:B------:R-:W2:Y:S01]  /*1f370*/  @P1 LDG.E R4, desc[UR60][R2.64] ;  /* 0x0000003c02041981 */ /* 0x000ea2000c1e1900 */
[----:B------:R-:W-:Y:S02]  /*1f380*/  ISETP.NE.U32.AND P1, PT, RZ, UR6, PT ;  /* 0x00000006ff007c0c */ /* 0x000fe4000bf25070 */
[C---:B------:R-:W-:Y:S02]  /*1f390*/  SHF.L.U64.HI R0, R12.reuse, 0x2, R0 ;  /* 0x000000020c007819 */ /* 0x040fe40000010200 */
[----:B------:R-:W-:Y:S01]  /*1f3a0*/  ISETP.NE.AND.EX P1, PT, RZ, UR7, PT, P1 ;  /* 0x00000007ff007c0c */ /* 0x000fe2000bf25310 */
[----:B--2---:R0:W-:Y:S02]  /*1f3b0*/  STL [R1+0x58], R4 ;  /* 0x0000580401007387 */ /* 0x0041e40000100800 */
[----:B0-----:R-:W-:-:S04]  /*1f3c0*/  SHF.L.U32 R4, R12, 0x2, RZ ;  /* 0x000000020c047819 */ /* 0x001fc800000006ff */
[----:B------:R-:W-:Y:S01]  /*1f3d0*/  IADD3 R2, P0, R4, UR6, RZ ;  /* 0x0000000604027c10 */ /* 0x000fe2000ff1e0ff */
[----:B------:R-:W-:Y:S03]  /*1f3e0*/  STL [R1+0x40], R4 ;  /* 0x0000400401007387 */ /* 0x000fe60000100800 */
[----:B------:R-:W-:Y:S01]  /*1f3f0*/  IADD3.X R3, R0, UR7, RZ, P0, !PT ;  /* 0x0000000700037c10 */ /* 0x000fe200087fe4ff */
[----:B------:R-:W-:Y:S01]  /*1f400*/  ULDC.64 UR6, c[0x0][0xa20] ;  /* 0x0002880000067ab9 */ /* 0x000fe20000000a00 */
[----:B------:R-:W-:Y:S01]  /*1f410*/  ISETP.NE.U32.AND P0, PT, RZ, UR4, PT ;  /* 0x00000004ff007c0c */ /* 0x000fe2000bf05070 */
[----:B------:R0:W-:Y:S04]  /*1f420*/  STL [R1+0x44], R0 ;  /* 0x0000440001007387 */ /* 0x0001e80000100800 */
[----:B------:R-:W5:Y:S04]  /*1f430*/  @P1 LDG.E R9, desc[UR60][R2.64] ;  /* 0x0000003c02091981 */ /* 0x000f68000c1e1900 */
[----:B------:R-:W5:Y:S04]  /*1f440*/  @P1 LDG.E R11, desc[UR60][R2.64] ;  /* 0x0000003c020b1981 */ /* 0x000f68000c1e1900 */
[----:B------:R1:W5:Y:S01]  /*1f450*/  @P1 LDG.E R10, desc[UR60][R2.64+0x4] ;  /* 0x0000043c020a1981 */ /* 0x000362000c1e1900 */
[----:B------:R-:W-:-:S02]  /*1f460*/  ISETP.NE.AND.EX P0, PT, RZ, UR5, PT, P0 ;  /* 0x00000005ff007c0c */ /* 0x000fc4000bf05300 */
[----:B-1----:R-:W-:-:S04]  /*1f470*/  IADD3 R2, P2, R4, UR4, RZ ;  /* 0x0000000404027c10 */ /* 0x002fc8000ff5e0ff */
        /* <DEDUP_REMOVED lines=11> */
[----:B------:R-:W-:-:S04]  /*1f530*/  @P2 IADD3 R6, P3, R4, UR6, RZ ;  /* 0x0000000604062c10 */ /* 0x000fc8000ff7e0ff */
[----:B------:R-:W-:Y:S01]  /*1f540*/  @P2 IADD3.X R7, R0, UR7, RZ, P3, !PT ;  /* 0x0000000700072c10 */ /* 0x000fe20009ffe4ff */
[----:B0-----:R-:W-:-:S06]  /*1f550*/  IMAD.U32 R0, RZ, RZ, UR4 ;  /* 0x00000004ff007e24 */ /* 0x001fcc000f8e00ff */
[----:B------:R1:W5:Y:S01]  /*1f560*/  @P2 LDG.E R0, desc[UR60][R6.64] ;  /* 0x0000003c06002981 */ /* 0x000362000c1e1900 */
[----:B------:R-:W-:Y:S02]  /*1f570*/  ULDC UR4, c[0x0][0x338] ;  /* 0x0000ce0000047ab9 */ /* 0x000fe40000000800 */
[----:B------:R-:W-:Y:S01]  /*1f580*/  IMAD.U32 R4, RZ, RZ, UR4 ;  /* 0x00000004ff047e24 */ /* 0x000fe2000f8e00ff */
[----:B------:R-:W-:Y:S06]  /*1f590*/  @P2 BRA `(.L_x_5931) ;  /* 0x0000000000102947 */ /* 0x000fec0003800000 */
[----:B------:R-:W-:Y:S05]  /*1f5a0*/  @!P0 BRA `(.L_x_5931) ;  /* 0x00000000000c8947 */ /* 0x000fea0003800000 */
[----:B-1----:R-:W2:Y:S04]  /*1f5b0*/  LDG.E R6, desc[UR60][R2.64] ;  /* 0x0000003c02067981 */ /* 0x002ea8000c1e1900 */
[----:B-----5:R-:W2:Y:S02]  /*1f5c0*/  LDG.E R0, desc[UR60][R2.64+0x4] ;  /* 0x0000043c02007981 */ /* 0x020ea4000c1e1900 */
[----:B--2---:R-:W-:-:S07]  /*1f5d0*/  IMAD.IADD R0, R0, 0x1, -R6 ;  /* 0x0000000100007824 */ /* 0x004fce00078e0a06 */
.L_x_5931:
[----:B-----5:R-:W-:Y:S01]  /*1f5e0*/  @P1 IADD3 R4, -R11, R10, RZ ;  /* 0x0000000a0b041210 */ /* 0x020fe20007ffe1ff */
[----:B------:R-:W-:Y:S01]  /*1f5f0*/  IMAD.IADD R0, R0, 0x1, -R5 ;  /* 0x0000000100007824 */ /* 0x000fe200078e0a05 */
[----:B-1----:R-:W-:Y:S01]  /*1f600*/  MOV R2, RZ ;  /* 0x000000ff00027202 */ /* 0x002fe20000000f00 */
[----:B------:R-:W-:Y:S02]  /*1f610*/  BSSY B0, `(.L_x_5932) ;  /* 0x00000fa000007945 */ /* 0x000fe40003800000 */
[----:B------:R-:W-:-:S05]  /*1f620*/  IMAD.IADD R3, R0, 0x1, R4 ;  /* 0x0000000100037824 */ /* 0x000fca00078e0204 */
[----:B------:R0:W-:Y:S02]  /*1f630*/  STL [R1+0x4c], R3 ;  /* 0x00004c0301007387 */ /* 0x0001e40000100800 */
[----:B0-----:R-:W-:-:S04]  /*1f640*/  VIADD R3, R3, 0xdf ;  /* 0x000000df03037836 */ /* 0x001fc80000000000 */
[----:B------:R-:W-:-:S05]  /*1f650*/  IMAD.HI R2, R3, -0x6db6db6d, R2 ;  /* 0x9249249303027827 */ /* 0x000fca00078e0202 */
[----:B------:R-:W-:-:S04]  /*1f660*/  SHF.R.U32.HI R3, RZ, 0x1f, R2 ;  /* 0x0000001fff037819 */ /* 0x000fc80000011602 */
[----:B------:R-:W-:-:S05]  /*1f670*/  LEA.HI.SX32 R6, R2, R3, 0x19 ;  /* 0x0000000302067211 */ /* 0x000fca00078fcaff */
[--C-:B------:R-:W-:Y:S01]  /*1f680*/  IMAD R2, R6, 0xe0, -R0.reuse ;  /* 0x000000e006027824 */ /* 0x100fe200078e0a00 */
[----:B------:R0:W-:Y:S01]  /*1f690*/  STL [R1+0x50], R6 ;  /* 0x0000500601007387 */ /* 0x0001e20000100800 */
[----:B------:R-:W-:-:S03]  /*1f6a0*/  IMAD.MOV R0, RZ, RZ, -R0 ;  /* 0x000000ffff007224 */ /* 0x000fc600078e0a00 */
[----:B------:R-:W-:Y:S02]  /*1f6b0*/  VIMNMX R2, R2, R4, PT ;  /* 0x0000000402027248 */ /* 0x000fe40003fe0100 */
[----:B------:R-:W-:-:S04]  /*1f6c0*/  VIMNMX R0, RZ, R0, !PT ;  /* 0x00000000ff007248 */ /* 0x000fc80007fe0100 */
[----:B------:R-:W-:Y:S02]  /*1f6d0*/  ISETP.GT.AND P0, PT, R2, R0, PT ;  /* 0x000000000200720c */ /* 0x000fe40003f04270 */
[----:B0-----:R-:W-:-:S05]  /*1f6e0*/  SHF.R.U32.HI R6, RZ, 0x5, R0 ;  /* 0x00000005ff067819 */ /* 0x001fca0000011600 */
[----:B------:R-:W-:-:S06]  /*1f6f0*/  IMAD.WIDE.U32 R6, R6, 0x24924925, RZ ;  /* 0x2492492506067825 */ /* 0x000fcc00078e00ff */
[----:B------:R-:W-:Y:S02]  /*1f700*/  @P0 VIADD R3, R2, 0xdf ;  /* 0x000000df02030836 */ /* 0x000fe40000000000 */
[----:B------:R-:W-:-:S04]  /*1f710*/  @P0 IMAD.MOV.U32 R2, RZ, RZ, RZ ;  /* 0x000000ffff020224 */ /* 0x000fc800078e00ff */
[----:B------:R-:W-:Y:S01]  /*1f720*/  @P0 IMAD.HI R2, R3, -0x6db6db6d, R2 ;  /* 0x9249249303020827 */ /* 0x000fe200078e0202 */
[----:B------:R-:W-:-:S04]  /*1f730*/  MOV R3, R7 ;  /* 0x0000000700037202 */ /* 0x000fc80000000f00 */
[----:B------:R-:W-:Y:S01]  /*1f740*/  @P0 SHF.R.U32.HI R0, RZ, 0x1f, R2 ;  /* 0x0000001fff000819 */ /* 0x000fe20000011602 */
[----:B------:R-:W-:-:S03]  /*1f750*/  IMAD.MOV.U32 R4, RZ, RZ, R3 ;  /* 0x000000ffff047224 */ /* 0x000fc600078e0003 */
[----:B------:R-:W-:Y:S01]  /*1f760*/  @P0 LEA.HI.SX32 R4, R2, R0, 0x19 ;  /* 0x0000000002040211 */ /* 0x000fe200078fcaff */
[----:B------:R-:W-:Y:S01]  /*1f770*/  IMAD.IADD R0, R8, 0x1, R5 ;  /* 0x0000000108007824 */ /* 0x000fe200078e0205 */
[----:B------:R-:W-:Y:S02]  /*1f780*/  PLOP3.LUT P0, PT, PT, PT, PT, 0x80, 0x0 ;  /* 0x000000000000781c */ /* 0x000fe40003f0f070 */
[----:B------:R-:W-:Y:S02]  /*1f790*/  ISETP.GT.AND P2, PT, R4, R3, PT ;  /* 0x000000030400720c */ /* 0x000fe40003f44270 */
[----:B------:R0:W-:Y:S11]  /*1f7a0*/  STL [R1+0x20], R0 ;  /* 0x0000200001007387 */ /* 0x0001f60000100800 */
        /* <DEDUP_REMOVED lines=15> */
.L_x_6108:
[----:B-1----:R-:W-:Y:S02]  /*1f8a0*/  ISETP.NE.AND P0, PT, R14, RZ, PT ;  /* 0x000000ff0e00720c */ /* 0x002fe40003f05270 */
[----:B------:R-:W-:-:S11]  /*1f8b0*/  PLOP3.LUT P6, PT, PT, PT, PT, 0x8, 0x0 ;  /* 0x000000000000781c */ /* 0x000fd60003fce170 */
[----:B------:R-:W-:Y:S05]  /*1f8c0*/  @P0 BRA `(.L_x_5935) ;  /* 0x00000000000c0947 */ /* 0x000fea0003800000 */
[----:B------:R-:W-:-:S03]  /*1f8d0*/  UMOV UR4, 0xffffffff ;  /* 0xffffffff00047882 */ /* 0x000fc60000000000 */
[----:B------:R-:W-:Y:S05]  /*1f8e0*/  BRA.DIV UR4, `(.L_x_5936) ;  /* 0x0000006a04547947 */ /* 0x000fea000b800000 */
[----:B------:R-:W-:-:S13]  /*1f8f0*/  ELECT P6, URZ, PT ;  /* 0x00000000003f782f */ /* 0x000fda00038c0000 */
.L_x_5935:
[----:B0-----:R-:W2:Y:S01]  /*1f900*/  LDL R5, [R1+0x60] ;  /* 0x0000600001057983 */ /* 0x001ea20000100800 */
[----:B------:R-:W-:Y:S01]  /*1f910*/  BSSY B1, `(.L_x_5937) ;  /* 0x000000b000017945 */ /* 0x000fe20003800000 */
[----:B------:R-:W0:Y:S01]  /*1f920*/  S2R R11, SR_CgaCtaId ;  /* 0x00000000000b7919 */ /* 0x000e220000008800 */
[----:B--2---:R-:W-:-:S04]  /*1f930*/  IADD3 R5, R5, 0x1, RZ ;  /* 0x0000000105057810 */ /* 0x004fc80007ffe0ff */
        /* <DEDUP_REMOVED lines=8> */
.L_x_6111:
[----:B------:R-:W-:Y:S05]  /*1f9c0*/  BSYNC B1 ;  /* 0x0000000000017941 */ /* 0x000fea0003800000 */
.L_x_5937:
        /* <DEDUP_REMOVED lines=12> */
.L_x_6112:
[----:B------:R-:W-:Y:S05]  /*1fa90*/  BSYNC B2 ;  /* 0x0000000000027941 */ /* 0x000fea0003800000 */
.L_x_5941:
        /* <DEDUP_REMOVED lines=9> */
.L_x_5944:
[----:B------:R-:W-:Y:S05]  /*1fb30*/  BSYNC B2 ;  /* 0x0000000000027941 */ /* 0x000fea0003800000 */
.L_x_5943:
[----:B------:R-:W2:Y:S01]  /*1fb40*/  LDL R6, [R1+0xc] ;  /* 0x00000c0001067983 */ /* 0x000ea20000100800 */
[----:B------:R-:W-:Y:S01]  /*1fb50*/  MOV R13, RZ ;  /* 0x000000ff000d7202 */ /* 0x000fe20000000f00 */
[----:B0-----:R-:W-:Y:S01]  /*1fb60*/  IMAD R5, R4, 0xe0, R9 ;  /* 0x000000e004057824 */ /* 0x001fe200078e0209 */
        /* <DEDUP_REMOVED lines=10> */
.L_x_5945:
        /* <DEDUP_REMOVED lines=13> */
.L_x_6113:
[----:B------:R-:W-:Y:S05]  /*1fce0*/  BSYNC B2 ;  /* 0x0000000000027941 */ /* 0x000fea0003800000 */
.L_x_5946:
        /* <DEDUP_REMOVED lines=11> */
.L_x_5949:
[----:B------:R-:W-:Y:S05]  /*1fda0*/  BSYNC B2 ;  /* 0x0000000000027941 */ /* 0x000fea0003800000 */
.L_x_5948:
        /* <DEDUP_REMOVED lines=8> */
.L_x_5950:
        /* <DEDUP_REMOVED lines=10> */
.L_x_5940:
[----:B------:R-:W-:Y:S05]  /*1fed0*/  BSYNC B1 ;  /* 0x0000000000017941 */ /* 0x000fea0003800000 */
.L_x_5939:
[----:B01----:R-:W2:Y:S04]  /*1fee0*/  LDL.LU R10, [R1+0xc] ;  /* 0x00000c00010a7983 */ /* 0x003ea80000300800 */
        /* <DEDUP_REMOVED lines=13> */
[----:B------:R-:W-:-:S03]  /*1ffc0*/  VIADD R4, R4, 0xffffffff ;  /* 0xffffffff04047836 */ /* 0x000fc60000000000 */
[----:B------:R-:W-:-:S07]  /*1ffd0*/  IADD3 R5, R5, -0x1c0, RZ ;  /* 0xfffffe4005057810 */ /* 0x000fce0007ffe0ff */
.L_x_5963:
        /* <DEDUP_REMOVED lines=13> */
.L_x_6114:
[----:B------:R-:W-:Y:S05]  /*200b0*/  BSYNC B2 ;  /* 0x0000000000027941 */ /* 0x000fea0003800000 */
.L_x_5953:
        /* <DEDUP_REMOVED lines=9> */
.L_x_5956:
[----:B------:R-:W-:Y:S05]  /*20150*/  BSYNC B2 ;  /* 0x0000000000027941 */ /* 0x000fea0003800000 */
.L_x_5955:
[----:B------:R-:W2:Y:S01]  /*20160*/  LDL R8, [R1+0xc] ;  /* 0x00000c0001087983 */ /* 0x000ea20000100800 */
[----:B------:R-:W-:Y:S01]  /*20170*/  IMAD.MOV.U32 R12, RZ, RZ, RZ ;  /* 0x000000ffff0c7224 */ /* 0x000fe200078e00ff */
[----:B------:R-:W-:Y:S01]  /*20180*/  UIADD3 UR4, UP0, UR36, 0x570, URZ ;  /* 0x0000057024047890 */ /* 0x000fe2000ff1e03f */
[----:B------:R-:W-:Y:S01]  /*20190*/  PLOP3.LUT P1, PT, PT, PT, PT, 0x80, 0x0 ;  /* 0x000000000000781c */ /* 0x000fe20003f2f070 */
[----:B------:R-:W-:Y:S01]  /*201a0*/  UMOV UR6, 0x0 ;  /* 0x0000000000067882 */ /* 0x000fe20000000000 */
[----:B------:R-:W-:Y:S01]  /*201b0*/  IADD3 R9, R6, 0x2e890, RZ ;  /* 0x0002e89006097810 */ /* 0x000fe20007ffe0ff */
[----:B------:R-:W-:Y:S01]  /*201c0*/  UIADD3.X UR5, URZ, UR37, URZ, UP0, !UPT ;  /* 0x000000253f057290 */ /* 0x000fe200087fe43f */
[----:B------:R-:W-:Y:S01]  /*201d0*/  R2UR UR10, R12 ;  /* 0x000000000c0a72ca */ /* 0x000fe200000e0000 */
[----:B------:R-:W-:Y:S01]  /*201e0*/  UMOV UR7, 0x12f00000 ;  /* 0x12f0000000077882 */ /* 0x000fe20000000000 */
[----:B--2---:R-:W-:-:S04]  /*201f0*/  IMAD R8, R8, 0x7000, R11 ;  /* 0x0000700008087824 */ /* 0x004fc800078e020b */
[----:B------:R-:W-:-:S09]  /*20200*/  VIADD R10, R8, 0x20400 ;  /* 0x00020400080a7836 */ /* 0x000fd20000000000 */
.L_x_5957:
        /* <DEDUP_REMOVED lines=13> */
.L_x_6115:
[----:B------:R-:W-:Y:S05]  /*202e0*/  BSYNC B2 ;  /* 0x0000000000027941 */ /* 0x000fea0003800000 */
.L_x_5958:
[----:B------:R-:W-:Y:S01]  /*202f0*/  BSSY B2, `(.L_x_5960) ;  /* 0x000000b000027945 */ /* 0x000fe20003800000 */
[----:B------:R-:W-:Y:S02]  /*20300*/  IMAD.MOV.U32 R14, RZ, RZ, 0x0 ;  /* 0x00000000ff0e7424 */ /* 0x000fe400078e00ff */
[----:B------:R-:W-:Y:S01]  /*20310*/  IMAD.MOV.U32 R15, RZ, RZ, 0x12f00000 ;  /* 0x12f00000ff0f7424 */ /* 0x000fe200078e00ff */
[----:B------:R-:W-:Y:S06]  /*20320*/  @P2 BRA `(.L_x_5961) ;  /* 0x00000000001c2947 */ /* 0x000fec0003800000 */
[----:B------:R-:W2:Y:S01]  /*20330*/  S2R R9, SR_TID.X ;  /* 0x0000000000097919 */ /* 0x000ea20000002100 */
[----:B01----:R-:W-:-:S04]  /*20340*/  MOV R7, 0x7000 ;  /* 0x0000700000077802 */ /* 0x003fc80000000f00 */
[----:B------:R3:W-:Y:S01]  /*20350*/  SYNCS.ARRIVE.TRANS64 RZ, [R6+URZ+0x2e8b0], R7 ;  /* 0x02e8b00706ff79a7 */ /* 0x0007e2000800003f */
[----:B--2---:R-:W-:-:S04]  /*20360*/  LOP3.LUT R9, R9, 0x1f, RZ, 0xc0, !PT ;  /* 0x0000001f09097812 */ /* 0x004fc800078ec0ff */
[----:B------:R-:W-:-:S13]  /*20370*/  ISETP.NE.AND P1, PT, R9, RZ, PT ;  /* 0x000000ff0900720c */ /* 0x000fda0003f25270 */
[----:B---3--:R-:W-:Y:S05]  /*20380*/  @!P1 BRA `(.L_x_5961) ;  /* 0x0000000000049947 */ /* 0x008fea0003800000 */
[----:B------:R-:W-:Y:S01]  /*20390*/  BPT.TRAP 0x1 ;  /* 0x000000040000795c */ /* 0x000fe20000300000 */
.L_x_5961:
[----:B------:R-:W-:Y:S05]  /*203a0*/  BSYNC B2 ;  /* 0x0000000000027941 */ /* 0x000fea0003800000 */
.L_x_5960:
[----:B------:R-:W-:Y:S01]  /*203b0*/  R2UR UR10, R12 ;  /* 0x000000000c0a72ca */ /* 0x000fe200000e0000 */
[----:B------:R-:W-:Y:S01]  /*203c0*/  UIADD3 UR4, UP0, UR36, 0x670, URZ ;  /* 0x0000067024047890 */ /* 0x000fe2000ff1e03f */
[----:B------:R-:W-:Y:S01]  /*203d0*/  R2UR UR6, R14 ;  /* 0x000000000e0672ca */ /* 0x000fe200000e0000 */
[----:B------:R-:W-:Y:S01]  /*203e0*/  VIADD R8, R8, 0xe400 ;  /* 0x0000e40008087836 */ /* 0x000fe20000000000 */
[----:B------:R-:W-:Y:S01]  /*203f0*/  R2UR UR7, R15 ;  /* 0x000000000f0772ca */ /* 0x000fe200000e0000 */
[----:B01----:R-:W-:Y:S01]  /*20400*/  VIADD R6, R6, 0x2e8b0 ;  /* 0x0002e8b006067836 */ /* 0x003fe20000000000 */
[----:B------:R-:W-:Y:S01]  /*20410*/  PLOP3.LUT P1, PT, PT, PT, PT, 0x80, 0x0 ;  /* 0x000000000000781c */ /* 0x000fe20003f2f070 */
[----:B------:R-:W-:-:S12]  /*20420*/  UIADD3.X UR5, URZ, UR37, URZ, UP0, !UPT ;  /* 0x000000253f057290 */ /* 0x000fd800087fe43f */
.L_x_5962:
        /* <DEDUP_REMOVED lines=10> */
.L_x_5952:
[----:B------:R-:W-:Y:S05]  /*204d0*/  BSYNC B1 ;  /* 0x0000000000017941 */ /* 0x000fea0003800000 */
.L_x_5951:
        /* <DEDUP_REMOVED lines=13> */
.L_x_5933:
[----:B------:R-:W-:Y:S05]  /*205b0*/  BSYNC B0 ;  /* 0x0000000000007941 */ /* 0x000fea0003800000 */
.L_x_5932:
        /* <DEDUP_REMOVED lines=16> */
[----:B-1----:R-:W2:Y:S04]  /*206c0*/  @P0 ATOMG.E.ADD.STRONG.GPU PT, R2, desc[UR60][R4.64], R2 ;  /* 0x00000002040209a8 */ /* 0x002ea800081ee1fc */
[----:B--2---:R0:W1:Y:S02]  /*206d0*/  SHFL.IDX PT, R2, R2, R0, 0x1f ;  /* 0x00001f0002027589 */ /* 0x00406400000e0000 */
[----:B0-----:R-:W0:Y:S02]  /*206e0*/  S2R R0, SR_LTMASK ;  /* 0x0000000000007919 */ /* 0x001e240000003900 */
[----:B0-----:R-:W-:-:S06]  /*206f0*/  LOP3.LUT R0, R0, UR4, RZ, 0xc0, !PT ;  /* 0x0000000400007c12 */ /* 0x001fcc000f8ec0ff */
[----:B------:R-:W1:Y:S02]  /*20700*/  POPC R0, R0 ;  /* 0x0000000000007309 */ /* 0x000e640000000000 */
[----:B-1----:R-:W-:Y:S01]  /*20710*/  IADD3 R16, R2, UR40, R0 ;  /* 0x0000002802107c10 */ /* 0x002fe2000fffe000 */
[----:B------:R-:W-:Y:S06]  /*20720*/  BRA `(.L_x_5966) ;  /* 0x0000003000ac7947 */ /* 0x000fec0003800000 */
.L_x_5965:
        /* <DEDUP_REMOVED lines=23> */
.L_x_5967:
[----:B------:R-:W2:Y:S01]  /*208a0*/  LDL.LU R2, [R1+0x5c] ;  /* 0x00005c0001027983 */ /* 0x000ea20000300800 */
[----:B------:R-:W-:Y:S01]  /*208b0*/  MOV R0, 0x400 ;  /* 0x0000040000007802 */ /* 0x000fe20000000f00 */
[----:B------:R-:W0:Y:S03]  /*208c0*/  S2R R15, SR_CgaCtaId ;  /* 0x00000000000f7919 */ /* 0x000e260000008800 */
[----:B0-----:R-:W-:-:S04]  /*208d0*/  LEA R0, R15, R0, 0x18 ;  /* 0x000000000f007211 */ /* 0x001fc800078ec0ff */
[----:B------:R-:W-:-:S04]  /*208e0*/  IADD3 R0, R0, 0xe400, RZ ;  /* 0x0000e40000007810 */ /* 0x000fc80007ffe0ff */
        /* <DEDUP_REMOVED lines=22> */
.L_x_5968:
        /* <DEDUP_REMOVED lines=21> */
.L_x_5969:
[----:B------:R-:W2:Y:S02]  /*20ba0*/  LDL.LU R2, [R1+0x64] ;  /* 0x0000640001027983 */ /* 0x000ea40000300800 */
[----:B--2---:R-:W-:-:S13]  /*20bb0*/  LOP3.LUT P6, RZ, R2, 0x3ff, RZ, 0xc0, !PT ;  /* 0x000003ff02ff7812 */ /* 0x004fda00078cc0ff */
[----:B------:R-:W-:Y:S05]  /*20bc0*/  @!P6 BRA `(.L_x_5970) ;  /* 0x000000000040e947 */ /* 0x000fea0003800000 */
[----:B------:R-:W-:Y:S01]  /*20bd0*/  MOV R2, 0x0 ;  /* 0x0000000000027802 */ /* 0x000fe20000000f00 */
[----:B------:R-:W-:Y:S01]  /*20be0*/  ULDC.64 UR4, c[0x4][0x1c8] ;  /* 0x0100720000047ab9 */ /* 0x000fe20000000a00 */
[----:B------:R-:W-:Y:S01]  /*20bf0*/  ULDC.64 UR6, c[0x4][0x1d0] ;  /* 0x0100740000067ab9 */ /* 0x000fe20000000a00 */
[----:B------:R-:W-:Y:S01]  /*20c00*/  ULDC.64 UR8, c[0x4][0x90] ;  /* 0x0100240000087ab9 */ /* 0x000fe20000000a00 */
[----:B------:R-:W-:Y:S01]  /*20c10*/  MOV R4, UR4 ;  /* 0x0000000400047c02 */ /* 0x000fe20008000f00 */
[----:B------:R-:W-:Y:S01]  /*20c20*/  IMAD.U32 R5, RZ, RZ, UR5 ;  /* 0x00000005ff057e24 */ /* 0x000fe2000f8e00ff */
        /* <DEDUP_REMOVED lines=10> */
.L_x_5970:
[----:B------:R-:W2:Y:S01]  /*20cd0*/  LDL.LU R2, [R1+0x40] ;  /* 0x0000400001027983 */ /* 0x000ea20000300800 */
[----:B------:R-:W-:-:S03]  /*20ce0*/  ULDC.64 UR4, c[0x0][0x9f8] ;  /* 0x00027e0000047ab9 */ /* 0x000fc60000000a00 */
[----:B------:R-:W3:Y:S04]  /*20cf0*/  LDL.LU R5, [R1+0x44] ;  /* 0x0000440001057983 */ /* 0x000ee80000300800 */
[----:B------:R-:W4:Y:S04]  /*20d00*/  LDL.LU R0, [R1+0x58] ;  /* 0x0000580001007983 */ /* 0x000f280000300800 */
[----:B------:R-:W4:Y:S01]  /*20d10*/  LDL.LU R4, [R1+0x1c] ;  /* 0x00001c0001047983 */ /* 0x000f220000300800 */
[----:B------:R-:W-:-:S04]  /*20d20*/  ISETP.NE.U32.AND P0, PT, RZ, UR4, PT ;  /* 0x00000004ff007c0c */ /* 0x000fc8000bf05070 */
[----:B------:R-:W-:-:S13]  /*20d30*/  ISETP.NE.AND.EX P0, PT, RZ, UR5, PT, P0 ;  /* 0x00000005ff007c0c */ /* 0x000fda000bf05300 */
[----:B--2---:R-:W-:-:S04]  /*20d40*/  @P0 IADD3 R2, P1, R2, UR4, RZ ;  /* 0x0000000402020c10 */ /* 0x004fc8000ff3e0ff */
[----:B---3--:R-:W-:Y:S01]  /*20d50*/  @P0 IADD3.X R3, R5, UR5, RZ, P1, !PT ;  /* 0x0000000505030c10 */ /* 0x008fe20008ffe4ff */
[----:B------:R-:W-:Y:S01]  /*20d60*/  ULDC.64 UR4, c[0x0][0xa00] ;  /* 0x0002800000047ab9 */ /* 0x000fe20000000a00 */
[----:B----4-:R-:W-:Y:S02]  /*20d70*/  IMAD R17, R17, 0x80, R0 ;  /* 0x0000008011117824 */ /* 0x010fe400078e0200 */
[----:B------:R-:W0:Y:S01]  /*20d80*/  LDC R0, c[0x0][0x428] ;  /* 0x00010a00ff007b82 */ /* 0x000e220000000800 */
[----:B------:R-:W1:Y:S01]  /*20d90*/  S2R R5, SR_TID.X ;  /* 0x0000000000057919 */ /* 0x000e620000002100 */
[----:B------:R-:W-:-:S06]  /*20da0*/  IMAD.MOV.U32 R21, RZ, RZ, R4 ;  /* 0x000000ffff157224 */ /* 0x000fcc00078e0004 */
[----:B------:R2:W5:Y:S01]  /*20db0*/  @P0 LDG.E R21, desc[UR60][R2.64] ;  /* 0x0000003c02150981 */ /* 0x000562000c1e1900 */
[----:B0-----:R-:W-:Y:S01]  /*20dc0*/  ISETP.NE.AND P0, PT, R0, 0x1, PT ;  /* 0x000000010000780c */ /* 0x001fe20003f05270 */
[----:B------:R-:W-:Y:S01]  /*20dd0*/  IMAD.MOV.U32 R0, RZ, RZ, R18 ;  /* 0x000000ffff007224 */ /* 0x000fe200078e0012 */
[----:B-1----:R-:W-:-:S11]  /*20de0*/  LOP3.LUT R5, R5, 0x7f, RZ, 0xc0, !PT ;  /* 0x0000007f05057812 */ /* 0x002fd600078ec0ff */
[----:B--2---:R-:W0:Y:S01]  /*20df0*/  @P0 LDC R2, c[0x0][0x42c] ;  /* 0x00010b00ff020b82 */ /* 0x004e220000000800 */
[----:B------:R-:W-:-:S04]  /*20e00*/  ISETP.NE.AND P1, PT, R5, RZ, PT ;  /* 0x000000ff0500720c */ /* 0x000fc80003f25270 */
[----:B------:R-:W-:-:S03]  /*20e10*/  PLOP3.LUT P3, PT, P1, PT, PT, 0x8, 0x0 ;  /* 0x000000000000781c */ /* 0x000fc60000f6e170 */
[----:B------:R-:W1:Y:S06]  /*20e20*/  @P0 LDC R3, c[0x0][0x430] ;  /* 0x00010c00ff030b82 */ /* 0x000e6c0000000800 */
[----:B------:R-:W-:-:S05]  /*20e30*/  VOTEU.ALL UP1, P1 ;  /* 0x00000000003f7886 */ /* 0x000fca0000820000 */
[----:B------:R-:W-:-:S04]  /*20e40*/  @!UP1 UIADD3 UR8, UP0, UR36, 0x270, URZ ;  /* 0x0000027024089890 */ /* 0x000fc8000ff1e03f */
[----:B------:R-:W-:Y:S01]  /*20e50*/  @!UP1 UIADD3.X UR9, URZ, UR37, URZ, UP0, !UPT ;  /* 0x000000253f099290 */ /* 0x000fe200087fe43f */
[----:B0-----:R-:W-:Y:S02]  /*20e60*/  @P0 IMAD.HI.U32 R2, R18, R2, RZ ;  /* 0x0000000212020227 */ /* 0x001fe400078e00ff */
[----:B------:R-:W-:-:S03]  /*20e70*/  VOTEU.ALL UP0, P1 ;  /* 0x00000000003f7886 */ /* 0x000fc60000800000 */
[----:B-1----:R-:W-:Y:S02]  /*20e80*/  @P0 SHF.R.U32.HI R0, RZ, R3, R2 ;  /* 0x00000003ff000219 */ /* 0x002fe40000011602 */
[----:B------:R-:W-:-:S04]  /*20e90*/  ISETP.NE.U32.AND P0, PT, RZ, UR4, PT ;  /* 0x00000004ff007c0c */ /* 0x000fc8000bf05070 */
[----:B------:R-:W-:-:S04]  /*20ea0*/  ISETP.NE.AND.EX P2, PT, RZ, UR5, PT, P0 ;  /* 0x00000005ff007c0c */ /* 0x000fc8000bf45300 */
[----:B------:R-:W-:-:S09]  /*20eb0*/  SEL R3, R4, RZ, !P2 ;  /* 0x000000ff04037207 */ /* 0x000fd20005000000 */
.L_x_5971:
        /* <DEDUP_REMOVED lines=11> */
[----:B-----5:R-:W-:Y:S01]  /*20f70*/  SHF.R.S32.HI R7, RZ, 0x1f, R21 ;  /* 0x0000001fff077819 */ /* 0x020fe20000011415 */
[----:B------:R-:W-:-:S04]  /*20f80*/  ULDC.64 UR4, c[0x0][0xa08] ;  /* 0x0002820000047ab9 */ /* 0x000fc80000000a00 */
[----:B------:R1:W-:Y:S01]  /*20f90*/  STL [R1+0x1c], R7 ;  /* 0x00001c0701007387 */ /* 0x0003e20000100800 */
[----:B0-----:R-:W-:Y:S01]  /*20fa0*/  LOP3.LUT P0, RZ, R4, UR4, RZ, 0xfc, !PT ;  /* 0x0000000404ff7c12 */ /* 0x001fe2000f80fcff */
[----:B------:R-:W-:-:S03]  /*20fb0*/  UMOV UR4, 0xffffffff ;  /* 0xffffffff00047882 */ /* 0x000fc60000000000 */
[----:B------:R-:W-:-:S04]  /*20fc0*/  LOP3.LUT P0, RZ, R5, UR5, RZ, 0xfc, P0 ;  /* 0x0000000505ff7c12 */ /* 0x000fc8000800fcff */
[----:B------:R-:W-:Y:S01]  /*20fd0*/  SEL R2, R21, RZ, !P0 ;  /* 0x000000ff15027207 */ /* 0x000fe20004000000 */
[----:B-1----:R-:W-:Y:S08]  /*20fe0*/  BRA.DIV UR4, `(.L_x_5972) ;  /* 0x0000005604187947 */ /* 0x002ff0000b800000 */
[----:B------:R-:W0:Y:S02]  /*20ff0*/  S2R R6, SR_TID.X ;  /* 0x0000000000067919 */ /* 0x000e240000002100 */
[----:B0-----:R-:W-:-:S04]  /*21000*/  SHF.R.U32.HI R6, RZ, 0x5, R6 ;  /* 0x00000005ff067819 */ /* 0x001fc80000011606 */
[----:B------:R-:W-:-:S05]  /*21010*/  LOP3.LUT R6, R6, 0x3, RZ, 0xc0, !PT ;  /* 0x0000000306067812 */ /* 0x000fca00078ec0ff */
[----:B------:R0:W1:Y:S02]  /*21020*/  SHFL.IDX PT, R14, R6, RZ, 0x1f ;  /* 0x00001fff060e7589 */ /* 0x00006400000e0000 */
.L_x_6118:
[----:B-1----:R-:W-:Y:S02]  /*21030*/  ISETP.NE.AND P0, PT, R14, RZ, PT ;  /* 0x000000ff0e00720c */ /* 0x002fe40003f05270 */
[----:B------:R-:W-:-:S11]  /*21040*/  PLOP3.LUT P6, PT, PT, PT, PT, 0x8, 0x0 ;  /* 0x000000000000781c */ /* 0x000fd60003fce170 */
[----:B------:R-:W-:Y:S05]  /*21050*/  @P0 BRA `(.L_x_5973) ;  /* 0x0000000400c40947 */ /* 0x000fea0003800000 */
[----:B------:R-:W-:-:S03]  /*21060*/  UMOV UR4, 0xffffffff ;  /* 0xffffffff00047882 */ /* 0x000fc60000000000 */
[----:B------:R-:W-:Y:S05]  /*21070*/  BRA.DIV UR4, `(.L_x_5974) ;  /* 0x0000005604287947 */ /* 0x000fea000b800000 */
[----:B------:R-:W-:-:S13]  /*21080*/  ELECT P6, URZ, PT ;  /* 0x00000000003f782f */ /* 0x000fda00038c0000 */
.L_x_6121:
[----:B------:R-:W-:Y:S05]  /*21090*/  @!P6 BRA `(.L_x_5975) ;  /* 0x000000040060e947 */ /* 0x000fea0003800000 */
[----:B0-----:R-:W2:Y:S01]  /*210a0*/  LDL R6, [R1+0x50] ;  /* 0x0000500001067983 */ /* 0x001ea20000100800 */
[----:B------:R-:W-:-:S04]  /*210b0*/  ISETP.NE.U32.AND P0, PT, R4, RZ, PT ;  /* 0x000000ff0400720c */ /* 0x000fc80003f05070 */
[----:B------:R-:W-:Y:S02]  /*210c0*/  ISETP.NE.AND.EX P0, PT, R5, RZ, PT, P0 ;  /* 0x000000ff0500720c */ /* 0x000fe40003f05300 */
[----:B--2---:R-:W-:-:S11]  /*210d0*/  IADD3 R6, R6, -0x1, RZ ;  /* 0xffffffff06067810 */ /* 0x004fd60007ffe0ff */
[----:B------:R-:W-:Y:S05]  /*210e0*/  @!P0 BRA `(.L_x_5976) ;  /* 0x00000000004c8947 */ /* 0x000fea0003800000 */
[----:B------:R-:W0:Y:S01]  /*210f0*/  LDC R10, c[0x0][0x41c] ;  /* 0x00010700ff0a7b82 */ /* 0x000e220000000800 */
[----:B------:R-:W-:Y:S01]  /*21100*/  IMAD.MOV.U32 R2, RZ, RZ, R6 ;  /* 0x000000ffff027224 */ /* 0x000fe200078e0006 */
[----:B------:R-:W-:Y:S01]  /*21110*/  ULDC.64 UR4, c[0x0][0x408] ;  /* 0x0001020000047ab9 */ /* 0x000fe20000000a00 */
[----:B------:R-:W-:Y:S01]  /*21120*/  IMAD.MOV.U32 R11, RZ, RZ, R7 ;  /* 0x000000ffff0b7224 */ /* 0x000fe200078e0007 */
[----:B0-----:R-:W-:-:S13]  /*21130*/  ISETP.NE.AND P0, PT, R10, 0x1, PT ;  /* 0x000000010a00780c */ /* 0x001fda0003f05270 */
[----:B------:R-:W0:Y:S02]  /*21140*/  @P0 LDC.64 R8, c[0x0][0x420] ;  /* 0x00010800ff080b82 */ /* 0x000e240000000a00 */
[----:B0-----:R-:W-:-:S05]  /*21150*/  @P0 IMAD.HI.U32 R8, R6, R8, RZ ;  /* 0x0000000806080227 */ /* 0x001fca00078e00ff */
[----:B------:R-:W-:-:S04]  /*21160*/  @P0 SHF.R.U32.HI R2, RZ, R9, R8 ;  /* 0x00000009ff020219 */ /* 0x000fc80000011608 */
[--C-:B------:R-:W-:Y:S01]  /*21170*/  SHF.R.S32.HI R9, RZ, 0x1f, R2.reuse ;  /* 0x0000001fff097819 */ /* 0x100fe20000011402 */
[----:B------:R-:W-:Y:S01]  /*21180*/  IMAD.MOV R7, RZ, RZ, -R2 ;  /* 0x000000ffff077224 */ /* 0x000fe200078e0a02 */
[----:B------:R-:W-:-:S03]  /*21190*/  MOV R8, R2 ;  /* 0x0000000200087202 */ /* 0x000fc60000000f00 */
        /* <DEDUP_REMOVED lines=8> */
.L_x_5976:
[----:B0-----:R-:W2:Y:S01]  /*21220*/  LDL R4, [R1+0x8] ;  /* 0x0000080001047983 */ /* 0x001ea20000100800 */
[----:B------:R-:W-:-:S03]  /*21230*/  MOV R8, 0x400 ;  /* 0x0000040000087802 */ /* 0x000fc60000000f00 */
[----:B------:R-:W3:Y:S01]  /*21240*/  LDL R7, [R1+0x10] ;  /* 0x0000100001077983 */ /* 0x000ee20000100800 */
        /* <DEDUP_REMOVED lines=9> */
.L_x_6122:
        /* <DEDUP_REMOVED lines=8> */
.L_x_5978:
        /* <DEDUP_REMOVED lines=11> */
[----:B------:R-:W-:Y:S01]  /*21410*/  UMOV UR6, 0x0 ;  /* 0x0000000000067882 */ /* 0x000fe20000000000 */
[----:B------:R-:W-:Y:S01]  /*21420*/  UMOV UR7, 0x14f00000 ;  /* 0x14f0000000077882 */ /* 0x000fe20000000000 */
[----:B------:R-:W-:Y:S01]  /*21430*/  UMOV UR10, URZ ;  /* 0x0000003f000a7c82 */ /* 0x000fe20008000000 */
[----:B--2---:R-:W-:-:S05]  /*21440*/  IMAD R5, R5, 0x7000, R9 ;  /* 0x0000700005057824 */ /* 0x004fca00078e0209 */
[----:B------:R-:W-:Y:S01]  /*21450*/  R2UR UR8, R5 ;  /* 0x00000000050872ca */ /* 0x000fe200000e0000 */
[----:B---3--:R-:W-:-:S05]  /*21460*/  IMAD R6, R6, 0xe0, R8 ;  /* 0x000000e006067824 */ /* 0x008fca00078e0208 */
[----:B------:R-:W-:-:S07]  /*21470*/  R2UR UR11, R6 ;  /* 0x00000000060b72ca */ /* 0x000fce00000e0000 */
[----:B------:R-:W-:-:S09]  /*21480*/  UIADD3 UR8, UR8, 0xe400, URZ ;  /* 0x0000e40008087890 */ /* 0x000fd2000fffe03f */
[----:B------:R1:W-:Y:S01]  /*21490*/  UTMALDG.4D [UR8], [UR4], desc[UR6] ;  /* 0x00000608040075b4 */ /* 0x0003e20008019000 */
[----:B------:R-:W2:Y:S02]  /*214a0*/  SYNCS.PHASECHK.TRANS64.TRYWAIT P2, [R4+URZ+0x2e840], R7 ;  /* 0x02e84007040075a7 */ /* 0x000ea4000804017f */
[----:B-12---:R-:W-:Y:S05]  /*214b0*/  @!P2 BRA `(.L_x_5979) ;  /* 0x00000050004ca947 */ /* 0x006fea0003800000 */
.L_x_6123:
        /* <DEDUP_REMOVED lines=8> */
.L_x_5980:
        /* <DEDUP_REMOVED lines=8> */
[----:B------:R-:W-:Y:S01]  /*215c0*/  R2UR UR13, R2 ;  /* 0x00000000020d72ca */ /* 0x000fe200000e0000 */
[----:B------:R-:W-:-:S04]  /*215d0*/  UMOV UR10, URZ ;  /* 0x0000003f000a7c82 */ /* 0x000fc80008000000 */
[----:B------:R-:W-:Y:S02]  /*215e0*/  UIADD3 UR8, UR8, 0x20400, URZ ;  /* 0x0002040008087890 */ /* 0x000fe4000fffe03f */
[----:B------:R-:W-:-:S09]  /*215f0*/  UIADD3 UR9, UR9, 0x2e830, URZ ;  /* 0x0002e83009097890 */ /* 0x000fd2000fffe03f */
[----:B------:R2:W-:Y:S02]  /*21600*/  UTMALDG.4D [UR8], [UR4], desc[UR6] ;  /* 0x00000608040075b4 */ /* 0x0005e40008019000 */
[----:B--2---:R-:W-:Y:S01]  /*21610*/  NOP ;  /* 0x0000000000007918 */ /* 0x004fe20000000000 */
.L_x_5975:
[----:B0-----:R-:W0:Y:S01]  /*21620*/  S2R R6, SR_CgaCtaId ;  /* 0x0000000000067919 */ /* 0x001e220000008800 */
[----:B------:R-:W-:Y:S01]  /*21630*/  MOV R5, 0x400 ;  /* 0x0000040000057802 */ /* 0x000fe20000000f00 */
[----:B------:R-:W-:Y:S05]  /*21640*/  WARPSYNC.ALL ;  /* 0x0000000000007948 */ /* 0x000fea0003800000 */
[----:B------:R-:W-:Y:S01]  /*21650*/  BAR.SYNC.DEFER_BLOCKING 0x8, 0x120 ;  /* 0x0204800000007b1d */ /* 0x000fe20000010000 */
[----:B------:R-:W-:-:S13]  /*21660*/  ELECT P0, URZ, PT ;  /* 0x00000000003f782f */ /* 0x000fda0003800000 */
[----:B------:R-:W-:Y:S01]  /*21670*/  @P0 R2UR UR13, R3 ;  /* 0x00000000030d02ca */ /* 0x000fe200000e0000 */
[----:B------:R-:W-:Y:S01]  /*21680*/  UIADD3 UR4, UP0, UR36, 0x270, URZ ;  /* 0x0000027024047890 */ /* 0x000fe2000ff1e03f */
[----:B------:R-:W-:Y:S02]  /*21690*/  @P0 R2UR UR12, R18 ;  /* 0x00000000120c02ca */ /* 0x000fe400000e0000 */
[----:B------:R-:W-:Y:S01]  /*216a0*/  @P0 R2UR UR11, R17 ;  /* 0x00000000110b02ca */ /* 0x000fe200000e0000 */
[----:B------:R-:W-:Y:S01]  /*216b0*/  UIADD3.X UR5, URZ, UR37, URZ, UP0, !UPT ;  /* 0x000000253f057290 */ /* 0x000fe200087fe43f */
[----:B------:R-:W-:Y:S01]  /*216c0*/  UMOV UR6, 0x0 ;  /* 0x0000000000067882 */ /* 0x000fe20000000000 */
[----:B------:R-:W-:Y:S01]  /*216d0*/  UMOV UR7, 0x12f00000 ;  /* 0x12f0000000077882 */ /* 0x000fe20000000000 */
[----:B------:R-:W-:Y:S01]  /*216e0*/  UMOV UR10, URZ ;  /* 0x0000003f000a7c82 */ /* 0x000fe20008000000 */
[----:B-1----:R-:W-:Y:S01]  /*216f0*/  @P0 IMAD.MOV.U32 R4, RZ, RZ, 0x4000 ;  /* 0x00004000ff040424 */ /* 0x002fe200078e00ff */
[----:B0-----:R-:W-:-:S04]  /*21700*/  LEA R5, R6, R5, 0x18 ;  /* 0x0000000506057211 */ /* 0x001fc800078ec0ff */
[----:B------:R-:W-:Y:S01]  /*21710*/  R2UR UR9, R5 ;  /* 0x00000000050972ca */ /* 0x000fe200000e0000 */
[----:B------:R1:W-:-:S12]  /*21720*/  @P0 SYNCS.ARRIVE.TRANS64 RZ, [R5+URZ+0x2e800], R4 ;  /* 0x02e8000405ff09a7 */ /* 0x0003d8000800003f */
[----:B------:R-:W-:Y:S02]  /*21730*/  UIADD3 UR8, UR9, 0x1c400, URZ ;  /* 0x0001c40009087890 */ /* 0x000fe4000fffe03f */
[----:B------:R-:W-:-:S09]  /*21740*/  UIADD3 UR9, UR9, 0x2e800, URZ ;  /* 0x0002e80009097890 */ /* 0x000fd2000fffe03f */
[----:B------:R1:W-:Y:S02]  /*21750*/  UTMALDG.4D [UR8], [UR4], desc[UR6] ;  /* 0x00000608040075b4 */ /* 0x0003e40008019000 */
[----:B-1----:R-:W-:Y:S01]  /*21760*/  NOP ;  /* 0x0000000000007918 */ /* 0x002fe20000000000 */
.L_x_5973:
[----:B0-----:R-:W2:Y:S01]  /*21770*/  LDL.LU R6, [R1+0x60] ;  /* 0x0000600001067983 */ /* 0x001ea20000300800 */
[----:B------:R-:W-:Y:S01]  /*21780*/  MOV R4, 0x400 ;  /* 0x0000040000047802 */ /* 0x000fe20000000f00 */
[----:B------:R-:W-:Y:S01]  /*21790*/  BSSY B0, `(.L_x_5981) ;  /* 0x000000b000007945 */ /* 0x000fe20003800000 */
[----:B------:R-:W0:Y:S02]  /*217a0*/  S2R R5, SR_CgaCtaId ;  /* 0x0000000000057919 */ /* 0x000e240000008800 */
        /* <DEDUP_REMOVED lines=9> */
.L_x_6124:
[----:B------:R-:W-:Y:S05]  /*21840*/  BSYNC B0 ;  /* 0x0000000000007941 */ /* 0x000fea0003800000 */
.L_x_5981:
[----:B0-----:R-:W2:Y:S02]  /*21850*/  LDL.LU R4, [R1+0x4c] ;  /* 0x00004c0001047983 */ /* 0x001ea40000300800 */
[----:B--2---:R-:W-:-:S13]  /*21860*/  ISETP.GE.AND P0, PT, R4, 0xe1, PT ;  /* 0x000000e10400780c */ /* 0x004fda0003f06270 */
[----:B------:R-:W-:Y:S05]  /*21870*/  @!P0 BRA `(.L_x_5983) ;  /* 0x0000001400088947 */ /* 0x000fea0003800000 */
[----:B------:R-:W2:Y:S04]  /*21880*/  LDL.LU R4, [R1+0x50] ;  /* 0x0000500001047983 */ /* 0x000ea80000300800 */
[----:B------:R0:W5:Y:S04]  /*21890*/  LDL.LU R6, [R1+0x8] ;  /* 0x0000080001067983 */ /* 0x0001680000300800 */
[----:B------:R0:W5:Y:S02]  /*218a0*/  LDL.LU R7, [R1+0x10] ;  /* 0x0000100001077983 */ /* 0x0001640000300800 */
[----:B0-2---:R-:W-:-:S07]  /*218b0*/  IADD3 R17, R4, -0x2, RZ ;  /* 0xfffffffe04117810 */ /* 0x005fce0007ffe0ff */
.L_x_6003:
        /* <DEDUP_REMOVED lines=17> */
[----:B------:R-:W-:Y:S01]  /*219d0*/  ULDC.64 UR6, c[0x0][0x408] ;  /* 0x0001020000067ab9 */ /* 0x000fe20000000a00 */
[----:B-1----:R-:W-:-:S13]  /*219e0*/  ISETP.NE.AND P0, PT, R5, 0x1, PT ;  /* 0x000000010500780c */ /* 0x002fda0003f05270 */
[----:B------:R-:W1:Y:S02]  /*219f0*/  @P0 LDC.64 R2, c[0x0][0x420] ;  /* 0x00010800ff020b82 */ /* 0x000e640000000a00 */
[----:B-1----:R-:W-:-:S04]  /*21a00*/  @P0 IMAD.HI.U32 R4, R17, R2, RZ ;  /* 0x0000000211040227 */ /* 0x002fc800078e00ff */
[----:B------:R-:W-:Y:S01]  /*21a10*/  IMAD.MOV.U32 R2, RZ, RZ, R17 ;  /* 0x000000ffff027224 */ /* 0x000fe200078e0011 */
[----:B------:R-:W-:-:S04]  /*21a20*/  @P0 SHF.R.U32.HI R2, RZ, R3, R4 ;  /* 0x00000003ff020219 */ /* 0x000fc80000011604 */
[--C-:B------:R-:W-:Y:S02]  /*21a30*/  SHF.R.S32.HI R3, RZ, 0x1f, R2.reuse ;  /* 0x0000001fff037819 */ /* 0x100fe40000011402 */
[----:B------:R-:W-:Y:S01]  /*21a40*/  IADD3 R8, -R2, RZ, RZ ;  /* 0x000000ff02087210 */ /* 0x000fe20007ffe1ff */
[----:B------:R-:W-:-:S04]  /*21a50*/  IMAD.WIDE.U32 R2, R21, UR6, R2 ;  /* 0x0000000615027c25 */ /* 0x000fc8000f8e0002 */
[----:B------:R-:W-:Y:S02]  /*21a60*/  IMAD R8, R5, R8, R17 ;  /* 0x0000000805087224 */ /* 0x000fe400078e0211 */
[----:B--2---:R-:W-:-:S04]  /*21a70*/  IMAD R4, R11, UR6, RZ ;  /* 0x000000060b047c24 */ /* 0x004fc8000f8e02ff */
[----:B------:R-:W-:-:S04]  /*21a80*/  IMAD R4, R21, UR7, R4 ;  /* 0x0000000715047c24 */ /* 0x000fc8000f8e0204 */
[----:B------:R-:W-:Y:S01]  /*21a90*/  IMAD.IADD R3, R4, 0x1, R3 ;  /* 0x0000000104037824 */ /* 0x000fe200078e0203 */
[----:B------:R-:W-:-:S04]  /*21aa0*/  LEA R4, P0, R2, UR4, 0x2 ;  /* 0x0000000402047c11 */ /* 0x000fc8000f8010ff */
[----:B------:R-:W-:-:S05]  /*21ab0*/  LEA.HI.X R5, R2, UR5, R3, 0x2, P0 ;  /* 0x0000000502057c11 */ /* 0x000fca00080f1403 */
[----:B------:R1:W5:Y:S04]  /*21ac0*/  LDG.E R2, desc[UR60][R4.64] ;  /* 0x0000003c04027981 */ /* 0x000368000c1e1900 */
.L_x_5986:
        /* <DEDUP_REMOVED lines=11> */
.L_x_6125:
[----:B------:R-:W-:Y:S05]  /*21b80*/  BSYNC B1 ;  /* 0x0000000000017941 */ /* 0x000fea0003800000 */
.L_x_5987:
        /* <DEDUP_REMOVED lines=9> */
.L_x_5990:
[----:B------:R-:W-:Y:S05]  /*21c20*/  BSYNC B1 ;  /* 0x0000000000017941 */ /* 0x000fea0003800000 */
.L_x_5989:
[----:B------:R-:W2:Y:S04]  /*21c30*/  LDL R3, [R1+0x8] ;  /* 0x0000080001037983 */ /* 0x000ea80000100800 */
[----:B0-----:R-:W3:Y:S01]  /*21c40*/  LDL R9, [R1+0x20] ;  /* 0x0000200001097983 */ /* 0x001ee20000100800 */
[----:B------:R-:W-:Y:S01]  /*21c50*/  MOV R11, RZ ;  /* 0x000000ff000b7202 */ /* 0x000fe20000000f00 */
[----:B------:R-:W-:Y:S01]  /*21c60*/  UIADD3 UR4, UP0, UR36, 0x470, URZ ;  /* 0x0000047024047890 */ /* 0x000fe2000ff1e03f */
[----:B------:R-:W-:Y:S01]  /*21c70*/  MOV R10, 0x400 ;  /* 0x00000400000a7802 */ /* 0x000fe20000000f00 */
[----:B------:R-:W0:Y:S01]  /*21c80*/  S2R R12, SR_CgaCtaId ;  /* 0x00000000000c7919 */ /* 0x000e220000008800 */
[----:B------:R-:W-:Y:S01]  /*21c90*/  R2UR UR10, R11 ;  /* 0x000000000b0a72ca */ /* 0x000fe200000e0000 */
[----:B------:R-:W-:Y:S01]  /*21ca0*/  UIADD3.X UR5, URZ, UR37, URZ, UP0, !UPT ;  /* 0x000000253f057290 */ /* 0x000fe200087fe43f */
[----:B------:R-:W-:Y:S01]  /*21cb0*/  PLOP3.LUT P0, PT, PT, PT, PT, 0x80, 0x0 ;  /* 0x000000000000781c */ /* 0x000fe20003f0f070 */
[----:B------:R-:W-:Y:S01]  /*21cc0*/  UMOV UR6, 0x0 ;  /* 0x0000000000067882 */ /* 0x000fe20000000000 */
[----:B------:R-:W-:Y:S01]  /*21cd0*/  UMOV UR7, 0x14f00000 ;  /* 0x14f0000000077882 */ /* 0x000fe20000000000 */
[----:B0-----:R-:W-:-:S05]  /*21ce0*/  LEA R10, R12, R10, 0x18 ;  /* 0x0000000a0c0a7211 */ /* 0x001fca00078ec0ff */
[----:B--2---:R-:W-:Y:S02]  /*21cf0*/  IMAD R3, R3, 0x7000, R10 ;  /* 0x0000700003037824 */ /* 0x004fe400078e020a */
[----:B---3--:R-:W-:Y:S02]  /*21d00*/  IMAD R8, R8, 0xe0, R9 ;  /* 0x000000e008087824 */ /* 0x008fe400078e0209 */
[----:B------:R-:W-:Y:S02]  /*21d10*/  VIADD R9, R5, 0x2e870 ;  /* 0x0002e87005097836 */ /* 0x000fe40000000000 */
[----:B------:R-:W-:-:S07]  /*21d20*/  VIADD R10, R3, 0xe400 ;  /* 0x0000e400030a7836 */ /* 0x000fce0000000000 */
.L_x_5991:
        /* <DEDUP_REMOVED lines=13> */
.L_x_6126:
[----:B------:R-:W-:Y:S05]  /*21e00*/  BSYNC B1 ;  /* 0x0000000000017941 */ /* 0x000fea0003800000 */
.L_x_5992:
[----:B------:R-:W-:Y:S01]  /*21e10*/  BSSY B1, `(.L_x_5994) ;  /* 0x000000b000017945 */ /* 0x000fe20003800000 */
[----:B------:R-:W-:Y:S01]  /*21e20*/  IMAD.MOV.U32 R12, RZ, RZ, 0x0 ;  /* 0x00000000ff0c7424 */ /* 0x000fe200078e00ff */
[----:B------:R-:W-:Y:S02]  /*21e30*/  MOV R13, 0x14f00000 ;  /* 0x14f00000000d7802 */ /* 0x000fe40000000f00 */
        /* <DEDUP_REMOVED lines=8> */
.L_x_5995:
[----:B------:R-:W-:Y:S05]  /*21ec0*/  BSYNC B1 ;  /* 0x0000000000017941 */ /* 0x000fea0003800000 */
.L_x_5994:
        /* <DEDUP_REMOVED lines=8> */
.L_x_5996:
        /* <DEDUP_REMOVED lines=10> */
.L_x_5985:
[----:B------:R-:W-:Y:S05]  /*21ff0*/  BSYNC B0 ;  /* 0x0000000000007941 */ /* 0x000fea0003800000 */
.L_x_5984:
[----:B------:R-:W-:-:S06]  /*22000*/  UISETP.NE.AND UP0, UPT, UR38, 0x3, UPT ;  /* 0x000000032600788c */ /* 0x000fcc000bf05270 */
[----:B------:R-:W-:-:S13]  /*22010*/  PLOP3.LUT P0, PT, PT, PT, UP0, 0x80, 0x0 ;  /* 0x000000000000781c */ /* 0x000fda0003f0f008 */
[----:B------:R-:W-:Y:S05]  /*22020*/  @!P0 BRA `(.L_x_5997) ;  /* 0x0000000000048947 */ /* 0x000fea0003800000 */
[----:B------:R-:W-:Y:S01]  /*22030*/  BPT.TRAP 0x1 ;  /* 0x000000040000795c */ /* 0x000fe20000300000 */
.L_x_5997:
[----:B------:R-:W1:Y:S01]  /*22040*/  S2R R5, SR_CgaCtaId ;  /* 0x0000000000057919 */ /* 0x000e620000008800 */
[----:B------:R-:W-:Y:S01]  /*22050*/  MOV R3, UR39 ;  /* 0x0000002700037c02 */ /* 0x000fe20008000f00 */
[----:B------:R-:W-:Y:S01]  /*22060*/  BSSY B0, `(.L_x_5998) ;  /* 0x0000009000007945 */ /* 0x000fe20003800000 */
[----:B------:R-:W-:Y:S02]  /*22070*/  MOV R4, 0x400 ;  /* 0x0000040000047802 */ /* 0x000fe40000000f00 */
[----:B------:R-:W-:Y:S02]  /*22080*/  ISETP.NE.AND P0, PT, R3, 0x3, PT ;  /* 0x000000030300780c */ /* 0x000fe40003f05270 */
[----:B------:R-:W-:-:S04]  /*22090*/  LOP3.LUT R3, R7, 0x1, RZ, 0x3c, !PT ;  /* 0x0000000107037812 */ /* 0x000fc800078e3cff */
[----:B------:R-:W-:Y:S02]  /*220a0*/  SHF.L.U32 R3, R3, 0x1f, RZ ;  /* 0x0000001f03037819 */ /* 0x000fe400000006ff */
[----:B-1----:R-:W-:-:S05]  /*220b0*/  LEA R4, R5, R4, 0x18 ;  /* 0x0000000405047211 */ /* 0x002fca00078ec0ff */
[----:B------:R-:W-:-:S04]  /*220c0*/  IMAD R18, R6, 0x8, R4 ;  /* 0x0000000806127824 */ /* 0x000fc800078e0204 */
[----:B------:R-:W1:Y:S02]  /*220d0*/  SYNCS.PHASECHK.TRANS64.TRYWAIT P2, [R18+URZ+0x2e870], R3 ;  /* 0x02e87003120075a7 */ /* 0x000e64000804017f */
[----:B-1----:R-:W-:Y:S05]  /*220e0*/  @!P2 BRA `(.L_x_5999) ;  /* 0x00000044009ca947 */ /* 0x002fea0003800000 */
.L_x_6127:
[----:B------:R-:W-:Y:S05]  /*220f0*/  BSYNC B0 ;  /* 0x0000000000007941 */ /* 0x000fea0003800000 */
.L_x_5998:
[----:B------:R-:W-:Y:S05]  /*22100*/  @!P0 BRA `(.L_x_6000) ;  /* 0x0000000000048947 */ /* 0x000fea0003800000 */
[----:B------:R-:W-:Y:S01]  /*22110*/  BPT.TRAP 0x1 ;  /* 0x000000040000795c */ /* 0x000fe20000300000 */
.L_x_6000:
[----:B------:R-:W-:Y:S01]  /*22120*/  SHF.L.U32 R4, R7, 0x1f, RZ ;  /* 0x0000001f07047819 */ /* 0x000fe200000006ff */
[----:B-1----:R-:W-:-:S03]  /*22130*/  IMAD R3, R6, 0x7000, RZ ;  /* 0x0000700006037824 */ /* 0x002fc600078e02ff */
[----:B------:R-:W1:Y:S02]  /*22140*/  SYNCS.PHASECHK.TRANS64.TRYWAIT P2, [R18+URZ+0x2e860], R4 ;  /* 0x02e86004120075a7 */ /* 0x000e64000804017f */
[----:B-1----:R-:W-:Y:S05]  /*22150*/  @!P2 BRA `(.L_x_6001) ;  /* 0x000000440094a947 */ /* 0x002fea0003800000 */
.L_x_6128:
[----:B------:R-:W2:Y:S04]  /*22160*/  LDL R12, [R1+0x24] ;  /* 0x00002400010c7983 */ /* 0x000ea80000100800 */
[----:B------:R-:W3:Y:S04]  /*22170*/  LDL R15, [R1+0x48] ;  /* 0x00004800010f7983 */ /* 0x000ee80000100800 */
[----:B------:R4:W-:Y:S04]  /*22180*/  STL [R1+0xb0], R2 ;  /* 0x0000b00201007387 */ /* 0x0009e80000100800 */
[----:B----4-:R-:W1:Y:S01]  /*22190*/  LDL R2, [R1+0x4] ;  /* 0x0000040001027983 */ /* 0x010e620000100800 */
[----:B------:R-:W-:-:S03]  /*221a0*/  MOV R13, 0x400 ;  /* 0x00000400000d7802 */ /* 0x000fc60000000f00 */
[----:B------:R4:W-:Y:S01]  /*221b0*/  STL [R1+0xac], R0 ;  /* 0x0000ac0001007387 */ /* 0x0009e20000100800 */
[----:B------:R-:W0:Y:S03]  /*221c0*/  S2R R14, SR_CgaCtaId ;  /* 0x00000000000e7919 */ /* 0x000e260000008800 */
[----:B----4-:R-:W4:Y:S01]  /*221d0*/  LDL R0, [R1] ;  /* 0x0000000001007983 */ /* 0x010f220000100800 */
[----:B------:R-:W-:Y:S05]  /*221e0*/  WARPSYNC.ALL ;  /* 0x0000000000007948 */ /* 0x000fea0003800000 */
[----:B0-----:R-:W-:-:S02]  /*221f0*/  LEA R13, R14, R13, 0x18 ;  /* 0x0000000d0e0d7211 */ /* 0x001fc400078ec0ff */
[----:B-1----:R-:W-:-:S05]  /*22200*/  LOP3.LUT R4, R3, R2, RZ, 0xfc, !PT ;  /* 0x0000000203047212 */ /* 0x002fca00078efcff */
[----:B------:R-:W-:-:S06]  /*22210*/  IMAD.IADD R4, R13, 0x1, R4 ;  /* 0x000000010d047824 */ /* 0x000fcc00078e0204 */
[----:B------:R-:W0:Y:S01]  /*22220*/  LDSM.16.MT88.4 R4, [R4+0xe400] ;  /* 0x00e400000404783b */ /* 0x000e220000004200 */
[----:B--2---:R-:W-:Y:S02]  /*22230*/  IADD3 R20, R13, R12, R3 ;  /* 0x0000000c0d147210 */ /* 0x004fe40007ffe003 */
[----:B----4-:R-:W-:Y:S02]  /*22240*/  LOP3.LUT R12, R3, R0, RZ, 0xfc, !PT ;  /* 0x00000000030c7212 */ /* 0x010fe400078efcff */
[C-C-:B0-----:R-:W-:Y:S02]  /*22250*/  PRMT R8, R4.reuse, 0x6420, R5.reuse ;  /* 0x0000642004087816 */ /* 0x141fe40000000005 */
[----:B------:R-:W-:Y:S02]  /*22260*/  PRMT R9, R4, 0x7531, R5 ;  /* 0x0000753104097816 */ /* 0x000fe40000000005 */
[C-C-:B------:R-:W-:Y:S02]  /*22270*/  PRMT R10, R6.reuse, 0x6420, R7.reuse ;  /* 0x00006420060a7816 */ /* 0x140fe40000000007 */
[----:B------:R-:W-:-:S02]  /*22280*/  PRMT R11, R6, 0x7531, R7 ;  /* 0x00007531060b7816 */ /* 0x000fc40000000007 */
[----:B------:R-:W0:Y:S01]  /*22290*/  LDSM.16.MT88.4 R4, [R20+0xe400] ;  /* 0x00e400001404783b */ /* 0x000e220000004200 */
[----:B---3--:R-:W-:-:S05]  /*222a0*/  IMAD.IADD R12, R15, 0x1, R12 ;  /* 0x000000010f0c7824 */ /* 0x008fca00078e020c */
[----:B------:R0:W-:Y:S02]  /*222b0*/  STSM.16.M88.4 [R12], R8 ;  /* 0x000000080c007844 */ /* 0x0001e40000000200 */
[C-C-:B0-----:R-:W-:Y:S02]  /*222c0*/  PRMT R8, R4.reuse, 0x6420, R5.reuse ;  /* 0x0000642004087816 */ /* 0x141fe40000000005 */
[----:B------:R-:W-:Y:S02]  /*222d0*/  PRMT R9, R4, 0x7531, R5 ;  /* 0x0000753104097816 */ /* 0x000fe40000000005 */
[----:B------:R-:W-:Y:S02]  /*222e0*/  LOP3.LUT R4, R3, 0x800, R0, 0xfe, !PT ;  /* 0x0000080003047812 */ /* 0x000fe400078efe00 */
[C-C-:B------:R-:W-:Y:S02]  /*222f0*/  PRMT R10, R6.reuse, 0x6420, R7.reuse ;  /* 0x00006420060a7816 */ /* 0x140fe40000000007 */
[----:B------:R-:W-:-:S02]  /*22300*/  PRMT R11, R6, 0x7531, R7 ;  /* 0x00007531060b7816 */ /* 0x000fc40000000007 */
[----:B------:R-:W-:-:S05]  /*22310*/  IADD3 R4, R15, R4, RZ ;  /* 0x000000040f047210 */ /* 0x000fca0007ffe0ff */
[----:B------:R0:W-:Y:S02]  /*22320*/  STSM.16.M88.4 [R4], R8 ;  /* 0x0000000804007844 */ /* 0x0001e40000000200 */
[----:B0-----:R-:W-:-:S05]  /*22330*/  VIADD R8, R3, 0x1000 ;  /* 0x0000100003087836 */ /* 0x001fca0000000000 */
[----:B------:R-:W-:-:S05]  /*22340*/  LOP3.LUT R4, R8, R2, RZ, 0xfc, !PT ;  /* 0x0000000208047212 */ /* 0x000fca00078efcff */
[----:B------:R-:W-:-:S06]  /*22350*/  IMAD.IADD R4, R13, 0x1, R4 ;  /* 0x000000010d047824 */ /* 0x000fcc00078e0204 */
[----:B------:R-:W0:Y:S01]  /*22360*/  LDSM.16.MT88.4 R4, [R4+0xe400] ;  /* 0x00e400000404783b */ /* 0x000e220000004200 */
[----:B------:R-:W-:Y:S01]  /*22370*/  IMAD.MOV.U32 R11, RZ, RZ, R15 ;  /* 0x000000ffff0b7224 */ /* 0x000fe200078e000f */
[----:B------:R-:W-:-:S04]  /*22380*/  LOP3.LUT R8, R8, R0, RZ, 0xfc, !PT ;  /* 0x0000000008087212 */ /* 0x000fc800078efcff */
[----:B------:R-:W-:Y:S02]  /*22390*/  IADD3 R8, R11, R8, RZ ;  /* 0x000000080b087210 */ /* 0x000fe40007ffe0ff */
        /* <DEDUP_REMOVED lines=8> */
[----:B------:R-:W-:Y:S01]  /*22420*/  IMAD.MOV.U32 R14, RZ, RZ, R11 ;  /* 0x000000ffff0e7224 */ /* 0x000fe200078e000b */
[----:B0-----:R-:W-:-:S02]  /*22430*/  PRMT R8, R4, 0x6420, R5 ;  /* 0x0000642004087816 */ /* 0x001fc40000000005 */
[----:B------:R-:W-:Y:S02]  /*22440*/  PRMT R9, R4, 0x7531, R5 ;  /* 0x0000753104097816 */ /* 0x000fe40000000005 */
[C-C-:B------:R-:W-:Y:S02]  /*22450*/  PRMT R10, R6.reuse, 0x6420, R7.reuse ;  /* 0x00006420060a7816 */ /* 0x140fe40000000007 */
[----:B------:R-:W-:Y:S02]  /*22460*/  PRMT R11, R6, 0x7531, R7 ;  /* 0x00007531060b7816 */ /* 0x000fe40000000007 */
[----:B--2---:R-:W-:-:S05]  /*22470*/  IADD3 R4, R14, R13, R3 ;  /* 0x0000000d0e047210 */ /* 0x004fca0007ffe003 */
[----:B------:R0:W-:Y:S02]  /*22480*/  STSM.16.M88.4 [R4], R8 ;  /* 0x0000000804007844 */ /* 0x0001e40000000200 */
[----:B0-----:R-:W-:-:S05]  /*22490*/  VIADD R8, R3, 0x2000 ;  /* 0x0000200003087836 */ /* 0x001fca0000000000 */
[----:B------:R-:W-:-:S04]  /*224a0*/  LOP3.LUT R4, R8, R2, RZ, 0xfc, !PT ;  /* 0x0000000208047212 */ /* 0x000fc800078efcff */
[----:B---3--:R-:W-:-:S06]  /*224b0*/  IADD3 R4, R15, R4, RZ ;  /* 0x000000040f047210 */ /* 0x008fcc0007ffe0ff */
[----:B------:R-:W0:Y:S01]  /*224c0*/  LDSM.16.MT88.4 R4, [R4+0xe400] ;  /* 0x00e400000404783b */ /* 0x000e220000004200 */
[----:B------:R-:W-:Y:S01]  /*224d0*/  LOP3.LUT R8, R8, R0, RZ, 0xfc, !PT ;  /* 0x0000000008087212 */ /* 0x000fe200078efcff */
[----:B------:R-:W-:-:S04]  /*224e0*/  IMAD.MOV.U32 R11, RZ, RZ, R14 ;  /* 0x000000ffff0b7224 */ /* 0x000fc800078e000e */
        /* <DEDUP_REMOVED lines=16> */
[----:B0-----:R-:W-:-:S04]  /*225f0*/  IADD3 R8, R3, 0x3000, RZ ;  /* 0x0000300003087810 */ /* 0x001fc80007ffe0ff */
[----:B------:R-:W-:-:S05]  /*22600*/  LOP3.LUT R4, R8, R2, RZ, 0xfc, !PT ;  /* 0x0000000208047212 */ /* 0x000fca00078efcff */
[----:B---3--:R-:W-:-:S06]  /*22610*/  IMAD.IADD R4, R15, 0x1, R4 ;  /* 0x000000010f047824 */ /* 0x008fcc00078e0204 */
        /* <DEDUP_REMOVED lines=20> */
[----:B------:R-:W-:-:S05]  /*22760*/  LOP3.LUT R4, R8, R2, RZ, 0xfc, !PT ;  /* 0x0000000208047212 */ /* 0x000fca00078efcff */
[----:B---3--:R-:W-:-:S06]  /*22770*/  IMAD.IADD R4, R15, 0x1, R4 ;  /* 0x000000010f047824 */ /* 0x008fcc00078e0204 */
[----:B------:R-:W0:Y:S01]  /*22780*/  LDSM.16.MT88.4 R4, [R4+0xe400] ;  /* 0x00e400000404783b */ /* 0x000e220000004200 */
[----:B------:R-:W-:Y:S02]  /*22790*/  MOV R11, R14 ;  /* 0x0000000e000b7202 */ /* 0x000fe40000000f00 */
        /* <DEDUP_REMOVED lines=10> */
[----:B------:R-:W-:-:S02]  /*22840*/  MOV R14, R11 ;  /* 0x0000000b000e7202 */ /* 0x000fc40000000f00 */
[C-C-:B0-----:R-:W-:Y:S02]  /*22850*/  PRMT R8, R4.reuse, 0x6420, R5.reuse ;  /* 0x0000642004087816 */ /* 0x141fe40000000005 */
        /* <DEDUP_REMOVED lines=28> */
[C---:B------:R-:W-:Y:S01]  /*22a20*/  LOP3.LUT R4, R8.reuse, R2, RZ, 0xfc, !PT ;  /* 0x0000000208047212 */ /* 0x040fe200078efcff */
[----:B------:R-:W-:Y:S01]  /*22a30*/  IMAD.MOV.U32 R11, RZ, RZ, R14 ;  /* 0x000000ffff0b7224 */ /* 0x000fe200078e000e */
[----:B------:R-:W-:Y:S01]  /*22a40*/  LOP3.LUT R8, R8, R0, RZ, 0xfc, !PT ;  /* 0x0000000008087212 */ /* 0x000fe200078efcff */
[----:B------:R0:W5:Y:S01]  /*22a50*/  LDL.LU R2, [R1+0xb0] ;  /* 0x0000b00001027983 */ /* 0x0001620000300800 */
[----:B---3--:R-:W-:-:S03]  /*22a60*/  IADD3 R4, R15, R4, RZ ;  /* 0x000000040f047210 */ /* 0x008fc60007ffe0ff */
[----:B------:R-:W-:Y:S01]  /*22a70*/  IMAD.IADD R8, R11, 0x1, R8 ;  /* 0x000000010b087824 */ /* 0x000fe200078e0208 */
[----:B------:R0:W5:Y:S04]  /*22a80*/  LDL.LU R0, [R1+0xac] ;  /* 0x0000ac0001007983 */ /* 0x0001680000300800 */
[----:B------:R-:W1:Y:S02]  /*22a90*/  LDSM.16.MT88.4 R4, [R4+0xe400] ;  /* 0x00e400000404783b */ /* 0x000e640000004200 */
[C-C-:B-1----:R-:W-:Y:S02]  /*22aa0*/  PRMT R12, R4.reuse, 0x6420, R5.reuse ;  /* 0x00006420040c7816 */ /* 0x142fe40000000005 */
[----:B------:R-:W-:Y:S02]  /*22ab0*/  PRMT R13, R4, 0x7531, R5 ;  /* 0x00007531040d7816 */ /* 0x000fe40000000005 */
[----:B------:R-:W-:-:S02]  /*22ac0*/  PRMT R14, R6, 0x6420, R7 ;  /* 0x00006420060e7816 */ /* 0x000fc40000000007 */
[----:B------:R-:W-:Y:S02]  /*22ad0*/  PRMT R15, R6, 0x7531, R7 ;  /* 0x00007531060f7816 */ /* 0x000fe40000000007 */
[----:B------:R-:W1:Y:S04]  /*22ae0*/  LDSM.16.MT88.4 R4, [R20+0x14400] ;  /* 0x014400001404783b */ /* 0x000e680000004200 */
[----:B------:R2:W-:Y:S04]  /*22af0*/  STSM.16.M88.4 [R8], R12 ;  /* 0x0000000c08007844 */ /* 0x0005e80000000200 */
[----:B--2---:R-:W2:Y:S01]  /*22b00*/  LDL R14, [R1+0x28] ;  /* 0x00002800010e7983 */ /* 0x004ea20000100800 */
[----:B------:R-:W-:Y:S01]  /*22b10*/  IMAD.MOV.U32 R15, RZ, RZ, R11 ;  /* 0x000000ffff0f7224 */ /* 0x000fe200078e000b */
[----:B-1----:R-:W-:-:S02]  /*22b20*/  PRMT R8, R4, 0x6420, R5 ;  /* 0x0000642004087816 */ /* 0x002fc40000000005 */
[----:B------:R-:W-:Y:S02]  /*22b30*/  PRMT R9, R4, 0x7531, R5 ;  /* 0x0000753104097816 */ /* 0x000fe40000000005 */
[C-C-:B------:R-:W-:Y:S02]  /*22b40*/  PRMT R10, R6.reuse, 0x6420, R7.reuse ;  /* 0x00006420060a7816 */ /* 0x140fe40000000007 */
[----:B------:R-:W-:Y:S02]  /*22b50*/  PRMT R11, R6, 0x7531, R7 ;  /* 0x00007531060b7816 */ /* 0x000fe40000000007 */
[----:B--2---:R-:W-:-:S05]  /*22b60*/  IADD3 R3, R15, R14, R3 ;  /* 0x0000000e0f037210 */ /* 0x004fca0007ffe003 */
        /* <DEDUP_REMOVED lines=9> */
.L_x_6002:
[----:B------:R2:W5:Y:S01]  /*22c00*/  LDL R6, [R1+0x8] ;  /* 0x0000080001067983 */ /* 0x0005620000100800 */
[----:B-1----:R1:W-:Y:S01]  /*22c10*/  SYNCS.ARRIVE.TRANS64.A1T0 RZ, [R18+URZ+0x2e850], RZ ;  /* 0x02e850ff12ff79a7 */ /* 0x0023e2000810003f */
[----:B------:R-:W-:Y:S01]  /*22c20*/  BAR.SYNC.DEFER_BLOCKING 0x2, 0x80 ;  /* 0x0082000000007b1d */ /* 0x000fe20000010000 */
[C---:B------:R-:W-:Y:S02]  /*22c30*/  ISETP.GT.AND P0, PT, R17.reuse, RZ, PT ;  /* 0x000000ff1100720c */ /* 0x040fe40003f04270 */
[----:B------:R-:W-:Y:S01]  /*22c40*/  IADD3 R17, R17, -0x1, RZ ;  /* 0xffffffff11117810 */ /* 0x000fe20007ffe0ff */
[----:B-1----:R-:W-:Y:S02]  /*22c50*/  @!P1 VIADD R18, R18, 0x2e880 ;  /* 0x0002e88012129836 */ /* 0x002fe40000000000 */
[----:B------:R2:W5:Y:S03]  /*22c60*/  LDL R7, [R1+0x10] ;  /* 0x0000100001077983 */ /* 0x0005660000100800 */
[----:B------:R-:W-:-:S04]  /*22c70*/  @!P1 PRMT R18, RZ, 0x654, R18 ;  /* 0x00000654ff129816 */ /* 0x000fc80000000012 */
[----:B------:R2:W-:Y:S01]  /*22c80*/  @!P1 SYNCS.ARRIVE.TRANS64.RED.A1T0 RZ, [R18+URZ], RZ ;  /* 0x000000ff12ff99a7 */ /* 0x0005e2000810043f */
[----:B------:R-:W-:Y:S05]  /*22c90*/  @P0 BRA `(.L_x_6003) ;  /* 0xffffffec00080947 */ /* 0x000fea000383ffff */
.L_x_5983:
[----:B------:R-:W-:Y:S04]  /*22ca0*/  BSSY B0, `(.L_x_6004) ;  /* 0x000000e000007945 */ /* 0x000fe80003800000 */
[----:B------:R-:W-:Y:S05]  /*22cb0*/  @P1 BRA `(.L_x_6005) ;  /* 0x0000000000301947 */ /* 0x000fea0003800000 */
[----:B-----5:R-:W1:Y:S01]  /*22cc0*/  S2R R2, SR_LANEID ;  /* 0x0000000000027919 */ /* 0x020e620000000000 */
[----:B------:R-:W-:Y:S01]  /*22cd0*/  VOTEU.ANY UR4, UPT, PT ;  /* 0x0000000000047886 */ /* 0x000fe200038e0100 */
[----:B------:R-:W3:Y:S01]  /*22ce0*/  LDC.64 R4, c[0x0][0xc38] ;  /* 0x00030e00ff047b82 */ /* 0x000ee20000000a00 */
[----:B------:R-:W1:Y:S02]  /*22cf0*/  FLO.U32 R0, UR4 ;  /* 0x0000000400007d00 */ /* 0x000e6400080e0000 */
[----:B-1----:R-:W-:-:S06]  /*22d00*/  ISETP.EQ.U32.AND P0, PT, R0, R2, PT ;  /* 0x000000020000720c */ /* 0x002fcc0003f02070 */
[----:B------:R-:W3:Y:S07]  /*22d10*/  POPC R2, UR4 ;  /* 0x0000000400027d09 */ /* 0x000eee0008000000 */
[----:B---3--:R-:W3:Y:S04]  /*22d20*/  @P0 ATOMG.E.ADD.STRONG.GPU PT, R2, desc[UR60][R4.64], R2 ;  /* 0x00000002040209a8 */ /* 0x008ee800081ee1fc */
[----:B---3--:R1:W3:Y:S02]  /*22d30*/  SHFL.IDX PT, R2, R2, R0, 0x1f ;  /* 0x00001f0002027589 */ /* 0x0082e400000e0000 */
[----:B-1----:R-:W1:Y:S02]  /*22d40*/  S2R R0, SR_LTMASK ;  /* 0x0000000000007919 */ /* 0x002e640000003900 */
[----:B-1----:R-:W-:-:S06]  /*22d50*/  LOP3.LUT R0, R0, UR4, RZ, 0xc0, !PT ;  /* 0x0000000400007c12 */ /* 0x002fcc000f8ec0ff */
[----:B------:R-:W3:Y:S02]  /*22d60*/  POPC R0, R0 ;  /* 0x0000000000007309 */ /* 0x000ee40000000000 */
[----:B---3--:R-:W-:-:S07]  /*22d70*/  IADD3 R16, R2, UR40, R0 ;  /* 0x0000002802107c10 */ /* 0x008fce000fffe000 */
.L_x_6005:
[----:B------:R-:W-:Y:S05]  /*22d80*/  BSYNC B0 ;  /* 0x0000000000007941 */ /* 0x000fea0003800000 */
.L_x_6004:
[----:B------:R-:W-:-:S06]  /*22d90*/  UISETP.NE.AND UP0, UPT, UR38, 0x3, UPT ;  /* 0x000000032600788c */ /* 0x000fcc000bf05270 */
[----:B------:R-:W-:-:S13]  /*22da0*/  PLOP3.LUT P0, PT, PT, PT, UP0, 0x80, 0x0 ;  /* 0x000000000000781c */ /* 0x000fda0003f0f008 */
[----:B------:R-:W-:Y:S05]  /*22db0*/  @!P0 BRA `(.L_x_6006) ;  /* 0x0000000000048947 */ /* 0x000fea0003800000 */
[----:B------:R-:W-:Y:S01]  /*22dc0*/  BPT.TRAP 0x1 ;  /* 0x000000040000795c */ /* 0x000fe20000300000 */
.L_x_6006:
[----:B-----5:R-:W3:Y:S04]  /*22dd0*/  LDL R2, [R1+0x10] ;  /* 0x0000100001027983 */ /* 0x020ee80000100800 */
[----:B0-----:R-:W4:Y:S01]  /*22de0*/  LDL R3, [R1+0x8] ;  /* 0x0000080001037983 */ /* 0x001f220000100800 */
[----:B------:R-:W-:Y:S01]  /*22df0*/  MOV R4, 0x400 ;  /* 0x0000040000047802 */ /* 0x000fe20000000f00 */
[----:B------:R-:W-:Y:S01]  /*22e00*/  IMAD.U32 R0, RZ, RZ, UR39 ;  /* 0x00000027ff007e24 */ /* 0x000fe2000f8e00ff */
[----:B------:R-:W-:Y:S01]  /*22e10*/  BSSY B0, `(.L_x_6007) ;  /* 0x0000009000007945 */ /* 0x000fe20003800000 */
[----:B------:R-:W0:Y:S03]  /*22e20*/  S2R R5, SR_CgaCtaId ;  /* 0x0000000000057919 */ /* 0x000e260000008800 */
[----:B------:R-:W-:-:S02]  /*22e30*/  ISETP.NE.AND P2, PT, R0, 0x3, PT ;  /* 0x000000030000780c */ /* 0x000fc40003f45270 */
[----:B0-----:R-:W-:Y:S02]  /*22e40*/  LEA R4, R5, R4, 0x18 ;  /* 0x0000000405047211 */ /* 0x001fe400078ec0ff */
[----:B---3--:R-:W-:-:S04]  /*22e50*/  LOP3.LUT R2, R2, 0x1, RZ, 0x3c, !PT ;  /* 0x0000000102027812 */ /* 0x008fc800078e3cff */
[----:B------:R-:W-:Y:S01]  /*22e60*/  SHF.L.U32 R2, R2, 0x1f, RZ ;  /* 0x0000001f02027819 */ /* 0x000fe200000006ff */
[----:B----4-:R-:W-:-:S04]  /*22e70*/  IMAD R0, R3, 0x8, R4 ;  /* 0x0000000803007824 */ /* 0x010fc800078e0204 */
[----:B------:R-:W0:Y:S02]  /*22e80*/  SYNCS.PHASECHK.TRANS64.TRYWAIT P0, [R0+URZ+0x2e870], R2 ;  /* 0x02e87002000075a7 */ /* 0x000e24000800017f */
[----:B0-----:R-:W-:Y:S05]  /*22e90*/  @!P0 BRA `(.L_x_6008) ;  /* 0x0000003800588947 */ /* 0x001fea0003800000 */
.L_x_6129:
[----:B------:R-:W-:Y:S05]  /*22ea0*/  BSYNC B0 ;  /* 0x0000000000007941 */ /* 0x000fea0003800000 */
.L_x_6007:
[----:B------:R-:W-:Y:S05]  /*22eb0*/  @!P2 BRA `(.L_x_6009) ;  /* 0x000000000004a947 */ /* 0x000fea0003800000 */
[----:B------:R-:W-:Y:S01]  /*22ec0*/  BPT.TRAP 0x1 ;  /* 0x000000040000795c */ /* 0x000fe20000300000 */
.L_x_6009:
[----:B0-----:R-:W3:Y:S02]  /*22ed0*/  LDL R2, [R1+0x10] ;  /* 0x0000100001027983 */ /* 0x001ee40000100800 */
[----:B---3--:R-:W-:-:S04]  /*22ee0*/  SHF.L.U32 R2, R2, 0x1f, RZ ;  /* 0x0000001f02027819 */ /* 0x008fc800000006ff */
[----:B------:R-:W0:Y:S02]  /*22ef0*/  SYNCS.PHASECHK.TRANS64.TRYWAIT P0, [R0+URZ+0x2e860], R2 ;  /* 0x02e86002000075a7 */ /* 0x000e24000800017f */
[----:B0-----:R-:W-:Y:S05]  /*22f00*/  @!P0 BRA `(.L_x_6010) ;  /* 0x0000003800508947 */ /* 0x001fea0003800000 */
.L_x_6130:
[----:B------:R-:W3:Y:S04]  /*22f10*/  LDL R12, [R1+0x24] ;  /* 0x00002400010c7983 */ /* 0x000ee80000100800 */
[----:B------:R1:W-:Y:S04]  /*22f20*/  STL [R1+0xb0], R16 ;  /* 0x0000b01001007387 */ /* 0x0003e80000100800 */
[----:B-1----:R-:W4:Y:S04]  /*22f30*/  LDL R16, [R1+0x4] ;  /* 0x0000040001107983 */ /* 0x002f280000100800 */
[----:B------:R0:W-:Y:S04]  /*22f40*/  STL [R1+0xac], R0 ;  /* 0x0000ac0001007387 */ /* 0x0001e80000100800 */
[----:B0-----:R-:W3:Y:S04]  /*22f50*/  LDL R0, [R1] ;  /* 0x0000000001007983 */ /* 0x001ee80000100800 */
[----:B--2---:R-:W2:Y:S01]  /*22f60*/  LDL.LU R18, [R1+0x48] ;  /* 0x0000480001127983 */ /* 0x004ea20000300800 */
[----:B------:R-:W-:-:S03]  /*22f70*/  MOV R13, 0x400 ;  /* 0x00000400000d7802 */ /* 0x000fc60000000f00 */
[----:B------:R-:W4:Y:S01]  /*22f80*/  LDL R17, [R1+0x8] ;  /* 0x0000080001117983 */ /* 0x000f220000100800 */
[----:B------:R-:W0:Y:S01]  /*22f90*/  S2R R14, SR_CgaCtaId ;  /* 0x00000000000e7919 */ /* 0x000e220000008800 */
[----:B------:R-:W-:Y:S05]  /*22fa0*/  WARPSYNC.ALL ;  /* 0x0000000000007948 */ /* 0x000fea0003800000 */
[----:B0-----:R-:W-:Y:S01]  /*22fb0*/  LEA R13, R14, R13, 0x18 ;  /* 0x0000000d0e0d7211 */ /* 0x001fe200078ec0ff */
[----:B----4-:R-:W-:-:S05]  /*22fc0*/  IMAD R3, R17, 0x7000, RZ ;  /* 0x0000700011037824 */ /* 0x010fca00078e02ff */
[----:B------:R-:W-:-:S05]  /*22fd0*/  LOP3.LUT R2, R3, R16, RZ, 0xfc, !PT ;  /* 0x0000001003027212 */ /* 0x000fca00078efcff */
[----:B------:R-:W-:-:S05]  /*22fe0*/  IMAD.IADD R2, R13, 0x1, R2 ;  /* 0x000000010d027824 */ /* 0x000fca00078e0202 */
[----:B------:R3:W0:Y:S02]  /*22ff0*/  LDSM.16.MT88.4 R4, [R2+0xe400] ;  /* 0x00e400000204783b */ /* 0x0006240000004200 */
[----:B---3--:R-:W-:Y:S02]  /*23000*/  IADD3 R2, R13, R12, R3 ;  /* 0x0000000c0d027210 */ /* 0x008fe40007ffe003 */
[C-C-:B0-----:R-:W-:Y:S02]  /*23010*/  PRMT R8, R4.reuse, 0x6420, R5.reuse ;  /* 0x0000642004087816 */ /* 0x141fe40000000005 */
[----:B------:R-:W-:Y:S02]  /*23020*/  PRMT R9, R4, 0x7531, R5 ;  /* 0x0000753104097816 */ /* 0x000fe40000000005 */
[C-C-:B------:R-:W-:Y:S02]  /*23030*/  PRMT R10, R6.reuse, 0x6420, R7.reuse ;  /* 0x00006420060a7816 */ /* 0x140fe40000000007 */
[----:B------:R-:W-:-:S02]  /*23040*/  PRMT R11, R6, 0x7531, R7 ;  /* 0x00007531060b7816 */ /* 0x000fc40000000007 */
[----:B------:R-:W0:Y:S01]  /*23050*/  LDSM.16.MT88.4 R4, [R2+0xe400] ;  /* 0x00e400000204783b */ /* 0x000e220000004200 */
[----:B------:R-:W-:-:S04]  /*23060*/  LOP3.LUT R12, R3, R0, RZ, 0xfc, !PT ;  /* 0x00000000030c7212 */ /* 0x000fc800078efcff */
[----:B--2---:R-:W-:-:S05]  /*23070*/  IADD3 R12, R18, R12, RZ ;  /* 0x0000000c120c7210 */ /* 0x004fca0007ffe0ff */
[----:B------:R0:W-:Y:S02]  /*23080*/  STSM.16.M88.4 [R12], R8 ;  /* 0x000000080c007844 */ /* 0x0001e40000000200 */
[C-C-:B0-----:R-:W-:Y:S02]  /*23090*/  PRMT R8, R4.reuse, 0x6420, R5.reuse ;  /* 0x0000642004087816 */ /* 0x141fe40000000005 */
[----:B------:R-:W-:Y:S02]  /*230a0*/  PRMT R9, R4, 0x7531, R5 ;  /* 0x0000753104097816 */ /* 0x000fe40000000005 */
[----:B------:R-:W-:Y:S02]  /*230b0*/  LOP3.LUT R4, R3, 0x800, R0, 0xfe, !PT ;  /* 0x0000080003047812 */ /* 0x000fe400078efe00 */
        /* <DEDUP_REMOVED lines=97> */
[----:B------:R-:W3:Y:S04]  /*236d0*/  LDL.LU R14, [R1+0x14] ;  /* 0x00001400010e7983 */ /* 0x000ee80000300800 */
[----:B------:R-:W4:Y:S01]  /*236e0*/  LDL R15, [R1+0x28] ;  /* 0x00002800010f7983 */ /* 0x000f220000100800 */
[----:B0-----:R-:W-:-:S02]  /*236f0*/  PRMT R8, R4, 0x6420, R5 ;  /* 0x0000642004087816 */ /* 0x001fc40000000005 */
[----:B------:R-:W-:Y:S02]  /*23700*/  PRMT R9, R4, 0x7531, R5 ;  /* 0x0000753104097816 */ /* 0x000fe40000000005 */
[C-C-:B------:R-:W-:Y:S02]  /*23710*/  PRMT R10, R6.reuse, 0x6420, R7.reuse ;  /* 0x00006420060a7816 */ /* 0x140fe40000000007 */
[----:B------:R-:W-:Y:S02]  /*23720*/  PRMT R11, R6, 0x7531, R7 ;  /* 0x00007531060b7816 */ /* 0x000fe40000000007 */
[----:B--2---:R-:W-:-:S05]  /*23730*/  IADD3 R4, R18, R13, R3 ;  /* 0x0000000d12047210 */ /* 0x004fca0007ffe003 */
[----:B------:R0:W-:Y:S02]  /*23740*/  STSM.16.M88.4 [R4], R8 ;  /* 0x0000000804007844 */ /* 0x0001e40000000200 */
[----:B0-----:R-:W-:-:S05]  /*23750*/  VIADD R8, R3, 0x6000 ;  /* 0x0000600003087836 */ /* 0x001fca0000000000 */
[C---:B------:R-:W-:Y:S02]  /*23760*/  LOP3.LUT R4, R8.reuse, R16, RZ, 0xfc, !PT ;  /* 0x0000001008047212 */ /* 0x040fe400078efcff */
[----:B------:R0:W5:Y:S01]  /*23770*/  LDL.LU R16, [R1+0xb0] ;  /* 0x0000b00001107983 */ /* 0x0001620000300800 */
[----:B------:R-:W-:-:S03]  /*23780*/  LOP3.LUT R8, R8, R0, RZ, 0xfc, !PT ;  /* 0x0000000008087212 */ /* 0x000fc600078efcff */
[----:B------:R0:W5:Y:S01]  /*23790*/  LDL.LU R0, [R1+0xac] ;  /* 0x0000ac0001007983 */ /* 0x0001620000300800 */
[----:B---3--:R-:W-:-:S06]  /*237a0*/  IMAD.IADD R4, R14, 0x1, R4 ;  /* 0x000000010e047824 */ /* 0x008fcc00078e0204 */
[----:B------:R-:W1:Y:S01]  /*237b0*/  LDSM.16.MT88.4 R4, [R4+0xe400] ;  /* 0x00e400000404783b */ /* 0x000e620000004200 */
[C---:B----4-:R-:W-:Y:S01]  /*237c0*/  IADD3 R12, R18.reuse, R15, R3 ;  /* 0x0000000f120c7210 */ /* 0x050fe20007ffe003 */
[----:B------:R-:W-:Y:S01]  /*237d0*/  IMAD.IADD R3, R18, 0x1, R8 ;  /* 0x0000000112037824 */ /* 0x000fe200078e0208 */
[C-C-:B-1----:R-:W-:Y:S02]  /*237e0*/  PRMT R8, R4.reuse, 0x6420, R5.reuse ;  /* 0x0000642004087816 */ /* 0x142fe40000000005 */
[----:B------:R-:W-:Y:S02]  /*237f0*/  PRMT R9, R4, 0x7531, R5 ;  /* 0x0000753104097816 */ /* 0x000fe40000000005 */
[C-C-:B------:R-:W-:Y:S02]  /*23800*/  PRMT R10, R6.reuse, 0x6420, R7.reuse ;  /* 0x00006420060a7816 */ /* 0x140fe40000000007 */
[----:B------:R-:W-:Y:S02]  /*23810*/  PRMT R11, R6, 0x7531, R7 ;  /* 0x00007531060b7816 */ /* 0x000fe40000000007 */
[----:B------:R-:W1:Y:S04]  /*23820*/  LDSM.16.MT88.4 R4, [R2+0x14400] ;  /* 0x014400000204783b */ /* 0x000e680000004200 */
[----:B------:R1:W-:Y:S02]  /*23830*/  STSM.16.M88.4 [R3], R8 ;  /* 0x0000000803007844 */ /* 0x0003e40000000200 */
        /* <DEDUP_REMOVED lines=13> */
.L_x_6011:
[----:B------:R-:W2:Y:S01]  /*23910*/  LDL.LU R3, [R1+0x10] ;  /* 0x0000100001037983 */ /* 0x000ea20000300800 */
[----:B-1---5:R1:W-:Y:S02]  /*23920*/  SYNCS.ARRIVE.TRANS64.A1T0 RZ, [R0+URZ+0x2e850], RZ ;  /* 0x02e850ff00ff79a7 */ /* 0x0223e4000810003f */
[----:B-1----:R-:W-:-:S04]  /*23930*/  @!P1 IADD3 R0, R0, 0x2e880, RZ ;  /* 0x0002e88000009810 */ /* 0x002fc80007ffe0ff */
[----:B------:R-:W-:Y:S01]  /*23940*/  @!P1 PRMT R0, RZ, 0x654, R0 ;  /* 0x00000654ff009816 */ /* 0x000fe20000000000 */
[----:B------:R-:W-:Y:S06]  /*23950*/  BAR.SYNC.DEFER_BLOCKING 0x2, 0x80 ;  /* 0x0082000000007b1d */ /* 0x000fec0000010000 */
[----:B------:R1:W-:Y:S02]  /*23960*/  @!P1 SYNCS.ARRIVE.TRANS64.RED.A1T0 RZ, [R0+URZ], RZ ;  /* 0x000000ff00ff99a7 */ /* 0x0003e4000810043f */
[----:B-1----:R-:W-:-:S05]  /*23970*/  VIADD R0, R17, 0x1 ;  /* 0x0000000111007836 */ /* 0x002fca0000000000 */
[----:B------:R-:W-:-:S04]  /*23980*/  ISETP.NE.AND P0, PT, R0, 0x2, PT ;  /* 0x000000020000780c */ /* 0x000fc80003f05270 */
[----:B------:R-:W-:Y:S02]  /*23990*/  SEL R2, RZ, 0x1, P0 ;  /* 0x00000001ff027807 */ /* 0x000fe40000000000 */
[----:B------:R-:W-:-:S05]  /*239a0*/  SEL R0, R0, RZ, P0 ;  /* 0x000000ff00007207 */ /* 0x000fca0000000000 */
[----:B------:R1:W-:Y:S01]  /*239b0*/  STL [R1+0x8], R0 ;  /* 0x0000080001007387 */ /* 0x0003e20000100800 */
[----:B--2---:R-:W-:-:S05]  /*239c0*/  LOP3.LUT R3, R3, R2, RZ, 0x3c, !PT ;  /* 0x0000000203037212 */ /* 0x004fca00078e3cff */
[----:B------:R1:W-:Y:S02]  /*239d0*/  STL [R1+0x10], R3 ;  /* 0x0000100301007387 */ /* 0x0003e40000100800 */
.L_x_5966:
[----:B------:R-:W-:Y:S05]  /*239e0*/  BSYNC B6 ;  /* 0x0000000000067941 */ /* 0x000fea0003800000 */
.L_x_5964:
[----:B-1----:R-:W2:Y:S02]  /*239f0*/  LDL R0, [R1+0x5c] ;  /* 0x00005c0001007983 */ /* 0x002ea40000100800 */
[----:B--2---:R-:W-:-:S13]  /*23a00*/  LOP3.LUT P0, RZ, R0, 0x2, RZ, 0xc0, !PT ;  /* 0x0000000200ff7812 */ /* 0x004fda000780c0ff */
        /* <DEDUP_REMOVED lines=9> */
.L_x_6012:
[----:B------:R-:W1:Y:S01]  /*23aa0*/  S2R R0, SR_TID.X ;  /* 0x0000000000007919 */ /* 0x000e620000002100 */
[----:B------:R-:W-:Y:S01]  /*23ab0*/  UMOV UR4, 0xffffffff ;  /* 0xffffffff00047882 */ /* 0x000fe20000000000 */
[----:B-1----:R-:W-:-:S04]  /*23ac0*/  LOP3.LUT R7, R0, 0x1f, RZ, 0xc0, !PT ;  /* 0x0000001f00077812 */ /* 0x002fc800078ec0ff */
        /* <DEDUP_REMOVED lines=12> */
[----:B------:R-:W-:Y:S01]  /*23b90*/  ISETP.GE.U32.AND P5, PT, R7, 0x10, PT ;  /* 0x000000100700780c */ /* 0x000fe20003fa6070 */
[----:B------:R-:W-:Y:S01]  /*23ba0*/  SHFL.IDX PT, R4, R16, 0x1, 0x1f ;  /* 0x00201f0010047f89 */ /* 0x000fe200000e0000 */
[----:B-1----:R-:W-:Y:S01]  /*23bb0*/  IMAD.MOV.U32 R2, RZ, RZ, RZ ;  /* 0x000000ffff027224 */ /* 0x002fe200078e00ff */
[----:B--2---:R-:W-:-:S02]  /*23bc0*/  @!P1 MOV R2, R3 ;  /* 0x0000000300029202 */ /* 0x004fc40000000f00 */
[----:B------:R-:W-:-:S03]  /*23bd0*/  ISETP.NE.AND P1, PT, R7, RZ, PT ;  /* 0x000000ff0700720c */ /* 0x000fc60003f25270 */
        /* <DEDUP_REMOVED lines=15> */
[----:B------:R1:W2:Y:S02]  /*23cd0*/  SHFL.IDX PT, R6, R3, 0x1f, 0x1f ;  /* 0x03e01f0003067f89 */ /* 0x0002a400000e0000 */
.L_x_6140:
[----:B------:R-:W-:Y:S01]  /*23ce0*/  ULDC UR4, c[0x0][0xc10] ;  /* 0x0003040000047ab9 */ /* 0x000fe20000000800 */
[----:B------:R-:W-:Y:S01]  /*23cf0*/  MOV R5, R3 ;  /* 0x0000000300057202 */ /* 0x000fe20000000f00 */
[----:B------:R-:W-:-:S04]  /*23d00*/  IMAD.U32 R16, RZ, RZ, UR4 ;  /* 0x00000004ff107e24 */ /* 0x000fc8000f8e00ff */
[----:B--2---:R-:W-:-:S04]  /*23d10*/  IMAD R6, R6, R16, RZ ;  /* 0x0000001006067224 */ /* 0x004fc800078e02ff */
[----:B------:R-:W-:-:S05]  /*23d20*/  IMAD.IADD R4, R4, 0x1, R6 ;  /* 0x0000000104047824 */ /* 0x000fca00078e0206 */
[----:B------:R-:W-:-:S13]  /*23d30*/  ISETP.GT.AND P6, PT, R4, R0, PT ;  /* 0x000000000400720c */ /* 0x000fda0003fc4270 */
[----:B------:R-:W-:Y:S05]  /*23d40*/  @P6 BRA `(.L_x_6015) ;  /* 0x0000000000a06947 */ /* 0x000fea0003800000 */
.L_x_6020:
[----:B------:R-:W2:Y:S01]  /*23d50*/  LDC R2, c[0x0][0xc14] ;  /* 0x00030500ff027b82 */ /* 0x000ea20000000800 */
[----:B------:R-:W-:-:S05]  /*23d60*/  VIADD R19, R19, 0x1f ;  /* 0x0000001f13137836 */ /* 0x000fca0000000000 */
[----:B--2---:R-:W-:-:S13]  /*23d70*/  ISETP.GE.AND P6, PT, R19, R2, PT ;  /* 0x000000021300720c */ /* 0x004fda0003fc6270 */
[----:B------:R-:W-:Y:S05]  /*23d80*/  @P6 BRA `(.L_x_6016) ;  /* 0x00000004004c6947 */ /* 0x000fea0003800000 */
[----:B-1----:R-:W1:Y:S01]  /*23d90*/  S2R R3, SR_TID.X ;  /* 0x0000000000037919 */ /* 0x002e620000002100 */
[----:B------:R-:W-:Y:S01]  /*23da0*/  BSSY B0, `(.L_x_6017) ;  /* 0x0000009000007945 */ /* 0x000fe20003800000 */
[----:B-1----:R-:W-:-:S05]  /*23db0*/  LOP3.LUT R3, R3, 0x1f, RZ, 0xc0, !PT ;  /* 0x0000001f03037812 */ /* 0x002fca00078ec0ff */
[----:B------:R-:W-:-:S05]  /*23dc0*/  IMAD.IADD R3, R19, 0x1, R3 ;  /* 0x0000000113037824 */ /* 0x000fca00078e0203 */
[----:B------:R-:W-:Y:S01]  /*23dd0*/  ISETP.GE.OR P6, PT, R3, R2, !P0 ;  /* 0x000000020300720c */ /* 0x000fe200047c6670 */
[----:B------:R-:W-:-:S12]  /*23de0*/  IMAD.MOV.U32 R2, RZ, RZ, RZ ;  /* 0x000000ffff027224 */ /* 0x000fd800078e00ff */
[----:B------:R-:W-:Y:S05]  /*23df0*/  @P6 BRA `(.L_x_6018) ;  /* 0x00000000000c6947 */ /* 0x000fea0003800000 */
[----:B------:R-:W1:Y:S02]  /*23e00*/  LDC.64 R6, c[0x0][0xc58] ;  /* 0x00031600ff067b82 */ /* 0x000e640000000a00 */
[----:B-1----:R-:W-:-:S06]  /*23e10*/  IMAD.WIDE R2, R3, 0x4, R6 ;  /* 0x0000000403027825 */ /* 0x002fcc00078e0206 */
[----:B------:R1:W5:Y:S02]  /*23e20*/  LDG.E R2, desc[UR60][R2.64] ;  /* 0x0000003c02027981 */ /* 0x000364000c1e1900 */
.L_x_6018:
[----:B------:R-:W-:Y:S05]  /*23e30*/  BSYNC B0 ;  /* 0x0000000000007941 */ /* 0x000fea0003800000 */
.L_x_6017:
[----:B------:R-:W-:-:S03]  /*23e40*/  UMOV UR4, 0xffffffff ;  /* 0xffffffff00047882 */ /* 0x000fc60000000000 */
[----:B------:R-:W-:Y:S05]  /*23e50*/  BRA.DIV UR4, `(.L_x_6019) ;  /* 0x0000002e04cc7947 */ /* 0x000fea000b800000 */
[----:B-1---5:R-:W1:Y:S02]  /*23e60*/  SHFL.UP PT, R3, R2, 0x1, RZ ;  /* 0x0420000002037989 */ /* 0x022e6400000e00ff */
        /* <DEDUP_REMOVED lines=14> */
[----:B------:R1:W2:Y:S02]  /*23f50*/  SHFL.IDX PT, R6, R3, 0x1f, 0x1f ;  /* 0x03e01f0003067f89 */ /* 0x0002a400000e0000 */
.L_x_6148:
[----:B------:R-:W-:Y:S02]  /*23f60*/  ULDC UR4, c[0x0][0xc10] ;  /* 0x0003040000047ab9 */ /* 0x000fe40000000800 */
[----:B------:R-:W-:-:S04]  /*23f70*/  IMAD.U32 R16, RZ, RZ, UR4 ;  /* 0x00000004ff107e24 */ /* 0x000fc8000f8e00ff */
[----:B--2---:R-:W-:-:S04]  /*23f80*/  IMAD R6, R6, R16, RZ ;  /* 0x0000001006067224 */ /* 0x004fc800078e02ff */
[----:B------:R-:W-:-:S05]  /*23f90*/  IMAD.IADD R4, R6, 0x1, R4 ;  /* 0x0000000106047824 */ /* 0x000fca00078e0204 */
[----:B------:R-:W-:-:S13]  /*23fa0*/  ISETP.GT.AND P6, PT, R4, R0, PT ;  /* 0x000000000400720c */ /* 0x000fda0003fc4270 */
[----:B------:R-:W-:Y:S05]  /*23fb0*/  @!P6 BRA `(.L_x_6020) ;  /* 0xfffffffc0064e947 */ /* 0x000fea000383ffff */
[----:B------:R-:W-:-:S07]  /*23fc0*/  IMAD.MOV.U32 R5, RZ, RZ, R3 ;  /* 0x000000ffff057224 */ /* 0x000fce00078e0003 */
.L_x_6015:
[----:B------:R-:W-:Y:S01]  /*23fd0*/  IADD3 R6, -R6, R4, RZ ;  /* 0x0000000406067210 */ /* 0x000fe20007ffe1ff */
[----:B------:R-:W-:-:S04]  /*23fe0*/  UMOV UR4, 0xffffffff ;  /* 0xffffffff00047882 */ /* 0x000fc80000000000 */
[----:B-1----:R-:W-:-:S05]  /*23ff0*/  IMAD R3, R5, R16, R6 ;  /* 0x0000001005037224 */ /* 0x002fca00078e0206 */
[----:B------:R-:W-:Y:S01]  /*24000*/  ISETP.GT.AND P6, PT, R3, R0, PT ;  /* 0x000000000300720c */ /* 0x000fe20003fc4270 */
[----:B------:R-:W-:-:S12]  /*24010*/  BRA.DIV UR4, `(.L_x_6021) ;  /* 0x0000003204347947 */ /* 0x000fd8000b800000 */
[----:B------:R-:W-:-:S04]  /*24020*/  VOTE.ANY R4, PT, !P6 ;  /* 0x0000000000047806 */ /* 0x000fc800070e0100 */
[----:B------:R-:W1:Y:S02]  /*24030*/  POPC R3, R4 ;  /* 0x0000000400037309 */ /* 0x000e640000000000 */
[----:B-1----:R1:W2:Y:S02]  /*24040*/  SHFL.IDX PT, R2, R2, R3, 0x1f ;  /* 0x00001f0302027589 */ /* 0x0022a400000e0000 */
.L_x_6152:
[----:B------:R-:W-:Y:S01]  /*24050*/  ISETP.NE.AND P0, PT, R4, RZ, PT ;  /* 0x000000ff0400720c */ /* 0x000fe20003f05270 */
[----:B------:R-:W-:-:S12]  /*24060*/  IMAD.MOV.U32 R4, RZ, RZ, RZ ;  /* 0x000000ffff047224 */ /* 0x000fd800078e00ff */
[----:B------:R-:W-:Y:S05]  /*24070*/  @!P0 BRA `(.L_x_6022) ;  /* 0x0000000000108947 */ /* 0x000fea0003800000 */
[----:B------:R-:W-:Y:S01]  /*24080*/  UMOV UR4, 0xffffffff ;  /* 0xffffffff00047882 */ /* 0x000fe20000000000 */
[----:B0-----:R-:W-:Y:S02]  /*24090*/  VIADD R12, R3, 0xffffffff ;  /* 0xffffffff030c7836 */ /* 0x001fe40000000000 */
[----:B------:R-:W-:Y:S05]  /*240a0*/  BRA.DIV UR4, `(.L_x_6023) ;  /* 0x0000003204587947 */ /* 0x000fea000b800000 */
[----:B------:R3:W4:Y:S02]  /*240b0*/  SHFL.IDX PT, R4, R5, R12, 0x1f ;  /* 0x00001f0c05047589 */ /* 0x00072400000e0000 */
.L_x_6022:
[----:B----4-:R-:W-:Y:S01]  /*240c0*/  IMAD R16, R4, R16, R6 ;  /* 0x0000001004107224 */ /* 0x010fe200078e0206 */
[-C--:B--2---:R-:W-:Y:S01]  /*240d0*/  IABS R6, R2.reuse ;  /* 0x0000000200067213 */ /* 0x084fe20000000000 */
[----:B------:R-:W-:Y:S02]  /*240e0*/  IMAD.IADD R19, R3, 0x1, R19 ;  /* 0x0000000103137824 */ /* 0x000fe400078e0213 */
[----:B------:R-:W-:Y:S01]  /*240f0*/  IMAD.IADD R17, R0, 0x1, -R16 ;  /* 0x0000000100117824 */ /* 0x000fe200078e0a10 */
[----:B------:R-:W2:Y:S01]  /*24100*/  I2F.RP R4, R6 ;  /* 0x0000000600047306 */ /* 0x000ea20000209400 */
[----:B------:R-:W-:-:S05]  /*24110*/  IABS R0, R2 ;  /* 0x0000000200007213 */ /* 0x000fca0000000000 */
[----:B------:R-:W-:Y:S02]  /*24120*/  IMAD.MOV R0, RZ, RZ, -R0 ;  /* 0x000000ffff007224 */ /* 0x000fe400078e0a00 */
[----:B--2---:R-:W2:Y:S02]  /*24130*/  MUFU.RCP R4, R4 ;  /* 0x0000000400047308 */ /* 0x004ea40000001000 */
[----:B--2---:R-:W-:-:S06]  /*24140*/  VIADD R4, R4, 0xffffffe ;  /* 0x0ffffffe04047836 */ /* 0x004fcc0000000000 */
[----:B---3--:R-:W2:Y:S02]  /*24150*/  F2I.FTZ.U32.TRUNC.NTZ R5, R4 ;  /* 0x0000000400057305 */ /* 0x008ea4000021f000 */
[----:B--2---:R-:W-:-:S05]  /*24160*/  IADD3 R4, RZ, -R5, RZ ;  /* 0x80000005ff047210 */ /* 0x004fca0007ffe0ff */
[----:B------:R-:W-:Y:S02]  /*24170*/  IMAD R7, R4, R6, RZ ;  /* 0x0000000604077224 */ /* 0x000fe400078e02ff */
[----:B------:R-:W-:-:S04]  /*24180*/  IMAD.MOV.U32 R4, RZ, RZ, RZ ;  /* 0x000000ffff047224 */ /* 0x000fc800078e00ff */
[----:B------:R-:W-:Y:S01]  /*24190*/  IMAD.HI.U32 R7, R5, R7, R4 ;  /* 0x0000000705077227 */ /* 0x000fe200078e0004 */
[----:B------:R-:W-:Y:S02]  /*241a0*/  IABS R4, R17 ;  /* 0x0000001100047213 */ /* 0x000fe40000000000 */
[----:B------:R-:W-:-:S03]  /*241b0*/  MOV R5, R0 ;  /* 0x0000000000057202 */ /* 0x000fc60000000f00 */
        /* <DEDUP_REMOVED lines=16> */
.L_x_6016:
[----:B------:R-:W-:Y:S01]  /*242c0*/  UMOV UR4, URZ ;  /* 0x0000003f00047c82 */ /* 0x000fe20008000000 */
[----:B------:R-:W-:Y:S01]  /*242d0*/  UMOV UR5, URZ ;  /* 0x0000003f00057c82 */ /* 0x000fe20008000000 */
[----:B------:R-:W-:Y:S01]  /*242e0*/  ULDC UR6, c[0x0][0xc14] ;  /* 0x0003050000067ab9 */ /* 0x000fe20000000800 */
[----:B------:R-:W-:Y:S01]  /*242f0*/  MOV R16, R0 ;  /* 0x0000000000107202 */ /* 0x000fe20000000f00 */
[----:B------:R-:W-:Y:S02]  /*24300*/  IMAD.U32 R17, RZ, RZ, UR4 ;  /* 0x00000004ff117e24 */ /* 0x000fe4000f8e00ff */
[----:B------:R-:W-:Y:S02]  /*24310*/  IMAD.U32 R18, RZ, RZ, UR5 ;  /* 0x00000005ff127e24 */ /* 0x000fe4000f8e00ff */
[----:B------:R-:W-:-:S07]  /*24320*/  IMAD.U32 R19, RZ, RZ, UR6 ;  /* 0x00000006ff137e24 */ /* 0x000fce000f8e00ff */
.L_x_6024:
[----:B------:R-:W2:Y:S01]  /*24330*/  S2R R0, SR_TID.X ;  /* 0x0000000000007919 */ /* 0x000ea20000002100 */
[----:B------:R-:W-:Y:S05]  /*24340*/  WARPSYNC.ALL ;  /* 0x0000000000007948 */ /* 0x000fea0003800000 */
[----:B------:R-:W-:Y:S01]  /*24350*/  BAR.SYNC.DEFER_BLOCKING 0x4, 0x180 ;  /* 0x0106000000007b1d */ /* 0x000fe20000010000 */
[----:B--2---:R-:W-:-:S04]  /*24360*/  LOP3.LUT R0, R0, 0x1f, RZ, 0xc0, !PT ;  /* 0x0000001f00007812 */ /* 0x004fc800078ec0ff */
[----:B------:R-:W-:-:S13]  /*24370*/  ISETP.NE.AND P0, PT, R0, RZ, PT ;  /* 0x000000ff0000720c */ /* 0x000fda0003f05270 */
[----:B------:R-:W2:Y:S01]  /*24380*/  @!P0 S2R R0, SR_CgaCtaId ;  /* 0x0000000000008919 */ /* 0x000ea20000008800 */
[----:B------:R-:W-:-:S04]  /*24390*/  @!P0 MOV R2, 0x400 ;  /* 0x0000040000028802 */ /* 0x000fc80000000f00 */
[----:B--2---:R-:W-:-:S05]  /*243a0*/  @!P0 LEA R0, R0, R2, 0x18 ;  /* 0x0000000200008211 */ /* 0x004fca00078ec0ff */
[----:B------:R2:W-:Y:S01]  /*243b0*/  @!P0 STS.128 [R0+0x2e8d0], R16 ;  /* 0x02e8d01000008388 */ /* 0x0005e20000000c00 */
[----:B------:R-:W-:Y:S06]  /*243c0*/  BAR.ARV 0x5, 0x180 ;  /* 0x0146000000007b1d */ /* 0x000fec0000002000 */
.L_x_6013:
[----:B------:R-:W-:Y:S02]  /*243d0*/  ULDC UR4, c[0x0][0xc14] ;  /* 0x0003050000047ab9 */ /* 0x000fe40000000800 */
[----:B-1----:R-:W-:-:S13]  /*243e0*/  ISETP.GE.AND P0, PT, R19, UR4, PT ;  /* 0x0000000413007c0c */ /* 0x002fda000bf06270 */
[----:B------:R-:W-:Y:S05]  /*243f0*/  @!P0 BRA `(.L_x_6025) ;  /* 0xffffffac00888947 */ /* 0x000fea000383ffff */
[----:B------:R-:W-:Y:S05]  /*24400*/  BSYNC B7 ;  /* 0x0000000000077941 */ /* 0x000fea0003800000 */
.L_x_5930:
[----:B--2---:R-:W2:Y:S01]  /*24410*/  LDL.LU R0, [R1+0x60] ;  /* 0x0000600001007983 */ /* 0x004ea20000300800 */
[----:B------:R-:W-:Y:S01]  /*24420*/  BSSY B0, `(.L_x_6026) ;  /* 0x000000b000007945 */ /* 0x000fe20003800000 */
[----:B------:R-:W1:Y:S01]  /*24430*/  S2R R5, SR_CgaCtaId ;  /* 0x0000000000057919 */ /* 0x000e620000008800 */
[----:B--2---:R-:W-:-:S04]  /*24440*/  IADD3 R0, R0, 0x1, RZ ;  /* 0x0000000100007810 */ /* 0x004fc80007ffe0ff */
        /* <DEDUP_REMOVED lines=8> */
.L_x_6155:
[----:B------:R-:W-:Y:S05]  /*244d0*/  BSYNC B0 ;  /* 0x0000000000007941 */ /* 0x000fea0003800000 */
.L_x_6026:
[----:B------:R-:W-:-:S03]  /*244e0*/  UMOV UR4, 0xffffffff ;  /* 0xffffffff00047882 */ /* 0x000fc60000000000 */
[----:B------:R-:W-:Y:S05]  /*244f0*/  BRA.DIV UR4, `(.L_x_6028) ;  /* 0x0000002e04807947 */ /* 0x000fea000b800000 */
[----:B------:R-:W1:Y:S02]  /*24500*/  S2R R2, SR_TID.X ;  /* 0x0000000000027919 */ /* 0x000e640000002100 */
[----:B-1----:R-:W-:-:S04]  /*24510*/  SHF.R.U32.HI R2, RZ, 0x5, R2 ;  /* 0x00000005ff027819 */ /* 0x002fc80000011602 */
[----:B------:R-:W-:-:S05]  /*24520*/  LOP3.LUT R2, R2, 0x3, RZ, 0xc0, !PT ;  /* 0x0000000302027812 */ /* 0x000fca00078ec0ff */
[----:B------:R1:W2:Y:S02]  /*24530*/  SHFL.IDX PT, R14, R2, RZ, 0x1f ;  /* 0x00001fff020e7589 */ /* 0x0002a400000e0000 */
.L_x_6158:
[----:B--2---:R-:W-:-:S13]  /*24540*/  ISETP.NE.AND P0, PT, R14, RZ, PT ;  /* 0x000000ff0e00720c */ /* 0x004fda0003f05270 */
[----:B------:R-:W-:Y:S05]  /*24550*/  @P0 BRA `(.L_x_5749) ;  /* 0x0000000000b80947 */ /* 0x000fea0003800000 */
[----:B------:R-:W-:-:S03]  /*24560*/  UMOV UR4, 0xffffffff ;  /* 0xffffffff00047882 */ /* 0x000fc60000000000 */
[----:B------:R-:W-:Y:S05]  /*24570*/  BRA.DIV UR4, `(.L_x_6029) ;  /* 0x0000002e04947947 */ /* 0x000fea000b800000 */
[----:B------:R-:W-:-:S13]  /*24580*/  ELECT P6, URZ, PT ;  /* 0x00000000003f782f */ /* 0x000fda00038c0000 */
.L_x_6161:
[----:B------:R-:W-:Y:S05]  /*24590*/  @!P6 BRA `(.L_x_5749) ;  /* 0x0000000000a8e947 */ /* 0x000fea0003800000 */
[----:B-1----:R-:W2:Y:S02]  /*245a0*/  LDL R2, [R1+0xa8] ;  /* 0x0000a80001027983 */ /* 0x002ea40000100800 */
[----:B--2---:R-:W-:-:S13]  /*245b0*/  R2UR UR4, R2 ;  /* 0x00000000020472ca */ /* 0x004fda00000e0000 */
[----:B------:R-:W-:-:S06]  /*245c0*/  ULOP3.LUT UR4, UR4, 0x2, URZ, 0xfc, !UPT ;  /* 0x0000000204047892 */ /* 0x000fcc000f8efc3f */
[----:B------:R-:W-:-:S05]  /*245d0*/  IMAD.U32 R2, RZ, RZ, UR4 ;  /* 0x00000004ff027e24 */ /* 0x000fca000f8e00ff */
[----:B------:R-:W-:-:S13]  /*245e0*/  ISETP.NE.AND P0, PT, R2, 0x3, PT ;  /* 0x000000030200780c */ /* 0x000fda0003f05270 */
[----:B------:R-:W-:Y:S05]  /*245f0*/  @!P0 BRA `(.L_x_6030) ;  /* 0x0000000000048947 */ /* 0x000fea0003800000 */
[----:B------:R-:W-:Y:S01]  /*24600*/  BPT.TRAP 0x1 ;  /* 0x000000040000795c */ /* 0x000fe20000300000 */
.L_x_6030:
[----:B0-----:R-:W2:Y:S04]  /*24610*/  LDL R3, [R1+0x8] ;  /* 0x0000080001037983 */ /* 0x001ea80000100800 */
[----:B------:R-:W3:Y:S01]  /*24620*/  LDL.LU R7, [R1+0x10] ;  /* 0x0000100001077983 */ /* 0x000ee20000300800 */
[----:B------:R-:W-:-:S05]  /*24630*/  VIADD R2, R0, 0x2e840 ;  /* 0x0002e84000027836 */ /* 0x000fca0000000000 */
[C---:B--2---:R-:W-:Y:S01]  /*24640*/  LEA R6, R3.reuse, R2, 0x3 ;  /* 0x0000000203067211 */ /* 0x044fe200078e18ff */
        /* <DEDUP_REMOVED lines=10> */
.L_x_6162:
[----:B------:R-:W1:Y:S02]  /*246f0*/  SYNCS.PHASECHK.TRANS64.TRYWAIT P1, [R7+URZ], R2 ;  /* 0x00000002070075a7 */ /* 0x000e64000802017f */
[----:B-1----:R-:W-:Y:S05]  /*24700*/  @!P1 BRA `(.L_x_6032) ;  /* 0x0000002c00649947 */ /* 0x002fea0003800000 */
.L_x_6163:
[----:B------:R-:W-:Y:S05]  /*24710*/  @!P0 BRA `(.L_x_6033) ;  /* 0x0000000000048947 */ /* 0x000fea0003800000 */
[----:B------:R-:W-:Y:S01]  /*24720*/  BPT.TRAP 0x1 ;  /* 0x000000040000795c */ /* 0x000fe20000300000 */
.L_x_6033:
[----:B------:R-:W2:Y:S02]  /*24730*/  LDL.LU R4, [R1+0x8] ;  /* 0x0000080001047983 */ /* 0x000ea40000300800 */
[----:B--2---:R-:W-:-:S04]  /*24740*/  IMAD R4, R4, 0x8, R0 ;  /* 0x0000000804047824 */ /* 0x004fc800078e0200 */
[----:B------:R-:W2:Y:S02]  /*24750*/  SYNCS.PHASECHK.TRANS64.TRYWAIT P1, [R4+URZ+0x2e860], R5 ;  /* 0x02e86005040075a7 */ /* 0x000ea4000802017f */
[----:B--2---:R-:W-:Y:S05]  /*24760*/  @!P1 BRA `(.L_x_6034) ;  /* 0x0000002c00609947 */ /* 0x004fea0003800000 */
.L_x_6164:
[----:B------:R-:W-:Y:S05]  /*24770*/  @!P0 BRA `(.L_x_6035) ;  /* 0x0000000000048947 */ /* 0x000fea0003800000 */
[----:B------:R-:W-:Y:S01]  /*24780*/  BPT.TRAP 0x1 ;  /* 0x000000040000795c */ /* 0x000fe20000300000 */
.L_x_6035:
[----:B------:R-:W-:-:S04]  /*24790*/  LEA R3, R3, R0, 0x3 ;  /* 0x0000000003037211 */ /* 0x000fc800078e18ff */
[----:B------:R-:W3:Y:S02]  /*247a0*/  SYNCS.PHASECHK.TRANS64.TRYWAIT P1, [R3+URZ+0x2e860], R2 ;  /* 0x02e86002030075a7 */ /* 0x000ee4000802017f */
[----:B---3--:R-:W-:Y:S05]  /*247b0*/  @!P1 BRA `(.L_x_6036) ;  /* 0x0000002c00609947 */ /* 0x008fea0003800000 */
.L_x_6165:
[----:B------:R-:W-:Y:S05]  /*247c0*/  @!P0 BRA `(.L_x_6037) ;  /* 0x0000000000048947 */ /* 0x000fea0003800000 */
[----:B------:R-:W-:Y:S01]  /*247d0*/  BPT.TRAP 0x1 ;  /* 0x000000040000795c */ /* 0x000fe20000300000 */
.L_x_6037:
[----:B------:R-:W4:Y:S02]  /*247e0*/  SYNCS.PHASECHK.TRANS64.TRYWAIT P0, [R4+URZ+0x2e880], R5 ;  /* 0x02e88005040075a7 */ /* 0x000f24000800017f */
[----:B----4-:R-:W-:Y:S05]  /*247f0*/  @!P0 BRA `(.L_x_6038) ;  /* 0x0000002c00648947 */ /* 0x010fea0003800000 */
.L_x_6039:
[----:B------:R0:W0:Y:S02]  /*24800*/  SYNCS.PHASECHK.TRANS64.TRYWAIT P0, [R3+URZ+0x2e880], R2 ;  /* 0x02e88002030075a7 */ /* 0x000024000800017f */
[----:B0-----:R-:W-:Y:S05]  /*24810*/  @!P0 NANOSLEEP.SYNCS 0x989680 ;  /* 0x009896800000895d */ /* 0x001fea0003900000 */
[----:B------:R-:W0:Y:S02]  /*24820*/  @!P0 SYNCS.PHASECHK.TRANS64 P0, [R3+URZ+0x2e880], R2 ;  /* 0x02e88002030085a7 */ /* 0x000e24000800007f */
[----:B0-----:R-:W-:Y:S05]  /*24830*/  @!P0 BRA `(.L_x_6039) ;  /* 0xfffffffc00f08947 */ /* 0x001fea000383ffff */
.L_x_5749:
[----:B------:R-:W-:Y:S05]  /*24840*/  BSYNC B8 ;  /* 0x0000000000087941 */ /* 0x000fea0003800000 */
.L_x_5746:
[----:B------:R-:W-:Y:S05]  /*24850*/  EXIT ;  /* 0x000000000000794d */ /* 0x000fea0003800000 */
.L_x_5771:
[----:B0-----:R0:W1:Y:S02]  /*24860*/  SYNCS.PHASECHK.TRANS64.TRYWAIT P6, [R111+URZ+0x2e890], R127 ;  /* 0x02e8907f6f0075a7 */ /* 0x00106400080c017f */
[----:B-1----:R-:W-:Y:S05]  /*24870*/  @!P6 NANOSLEEP.SYNCS 0x989680 ;  /* 0x009896800000e95d */ /* 0x002fea0003900000 */
[----:B------:R-:W1:Y:S02]  /*24880*/  @!P6 SYNCS.PHASECHK.TRANS64 P6, [R111+URZ+0x2e890], R127 ;  /* 0x02e8907f6f00e5a7 */ /* 0x000e6400080c007f */
[----:B-1----:R-:W-:Y:S05]  /*24890*/  @!P6 BRA `(.L_x_5771) ;  /* 0xfffffffc00f0e947 */ /* 0x002fea000383ffff */
[----:B------:R-:W-:Y:S05]  /*248a0*/  BRA `(.L_x_6040) ;  /* 0xfffffde8003c7947 */ /* 0x000fea000383ffff */
.L_x_5805:
[----:B0-----:R0:W1:Y:S02]  /*248b0*/  SYNCS.PHASECHK.TRANS64.TRYWAIT P3, [R111+URZ+0x2e890], R127 ;  /* 0x02e8907f6f0075a7 */ /* 0x001064000806017f */
[----:B-1----:R-:W-:Y:S05]  /*248c0*/  @!P3 NANOSLEEP.SYNCS 0x989680 ;  /* 0x009896800000b95d */ /* 0x002fea0003900000 */
[----:B------:R-:W1:Y:S02]  /*248d0*/  @!P3 SYNCS.PHASECHK.TRANS64 P3, [R111+URZ+0x2e890], R127 ;  /* 0x02e8907f6f00b5a7 */ /* 0x000e64000806007f */
[----:B-1----:R-:W-:Y:S05]  /*248e0*/  @!P3 BRA `(.L_x_5805) ;  /* 0xfffffffc00f0b947 */ /* 0x002fea000383ffff */
[----:B------:R-:W-:Y:S05]  /*248f0*/  BRA `(.L_x_6041) ;  /* 0xfffffe2c00407947 */ /* 0x000fea000383ffff */
.L_x_5822:
[----:B0-----:R0:W1:Y:S02]  /*24900*/  SYNCS.PHASECHK.TRANS64.TRYWAIT P2, [R111+URZ+0x2e890], R127 ;  /* 0x02e8907f6f0075a7 */ /* 0x001064000804017f */
[----:B-1----:R-:W-:Y:S05]  /*24910*/  @!P2 NANOSLEEP.SYNCS 0x989680 ;  /* 0x009896800000a95d */ /* 0x002fea0003900000 */
[----:B------:R-:W1:Y:S02]  /*24920*/  @!P2 SYNCS.PHASECHK.TRANS64 P2, [R111+URZ+0x2e890], R127 ;  /* 0x02e8907f6f00a5a7 */ /* 0x000e64000804007f */
[----:B-1----:R-:W-:Y:S05]  /*24930*/  @!P2 BRA `(.L_x_5822) ;  /* 0xfffffffc00f0a947 */ /* 0x002fea000383ffff */
[----:B------:R-:W-:Y:S05]  /*24940*/  BRA `(.L_x_6042) ;  /* 0xfffffe6c00d87947 */ /* 0x000fea000383ffff */
.L_x_5832:
[----:B--2---:R2:W3:Y:S02]  /*24950*/  SYNCS.PHASECHK.TRANS64.TRYWAIT P3, [R111+URZ+0x2e8b0], R127 ;  /* 0x02e8b07f6f0075a7 */ /* 0x0044e4000806017f */
[----:B---3--:R-:W-:Y:S05]  /*24960*/  @!P3 NANOSLEEP.SYNCS 0x989680 ;  /* 0x009896800000b95d */ /* 0x008fea0003900000 */
[----:B------:R-:W3:Y:S02]  /*24970*/  @!P3 SYNCS.PHASECHK.TRANS64 P3, [R111+URZ+0x2e8b0], R127 ;  /* 0x02e8b07f6f00b5a7 */ /* 0x000ee4000806007f */
[----:B---3--:R-:W-:Y:S05]  /*24980*/  @!P3 BRA `(.L_x_5832) ;  /* 0xfffffffc00f0b947 */ /* 0x008fea000383ffff */
[----:B------:R-:W-:Y:S05]  /*24990*/  BRA `(.L_x_6043) ;  /* 0xfffffe7400a07947 */ /* 0x000fea000383ffff */
.L_x_5844:
[----:B------:R-:W1:Y:S01]  /*249a0*/  S2R R2, SR_TID.X ;  /* 0x0000000000027919 */ /* 0x000e620000002100 */
[----:B------:R-:W-:Y:S01]  /*249b0*/  BSSY B0, `(.L_x_6044) ;  /* 0x000000c000007945 */ /* 0x000fe20003800000 */
[----:B------:R-:W-:Y:S01]  /*249c0*/  IMAD.MOV.U32 R12, RZ, RZ, RZ ;  /* 0x000000ffff0c7224 */ /* 0x000fe200078e00ff */
[----:B------:R-:W-:Y:S01]  /*249d0*/  MOV R11, 0x1f ;  /* 0x0000001f000b7802 */ /* 0x000fe20000000f00 */
[----:B------:R-:W-:Y:S02]  /*249e0*/  IMAD.MOV.U32 R15, RZ, RZ, -0x1 ;  /* 0xffffffffff0f7424 */ /* 0x000fe400078e00ff */
[----:B-1----:R-:W-:-:S05]  /*249f0*/  VIADD R3, R2, 0xffffff80 ;  /* 0xffffff8002037836 */ /* 0x002fca0000000000 */
[----:B------:R-:W-:-:S04]  /*24a00*/  SHF.R.S32.HI R2, RZ, 0x1f, R3 ;  /* 0x0000001fff027819 */ /* 0x000fc80000011403 */
[----:B------:R-:W-:-:S04]  /*24a10*/  LEA.HI R2, R2, R3, RZ, 0x7 ;  /* 0x0000000302027211 */ /* 0x000fc800078f38ff */
[----:B------:R-:W-:-:S05]  /*24a20*/  SHF.R.S32.HI R2, RZ, 0x7, R2 ;  /* 0x00000007ff027819 */ /* 0x000fca0000011402 */
[----:B------:R-:W-:-:S07]  /*24a30*/  IMAD.MOV.U32 R13, RZ, RZ, R2 ;  /* 0x000000ffff0d7224 */ /* 0x000fce00078e0002 */
[----:B0----5:R-:W-:Y:S05]  /*24a40*/  WARPSYNC.COLLECTIVE R15, `(.L_x_6045) ;  /* 0x000000000f087348 */ /* 0x021fea0003c00000 */
[----:B------:R1:W2:Y:S02]  /*24a50*/  SHFL.IDX P6, R14, R13, R12, R11 ;  /* 0x0000000c0d0e7389 */ /* 0x0002a400000c000b */
[----:B012--5:R-:W-:Y:S01]  /*24a60*/  ENDCOLLECTIVE ;  /* 0x000000000000791b */ /* 0x027fe20003800000 */
.L_x_6045:
[----:B------:R-:W-:Y:S05]  /*24a70*/  BSYNC B0 ;  /* 0x0000000000007941 */ /* 0x000fea0003800000 */
.L_x_6044:
[----:B------:R0:W-:Y:S01]  /*24a80*/  STL [R1+0x48], R14 ;  /* 0x0000480e01007387 */ /* 0x0001e20000100800 */
[----:B------:R-:W-:Y:S05]  /*24a90*/  BRA `(.L_x_6046) ;  /* 0xfffffe8000547947 */ /* 0x000fea000383ffff */
.L_x_5858:
        /* <DEDUP_REMOVED lines=8> */
.L_x_6048:
[----:B------:R-:W-:Y:S05]  /*24b20*/  BSYNC B1 ;  /* 0x0000000000017941 */ /* 0x000fea0003800000 */
.L_x_6047:
[----:B------:R-:W-:Y:S05]  /*24b30*/  BRA `(.L_x_6049) ;  /* 0xfffffe8800f87947 */ /* 0x000fea000383ffff */
.L_x_5859:
        /* <DEDUP_REMOVED lines=8> */
.L_x_6051:
[----:B------:R-:W-:Y:S05]  /*24bc0*/  BSYNC B1 ;  /* 0x0000000000017941 */ /* 0x000fea0003800000 */
.L_x_6050:
[----:B------:R-:W-:Y:S05]  /*24bd0*/  BRA `(.L_x_6052) ;  /* 0xfffffe8800d87947 */ /* 0x000fea000383ffff */
.L_x_5860:
        /* <DEDUP_REMOVED lines=8> */
.L_x_6054:
[----:B------:R-:W-:Y:S05]  /*24c60*/  BSYNC B1 ;  /* 0x0000000000017941 */ /* 0x000fea0003800000 */
.L_x_6053:
[----:B------:R-:W-:Y:S05]  /*24c70*/  BRA `(.L_x_6055) ;  /* 0xfffffe8800b87947 */ /* 0x000fea000383ffff */
.L_x_5861:
        /* <DEDUP_REMOVED lines=8> */
.L_x_6057:
[----:B------:R-:W-:Y:S05]  /*24d00*/  BSYNC B1 ;  /* 0x0000000000017941 */ /* 0x000fea0003800000 */
.L_x_6056:
[----:B------:R-:W-:Y:S05]  /*24d10*/  BRA `(.L_x_6058) ;  /* 0xfffffe88009c7947 */ /* 0x000fea000383ffff */
.L_x_5863:
[----:B0-----:R0:W1:Y:S02]  /*24d20*/  SYNCS.PHASECHK.TRANS64.TRYWAIT P1, [R16+URZ+0x2e800], R35 ;  /* 0x02e80023100075a7 */ /* 0x001064000802017f */
[----:B-1----:R-:W-:Y:S05]  /*24d30*/  @!P1 NANOSLEEP.SYNCS 0x989680 ;  /* 0x009896800000995d */ /* 0x002fea0003900000 */
[----:B------:R-:W1:Y:S02]  /*24d40*/  @!P1 SYNCS.PHASECHK.TRANS64 P1, [R16+URZ+0x2e800], R35 ;  /* 0x02e80023100095a7 */ /* 0x000e64000802007f */
[----:B-1----:R-:W-:Y:S05]  /*24d50*/  @!P1 BRA `(.L_x_5863) ;  /* 0xfffffffc00f09947 */ /* 0x002fea000383ffff */
[----:B------:R-:W-:Y:S05]  /*24d60*/  BRA `(.L_x_6059) ;  /* 0xfffffe8c00907947 */ /* 0x000fea000383ffff */
.L_x_5871:
        /* <DEDUP_REMOVED lines=8> */
.L_x_6061:
[----:B------:R-:W-:Y:S05]  /*24df0*/  BSYNC B1 ;  /* 0x0000000000017941 */ /* 0x000fea0003800000 */
.L_x_6060:
[----:B------:R-:W-:Y:S05]  /*24e00*/  BRA `(.L_x_6062) ;  /* 0xfffffea400987947 */ /* 0x000fea000383ffff */
.L_x_5872:
        /* <DEDUP_REMOVED lines=8> */
.L_x_6064:
[----:B------:R-:W-:Y:S05]  /*24e90*/  BSYNC B1 ;  /* 0x0000000000017941 */ /* 0x000fea0003800000 */
.L_x_6063:
[----:B------:R-:W-:Y:S05]  /*24ea0*/  BRA `(.L_x_6065) ;  /* 0xfffffea400787947 */ /* 0x000fea000383ffff */
.L_x_5873:
        /* <DEDUP_REMOVED lines=8> */
.L_x_6067:
[----:B------:R-:W-:Y:S05]  /*24f30*/  BSYNC B1 ;  /* 0x0000000000017941 */ /* 0x000fea0003800000 */
.L_x_6066:
[----:B------:R-:W-:Y:S05]  /*24f40*/  BRA `(.L_x_6068) ;  /* 0xfffffea4005c7947 */ /* 0x000fea000383ffff */
.L_x_5874:
        /* <DEDUP_REMOVED lines=8> */
.L_x_6070:
[----:B------:R-:W-:Y:S05]  /*24fd0*/  BSYNC B1 ;  /* 0x0000000000017941 */ /* 0x000fea0003800000 */
.L_x_6069:
[----:B------:R-:W-:Y:S05]  /*24fe0*/  BRA `(.L_x_6071) ;  /* 0xfffffea400447947 */ /* 0x000fea000383ffff */
.L_x_5876:
[----:B-1----:R1:W2:Y:S02]  /*24ff0*/  SYNCS.PHASECHK.TRANS64.TRYWAIT P1, [R16+URZ+0x2e800], R25 ;  /* 0x02e80019100075a7 */ /* 0x0022a4000802017f */
[----:B--2---:R-:W-:Y:S05]  /*25000*/  @!P1 NANOSLEEP.SYNCS 0x989680 ;  /* 0x009896800000995d */ /* 0x004fea0003900000 */
[----:B------:R-:W2:Y:S02]  /*25010*/  @!P1 SYNCS.PHASECHK.TRANS64 P1, [R16+URZ+0x2e800], R25 ;  /* 0x02e80019100095a7 */ /* 0x000ea4000802007f */
[----:B--2---:R-:W-:Y:S05]  /*25020*/  @!P1 BRA `(.L_x_5876) ;  /* 0xfffffffc00f09947 */ /* 0x004fea000383ffff */
[----:B------:R-:W-:Y:S05]  /*25030*/  BRA `(.L_x_6072) ;  /* 0xfffffea800387947 */ /* 0x000fea000383ffff */
.L_x_5882:
[----:B--2---:R2:W3:Y:S02]  /*25040*/  SYNCS.PHASECHK.TRANS64.TRYWAIT P1, [R0+URZ+0x2e830], R7 ;  /* 0x02e83007000075a7 */ /* 0x0044e4000802017f */
[----:B---3--:R-:W-:Y:S05]  /*25050*/  @!P1 NANOSLEEP.SYNCS 0x989680 ;  /* 0x009896800000995d */ /* 0x008fea0003900000 */
[----:B------:R-:W3:Y:S02]  /*25060*/  @!P1 SYNCS.PHASECHK.TRANS64 P1, [R0+URZ+0x2e830], R7 ;  /* 0x02e83007000095a7 */ /* 0x000ee4000802007f */
[----:B---3--:R-:W-:Y:S05]  /*25070*/  @!P1 BRA `(.L_x_5882) ;  /* 0xfffffffc00f09947 */ /* 0x008fea000383ffff */
[----:B------:R-:W-:Y:S05]  /*25080*/  BRA `(.L_x_5881) ;  /* 0xfffffec000c47947 */ /* 0x000fea000383ffff */
.L_x_5888:
[----:B-1----:R1:W2:Y:S02]  /*25090*/  SYNCS.PHASECHK.TRANS64.TRYWAIT P2, [R13+URZ+0x2e830], R20 ;  /* 0x02e830140d0075a7 */ /* 0x0022a4000804017f */
[----:B--2---:R-:W-:Y:S05]  /*250a0*/  @!P2 NANOSLEEP.SYNCS 0x989680 ;  /* 0x009896800000a95d */ /* 0x004fea0003900000 */
[----:B------:R-:W2:Y:S02]  /*250b0*/  @!P2 SYNCS.PHASECHK.TRANS64 P2, [R13+URZ+0x2e830], R20 ;  /* 0x02e830140d00a5a7 */ /* 0x000ea4000804007f */
[----:B--2---:R-:W-:Y:S05]  /*250c0*/  @!P2 BRA `(.L_x_5888) ;  /* 0xfffffffc00f0a947 */ /* 0x004fea000383ffff */
[----:B------:R-:W-:Y:S05]  /*250d0*/  BRA `(.L_x_5887) ;  /* 0xffffff1400007947 */ /* 0x000fea000383ffff */
.L_x_5892:
[----:B-1----:R1:W2:Y:S02]  /*250e0*/  SYNCS.PHASECHK.TRANS64.TRYWAIT P1, [R13+URZ+0x2e850], R12 ;  /* 0x02e8500c0d0075a7 */ /* 0x0022a4000802017f */
[----:B--2---:R-:W-:Y:S05]  /*250f0*/  @!P1 NANOSLEEP.SYNCS 0x989680 ;  /* 0x009896800000995d */ /* 0x004fea0003900000 */
[----:B------:R-:W2:Y:S02]  /*25100*/  @!P1 SYNCS.PHASECHK.TRANS64 P1, [R13+URZ+0x2e850], R12 ;  /* 0x02e8500c0d0095a7 */ /* 0x000ea4000802007f */
[----:B--2---:R-:W-:Y:S05]  /*25110*/  @!P1 BRA `(.L_x_5892) ;  /* 0xfffffffc00f09947 */ /* 0x004fea000383ffff */
[----:B------:R-:W-:Y:S05]  /*25120*/  BRA `(.L_x_5889) ;  /* 0xffffff2800507947 */ /* 0x000fea000383ffff */
.L_x_5898:
[----:B-1----:R1:W2:Y:S02]  /*25130*/  SYNCS.PHASECHK.TRANS64.TRYWAIT P1, [R11+URZ+0x2e850], R0 ;  /* 0x02e850000b0075a7 */ /* 0x0022a4000802017f */
[----:B--2---:R-:W-:Y:S05]  /*25140*/  @!P1 NANOSLEEP.SYNCS 0x989680 ;  /* 0x009896800000995d */ /* 0x004fea0003900000 */
[----:B------:R-:W2:Y:S02]  /*25150*/  @!P1 SYNCS.PHASECHK.TRANS64 P1, [R11+URZ+0x2e850], R0 ;  /* 0x02e850000b0095a7 */ /* 0x000ea4000802007f */
[----:B--2---:R-:W-:Y:S05]  /*25160*/  @!P1 BRA `(.L_x_5898) ;  /* 0xfffffffc00f09947 */ /* 0x004fea000383ffff */
[----:B------:R-:W-:Y:S05]  /*25170*/  BRA `(.L_x_5897) ;  /* 0xffffff6000707947 */ /* 0x000fea000383ffff */
.L_x_5902:
[----:B------:R-:W-:Y:S01]  /*25180*/  IMAD.MOV.U32 R12, RZ, RZ, R0 ;  /* 0x000000ffff0c7224 */ /* 0x000fe200078e0000 */
[----:B------:R-:W-:Y:S01]  /*25190*/  MOV R15, 0xffffffff ;  /* 0xffffffff000f7802 */ /* 0x000fe20000000f00 */
[----:B------:R-:W-:Y:S01]  /*251a0*/  IMAD.MOV.U32 R11, RZ, RZ, 0x1c1f ;  /* 0x00001c1fff0b7424 */ /* 0x000fe200078e00ff */
[----:B------:R-:W-:Y:S02]  /*251b0*/  SEL R5, R96, R97, P0 ;  /* 0x0000006160057207 */ /* 0x000fe40000000000 */
[----:B------:R-:W-:-:S07]  /*251c0*/  SEL R7, R97, R96, P0 ;  /* 0x0000006061077207 */ /* 0x000fce0000000000 */
[----:B---3-5:R-:W-:Y:S05]  /*251d0*/  WARPSYNC.COLLECTIVE R15, `(.L_x_6073) ;  /* 0x000000000f087348 */ /* 0x028fea0003c00000 */
[----:B------:R0:W1:Y:S02]  /*251e0*/  SHFL.IDX P6, R14, R13, R12, R11 ;  /* 0x0000000c0d0e7389 */ /* 0x00006400000c000b */
[----:B01-3-5:R-:W-:Y:S01]  /*251f0*/  ENDCOLLECTIVE ;  /* 0x000000000000791b */ /* 0x02bfe20003800000 */
.L_x_6073:
        /* <DEDUP_REMOVED lines=19> */
.L_x_6074:
        /* <DEDUP_REMOVED lines=18> */
.L_x_6075:
[----:B------:R-:W-:Y:S02]  /*25450*/  SEL R55, R52, R55, P0 ;  /* 0x0000003734377207 */ /* 0x000fe40000000000 */
[----:B------:R-:W-:Y:S02]  /*25460*/  SEL R57, R46, R59, P0 ;  /* 0x0000003b2e397207 */ /* 0x000fe40000000000 */
[----:B------:R-:W-:Y:S02]  /*25470*/  SEL R59, R59, R46, P0 ;  /* 0x0000002e3b3b7207 */ /* 0x000fe40000000000 */
[----:B------:R-:W-:Y:S02]  /*25480*/  SEL R4, R6, R3, P0 ;  /* 0x0000000306047207 */ /* 0x000fe40000000000 */
[----:B------:R-:W-:Y:S02]  /*25490*/  SEL R6, R3, R6, P0 ;  /* 0x0000000603067207 */ /* 0x000fe40000000000 */
[----:B------:R-:W-:Y:S01]  /*254a0*/  MOV R13, R7 ;  /* 0x00000007000d7202 */ /* 0x000fe20000000f00 */
[----:B------:R-:W-:-:S02]  /*254b0*/  IMAD.MOV.U32 R12, RZ, RZ, R2 ;  /* 0x000000ffff0c7224 */ /* 0x000fc400078e0002 */
[----:B------:R-:W-:-:S07]  /*254c0*/  IMAD.MOV.U32 R10, RZ, RZ, R14 ;  /* 0x000000ffff0a7224 */ /* 0x000fce00078e000e */
[----:B------:R-:W-:Y:S05]  /*254d0*/  WARPSYNC.COLLECTIVE R15, `(.L_x_6076) ;  /* 0x000000000f087348 */ /* 0x000fea0003c00000 */
[----:B------:R0:W1:Y:S02]  /*254e0*/  SHFL.IDX P6, R14, R13, R12, R11 ;  /* 0x0000000c0d0e7389 */ /* 0x00006400000c000b */
[----:B01----:R-:W-:Y:S01]  /*254f0*/  ENDCOLLECTIVE ;  /* 0x000000000000791b */ /* 0x003fe20003800000 */
.L_x_6076:
[----:B------:R-:W-:Y:S01]  /*25500*/  IMAD.MOV.U32 R13, RZ, RZ, R9 ;  /* 0x000000ffff0d7224 */ /* 0x000fe200078e0009 */
[----:B------:R-:W-:Y:S01]  /*25510*/  MOV R12, R0 ;  /* 0x00000000000c7202 */ /* 0x000fe20000000f00 */
[----:B------:R-:W-:-:S07]  /*25520*/  IMAD.MOV.U32 R7, RZ, RZ, R14 ;  /* 0x000000ffff077224 */ /* 0x000fce00078e000e */
[----:B------:R-:W-:Y:S05]  /*25530*/  WARPSYNC.COLLECTIVE R15, `(.L_x_6077) ;  /* 0x000000000f087348 */ /* 0x000fea0003c00000 */
[----:B------:R0:W1:Y:S02]  /*25540*/  SHFL.IDX P6, R14, R13, R12, R11 ;  /* 0x0000000c0d0e7389 */ /* 0x00006400000c000b */
[----:B01----:R-:W-:Y:S01]  /*25550*/  ENDCOLLECTIVE ;  /* 0x000000000000791b */ /* 0x003fe20003800000 */
.L_x_6077:
        /* <DEDUP_REMOVED lines=8> */
.L_x_6078:
[----:B------:R-:W-:Y:S02]  /*255e0*/  IMAD.MOV.U32 R13, RZ, RZ, R25 ;  /* 0x000000ffff0d7224 */ /* 0x000fe400078e0019 */
[----:B------:R-:W-:Y:S01]  /*255f0*/  IMAD.MOV.U32 R12, RZ, RZ, R0 ;  /* 0x000000ffff0c7224 */ /* 0x000fe200078e0000 */
[----:B------:R-:W-:-:S07]  /*25600*/  MOV R21, R14 ;  /* 0x0000000e00157202 */ /* 0x000fce0000000f00 */
[----:B------:R-:W-:Y:S05]  /*25610*/  WARPSYNC.COLLECTIVE R15, `(.L_x_6079) ;  /* 0x000000000f087348 */ /* 0x000fea0003c00000 */
[----:B------:R0:W1:Y:S02]  /*25620*/  SHFL.IDX P6, R14, R13, R12, R11 ;  /* 0x0000000c0d0e7389 */ /* 0x00006400000c000b */
[----:B01----:R-:W-:Y:S01]  /*25630*/  ENDCOLLECTIVE ;  /* 0x000000000000791b */ /* 0x003fe20003800000 */
.L_x_6079:
        /* <DEDUP_REMOVED lines=8> */
.L_x_6080:
[----:B------:R-:W-:Y:S01]  /*256c0*/  IMAD.MOV.U32 R13, RZ, RZ, R29 ;  /* 0x000000ffff0d7224 */ /* 0x000fe200078e001d */
[----:B------:R-:W-:Y:S01]  /*256d0*/  MOV R12, R0 ;  /* 0x00000000000c7202 */ /* 0x000fe20000000f00 */
[----:B------:R-:W-:-:S07]  /*256e0*/  IMAD.MOV.U32 R27, RZ, RZ, R14 ;  /* 0x000000ffff1b7224 */ /* 0x000fce00078e000e */
[----:B------:R-:W-:Y:S05]  /*256f0*/  WARPSYNC.COLLECTIVE R15, `(.L_x_6081) ;  /* 0x000000000f087348 */ /* 0x000fea0003c00000 */
[----:B------:R0:W1:Y:S02]  /*25700*/  SHFL.IDX P6, R14, R13, R12, R11 ;  /* 0x0000000c0d0e7389 */ /* 0x00006400000c000b */
[----:B01----:R-:W-:Y:S01]  /*25710*/  ENDCOLLECTIVE ;  /* 0x000000000000791b */ /* 0x003fe20003800000 */
.L_x_6081:
        /* <DEDUP_REMOVED lines=8> */
.L_x_6082:
[----:B------:R-:W-:Y:S02]  /*257a0*/  IMAD.MOV.U32 R13, RZ, RZ, R33 ;  /* 0x000000ffff0d7224 */ /* 0x000fe400078e0021 */
[----:B------:R-:W-:Y:S01]  /*257b0*/  IMAD.MOV.U32 R12, RZ, RZ, R0 ;  /* 0x000000ffff0c7224 */ /* 0x000fe200078e0000 */
[----:B------:R-:W-:-:S07]  /*257c0*/  MOV R31, R14 ;  /* 0x0000000e001f7202 */ /* 0x000fce0000000f00 */
[----:B------:R-:W-:Y:S05]  /*257d0*/  WARPSYNC.COLLECTIVE R15, `(.L_x_6083) ;  /* 0x000000000f087348 */ /* 0x000fea0003c00000 */
[----:B------:R0:W1:Y:S02]  /*257e0*/  SHFL.IDX P6, R14, R13, R12, R11 ;  /* 0x0000000c0d0e7389 */ /* 0x00006400000c000b */
[----:B01----:R-:W-:Y:S01]  /*257f0*/  ENDCOLLECTIVE ;  /* 0x000000000000791b */ /* 0x003fe20003800000 */
.L_x_6083:
        /* <DEDUP_REMOVED lines=8> */
.L_x_6084:
[----:B------:R-:W-:Y:S01]  /*25880*/  IMAD.MOV.U32 R13, RZ, RZ, R37 ;  /* 0x000000ffff0d7224 */ /* 0x000fe200078e0025 */
[----:B------:R-:W-:Y:S01]  /*25890*/  MOV R12, R0 ;  /* 0x00000000000c7202 */ /* 0x000fe20000000f00 */
[----:B------:R-:W-:-:S07]  /*258a0*/  IMAD.MOV.U32 R35, RZ, RZ, R14 ;  /* 0x000000ffff237224 */ /* 0x000fce00078e000e */
[----:B------:R-:W-:Y:S05]  /*258b0*/  WARPSYNC.COLLECTIVE R15, `(.L_x_6085) ;  /* 0x000000000f087348 */ /* 0x000fea0003c00000 */
[----:B------:R0:W1:Y:S02]  /*258c0*/  SHFL.IDX P6, R14, R13, R12, R11 ;  /* 0x0000000c0d0e7389 */ /* 0x00006400000c000b */
[----:B01----:R-:W-:Y:S01]  /*258d0*/  ENDCOLLECTIVE ;  /* 0x000000000000791b */ /* 0x003fe20003800000 */
.L_x_6085:
        /* <DEDUP_REMOVED lines=8> */
.L_x_6086:
[----:B------:R-:W-:Y:S02]  /*25960*/  IMAD.MOV.U32 R13, RZ, RZ, R41 ;  /* 0x000000ffff0d7224 */ /* 0x000fe400078e0029 */
[----:B------:R-:W-:Y:S01]  /*25970*/  IMAD.MOV.U32 R12, RZ, RZ, R0 ;  /* 0x000000ffff0c7224 */ /* 0x000fe200078e0000 */
[----:B------:R-:W-:-:S07]  /*25980*/  MOV R20, R14 ;  /* 0x0000000e00147202 */ /* 0x000fce0000000f00 */
[----:B------:R-:W-:Y:S05]  /*25990*/  WARPSYNC.COLLECTIVE R15, `(.L_x_6087) ;  /* 0x000000000f087348 */ /* 0x000fea0003c00000 */
[----:B------:R0:W1:Y:S02]  /*259a0*/  SHFL.IDX P6, R14, R13, R12, R11 ;  /* 0x0000000c0d0e7389 */ /* 0x00006400000c000b */
[----:B01----:R-:W-:Y:S01]  /*259b0*/  ENDCOLLECTIVE ;  /* 0x000000000000791b */ /* 0x003fe20003800000 */
.L_x_6087:
[----:B------:R-:W-:Y:S01]  /*259c0*/  MOV R13, R43 ;  /* 0x0000002b000d7202 */ /* 0x000fe20000000f00 */
[----:B------:R-:W-:Y:S02]  /*259d0*/  IMAD.MOV.U32 R12, RZ, RZ, R2 ;  /* 0x000000ffff0c7224 */ /* 0x000fe400078e0002 */
[----:B------:R-:W-:-:S07]  /*259e0*/  IMAD.MOV.U32 R41, RZ, RZ, R14 ;  /* 0x000000ffff297224 */ /* 0x000fce00078e000e */
[----:B------:R-:W-:Y:S05]  /*259f0*/  WARPSYNC.COLLECTIVE R15, `(.L_x_6088) ;  /* 0x000000000f087348 */ /* 0x000fea0003c00000 */
[----:B------:R0:W1:Y:S02]  /*25a00*/  SHFL.IDX P6, R14, R13, R12, R11 ;  /* 0x0000000c0d0e7389 */ /* 0x00006400000c000b */
[----:B01----:R-:W-:Y:S01]  /*25a10*/  ENDCOLLECTIVE ;  /* 0x000000000000791b */ /* 0x003fe20003800000 */
.L_x_6088:
[----:B------:R-:W-:Y:S01]  /*25a20*/  IMAD.MOV.U32 R13, RZ, RZ, R45 ;  /* 0x000000ffff0d7224 */ /* 0x000fe200078e002d */
[----:B------:R-:W-:Y:S01]  /*25a30*/  MOV R12, R0 ;  /* 0x00000000000c7202 */ /* 0x000fe20000000f00 */
[----:B------:R-:W-:-:S07]  /*25a40*/  IMAD.MOV.U32 R40, RZ, RZ, R14 ;  /* 0x000000ffff287224 */ /* 0x000fce00078e000e */
[----:B------:R-:W-:Y:S05]  /*25a50*/  WARPSYNC.COLLECTIVE R15, `(.L_x_6089) ;  /* 0x000000000f087348 */ /* 0x000fea0003c00000 */
[----:B------:R0:W1:Y:S02]  /*25a60*/  SHFL.IDX P6, R14, R13, R12, R11 ;  /* 0x0000000c0d0e7389 */ /* 0x00006400000c000b */
[----:B01----:R-:W-:Y:S01]  /*25a70*/  ENDCOLLECTIVE ;  /* 0x000000000000791b */ /* 0x003fe20003800000 */
.L_x_6089:
        /* <DEDUP_REMOVED lines=8> */
.L_x_6090:
[----:B------:R-:W-:Y:S02]  /*25b00*/  IMAD.MOV.U32 R13, RZ, RZ, R49 ;  /* 0x000000ffff0d7224 */ /* 0x000fe400078e0031 */
[----:B------:R-:W-:Y:S01]  /*25b10*/  IMAD.MOV.U32 R12, RZ, RZ, R0 ;  /* 0x000000ffff0c7224 */ /* 0x000fe200078e0000 */
[----:B------:R-:W-:-:S07]  /*25b20*/  MOV R42, R14 ;  /* 0x0000000e002a7202 */ /* 0x000fce0000000f00 */
[----:B------:R-:W-:Y:S05]  /*25b30*/  WARPSYNC.COLLECTIVE R15, `(.L_x_6091) ;  /* 0x000000000f087348 */ /* 0x000fea0003c00000 */
[----:B------:R0:W1:Y:S02]  /*25b40*/  SHFL.IDX P6, R14, R13, R12, R11 ;  /* 0x0000000c0d0e7389 */ /* 0x00006400000c000b */
[----:B01----:R-:W-:Y:S01]  /*25b50*/  ENDCOLLECTIVE ;  /* 0x000000000000791b */ /* 0x003fe20003800000 */
.L_x_6091:
        /* <DEDUP_REMOVED lines=8> */
.L_x_6092:
[----:B------:R-:W-:Y:S01]  /*25be0*/  IMAD.MOV.U32 R13, RZ, RZ, R53 ;  /* 0x000000ffff0d7224 */ /* 0x000fe200078e0035 */
[----:B------:R-:W-:Y:S01]  /*25bf0*/  MOV R12, R0 ;  /* 0x00000000000c7202 */ /* 0x000fe20000000f00 */
[----:B------:R-:W-:-:S07]  /*25c00*/  IMAD.MOV.U32 R48, RZ, RZ, R14 ;  /* 0x000000ffff307224 */ /* 0x000fce00078e000e */
[----:B------:R-:W-:Y:S05]  /*25c10*/  WARPSYNC.COLLECTIVE R15, `(.L_x_6093) ;  /* 0x000000000f087348 */ /* 0x000fea0003c00000 */
[----:B------:R0:W1:Y:S02]  /*25c20*/  SHFL.IDX P6, R14, R13, R12, R11 ;  /* 0x0000000c0d0e7389 */ /* 0x00006400000c000b */
[----:B01----:R-:W-:Y:S01]  /*25c30*/  ENDCOLLECTIVE ;  /* 0x000000000000791b */ /* 0x003fe20003800000 */
.L_x_6093:
[----:B------:R-:W-:Y:S01]  /*25c40*/  SEL R9, R49, R48, P0 ;  /* 0x0000003031097207 */ /* 0x000fe20000000000 */
[----:B------:R-:W-:Y:S02]  /*25c50*/  IMAD.MOV.U32 R13, RZ, RZ, R55 ;  /* 0x000000ffff0d7224 */ /* 0x000fe400078e0037 */
[----:B------:R-:W-:Y:S02]  /*25c60*/  IMAD.MOV.U32 R12, RZ, RZ, R2 ;  /* 0x000000ffff0c7224 */ /* 0x000fe400078e0002 */
[----:B------:R-:W-:-:S07]  /*25c70*/  IMAD.MOV.U32 R53, RZ, RZ, R14 ;  /* 0x000000ffff357224 */ /* 0x000fce00078e000e */
[----:B------:R-:W-:Y:S05]  /*25c80*/  WARPSYNC.COLLECTIVE R15, `(.L_x_6094) ;  /* 0x000000000f087348 */ /* 0x000fea0003c00000 */
[----:B------:R0:W1:Y:S02]  /*25c90*/  SHFL.IDX P6, R14, R13, R12, R11 ;  /* 0x0000000c0d0e7389 */ /* 0x00006400000c000b */
[----:B01----:R-:W-:Y:S01]  /*25ca0*/  ENDCOLLECTIVE ;  /* 0x000000000000791b */ /* 0x003fe20003800000 */
.L_x_6094:
[----:B------:R-:W-:Y:S02]  /*25cb0*/  IMAD.MOV.U32 R13, RZ, RZ, R57 ;  /* 0x000000ffff0d7224 */ /* 0x000fe400078e0039 */
[----:B------:R-:W-:Y:S01]  /*25cc0*/  IMAD.MOV.U32 R12, RZ, RZ, R0 ;  /* 0x000000ffff0c7224 */ /* 0x000fe200078e0000 */
[----:B------:R-:W-:-:S07]  /*25cd0*/  MOV R50, R14 ;  /* 0x0000000e00327202 */ /* 0x000fce0000000f00 */
[----:B------:R-:W-:Y:S05]  /*25ce0*/  WARPSYNC.COLLECTIVE R15, `(.L_x_6095) ;  /* 0x000000000f087348 */ /* 0x000fea0003c00000 */
[----:B------:R0:W1:Y:S02]  /*25cf0*/  SHFL.IDX P6, R14, R13, R12, R11 ;  /* 0x0000000c0d0e7389 */ /* 0x00006400000c000b */
[----:B01----:R-:W-:Y:S01]  /*25d00*/  ENDCOLLECTIVE ;  /* 0x000000000000791b */ /* 0x003fe20003800000 */
.L_x_6095:
        /* <DEDUP_REMOVED lines=8> */
.L_x_6096:
[----:B------:R-:W-:Y:S01]  /*25d90*/  IMAD.MOV.U32 R13, RZ, RZ, R63 ;  /* 0x000000ffff0d7224 */ /* 0x000fe200078e003f */
[----:B------:R-:W-:Y:S01]  /*25da0*/  MOV R12, R0 ;  /* 0x00000000000c7202 */ /* 0x000fe20000000f00 */
[----:B------:R-:W-:-:S07]  /*25db0*/  IMAD.MOV.U32 R52, RZ, RZ, R14 ;  /* 0x000000ffff347224 */ /* 0x000fce00078e000e */
[----:B------:R-:W-:Y:S05]  /*25dc0*/  WARPSYNC.COLLECTIVE R15, `(.L_x_6097) ;  /* 0x000000000f087348 */ /* 0x000fea0003c00000 */
[----:B------:R0:W1:Y:S02]  /*25dd0*/  SHFL.IDX P6, R14, R13, R12, R11 ;  /* 0x0000000c0d0e7389 */ /* 0x00006400000c000b */
[----:B01----:R-:W-:Y:S01]  /*25de0*/  ENDCOLLECTIVE ;  /* 0x000000000000791b */ /* 0x003fe20003800000 */
.L_x_6097:
        /* <DEDUP_REMOVED lines=8> */
.L_x_6098:
[----:B------:R-:W-:Y:S02]  /*25e70*/  IMAD.MOV.U32 R13, RZ, RZ, R67 ;  /* 0x000000ffff0d7224 */ /* 0x000fe400078e0043 */
[----:B------:R-:W-:Y:S01]  /*25e80*/  IMAD.MOV.U32 R12, RZ, RZ, R0 ;  /* 0x000000ffff0c7224 */ /* 0x000fe200078e0000 */
[----:B------:R-:W-:-:S07]  /*25e90*/  MOV R54, R14 ;  /* 0x0000000e00367202 */ /* 0x000fce0000000f00 */
[----:B------:R-:W-:Y:S05]  /*25ea0*/  WARPSYNC.COLLECTIVE R15, `(.L_x_6099) ;  /* 0x000000000f087348 */ /* 0x000fea0003c00000 */
[----:B------:R0:W1:Y:S02]  /*25eb0*/  SHFL.IDX P6, R14, R13, R12, R11 ;  /* 0x0000000c0d0e7389 */ /* 0x00006400000c000b */
[----:B01----:R-:W-:Y:S01]  /*25ec0*/  ENDCOLLECTIVE ;  /* 0x000000000000791b */ /* 0x003fe20003800000 */
.L_x_6099:
        /* <DEDUP_REMOVED lines=8> */
.L_x_6100:
[----:B------:R-:W-:Y:S01]  /*25f50*/  IMAD.MOV.U32 R13, RZ, RZ, R71 ;  /* 0x000000ffff0d7224 */ /* 0x000fe200078e0047 */
[----:B------:R-:W-:Y:S01]  /*25f60*/  MOV R12, R0 ;  /* 0x00000000000c7202 */ /* 0x000fe20000000f00 */
[----:B------:R-:W-:-:S07]  /*25f70*/  IMAD.MOV.U32 R56, RZ, RZ, R14 ;  /* 0x000000ffff387224 */ /* 0x000fce00078e000e */
[----:B------:R-:W-:Y:S05]  /*25f80*/  WARPSYNC.COLLECTIVE R15, `(.L_x_6101) ;  /* 0x000000000f087348 */ /* 0x000fea0003c00000 */
[----:B------:R0:W1:Y:S02]  /*25f90*/  SHFL.IDX P6, R14, R13, R12, R11 ;  /* 0x0000000c0d0e7389 */ /* 0x00006400000c000b */
[----:B01----:R-:W-:Y:S01]  /*25fa0*/  ENDCOLLECTIVE ;  /* 0x000000000000791b */ /* 0x003fe20003800000 */
.L_x_6101:
[----:B------:R-:W-:Y:S01]  /*25fb0*/  SEL R39, R56, R67, P0 ;  /* 0x0000004338277207 */ /* 0x000fe20000000000 */
[----:B------:R-:W-:Y:S02]  /*25fc0*/  IMAD.MOV.U32 R13, RZ, RZ, R73 ;  /* 0x000000ffff0d7224 */ /* 0x000fe400078e0049 */
[----:B------:R-:W-:Y:S02]  /*25fd0*/  IMAD.MOV.U32 R12, RZ, RZ, R2 ;  /* 0x000000ffff0c7224 */ /* 0x000fe400078e0002 */
[----:B------:R-:W-:-:S07]  /*25fe0*/  IMAD.MOV.U32 R71, RZ, RZ, R14 ;  /* 0x000000ffff477224 */ /* 0x000fce00078e000e */
[----:B------:R-:W-:Y:S05]  /*25ff0*/  WARPSYNC.COLLECTIVE R15, `(.L_x_6102) ;  /* 0x000000000f087348 */ /* 0x000fea0003c00000 */
[----:B------:R0:W1:Y:S02]  /*26000*/  SHFL.IDX P6, R14, R13, R12, R11 ;  /* 0x0000000c0d0e7389 */ /* 0x00006400000c000b */
[----:B01----:R-:W-:Y:S01]  /*26010*/  ENDCOLLECTIVE ;  /* 0x000000000000791b */ /* 0x003fe20003800000 */
.L_x_6102:
[----:B------:R-:W-:Y:S02]  /*26020*/  IMAD.MOV.U32 R13, RZ, RZ, R75 ;  /* 0x000000ffff0d7224 */ /* 0x000fe400078e004b */
[----:B------:R-:W-:Y:S01]  /*26030*/  IMAD.MOV.U32 R12, RZ, RZ, R0 ;  /* 0x000000ffff0c7224 */ /* 0x000fe200078e0000 */
[----:B------:R-:W-:-:S07]  /*26040*/  MOV R58, R14 ;  /* 0x0000000e003a7202 */ /* 0x000fce0000000f00 */
[----:B------:R-:W-:Y:S05]  /*26050*/  WARPSYNC.COLLECTIVE R15, `(.L_x_6103) ;  /* 0x000000000f087348 */ /* 0x000fea0003c00000 */
[----:B------:R0:W1:Y:S02]  /*26060*/  SHFL.IDX P6, R14, R13, R12, R11 ;  /* 0x0000000c0d0e7389 */ /* 0x00006400000c000b */
[----:B01----:R-:W-:Y:S01]  /*26070*/  ENDCOLLECTIVE ;  /* 0x000000000000791b */ /* 0x003fe20003800000 */
.L_x_6103:
[----:B------:R-:W-:Y:S01]  /*26080*/  MOV R13, R77 ;  /* 0x0000004d000d7202 */ /* 0x000fe20000000f00 */
[----:B------:R-:W-:Y:S02]  /*26090*/  IMAD.MOV.U32 R12, RZ, RZ, R2 ;  /* 0x000000ffff0c7224 */ /* 0x000fe400078e0002 */
[----:B------:R-:W-:-:S07]  /*260a0*/  IMAD.MOV.U32 R75, RZ, RZ, R14 ;  /* 0x000000ffff4b7224 */ /* 0x000fce00078e000e */
[----:B------:R-:W-:Y:S05]  /*260b0*/  WARPSYNC.COLLECTIVE R15, `(.L_x_6104) ;  /* 0x000000000f087348 */ /* 0x000fea0003c00000 */
[----:B------:R0:W1:Y:S02]  /*260c0*/  SHFL.IDX P6, R14, R13, R12, R11 ;  /* 0x0000000c0d0e7389 */ /* 0x00006400000c000b */
[----:B01----:R-:W-:Y:S01]  /*260d0*/  ENDCOLLECTIVE ;  /* 0x000000000000791b */ /* 0x003fe20003800000 */
.L_x_6104:
[----:B------:R-:W-:Y:S02]  /*260e0*/  SEL R12, R37, R20, P0 ;  /* 0x00000014250c7207 */ /* 0x000fe40000000000 */
[----:B------:R-:W-:Y:S01]  /*260f0*/  SEL R11, R48, R49, P0 ;  /* 0x00000031300b7207 */ /* 0x000fe20000000000 */
[----:B------:R-:W-:Y:S01]  /*26100*/  IMAD.MOV.U32 R49, RZ, RZ, RZ ;  /* 0x000000ffff317224 */ /* 0x000fe200078e00ff */
[----:B------:R-:W-:Y:S02]  /*26110*/  SEL R13, R71, R58, P0 ;  /* 0x0000003a470d7207 */ /* 0x000fe40000000000 */
[----:B------:R-:W-:Y:S01]  /*26120*/  SEL R15, R58, R71, P0 ;  /* 0x000000473a0f7207 */ /* 0x000fe20000000000 */
[----:B------:R-:W-:Y:S01]  /*26130*/  IMAD.MOV.U32 R62, RZ, RZ, R14 ;  /* 0x000000ffff3e7224 */ /* 0x000fe200078e000e */
[----:B------:R-:W-:Y:S02]  /*26140*/  SEL R14, R20, R37, P0 ;  /* 0x00000025140e7207 */ /* 0x000fe40000000000 */
[----:B------:R-:W-:Y:S01]  /*26150*/  SEL R37, R67, R56, P0 ;  /* 0x0000003843257207 */ /* 0x000fe20000000000 */
[----:B------:R-:W-:Y:S06]  /*26160*/  BRA `(.L_x_6105) ;  /* 0xffffff68007c7947 */ /* 0x000fec000383ffff */
.L_x_5934:
[----:B------:R-:W0:Y:S01]  /*26170*/  S2R R12, SR_TID.X ;  /* 0x00000000000c7919 */ /* 0x000e220000002100 */
[----:B------:R-:W-:Y:S01]  /*26180*/  BSSY B1, `(.L_x_6106) ;  /* 0x000000a000017945 */ /* 0x000fe20003800000 */
[----:B------:R-:W-:Y:S02]  /*26190*/  IMAD.MOV.U32 R11, RZ, RZ, 0x1f ;  /* 0x0000001fff0b7424 */ /* 0x000fe400078e00ff */
[----:B------:R-:W-:Y:S01]  /*261a0*/  IMAD.MOV.U32 R15, RZ, RZ, -0x1 ;  /* 0xffffffffff0f7424 */ /* 0x000fe200078e00ff */
[----:B0-----:R-:W-:Y:S01]  /*261b0*/  SHF.R.U32.HI R10, RZ, 0x5, R12 ;  /* 0x00000005ff0a7819 */ /* 0x001fe2000001160c */
[----:B------:R-:W-:-:S03]  /*261c0*/  IMAD.MOV.U32 R12, RZ, RZ, RZ ;  /* 0x000000ffff0c7224 */ /* 0x000fc600078e00ff */
[----:B------:R-:W-:-:S04]  /*261d0*/  LOP3.LUT R10, R10, 0x3, RZ, 0xc0, !PT ;  /* 0x000000030a0a7812 */ /* 0x000fc800078ec0ff */
[----:B------:R-:W-:-:S07]  /*261e0*/  MOV R13, R10 ;  /* 0x0000000a000d7202 */ /* 0x000fce0000000f00 */
[----:B------:R-:W-:Y:S05]  /*261f0*/  WARPSYNC.COLLECTIVE R15, `(.L_x_6107) ;  /* 0x000000000f087348 */ /* 0x000fea0003c00000 */
[----:B------:R0:W1:Y:S02]  /*26200*/  SHFL.IDX P6, R14, R13, R12, R11 ;  /* 0x0000000c0d0e7389 */ /* 0x00006400000c000b */
[----:B01----:R-:W-:Y:S01]  /*26210*/  ENDCOLLECTIVE ;  /* 0x000000000000791b */ /* 0x003fe20003800000 */
.L_x_6107:
[----:B------:R-:W-:Y:S05]  /*26220*/  BSYNC B1 ;  /* 0x0000000000017941 */ /* 0x000fea0003800000 */
.L_x_6106:
[----:B------:R-:W-:Y:S05]  /*26230*/  BRA `(.L_x_6108) ;  /* 0xffffff9400987947 */ /* 0x000fea000383ffff */
.L_x_5936:
[----:B------:R-:W-:Y:S01]  /*26240*/  BSSY B1, `(.L_x_6109) ;  /* 0x0000006000017945 */ /* 0x000fe20003800000 */
[----:B------:R-:W-:-:S07]  /*26250*/  MOV R15, 0xffffffff ;  /* 0xffffffff000f7802 */ /* 0x000fce0000000f00 */
[----:B0-----:R-:W-:Y:S05]  /*26260*/  WARPSYNC.COLLECTIVE R15, `(.L_x_6110) ;  /* 0x000000000f0c7348 */ /* 0x001fea0003c00000 */
[----:B------:R-:W-:Y:S02]  /*26270*/  ELECT P6, UR62, PT ;  /* 0x00000000003e782f */ /* 0x000fe400038c0000 */
[----:B------:R-:W-:Y:S01]  /*26280*/  MOV R14, UR62 ;  /* 0x0000003e000e7c02 */ /* 0x000fe20008000f00 */
[----:B0-----:R-:W-:Y:S10]  /*26290*/  ENDCOLLECTIVE ;  /* 0x000000000000791b */ /* 0x001ff40003800000 */
.L_x_6110:
[----:B------:R-:W-:Y:S05]  /*262a0*/  BSYNC B1 ;  /* 0x0000000000017941 */ /* 0x000fea0003800000 */
.L_x_6109:
[----:B------:R-:W-:Y:S05]  /*262b0*/  BRA `(.L_x_5935) ;  /* 0xffffff9400907947 */ /* 0x000fea000383ffff */
.L_x_5938:
[----:B0-----:R0:W1:Y:S02]  /*262c0*/  SYNCS.PHASECHK.TRANS64.TRYWAIT P0, [R11+URZ+0x2e820], R5 ;  /* 0x02e820050b0075a7 */ /* 0x001064000800017f */
[----:B-1----:R-:W-:Y:S05]  /*262d0*/  @!P0 NANOSLEEP.SYNCS 0x989680 ;  /* 0x009896800000895d */ /* 0x002fea0003900000 */
[----:B------:R-:W1:Y:S02]  /*262e0*/  @!P0 SYNCS.PHASECHK.TRANS64 P0, [R11+URZ+0x2e820], R5 ;  /* 0x02e820050b0085a7 */ /* 0x000e64000800007f */
[----:B-1----:R-:W-:Y:S05]  /*262f0*/  @!P0 BRA `(.L_x_5938) ;  /* 0xfffffffc00f08947 */ /* 0x002fea000383ffff */
[----:B------:R-:W-:Y:S05]  /*26300*/  BRA `(.L_x_6111) ;  /* 0xffffff9400ac7947 */ /* 0x000fea000383ffff */
.L_x_5942:
[----:B-1----:R1:W2:Y:S02]  /*26310*/  SYNCS.PHASECHK.TRANS64.TRYWAIT P0, [R8+URZ+0x2e8a0], R10 ;  /* 0x02e8a00a080075a7 */ /* 0x0022a4000800017f */
[----:B--2---:R-:W-:Y:S05]  /*26320*/  @!P0 NANOSLEEP.SYNCS 0x989680 ;  /* 0x009896800000895d */ /* 0x004fea0003900000 */
[----:B------:R-:W2:Y:S02]  /*26330*/  @!P0 SYNCS.PHASECHK.TRANS64 P0, [R8+URZ+0x2e8a0], R10 ;  /* 0x02e8a00a080085a7 */ /* 0x000ea4000800007f */
[----:B--2---:R-:W-:Y:S05]  /*26340*/  @!P0 BRA `(.L_x_5942) ;  /* 0xfffffffc00f08947 */ /* 0x004fea000383ffff */
[----:B------:R-:W-:Y:S05]  /*26350*/  BRA `(.L_x_6112) ;  /* 0xffffff9400cc7947 */ /* 0x000fea000383ffff */
.L_x_5947:
[----:B0-----:R0:W2:Y:S02]  /*26360*/  SYNCS.PHASECHK.TRANS64.TRYWAIT P0, [R8+URZ+0x2e8c0], R10 ;  /* 0x02e8c00a080075a7 */ /* 0x0010a4000800017f */
[----:B--2---:R-:W-:Y:S05]  /*26370*/  @!P0 NANOSLEEP.SYNCS 0x989680 ;  /* 0x009896800000895d */ /* 0x004fea0003900000 */
[----:B------:R-:W2:Y:S02]  /*26380*/  @!P0 SYNCS.PHASECHK.TRANS64 P0, [R8+URZ+0x2e8c0], R10 ;  /* 0x02e8c00a080085a7 */ /* 0x000ea4000800007f */
[----:B--2---:R-:W-:Y:S05]  /*26390*/  @!P0 BRA `(.L_x_5947) ;  /* 0xfffffffc00f08947 */ /* 0x004fea000383ffff */
[----:B------:R-:W-:Y:S05]  /*263a0*/  BRA `(.L_x_6113) ;  /* 0xffffff98004c7947 */ /* 0x000fea000383ffff */
.L_x_5954:
[----:B0-----:R0:W1:Y:S02]  /*263b0*/  SYNCS.PHASECHK.TRANS64.TRYWAIT P1, [R6+URZ+0x2e8a0], R7 ;  /* 0x02e8a007060075a7 */ /* 0x001064000802017f */
[----:B-1----:R-:W-:Y:S05]  /*263c0*/  @!P1 NANOSLEEP.SYNCS 0x989680 ;  /* 0x009896800000995d */ /* 0x002fea0003900000 */
[----:B------:R-:W1:Y:S02]  /*263d0*/  @!P1 SYNCS.PHASECHK.TRANS64 P1, [R6+URZ+0x2e8a0], R7 ;  /* 0x02e8a007060095a7 */ /* 0x000e64000802007f */
[----:B-1----:R-:W-:Y:S05]  /*263e0*/  @!P1 BRA `(.L_x_5954) ;  /* 0xfffffffc00f09947 */ /* 0x002fea000383ffff */
[----:B------:R-:W-:Y:S05]  /*263f0*/  BRA `(.L_x_6114) ;  /* 0xffffff9c002c7947 */ /* 0x000fea000383ffff */
.L_x_5959:
[----:B-1----:R1:W2:Y:S02]  /*26400*/  SYNCS.PHASECHK.TRANS64.TRYWAIT P1, [R6+URZ+0x2e8c0], R7 ;  /* 0x02e8c007060075a7 */ /* 0x0022a4000802017f */
[----:B--2---:R-:W-:Y:S05]  /*26410*/  @!P1 NANOSLEEP.SYNCS 0x989680 ;  /* 0x009896800000995d */ /* 0x004fea0003900000 */
[----:B------:R-:W2:Y:S02]  /*26420*/  @!P1 SYNCS.PHASECHK.TRANS64 P1, [R6+URZ+0x2e8c0], R7 ;  /* 0x02e8c007060095a7 */ /* 0x000ea4000802007f */
[----:B--2---:R-:W-:Y:S05]  /*26430*/  @!P1 BRA `(.L_x_5959) ;  /* 0xfffffffc00f09947 */ /* 0x004fea000383ffff */
[----:B------:R-:W-:Y:S05]  /*26440*/  BRA `(.L_x_6115) ;  /* 0xffffff9c00a47947 */ /* 0x000fea000383ffff */
.L_x_5972:
        /* <DEDUP_REMOVED lines=11> */
.L_x_6117:
[----:B------:R-:W-:Y:S05]  /*26500*/  BSYNC B0 ;  /* 0x0000000000007941 */ /* 0x000fea0003800000 */
.L_x_6116:
[----:B------:R-:W-:Y:S05]  /*26510*/  BRA `(.L_x_6118) ;  /* 0xffffffa800c47947 */ /* 0x000fea000383ffff */
.L_x_5974:
[----:B------:R-:W-:Y:S01]  /*26520*/  BSSY B0, `(.L_x_6119) ;  /* 0x0000006000007945 */ /* 0x000fe20003800000 */
[----:B------:R-:W-:-:S07]  /*26530*/  IMAD.MOV.U32 R15, RZ, RZ, -0x1 ;  /* 0xffffffffff0f7424 */ /* 0x000fce00078e00ff */
[----:B0-----:R-:W-:Y:S05]  /*26540*/  WARPSYNC.COLLECTIVE R15, `(.L_x_6120) ;  /* 0x000000000f0c7348 */ /* 0x001fea0003c00000 */
[----:B------:R-:W-:Y:S02]  /*26550*/  ELECT P6, UR62, PT ;  /* 0x00000000003e782f */ /* 0x000fe400038c0000 */
[----:B------:R-:W-:Y:S01]  /*26560*/  MOV R14, UR62 ;  /* 0x0000003e000e7c02 */ /* 0x000fe20008000f00 */
[----:B0-----:R-:W-:Y:S10]  /*26570*/  ENDCOLLECTIVE ;  /* 0x000000000000791b */ /* 0x001ff40003800000 */
.L_x_6120:
[----:B------:R-:W-:Y:S05]  /*26580*/  BSYNC B0 ;  /* 0x0000000000007941 */ /* 0x000fea0003800000 */
.L_x_6119:
[----:B------:R-:W-:Y:S05]  /*26590*/  BRA `(.L_x_6121) ;  /* 0xffffffa800bc7947 */ /* 0x000fea000383ffff */
.L_x_5977:
[----:B0-----:R0:W1:Y:S02]  /*265a0*/  SYNCS.PHASECHK.TRANS64.TRYWAIT P2, [R4+URZ+0x2e880], R7 ;  /* 0x02e88007040075a7 */ /* 0x001064000804017f */
[----:B-1----:R-:W-:Y:S05]  /*265b0*/  @!P2 NANOSLEEP.SYNCS 0x989680 ;  /* 0x009896800000a95d */ /* 0x002fea0003900000 */
[----:B------:R-:W1:Y:S02]  /*265c0*/  @!P2 SYNCS.PHASECHK.TRANS64 P2, [R4+URZ+0x2e880], R7 ;  /* 0x02e880070400a5a7 */ /* 0x000e64000804007f */
[----:B-1----:R-:W-:Y:S05]  /*265d0*/  @!P2 BRA `(.L_x_5977) ;  /* 0xfffffffc00f0a947 */ /* 0x002fea000383ffff */
[----:B------:R-:W-:Y:S05]  /*265e0*/  BRA `(.L_x_6122) ;  /* 0xffffffac003c7947 */ /* 0x000fea000383ffff */
.L_x_5979:
[----:B-1----:R1:W2:Y:S02]  /*265f0*/  SYNCS.PHASECHK.TRANS64.TRYWAIT P2, [R4+URZ+0x2e840], R7 ;  /* 0x02e84007040075a7 */ /* 0x0022a4000804017f */
[----:B--2---:R-:W-:Y:S05]  /*26600*/  @!P2 NANOSLEEP.SYNCS 0x989680 ;  /* 0x009896800000a95d */ /* 0x004fea0003900000 */
[----:B------:R-:W2:Y:S02]  /*26610*/  @!P2 SYNCS.PHASECHK.TRANS64 P2, [R4+URZ+0x2e840], R7 ;  /* 0x02e840070400a5a7 */ /* 0x000ea4000804007f */
[----:B--2---:R-:W-:Y:S05]  /*26620*/  @!P2 BRA `(.L_x_5979) ;  /* 0xfffffffc00f0a947 */ /* 0x004fea000383ffff */
[----:B------:R-:W-:Y:S05]  /*26630*/  BRA `(.L_x_6123) ;  /* 0xffffffac00a07947 */ /* 0x000fea000383ffff */
.L_x_5982:
        /* <DEDUP_REMOVED lines=8> */
.L_x_5988:
[----:B-1----:R1:W2:Y:S02]  /*266c0*/  SYNCS.PHASECHK.TRANS64.TRYWAIT P0, [R5+URZ+0x2e880], R4 ;  /* 0x02e88004050075a7 */ /* 0x0022a4000800017f */
[----:B--2---:R-:W-:Y:S05]  /*266d0*/  @!P0 NANOSLEEP.SYNCS 0x989680 ;  /* 0x009896800000895d */ /* 0x004fea0003900000 */
[----:B------:R-:W2:Y:S02]  /*266e0*/  @!P0 SYNCS.PHASECHK.TRANS64 P0, [R5+URZ+0x2e880], R4 ;  /* 0x02e88004050085a7 */ /* 0x000ea4000800007f */
[----:B--2---:R-:W-:Y:S05]  /*266f0*/  @!P0 BRA `(.L_x_5988) ;  /* 0xfffffffc00f08947 */ /* 0x004fea000383ffff */
[----:B------:R-:W-:Y:S05]  /*26700*/  BRA `(.L_x_6125) ;  /* 0xffffffb4001c7947 */ /* 0x000fea000383ffff */
.L_x_5993:
[----:B0-----:R0:W2:Y:S02]  /*26710*/  SYNCS.PHASECHK.TRANS64.TRYWAIT P0, [R5+URZ+0x2e840], R4 ;  /* 0x02e84004050075a7 */ /* 0x0010a4000800017f */
[----:B--2---:R-:W-:Y:S05]  /*26720*/  @!P0 NANOSLEEP.SYNCS 0x989680 ;  /* 0x009896800000895d */ /* 0x004fea0003900000 */
[----:B------:R-:W2:Y:S02]  /*26730*/  @!P0 SYNCS.PHASECHK.TRANS64 P0, [R5+URZ+0x2e840], R4 ;  /* 0x02e84004050085a7 */ /* 0x000ea4000800007f */
[----:B--2---:R-:W-:Y:S05]  /*26740*/  @!P0 BRA `(.L_x_5993) ;  /* 0xfffffffc00f08947 */ /* 0x004fea000383ffff */
[----:B------:R-:W-:Y:S05]  /*26750*/  BRA `(.L_x_6126) ;  /* 0xffffffb400a87947 */ /* 0x000fea000383ffff */
.L_x_5999:
[----:B-1----:R1:W2:Y:S02]  /*26760*/  SYNCS.PHASECHK.TRANS64.TRYWAIT P2, [R18+URZ+0x2e870], R3 ;  /* 0x02e87003120075a7 */ /* 0x0022a4000804017f */
[----:B--2---:R-:W-:Y:S05]  /*26770*/  @!P2 NANOSLEEP.SYNCS 0x989680 ;  /* 0x009896800000a95d */ /* 0x004fea0003900000 */
[----:B------:R-:W2:Y:S02]  /*26780*/  @!P2 SYNCS.PHASECHK.TRANS64 P2, [R18+URZ+0x2e870], R3 ;  /* 0x02e870031200a5a7 */ /* 0x000ea4000804007f */
[----:B--2---:R-:W-:Y:S05]  /*26790*/  @!P2 BRA `(.L_x_5999) ;  /* 0xfffffffc00f0a947 */ /* 0x004fea000383ffff */
[----:B------:R-:W-:Y:S05]  /*267a0*/  BRA `(.L_x_6127) ;  /* 0xffffffb800507947 */ /* 0x000fea000383ffff */
.L_x_6001:
[----:B-1----:R1:W2:Y:S02]  /*267b0*/  SYNCS.PHASECHK.TRANS64.TRYWAIT P2, [R18+URZ+0x2e860], R4 ;  /* 0x02e86004120075a7 */ /* 0x0022a4000804017f */
[----:B--2---:R-:W-:Y:S05]  /*267c0*/  @!P2 NANOSLEEP.SYNCS 0x989680 ;  /* 0x009896800000a95d */ /* 0x004fea0003900000 */
[----:B------:R-:W2:Y:S02]  /*267d0*/  @!P2 SYNCS.PHASECHK.TRANS64 P2, [R18+URZ+0x2e860], R4 ;  /* 0x02e860041200a5a7 */ /* 0x000ea4000804007f */
[----:B--2---:R-:W-:Y:S05]  /*267e0*/  @!P2 BRA `(.L_x_6001) ;  /* 0xfffffffc00f0a947 */ /* 0x004fea000383ffff */
[----:B------:R-:W-:Y:S05]  /*267f0*/  BRA `(.L_x_6128) ;  /* 0xffffffb800587947 */ /* 0x000fea000383ffff */
.L_x_6008:
[----:B0-----:R0:W1:Y:S02]  /*26800*/  SYNCS.PHASECHK.TRANS64.TRYWAIT P0, [R0+URZ+0x2e870], R2 ;  /* 0x02e87002000075a7 */ /* 0x001064000800017f */
[----:B-1----:R-:W-:Y:S05]  /*26810*/  @!P0 NANOSLEEP.SYNCS 0x989680 ;  /* 0x009896800000895d */ /* 0x002fea0003900000 */
[----:B------:R-:W1:Y:S02]  /*26820*/  @!P0 SYNCS.PHASECHK.TRANS64 P0, [R0+URZ+0x2e870], R2 ;  /* 0x02e87002000085a7 */ /* 0x000e64000800007f */
[----:B-1----:R-:W-:Y:S05]  /*26830*/  @!P0 BRA `(.L_x_6008) ;  /* 0xfffffffc00f08947 */ /* 0x002fea000383ffff */
[----:B------:R-:W-:Y:S05]  /*26840*/  BRA `(.L_x_6129) ;  /* 0xffffffc400947947 */ /* 0x000fea000383ffff */
.L_x_6010:
[----:B0-----:R0:W1:Y:S02]  /*26850*/  SYNCS.PHASECHK.TRANS64.TRYWAIT P0, [R0+URZ+0x2e860], R2 ;  /* 0x02e86002000075a7 */ /* 0x001064000800017f */
[----:B-1----:R-:W-:Y:S05]  /*26860*/  @!P0 NANOSLEEP.SYNCS 0x989680 ;  /* 0x009896800000895d */ /* 0x002fea0003900000 */
[----:B------:R-:W1:Y:S02]  /*26870*/  @!P0 SYNCS.PHASECHK.TRANS64 P0, [R0+URZ+0x2e860], R2 ;  /* 0x02e86002000085a7 */ /* 0x000e64000800007f */
[----:B-1----:R-:W-:Y:S05]  /*26880*/  @!P0 BRA `(.L_x_6010) ;  /* 0xfffffffc00f08947 */ /* 0x002fea000383ffff */
[----:B------:R-:W-:Y:S05]  /*26890*/  BRA `(.L_x_6130) ;  /* 0xffffffc4009c7947 */ /* 0x000fea000383ffff */
.L_x_6014:
[----:B------:R-:W-:Y:S01]  /*268a0*/  BSSY B0, `(.L_x_6131) ;  /* 0x0000008000007945 */ /* 0x000fe20003800000 */
[----:B------:R-:W-:Y:S01]  /*268b0*/  IMAD.MOV.U32 R13, RZ, RZ, R16 ;  /* 0x000000ffff0d7224 */ /* 0x000fe200078e0010 */
[----:B0-----:R-:W-:Y:S01]  /*268c0*/  MOV R11, 0x1f ;  /* 0x0000001f000b7802 */ /* 0x001fe20000000f00 */
[----:B------:R-:W-:Y:S02]  /*268d0*/  IMAD.MOV.U32 R12, RZ, RZ, RZ ;  /* 0x000000ffff0c7224 */ /* 0x000fe400078e00ff */
[----:B------:R-:W-:-:S07]  /*268e0*/  IMAD.MOV.U32 R15, RZ, RZ, -0x1 ;  /* 0xffffffffff0f7424 */ /* 0x000fce00078e00ff */
[----:B------:R-:W-:Y:S05]  /*268f0*/  WARPSYNC.COLLECTIVE R15, `(.L_x_6132) ;  /* 0x000000000f087348 */ /* 0x000fea0003c00000 */
[----:B------:R0:W1:Y:S02]  /*26900*/  SHFL.IDX P6, R14, R13, R12, R11 ;  /* 0x0000000c0d0e7389 */ /* 0x00006400000c000b */
[----:B01----:R-:W-:Y:S01]  /*26910*/  ENDCOLLECTIVE ;  /* 0x000000000000791b */ /* 0x003fe20003800000 */
.L_x_6132:
[----:B------:R-:W-:Y:S05]  /*26920*/  BSYNC B0 ;  /* 0x0000000000007941 */ /* 0x000fea0003800000 */
.L_x_6131:
[----:B------:R-:W-:Y:S01]  /*26930*/  IMAD.MOV.U32 R13, RZ, RZ, R16 ;  /* 0x000000ffff0d7224 */ /* 0x000fe200078e0010 */
[----:B------:R-:W-:Y:S01]  /*26940*/  MOV R12, 0x1 ;  /* 0x00000001000c7802 */ /* 0x000fe20000000f00 */
[----:B------:R-:W-:Y:S01]  /*26950*/  IMAD.MOV.U32 R11, RZ, RZ, 0x1f ;  /* 0x0000001fff0b7424 */ /* 0x000fe200078e00ff */
[----:B------:R-:W-:Y:S01]  /*26960*/  IADD3 R5, R19, R7, RZ ;  /* 0x0000000713057210 */ /* 0x000fe20007ffe0ff */
[----:B------:R-:W-:Y:S02]  /*26970*/  IMAD.MOV.U32 R15, RZ, RZ, -0x1 ;  /* 0xffffffffff0f7424 */ /* 0x000fe400078e00ff */
[----:B------:R-:W-:-:S07]  /*26980*/  IMAD.MOV.U32 R0, RZ, RZ, R14 ;  /* 0x000000ffff007224 */ /* 0x000fce00078e000e */
[----:B------:R-:W-:Y:S05]  /*26990*/  WARPSYNC.COLLECTIVE R15, `(.L_x_6133) ;  /* 0x000000000f087348 */ /* 0x000fea0003c00000 */
[----:B------:R0:W1:Y:S02]  /*269a0*/  SHFL.IDX P6, R14, R13, R12, R11 ;  /* 0x0000000c0d0e7389 */ /* 0x00006400000c000b */
[----:B01----:R-:W-:Y:S01]  /*269b0*/  ENDCOLLECTIVE ;  /* 0x000000000000791b */ /* 0x003fe20003800000 */
.L_x_6133:
[----:B------:R-:W-:Y:S02]  /*269c0*/  ULDC UR4, c[0x0][0xc14] ;  /* 0x0003050000047ab9 */ /* 0x000fe40000000800 */
[----:B------:R-:W-:-:S13]  /*269d0*/  ISETP.GE.OR P1, PT, R5, UR4, !P0 ;  /* 0x0000000405007c0c */ /* 0x000fda000c726670 */
[----:B------:R-:W0:Y:S01]  /*269e0*/  @!P1 LDC.64 R2, c[0x0][0xc58] ;  /* 0x00031600ff029b82 */ /* 0x000e220000000a00 */
[----:B------:R-:W-:Y:S01]  /*269f0*/  MOV R11, RZ ;  /* 0x000000ff000b7202 */ /* 0x000fe20000000f00 */
        /* <DEDUP_REMOVED lines=14> */
.L_x_6134:
        /* <DEDUP_REMOVED lines=8> */
.L_x_6135:
        /* <DEDUP_REMOVED lines=8> */
.L_x_6136:
        /* <DEDUP_REMOVED lines=8> */
.L_x_6137:
        /* <DEDUP_REMOVED lines=8> */
.L_x_6138:
        /* <DEDUP_REMOVED lines=9> */
.L_x_6139:
[----:B------:R-:W-:Y:S01]  /*26d70*/  IMAD.MOV.U32 R6, RZ, RZ, R14 ;  /* 0x000000ffff067224 */ /* 0x000fe200078e000e */
[----:B------:R-:W-:Y:S06]  /*26d80*/  BRA `(.L_x_6140) ;  /* 0xffffffcc00d47947 */ /* 0x000fec000383ffff */
.L_x_6019:
[----:B------:R-:W-:Y:S01]  /*26d90*/  BSSY B0, `(.L_x_6141) ;  /* 0x0000008000007945 */ /* 0x000fe20003800000 */
[----:B-----5:R-:W-:Y:S01]  /*26da0*/  IMAD.MOV.U32 R13, RZ, RZ, R2 ;  /* 0x000000ffff0d7224 */ /* 0x020fe200078e0002 */
[----:B0-----:R-:W-:Y:S01]  /*26db0*/  MOV R12, 0x1 ;  /* 0x00000001000c7802 */ /* 0x001fe20000000f00 */
[----:B------:R-:W-:Y:S02]  /*26dc0*/  IMAD.MOV.U32 R11, RZ, RZ, RZ ;  /* 0x000000ffff0b7224 */ /* 0x000fe400078e00ff */
[----:B------:R-:W-:-:S07]  /*26dd0*/  IMAD.MOV.U32 R15, RZ, RZ, -0x1 ;  /* 0xffffffffff0f7424 */ /* 0x000fce00078e00ff */
[----:B-1----:R-:W-:Y:S05]  /*26de0*/  WARPSYNC.COLLECTIVE R15, `(.L_x_6142) ;  /* 0x000000000f087348 */ /* 0x002fea0003c00000 */
[----:B------:R0:W2:Y:S02]  /*26df0*/  SHFL.UP P6, R14, R13, R12, R11 ;  /* 0x0400000c0d0e7389 */ /* 0x0000a400000c000b */
[----:B012---:R-:W-:Y:S01]  /*26e00*/  ENDCOLLECTIVE ;  /* 0x000000000000791b */ /* 0x007fe20003800000 */
.L_x_6142:
[----:B------:R-:W-:Y:S05]  /*26e10*/  BSYNC B0 ;  /* 0x0000000000007941 */ /* 0x000fea0003800000 */
.L_x_6141:
[----:B------:R-:W-:Y:S01]  /*26e20*/  IMAD.MOV.U32 R3, RZ, RZ, R14 ;  /* 0x000000ffff037224 */ /* 0x000fe200078e000e */
[----:B------:R-:W-:Y:S01]  /*26e30*/  MOV R15, 0xffffffff ;  /* 0xffffffff000f7802 */ /* 0x000fe20000000f00 */
[----:B------:R-:W-:Y:S02]  /*26e40*/  IMAD.MOV.U32 R12, RZ, RZ, 0x2 ;  /* 0x00000002ff0c7424 */ /* 0x000fe400078e00ff */
[----:B------:R-:W-:Y:S01]  /*26e50*/  IMAD.MOV.U32 R11, RZ, RZ, RZ ;  /* 0x000000ffff0b7224 */ /* 0x000fe200078e00ff */
[----:B------:R-:W-:-:S04]  /*26e60*/  SEL R3, R3, RZ, P1 ;  /* 0x000000ff03037207 */ /* 0x000fc80000800000 */
[----:B------:R-:W-:-:S05]  /*26e70*/  IADD3 R3, R2, R3, RZ ;  /* 0x0000000302037210 */ /* 0x000fca0007ffe0ff */
[----:B------:R-:W-:-:S07]  /*26e80*/  IMAD.MOV.U32 R13, RZ, RZ, R3 ;  /* 0x000000ffff0d7224 */ /* 0x000fce00078e0003 */
[----:B------:R-:W-:Y:S05]  /*26e90*/  WARPSYNC.COLLECTIVE R15, `(.L_x_6143) ;  /* 0x000000000f087348 */ /* 0x000fea0003c00000 */
[----:B------:R0:W1:Y:S02]  /*26ea0*/  SHFL.UP P6, R14, R13, R12, R11 ;  /* 0x0400000c0d0e7389 */ /* 0x00006400000c000b */
[----:B01----:R-:W-:Y:S01]  /*26eb0*/  ENDCOLLECTIVE ;  /* 0x000000000000791b */ /* 0x003fe20003800000 */
.L_x_6143:
        /* <DEDUP_REMOVED lines=8> */
.L_x_6144:
        /* <DEDUP_REMOVED lines=8> */
.L_x_6145:
        /* <DEDUP_REMOVED lines=8> */
.L_x_6146:
        /* <DEDUP_REMOVED lines=9> */
.L_x_6147:
[----:B------:R-:W-:Y:S01]  /*270d0*/  IMAD.MOV.U32 R6, RZ, RZ, R14 ;  /* 0x000000ffff067224 */ /* 0x000fe200078e000e */
[----:B------:R-:W-:Y:S06]  /*270e0*/  BRA `(.L_x_6148) ;  /* 0xffffffcc009c7947 */ /* 0x000fec000383ffff */
.L_x_6021:
[----:B------:R-:W-:Y:S01]  /*270f0*/  BSSY B0, `(.L_x_6149) ;  /* 0x0000006000007945 */ /* 0x000fe20003800000 */
[----:B------:R-:W-:Y:S01]  /*27100*/  PLOP3.LUT P6, PT, P6, PT, PT, 0x8, 0x0 ;  /* 0x000000000000781c */ /* 0x000fe200037ce170 */
[----:B------:R-:W-:-:S12]  /*27110*/  IMAD.MOV.U32 R15, RZ, RZ, -0x1 ;  /* 0xffffffffff0f7424 */ /* 0x000fd800078e00ff */
[----:B0-----:R-:W-:Y:S05]  /*27120*/  WARPSYNC.COLLECTIVE R15, `(.L_x_6150) ;  /* 0x000000000f087348 */ /* 0x001fea0003c00000 */
[----:B------:R-:W-:Y:S01]  /*27130*/  VOTE.ANY R14, PT, P6 ;  /* 0x00000000000e7806 */ /* 0x000fe200030e0100 */
[----:B0-----:R-:W-:Y:S06]  /*27140*/  ENDCOLLECTIVE ;  /* 0x000000000000791b */ /* 0x001fec0003800000 */
.L_x_6150:
[----:B------:R-:W-:Y:S05]  /*27150*/  BSYNC B0 ;  /* 0x0000000000007941 */ /* 0x000fea0003800000 */
.L_x_6149:
        /* <DEDUP_REMOVED lines=9> */
.L_x_6151:
[----:B------:R-:W-:Y:S01]  /*271f0*/  IMAD.MOV.U32 R2, RZ, RZ, R14 ;  /* 0x000000ffff027224 */ /* 0x000fe200078e000e */
[----:B------:R-:W-:Y:S06]  /*27200*/  BRA `(.L_x_6152) ;  /* 0xffffffcc00907947 */ /* 0x000fec000383ffff */
.L_x_6023:
[----:B------:R-:W-:Y:S01]  /*27210*/  BSSY B0, `(.L_x_6153) ;  /* 0x0000007000007945 */ /* 0x000fe20003800000 */
[----:B------:R-:W-:Y:S01]  /*27220*/  IMAD.MOV.U32 R13, RZ, RZ, R5 ;  /* 0x000000ffff0d7224 */ /* 0x000fe200078e0005 */
[----:B------:R-:W-:Y:S01]  /*27230*/  MOV R15, 0xffffffff ;  /* 0xffffffff000f7802 */ /* 0x000fe20000000f00 */
[----:B------:R-:W-:-:S07]  /*27240*/  IMAD.MOV.U32 R11, RZ, RZ, 0x1f ;  /* 0x0000001fff0b7424 */ /* 0x000fce00078e00ff */
[----:B-12---:R-:W-:Y:S05]  /*27250*/  WARPSYNC.COLLECTIVE R15, `(.L_x_6154) ;  /* 0x000000000f087348 */ /* 0x006fea0003c00000 */
[----:B------:R0:W3:Y:S02]  /*27260*/  SHFL.IDX P6, R14, R13, R12, R11 ;  /* 0x0000000c0d0e7389 */ /* 0x0000e400000c000b */
[----:B0123--:R-:W-:Y:S01]  /*27270*/  ENDCOLLECTIVE ;  /* 0x000000000000791b */ /* 0x00ffe20003800000 */
.L_x_6154:
[----:B------:R-:W-:Y:S05]  /*27280*/  BSYNC B0 ;  /* 0x0000000000007941 */ /* 0x000fea0003800000 */
.L_x_6153:
[----:B------:R-:W-:Y:S01]  /*27290*/  IMAD.MOV.U32 R4, RZ, RZ, R14 ;  /* 0x000000ffff047224 */ /* 0x000fe200078e000e */
[----:B------:R-:W-:Y:S06]  /*272a0*/  BRA `(.L_x_6022) ;  /* 0xffffffcc00847947 */ /* 0x000fec000383ffff */
.L_x_6027:
[----:B0-----:R0:W1:Y:S02]  /*272b0*/  SYNCS.PHASECHK.TRANS64.TRYWAIT P0, [R0+URZ+0x2e820], R3 ;  /* 0x02e82003000075a7 */ /* 0x001064000800017f */
[----:B-1----:R-:W-:Y:S05]  /*272c0*/  @!P0 NANOSLEEP.SYNCS 0x989680 ;  /* 0x009896800000895d */ /* 0x002fea0003900000 */
[----:B------:R-:W1:Y:S02]  /*272d0*/  @!P0 SYNCS.PHASECHK.TRANS64 P0, [R0+URZ+0x2e820], R3 ;  /* 0x02e82003000085a7 */ /* 0x000e64000800007f */
[----:B-1----:R-:W-:Y:S05]  /*272e0*/  @!P0 BRA `(.L_x_6027) ;  /* 0xfffffffc00f08947 */ /* 0x002fea000383ffff */
[----:B------:R-:W-:Y:S05]  /*272f0*/  BRA `(.L_x_6155) ;  /* 0xffffffd000747947 */ /* 0x000fea000383ffff */
.L_x_6028:
        /* <DEDUP_REMOVED lines=11> */
.L_x_6157:
[----:B------:R-:W-:Y:S05]  /*273b0*/  BSYNC B0 ;  /* 0x0000000000007941 */ /* 0x000fea0003800000 */
.L_x_6156:
[----:B------:R-:W-:Y:S05]  /*273c0*/  BRA `(.L_x_6158) ;  /* 0xffffffd0005c7947 */ /* 0x000fea000383ffff */
.L_x_6029:
[----:B------:R-:W-:Y:S01]  /*273d0*/  BSSY B0, `(.L_x_6159) ;  /* 0x0000006000007945 */ /* 0x000fe20003800000 */
[----:B------:R-:W-:-:S07]  /*273e0*/  IMAD.MOV.U32 R15, RZ, RZ, -0x1 ;  /* 0xffffffffff0f7424 */ /* 0x000fce00078e00ff */
[----:B01----:R-:W-:Y:S05]  /*273f0*/  WARPSYNC.COLLECTIVE R15, `(.L_x_6160) ;  /* 0x000000000f0c7348 */ /* 0x003fea0003c00000 */
[----:B------:R-:W-:Y:S02]  /*27400*/  ELECT P6, UR62, PT ;  /* 0x00000000003e782f */ /* 0x000fe400038c0000 */
[----:B------:R-:W-:Y:S01]  /*27410*/  MOV R14, UR62 ;  /* 0x0000003e000e7c02 */ /* 0x000fe20008000f00 */
[----:B01----:R-:W-:Y:S10]  /*27420*/  ENDCOLLECTIVE ;  /* 0x000000000000791b */ /* 0x003ff40003800000 */
.L_x_6160:
[----:B------:R-:W-:Y:S05]  /*27430*/  BSYNC B0 ;  /* 0x0000000000007941 */ /* 0x000fea0003800000 */
.L_x_6159:
[----:B------:R-:W-:Y:S05]  /*27440*/  BRA `(.L_x_6161) ;  /* 0xffffffd000507947 */ /* 0x000fea000383ffff */
.L_x_6031:
[----:B0-----:R0:W1:Y:S02]  /*27450*/  SYNCS.PHASECHK.TRANS64.TRYWAIT P1, [R6+URZ], R5 ;  /* 0x00000005060075a7 */ /* 0x001064000802017f */
[----:B-1----:R-:W-:Y:S05]  /*27460*/  @!P1 NANOSLEEP.SYNCS 0x989680 ;  /* 0x009896800000995d */ /* 0x002fea0003900000 */
[----:B------:R-:W1:Y:S02]  /*27470*/  @!P1 SYNCS.PHASECHK.TRANS64 P1, [R6+URZ], R5 ;  /* 0x00000005060095a7 */ /* 0x000e64000802007f */
[----:B-1----:R-:W-:Y:S05]  /*27480*/  @!P1 BRA `(.L_x_6031) ;  /* 0xfffffffc00f09947 */ /* 0x002fea000383ffff */
[----:B------:R-:W-:Y:S05]  /*27490*/  BRA `(.L_x_6162) ;  /* 0xffffffd000947947 */ /* 0x000fea000383ffff */
.L_x_6032:
[----:B-1----:R1:W2:Y:S02]  /*274a0*/  SYNCS.PHASECHK.TRANS64.TRYWAIT P1, [R7+URZ], R2 ;  /* 0x00000002070075a7 */ /* 0x0022a4000802017f */
[----:B--2---:R-:W-:Y:S05]  /*274b0*/  @!P1 NANOSLEEP.SYNCS 0x989680 ;  /* 0x009896800000995d */ /* 0x004fea0003900000 */
[----:B------:R-:W2:Y:S02]  /*274c0*/  @!P1 SYNCS.PHASECHK.TRANS64 P1, [R7+URZ], R2 ;  /* 0x00000002070095a7 */ /* 0x000ea4000802007f */
[----:B--2---:R-:W-:Y:S05]  /*274d0*/  @!P1 BRA `(.L_x_6032) ;  /* 0xfffffffc00f09947 */ /* 0x004fea000383ffff */
[----:B------:R-:W-:Y:S05]  /*274e0*/  BRA `(.L_x_6163) ;  /* 0xffffffd000887947 */ /* 0x000fea000383ffff */
.L_x_6034:
[----:B--2---:R2:W3:Y:S02]  /*274f0*/  SYNCS.PHASECHK.TRANS64.TRYWAIT P1, [R4+URZ+0x2e860], R5 ;  /* 0x02e86005040075a7 */ /* 0x0044e4000802017f */
[----:B---3--:R-:W-:Y:S05]  /*27500*/  @!P1 NANOSLEEP.SYNCS 0x989680 ;  /* 0x009896800000995d */ /* 0x008fea0003900000 */
[----:B------:R-:W3:Y:S02]  /*27510*/  @!P1 SYNCS.PHASECHK.TRANS64 P1, [R4+URZ+0x2e860], R5 ;  /* 0x02e86005040095a7 */ /* 0x000ee4000802007f */
[----:B---3--:R-:W-:Y:S05]  /*27520*/  @!P1 BRA `(.L_x_6034) ;  /* 0xfffffffc00f09947 */ /* 0x008fea000383ffff */
[----:B------:R-:W-:Y:S05]  /*27530*/  BRA `(.L_x_6164) ;  /* 0xffffffd0008c7947 */ /* 0x000fea000383ffff */
.L_x_6036:
[----:B---3--:R3:W4:Y:S02]  /*27540*/  SYNCS.PHASECHK.TRANS64.TRYWAIT P1, [R3+URZ+0x2e860], R2 ;  /* 0x02e86002030075a7 */ /* 0x008724000802017f */
[----:B----4-:R-:W-:Y:S05]  /*27550*/  @!P1 NANOSLEEP.SYNCS 0x989680 ;  /* 0x009896800000995d */ /* 0x010fea0003900000 */
[----:B------:R-:W4:Y:S02]  /*27560*/  @!P1 SYNCS.PHASECHK.TRANS64 P1, [R3+URZ+0x2e860], R2 ;  /* 0x02e86002030095a7 */ /* 0x000f24000802007f */
[----:B----4-:R-:W-:Y:S05]  /*27570*/  @!P1 BRA `(.L_x_6036) ;  /* 0xfffffffc00f09947 */ /* 0x010fea000383ffff */
[----:B------:R-:W-:Y:S05]  /*27580*/  BRA `(.L_x_6165) ;  /* 0xffffffd0008c7947 */ /* 0x000fea000383ffff */
.L_x_6038:
[----:B----4-:R4:W0:Y:S02]  /*27590*/  SYNCS.PHASECHK.TRANS64.TRYWAIT P0, [R4+URZ+0x2e880], R5 ;  /* 0x02e88005040075a7 */ /* 0x010824000800017f */
[----:B0-----:R-:W-:Y:S05]  /*275a0*/  @!P0 NANOSLEEP.SYNCS 0x989680 ;  /* 0x009896800000895d */ /* 0x001fea0003900000 */
[----:B------:R-:W0:Y:S02]  /*275b0*/  @!P0 SYNCS.PHASECHK.TRANS64 P0, [R4+URZ+0x2e880], R5 ;  /* 0x02e88005040085a7 */ /* 0x000e24000800007f */
[----:B0-----:R-:W-:Y:S05]  /*275c0*/  @!P0 BRA `(.L_x_6038) ;  /* 0xfffffffc00f08947 */ /* 0x001fea000383ffff */
[----:B------:R-:W-:Y:S05]  /*275d0*/  BRA `(.L_x_6039) ;  /* 0xffffffd000887947 */ /* 0x000fea000383ffff */
.L_x_6166:
        /* <DEDUP_REMOVED lines=10> */
.L_x_12355:


//--------------------- .text._ZN7cutlass13device_kernelIN5flash11enable_sm90INS1_16FlashAttnFwdSm90INS1_25CollectiveMainloopFwdSm90ILi2EN4cute5tupleIJNS5_1CILi1EEES8_S8_EEENS6_IJNS7_ILi128EEENS7_ILi192EEESA_EEELi128ENS_12float_e4m3_tEfNS_4arch4Sm90ELb0ELb1ELb1ELb0ELb0ELb0ELb0ELb1ELb1ELb0ELb0ELb0EEENS1_21CollectiveEpilogueFwdINS6_IJSA_SA_SB_EEES9_NS_10bfloat16_tESF_Li256ELb0ELb0ELb0ELb1EEENS1_30DynamicPersistentTileSchedulerILi256ELi128ELb0ELb0ELb1EEEEEEEEEvNT_6ParamsE --------------------------
	.section	.text._ZN7cutlass13device_kernelIN5flash11enable_sm90INS1_16FlashAttnFwdSm90INS1_25CollectiveMainloopFwdSm90ILi2EN4cute5tupleIJNS5_1CILi1EEES8_S8_EEENS6_IJNS7_ILi128EEENS7_ILi192EEESA_EEELi128ENS_12float_e4m3_tEfNS_4arch4Sm90ELb0ELb1ELb1ELb0ELb0ELb0ELb0ELb1ELb1ELb0ELb0ELb0EEENS1_21CollectiveEpilogueFwdINS6_IJSA_SA_SB_EEES9_NS_10bfloat16_tESF_Li256ELb0ELb0ELb0ELb1EEENS1_30DynamicPersistentTileSchedulerILi256ELi128ELb0ELb0ELb1EEEEEEEEEvNT_6ParamsE,"ax",@progbits
	.align	128
.text._ZN7cutlass13device_kernelIN5flash11enable_sm90INS1_16FlashAttnFwdSm90INS1_25CollectiveMainloopFwdSm90ILi2EN4cute5tupleIJNS5_1CILi1EEES8_S8_EEENS6_IJNS7_ILi128EEENS7_ILi192EEESA_EEELi128ENS_12float_e4m3_tEfNS_4arch4Sm90ELb0ELb1ELb1ELb0ELb0ELb0ELb0ELb1ELb1ELb0ELb0ELb0EEENS1_21CollectiveEpilogueFwdINS6_IJSA_SA_SB_EEES9_NS_10bfloat16_tESF_Li256ELb0ELb0ELb0ELb1EEENS1_30DynamicPersistentTileSchedulerILi256ELi128ELb0ELb0ELb1EEEEEEEEEvNT_6ParamsE:
        .type           _ZN7cutlass13device_kernelIN5flash11enable_sm90INS1_16FlashAttnFwdSm90INS1_25CollectiveMainloopFwdSm90ILi2EN4cute5tupleIJNS5_1CILi1EEES8_S8_EEENS6_IJNS7_ILi128EEENS7_ILi192EEESA_EEELi128ENS_12float_e4m3_tEfNS_4arch4Sm90ELb0ELb1ELb1ELb0ELb0ELb0ELb0ELb1ELb1ELb0ELb0ELb0EEENS1_21CollectiveEpilogueFwdINS6_IJSA_SA_SB_EEES9_NS_10bfloat16_tESF_Li256ELb0ELb0ELb0ELb1EEENS1_30DynamicPersistentTileSchedulerILi256ELi128ELb0ELb0ELb1EEEEEEEEEvNT_6ParamsE,@function
        .size           _ZN7cutlass13device_kernelIN5flash11enable_sm90INS1_16FlashAttnFwdSm90INS1_25CollectiveMainloopFwdSm90ILi2EN4cute5tupleIJNS5_1CILi1EEES8_S8_EEENS6_IJNS7_ILi128EEENS7_ILi192EEESA_EEELi128ENS_12float_e4m3_tEfNS_4arch4Sm90ELb0ELb1ELb1ELb0ELb0ELb0ELb0ELb1ELb1ELb0ELb0ELb0EEENS1_21CollectiveEpilogueFwdINS6_IJSA_SA_SB_EEES9_NS_10bfloat16_tESF_Li256ELb0ELb0ELb0ELb1EEENS1_30DynamicPersistentTileSchedulerILi256ELi128ELb0ELb0ELb1EEEEEEEEEvNT_6ParamsE,(.L_x_12356 - _ZN7cutlass13device_kernelIN5flash11enable_sm90INS1_16FlashAttnFwdSm90INS1_25CollectiveMainloopFwdSm90ILi2EN4cute5tupleIJNS5_1CILi1EEES8_S8_EEENS6_IJNS7_ILi128EEENS7_ILi192EEESA_EEELi128ENS_12float_e4m3_tEfNS_4arch4Sm90ELb0ELb1ELb1ELb0ELb0ELb0ELb0ELb1ELb1ELb0ELb0ELb0EEENS1_21CollectiveEpilogueFwdINS6_IJSA_SA_SB_EEES9_NS_10bfloat16_tESF_Li256ELb0ELb0ELb0ELb1EEENS1_30DynamicPersistentTileSchedulerILi256ELi128ELb0ELb0ELb1EEEEEEEEEvNT_6ParamsE)
        .other          _ZN7cutlass13device_kernelIN5flash11enable_sm90INS1_16FlashAttnFwdSm90INS1_25CollectiveMainloopFwdSm90ILi2EN4cute5tupleIJNS5_1CILi1EEES8_S8_EEENS6_IJNS7_ILi128EEENS7_ILi192EEESA_EEELi128ENS_12float_e4m3_tEfNS_4arch4Sm90ELb0ELb1ELb1ELb0ELb0ELb0ELb0ELb1ELb1ELb0ELb0ELb0EEENS1_21CollectiveEpilogueFwdINS6_IJSA_SA_SB_EEES9_NS_10bfloat16_tESF_Li256ELb0ELb0ELb0ELb1EEENS1_30DynamicPersistentTileSchedulerILi256ELi128ELb0ELb0ELb1EEEEEEEEEvNT_6ParamsE,@"STO_CUDA_ENTRY STV_DEFAULT"
_ZN7cutlass13device_kernelIN5flash11enable_sm90INS1_16FlashAttnFwdSm90INS1_25CollectiveMainloopFwdSm90ILi2EN4cute5tupleIJNS5_1CILi1EEES8_S8_EEENS6_IJNS7_ILi128EEENS7_ILi192EEESA_EEELi128ENS_12float_e4m3_tEfNS_4arch4Sm90ELb0ELb1ELb1ELb0ELb0ELb0ELb0ELb1ELb1ELb0ELb0ELb0EEENS1_21CollectiveEpilogueFwdINS6_IJSA_SA_SB_EEES9_NS_10bfloat16_tESF_Li256ELb0ELb0ELb0ELb1EEENS1_30DynamicPersistentTileSchedulerILi256ELi128ELb0ELb0ELb1EEEEEEEEEvNT_6ParamsE:
        /* <DEDUP_REMOVED lines=23> */
.L_x_6168:
[----:B------:R-:W-:Y:S05]  /*0170*/  BSYNC B0 ;  /* 0x0000000000007941 */ /* 0x000fea0003800000 */
.L_x_6167:
        /* <DEDUP_REMOVED lines=36> */
.L_x_6169:
        /* <DEDUP_REMOVED lines=22> */
.L_x_6170:
        /* <DEDUP_REMOVED lines=18> */
.L_x_6171:
        /* <DEDUP_REMOVED lines=22> */
.L_x_6172:
        /* <DEDUP_REMOVED lines=22> */
.L_x_6173:
        /* <DEDUP_REMOVED lines=8> */
.L_x_6175:
        /* <DEDUP_REMOVED lines=15> */
[----:B------:R-:W-:-:S05]  /*0a70*/  VIADD R215, R2, 0xffffff80 ;  /* 0xffffff8002d77836 */ /* 0x000fca0000000000 */
[----:B------:R-:W-:-:S04]  /*0a80*/  SHF.R.S32.HI R0, RZ, 0x1f, R215 ;  /* 0x0000001fff007819 */ /* 0x000fc800000114d7 */
[-C--:B------:R-:W-:Y:S01]  /*0a90*/  LEA.HI R2, R0, R215.reuse, RZ, 0x7 ;  /* 0x000000d700027211 */ /* 0x080fe200078f38ff */
[----:B------:R-:W1:Y:S03]  /*0aa0*/  S2UR UR48, SR_CgaCtaId ;  /* 0x00000000003079c3 */ /* 0x000e660000008800 */
[----:B------:R-:W-:Y:S02]  /*0ab0*/  LOP3.LUT R4, R2, 0xffffff80, RZ, 0xc0, !PT ;  /* 0xffffff8002047812 */ /* 0x000fe400078ec0ff */
[----:B------:R-:W-:-:S03]  /*0ac0*/  LEA.HI R3, R0, R215, RZ, 0x4 ;  /* 0x000000d700037211 */ /* 0x000fc600078f20ff */
[----:B------:R-:W-:Y:S01]  /*0ad0*/  IMAD.IADD R18, R215, 0x1, -R4 ;  /* 0x00000001d7127824 */ /* 0x000fe200078e0a04 */
[----:B------:R-:W3:Y:S01]  /*0ae0*/  S2UR UR6, SR_SWINHI ;  /* 0x00000000000679c3 */ /* 0x000ee20000002f00 */
[----:B------:R-:W-:Y:S02]  /*0af0*/  SHF.R.S32.HI R6, RZ, 0x4, R3 ;  /* 0x00000004ff067819 */ /* 0x000fe40000011403 */
[----:B------:R-:W-:Y:S02]  /*0b00*/  LEA.HI R4, R0, R215, RZ, 0x5 ;  /* 0x000000d700047211 */ /* 0x000fe400078f28ff */
[----:B------:R-:W-:Y:S02]  /*0b10*/  SHF.R.S32.HI R7, RZ, 0x1f, R18 ;  /* 0x0000001fff077819 */ /* 0x000fe40000011412 */
[----:B------:R-:W-:Y:S02]  /*0b20*/  LOP3.LUT R0, R3, 0x3fffff0, RZ, 0xc0, !PT ;  /* 0x03fffff003007812 */ /* 0x000fe400078ec0ff */
[----:B------:R-:W-:-:S02]  /*0b30*/  LEA.HI R8, R7, R18, RZ, 0x2 ;  /* 0x0000001207087211 */ /* 0x000fc400078f10ff */
[----:B------:R-:W-:Y:S01]  /*0b40*/  LEA.HI R5, R3, R6, RZ, 0x1 ;  /* 0x0000000603057211 */ /* 0x000fe200078f08ff */
[----:B------:R-:W-:Y:S01]  /*0b50*/  IMAD.IADD R0, R215, 0x1, -R0 ;  /* 0x00000001d7007824 */ /* 0x000fe200078e0a00 */
[----:B------:R-:W-:Y:S02]  /*0b60*/  SHF.R.S32.HI R3, RZ, 0x5, R4 ;  /* 0x00000005ff037819 */ /* 0x000fe40000011404 */
[--C-:B------:R-:W-:Y:S02]  /*0b70*/  SHF.R.S32.HI R4, RZ, 0x2, R8.reuse ;  /* 0x00000002ff047819 */ /* 0x100fe40000011408 */
[----:B------:R-:W-:Y:S01]  /*0b80*/  SHF.R.S32.HI R9, RZ, 0x1f, R8 ;  /* 0x0000001fff097819 */ /* 0x000fe20000011408 */
[----:B------:R-:W-:Y:S01]  /*0b90*/  IMAD R0, R3, 0x10, R0 ;  /* 0x0000001003007824 */ /* 0x000fe200078e0200 */
[----:B------:R-:W-:Y:S02]  /*0ba0*/  LOP3.LUT R5, R5, 0x1ffffffe, RZ, 0xc0, !PT ;  /* 0x1ffffffe05057812 */ /* 0x000fe400078ec0ff */
[----:B------:R-:W-:-:S02]  /*0bb0*/  LEA.HI R9, R9, R4, RZ, 0x3 ;  /* 0x0000000409097211 */ /* 0x000fc400078f18ff */
[----:B------:R-:W-:Y:S01]  /*0bc0*/  SHF.R.S32.HI R3, RZ, 0x7, R2 ;  /* 0x00000007ff037819 */ /* 0x000fe20000011402 */
[----:B------:R-:W-:Y:S01]  /*0bd0*/  UMOV UR39, 0x400 ;  /* 0x0000040000277882 */ /* 0x000fe20000000000 */
[----:B------:R-:W-:Y:S01]  /*0be0*/  LOP3.LUT R9, R9, 0xfffffff8, RZ, 0xc0, !PT ;  /* 0xfffffff809097812 */ /* 0x000fe200078ec0ff */
[----:B-1----:R-:W-:Y:S01]  /*0bf0*/  ULEA UR39, UR48, UR39, 0x18 ;  /* 0x0000002730277291 */ /* 0x002fe2000f8ec03f */
[----:B------:R-:W-:Y:S01]  /*0c00*/  LEA.HI R2, R2, R3, RZ, 0x1 ;  /* 0x0000000302027211 */ /* 0x000fe200078f08ff */
[----:B------:R-:W-:Y:S01]  /*0c10*/  IMAD.IADD R5, R6, 0x1, -R5 ;  /* 0x0000000106057824 */ /* 0x000fe200078e0a05 */
[----:B------:R-:W-:Y:S01]  /*0c20*/  LEA.HI R7, R7, R18, RZ, 0x5 ;  /* 0x0000001207077211 */ /* 0x000fe200078f28ff */
[----:B------:R-:W-:Y:S01]  /*0c30*/  IMAD.IADD R4, R4, 0x1, -R9 ;  /* 0x0000000104047824 */ /* 0x000fe200078e0a09 */
[----:B------:R-:W-:Y:S01]  /*0c40*/  LOP3.LUT R2, R2, 0x3fffffe, RZ, 0xc0, !PT ;  /* 0x03fffffe02027812 */ /* 0x000fe200078ec0ff */
[----:B------:R-:W-:Y:S01]  /*0c50*/  IMAD R5, R0, 0x8, R5 ;  /* 0x0000000800057824 */ /* 0x000fe200078e0205 */
[----:B------:R-:W-:Y:S01]  /*0c60*/  SHF.R.S32.HI R7, RZ, 0x5, R7 ;  /* 0x00000005ff077819 */ /* 0x000fe20000011407 */
[----:B------:R-:W-:Y:S01]  /*0c70*/  UMOV UR4, UR39 ;  /* 0x0000002700047c82 */ /* 0x000fe20008000000 */
[----:B---3--:R-:W-:Y:S01]  /*0c80*/  UMOV UR5, UR6 ;  /* 0x0000000600057c82 */ /* 0x008fe20008000000 */
[----:B------:R-:W-:Y:S01]  /*0c90*/  LOP3.LUT R9, R8, 0x7ffffffc, RZ, 0xc0, !PT ;  /* 0x7ffffffc08097812 */ /* 0x000fe200078ec0ff */
[----:B------:R-:W-:-:S02]  /*0ca0*/  IMAD.U32 R208, RZ, RZ, UR4 ;  /* 0x00000004ffd07e24 */ /* 0x000fc4000f8e00ff */
[----:B------:R-:W-:Y:S02]  /*0cb0*/  IMAD.U32 R209, RZ, RZ, UR5 ;  /* 0x00000005ffd17e24 */ /* 0x000fe4000f8e00ff */
[----:B------:R-:W-:Y:S02]  /*0cc0*/  IMAD.SHL.U32 R5, R5, 0x8, RZ ;  /* 0x0000000805057824 */ /* 0x000fe400078e00ff */
[----:B------:R-:W-:Y:S02]  /*0cd0*/  IMAD.IADD R2, R3, 0x1, -R2 ;  /* 0x0000000103027824 */ /* 0x000fe400078e0a02 */
[----:B------:R-:W-:Y:S02]  /*0ce0*/  IMAD R7, R7, 0x10, R4 ;  /* 0x0000001007077824 */ /* 0x000fe400078e0204 */
[----:B------:R-:W-:Y:S02]  /*0cf0*/  IMAD.IADD R18, R18, 0x1, -R9 ;  /* 0x0000000112127824 */ /* 0x000fe400078e0a09 */
[----:B------:R-:W-:Y:S01]  /*0d00*/  IMAD.WIDE R208, R5, 0x2, R208 ;  /* 0x0000000205d07825 */ /* 0x000fe200078e02d0 */
[----:B------:R-:W-:-:S03]  /*0d10*/  UMOV UR4, UR7 ;  /* 0x0000000700047c82 */ /* 0x000fc60008000000 */
[----:B------:R-:W-:Y:S02]  /*0d20*/  IMAD R214, R2, 0x40, R7 ;  /* 0x0000004002d67824 */ /* 0x000fe400078e0207 */
[----:B------:R-:W-:Y:S02]  /*0d30*/  IMAD.MOV.U32 R213, RZ, RZ, RZ ;  /* 0x000000ffffd57224 */ /* 0x000fe400078e00ff */
[----:B------:R-:W-:Y:S01]  /*0d40*/  IMAD.MOV.U32 R17, RZ, RZ, RZ ;  /* 0x000000ffff117224 */ /* 0x000fe200078e00ff */
[----:B------:R-:W-:Y:S01]  /*0d50*/  ULDC.64 UR36, c[0x0][0x198] ;  /* 0x0000660000247ab9 */ /* 0x000fe20000000a00 */
[----:B------:R-:W-:Y:S01]  /*0d60*/  UMOV UR38, URZ ;  /* 0x0000003f00267c82 */ /* 0x000fe20008000000 */
[----:B--2---:R-:W-:-:S07]  /*0d70*/  LOP3.LUT R22, R10, 0x1, RZ, 0xfc, !PT ;  /* 0x000000010a167812 */ /* 0x004fce00078efcff */
.L_x_6272:
        /* <DEDUP_REMOVED lines=20> */
.L_x_6176:
[----:B------:R-:W-:Y:S01]  /*0ec0*/  ULDC UR6, c[0x0][0xdc4] ;  /* 0x0003710000067ab9 */ /* 0x000fe20000000800 */
[----:B------:R-:W-:Y:S01]  /*0ed0*/  UMOV UR40, UR7 ;  /* 0x0000000700287c82 */ /* 0x000fe20008000000 */
[----:B------:R-:W-:-:S11]  /*0ee0*/  UISETP.NE.AND UP0, UPT, UR6, 0x1, UPT ;  /* 0x000000010600788c */ /* 0x000fd6000bf05270 */
[----:B------:R-:W-:Y:S02]  /*0ef0*/  @UP0 ULDC.64 UR10, c[0x0][0xdc8] ;  /* 0x00037200000a0ab9 */ /* 0x000fe40000000a00 */
[----:B------:R-:W-:-:S04]  /*0f00*/  UIMAD.WIDE.U32 UR4, UR7, UR10, URZ ;  /* 0x0000000a070472a5 */ /* 0x000fc8000f8e003f */
[----:B------:R-:W-:-:S04]  /*0f10*/  @UP0 USHF.R.U32.HI UR40, URZ, UR11, UR5 ;  /* 0x0000000b3f280299 */ /* 0x000fc80008011605 */
[----:B------:R-:W-:-:S12]  /*0f20*/  UIMAD UR4, UR40, UR6, URZ ;  /* 0x00000006280472a4 */ /* 0x000fd8000f8e023f */
.L_x_6177:
[----:B------:R-:W1:Y:S01]  /*0f30*/  LDC R0, c[0x0][0x428] ;  /* 0x00010a00ff007b82 */ /* 0x000e620000000800 */
[----:B------:R-:W-:Y:S01]  /*0f40*/  ULDC UR43, c[0x0][0xdb8] ;  /* 0x00036e00002b7ab9 */ /* 0x000fe20000000800 */
[----:B------:R-:W-:Y:S02]  /*0f50*/  UIADD3 UR4, UR7, -UR4, URZ ;  /* 0x8000000407047290 */ /* 0x000fe4000fffe03f */
[----:B------:R-:W-:Y:S01]  /*0f60*/  UISETP.NE.AND UP0, UPT, UR43, 0x1, UPT ;  /* 0x000000012b00788c */ /* 0x000fe2000bf05270 */
[----:B------:R-:W-:Y:S01]  /*0f70*/  ULDC UR5, c[0x0][0xdc4] ;  /* 0x0003710000057ab9 */ /* 0x000fe20000000800 */
[----:B------:R-:W-:Y:S02]  /*0f80*/  ULDC.64 UR6, c[0x0][0x3f8] ;  /* 0x0000fe0000067ab9 */ /* 0x000fe40000000a00 */
[----:B------:R-:W2:Y:S01]  /*0f90*/  LDC.64 R8, c[0x0][0x9e0] ;  /* 0x00027800ff087b82 */ /* 0x000ea20000000a00 */
[----:B------:R-:W-:Y:S01]  /*0fa0*/  UIMAD UR8, UR8, UR5, UR4 ;  /* 0x00000005080872a4 */ /* 0x000fe2000f8e0204 */
[----:B------:R-:W-:-:S04]  /*0fb0*/  ISETP.NE.U32.AND P0, PT, RZ, UR6, PT ;  /* 0x00000006ff007c0c */ /* 0x000fc8000bf05070 */
[----:B------:R-:W-:Y:S01]  /*0fc0*/  ISETP.NE.AND.EX P0, PT, RZ, UR7, PT, P0 ;  /* 0x00000007ff007c0c */ /* 0x000fe2000bf05300 */
[----:B------:R-:W-:Y:S01]  /*0fd0*/  @UP0 ULDC UR4, c[0x0][0xdbc] ;  /* 0x00036f0000040ab9 */ /* 0x000fe20000000800 */
[----:B------:R-:W3:Y:S01]  /*0fe0*/  LDC R6, c[0x0][0x288] ;  /* 0x0000a200ff067b82 */ /* 0x000ee20000000800 */
[----:B------:R-:W-:Y:S01]  /*0ff0*/  UIMAD.WIDE.U32 UR4, UR8, UR4, URZ ;  /* 0x00000004080472a5 */ /* 0x000fe2000f8e003f */
[----:B------:R-:W-:Y:S01]  /*1000*/  @UP0 ULDC UR6, c[0x0][0xdc0] ;  /* 0x0003700000060ab9 */ /* 0x000fe20000000800 */
[----:B------:R-:W-:Y:S02]  /*1010*/  UMOV UR44, UR8 ;  /* 0x00000008002c7c82 */ /* 0x000fe40008000000 */
[----:B------:R-:W-:Y:S02]  /*1020*/  @UP0 USHF.R.U32.HI UR44, URZ, UR6, UR5 ;  /* 0x000000063f2c0299 */ /* 0x000fe40008011605 */
[----:B------:R-:W-:Y:S01]  /*1030*/  ULOP3.LUT UR4, URZ, UR40, URZ, 0x33, !UPT ;  /* 0x000000283f047292 */ /* 0x000fe2000f8e333f */
[----:B-1----:R-:W-:Y:S01]  /*1040*/  ISETP.NE.AND P1, PT, R0, 0x1, PT ;  /* 0x000000010000780c */ /* 0x002fe20003f25270 */
[----:B------:R-:W1:Y:S01]  /*1050*/  LDC R19, c[0x0][0x404] ;  /* 0x00010100ff137b82 */ /* 0x000e620000000800 */
[----:B------:R-:W-:Y:S01]  /*1060*/  ULDC UR6, c[0x0][0xdac] ;  /* 0x00036b0000067ab9 */ /* 0x000fe20000000800 */
[----:B------:R-:W-:-:S02]  /*1070*/  UIADD3 UR5, -UR44, URZ, URZ ;  /* 0x0000003f2c057290 */ /* 0x000fc4000fffe13f */
[----:B------:R-:W-:Y:S02]  /*1080*/  UIADD3 UR4, UR4, UR6, URZ ;  /* 0x0000000604047290 */ /* 0x000fe4000fffe03f */
[----:B------:R-:W-:Y:S01]  /*1090*/  UIMAD UR43, UR43, UR5, UR8 ;  /* 0x000000052b2b72a4 */ /* 0x000fe2000f8e0208 */
[----:B--2---:R-:W-:Y:S01]  /*10a0*/  ISETP.GE.AND P2, PT, R9, 0x1, PT ;  /* 0x000000010900780c */ /* 0x004fe20003f46270 */
[----:B------:R-:W2:Y:S01]  /*10b0*/  LDC R212, c[0x0][0x2e0] ;  /* 0x0000b800ffd47b82 */ /* 0x000ea20000000800 */
[----:B------:R-:W-:-:S03]  /*10c0*/  USHF.L.U32 UR42, UR4, 0x7, URZ ;  /* 0x00000007042a7899 */ /* 0x000fc6000800063f */
[----:B------:R-:W-:Y:S01]  /*10d0*/  IMAD.U32 R211, RZ, RZ, UR43 ;  /* 0x0000002bffd37e24 */ /* 0x000fe2000f8e00ff */
[----:B---3--:R-:W-:-:S03]  /*10e0*/  IADD3 R0, -R6, 0x80, RZ ;  /* 0x0000008006007810 */ /* 0x008fc60007ffe1ff */
[----:B------:R-:W3:Y:S08]  /*10f0*/  @P1 LDC R3, c[0x0][0x42c] ;  /* 0x00010b00ff031b82 */ /* 0x000ef00000000800 */
[----:B------:R-:W4:Y:S01]  /*1100*/  @P1 LDC R5, c[0x0][0x430] ;  /* 0x00010c00ff051b82 */ /* 0x000f220000000800 */
[----:B-1----:R-:W-:-:S05]  /*1110*/  SEL R19, R19, 0x1, P0 ;  /* 0x0000000113137807 */ /* 0x002fca0000000000 */
[CC--:B--2---:R-:W-:Y:S02]  /*1120*/  IMAD R210, R19.reuse, R212.reuse, R0 ;  /* 0x000000d413d27224 */ /* 0x0c4fe400078e0200 */
[----:B------:R-:W-:Y:S02]  /*1130*/  IMAD R123, R19, R212, RZ ;  /* 0x000000d4137b7224 */ /* 0x000fe400078e02ff */
[----:B------:R-:W-:Y:S02]  /*1140*/  VIADD R210, R210, UR42 ;  /* 0x0000002ad2d27c36 */ /* 0x000fe40008000000 */
[----:B---3--:R-:W-:-:S05]  /*1150*/  @P1 IMAD.HI.U32 R0, R3, UR43, RZ ;  /* 0x0000002b03001c27 */ /* 0x008fca000f8e00ff */
[----:B----4-:R-:W-:Y:S01]  /*1160*/  @P1 SHF.R.U32.HI R211, RZ, R5, R0 ;  /* 0x00000005ffd31219 */ /* 0x010fe20000011600 */
        /* <DEDUP_REMOVED lines=12> */
.L_x_6179:
[----:B------:R-:W-:-:S13]  /*1230*/  ISETP.NE.AND P0, PT, R9, 0x1, PT ;  /* 0x000000010900780c */ /* 0x000fda0003f05270 */
[----:B------:R-:W1:Y:S02]  /*1240*/  @P0 LDC.64 R4, c[0x0][0x9e8] ;  /* 0x00027a00ff040b82 */ /* 0x000e640000000a00 */
[----:B-1----:R-:W-:-:S05]  /*1250*/  @P0 IMAD.HI.U32 R4, R3, R4, RZ ;  /* 0x0000000403040227 */ /* 0x002fca00078e00ff */
[----:B------:R-:W-:-:S07]  /*1260*/  @P0 SHF.R.U32.HI R3, RZ, R5, R4 ;  /* 0x00000005ff030219 */ /* 0x000fce0000011604 */
.L_x_6180:
[----:B------:R-:W-:-:S05]  /*1270*/  IMAD R3, R3, R9, R9 ;  /* 0x0000000903037224 */ /* 0x000fca00078e0209 */
[----:B------:R-:W-:-:S07]  /*1280*/  VIMNMX R0, R0, R3, PT ;  /* 0x0000000300007248 */ /* 0x000fce0003fe0100 */
.L_x_6178:
[----:B------:R-:W-:Y:S01]  /*1290*/  VIADD R3, R0, 0xbf ;  /* 0x000000bf00037836 */ /* 0x000fe20000000000 */
[----:B------:R-:W-:Y:S01]  /*12a0*/  ULDC UR4, c[0x0][0x9dc] ;  /* 0x0002770000047ab9 */ /* 0x000fe20000000800 */
[----:B------:R-:W-:Y:S02]  /*12b0*/  IMAD R0, R19, R212, 0xbf ;  /* 0x000000bf13007424 */ /* 0x000fe400078e02d4 */
[----:B------:R-:W-:-:S04]  /*12c0*/  IMAD.HI R4, R3, 0x2aaaaaab, RZ ;  /* 0x2aaaaaab03047827 */ /* 0x000fc800078e02ff */
[----:B------:R-:W-:Y:S01]  /*12d0*/  IMAD.HI R0, R0, 0x2aaaaaab, RZ ;  /* 0x2aaaaaab00007827 */ /* 0x000fe200078e02ff */
[----:B------:R-:W-:-:S03]  /*12e0*/  SHF.R.U32.HI R5, RZ, 0x1f, R4 ;  /* 0x0000001fff057819 */ /* 0x000fc60000011604 */
[----:B------:R-:W-:Y:S01]  /*12f0*/  IMAD R212, R19, R212, -R6 ;  /* 0x000000d413d47224 */ /* 0x000fe200078e0a06 */
[----:B------:R-:W-:Y:S02]  /*1300*/  SHF.R.U32.HI R3, RZ, 0x1f, R0 ;  /* 0x0000001fff037819 */ /* 0x000fe40000011600 */
[----:B------:R-:W-:Y:S01]  /*1310*/  LEA.HI.SX32 R120, R4, R5, 0x1b ;  /* 0x0000000504787211 */ /* 0x000fe200078fdaff */
[----:B------:R-:W-:Y:S01]  /*1320*/  VIADD R121, R212, UR42 ;  /* 0x0000002ad4797c36 */ /* 0x000fe20008000000 */
[----:B------:R-:W-:-:S03]  /*1330*/  LEA.HI.SX32 R3, R0, R3, 0x1b ;  /* 0x0000000300037211 */ /* 0x000fc600078fdaff */
[----:B------:R-:W-:Y:S01]  /*1340*/  VIADD R0, R121, -UR4 ;  /* 0x8000000479007c36 */ /* 0x000fe20008000000 */
[----:B------:R-:W-:Y:S01]  /*1350*/  VIMNMX R120, R3, R120, PT ;  /* 0x0000007803787248 */ /* 0x000fe20003fe0100 */
[----:B------:R-:W-:Y:S06]  /*1360*/  @!P2 BRA `(.L_x_6181) ;  /* 0x000000000040a947 */ /* 0x000fec0003800000 */
        /* <DEDUP_REMOVED lines=9> */
.L_x_6182:
[----:B------:R-:W-:Y:S01]  /*1400*/  ISETP.NE.AND P0, PT, R9, 0x1, PT ;  /* 0x000000010900780c */ /* 0x000fe20003f05270 */
[----:B------:R-:W-:-:S12]  /*1410*/  IMAD.MOV.U32 R4, RZ, RZ, R121 ;  /* 0x000000ffff047224 */ /* 0x000fd800078e0079 */
[----:B------:R-:W1:Y:S02]  /*1420*/  @P0 LDC.64 R6, c[0x0][0x9e8] ;  /* 0x00027a00ff060b82 */ /* 0x000e640000000a00 */
[----:B-1----:R-:W-:-:S05]  /*1430*/  @P0 IMAD.HI.U32 R6, R121, R6, RZ ;  /* 0x0000000679060227 */ /* 0x002fca00078e00ff */
[----:B------:R-:W-:-:S07]  /*1440*/  @P0 SHF.R.U32.HI R4, RZ, R7, R6 ;  /* 0x00000007ff040219 */ /* 0x000fce0000011606 */
.L_x_6183:
[----:B------:R-:W-:-:S05]  /*1450*/  IMAD R3, R4, R9, RZ ;  /* 0x0000000904037224 */ /* 0x000fca00078e02ff */
[----:B------:R-:W-:-:S07]  /*1460*/  VIMNMX R0, R0, R3, !PT ;  /* 0x0000000300007248 */ /* 0x000fce0007fe0100 */
.L_x_6181:
[----:B------:R-:W-:Y:S01]  /*1470*/  IMAD.HI R3, R0, 0x2aaaaaab, RZ ;  /* 0x2aaaaaab00037827 */ /* 0x000fe200078e02ff */
[----:B------:R-:W-:Y:S02]  /*1480*/  PLOP3.LUT P0, PT, PT, PT, PT, 0x80, 0x0 ;  /* 0x000000000000781c */ /* 0x000fe40003f0f070 */
[----:B------:R-:W-:Y:S02]  /*1490*/  CS2R R182, SRZ ;  /* 0x0000000000b67805 */ /* 0x000fe4000001ff00 */
[----:B------:R-:W-:Y:S01]  /*14a0*/  CS2R R6, SRZ ;  /* 0x0000000000067805 */ /* 0x000fe2000001ff00 */
[----:B------:R-:W-:Y:S01]  /*14b0*/  IMAD.MOV.U32 R0, RZ, RZ, RZ ;  /* 0x000000ffff007224 */ /* 0x000fe200078e00ff */
[----:B------:R-:W-:Y:S02]  /*14c0*/  SHF.R.U32.HI R4, RZ, 0x1f, R3 ;  /* 0x0000001fff047819 */ /* 0x000fe40000011603 */
[----:B------:R-:W-:Y:S02]  /*14d0*/  CS2R R180, SRZ ;  /* 0x0000000000b47805 */ /* 0x000fe4000001ff00 */
[----:B------:R-:W-:-:S02]  /*14e0*/  CS2R R8, SRZ ;  /* 0x0000000000087805 */ /* 0x000fc4000001ff00 */
[----:B------:R-:W-:Y:S02]  /*14f0*/  CS2R R174, SRZ ;  /* 0x0000000000ae7805 */ /* 0x000fe4000001ff00 */
[----:B------:R-:W-:Y:S01]  /*1500*/  LEA.HI.SX32 R4, R3, R4, 0x1b ;  /* 0x0000000403047211 */ /* 0x000fe200078fdaff */
[----:B------:R-:W-:Y:S01]  /*1510*/  IMAD.MOV.U32 R3, RZ, RZ, RZ ;  /* 0x000000ffff037224 */ /* 0x000fe200078e00ff */
[----:B------:R-:W-:Y:S02]  /*1520*/  CS2R R10, SRZ ;  /* 0x00000000000a7805 */ /* 0x000fe4000001ff00 */
[----:B------:R-:W-:Y:S02]  /*1530*/  CS2R R172, SRZ ;  /* 0x0000000000ac7805 */ /* 0x000fe4000001ff00 */
[----:B------:R-:W-:Y:S02]  /*1540*/  VIMNMX R23, RZ, R4, !PT ;  /* 0x00000004ff177248 */ /* 0x000fe40007fe0100 */
[----:B------:R-:W-:-:S02]  /*1550*/  CS2R R12, SRZ ;  /* 0x00000000000c7805 */ /* 0x000fc4000001ff00 */
[----:B------:R-:W-:Y:S02]  /*1560*/  CS2R R166, SRZ ;  /* 0x0000000000a67805 */ /* 0x000fe4000001ff00 */
[----:B------:R-:W-:Y:S02]  /*1570*/  CS2R R14, SRZ ;  /* 0x00000000000e7805 */ /* 0x000fe4000001ff00 */
[----:B------:R-:W-:Y:S02]  /*1580*/  ISETP.GT.AND P1, PT, R120, R23, PT ;  /* 0x000000177800720c */ /* 0x000fe40003f24270 */
        /* <DEDUP_REMOVED lines=23> */
[----:B------:R-:W-:Y:S01]  /*1700*/  SHF.R.S32.HI R0, RZ, 0x1f, R215 ;  /* 0x0000001fff007819 */ /* 0x000fe200000114d7 */
[----:B------:R-:W-:-:S03]  /*1710*/  UIADD3 UR5, UR39, 0x18400, URZ ;  /* 0x0001840027057890 */ /* 0x000fc6000fffe03f */
[----:B------:R-:W-:Y:S01]  /*1720*/  LEA.HI R0, R0, R215, RZ, 0x7 ;  /* 0x000000d700007211 */ /* 0x000fe200078f38ff */
[----:B------:R-:W-:-:S03]  /*1730*/  ULOP3.LUT UP0, URZ, UR5, 0x1bf, URZ, 0xc0, !UPT ;  /* 0x000001bf053f7892 */ /* 0x000fc6000f80c03f */
[----:B------:R-:W-:-:S03]  /*1740*/  SHF.R.S32.HI R0, RZ, 0x7, R0 ;  /* 0x00000007ff007819 */ /* 0x000fc60000011400 */
[----:B------:R-:W-:-:S03]  /*1750*/  PLOP3.LUT P0, PT, PT, PT, UP0, 0x80, 0x0 ;  /* 0x000000000000781c */ /* 0x000fc60003f0f008 */
[----:B------:R-:W1:Y:S02]  /*1760*/  SHFL.IDX PT, R0, R0, RZ, 0x1f ;  /* 0x00001fff00007589 */ /* 0x000e6400000e0000 */
        /* <DEDUP_REMOVED lines=24> */
.L_x_6185:
        /* <DEDUP_REMOVED lines=49> */
.L_x_6348:
[----:B------:R-:W-:Y:S05]  /*1c00*/  @!P0 BRA `(.L_x_6187) ;  /* 0x0000000000048947 */ /* 0x000fea0003800000 */
[----:B------:R-:W-:Y:S01]  /*1c10*/  BPT.TRAP 0x1 ;  /* 0x000000040000795c */ /* 0x000fe20000300000 */
.L_x_6187:
[----:B-1----:R-:W-:Y:S01]  /*1c20*/  IMAD.U32 R4, RZ, RZ, UR38 ;  /* 0x00000026ff047e24 */ /* 0x002fe2000f8e00ff */
[----:B------:R-:W-:-:S04]  /*1c30*/  SHF.L.U32 R3, R17, 0x1f, RZ ;  /* 0x0000001f11037819 */ /* 0x000fc800000006ff */
[----:B------:R-:W-:-:S04]  /*1c40*/  LEA R4, R4, UR39, 0x3 ;  /* 0x0000002704047c11 */ /* 0x000fc8000f8e18ff */
[----:B------:R1:W2:Y:S01]  /*1c50*/  SYNCS.PHASECHK.TRANS64.TRYWAIT P1, [R4+URZ+0x28830], R3 ;  /* 0x02883003040075a7 */ /* 0x0002a2000802017f */
[----:B------:R-:W-:Y:S05]  /*1c60*/  @!P0 BRA `(.L_x_6188) ;  /* 0x0000000000048947 */ /* 0x000fea0003800000 */
[----:B------:R-:W-:Y:S01]  /*1c70*/  BPT.TRAP 0x1 ;  /* 0x000000040000795c */ /* 0x000fe20000300000 */
.L_x_6188:
[----:B------:R-:W3:Y:S01]  /*1c80*/  S2R R5, SR_TID.X ;  /* 0x0000000000057919 */ /* 0x000ee20000002100 */
[----:B------:R-:W-:Y:S02]  /*1c90*/  LOP3.LUT R2, R2, 0xffffefff, RZ, 0xc0, !PT ;  /* 0xffffefff02027812 */ /* 0x000fe400078ec0ff */
[----:B---3--:R-:W-:-:S13]  /*1ca0*/  LOP3.LUT P2, RZ, R5, 0x7f, RZ, 0xc0, !PT ;  /* 0x0000007f05ff7812 */ /* 0x008fda000784c0ff */
[----:B------:R-:W-:Y:S01]  /*1cb0*/  @P2 LOP3.LUT R2, R2, 0x1000, RZ, 0xfc, !PT ;  /* 0x0000100002022812 */ /* 0x000fe200078efcff */
[----:B--2---:R-:W-:Y:S06]  /*1cc0*/  @P1 BRA `(.L_x_6189) ;  /* 0x0000000000081947 */ /* 0x004fec0003800000 */
[----:B------:R-:W2:Y:S02]  /*1cd0*/  SYNCS.PHASECHK.TRANS64.TRYWAIT P1, [R4+URZ+0x28830], R3 ;  /* 0x02883003040075a7 */ /* 0x000ea4000802017f */
[----:B--2---:R-:W-:Y:S05]  /*1ce0*/  @!P1 BRA `(.L_x_6190) ;  /* 0x0000018800789947 */ /* 0x004fea0003800000 */
.L_x_6189:
[----:B------:R-:W-:Y:S05]  /*1cf0*/  WARPSYNC.ALL ;  /* 0x0000000000007948 */ /* 0x000fea0003800000 */
[----:B------:R-:W-:Y:S01]  /*1d00*/  UIADD3 UR4, UR39, 0x1c400, URZ ;  /* 0x0001c40027047890 */ /* 0x000fe2000fffe03f */
[----:B------:R-:W-:Y:S01]  /*1d10*/  WARPGROUP.ARRIVE ;  /* 0x00000000000079c5 */ /* 0x000fe20000000000 */
[----:B------:R-:W-:-:S05]  /*1d20*/  ULOP3.LUT UR12, UR45, 0x10000, URZ, 0xfc, !UPT ;  /* 0x000100002d0c7892 */ /* 0x000fca000f8efc3f */
[----:B------:R-:W3:Y:S01]  /*1d30*/  S2R R12, SR_TID.X ;  /* 0x00000000000c7919 */ /* 0x000ee20000002100 */
[----:B------:R-:W-:Y:S01]  /*1d40*/  USHF.R.U32.HI UR4, URZ, 0x4, UR4 ;  /* 0x000000043f047899 */ /* 0x000fe20008011604 */
[----:B------:R-:W-:Y:S01]  /*1d50*/  IMAD R123, R120, -0xc0, R123 ;  /* 0xffffff40787b7824 */ /* 0x000fe200078e027b */
[----:B------:R-:W-:Y:S01]  /*1d60*/  UMOV UR13, 0x40000040 ;  /* 0x40000040000d7882 */ /* 0x000fe20000000000 */
[----:B------:R-:W-:Y:S01]  /*1d70*/  UMOV UR15, 0x40000040 ;  /* 0x40000040000f7882 */ /* 0x000fe20000000000 */
[----:B------:R-:W-:Y:S01]  /*1d80*/  ULOP3.LUT UR4, UR4, 0x3fff, URZ, 0xc0, !UPT ;  /* 0x00003fff04047892 */ /* 0x000fe2000f8ec03f */
[----:B------:R-:W-:Y:S01]  /*1d90*/  IMAD.MOV.U32 R159, RZ, RZ, -0xc0 ;  /* 0xffffff40ff9f7424 */ /* 0x000fe200078e00ff */
[----:B------:R-:W-:Y:S01]  /*1da0*/  UIADD3 UR16, UR12, 0x2, URZ ;  /* 0x000000020c107890 */ /* 0x000fe2000fffe03f */
[----:B------:R-:W-:Y:S01]  /*1db0*/  LOP3.LUT R2, R2, 0xfffff7ff, RZ, 0xc0, !PT ;  /* 0xfffff7ff02027812 */ /* 0x000fe200078ec0ff */
[----:B------:R-:W-:Y:S01]  /*1dc0*/  ULOP3.LUT UR20, UR4, 0x10000, URZ, 0xfc, !UPT ;  /* 0x0001000004147892 */ /* 0x000fe2000f8efc3f */
[----:B------:R-:W-:Y:S01]  /*1dd0*/  IMAD R159, R120, R159, 0xc0 ;  /* 0x000000c0789f7424 */ /* 0x000fe200078e029f */
[----:B------:R-:W-:Y:S01]  /*1de0*/  UMOV UR17, 0x40000040 ;  /* 0x4000004000117882 */ /* 0x000fe20000000000 */
[----:B------:R-:W-:Y:S01]  /*1df0*/  UMOV UR19, 0x40000040 ;  /* 0x4000004000137882 */ /* 0x000fe20000000000 */
[----:B------:R-:W-:-:S02]  /*1e00*/  UIMAD UR14, UR38, 0x600, UR20 ;  /* 0x00000600260e78a4 */ /* 0x000fc4000f8e0214 */
[----:B------:R-:W-:Y:S02]  /*1e10*/  UIADD3 UR4, UR12, 0x4, URZ ;  /* 0x000000040c047890 */ /* 0x000fe4000fffe03f */
[----:B------:R-:W-:Y:S02]  /*1e20*/  UIADD3 UR18, UR14, 0x2, URZ ;  /* 0x000000020e127890 */ /* 0x000fe4000fffe03f */
[----:B------:R-:W-:Y:S01]  /*1e30*/  UIADD3 UR6, UR14, 0x4, URZ ;  /* 0x000000040e067890 */ /* 0x000fe2000fffe03f */
[----:B------:R-:W-:Y:S02]  /*1e40*/  UMOV UR5, 0x40000040 ;  /* 0x4000004000057882 */ /* 0x000fe40000000000 */
[----:B------:R-:W-:Y:S01]  /*1e50*/  QGMMA.64x192x32.F32.E4M3.E4M3 R24, gdesc[UR12], RZ, !UPT, gsb0 ;  /* 0x02e000000c1879f3 */ /* 0x000fe2000c0008ff */
[----:B------:R-:W-:Y:S01]  /*1e60*/  UMOV UR7, 0x40000040 ;  /* 0x4000004000077882 */ /* 0x000fe20000000000 */
[----:B------:R-:W-:Y:S02]  /*1e70*/  UIADD3 UR8, UR12, 0x6, URZ ;  /* 0x000000060c087890 */ /* 0x000fe4000fffe03f */
[----:B------:R-:W-:Y:S01]  /*1e80*/  UIADD3 UR10, UR14, 0x6, URZ ;  /* 0x000000060e0a7890 */ /* 0x000fe2000fffe03f */
[----:B------:R-:W-:Y:S01]  /*1e90*/  UMOV UR9, 0x40000040 ;  /* 0x4000004000097882 */ /* 0x000fe20000000000 */
[----:B------:R-:W-:Y:S01]  /*1ea0*/  UMOV UR11, 0x40000040 ;  /* 0x40000040000b7882 */ /* 0x000fe20000000000 */
[----:B------:R-:W-:Y:S01]  /*1eb0*/  ULDC UR21, c[0x0][0x9dc] ;  /* 0x0002770000157ab9 */ /* 0x000fe20000000800 */
[----:B---3--:R-:W-:Y:S01]  /*1ec0*/  LOP3.LUT P1, RZ, R12, 0x7f, RZ, 0xc0, !PT ;  /* 0x0000007f0cff7812 */ /* 0x008fe2000782c0ff */
[----:B------:R-:W-:Y:S01]  /*1ed0*/  ULOP3.LUT UR21, URZ, UR21, URZ, 0x33, !UPT ;  /* 0x000000153f157292 */ /* 0x000fe2000f8e333f */
[----:B------:R-:W3:Y:S11]  /*1ee0*/  LDC.64 R12, c[0x0][0x9e0] ;  /* 0x00027800ff0c7b82 */ /* 0x000ef60000000a00 */
[----:B-12---:R-:W-:-:S05]  /*1ef0*/  @!P1 VIADD R4, R4, 0x28840 ;  /* 0x0002884004049836 */ /* 0x006fca0000000000 */
[----:B------:R-:W-:Y:S01]  /*1f00*/  @!P1 PRMT R4, RZ, 0x654, R4 ;  /* 0x00000654ff049816 */ /* 0x000fe20000000004 */
[----:B------:R-:W-:Y:S02]  /*1f10*/  WARPGROUP.DEPBAR.LE gsb0, 0x0 ;  /* 0x00008000000079c5 */ /* 0x000fe40000010000 */
[----:B------:R-:W-:-:S06]  /*1f20*/  WARPGROUP.ARRIVE ;  /* 0x00000000000079c5 */ /* 0x000fcc0000000000 */
[----:B------:R-:W-:Y:S03]  /*1f30*/  QGMMA.64x192x32.F32.E4M3.E4M3 R24, gdesc[UR16], R24, gsb0 ;  /* 0x02e00000101879f3 */ /* 0x000fe60008000818 */
[----:B------:R-:W-:Y:S02]  /*1f40*/  WARPGROUP.DEPBAR.LE gsb0, 0x0 ;  /* 0x00008000000079c5 */ /* 0x000fe40000010000 */
[----:B------:R-:W-:-:S15]  /*1f50*/  WARPGROUP.ARRIVE ;  /* 0x00000000000079c5 */ /* 0x000fde0000000000 */
[----:B------:R-:W-:Y:S03]  /*1f60*/  QGMMA.64x192x32.F32.E4M3.E4M3 R24, gdesc[UR4], R24, gsb0 ;  /* 0x02e00000041879f3 */ /* 0x000fe60008000818 */
[----:B------:R-:W-:Y:S02]  /*1f70*/  WARPGROUP.DEPBAR.LE gsb0, 0x0 ;  /* 0x00008000000079c5 */ /* 0x000fe40000010000 */
[----:B------:R-:W-:-:S15]  /*1f80*/  WARPGROUP.ARRIVE ;  /* 0x00000000000079c5 */ /* 0x000fde0000000000 */
[----:B------:R-:W-:Y:S03]  /*1f90*/  QGMMA.64x192x32.F32.E4M3.E4M3 R24, gdesc[UR8], R24, gsb0 ;  /* 0x02e00000081879f3 */ /* 0x000fe60008000818 */
[----:B------:R-:W-:Y:S02]  /*1fa0*/  WARPGROUP.DEPBAR.LE gsb0, 0x0 ;  /* 0x00008000000079c5 */ /* 0x000fe40000010000 */
[C---:B------:R-:W-:Y:S01]  /*1fb0*/  FMUL.FTZ R122, R0.reuse, R25 ;  /* 0x00000019007a7220 */ /* 0x040fe20000410000 */
[C---:B------:R-:W-:Y:S01]  /*1fc0*/  FMUL.FTZ R25, R0.reuse, R50 ;  /* 0x0000003200197220 */ /* 0x040fe20000410000 */
[C---:B------:R-:W-:Y:S01]  /*1fd0*/  FMUL.FTZ R50, R0.reuse, R86 ;  /* 0x0000005600327220 */ /* 0x040fe20000410000 */
[C---:B------:R-:W-:Y:S01]  /*1fe0*/  FMUL.FTZ R136, R0.reuse, R52 ;  /* 0x0000003400887220 */ /* 0x040fe20000410000 */
[----:B------:R-:W1:Y:S01]  /*1ff0*/  LDC R86, c[0x0][0x288] ;  /* 0x0000a200ff567b82 */ /* 0x000e620000000800 */
[C---:B------:R-:W-:Y:S01]  /*2000*/  FMUL.FTZ R52, R0.reuse, R90 ;  /* 0x0000005a00347220 */ /* 0x040fe20000410000 */
[C---:B------:R-:W-:Y:S01]  /*2010*/  FMUL.FTZ R125, R0.reuse, R29 ;  /* 0x0000001d007d7220 */ /* 0x040fe20000410000 */
[C---:B------:R-:W-:Y:S01]  /*2020*/  FMUL.FTZ R129, R0.reuse, R37 ;  /* 0x0000002500817220 */ /* 0x040fe20000410000 */
[C---:B------:R-:W-:Y:S01]  /*2030*/  FMUL.FTZ R14, R0.reuse, R39 ;  /* 0x00000027000e7220 */ /* 0x040fe20000410000 */
[C---:B------:R-:W-:Y:S01]  /*2040*/  FMUL.FTZ R29, R0.reuse, R59 ;  /* 0x0000003b001d7220 */ /* 0x040fe20000410000 */
[C---:B------:R-:W-:Y:S01]  /*2050*/  FMUL.FTZ R5, R0.reuse, R24 ;  /* 0x0000001800057220 */ /* 0x040fe20000410000 */
[C---:B------:R-:W-:Y:S01]  /*2060*/  FMUL.FTZ R131, R0.reuse, R41 ;  /* 0x0000002900837220 */ /* 0x040fe20000410000 */
[----:B------:R-:W2:Y:S01]  /*2070*/  LDC R90, c[0x0][0x2e0] ;  /* 0x0000b800ff5a7b82 */ /* 0x000ea20000000800 */
        /* <DEDUP_REMOVED lines=85> */
[----:B------:R4:W-:Y:S01]  /*25d0*/  @!P1 SYNCS.ARRIVE.TRANS64.RED.A1T0 RZ, [R4+URZ], RZ ;  /* 0x000000ff04ff99a7 */ /* 0x0009e2000810043f */
[----:B---3--:R-:W-:Y:S01]  /*25e0*/  ISETP.GE.AND P1, PT, R13, 0x1, PT ;  /* 0x000000010d00780c */ /* 0x008fe20003f26270 */
[----:B------:R-:W3:Y:S01]  /*25f0*/  MUFU.TANH R5, R5 ;  /* 0x0000000500057308 */ /* 0x000ee20000002400 */
[----:B-1----:R-:W-:Y:S01]  /*2600*/  IADD3 R123, -R86, 0xc1, R123 ;  /* 0x000000c1567b7810 */ /* 0x002fe20007ffe17b */
[----:B--2---:R-:W-:-:S02]  /*2610*/  IMAD R33, R19, R90, R159 ;  /* 0x0000005a13217224 */ /* 0x004fc400078e029f */
[C---:B------:R-:W-:Y:S02]  /*2620*/  IMAD R96, R18.reuse, -0x2, R159 ;  /* 0xfffffffe12607824 */ /* 0x040fe400078e029f */
[----:B------:R-:W-:Y:S02]  /*2630*/  IMAD R123, R18, -0x2, R123 ;  /* 0xfffffffe127b7824 */ /* 0x000fe400078e027b */
[----:B------:R-:W1:Y:S01]  /*2640*/  MUFU.TANH R122, R122 ;  /* 0x0000007a007a7308 */ /* 0x000e620000002400 */
[----:B----4-:R-:W-:Y:S02]  /*2650*/  VIADD R4, R214, UR42 ;  /* 0x0000002ad6047c36 */ /* 0x010fe40008000000 */
[----:B------:R-:W-:Y:S01]  /*2660*/  IMAD R106, R18, -0x2, R33 ;  /* 0xfffffffe126a7824 */ /* 0x000fe200078e0221 */
[----:B------:R-:W-:Y:S01]  /*2670*/  @P1 LOP3.LUT R2, R2, 0x800, RZ, 0xfc, !PT ;  /* 0x0000080002021812 */ /* 0x000fe200078efcff */
[C---:B------:R-:W-:Y:S02]  /*2680*/  IMAD.IADD R161, R123.reuse, 0x1, R12 ;  /* 0x000000017ba17824 */ /* 0x040fe400078e020c */
[----:B------:R-:W-:Y:S01]  /*2690*/  VIADD R108, R123, UR21 ;  /* 0x000000157b6c7c36 */ /* 0x000fe20008000000 */
[----:B------:R-:W2:Y:S02]  /*26a0*/  MUFU.TANH R3, R3 ;  /* 0x0000000300037308 */ /* 0x000ea40000002400 */
[----:B------:R-:W-:Y:S01]  /*26b0*/  VIADDMNMX R102, R4, R161, R106, PT ;  /* 0x000000a104667246 */ /* 0x000fe2000380016a */
[----:B------:R-:W-:-:S05]  /*26c0*/  IMAD.IADD R104, R108, 0x1, R4 ;  /* 0x000000016c687824 */ /* 0x000fca00078e0204 */
        /* <DEDUP_REMOVED lines=93> */
[----:B--234-:R-:W-:Y:S05]  /*2ca0*/  @!P1 BRA `(.L_x_6191) ;  /* 0x0000000000509947 */ /* 0x01cfea0003800000 */
[----:B------:R-:W-:Y:S01]  /*2cb0*/  IMAD R33, R19, R90, R4 ;  /* 0x0000005a13217224 */ /* 0x000fe200078e0204 */
[----:B------:R-:W-:Y:S03]  /*2cc0*/  BSSY B0, `(.L_x_6192) ;  /* 0x000000f000007945 */ /* 0x000fe60003800000 */
[----:B------:R-:W-:-:S05]  /*2cd0*/  IMAD.IADD R91, R33, 0x1, -R86 ;  /* 0x00000001215b7824 */ /* 0x000fca00078e0a56 */
[----:B------:R-:W-:-:S13]  /*2ce0*/  ISETP.GT.AND P1, PT, R91, -0x1, PT ;  /* 0xffffffff5b00780c */ /* 0x000fda0003f24270 */
[----:B------:R-:W-:Y:S05]  /*2cf0*/  @P1 BRA `(.L_x_6193) ;  /* 0x00000000001c1947 */ /* 0x000fea0003800000 */
[----:B------:R-:W-:Y:S02]  /*2d00*/  ISETP.NE.AND P1, PT, R13, 0x1, PT ;  /* 0x000000010d00780c */ /* 0x000fe40003f25270 */
[----:B------:R-:W-:-:S11]  /*2d10*/  LOP3.LUT R91, RZ, R91, RZ, 0x33, !PT ;  /* 0x0000005bff5b7212 */ /* 0x000fd600078e33ff */
[----:B------:R-:W2:Y:S02]  /*2d20*/  @P1 LDC.64 R32, c[0x0][0x9e8] ;  /* 0x00027a00ff201b82 */ /* 0x000ea40000000a00 */
[----:B--2---:R-:W-:-:S05]  /*2d30*/  @P1 IMAD.HI.U32 R32, R91, R32, RZ ;  /* 0x000000205b201227 */ /* 0x004fca00078e00ff */
[----:B------:R-:W-:-:S04]  /*2d40*/  @P1 SHF.R.U32.HI R91, RZ, R33, R32 ;  /* 0x00000021ff5b1219 */ /* 0x000fc80000011620 */
[----:B------:R-:W-:Y:S01]  /*2d50*/  LOP3.LUT R91, RZ, R91, RZ, 0x33, !PT ;  /* 0x0000005bff5b7212 */ /* 0x000fe200078e33ff */
[----:B------:R-:W-:Y:S06]  /*2d60*/  BRA `(.L_x_6194) ;  /* 0x0000000000107947 */ /* 0x000fec0003800000 */
.L_x_6193:
[----:B------:R-:W-:-:S13]  /*2d70*/  ISETP.NE.AND P1, PT, R13, 0x1, PT ;  /* 0x000000010d00780c */ /* 0x000fda0003f25270 */
[----:B------:R-:W2:Y:S02]  /*2d80*/  @P1 LDC.64 R32, c[0x0][0x9e8] ;  /* 0x00027a00ff201b82 */ /* 0x000ea40000000a00 */
[----:B--2---:R-:W-:-:S05]  /*2d90*/  @P1 IMAD.HI.U32 R32, R91, R32, RZ ;  /* 0x000000205b201227 */ /* 0x004fca00078e00ff */
[----:B------:R-:W-:-:S07]  /*2da0*/  @P1 SHF.R.U32.HI R91, RZ, R33, R32 ;  /* 0x00000021ff5b1219 */ /* 0x000fce0000011620 */
.L_x_6194:
[----:B------:R-:W-:Y:S05]  /*2db0*/  BSYNC B0 ;  /* 0x0000000000007941 */ /* 0x000fea0003800000 */
.L_x_6192:
[----:B------:R-:W-:-:S05]  /*2dc0*/  IMAD R91, R91, R13, R96 ;  /* 0x0000000d5b5b7224 */ /* 0x000fca00078e0260 */
[----:B------:R-:W-:Y:S02]  /*2dd0*/  VIMNMX R104, R104, R91, !PT ;  /* 0x0000005b68687248 */ /* 0x000fe40007fe0100 */
[----:B------:R-:W-:-:S07]  /*2de0*/  VIADDMNMX R102, R91, R13, R102, PT ;  /* 0x0000000d5b667246 */ /* 0x000fce0003800166 */
.L_x_6191:
[C---:B------:R-:W-:Y:S02]  /*2df0*/  ISETP.GE.AND P1, PT, R159.reuse, 0x2, PT ;  /* 0x000000029f00780c */ /* 0x040fe40003f26270 */
[----:B------:R-:W-:Y:S02]  /*2e00*/  ISETP.GE.AND P2, PT, R159, 0x9, PT ;  /* 0x000000099f00780c */ /* 0x000fe40003f46270 */
[C---:B------:R-:W-:Y:S02]  /*2e10*/  ISETP.GT.AND P3, PT, R104.reuse, 0x1, !P1 ;  /* 0x000000016800780c */ /* 0x040fe40004f64270 */
[----:B------:R-:W-:Y:S02]  /*2e20*/  ISETP.GT.AND P4, PT, R104, 0x8, !P2 ;  /* 0x000000086800780c */ /* 0x000fe40005784270 */
[C---:B------:R-:W-:Y:S02]  /*2e30*/  ISETP.LT.OR P3, PT, R102.reuse, 0x2, P3 ;  /* 0x000000026600780c */ /* 0x040fe40001f61670 */
[----:B------:R-:W-:-:S02]  /*2e40*/  ISETP.LT.OR P4, PT, R102, 0x9, P4 ;  /* 0x000000096600780c */ /* 0x000fc40002781670 */
[----:B-1----:R-:W-:Y:S02]  /*2e50*/  FSEL R157, R122, -INF , !P3 ;  /* 0xff8000007a9d7808 */ /* 0x002fe40005800000 */
[C---:B------:R-:W-:Y:S02]  /*2e60*/  ISETP.GE.AND P3, PT, R159.reuse, 0xa, PT ;  /* 0x0000000a9f00780c */ /* 0x040fe40003f66270 */
        /* <DEDUP_REMOVED lines=68> */
[----:B------:R-:W-:-:S04]  /*32b0*/  ISETP.LT.OR P4, PT, R102, 0x41, P4 ;  /* 0x000000416600780c */ /* 0x000fc80002781670 */
        /* <DEDUP_REMOVED lines=154> */
[----:B------:R-:W-:-:S03]  /*3c60*/  ISETP.GE.AND P6, PT, R159, 0xba, PT ;  /* 0x000000ba9f00780c */ /* 0x000fc60003fc6270 */
[----:B------:R-:W-:Y:S01]  /*3c70*/  IMAD.IADD R62, R108, 0x1, R5 ;  /* 0x000000016c3e7824 */ /* 0x000fe200078e0205 */
[----:B------:R-:W-:Y:S02]  /*3c80*/  P2R R72, PR, RZ, 0x40 ;  /* 0x00000040ff487803 */ /* 0x000fe40000000000 */
[----:B------:R-:W-:Y:S02]  /*3c90*/  ISETP.GT.AND P6, PT, R104, 0xb9, !P6 ;  /* 0x000000b96800780c */ /* 0x000fe400077c4270 */
[----:B------:R-:W-:Y:S02]  /*3ca0*/  VIADDMNMX R60, R5, R161, R106, PT ;  /* 0x000000a1053c7246 */ /* 0x000fe4000380016a */
[----:B------:R-:W-:-:S04]  /*3cb0*/  ISETP.LT.OR P6, PT, R102, 0xba, P6 ;  /* 0x000000ba6600780c */ /* 0x000fc800037c1670 */
[----:B------:R-:W-:Y:S02]  /*3cc0*/  FSEL R89, R98, -INF , !P6 ;  /* 0xff80000062597808 */ /* 0x000fe40007000000 */
[----:B------:R-:W-:-:S13]  /*3cd0*/  ISETP.GE.AND P6, PT, R13, 0x1, PT ;  /* 0x000000010d00780c */ /* 0x000fda0003fc6270 */
[----:B------:R-:W-:Y:S05]  /*3ce0*/  @!P6 BRA `(.L_x_6195) ;  /* 0x000000000050e947 */ /* 0x000fea0003800000 */
[----:B------:R-:W-:Y:S01]  /*3cf0*/  IMAD R33, R19, R90, R5 ;  /* 0x0000005a13217224 */ /* 0x000fe200078e0205 */
[----:B------:R-:W-:Y:S03]  /*3d00*/  BSSY B0, `(.L_x_6196) ;  /* 0x000000f000007945 */ /* 0x000fe60003800000 */
[----:B------:R-:W-:-:S05]  /*3d10*/  IMAD.IADD R159, R33, 0x1, -R86 ;  /* 0x00000001219f7824 */ /* 0x000fca00078e0a56 */
        /* <DEDUP_REMOVED lines=9> */
.L_x_6197:
[----:B------:R-:W-:-:S13]  /*3db0*/  ISETP.NE.AND P6, PT, R13, 0x1, PT ;  /* 0x000000010d00780c */ /* 0x000fda0003fc5270 */
[----:B------:R-:W1:Y:S02]  /*3dc0*/  @P6 LDC.64 R32, c[0x0][0x9e8] ;  /* 0x00027a00ff206b82 */ /* 0x000e640000000a00 */
[----:B-1----:R-:W-:-:S05]  /*3dd0*/  @P6 IMAD.HI.U32 R32, R159, R32, RZ ;  /* 0x000000209f206227 */ /* 0x002fca00078e00ff */
[----:B------:R-:W-:-:S07]  /*3de0*/  @P6 SHF.R.U32.HI R159, RZ, R33, R32 ;  /* 0x00000021ff9f6219 */ /* 0x000fce0000011620 */
.L_x_6198:
[----:B------:R-:W-:Y:S05]  /*3df0*/  BSYNC B0 ;  /* 0x0000000000007941 */ /* 0x000fea0003800000 */
.L_x_6196:
[----:B------:R-:W-:-:S05]  /*3e00*/  IMAD R159, R159, R13, R96 ;  /* 0x0000000d9f9f7224 */ /* 0x000fca00078e0260 */
[----:B------:R-:W-:Y:S02]  /*3e10*/  VIMNMX R62, R62, R159, !PT ;  /* 0x0000009f3e3e7248 */ /* 0x000fe40007fe0100 */
[----:B------:R-:W-:-:S07]  /*3e20*/  VIADDMNMX R60, R159, R13, R60, PT ;  /* 0x0000000d9f3c7246 */ /* 0x000fce000380013c */
.L_x_6195:
[C---:B------:R-:W-:Y:S01]  /*3e30*/  ISETP.GT.AND P1, PT, R62.reuse, 0x1, !P1 ;  /* 0x000000013e00780c */ /* 0x040fe20004f24270 */
[----:B------:R-:W-:Y:S01]  /*3e40*/  ULDC UR6, c[0x0][0x988] ;  /* 0x0002620000067ab9 */ /* 0x000fe20000000800 */
[----:B------:R-:W-:Y:S01]  /*3e50*/  ISETP.GT.AND P3, PT, R62, 0x9, !P3 ;  /* 0x000000093e00780c */ /* 0x000fe20005f64270 */
[----:B------:R-:W-:Y:S01]  /*3e60*/  IMAD.IADD R12, R121, 0x1, R12 ;  /* 0x00000001790c7824 */ /* 0x000fe200078e020c */
[C---:B------:R-:W-:Y:S02]  /*3e70*/  ISETP.LT.OR P1, PT, R60.reuse, 0x2, P1 ;  /* 0x000000023c00780c */ /* 0x040fe40000f21670 */
[----:B------:R-:W-:Y:S02]  /*3e80*/  ISETP.LT.OR P3, PT, R60, 0xa, P3 ;  /* 0x0000000a3c00780c */ /* 0x000fe40001f61670 */
[----:B------:R-:W-:Y:S02]  /*3e90*/  FSEL R181, R6, -INF , !P1 ;  /* 0xff80000006b57808 */ /* 0x000fe40004800000 */
[----:B------:R-:W-:-:S02]  /*3ea0*/  ISETP.NE.AND P1, PT, R110, RZ, PT ;  /* 0x000000ff6e00720c */ /* 0x000fc40003f25270 */
[----:B------:R-:W-:Y:S02]  /*3eb0*/  FSEL R33, R8, -INF , !P3 ;  /* 0xff80000008217808 */ /* 0x000fe40005800000 */
[C---:B------:R-:W-:Y:S02]  /*3ec0*/  ISETP.GT.AND P1, PT, R62.reuse, 0x10, !P1 ;  /* 0x000000103e00780c */ /* 0x040fe40004f24270 */
[----:B------:R-:W-:Y:S02]  /*3ed0*/  ISETP.GT.AND P2, PT, R62, 0x8, !P2 ;  /* 0x000000083e00780c */ /* 0x000fe40005744270 */
[----:B------:R-:W-:Y:S02]  /*3ee0*/  ISETP.LT.OR P1, PT, R60, 0x11, P1 ;  /* 0x000000113c00780c */ /* 0x000fe40000f21670 */
[----:B------:R-:W-:Y:S02]  /*3ef0*/  ISETP.NE.AND P3, PT, R124, RZ, PT ;  /* 0x000000ff7c00720c */ /* 0x000fe40003f65270 */
[----:B------:R-:W-:-:S02]  /*3f00*/  FSEL R193, R9, -INF , !P1 ;  /* 0xff80000009c17808 */ /* 0x000fc40004800000 */
[----:B------:R-:W-:Y:S02]  /*3f10*/  ISETP.NE.AND P1, PT, R112, RZ, PT ;  /* 0x000000ff7000720c */ /* 0x000fe40003f25270 */
[----:B------:R-:W-:Y:S02]  /*3f20*/  ISETP.LT.OR P2, PT, R60, 0x9, P2 ;  /* 0x000000093c00780c */ /* 0x000fe40001741670 */
[----:B------:R-:W-:Y:S02]  /*3f30*/  ISETP.GT.AND P1, PT, R62, 0x11, !P1 ;  /* 0x000000113e00780c */ /* 0x000fe40004f24270 */
[----:B------:R-:W-:Y:S02]  /*3f40*/  FSEL R179, R7, -INF , !P2 ;  /* 0xff80000007b37808 */ /* 0x000fe40005000000 */
[----:B------:R-:W-:Y:S02]  /*3f50*/  ISETP.LT.OR P1, PT, R60, 0x12, P1 ;  /* 0x000000123c00780c */ /* 0x000fe40000f21670 */
[----:B------:R-:W-:-:S02]  /*3f60*/  ISETP.NE.AND P2, PT, R126, RZ, PT ;  /* 0x000000ff7e00720c */ /* 0x000fc40003f45270 */
[----:B------:R-:W-:Y:S02]  /*3f70*/  FSEL R177, R10, -INF , !P1 ;  /* 0xff8000000ab17808 */ /* 0x000fe40004800000 */
[----:B------:R-:W-:Y:S02]  /*3f80*/  ISETP.NE.AND P1, PT, R114, RZ, PT ;  /* 0x000000ff7200720c */ /* 0x000fe40003f25270 */
[----:B------:R-:W-:Y:S02]  /*3f90*/  ISETP.NE.AND P6, PT, R128, RZ, PT ;  /* 0x000000ff8000720c */ /* 0x000fe40003fc5270 */
        /* <DEDUP_REMOVED lines=27> */
[----:B------:R-:W-:Y:S02]  /*4150*/  ISETP.NE.AND P3, PT, R144, RZ, PT ;  /* 0x000000ff9000720c */ /* 0x000fe40003f65270 */
[----:B------:R-:W-:Y:S02]  /*4160*/  ISETP.LT.OR P1, PT, R60, 0x29, P1 ;  /* 0x000000293c00780c */ /* 0x000fe40000f21670 */
[----:B------:R-:W-:Y:S02]  /*4170*/  FMNMX.FTZ R6, R129, R6, !PT ;  /* 0x0000000681067209 */ /* 0x000fe40007810000 */
[----:B------:R-:W-:Y:S02]  /*4180*/  FSEL R171, R24, -INF , !P1 ;  /* 0xff80000018ab7808 */ /* 0x000fe40004800000 */
[----:B------:R-:W-:Y:S02]  /*4190*/  ISETP.GT.AND P1, PT, R62, 0x29, !P2 ;  /* 0x000000293e00780c */ /* 0x000fe40005724270 */
[----:B------:R-:W-:-:S02]  /*41a0*/  ISETP.NE.AND P2, PT, R146, RZ, PT ;  /* 0x000000ff9200720c */ /* 0x000fc40003f45270 */
[----:B------:R-:W-:Y:S02]  /*41b0*/  ISETP.LT.OR P1, PT, R60, 0x2a, P1 ;  /* 0x0000002a3c00780c */ /* 0x000fe40000f21670 */
[----:B------:R-:W-:Y:S02]  /*41c0*/  FMNMX.FTZ R6, R135, R6, !PT ;  /* 0x0000000687067209 */ /* 0x000fe40007810000 */
[----:B------:R-:W-:Y:S02]  /*41d0*/  FSEL R21, R21, -INF , !P1 ;  /* 0xff80000015157808 */ /* 0x000fe40004800000 */
[----:B------:R-:W-:Y:S02]  /*41e0*/  ISETP.GT.AND P1, PT, R62, 0x30, !P6 ;  /* 0x000000303e00780c */ /* 0x000fe40007724270 */
[----:B------:R-:W-:Y:S02]  /*41f0*/  ISETP.NE.AND P6, PT, R148, RZ, PT ;  /* 0x000000ff9400720c */ /* 0x000fe40003fc5270 */
        /* <DEDUP_REMOVED lines=57> */
[----:B------:R-:W-:Y:S02]  /*4590*/  ISETP.GT.AND P1, PT, R62, 0x51, !P2 ;  /* 0x000000513e00780c */ /* 0x000fe40005724270 */
[----:B------:R-:W-:Y:S02]  /*45a0*/  ISETP.NE.AND P2, PT, R164, RZ, PT ;  /* 0x000000ffa400720c */ /* 0x000fe40003f45270 */
[----:B------:R-:W-:Y:S02]  /*45b0*/  ISETP.LT.OR P1, PT, R60, 0x52, P1 ;  /* 0x000000523c00780c */ /* 0x000fe40000f21670 */
[----:B------:R-:W-:-:S02]  /*45c0*/  FMNMX.FTZ R6, R85, R6, !PT ;  /* 0x0000000655067209 */ /* 0x000fc40007810000 */
[----:B------:R-:W-:Y:S02]  /*45d0*/  FSEL R161, R39, -INF , !P1 ;  /* 0xff80000027a17808 */ /* 0x000fe40004800000 */
[----:B------:R-:W-:Y:S02]  /*45e0*/  ISETP.GT.AND P1, PT, R62, 0x58, !P6 ;  /* 0x000000583e00780c */ /* 0x000fe40007724270 */
[----:B------:R-:W-:Y:S02]  /*45f0*/  ISETP.NE.AND P6, PT, R76, RZ, PT ;  /* 0x000000ff4c00720c */ /* 0x000fe40003fc5270 */
        /* <DEDUP_REMOVED lines=24> */
[----:B------:R-:W-:Y:S01]  /*4780*/  ISETP.NE.AND P1, PT, R156, RZ, PT ;  /* 0x000000ff9c00720c */ /* 0x000fe20003f25270 */
[----:B------:R-:W1:Y:S01]  /*4790*/  SHFL.BFLY PT, R9, R6, 0x2, 0x1f ;  /* 0x0c401f0006097f89 */ /* 0x000e6200000e0000 */
[C---:B------:R-:W-:Y:S02]  /*47a0*/  ISETP.GT.AND P4, PT, R62.reuse, 0xb1, !P4 ;  /* 0x000000b13e00780c */ /* 0x040fe40006784270 */
[----:B------:R-:W-:-:S02]  /*47b0*/  ISETP.GT.AND P1, PT, R62, 0x68, !P1 ;  /* 0x000000683e00780c */ /* 0x000fc40004f24270 */
[----:B------:R-:W-:Y:S02]  /*47c0*/  ISETP.GT.AND P5, PT, R62, 0xb8, !P5 ;  /* 0x000000b83e00780c */ /* 0x000fe40006fa4270 */
[C---:B------:R-:W-:Y:S02]  /*47d0*/  ISETP.LT.OR P1, PT, R60.reuse, 0x69, P1 ;  /* 0x000000693c00780c */ /* 0x040fe40000f21670 */
[----:B------:R-:W-:Y:S02]  /*47e0*/  ISETP.LT.OR P4, PT, R60, 0xb2, P4 ;  /* 0x000000b23c00780c */ /* 0x000fe40002781670 */
[----:B------:R-:W-:Y:S02]  /*47f0*/  FSEL R25, R46, -INF , !P1 ;  /* 0xff8000002e197808 */ /* 0x000fe40004800000 */
[----:B------:R-:W-:Y:S02]  /*4800*/  ISETP.NE.AND P1, PT, R158, RZ, PT ;  /* 0x000000ff9e00720c */ /* 0x000fe40003f25270 */
[----:B------:R-:W-:-:S02]  /*4810*/  ISETP.LT.OR P5, PT, R60, 0xb9, P5 ;  /* 0x000000b93c00780c */ /* 0x000fc40002fa1670 */
[----:B------:R-:W-:Y:S02]  /*4820*/  ISETP.GT.AND P1, PT, R62, 0x69, !P1 ;  /* 0x000000693e00780c */ /* 0x000fe40004f24270 */
[----:B------:R-:W-:Y:S02]  /*4830*/  FSEL R35, R35, -INF , !P5 ;  /* 0xff80000023237808 */ /* 0x000fe40006800000 */
        /* <DEDUP_REMOVED lines=13> */
[----:B------:R-:W-:Y:S02]  /*4910*/  ISETP.GT.AND P1, PT, R62, 0x78, !P3 ;  /* 0x000000783e00780c */ /* 0x000fe40005f24270 */
[----:B------:R-:W-:Y:S02]  /*4920*/  ISETP.NE.AND P3, PT, R82, RZ, PT ;  /* 0x000000ff5200720c */ /* 0x000fe40003f65270 */
[----:B------:R-:W-:-:S04]  /*4930*/  ISETP.LT.OR P1, PT, R60, 0x79, P1 ;  /* 0x000000793c00780c */ /* 0x000fc80000f21670 */
        /* <DEDUP_REMOVED lines=41> */
[----:B------:R-:W-:-:S04]  /*4bd0*/  ISETP.GT.AND P1, PT, R62, 0xa1, !P3 ;  /* 0x000000a13e00780c */ /* 0x000fc80005f24270 */
[----:B------:R-:W-:-:S04]  /*4be0*/  ISETP.LT.OR P1, PT, R60, 0xa2, P1 ;  /* 0x000000a23c00780c */ /* 0x000fc80000f21670 */
[----:B------:R-:W-:Y:S02]  /*4bf0*/  FSEL R199, R66, -INF , !P1 ;  /* 0xff80000042c77808 */ /* 0x000fe40004800000 */
[----:B------:R-:W-:Y:S02]  /*4c00*/  ISETP.GT.AND P1, PT, R62, 0xa8, !P2 ;  /* 0x000000a83e00780c */ /* 0x000fe40005724270 */
[----:B------:R-:W-:Y:S02]  /*4c10*/  ISETP.NE.AND P2, PT, R64, RZ, PT ;  /* 0x000000ff4000720c */ /* 0x000fe40003f45270 */
        /* <DEDUP_REMOVED lines=12> */
[----:B------:R-:W-:-:S01]  /*4ce0*/  FFMA.FTZ R54, R105, R68, -R38 ;  /* 0x0000004469367223 */ /* 0x000fc20000010826 */
[----:B------:R-:W-:Y:S01]  /*4cf0*/  ISETP.LT.OR P1, PT, R60, 0x1, P1 ;  /* 0x000000013c00780c */ /* 0x000fe20000f21670 */
[----:B------:R-:W-:-:S01]  /*4d00*/  FFMA.FTZ R52, R97, R68, -R38 ;  /* 0x0000004461347223 */ /* 0x000fc20000010826 */
[----:B------:R-:W-:Y:S01]  /*4d10*/  FSEL R105, R34, -INF , !P4 ;  /* 0xff80000022697808 */ /* 0x000fe20006000000 */
[----:B------:R-:W-:-:S01]  /*4d20*/  FFMA.FTZ R97, R107, R68, -R38 ;  /* 0x000000446b617223 */ /* 0x000fc20000010826 */
[----:B------:R-:W-:Y:S01]  /*4d30*/  FSEL R40, R3, -INF , !P1 ;  /* 0xff80000003287808 */ /* 0x000fe20004800000 */
[----:B------:R-:W-:-:S01]  /*4d40*/  FFMA.FTZ R34, R87, R68, -R38 ;  /* 0x0000004457227223 */ /* 0x000fc20000010826 */
[----:B------:R-:W-:Y:S01]  /*4d50*/  ISETP.GT.AND P1, PT, R62, 0xb0, !P2 ;  /* 0x000000b03e00780c */ /* 0x000fe20005724270 */
[----:B------:R-:W-:-:S01]  /*4d60*/  FFMA.FTZ R3, R203, R68, -R38 ;  /* 0x00000044cb037223 */ /* 0x000fc20000010826 */
[----:B------:R-:W-:Y:S01]  /*4d70*/  FMNMX.FTZ R10, R40, R181, !PT ;  /* 0x000000b5280a7209 */ /* 0x000fe20007810000 */
[----:B------:R-:W-:-:S01]  /*4d80*/  FFMA.FTZ R6, R157, R68, -R38 ;  /* 0x000000449d067223 */ /* 0x000fc20000010826 */
[----:B------:R-:W-:Y:S01]  /*4d90*/  ISETP.LT.OR P1, PT, R60, 0xb1, P1 ;  /* 0x000000b13c00780c */ /* 0x000fe20000f21670 */
[----:B------:R-:W-:-:S01]  /*4da0*/  FFMA.FTZ R14, R155, R68, -R38 ;  /* 0x000000449b0e7223 */ /* 0x000fc20000010826 */
[----:B------:R-:W-:Y:S01]  /*4db0*/  FMNMX.FTZ R10, R179, R10, !PT ;  /* 0x0000000ab30a7209 */ /* 0x000fe20007810000 */
[----:B------:R-:W-:Y:S01]  /*4dc0*/  MUFU.EX2 R3, R3 ;  /* 0x0000000300037308 */ /* 0x000fe20000000800 */
[----:B------:R-:W-:Y:S01]  /*4dd0*/  FSEL R31, R31, -INF , !P1 ;  /* 0xff8000001f1f7808 */ /* 0x000fe20004800000 */
[--C-:B------:R-:W-:Y:S01]  /*4de0*/  FFMA.FTZ R155, R145, R68, -R38.reuse ;  /* 0x00000044919b7223 */ /* 0x100fe20000010826 */
[----:B------:R-:W-:Y:S01]  /*4df0*/  FMNMX.FTZ R10, R33, R10, !PT ;  /* 0x0000000a210a7209 */ /* 0x000fe20007810000 */
[-CC-:B------:R-:W-:Y:S01]  /*4e00*/  FFMA.FTZ R8, R147, R68.reuse, -R38.reuse ;  /* 0x0000004493087223 */ /* 0x180fe20000010826 */
[----:B------:R-:W-:Y:S01]  /*4e10*/  ISETP.GT.AND P2, PT, R62, 0xb9, !P6 ;  /* 0x000000b93e00780c */ /* 0x000fe20007744270 */
[--C-:B------:R-:W-:Y:S01]  /*4e20*/  FFMA.FTZ R145, R153, R68, -R38.reuse ;  /* 0x0000004499917223 */ /* 0x100fe20000010826 */
[----:B------:R-:W-:Y:S01]  /*4e30*/  FMNMX.FTZ R10, R193, R10, !PT ;  /* 0x0000000ac10a7209 */ /* 0x000fe20007810000 */
[----:B------:R-:W-:Y:S01]  /*4e40*/  MUFU.EX2 R6, R6 ;  /* 0x0000000600067308 */ /* 0x000fe20000000800 */
[----:B------:R-:W-:Y:S01]  /*4e50*/  ISETP.LT.OR P2, PT, R60, 0xba, P2 ;  /* 0x000000ba3c00780c */ /* 0x000fe20001741670 */
[--C-:B------:R-:W-:Y:S01]  /*4e60*/  FFMA.FTZ R64, R73, R68, -R38.reuse ;  /* 0x0000004449407223 */ /* 0x100fe20000010826 */
[----:B------:R-:W-:Y:S01]  /*4e70*/  FMNMX.FTZ R10, R177, R10, !PT ;  /* 0x0000000ab10a7209 */ /* 0x000fe20007810000 */
[-CC-:B------:R-:W-:Y:S01]  /*4e80*/  FFMA.FTZ R24, R151, R68.reuse, -R38.reuse ;  /* 0x0000004497187223 */ /* 0x180fe20000010826 */
[----:B------:R-:W-:Y:S01]  /*4e90*/  FSEL R107, R36, -INF , !P2 ;  /* 0xff800000246b7808 */ /* 0x000fe20005000000 */
[--C-:B------:R-:W-:Y:S01]  /*4ea0*/  FFMA.FTZ R143, R143, R68, -R38.reuse ;  /* 0x000000448f8f7223 */ /* 0x100fe20000010826 */
[----:B------:R-:W-:Y:S01]  /*4eb0*/  FMNMX.FTZ R10, R175, R10, !PT ;  /* 0x0000000aaf0a7209 */ /* 0x000fe20007810000 */
[----:B------:R-:W-:Y:S01]  /*4ec0*/  MUFU.EX2 R14, R14 ;  /* 0x0000000e000e7308 */ /* 0x000fe20000000800 */
[----:B------:R-:W-:-:S01]  /*4ed0*/  FFMA.FTZ R62, R77, R68, -R38 ;  /* 0x000000444d3e7223 */ /* 0x000fc20000010826 */
[--C-:B------:R-:W-:Y:S01]  /*4ee0*/  FFMA.FTZ R20, R141, R68, -R38.reuse ;  /* 0x000000448d147223 */ /* 0x100fe20000010826 */
[----:B------:R-:W-:Y:S01]  /*4ef0*/  FMNMX.FTZ R10, R159, R10, !PT ;  /* 0x0000000a9f0a7209 */ /* 0x000fe20007810000 */
[-CC-:B------:R-:W-:Y:S01]  /*4f00*/  FFMA.FTZ R141, R149, R68.reuse, -R38.reuse ;  /* 0x00000044958d7223 */ /* 0x180fe20000010826 */
[----:B------:R-:W-:-:S01]  /*4f10*/  FFMA.FTZ R28, R131, R68, -R38 ;  /* 0x00000044831c7223 */ /* 0x000fc20000010826 */
[--C-:B------:R-:W-:Y:S01]  /*4f20*/  FFMA.FTZ R131, R133, R68, -R38.reuse ;  /* 0x0000004485837223 */ /* 0x100fe20000010826 */
[----:B------:R-:W-:Y:S01]  /*4f30*/  FMNMX.FTZ R10, R191, R10, !PT ;  /* 0x0000000abf0a7209 */ /* 0x000fe20007810000 */
[----:B------:R-:W1:Y:S01]  /*4f40*/  MUFU.EX2 R155, R155 ;  /* 0x0000009b009b7308 */ /* 0x000e620000000800 */
[----:B------:R-:W-:-:S01]  /*4f50*/  FFMA.FTZ R58, R83, R68, -R38 ;  /* 0x00000044533a7223 */ /* 0x000fc20000010826 */
[--C-:B------:R-:W-:Y:S01]  /*4f60*/  FFMA.FTZ R26, R129, R68, -R38.reuse ;  /* 0x00000044811a7223 */ /* 0x100fe20000010826 */
[----:B------:R-:W-:Y:S01]  /*4f70*/  FMNMX.FTZ R10, R173, R10, !PT ;  /* 0x0000000aad0a7209 */ /* 0x000fe20007810000 */
[-CC-:B------:R-:W-:Y:S01]  /*4f80*/  FFMA.FTZ R60, R63, R68.reuse, -R38.reuse ;  /* 0x000000443f3c7223 */ /* 0x180fe20000010826 */
[----:B------:R-:W-:-:S01]  /*4f90*/  FFMA.FTZ R129, R135, R68, -R38 ;  /* 0x0000004487817223 */ /* 0x000fc20000010826 */
        /* <DEDUP_REMOVED lines=26> */
[----:B------:R-:W2:Y:S01]  /*5140*/  MUFU.EX2 R143, R143 ;  /* 0x0000008f008f7308 */ /* 0x000ea20000000800 */
        /* <DEDUP_REMOVED lines=13> */
[----:B-1----:R-:W-:Y:S01]  /*5220*/  F2FP.SATFINITE.E4M3.F32.PACK_AB_MERGE_C R204, R155, R14, RZ ;  /* 0x0000000e9bcc723e */ /* 0x002fe200048070ff */
[----:B------:R-:W-:-:S01]  /*5230*/  FFMA.FTZ R38, R89, R68, -R38 ;  /* 0x0000004459267223 */ /* 0x000fc20000010826 */
[----:B------:R-:W-:Y:S01]  /*5240*/  FMNMX.FTZ R10, R185, R10, !PT ;  /* 0x0000000ab90a7209 */ /* 0x000fe20007810000 */
[----:B------:R-:W-:Y:S01]  /*5250*/  MUFU.EX2 R141, R141 ;  /* 0x0000008d008d7308 */ /* 0x000fe20000000800 */
[----:B--2---:R-:W-:-:S02]  /*5260*/  F2FP.SATFINITE.E4M3.F32.PACK_AB_MERGE_C R206, R143, R24, RZ ;  /* 0x000000188fce723e */ /* 0x004fc400048070ff */
[----:B------:R-:W-:Y:S02]  /*5270*/  FMNMX.FTZ R10, R161, R10, !PT ;  /* 0x0000000aa10a7209 */ /* 0x000fe40007810000 */
[----:B------:R-:W-:Y:S02]  /*5280*/  F2FP.SATFINITE.E4M3.F32.PACK_AB_MERGE_C R204, R6, R3, R204 ;  /* 0x0000000306cc723e */ /* 0x000fe400048070cc */
[----:B------:R-:W-:Y:S01]  /*5290*/  FMNMX.FTZ R10, R39, R10, !PT ;  /* 0x0000000a270a7209 */ /* 0x000fe20007810000 */
[----:B------:R-:W-:Y:S01]  /*52a0*/  MUFU.EX2 R28, R28 ;  /* 0x0000001c001c7308 */ /* 0x000fe20000000800 */
[----:B------:R-:W-:Y:S02]  /*52b0*/  F2FP.SATFINITE.E4M3.F32.PACK_AB_MERGE_C R206, R145, R8, R206 ;  /* 0x0000000891ce723e */ /* 0x000fe400048070ce */
[----:B------:R-:W-:Y:S02]  /*52c0*/  FMNMX.FTZ R10, R41, R10, !PT ;  /* 0x0000000a290a7209 */ /* 0x000fe40007810000 */
[----:B------:R-:W-:-:S02]  /*52d0*/  ISETP.GE.AND P6, PT, R13, 0x1, PT ;  /* 0x000000010d00780c */ /* 0x000fc40003fc6270 */
[----:B------:R-:W-:Y:S01]  /*52e0*/  FMNMX.FTZ R10, R183, R10, !PT ;  /* 0x0000000ab70a7209 */ /* 0x000fe20007810000 */
[----:B------:R-:W1:Y:S03]  /*52f0*/  MUFU.EX2 R131, R131 ;  /* 0x0000008300837308 */ /* 0x000e660000000800 */
[----:B------:R-:W-:-:S04]  /*5300*/  FMNMX.FTZ R10, R43, R10, !PT ;  /* 0x0000000a2b0a7209 */ /* 0x000fc80007810000 */
[----:B------:R-:W-:Y:S01]  /*5310*/  FMNMX.FTZ R10, R25, R10, !PT ;  /* 0x0000000a190a7209 */ /* 0x000fe20007810000 */
[----:B------:R-:W-:Y:S03]  /*5320*/  MUFU.EX2 R26, R26 ;  /* 0x0000001a001a7308 */ /* 0x000fe60000000800 */
[----:B------:R-:W-:-:S04]  /*5330*/  FMNMX.FTZ R10, R45, R10, !PT ;  /* 0x0000000a2d0a7209 */ /* 0x000fc80007810000 */
[----:B------:R-:W-:Y:S01]  /*5340*/  FMNMX.FTZ R10, R29, R10, !PT ;  /* 0x0000000a1d0a7209 */ /* 0x000fe20007810000 */
[----:B------:R-:W-:Y:S01]  /*5350*/  MUFU.EX2 R129, R129 ;  /* 0x0000008100817308 */ /* 0x000fe20000000800 */
[----:B-1----:R-:W-:Y:S02]  /*5360*/  F2FP.SATFINITE.E4M3.F32.PACK_AB_MERGE_C R200, R131, R28, RZ ;  /* 0x0000001c83c8723e */ /* 0x002fe400048070ff */
[----:B------:R-:W-:Y:S02]  /*5370*/  FMNMX.FTZ R10, R47, R10, !PT ;  /* 0x0000000a2f0a7209 */ /* 0x000fe40007810000 */
[----:B------:R-:W-:Y:S02]  /*5380*/  F2FP.SATFINITE.E4M3.F32.PACK_AB_MERGE_C R200, R141, R20, R200 ;  /* 0x000000148dc8723e */ /* 0x000fe400048070c8 */
[----:B------:R-:W-:Y:S01]  /*5390*/  FMNMX.FTZ R10, R15, R10, !PT ;  /* 0x0000000a0f0a7209 */ /* 0x000fe20007810000 */
[----:B------:R-:W-:Y:S03]  /*53a0*/  MUFU.EX2 R30, R30 ;  /* 0x0000001e001e7308 */ /* 0x000fe60000000800 */
[----:B------:R-:W-:-:S04]  /*53b0*/  FMNMX.FTZ R10, R49, R10, !PT ;  /* 0x0000000a310a7209 */ /* 0x000fc80007810000 */
        /* <DEDUP_REMOVED lines=25> */
[----:B------:R-:W-:-:S05]  /*5550*/  FMNMX.FTZ R10, R107, R10, !PT ;  /* 0x0000000a6b0a7209 */ /* 0x000fca0007810000 */
[----:B------:R-:W1:Y:S01]  /*5560*/  SHFL.BFLY PT, R87, R10, 0x2, 0x1f ;  /* 0x0c401f000a577f89 */ /* 0x000e6200000e0000 */
[----:B------:R-:W-:Y:S08]  /*5570*/  MUFU.EX2 R95, R95 ;  /* 0x0000005f005f7308 */ /* 0x000ff00000000800 */
[----:B------:R-:W-:Y:S08]  /*5580*/  MUFU.EX2 R48, R48 ;  /* 0x0000003000307308 */ /* 0x000ff00000000800 */
[----:B------:R-:W-:Y:S01]  /*5590*/  MUFU.EX2 R111, R111 ;  /* 0x0000006f006f7308 */ /* 0x000fe20000000800 */
[----:B-1----:R-:W-:-:S07]  /*55a0*/  FMNMX.FTZ R87, R10, R87, !PT ;  /* 0x000000570a577209 */ /* 0x002fce0007810000 */
[----:B------:R-:W-:Y:S01]  /*55b0*/  MUFU.EX2 R50, R50 ;  /* 0x0000003200327308 */ /* 0x000fe20000000800 */
[----:B------:R-:W1:Y:S07]  /*55c0*/  SHFL.BFLY PT, R10, R87, 0x1, 0x1f ;  /* 0x0c201f00570a7f89 */ /* 0x000e6e00000e0000 */
[----:B------:R-:W-:Y:S08]  /*55d0*/  MUFU.EX2 R101, R101 ;  /* 0x0000006500657308 */ /* 0x000ff00000000800 */
[----:B------:R-:W-:Y:S08]  /*55e0*/  MUFU.EX2 R54, R54 ;  /* 0x0000003600367308 */ /* 0x000ff00000000800 */
[----:B------:R-:W-:Y:S01]  /*55f0*/  MUFU.EX2 R99, R99 ;  /* 0x0000006300637308 */ /* 0x000fe20000000800 */
[----:B-1----:R-:W-:-:S04]  /*5600*/  FMNMX.FTZ R10, R87, R10, !PT ;  /* 0x0000000a570a7209 */ /* 0x002fc80007810000 */
[C---:B------:R-:W-:Y:S01]  /*5610*/  FSETP.NEU.FTZ.AND P1, PT, R10.reuse, -INF , PT ;  /* 0xff8000000a00780b */ /* 0x040fe20003f3d000 */
[----:B------:R-:W-:-:S02]  /*5620*/  FFMA.FTZ R66, R10, R68, -8 ;  /* 0xc10000000a427423 */ /* 0x000fc40000010044 */
[----:B------:R-:W-:Y:S03]  /*5630*/  MUFU.EX2 R52, R52 ;  /* 0x0000003400347308 */ /* 0x000fe60000000800 */
[----:B------:R-:W-:-:S05]  /*5640*/  FSEL R66, R66, RZ, P1 ;  /* 0x000000ff42427208 */ /* 0x000fca0000800000 */
[----:B------:R-:W-:Y:S01]  /*5650*/  MUFU.EX2 R97, R97 ;  /* 0x0000006100617308 */ /* 0x000fe20000000800 */
[----:B------:R-:W-:-:S01]  /*5660*/  FFMA.FTZ R40, R40, R68, -R66 ;  /* 0x0000004428287223 */ /* 0x000fc20000010842 */
        /* <DEDUP_REMOVED lines=22> */
[----:B------:R-:W2:Y:S01]  /*57d0*/  MUFU.EX2 R70, R70 ;  /* 0x0000004600467308 */ /* 0x000ea20000000800 */
[----:B------:R-:W-:-:S01]  /*57e0*/  FADD.FTZ R98, R24, R45 ;  /* 0x0000002d18627221 */ /* 0x000fc20000010000 */
[-CC-:B------:R-:W-:Y:S01]  /*57f0*/  FFMA.FTZ R80, R169, R68.reuse, -R66.reuse ;  /* 0x00000044a9507223 */ /* 0x180fe20000010842 */
[----:B------:R-:W-:-:S01]  /*5800*/  FFMA.FTZ R82, R167, R68, -R66 ;  /* 0x00000044a7527223 */ /* 0x000fc20000010842 */
[-CC-:B------:R-:W-:Y:S01]  /*5810*/  FFMA.FTZ R87, R27, R68.reuse, -R66.reuse ;  /* 0x000000441b577223 */ /* 0x180fe20000010842 */
[----:B------:R-:W-:-:S01]  /*5820*/  FFMA.FTZ R27, R187, R68, -R66 ;  /* 0x00000044bb1b7223 */ /* 0x000fc20000010842 */
[-CC-:B------:R-:W-:Y:S01]  /*5830*/  FFMA.FTZ R84, R165, R68.reuse, -R66.reuse ;  /* 0x00000044a5547223 */ /* 0x180fe20000010842 */
[----:B------:R-:W-:-:S01]  /*5840*/  FFMA.FTZ R86, R163, R68, -R66 ;  /* 0x00000044a3567223 */ /* 0x000fc20000010842 */
[----:B------:R-:W3:Y:S01]  /*5850*/  MUFU.EX2 R77, R77 ;  /* 0x0000004d004d7308 */ /* 0x000ee20000000800 */
        /* <DEDUP_REMOVED lines=9> */
[----:B------:R-:W-:Y:S01]  /*58f0*/  FFMA.FTZ R25, R29, R68, -R66 ;  /* 0x000000441d197223 */ /* 0x000fe20000010842 */
[----:B------:R-:W-:-:S01]  /*5900*/  FADD.FTZ R29, R143, R98 ;  /* 0x000000628f1d7221 */ /* 0x000fc20000010000 */
[-CC-:B------:R-:W-:Y:S01]  /*5910*/  FFMA.FTZ R15, R15, R68.reuse, -R66.reuse ;  /* 0x000000440f0f7223 */ /* 0x180fe20000010842 */
[----:B------:R-:W-:-:S01]  /*5920*/  FFMA.FTZ R49, R49, R68, -R66 ;  /* 0x0000004431317223 */ /* 0x000fc20000010842 */
[----:B------:R-:W-:Y:S01]  /*5930*/  FFMA.FTZ R14, R195, R68, -R66 ;  /* 0x00000044c30e7223 */ /* 0x000fe20000010842 */
[----:B------:R-:W-:-:S01]  /*5940*/  FADD.FTZ R98, R20, R29 ;  /* 0x0000001d14627221 */ /* 0x000fc20000010000 */
[----:B------:R-:W2:Y:S01]  /*5950*/  MUFU.EX2 R72, R72 ;  /* 0x0000004800487308 */ /* 0x000ea20000000800 */
[----:B---3--:R-:W-:-:S01]  /*5960*/  FADD.FTZ R94, R77, R94 ;  /* 0x0000005e4d5e7221 */ /* 0x008fc20000010000 */
[----:B------:R-:W-:Y:S01]  /*5970*/  FFMA.FTZ R51, R51, R68, -R66 ;  /* 0x0000004433337223 */ /* 0x000fe20000010842 */
[----:B------:R-:W-:-:S01]  /*5980*/  FADD.FTZ R45, R141, R98 ;  /* 0x000000628d2d7221 */ /* 0x000fc20000010000 */
[-CC-:B------:R-:W-:Y:S01]  /*5990*/  FFMA.FTZ R11, R11, R68.reuse, -R66.reuse ;  /* 0x000000440b0b7223 */ /* 0x180fe20000010842 */
[----:B------:R-:W-:-:S01]  /*59a0*/  FFMA.FTZ R53, R53, R68, -R66 ;  /* 0x0000004435357223 */ /* 0x000fc20000010842 */
[----:B------:R-:W-:Y:S01]  /*59b0*/  FFMA.FTZ R7, R7, R68, -R66 ;  /* 0x0000004407077223 */ /* 0x000fe20000010842 */
[----:B------:R-:W-:-:S01]  /*59c0*/  FADD.FTZ R100, R28, R45 ;  /* 0x0000002d1c647221 */ /* 0x000fc20000010000 */
[----:B------:R-:W3:Y:S01]  /*59d0*/  MUFU.EX2 R76, R76 ;  /* 0x0000004c004c7308 */ /* 0x000ee20000000800 */
[----:B-1----:R-:W-:-:S01]  /*59e0*/  FADD.FTZ R29, R33, R94 ;  /* 0x0000005e211d7221 */ /* 0x002fc20000010000 */
[----:B------:R-:W-:Y:S01]  /*59f0*/  FFMA.FTZ R94, R47, R68, -R66 ;  /* 0x000000442f5e7223 */ /* 0x000fe20000010842 */
[----:B------:R-:W-:-:S01]  /*5a00*/  FADD.FTZ R45, R131, R100 ;  /* 0x00000064832d7221 */ /* 0x000fc20000010000 */
[-CC-:B------:R-:W-:Y:S01]  /*5a10*/  FFMA.FTZ R55, R55, R68.reuse, -R66.reuse ;  /* 0x0000004437377223 */ /* 0x180fe20000010842 */
[----:B------:R-:W-:-:S01]  /*5a20*/  FFMA.FTZ R57, R57, R68, -R66 ;  /* 0x0000004439397223 */ /* 0x000fc20000010842 */
[----:B------:R-:W-:Y:S01]  /*5a30*/  FFMA.FTZ R197, R197, R68, -R66 ;  /* 0x00000044c5c57223 */ /* 0x000fe20000010842 */
[----:B------:R-:W-:-:S01]  /*5a40*/  FADD.FTZ R100, R26, R45 ;  /* 0x0000002d1a647221 */ /* 0x000fc20000010000 */
[----:B------:R-:W1:Y:S01]  /*5a50*/  MUFU.EX2 R83, R83 ;  /* 0x0000005300537308 */ /* 0x000e620000000800 */
[----:B--2---:R-:W-:-:S01]  /*5a60*/  FADD.FTZ R29, R72, R29 ;  /* 0x0000001d481d7221 */ /* 0x004fc20000010000 */
[----:B------:R-:W-:Y:S01]  /*5a70*/  F2FP.SATFINITE.E4M3.F32.PACK_AB_MERGE_C R26, R99, R54, RZ ;  /* 0x00000036631a723e */ /* 0x000fe200048070ff */
[----:B------:R-:W-:-:S01]  /*5a80*/  FADD.FTZ R45, R129, R100 ;  /* 0x00000064812d7221 */ /* 0x000fc20000010000 */
[-CC-:B------:R-:W-:Y:S01]  /*5a90*/  FFMA.FTZ R65, R65, R68.reuse, -R66.reuse ;  /* 0x0000004441417223 */ /* 0x180fe20000010842 */
[----:B------:R-:W-:-:S01]  /*5aa0*/  FFMA.FTZ R199, R199, R68, -R66 ;  /* 0x00000044c7c77223 */ /* 0x000fc20000010842 */
[----:B------:R-:W-:Y:S01]  /*5ab0*/  F2FP.SATFINITE.E4M3.F32.PACK_AB_MERGE_C R194, R97, R52, R26 ;  /* 0x0000003461c2723e */ /* 0x000fe2000480701a */
[----:B------:R-:W-:-:S01]  /*5ac0*/  FADD.FTZ R100, R30, R45 ;  /* 0x0000002d1e647221 */ /* 0x000fc20000010000 */
[----:B------:R-:W2:Y:S01]  /*5ad0*/  MUFU.EX2 R74, R74 ;  /* 0x0000004a004a7308 */ /* 0x000ea20000000800 */
[----:B---3--:R-:W-:-:S01]  /*5ae0*/  FADD.FTZ R98, R76, R29 ;  /* 0x0000001d4c627221 */ /* 0x008fc20000010000 */
        /* <DEDUP_REMOVED lines=8> */
[----:B------:R-:W-:-:S02]  /*5b70*/  F2FP.SATFINITE.E4M3.F32.PACK_AB_MERGE_C R70, R77, R70, RZ ;  /* 0x000000464d46723e */ /* 0x000fc400048070ff */
[----:B------:R-:W-:Y:S02]  /*5b80*/  F2FP.SATFINITE.E4M3.F32.PACK_AB_MERGE_C R76, R83, R76, RZ ;  /* 0x0000004c534c723e */ /* 0x000fe400048070ff */
[----:B------:R-:W-:Y:S02]  /*5b90*/  F2FP.SATFINITE.E4M3.F32.PACK_AB_MERGE_C R205, R73, R40, R70 ;  /* 0x0000002849cd723e */ /* 0x000fe40004807046 */
[----:B------:R-:W1:Y:S01]  /*5ba0*/  MUFU.EX2 R78, R78 ;  /* 0x0000004e004e7308 */ /* 0x000e620000000800 */
[----:B--2---:R-:W-:-:S01]  /*5bb0*/  FADD.FTZ R98, R74, R29 ;  /* 0x0000001d4a627221 */ /* 0x004fc20000010000 */
[----:B------:R-:W-:-:S06]  /*5bc0*/  F2FP.SATFINITE.E4M3.F32.PACK_AB_MERGE_C R207, R72, R33, R76 ;  /* 0x0000002148cf723e */ /* 0x000fcc000480704c */
        /* <DEDUP_REMOVED lines=8> */
[----:B------:R-:W-:Y:S01]  /*5c50*/  FADD.FTZ R45, R119, R28 ;  /* 0x0000001c772d7221 */ /* 0x000fe20000010000 */
[----:B------:R-:W-:-:S05]  /*5c60*/  F2FP.SATFINITE.E4M3.F32.PACK_AB_MERGE_C R78, R85, R78, RZ ;  /* 0x0000004e554e723e */ /* 0x000fca00048070ff */
[----:B------:R-:W2:Y:S01]  /*5c70*/  MUFU.EX2 R82, R82 ;  /* 0x0000005200527308 */ /* 0x000ea20000000800 */
[----:B---3--:R-:W-:-:S01]  /*5c80*/  FADD.FTZ R29, R21, R24 ;  /* 0x00000018151d7221 */ /* 0x008fc20000010000 */
[----:B------:R-:W-:Y:S01]  /*5c90*/  FADD.FTZ R24, R42, R45 ;  /* 0x0000002d2a187221 */ /* 0x000fe20000010000 */
[----:B------:R-:W-:-:S03]  /*5ca0*/  F2FP.SATFINITE.E4M3.F32.PACK_AB_MERGE_C R42, R93, R42, RZ ;  /* 0x0000002a5d2a723e */ /* 0x000fc600048070ff */
[----:B------:R-:W-:Y:S01]  /*5cb0*/  FADD.FTZ R93, R93, R24 ;  /* 0x000000185d5d7221 */ /* 0x000fe20000010000 */
[----:B------:R-:W-:Y:S01]  /*5cc0*/  F2FP.SATFINITE.E4M3.F32.PACK_AB_MERGE_C R24, R101, R50, RZ ;  /* 0x000000326518723e */ /* 0x000fe200048070ff */
[----:B------:R-:W3:Y:S01]  /*5cd0*/  MUFU.EX2 R87, R87 ;  /* 0x0000005700577308 */ /* 0x000ee20000000800 */
[----:B-1----:R-:W-:-:S01]  /*5ce0*/  FADD.FTZ R29, R80, R29 ;  /* 0x0000001d501d7221 */ /* 0x002fc20000010000 */
[----:B------:R-:W-:Y:S01]  /*5cf0*/  FADD.FTZ R8, R44, R93 ;  /* 0x0000005d2c087221 */ /* 0x000fe20000010000 */
[----:B------:R-:W-:Y:S02]  /*5d00*/  F2FP.SATFINITE.E4M3.F32.PACK_AB_MERGE_C R192, R111, R48, R24 ;  /* 0x000000306fc0723e */ /* 0x000fe40004807018 */
[----:B------:R-:W-:Y:S01]  /*5d10*/  F2FP.SATFINITE.E4M3.F32.PACK_AB_MERGE_C R196, R119, R32, R42 ;  /* 0x0000002077c4723e */ /* 0x000fe2000480702a */
[----:B------:R-:W-:-:S02]  /*5d20*/  FADD.FTZ R45, R115, R8 ;  /* 0x00000008732d7221 */ /* 0x000fc40000010000 */
        /* <DEDUP_REMOVED lines=8> */
[----:B------:R-:W-:Y:S01]  /*5db0*/  FADD.FTZ R20, R48, R95 ;  /* 0x0000005f30147221 */ /* 0x000fe20000010000 */
[----:B------:R-:W-:-:S03]  /*5dc0*/  F2FP.SATFINITE.E4M3.F32.PACK_AB_MERGE_C R82, R87, R82, RZ ;  /* 0x000000525752723e */ /* 0x000fc600048070ff */
[----:B------:R-:W-:Y:S01]  /*5dd0*/  FADD.FTZ R45, R111, R20 ;  /* 0x000000146f2d7221 */ /* 0x000fe20000010000 */
[----:B------:R-:W-:Y:S01]  /*5de0*/  F2FP.SATFINITE.E4M3.F32.PACK_AB_MERGE_C R203, R80, R21, R82 ;  /* 0x0000001550cb723e */ /* 0x000fe20004807052 */
        /* <DEDUP_REMOVED lines=14> */
[----:B------:R-:W-:-:S06]  /*5ed0*/  F2FP.SATFINITE.E4M3.F32.PACK_AB_MERGE_C R86, R89, R86, RZ ;  /* 0x000000565956723e */ /* 0x000fcc00048070ff */
        /* <DEDUP_REMOVED lines=8> */
[----:B------:R-:W-:-:S06]  /*5f60*/  F2FP.SATFINITE.E4M3.F32.PACK_AB_MERGE_C R39, R92, R39, RZ ;  /* 0x000000275c27723e */ /* 0x000fcc00048070ff */
        /* <DEDUP_REMOVED lines=8> */
[----:B------:R-:W-:-:S04]  /*5ff0*/  F2FP.SATFINITE.E4M3.F32.PACK_AB_MERGE_C R43, R96, R43, RZ ;  /* 0x0000002b602b723e */ /* 0x000fc800048070ff */
[----:B------:R-:W-:Y:S02]  /*6000*/  F2FP.SATFINITE.E4M3.F32.PACK_AB_MERGE_C R193, R90, R41, R43 ;  /* 0x000000295ac1723e */ /* 0x000fe4000480702b */
[----:B------:R-:W3:Y:S01]  /*6010*/  MUFU.EX2 R15, R15 ;  /* 0x0000000f000f7308 */ /* 0x000ee20000000800 */
[----:B-1----:R-:W-:-:S07]  /*6020*/  FADD.FTZ R29, R25, R24 ;  /* 0x00000018191d7221 */ /* 0x002fce0000010000 */
[----:B------:R-:W-:Y:S01]  /*6030*/  MUFU.EX2 R34, R34 ;  /* 0x0000002200227308 */ /* 0x000fe20000000800 */
[----:B--2---:R-:W-:-:S07]  /*6040*/  FADD.FTZ R26, R94, R29 ;  /* 0x0000001d5e1a7221 */ /* 0x004fce0000010000 */
        /* <DEDUP_REMOVED lines=16> */
[----:B------:R-:W-:-:S04]  /*6150*/  FADD.FTZ R34, R34, R91 ;  /* 0x0000005b22227221 */ /* 0x000fc80000010000 */
[----:B------:R-:W-:Y:S02]  /*6160*/  FADD.FTZ R61, R61, R34 ;  /* 0x000000223d3d7221 */ /* 0x000fe40000010000 */
[----:B------:R-:W-:Y:S01]  /*6170*/  MUFU.EX2 R58, R58 ;  /* 0x0000003a003a7308 */ /* 0x000fe20000000800 */
[----:B---3--:R-:W-:-:S07]  /*6180*/  FADD.FTZ R28, R3, R26 ;  /* 0x0000001a031c7221 */ /* 0x008fce0000010000 */
        /* <DEDUP_REMOVED lines=14> */
[----:B------:R-:W2:Y:S01]  /*6270*/  MUFU.EX2 R57, R57 ;  /* 0x0000003900397308 */ /* 0x000ea20000000800 */
[----:B-1----:R-:W-:-:S01]  /*6280*/  FADD.FTZ R15, R7, R28 ;  /* 0x0000001c070f7221 */ /* 0x002fc20000010000 */
[----:B------:R-:W-:-:S04]  /*6290*/  FADD.FTZ R58, R58, R67 ;  /* 0x000000433a3a7221 */ /* 0x000fc80000010000 */
[----:B------:R-:W-:Y:S02]  /*62a0*/  FADD.FTZ R81, R81, R58 ;  /* 0x0000003a51517221 */ /* 0x000fe40000010000 */
[----:B------:R-:W-:Y:S01]  /*62b0*/  MUFU.EX2 R62, R62 ;  /* 0x0000003e003e7308 */ /* 0x000fe20000000800 */
[----:B---3--:R-:W-:-:S07]  /*62c0*/  FADD.FTZ R28, R8, R15 ;  /* 0x0000000f081c7221 */ /* 0x008fce0000010000 */
[----:B------:R-:W1:Y:S01]  /*62d0*/  MUFU.EX2 R75, R75 ;  /* 0x0000004b004b7308 */ /* 0x000e620000000800 */
[----:B--2---:R-:W-:-:S07]  /*62e0*/  FADD.FTZ R11, R57, R28 ;  /* 0x0000001c390b7221 */ /* 0x004fce0000010000 */
[----:B------:R2:W3:Y:S08]  /*62f0*/  MUFU.EX2 R20, R197 ;  /* 0x000000c500147308 */ /* 0x0004f00000000800 */
[----:B------:R-:W-:Y:S01]  /*6300*/  MUFU.EX2 R60, R60 ;  /* 0x0000003c003c7308 */ /* 0x000fe20000000800 */
[----:B-1----:R-:W-:Y:S02]  /*6310*/  F2FP.SATFINITE.E4M3.F32.PACK_AB_MERGE_C R30, R75, R62, RZ ;  /* 0x0000003e4b1e723e */ /* 0x002fe400048070ff */
[----:B--2---:R-:W-:-:S05]  /*6320*/  F2FP.SATFINITE.E4M3.F32.PACK_AB_MERGE_C R197, R84, R27, R86 ;  /* 0x0000001b54c5723e */ /* 0x004fca0004807056 */
[----:B------:R-:W1:Y:S01]  /*6330*/  MUFU.EX2 R63, R63 ;  /* 0x0000003f003f7308 */ /* 0x000e620000000800 */
[C---:B---3--:R-:W-:Y:S01]  /*6340*/  F2FP.SATFINITE.E4M3.F32.PACK_AB_MERGE_C R57, R20.reuse, R57, RZ ;  /* 0x000000391439723e */ /* 0x048fe200048070ff */
[----:B------:R-:W-:-:S03]  /*6350*/  FADD.FTZ R20, R20, R11 ;  /* 0x0000000b14147221 */ /* 0x000fc60000010000 */
[----:B------:R-:W-:-:S03]  /*6360*/  F2FP.SATFINITE.E4M3.F32.PACK_AB_MERGE_C R191, R8, R7, R57 ;  /* 0x0000000708bf723e */ /* 0x000fc60004807039 */
[----:B------:R-:W2:Y:S08]  /*6370*/  MUFU.EX2 R65, R65 ;  /* 0x0000004100417308 */ /* 0x000eb00000000800 */
[----:B------:R3:W4:Y:S01]  /*6380*/  MUFU.EX2 R24, R199 ;  /* 0x000000c700187308 */ /* 0x0007220000000800 */
[----:B-1----:R-:W-:Y:S01]  /*6390*/  F2FP.SATFINITE.E4M3.F32.PACK_AB_MERGE_C R184, R63, R60, R30 ;  /* 0x0000003c3fb8723e */ /* 0x002fe2000480701e */
[----:B------:R-:W-:-:S04]  /*63a0*/  FADD.FTZ R60, R60, R81 ;  /* 0x000000513c3c7221 */ /* 0x000fc80000010000 */
[----:B------:R-:W-:Y:S02]  /*63b0*/  FADD.FTZ R63, R63, R60 ;  /* 0x0000003c3f3f7221 */ /* 0x000fe40000010000 */
[----:B------:R-:W1:Y:S01]  /*63c0*/  MUFU.EX2 R69, R69 ;  /* 0x0000004500457308 */ /* 0x000e620000000800 */
[----:B--2---:R-:W-:-:S01]  /*63d0*/  FADD.FTZ R11, R65, R20 ;  /* 0x00000014410b7221 */ /* 0x004fc20000010000 */
[----:B------:R-:W-:Y:S01]  /*63e0*/  FADD.FTZ R62, R62, R63 ;  /* 0x0000003f3e3e7221 */ /* 0x000fe20000010000 */
[----:B---3--:R-:W-:-:S03]  /*63f0*/  F2FP.SATFINITE.E4M3.F32.PACK_AB_MERGE_C R199, R88, R37, R39 ;  /* 0x0000002558c7723e */ /* 0x008fc60004807027 */
[----:B------:R-:W-:Y:S02]  /*6400*/  FADD.FTZ R75, R75, R62 ;  /* 0x0000003e4b4b7221 */ /* 0x000fe40000010000 */
[----:B------:R-:W-:Y:S01]  /*6410*/  MUFU.EX2 R59, R59 ;  /* 0x0000003b003b7308 */ /* 0x000fe20000000800 */
[----:B----4-:R-:W-:-:S07]  /*6420*/  FADD.FTZ R20, R24, R11 ;  /* 0x0000000b18147221 */ /* 0x010fce0000010000 */
[----:B------:R-:W2:Y:S01]  /*6430*/  MUFU.EX2 R38, R38 ;  /* 0x0000002600267308 */ /* 0x000ea20000000800 */
[----:B-1----:R-:W-:-:S07]  /*6440*/  FADD.FTZ R11, R69, R20 ;  /* 0x00000014450b7221 */ /* 0x002fce0000010000 */
[----:B------:R1:W3:Y:S08]  /*6450*/  MUFU.EX2 R26, R201 ;  /* 0x000000c9001a7308 */ /* 0x0002f00000000800 */
[----:B------:R-:W-:Y:S01]  /*6460*/  MUFU.EX2 R64, R64 ;  /* 0x0000004000407308 */ /* 0x000fe20000000800 */
[----:B--2---:R-:W-:Y:S02]  /*6470*/  F2FP.SATFINITE.E4M3.F32.PACK_AB_MERGE_C R15, R38, R59, RZ ;  /* 0x0000003b260f723e */ /* 0x004fe400048070ff */
[----:B-1----:R-:W-:-:S05]  /*6480*/  F2FP.SATFINITE.E4M3.F32.PACK_AB_MERGE_C R201, R79, R74, R78 ;  /* 0x0000004a4fc9723e */ /* 0x002fca000480704e */
[----:B------:R-:W1:Y:S01]  /*6490*/  MUFU.EX2 R71, R71 ;  /* 0x0000004700477308 */ /* 0x000e620000000800 */
[C---:B---3--:R-:W-:Y:S01]  /*64a0*/  F2FP.SATFINITE.E4M3.F32.PACK_AB_MERGE_C R69, R26.reuse, R69, RZ ;  /* 0x000000451a45723e */ /* 0x048fe200048070ff */
[----:B------:R-:W-:-:S03]  /*64b0*/  FADD.FTZ R26, R26, R11 ;  /* 0x0000000b1a1a7221 */ /* 0x000fc60000010000 */
[----:B------:R-:W-:-:S03]  /*64c0*/  F2FP.SATFINITE.E4M3.F32.PACK_AB_MERGE_C R185, R24, R65, R69 ;  /* 0x0000004118b9723e */ /* 0x000fc60004807045 */
        /* <DEDUP_REMOVED lines=15> */
[----:B------:R-:W-:Y:S01]  /*65c0*/  VIADD R3, R120, 0xfffffffe ;  /* 0xfffffffe78037836 */ /* 0x000fe20000000000 */
        /* <DEDUP_REMOVED lines=11> */
.L_x_6200:
[----:B------:R-:W-:-:S13]  /*6680*/  ISETP.NE.AND P1, PT, R13, 0x1, PT ;  /* 0x000000010d00780c */ /* 0x000fda0003f25270 */
[----:B------:R-:W1:Y:S02]  /*6690*/  @P1 LDC.64 R14, c[0x0][0x9e8] ;  /* 0x00027a00ff0e1b82 */ /* 0x000e640000000a00 */
[----:B-1----:R-:W-:-:S05]  /*66a0*/  @P1 IMAD.HI.U32 R14, R8, R14, RZ ;  /* 0x0000000e080e1227 */ /* 0x002fca00078e00ff */
[----:B------:R-:W-:-:S07]  /*66b0*/  @P1 SHF.R.U32.HI R8, RZ, R15, R14 ;  /* 0x0000000fff081219 */ /* 0x000fce000001160e */
.L_x_6201:
[----:B------:R-:W-:-:S05]  /*66c0*/  IMAD R13, R8, R13, R13 ;  /* 0x0000000d080d7224 */ /* 0x000fca00078e020d */
[----:B------:R-:W-:-:S07]  /*66d0*/  VIMNMX R12, R12, R13, PT ;  /* 0x0000000d0c0c7248 */ /* 0x000fce0003fe0100 */
.L_x_6199:
[----:B------:R-:W-:Y:S01]  /*66e0*/  IMAD.HI R12, R12, 0x2aaaaaab, RZ ;  /* 0x2aaaaaab0c0c7827 */ /* 0x000fe200078e02ff */
[----:B------:R-:W-:Y:S02]  /*66f0*/  CS2R R182, SRZ ;  /* 0x0000000000b67805 */ /* 0x000fe4000001ff00 */
[----:B------:R-:W-:Y:S02]  /*6700*/  CS2R R180, SRZ ;  /* 0x0000000000b47805 */ /* 0x000fe4000001ff00 */
[----:B------:R-:W-:Y:S02]  /*6710*/  CS2R R178, SRZ ;  /* 0x0000000000b27805 */ /* 0x000fe4000001ff00 */
[----:B------:R-:W-:Y:S02]  /*6720*/  CS2R R176, SRZ ;  /* 0x0000000000b07805 */ /* 0x000fe4000001ff00 */
[----:B------:R-:W-:Y:S02]  /*6730*/  SHF.R.U32.HI R11, RZ, 0x1f, R12 ;  /* 0x0000001fff0b7819 */ /* 0x000fe4000001160c */
[----:B------:R-:W-:-:S02]  /*6740*/  CS2R R174, SRZ ;  /* 0x0000000000ae7805 */ /* 0x000fc4000001ff00 */
[----:B------:R-:W-:Y:S02]  /*6750*/  CS2R R172, SRZ ;  /* 0x0000000000ac7805 */ /* 0x000fe4000001ff00 */
[----:B------:R-:W-:Y:S02]  /*6760*/  CS2R R170, SRZ ;  /* 0x0000000000aa7805 */ /* 0x000fe4000001ff00 */
[----:B------:R-:W-:Y:S02]  /*6770*/  LEA.HI.SX32 R12, R12, R11, 0x1b ;  /* 0x0000000b0c0c7211 */ /* 0x000fe400078fdaff */
[----:B------:R-:W-:Y:S02]  /*6780*/  CS2R R168, SRZ ;  /* 0x0000000000a87805 */ /* 0x000fe4000001ff00 */
[----:B------:R-:W-:Y:S02]  /*6790*/  CS2R R166, SRZ ;  /* 0x0000000000a67805 */ /* 0x000fe4000001ff00 */
[----:B------:R-:W-:-:S02]  /*67a0*/  CS2R R164, SRZ ;  /* 0x0000000000a47805 */ /* 0x000fc4000001ff00 */
[----:B------:R-:W-:Y:S02]  /*67b0*/  VIMNMX R12, R23, R12, !PT ;  /* 0x0000000c170c7248 */ /* 0x000fe40007fe0100 */
        /* <DEDUP_REMOVED lines=28> */
[----:B------:R-:W-:-:S05]  /*6980*/  ULDC UR25, c[0x0][0x9e0] ;  /* 0x0002780000197ab9 */ /* 0x000fca0000000800 */
.L_x_6220:
        /* <DEDUP_REMOVED lines=9> */
.L_x_6204:
[----:B------:R-:W-:Y:S01]  /*6a20*/  ULEA UR6, UR22, UR39, 0x3 ;  /* 0x0000002716067291 */ /* 0x000fe2000f8e183f */
[----:B------:R-:W-:-:S08]  /*6a30*/  SHF.L.U32 R13, R8, 0x1f, RZ ;  /* 0x0000001f080d7819 */ /* 0x000fd000000006ff */
[----:B------:R1:W2:Y:S01]  /*6a40*/  SYNCS.PHASECHK.TRANS64.TRYWAIT P1, [UR6+0x28830], R13 ;  /* 0x0288300dff0075a7 */ /* 0x0002a20008020146 */
[----:B------:R-:W-:Y:S05]  /*6a50*/  @!P0 BRA `(.L_x_6205) ;  /* 0x0000000000048947 */ /* 0x000fea0003800000 */
[----:B------:R-:W-:Y:S01]  /*6a60*/  BPT.TRAP 0x1 ;  /* 0x000000040000795c */ /* 0x000fe20000300000 */
.L_x_6205:
[----:B--2---:R-:W-:Y:S05]  /*6a70*/  @P1 BRA `(.L_x_6203) ;  /* 0x0000000000081947 */ /* 0x004fea0003800000 */
[----:B------:R-:W2:Y:S02]  /*6a80*/  SYNCS.PHASECHK.TRANS64.TRYWAIT P1, [UR6+0x28830], R13 ;  /* 0x0288300dff0075a7 */ /* 0x000ea40008020146 */
[----:B--2---:R-:W-:Y:S05]  /*6a90*/  @!P1 BRA `(.L_x_6206) ;  /* 0x0000013c00209947 */ /* 0x004fea0003800000 */
.L_x_6203:
        /* <DEDUP_REMOVED lines=13> */
[----:B------:R-:W-:Y:S03]  /*6b70*/  QGMMA.64x192x32.F32.E4M3.E4M3 R24, gdesc[UR12], RZ, !UPT, gsb0 ;  /* 0x02e000000c1879f3 */ /* 0x000fe6000c0008ff */
[----:B------:R-:W-:Y:S02]  /*6b80*/  WARPGROUP.DEPBAR.LE gsb0, 0x0 ;  /* 0x00008000000079c5 */ /* 0x000fe40000010000 */
[----:B------:R-:W-:-:S15]  /*6b90*/  WARPGROUP.ARRIVE ;  /* 0x00000000000079c5 */ /* 0x000fde0000000000 */
        /* <DEDUP_REMOVED lines=8> */
[----:B-1----:R-:W-:Y:S05]  /*6c20*/  @P2 BRA `(.L_x_6207) ;  /* 0x0000000000282947 */ /* 0x002fea0003800000 */
[----:B------:R-:W-:Y:S05]  /*6c30*/  @!P0 BRA `(.L_x_6208) ;  /* 0x0000000000048947 */ /* 0x000fea0003800000 */
[----:B------:R-:W-:Y:S01]  /*6c40*/  BPT.TRAP 0x1 ;  /* 0x000000040000795c */ /* 0x000fe20000300000 */
.L_x_6208:
[----:B------:R-:W-:Y:S01]  /*6c50*/  ULEA UR6, UR38, UR39, 0x3 ;  /* 0x0000002726067291 */ /* 0x000fe2000f8e183f */
[----:B------:R-:W-:-:S08]  /*6c60*/  SHF.L.U32 R13, R17, 0x1f, RZ ;  /* 0x0000001f110d7819 */ /* 0x000fd000000006ff */
[----:B------:R1:W2:Y:S01]  /*6c70*/  SYNCS.PHASECHK.TRANS64.TRYWAIT P1, [UR6+0x28850], R13 ;  /* 0x0288500dff0075a7 */ /* 0x0002a20008020146 */
[----:B------:R-:W-:Y:S05]  /*6c80*/  @!P0 BRA `(.L_x_6209) ;  /* 0x0000000000048947 */ /* 0x000fea0003800000 */
[----:B------:R-:W-:Y:S01]  /*6c90*/  BPT.TRAP 0x1 ;  /* 0x000000040000795c */ /* 0x000fe20000300000 */
.L_x_6209:
[----:B--2---:R-:W-:Y:S05]  /*6ca0*/  @P1 BRA `(.L_x_6207) ;  /* 0x0000000000081947 */ /* 0x004fea0003800000 */
[----:B------:R-:W2:Y:S02]  /*6cb0*/  SYNCS.PHASECHK.TRANS64.TRYWAIT P1, [UR6+0x28850], R13 ;  /* 0x0288500dff0075a7 */ /* 0x000ea40008020146 */
[----:B--2---:R-:W-:Y:S05]  /*6cc0*/  @!P1 BRA `(.L_x_6210) ;  /* 0x0000013800ac9947 */ /* 0x004fea0003800000 */
.L_x_6207:
[----:B------:R-:W-:Y:S01]  /*6cd0*/  UIADD3 UR6, UR39, 0x400, URZ ;  /* 0x0000040027067890 */ /* 0x000fe2000fffe03f */
[----:B------:R-:W-:Y:S01]  /*6ce0*/  WARPGROUP.ARRIVE ;  /* 0x00000000000079c5 */ /* 0x000fe20000000000 */
[----:B------:R-:W-:-:S05]  /*6cf0*/  UMOV UR7, 0x80000020 ;  /* 0x8000002000077882 */ /* 0x000fca0000000000 */
[----:B------:R-:W3:Y:S01]  /*6d00*/  S2R R216, SR_TID.X ;  /* 0x0000000000d87919 */ /* 0x000ee20000002100 */
[----:B------:R-:W-:Y:S01]  /*6d10*/  USHF.R.U32.HI UR6, URZ, 0x4, UR6 ;  /* 0x000000043f067899 */ /* 0x000fe20008011606 */
[C---:B--2---:R-:W-:Y:S01]  /*6d20*/  FMUL.FTZ R14, R0.reuse, R25 ;  /* 0x00000019000e7220 */ /* 0x044fe20000410000 */
[C---:B------:R-:W-:Y:S01]  /*6d30*/  FMUL.FTZ R25, R0.reuse, R31 ;  /* 0x0000001f00197220 */ /* 0x040fe20000410000 */
[C---:B------:R-:W-:Y:S01]  /*6d40*/  FMUL.FTZ R31, R0.reuse, R37 ;  /* 0x00000025001f7220 */ /* 0x040fe20000410000 */
[----:B------:R-:W-:Y:S01]  /*6d50*/  ULOP3.LUT UR6, UR6, 0x3fff, URZ, 0xc0, !UPT ;  /* 0x00003fff06067892 */ /* 0x000fe2000f8ec03f */
[C---:B------:R-:W-:Y:S01]  /*6d60*/  FMUL.FTZ R37, R0.reuse, R43 ;  /* 0x0000002b00257220 */ /* 0x040fe20000410000 */
[C---:B------:R-:W-:Y:S01]  /*6d70*/  FMUL.FTZ R43, R0.reuse, R49 ;  /* 0x00000031002b7220 */ /* 0x040fe20000410000 */
[C---:B------:R-:W-:Y:S01]  /*6d80*/  FMUL.FTZ R21, R0.reuse, R29 ;  /* 0x0000001d00157220 */ /* 0x040fe20000410000 */
[----:B------:R-:W-:Y:S01]  /*6d90*/  ULOP3.LUT UR6, UR6, 0x10000, URZ, 0xfc, !UPT ;  /* 0x0001000006067892 */ /* 0x000fe2000f8efc3f */
[C---:B------:R-:W-:Y:S01]  /*6da0*/  FMUL.FTZ R49, R0.reuse, R53 ;  /* 0x0000003500317220 */ /* 0x040fe20000410000 */
[C---:B-1----:R-:W-:Y:S01]  /*6db0*/  FMUL.FTZ R13, R0.reuse, R24 ;  /* 0x00000018000d7220 */ /* 0x042fe20000410000 */
        /* <DEDUP_REMOVED lines=10> */
[----:B------:R-:W-:Y:S01]  /*6e60*/  QGMMA.64x128x32.F32.E4M3.E4M3 R120, R204, gdesc[UR4], R120, gsb0 ;  /* 0x01e00004cc787df3 */ /* 0x000fe20008000878 */
        /* <DEDUP_REMOVED lines=9> */
[----:B---3--:R-:W-:Y:S01]  /*6f00*/  LOP3.LUT P2, RZ, R216, 0x7f, RZ, 0xc0, !PT ;  /* 0x0000007fd8ff7812 */ /* 0x008fe2000784c0ff */
        /* <DEDUP_REMOVED lines=15> */
[----:B------:R-:W-:-:S02]  /*7000*/  IMAD.U32 R45, RZ, RZ, UR22 ;  /* 0x00000016ff2d7e24 */ /* 0x000fc4000f8e00ff */
        /* <DEDUP_REMOVED lines=20> */
[----:B------:R-:W-:Y:S01]  /*7150*/  @!P2 LEA R45, R45, UR39, 0x3 ;  /* 0x000000272d2dac11 */ /* 0x000fe2000f8e18ff */
        /* <DEDUP_REMOVED lines=17> */
[----:B------:R-:W-:Y:S01]  /*7270*/  SHF.R.U32.HI R216, RZ, 0x7, R216 ;  /* 0x00000007ffd87819 */ /* 0x000fe200000116d8 */
[C---:B------:R-:W-:Y:S01]  /*7280*/  FMUL.FTZ R26, R0.reuse, R32 ;  /* 0x00000020001a7220 */ /* 0x040fe20000410000 */
[C---:B------:R-:W-:Y:S01]  /*7290*/  FMUL.FTZ R88, R0.reuse, R94 ;  /* 0x0000005e00587220 */ /* 0x040fe20000410000 */
[C---:B------:R-:W-:Y:S01]  /*72a0*/  FMUL.FTZ R95, R0.reuse, R97 ;  /* 0x00000061005f7220 */ /* 0x040fe20000410000 */
[C---:B------:R-:W-:Y:S01]  /*72b0*/  FMUL.FTZ R99, R0.reuse, R101 ;  /* 0x0000006500637220 */ /* 0x040fe20000410000 */
[----:B------:R-:W-:Y:S01]  /*72c0*/  FMUL.FTZ R116, R0, R117 ;  /* 0x0000007500747220 */ /* 0x000fe20000410000 */
[----:B------:R-:W-:-:S02]  /*72d0*/  @!P2 VIADD R45, R45, 0x28840 ;  /* 0x000288402d2da836 */ /* 0x000fc40000000000 */
[C---:B------:R-:W-:Y:S01]  /*72e0*/  FMUL.FTZ R32, R0.reuse, R38 ;  /* 0x0000002600207220 */ /* 0x040fe20000410000 */
[C---:B------:R-:W-:Y:S01]  /*72f0*/  FMUL.FTZ R94, R0.reuse, R96 ;  /* 0x00000060005e7220 */ /* 0x040fe20000410000 */
[C---:B------:R-:W-:Y:S01]  /*7300*/  FMUL.FTZ R97, R0.reuse, R103 ;  /* 0x0000006700617220 */ /* 0x040fe20000410000 */
[C---:B------:R-:W-:Y:S01]  /*7310*/  FMUL.FTZ R101, R0.reuse, R104 ;  /* 0x0000006800657220 */ /* 0x040fe20000410000 */
[----:B------:R-:W-:Y:S02]  /*7320*/  IMAD R117, R3, -0xc0, RZ ;  /* 0xffffff4003757824 */ /* 0x000fe400078e02ff */
[C---:B------:R-:W-:Y:S01]  /*7330*/  FMUL.FTZ R38, R0.reuse, R44 ;  /* 0x0000002c00267220 */ /* 0x040fe20000410000 */
[C---:B------:R-:W-:Y:S01]  /*7340*/  FMUL.FTZ R96, R0.reuse, R102 ;  /* 0x0000006600607220 */ /* 0x040fe20000410000 */
[C---:B------:R-:W-:Y:S01]  /*7350*/  FMUL.FTZ R103, R0.reuse, R107 ;  /* 0x0000006b00677220 */ /* 0x040fe20000410000 */
[C---:B------:R-:W-:Y:S01]  /*7360*/  FMUL.FTZ R104, R0.reuse, R110 ;  /* 0x0000006e00687220 */ /* 0x040fe20000410000 */
[C---:B------:R-:W-:Y:S01]  /*7370*/  FMUL.FTZ R102, R0.reuse, R105 ;  /* 0x0000006900667220 */ /* 0x040fe20000410000 */
[C---:B------:R-:W-:Y:S01]  /*7380*/  FMUL.FTZ R107, R0.reuse, R109 ;  /* 0x0000006d006b7220 */ /* 0x040fe20000410000 */
[----:B------:R-:W-:Y:S01]  /*7390*/  FMUL.FTZ R110, R0, R112 ;  /* 0x00000070006e7220 */ /* 0x000fe20000410000 */
[----:B------:R-:W-:Y:S01]  /*73a0*/  IADD3 R44, -R216, 0xb, RZ ;  /* 0x0000000bd82c7810 */ /* 0x000fe20007ffe1ff */
[C---:B------:R-:W-:Y:S01]  /*73b0*/  FMUL.FTZ R105, R0.reuse, R111 ;  /* 0x0000006f00697220 */ /* 0x040fe20000410000 */
[C---:B------:R-:W-:Y:S01]  /*73c0*/  FMUL.FTZ R112, R0.reuse, R113 ;  /* 0x0000007100707220 */ /* 0x040fe20000410000 */
[C---:B------:R-:W-:Y:S01]  /*73d0*/  FMUL.FTZ R109, R0.reuse, R114 ;  /* 0x00000072006d7220 */ /* 0x040fe20000410000 */
[C---:B------:R-:W-:Y:S01]  /*73e0*/  FMUL.FTZ R111, R0.reuse, R118 ;  /* 0x00000076006f7220 */ /* 0x040fe20000410000 */
[----:B------:R-:W-:Y:S01]  /*73f0*/  IMAD R114, R19, UR24, R117 ;  /* 0x0000001813727c24 */ /* 0x000fe2000f8e0275 */
[----:B------:R-:W-:Y:S01]  /*7400*/  @!P2 PRMT R45, RZ, 0x654, R45 ;  /* 0x00000654ff2da816 */ /* 0x000fe2000000002d */
[----:B------:R-:W-:Y:S01]  /*7410*/  FMUL.FTZ R113, R0, R119 ;  /* 0x0000007700717220 */ /* 0x000fe20000410000 */
[----:B------:R-:W-:Y:S01]  /*7420*/  LOP3.LUT P1, RZ, R2, 0x800, RZ, 0xc0, !PT ;  /* 0x0000080002ff7812 */ /* 0x000fe2000782c0ff */
[----:B------:R-:W1:Y:S08]  /*7430*/  MUFU.TANH R13, R13 ;  /* 0x0000000d000d7308 */ /* 0x000e700000002400 */
[----:B------:R-:W2:Y:S08]  /*7440*/  MUFU.TANH R14, R14 ;  /* 0x0000000e000e7308 */ /* 0x000eb00000002400 */
[----:B------:R-:W3:Y:S08]  /*7450*/  MUFU.TANH R15, R15 ;  /* 0x0000000f000f7308 */ /* 0x000ef00000002400 */
[----:B------:R-:W4:Y:S08]  /*7460*/  MUFU.TANH R17, R17 ;  /* 0x0000001100117308 */ /* 0x000f300000002400 */
[----:B------:R-:W1:Y:S08]  /*7470*/  MUFU.TANH R20, R20 ;  /* 0x0000001400147308 */ /* 0x000e700000002400 */
[----:B------:R-:W1:Y:S08]  /*7480*/  MUFU.TANH R21, R21 ;  /* 0x0000001500157308 */ /* 0x000e700000002400 */
[----:B------:R-:W1:Y:S01]  /*7490*/  MUFU.TANH R24, R24 ;  /* 0x0000001800187308 */ /* 0x000e620000002400 */
[----:B------:R-:W-:-:S02]  /*74a0*/  WARPGROUP.DEPBAR.LE gsb0, 0x0 ;  /* 0x00008000000079c5 */ /* 0x000fc40000010000 */
[----:B------:R-:W-:-:S05]  /*74b0*/  WARPGROUP.ARRIVE ;  /* 0x00000000000079c5 */ /* 0x000fca0000000000 */
[----:B------:R-:W1:Y:S01]  /*74c0*/  MUFU.TANH R25, R25 ;  /* 0x0000001900197308 */ /* 0x000e620000002400 */
[----:B------:R-:W-:Y:S01]  /*74d0*/  QGMMA.64x128x32.F32.E4M3.E4M3 R120, R200, gdesc[UR4], R120, gsb0 ;  /* 0x01e00004c8787df3 */ /* 0x000fe20008000878 */
[----:B------:R-:W-:Y:S01]  /*74e0*/  UIADD3 UR6, UR10, 0x200, URZ ;  /* 0x000002000a067890 */ /* 0x000fe2000fffe03f */
[----:B------:R-:W-:-:S05]  /*74f0*/  UMOV UR7, 0x80000020 ;  /* 0x8000002000077882 */ /* 0x000fca0000000000 */
        /* <DEDUP_REMOVED lines=91> */
[----:B------:R-:W-:Y:S07]  /*7ab0*/  QGMMA.64x128x32.F32.E4M3.E4M3 R120, R184, gdesc[UR4], R120, gsb0 ;  /* 0x01e00004b8787df3 */ /* 0x000fee0008000878 */
        /* <DEDUP_REMOVED lines=15> */
[----:B------:R-:W5:Y:S08]  /*7bb0*/  LDC R185, c[0x0][0x288] ;  /* 0x0000a200ffb97b82 */ /* 0x000f700000000800 */
[----:B------:R1:W-:Y:S06]  /*7bc0*/  BAR.ARV R44, 0x100 ;  /* 0x0004002c0000751d */ /* 0x0003ec0000002000 */
[----:B------:R5:W-:Y:S02]  /*7bd0*/  @!P2 SYNCS.ARRIVE.TRANS64.RED.A1T0 RZ, [R45+URZ], RZ ;  /* 0x000000ff2dffa9a7 */ /* 0x000be4000810043f */
[----:B-----5:R-:W-:Y:S01]  /*7be0*/  IADD3 R45, R114, 0x1, -R185 ;  /* 0x00000001722d7810 */ /* 0x020fe20007ffe8b9 */
[----:B------:R-:W-:-:S04]  /*7bf0*/  IMAD R114, R18, -0x2, R117 ;  /* 0xfffffffe12727824 */ /* 0x000fc800078e0275 */
[----:B------:R-:W-:-:S04]  /*7c00*/  IMAD R45, R18, -0x2, R45 ;  /* 0xfffffffe122d7824 */ /* 0x000fc800078e022d */
[C---:B------:R-:W-:Y:S02]  /*7c10*/  VIADD R185, R45.reuse, UR25 ;  /* 0x000000192db97c36 */ /* 0x040fe40008000000 */
[----:B------:R-:W-:Y:S02]  /*7c20*/  VIADD R184, R45, UR21 ;  /* 0x000000152db87c36 */ /* 0x000fe40008000000 */
[C---:B------:R-:W-:Y:S02]  /*7c30*/  IMAD.IADD R119, R4.reuse, 0x1, R185 ;  /* 0x0000000104777824 */ /* 0x040fe400078e02b9 */
[----:B------:R-:W-:Y:S01]  /*7c40*/  IMAD.IADD R118, R4, 0x1, R184 ;  /* 0x0000000104767824 */ /* 0x000fe200078e02b8 */
[----:B-1234-:R-:W-:Y:S06]  /*7c50*/  @!P1 BRA `(.L_x_6211) ;  /* 0x0000000000589947 */ /* 0x01efec0003800000 */
        /* <DEDUP_REMOVED lines=11> */
.L_x_6213:
[----:B------:R-:W-:-:S05]  /*7d10*/  IMAD.U32 R186, RZ, RZ, UR23 ;  /* 0x00000017ffba7e24 */ /* 0x000fca000f8e00ff */
[----:B------:R-:W-:-:S13]  /*7d20*/  ISETP.NE.AND P1, PT, R186, 0x1, PT ;  /* 0x00000001ba00780c */ /* 0x000fda0003f25270 */
[----:B------:R-:W1:Y:S01]  /*7d30*/  @P1 LDC.64 R44, c[0x0][0x9e8] ;  /* 0x00027a00ff2c1b82 */ /* 0x000e620000000a00 */
[----:B------:R-:W-:-:S04]  /*7d40*/  @P1 IMAD.IADD R187, R212, 0x1, R4 ;  /* 0x00000001d4bb1824 */ /* 0x000fc800078e0204 */
[----:B-1----:R-:W-:-:S04]  /*7d50*/  @P1 IMAD.HI.U32 R44, R187, R44, RZ ;  /* 0x0000002cbb2c1227 */ /* 0x002fc800078e00ff */
[----:B------:R-:W-:Y:S01]  /*7d60*/  IMAD.MOV.U32 R187, RZ, RZ, R11 ;  /* 0x000000ffffbb7224 */ /* 0x000fe200078e000b */
[----:B------:R-:W-:-:S07]  /*7d70*/  @P1 SHF.R.U32.HI R187, RZ, R45, R44 ;  /* 0x0000002dffbb1219 */ /* 0x000fce000001162c */
.L_x_6214:
[----:B------:R-:W-:Y:S05]  /*7d80*/  BSYNC B0 ;  /* 0x0000000000007941 */ /* 0x000fea0003800000 */
.L_x_6212:
[----:B------:R-:W-:-:S05]  /*7d90*/  IMAD R44, R187, R186, R114 ;  /* 0x000000babb2c7224 */ /* 0x000fca00078e0272 */
[----:B------:R-:W-:Y:S02]  /*7da0*/  VIADDMNMX R119, R44, R186, R119, PT ;  /* 0x000000ba2c777246 */ /* 0x000fe40003800177 */
[----:B------:R-:W-:-:S07]  /*7db0*/  VIMNMX R118, R118, R44, !PT ;  /* 0x0000002c76767248 */ /* 0x000fce0007fe0100 */
.L_x_6211:
[----:B------:R-:W-:Y:S01]  /*7dc0*/  ISETP.GE.AND P2, PT, R117, 0x9, PT ;  /* 0x000000097500780c */ /* 0x000fe20003f46270 */
[----:B------:R-:W-:Y:S01]  /*7dd0*/  IMAD.IADD R185, R5, 0x1, R185 ;  /* 0x0000000105b97824 */ /* 0x000fe200078e02b9 */
[----:B------:R-:W-:Y:S01]  /*7de0*/  ISETP.GE.AND P1, PT, R117, 0x2, PT ;  /* 0x000000027500780c */ /* 0x000fe20003f26270 */
[----:B------:R-:W-:Y:S01]  /*7df0*/  IMAD.IADD R184, R5, 0x1, R184 ;  /* 0x0000000105b87824 */ /* 0x000fe200078e02b8 */
[----:B------:R-:W-:Y:S02]  /*7e00*/  LOP3.LUT R16, R16, 0xfffffffd, RZ, 0xc0, !PT ;  /* 0xfffffffd10107812 */ /* 0x000fe400078ec0ff */
[----:B------:R-:W-:Y:S02]  /*7e10*/  ISETP.GT.AND P3, PT, R118, 0x1, !P1 ;  /* 0x000000017600780c */ /* 0x000fe40004f64270 */
[----:B------:R-:W-:Y:S02]  /*7e20*/  ISETP.GE.AND P4, PT, R117, 0xa, PT ;  /* 0x0000000a7500780c */ /* 0x000fe40003f86270 */
[----:B------:R-:W-:-:S02]  /*7e30*/  ISETP.LT.OR P3, PT, R119, 0x2, P3 ;  /* 0x000000027700780c */ /* 0x000fc40001f61670 */
[----:B------:R-:W-:Y:S02]  /*7e40*/  LOP3.LUT R2, R2, 0xfffffdff, RZ, 0xc0, !PT ;  /* 0xfffffdff02027812 */ /* 0x000fe400078ec0ff */
[----:B------:R-:W-:Y:S02]  /*7e50*/  @P2 LOP3.LUT R16, R16, 0x2, RZ, 0xfc, !PT ;  /* 0x0000000210102812 */ /* 0x000fe400078efcff */
[----:B------:R-:W-:Y:S02]  /*7e60*/  ISETP.GT.AND P2, PT, R118, 0x8, !P2 ;  /* 0x000000087600780c */ /* 0x000fe40005744270 */
[----:B------:R-:W-:Y:S02]  /*7e70*/  FSEL R45, R14, -INF , !P3 ;  /* 0xff8000000e2d7808 */ /* 0x000fe40005800000 */
[----:B------:R-:W-:Y:S02]  /*7e80*/  ISETP.LT.OR P2, PT, R119, 0x9, P2 ;  /* 0x000000097700780c */ /* 0x000fe40001741670 */
[----:B------:R-:W-:-:S02]  /*7e90*/  ISETP.GE.AND P3, PT, R117, 0x11, PT ;  /* 0x000000117500780c */ /* 0x000fc40003f66270 */
[----:B------:R-:W-:Y:S02]  /*7ea0*/  LOP3.LUT R16, R16, 0xfffffffb, RZ, 0xc0, !PT ;  /* 0xfffffffb10107812 */ /* 0x000fe400078ec0ff */
[----:B------:R-:W-:Y:S02]  /*7eb0*/  FSEL R187, R20, -INF , !P2 ;  /* 0xff80000014bb7808 */ /* 0x000fe40005000000 */
[----:B------:R-:W-:Y:S02]  /*7ec0*/  ISETP.GT.AND P2, PT, R118, 0x9, !P4 ;  /* 0x000000097600780c */ /* 0x000fe40006744270 */
[----:B------:R-:W-:Y:S02]  /*7ed0*/  @P4 LOP3.LUT R16, R16, 0x4, RZ, 0xfc, !PT ;  /* 0x0000000410104812 */ /* 0x000fe400078efcff */
[----:B------:R-:W-:Y:S02]  /*7ee0*/  ISETP.LT.OR P2, PT, R119, 0xa, P2 ;  /* 0x0000000a7700780c */ /* 0x000fe40001741670 */
[----:B------:R-:W-:-:S02]  /*7ef0*/  LOP3.LUT R16, R16, 0xfffffff7, RZ, 0xc0, !PT ;  /* 0xfffffff710107812 */ /* 0x000fc400078ec0ff */
[----:B------:R-:W-:Y:S02]  /*7f00*/  FSEL R189, R21, -INF , !P2 ;  /* 0xff80000015bd7808 */ /* 0x000fe40005000000 */
[----:B------:R-:W-:Y:S02]  /*7f10*/  @P3 LOP3.LUT R16, R16, 0x8, RZ, 0xfc, !PT ;  /* 0x0000000810103812 */ /* 0x000fe400078efcff */
[----:B------:R-:W-:Y:S02]  /*7f20*/  ISETP.GT.AND P2, PT, R118, 0x10, !P3 ;  /* 0x000000107600780c */ /* 0x000fe40005f44270 */
[----:B------:R-:W-:Y:S02]  /*7f30*/  ISETP.GE.AND P3, PT, R117, 0x12, PT ;  /* 0x000000127500780c */ /* 0x000fe40003f66270 */
[----:B------:R-:W-:Y:S02]  /*7f40*/  ISETP.LT.OR P2, PT, R119, 0x11, P2 ;  /* 0x000000117700780c */ /* 0x000fe40001741670 */
[----:B------:R-:W-:-:S02]  /*7f50*/  LOP3.LUT R16, R16, 0xffffffef, RZ, 0xc0, !PT ;  /* 0xffffffef10107812 */ /* 0x000fc400078ec0ff */
[----:B------:R-:W-:Y:S02]  /*7f60*/  FSEL R191, R26, -INF , !P2 ;  /* 0xff8000001abf7808 */ /* 0x000fe40005000000 */
[----:B------:R-:W-:-:S04]  /*7f70*/  ISETP.GT.AND P2, PT, R118, 0x11, !P3 ;  /* 0x000000117600780c */ /* 0x000fc80005f44270 */
[----:B------:R-:W-:Y:S02]  /*7f80*/  ISETP.LT.OR P2, PT, R119, 0x12, P2 ;  /* 0x000000127700780c */ /* 0x000fe40001741670 */
[----:B------:R-:W-:Y:S02]  /*7f90*/  @P3 LOP3.LUT R16, R16, 0x10, RZ, 0xfc, !PT ;  /* 0x0000001010103812 */ /* 0x000fe400078efcff */
[----:B------:R-:W-:Y:S02]  /*7fa0*/  ISETP.GE.AND P3, PT, R117, 0x19, PT ;  /* 0x000000197500780c */ /* 0x000fe40003f66270 */
[----:B------:R-:W-:Y:S02]  /*7fb0*/  FSEL R27, R27, -INF , !P2 ;  /* 0xff8000001b1b7808 */ /* 0x000fe40005000000 */
[----:B------:R-:W-:Y:S02]  /*7fc0*/  ISETP.GT.AND P2, PT, R118, 0x18, !P3 ;  /* 0x000000187600780c */ /* 0x000fe40005f44270 */
[----:B------:R-:W-:-:S02]  /*7fd0*/  LOP3.LUT R16, R16, 0x7fffffff, RZ, 0xc0, !PT ;  /* 0x7fffffff10107812 */ /* 0x000fc400078ec0ff */
[----:B------:R-:W-:-:S04]  /*7fe0*/  ISETP.LT.OR P2, PT, R119, 0x19, P2 ;  /* 0x000000197700780c */ /* 0x000fc80001741670 */
[----:B------:R-:W-:Y:S02]  /*7ff0*/  FSEL R193, R30, -INF , !P2 ;  /* 0xff8000001ec17808 */ /* 0x000fe40005000000 */
[----:B------:R-:W-:Y:S02]  /*8000*/  @P3 LOP3.LUT R2, R2, 0x200, RZ, 0xfc, !PT ;  /* 0x0000020002023812 */ /* 0x000fe400078efcff */
[----:B------:R-:W-:Y:S02]  /*8010*/  ISETP.GE.AND P3, PT, R117, 0x1a, PT ;  /* 0x0000001a7500780c */ /* 0x000fe40003f66270 */
[----:B------:R-:W-:Y:S02]  /*8020*/  LOP3.LUT R2, R2, 0xfffffeff, RZ, 0xc0, !PT ;  /* 0xfffffeff02027812 */ /* 0x000fe400078ec0ff */
[----:B------:R-:W-:-:S04]  /*8030*/  ISETP.GT.AND P2, PT, R118, 0x19, !P3 ;  /* 0x000000197600780c */ /* 0x000fc80005f44270 */
        /* <DEDUP_REMOVED lines=212> */
[----:B------:R-:W-:Y:S02]  /*8d80*/  ISETP.GE.AND P2, PT, R117, 0xaa, PT ;  /* 0x000000aa7500780c */ /* 0x000fe40003f46270 */
[----:B------:R-:W-:Y:S02]  /*8d90*/  @P3 LOP3.LUT R16, R16, 0x20, RZ, 0xfc, !PT ;  /* 0x0000002010103812 */ /* 0x000fe400078efcff */
[----:B------:R-:W-:Y:S02]  /*8da0*/  ISETP.GT.AND P3, PT, R118, 0xa9, !P2 ;  /* 0x000000a97600780c */ /* 0x000fe40005764270 */
[----:B------:R-:W-:Y:S02]  /*8db0*/  LOP3.LUT R16, R16, 0xfffffffe, RZ, 0xc0, !PT ;  /* 0xfffffffe10107812 */ /* 0x000fe400078ec0ff */
        /* <DEDUP_REMOVED lines=14> */
[----:B------:R-:W-:-:S13]  /*8ea0*/  ISETP.GE.AND P6, PT, R117, 0x1, PT ;  /* 0x000000017500780c */ /* 0x000fda0003fc6270 */
[----:B------:R-:W-:Y:S02]  /*8eb0*/  @P6 LOP3.LUT R16, R16, 0x1, RZ, 0xfc, !PT ;  /* 0x0000000110106812 */ /* 0x000fe400078efcff */
[----:B------:R-:W-:-:S04]  /*8ec0*/  ISETP.GT.AND P6, PT, R118, RZ, !P6 ;  /* 0x000000ff7600720c */ /* 0x000fc800077c4270 */
[----:B------:R-:W-:-:S04]  /*8ed0*/  ISETP.LT.OR P6, PT, R119, 0x1, P6 ;  /* 0x000000017700780c */ /* 0x000fc800037c1670 */
[----:B------:R-:W-:Y:S02]  /*8ee0*/  FSEL R13, R13, -INF , !P6 ;  /* 0xff8000000d0d7808 */ /* 0x000fe40007000000 */
[----:B------:R-:W-:-:S13]  /*8ef0*/  ISETP.GE.AND P6, PT, R117, 0xba, PT ;  /* 0x000000ba7500780c */ /* 0x000fda0003fc6270 */
[----:B------:R-:W-:Y:S02]  /*8f00*/  @P6 LOP3.LUT R2, R2, 0x400, RZ, 0xfc, !PT ;  /* 0x0000040002026812 */ /* 0x000fe400078efcff */
[----:B------:R-:W-:-:S04]  /*8f10*/  ISETP.GT.AND P6, PT, R118, 0xb9, !P6 ;  /* 0x000000b97600780c */ /* 0x000fc800077c4270 */
[----:B------:R-:W-:-:S04]  /*8f20*/  ISETP.LT.OR P6, PT, R119, 0xba, P6 ;  /* 0x000000ba7700780c */ /* 0x000fc800037c1670 */
[----:B------:R-:W-:Y:S02]  /*8f30*/  FSEL R117, R116, -INF , !P6 ;  /* 0xff80000074757808 */ /* 0x000fe40007000000 */
[----:B------:R-:W-:-:S13]  /*8f40*/  LOP3.LUT P6, RZ, R2, 0x800, RZ, 0xc0, !PT ;  /* 0x0000080002ff7812 */ /* 0x000fda00078cc0ff */
[----:B------:R-:W-:Y:S05]  /*8f50*/  @!P6 BRA `(.L_x_6215) ;  /* 0x000000000054e947 */ /* 0x000fea0003800000 */
        /* <DEDUP_REMOVED lines=12> */
.L_x_6217:
[----:B------:R-:W-:-:S05]  /*9020*/  IMAD.U32 R14, RZ, RZ, UR23 ;  /* 0x00000017ff0e7e24 */ /* 0x000fca000f8e00ff */
[----:B------:R-:W-:-:S13]  /*9030*/  ISETP.NE.AND P6, PT, R14, 0x1, PT ;  /* 0x000000010e00780c */ /* 0x000fda0003fc5270 */
[----:B------:R-:W1:Y:S02]  /*9040*/  @P6 LDC.64 R20, c[0x0][0x9e8] ;  /* 0x00027a00ff146b82 */ /* 0x000e640000000a00 */
[----:B-1----:R-:W-:-:S05]  /*9050*/  @P6 IMAD.HI.U32 R20, R119, R20, RZ ;  /* 0x0000001477146227 */ /* 0x002fca00078e00ff */
[----:B------:R-:W-:-:S07]  /*9060*/  @P6 SHF.R.U32.HI R119, RZ, R21, R20 ;  /* 0x00000015ff776219 */ /* 0x000fce0000011614 */
.L_x_6218:
[----:B------:R-:W-:Y:S05]  /*9070*/  BSYNC B0 ;  /* 0x0000000000007941 */ /* 0x000fea0003800000 */
.L_x_6216:
[----:B------:R-:W-:-:S05]  /*9080*/  IMAD R119, R119, R14, R114 ;  /* 0x0000000e77777224 */ /* 0x000fca00078e0272 */
[----:B------:R-:W-:Y:S02]  /*9090*/  VIADDMNMX R185, R119, R14, R185, PT ;  /* 0x0000000e77b97246 */ /* 0x000fe400038001b9 */
[----:B------:R-:W-:-:S07]  /*90a0*/  VIMNMX R184, R184, R119, !PT ;  /* 0x00000077b8b87248 */ /* 0x000fce0007fe0100 */
.L_x_6215:
[----:B------:R-:W-:Y:S02]  /*90b0*/  ISETP.GT.AND P1, PT, R184, 0x1, !P1 ;  /* 0x00000001b800780c */ /* 0x000fe40004f24270 */
[----:B------:R-:W-:Y:S02]  /*90c0*/  LOP3.LUT P6, RZ, R2, 0x40, RZ, 0xc0, !PT ;  /* 0x0000004002ff7812 */ /* 0x000fe400078cc0ff */
[----:B------:R-:W-:Y:S02]  /*90d0*/  ISETP.LT.OR P1, PT, R185, 0x2, P1 ;  /* 0x00000002b900780c */ /* 0x000fe40000f21670 */
[----:B------:R-:W-:Y:S02]  /*90e0*/  ISETP.GT.AND P2, PT, R184, 0xa9, !P2 ;  /* 0x000000a9b800780c */ /* 0x000fe40005744270 */
[----:B------:R-:W-:Y:S02]  /*90f0*/  FSEL R17, R17, -INF , !P1 ;  /* 0xff80000011117808 */ /* 0x000fe40004800000 */
[----:B------:R-:W-:-:S02]  /*9100*/  LOP3.LUT P1, RZ, R16, 0x2, RZ, 0xc0, !PT ;  /* 0x0000000210ff7812 */ /* 0x000fc4000782c0ff */
[C---:B------:R-:W-:Y:S02]  /*9110*/  ISETP.LT.OR P2, PT, R185.reuse, 0xaa, P2 ;  /* 0x000000aab900780c */ /* 0x040fe40001741670 */
[C---:B------:R-:W-:Y:S02]  /*9120*/  ISETP.GT.AND P1, PT, R184.reuse, 0x8, !P1 ;  /* 0x00000008b800780c */ /* 0x040fe40004f24270 */
[----:B------:R-:W-:Y:S02]  /*9130*/  ISETP.GT.AND P3, PT, R184, 0xb0, !P3 ;  /* 0x000000b0b800780c */ /* 0x000fe40005f64270 */
[----:B------:R-:W-:Y:S02]  /*9140*/  ISETP.LT.OR P1, PT, R185, 0x9, P1 ;  /* 0x00000009b900780c */ /* 0x000fe40000f21670 */
[----:B------:R-:W-:Y:S02]  /*9150*/  FSEL R105, R105, -INF , !P2 ;  /* 0xff80000069697808 */ /* 0x000fe40005000000 */
[----:B------:R-:W-:-:S02]  /*9160*/  FSEL R21, R24, -INF , !P1 ;  /* 0xff80000018157808 */ /* 0x000fc40004800000 */
[----:B------:R-:W-:Y:S02]  /*9170*/  LOP3.LUT P1, RZ, R16, 0x4, RZ, 0xc0, !PT ;  /* 0x0000000410ff7812 */ /* 0x000fe4000782c0ff */
[----:B------:R-:W-:Y:S02]  /*9180*/  FMNMX.FTZ R24, R13, R9, !PT ;  /* 0x000000090d187209 */ /* 0x000fe40007810000 */
[----:B------:R-:W-:Y:S02]  /*9190*/  ISETP.GT.AND P1, PT, R184, 0x9, !P1 ;  /* 0x00000009b800780c */ /* 0x000fe40004f24270 */
[----:B------:R-:W-:Y:S02]  /*91a0*/  FMNMX.FTZ R24, R45, R24, !PT ;  /* 0x000000182d187209 */ /* 0x000fe40007810000 */
[----:B------:R-:W-:Y:S02]  /*91b0*/  ISETP.LT.OR P1, PT, R185, 0xa, P1 ;  /* 0x0000000ab900780c */ /* 0x000fe40000f21670 */
[----:B------:R-:W-:-:S02]  /*91c0*/  FMNMX.FTZ R24, R187, R24, !PT ;  /* 0x00000018bb187209 */ /* 0x000fc40007810000 */
[----:B------:R-:W-:Y:S02]  /*91d0*/  FSEL R25, R25, -INF , !P1 ;  /* 0xff80000019197808 */ /* 0x000fe40004800000 */
[----:B------:R-:W-:Y:S02]  /*91e0*/  LOP3.LUT P1, RZ, R16, 0x8, RZ, 0xc0, !PT ;  /* 0x0000000810ff7812 */ /* 0x000fe4000782c0ff */
[----:B------:R-:W-:Y:S02]  /*91f0*/  FMNMX.FTZ R24, R189, R24, !PT ;  /* 0x00000018bd187209 */ /* 0x000fe40007810000 */
[----:B------:R-:W-:Y:S02]  /*9200*/  ISETP.GT.AND P1, PT, R184, 0x10, !P1 ;  /* 0x00000010b800780c */ /* 0x000fe40004f24270 */
[----:B------:R-:W-:Y:S02]  /*9210*/  FMNMX.FTZ R24, R191, R24, !PT ;  /* 0x00000018bf187209 */ /* 0x000fe40007810000 */
[----:B------:R-:W-:-:S02]  /*9220*/  ISETP.LT.OR P1, PT, R185, 0x11, P1 ;  /* 0x00000011b900780c */ /* 0x000fc40000f21670 */
[----:B------:R-:W-:Y:S02]  /*9230*/  FMNMX.FTZ R24, R27, R24, !PT ;  /* 0x000000181b187209 */ /* 0x000fe40007810000 */
[----:B------:R-:W-:Y:S02]  /*9240*/  FSEL R119, R28, -INF , !P1 ;  /* 0xff8000001c777808 */ /* 0x000fe40004800000 */
[----:B------:R-:W-:Y:S02]  /*9250*/  LOP3.LUT P1, RZ, R16, 0x10, RZ, 0xc0, !PT ;  /* 0x0000001010ff7812 */ /* 0x000fe4000782c0ff */
[----:B------:R-:W-:Y:S02]  /*9260*/  FMNMX.FTZ R24, R193, R24, !PT ;  /* 0x00000018c1187209 */ /* 0x000fe40007810000 */
[----:B------:R-:W-:Y:S02]  /*9270*/  ISETP.GT.AND P1, PT, R184, 0x11, !P1 ;  /* 0x00000011b800780c */ /* 0x000fe40004f24270 */
[----:B------:R-:W-:-:S02]  /*9280*/  FMNMX.FTZ R24, R31, R24, !PT ;  /* 0x000000181f187209 */ /* 0x000fc40007810000 */
[----:B------:R-:W-:Y:S02]  /*9290*/  ISETP.LT.OR P1, PT, R185, 0x12, P1 ;  /* 0x00000012b900780c */ /* 0x000fe40000f21670 */
[----:B------:R-:W-:Y:S02]  /*92a0*/  FMNMX.FTZ R24, R195, R24, !PT ;  /* 0x00000018c3187209 */ /* 0x000fe40007810000 */
[----:B------:R-:W-:Y:S02]  /*92b0*/  FSEL R29, R29, -INF , !P1 ;  /* 0xff8000001d1d7808 */ /* 0x000fe40004800000 */
[----:B------:R-:W-:Y:S02]  /*92c0*/  LOP3.LUT P1, RZ, R2, 0x200, RZ, 0xc0, !PT ;  /* 0x0000020002ff7812 */ /* 0x000fe4000782c0ff */
[----:B------:R-:W-:Y:S02]  /*92d0*/  FMNMX.FTZ R24, R35, R24, !PT ;  /* 0x0000001823187209 */ /* 0x000fe40007810000 */
[----:B------:R-:W-:-:S02]  /*92e0*/  ISETP.GT.AND P1, PT, R184, 0x18, !P1 ;  /* 0x00000018b800780c */ /* 0x000fc40004f24270 */
[----:B------:R-:W-:Y:S02]  /*92f0*/  FMNMX.FTZ R24, R197, R24, !PT ;  /* 0x00000018c5187209 */ /* 0x000fe40007810000 */
[----:B------:R-:W-:Y:S02]  /*9300*/  ISETP.LT.OR P1, PT, R185, 0x19, P1 ;  /* 0x00000019b900780c */ /* 0x000fe40000f21670 */
[----:B------:R-:W-:Y:S02]  /*9310*/  FMNMX.FTZ R24, R39, R24, !PT ;  /* 0x0000001827187209 */ /* 0x000fe40007810000 */
[----:B------:R-:W-:Y:S02]  /*9320*/  FSEL R32, R32, -INF , !P1 ;  /* 0xff80000020207808 */ /* 0x000fe40004800000 */
[----:B------:R-:W-:Y:S02]  /*9330*/  LOP3.LUT P1, RZ, R2, 0x100, RZ, 0xc0, !PT ;  /* 0x0000010002ff7812 */ /* 0x000fe4000782c0ff */
[----:B------:R-:W-:-:S02]  /*9340*/  FMNMX.FTZ R24, R199, R24, !PT ;  /* 0x00000018c7187209 */ /* 0x000fc40007810000 */
[----:B------:R-:W-:Y:S02]  /*9350*/  ISETP.GT.AND P1, PT, R184, 0x19, !P1 ;  /* 0x00000019b800780c */ /* 0x000fe40004f24270 */
[----:B------:R-:W-:Y:S02]  /*9360*/  FMNMX.FTZ R24, R43, R24, !PT ;  /* 0x000000182b187209 */ /* 0x000fe40007810000 */
[----:B------:R-:W-:Y:S02]  /*9370*/  ISETP.LT.OR P1, PT, R185, 0x1a, P1 ;  /* 0x0000001ab900780c */ /* 0x000fe40000f21670 */
[----:B------:R-:W-:Y:S02]  /*9380*/  FMNMX.FTZ R24, R201, R24, !PT ;  /* 0x00000018c9187209 */ /* 0x000fe40007810000 */
[----:B------:R-:W-:Y:S02]  /*9390*/  FSEL R33, R33, -INF , !P1 ;  /* 0xff80000021217808 */ /* 0x000fe40004800000 */
[----:B------:R-:W-:-:S02]  /*93a0*/  LOP3.LUT P1, RZ, R2, 0x80, RZ, 0xc0, !PT ;  /* 0x0000008002ff7812 */ /* 0x000fc4000782c0ff */
[----:B------:R-:W-:Y:S02]  /*93b0*/  FMNMX.FTZ R24, R49, R24, !PT ;  /* 0x0000001831187209 */ /* 0x000fe40007810000 */
[----:B------:R-:W-:Y:S02]  /*93c0*/  ISETP.GT.AND P1, PT, R184, 0x20, !P1 ;  /* 0x00000020b800780c */ /* 0x000fe40004f24270 */
[----:B------:R-:W-:Y:S02]  /*93d0*/  FMNMX.FTZ R24, R203, R24, !PT ;  /* 0x00000018cb187209 */ /* 0x000fe40007810000 */
[----:B------:R-:W-:Y:S02]  /*93e0*/  ISETP.LT.OR P1, PT, R185, 0x21, P1 ;  /* 0x00000021b900780c */ /* 0x000fe40000f21670 */
[----:B------:R-:W-:Y:S02]  /*93f0*/  FMNMX.FTZ R24, R53, R24, !PT ;  /* 0x0000001835187209 */ /* 0x000fe40007810000 */
[----:B------:R-:W-:-:S02]  /*9400*/  FSEL R36, R36, -INF , !P1 ;  /* 0xff80000024247808 */ /* 0x000fc40004800000 */
[----:B------:R-:W-:Y:S02]  /*9410*/  ISETP.GT.AND P1, PT, R184, 0x21, !P6 ;  /* 0x00000021b800780c */ /* 0x000fe40007724270 */
[----:B------:R-:W-:Y:S02]  /*9420*/  LOP3.LUT P6, RZ, R16, 0x8000000, RZ, 0xc0, !PT ;  /* 0x0800000010ff7812 */ /* 0x000fe400078cc0ff */
        /* <DEDUP_REMOVED lines=60> */
[C---:B------:R-:W-:Y:S02]  /*97f0*/  ISETP.LT.OR P3, PT, R185.reuse, 0xb1, P3 ;  /* 0x000000b1b900780c */ /* 0x040fe40001f61670 */
[C---:B------:R-:W-:Y:S02]  /*9800*/  ISETP.GT.AND P1, PT, R184.reuse, 0x48, !P1 ;  /* 0x00000048b800780c */ /* 0x040fe40004f24270 */
[----:B------:R-:W-:Y:S02]  /*9810*/  ISETP.GT.AND P4, PT, R184, 0xb1, !P4 ;  /* 0x000000b1b800780c */ /* 0x000fe40006784270 */
[----:B------:R-:W-:-:S02]  /*9820*/  ISETP.LT.OR P1, PT, R185, 0x49, P1 ;  /* 0x00000049b900780c */ /* 0x000fc40000f21670 */
[----:B------:R-:W-:Y:S02]  /*9830*/  FSEL R109, R109, -INF , !P3 ;  /* 0xff8000006d6d7808 */ /* 0x000fe40005800000 */
[----:B------:R-:W-:Y:S02]  /*9840*/  FSEL R57, R57, -INF , !P1 ;  /* 0xff80000039397808 */ /* 0x000fe40004800000 */
[----:B------:R-:W-:Y:S02]  /*9850*/  LOP3.LUT P1, RZ, R16, 0x10000000, RZ, 0xc0, !PT ;  /* 0x1000000010ff7812 */ /* 0x000fe4000782c0ff */
[C---:B------:R-:W-:Y:S02]  /*9860*/  ISETP.GT.AND P5, PT, R184.reuse, 0xb8, !P5 ;  /* 0x000000b8b800780c */ /* 0x040fe40006fa4270 */
[----:B------:R-:W-:Y:S02]  /*9870*/  ISETP.GT.AND P1, PT, R184, 0x49, !P1 ;  /* 0x00000049b800780c */ /* 0x000fe40004f24270 */
[----:B------:R-:W-:-:S02]  /*9880*/  ISETP.LT.OR P4, PT, R185, 0xb2, P4 ;  /* 0x000000b2b900780c */ /* 0x000fc40002781670 */
[C---:B------:R-:W-:Y:S02]  /*9890*/  ISETP.LT.OR P1, PT, R185.reuse, 0x4a, P1 ;  /* 0x0000004ab900780c */ /* 0x040fe40000f21670 */
[C---:B------:R-:W-:Y:S02]  /*98a0*/  ISETP.LT.OR P5, PT, R185.reuse, 0xb9, P5 ;  /* 0x000000b9b900780c */ /* 0x040fe40002fa1670 */
[----:B------:R-:W-:Y:S02]  /*98b0*/  FSEL R58, R58, -INF , !P1 ;  /* 0xff8000003a3a7808 */ /* 0x000fe40004800000 */
[----:B------:R-:W-:Y:S02]  /*98c0*/  ISETP.GT.AND P1, PT, R184, 0x50, !P6 ;  /* 0x00000050b800780c */ /* 0x000fe40007724270 */
[----:B------:R-:W-:Y:S02]  /*98d0*/  LOP3.LUT P6, RZ, R16, 0x10000, RZ, 0xc0, !PT ;  /* 0x0001000010ff7812 */ /* 0x000fe400078cc0ff */
[----:B------:R-:W-:-:S02]  /*98e0*/  ISETP.LT.OR P1, PT, R185, 0x51, P1 ;  /* 0x00000051b900780c */ /* 0x000fc40000f21670 */
[----:B------:R-:W-:Y:S02]  /*98f0*/  FSEL R111, R111, -INF , !P5 ;  /* 0xff8000006f6f7808 */ /* 0x000fe40006800000 */
[----:B------:R-:W-:Y:S02]  /*9900*/  FSEL R60, R60, -INF , !P1 ;  /* 0xff8000003c3c7808 */ /* 0x000fe40004800000 */
[----:B------:R-:W-:-:S04]  /*9910*/  LOP3.LUT P1, RZ, R16, 0x4000000, RZ, 0xc0, !PT ;  /* 0x0400000010ff7812 */ /* 0x000fc8000782c0ff */
[----:B------:R-:W-:-:S04]  /*9920*/  ISETP.GT.AND P1, PT, R184, 0x51, !P1 ;  /* 0x00000051b800780c */ /* 0x000fc80004f24270 */
[----:B------:R-:W-:-:S04]  /*9930*/  ISETP.LT.OR P1, PT, R185, 0x52, P1 ;  /* 0x00000052b900780c */ /* 0x000fc80000f21670 */
        /* <DEDUP_REMOVED lines=12> */
[----:B------:R-:W-:-:S03]  /*9a00*/  ISETP.LT.OR P1, PT, R185, 0x5a, P1 ;  /* 0x0000005ab900780c */ /* 0x000fc60000f21670 */
[----:B------:R-:W1:Y:S01]  /*9a10*/  SHFL.BFLY PT, R61, R26, 0x2, 0x1f ;  /* 0x0c401f001a3d7f89 */ /* 0x000e6200000e0000 */
[----:B------:R-:W-:Y:S02]  /*9a20*/  FSEL R66, R66, -INF , !P1 ;  /* 0xff80000042427808 */ /* 0x000fe40004800000 */
[----:B------:R-:W-:-:S04]  /*9a30*/  LOP3.LUT P1, RZ, R16, 0x800000, RZ, 0xc0, !PT ;  /* 0x0080000010ff7812 */ /* 0x000fc8000782c0ff */
[----:B------:R-:W-:-:S04]  /*9a40*/  ISETP.GT.AND P1, PT, R184, 0x60, !P1 ;  /* 0x00000060b800780c */ /* 0x000fc80004f24270 */
[----:B------:R-:W-:-:S04]  /*9a50*/  ISETP.LT.OR P1, PT, R185, 0x61, P1 ;  /* 0x00000061b900780c */ /* 0x000fc80000f21670 */
[----:B------:R-:W-:Y:S02]  /*9a60*/  FSEL R20, R68, -INF , !P1 ;  /* 0xff80000044147808 */ /* 0x000fe40004800000 */
[----:B------:R-:W-:Y:S01]  /*9a70*/  LOP3.LUT P1, RZ, R16, 0x400000, RZ, 0xc0, !PT ;  /* 0x0040000010ff7812 */ /* 0x000fe2000782c0ff */
[----:B------:R-:W2:Y:S03]  /*9a80*/  LDC R68, c[0x0][0x988] ;  /* 0x00026200ff447b82 */ /* 0x000ea60000000800 */
[----:B------:R-:W-:Y:S02]  /*9a90*/  ISETP.GT.AND P1, PT, R184, 0x61, !P1 ;  /* 0x00000061b800780c */ /* 0x000fe40004f24270 */
[----:B-1----:R-:W-:Y:S02]  /*9aa0*/  FMNMX.FTZ R28, R26, R61, !PT ;  /* 0x0000003d1a1c7209 */ /* 0x002fe40007810000 */
[----:B------:R-:W-:-:S03]  /*9ab0*/  ISETP.LT.OR P1, PT, R185, 0x62, P1 ;  /* 0x00000062b900780c */ /* 0x000fc60000f21670 */
[----:B------:R-:W1:Y:S01]  /*9ac0*/  SHFL.BFLY PT, R61, R28, 0x1, 0x1f ;  /* 0x0c201f001c3d7f89 */ /* 0x000e6200000e0000 */
[----:B------:R-:W-:Y:S02]  /*9ad0*/  FSEL R69, R69, -INF , !P1 ;  /* 0xff80000045457808 */ /* 0x000fe40004800000 */
[----:B------:R-:W-:-:S04]  /*9ae0*/  LOP3.LUT P1, RZ, R16, 0x200000, RZ, 0xc0, !PT ;  /* 0x0020000010ff7812 */ /* 0x000fc8000782c0ff */
[----:B------:R-:W-:-:S04]  /*9af0*/  ISETP.GT.AND P1, PT, R184, 0x68, !P1 ;  /* 0x00000068b800780c */ /* 0x000fc80004f24270 */
[----:B------:R-:W-:-:S04]  /*9b00*/  ISETP.LT.OR P1, PT, R185, 0x69, P1 ;  /* 0x00000069b900780c */ /* 0x000fc80000f21670 */
[----:B------:R-:W-:Y:S02]  /*9b10*/  FSEL R72, R72, -INF , !P1 ;  /* 0xff80000048487808 */ /* 0x000fe40004800000 */
[----:B------:R-:W-:-:S04]  /*9b20*/  LOP3.LUT P1, RZ, R16, 0x100000, RZ, 0xc0, !PT ;  /* 0x0010000010ff7812 */ /* 0x000fc8000782c0ff */
[----:B------:R-:W-:Y:S02]  /*9b30*/  ISETP.GT.AND P1, PT, R184, 0x69, !P1 ;  /* 0x00000069b800780c */ /* 0x000fe40004f24270 */
[----:B-1----:R-:W-:Y:S02]  /*9b40*/  FMNMX.FTZ R61, R28, R61, !PT ;  /* 0x0000003d1c3d7209 */ /* 0x002fe40007810000 */
[----:B------:R-:W-:-:S03]  /*9b50*/  ISETP.LT.OR P1, PT, R185, 0x6a, P1 ;  /* 0x0000006ab900780c */ /* 0x000fc60000f21670 */
[----:B--2---:R-:W-:Y:S01]  /*9b60*/  FFMA.FTZ R24, R61, R68, -8 ;  /* 0xc10000003d187423 */ /* 0x004fe20000010044 */
[----:B------:R-:W-:Y:S02]  /*9b70*/  FSEL R73, R73, -INF , !P1 ;  /* 0xff80000049497808 */ /* 0x000fe40004800000 */
[----:B------:R-:W-:-:S04]  /*9b80*/  LOP3.LUT P1, RZ, R16, 0x80000, RZ, 0xc0, !PT ;  /* 0x0008000010ff7812 */ /* 0x000fc8000782c0ff */
[----:B------:R-:W-:-:S04]  /*9b90*/  ISETP.GT.AND P1, PT, R184, 0x70, !P1 ;  /* 0x00000070b800780c */ /* 0x000fc80004f24270 */
[----:B------:R-:W-:-:S04]  /*9ba0*/  ISETP.LT.OR P1, PT, R185, 0x71, P1 ;  /* 0x00000071b900780c */ /* 0x000fc80000f21670 */
        /* <DEDUP_REMOVED lines=9> */
[----:B------:R-:W-:Y:S02]  /*9c40*/  ISETP.GT.AND P1, PT, R184, 0x79, !P6 ;  /* 0x00000079b800780c */ /* 0x000fe40007724270 */
[----:B------:R-:W-:Y:S02]  /*9c50*/  LOP3.LUT P6, RZ, R16, 0x20, RZ, 0xc0, !PT ;  /* 0x0000002010ff7812 */ /* 0x000fe400078cc0ff */
        /* <DEDUP_REMOVED lines=46> */
[----:B------:R-:W-:Y:S02]  /*9f40*/  ISETP.GT.AND P1, PT, R184, RZ, !P6 ;  /* 0x000000ffb800720c */ /* 0x000fe40007724270 */
[----:B------:R-:W-:Y:S02]  /*9f50*/  LOP3.LUT P6, RZ, R2, 0x400, RZ, 0xc0, !PT ;  /* 0x0000040002ff7812 */ /* 0x000fe400078cc0ff */
[----:B------:R-:W-:Y:S02]  /*9f60*/  ISETP.LT.OR P1, PT, R185, 0x1, P1 ;  /* 0x00000001b900780c */ /* 0x000fe40000f21670 */
[----:B------:R-:W-:Y:S02]  /*9f70*/  ISETP.GT.AND P2, PT, R184, 0xb9, !P6 ;  /* 0x000000b9b800780c */ /* 0x000fe40007744270 */
[----:B------:R-:W-:-:S02]  /*9f80*/  FSEL R15, R15, -INF , !P1 ;  /* 0xff8000000f0f7808 */ /* 0x000fc40004800000 */
[----:B------:R-:W-:Y:S02]  /*9f90*/  FSETP.NEU.FTZ.AND P1, PT, R61, -INF , PT ;  /* 0xff8000003d00780b */ /* 0x000fe40003f3d000 */
[----:B------:R-:W-:Y:S02]  /*9fa0*/  FMNMX.FTZ R44, R15, R10, !PT ;  /* 0x0000000a0f2c7209 */ /* 0x000fe40007810000 */
[----:B------:R-:W-:Y:S02]  /*9fb0*/  FSEL R24, R24, RZ, P1 ;  /* 0x000000ff18187208 */ /* 0x000fe40000800000 */
[----:B------:R-:W-:Y:S02]  /*9fc0*/  FMNMX.FTZ R48, R17, R44, !PT ;  /* 0x0000002c11307209 */ /* 0x000fe40007810000 */
[----:B------:R-:W-:Y:S01]  /*9fd0*/  ISETP.LT.OR P2, PT, R185, 0xba, P2 ;  /* 0x000000bab900780c */ /* 0x000fe20001741670 */
[----:B------:R-:W-:-:S01]  /*9fe0*/  FFMA.FTZ R28, R187, R68, -R24 ;  /* 0x00000044bb1c7223 */ /* 0x000fc20000010818 */
[----:B------:R-:W-:Y:S01]  /*9ff0*/  FMNMX.FTZ R48, R21, R48, !PT ;  /* 0x0000003015307209 */ /* 0x000fe20007810000 */
[----:B------:R-:W-:-:S01]  /*a000*/  FFMA.FTZ R26, R13, R68, -R24 ;  /* 0x000000440d1a7223 */ /* 0x000fc20000010818 */
[-CC-:B------:R-:W-:Y:S01]  /*a010*/  FFMA.FTZ R13, R45, R68.reuse, -R24.reuse ;  /* 0x000000442d0d7223 */ /* 0x180fe20000010818 */
[----:B------:R-:W-:-:S01]  /*a020*/  FFMA.FTZ R45, R189, R68, -R24 ;  /* 0x00000044bd2d7223 */ /* 0x000fc20000010818 */
[----:B------:R-:W-:Y:S01]  /*a030*/  FMNMX.FTZ R48, R25, R48, !PT ;  /* 0x0000003019307209 */ /* 0x000fe20007810000 */
[----:B------:R-:W-:-:S01]  /*a040*/  FFMA.FTZ R185, R112, R68, -R24 ;  /* 0x0000004470b97223 */ /* 0x000fc20000010818 */
[----:B------:R-:W-:Y:S01]  /*a050*/  FSEL R189, R108, -INF , !P4 ;  /* 0xff8000006cbd7808 */ /* 0x000fe20006000000 */
[----:B------:R-:W-:-:S01]  /*a060*/  FFMA.FTZ R108, R110, R68, -R24 ;  /* 0x000000446e6c7223 */ /* 0x000fc20000010818 */
[----:B------:R-:W-:Y:S01]  /*a070*/  FMNMX.FTZ R48, R119, R48, !PT ;  /* 0x0000003077307209 */ /* 0x000fe20007810000 */
[----:B------:R-:W-:-:S01]  /*a080*/  FFMA.FTZ R110, R115, R68, -R24 ;  /* 0x00000044736e7223 */ /* 0x000fc20000010818 */
[----:B------:R-:W-:Y:S01]  /*a090*/  FSEL R113, R113, -INF , !P2 ;  /* 0xff80000071717808 */ /* 0x000fe20005000000 */
[----:B------:R-:W-:-:S01]  /*a0a0*/  FFMA.FTZ R115, R117, R68, -R24 ;  /* 0x0000004475737223 */ /* 0x000fc20000010818 */
[----:B------:R-:W-:Y:S01]  /*a0b0*/  FMNMX.FTZ R187, R29, R48, !PT ;  /* 0x000000301dbb7209 */ /* 0x000fe20007810000 */
[----:B------:R-:W-:-:S01]  /*a0c0*/  FFMA.FTZ R30, R191, R68, -R24 ;  /* 0x00000044bf1e7223 */ /* 0x000fc20000010818 */
[----:B------:R-:W-:Y:S01]  /*a0d0*/  FSEL R112, R61, RZ, P1 ;  /* 0x000000ff3d707208 */ /* 0x000fe20000800000 */
[----:B------:R-:W-:-:S01]  /*a0e0*/  FFMA.FTZ R27, R27, R68, -R24 ;  /* 0x000000441b1b7223 */ /* 0x000fc20000010818 */
[----:B------:R-:W-:Y:S01]  /*a0f0*/  FMNMX.FTZ R52, R32, R187, !PT ;  /* 0x000000bb20347209 */ /* 0x000fe20007810000 */
[----:B------:R-:W-:-:S01]  /*a100*/  FFMA.FTZ R34, R193, R68, -R24 ;  /* 0x00000044c1227223 */ /* 0x000fc20000010818 */
[----:B------:R-:W-:Y:S01]  /*a110*/  FFMA.FTZ R31, R31, R68, -R24 ;  /* 0x000000441f1f7223 */ /* 0x000fe20000010818 */
[----:B------:R-:W-:-:S01]  /*a120*/  FADD.FTZ R9, -R112, R9 ;  /* 0x0000000970097221 */ /* 0x000fc20000010100 */
[----:B------:R-:W-:Y:S01]  /*a130*/  FMNMX.FTZ R187, R33, R52, !PT ;  /* 0x0000003421bb7209 */ /* 0x000fe20007810000 */
[----:B------:R-:W-:-:S01]  /*a140*/  FFMA.FTZ R38, R195, R68, -R24 ;  /* 0x00000044c3267223 */ /* 0x000fc20000010818 */
[-CC-:B------:R-:W-:Y:S01]  /*a150*/  FFMA.FTZ R35, R35, R68.reuse, -R24.reuse ;  /* 0x0000004423237223 */ /* 0x180fe20000010818 */
[-C--:B------:R-:W-:Y:S01]  /*a160*/  FMUL.FTZ R9, R9, R68.reuse ;  /* 0x0000004409097220 */ /* 0x080fe20000410000 */
[----:B------:R-:W-:Y:S01]  /*a170*/  FMNMX.FTZ R52, R36, R187, !PT ;  /* 0x000000bb24347209 */ /* 0x000fe20007810000 */
[----:B------:R-:W-:-:S01]  /*a180*/  FFMA.FTZ R42, R197, R68, -R24 ;  /* 0x00000044c52a7223 */ /* 0x000fc20000010818 */
[-CC-:B------:R-:W-:Y:S01]  /*a190*/  FFMA.FTZ R39, R39, R68.reuse, -R24.reuse ;  /* 0x0000004427277223 */ /* 0x180fe20000010818 */
[----:B------:R-:W-:-:S01]  /*a1a0*/  FFMA.FTZ R199, R199, R68, -R24 ;  /* 0x00000044c7c77223 */ /* 0x000fc20000010818 */
        /* <DEDUP_REMOVED lines=38> */
[----:B------:R-:W-:Y:S02]  /*a410*/  MUFU.EX2 R26, R26 ;  /* 0x0000001a001a7308 */ /* 0x000fe40000000800 */
[----:B------:R-:W-:-:S04]  /*a420*/  FMNMX.FTZ R187, R58, R187, !PT ;  /* 0x000000bb3abb7209 */ /* 0x000fc80007810000 */
[----:B------:R-:W-:Y:S02]  /*a430*/  FMNMX.FTZ R187, R60, R187, !PT ;  /* 0x000000bb3cbb7209 */ /* 0x000fe40007810000 */
[----:B------:R-:W1:Y:S02]  /*a440*/  MUFU.EX2 R9, R9 ;  /* 0x0000000900097308 */ /* 0x000e640000000800 */
[----:B------:R-:W-:-:S04]  /*a450*/  FMNMX.FTZ R70, R14, R187, !PT ;  /* 0x000000bb0e467209 */ /* 0x000fc80007810000 */
[----:B------:R-:W-:Y:S02]  /*a460*/  FMNMX.FTZ R187, R65, R70, !PT ;  /* 0x0000004641bb7209 */ /* 0x000fe40007810000 */
[----:B------:R-:W2:Y:S02]  /*a470*/  MUFU.EX2 R13, R13 ;  /* 0x0000000d000d7308 */ /* 0x000ea40000000800 */
[----:B------:R-:W-:-:S04]  /*a480*/  FMNMX.FTZ R187, R66, R187, !PT ;  /* 0x000000bb42bb7209 */ /* 0x000fc80007810000 */
[----:B------:R-:W-:Y:S02]  /*a490*/  FMNMX.FTZ R70, R20, R187, !PT ;  /* 0x000000bb14467209 */ /* 0x000fe40007810000 */
[----:B------:R-:W3:Y:S02]  /*a4a0*/  MUFU.EX2 R28, R28 ;  /* 0x0000001c001c7308 */ /* 0x000ee40000000800 */
[----:B------:R-:W-:-:S04]  /*a4b0*/  FMNMX.FTZ R187, R69, R70, !PT ;  /* 0x0000004645bb7209 */ /* 0x000fc80007810000 */
[----:B------:R-:W-:Y:S02]  /*a4c0*/  FMNMX.FTZ R74, R72, R187, !PT ;  /* 0x000000bb484a7209 */ /* 0x000fe40007810000 */
[----:B------:R-:W4:Y:S02]  /*a4d0*/  MUFU.EX2 R45, R45 ;  /* 0x0000002d002d7308 */ /* 0x000f240000000800 */
[----:B------:R-:W-:-:S04]  /*a4e0*/  FMNMX.FTZ R187, R73, R74, !PT ;  /* 0x0000004a49bb7209 */ /* 0x000fc80007810000 */
[----:B------:R-:W-:Y:S02]  /*a4f0*/  FMNMX.FTZ R74, R76, R187, !PT ;  /* 0x000000bb4c4a7209 */ /* 0x000fe40007810000 */
[----:B------:R-:W5:Y:S02]  /*a500*/  MUFU.EX2 R30, R30 ;  /* 0x0000001e001e7308 */ /* 0x000f640000000800 */
[----:B------:R-:W-:-:S04]  /*a510*/  FMNMX.FTZ R187, R77, R74, !PT ;  /* 0x0000004a4dbb7209 */ /* 0x000fc80007810000 */
[----:B------:R-:W-:Y:S01]  /*a520*/  FMNMX.FTZ R78, R80, R187, !PT ;  /* 0x000000bb504e7209 */ /* 0x000fe20007810000 */
[----:B------:R-:W-:-:S01]  /*a530*/  FFMA.FTZ R187, R75, R68, -R24 ;  /* 0x000000444bbb7223 */ /* 0x000fc20000010818 */
[----:B------:R-:W5:Y:S02]  /*a540*/  MUFU.EX2 R27, R27 ;  /* 0x0000001b001b7308 */ /* 0x000f640000000800 */
[----:B------:R-:W-:-:S04]  /*a550*/  FMNMX.FTZ R75, R81, R78, !PT ;  /* 0x0000004e514b7209 */ /* 0x000fc80007810000 */
[----:B------:R-:W-:Y:S02]  /*a560*/  FMNMX.FTZ R78, R84, R75, !PT ;  /* 0x0000004b544e7209 */ /* 0x000fe40007810000 */
[----:B------:R-:W5:Y:S02]  /*a570*/  MUFU.EX2 R34, R34 ;  /* 0x0000002200227308 */ /* 0x000f640000000800 */
[----:B------:R-:W-:-:S04]  /*a580*/  FMNMX.FTZ R75, R85, R78, !PT ;  /* 0x0000004e554b7209 */ /* 0x000fc80007810000 */
[----:B------:R-:W-:Y:S02]  /*a590*/  FMNMX.FTZ R82, R88, R75, !PT ;  /* 0x0000004b58527209 */ /* 0x000fe40007810000 */
[----:B------:R-:W5:Y:S02]  /*a5a0*/  MUFU.EX2 R31, R31 ;  /* 0x0000001f001f7308 */ /* 0x000f640000000800 */
[----:B------:R-:W-:-:S04]  /*a5b0*/  FMNMX.FTZ R75, R89, R82, !PT ;  /* 0x00000052594b7209 */ /* 0x000fc80007810000 */
[----:B------:R-:W-:Y:S02]  /*a5c0*/  FMNMX.FTZ R82, R92, R75, !PT ;  /* 0x0000004b5c527209 */ /* 0x000fe40007810000 */
[----:B------:R-:W-:Y:S02]  /*a5d0*/  MUFU.EX2 R38, R38 ;  /* 0x0000002600267308 */ /* 0x000fe40000000800 */
        /* <DEDUP_REMOVED lines=15> */
[----:B------:R-:W-:Y:S01]  /*a6d0*/  FMNMX.FTZ R75, R113, R94, !PT ;  /* 0x0000005e714b7209 */ /* 0x000fe20007810000 */
[----:B------:R-:W-:-:S04]  /*a6e0*/  FFMA.FTZ R94, R231, R68, -R24 ;  /* 0x00000044e75e7223 */ /* 0x000fc80000010818 */
[----:B------:R-:W1:Y:S01]  /*a6f0*/  SHFL.BFLY PT, R102, R75, 0x2, 0x1f ;  /* 0x0c401f004b667f89 */ /* 0x000e6200000e0000 */
[----:B------:R-:W-:Y:S08]  /*a700*/  MUFU.EX2 R48, R201 ;  /* 0x000000c900307308 */ /* 0x000ff00000000800 */
[----:B------:R-:W-:Y:S08]  /*a710*/  MUFU.EX2 R49, R49 ;  /* 0x0000003100317308 */ /* 0x000ff00000000800 */
[----:B------:R-:W-:Y:S01]  /*a720*/  MUFU.EX2 R52, R203 ;  /* 0x000000cb00347308 */ /* 0x000fe20000000800 */
[----:B-1----:R-:W-:Y:S01]  /*a730*/  FMNMX.FTZ R114, R75, R102, !PT ;  /* 0x000000664b727209 */ /* 0x002fe20007810000 */
[----:B------:R-:W-:-:S06]  /*a740*/  FFMA.FTZ R102, R235, R68, -R24 ;  /* 0x00000044eb667223 */ /* 0x000fcc0000010818 */
        /* <DEDUP_REMOVED lines=19> */
[----:B------:R-:W-:Y:S01]  /*a880*/  FSEL R57, R75, RZ, P1 ;  /* 0x000000ff4b397208 */ /* 0x000fe20000800000 */
[-CC-:B------:R-:W-:Y:S01]  /*a890*/  FFMA.FTZ R114, R29, R68.reuse, -R117.reuse ;  /* 0x000000441d727223 */ /* 0x180fe20000010875 */
[----:B------:R-:W-:-:S01]  /*a8a0*/  FFMA.FTZ R29, R36, R68, -R117 ;  /* 0x00000044241d7223 */ /* 0x000fc20000010875 */
[-CC-:B------:R-:W-:Y:S01]  /*a8b0*/  FFMA.FTZ R36, R37, R68.reuse, -R117.reuse ;  /* 0x0000004425247223 */ /* 0x180fe20000010875 */
[----:B------:R-:W-:-:S01]  /*a8c0*/  FFMA.FTZ R37, R46, R68, -R117 ;  /* 0x000000442e257223 */ /* 0x000fc20000010875 */
[----:B------:R-:W-:Y:S01]  /*a8d0*/  FFMA.FTZ R46, R47, R68, -R117 ;  /* 0x000000442f2e7223 */ /* 0x000fe20000010875 */
[----:B------:R-:W-:-:S01]  /*a8e0*/  FADD.FTZ R57, -R57, R10 ;  /* 0x0000000a39397221 */ /* 0x000fc20000010100 */
[-CC-:B------:R-:W-:Y:S01]  /*a8f0*/  FFMA.FTZ R47, R54, R68.reuse, -R117.reuse ;  /* 0x00000044362f7223 */ /* 0x180fe20000010875 */
[----:B------:R-:W-:-:S01]  /*a900*/  FFMA.FTZ R54, R55, R68, -R117 ;  /* 0x0000004437367223 */ /* 0x000fc20000010875 */
[-CC-:B------:R-:W-:Y:S01]  /*a910*/  FFMA.FTZ R55, R60, R68.reuse, -R117.reuse ;  /* 0x000000443c377223 */ /* 0x180fe20000010875 */
[----:B------:R-:W-:-:S01]  /*a920*/  FFMA.FTZ R15, R15, R68, -R117 ;  /* 0x000000440f0f7223 */ /* 0x000fc20000010875 */
[-C--:B------:R-:W-:Y:S01]  /*a930*/  FMUL.FTZ R60, R57, R68.reuse ;  /* 0x00000044393c7220 */ /* 0x080fe20000410000 */
[----:B------:R-:W-:-:S01]  /*a940*/  FFMA.FTZ R24, R17, R68, -R117 ;  /* 0x0000004411187223 */ /* 0x000fc20000010875 */
[-CC-:B------:R-:W-:Y:S01]  /*a950*/  FFMA.FTZ R17, R21, R68.reuse, -R117.reuse ;  /* 0x0000004415117223 */ /* 0x180fe20000010875 */
[----:B------:R-:W-:-:S01]  /*a960*/  FFMA.FTZ R21, R119, R68, -R117 ;  /* 0x0000004477157223 */ /* 0x000fc20000010875 */
[----:B------:R-:W-:Y:S01]  /*a970*/  MUFU.EX2 R112, R112 ;  /* 0x0000007000707308 */ /* 0x000fe20000000800 */
[----:B------:R-:W-:-:S01]  /*a980*/  FFMA.FTZ R57, R66, R68, -R117 ;  /* 0x0000004442397223 */ /* 0x000fc20000010875 */
[----:B------:R-:W-:Y:S01]  /*a990*/  FFMA.FTZ R66, R72, R68, -R117 ;  /* 0x0000004448427223 */ /* 0x000fe20000010875 */
[----:B------:R-:W-:-:S01]  /*a9a0*/  FFMA.FTZ R72, R9, R7, R26 ;  /* 0x0000000709487223 */ /* 0x000fc2000001001a */
[-CC-:B------:R-:W-:Y:S01]  /*a9b0*/  FFMA.FTZ R116, R65, R68.reuse, -R117.reuse ;  /* 0x0000004441747223 */ /* 0x180fe20000010875 */
[----:B------:R-:W-:-:S01]  /*a9c0*/  FFMA.FTZ R65, R69, R68, -R117 ;  /* 0x0000004445417223 */ /* 0x000fc20000010875 */
[----:B------:R-:W-:Y:S01]  /*a9d0*/  FFMA.FTZ R69, R73, R68, -R117 ;  /* 0x0000004449457223 */ /* 0x000fe20000010875 */
[----:B--2---:R-:W-:-:S01]  /*a9e0*/  FADD.FTZ R119, R13, R72 ;  /* 0x000000480d777221 */ /* 0x004fc20000010000 */
[----:B------:R-:W-:Y:S01]  /*a9f0*/  MUFU.EX2 R15, R15 ;  /* 0x0000000f000f7308 */ /* 0x000fe20000000800 */
[----:B------:R-:W-:-:S01]  /*aa00*/  FFMA.FTZ R58, R58, R68, -R117 ;  /* 0x000000443a3a7223 */ /* 0x000fc20000010875 */
[----:B------:R-:W-:Y:S01]  /*aa10*/  FFMA.FTZ R14, R14, R68, -R117 ;  /* 0x000000440e0e7223 */ /* 0x000fe20000010875 */
[----:B---3--:R-:W-:-:S01]  /*aa20*/  FADD.FTZ R72, R28, R119 ;  /* 0x000000771c487221 */ /* 0x008fc20000010000 */
[-CC-:B------:R-:W-:Y:S01]  /*aa30*/  FFMA.FTZ R20, R20, R68.reuse, -R117.reuse ;  /* 0x0000004414147223 */ /* 0x180fe20000010875 */
[----:B------:R-:W-:-:S01]  /*aa40*/  FFMA.FTZ R105, R105, R68, -R117 ;  /* 0x0000004469697223 */ /* 0x000fc20000010875 */
[----:B------:R-:W-:Y:S01]  /*aa50*/  FFMA.FTZ R111, R111, R68, -R117 ;  /* 0x000000446f6f7223 */ /* 0x000fe20000010875 */
[----:B----4-:R-:W-:-:S01]  /*aa60*/  FADD.FTZ R73, R45, R72 ;  /* 0x000000482d497221 */ /* 0x010fc20000010000 */
[----:B------:R-:W1:Y:S01]  /*aa70*/  MUFU.EX2 R60, R60 ;  /* 0x0000003c003c7308 */ /* 0x000e620000000800 */
[----:B------:R-:W-:-:S01]  /*aa80*/  FFMA.FTZ R72, R76, R68, -R117 ;  /* 0x000000444c487223 */ /* 0x000fc20000010875 */
[----:B------:R-:W-:Y:S01]  /*aa90*/  FFMA.FTZ R113, R113, R68, -R117 ;  /* 0x0000004471717223 */ /* 0x000fe20000010875 */
[----:B-----5:R-:W-:-:S01]  /*aaa0*/  FADD.FTZ R76, R30, R73 ;  /* 0x000000491e4c7221 */ /* 0x020fc20000010000 */
[----:B------:R-:W-:-:S03]  /*aab0*/  FFMA.FTZ R73, R77, R68, -R117 ;  /* 0x000000444d497223 */ /* 0x000fc60000010875 */
[----:B------:R-:W-:Y:S01]  /*aac0*/  FADD.FTZ R119, R27, R76 ;  /* 0x0000004c1b777221 */ /* 0x000fe20000010000 */
[----:B------:R-:W2:Y:S03]  /*aad0*/  MUFU.EX2 R24, R24 ;  /* 0x0000001800187308 */ /* 0x000ea60000000800 */
[----:B------:R-:W-:-:S04]  /*aae0*/  FADD.FTZ R76, R34, R119 ;  /* 0x00000077224c7221 */ /* 0x000fc80000010000 */
[----:B------:R-:W-:Y:S01]  /*aaf0*/  FADD.FTZ R77, R31, R76 ;  /* 0x0000004c1f4d7221 */ /* 0x000fe20000010000 */
[----:B------:R-:W3:Y:S01]  /*ab00*/  MUFU.EX2 R17, R17 ;  /* 0x0000001100117308 */ /* 0x000ee20000000800 */
[----:B-1----:R-:W-:-:S01]  /*ab10*/  FFMA.FTZ R7, R60, R6, R15 ;  /* 0x000000063c077223 */ /* 0x002fc2000001000f */
[----:B------:R-:W-:Y:S01]  /*ab20*/  FFMA.FTZ R76, R80, R68, -R117 ;  /* 0x00000044504c7223 */ /* 0x000fe20000010875 */
[----:B------:R-:W-:-:S01]  /*ab30*/  FADD.FTZ R80, R38, R77 ;  /* 0x0000004d26507221 */ /* 0x000fc20000010000 */
[----:B------:R-:W-:-:S03]  /*ab40*/  FFMA.FTZ R77, R81, R68, -R117 ;  /* 0x00000044514d7223 */ /* 0x000fc60000010875 */
[----:B------:R-:W-:Y:S01]  /*ab50*/  FADD.FTZ R119, R35, R80 ;  /* 0x0000005023777221 */ /* 0x000fe20000010000 */
[----:B------:R-:W1:Y:S01]  /*ab60*/  MUFU.EX2 R21, R21 ;  /* 0x0000001500157308 */ /* 0x000e620000000800 */
[----:B--2---:R-:W-:-:S02]  /*ab70*/  FADD.FTZ R6, R24, R7 ;  /* 0x0000000718067221 */ /* 0x004fc40000010000 */
[----:B------:R-:W-:-:S04]  /*ab80*/  FADD.FTZ R80, R42, R119 ;  /* 0x000000772a507221 */ /* 0x000fc80000010000 */
[----:B------:R-:W-:Y:S01]  /*ab90*/  FADD.FTZ R81, R39, R80 ;  /* 0x0000005027517221 */ /* 0x000fe20000010000 */
[----:B------:R-:W2:Y:S01]  /*aba0*/  MUFU.EX2 R114, R114 ;  /* 0x0000007200727308 */ /* 0x000ea20000000800 */
[----:B---3--:R-:W-:-:S01]  /*abb0*/  FADD.FTZ R7, R17, R6 ;  /* 0x0000000611077221 */ /* 0x008fc20000010000 */
[----:B------:R-:W-:Y:S01]  /*abc0*/  FFMA.FTZ R80, R84, R68, -R117 ;  /* 0x0000004454507223 */ /* 0x000fe20000010875 */
[----:B------:R-:W-:-:S01]  /*abd0*/  FADD.FTZ R84, R44, R81 ;  /* 0x000000512c547221 */ /* 0x000fc20000010000 */
[----:B------:R-:W-:Y:S01]  /*abe0*/  FFMA.FTZ R81, R85, R68, -R117 ;  /* 0x0000004455517223 */ /* 0x000fe20000010875 */
[----:B------:R-:W-:-:S02]  /*abf0*/  FADD.FTZ R6, R112, R7 ;  /* 0x0000000770067221 */ /* 0x000fc40000010000 */
[----:B------:R-:W-:Y:S01]  /*ac00*/  FADD.FTZ R119, R43, R84 ;  /* 0x000000542b777221 */ /* 0x000fe20000010000 */
[----:B------:R-:W3:Y:S01]  /*ac10*/  MUFU.EX2 R25, R25 ;  /* 0x0000001900197308 */ /* 0x000ee20000000800 */
[----:B-1----:R-:W-:-:S02]  /*ac20*/  FADD.FTZ R7, R21, R6 ;  /* 0x0000000615077221 */ /* 0x002fc40000010000 */
[----:B------:R-:W-:-:S04]  /*ac30*/  FADD.FTZ R84, R48, R119 ;  /* 0x0000007730547221 */ /* 0x000fc80000010000 */
[----:B------:R-:W-:Y:S01]  /*ac40*/  FADD.FTZ R85, R49, R84 ;  /* 0x0000005431557221 */ /* 0x000fe20000010000 */
[----:B------:R-:W1:Y:S01]  /*ac50*/  MUFU.EX2 R32, R32 ;  /* 0x0000002000207308 */ /* 0x000e620000000800 */
[----:B--2---:R-:W-:-:S01]  /*ac60*/  FADD.FTZ R6, R114, R7 ;  /* 0x0000000772067221 */ /* 0x004fc20000010000 */
[----:B------:R-:W-:Y:S01]  /*ac70*/  FFMA.FTZ R84, R88, R68, -R117 ;  /* 0x0000004458547223 */ /* 0x000fe20000010875 */
[----:B------:R-:W-:-:S01]  /*ac80*/  FADD.FTZ R88, R52, R85 ;  /* 0x0000005534587221 */ /* 0x000fc20000010000 */
[----:B------:R-:W-:-:S03]  /*ac90*/  FFMA.FTZ R85, R89, R68, -R117 ;  /* 0x0000004459557223 */ /* 0x000fc60000010875 */
[----:B------:R-:W-:Y:S01]  /*aca0*/  FADD.FTZ R119, R53, R88 ;  /* 0x0000005835777221 */ /* 0x000fe20000010000 */
[----:B------:R-:W2:Y:S01]  /*acb0*/  MUFU.EX2 R29, R29 ;  /* 0x0000001d001d7308 */ /* 0x000ea20000000800 */
[----:B---3--:R-:W-:-:S02]  /*acc0*/  FADD.FTZ R7, R25, R6 ;  /* 0x0000000619077221 */ /* 0x008fc40000010000 */
[----:B------:R-:W-:-:S04]  /*acd0*/  FADD.FTZ R88, R56, R119 ;  /* 0x0000007738587221 */ /* 0x000fc80000010000 */
[----:B------:R-:W-:Y:S01]  /*ace0*/  FADD.FTZ R89, R59, R88 ;  /* 0x000000583b597221 */ /* 0x000fe20000010000 */
[----:B------:R-:W3:Y:S01]  /*acf0*/  MUFU.EX2 R36, R36 ;  /* 0x0000002400247308 */ /* 0x000ee20000000800 */
[----:B-1----:R-:W-:-:S01]  /*ad00*/  FADD.FTZ R6, R32, R7 ;  /* 0x0000000720067221 */ /* 0x002fc20000010000 */
[----:B------:R-:W-:Y:S01]  /*ad10*/  FFMA.FTZ R88, R92, R68, -R117 ;  /* 0x000000445c587223 */ /* 0x000fe20000010875 */
[----:B------:R-:W-:-:S01]  /*ad20*/  FADD.FTZ R92, R62, R89 ;  /* 0x000000593e5c7221 */ /* 0x000fc20000010000 */
[----:B------:R-:W-:-:S03]  /*ad30*/  FFMA.FTZ R89, R93, R68, -R117 ;  /* 0x000000445d597223 */ /* 0x000fc60000010875 */
[----:B------:R-:W-:Y:S01]  /*ad40*/  FADD.FTZ R119, R63, R92 ;  /* 0x0000005c3f777221 */ /* 0x000fe20000010000 */
        /* <DEDUP_REMOVED lines=26> */
[----:B------:R-:W-:-:S06]  /*aef0*/  FADD.FTZ R6, R64, R119 ;  /* 0x0000007740067221 */ /* 0x000fcc0000010000 */
        /* <DEDUP_REMOVED lines=8> */
[----:B------:R-:W-:-:S06]  /*af80*/  FFMA.FTZ R92, R96, R68, -R117 ;  /* 0x00000044605c7223 */ /* 0x000fcc0000010875 */
[----:B------:R-:W3:Y:S01]  /*af90*/  MUFU.EX2 R71, R71 ;  /* 0x0000004700477308 */ /* 0x000ee20000000800 */
[----:B-1----:R-:W-:-:S07]  /*afa0*/  FADD.FTZ R6, R70, R7 ;  /* 0x0000000746067221 */ /* 0x002fce0000010000 */
[----:B------:R-:W1:Y:S01]  /*afb0*/  MUFU.EX2 R65, R65 ;  /* 0x0000004100417308 */ /* 0x000e620000000800 */
[----:B--2---:R-:W-:-:S01]  /*afc0*/  FADD.FTZ R96, R20, R93 ;  /* 0x0000005d14607221 */ /* 0x004fc20000010000 */
[----:B------:R-:W-:-:S06]  /*afd0*/  FFMA.FTZ R93, R97, R68, -R117 ;  /* 0x00000044615d7223 */ /* 0x000fcc0000010875 */
        /* <DEDUP_REMOVED lines=16> */
[----:B-1----:R-:W-:-:S01]  /*b0e0*/  FADD.FTZ R100, R72, R97 ;  /* 0x0000006148647221 */ /* 0x002fc20000010000 */
[----:B------:R-:W-:-:S06]  /*b0f0*/  FFMA.FTZ R97, R103, R68, -R117 ;  /* 0x0000004467617223 */ /* 0x000fcc0000010875 */
        /* <DEDUP_REMOVED lines=79> */
.L_x_6219:
[----:B------:R-:W-:Y:S01]  /*b5f0*/  ULEA UR6, UR38, UR39, 0x3 ;  /* 0x0000002726067291 */ /* 0x000fe2000f8e183f */
[----:B------:R-:W-:Y:S01]  /*b600*/  ISETP.GT.AND P1, PT, R3, R12, PT ;  /* 0x0000000c0300720c */ /* 0x000fe20003f24270 */
        /* <DEDUP_REMOVED lines=11> */
[----:B------:R-:W-:Y:S01]  /*b6c0*/  F2FP.SATFINITE.E4M3.F32.PACK_AB_MERGE_C R100, R97, R96, R100 ;  /* 0x000000606164723e */ /* 0x000fe20004807064 */
[-C--:B------:R-:W-:Y:S01]  /*b6d0*/  FMUL.FTZ R125, R125, R9.reuse ;  /* 0x000000097d7d7220 */ /* 0x080fe20000410000 */
        /* <DEDUP_REMOVED lines=108> */
[----:B------:R-:W-:Y:S06]  /*bda0*/  @P1 BRA `(.L_x_6220) ;  /* 0xffffffa800f81947 */ /* 0x000fec000383ffff */
[----:B------:R-:W-:Y:S01]  /*bdb0*/  IMAD.MOV.U32 R10, RZ, RZ, R75 ;  /* 0x000000ffff0a7224 */ /* 0x000fe200078e004b */
[----:B------:R-:W-:Y:S01]  /*bdc0*/  UMOV UR38, UR22 ;  /* 0x0000001600267c82 */ /* 0x000fe20008000000 */
[----:B------:R-:W-:Y:S02]  /*bdd0*/  IMAD.MOV.U32 R9, RZ, RZ, R61 ;  /* 0x000000ffff097224 */ /* 0x000fe400078e003d */
[----:B------:R-:W-:-:S07]  /*bde0*/  IMAD.MOV.U32 R17, RZ, RZ, R8 ;  /* 0x000000ffff117224 */ /* 0x000fce00078e0008 */
.L_x_6202:
[----:B------:R-:W1:Y:S01]  /*bdf0*/  LDC R8, c[0x0][0x9e4] ;  /* 0x00027900ff087b82 */ /* 0x000e620000000800 */
[----:B------:R-:W-:Y:S01]  /*be00*/  ULDC UR6, c[0x0][0x9dc] ;  /* 0x0002770000067ab9 */ /* 0x000fe20000000800 */
[----:B------:R-:W-:Y:S01]  /*be10*/  LOP3.LUT R2, R2, 0xfffff7ff, RZ, 0xc0, !PT ;  /* 0xfffff7ff02027812 */ /* 0x000fe200078ec0ff */
[----:B------:R-:W-:Y:S01]  /*be20*/  VIADD R11, R210, -UR6 ;  /* 0x80000006d20b7c36 */ /* 0x000fe20008000000 */
[----:B-1----:R-:W-:-:S13]  /*be30*/  ISETP.GE.AND P1, PT, R8, 0x1, PT ;  /* 0x000000010800780c */ /* 0x002fda0003f26270 */
[----:B------:R-:W-:Y:S01]  /*be40*/  @P1 LOP3.LUT R2, R2, 0x800, RZ, 0xfc, !PT ;  /* 0x0000080002021812 */ /* 0x000fe200078efcff */
        /* <DEDUP_REMOVED lines=10> */
.L_x_6222:
[----:B------:R-:W-:-:S13]  /*bef0*/  ISETP.NE.AND P1, PT, R8, 0x1, PT ;  /* 0x000000010800780c */ /* 0x000fda0003f25270 */
[----:B------:R-:W1:Y:S02]  /*bf00*/  @P1 LDC.64 R12, c[0x0][0x9e8] ;  /* 0x00027a00ff0c1b82 */ /* 0x000e640000000a00 */
[----:B-1----:R-:W-:-:S05]  /*bf10*/  @P1 IMAD.HI.U32 R12, R210, R12, RZ ;  /* 0x0000000cd20c1227 */ /* 0x002fca00078e00ff */
[----:B------:R-:W-:-:S07]  /*bf20*/  @P1 SHF.R.U32.HI R210, RZ, R13, R12 ;  /* 0x0000000dffd21219 */ /* 0x000fce000001160c */
.L_x_6223:
[----:B------:R-:W-:-:S05]  /*bf30*/  IMAD R210, R210, R8, RZ ;  /* 0x00000008d2d27224 */ /* 0x000fca00078e02ff */
[----:B------:R-:W-:-:S07]  /*bf40*/  VIMNMX R11, R11, R210, !PT ;  /* 0x000000d20b0b7248 */ /* 0x000fce0007fe0100 */
.L_x_6221:
[----:B------:R-:W-:-:S04]  /*bf50*/  VIADD R11, R11, 0xbf ;  /* 0x000000bf0b0b7836 */ /* 0x000fc80000000000 */
[----:B------:R-:W-:-:S05]  /*bf60*/  IMAD.HI R11, R11, 0x2aaaaaab, RZ ;  /* 0x2aaaaaab0b0b7827 */ /* 0x000fca00078e02ff */
[----:B------:R-:W-:-:S04]  /*bf70*/  SHF.R.U32.HI R12, RZ, 0x1f, R11 ;  /* 0x0000001fff0c7819 */ /* 0x000fc8000001160b */
[----:B------:R-:W-:-:S04]  /*bf80*/  LEA.HI.SX32 R12, R11, R12, 0x1b ;  /* 0x0000000c0b0c7211 */ /* 0x000fc800078fdaff */
[----:B------:R-:W-:-:S04]  /*bf90*/  VIMNMX R14, R23, R12, !PT ;  /* 0x0000000c170e7248 */ /* 0x000fc80007fe0100 */
[----:B------:R-:W-:-:S13]  /*bfa0*/  ISETP.GE.AND P1, PT, R3, R14, PT ;  /* 0x0000000e0300720c */ /* 0x000fda0003f26270 */
[----:B------:R-:W-:Y:S05]  /*bfb0*/  @!P1 BRA `(.L_x_6224) ;  /* 0x0000003000dc9947 */ /* 0x000fea0003800000 */
[----:B------:R-:W-:Y:S02]  /*bfc0*/  IMAD.MOV.U32 R11, RZ, RZ, R10 ;  /* 0x000000ffff0b7224 */ /* 0x000fe400078e000a */
[----:B------:R-:W-:Y:S02]  /*bfd0*/  IMAD.MOV.U32 R12, RZ, RZ, R9 ;  /* 0x000000ffff0c7224 */ /* 0x000fe400078e0009 */
[----:B------:R-:W-:-:S07]  /*bfe0*/  IMAD.MOV.U32 R13, RZ, RZ, R17 ;  /* 0x000000ffff0d7224 */ /* 0x000fce00078e0011 */
.L_x_6234:
[----:B------:R-:W-:Y:S01]  /*bff0*/  ISETP.NE.AND P2, PT, RZ, UR41, PT ;  /* 0x00000029ff007c0c */ /* 0x000fe2000bf45270 */
[----:B------:R-:W-:-:S04]  /*c000*/  UISETP.NE.AND UP0, UPT, UR38, 0x1, UPT ;  /* 0x000000012600788c */ /* 0x000fc8000bf05270 */
[----:B------:R-:W-:-:S06]  /*c010*/  USEL UR6, URZ, 0x1, UP0 ;  /* 0x000000013f067887 */ /* 0x000fcc0008000000 */
[----:B------:R-:W-:Y:S02]  /*c020*/  LOP3.LUT R17, R13, UR6, RZ, 0x3c, !PT ;  /* 0x000000060d117c12 */ /* 0x000fe4000f8e3cff */
[----:B------:R-:W-:Y:S05]  /*c030*/  @P2 BRA `(.L_x_6225) ;  /* 0x0000000000342947 */ /* 0x000fea0003800000 */
[----:B------:R-:W-:Y:S05]  /*c040*/  @!P0 BRA `(.L_x_6226) ;  /* 0x0000000000048947 */ /* 0x000fea0003800000 */
[----:B------:R-:W-:Y:S01]  /*c050*/  BPT.TRAP 0x1 ;  /* 0x000000040000795c */ /* 0x000fe20000300000 */
.L_x_6226:
        /* <DEDUP_REMOVED lines=8> */
.L_x_6227:
[----:B--2---:R-:W-:Y:S05]  /*c0e0*/  @P1 BRA `(.L_x_6225) ;  /* 0x0000000000081947 */ /* 0x004fea0003800000 */
[----:B------:R-:W2:Y:S02]  /*c0f0*/  SYNCS.PHASECHK.TRANS64.TRYWAIT P1, [UR6+0x28830], R9 ;  /* 0x02883009ff0075a7 */ /* 0x000ea40008020146 */
[----:B--2---:R-:W-:Y:S05]  /*c100*/  @!P1 BRA `(.L_x_6228) ;  /* 0x000000e400b49947 */ /* 0x004fea0003800000 */
.L_x_6225:
[----:B--2---:R-:W2:Y:S01]  /*c110*/  S2R R10, SR_TID.X ;  /* 0x00000000000a7919 */ /* 0x004ea20000002100 */
[----:B------:R-:W-:Y:S01]  /*c120*/  UIADD3 UR22, UR38, 0x1, URZ ;  /* 0x0000000126167890 */ /* 0x000fe2000fffe03f */
[----:B------:R-:W-:Y:S01]  /*c130*/  UMOV UR15, 0x40000040 ;  /* 0x40000040000f7882 */ /* 0x000fe20000000000 */
[----:B------:R-:W-:Y:S02]  /*c140*/  UMOV UR19, 0x40000040 ;  /* 0x4000004000137882 */ /* 0x000fe40000000000 */
[----:B------:R-:W-:Y:S01]  /*c150*/  UISETP.NE.AND UP0, UPT, UR22, 0x2, UPT ;  /* 0x000000021600788c */ /* 0x000fe2000bf05270 */
[----:B------:R-:W-:Y:S01]  /*c160*/  UMOV UR7, 0x40000040 ;  /* 0x4000004000077882 */ /* 0x000fe20000000000 */
[----:B------:R-:W-:Y:S02]  /*c170*/  UMOV UR11, 0x40000040 ;  /* 0x40000040000b7882 */ /* 0x000fe40000000000 */
[----:B------:R-:W-:-:S04]  /*c180*/  USEL UR22, UR22, URZ, UP0 ;  /* 0x0000003f16167287 */ /* 0x000fc80008000000 */
[----:B------:R-:W-:-:S04]  /*c190*/  UIMAD UR14, UR22, 0x600, UR20 ;  /* 0x00000600160e78a4 */ /* 0x000fc8000f8e0214 */
[----:B------:R-:W-:Y:S02]  /*c1a0*/  UIADD3 UR18, UR14, 0x2, URZ ;  /* 0x000000020e127890 */ /* 0x000fe4000fffe03f */
[----:B------:R-:W-:Y:S02]  /*c1b0*/  UIADD3 UR6, UR14, 0x4, URZ ;  /* 0x000000040e067890 */ /* 0x000fe4000fffe03f */
[----:B------:R-:W-:Y:S01]  /*c1c0*/  UIADD3 UR10, UR14, 0x6, URZ ;  /* 0x000000060e0a7890 */ /* 0x000fe2000fffe03f */
        /* <DEDUP_REMOVED lines=18> */
.L_x_6230:
[----:B------:R-:W-:Y:S01]  /*c2f0*/  ULEA UR6, UR38, UR39, 0x3 ;  /* 0x0000002726067291 */ /* 0x000fe2000f8e183f */
[----:B------:R-:W-:-:S08]  /*c300*/  SHF.L.U32 R9, R13, 0x1f, RZ ;  /* 0x0000001f0d097819 */ /* 0x000fd000000006ff */
[----:B------:R1:W2:Y:S01]  /*c310*/  SYNCS.PHASECHK.TRANS64.TRYWAIT P1, [UR6+0x28850], R9 ;  /* 0x02885009ff0075a7 */ /* 0x0002a20008020146 */
[----:B------:R-:W-:Y:S05]  /*c320*/  @!P0 BRA `(.L_x_6231) ;  /* 0x0000000000048947 */ /* 0x000fea0003800000 */
[----:B------:R-:W-:Y:S01]  /*c330*/  BPT.TRAP 0x1 ;  /* 0x000000040000795c */ /* 0x000fe20000300000 */
.L_x_6231:
[----:B--2---:R-:W-:Y:S05]  /*c340*/  @P1 BRA `(.L_x_6229) ;  /* 0x0000000000081947 */ /* 0x004fea0003800000 */
[----:B------:R-:W2:Y:S02]  /*c350*/  SYNCS.PHASECHK.TRANS64.TRYWAIT P1, [UR6+0x28850], R9 ;  /* 0x02885009ff0075a7 */ /* 0x000ea40008020146 */
[----:B--2---:R-:W-:Y:S05]  /*c360*/  @!P1 BRA `(.L_x_6232) ;  /* 0x000000e400349947 */ /* 0x004fea0003800000 */
.L_x_6229:
[----:B------:R-:W-:Y:S01]  /*c370*/  UIADD3 UR6, UR39, 0x400, URZ ;  /* 0x0000040027067890 */ /* 0x000fe2000fffe03f */
[----:B------:R-:W-:Y:S01]  /*c380*/  WARPGROUP.ARRIVE ;  /* 0x00000000000079c5 */ /* 0x000fe20000000000 */
[----:B------:R-:W-:Y:S01]  /*c390*/  UMOV UR7, 0x80000020 ;  /* 0x8000002000077882 */ /* 0x000fe20000000000 */
[----:B------:R-:W-:Y:S01]  /*c3a0*/  UMOV UR11, 0x80000020 ;  /* 0x80000020000b7882 */ /* 0x000fe20000000000 */
[----:B------:R-:W-:Y:S01]  /*c3b0*/  USHF.R.U32.HI UR6, URZ, 0x4, UR6 ;  /* 0x000000043f067899 */ /* 0x000fe20008011606 */
[C---:B------:R-:W-:Y:S01]  /*c3c0*/  FMUL.FTZ R13, R0.reuse, R24 ;  /* 0x00000018000d7220 */ /* 0x040fe20000410000 */
[C---:B------:R-:W-:Y:S01]  /*c3d0*/  FMUL.FTZ R15, R0.reuse, R25 ;  /* 0x00000019000f7220 */ /* 0x040fe20000410000 */
[C---:B------:R-:W-:Y:S01]  /*c3e0*/  FMUL.FTZ R20, R0.reuse, R26 ;  /* 0x0000001a00147220 */ /* 0x040fe20000410000 */
[----:B------:R-:W-:Y:S01]  /*c3f0*/  ULOP3.LUT UR6, UR6, 0x3fff, URZ, 0xc0, !UPT ;  /* 0x00003fff06067892 */ /* 0x000fe2000f8ec03f */
[C---:B------:R-:W-:Y:S01]  /*c400*/  FMUL.FTZ R24, R0.reuse, R28 ;  /* 0x0000001c00187220 */ /* 0x040fe20000410000 */
[C---:B------:R-:W-:Y:S01]  /*c410*/  FMUL.FTZ R21, R0.reuse, R27 ;  /* 0x0000001b00157220 */ /* 0x040fe20000410000 */
[----:B------:R-:W2:Y:S01]  /*c420*/  MUFU.TANH R13, R13 ;  /* 0x0000000d000d7308 */ /* 0x000ea20000002400 */
[----:B------:R-:W-:Y:S01]  /*c430*/  ULOP3.LUT UR6, UR6, 0x10000, URZ, 0xfc, !UPT ;  /* 0x0001000006067892 */ /* 0x000fe2000f8efc3f */
[C---:B------:R-:W-:Y:S01]  /*c440*/  FMUL.FTZ R25, R0.reuse, R29 ;  /* 0x0000001d00197220 */ /* 0x040fe20000410000 */
[C---:B------:R-:W-:Y:S01]  /*c450*/  FMUL.FTZ R26, R0.reuse, R30 ;  /* 0x0000001e001a7220 */ /* 0x040fe20000410000 */
[C---:B------:R-:W-:Y:S01]  /*c460*/  FMUL.FTZ R28, R0.reuse, R32 ;  /* 0x00000020001c7220 */ /* 0x040fe20000410000 */
[----:B------:R-:W-:Y:S01]  /*c470*/  UIMAD UR6, UR38, 0x600, UR6 ;  /* 0x00000600260678a4 */ /* 0x000fe2000f8e0206 */
[C---:B------:R-:W-:Y:S01]  /*c480*/  FMUL.FTZ R27, R0.reuse, R31 ;  /* 0x0000001f001b7220 */ /* 0x040fe20000410000 */
[C---:B------:R-:W-:Y:S01]  /*c490*/  FMUL.FTZ R29, R0.reuse, R33 ;  /* 0x00000021001d7220 */ /* 0x040fe20000410000 */
[----:B------:R-:W1:Y:S01]  /*c4a0*/  MUFU.TANH R15, R15 ;  /* 0x0000000f000f7308 */ /* 0x000e620000002400 */
[----:B------:R-:W-:Y:S01]  /*c4b0*/  UIADD3 UR10, UR6, 0x2, URZ ;  /* 0x00000002060a7890 */ /* 0x000fe2000fffe03f */
[C---:B------:R-:W-:Y:S01]  /*c4c0*/  FMUL.FTZ R32, R0.reuse, R36 ;  /* 0x0000002400207220 */ /* 0x040fe20000410000 */
[C---:B------:R-:W-:Y:S01]  /*c4d0*/  FMUL.FTZ R30, R0.reuse, R34 ;  /* 0x00000022001e7220 */ /* 0x040fe20000410000 */
[C---:B------:R-:W-:Y:S01]  /*c4e0*/  FMUL.FTZ R36, R0.reuse, R40 ;  /* 0x0000002800247220 */ /* 0x040fe20000410000 */
[C---:B------:R-:W-:Y:S01]  /*c4f0*/  FMUL.FTZ R40, R0.reuse, R44 ;  /* 0x0000002c00287220 */ /* 0x040fe20000410000 */
[----:B------:R-:W-:Y:S01]  /*c500*/  QGMMA.64x128x32.F32.E4M3.E4M3 R120, R204, gdesc[UR4], R120, gsb0 ;  /* 0x01e00004cc787df3 */ /* 0x000fe20008000878 */
[C---:B------:R-:W-:Y:S01]  /*c510*/  FMUL.FTZ R44, R0.reuse, R48 ;  /* 0x00000030002c7220 */ /* 0x040fe20000410000 */
[----:B------:R-:W3:Y:S01]  /*c520*/  MUFU.TANH R20, R20 ;  /* 0x0000001400147308 */ /* 0x000ee20000002400 */
        /* <DEDUP_REMOVED lines=107> */
[----:B------:R-:W-:Y:S01]  /*cbe0*/  FMUL.FTZ R119, R0, R119 ;  /* 0x0000007700777220 */ /* 0x000fe20000410000 */
[----:B------:R-:W-:Y:S01]  /*cbf0*/  UMOV UR7, 0x80000020 ;  /* 0x8000002000077882 */ /* 0x000fe20000000000 */
[----:B------:R-:W1:Y:S02]  /*cc00*/  S2R R210, SR_TID.X ;  /* 0x0000000000d27919 */ /* 0x000e640000002100 */
[----:B------:R-:W4:Y:S01]  /*cc10*/  MUFU.TANH R35, R35 ;  /* 0x0000002300237308 */ /* 0x000f220000002400 */
[----:B---3--:R-:W-:-:S07]  /*cc20*/  FMNMX.FTZ R10, R34, R9, !PT ;  /* 0x00000009220a7209 */ /* 0x008fce0007810000 */
[----:B------:R-:W3:Y:S01]  /*cc30*/  MUFU.TANH R37, R37 ;  /* 0x0000002500257308 */ /* 0x000ee20000002400 */
[----:B--2---:R-:W-:-:S07]  /*cc40*/  FMNMX.FTZ R68, R36, R68, !PT ;  /* 0x0000004424447209 */ /* 0x004fce0007810000 */
[----:B------:R-:W2:Y:S01]  /*cc50*/  MUFU.TANH R38, R38 ;  /* 0x0000002600267308 */ /* 0x000ea20000002400 */
[----:B----4-:R-:W-:-:S07]  /*cc60*/  FMNMX.FTZ R9, R35, R10, !PT ;  /* 0x0000000a23097209 */ /* 0x010fce0007810000 */
[----:B------:R-:W4:Y:S01]  /*cc70*/  MUFU.TANH R40, R40 ;  /* 0x0000002800287308 */ /* 0x000f220000002400 */
[----:B---3--:R-:W-:Y:S01]  /*cc80*/  FMNMX.FTZ R68, R37, R68, !PT ;  /* 0x0000004425447209 */ /* 0x008fe20007810000 */
[----:B------:R-:W-:Y:S02]  /*cc90*/  WARPGROUP.DEPBAR.LE gsb0, 0x0 ;  /* 0x00008000000079c5 */ /* 0x000fe40000010000 */
[----:B------:R-:W-:Y:S01]  /*cca0*/  WARPGROUP.ARRIVE ;  /* 0x00000000000079c5 */ /* 0x000fe20000000000 */
[----:B-1----:R-:W-:-:S03]  /*ccb0*/  SHF.R.U32.HI R210, RZ, 0x7, R210 ;  /* 0x00000007ffd27819 */ /* 0x002fc600000116d2 */
[----:B------:R-:W1:Y:S01]  /*ccc0*/  MUFU.TANH R39, R39 ;  /* 0x0000002700277308 */ /* 0x000e620000002400 */
[----:B--2---:R-:W-:Y:S01]  /*ccd0*/  FMNMX.FTZ R10, R38, R9, !PT ;  /* 0x00000009260a7209 */ /* 0x004fe20007810000 */
[----:B------:R-:W-:Y:S01]  /*cce0*/  QGMMA.64x128x32.F32.E4M3.E4M3 R120, R200, gdesc[UR8], R120, gsb0 ;  /* 0x01e00008c8787df3 */ /* 0x000fe20008000878 */
[----:B------:R-:W-:Y:S01]  /*ccf0*/  UIADD3 UR10, UR6, 0x200, URZ ;  /* 0x00000200060a7890 */ /* 0x000fe2000fffe03f */
[----:B------:R-:W-:-:S04]  /*cd00*/  UMOV UR11, 0x80000020 ;  /* 0x80000020000b7882 */ /* 0x000fc80000000000 */
        /* <DEDUP_REMOVED lines=36> */
[----:B------:R-:W-:Y:S02]  /*cf50*/  WARPGROUP.DEPBAR.LE gsb0, 0x0 ;  /* 0x00008000000079c5 */ /* 0x000fe40000010000 */
[----:B------:R-:W-:-:S04]  /*cf60*/  WARPGROUP.ARRIVE ;  /* 0x00000000000079c5 */ /* 0x000fc80000000000 */
[----:B------:R-:W2:Y:S01]  /*cf70*/  MUFU.TANH R60, R60 ;  /* 0x0000003c003c7308 */ /* 0x000ea20000002400 */
[----:B---3--:R-:W-:Y:S01]  /*cf80*/  FMNMX.FTZ R68, R57, R68, !PT ;  /* 0x0000004439447209 */ /* 0x008fe20007810000 */
[----:B------:R-:W-:Y:S01]  /*cf90*/  QGMMA.64x128x32.F32.E4M3.E4M3 R120, R196, gdesc[UR8], R120, gsb0 ;  /* 0x01e00008c4787df3 */ /* 0x000fe20008000878 */
[----:B------:R-:W-:Y:S01]  /*cfa0*/  UIADD3 UR10, UR6, 0x202, URZ ;  /* 0x00000202060a7890 */ /* 0x000fe2000fffe03f */
[----:B------:R-:W-:-:S04]  /*cfb0*/  UMOV UR11, 0x80000020 ;  /* 0x80000020000b7882 */ /* 0x000fc80000000000 */
        /* <DEDUP_REMOVED lines=39> */
[----:B-1----:R-:W-:Y:S01]  /*d230*/  FMNMX.FTZ R10, R79, R10, !PT ;  /* 0x0000000a4f0a7209 */ /* 0x002fe20007810000 */
[----:B------:R-:W-:-:S04]  /*d240*/  UIADD3 UR10, UR6, 0x400, URZ ;  /* 0x00000400060a7890 */ /* 0x000fc8000fffe03f */
[----:B------:R-:W1:Y:S01]  /*d250*/  MUFU.TANH R223, R223 ;  /* 0x000000df00df7308 */ /* 0x000e620000002400 */
[----:B------:R-:W-:Y:S01]  /*d260*/  UMOV UR11, 0x80000020 ;  /* 0x80000020000b7882 */ /* 0x000fe20000000000 */
[----:B------:R-:W-:-:S06]  /*d270*/  UIADD3 UR6, UR6, 0x402, URZ ;  /* 0x0000040206067890 */ /* 0x000fcc000fffe03f */
        /* <DEDUP_REMOVED lines=38> */
[----:B------:R-:W-:Y:S06]  /*d4e0*/  QGMMA.64x128x32.F32.E4M3.E4M3 R120, R188, gdesc[UR8], R120, gsb0 ;  /* 0x01e00008bc787df3 */ /* 0x000fec0008000878 */
        /* <DEDUP_REMOVED lines=40> */
[----:B------:R-:W-:Y:S01]  /*d770*/  QGMMA.64x128x32.F32.E4M3.E4M3 R120, R184, gdesc[UR4], R120, gsb0 ;  /* 0x01e00004b8787df3 */ /* 0x000fe20008000878 */
[----:B-1----:R-:W-:-:S03]  /*d780*/  FMNMX.FTZ R10, R90, R9, !PT ;  /* 0x000000095a0a7209 */ /* 0x002fc60007810000 */
[----:B------:R-:W1:Y:S01]  /*d790*/  SHFL.BFLY PT, R9, R92, 0x2, 0x1f ;  /* 0x0c401f005c097f89 */ /* 0x000e6200000e0000 */
[----:B---3--:R-:W-:-:S05]  /*d7a0*/  FMNMX.FTZ R10, R119, R10, !PT ;  /* 0x0000000a770a7209 */ /* 0x008fca0007810000 */
[----:B------:R-:W2:Y:S01]  /*d7b0*/  SHFL.BFLY PT, R68, R10, 0x2, 0x1f ;  /* 0x0c401f000a447f89 */ /* 0x000ea200000e0000 */
[----:B-1----:R-:W-:-:S05]  /*d7c0*/  FMNMX.FTZ R94, R92, R9, !PT ;  /* 0x000000095c5e7209 */ /* 0x002fca0007810000 */
[----:B------:R-:W1:Y:S01]  /*d7d0*/  SHFL.BFLY PT, R9, R94, 0x1, 0x1f ;  /* 0x0c201f005e097f89 */ /* 0x000e6200000e0000 */
[----:B--2---:R-:W-:Y:S02]  /*d7e0*/  FMNMX.FTZ R96, R10, R68, !PT ;  /* 0x000000440a607209 */ /* 0x004fe40007810000 */
[----:B------:R-:W2:Y:S03]  /*d7f0*/  LDC R68, c[0x0][0x988] ;  /* 0x00026200ff447b82 */ /* 0x000ea60000000800 */
[----:B------:R-:W3:Y:S01]  /*d800*/  SHFL.BFLY PT, R98, R96, 0x1, 0x1f ;  /* 0x0c201f0060627f89 */ /* 0x000ee200000e0000 */
[----:B-1----:R-:W-:-:S05]  /*d810*/  FMNMX.FTZ R9, R94, R9, !PT ;  /* 0x000000095e097209 */ /* 0x002fca0007810000 */
[C---:B------:R-:W-:Y:S01]  /*d820*/  FADD.FTZ R12, -R9.reuse, R12 ;  /* 0x0000000c090c7221 */ /* 0x040fe20000010100 */
[----:B--2---:R-:W-:-:S03]  /*d830*/  FFMA.FTZ R92, R9, R68, -8 ;  /* 0xc1000000095c7423 */ /* 0x004fc60000010044 */
[----:B------:R-:W-:Y:S01]  /*d840*/  FMUL.FTZ R12, R12, R68 ;  /* 0x000000440c0c7220 */ /* 0x000fe20000410000 */
[----:B---3--:R-:W-:Y:S01]  /*d850*/  FMNMX.FTZ R10, R96, R98, !PT ;  /* 0x00000062600a7209 */ /* 0x008fe20007810000 */
[-CC-:B------:R-:W-:Y:S01]  /*d860*/  FFMA.FTZ R108, R97, R68.reuse, -R92.reuse ;  /* 0x00000044616c7223 */ /* 0x180fe2000001085c */
[----:B------:R-:W-:-:S01]  /*d870*/  FFMA.FTZ R97, R105, R68, -R92 ;  /* 0x0000004469617223 */ /* 0x000fc2000001085c */
[-CC-:B------:R-:W-:Y:S01]  /*d880*/  FFMA.FTZ R105, R113, R68.reuse, -R92.reuse ;  /* 0x0000004471697223 */ /* 0x180fe2000001085c */
[----:B------:R-:W-:-:S01]  /*d890*/  FFMA.FTZ R13, R13, R68, -R92 ;  /* 0x000000440d0d7223 */ /* 0x000fc2000001085c */
[C---:B------:R-:W-:Y:S01]  /*d8a0*/  FADD.FTZ R11, -R10.reuse, R11 ;  /* 0x0000000b0a0b7221 */ /* 0x040fe20000010100 */
[----:B------:R-:W-:-:S01]  /*d8b0*/  FFMA.FTZ R113, R10, R68, -8 ;  /* 0xc10000000a717423 */ /* 0x000fc20000010044 */
[-C--:B------:R-:W-:Y:S01]  /*d8c0*/  FFMA.FTZ R94, R15, R68.reuse, -R92 ;  /* 0x000000440f5e7223 */ /* 0x080fe2000001085c */
[----:B------:R-:W-:Y:S01]  /*d8d0*/  MUFU.EX2 R12, R12 ;  /* 0x0000000c000c7308 */ /* 0x000fe20000000800 */
[-C--:B------:R-:W-:Y:S01]  /*d8e0*/  FMUL.FTZ R11, R11, R68.reuse ;  /* 0x000000440b0b7220 */ /* 0x080fe20000410000 */
[-CC-:B------:R-:W-:Y:S01]  /*d8f0*/  FFMA.FTZ R20, R20, R68.reuse, -R113.reuse ;  /* 0x0000004414147223 */ /* 0x180fe20000010871 */
        /* <DEDUP_REMOVED lines=19> */
[-CC-:B------:R-:W-:Y:S01]  /*da30*/  FFMA.FTZ R36, R37, R68.reuse, -R92.reuse ;  /* 0x0000004425247223 */ /* 0x180fe2000001085c */
[----:B------:R-:W-:-:S01]  /*da40*/  FFMA.FTZ R93, R101, R68, -R92 ;  /* 0x00000044655d7223 */ /* 0x000fc2000001085c */
[----:B------:R-:W2:Y:S01]  /*da50*/  MUFU.EX2 R20, R20 ;  /* 0x0000001400147308 */ /* 0x000ea20000000800 */
[----:B-1----:R-:W-:-:S01]  /*da60*/  FFMA.FTZ R7, R12, R7, R13 ;  /* 0x000000070c077223 */ /* 0x002fc2000001000d */
[-C--:B------:R-:W-:Y:S01]  /*da70*/  FFMA.FTZ R101, R109, R68.reuse, -R92 ;  /* 0x000000446d657223 */ /* 0x080fe2000001085c */
[----:B------:R-:W-:-:S01]  /*da80*/  FFMA.FTZ R39, R39, R68, -R113 ;  /* 0x0000004427277223 */ /* 0x000fc20000010871 */
[-CC-:B------:R-:W-:Y:S01]  /*da90*/  FFMA.FTZ R109, R117, R68.reuse, -R92.reuse ;  /* 0x00000044756d7223 */ /* 0x180fe2000001085c */
        /* <DEDUP_REMOVED lines=20> */
[----:B-1----:R-:W-:-:S01]  /*dbe0*/  FADD.FTZ R112, R94, R7 ;  /* 0x000000075e707221 */ /* 0x002fc20000010000 */
[-C--:B------:R-:W-:Y:S01]  /*dbf0*/  FFMA.FTZ R53, R56, R68.reuse, -R92 ;  /* 0x0000004438357223 */ /* 0x080fe2000001085c */
[----:B------:R-:W-:-:S01]  /*dc00*/  FFMA.FTZ R58, R58, R68, -R113 ;  /* 0x000000443a3a7223 */ /* 0x000fc20000010871 */
[-C--:B------:R-:W-:Y:S01]  /*dc10*/  FFMA.FTZ R56, R57, R68.reuse, -R92 ;  /* 0x0000004439387223 */ /* 0x080fe2000001085c */
[----:B------:R-:W-:-:S01]  /*dc20*/  FFMA.FTZ R59, R59, R68, -R113 ;  /* 0x000000443b3b7223 */ /* 0x000fc20000010871 */
[-C--:B------:R-:W-:Y:S01]  /*dc30*/  FFMA.FTZ R57, R60, R68.reuse, -R92 ;  /* 0x000000443c397223 */ /* 0x080fe2000001085c */
[----:B------:R-:W-:-:S01]  /*dc40*/  FFMA.FTZ R62, R62, R68, -R113 ;  /* 0x000000443e3e7223 */ /* 0x000fc20000010871 */
[----:B------:R-:W1:Y:S01]  /*dc50*/  MUFU.EX2 R26, R26 ;  /* 0x0000001a001a7308 */ /* 0x000e620000000800 */
        /* <DEDUP_REMOVED lines=8> */
[----:B--2---:R-:W-:-:S01]  /*dce0*/  FADD.FTZ R79, R15, R112 ;  /* 0x000000700f4f7221 */ /* 0x004fc20000010000 */
[-C--:B------:R-:W-:Y:S01]  /*dcf0*/  FFMA.FTZ R65, R69, R68.reuse, -R92 ;  /* 0x0000004445417223 */ /* 0x080fe2000001085c */
        /* <DEDUP_REMOVED lines=22> */
[----:B--2---:R-:W-:-:S01]  /*de60*/  FADD.FTZ R7, R27, R6 ;  /* 0x000000061b077221 */ /* 0x004fc20000010000 */
[-CC-:B------:R-:W-:Y:S01]  /*de70*/  FFMA.FTZ R92, R75, R68.reuse, -R113.reuse ;  /* 0x000000444b5c7223 */ /* 0x180fe20000010871 */
[----:B------:R-:W-:-:S01]  /*de80*/  FFMA.FTZ R75, R219, R68, -R113 ;  /* 0x00000044db4b7223 */ /* 0x000fc20000010871 */
[----:B------:R-:W-:Y:S01]  /*de90*/  FFMA.FTZ R79, R223, R68, -R113 ;  /* 0x00000044df4f7223 */ /* 0x000fe20000010871 */
[----:B------:R-:W-:-:S02]  /*dea0*/  WARPGROUP.DEPBAR.LE gsb0, 0x0 ;  /* 0x00008000000079c5 */ /* 0x000fc40000010000 */
[----:B------:R-:W-:Y:S01]  /*deb0*/  IADD3 R185, -R210, 0xb, RZ ;  /* 0x0000000bd2b97810 */ /* 0x000fe20007ffe1ff */
[----:B------:R-:W2:Y:S01]  /*dec0*/  MUFU.EX2 R28, R28 ;  /* 0x0000001c001c7308 */ /* 0x000ea20000000800 */
[----:B-1----:R-:W-:-:S01]  /*ded0*/  FADD.FTZ R117, R25, R112 ;  /* 0x0000007019757221 */ /* 0x002fc20000010000 */
[-CC-:B------:R-:W-:Y:S01]  /*dee0*/  FFMA.FTZ R112, R83, R68.reuse, -R113.reuse ;  /* 0x0000004453707223 */ /* 0x180fe20000010871 */
[----:B------:R-:W1:Y:S01]  /*def0*/  S2R R210, SR_TID.X ;  /* 0x0000000000d27919 */ /* 0x000e620000002100 */
[----:B------:R-:W-:-:S01]  /*df00*/  FFMA.FTZ R70, R70, R68, -R113 ;  /* 0x0000004446467223 */ /* 0x000fc20000010871 */
[-CC-:B------:R-:W-:Y:S01]  /*df10*/  FFMA.FTZ R74, R74, R68.reuse, -R113.reuse ;  /* 0x000000444a4a7223 */ /* 0x180fe20000010871 */
[----:B------:R-:W-:-:S01]  /*df20*/  FFMA.FTZ R78, R78, R68, -R113 ;  /* 0x000000444e4e7223 */ /* 0x000fc20000010871 */
[----:B------:R-:W-:Y:S01]  /*df30*/  FFMA.FTZ R82, R82, R68, -R113 ;  /* 0x0000004452527223 */ /* 0x000fe20000010871 */
[----:B------:R-:W4:Y:S01]  /*df40*/  MUFU.EX2 R31, R31 ;  /* 0x0000001f001f7308 */ /* 0x000f220000000800 */
[----:B---3--:R-:W-:-:S01]  /*df50*/  FADD.FTZ R6, R30, R7 ;  /* 0x000000071e067221 */ /* 0x008fc20000010000 */
[-CC-:B------:R-:W-:Y:S01]  /*df60*/  FFMA.FTZ R111, R111, R68.reuse, -R113.reuse ;  /* 0x000000446f6f7223 */ /* 0x180fe20000010871 */
[----:B------:R-:W-:-:S01]  /*df70*/  FFMA.FTZ R86, R86, R68, -R113 ;  /* 0x0000004456567223 */ /* 0x000fc20000010871 */
[----:B------:R-:W-:-:S04]  /*df80*/  FFMA.FTZ R90, R90, R68, -R113 ;  /* 0x000000445a5a7223 */ /* 0x000fc80000010871 */
[----:B------:R-:W3:Y:S01]  /*df90*/  MUFU.EX2 R29, R29 ;  /* 0x0000001d001d7308 */ /* 0x000ee20000000800 */
[----:B--2---:R-:W-:-:S07]  /*dfa0*/  FADD.FTZ R114, R28, R117 ;  /* 0x000000751c727221 */ /* 0x004fce0000010000 */
[----:B------:R-:W2:Y:S01]  /*dfb0*/  MUFU.EX2 R34, R34 ;  /* 0x0000002200227308 */ /* 0x000ea20000000800 */
[----:B----4-:R-:W-:-:S07]  /*dfc0*/  FADD.FTZ R7, R31, R6 ;  /* 0x000000061f077221 */ /* 0x010fce0000010000 */
[----:B------:R-:W4:Y:S01]  /*dfd0*/  MUFU.EX2 R32, R32 ;  /* 0x0000002000207308 */ /* 0x000f220000000800 */
[----:B---3--:R-:W-:-:S01]  /*dfe0*/  FADD.FTZ R83, R29, R114 ;  /* 0x000000721d537221 */ /* 0x008fc20000010000 */
[----:B-1----:R-:W-:-:S06]  /*dff0*/  LOP3.LUT P1, RZ, R210, 0x7f, RZ, 0xc0, !PT ;  /* 0x0000007fd2ff7812 */ /* 0x002fcc000782c0ff */
[----:B------:R-:W1:Y:S01]  /*e000*/  MUFU.EX2 R35, R35 ;  /* 0x0000002300237308 */ /* 0x000e620000000800 */
[----:B--2---:R-:W-:-:S07]  /*e010*/  FADD.FTZ R6, R34, R7 ;  /* 0x0000000722067221 */ /* 0x004fce0000010000 */
[----:B------:R-:W2:Y:S01]  /*e020*/  MUFU.EX2 R33, R33 ;  /* 0x0000002100217308 */ /* 0x000ea20000000800 */
[----:B----4-:R-:W-:-:S01]  /*e030*/  FADD.FTZ R114, R32, R83 ;  /* 0x0000005320727221 */ /* 0x010fc20000010000 */
        /* <DEDUP_REMOVED lines=127> */
[-CC-:B------:R-:W-:Y:S01]  /*e830*/  FFMA.FTZ R107, R115, R68.reuse, -R113.reuse ;  /* 0x00000044736b7223 */ /* 0x180fe20000010871 */
[----:B------:R-:W-:-:S05]  /*e840*/  FFMA.FTZ R113, R119, R68, -R113 ;  /* 0x0000004477717223 */ /* 0x000fca0000010871 */
        /* <DEDUP_REMOVED lines=10> */
[----:B-1----:R-:W-:-:S01]  /*e8f0*/  FADD.FTZ R7, R93, R6 ;  /* 0x000000065d077221 */ /* 0x002fc20000010000 */
[----:B------:R-:W-:-:S05]  /*e900*/  @!P1 LEA R6, R117, UR39, 0x3 ;  /* 0x0000002775069c11 */ /* 0x000fca000f8e18ff */
[----:B------:R-:W-:Y:S01]  /*e910*/  @!P1 VIADD R6, R6, 0x28840 ;  /* 0x0002884006069836 */ /* 0x000fe20000000000 */
[----:B------:R-:W1:Y:S01]  /*e920*/  MUFU.EX2 R78, R78 ;  /* 0x0000004e004e7308 */ /* 0x000e620000000800 */
[----:B--2---:R-:W-:-:S03]  /*e930*/  FADD.FTZ R115, R99, R184 ;  /* 0x000000b863737221 */ /* 0x004fc60000010000 */
[----:B------:R-:W-:Y:S01]  /*e940*/  @!P1 PRMT R6, RZ, 0x654, R6 ;  /* 0x00000654ff069816 */ /* 0x000fe20000000006 */
[----:B------:R2:W-:Y:S06]  /*e950*/  BAR.ARV R185, 0x100 ;  /* 0x000400b90000751d */ /* 0x0005ec0000002000 */
[----:B------:R-:W4:Y:S01]  /*e960*/  MUFU.EX2 R97, R97 ;  /* 0x0000006100617308 */ /* 0x000f220000000800 */
[----:B---3--:R-:W-:-:S01]  /*e970*/  FADD.FTZ R184, R76, R7 ;  /* 0x000000074cb87221 */ /* 0x008fc20000010000 */
[----:B------:R3:W-:Y:S01]  /*e980*/  @!P1 SYNCS.ARRIVE.TRANS64.RED.A1T0 RZ, [R6+URZ], RZ ;  /* 0x000000ff06ff99a7 */ /* 0x0007e2000810043f */
[----:B-1----:R-:W-:-:S05]  /*e990*/  FADD.FTZ R186, R78, R115 ;  /* 0x000000734eba7221 */ /* 0x002fca0000010000 */
[----:B------:R-:W1:Y:S08]  /*e9a0*/  MUFU.EX2 R103, R103 ;  /* 0x0000006700677308 */ /* 0x000e700000000800 */
[----:B------:R-:W5:Y:S01]  /*e9b0*/  MUFU.EX2 R80, R80 ;  /* 0x0000005000507308 */ /* 0x000f620000000800 */
[----:B----4-:R-:W-:-:S07]  /*e9c0*/  FADD.FTZ R7, R97, R184 ;  /* 0x000000b861077221 */ /* 0x010fce0000010000 */
[----:B------:R-:W4:Y:S01]  /*e9d0*/  MUFU.EX2 R82, R82 ;  /* 0x0000005200527308 */ /* 0x000f220000000800 */
[----:B-1----:R-:W-:-:S07]  /*e9e0*/  FADD.FTZ R115, R103, R186 ;  /* 0x000000ba67737221 */ /* 0x002fce0000010000 */
[----:B------:R-:W1:Y:S01]  /*e9f0*/  MUFU.EX2 R101, R101 ;  /* 0x0000006500657308 */ /* 0x000e620000000800 */
[----:B-----5:R-:W-:-:S07]  /*ea00*/  FADD.FTZ R184, R80, R7 ;  /* 0x0000000750b87221 */ /* 0x020fce0000010000 */
[----:B------:R-:W5:Y:S01]  /*ea10*/  MUFU.EX2 R111, R111 ;  /* 0x0000006f006f7308 */ /* 0x000f620000000800 */
[----:B----4-:R-:W-:-:S07]  /*ea20*/  FADD.FTZ R186, R82, R115 ;  /* 0x0000007352ba7221 */ /* 0x010fce0000010000 */
[----:B------:R-:W3:Y:S01]  /*ea30*/  MUFU.EX2 R84, R84 ;  /* 0x0000005400547308 */ /* 0x000ee20000000800 */
[----:B-1----:R-:W-:-:S07]  /*ea40*/  FADD.FTZ R7, R101, R184 ;  /* 0x000000b865077221 */ /* 0x002fce0000010000 */
[----:B------:R-:W-:Y:S01]  /*ea50*/  MUFU.EX2 R86, R86 ;  /* 0x0000005600567308 */ /* 0x000fe20000000800 */
[----:B-----5:R-:W-:-:S07]  /*ea60*/  FADD.FTZ R115, R111, R186 ;  /* 0x000000ba6f737221 */ /* 0x020fce0000010000 */
[----:B------:R-:W1:Y:S01]  /*ea70*/  MUFU.EX2 R105, R105 ;  /* 0x0000006900697308 */ /* 0x000e620000000800 */
[----:B---3--:R-:W-:-:S07]  /*ea80*/  FADD.FTZ R6, R84, R7 ;  /* 0x0000000754067221 */ /* 0x008fce0000010000 */
[----:B------:R-:W-:Y:S08]  /*ea90*/  MUFU.EX2 R107, R107 ;  /* 0x0000006b006b7308 */ /* 0x000ff00000000800 */
[----:B------:R-:W3:Y:S01]  /*eaa0*/  MUFU.EX2 R88, R88 ;  /* 0x0000005800587308 */ /* 0x000ee20000000800 */
[----:B-1----:R-:W-:-:S07]  /*eab0*/  FADD.FTZ R7, R105, R6 ;  /* 0x0000000669077221 */ /* 0x002fce0000010000 */
[----:B------:R1:W4:Y:S08]  /*eac0*/  MUFU.EX2 R117, R90 ;  /* 0x0000005a00757308 */ /* 0x0003300000000800 */
[----:B------:R-:W5:Y:S01]  /*ead0*/  MUFU.EX2 R109, R109 ;  /* 0x0000006d006d7308 */ /* 0x000f620000000800 */
[----:B-1----:R-:W-:-:S01]  /*eae0*/  FADD.FTZ R90, R86, R115 ;  /* 0x00000073565a7221 */ /* 0x002fc20000010000 */
[----:B---3--:R-:W-:-:S03]  /*eaf0*/  FADD.FTZ R6, R88, R7 ;  /* 0x0000000758067221 */ /* 0x008fc60000010000 */
[----:B------:R-:W-:-:S03]  /*eb00*/  FADD.FTZ R90, R107, R90 ;  /* 0x0000005a6b5a7221 */ /* 0x000fc60000010000 */
[----:B------:R-:W1:Y:S01]  /*eb10*/  MUFU.EX2 R113, R113 ;  /* 0x0000007100717308 */ /* 0x000e620000000800 */
[----:B----4-:R-:W-:-:S01]  /*eb20*/  FADD.FTZ R90, R117, R90 ;  /* 0x0000005a755a7221 */ /* 0x010fc20000010000 */
[----:B-----5:R-:W-:-:S03]  /*eb30*/  FADD.FTZ R7, R109, R6 ;  /* 0x000000066d077221 */ /* 0x020fc60000010000 */
[----:B-1----:R-:W-:Y:S01]  /*eb40*/  FADD.FTZ R6, R113, R90 ;  /* 0x0000005a71067221 */ /* 0x002fe20000010000 */
[----:B--2---:R-:W-:Y:S06]  /*eb50*/  @!P0 BRA `(.L_x_6233) ;  /* 0x0000000000048947 */ /* 0x004fec0003800000 */
[----:B------:R-:W-:Y:S01]  /*eb60*/  BPT.TRAP 0x1 ;  /* 0x000000040000795c */ /* 0x000fe20000300000 */
.L_x_6233:
        /* <DEDUP_REMOVED lines=123> */
[----:B------:R-:W-:-:S05]  /*f320*/  UMOV UR38, UR22 ;  /* 0x0000001600267c82 */ /* 0x000fca0008000000 */
.L_x_6224:
[----:B------:R-:W-:-:S13]  /*f330*/  ISETP.GE.AND P1, PT, R3, R23, PT ;  /* 0x000000170300720c */ /* 0x000fda0003f26270 */
[----:B------:R-:W-:Y:S05]  /*f340*/  @!P1 BRA `(.L_x_6235) ;  /* 0x0000005400349947 */ /* 0x000fea0003800000 */
[----:B------:R-:W-:Y:S01]  /*f350*/  IMAD.MOV.U32 R13, RZ, RZ, R10 ;  /* 0x000000ffff0d7224 */ /* 0x000fe200078e000a */
[----:B------:R-:W-:Y:S01]  /*f360*/  ULDC UR23, c[0x0][0x9e4] ;  /* 0x0002790000177ab9 */ /* 0x000fe20000000800 */
[----:B------:R-:W-:Y:S01]  /*f370*/  IMAD.MOV.U32 R12, RZ, RZ, R9 ;  /* 0x000000ffff0c7224 */ /* 0x000fe200078e0009 */
[----:B------:R-:W-:Y:S01]  /*f380*/  ULDC UR24, c[0x0][0x2e0] ;  /* 0x0000b80000187ab9 */ /* 0x000fe20000000800 */
[----:B------:R-:W-:Y:S01]  /*f390*/  IMAD.MOV.U32 R14, RZ, RZ, R17 ;  /* 0x000000ffff0e7224 */ /* 0x000fe200078e0011 */
[----:B------:R-:W-:Y:S01]  /*f3a0*/  ULDC UR25, c[0x0][0x9e0] ;  /* 0x0002780000197ab9 */ /* 0x000fe20000000800 */
[----:B------:R-:W-:-:S07]  /*f3b0*/  IMAD.IADD R11, R212, 0x1, R4 ;  /* 0x00000001d40b7824 */ /* 0x000fce00078e0204 */
.L_x_6253:
[----:B------:R-:W-:Y:S01]  /*f3c0*/  ISETP.NE.AND P2, PT, RZ, UR41, PT ;  /* 0x00000029ff007c0c */ /* 0x000fe2000bf45270 */
[----:B------:R-:W-:-:S04]  /*f3d0*/  UISETP.NE.AND UP0, UPT, UR38, 0x1, UPT ;  /* 0x000000012600788c */ /* 0x000fc8000bf05270 */
[----:B------:R-:W-:-:S06]  /*f3e0*/  USEL UR6, URZ, 0x1, UP0 ;  /* 0x000000013f067887 */ /* 0x000fcc0008000000 */
[----:B------:R-:W-:Y:S02]  /*f3f0*/  LOP3.LUT R17, R14, UR6, RZ, 0x3c, !PT ;  /* 0x000000060e117c12 */ /* 0x000fe4000f8e3cff */
[----:B------:R-:W-:Y:S05]  /*f400*/  @P2 BRA `(.L_x_6236) ;  /* 0x0000000000342947 */ /* 0x000fea0003800000 */
[----:B------:R-:W-:Y:S05]  /*f410*/  @!P0 BRA `(.L_x_6237) ;  /* 0x0000000000048947 */ /* 0x000fea0003800000 */
[----:B------:R-:W-:Y:S01]  /*f420*/  BPT.TRAP 0x1 ;  /* 0x000000040000795c */ /* 0x000fe20000300000 */
.L_x_6237:
        /* <DEDUP_REMOVED lines=8> */
.L_x_6238:
[----:B--2---:R-:W-:Y:S05]  /*f4b0*/  @P1 BRA `(.L_x_6236) ;  /* 0x0000000000081947 */ /* 0x004fea0003800000 */
[----:B------:R-:W2:Y:S02]  /*f4c0*/  SYNCS.PHASECHK.TRANS64.TRYWAIT P1, [UR6+0x28830], R9 ;  /* 0x02883009ff0075a7 */ /* 0x000ea40008020146 */
[----:B--2---:R-:W-:Y:S05]  /*f4d0*/  @!P1 BRA `(.L_x_6239) ;  /* 0x000000b000f09947 */ /* 0x004fea0003800000 */
.L_x_6236:
        /* <DEDUP_REMOVED lines=30> */
.L_x_6241:
[----:B------:R-:W-:Y:S01]  /*f6c0*/  ULEA UR6, UR38, UR39, 0x3 ;  /* 0x0000002726067291 */ /* 0x000fe2000f8e183f */
[----:B------:R-:W-:-:S08]  /*f6d0*/  SHF.L.U32 R9, R14, 0x1f, RZ ;  /* 0x0000001f0e097819 */ /* 0x000fd000000006ff */
[----:B------:R1:W2:Y:S01]  /*f6e0*/  SYNCS.PHASECHK.TRANS64.TRYWAIT P1, [UR6+0x28850], R9 ;  /* 0x02885009ff0075a7 */ /* 0x0002a20008020146 */
[----:B------:R-:W-:Y:S05]  /*f6f0*/  @!P0 BRA `(.L_x_6242) ;  /* 0x0000000000048947 */ /* 0x000fea0003800000 */
[----:B------:R-:W-:Y:S01]  /*f700*/  BPT.TRAP 0x1 ;  /* 0x000000040000795c */ /* 0x000fe20000300000 */
.L_x_6242:
[----:B--2---:R-:W-:Y:S05]  /*f710*/  @P1 BRA `(.L_x_6240) ;  /* 0x0000000000081947 */ /* 0x004fea0003800000 */
[----:B------:R-:W2:Y:S02]  /*f720*/  SYNCS.PHASECHK.TRANS64.TRYWAIT P1, [UR6+0x28850], R9 ;  /* 0x02885009ff0075a7 */ /* 0x000ea40008020146 */
[----:B--2---:R-:W-:Y:S05]  /*f730*/  @!P1 BRA `(.L_x_6243) ;  /* 0x000000b000709947 */ /* 0x004fea0003800000 */
.L_x_6240:
        /* <DEDUP_REMOVED lines=109> */
[----:B------:R-:W-:Y:S01]  /*fe10*/  @!P1 PRMT R44, RZ, 0x654, R44 ;  /* 0x00000654ff2c9816 */ /* 0x000fe2000000002c */
[C---:B------:R-:W-:Y:S01]  /*fe20*/  FMUL.FTZ R39, R0.reuse, R45 ;  /* 0x0000002d00277220 */ /* 0x040fe20000410000 */
[C---:B------:R-:W-:Y:S01]  /*fe30*/  FMUL.FTZ R104, R0.reuse, R110 ;  /* 0x0000006e00687220 */ /* 0x040fe20000410000 */
[C---:B------:R-:W-:Y:S01]  /*fe40*/  FMUL.FTZ R111, R0.reuse, R112 ;  /* 0x00000070006f7220 */ /* 0x040fe20000410000 */
[C---:B------:R-:W-:Y:S01]  /*fe50*/  FMUL.FTZ R113, R0.reuse, R113 ;  /* 0x0000007100717220 */ /* 0x040fe20000410000 */
[----:B------:R-:W-:Y:S01]  /*fe60*/  FMUL.FTZ R110, R0, R118 ;  /* 0x00000076006e7220 */ /* 0x000fe20000410000 */
[----:B------:R-:W-:-:S02]  /*fe70*/  IMAD R45, R19, UR24, R117 ;  /* 0x00000018132d7c24 */ /* 0x000fc4000f8e0275 */
[----:B------:R-:W-:Y:S01]  /*fe80*/  FMUL.FTZ R112, R0, R119 ;  /* 0x0000007700707220 */ /* 0x000fe20000410000 */
[----:B------:R-:W2:Y:S02]  /*fe90*/  MUFU.TANH R9, R9 ;  /* 0x0000000900097308 */ /* 0x000ea40000002400 */
[----:B-1----:R-:W-:Y:S01]  /*fea0*/  IADD3 R45, R45, 0x1, -R114 ;  /* 0x000000012d2d7810 */ /* 0x002fe20007ffe872 */
[----:B------:R-:W-:-:S05]  /*feb0*/  IMAD R114, R18, -0x2, R117 ;  /* 0xfffffffe12727824 */ /* 0x000fca00078e0275 */
[----:B------:R-:W1:Y:S01]  /*fec0*/  MUFU.TANH R14, R14 ;  /* 0x0000000e000e7308 */ /* 0x000e620000002400 */
[----:B------:R-:W-:-:S07]  /*fed0*/  IMAD R45, R18, -0x2, R45 ;  /* 0xfffffffe122d7824 */ /* 0x000fce00078e022d */
        /* <DEDUP_REMOVED lines=118> */
[----:B------:R-:W-:Y:S01]  /*10640*/  IADD3 R187, -R210, 0xb, RZ ;  /* 0x0000000bd2bb7810 */ /* 0x000fe20007ffe1ff */
[C---:B------:R-:W-:Y:S02]  /*10650*/  VIADD R186, R45.reuse, UR25 ;  /* 0x000000192dba7c36 */ /* 0x040fe40008000000 */
[----:B------:R-:W-:Y:S02]  /*10660*/  VIADD R185, R45, UR21 ;  /* 0x000000152db97c36 */ /* 0x000fe40008000000 */
[----:B------:R1:W-:Y:S06]  /*10670*/  BAR.ARV R187, 0x100 ;  /* 0x000400bb0000751d */ /* 0x0003ec0000002000 */
[----:B------:R1:W-:Y:S01]  /*10680*/  @!P1 SYNCS.ARRIVE.TRANS64.RED.A1T0 RZ, [R44+URZ], RZ ;  /* 0x000000ff2cff99a7 */ /* 0x0003e2000810043f */
[----:B------:R-:W-:Y:S01]  /*10690*/  ISETP.GE.AND P1, PT, R8, 0x1, PT ;  /* 0x000000010800780c */ /* 0x000fe20003f26270 */
[----:B------:R-:W-:-:S02]  /*106a0*/  IMAD.IADD R184, R4, 0x1, R186 ;  /* 0x0000000104b87824 */ /* 0x000fc400078e02ba */
[----:B------:R-:W-:-:S10]  /*106b0*/  IMAD.IADD R118, R4, 0x1, R185 ;  /* 0x0000000104767824 */ /* 0x000fd400078e02b9 */
[----:B-1234-:R-:W-:Y:S05]  /*106c0*/  @!P1 BRA `(.L_x_6244) ;  /* 0x0000000000589947 */ /* 0x01efea0003800000 */
        /* <DEDUP_REMOVED lines=11> */
.L_x_6246:
[----:B------:R-:W-:-:S05]  /*10780*/  IMAD.U32 R187, RZ, RZ, UR23 ;  /* 0x00000017ffbb7e24 */ /* 0x000fca000f8e00ff */
[----:B------:R-:W-:-:S13]  /*10790*/  ISETP.NE.AND P1, PT, R187, 0x1, PT ;  /* 0x00000001bb00780c */ /* 0x000fda0003f25270 */
[----:B------:R-:W1:Y:S01]  /*107a0*/  @P1 LDC.64 R44, c[0x0][0x9e8] ;  /* 0x00027a00ff2c1b82 */ /* 0x000e620000000a00 */
[----:B------:R-:W-:-:S04]  /*107b0*/  @P1 IMAD.IADD R119, R212, 0x1, R4 ;  /* 0x00000001d4771824 */ /* 0x000fc800078e0204 */
[----:B-1----:R-:W-:-:S04]  /*107c0*/  @P1 IMAD.HI.U32 R44, R119, R44, RZ ;  /* 0x0000002c772c1227 */ /* 0x002fc800078e00ff */
[----:B------:R-:W-:Y:S01]  /*107d0*/  IMAD.MOV.U32 R119, RZ, RZ, R11 ;  /* 0x000000ffff777224 */ /* 0x000fe200078e000b */
[----:B------:R-:W-:-:S07]  /*107e0*/  @P1 SHF.R.U32.HI R119, RZ, R45, R44 ;  /* 0x0000002dff771219 */ /* 0x000fce000001162c */
.L_x_6247:
[----:B------:R-:W-:Y:S05]  /*107f0*/  BSYNC B0 ;  /* 0x0000000000007941 */ /* 0x000fea0003800000 */
.L_x_6245:
[----:B------:R-:W-:-:S05]  /*10800*/  IMAD R45, R119, R187, R114 ;  /* 0x000000bb772d7224 */ /* 0x000fca00078e0272 */
[----:B------:R-:W-:Y:S02]  /*10810*/  VIADDMNMX R184, R45, R187, R184, PT ;  /* 0x000000bb2db87246 */ /* 0x000fe400038001b8 */
[----:B------:R-:W-:-:S07]  /*10820*/  VIMNMX R118, R118, R45, !PT ;  /* 0x0000002d76767248 */ /* 0x000fce0007fe0100 */
.L_x_6244:
        /* <DEDUP_REMOVED lines=280> */
[----:B------:R-:W-:-:S13]  /*119b0*/  ISETP.GE.AND P6, PT, R8, 0x1, PT ;  /* 0x000000010800780c */ /* 0x000fda0003fc6270 */
        /* <DEDUP_REMOVED lines=13> */
.L_x_6250:
[----:B------:R-:W-:-:S05]  /*11a90*/  IMAD.U32 R26, RZ, RZ, UR23 ;  /* 0x00000017ff1a7e24 */ /* 0x000fca000f8e00ff */
[----:B------:R-:W-:-:S13]  /*11aa0*/  ISETP.NE.AND P6, PT, R26, 0x1, PT ;  /* 0x000000011a00780c */ /* 0x000fda0003fc5270 */
[----:B------:R-:W1:Y:S02]  /*11ab0*/  @P6 LDC.64 R20, c[0x0][0x9e8] ;  /* 0x00027a00ff146b82 */ /* 0x000e640000000a00 */
[----:B-1----:R-:W-:-:S05]  /*11ac0*/  @P6 IMAD.HI.U32 R20, R9, R20, RZ ;  /* 0x0000001409146227 */ /* 0x002fca00078e00ff */
[----:B------:R-:W-:-:S07]  /*11ad0*/  @P6 SHF.R.U32.HI R9, RZ, R21, R20 ;  /* 0x00000015ff096219 */ /* 0x000fce0000011614 */
.L_x_6251:
[----:B------:R-:W-:Y:S05]  /*11ae0*/  BSYNC B0 ;  /* 0x0000000000007941 */ /* 0x000fea0003800000 */
.L_x_6249:
[----:B------:R-:W-:-:S05]  /*11af0*/  IMAD R9, R9, R26, R114 ;  /* 0x0000001a09097224 */ /* 0x000fca00078e0272 */
[----:B------:R-:W-:Y:S02]  /*11b00*/  VIADDMNMX R186, R9, R26, R186, PT ;  /* 0x0000001a09ba7246 */ /* 0x000fe400038001ba */
[----:B------:R-:W-:-:S07]  /*11b10*/  VIMNMX R185, R185, R9, !PT ;  /* 0x00000009b9b97248 */ /* 0x000fce0007fe0100 */
.L_x_6248:
[C---:B------:R-:W-:Y:S02]  /*11b20*/  ISETP.GT.AND P1, PT, R185.reuse, 0x1, !P1 ;  /* 0x00000001b900780c */ /* 0x040fe40004f24270 */
        /* <DEDUP_REMOVED lines=125> */
[C---:B------:R-:W-:Y:S02]  /*12300*/  ISETP.LT.OR P1, PT, R186.reuse, 0x4a, P1 ;  /* 0x0000004aba00780c */ /* 0x040fe40000f21670 */
[----:B------:R-:W-:Y:S01]  /*12310*/  ISETP.LT.OR P3, PT, R186, 0xb1, P3 ;  /* 0x000000b1ba00780c */ /* 0x000fe20001f61670 */
[----:B------:R-:W1:Y:S01]  /*12320*/  SHFL.BFLY PT, R9, R30, 0x2, 0x1f ;  /* 0x0c401f001e097f89 */ /* 0x000e6200000e0000 */
[----:B------:R-:W-:Y:S02]  /*12330*/  FSEL R57, R57, -INF , !P1 ;  /* 0xff80000039397808 */ /* 0x000fe40004800000 */
[----:B------:R-:W-:Y:S02]  /*12340*/  ISETP.GT.AND P1, PT, R185, 0x50, !P6 ;  /* 0x00000050b900780c */ /* 0x000fe40007724270 */
[----:B------:R-:W-:Y:S02]  /*12350*/  LOP3.LUT P6, RZ, R16, 0x10000, RZ, 0xc0, !PT ;  /* 0x0001000010ff7812 */ /* 0x000fe400078cc0ff */
[----:B------:R-:W-:-:S02]  /*12360*/  ISETP.LT.OR P1, PT, R186, 0x51, P1 ;  /* 0x00000051ba00780c */ /* 0x000fc40000f21670 */
[----:B------:R-:W-:Y:S02]  /*12370*/  ISETP.GT.AND P4, PT, R185, 0xb1, !P4 ;  /* 0x000000b1b900780c */ /* 0x000fe40006784270 */
[----:B------:R-:W-:Y:S02]  /*12380*/  FSEL R60, R60, -INF , !P1 ;  /* 0xff8000003c3c7808 */ /* 0x000fe40004800000 */
[----:B------:R-:W-:Y:S02]  /*12390*/  LOP3.LUT P1, RZ, R16, 0x4000000, RZ, 0xc0, !PT ;  /* 0x0400000010ff7812 */ /* 0x000fe4000782c0ff */
[----:B------:R-:W-:Y:S02]  /*123a0*/  FSEL R109, R109, -INF , !P3 ;  /* 0xff8000006d6d7808 */ /* 0x000fe40005800000 */
[C---:B------:R-:W-:Y:S02]  /*123b0*/  ISETP.GT.AND P1, PT, R185.reuse, 0x51, !P1 ;  /* 0x00000051b900780c */ /* 0x040fe40004f24270 */
[----:B------:R-:W-:-:S02]  /*123c0*/  ISETP.GT.AND P5, PT, R185, 0xb8, !P5 ;  /* 0x000000b8b900780c */ /* 0x000fc40006fa4270 */
[C---:B------:R-:W-:Y:S02]  /*123d0*/  ISETP.LT.OR P1, PT, R186.reuse, 0x52, P1 ;  /* 0x00000052ba00780c */ /* 0x040fe40000f21670 */
[----:B------:R-:W-:Y:S02]  /*123e0*/  ISETP.LT.OR P4, PT, R186, 0xb2, P4 ;  /* 0x000000b2ba00780c */ /* 0x000fe40002781670 */
[----:B------:R-:W-:Y:S02]  /*123f0*/  FSEL R61, R61, -INF , !P1 ;  /* 0xff8000003d3d7808 */ /* 0x000fe40004800000 */
[----:B------:R-:W-:Y:S02]  /*12400*/  LOP3.LUT P1, RZ, R16, 0x2000000, RZ, 0xc0, !PT ;  /* 0x0200000010ff7812 */ /* 0x000fe4000782c0ff */
[----:B-1----:R-:W-:Y:S02]  /*12410*/  FMNMX.FTZ R34, R30, R9, !PT ;  /* 0x000000091e227209 */ /* 0x002fe40007810000 */
[----:B------:R-:W-:-:S02]  /*12420*/  ISETP.GT.AND P1, PT, R185, 0x58, !P1 ;  /* 0x00000058b900780c */ /* 0x000fc40004f24270 */
[C---:B------:R-:W-:Y:S01]  /*12430*/  ISETP.LT.OR P5, PT, R186.reuse, 0xb9, P5 ;  /* 0x000000b9ba00780c */ /* 0x040fe20002fa1670 */
[----:B------:R-:W1:Y:S01]  /*12440*/  SHFL.BFLY PT, R9, R34, 0x1, 0x1f ;  /* 0x0c201f0022097f89 */ /* 0x000e6200000e0000 */
[----:B------:R-:W-:Y:S02]  /*12450*/  ISETP.LT.OR P1, PT, R186, 0x59, P1 ;  /* 0x00000059ba00780c */ /* 0x000fe40000f21670 */
[----:B------:R-:W-:Y:S02]  /*12460*/  FSEL R107, R107, -INF , !P4 ;  /* 0xff8000006b6b7808 */ /* 0x000fe40006000000 */
[----:B------:R-:W-:Y:S02]  /*12470*/  FSEL R65, R65, -INF , !P1 ;  /* 0xff80000041417808 */ /* 0x000fe40004800000 */
[----:B------:R-:W-:-:S04]  /*12480*/  LOP3.LUT P1, RZ, R16, 0x1000000, RZ, 0xc0, !PT ;  /* 0x0100000010ff7812 */ /* 0x000fc8000782c0ff */
[----:B------:R-:W-:-:S04]  /*12490*/  ISETP.GT.AND P1, PT, R185, 0x59, !P1 ;  /* 0x00000059b900780c */ /* 0x000fc80004f24270 */
[----:B------:R-:W-:-:S04]  /*124a0*/  ISETP.LT.OR P1, PT, R186, 0x5a, P1 ;  /* 0x0000005aba00780c */ /* 0x000fc80000f21670 */
[----:B------:R-:W-:Y:S02]  /*124b0*/  FSEL R66, R66, -INF , !P1 ;  /* 0xff80000042427808 */ /* 0x000fe40004800000 */
[----:B------:R-:W-:Y:S02]  /*124c0*/  LOP3.LUT P1, RZ, R16, 0x800000, RZ, 0xc0, !PT ;  /* 0x0080000010ff7812 */ /* 0x000fe4000782c0ff */
[----:B-1----:R-:W-:Y:S02]  /*124d0*/  FMNMX.FTZ R9, R34, R9, !PT ;  /* 0x0000000922097209 */ /* 0x002fe40007810000 */
[----:B------:R-:W-:-:S04]  /*124e0*/  ISETP.GT.AND P1, PT, R185, 0x60, !P1 ;  /* 0x00000060b900780c */ /* 0x000fc80004f24270 */
[----:B------:R-:W-:-:S04]  /*124f0*/  ISETP.LT.OR P1, PT, R186, 0x61, P1 ;  /* 0x00000061ba00780c */ /* 0x000fc80000f21670 */
[----:B------:R-:W-:Y:S02]  /*12500*/  FSEL R20, R68, -INF , !P1 ;  /* 0xff80000044147808 */ /* 0x000fe40004800000 */
[----:B------:R-:W-:Y:S01]  /*12510*/  LOP3.LUT P1, RZ, R16, 0x400000, RZ, 0xc0, !PT ;  /* 0x0040000010ff7812 */ /* 0x000fe2000782c0ff */
[----:B------:R-:W1:Y:S03]  /*12520*/  LDC R68, c[0x0][0x988] ;  /* 0x00026200ff447b82 */ /* 0x000e660000000800 */
[----:B------:R-:W-:-:S04]  /*12530*/  ISETP.GT.AND P1, PT, R185, 0x61, !P1 ;  /* 0x00000061b900780c */ /* 0x000fc80004f24270 */
[----:B------:R-:W-:-:S04]  /*12540*/  ISETP.LT.OR P1, PT, R186, 0x62, P1 ;  /* 0x00000062ba00780c */ /* 0x000fc80000f21670 */
[----:B------:R-:W-:Y:S02]  /*12550*/  FSEL R69, R69, -INF , !P1 ;  /* 0xff80000045457808 */ /* 0x000fe40004800000 */
[----:B------:R-:W-:-:S04]  /*12560*/  LOP3.LUT P1, RZ, R16, 0x200000, RZ, 0xc0, !PT ;  /* 0x0020000010ff7812 */ /* 0x000fc8000782c0ff */
[----:B------:R-:W-:-:S04]  /*12570*/  ISETP.GT.AND P1, PT, R185, 0x68, !P1 ;  /* 0x00000068b900780c */ /* 0x000fc80004f24270 */
[----:B------:R-:W-:Y:S01]  /*12580*/  ISETP.LT.OR P1, PT, R186, 0x69, P1 ;  /* 0x00000069ba00780c */ /* 0x000fe20000f21670 */
[----:B-1----:R-:W-:-:S03]  /*12590*/  FFMA.FTZ R26, R9, R68, -8 ;  /* 0xc1000000091a7423 */ /* 0x002fc60000010044 */
        /* <DEDUP_REMOVED lines=65> */
[C---:B------:R-:W-:Y:S02]  /*129b0*/  ISETP.GT.AND P1, PT, R185.reuse, RZ, !P6 ;  /* 0x000000ffb900720c */ /* 0x040fe40007724270 */
        /* <DEDUP_REMOVED lines=12> */
[----:B------:R-:W-:Y:S01]  /*12a80*/  FSEL R185, R110, -INF , !P5 ;  /* 0xff8000006eb97808 */ /* 0x000fe20006800000 */
[----:B------:R-:W-:-:S01]  /*12a90*/  FFMA.FTZ R34, R189, R68, -R26 ;  /* 0x00000044bd227223 */ /* 0x000fc2000001081a */
[----:B------:R-:W-:Y:S01]  /*12aa0*/  FMNMX.FTZ R187, R25, R10, !PT ;  /* 0x0000000a19bb7209 */ /* 0x000fe20007810000 */
[----:B------:R-:W-:-:S01]  /*12ab0*/  FFMA.FTZ R38, R191, R68, -R26 ;  /* 0x00000044bf267223 */ /* 0x000fc2000001081a */
[-CC-:B------:R-:W-:Y:S01]  /*12ac0*/  FFMA.FTZ R110, R111, R68.reuse, -R26.reuse ;  /* 0x000000446f6e7223 */ /* 0x180fe2000001081a */
        /* <DEDUP_REMOVED lines=12> */
[----:B------:R-:W-:Y:S01]  /*12b90*/  FMUL.FTZ R117, R115, R68 ;  /* 0x0000004473757220 */ /* 0x000fe20000410000 */
        /* <DEDUP_REMOVED lines=46> */
[----:B------:R-:W-:Y:S01]  /*12e80*/  FFMA.FTZ R108, R235, R68, -R26 ;  /* 0x00000044eb6c7223 */ /* 0x000fe2000001081a */
        /* <DEDUP_REMOVED lines=36> */
[----:B------:R-:W-:Y:S01]  /*130d0*/  FSEL R187, R112, -INF , !P2 ;  /* 0xff80000070bb7808 */ /* 0x000fe20005000000 */
[----:B------:R-:W-:Y:S01]  /*130e0*/  MUFU.EX2 R39, R39 ;  /* 0x0000002700277308 */ /* 0x000fe20000000800 */
[----:B------:R-:W-:-:S04]  /*130f0*/  FMNMX.FTZ R10, R105, R10, !PT ;  /* 0x0000000a690a7209 */ /* 0x000fc80007810000 */
[----:B------:R-:W-:-:S03]  /*13100*/  FMNMX.FTZ R10, R109, R10, !PT ;  /* 0x0000000a6d0a7209 */ /* 0x000fc60007810000 */
[----:B------:R-:W-:Y:S01]  /*13110*/  MUFU.EX2 R48, R48 ;  /* 0x0000003000307308 */ /* 0x000fe20000000800 */
[----:B------:R-:W-:-:S04]  /*13120*/  FMNMX.FTZ R10, R107, R10, !PT ;  /* 0x0000000a6b0a7209 */ /* 0x000fc80007810000 */
[----:B------:R-:W-:-:S03]  /*13130*/  FMNMX.FTZ R10, R185, R10, !PT ;  /* 0x0000000ab90a7209 */ /* 0x000fc60007810000 */
[----:B------:R-:W-:Y:S01]  /*13140*/  MUFU.EX2 R43, R43 ;  /* 0x0000002b002b7308 */ /* 0x000fe20000000800 */
[----:B------:R-:W-:-:S05]  /*13150*/  FMNMX.FTZ R10, R187, R10, !PT ;  /* 0x0000000abb0a7209 */ /* 0x000fca0007810000 */
[----:B------:R-:W2:Y:S02]  /*13160*/  SHFL.BFLY PT, R189, R10, 0x2, 0x1f ;  /* 0x0c401f000abd7f89 */ /* 0x000ea400000e0000 */
[----:B------:R-:W-:Y:S08]  /*13170*/  MUFU.EX2 R52, R52 ;  /* 0x0000003400347308 */ /* 0x000ff00000000800 */
[----:B------:R-:W-:Y:S08]  /*13180*/  MUFU.EX2 R49, R49 ;  /* 0x0000003100317308 */ /* 0x000ff00000000800 */
[----:B------:R-:W-:Y:S01]  /*13190*/  MUFU.EX2 R58, R58 ;  /* 0x0000003a003a7308 */ /* 0x000fe20000000800 */
[----:B--2---:R-:W-:Y:S01]  /*131a0*/  FMNMX.FTZ R112, R10, R189, !PT ;  /* 0x000000bd0a707209 */ /* 0x004fe20007810000 */
[----:B------:R-:W-:-:S06]  /*131b0*/  FFMA.FTZ R189, R237, R68, -R26 ;  /* 0x00000044edbd7223 */ /* 0x000fcc000001081a */
[----:B------:R-:W-:Y:S01]  /*131c0*/  MUFU.EX2 R53, R53 ;  /* 0x0000003500357308 */ /* 0x000fe20000000800 */
[----:B------:R-:W2:Y:S07]  /*131d0*/  SHFL.BFLY PT, R191, R112, 0x1, 0x1f ;  /* 0x0c201f0070bf7f89 */ /* 0x000eae00000e0000 */
[----:B------:R-:W-:Y:S08]  /*131e0*/  MUFU.EX2 R62, R62 ;  /* 0x0000003e003e7308 */ /* 0x000ff00000000800 */
[----:B------:R-:W-:Y:S08]  /*131f0*/  MUFU.EX2 R59, R59 ;  /* 0x0000003b003b7308 */ /* 0x000ff00000000800 */
[----:B------:R-:W-:Y:S01]  /*13200*/  MUFU.EX2 R64, R64 ;  /* 0x0000004000407308 */ /* 0x000fe20000000800 */
[----:B--2---:R-:W-:-:S04]  /*13210*/  FMNMX.FTZ R10, R112, R191, !PT ;  /* 0x000000bf700a7209 */ /* 0x004fc80007810000 */
        /* <DEDUP_REMOVED lines=21> */
[----:B------:R-:W-:-:S01]  /*13370*/  FFMA.FTZ R191, R24, R68, -R115 ;  /* 0x0000004418bf7223 */ /* 0x000fc20000010873 */
[----:B------:R-:W-:Y:S01]  /*13380*/  MUFU.EX2 R12, R12 ;  /* 0x0000000c000c7308 */ /* 0x000fe20000000800 */
[----:B------:R-:W-:-:S01]  /*13390*/  FFMA.FTZ R24, R25, R68, -R115 ;  /* 0x0000004419187223 */ /* 0x000fc20000010873 */
[-C--:B------:R-:W-:Y:S01]  /*133a0*/  FMUL.FTZ R60, R57, R68.reuse ;  /* 0x00000044393c7220 */ /* 0x080fe20000410000 */
        /* <DEDUP_REMOVED lines=9> */
[----:B-1----:R-:W-:Y:S01]  /*13440*/  FFMA.FTZ R72, R117, R7, R14 ;  /* 0x0000000775487223 */ /* 0x002fe2000001000e */
[----:B------:R-:W-:-:S01]  /*13450*/  FFMA.FTZ R57, R69, R68, -R115 ;  /* 0x0000004445397223 */ /* 0x000fc20000010873 */
[-CC-:B------:R-:W-:Y:S01]  /*13460*/  FFMA.FTZ R66, R66, R68.reuse, -R115.reuse ;  /* 0x0000004442427223 */ /* 0x180fe20000010873 */
[----:B------:R-:W-:-:S01]  /*13470*/  FFMA.FTZ R20, R20, R68, -R115 ;  /* 0x0000004414147223 */ /* 0x000fc20000010873 */
[----:B------:R-:W1:Y:S01]  /*13480*/  MUFU.EX2 R60, R60 ;  /* 0x0000003c003c7308 */ /* 0x000e620000000800 */
[----:B------:R-:W-:-:S07]  /*13490*/  FFMA.FTZ R185, R185, R68, -R115 ;  /* 0x00000044b9b97223 */ /* 0x000fce0000010873 */
[----:B------:R-:W2:Y:S08]  /*134a0*/  MUFU.EX2 R15, R15 ;  /* 0x0000000f000f7308 */ /* 0x000eb00000000800 */
[----:B------:R-:W3:Y:S01]  /*134b0*/  MUFU.EX2 R24, R24 ;  /* 0x0000001800187308 */ /* 0x000ee20000000800 */
[----:B-1----:R-:W-:-:S04]  /*134c0*/  FFMA.FTZ R7, R60, R6, R191 ;  /* 0x000000063c077223 */ /* 0x002fc800000100bf */
[----:B------:R-:W-:-:S03]  /*134d0*/  FADD.FTZ R6, R12, R7 ;  /* 0x000000070c067221 */ /* 0x000fc60000010000 */
[----:B------:R-:W1:Y:S01]  /*134e0*/  MUFU.EX2 R21, R21 ;  /* 0x0000001500157308 */ /* 0x000e620000000800 */
[----:B--2---:R-:W-:-:S07]  /*134f0*/  FADD.FTZ R7, R15, R6 ;  /* 0x000000060f077221 */ /* 0x004fce0000010000 */
[----:B------:R2:W-:Y:S01]  /*13500*/  MUFU.EX2 R13, R65 ;  /* 0x00000041000d7308 */ /* 0x0005e20000000800 */
[----:B---3--:R-:W-:-:S07]  /*13510*/  FADD.FTZ R6, R24, R7 ;  /* 0x0000000718067221 */ /* 0x008fce0000010000 */
[----:B------:R-:W3:Y:S01]  /*13520*/  MUFU.EX2 R26, R26 ;  /* 0x0000001a001a7308 */ /* 0x000ee20000000800 */
[----:B--2---:R-:W-:-:S01]  /*13530*/  FADD.FTZ R65, R45, R72 ;  /* 0x000000482d417221 */ /* 0x004fc20000010000 */
[----:B-1----:R-:W-:Y:S01]  /*13540*/  FADD.FTZ R7, R21, R6 ;  /* 0x0000000615077221 */ /* 0x002fe20000010000 */
[----:B------:R-:W-:-:S02]  /*13550*/  FFMA.FTZ R72, R73, R68, -R115 ;  /* 0x0000004449487223 */ /* 0x000fc40000010873 */
[----:B------:R-:W-:Y:S01]  /*13560*/  FADD.FTZ R114, R30, R65 ;  /* 0x000000411e727221 */ /* 0x000fe20000010000 */
[----:B------:R-:W-:-:S02]  /*13570*/  FFMA.FTZ R65, R76, R68, -R115 ;  /* 0x000000444c417223 */ /* 0x000fc40000010873 */
[----:B------:R-:W1:Y:S01]  /*13580*/  MUFU.EX2 R25, R25 ;  /* 0x0000001900197308 */ /* 0x000e620000000800 */
[----:B------:R-:W-:-:S04]  /*13590*/  FADD.FTZ R69, R119, R114 ;  /* 0x0000007277457221 */ /* 0x000fc80000010000 */
[----:B------:R-:W-:-:S03]  /*135a0*/  FADD.FTZ R76, R34, R69 ;  /* 0x00000045224c7221 */ /* 0x000fc60000010000 */
[----:B------:R-:W2:Y:S01]  /*135b0*/  MUFU.EX2 R28, R28 ;  /* 0x0000001c001c7308 */ /* 0x000ea20000000800 */
[----:B------:R-:W-:-:S01]  /*135c0*/  FADD.FTZ R69, R27, R76 ;  /* 0x0000004c1b457221 */ /* 0x000fc20000010000 */
[----:B---3--:R-:W-:Y:S01]  /*135d0*/  FADD.FTZ R6, R26, R7 ;  /* 0x000000071a067221 */ /* 0x008fe20000010000 */
[----:B------:R-:W-:-:S02]  /*135e0*/  FFMA.FTZ R76, R77, R68, -R115 ;  /* 0x000000444d4c7223 */ /* 0x000fc40000010873 */
[----:B------:R-:W-:Y:S01]  /*135f0*/  FADD.FTZ R114, R38, R69 ;  /* 0x0000004526727221 */ /* 0x000fe20000010000 */
[----:B------:R-:W-:-:S02]  /*13600*/  FFMA.FTZ R69, R80, R68, -R115 ;  /* 0x0000004450457223 */ /* 0x000fc40000010873 */
[----:B------:R-:W3:Y:S01]  /*13610*/  MUFU.EX2 R29, R29 ;  /* 0x0000001d001d7308 */ /* 0x000ee20000000800 */
[----:B-1----:R-:W-:-:S01]  /*13620*/  FADD.FTZ R7, R25, R6 ;  /* 0x0000000619077221 */ /* 0x002fc20000010000 */
[----:B------:R-:W-:-:S04]  /*13630*/  FADD.FTZ R73, R31, R114 ;  /* 0x000000721f497221 */ /* 0x000fc80000010000 */
[----:B------:R-:W-:Y:S02]  /*13640*/  FADD.FTZ R80, R42, R73 ;  /* 0x000000492a507221 */ /* 0x000fe40000010000 */
[----:B------:R-:W1:Y:S01]  /*13650*/  MUFU.EX2 R32, R32 ;  /* 0x0000002000207308 */ /* 0x000e620000000800 */
[----:B--2---:R-:W-:-:S01]  /*13660*/  FADD.FTZ R6, R28, R7 ;  /* 0x000000071c067221 */ /* 0x004fc20000010000 */
[----:B------:R-:W-:Y:S01]  /*13670*/  FADD.FTZ R73, R35, R80 ;  /* 0x0000005023497221 */ /* 0x000fe20000010000 */
[----:B------:R-:W-:-:S03]  /*13680*/  FFMA.FTZ R80, R81, R68, -R115 ;  /* 0x0000004451507223 */ /* 0x000fc60000010873 */
[----:B------:R-:W-:Y:S01]  /*13690*/  FADD.FTZ R114, R44, R73 ;  /* 0x000000492c727221 */ /* 0x000fe20000010000 */
[----:B------:R-:W-:-:S01]  /*136a0*/  FFMA.FTZ R73, R84, R68, -R115 ;  /* 0x0000004454497223 */ /* 0x000fc20000010873 */
[----:B------:R-:W2:Y:S01]  /*136b0*/  MUFU.EX2 R33, R33 ;  /* 0x0000002100217308 */ /* 0x000ea20000000800 */
[----:B---3--:R-:W-:-:S01]  /*136c0*/  FADD.FTZ R7, R29, R6 ;  /* 0x000000061d077221 */ /* 0x008fc20000010000 */
[----:B------:R-:W-:-:S04]  /*136d0*/  FADD.FTZ R77, R39, R114 ;  /* 0x00000072274d7221 */ /* 0x000fc80000010000 */
[----:B------:R-:W-:Y:S02]  /*136e0*/  FADD.FTZ R84, R48, R77 ;  /* 0x0000004d30547221 */ /* 0x000fe40000010000 */
[----:B------:R-:W3:Y:S01]  /*136f0*/  MUFU.EX2 R36, R36 ;  /* 0x0000002400247308 */ /* 0x000ee20000000800 */
[----:B-1----:R-:W-:-:S01]  /*13700*/  FADD.FTZ R6, R32, R7 ;  /* 0x0000000720067221 */ /* 0x002fc20000010000 */
[----:B------:R-:W-:Y:S01]  /*13710*/  FADD.FTZ R77, R43, R84 ;  /* 0x000000542b4d7221 */ /* 0x000fe20000010000 */
[----:B------:R-:W-:-:S03]  /*13720*/  FFMA.FTZ R84, R85, R68, -R115 ;  /* 0x0000004455547223 */ /* 0x000fc60000010873 */
[----:B------:R-:W-:Y:S01]  /*13730*/  FADD.FTZ R114, R52, R77 ;  /* 0x0000004d34727221 */ /* 0x000fe20000010000 */
[----:B------:R-:W-:-:S01]  /*13740*/  FFMA.FTZ R77, R88, R68, -R115 ;  /* 0x00000044584d7223 */ /* 0x000fc20000010873 */
[----:B------:R-:W1:Y:S01]  /*13750*/  MUFU.EX2 R37, R37 ;  /* 0x0000002500257308 */ /* 0x000e620000000800 */
[----:B--2---:R-:W-:-:S01]  /*13760*/  FADD.FTZ R7, R33, R6 ;  /* 0x0000000621077221 */ /* 0x004fc20000010000 */
[----:B------:R-:W-:-:S04]  /*13770*/  FADD.FTZ R81, R49, R114 ;  /* 0x0000007231517221 */ /* 0x000fc80000010000 */
[----:B------:R-:W-:Y:S02]  /*13780*/  FADD.FTZ R88, R58, R81 ;  /* 0x000000513a587221 */ /* 0x000fe40000010000 */
[----:B------:R-:W2:Y:S01]  /*13790*/  MUFU.EX2 R40, R40 ;  /* 0x0000002800287308 */ /* 0x000ea20000000800 */
[----:B---3--:R-:W-:-:S01]  /*137a0*/  FADD.FTZ R6, R36, R7 ;  /* 0x0000000724067221 */ /* 0x008fc20000010000 */
[----:B------:R-:W-:Y:S01]  /*137b0*/  FADD.FTZ R81, R53, R88 ;  /* 0x0000005835517221 */ /* 0x000fe20000010000 */
[----:B------:R-:W-:-:S03]  /*137c0*/  FFMA.FTZ R88, R89, R68, -R115 ;  /* 0x0000004459587223 */ /* 0x000fc60000010873 */
[----:B------:R-:W-:Y:S01]  /*137d0*/  FADD.FTZ R114, R62, R81 ;  /* 0x000000513e727221 */ /* 0x000fe20000010000 */
[----:B------:R-:W-:-:S01]  /*137e0*/  FFMA.FTZ R81, R92, R68, -R115 ;  /* 0x000000445c517223 */ /* 0x000fc20000010873 */
[----:B------:R-:W3:Y:S01]  /*137f0*/  MUFU.EX2 R41, R41 ;  /* 0x0000002900297308 */ /* 0x000ee20000000800 */
[----:B-1----:R-:W-:-:S01]  /*13800*/  FADD.FTZ R7, R37, R6 ;  /* 0x0000000625077221 */ /* 0x002fc20000010000 */
[----:B------:R-:W-:-:S04]  /*13810*/  FADD.FTZ R85, R59, R114 ;  /* 0x000000723b557221 */ /* 0x000fc80000010000 */
[----:B------:R-:W-:Y:S02]  /*13820*/  FADD.FTZ R92, R64, R85 ;  /* 0x00000055405c7221 */ /* 0x000fe40000010000 */
[----:B------:R-:W1:Y:S01]  /*13830*/  MUFU.EX2 R46, R46 ;  /* 0x0000002e002e7308 */ /* 0x000e620000000800 */
[----:B--2---:R-:W-:-:S01]  /*13840*/  FADD.FTZ R6, R40, R7 ;  /* 0x0000000728067221 */ /* 0x004fc20000010000 */
[----:B------:R-:W-:Y:S01]  /*13850*/  FADD.FTZ R85, R63, R92 ;  /* 0x0000005c3f557221 */ /* 0x000fe20000010000 */
        /* <DEDUP_REMOVED lines=85> */
[-CC-:B------:R-:W-:Y:S01]  /*13db0*/  FFMA.FTZ R104, R107, R68.reuse, -R115.reuse ;  /* 0x000000446b687223 */ /* 0x180fe20000010873 */
[----:B------:R-:W-:-:S05]  /*13dc0*/  FFMA.FTZ R115, R187, R68, -R115 ;  /* 0x00000044bb737223 */ /* 0x000fca0000010873 */
        /* <DEDUP_REMOVED lines=41> */
.L_x_6252:
        /* <DEDUP_REMOVED lines=121> */
[----:B------:R-:W-:Y:S01]  /*147f0*/  IMAD.MOV.U32 R14, RZ, RZ, R17 ;  /* 0x000000ffff0e7224 */ /* 0x000fe200078e0011 */
[----:B------:R-:W-:Y:S06]  /*14800*/  @P1 BRA `(.L_x_6253) ;  /* 0xffffffa800ec1947 */ /* 0x000fec000383ffff */
[----:B------:R-:W-:-:S05]  /*14810*/  UMOV UR38, UR22 ;  /* 0x0000001600267c82 */ /* 0x000fca0008000000 */
.L_x_6235:
[----:B------:R-:W-:Y:S06]  /*14820*/  BAR.ARV 0x8, 0x120 ;  /* 0x0204800000007b1d */ /* 0x000fec0000002000 */
[----:B------:R-:W-:Y:S05]  /*14830*/  @!P0 BRA `(.L_x_6254) ;  /* 0x0000000000048947 */ /* 0x000fea0003800000 */
[----:B------:R-:W-:Y:S01]  /*14840*/  BPT.TRAP 0x1 ;  /* 0x000000040000795c */ /* 0x000fe20000300000 */
.L_x_6254:
[----:B------:R-:W-:Y:S01]  /*14850*/  ULEA UR5, UR38, UR39, 0x3 ;  /* 0x0000002726057291 */ /* 0x000fe2000f8e183f */
[----:B------:R-:W-:-:S08]  /*14860*/  SHF.L.U32 R0, R17, 0x1f, RZ ;  /* 0x0000001f11007819 */ /* 0x000fd000000006ff */
[----:B------:R1:W2:Y:S01]  /*14870*/  SYNCS.PHASECHK.TRANS64.TRYWAIT P1, [UR5+0x28850], R0 ;  /* 0x02885000ff0075a7 */ /* 0x0002a20008020145 */
[----:B------:R-:W-:Y:S05]  /*14880*/  @!P0 BRA `(.L_x_6255) ;  /* 0x0000000000048947 */ /* 0x000fea0003800000 */
[----:B------:R-:W-:Y:S01]  /*14890*/  BPT.TRAP 0x1 ;  /* 0x000000040000795c */ /* 0x000fe20000300000 */
.L_x_6255:
[----:B--2---:R-:W-:Y:S05]  /*148a0*/  @P1 BRA `(.L_x_6256) ;  /* 0x0000000000081947 */ /* 0x004fea0003800000 */
[----:B------:R-:W2:Y:S02]  /*148b0*/  SYNCS.PHASECHK.TRANS64.TRYWAIT P1, [UR5+0x28850], R0 ;  /* 0x02885000ff0075a7 */ /* 0x000ea40008020145 */
[----:B--2---:R-:W-:Y:S05]  /*148c0*/  @!P1 BRA `(.L_x_6257) ;  /* 0x0000006000249947 */ /* 0x004fea0003800000 */
.L_x_6256:
        /* <DEDUP_REMOVED lines=10> */
[----:B------:R-:W-:Y:S01]  /*14970*/  QGMMA.64x128x32.F32.E4M3.E4M3 R120, R204, gdesc[UR4], R120, gsb0 ;  /* 0x01e00004cc787df3 */ /* 0x000fe20008000878 */
        /* <DEDUP_REMOVED lines=16> */
[----:B------:R-:W-:-:S04]  /*14a80*/  @P1 LEA R12, P2, R4, R12, 0x2 ;  /* 0x0000000c040c1211 */ /* 0x000fc800078410ff */
[----:B------:R-:W-:Y:S01]  /*14a90*/  @P1 LEA.HI.X R13, R4, R13, R0, 0x2, P2 ;  /* 0x0000000d040d1211 */ /* 0x000fe200010f1400 */
[----:B------:R-:W-:-:S06]  /*14aa0*/  IMAD.MOV.U32 R4, RZ, RZ, 0x3f800000 ;  /* 0x3f800000ff047424 */ /* 0x000fcc00078e00ff */
[----:B------:R1:W2:Y:S01]  /*14ab0*/  @P1 LDG.E R4, desc[UR46][R12.64] ;  /* 0x0000002e0c041981 */ /* 0x0002a2000c1e1900 */
[----:B------:R-:W-:Y:S02]  /*14ac0*/  WARPGROUP.DEPBAR.LE gsb0, 0x0 ;  /* 0x00008000000079c5 */ /* 0x000fe40000010000 */
[----:B------:R-:W-:-:S06]  /*14ad0*/  WARPGROUP.ARRIVE ;  /* 0x00000000000079c5 */ /* 0x000fcc0000000000 */
        /* <DEDUP_REMOVED lines=13> */
[----:B------:R-:W-:Y:S01]  /*14bb0*/  UIADD3 UR4, UR4, 0x402, URZ ;  /* 0x0000040204047890 */ /* 0x000fe2000fffe03f */
[----:B------:R-:W3:Y:S04]  /*14bc0*/  SHFL.BFLY PT, R0, R7, 0x2, 0x1f ;  /* 0x0c401f0007007f89 */ /* 0x000ee800000e0000 */
[----:B------:R-:W4:Y:S01]  /*14bd0*/  SHFL.BFLY PT, R5, R6, 0x2, 0x1f ;  /* 0x0c401f0006057f89 */ /* 0x000f2200000e0000 */
[----:B------:R-:W-:Y:S02]  /*14be0*/  WARPGROUP.DEPBAR.LE gsb0, 0x0 ;  /* 0x00008000000079c5 */ /* 0x000fe40000010000 */
[----:B------:R-:W-:-:S06]  /*14bf0*/  WARPGROUP.ARRIVE ;  /* 0x00000000000079c5 */ /* 0x000fcc0000000000 */
[----:B------:R-:W-:Y:S01]  /*14c00*/  QGMMA.64x128x32.F32.E4M3.E4M3 R120, R188, gdesc[UR4], R120, gsb0 ;  /* 0x01e00004bc787df3 */ /* 0x000fe20008000878 */
[----:B------:R-:W-:Y:S01]  /*14c10*/  UMOV UR6, UR4 ;  /* 0x0000000400067c82 */ /* 0x000fe20008000000 */
[----:B------:R-:W-:Y:S01]  /*14c20*/  UMOV UR7, 0x80000020 ;  /* 0x8000002000077882 */ /* 0x000fe20000000000 */
[----:B---3--:R-:W-:-:S01]  /*14c30*/  FADD.FTZ R0, R0, R7 ;  /* 0x0000000700007221 */ /* 0x008fc20000010000 */
[----:B----4-:R-:W-:-:S04]  /*14c40*/  FADD.FTZ R5, R5, R6 ;  /* 0x0000000605057221 */ /* 0x010fc80000010000 */
[----:B------:R-:W1:Y:S04]  /*14c50*/  SHFL.BFLY PT, R3, R0, 0x1, 0x1f ;  /* 0x0c201f0000037f89 */ /* 0x000e6800000e0000 */
[----:B------:R-:W3:Y:S01]  /*14c60*/  SHFL.BFLY PT, R8, R5, 0x1, 0x1f ;  /* 0x0c201f0005087f89 */ /* 0x000ee200000e0000 */
[----:B------:R-:W-:Y:S02]  /*14c70*/  IMAD.MOV.U32 R7, RZ, RZ, RZ ;  /* 0x000000ffff077224 */ /* 0x000fe400078e00ff */
[----:B-1----:R-:W-:Y:S01]  /*14c80*/  FADD.FTZ R13, R0, R3 ;  /* 0x00000003000d7221 */ /* 0x002fe20000010000 */
[----:B---3--:R-:W-:-:S04]  /*14c90*/  FADD.FTZ R14, R5, R8 ;  /* 0x00000008050e7221 */ /* 0x008fc80000010000 */
[C---:B------:R-:W-:Y:S01]  /*14ca0*/  FSETP.NE.FTZ.AND P1, PT, R13.reuse, RZ, PT ;  /* 0x000000ff0d00720b */ /* 0x040fe20003f35000 */
[----:B------:R-:W-:Y:S01]  /*14cb0*/  FMUL.FTZ R15, R13, 0.00390625 ;  /* 0x3b8000000d0f7820 */ /* 0x000fe20000410000 */
[----:B------:R-:W-:-:S04]  /*14cc0*/  FMUL.FTZ R12, R14, 0.00390625 ;  /* 0x3b8000000e0c7820 */ /* 0x000fc80000410000 */
        /* <DEDUP_REMOVED lines=8> */
[----:B------:R-:W1:Y:S08]  /*14d50*/  @P2 MUFU.LG2 R8, R15 ;  /* 0x0000000f00082308 */ /* 0x000e700000000c00 */
[----:B------:R-:W3:Y:S08]  /*14d60*/  @P3 MUFU.LG2 R12, R12 ;  /* 0x0000000c000c3308 */ /* 0x000ef00000000c00 */
[----:B------:R-:W4:Y:S01]  /*14d70*/  @P1 MUFU.RCP R11, R14 ;  /* 0x0000000e000b1308 */ /* 0x000f220000001000 */
[C---:B------:R-:W-:Y:S01]  /*14d80*/  @P2 FMUL.FTZ R6, R68.reuse, 0.69314718246459960938 ;  /* 0x3f31721844062820 */ /* 0x040fe20000410000 */
[----:B------:R-:W-:Y:S01]  /*14d90*/  @P3 FMUL.FTZ R68, R68, 0.69314718246459960938 ;  /* 0x3f31721844443820 */ /* 0x000fe20000410000 */
[----:B-1----:R-:W-:Y:S01]  /*14da0*/  @P2 FMUL.FTZ R5, R8, 0.69314718246459960938 ;  /* 0x3f31721808052820 */ /* 0x002fe20000410000 */
[----:B------:R-:W-:-:S02]  /*14db0*/  IMAD.MOV.U32 R3, RZ, RZ, -0x800000 ;  /* 0xff800000ff037424 */ /* 0x000fc400078e00ff */
[----:B--2---:R-:W-:Y:S01]  /*14dc0*/  FMUL.FTZ R7, R7, R4 ;  /* 0x0000000407077220 */ /* 0x004fe20000410000 */
[----:B------:R-:W-:Y:S02]  /*14dd0*/  IMAD.MOV.U32 R0, RZ, RZ, -0x800000 ;  /* 0xff800000ff007424 */ /* 0x000fe400078e00ff */
[----:B---3--:R-:W-:Y:S01]  /*14de0*/  @P3 FMUL.FTZ R13, R12, 0.69314718246459960938 ;  /* 0x3f3172180c0d3820 */ /* 0x008fe20000410000 */
[----:B------:R-:W-:-:S03]  /*14df0*/  @P2 FFMA.FTZ R3, R6, R9, R5 ;  /* 0x0000000906032223 */ /* 0x000fc60000010005 */
[----:B------:R-:W-:Y:S01]  /*14e00*/  @P3 FFMA.FTZ R0, R68, R10, R13 ;  /* 0x0000000a44003223 */ /* 0x000fe2000001000d */
[----:B----4-:R-:W-:Y:S01]  /*14e10*/  FMUL.FTZ R4, R11, R4 ;  /* 0x000000040b047220 */ /* 0x010fe20000410000 */
[----:B------:R-:W-:Y:S02]  /*14e20*/  WARPGROUP.DEPBAR.LE gsb0, 0x0 ;  /* 0x00008000000079c5 */ /* 0x000fe40000010000 */
[----:B------:R-:W-:Y:S05]  /*14e30*/  @!P0 BRA `(.L_x_6258) ;  /* 0x0000000000048947 */ /* 0x000fea0003800000 */
[----:B------:R-:W-:Y:S01]  /*14e40*/  BPT.TRAP 0x1 ;  /* 0x000000040000795c */ /* 0x000fe20000300000 */
.L_x_6258:
        /* <DEDUP_REMOVED lines=74> */
.L_x_6184:
        /* <DEDUP_REMOVED lines=11> */
[----:B------:R-:W2:Y:S01]  /*153a0*/  LDC.64 R66, c[0x0][0xb78] ;  /* 0x0002de00ff427b82 */ /* 0x000ea20000000a00 */
[----:B-1----:R-:W-:-:S05]  /*153b0*/  IMAD.SHL.U32 R4, R23, 0x4, RZ ;  /* 0x0000000417047824 */ /* 0x002fca00078e00ff */
[----:B------:R-:W-:-:S04]  /*153c0*/  LOP3.LUT R4, R4, 0xc, RZ, 0xc0, !PT ;  /* 0x0000000c04047812 */ /* 0x000fc800078ec0ff */
[----:B------:R-:W-:-:S05]  /*153d0*/  IADD3 R4, P0, R4, UR6, RZ ;  /* 0x0000000604047c10 */ /* 0x000fca000ff1e0ff */
[----:B------:R-:W-:Y:S01]  /*153e0*/  IMAD.X R5, RZ, RZ, UR7, P0 ;  /* 0x00000007ff057e24 */ /* 0x000fe200080e06ff */
[----:B------:R-:W-:Y:S02]  /*153f0*/  F2FP.BF16.F32.PACK_AB R14, R167, R14 ;  /* 0x0000000ea70e723e */ /* 0x000fe400000010ff */
[----:B------:R-:W-:Y:S02]  /*15400*/  F2FP.BF16.F32.PACK_AB R41, R126, R41 ;  /* 0x000000297e29723e */ /* 0x000fe400000010ff */
[----:B------:R-:W-:Y:S01]  /*15410*/  F2FP.BF16.F32.PACK_AB R40, R127, R40 ;  /* 0x000000287f28723e */ /* 0x000fe200000010ff */
[----:B------:R1:W3:Y:S01]  /*15420*/  LDG.E.CONSTANT R19, desc[UR46][R4.64] ;  /* 0x0000002e04137981 */ /* 0x0002e2000c1e9900 */
        /* <DEDUP_REMOVED lines=8> */
[----:B------:R-:W-:Y:S01]  /*154b0*/  F2FP.BF16.F32.PACK_AB R39, R132, R39 ;  /* 0x000000278427723e */ /* 0x000fe200000010ff */
[----:B------:R-:W-:Y:S01]  /*154c0*/  UIMAD UR5, UR43, UR7, UR5 ;  /* 0x000000072b0572a4 */ /* 0x000fe2000f8e0205 */
[----:B-1----:R-:W-:Y:S01]  /*154d0*/  LOP3.LUT P0, R4, R23, 0x3, RZ, 0xc0, !PT ;  /* 0x0000000317047812 */ /* 0x002fe2000780c0ff */
[----:B------:R-:W-:Y:S01]  /*154e0*/  VIADD R65, R214, UR42 ;  /* 0x0000002ad6417c36 */ /* 0x000fe20008000000 */
[----:B------:R-:W-:Y:S01]  /*154f0*/  F2FP.BF16.F32.PACK_AB R38, R133, R38 ;  /* 0x000000268526723e */ /* 0x000fe200000010ff */
[----:B------:R-:W-:Y:S01]  /*15500*/  UIADD3 UR5, UR9, UR5, URZ ;  /* 0x0000000509057290 */ /* 0x000fe2000fffe03f */
[----:B------:R-:W-:Y:S01]  /*15510*/  ISETP.EQ.OR P0, PT, R4, 0x3, !P0 ;  /* 0x000000030400780c */ /* 0x000fe20004702670 */
[----:B------:R-:W-:Y:S01]  /*15520*/  USHF.R.S32.HI UR6, URZ, 0x1f, UR44 ;  /* 0x0000001f3f067899 */ /* 0x000fe2000801142c */
[----:B------:R-:W-:-:S02]  /*15530*/  F2FP.BF16.F32.PACK_AB R35, R140, R35 ;  /* 0x000000238c23723e */ /* 0x000fc400000010ff */
[----:B------:R-:W-:Y:S02]  /*15540*/  SEL R52, R15, R14, P0 ;  /* 0x0000000e0f347207 */ /* 0x000fe40000000000 */
[----:B------:R-:W-:Y:S02]  /*15550*/  SEL R51, R14, R15, P0 ;  /* 0x0000000f0e337207 */ /* 0x000fe40000000000 */
[----:B------:R-:W-:Y:S02]  /*15560*/  IADD3 R15, P1, R208, 0x40, RZ ;  /* 0x00000040d00f7810 */ /* 0x000fe40007f3e0ff */
[----:B------:R-:W-:Y:S02]  /*15570*/  SEL R50, R41, R40, P0 ;  /* 0x0000002829327207 */ /* 0x000fe40000000000 */
[----:B------:R-:W-:Y:S02]  /*15580*/  LOP3.LUT R14, R15, 0x380, RZ, 0xc0, !PT ;  /* 0x000003800f0e7812 */ /* 0x000fe400078ec0ff */
[----:B------:R-:W-:-:S02]  /*15590*/  SEL R41, R40, R41, P0 ;  /* 0x0000002928297207 */ /* 0x000fc40000000000 */
[----:B------:R-:W-:Y:S02]  /*155a0*/  SHF.R.U64 R14, R14, 0x3, RZ ;  /* 0x000000030e0e7819 */ /* 0x000fe400000012ff */
[----:B------:R-:W-:Y:S02]  /*155b0*/  F2FP.BF16.F32.PACK_AB R34, R141, R34 ;  /* 0x000000228d22723e */ /* 0x000fe400000010ff */
[----:B------:R-:W-:Y:S01]  /*155c0*/  LOP3.LUT R14, R14, R15, RZ, 0x3c, !PT ;  /* 0x0000000f0e0e7212 */ /* 0x000fe200078e3cff */
[----:B------:R-:W-:Y:S01]  /*155d0*/  IMAD.X R15, RZ, RZ, R209, P1 ;  /* 0x000000ffff0f7224 */ /* 0x000fe200008e06d1 */
[----:B------:R-:W-:Y:S02]  /*155e0*/  SEL R44, R43, R42, P0 ;  /* 0x0000002a2b2c7207 */ /* 0x000fe40000000000 */
[----:B------:R-:W-:Y:S02]  /*155f0*/  SEL R40, R37, R36, P0 ;  /* 0x0000002425287207 */ /* 0x000fe40000000000 */
[----:B------:R-:W-:-:S02]  /*15600*/  SEL R43, R42, R43, P0 ;  /* 0x0000002b2a2b7207 */ /* 0x000fc40000000000 */
[----:B------:R-:W-:Y:S02]  /*15610*/  SEL R37, R36, R37, P0 ;  /* 0x0000002524257207 */ /* 0x000fe40000000000 */
[----:B------:R-:W-:Y:S02]  /*15620*/  MOV R62, R14 ;  /* 0x0000000e003e7202 */ /* 0x000fe40000000f00 */
[----:B------:R-:W-:Y:S02]  /*15630*/  F2FP.BF16.F32.PACK_AB R31, R148, R31 ;  /* 0x0000001f941f723e */ /* 0x000fe400000010ff */
[----:B------:R-:W-:Y:S02]  /*15640*/  F2FP.BF16.F32.PACK_AB R30, R149, R30 ;  /* 0x0000001e951e723e */ /* 0x000fe400000010ff */
[----:B------:R-:W-:Y:S02]  /*15650*/  F2FP.BF16.F32.PACK_AB R11, R174, R11 ;  /* 0x0000000bae0b723e */ /* 0x000fe400000010ff */
[----:B------:R-:W-:-:S02]  /*15660*/  F2FP.BF16.F32.PACK_AB R10, R175, R10 ;  /* 0x0000000aaf0a723e */ /* 0x000fc400000010ff */
[----:B------:R-:W-:Y:S02]  /*15670*/  SEL R42, R39, R38, P0 ;  /* 0x00000026272a7207 */ /* 0x000fe40000000000 */
[----:B------:R-:W-:Y:S02]  /*15680*/  SEL R39, R38, R39, P0 ;  /* 0x0000002726277207 */ /* 0x000fe40000000000 */
[----:B------:R-:W-:Y:S02]  /*15690*/  F2FP.BF16.F32.PACK_AB R27, R156, R27 ;  /* 0x0000001b9c1b723e */ /* 0x000fe400000010ff */
[----:B------:R-:W-:Y:S02]  /*156a0*/  F2FP.BF16.F32.PACK_AB R26, R157, R26 ;  /* 0x0000001a9d1a723e */ /* 0x000fe400000010ff */
[----:B------:R-:W-:Y:S02]  /*156b0*/  SEL R38, R35, R34, P0 ;  /* 0x0000002223267207 */ /* 0x000fe40000000000 */
[----:B------:R-:W-:-:S02]  /*156c0*/  SEL R35, R34, R35, P0 ;  /* 0x0000002322237207 */ /* 0x000fc40000000000 */
[----:B------:R-:W-:Y:S02]  /*156d0*/  F2FP.BF16.F32.PACK_AB R21, R164, R21 ;  /* 0x00000015a415723e */ /* 0x000fe400000010ff */
[----:B------:R-:W-:Y:S02]  /*156e0*/  F2FP.BF16.F32.PACK_AB R20, R165, R20 ;  /* 0x00000014a514723e */ /* 0x000fe400000010ff */
[----:B------:R-:W-:Y:S02]  /*156f0*/  SEL R34, R31, R30, P0 ;  /* 0x0000001e1f227207 */ /* 0x000fe40000000000 */
[----:B------:R-:W-:Y:S02]  /*15700*/  SEL R54, R11, R10, P0 ;  /* 0x0000000a0b367207 */ /* 0x000fe40000000000 */
[----:B------:R-:W-:Y:S02]  /*15710*/  SEL R53, R10, R11, P0 ;  /* 0x0000000b0a357207 */ /* 0x000fe40000000000 */
[----:B------:R-:W-:-:S02]  /*15720*/  F2FP.BF16.F32.PACK_AB R33, R142, R33 ;  /* 0x000000218e21723e */ /* 0x000fc400000010ff */
[----:B------:R-:W-:Y:S02]  /*15730*/  F2FP.BF16.F32.PACK_AB R32, R143, R32 ;  /* 0x000000208f20723e */ /* 0x000fe400000010ff */
[----:B------:R-:W-:Y:S02]  /*15740*/  F2FP.BF16.F32.PACK_AB R9, R180, R9 ;  /* 0x00000009b409723e */ /* 0x000fe400000010ff */
[----:B------:R-:W-:Y:S02]  /*15750*/  F2FP.BF16.F32.PACK_AB R8, R181, R8 ;  /* 0x00000008b508723e */ /* 0x000fe400000010ff */
[----:B------:R-:W-:Y:S02]  /*15760*/  SEL R31, R30, R31, P0 ;  /* 0x0000001f1e1f7207 */ /* 0x000fe40000000000 */
[----:B------:R-:W-:Y:S02]  /*15770*/  IADD3 R11, P3, R208, 0x4000, RZ ;  /* 0x00004000d00b7810 */ /* 0x000fe40007f7e0ff */
        /* <DEDUP_REMOVED lines=11> */
[----:B------:R-:W-:Y:S02]  /*15830*/  IADD3 R21, P6, R208, 0x20, RZ ;  /* 0x00000020d0157810 */ /* 0x000fe40007fde0ff */
[----:B------:R-:W-:-:S02]  /*15840*/  LOP3.LUT R10, R11, 0x380, RZ, 0xc0, !PT ;  /* 0x000003800b0a7812 */ /* 0x000fc400078ec0ff */
[----:B------:R-:W-:Y:S02]  /*15850*/  SEL R33, R32, R33, P0 ;  /* 0x0000002120217207 */ /* 0x000fe40000000000 */
[----:B------:R-:W-:Y:S02]  /*15860*/  IADD3 R9, P4, R208, 0x4020, RZ ;  /* 0x00004020d0097810 */ /* 0x000fe40007f9e0ff */
[----:B------:R-:W-:Y:S02]  /*15870*/  SEL R32, R29, R28, P0 ;  /* 0x0000001c1d207207 */ /* 0x000fe40000000000 */
[----:B------:R-:W-:Y:S02]  /*15880*/  SEL R29, R28, R29, P0 ;  /* 0x0000001d1c1d7207 */ /* 0x000fe40000000000 */
[----:B------:R-:W-:Y:S02]  /*15890*/  SEL R28, R25, R24, P0 ;  /* 0x00000018191c7207 */ /* 0x000fe40000000000 */
[----:B------:R-:W-:-:S02]  /*158a0*/  SEL R49, R24, R25, P0 ;  /* 0x0000001918317207 */ /* 0x000fc40000000000 */
[----:B------:R-:W-:Y:S02]  /*158b0*/  LOP3.LUT R20, R21, 0x380, RZ, 0xc0, !PT ;  /* 0x0000038015147812 */ /* 0x000fe400078ec0ff */
[----:B------:R-:W-:Y:S02]  /*158c0*/  SHF.R.U64 R10, R10, 0x3, RZ ;  /* 0x000000030a0a7819 */ /* 0x000fe400000012ff */
[----:B------:R-:W-:Y:S02]  /*158d0*/  LOP3.LUT R25, R208, 0x380, RZ, 0xc0, !PT ;  /* 0x00000380d0197812 */ /* 0x000fe400078ec0ff */
[----:B------:R-:W-:Y:S02]  /*158e0*/  SHF.R.S32.HI R68, RZ, 0x1f, R215 ;  /* 0x0000001fff447819 */ /* 0x000fe400000114d7 */
[----:B------:R-:W-:Y:S02]  /*158f0*/  LOP3.LUT R8, R9, 0x380, RZ, 0xc0, !PT ;  /* 0x0000038009087812 */ /* 0x000fe400078ec0ff */
[----:B------:R-:W-:-:S02]  /*15900*/  SHF.R.U64 R20, R20, 0x3, RZ ;  /* 0x0000000314147819 */ /* 0x000fc400000012ff */
[----:B------:R-:W-:Y:S02]  /*15910*/  LOP3.LUT R10, R10, R11, RZ, 0x3c, !PT ;  /* 0x0000000b0a0a7212 */ /* 0x000fe400078e3cff */
[----:B------:R-:W-:Y:S02]  /*15920*/  SHF.R.U64 R25, R25, 0x3, RZ ;  /* 0x0000000319197819 */ /* 0x000fe400000012ff */
[----:B------:R-:W-:Y:S02]  /*15930*/  LEA.HI R11, R68, R215, RZ, 0x7 ;  /* 0x000000d7440b7211 */ /* 0x000fe400078f38ff */
[----:B------:R-:W-:Y:S02]  /*15940*/  SHF.R.U64 R8, R8, 0x3, RZ ;  /* 0x0000000308087819 */ /* 0x000fe400000012ff */
[----:B------:R-:W-:Y:S02]  /*15950*/  F2FP.BF16.F32.PACK_AB R13, R172, R13 ;  /* 0x0000000dac0d723e */ /* 0x000fe400000010ff */
[----:B------:R-:W-:-:S02]  /*15960*/  F2FP.BF16.F32.PACK_AB R12, R173, R12 ;  /* 0x0000000cad0c723e */ /* 0x000fc400000010ff */
[----:B------:R-:W-:Y:S01]  /*15970*/  LOP3.LUT R20, R20, R21, RZ, 0x3c, !PT ;  /* 0x0000001514147212 */ /* 0x000fe200078e3cff */
[--C-:B------:R-:W-:Y:S01]  /*15980*/  IMAD.X R21, RZ, RZ, R209.reuse, P6 ;  /* 0x000000ffff157224 */ /* 0x100fe200030e06d1 */
[----:B------:R-:W-:Y:S01]  /*15990*/  LOP3.LUT R24, R25, R208, RZ, 0x3c, !PT ;  /* 0x000000d019187212 */ /* 0x000fe200078e3cff */
[--C-:B------:R-:W-:Y:S01]  /*159a0*/  IMAD.MOV.U32 R25, RZ, RZ, R209.reuse ;  /* 0x000000ffff197224 */ /* 0x100fe200078e00d1 */
[----:B------:R-:W-:Y:S01]  /*159b0*/  LOP3.LUT R58, R11, 0xffffff80, RZ, 0xc0, !PT ;  /* 0xffffff800b3a7812 */ /* 0x000fe200078ec0ff */
[--C-:B------:R-:W-:Y:S01]  /*159c0*/  IMAD.X R11, RZ, RZ, R209.reuse, P3 ;  /* 0x000000ffff0b7224 */ /* 0x100fe200018e06d1 */
[----:B------:R-:W-:Y:S01]  /*159d0*/  LOP3.LUT R8, R8, R9, RZ, 0x3c, !PT ;  /* 0x0000000908087212 */ /* 0x000fe200078e3cff */
[----:B------:R-:W-:Y:S01]  /*159e0*/  IMAD.X R9, RZ, RZ, R209, P4 ;  /* 0x000000ffff097224 */ /* 0x000fe200020e06d1 */
[----:B------:R-:W-:Y:S01]  /*159f0*/  F2FP.BF16.F32.PACK_AB R7, R182, R7 ;  /* 0x00000007b607723e */ /* 0x000fe200000010ff */
[----:B------:R-:W-:Y:S01]  /*15a00*/  IMAD.IADD R58, R215, 0x1, -R58 ;  /* 0x00000001d73a7824 */ /* 0x000fe200078e0a3a */
[----:B------:R-:W-:-:S02]  /*15a10*/  F2FP.BF16.F32.PACK_AB R6, R183, R6 ;  /* 0x00000006b706723e */ /* 0x000fc400000010ff */
[----:B------:R-:W-:Y:S02]  /*15a20*/  SEL R46, R13, R12, P0 ;  /* 0x0000000c0d2e7207 */ /* 0x000fe40000000000 */
[----:B------:R-:W-:Y:S02]  /*15a30*/  SEL R45, R12, R13, P0 ;  /* 0x0000000d0c2d7207 */ /* 0x000fe40000000000 */
[C---:B------:R-:W-:Y:S02]  /*15a40*/  IADD3 R5, P6, R208.reuse, 0x4060, RZ ;  /* 0x00004060d0057810 */ /* 0x040fe40007fde0ff */
[----:B------:R-:W-:Y:S02]  /*15a50*/  IADD3 R13, P2, R208, 0x60, RZ ;  /* 0x00000060d00d7810 */ /* 0x000fe40007f5e0ff */
[----:B------:R-:W-:Y:S02]  /*15a60*/  SEL R56, R7, R6, P0 ;  /* 0x0000000607387207 */ /* 0x000fe40000000000 */
[----:B------:R-:W-:-:S02]  /*15a70*/  SEL R55, R6, R7, P0 ;  /* 0x0000000706377207 */ /* 0x000fc40000000000 */
[----:B------:R-:W-:Y:S02]  /*15a80*/  LOP3.LUT R4, R5, 0x380, RZ, 0xc0, !PT ;  /* 0x0000038005047812 */ /* 0x000fe400078ec0ff */
[----:B------:R-:W-:Y:S02]  /*15a90*/  MOV R63, R20 ;  /* 0x00000014003f7202 */ /* 0x000fe40000000f00 */
[----:B------:R-:W-:Y:S02]  /*15aa0*/  LOP3.LUT R12, R13, 0x380, RZ, 0xc0, !PT ;  /* 0x000003800d0c7812 */ /* 0x000fe400078ec0ff */
[----:B------:R-:W-:Y:S02]  /*15ab0*/  MOV R64, R24 ;  /* 0x0000001800407202 */ /* 0x000fe40000000f00 */
[----:B------:R-:W-:Y:S02]  /*15ac0*/  MOV R60, R10 ;  /* 0x0000000a003c7202 */ /* 0x000fe40000000f00 */
[----:B------:R-:W-:-:S02]  /*15ad0*/  MOV R59, R8 ;  /* 0x00000008003b7202 */ /* 0x000fc40000000f00 */
[----:B------:R-:W-:Y:S02]  /*15ae0*/  IADD3 R7, P5, R208, 0x4040, RZ ;  /* 0x00004040d0077810 */ /* 0x000fe40007fbe0ff */
[----:B------:R-:W-:Y:S02]  /*15af0*/  SHF.R.U64 R4, R4, 0x3, RZ ;  /* 0x0000000304047819 */ /* 0x000fe400000012ff */
        /* <DEDUP_REMOVED lines=19> */
[----:B------:R-:W-:Y:S01]  /*15c30*/  LEA.HI R68, R68, R215, RZ, 0x5 ;  /* 0x000000d744447211 */ /* 0x000fe200078f28ff */
[----:B--2---:R-:W-:Y:S01]  /*15c40*/  IMAD.WIDE.U32 R12, R66, UR44, R12 ;  /* 0x0000002c420c7c25 */ /* 0x004fe2000f8e000c */
[----:B------:R-:W-:Y:S02]  /*15c50*/  ISETP.GE.OR P1, PT, R65, UR5, P1 ;  /* 0x0000000541007c0c */ /* 0x000fe40008f26670 */
[----:B------:R-:W-:Y:S02]  /*15c60*/  SHF.R.S32.HI R68, RZ, 0x5, R68 ;  /* 0x00000005ff447819 */ /* 0x000fe40000011444 */
[----:B---3--:R-:W-:Y:S01]  /*15c70*/  LOP3.LUT R14, R19, 0x2, RZ, 0x3c, !PT ;  /* 0x00000002130e7812 */ /* 0x008fe200078e3cff */
        /* <DEDUP_REMOVED lines=11> */
[----:B------:R-:W1:Y:S01]  /*15d30*/  SHFL.IDX PT, R35, R35, R14, 0x1c1f ;  /* 0x001c1f0e23237589 */ /* 0x000e6200000e0000 */
[----:B--2---:R-:W-:Y:S02]  /*15d40*/  SEL R4, R44, R43, P0 ;  /* 0x0000002b2c047207 */ /* 0x004fe40000000000 */
[----:B------:R-:W-:Y:S01]  /*15d50*/  SEL R6, R43, R44, P0 ;  /* 0x0000002c2b067207 */ /* 0x000fe20000000000 */
[----:B------:R-:W-:Y:S04]  /*15d60*/  SHFL.IDX PT, R34, R34, R19, 0x1c1f ;  /* 0x001c1f1322227589 */ /* 0x000fe800000e0000 */
[----:B------:R1:W-:Y:S01]  /*15d70*/  SHFL.IDX PT, R15, R36, R19, 0x1c1f ;  /* 0x001c1f13240f7589 */ /* 0x0003e200000e0000 */
[----:B---3--:R-:W-:-:S02]  /*15d80*/  SEL R5, R50, R41, P0 ;  /* 0x0000002932057207 */ /* 0x008fc40000000000 */
[----:B------:R-:W-:Y:S01]  /*15d90*/  SEL R7, R41, R50, P0 ;  /* 0x0000003229077207 */ /* 0x000fe20000000000 */
[----:B------:R-:W2:Y:S04]  /*15da0*/  SHFL.IDX PT, R31, R31, R14, 0x1c1f ;  /* 0x001c1f0e1f1f7589 */ /* 0x000ea800000e0000 */
[----:B------:R-:W3:Y:S01]  /*15db0*/  SHFL.IDX PT, R20, R33, R14, 0x1c1f ;  /* 0x001c1f0e21147589 */ /* 0x000ee200000e0000 */
[----:B----4-:R-:W-:Y:S02]  /*15dc0*/  SEL R8, R42, R39, P0 ;  /* 0x000000272a087207 */ /* 0x010fe40000000000 */
[----:B------:R-:W-:Y:S01]  /*15dd0*/  SEL R10, R39, R42, P0 ;  /* 0x0000002a270a7207 */ /* 0x000fe20000000000 */
[----:B------:R-:W-:Y:S04]  /*15de0*/  SHFL.IDX PT, R30, R30, R19, 0x1c1f ;  /* 0x001c1f131e1e7589 */ /* 0x000fe800000e0000 */
[----:B------:R2:W-:Y:S01]  /*15df0*/  SHFL.IDX PT, R21, R32, R19, 0x1c1f ;  /* 0x001c1f1320157589 */ /* 0x0005e200000e0000 */
[----:B-1----:R-:W-:-:S02]  /*15e00*/  SEL R36, R38, R35, P0 ;  /* 0x0000002326247207 */ /* 0x002fc40000000000 */
[----:B------:R-:W-:Y:S01]  /*15e10*/  SEL R38, R35, R38, P0 ;  /* 0x0000002623267207 */ /* 0x000fe20000000000 */
[----:B------:R-:W-:Y:S04]  /*15e20*/  SHFL.IDX PT, R27, R27, R14, 0x1c1f ;  /* 0x001c1f0e1b1b7589 */ /* 0x000fe800000e0000 */
[----:B------:R-:W1:Y:S01]  /*15e30*/  SHFL.IDX PT, R24, R29, R14, 0x1c1f ;  /* 0x001c1f0e1d187589 */ /* 0x000e6200000e0000 */
[----:B------:R-:W-:Y:S01]  /*15e40*/  BAR.SYNC.DEFER_BLOCKING 0x1, 0x100 ;  /* 0x0044000000007b1d */ /* 0x000fe20000010000 */
[----:B--2---:R-:W-:Y:S02]  /*15e50*/  SEL R32, R34, R31, P0 ;  /* 0x0000001f22207207 */ /* 0x004fe40000000000 */
[----:B------:R-:W-:Y:S02]  /*15e60*/  SEL R34, R31, R34, P0 ;  /* 0x000000221f227207 */ /* 0x000fe40000000000 */
[----:B---3--:R-:W-:-:S02]  /*15e70*/  SEL R37, R15, R20, P0 ;  /* 0x000000140f257207 */ /* 0x008fc40000000000 */
[----:B------:R-:W-:Y:S01]  /*15e80*/  SEL R39, R20, R15, P0 ;  /* 0x0000000f14277207 */ /* 0x000fe20000000000 */
[----:B------:R-:W-:Y:S04]  /*15e90*/  SHFL.IDX PT, R26, R26, R19, 0x1c1f ;  /* 0x001c1f131a1a7589 */ /* 0x000fe800000e0000 */
[----:B------:R-:W-:Y:S04]  /*15ea0*/  SHFL.IDX PT, R46, R46, R19, 0x1c1f ;  /* 0x001c1f132e2e7589 */ /* 0x000fe800000e0000 */
[----:B------:R2:W-:Y:S04]  /*15eb0*/  SHFL.IDX PT, R25, R28, R19, 0x1c1f ;  /* 0x001c1f131c197589 */ /* 0x0005e800000e0000 */
[----:B------:R-:W3:Y:S01]  /*15ec0*/  SHFL.IDX PT, R40, R49, R14, 0x1c1f ;  /* 0x001c1f0e31287589 */ /* 0x000ee200000e0000 */
[----:B-1----:R-:W-:-:S02]  /*15ed0*/  SEL R33, R21, R24, P0 ;  /* 0x0000001815217207 */ /* 0x002fc40000000000 */
[----:B------:R-:W-:Y:S01]  /*15ee0*/  SEL R35, R24, R21, P0 ;  /* 0x0000001518237207 */ /* 0x000fe20000000000 */
[----:B------:R-:W1:Y:S01]  /*15ef0*/  SHFL.IDX PT, R23, R23, R14, 0x1c1f ;  /* 0x001c1f0e17177589 */ /* 0x000e6200000e0000 */
[----:B--2---:R-:W-:Y:S01]  /*15f00*/  IMAD R28, R66, UR6, RZ ;  /* 0x00000006421c7c24 */ /* 0x004fe2000f8e02ff */
[----:B------:R-:W-:Y:S02]  /*15f10*/  ULDC.64 UR6, c[0x0][0xb40] ;  /* 0x0002d00000067ab9 */ /* 0x000fe40000000a00 */
[----:B------:R-:W2:Y:S04]  /*15f20*/  SHFL.IDX PT, R45, R45, R14, 0x1c1f ;  /* 0x001c1f0e2d2d7589 */ /* 0x000ea800000e0000 */
[----:B------:R-:W-:Y:S04]  /*15f30*/  SHFL.IDX PT, R48, R48, R19, 0x1c1f ;  /* 0x001c1f1330307589 */ /* 0x000fe800000e0000 */
[----:B------:R-:W-:Y:S04]  /*15f40*/  SHFL.IDX PT, R52, R52, R19, 0x1c1f ;  /* 0x001c1f1334347589 */ /* 0x000fe800000e0000 */
[----:B------:R-:W-:Y:S04]  /*15f50*/  SHFL.IDX PT, R47, R47, R14, 0x1c1f ;  /* 0x001c1f0e2f2f7589 */ /* 0x000fe800000e0000 */
[----:B------:R-:W4:Y:S01]  /*15f60*/  SHFL.IDX PT, R51, R51, R14, 0x1c1f ;  /* 0x001c1f0e33337589 */ /* 0x000f2200000e0000 */
[----:B---3--:R-:W-:-:S02]  /*15f70*/  SEL R29, R25, R40, P0 ;  /* 0x00000028191d7207 */ /* 0x008fc40000000000 */
[----:B------:R-:W-:Y:S01]  /*15f80*/  SEL R31, R40, R25, P0 ;  /* 0x00000019281f7207 */ /* 0x000fe20000000000 */
[----:B------:R-:W-:Y:S01]  /*15f90*/  SHFL.IDX PT, R54, R54, R19, 0x1c1f ;  /* 0x001c1f1336367589 */ /* 0x000fe200000e0000 */
[----:B-1----:R-:W-:Y:S02]  /*15fa0*/  SEL R24, R26, R23, P0 ;  /* 0x000000171a187207 */ /* 0x002fe40000000000 */
[----:B------:R-:W-:Y:S01]  /*15fb0*/  SEL R26, R23, R26, P0 ;  /* 0x0000001a171a7207 */ /* 0x000fe20000000000 */
[----:B------:R-:W1:Y:S01]  /*15fc0*/  SHFL.IDX PT, R53, R53, R14, 0x1c1f ;  /* 0x001c1f0e35357589 */ /* 0x000e6200000e0000 */
[----:B--2---:R-:W-:Y:S02]  /*15fd0*/  SEL R44, R46, R45, P0 ;  /* 0x0000002d2e2c7207 */ /* 0x004fe40000000000 */
[----:B------:R-:W-:Y:S01]  /*15fe0*/  SEL R46, R45, R46, P0 ;  /* 0x0000002e2d2e7207 */ /* 0x000fe20000000000 */
[----:B------:R2:W-:Y:S04]  /*15ff0*/  SHFL.IDX PT, R56, R56, R19, 0x1c1f ;  /* 0x001c1f1338387589 */ /* 0x0005e800000e0000 */
[----:B------:R-:W3:Y:S04]  /*16000*/  SHFL.IDX PT, R55, R55, R14, 0x1c1f ;  /* 0x001c1f0e37377589 */ /* 0x000ee800000e0000 */
[----:B------:R5:W-:Y:S01]  /*16010*/  STSM.16.M88.4 [R64], R4 ;  /* 0x0000000440007844 */ /* 0x000be20000000200 */
[----:B--2---:R-:W-:Y:S01]  /*16020*/  IMAD R19, R67, UR44, R28 ;  /* 0x0000002c43137c24 */ /* 0x004fe2000f8e021c */
[----:B------:R-:W-:-:S02]  /*16030*/  SEL R28, R30, R27, P0 ;  /* 0x0000001b1e1c7207 */ /* 0x000fc40000000000 */
[----:B------:R2:W-:Y:S01]  /*16040*/  STSM.16.M88.4 [R63], R8 ;  /* 0x000000083f007844 */ /* 0x0005e20000000200 */
[----:B------:R-:W-:Y:S02]  /*16050*/  SEL R30, R27, R30, P0 ;  /* 0x0000001e1b1e7207 */ /* 0x000fe40000000000 */
[----:B----4-:R-:W-:Y:S01]  /*16060*/  SEL R25, R52, R51, P0 ;  /* 0x0000003334197207 */ /* 0x010fe20000000000 */
[----:B------:R-:W-:Y:S01]  /*16070*/  STSM.16.M88.4 [R62], R36 ;  /* 0x000000243e007844 */ /* 0x000fe20000000200 */
[----:B------:R-:W-:Y:S02]  /*16080*/  SEL R27, R51, R52, P0 ;  /* 0x00000034331b7207 */ /* 0x000fe40000000000 */
[----:B-1----:R-:W-:Y:S01]  /*16090*/  SEL R45, R54, R53, P0 ;  /* 0x00000035362d7207 */ /* 0x002fe20000000000 */
[----:B------:R-:W-:Y:S01]  /*160a0*/  STSM.16.M88.4 [R61], R32 ;  /* 0x000000203d007844 */ /* 0x000fe20000000200 */
[----:B-----5:R-:W-:-:S03]  /*160b0*/  SHF.R.S32.HI R5, RZ, 0x1f, R65 ;  /* 0x0000001fff057819 */ /* 0x020fc60000011441 */
[----:B------:R-:W-:Y:S01]  /*160c0*/  STSM.16.M88.4 [R60], R28 ;  /* 0x0000001c3c007844 */ /* 0x000fe20000000200 */
[----:B------:R-:W-:Y:S02]  /*160d0*/  IADD3 R6, P3, R65, R12, RZ ;  /* 0x0000000c41067210 */ /* 0x000fe40007f7e0ff */
[----:B--2---:R-:W-:Y:S01]  /*160e0*/  SEL R8, R48, R47, P0 ;  /* 0x0000002f30087207 */ /* 0x004fe20000000000 */
[----:B------:R-:W-:Y:S01]  /*160f0*/  STSM.16.M88.4 [R59], R24 ;  /* 0x000000183b007844 */ /* 0x000fe20000000200 */
[----:B------:R-:W-:Y:S02]  /*16100*/  SEL R10, R47, R48, P0 ;  /* 0x000000302f0a7207 */ /* 0x000fe40000000000 */
[----:B------:R-:W-:Y:S02]  /*16110*/  SEL R47, R53, R54, P0 ;  /* 0x00000036352f7207 */ /* 0x000fe40000000000 */
[----:B---3--:R-:W-:Y:S02]  /*16120*/  SEL R9, R56, R55, P0 ;  /* 0x0000003738097207 */ /* 0x008fe40000000000 */
[----:B------:R-:W-:Y:S01]  /*16130*/  SEL R11, R55, R56, P0 ;  /* 0x00000038370b7207 */ /* 0x000fe20000000000 */
[----:B------:R-:W-:Y:S01]  /*16140*/  STSM.16.M88.4 [R58], R44 ;  /* 0x0000002c3a007844 */ /* 0x000fe20000000200 */
[----:B------:R-:W-:-:S02]  /*16150*/  IADD3.X R5, R5, R13, R19, P3, !PT ;  /* 0x0000000d05057210 */ /* 0x000fc40001ffe413 */
[C---:B------:R-:W-:Y:S01]  /*16160*/  LEA R4, P3, R6.reuse, UR6, 0x2 ;  /* 0x0000000606047c11 */ /* 0x040fe2000f8610ff */
[----:B------:R-:W-:Y:S03]  /*16170*/  STSM.16.M88.4 [R57], R8 ;  /* 0x0000000839007844 */ /* 0x000fe60000000200 */
[----:B------:R-:W-:Y:S01]  /*16180*/  LEA.HI.X R5, R6, UR7, R5, 0x2, P3 ;  /* 0x0000000706057c11 */ /* 0x000fe200098f1405 */
[----:B------:R1:W-:Y:S06]  /*16190*/  MEMBAR.ALL.CTA ;  /* 0x0000000000007992 */ /* 0x0003ec0000008000 */
[----:B-1----:R-:W1:Y:S04]  /*161a0*/  FENCE.VIEW.ASYNC.S ;  /* 0x00000000000073c6 */ /* 0x002e680000000000 */
        /* <DEDUP_REMOVED lines=26> */
.L_x_6262:
[----:B------:R-:W-:Y:S05]  /*16350*/  BSYNC B0 ;  /* 0x0000000000007941 */ /* 0x000fea0003800000 */
.L_x_6261:
[----:B------:R-:W-:Y:S05]  /*16360*/  BRA `(.L_x_6260) ;  /* 0x0000000800347947 */ /* 0x000fea0003800000 */
.L_x_6259:
[----:B------:R-:W1:Y:S01]  /*16370*/  LDC.64 R14, c[0x0][0xae0] ;  /* 0x0002b800ff0e7b82 */ /* 0x000e620000000a00 */
[----:B------:R-:W-:Y:S01]  /*16380*/  SHF.R.S32.HI R0, RZ, 0x1f, R215 ;  /* 0x0000001fff007819 */ /* 0x000fe200000114d7 */
[----:B------:R-:W-:Y:S01]  /*16390*/  USHF.R.S32.HI UR5, URZ, 0x1f, UR43 ;  /* 0x0000001f3f057899 */ /* 0x000fe2000801142b */
[----:B------:R-:W-:Y:S01]  /*163a0*/  ISETP.GT.AND P0, PT, R215, 0x7f, PT ;  /* 0x0000007fd700780c */ /* 0x000fe20003f04270 */
[----:B------:R-:W-:Y:S01]  /*163b0*/  USHF.R.S32.HI UR6, URZ, 0x1f, UR44 ;  /* 0x0000001f3f067899 */ /* 0x000fe2000801142c */
[----:B------:R-:W-:Y:S01]  /*163c0*/  LEA.HI R0, R0, R215, RZ, 0x3 ;  /* 0x000000d700007211 */ /* 0x000fe200078f18ff */
[----:B------:R-:W-:Y:S02]  /*163d0*/  BSSY B0, `(.L_x_6263) ;  /* 0x000001f000007945 */ /* 0x000fe40003800000 */
[----:B------:R-:W2:Y:S01]  /*163e0*/  LDC R13, c[0x0][0xdac] ;  /* 0x00036b00ff0d7b82 */ /* 0x000ea20000000800 */
[----:B------:R-:W-:-:S05]  /*163f0*/  LOP3.LUT R4, R0, 0x1ffffff8, RZ, 0xc0, !PT ;  /* 0x1ffffff800047812 */ /* 0x000fca00078ec0ff */
[----:B------:R-:W-:Y:S01]  /*16400*/  IMAD.IADD R10, R215, 0x1, -R4 ;  /* 0x00000001d70a7824 */ /* 0x000fe200078e0a04 */
[----:B------:R-:W-:Y:S01]  /*16410*/  SHF.R.S32.HI R4, RZ, 0x3, R0 ;  /* 0x00000003ff047819 */ /* 0x000fe20000011400 */
[----:B------:R-:W3:Y:S02]  /*16420*/  LDC.64 R20, c[0x0][0xae8] ;  /* 0x0002ba00ff147b82 */ /* 0x000ee40000000a00 */
[----:B------:R-:W-:Y:S02]  /*16430*/  IMAD.SHL.U32 R10, R10, 0x8, RZ ;  /* 0x000000080a0a7824 */ /* 0x000fe400078e00ff */
[----:B-1----:R-:W-:Y:S01]  /*16440*/  IMAD R12, R14, UR5, RZ ;  /* 0x000000050e0c7c24 */ /* 0x002fe2000f8e02ff */
        /* <DEDUP_REMOVED lines=23> */
.L_x_6264:
[----:B------:R-:W-:Y:S05]  /*165c0*/  BSYNC B0 ;  /* 0x0000000000007941 */ /* 0x000fea0003800000 */
.L_x_6263:
[----:B------:R-:W-:Y:S01]  /*165d0*/  ULDC UR5, c[0x0][0xa88] ;  /* 0x0002a20000057ab9 */ /* 0x000fe20000000800 */
[----:B------:R-:W-:Y:S01]  /*165e0*/  SHF.R.S32.HI R11, RZ, 0x1f, R10 ;  /* 0x0000001fff0b7819 */ /* 0x000fe2000001140a */
[----:B------:R-:W-:Y:S01]  /*165f0*/  UIADD3 UR42, -UR42, UR5, URZ ;  /* 0x000000052a2a7290 */ /* 0x000fe2000fffe13f */
[----:B------:R-:W-:Y:S01]  /*16600*/  VIADD R0, R4, 0x20 ;  /* 0x0000002004007836 */ /* 0x000fe20000000000 */
[----:B------:R-:W-:Y:S01]  /*16610*/  ULOP3.LUT UR40, URZ, UR40, URZ, 0x33, !UPT ;  /* 0x000000283f287292 */ /* 0x000fe2000f8e333f */
[----:B-1----:R-:W-:Y:S01]  /*16620*/  IMAD R3, R15, UR43, R12 ;  /* 0x0000002b0f037c24 */ /* 0x002fe2000f8e020c */
[----:B------:R-:W-:Y:S01]  /*16630*/  BSSY B0, `(.L_x_6265) ;  /* 0x0000021000007945 */ /* 0x000fe20003800000 */
[----:B------:R-:W-:Y:S01]  /*16640*/  IMAD.WIDE.U32 R6, R14, UR43, R10 ;  /* 0x0000002b0e067c25 */ /* 0x000fe2000f8e000a */
[----:B------:R-:W-:Y:S02]  /*16650*/  ISETP.GE.AND P2, PT, R4, UR42, PT ;  /* 0x0000002a04007c0c */ /* 0x000fe4000bf46270 */
[----:B------:R-:W-:Y:S01]  /*16660*/  ISETP.GE.AND P4, PT, R0, UR42, PT ;  /* 0x0000002a00007c0c */ /* 0x000fe2000bf86270 */
[----:B------:R-:W-:-:S02]  /*16670*/  VIADD R5, R4, 0x40 ;  /* 0x0000004004057836 */ /* 0x000fc40000000000 */
[----:B------:R-:W-:Y:S02]  /*16680*/  VIADD R8, R4, 0x60 ;  /* 0x0000006004087836 */ /* 0x000fe40000000000 */
[----:B------:R-:W-:Y:S01]  /*16690*/  IMAD.IADD R7, R7, 0x1, R3 ;  /* 0x0000000107077824 */ /* 0x000fe200078e0203 */
[----:B------:R-:W-:Y:S01]  /*166a0*/  ISETP.GE.AND P0, PT, R5, UR42, PT ;  /* 0x0000002a05007c0c */ /* 0x000fe2000bf06270 */
[----:B---3--:R-:W-:Y:S01]  /*166b0*/  IMAD R0, R20, UR6, RZ ;  /* 0x0000000614007c24 */ /* 0x008fe2000f8e02ff */
[----:B------:R-:W-:Y:S01]  /*166c0*/  SHF.R.S32.HI R5, RZ, 0x1f, R4 ;  /* 0x0000001fff057819 */ /* 0x000fe20000011404 */
[----:B--2---:R-:W-:Y:S01]  /*166d0*/  VIADD R13, R13, UR40 ;  /* 0x000000280d0d7c36 */ /* 0x004fe20008000000 */
[----:B------:R-:W-:Y:S01]  /*166e0*/  ISETP.GE.AND P1, PT, R8, UR42, PT ;  /* 0x0000002a08007c0c */ /* 0x000fe2000bf26270 */
[----:B------:R-:W-:Y:S02]  /*166f0*/  IMAD R3, R21, UR44, R0 ;  /* 0x0000002c15037c24 */ /* 0x000fe4000f8e0200 */
[----:B------:R-:W-:-:S04]  /*16700*/  IMAD.WIDE.U32 R8, R20, UR44, R6 ;  /* 0x0000002c14087c25 */ /* 0x000fc8000f8e0006 */
[----:B------:R-:W-:-:S04]  /*16710*/  IMAD.WIDE R6, R13, 0x80, R4 ;  /* 0x000000800d067825 */ /* 0x000fc800078e0204 */
[----:B------:R-:W-:Y:S01]  /*16720*/  IMAD.IADD R13, R9, 0x1, R3 ;  /* 0x00000001090d7824 */ /* 0x000fe200078e0203 */
[----:B------:R-:W-:Y:S06]  /*16730*/  @P2 BRA `(.L_x_6266) ;  /* 0x0000000000402947 */ /* 0x000fec0003800000 */
[----:B------:R-:W-:Y:S01]  /*16740*/  ULDC.64 UR6, c[0x0][0xad8] ;  /* 0x0002b60000067ab9 */ /* 0x000fe20000000a00 */
[C---:B------:R-:W-:Y:S01]  /*16750*/  VIADD R0, R10.reuse, 0x40 ;  /* 0x000000400a007836 */ /* 0x040fe20000000000 */
[----:B------:R-:W-:Y:S01]  /*16760*/  ULDC UR5, c[0x0][0xa8c] ;  /* 0x0002a30000057ab9 */ /* 0x000fe20000000800 */
[----:B------:R-:W-:Y:S01]  /*16770*/  IMAD R3, R7, UR6, RZ ;  /* 0x0000000607037c24 */ /* 0x000fe2000f8e02ff */
[----:B------:R-:W-:Y:S01]  /*16780*/  ISETP.GE.AND P2, PT, R10, UR5, PT ;  /* 0x000000050a007c0c */ /* 0x000fe2000bf46270 */
[----:B------:R-:W-:Y:S01]  /*16790*/  IMAD.MOV.U32 R4, RZ, RZ, R8 ;  /* 0x000000ffff047224 */ /* 0x000fe200078e0008 */
[----:B------:R-:W-:Y:S01]  /*167a0*/  ISETP.GE.AND P3, PT, R0, UR5, PT ;  /* 0x0000000500007c0c */ /* 0x000fe2000bf66270 */
[----:B------:R-:W-:Y:S02]  /*167b0*/  IMAD.MOV.U32 R5, RZ, RZ, R13 ;  /* 0x000000ffff057224 */ /* 0x000fe400078e000d */
[C---:B------:R-:W-:Y:S02]  /*167c0*/  IMAD R3, R6.reuse, UR7, R3 ;  /* 0x0000000706037c24 */ /* 0x040fe4000f8e0203 */
[----:B------:R-:W-:Y:S01]  /*167d0*/  IMAD.WIDE.U32 R4, R6, UR6, R4 ;  /* 0x0000000606047c25 */ /* 0x000fe2000f8e0004 */
[----:B------:R-:W-:-:S03]  /*167e0*/  ULDC.64 UR6, c[0x0][0xa80] ;  /* 0x0002a00000067ab9 */ /* 0x000fc60000000a00 */
[----:B------:R-:W-:Y:S01]  /*167f0*/  IMAD.IADD R3, R5, 0x1, R3 ;  /* 0x0000000105037824 */ /* 0x000fe200078e0203 */
[----:B------:R-:W-:-:S04]  /*16800*/  LEA R14, P5, R4, UR6, 0x1 ;  /* 0x00000006040e7c11 */ /* 0x000fc8000f8a08ff */
[----:B------:R-:W-:-:S05]  /*16810*/  LEA.HI.X R15, R4, UR7, R3, 0x1, P5 ;  /* 0x00000007040f7c11 */ /* 0x000fca000a8f0c03 */
[----:B------:R1:W-:Y:S04]  /*16820*/  @!P2 STG.E.128 desc[UR46][R14.64], RZ ;  /* 0x000000ff0e00a986 */ /* 0x0003e8000c101d2e */
[----:B------:R1:W-:Y:S02]  /*16830*/  @!P3 STG.E.128 desc[UR46][R14.64+0x80], RZ ;  /* 0x000080ff0e00b986 */ /* 0x0003e4000c101d2e */
.L_x_6266:
[----:B------:R-:W-:Y:S05]  /*16840*/  BSYNC B0 ;  /* 0x0000000000007941 */ /* 0x000fea0003800000 */
.L_x_6265:
[----:B------:R-:W-:Y:S04]  /*16850*/  BSSY B0, `(.L_x_6267) ;  /* 0x0000014000007945 */ /* 0x000fe80003800000 */
[----:B------:R-:W-:Y:S05]  /*16860*/  @P4 BRA `(.L_x_6268) ;  /* 0x0000000000484947 */ /* 0x000fea0003800000 */
[----:B------:R-:W-:Y:S01]  /*16870*/  IADD3 R3, P2, R6, 0x20, RZ ;  /* 0x0000002006037810 */ /* 0x000fe20007f5e0ff */
[----:B------:R-:W-:Y:S01]  /*16880*/  ULDC.64 UR6, c[0x0][0xad8] ;  /* 0x0002b60000067ab9 */ /* 0x000fe20000000a00 */
[----:B------:R-:W-:Y:S01]  /*16890*/  IMAD.MOV.U32 R4, RZ, RZ, R8 ;  /* 0x000000ffff047224 */ /* 0x000fe200078e0008 */
        /* <DEDUP_REMOVED lines=14> */
[----:B------:R2:W-:Y:S02]  /*16980*/  @!P4 STG.E.128 desc[UR46][R14.64+0x80], RZ ;  /* 0x000080ff0e00c986 */ /* 0x0005e4000c101d2e */
.L_x_6268:
[----:B------:R-:W-:Y:S05]  /*16990*/  BSYNC B0 ;  /* 0x0000000000007941 */ /* 0x000fea0003800000 */
.L_x_6267:
        /* <DEDUP_REMOVED lines=19> */
[----:B------:R3:W-:Y:S02]  /*16ad0*/  @!P3 STG.E.128 desc[UR46][R14.64+0x80], RZ ;  /* 0x000080ff0e00b986 */ /* 0x0007e4000c101d2e */
.L_x_6270:
[----:B------:R-:W-:Y:S05]  /*16ae0*/  BSYNC B0 ;  /* 0x0000000000007941 */ /* 0x000fea0003800000 */
.L_x_6269:
        /* <DEDUP_REMOVED lines=19> */
[----:B------:R4:W-:Y:S02]  /*16c20*/  @!P2 STG.E.128 desc[UR46][R6.64+0x80], RZ ;  /* 0x000080ff0600a986 */ /* 0x0009e4000c101d2e */
.L_x_6271:
[----:B------:R-:W-:Y:S05]  /*16c30*/  BSYNC B0 ;  /* 0x0000000000007941 */ /* 0x000fea0003800000 */
.L_x_6260:
[----:B-1----:R-:W1:Y:S02]  /*16c40*/  LDC R0, c[0x0][0xda8] ;  /* 0x00036a00ff007b82 */ /* 0x002e640000000800 */
[----:B-1----:R-:W-:-:S13]  /*16c50*/  ISETP.LE.AND P0, PT, R0, UR4, PT ;  /* 0x0000000400007c0c */ /* 0x002fda000bf03270 */
[----:B------:R-:W-:Y:S05]  /*16c60*/  @!P0 BRA `(.L_x_6272) ;  /* 0xfffffea000448947 */ /* 0x000fea000383ffff */
[----:B------:R-:W-:Y:S05]  /*16c70*/  EXIT ;  /* 0x000000000000794d */ /* 0x000fea0003800000 */
.L_x_6174:
[----:B------:R-:W-:-:S08]  /*16c80*/  NOP ;  /* 0x0000000000007918 */ /* 0x000fd00000000000 */
[----:B---3--:R-:W1:-:S00]  /*16c90*/  USETMAXREG.DEALLOC.CTAPOOL 0x18 ;  /* 0x00000018000079c8 */ /* 0x008e4000080e0500 */
[----:B-1----:R-:W-:-:S06]  /*16ca0*/  LOP3.LUT R0, R0, 0x3, RZ, 0xc0, !PT ;  /* 0x0000000300007812 */ /* 0x002fcc00078ec0ff */
[----:B------:R-:W1:Y:S01]  /*16cb0*/  S2UR UR4, SR_CTAID.X ;  /* 0x00000000000479c3 */ /* 0x000e620000002500 */
[----:B------:R-:W-:Y:S01]  /*16cc0*/  LOP3.LUT R16, R16, 0xfffffffd, RZ, 0xc0, !PT ;  /* 0xfffffffd10107812 */ /* 0x000fe200078ec0ff */
[----:B------:R-:W-:Y:S04]  /*16cd0*/  STL [R1+0x4], RZ ;  /* 0x000004ff01007387 */ /* 0x000fe80000100800 */
[----:B------:R-:W2:Y:S04]  /*16ce0*/  SHFL.IDX PT, R0, R0, RZ, 0x1f ;  /* 0x00001fff00007589 */ /* 0x000ea800000e0000 */
[----:B------:R3:W-:Y:S01]  /*16cf0*/  STL [R1+0x2c], RZ ;  /* 0x00002cff01007387 */ /* 0x0007e20000100800 */
[----:B--2---:R-:W-:-:S02]  /*16d00*/  ISETP.NE.AND P0, PT, R0, RZ, PT ;  /* 0x000000ff0000720c */ /* 0x004fc40003f05270 */
[----:B------:R-:W1:Y:S11]  /*16d10*/  LDC R0, c[0x0][0xda8] ;  /* 0x00036a00ff007b82 */ /* 0x000e760000000800 */
[----:B------:R-:W-:Y:S01]  /*16d20*/  @P0 LOP3.LUT R16, R16, 0x2, RZ, 0xfc, !PT ;  /* 0x0000000210100812 */ /* 0x000fe200078efcff */
[----:B------:R-:W-:Y:S06]  /*16d30*/  @P0 BAR.ARV 0x4, 0x180 ;  /* 0x0106000000000b1d */ /* 0x000fec0000002000 */
[----:B-1----:R-:W-:Y:S01]  /*16d40*/  ISETP.LE.AND P0, PT, R0, UR4, PT ;  /* 0x0000000400007c0c */ /* 0x002fe2000bf03270 */
[----:B------:R-:W-:-:S05]  /*16d50*/  IMAD.MOV.U32 R0, RZ, RZ, 0x1 ;  /* 0x00000001ff007424 */ /* 0x000fca00078e00ff */
[----:B------:R3:W-:Y:S07]  /*16d60*/  STL [R1+0x8], R0 ;  /* 0x0000080001007387 */ /* 0x0007ee0000100800 */
[----:B------:R-:W-:Y:S05]  /*16d70*/  @P0 BRA `(.L_x_6273) ;  /* 0x00000034002c0947 */ /* 0x000fea0003800000 */
[----:B------:R-:W2:Y:S01]  /*16d80*/  LDL R7, [R1+0x28] ;  /* 0x0000280001077983 */ /* 0x000ea20000100800 */
[----:B------:R-:W1:Y:S01]  /*16d90*/  S2R R2, SR_TID.X ;  /* 0x0000000000027919 */ /* 0x000e620000002100 */
[----:B------:R-:W3:Y:S01]  /*16da0*/  S2R R8, SR_TID.X ;  /* 0x0000000000087919 */ /* 0x000ee20000002100 */
[----:B-1----:R-:W-:Y:S01]  /*16db0*/  LOP3.LUT R2, R2, 0x7f, RZ, 0xc0, !PT ;  /* 0x0000007f02027812 */ /* 0x002fe200078ec0ff */
[C---:B---3--:R-:W-:Y:S02]  /*16dc0*/  IMAD.SHL.U32 R0, R8.reuse, 0x80, RZ ;  /* 0x0000008008007824 */ /* 0x048fe400078e00ff */
[----:B------:R-:W-:Y:S01]  /*16dd0*/  IMAD.SHL.U32 R4, R8, 0x40, RZ ;  /* 0x0000004008047824 */ /* 0x000fe200078e00ff */
[----:B------:R-:W-:Y:S02]  /*16de0*/  SHF.R.U32.HI R3, RZ, 0x5, R2 ;  /* 0x00000005ff037819 */ /* 0x000fe40000011602 */
[----:B------:R-:W-:Y:S02]  /*16df0*/  LOP3.LUT R2, R0, 0x380, RZ, 0xc0, !PT ;  /* 0x0000038000027812 */ /* 0x000fe400078ec0ff */
[----:B------:R-:W-:-:S03]  /*16e00*/  LOP3.LUT R6, R4, 0x40, RZ, 0xc0, !PT ;  /* 0x0000004004067812 */ /* 0x000fc600078ec0ff */
[C---:B------:R-:W-:Y:S02]  /*16e10*/  IMAD R2, R3.reuse, 0x10, R2 ;  /* 0x0000001003027824 */ /* 0x040fe400078e0202 */
[----:B------:R-:W-:Y:S02]  /*16e20*/  IMAD R6, R3, 0x400, R6 ;  /* 0x0000040003067824 */ /* 0x000fe400078e0206 */
[----:B------:R-:W-:-:S05]  /*16e30*/  IMAD.SHL.U32 R3, R8, 0x10, RZ ;  /* 0x0000001008037824 */ /* 0x000fca00078e00ff */
[----:B------:R-:W-:Y:S02]  /*16e40*/  LOP3.LUT R3, R2, 0x70, R3, 0x78, !PT ;  /* 0x0000007002037812 */ /* 0x000fe400078e7803 */
[----:B------:R-:W-:Y:S01]  /*16e50*/  LOP3.LUT R2, R4, 0x180, RZ, 0xc0, !PT ;  /* 0x0000018004027812 */ /* 0x000fe200078ec0ff */
[----:B------:R-:W-:-:S03]  /*16e60*/  IMAD.SHL.U32 R5, R8, 0x8, RZ ;  /* 0x0000000808057824 */ /* 0x000fc600078e00ff */
[----:B------:R-:W-:Y:S02]  /*16e70*/  LOP3.LUT R2, R2, 0x10, R8, 0xf8, !PT ;  /* 0x0000001002027812 */ /* 0x000fe400078ef808 */
[----:B------:R-:W-:Y:S02]  /*16e80*/  LOP3.LUT R4, R4, 0x200, RZ, 0xc0, !PT ;  /* 0x0000020004047812 */ /* 0x000fe400078ec0ff */
[----:B------:R-:W-:-:S04]  /*16e90*/  LOP3.LUT R5, R2, 0x30, R5, 0x78, !PT ;  /* 0x0000003002057812 */ /* 0x000fc800078e7805 */
[----:B------:R-:W-:Y:S02]  /*16ea0*/  IADD3 R2, R5, R6, R4 ;  /* 0x0000000605027210 */ /* 0x000fe40007ffe004 */
[----:B------:R-:W-:-:S03]  /*16eb0*/  LOP3.LUT P0, RZ, R8, 0x4, RZ, 0xc0, !PT ;  /* 0x0000000408ff7812 */ /* 0x000fc6000780c0ff */
[----:B------:R1:W-:Y:S01]  /*16ec0*/  STL [R1+0x10], R2 ;  /* 0x0000100201007387 */ /* 0x0003e20000100800 */
[----:B------:R-:W-:Y:S01]  /*16ed0*/  LOP3.LUT R3, R3, 0xc00, R0, 0xf8, !PT ;  /* 0x00000c0003037812 */ /* 0x000fe200078ef800 */
[----:B-1----:R-:W-:-:S05]  /*16ee0*/  IMAD.MOV.U32 R2, RZ, RZ, 0x20 ;  /* 0x00000020ff027424 */ /* 0x002fca00078e00ff */
[----:B------:R-:W-:Y:S01]  /*16ef0*/  SEL R5, R2, 0xffffffe0, !P0 ;  /* 0xffffffe002057807 */ /* 0x000fe20004000000 */
[----:B------:R-:W-:Y:S01]  /*16f00*/  IMAD.U32 R2, RZ, RZ, UR4 ;  /* 0x00000004ff027e24 */ /* 0x000fe2000f8e00ff */
[----:B------:R-:W-:Y:S01]  /*16f10*/  STL [R1], R3 ;  /* 0x0000000301007387 */ /* 0x000fe20000100800 */
[----:B------:R-:W-:-:S03]  /*16f20*/  IMAD.MOV.U32 R0, RZ, RZ, 0x40 ;  /* 0x00000040ff007424 */ /* 0x000fc600078e00ff */
[----:B------:R1:W-:Y:S02]  /*16f30*/  STL [R1+0x20], R2 ;  /* 0x0000200201007387 */ /* 0x0003e40000100800 */
[----:B------:R-:W-:-:S05]  /*16f40*/  SEL R0, R0, 0xffffffc0, !P0 ;  /* 0xffffffc000007807 */ /* 0x000fca0004000000 */
[----:B------:R-:W-:Y:S01]  /*16f50*/  IMAD.IADD R0, R0, 0x1, R3 ;  /* 0x0000000100007824 */ /* 0x000fe200078e0203 */
[----:B------:R-:W-:Y:S01]  /*16f60*/  ULDC UR41, c[0x0][0xc] ;  /* 0x0000030000297ab9 */ /* 0x000fe20000000800 */
[----:B------:R-:W-:Y:S01]  /*16f70*/  ULDC.64 UR42, c[0x0][0x198] ;  /* 0x00006600002a7ab9 */ /* 0x000fe20000000a00 */
[C---:B--2---:R-:W-:Y:S02]  /*16f80*/  LOP3.LUT R4, R7.reuse, 0x1, RZ, 0xfc, !PT ;  /* 0x0000000107047812 */ /* 0x044fe400078efcff */
[----:B-1----:R-:W-:-:S03]  /*16f90*/  LOP3.LUT R2, R7, 0x2, RZ, 0xfc, !PT ;  /* 0x0000000207027812 */ /* 0x002fc600078efcff */
[----:B------:R-:W-:Y:S04]  /*16fa0*/  STL [R1+0x30], R4 ;  /* 0x0000300401007387 */ /* 0x000fe80000100800 */
[----:B------:R-:W-:Y:S04]  /*16fb0*/  STL [R1+0x2c], RZ ;  /* 0x00002cff01007387 */ /* 0x000fe80000100800 */
[----:B------:R1:W-:Y:S04]  /*16fc0*/  STL [R1+0x24], R2 ;  /* 0x0000240201007387 */ /* 0x0003e80000100800 */
[----:B------:R2:W-:Y:S01]  /*16fd0*/  STL [R1+0x4], RZ ;  /* 0x000004ff01007387 */ /* 0x0005e20000100800 */
[----:B-1----:R-:W-:-:S05]  /*16fe0*/  IMAD.MOV.U32 R2, RZ, RZ, 0x1 ;  /* 0x00000001ff027424 */ /* 0x002fca00078e00ff */
[----:B------:R2:W-:Y:S04]  /*16ff0*/  STL [R1+0x8], R2 ;  /* 0x0000080201007387 */ /* 0x0005e80000100800 */
[----:B------:R2:W-:Y:S02]  /*17000*/  STL [R1+0x1c], R0 ;  /* 0x00001c0001007387 */ /* 0x0005e40000100800 */
.L_x_6331:
[----:B--23--:R-:W2:Y:S01]  /*17010*/  LDL R2, [R1+0x20] ;  /* 0x0000200001027983 */ /* 0x00cea20000100800 */
        /* <DEDUP_REMOVED lines=21> */
.L_x_6274:
[----:B------:R-:W-:Y:S01]  /*17170*/  ULDC UR9, c[0x0][0xdc4] ;  /* 0x0003710000097ab9 */ /* 0x000fe20000000800 */
[----:B------:R-:W-:Y:S01]  /*17180*/  UMOV UR7, UR8 ;  /* 0x0000000800077c82 */ /* 0x000fe20008000000 */
[----:B------:R-:W-:-:S11]  /*17190*/  UISETP.NE.AND UP0, UPT, UR9, 0x1, UPT ;  /* 0x000000010900788c */ /* 0x000fd6000bf05270 */
[----:B------:R-:W-:Y:S02]  /*171a0*/  @UP0 ULDC.64 UR10, c[0x0][0xdc8] ;  /* 0x00037200000a0ab9 */ /* 0x000fe40000000a00 */
[----:B------:R-:W-:-:S04]  /*171b0*/  UIMAD.WIDE.U32 UR4, UR8, UR10, URZ ;  /* 0x0000000a080472a5 */ /* 0x000fc8000f8e003f */
[----:B------:R-:W-:-:S04]  /*171c0*/  @UP0 USHF.R.U32.HI UR7, URZ, UR11, UR5 ;  /* 0x0000000b3f070299 */ /* 0x000fc80008011605 */
[----:B------:R-:W-:-:S12]  /*171d0*/  UIMAD UR4, UR7, UR9, URZ ;  /* 0x00000009070472a4 */ /* 0x000fd8000f8e023f */
.L_x_6275:
[----:B------:R-:W1:Y:S01]  /*171e0*/  LDC.64 R2, c[0x0][0x9e0] ;  /* 0x00027800ff027b82 */ /* 0x000e620000000a00 */
[----:B------:R-:W-:Y:S02]  /*171f0*/  UIADD3 UR4, UR8, -UR4, URZ ;  /* 0x8000000408047290 */ /* 0x000fe4000fffe03f */
[----:B------:R-:W-:Y:S01]  /*17200*/  ULOP3.LUT UR7, URZ, UR7, URZ, 0x33, !UPT ;  /* 0x000000073f077292 */ /* 0x000fe2000f8e333f */
[----:B------:R-:W-:Y:S01]  /*17210*/  ULDC UR8, c[0x0][0xdb8] ;  /* 0x00036e0000087ab9 */ /* 0x000fe20000000800 */
[----:B------:R-:W-:Y:S01]  /*17220*/  ULDC.64 UR10, c[0x0][0x3f8] ;  /* 0x0000fe00000a7ab9 */ /* 0x000fe20000000a00 */
[----:B------:R-:W-:Y:S01]  /*17230*/  UISETP.NE.AND UP1, UPT, UR8, 0x1, UPT ;  /* 0x000000010800788c */ /* 0x000fe2000bf25270 */
[----:B------:R-:W-:Y:S01]  /*17240*/  ULDC UR9, c[0x0][0xdac] ;  /* 0x00036b0000097ab9 */ /* 0x000fe20000000800 */
[----:B------:R-:W-:Y:S01]  /*17250*/  UISETP.NE.U32.AND UP0, UPT, UR10, URZ, UPT ;  /* 0x0000003f0a00728c */ /* 0x000fe2000bf05070 */
[----:B------:R-:W-:Y:S01]  /*17260*/  ULDC UR5, c[0x0][0xdc4] ;  /* 0x0003710000057ab9 */ /* 0x000fe20000000800 */
[----:B------:R-:W-:-:S02]  /*17270*/  UIADD3 UR7, UR7, UR9, URZ ;  /* 0x0000000907077290 */ /* 0x000fc4000fffe03f */
[----:B------:R-:W-:Y:S02]  /*17280*/  UIMAD UR6, UR6, UR5, UR4 ;  /* 0x00000005060672a4 */ /* 0x000fe4000f8e0204 */
[----:B------:R-:W-:-:S03]  /*17290*/  UISETP.NE.AND.EX UP0, UPT, UR11, URZ, UPT, UP0 ;  /* 0x0000003f0b00728c */ /* 0x000fc6000bf05300 */
[----:B------:R-:W-:Y:S01]  /*172a0*/  @UP1 ULDC UR4, c[0x0][0xdbc] ;  /* 0x00036f0000041ab9 */ /* 0x000fe20000000800 */
[----:B------:R-:W-:Y:S01]  /*172b0*/  USHF.L.U32 UR37, UR7, 0x7, URZ ;  /* 0x0000000707257899 */ /* 0x000fe2000800063f */
[----:B------:R-:W-:Y:S01]  /*172c0*/  ULDC UR10, c[0x0][0x404] ;  /* 0x00010100000a7ab9 */ /* 0x000fe20000000800 */
[----:B------:R-:W-:Y:S01]  /*172d0*/  ULDC UR11, c[0x0][0x288] ;  /* 0x0000a200000b7ab9 */ /* 0x000fe20000000800 */
[----:B------:R-:W-:Y:S01]  /*172e0*/  UIMAD.WIDE.U32 UR4, UR6, UR4, URZ ;  /* 0x00000004060472a5 */ /* 0x000fe2000f8e003f */
[----:B-1----:R-:W-:Y:S01]  /*172f0*/  ISETP.GE.AND P1, PT, R3, 0x1, PT ;  /* 0x000000010300780c */ /* 0x002fe20003f26270 */
[----:B------:R-:W-:Y:S01]  /*17300*/  @UP1 ULDC UR12, c[0x0][0xdc0] ;  /* 0x00037000000c1ab9 */ /* 0x000fe20000000800 */
[----:B------:R-:W-:Y:S02]  /*17310*/  USEL UR10, UR10, 0x1, UP0 ;  /* 0x000000010a0a7887 */ /* 0x000fe40008000000 */
[----:B------:R-:W-:Y:S01]  /*17320*/  UIADD3 UR4, UR37, 0x80, -UR11 ;  /* 0x0000008025047890 */ /* 0x000fe2000fffe80b */
[----:B------:R-:W-:Y:S01]  /*17330*/  UMOV UR39, UR6 ;  /* 0x0000000600277c82 */ /* 0x000fe20008000000 */
[----:B------:R-:W-:Y:S01]  /*17340*/  ULDC UR9, c[0x0][0x2e0] ;  /* 0x0000b80000097ab9 */ /* 0x000fe20000000800 */
[----:B------:R-:W-:-:S02]  /*17350*/  @UP1 USHF.R.U32.HI UR39, URZ, UR12, UR5 ;  /* 0x0000000c3f271299 */ /* 0x000fc40008011605 */
[----:B------:R-:W-:Y:S02]  /*17360*/  UIMAD UR4, UR10, UR9, UR4 ;  /* 0x000000090a0472a4 */ /* 0x000fe4000f8e0204 */
[----:B------:R-:W-:-:S04]  /*17370*/  UIADD3 UR38, -UR39, URZ, URZ ;  /* 0x0000003f27267290 */ /* 0x000fc8000fffe13f */
[----:B------:R-:W-:Y:S01]  /*17380*/  UIMAD UR38, UR8, UR38, UR6 ;  /* 0x00000026082672a4 */ /* 0x000fe2000f8e0206 */
[----:B------:R-:W-:Y:S01]  /*17390*/  VIADD R2, R2, UR4 ;  /* 0x0000000402027c36 */ /* 0x000fe20008000000 */
[----:B------:R-:W-:Y:S10]  /*173a0*/  @!P1 BRA `(.L_x_6276) ;  /* 0x0000000000449947 */ /* 0x000ff40003800000 */
[----:B------:R-:W-:Y:S01]  /*173b0*/  ISETP.LT.AND P0, PT, RZ, UR4, PT ;  /* 0x00000004ff007c0c */ /* 0x000fe2000bf01270 */
[----:B------:R-:W-:-:S06]  /*173c0*/  UIADD3 UR5, UR4, -0x1, URZ ;  /* 0xffffffff04057890 */ /* 0x000fcc000fffe03f */
[----:B------:R-:W-:-:S06]  /*173d0*/  IMAD.U32 R0, RZ, RZ, UR5 ;  /* 0x00000005ff007e24 */ /* 0x000fcc000f8e00ff */
[----:B------:R-:W-:Y:S05]  /*173e0*/  @P0 BRA `(.L_x_6277) ;  /* 0x00000000001c0947 */ /* 0x000fea0003800000 */
[----:B------:R-:W-:Y:S01]  /*173f0*/  ISETP.NE.AND P0, PT, R3, 0x1, PT ;  /* 0x000000010300780c */ /* 0x000fe20003f05270 */
[----:B------:R-:W-:-:S12]  /*17400*/  IMAD R7, RZ, RZ, -UR4 ;  /* 0x80000004ff077e24 */ /* 0x000fd8000f8e02ff */
[----:B------:R-:W1:Y:S02]  /*17410*/  @P0 LDC.64 R4, c[0x0][0x9e8] ;  /* 0x00027a00ff040b82 */ /* 0x000e640000000a00 */
[----:B-1----:R-:W-:-:S05]  /*17420*/  @P0 IMAD.HI.U32 R4, R7, R4, RZ ;  /* 0x0000000407040227 */ /* 0x002fca00078e00ff */
[----:B------:R-:W-:-:S04]  /*17430*/  @P0 SHF.R.U32.HI R7, RZ, R5, R4 ;  /* 0x00000005ff070219 */ /* 0x000fc80000011604 */
[----:B------:R-:W-:Y:S01]  /*17440*/  LOP3.LUT R0, RZ, R7, RZ, 0x33, !PT ;  /* 0x00000007ff007212 */ /* 0x000fe200078e33ff */
[----:B------:R-:W-:Y:S06]  /*17450*/  BRA `(.L_x_6278) ;  /* 0x0000000000107947 */ /* 0x000fec0003800000 */
.L_x_6277:
[----:B------:R-:W-:-:S13]  /*17460*/  ISETP.NE.AND P0, PT, R3, 0x1, PT ;  /* 0x000000010300780c */ /* 0x000fda0003f05270 */
[----:B------:R-:W1:Y:S02]  /*17470*/  @P0 LDC.64 R4, c[0x0][0x9e8] ;  /* 0x00027a00ff040b82 */ /* 0x000e640000000a00 */
[----:B-1----:R-:W-:-:S05]  /*17480*/  @P0 IMAD.HI.U32 R4, R0, R4, RZ ;  /* 0x0000000400040227 */ /* 0x002fca00078e00ff */
[----:B------:R-:W-:-:S07]  /*17490*/  @P0 SHF.R.U32.HI R0, RZ, R5, R4 ;  /* 0x00000005ff000219 */ /* 0x000fce0000011604 */
.L_x_6278:
[----:B------:R-:W-:-:S05]  /*174a0*/  IMAD R5, R0, R3, R3 ;  /* 0x0000000300057224 */ /* 0x000fca00078e0203 */
[----:B------:R-:W-:-:S07]  /*174b0*/  VIMNMX R2, R2, R5, PT ;  /* 0x0000000502027248 */ /* 0x000fce0003fe0100 */
.L_x_6276:
[----:B------:R-:W-:Y:S01]  /*174c0*/  UIMAD UR4, UR10, UR9, 0xbf ;  /* 0x000000bf0a0474a4 */ /* 0x000fe2000f8e0209 */
[----:B------:R-:W-:Y:S01]  /*174d0*/  VIADD R2, R2, 0xbf ;  /* 0x000000bf02027836 */ /* 0x000fe20000000000 */
[----:B------:R-:W-:Y:S02]  /*174e0*/  UIADD3 UR6, UR37, -UR11, URZ ;  /* 0x8000000b25067290 */ /* 0x000fe4000fffe03f */
[----:B------:R-:W-:Y:S01]  /*174f0*/  UIMAD.WIDE UR4, UR4, 0x2aaaaaab, URZ ;  /* 0x2aaaaaab040478a5 */ /* 0x000fe2000f8e023f */
[----:B------:R-:W-:Y:S01]  /*17500*/  IMAD.HI R2, R2, 0x2aaaaaab, RZ ;  /* 0x2aaaaaab02027827 */ /* 0x000fe200078e02ff */
[----:B------:R-:W-:Y:S02]  /*17510*/  UIMAD UR6, UR10, UR9, UR6 ;  /* 0x000000090a0672a4 */ /* 0x000fe4000f8e0206 */
[----:B------:R-:W-:Y:S02]  /*17520*/  USHF.R.U32.HI UR4, URZ, 0x1f, UR5 ;  /* 0x0000001f3f047899 */ /* 0x000fe40008011605 */
[----:B------:R-:W-:Y:S01]  /*17530*/  SHF.R.U32.HI R5, RZ, 0x1f, R2 ;  /* 0x0000001fff057819 */ /* 0x000fe20000011602 */
[----:B------:R-:W-:Y:S01]  /*17540*/  ULDC UR7, c[0x0][0x9dc] ;  /* 0x0002770000077ab9 */ /* 0x000fe20000000800 */
[----:B------:R-:W-:-:S02]  /*17550*/  ULEA.HI.SX32 UR5, UR5, UR4, 0x1b ;  /* 0x0000000405057291 */ /* 0x000fc4000f8fda3f */
[----:B------:R-:W-:Y:S01]  /*17560*/  UIADD3 UR4, UR6, -UR7, URZ ;  /* 0x8000000706047290 */ /* 0x000fe2000fffe03f */
[----:B------:R-:W-:-:S04]  /*17570*/  LEA.HI.SX32 R5, R2, R5, 0x1b ;  /* 0x0000000502057211 */ /* 0x000fc800078fdaff */
[----:B------:R-:W-:Y:S01]  /*17580*/  VIMNMX R17, R5, UR5, PT ;  /* 0x0000000505117c48 */ /* 0x000fe2000bfe0100 */
[----:B------:R-:W-:Y:S01]  /*17590*/  IMAD.U32 R0, RZ, RZ, UR4 ;  /* 0x00000004ff007e24 */ /* 0x000fe2000f8e00ff */
[----:B------:R-:W-:Y:S06]  /*175a0*/  @!P1 BRA `(.L_x_6279) ;  /* 0x0000000000409947 */ /* 0x000fec0003800000 */
[----:B------:R-:W-:-:S05]  /*175b0*/  IMAD.U32 R2, RZ, RZ, UR6 ;  /* 0x00000006ff027e24 */ /* 0x000fca000f8e00ff */
        /* <DEDUP_REMOVED lines=9> */
.L_x_6280:
[----:B------:R-:W-:-:S13]  /*17650*/  ISETP.NE.AND P0, PT, R3, 0x1, PT ;  /* 0x000000010300780c */ /* 0x000fda0003f05270 */
[----:B------:R-:W1:Y:S02]  /*17660*/  @P0 LDC.64 R4, c[0x0][0x9e8] ;  /* 0x00027a00ff040b82 */ /* 0x000e640000000a00 */
[----:B-1----:R-:W-:-:S05]  /*17670*/  @P0 IMAD.HI.U32 R4, R2, R4, RZ ;  /* 0x0000000402040227 */ /* 0x002fca00078e00ff */
[----:B------:R-:W-:-:S07]  /*17680*/  @P0 SHF.R.U32.HI R2, RZ, R5, R4 ;  /* 0x00000005ff020219 */ /* 0x000fce0000011604 */
.L_x_6281:
[----:B------:R-:W-:-:S05]  /*17690*/  IMAD R3, R2, R3, RZ ;  /* 0x0000000302037224 */ /* 0x000fca00078e02ff */
[----:B------:R-:W-:-:S07]  /*176a0*/  VIMNMX R0, R0, R3, !PT ;  /* 0x0000000300007248 */ /* 0x000fce0007fe0100 */
.L_x_6279:
[----:B------:R-:W-:Y:S01]  /*176b0*/  IMAD.HI R0, R0, 0x2aaaaaab, RZ ;  /* 0x2aaaaaab00007827 */ /* 0x000fe200078e02ff */
[----:B------:R-:W-:Y:S04]  /*176c0*/  BSSY B6, `(.L_x_6282) ;  /* 0x000029c000067945 */ /* 0x000fe80003800000 */
[----:B------:R-:W-:-:S04]  /*176d0*/  SHF.R.U32.HI R3, RZ, 0x1f, R0 ;  /* 0x0000001fff037819 */ /* 0x000fc80000011600 */
[----:B------:R-:W-:-:S04]  /*176e0*/  LEA.HI.SX32 R3, R0, R3, 0x1b ;  /* 0x0000000300037211 */ /* 0x000fc800078fdaff */
        /* <DEDUP_REMOVED lines=22> */
.L_x_6283:
        /* <DEDUP_REMOVED lines=23> */
.L_x_6285:
[----:B------:R-:W-:Y:S01]  /*179c0*/  UIADD3 UR4, UR40, 0xc400, URZ ;  /* 0x0000c40028047890 */ /* 0x000fe2000fffe03f */
[----:B------:R-:W-:-:S05]  /*179d0*/  LOP3.LUT R16, R16, 0xfffffffe, RZ, 0xc0, !PT ;  /* 0xfffffffe10107812 */ /* 0x000fca00078ec0ff */
[----:B------:R-:W-:-:S05]  /*179e0*/  IMAD.U32 R18, RZ, RZ, UR4 ;  /* 0x00000004ff127e24 */ /* 0x000fca000f8e00ff */
[----:B------:R-:W-:-:S13]  /*179f0*/  LOP3.LUT P0, RZ, R18, 0x3ff, RZ, 0xc0, !PT ;  /* 0x000003ff12ff7812 */ /* 0x000fda000780c0ff */
[----:B------:R-:W-:Y:S01]  /*17a00*/  @P0 LOP3.LUT R16, R16, 0x1, RZ, 0xfc, !PT ;  /* 0x0000000110100812 */ /* 0x000fe200078efcff */
[----:B------:R-:W-:Y:S06]  /*17a10*/  @!P0 BRA `(.L_x_6286) ;  /* 0x0000000000408947 */ /* 0x000fec0003800000 */
        /* <DEDUP_REMOVED lines=16> */
.L_x_6286:
        /* <DEDUP_REMOVED lines=20> */
.L_x_6287:
        /* <DEDUP_REMOVED lines=18> */
.L_x_6288:
[----:B------:R-:W1:Y:S01]  /*17d80*/  LDC R0, c[0x0][0x428] ;  /* 0x00010a00ff007b82 */ /* 0x000e620000000800 */
[----:B------:R-:W-:Y:S01]  /*17d90*/  ULDC.64 UR4, c[0x0][0x9f8] ;  /* 0x00027e0000047ab9 */ /* 0x000fe20000000a00 */
[----:B------:R-:W-:Y:S01]  /*17da0*/  IMAD.U32 R3, RZ, RZ, UR38 ;  /* 0x00000026ff037e24 */ /* 0x000fe2000f8e00ff */
[----:B------:R-:W-:Y:S01]  /*17db0*/  ISETP.NE.U32.AND P0, PT, RZ, UR4, PT ;  /* 0x00000004ff007c0c */ /* 0x000fe2000bf05070 */
[----:B------:R-:W-:Y:S01]  /*17dc0*/  IMAD.U32 R21, RZ, RZ, UR39 ;  /* 0x00000027ff157e24 */ /* 0x000fe2000f8e00ff */
[----:B------:R-:W2:Y:S02]  /*17dd0*/  S2R R19, SR_TID.X ;  /* 0x0000000000137919 */ /* 0x000ea40000002100 */
[----:B------:R-:W-:Y:S02]  /*17de0*/  ISETP.NE.AND.EX P0, PT, RZ, UR5, PT, P0 ;  /* 0x00000005ff007c0c */ /* 0x000fe4000bf05300 */
[----:B-1----:R-:W-:-:S13]  /*17df0*/  ISETP.NE.AND P1, PT, R0, 0x1, PT ;  /* 0x000000010000780c */ /* 0x002fda0003f25270 */
[----:B------:R-:W1:Y:S01]  /*17e00*/  @P1 LDC R2, c[0x0][0x42c] ;  /* 0x00010b00ff021b82 */ /* 0x000e620000000800 */
[----:B--2---:R-:W-:-:S07]  /*17e10*/  LOP3.LUT R18, R19, 0x7f, RZ, 0xc0, !PT ;  /* 0x0000007f13127812 */ /* 0x004fce00078ec0ff */
[----:B------:R-:W2:Y:S01]  /*17e20*/  @P1 LDC R0, c[0x0][0x430] ;  /* 0x00010c00ff001b82 */ /* 0x000ea20000000800 */
[----:B-1----:R-:W-:-:S05]  /*17e30*/  @P1 IMAD.HI.U32 R2, R2, UR38, RZ ;  /* 0x0000002602021c27 */ /* 0x002fca000f8e00ff */
[----:B--2---:R-:W-:Y:S01]  /*17e40*/  @P1 SHF.R.U32.HI R3, RZ, R0, R2 ;  /* 0x00000000ff031219 */ /* 0x004fe20000011602 */
[----:B------:R-:W-:-:S04]  /*17e50*/  IMAD.U32 R0, RZ, RZ, UR39 ;  /* 0x00000027ff007e24 */ /* 0x000fc8000f8e00ff */
[----:B------:R1:W-:Y:S02]  /*17e60*/  STL [R1+0xc], R3 ;  /* 0x00000c0301007387 */ /* 0x0003e40000100800 */
[----:B-1----:R-:W1:Y:S02]  /*17e70*/  @P0 LDC.64 R2, c[0x0][0x9f8] ;  /* 0x00027e00ff020b82 */ /* 0x002e640000000a00 */
[----:B-1----:R-:W-:-:S05]  /*17e80*/  @P0 IMAD.WIDE R2, R0, 0x4, R2 ;  /* 0x0000000400020825 */ /* 0x002fca00078e0202 */
[----:B------:R1:W2:Y:S01]  /*17e90*/  @P0 LDG.E R21, desc[UR46][R2.64] ;  /* 0x0000002e02150981 */ /* 0x0002a2000c1e1900 */
[----:B------:R-:W-:Y:S01]  /*17ea0*/  ISETP.NE.AND P2, PT, R18, RZ, PT ;  /* 0x000000ff1200720c */ /* 0x000fe20003f45270 */
[----:B------:R-:W-:Y:S01]  /*17eb0*/  UMOV UR36, URZ ;  /* 0x0000003f00247c82 */ /* 0x000fe20008000000 */
[----:B------:R-:W-:Y:S01]  /*17ec0*/  UMOV UR6, 0xffffffff ;  /* 0xffffffff00067882 */ /* 0x000fe20000000000 */
[----:B------:R-:W-:-:S04]  /*17ed0*/  SHF.R.U32.HI R19, RZ, 0x5, R19 ;  /* 0x00000005ff137819 */ /* 0x000fc80000011613 */
[----:B------:R-:W-:Y:S01]  /*17ee0*/  LOP3.LUT R19, R19, 0x3, RZ, 0xc0, !PT ;  /* 0x0000000313137812 */ /* 0x000fe200078ec0ff */
[----:B-1----:R-:W1:Y:S05]  /*17ef0*/  LDC.64 R2, c[0x0][0x3f8] ;  /* 0x0000fe00ff027b82 */ /* 0x002e6a0000000a00 */
[----:B------:R-:W-:-:S05]  /*17f00*/  VOTEU.ALL UP1, P2 ;  /* 0x00000000003f7886 */ /* 0x000fca0001020000 */
[----:B------:R-:W-:-:S04]  /*17f10*/  @!UP1 UIADD3 UR4, UP0, UR42, 0x270, URZ ;  /* 0x000002702a049890 */ /* 0x000fc8000ff1e03f */
[----:B------:R-:W-:-:S09]  /*17f20*/  @!UP1 UIADD3.X UR5, URZ, UR43, URZ, UP0, !UPT ;  /* 0x0000002b3f059290 */ /* 0x000fd200087fe43f */
[----:B------:R3:W-:Y:S01]  /*17f30*/  @!UP1 UTMAPF.L2.4D [UR36], [UR4] ;  /* 0x00000024040095b8 */ /* 0x0007e20008018000 */
[----:B-1----:R-:W-:-:S04]  /*17f40*/  ISETP.NE.U32.AND P1, PT, R2, RZ, PT ;  /* 0x000000ff0200720c */ /* 0x002fc80003f25070 */
[----:B------:R-:W-:Y:S02]  /*17f50*/  ISETP.NE.AND.EX P1, PT, R3, RZ, PT, P1 ;  /* 0x000000ff0300720c */ /* 0x000fe40003f25310 */
[----:B--2---:R-:W-:Y:S02]  /*17f60*/  SHF.R.S32.HI R8, RZ, 0x1f, R21 ;  /* 0x0000001fff087819 */ /* 0x004fe40000011415 */
[----:B------:R-:W-:-:S03]  /*17f70*/  SEL R0, R21, RZ, !P1 ;  /* 0x000000ff15007207 */ /* 0x000fc60004800000 */
[----:B------:R3:W-:Y:S01]  /*17f80*/  STL [R1+0x14], R8 ;  /* 0x0000140801007387 */ /* 0x0007e20000100800 */
[----:B------:R-:W-:Y:S05]  /*17f90*/  BRA.DIV UR6, `(.L_x_6289) ;  /* 0x0000002a06887947 */ /* 0x000fea000b800000 */
[----:B------:R1:W2:Y:S02]  /*17fa0*/  SHFL.IDX PT, R14, R19, RZ, 0x1f ;  /* 0x00001fff130e7589 */ /* 0x0002a400000e0000 */
.L_x_6350:
[----:B--2---:R-:W-:Y:S02]  /*17fb0*/  ISETP.NE.AND P0, PT, R14, RZ, PT ;  /* 0x000000ff0e00720c */ /* 0x004fe40003f05270 */
[----:B------:R-:W-:-:S11]  /*17fc0*/  PLOP3.LUT P6, PT, PT, PT, PT, 0x8, 0x0 ;  /* 0x000000000000781c */ /* 0x000fd60003fce170 */
[----:B------:R-:W-:Y:S05]  /*17fd0*/  @P0 BRA `(.L_x_6290) ;  /* 0x0000000400900947 */ /* 0x000fea0003800000 */
[----:B---3--:R-:W-:Y:S01]  /*17fe0*/  UMOV UR4, 0xffffffff ;  /* 0xffffffff00047882 */ /* 0x008fe20000000000 */
[----:B------:R-:W-:Y:S02]  /*17ff0*/  VIADD R6, R17, 0xffffffff ;  /* 0xffffffff11067836 */ /* 0x000fe40000000000 */
[----:B------:R-:W-:Y:S05]  /*18000*/  BRA.DIV UR4, `(.L_x_6291) ;  /* 0x0000002a048c7947 */ /* 0x000fea000b800000 */
[----:B------:R-:W-:-:S13]  /*18010*/  ELECT P6, URZ, PT ;  /* 0x00000000003f782f */ /* 0x000fda00038c0000 */
.L_x_6353:
[----:B------:R-:W-:Y:S05]  /*18020*/  @!P6 BRA `(.L_x_6292) ;  /* 0x000000040038e947 */ /* 0x000fea0003800000 */
[----:B------:R-:W-:Y:S01]  /*18030*/  IMAD.MOV.U32 R0, RZ, RZ, R21 ;  /* 0x000000ffff007224 */ /* 0x000fe200078e0015 */
[----:B------:R-:W-:Y:S06]  /*18040*/  @!P1 BRA `(.L_x_6293) ;  /* 0x0000000000489947 */ /* 0x000fec0003800000 */
        /* <DEDUP_REMOVED lines=18> */
.L_x_6293:
[----:B--2---:R-:W2:Y:S04]  /*18170*/  LDL R3, [R1+0x4] ;  /* 0x0000040001037983 */ /* 0x004ea80000100800 */
[----:B------:R-:W3:Y:S01]  /*18180*/  LDL R2, [R1+0x8] ;  /* 0x0000080001027983 */ /* 0x000ee20000100800 */
[----:B------:R-:W-:Y:S02]  /*18190*/  ISETP.NE.AND P0, PT, R18, RZ, PT ;  /* 0x000000ff1200720c */ /* 0x000fe40003f05270 */
[----:B--2---:R-:W-:Y:S02]  /*181a0*/  LEA R4, R3, UR40, 0x3 ;  /* 0x0000002803047c11 */ /* 0x004fe4000f8e18ff */
[----:B---3--:R-:W-:-:S04]  /*181b0*/  SHF.L.U32 R3, R2, 0x1f, RZ ;  /* 0x0000001f02037819 */ /* 0x008fc800000006ff */
[----:B------:R-:W2:Y:S02]  /*181c0*/  SYNCS.PHASECHK.TRANS64.TRYWAIT P3, [R4+URZ+0x28880], R3 ;  /* 0x02888003040075a7 */ /* 0x000ea4000806017f */
[----:B--2---:R-:W-:Y:S05]  /*181d0*/  @!P3 BRA `(.L_x_6294) ;  /* 0x000000280038b947 */ /* 0x004fea0003800000 */
.L_x_6354:
        /* <DEDUP_REMOVED lines=8> */
.L_x_6295:
        /* <DEDUP_REMOVED lines=20> */
.L_x_6355:
        /* <DEDUP_REMOVED lines=8> */
.L_x_6297:
[----:B--23--:R-:W2:Y:S01]  /*18420*/  LDL R3, [R1+0xc] ;  /* 0x00000c0001037983 */ /* 0x00cea20000100800 */
        /* <DEDUP_REMOVED lines=13> */
[----:B--2---:R-:W-:Y:S01]  /*18500*/  NOP ;  /* 0x0000000000007918 */ /* 0x004fe20000000000 */
.L_x_6292:
[----:B------:R-:W-:Y:S05]  /*18510*/  WARPSYNC.ALL ;  /* 0x0000000000007948 */ /* 0x000fea0003800000 */
[----:B------:R-:W-:Y:S01]  /*18520*/  BAR.SYNC.DEFER_BLOCKING 0x8, 0x120 ;  /* 0x0204800000007b1d */ /* 0x000fe20000010000 */
[----:B------:R-:W-:Y:S01]  /*18530*/  ELECT P0, URZ, PT ;  /* 0x00000000003f782f */ /* 0x000fe20003800000 */
[----:B------:R-:W-:Y:S02]  /*18540*/  UIADD3 UR4, UP0, UR42, 0x270, URZ ;  /* 0x000002702a047890 */ /* 0x000fe4000ff1e03f */
[----:B------:R-:W-:Y:S02]  /*18550*/  UIADD3 UR8, UR40, 0x18400, URZ ;  /* 0x0001840028087890 */ /* 0x000fe4000fffe03f */
[----:B------:R-:W-:-:S02]  /*18560*/  UIADD3 UR9, UR40, 0x28800, URZ ;  /* 0x0002880028097890 */ /* 0x000fc4000fffe03f */
[----:B------:R-:W-:Y:S01]  /*18570*/  UIADD3.X UR5, URZ, UR43, URZ, UP0, !UPT ;  /* 0x0000002b3f057290 */ /* 0x000fe200087fe43f */
[----:B------:R-:W-:Y:S01]  /*18580*/  UMOV UR6, 0x0 ;  /* 0x0000000000067882 */ /* 0x000fe20000000000 */
[----:B------:R-:W-:Y:S01]  /*18590*/  UMOV UR7, 0x12f00000 ;  /* 0x12f0000000077882 */ /* 0x000fe20000000000 */
[----:B------:R-:W-:-:S03]  /*185a0*/  UMOV UR10, URZ ;  /* 0x0000003f000a7c82 */ /* 0x000fc60008000000 */
[----:B------:R-:W-:Y:S01]  /*185b0*/  @P0 IMAD.MOV.U32 R2, RZ, RZ, 0x4000 ;  /* 0x00004000ff020424 */ /* 0x000fe200078e00ff */
[----:B------:R-:W-:Y:S01]  /*185c0*/  UMOV UR11, UR37 ;  /* 0x00000025000b7c82 */ /* 0x000fe20008000000 */
[----:B------:R-:W-:Y:S01]  /*185d0*/  UMOV UR12, UR38 ;  /* 0x00000026000c7c82 */ /* 0x000fe20008000000 */
[----:B------:R-:W-:Y:S01]  /*185e0*/  UMOV UR13, UR39 ;  /* 0x00000027000d7c82 */ /* 0x000fe20008000000 */
[----:B------:R2:W-:Y:S01]  /*185f0*/  @P0 SYNCS.ARRIVE.TRANS64 RZ, [UR40+0x28800], R2 ;  /* 0x02880002ffff09a7 */ /* 0x0005e20008000028 */
[----:B------:R2:W-:Y:S01]  /*18600*/  UTMALDG.4D [UR8], [UR4], desc[UR6] ;  /* 0x00000608040075b4 */ /* 0x0005e20008019000 */
[----:B------:R-:W-:Y:S02]  /*18610*/  NOP ;  /* 0x0000000000007918 */ /* 0x000fe40000000000 */
.L_x_6290:
        /* <DEDUP_REMOVED lines=10> */
.L_x_6356:
[----:B---3--:R-:W-:Y:S05]  /*186c0*/  BSYNC B0 ;  /* 0x0000000000007941 */ /* 0x008fea0003800000 */
.L_x_6298:
[----:B--2---:R-:W2:Y:S01]  /*186d0*/  LDL R3, [R1+0x18] ;  /* 0x0000180001037983 */ /* 0x004ea20000100800 */
[----:B------:R-:W-:-:S05]  /*186e0*/  VIADD R17, R17, 0xfffffffe ;  /* 0xfffffffe11117836 */ /* 0x000fca0000000000 */
[----:B--2---:R-:W-:-:S13]  /*186f0*/  ISETP.GE.AND P0, PT, R17, R3, PT ;  /* 0x000000031100720c */ /* 0x004fda0003f06270 */
[----:B------:R-:W-:Y:S05]  /*18700*/  @!P0 BRA `(.L_x_6300) ;  /* 0x00000010000c8947 */ /* 0x000fea0003800000 */
[----:B------:R2:W5:Y:S01]  /*18710*/  LDL.LU R6, [R1+0x4] ;  /* 0x0000040001067983 */ /* 0x0005620000300800 */
[----:B-1----:R-:W-:-:S03]  /*18720*/  IMAD.MOV.U32 R19, RZ, RZ, R17 ;  /* 0x000000ffff137224 */ /* 0x002fc600078e0011 */
[----:B------:R2:W5:Y:S04]  /*18730*/  LDL.LU R7, [R1+0x8] ;  /* 0x0000080001077983 */ /* 0x0005680000300800 */
.L_x_6320:
        /* <DEDUP_REMOVED lines=10> */
[----:B------:R-:W-:Y:S01]  /*187e0*/  IMAD.MOV.U32 R8, RZ, RZ, R19 ;  /* 0x000000ffff087224 */ /* 0x000fe200078e0013 */
[----:B------:R-:W-:Y:S06]  /*187f0*/  @!P1 BRA `(.L_x_6303) ;  /* 0x00000000004c9947 */ /* 0x000fec0003800000 */
[----:B------:R-:W3:Y:S01]  /*18800*/  LDL R5, [R1+0x14] ;  /* 0x0000140001057983 */ /* 0x000ee20000100800 */
[----:B------:R-:W4:Y:S01]  /*18810*/  LDC R4, c[0x0][0x41c] ;  /* 0x00010700ff047b82 */ /* 0x000f220000000800 */
[----:B------:R-:W-:Y:S01]  /*18820*/  ULDC.64 UR4, c[0x0][0x408] ;  /* 0x0001020000047ab9 */ /* 0x000fe20000000a00 */
[----:B----4-:R-:W-:-:S13]  /*18830*/  ISETP.NE.AND P0, PT, R4, 0x1, PT ;  /* 0x000000010400780c */ /* 0x010fda0003f05270 */
[----:B------:R-:W4:Y:S02]  /*18840*/  @P0 LDC.64 R2, c[0x0][0x420] ;  /* 0x00010800ff020b82 */ /* 0x000f240000000a00 */
[----:B----4-:R-:W-:-:S04]  /*18850*/  @P0 IMAD.HI.U32 R0, R19, R2, RZ ;  /* 0x0000000213000227 */ /* 0x010fc800078e00ff */
[----:B------:R-:W-:Y:S01]  /*18860*/  IMAD.MOV.U32 R2, RZ, RZ, R19 ;  /* 0x000000ffff027224 */ /* 0x000fe200078e0013 */
[----:B------:R-:W-:-:S04]  /*18870*/  @P0 SHF.R.U32.HI R2, RZ, R3, R0 ;  /* 0x00000003ff020219 */ /* 0x000fc80000011600 */
[--C-:B------:R-:W-:Y:S01]  /*18880*/  SHF.R.S32.HI R3, RZ, 0x1f, R2.reuse ;  /* 0x0000001fff037819 */ /* 0x100fe20000011402 */
[--C-:B------:R-:W-:Y:S02]  /*18890*/  IMAD.MOV R8, RZ, RZ, -R2.reuse ;  /* 0x000000ffff087224 */ /* 0x100fe400078e0a02 */
[----:B------:R-:W-:-:S04]  /*188a0*/  IMAD.WIDE.U32 R2, R21, UR4, R2 ;  /* 0x0000000415027c25 */ /* 0x000fc8000f8e0002 */
[----:B------:R-:W-:Y:S02]  /*188b0*/  IMAD R8, R4, R8, R19 ;  /* 0x0000000804087224 */ /* 0x000fe400078e0213 */
[----:B---3--:R-:W-:-:S04]  /*188c0*/  IMAD R0, R5, UR4, RZ ;  /* 0x0000000405007c24 */ /* 0x008fc8000f8e02ff */
[----:B------:R-:W-:Y:S01]  /*188d0*/  IMAD R0, R21, UR5, R0 ;  /* 0x0000000515007c24 */ /* 0x000fe2000f8e0200 */
[----:B------:R-:W-:Y:S02]  /*188e0*/  ULDC.64 UR4, c[0x0][0x3f8] ;  /* 0x0000fe0000047ab9 */ /* 0x000fe40000000a00 */
[----:B------:R-:W-:Y:S01]  /*188f0*/  LEA R4, P0, R2, UR4, 0x2 ;  /* 0x0000000402047c11 */ /* 0x000fe2000f8010ff */
[----:B------:R-:W-:-:S05]  /*18900*/  IMAD.IADD R0, R0, 0x1, R3 ;  /* 0x0000000100007824 */ /* 0x000fca00078e0203 */
[----:B------:R-:W-:-:S05]  /*18910*/  LEA.HI.X R5, R2, UR5, R0, 0x2, P0 ;  /* 0x0000000502057c11 */ /* 0x000fca00080f1400 */
[----:B------:R3:W5:Y:S02]  /*18920*/  LDG.E R0, desc[UR46][R4.64] ;  /* 0x0000002e04007981 */ /* 0x000764000c1e1900 */
.L_x_6303:
        /* <DEDUP_REMOVED lines=8> */
.L_x_6357:
[----:B------:R-:W-:Y:S05]  /*189b0*/  BSYNC B1 ;  /* 0x0000000000017941 */ /* 0x000fea0003800000 */
.L_x_6304:
        /* <DEDUP_REMOVED lines=9> */
.L_x_6307:
[----:B------:R-:W-:Y:S05]  /*18a50*/  BSYNC B1 ;  /* 0x0000000000017941 */ /* 0x000fea0003800000 */
.L_x_6306:
[----:B------:R-:W4:Y:S04]  /*18a60*/  LDL R5, [R1+0xc] ;  /* 0x00000c0001057983 */ /* 0x000f280000100800 */
[----:B------:R-:W2:Y:S01]  /*18a70*/  LDL R2, [R1+0x4] ;  /* 0x0000040001027983 */ /* 0x000ea20000100800 */
[----:B-1----:R-:W-:Y:S01]  /*18a80*/  IMAD.MOV.U32 R10, RZ, RZ, RZ ;  /* 0x000000ffff0a7224 */ /* 0x002fe200078e00ff */
[----:B------:R-:W-:Y:S01]  /*18a90*/  UIADD3 UR4, UP0, UR42, 0x470, URZ ;  /* 0x000004702a047890 */ /* 0x000fe2000ff1e03f */
[----:B------:R-:W-:Y:S01]  /*18aa0*/  PLOP3.LUT P0, PT, PT, PT, PT, 0x80, 0x0 ;  /* 0x000000000000781c */ /* 0x000fe20003f0f070 */
[----:B------:R-:W-:Y:S01]  /*18ab0*/  UMOV UR6, 0x0 ;  /* 0x0000000000067882 */ /* 0x000fe20000000000 */
[----:B------:R-:W-:Y:S01]  /*18ac0*/  UMOV UR7, 0x14f00000 ;  /* 0x14f0000000077882 */ /* 0x000fe20000000000 */
[----:B------:R-:W-:Y:S01]  /*18ad0*/  R2UR UR10, R10 ;  /* 0x000000000a0a72ca */ /* 0x000fe200000e0000 */
[----:B------:R-:W-:Y:S01]  /*18ae0*/  UIADD3.X UR5, URZ, UR43, URZ, UP0, !UPT ;  /* 0x0000002b3f057290 */ /* 0x000fe200087fe43f */
[----:B----4-:R-:W-:Y:S01]  /*18af0*/  R2UR UR12, R5 ;  /* 0x00000000050c72ca */ /* 0x010fe200000e0000 */
[----:B------:R-:W-:-:S04]  /*18b00*/  IMAD.U32 R5, RZ, RZ, UR40 ;  /* 0x00000028ff057e24 */ /* 0x000fc8000f8e00ff */
[----:B--2---:R-:W-:Y:S02]  /*18b10*/  IMAD R2, R2, 0x6000, R5 ;  /* 0x0000600002027824 */ /* 0x004fe400078e0205 */
[----:B------:R-:W-:Y:S02]  /*18b20*/  IMAD R5, R8, 0xc0, RZ ;  /* 0x000000c008057824 */ /* 0x000fe400078e02ff */
[----:B------:R-:W-:Y:S02]  /*18b30*/  VIADD R8, R4, 0x28870 ;  /* 0x0002887004087836 */ /* 0x000fe40000000000 */
[----:B------:R-:W-:-:S07]  /*18b40*/  VIADD R9, R2, 0xc400 ;  /* 0x0000c40002097836 */ /* 0x000fce0000000000 */
.L_x_6308:
        /* <DEDUP_REMOVED lines=12> */
.L_x_6358:
[----:B------:R-:W-:Y:S05]  /*18c10*/  BSYNC B1 ;  /* 0x0000000000017941 */ /* 0x000fea0003800000 */
.L_x_6309:
[----:B------:R-:W-:Y:S01]  /*18c20*/  BSSY B1, `(.L_x_6311) ;  /* 0x000000b000017945 */ /* 0x000fe20003800000 */
[----:B------:R-:W-:Y:S02]  /*18c30*/  IMAD.MOV.U32 R8, RZ, RZ, 0x0 ;  /* 0x00000000ff087424 */ /* 0x000fe400078e00ff */
[----:B------:R-:W-:Y:S01]  /*18c40*/  IMAD.MOV.U32 R9, RZ, RZ, 0x14f00000 ;  /* 0x14f00000ff097424 */ /* 0x000fe200078e00ff */
[----:B------:R-:W-:Y:S06]  /*18c50*/  @P3 BRA `(.L_x_6312) ;  /* 0x00000000001c3947 */ /* 0x000fec0003800000 */
[----:B------:R-:W2:Y:S01]  /*18c60*/  S2R R11, SR_TID.X ;  /* 0x00000000000b7919 */ /* 0x000ea20000002100 */
[----:B-1-3--:R-:W-:-:S04]  /*18c70*/  IMAD.MOV.U32 R3, RZ, RZ, 0x6000 ;  /* 0x00006000ff037424 */ /* 0x00afc800078e00ff */
[----:B------:R4:W-:Y:S01]  /*18c80*/  SYNCS.ARRIVE.TRANS64 RZ, [R4+URZ+0x28830], R3 ;  /* 0x0288300304ff79a7 */ /* 0x0009e2000800003f */
[----:B--2---:R-:W-:-:S04]  /*18c90*/  LOP3.LUT R11, R11, 0x1f, RZ, 0xc0, !PT ;  /* 0x0000001f0b0b7812 */ /* 0x004fc800078ec0ff */
[----:B------:R-:W-:-:S13]  /*18ca0*/  ISETP.NE.AND P0, PT, R11, RZ, PT ;  /* 0x000000ff0b00720c */ /* 0x000fda0003f05270 */
[----:B----4-:R-:W-:Y:S05]  /*18cb0*/  @!P0 BRA `(.L_x_6312) ;  /* 0x0000000000048947 */ /* 0x010fea0003800000 */
[----:B------:R-:W-:Y:S01]  /*18cc0*/  BPT.TRAP 0x1 ;  /* 0x000000040000795c */ /* 0x000fe20000300000 */
.L_x_6312:
[----:B------:R-:W-:Y:S05]  /*18cd0*/  BSYNC B1 ;  /* 0x0000000000017941 */ /* 0x000fea0003800000 */
.L_x_6311:
[----:B-1-3--:R-:W2:Y:S01]  /*18ce0*/  LDL R3, [R1+0xc] ;  /* 0x00000c0001037983 */ /* 0x00aea20000100800 */
        /* <DEDUP_REMOVED lines=9> */
.L_x_6313:
        /* <DEDUP_REMOVED lines=9> */
.L_x_6302:
[----:B------:R-:W-:Y:S05]  /*18e10*/  BSYNC B0 ;  /* 0x0000000000007941 */ /* 0x000fea0003800000 */
.L_x_6301:
[----:B------:R-:W3:Y:S02]  /*18e20*/  LDL R3, [R1+0x30] ;  /* 0x0000300001037983 */ /* 0x000ee40000100800 */
[----:B---3--:R-:W-:-:S13]  /*18e30*/  ISETP.NE.AND P0, PT, R3, 0x3, PT ;  /* 0x000000030300780c */ /* 0x008fda0003f05270 */
[----:B------:R-:W-:Y:S05]  /*18e40*/  @!P0 BRA `(.L_x_6314) ;  /* 0x0000000000048947 */ /* 0x000fea0003800000 */
[----:B------:R-:W-:Y:S01]  /*18e50*/  BPT.TRAP 0x1 ;  /* 0x000000040000795c */ /* 0x000fe20000300000 */
.L_x_6314:
        /* <DEDUP_REMOVED lines=8> */
.L_x_6359:
[----:B------:R-:W-:Y:S05]  /*18ee0*/  BSYNC B0 ;  /* 0x0000000000007941 */ /* 0x000fea0003800000 */
.L_x_6315:
[----:B------:R-:W-:Y:S05]  /*18ef0*/  @!P0 BRA `(.L_x_6317) ;  /* 0x0000000000048947 */ /* 0x000fea0003800000 */
[----:B------:R-:W-:Y:S01]  /*18f00*/  BPT.TRAP 0x1 ;  /* 0x000000040000795c */ /* 0x000fe20000300000 */
.L_x_6317:
[----:B------:R-:W-:Y:S01]  /*18f10*/  SHF.L.U32 R3, R7, 0x1f, RZ ;  /* 0x0000001f07037819 */ /* 0x000fe200000006ff */
[----:B---3--:R-:W-:-:S03]  /*18f20*/  IMAD R2, R6, 0x6000, RZ ;  /* 0x0000600006027824 */ /* 0x008fc600078e02ff */
[----:B------:R-:W3:Y:S02]  /*18f30*/  SYNCS.PHASECHK.TRANS64.TRYWAIT P3, [R20+URZ+0x28860], R3 ;  /* 0x02886003140075a7 */ /* 0x000ee4000806017f */
[----:B---3--:R-:W-:Y:S05]  /*18f40*/  @!P3 BRA `(.L_x_6318) ;  /* 0x0000001c0058b947 */ /* 0x008fea0003800000 */
.L_x_6360:
[----:B------:R-:W4:Y:S04]  /*18f50*/  LDL R12, [R1] ;  /* 0x00000000010c7983 */ /* 0x000f280000100800 */
[----:B------:R-:W5:Y:S04]  /*18f60*/  LDL R15, [R1+0x1c] ;  /* 0x00001c00010f7983 */ /* 0x000f680000100800 */
[----:B------:R-:W2:Y:S01]  /*18f70*/  LDL R13, [R1+0x10] ;  /* 0x00001000010d7983 */ /* 0x000ea20000100800 */
[----:B------:R-:W-:Y:S05]  /*18f80*/  WARPSYNC.ALL ;  /* 0x0000000000007948 */ /* 0x000fea0003800000 */
[----:B------:R-:W-:-:S04]  /*18f90*/  IMAD.U32 R14, RZ, RZ, UR40 ;  /* 0x00000028ff0e7e24 */ /* 0x000fc8000f8e00ff */
[----:B------:R-:W-:Y:S02]  /*18fa0*/  VIADD R14, R14, 0x400 ;  /* 0x000004000e0e7836 */ /* 0x000fe40000000000 */
[C---:B---3--:R-:W-:Y:S01]  /*18fb0*/  VIADD R3, R2.reuse, 0x1000 ;  /* 0x0000100002037836 */ /* 0x048fe20000000000 */
[----:B----4-:R-:W-:-:S06]  /*18fc0*/  LOP3.LUT R4, R2, R12, RZ, 0xfc, !PT ;  /* 0x0000000c02047212 */ /* 0x010fcc00078efcff */
[----:B------:R-:W3:Y:S01]  /*18fd0*/  LDSM.16.MT88.4 R4, [R4+UR40+0xc400] ;  /* 0x00c400280404783b */ /* 0x000ee20008004200 */
[----:B-----5:R-:W-:Y:S02]  /*18fe0*/  IADD3 R18, R15, UR40, R2 ;  /* 0x000000280f127c10 */ /* 0x020fe4000fffe002 */
[----:B--2---:R-:W-:Y:S02]  /*18ff0*/  IADD3 R17, R14, R2, R13 ;  /* 0x000000020e117210 */ /* 0x004fe40007ffe00d */
[C-C-:B---3--:R-:W-:Y:S02]  /*19000*/  PRMT R8, R4.reuse, 0x6420, R5.reuse ;  /* 0x0000642004087816 */ /* 0x148fe40000000005 */
[----:B-1----:R-:W-:Y:S02]  /*19010*/  PRMT R9, R4, 0x7531, R5 ;  /* 0x0000753104097816 */ /* 0x002fe40000000005 */
[C-C-:B------:R-:W-:Y:S02]  /*19020*/  PRMT R10, R6.reuse, 0x6420, R7.reuse ;  /* 0x00006420060a7816 */ /* 0x140fe40000000007 */
[----:B------:R-:W-:-:S02]  /*19030*/  PRMT R11, R6, 0x7531, R7 ;  /* 0x00007531060b7816 */ /* 0x000fc40000000007 */
[----:B------:R-:W1:Y:S04]  /*19040*/  LDSM.16.MT88.4 R4, [R18+0xc400] ;  /* 0x00c400001204783b */ /* 0x000e680000004200 */
[----:B------:R1:W-:Y:S01]  /*19050*/  STSM.16.M88.4 [R17], R8 ;  /* 0x0000000811007844 */ /* 0x0003e20000000200 */
[----:B------:R-:W2:Y:S01]  /*19060*/  S2R R15, SR_TID.X ;  /* 0x00000000000f7919 */ /* 0x000ea20000002100 */
[C-C-:B-1----:R-:W-:Y:S02]  /*19070*/  PRMT R8, R4.reuse, 0x6420, R5.reuse ;  /* 0x0000642004087816 */ /* 0x142fe40000000005 */
[----:B------:R-:W-:Y:S02]  /*19080*/  PRMT R9, R4, 0x7531, R5 ;  /* 0x0000753104097816 */ /* 0x000fe40000000005 */
[----:B------:R-:W-:-:S02]  /*19090*/  PRMT R10, R6, 0x6420, R7 ;  /* 0x00006420060a7816 */ /* 0x000fc40000000007 */
[----:B------:R-:W-:-:S05]  /*190a0*/  PRMT R11, R6, 0x7531, R7 ;  /* 0x00007531060b7816 */ /* 0x000fca0000000007 */
[----:B------:R1:W-:Y:S02]  /*190b0*/  STSM.16.M88.4 [R17+0x1000], R8 ;  /* 0x0010000811007844 */ /* 0x0003e40000000200 */
[----:B-1----:R-:W-:-:S05]  /*190c0*/  IMAD.MOV.U32 R11, RZ, RZ, R12 ;  /* 0x000000ffff0b7224 */ /* 0x002fca00078e000c */
[----:B------:R-:W-:-:S05]  /*190d0*/  LOP3.LUT R3, R3, R11, RZ, 0xfc, !PT ;  /* 0x0000000b03037212 */ /* 0x000fca00078efcff */
[----:B------:R-:W1:Y:S01]  /*190e0*/  LDSM.16.MT88.4 R4, [R3+UR40+0xc400] ;  /* 0x00c400280304783b */ /* 0x000e620008004200 */
[----:B------:R-:W-:Y:S01]  /*190f0*/  IMAD.MOV.U32 R9, RZ, RZ, R13 ;  /* 0x000000ffff097224 */ /* 0x000fe200078e000d */
[----:B--2---:R-:W-:Y:S01]  /*19100*/  LOP3.LUT P3, RZ, R15, 0x4, RZ, 0xc0, !PT ;  /* 0x000000040fff7812 */ /* 0x004fe2000786c0ff */
[----:B------:R-:W-:Y:S02]  /*19110*/  IMAD.MOV.U32 R8, RZ, RZ, 0x20 ;  /* 0x00000020ff087424 */ /* 0x000fe400078e00ff */
[----:B------:R-:W-:-:S03]  /*19120*/  IMAD.U32 R10, RZ, RZ, UR40 ;  /* 0x00000028ff0a7e24 */ /* 0x000fc6000f8e00ff */
[----:B------:R-:W-:Y:S01]  /*19130*/  SEL R8, R8, 0xffffffe0, !P3 ;  /* 0xffffffe008087807 */ /* 0x000fe20005800000 */
[----:B------:R-:W-:Y:S01]  /*19140*/  VIADD R10, R10, 0x400 ;  /* 0x000004000a0a7836 */ /* 0x000fe20000000000 */
[C-C-:B-1----:R-:W-:Y:S02]  /*19150*/  PRMT R12, R4.reuse, 0x6420, R5.reuse ;  /* 0x00006420040c7816 */ /* 0x142fe40000000005 */
[----:B------:R-:W-:Y:S02]  /*19160*/  PRMT R13, R4, 0x7531, R5 ;  /* 0x00007531040d7816 */ /* 0x000fe40000000005 */
[C-C-:B------:R-:W-:Y:S02]  /*19170*/  PRMT R14, R6.reuse, 0x6420, R7.reuse ;  /* 0x00006420060e7816 */ /* 0x140fe40000000007 */
[----:B------:R-:W-:Y:S02]  /*19180*/  PRMT R15, R6, 0x7531, R7 ;  /* 0x00007531060f7816 */ /* 0x000fe40000000007 */
[----:B------:R-:W1:Y:S01]  /*19190*/  LDSM.16.MT88.4 R4, [R18+0xd400] ;  /* 0x00d400001204783b */ /* 0x000e620000004200 */
[----:B------:R-:W-:-:S05]  /*191a0*/  IADD3 R3, R9, R2, R8 ;  /* 0x0000000209037210 */ /* 0x000fca0007ffe008 */
[----:B------:R-:W-:-:S05]  /*191b0*/  IMAD.IADD R3, R10, 0x1, R3 ;  /* 0x000000010a037824 */ /* 0x000fca00078e0203 */
[----:B------:R2:W-:Y:S02]  /*191c0*/  STSM.16.M88.4 [R3], R12 ;  /* 0x0000000c03007844 */ /* 0x0005e40000000200 */
[----:B--2---:R-:W-:Y:S01]  /*191d0*/  IMAD.MOV.U32 R15, RZ, RZ, R11 ;  /* 0x000000ffff0f7224 */ /* 0x004fe200078e000b */
[C-C-:B-1----:R-:W-:Y:S02]  /*191e0*/  PRMT R8, R4.reuse, 0x6420, R5.reuse ;  /* 0x0000642004087816 */ /* 0x142fe40000000005 */
[----:B------:R-:W-:Y:S02]  /*191f0*/  PRMT R9, R4, 0x7531, R5 ;  /* 0x0000753104097816 */ /* 0x000fe40000000005 */
[C-C-:B------:R-:W-:Y:S02]  /*19200*/  PRMT R10, R6.reuse, 0x6420, R7.reuse ;  /* 0x00006420060a7816 */ /* 0x140fe40000000007 */
[----:B------:R-:W-:Y:S01]  /*19210*/  PRMT R11, R6, 0x7531, R7 ;  /* 0x00007531060b7816 */ /* 0x000fe20000000007 */
[----:B------:R-:W-:-:S04]  /*19220*/  VIADD R4, R2, 0x2000 ;  /* 0x0000200002047836 */ /* 0x000fc80000000000 */
[----:B------:R1:W-:Y:S02]  /*19230*/  STSM.16.M88.4 [R3+0x1000], R8 ;  /* 0x0010000803007844 */ /* 0x0003e40000000200 */
[----:B-1----:R-:W-:-:S05]  /*19240*/  IMAD.MOV.U32 R11, RZ, RZ, R15 ;  /* 0x000000ffff0b7224 */ /* 0x002fca00078e000f */
[----:B------:R-:W-:-:S06]  /*19250*/  LOP3.LUT R4, R4, R11, RZ, 0xfc, !PT ;  /* 0x0000000b04047212 */ /* 0x000fcc00078efcff */
[----:B------:R-:W1:Y:S02]  /*19260*/  LDSM.16.MT88.4 R4, [R4+UR40+0xc400] ;  /* 0x00c400280404783b */ /* 0x000e640008004200 */
[C-C-:B-1----:R-:W-:Y:S02]  /*19270*/  PRMT R12, R4.reuse, 0x6420, R5.reuse ;  /* 0x00006420040c7816 */ /* 0x142fe40000000005 */
[----:B------:R-:W-:Y:S02]  /*19280*/  PRMT R13, R4, 0x7531, R5 ;  /* 0x00007531040d7816 */ /* 0x000fe40000000005 */
[C-C-:B------:R-:W-:Y:S02]  /*19290*/  PRMT R14, R6.reuse, 0x6420, R7.reuse ;  /* 0x00006420060e7816 */ /* 0x140fe40000000007 */
[----:B------:R-:W-:Y:S02]  /*192a0*/  PRMT R15, R6, 0x7531, R7 ;  /* 0x00007531060f7816 */ /* 0x000fe40000000007 */
[----:B------:R-:W1:Y:S04]  /*192b0*/  LDSM.16.MT88.4 R4, [R18+0xe400] ;  /* 0x00e400001204783b */ /* 0x000e680000004200 */
[----:B------:R2:W-:Y:S02]  /*192c0*/  STSM.16.M88.4 [R17+0x2000], R12 ;  /* 0x0020000c11007844 */ /* 0x0005e40000000200 */
[----:B--2---:R-:W-:Y:S01]  /*192d0*/  IMAD.MOV.U32 R15, RZ, RZ, R11 ;  /* 0x000000ffff0f7224 */ /* 0x004fe200078e000b */
[----:B-1----:R-:W-:-:S02]  /*192e0*/  PRMT R8, R4, 0x6420, R5 ;  /* 0x0000642004087816 */ /* 0x002fc40000000005 */
        /* <DEDUP_REMOVED lines=23> */
[----:B------:R-:W1:Y:S01]  /*19460*/  LDSM.16.MT88.4 R4, [R4+UR40+0xc400] ;  /* 0x00c400280404783b */ /* 0x000e620008004200 */
[----:B------:R-:W-:Y:S01]  /*19470*/  VIADD R2, R2, 0x5000 ;  /* 0x0000500002027836 */ /* 0x000fe20000000000 */
[C-C-:B-1----:R-:W-:Y:S02]  /*19480*/  PRMT R12, R4.reuse, 0x6420, R5.reuse ;  /* 0x00006420040c7816 */ /* 0x142fe40000000005 */
[----:B------:R-:W-:Y:S02]  /*19490*/  PRMT R13, R4, 0x7531, R5 ;  /* 0x00007531040d7816 */ /* 0x000fe40000000005 */
[C-C-:B------:R-:W-:Y:S02]  /*194a0*/  PRMT R14, R6.reuse, 0x6420, R7.reuse ;  /* 0x00006420060e7816 */ /* 0x140fe40000000007 */
[----:B------:R-:W-:Y:S02]  /*194b0*/  PRMT R15, R6, 0x7531, R7 ;  /* 0x00007531060f7816 */ /* 0x000fe40000000007 */
[----:B------:R-:W1:Y:S04]  /*194c0*/  LDSM.16.MT88.4 R4, [R18+0x10400] ;  /* 0x010400001204783b */ /* 0x000e680000004200 */
[----:B------:R2:W-:Y:S02]  /*194d0*/  STSM.16.M88.4 [R17+0x4000], R12 ;  /* 0x0040000c11007844 */ /* 0x0005e40000000200 */
[----:B--2---:R-:W-:-:S05]  /*194e0*/  IMAD.MOV.U32 R15, RZ, RZ, R11 ;  /* 0x000000ffff0f7224 */ /* 0x004fca00078e000b */
[----:B------:R-:W-:Y:S02]  /*194f0*/  LOP3.LUT R2, R2, R15, RZ, 0xfc, !PT ;  /* 0x0000000f02027212 */ /* 0x000fe400078efcff */
        /* <DEDUP_REMOVED lines=25> */
.L_x_6319:
[----:B------:R-:W3:Y:S01]  /*19690*/  LDL R2, [R1+0x18] ;  /* 0x0000180001027983 */ /* 0x000ee20000100800 */
[----:B-1----:R1:W-:Y:S03]  /*196a0*/  SYNCS.ARRIVE.TRANS64.A1T0 RZ, [R20+URZ+0x28850], RZ ;  /* 0x028850ff14ff79a7 */ /* 0x0023e6000810003f */
[----:B------:R4:W5:Y:S04]  /*196b0*/  LDL R6, [R1+0x4] ;  /* 0x0000040001067983 */ /* 0x0009680000100800 */
[----:B------:R4:W5:Y:S01]  /*196c0*/  LDL R7, [R1+0x8] ;  /* 0x0000080001077983 */ /* 0x0009620000100800 */
[----:B-1----:R-:W-:-:S05]  /*196d0*/  @!P2 VIADD R20, R20, 0x28880 ;  /* 0x000288801414a836 */ /* 0x002fca0000000000 */
[----:B------:R-:W-:Y:S01]  /*196e0*/  @!P2 PRMT R20, RZ, 0x654, R20 ;  /* 0x00000654ff14a816 */ /* 0x000fe20000000014 */
[----:B------:R-:W-:Y:S06]  /*196f0*/  BAR.SYNC.DEFER_BLOCKING 0x2, 0x80 ;  /* 0x0082000000007b1d */ /* 0x000fec0000010000 */
[----:B------:R4:W-:Y:S01]  /*19700*/  @!P2 SYNCS.ARRIVE.TRANS64.RED.A1T0 RZ, [R20+URZ], RZ ;  /* 0x000000ff14ffa9a7 */ /* 0x0009e2000810043f */
[C---:B---3--:R-:W-:Y:S01]  /*19710*/  ISETP.GT.AND P0, PT, R19.reuse, R2, PT ;  /* 0x000000021300720c */ /* 0x048fe20003f04270 */
[----:B------:R-:W-:-:S12]  /*19720*/  VIADD R19, R19, 0xffffffff ;  /* 0xffffffff13137836 */ /* 0x000fd80000000000 */
[----:B----4-:R-:W-:Y:S05]  /*19730*/  @P0 BRA `(.L_x_6320) ;  /* 0xfffffff000000947 */ /* 0x010fea000383ffff */
.L_x_6300:
[----:B------:R-:W3:Y:S01]  /*19740*/  LDL R2, [R1+0x30] ;  /* 0x0000300001027983 */ /* 0x000ee20000100800 */
[----:B------:R-:W-:Y:S01]  /*19750*/  BSSY B0, `(.L_x_6321) ;  /* 0x0000010000007945 */ /* 0x000fe20003800000 */
[----:B---3--:R-:W-:-:S03]  /*19760*/  ISETP.NE.AND P1, PT, R2, 0x3, PT ;  /* 0x000000030200780c */ /* 0x008fc60003f25270 */
[----:B------:R-:W-:Y:S10]  /*19770*/  @P2 BRA `(.L_x_6322) ;  /* 0x0000000000342947 */ /* 0x000ff40003800000 */
[----:B------:R-:W3:Y:S01]  /*19780*/  S2R R5, SR_LANEID ;  /* 0x0000000000057919 */ /* 0x000ee20000000000 */
[----:B------:R-:W-:Y:S01]  /*19790*/  VOTEU.ANY UR4, UPT, PT ;  /* 0x0000000000047886 */ /* 0x000fe200038e0100 */
[----:B--2---:R-:W2:Y:S01]  /*197a0*/  LDC.64 R2, c[0x0][0xdf0] ;  /* 0x00037c00ff027b82 */ /* 0x004ea20000000a00 */
        /* <DEDUP_REMOVED lines=10> */
.L_x_6322:
[----:B------:R-:W-:Y:S05]  /*19850*/  BSYNC B0 ;  /* 0x0000000000007941 */ /* 0x000fea0003800000 */
.L_x_6321:
[----:B------:R-:W-:Y:S05]  /*19860*/  @!P1 BRA `(.L_x_6323) ;  /* 0x0000000000049947 */ /* 0x000fea0003800000 */
[----:B------:R-:W-:Y:S01]  /*19870*/  BPT.TRAP 0x1 ;  /* 0x000000040000795c */ /* 0x000fe20000300000 */
.L_x_6323:
[----:B--2---:R-:W2:Y:S04]  /*19880*/  LDL R3, [R1+0x8] ;  /* 0x0000080001037983 */ /* 0x004ea80000100800 */
[----:B------:R-:W4:Y:S04]  /*19890*/  LDL R2, [R1+0x4] ;  /* 0x0000040001027983 */ /* 0x000f280000100800 */
[----:B---3--:R-:W3:Y:S01]  /*198a0*/  LDL R0, [R1+0x24] ;  /* 0x0000240001007983 */ /* 0x008ee20000100800 */
[----:B------:R-:W-:Y:S01]  /*198b0*/  BSSY B0, `(.L_x_6324) ;  /* 0x0000007000007945 */ /* 0x000fe20003800000 */
[----:B--2---:R-:W-:-:S04]  /*198c0*/  LOP3.LUT R3, R3, 0x1, RZ, 0x3c, !PT ;  /* 0x0000000103037812 */ /* 0x004fc800078e3cff */
[----:B------:R-:W-:Y:S02]  /*198d0*/  SHF.L.U32 R3, R3, 0x1f, RZ ;  /* 0x0000001f03037819 */ /* 0x000fe400000006ff */
[----:B----4-:R-:W-:Y:S02]  /*198e0*/  LEA R18, R2, UR40, 0x3 ;  /* 0x0000002802127c11 */ /* 0x010fe4000f8e18ff */
[----:B---3--:R-:W-:Y:S02]  /*198f0*/  ISETP.NE.AND P1, PT, R0, 0x3, PT ;  /* 0x000000030000780c */ /* 0x008fe40003f25270 */
[----:B------:R-:W2:Y:S02]  /*19900*/  SYNCS.PHASECHK.TRANS64.TRYWAIT P0, [R18+URZ+0x28870], R3 ;  /* 0x02887003120075a7 */ /* 0x000ea4000800017f */
[----:B--2---:R-:W-:Y:S09]  /*19910*/  @!P0 BRA `(.L_x_6325) ;  /* 0x0000001000f88947 */ /* 0x004ff20003800000 */
.L_x_6361:
[----:B------:R-:W-:Y:S05]  /*19920*/  BSYNC B0 ;  /* 0x0000000000007941 */ /* 0x000fea0003800000 */
.L_x_6324:
[----:B------:R-:W-:Y:S05]  /*19930*/  @!P1 BRA `(.L_x_6326) ;  /* 0x0000000000049947 */ /* 0x000fea0003800000 */
[----:B------:R-:W-:Y:S01]  /*19940*/  BPT.TRAP 0x1 ;  /* 0x000000040000795c */ /* 0x000fe20000300000 */
.L_x_6326:
[----:B------:R-:W2:Y:S02]  /*19950*/  LDL R0, [R1+0x8] ;  /* 0x0000080001007983 */ /* 0x000ea40000100800 */
[----:B--2---:R-:W-:-:S04]  /*19960*/  SHF.L.U32 R3, R0, 0x1f, RZ ;  /* 0x0000001f00037819 */ /* 0x004fc800000006ff */
[----:B------:R-:W2:Y:S02]  /*19970*/  SYNCS.PHASECHK.TRANS64.TRYWAIT P0, [R18+URZ+0x28860], R3 ;  /* 0x02886003120075a7 */ /* 0x000ea4000800017f */
[----:B--2---:R-:W-:Y:S05]  /*19980*/  @!P0 BRA `(.L_x_6327) ;  /* 0x0000001000f08947 */ /* 0x004fea0003800000 */
.L_x_6362:
[----:B-1----:R-:W3:Y:S04]  /*19990*/  LDL R19, [R1+0x4] ;  /* 0x0000040001137983 */ /* 0x002ee80000100800 */
[----:B------:R-:W4:Y:S04]  /*199a0*/  LDL R2, [R1] ;  /* 0x0000000001027983 */ /* 0x000f280000100800 */
[----:B------:R-:W4:Y:S01]  /*199b0*/  LDL R12, [R1+0x10] ;  /* 0x00001000010c7983 */ /* 0x000f220000100800 */
[----:B------:R-:W1:Y:S01]  /*199c0*/  S2R R8, SR_TID.X ;  /* 0x0000000000087919 */ /* 0x000e620000002100 */
[----:B------:R-:W-:Y:S05]  /*199d0*/  WARPSYNC.ALL ;  /* 0x0000000000007948 */ /* 0x000fea0003800000 */
[----:B------:R-:W-:Y:S01]  /*199e0*/  IMAD.MOV.U32 R10, RZ, RZ, 0x40 ;  /* 0x00000040ff0a7424 */ /* 0x000fe200078e00ff */
[----:B-1----:R-:W-:-:S04]  /*199f0*/  LOP3.LUT P0, RZ, R8, 0x4, RZ, 0xc0, !PT ;  /* 0x0000000408ff7812 */ /* 0x002fc8000780c0ff */
[----:B------:R-:W-:Y:S01]  /*19a00*/  SEL R10, R10, 0xffffffc0, !P0 ;  /* 0xffffffc00a0a7807 */ /* 0x000fe20004000000 */
[----:B------:R-:W1:Y:S02]  /*19a10*/  S2R R14, SR_TID.X ;  /* 0x00000000000e7919 */ /* 0x000e640000002100 */
[----:B-1----:R-:W-:Y:S01]  /*19a20*/  LOP3.LUT P0, RZ, R14, 0x4, RZ, 0xc0, !PT ;  /* 0x000000040eff7812 */ /* 0x002fe2000780c0ff */
[----:B--2---:R-:W-:-:S05]  /*19a30*/  IMAD.MOV.U32 R3, RZ, RZ, 0x20 ;  /* 0x00000020ff037424 */ /* 0x004fca00078e00ff */
[----:B------:R-:W-:Y:S01]  /*19a40*/  SEL R3, R3, 0xffffffe0, !P0 ;  /* 0xffffffe003037807 */ /* 0x000fe20004000000 */
[----:B---3--:R-:W-:-:S05]  /*19a50*/  IMAD R0, R19, 0x6000, RZ ;  /* 0x0000600013007824 */ /* 0x008fca00078e02ff */
[----:B----4-:R-:W-:-:S05]  /*19a60*/  LOP3.LUT R2, R0, R2, RZ, 0xfc, !PT ;  /* 0x0000000200027212 */ /* 0x010fca00078efcff */
[----:B-----5:R-:W1:Y:S01]  /*19a70*/  LDSM.16.MT88.4 R4, [R2+UR40+0xc400] ;  /* 0x00c400280204783b */ /* 0x020e620008004200 */
[----:B------:R-:W-:-:S04]  /*19a80*/  VIADD R17, R2, UR40 ;  /* 0x0000002802117c36 */ /* 0x000fc80008000000 */
[----:B------:R-:W-:Y:S01]  /*19a90*/  IMAD.IADD R17, R10, 0x1, R17 ;  /* 0x000000010a117824 */ /* 0x000fe200078e0211 */
[C-C-:B-1----:R-:W-:Y:S02]  /*19aa0*/  PRMT R8, R4.reuse, 0x6420, R5.reuse ;  /* 0x0000642004087816 */ /* 0x142fe40000000005 */
[----:B------:R-:W-:Y:S02]  /*19ab0*/  PRMT R9, R4, 0x7531, R5 ;  /* 0x0000753104097816 */ /* 0x000fe40000000005 */
[C-C-:B------:R-:W-:Y:S02]  /*19ac0*/  PRMT R10, R6.reuse, 0x6420, R7.reuse ;  /* 0x00006420060a7816 */ /* 0x140fe40000000007 */
[----:B------:R-:W-:Y:S02]  /*19ad0*/  PRMT R11, R6, 0x7531, R7 ;  /* 0x00007531060b7816 */ /* 0x000fe40000000007 */
[----:B------:R-:W1:Y:S01]  /*19ae0*/  LDSM.16.MT88.4 R4, [R17+0xc400] ;  /* 0x00c400001104783b */ /* 0x000e620000004200 */
[----:B------:R-:W-:-:S05]  /*19af0*/  IADD3 R0, R0, UR40, R12 ;  /* 0x0000002800007c10 */ /* 0x000fca000fffe00c */
[----:B------:R1:W-:Y:S02]  /*19b00*/  STSM.16.M88.4 [R0+0x400], R8 ;  /* 0x0004000800007844 */ /* 0x0003e40000000200 */
        /* <DEDUP_REMOVED lines=10> */
[----:B------:R-:W1:Y:S01]  /*19bb0*/  LDSM.16.MT88.4 R4, [R17+0xd400] ;  /* 0x00d400001104783b */ /* 0x000e620000004200 */
[----:B------:R-:W-:-:S05]  /*19bc0*/  IADD3 R3, R3, 0x400, R0 ;  /* 0x0000040003037810 */ /* 0x000fca0007ffe000 */
        /* <DEDUP_REMOVED lines=62> */
.L_x_6328:
[----:B--2---:R-:W2:Y:S01]  /*19fb0*/  LDL.LU R3, [R1+0x8] ;  /* 0x0000080001037983 */ /* 0x004ea20000300800 */
[----:B-1----:R-:W-:Y:S01]  /*19fc0*/  SYNCS.ARRIVE.TRANS64.A1T0 RZ, [R18+URZ+0x28850], RZ ;  /* 0x028850ff12ff79a7 */ /* 0x002fe2000810003f */
[----:B------:R-:W-:-:S05]  /*19fd0*/  @!P2 VIADD R0, R18, 0x28880 ;  /* 0x000288801200a836 */ /* 0x000fca0000000000 */
        /* <DEDUP_REMOVED lines=10> */
.L_x_6284:
[----:B------:R-:W-:Y:S05]  /*1a080*/  BSYNC B6 ;  /* 0x0000000000067941 */ /* 0x000fea0003800000 */
.L_x_6282:
[----:B------:R3:W5:Y:S01]  /*1a090*/  LDL R2, [R1+0x20] ;  /* 0x0000200001027983 */ /* 0x0007620000100800 */
[----:B------:R-:W-:-:S13]  /*1a0a0*/  LOP3.LUT P0, RZ, R16, 0x2, RZ, 0xc0, !PT ;  /* 0x0000000210ff7812 */ /* 0x000fda000780c0ff */
[----:B---3--:R-:W-:Y:S05]  /*1a0b0*/  @!P0 BRA `(.L_x_6329) ;  /* 0x0000000000208947 */ /* 0x008fea0003800000 */
[----:B------:R-:W3:Y:S08]  /*1a0c0*/  S2UR UR5, SR_CgaCtaId ;  /* 0x00000000000579c3 */ /* 0x000ef00000008800 */
[----:B------:R-:W-:Y:S06]  /*1a0d0*/  BAR.SYNC.DEFER_BLOCKING 0x5, 0x180 ;  /* 0x0146000000007b1d */ /* 0x000fec0000010000 */
[----:B------:R-:W-:-:S02]  /*1a0e0*/  UMOV UR4, 0x400 ;  /* 0x0000040000047882 */ /* 0x000fc40000000000 */
[----:B---3--:R-:W-:-:S09]  /*1a0f0*/  ULEA UR4, UR5, UR4, 0x18 ;  /* 0x0000000405047291 */ /* 0x008fd2000f8ec03f */
[----:B-----5:R-:W3:Y:S04]  /*1a100*/  LDS R2, [UR4+0x288d0] ;  /* 0x0288d004ff027984 */ /* 0x020ee80008000800 */
[----:B---3--:R3:W-:Y:S01]  /*1a110*/  STL [R1+0x20], R2 ;  /* 0x0000200201007387 */ /* 0x0087e20000100800 */
[----:B------:R-:W-:Y:S06]  /*1a120*/  BAR.ARV 0x4, 0x180 ;  /* 0x0106000000007b1d */ /* 0x000fec0000002000 */
[----:B------:R-:W-:Y:S05]  /*1a130*/  BRA `(.L_x_6330) ;  /* 0x00000000002c7947 */ /* 0x000fea0003800000 */
.L_x_6329:
[----:B-12---:R-:W1:Y:S01]  /*1a140*/  S2R R0, SR_TID.X ;  /* 0x0000000000007919 */ /* 0x006e620000002100 */
        /* <DEDUP_REMOVED lines=10> */
.L_x_6330:
[----:B-12-4-:R-:W2:Y:S01]  /*1a1f0*/  LDL R0, [R1+0x20] ;  /* 0x0000200001007983 */ /* 0x016ea20000100800 */
[----:B------:R-:W-:Y:S02]  /*1a200*/  ULDC UR4, c[0x0][0xda8] ;  /* 0x00036a0000047ab9 */ /* 0x000fe40000000800 */
[----:B--2---:R-:W-:-:S13]  /*1a210*/  ISETP.GE.AND P0, PT, R0, UR4, PT ;  /* 0x0000000400007c0c */ /* 0x004fda000bf06270 */
[----:B------:R-:W-:Y:S05]  /*1a220*/  @!P0 BRA `(.L_x_6331) ;  /* 0xffffffcc00788947 */ /* 0x000fea000383ffff */
.L_x_6273:
[----:B---3--:R-:W2:Y:S01]  /*1a230*/  LDL.LU R0, [R1+0x2c] ;  /* 0x00002c0001007983 */ /* 0x008ea20000300800 */
[----:B------:R-:W-:Y:S01]  /*1a240*/  BSSY B0, `(.L_x_6332) ;  /* 0x000000b000007945 */ /* 0x000fe20003800000 */
[----:B------:R-:W1:Y:S01]  /*1a250*/  S2R R5, SR_CgaCtaId ;  /* 0x0000000000057919 */ /* 0x000e620000008800 */
        /* <DEDUP_REMOVED lines=9> */
.L_x_6363:
[----:B------:R-:W-:Y:S05]  /*1a2f0*/  BSYNC B0 ;  /* 0x0000000000007941 */ /* 0x000fea0003800000 */
.L_x_6332:
[----:B------:R-:W-:-:S03]  /*1a300*/  UMOV UR4, 0xffffffff ;  /* 0xffffffff00047882 */ /* 0x000fc60000000000 */
[----:B------:R-:W-:Y:S05]  /*1a310*/  BRA.DIV UR4, `(.L_x_6334) ;  /* 0x0000000a04b47947 */ /* 0x000fea000b800000 */
[----:B------:R-:W2:Y:S02]  /*1a320*/  S2R R2, SR_TID.X ;  /* 0x0000000000027919 */ /* 0x000ea40000002100 */
[----:B--2---:R-:W-:-:S04]  /*1a330*/  SHF.R.U32.HI R2, RZ, 0x5, R2 ;  /* 0x00000005ff027819 */ /* 0x004fc80000011602 */
[----:B------:R-:W-:-:S05]  /*1a340*/  LOP3.LUT R2, R2, 0x3, RZ, 0xc0, !PT ;  /* 0x0000000302027812 */ /* 0x000fca00078ec0ff */
[----:B------:R2:W3:Y:S02]  /*1a350*/  SHFL.IDX PT, R14, R2, RZ, 0x1f ;  /* 0x00001fff020e7589 */ /* 0x0004e400000e0000 */
.L_x_6366:
[----:B---3--:R-:W-:Y:S01]  /*1a360*/  ISETP.NE.AND P0, PT, R14, RZ, PT ;  /* 0x000000ff0e00720c */ /* 0x008fe20003f05270 */
[----:B------:R-:W-:-:S12]  /*1a370*/  BSSY B0, `(.L_x_6335) ;  /* 0x000002e000007945 */ /* 0x000fd80003800000 */
[----:B------:R-:W-:Y:S05]  /*1a380*/  @P0 BRA `(.L_x_6336) ;  /* 0x0000000000b00947 */ /* 0x000fea0003800000 */
[----:B------:R-:W-:-:S03]  /*1a390*/  UMOV UR4, 0xffffffff ;  /* 0xffffffff00047882 */ /* 0x000fc60000000000 */
[----:B------:R-:W-:Y:S05]  /*1a3a0*/  BRA.DIV UR4, `(.L_x_6337) ;  /* 0x0000000a04c47947 */ /* 0x000fea000b800000 */
[----:B------:R-:W-:-:S13]  /*1a3b0*/  ELECT P6, URZ, PT ;  /* 0x00000000003f782f */ /* 0x000fda00038c0000 */
.L_x_6369:
[----:B------:R-:W-:Y:S05]  /*1a3c0*/  @!P6 BRA `(.L_x_6336) ;  /* 0x0000000000a0e947 */ /* 0x000fea0003800000 */
[----:B--2---:R-:W2:Y:S02]  /*1a3d0*/  LDL.LU R2, [R1+0x28] ;  /* 0x0000280001027983 */ /* 0x004ea40000300800 */
[----:B--2---:R-:W-:-:S04]  /*1a3e0*/  LOP3.LUT R2, R2, 0x2, RZ, 0xfc, !PT ;  /* 0x0000000202027812 */ /* 0x004fc800078efcff */
[----:B------:R-:W-:-:S13]  /*1a3f0*/  ISETP.NE.AND P0, PT, R2, 0x3, PT ;  /* 0x000000030200780c */ /* 0x000fda0003f05270 */
[----:B------:R-:W-:Y:S05]  /*1a400*/  @!P0 BRA `(.L_x_6338) ;  /* 0x0000000000048947 */ /* 0x000fea0003800000 */
[----:B------:R-:W-:Y:S01]  /*1a410*/  BPT.TRAP 0x1 ;  /* 0x000000040000795c */ /* 0x000fe20000300000 */
.L_x_6338:
        /* <DEDUP_REMOVED lines=14> */
.L_x_6370:
[----:B------:R-:W2:Y:S02]  /*1a500*/  SYNCS.PHASECHK.TRANS64.TRYWAIT P1, [R7+URZ], R2 ;  /* 0x00000002070075a7 */ /* 0x000ea4000802017f */
[----:B--2---:R-:W-:Y:S05]  /*1a510*/  @!P1 BRA `(.L_x_6340) ;  /* 0x00000008009c9947 */ /* 0x004fea0003800000 */
.L_x_6371:
[----:B------:R-:W-:Y:S05]  /*1a520*/  @!P0 BRA `(.L_x_6341) ;  /* 0x0000000000048947 */ /* 0x000fea0003800000 */
[----:B------:R-:W-:Y:S01]  /*1a530*/  BPT.TRAP 0x1 ;  /* 0x000000040000795c */ /* 0x000fe20000300000 */
.L_x_6341:
[----:B------:R-:W3:Y:S02]  /*1a540*/  LDL.LU R4, [R1+0x4] ;  /* 0x0000040001047983 */ /* 0x000ee40000300800 */
[----:B---3--:R-:W-:-:S04]  /*1a550*/  IMAD R4, R4, 0x8, R0 ;  /* 0x0000000804047824 */ /* 0x008fc800078e0200 */
[----:B------:R-:W3:Y:S02]  /*1a560*/  SYNCS.PHASECHK.TRANS64.TRYWAIT P1, [R4+URZ+0x28860], R5 ;  /* 0x02886005040075a7 */ /* 0x000ee4000802017f */
[----:B---3--:R-:W-:Y:S05]  /*1a570*/  @!P1 BRA `(.L_x_6342) ;  /* 0x0000000800989947 */ /* 0x008fea0003800000 */
.L_x_6372:
[----:B------:R-:W-:Y:S05]  /*1a580*/  @!P0 BRA `(.L_x_6343) ;  /* 0x0000000000048947 */ /* 0x000fea0003800000 */
[----:B------:R-:W-:Y:S01]  /*1a590*/  BPT.TRAP 0x1 ;  /* 0x000000040000795c */ /* 0x000fe20000300000 */
.L_x_6343:
[----:B------:R-:W-:-:S04]  /*1a5a0*/  IMAD R3, R3, 0x8, R0 ;  /* 0x0000000803037824 */ /* 0x000fc800078e0200 */
[----:B------:R-:W4:Y:S02]  /*1a5b0*/  SYNCS.PHASECHK.TRANS64.TRYWAIT P1, [R3+URZ+0x28860], R2 ;  /* 0x02886002030075a7 */ /* 0x000f24000802017f */
[----:B----4-:R-:W-:Y:S05]  /*1a5c0*/  @!P1 BRA `(.L_x_6344) ;  /* 0x0000000800989947 */ /* 0x010fea0003800000 */
.L_x_6373:
[----:B------:R-:W-:Y:S05]  /*1a5d0*/  @!P0 BRA `(.L_x_6345) ;  /* 0x0000000000048947 */ /* 0x000fea0003800000 */
[----:B------:R-:W-:Y:S01]  /*1a5e0*/  BPT.TRAP 0x1 ;  /* 0x000000040000795c */ /* 0x000fe20000300000 */
.L_x_6345:
[----:B------:R-:W5:Y:S02]  /*1a5f0*/  SYNCS.PHASECHK.TRANS64.TRYWAIT P0, [R4+URZ+0x28880], R5 ;  /* 0x02888005040075a7 */ /* 0x000f64000800017f */
[----:B-----5:R-:W-:Y:S05]  /*1a600*/  @!P0 BRA `(.L_x_6346) ;  /* 0x00000008009c8947 */ /* 0x020fea0003800000 */
.L_x_6347:
[----:B------:R1:W1:Y:S02]  /*1a610*/  SYNCS.PHASECHK.TRANS64.TRYWAIT P0, [R3+URZ+0x28880], R2 ;  /* 0x02888002030075a7 */ /* 0x000264000800017f */
[----:B-1----:R-:W-:Y:S05]  /*1a620*/  @!P0 NANOSLEEP.SYNCS 0x989680 ;  /* 0x009896800000895d */ /* 0x002fea0003900000 */
[----:B------:R-:W1:Y:S02]  /*1a630*/  @!P0 SYNCS.PHASECHK.TRANS64 P0, [R3+URZ+0x28880], R2 ;  /* 0x02888002030085a7 */ /* 0x000e64000800007f */
[----:B-1----:R-:W-:Y:S05]  /*1a640*/  @!P0 BRA `(.L_x_6347) ;  /* 0xfffffffc00f08947 */ /* 0x002fea000383ffff */
.L_x_6336:
[----:B------:R-:W-:Y:S05]  /*1a650*/  BSYNC B0 ;  /* 0x0000000000007941 */ /* 0x000fea0003800000 */
.L_x_6335:
[----:B------:R-:W-:Y:S05]  /*1a660*/  EXIT ;  /* 0x000000000000794d */ /* 0x000fea0003800000 */
.L_x_6186:
[----:B-1----:R-:W-:-:S04]  /*1a670*/  IMAD.U32 R3, RZ, RZ, UR39 ;  /* 0x00000027ff037e24 */ /* 0x002fc8000f8e00ff */
[----:B------:R1:W2:Y:S03]  /*1a680*/  SYNCS.PHASECHK.TRANS64.TRYWAIT P1, [R3+URZ+0x28800], R4 ;  /* 0x02880004030075a7 */ /* 0x0002a6000802017f */
[----:B--2---:R-:W-:Y:S05]  /*1a690*/  @!P1 NANOSLEEP.SYNCS 0x989680 ;  /* 0x009896800000995d */ /* 0x004fea0003900000 */
[----:B------:R-:W2:Y:S02]  /*1a6a0*/  @!P1 SYNCS.PHASECHK.TRANS64 P1, [R3+URZ+0x28800], R4 ;  /* 0x02880004030095a7 */ /* 0x000ea4000802007f */
[----:B--2---:R-:W-:Y:S05]  /*1a6b0*/  @!P1 BRA `(.L_x_6186) ;  /* 0xfffffffc00ec9947 */ /* 0x004fea000383ffff */
[----:B------:R-:W-:Y:S05]  /*1a6c0*/  BRA `(.L_x_6348) ;  /* 0xfffffe74004c7947 */ /* 0x000fea000383ffff */
.L_x_6190:
[----:B--2---:R2:W3:Y:S02]  /*1a6d0*/  SYNCS.PHASECHK.TRANS64.TRYWAIT P1, [R4+URZ+0x28830], R3 ;  /* 0x02883003040075a7 */ /* 0x0044e4000802017f */
[----:B---3--:R-:W-:Y:S05]  /*1a6e0*/  @!P1 NANOSLEEP.SYNCS 0x989680 ;  /* 0x009896800000995d */ /* 0x008fea0003900000 */
[----:B------:R-:W3:Y:S02]  /*1a6f0*/  @!P1 SYNCS.PHASECHK.TRANS64 P1, [R4+URZ+0x28830], R3 ;  /* 0x02883003040095a7 */ /* 0x000ee4000802007f */
[----:B---3--:R-:W-:Y:S05]  /*1a700*/  @!P1 BRA `(.L_x_6190) ;  /* 0xfffffffc00f09947 */ /* 0x008fea000383ffff */
[----:B------:R-:W-:Y:S05]  /*1a710*/  BRA `(.L_x_6189) ;  /* 0xfffffe7400747947 */ /* 0x000fea000383ffff */
.L_x_6206:
[----:B--2---:R-:W-:-:S04]  /*1a720*/  IMAD.U32 R14, RZ, RZ, UR6 ;  /* 0x00000006ff0e7e24 */ /* 0x004fc8000f8e00ff */
[----:B------:R2:W3:Y:S03]  /*1a730*/  SYNCS.PHASECHK.TRANS64.TRYWAIT P1, [R14+URZ+0x28830], R13 ;  /* 0x0288300d0e0075a7 */ /* 0x0004e6000802017f */
[----:B---3--:R-:W-:Y:S05]  /*1a740*/  @!P1 NANOSLEEP.SYNCS 0x989680 ;  /* 0x009896800000995d */ /* 0x008fea0003900000 */
[----:B------:R-:W3:Y:S02]  /*1a750*/  @!P1 SYNCS.PHASECHK.TRANS64 P1, [R14+URZ+0x28830], R13 ;  /* 0x0288300d0e0095a7 */ /* 0x000ee4000802007f */
[----:B---3--:R-:W-:Y:S05]  /*1a760*/  @!P1 BRA `(.L_x_6206) ;  /* 0xfffffffc00ec9947 */ /* 0x008fea000383ffff */
[----:B------:R-:W-:Y:S05]  /*1a770*/  BRA `(.L_x_6203) ;  /* 0xfffffec000c87947 */ /* 0x000fea000383ffff */
.L_x_6210:
[----:B--2---:R-:W-:-:S04]  /*1a780*/  IMAD.U32 R14, RZ, RZ, UR6 ;  /* 0x00000006ff0e7e24 */ /* 0x004fc8000f8e00ff */
[----:B------:R2:W3:Y:S03]  /*1a790*/  SYNCS.PHASECHK.TRANS64.TRYWAIT P1, [R14+URZ+0x28850], R13 ;  /* 0x0288500d0e0075a7 */ /* 0x0004e6000802017f */
[----:B---3--:R-:W-:Y:S05]  /*1a7a0*/  @!P1 NANOSLEEP.SYNCS 0x989680 ;  /* 0x009896800000995d */ /* 0x008fea0003900000 */
[----:B------:R-:W3:Y:S02]  /*1a7b0*/  @!P1 SYNCS.PHASECHK.TRANS64 P1, [R14+URZ+0x28850], R13 ;  /* 0x0288500d0e0095a7 */ /* 0x000ee4000802007f */
[----:B---3--:R-:W-:Y:S05]  /*1a7c0*/  @!P1 BRA `(.L_x_6210) ;  /* 0xfffffffc00ec9947 */ /* 0x008fea000383ffff */
[----:B------:R-:W-:Y:S05]  /*1a7d0*/  BRA `(.L_x_6207) ;  /* 0xfffffec4003c7947 */ /* 0x000fea000383ffff */
.L_x_6228:
[----:B--2---:R-:W-:-:S04]  /*1a7e0*/  IMAD.U32 R10, RZ, RZ, UR6 ;  /* 0x00000006ff0a7e24 */ /* 0x004fc8000f8e00ff */
[----:B------:R2:W3:Y:S03]  /*1a7f0*/  SYNCS.PHASECHK.TRANS64.TRYWAIT P1, [R10+URZ+0x28830], R9 ;  /* 0x028830090a0075a7 */ /* 0x0004e6000802017f */
[----:B---3--:R-:W-:Y:S05]  /*1a800*/  @!P1 NANOSLEEP.SYNCS 0x989680 ;  /* 0x009896800000995d */ /* 0x008fea0003900000 */
[----:B------:R-:W3:Y:S02]  /*1a810*/  @!P1 SYNCS.PHASECHK.TRANS64 P1, [R10+URZ+0x28830], R9 ;  /* 0x028830090a0095a7 */ /* 0x000ee4000802007f */
[----:B---3--:R-:W-:Y:S05]  /*1a820*/  @!P1 BRA `(.L_x_6228) ;  /* 0xfffffffc00ec9947 */ /* 0x008fea000383ffff */
[----:B------:R-:W-:Y:S05]  /*1a830*/  BRA `(.L_x_6225) ;  /* 0xffffff1800347947 */ /* 0x000fea000383ffff */
.L_x_6232:
[----:B--2---:R-:W-:-:S04]  /*1a840*/  IMAD.U32 R10, RZ, RZ, UR6 ;  /* 0x00000006ff0a7e24 */ /* 0x004fc8000f8e00ff */
[----:B------:R2:W3:Y:S03]  /*1a850*/  SYNCS.PHASECHK.TRANS64.TRYWAIT P1, [R10+URZ+0x28850], R9 ;  /* 0x028850090a0075a7 */ /* 0x0004e6000802017f */
[----:B---3--:R-:W-:Y:S05]  /*1a860*/  @!P1 NANOSLEEP.SYNCS 0x989680 ;  /* 0x009896800000995d */ /* 0x008fea0003900000 */
[----:B------:R-:W3:Y:S02]  /*1a870*/  @!P1 SYNCS.PHASECHK.TRANS64 P1, [R10+URZ+0x28850], R9 ;  /* 0x028850090a0095a7 */ /* 0x000ee4000802007f */
[----:B---3--:R-:W-:Y:S05]  /*1a880*/  @!P1 BRA `(.L_x_6232) ;  /* 0xfffffffc00ec9947 */ /* 0x008fea000383ffff */
[----:B------:R-:W-:Y:S05]  /*1a890*/  BRA `(.L_x_6229) ;  /* 0xffffff1800b47947 */ /* 0x000fea000383ffff */
.L_x_6239:
[----:B--2---:R-:W-:-:S04]  /*1a8a0*/  IMAD.U32 R10, RZ, RZ, UR6 ;  /* 0x00000006ff0a7e24 */ /* 0x004fc8000f8e00ff */
[----:B------:R2:W3:Y:S03]  /*1a8b0*/  SYNCS.PHASECHK.TRANS64.TRYWAIT P1, [R10+URZ+0x28830], R9 ;  /* 0x028830090a0075a7 */ /* 0x0004e6000802017f */
[----:B---3--:R-:W-:Y:S05]  /*1a8c0*/  @!P1 NANOSLEEP.SYNCS 0x989680 ;  /* 0x009896800000995d */ /* 0x008fea0003900000 */
[----:B------:R-:W3:Y:S02]  /*1a8d0*/  @!P1 SYNCS.PHASECHK.TRANS64 P1, [R10+URZ+0x28830], R9 ;  /* 0x028830090a0095a7 */ /* 0x000ee4000802007f */
[----:B---3--:R-:W-:Y:S05]  /*1a8e0*/  @!P1 BRA `(.L_x_6239) ;  /* 0xfffffffc00ec9947 */ /* 0x008fea000383ffff */
[----:B------:R-:W-:Y:S05]  /*1a8f0*/  BRA `(.L_x_6236) ;  /* 0xffffff4800f87947 */ /* 0x000fea000383ffff */
.L_x_6243:
[----:B--2---:R-:W-:-:S04]  /*1a900*/  IMAD.U32 R10, RZ, RZ, UR6 ;  /* 0x00000006ff0a7e24 */ /* 0x004fc8000f8e00ff */
[----:B------:R2:W3:Y:S03]  /*1a910*/  SYNCS.PHASECHK.TRANS64.TRYWAIT P1, [R10+URZ+0x28850], R9 ;  /* 0x028850090a0075a7 */ /* 0x0004e6000802017f */
[----:B---3--:R-:W-:Y:S05]  /*1a920*/  @!P1 NANOSLEEP.SYNCS 0x989680 ;  /* 0x009896800000995d */ /* 0x008fea0003900000 */
[----:B------:R-:W3:Y:S02]  /*1a930*/  @!P1 SYNCS.PHASECHK.TRANS64 P1, [R10+URZ+0x28850], R9 ;  /* 0x028850090a0095a7 */ /* 0x000ee4000802007f */
[----:B---3--:R-:W-:Y:S05]  /*1a940*/  @!P1 BRA `(.L_x_6243) ;  /* 0xfffffffc00ec9947 */ /* 0x008fea000383ffff */
[----:B------:R-:W-:Y:S05]  /*1a950*/  BRA `(.L_x_6240) ;  /* 0xffffff4c00787947 */ /* 0x000fea000383ffff */
.L_x_6257:
[----:B--2---:R-:W-:-:S04]  /*1a960*/  IMAD.U32 R3, RZ, RZ, UR5 ;  /* 0x00000005ff037e24 */ /* 0x004fc8000f8e00ff */
[----:B------:R2:W3:Y:S03]  /*1a970*/  SYNCS.PHASECHK.TRANS64.TRYWAIT P1, [R3+URZ+0x28850], R0 ;  /* 0x02885000030075a7 */ /* 0x0004e6000802017f */
[----:B---3--:R-:W-:Y:S05]  /*1a980*/  @!P1 NANOSLEEP.SYNCS 0x989680 ;  /* 0x009896800000995d */ /* 0x008fea0003900000 */
[----:B------:R-:W3:Y:S02]  /*1a990*/  @!P1 SYNCS.PHASECHK.TRANS64 P1, [R3+URZ+0x28850], R0 ;  /* 0x02885000030095a7 */ /* 0x000ee4000802007f */
[----:B---3--:R-:W-:Y:S05]  /*1a9a0*/  @!P1 BRA `(.L_x_6257) ;  /* 0xfffffffc00ec9947 */ /* 0x008fea000383ffff */
[----:B------:R-:W-:Y:S05]  /*1a9b0*/  BRA `(.L_x_6256) ;  /* 0xffffff9c00c47947 */ /* 0x000fea000383ffff */
.L_x_6289:
[----:B------:R-:W-:Y:S02]  /*1a9c0*/  IMAD.MOV.U32 R13, RZ, RZ, R19 ;  /* 0x000000ffff0d7224 */ /* 0x000fe400078e0013 */
[----:B------:R-:W-:Y:S02]  /*1a9d0*/  IMAD.MOV.U32 R12, RZ, RZ, RZ ;  /* 0x000000ffff0c7224 */ /* 0x000fe400078e00ff */
[----:B------:R-:W-:Y:S02]  /*1a9e0*/  IMAD.MOV.U32 R11, RZ, RZ, 0x1f ;  /* 0x0000001fff0b7424 */ /* 0x000fe400078e00ff */
[----:B------:R-:W-:-:S07]  /*1a9f0*/  IMAD.MOV.U32 R15, RZ, RZ, -0x1 ;  /* 0xffffffffff0f7424 */ /* 0x000fce00078e00ff */
[----:B---3--:R-:W-:Y:S05]  /*1aa00*/  WARPSYNC.COLLECTIVE R15, `(.L_x_6349) ;  /* 0x000000000f087348 */ /* 0x008fea0003c00000 */
[----:B------:R1:W2:Y:S02]  /*1aa10*/  SHFL.IDX P6, R14, R13, R12, R11 ;  /* 0x0000000c0d0e7389 */ /* 0x0002a400000c000b */
[----:B-123--:R-:W-:Y:S01]  /*1aa20*/  ENDCOLLECTIVE ;  /* 0x000000000000791b */ /* 0x00efe20003800000 */
.L_x_6349:
[----:B------:R-:W-:Y:S05]  /*1aa30*/  BRA `(.L_x_6350) ;  /* 0xffffffd4005c7947 */ /* 0x000fea000383ffff */
.L_x_6291:
[----:B------:R-:W-:Y:S01]  /*1aa40*/  BSSY B0, `(.L_x_6351) ;  /* 0x0000006000007945 */ /* 0x000fe20003800000 */
[----:B------:R-:W-:-:S07]  /*1aa50*/  IMAD.MOV.U32 R15, RZ, RZ, -0x1 ;  /* 0xffffffffff0f7424 */ /* 0x000fce00078e00ff */
[----:B-1----:R-:W-:Y:S05]  /*1aa60*/  WARPSYNC.COLLECTIVE R15, `(.L_x_6352) ;  /* 0x000000000f0c7348 */ /* 0x002fea0003c00000 */
[----:B------:R-:W-:Y:S02]  /*1aa70*/  ELECT P6, UR62, PT ;  /* 0x00000000003e782f */ /* 0x000fe400038c0000 */
[----:B------:R-:W-:Y:S01]  /*1aa80*/  MOV R14, UR62 ;  /* 0x0000003e000e7c02 */ /* 0x000fe20008000f00 */
[----:B-1----:R-:W-:Y:S10]  /*1aa90*/  ENDCOLLECTIVE ;  /* 0x000000000000791b */ /* 0x002ff40003800000 */
.L_x_6352:
[----:B------:R-:W-:Y:S05]  /*1aaa0*/  BSYNC B0 ;  /* 0x0000000000007941 */ /* 0x000fea0003800000 */
.L_x_6351:
[----:B------:R-:W-:Y:S05]  /*1aab0*/  BRA `(.L_x_6353) ;  /* 0xffffffd400587947 */ /* 0x000fea000383ffff */
.L_x_6294:
[----:B--2---:R2:W3:Y:S02]  /*1aac0*/  SYNCS.PHASECHK.TRANS64.TRYWAIT P3, [R4+URZ+0x28880], R3 ;  /* 0x02888003040075a7 */ /* 0x0044e4000806017f */
[----:B---3--:R-:W-:Y:S05]  /*1aad0*/  @!P3 NANOSLEEP.SYNCS 0x989680 ;  /* 0x009896800000b95d */ /* 0x008fea0003900000 */
[----:B------:R-:W3:Y:S02]  /*1aae0*/  @!P3 SYNCS.PHASECHK.TRANS64 P3, [R4+URZ+0x28880], R3 ;  /* 0x028880030400b5a7 */ /* 0x000ee4000806007f */
[----:B---3--:R-:W-:Y:S05]  /*1aaf0*/  @!P3 BRA `(.L_x_6294) ;  /* 0xfffffffc00f0b947 */ /* 0x008fea000383ffff */
[----:B------:R-:W-:Y:S05]  /*1ab00*/  BRA `(.L_x_6354) ;  /* 0xffffffd400b47947 */ /* 0x000fea000383ffff */
.L_x_6296:
[----:B---3--:R3:W4:Y:S02]  /*1ab10*/  SYNCS.PHASECHK.TRANS64.TRYWAIT P3, [R4+URZ+0x28840], R3 ;  /* 0x02884003040075a7 */ /* 0x008724000806017f */
[----:B----4-:R-:W-:Y:S05]  /*1ab20*/  @!P3 NANOSLEEP.SYNCS 0x989680 ;  /* 0x009896800000b95d */ /* 0x010fea0003900000 */
[----:B------:R-:W4:Y:S02]  /*1ab30*/  @!P3 SYNCS.PHASECHK.TRANS64 P3, [R4+URZ+0x28840], R3 ;  /* 0x028840030400b5a7 */ /* 0x000f24000806007f */
[----:B----4-:R-:W-:Y:S05]  /*1ab40*/  @!P3 BRA `(.L_x_6296) ;  /* 0xfffffffc00f0b947 */ /* 0x010fea000383ffff */
[----:B------:R-:W-:Y:S05]  /*1ab50*/  BRA `(.L_x_6355) ;  /* 0xffffffd800107947 */ /* 0x000fea000383ffff */
.L_x_6299:
[----:B--2---:R-:W-:-:S04]  /*1ab60*/  IMAD.U32 R3, RZ, RZ, UR40 ;  /* 0x00000028ff037e24 */ /* 0x004fc8000f8e00ff */
[----:B------:R2:W4:Y:S03]  /*1ab70*/  SYNCS.PHASECHK.TRANS64.TRYWAIT P0, [R3+URZ+0x28820], R2 ;  /* 0x02882002030075a7 */ /* 0x000526000800017f */
[----:B----4-:R-:W-:Y:S05]  /*1ab80*/  @!P0 NANOSLEEP.SYNCS 0x989680 ;  /* 0x009896800000895d */ /* 0x010fea0003900000 */
[----:B------:R-:W4:Y:S02]  /*1ab90*/  @!P0 SYNCS.PHASECHK.TRANS64 P0, [R3+URZ+0x28820], R2 ;  /* 0x02882002030085a7 */ /* 0x000f24000800007f */
[----:B----4-:R-:W-:Y:S05]  /*1aba0*/  @!P0 BRA `(.L_x_6299) ;  /* 0xfffffffc00ec8947 */ /* 0x010fea000383ffff */
[----:B------:R-:W-:Y:S05]  /*1abb0*/  BRA `(.L_x_6356) ;  /* 0xffffffd800c07947 */ /* 0x000fea000383ffff */
.L_x_6305:
[----:B---3--:R3:W4:Y:S02]  /*1abc0*/  SYNCS.PHASECHK.TRANS64.TRYWAIT P0, [R4+URZ+0x28880], R3 ;  /* 0x02888003040075a7 */ /* 0x008724000800017f */
[----:B----4-:R-:W-:Y:S05]  /*1abd0*/  @!P0 NANOSLEEP.SYNCS 0x989680 ;  /* 0x009896800000895d */ /* 0x010fea0003900000 */
[----:B------:R-:W4:Y:S02]  /*1abe0*/  @!P0 SYNCS.PHASECHK.TRANS64 P0, [R4+URZ+0x28880], R3 ;  /* 0x02888003040085a7 */ /* 0x000f24000800007f */
[----:B----4-:R-:W-:Y:S05]  /*1abf0*/  @!P0 BRA `(.L_x_6305) ;  /* 0xfffffffc00f08947 */ /* 0x010fea000383ffff */
[----:B------:R-:W-:Y:S05]  /*1ac00*/  BRA `(.L_x_6357) ;  /* 0xffffffdc00687947 */ /* 0x000fea000383ffff */
.L_x_6310:
[----:B-1----:R1:W2:Y:S02]  /*1ac10*/  SYNCS.PHASECHK.TRANS64.TRYWAIT P0, [R4+URZ+0x28840], R3 ;  /* 0x02884003040075a7 */ /* 0x0022a4000800017f */
[----:B--2---:R-:W-:Y:S05]  /*1ac20*/  @!P0 NANOSLEEP.SYNCS 0x989680 ;  /* 0x009896800000895d */ /* 0x004fea0003900000 */
[----:B------:R-:W2:Y:S02]  /*1ac30*/  @!P0 SYNCS.PHASECHK.TRANS64 P0, [R4+URZ+0x28840], R3 ;  /* 0x02884003040085a7 */ /* 0x000ea4000800007f */
[----:B--2---:R-:W-:Y:S05]  /*1ac40*/  @!P0 BRA `(.L_x_6310) ;  /* 0xfffffffc00f08947 */ /* 0x004fea000383ffff */
[----:B------:R-:W-:Y:S05]  /*1ac50*/  BRA `(.L_x_6358) ;  /* 0xffffffdc00ec7947 */ /* 0x000fea000383ffff */
.L_x_6316:
[----:B---3--:R3:W4:Y:S02]  /*1ac60*/  SYNCS.PHASECHK.TRANS64.TRYWAIT P3, [R20+URZ+0x28870], R2 ;  /* 0x02887002140075a7 */ /* 0x008724000806017f */
[----:B----4-:R-:W-:Y:S05]  /*1ac70*/  @!P3 NANOSLEEP.SYNCS 0x989680 ;  /* 0x009896800000b95d */ /* 0x010fea0003900000 */
[----:B------:R-:W4:Y:S02]  /*1ac80*/  @!P3 SYNCS.PHASECHK.TRANS64 P3, [R20+URZ+0x28870], R2 ;  /* 0x028870021400b5a7 */ /* 0x000f24000806007f */
[----:B----4-:R-:W-:Y:S05]  /*1ac90*/  @!P3 BRA `(.L_x_6316) ;  /* 0xfffffffc00f0b947 */ /* 0x010fea000383ffff */
[----:B------:R-:W-:Y:S05]  /*1aca0*/  BRA `(.L_x_6359) ;  /* 0xffffffe0008c7947 */ /* 0x000fea000383ffff */
.L_x_6318:
[----:B---3--:R3:W4:Y:S02]  /*1acb0*/  SYNCS.PHASECHK.TRANS64.TRYWAIT P3, [R20+URZ+0x28860], R3 ;  /* 0x02886003140075a7 */ /* 0x008724000806017f */
[----:B----4-:R-:W-:Y:S05]  /*1acc0*/  @!P3 NANOSLEEP.SYNCS 0x989680 ;  /* 0x009896800000b95d */ /* 0x010fea0003900000 */
[----:B------:R-:W4:Y:S02]  /*1acd0*/  @!P3 SYNCS.PHASECHK.TRANS64 P3, [R20+URZ+0x28860], R3 ;  /* 0x028860031400b5a7 */ /* 0x000f24000806007f */
[----:B----4-:R-:W-:Y:S05]  /*1ace0*/  @!P3 BRA `(.L_x_6318) ;  /* 0xfffffffc00f0b947 */ /* 0x010fea000383ffff */
[----:B------:R-:W-:Y:S05]  /*1acf0*/  BRA `(.L_x_6360) ;  /* 0xffffffe000947947 */ /* 0x000fea000383ffff */
.L_x_6325:
[----:B--2---:R2:W3:Y:S02]  /*1ad00*/  SYNCS.PHASECHK.TRANS64.TRYWAIT P0, [R18+URZ+0x28870], R3 ;  /* 0x02887003120075a7 */ /* 0x0044e4000800017f */
[----:B---3--:R-:W-:Y:S05]  /*1ad10*/  @!P0 NANOSLEEP.SYNCS 0x989680 ;  /* 0x009896800000895d */ /* 0x008fea0003900000 */
[----:B------:R-:W3:Y:S02]  /*1ad20*/  @!P0 SYNCS.PHASECHK.TRANS64 P0, [R18+URZ+0x28870], R3 ;  /* 0x02887003120085a7 */ /* 0x000ee4000800007f */
[----:B---3--:R-:W-:Y:S05]  /*1ad30*/  @!P0 BRA `(.L_x_6325) ;  /* 0xfffffffc00f08947 */ /* 0x008fea000383ffff */
[----:B------:R-:W-:Y:S05]  /*1ad40*/  BRA `(.L_x_6361) ;  /* 0xffffffe800f47947 */ /* 0x000fea000383ffff */
.L_x_6327:
[----:B--2---:R2:W3:Y:S02]  /*1ad50*/  SYNCS.PHASECHK.TRANS64.TRYWAIT P0, [R18+URZ+0x28860], R3 ;  /* 0x02886003120075a7 */ /* 0x0044e4000800017f */
[----:B---3--:R-:W-:Y:S05]  /*1ad60*/  @!P0 NANOSLEEP.SYNCS 0x989680 ;  /* 0x009896800000895d */ /* 0x008fea0003900000 */
[----:B------:R-:W3:Y:S02]  /*1ad70*/  @!P0 SYNCS.PHASECHK.TRANS64 P0, [R18+URZ+0x28860], R3 ;  /* 0x02886003120085a7 */ /* 0x000ee4000800007f */
[----:B---3--:R-:W-:Y:S05]  /*1ad80*/  @!P0 BRA `(.L_x_6327) ;  /* 0xfffffffc00f08947 */ /* 0x008fea000383ffff */
[----:B------:R-:W-:Y:S05]  /*1ad90*/  BRA `(.L_x_6362) ;  /* 0xffffffe800fc7947 */ /* 0x000fea000383ffff */
.L_x_6333:
[----:B-1----:R1:W2:Y:S02]  /*1ada0*/  SYNCS.PHASECHK.TRANS64.TRYWAIT P0, [R0+URZ+0x28820], R3 ;  /* 0x02882003000075a7 */ /* 0x0022a4000800017f */
[----:B--2---:R-:W-:Y:S05]  /*1adb0*/  @!P0 NANOSLEEP.SYNCS 0x989680 ;  /* 0x009896800000895d */ /* 0x004fea0003900000 */
[----:B------:R-:W2:Y:S02]  /*1adc0*/  @!P0 SYNCS.PHASECHK.TRANS64 P0, [R0+URZ+0x28820], R3 ;  /* 0x02882003000085a7 */ /* 0x000ea4000800007f */
[----:B--2---:R-:W-:Y:S05]  /*1add0*/  @!P0 BRA `(.L_x_6333) ;  /* 0xfffffffc00f08947 */ /* 0x004fea000383ffff */
[----:B------:R-:W-:Y:S05]  /*1ade0*/  BRA `(.L_x_6363) ;  /* 0xfffffff400407947 */ /* 0x000fea000383ffff */
.L_x_6334:
        /* <DEDUP_REMOVED lines=11> */
.L_x_6365:
[----:B------:R-:W-:Y:S05]  /*1aea0*/  BSYNC B0 ;  /* 0x0000000000007941 */ /* 0x000fea0003800000 */
.L_x_6364:
[----:B------:R-:W-:Y:S05]  /*1aeb0*/  BRA `(.L_x_6366) ;  /* 0xfffffff400287947 */ /* 0x000fea000383ffff */
.L_x_6337:
[----:B------:R-:W-:Y:S01]  /*1aec0*/  BSSY B1, `(.L_x_6367) ;  /* 0x0000006000017945 */ /* 0x000fe20003800000 */
[----:B------:R-:W-:-:S07]  /*1aed0*/  IMAD.MOV.U32 R15, RZ, RZ, -0x1 ;  /* 0xffffffffff0f7424 */ /* 0x000fce00078e00ff */
[----:B-12---:R-:W-:Y:S05]  /*1aee0*/  WARPSYNC.COLLECTIVE R15, `(.L_x_6368) ;  /* 0x000000000f0c7348 */ /* 0x006fea0003c00000 */
[----:B------:R-:W-:Y:S02]  /*1aef0*/  ELECT P6, UR62, PT ;  /* 0x00000000003e782f */ /* 0x000fe400038c0000 */
[----:B------:R-:W-:Y:S01]  /*1af00*/  MOV R14, UR62 ;  /* 0x0000003e000e7c02 */ /* 0x000fe20008000f00 */
[----:B-12---:R-:W-:Y:S10]  /*1af10*/  ENDCOLLECTIVE ;  /* 0x000000000000791b */ /* 0x006ff40003800000 */
.L_x_6368:
[----:B------:R-:W-:Y:S05]  /*1af20*/  BSYNC B1 ;  /* 0x0000000000017941 */ /* 0x000fea0003800000 */
.L_x_6367:
[----:B------:R-:W-:Y:S05]  /*1af30*/  BRA `(.L_x_6369) ;  /* 0xfffffff400207947 */ /* 0x000fea000383ffff */
.L_x_6339:
[----:B-1----:R1:W2:Y:S02]  /*1af40*/  SYNCS.PHASECHK.TRANS64.TRYWAIT P1, [R6+URZ], R5 ;  /* 0x00000005060075a7 */ /* 0x0022a4000802017f */
[----:B--2---:R-:W-:Y:S05]  /*1af50*/  @!P1 NANOSLEEP.SYNCS 0x989680 ;  /* 0x009896800000995d */ /* 0x004fea0003900000 */
[----:B------:R-:W2:Y:S02]  /*1af60*/  @!P1 SYNCS.PHASECHK.TRANS64 P1, [R6+URZ], R5 ;  /* 0x00000005060095a7 */ /* 0x000ea4000802007f */
[----:B--2---:R-:W-:Y:S05]  /*1af70*/  @!P1 BRA `(.L_x_6339) ;  /* 0xfffffffc00f09947 */ /* 0x004fea000383ffff */
[----:B------:R-:W-:Y:S05]  /*1af80*/  BRA `(.L_x_6370) ;  /* 0xfffffff4005c7947 */ /* 0x000fea000383ffff */
.L_x_6340:
[----:B--2---:R2:W3:Y:S02]  /*1af90*/  SYNCS.PHASECHK.TRANS64.TRYWAIT P1, [R7+URZ], R2 ;  /* 0x00000002070075a7 */ /* 0x0044e4000802017f */
[----:B---3--:R-:W-:Y:S05]  /*1afa0*/  @!P1 NANOSLEEP.SYNCS 0x989680 ;  /* 0x009896800000995d */ /* 0x008fea0003900000 */
[----:B------:R-:W3:Y:S02]  /*1afb0*/  @!P1 SYNCS.PHASECHK.TRANS64 P1, [R7+URZ], R2 ;  /* 0x00000002070095a7 */ /* 0x000ee4000802007f */
[----:B---3--:R-:W-:Y:S05]  /*1afc0*/  @!P1 BRA `(.L_x_6340) ;  /* 0xfffffffc00f09947 */ /* 0x008fea000383ffff */
[----:B------:R-:W-:Y:S05]  /*1afd0*/  BRA `(.L_x_6371) ;  /* 0xfffffff400507947 */ /* 0x000fea000383ffff */
.L_x_6342:
[----:B---3--:R3:W4:Y:S02]  /*1afe0*/  SYNCS.PHASECHK.TRANS64.TRYWAIT P1, [R4+URZ+0x28860], R5 ;  /* 0x02886005040075a7 */ /* 0x008724000802017f */
[----:B----4-:R-:W-:Y:S05]  /*1aff0*/  @!P1 NANOSLEEP.SYNCS 0x989680 ;  /* 0x009896800000995d */ /* 0x010fea0003900000 */
[----:B------:R-:W4:Y:S02]  /*1b000*/  @!P1 SYNCS.PHASECHK.TRANS64 P1, [R4+URZ+0x28860], R5 ;  /* 0x02886005040095a7 */ /* 0x000f24000802007f */
[----:B----4-:R-:W-:Y:S05]  /*1b010*/  @!P1 BRA `(.L_x_6342) ;  /* 0xfffffffc00f09947 */ /* 0x010fea000383ffff */
[----:B------:R-:W-:Y:S05]  /*1b020*/  BRA `(.L_x_6372) ;  /* 0xfffffff400547947 */ /* 0x000fea000383ffff */
.L_x_6344:
[----:B----4-:R4:W1:Y:S02]  /*1b030*/  SYNCS.PHASECHK.TRANS64.TRYWAIT P1, [R3+URZ+0x28860], R2 ;  /* 0x02886002030075a7 */ /* 0x010864000802017f */
[----:B-1----:R-:W-:Y:S05]  /*1b040*/  @!P1 NANOSLEEP.SYNCS 0x989680 ;  /* 0x009896800000995d */ /* 0x002fea0003900000 */
[----:B------:R-:W1:Y:S02]  /*1b050*/  @!P1 SYNCS.PHASECHK.TRANS64 P1, [R3+URZ+0x28860], R2 ;  /* 0x02886002030095a7 */ /* 0x000e64000802007f */
[----:B-1----:R-:W-:Y:S05]  /*1b060*/  @!P1 BRA `(.L_x_6344) ;  /* 0xfffffffc00f09947 */ /* 0x002fea000383ffff */
[----:B------:R-:W-:Y:S05]  /*1b070*/  BRA `(.L_x_6373) ;  /* 0xfffffff400547947 */ /* 0x000fea000383ffff */
.L_x_6346:
[----:B------:R1:W1:Y:S02]  /*1b080*/  SYNCS.PHASECHK.TRANS64.TRYWAIT P0, [R4+URZ+0x28880], R5 ;  /* 0x02888005040075a7 */ /* 0x000264000800017f */
[----:B-1----:R-:W-:Y:S05]  /*1b090*/  @!P0 NANOSLEEP.SYNCS 0x989680 ;  /* 0x009896800000895d */ /* 0x002fea0003900000 */
[----:B------:R-:W1:Y:S02]  /*1b0a0*/  @!P0 SYNCS.PHASECHK.TRANS64 P0, [R4+URZ+0x28880], R5 ;  /* 0x02888005040085a7 */ /* 0x000e64000800007f */
[----:B-1----:R-:W-:Y:S05]  /*1b0b0*/  @!P0 BRA `(.L_x_6346) ;  /* 0xfffffffc00f08947 */ /* 0x002fea000383ffff */
[----:B------:R-:W-:Y:S05]  /*1b0c0*/  BRA `(.L_x_6347) ;  /* 0xfffffff400507947 */ /* 0x000fea000383ffff */
.L_x_6374:
        /* <DEDUP_REMOVED lines=11> */
.L_x_12356:


//--------------------- .text._ZN7cutlass13device_kernelIN5flash11enable_sm90INS1_16FlashAttnFwdSm90INS1_25CollectiveMainloopFwdSm90ILi2EN4cute5tupleIJNS5_1CILi1EEES8_S8_EEENS6_IJNS7_ILi128EEENS7_ILi192EEESA_EEELi128ENS_12float_e4m3_tEfNS_4arch4Sm90ELb0ELb1ELb1ELb1ELb0ELb0ELb0ELb1ELb1ELb0ELb0ELb0EEENS1_21CollectiveEpilogueFwdINS6_IJSA_SA_SB_EEES9_NS_10bfloat16_tESF_Li256ELb1ELb0ELb0ELb1EEENS1_36VarlenDynamicPersistentTileSchedulerILi128ELi192ELi256ELi128ELb0ELb0ELb1ELb1ELb0ELb1EEEEEEEEEvNT_6ParamsE --------------------------
	.section	.text._ZN7cutlass13device_kernelIN5flash11enable_sm90INS1_16FlashAttnFwdSm90INS1_25CollectiveMainloopFwdSm90ILi2EN4cute5tupleIJNS5_1CILi1EEES8_S8_EEENS6_IJNS7_ILi128EEENS7_ILi192EEESA_EEELi128ENS_12float_e4m3_tEfNS_4arch4Sm90ELb0ELb1ELb1ELb1ELb0ELb0ELb0ELb1ELb1ELb0ELb0ELb0EEENS1_21CollectiveEpilogueFwdINS6_IJSA_SA_SB_EEES9_NS_10bfloat16_tESF_Li256ELb1ELb0ELb0ELb1EEENS1_36VarlenDynamicPersistentTileSchedulerILi128ELi192ELi256ELi128ELb0ELb0ELb1ELb1ELb0ELb1EEEEEEEEEvNT_6ParamsE,"ax",@progbits
	.align	128
.text._ZN7cutlass13device_kernelIN5flash11enable_sm90INS1_16FlashAttnFwdSm90INS1_25CollectiveMainloopFwdSm90ILi2EN4cute5tupleIJNS5_1CILi1EEES8_S8_EEENS6_IJNS7_ILi128EEENS7_ILi192EEESA_EEELi128ENS_12float_e4m3_tEfNS_4arch4Sm90ELb0ELb1ELb1ELb1ELb0ELb0ELb0ELb1ELb1ELb0ELb0ELb0EEENS1_21CollectiveEpilogueFwdINS6_IJSA_SA_SB_EEES9_NS_10bfloat16_tESF_Li256ELb1ELb0ELb0ELb1EEENS1_36VarlenDynamicPersistentTileSchedulerILi128ELi192ELi256ELi128ELb0ELb0ELb1ELb1ELb0ELb1EEEEEEEEEvNT_6ParamsE:
        .type           _ZN7cutlass13device_kernelIN5flash11enable_sm90INS1_16FlashAttnFwdSm90INS1_25CollectiveMainloopFwdSm90ILi2EN4cute5tupleIJNS5_1CILi1EEES8_S8_EEENS6_IJNS7_ILi128EEENS7_ILi192EEESA_EEELi128ENS_12float_e4m3_tEfNS_4arch4Sm90ELb0ELb1ELb1ELb1ELb0ELb0ELb0ELb1ELb1ELb0ELb0ELb0EEENS1_21CollectiveEpilogueFwdINS6_IJSA_SA_SB_EEES9_NS_10bfloat16_tESF_Li256ELb1ELb0ELb0ELb1EEENS1_36VarlenDynamicPersistentTileSchedulerILi128ELi192ELi256ELi128ELb0ELb0ELb1ELb1ELb0ELb1EEEEEEEEEvNT_6ParamsE,@function
        .size           _ZN7cutlass13device_kernelIN5flash11enable_sm90INS1_16FlashAttnFwdSm90INS1_25CollectiveMainloopFwdSm90ILi2EN4cute5tupleIJNS5_1CILi1EEES8_S8_EEENS6_IJNS7_ILi128EEENS7_ILi192EEESA_EEELi128ENS_12float_e4m3_tEfNS_4arch4Sm90ELb0ELb1ELb1ELb1ELb0ELb0ELb0ELb1ELb1ELb0ELb0ELb0EEENS1_21CollectiveEpilogueFwdINS6_IJSA_SA_SB_EEES9_NS_10bfloat16_tESF_Li256ELb1ELb0ELb0ELb1EEENS1_36VarlenDynamicPersistentTileSchedulerILi128ELi192ELi256ELi128ELb0ELb0ELb1ELb1ELb0ELb1EEEEEEEEEvNT_6ParamsE,(.L_x_12357 - _ZN7cutlass13device_kernelIN5flash11enable_sm90INS1_16FlashAttnFwdSm90INS1_25CollectiveMainloopFwdSm90ILi2EN4cute5tupleIJNS5_1CILi1EEES8_S8_EEENS6_IJNS7_ILi128EEENS7_ILi192EEESA_EEELi128ENS_12float_e4m3_tEfNS_4arch4Sm90ELb0ELb1ELb1ELb1ELb0ELb0ELb0ELb1ELb1ELb0ELb0ELb0EEENS1_21CollectiveEpilogueFwdINS6_IJSA_SA_SB_EEES9_NS_10bfloat16_tESF_Li256ELb1ELb0ELb0ELb1EEENS1_36VarlenDynamicPersistentTileSchedulerILi128ELi192ELi256ELi128ELb0ELb0ELb1ELb1ELb0ELb1EEEEEEEEEvNT_6ParamsE)
        .other          _ZN7cutlass13device_kernelIN5flash11enable_sm90INS1_16FlashAttnFwdSm90INS1_25CollectiveMainloopFwdSm90ILi2EN4cute5tupleIJNS5_1CILi1EEES8_S8_EEENS6_IJNS7_ILi128EEENS7_ILi192EEESA_EEELi128ENS_12float_e4m3_tEfNS_4arch4Sm90ELb0ELb1ELb1ELb1ELb0ELb0ELb0ELb1ELb1ELb0ELb0ELb0EEENS1_21CollectiveEpilogueFwdINS6_IJSA_SA_SB_EEES9_NS_10bfloat16_tESF_Li256ELb1ELb0ELb0ELb1EEENS1_36VarlenDynamicPersistentTileSchedulerILi128ELi192ELi256ELi128ELb0ELb0ELb1ELb1ELb0ELb1EEEEEEEEEvNT_6ParamsE,@"STO_CUDA_ENTRY STV_DEFAULT"
_ZN7cutlass13device_kernelIN5flash11enable_sm90INS1_16FlashAttnFwdSm90INS1_25CollectiveMainloopFwdSm90ILi2EN4cute5tupleIJNS5_1CILi1EEES8_S8_EEENS6_IJNS7_ILi128EEENS7_ILi192EEESA_EEELi128ENS_12float_e4m3_tEfNS_4arch4Sm90ELb0ELb1ELb1ELb1ELb0ELb0ELb0ELb1ELb1ELb0ELb0ELb0EEENS1_21CollectiveEpilogueFwdINS6_IJSA_SA_SB_EEES9_NS_10bfloat16_tESF_Li256ELb1ELb0ELb0ELb1EEENS1_36VarlenDynamicPersistentTileSchedulerILi128ELi192ELi256ELi128ELb0ELb0ELb1ELb1ELb0ELb1EEEEEEEEEvNT_6ParamsE:
[----:B------:R-:W0:Y:S02]  /*0000*/  LDC R1, c[0x0][0x28] ;  /* 0x00000a00ff017b82 */ /* 0x000e240000000800 */
[----:B0-----:R-:W-:Y:S01]  /*0010*/  VIADD R1, R1, 0xffffffc0 ;  /* 0xffffffc001017836 */ /* 0x001fe20000000000 */
[----:B------:R-:W0:Y:S01]  /*0020*/  S2R R3, SR_TID.X ;  /* 0x0000000000037919 */ /* 0x000e220000002100 */
[----:B------:R-:W-:Y:S01]  /*0030*/  ELECT P0, URZ, PT ;  /* 0x00000000003f782f */ /* 0x000fe20003800000 */
[----:B------:R-:W-:Y:S01]  /*0040*/  BSSY B0, `(.L_x_6375) ;  /* 0x0000010000007945 */ /* 0x000fe20003800000 */
[----:B0-----:R-:W-:-:S05]  /*0050*/  SHF.R.U32.HI R0, RZ, 0x5, R3 ;  /* 0x00000005ff007819 */ /* 0x001fca0000011603 */
        /* <DEDUP_REMOVED lines=14> */
.L_x_6376:
[----:B------:R-:W-:Y:S05]  /*0140*/  BSYNC B0 ;  /* 0x0000000000007941 */ /* 0x000fea0003800000 */
.L_x_6375:
[----:B------:R-:W-:Y:S01]  /*0150*/  VOTEU.ANY UP0, P0 ;  /* 0x00000000003f7886 */ /* 0x000fe20000000100 */
[----:B------:R-:W0:Y:S01]  /*0160*/  SHFL.IDX PT, R2, R0, RZ, 0x1f ;  /* 0x00001fff00027589 */ /* 0x000e2200000e0000 */
[----:B------:R-:W-:Y:S01]  /*0170*/  UMOV UR4, 0x1 ;  /* 0x0000000100047882 */ /* 0x000fe20000000000 */
[----:B------:R-:W-:Y:S01]  /*0180*/  UMOV UR7, 0x100 ;  /* 0x0000010000077882 */ /* 0x000fe20000000000 */
[----:B------:R-:W-:Y:S01]  /*0190*/  SHF.R.U32.HI R3, RZ, 0x7, R3 ;  /* 0x00000007ff037819 */ /* 0x000fe20000011603 */
[----:B------:R-:W1:Y:S01]  /*01a0*/  @UP0 S2UR UR8, SR_CgaCtaId ;  /* 0x00000000000809c3 */ /* 0x000e620000008800 */
[----:B------:R-:W-:Y:S01]  /*01b0*/  @UP0 UMOV UR6, 0x400 ;  /* 0x0000040000060882 */ /* 0x000fe20000000000 */
[----:B------:R-:W-:-:S04]  /*01c0*/  @UP0 UIADD3 UR4, -UR4, 0x100000, URZ ;  /* 0x0010000004040890 */ /* 0x000fc8000fffe13f */
[----:B------:R-:W-:Y:S02]  /*01d0*/  @UP0 USHF.L.U32 UR5, UR4, 0xb, URZ ;  /* 0x0000000b04050899 */ /* 0x000fe4000800063f */
[----:B------:R-:W-:Y:S01]  /*01e0*/  @UP0 USHF.L.U32 UR4, UR4, 0x1, URZ ;  /* 0x0000000104040899 */ /* 0x000fe2000800063f */
[----:B------:R-:W-:Y:S01]  /*01f0*/  VOTEU.ANY UP1, P0 ;  /* 0x00000000003f7886 */ /* 0x000fe20000020100 */
[----:B0-----:R-:W-:Y:S02]  /*0200*/  ISETP.NE.AND P1, PT, R2, RZ, PT ;  /* 0x000000ff0200720c */ /* 0x001fe40003f25270 */
[----:B------:R0:W2:Y:S01]  /*0210*/  SHFL.IDX PT, R2, R3, RZ, 0x1f ;  /* 0x00001fff03027589 */ /* 0x0000a200000e0000 */
[----:B-1----:R-:W-:Y:S02]  /*0220*/  @UP0 ULEA UR8, UR8, UR6, 0x18 ;  /* 0x0000000608080291 */ /* 0x002fe4000f8ec03f */
[----:B------:R-:W-:-:S04]  /*0230*/  @UP0 UIADD3 UR6, -UR7, 0x100000, URZ ;  /* 0x0010000007060890 */ /* 0x000fc8000fffe13f */
[----:B------:R-:W-:Y:S02]  /*0240*/  @UP0 USHF.L.U32 UR7, UR6, 0xb, URZ ;  /* 0x0000000b06070899 */ /* 0x000fe4000800063f */
[----:B------:R-:W-:Y:S01]  /*0250*/  @UP0 USHF.L.U32 UR6, UR6, 0x1, URZ ;  /* 0x0000000106060899 */ /* 0x000fe2000800063f */
[----:B------:R-:W-:Y:S01]  /*0260*/  VOTEU.ANY UP0, P0 ;  /* 0x00000000003f7886 */ /* 0x000fe20000000100 */
[----:B------:R-:W1:Y:S04]  /*0270*/  FENCE.VIEW.ASYNC.S ;  /* 0x00000000000073c6 */ /* 0x000e680000000000 */
[----:B-1----:R0:W1:Y:S06]  /*0280*/  @UP0 SYNCS.EXCH.64 URZ, [UR8+0x28800], UR4 ;  /* 0x02880004083f05b2 */ /* 0x00206c0008000100 */
[----:B------:R0:W3:Y:S02]  /*0290*/  @UP1 SYNCS.EXCH.64 URZ, [UR8+0x28820], UR6 ;  /* 0x02882006083f15b2 */ /* 0x0000e40008000100 */
[----:B0-----:R-:W-:Y:S05]  /*02a0*/  @P1 BRA `(.L_x_6377) ;  /* 0x0000000000481947 */ /* 0x001fea0003800000 */
[----:B------:R-:W0:Y:S01]  /*02b0*/  S2UR UR5, SR_CgaCtaId ;  /* 0x00000000000579c3 */ /* 0x000e220000008800 */
        /* <DEDUP_REMOVED lines=15> */
[----:B------:R0:W0:Y:S01]  /*03b0*/  SYNCS.EXCH.64 URZ, [UR8+0x28848], UR4 ;  /* 0x02884804083f75b2 */ /* 0x0000220008000100 */
[----:B------:R-:W-:Y:S01]  /*03c0*/  NOP ;  /* 0x0000000000007918 */ /* 0x000fe20000000000 */
.L_x_6377:
[----:B------:R-:W5:Y:S01]  /*03d0*/  SHFL.IDX PT, R3, R0, RZ, 0x1f ;  /* 0x00001fff00037589 */ /* 0x000f6200000e0000 */
[----:B------:R-:W-:Y:S01]  /*03e0*/  NOP ;  /* 0x0000000000007918 */ /* 0x000fe20000000000 */
[----:B-----5:R-:W-:-:S13]  /*03f0*/  ISETP.NE.AND P0, PT, R3, RZ, PT ;  /* 0x000000ff0300720c */ /* 0x020fda0003f05270 */
        /* <DEDUP_REMOVED lines=17> */
[----:B------:R0:W0:Y:S01]  /*0510*/  SYNCS.EXCH.64 URZ, [UR8+0x28868], UR6 ;  /* 0x02886806083f75b2 */ /* 0x0000220008000100 */
[----:B------:R-:W-:Y:S01]  /*0520*/  NOP ;  /* 0x0000000000007918 */ /* 0x000fe20000000000 */
.L_x_6378:
[----:B------:R-:W5:Y:S01]  /*0530*/  SHFL.IDX PT, R3, R0, RZ, 0x1f ;  /* 0x00001fff00037589 */ /* 0x000f6200000e0000 */
[----:B------:R-:W-:Y:S01]  /*0540*/  NOP ;  /* 0x0000000000007918 */ /* 0x000fe20000000000 */
[----:B-----5:R-:W-:-:S13]  /*0550*/  ISETP.NE.AND P0, PT, R3, RZ, PT ;  /* 0x000000ff0300720c */ /* 0x020fda0003f05270 */
        /* <DEDUP_REMOVED lines=13> */
[----:B------:R0:W0:Y:S01]  /*0630*/  SYNCS.EXCH.64 URZ, [UR6+0x28888], UR4 ;  /* 0x02888804063f75b2 */ /* 0x0000220008000100 */
[----:B------:R-:W-:Y:S01]  /*0640*/  NOP ;  /* 0x0000000000007918 */ /* 0x000fe20000000000 */
.L_x_6379:
        /* <DEDUP_REMOVED lines=22> */
.L_x_6380:
        /* <DEDUP_REMOVED lines=22> */
.L_x_6381:
[----:B--2---:R-:W-:Y:S01]  /*0910*/  ISETP.NE.AND P0, PT, R2, RZ, PT ;  /* 0x000000ff0200720c */ /* 0x004fe20003f05270 */
[----:B------:R-:W-:Y:S01]  /*0920*/  IMAD.MOV.U32 R2, RZ, RZ, 0x1 ;  /* 0x00000001ff027424 */ /* 0x000fe200078e00ff */
[----:B------:R-:W-:Y:S01]  /*0930*/  NOP ;  /* 0x0000000000007918 */ /* 0x000fe20000000000 */
[----:B------:R-:W-:-:S03]  /*0940*/  ULDC.64 UR44, c[0x0][0x208] ;  /* 0x00008200002c7ab9 */ /* 0x000fc60000000a00 */
[----:B------:R-:W-:-:S05]  /*0950*/  SEL R2, R2, 0x2, !P0 ;  /* 0x0000000202027807 */ /* 0x000fca0004000000 */
[----:B------:R2:W-:Y:S01]  /*0960*/  STL [R1+0x30], R2 ;  /* 0x0000300201007387 */ /* 0x0005e20000100800 */
[----:B01-34-:R-:W-:Y:S06]  /*0970*/  BAR.SYNC.DEFER_BLOCKING 0x0 ;  /* 0x0000000000007b1d */ /* 0x01bfec0000010000 */
[----:B------:R-:W-:Y:S05]  /*0980*/  @!P0 BRA `(.L_x_6382) ;  /* 0x0000016c00888947 */ /* 0x000fea0003800000 */
.L_x_6383:
[----:B------:R-:W-:-:S08]  /*0990*/  NOP ;  /* 0x0000000000007918 */ /* 0x000fd00000000000 */
[----:B------:R-:W0:Y:S02]  /*09a0*/  USETMAXREG.TRY_ALLOC.CTAPOOL UP0, 0xf0 ;  /* 0x000000f0000079c8 */ /* 0x000e240008000600 */
[----:B0-----:R-:W-:-:S13]  /*09b0*/  PLOP3.LUT P0, PT, PT, PT, UP0, 0x80, 0x0 ;  /* 0x000000000000781c */ /* 0x001fda0003f0f008 */
[----:B------:R-:W-:Y:S05]  /*09c0*/  @!P0 BRA `(.L_x_6383) ;  /* 0xfffffffc00f08947 */ /* 0x000fea000383ffff */
[----:B--2---:R-:W0:Y:S01]  /*09d0*/  S2R R2, SR_TID.X ;  /* 0x0000000000027919 */ /* 0x004e220000002100 */
        /* <DEDUP_REMOVED lines=13> */
[----:B------:R-:W2:Y:S01]  /*0ab0*/  LDL.LU R11, [R1+0x30] ;  /* 0x00003000010b7983 */ /* 0x000ea20000300800 */
[----:B------:R-:W-:-:S05]  /*0ac0*/  VIADD R223, R2, 0xffffff80 ;  /* 0xffffff8002df7836 */ /* 0x000fca0000000000 */
[----:B------:R-:W-:-:S04]  /*0ad0*/  SHF.R.S32.HI R0, RZ, 0x1f, R223 ;  /* 0x0000001fff007819 */ /* 0x000fc800000114df */
[----:B------:R-:W-:-:S04]  /*0ae0*/  LEA.HI R2, R0, R223, RZ, 0x7 ;  /* 0x000000df00027211 */ /* 0x000fc800078f38ff */
[----:B------:R-:W-:-:S05]  /*0af0*/  LOP3.LUT R4, R2, 0xffffff80, RZ, 0xc0, !PT ;  /* 0xffffff8002047812 */ /* 0x000fca00078ec0ff */
[----:B------:R-:W-:-:S05]  /*0b00*/  IMAD.IADD R219, R223, 0x1, -R4 ;  /* 0x00000001dfdb7824 */ /* 0x000fca00078e0a04 */
[----:B------:R-:W-:-:S04]  /*0b10*/  SHF.R.S32.HI R8, RZ, 0x1f, R219 ;  /* 0x0000001fff087819 */ /* 0x000fc800000114db */
[----:B------:R-:W-:-:S04]  /*0b20*/  LEA.HI R7, R8, R219, RZ, 0x2 ;  /* 0x000000db08077211 */ /* 0x000fc800078f10ff */
[--C-:B------:R-:W-:Y:S02]  /*0b30*/  SHF.R.S32.HI R9, RZ, 0x2, R7.reuse ;  /* 0x00000002ff097819 */ /* 0x100fe40000011407 */
[----:B------:R-:W-:Y:S02]  /*0b40*/  SHF.R.S32.HI R4, RZ, 0x1f, R7 ;  /* 0x0000001fff047819 */ /* 0x000fe40000011407 */
[----:B------:R-:W-:Y:S02]  /*0b50*/  LEA.HI R3, R0, R223, RZ, 0x4 ;  /* 0x000000df00037211 */ /* 0x000fe400078f20ff */
[----:B------:R-:W-:Y:S02]  /*0b60*/  LEA.HI R5, R4, R9, RZ, 0x3 ;  /* 0x0000000904057211 */ /* 0x000fe400078f18ff */
[----:B------:R-:W-:Y:S02]  /*0b70*/  SHF.R.S32.HI R221, RZ, 0x7, R2 ;  /* 0x00000007ffdd7819 */ /* 0x000fe40000011402 */
[----:B------:R-:W-:-:S02]  /*0b80*/  LEA.HI R4, R0, R223, RZ, 0x5 ;  /* 0x000000df00047211 */ /* 0x000fc400078f28ff */
[----:B------:R-:W-:Y:S02]  /*0b90*/  LOP3.LUT R10, R5, 0xfffffff8, RZ, 0xc0, !PT ;  /* 0xfffffff8050a7812 */ /* 0x000fe400078ec0ff */
[----:B------:R-:W-:Y:S02]  /*0ba0*/  SHF.R.S32.HI R6, RZ, 0x4, R3 ;  /* 0x00000004ff067819 */ /* 0x000fe40000011403 */
[----:B------:R-:W-:Y:S02]  /*0bb0*/  LEA.HI R8, R8, R219, RZ, 0x5 ;  /* 0x000000db08087211 */ /* 0x000fe400078f28ff */
[----:B------:R-:W-:Y:S01]  /*0bc0*/  LEA.HI R2, R2, R221, RZ, 0x1 ;  /* 0x000000dd02027211 */ /* 0x000fe200078f08ff */
[----:B------:R-:W-:Y:S01]  /*0bd0*/  IMAD.SHL.U32 R5, R4, 0x20, RZ ;  /* 0x0000002004057824 */ /* 0x000fe200078e00ff */
[----:B------:R-:W-:Y:S01]  /*0be0*/  LOP3.LUT R4, R3, 0x3fffff0, RZ, 0xc0, !PT ;  /* 0x03fffff003047812 */ /* 0x000fe200078ec0ff */
[----:B------:R-:W-:Y:S01]  /*0bf0*/  IMAD.IADD R9, R9, 0x1, -R10 ;  /* 0x0000000109097824 */ /* 0x000fe200078e0a0a */
[----:B------:R-:W-:-:S02]  /*0c00*/  LEA.HI R3, R3, R6, RZ, 0x1 ;  /* 0x0000000603037211 */ /* 0x000fc400078f08ff */
[----:B------:R-:W-:Y:S02]  /*0c10*/  SHF.R.S32.HI R8, RZ, 0x5, R8 ;  /* 0x00000005ff087819 */ /* 0x000fe40000011408 */
[----:B------:R-:W-:Y:S01]  /*0c20*/  LOP3.LUT R2, R2, 0x3fffffe, RZ, 0xc0, !PT ;  /* 0x03fffffe02027812 */ /* 0x000fe200078ec0ff */
[----:B------:R-:W-:Y:S01]  /*0c30*/  IMAD.IADD R4, R223, 0x1, -R4 ;  /* 0x00000001df047824 */ /* 0x000fe200078e0a04 */
[----:B------:R-:W-:Y:S01]  /*0c40*/  LOP3.LUT R5, R5, 0xfffffc00, RZ, 0xc0, !PT ;  /* 0xfffffc0005057812 */ /* 0x000fe200078ec0ff */
[----:B------:R-:W-:Y:S01]  /*0c50*/  IMAD R9, R8, 0x10, R9 ;  /* 0x0000001008097824 */ /* 0x000fe200078e0209 */
[----:B------:R-:W-:Y:S01]  /*0c60*/  LOP3.LUT R3, R3, 0x1ffffffe, RZ, 0xc0, !PT ;  /* 0x1ffffffe03037812 */ /* 0x000fe200078ec0ff */
[----:B------:R-:W-:Y:S01]  /*0c70*/  IMAD.IADD R2, R221, 0x1, -R2 ;  /* 0x00000001dd027824 */ /* 0x000fe200078e0a02 */
[----:B------:R-:W-:Y:S01]  /*0c80*/  LEA.HI R0, R0, R223, RZ, 0x3 ;  /* 0x000000df00007211 */ /* 0x000fe200078f18ff */
[----:B------:R-:W-:Y:S02]  /*0c90*/  IMAD R4, R4, 0x40, R5 ;  /* 0x0000004004047824 */ /* 0x000fe400078e0205 */
[----:B------:R-:W-:-:S02]  /*0ca0*/  IMAD.IADD R3, R6, 0x1, -R3 ;  /* 0x0000000106037824 */ /* 0x000fc400078e0a03 */
[----:B------:R-:W-:Y:S01]  /*0cb0*/  IMAD R220, R2, 0x40, R9 ;  /* 0x0000004002dc7824 */ /* 0x000fe200078e0209 */
[----:B------:R-:W-:Y:S01]  /*0cc0*/  LOP3.LUT R2, R0, 0x1ffffff8, RZ, 0xc0, !PT ;  /* 0x1ffffff800027812 */ /* 0x000fe200078ec0ff */
[----:B------:R-:W-:Y:S01]  /*0cd0*/  IMAD R222, R3, 0x8, R4 ;  /* 0x0000000803de7824 */ /* 0x000fe200078e0204 */
[----:B------:R-:W-:-:S03]  /*0ce0*/  LOP3.LUT R4, R7, 0x7ffffffc, RZ, 0xc0, !PT ;  /* 0x7ffffffc07047812 */ /* 0x000fc600078ec0ff */
[----:B------:R-:W-:Y:S01]  /*0cf0*/  IMAD.IADD R2, R223, 0x1, -R2 ;  /* 0x00000001df027824 */ /* 0x000fe200078e0a02 */
[----:B------:R-:W-:Y:S01]  /*0d00*/  SHF.R.S32.HI R212, RZ, 0x3, R0 ;  /* 0x00000003ffd47819 */ /* 0x000fe20000011400 */
[----:B------:R-:W-:Y:S02]  /*0d10*/  IMAD.MOV.U32 R218, RZ, RZ, RZ ;  /* 0x000000ffffda7224 */ /* 0x000fe400078e00ff */
[----:B------:R-:W-:Y:S02]  /*0d20*/  IMAD.SHL.U32 R23, R2, 0x8, RZ ;  /* 0x0000000802177824 */ /* 0x000fe400078e00ff */
[----:B------:R-:W-:Y:S01]  /*0d30*/  IMAD.IADD R17, R219, 0x1, -R4 ;  /* 0x00000001db117824 */ /* 0x000fe200078e0a04 */
[----:B------:R-:W-:Y:S01]  /*0d40*/  UMOV UR36, URZ ;  /* 0x0000003f00247c82 */ /* 0x000fe20008000000 */
[----:B------:R-:W-:Y:S01]  /*0d50*/  UMOV UR37, URZ ;  /* 0x0000003f00257c82 */ /* 0x000fe20008000000 */
[----:B--2---:R-:W-:-:S07]  /*0d60*/  LOP3.LUT R22, R11, 0x1, RZ, 0xfc, !PT ;  /* 0x000000010b167812 */ /* 0x004fce00078efcff */
.L_x_6487:
[----:B0--34-:R-:W0:Y:S01]  /*0d70*/  LDC.64 R6, c[0x0][0xa18] ;  /* 0x00028600ff067b82 */ /* 0x019e220000000a00 */
[----:B------:R-:W-:Y:S01]  /*0d80*/  IMAD.MOV.U32 R3, RZ, RZ, RZ ;  /* 0x000000ffff037224 */ /* 0x000fe200078e00ff */
[----:B------:R-:W-:-:S06]  /*0d90*/  ULDC.64 UR4, c[0x0][0xa20] ;  /* 0x0002880000047ab9 */ /* 0x000fcc0000000a00 */
[----:B------:R-:W1:Y:S08]  /*0da0*/  LDC R19, c[0x0][0x288] ;  /* 0x0000a200ff137b82 */ /* 0x000e700000000800 */
[----:B--2---:R-:W2:Y:S01]  /*0db0*/  LDC.64 R4, c[0x0][0xa28] ;  /* 0x00028a00ff047b82 */ /* 0x004ea20000000a00 */
[----:B0-----:R-:W-:-:S07]  /*0dc0*/  ISETP.NE.U32.AND P1, PT, R6, RZ, PT ;  /* 0x000000ff0600720c */ /* 0x001fce0003f25070 */
[----:B-----5:R-:W0:Y:S01]  /*0dd0*/  LDC.64 R8, c[0x0][0x3f8] ;  /* 0x0000fe00ff087b82 */ /* 0x020e220000000a00 */
[----:B------:R-:W-:-:S07]  /*0de0*/  ISETP.NE.AND.EX P1, PT, R7, RZ, PT, P1 ;  /* 0x000000ff0700720c */ /* 0x000fce0003f25310 */
[----:B------:R-:W3:Y:S01]  /*0df0*/  LDC R0, c[0x0][0x404] ;  /* 0x00010100ff007b82 */ /* 0x000ee20000000800 */
[----:B--2---:R-:W-:-:S07]  /*0e00*/  ISETP.NE.U32.AND P0, PT, R4, RZ, PT ;  /* 0x000000ff0400720c */ /* 0x004fce0003f05070 */
[----:B------:R-:W2:Y:S01]  /*0e10*/  @P1 LDC.64 R6, c[0x0][0xa18] ;  /* 0x00028600ff061b82 */ /* 0x000ea20000000a00 */
[----:B------:R-:W-:-:S07]  /*0e20*/  ISETP.NE.AND.EX P0, PT, R5, RZ, PT, P0 ;  /* 0x000000ff0500720c */ /* 0x000fce0003f05300 */
[----:B------:R-:W4:Y:S08]  /*0e30*/  LDC R11, c[0x0][0x2e0] ;  /* 0x0000b800ff0b7b82 */ /* 0x000f300000000800 */
[----:B------:R-:W0:Y:S01]  /*0e40*/  @P0 LDC.64 R4, c[0x0][0xa28] ;  /* 0x00028a00ff040b82 */ /* 0x000e220000000a00 */
[----:B--2---:R-:W-:-:S05]  /*0e50*/  @P1 IMAD.WIDE R6, R211, 0x4, R6 ;  /* 0x00000004d3061825 */ /* 0x004fca00078e0206 */
[----:B-1----:R1:W5:Y:S01]  /*0e60*/  @P1 LDG.E R19, desc[UR44][R6.64] ;  /* 0x0000002c06131981 */ /* 0x002362000c1e1900 */
[----:B0-----:R-:W-:-:S05]  /*0e70*/  @P0 IMAD.WIDE R4, R211, 0x4, R4 ;  /* 0x00000004d3040825 */ /* 0x001fca00078e0204 */
[----:B------:R1:W5:Y:S01]  /*0e80*/  @P0 LDG.E R3, desc[UR44][R4.64] ;  /* 0x0000002c04030981 */ /* 0x000362000c1e1900 */
[----:B------:R-:W-:Y:S02]  /*0e90*/  ISETP.NE.U32.AND P0, PT, R8, RZ, PT ;  /* 0x000000ff0800720c */ /* 0x000fe40003f05070 */
[----:B------:R-:W-:Y:S02]  /*0ea0*/  ISETP.NE.U32.AND P2, PT, RZ, UR4, PT ;  /* 0x00000004ff007c0c */ /* 0x000fe4000bf45070 */
[----:B------:R-:W-:Y:S02]  /*0eb0*/  ISETP.NE.AND.EX P0, PT, R9, RZ, PT, P0 ;  /* 0x000000ff0900720c */ /* 0x000fe40003f05300 */
[----:B------:R-:W-:Y:S02]  /*0ec0*/  ISETP.NE.AND.EX P2, PT, RZ, UR5, PT, P2 ;  /* 0x00000005ff007c0c */ /* 0x000fe4000bf45320 */
[----:B---3--:R-:W-:Y:S01]  /*0ed0*/  SEL R0, R0, 0x1, P0 ;  /* 0x0000000100007807 */ /* 0x008fe20000000000 */
[----:B------:R-:W-:-:S04]  /*0ee0*/  IMAD.MOV.U32 R217, RZ, RZ, R209 ;  /* 0x000000ffffd97224 */ /* 0x000fc800078e00d1 */
[----:B----4-:R-:W-:Y:S01]  /*0ef0*/  IMAD R18, R0, R11, RZ ;  /* 0x0000000b00127224 */ /* 0x010fe200078e02ff */
        /* <DEDUP_REMOVED lines=10> */
.L_x_6384:
[----:B------:R-:W-:Y:S02]  /*0fa0*/  IMAD.MOV.U32 R215, RZ, RZ, R210 ;  /* 0x000000ffffd77224 */ /* 0x000fe400078e00d2 */
[----:B------:R-:W-:Y:S01]  /*0fb0*/  IMAD.MOV.U32 R216, RZ, RZ, R211 ;  /* 0x000000ffffd87224 */ /* 0x000fe200078e00d3 */
[----:B------:R-:W-:Y:S06]  /*0fc0*/  @!P2 BRA `(.L_x_6385) ;  /* 0x000000000010a947 */ /* 0x000fec0003800000 */
[----:B------:R-:W0:Y:S02]  /*0fd0*/  LDC.64 R4, c[0x0][0xa20] ;  /* 0x00028800ff047b82 */ /* 0x000e240000000a00 */
[----:B0-----:R-:W-:-:S05]  /*0fe0*/  IMAD.WIDE R4, R211, 0x4, R4 ;  /* 0x00000004d3047825 */ /* 0x001fca00078e0204 */
[----:B------:R0:W5:Y:S01]  /*0ff0*/  LDG.E R18, desc[UR44][R4.64] ;  /* 0x0000002c04127981 */ /* 0x000162000c1e1900 */
[----:B------:R-:W-:Y:S05]  /*1000*/  BRA `(.L_x_6386) ;  /* 0x0000000000247947 */ /* 0x000fea0003800000 */
.L_x_6385:
        /* <DEDUP_REMOVED lines=8> */
[----:B--2---:R-:W-:-:S07]  /*1090*/  IMAD.IADD R18, R7, 0x1, -R18 ;  /* 0x0000000107127824 */ /* 0x004fce00078e0a12 */
.L_x_6386:
[----:B------:R-:W1:Y:S01]  /*10a0*/  LDC R0, c[0x0][0x428] ;  /* 0x00010a00ff007b82 */ /* 0x000e620000000800 */
[----:B-----5:R-:W-:-:S05]  /*10b0*/  IMAD.IADD R18, R18, 0x1, -R3 ;  /* 0x0000000112127824 */ /* 0x020fca00078e0a03 */
[----:B------:R-:W-:Y:S02]  /*10c0*/  IADD3 R214, R18, 0x80, -R19 ;  /* 0x0000008012d67810 */ /* 0x000fe40007ffe813 */
[----:B------:R-:W2:Y:S03]  /*10d0*/  LDC.64 R8, c[0x0][0x9e0] ;  /* 0x00027800ff087b82 */ /* 0x000ea60000000a00 */
[----:B------:R-:W-:Y:S01]  /*10e0*/  IMAD R214, R209, 0x80, R214 ;  /* 0x00000080d1d67824 */ /* 0x000fe200078e02d6 */
[----:B-1----:R-:W-:Y:S02]  /*10f0*/  ISETP.NE.AND P0, PT, R0, 0x1, PT ;  /* 0x000000010000780c */ /* 0x002fe40003f05270 */
[----:B--2---:R-:W-:Y:S01]  /*1100*/  ISETP.GE.AND P1, PT, R9, 0x1, PT ;  /* 0x000000010900780c */ /* 0x004fe20003f26270 */
[----:B------:R-:W-:-:S10]  /*1110*/  IMAD.IADD R3, R214, 0x1, R8 ;  /* 0x00000001d6037824 */ /* 0x000fd400078e0208 */
[----:B0-----:R-:W0:Y:S08]  /*1120*/  @P0 LDC R5, c[0x0][0x42c] ;  /* 0x00010b00ff050b82 */ /* 0x001e300000000800 */
[----:B------:R-:W1:Y:S01]  /*1130*/  @P0 LDC R7, c[0x0][0x430] ;  /* 0x00010c00ff070b82 */ /* 0x000e620000000800 */
[----:B0-----:R-:W-:-:S05]  /*1140*/  @P0 IMAD.HI.U32 R0, R210, R5, RZ ;  /* 0x00000005d2000227 */ /* 0x001fca00078e00ff */
[----:B-1----:R-:W-:Y:S01]  /*1150*/  @P0 SHF.R.U32.HI R210, RZ, R7, R0 ;  /* 0x00000007ffd20219 */ /* 0x002fe20000011600 */
[----:B------:R-:W-:Y:S06]  /*1160*/  @!P1 BRA `(.L_x_6387) ;  /* 0x0000000000409947 */ /* 0x000fec0003800000 */
        /* <DEDUP_REMOVED lines=10> */
.L_x_6388:
[----:B------:R-:W-:-:S13]  /*1210*/  ISETP.NE.AND P0, PT, R9, 0x1, PT ;  /* 0x000000010900780c */ /* 0x000fda0003f05270 */
[----:B------:R-:W0:Y:S02]  /*1220*/  @P0 LDC.64 R4, c[0x0][0x9e8] ;  /* 0x00027a00ff040b82 */ /* 0x000e240000000a00 */
[----:B0-----:R-:W-:-:S05]  /*1230*/  @P0 IMAD.HI.U32 R4, R0, R4, RZ ;  /* 0x0000000400040227 */ /* 0x001fca00078e00ff */
[----:B------:R-:W-:-:S07]  /*1240*/  @P0 SHF.R.U32.HI R0, RZ, R5, R4 ;  /* 0x00000005ff000219 */ /* 0x000fce0000011604 */
.L_x_6389:
[----:B------:R-:W-:-:S05]  /*1250*/  IMAD R0, R0, R9, R9 ;  /* 0x0000000900007224 */ /* 0x000fca00078e0209 */
[----:B------:R-:W-:-:S07]  /*1260*/  VIMNMX R3, R3, R0, PT ;  /* 0x0000000003037248 */ /* 0x000fce0003fe0100 */
.L_x_6387:
[----:B------:R-:W-:Y:S01]  /*1270*/  VIADD R3, R3, 0xbf ;  /* 0x000000bf03037836 */ /* 0x000fe20000000000 */
[----:B------:R-:W-:Y:S01]  /*1280*/  ULDC UR4, c[0x0][0x9dc] ;  /* 0x0002770000047ab9 */ /* 0x000fe20000000800 */
[----:B------:R-:W-:Y:S02]  /*1290*/  VIADD R0, R18, 0xbf ;  /* 0x000000bf12007836 */ /* 0x000fe40000000000 */
[----:B------:R-:W-:-:S04]  /*12a0*/  IMAD.HI R4, R3, 0x2aaaaaab, RZ ;  /* 0x2aaaaaab03047827 */ /* 0x000fc800078e02ff */
[----:B------:R-:W-:Y:S01]  /*12b0*/  IMAD.HI R0, R0, 0x2aaaaaab, RZ ;  /* 0x2aaaaaab00007827 */ /* 0x000fe200078e02ff */
[----:B------:R-:W-:-:S03]  /*12c0*/  SHF.R.U32.HI R5, RZ, 0x1f, R4 ;  /* 0x0000001fff057819 */ /* 0x000fc60000011604 */
[----:B------:R-:W-:Y:S01]  /*12d0*/  IMAD.IADD R6, R18, 0x1, -R19 ;  /* 0x0000000112067824 */ /* 0x000fe200078e0a13 */
[----:B------:R-:W-:Y:S02]  /*12e0*/  SHF.R.U32.HI R3, RZ, 0x1f, R0 ;  /* 0x0000001fff037819 */ /* 0x000fe40000011600 */
[----:B------:R-:W-:Y:S01]  /*12f0*/  LEA.HI.SX32 R4, R4, R5, 0x1b ;  /* 0x0000000504047211 */ /* 0x000fe200078fdaff */
[----:B------:R-:W-:Y:S01]  /*1300*/  IMAD R121, R209, 0x80, R6 ;  /* 0x00000080d1797824 */ /* 0x000fe200078e0206 */
        /* <DEDUP_REMOVED lines=13> */
.L_x_6391:
[----:B------:R-:W-:Y:S01]  /*13e0*/  ISETP.NE.AND P0, PT, R9, 0x1, PT ;  /* 0x000000010900780c */ /* 0x000fe20003f05270 */
[----:B------:R-:W-:-:S12]  /*13f0*/  IMAD.MOV.U32 R4, RZ, RZ, R121 ;  /* 0x000000ffff047224 */ /* 0x000fd800078e0079 */
[----:B------:R-:W0:Y:S02]  /*1400*/  @P0 LDC.64 R6, c[0x0][0x9e8] ;  /* 0x00027a00ff060b82 */ /* 0x000e240000000a00 */
[----:B0-----:R-:W-:-:S05]  /*1410*/  @P0 IMAD.HI.U32 R6, R121, R6, RZ ;  /* 0x0000000679060227 */ /* 0x001fca00078e00ff */
[----:B------:R-:W-:-:S07]  /*1420*/  @P0 SHF.R.U32.HI R4, RZ, R7, R6 ;  /* 0x00000007ff040219 */ /* 0x000fce0000011606 */
.L_x_6392:
[----:B------:R-:W-:-:S05]  /*1430*/  IMAD R3, R4, R9, RZ ;  /* 0x0000000904037224 */ /* 0x000fca00078e02ff */
[----:B------:R-:W-:-:S07]  /*1440*/  VIMNMX R0, R0, R3, !PT ;  /* 0x0000000300007248 */ /* 0x000fce0007fe0100 */
.L_x_6390:
[----:B------:R-:W-:Y:S01]  /*1450*/  IMAD.HI R3, R0, 0x2aaaaaab, RZ ;  /* 0x2aaaaaab00037827 */ /* 0x000fe200078e02ff */
[----:B------:R-:W-:Y:S02]  /*1460*/  PLOP3.LUT P0, PT, PT, PT, PT, 0x80, 0x0 ;  /* 0x000000000000781c */ /* 0x000fe40003f0f070 */
[----:B------:R-:W-:Y:S02]  /*1470*/  CS2R R182, SRZ ;  /* 0x0000000000b67805 */ /* 0x000fe4000001ff00 */
[----:B------:R-:W-:Y:S01]  /*1480*/  CS2R R8, SRZ ;  /* 0x0000000000087805 */ /* 0x000fe2000001ff00 */
[----:B------:R-:W-:Y:S01]  /*1490*/  IMAD.MOV.U32 R0, RZ, RZ, RZ ;  /* 0x000000ffff007224 */ /* 0x000fe200078e00ff */
[----:B------:R-:W-:Y:S02]  /*14a0*/  SHF.R.U32.HI R4, RZ, 0x1f, R3 ;  /* 0x0000001fff047819 */ /* 0x000fe40000011603 */
[----:B------:R-:W-:Y:S02]  /*14b0*/  CS2R R180, SRZ ;  /* 0x0000000000b47805 */ /* 0x000fe4000001ff00 */
[----:B------:R-:W-:Y:S01]  /*14c0*/  CS2R R10, SRZ ;  /* 0x00000000000a7805 */ /* 0x000fe2000001ff00 */
[----:B------:R-:W-:Y:S01]  /*14d0*/  IMAD.MOV.U32 R5, RZ, RZ, RZ ;  /* 0x000000ffff057224 */ /* 0x000fe200078e00ff */
[----:B------:R-:W-:Y:S01]  /*14e0*/  LEA.HI.SX32 R4, R3, R4, 0x1b ;  /* 0x0000000403047211 */ /* 0x000fe200078fdaff */
[----:B------:R-:W-:Y:S01]  /*14f0*/  IMAD.MOV.U32 R3, RZ, RZ, RZ ;  /* 0x000000ffff037224 */ /* 0x000fe200078e00ff */
[----:B------:R-:W-:-:S02]  /*1500*/  CS2R R174, SRZ ;  /* 0x0000000000ae7805 */ /* 0x000fc4000001ff00 */
[----:B------:R-:W-:Y:S02]  /*1510*/  CS2R R12, SRZ ;  /* 0x00000000000c7805 */ /* 0x000fe4000001ff00 */
[----:B------:R-:W-:Y:S02]  /*1520*/  VIMNMX R208, RZ, R4, !PT ;  /* 0x00000004ffd07248 */ /* 0x000fe40007fe0100 */
[----:B------:R-:W-:Y:S02]  /*1530*/  CS2R R172, SRZ ;  /* 0x0000000000ac7805 */ /* 0x000fe4000001ff00 */
[----:B------:R-:W-:Y:S02]  /*1540*/  CS2R R14, SRZ ;  /* 0x00000000000e7805 */ /* 0x000fe4000001ff00 */
[----:B------:R-:W-:Y:S02]  /*1550*/  CS2R R166, SRZ ;  /* 0x0000000000a67805 */ /* 0x000fe4000001ff00 */
[----:B------:R-:W-:-:S02]  /*1560*/  ISETP.GT.AND P1, PT, R123, R208, PT ;  /* 0x000000d07b00720c */ /* 0x000fc40003f24270 */
        /* <DEDUP_REMOVED lines=55> */
.L_x_6394:
[----:B------:R-:W0:Y:S01]  /*18e0*/  LDC.64 R12, c[0x0][0x990] ;  /* 0x00026400ff0c7b82 */ /* 0x000e220000000a00 */
[----:B------:R-:W-:-:S07]  /*18f0*/  ULDC UR4, c[0x0][0x9d8] ;  /* 0x0002760000047ab9 */ /* 0x000fce0000000800 */
[----:B------:R-:W1:Y:S01]  /*1900*/  LDC.64 R20, c[0x0][0x998] ;  /* 0x00026600ff147b82 */ /* 0x000e620000000a00 */
[----:B0-----:R-:W-:-:S04]  /*1910*/  ISETP.NE.U32.AND P0, PT, R12, RZ, PT ;  /* 0x000000ff0c00720c */ /* 0x001fc80003f05070 */
[----:B------:R-:W-:Y:S02]  /*1920*/  ISETP.NE.AND.EX P0, PT, R13, RZ, PT, P0 ;  /* 0x000000ff0d00720c */ /* 0x000fe40003f05300 */
[----:B-1----:R-:W-:-:S04]  /*1930*/  ISETP.NE.U32.AND P1, PT, R20, RZ, PT ;  /* 0x000000ff1400720c */ /* 0x002fc80003f25070 */
[----:B------:R-:W-:-:S07]  /*1940*/  ISETP.NE.AND.EX P1, PT, R21, RZ, PT, P1 ;  /* 0x000000ff1500720c */ /* 0x000fce0003f25310 */
[----:B------:R-:W0:Y:S01]  /*1950*/  @P0 LDC.64 R8, c[0x0][0x9a8] ;  /* 0x00026a00ff080b82 */ /* 0x000e220000000a00 */
[----:B------:R-:W-:-:S07]  /*1960*/  @P0 SHF.R.S32.HI R3, RZ, 0x1f, R211 ;  /* 0x0000001fff030819 */ /* 0x000fce00000114d3 */
[----:B------:R-:W1:Y:S01]  /*1970*/  @P1 LDC.64 R10, c[0x0][0x9b8] ;  /* 0x00026e00ff0a1b82 */ /* 0x000e620000000a00 */
[----:B------:R-:W-:-:S07]  /*1980*/  @P1 SHF.R.S32.HI R5, RZ, 0x1f, R211 ;  /* 0x0000001fff051819 */ /* 0x000fce00000114d3 */
[----:B------:R-:W2:Y:S08]  /*1990*/  @P0 LDC.64 R14, c[0x0][0x9b0] ;  /* 0x00026c00ff0e0b82 */ /* 0x000eb00000000a00 */
[----:B------:R-:W3:Y:S01]  /*19a0*/  @P1 LDC.64 R24, c[0x0][0x9c0] ;  /* 0x00027000ff181b82 */ /* 0x000ee20000000a00 */
[----:B0-----:R-:W-:Y:S01]  /*19b0*/  @P0 IMAD R0, R3, R8, RZ ;  /* 0x0000000803000224 */ /* 0x001fe200078e02ff */
[----:B------:R-:W-:-:S03]  /*19c0*/  @P0 SHF.R.S32.HI R3, RZ, 0x1f, R210 ;  /* 0x0000001fff030819 */ /* 0x000fc600000114d2 */
[----:B------:R-:W-:Y:S02]  /*19d0*/  @P0 IMAD R9, R211, R9, R0 ;  /* 0x00000009d3090224 */ /* 0x000fe400078e0200 */
[----:B-1----:R-:W-:Y:S02]  /*19e0*/  @P1 IMAD R6, R5, R10, RZ ;  /* 0x0000000a05061224 */ /* 0x002fe400078e02ff */
[----:B------:R-:W-:-:S04]  /*19f0*/  @P0 IMAD.WIDE.U32 R4, R211, R8, RZ ;  /* 0x00000008d3040225 */ /* 0x000fc800078e00ff */
[----:B------:R-:W-:Y:S01]  /*1a00*/  @P0 IMAD.IADD R5, R5, 0x1, R9 ;  /* 0x0000000105050824 */ /* 0x000fe200078e0209 */
[----:B------:R-:W-:Y:S01]  /*1a10*/  @P1 SHF.R.S32.HI R9, RZ, 0x1f, R210 ;  /* 0x0000001fff091819 */ /* 0x000fe200000114d2 */
[C---:B------:R-:W-:Y:S02]  /*1a20*/  @P1 IMAD R11, R211.reuse, R11, R6 ;  /* 0x0000000bd30b1224 */ /* 0x040fe400078e0206 */
[----:B------:R-:W-:-:S04]  /*1a30*/  @P1 IMAD.WIDE.U32 R6, R211, R10, RZ ;  /* 0x0000000ad3061225 */ /* 0x000fc800078e00ff */
[----:B--2---:R-:W-:Y:S02]  /*1a40*/  @P0 IMAD R3, R3, R14, RZ ;  /* 0x0000000e03030224 */ /* 0x004fe400078e02ff */
[----:B------:R-:W-:Y:S02]  /*1a50*/  @P1 IMAD.IADD R7, R7, 0x1, R11 ;  /* 0x0000000107071824 */ /* 0x000fe400078e020b */
[----:B---3--:R-:W-:Y:S02]  /*1a60*/  @P1 IMAD R0, R9, R24, RZ ;  /* 0x0000001809001224 */ /* 0x008fe400078e02ff */
[C---:B------:R-:W-:Y:S02]  /*1a70*/  @P0 IMAD R3, R210.reuse, R15, R3 ;  /* 0x0000000fd2030224 */ /* 0x040fe400078e0203 */
[----:B------:R-:W-:-:S04]  /*1a80*/  @P0 IMAD.WIDE.U32 R4, R210, R14, R4 ;  /* 0x0000000ed2040225 */ /* 0x000fc800078e0004 */
[C---:B------:R-:W-:Y:S02]  /*1a90*/  @P1 IMAD R11, R210.reuse, R25, R0 ;  /* 0x00000019d20b1224 */ /* 0x040fe400078e0200 */
        /* <DEDUP_REMOVED lines=16> */
[----:B------:R-:W0:Y:S01]  /*1ba0*/  SYNCS.PHASECHK.TRANS64.TRYWAIT P1, [UR39+0x28800], R4 ;  /* 0x02880004ff0075a7 */ /* 0x000e220008020167 */
[----:B--2---:R-:W-:-:S04]  /*1bb0*/  FMUL.FTZ R0, R3, R0 ;  /* 0x0000000003007220 */ /* 0x004fc80000410000 */
[----:B------:R-:W-:Y:S01]  /*1bc0*/  FMUL.FTZ R0, R0, UR4 ;  /* 0x0000000400007c20 */ /* 0x000fe20008410000 */
[----:B0-----:R-:W-:Y:S06]  /*1bd0*/  @!P1 BRA `(.L_x_6395) ;  /* 0x000001ac002c9947 */ /* 0x001fec0003800000 */
.L_x_6580:
[----:B------:R-:W-:Y:S05]  /*1be0*/  @!P0 BRA `(.L_x_6396) ;  /* 0x0000000000048947 */ /* 0x000fea0003800000 */
[----:B------:R-:W-:Y:S01]  /*1bf0*/  BPT.TRAP 0x1 ;  /* 0x000000040000795c */ /* 0x000fe20000300000 */
.L_x_6396:
[----:B0-----:R-:W-:Y:S02]  /*1c00*/  IMAD.U32 R4, RZ, RZ, UR37 ;  /* 0x00000025ff047e24 */ /* 0x001fe4000f8e00ff */
[----:B------:R-:W-:-:S03]  /*1c10*/  IMAD.U32 R3, RZ, RZ, UR36 ;  /* 0x00000024ff037e24 */ /* 0x000fc6000f8e00ff */
[----:B------:R-:W-:Y:S02]  /*1c20*/  LEA R4, R4, UR39, 0x3 ;  /* 0x0000002704047c11 */ /* 0x000fe4000f8e18ff */
[----:B------:R-:W-:-:S04]  /*1c30*/  SHF.L.U32 R3, R3, 0x1f, RZ ;  /* 0x0000001f03037819 */ /* 0x000fc800000006ff */
[----:B------:R0:W1:Y:S01]  /*1c40*/  SYNCS.PHASECHK.TRANS64.TRYWAIT P1, [R4+URZ+0x28830], R3 ;  /* 0x02883003040075a7 */ /* 0x000062000802017f */
[----:B------:R-:W-:Y:S05]  /*1c50*/  @!P0 BRA `(.L_x_6397) ;  /* 0x0000000000048947 */ /* 0x000fea0003800000 */
[----:B------:R-:W-:Y:S01]  /*1c60*/  BPT.TRAP 0x1 ;  /* 0x000000040000795c */ /* 0x000fe20000300000 */
.L_x_6397:
[----:B------:R-:W2:Y:S01]  /*1c70*/  S2R R5, SR_TID.X ;  /* 0x0000000000057919 */ /* 0x000ea20000002100 */
[----:B------:R-:W-:Y:S02]  /*1c80*/  LOP3.LUT R2, R2, 0xffffefff, RZ, 0xc0, !PT ;  /* 0xffffefff02027812 */ /* 0x000fe400078ec0ff */
[----:B--2---:R-:W-:-:S13]  /*1c90*/  LOP3.LUT P2, RZ, R5, 0x7f, RZ, 0xc0, !PT ;  /* 0x0000007f05ff7812 */ /* 0x004fda000784c0ff */
[----:B------:R-:W-:Y:S01]  /*1ca0*/  @P2 LOP3.LUT R2, R2, 0x1000, RZ, 0xfc, !PT ;  /* 0x0000100002022812 */ /* 0x000fe200078efcff */
[----:B-1----:R-:W-:Y:S06]  /*1cb0*/  @P1 BRA `(.L_x_6398) ;  /* 0x0000000000081947 */ /* 0x002fec0003800000 */
[----:B------:R-:W1:Y:S02]  /*1cc0*/  SYNCS.PHASECHK.TRANS64.TRYWAIT P1, [R4+URZ+0x28830], R3 ;  /* 0x02883003040075a7 */ /* 0x000e64000802017f */
[----:B-1----:R-:W-:Y:S05]  /*1cd0*/  @!P1 BRA `(.L_x_6399) ;  /* 0x000001ac00049947 */ /* 0x002fea0003800000 */
.L_x_6398:
[----:B------:R-:W-:Y:S05]  /*1ce0*/  WARPSYNC.ALL ;  /* 0x0000000000007948 */ /* 0x000fea0003800000 */
[----:B------:R-:W-:Y:S01]  /*1cf0*/  UIADD3 UR4, UR39, 0x1c400, URZ ;  /* 0x0001c40027047890 */ /* 0x000fe2000fffe03f */
[----:B------:R-:W-:Y:S01]  /*1d00*/  WARPGROUP.ARRIVE ;  /* 0x00000000000079c5 */ /* 0x000fe20000000000 */
[----:B------:R-:W-:-:S05]  /*1d10*/  ULOP3.LUT UR8, UR41, 0x10000, URZ, 0xfc, !UPT ;  /* 0x0001000029087892 */ /* 0x000fca000f8efc3f */
[----:B------:R-:W2:Y:S01]  /*1d20*/  S2R R10, SR_TID.X ;  /* 0x00000000000a7919 */ /* 0x000ea20000002100 */
[----:B------:R-:W-:Y:S01]  /*1d30*/  USHF.R.U32.HI UR4, URZ, 0x4, UR4 ;  /* 0x000000043f047899 */ /* 0x000fe20008011604 */
[----:B------:R-:W-:Y:S01]  /*1d40*/  LOP3.LUT R2, R2, 0xfffff7ff, RZ, 0xc0, !PT ;  /* 0xfffff7ff02027812 */ /* 0x000fe200078ec0ff */
[----:B------:R-:W-:Y:S01]  /*1d50*/  UMOV UR9, 0x40000040 ;  /* 0x4000004000097882 */ /* 0x000fe20000000000 */
[----:B------:R-:W-:Y:S01]  /*1d60*/  UMOV UR11, 0x40000040 ;  /* 0x40000040000b7882 */ /* 0x000fe20000000000 */
[----:B------:R-:W-:Y:S02]  /*1d70*/  ULOP3.LUT UR4, UR4, 0x3fff, URZ, 0xc0, !UPT ;  /* 0x00003fff04047892 */ /* 0x000fe4000f8ec03f */
[----:B------:R-:W-:Y:S02]  /*1d80*/  UIADD3 UR12, UR8, 0x2, URZ ;  /* 0x00000002080c7890 */ /* 0x000fe4000fffe03f */
[----:B------:R-:W-:Y:S01]  /*1d90*/  ULOP3.LUT UR20, UR4, 0x10000, URZ, 0xfc, !UPT ;  /* 0x0001000004147892 */ /* 0x000fe2000f8efc3f */
[----:B------:R-:W-:Y:S01]  /*1da0*/  UMOV UR13, 0x40000040 ;  /* 0x40000040000d7882 */ /* 0x000fe20000000000 */
[----:B------:R-:W-:-:S02]  /*1db0*/  UMOV UR15, 0x40000040 ;  /* 0x40000040000f7882 */ /* 0x000fc40000000000 */
[----:B------:R-:W-:Y:S02]  /*1dc0*/  UIMAD UR10, UR37, 0x600, UR20 ;  /* 0x00000600250a78a4 */ /* 0x000fe4000f8e0214 */
[----:B------:R-:W-:Y:S02]  /*1dd0*/  UIADD3 UR16, UR8, 0x4, URZ ;  /* 0x0000000408107890 */ /* 0x000fe4000fffe03f */
[----:B------:R-:W-:Y:S02]  /*1de0*/  UIADD3 UR14, UR10, 0x2, URZ ;  /* 0x000000020a0e7890 */ /* 0x000fe4000fffe03f */
[----:B------:R-:W-:Y:S01]  /*1df0*/  UIADD3 UR18, UR10, 0x4, URZ ;  /* 0x000000040a127890 */ /* 0x000fe2000fffe03f */
[----:B------:R-:W-:Y:S02]  /*1e00*/  UMOV UR17, 0x40000040 ;  /* 0x4000004000117882 */ /* 0x000fe40000000000 */
[----:B------:R-:W-:Y:S01]  /*1e10*/  QGMMA.64x192x32.F32.E4M3.E4M3 R24, gdesc[UR8], RZ, !UPT, gsb0 ;  /* 0x02e00000081879f3 */ /* 0x000fe2000c0008ff */
[----:B------:R-:W-:Y:S01]  /*1e20*/  UMOV UR19, 0x40000040 ;  /* 0x4000004000137882 */ /* 0x000fe20000000000 */
[----:B------:R-:W-:-:S02]  /*1e30*/  UIADD3 UR4, UR8, 0x6, URZ ;  /* 0x0000000608047890 */ /* 0x000fc4000fffe03f */
[----:B------:R-:W-:Y:S01]  /*1e40*/  UIADD3 UR6, UR10, 0x6, URZ ;  /* 0x000000060a067890 */ /* 0x000fe2000fffe03f */
[----:B------:R-:W-:Y:S01]  /*1e50*/  UMOV UR5, 0x40000040 ;  /* 0x4000004000057882 */ /* 0x000fe20000000000 */
[----:B------:R-:W-:Y:S01]  /*1e60*/  UMOV UR7, 0x40000040 ;  /* 0x4000004000077882 */ /* 0x000fe20000000000 */
[----:B--2---:R-:W-:Y:S02]  /*1e70*/  LOP3.LUT P1, RZ, R10, 0x7f, RZ, 0xc0, !PT ;  /* 0x0000007f0aff7812 */ /* 0x004fe4000782c0ff */
[----:B------:R-:W2:Y:S11]  /*1e80*/  LDC.64 R10, c[0x0][0x9e0] ;  /* 0x00027800ff0a7b82 */ /* 0x000eb60000000a00 */
[----:B01----:R-:W-:-:S05]  /*1e90*/  @!P1 VIADD R4, R4, 0x28840 ;  /* 0x0002884004049836 */ /* 0x003fca0000000000 */
        /* <DEDUP_REMOVED lines=9> */
[----:B------:R-:W-:Y:S01]  /*1f30*/  QGMMA.64x192x32.F32.E4M3.E4M3 R24, gdesc[UR4], R24, gsb0 ;  /* 0x02e00000041879f3 */ /* 0x000fe20008000818 */
[----:B------:R-:W-:Y:S02]  /*1f40*/  ULDC UR6, c[0x0][0x9dc] ;  /* 0x0002770000067ab9 */ /* 0x000fe40000000800 */
[----:B------:R-:W-:Y:S01]  /*1f50*/  ULOP3.LUT UR6, URZ, UR6, URZ, 0x33, !UPT ;  /* 0x000000063f067292 */ /* 0x000fe2000f8e333f */
[----:B------:R-:W-:Y:S02]  /*1f60*/  WARPGROUP.DEPBAR.LE gsb0, 0x0 ;  /* 0x00008000000079c5 */ /* 0x000fe40000010000 */
[C---:B------:R-:W-:Y:S01]  /*1f70*/  FMUL.FTZ R7, R0.reuse, R30 ;  /* 0x0000001e00077220 */ /* 0x040fe20000410000 */
[C---:B------:R-:W-:Y:S01]  /*1f80*/  FMUL.FTZ R30, R0.reuse, R54 ;  /* 0x00000036001e7220 */ /* 0x040fe20000410000 */
[C---:B------:R-:W-:Y:S01]  /*1f90*/  FMUL.FTZ R54, R0.reuse, R94 ;  /* 0x0000005e00367220 */ /* 0x040fe20000410000 */
[----:B------:R-:W-:Y:S02]  /*1fa0*/  IMAD.MOV.U32 R94, RZ, RZ, -0xc0 ;  /* 0xffffff40ff5e7424 */ /* 0x000fe400078e00ff */
        /* <DEDUP_REMOVED lines=65> */
[----:B------:R-:W-:-:S02]  /*23c0*/  IMAD.IADD R24, R18, 0x1, R94 ;  /* 0x0000000112187824 */ /* 0x000fc400078e025e */
        /* <DEDUP_REMOVED lines=30> */
[----:B--2---:R-:W-:Y:S01]  /*25b0*/  ISETP.GE.AND P1, PT, R11, 0x1, PT ;  /* 0x000000010b00780c */ /* 0x004fe20003f26270 */
[----:B------:R-:W1:Y:S01]  /*25c0*/  MUFU.TANH R6, R6 ;  /* 0x0000000600067308 */ /* 0x000e620000002400 */
[----:B------:R-:W-:-:S02]  /*25d0*/  IMAD R161, R17, -0x2, R24 ;  /* 0xfffffffe11a17824 */ /* 0x000fc400078e0218 */
[----:B------:R-:W-:Y:S01]  /*25e0*/  IMAD R90, R17, -0x2, R94 ;  /* 0xfffffffe115a7824 */ /* 0x000fe200078e025e */
[----:B0-----:R-:W-:-:S04]  /*25f0*/  IADD3 R4, -R19, 0x1, R24 ;  /* 0x0000000113047810 */ /* 0x001fc80007ffe118 */
[----:B------:R-:W0:Y:S01]  /*2600*/  MUFU.TANH R120, R120 ;  /* 0x0000007800787308 */ /* 0x000e220000002400 */
[----:B------:R-:W-:-:S03]  /*2610*/  IMAD R25, R17, -0x2, R4 ;  /* 0xfffffffe11197824 */ /* 0x000fc600078e0204 */
[----:B------:R-:W-:Y:S01]  /*2620*/  @P1 LOP3.LUT R2, R2, 0x800, RZ, 0xfc, !PT ;  /* 0x0000080002021812 */ /* 0x000fe200078efcff */
[----:B------:R-:W-:Y:S02]  /*2630*/  IMAD R4, R209, 0x80, R220 ;  /* 0x00000080d1047824 */ /* 0x000fe400078e02dc */
[C---:B------:R-:W-:Y:S01]  /*2640*/  IMAD.IADD R100, R25.reuse, 0x1, R10 ;  /* 0x0000000119647824 */ /* 0x040fe200078e020a */
[----:B------:R-:W2:Y:S01]  /*2650*/  MUFU.TANH R3, R3 ;  /* 0x0000000300037308 */ /* 0x000ea20000002400 */
[----:B------:R-:W-:-:S03]  /*2660*/  VIADD R163, R25, UR6 ;  /* 0x0000000619a37c36 */ /* 0x000fc60008000000 */
[----:B------:R-:W-:Y:S01]  /*2670*/  VIADDMNMX R96, R4, R100, R161, PT ;  /* 0x0000006404607246 */ /* 0x000fe200038001a1 */
[----:B------:R-:W-:-:S03]  /*2680*/  IMAD.IADD R98, R163, 0x1, R4 ;  /* 0x00000001a3627824 */ /* 0x000fc600078e0204 */
        /* <DEDUP_REMOVED lines=105> */
.L_x_6402:
[----:B------:R-:W-:-:S13]  /*2d20*/  ISETP.NE.AND P1, PT, R11, 0x1, PT ;  /* 0x000000010b00780c */ /* 0x000fda0003f25270 */
[----:B------:R-:W1:Y:S02]  /*2d30*/  @P1 LDC.64 R24, c[0x0][0x9e8] ;  /* 0x00027a00ff181b82 */ /* 0x000e640000000a00 */
[----:B-1----:R-:W-:-:S05]  /*2d40*/  @P1 IMAD.HI.U32 R24, R89, R24, RZ ;  /* 0x0000001859181227 */ /* 0x002fca00078e00ff */
[----:B------:R-:W-:-:S07]  /*2d50*/  @P1 SHF.R.U32.HI R89, RZ, R25, R24 ;  /* 0x00000019ff591219 */ /* 0x000fce0000011618 */
.L_x_6403:
[----:B------:R-:W-:Y:S05]  /*2d60*/  BSYNC B0 ;  /* 0x0000000000007941 */ /* 0x000fea0003800000 */
.L_x_6401:
[----:B------:R-:W-:-:S05]  /*2d70*/  IMAD R89, R89, R11, R90 ;  /* 0x0000000b59597224 */ /* 0x000fca00078e025a */
[----:B------:R-:W-:Y:S02]  /*2d80*/  VIMNMX R98, R98, R89, !PT ;  /* 0x0000005962627248 */ /* 0x000fe40007fe0100 */
[----:B------:R-:W-:-:S07]  /*2d90*/  VIADDMNMX R96, R89, R11, R96, PT ;  /* 0x0000000b59607246 */ /* 0x000fce0003800160 */
.L_x_6400:
[C---:B------:R-:W-:Y:S02]  /*2da0*/  ISETP.GE.AND P1, PT, R94.reuse, 0x2, PT ;  /* 0x000000025e00780c */ /* 0x040fe40003f26270 */
[----:B------:R-:W-:Y:S02]  /*2db0*/  ISETP.GE.AND P2, PT, R94, 0x9, PT ;  /* 0x000000095e00780c */ /* 0x000fe40003f46270 */
[C---:B------:R-:W-:Y:S02]  /*2dc0*/  ISETP.GT.AND P3, PT, R98.reuse, 0x1, !P1 ;  /* 0x000000016200780c */ /* 0x040fe40004f64270 */
[----:B------:R-:W-:Y:S02]  /*2dd0*/  ISETP.GT.AND P4, PT, R98, 0x8, !P2 ;  /* 0x000000086200780c */ /* 0x000fe40005784270 */
[C---:B------:R-:W-:Y:S02]  /*2de0*/  ISETP.LT.OR P3, PT, R96.reuse, 0x2, P3 ;  /* 0x000000026000780c */ /* 0x040fe40001f61670 */
[----:B------:R-:W-:-:S02]  /*2df0*/  ISETP.LT.OR P4, PT, R96, 0x9, P4 ;  /* 0x000000096000780c */ /* 0x000fc40002781670 */
[----:B0-----:R-:W-:Y:S02]  /*2e00*/  FSEL R93, R120, -INF , !P3 ;  /* 0xff800000785d7808 */ /* 0x001fe40005800000 */
[----:B------:R-:W-:Y:S02]  /*2e10*/  ISETP.GE.AND P3, PT, R94, 0xa, PT ;  /* 0x0000000a5e00780c */ /* 0x000fe40003f66270 */
        /* <DEDUP_REMOVED lines=144> */
[----:B------:R-:W-:Y:S02]  /*3720*/  IADD3 R64, R163, 0x8, R4 ;  /* 0x00000008a3407810 */ /* 0x000fe40007ffe004 */
        /* <DEDUP_REMOVED lines=82> */
[----:B------:R-:W-:Y:S02]  /*3c50*/  VIADDMNMX R6, R6, R100, R161, PT ;  /* 0x0000006406067246 */ /* 0x000fe400038001a1 */
[----:B------:R-:W-:-:S04]  /*3c60*/  ISETP.LT.OR P6, PT, R96, 0xba, P6 ;  /* 0x000000ba6000780c */ /* 0x000fc800037c1670 */
[----:B------:R-:W-:Y:S02]  /*3c70*/  FSEL R91, R91, -INF , !P6 ;  /* 0xff8000005b5b7808 */ /* 0x000fe40007000000 */
[----:B------:R-:W-:-:S13]  /*3c80*/  ISETP.GE.AND P6, PT, R11, 0x1, PT ;  /* 0x000000010b00780c */ /* 0x000fda0003fc6270 */
[----:B------:R-:W-:Y:S05]  /*3c90*/  @!P6 BRA `(.L_x_6404) ;  /* 0x000000000050e947 */ /* 0x000fea0003800000 */
        /* <DEDUP_REMOVED lines=12> */
.L_x_6406:
[----:B------:R-:W-:-:S13]  /*3d60*/  ISETP.NE.AND P6, PT, R11, 0x1, PT ;  /* 0x000000010b00780c */ /* 0x000fda0003fc5270 */
[----:B------:R-:W0:Y:S02]  /*3d70*/  @P6 LDC.64 R24, c[0x0][0x9e8] ;  /* 0x00027a00ff186b82 */ /* 0x000e240000000a00 */
[----:B0-----:R-:W-:-:S05]  /*3d80*/  @P6 IMAD.HI.U32 R24, R161, R24, RZ ;  /* 0x00000018a1186227 */ /* 0x001fca00078e00ff */
[----:B------:R-:W-:-:S07]  /*3d90*/  @P6 SHF.R.U32.HI R161, RZ, R25, R24 ;  /* 0x00000019ffa16219 */ /* 0x000fce0000011618 */
.L_x_6407:
[----:B------:R-:W-:Y:S05]  /*3da0*/  BSYNC B0 ;  /* 0x0000000000007941 */ /* 0x000fea0003800000 */
.L_x_6405:
[----:B------:R-:W-:-:S05]  /*3db0*/  IMAD R161, R161, R11, R90 ;  /* 0x0000000ba1a17224 */ /* 0x000fca00078e025a */
[----:B------:R-:W-:Y:S02]  /*3dc0*/  VIMNMX R64, R64, R161, !PT ;  /* 0x000000a140407248 */ /* 0x000fe40007fe0100 */
[----:B------:R-:W-:-:S07]  /*3dd0*/  VIADDMNMX R6, R161, R11, R6, PT ;  /* 0x0000000ba1067246 */ /* 0x000fce0003800106 */
.L_x_6404:
[C---:B------:R-:W-:Y:S01]  /*3de0*/  ISETP.GT.AND P1, PT, R64.reuse, 0x1, !P1 ;  /* 0x000000014000780c */ /* 0x040fe20004f24270 */
[----:B------:R-:W-:Y:S01]  /*3df0*/  ULDC UR7, c[0x0][0x988] ;  /* 0x0002620000077ab9 */ /* 0x000fe20000000800 */
[----:B------:R-:W-:Y:S01]  /*3e00*/  ISETP.GT.AND P2, PT, R64, 0x8, !P2 ;  /* 0x000000084000780c */ /* 0x000fe20005744270 */
[----:B------:R-:W-:Y:S01]  /*3e10*/  IMAD.IADD R10, R121, 0x1, R10 ;  /* 0x00000001790a7824 */ /* 0x000fe200078e020a */
[----:B------:R-:W-:Y:S02]  /*3e20*/  ISETP.LT.OR P1, PT, R6, 0x2, P1 ;  /* 0x000000020600780c */ /* 0x000fe40000f21670 */
[----:B------:R-:W-:Y:S02]  /*3e30*/  ISETP.GT.AND P3, PT, R64, 0x9, !P3 ;  /* 0x000000094000780c */ /* 0x000fe40005f64270 */
[----:B------:R-:W-:Y:S02]  /*3e40*/  FSEL R181, R5, -INF , !P1 ;  /* 0xff80000005b57808 */ /* 0x000fe40004800000 */
[----:B------:R-:W-:-:S02]  /*3e50*/  ISETP.NE.AND P1, PT, R102, RZ, PT ;  /* 0x000000ff6600720c */ /* 0x000fc40003f25270 */
[----:B------:R-:W-:Y:S02]  /*3e60*/  ISETP.LT.OR P2, PT, R6, 0x9, P2 ;  /* 0x000000090600780c */ /* 0x000fe40001741670 */
[----:B------:R-:W-:Y:S02]  /*3e70*/  ISETP.GT.AND P1, PT, R64, 0x10, !P1 ;  /* 0x000000104000780c */ /* 0x000fe40004f24270 */
[C---:B------:R-:W-:Y:S02]  /*3e80*/  ISETP.LT.OR P3, PT, R6.reuse, 0xa, P3 ;  /* 0x0000000a0600780c */ /* 0x040fe40001f61670 */
[----:B------:R-:W-:Y:S02]  /*3e90*/  ISETP.LT.OR P1, PT, R6, 0x11, P1 ;  /* 0x000000110600780c */ /* 0x000fe40000f21670 */
[----:B------:R-:W-:Y:S02]  /*3ea0*/  FSEL R179, R7, -INF , !P2 ;  /* 0xff80000007b37808 */ /* 0x000fe40005000000 */
[----:B------:R-:W-:-:S02]  /*3eb0*/  FSEL R193, R9, -INF , !P1 ;  /* 0xff80000009c17808 */ /* 0x000fc40004800000 */
[----:B------:R-:W-:Y:S02]  /*3ec0*/  ISETP.NE.AND P1, PT, R104, RZ, PT ;  /* 0x000000ff6800720c */ /* 0x000fe40003f25270 */
[----:B------:R-:W-:Y:S02]  /*3ed0*/  FSEL R7, R8, -INF , !P3 ;  /* 0xff80000008077808 */ /* 0x000fe40005800000 */
[----:B------:R-:W-:Y:S02]  /*3ee0*/  ISETP.GT.AND P1, PT, R64, 0x11, !P1 ;  /* 0x000000114000780c */ /* 0x000fe40004f24270 */
[----:B------:R-:W-:Y:S02]  /*3ef0*/  ISETP.NE.AND P3, PT, R114, RZ, PT ;  /* 0x000000ff7200720c */ /* 0x000fe40003f65270 */
        /* <DEDUP_REMOVED lines=106> */
[----:B------:R-:W-:Y:S01]  /*45a0*/  ISETP.NE.AND P6, PT, R74, RZ, PT ;  /* 0x000000ff4a00720c */ /* 0x000fe20003fc5270 */
[----:B------:R-:W-:Y:S01]  /*45b0*/  IMAD.U32 R74, RZ, RZ, UR7 ;  /* 0x00000007ff4a7e24 */ /* 0x000fe2000f8e00ff */
        /* <DEDUP_REMOVED lines=25> */
[----:B------:R-:W0:Y:S01]  /*4750*/  SHFL.BFLY PT, R9, R8, 0x2, 0x1f ;  /* 0x0c401f0008097f89 */ /* 0x000e2200000e0000 */
        /* <DEDUP_REMOVED lines=11> */
[----:B0-----:R-:W-:Y:S02]  /*4810*/  FMNMX.FTZ R12, R8, R9, !PT ;  /* 0x00000009080c7209 */ /* 0x001fe40007810000 */
[----:B------:R-:W-:Y:S02]  /*4820*/  FSEL R43, R43, -INF , !P1 ;  /* 0xff8000002b2b7808 */ /* 0x000fe40004800000 */
[----:B------:R-:W-:Y:S01]  /*4830*/  ISETP.NE.AND P1, PT, R150, RZ, PT ;  /* 0x000000ff9600720c */ /* 0x000fe20003f25270 */
[----:B------:R-:W0:Y:S03]  /*4840*/  SHFL.BFLY PT, R9, R12, 0x1, 0x1f ;  /* 0x0c201f000c097f89 */ /* 0x000e2600000e0000 */
[----:B------:R-:W-:-:S04]  /*4850*/  ISETP.GT.AND P1, PT, R64, 0x70, !P1 ;  /* 0x000000704000780c */ /* 0x000fc80004f24270 */
[----:B------:R-:W-:-:S04]  /*4860*/  ISETP.LT.OR P1, PT, R6, 0x71, P1 ;  /* 0x000000710600780c */ /* 0x000fc80000f21670 */
[----:B------:R-:W-:Y:S02]  /*4870*/  FSEL R31, R48, -INF , !P1 ;  /* 0xff800000301f7808 */ /* 0x000fe40004800000 */
[----:B------:R-:W-:-:S04]  /*4880*/  ISETP.NE.AND P1, PT, R152, RZ, PT ;  /* 0x000000ff9800720c */ /* 0x000fc80003f25270 */
[----:B------:R-:W-:-:S04]  /*4890*/  ISETP.GT.AND P1, PT, R64, 0x71, !P1 ;  /* 0x000000714000780c */ /* 0x000fc80004f24270 */
[----:B------:R-:W-:Y:S02]  /*48a0*/  ISETP.LT.OR P1, PT, R6, 0x72, P1 ;  /* 0x000000720600780c */ /* 0x000fe40000f21670 */
[----:B0-----:R-:W-:Y:S02]  /*48b0*/  FMNMX.FTZ R9, R12, R9, !PT ;  /* 0x000000090c097209 */ /* 0x001fe40007810000 */
[----:B------:R-:W-:Y:S02]  /*48c0*/  FSEL R47, R47, -INF , !P1 ;  /* 0xff8000002f2f7808 */ /* 0x000fe40004800000 */
[----:B------:R-:W-:Y:S01]  /*48d0*/  ISETP.GT.AND P1, PT, R64, 0x78, !P3 ;  /* 0x000000784000780c */ /* 0x000fe20005f24270 */
[----:B------:R-:W-:-:S01]  /*48e0*/  FFMA.FTZ R36, R9, R74, -8 ;  /* 0xc100000009247423 */ /* 0x000fc2000001004a */
        /* <DEDUP_REMOVED lines=77> */
[----:B------:R-:W-:Y:S01]  /*4dc0*/  ISETP.GT.AND P2, PT, R64, 0xb9, !P6 ;  /* 0x000000b94000780c */ /* 0x000fe20007744270 */
[--C-:B------:R-:W-:Y:S01]  /*4dd0*/  FFMA.FTZ R64, R67, R74, -R36.reuse ;  /* 0x0000004a43407223 */ /* 0x100fe20000010824 */
[----:B------:R-:W-:Y:S01]  /*4de0*/  FMNMX.FTZ R8, R193, R8, !PT ;  /* 0x00000008c1087209 */ /* 0x000fe20007810000 */
[-CC-:B------:R-:W-:Y:S01]  /*4df0*/  FFMA.FTZ R99, R101, R74.reuse, -R36.reuse ;  /* 0x0000004a65637223 */ /* 0x180fe20000010824 */
[----:B------:R-:W-:Y:S01]  /*4e00*/  ISETP.LT.OR P2, PT, R6, 0xba, P2 ;  /* 0x000000ba0600780c */ /* 0x000fe20001741670 */
[--C-:B------:R-:W-:Y:S01]  /*4e10*/  FFMA.FTZ R6, R87, R74, -R36.reuse ;  /* 0x0000004a57067223 */ /* 0x100fe20000010824 */
[----:B------:R-:W-:Y:S01]  /*4e20*/  FMNMX.FTZ R8, R177, R8, !PT ;  /* 0x00000008b1087209 */ /* 0x000fe20007810000 */
[----:B------:R-:W-:Y:S01]  /*4e30*/  MUFU.EX2 R20, R20 ;  /* 0x0000001400147308 */ /* 0x000fe20000000800 */
[----:B------:R-:W-:Y:S01]  /*4e40*/  FSEL R129, R46, -INF , !P2 ;  /* 0xff8000002e817808 */ /* 0x000fe20005000000 */
[--C-:B------:R-:W-:Y:S01]  /*4e50*/  FFMA.FTZ R62, R71, R74, -R36.reuse ;  /* 0x0000004a473e7223 */ /* 0x100fe20000010824 */
[----:B------:R-:W-:Y:S01]  /*4e60*/  FMNMX.FTZ R8, R175, R8, !PT ;  /* 0x00000008af087209 */ /* 0x000fe20007810000 */
[-CC-:B------:R-:W-:Y:S01]  /*4e70*/  FFMA.FTZ R97, R103, R74.reuse, -R36.reuse ;  /* 0x0000004a67617223 */ /* 0x180fe20000010824 */
[----:B------:R-:W-:-:S01]  /*4e80*/  FFMA.FTZ R30, R131, R74, -R36 ;  /* 0x0000004a831e7223 */ /* 0x000fc20000010824 */
[--C-:B------:R-:W-:Y:S01]  /*4e90*/  FFMA.FTZ R103, R105, R74, -R36.reuse ;  /* 0x0000004a69677223 */ /* 0x100fe20000010824 */
[----:B------:R-:W-:Y:S01]  /*4ea0*/  FMNMX.FTZ R8, R25, R8, !PT ;  /* 0x0000000819087209 */ /* 0x000fe20007810000 */
[----:B------:R-:W0:Y:S01]  /*4eb0*/  MUFU.EX2 R95, R95 ;  /* 0x0000005f005f7308 */ /* 0x000e220000000800 */
        /* <DEDUP_REMOVED lines=24> */
[----:B0-----:R-:W-:Y:S01]  /*5040*/  F2FP.SATFINITE.E4M3.F32.PACK_AB_MERGE_C R204, R95, R20, RZ ;  /* 0x000000145fcc723e */ /* 0x001fe200048070ff */
[--C-:B------:R-:W-:Y:S01]  /*5050*/  FFMA.FTZ R50, R143, R74, -R36.reuse ;  /* 0x0000004a8f327223 */ /* 0x100fe20000010824 */
[----:B------:R-:W-:Y:S01]  /*5060*/  FMNMX.FTZ R8, R167, R8, !PT ;  /* 0x00000008a7087209 */ /* 0x000fe20007810000 */
[-C--:B------:R-:W-:Y:S01]  /*5070*/  FFMA.FTZ R115, R145, R74.reuse, -R36 ;  /* 0x0000004a91737223 */ /* 0x080fe20000010824 */
[----:B------:R-:W-:Y:S01]  /*5080*/  F2FP.SATFINITE.E4M3.F32.PACK_AB_MERGE_C R204, R12, R3, R204 ;  /* 0x000000030ccc723e */ /* 0x000fe200048070cc */
        /* <DEDUP_REMOVED lines=22> */
[----:B------:R-:W-:Y:S01]  /*51f0*/  FFMA.FTZ R73, R73, R74, -R36 ;  /* 0x0000004a49497223 */ /* 0x000fe20000010824 */
[----:B------:R-:W-:Y:S01]  /*5200*/  F2FP.SATFINITE.E4M3.F32.PACK_AB_MERGE_C R206, R93, R14, R206 ;  /* 0x0000000e5dce723e */ /* 0x000fe200048070ce */
[--C-:B------:R-:W-:Y:S01]  /*5210*/  FFMA.FTZ R65, R65, R74, -R36.reuse ;  /* 0x0000004a41417223 */ /* 0x100fe20000010824 */
[----:B------:R-:W-:Y:S01]  /*5220*/  FMNMX.FTZ R8, R161, R8, !PT ;  /* 0x00000008a1087209 */ /* 0x000fe20007810000 */
[----:B------:R-:W-:Y:S01]  /*5230*/  MUFU.EX2 R30, R30 ;  /* 0x0000001e001e7308 */ /* 0x000fe20000000800 */
[----:B------:R-:W-:-:S01]  /*5240*/  FFMA.FTZ R63, R63, R74, -R36 ;  /* 0x0000004a3f3f7223 */ /* 0x000fc20000010824 */
[----:B------:R-:W-:Y:S01]  /*5250*/  FFMA.FTZ R36, R91, R74, -R36 ;  /* 0x0000004a5b247223 */ /* 0x000fe20000010824 */
[----:B------:R-:W-:-:S02]  /*5260*/  FMNMX.FTZ R8, R35, R8, !PT ;  /* 0x0000000823087209 */ /* 0x000fc40007810000 */
[----:B------:R-:W-:Y:S02]  /*5270*/  ISETP.GE.AND P6, PT, R11, 0x1, PT ;  /* 0x000000010b00780c */ /* 0x000fe40003fc6270 */
[----:B------:R-:W-:Y:S01]  /*5280*/  FMNMX.FTZ R8, R37, R8, !PT ;  /* 0x0000000825087209 */ /* 0x000fe20007810000 */
[----:B------:R-:W0:Y:S03]  /*5290*/  MUFU.EX2 R103, R103 ;  /* 0x0000006700677308 */ /* 0x000e260000000800 */
[----:B------:R-:W-:-:S04]  /*52a0*/  FMNMX.FTZ R8, R183, R8, !PT ;  /* 0x00000008b7087209 */ /* 0x000fc80007810000 */
[----:B------:R-:W-:Y:S01]  /*52b0*/  FMNMX.FTZ R8, R39, R8, !PT ;  /* 0x0000000827087209 */ /* 0x000fe20007810000 */
[----:B------:R-:W-:Y:S03]  /*52c0*/  MUFU.EX2 R28, R28 ;  /* 0x0000001c001c7308 */ /* 0x000fe60000000800 */
[----:B------:R-:W-:-:S04]  /*52d0*/  FMNMX.FTZ R8, R27, R8, !PT ;  /* 0x000000081b087209 */ /* 0x000fc80007810000 */
[----:B------:R-:W-:Y:S01]  /*52e0*/  FMNMX.FTZ R8, R43, R8, !PT ;  /* 0x000000082b087209 */ /* 0x000fe20007810000 */
[----:B------:R-:W-:Y:S01]  /*52f0*/  MUFU.EX2 R101, R101 ;  /* 0x0000006500657308 */ /* 0x000fe20000000800 */
[----:B0-----:R-:W-:Y:S02]  /*5300*/  F2FP.SATFINITE.E4M3.F32.PACK_AB_MERGE_C R200, R103, R30, RZ ;  /* 0x0000001e67c8723e */ /* 0x001fe400048070ff */
[----:B------:R-:W-:Y:S02]  /*5310*/  FMNMX.FTZ R8, R31, R8, !PT ;  /* 0x000000081f087209 */ /* 0x000fe40007810000 */
[----:B------:R-:W-:Y:S02]  /*5320*/  F2FP.SATFINITE.E4M3.F32.PACK_AB_MERGE_C R200, R97, R24, R200 ;  /* 0x0000001861c8723e */ /* 0x000fe400048070c8 */
[----:B------:R-:W-:Y:S01]  /*5330*/  FMNMX.FTZ R8, R47, R8, !PT ;  /* 0x000000082f087209 */ /* 0x000fe20007810000 */
[----:B------:R-:W-:Y:S03]  /*5340*/  MUFU.EX2 R32, R32 ;  /* 0x0000002000207308 */ /* 0x000fe60000000800 */
[----:B------:R-:W-:-:S04]  /*5350*/  FMNMX.FTZ R8, R21, R8, !PT ;  /* 0x0000000815087209 */ /* 0x000fc80007810000 */
        /* <DEDUP_REMOVED lines=28> */
[----:B------:R-:W0:Y:S04]  /*5520*/  SHFL.BFLY PT, R87, R8, 0x2, 0x1f ;  /* 0x0c401f0008577f89 */ /* 0x000e2800000e0000 */
[----:B------:R-:W-:Y:S08]  /*5530*/  MUFU.EX2 R50, R50 ;  /* 0x0000003200327308 */ /* 0x000ff00000000800 */
[----:B------:R-:W-:Y:S08]  /*5540*/  MUFU.EX2 R115, R115 ;  /* 0x0000007300737308 */ /* 0x000ff00000000800 */
[----:B------:R-:W-:Y:S01]  /*5550*/  MUFU.EX2 R52, R52 ;  /* 0x0000003400347308 */ /* 0x000fe20000000800 */
        /* <DEDUP_REMOVED lines=9> */
[----:B------:R-:W-:Y:S03]  /*55f0*/  MUFU.EX2 R119, R119 ;  /* 0x0000007700777308 */ /* 0x000fe60000000800 */
[----:B------:R-:W-:-:S05]  /*5600*/  FSEL R66, R66, RZ, P1 ;  /* 0x000000ff42427208 */ /* 0x000fca0000800000 */
[-CC-:B------:R-:W-:Y:S01]  /*5610*/  FFMA.FTZ R38, R38, R74.reuse, -R66.reuse ;  /* 0x0000004a26267223 */ /* 0x180fe20000010842 */
[----:B------:R-:W-:-:S01]  /*5620*/  FFMA.FTZ R67, R181, R74, -R66 ;  /* 0x0000004ab5437223 */ /* 0x000fc20000010842 */
[-CC-:B------:R-:W-:Y:S01]  /*5630*/  FFMA.FTZ R68, R179, R74.reuse, -R66.reuse ;  /* 0x0000004ab3447223 */ /* 0x180fe20000010842 */
[----:B------:R-:W-:-:S01]  /*5640*/  FFMA.FTZ R90, R39, R74, -R66 ;  /* 0x0000004a275a7223 */ /* 0x000fc20000010842 */
[----:B------:R-:W-:Y:S01]  /*5650*/  FADD.FTZ R39, R3, R12 ;  /* 0x0000000c03277221 */ /* 0x000fe20000010000 */
[----:B------:R-:W-:-:S01]  /*5660*/  FFMA.FTZ R71, R7, R74, -R66 ;  /* 0x0000004a07477223 */ /* 0x000fc20000010842 */
[----:B------:R-:W-:Y:S01]  /*5670*/  MUFU.EX2 R38, R38 ;  /* 0x0000002600267308 */ /* 0x000fe20000000800 */
[----:B------:R-:W-:-:S01]  /*5680*/  FFMA.FTZ R7, R193, R74, -R66 ;  /* 0x0000004ac1077223 */ /* 0x000fc20000010842 */
[----:B------:R-:W-:Y:S01]  /*5690*/  FADD.FTZ R94, R20, R39 ;  /* 0x00000027145e7221 */ /* 0x000fe20000010000 */
[----:B------:R-:W-:-:S01]  /*56a0*/  FFMA.FTZ R70, R177, R74, -R66 ;  /* 0x0000004ab1467223 */ /* 0x000fc20000010842 */
[-CC-:B------:R-:W-:Y:S01]  /*56b0*/  FFMA.FTZ R72, R175, R74.reuse, -R66.reuse ;  /* 0x0000004aaf487223 */ /* 0x180fe20000010842 */
[----:B------:R-:W-:-:S01]  /*56c0*/  FFMA.FTZ R96, R43, R74, -R66 ;  /* 0x0000004a2b607223 */ /* 0x000fc20000010842 */
[----:B------:R-:W-:Y:S01]  /*56d0*/  FADD.FTZ R39, R95, R94 ;  /* 0x0000005e5f277221 */ /* 0x000fe20000010000 */
[----:B------:R-:W-:-:S01]  /*56e0*/  FFMA.FTZ R75, R25, R74, -R66 ;  /* 0x0000004a194b7223 */ /* 0x000fc20000010842 */
[----:B------:R-:W0:Y:S01]  /*56f0*/  MUFU.EX2 R67, R67 ;  /* 0x0000004300437308 */ /* 0x000e220000000800 */
[----:B------:R-:W-:-:S01]  /*5700*/  FFMA.FTZ R25, R191, R74, -R66 ;  /* 0x0000004abf197223 */ /* 0x000fc20000010842 */
[----:B------:R-:W-:Y:S01]  /*5710*/  FADD.FTZ R94, R14, R39 ;  /* 0x000000270e5e7221 */ /* 0x000fe20000010000 */
[----:B------:R-:W-:-:S01]  /*5720*/  FFMA.FTZ R76, R173, R74, -R66 ;  /* 0x0000004aad4c7223 */ /* 0x000fc20000010842 */
[-CC-:B------:R-:W-:Y:S01]  /*5730*/  FFMA.FTZ R78, R171, R74.reuse, -R66.reuse ;  /* 0x0000004aab4e7223 */ /* 0x180fe20000010842 */
[----:B------:R-:W-:-:S01]  /*5740*/  FFMA.FTZ R79, R15, R74, -R66 ;  /* 0x0000004a0f4f7223 */ /* 0x000fc20000010842 */
[----:B------:R-:W-:Y:S01]  /*5750*/  FADD.FTZ R43, R93, R94 ;  /* 0x0000005e5d2b7221 */ /* 0x000fe20000010000 */
[----:B------:R-:W-:-:S01]  /*5760*/  FFMA.FTZ R15, R189, R74, -R66 ;  /* 0x0000004abd0f7223 */ /* 0x000fc20000010842 */
[----:B------:R-:W1:Y:S01]  /*5770*/  MUFU.EX2 R68, R68 ;  /* 0x0000004400447308 */ /* 0x000e620000000800 */
[----:B------:R-:W-:-:S01]  /*5780*/  FFMA.FTZ R80, R169, R74, -R66 ;  /* 0x0000004aa9507223 */ /* 0x000fc20000010842 */
[----:B------:R-:W-:Y:S01]  /*5790*/  FADD.FTZ R98, R26, R43 ;  /* 0x0000002b1a627221 */ /* 0x000fe20000010000 */
        /* <DEDUP_REMOVED lines=47> */
[----:B------:R-:W-:Y:S01]  /*5a90*/  FADD.FTZ R39, R103, R100 ;  /* 0x0000006467277221 */ /* 0x000fe20000010000 */
[----:B------:R-:W-:-:S01]  /*5aa0*/  FFMA.FTZ R66, R129, R74, -R66 ;  /* 0x0000004a81427223 */ /* 0x000fc20000010842 */
[----:B------:R-:W-:-:S02]  /*5ab0*/  F2FP.SATFINITE.E4M3.F32.PACK_AB_MERGE_C R68, R71, R68, RZ ;  /* 0x000000444744723e */ /* 0x000fc400048070ff */
[----:B------:R-:W-:-:S01]  /*5ac0*/  FADD.FTZ R100, R28, R39 ;  /* 0x000000271c647221 */ /* 0x000fc20000010000 */
[----:B------:R-:W-:Y:S01]  /*5ad0*/  F2FP.SATFINITE.E4M3.F32.PACK_AB_MERGE_C R28, R125, R56, RZ ;  /* 0x000000387d1c723e */ /* 0x000fe200048070ff */
[----:B------:R-:W2:Y:S01]  /*5ae0*/  MUFU.EX2 R76, R76 ;  /* 0x0000004c004c7308 */ /* 0x000ea20000000800 */
[----:B0-----:R-:W-:-:S01]  /*5af0*/  FADD.FTZ R98, R75, R98 ;  /* 0x000000624b627221 */ /* 0x001fc20000010000 */
[----:B------:R-:W-:Y:S01]  /*5b00*/  FADD.FTZ R43, R101, R100 ;  /* 0x00000064652b7221 */ /* 0x000fe20000010000 */
[----:B------:R-:W-:Y:S02]  /*5b10*/  F2FP.SATFINITE.E4M3.F32.PACK_AB_MERGE_C R194, R119, R54, R28 ;  /* 0x0000003677c2723e */ /* 0x000fe4000480701c */
[----:B------:R-:W-:Y:S01]  /*5b20*/  F2FP.SATFINITE.E4M3.F32.PACK_AB_MERGE_C R72, R75, R72, RZ ;  /* 0x000000484b48723e */ /* 0x000fe200048070ff */
[----:B------:R-:W-:-:S01]  /*5b30*/  FADD.FTZ R100, R32, R43 ;  /* 0x0000002b20647221 */ /* 0x000fc20000010000 */
[----:B------:R-:W-:Y:S01]  /*5b40*/  F2FP.SATFINITE.E4M3.F32.PACK_AB_MERGE_C R205, R67, R38, R68 ;  /* 0x0000002643cd723e */ /* 0x000fe20004807044 */
[----:B------:R-:W0:Y:S01]  /*5b50*/  MUFU.EX2 R78, R78 ;  /* 0x0000004e004e7308 */ /* 0x000e220000000800 */
[----:B-1----:R-:W-:-:S01]  /*5b60*/  FADD.FTZ R39, R25, R98 ;  /* 0x0000006219277221 */ /* 0x002fc20000010000 */
[----:B------:R-:W-:-:S06]  /*5b70*/  F2FP.SATFINITE.E4M3.F32.PACK_AB_MERGE_C R207, R70, R7, R72 ;  /* 0x0000000746cf723e */ /* 0x000fcc0004807048 */
        /* <DEDUP_REMOVED lines=8> */
[----:B------:R-:W-:Y:S01]  /*5c00*/  FADD.FTZ R43, R107, R30 ;  /* 0x0000001e6b2b7221 */ /* 0x000fe20000010000 */
[----:B------:R-:W-:-:S04]  /*5c10*/  F2FP.SATFINITE.E4M3.F32.PACK_AB_MERGE_C R78, R79, R78, RZ ;  /* 0x0000004e4f4e723e */ /* 0x000fc800048070ff */
[----:B------:R-:W-:Y:S01]  /*5c20*/  F2FP.SATFINITE.E4M3.F32.PACK_AB_MERGE_C R78, R76, R25, R78 ;  /* 0x000000194c4e723e */ /* 0x000fe2000480704e */
[----:B------:R-:W1:Y:S01]  /*5c30*/  MUFU.EX2 R82, R82 ;  /* 0x0000005200527308 */ /* 0x000e620000000800 */
[----:B--2---:R-:W-:-:S01]  /*5c40*/  FADD.FTZ R39, R15, R26 ;  /* 0x0000001a0f277221 */ /* 0x004fc20000010000 */
[----:B------:R-:W-:Y:S01]  /*5c50*/  FADD.FTZ R26, R40, R43 ;  /* 0x0000002b281a7221 */ /* 0x000fe20000010000 */
[----:B------:R-:W-:-:S03]  /*5c60*/  F2FP.SATFINITE.E4M3.F32.PACK_AB_MERGE_C R40, R109, R40, RZ ;  /* 0x000000286d28723e */ /* 0x000fc600048070ff */
[----:B------:R-:W-:Y:S01]  /*5c70*/  FADD.FTZ R109, R109, R26 ;  /* 0x0000001a6d6d7221 */ /* 0x000fe20000010000 */
[----:B------:R-:W-:Y:S01]  /*5c80*/  F2FP.SATFINITE.E4M3.F32.PACK_AB_MERGE_C R26, R117, R52, RZ ;  /* 0x00000034751a723e */ /* 0x000fe200048070ff */
[----:B------:R-:W2:Y:S01]  /*5c90*/  MUFU.EX2 R83, R83 ;  /* 0x0000005300537308 */ /* 0x000ea20000000800 */
[----:B0-----:R-:W-:-:S01]  /*5ca0*/  FADD.FTZ R39, R80, R39 ;  /* 0x0000002750277221 */ /* 0x001fc20000010000 */
[----:B------:R-:W-:Y:S01]  /*5cb0*/  FADD.FTZ R14, R44, R109 ;  /* 0x0000006d2c0e7221 */ /* 0x000fe20000010000 */
[----:B------:R-:W-:Y:S02]  /*5cc0*/  F2FP.SATFINITE.E4M3.F32.PACK_AB_MERGE_C R192, R115, R50, R26 ;  /* 0x0000003273c0723e */ /* 0x000fe4000480701a */
[----:B------:R-:W-:Y:S01]  /*5cd0*/  F2FP.SATFINITE.E4M3.F32.PACK_AB_MERGE_C R196, R107, R34, R40 ;  /* 0x000000226bc4723e */ /* 0x000fe20004807028 */
[----:B------:R-:W-:-:S02]  /*5ce0*/  FADD.FTZ R43, R111, R14 ;  /* 0x0000000e6f2b7221 */ /* 0x000fc40000010000 */
[----:B------:R-:W0:Y:S01]  /*5cf0*/  MUFU.EX2 R29, R29 ;  /* 0x0000001d001d7308 */ /* 0x000e220000000800 */
[----:B-1----:R-:W-:-:S01]  /*5d00*/  FADD.FTZ R12, R82, R39 ;  /* 0x00000027520c7221 */ /* 0x002fc20000010000 */
[----:B------:R-:W-:Y:S01]  /*5d10*/  FADD.FTZ R24, R48, R43 ;  /* 0x0000002b30187221 */ /* 0x000fe20000010000 */
[----:B------:R-:W-:-:S03]  /*5d20*/  F2FP.SATFINITE.E4M3.F32.PACK_AB_MERGE_C R48, R113, R48, RZ ;  /* 0x000000307130723e */ /* 0x000fc600048070ff */
        /* <DEDUP_REMOVED lines=22> */
[----:B------:R-:W-:-:S06]  /*5e90*/  F2FP.SATFINITE.E4M3.F32.PACK_AB_MERGE_C R86, R87, R86, RZ ;  /* 0x000000565756723e */ /* 0x000fcc00048070ff */
        /* <DEDUP_REMOVED lines=18> */
[----:B------:R-:W-:-:S04]  /*5fc0*/  F2FP.SATFINITE.E4M3.F32.PACK_AB_MERGE_C R27, R96, R27, RZ ;  /* 0x0000001b601b723e */ /* 0x000fc800048070ff */
[----:B------:R-:W-:Y:S02]  /*5fd0*/  F2FP.SATFINITE.E4M3.F32.PACK_AB_MERGE_C R193, R90, R37, R27 ;  /* 0x000000255ac1723e */ /* 0x000fe4000480701b */
[----:B------:R-:W2:Y:S01]  /*5fe0*/  MUFU.EX2 R21, R21 ;  /* 0x0000001500157308 */ /* 0x000ea20000000800 */
[----:B0-----:R-:W-:-:S07]  /*5ff0*/  FADD.FTZ R39, R31, R26 ;  /* 0x0000001a1f277221 */ /* 0x001fce0000010000 */
[----:B------:R-:W-:Y:S01]  /*6000*/  MUFU.EX2 R6, R6 ;  /* 0x0000000600067308 */ /* 0x000fe20000000800 */
[----:B-1----:R-:W-:-:S07]  /*6010*/  FADD.FTZ R28, R94, R39 ;  /* 0x000000275e1c7221 */ /* 0x002fce0000010000 */
        /* <DEDUP_REMOVED lines=34> */
[----:B------:R-:W1:Y:S01]  /*6240*/  MUFU.EX2 R197, R197 ;  /* 0x000000c500c57308 */ /* 0x000e620000000800 */
[----:B0-----:R-:W-:-:S01]  /*6250*/  FADD.FTZ R21, R5, R28 ;  /* 0x0000001c05157221 */ /* 0x001fc20000010000 */
[----:B------:R-:W-:-:S04]  /*6260*/  FADD.FTZ R46, R46, R81 ;  /* 0x000000512e2e7221 */ /* 0x000fc80000010000 */
[----:B------:R-:W-:Y:S02]  /*6270*/  FADD.FTZ R77, R77, R46 ;  /* 0x0000002e4d4d7221 */ /* 0x000fe40000010000 */
[----:B------:R-:W-:Y:S01]  /*6280*/  MUFU.EX2 R62, R62 ;  /* 0x0000003e003e7308 */ /* 0x000fe20000000800 */
[----:B--2---:R-:W-:-:S07]  /*6290*/  FADD.FTZ R28, R14, R21 ;  /* 0x000000150e1c7221 */ /* 0x004fce0000010000 */
[----:B------:R-:W0:Y:S01]  /*62a0*/  MUFU.EX2 R69, R69 ;  /* 0x0000004500457308 */ /* 0x000e220000000800 */
[----:B-1----:R-:W-:-:S07]  /*62b0*/  FADD.FTZ R13, R197, R28 ;  /* 0x0000001cc50d7221 */ /* 0x002fce0000010000 */
[----:B------:R-:W1:Y:S08]  /*62c0*/  MUFU.EX2 R24, R57 ;  /* 0x0000003900187308 */ /* 0x000e700000000800 */
[----:B------:R-:W-:Y:S01]  /*62d0*/  MUFU.EX2 R60, R60 ;  /* 0x0000003c003c7308 */ /* 0x000fe20000000800 */
[----:B0-----:R-:W-:-:S07]  /*62e0*/  F2FP.SATFINITE.E4M3.F32.PACK_AB_MERGE_C R32, R69, R62, RZ ;  /* 0x0000003e4520723e */ /* 0x001fce00048070ff */
[----:B------:R-:W0:Y:S01]  /*62f0*/  MUFU.EX2 R73, R73 ;  /* 0x0000004900497308 */ /* 0x000e220000000800 */
[C---:B-1----:R-:W-:Y:S01]  /*6300*/  F2FP.SATFINITE.E4M3.F32.PACK_AB_MERGE_C R21, R24.reuse, R197, RZ ;  /* 0x000000c51815723e */ /* 0x042fe200048070ff */
[----:B------:R-:W-:Y:S01]  /*6310*/  FADD.FTZ R24, R24, R13 ;  /* 0x0000000d18187221 */ /* 0x000fe20000010000 */
[----:B------:R-:W-:Y:S02]  /*6320*/  F2FP.SATFINITE.E4M3.F32.PACK_AB_MERGE_C R197, R84, R29, R86 ;  /* 0x0000001d54c5723e */ /* 0x000fe40004807056 */
[----:B------:R-:W-:-:S03]  /*6330*/  F2FP.SATFINITE.E4M3.F32.PACK_AB_MERGE_C R191, R14, R5, R21 ;  /* 0x000000050ebf723e */ /* 0x000fc60004807015 */
        /* <DEDUP_REMOVED lines=17> */
[C---:B0-----:R-:W-:Y:S01]  /*6450*/  F2FP.SATFINITE.E4M3.F32.PACK_AB_MERGE_C R201, R6.reuse, R201, RZ ;  /* 0x000000c906c9723e */ /* 0x041fe200048070ff */
[----:B------:R-:W-:-:S03]  /*6460*/  FADD.FTZ R6, R6, R7 ;  /* 0x0000000706067221 */ /* 0x000fc60000010000 */
[----:B------:R-:W-:Y:S01]  /*6470*/  F2FP.SATFINITE.E4M3.F32.PACK_AB_MERGE_C R185, R26, R199, R201 ;  /* 0x000000c71ab9723e */ /* 0x000fe200048070c9 */
[----:B------:R-:W-:Y:S02]  /*6480*/  IMAD.MOV.U32 R201, RZ, RZ, R78 ;  /* 0x000000ffffc97224 */ /* 0x000fe400078e004e */
[----:B------:R-:W0:Y:S01]  /*6490*/  MUFU.EX2 R41, R41 ;  /* 0x0000002900297308 */ /* 0x000e220000000800 */
[----:B------:R-:W-:-:S07]  /*64a0*/  IMAD.MOV.U32 R199, RZ, RZ, R92 ;  /* 0x000000ffffc77224 */ /* 0x000fce00078e005c */
[----:B------:R-:W2:Y:S01]  /*64b0*/  MUFU.EX2 R12, R127 ;  /* 0x0000007f000c7308 */ /* 0x000ea20000000800 */
[----:B-1----:R-:W-:Y:S01]  /*64c0*/  F2FP.SATFINITE.E4M3.F32.PACK_AB_MERGE_C R186, R65, R64, R13 ;  /* 0x0000004041ba723e */ /* 0x002fe2000480700d */
[----:B------:R-:W-:-:S04]  /*64d0*/  FADD.FTZ R64, R64, R69 ;  /* 0x0000004540407221 */ /* 0x000fc80000010000 */
[----:B------:R-:W-:Y:S02]  /*64e0*/  FADD.FTZ R64, R65, R64 ;  /* 0x0000004041407221 */ /* 0x000fe40000010000 */
[----:B------:R-:W1:Y:S01]  /*64f0*/  MUFU.EX2 R45, R45 ;  /* 0x0000002d002d7308 */ /* 0x000e620000000800 */
[----:B0-----:R-:W-:-:S01]  /*6500*/  FADD.FTZ R7, R41, R6 ;  /* 0x0000000629077221 */ /* 0x001fc20000010000 */
[----:B------:R-:W-:-:S06]  /*6510*/  FADD.FTZ R63, R63, R64 ;  /* 0x000000403f3f7221 */ /* 0x000fcc0000010000 */
[----:B------:R-:W0:Y:S01]  /*6520*/  MUFU.EX2 R66, R66 ;  /* 0x0000004200427308 */ /* 0x000e220000000800 */
[----:B--2---:R-:W-:-:S04]  /*6530*/  FADD.FTZ R6, R12, R7 ;  /* 0x000000070c067221 */ /* 0x004fc80000010000 */
[----:B-1----:R-:W-:Y:S01]  /*6540*/  FADD.FTZ R5, R45, R6 ;  /* 0x000000062d057221 */ /* 0x002fe20000010000 */
[----:B------:R-:W-:-:S01]  /*6550*/  FADD.FTZ R6, R36, R63 ;  /* 0x0000003f24067221 */ /* 0x000fc20000010000 */
[C---:B0-----:R-:W-:Y:S02]  /*6560*/  F2FP.SATFINITE.E4M3.F32.PACK_AB_MERGE_C R3, R66.reuse, R45, RZ ;  /* 0x0000002d4203723e */ /* 0x041fe400048070ff */
[----:B------:R-:W-:-:S02]  /*6570*/  FADD.FTZ R5, R66, R5 ;  /* 0x0000000542057221 */ /* 0x000fc40000010000 */
[----:B------:R-:W-:Y:S01]  /*6580*/  F2FP.SATFINITE.E4M3.F32.PACK_AB_MERGE_C R187, R12, R41, R3 ;  /* 0x000000290cbb723e */ /* 0x000fe20004807003 */
[----:B------:R-:W-:Y:S01]  /*6590*/  VIADD R3, R123, 0xfffffffe ;  /* 0xfffffffe7b037836 */ /* 0x000fe20000000000 */
        /* <DEDUP_REMOVED lines=11> */
.L_x_6409:
[----:B------:R-:W-:-:S13]  /*6650*/  ISETP.NE.AND P1, PT, R11, 0x1, PT ;  /* 0x000000010b00780c */ /* 0x000fda0003f25270 */
[----:B------:R-:W0:Y:S02]  /*6660*/  @P1 LDC.64 R12, c[0x0][0x9e8] ;  /* 0x00027a00ff0c1b82 */ /* 0x000e240000000a00 */
[----:B0-----:R-:W-:-:S05]  /*6670*/  @P1 IMAD.HI.U32 R12, R7, R12, RZ ;  /* 0x0000000c070c1227 */ /* 0x001fca00078e00ff */
[----:B------:R-:W-:-:S07]  /*6680*/  @P1 SHF.R.U32.HI R7, RZ, R13, R12 ;  /* 0x0000000dff071219 */ /* 0x000fce000001160c */
.L_x_6410:
[----:B------:R-:W-:-:S05]  /*6690*/  IMAD R7, R7, R11, R11 ;  /* 0x0000000b07077224 */ /* 0x000fca00078e020b */
[----:B------:R-:W-:-:S07]  /*66a0*/  VIMNMX R10, R10, R7, PT ;  /* 0x000000070a0a7248 */ /* 0x000fce0003fe0100 */
.L_x_6408:
        /* <DEDUP_REMOVED lines=42> */
[----:B------:R-:W-:-:S04]  /*6950*/  IMAD.IADD R13, R4, 0x1, R15 ;  /* 0x00000001040d7824 */ /* 0x000fc800078e020f */
[----:B------:R-:W-:-:S05]  /*6960*/  VIADD R11, R13, 0x8 ;  /* 0x000000080d0b7836 */ /* 0x000fca0000000000 */
[----:B------:R-:W-:-:S07]  /*6970*/  LOP3.LUT R7, RZ, R11, RZ, 0x33, !PT ;  /* 0x0000000bff077212 */ /* 0x000fce00078e33ff */
.L_x_6429:
        /* <DEDUP_REMOVED lines=9> */
.L_x_6413:
[----:B------:R-:W-:Y:S01]  /*6a10*/  ULEA UR10, UR7, UR39, 0x3 ;  /* 0x00000027070a7291 */ /* 0x000fe2000f8e183f */
[----:B------:R-:W-:-:S05]  /*6a20*/  IMAD.U32 R12, RZ, RZ, UR21 ;  /* 0x00000015ff0c7e24 */ /* 0x000fca000f8e00ff */
[----:B------:R-:W-:-:S04]  /*6a30*/  SHF.L.U32 R12, R12, 0x1f, RZ ;  /* 0x0000001f0c0c7819 */ /* 0x000fc800000006ff */
[----:B------:R0:W1:Y:S01]  /*6a40*/  SYNCS.PHASECHK.TRANS64.TRYWAIT P1, [UR10+0x28830], R12 ;  /* 0x0288300cff0075a7 */ /* 0x000062000802014a */
[----:B------:R-:W-:Y:S05]  /*6a50*/  @!P0 BRA `(.L_x_6414) ;  /* 0x0000000000048947 */ /* 0x000fea0003800000 */
[----:B------:R-:W-:Y:S01]  /*6a60*/  BPT.TRAP 0x1 ;  /* 0x000000040000795c */ /* 0x000fe20000300000 */
.L_x_6414:
[----:B-1----:R-:W-:Y:S05]  /*6a70*/  @P1 BRA `(.L_x_6412) ;  /* 0x0000000000081947 */ /* 0x002fea0003800000 */
[----:B------:R-:W1:Y:S02]  /*6a80*/  SYNCS.PHASECHK.TRANS64.TRYWAIT P1, [UR10+0x28830], R12 ;  /* 0x0288300cff0075a7 */ /* 0x000e64000802014a */
[----:B-1----:R-:W-:Y:S05]  /*6a90*/  @!P1 BRA `(.L_x_6415) ;  /* 0x0000015c00a89947 */ /* 0x002fea0003800000 */
.L_x_6412:
        /* <DEDUP_REMOVED lines=8> */
[----:B------:R-:W-:Y:S01]  /*6b20*/  UMOV UR24, UR4 ;  /* 0x0000000400187c82 */ /* 0x000fe20008000000 */
[----:B------:R-:W-:Y:S01]  /*6b30*/  UMOV UR25, UR5 ;  /* 0x0000000500197c82 */ /* 0x000fe20008000000 */
[----:B------:R-:W-:Y:S01]  /*6b40*/  UMOV UR27, 0x40000040 ;  /* 0x40000040001b7882 */ /* 0x000fe20000000000 */
[----:B--2---:R-:W-:-:S05]  /*6b50*/  SHF.R.U32.HI R14, RZ, 0x7, R14 ;  /* 0x00000007ff0e7819 */ /* 0x004fca000001160e */
[----:B01----:R-:W-:-:S05]  /*6b60*/  VIADD R12, R14, 0x8 ;  /* 0x000000080e0c7836 */ /* 0x003fca0000000000 */
        /* <DEDUP_REMOVED lines=13> */
[----:B0-----:R-:W-:Y:S05]  /*6c40*/  @P2 BRA `(.L_x_6416) ;  /* 0x00000000002c2947 */ /* 0x001fea0003800000 */
[----:B------:R-:W-:Y:S05]  /*6c50*/  @!P0 BRA `(.L_x_6417) ;  /* 0x0000000000048947 */ /* 0x000fea0003800000 */
[----:B------:R-:W-:Y:S01]  /*6c60*/  BPT.TRAP 0x1 ;  /* 0x000000040000795c */ /* 0x000fe20000300000 */
.L_x_6417:
[----:B------:R-:W-:Y:S01]  /*6c70*/  ULEA UR10, UR37, UR39, 0x3 ;  /* 0x00000027250a7291 */ /* 0x000fe2000f8e183f */
[----:B------:R-:W-:-:S05]  /*6c80*/  IMAD.U32 R12, RZ, RZ, UR36 ;  /* 0x00000024ff0c7e24 */ /* 0x000fca000f8e00ff */
[----:B------:R-:W-:-:S04]  /*6c90*/  SHF.L.U32 R12, R12, 0x1f, RZ ;  /* 0x0000001f0c0c7819 */ /* 0x000fc800000006ff */
[----:B------:R0:W1:Y:S01]  /*6ca0*/  SYNCS.PHASECHK.TRANS64.TRYWAIT P1, [UR10+0x28850], R12 ;  /* 0x0288500cff0075a7 */ /* 0x000062000802014a */
[----:B------:R-:W-:Y:S05]  /*6cb0*/  @!P0 BRA `(.L_x_6418) ;  /* 0x0000000000048947 */ /* 0x000fea0003800000 */
[----:B------:R-:W-:Y:S01]  /*6cc0*/  BPT.TRAP 0x1 ;  /* 0x000000040000795c */ /* 0x000fe20000300000 */
.L_x_6418:
[----:B-1----:R-:W-:Y:S05]  /*6cd0*/  @P1 BRA `(.L_x_6416) ;  /* 0x0000000000081947 */ /* 0x002fea0003800000 */
[----:B------:R-:W1:Y:S02]  /*6ce0*/  SYNCS.PHASECHK.TRANS64.TRYWAIT P1, [UR10+0x28850], R12 ;  /* 0x0288500cff0075a7 */ /* 0x000e64000802014a */
[----:B-1----:R-:W-:Y:S05]  /*6cf0*/  @!P1 BRA `(.L_x_6419) ;  /* 0x0000015c00289947 */ /* 0x002fea0003800000 */
.L_x_6416:
[----:B------:R-:W-:Y:S01]  /*6d00*/  UIADD3 UR10, UR39, 0x400, URZ ;  /* 0x00000400270a7890 */ /* 0x000fe2000fffe03f */
[----:B------:R-:W-:Y:S01]  /*6d10*/  WARPGROUP.ARRIVE ;  /* 0x00000000000079c5 */ /* 0x000fe20000000000 */
[----:B------:R-:W-:Y:S01]  /*6d20*/  UMOV UR11, 0x80000020 ;  /* 0x80000020000b7882 */ /* 0x000fe20000000000 */
[----:B------:R-:W-:Y:S01]  /*6d30*/  UMOV UR15, 0x80000020 ;  /* 0x80000020000f7882 */ /* 0x000fe20000000000 */
[----:B------:R-:W-:-:S03]  /*6d40*/  USHF.R.U32.HI UR10, URZ, 0x4, UR10 ;  /* 0x000000043f0a7899 */ /* 0x000fc6000801160a */
[----:B------:R-:W2:Y:S01]  /*6d50*/  S2R R209, SR_TID.X ;  /* 0x0000000000d17919 */ /* 0x000ea20000002100 */
[C---:B------:R-:W-:Y:S01]  /*6d60*/  FMUL.FTZ R14, R0.reuse, R25 ;  /* 0x00000019000e7220 */ /* 0x040fe20000410000 */
[C---:B------:R-:W-:Y:S01]  /*6d70*/  FMUL.FTZ R25, R0.reuse, R29 ;  /* 0x0000001d00197220 */ /* 0x040fe20000410000 */
[----:B------:R-:W-:Y:S01]  /*6d80*/  ULOP3.LUT UR10, UR10, 0x3fff, URZ, 0xc0, !UPT ;  /* 0x00003fff0a0a7892 */ /* 0x000fe2000f8ec03f */
[C---:B------:R-:W-:Y:S01]  /*6d90*/  FMUL.FTZ R29, R0.reuse, R33 ;  /* 0x00000021001d7220 */ /* 0x040fe20000410000 */
[C---:B01----:R-:W-:Y:S01]  /*6da0*/  FMUL.FTZ R12, R0.reuse, R24 ;  /* 0x00000018000c7220 */ /* 0x043fe20000410000 */
        /* <DEDUP_REMOVED lines=9> */
[----:B------:R-:W-:Y:S01]  /*6e40*/  UIADD3 UR14, UR10, 0x2, URZ ;  /* 0x000000020a0e7890 */ /* 0x000fe2000fffe03f */
[C---:B------:R-:W-:Y:S01]  /*6e50*/  FMUL.FTZ R36, R0.reuse, R40 ;  /* 0x0000002800247220 */ /* 0x040fe20000410000 */
[C---:B------:R-:W-:Y:S01]  /*6e60*/  FMUL.FTZ R49, R0.reuse, R51 ;  /* 0x0000003300317220 */ /* 0x040fe20000410000 */
[C---:B------:R-:W-:Y:S01]  /*6e70*/  FMUL.FTZ R40, R0.reuse, R44 ;  /* 0x0000002c00287220 */ /* 0x040fe20000410000 */
[C---:B------:R-:W-:Y:S01]  /*6e80*/  FMUL.FTZ R51, R0.reuse, R53 ;  /* 0x0000003500337220 */ /* 0x040fe20000410000 */
[----:B------:R-:W-:Y:S01]  /*6e90*/  QGMMA.64x128x32.F32.E4M3.E4M3 R120, R204, gdesc[UR8], R120, gsb0 ;  /* 0x01e00008cc787df3 */ /* 0x000fe20008000878 */
        /* <DEDUP_REMOVED lines=23> */
[----:B--2---:R-:W-:Y:S01]  /*7010*/  LOP3.LUT P2, RZ, R209, 0x7f, RZ, 0xc0, !PT ;  /* 0x0000007fd1ff7812 */ /* 0x004fe2000784c0ff */
        /* <DEDUP_REMOVED lines=60> */
[----:B------:R-:W-:-:S02]  /*73e0*/  LOP3.LUT P1, RZ, R2, 0x800, RZ, 0xc0, !PT ;  /* 0x0000080002ff7812 */ /* 0x000fc4000782c0ff */
[----:B------:R-:W-:Y:S01]  /*73f0*/  SHF.R.U32.HI R209, RZ, 0x7, R209 ;  /* 0x00000007ffd17819 */ /* 0x000fe200000116d1 */
        /* <DEDUP_REMOVED lines=9> */
[----:B------:R-:W0:Y:S01]  /*7490*/  MUFU.TANH R27, R27 ;  /* 0x0000001b001b7308 */ /* 0x000e220000002400 */
[----:B------:R-:W-:-:S02]  /*74a0*/  WARPGROUP.DEPBAR.LE gsb0, 0x0 ;  /* 0x00008000000079c5 */ /* 0x000fc40000010000 */
[----:B------:R-:W-:-:S05]  /*74b0*/  WARPGROUP.ARRIVE ;  /* 0x00000000000079c5 */ /* 0x000fca0000000000 */
[----:B------:R-:W0:Y:S01]  /*74c0*/  MUFU.TANH R28, R28 ;  /* 0x0000001c001c7308 */ /* 0x000e220000002400 */
[----:B------:R-:W-:Y:S01]  /*74d0*/  QGMMA.64x128x32.F32.E4M3.E4M3 R120, R200, gdesc[UR12], R120, gsb0 ;  /* 0x01e0000cc8787df3 */ /* 0x000fe20008000878 */
[----:B------:R-:W-:Y:S01]  /*74e0*/  UIADD3 UR14, UR10, 0x200, URZ ;  /* 0x000002000a0e7890 */ /* 0x000fe2000fffe03f */
[----:B------:R-:W-:-:S05]  /*74f0*/  UMOV UR15, 0x80000020 ;  /* 0x80000020000f7882 */ /* 0x000fca0000000000 */
        /* <DEDUP_REMOVED lines=46> */
[----:B------:R-:W-:Y:S01]  /*77e0*/  UMOV UR15, 0x80000020 ;  /* 0x80000020000f7882 */ /* 0x000fe20000000000 */
[----:B------:R-:W-:-:S04]  /*77f0*/  UIADD3 UR10, UR10, 0x402, URZ ;  /* 0x000004020a0a7890 */ /* 0x000fc8000fffe03f */
        /* <DEDUP_REMOVED lines=20> */
[----:B------:R-:W-:Y:S07]  /*7940*/  QGMMA.64x128x32.F32.E4M3.E4M3 R120, R188, gdesc[UR12], R120, gsb0 ;  /* 0x01e0000cbc787df3 */ /* 0x000fee0008000878 */
        /* <DEDUP_REMOVED lines=35> */
[----:B------:R-:W-:Y:S01]  /*7b80*/  FMUL.FTZ R113, R0, R118 ;  /* 0x0000007600717220 */ /* 0x000fe20000410000 */
[----:B------:R-:W-:Y:S01]  /*7b90*/  IMAD R118, R3, -0xc0, RZ ;  /* 0xffffff4003767824 */ /* 0x000fe200078e02ff */
[----:B------:R0:W-:Y:S06]  /*7ba0*/  BAR.ARV R46, 0x100 ;  /* 0x0004002e0000751d */ /* 0x0001ec0000002000 */
[----:B------:R-:W-:Y:S01]  /*7bb0*/  IADD3 R186, R118, 0x1, R18 ;  /* 0x0000000176ba7810 */ /* 0x000fe20007ffe012 */
[----:B------:R-:W0:Y:S01]  /*7bc0*/  MUFU.TANH R184, R184 ;  /* 0x000000b800b87308 */ /* 0x000e220000002400 */
[----:B------:R0:W-:Y:S01]  /*7bd0*/  @!P2 SYNCS.ARRIVE.TRANS64.RED.A1T0 RZ, [R47+URZ], RZ ;  /* 0x000000ff2fffa9a7 */ /* 0x0001e2000810043f */
[----:B------:R-:W-:-:S02]  /*7be0*/  IMAD R115, R17, -0x2, R118 ;  /* 0xfffffffe11737824 */ /* 0x000fc400078e0276 */
[----:B------:R-:W-:-:S04]  /*7bf0*/  IMAD.IADD R186, R186, 0x1, -R19 ;  /* 0x00000001baba7824 */ /* 0x000fc800078e0a13 */
[----:B------:R-:W0:Y:S01]  /*7c00*/  MUFU.TANH R113, R113 ;  /* 0x0000007100717308 */ /* 0x000e220000002400 */
        /* <DEDUP_REMOVED lines=18> */
.L_x_6422:
[----:B------:R-:W-:-:S05]  /*7d30*/  IMAD.U32 R188, RZ, RZ, UR22 ;  /* 0x00000016ffbc7e24 */ /* 0x000fca000f8e00ff */
[----:B------:R-:W-:-:S13]  /*7d40*/  ISETP.NE.AND P1, PT, R188, 0x1, PT ;  /* 0x00000001bc00780c */ /* 0x000fda0003f25270 */
[----:B0-----:R-:W0:Y:S02]  /*7d50*/  @P1 LDC.64 R46, c[0x0][0x9e8] ;  /* 0x00027a00ff2e1b82 */ /* 0x001e240000000a00 */
[----:B0-----:R-:W-:-:S04]  /*7d60*/  @P1 IMAD.HI.U32 R186, R13, R46, RZ ;  /* 0x0000002e0dba1227 */ /* 0x001fc800078e00ff */
[----:B------:R-:W-:Y:S01]  /*7d70*/  IMAD.MOV.U32 R46, RZ, RZ, R13 ;  /* 0x000000ffff2e7224 */ /* 0x000fe200078e000d */
[----:B------:R-:W-:-:S07]  /*7d80*/  @P1 SHF.R.U32.HI R46, RZ, R47, R186 ;  /* 0x0000002fff2e1219 */ /* 0x000fce00000116ba */
.L_x_6423:
[----:B------:R-:W-:Y:S05]  /*7d90*/  BSYNC B0 ;  /* 0x0000000000007941 */ /* 0x000fea0003800000 */
.L_x_6421:
[----:B------:R-:W-:-:S05]  /*7da0*/  IMAD R46, R46, R188, R115 ;  /* 0x000000bc2e2e7224 */ /* 0x000fca00078e0273 */
[----:B------:R-:W-:Y:S02]  /*7db0*/  VIADDMNMX R185, R46, R188, R185, PT ;  /* 0x000000bc2eb97246 */ /* 0x000fe400038001b9 */
[----:B------:R-:W-:-:S07]  /*7dc0*/  VIMNMX R119, R119, R46, !PT ;  /* 0x0000002e77777248 */ /* 0x000fce0007fe0100 */
.L_x_6420:
[C---:B------:R-:W-:Y:S02]  /*7dd0*/  ISETP.GE.AND P2, PT, R118.reuse, 0x9, PT ;  /* 0x000000097600780c */ /* 0x040fe40003f46270 */
[----:B------:R-:W-:Y:S02]  /*7de0*/  ISETP.GE.AND P1, PT, R118, 0x2, PT ;  /* 0x000000027600780c */ /* 0x000fe40003f26270 */
[----:B------:R-:W-:Y:S02]  /*7df0*/  LOP3.LUT R16, R16, 0xfffffffd, RZ, 0xc0, !PT ;  /* 0xfffffffd10107812 */ /* 0x000fe400078ec0ff */
[----:B------:R-:W-:Y:S02]  /*7e00*/  ISETP.GT.AND P3, PT, R119, 0x1, !P1 ;  /* 0x000000017700780c */ /* 0x000fe40004f64270 */
[----:B------:R-:W-:Y:S02]  /*7e10*/  ISETP.GE.AND P4, PT, R118, 0xa, PT ;  /* 0x0000000a7600780c */ /* 0x000fe40003f86270 */
[----:B------:R-:W-:-:S02]  /*7e20*/  ISETP.LT.OR P3, PT, R185, 0x2, P3 ;  /* 0x00000002b900780c */ /* 0x000fc40001f61670 */
[----:B------:R-:W-:Y:S02]  /*7e30*/  LOP3.LUT R2, R2, 0xfffffdff, RZ, 0xc0, !PT ;  /* 0xfffffdff02027812 */ /* 0x000fe400078ec0ff */
[----:B------:R-:W-:Y:S02]  /*7e40*/  @P2 LOP3.LUT R16, R16, 0x2, RZ, 0xfc, !PT ;  /* 0x0000000210102812 */ /* 0x000fe400078efcff */
[----:B------:R-:W-:Y:S02]  /*7e50*/  ISETP.GT.AND P2, PT, R119, 0x8, !P2 ;  /* 0x000000087700780c */ /* 0x000fe40005744270 */
[----:B0-----:R-:W-:Y:S02]  /*7e60*/  FSEL R47, R14, -INF , !P3 ;  /* 0xff8000000e2f7808 */ /* 0x001fe40005800000 */
        /* <DEDUP_REMOVED lines=15> */
[----:B------:R-:W-:Y:S02]  /*7f60*/  ISETP.GT.AND P2, PT, R119, 0x11, !P3 ;  /* 0x000000117700780c */ /* 0x000fe40005f44270 */
[----:B------:R-:W-:Y:S02]  /*7f70*/  IADD3 R189, R189, 0x8, R4 ;  /* 0x00000008bdbd7810 */ /* 0x000fe40007ffe004 */
[----:B------:R-:W-:Y:S02]  /*7f80*/  ISETP.LT.OR P2, PT, R185, 0x12, P2 ;  /* 0x00000012b900780c */ /* 0x000fe40001741670 */
[----:B------:R-:W-:Y:S02]  /*7f90*/  @P3 LOP3.LUT R16, R16, 0x10, RZ, 0xfc, !PT ;  /* 0x0000001010103812 */ /* 0x000fe400078efcff */
[----:B------:R-:W-:-:S02]  /*7fa0*/  ISETP.GE.AND P3, PT, R118, 0x19, PT ;  /* 0x000000197600780c */ /* 0x000fc40003f66270 */
[----:B------:R-:W-:Y:S02]  /*7fb0*/  FSEL R29, R29, -INF , !P2 ;  /* 0xff8000001d1d7808 */ /* 0x000fe40005000000 */
[----:B------:R-:W-:Y:S02]  /*7fc0*/  ISETP.GT.AND P2, PT, R119, 0x18, !P3 ;  /* 0x000000187700780c */ /* 0x000fe40005f44270 */
[----:B------:R-:W-:Y:S02]  /*7fd0*/  LOP3.LUT R16, R16, 0x7fffffff, RZ, 0xc0, !PT ;  /* 0x7fffffff10107812 */ /* 0x000fe400078ec0ff */
[----:B------:R-:W-:Y:S02]  /*7fe0*/  ISETP.LT.OR P2, PT, R185, 0x19, P2 ;  /* 0x00000019b900780c */ /* 0x000fe40001741670 */
[----:B------:R-:W-:Y:S02]  /*7ff0*/  IADD3 R187, R187, 0x8, R4 ;  /* 0x00000008bbbb7810 */ /* 0x000fe40007ffe004 */
[----:B------:R-:W-:-:S02]  /*8000*/  FSEL R197, R32, -INF , !P2 ;  /* 0xff80000020c57808 */ /* 0x000fc40005000000 */
        /* <DEDUP_REMOVED lines=257> */
.L_x_6426:
[----:B------:R-:W-:Y:S02]  /*9020*/  IMAD.U32 R28, RZ, RZ, UR22 ;  /* 0x00000016ff1c7e24 */ /* 0x000fe4000f8e00ff */
[----:B------:R-:W-:-:S03]  /*9030*/  IMAD.MOV.U32 R14, RZ, RZ, R11 ;  /* 0x000000ffff0e7224 */ /* 0x000fc600078e000b */
[----:B------:R-:W-:-:S13]  /*9040*/  ISETP.NE.AND P6, PT, R28, 0x1, PT ;  /* 0x000000011c00780c */ /* 0x000fda0003fc5270 */
[----:B------:R-:W0:Y:S02]  /*9050*/  @P6 LDC.64 R24, c[0x0][0x9e8] ;  /* 0x00027a00ff186b82 */ /* 0x000e240000000a00 */
[----:B0-----:R-:W-:-:S05]  /*9060*/  @P6 IMAD.HI.U32 R24, R11, R24, RZ ;  /* 0x000000180b186227 */ /* 0x001fca00078e00ff */
[----:B------:R-:W-:-:S07]  /*9070*/  @P6 SHF.R.U32.HI R14, RZ, R25, R24 ;  /* 0x00000019ff0e6219 */ /* 0x000fce0000011618 */
.L_x_6427:
[----:B------:R-:W-:Y:S05]  /*9080*/  BSYNC B0 ;  /* 0x0000000000007941 */ /* 0x000fea0003800000 */
.L_x_6425:
[----:B------:R-:W-:-:S05]  /*9090*/  IMAD R14, R14, R28, R115 ;  /* 0x0000001c0e0e7224 */ /* 0x000fca00078e0273 */
[----:B------:R-:W-:Y:S02]  /*90a0*/  VIADDMNMX R189, R14, R28, R189, PT ;  /* 0x0000001c0ebd7246 */ /* 0x000fe400038001bd */
[----:B------:R-:W-:-:S07]  /*90b0*/  VIMNMX R187, R187, R14, !PT ;  /* 0x0000000ebbbb7248 */ /* 0x000fce0007fe0100 */
.L_x_6424:
[----:B------:R-:W-:Y:S02]  /*90c0*/  ISETP.GT.AND P1, PT, R187, 0x1, !P1 ;  /* 0x00000001bb00780c */ /* 0x000fe40004f24270 */
[----:B------:R-:W-:Y:S02]  /*90d0*/  LOP3.LUT P6, RZ, R2, 0x40, RZ, 0xc0, !PT ;  /* 0x0000004002ff7812 */ /* 0x000fe400078cc0ff */
[----:B------:R-:W-:Y:S02]  /*90e0*/  ISETP.LT.OR P1, PT, R189, 0x2, P1 ;  /* 0x00000002bd00780c */ /* 0x000fe40000f21670 */
[----:B------:R-:W-:Y:S02]  /*90f0*/  ISETP.GT.AND P2, PT, R187, 0xa9, !P2 ;  /* 0x000000a9bb00780c */ /* 0x000fe40005744270 */
[----:B------:R-:W-:Y:S02]  /*9100*/  FSEL R21, R21, -INF , !P1 ;  /* 0xff80000015157808 */ /* 0x000fe40004800000 */
[----:B------:R-:W-:-:S02]  /*9110*/  LOP3.LUT P1, RZ, R16, 0x2, RZ, 0xc0, !PT ;  /* 0x0000000210ff7812 */ /* 0x000fc4000782c0ff */
[----:B------:R-:W-:Y:S02]  /*9120*/  ISETP.LT.OR P2, PT, R189, 0xaa, P2 ;  /* 0x000000aabd00780c */ /* 0x000fe40001741670 */
        /* <DEDUP_REMOVED lines=84> */
[C---:B------:R-:W-:Y:S02]  /*9670*/  ISETP.LT.OR P1, PT, R189.reuse, 0x39, P1 ;  /* 0x00000039bd00780c */ /* 0x040fe40000f21670 */
[----:B------:R-:W-:Y:S02]  /*9680*/  ISETP.LT.OR P3, PT, R189, 0xb1, P3 ;  /* 0x000000b1bd00780c */ /* 0x000fe40001f61670 */
[----:B------:R-:W-:Y:S02]  /*9690*/  FSEL R52, R52, -INF , !P1 ;  /* 0xff80000034347808 */ /* 0x000fe40004800000 */
[----:B------:R-:W-:Y:S02]  /*96a0*/  LOP3.LUT P1, RZ, R2, 0x1, RZ, 0xc0, !PT ;  /* 0x0000000102ff7812 */ /* 0x000fe4000782c0ff */
[----:B------:R-:W-:-:S02]  /*96b0*/  ISETP.GT.AND P4, PT, R187, 0xb1, !P4 ;  /* 0x000000b1bb00780c */ /* 0x000fc40006784270 */
[----:B------:R-:W-:Y:S02]  /*96c0*/  ISETP.GT.AND P1, PT, R187, 0x39, !P1 ;  /* 0x00000039bb00780c */ /* 0x000fe40004f24270 */
[----:B------:R-:W-:Y:S02]  /*96d0*/  FSEL R111, R111, -INF , !P3 ;  /* 0xff8000006f6f7808 */ /* 0x000fe40005800000 */
[----:B------:R-:W-:Y:S02]  /*96e0*/  ISETP.LT.OR P1, PT, R189, 0x3a, P1 ;  /* 0x0000003abd00780c */ /* 0x000fe40000f21670 */
[----:B------:R-:W-:Y:S02]  /*96f0*/  ISETP.GT.AND P5, PT, R187, 0xb8, !P5 ;  /* 0x000000b8bb00780c */ /* 0x000fe40006fa4270 */
[----:B------:R-:W-:Y:S02]  /*9700*/  FSEL R53, R53, -INF , !P1 ;  /* 0xff80000035357808 */ /* 0x000fe40004800000 */
[----:B------:R-:W-:-:S02]  /*9710*/  LOP3.LUT P1, RZ, R16, 0x80000000, RZ, 0xc0, !PT ;  /* 0x8000000010ff7812 */ /* 0x000fc4000782c0ff */
[----:B------:R-:W-:Y:S02]  /*9720*/  ISETP.LT.OR P4, PT, R189, 0xb2, P4 ;  /* 0x000000b2bd00780c */ /* 0x000fe40002781670 */
[----:B------:R-:W-:Y:S02]  /*9730*/  ISETP.GT.AND P1, PT, R187, 0x40, !P1 ;  /* 0x00000040bb00780c */ /* 0x000fe40004f24270 */
[C---:B------:R-:W-:Y:S02]  /*9740*/  ISETP.LT.OR P5, PT, R189.reuse, 0xb9, P5 ;  /* 0x000000b9bd00780c */ /* 0x040fe40002fa1670 */
[----:B------:R-:W-:Y:S02]  /*9750*/  ISETP.LT.OR P1, PT, R189, 0x41, P1 ;  /* 0x00000041bd00780c */ /* 0x000fe40000f21670 */
[----:B------:R-:W-:Y:S02]  /*9760*/  FSEL R113, R113, -INF , !P5 ;  /* 0xff80000071717808 */ /* 0x000fe40006800000 */
[----:B------:R-:W-:-:S02]  /*9770*/  FSEL R56, R56, -INF , !P1 ;  /* 0xff80000038387808 */ /* 0x000fc40004800000 */
        /* <DEDUP_REMOVED lines=55> */
[----:B------:R-:W-:Y:S01]  /*9af0*/  LOP3.LUT P1, RZ, R16, 0x100000, RZ, 0xc0, !PT ;  /* 0x0010000010ff7812 */ /* 0x000fe2000782c0ff */
[----:B------:R-:W0:Y:S01]  /*9b00*/  SHFL.BFLY PT, R65, R28, 0x2, 0x1f ;  /* 0x0c401f001c417f89 */ /* 0x000e2200000e0000 */
[----:B------:R-:W1:Y:S02]  /*9b10*/  LDC R74, c[0x0][0x988] ;  /* 0x00026200ff4a7b82 */ /* 0x000e640000000800 */
[----:B------:R-:W-:-:S04]  /*9b20*/  ISETP.GT.AND P1, PT, R187, 0x69, !P1 ;  /* 0x00000069bb00780c */ /* 0x000fc80004f24270 */
[----:B------:R-:W-:-:S04]  /*9b30*/  ISETP.LT.OR P1, PT, R189, 0x6a, P1 ;  /* 0x0000006abd00780c */ /* 0x000fc80000f21670 */
[----:B------:R-:W-:Y:S02]  /*9b40*/  FSEL R75, R75, -INF , !P1 ;  /* 0xff8000004b4b7808 */ /* 0x000fe40004800000 */
[----:B------:R-:W-:-:S04]  /*9b50*/  LOP3.LUT P1, RZ, R16, 0x80000, RZ, 0xc0, !PT ;  /* 0x0008000010ff7812 */ /* 0x000fc8000782c0ff */
[----:B------:R-:W-:-:S04]  /*9b60*/  ISETP.GT.AND P1, PT, R187, 0x70, !P1 ;  /* 0x00000070bb00780c */ /* 0x000fc80004f24270 */
[----:B------:R-:W-:Y:S02]  /*9b70*/  ISETP.LT.OR P1, PT, R189, 0x71, P1 ;  /* 0x00000071bd00780c */ /* 0x000fe40000f21670 */
[----:B0-----:R-:W-:Y:S02]  /*9b80*/  FMNMX.FTZ R30, R28, R65, !PT ;  /* 0x000000411c1e7209 */ /* 0x001fe40007810000 */
[----:B------:R-:W-:Y:S02]  /*9b90*/  FSEL R78, R78, -INF , !P1 ;  /* 0xff8000004e4e7808 */ /* 0x000fe40004800000 */
[----:B------:R-:W-:Y:S01]  /*9ba0*/  LOP3.LUT P1, RZ, R16, 0x40000, RZ, 0xc0, !PT ;  /* 0x0004000010ff7812 */ /* 0x000fe2000782c0ff */
[----:B------:R-:W0:Y:S03]  /*9bb0*/  SHFL.BFLY PT, R65, R30, 0x1, 0x1f ;  /* 0x0c201f001e417f89 */ /* 0x000e2600000e0000 */
        /* <DEDUP_REMOVED lines=60> */
[----:B------:R-:W-:Y:S01]  /*9f80*/  FSEL R26, R20, -INF , !P1 ;  /* 0xff800000141a7808 */ /* 0x000fe20004800000 */
[----:B-1----:R-:W-:-:S01]  /*9f90*/  FFMA.FTZ R20, R65, R74, -8 ;  /* 0xc100000041147423 */ /* 0x002fc2000001004a */
[----:B------:R-:W-:-:S02]  /*9fa0*/  FSETP.NEU.FTZ.AND P1, PT, R65, -INF , PT ;  /* 0xff8000004100780b */ /* 0x000fc40003f3d000 */
[----:B------:R-:W-:Y:S02]  /*9fb0*/  FMNMX.FTZ R38, R26, R8, !PT ;  /* 0x000000081a267209 */ /* 0x000fe40007810000 */
[----:B------:R-:W-:Y:S02]  /*9fc0*/  FSEL R20, R20, RZ, P1 ;  /* 0x000000ff14147208 */ /* 0x000fe40000800000 */
[----:B------:R-:W-:Y:S02]  /*9fd0*/  FMNMX.FTZ R40, R21, R38, !PT ;  /* 0x0000002615287209 */ /* 0x000fe40007810000 */
[----:B------:R-:W-:Y:S01]  /*9fe0*/  FSEL R187, R110, -INF , !P4 ;  /* 0xff8000006ebb7808 */ /* 0x000fe20006000000 */
[----:B------:R-:W-:-:S01]  /*9ff0*/  FFMA.FTZ R28, R191, R74, -R20 ;  /* 0x0000004abf1c7223 */ /* 0x000fc20000010814 */
[----:B------:R-:W-:Y:S01]  /*a000*/  FMNMX.FTZ R40, R25, R40, !PT ;  /* 0x0000002819287209 */ /* 0x000fe20007810000 */
[----:B------:R-:W-:-:S01]  /*a010*/  FFMA.FTZ R191, R193, R74, -R20 ;  /* 0x0000004ac1bf7223 */ /* 0x000fc20000010814 */
[-CC-:B------:R-:W-:Y:S01]  /*a020*/  FFMA.FTZ R80, R83, R74.reuse, -R20.reuse ;  /* 0x0000004a53507223 */ /* 0x180fe20000010814 */
[----:B------:R-:W-:Y:S01]  /*a030*/  ISETP.LT.OR P2, PT, R189, 0xba, P2 ;  /* 0x000000babd00780c */ /* 0x000fe20001741670 */
[--C-:B------:R-:W-:Y:S01]  /*a040*/  FFMA.FTZ R92, R92, R74, -R20.reuse ;  /* 0x0000004a5c5c7223 */ /* 0x100fe20000010814 */
[----:B------:R-:W-:Y:S01]  /*a050*/  FMNMX.FTZ R40, R27, R40, !PT ;  /* 0x000000281b287209 */ /* 0x000fe20007810000 */
[-CC-:B------:R-:W-:Y:S01]  /*a060*/  FFMA.FTZ R32, R197, R74.reuse, -R20.reuse ;  /* 0x0000004ac5207223 */ /* 0x180fe20000010814 */
[----:B------:R-:W-:Y:S01]  /*a070*/  FSEL R189, R114, -INF , !P2 ;  /* 0xff80000072bd7808 */ /* 0x000fe20005000000 */
[--C-:B------:R-:W-:Y:S01]  /*a080*/  FFMA.FTZ R30, R195, R74, -R20.reuse ;  /* 0x0000004ac31e7223 */ /* 0x100fe20000010814 */
[----:B------:R-:W-:Y:S01]  /*a090*/  FMNMX.FTZ R40, R115, R40, !PT ;  /* 0x0000002873287209 */ /* 0x000fe20007810000 */
[-CC-:B------:R-:W-:Y:S01]  /*a0a0*/  FFMA.FTZ R88, R100, R74.reuse, -R20.reuse ;  /* 0x0000004a64587223 */ /* 0x180fe20000010814 */
[----:B------:R-:W-:-:S01]  /*a0b0*/  FFMA.FTZ R12, R12, R74, -R20 ;  /* 0x0000004a0c0c7223 */ /* 0x000fc20000010814 */
        /* <DEDUP_REMOVED lines=20> */
[-CC-:B------:R-:W-:Y:S01]  /*a200*/  FFMA.FTZ R225, R225, R74.reuse, -R20.reuse ;  /* 0x0000004ae1e17223 */ /* 0x180fe20000010814 */
        /* <DEDUP_REMOVED lines=25> */
[----:B------:R-:W-:Y:S01]  /*a3a0*/  FFMA.FTZ R117, R117, R74, -R20 ;  /* 0x0000004a75757223 */ /* 0x000fe20000010814 */
[----:B------:R-:W-:Y:S02]  /*a3b0*/  MUFU.EX2 R12, R12 ;  /* 0x0000000c000c7308 */ /* 0x000fe40000000800 */
[----:B------:R-:W-:-:S04]  /*a3c0*/  FMNMX.FTZ R193, R57, R50, !PT ;  /* 0x0000003239c17209 */ /* 0x000fc80007810000 */
[----:B------:R-:W-:Y:S02]  /*a3d0*/  FMNMX.FTZ R54, R60, R193, !PT ;  /* 0x000000c13c367209 */ /* 0x000fe40007810000 */
[----:B------:R-:W-:Y:S02]  /*a3e0*/  MUFU.EX2 R47, R47 ;  /* 0x0000002f002f7308 */ /* 0x000fe40000000800 */
[----:B------:R-:W-:Y:S01]  /*a3f0*/  FMNMX.FTZ R193, R61, R54, !PT ;  /* 0x000000363dc17209 */ /* 0x000fe20007810000 */
[----:B------:R-:W-:-:S03]  /*a400*/  FFMA.FTZ R54, R227, R74, -R20 ;  /* 0x0000004ae3367223 */ /* 0x000fc60000010814 */
        /* <DEDUP_REMOVED lines=15> */
[----:B------:R-:W-:Y:S01]  /*a500*/  FMNMX.FTZ R68, R82, R193, !PT ;  /* 0x000000c152447209 */ /* 0x000fe20007810000 */
[----:B------:R-:W-:-:S01]  /*a510*/  FFMA.FTZ R193, R77, R74, -R20 ;  /* 0x0000004a4dc17223 */ /* 0x000fc20000010814 */
        /* <DEDUP_REMOVED lines=12> */
[----:B------:R0:W-:Y:S02]  /*a5e0*/  MUFU.EX2 R72, R80 ;  /* 0x0000005000487308 */ /* 0x0001e40000000800 */
[----:B------:R-:W-:-:S04]  /*a5f0*/  FMNMX.FTZ R77, R99, R76, !PT ;  /* 0x0000004c634d7209 */ /* 0x000fc80007810000 */
[----:B------:R-:W-:Y:S02]  /*a600*/  FMNMX.FTZ R76, R104, R77, !PT ;  /* 0x0000004d684c7209 */ /* 0x000fe40007810000 */
[----:B------:R-:W-:Y:S02]  /*a610*/  MUFU.EX2 R41, R41 ;  /* 0x0000002900297308 */ /* 0x000fe40000000800 */
[----:B------:R-:W-:-:S04]  /*a620*/  FMNMX.FTZ R77, R105, R76, !PT ;  /* 0x0000004c694d7209 */ /* 0x000fc80007810000 */
[----:B0-----:R-:W-:Y:S02]  /*a630*/  FMNMX.FTZ R80, R106, R77, !PT ;  /* 0x0000004d6a507209 */ /* 0x001fe40007810000 */
[----:B------:R-:W-:Y:S02]  /*a640*/  MUFU.EX2 R38, R203 ;  /* 0x000000cb00267308 */ /* 0x000fe40000000800 */
[----:B------:R-:W-:-:S04]  /*a650*/  FMNMX.FTZ R80, R107, R80, !PT ;  /* 0x000000506b507209 */ /* 0x000fc80007810000 */
[----:B------:R-:W-:Y:S02]  /*a660*/  FMNMX.FTZ R80, R111, R80, !PT ;  /* 0x000000506f507209 */ /* 0x000fe40007810000 */
[----:B------:R-:W-:Y:S02]  /*a670*/  MUFU.EX2 R45, R45 ;  /* 0x0000002d002d7308 */ /* 0x000fe40000000800 */
[----:B------:R-:W-:-:S04]  /*a680*/  FMNMX.FTZ R84, R187, R80, !PT ;  /* 0x00000050bb547209 */ /* 0x000fc80007810000 */
[----:B------:R-:W-:Y:S02]  /*a690*/  FMNMX.FTZ R84, R113, R84, !PT ;  /* 0x0000005471547209 */ /* 0x000fe40007810000 */
[----:B------:R0:W-:Y:S02]  /*a6a0*/  MUFU.EX2 R80, R92 ;  /* 0x0000005c00507308 */ /* 0x0001e40000000800 */
[----:B------:R-:W-:Y:S01]  /*a6b0*/  FMNMX.FTZ R77, R189, R84, !PT ;  /* 0x00000054bd4d7209 */ /* 0x000fe20007810000 */
[----:B------:R-:W-:-:S04]  /*a6c0*/  FFMA.FTZ R84, R96, R74, -R20 ;  /* 0x0000004a60547223 */ /* 0x000fc80000010814 */
[----:B------:R-:W1:Y:S01]  /*a6d0*/  SHFL.BFLY PT, R96, R77, 0x2, 0x1f ;  /* 0x0c401f004d607f89 */ /* 0x000e6200000e0000 */
[----:B------:R-:W-:Y:S01]  /*a6e0*/  MUFU.EX2 R40, R205 ;  /* 0x000000cd00287308 */ /* 0x000fe20000000800 */
[----:B0-----:R-:W-:-:S07]  /*a6f0*/  FFMA.FTZ R92, R102, R74, -R20 ;  /* 0x0000004a665c7223 */ /* 0x001fce0000010814 */
[----:B------:R-:W-:Y:S08]  /*a700*/  MUFU.EX2 R51, R51 ;  /* 0x0000003300337308 */ /* 0x000ff00000000800 */
[----:B------:R-:W-:Y:S01]  /*a710*/  MUFU.EX2 R44, R207 ;  /* 0x000000cf002c7308 */ /* 0x000fe20000000800 */
[----:B-1----:R-:W-:Y:S01]  /*a720*/  FMNMX.FTZ R102, R77, R96, !PT ;  /* 0x000000604d667209 */ /* 0x002fe20007810000 */
[----:B------:R-:W-:Y:S01]  /*a730*/  FFMA.FTZ R96, R108, R74, -R20 ;  /* 0x0000004a6c607223 */ /* 0x000fe20000010814 */
[----:B------:R-:W-:-:S05]  /*a740*/  FSEL R108, R65, RZ, P1 ;  /* 0x000000ff416c7208 */ /* 0x000fca0000800000 */
[----:B------:R-:W-:Y:S01]  /*a750*/  MUFU.EX2 R55, R55 ;  /* 0x0000003700377308 */ /* 0x000fe20000000800 */
[----:B------:R-:W0:Y:S01]  /*a760*/  SHFL.BFLY PT, R77, R102, 0x1, 0x1f ;  /* 0x0c201f00664d7f89 */ /* 0x000e2200000e0000 */
[----:B------:R-:W-:-:S04]  /*a770*/  FADD.FTZ R9, -R108, R9 ;  /* 0x000000096c097221 */ /* 0x000fc80000010100 */
[----:B------:R-:W-:Y:S02]  /*a780*/  FMUL.FTZ R9, R9, R74 ;  /* 0x0000004a09097220 */ /* 0x000fe40000410000 */
[----:B------:R-:W-:Y:S08]  /*a790*/  MUFU.EX2 R46, R209 ;  /* 0x000000d1002e7308 */ /* 0x000ff00000000800 */
[----:B------:R-:W1:Y:S08]  /*a7a0*/  MUFU.EX2 R9, R9 ;  /* 0x0000000900097308 */ /* 0x000e700000000800 */
[----:B------:R-:W-:Y:S01]  /*a7b0*/  MUFU.EX2 R59, R59 ;  /* 0x0000003b003b7308 */ /* 0x000fe20000000800 */
[----:B0-----:R-:W-:-:S04]  /*a7c0*/  FMNMX.FTZ R77, R102, R77, !PT ;  /* 0x0000004d664d7209 */ /* 0x001fc80007810000 */
[C---:B------:R-:W-:Y:S01]  /*a7d0*/  FSETP.NEU.FTZ.AND P1, PT, R77.reuse, -INF , PT ;  /* 0xff8000004d00780b */ /* 0x040fe20003f3d000 */
[----:B------:R-:W-:-:S02]  /*a7e0*/  FFMA.FTZ R197, R77, R74, -8 ;  /* 0xc10000004dc57423 */ /* 0x000fc4000001004a */
[----:B------:R-:W-:Y:S01]  /*a7f0*/  MUFU.EX2 R50, R225 ;  /* 0x000000e100327308 */ /* 0x000fe20000000800 */
[----:B-1----:R-:W-:-:S02]  /*a800*/  FFMA.FTZ R6, R9, R6, R12 ;  /* 0x0000000609067223 */ /* 0x002fc4000001000c */
[----:B------:R-:W-:-:S05]  /*a810*/  FSEL R197, R197, RZ, P1 ;  /* 0x000000ffc5c57208 */ /* 0x000fca0000800000 */
[-CC-:B------:R-:W-:Y:S01]  /*a820*/  FFMA.FTZ R20, R26, R74.reuse, -R197.reuse ;  /* 0x0000004a1a147223 */ /* 0x180fe200000108c5 */
[----:B------:R-:W-:-:S01]  /*a830*/  FFMA.FTZ R26, R27, R74, -R197 ;  /* 0x0000004a1b1a7223 */ /* 0x000fc200000108c5 */
[-CC-:B------:R-:W-:Y:S01]  /*a840*/  FFMA.FTZ R27, R115, R74.reuse, -R197.reuse ;  /* 0x0000004a731b7223 */ /* 0x180fe200000108c5 */
[----:B------:R-:W-:Y:S01]  /*a850*/  FSEL R115, R77, RZ, P1 ;  /* 0x000000ff4d737208 */ /* 0x000fe20000800000 */
[-CC-:B------:R-:W-:Y:S01]  /*a860*/  FFMA.FTZ R21, R21, R74.reuse, -R197.reuse ;  /* 0x0000004a15157223 */ /* 0x180fe200000108c5 */
[----:B------:R-:W-:-:S01]  /*a870*/  FFMA.FTZ R25, R25, R74, -R197 ;  /* 0x0000004a19197223 */ /* 0x000fc200000108c5 */
        /* <DEDUP_REMOVED lines=38> */
[----:B------:R-:W-:-:S02]  /*aae0*/  FFMA.FTZ R189, R189, R74, -R197 ;  /* 0x0000004abdbd7223 */ /* 0x000fc400000108c5 */
[----:B------:R-:W3:Y:S08]  /*aaf0*/  MUFU.EX2 R27, R27 ;  /* 0x0000001b001b7308 */ /* 0x000ef00000000800 */
[----:B------:R0:W-:Y:S08]  /*ab00*/  MUFU.EX2 R8, R66 ;  /* 0x0000004200087308 */ /* 0x0001f00000000800 */
[----:B------:R-:W4:Y:S01]  /*ab10*/  MUFU.EX2 R108, R108 ;  /* 0x0000006c006c7308 */ /* 0x000f220000000800 */
[----:B0-----:R-:W-:-:S01]  /*ab20*/  FFMA.FTZ R66, R115, R5, R20 ;  /* 0x0000000573427223 */ /* 0x001fc20000010014 */
[----:B------:R-:W-:-:S03]  /*ab30*/  FADD.FTZ R5, R47, R6 ;  /* 0x000000062f057221 */ /* 0x000fc60000010000 */
[----:B------:R-:W-:Y:S01]  /*ab40*/  FADD.FTZ R66, R21, R66 ;  /* 0x0000004215427221 */ /* 0x000fe20000010000 */
[----:B------:R-:W-:-:S02]  /*ab50*/  FADD.FTZ R6, R28, R5 ;  /* 0x000000051c067221 */ /* 0x000fc40000010000 */
[----:B------:R-:W0:Y:S01]  /*ab60*/  MUFU.EX2 R31, R31 ;  /* 0x0000001f001f7308 */ /* 0x000e220000000800 */
[----:B-1----:R-:W-:-:S01]  /*ab70*/  FADD.FTZ R5, R25, R66 ;  /* 0x0000004219057221 */ /* 0x002fc20000010000 */
[----:B------:R-:W-:Y:S01]  /*ab80*/  FADD.FTZ R119, R191, R6 ;  /* 0x00000006bf777221 */ /* 0x000fe20000010000 */
[----:B------:R-:W-:-:S02]  /*ab90*/  FFMA.FTZ R66, R78, R74, -R197 ;  /* 0x0000004a4e427223 */ /* 0x000fc400000108c5 */
[----:B--2---:R-:W-:Y:S01]  /*aba0*/  FADD.FTZ R6, R26, R5 ;  /* 0x000000051a067221 */ /* 0x004fe20000010000 */
[----:B------:R-:W-:-:S02]  /*abb0*/  FADD.FTZ R70, R30, R119 ;  /* 0x000000771e467221 */ /* 0x000fc40000010000 */
[----:B------:R-:W1:Y:S01]  /*abc0*/  MUFU.EX2 R110, R110 ;  /* 0x0000006e006e7308 */ /* 0x000e620000000800 */
[----:B---3--:R-:W-:-:S01]  /*abd0*/  FADD.FTZ R5, R27, R6 ;  /* 0x000000061b057221 */ /* 0x008fc20000010000 */
[----:B------:R-:W-:-:S03]  /*abe0*/  FADD.FTZ R119, R29, R70 ;  /* 0x000000461d777221 */ /* 0x000fc60000010000 */
[----:B----4-:R-:W-:Y:S01]  /*abf0*/  FADD.FTZ R6, R108, R5 ;  /* 0x000000056c067221 */ /* 0x010fe20000010000 */
[----:B------:R-:W-:-:S02]  /*ac00*/  FADD.FTZ R70, R32, R119 ;  /* 0x0000007720467221 */ /* 0x000fc40000010000 */
[----:B------:R-:W2:Y:S01]  /*ac10*/  MUFU.EX2 R35, R35 ;  /* 0x0000002300237308 */ /* 0x000ea20000000800 */
[----:B0-----:R-:W-:-:S01]  /*ac20*/  FADD.FTZ R5, R31, R6 ;  /* 0x000000061f057221 */ /* 0x001fc20000010000 */
[----:B------:R-:W-:Y:S01]  /*ac30*/  FADD.FTZ R119, R33, R70 ;  /* 0x0000004621777221 */ /* 0x000fe20000010000 */
[----:B------:R-:W-:-:S03]  /*ac40*/  FFMA.FTZ R70, R82, R74, -R197 ;  /* 0x0000004a52467223 */ /* 0x000fc600000108c5 */
[----:B------:R-:W-:Y:S02]  /*ac50*/  FADD.FTZ R78, R34, R119 ;  /* 0x00000077224e7221 */ /* 0x000fe40000010000 */
[----:B------:R-:W0:Y:S01]  /*ac60*/  MUFU.EX2 R112, R112 ;  /* 0x0000007000707308 */ /* 0x000e220000000800 */
[----:B-1----:R-:W-:-:S01]  /*ac70*/  FADD.FTZ R6, R110, R5 ;  /* 0x000000056e067221 */ /* 0x002fc20000010000 */
[----:B------:R-:W-:-:S04]  /*ac80*/  FADD.FTZ R119, R37, R78 ;  /* 0x0000004e25777221 */ /* 0x000fc80000010000 */
[----:B------:R-:W-:Y:S02]  /*ac90*/  FADD.FTZ R78, R36, R119 ;  /* 0x00000077244e7221 */ /* 0x000fe40000010000 */
[----:B------:R-:W1:Y:S01]  /*aca0*/  MUFU.EX2 R39, R39 ;  /* 0x0000002700277308 */ /* 0x000e620000000800 */
[----:B--2---:R-:W-:-:S01]  /*acb0*/  FADD.FTZ R5, R35, R6 ;  /* 0x0000000623057221 */ /* 0x004fc20000010000 */
[----:B------:R-:W-:Y:S01]  /*acc0*/  FADD.FTZ R119, R41, R78 ;  /* 0x0000004e29777221 */ /* 0x000fe20000010000 */
[----:B------:R-:W-:-:S03]  /*acd0*/  FFMA.FTZ R78, R86, R74, -R197 ;  /* 0x0000004a564e7223 */ /* 0x000fc600000108c5 */
[----:B------:R-:W-:Y:S02]  /*ace0*/  FADD.FTZ R82, R38, R119 ;  /* 0x0000007726527221 */ /* 0x000fe40000010000 */
[----:B------:R-:W2:Y:S01]  /*acf0*/  MUFU.EX2 R42, R42 ;  /* 0x0000002a002a7308 */ /* 0x000ea20000000800 */
[----:B0-----:R-:W-:-:S01]  /*ad00*/  FADD.FTZ R6, R112, R5 ;  /* 0x0000000570067221 */ /* 0x001fc20000010000 */
[----:B------:R-:W-:-:S04]  /*ad10*/  FADD.FTZ R119, R45, R82 ;  /* 0x000000522d777221 */ /* 0x000fc80000010000 */
[----:B------:R-:W-:Y:S02]  /*ad20*/  FADD.FTZ R82, R40, R119 ;  /* 0x0000007728527221 */ /* 0x000fe40000010000 */
[----:B------:R-:W0:Y:S01]  /*ad30*/  MUFU.EX2 R43, R43 ;  /* 0x0000002b002b7308 */ /* 0x000e220000000800 */
[----:B-1----:R-:W-:-:S01]  /*ad40*/  FADD.FTZ R5, R39, R6 ;  /* 0x0000000627057221 */ /* 0x002fc20000010000 */
[----:B------:R-:W-:Y:S01]  /*ad50*/  FADD.FTZ R119, R51, R82 ;  /* 0x0000005233777221 */ /* 0x000fe20000010000 */
[----:B------:R-:W-:-:S03]  /*ad60*/  FFMA.FTZ R82, R90, R74, -R197 ;  /* 0x0000004a5a527223 */ /* 0x000fc600000108c5 */
[----:B------:R-:W-:Y:S02]  /*ad70*/  FADD.FTZ R86, R44, R119 ;  /* 0x000000772c567221 */ /* 0x000fe40000010000 */
[----:B------:R-:W1:Y:S01]  /*ad80*/  MUFU.EX2 R48, R48 ;  /* 0x0000003000307308 */ /* 0x000e620000000800 */
[----:B--2---:R-:W-:-:S01]  /*ad90*/  FADD.FTZ R6, R42, R5 ;  /* 0x000000052a067221 */ /* 0x004fc20000010000 */
[----:B------:R-:W-:-:S04]  /*ada0*/  FADD.FTZ R119, R55, R86 ;  /* 0x0000005637777221 */ /* 0x000fc80000010000 */
[----:B------:R-:W-:Y:S02]  /*adb0*/  FADD.FTZ R86, R46, R119 ;  /* 0x000000772e567221 */ /* 0x000fe40000010000 */
[----:B------:R-:W2:Y:S01]  /*adc0*/  MUFU.EX2 R49, R49 ;  /* 0x0000003100317308 */ /* 0x000ea20000000800 */
[----:B0-----:R-:W-:-:S01]  /*add0*/  FADD.FTZ R5, R43, R6 ;  /* 0x000000062b057221 */ /* 0x001fc20000010000 */
[----:B------:R-:W-:Y:S01]  /*ade0*/  FADD.FTZ R119, R59, R86 ;  /* 0x000000563b777221 */ /* 0x000fe20000010000 */
[----:B------:R-:W-:-:S03]  /*adf0*/  FFMA.FTZ R86, R94, R74, -R197 ;  /* 0x0000004a5e567223 */ /* 0x000fc600000108c5 */
[----:B------:R-:W-:Y:S02]  /*ae00*/  FADD.FTZ R90, R50, R119 ;  /* 0x00000077325a7221 */ /* 0x000fe40000010000 */
        /* <DEDUP_REMOVED lines=27> */
[----:B------:R-:W-:-:S06]  /*afc0*/  FFMA.FTZ R90, R98, R74, -R197 ;  /* 0x0000004a625a7223 */ /* 0x000fcc00000108c5 */
        /* <DEDUP_REMOVED lines=16> */
[----:B------:R-:W-:-:S06]  /*b0d0*/  FFMA.FTZ R94, R104, R74, -R197 ;  /* 0x0000004a685e7223 */ /* 0x000fcc00000108c5 */
        /* <DEDUP_REMOVED lines=31> */
[-CC-:B------:R-:W-:Y:S01]  /*b2d0*/  FFMA.FTZ R104, R111, R74.reuse, -R197.reuse ;  /* 0x0000004a6f687223 */ /* 0x180fe200000108c5 */
[----:B------:R-:W-:-:S05]  /*b2e0*/  FFMA.FTZ R111, R187, R74, -R197 ;  /* 0x0000004abb6f7223 */ /* 0x000fca00000108c5 */
        /* <DEDUP_REMOVED lines=49> */
.L_x_6428:
[----:B------:R-:W-:Y:S01]  /*b600*/  ULEA UR10, UR37, UR39, 0x3 ;  /* 0x00000027250a7291 */ /* 0x000fe2000f8e183f */
[----:B------:R-:W-:Y:S01]  /*b610*/  ISETP.GT.AND P1, PT, R3, R10, PT ;  /* 0x0000000a0300720c */ /* 0x000fe20003f24270 */
[----:B------:R-:W-:Y:S01]  /*b620*/  UMOV UR36, UR21 ;  /* 0x0000001500247c82 */ /* 0x000fe20008000000 */
[----:B------:R-:W-:Y:S01]  /*b630*/  F2FP.SATFINITE.E4M3.F32.PACK_AB_MERGE_C R70, R85, R70, RZ ;  /* 0x000000465546723e */ /* 0x000fe200048070ff */
[----:B------:R-:W-:Y:S01]  /*b640*/  UIADD3 UR10, UR10, 0x28860, URZ ;  /* 0x000288600a0a7890 */ /* 0x000fe2000fffe03f */
[----:B------:R-:W-:Y:S01]  /*b650*/  F2FP.SATFINITE.E4M3.F32.PACK_AB_MERGE_C R8, R67, R8, RZ ;  /* 0x000000084308723e */ /* 0x000fe200048070ff */
[----:B------:R-:W-:Y:S01]  /*b660*/  UMOV UR37, UR7 ;  /* 0x0000000700257c82 */ /* 0x000fe20008000000 */
[----:B------:R-:W-:Y:S01]  /*b670*/  F2FP.SATFINITE.E4M3.F32.PACK_AB_MERGE_C R102, R117, R102, RZ ;  /* 0x000000667566723e */ /* 0x000fe200048070ff */
[----:B------:R-:W-:Y:S01]  /*b680*/  UPRMT UR10, UR38, 0x654, UR10 ;  /* 0x00000654260a7896 */ /* 0x000fe2000800000a */
[----:B------:R-:W-:Y:S01]  /*b690*/  F2FP.SATFINITE.E4M3.F32.PACK_AB_MERGE_C R70, R79, R66, R70 ;  /* 0x000000424f46723e */ /* 0x000fe20004807046 */
        /* <DEDUP_REMOVED lines=114> */
[----:B------:R-:W-:Y:S01]  /*bdc0*/  IMAD.MOV.U32 R8, RZ, RZ, R77 ;  /* 0x000000ffff087224 */ /* 0x000fe200078e004d */
[----:B------:R-:W-:Y:S01]  /*bdd0*/  UMOV UR37, UR7 ;  /* 0x0000000700257c82 */ /* 0x000fe20008000000 */
[----:B------:R-:W-:Y:S01]  /*bde0*/  IMAD.MOV.U32 R9, RZ, RZ, R65 ;  /* 0x000000ffff097224 */ /* 0x000fe200078e0041 */
[----:B------:R-:W-:-:S06]  /*bdf0*/  UMOV UR36, UR21 ;  /* 0x0000001500247c82 */ /* 0x000fcc0008000000 */
.L_x_6411:
[----:B------:R-:W0:Y:S01]  /*be00*/  LDC R7, c[0x0][0x9e4] ;  /* 0x00027900ff077b82 */ /* 0x000e220000000800 */
[----:B------:R-:W-:Y:S01]  /*be10*/  ULDC UR7, c[0x0][0x9dc] ;  /* 0x0002770000077ab9 */ /* 0x000fe20000000800 */
[----:B------:R-:W-:Y:S01]  /*be20*/  LOP3.LUT R2, R2, 0xfffff7ff, RZ, 0xc0, !PT ;  /* 0xfffff7ff02027812 */ /* 0x000fe200078ec0ff */
[----:B------:R-:W-:Y:S01]  /*be30*/  VIADD R10, R214, -UR7 ;  /* 0x80000007d60a7c36 */ /* 0x000fe20008000000 */
[----:B0-----:R-:W-:-:S13]  /*be40*/  ISETP.GE.AND P1, PT, R7, 0x1, PT ;  /* 0x000000010700780c */ /* 0x001fda0003f26270 */
[----:B------:R-:W-:Y:S01]  /*be50*/  @P1 LOP3.LUT R2, R2, 0x800, RZ, 0xfc, !PT ;  /* 0x0000080002021812 */ /* 0x000fe200078efcff */
        /* <DEDUP_REMOVED lines=10> */
.L_x_6431:
[----:B------:R-:W-:-:S13]  /*bf00*/  ISETP.NE.AND P1, PT, R7, 0x1, PT ;  /* 0x000000010700780c */ /* 0x000fda0003f25270 */
[----:B------:R-:W0:Y:S02]  /*bf10*/  @P1 LDC.64 R12, c[0x0][0x9e8] ;  /* 0x00027a00ff0c1b82 */ /* 0x000e240000000a00 */
[----:B0-----:R-:W-:-:S05]  /*bf20*/  @P1 IMAD.HI.U32 R12, R214, R12, RZ ;  /* 0x0000000cd60c1227 */ /* 0x001fca00078e00ff */
[----:B------:R-:W-:-:S07]  /*bf30*/  @P1 SHF.R.U32.HI R214, RZ, R13, R12 ;  /* 0x0000000dffd61219 */ /* 0x000fce000001160c */
.L_x_6432:
[----:B------:R-:W-:-:S05]  /*bf40*/  IMAD R11, R214, R7, RZ ;  /* 0x00000007d60b7224 */ /* 0x000fca00078e02ff */
[----:B------:R-:W-:-:S07]  /*bf50*/  VIMNMX R10, R10, R11, !PT ;  /* 0x0000000b0a0a7248 */ /* 0x000fce0007fe0100 */
.L_x_6430:
[----:B------:R-:W-:-:S04]  /*bf60*/  VIADD R10, R10, 0xbf ;  /* 0x000000bf0a0a7836 */ /* 0x000fc80000000000 */
[----:B------:R-:W-:-:S05]  /*bf70*/  IMAD.HI R10, R10, 0x2aaaaaab, RZ ;  /* 0x2aaaaaab0a0a7827 */ /* 0x000fca00078e02ff */
[----:B------:R-:W-:-:S04]  /*bf80*/  SHF.R.U32.HI R11, RZ, 0x1f, R10 ;  /* 0x0000001fff0b7819 */ /* 0x000fc8000001160a */
[----:B------:R-:W-:-:S04]  /*bf90*/  LEA.HI.SX32 R11, R10, R11, 0x1b ;  /* 0x0000000b0a0b7211 */ /* 0x000fc800078fdaff */
[----:B------:R-:W-:-:S04]  /*bfa0*/  VIMNMX R12, R208, R11, !PT ;  /* 0x0000000bd00c7248 */ /* 0x000fc80007fe0100 */
[----:B------:R-:W-:-:S13]  /*bfb0*/  ISETP.GE.AND P1, PT, R3, R12, PT ;  /* 0x0000000c0300720c */ /* 0x000fda0003f26270 */
[----:B------:R-:W-:Y:S05]  /*bfc0*/  @!P1 BRA `(.L_x_6433) ;  /* 0x0000003000dc9947 */ /* 0x000fea0003800000 */
[----:B------:R-:W-:Y:S01]  /*bfd0*/  IMAD.MOV.U32 R11, RZ, RZ, R8 ;  /* 0x000000ffff0b7224 */ /* 0x000fe200078e0008 */
[----:B------:R-:W-:Y:S01]  /*bfe0*/  UMOV UR21, UR36 ;  /* 0x0000002400157c82 */ /* 0x000fe20008000000 */
[----:B------:R-:W-:Y:S01]  /*bff0*/  IMAD.MOV.U32 R10, RZ, RZ, R9 ;  /* 0x000000ffff0a7224 */ /* 0x000fe200078e0009 */
[----:B------:R-:W-:-:S06]  /*c000*/  UMOV UR7, UR37 ;  /* 0x0000002500077c82 */ /* 0x000fcc0008000000 */
.L_x_6443:
        /* <DEDUP_REMOVED lines=9> */
.L_x_6435:
[----:B------:R-:W-:Y:S01]  /*c0a0*/  ULEA UR10, UR37, UR39, 0x3 ;  /* 0x00000027250a7291 */ /* 0x000fe2000f8e183f */
[----:B------:R-:W-:-:S05]  /*c0b0*/  IMAD.U32 R8, RZ, RZ, UR36 ;  /* 0x00000024ff087e24 */ /* 0x000fca000f8e00ff */
[----:B------:R-:W-:-:S04]  /*c0c0*/  SHF.L.U32 R8, R8, 0x1f, RZ ;  /* 0x0000001f08087819 */ /* 0x000fc800000006ff */
[----:B------:R0:W1:Y:S01]  /*c0d0*/  SYNCS.PHASECHK.TRANS64.TRYWAIT P1, [UR10+0x28830], R8 ;  /* 0x02883008ff0075a7 */ /* 0x000062000802014a */
[----:B------:R-:W-:Y:S05]  /*c0e0*/  @!P0 BRA `(.L_x_6436) ;  /* 0x0000000000048947 */ /* 0x000fea0003800000 */
[----:B------:R-:W-:Y:S01]  /*c0f0*/  BPT.TRAP 0x1 ;  /* 0x000000040000795c */ /* 0x000fe20000300000 */
.L_x_6436:
[----:B-1----:R-:W-:Y:S05]  /*c100*/  @P1 BRA `(.L_x_6434) ;  /* 0x0000000000081947 */ /* 0x002fea0003800000 */
[----:B------:R-:W1:Y:S02]  /*c110*/  SYNCS.PHASECHK.TRANS64.TRYWAIT P1, [UR10+0x28830], R8 ;  /* 0x02883008ff0075a7 */ /* 0x000e64000802014a */
[----:B-1----:R-:W-:Y:S05]  /*c120*/  @!P1 BRA `(.L_x_6437) ;  /* 0x0000010800349947 */ /* 0x002fea0003800000 */
.L_x_6434:
[----:B-1----:R-:W1:Y:S01]  /*c130*/  S2R R9, SR_TID.X ;  /* 0x0000000000097919 */ /* 0x002e620000002100 */
        /* <DEDUP_REMOVED lines=10> */
[----:B-1----:R-:W-:-:S05]  /*c1e0*/  SHF.R.U32.HI R9, RZ, 0x7, R9 ;  /* 0x00000007ff097819 */ /* 0x002fca0000011609 */
[----:B0-----:R-:W-:-:S05]  /*c1f0*/  VIADD R8, R9, 0x8 ;  /* 0x0000000809087836 */ /* 0x001fca0000000000 */
        /* <DEDUP_REMOVED lines=16> */
.L_x_6439:
[----:B------:R-:W-:Y:S01]  /*c300*/  ULEA UR10, UR7, UR39, 0x3 ;  /* 0x00000027070a7291 */ /* 0x000fe2000f8e183f */
[----:B------:R-:W-:-:S05]  /*c310*/  IMAD.U32 R8, RZ, RZ, UR21 ;  /* 0x00000015ff087e24 */ /* 0x000fca000f8e00ff */
[----:B------:R-:W-:-:S04]  /*c320*/  SHF.L.U32 R8, R8, 0x1f, RZ ;  /* 0x0000001f08087819 */ /* 0x000fc800000006ff */
[----:B------:R0:W1:Y:S01]  /*c330*/  SYNCS.PHASECHK.TRANS64.TRYWAIT P1, [UR10+0x28850], R8 ;  /* 0x02885008ff0075a7 */ /* 0x000062000802014a */
[----:B------:R-:W-:Y:S05]  /*c340*/  @!P0 BRA `(.L_x_6440) ;  /* 0x0000000000048947 */ /* 0x000fea0003800000 */
[----:B------:R-:W-:Y:S01]  /*c350*/  BPT.TRAP 0x1 ;  /* 0x000000040000795c */ /* 0x000fe20000300000 */
.L_x_6440:
[----:B-1----:R-:W-:Y:S05]  /*c360*/  @P1 BRA `(.L_x_6438) ;  /* 0x0000000000081947 */ /* 0x002fea0003800000 */
[----:B------:R-:W1:Y:S02]  /*c370*/  SYNCS.PHASECHK.TRANS64.TRYWAIT P1, [UR10+0x28850], R8 ;  /* 0x02885008ff0075a7 */ /* 0x000e64000802014a */
[----:B-1----:R-:W-:Y:S05]  /*c380*/  @!P1 BRA `(.L_x_6441) ;  /* 0x0000010400b49947 */ /* 0x002fea0003800000 */
.L_x_6438:
        /* <DEDUP_REMOVED lines=25> */
[----:B------:R-:W-:Y:S01]  /*c520*/  QGMMA.64x128x32.F32.E4M3.E4M3 R120, R204, gdesc[UR8], R120, gsb0 ;  /* 0x01e00008cc787df3 */ /* 0x000fe20008000878 */
[C---:B------:R-:W-:Y:S01]  /*c530*/  FMUL.FTZ R49, R0.reuse, R54 ;  /* 0x0000003600317220 */ /* 0x040fe20000410000 */
[----:B------:R-:W0:Y:S01]  /*c540*/  MUFU.TANH R20, R20 ;  /* 0x0000001400147308 */ /* 0x000e220000002400 */
[C---:B------:R-:W-:Y:S01]  /*c550*/  FMUL.FTZ R54, R0.reuse, R59 ;  /* 0x0000003b00367220 */ /* 0x040fe20000410000 */
[----:B-1----:R-:W-:Y:S01]  /*c560*/  FMNMX.FTZ R9, R13, R10, !PT ;  /* 0x0000000a0d097209 */ /* 0x002fe20007810000 */
        /* <DEDUP_REMOVED lines=105> */
[----:B------:R-:W-:Y:S01]  /*cc00*/  FMUL.FTZ R119, R0, R119 ;  /* 0x0000007700777220 */ /* 0x000fe20000410000 */
[----:B------:R-:W-:Y:S01]  /*cc10*/  UMOV UR11, 0x80000020 ;  /* 0x80000020000b7882 */ /* 0x000fe20000000000 */
[----:B------:R-:W2:Y:S02]  /*cc20*/  S2R R214, SR_TID.X ;  /* 0x0000000000d67919 */ /* 0x000ea40000002100 */
[----:B------:R-:W3:Y:S01]  /*cc30*/  MUFU.TANH R34, R34 ;  /* 0x0000002200227308 */ /* 0x000ee20000002400 */
[----:B0-----:R-:W-:-:S07]  /*cc40*/  FMNMX.FTZ R9, R33, R8, !PT ;  /* 0x0000000821097209 */ /* 0x001fce0007810000 */
[----:B------:R-:W0:Y:S01]  /*cc50*/  MUFU.TANH R36, R36 ;  /* 0x0000002400247308 */ /* 0x000e220000002400 */
[----:B-1----:R-:W-:-:S07]  /*cc60*/  FMNMX.FTZ R74, R35, R74, !PT ;  /* 0x0000004a234a7209 */ /* 0x002fce0007810000 */
[----:B------:R-:W1:Y:S01]  /*cc70*/  MUFU.TANH R37, R37 ;  /* 0x0000002500257308 */ /* 0x000e620000002400 */
[----:B---3--:R-:W-:-:S07]  /*cc80*/  FMNMX.FTZ R8, R34, R9, !PT ;  /* 0x0000000922087209 */ /* 0x008fce0007810000 */
[----:B------:R-:W3:Y:S01]  /*cc90*/  MUFU.TANH R39, R39 ;  /* 0x0000002700277308 */ /* 0x000ee20000002400 */
[----:B0-----:R-:W-:Y:S01]  /*cca0*/  FMNMX.FTZ R74, R36, R74, !PT ;  /* 0x0000004a244a7209 */ /* 0x001fe20007810000 */
[----:B------:R-:W-:Y:S02]  /*ccb0*/  WARPGROUP.DEPBAR.LE gsb0, 0x0 ;  /* 0x00008000000079c5 */ /* 0x000fe40000010000 */
[----:B------:R-:W-:Y:S01]  /*ccc0*/  WARPGROUP.ARRIVE ;  /* 0x00000000000079c5 */ /* 0x000fe20000000000 */
[----:B--2---:R-:W-:-:S03]  /*ccd0*/  SHF.R.U32.HI R214, RZ, 0x7, R214 ;  /* 0x00000007ffd67819 */ /* 0x004fc600000116d6 */
[----:B------:R-:W0:Y:S01]  /*cce0*/  MUFU.TANH R38, R38 ;  /* 0x0000002600267308 */ /* 0x000e220000002400 */
[----:B-1----:R-:W-:Y:S01]  /*ccf0*/  FMNMX.FTZ R9, R37, R8, !PT ;  /* 0x0000000825097209 */ /* 0x002fe20007810000 */
[----:B------:R-:W-:Y:S01]  /*cd00*/  QGMMA.64x128x32.F32.E4M3.E4M3 R120, R200, gdesc[UR12], R120, gsb0 ;  /* 0x01e0000cc8787df3 */ /* 0x000fe20008000878 */
[----:B------:R-:W-:Y:S01]  /*cd10*/  UIADD3 UR14, UR10, 0x200, URZ ;  /* 0x000002000a0e7890 */ /* 0x000fe2000fffe03f */
[----:B------:R-:W-:-:S04]  /*cd20*/  UMOV UR15, 0x80000020 ;  /* 0x80000020000f7882 */ /* 0x000fc80000000000 */
        /* <DEDUP_REMOVED lines=85> */
[----:B------:R-:W-:Y:S01]  /*d280*/  UMOV UR15, 0x80000020 ;  /* 0x80000020000f7882 */ /* 0x000fe20000000000 */
[----:B------:R-:W-:-:S03]  /*d290*/  UIADD3 UR10, UR10, 0x402, URZ ;  /* 0x000004020a0a7890 */ /* 0x000fc6000fffe03f */
        /* <DEDUP_REMOVED lines=40> */
[----:B------:R-:W-:Y:S06]  /*d520*/  QGMMA.64x128x32.F32.E4M3.E4M3 R120, R188, gdesc[UR12], R120, gsb0 ;  /* 0x01e0000cbc787df3 */ /* 0x000fec0008000878 */
        /* <DEDUP_REMOVED lines=37> */
[----:B------:R-:W-:Y:S01]  /*d780*/  WARPGROUP.ARRIVE ;  /* 0x00000000000079c5 */ /* 0x000fe20000000000 */
[----:B--2---:R-:W-:-:S05]  /*d790*/  FMNMX.FTZ R8, R94, R9, !PT ;  /* 0x000000095e087209 */ /* 0x004fca0007810000 */
[----:B------:R-:W-:Y:S01]  /*d7a0*/  QGMMA.64x128x32.F32.E4M3.E4M3 R120, R184, gdesc[UR8], R120, gsb0 ;  /* 0x01e00008b8787df3 */ /* 0x000fe20008000878 */
[----:B------:R-:W1:Y:S01]  /*d7b0*/  SHFL.BFLY PT, R9, R96, 0x2, 0x1f ;  /* 0x0c401f0060097f89 */ /* 0x000e6200000e0000 */
[----:B0-----:R-:W-:-:S05]  /*d7c0*/  FMNMX.FTZ R8, R119, R8, !PT ;  /* 0x0000000877087209 */ /* 0x001fca0007810000 */
[----:B------:R-:W0:Y:S01]  /*d7d0*/  SHFL.BFLY PT, R74, R8, 0x2, 0x1f ;  /* 0x0c401f00084a7f89 */ /* 0x000e2200000e0000 */
[----:B-1----:R-:W-:-:S05]  /*d7e0*/  FMNMX.FTZ R98, R96, R9, !PT ;  /* 0x0000000960627209 */ /* 0x002fca0007810000 */
[----:B------:R-:W1:Y:S01]  /*d7f0*/  SHFL.BFLY PT, R9, R98, 0x1, 0x1f ;  /* 0x0c201f0062097f89 */ /* 0x000e6200000e0000 */
[----:B0-----:R-:W-:Y:S02]  /*d800*/  FMNMX.FTZ R100, R8, R74, !PT ;  /* 0x0000004a08647209 */ /* 0x001fe40007810000 */
[----:B------:R-:W0:Y:S03]  /*d810*/  LDC R74, c[0x0][0x988] ;  /* 0x00026200ff4a7b82 */ /* 0x000e260000000800 */
[----:B------:R-:W2:Y:S01]  /*d820*/  SHFL.BFLY PT, R102, R100, 0x1, 0x1f ;  /* 0x0c201f0064667f89 */ /* 0x000ea200000e0000 */
[----:B-1----:R-:W-:-:S05]  /*d830*/  FMNMX.FTZ R9, R98, R9, !PT ;  /* 0x0000000962097209 */ /* 0x002fca0007810000 */
[C---:B------:R-:W-:Y:S01]  /*d840*/  FADD.FTZ R10, -R9.reuse, R10 ;  /* 0x0000000a090a7221 */ /* 0x040fe20000010100 */
[----:B0-----:R-:W-:-:S03]  /*d850*/  FFMA.FTZ R205, R9, R74, -8 ;  /* 0xc100000009cd7423 */ /* 0x001fc6000001004a */
[----:B------:R-:W-:Y:S01]  /*d860*/  FMUL.FTZ R98, R10, R74 ;  /* 0x0000004a0a627220 */ /* 0x000fe20000410000 */
[----:B--2---:R-:W-:Y:S01]  /*d870*/  FMNMX.FTZ R8, R100, R102, !PT ;  /* 0x0000006664087209 */ /* 0x004fe20007810000 */
        /* <DEDUP_REMOVED lines=8> */
[-CC-:B------:R-:W-:Y:S01]  /*d900*/  FFMA.FTZ R96, R13, R74.reuse, -R205.reuse ;  /* 0x0000004a0d607223 */ /* 0x180fe200000108cd */
[----:B------:R-:W-:-:S01]  /*d910*/  FFMA.FTZ R13, R14, R74, -R205 ;  /* 0x0000004a0e0d7223 */ /* 0x000fc200000108cd */
[-C--:B------:R-:W-:Y:S01]  /*d920*/  FMUL.FTZ R10, R10, R74.reuse ;  /* 0x0000004a0a0a7220 */ /* 0x080fe20000410000 */
[----:B------:R-:W-:-:S01]  /*d930*/  FFMA.FTZ R197, R20, R74, -R117 ;  /* 0x0000004a14c57223 */ /* 0x000fc20000010875 */
[-CC-:B------:R-:W-:Y:S01]  /*d940*/  FFMA.FTZ R20, R15, R74.reuse, -R117.reuse ;  /* 0x0000004a0f147223 */ /* 0x180fe20000010875 */
        /* <DEDUP_REMOVED lines=8> */
[----:B------:R-:W0:Y:S01]  /*d9d0*/  MUFU.EX2 R96, R96 ;  /* 0x0000006000607308 */ /* 0x000e220000000800 */
[----:B------:R-:W-:-:S01]  /*d9e0*/  FFMA.FTZ R37, R41, R74, -R117 ;  /* 0x0000004a29257223 */ /* 0x000fc20000010875 */
[-C--:B------:R-:W-:Y:S01]  /*d9f0*/  FFMA.FTZ R41, R45, R74.reuse, -R117 ;  /* 0x0000004a2d297223 */ /* 0x080fe20000010875 */
[----:B------:R-:W-:-:S01]  /*da00*/  FFMA.FTZ R24, R27, R74, -R205 ;  /* 0x0000004a1b187223 */ /* 0x000fc200000108cd */
[-CC-:B------:R-:W-:Y:S01]  /*da10*/  FFMA.FTZ R45, R49, R74.reuse, -R117.reuse ;  /* 0x0000004a312d7223 */ /* 0x180fe20000010875 */
[----:B------:R-:W-:-:S01]  /*da20*/  FFMA.FTZ R30, R30, R74, -R117 ;  /* 0x0000004a1e1e7223 */ /* 0x000fc20000010875 */
[-CC-:B------:R-:W-:Y:S01]  /*da30*/  FFMA.FTZ R49, R53, R74.reuse, -R117.reuse ;  /* 0x0000004a35317223 */ /* 0x180fe20000010875 */
[----:B------:R-:W-:-:S01]  /*da40*/  FFMA.FTZ R53, R57, R74, -R117 ;  /* 0x0000004a39357223 */ /* 0x000fc20000010875 */
[----:B------:R-:W-:Y:S01]  /*da50*/  MUFU.EX2 R10, R10 ;  /* 0x0000000a000a7308 */ /* 0x000fe20000000800 */
[----:B------:R-:W-:-:S01]  /*da60*/  FFMA.FTZ R57, R61, R74, -R117 ;  /* 0x0000004a3d397223 */ /* 0x000fc20000010875 */
[-C--:B------:R-:W-:Y:S01]  /*da70*/  FFMA.FTZ R27, R28, R74.reuse, -R205 ;  /* 0x0000004a1c1b7223 */ /* 0x080fe200000108cd */
[----:B------:R-:W-:-:S01]  /*da80*/  FFMA.FTZ R61, R65, R74, -R117 ;  /* 0x0000004a413d7223 */ /* 0x000fc20000010875 */
[-CC-:B------:R-:W-:Y:S01]  /*da90*/  FFMA.FTZ R65, R69, R74.reuse, -R117.reuse ;  /* 0x0000004a45417223 */ /* 0x180fe20000010875 */
[----:B------:R-:W-:-:S01]  /*daa0*/  FFMA.FTZ R69, R73, R74, -R117 ;  /* 0x0000004a49457223 */ /* 0x000fc20000010875 */
[-C--:B------:R-:W-:Y:S01]  /*dab0*/  FFMA.FTZ R28, R31, R74.reuse, -R205 ;  /* 0x0000004a1f1c7223 */ /* 0x080fe200000108cd */
        /* <DEDUP_REMOVED lines=15> */
[-C--:B------:R-:W-:Y:S01]  /*dbb0*/  FFMA.FTZ R44, R47, R74.reuse, -R205 ;  /* 0x0000004a2f2c7223 */ /* 0x080fe200000108cd */
[----:B------:R-:W-:-:S01]  /*dbc0*/  FFMA.FTZ R50, R50, R74, -R117 ;  /* 0x0000004a32327223 */ /* 0x000fc20000010875 */
[----:B------:R-:W2:Y:S01]  /*dbd0*/  MUFU.EX2 R20, R20 ;  /* 0x0000001400147308 */ /* 0x000ea20000000800 */
[----:B-1----:R-:W-:-:S01]  /*dbe0*/  FFMA.FTZ R5, R10, R5, R197 ;  /* 0x000000050a057223 */ /* 0x002fc200000100c5 */
[-CC-:B------:R-:W-:Y:S01]  /*dbf0*/  FFMA.FTZ R47, R48, R74.reuse, -R205.reuse ;  /* 0x0000004a302f7223 */ /* 0x180fe200000108cd */
[----:B------:R-:W-:-:S01]  /*dc00*/  FFMA.FTZ R48, R51, R74, -R205 ;  /* 0x0000004a33307223 */ /* 0x000fc200000108cd */
[-C--:B------:R-:W-:Y:S01]  /*dc10*/  FFMA.FTZ R54, R54, R74.reuse, -R117 ;  /* 0x0000004a36367223 */ /* 0x080fe20000010875 */
[----:B------:R-:W-:-:S01]  /*dc20*/  FFMA.FTZ R51, R52, R74, -R205 ;  /* 0x0000004a34337223 */ /* 0x000fc200000108cd */
[-C--:B------:R-:W-:Y:S01]  /*dc30*/  FFMA.FTZ R52, R55, R74.reuse, -R205 ;  /* 0x0000004a37347223 */ /* 0x080fe200000108cd */
[----:B------:R-:W-:-:S01]  /*dc40*/  FFMA.FTZ R58, R58, R74, -R117 ;  /* 0x0000004a3a3a7223 */ /* 0x000fc20000010875 */
[----:B------:R-:W1:Y:S01]  /*dc50*/  MUFU.EX2 R15, R15 ;  /* 0x0000000f000f7308 */ /* 0x000e620000000800 */
[----:B0-----:R-:W-:-:S01]  /*dc60*/  FADD.FTZ R73, R13, R6 ;  /* 0x000000060d497221 */ /* 0x001fc20000010000 */
[-CC-:B------:R-:W-:Y:S01]  /*dc70*/  FFMA.FTZ R55, R56, R74.reuse, -R205.reuse ;  /* 0x0000004a38377223 */ /* 0x180fe200000108cd */
[----:B------:R-:W-:-:S01]  /*dc80*/  FFMA.FTZ R56, R59, R74, -R205 ;  /* 0x0000004a3b387223 */ /* 0x000fc200000108cd */
[-C--:B------:R-:W-:Y:S01]  /*dc90*/  FFMA.FTZ R62, R62, R74.reuse, -R117 ;  /* 0x0000004a3e3e7223 */ /* 0x080fe20000010875 */
[----:B------:R-:W-:-:S01]  /*dca0*/  FFMA.FTZ R59, R60, R74, -R205 ;  /* 0x0000004a3c3b7223 */ /* 0x000fc200000108cd */
[-C--:B------:R-:W-:Y:S01]  /*dcb0*/  FFMA.FTZ R60, R63, R74.reuse, -R205 ;  /* 0x0000004a3f3c7223 */ /* 0x080fe200000108cd */
[----:B------:R-:W-:-:S01]  /*dcc0*/  FFMA.FTZ R66, R66, R74, -R117 ;  /* 0x0000004a42427223 */ /* 0x000fc20000010875 */
[----:B------:R-:W0:Y:S01]  /*dcd0*/  MUFU.EX2 R14, R14 ;  /* 0x0000000e000e7308 */ /* 0x000e220000000800 */
[----:B--2---:R-:W-:-:S01]  /*dce0*/  FADD.FTZ R6, R20, R5 ;  /* 0x0000000514067221 */ /* 0x004fc20000010000 */
[-CC-:B------:R-:W-:Y:S01]  /*dcf0*/  FFMA.FTZ R63, R64, R74.reuse, -R205.reuse ;  /* 0x0000004a403f7223 */ /* 0x180fe200000108cd */
[----:B------:R-:W-:-:S01]  /*dd00*/  FFMA.FTZ R64, R67, R74, -R205 ;  /* 0x0000004a43407223 */ /* 0x000fc200000108cd */
[-C--:B------:R-:W-:Y:S01]  /*dd10*/  FFMA.FTZ R70, R70, R74.reuse, -R117 ;  /* 0x0000004a46467223 */ /* 0x080fe20000010875 */
        /* <DEDUP_REMOVED lines=13> */
[-C--:B------:R-:W-:Y:S01]  /*ddf0*/  FFMA.FTZ R73, R81, R74.reuse, -R117 ;  /* 0x0000004a51497223 */ /* 0x080fe20000010875 */
[----:B------:R-:W-:-:S01]  /*de00*/  FFMA.FTZ R89, R231, R74, -R205 ;  /* 0x0000004ae7597223 */ /* 0x000fc200000108cd */
[-CC-:B------:R-:W-:Y:S01]  /*de10*/  FFMA.FTZ R102, R93, R74.reuse, -R205.reuse ;  /* 0x0000004a5d667223 */ /* 0x180fe200000108cd */
[----:B------:R-:W-:-:S01]  /*de20*/  FFMA.FTZ R93, R235, R74, -R205 ;  /* 0x0000004aeb5d7223 */ /* 0x000fc200000108cd */
[-C--:B------:R-:W-:Y:S01]  /*de30*/  FFMA.FTZ R76, R76, R74.reuse, -R205 ;  /* 0x0000004a4c4c7223 */ /* 0x080fe200000108cd */
[----:B------:R-:W-:-:S01]  /*de40*/  FFMA.FTZ R78, R78, R74, -R117 ;  /* 0x0000004a4e4e7223 */ /* 0x000fc20000010875 */
[----:B------:R-:W0:Y:S01]  /*de50*/  MUFU.EX2 R25, R25 ;  /* 0x0000001900197308 */ /* 0x000e220000000800 */
        /* <DEDUP_REMOVED lines=9> */
[----:B------:R-:W-:Y:S01]  /*def0*/  FFMA.FTZ R92, R92, R74, -R205 ;  /* 0x0000004a5c5c7223 */ /* 0x000fe200000108cd */
[----:B------:R-:W-:-:S02]  /*df00*/  WARPGROUP.DEPBAR.LE gsb0, 0x0 ;  /* 0x00008000000079c5 */ /* 0x000fc40000010000 */
        /* <DEDUP_REMOVED lines=9> */
[----:B------:R-:W-:-:S06]  /*dfa0*/  FFMA.FTZ R108, R83, R74, -R117 ;  /* 0x0000004a536c7223 */ /* 0x000fcc0000010875 */
[----:B------:R-:W0:Y:S01]  /*dfb0*/  MUFU.EX2 R34, R34 ;  /* 0x0000002200227308 */ /* 0x000e220000000800 */
[----:B--2---:R-:W-:-:S07]  /*dfc0*/  FADD.FTZ R5, R29, R6 ;  /* 0x000000061d057221 */ /* 0x004fce0000010000 */
[----:B------:R-:W2:Y:S01]  /*dfd0*/  MUFU.EX2 R31, R31 ;  /* 0x0000001f001f7308 */ /* 0x000ea20000000800 */
[----:B-1----:R-:W-:-:S01]  /*dfe0*/  FADD.FTZ R110, R28, R75 ;  /* 0x0000004b1c6e7221 */ /* 0x002fc20000010000 */
[----:B------:R-:W-:-:S06]  /*dff0*/  FFMA.FTZ R75, R225, R74, -R117 ;  /* 0x0000004ae14b7223 */ /* 0x000fcc0000010875 */
        /* <DEDUP_REMOVED lines=16> */
[----:B--2---:R-:W-:-:S01]  /*e100*/  FADD.FTZ R112, R36, R81 ;  /* 0x0000005124707221 */ /* 0x004fc20000010000 */
[----:B------:R-:W-:-:S06]  /*e110*/  FFMA.FTZ R81, R229, R74, -R117 ;  /* 0x0000004ae5517223 */ /* 0x000fcc0000010875 */
        /* <DEDUP_REMOVED lines=93> */
[----:B------:R-:W-:Y:S01]  /*e6f0*/  FFMA.FTZ R99, R111, R74, -R117 ;  /* 0x0000004a6f637223 */ /* 0x000fe20000010875 */
[----:B------:R-:W-:Y:S02]  /*e700*/  IADD3 R111, -R214, 0xb, RZ ;  /* 0x0000000bd66f7810 */ /* 0x000fe40007ffe1ff */
[----:B------:R-:W1:Y:S03]  /*e710*/  S2R R214, SR_TID.X ;  /* 0x0000000000d67919 */ /* 0x000e660000002100 */
[----:B------:R-:W3:Y:S01]  /*e720*/  MUFU.EX2 R100, R100 ;  /* 0x0000006400647308 */ /* 0x000ee20000000800 */
[----:B0-----:R-:W-:-:S07]  /*e730*/  FADD.FTZ R6, R98, R5 ;  /* 0x0000000562067221 */ /* 0x001fce0000010000 */
[----:B------:R-:W0:Y:S01]  /*e740*/  MUFU.EX2 R89, R89 ;  /* 0x0000005900597308 */ /* 0x000e220000000800 */
[----:B--2---:R-:W-:-:S07]  /*e750*/  FADD.FTZ R5, R85, R6 ;  /* 0x0000000655057221 */ /* 0x004fce0000010000 */
[----:B------:R-:W2:Y:S01]  /*e760*/  MUFU.EX2 R83, R83 ;  /* 0x0000005300537308 */ /* 0x000ea20000000800 */
[----:B---3--:R-:W-:-:S07]  /*e770*/  FADD.FTZ R6, R100, R5 ;  /* 0x0000000564067221 */ /* 0x008fce0000010000 */
[----:B------:R-:W3:Y:S01]  /*e780*/  MUFU.EX2 R102, R102 ;  /* 0x0000006600667308 */ /* 0x000ee20000000800 */
[----:B0-----:R-:W-:-:S01]  /*e790*/  FADD.FTZ R5, R89, R6 ;  /* 0x0000000659057221 */ /* 0x001fc20000010000 */
[----:B-1----:R-:W-:-:S06]  /*e7a0*/  LOP3.LUT P1, RZ, R214, 0x7f, RZ, 0xc0, !PT ;  /* 0x0000007fd6ff7812 */ /* 0x002fcc000782c0ff */
        /* <DEDUP_REMOVED lines=14> */
[-CC-:B------:R-:W-:Y:S01]  /*e890*/  FFMA.FTZ R103, R115, R74.reuse, -R117.reuse ;  /* 0x0000004a73677223 */ /* 0x180fe20000010875 */
[----:B------:R-:W-:Y:S02]  /*e8a0*/  IMAD.U32 R115, RZ, RZ, UR37 ;  /* 0x00000025ff737e24 */ /* 0x000fe4000f8e00ff */
[----:B------:R-:W-:-:S03]  /*e8b0*/  FFMA.FTZ R117, R119, R74, -R117 ;  /* 0x0000004a77757223 */ /* 0x000fc60000010875 */
[----:B------:R-:W1:Y:S01]  /*e8c0*/  MUFU.EX2 R97, R97 ;  /* 0x0000006100617308 */ /* 0x000e620000000800 */
[----:B--2---:R-:W-:-:S01]  /*e8d0*/  FADD.FTZ R6, R76, R5 ;  /* 0x000000054c067221 */ /* 0x004fc20000010000 */
[----:B------:R-:W-:-:S06]  /*e8e0*/  @!P1 LEA R115, R115, UR39, 0x3 ;  /* 0x0000002773739c11 */ /* 0x000fcc000f8e18ff */
        /* <DEDUP_REMOVED lines=8> */
[----:B------:R-:W-:-:S05]  /*e970*/  @!P1 VIADD R5, R115, 0x28840 ;  /* 0x0002884073059836 */ /* 0x000fca0000000000 */
[----:B------:R-:W-:Y:S01]  /*e980*/  @!P1 PRMT R5, RZ, 0x654, R5 ;  /* 0x00000654ff059816 */ /* 0x000fe20000000005 */
[----:B------:R-:W0:Y:S01]  /*e990*/  MUFU.EX2 R95, R95 ;  /* 0x0000005f005f7308 */ /* 0x000e220000000800 */
[----:B-1----:R-:W-:-:S01]  /*e9a0*/  FADD.FTZ R118, R82, R107 ;  /* 0x0000006b52767221 */ /* 0x002fc20000010000 */
[----:B------:R0:W-:Y:S06]  /*e9b0*/  BAR.ARV R111, 0x100 ;  /* 0x0004006f0000751d */ /* 0x0001ec0000002000 */
[----:B------:R-:W1:Y:S01]  /*e9c0*/  MUFU.EX2 R84, R84 ;  /* 0x0000005400547308 */ /* 0x000e620000000800 */
[----:B--2---:R-:W-:-:S01]  /*e9d0*/  FADD.FTZ R107, R101, R6 ;  /* 0x00000006656b7221 */ /* 0x004fc20000010000 */
[----:B------:R2:W-:Y:S06]  /*e9e0*/  @!P1 SYNCS.ARRIVE.TRANS64.RED.A1T0 RZ, [R5+URZ], RZ ;  /* 0x000000ff05ff99a7 */ /* 0x0005ec000810043f */
[----:B------:R-:W3:Y:S01]  /*e9f0*/  MUFU.EX2 R86, R86 ;  /* 0x0000005600567308 */ /* 0x000ee20000000800 */
[----:B0-----:R-:W-:-:S07]  /*ea00*/  FADD.FTZ R111, R95, R118 ;  /* 0x000000765f6f7221 */ /* 0x001fce0000010000 */
[----:B------:R-:W2:Y:S01]  /*ea10*/  MUFU.EX2 R105, R105 ;  /* 0x0000006900697308 */ /* 0x000ea20000000800 */
[----:B-1----:R-:W-:-:S07]  /*ea20*/  FADD.FTZ R6, R84, R107 ;  /* 0x0000006b54067221 */ /* 0x002fce0000010000 */
[----:B------:R-:W0:Y:S01]  /*ea30*/  MUFU.EX2 R99, R99 ;  /* 0x0000006300637308 */ /* 0x000e220000000800 */
[----:B---3--:R-:W-:-:S07]  /*ea40*/  FADD.FTZ R118, R86, R111 ;  /* 0x0000006f56767221 */ /* 0x008fce0000010000 */
[----:B------:R-:W1:Y:S01]  /*ea50*/  MUFU.EX2 R88, R88 ;  /* 0x0000005800587308 */ /* 0x000e620000000800 */
[----:B--2---:R-:W-:-:S07]  /*ea60*/  FADD.FTZ R5, R105, R6 ;  /* 0x0000000669057221 */ /* 0x004fce0000010000 */
[----:B------:R-:W-:Y:S01]  /*ea70*/  MUFU.EX2 R90, R90 ;  /* 0x0000005a005a7308 */ /* 0x000fe20000000800 */
[----:B0-----:R-:W-:-:S07]  /*ea80*/  FADD.FTZ R107, R99, R118 ;  /* 0x00000076636b7221 */ /* 0x001fce0000010000 */
[----:B------:R-:W0:Y:S01]  /*ea90*/  MUFU.EX2 R109, R109 ;  /* 0x0000006d006d7308 */ /* 0x000e220000000800 */
[----:B-1----:R-:W-:-:S07]  /*eaa0*/  FADD.FTZ R6, R88, R5 ;  /* 0x0000000558067221 */ /* 0x002fce0000010000 */
[----:B------:R-:W-:Y:S08]  /*eab0*/  MUFU.EX2 R103, R103 ;  /* 0x0000006700677308 */ /* 0x000ff00000000800 */
[----:B------:R-:W1:Y:S01]  /*eac0*/  MUFU.EX2 R92, R92 ;  /* 0x0000005c005c7308 */ /* 0x000e620000000800 */
[----:B0-----:R-:W-:-:S07]  /*ead0*/  FADD.FTZ R5, R109, R6 ;  /* 0x000000066d057221 */ /* 0x001fce0000010000 */
[----:B------:R0:W2:Y:S08]  /*eae0*/  MUFU.EX2 R115, R94 ;  /* 0x0000005e00737308 */ /* 0x0000b00000000800 */
[----:B------:R-:W3:Y:S01]  /*eaf0*/  MUFU.EX2 R113, R113 ;  /* 0x0000007100717308 */ /* 0x000ee20000000800 */
[----:B0-----:R-:W-:-:S01]  /*eb00*/  FADD.FTZ R94, R90, R107 ;  /* 0x0000006b5a5e7221 */ /* 0x001fc20000010000 */
[----:B-1----:R-:W-:-:S03]  /*eb10*/  FADD.FTZ R6, R92, R5 ;  /* 0x000000055c067221 */ /* 0x002fc60000010000 */
[----:B------:R-:W-:-:S03]  /*eb20*/  FADD.FTZ R94, R103, R94 ;  /* 0x0000005e675e7221 */ /* 0x000fc60000010000 */
[----:B------:R-:W0:Y:S01]  /*eb30*/  MUFU.EX2 R117, R117 ;  /* 0x0000007500757308 */ /* 0x000e220000000800 */
[----:B--2---:R-:W-:-:S01]  /*eb40*/  FADD.FTZ R94, R115, R94 ;  /* 0x0000005e735e7221 */ /* 0x004fc20000010000 */
[----:B---3--:R-:W-:-:S03]  /*eb50*/  FADD.FTZ R6, R113, R6 ;  /* 0x0000000671067221 */ /* 0x008fc60000010000 */
[----:B0-----:R-:W-:Y:S01]  /*eb60*/  FADD.FTZ R5, R117, R94 ;  /* 0x0000005e75057221 */ /* 0x001fe20000010000 */
[----:B------:R-:W-:Y:S06]  /*eb70*/  @!P0 BRA `(.L_x_6442) ;  /* 0x0000000000048947 */ /* 0x000fec0003800000 */
[----:B------:R-:W-:Y:S01]  /*eb80*/  BPT.TRAP 0x1 ;  /* 0x000000040000795c */ /* 0x000fe20000300000 */
.L_x_6442:
[----:B------:R-:W-:Y:S01]  /*eb90*/  ULEA UR7, UR7, UR39, 0x3 ;  /* 0x0000002707077291 */ /* 0x000fe2000f8e183f */
[----:B------:R-:W-:Y:S01]  /*eba0*/  ISETP.GT.AND P1, PT, R3, R12, PT ;  /* 0x0000000c0300720c */ /* 0x000fe20003f24270 */
[----:B------:R-:W-:Y:S01]  /*ebb0*/  UMOV UR21, UR36 ;  /* 0x0000002400157c82 */ /* 0x000fe20008000000 */
[----:B------:R-:W-:Y:S01]  /*ebc0*/  F2FP.SATFINITE.E4M3.F32.PACK_AB_MERGE_C R14, R21, R14, RZ ;  /* 0x0000000e150e723e */ /* 0x000fe200048070ff */
[----:B------:R-:W-:Y:S01]  /*ebd0*/  UIADD3 UR7, UR7, 0x28860, URZ ;  /* 0x0002886007077890 */ /* 0x000fe2000fffe03f */
[----:B------:R-:W-:Y:S01]  /*ebe0*/  F2FP.SATFINITE.E4M3.F32.PACK_AB_MERGE_C R15, R26, R15, RZ ;  /* 0x0000000f1a0f723e */ /* 0x000fe200048070ff */
[----:B------:R-:W-:Y:S01]  /*ebf0*/  FMUL.FTZ R120, R120, R11 ;  /* 0x0000000b78787220 */ /* 0x000fe20000410000 */
        /* <DEDUP_REMOVED lines=116> */
.L_x_6433:
[----:B------:R-:W-:-:S13]  /*f340*/  ISETP.GE.AND P1, PT, R3, R208, PT ;  /* 0x000000d00300720c */ /* 0x000fda0003f26270 */
[----:B------:R-:W-:Y:S05]  /*f350*/  @!P1 BRA `(.L_x_6444) ;  /* 0x0000005400489947 */ /* 0x000fea0003800000 */
[----:B------:R-:W-:Y:S01]  /*f360*/  IMAD.IADD R13, R18, 0x1, -R19 ;  /* 0x00000001120d7824 */ /* 0x000fe200078e0a13 */
[----:B------:R-:W-:Y:S01]  /*f370*/  UMOV UR21, UR36 ;  /* 0x0000002400157c82 */ /* 0x000fe20008000000 */
[----:B------:R-:W-:Y:S01]  /*f380*/  IMAD.MOV.U32 R12, RZ, RZ, R8 ;  /* 0x000000ffff0c7224 */ /* 0x000fe200078e0008 */
[----:B------:R-:W-:Y:S01]  /*f390*/  ULDC UR23, c[0x0][0x9e4] ;  /* 0x0002790000177ab9 */ /* 0x000fe20000000800 */
[----:B------:R-:W-:Y:S01]  /*f3a0*/  IMAD.MOV.U32 R10, RZ, RZ, R9 ;  /* 0x000000ffff0a7224 */ /* 0x000fe200078e0009 */
[C-C-:B------:R-:W-:Y:S01]  /*f3b0*/  IADD3 R15, R13.reuse, 0x8, R4.reuse ;  /* 0x000000080d0f7810 */ /* 0x140fe20007ffe004 */
[----:B------:R-:W-:Y:S01]  /*f3c0*/  IMAD.IADD R13, R13, 0x1, R4 ;  /* 0x000000010d0d7824 */ /* 0x000fe200078e0204 */
[----:B------:R-:W-:Y:S02]  /*f3d0*/  ULDC UR22, c[0x0][0x9e0] ;  /* 0x0002780000167ab9 */ /* 0x000fe40000000800 */
[----:B------:R-:W-:-:S07]  /*f3e0*/  LOP3.LUT R11, RZ, R15, RZ, 0x33, !PT ;  /* 0x0000000fff0b7212 */ /* 0x000fce00078e33ff */
.L_x_6462:
[----:B------:R-:W-:Y:S01]  /*f3f0*/  ISETP.NE.AND P2, PT, RZ, UR40, PT ;  /* 0x00000028ff007c0c */ /* 0x000fe2000bf45270 */
[----:B------:R-:W-:-:S04]  /*f400*/  UISETP.NE.AND UP0, UPT, UR37, 0x1, UPT ;  /* 0x000000012500788c */ /* 0x000fc8000bf05270 */
[----:B------:R-:W-:-:S04]  /*f410*/  USEL UR36, URZ, 0x1, UP0 ;  /* 0x000000013f247887 */ /* 0x000fc80008000000 */
[----:B------:R-:W-:-:S04]  /*f420*/  ULOP3.LUT UR36, UR21, UR36, URZ, 0x3c, !UPT ;  /* 0x0000002415247292 */ /* 0x000fc8000f8e3c3f */
[----:B------:R-:W-:Y:S08]  /*f430*/  @P2 BRA `(.L_x_6445) ;  /* 0x0000000000382947 */ /* 0x000ff00003800000 */
[----:B------:R-:W-:Y:S05]  /*f440*/  @!P0 BRA `(.L_x_6446) ;  /* 0x0000000000048947 */ /* 0x000fea0003800000 */
[----:B------:R-:W-:Y:S01]  /*f450*/  BPT.TRAP 0x1 ;  /* 0x000000040000795c */ /* 0x000fe20000300000 */
.L_x_6446:
        /* <DEDUP_REMOVED lines=9> */
.L_x_6447:
[----:B-1----:R-:W-:Y:S05]  /*f4f0*/  @P1 BRA `(.L_x_6445) ;  /* 0x0000000000081947 */ /* 0x002fea0003800000 */
[----:B------:R-:W1:Y:S02]  /*f500*/  SYNCS.PHASECHK.TRANS64.TRYWAIT P1, [UR7+0x28830], R8 ;  /* 0x02883008ff0075a7 */ /* 0x000e640008020147 */
[----:B-1----:R-:W-:Y:S05]  /*f510*/  @!P1 BRA `(.L_x_6448) ;  /* 0x000000d400689947 */ /* 0x002fea0003800000 */
.L_x_6445:
[----:B-1----:R-:W1:Y:S01]  /*f520*/  S2R R9, SR_TID.X ;  /* 0x0000000000097919 */ /* 0x002e620000002100 */
[----:B------:R-:W-:Y:S01]  /*f530*/  UIADD3 UR7, UR37, 0x1, URZ ;  /* 0x0000000125077890 */ /* 0x000fe2000fffe03f */
[----:B------:R-:W-:Y:S01]  /*f540*/  UMOV UR11, 0x40000040 ;  /* 0x40000040000b7882 */ /* 0x000fe20000000000 */
[----:B------:R-:W-:Y:S02]  /*f550*/  UMOV UR15, 0x40000040 ;  /* 0x40000040000f7882 */ /* 0x000fe40000000000 */
[----:B------:R-:W-:Y:S01]  /*f560*/  UISETP.NE.AND UP0, UPT, UR7, 0x2, UPT ;  /* 0x000000020700788c */ /* 0x000fe2000bf05270 */
[----:B------:R-:W-:Y:S01]  /*f570*/  UMOV UR19, 0x40000040 ;  /* 0x4000004000137882 */ /* 0x000fe20000000000 */
[----:B------:R-:W-:Y:S02]  /*f580*/  UMOV UR24, UR4 ;  /* 0x0000000400187c82 */ /* 0x000fe40008000000 */
[----:B------:R-:W-:Y:S01]  /*f590*/  USEL UR7, UR7, URZ, UP0 ;  /* 0x0000003f07077287 */ /* 0x000fe20008000000 */
[----:B------:R-:W-:Y:S01]  /*f5a0*/  UMOV UR25, UR5 ;  /* 0x0000000500197c82 */ /* 0x000fe20008000000 */
[----:B------:R-:W-:-:S02]  /*f5b0*/  UMOV UR27, 0x40000040 ;  /* 0x40000040001b7882 */ /* 0x000fc40000000000 */
[----:B------:R-:W-:-:S04]  /*f5c0*/  UIMAD UR10, UR7, 0x600, UR20 ;  /* 0x00000600070a78a4 */ /* 0x000fc8000f8e0214 */
[----:B------:R-:W-:Y:S02]  /*f5d0*/  UIADD3 UR14, UR10, 0x2, URZ ;  /* 0x000000020a0e7890 */ /* 0x000fe4000fffe03f */
[----:B------:R-:W-:Y:S02]  /*f5e0*/  UIADD3 UR18, UR10, 0x4, URZ ;  /* 0x000000040a127890 */ /* 0x000fe4000fffe03f */
[----:B------:R-:W-:Y:S01]  /*f5f0*/  UIADD3 UR26, UR10, 0x6, URZ ;  /* 0x000000060a1a7890 */ /* 0x000fe2000fffe03f */
        /* <DEDUP_REMOVED lines=18> */
.L_x_6450:
[----:B------:R-:W-:Y:S01]  /*f720*/  ULEA UR10, UR37, UR39, 0x3 ;  /* 0x00000027250a7291 */ /* 0x000fe2000f8e183f */
[----:B------:R-:W-:-:S05]  /*f730*/  IMAD.U32 R8, RZ, RZ, UR21 ;  /* 0x00000015ff087e24 */ /* 0x000fca000f8e00ff */
[----:B------:R-:W-:-:S04]  /*f740*/  SHF.L.U32 R8, R8, 0x1f, RZ ;  /* 0x0000001f08087819 */ /* 0x000fc800000006ff */
[----:B------:R0:W1:Y:S01]  /*f750*/  SYNCS.PHASECHK.TRANS64.TRYWAIT P1, [UR10+0x28850], R8 ;  /* 0x02885008ff0075a7 */ /* 0x000062000802014a */
[----:B------:R-:W-:Y:S05]  /*f760*/  @!P0 BRA `(.L_x_6451) ;  /* 0x0000000000048947 */ /* 0x000fea0003800000 */
[----:B------:R-:W-:Y:S01]  /*f770*/  BPT.TRAP 0x1 ;  /* 0x000000040000795c */ /* 0x000fe20000300000 */
.L_x_6451:
[----:B-1----:R-:W-:Y:S05]  /*f780*/  @P1 BRA `(.L_x_6449) ;  /* 0x0000000000081947 */ /* 0x002fea0003800000 */
[----:B------:R-:W1:Y:S02]  /*f790*/  SYNCS.PHASECHK.TRANS64.TRYWAIT P1, [UR10+0x28850], R8 ;  /* 0x02885008ff0075a7 */ /* 0x000e64000802014a */
[----:B-1----:R-:W-:Y:S05]  /*f7a0*/  @!P1 BRA `(.L_x_6452) ;  /* 0x000000d000dc9947 */ /* 0x002fea0003800000 */
.L_x_6449:
        /* <DEDUP_REMOVED lines=30> */
[C---:B01----:R-:W-:Y:S01]  /*f990*/  FMUL.FTZ R8, R0.reuse, R24 ;  /* 0x0000001800087220 */ /* 0x043fe20000410000 */
        /* <DEDUP_REMOVED lines=70> */
[----:B------:R-:W-:Y:S01]  /*fe00*/  IMAD R117, R3, -0xc0, RZ ;  /* 0xffffff4003757824 */ /* 0x000fe200078e02ff */
[----:B------:R-:W-:Y:S01]  /*fe10*/  IADD3 R45, -R209, 0xb, RZ ;  /* 0x0000000bd12d7810 */ /* 0x000fe20007ffe1ff */
        /* <DEDUP_REMOVED lines=9> */
[C---:B------:R-:W-:Y:S01]  /*feb0*/  FMUL.FTZ R110, R0.reuse, R114 ;  /* 0x00000072006e7220 */ /* 0x040fe20000410000 */
[----:B------:R-:W-:Y:S01]  /*fec0*/  FMUL.FTZ R111, R0, R118 ;  /* 0x00000076006f7220 */ /* 0x000fe20000410000 */
[----:B------:R-:W-:Y:S01]  /*fed0*/  IADD3 R114, R117, 0x1, R18 ;  /* 0x0000000175727810 */ /* 0x000fe20007ffe012 */
[----:B------:R-:W0:Y:S04]  /*fee0*/  MUFU.TANH R8, R8 ;  /* 0x0000000800087308 */ /* 0x000e280000002400 */
[----:B------:R-:W-:-:S04]  /*fef0*/  IMAD.IADD R114, R114, 0x1, -R19 ;  /* 0x0000000172727824 */ /* 0x000fc800078e0a13 */
[----:B------:R-:W1:Y:S01]  /*ff00*/  MUFU.TANH R9, R9 ;  /* 0x0000000900097308 */ /* 0x000e620000002400 */
[----:B------:R-:W-:-:S07]  /*ff10*/  IMAD R114, R17, -0x2, R114 ;  /* 0xfffffffe11727824 */ /* 0x000fce00078e0272 */
[----:B------:R-:W2:Y:S08]  /*ff20*/  MUFU.TANH R14, R14 ;  /* 0x0000000e000e7308 */ /* 0x000eb00000002400 */
[----:B------:R-:W3:Y:S08]  /*ff30*/  MUFU.TANH R20, R20 ;  /* 0x0000001400147308 */ /* 0x000ef00000002400 */
[----:B------:R-:W4:Y:S08]  /*ff40*/  MUFU.TANH R21, R21 ;  /* 0x0000001500157308 */ /* 0x000f300000002400 */
        /* <DEDUP_REMOVED lines=114> */
[----:B------:R0:W-:Y:S06]  /*10670*/  BAR.ARV R45, 0x100 ;  /* 0x0004002d0000751d */ /* 0x0001ec0000002000 */
[----:B------:R0:W-:Y:S01]  /*10680*/  @!P1 SYNCS.ARRIVE.TRANS64.RED.A1T0 RZ, [R44+URZ], RZ ;  /* 0x000000ff2cff99a7 */ /* 0x0001e2000810043f */
[----:B------:R-:W-:Y:S01]  /*10690*/  ISETP.GE.AND P1, PT, R7, 0x1, PT ;  /* 0x000000010700780c */ /* 0x000fe20003f26270 */
[----:B------:R-:W0:Y:S01]  /*106a0*/  MUFU.TANH R184, R184 ;  /* 0x000000b800b87308 */ /* 0x000e220000002400 */
[----:B------:R-:W-:-:S02]  /*106b0*/  VIADD R187, R114, UR22 ;  /* 0x0000001672bb7c36 */ /* 0x000fc40008000000 */
[----:B------:R-:W-:Y:S02]  /*106c0*/  VIADD R185, R114, UR6 ;  /* 0x0000000672b97c36 */ /* 0x000fe40008000000 */
[----:B------:R-:W-:Y:S02]  /*106d0*/  IMAD R114, R17, -0x2, R117 ;  /* 0xfffffffe11727824 */ /* 0x000fe400078e0275 */
[C---:B------:R-:W-:Y:S01]  /*106e0*/  IMAD.IADD R119, R4.reuse, 0x1, R187 ;  /* 0x0000000104777824 */ /* 0x040fe200078e02bb */
[----:B------:R-:W0:Y:S01]  /*106f0*/  MUFU.TANH R113, R113 ;  /* 0x0000007100717308 */ /* 0x000e220000002400 */
[----:B------:R-:W-:-:S03]  /*10700*/  IMAD.IADD R118, R4, 0x1, R185 ;  /* 0x0000000104767824 */ /* 0x000fc600078e02b9 */
[----:B-1234-:R-:W-:Y:S05]  /*10710*/  @!P1 BRA `(.L_x_6453) ;  /* 0x0000000000589947 */ /* 0x01efea0003800000 */
[----:B------:R-:W-:Y:S01]  /*10720*/  ISETP.GT.AND P1, PT, R13, -0x1, PT ;  /* 0xffffffff0d00780c */ /* 0x000fe20003f24270 */
[----:B------:R-:W-:-:S12]  /*10730*/  BSSY B0, `(.L_x_6454) ;  /* 0x0000011000007945 */ /* 0x000fd80003800000 */
[----:B------:R-:W-:Y:S05]  /*10740*/  @P1 BRA `(.L_x_6455) ;  /* 0x0000000000241947 */ /* 0x000fea0003800000 */
[----:B------:R-:W-:Y:S01]  /*10750*/  IMAD.U32 R188, RZ, RZ, UR23 ;  /* 0x00000017ffbc7e24 */ /* 0x000fe2000f8e00ff */
[----:B------:R-:W-:-:S04]  /*10760*/  IADD3 R186, R4, R18, -R19 ;  /* 0x0000001204ba7210 */ /* 0x000fc80007ffe813 */
[----:B------:R-:W-:Y:S02]  /*10770*/  ISETP.NE.AND P1, PT, R188, 0x1, PT ;  /* 0x00000001bc00780c */ /* 0x000fe40003f25270 */
[----:B------:R-:W-:-:S11]  /*10780*/  LOP3.LUT R189, RZ, R186, RZ, 0x33, !PT ;  /* 0x000000baffbd7212 */ /* 0x000fd600078e33ff */
[----:B0-----:R-:W0:Y:S02]  /*10790*/  @P1 LDC.64 R44, c[0x0][0x9e8] ;  /* 0x00027a00ff2c1b82 */ /* 0x001e240000000a00 */
[----:B0-----:R-:W-:-:S05]  /*107a0*/  @P1 IMAD.HI.U32 R44, R189, R44, RZ ;  /* 0x0000002cbd2c1227 */ /* 0x001fca00078e00ff */
[----:B------:R-:W-:-:S04]  /*107b0*/  @P1 SHF.R.U32.HI R189, RZ, R45, R44 ;  /* 0x0000002dffbd1219 */ /* 0x000fc8000001162c */
[----:B------:R-:W-:Y:S01]  /*107c0*/  LOP3.LUT R189, RZ, R189, RZ, 0x33, !PT ;  /* 0x000000bdffbd7212 */ /* 0x000fe200078e33ff */
[----:B------:R-:W-:Y:S06]  /*107d0*/  BRA `(.L_x_6456) ;  /* 0x0000000000187947 */ /* 0x000fec0003800000 */
.L_x_6455:
[----:B------:R-:W-:Y:S02]  /*107e0*/  IMAD.U32 R188, RZ, RZ, UR23 ;  /* 0x00000017ffbc7e24 */ /* 0x000fe4000f8e00ff */
[----:B------:R-:W-:-:S03]  /*107f0*/  IMAD.MOV.U32 R189, RZ, RZ, R13 ;  /* 0x000000ffffbd7224 */ /* 0x000fc600078e000d */
[----:B------:R-:W-:-:S13]  /*10800*/  ISETP.NE.AND P1, PT, R188, 0x1, PT ;  /* 0x00000001bc00780c */ /* 0x000fda0003f25270 */
[----:B0-----:R-:W0:Y:S02]  /*10810*/  @P1 LDC.64 R44, c[0x0][0x9e8] ;  /* 0x00027a00ff2c1b82 */ /* 0x001e240000000a00 */
[----:B0-----:R-:W-:-:S05]  /*10820*/  @P1 IMAD.HI.U32 R44, R13, R44, RZ ;  /* 0x0000002c0d2c1227 */ /* 0x001fca00078e00ff */
[----:B------:R-:W-:-:S07]  /*10830*/  @P1 SHF.R.U32.HI R189, RZ, R45, R44 ;  /* 0x0000002dffbd1219 */ /* 0x000fce000001162c */
.L_x_6456:
[----:B------:R-:W-:Y:S05]  /*10840*/  BSYNC B0 ;  /* 0x0000000000007941 */ /* 0x000fea0003800000 */
.L_x_6454:
[----:B------:R-:W-:-:S05]  /*10850*/  IMAD R44, R189, R188, R114 ;  /* 0x000000bcbd2c7224 */ /* 0x000fca00078e0272 */
[----:B------:R-:W-:Y:S02]  /*10860*/  VIADDMNMX R119, R44, R188, R119, PT ;  /* 0x000000bc2c777246 */ /* 0x000fe40003800177 */
[----:B------:R-:W-:-:S07]  /*10870*/  VIMNMX R118, R118, R44, !PT ;  /* 0x0000002c76767248 */ /* 0x000fce0007fe0100 */
.L_x_6453:
[C---:B------:R-:W-:Y:S02]  /*10880*/  ISETP.GE.AND P2, PT, R117.reuse, 0x9, PT ;  /* 0x000000097500780c */ /* 0x040fe40003f46270 */
[C---:B------:R-:W-:Y:S02]  /*10890*/  ISETP.GE.AND P1, PT, R117.reuse, 0x2, PT ;  /* 0x000000027500780c */ /* 0x040fe40003f26270 */
        /* <DEDUP_REMOVED lines=291> */
.L_x_6459:
[----:B------:R-:W-:Y:S02]  /*11ad0*/  IMAD.U32 R32, RZ, RZ, UR23 ;  /* 0x00000017ff207e24 */ /* 0x000fe4000f8e00ff */
[----:B------:R-:W-:-:S03]  /*11ae0*/  IMAD.MOV.U32 R119, RZ, RZ, R15 ;  /* 0x000000ffff777224 */ /* 0x000fc600078e000f */
[----:B------:R-:W-:-:S13]  /*11af0*/  ISETP.NE.AND P6, PT, R32, 0x1, PT ;  /* 0x000000012000780c */ /* 0x000fda0003fc5270 */
[----:B------:R-:W0:Y:S02]  /*11b00*/  @P6 LDC.64 R8, c[0x0][0x9e8] ;  /* 0x00027a00ff086b82 */ /* 0x000e240000000a00 */
[----:B0-----:R-:W-:-:S05]  /*11b10*/  @P6 IMAD.HI.U32 R8, R15, R8, RZ ;  /* 0x000000080f086227 */ /* 0x001fca00078e00ff */
[----:B------:R-:W-:-:S07]  /*11b20*/  @P6 SHF.R.U32.HI R119, RZ, R9, R8 ;  /* 0x00000009ff776219 */ /* 0x000fce0000011608 */
.L_x_6460:
[----:B------:R-:W-:Y:S05]  /*11b30*/  BSYNC B0 ;  /* 0x0000000000007941 */ /* 0x000fea0003800000 */
.L_x_6458:
[----:B------:R-:W-:-:S05]  /*11b40*/  IMAD R114, R119, R32, R114 ;  /* 0x0000002077727224 */ /* 0x000fca00078e0272 */
[----:B------:R-:W-:Y:S02]  /*11b50*/  VIADDMNMX R187, R114, R32, R187, PT ;  /* 0x0000002072bb7246 */ /* 0x000fe400038001bb */
[----:B------:R-:W-:-:S07]  /*11b60*/  VIMNMX R185, R185, R114, !PT ;  /* 0x00000072b9b97248 */ /* 0x000fce0007fe0100 */
.L_x_6457:
        /* <DEDUP_REMOVED lines=117> */
[C---:B------:R-:W-:Y:S02]  /*122c0*/  ISETP.GT.AND P1, PT, R185.reuse, 0x48, !P1 ;  /* 0x00000048b900780c */ /* 0x040fe40004f24270 */
[----:B------:R-:W-:Y:S01]  /*122d0*/  ISETP.GT.AND P2, PT, R185, 0xa9, !P2 ;  /* 0x000000a9b900780c */ /* 0x000fe20005744270 */
[----:B------:R-:W0:Y:S01]  /*122e0*/  SHFL.BFLY PT, R9, R8, 0x2, 0x1f ;  /* 0x0c401f0008097f89 */ /* 0x000e2200000e0000 */
[----:B------:R-:W-:-:S02]  /*122f0*/  ISETP.LT.OR P1, PT, R187, 0x49, P1 ;  /* 0x00000049bb00780c */ /* 0x000fc40000f21670 */
[----:B------:R-:W-:Y:S02]  /*12300*/  ISETP.LT.OR P2, PT, R187, 0xaa, P2 ;  /* 0x000000aabb00780c */ /* 0x000fe40001741670 */
[----:B------:R-:W-:Y:S02]  /*12310*/  FSEL R59, R59, -INF , !P1 ;  /* 0xff8000003b3b7808 */ /* 0x000fe40004800000 */
[----:B------:R-:W-:Y:S02]  /*12320*/  LOP3.LUT P1, RZ, R16, 0x10000000, RZ, 0xc0, !PT ;  /* 0x1000000010ff7812 */ /* 0x000fe4000782c0ff */
[C---:B------:R-:W-:Y:S02]  /*12330*/  ISETP.GT.AND P3, PT, R185.reuse, 0xb0, !P3 ;  /* 0x000000b0b900780c */ /* 0x040fe40005f64270 */
[----:B------:R-:W-:Y:S02]  /*12340*/  ISETP.GT.AND P1, PT, R185, 0x49, !P1 ;  /* 0x00000049b900780c */ /* 0x000fe40004f24270 */
[----:B------:R-:W-:-:S02]  /*12350*/  FSEL R106, R106, -INF , !P2 ;  /* 0xff8000006a6a7808 */ /* 0x000fc40005000000 */
[C---:B------:R-:W-:Y:S02]  /*12360*/  ISETP.LT.OR P1, PT, R187.reuse, 0x4a, P1 ;  /* 0x0000004abb00780c */ /* 0x040fe40000f21670 */
[----:B------:R-:W-:Y:S02]  /*12370*/  ISETP.LT.OR P3, PT, R187, 0xb1, P3 ;  /* 0x000000b1bb00780c */ /* 0x000fe40001f61670 */
[----:B------:R-:W-:Y:S02]  /*12380*/  FSEL R60, R60, -INF , !P1 ;  /* 0xff8000003c3c7808 */ /* 0x000fe40004800000 */
[----:B------:R-:W-:Y:S02]  /*12390*/  ISETP.GT.AND P1, PT, R185, 0x50, !P6 ;  /* 0x00000050b900780c */ /* 0x000fe40007724270 */
[----:B------:R-:W-:Y:S02]  /*123a0*/  LOP3.LUT P6, RZ, R16, 0x10000, RZ, 0xc0, !PT ;  /* 0x0001000010ff7812 */ /* 0x000fe400078cc0ff */
[----:B------:R-:W-:-:S02]  /*123b0*/  ISETP.LT.OR P1, PT, R187, 0x51, P1 ;  /* 0x00000051bb00780c */ /* 0x000fc40000f21670 */
[----:B0-----:R-:W-:Y:S02]  /*123c0*/  FMNMX.FTZ R32, R8, R9, !PT ;  /* 0x0000000908207209 */ /* 0x001fe40007810000 */
[----:B------:R-:W-:Y:S02]  /*123d0*/  FSEL R63, R63, -INF , !P1 ;  /* 0xff8000003f3f7808 */ /* 0x000fe40004800000 */
[----:B------:R-:W-:Y:S01]  /*123e0*/  LOP3.LUT P1, RZ, R16, 0x4000000, RZ, 0xc0, !PT ;  /* 0x0400000010ff7812 */ /* 0x000fe2000782c0ff */
[----:B------:R-:W0:Y:S01]  /*123f0*/  SHFL.BFLY PT, R9, R32, 0x1, 0x1f ;  /* 0x0c201f0020097f89 */ /* 0x000e2200000e0000 */
[C---:B------:R-:W-:Y:S02]  /*12400*/  ISETP.GT.AND P4, PT, R185.reuse, 0xb1, !P4 ;  /* 0x000000b1b900780c */ /* 0x040fe40006784270 */
[----:B------:R-:W-:Y:S02]  /*12410*/  ISETP.GT.AND P1, PT, R185, 0x51, !P1 ;  /* 0x00000051b900780c */ /* 0x000fe40004f24270 */
[----:B------:R-:W-:-:S02]  /*12420*/  FSEL R110, R110, -INF , !P3 ;  /* 0xff8000006e6e7808 */ /* 0x000fc40005800000 */
[----:B------:R-:W-:Y:S02]  /*12430*/  ISETP.LT.OR P1, PT, R187, 0x52, P1 ;  /* 0x00000052bb00780c */ /* 0x000fe40000f21670 */
[----:B------:R-:W-:Y:S02]  /*12440*/  ISETP.GT.AND P5, PT, R185, 0xb8, !P5 ;  /* 0x000000b8b900780c */ /* 0x000fe40006fa4270 */
[----:B------:R-:W-:Y:S02]  /*12450*/  FSEL R64, R64, -INF , !P1 ;  /* 0xff80000040407808 */ /* 0x000fe40004800000 */
[----:B------:R-:W-:Y:S02]  /*12460*/  LOP3.LUT P1, RZ, R16, 0x2000000, RZ, 0xc0, !PT ;  /* 0x0200000010ff7812 */ /* 0x000fe4000782c0ff */
[----:B------:R-:W-:Y:S02]  /*12470*/  ISETP.LT.OR P4, PT, R187, 0xb2, P4 ;  /* 0x000000b2bb00780c */ /* 0x000fe40002781670 */
[----:B------:R-:W-:-:S02]  /*12480*/  ISETP.GT.AND P1, PT, R185, 0x58, !P1 ;  /* 0x00000058b900780c */ /* 0x000fc40004f24270 */
[C---:B------:R-:W-:Y:S02]  /*12490*/  ISETP.LT.OR P5, PT, R187.reuse, 0xb9, P5 ;  /* 0x000000b9bb00780c */ /* 0x040fe40002fa1670 */
[----:B------:R-:W-:Y:S02]  /*124a0*/  ISETP.LT.OR P1, PT, R187, 0x59, P1 ;  /* 0x00000059bb00780c */ /* 0x000fe40000f21670 */
[----:B------:R-:W-:Y:S02]  /*124b0*/  FSEL R111, R111, -INF , !P5 ;  /* 0xff8000006f6f7808 */ /* 0x000fe40006800000 */
[----:B------:R-:W-:Y:S02]  /*124c0*/  FSEL R65, R65, -INF , !P1 ;  /* 0xff80000041417808 */ /* 0x000fe40004800000 */
[----:B------:R-:W-:Y:S02]  /*124d0*/  LOP3.LUT P1, RZ, R16, 0x1000000, RZ, 0xc0, !PT ;  /* 0x0100000010ff7812 */ /* 0x000fe4000782c0ff */
[----:B0-----:R-:W-:-:S02]  /*124e0*/  FMNMX.FTZ R9, R32, R9, !PT ;  /* 0x0000000920097209 */ /* 0x001fc40007810000 */
        /* <DEDUP_REMOVED lines=19> */
[----:B------:R-:W-:Y:S01]  /*12620*/  LOP3.LUT P1, RZ, R16, 0x80000, RZ, 0xc0, !PT ;  /* 0x0008000010ff7812 */ /* 0x000fe2000782c0ff */
[----:B------:R-:W0:Y:S03]  /*12630*/  LDC R74, c[0x0][0x988] ;  /* 0x00026200ff4a7b82 */ /* 0x000e260000000800 */
        /* <DEDUP_REMOVED lines=64> */
[----:B0-----:R-:W-:-:S01]  /*12a40*/  FFMA.FTZ R14, R9, R74, -8 ;  /* 0xc1000000090e7423 */ /* 0x001fc2000001004a */
        /* <DEDUP_REMOVED lines=110> */
[----:B------:R-:W-:Y:S01]  /*13130*/  MUFU.EX2 R50, R50 ;  /* 0x0000003200327308 */ /* 0x000fe20000000800 */
[----:B------:R-:W-:Y:S02]  /*13140*/  FSEL R189, R9, RZ, P1 ;  /* 0x000000ff09bd7208 */ /* 0x000fe40000800000 */
[----:B------:R-:W-:-:S03]  /*13150*/  FMNMX.FTZ R8, R185, R8, !PT ;  /* 0x00000008b9087209 */ /* 0x000fc60007810000 */
[----:B------:R-:W-:Y:S01]  /*13160*/  FADD.FTZ R189, -R189, R10 ;  /* 0x0000000abdbd7221 */ /* 0x000fe20000010100 */
[----:B------:R-:W-:Y:S01]  /*13170*/  FMNMX.FTZ R8, R111, R8, !PT ;  /* 0x000000086f087209 */ /* 0x000fe20007810000 */
[-C--:B------:R-:W-:Y:S01]  /*13180*/  FFMA.FTZ R10, R117, R74.reuse, -R14 ;  /* 0x0000004a750a7223 */ /* 0x080fe2000001080e */
[----:B------:R-:W-:Y:S01]  /*13190*/  MUFU.EX2 R49, R49 ;  /* 0x0000003100317308 */ /* 0x000fe20000000800 */
[----:B------:R-:W-:Y:S01]  /*131a0*/  FMUL.FTZ R117, R189, R74 ;  /* 0x0000004abd757220 */ /* 0x000fe20000410000 */
[----:B------:R-:W-:-:S05]  /*131b0*/  FMNMX.FTZ R8, R113, R8, !PT ;  /* 0x0000000871087209 */ /* 0x000fca0007810000 */
[----:B------:R-:W0:Y:S01]  /*131c0*/  SHFL.BFLY PT, R187, R8, 0x2, 0x1f ;  /* 0x0c401f0008bb7f89 */ /* 0x000e2200000e0000 */
[----:B------:R-:W1:Y:S08]  /*131d0*/  MUFU.EX2 R117, R117 ;  /* 0x0000007500757308 */ /* 0x000e700000000800 */
[----:B------:R-:W-:Y:S08]  /*131e0*/  MUFU.EX2 R54, R54 ;  /* 0x0000003600367308 */ /* 0x000ff00000000800 */
[----:B------:R-:W-:Y:S01]  /*131f0*/  MUFU.EX2 R53, R53 ;  /* 0x0000003500357308 */ /* 0x000fe20000000800 */
[----:B-1----:R-:W-:-:S04]  /*13200*/  FFMA.FTZ R6, R117, R6, R24 ;  /* 0x0000000675067223 */ /* 0x002fc80000010018 */
[----:B------:R-:W-:Y:S01]  /*13210*/  FADD.FTZ R6, R45, R6 ;  /* 0x000000062d067221 */ /* 0x000fe20000010000 */
[----:B0-----:R-:W-:Y:S02]  /*13220*/  FMNMX.FTZ R187, R8, R187, !PT ;  /* 0x000000bb08bb7209 */ /* 0x001fe40007810000 */
[----:B------:R-:W-:Y:S03]  /*13230*/  MUFU.EX2 R58, R58 ;  /* 0x0000003a003a7308 */ /* 0x000fe60000000800 */
[----:B------:R-:W0:Y:S05]  /*13240*/  SHFL.BFLY PT, R8, R187, 0x1, 0x1f ;  /* 0x0c201f00bb087f89 */ /* 0x000e2a00000e0000 */
        /* <DEDUP_REMOVED lines=10> */
[----:B------:R-:W-:Y:S01]  /*132f0*/  MUFU.EX2 R67, R67 ;  /* 0x0000004300437308 */ /* 0x000fe20000000800 */
        /* <DEDUP_REMOVED lines=32> */
[----:B0-----:R-:W-:-:S01]  /*13500*/  FFMA.FTZ R70, R65, R5, R14 ;  /* 0x0000000541467223 */ /* 0x001fc2000001000e */
[----:B------:R-:W-:Y:S01]  /*13510*/  FADD.FTZ R5, R21, R6 ;  /* 0x0000000615057221 */ /* 0x000fe20000010000 */
[----:B------:R-:W-:-:S01]  /*13520*/  FFMA.FTZ R73, R20, R74, -R187 ;  /* 0x0000004a14497223 */ /* 0x000fc200000108bb */
[-CC-:B------:R-:W-:Y:S01]  /*13530*/  FFMA.FTZ R20, R77, R74.reuse, -R187.reuse ;  /* 0x0000004a4d147223 */ /* 0x180fe200000108bb */
[----:B------:R-:W-:-:S01]  /*13540*/  FFMA.FTZ R77, R78, R74, -R187 ;  /* 0x0000004a4e4d7223 */ /* 0x000fc200000108bb */
[----:B------:R-:W-:Y:S01]  /*13550*/  FADD.FTZ R6, R32, R5 ;  /* 0x0000000520067221 */ /* 0x000fe20000010000 */
[----:B------:R-:W-:-:S01]  /*13560*/  FFMA.FTZ R185, R185, R74, -R187 ;  /* 0x0000004ab9b97223 */ /* 0x000fc200000108bb */
[----:B------:R-:W0:Y:S01]  /*13570*/  MUFU.EX2 R26, R26 ;  /* 0x0000001a001a7308 */ /* 0x000e220000000800 */
[----:B-1----:R-:W-:-:S01]  /*13580*/  FADD.FTZ R70, R119, R70 ;  /* 0x0000004677467221 */ /* 0x002fc20000010000 */
[----:B------:R-:W-:Y:S01]  /*13590*/  FADD.FTZ R5, R27, R6 ;  /* 0x000000061b057221 */ /* 0x000fe20000010000 */
[----:B------:R-:W-:-:S01]  /*135a0*/  FFMA.FTZ R111, R111, R74, -R187 ;  /* 0x0000004a6f6f7223 */ /* 0x000fc200000108bb */
[----:B------:R-:W-:-:S04]  /*135b0*/  FFMA.FTZ R113, R113, R74, -R187 ;  /* 0x0000004a71717223 */ /* 0x000fc800000108bb */
[----:B------:R-:W1:Y:S01]  /*135c0*/  MUFU.EX2 R28, R28 ;  /* 0x0000001c001c7308 */ /* 0x000e620000000800 */
[----:B--2---:R-:W-:-:S01]  /*135d0*/  FADD.FTZ R191, R25, R70 ;  /* 0x0000004619bf7221 */ /* 0x004fc20000010000 */
[----:B------:R-:W-:-:S06]  /*135e0*/  FADD.FTZ R70, R36, R5 ;  /* 0x0000000524467221 */ /* 0x000fcc0000010000 */
[----:B------:R-:W2:Y:S01]  /*135f0*/  MUFU.EX2 R29, R29 ;  /* 0x0000001d001d7308 */ /* 0x000ea20000000800 */
[----:B0-----:R-:W-:-:S07]  /*13600*/  FADD.FTZ R191, R26, R191 ;  /* 0x000000bf1abf7221 */ /* 0x001fce0000010000 */
        /* <DEDUP_REMOVED lines=8> */
[----:B------:R-:W-:Y:S01]  /*13690*/  FADD.FTZ R78, R44, R81 ;  /* 0x000000512c4e7221 */ /* 0x000fe20000010000 */
[----:B------:R-:W-:-:S01]  /*136a0*/  FFMA.FTZ R81, R84, R74, -R187 ;  /* 0x0000004a54517223 */ /* 0x000fc200000108bb */
        /* <DEDUP_REMOVED lines=8> */
[----:B------:R-:W-:Y:S01]  /*13730*/  FADD.FTZ R84, R50, R85 ;  /* 0x0000005532547221 */ /* 0x000fe20000010000 */
[----:B------:R-:W-:-:S01]  /*13740*/  FFMA.FTZ R85, R86, R74, -R187 ;  /* 0x0000004a56557223 */ /* 0x000fc200000108bb */
        /* <DEDUP_REMOVED lines=8> */
[----:B------:R-:W-:Y:S01]  /*137d0*/  FADD.FTZ R86, R58, R89 ;  /* 0x000000593a567221 */ /* 0x000fe20000010000 */
[----:B------:R-:W-:-:S01]  /*137e0*/  FFMA.FTZ R89, R90, R74, -R187 ;  /* 0x0000004a5a597223 */ /* 0x000fc200000108bb */
        /* <DEDUP_REMOVED lines=13> */
[----:B------:R-:W-:-:S05]  /*138c0*/  FFMA.FTZ R90, R97, R74, -R187 ;  /* 0x0000004a615a7223 */ /* 0x000fca00000108bb */
        /* <DEDUP_REMOVED lines=126> */
.L_x_6461:
        /* <DEDUP_REMOVED lines=13> */
[----:B------:R-:W-:Y:S01]  /*14180*/  F2FP.SATFINITE.E4M3.F32.PACK_AB_MERGE_C R98, R103, R94, R98 ;  /* 0x0000005e6762723e */ /* 0x000fe20004807062 */
        /* <DEDUP_REMOVED lines=111> */
.L_x_6444:
[----:B------:R-:W-:Y:S06]  /*14880*/  BAR.ARV 0x8, 0x120 ;  /* 0x0204800000007b1d */ /* 0x000fec0000002000 */
[----:B------:R-:W-:Y:S05]  /*14890*/  @!P0 BRA `(.L_x_6463) ;  /* 0x0000000000048947 */ /* 0x000fea0003800000 */
[----:B------:R-:W-:Y:S01]  /*148a0*/  BPT.TRAP 0x1 ;  /* 0x000000040000795c */ /* 0x000fe20000300000 */
.L_x_6463:
[----:B------:R-:W-:Y:S01]  /*148b0*/  ULEA UR5, UR37, UR39, 0x3 ;  /* 0x0000002725057291 */ /* 0x000fe2000f8e183f */
[----:B------:R-:W-:-:S05]  /*148c0*/  IMAD.U32 R0, RZ, RZ, UR36 ;  /* 0x00000024ff007e24 */ /* 0x000fca000f8e00ff */
[----:B------:R-:W-:-:S04]  /*148d0*/  SHF.L.U32 R0, R0, 0x1f, RZ ;  /* 0x0000001f00007819 */ /* 0x000fc800000006ff */
[----:B------:R0:W1:Y:S01]  /*148e0*/  SYNCS.PHASECHK.TRANS64.TRYWAIT P1, [UR5+0x28850], R0 ;  /* 0x02885000ff0075a7 */ /* 0x0000620008020145 */
[----:B------:R-:W-:Y:S05]  /*148f0*/  @!P0 BRA `(.L_x_6464) ;  /* 0x0000000000048947 */ /* 0x000fea0003800000 */
[----:B------:R-:W-:Y:S01]  /*14900*/  BPT.TRAP 0x1 ;  /* 0x000000040000795c */ /* 0x000fe20000300000 */
.L_x_6464:
[----:B-1----:R-:W-:Y:S05]  /*14910*/  @P1 BRA `(.L_x_6465) ;  /* 0x0000000000081947 */ /* 0x002fea0003800000 */
[----:B------:R-:W1:Y:S02]  /*14920*/  SYNCS.PHASECHK.TRANS64.TRYWAIT P1, [UR5+0x28850], R0 ;  /* 0x02885000ff0075a7 */ /* 0x000e640008020145 */
[----:B-1----:R-:W-:Y:S05]  /*14930*/  @!P1 BRA `(.L_x_6466) ;  /* 0x0000008000909947 */ /* 0x002fea0003800000 */
.L_x_6465:
[----:B------:R-:W-:Y:S01]  /*14940*/  UIADD3 UR39, UR39, 0x400, URZ ;  /* 0x0000040027277890 */ /* 0x000fe2000fffe03f */
[----:B------:R-:W-:Y:S01]  /*14950*/  WARPGROUP.ARRIVE ;  /* 0x00000000000079c5 */ /* 0x000fe20000000000 */
[----:B------:R-:W-:Y:S01]  /*14960*/  UMOV UR7, 0x80000020 ;  /* 0x8000002000077882 */ /* 0x000fe20000000000 */
[----:B------:R-:W2:Y:S01]  /*14970*/  LDC.64 R12, c[0x0][0x9a0] ;  /* 0x00026800ff0c7b82 */ /* 0x000ea20000000a00 */
[----:B------:R-:W-:Y:S01]  /*14980*/  USHF.R.U32.HI UR39, URZ, 0x4, UR39 ;  /* 0x000000043f277899 */ /* 0x000fe20008011627 */
[----:B------:R-:W-:-:S03]  /*14990*/  IMAD.MOV.U32 R4, RZ, RZ, 0x3f800000 ;  /* 0x3f800000ff047424 */ /* 0x000fc600078e00ff */
[----:B------:R-:W-:-:S04]  /*149a0*/  ULOP3.LUT UR39, UR39, 0x3fff, URZ, 0xc0, !UPT ;  /* 0x00003fff27277892 */ /* 0x000fc8000f8ec03f */
[----:B------:R-:W-:-:S04]  /*149b0*/  ULOP3.LUT UR4, UR39, 0x10000, URZ, 0xfc, !UPT ;  /* 0x0001000027047892 */ /* 0x000fc8000f8efc3f */
[----:B------:R-:W-:-:S07]  /*149c0*/  UIMAD UR4, UR37, 0x600, UR4 ;  /* 0x00000600250478a4 */ /* 0x000fce000f8e0204 */
[----:B------:R-:W-:Y:S02]  /*149d0*/  UMOV UR6, UR4 ;  /* 0x0000000400067c82 */ /* 0x000fe40008000000 */
[----:B------:R-:W-:Y:S01]  /*149e0*/  QGMMA.64x128x32.F32.E4M3.E4M3 R120, R204, gdesc[UR4], R120, gsb0 ;  /* 0x01e00004cc787df3 */ /* 0x000fe20008000878 */
[----:B------:R-:W-:Y:S01]  /*149f0*/  UIADD3 UR6, UR4, 0x2, URZ ;  /* 0x0000000204067890 */ /* 0x000fe2000fffe03f */
[----:B--2---:R-:W-:Y:S01]  /*14a00*/  ISETP.NE.U32.AND P1, PT, R12, RZ, PT ;  /* 0x000000ff0c00720c */ /* 0x004fe20003f25070 */
[----:B------:R-:W-:-:S03]  /*14a10*/  UMOV UR7, 0x80000020 ;  /* 0x8000002000077882 */ /* 0x000fc60000000000 */
[----:B------:R-:W-:-:S13]  /*14a20*/  ISETP.NE.AND.EX P1, PT, R13, RZ, PT, P1 ;  /* 0x000000ff0d00720c */ /* 0x000fda0003f25310 */
[----:B------:R-:W0:Y:S01]  /*14a30*/  @P1 LDC.64 R10, c[0x0][0x9c8] ;  /* 0x00027200ff0a1b82 */ /* 0x000e220000000a00 */
[----:B-1----:R-:W-:Y:S02]  /*14a40*/  @P1 SHF.R.S32.HI R3, RZ, 0x1f, R211 ;  /* 0x0000001fff031819 */ /* 0x002fe400000114d3 */
[----:B------:R-:W-:-:S05]  /*14a50*/  @P1 SHF.R.S32.HI R7, RZ, 0x1f, R210 ;  /* 0x0000001fff071819 */ /* 0x000fca00000114d2 */
[----:B------:R-:W1:Y:S01]  /*14a60*/  @P1 LDC.64 R14, c[0x0][0x9d0] ;  /* 0x00027400ff0e1b82 */ /* 0x000e620000000a00 */
[----:B0-----:R-:W-:-:S04]  /*14a70*/  @P1 IMAD R0, R3, R10, RZ ;  /* 0x0000000a03001224 */ /* 0x001fc800078e02ff */
[C---:B------:R-:W-:Y:S02]  /*14a80*/  @P1 IMAD R3, R211.reuse, R11, R0 ;  /* 0x0000000bd3031224 */ /* 0x040fe400078e0200 */
[----:B------:R-:W-:-:S04]  /*14a90*/  @P1 IMAD.WIDE.U32 R10, R211, R10, RZ ;  /* 0x0000000ad30a1225 */ /* 0x000fc800078e00ff */
[-C--:B-1----:R-:W-:Y:S02]  /*14aa0*/  @P1 IMAD R0, R7, R14.reuse, RZ ;  /* 0x0000000e07001224 */ /* 0x082fe400078e02ff */
[----:B------:R-:W-:Y:S02]  /*14ab0*/  @P1 IMAD.IADD R11, R11, 0x1, R3 ;  /* 0x000000010b0b1824 */ /* 0x000fe400078e0203 */
[C---:B------:R-:W-:Y:S02]  /*14ac0*/  @P1 IMAD R3, R210.reuse, R15, R0 ;  /* 0x0000000fd2031224 */ /* 0x040fe400078e0200 */
[----:B------:R-:W-:-:S04]  /*14ad0*/  @P1 IMAD.WIDE.U32 R210, R210, R14, R10 ;  /* 0x0000000ed2d21225 */ /* 0x000fc800078e000a */
[----:B------:R-:W-:Y:S01]  /*14ae0*/  @P1 IMAD.IADD R0, R211, 0x1, R3 ;  /* 0x00000001d3001824 */ /* 0x000fe200078e0203 */
[----:B------:R-:W-:-:S04]  /*14af0*/  @P1 LEA R10, P2, R210, R12, 0x2 ;  /* 0x0000000cd20a1211 */ /* 0x000fc800078410ff */
[----:B------:R-:W-:-:S05]  /*14b00*/  @P1 LEA.HI.X R11, R210, R13, R0, 0x2, P2 ;  /* 0x0000000dd20b1211 */ /* 0x000fca00010f1400 */
        /* <DEDUP_REMOVED lines=17> */
[----:B------:R-:W1:Y:S04]  /*14c20*/  SHFL.BFLY PT, R3, R6, 0x2, 0x1f ;  /* 0x0c401f0006037f89 */ /* 0x000e6800000e0000 */
[----:B------:R-:W3:Y:S01]  /*14c30*/  SHFL.BFLY PT, R12, R5, 0x2, 0x1f ;  /* 0x0c401f00050c7f89 */ /* 0x000ee200000e0000 */
[----:B------:R-:W-:Y:S02]  /*14c40*/  WARPGROUP.DEPBAR.LE gsb0, 0x0 ;  /* 0x00008000000079c5 */ /* 0x000fe40000010000 */
[----:B------:R-:W-:-:S06]  /*14c50*/  WARPGROUP.ARRIVE ;  /* 0x00000000000079c5 */ /* 0x000fcc0000000000 */
[----:B------:R-:W-:Y:S01]  /*14c60*/  QGMMA.64x128x32.F32.E4M3.E4M3 R120, R188, gdesc[UR4], R120, gsb0 ;  /* 0x01e00004bc787df3 */ /* 0x000fe20008000878 */
[----:B------:R-:W-:Y:S01]  /*14c70*/  UMOV UR6, UR4 ;  /* 0x0000000400067c82 */ /* 0x000fe20008000000 */
[----:B------:R-:W-:Y:S01]  /*14c80*/  UMOV UR7, 0x80000020 ;  /* 0x8000002000077882 */ /* 0x000fe20000000000 */
        /* <DEDUP_REMOVED lines=8> */
[----:B------:R-:W-:Y:S01]  /*14d10*/  FMUL.FTZ R15, R13, 0.00390625 ;  /* 0x3b8000000d0f7820 */ /* 0x000fe20000410000 */
[----:B0-----:R-:W-:-:S04]  /*14d20*/  FMUL.FTZ R10, R14, 0.00390625 ;  /* 0x3b8000000e0a7820 */ /* 0x001fc80000410000 */
        /* <DEDUP_REMOVED lines=12> */
[----:B------:R-:W-:Y:S01]  /*14df0*/  @P3 FMUL.FTZ R74, R74, 0.69314718246459960938 ;  /* 0x3f3172184a4a3820 */ /* 0x000fe20000410000 */
[----:B0-----:R-:W-:Y:S01]  /*14e00*/  @P2 FMUL.FTZ R7, R7, 0.69314718246459960938 ;  /* 0x3f31721807072820 */ /* 0x001fe20000410000 */
        /* <DEDUP_REMOVED lines=10> */
.L_x_6467:
        /* <DEDUP_REMOVED lines=70> */
[----:B------:R-:W-:Y:S01]  /*15310*/  FMUL.FTZ R183, R183, R4 ;  /* 0x00000004b7b77220 */ /* 0x000fe20000410000 */
[----:B------:R-:W-:Y:S01]  /*15320*/  VIADD R218, R218, 0x1 ;  /* 0x00000001dada7836 */ /* 0x000fe20000000000 */
[----:B------:R-:W-:-:S02]  /*15330*/  USEL UR37, UR37, URZ, UP0 ;  /* 0x0000003f25257287 */ /* 0x000fc40008000000 */
[----:B------:R-:W-:-:S12]  /*15340*/  ULOP3.LUT UR36, UR36, UR4, URZ, 0x3c, !UPT ;  /* 0x0000000424247292 */ /* 0x000fd8000f8e3c3f */
.L_x_6393:
[----:B------:R-:W0:Y:S01]  /*15350*/  S2R R7, SR_CgaCtaId ;  /* 0x0000000000077919 */ /* 0x000e220000008800 */
[----:B------:R-:W-:Y:S01]  /*15360*/  MOV R4, 0x400 ;  /* 0x0000040000047802 */ /* 0x000fe20000000f00 */
[----:B------:R-:W-:Y:S01]  /*15370*/  BSSY B0, `(.L_x_6468) ;  /* 0x000023f000007945 */ /* 0x000fe20003800000 */
[----:B------:R-:W-:Y:S02]  /*15380*/  BAR.SYNC.DEFER_BLOCKING 0x5, 0x180 ;  /* 0x0146000000007b1d */ /* 0x000fe40000010000 */
[----:B0-----:R-:W-:-:S05]  /*15390*/  LEA R4, R7, R4, 0x18 ;  /* 0x0000000407047211 */ /* 0x001fca00078ec0ff */
        /* <DEDUP_REMOVED lines=10> */
[----:B------:R-:W-:Y:S02]  /*15440*/  F2FP.BF16.F32.PACK_AB R9, R180, R9 ;  /* 0x00000009b409723e */ /* 0x000fe400000010ff */
[----:B------:R-:W-:Y:S01]  /*15450*/  F2FP.BF16.F32.PACK_AB R10, R181, R10 ;  /* 0x0000000ab50a723e */ /* 0x000fe200000010ff */
[----:B------:R-:W4:Y:S01]  /*15460*/  S2R R19, SR_SWINHI ;  /* 0x0000000000137919 */ /* 0x000f220000002f00 */
[----:B------:R-:W-:Y:S02]  /*15470*/  F2FP.BF16.F32.PACK_AB R5, R182, R5 ;  /* 0x00000005b605723e */ /* 0x000fe400000010ff */
[----:B------:R-:W-:Y:S02]  /*15480*/  F2FP.BF16.F32.PACK_AB R11, R174, R11 ;  /* 0x0000000bae0b723e */ /* 0x000fe400000010ff */
[----:B------:R-:W-:Y:S02]  /*15490*/  F2FP.BF16.F32.PACK_AB R12, R175, R12 ;  /* 0x0000000caf0c723e */ /* 0x000fe400000010ff */
[----:B--2---:R-:W-:-:S02]  /*154a0*/  LOP3.LUT P0, R6, R18, 0x3, RZ, 0xc0, !PT ;  /* 0x0000000312067812 */ /* 0x004fc4000780c0ff */
        /* <DEDUP_REMOVED lines=8> */
[----:B------:R-:W-:Y:S02]  /*15530*/  SEL R84, R11, R12, P0 ;  /* 0x0000000c0b547207 */ /* 0x000fe40000000000 */
[----:B------:R-:W-:Y:S02]  /*15540*/  SEL R86, R12, R11, P0 ;  /* 0x0000000b0c567207 */ /* 0x000fe40000000000 */
[----:B------:R-:W-:Y:S02]  /*15550*/  F2FP.BF16.F32.PACK_AB R35, R140, R35 ;  /* 0x000000238c23723e */ /* 0x000fe400000010ff */
[----:B------:R-:W-:-:S02]  /*15560*/  F2FP.BF16.F32.PACK_AB R33, R142, R33 ;  /* 0x000000218e21723e */ /* 0x000fc400000010ff */
[----:B------:R-:W-:Y:S02]  /*15570*/  MOV R6, R4 ;  /* 0x0000000400067202 */ /* 0x000fe40000000f00 */
[----:B----4-:R-:W-:Y:S02]  /*15580*/  MOV R7, R19 ;  /* 0x0000001300077202 */ /* 0x010fe40000000f00 */
[----:B------:R-:W-:Y:S02]  /*15590*/  F2FP.BF16.F32.PACK_AB R36, R141, R36 ;  /* 0x000000248d24723e */ /* 0x000fe400000010ff */
[----:B------:R-:W-:Y:S01]  /*155a0*/  F2FP.BF16.F32.PACK_AB R34, R143, R34 ;  /* 0x000000228f22723e */ /* 0x000fe200000010ff */
[----:B------:R-:W-:Y:S01]  /*155b0*/  IMAD.WIDE R8, R222, 0x2, R6 ;  /* 0x00000002de087825 */ /* 0x000fe200078e0206 */
[----:B------:R-:W-:Y:S02]  /*155c0*/  F2FP.BF16.F32.PACK_AB R31, R148, R31 ;  /* 0x0000001f941f723e */ /* 0x000fe400000010ff */
[----:B------:R-:W-:-:S02]  /*155d0*/  F2FP.BF16.F32.PACK_AB R29, R150, R29 ;  /* 0x0000001d961d723e */ /* 0x000fc400000010ff */
[C---:B------:R-:W-:Y:S02]  /*155e0*/  LOP3.LUT R5, R8.reuse, 0x380, RZ, 0xc0, !PT ;  /* 0x0000038008057812 */ /* 0x040fe400078ec0ff */
[----:B------:R-:W-:Y:S02]  /*155f0*/  F2FP.BF16.F32.PACK_AB R32, R149, R32 ;  /* 0x000000209520723e */ /* 0x000fe400000010ff */
[----:B------:R-:W-:Y:S02]  /*15600*/  F2FP.BF16.F32.PACK_AB R30, R151, R30 ;  /* 0x0000001e971e723e */ /* 0x000fe400000010ff */
[----:B------:R-:W-:Y:S02]  /*15610*/  IADD3 R12, P6, R8, 0x20, RZ ;  /* 0x00000020080c7810 */ /* 0x000fe40007fde0ff */
[----:B------:R-:W-:Y:S02]  /*15620*/  SEL R54, R27, R28, P0 ;  /* 0x0000001c1b367207 */ /* 0x000fe40000000000 */
[----:B------:R-:W-:-:S02]  /*15630*/  SHF.R.U64 R5, R5, 0x3, RZ ;  /* 0x0000000305057819 */ /* 0x000fc400000012ff */
[----:B------:R-:W-:Y:S02]  /*15640*/  SEL R50, R35, R36, P0 ;  /* 0x0000002423327207 */ /* 0x000fe40000000000 */
[----:B------:R-:W-:Y:S02]  /*15650*/  SEL R52, R31, R32, P0 ;  /* 0x000000201f347207 */ /* 0x000fe40000000000 */
[----:B------:R-:W-:Y:S01]  /*15660*/  SEL R28, R28, R27, P0 ;  /* 0x0000001b1c1c7207 */ /* 0x000fe20000000000 */
[----:B------:R-:W-:Y:S01]  /*15670*/  IMAD.X R27, RZ, RZ, R9, P6 ;  /* 0x000000ffff1b7224 */ /* 0x000fe200030e0609 */
[----:B------:R-:W-:Y:S02]  /*15680*/  SEL R72, R33, R34, P0 ;  /* 0x0000002221487207 */ /* 0x000fe40000000000 */
[----:B------:R-:W-:Y:S02]  /*15690*/  SEL R74, R29, R30, P0 ;  /* 0x0000001e1d4a7207 */ /* 0x000fe40000000000 */
[----:B------:R-:W-:-:S02]  /*156a0*/  LOP3.LUT R10, R12, 0x380, RZ, 0xc0, !PT ;  /* 0x000003800c0a7812 */ /* 0x000fc400078ec0ff */
[----:B------:R-:W-:Y:S02]  /*156b0*/  SEL R36, R36, R35, P0 ;  /* 0x0000002324247207 */ /* 0x000fe40000000000 */
[----:B------:R-:W-:Y:S02]  /*156c0*/  SEL R32, R32, R31, P0 ;  /* 0x0000001f20207207 */ /* 0x000fe40000000000 */
[----:B------:R-:W-:Y:S02]  /*156d0*/  SEL R34, R34, R33, P0 ;  /* 0x0000002122227207 */ /* 0x000fe40000000000 */
[----:B------:R-:W-:Y:S02]  /*156e0*/  SEL R30, R30, R29, P0 ;  /* 0x0000001d1e1e7207 */ /* 0x000fe40000000000 */
[C---:B------:R-:W-:Y:S02]  /*156f0*/  IADD3 R29, P1, R8.reuse, 0x40, RZ ;  /* 0x00000040081d7810 */ /* 0x040fe40007f3e0ff */
[----:B------:R-:W-:-:S02]  /*15700*/  IADD3 R31, P2, R8, 0x60, RZ ;  /* 0x00000060081f7810 */ /* 0x000fc40007f5e0ff */
[C---:B------:R-:W-:Y:S02]  /*15710*/  IADD3 R92, P3, R8.reuse, 0x4000, RZ ;  /* 0x00004000085c7810 */ /* 0x040fe40007f7e0ff */
[C---:B------:R-:W-:Y:S02]  /*15720*/  IADD3 R33, P4, R8.reuse, 0x4020, RZ ;  /* 0x0000402008217810 */ /* 0x040fe40007f9e0ff */
[C---:B------:R-:W-:Y:S01]  /*15730*/  IADD3 R35, P5, R8.reuse, 0x4040, RZ ;  /* 0x0000404008237810 */ /* 0x040fe20007fbe0ff */
[--C-:B------:R-:W-:Y:S01]  /*15740*/  IMAD.X R19, RZ, RZ, R9.reuse, P3 ;  /* 0x000000ffff137224 */ /* 0x100fe200018e0609 */
[----:B------:R-:W-:Y:S02]  /*15750*/  IADD3 R94, P6, R8, 0x4060, RZ ;  /* 0x00004060085e7810 */ /* 0x000fe40007fde0ff */
[----:B------:R-:W-:Y:S02]  /*15760*/  F2FP.BF16.F32.PACK_AB R25, R158, R25 ;  /* 0x000000199e19723e */ /* 0x000fe400000010ff */
[----:B------:R-:W-:Y:S01]  /*15770*/  F2FP.BF16.F32.PACK_AB R26, R159, R26 ;  /* 0x0000001a9f1a723e */ /* 0x000fe200000010ff */
[----:B------:R-:W-:Y:S01]  /*15780*/  IMAD.X R11, RZ, RZ, R9, P6 ;  /* 0x000000ffff0b7224 */ /* 0x000fe200030e0609 */
[----:B------:R-:W-:-:S02]  /*15790*/  LOP3.LUT R8, R5, R8, RZ, 0x3c, !PT ;  /* 0x0000000805087212 */ /* 0x000fc400078e3cff */
[----:B------:R-:W-:Y:S02]  /*157a0*/  SHF.R.U64 R5, R10, 0x3, RZ ;  /* 0x000000030a057819 */ /* 0x000fe400000012ff */
[----:B------:R-:W-:Y:S02]  /*157b0*/  F2FP.BF16.F32.PACK_AB R13, R172, R13 ;  /* 0x0000000dac0d723e */ /* 0x000fe400000010ff */
[----:B------:R-:W-:Y:S02]  /*157c0*/  F2FP.BF16.F32.PACK_AB R14, R173, R14 ;  /* 0x0000000ead0e723e */ /* 0x000fe400000010ff */
[----:B------:R-:W-:Y:S02]  /*157d0*/  SEL R76, R25, R26, P0 ;  /* 0x0000001a194c7207 */ /* 0x000fe40000000000 */
[----:B------:R-:W-:Y:S01]  /*157e0*/  SEL R78, R26, R25, P0 ;  /* 0x000000191a4e7207 */ /* 0x000fe20000000000 */
[----:B------:R-:W-:Y:S01]  /*157f0*/  IMAD.X R25, RZ, RZ, R9, P1 ;  /* 0x000000ffff197224 */ /* 0x000fe200008e0609 */
[----:B------:R-:W-:-:S02]  /*15800*/  LOP3.LUT R26, R5, R12, RZ, 0x3c, !PT ;  /* 0x0000000c051a7212 */ /* 0x000fc400078e3cff */
[----:B------:R-:W-:Y:S02]  /*15810*/  LOP3.LUT R5, R92, 0x380, RZ, 0xc0, !PT ;  /* 0x000003805c057812 */ /* 0x000fe400078ec0ff */
[----:B------:R-:W-:Y:S02]  /*15820*/  SEL R60, R13, R14, P0 ;  /* 0x0000000e0d3c7207 */ /* 0x000fe40000000000 */
[----:B------:R-:W-:Y:S01]  /*15830*/  SEL R62, R14, R13, P0 ;  /* 0x0000000d0e3e7207 */ /* 0x000fe20000000000 */
[----:B------:R-:W-:Y:S01]  /*15840*/  IMAD.X R13, RZ, RZ, R9, P5 ;  /* 0x000000ffff0d7224 */ /* 0x000fe200028e0609 */
[----:B------:R-:W-:Y:S02]  /*15850*/  LOP3.LUT R14, R29, 0x380, RZ, 0xc0, !PT ;  /* 0x000003801d0e7812 */ /* 0x000fe400078ec0ff */
[----:B------:R-:W-:Y:S02]  /*15860*/  LOP3.LUT R18, R31, 0x380, RZ, 0xc0, !PT ;  /* 0x000003801f127812 */ /* 0x000fe400078ec0ff */
[----:B------:R-:W-:-:S02]  /*15870*/  F2FP.BF16.F32.PACK_AB R43, R124, R43 ;  /* 0x0000002b7c2b723e */ /* 0x000fc400000010ff */
[----:B------:R-:W-:Y:S02]  /*15880*/  F2FP.BF16.F32.PACK_AB R44, R125, R44 ;  /* 0x0000002c7d2c723e */ /* 0x000fe400000010ff */
[----:B------:R-:W-:Y:S02]  /*15890*/  SHF.R.U64 R5, R5, 0x3, RZ ;  /* 0x0000000305057819 */ /* 0x000fe400000012ff */
[----:B------:R-:W-:Y:S02]  /*158a0*/  F2FP.BF16.F32.PACK_AB R41, R126, R41 ;  /* 0x000000297e29723e */ /* 0x000fe400000010ff */
[----:B------:R-:W-:Y:S02]  /*158b0*/  F2FP.BF16.F32.PACK_AB R42, R127, R42 ;  /* 0x0000002a7f2a723e */ /* 0x000fe400000010ff */
[----:B------:R-:W-:Y:S02]  /*158c0*/  F2FP.BF16.F32.PACK_AB R21, R164, R21 ;  /* 0x00000015a415723e */ /* 0x000fe400000010ff */
[----:B------:R-:W-:-:S02]  /*158d0*/  F2FP.BF16.F32.PACK_AB R24, R165, R24 ;  /* 0x00000018a518723e */ /* 0x000fc400000010ff */
[----:B------:R-:W-:Y:S02]  /*158e0*/  SHF.R.U64 R10, R14, 0x3, RZ ;  /* 0x000000030e0a7819 */ /* 0x000fe400000012ff */
[----:B------:R-:W-:Y:S02]  /*158f0*/  SHF.R.U64 R14, R18, 0x3, RZ ;  /* 0x00000003120e7819 */ /* 0x000fe400000012ff */
[----:B------:R-:W-:Y:S02]  /*15900*/  F2FP.BF16.F32.PACK_AB R15, R166, R15 ;  /* 0x0000000fa60f723e */ /* 0x000fe400000010ff */
[----:B------:R-:W-:Y:S02]  /*15910*/  F2FP.BF16.F32.PACK_AB R20, R167, R20 ;  /* 0x00000014a714723e */ /* 0x000fe400000010ff */
[----:B------:R-:W-:Y:S02]  /*15920*/  SEL R46, R43, R44, P0 ;  /* 0x0000002c2b2e7207 */ /* 0x000fe40000000000 */
[----:B------:R-:W-:-:S02]  /*15930*/  LOP3.LUT R18, R5, R92, RZ, 0x3c, !PT ;  /* 0x0000005c05127212 */ /* 0x000fc400078e3cff */
[----:B------:R-:W-:Y:S02]  /*15940*/  SEL R44, R44, R43, P0 ;  /* 0x0000002b2c2c7207 */ /* 0x000fe40000000000 */
[----:B------:R-:W-:Y:S02]  /*15950*/  SEL R56, R21, R24, P0 ;  /* 0x0000001815387207 */ /* 0x000fe40000000000 */
[----:B------:R-:W-:Y:S01]  /*15960*/  SEL R58, R24, R21, P0 ;  /* 0x00000015183a7207 */ /* 0x000fe20000000000 */
[----:B------:R-:W-:Y:S01]  /*15970*/  IMAD.X R21, RZ, RZ, R9, P2 ;  /* 0x000000ffff157224 */ /* 0x000fe200010e0609 */
[----:B------:R-:W-:Y:S02]  /*15980*/  SEL R68, R41, R42, P0 ;  /* 0x0000002a29447207 */ /* 0x000fe40000000000 */
[----:B------:R-:W-:Y:S02]  /*15990*/  SEL R42, R42, R41, P0 ;  /* 0x000000292a2a7207 */ /* 0x000fe40000000000 */
[----:B------:R-:W-:-:S02]  /*159a0*/  LOP3.LUT R24, R10, R29, RZ, 0x3c, !PT ;  /* 0x0000001d0a187212 */ /* 0x000fc400078e3cff */
[----:B------:R-:W-:Y:S02]  /*159b0*/  SEL R80, R15, R20, P0 ;  /* 0x000000140f507207 */ /* 0x000fe40000000000 */
[----:B------:R-:W-:Y:S01]  /*159c0*/  SEL R82, R20, R15, P0 ;  /* 0x0000000f14527207 */ /* 0x000fe20000000000 */
[----:B------:R-:W-:Y:S01]  /*159d0*/  IMAD.X R15, RZ, RZ, R9, P4 ;  /* 0x000000ffff0f7224 */ /* 0x000fe200020e0609 */
[----:B------:R-:W-:Y:S02]  /*159e0*/  MOV R53, R8 ;  /* 0x0000000800357202 */ /* 0x000fe40000000f00 */
[----:B------:R-:W-:Y:S02]  /*159f0*/  MOV R57, R24 ;  /* 0x0000001800397202 */ /* 0x000fe40000000f00 */
[----:B------:R-:W-:Y:S02]  /*15a00*/  LOP3.LUT R10, R33, 0x380, RZ, 0xc0, !PT ;  /* 0x00000380210a7812 */ /* 0x000fe400078ec0ff */
[----:B------:R-:W-:-:S02]  /*15a10*/  LOP3.LUT R29, R94, 0x380, RZ, 0xc0, !PT ;  /* 0x000003805e1d7812 */ /* 0x000fc400078ec0ff */
[----:B------:R-:W-:Y:S02]  /*15a20*/  SHF.R.U64 R10, R10, 0x3, RZ ;  /* 0x000000030a0a7819 */ /* 0x000fe400000012ff */
[----:B------:R-:W-:Y:S02]  /*15a30*/  SHF.R.U64 R29, R29, 0x3, RZ ;  /* 0x000000031d1d7819 */ /* 0x000fe400000012ff */
[----:B------:R-:W-:Y:S02]  /*15a40*/  LOP3.LUT R20, R14, R31, RZ, 0x3c, !PT ;  /* 0x0000001f0e147212 */ /* 0x000fe400078e3cff */
[----:B------:R-:W-:Y:S02]  /*15a50*/  LOP3.LUT R14, R10, R33, RZ, 0x3c, !PT ;  /* 0x000000210a0e7212 */ /* 0x000fe400078e3cff */
[----:B------:R-:W-:Y:S02]  /*15a60*/  LOP3.LUT R10, R29, R94, RZ, 0x3c, !PT ;  /* 0x0000005e1d0a7212 */ /* 0x000fe400078e3cff */
[----:B------:R-:W-:-:S02]  /*15a70*/  MOV R51, R20 ;  /* 0x0000001400337202 */ /* 0x000fc40000000f00 */
[----:B------:R-:W-:Y:S02]  /*15a80*/  MOV R20, R10 ;  /* 0x0000000a00147202 */ /* 0x000fe40000000f00 */
[----:B------:R-:W-:Y:S02]  /*15a90*/  LOP3.LUT R12, R35, 0x380, RZ, 0xc0, !PT ;  /* 0x00000380230c7812 */ /* 0x000fe400078ec0ff */
[----:B------:R-:W-:Y:S02]  /*15aa0*/  F2FP.BF16.F32.PACK_AB R39, R132, R39 ;  /* 0x000000278427723e */ /* 0x000fe400000010ff */
[----:B------:R-:W-:Y:S02]  /*15ab0*/  F2FP.BF16.F32.PACK_AB R40, R133, R40 ;  /* 0x000000288528723e */ /* 0x000fe400000010ff */
[----:B------:R-:W-:Y:S02]  /*15ac0*/  F2FP.BF16.F32.PACK_AB R37, R134, R37 ;  /* 0x000000258625723e */ /* 0x000fe400000010ff */
[----:B------:R-:W-:-:S02]  /*15ad0*/  F2FP.BF16.F32.PACK_AB R38, R135, R38 ;  /* 0x000000268726723e */ /* 0x000fc400000010ff */
[----:B------:R-:W-:Y:S02]  /*15ae0*/  SHF.R.U64 R12, R12, 0x3, RZ ;  /* 0x000000030c0c7819 */ /* 0x000fe400000012ff */
[----:B------:R-:W-:Y:S02]  /*15af0*/  SEL R48, R39, R40, P0 ;  /* 0x0000002827307207 */ /* 0x000fe40000000000 */
[----:B------:R-:W-:Y:S02]  /*15b00*/  SEL R40, R40, R39, P0 ;  /* 0x0000002728287207 */ /* 0x000fe40000000000 */
[----:B------:R-:W-:Y:S02]  /*15b10*/  SEL R70, R37, R38, P0 ;  /* 0x0000002625467207 */ /* 0x000fe40000000000 */
[----:B------:R-:W-:Y:S02]  /*15b20*/  LOP3.LUT R12, R12, R35, RZ, 0x3c, !PT ;  /* 0x000000230c0c7212 */ /* 0x000fe400078e3cff */
[----:B------:R-:W-:-:S02]  /*15b30*/  SEL R38, R38, R37, P0 ;  /* 0x0000002526267207 */ /* 0x000fc40000000000 */
[----:B------:R-:W-:Y:S02]  /*15b40*/  MOV R49, R14 ;  /* 0x0000000e00317202 */ /* 0x000fe40000000f00 */
[----:B------:R-:W-:Y:S02]  /*15b50*/  MOV R47, R12 ;  /* 0x0000000c002f7202 */ /* 0x000fe40000000f00 */
[----:B------:R-:W-:Y:S02]  /*15b60*/  MOV R59, R26 ;  /* 0x0000001a003b7202 */ /* 0x000fe40000000f00 */
[----:B------:R-:W-:Y:S02]  /*15b70*/  MOV R18, R18 ;  /* 0x0000001200127202 */ /* 0x000fe40000000f00 */
[----:B---3--:R-:W-:Y:S01]  /*15b80*/  LOP3.LUT R5, R45, 0x2, RZ, 0x3c, !PT ;  /* 0x000000022d057812 */ /* 0x008fe200078e3cff */
[----:B------:R-:W-:Y:S04]  /*15b90*/  SHFL.IDX PT, R46, R46, R45, 0x1c1f ;  /* 0x001c1f2d2e2e7589 */ /* 0x000fe800000e0000 */
[----:B------:R-:W2:Y:S04]  /*15ba0*/  SHFL.IDX PT, R9, R44, R5, 0x1c1f ;  /* 0x001c1f052c097589 */ /* 0x000ea800000e0000 */
[----:B------:R-:W-:Y:S04]  /*15bb0*/  SHFL.IDX PT, R68, R68, R45, 0x1c1f ;  /* 0x001c1f2d44447589 */ /* 0x000fe800000e0000 */
[----:B------:R-:W3:Y:S04]  /*15bc0*/  SHFL.IDX PT, R25, R42, R5, 0x1c1f ;  /* 0x001c1f052a197589 */ /* 0x000ee800000e0000 */
[----:B------:R-:W-:Y:S04]  /*15bd0*/  SHFL.IDX PT, R48, R48, R45, 0x1c1f ;  /* 0x001c1f2d30307589 */ /* 0x000fe800000e0000 */
[----:B------:R-:W-:Y:S04]  /*15be0*/  SHFL.IDX PT, R50, R50, R45, 0x1c1f ;  /* 0x001c1f2d32327589 */ /* 0x000fe800000e0000 */
[----:B------:R-:W-:Y:S01]  /*15bf0*/  SHFL.IDX PT, R56, R56, R45, 0x1c1f ;  /* 0x001c1f2d38387589 */ /* 0x000fe200000e0000 */
[----:B--2---:R-:W-:-:S03]  /*15c00*/  SEL R8, R46, R9, P0 ;  /* 0x000000092e087207 */ /* 0x004fc60000000000 */
[----:B------:R-:W-:Y:S01]  /*15c10*/  SHFL.IDX PT, R60, R60, R45, 0x1c1f ;  /* 0x001c1f2d3c3c7589 */ /* 0x000fe200000e0000 */
[----:B------:R-:W-:-:S03]  /*15c20*/  SEL R10, R9, R46, P0 ;  /* 0x0000002e090a7207 */ /* 0x000fc60000000000 */
[----:B------:R-:W2:Y:S01]  /*15c30*/  SHFL.IDX PT, R13, R40, R5, 0x1c1f ;  /* 0x001c1f05280d7589 */ /* 0x000ea200000e0000 */
[----:B---3--:R-:W-:-:S03]  /*15c40*/  SEL R9, R68, R25, P0 ;  /* 0x0000001944097207 */ /* 0x008fc60000000000 */
[----:B------:R-:W3:Y:S01]  /*15c50*/  SHFL.IDX PT, R15, R36, R5, 0x1c1f ;  /* 0x001c1f05240f7589 */ /* 0x000ee200000e0000 */
[----:B------:R-:W-:Y:S02]  /*15c60*/  SEL R11, R25, R68, P0 ;  /* 0x00000044190b7207 */ /* 0x000fe40000000000 */
[----:B------:R-:W4:Y:S08]  /*15c70*/  LDC.64 R68, c[0x0][0xbd8] ;  /* 0x0002f600ff447b82 */ /* 0x000f300000000a00 */
[----:B------:R-:W-:Y:S06]  /*15c80*/  BAR.SYNC.DEFER_BLOCKING 0x1, 0x100 ;  /* 0x0044000000007b1d */ /* 0x000fec0000010000 */
[----:B------:R-:W-:Y:S04]  /*15c90*/  SHFL.IDX PT, R33, R58, R5, 0x1c1f ;  /* 0x001c1f053a217589 */ /* 0x000fe800000e0000 */
[----:B------:R-:W0:Y:S04]  /*15ca0*/  SHFL.IDX PT, R35, R62, R5, 0x1c1f ;  /* 0x001c1f053e237589 */ /* 0x000e2800000e0000 */
[----:B------:R-:W-:Y:S01]  /*15cb0*/  SHFL.IDX PT, R64, R64, R45, 0x1c1f ;  /* 0x001c1f2d40407589 */ /* 0x000fe200000e0000 */
[----:B--2---:R-:W-:-:S02]  /*15cc0*/  SEL R12, R48, R13, P0 ;  /* 0x0000000d300c7207 */ /* 0x004fc40000000000 */
[----:B------:R-:W-:Y:S01]  /*15cd0*/  SEL R14, R13, R48, P0 ;  /* 0x000000300d0e7207 */ /* 0x000fe20000000000 */
[----:B------:R-:W-:Y:S01]  /*15ce0*/  SHFL.IDX PT, R70, R70, R45, 0x1c1f ;  /* 0x001c1f2d46467589 */ /* 0x000fe200000e0000 */
[----:B---3--:R-:W-:Y:S02]  /*15cf0*/  SEL R24, R50, R15, P0 ;  /* 0x0000000f32187207 */ /* 0x008fe40000000000 */
[----:B------:R-:W-:Y:S01]  /*15d00*/  SEL R26, R15, R50, P0 ;  /* 0x000000320f1a7207 */ /* 0x000fe20000000000 */
[----:B------:R2:W-:Y:S01]  /*15d10*/  STSM.16.M88.4 [R53], R8 ;  /* 0x0000000835007844 */ /* 0x0005e20000000200 */
[----:B----4-:R-:W-:-:S03]  /*15d20*/  ISETP.NE.U32.AND P3, PT, R68, RZ, PT ;  /* 0x000000ff4400720c */ /* 0x010fc60003f65070 */
[----:B------:R-:W-:Y:S04]  /*15d30*/  SHFL.IDX PT, R80, R80, R45, 0x1c1f ;  /* 0x001c1f2d50507589 */ /* 0x000fe800000e0000 */
[----:B------:R3:W4:Y:S04]  /*15d40*/  SHFL.IDX PT, R27, R38, R5, 0x1c1f ;  /* 0x001c1f05261b7589 */ /* 0x00072800000e0000 */
[----:B------:R-:W1:Y:S01]  /*15d50*/  SHFL.IDX PT, R37, R66, R5, 0x1c1f ;  /* 0x001c1f0542257589 */ /* 0x000e6200000e0000 */
[----:B0-----:R-:W-:-:S03]  /*15d60*/  SEL R36, R60, R35, P0 ;  /* 0x000000233c247207 */ /* 0x001fc60000000000 */
[----:B------:R-:W0:Y:S01]  /*15d70*/  SHFL.IDX PT, R39, R82, R5, 0x1c1f ;  /* 0x001c1f0552277589 */ /* 0x000e2200000e0000 */
[----:B--2---:R-:W2:Y:S01]  /*15d80*/  LDC.64 R8, c[0x0][0xbd8] ;  /* 0x0002f600ff087b82 */ /* 0x004ea20000000a00 */
[----:B---3--:R-:W-:Y:S02]  /*15d90*/  SEL R38, R35, R60, P0 ;  /* 0x0000003c23267207 */ /* 0x008fe40000000000 */
[----:B------:R-:W-:Y:S01]  /*15da0*/  SHFL.IDX PT, R52, R52, R45, 0x1c1f ;  /* 0x001c1f2d34347589 */ /* 0x000fe200000e0000 */
[----:B------:R-:W-:-:S03]  /*15db0*/  ISETP.NE.AND.EX P3, PT, R69, RZ, PT, P3 ;  /* 0x000000ff4500720c */ /* 0x000fc60003f65330 */
[----:B------:R-:W-:Y:S04]  /*15dc0*/  SHFL.IDX PT, R72, R72, R45, 0x1c1f ;  /* 0x001c1f2d48487589 */ /* 0x000fe800000e0000 */
[----:B------:R-:W-:Y:S04]  /*15dd0*/  SHFL.IDX PT, R84, R84, R45, 0x1c1f ;  /* 0x001c1f2d54547589 */ /* 0x000fe800000e0000 */
[----:B------:R3:W-:Y:S01]  /*15de0*/  SHFL.IDX PT, R19, R32, R5, 0x1c1f ;  /* 0x001c1f0520137589 */ /* 0x0007e200000e0000 */
[----:B----4-:R-:W-:Y:S02]  /*15df0*/  SEL R13, R70, R27, P0 ;  /* 0x0000001b460d7207 */ /* 0x010fe40000000000 */
[----:B------:R-:W-:Y:S01]  /*15e00*/  SEL R15, R27, R70, P0 ;  /* 0x000000461b0f7207 */ /* 0x000fe20000000000 */
[----:B------:R4:W4:Y:S01]  /*15e10*/  SHFL.IDX PT, R29, R34, R5, 0x1c1f ;  /* 0x001c1f05221d7589 */ /* 0x00092200000e0000 */
[----:B-1----:R-:W-:-:S02]  /*15e20*/  SEL R40, R64, R37, P0 ;  /* 0x0000002540287207 */ /* 0x002fc40000000000 */
[----:B------:R-:W-:Y:S01]  /*15e30*/  SEL R42, R37, R64, P0 ;  /* 0x00000040252a7207 */ /* 0x000fe20000000000 */
[----:B------:R-:W1:Y:S01]  /*15e40*/  SHFL.IDX PT, R41, R86, R5, 0x1c1f ;  /* 0x001c1f0556297589 */ /* 0x000e6200000e0000 */
[----:B--2---:R-:W-:Y:S01]  /*15e50*/  IMAD.WIDE R10, R216, 0x4, R8 ;  /* 0x00000004d80a7825 */ /* 0x004fe200078e0208 */
[----:B---3--:R-:W-:Y:S01]  /*15e60*/  SEL R32, R56, R33, P0 ;  /* 0x0000002138207207 */ /* 0x008fe20000000000 */
[----:B------:R-:W2:Y:S01]  /*15e70*/  LDC.64 R8, c[0x0][0xbe0] ;  /* 0x0002f800ff087b82 */ /* 0x000ea20000000a00 */
[----:B------:R-:W-:Y:S01]  /*15e80*/  SHFL.IDX PT, R54, R54, R45, 0x1c1f ;  /* 0x001c1f2d36367589 */ /* 0x000fe200000e0000 */
[----:B0-----:R-:W-:Y:S02]  /*15e90*/  SEL R35, R39, R80, P0 ;  /* 0x0000005027237207 */ /* 0x001fe40000000000 */
[----:B----4-:R-:W-:Y:S01]  /*15ea0*/  SEL R34, R33, R56, P0 ;  /* 0x0000003821227207 */ /* 0x010fe20000000000 */
[----:B------:R-:W-:Y:S01]  /*15eb0*/  SHFL.IDX PT, R74, R74, R45, 0x1c1f ;  /* 0x001c1f2d4a4a7589 */ /* 0x000fe200000e0000 */
[----:B------:R-:W-:-:S03]  /*15ec0*/  SEL R33, R80, R39, P0 ;  /* 0x0000002750217207 */ /* 0x000fc60000000000 */
[----:B------:R-:W-:Y:S04]  /*15ed0*/  SHFL.IDX PT, R76, R76, R45, 0x1c1f ;  /* 0x001c1f2d4c4c7589 */ /* 0x000fe800000e0000 */
[----:B------:R-:W-:Y:S04]  /*15ee0*/  SHFL.IDX PT, R88, R88, R45, 0x1c1f ;  /* 0x001c1f2d58587589 */ /* 0x000fe800000e0000 */
[----:B------:R0:W3:Y:S01]  /*15ef0*/  SHFL.IDX PT, R21, R28, R5, 0x1c1f ;  /* 0x001c1f051c157589 */ /* 0x0000e200000e0000 */
[----:B------:R-:W-:Y:S02]  /*15f00*/  SEL R25, R72, R29, P0 ;  /* 0x0000001d48197207 */ /* 0x000fe40000000000 */
[----:B------:R-:W-:Y:S01]  /*15f10*/  SEL R27, R29, R72, P0 ;  /* 0x000000481d1b7207 */ /* 0x000fe20000000000 */
[----:B------:R4:W2:Y:S01]  /*15f20*/  SHFL.IDX PT, R31, R30, R5, 0x1c1f ;  /* 0x001c1f051e1f7589 */ /* 0x0008a200000e0000 */
[----:B-1----:R-:W-:-:S02]  /*15f30*/  SEL R37, R84, R41, P0 ;  /* 0x0000002954257207 */ /* 0x002fc40000000000 */
[----:B------:R-:W-:Y:S01]  /*15f40*/  SEL R39, R41, R84, P0 ;  /* 0x0000005429277207 */ /* 0x000fe20000000000 */
[----:B------:R-:W1:Y:S01]  /*15f50*/  SHFL.IDX PT, R55, R78, R5, 0x1c1f ;  /* 0x001c1f054e377589 */ /* 0x000e6200000e0000 */
[----:B0-----:R-:W-:-:S03]  /*15f60*/  SEL R28, R52, R19, P0 ;  /* 0x00000013341c7207 */ /* 0x001fc60000000000 */
[----:B------:R-:W0:Y:S01]  /*15f70*/  SHFL.IDX PT, R43, R90, R5, 0x1c1f ;  /* 0x001c1f055a2b7589 */ /* 0x000e2200000e0000 */
[----:B----4-:R-:W-:-:S03]  /*15f80*/  SEL R30, R19, R52, P0 ;  /* 0x00000034131e7207 */ /* 0x010fc60000000000 */
[----:B------:R-:W-:Y:S04]  /*15f90*/  STSM.16.M88.4 [R59], R12 ;  /* 0x0000000c3b007844 */ /* 0x000fe80000000200 */
[----:B------:R-:W-:Y:S01]  /*15fa0*/  STSM.16.M88.4 [R57], R24 ;  /* 0x0000001839007844 */ /* 0x000fe20000000200 */
[----:B---3--:R-:W-:Y:S02]  /*15fb0*/  SEL R52, R54, R21, P0 ;  /* 0x0000001536347207 */ /* 0x008fe40000000000 */
[----:B------:R-:W-:Y:S02]  /*15fc0*/  SEL R54, R21, R54, P0 ;  /* 0x0000003615367207 */ /* 0x000fe40000000000 */
[----:B--2---:R-:W-:Y:S02]  /*15fd0*/  SEL R29, R74, R31, P0 ;  /* 0x0000001f4a1d7207 */ /* 0x004fe40000000000 */
[----:B------:R-:W-:-:S02]  /*15fe0*/  SEL R31, R31, R74, P0 ;  /* 0x0000004a1f1f7207 */ /* 0x000fc40000000000 */
[----:B-1----:R-:W-:Y:S02]  /*15ff0*/  SEL R53, R76, R55, P0 ;  /* 0x000000374c357207 */ /* 0x002fe40000000000 */
[----:B------:R-:W-:Y:S01]  /*16000*/  SEL R55, R55, R76, P0 ;  /* 0x0000004c37377207 */ /* 0x000fe20000000000 */
[----:B------:R-:W-:Y:S01]  /*16010*/  STSM.16.M88.4 [R51], R28 ;  /* 0x0000001c33007844 */ /* 0x000fe20000000200 */
[----:B0-----:R-:W-:Y:S02]  /*16020*/  SEL R41, R88, R43, P0 ;  /* 0x0000002b58297207 */ /* 0x001fe40000000000 */
[----:B------:R-:W-:Y:S01]  /*16030*/  SEL R43, R43, R88, P0 ;  /* 0x000000582b2b7207 */ /* 0x000fe20000000000 */
[----:B------:R0:W-:Y:S01]  /*16040*/  STSM.16.M88.4 [R18], R52 ;  /* 0x0000003412007844 */ /* 0x0001e20000000200 */
[----:B------:R-:W-:-:S03]  /*16050*/  ISETP.NE.U32.AND P0, PT, R8, RZ, PT ;  /* 0x000000ff0800720c */ /* 0x000fc60003f05070 */
[----:B------:R1:W-:Y:S01]  /*16060*/  STSM.16.M88.4 [R49], R32 ;  /* 0x0000002031007844 */ /* 0x0003e20000000200 */
[----:B------:R-:W-:Y:S01]  /*16070*/  ISETP.NE.AND.EX P0, PT, R9, RZ, PT, P0 ;  /* 0x000000ff0900720c */ /* 0x000fe20003f05300 */
[----:B------:R-:W2:Y:S02]  /*16080*/  LDC R50, c[0x0][0xa88] ;  /* 0x0002a200ff327b82 */ /* 0x000ea40000000800 */
[----:B------:R1:W-:Y:S04]  /*16090*/  STSM.16.M88.4 [R47], R36 ;  /* 0x000000242f007844 */ /* 0x0003e80000000200 */
[----:B------:R1:W-:Y:S01]  /*160a0*/  STSM.16.M88.4 [R20], R40 ;  /* 0x0000002814007844 */ /* 0x0003e20000000200 */
[----:B0-----:R-:W-:Y:S01]  /*160b0*/  IMAD.MOV.U32 R18, RZ, RZ, RZ ;  /* 0x000000ffff127224 */ /* 0x001fe200078e00ff */
[----:B------:R-:W-:Y:S08]  /*160c0*/  BAR.SYNC.DEFER_BLOCKING 0x1, 0x100 ;  /* 0x0044000000007b1d */ /* 0x000ff00000010000 */
[----:B------:R-:W0:Y:S01]  /*160d0*/  @P0 LDC.64 R8, c[0x0][0xbe0] ;  /* 0x0002f800ff080b82 */ /* 0x000e220000000a00 */
[----:B------:R1:W5:Y:S01]  /*160e0*/  @P3 LDG.E R18, desc[UR44][R10.64] ;  /* 0x0000002c0a123981 */ /* 0x000362000c1e1900 */
[----:B------:R-:W-:-:S04]  /*160f0*/  IMAD R5, R212, 0x40, R23 ;  /* 0x00000040d4057824 */ /* 0x000fc800078e0217 */
[----:B------:R-:W-:-:S04]  /*16100*/  IMAD.WIDE R6, R5, 0x2, R6 ;  /* 0x0000000205067825 */ /* 0x000fc800078e0206 */
[----:B0-----:R-:W-:-:S05]  /*16110*/  @P0 IMAD.WIDE R8, R216, 0x4, R8 ;  /* 0x00000004d8080825 */ /* 0x001fca00078e0208 */
[----:B--2---:R1:W5:Y:S01]  /*16120*/  @P0 LDG.E R50, desc[UR44][R8.64] ;  /* 0x0000002c08320981 */ /* 0x004362000c1e1900 */
[----:B------:R-:W-:Y:S05]  /*16130*/  @P0 BRA `(.L_x_6470) ;  /* 0x0000000000100947 */ /* 0x000fea0003800000 */
[----:B------:R-:W-:Y:S05]  /*16140*/  @!P3 BRA `(.L_x_6470) ;  /* 0x00000000000cb947 */ /* 0x000fea0003800000 */
[----:B------:R-:W2:Y:S04]  /*16150*/  LDG.E R5, desc[UR44][R10.64] ;  /* 0x0000002c0a057981 */ /* 0x000ea8000c1e1900 */
[----:B-----5:R-:W2:Y:S02]  /*16160*/  LDG.E R50, desc[UR44][R10.64+0x4] ;  /* 0x0000042c0a327981 */ /* 0x020ea4000c1e1900 */
[----:B--2---:R-:W-:-:S07]  /*16170*/  IMAD.IADD R50, R50, 0x1, -R5 ;  /* 0x0000000132327824 */ /* 0x004fce00078e0a05 */
.L_x_6470:
[----:B------:R-:W-:Y:S01]  /*16180*/  SHF.R.S32.HI R51, RZ, 0x1f, R215 ;  /* 0x0000001fff337819 */ /* 0x000fe200000114d7 */
[----:B------:R-:W-:Y:S01]  /*16190*/  ULDC.64 UR4, c[0x0][0xb70] ;  /* 0x0002dc0000047ab9 */ /* 0x000fe20000000a00 */
[----:B-----5:R-:W-:Y:S01]  /*161a0*/  SHF.R.S32.HI R19, RZ, 0x1f, R18 ;  /* 0x0000001fff137819 */ /* 0x020fe20000011412 */
[----:B------:R-:W-:Y:S01]  /*161b0*/  IMAD R15, R217, 0x80, R220 ;  /* 0x00000080d90f7824 */ /* 0x000fe200078e02dc */
[----:B------:R-:W-:Y:S01]  /*161c0*/  SHF.R.S32.HI R52, RZ, 0x1f, R216 ;  /* 0x0000001fff347819 */ /* 0x000fe200000114d8 */
[----:B-1----:R-:W-:Y:S01]  /*161d0*/  IMAD R8, R51, UR4, RZ ;  /* 0x0000000433087c24 */ /* 0x002fe2000f8e02ff */
        /* <DEDUP_REMOVED lines=13> */
[----:B------:R-:W-:Y:S01]  /*162b0*/  LOP3.LUT R32, R33, 0x380, RZ, 0xc0, !PT ;  /* 0x0000038021207812 */ /* 0x000fe200078ec0ff */
[----:B------:R-:W-:Y:S01]  /*162c0*/  IMAD R13, R53, UR5, R5 ;  /* 0x00000005350d7c24 */ /* 0x000fe2000f8e0205 */
[----:B------:R-:W-:Y:S01]  /*162d0*/  SHF.R.S32.HI R5, RZ, 0x1f, R15 ;  /* 0x0000001fff057819 */ /* 0x000fe2000001140f */
[----:B------:R-:W-:Y:S01]  /*162e0*/  ULDC.64 UR4, c[0x0][0xb40] ;  /* 0x0002d00000047ab9 */ /* 0x000fe20000000a00 */
[----:B------:R-:W-:-:S02]  /*162f0*/  IADD3 R12, P0, R15, R8, RZ ;  /* 0x000000080f0c7210 */ /* 0x000fc40007f1e0ff */
[----:B------:R-:W-:Y:S02]  /*16300*/  SHF.R.U64 R24, R24, 0x3, RZ ;  /* 0x0000000318187819 */ /* 0x000fe400000012ff */
[----:B------:R-:W-:Y:S01]  /*16310*/  IADD3.X R5, R5, R9, R13, P0, !PT ;  /* 0x0000000905057210 */ /* 0x000fe200007fe40d */
[----:B------:R-:W-:Y:S01]  /*16320*/  IMAD.X R9, RZ, RZ, R7, P6 ;  /* 0x000000ffff097224 */ /* 0x000fe200030e0607 */
[----:B------:R-:W-:Y:S02]  /*16330*/  LEA R48, P0, R12, UR4, 0x2 ;  /* 0x000000040c307c11 */ /* 0x000fe4000f8010ff */
[----:B------:R-:W-:Y:S02]  /*16340*/  SHF.R.U64 R10, R10, 0x3, RZ ;  /* 0x000000030a0a7819 */ /* 0x000fe400000012ff */
[----:B------:R-:W-:Y:S02]  /*16350*/  SHF.R.U64 R32, R32, 0x3, RZ ;  /* 0x0000000320207819 */ /* 0x000fe400000012ff */
[----:B------:R-:W-:Y:S01]  /*16360*/  LEA.HI.X R49, R12, UR5, R5, 0x2, P0 ;  /* 0x000000050c317c11 */ /* 0x000fe200080f1405 */
[----:B------:R-:W-:Y:S01]  /*16370*/  VIADD R5, R15, 0x8 ;  /* 0x000000080f057836 */ /* 0x000fe20000000000 */
[----:B------:R-:W-:Y:S01]  /*16380*/  LOP3.LUT R24, R24, R25, RZ, 0x3c, !PT ;  /* 0x0000001918187212 */ /* 0x000fe200078e3cff */
[----:B------:R-:W-:Y:S01]  /*16390*/  IMAD.X R25, RZ, RZ, R7, P2 ;  /* 0x000000ffff197224 */ /* 0x000fe200010e0607 */
[----:B------:R-:W-:Y:S01]  /*163a0*/  LOP3.LUT P0, RZ, R219, 0x3, RZ, 0xc0, !PT ;  /* 0x00000003dbff7812 */ /* 0x000fe2000780c0ff */
[----:B------:R-:W-:Y:S01]  /*163b0*/  ULDC.64 UR4, c[0x0][0xaa0] ;  /* 0x0002a80000047ab9 */ /* 0x000fe20000000a00 */
[----:B------:R-:W-:-:S02]  /*163c0*/  IADD3 R45, P5, R6, 0x4000, RZ ;  /* 0x00004000062d7810 */ /* 0x000fc40007fbe0ff */
[----:B------:R-:W-:Y:S02]  /*163d0*/  LOP3.LUT R8, R10, R11, RZ, 0x3c, !PT ;  /* 0x0000000b0a087212 */ /* 0x000fe400078e3cff */
[C---:B------:R-:W-:Y:S02]  /*163e0*/  IADD3 R37, P4, R6.reuse, 0x5000, RZ ;  /* 0x0000500006257810 */ /* 0x040fe40007f9e0ff */
[----:B------:R-:W-:Y:S02]  /*163f0*/  IADD3 R29, P3, R6, 0x6000, RZ ;  /* 0x00006000061d7810 */ /* 0x000fe40007f7e0ff */
[----:B------:R-:W-:Y:S01]  /*16400*/  LOP3.LUT R32, R32, R33, RZ, 0x3c, !PT ;  /* 0x0000002120207212 */ /* 0x000fe200078e3cff */
[----:B------:R-:W-:Y:S01]  /*16410*/  IMAD.X R33, RZ, RZ, R7, P1 ;  /* 0x000000ffff217224 */ /* 0x000fe200008e0607 */
[----:B------:R-:W-:Y:S02]  /*16420*/  IADD3 R10, P2, R6, 0x7000, RZ ;  /* 0x00007000060a7810 */ /* 0x000fe40007f5e0ff */
[----:B------:R-:W-:-:S02]  /*16430*/  ISETP.GE.OR P1, PT, R15, R50, P0 ;  /* 0x000000320f00720c */ /* 0x000fc40000726670 */
[----:B------:R-:W-:Y:S01]  /*16440*/  LOP3.LUT R44, R45, 0x380, RZ, 0xc0, !PT ;  /* 0x000003802d2c7812 */ /* 0x000fe200078ec0ff */
[----:B------:R-:W-:Y:S01]  /*16450*/  IMAD.X R13, RZ, RZ, R7, P2 ;  /* 0x000000ffff0d7224 */ /* 0x000fe200010e0607 */
[----:B------:R-:W-:Y:S02]  /*16460*/  LOP3.LUT R36, R37, 0x380, RZ, 0xc0, !PT ;  /* 0x0000038025247812 */ /* 0x000fe400078ec0ff */
[----:B------:R-:W-:Y:S02]  /*16470*/  LOP3.LUT R28, R29, 0x380, RZ, 0xc0, !PT ;  /* 0x000003801d1c7812 */ /* 0x000fe400078ec0ff */
[----:B------:R-:W-:Y:S02]  /*16480*/  ISETP.GE.OR P0, PT, R5, R50, P0 ;  /* 0x000000320500720c */ /* 0x000fe40000706670 */
[----:B------:R-:W-:Y:S02]  /*16490*/  LOP3.LUT R5, R10, 0x380, RZ, 0xc0, !PT ;  /* 0x000003800a057812 */ /* 0x000fe400078ec0ff */
[----:B------:R-:W-:Y:S01]  /*164a0*/  LOP3.LUT R11, R6, 0x380, RZ, 0xc0, !PT ;  /* 0x00000380060b7812 */ /* 0x000fe200078ec0ff */
[----:B------:R0:W-:Y:S01]  /*164b0*/  @!P1 STG.E desc[UR44][R48.64], R3 ;  /* 0x0000000330009986 */ /* 0x0001e2000c10192c */
[----:B------:R-:W-:-:S02]  /*164c0*/  SHF.R.U64 R44, R44, 0x3, RZ ;  /* 0x000000032c2c7819 */ /* 0x000fc400000012ff */
[----:B------:R-:W-:Y:S02]  /*164d0*/  SHF.R.U64 R36, R36, 0x3, RZ ;  /* 0x0000000324247819 */ /* 0x000fe400000012ff */
[----:B------:R-:W-:Y:S02]  /*164e0*/  SHF.R.U64 R28, R28, 0x3, RZ ;  /* 0x000000031c1c7819 */ /* 0x000fe400000012ff */
[----:B------:R-:W-:Y:S01]  /*164f0*/  SHF.R.U64 R5, R5, 0x3, RZ ;  /* 0x0000000305057819 */ /* 0x000fe200000012ff */
[----:B------:R1:W-:Y:S01]  /*16500*/  @!P0 STG.E desc[UR44][R48.64+0x20], R0 ;  /* 0x0000200030008986 */ /* 0x0003e2000c10192c */
[----:B------:R-:W-:Y:S02]  /*16510*/  SHF.R.U64 R11, R11, 0x3, RZ ;  /* 0x000000030b0b7819 */ /* 0x000fe400000012ff */
        /* <DEDUP_REMOVED lines=9> */
[----:B------:R-:W5:Y:S01]  /*165b0*/  LD.E.128 R24, desc[UR44][R24.64] ;  /* 0x0000002c18187980 */ /* 0x000f62000c101d00 */
[----:B------:R-:W-:-:S03]  /*165c0*/  SHF.R.S32.HI R21, RZ, 0x1f, R23 ;  /* 0x0000001fff157819 */ /* 0x000fc60000011417 */
[----:B------:R2:W5:Y:S04]  /*165d0*/  LD.E.128 R40, desc[UR44][R6.64] ;  /* 0x0000002c06287980 */ /* 0x000568000c101d00 */
        /* <DEDUP_REMOVED lines=13> */
[C---:B------:R-:W-:Y:S02]  /*166b0*/  IMAD R3, R18.reuse, UR5, R3 ;  /* 0x0000000512037c24 */ /* 0x040fe4000f8e0203 */
[----:B--2---:R-:W-:Y:S01]  /*166c0*/  IMAD.WIDE.U32 R6, R18, UR4, R20 ;  /* 0x0000000412067c25 */ /* 0x004fe2000f8e0014 */
[----:B------:R-:W-:-:S03]  /*166d0*/  ULDC.64 UR4, c[0x0][0xae0] ;  /* 0x0002b80000047ab9 */ /* 0x000fc60000000a00 */
[----:B------:R-:W-:Y:S02]  /*166e0*/  IMAD R50, R217, -0x80, R50 ;  /* 0xffffff80d9327824 */ /* 0x000fe400078e0232 */
[----:B------:R-:W-:Y:S02]  /*166f0*/  IMAD.IADD R7, R7, 0x1, R3 ;  /* 0x0000000107077824 */ /* 0x000fe400078e0203 */
[----:B------:R-:W-:Y:S01]  /*16700*/  IMAD R18, R51, UR4, RZ ;  /* 0x0000000433127c24 */ /* 0x000fe2000f8e02ff */
[C---:B------:R-:W-:Y:S01]  /*16710*/  ISETP.GE.AND P2, PT, R212.reuse, R50, PT ;  /* 0x00000032d400720c */ /* 0x040fe20003f46270 */
[----:B-1----:R-:W-:Y:S02]  /*16720*/  VIADD R0, R212, 0x20 ;  /* 0x00000020d4007836 */ /* 0x002fe40000000000 */
        /* <DEDUP_REMOVED lines=9> */
[-C--:B------:R-:W-:Y:S01]  /*167c0*/  ISETP.GE.AND P0, PT, R3, R50.reuse, PT ;  /* 0x000000320300720c */ /* 0x080fe20003f06270 */
[----:B------:R-:W-:Y:S01]  /*167d0*/  VIADD R5, R212, 0x60 ;  /* 0x00000060d4057836 */ /* 0x000fe20000000000 */
[----:B------:R-:W-:Y:S01]  /*167e0*/  SHF.R.S32.HI R213, RZ, 0x1f, R212 ;  /* 0x0000001fffd57819 */ /* 0x000fe200000114d4 */
[C---:B------:R-:W-:Y:S01]  /*167f0*/  IMAD R3, R53.reuse, UR5, R0 ;  /* 0x0000000535037c24 */ /* 0x040fe2000f8e0200 */
[----:B0-----:R0:W-:Y:S01]  /*16800*/  SYNCS.ARRIVE.TRANS64.RED.A1T0 RZ, [R4+URZ], RZ ;  /* 0x000000ff04ff79a7 */ /* 0x0011e2000810043f */
[----:B------:R-:W-:Y:S01]  /*16810*/  IMAD.WIDE.U32 R18, R53, UR4, R6 ;  /* 0x0000000435127c25 */ /* 0x000fe2000f8e0006 */
[----:B------:R-:W-:Y:S01]  /*16820*/  BSSY B1, `(.L_x_6471) ;  /* 0x0000015000017945 */ /* 0x000fe20003800000 */
[----:B------:R-:W-:-:S02]  /*16830*/  ISETP.GE.AND P1, PT, R5, R50, PT ;  /* 0x000000320500720c */ /* 0x000fc40003f26270 */
[----:B------:R-:W-:-:S04]  /*16840*/  IMAD.WIDE R6, R217, 0x80, R212 ;  /* 0x00000080d9067825 */ /* 0x000fc800078e02d4 */
[----:B------:R-:W-:Y:S01]  /*16850*/  IMAD.IADD R49, R19, 0x1, R3 ;  /* 0x0000000113317824 */ /* 0x000fe200078e0203 */
[----:B0-----:R-:W-:Y:S06]  /*16860*/  @P2 BRA `(.L_x_6472) ;  /* 0x0000000000402947 */ /* 0x001fec0003800000 */
        /* <DEDUP_REMOVED lines=16> */
.L_x_6472:
[----:B------:R-:W-:Y:S05]  /*16970*/  BSYNC B1 ;  /* 0x0000000000017941 */ /* 0x000fea0003800000 */
.L_x_6471:
[----:B------:R-:W-:Y:S04]  /*16980*/  BSSY B1, `(.L_x_6473) ;  /* 0x0000014000017945 */ /* 0x000fe80003800000 */
[----:B------:R-:W-:Y:S05]  /*16990*/  @P4 BRA `(.L_x_6474) ;  /* 0x0000000000484947 */ /* 0x000fea0003800000 */
[----:B------:R-:W-:Y:S01]  /*169a0*/  IADD3 R3, P2, R6, 0x20, RZ ;  /* 0x0000002006037810 */ /* 0x000fe20007f5e0ff */
[----:B------:R-:W-:Y:S01]  /*169b0*/  ULDC.64 UR4, c[0x0][0xad8] ;  /* 0x0002b60000047ab9 */ /* 0x000fe20000000a00 */
[----:B------:R-:W-:Y:S01]  /*169c0*/  IMAD.MOV.U32 R4, RZ, RZ, R18 ;  /* 0x000000ffff047224 */ /* 0x000fe200078e0012 */
[----:B------:R-:W-:Y:S01]  /*169d0*/  ULDC.64 UR6, c[0x0][0xa80] ;  /* 0x0002a00000067ab9 */ /* 0x000fe20000000a00 */
[----:B------:R-:W-:Y:S02]  /*169e0*/  IMAD.MOV.U32 R5, RZ, RZ, R49 ;  /* 0x000000ffff057224 */ /* 0x000fe400078e0031 */
[----:B------:R-:W-:Y:S02]  /*169f0*/  IMAD.X R0, RZ, RZ, R7, P2 ;  /* 0x000000ffff007224 */ /* 0x000fe400010e0607 */
[----:B0-----:R-:W-:Y:S02]  /*16a00*/  VIADD R20, R23, 0x40 ;  /* 0x0000004017147836 */ /* 0x001fe40000000000 */
[----:B------:R-:W-:-:S02]  /*16a10*/  IMAD R0, R0, UR4, RZ ;  /* 0x0000000400007c24 */ /* 0x000fc4000f8e02ff */
[----:B------:R-:W-:Y:S01]  /*16a20*/  IMAD.WIDE.U32 R4, R3, UR4, R4 ;  /* 0x0000000403047c25 */ /* 0x000fe2000f8e0004 */
[----:B------:R-:W-:Y:S02]  /*16a30*/  ULDC UR4, c[0x0][0xa8c] ;  /* 0x0002a30000047ab9 */ /* 0x000fe40000000800 */
        /* <DEDUP_REMOVED lines=8> */
.L_x_6474:
[----:B------:R-:W-:Y:S05]  /*16ac0*/  BSYNC B1 ;  /* 0x0000000000017941 */ /* 0x000fea0003800000 */
.L_x_6473:
        /* <DEDUP_REMOVED lines=8> */
[----:B01----:R-:W-:Y:S02]  /*16b50*/  VIADD R20, R23, 0x40 ;  /* 0x0000004017147836 */ /* 0x003fe40000000000 */
        /* <DEDUP_REMOVED lines=11> */
.L_x_6476:
[----:B------:R-:W-:Y:S05]  /*16c10*/  BSYNC B1 ;  /* 0x0000000000017941 */ /* 0x000fea0003800000 */
.L_x_6475:
[----:B------:R-:W-:Y:S05]  /*16c20*/  @P1 BRA `(.L_x_6477) ;  /* 0x0000000800cc1947 */ /* 0x000fea0003800000 */
[----:B------:R-:W-:Y:S01]  /*16c30*/  IADD3 R3, P0, R6, 0x60, RZ ;  /* 0x0000006006037810 */ /* 0x000fe20007f1e0ff */
        /* <DEDUP_REMOVED lines=15> */
[----:B-----5:R3:W-:Y:S10]  /*16d30*/  @!P1 STG.E.128 desc[UR44][R6.64], R8 ;  /* 0x0000000806009986 */ /* 0x0207f4000c101d2c */
[----:B------:R-:W-:Y:S05]  /*16d40*/  @P0 BRA `(.L_x_6477) ;  /* 0x0000000800840947 */ /* 0x000fea0003800000 */
[----:B------:R4:W-:Y:S01]  /*16d50*/  STG.E.128 desc[UR44][R6.64+0x80], R12 ;  /* 0x0000800c06007986 */ /* 0x0009e2000c101d2c */
[----:B------:R-:W-:Y:S05]  /*16d60*/  BRA `(.L_x_6477) ;  /* 0x00000008007c7947 */ /* 0x000fea0003800000 */
.L_x_6469:
[----:B------:R-:W2:Y:S01]  /*16d70*/  LDC.64 R6, c[0x0][0xbd8] ;  /* 0x0002f600ff067b82 */ /* 0x000ea20000000a00 */
[----:B------:R-:W-:-:S07]  /*16d80*/  IMAD.MOV.U32 R3, RZ, RZ, RZ ;  /* 0x000000ffff037224 */ /* 0x000fce00078e00ff */
[----:B0-----:R-:W0:Y:S01]  /*16d90*/  LDC.64 R4, c[0x0][0xbd8] ;  /* 0x0002f600ff047b82 */ /* 0x001e220000000a00 */
[----:B--2---:R-:W-:-:S04]  /*16da0*/  ISETP.NE.U32.AND P0, PT, R6, RZ, PT ;  /* 0x000000ff0600720c */ /* 0x004fc80003f05070 */
[----:B------:R-:W-:-:S03]  /*16db0*/  ISETP.NE.AND.EX P0, PT, R7, RZ, PT, P0 ;  /* 0x000000ff0700720c */ /* 0x000fc60003f05300 */
[----:B------:R-:W2:Y:S01]  /*16dc0*/  LDC.64 R6, c[0x0][0xbe0] ;  /* 0x0002f800ff067b82 */ /* 0x000ea20000000a00 */
[----:B0-----:R-:W-:-:S07]  /*16dd0*/  IMAD.WIDE R4, R216, 0x4, R4 ;  /* 0x00000004d8047825 */ /* 0x001fce00078e0204 */
[----:B------:R-:W0:Y:S02]  /*16de0*/  LDC R0, c[0x0][0xa88] ;  /* 0x0002a200ff007b82 */ /* 0x000e240000000800 */
[----:B------:R3:W5:Y:S01]  /*16df0*/  @P0 LDG.E R3, desc[UR44][R4.64] ;  /* 0x0000002c04030981 */ /* 0x000762000c1e1900 */
[----:B--2---:R-:W-:-:S04]  /*16e00*/  ISETP.NE.U32.AND P1, PT, R6, RZ, PT ;  /* 0x000000ff0600720c */ /* 0x004fc80003f25070 */
[----:B------:R-:W-:-:S13]  /*16e10*/  ISETP.NE.AND.EX P1, PT, R7, RZ, PT, P1 ;  /* 0x000000ff0700720c */ /* 0x000fda0003f25310 */
[----:B------:R-:W2:Y:S02]  /*16e20*/  @P1 LDC.64 R6, c[0x0][0xbe0] ;  /* 0x0002f800ff061b82 */ /* 0x000ea40000000a00 */
[----:B--2---:R-:W-:-:S05]  /*16e30*/  @P1 IMAD.WIDE R6, R216, 0x4, R6 ;  /* 0x00000004d8061825 */ /* 0x004fca00078e0206 */
[----:B0-----:R3:W5:Y:S01]  /*16e40*/  @P1 LDG.E R0, desc[UR44][R6.64] ;  /* 0x0000002c06001981 */ /* 0x001762000c1e1900 */
[----:B------:R-:W-:Y:S01]  /*16e50*/  ISETP.GT.AND P2, PT, R223, 0x7f, PT ;  /* 0x0000007fdf00780c */ /* 0x000fe20003f44270 */
[----:B------:R-:W-:-:S12]  /*16e60*/  @P1 BRA `(.L_x_6478) ;  /* 0x0000000000101947 */ /* 0x000fd80003800000 */
[----:B------:R-:W-:Y:S05]  /*16e70*/  @!P0 BRA `(.L_x_6478) ;  /* 0x00000000000c8947 */ /* 0x000fea0003800000 */
[----:B---3--:R-:W2:Y:S04]  /*16e80*/  LDG.E R7, desc[UR44][R4.64] ;  /* 0x0000002c04077981 */ /* 0x008ea8000c1e1900 */
[----:B-----5:R-:W2:Y:S02]  /*16e90*/  LDG.E R0, desc[UR44][R4.64+0x4] ;  /* 0x0000042c04007981 */ /* 0x020ea4000c1e1900 */
[----:B--2---:R-:W-:-:S07]  /*16ea0*/  IMAD.IADD R0, R0, 0x1, -R7 ;  /* 0x0000000100007824 */ /* 0x004fce00078e0a07 */
.L_x_6478:
[----:B---3--:R-:W-:Y:S01]  /*16eb0*/  SHF.R.S32.HI R4, RZ, 0x1f, R216 ;  /* 0x0000001fff047819 */ /* 0x008fe200000114d8 */
[----:B------:R-:W-:Y:S01]  /*16ec0*/  BSSY B1, `(.L_x_6479) ;  /* 0x000001d000017945 */ /* 0x000fe20003800000 */
[----:B------:R-:W-:Y:S02]  /*16ed0*/  SHF.R.S32.HI R9, RZ, 0x1f, R215 ;  /* 0x0000001fff097819 */ /* 0x000fe400000114d7 */
[----:B------:R-:W-:Y:S02]  /*16ee0*/  SHF.R.S32.HI R12, RZ, 0x1f, R23 ;  /* 0x0000001fff0c7819 */ /* 0x000fe40000011417 */
[----:B------:R-:W-:Y:S02]  /*16ef0*/  SEL R11, R216, RZ, !P0 ;  /* 0x000000ffd80b7207 */ /* 0x000fe40004000000 */
[----:B------:R-:W-:Y:S02]  /*16f00*/  SEL R10, R4, RZ, !P0 ;  /* 0x000000ff040a7207 */ /* 0x000fe40004000000 */
[----:B-----5:R-:W-:Y:S01]  /*16f10*/  SHF.R.S32.HI R8, RZ, 0x1f, R3 ;  /* 0x0000001fff087819 */ /* 0x020fe20000011403 */
[----:B------:R-:W-:Y:S06]  /*16f20*/  @P2 BRA `(.L_x_6480) ;  /* 0x0000000000582947 */ /* 0x000fec0003800000 */
[----:B------:R-:W0:Y:S02]  /*16f30*/  S2R R5, SR_TID.X ;  /* 0x0000000000057919 */ /* 0x000e240000002100 */
[----:B0-----:R-:W-:-:S04]  /*16f40*/  IMAD R4, R217, 0x80, R5 ;  /* 0x00000080d9047824 */ /* 0x001fc800078e0205 */
        /* <DEDUP_REMOVED lines=20> */
.L_x_6480:
[----:B------:R-:W-:Y:S05]  /*17090*/  BSYNC B1 ;  /* 0x0000000000017941 */ /* 0x000fea0003800000 */
.L_x_6479:
[----:B------:R-:W-:Y:S01]  /*170a0*/  ULDC.64 UR4, c[0x0][0xaa0] ;  /* 0x0002a80000047ab9 */ /* 0x000fe20000000a00 */
[----:B------:R-:W-:Y:S01]  /*170b0*/  IMAD.MOV.U32 R4, RZ, RZ, R23 ;  /* 0x000000ffff047224 */ /* 0x000fe200078e0017 */
[----:B------:R-:W-:Y:S01]  /*170c0*/  BSSY B1, `(.L_x_6481) ;  /* 0x000002c000017945 */ /* 0x000fe20003800000 */
[----:B0-----:R-:W-:Y:S02]  /*170d0*/  IMAD.MOV.U32 R5, RZ, RZ, R12 ;  /* 0x000000ffff057224 */ /* 0x001fe400078e000c */
[----:B------:R-:W-:Y:S02]  /*170e0*/  IMAD R6, R8, UR4, RZ ;  /* 0x0000000408067c24 */ /* 0x000fe4000f8e02ff */
[----:B------:R-:W-:-:S04]  /*170f0*/  IMAD.WIDE.U32 R4, R3, UR4, R4 ;  /* 0x0000000403047c25 */ /* 0x000fc8000f8e0004 */
[----:B------:R-:W-:Y:S01]  /*17100*/  IMAD R3, R3, UR5, R6 ;  /* 0x0000000503037c24 */ /* 0x000fe2000f8e0206 */
[----:B------:R-:W-:Y:S01]  /*17110*/  ULDC.64 UR4, c[0x0][0xae0] ;  /* 0x0002b80000047ab9 */ /* 0x000fe20000000a00 */
[----:B------:R-:W-:Y:S02]  /*17120*/  IMAD R7, R217, -0x80, R0 ;  /* 0xffffff80d9077824 */ /* 0x000fe400078e0200 */
[----:B------:R-:W-:Y:S02]  /*17130*/  IMAD.IADD R5, R5, 0x1, R3 ;  /* 0x0000000105057824 */ /* 0x000fe400078e0203 */
[----:B------:R-:W-:Y:S01]  /*17140*/  IMAD R6, R9, UR4, RZ ;  /* 0x0000000409067c24 */ /* 0x000fe2000f8e02ff */
[C---:B------:R-:W-:Y:S01]  /*17150*/  ISETP.GE.AND P2, PT, R212.reuse, R7, PT ;  /* 0x00000007d400720c */ /* 0x040fe20003f46270 */
[----:B------:R-:W-:Y:S01]  /*17160*/  VIADD R0, R212, 0x40 ;  /* 0x00000040d4007836 */ /* 0x000fe20000000000 */
[----:B------:R-:W-:Y:S01]  /*17170*/  SHF.R.S32.HI R9, RZ, 0x1f, R212 ;  /* 0x0000001fff097819 */ /* 0x000fe200000114d4 */
[----:B------:R-:W-:-:S02]  /*17180*/  IMAD R3, R215, UR5, R6 ;  /* 0x00000005d7037c24 */ /* 0x000fc4000f8e0206 */
[----:B------:R-:W-:Y:S01]  /*17190*/  IMAD.WIDE.U32 R4, R215, UR4, R4 ;  /* 0x00000004d7047c25 */ /* 0x000fe2000f8e0004 */
[----:B------:R-:W-:Y:S01]  /*171a0*/  ULDC.64 UR4, c[0x0][0xae8] ;  /* 0x0002ba0000047ab9 */ /* 0x000fe20000000a00 */
[-C--:B------:R-:W-:Y:S02]  /*171b0*/  ISETP.GE.AND P1, PT, R0, R7.reuse, PT ;  /* 0x000000070000720c */ /* 0x080fe40003f26270 */
[C---:B------:R-:W-:Y:S02]  /*171c0*/  VIADD R8, R212.reuse, 0x20 ;  /* 0x00000020d4087836 */ /* 0x040fe40000000000 */
[----:B------:R-:W-:Y:S02]  /*171d0*/  VIADD R6, R212, 0x60 ;  /* 0x00000060d4067836 */ /* 0x000fe40000000000 */
[----:B------:R-:W-:Y:S01]  /*171e0*/  IMAD.IADD R5, R5, 0x1, R3 ;  /* 0x0000000105057824 */ /* 0x000fe200078e0203 */
[-C--:B------:R-:W-:Y:S01]  /*171f0*/  ISETP.GE.AND P3, PT, R8, R7.reuse, PT ;  /* 0x000000070800720c */ /* 0x080fe20003f66270 */
[----:B------:R-:W-:Y:S01]  /*17200*/  IMAD R0, R10, UR4, RZ ;  /* 0x000000040a007c24 */ /* 0x000fe2000f8e02ff */
[----:B------:R-:W-:Y:S01]  /*17210*/  ISETP.GE.AND P0, PT, R6, R7, PT ;  /* 0x000000070600720c */ /* 0x000fe20003f06270 */
[----:B------:R-:W-:-:S04]  /*17220*/  IMAD.WIDE.U32 R6, R11, UR4, R4 ;  /* 0x000000040b067c25 */ /* 0x000fc8000f8e0004 */
[----:B------:R-:W-:Y:S02]  /*17230*/  IMAD R3, R11, UR5, R0 ;  /* 0x000000050b037c24 */ /* 0x000fe4000f8e0200 */
[----:B------:R-:W-:Y:S02]  /*17240*/  IMAD.MOV.U32 R8, RZ, RZ, R212 ;  /* 0x000000ffff087224 */ /* 0x000fe400078e00d4 */
[----:B------:R-:W-:Y:S02]  /*17250*/  IMAD.IADD R11, R7, 0x1, R3 ;  /* 0x00000001070b7824 */ /* 0x000fe400078e0203 */
[----:B------:R-:W-:Y:S01]  /*17260*/  IMAD.WIDE R8, R217, 0x80, R8 ;  /* 0x00000080d9087825 */ /* 0x000fe200078e0208 */
        /* <DEDUP_REMOVED lines=17> */
.L_x_6482:
[----:B------:R-:W-:Y:S05]  /*17380*/  BSYNC B1 ;  /* 0x0000000000017941 */ /* 0x000fea0003800000 */
.L_x_6481:
        /* <DEDUP_REMOVED lines=14> */
[----:B------:R-:W-:Y:S02]  /*17470*/  ISETP.GE.AND P4, PT, R10, UR4, PT ;  /* 0x000000040a007c0c */ /* 0x000fe4000bf86270 */
[----:B0-----:R-:W-:Y:S01]  /*17480*/  LEA R12, P2, R4, UR6, 0x1 ;  /* 0x00000006040c7c11 */ /* 0x001fe2000f8408ff */
[----:B------:R-:W-:-:S05]  /*17490*/  IMAD.IADD R3, R5, 0x1, R3 ;  /* 0x0000000105037824 */ /* 0x000fca00078e0203 */
[----:B------:R-:W-:-:S05]  /*174a0*/  LEA.HI.X R13, R4, UR7, R3, 0x1, P2 ;  /* 0x00000007040d7c11 */ /* 0x000fca00090f0c03 */
[----:B------:R2:W-:Y:S04]  /*174b0*/  @!P3 STG.E.128 desc[UR44][R12.64], RZ ;  /* 0x000000ff0c00b986 */ /* 0x0005e8000c101d2c */
[----:B------:R2:W-:Y:S02]  /*174c0*/  @!P4 STG.E.128 desc[UR44][R12.64+0x80], RZ ;  /* 0x000080ff0c00c986 */ /* 0x0005e4000c101d2c */
.L_x_6484:
[----:B------:R-:W-:Y:S05]  /*174d0*/  BSYNC B1 ;  /* 0x0000000000017941 */ /* 0x000fea0003800000 */
.L_x_6483:
        /* <DEDUP_REMOVED lines=15> */
[----:B0-2---:R-:W-:Y:S01]  /*175d0*/  LEA R12, P1, R4, UR6, 0x1 ;  /* 0x00000006040c7c11 */ /* 0x005fe2000f8208ff */
[----:B------:R-:W-:-:S05]  /*175e0*/  IMAD.IADD R3, R5, 0x1, R3 ;  /* 0x0000000105037824 */ /* 0x000fca00078e0203 */
[----:B------:R-:W-:-:S05]  /*175f0*/  LEA.HI.X R13, R4, UR7, R3, 0x1, P1 ;  /* 0x00000007040d7c11 */ /* 0x000fca00088f0c03 */
[----:B------:R3:W-:Y:S04]  /*17600*/  @!P2 STG.E.128 desc[UR44][R12.64], RZ ;  /* 0x000000ff0c00a986 */ /* 0x0007e8000c101d2c */
[----:B------:R3:W-:Y:S02]  /*17610*/  @!P3 STG.E.128 desc[UR44][R12.64+0x80], RZ ;  /* 0x000080ff0c00b986 */ /* 0x0007e4000c101d2c */
.L_x_6486:
[----:B------:R-:W-:Y:S05]  /*17620*/  BSYNC B1 ;  /* 0x0000000000017941 */ /* 0x000fea0003800000 */
.L_x_6485:
        /* <DEDUP_REMOVED lines=19> */
.L_x_6477:
[----:B------:R-:W-:Y:S05]  /*17760*/  BSYNC B0 ;  /* 0x0000000000007941 */ /* 0x000fea0003800000 */
.L_x_6468:
[----:B------:R-:W-:Y:S02]  /*17770*/  ULDC UR4, c[0x0][0xc14] ;  /* 0x0003050000047ab9 */ /* 0x000fe40000000800 */
[----:B-1----:R-:W-:-:S13]  /*17780*/  ISETP.GE.AND P0, PT, R211, UR4, PT ;  /* 0x00000004d3007c0c */ /* 0x002fda000bf06270 */
[----:B------:R-:W-:Y:S05]  /*17790*/  @!P0 BRA `(.L_x_6487) ;  /* 0xfffffe9400748947 */ /* 0x000fea000383ffff */
[----:B------:R-:W-:Y:S05]  /*177a0*/  EXIT ;  /* 0x000000000000794d */ /* 0x000fea0003800000 */
.L_x_6382:
[----:B------:R-:W-:-:S08]  /*177b0*/  NOP ;  /* 0x0000000000007918 */ /* 0x000fd00000000000 */
[----:B--2---:R-:W0:-:S00]  /*177c0*/  USETMAXREG.DEALLOC.CTAPOOL 0x18 ;  /* 0x00000018000079c8 */ /* 0x004e0000080e0500 */
[----:B0-----:R-:W-:Y:S01]  /*177d0*/  LOP3.LUT R0, R0, 0x3, RZ, 0xc0, !PT ;  /* 0x0000000300007812 */ /* 0x001fe200078ec0ff */
[----:B------:R-:W-:Y:S01]  /*177e0*/  IMAD.MOV.U32 R6, RZ, RZ, RZ ;  /* 0x000000ffff067224 */ /* 0x000fe200078e00ff */
[----:B------:R-:W-:-:S04]  /*177f0*/  LOP3.LUT R16, R16, 0xfffffffd, RZ, 0xc0, !PT ;  /* 0xfffffffd10107812 */ /* 0x000fc800078ec0ff */
[----:B------:R-:W0:Y:S02]  /*17800*/  SHFL.IDX PT, R0, R0, RZ, 0x1f ;  /* 0x00001fff00007589 */ /* 0x000e2400000e0000 */
[----:B0-----:R-:W-:-:S13]  /*17810*/  ISETP.NE.AND P0, PT, R0, RZ, PT ;  /* 0x000000ff0000720c */ /* 0x001fda0003f05270 */
[----:B------:R-:W-:Y:S01]  /*17820*/  @P0 LOP3.LUT R16, R16, 0x2, RZ, 0xfc, !PT ;  /* 0x0000000210100812 */ /* 0x000fe200078efcff */
[----:B------:R-:W-:Y:S06]  /*17830*/  @!P0 BRA `(.L_x_6488) ;  /* 0x00000000002c8947 */ /* 0x000fec0003800000 */
[----:B------:R-:W0:Y:S08]  /*17840*/  S2UR UR5, SR_CgaCtaId ;  /* 0x00000000000579c3 */ /* 0x000e300000008800 */
[----:B------:R-:W-:Y:S06]  /*17850*/  BAR.SYNC.DEFER_BLOCKING 0x5, 0x180 ;  /* 0x0146000000007b1d */ /* 0x000fec0000010000 */
[----:B------:R-:W-:-:S02]  /*17860*/  UMOV UR4, 0x400 ;  /* 0x0000040000047882 */ /* 0x000fc40000000000 */
[----:B0-----:R-:W-:-:S09]  /*17870*/  ULEA UR4, UR5, UR4, 0x18 ;  /* 0x0000000405047291 */ /* 0x001fd2000f8ec03f */
[----:B------:R-:W0:Y:S04]  /*17880*/  LDS.128 R4, [UR4+0x288d0] ;  /* 0x0288d004ff047984 */ /* 0x000e280008000c00 */
[----:B0-----:R0:W-:Y:S01]  /*17890*/  STL.64 [R1], R4 ;  /* 0x0000000401007387 */ /* 0x0011e20000100a00 */
[----:B------:R-:W-:-:S03]  /*178a0*/  IMAD.MOV.U32 R0, RZ, RZ, R6 ;  /* 0x000000ffff007224 */ /* 0x000fc600078e0006 */
[----:B------:R0:W-:Y:S02]  /*178b0*/  STL [R1+0xc], R7 ;  /* 0x00000c0701007387 */ /* 0x0001e40000100800 */
[----:B------:R-:W-:Y:S01]  /*178c0*/  R2UR UR38, R0 ;  /* 0x00000000002672ca */ /* 0x000fe200000e0000 */
[----:B------:R-:W-:Y:S06]  /*178d0*/  BAR.ARV 0x4, 0x180 ;  /* 0x0106000000007b1d */ /* 0x000fec0000002000 */
[----:B------:R-:W-:Y:S08]  /*178e0*/  BRA `(.L_x_6489) ;  /* 0x0000000800a47947 */ /* 0x000ff00003800000 */
.L_x_6488:
[----:B------:R-:W0:Y:S01]  /*178f0*/  S2R R0, SR_TID.X ;  /* 0x0000000000007919 */ /* 0x000e220000002100 */
        /* <DEDUP_REMOVED lines=9> */
[----:B------:R-:W-:Y:S01]  /*17990*/  IMAD.MOV.U32 R11, RZ, RZ, RZ ;  /* 0x000000ffff0b7224 */ /* 0x000fe200078e00ff */
        /* <DEDUP_REMOVED lines=23> */
[----:B------:R-:W-:Y:S01]  /*17b10*/  IMAD.MOV.U32 R12, RZ, RZ, R7 ;  /* 0x000000ffff0c7224 */ /* 0x000fe200078e0007 */
[----:B0-----:R-:W-:-:S13]  /*17b20*/  ISETP.GT.AND P6, PT, R7, R4, PT ;  /* 0x000000040700720c */ /* 0x001fda0003fc4270 */
[----:B------:R-:W-:Y:S05]  /*17b30*/  @P6 BRA `(.L_x_6490) ;  /* 0x0000000000986947 */ /* 0x000fea0003800000 */
[----:B------:R-:W0:Y:S01]  /*17b40*/  LDC R9, c[0x0][0xc14] ;  /* 0x00030500ff097b82 */ /* 0x000e220000000800 */
[----:B------:R-:W-:Y:S01]  /*17b50*/  IMAD.MOV.U32 R7, RZ, RZ, R12 ;  /* 0x000000ffff077224 */ /* 0x000fe200078e000c */
[----:B------:R-:W-:Y:S01]  /*17b60*/  ULDC UR4, c[0x0][0xc14] ;  /* 0x0003050000047ab9 */ /* 0x000fe20000000800 */
[----:B------:R-:W-:-:S07]  /*17b70*/  IMAD.MOV.U32 R11, RZ, RZ, RZ ;  /* 0x000000ffff0b7224 */ /* 0x000fce00078e00ff */
.L_x_6494:
[----:B------:R-:W-:Y:S01]  /*17b80*/  VIADD R11, R11, 0x1f ;  /* 0x0000001f0b0b7836 */ /* 0x000fe20000000000 */
[----:B0-----:R0:W-:Y:S04]  /*17b90*/  STL [R1+0xc], R9 ;  /* 0x00000c0901007387 */ /* 0x0011e80000100800 */
[----:B------:R-:W-:-:S13]  /*17ba0*/  ISETP.GE.AND P6, PT, R11, UR4, PT ;  /* 0x000000040b007c0c */ /* 0x000fda000bfc6270 */
[----:B------:R-:W-:Y:S05]  /*17bb0*/  @P6 BRA `(.L_x_6491) ;  /* 0x0000000400b86947 */ /* 0x000fea0003800000 */
[----:B------:R-:W-:Y:S01]  /*17bc0*/  IMAD.IADD R13, R0, 0x1, R11 ;  /* 0x00000001000d7824 */ /* 0x000fe200078e020b */
[----:B------:R-:W-:Y:S01]  /*17bd0*/  BSSY B0, `(.L_x_6492) ;  /* 0x0000007000007945 */ /* 0x000fe20003800000 */
[----:B------:R-:W-:-:S03]  /*17be0*/  IMAD.MOV.U32 R6, RZ, RZ, RZ ;  /* 0x000000ffff067224 */ /* 0x000fc600078e00ff */
[----:B------:R-:W-:-:S13]  /*17bf0*/  ISETP.GE.OR P6, PT, R13, UR4, !P0 ;  /* 0x000000040d007c0c */ /* 0x000fda000c7c6670 */
[----:B------:R-:W-:Y:S05]  /*17c00*/  @P6 BRA `(.L_x_6493) ;  /* 0x00000000000c6947 */ /* 0x000fea0003800000 */
[----:B------:R-:W1:Y:S02]  /*17c10*/  LDC.64 R2, c[0x0][0xc58] ;  /* 0x00031600ff027b82 */ /* 0x000e640000000a00 */
[----:B-1----:R-:W-:-:S05]  /*17c20*/  IMAD.WIDE R2, R13, 0x4, R2 ;  /* 0x000000040d027825 */ /* 0x002fca00078e0202 */
[----:B------:R1:W5:Y:S02]  /*17c30*/  LDG.E R6, desc[UR44][R2.64] ;  /* 0x0000002c02067981 */ /* 0x000364000c1e1900 */
.L_x_6493:
[----:B------:R-:W-:Y:S05]  /*17c40*/  BSYNC B0 ;  /* 0x0000000000007941 */ /* 0x000fea0003800000 */
.L_x_6492:
        /* <DEDUP_REMOVED lines=13> */
[----:B-1----:R-:W-:Y:S02]  /*17d20*/  SEL R15, R8, RZ, P5 ;  /* 0x000000ff080f7207 */ /* 0x002fe40002800000 */
[----:B------:R-:W1:Y:S03]  /*17d30*/  LDC R8, c[0x0][0xc10] ;  /* 0x00030400ff087b82 */ /* 0x000e660000000800 */
[----:B------:R-:W-:-:S05]  /*17d40*/  IMAD.IADD R10, R10, 0x1, R15 ;  /* 0x000000010a0a7824 */ /* 0x000fca00078e020f */
[----:B------:R-:W1:Y:S02]  /*17d50*/  SHFL.IDX PT, R3, R10, 0x1f, 0x1f ;  /* 0x03e01f000a037f89 */ /* 0x000e6400000e0000 */
[----:B-1----:R-:W-:-:S04]  /*17d60*/  IMAD R12, R3, R8, RZ ;  /* 0x00000008030c7224 */ /* 0x002fc800078e02ff */
[----:B------:R-:W-:-:S05]  /*17d70*/  IMAD.IADD R7, R12, 0x1, R7 ;  /* 0x000000010c077824 */ /* 0x000fca00078e0207 */
[----:B------:R-:W-:-:S13]  /*17d80*/  ISETP.GT.AND P6, PT, R7, R4, PT ;  /* 0x000000040700720c */ /* 0x000fda0003fc4270 */
[----:B------:R-:W-:Y:S05]  /*17d90*/  @!P6 BRA `(.L_x_6494) ;  /* 0xfffffffc0078e947 */ /* 0x000fea000383ffff */
.L_x_6490:
[----:B0-----:R-:W-:-:S04]  /*17da0*/  IMAD.IADD R9, R7, 0x1, -R12 ;  /* 0x0000000107097824 */ /* 0x001fc800078e0a0c */
[----:B------:R-:W-:-:S05]  /*17db0*/  IMAD R3, R10, R8, R9 ;  /* 0x000000080a037224 */ /* 0x000fca00078e0209 */
[----:B------:R-:W-:Y:S02]  /*17dc0*/  ISETP.GT.AND P0, PT, R3, R4, PT ;  /* 0x000000040300720c */ /* 0x000fe40003f04270 */
[----:B------:R-:W0:Y:S11]  /*17dd0*/  LDC.64 R2, c[0x0][0xc68] ;  /* 0x00031a00ff027b82 */ /* 0x000e360000000a00 */
[----:B------:R-:W-:-:S04]  /*17de0*/  VOTE.ANY R12, PT, !P0 ;  /* 0x00000000000c7806 */ /* 0x000fc800040e0100 */
[----:B------:R-:W1:Y:S02]  /*17df0*/  POPC R7, R12 ;  /* 0x0000000c00077309 */ /* 0x000e640000000000 */
[----:B-1----:R-:W-:-:S04]  /*17e00*/  IMAD.IADD R11, R7, 0x1, R11 ;  /* 0x00000001070b7824 */ /* 0x002fc800078e020b */
        /* <DEDUP_REMOVED lines=14> */
.L_x_6495:
[----:B-1----:R-:W-:Y:S02]  /*17ef0*/  IMAD.MOV R7, RZ, RZ, -R3 ;  /* 0x000000ffff077224 */ /* 0x002fe400078e0a03 */
[----:B---3--:R-:W-:Y:S02]  /*17f00*/  IMAD R9, R5, R8, R9 ;  /* 0x0000000805097224 */ /* 0x008fe400078e0209 */
[----:B------:R-:W-:Y:S02]  /*17f10*/  IMAD R5, R7, R14, RZ ;  /* 0x0000000e07057224 */ /* 0x000fe400078e02ff */
[----:B------:R-:W-:Y:S01]  /*17f20*/  IMAD.MOV.U32 R2, RZ, RZ, RZ ;  /* 0x000000ffff027224 */ /* 0x000fe200078e00ff */
[----:B------:R1:W-:Y:S03]  /*17f30*/  STL [R1], R9 ;  /* 0x0000000901007387 */ /* 0x0003e60000100800 */
[----:B------:R-:W-:Y:S01]  /*17f40*/  IMAD.HI.U32 R3, R3, R5, R2 ;  /* 0x0000000503037227 */ /* 0x000fe200078e0002 */
[----:B------:R-:W-:-:S03]  /*17f50*/  IABS R5, R11 ;  /* 0x0000000b00057213 */ /* 0x000fc60000000000 */
[----:B------:R-:W-:Y:S02]  /*17f60*/  IMAD.IADD R2, R4, 0x1, -R9 ;  /* 0x0000000104027824 */ /* 0x000fe400078e0a09 */
[----:B------:R-:W-:-:S03]  /*17f70*/  IMAD.MOV R5, RZ, RZ, -R5 ;  /* 0x000000ffff057224 */ /* 0x000fc600078e0a05 */
[----:B------:R-:W-:-:S05]  /*17f80*/  IABS R4, R2 ;  /* 0x0000000200047213 */ /* 0x000fca0000000000 */
[----:B--2---:R-:W-:-:S04]  /*17f90*/  IMAD.HI.U32 R10, R3, R4, RZ ;  /* 0x00000004030a7227 */ /* 0x004fc800078e00ff */
        /* <DEDUP_REMOVED lines=21> */
[----:B------:R-:W2:Y:S02]  /*180f0*/  F2I.FTZ.U32.TRUNC.NTZ R3, R3 ;  /* 0x0000000300037305 */ /* 0x000ea4000021f000 */
[----:B--2---:R-:W-:-:S04]  /*18100*/  IMAD.MOV R2, RZ, RZ, -R3 ;  /* 0x000000ffff027224 */ /* 0x004fc800078e0a03 */
[----:B-1----:R-:W-:Y:S02]  /*18110*/  IMAD R9, R2, R5, RZ ;  /* 0x0000000502097224 */ /* 0x002fe400078e02ff */
[----:B------:R-:W-:-:S04]  /*18120*/  IMAD.MOV.U32 R2, RZ, RZ, RZ ;  /* 0x000000ffff027224 */ /* 0x000fc800078e00ff */
[----:B------:R-:W-:Y:S01]  /*18130*/  IMAD.HI.U32 R2, R3, R9, R2 ;  /* 0x0000000903027227 */ /* 0x000fe200078e0002 */
[-C--:B------:R-:W-:Y:S02]  /*18140*/  IABS R9, R8.reuse ;  /* 0x0000000800097213 */ /* 0x080fe40000000000 */
[C---:B------:R-:W-:Y:S01]  /*18150*/  LOP3.LUT R3, R11.reuse, R8, RZ, 0x3c, !PT ;  /* 0x000000080b037212 */ /* 0x040fe200078e3cff */
[----:B------:R-:W-:Y:S02]  /*18160*/  IMAD.IADD R11, R11, 0x1, R4 ;  /* 0x000000010b0b7824 */ /* 0x000fe400078e0204 */
[----:B------:R-:W-:Y:S01]  /*18170*/  IMAD.MOV R10, RZ, RZ, -R9 ;  /* 0x000000ffff0a7224 */ /* 0x000fe200078e0a09 */
[----:B------:R-:W-:Y:S01]  /*18180*/  ISETP.GE.AND P2, PT, R3, RZ, PT ;  /* 0x000000ff0300720c */ /* 0x000fe20003f46270 */
[----:B------:R-:W-:-:S04]  /*18190*/  IMAD.HI.U32 R2, R2, R7, RZ ;  /* 0x0000000702027227 */ /* 0x000fc800078e00ff */
        /* <DEDUP_REMOVED lines=13> */
[----:B------:R-:W-:-:S04]  /*18270*/  R2UR UR38, R11 ;  /* 0x000000000b2672ca */ /* 0x000fc800000e0000 */
[----:B------:R2:W-:Y:S01]  /*18280*/  STL [R1+0x4], R2 ;  /* 0x0000040201007387 */ /* 0x0005e20000100800 */
[----:B------:R-:W-:Y:S10]  /*18290*/  BRA `(.L_x_6496) ;  /* 0x00000000000c7947 */ /* 0x000ff40003800000 */
.L_x_6491:
[----:B------:R1:W-:Y:S01]  /*182a0*/  STL [R1], R4 ;  /* 0x0000000401007387 */ /* 0x0003e20000100800 */
[----:B------:R-:W-:-:S03]  /*182b0*/  UMOV UR38, URZ ;  /* 0x0000003f00267c82 */ /* 0x000fc60008000000 */
[----:B------:R1:W-:Y:S02]  /*182c0*/  STL [R1+0x4], RZ ;  /* 0x000004ff01007387 */ /* 0x0003e40000100800 */
.L_x_6496:
[----:B-1----:R-:W3:Y:S04]  /*182d0*/  LDL R4, [R1] ;  /* 0x0000000001047983 */ /* 0x002ee80000100800 */
[----:B------:R-:W3:Y:S04]  /*182e0*/  LDL R5, [R1+0x4] ;  /* 0x0000040001057983 */ /* 0x000ee80000100800 */
[----:B------:R-:W3:Y:S01]  /*182f0*/  LDL R7, [R1+0xc] ;  /* 0x00000c0001077983 */ /* 0x000ee20000100800 */
[----:B------:R-:W-:Y:S01]  /*18300*/  ISETP.NE.AND P0, PT, R0, RZ, PT ;  /* 0x000000ff0000720c */ /* 0x000fe20003f05270 */
[----:B--2---:R-:W-:-:S12]  /*18310*/  IMAD.U32 R2, RZ, RZ, UR38 ;  /* 0x00000026ff027e24 */ /* 0x004fd8000f8e00ff */
[----:B------:R-:W1:Y:S01]  /*18320*/  @!P0 S2R R3, SR_CgaCtaId ;  /* 0x0000000000038919 */ /* 0x000e620000008800 */
[----:B------:R-:W-:Y:S01]  /*18330*/  @!P0 MOV R0, 0x400 ;  /* 0x0000040000008802 */ /* 0x000fe20000000f00 */
[----:B------:R-:W-:-:S03]  /*18340*/  @!P0 IMAD.MOV.U32 R6, RZ, RZ, R2 ;  /* 0x000000ffff068224 */ /* 0x000fc600078e0002 */
[----:B-1----:R-:W-:-:S05]  /*18350*/  @!P0 LEA R0, R3, R0, 0x18 ;  /* 0x0000000003008211 */ /* 0x002fca00078ec0ff */
[----:B---3--:R1:W-:Y:S01]  /*18360*/  @!P0 STS.128 [R0+0x288d0], R4 ;  /* 0x0288d00400008388 */ /* 0x0083e20000000c00 */
[----:B------:R-:W-:Y:S06]  /*18370*/  BAR.ARV 0x5, 0x180 ;  /* 0x0146000000007b1d */ /* 0x000fec0000002000 */
.L_x_6489:
[----:B-1----:R-:W2:Y:S01]  /*18380*/  LDL R0, [R1+0xc] ;  /* 0x00000c0001007983 */ /* 0x002ea20000100800 */
[----:B------:R-:W-:-:S03]  /*18390*/  ULDC UR4, c[0x0][0xc14] ;  /* 0x0003050000047ab9 */ /* 0x000fc60000000800 */
[----:B------:R1:W-:Y:S01]  /*183a0*/  STL [R1+0x14], RZ ;  /* 0x000014ff01007387 */ /* 0x0003e20000100800 */
[----:B--2---:R-:W-:Y:S01]  /*183b0*/  ISETP.GE.AND P0, PT, R0, UR4, PT ;  /* 0x0000000400007c0c */ /* 0x004fe2000bf06270 */
[----:B------:R-:W-:-:S05]  /*183c0*/  IMAD.MOV.U32 R0, RZ, RZ, 0x1 ;  /* 0x00000001ff007424 */ /* 0x000fca00078e00ff */
[----:B------:R1:W-:Y:S04]  /*183d0*/  STL [R1+0x18], R0 ;  /* 0x0000180001007387 */ /* 0x0003e80000100800 */
[----:B------:R1:W-:Y:S03]  /*183e0*/  STL [R1+0x34], RZ ;  /* 0x000034ff01007387 */ /* 0x0003e60000100800 */
[----:B------:R-:W-:Y:S05]  /*183f0*/  @P0 BRA `(.L_x_6497) ;  /* 0x0000004000140947 */ /* 0x000fea0003800000 */
[----:B0-----:R-:W2:Y:S01]  /*18400*/  LDL R7, [R1+0x30] ;  /* 0x0000300001077983 */ /* 0x001ea20000100800 */
[----:B-1----:R-:W0:Y:S01]  /*18410*/  S2R R0, SR_TID.X ;  /* 0x0000000000007919 */ /* 0x002e220000002100 */
[----:B------:R-:W1:Y:S01]  /*18420*/  S2R R8, SR_TID.X ;  /* 0x0000000000087919 */ /* 0x000e620000002100 */
[----:B0-----:R-:W-:Y:S01]  /*18430*/  LOP3.LUT R2, R0, 0x7f, RZ, 0xc0, !PT ;  /* 0x0000007f00027812 */ /* 0x001fe200078ec0ff */
[C---:B-1----:R-:W-:Y:S02]  /*18440*/  IMAD.SHL.U32 R0, R8.reuse, 0x80, RZ ;  /* 0x0000008008007824 */ /* 0x042fe400078e00ff */
        /* <DEDUP_REMOVED lines=17> */
[----:B------:R-:W-:Y:S02]  /*18560*/  IMAD.MOV.U32 R0, RZ, RZ, 0x40 ;  /* 0x00000040ff007424 */ /* 0x000fe400078e00ff */
[----:B0-----:R-:W-:-:S03]  /*18570*/  IMAD.MOV.U32 R2, RZ, RZ, 0x20 ;  /* 0x00000020ff027424 */ /* 0x001fc600078e00ff */
[----:B------:R-:W-:Y:S02]  /*18580*/  SEL R0, R0, 0xffffffc0, !P0 ;  /* 0xffffffc000007807 */ /* 0x000fe40004000000 */
[----:B------:R-:W-:Y:S01]  /*18590*/  SEL R5, R2, 0xffffffe0, !P0 ;  /* 0xffffffe002057807 */ /* 0x000fe20004000000 */
[----:B------:R-:W-:Y:S02]  /*185a0*/  STL [R1+0x10], R3 ;  /* 0x0000100301007387 */ /* 0x000fe40000100800 */
[----:B------:R-:W-:Y:S01]  /*185b0*/  IMAD.IADD R0, R0, 0x1, R3 ;  /* 0x0000000100007824 */ /* 0x000fe200078e0203 */
[----:B------:R-:W-:Y:S01]  /*185c0*/  ULDC UR41, c[0x0][0xc] ;  /* 0x0000030000297ab9 */ /* 0x000fe20000000800 */
[----:B------:R-:W-:Y:S01]  /*185d0*/  ULDC.64 UR42, c[0x0][0x198] ;  /* 0x00006600002a7ab9 */ /* 0x000fe20000000a00 */
[C---:B--2---:R-:W-:Y:S02]  /*185e0*/  LOP3.LUT R2, R7.reuse, 0x1, RZ, 0xfc, !PT ;  /* 0x0000000107027812 */ /* 0x044fe400078efcff */
[----:B------:R-:W-:-:S03]  /*185f0*/  LOP3.LUT R4, R7, 0x2, RZ, 0xfc, !PT ;  /* 0x0000000207047812 */ /* 0x000fc600078efcff */
[----:B------:R0:W-:Y:S04]  /*18600*/  STL [R1+0x38], R2 ;  /* 0x0000380201007387 */ /* 0x0001e80000100800 */
[----:B------:R1:W-:Y:S01]  /*18610*/  STL [R1+0x2c], R4 ;  /* 0x00002c0401007387 */ /* 0x0003e20000100800 */
[----:B0-----:R-:W-:-:S03]  /*18620*/  IMAD.MOV.U32 R2, RZ, RZ, 0x1 ;  /* 0x00000001ff027424 */ /* 0x001fc600078e00ff */
[----:B------:R1:W-:Y:S04]  /*18630*/  STL [R1+0x34], RZ ;  /* 0x000034ff01007387 */ /* 0x0003e80000100800 */
[----:B------:R1:W-:Y:S04]  /*18640*/  STL [R1+0x18], R2 ;  /* 0x0000180201007387 */ /* 0x0003e80000100800 */
[----:B------:R1:W-:Y:S04]  /*18650*/  STL [R1+0x14], RZ ;  /* 0x000014ff01007387 */ /* 0x0003e80000100800 */
[----:B------:R1:W-:Y:S02]  /*18660*/  STL [R1+0x28], R0 ;  /* 0x0000280001007387 */ /* 0x0003e40000100800 */
.L_x_6563:
[----:B------:R-:W2:Y:S01]  /*18670*/  LDL R12, [R1+0xc] ;  /* 0x00000c00010c7983 */ /* 0x000ea20000100800 */
[----:B-1----:R-:W0:Y:S01]  /*18680*/  LDC.64 R2, c[0x0][0xa28] ;  /* 0x00028a00ff027b82 */ /* 0x002e220000000a00 */
[----:B------:R-:W-:Y:S01]  /*18690*/  CS2R R8, SRZ ;  /* 0x0000000000087805 */ /* 0x000fe2000001ff00 */
[----:B------:R-:W-:Y:S01]  /*186a0*/  ULDC.64 UR4, c[0x0][0xa00] ;  /* 0x0002800000047ab9 */ /* 0x000fe20000000a00 */
[----:B------:R-:W-:-:S05]  /*186b0*/  ULDC.64 UR6, c[0x0][0xa08] ;  /* 0x0002820000067ab9 */ /* 0x000fca0000000a00 */
[----:B---3--:R-:W1:Y:S08]  /*186c0*/  LDC.64 R6, c[0x0][0xa00] ;  /* 0x00028000ff067b82 */ /* 0x008e700000000a00 */
[----:B------:R-:W3:Y:S01]  /*186d0*/  LDC.64 R10, c[0x0][0xa08] ;  /* 0x00028200ff0a7b82 */ /* 0x000ee20000000a00 */
[----:B0-----:R-:W-:-:S04]  /*186e0*/  ISETP.NE.U32.AND P0, PT, R2, RZ, PT ;  /* 0x000000ff0200720c */ /* 0x001fc80003f05070 */
[----:B------:R-:W-:-:S03]  /*186f0*/  ISETP.NE.AND.EX P0, PT, R3, RZ, PT, P0 ;  /* 0x000000ff0300720c */ /* 0x000fc60003f05300 */
[----:B------:R-:W0:Y:S10]  /*18700*/  LDC.64 R2, c[0x0][0xa18] ;  /* 0x00028600ff027b82 */ /* 0x000e340000000a00 */
[----:B------:R-:W2:Y:S01]  /*18710*/  @P0 LDC.64 R4, c[0x0][0xa28] ;  /* 0x00028a00ff040b82 */ /* 0x000ea20000000a00 */
[----:B------:R-:W-:-:S02]  /*18720*/  ISETP.NE.U32.AND P2, PT, RZ, UR6, PT ;  /* 0x00000006ff007c0c */ /* 0x000fc4000bf45070 */
[----:B0-----:R-:W-:Y:S01]  /*18730*/  ISETP.NE.U32.AND P1, PT, R2, RZ, PT ;  /* 0x000000ff0200720c */ /* 0x001fe20003f25070 */
[----:B------:R-:W-:Y:S02]  /*18740*/  IMAD.MOV.U32 R19, RZ, RZ, RZ ;  /* 0x000000ffff137224 */ /* 0x000fe400078e00ff */
[----:B--2---:R-:W-:-:S05]  /*18750*/  @P0 IMAD.WIDE R4, R12, 0x4, R4 ;  /* 0x000000040c040825 */ /* 0x004fca00078e0204 */
[----:B------:R3:W5:Y:S01]  /*18760*/  @P0 LDG.E R8, desc[UR44][R4.64] ;  /* 0x0000002c04080981 */ /* 0x000762000c1e1900 */
[----:B------:R-:W-:Y:S01]  /*18770*/  ISETP.NE.AND.EX P0, PT, R3, RZ, PT, P1 ;  /* 0x000000ff0300720c */ /* 0x000fe20003f05310 */
[C---:B-1----:R-:W-:Y:S01]  /*18780*/  IMAD.WIDE R6, R12.reuse, 0x4, R6 ;  /* 0x000000040c067825 */ /* 0x042fe200078e0206 */
[----:B------:R-:W-:Y:S01]  /*18790*/  ISETP.NE.U32.AND P1, PT, RZ, UR4, PT ;  /* 0x00000004ff007c0c */ /* 0x000fe2000bf25070 */
[----:B------:R-:W0:Y:S03]  /*187a0*/  LDC R0, c[0x0][0x288] ;  /* 0x0000a200ff007b82 */ /* 0x000e260000000800 */
[----:B------:R-:W-:Y:S02]  /*187b0*/  ISETP.NE.AND.EX P3, PT, RZ, UR5, PT, P1 ;  /* 0x00000005ff007c0c */ /* 0x000fe4000bf65310 */
[----:B------:R-:W-:Y:S01]  /*187c0*/  ISETP.NE.AND.EX P1, PT, RZ, UR7, PT, P2 ;  /* 0x00000007ff007c0c */ /* 0x000fe2000bf25320 */
[----:B---3--:R-:W-:-:S04]  /*187d0*/  IMAD.WIDE R4, R12, 0x4, R10 ;  /* 0x000000040c047825 */ /* 0x008fc800078e020a */
[----:B------:R-:W1:Y:S06]  /*187e0*/  @P0 LDC.64 R2, c[0x0][0xa18] ;  /* 0x00028600ff020b82 */ /* 0x000e6c0000000a00 */
[----:B------:R-:W5:Y:S04]  /*187f0*/  @P3 LDG.E R19, desc[UR44][R6.64] ;  /* 0x0000002c06133981 */ /* 0x000f68000c1e1900 */
[----:B------:R-:W5:Y:S01]  /*18800*/  @P1 LDG.E R9, desc[UR44][R4.64] ;  /* 0x0000002c04091981 */ /* 0x000f62000c1e1900 */
[----:B-1----:R-:W-:-:S05]  /*18810*/  @P0 IMAD.WIDE R2, R12, 0x4, R2 ;  /* 0x000000040c020825 */ /* 0x002fca00078e0202 */
[----:B0-----:R0:W5:Y:S02]  /*18820*/  @P0 LDG.E R0, desc[UR44][R2.64] ;  /* 0x0000002c02000981 */ /* 0x001164000c1e1900 */
[----:B0-----:R-:W0:Y:S02]  /*18830*/  LDC.64 R2, c[0x0][0x3f8] ;  /* 0x0000fe00ff027b82 */ /* 0x001e240000000a00 */
[----:B0-----:R-:W-:-:S06]  /*18840*/  ISETP.NE.U32.AND P2, PT, R2, RZ, PT ;  /* 0x000000ff0200720c */ /* 0x001fcc0003f45070 */
[----:B------:R-:W0:Y:S01]  /*18850*/  LDC R2, c[0x0][0x404] ;  /* 0x00010100ff027b82 */ /* 0x000e220000000800 */
[----:B------:R-:W-:-:S07]  /*18860*/  ISETP.NE.AND.EX P2, PT, R3, RZ, PT, P2 ;  /* 0x000000ff0300720c */ /* 0x000fce0003f45320 */
[----:B------:R-:W1:Y:S01]  /*18870*/  LDC R3, c[0x0][0x2e0] ;  /* 0x0000b800ff037b82 */ /* 0x000e620000000800 */
[----:B------:R-:W-:Y:S05]  /*18880*/  @P0 BRA `(.L_x_6498) ;  /* 0x0000000000100947 */ /* 0x000fea0003800000 */
[----:B------:R-:W-:Y:S05]  /*18890*/  @!P3 BRA `(.L_x_6498) ;  /* 0x00000000000cb947 */ /* 0x000fea0003800000 */
[----:B-----5:R-:W2:Y:S04]  /*188a0*/  LDG.E R0, desc[UR44][R6.64] ;  /* 0x0000002c06007981 */ /* 0x020ea8000c1e1900 */
[----:B------:R-:W2:Y:S02]  /*188b0*/  LDG.E R6, desc[UR44][R6.64+0x4] ;  /* 0x0000042c06067981 */ /* 0x000ea4000c1e1900 */
[----:B--2---:R-:W-:-:S07]  /*188c0*/  IMAD.IADD R0, R6, 0x1, -R0 ;  /* 0x0000000106007824 */ /* 0x004fce00078e0a00 */
.L_x_6498:
[----:B0-----:R-:W-:Y:S01]  /*188d0*/  SEL R2, R2, 0x1, P2 ;  /* 0x0000000102027807 */ /* 0x001fe20001000000 */
[----:B------:R-:W-:Y:S02]  /*188e0*/  ULDC.64 UR4, c[0x0][0xa20] ;  /* 0x0002880000047ab9 */ /* 0x000fe40000000a00 */
[----:B------:R-:W-:Y:S02]  /*188f0*/  ISETP.NE.U32.AND P0, PT, RZ, UR4, PT ;  /* 0x00000004ff007c0c */ /* 0x000fe4000bf05070 */
[----:B-1----:R-:W-:Y:S02]  /*18900*/  IMAD R2, R2, R3, RZ ;  /* 0x0000000302027224 */ /* 0x002fe400078e02ff */
[----:B-----5:R-:W-:Y:S01]  /*18910*/  IMAD.IADD R3, R9, 0x1, R8 ;  /* 0x0000000109037824 */ /* 0x020fe200078e0208 */
[----:B------:R-:W-:-:S04]  /*18920*/  ISETP.NE.AND.EX P0, PT, RZ, UR5, PT, P0 ;  /* 0x00000005ff007c0c */ /* 0x000fc8000bf05300 */
[----:B------:R0:W-:Y:S09]  /*18930*/  STL [R1+0x24], R3 ;  /* 0x0000240301007387 */ /* 0x0001f20000100800 */
[----:B------:R-:W-:Y:S05]  /*18940*/  @!P0 BRA `(.L_x_6499) ;  /* 0x0000000000108947 */ /* 0x000fea0003800000 */
[----:B0-----:R-:W0:Y:S02]  /*18950*/  LDC.64 R2, c[0x0][0xa20] ;  /* 0x00028800ff027b82 */ /* 0x001e240000000a00 */
[----:B0-----:R-:W-:-:S06]  /*18960*/  IMAD.WIDE R2, R12, 0x4, R2 ;  /* 0x000000040c027825 */ /* 0x001fcc00078e0202 */
[----:B------:R1:W5:Y:S01]  /*18970*/  LDG.E R2, desc[UR44][R2.64] ;  /* 0x0000002c02027981 */ /* 0x000362000c1e1900 */
[----:B------:R-:W-:Y:S05]  /*18980*/  BRA `(.L_x_6500) ;  /* 0x0000000000107947 */ /* 0x000fea0003800000 */
.L_x_6499:
[----:B------:R-:W-:Y:S05]  /*18990*/  @!P1 BRA `(.L_x_6500) ;  /* 0x00000000000c9947 */ /* 0x000fea0003800000 */
[----:B------:R-:W2:Y:S04]  /*189a0*/  LDG.E R2, desc[UR44][R4.64] ;  /* 0x0000002c04027981 */ /* 0x000ea8000c1e1900 */
[----:B------:R-:W2:Y:S02]  /*189b0*/  LDG.E R4, desc[UR44][R4.64+0x4] ;  /* 0x0000042c04047981 */ /* 0x000ea4000c1e1900 */
[----:B--2---:R-:W-:-:S07]  /*189c0*/  IMAD.IADD R2, R4, 0x1, -R2 ;  /* 0x0000000104027824 */ /* 0x004fce00078e0a02 */
.L_x_6500:
[----:B------:R-:W2:Y:S01]  /*189d0*/  LDL R9, [R1+0x4] ;  /* 0x0000040001097983 */ /* 0x000ea20000100800 */
[----:B-----5:R-:W-:Y:S02]  /*189e0*/  IMAD.IADD R8, R2, 0x1, -R8 ;  /* 0x0000000102087824 */ /* 0x020fe400078e0a08 */
[----:B01----:R-:W0:Y:S02]  /*189f0*/  LDC.64 R2, c[0x0][0x9e0] ;  /* 0x00027800ff027b82 */ /* 0x003e240000000a00 */
        /* <DEDUP_REMOVED lines=15> */
.L_x_6502:
[----:B------:R-:W-:-:S13]  /*18af0*/  ISETP.NE.AND P0, PT, R3, 0x1, PT ;  /* 0x000000010300780c */ /* 0x000fda0003f05270 */
[----:B------:R-:W0:Y:S02]  /*18b00*/  @P0 LDC.64 R4, c[0x0][0x9e8] ;  /* 0x00027a00ff040b82 */ /* 0x000e240000000a00 */
[----:B0-----:R-:W-:-:S05]  /*18b10*/  @P0 IMAD.HI.U32 R4, R7, R4, RZ ;  /* 0x0000000407040227 */ /* 0x001fca00078e00ff */
[----:B------:R-:W-:-:S07]  /*18b20*/  @P0 SHF.R.U32.HI R7, RZ, R5, R4 ;  /* 0x00000005ff070219 */ /* 0x000fce0000011604 */
.L_x_6503:
[----:B------:R-:W-:-:S05]  /*18b30*/  IMAD R7, R7, R3, R3 ;  /* 0x0000000307077224 */ /* 0x000fca00078e0203 */
[----:B------:R-:W-:-:S07]  /*18b40*/  VIMNMX R2, R2, R7, PT ;  /* 0x0000000702027248 */ /* 0x000fce0003fe0100 */
.L_x_6501:
[----:B------:R-:W-:Y:S01]  /*18b50*/  VIADD R2, R2, 0xbf ;  /* 0x000000bf02027836 */ /* 0x000fe20000000000 */
[----:B------:R-:W-:Y:S01]  /*18b60*/  ULDC UR4, c[0x0][0x9dc] ;  /* 0x0002770000047ab9 */ /* 0x000fe20000000800 */
[----:B------:R-:W-:Y:S02]  /*18b70*/  IMAD R0, R9, 0x80, -R0 ;  /* 0x0000008009007824 */ /* 0x000fe400078e0a00 */
[----:B------:R-:W-:-:S04]  /*18b80*/  IMAD.HI R5, R2, 0x2aaaaaab, RZ ;  /* 0x2aaaaaab02057827 */ /* 0x000fc800078e02ff */
[C---:B------:R-:W-:Y:S02]  /*18b90*/  VIADD R4, R8.reuse, 0xbf ;  /* 0x000000bf08047836 */ /* 0x040fe40000000000 */
[----:B------:R-:W-:Y:S01]  /*18ba0*/  IMAD.IADD R2, R8, 0x1, R0 ;  /* 0x0000000108027824 */ /* 0x000fe200078e0200 */
[----:B------:R-:W-:Y:S01]  /*18bb0*/  SHF.R.U32.HI R0, RZ, 0x1f, R5 ;  /* 0x0000001fff007819 */ /* 0x000fe20000011605 */
[----:B------:R-:W-:-:S03]  /*18bc0*/  IMAD.HI R4, R4, 0x2aaaaaab, RZ ;  /* 0x2aaaaaab04047827 */ /* 0x000fc600078e02ff */
[----:B------:R-:W-:Y:S02]  /*18bd0*/  LEA.HI.SX32 R0, R5, R0, 0x1b ;  /* 0x0000000005007211 */ /* 0x000fe400078fdaff */
[----:B------:R-:W-:-:S04]  /*18be0*/  SHF.R.U32.HI R5, RZ, 0x1f, R4 ;  /* 0x0000001fff057819 */ /* 0x000fc80000011604 */
[----:B------:R-:W-:-:S04]  /*18bf0*/  LEA.HI.SX32 R5, R4, R5, 0x1b ;  /* 0x0000000504057211 */ /* 0x000fc800078fdaff */
        /* <DEDUP_REMOVED lines=12> */
.L_x_6505:
[----:B------:R-:W-:-:S13]  /*18cc0*/  ISETP.NE.AND P0, PT, R3, 0x1, PT ;  /* 0x000000010300780c */ /* 0x000fda0003f05270 */
[----:B------:R-:W0:Y:S02]  /*18cd0*/  @P0 LDC.64 R4, c[0x0][0x9e8] ;  /* 0x00027a00ff040b82 */ /* 0x000e240000000a00 */
[----:B0-----:R-:W-:-:S05]  /*18ce0*/  @P0 IMAD.HI.U32 R4, R2, R4, RZ ;  /* 0x0000000402040227 */ /* 0x001fca00078e00ff */
[----:B------:R-:W-:-:S07]  /*18cf0*/  @P0 SHF.R.U32.HI R2, RZ, R5, R4 ;  /* 0x00000005ff020219 */ /* 0x000fce0000011604 */
.L_x_6506:
[----:B------:R-:W-:-:S05]  /*18d00*/  IMAD R2, R2, R3, RZ ;  /* 0x0000000302027224 */ /* 0x000fca00078e02ff */
[----:B------:R-:W-:-:S07]  /*18d10*/  VIMNMX R0, R0, R2, !PT ;  /* 0x0000000200007248 */ /* 0x000fce0007fe0100 */
.L_x_6504:
[----:B------:R-:W-:Y:S01]  /*18d20*/  IMAD.HI R0, R0, 0x2aaaaaab, RZ ;  /* 0x2aaaaaab00007827 */ /* 0x000fe200078e02ff */
[----:B------:R-:W-:Y:S04]  /*18d30*/  BSSY B6, `(.L_x_6507) ;  /* 0x00002aa000067945 */ /* 0x000fe80003800000 */
[----:B------:R-:W-:-:S04]  /*18d40*/  SHF.R.U32.HI R2, RZ, 0x1f, R0 ;  /* 0x0000001fff027819 */ /* 0x000fc80000011600 */
[----:B------:R-:W-:-:S04]  /*18d50*/  LEA.HI.SX32 R2, R0, R2, 0x1b ;  /* 0x0000000200027211 */ /* 0x000fc800078fdaff */
        /* <DEDUP_REMOVED lines=22> */
.L_x_6508:
        /* <DEDUP_REMOVED lines=23> */
.L_x_6510:
        /* <DEDUP_REMOVED lines=22> */
.L_x_6511:
        /* <DEDUP_REMOVED lines=20> */
.L_x_6512:
        /* <DEDUP_REMOVED lines=18> */
.L_x_6513:
[----:B------:R-:W2:Y:S01]  /*193f0*/  LDL.LU R6, [R1+0x4] ;  /* 0x0000040001067983 */ /* 0x000ea20000300800 */
[----:B------:R-:W0:Y:S08]  /*19400*/  LDC.64 R2, c[0x0][0x9f8] ;  /* 0x00027e00ff027b82 */ /* 0x000e300000000a00 */
[----:B------:R-:W1:Y:S01]  /*19410*/  LDC R0, c[0x0][0x428] ;  /* 0x00010a00ff007b82 */ /* 0x000e620000000800 */
[----:B------:R-:W3:Y:S01]  /*19420*/  LDL R5, [R1+0xc] ;  /* 0x00000c0001057983 */ /* 0x000ee20000100800 */
[----:B------:R-:W4:Y:S01]  /*19430*/  S2R R4, SR_TID.X ;  /* 0x0000000000047919 */ /* 0x000f220000002100 */
[----:B------:R-:W-:Y:S01]  /*19440*/  IMAD.U32 R7, RZ, RZ, UR38 ;  /* 0x00000026ff077e24 */ /* 0x000fe2000f8e00ff */
[----:B------:R-:W-:Y:S01]  /*19450*/  ULDC.64 UR4, c[0x0][0xa00] ;  /* 0x0002800000047ab9 */ /* 0x000fe20000000a00 */
[----:B------:R-:W-:Y:S01]  /*19460*/  ULDC.64 UR6, c[0x0][0xa08] ;  /* 0x0002820000067ab9 */ /* 0x000fe20000000a00 */
[----:B0-----:R-:W-:-:S04]  /*19470*/  ISETP.NE.U32.AND P0, PT, R2, RZ, PT ;  /* 0x000000ff0200720c */ /* 0x001fc80003f05070 */
[----:B------:R-:W-:-:S13]  /*19480*/  ISETP.NE.AND.EX P0, PT, R3, RZ, PT, P0 ;  /* 0x000000ff0300720c */ /* 0x000fda0003f05300 */
[----:B------:R-:W0:Y:S01]  /*19490*/  @P0 LDC.64 R2, c[0x0][0x9f8] ;  /* 0x00027e00ff020b82 */ /* 0x000e220000000a00 */
[----:B---3--:R-:W-:Y:S02]  /*194a0*/  IMAD.MOV.U32 R21, RZ, RZ, R5 ;  /* 0x000000ffff157224 */ /* 0x008fe400078e0005 */
[----:B0-----:R-:W-:-:S05]  /*194b0*/  @P0 IMAD.WIDE R2, R5, 0x4, R2 ;  /* 0x0000000405020825 */ /* 0x001fca00078e0202 */
[----:B------:R0:W3:Y:S01]  /*194c0*/  @P0 LDG.E R21, desc[UR44][R2.64] ;  /* 0x0000002c02150981 */ /* 0x0000e2000c1e1900 */
[----:B-1----:R-:W-:Y:S01]  /*194d0*/  ISETP.NE.AND P0, PT, R0, 0x1, PT ;  /* 0x000000010000780c */ /* 0x002fe20003f05270 */
[----:B--2---:R-:W-:Y:S01]  /*194e0*/  IMAD R8, R6, 0x80, R19 ;  /* 0x0000008006087824 */ /* 0x004fe200078e0213 */
[----:B----4-:R-:W-:Y:S01]  /*194f0*/  LOP3.LUT R18, R4, 0x7f, RZ, 0xc0, !PT ;  /* 0x0000007f04127812 */ /* 0x010fe200078ec0ff */
[----:B------:R-:W-:Y:S01]  /*19500*/  UMOV UR36, URZ ;  /* 0x0000003f00247c82 */ /* 0x000fe20008000000 */
[----:B------:R-:W-:Y:S02]  /*19510*/  SHF.R.U32.HI R4, RZ, 0x5, R4 ;  /* 0x00000005ff047819 */ /* 0x000fe40000011604 */
[----:B------:R-:W-:Y:S02]  /*19520*/  ISETP.NE.AND P1, PT, R18, RZ, PT ;  /* 0x000000ff1200720c */ /* 0x000fe40003f25270 */
[----:B------:R-:W-:Y:S02]  /*19530*/  R2UR UR37, R8 ;  /* 0x00000000082572ca */ /* 0x000fe400000e0000 */
[----:B------:R-:W-:-:S03]  /*19540*/  LOP3.LUT R4, R4, 0x3, RZ, 0xc0, !PT ;  /* 0x0000000304047812 */ /* 0x000fc600078ec0ff */
[----:B------:R-:W1:Y:S06]  /*19550*/  @P0 LDC R0, c[0x0][0x42c] ;  /* 0x00010b00ff000b82 */ /* 0x000e6c0000000800 */
[----:B------:R-:W-:Y:S02]  /*19560*/  VOTEU.ALL UP1, P1 ;  /* 0x00000000003f7886 */ /* 0x000fe40000820000 */
[----:B0-----:R-:W0:Y:S01]  /*19570*/  @P0 LDC R2, c[0x0][0x430] ;  /* 0x00010c00ff020b82 */ /* 0x001e220000000800 */
[----:B-1----:R-:W-:-:S05]  /*19580*/  @P0 IMAD.HI.U32 R0, R0, UR38, RZ ;  /* 0x0000002600000c27 */ /* 0x002fca000f8e00ff */
[----:B0-----:R-:W-:Y:S02]  /*19590*/  @P0 SHF.R.U32.HI R7, RZ, R2, R0 ;  /* 0x00000002ff070219 */ /* 0x001fe40000011600 */
[----:B------:R-:W0:Y:S01]  /*195a0*/  LDC.64 R2, c[0x0][0x3f8] ;  /* 0x0000fe00ff027b82 */ /* 0x000e220000000a00 */
[----:B------:R-:W-:Y:S01]  /*195b0*/  ISETP.NE.U32.AND P0, PT, RZ, UR4, PT ;  /* 0x00000004ff007c0c */ /* 0x000fe2000bf05070 */
[----:B------:R-:W-:Y:S01]  /*195c0*/  @!UP1 UIADD3 UR4, UP0, UR42, 0x270, URZ ;  /* 0x000002702a049890 */ /* 0x000fe2000ff1e03f */
[----:B------:R1:W-:Y:S02]  /*195d0*/  STL [R1+0x8], R7 ;  /* 0x0000080701007387 */ /* 0x0003e40000100800 */
[----:B------:R-:W-:Y:S01]  /*195e0*/  ISETP.NE.AND.EX P0, PT, RZ, UR5, PT, P0 ;  /* 0x00000005ff007c0c */ /* 0x000fe2000bf05300 */
[----:B------:R-:W-:-:S03]  /*195f0*/  @!UP1 UIADD3.X UR5, URZ, UR43, URZ, UP0, !UPT ;  /* 0x0000002b3f059290 */ /* 0x000fc600087fe43f */
[----:B------:R-:W-:-:S04]  /*19600*/  SEL R9, R5, RZ, !P0 ;  /* 0x000000ff05097207 */ /* 0x000fc80004000000 */
[----:B------:R-:W-:Y:S02]  /*19610*/  R2UR UR39, R9 ;  /* 0x00000000092772ca */ /* 0x000fe400000e0000 */
[----:B0-----:R-:W-:Y:S01]  /*19620*/  LOP3.LUT P0, RZ, R2, UR6, RZ, 0xfc, !PT ;  /* 0x0000000602ff7c12 */ /* 0x001fe2000f80fcff */
[----:B------:R-:W-:-:S10]  /*19630*/  UMOV UR6, 0xffffffff ;  /* 0xffffffff00067882 */ /* 0x000fd40000000000 */
[----:B------:R1:W-:Y:S01]  /*19640*/  @!UP1 UTMAPF.L2.4D [UR36], [UR4] ;  /* 0x00000024040095b8 */ /* 0x0003e20008018000 */
[----:B------:R-:W-:Y:S02]  /*19650*/  LOP3.LUT P0, RZ, R3, UR7, RZ, 0xfc, P0 ;  /* 0x0000000703ff7c12 */ /* 0x000fe4000800fcff */
[----:B---3--:R-:W-:Y:S02]  /*19660*/  SHF.R.S32.HI R19, RZ, 0x1f, R21 ;  /* 0x0000001fff137819 */ /* 0x008fe40000011415 */
[----:B------:R-:W-:-:S03]  /*19670*/  SEL R0, R21, RZ, !P0 ;  /* 0x000000ff15007207 */ /* 0x000fc60004000000 */
[----:B------:R1:W-:Y:S01]  /*19680*/  STL [R1+0x4], R19 ;  /* 0x0000041301007387 */ /* 0x0003e20000100800 */
[----:B------:R-:W-:Y:S05]  /*19690*/  BRA.DIV UR6, `(.L_x_6514) ;  /* 0x0000003606507947 */ /* 0x000fea000b800000 */
[----:B------:R0:W2:Y:S02]  /*196a0*/  SHFL.IDX PT, R14, R4, RZ, 0x1f ;  /* 0x00001fff040e7589 */ /* 0x0000a400000e0000 */
.L_x_6582:
[----:B--2---:R-:W-:Y:S02]  /*196b0*/  ISETP.NE.AND P0, PT, R14, RZ, PT ;  /* 0x000000ff0e00720c */ /* 0x004fe40003f05270 */
[----:B------:R-:W-:-:S11]  /*196c0*/  PLOP3.LUT P6, PT, PT, PT, PT, 0x8, 0x0 ;  /* 0x000000000000781c */ /* 0x000fd60003fce170 */
[----:B------:R-:W-:Y:S05]  /*196d0*/  @P0 BRA `(.L_x_6515) ;  /* 0x0000000400980947 */ /* 0x000fea0003800000 */
[----:B-1----:R-:W-:Y:S01]  /*196e0*/  UMOV UR4, 0xffffffff ;  /* 0xffffffff00047882 */ /* 0x002fe20000000000 */
[----:B0-----:R-:W-:Y:S02]  /*196f0*/  VIADD R4, R17, 0xffffffff ;  /* 0xffffffff11047836 */ /* 0x001fe40000000000 */
[----:B------:R-:W-:Y:S05]  /*19700*/  BRA.DIV UR4, `(.L_x_6516) ;  /* 0x0000003604547947 */ /* 0x000fea000b800000 */
[----:B------:R-:W-:-:S13]  /*19710*/  ELECT P6, URZ, PT ;  /* 0x00000000003f782f */ /* 0x000fda00038c0000 */
.L_x_6585:
        /* <DEDUP_REMOVED lines=22> */
.L_x_6518:
[----:B0-----:R-:W2:Y:S04]  /*19880*/  LDL R3, [R1+0x14] ;  /* 0x0000140001037983 */ /* 0x001ea80000100800 */
[----:B------:R-:W3:Y:S01]  /*19890*/  LDL R2, [R1+0x18] ;  /* 0x0000180001027983 */ /* 0x000ee20000100800 */
[----:B------:R-:W-:Y:S02]  /*198a0*/  ISETP.NE.AND P0, PT, R18, RZ, PT ;  /* 0x000000ff1200720c */ /* 0x000fe40003f05270 */
[----:B--2---:R-:W-:Y:S02]  /*198b0*/  LEA R3, R3, UR40, 0x3 ;  /* 0x0000002803037c11 */ /* 0x004fe4000f8e18ff */
[----:B---3--:R-:W-:-:S04]  /*198c0*/  SHF.L.U32 R5, R2, 0x1f, RZ ;  /* 0x0000001f02057819 */ /* 0x008fc800000006ff */
[----:B------:R-:W0:Y:S02]  /*198d0*/  SYNCS.PHASECHK.TRANS64.TRYWAIT P2, [R3+URZ+0x28880], R5 ;  /* 0x02888005030075a7 */ /* 0x000e24000804017f */
[----:B0-----:R-:W-:Y:S05]  /*198e0*/  @!P2 BRA `(.L_x_6519) ;  /* 0x0000003000fca947 */ /* 0x001fea0003800000 */
.L_x_6586:
        /* <DEDUP_REMOVED lines=8> */
.L_x_6520:
        /* <DEDUP_REMOVED lines=21> */
.L_x_6587:
        /* <DEDUP_REMOVED lines=8> */
.L_x_6522:
        /* <DEDUP_REMOVED lines=15> */
.L_x_6517:
        /* <DEDUP_REMOVED lines=17> */
.L_x_6515:
        /* <DEDUP_REMOVED lines=10> */
.L_x_6588:
[----:B-1----:R-:W-:Y:S05]  /*19de0*/  BSYNC B0 ;  /* 0x0000000000007941 */ /* 0x002fea0003800000 */
.L_x_6523:
[----:B--2---:R-:W2:Y:S01]  /*19df0*/  LDL R3, [R1+0x20] ;  /* 0x0000200001037983 */ /* 0x004ea20000100800 */
[----:B------:R-:W-:-:S05]  /*19e00*/  VIADD R17, R17, 0xfffffffe ;  /* 0xfffffffe11117836 */ /* 0x000fca0000000000 */
[----:B--2---:R-:W-:-:S13]  /*19e10*/  ISETP.GE.AND P0, PT, R17, R3, PT ;  /* 0x000000031100720c */ /* 0x004fda0003f06270 */
[----:B------:R-:W-:Y:S05]  /*19e20*/  @!P0 BRA `(.L_x_6525) ;  /* 0x0000001000188947 */ /* 0x000fea0003800000 */
[----:B------:R1:W5:Y:S01]  /*19e30*/  LDL.LU R6, [R1+0x14] ;  /* 0x0000140001067983 */ /* 0x0003620000300800 */
[----:B------:R-:W-:-:S03]  /*19e40*/  IMAD.MOV.U32 R19, RZ, RZ, R17 ;  /* 0x000000ffff137224 */ /* 0x000fc600078e0011 */
[----:B------:R1:W5:Y:S04]  /*19e50*/  LDL.LU R7, [R1+0x18] ;  /* 0x0000180001077983 */ /* 0x0003680000300800 */
.L_x_6545:
        /* <DEDUP_REMOVED lines=16> */
[----:B0-----:R-:W0:Y:S01]  /*19f60*/  LDC R4, c[0x0][0x41c] ;  /* 0x00010700ff047b82 */ /* 0x001e220000000800 */
[----:B------:R-:W-:Y:S01]  /*19f70*/  ULDC.64 UR6, c[0x0][0x408] ;  /* 0x0001020000067ab9 */ /* 0x000fe20000000a00 */
[----:B0-----:R-:W-:-:S13]  /*19f80*/  ISETP.NE.AND P0, PT, R4, 0x1, PT ;  /* 0x000000010400780c */ /* 0x001fda0003f05270 */
[----:B------:R-:W0:Y:S02]  /*19f90*/  @P0 LDC.64 R2, c[0x0][0x420] ;  /* 0x00010800ff020b82 */ /* 0x000e240000000a00 */
[----:B0-----:R-:W-:-:S04]  /*19fa0*/  @P0 IMAD.HI.U32 R0, R19, R2, RZ ;  /* 0x0000000213000227 */ /* 0x001fc800078e00ff */
[----:B------:R-:W-:Y:S01]  /*19fb0*/  IMAD.MOV.U32 R2, RZ, RZ, R19 ;  /* 0x000000ffff027224 */ /* 0x000fe200078e0013 */
[----:B------:R-:W-:-:S04]  /*19fc0*/  @P0 SHF.R.U32.HI R2, RZ, R3, R0 ;  /* 0x00000003ff020219 */ /* 0x000fc80000011600 */
[--C-:B------:R-:W-:Y:S01]  /*19fd0*/  SHF.R.S32.HI R3, RZ, 0x1f, R2.reuse ;  /* 0x0000001fff037819 */ /* 0x100fe20000011402 */
[--C-:B------:R-:W-:Y:S02]  /*19fe0*/  IMAD.MOV R8, RZ, RZ, -R2.reuse ;  /* 0x000000ffff087224 */ /* 0x100fe400078e0a02 */
[----:B------:R-:W-:-:S04]  /*19ff0*/  IMAD.WIDE.U32 R2, R21, UR6, R2 ;  /* 0x0000000615027c25 */ /* 0x000fc8000f8e0002 */
[----:B------:R-:W-:Y:S01]  /*1a000*/  IMAD R8, R4, R8, R19 ;  /* 0x0000000804087224 */ /* 0x000fe200078e0213 */
[----:B------:R-:W-:Y:S01]  /*1a010*/  LEA R4, P0, R2, UR4, 0x2 ;  /* 0x0000000402047c11 */ /* 0x000fe2000f8010ff */
[----:B---3--:R-:W-:-:S04]  /*1a020*/  IMAD R0, R5, UR6, RZ ;  /* 0x0000000605007c24 */ /* 0x008fc8000f8e02ff */
[----:B------:R-:W-:-:S04]  /*1a030*/  IMAD R0, R21, UR7, R0 ;  /* 0x0000000715007c24 */ /* 0x000fc8000f8e0200 */
[----:B------:R-:W-:-:S05]  /*1a040*/  IMAD.IADD R0, R0, 0x1, R3 ;  /* 0x0000000100007824 */ /* 0x000fca00078e0203 */
[----:B------:R-:W-:-:S05]  /*1a050*/  LEA.HI.X R5, R2, UR5, R0, 0x2, P0 ;  /* 0x0000000502057c11 */ /* 0x000fca00080f1400 */
[----:B------:R3:W5:Y:S02]  /*1a060*/  LDG.E R0, desc[UR44][R4.64] ;  /* 0x0000002c04007981 */ /* 0x000764000c1e1900 */
.L_x_6528:
[----:B0--3--:R-:W-:Y:S01]  /*1a070*/  LEA R4, R10, UR40, 0x3 ;  /* 0x000000280a047c11 */ /* 0x009fe2000f8e18ff */
[----:B------:R-:W0:Y:S01]  /*1a080*/  S2R R2, SR_TID.X ;  /* 0x0000000000027919 */ /* 0x000e220000002100 */
[----:B------:R-:W-:Y:S01]  /*1a090*/  SHF.L.U32 R3, R9, 0x1f, RZ ;  /* 0x0000001f09037819 */ /* 0x000fe200000006ff */
[----:B------:R-:W-:Y:S03]  /*1a0a0*/  BSSY B1, `(.L_x_6529) ;  /* 0x0000005000017945 */ /* 0x000fe60003800000 */
[----:B------:R-:W3:Y:S01]  /*1a0b0*/  SYNCS.PHASECHK.TRANS64.TRYWAIT P0, [R4+URZ+0x28880], R3 ;  /* 0x02888003040075a7 */ /* 0x000ee2000800017f */
[----:B0-----:R-:W-:-:S04]  /*1a0c0*/  LOP3.LUT R2, R2, 0x7f, RZ, 0xc0, !PT ;  /* 0x0000007f02027812 */ /* 0x001fc800078ec0ff */
[----:B------:R-:W-:Y:S01]  /*1a0d0*/  ISETP.NE.AND P2, PT, R2, RZ, PT ;  /* 0x000000ff0200720c */ /* 0x000fe20003f45270 */
[----:B---3--:R-:W-:-:S12]  /*1a0e0*/  @!P0 BRA `(.L_x_6530) ;  /* 0x0000002c003c8947 */ /* 0x008fd80003800000 */
.L_x_6589:
[----:B------:R-:W-:Y:S05]  /*1a0f0*/  BSYNC B1 ;  /* 0x0000000000017941 */ /* 0x000fea0003800000 */
.L_x_6529:
        /* <DEDUP_REMOVED lines=9> */
.L_x_6532:
[----:B------:R-:W-:Y:S05]  /*1a190*/  BSYNC B1 ;  /* 0x0000000000017941 */ /* 0x000fea0003800000 */
.L_x_6531:
        /* <DEDUP_REMOVED lines=16> */
.L_x_6533:
        /* <DEDUP_REMOVED lines=12> */
.L_x_6590:
[----:B------:R-:W-:Y:S05]  /*1a360*/  BSYNC B1 ;  /* 0x0000000000017941 */ /* 0x000fea0003800000 */
.L_x_6534:
[----:B------:R-:W-:Y:S01]  /*1a370*/  BSSY B1, `(.L_x_6536) ;  /* 0x000000b000017945 */ /* 0x000fe20003800000 */
[----:B------:R-:W-:Y:S02]  /*1a380*/  IMAD.MOV.U32 R8, RZ, RZ, 0x0 ;  /* 0x00000000ff087424 */ /* 0x000fe400078e00ff */
[----:B------:R-:W-:Y:S01]  /*1a390*/  IMAD.MOV.U32 R9, RZ, RZ, 0x14f00000 ;  /* 0x14f00000ff097424 */ /* 0x000fe200078e00ff */
[----:B------:R-:W-:Y:S06]  /*1a3a0*/  @P2 BRA `(.L_x_6537) ;  /* 0x00000000001c2947 */ /* 0x000fec0003800000 */
[----:B------:R-:W3:Y:S01]  /*1a3b0*/  S2R R11, SR_TID.X ;  /* 0x00000000000b7919 */ /* 0x000ee20000002100 */
[----:B0-2---:R-:W-:-:S04]  /*1a3c0*/  IMAD.MOV.U32 R3, RZ, RZ, 0x6000 ;  /* 0x00006000ff037424 */ /* 0x005fc800078e00ff */
[----:B------:R4:W-:Y:S01]  /*1a3d0*/  SYNCS.ARRIVE.TRANS64 RZ, [R4+URZ+0x28830], R3 ;  /* 0x0288300304ff79a7 */ /* 0x0009e2000800003f */
[----:B---3--:R-:W-:-:S04]  /*1a3e0*/  LOP3.LUT R11, R11, 0x1f, RZ, 0xc0, !PT ;  /* 0x0000001f0b0b7812 */ /* 0x008fc800078ec0ff */
[----:B------:R-:W-:-:S13]  /*1a3f0*/  ISETP.NE.AND P0, PT, R11, RZ, PT ;  /* 0x000000ff0b00720c */ /* 0x000fda0003f05270 */
[----:B----4-:R-:W-:Y:S05]  /*1a400*/  @!P0 BRA `(.L_x_6537) ;  /* 0x0000000000048947 */ /* 0x010fea0003800000 */
[----:B------:R-:W-:Y:S01]  /*1a410*/  BPT.TRAP 0x1 ;  /* 0x000000040000795c */ /* 0x000fe20000300000 */
.L_x_6537:
[----:B------:R-:W-:Y:S05]  /*1a420*/  BSYNC B1 ;  /* 0x0000000000017941 */ /* 0x000fea0003800000 */
.L_x_6536:
[----:B0-2---:R-:W2:Y:S01]  /*1a430*/  LDL R3, [R1+0x8] ;  /* 0x0000080001037983 */ /* 0x005ea20000100800 */
        /* <DEDUP_REMOVED lines=9> */
.L_x_6538:
        /* <DEDUP_REMOVED lines=9> */
.L_x_6527:
[----:B------:R-:W-:Y:S05]  /*1a560*/  BSYNC B0 ;  /* 0x0000000000007941 */ /* 0x000fea0003800000 */
.L_x_6526:
[----:B------:R-:W3:Y:S02]  /*1a570*/  LDL R3, [R1+0x38] ;  /* 0x0000380001037983 */ /* 0x000ee40000100800 */
[----:B---3--:R-:W-:-:S13]  /*1a580*/  ISETP.NE.AND P0, PT, R3, 0x3, PT ;  /* 0x000000030300780c */ /* 0x008fda0003f05270 */
[----:B------:R-:W-:Y:S05]  /*1a590*/  @!P0 BRA `(.L_x_6539) ;  /* 0x0000000000048947 */ /* 0x000fea0003800000 */
[----:B------:R-:W-:Y:S01]  /*1a5a0*/  BPT.TRAP 0x1 ;  /* 0x000000040000795c */ /* 0x000fe20000300000 */
.L_x_6539:
        /* <DEDUP_REMOVED lines=8> */
.L_x_6591:
[----:B------:R-:W-:Y:S05]  /*1a630*/  BSYNC B0 ;  /* 0x0000000000007941 */ /* 0x000fea0003800000 */
.L_x_6540:
[----:B------:R-:W-:Y:S05]  /*1a640*/  @!P0 BRA `(.L_x_6542) ;  /* 0x0000000000048947 */ /* 0x000fea0003800000 */
[----:B------:R-:W-:Y:S01]  /*1a650*/  BPT.TRAP 0x1 ;  /* 0x000000040000795c */ /* 0x000fe20000300000 */
.L_x_6542:
[----:B------:R-:W-:Y:S01]  /*1a660*/  SHF.L.U32 R3, R7, 0x1f, RZ ;  /* 0x0000001f07037819 */ /* 0x000fe200000006ff */
[----:B---3--:R-:W-:-:S03]  /*1a670*/  IMAD R2, R6, 0x6000, RZ ;  /* 0x0000600006027824 */ /* 0x008fc600078e02ff */
[----:B------:R-:W3:Y:S02]  /*1a680*/  SYNCS.PHASECHK.TRANS64.TRYWAIT P2, [R20+URZ+0x28860], R3 ;  /* 0x02886003140075a7 */ /* 0x000ee4000804017f */
[----:B---3--:R-:W-:Y:S05]  /*1a690*/  @!P2 BRA `(.L_x_6543) ;  /* 0x00000028000ca947 */ /* 0x008fea0003800000 */
.L_x_6592:
[----:B------:R-:W0:Y:S04]  /*1a6a0*/  LDL R12, [R1+0x10] ;  /* 0x00001000010c7983 */ /* 0x000e280000100800 */
[----:B------:R-:W4:Y:S04]  /*1a6b0*/  LDL R15, [R1+0x28] ;  /* 0x00002800010f7983 */ /* 0x000f280000100800 */
[----:B------:R-:W5:Y:S01]  /*1a6c0*/  LDL R13, [R1+0x1c] ;  /* 0x00001c00010d7983 */ /* 0x000f620000100800 */
[----:B------:R-:W-:Y:S05]  /*1a6d0*/  WARPSYNC.ALL ;  /* 0x0000000000007948 */ /* 0x000fea0003800000 */
[----:B------:R-:W-:-:S04]  /*1a6e0*/  IMAD.U32 R14, RZ, RZ, UR40 ;  /* 0x00000028ff0e7e24 */ /* 0x000fc8000f8e00ff */
[----:B------:R-:W-:Y:S02]  /*1a6f0*/  VIADD R14, R14, 0x400 ;  /* 0x000004000e0e7836 */ /* 0x000fe40000000000 */
[C---:B---3--:R-:W-:Y:S01]  /*1a700*/  VIADD R3, R2.reuse, 0x1000 ;  /* 0x0000100002037836 */ /* 0x048fe20000000000 */
[----:B0-----:R-:W-:-:S06]  /*1a710*/  LOP3.LUT R4, R2, R12, RZ, 0xfc, !PT ;  /* 0x0000000c02047212 */ /* 0x001fcc00078efcff */
[----:B------:R-:W0:Y:S01]  /*1a720*/  LDSM.16.MT88.4 R4, [R4+UR40+0xc400] ;  /* 0x00c400280404783b */ /* 0x000e220008004200 */
[----:B----4-:R-:W-:Y:S02]  /*1a730*/  IADD3 R18, R15, UR40, R2 ;  /* 0x000000280f127c10 */ /* 0x010fe4000fffe002 */
[----:B-----5:R-:W-:Y:S02]  /*1a740*/  IADD3 R17, R14, R2, R13 ;  /* 0x000000020e117210 */ /* 0x020fe40007ffe00d */
[C-C-:B0-----:R-:W-:Y:S02]  /*1a750*/  PRMT R8, R4.reuse, 0x6420, R5.reuse ;  /* 0x0000642004087816 */ /* 0x141fe40000000005 */
[----:B--2---:R-:W-:Y:S02]  /*1a760*/  PRMT R9, R4, 0x7531, R5 ;  /* 0x0000753104097816 */ /* 0x004fe40000000005 */
[C-C-:B------:R-:W-:Y:S02]  /*1a770*/  PRMT R10, R6.reuse, 0x6420, R7.reuse ;  /* 0x00006420060a7816 */ /* 0x140fe40000000007 */
[----:B------:R-:W-:-:S02]  /*1a780*/  PRMT R11, R6, 0x7531, R7 ;  /* 0x00007531060b7816 */ /* 0x000fc40000000007 */
[----:B------:R-:W0:Y:S04]  /*1a790*/  LDSM.16.MT88.4 R4, [R18+0xc400] ;  /* 0x00c400001204783b */ /* 0x000e280000004200 */
[----:B------:R0:W-:Y:S01]  /*1a7a0*/  STSM.16.M88.4 [R17], R8 ;  /* 0x0000000811007844 */ /* 0x0001e20000000200 */
[----:B------:R-:W2:Y:S01]  /*1a7b0*/  S2R R15, SR_TID.X ;  /* 0x00000000000f7919 */ /* 0x000ea20000002100 */
[C-C-:B0-----:R-:W-:Y:S02]  /*1a7c0*/  PRMT R8, R4.reuse, 0x6420, R5.reuse ;  /* 0x0000642004087816 */ /* 0x141fe40000000005 */
[----:B------:R-:W-:Y:S02]  /*1a7d0*/  PRMT R9, R4, 0x7531, R5 ;  /* 0x0000753104097816 */ /* 0x000fe40000000005 */
[----:B------:R-:W-:-:S02]  /*1a7e0*/  PRMT R10, R6, 0x6420, R7 ;  /* 0x00006420060a7816 */ /* 0x000fc40000000007 */
[----:B------:R-:W-:-:S05]  /*1a7f0*/  PRMT R11, R6, 0x7531, R7 ;  /* 0x00007531060b7816 */ /* 0x000fca0000000007 */
[----:B------:R0:W-:Y:S02]  /*1a800*/  STSM.16.M88.4 [R17+0x1000], R8 ;  /* 0x0010000811007844 */ /* 0x0001e40000000200 */
[----:B0-----:R-:W-:-:S05]  /*1a810*/  IMAD.MOV.U32 R11, RZ, RZ, R12 ;  /* 0x000000ffff0b7224 */ /* 0x001fca00078e000c */
[----:B------:R-:W-:-:S05]  /*1a820*/  LOP3.LUT R3, R3, R11, RZ, 0xfc, !PT ;  /* 0x0000000b03037212 */ /* 0x000fca00078efcff */
[----:B------:R-:W0:Y:S01]  /*1a830*/  LDSM.16.MT88.4 R4, [R3+UR40+0xc400] ;  /* 0x00c400280304783b */ /* 0x000e220008004200 */
[----:B------:R-:W-:Y:S01]  /*1a840*/  IMAD.MOV.U32 R9, RZ, RZ, R13 ;  /* 0x000000ffff097224 */ /* 0x000fe200078e000d */
[----:B--2---:R-:W-:Y:S01]  /*1a850*/  LOP3.LUT P2, RZ, R15, 0x4, RZ, 0xc0, !PT ;  /* 0x000000040fff7812 */ /* 0x004fe2000784c0ff */
[----:B------:R-:W-:Y:S02]  /*1a860*/  IMAD.MOV.U32 R8, RZ, RZ, 0x20 ;  /* 0x00000020ff087424 */ /* 0x000fe400078e00ff */
[----:B------:R-:W-:-:S03]  /*1a870*/  IMAD.U32 R10, RZ, RZ, UR40 ;  /* 0x00000028ff0a7e24 */ /* 0x000fc6000f8e00ff */
[----:B------:R-:W-:Y:S01]  /*1a880*/  SEL R8, R8, 0xffffffe0, !P2 ;  /* 0xffffffe008087807 */ /* 0x000fe20005000000 */
[----:B------:R-:W-:Y:S01]  /*1a890*/  VIADD R10, R10, 0x400 ;  /* 0x000004000a0a7836 */ /* 0x000fe20000000000 */
[C-C-:B0-----:R-:W-:Y:S02]  /*1a8a0*/  PRMT R12, R4.reuse, 0x6420, R5.reuse ;  /* 0x00006420040c7816 */ /* 0x141fe40000000005 */
[----:B------:R-:W-:Y:S02]  /*1a8b0*/  PRMT R13, R4, 0x7531, R5 ;  /* 0x00007531040d7816 */ /* 0x000fe40000000005 */
[C-C-:B------:R-:W-:Y:S02]  /*1a8c0*/  PRMT R14, R6.reuse, 0x6420, R7.reuse ;  /* 0x00006420060e7816 */ /* 0x140fe40000000007 */
[----:B------:R-:W-:Y:S02]  /*1a8d0*/  PRMT R15, R6, 0x7531, R7 ;  /* 0x00007531060f7816 */ /* 0x000fe40000000007 */
[----:B------:R-:W0:Y:S01]  /*1a8e0*/  LDSM.16.MT88.4 R4, [R18+0xd400] ;  /* 0x00d400001204783b */ /* 0x000e220000004200 */
[----:B------:R-:W-:-:S05]  /*1a8f0*/  IADD3 R3, R9, R2, R8 ;  /* 0x0000000209037210 */ /* 0x000fca0007ffe008 */
[----:B------:R-:W-:-:S05]  /*1a900*/  IMAD.IADD R3, R10, 0x1, R3 ;  /* 0x000000010a037824 */ /* 0x000fca00078e0203 */
[----:B------:R2:W-:Y:S02]  /*1a910*/  STSM.16.M88.4 [R3], R12 ;  /* 0x0000000c03007844 */ /* 0x0005e40000000200 */
[----:B--2---:R-:W-:Y:S01]  /*1a920*/  IMAD.MOV.U32 R15, RZ, RZ, R11 ;  /* 0x000000ffff0f7224 */ /* 0x004fe200078e000b */
[C-C-:B0-----:R-:W-:Y:S02]  /*1a930*/  PRMT R8, R4.reuse, 0x6420, R5.reuse ;  /* 0x0000642004087816 */ /* 0x141fe40000000005 */
[----:B------:R-:W-:Y:S02]  /*1a940*/  PRMT R9, R4, 0x7531, R5 ;  /* 0x0000753104097816 */ /* 0x000fe40000000005 */
[C-C-:B------:R-:W-:Y:S02]  /*1a950*/  PRMT R10, R6.reuse, 0x6420, R7.reuse ;  /* 0x00006420060a7816 */ /* 0x140fe40000000007 */
[----:B------:R-:W-:Y:S01]  /*1a960*/  PRMT R11, R6, 0x7531, R7 ;  /* 0x00007531060b7816 */ /* 0x000fe20000000007 */
[----:B------:R-:W-:-:S04]  /*1a970*/  VIADD R4, R2, 0x2000 ;  /* 0x0000200002047836 */ /* 0x000fc80000000000 */
[----:B------:R0:W-:Y:S02]  /*1a980*/  STSM.16.M88.4 [R3+0x1000], R8 ;  /* 0x0010000803007844 */ /* 0x0001e40000000200 */
[----:B0-----:R-:W-:-:S05]  /*1a990*/  IMAD.MOV.U32 R11, RZ, RZ, R15 ;  /* 0x000000ffff0b7224 */ /* 0x001fca00078e000f */
[----:B------:R-:W-:-:S06]  /*1a9a0*/  LOP3.LUT R4, R4, R11, RZ, 0xfc, !PT ;  /* 0x0000000b04047212 */ /* 0x000fcc00078efcff */
[----:B------:R-:W0:Y:S02]  /*1a9b0*/  LDSM.16.MT88.4 R4, [R4+UR40+0xc400] ;  /* 0x00c400280404783b */ /* 0x000e240008004200 */
[C-C-:B0-----:R-:W-:Y:S02]  /*1a9c0*/  PRMT R12, R4.reuse, 0x6420, R5.reuse ;  /* 0x00006420040c7816 */ /* 0x141fe40000000005 */
[----:B------:R-:W-:Y:S02]  /*1a9d0*/  PRMT R13, R4, 0x7531, R5 ;  /* 0x00007531040d7816 */ /* 0x000fe40000000005 */
[C-C-:B------:R-:W-:Y:S02]  /*1a9e0*/  PRMT R14, R6.reuse, 0x6420, R7.reuse ;  /* 0x00006420060e7816 */ /* 0x140fe40000000007 */
[----:B------:R-:W-:Y:S02]  /*1a9f0*/  PRMT R15, R6, 0x7531, R7 ;  /* 0x00007531060f7816 */ /* 0x000fe40000000007 */
[----:B------:R-:W0:Y:S04]  /*1aa00*/  LDSM.16.MT88.4 R4, [R18+0xe400] ;  /* 0x00e400001204783b */ /* 0x000e280000004200 */
[----:B------:R2:W-:Y:S02]  /*1aa10*/  STSM.16.M88.4 [R17+0x2000], R12 ;  /* 0x0020000c11007844 */ /* 0x0005e40000000200 */
[----:B--2---:R-:W-:Y:S01]  /*1aa20*/  IMAD.MOV.U32 R15, RZ, RZ, R11 ;  /* 0x000000ffff0f7224 */ /* 0x004fe200078e000b */
[----:B0-----:R-:W-:-:S02]  /*1aa30*/  PRMT R8, R4, 0x6420, R5 ;  /* 0x0000642004087816 */ /* 0x001fc40000000005 */
        /* <DEDUP_REMOVED lines=23> */
[----:B------:R-:W0:Y:S01]  /*1abb0*/  LDSM.16.MT88.4 R4, [R4+UR40+0xc400] ;  /* 0x00c400280404783b */ /* 0x000e220008004200 */
[----:B------:R-:W-:Y:S01]  /*1abc0*/  VIADD R2, R2, 0x5000 ;  /* 0x0000500002027836 */ /* 0x000fe20000000000 */
[C-C-:B0-----:R-:W-:Y:S02]  /*1abd0*/  PRMT R12, R4.reuse, 0x6420, R5.reuse ;  /* 0x00006420040c7816 */ /* 0x141fe40000000005 */
[----:B------:R-:W-:Y:S02]  /*1abe0*/  PRMT R13, R4, 0x7531, R5 ;  /* 0x00007531040d7816 */ /* 0x000fe40000000005 */
[C-C-:B------:R-:W-:Y:S02]  /*1abf0*/  PRMT R14, R6.reuse, 0x6420, R7.reuse ;  /* 0x00006420060e7816 */ /* 0x140fe40000000007 */
[----:B------:R-:W-:Y:S02]  /*1ac00*/  PRMT R15, R6, 0x7531, R7 ;  /* 0x00007531060f7816 */ /* 0x000fe40000000007 */
[----:B------:R-:W0:Y:S04]  /*1ac10*/  LDSM.16.MT88.4 R4, [R18+0x10400] ;  /* 0x010400001204783b */ /* 0x000e280000004200 */
[----:B------:R2:W-:Y:S02]  /*1ac20*/  STSM.16.M88.4 [R17+0x4000], R12 ;  /* 0x0040000c11007844 */ /* 0x0005e40000000200 */
[----:B--2---:R-:W-:-:S05]  /*1ac30*/  IMAD.MOV.U32 R15, RZ, RZ, R11 ;  /* 0x000000ffff0f7224 */ /* 0x004fca00078e000b */
[----:B------:R-:W-:Y:S02]  /*1ac40*/  LOP3.LUT R2, R2, R15, RZ, 0xfc, !PT ;  /* 0x0000000f02027212 */ /* 0x000fe400078efcff */
[C-C-:B0-----:R-:W-:Y:S02]  /*1ac50*/  PRMT R8, R4.reuse, 0x6420, R5.reuse ;  /* 0x0000642004087816 */ /* 0x141fe40000000005 */
        /* <DEDUP_REMOVED lines=24> */
.L_x_6544:
[----:B------:R-:W3:Y:S01]  /*1ade0*/  LDL R2, [R1+0x20] ;  /* 0x0000200001027983 */ /* 0x000ee20000100800 */
[----:B0-----:R0:W-:Y:S03]  /*1adf0*/  SYNCS.ARRIVE.TRANS64.A1T0 RZ, [R20+URZ+0x28850], RZ ;  /* 0x028850ff14ff79a7 */ /* 0x0011e6000810003f */
[----:B------:R4:W5:Y:S04]  /*1ae00*/  LDL R6, [R1+0x14] ;  /* 0x0000140001067983 */ /* 0x0009680000100800 */
[----:B------:R4:W5:Y:S01]  /*1ae10*/  LDL R7, [R1+0x18] ;  /* 0x0000180001077983 */ /* 0x0009620000100800 */
[----:B0-----:R-:W-:-:S05]  /*1ae20*/  @!P1 VIADD R20, R20, 0x28880 ;  /* 0x0002888014149836 */ /* 0x001fca0000000000 */
[----:B------:R-:W-:Y:S01]  /*1ae30*/  @!P1 PRMT R20, RZ, 0x654, R20 ;  /* 0x00000654ff149816 */ /* 0x000fe20000000014 */
[----:B------:R-:W-:Y:S06]  /*1ae40*/  BAR.SYNC.DEFER_BLOCKING 0x2, 0x80 ;  /* 0x0082000000007b1d */ /* 0x000fec0000010000 */
[----:B------:R4:W-:Y:S01]  /*1ae50*/  @!P1 SYNCS.ARRIVE.TRANS64.RED.A1T0 RZ, [R20+URZ], RZ ;  /* 0x000000ff14ff99a7 */ /* 0x0009e2000810043f */
[C---:B---3--:R-:W-:Y:S01]  /*1ae60*/  ISETP.GT.AND P0, PT, R19.reuse, R2, PT ;  /* 0x000000021300720c */ /* 0x048fe20003f04270 */
[----:B------:R-:W-:-:S12]  /*1ae70*/  VIADD R19, R19, 0xffffffff ;  /* 0xffffffff13137836 */ /* 0x000fd80000000000 */
[----:B----4-:R-:W-:Y:S05]  /*1ae80*/  @P0 BRA `(.L_x_6545) ;  /* 0xffffffec00f40947 */ /* 0x010fea000383ffff */
.L_x_6525:
[----:B------:R-:W3:Y:S01]  /*1ae90*/  LDL R2, [R1+0x38] ;  /* 0x0000380001027983 */ /* 0x000ee20000100800 */
[----:B------:R-:W-:Y:S01]  /*1aea0*/  BSSY B0, `(.L_x_6546) ;  /* 0x0000010000007945 */ /* 0x000fe20003800000 */
[----:B---3--:R-:W-:-:S03]  /*1aeb0*/  ISETP.NE.AND P2, PT, R2, 0x3, PT ;  /* 0x000000030200780c */ /* 0x008fc60003f45270 */
[----:B------:R-:W-:Y:S10]  /*1aec0*/  @P1 BRA `(.L_x_6547) ;  /* 0x0000000000341947 */ /* 0x000ff40003800000 */
[----:B--2---:R-:W2:Y:S01]  /*1aed0*/  S2R R3, SR_LANEID ;  /* 0x0000000000037919 */ /* 0x004ea20000000000 */
[----:B------:R-:W-:Y:S02]  /*1aee0*/  VOTEU.ANY UR4, UPT, PT ;  /* 0x0000000000047886 */ /* 0x000fe400038e0100 */
[----:B------:R-:W2:Y:S08]  /*1aef0*/  FLO.U32 R0, UR4 ;  /* 0x0000000400007d00 */ /* 0x000eb000080e0000 */
[----:B------:R-:W3:Y:S01]  /*1af00*/  POPC R5, UR4 ;  /* 0x0000000400057d09 */ /* 0x000ee20008000000 */
[----:B--2---:R-:W-:-:S02]  /*1af10*/  ISETP.EQ.U32.AND P0, PT, R0, R3, PT ;  /* 0x000000030000720c */ /* 0x004fc40003f02070 */
[----:B------:R-:W3:Y:S11]  /*1af20*/  LDC.64 R2, c[0x0][0xc38] ;  /* 0x00030e00ff027b82 */ /* 0x000ef60000000a00 */
[----:B---3--:R-:W2:Y:S01]  /*1af30*/  @P0 ATOMG.E.ADD.STRONG.GPU PT, R3, desc[UR44][R2.64], R5 ;  /* 0x00000005020309a8 */ /* 0x008ea200081ee1ec */
[----:B0-----:R-:W0:Y:S02]  /*1af40*/  S2R R4, SR_LTMASK ;  /* 0x0000000000047919 */ /* 0x001e240000003900 */
[----:B0-----:R-:W-:-:S04]  /*1af50*/  LOP3.LUT R4, R4, UR4, RZ, 0xc0, !PT ;  /* 0x0000000404047c12 */ /* 0x001fc8000f8ec0ff */
[----:B-----5:R-:W0:Y:S01]  /*1af60*/  POPC R7, R4 ;  /* 0x0000000400077309 */ /* 0x020e220000000000 */
[----:B--2---:R-:W0:Y:S02]  /*1af70*/  SHFL.IDX PT, R0, R3, R0, 0x1f ;  /* 0x00001f0003007589 */ /* 0x004e2400000e0000 */
[----:B0-----:R-:W-:-:S05]  /*1af80*/  IADD3 R0, R0, UR41, R7 ;  /* 0x0000002900007c10 */ /* 0x001fca000fffe007 */
[----:B------:R3:W-:Y:S02]  /*1af90*/  STL [R1], R0 ;  /* 0x0000000001007387 */ /* 0x0007e40000100800 */
.L_x_6547:
[----:B------:R-:W-:Y:S05]  /*1afa0*/  BSYNC B0 ;  /* 0x0000000000007941 */ /* 0x000fea0003800000 */
.L_x_6546:
[----:B------:R-:W-:Y:S05]  /*1afb0*/  @!P2 BRA `(.L_x_6548) ;  /* 0x000000000004a947 */ /* 0x000fea0003800000 */
[----:B------:R-:W-:Y:S01]  /*1afc0*/  BPT.TRAP 0x1 ;  /* 0x000000040000795c */ /* 0x000fe20000300000 */
.L_x_6548:
        /* <DEDUP_REMOVED lines=10> */
.L_x_6593:
[----:B------:R-:W-:Y:S05]  /*1b070*/  BSYNC B0 ;  /* 0x0000000000007941 */ /* 0x000fea0003800000 */
.L_x_6549:
[----:B------:R-:W-:Y:S05]  /*1b080*/  @!P2 BRA `(.L_x_6551) ;  /* 0x000000000004a947 */ /* 0x000fea0003800000 */
[----:B------:R-:W-:Y:S01]  /*1b090*/  BPT.TRAP 0x1 ;  /* 0x000000040000795c */ /* 0x000fe20000300000 */
.L_x_6551:
[----:B------:R-:W2:Y:S02]  /*1b0a0*/  LDL R0, [R1+0x18] ;  /* 0x0000180001007983 */ /* 0x000ea40000100800 */
[----:B--2---:R-:W-:-:S04]  /*1b0b0*/  SHF.L.U32 R3, R0, 0x1f, RZ ;  /* 0x0000001f00037819 */ /* 0x004fc800000006ff */
[----:B------:R-:W2:Y:S02]  /*1b0c0*/  SYNCS.PHASECHK.TRANS64.TRYWAIT P0, [R18+URZ+0x28860], R3 ;  /* 0x02886003120075a7 */ /* 0x000ea4000800017f */
[----:B--2---:R-:W-:Y:S05]  /*1b0d0*/  @!P0 BRA `(.L_x_6552) ;  /* 0x0000001c00a48947 */ /* 0x004fea0003800000 */
.L_x_6594:
[----:B------:R-:W3:Y:S04]  /*1b0e0*/  LDL R19, [R1+0x14] ;  /* 0x0000140001137983 */ /* 0x000ee80000100800 */
[----:B------:R-:W4:Y:S04]  /*1b0f0*/  LDL R2, [R1+0x10] ;  /* 0x0000100001027983 */ /* 0x000f280000100800 */
[----:B------:R-:W4:Y:S01]  /*1b100*/  LDL R12, [R1+0x1c] ;  /* 0x00001c00010c7983 */ /* 0x000f220000100800 */
[----:B------:R-:W0:Y:S01]  /*1b110*/  S2R R8, SR_TID.X ;  /* 0x0000000000087919 */ /* 0x000e220000002100 */
[----:B------:R-:W-:Y:S05]  /*1b120*/  WARPSYNC.ALL ;  /* 0x0000000000007948 */ /* 0x000fea0003800000 */
[----:B------:R-:W-:Y:S01]  /*1b130*/  IMAD.MOV.U32 R10, RZ, RZ, 0x40 ;  /* 0x00000040ff0a7424 */ /* 0x000fe200078e00ff */
[----:B0-----:R-:W-:-:S04]  /*1b140*/  LOP3.LUT P0, RZ, R8, 0x4, RZ, 0xc0, !PT ;  /* 0x0000000408ff7812 */ /* 0x001fc8000780c0ff */
[----:B------:R-:W-:Y:S01]  /*1b150*/  SEL R10, R10, 0xffffffc0, !P0 ;  /* 0xffffffc00a0a7807 */ /* 0x000fe20004000000 */
[----:B------:R-:W0:Y:S02]  /*1b160*/  S2R R14, SR_TID.X ;  /* 0x00000000000e7919 */ /* 0x000e240000002100 */
[----:B0-----:R-:W-:Y:S01]  /*1b170*/  LOP3.LUT P0, RZ, R14, 0x4, RZ, 0xc0, !PT ;  /* 0x000000040eff7812 */ /* 0x001fe2000780c0ff */
[----:B--2---:R-:W-:-:S05]  /*1b180*/  IMAD.MOV.U32 R3, RZ, RZ, 0x20 ;  /* 0x00000020ff037424 */ /* 0x004fca00078e00ff */
[----:B------:R-:W-:Y:S01]  /*1b190*/  SEL R3, R3, 0xffffffe0, !P0 ;  /* 0xffffffe003037807 */ /* 0x000fe20004000000 */
[----:B---3--:R-:W-:-:S05]  /*1b1a0*/  IMAD R0, R19, 0x6000, RZ ;  /* 0x0000600013007824 */ /* 0x008fca00078e02ff */
[----:B----4-:R-:W-:-:S05]  /*1b1b0*/  LOP3.LUT R2, R0, R2, RZ, 0xfc, !PT ;  /* 0x0000000200027212 */ /* 0x010fca00078efcff */
[----:B-----5:R-:W0:Y:S01]  /*1b1c0*/  LDSM.16.MT88.4 R4, [R2+UR40+0xc400] ;  /* 0x00c400280204783b */ /* 0x020e220008004200 */
[----:B------:R-:W-:-:S04]  /*1b1d0*/  VIADD R17, R2, UR40 ;  /* 0x0000002802117c36 */ /* 0x000fc80008000000 */
[----:B------:R-:W-:Y:S01]  /*1b1e0*/  IMAD.IADD R17, R10, 0x1, R17 ;  /* 0x000000010a117824 */ /* 0x000fe200078e0211 */
[C-C-:B0-----:R-:W-:Y:S02]  /*1b1f0*/  PRMT R8, R4.reuse, 0x6420, R5.reuse ;  /* 0x0000642004087816 */ /* 0x141fe40000000005 */
[----:B------:R-:W-:Y:S02]  /*1b200*/  PRMT R9, R4, 0x7531, R5 ;  /* 0x0000753104097816 */ /* 0x000fe40000000005 */
[C-C-:B------:R-:W-:Y:S02]  /*1b210*/  PRMT R10, R6.reuse, 0x6420, R7.reuse ;  /* 0x00006420060a7816 */ /* 0x140fe40000000007 */
[----:B------:R-:W-:Y:S02]  /*1b220*/  PRMT R11, R6, 0x7531, R7 ;  /* 0x00007531060b7816 */ /* 0x000fe40000000007 */
[----:B------:R-:W0:Y:S01]  /*1b230*/  LDSM.16.MT88.4 R4, [R17+0xc400] ;  /* 0x00c400001104783b */ /* 0x000e220000004200 */
[----:B------:R-:W-:-:S05]  /*1b240*/  IADD3 R0, R0, UR40, R12 ;  /* 0x0000002800007c10 */ /* 0x000fca000fffe00c */
[----:B------:R0:W-:Y:S02]  /*1b250*/  STSM.16.M88.4 [R0+0x400], R8 ;  /* 0x0004000800007844 */ /* 0x0001e40000000200 */
        /* <DEDUP_REMOVED lines=10> */
[----:B------:R-:W0:Y:S01]  /*1b300*/  LDSM.16.MT88.4 R4, [R17+0xd400] ;  /* 0x00d400001104783b */ /* 0x000e220000004200 */
[----:B------:R-:W-:-:S05]  /*1b310*/  IADD3 R3, R3, 0x400, R0 ;  /* 0x0000040003037810 */ /* 0x000fca0007ffe000 */
[----:B------:R-:W-:Y:S01]  /*1b320*/  STSM.16.M88.4 [R3], R12 ;  /* 0x0000000c03007844 */ /* 0x000fe20000000200 */
        /* <DEDUP_REMOVED lines=61> */
.L_x_6553:
[----:B--2---:R-:W2:Y:S01]  /*1b700*/  LDL.LU R3, [R1+0x18] ;  /* 0x0000180001037983 */ /* 0x004ea20000300800 */
[----:B0-----:R-:W-:Y:S01]  /*1b710*/  SYNCS.ARRIVE.TRANS64.A1T0 RZ, [R18+URZ+0x28850], RZ ;  /* 0x028850ff12ff79a7 */ /* 0x001fe2000810003f */
[----:B------:R-:W-:-:S05]  /*1b720*/  @!P1 VIADD R0, R18, 0x28880 ;  /* 0x0002888012009836 */ /* 0x000fca0000000000 */
[----:B------:R-:W-:Y:S01]  /*1b730*/  @!P1 PRMT R0, RZ, 0x654, R0 ;  /* 0x00000654ff009816 */ /* 0x000fe20000000000 */
[----:B------:R-:W-:Y:S06]  /*1b740*/  BAR.SYNC.DEFER_BLOCKING 0x2, 0x80 ;  /* 0x0082000000007b1d */ /* 0x000fec0000010000 */
[----:B------:R0:W-:Y:S02]  /*1b750*/  @!P1 SYNCS.ARRIVE.TRANS64.RED.A1T0 RZ, [R0+URZ], RZ ;  /* 0x000000ff00ff99a7 */ /* 0x0001e4000810043f */
[----:B0-----:R-:W-:-:S05]  /*1b760*/  VIADD R0, R19, 0x1 ;  /* 0x0000000113007836 */ /* 0x001fca0000000000 */
[----:B------:R-:W-:-:S04]  /*1b770*/  ISETP.NE.AND P0, PT, R0, 0x2, PT ;  /* 0x000000020000780c */ /* 0x000fc80003f05270 */
[----:B------:R-:W-:Y:S02]  /*1b780*/  SEL R2, RZ, 0x1, P0 ;  /* 0x00000001ff027807 */ /* 0x000fe40000000000 */
[----:B------:R-:W-:-:S05]  /*1b790*/  SEL R0, R0, RZ, P0 ;  /* 0x000000ff00007207 */ /* 0x000fca0000000000 */
[----:B------:R0:W-:Y:S01]  /*1b7a0*/  STL [R1+0x14], R0 ;  /* 0x0000140001007387 */ /* 0x0001e20000100800 */
[----:B--2---:R-:W-:-:S05]  /*1b7b0*/  LOP3.LUT R3, R3, R2, RZ, 0x3c, !PT ;  /* 0x0000000203037212 */ /* 0x004fca00078e3cff */
[----:B------:R0:W-:Y:S02]  /*1b7c0*/  STL [R1+0x18], R3 ;  /* 0x0000180301007387 */ /* 0x0001e40000100800 */
.L_x_6509:
[----:B------:R-:W-:Y:S05]  /*1b7d0*/  BSYNC B6 ;  /* 0x0000000000067941 */ /* 0x000fea0003800000 */
.L_x_6507:
[----:B------:R-:W-:-:S13]  /*1b7e0*/  LOP3.LUT P0, RZ, R16, 0x2, RZ, 0xc0, !PT ;  /* 0x0000000210ff7812 */ /* 0x000fda000780c0ff */
[----:B------:R-:W-:Y:S05]  /*1b7f0*/  @!P0 BRA `(.L_x_6554) ;  /* 0x00000000002c8947 */ /* 0x000fea0003800000 */
[----:B------:R-:W3:Y:S08]  /*1b800*/  S2UR UR5, SR_CgaCtaId ;  /* 0x00000000000579c3 */ /* 0x000ef00000008800 */
[----:B------:R-:W-:Y:S06]  /*1b810*/  BAR.SYNC.DEFER_BLOCKING 0x5, 0x180 ;  /* 0x0146000000007b1d */ /* 0x000fec0000010000 */
[----:B------:R-:W-:-:S02]  /*1b820*/  UMOV UR4, 0x400 ;  /* 0x0000040000047882 */ /* 0x000fc40000000000 */
[----:B---3--:R-:W-:-:S09]  /*1b830*/  ULEA UR4, UR5, UR4, 0x18 ;  /* 0x0000000405047291 */ /* 0x008fd2000f8ec03f */
[----:B------:R-:W3:Y:S04]  /*1b840*/  LDS.128 R4, [UR4+0x288d0] ;  /* 0x0288d004ff047984 */ /* 0x000ee80008000c00 */
[----:B---3--:R3:W-:Y:S01]  /*1b850*/  STL.64 [R1], R4 ;  /* 0x0000000401007387 */ /* 0x0087e20000100a00 */
[----:B0-2---:R-:W-:-:S03]  /*1b860*/  IMAD.MOV.U32 R0, RZ, RZ, R6 ;  /* 0x000000ffff007224 */ /* 0x005fc600078e0006 */
[----:B------:R3:W-:Y:S02]  /*1b870*/  STL [R1+0xc], R7 ;  /* 0x00000c0701007387 */ /* 0x0007e40000100800 */
[----:B------:R-:W-:Y:S01]  /*1b880*/  R2UR UR38, R0 ;  /* 0x00000000002672ca */ /* 0x000fe200000e0000 */
[----:B------:R-:W-:Y:S06]  /*1b890*/  BAR.ARV 0x4, 0x180 ;  /* 0x0106000000007b1d */ /* 0x000fec0000002000 */
[----:B------:R-:W-:Y:S08]  /*1b8a0*/  BRA `(.L_x_6555) ;  /* 0x0000000800d87947 */ /* 0x000ff00003800000 */
.L_x_6554:
[----:B------:R-:W3:Y:S01]  /*1b8b0*/  LDL.LU R2, [R1] ;  /* 0x0000000001027983 */ /* 0x000ee20000300800 */
[----:B------:R-:W-:Y:S01]  /*1b8c0*/  ULDC UR4, c[0x0][0xc14] ;  /* 0x0003050000047ab9 */ /* 0x000fe20000000800 */
[----:B0-----:R-:W0:Y:S01]  /*1b8d0*/  S2R R3, SR_TID.X ;  /* 0x0000000000037919 */ /* 0x001e220000002100 */
[----:B------:R-:W-:Y:S01]  /*1b8e0*/  IMAD.MOV.U32 R4, RZ, RZ, RZ ;  /* 0x000000ffff047224 */ /* 0x000fe200078e00ff */
[----:B------:R-:W4:Y:S01]  /*1b8f0*/  LDC R10, c[0x0][0xc10] ;  /* 0x00030400ff0a7b82 */ /* 0x000f220000000800 */
[----:B--2---:R-:W2:Y:S01]  /*1b900*/  LDL R0, [R1+0xc] ;  /* 0x00000c0001007983 */ /* 0x004ea20000100800 */
[----:B0-----:R-:W-:-:S04]  /*1b910*/  LOP3.LUT R9, R3, 0x1f, RZ, 0xc0, !PT ;  /* 0x0000001f03097812 */ /* 0x001fc800078ec0ff */
[----:B------:R-:W-:Y:S01]  /*1b920*/  ISETP.NE.AND P0, PT, R9, 0x1f, PT ;  /* 0x0000001f0900780c */ /* 0x000fe20003f05270 */
[----:B---3--:R-:W-:Y:S02]  /*1b930*/  IMAD.MOV.U32 R8, RZ, RZ, R2 ;  /* 0x000000ffff087224 */ /* 0x008fe400078e0002 */
[----:B--2---:R-:W-:-:S05]  /*1b940*/  IMAD.IADD R5, R0, 0x1, R9 ;  /* 0x0000000100057824 */ /* 0x004fca00078e0209 */
[----:B------:R-:W-:Y:S01]  /*1b950*/  ISETP.GE.OR P1, PT, R5, UR4, !P0 ;  /* 0x0000000405007c0c */ /* 0x000fe2000c726670 */
[----:B------:R-:W-:-:S12]  /*1b960*/  ULDC UR4, c[0x0][0xc14] ;  /* 0x0003050000047ab9 */ /* 0x000fd80000000800 */
[----:B------:R-:W0:Y:S02]  /*1b970*/  @!P1 LDC.64 R2, c[0x0][0xc58] ;  /* 0x00031600ff029b82 */ /* 0x000e240000000a00 */
[----:B0-----:R-:W-:-:S05]  /*1b980*/  @!P1 IMAD.WIDE R2, R5, 0x4, R2 ;  /* 0x0000000405029825 */ /* 0x001fca00078e0202 */
[----:B------:R-:W2:Y:S01]  /*1b990*/  @!P1 LDG.E R4, desc[UR44][R2.64] ;  /* 0x0000002c02049981 */ /* 0x000ea2000c1e1900 */
[C---:B------:R-:W-:Y:S02]  /*1b9a0*/  ISETP.NE.AND P1, PT, R9.reuse, RZ, PT ;  /* 0x000000ff0900720c */ /* 0x040fe40003f25270 */
        /* <DEDUP_REMOVED lines=11> */
[----:B0-----:R-:W-:Y:S02]  /*1ba60*/  SEL R3, R6, RZ, P3 ;  /* 0x000000ff06037207 */ /* 0x001fe40001800000 */
[----:B------:R-:W-:Y:S03]  /*1ba70*/  SHFL.IDX PT, R6, R8, 0x1, 0x1f ;  /* 0x00201f0008067f89 */ /* 0x000fe600000e0000 */
[----:B------:R-:W-:Y:S02]  /*1ba80*/  IMAD.IADD R3, R0, 0x1, R3 ;  /* 0x0000000100037824 */ /* 0x000fe400078e0203 */
[----:B------:R-:W-:Y:S04]  /*1ba90*/  SHFL.IDX PT, R0, R8, RZ, 0x1f ;  /* 0x00001fff08007589 */ /* 0x000fe800000e0000 */
[----:B------:R-:W0:Y:S02]  /*1baa0*/  SHFL.UP PT, R2, R3, 0x8, RZ ;  /* 0x0500000003027989 */ /* 0x000e2400000e00ff */
[----:B0-----:R-:W-:-:S05]  /*1bab0*/  SEL R2, R2, RZ, P4 ;  /* 0x000000ff02027207 */ /* 0x001fca0002000000 */
[----:B------:R-:W-:-:S05]  /*1bac0*/  IMAD.IADD R7, R3, 0x1, R2 ;  /* 0x0000000103077824 */ /* 0x000fca00078e0202 */
[----:B------:R-:W0:Y:S02]  /*1bad0*/  SHFL.UP PT, R2, R7, 0x10, RZ ;  /* 0x0600000007027989 */ /* 0x000e2400000e00ff */
[----:B0-----:R-:W-:-:S05]  /*1bae0*/  SEL R2, R2, RZ, P5 ;  /* 0x000000ff02027207 */ /* 0x001fca0002800000 */
[----:B------:R-:W-:-:S05]  /*1baf0*/  IMAD.IADD R5, R7, 0x1, R2 ;  /* 0x0000000107057824 */ /* 0x000fca00078e0202 */
[----:B------:R-:W4:Y:S02]  /*1bb00*/  SHFL.IDX PT, R2, R5, 0x1f, 0x1f ;  /* 0x03e01f0005027f89 */ /* 0x000f2400000e0000 */
[----:B----4-:R-:W-:-:S04]  /*1bb10*/  IMAD R2, R2, R10, RZ ;  /* 0x0000000a02027224 */ /* 0x010fc800078e02ff */
[----:B------:R-:W-:-:S05]  /*1bb20*/  IMAD.IADD R6, R6, 0x1, R2 ;  /* 0x0000000106067824 */ /* 0x000fca00078e0202 */
[----:B------:R-:W-:-:S13]  /*1bb30*/  ISETP.GT.AND P6, PT, R6, R0, PT ;  /* 0x000000000600720c */ /* 0x000fda0003fc4270 */
[----:B------:R-:W-:Y:S05]  /*1bb40*/  @P6 BRA `(.L_x_6556) ;  /* 0x0000000000946947 */ /* 0x000fea0003800000 */
.L_x_6560:
[----:B------:R-:W2:Y:S02]  /*1bb50*/  LDL.LU R2, [R1+0xc] ;  /* 0x00000c0001027983 */ /* 0x000ea40000300800 */
[----:B--2---:R-:W-:-:S05]  /*1bb60*/  VIADD R2, R2, 0x1f ;  /* 0x0000001f02027836 */ /* 0x004fca0000000000 */
[----:B------:R-:W-:-:S13]  /*1bb70*/  ISETP.GE.AND P6, PT, R2, UR4, PT ;  /* 0x0000000402007c0c */ /* 0x000fda000bfc6270 */
[----:B------:R-:W-:Y:S05]  /*1bb80*/  @P6 BRA `(.L_x_6557) ;  /* 0x0000000400cc6947 */ /* 0x000fea0003800000 */
[----:B------:R-:W0:Y:S01]  /*1bb90*/  S2R R3, SR_TID.X ;  /* 0x0000000000037919 */ /* 0x000e220000002100 */
[----:B------:R-:W-:Y:S01]  /*1bba0*/  BSSY B0, `(.L_x_6558) ;  /* 0x000000a000007945 */ /* 0x000fe20003800000 */
[----:B------:R-:W-:Y:S01]  /*1bbb0*/  IMAD.MOV.U32 R4, RZ, RZ, RZ ;  /* 0x000000ffff047224 */ /* 0x000fe200078e00ff */
[----:B------:R2:W-:Y:S01]  /*1bbc0*/  STL [R1+0xc], R2 ;  /* 0x00000c0201007387 */ /* 0x0005e20000100800 */
[----:B0-----:R-:W-:-:S05]  /*1bbd0*/  LOP3.LUT R3, R3, 0x1f, RZ, 0xc0, !PT ;  /* 0x0000001f03037812 */ /* 0x001fca00078ec0ff */
[----:B------:R-:W-:-:S05]  /*1bbe0*/  IMAD.IADD R5, R2, 0x1, R3 ;  /* 0x0000000102057824 */ /* 0x000fca00078e0203 */
[----:B------:R-:W-:-:S13]  /*1bbf0*/  ISETP.GE.OR P6, PT, R5, UR4, !P0 ;  /* 0x0000000405007c0c */ /* 0x000fda000c7c6670 */
[----:B--2---:R-:W-:Y:S05]  /*1bc00*/  @P6 BRA `(.L_x_6559) ;  /* 0x00000000000c6947 */ /* 0x004fea0003800000 */
[----:B------:R-:W0:Y:S02]  /*1bc10*/  LDC.64 R2, c[0x0][0xc58] ;  /* 0x00031600ff027b82 */ /* 0x000e240000000a00 */
[----:B0-----:R-:W-:-:S05]  /*1bc20*/  IMAD.WIDE R2, R5, 0x4, R2 ;  /* 0x0000000405027825 */ /* 0x001fca00078e0202 */
[----:B------:R0:W5:Y:S02]  /*1bc30*/  LDG.E R4, desc[UR44][R2.64] ;  /* 0x0000002c02047981 */ /* 0x000164000c1e1900 */
.L_x_6559:
[----:B------:R-:W-:Y:S05]  /*1bc40*/  BSYNC B0 ;  /* 0x0000000000007941 */ /* 0x000fea0003800000 */
.L_x_6558:
[----:B0----5:R-:W0:Y:S01]  /*1bc50*/  SHFL.UP PT, R2, R4, 0x1, RZ ;  /* 0x0420000004027989 */ /* 0x021e2200000e00ff */
[----:B------:R-:W2:Y:S01]  /*1bc60*/  LDC R10, c[0x0][0xc10] ;  /* 0x00030400ff0a7b82 */ /* 0x000ea20000000800 */
        /* <DEDUP_REMOVED lines=14> */
[----:B------:R-:W2:Y:S02]  /*1bd50*/  SHFL.IDX PT, R2, R5, 0x1f, 0x1f ;  /* 0x03e01f0005027f89 */ /* 0x000ea400000e0000 */
[----:B--2---:R-:W-:-:S04]  /*1bd60*/  IMAD R2, R2, R10, RZ ;  /* 0x0000000a02027224 */ /* 0x004fc800078e02ff */
[----:B------:R-:W-:-:S05]  /*1bd70*/  IMAD.IADD R6, R2, 0x1, R6 ;  /* 0x0000000102067824 */ /* 0x000fca00078e0206 */
[----:B------:R-:W-:-:S13]  /*1bd80*/  ISETP.GT.AND P6, PT, R6, R0, PT ;  /* 0x000000000600720c */ /* 0x000fda0003fc4270 */
[----:B------:R-:W-:Y:S05]  /*1bd90*/  @!P6 BRA `(.L_x_6560) ;  /* 0xfffffffc006ce947 */ /* 0x000fea000383ffff */
.L_x_6556:
[----:B------:R-:W2:Y:S01]  /*1bda0*/  LDL.LU R7, [R1+0xc] ;  /* 0x00000c0001077983 */ /* 0x000ea20000300800 */
[----:B------:R-:W-:-:S04]  /*1bdb0*/  IMAD.IADD R6, R6, 0x1, -R2 ;  /* 0x0000000106067824 */ /* 0x000fc800078e0a02 */
[----:B------:R-:W-:-:S05]  /*1bdc0*/  IMAD R2, R5, R10, R6 ;  /* 0x0000000a05027224 */ /* 0x000fca00078e0206 */
[----:B------:R-:W-:Y:S02]  /*1bdd0*/  ISETP.GT.AND P0, PT, R2, R0, PT ;  /* 0x000000000200720c */ /* 0x000fe40003f04270 */
[----:B------:R-:W0:Y:S11]  /*1bde0*/  LDC.64 R2, c[0x0][0xc68] ;  /* 0x00031a00ff027b82 */ /* 0x000e360000000a00 */
[----:B------:R-:W-:-:S04]  /*1bdf0*/  VOTE.ANY R9, PT, !P0 ;  /* 0x0000000000097806 */ /* 0x000fc800040e0100 */
[----:B------:R-:W3:Y:S01]  /*1be00*/  POPC R8, R9 ;  /* 0x0000000900087309 */ /* 0x000ee20000000000 */
[----:B------:R-:W-:Y:S01]  /*1be10*/  ISETP.NE.AND P0, PT, R9, RZ, PT ;  /* 0x000000ff0900720c */ /* 0x000fe20003f05270 */
[----:B---3--:R-:W3:Y:S01]  /*1be20*/  SHFL.IDX PT, R4, R4, R8, 0x1f ;  /* 0x00001f0804047589 */ /* 0x008ee200000e0000 */
[----:B--2---:R-:W-:-:S04]  /*1be30*/  IMAD.IADD R7, R8, 0x1, R7 ;  /* 0x0000000108077824 */ /* 0x004fc800078e0207 */
[----:B0-----:R-:W-:Y:S01]  /*1be40*/  IMAD.WIDE R2, R7, 0x4, R2 ;  /* 0x0000000407027825 */ /* 0x001fe200078e0202 */
[----:B------:R0:W-:Y:S04]  /*1be50*/  STL [R1+0xc], R7 ;  /* 0x00000c0701007387 */ /* 0x0001e80000100800 */
[----:B0-----:R0:W5:Y:S02]  /*1be60*/  LDG.E R7, desc[UR44][R2.64] ;  /* 0x0000002c02077981 */ /* 0x001164000c1e1900 */
[----:B0-----:R-:W-:Y:S01]  /*1be70*/  IMAD.MOV.U32 R2, RZ, RZ, RZ ;  /* 0x000000ffff027224 */ /* 0x001fe200078e00ff */
[----:B---3--:R-:W-:Y:S06]  /*1be80*/  @!P0 BRA `(.L_x_6561) ;  /* 0x0000000000088947 */ /* 0x008fec0003800000 */
[----:B------:R-:W-:-:S06]  /*1be90*/  VIADD R2, R8, 0xffffffff ;  /* 0xffffffff08027836 */ /* 0x000fcc0000000000 */
[----:B------:R0:W2:Y:S02]  /*1bea0*/  SHFL.IDX PT, R2, R5, R2, 0x1f ;  /* 0x00001f0205027589 */ /* 0x0000a400000e0000 */
.L_x_6561:
[----:B0----5:R-:W-:Y:S02]  /*1beb0*/  IMAD R5, R4, R7, RZ ;  /* 0x0000000704057224 */ /* 0x021fe400078e02ff */
[----:B--2---:R-:W-:-:S03]  /*1bec0*/  IMAD R9, R2, R10, R6 ;  /* 0x0000000a02097224 */ /* 0x004fc600078e0206 */
[----:B------:R-:W-:Y:S01]  /*1bed0*/  IABS R8, R5 ;  /* 0x0000000500087213 */ /* 0x000fe20000000000 */
[----:B------:R-:W-:Y:S01]  /*1bee0*/  IMAD.IADD R0, R0, 0x1, -R9 ;  /* 0x0000000100007824 */ /* 0x000fe200078e0a09 */
[----:B------:R0:W-:Y:S02]  /*1bef0*/  STL [R1], R9 ;  /* 0x0000000901007387 */ /* 0x0001e40000100800 */
[----:B------:R-:W2:Y:S08]  /*1bf00*/  I2F.RP R3, R8 ;  /* 0x0000000800037306 */ /* 0x000eb00000209400 */
[----:B--2---:R-:W2:Y:S02]  /*1bf10*/  MUFU.RCP R3, R3 ;  /* 0x0000000300037308 */ /* 0x004ea40000001000 */
[----:B--2---:R-:W-:-:S06]  /*1bf20*/  VIADD R3, R3, 0xffffffe ;  /* 0x0ffffffe03037836 */ /* 0x004fcc0000000000 */
[----:B------:R-:W2:Y:S02]  /*1bf30*/  F2I.FTZ.U32.TRUNC.NTZ R3, R3 ;  /* 0x0000000300037305 */ /* 0x000ea4000021f000 */
[----:B--2---:R-:W-:-:S04]  /*1bf40*/  IMAD.MOV R2, RZ, RZ, -R3 ;  /* 0x000000ffff027224 */ /* 0x004fc800078e0a03 */
        /* <DEDUP_REMOVED lines=55> */
.L_x_6557:
[----:B------:R-:W0:Y:S01]  /*1c2c0*/  LDC R2, c[0x0][0xc14] ;  /* 0x00030500ff027b82 */ /* 0x000e220000000800 */
[----:B------:R2:W-:Y:S01]  /*1c2d0*/  STL [R1], R0 ;  /* 0x0000000001007387 */ /* 0x0005e20000100800 */
[----:B------:R-:W-:-:S03]  /*1c2e0*/  UMOV UR38, URZ ;  /* 0x0000003f00267c82 */ /* 0x000fc60008000000 */
[----:B0-----:R2:W-:Y:S04]  /*1c2f0*/  STL [R1+0xc], R2 ;  /* 0x00000c0201007387 */ /* 0x0015e80000100800 */
[----:B------:R2:W-:Y:S02]  /*1c300*/  STL [R1+0x4], RZ ;  /* 0x000004ff01007387 */ /* 0x0005e40000100800 */
.L_x_6562:
[----:B------:R-:W3:Y:S04]  /*1c310*/  LDL R3, [R1+0x4] ;  /* 0x0000040001037983 */ /* 0x000ee80000100800 */
[----:B--2---:R-:W2:Y:S04]  /*1c320*/  LDL R2, [R1+0xc] ;  /* 0x00000c0001027983 */ /* 0x004ea80000100800 */
[----:B------:R-:W4:Y:S01]  /*1c330*/  LDL R4, [R1] ;  /* 0x0000000001047983 */ /* 0x000f220000100800 */
[----:B0-----:R-:W0:Y:S02]  /*1c340*/  S2R R0, SR_TID.X ;  /* 0x0000000000007919 */ /* 0x001e240000002100 */
[----:B0-----:R-:W-:Y:S01]  /*1c350*/  LOP3.LUT R0, R0, 0x1f, RZ, 0xc0, !PT ;  /* 0x0000001f00007812 */ /* 0x001fe200078ec0ff */
[----:B------:R-:W-:Y:S03]  /*1c360*/  BAR.SYNC.DEFER_BLOCKING 0x4, 0x180 ;  /* 0x0106000000007b1d */ /* 0x000fe60000010000 */
[----:B------:R-:W-:-:S13]  /*1c370*/  ISETP.NE.AND P0, PT, R0, RZ, PT ;  /* 0x000000ff0000720c */ /* 0x000fda0003f05270 */
[----:B------:R-:W-:Y:S01]  /*1c380*/  @!P0 MOV R0, 0x400 ;  /* 0x0000040000008802 */ /* 0x000fe20000000f00 */
[----:B---3--:R-:W-:Y:S02]  /*1c390*/  IMAD.MOV.U32 R5, RZ, RZ, R3 ;  /* 0x000000ffff057224 */ /* 0x008fe400078e0003 */
[----:B------:R-:W0:Y:S01]  /*1c3a0*/  @!P0 S2R R3, SR_CgaCtaId ;  /* 0x0000000000038919 */ /* 0x000e220000008800 */
[----:B--2---:R-:W-:Y:S02]  /*1c3b0*/  IMAD.MOV.U32 R7, RZ, RZ, R2 ;  /* 0x000000ffff077224 */ /* 0x004fe400078e0002 */
[----:B------:R-:W-:-:S04]  /*1c3c0*/  IMAD.U32 R2, RZ, RZ, UR38 ;  /* 0x00000026ff027e24 */ /* 0x000fc8000f8e00ff */
[----:B------:R-:W-:Y:S01]  /*1c3d0*/  @!P0 IMAD.MOV.U32 R6, RZ, RZ, R2 ;  /* 0x000000ffff068224 */ /* 0x000fe200078e0002 */
[----:B0-----:R-:W-:-:S05]  /*1c3e0*/  @!P0 LEA R0, R3, R0, 0x18 ;  /* 0x0000000003008211 */ /* 0x001fca00078ec0ff */
[----:B----4-:R0:W-:Y:S01]  /*1c3f0*/  @!P0 STS.128 [R0+0x288d0], R4 ;  /* 0x0288d00400008388 */ /* 0x0101e20000000c00 */
[----:B------:R-:W-:Y:S06]  /*1c400*/  BAR.ARV 0x5, 0x180 ;  /* 0x0146000000007b1d */ /* 0x000fec0000002000 */
.L_x_6555:
[----:B0-----:R-:W2:Y:S01]  /*1c410*/  LDL R0, [R1+0xc] ;  /* 0x00000c0001007983 */ /* 0x001ea20000100800 */
[----:B------:R-:W-:Y:S02]  /*1c420*/  ULDC UR4, c[0x0][0xc14] ;  /* 0x0003050000047ab9 */ /* 0x000fe40000000800 */
[----:B--2---:R-:W-:-:S13]  /*1c430*/  ISETP.GE.AND P0, PT, R0, UR4, PT ;  /* 0x0000000400007c0c */ /* 0x004fda000bf06270 */
[----:B------:R-:W-:Y:S05]  /*1c440*/  @!P0 BRA `(.L_x_6563) ;  /* 0xffffffc000888947 */ /* 0x000fea000383ffff */
.L_x_6497:
[----:B-1----:R-:W2:Y:S01]  /*1c450*/  LDL.LU R0, [R1+0x34] ;  /* 0x0000340001007983 */ /* 0x002ea20000300800 */
[----:B------:R-:W-:Y:S01]  /*1c460*/  BSSY B0, `(.L_x_6564) ;  /* 0x000000b000007945 */ /* 0x000fe20003800000 */
[----:B0--3--:R-:W0:Y:S01]  /*1c470*/  S2R R5, SR_CgaCtaId ;  /* 0x0000000000057919 */ /* 0x009e220000008800 */
        /* <DEDUP_REMOVED lines=9> */
.L_x_6595:
[----:B------:R-:W-:Y:S05]  /*1c510*/  BSYNC B0 ;  /* 0x0000000000007941 */ /* 0x000fea0003800000 */
.L_x_6564:
[----:B------:R-:W-:-:S03]  /*1c520*/  UMOV UR4, 0xffffffff ;  /* 0xffffffff00047882 */ /* 0x000fc60000000000 */
[----:B------:R-:W-:Y:S05]  /*1c530*/  BRA.DIV UR4, `(.L_x_6566) ;  /* 0x0000000a04b47947 */ /* 0x000fea000b800000 */
[----:B------:R-:W1:Y:S02]  /*1c540*/  S2R R2, SR_TID.X ;  /* 0x0000000000027919 */ /* 0x000e640000002100 */
[----:B-1----:R-:W-:-:S04]  /*1c550*/  SHF.R.U32.HI R2, RZ, 0x5, R2 ;  /* 0x00000005ff027819 */ /* 0x002fc80000011602 */
[----:B------:R-:W-:-:S05]  /*1c560*/  LOP3.LUT R2, R2, 0x3, RZ, 0xc0, !PT ;  /* 0x0000000302027812 */ /* 0x000fca00078ec0ff */
[----:B------:R1:W2:Y:S02]  /*1c570*/  SHFL.IDX PT, R14, R2, RZ, 0x1f ;  /* 0x00001fff020e7589 */ /* 0x0002a400000e0000 */
.L_x_6598:
[----:B--2---:R-:W-:Y:S01]  /*1c580*/  ISETP.NE.AND P0, PT, R14, RZ, PT ;  /* 0x000000ff0e00720c */ /* 0x004fe20003f05270 */
[----:B------:R-:W-:-:S12]  /*1c590*/  BSSY B0, `(.L_x_6567) ;  /* 0x000002e000007945 */ /* 0x000fd80003800000 */
[----:B------:R-:W-:Y:S05]  /*1c5a0*/  @P0 BRA `(.L_x_6568) ;  /* 0x0000000000b00947 */ /* 0x000fea0003800000 */
[----:B------:R-:W-:-:S03]  /*1c5b0*/  UMOV UR4, 0xffffffff ;  /* 0xffffffff00047882 */ /* 0x000fc60000000000 */
[----:B------:R-:W-:Y:S05]  /*1c5c0*/  BRA.DIV UR4, `(.L_x_6569) ;  /* 0x0000000a04c47947 */ /* 0x000fea000b800000 */
[----:B------:R-:W-:-:S13]  /*1c5d0*/  ELECT P6, URZ, PT ;  /* 0x00000000003f782f */ /* 0x000fda00038c0000 */
.L_x_6601:
[----:B------:R-:W-:Y:S05]  /*1c5e0*/  @!P6 BRA `(.L_x_6568) ;  /* 0x0000000000a0e947 */ /* 0x000fea0003800000 */
[----:B-1----:R-:W2:Y:S02]  /*1c5f0*/  LDL.LU R2, [R1+0x30] ;  /* 0x0000300001027983 */ /* 0x002ea40000300800 */
[----:B--2---:R-:W-:-:S04]  /*1c600*/  LOP3.LUT R2, R2, 0x2, RZ, 0xfc, !PT ;  /* 0x0000000202027812 */ /* 0x004fc800078efcff */
[----:B------:R-:W-:-:S13]  /*1c610*/  ISETP.NE.AND P0, PT, R2, 0x3, PT ;  /* 0x000000030200780c */ /* 0x000fda0003f05270 */
[----:B------:R-:W-:Y:S05]  /*1c620*/  @!P0 BRA `(.L_x_6570) ;  /* 0x0000000000048947 */ /* 0x000fea0003800000 */
[----:B------:R-:W-:Y:S01]  /*1c630*/  BPT.TRAP 0x1 ;  /* 0x000000040000795c */ /* 0x000fe20000300000 */
.L_x_6570:
        /* <DEDUP_REMOVED lines=14> */
.L_x_6602:
[----:B------:R-:W1:Y:S02]  /*1c720*/  SYNCS.PHASECHK.TRANS64.TRYWAIT P1, [R7+URZ], R2 ;  /* 0x00000002070075a7 */ /* 0x000e64000802017f */
[----:B-1----:R-:W-:Y:S05]  /*1c730*/  @!P1 BRA `(.L_x_6572) ;  /* 0x00000008009c9947 */ /* 0x002fea0003800000 */
.L_x_6603:
[----:B------:R-:W-:Y:S05]  /*1c740*/  @!P0 BRA `(.L_x_6573) ;  /* 0x0000000000048947 */ /* 0x000fea0003800000 */
[----:B------:R-:W-:Y:S01]  /*1c750*/  BPT.TRAP 0x1 ;  /* 0x000000040000795c */ /* 0x000fe20000300000 */
.L_x_6573:
[----:B------:R-:W2:Y:S02]  /*1c760*/  LDL.LU R4, [R1+0x14] ;  /* 0x0000140001047983 */ /* 0x000ea40000300800 */
[----:B--2---:R-:W-:-:S04]  /*1c770*/  IMAD R4, R4, 0x8, R0 ;  /* 0x0000000804047824 */ /* 0x004fc800078e0200 */
[----:B------:R-:W2:Y:S02]  /*1c780*/  SYNCS.PHASECHK.TRANS64.TRYWAIT P1, [R4+URZ+0x28860], R5 ;  /* 0x02886005040075a7 */ /* 0x000ea4000802017f */
[----:B--2---:R-:W-:Y:S05]  /*1c790*/  @!P1 BRA `(.L_x_6574) ;  /* 0x0000000800989947 */ /* 0x004fea0003800000 */
.L_x_6604:
[----:B------:R-:W-:Y:S05]  /*1c7a0*/  @!P0 BRA `(.L_x_6575) ;  /* 0x0000000000048947 */ /* 0x000fea0003800000 */
[----:B------:R-:W-:Y:S01]  /*1c7b0*/  BPT.TRAP 0x1 ;  /* 0x000000040000795c */ /* 0x000fe20000300000 */
.L_x_6575:
[----:B------:R-:W-:-:S04]  /*1c7c0*/  IMAD R3, R3, 0x8, R0 ;  /* 0x0000000803037824 */ /* 0x000fc800078e0200 */
[----:B------:R-:W3:Y:S02]  /*1c7d0*/  SYNCS.PHASECHK.TRANS64.TRYWAIT P1, [R3+URZ+0x28860], R2 ;  /* 0x02886002030075a7 */ /* 0x000ee4000802017f */
[----:B---3--:R-:W-:Y:S05]  /*1c7e0*/  @!P1 BRA `(.L_x_6576) ;  /* 0x0000000800989947 */ /* 0x008fea0003800000 */
.L_x_6605:
[----:B------:R-:W-:Y:S05]  /*1c7f0*/  @!P0 BRA `(.L_x_6577) ;  /* 0x0000000000048947 */ /* 0x000fea0003800000 */
[----:B------:R-:W-:Y:S01]  /*1c800*/  BPT.TRAP 0x1 ;  /* 0x000000040000795c */ /* 0x000fe20000300000 */
.L_x_6577:
[----:B------:R-:W4:Y:S02]  /*1c810*/  SYNCS.PHASECHK.TRANS64.TRYWAIT P0, [R4+URZ+0x28880], R5 ;  /* 0x02888005040075a7 */ /* 0x000f24000800017f */
[----:B----4-:R-:W-:Y:S05]  /*1c820*/  @!P0 BRA `(.L_x_6578) ;  /* 0x00000008009c8947 */ /* 0x010fea0003800000 */
.L_x_6579:
[----:B------:R0:W0:Y:S02]  /*1c830*/  SYNCS.PHASECHK.TRANS64.TRYWAIT P0, [R3+URZ+0x28880], R2 ;  /* 0x02888002030075a7 */ /* 0x000024000800017f */
[----:B0-----:R-:W-:Y:S05]  /*1c840*/  @!P0 NANOSLEEP.SYNCS 0x989680 ;  /* 0x009896800000895d */ /* 0x001fea0003900000 */
[----:B------:R-:W0:Y:S02]  /*1c850*/  @!P0 SYNCS.PHASECHK.TRANS64 P0, [R3+URZ+0x28880], R2 ;  /* 0x02888002030085a7 */ /* 0x000e24000800007f */
[----:B0-----:R-:W-:Y:S05]  /*1c860*/  @!P0 BRA `(.L_x_6579) ;  /* 0xfffffffc00f08947 */ /* 0x001fea000383ffff */
.L_x_6568:
[----:B------:R-:W-:Y:S05]  /*1c870*/  BSYNC B0 ;  /* 0x0000000000007941 */ /* 0x000fea0003800000 */
.L_x_6567:
[----:B------:R-:W-:Y:S05]  /*1c880*/  EXIT ;  /* 0x000000000000794d */ /* 0x000fea0003800000 */
.L_x_6395:
[----:B0-----:R-:W-:-:S04]  /*1c890*/  IMAD.U32 R3, RZ, RZ, UR39 ;  /* 0x00000027ff037e24 */ /* 0x001fc8000f8e00ff */
[----:B------:R0:W1:Y:S03]  /*1c8a0*/  SYNCS.PHASECHK.TRANS64.TRYWAIT P1, [R3+URZ+0x28800], R4 ;  /* 0x02880004030075a7 */ /* 0x000066000802017f */
[----:B-1----:R-:W-:Y:S05]  /*1c8b0*/  @!P1 NANOSLEEP.SYNCS 0x989680 ;  /* 0x009896800000995d */ /* 0x002fea0003900000 */
[----:B------:R-:W1:Y:S02]  /*1c8c0*/  @!P1 SYNCS.PHASECHK.TRANS64 P1, [R3+URZ+0x28800], R4 ;  /* 0x02880004030095a7 */ /* 0x000e64000802007f */
[----:B-1----:R-:W-:Y:S05]  /*1c8d0*/  @!P1 BRA `(.L_x_6395) ;  /* 0xfffffffc00ec9947 */ /* 0x002fea000383ffff */
[----:B------:R-:W-:Y:S05]  /*1c8e0*/  BRA `(.L_x_6580) ;  /* 0xfffffe5000bc7947 */ /* 0x000fea000383ffff */
.L_x_6399:
[----:B-1----:R1:W2:Y:S02]  /*1c8f0*/  SYNCS.PHASECHK.TRANS64.TRYWAIT P1, [R4+URZ+0x28830], R3 ;  /* 0x02883003040075a7 */ /* 0x0022a4000802017f */
[----:B--2---:R-:W-:Y:S05]  /*1c900*/  @!P1 NANOSLEEP.SYNCS 0x989680 ;  /* 0x009896800000995d */ /* 0x004fea0003900000 */
[----:B------:R-:W2:Y:S02]  /*1c910*/  @!P1 SYNCS.PHASECHK.TRANS64 P1, [R4+URZ+0x28830], R3 ;  /* 0x02883003040095a7 */ /* 0x000ea4000802007f */
[----:B--2---:R-:W-:Y:S05]  /*1c920*/  @!P1 BRA `(.L_x_6399) ;  /* 0xfffffffc00f09947 */ /* 0x004fea000383ffff */
[----:B------:R-:W-:Y:S05]  /*1c930*/  BRA `(.L_x_6398) ;  /* 0xfffffe5000e87947 */ /* 0x000fea000383ffff */
.L_x_6415:
[----:B-1----:R-:W-:-:S04]  /*1c940*/  IMAD.U32 R21, RZ, RZ, UR10 ;  /* 0x0000000aff157e24 */ /* 0x002fc8000f8e00ff */
[----:B------:R1:W2:Y:S03]  /*1c950*/  SYNCS.PHASECHK.TRANS64.TRYWAIT P1, [R21+URZ+0x28830], R12 ;  /* 0x0288300c150075a7 */ /* 0x0002a6000802017f */
[----:B--2---:R-:W-:Y:S05]  /*1c960*/  @!P1 NANOSLEEP.SYNCS 0x989680 ;  /* 0x009896800000995d */ /* 0x004fea0003900000 */
[----:B------:R-:W2:Y:S02]  /*1c970*/  @!P1 SYNCS.PHASECHK.TRANS64 P1, [R21+URZ+0x28830], R12 ;  /* 0x0288300c150095a7 */ /* 0x000ea4000802007f */
[----:B--2---:R-:W-:Y:S05]  /*1c980*/  @!P1 BRA `(.L_x_6415) ;  /* 0xfffffffc00ec9947 */ /* 0x004fea000383ffff */
[----:B------:R-:W-:Y:S05]  /*1c990*/  BRA `(.L_x_6412) ;  /* 0xfffffea000407947 */ /* 0x000fea000383ffff */
.L_x_6419:
[----:B-1----:R-:W-:-:S04]  /*1c9a0*/  IMAD.U32 R21, RZ, RZ, UR10 ;  /* 0x0000000aff157e24 */ /* 0x002fc8000f8e00ff */
[----:B------:R1:W2:Y:S03]  /*1c9b0*/  SYNCS.PHASECHK.TRANS64.TRYWAIT P1, [R21+URZ+0x28850], R12 ;  /* 0x0288500c150075a7 */ /* 0x0002a6000802017f */
[----:B--2---:R-:W-:Y:S05]  /*1c9c0*/  @!P1 NANOSLEEP.SYNCS 0x989680 ;  /* 0x009896800000995d */ /* 0x004fea0003900000 */
[----:B------:R-:W2:Y:S02]  /*1c9d0*/  @!P1 SYNCS.PHASECHK.TRANS64 P1, [R21+URZ+0x28850], R12 ;  /* 0x0288500c150095a7 */ /* 0x000ea4000802007f */
[----:B--2---:R-:W-:Y:S05]  /*1c9e0*/  @!P1 BRA `(.L_x_6419) ;  /* 0xfffffffc00ec9947 */ /* 0x004fea000383ffff */
[----:B------:R-:W-:Y:S05]  /*1c9f0*/  BRA `(.L_x_6416) ;  /* 0xfffffea000c07947 */ /* 0x000fea000383ffff */
.L_x_6437:
[----:B-1----:R-:W-:-:S04]  /*1ca00*/  IMAD.U32 R9, RZ, RZ, UR10 ;  /* 0x0000000aff097e24 */ /* 0x002fc8000f8e00ff */
[----:B------:R1:W2:Y:S03]  /*1ca10*/  SYNCS.PHASECHK.TRANS64.TRYWAIT P1, [R9+URZ+0x28830], R8 ;  /* 0x02883008090075a7 */ /* 0x0002a6000802017f */
[----:B--2---:R-:W-:Y:S05]  /*1ca20*/  @!P1 NANOSLEEP.SYNCS 0x989680 ;  /* 0x009896800000995d */ /* 0x004fea0003900000 */
[----:B------:R-:W2:Y:S02]  /*1ca30*/  @!P1 SYNCS.PHASECHK.TRANS64 P1, [R9+URZ+0x28830], R8 ;  /* 0x02883008090095a7 */ /* 0x000ea4000802007f */
[----:B--2---:R-:W-:Y:S05]  /*1ca40*/  @!P1 BRA `(.L_x_6437) ;  /* 0xfffffffc00ec9947 */ /* 0x004fea000383ffff */
[----:B------:R-:W-:Y:S05]  /*1ca50*/  BRA `(.L_x_6434) ;  /* 0xfffffef400b47947 */ /* 0x000fea000383ffff */
.L_x_6441:
[----:B-1----:R-:W-:-:S04]  /*1ca60*/  IMAD.U32 R9, RZ, RZ, UR10 ;  /* 0x0000000aff097e24 */ /* 0x002fc8000f8e00ff */
[----:B------:R1:W2:Y:S03]  /*1ca70*/  SYNCS.PHASECHK.TRANS64.TRYWAIT P1, [R9+URZ+0x28850], R8 ;  /* 0x02885008090075a7 */ /* 0x0002a6000802017f */
[----:B--2---:R-:W-:Y:S05]  /*1ca80*/  @!P1 NANOSLEEP.SYNCS 0x989680 ;  /* 0x009896800000995d */ /* 0x004fea0003900000 */
[----:B------:R-:W2:Y:S02]  /*1ca90*/  @!P1 SYNCS.PHASECHK.TRANS64 P1, [R9+URZ+0x28850], R8 ;  /* 0x02885008090095a7 */ /* 0x000ea4000802007f */
[----:B--2---:R-:W-:Y:S05]  /*1caa0*/  @!P1 BRA `(.L_x_6441) ;  /* 0xfffffffc00ec9947 */ /* 0x004fea000383ffff */
[----:B------:R-:W-:Y:S05]  /*1cab0*/  BRA `(.L_x_6438) ;  /* 0xfffffef800347947 */ /* 0x000fea000383ffff */
.L_x_6448:
[----:B-1----:R-:W-:-:S04]  /*1cac0*/  IMAD.U32 R9, RZ, RZ, UR7 ;  /* 0x00000007ff097e24 */ /* 0x002fc8000f8e00ff */
[----:B------:R1:W2:Y:S03]  /*1cad0*/  SYNCS.PHASECHK.TRANS64.TRYWAIT P1, [R9+URZ+0x28830], R8 ;  /* 0x02883008090075a7 */ /* 0x0002a6000802017f */
[----:B--2---:R-:W-:Y:S05]  /*1cae0*/  @!P1 NANOSLEEP.SYNCS 0x989680 ;  /* 0x009896800000995d */ /* 0x004fea0003900000 */
[----:B------:R-:W2:Y:S02]  /*1caf0*/  @!P1 SYNCS.PHASECHK.TRANS64 P1, [R9+URZ+0x28830], R8 ;  /* 0x02883008090095a7 */ /* 0x000ea4000802007f */
[----:B--2---:R-:W-:Y:S05]  /*1cb00*/  @!P1 BRA `(.L_x_6448) ;  /* 0xfffffffc00ec9947 */ /* 0x004fea000383ffff */
[----:B------:R-:W-:Y:S05]  /*1cb10*/  BRA `(.L_x_6445) ;  /* 0xffffff2800807947 */ /* 0x000fea000383ffff */
.L_x_6452:
[----:B-1----:R-:W-:-:S04]  /*1cb20*/  IMAD.U32 R9, RZ, RZ, UR10 ;  /* 0x0000000aff097e24 */ /* 0x002fc8000f8e00ff */
[----:B------:R1:W2:Y:S03]  /*1cb30*/  SYNCS.PHASECHK.TRANS64.TRYWAIT P1, [R9+URZ+0x28850], R8 ;  /* 0x02885008090075a7 */ /* 0x0002a6000802017f */
[----:B--2---:R-:W-:Y:S05]  /*1cb40*/  @!P1 NANOSLEEP.SYNCS 0x989680 ;  /* 0x009896800000995d */ /* 0x004fea0003900000 */
[----:B------:R-:W2:Y:S02]  /*1cb50*/  @!P1 SYNCS.PHASECHK.TRANS64 P1, [R9+URZ+0x28850], R8 ;  /* 0x02885008090095a7 */ /* 0x000ea4000802007f */
[----:B--2---:R-:W-:Y:S05]  /*1cb60*/  @!P1 BRA `(.L_x_6452) ;  /* 0xfffffffc00ec9947 */ /* 0x004fea000383ffff */
[----:B------:R-:W-:Y:S05]  /*1cb70*/  BRA `(.L_x_6449) ;  /* 0xffffff2c000c7947 */ /* 0x000fea000383ffff */
.L_x_6466:
[----:B-1----:R-:W-:-:S04]  /*1cb80*/  IMAD.U32 R3, RZ, RZ, UR5 ;  /* 0x00000005ff037e24 */ /* 0x002fc8000f8e00ff */
[----:B------:R1:W2:Y:S03]  /*1cb90*/  SYNCS.PHASECHK.TRANS64.TRYWAIT P1, [R3+URZ+0x28850], R0 ;  /* 0x02885000030075a7 */ /* 0x0002a6000802017f */
[----:B--2---:R-:W-:Y:S05]  /*1cba0*/  @!P1 NANOSLEEP.SYNCS 0x989680 ;  /* 0x009896800000995d */ /* 0x004fea0003900000 */
[----:B------:R-:W2:Y:S02]  /*1cbb0*/  @!P1 SYNCS.PHASECHK.TRANS64 P1, [R3+URZ+0x28850], R0 ;  /* 0x02885000030095a7 */ /* 0x000ea4000802007f */
[----:B--2---:R-:W-:Y:S05]  /*1cbc0*/  @!P1 BRA `(.L_x_6466) ;  /* 0xfffffffc00ec9947 */ /* 0x004fea000383ffff */
[----:B------:R-:W-:Y:S05]  /*1cbd0*/  BRA `(.L_x_6465) ;  /* 0xffffff7c00587947 */ /* 0x000fea000383ffff */
.L_x_6514:
[----:B------:R-:W-:Y:S02]  /*1cbe0*/  IMAD.MOV.U32 R13, RZ, RZ, R4 ;  /* 0x000000ffff0d7224 */ /* 0x000fe400078e0004 */
[----:B------:R-:W-:Y:S02]  /*1cbf0*/  IMAD.MOV.U32 R12, RZ, RZ, RZ ;  /* 0x000000ffff0c7224 */ /* 0x000fe400078e00ff */
[----:B------:R-:W-:Y:S02]  /*1cc00*/  IMAD.MOV.U32 R11, RZ, RZ, 0x1f ;  /* 0x0000001fff0b7424 */ /* 0x000fe400078e00ff */
[----:B------:R-:W-:-:S07]  /*1cc10*/  IMAD.MOV.U32 R15, RZ, RZ, -0x1 ;  /* 0xffffffffff0f7424 */ /* 0x000fce00078e00ff */
[----:B-1----:R-:W-:Y:S05]  /*1cc20*/  WARPSYNC.COLLECTIVE R15, `(.L_x_6581) ;  /* 0x000000000f087348 */ /* 0x002fea0003c00000 */
[----:B------:R0:W2:Y:S02]  /*1cc30*/  SHFL.IDX P6, R14, R13, R12, R11 ;  /* 0x0000000c0d0e7389 */ /* 0x0000a400000c000b */
[----:B012---:R-:W-:Y:S01]  /*1cc40*/  ENDCOLLECTIVE ;  /* 0x000000000000791b */ /* 0x007fe20003800000 */
.L_x_6581:
[----:B------:R-:W-:Y:S05]  /*1cc50*/  BRA `(.L_x_6582) ;  /* 0xffffffc800947947 */ /* 0x000fea000383ffff */
.L_x_6516:
[----:B------:R-:W-:Y:S01]  /*1cc60*/  BSSY B0, `(.L_x_6583) ;  /* 0x0000006000007945 */ /* 0x000fe20003800000 */
[----:B------:R-:W-:-:S07]  /*1cc70*/  IMAD.MOV.U32 R15, RZ, RZ, -0x1 ;  /* 0xffffffffff0f7424 */ /* 0x000fce00078e00ff */
[----:B------:R-:W-:Y:S05]  /*1cc80*/  WARPSYNC.COLLECTIVE R15, `(.L_x_6584) ;  /* 0x000000000f0c7348 */ /* 0x000fea0003c00000 */
[----:B------:R-:W-:Y:S02]  /*1cc90*/  ELECT P6, UR62, PT ;  /* 0x00000000003e782f */ /* 0x000fe400038c0000 */
[----:B------:R-:W-:Y:S01]  /*1cca0*/  MOV R14, UR62 ;  /* 0x0000003e000e7c02 */ /* 0x000fe20008000f00 */
[----:B------:R-:W-:Y:S10]  /*1ccb0*/  ENDCOLLECTIVE ;  /* 0x000000000000791b */ /* 0x000ff40003800000 */
.L_x_6584:
[----:B------:R-:W-:Y:S05]  /*1ccc0*/  BSYNC B0 ;  /* 0x0000000000007941 */ /* 0x000fea0003800000 */
.L_x_6583:
[----:B------:R-:W-:Y:S05]  /*1ccd0*/  BRA `(.L_x_6585) ;  /* 0xffffffc800907947 */ /* 0x000fea000383ffff */
.L_x_6519:
[----:B0-----:R0:W1:Y:S02]  /*1cce0*/  SYNCS.PHASECHK.TRANS64.TRYWAIT P2, [R3+URZ+0x28880], R5 ;  /* 0x02888005030075a7 */ /* 0x001064000804017f */
[----:B-1----:R-:W-:Y:S05]  /*1ccf0*/  @!P2 NANOSLEEP.SYNCS 0x989680 ;  /* 0x009896800000a95d */ /* 0x002fea0003900000 */
[----:B------:R-:W1:Y:S02]  /*1cd00*/  @!P2 SYNCS.PHASECHK.TRANS64 P2, [R3+URZ+0x28880], R5 ;  /* 0x028880050300a5a7 */ /* 0x000e64000804007f */
[----:B-1----:R-:W-:Y:S05]  /*1cd10*/  @!P2 BRA `(.L_x_6519) ;  /* 0xfffffffc00f0a947 */ /* 0x002fea000383ffff */
[----:B------:R-:W-:Y:S05]  /*1cd20*/  BRA `(.L_x_6586) ;  /* 0xffffffc800f07947 */ /* 0x000fea000383ffff */
.L_x_6521:
[----:B-1----:R1:W2:Y:S02]  /*1cd30*/  SYNCS.PHASECHK.TRANS64.TRYWAIT P2, [R3+URZ+0x28840], R5 ;  /* 0x02884005030075a7 */ /* 0x0022a4000804017f */
[----:B--2---:R-:W-:Y:S05]  /*1cd40*/  @!P2 NANOSLEEP.SYNCS 0x989680 ;  /* 0x009896800000a95d */ /* 0x004fea0003900000 */
[----:B------:R-:W2:Y:S02]  /*1cd50*/  @!P2 SYNCS.PHASECHK.TRANS64 P2, [R3+URZ+0x28840], R5 ;  /* 0x028840050300a5a7 */ /* 0x000ea4000804007f */
[----:B--2---:R-:W-:Y:S05]  /*1cd60*/  @!P2 BRA `(.L_x_6521) ;  /* 0xfffffffc00f0a947 */ /* 0x004fea000383ffff */
[----:B------:R-:W-:Y:S05]  /*1cd70*/  BRA `(.L_x_6587) ;  /* 0xffffffcc00507947 */ /* 0x000fea000383ffff */
.L_x_6524:
[----:B--2---:R-:W-:-:S04]  /*1cd80*/  IMAD.U32 R3, RZ, RZ, UR40 ;  /* 0x00000028ff037e24 */ /* 0x004fc8000f8e00ff */
[----:B------:R2:W3:Y:S03]  /*1cd90*/  SYNCS.PHASECHK.TRANS64.TRYWAIT P0, [R3+URZ+0x28820], R2 ;  /* 0x02882002030075a7 */ /* 0x0004e6000800017f */
[----:B---3--:R-:W-:Y:S05]  /*1cda0*/  @!P0 NANOSLEEP.SYNCS 0x989680 ;  /* 0x009896800000895d */ /* 0x008fea0003900000 */
[----:B------:R-:W3:Y:S02]  /*1cdb0*/  @!P0 SYNCS.PHASECHK.TRANS64 P0, [R3+URZ+0x28820], R2 ;  /* 0x02882002030085a7 */ /* 0x000ee4000800007f */
[----:B---3--:R-:W-:Y:S05]  /*1cdc0*/  @!P0 BRA `(.L_x_6524) ;  /* 0xfffffffc00ec8947 */ /* 0x008fea000383ffff */
[----:B------:R-:W-:Y:S05]  /*1cdd0*/  BRA `(.L_x_6588) ;  /* 0xffffffd000007947 */ /* 0x000fea000383ffff */
.L_x_6530:
[----:B0-----:R0:W3:Y:S02]  /*1cde0*/  SYNCS.PHASECHK.TRANS64.TRYWAIT P0, [R4+URZ+0x28880], R3 ;  /* 0x02888003040075a7 */ /* 0x0010e4000800017f */
[----:B---3--:R-:W-:Y:S05]  /*1cdf0*/  @!P0 NANOSLEEP.SYNCS 0x989680 ;  /* 0x009896800000895d */ /* 0x008fea0003900000 */
[----:B------:R-:W3:Y:S02]  /*1ce00*/  @!P0 SYNCS.PHASECHK.TRANS64 P0, [R4+URZ+0x28880], R3 ;  /* 0x02888003040085a7 */ /* 0x000ee4000800007f */
[----:B---3--:R-:W-:Y:S05]  /*1ce10*/  @!P0 BRA `(.L_x_6530) ;  /* 0xfffffffc00f08947 */ /* 0x008fea000383ffff */
[----:B------:R-:W-:Y:S05]  /*1ce20*/  BRA `(.L_x_6589) ;  /* 0xffffffd000b07947 */ /* 0x000fea000383ffff */
.L_x_6535:
[----:B--2---:R2:W3:Y:S02]  /*1ce30*/  SYNCS.PHASECHK.TRANS64.TRYWAIT P0, [R4+URZ+0x28840], R3 ;  /* 0x02884003040075a7 */ /* 0x0044e4000800017f */
[----:B---3--:R-:W-:Y:S05]  /*1ce40*/  @!P0 NANOSLEEP.SYNCS 0x989680 ;  /* 0x009896800000895d */ /* 0x008fea0003900000 */
[----:B------:R-:W3:Y:S02]  /*1ce50*/  @!P0 SYNCS.PHASECHK.TRANS64 P0, [R4+URZ+0x28840], R3 ;  /* 0x02884003040085a7 */ /* 0x000ee4000800007f */
[----:B---3--:R-:W-:Y:S05]  /*1ce60*/  @!P0 BRA `(.L_x_6535) ;  /* 0xfffffffc00f08947 */ /* 0x008fea000383ffff */
[----:B------:R-:W-:Y:S05]  /*1ce70*/  BRA `(.L_x_6590) ;  /* 0xffffffd400387947 */ /* 0x000fea000383ffff */
.L_x_6541:
[----:B---3--:R3:W4:Y:S02]  /*1ce80*/  SYNCS.PHASECHK.TRANS64.TRYWAIT P2, [R20+URZ+0x28870], R2 ;  /* 0x02887002140075a7 */ /* 0x008724000804017f */
[----:B----4-:R-:W-:Y:S05]  /*1ce90*/  @!P2 NANOSLEEP.SYNCS 0x989680 ;  /* 0x009896800000a95d */ /* 0x010fea0003900000 */
[----:B------:R-:W4:Y:S02]  /*1cea0*/  @!P2 SYNCS.PHASECHK.TRANS64 P2, [R20+URZ+0x28870], R2 ;  /* 0x028870021400a5a7 */ /* 0x000f24000804007f */
[----:B----4-:R-:W-:Y:S05]  /*1ceb0*/  @!P2 BRA `(.L_x_6541) ;  /* 0xfffffffc00f0a947 */ /* 0x010fea000383ffff */
[----:B------:R-:W-:Y:S05]  /*1cec0*/  BRA `(.L_x_6591) ;  /* 0xffffffd400d87947 */ /* 0x000fea000383ffff */
.L_x_6543:
[----:B---3--:R3:W4:Y:S02]  /*1ced0*/  SYNCS.PHASECHK.TRANS64.TRYWAIT P2, [R20+URZ+0x28860], R3 ;  /* 0x02886003140075a7 */ /* 0x008724000804017f */
[----:B----4-:R-:W-:Y:S05]  /*1cee0*/  @!P2 NANOSLEEP.SYNCS 0x989680 ;  /* 0x009896800000a95d */ /* 0x010fea0003900000 */
[----:B------:R-:W4:Y:S02]  /*1cef0*/  @!P2 SYNCS.PHASECHK.TRANS64 P2, [R20+URZ+0x28860], R3 ;  /* 0x028860031400a5a7 */ /* 0x000f24000804007f */
[----:B----4-:R-:W-:Y:S05]  /*1cf00*/  @!P2 BRA `(.L_x_6543) ;  /* 0xfffffffc00f0a947 */ /* 0x010fea000383ffff */
[----:B------:R-:W-:Y:S05]  /*1cf10*/  BRA `(.L_x_6592) ;  /* 0xffffffd400e07947 */ /* 0x000fea000383ffff */
.L_x_6550:
[----:B--2---:R2:W3:Y:S02]  /*1cf20*/  SYNCS.PHASECHK.TRANS64.TRYWAIT P0, [R18+URZ+0x28870], R3 ;  /* 0x02887003120075a7 */ /* 0x0044e4000800017f */
[----:B---3--:R-:W-:Y:S05]  /*1cf30*/  @!P0 NANOSLEEP.SYNCS 0x989680 ;  /* 0x009896800000895d */ /* 0x008fea0003900000 */
[----:B------:R-:W3:Y:S02]  /*1cf40*/  @!P0 SYNCS.PHASECHK.TRANS64 P0, [R18+URZ+0x28870], R3 ;  /* 0x02887003120085a7 */ /* 0x000ee4000800007f */
[----:B---3--:R-:W-:Y:S05]  /*1cf50*/  @!P0 BRA `(.L_x_6550) ;  /* 0xfffffffc00f08947 */ /* 0x008fea000383ffff */
[----:B------:R-:W-:Y:S05]  /*1cf60*/  BRA `(.L_x_6593) ;  /* 0xffffffe000407947 */ /* 0x000fea000383ffff */
.L_x_6552:
[----:B--2---:R2:W3:Y:S02]  /*1cf70*/  SYNCS.PHASECHK.TRANS64.TRYWAIT P0, [R18+URZ+0x28860], R3 ;  /* 0x02886003120075a7 */ /* 0x0044e4000800017f */
[----:B---3--:R-:W-:Y:S05]  /*1cf80*/  @!P0 NANOSLEEP.SYNCS 0x989680 ;  /* 0x009896800000895d */ /* 0x008fea0003900000 */
[----:B------:R-:W3:Y:S02]  /*1cf90*/  @!P0 SYNCS.PHASECHK.TRANS64 P0, [R18+URZ+0x28860], R3 ;  /* 0x02886003120085a7 */ /* 0x000ee4000800007f */
[----:B---3--:R-:W-:Y:S05]  /*1cfa0*/  @!P0 BRA `(.L_x_6552) ;  /* 0xfffffffc00f08947 */ /* 0x008fea000383ffff */
[----:B------:R-:W-:Y:S05]  /*1cfb0*/  BRA `(.L_x_6594) ;  /* 0xffffffe000487947 */ /* 0x000fea000383ffff */
.L_x_6565:
[----:B0-----:R0:W1:Y:S02]  /*1cfc0*/  SYNCS.PHASECHK.TRANS64.TRYWAIT P0, [R0+URZ+0x28820], R3 ;  /* 0x02882003000075a7 */ /* 0x001064000800017f */
[----:B-1----:R-:W-:Y:S05]  /*1cfd0*/  @!P0 NANOSLEEP.SYNCS 0x989680 ;  /* 0x009896800000895d */ /* 0x002fea0003900000 */
[----:B------:R-:W1:Y:S02]  /*1cfe0*/  @!P0 SYNCS.PHASECHK.TRANS64 P0, [R0+URZ+0x28820], R3 ;  /* 0x02882003000085a7 */ /* 0x000e64000800007f */
[----:B-1----:R-:W-:Y:S05]  /*1cff0*/  @!P0 BRA `(.L_x_6565) ;  /* 0xfffffffc00f08947 */ /* 0x002fea000383ffff */
[----:B------:R-:W-:Y:S05]  /*1d000*/  BRA `(.L_x_6595) ;  /* 0xfffffff400407947 */ /* 0x000fea000383ffff */
.L_x_6566:
        /* <DEDUP_REMOVED lines=11> */
.L_x_6597:
[----:B------:R-:W-:Y:S05]  /*1d0c0*/  BSYNC B0 ;  /* 0x0000000000007941 */ /* 0x000fea0003800000 */
.L_x_6596:
[----:B------:R-:W-:Y:S05]  /*1d0d0*/  BRA `(.L_x_6598) ;  /* 0xfffffff400287947 */ /* 0x000fea000383ffff */
.L_x_6569:
[----:B------:R-:W-:Y:S01]  /*1d0e0*/  BSSY B1, `(.L_x_6599) ;  /* 0x0000006000017945 */ /* 0x000fe20003800000 */
[----:B------:R-:W-:-:S07]  /*1d0f0*/  IMAD.MOV.U32 R15, RZ, RZ, -0x1 ;  /* 0xffffffffff0f7424 */ /* 0x000fce00078e00ff */
[----:B01----:R-:W-:Y:S05]  /*1d100*/  WARPSYNC.COLLECTIVE R15, `(.L_x_6600) ;  /* 0x000000000f0c7348 */ /* 0x003fea0003c00000 */
[----:B------:R-:W-:Y:S02]  /*1d110*/  ELECT P6, UR62, PT ;  /* 0x00000000003e782f */ /* 0x000fe400038c0000 */
[----:B------:R-:W-:Y:S01]  /*1d120*/  MOV R14, UR62 ;  /* 0x0000003e000e7c02 */ /* 0x000fe20008000f00 */
[----:B01----:R-:W-:Y:S10]  /*1d130*/  ENDCOLLECTIVE ;  /* 0x000000000000791b */ /* 0x003ff40003800000 */
.L_x_6600:
[----:B------:R-:W-:Y:S05]  /*1d140*/  BSYNC B1 ;  /* 0x0000000000017941 */ /* 0x000fea0003800000 */
.L_x_6599:
[----:B------:R-:W-:Y:S05]  /*1d150*/  BRA `(.L_x_6601) ;  /* 0xfffffff400207947 */ /* 0x000fea000383ffff */
.L_x_6571:
[----:B0-----:R0:W1:Y:S02]  /*1d160*/  SYNCS.PHASECHK.TRANS64.TRYWAIT P1, [R6+URZ], R5 ;  /* 0x00000005060075a7 */ /* 0x001064000802017f */
[----:B-1----:R-:W-:Y:S05]  /*1d170*/  @!P1 NANOSLEEP.SYNCS 0x989680 ;  /* 0x009896800000995d */ /* 0x002fea0003900000 */
[----:B------:R-:W1:Y:S02]  /*1d180*/  @!P1 SYNCS.PHASECHK.TRANS64 P1, [R6+URZ], R5 ;  /* 0x00000005060095a7 */ /* 0x000e64000802007f */
[----:B-1----:R-:W-:Y:S05]  /*1d190*/  @!P1 BRA `(.L_x_6571) ;  /* 0xfffffffc00f09947 */ /* 0x002fea000383ffff */
[----:B------:R-:W-:Y:S05]  /*1d1a0*/  BRA `(.L_x_6602) ;  /* 0xfffffff4005c7947 */ /* 0x000fea000383ffff */
.L_x_6572:
[----:B-1----:R1:W2:Y:S02]  /*1d1b0*/  SYNCS.PHASECHK.TRANS64.TRYWAIT P1, [R7+URZ], R2 ;  /* 0x00000002070075a7 */ /* 0x0022a4000802017f */
[----:B--2---:R-:W-:Y:S05]  /*1d1c0*/  @!P1 NANOSLEEP.SYNCS 0x989680 ;  /* 0x009896800000995d */ /* 0x004fea0003900000 */
[----:B------:R-:W2:Y:S02]  /*1d1d0*/  @!P1 SYNCS.PHASECHK.TRANS64 P1, [R7+URZ], R2 ;  /* 0x00000002070095a7 */ /* 0x000ea4000802007f */
[----:B--2---:R-:W-:Y:S05]  /*1d1e0*/  @!P1 BRA `(.L_x_6572) ;  /* 0xfffffffc00f09947 */ /* 0x004fea000383ffff */
[----:B------:R-:W-:Y:S05]  /*1d1f0*/  BRA `(.L_x_6603) ;  /* 0xfffffff400507947 */ /* 0x000fea000383ffff */
.L_x_6574:
[----:B--2---:R2:W3:Y:S02]  /*1d200*/  SYNCS.PHASECHK.TRANS64.TRYWAIT P1, [R4+URZ+0x28860], R5 ;  /* 0x02886005040075a7 */ /* 0x0044e4000802017f */
[----:B---3--:R-:W-:Y:S05]  /*1d210*/  @!P1 NANOSLEEP.SYNCS 0x989680 ;  /* 0x009896800000995d */ /* 0x008fea0003900000 */
[----:B------:R-:W3:Y:S02]  /*1d220*/  @!P1 SYNCS.PHASECHK.TRANS64 P1, [R4+URZ+0x28860], R5 ;  /* 0x02886005040095a7 */ /* 0x000ee4000802007f */
[----:B---3--:R-:W-:Y:S05]  /*1d230*/  @!P1 BRA `(.L_x_6574) ;  /* 0xfffffffc00f09947 */ /* 0x008fea000383ffff */
[----:B------:R-:W-:Y:S05]  /*1d240*/  BRA `(.L_x_6604) ;  /* 0xfffffff400547947 */ /* 0x000fea000383ffff */
.L_x_6576:
[----:B---3--:R3:W4:Y:S02]  /*1d250*/  SYNCS.PHASECHK.TRANS64.TRYWAIT P1, [R3+URZ+0x28860], R2 ;  /* 0x02886002030075a7 */ /* 0x008724000802017f */
[----:B----4-:R-:W-:Y:S05]  /*1d260*/  @!P1 NANOSLEEP.SYNCS 0x989680 ;  /* 0x009896800000995d */ /* 0x010fea0003900000 */
[----:B------:R-:W4:Y:S02]  /*1d270*/  @!P1 SYNCS.PHASECHK.TRANS64 P1, [R3+URZ+0x28860], R2 ;  /* 0x02886002030095a7 */ /* 0x000f24000802007f */
[----:B----4-:R-:W-:Y:S05]  /*1d280*/  @!P1 BRA `(.L_x_6576) ;  /* 0xfffffffc00f09947 */ /* 0x010fea000383ffff */
[----:B------:R-:W-:Y:S05]  /*1d290*/  BRA `(.L_x_6605) ;  /* 0xfffffff400547947 */ /* 0x000fea000383ffff */
.L_x_6578:
[----:B----4-:R4:W0:Y:S02]  /*1d2a0*/  SYNCS.PHASECHK.TRANS64.TRYWAIT P0, [R4+URZ+0x28880], R5 ;  /* 0x02888005040075a7 */ /* 0x010824000800017f */
[----:B0-----:R-:W-:Y:S05]  /*1d2b0*/  @!P0 NANOSLEEP.SYNCS 0x989680 ;  /* 0x009896800000895d */ /* 0x001fea0003900000 */
[----:B------:R-:W0:Y:S02]  /*1d2c0*/  @!P0 SYNCS.PHASECHK.TRANS64 P0, [R4+URZ+0x28880], R5 ;  /* 0x02888005040085a7 */ /* 0x000e24000800007f */
[----:B0-----:R-:W-:Y:S05]  /*1d2d0*/  @!P0 BRA `(.L_x_6578) ;  /* 0xfffffffc00f08947 */ /* 0x001fea000383ffff */
[----:B------:R-:W-:Y:S05]  /*1d2e0*/  BRA `(.L_x_6579) ;  /* 0xfffffff400507947 */ /* 0x000fea000383ffff */
.L_x_6606:
        /* <DEDUP_REMOVED lines=9> */
.L_x_12357:


//--------------------- .text._ZN7cutlass13device_kernelIN5flash11enable_sm90INS1_16FlashAttnFwdSm90INS1_25CollectiveMainloopFwdSm90ILi2EN4cute5tupleIJNS5_1CILi1EEES8_S8_EEENS6_IJNS7_ILi128EEENS7_ILi192EEESA_EEELi128ENS_12float_e4m3_tEfNS_4arch4Sm90ELb0ELb1ELb1ELb1ELb0ELb1ELb0ELb1ELb1ELb0ELb0ELb0EEENS1_21CollectiveEpilogueFwdINS6_IJSA_SA_SB_EEES9_NS_10bfloat16_tESF_Li256ELb1ELb0ELb0ELb1EEENS1_36VarlenDynamicPersistentTileSchedulerILi128ELi192ELi256ELi128ELb0ELb0ELb1ELb1ELb0ELb1EEEEEEEEEvNT_6ParamsE --------------------------
	.section	.text._ZN7cutlass13device_kernelIN5flash11enable_sm90INS1_16FlashAttnFwdSm90INS1_25CollectiveMainloopFwdSm90ILi2EN4cute5tupleIJNS5_1CILi1EEES8_S8_EEENS6_IJNS7_ILi128EEENS7_ILi192EEESA_EEELi128ENS_12float_e4m3_tEfNS_4arch4Sm90ELb0ELb1ELb1ELb1ELb0ELb1ELb0ELb1ELb1ELb0ELb0ELb0EEENS1_21CollectiveEpilogueFwdINS6_IJSA_SA_SB_EEES9_NS_10bfloat16_tESF_Li256ELb1ELb0ELb0ELb1EEENS1_36VarlenDynamicPersistentTileSchedulerILi128ELi192ELi256ELi128ELb0ELb0ELb1ELb1ELb0ELb1EEEEEEEEEvNT_6ParamsE,"ax",@progbits
	.align	128
.text._ZN7cutlass13device_kernelIN5flash11enable_sm90INS1_16FlashAttnFwdSm90INS1_25CollectiveMainloopFwdSm90ILi2EN4cute5tupleIJNS5_1CILi1EEES8_S8_EEENS6_IJNS7_ILi128EEENS7_ILi192EEESA_EEELi128ENS_12float_e4m3_tEfNS_4arch4Sm90ELb0ELb1ELb1ELb1ELb0ELb1ELb0ELb1ELb1ELb0ELb0ELb0EEENS1_21CollectiveEpilogueFwdINS6_IJSA_SA_SB_EEES9_NS_10bfloat16_tESF_Li256ELb1ELb0ELb0ELb1EEENS1_36VarlenDynamicPersistentTileSchedulerILi128ELi192ELi256ELi128ELb0ELb0ELb1ELb1ELb0ELb1EEEEEEEEEvNT_6ParamsE:
        .type           _ZN7cutlass13device_kernelIN5flash11enable_sm90INS1_16FlashAttnFwdSm90INS1_25CollectiveMainloopFwdSm90ILi2EN4cute5tupleIJNS5_1CILi1EEES8_S8_EEENS6_IJNS7_ILi128EEENS7_ILi192EEESA_EEELi128ENS_12float_e4m3_tEfNS_4arch4Sm90ELb0ELb1ELb1ELb1ELb0ELb1ELb0ELb1ELb1ELb0ELb0ELb0EEENS1_21CollectiveEpilogueFwdINS6_IJSA_SA_SB_EEES9_NS_10bfloat16_tESF_Li256ELb1ELb0ELb0ELb1EEENS1_36VarlenDynamicPersistentTileSchedulerILi128ELi192ELi256ELi128ELb0ELb0ELb1ELb1ELb0ELb1EEEEEEEEEvNT_6ParamsE,@function
        .size           _ZN7cutlass13device_kernelIN5flash11enable_sm90INS1_16FlashAttnFwdSm90INS1_25CollectiveMainloopFwdSm90ILi2EN4cute5tupleIJNS5_1CILi1EEES8_S8_EEENS6_IJNS7_ILi128EEENS7_ILi192EEESA_EEELi128ENS_12float_e4m3_tEfNS_4arch4Sm90ELb0ELb1ELb1ELb1ELb0ELb1ELb0ELb1ELb1ELb0ELb0ELb0EEENS1_21CollectiveEpilogueFwdINS6_IJSA_SA_SB_EEES9_NS_10bfloat16_tESF_Li256ELb1ELb0ELb0ELb1EEENS1_36VarlenDynamicPersistentTileSchedulerILi128ELi192ELi256ELi128ELb0ELb0ELb1ELb1ELb0ELb1EEEEEEEEEvNT_6ParamsE,(.L_x_12358 - _ZN7cutlass13device_kernelIN5flash11enable_sm90INS1_16FlashAttnFwdSm90INS1_25CollectiveMainloopFwdSm90ILi2EN4cute5tupleIJNS5_1CILi1EEES8_S8_EEENS6_IJNS7_ILi128EEENS7_ILi192EEESA_EEELi128ENS_12float_e4m3_tEfNS_4arch4Sm90ELb0ELb1ELb1ELb1ELb0ELb1ELb0ELb1ELb1ELb0ELb0ELb0EEENS1_21CollectiveEpilogueFwdINS6_IJSA_SA_SB_EEES9_NS_10bfloat16_tESF_Li256ELb1ELb0ELb0ELb1EEENS1_36VarlenDynamicPersistentTileSchedulerILi128ELi192ELi256ELi128ELb0ELb0ELb1ELb1ELb0ELb1EEEEEEEEEvNT_6ParamsE)
        .other          _ZN7cutlass13device_kernelIN5flash11enable_sm90INS1_16FlashAttnFwdSm90INS1_25CollectiveMainloopFwdSm90ILi2EN4cute5tupleIJNS5_1CILi1EEES8_S8_EEENS6_IJNS7_ILi128EEENS7_ILi192EEESA_EEELi128ENS_12float_e4m3_tEfNS_4arch4Sm90ELb0ELb1ELb1ELb1ELb0ELb1ELb0ELb1ELb1ELb0ELb0ELb0EEENS1_21CollectiveEpilogueFwdINS6_IJSA_SA_SB_EEES9_NS_10bfloat16_tESF_Li256ELb1ELb0ELb0ELb1EEENS1_36VarlenDynamicPersistentTileSchedulerILi128ELi192ELi256ELi128ELb0ELb0ELb1ELb1ELb0ELb1EEEEEEEEEvNT_6ParamsE,@"STO_CUDA_ENTRY STV_DEFAULT"
_ZN7cutlass13device_kernelIN5flash11enable_sm90INS1_16FlashAttnFwdSm90INS1_25CollectiveMainloopFwdSm90ILi2EN4cute5tupleIJNS5_1CILi1EEES8_S8_EEENS6_IJNS7_ILi128EEENS7_ILi192EEESA_EEELi128ENS_12float_e4m3_tEfNS_4arch4Sm90ELb0ELb1ELb1ELb1ELb0ELb1ELb0ELb1ELb1ELb0ELb0ELb0EEENS1_21CollectiveEpilogueFwdINS6_IJSA_SA_SB_EEES9_NS_10bfloat16_tESF_Li256ELb1ELb0ELb0ELb1EEENS1_36VarlenDynamicPersistentTileSchedulerILi128ELi192ELi256ELi128ELb0ELb0ELb1ELb1ELb0ELb1EEEEEEEEEvNT_6ParamsE:
        /* <DEDUP_REMOVED lines=27> */
.L_x_6608:
[----:B------:R-:W-:Y:S05]  /*01b0*/  BSYNC B0 ;  /* 0x0000000000007941 */ /* 0x000fea0003800000 */
.L_x_6607:
        /* <DEDUP_REMOVED lines=41> */
.L_x_6609:
        /* <DEDUP_REMOVED lines=22> */
.L_x_6610:
        /* <DEDUP_REMOVED lines=18> */
.L_x_6611:
        /* <DEDUP_REMOVED lines=22> */
.L_x_6612:
        /* <DEDUP_REMOVED lines=22> */
.L_x_6613:
        /* <DEDUP_REMOVED lines=8> */
.L_x_6616:
[----:B------:R-:W-:-:S08]  /*0a10*/  NOP ;  /* 0x0000000000007918 */ /* 0x000fd00000000000 */
[----:B------:R-:W0:Y:S02]  /*0a20*/  USETMAXREG.TRY_ALLOC.CTAPOOL UP0, 0xf0 ;  /* 0x000000f0000079c8 */ /* 0x000e240008000600 */
[----:B0-----:R-:W-:-:S13]  /*0a30*/  PLOP3.LUT P0, PT, PT, PT, UP0, 0x80, 0x0 ;  /* 0x000000000000781c */ /* 0x001fda0003f0f008 */
[----:B------:R-:W-:Y:S05]  /*0a40*/  @!P0 BRA `(.L_x_6616) ;  /* 0xfffffffc00f08947 */ /* 0x000fea000383ffff */
[----:B------:R-:W0:Y:S01]  /*0a50*/  S2R R0, SR_TID.X ;  /* 0x0000000000007919 */ /* 0x000e220000002100 */
[----:B------:R-:W1:Y:S01]  /*0a60*/  S2UR UR40, SR_CgaCtaId ;  /* 0x00000000002879c3 */ /* 0x000e620000008800 */
[----:B------:R-:W-:Y:S01]  /*0a70*/  UMOV UR4, 0x400 ;  /* 0x0000040000047882 */ /* 0x000fe20000000000 */
[----:B------:R-:W-:-:S06]  /*0a80*/  LOP3.LUT R17, R17, 0xffffdfff, RZ, 0xc0, !PT ;  /* 0xffffdfff11117812 */ /* 0x000fcc00078ec0ff */
[----:B------:R-:W-:Y:S06]  /*0a90*/  BAR.ARV 0x8, 0x120 ;  /* 0x0204800000007b1d */ /* 0x000fec0000002000 */
[----:B-1----:R-:W-:-:S06]  /*0aa0*/  ULEA UR4, UR40, UR4, 0x18 ;  /* 0x0000000428047291 */ /* 0x002fcc000f8ec03f */
[----:B------:R-:W-:Y:S01]  /*0ab0*/  IMAD.U32 R18, RZ, RZ, UR4 ;  /* 0x00000004ff127e24 */ /* 0x000fe2000f8e00ff */
[----:B0-----:R-:W-:Y:S01]  /*0ac0*/  SHF.R.U32.HI R0, RZ, 0x7, R0 ;  /* 0x00000007ff007819 */ /* 0x001fe20000011600 */
[----:B------:R-:W-:-:S03]  /*0ad0*/  ULDC UR4, c[0x0][0xc14] ;  /* 0x0003050000047ab9 */ /* 0x000fc60000000800 */
[----:B------:R-:W-:-:S13]  /*0ae0*/  ISETP.NE.AND P0, PT, R0, 0x1, PT ;  /* 0x000000010000780c */ /* 0x000fda0003f05270 */
[----:B------:R-:W-:Y:S01]  /*0af0*/  @P0 LOP3.LUT R17, R17, 0x2000, RZ, 0xfc, !PT ;  /* 0x0000200011110812 */ /* 0x000fe200078efcff */
[----:B------:R-:W-:Y:S08]  /*0b00*/  @!P0 BAR.ARV 0x9, 0x100 ;  /* 0x0244000000008b1d */ /* 0x000ff00000002000 */
[----:B------:R-:W-:Y:S06]  /*0b10*/  BAR.SYNC.DEFER_BLOCKING 0x5, 0x180 ;  /* 0x0146000000007b1d */ /* 0x000fec0000010000 */
[----:B------:R-:W0:Y:S02]  /*0b20*/  LDS.128 R216, [R18+0x288d0] ;  /* 0x0288d00012d87984 */ /* 0x000e240000000c00 */
[----:B------:R-:W-:Y:S06]  /*0b30*/  BAR.ARV 0x4, 0x180 ;  /* 0x0106000000007b1d */ /* 0x000fec0000002000 */
[----:B0-----:R-:W-:-:S13]  /*0b40*/  ISETP.GE.AND P0, PT, R219, UR4, PT ;  /* 0x00000004db007c0c */ /* 0x001fda000bf06270 */
[----:B------:R-:W-:Y:S05]  /*0b50*/  @P0 BRA `(.L_x_6617) ;  /* 0x000002c000540947 */ /* 0x000fea0003800000 */
[----:B------:R-:W0:Y:S01]  /*0b60*/  S2R R0, SR_TID.X ;  /* 0x0000000000007919 */ /* 0x000e220000002100 */
[----:B------:R-:W-:Y:S01]  /*0b70*/  IMAD.MOV.U32 R19, RZ, RZ, RZ ;  /* 0x000000ffff137224 */ /* 0x000fe200078e00ff */
[----:B------:R-:W-:Y:S01]  /*0b80*/  ULOP3.LUT UR41, UR36, 0x1, URZ, 0xfc, !UPT ;  /* 0x0000000124297892 */ /* 0x000fe2000f8efc3f */
[----:B------:R-:W-:Y:S01]  /*0b90*/  IMAD.MOV.U32 R214, RZ, RZ, RZ ;  /* 0x000000ffffd67224 */ /* 0x000fe200078e00ff */
[----:B------:R-:W-:Y:S01]  /*0ba0*/  UMOV UR37, URZ ;  /* 0x0000003f00257c82 */ /* 0x000fe20008000000 */
[----:B------:R-:W-:Y:S02]  /*0bb0*/  IMAD.MOV.U32 R210, RZ, RZ, RZ ;  /* 0x000000ffffd27224 */ /* 0x000fe400078e00ff */
[----:B------:R-:W-:Y:S02]  /*0bc0*/  IMAD.MOV.U32 R208, RZ, RZ, RZ ;  /* 0x000000ffffd07224 */ /* 0x000fe400078e00ff */
[----:B0-----:R-:W-:-:S05]  /*0bd0*/  VIADD R0, R0, 0xffffff80 ;  /* 0xffffff8000007836 */ /* 0x001fca0000000000 */
[----:B------:R-:W-:-:S04]  /*0be0*/  SHF.R.S32.HI R3, RZ, 0x1f, R0 ;  /* 0x0000001fff037819 */ /* 0x000fc80000011400 */
[CC--:B------:R-:W-:Y:S02]  /*0bf0*/  LEA.HI R4, R3.reuse, R0.reuse, RZ, 0x2 ;  /* 0x0000000003047211 */ /* 0x0c0fe400078f10ff */
[----:B------:R-:W-:Y:S02]  /*0c00*/  LEA.HI R2, R3, R0, RZ, 0x7 ;  /* 0x0000000003027211 */ /* 0x000fe400078f38ff */
[----:B------:R-:W-:Y:S02]  /*0c10*/  SHF.R.S32.HI R209, RZ, 0x2, R4 ;  /* 0x00000002ffd17819 */ /* 0x000fe40000011404 */
[----:B------:R-:W-:-:S03]  /*0c20*/  LOP3.LUT R5, R2, 0xffffff80, RZ, 0xc0, !PT ;  /* 0xffffff8002057812 */ /* 0x000fc600078ec0ff */
[----:B------:R-:W-:Y:S02]  /*0c30*/  VIADD R233, R209, 0x40 ;  /* 0x00000040d1e97836 */ /* 0x000fe40000000000 */
[----:B------:R-:W-:Y:S01]  /*0c40*/  IMAD.IADD R215, R0, 0x1, -R5 ;  /* 0x0000000100d77824 */ /* 0x000fe200078e0a05 */
[----:B------:R-:W-:Y:S01]  /*0c50*/  LOP3.LUT R5, R4, 0xfffffffc, RZ, 0xc0, !PT ;  /* 0xfffffffc04057812 */ /* 0x000fe200078ec0ff */
[----:B------:R-:W-:Y:S01]  /*0c60*/  IMAD.SHL.U32 R220, R233, 0x80, RZ ;  /* 0x00000080e9dc7824 */ /* 0x000fe200078e00ff */
[----:B------:R-:W-:Y:S01]  /*0c70*/  SHF.R.S32.HI R6, RZ, 0x1f, R233 ;  /* 0x0000001fff067819 */ /* 0x000fe200000114e9 */
[----:B------:R-:W-:Y:S01]  /*0c80*/  VIADD R235, R209, 0x80 ;  /* 0x00000080d1eb7836 */ /* 0x000fe20000000000 */
[----:B------:R-:W-:Y:S01]  /*0c90*/  SHF.R.S32.HI R2, RZ, 0x1f, R215 ;  /* 0x0000001fff027819 */ /* 0x000fe200000114d7 */
[----:B------:R-:W-:Y:S01]  /*0ca0*/  IMAD.IADD R5, R0, 0x1, -R5 ;  /* 0x0000000100057824 */ /* 0x000fe200078e0a05 */
[----:B------:R-:W-:Y:S01]  /*0cb0*/  LEA.HI R6, R6, R233, RZ, 0x3 ;  /* 0x000000e906067211 */ /* 0x000fe200078f18ff */
[----:B------:R-:W-:Y:S01]  /*0cc0*/  IMAD.SHL.U32 R221, R235, 0x80, RZ ;  /* 0x00000080ebdd7824 */ /* 0x000fe200078e00ff */
[----:B------:R-:W-:Y:S01]  /*0cd0*/  LOP3.LUT R220, R220, 0x380, RZ, 0xc0, !PT ;  /* 0x00000380dcdc7812 */ /* 0x000fe200078ec0ff */
[----:B------:R-:W-:Y:S01]  /*0ce0*/  IMAD.SHL.U32 R22, R5, 0x10, RZ ;  /* 0x0000001005167824 */ /* 0x000fe200078e00ff */
[----:B------:R-:W-:Y:S01]  /*0cf0*/  LEA.HI R0, R3, R0, RZ, 0x5 ;  /* 0x0000000003007211 */ /* 0x000fe200078f28ff */
[----:B------:R-:W-:Y:S01]  /*0d00*/  IMAD.SHL.U32 R6, R6, 0x80, RZ ;  /* 0x0000008006067824 */ /* 0x000fe200078e00ff */
[----:B------:R-:W-:-:S02]  /*0d10*/  SHF.R.U32.HI R5, RZ, 0x3, R220 ;  /* 0x00000003ff057819 */ /* 0x000fc400000116dc */
[----:B------:R-:W-:Y:S01]  /*0d20*/  LOP3.LUT R7, R220, 0x70, R22, 0xf8, !PT ;  /* 0x00000070dc077812 */ /* 0x000fe200078ef816 */
[----:B------:R-:W-:Y:S01]  /*0d30*/  IMAD.SHL.U32 R0, R0, 0x20, RZ ;  /* 0x0000002000007824 */ /* 0x000fe200078e00ff */
[----:B------:R-:W-:Y:S02]  /*0d40*/  LOP3.LUT R224, R6, 0xfffffc00, RZ, 0xc0, !PT ;  /* 0xfffffc0006e07812 */ /* 0x000fe400078ec0ff */
[----:B------:R-:W-:Y:S02]  /*0d50*/  LEA.HI R2, R2, R215, RZ, 0x2 ;  /* 0x000000d702027211 */ /* 0x000fe400078f10ff */
[----:B------:R-:W-:Y:S02]  /*0d60*/  LOP3.LUT R5, R224, R7, R5, 0xf6, !PT ;  /* 0x00000007e0057212 */ /* 0x000fe400078ef605 */
[----:B------:R-:W-:Y:S02]  /*0d70*/  LOP3.LUT R222, R0, 0xfffffc00, RZ, 0xc0, !PT ;  /* 0xfffffc0000de7812 */ /* 0x000fe400078ec0ff */
[----:B------:R-:W-:Y:S01]  /*0d80*/  LOP3.LUT R2, R2, 0x7ffffffc, RZ, 0xc0, !PT ;  /* 0x7ffffffc02027812 */ /* 0x000fe200078ec0ff */
[----:B------:R-:W-:Y:S01]  /*0d90*/  IMAD.IADD R0, R18, 0x1, R5 ;  /* 0x0000000112007824 */ /* 0x000fe200078e0205 */
[----:B------:R-:W-:-:S02]  /*0da0*/  SHF.R.S32.HI R4, RZ, 0x1f, R4 ;  /* 0x0000001fff047819 */ /* 0x000fc40000011404 */
[----:B------:R-:W-:Y:S01]  /*0db0*/  LOP3.LUT R221, R221, 0x380, RZ, 0xc0, !PT ;  /* 0x00000380dddd7812 */ /* 0x000fe200078ec0ff */
[----:B------:R-:W-:Y:S01]  /*0dc0*/  IMAD.IADD R215, R215, 0x1, -R2 ;  /* 0x00000001d7d77824 */ /* 0x000fe200078e0a02 */
[----:B------:R0:W-:Y:S01]  /*0dd0*/  STL [R1+0x4], R0 ;  /* 0x0000040001007387 */ /* 0x0001e20000100800 */
[----:B------:R-:W-:Y:S02]  /*0de0*/  SHF.R.S32.HI R2, RZ, 0x1f, R235 ;  /* 0x0000001fff027819 */ /* 0x000fe400000114eb */
[----:B------:R-:W-:Y:S02]  /*0df0*/  LEA.HI R4, R4, R209, RZ, 0x3 ;  /* 0x000000d104047211 */ /* 0x000fe400078f18ff */
[----:B------:R-:W-:Y:S02]  /*0e00*/  LEA.HI R2, R2, R235, RZ, 0x3 ;  /* 0x000000eb02027211 */ /* 0x000fe400078f18ff */
[----:B------:R-:W-:Y:S02]  /*0e10*/  LOP3.LUT R4, R4, 0xfffffff8, RZ, 0xc0, !PT ;  /* 0xfffffff804047812 */ /* 0x000fe400078ec0ff */
[----:B------:R-:W-:Y:S01]  /*0e20*/  SHF.R.S32.HI R23, RZ, 0x1f, R22 ;  /* 0x0000001fff177819 */ /* 0x000fe20000011416 */
[----:B------:R-:W-:-:S02]  /*0e30*/  IMAD.SHL.U32 R2, R2, 0x80, RZ ;  /* 0x0000008002027824 */ /* 0x000fc400078e00ff */
[----:B------:R-:W-:-:S03]  /*0e40*/  IMAD.IADD R211, R209, 0x1, -R4 ;  /* 0x00000001d1d37824 */ /* 0x000fc600078e0a04 */
[----:B0-----:R-:W-:-:S07]  /*0e50*/  LOP3.LUT R230, R2, 0xfffffc00, RZ, 0xc0, !PT ;  /* 0xfffffc0002e67812 */ /* 0x001fce00078ec0ff */
.L_x_6852:
[----:B------:R-:W-:Y:S05]  /*0e60*/  YIELD ;  /* 0x0000000000007946 */ /* 0x000fea0003800000 */
[----:B------:R-:W-:Y:S01]  /*0e70*/  ULDC.64 UR4, c[0x0][0xa28] ;  /* 0x00028a0000047ab9 */ /* 0x000fe20000000a00 */
[----:B0--3-5:R-:W0:Y:S01]  /*0e80*/  LDC.64 R4, c[0x0][0xa08] ;  /* 0x00028200ff047b82 */ /* 0x029e220000000a00 */
[----:B------:R-:W-:Y:S01]  /*0e90*/  ISETP.NE.U32.AND P1, PT, RZ, UR4, PT ;  /* 0x00000004ff007c0c */ /* 0x000fe2000bf25070 */
[----:B--2---:R-:W-:Y:S02]  /*0ea0*/  IMAD.MOV.U32 R11, RZ, RZ, RZ ;  /* 0x000000ffff0b7224 */ /* 0x004fe400078e00ff */
[----:B----4-:R-:W-:Y:S01]  /*0eb0*/  IMAD.MOV.U32 R25, RZ, RZ, RZ ;  /* 0x000000ffff197224 */ /* 0x010fe200078e00ff */
        /* <DEDUP_REMOVED lines=37> */
.L_x_6618:
        /* <DEDUP_REMOVED lines=11> */
.L_x_6619:
[----:B------:R-:W-:Y:S05]  /*11c0*/  @!P0 BRA `(.L_x_6620) ;  /* 0x00000000000c8947 */ /* 0x000fea0003800000 */
[----:B------:R-:W2:Y:S04]  /*11d0*/  LDG.E R3, desc[UR38][R8.64] ;  /* 0x0000002608037981 */ /* 0x000ea8000c1e1900 */
[----:B------:R-:W2:Y:S02]  /*11e0*/  LDG.E R24, desc[UR38][R8.64+0x4] ;  /* 0x0000042608187981 */ /* 0x000ea4000c1e1900 */
[----:B--2---:R-:W-:-:S07]  /*11f0*/  IMAD.IADD R24, R24, 0x1, -R3 ;  /* 0x0000000118187824 */ /* 0x004fce00078e0a03 */
.L_x_6620:
        /* <DEDUP_REMOVED lines=11> */
[----:B------:R0:W3:Y:S01]  /*12b0*/  @P0 LDG.E R7, desc[UR38][R2.64+0x4] ;  /* 0x0000042602070981 */ /* 0x0000e2000c1e1900 */
[----:B-----5:R-:W-:Y:S02]  /*12c0*/  IMAD.MOV.U32 R71, RZ, RZ, R24 ;  /* 0x000000ffff477224 */ /* 0x020fe400078e0018 */
[----:B------:R-:W-:Y:S02]  /*12d0*/  IMAD.IADD R6, R24, 0x1, -R11 ;  /* 0x0000000118067824 */ /* 0x000fe400078e0a0b */
[----:B--2---:R-:W-:-:S05]  /*12e0*/  @P1 IMAD.WIDE R4, R219, 0x4, R4 ;  /* 0x00000004db041825 */ /* 0x004fca00078e0204 */
[----:B------:R2:W5:Y:S01]  /*12f0*/  @P1 LDG.E R71, desc[UR38][R4.64] ;  /* 0x0000002604471981 */ /* 0x000562000c1e1900 */
[----:B-1----:R-:W-:Y:S02]  /*1300*/  ISETP.GE.AND P1, PT, R9, 0x1, PT ;  /* 0x000000010900780c */ /* 0x002fe40003f26270 */
[----:B0-----:R-:W-:Y:S01]  /*1310*/  LEA R2, R217, 0x80, 0x7 ;  /* 0x00000080d9027811 */ /* 0x001fe200078e38ff */
[----:B---3--:R-:W-:-:S04]  /*1320*/  @P0 IMAD.IADD R74, R7, 0x1, -R0 ;  /* 0x00000001074a0824 */ /* 0x008fc800078e0a00 */
[----:B------:R-:W-:-:S04]  /*1330*/  IMAD.IADD R212, R6, 0x1, R74 ;  /* 0x0000000106d47824 */ /* 0x000fc800078e024a */
[C---:B------:R-:W-:Y:S01]  /*1340*/  VIADD R0, R212.reuse, 0xbf ;  /* 0x000000bfd4007836 */ /* 0x040fe20000000000 */
[----:B------:R-:W-:-:S03]  /*1350*/  IADD3 R7, R212, R2, -R213 ;  /* 0x00000002d4077210 */ /* 0x000fc60007ffe8d5 */
[----:B------:R-:W-:-:S05]  /*1360*/  IMAD.HI R0, R0, 0x2aaaaaab, RZ ;  /* 0x2aaaaaab00007827 */ /* 0x000fca00078e02ff */
[----:B------:R-:W-:-:S04]  /*1370*/  SHF.R.U32.HI R3, RZ, 0x1f, R0 ;  /* 0x0000001fff037819 */ /* 0x000fc80000011600 */
[----:B------:R-:W-:Y:S01]  /*1380*/  LEA.HI.SX32 R70, R0, R3, 0x1b ;  /* 0x0000000300467211 */ /* 0x000fe200078fdaff */
[----:B------:R-:W-:Y:S01]  /*1390*/  IMAD.IADD R0, R7, 0x1, R8 ;  /* 0x0000000107007824 */ /* 0x000fe200078e0208 */
[----:B--2---:R-:W-:Y:S06]  /*13a0*/  @!P1 BRA `(.L_x_6621) ;  /* 0x0000000000489947 */ /* 0x004fec0003800000 */
        /* <DEDUP_REMOVED lines=11> */
.L_x_6623:
[----:B------:R-:W-:-:S13]  /*1460*/  ISETP.NE.AND P0, PT, R9, 0x1, PT ;  /* 0x000000010900780c */ /* 0x000fda0003f05270 */
[----:B------:R-:W0:Y:S02]  /*1470*/  @P0 LDC.64 R4, c[0x0][0x9e8] ;  /* 0x00027a00ff040b82 */ /* 0x000e240000000a00 */
[----:B0-----:R-:W-:-:S05]  /*1480*/  @P0 IMAD.HI.U32 R4, R2, R4, RZ ;  /* 0x0000000402040227 */ /* 0x001fca00078e00ff */
[----:B------:R-:W-:-:S07]  /*1490*/  @P0 SHF.R.U32.HI R2, RZ, R5, R4 ;  /* 0x00000005ff020219 */ /* 0x000fce0000011604 */
.L_x_6624:
[----:B------:R-:W-:Y:S05]  /*14a0*/  BSYNC B0 ;  /* 0x0000000000007941 */ /* 0x000fea0003800000 */
.L_x_6622:
[----:B------:R-:W-:-:S05]  /*14b0*/  IMAD R3, R2, R9, R9 ;  /* 0x0000000902037224 */ /* 0x000fca00078e0209 */
[----:B------:R-:W-:-:S07]  /*14c0*/  VIMNMX R0, R0, R3, PT ;  /* 0x0000000300007248 */ /* 0x000fce0003fe0100 */
.L_x_6621:
        /* <DEDUP_REMOVED lines=15> */
.L_x_6627:
[----:B------:R-:W-:-:S13]  /*15c0*/  ISETP.NE.AND P0, PT, R9, 0x1, PT ;  /* 0x000000010900780c */ /* 0x000fda0003f05270 */
[----:B------:R-:W0:Y:S02]  /*15d0*/  @P0 LDC.64 R4, c[0x0][0x9e8] ;  /* 0x00027a00ff040b82 */ /* 0x000e240000000a00 */
[----:B0-----:R-:W-:-:S05]  /*15e0*/  @P0 IMAD.HI.U32 R4, R3, R4, RZ ;  /* 0x0000000403040227 */ /* 0x001fca00078e00ff */
[----:B------:R-:W-:-:S07]  /*15f0*/  @P0 SHF.R.U32.HI R3, RZ, R5, R4 ;  /* 0x00000005ff030219 */ /* 0x000fce0000011604 */
.L_x_6628:
[----:B------:R-:W-:Y:S05]  /*1600*/  BSYNC B0 ;  /* 0x0000000000007941 */ /* 0x000fea0003800000 */
.L_x_6626:
[----:B------:R-:W-:-:S05]  /*1610*/  IMAD R3, R3, R9, RZ ;  /* 0x0000000903037224 */ /* 0x000fca00078e02ff */
[----:B------:R-:W-:-:S07]  /*1620*/  VIMNMX R2, R2, R3, !PT ;  /* 0x0000000302027248 */ /* 0x000fce0007fe0100 */
.L_x_6625:
[----:B------:R-:W-:Y:S02]  /*1630*/  VIADD R0, R0, 0xbf ;  /* 0x000000bf00007836 */ /* 0x000fe40000000000 */
[----:B------:R-:W-:-:S04]  /*1640*/  IMAD.HI R2, R2, 0x2aaaaaab, RZ ;  /* 0x2aaaaaab02027827 */ /* 0x000fc800078e02ff */
[----:B------:R-:W-:Y:S01]  /*1650*/  IMAD.HI R0, R0, 0x2aaaaaab, RZ ;  /* 0x2aaaaaab00007827 */ /* 0x000fe200078e02ff */
[----:B------:R-:W-:-:S04]  /*1660*/  SHF.R.U32.HI R5, RZ, 0x1f, R2 ;  /* 0x0000001fff057819 */ /* 0x000fc80000011602 */
[----:B------:R-:W-:Y:S02]  /*1670*/  SHF.R.U32.HI R3, RZ, 0x1f, R0 ;  /* 0x0000001fff037819 */ /* 0x000fe40000011600 */
[----:B------:R-:W-:Y:S02]  /*1680*/  LEA.HI.SX32 R5, R2, R5, 0x1b ;  /* 0x0000000502057211 */ /* 0x000fe400078fdaff */
[----:B------:R-:W-:Y:S02]  /*1690*/  LEA.HI.SX32 R3, R0, R3, 0x1b ;  /* 0x0000000300037211 */ /* 0x000fe400078fdaff */
[----:B------:R-:W-:Y:S02]  /*16a0*/  VIMNMX R5, RZ, R5, !PT ;  /* 0x00000005ff057248 */ /* 0x000fe40007fe0100 */
[----:B------:R-:W-:-:S03]  /*16b0*/  VIMNMX R3, R70, R3, PT ;  /* 0x0000000346037248 */ /* 0x000fc60003fe0100 */
[--C-:B------:R-:W-:Y:S02]  /*16c0*/  IMAD R5, R5, 0xc0, -R6.reuse ;  /* 0x000000c005057824 */ /* 0x100fe400078e0a06 */
[----:B------:R-:W-:-:S03]  /*16d0*/  IMAD R3, R3, 0xc0, -R6 ;  /* 0x000000c003037824 */ /* 0x000fc600078e0a06 */
[----:B------:R-:W-:Y:S02]  /*16e0*/  VIMNMX R5, RZ, R5, !PT ;  /* 0x00000005ff057248 */ /* 0x000fe40007fe0100 */
[----:B------:R-:W-:-:S03]  /*16f0*/  VIMNMX R0, R3, R74, PT ;  /* 0x0000004a03007248 */ /* 0x000fc60003fe0100 */
[----:B------:R-:W-:Y:S01]  /*1700*/  IMAD.WIDE.U32 R72, R5, -0x55555555, RZ ;  /* 0xaaaaaaab05487825 */ /* 0x000fe200078e00ff */
[----:B------:R-:W-:-:S04]  /*1710*/  ISETP.GT.AND P0, PT, R0, R5, PT ;  /* 0x000000050000720c */ /* 0x000fc80003f04270 */
[----:B------:R-:W-:-:S05]  /*1720*/  SHF.R.U32.HI R72, RZ, 0x7, R73 ;  /* 0x00000007ff487819 */ /* 0x000fca0000011649 */
[----:B------:R-:W-:-:S04]  /*1730*/  IMAD.MOV.U32 R73, RZ, RZ, R72 ;  /* 0x000000ffff497224 */ /* 0x000fc800078e0048 */
[----:B------:R-:W-:-:S04]  /*1740*/  @P0 VIADD R0, R0, 0xbf ;  /* 0x000000bf00000836 */ /* 0x000fc80000000000 */
[----:B------:R-:W-:-:S05]  /*1750*/  @P0 IMAD.HI R0, R0, 0x2aaaaaab, RZ ;  /* 0x2aaaaaab00000827 */ /* 0x000fca00078e02ff */
[----:B------:R-:W-:-:S04]  /*1760*/  @P0 SHF.R.U32.HI R3, RZ, 0x1f, R0 ;  /* 0x0000001fff030819 */ /* 0x000fc80000011600 */
[----:B------:R-:W-:Y:S02]  /*1770*/  @P0 LEA.HI.SX32 R73, R0, R3, 0x1b ;  /* 0x0000000300490211 */ /* 0x000fe400078fdaff */
        /* <DEDUP_REMOVED lines=23> */
.L_x_6631:
[----:B------:R-:W-:Y:S05]  /*18f0*/  BSYNC B6 ;  /* 0x0000000000067941 */ /* 0x000fea0003800000 */
.L_x_6630:
        /* <DEDUP_REMOVED lines=20> */
.L_x_6633:
[----:B------:R-:W-:Y:S05]  /*1a40*/  BSYNC B6 ;  /* 0x0000000000067941 */ /* 0x000fea0003800000 */
.L_x_6632:
        /* <DEDUP_REMOVED lines=11> */
[----:B------:R-:W4:Y:S08]  /*1b00*/  @P0 LDC.64 R2, c[0x0][0x9f8] ;  /* 0x00027e00ff020b82 */ /* 0x000f300000000a00 */
[----:B------:R-:W3:Y:S08]  /*1b10*/  LDC.64 R26, c[0x0][0x3d8] ;  /* 0x0000f600ff1a7b82 */ /* 0x000ef00000000a00 */
[----:B------:R-:W3:Y:S01]  /*1b20*/  LDC.64 R50, c[0x0][0x3e8] ;  /* 0x0000fa00ff327b82 */ /* 0x000ee20000000a00 */
[----:B----4-:R-:W-:-:S05]  /*1b30*/  @P0 IMAD.WIDE R2, R219, 0x4, R2 ;  /* 0x00000004db020825 */ /* 0x010fca00078e0202 */
[----:B------:R4:W4:Y:S01]  /*1b40*/  @P0 LDG.E R4, desc[UR38][R2.64] ;  /* 0x0000002602040981 */ /* 0x000922000c1e1900 */
[----:B0-----:R-:W-:Y:S01]  /*1b50*/  ISETP.NE.AND P0, PT, R0, 0x1, PT ;  /* 0x000000010000780c */ /* 0x001fe20003f05270 */
[----:B------:R-:W-:Y:S01]  /*1b60*/  IMAD.SHL.U32 R103, R211, 0x80, RZ ;  /* 0x00000080d3677824 */ /* 0x000fe200078e00ff */
[----:B------:R-:W-:Y:S01]  /*1b70*/  SHF.R.S32.HI R12, RZ, 0x1f, R48 ;  /* 0x0000001fff0c7819 */ /* 0x000fe20000011430 */
[----:B-1----:R-:W-:Y:S01]  /*1b80*/  IMAD.SHL.U32 R44, R68, 0x40, RZ ;  /* 0x00000040442c7824 */ /* 0x002fe200078e00ff */
[----:B--2---:R-:W-:Y:S01]  /*1b90*/  SHF.R.U32.HI R20, RZ, 0x7, R21 ;  /* 0x00000007ff147819 */ /* 0x004fe20000011615 */
[-C--:B------:R-:W-:Y:S01]  /*1ba0*/  IMAD.WIDE.U32 R46, R209, R68.reuse, R22 ;  /* 0x00000044d12e7225 */ /* 0x080fe200078e0016 */
[----:B------:R-:W-:Y:S02]  /*1bb0*/  SHF.R.S32.HI R119, RZ, 0x1f, R209 ;  /* 0x0000001fff777819 */ /* 0x000fe400000114d1 */
[----:B------:R-:W-:Y:S01]  /*1bc0*/  ISETP.NE.AND P6, PT, R20, 0x1, PT ;  /* 0x000000011400780c */ /* 0x000fe20003fc5270 */
[-C--:B------:R-:W-:Y:S01]  /*1bd0*/  IMAD R6, R12, R68.reuse, RZ ;  /* 0x000000440c067224 */ /* 0x080fe200078e02ff */
[----:B---3--:R-:W-:Y:S01]  /*1be0*/  ISETP.GE.AND P1, PT, R22, R99, PT ;  /* 0x000000631600720c */ /* 0x008fe20003f26270 */
[----:B----4-:R-:W-:Y:S01]  /*1bf0*/  IMAD.WIDE.U32 R2, R48, R68, RZ ;  /* 0x0000004430027225 */ /* 0x010fe200078e00ff */
[----:B------:R-:W-:Y:S01]  /*1c00*/  SHF.L.U64.HI R45, R68, 0x6, R69 ;  /* 0x00000006442d7819 */ /* 0x000fe20000010245 */
[----:B------:R-:W0:Y:S01]  /*1c10*/  @P0 LDC R5, c[0x0][0x42c] ;  /* 0x00010b00ff050b82 */ /* 0x000e220000000800 */
[----:B------:R-:W-:Y:S01]  /*1c20*/  SEL R11, R99, RZ, P1 ;  /* 0x000000ff630b7207 */ /* 0x000fe20000800000 */
[----:B------:R-:W-:Y:S01]  /*1c30*/  VIADD R102, R20, 0x8 ;  /* 0x0000000814667836 */ /* 0x000fe20000000000 */
[----:B------:R-:W-:Y:S01]  /*1c40*/  LOP3.LUT R103, R103, 0x380, RZ, 0xc0, !PT ;  /* 0x0000038067677812 */ /* 0x000fe200078ec0ff */
[C---:B------:R-:W-:Y:S01]  /*1c50*/  IMAD.SHL.U32 R109, R50.reuse, 0x40, RZ ;  /* 0x00000040326d7824 */ /* 0x040fe200078e00ff */
[----:B------:R-:W-:Y:S01]  /*1c60*/  SHF.L.U64.HI R110, R50, 0x6, R51 ;  /* 0x00000006326e7819 */ /* 0x000fe20000010233 */
[----:B------:R-:W-:Y:S01]  /*1c70*/  IMAD.IADD R11, R22, 0x1, R11 ;  /* 0x00000001160b7824 */ /* 0x000fe200078e020b */
[C---:B------:R-:W-:Y:S01]  /*1c80*/  SHF.L.U64.HI R108, R50.reuse, 0x7, R51 ;  /* 0x00000007326c7819 */ /* 0x040fe20000010233 */
[----:B------:R-:W1:Y:S01]  /*1c90*/  @P0 LDC R7, c[0x0][0x430] ;  /* 0x00010c00ff070b82 */ /* 0x000e620000000800 */
[----:B------:R-:W-:Y:S01]  /*1ca0*/  IMAD.SHL.U32 R107, R50, 0x80, RZ ;  /* 0x00000080326b7824 */ /* 0x000fe200078e00ff */
[----:B------:R-:W-:Y:S01]  /*1cb0*/  SHF.R.U32.HI R97, RZ, 0x3, R103 ;  /* 0x00000003ff617819 */ /* 0x000fe20000011667 */
[----:B------:R-:W-:Y:S01]  /*1cc0*/  VIADD R114, R22, 0x40 ;  /* 0x0000004016727836 */ /* 0x000fe20000000000 */
[----:B------:R-:W-:Y:S01]  /*1cd0*/  SHF.R.U32.HI R106, RZ, 0x3, R220 ;  /* 0x00000003ff6a7819 */ /* 0x000fe200000116dc */
[----:B------:R-:W-:Y:S01]  /*1ce0*/  IMAD.WIDE.U32 R56, R26, 0xc0, RZ ;  /* 0x000000c01a387825 */ /* 0x000fe200078e00ff */
[----:B------:R-:W-:-:S02]  /*1cf0*/  SHF.R.U32.HI R104, RZ, 0x3, R221 ;  /* 0x00000003ff687819 */ /* 0x000fc400000116dd */
[C-C-:B------:R-:W-:Y:S01]  /*1d00*/  SHF.L.U64.HI R117, R26.reuse, 0x6, R27.reuse ;  /* 0x000000061a757819 */ /* 0x140fe2000001021b */
[C---:B------:R-:W-:Y:S01]  /*1d10*/  IMAD.SHL.U32 R113, R26.reuse, 0x40, RZ ;  /* 0x000000401a717824 */ /* 0x040fe200078e00ff */
[C---:B------:R-:W-:Y:S01]  /*1d20*/  SHF.L.U64.HI R115, R26.reuse, 0x7, R27 ;  /* 0x000000071a737819 */ /* 0x040fe2000001021b */
[----:B------:R-:W-:Y:S01]  /*1d30*/  IMAD.SHL.U32 R111, R26, 0x80, RZ ;  /* 0x000000801a6f7824 */ /* 0x000fe200078e00ff */
[----:B------:R-:W-:Y:S01]  /*1d40*/  P2R R116, PR, RZ, 0x2 ;  /* 0x00000002ff747803 */ /* 0x000fe20000000000 */
[----:B------:R-:W-:Y:S01]  /*1d50*/  IMAD.SHL.U32 R99, R99, 0x2, RZ ;  /* 0x0000000263637824 */ /* 0x000fe200078e00ff */
[----:B------:R-:W-:Y:S01]  /*1d60*/  SHF.L.U64.HI R101, R68, 0x7, R69 ;  /* 0x0000000744657819 */ /* 0x000fe20000010245 */
[----:B0-----:R-:W-:Y:S01]  /*1d70*/  @P0 IMAD.HI.U32 R0, R218, R5, RZ ;  /* 0x00000005da000227 */ /* 0x001fe200078e00ff */
[----:B------:R-:W-:-:S03]  /*1d80*/  SHF.R.S32.HI R105, RZ, 0x1f, R235 ;  /* 0x0000001fff697819 */ /* 0x000fc600000114eb */
        /* <DEDUP_REMOVED lines=12> */
[----:B------:R-:W-:Y:S02]  /*1e50*/  SHF.R.S32.HI R0, RZ, 0x1f, R4 ;  /* 0x0000001fff007819 */ /* 0x000fe40000011404 */
[----:B------:R-:W-:Y:S01]  /*1e60*/  SEL R63, R4, RZ, !P0 ;  /* 0x000000ff043f7207 */ /* 0x000fe20004000000 */
[----:B------:R-:W-:Y:S01]  /*1e70*/  VIADD R4, R21, 0xffffff80 ;  /* 0xffffff8015047836 */ /* 0x000fe20000000000 */
[----:B------:R-:W-:Y:S02]  /*1e80*/  SEL R6, R0, RZ, !P0 ;  /* 0x000000ff00067207 */ /* 0x000fe40004000000 */
[----:B------:R-:W-:Y:S01]  /*1e90*/  IADD3 R48, P0, R209, R48, RZ ;  /* 0x00000030d1307210 */ /* 0x000fe20007f1e0ff */
[----:B------:R-:W-:Y:S01]  /*1ea0*/  IMAD.WIDE.U32 R66, R63, UR4, R2 ;  /* 0x000000043f427c25 */ /* 0x000fe2000f8e0002 */
[----:B------:R-:W-:-:S03]  /*1eb0*/  SHF.R.S32.HI R9, RZ, 0x1f, R4 ;  /* 0x0000001fff097819 */ /* 0x000fc60000011404 */
[----:B------:R-:W-:Y:S01]  /*1ec0*/  IMAD R0, R6, UR4, RZ ;  /* 0x0000000406007c24 */ /* 0x000fe2000f8e02ff */
[----:B------:R-:W-:Y:S01]  /*1ed0*/  LEA.HI R9, R9, R4, RZ, 0x2 ;  /* 0x0000000409097211 */ /* 0x000fe200078f10ff */
[----:B------:R-:W-:Y:S01]  /*1ee0*/  IMAD.X R49, R119, 0x1, R12, P0 ;  /* 0x0000000177317824 */ /* 0x000fe200000e060c */
[----:B------:R-:W-:Y:S01]  /*1ef0*/  IADD3 R81, P3, R66, 0x40, RZ ;  /* 0x0000004042517810 */ /* 0x000fe20007f7e0ff */
[----:B------:R-:W-:Y:S01]  /*1f00*/  IMAD R15, R63, UR5, R0 ;  /* 0x000000053f0f7c24 */ /* 0x000fe2000f8e0200 */
[----:B------:R-:W-:Y:S01]  /*1f10*/  LOP3.LUT R9, R9, 0xfffffffc, RZ, 0xc0, !PT ;  /* 0xfffffffc09097812 */ /* 0x000fe200078ec0ff */
[----:B------:R-:W-:Y:S05]  /*1f20*/  @!P6 WARPSYNC.ALL ;  /* 0x000000000000e948 */ /* 0x000fea0003800000 */
[----:B------:R-:W-:Y:S01]  /*1f30*/  ULDC.64 UR4, c[0x0][0x320] ;  /* 0x0000c80000047ab9 */ /* 0x000fe20000000a00 */
[----:B------:R-:W-:-:S02]  /*1f40*/  IMAD.IADD R9, R4, 0x1, -R9 ;  /* 0x0000000104097824 */ /* 0x000fc400078e0a09 */
[----:B------:R-:W-:Y:S02]  /*1f50*/  IMAD R0, R8, UR4, RZ ;  /* 0x0000000408007c24 */ /* 0x000fe4000f8e02ff */
[----:B------:R-:W-:Y:S02]  /*1f60*/  IMAD.SHL.U32 R64, R9, 0x8, RZ ;  /* 0x0000000809407824 */ /* 0x000fe400078e00ff */
[C---:B------:R-:W-:Y:S02]  /*1f70*/  IMAD R7, R5.reuse, UR5, R0 ;  /* 0x0000000505077c24 */ /* 0x040fe4000f8e0200 */
[----:B------:R-:W-:Y:S01]  /*1f80*/  IMAD.WIDE.U32 R2, R5, UR4, R22 ;  /* 0x0000000405027c25 */ /* 0x000fe2000f8e0016 */
[----:B------:R-:W-:Y:S01]  /*1f90*/  ULDC.64 UR4, c[0x0][0x328] ;  /* 0x0000ca0000047ab9 */ /* 0x000fe20000000a00 */
[----:B------:R-:W-:Y:S02]  /*1fa0*/  SHF.R.S32.HI R65, RZ, 0x1f, R64 ;  /* 0x0000001fff417819 */ /* 0x000fe40000011440 */
[----:B------:R-:W-:-:S02]  /*1fb0*/  IMAD R4, R6, UR4, RZ ;  /* 0x0000000406047c24 */ /* 0x000fc4000f8e02ff */
[----:B------:R-:W-:Y:S02]  /*1fc0*/  IMAD.IADD R3, R3, 0x1, R7 ;  /* 0x0000000103037824 */ /* 0x000fe400078e0207 */
[-C--:B------:R-:W-:Y:S02]  /*1fd0*/  IMAD R0, R119, R26.reuse, RZ ;  /* 0x0000001a77007224 */ /* 0x080fe400078e02ff */
[C---:B------:R-:W-:Y:S02]  /*1fe0*/  IMAD R25, R63.reuse, UR5, R4 ;  /* 0x000000053f197c24 */ /* 0x040fe4000f8e0204 */
[----:B------:R-:W-:Y:S01]  /*1ff0*/  IMAD.WIDE.U32 R62, R63, UR4, R2 ;  /* 0x000000043f3e7c25 */ /* 0x000fe2000f8e0002 */
[----:B------:R-:W-:Y:S01]  /*2000*/  ULDC UR4, c[0x0][0x2e4] ;  /* 0x0000b90000047ab9 */ /* 0x000fe20000000800 */
[----:B------:R-:W-:Y:S01]  /*2010*/  @!P6 BAR.SYNC.DEFER_BLOCKING 0x9, 0x100 ;  /* 0x024400000000eb1d */ /* 0x000fe20000010000 */
[----:B------:R-:W-:Y:S01]  /*2020*/  ISETP.GE.AND P1, PT, R114, UR4, PT ;  /* 0x0000000472007c0c */ /* 0x000fe2000bf26270 */
[----:B------:R-:W-:-:S04]  /*2030*/  IMAD.WIDE.U32 R6, R209, R26, R22 ;  /* 0x0000001ad1067225 */ /* 0x000fc800078e0016 */
[C---:B------:R-:W-:Y:S02]  /*2040*/  IMAD R13, R209.reuse, R27, R0 ;  /* 0x0000001bd10d7224 */ /* 0x040fe400078e0200 */
[----:B------:R-:W-:-:S04]  /*2050*/  IMAD.WIDE.U32 R2, R209, R26, R64 ;  /* 0x0000001ad1027225 */ /* 0x000fc800078e0040 */
[----:B------:R-:W-:Y:S02]  /*2060*/  IMAD R0, R119, R50, RZ ;  /* 0x0000003277007224 */ /* 0x000fe400078e02ff */
[----:B------:R-:W-:Y:S02]  /*2070*/  IMAD.IADD R7, R13, 0x1, R7 ;  /* 0x000000010d077824 */ /* 0x000fe400078e0207 */
[----:B------:R-:W-:Y:S01]  /*2080*/  IMAD.IADD R3, R3, 0x1, R13 ;  /* 0x0000000103037824 */ /* 0x000fe200078e020d */
[----:B-----5:R-:W-:Y:S01]  /*2090*/  SHF.R.S32.HI R13, RZ, 0x1f, R71 ;  /* 0x0000001fff0d7819 */ /* 0x020fe20000011447 */
[----:B------:R-:W-:Y:S01]  /*20a0*/  IMAD R21, R209, R51, R0 ;  /* 0x00000033d1157224 */ /* 0x000fe200078e0200 */
[----:B------:R-:W-:Y:S01]  /*20b0*/  SHF.R.S32.HI R0, RZ, 0x1f, R11 ;  /* 0x0000001fff007819 */ /* 0x000fe2000001140b */
[----:B------:R-:W-:-:S03]  /*20c0*/  IMAD.WIDE.U32 R58, R71, R26, R2 ;  /* 0x0000001a473a7225 */ /* 0x000fc600078e0002 */
[----:B------:R-:W-:Y:S01]  /*20d0*/  LEA.HI R0, R0, R11, RZ, 0x4 ;  /* 0x0000000b00007211 */ /* 0x000fe200078f20ff */
[----:B------:R-:W-:-:S03]  /*20e0*/  IMAD.WIDE.U32 R4, R209, R50, R64 ;  /* 0x00000032d1047225 */ /* 0x000fc600078e0040 */
[----:B------:R-:W-:Y:S01]  /*20f0*/  LOP3.LUT R87, R0, 0xfffffff0, RZ, 0xc0, !PT ;  /* 0xfffffff000577812 */ /* 0x000fe200078ec0ff */
[----:B------:R-:W-:Y:S01]  /*2100*/  IMAD R2, R119, R68, RZ ;  /* 0x0000004477027224 */ /* 0x000fe200078e02ff */
[----:B------:R-:W-:Y:S01]  /*2110*/  SHF.R.S32.HI R88, RZ, 0x4, R0 ;  /* 0x00000004ff587819 */ /* 0x000fe20000011400 */
[----:B------:R-:W-:Y:S01]  /*2120*/  IMAD R10, R13, R26, RZ ;  /* 0x0000001a0d0a7224 */ /* 0x000fe200078e02ff */
[----:B------:R-:W-:Y:S01]  /*2130*/  SHF.R.S32.HI R85, RZ, 0x1f, R87 ;  /* 0x0000001fff557819 */ /* 0x000fe20000011457 */
[----:B------:R-:W-:-:S04]  /*2140*/  IMAD.WIDE.U32 R8, R209, R50, R22 ;  /* 0x00000032d1087225 */ /* 0x000fc800078e0016 */
[----:B------:R-:W-:Y:S02]  /*2150*/  IMAD.IADD R5, R5, 0x1, R21 ;  /* 0x0000000105057824 */ /* 0x000fe400078e0215 */
[----:B------:R-:W-:Y:S02]  /*2160*/  IMAD R91, R209, R69, R2 ;  /* 0x00000045d15b7224 */ /* 0x000fe400078e0202 */
[----:B------:R-:W-:Y:S02]  /*2170*/  IMAD R11, R71, R27, R10 ;  /* 0x0000001b470b7224 */ /* 0x000fe400078e020a */
[----:B------:R-:W-:-:S04]  /*2180*/  IMAD.WIDE.U32 R2, R209, R68, R44 ;  /* 0x00000044d1027225 */ /* 0x000fc800078e002c */
[----:B------:R-:W-:Y:S01]  /*2190*/  IMAD.IADD R9, R21, 0x1, R9 ;  /* 0x0000000115097824 */ /* 0x000fe200078e0209 */
[----:B------:R-:W-:Y:S01]  /*21a0*/  IADD3 R93, P0, R44, R2, RZ ;  /* 0x000000022c5d7210 */ /* 0x000fe20007f1e0ff */
[-C--:B------:R-:W-:Y:S02]  /*21b0*/  IMAD R10, R13, R50.reuse, RZ ;  /* 0x000000320d0a7224 */ /* 0x080fe400078e02ff */
[----:B------:R-:W-:Y:S01]  /*21c0*/  IMAD.WIDE.U32 R52, R71, R50, R4 ;  /* 0x0000003247347225 */ /* 0x000fe200078e0004 */
[----:B------:R-:W-:-:S03]  /*21d0*/  LOP3.LUT R4, R103, 0x30, R22, 0xf8, !PT ;  /* 0x0000003067047812 */ /* 0x000fc600078ef816 */
[----:B------:R-:W-:-:S04]  /*21e0*/  IMAD.WIDE.U32 R60, R71, R26, R6 ;  /* 0x0000001a473c7225 */ /* 0x000fc800078e0006 */
[----:B------:R-:W-:Y:S02]  /*21f0*/  IMAD R5, R69, 0xc0, RZ ;  /* 0x000000c045057824 */ /* 0x000fe400078e02ff */
[----:B------:R-:W-:-:S04]  /*2200*/  IMAD.WIDE.U32 R20, R68, 0xc0, RZ ;  /* 0x000000c044147825 */ /* 0x000fc800078e00ff */
[----:B------:R-:W-:Y:S02]  /*2210*/  IMAD R75, R71, R51, R10 ;  /* 0x00000033474b7224 */ /* 0x000fe400078e020a */
[----:B------:R-:W-:Y:S02]  /*2220*/  IMAD R7, R51, 0xc0, RZ ;  /* 0x000000c033077824 */ /* 0x000fe400078e02ff */
[----:B------:R-:W-:Y:S01]  /*2230*/  IMAD.WIDE.U32 R54, R71, R50, R8 ;  /* 0x0000003247367225 */ /* 0x000fe200078e0008 */
[----:B------:R-:W-:-:S03]  /*2240*/  LOP3.LUT R9, R221, 0x70, R0, 0xf8, !PT ;  /* 0x00000070dd097812 */ /* 0x000fc600078ef800 */
[----:B------:R-:W-:Y:S01]  /*2250*/  IMAD.WIDE.U32 R50, R50, 0xc0, RZ ;  /* 0x000000c032327825 */ /* 0x000fe200078e00ff */
[----:B------:R-:W-:-:S03]  /*2260*/  LOP3.LUT R9, R9, R104, RZ, 0x3c, !PT ;  /* 0x0000006809097212 */ /* 0x000fc600078e3cff */
[----:B------:R-:W-:Y:S02]  /*2270*/  IMAD.IADD R95, R91, 0x1, R3 ;  /* 0x000000015b5f7824 */ /* 0x000fe400078e0203 */
[----:B------:R-:W-:Y:S01]  /*2280*/  IMAD.IADD R100, R21, 0x1, R5 ;  /* 0x0000000115647824 */ /* 0x000fe200078e0205 */
[-C--:B------:R-:W-:Y:S01]  /*2290*/  LOP3.LUT R5, R4, R97.reuse, RZ, 0x3c, !PT ;  /* 0x0000006104057212 */ /* 0x080fe200078e3cff */
[----:B------:R-:W-:Y:S01]  /*22a0*/  IMAD.IADD R96, R51, 0x1, R7 ;  /* 0x0000000133607824 */ /* 0x000fe200078e0207 */
[--C-:B------:R-:W-:Y:S01]  /*22b0*/  LOP3.LUT R4, R103, 0x70, R0.reuse, 0xf8, !PT ;  /* 0x0000007067047812 */ /* 0x100fe200078ef800 */
[----:B------:R-:W-:Y:S01]  /*22c0*/  IMAD.X R89, R95, 0x1, R45, P0 ;  /* 0x000000015f597824 */ /* 0x000fe200000e062d */
[----:B------:R-:W-:Y:S01]  /*22d0*/  LOP3.LUT R7, R220, 0x70, R0, 0xf8, !PT ;  /* 0x00000070dc077812 */ /* 0x000fe200078ef800 */
[----:B------:R-:W-:Y:S01]  /*22e0*/  IMAD.IADD R91, R47, 0x1, R91 ;  /* 0x000000012f5b7824 */ /* 0x000fe200078e025b */
[----:B------:R-:W-:Y:S01]  /*22f0*/  IADD3 R83, P0, R66, R46, RZ ;  /* 0x0000002e42537210 */ /* 0x000fe20007f1e0ff */
[----:B------:R-:W-:Y:S01]  /*2300*/  IMAD.IADD R84, R67, 0x1, R15 ;  /* 0x0000000143547824 */ /* 0x000fe200078e020f */
[----:B------:R-:W-:Y:S01]  /*2310*/  LOP3.LUT R7, R7, R106, RZ, 0x3c, !PT ;  /* 0x0000006a07077212 */ /* 0x000fe200078e3cff */
[----:B------:R-:W-:Y:S01]  /*2320*/  IMAD.IADD R94, R222, 0x1, R5 ;  /* 0x00000001de5e7824 */ /* 0x000fe200078e0205 */
[----:B------:R-:W-:Y:S01]  /*2330*/  LOP3.LUT R5, R4, R97, RZ, 0x3c, !PT ;  /* 0x0000006104057212 */ /* 0x000fe200078e3cff */
[----:B------:R-:W-:Y:S01]  /*2340*/  IMAD R27, R27, 0xc0, RZ ;  /* 0x000000c01b1b7824 */ /* 0x000fe200078e02ff */
[----:B------:R-:W-:Y:S01]  /*2350*/  IADD3 R79, P2, R83, 0x40, RZ ;  /* 0x00000040534f7810 */ /* 0x000fe20007f5e0ff */
[----:B------:R-:W-:Y:S01]  /*2360*/  IMAD.X R80, R91, 0x1, R84, P0 ;  /* 0x000000015b507824 */ /* 0x000fe200000e0654 */
[----:B------:R-:W-:Y:S01]  /*2370*/  ISETP.GE.AND P0, PT, R22, UR4, PT ;  /* 0x0000000416007c0c */ /* 0x000fe2000bf06270 */
[----:B------:R-:W-:-:S02]  /*2380*/  IMAD.IADD R90, R75, 0x1, R55 ;  /* 0x000000014b5a7824 */ /* 0x000fc400078e0237 */
[----:B------:R-:W-:Y:S02]  /*2390*/  IMAD.IADD R98, R57, 0x1, R27 ;  /* 0x0000000139627824 */ /* 0x000fe400078e021b */
[----:B------:R-:W-:Y:S02]  /*23a0*/  IMAD.IADD R92, R11, 0x1, R61 ;  /* 0x000000010b5c7824 */ /* 0x000fe400078e023d */
[----:B------:R-:W-:Y:S02]  /*23b0*/  IMAD.IADD R86, R222, 0x1, R5 ;  /* 0x00000001de567824 */ /* 0x000fe400078e0205 */
[----:B------:R-:W-:Y:S02]  /*23c0*/  IMAD.IADD R82, R224, 0x1, R7 ;  /* 0x00000001e0527824 */ /* 0x000fe400078e0207 */
[----:B------:R-:W-:Y:S02]  /*23d0*/  IMAD.IADD R78, R230, 0x1, R9 ;  /* 0x00000001e64e7824 */ /* 0x000fe400078e0209 */
[----:B------:R-:W-:-:S02]  /*23e0*/  IMAD.X R77, RZ, RZ, R84, P3 ;  /* 0x000000ffff4d7224 */ /* 0x000fc400018e0654 */
[----:B------:R-:W-:Y:S02]  /*23f0*/  IMAD.IADD R76, R59, 0x1, R11 ;  /* 0x000000013b4c7824 */ /* 0x000fe400078e020b */
[----:B------:R-:W-:Y:S02]  /*2400*/  IMAD.IADD R75, R53, 0x1, R75 ;  /* 0x00000001354b7824 */ /* 0x000fe400078e024b */
[----:B------:R-:W-:Y:S02]  /*2410*/  IMAD.X R0, RZ, RZ, R80, P2 ;  /* 0x000000ffff007224 */ /* 0x000fe400010e0650 */
[----:B------:R-:W-:-:S07]  /*2420*/  IMAD.IADD R69, R63, 0x1, R25 ;  /* 0x000000013f457824 */ /* 0x000fce00078e0219 */
.L_x_6699:
[----:B------:R-:W0:Y:S01]  /*2430*/  LDC R41, c[0x0][0x3d4] ;  /* 0x0000f500ff297b82 */ /* 0x000e220000000800 */
[----:B------:R-:W-:Y:S01]  /*2440*/  VIADD R73, R73, 0xffffffff ;  /* 0xffffffff49497836 */ /* 0x000fe20000000000 */
[----:B------:R-:W-:Y:S05]  /*2450*/  YIELD ;  /* 0x0000000000007946 */ /* 0x000fea0003800000 */
[----:B------:R-:W-:Y:S01]  /*2460*/  IMAD R127, R19, 0x6000, R94 ;  /* 0x00006000137f7824 */ /* 0x000fe200078e025e */
[----:B------:R-:W-:Y:S01]  /*2470*/  ISETP.GT.AND P3, PT, R73, R72, PT ;  /* 0x000000484900720c */ /* 0x000fe20003f64270 */
[----:B------:R-:W-:Y:S02]  /*2480*/  BSSY B0, `(.L_x_6634) ;  /* 0x00006f9000007945 */ /* 0x000fe40003800000 */
[----:B------:R-:W-:Y:S01]  /*2490*/  IMAD.IADD R125, R18, 0x1, R127 ;  /* 0x00000001127d7824 */ /* 0x000fe200078e027f */
[----:B------:R-:W-:-:S02]  /*24a0*/  P2R R118, PR, RZ, 0x8 ;  /* 0x00000008ff767803 */ /* 0x000fc40000000000 */
        /* <DEDUP_REMOVED lines=31> */
[----:B------:R-:W-:Y:S01]  /*26a0*/  CS2R R38, SRZ ;  /* 0x0000000000267805 */ /* 0x000fe2000001ff00 */
[----:B------:R-:W-:Y:S01]  /*26b0*/  VIADD R12, R64, 0x20 ;  /* 0x00000020400c7836 */ /* 0x000fe20000000000 */
        /* <DEDUP_REMOVED lines=12> */
.L_x_6638:
[----:B------:R-:W-:Y:S05]  /*2780*/  BSYNC B1 ;  /* 0x0000000000017941 */ /* 0x000fea0003800000 */
.L_x_6637:
[----:B------:R-:W-:Y:S01]  /*2790*/  ISETP.GE.AND P3, PT, R233, R124, PT ;  /* 0x0000007ce900720c */ /* 0x000fe20003f66270 */
[----:B------:R-:W-:Y:S01]  /*27a0*/  BSSY B1, `(.L_x_6639) ;  /* 0x0000020000017945 */ /* 0x000fe20003800000 */
[----:B------:R-:W-:Y:S02]  /*27b0*/  CS2R R28, SRZ ;  /* 0x00000000001c7805 */ /* 0x000fe4000001ff00 */
[----:B------:R-:W-:Y:S02]  /*27c0*/  CS2R R26, SRZ ;  /* 0x00000000001a7805 */ /* 0x000fe4000001ff00 */
[----:B0-----:R-:W-:Y:S02]  /*27d0*/  CS2R R8, SRZ ;  /* 0x0000000000087805 */ /* 0x001fe4000001ff00 */
[----:B------:R-:W-:Y:S02]  /*27e0*/  CS2R R14, SRZ ;  /* 0x00000000000e7805 */ /* 0x000fe4000001ff00 */
[----:B------:R-:W-:-:S02]  /*27f0*/  CS2R R10, SRZ ;  /* 0x00000000000a7805 */ /* 0x000fc4000001ff00 */
        /* <DEDUP_REMOVED lines=26> */
.L_x_6640:
[----:B------:R-:W-:Y:S05]  /*29a0*/  BSYNC B1 ;  /* 0x0000000000017941 */ /* 0x000fea0003800000 */
.L_x_6639:
[----:B------:R-:W-:Y:S01]  /*29b0*/  ISETP.GE.AND P4, PT, R235, R124, PT ;  /* 0x0000007ceb00720c */ /* 0x000fe20003f86270 */
[----:B------:R-:W-:-:S12]  /*29c0*/  BSSY B1, `(.L_x_6641) ;  /* 0x0000015000017945 */ /* 0x000fd80003800000 */
[----:B------:R-:W-:Y:S05]  /*29d0*/  @P4 BRA `(.L_x_6642) ;  /* 0x00000000004c4947 */ /* 0x000fea0003800000 */
[----:B------:R-:W-:Y:S01]  /*29e0*/  IADD3 R4, P5, P6, R58, R111, R4 ;  /* 0x0000006f3a047210 */ /* 0x000fe20007ebe004 */
[----:B------:R-:W-:-:S03]  /*29f0*/  ULDC.64 UR4, c[0x0][0x3c8] ;  /* 0x0000f20000047ab9 */ /* 0x000fc60000000a00 */
        /* <DEDUP_REMOVED lines=9> */
[----:B0-----:R-:W-:Y:S01]  /*2a90*/  VIADD R42, R64, 0x20 ;  /* 0x00000020402a7836 */ /* 0x001fe20000000000 */
[----:B------:R-:W-:Y:S02]  /*2aa0*/  CS2R R8, SRZ ;  /* 0x0000000000087805 */ /* 0x000fe4000001ff00 */
[----:B------:R-:W-:-:S09]  /*2ab0*/  CS2R R10, SRZ ;  /* 0x00000000000a7805 */ /* 0x000fd2000001ff00 */
[----:B------:R1:W5:Y:S04]  /*2ac0*/  @!P5 LDG.E.64 R14, desc[UR38][R4.64] ;  /* 0x00000026040ed981 */ /* 0x000368000c1e1b00 */
[----:B------:R1:W5:Y:S01]  /*2ad0*/  @!P5 LDG.E.64 R12, desc[UR38][R6.64] ;  /* 0x00000026060cd981 */ /* 0x000362000c1e1b00 */
[----:B------:R-:W-:-:S13]  /*2ae0*/  ISETP.GE.AND P5, PT, R42, R41, PT ;  /* 0x000000292a00720c */ /* 0x000fda0003fa6270 */
[----:B------:R1:W5:Y:S04]  /*2af0*/  @!P5 LDG.E.64 R8, desc[UR38][R4.64+0x20] ;  /* 0x000020260408d981 */ /* 0x000368000c1e1b00 */
[----:B------:R1:W5:Y:S02]  /*2b00*/  @!P5 LDG.E.64 R10, desc[UR38][R6.64+0x20] ;  /* 0x00002026060ad981 */ /* 0x000364000c1e1b00 */
.L_x_6642:
[----:B------:R-:W-:Y:S05]  /*2b10*/  BSYNC B1 ;  /* 0x0000000000017941 */ /* 0x000fea0003800000 */
.L_x_6641:
[----:B------:R-:W-:Y:S01]  /*2b20*/  UISETP.NE.AND UP0, UPT, UR41, 0x3, UPT ;  /* 0x000000032900788c */ /* 0x000fe2000bf05270 */
[----:B------:R-:W-:Y:S02]  /*2b30*/  IMAD.MOV.U32 R134, RZ, RZ, R34 ;  /* 0x000000ffff867224 */ /* 0x000fe400078e0022 */
[----:B------:R-:W-:Y:S02]  /*2b40*/  IMAD.MOV.U32 R145, RZ, RZ, R38 ;  /* 0x000000ffff917224 */ /* 0x000fe400078e0026 */
[----:B-----5:R-:W-:Y:S01]  /*2b50*/  IMAD.MOV.U32 R126, RZ, RZ, R24 ;  /* 0x000000ffff7e7224 */ /* 0x020fe200078e0018 */
[----:B------:R-:W-:Y:S01]  /*2b60*/  PLOP3.LUT P5, PT, PT, PT, UP0, 0x80, 0x0 ;  /* 0x000000000000781c */ /* 0x000fe20003faf008 */
[----:B------:R-:W-:Y:S02]  /*2b70*/  IMAD.MOV.U32 R130, RZ, RZ, R28 ;  /* 0x000000ffff827224 */ /* 0x000fe400078e001c */
[----:B------:R-:W-:Y:S02]  /*2b80*/  IMAD.MOV.U32 R128, RZ, RZ, R26 ;  /* 0x000000ffff807224 */ /* 0x000fe400078e001a */
[----:B------:R-:W-:-:S02]  /*2b90*/  IMAD.MOV.U32 R132, RZ, RZ, R30 ;  /* 0x000000ffff847224 */ /* 0x000fc400078e001e */
[----:B0-----:R-:W-:Y:S02]  /*2ba0*/  IMAD.MOV.U32 R42, RZ, RZ, R8 ;  /* 0x000000ffff2a7224 */ /* 0x001fe400078e0008 */
[----:B------:R-:W-:Y:S02]  /*2bb0*/  IMAD.MOV.U32 R122, RZ, RZ, R14 ;  /* 0x000000ffff7a7224 */ /* 0x000fe400078e000e */
[----:B------:R-:W-:Y:S02]  /*2bc0*/  IMAD.MOV.U32 R43, RZ, RZ, R10 ;  /* 0x000000ffff2b7224 */ /* 0x000fe400078e000a */
[----:B------:R-:W-:Y:S01]  /*2bd0*/  IMAD.MOV.U32 R123, RZ, RZ, R12 ;  /* 0x000000ffff7b7224 */ /* 0x000fe200078e000c */
[----:B------:R-:W-:Y:S06]  /*2be0*/  @!P5 BRA `(.L_x_6643) ;  /* 0x000000000004d947 */ /* 0x000fec0003800000 */
[----:B------:R-:W-:Y:S01]  /*2bf0*/  BPT.TRAP 0x1 ;  /* 0x000000040000795c */ /* 0x000fe20000300000 */
.L_x_6643:
[----:B------:R-:W-:Y:S01]  /*2c00*/  IMAD R112, R19, 0x8, R18 ;  /* 0x0000000813707824 */ /* 0x000fe200078e0212 */
[----:B------:R-:W-:Y:S01]  /*2c10*/  SHF.L.U32 R131, R214, 0x1f, RZ ;  /* 0x0000001fd6837819 */ /* 0x000fe200000006ff */
[----:B------:R-:W-:Y:S03]  /*2c20*/  BSSY B1, `(.L_x_6644) ;  /* 0x0000003000017945 */ /* 0x000fe60003800000 */
[----:B------:R-:W0:Y:S02]  /*2c30*/  SYNCS.PHASECHK.TRANS64.TRYWAIT P6, [R112+URZ+0x28890], R131 ;  /* 0x02889083700075a7 */ /* 0x000e2400080c017f */
[----:B0-----:R-:W-:Y:S05]  /*2c40*/  @!P6 BRA `(.L_x_6645) ;  /* 0x000002a00020e947 */ /* 0x001fea0003800000 */
.L_x_6990:
[----:B------:R-:W-:Y:S05]  /*2c50*/  BSYNC B1 ;  /* 0x0000000000017941 */ /* 0x000fea0003800000 */
.L_x_6644:
[----:B------:R-:W-:Y:S01]  /*2c60*/  BSSY B1, `(.L_x_6646) ;  /* 0x00000f8000017945 */ /* 0x000fe20003800000 */
[----:B------:R-:W-:-:S03]  /*2c70*/  IMAD R138, R19, 0x6000, R94 ;  /* 0x00006000138a7824 */ /* 0x000fc600078e025e */
[----:B------:R-:W-:Y:S05]  /*2c80*/  @P2 BRA `(.L_x_6647) ;  /* 0x0000000c00d42947 */ /* 0x000fea0003800000 */
[----:B------:R-:W-:Y:S01]  /*2c90*/  IADD3 R135, P2, R46, R120, RZ ;  /* 0x000000782e877210 */ /* 0x000fe20007f5e0ff */
[----:B------:R-:W-:Y:S04]  /*2ca0*/  BSSY B2, `(.L_x_6648) ;  /* 0x0000077000027945 */ /* 0x000fe80003800000 */
[----:B------:R-:W-:Y:S01]  /*2cb0*/  IMAD.X R133, R40, 0x1, R91, P2 ;  /* 0x0000000128857824 */ /* 0x000fe200010e065b */
[----:B------:R-:W-:Y:S07]  /*2cc0*/  @P0 BRA `(.L_x_6649) ;  /* 0x0000000400d00947 */ /* 0x000fee0003800000 */
[----:B-1----:R1:W2:Y:S01]  /*2cd0*/  LDS.128 R4, [R125+0x1c400] ;  /* 0x01c400007d047984 */ /* 0x0022a20000000c00 */
        /* <DEDUP_REMOVED lines=32> */
[----:B------:R-:W-:Y:S02]  /*2ee0*/  HADD2.F32 R136, -RZ, R39.H0_H0 ;  /* 0x20000027ff887230 */ /* 0x000fe40000004100 */
        /* <DEDUP_REMOVED lines=12> */
[----:B------:R-:W-:Y:S01]  /*2fb0*/  HADD2.F32 R140, -RZ, R139.H1_H1 ;  /* 0x3000008bff8c7230 */ /* 0x000fe20000004100 */
[----:B------:R-:W-:Y:S01]  /*2fc0*/  F2FP.F16.E4M3.UNPACK_B R39, R148 ;  /* 0x00000094ff27723e */ /* 0x000fe200020006ff */
[--C-:B------:R-:W-:Y:S01]  /*2fd0*/  HADD2.F32 R37, -RZ, R5.reuse.H0_H0 ;  /* 0x20000005ff257230 */ /* 0x100fe20000004100 */
[----:B------:R-:W-:Y:S01]  /*2fe0*/  F2FP.SATFINITE.E4M3.F32.PACK_AB_MERGE_C R150, R147, R146, RZ ;  /* 0x000000929396723e */ /* 0x000fe200048070ff */
[----:B------:R-:W-:-:S02]  /*2ff0*/  HADD2.F32 R38, -RZ, R5.H1_H1 ;  /* 0x30000005ff267230 */ /* 0x000fc40000004100 */
[--C-:B------:R-:W-:Y:S02]  /*3000*/  HADD2.F32 R5, -RZ, R36.reuse.H0_H0 ;  /* 0x20000024ff057230 */ /* 0x100fe40000004100 */
[-C--:B------:R-:W-:Y:S01]  /*3010*/  FMUL.FTZ R143, R37, R140.reuse ;  /* 0x0000008c258f7220 */ /* 0x080fe20000410000 */
[----:B------:R-:W-:Y:S02]  /*3020*/  HADD2.F32 R139, -RZ, R139.H0_H0 ;  /* 0x2000008bff8b7230 */ /* 0x000fe40000004100 */
[----:B------:R-:W-:Y:S01]  /*3030*/  FMUL.FTZ R142, R38, R140 ;  /* 0x0000008c268e7220 */ /* 0x000fe20000410000 */
[----:B------:R-:W-:Y:S02]  /*3040*/  HADD2.F32 R36, -RZ, R36.H1_H1 ;  /* 0x30000024ff247230 */ /* 0x000fe40000004100 */
        /* <DEDUP_REMOVED lines=37> */
[----:B------:R-:W-:Y:S01]  /*32a0*/  HADD2.F32 R7, -RZ, R7.H1_H1 ;  /* 0x30000007ff077230 */ /* 0x000fe20000004100 */
[----:B------:R-:W-:Y:S01]  /*32b0*/  F2FP.SATFINITE.E4M3.F32.PACK_AB_MERGE_C R142, R147, R142, RZ ;  /* 0x0000008e938e723e */ /* 0x000fe200048070ff */
[----:B------:R-:W-:-:S02]  /*32c0*/  HADD2.F32 R139, -RZ, R139.H0_H0 ;  /* 0x2000008bff8b7230 */ /* 0x000fc40000004100 */
[-C--:B------:R-:W-:Y:S01]  /*32d0*/  FMUL.FTZ R38, R6, R141.reuse ;  /* 0x0000008d06267220 */ /* 0x080fe20000410000 */
[----:B------:R-:W-:Y:S02]  /*32e0*/  HADD2.F32 R39, -RZ, R39.H0_H0 ;  /* 0x20000027ff277230 */ /* 0x000fe40000004100 */
[----:B------:R-:W-:Y:S01]  /*32f0*/  FMUL.FTZ R141, R5, R141 ;  /* 0x0000008d058d7220 */ /* 0x000fe20000410000 */
[----:B------:R-:W-:Y:S02]  /*3300*/  HADD2.F32 R137, -RZ, R137.H0_H0 ;  /* 0x20000089ff897230 */ /* 0x000fe40000004100 */
[-C--:B------:R-:W-:Y:S01]  /*3310*/  FMUL.FTZ R37, R7, R139.reuse ;  /* 0x0000008b07257220 */ /* 0x080fe20000410000 */
[C---:B------:R-:W-:Y:S01]  /*3320*/  FMUL.FTZ R136, R36.reuse, R139 ;  /* 0x0000008b24887220 */ /* 0x040fe20000410000 */
[----:B------:R-:W-:Y:S02]  /*3330*/  F2FP.SATFINITE.E4M3.F32.PACK_AB_MERGE_C R146, R149, R146, RZ ;  /* 0x000000929592723e */ /* 0x000fe400048070ff */
        /* <DEDUP_REMOVED lines=8> */
.L_x_6651:
[----:B------:R-:W-:Y:S05]  /*33c0*/  BSYNC B3 ;  /* 0x0000000000037941 */ /* 0x000fea0003800000 */
.L_x_6650:
[----:B------:R-:W-:Y:S02]  /*33d0*/  ULDC.64 UR4, c[0x0][0x2d8] ;  /* 0x0000b60000047ab9 */ /* 0x000fe40000000a00 */
[----:B------:R-:W-:-:S04]  /*33e0*/  IADD3 R36, P2, P6, R135, UR4, R66 ;  /* 0x0000000487247c10 */ /* 0x000fc8000fe5e042 */
[----:B------:R-:W-:-:S05]  /*33f0*/  IADD3.X R37, R133, UR5, R84, P2, P6 ;  /* 0x0000000585257c10 */ /* 0x000fca00097ec454 */
[----:B--2---:R2:W-:Y:S04]  /*3400*/  STG.E.128 desc[UR38][R36.64], R4 ;  /* 0x0000000424007986 */ /* 0x0045e8000c101d26 */
.L_x_6649:
[----:B------:R-:W-:Y:S05]  /*3410*/  BSYNC B2 ;  /* 0x0000000000027941 */ /* 0x000fea0003800000 */
.L_x_6648:
[----:B------:R-:W-:Y:S05]  /*3420*/  @P1 BRA `(.L_x_6647) ;  /* 0x0000000400ec1947 */ /* 0x000fea0003800000 */
[----:B------:R-:W-:Y:S01]  /*3430*/  LOP3.LUT P2, RZ, R211, 0x4, RZ, 0xc0, !PT ;  /* 0x00000004d3ff7812 */ /* 0x000fe2000784c0ff */
[----:B-12---:R-:W-:Y:S01]  /*3440*/  VIADD R5, R138, 0x40 ;  /* 0x000000408a057836 */ /* 0x006fe20000000000 */
[----:B------:R-:W-:Y:S01]  /*3450*/  BSSY B2, `(.L_x_6652) ;  /* 0x0000074000027945 */ /* 0x000fe20003800000 */
[----:B------:R-:W-:-:S10]  /*3460*/  VIADD R36, R64, 0x20 ;  /* 0x0000002040247836 */ /* 0x000fd40000000000 */
[----:B------:R-:W-:Y:S01]  /*3470*/  @P2 VIADD R5, R138, 0xffffffc0 ;  /* 0xffffffc08a052836 */ /* 0x000fe20000000000 */
[----:B------:R-:W-:-:S03]  /*3480*/  ISETP.GE.AND P2, PT, R36, R41, PT ;  /* 0x000000292400720c */ /* 0x000fc60003f46270 */
[----:B------:R-:W-:-:S06]  /*3490*/  IMAD.IADD R5, R18, 0x1, R5 ;  /* 0x0000000112057824 */ /* 0x000fcc00078e0205 */
[----:B------:R-:W1:Y:S04]  /*34a0*/  LDS.128 R4, [R5+0x1c400] ;  /* 0x01c4000005047984 */ /* 0x000e680000000c00 */
[----:B------:R-:W-:Y:S05]  /*34b0*/  @P2 BRA `(.L_x_6653) ;  /* 0x0000000400b42947 */ /* 0x000fea0003800000 */
[----:B------:R-:W-:Y:S01]  /*34c0*/  SHF.R.U32.HI R137, RZ, 0x8, R33 ;  /* 0x00000008ff897819 */ /* 0x000fe20000011621 */
[----:B-1----:R-:W-:Y:S01]  /*34d0*/  IMAD.MOV.U32 R34, RZ, RZ, R7 ;  /* 0x000000ffff227224 */ /* 0x002fe200078e0007 */
        /* <DEDUP_REMOVED lines=26> */
[C---:B------:R-:W-:Y:S01]  /*3680*/  FMUL.FTZ R137, R7.reuse, R38 ;  /* 0x0000002607897220 */ /* 0x040fe20000410000 */
        /* <DEDUP_REMOVED lines=80> */
.L_x_6653:
[----:B------:R-:W-:Y:S05]  /*3b90*/  BSYNC B2 ;  /* 0x0000000000027941 */ /* 0x000fea0003800000 */
.L_x_6652:
[----:B------:R-:W-:Y:S02]  /*3ba0*/  ULDC.64 UR4, c[0x0][0x2d8] ;  /* 0x0000b60000047ab9 */ /* 0x000fe40000000a00 */
[----:B------:R-:W-:-:S04]  /*3bb0*/  IADD3 R32, P2, P6, R81, UR4, R135 ;  /* 0x0000000451207c10 */ /* 0x000fc8000fe5e087 */
[----:B------:R-:W-:-:S05]  /*3bc0*/  IADD3.X R33, R77, UR5, R133, P2, P6 ;  /* 0x000000054d217c10 */ /* 0x000fca00097ec485 */
[----:B-1----:R3:W-:Y:S04]  /*3bd0*/  STG.E.128 desc[UR38][R32.64], R4 ;  /* 0x0000000420007986 */ /* 0x0027e8000c101d26 */
.L_x_6647:
[----:B------:R-:W-:Y:S05]  /*3be0*/  BSYNC B1 ;  /* 0x0000000000017941 */ /* 0x000fea0003800000 */
.L_x_6646:
        /* <DEDUP_REMOVED lines=119> */
.L_x_6659:
[----:B------:R-:W-:Y:S05]  /*4360*/  BSYNC B3 ;  /* 0x0000000000037941 */ /* 0x000fea0003800000 */
.L_x_6658:
[----:B------:R-:W-:Y:S02]  /*4370*/  ULDC.64 UR4, c[0x0][0x2d8] ;  /* 0x0000b60000047ab9 */ /* 0x000fe40000000a00 */
[----:B------:R-:W-:-:S04]  /*4380*/  IADD3 R28, P2, P3, R33, UR4, R66 ;  /* 0x00000004211c7c10 */ /* 0x000fc8000fb5e042 */
[----:B------:R-:W-:-:S05]  /*4390*/  IADD3.X R29, R32, UR5, R84, P2, P3 ;  /* 0x00000005201d7c10 */ /* 0x000fca00097e6454 */
[----:B--2---:R3:W-:Y:S04]  /*43a0*/  STG.E.128 desc[UR38][R28.64], R4 ;  /* 0x000000041c007986 */ /* 0x0047e8000c101d26 */
.L_x_6657:
[----:B------:R-:W-:Y:S05]  /*43b0*/  BSYNC B2 ;  /* 0x0000000000027941 */ /* 0x000fea0003800000 */
.L_x_6656:
[----:B------:R-:W-:Y:S05]  /*43c0*/  @P1 BRA `(.L_x_6655) ;  /* 0x0000000400ec1947 */ /* 0x000fea0003800000 */
[----:B------:R-:W-:Y:S01]  /*43d0*/  LOP3.LUT P2, RZ, R211, 0x4, RZ, 0xc0, !PT ;  /* 0x00000004d3ff7812 */ /* 0x000fe2000784c0ff */
[----:B-123--:R-:W-:Y:S01]  /*43e0*/  VIADD R5, R138, 0x40 ;  /* 0x000000408a057836 */ /* 0x00efe20000000000 */
        /* <DEDUP_REMOVED lines=116> */
.L_x_6661:
[----:B------:R-:W-:Y:S05]  /*4b30*/  BSYNC B2 ;  /* 0x0000000000027941 */ /* 0x000fea0003800000 */
.L_x_6660:
[----:B------:R-:W-:Y:S02]  /*4b40*/  ULDC.64 UR4, c[0x0][0x2d8] ;  /* 0x0000b60000047ab9 */ /* 0x000fe40000000a00 */
[----:B------:R-:W-:-:S04]  /*4b50*/  IADD3 R24, P2, P3, R81, UR4, R33 ;  /* 0x0000000451187c10 */ /* 0x000fc8000fb5e021 */
[----:B------:R-:W-:-:S05]  /*4b60*/  IADD3.X R25, R77, UR5, R32, P2, P3 ;  /* 0x000000054d197c10 */ /* 0x000fca00097e6420 */
[----:B-1----:R4:W-:Y:S04]  /*4b70*/  STG.E.128 desc[UR38][R24.64], R4 ;  /* 0x0000000418007986 */ /* 0x0029e8000c101d26 */
.L_x_6655:
[----:B------:R-:W-:Y:S05]  /*4b80*/  BSYNC B1 ;  /* 0x0000000000017941 */ /* 0x000fea0003800000 */
.L_x_6654:
        /* <DEDUP_REMOVED lines=118> */
.L_x_6666:
[----:B------:R-:W-:Y:S05]  /*52f0*/  BSYNC B2 ;  /* 0x0000000000027941 */ /* 0x000fea0003800000 */
.L_x_6665:
[----:B------:R-:W-:Y:S02]  /*5300*/  ULDC.64 UR4, c[0x0][0x2d8] ;  /* 0x0000b60000047ab9 */ /* 0x000fe40000000a00 */
[----:B------:R-:W-:-:S04]  /*5310*/  IADD3 R12, P2, P3, R120, UR4, R66 ;  /* 0x00000004780c7c10 */ /* 0x000fc8000fb5e042 */
[----:B------:R-:W-:-:S05]  /*5320*/  IADD3.X R13, R40, UR5, R84, P2, P3 ;  /* 0x00000005280d7c10 */ /* 0x000fca00097e6454 */
[----:B--2---:R1:W-:Y:S04]  /*5330*/  STG.E.128 desc[UR38][R12.64], R4 ;  /* 0x000000040c007986 */ /* 0x0043e8000c101d26 */
.L_x_6664:
[----:B------:R-:W-:Y:S05]  /*5340*/  BSYNC B1 ;  /* 0x0000000000017941 */ /* 0x000fea0003800000 */
.L_x_6663:
[----:B------:R-:W-:Y:S05]  /*5350*/  @P1 BRA `(.L_x_6662) ;  /* 0x00000040002c1947 */ /* 0x000fea0003800000 */
[----:B------:R-:W-:Y:S01]  /*5360*/  LOP3.LUT P2, RZ, R211, 0x4, RZ, 0xc0, !PT ;  /* 0x00000004d3ff7812 */ /* 0x000fe2000784c0ff */
[----:B-1234-:R-:W-:Y:S01]  /*5370*/  VIADD R5, R138, 0x40 ;  /* 0x000000408a057836 */ /* 0x01efe20000000000 */
        /* <DEDUP_REMOVED lines=13> */
[----:B------:R-:W-:Y:S02]  /*5450*/  LOP3.LUT R12, R11, 0xff0000ff, RZ, 0xc0, !PT ;  /* 0xff0000ff0b0c7812 */ /* 0x000fe400078ec0ff */
[----:B------:R-:W-:Y:S01]  /*5460*/  SHF.R.U32.HI R14, RZ, 0x10, R11 ;  /* 0x00000010ff0e7819 */ /* 0x000fe2000001160b */
[----:B------:R-:W-:Y:S01]  /*5470*/  IMAD.SHL.U32 R11, R13, 0x100, RZ ;  /* 0x000001000d0b7824 */ /* 0x000fe200078e00ff */
[----:B------:R-:W-:Y:S01]  /*5480*/  SHF.R.U32.HI R15, RZ, 0x10, R9 ;  /* 0x00000010ff0f7819 */ /* 0x000fe20000011609 */
[----:B------:R-:W-:Y:S01]  /*5490*/  IMAD.MOV.U32 R9, RZ, RZ, R6 ;  /* 0x000000ffff097224 */ /* 0x000fe200078e0006 */
[----:B------:R-:W-:Y:S01]  /*54a0*/  PRMT R8, R25, 0x654, R8 ;  /* 0x0000065419087816 */ /* 0x000fe20000000008 */
[----:B------:R-:W-:Y:S01]  /*54b0*/  IMAD.U32 R14, R14, 0x10000, RZ ;  /* 0x000100000e0e7824 */ /* 0x000fe200078e00ff */
[----:B------:R-:W-:-:S02]  /*54c0*/  LOP3.LUT R11, R12, 0xff00, R11, 0xf8, !PT ;  /* 0x0000ff000c0b7812 */ /* 0x000fc400078ef80b */
        /* <DEDUP_REMOVED lines=93> */
.L_x_6668:
[----:B------:R-:W-:Y:S05]  /*5aa0*/  BSYNC B1 ;  /* 0x0000000000017941 */ /* 0x000fea0003800000 */
.L_x_6667:
[----:B------:R-:W-:Y:S02]  /*5ab0*/  ULDC.64 UR4, c[0x0][0x2d8] ;  /* 0x0000b60000047ab9 */ /* 0x000fe40000000a00 */
[----:B------:R-:W-:-:S04]  /*5ac0*/  IADD3 R120, P2, P3, R81, UR4, R120 ;  /* 0x0000000451787c10 */ /* 0x000fc8000fb5e078 */
[----:B------:R-:W-:-:S05]  /*5ad0*/  IADD3.X R121, R77, UR5, R40, P2, P3 ;  /* 0x000000054d797c10 */ /* 0x000fca00097e6428 */
[----:B-1----:R1:W-:Y:S01]  /*5ae0*/  STG.E.128 desc[UR38][R120.64], R4 ;  /* 0x0000000478007986 */ /* 0x0023e2000c101d26 */
[----:B------:R-:W-:Y:S05]  /*5af0*/  BRA `(.L_x_6662) ;  /* 0x0000003800447947 */ /* 0x000fea0003800000 */
.L_x_6636:
[----:B------:R-:W-:Y:S02]  /*5b00*/  ISETP.GE.AND P3, PT, R233, R124, PT ;  /* 0x0000007ce900720c */ /* 0x000fe40003f66270 */
[----:B------:R-:W-:Y:S02]  /*5b10*/  CS2R R30, SRZ ;  /* 0x00000000001e7805 */ /* 0x000fe4000001ff00 */
[----:B------:R-:W-:Y:S02]  /*5b20*/  CS2R R28, SRZ ;  /* 0x00000000001c7805 */ /* 0x000fe4000001ff00 */
[----:B------:R-:W-:Y:S02]  /*5b30*/  CS2R R34, SRZ ;  /* 0x0000000000227805 */ /* 0x000fe4000001ff00 */
[----:B------:R-:W-:Y:S02]  /*5b40*/  ISETP.GE.OR P3, PT, R22, R41, P3 ;  /* 0x000000291600720c */ /* 0x000fe40001f66670 */
[----:B------:R-:W-:-:S11]  /*5b50*/  CS2R R32, SRZ ;  /* 0x0000000000207805 */ /* 0x000fd6000001ff00 */
[----:B------:R-:W-:Y:S01]  /*5b60*/  @!P3 IADD3 R39, P2, P4, R60, R4, R113 ;  /* 0x000000043c27b210 */ /* 0x000fe20007c5e071 */
[----:B------:R-:W0:Y:S03]  /*5b70*/  @!P3 LDC.64 R14, c[0x0][0x3c8] ;  /* 0x0000f200ff0ebb82 */ /* 0x000e260000000a00 */
[----:B------:R-:W-:Y:S02]  /*5b80*/  @!P3 IADD3.X R12, R92, R131, R117, P2, P4 ;  /* 0x000000835c0cb210 */ /* 0x000fe400017e8475 */
[----:B------:R-:W-:-:S04]  /*5b90*/  ISETP.GE.AND P4, PT, R209, R124, PT ;  /* 0x0000007cd100720c */ /* 0x000fc80003f86270 */
[----:B------:R-:W-:-:S13]  /*5ba0*/  ISETP.GE.OR P4, PT, R22, R41, P4 ;  /* 0x000000291600720c */ /* 0x000fda0002786670 */
[----:B------:R-:W1:Y:S08]  /*5bb0*/  @!P4 LDC.64 R8, c[0x0][0x3c8] ;  /* 0x0000f200ff08cb82 */ /* 0x000e700000000a00 */
[----:B------:R-:W2:Y:S01]  /*5bc0*/  @!P4 LDC.64 R10, c[0x0][0x3e0] ;  /* 0x0000f800ff0acb82 */ /* 0x000ea20000000a00 */
[----:B-1----:R-:W-:-:S04]  /*5bd0*/  @!P4 IADD3 R8, P2, P5, R60, R8, R4 ;  /* 0x000000083c08c210 */ /* 0x002fc80007d5e004 */
[----:B------:R-:W-:Y:S02]  /*5be0*/  @!P4 IADD3.X R9, R92, R9, R131, P2, P5 ;  /* 0x000000095c09c210 */ /* 0x000fe400017ea483 */
[----:B--2---:R-:W-:Y:S02]  /*5bf0*/  @!P4 IADD3 R10, P2, P5, R54, R10, R6 ;  /* 0x0000000a360ac210 */ /* 0x004fe40007d5e006 */
[----:B------:R-:W-:Y:S02]  /*5c00*/  CS2R R26, SRZ ;  /* 0x00000000001a7805 */ /* 0x000fe4000001ff00 */
[----:B------:R-:W-:Y:S01]  /*5c10*/  CS2R R24, SRZ ;  /* 0x0000000000187805 */ /* 0x000fe2000001ff00 */
[----:B------:R-:W2:Y:S01]  /*5c20*/  @!P4 LDG.E.128 R28, desc[UR38][R8.64] ;  /* 0x00000026081cc981 */ /* 0x000ea2000c1e1d00 */
[----:B------:R-:W-:Y:S02]  /*5c30*/  @!P4 IADD3.X R11, R90, R11, R133, P2, P5 ;  /* 0x0000000b5a0bc210 */ /* 0x000fe400017ea485 */
[----:B------:R-:W-:-:S03]  /*5c40*/  ISETP.GE.AND P2, PT, R235, R124, PT ;  /* 0x0000007ceb00720c */ /* 0x000fc60003f46270 */
[----:B------:R1:W3:Y:S01]  /*5c50*/  @!P4 LDG.E.128 R32, desc[UR38][R10.64] ;  /* 0x000000260a20c981 */ /* 0x0002e2000c1e1d00 */
[----:B------:R-:W-:-:S13]  /*5c60*/  ISETP.GE.OR P2, PT, R22, R41, P2 ;  /* 0x000000291600720c */ /* 0x000fda0001746670 */
[----:B------:R-:W-:Y:S01]  /*5c70*/  @!P2 IADD3 R37, P5, P6, R60, R111, R4 ;  /* 0x0000006f3c25a210 */ /* 0x000fe20007ebe004 */
[----:B------:R-:W4:Y:S03]  /*5c80*/  @!P2 LDC.64 R122, c[0x0][0x3c8] ;  /* 0x0000f200ff7aab82 */ /* 0x000f260000000a00 */
[----:B------:R-:W-:Y:S02]  /*5c90*/  @!P2 IADD3.X R112, R92, R115, R131, P5, P6 ;  /* 0x000000735c70a210 */ /* 0x000fe40002fec483 */
[----:B------:R-:W-:-:S04]  /*5ca0*/  @!P3 IADD3 R43, P5, P6, R54, R6, R109 ;  /* 0x00000006362bb210 */ /* 0x000fc80007ebe06d */
[----:B------:R-:W-:Y:S02]  /*5cb0*/  @!P3 IADD3.X R4, R90, R133, R110, P5, P6 ;  /* 0x000000855a04b210 */ /* 0x000fe40002fec46e */
[----:B------:R-:W-:-:S04]  /*5cc0*/  @!P2 IADD3 R7, P5, P6, R54, R107, R6 ;  /* 0x0000006b3607a210 */ /* 0x000fc80007ebe006 */
[----:B------:R-:W-:Y:S02]  /*5cd0*/  @!P2 IADD3.X R6, R90, R108, R133, P5, P6 ;  /* 0x0000006c5a06a210 */ /* 0x000fe40002fec485 */
[----:B0-----:R-:W-:-:S05]  /*5ce0*/  @!P3 IADD3 R38, P5, R39, R14, RZ ;  /* 0x0000000e2726b210 */ /* 0x001fca0007fbe0ff */
[----:B------:R-:W-:Y:S02]  /*5cf0*/  @!P3 IMAD.X R39, R12, 0x1, R15, P5 ;  /* 0x000000010c27b824 */ /* 0x000fe400028e060f */
[----:B------:R-:W0:Y:S01]  /*5d00*/  @!P3 LDC.64 R12, c[0x0][0x3e0] ;  /* 0x0000f800ff0cbb82 */ /* 0x000e220000000a00 */
[----:B------:R-:W-:Y:S02]  /*5d10*/  CS2R R14, SRZ ;  /* 0x00000000000e7805 */ /* 0x000fe4000001ff00 */
[----:B0-----:R-:W-:-:S05]  /*5d20*/  @!P3 IADD3 R42, P5, R43, R12, RZ ;  /* 0x0000000c2b2ab210 */ /* 0x001fca0007fbe0ff */
[----:B------:R-:W-:Y:S02]  /*5d30*/  @!P3 IMAD.X R43, R4, 0x1, R13, P5 ;  /* 0x00000001042bb824 */ /* 0x000fe400028e060d */
[----:B------:R-:W0:Y:S01]  /*5d40*/  @!P2 LDC.64 R4, c[0x0][0x3e0] ;  /* 0x0000f800ff04ab82 */ /* 0x000e220000000a00 */
[----:B------:R-:W-:Y:S02]  /*5d50*/  CS2R R12, SRZ ;  /* 0x00000000000c7805 */ /* 0x000fe4000001ff00 */
[----:B------:R-:W5:Y:S04]  /*5d60*/  @!P3 LDG.E.128 R24, desc[UR38][R42.64] ;  /* 0x000000262a18b981 */ /* 0x000f68000c1e1d00 */
[----:B------:R-:W5:Y:S01]  /*5d70*/  @!P3 LDG.E.128 R12, desc[UR38][R38.64] ;  /* 0x00000026260cb981 */ /* 0x000f62000c1e1d00 */
[----:B----4-:R-:W-:-:S05]  /*5d80*/  @!P2 IADD3 R36, P3, R37, R122, RZ ;  /* 0x0000007a2524a210 */ /* 0x010fca0007f7e0ff */
[----:B------:R-:W-:Y:S01]  /*5d90*/  @!P2 IMAD.X R37, R112, 0x1, R123, P3 ;  /* 0x000000017025a824 */ /* 0x000fe200018e067b */
[----:B-1----:R-:W-:Y:S02]  /*5da0*/  CS2R R10, SRZ ;  /* 0x00000000000a7805 */ /* 0x002fe4000001ff00 */
[----:B------:R-:W-:Y:S02]  /*5db0*/  CS2R R8, SRZ ;  /* 0x0000000000087805 */ /* 0x000fe4000001ff00 */
[----:B0-----:R-:W-:-:S05]  /*5dc0*/  @!P2 IADD3 R122, P3, R7, R4, RZ ;  /* 0x00000004077aa210 */ /* 0x001fca0007f7e0ff */
[----:B------:R-:W-:Y:S01]  /*5dd0*/  @!P2 IMAD.X R123, R6, 0x1, R5, P3 ;  /* 0x00000001067ba824 */ /* 0x000fe200018e0605 */
[----:B------:R-:W-:Y:S02]  /*5de0*/  CS2R R6, SRZ ;  /* 0x0000000000067805 */ /* 0x000fe4000001ff00 */
[----:B------:R-:W-:Y:S02]  /*5df0*/  CS2R R4, SRZ ;  /* 0x0000000000047805 */ /* 0x000fe4000001ff00 */
[----:B------:R-:W4:Y:S04]  /*5e00*/  @!P2 LDG.E.128 R8, desc[UR38][R122.64] ;  /* 0x000000267a08a981 */ /* 0x000f28000c1e1d00 */
[----:B------:R-:W4:Y:S01]  /*5e10*/  @!P2 LDG.E.128 R4, desc[UR38][R36.64] ;  /* 0x000000262404a981 */ /* 0x000f22000c1e1d00 */
[----:B------:R-:W-:-:S06]  /*5e20*/  UISETP.NE.AND UP0, UPT, UR41, 0x3, UPT ;  /* 0x000000032900788c */ /* 0x000fcc000bf05270 */
[----:B------:R-:W-:Y:S02]  /*5e30*/  PLOP3.LUT P5, PT, PT, PT, UP0, 0x80, 0x0 ;  /* 0x000000000000781c */ /* 0x000fe40003faf008 */
[----:B------:R-:W-:Y:S01]  /*5e40*/  ISETP.GE.AND P2, PT, R22, R41, PT ;  /* 0x000000291600720c */ /* 0x000fe20003f46270 */
[----:B--2---:R-:W-:Y:S02]  /*5e50*/  IMAD.MOV.U32 R142, RZ, RZ, R30 ;  /* 0x000000ffff8e7224 */ /* 0x004fe400078e001e */
[----:B------:R-:W-:Y:S02]  /*5e60*/  IMAD.MOV.U32 R145, RZ, RZ, R28 ;  /* 0x000000ffff917224 */ /* 0x000fe400078e001c */
[----:B---3--:R-:W-:Y:S02]  /*5e70*/  IMAD.MOV.U32 R144, RZ, RZ, R34 ;  /* 0x000000ffff907224 */ /* 0x008fe400078e0022 */
[----:B------:R-:W-:Y:S02]  /*5e80*/  IMAD.MOV.U32 R146, RZ, RZ, R32 ;  /* 0x000000ffff927224 */ /* 0x000fe400078e0020 */
[----:B-----5:R-:W-:-:S02]  /*5e90*/  IMAD.MOV.U32 R138, RZ, RZ, R26 ;  /* 0x000000ffff8a7224 */ /* 0x020fc400078e001a */
[----:B------:R-:W-:Y:S02]  /*5ea0*/  IMAD.MOV.U32 R139, RZ, RZ, R24 ;  /* 0x000000ffff8b7224 */ /* 0x000fe400078e0018 */
[----:B------:R-:W-:Y:S02]  /*5eb0*/  IMAD.MOV.U32 R135, RZ, RZ, R14 ;  /* 0x000000ffff877224 */ /* 0x000fe400078e000e */
[----:B------:R-:W-:Y:S02]  /*5ec0*/  IMAD.MOV.U32 R137, RZ, RZ, R12 ;  /* 0x000000ffff897224 */ /* 0x000fe400078e000c */
[----:B----4-:R-:W-:Y:S02]  /*5ed0*/  IMAD.MOV.U32 R132, RZ, RZ, R10 ;  /* 0x000000ffff847224 */ /* 0x010fe400078e000a */
[----:B------:R-:W-:Y:S02]  /*5ee0*/  IMAD.MOV.U32 R130, RZ, RZ, R8 ;  /* 0x000000ffff827224 */ /* 0x000fe400078e0008 */
[----:B------:R-:W-:-:S02]  /*5ef0*/  IMAD.MOV.U32 R134, RZ, RZ, R6 ;  /* 0x000000ffff867224 */ /* 0x000fc400078e0006 */
[----:B------:R-:W-:Y:S01]  /*5f00*/  IMAD.MOV.U32 R133, RZ, RZ, R4 ;  /* 0x000000ffff857224 */ /* 0x000fe200078e0004 */
[----:B------:R-:W-:Y:S06]  /*5f10*/  @!P5 BRA `(.L_x_6669) ;  /* 0x000000000004d947 */ /* 0x000fec0003800000 */
[----:B------:R-:W-:Y:S01]  /*5f20*/  BPT.TRAP 0x1 ;  /* 0x000000040000795c */ /* 0x000fe20000300000 */
.L_x_6669:
        /* <DEDUP_REMOVED lines=9> */
.L_x_6991:
[----:B------:R-:W-:Y:S05]  /*5fc0*/  BSYNC B1 ;  /* 0x0000000000017941 */ /* 0x000fea0003800000 */
.L_x_6670:
[----:B------:R-:W-:Y:S01]  /*5fd0*/  ISETP.GE.OR P3, PT, R209, R124, P0 ;  /* 0x0000007cd100720c */ /* 0x000fe20000766670 */
[----:B------:R-:W-:-:S12]  /*5fe0*/  BSSY B1, `(.L_x_6672) ;  /* 0x00000f9000017945 */ /* 0x000fd80003800000 */
[----:B------:R-:W-:Y:S05]  /*5ff0*/  @P3 BRA `(.L_x_6673) ;  /* 0x0000000c00dc3947 */ /* 0x000fea0003800000 */
[-C--:B--2---:R-:W-:Y:S01]  /*6000*/  IMAD R36, R119, R122.reuse, RZ ;  /* 0x0000007a77247224 */ /* 0x084fe200078e02ff */
[----:B------:R-:W-:Y:S01]  /*6010*/  ISETP.NE.AND P6, PT, R116, RZ, PT ;  /* 0x000000ff7400720c */ /* 0x000fe20003fc5270 */
[C---:B------:R-:W-:Y:S01]  /*6020*/  IMAD.WIDE.U32 R128, R209.reuse, R122, R120 ;  /* 0x0000007ad1807225 */ /* 0x040fe200078e0078 */
[----:B------:R-:W-:Y:S03]  /*6030*/  BSSY B2, `(.L_x_6674) ;  /* 0x00000e8000027945 */ /* 0x000fe60003800000 */
[----:B------:R-:W-:Y:S01]  /*6040*/  IMAD R141, R209, R123, R36 ;  /* 0x0000007bd18d7224 */ /* 0x000fe200078e0224 */
[----:B------:R-:W-:Y:S02]  /*6050*/  SEL R36, R99, R136, !P6 ;  /* 0x0000008863247207 */ /* 0x000fe40007000000 */
[----:B------:R-:W-:Y:S01]  /*6060*/  IADD3 R140, P3, P4, R66, R128, R87 ;  /* 0x00000080428c7210 */ /* 0x000fe20007c7e057 */
[----:B------:R-:W-:Y:S01]  /*6070*/  IMAD.IADD R141, R141, 0x1, R129 ;  /* 0x000000018d8d7824 */ /* 0x000fe200078e0281 */
[----:B------:R-:W-:-:S04]  /*6080*/  SHF.R.S32.HI R37, RZ, 0x1f, R36 ;  /* 0x0000001fff257819 */ /* 0x000fc80000011424 */
[----:B------:R-:W-:Y:S02]  /*6090*/  LEA.HI R37, R37, R36, RZ, 0x5 ;  /* 0x0000002425257211 */ /* 0x000fe400078f28ff */
[----:B------:R-:W-:Y:S02]  /*60a0*/  IADD3.X R148, R84, R141, R85, P3, P4 ;  /* 0x0000008d54947210 */ /* 0x000fe40001fe8455 */
[----:B------:R-:W-:-:S05]  /*60b0*/  LEA.HI.SX32 R37, R37, R88, 0x1b ;  /* 0x0000005825257211 */ /* 0x000fca00078fdaff */
[----:B------:R-:W-:-:S05]  /*60c0*/  IMAD.SHL.U32 R143, R37, 0x10, RZ ;  /* 0x00000010258f7824 */ /* 0x000fca00078e00ff */
[----:B------:R-:W-:-:S04]  /*60d0*/  LOP3.LUT R36, R103, 0x70, R143, 0xf8, !PT ;  /* 0x0000007067247812 */ /* 0x000fc800078ef88f */
[----:B------:R-:W-:-:S05]  /*60e0*/  LOP3.LUT R37, R36, R97, RZ, 0x3c, !PT ;  /* 0x0000006124257212 */ /* 0x000fca00078e3cff */
[----:B------:R-:W-:Y:S02]  /*60f0*/  IMAD.IADD R36, R222, 0x1, R37 ;  /* 0x00000001de247824 */ /* 0x000fe400078e0225 */
[C---:B------:R-:W-:Y:S02]  /*6100*/  IMAD R37, R19.reuse, 0x6000, R86 ;  /* 0x0000600013257824 */ /* 0x040fe400078e0256 */
        /* <DEDUP_REMOVED lines=37> */
[----:B------:R-:W-:Y:S02]  /*6360*/  F2FP.F16.E4M3.UNPACK_B R151, R146.H1 ;  /* 0x00000092ff97723e */ /* 0x000fe400030006ff */
[----:B--2---:R-:W-:-:S02]  /*6370*/  F2FP.F16.E4M3.UNPACK_B R147, R40.H1 ;  /* 0x00000028ff93723e */ /* 0x004fc400030006ff */
[----:B-1----:R-:W-:Y:S01]  /*6380*/  F2FP.F16.E4M3.UNPACK_B R34, R36.H1 ;  /* 0x00000024ff22723e */ /* 0x002fe200030006ff */
[----:B------:R-:W-:Y:S01]  /*6390*/  HADD2.F32 R29, -RZ, R151.H0_H0 ;  /* 0x20000097ff1d7230 */ /* 0x000fe20000004100 */
[----:B------:R-:W-:Y:S01]  /*63a0*/  LOP3.LUT R150, R32, 0xff00, R33, 0xf8, !PT ;  /* 0x0000ff0020967812 */ /* 0x000fe200078ef821 */
[----:B------:R-:W-:Y:S01]  /*63b0*/  HADD2.F32 R33, -RZ, R147.H0_H0 ;  /* 0x20000093ff217230 */ /* 0x000fe20000004100 */
[----:B------:R-:W-:Y:S01]  /*63c0*/  F2FP.F16.E4M3.UNPACK_B R35, R145.H1 ;  /* 0x00000091ff23723e */ /* 0x000fe200030006ff */
[----:B------:R-:W-:Y:S01]  /*63d0*/  HADD2.F32 R32, -RZ, R34.H0_H0 ;  /* 0x20000022ff207230 */ /* 0x000fe20000004100 */
[----:B------:R-:W-:Y:S01]  /*63e0*/  LOP3.LUT R28, R31, 0xff0000, R28, 0xf8, !PT ;  /* 0x00ff00001f1c7812 */ /* 0x000fe200078ef81c */
[----:B------:R-:W-:Y:S02]  /*63f0*/  IMAD.U32 R31, R149, 0x10000, RZ ;  /* 0x00010000951f7824 */ /* 0x000fe400078e00ff */
[----:B------:R-:W-:Y:S01]  /*6400*/  FMUL.FTZ R155, R33, R29 ;  /* 0x0000001d219b7220 */ /* 0x000fe20000410000 */
[----:B------:R-:W-:-:S02]  /*6410*/  HADD2.F32 R149, -RZ, R35.H0_H0 ;  /* 0x20000023ff957230 */ /* 0x000fc40000004100 */
        /* <DEDUP_REMOVED lines=22> */
[----:B------:R-:W-:Y:S01]  /*6580*/  FMUL.FTZ R152, R34, R151 ;  /* 0x0000009722987220 */ /* 0x000fe20000410000 */
[----:B------:R-:W-:Y:S01]  /*6590*/  HADD2.F32 R149, -RZ, R149.H1_H1 ;  /* 0x30000095ff957230 */ /* 0x000fe20000004100 */
[----:B------:R-:W-:Y:S01]  /*65a0*/  F2FP.SATFINITE.E4M3.F32.PACK_AB_MERGE_C R33, R154, R33, RZ ;  /* 0x000000219a21723e */ /* 0x000fe200048070ff */
[----:B------:R-:W-:-:S02]  /*65b0*/  HADD2.F32 R40, -RZ, R40.H1_H1 ;  /* 0x30000028ff287230 */ /* 0x000fc40000004100 */
[-C--:B------:R-:W-:Y:S01]  /*65c0*/  FFMA.FTZ R150, R34, R35.reuse, -R147 ;  /* 0x0000002322967223 */ /* 0x080fe20000010893 */
[----:B------:R-:W-:Y:S01]  /*65d0*/  FFMA.FTZ R152, R145, R35, R152 ;  /* 0x0000002391987223 */ /* 0x000fe20000010098 */
[----:B------:R-:W-:Y:S01]  /*65e0*/  HADD2.F32 R36, -RZ, R36.H1_H1 ;  /* 0x30000024ff247230 */ /* 0x000fe20000004100 */
[----:B------:R-:W-:Y:S01]  /*65f0*/  F2FP.F16.E4M3.UNPACK_B R147, R144.H1 ;  /* 0x00000090ff93723e */ /* 0x000fe200030006ff */
[----:B------:R-:W-:Y:S02]  /*6600*/  HADD2.F32 R35, -RZ, R146.H1_H1 ;  /* 0x30000092ff237230 */ /* 0x000fe40000004100 */
[-C--:B------:R-:W-:Y:S01]  /*6610*/  FMUL.FTZ R151, R40, R149.reuse ;  /* 0x0000009528977220 */ /* 0x080fe20000410000 */
[----:B------:R-:W-:Y:S01]  /*6620*/  F2FP.F16.E4M3.UNPACK_B R145, R42.H1 ;  /* 0x0000002aff91723e */ /* 0x000fe200030006ff */
[C---:B------:R-:W-:Y:S01]  /*6630*/  FMUL.FTZ R153, R36.reuse, R149 ;  /* 0x0000009524997220 */ /* 0x040fe20000410000 */
[----:B------:R-:W-:Y:S01]  /*6640*/  F2FP.F16.E4M3.UNPACK_B R146, R142.H1 ;  /* 0x0000008eff92723e */ /* 0x000fe200030006ff */
[----:B------:R-:W-:Y:S01]  /*6650*/  FFMA.FTZ R151, R36, R35, -R151 ;  /* 0x0000002324977223 */ /* 0x000fe20000010897 */
[----:B------:R-:W-:Y:S01]  /*6660*/  F2FP.F16.E4M3.UNPACK_B R34, R38.H1 ;  /* 0x00000026ff22723e */ /* 0x000fe200030006ff */
[----:B------:R-:W-:-:S02]  /*6670*/  HADD2.F32 R149, -RZ, R147.H0_H0 ;  /* 0x20000093ff957230 */ /* 0x000fc40000004100 */
[----:B------:R-:W-:Y:S01]  /*6680*/  FFMA.FTZ R153, R40, R35, R153 ;  /* 0x0000002328997223 */ /* 0x000fe20000010099 */
[----:B------:R-:W-:Y:S01]  /*6690*/  HADD2.F32 R36, -RZ, R145.H0_H0 ;  /* 0x20000091ff247230 */ /* 0x000fe20000004100 */
[----:B------:R-:W-:Y:S01]  /*66a0*/  F2FP.F16.E4M3.UNPACK_B R144, R144 ;  /* 0x00000090ff90723e */ /* 0x000fe200020006ff */
[----:B------:R-:W-:Y:S01]  /*66b0*/  HADD2.F32 R35, -RZ, R34.H0_H0 ;  /* 0x20000022ff237230 */ /* 0x000fe20000004100 */
[----:B------:R-:W-:Y:S01]  /*66c0*/  F2FP.F16.E4M3.UNPACK_B R42, R42 ;  /* 0x0000002aff2a723e */ /* 0x000fe200020006ff */
[----:B------:R-:W-:Y:S02]  /*66d0*/  HADD2.F32 R40, -RZ, R146.H0_H0 ;  /* 0x20000092ff287230 */ /* 0x000fe40000004100 */
[-C--:B------:R-:W-:Y:S01]  /*66e0*/  FMUL.FTZ R156, R36, R149.reuse ;  /* 0x00000095249c7220 */ /* 0x080fe20000410000 */
[----:B------:R-:W-:Y:S02]  /*66f0*/  HADD2.F32 R147, -RZ, R147.H1_H1 ;  /* 0x30000093ff937230 */ /* 0x000fe40000004100 */
[----:B------:R-:W-:Y:S01]  /*6700*/  FMUL.FTZ R149, R35, R149 ;  /* 0x0000009523957220 */ /* 0x000fe20000410000 */
[----:B------:R-:W-:-:S02]  /*6710*/  HADD2.F32 R145, -RZ, R145.H1_H1 ;  /* 0x30000091ff917230 */ /* 0x000fc40000004100 */
[----:B------:R-:W-:Y:S01]  /*6720*/  FFMA.FTZ R156, R35, R40, -R156 ;  /* 0x00000028239c7223 */ /* 0x000fe2000001089c */
[----:B------:R-:W-:Y:S01]  /*6730*/  HADD2.F32 R34, -RZ, R34.H1_H1 ;  /* 0x30000022ff227230 */ /* 0x000fe20000004100 */
[----:B------:R-:W-:Y:S01]  /*6740*/  F2FP.F16.E4M3.UNPACK_B R38, R38 ;  /* 0x00000026ff26723e */ /* 0x000fe200020006ff */
[----:B------:R-:W-:Y:S02]  /*6750*/  HADD2.F32 R146, -RZ, R146.H1_H1 ;  /* 0x30000092ff927230 */ /* 0x000fe40000004100 */
[-C--:B------:R-:W-:Y:S01]  /*6760*/  FMUL.FTZ R35, R145, R147.reuse ;  /* 0x0000009391237220 */ /* 0x080fe20000410000 */
[----:B------:R-:W-:Y:S01]  /*6770*/  FFMA.FTZ R158, R36, R40, R149 ;  /* 0x00000028249e7223 */ /* 0x000fe20000010095 */
[C---:B------:R-:W-:Y:S01]  /*6780*/  FMUL.FTZ R160, R34.reuse, R147 ;  /* 0x0000009322a07220 */ /* 0x040fe20000410000 */
[----:B------:R-:W-:Y:S02]  /*6790*/  HADD2.F32 R40, -RZ, R144.H0_H0 ;  /* 0x20000090ff287230 */ /* 0x000fe40000004100 */
[----:B------:R-:W-:Y:S01]  /*67a0*/  FFMA.FTZ R159, R34, R146, -R35 ;  /* 0x00000092229f7223 */ /* 0x000fe20000010823 */
[----:B------:R-:W-:Y:S01]  /*67b0*/  F2FP.F16.E4M3.UNPACK_B R142, R142 ;  /* 0x0000008eff8e723e */ /* 0x000fe200020006ff */
[----:B------:R-:W-:-:S02]  /*67c0*/  HADD2.F32 R35, -RZ, R42.H0_H0 ;  /* 0x2000002aff237230 */ /* 0x000fc40000004100 */
[----:B------:R-:W-:Y:S01]  /*67d0*/  FFMA.FTZ R161, R145, R146, R160 ;  /* 0x0000009291a17223 */ /* 0x000fe200000100a0 */
[----:B------:R-:W-:Y:S01]  /*67e0*/  HADD2.F32 R34, -RZ, R38.H0_H0 ;  /* 0x20000026ff227230 */ /* 0x000fe20000004100 */
[----:B------:R-:W-:Y:S01]  /*67f0*/  F2FP.SATFINITE.E4M3.F32.PACK_AB_MERGE_C R32, R155, R32, RZ ;  /* 0x000000209b20723e */ /* 0x000fe200048070ff */
[----:B------:R-:W-:Y:S02]  /*6800*/  HADD2.F32 R36, -RZ, R142.H0_H0 ;  /* 0x2000008eff247230 */ /* 0x000fe40000004100 */
        /* <DEDUP_REMOVED lines=8> */
[----:B------:R-:W-:Y:S01]  /*6890*/  FFMA.FTZ R142, R35, R36, R40 ;  /* 0x00000024238e7223 */ /* 0x000fe20000010028 */
[-C--:B------:R-:W-:Y:S01]  /*68a0*/  FMUL.FTZ R157, R42, R147.reuse ;  /* 0x000000932a9d7220 */ /* 0x080fe20000410000 */
[----:B------:R-:W-:Y:S01]  /*68b0*/  F2FP.SATFINITE.E4M3.F32.PACK_AB_MERGE_C R40, R153, R152, R33 ;  /* 0x000000989928723e */ /* 0x000fe20004807021 */
[C---:B------:R-:W-:Y:S01]  /*68c0*/  FMUL.FTZ R147, R38.reuse, R147 ;  /* 0x0000009326937220 */ /* 0x040fe20000410000 */
[----:B------:R-:W-:Y:S01]  /*68d0*/  F2FP.F16.E4M3.UNPACK_B R146, R31 ;  /* 0x0000001fff92723e */ /* 0x000fe200020006ff */
[----:B------:R-:W-:Y:S01]  /*68e0*/  FFMA.FTZ R38, R38, R145, -R157 ;  /* 0x0000009126267223 */ /* 0x000fe2000001089d */
[----:B------:R-:W-:Y:S01]  /*68f0*/  F2FP.F16.E4M3.UNPACK_B R33, R37 ;  /* 0x00000025ff21723e */ /* 0x000fe200020006ff */
[----:B------:R-:W-:Y:S01]  /*6900*/  FFMA.FTZ R145, R42, R145, R147 ;  /* 0x000000912a917223 */ /* 0x000fe20000010093 */
[----:B------:R-:W-:Y:S01]  /*6910*/  F2FP.SATFINITE.E4M3.F32.PACK_AB_MERGE_C R36, R151, R150, R32 ;  /* 0x000000969724723e */ /* 0x000fe20004807020 */
[----:B------:R-:W-:Y:S01]  /*6920*/  HADD2.F32 R35, -RZ, R34.H0_H0 ;  /* 0x20000022ff237230 */ /* 0x000fe20000004100 */
[----:B------:R-:W-:Y:S01]  /*6930*/  F2FP.SATFINITE.E4M3.F32.PACK_AB_MERGE_C R156, R159, R156, RZ ;  /* 0x0000009c9f9c723e */ /* 0x000fe200048070ff */
[----:B------:R-:W-:Y:S01]  /*6940*/  HADD2.F32 R147, -RZ, R146.H0_H0 ;  /* 0x20000092ff937230 */ /* 0x000fe20000004100 */
[----:B------:R-:W-:Y:S01]  /*6950*/  F2FP.SATFINITE.E4M3.F32.PACK_AB_MERGE_C R42, R161, R158, RZ ;  /* 0x0000009ea12a723e */ /* 0x000fe200048070ff */
[----:B------:R-:W-:Y:S01]  /*6960*/  HADD2.F32 R32, -RZ, R33.H0_H0 ;  /* 0x20000021ff207230 */ /* 0x000fe20000004100 */
[----:B------:R-:W-:-:S02]  /*6970*/  F2FP.F16.E4M3.UNPACK_B R144, R30 ;  /* 0x0000001eff90723e */ /* 0x000fc400020006ff */
[----:B------:R-:W-:Y:S01]  /*6980*/  F2FP.SATFINITE.E4M3.F32.PACK_AB_MERGE_C R38, R38, R149, R156 ;  /* 0x000000952626723e */ /* 0x000fe2000480709c */
[-C--:B------:R-:W-:Y:S01]  /*6990*/  FMUL.FTZ R149, R35, R147.reuse ;  /* 0x0000009323957220 */ /* 0x080fe20000410000 */
[----:B------:R-:W-:Y:S01]  /*69a0*/  F2FP.SATFINITE.E4M3.F32.PACK_AB_MERGE_C R42, R145, R142, R42 ;  /* 0x0000008e912a723e */ /* 0x000fe2000480702a */
        /* <DEDUP_REMOVED lines=14> */
[----:B------:R-:W-:Y:S02]  /*6a90*/  HADD2.F32 R31, -RZ, R37.H0_H0 ;  /* 0x20000025ff1f7230 */ /* 0x000fe40000004100 */
[----:B------:R-:W-:Y:S01]  /*6aa0*/  FFMA.FTZ R152, R142, R35, R147 ;  /* 0x000000238e987223 */ /* 0x000fe20000010093 */
        /* <DEDUP_REMOVED lines=11> */
[----:B------:R-:W-:Y:S01]  /*6b60*/  FMUL.FTZ R144, R37, R144 ;  /* 0x0000009025907220 */ /* 0x000fe20000410000 */
[-C--:B------:R-:W-:Y:S01]  /*6b70*/  FFMA.FTZ R151, R31, R35.reuse, -R146 ;  /* 0x000000231f977223 */ /* 0x080fe20000010892 */
[----:B------:R-:W-:Y:S01]  /*6b80*/  FFMA.FTZ R153, R34, R35, R145 ;  /* 0x0000002322997223 */ /* 0x000fe20000010091 */
[-C--:B------:R-:W-:Y:S01]  /*6b90*/  FFMA.FTZ R154, R37, R142.reuse, -R30 ;  /* 0x0000008e259a7223 */ /* 0x080fe2000001081e */
[----:B------:R-:W-:Y:S01]  /*6ba0*/  F2FP.F16.E4M3.UNPACK_B R35, R43 ;  /* 0x0000002bff23723e */ /* 0x000fe200020006ff */
[----:B------:R-:W-:Y:S01]  /*6bb0*/  FFMA.FTZ R156, R41, R142, R144 ;  /* 0x0000008e299c7223 */ /* 0x000fe20000010090 */
[----:B------:R-:W-:Y:S02]  /*6bc0*/  F2FP.F16.E4M3.UNPACK_B R30, R39 ;  /* 0x00000027ff1e723e */ /* 0x000fe400020006ff */
        /* <DEDUP_REMOVED lines=17> */
[C---:B------:R-:W-:Y:S01]  /*6ce0*/  FMUL.FTZ R147, R34.reuse, R147 ;  /* 0x0000009322937220 */ /* 0x040fe20000410000 */
        /* <DEDUP_REMOVED lines=16> */
[C---:B------:R-:W-:Y:S01]  /*6df0*/  FMUL.FTZ R144, R30.reuse, R144 ;  /* 0x000000901e907220 */ /* 0x040fe20000410000 */
[-C--:B------:R-:W-:Y:S01]  /*6e00*/  FFMA.FTZ R34, R39, R28.reuse, -R34 ;  /* 0x0000001c27227223 */ /* 0x080fe20000010822 */
[----:B------:R-:W-:Y:S01]  /*6e10*/  FFMA.FTZ R146, R43, R28, R146 ;  /* 0x0000001c2b927223 */ /* 0x000fe20000010092 */
[-C--:B------:R-:W-:Y:S01]  /*6e20*/  FFMA.FTZ R31, R30, R29.reuse, -R31 ;  /* 0x0000001d1e1f7223 */ /* 0x080fe2000001081f */
[----:B------:R-:W-:Y:S01]  /*6e30*/  FFMA.FTZ R150, R37, R142, R150 ;  /* 0x0000008e25967223 */ /* 0x000fe20000010096 */
[----:B------:R-:W-:Y:S01]  /*6e40*/  FFMA.FTZ R29, R35, R29, R144 ;  /* 0x0000001d231d7223 */ /* 0x000fe20000010090 */
[----:B------:R-:W-:Y:S02]  /*6e50*/  F2FP.SATFINITE.E4M3.F32.PACK_AB_MERGE_C R34, R34, R155, RZ ;  /* 0x0000009b2222723e */ /* 0x000fe400048070ff */
[----:B------:R-:W-:Y:S02]  /*6e60*/  F2FP.SATFINITE.E4M3.F32.PACK_AB_MERGE_C R146, R146, R147, RZ ;  /* 0x000000939292723e */ /* 0x000fe400048070ff */
[----:B------:R-:W-:-:S02]  /*6e70*/  F2FP.SATFINITE.E4M3.F32.PACK_AB_MERGE_C R37, R149, R32, R151 ;  /* 0x000000209525723e */ /* 0x000fc40004807097 */
[----:B------:R-:W-:Y:S02]  /*6e80*/  F2FP.SATFINITE.E4M3.F32.PACK_AB_MERGE_C R39, R31, R158, R34 ;  /* 0x0000009e1f27723e */ /* 0x000fe40004807022 */
[----:B------:R-:W-:Y:S02]  /*6e90*/  F2FP.SATFINITE.E4M3.F32.PACK_AB_MERGE_C R41, R152, R33, R153 ;  /* 0x000000219829723e */ /* 0x000fe40004807099 */
[----:B------:R-:W-:-:S07]  /*6ea0*/  F2FP.SATFINITE.E4M3.F32.PACK_AB_MERGE_C R43, R29, R150, R146 ;  /* 0x000000961d2b723e */ /* 0x000fce0004807092 */
.L_x_6675:
[----:B------:R-:W-:Y:S05]  /*6eb0*/  BSYNC B2 ;  /* 0x0000000000027941 */ /* 0x000fea0003800000 */
.L_x_6674:
        /* <DEDUP_REMOVED lines=11> */
.L_x_6673:
[----:B------:R-:W-:Y:S05]  /*6f70*/  BSYNC B1 ;  /* 0x0000000000017941 */ /* 0x000fea0003800000 */
.L_x_6672:
[----:B------:R-:W-:Y:S01]  /*6f80*/  ISETP.GE.OR P3, PT, R233, R124, P0 ;  /* 0x0000007ce900720c */ /* 0x000fe20000766670 */
[----:B------:R-:W-:-:S12]  /*6f90*/  BSSY B1, `(.L_x_6676) ;  /* 0x00000fa000017945 */ /* 0x000fd80003800000 */
[----:B------:R-:W-:Y:S05]  /*6fa0*/  @P3 BRA `(.L_x_6677) ;  /* 0x0000000c00e03947 */ /* 0x000fea0003800000 */
[----:B-1----:R-:W-:Y:S01]  /*6fb0*/  SHF.R.S32.HI R29, RZ, 0x1f, R233 ;  /* 0x0000001fff1d7819 */ /* 0x002fe200000114e9 */
        /* <DEDUP_REMOVED lines=47> */
[----:B------:R-:W-:Y:S02]  /*72b0*/  F2FP.F16.E4M3.UNPACK_B R128, R139.H1 ;  /* 0x0000008bff80723e */ /* 0x000fe400030006ff */
[----:B--2---:R-:W-:Y:S02]  /*72c0*/  F2FP.F16.E4M3.UNPACK_B R26, R32.H1 ;  /* 0x00000020ff1a723e */ /* 0x004fe400030006ff */
[----:B-1----:R-:W-:Y:S02]  /*72d0*/  F2FP.F16.E4M3.UNPACK_B R24, R28.H1 ;  /* 0x0000001cff18723e */ /* 0x002fe400030006ff */
        /* <DEDUP_REMOVED lines=13> */
[----:B------:R-:W-:Y:S02]  /*73b0*/  HADD2.F32 R42, -RZ, R40.H0_H0 ;  /* 0x20000028ff2a7230 */ /* 0x000fe40000004100 */
[----:B------:R-:W-:Y:S01]  /*73c0*/  FMUL.FTZ R140, R25, R140 ;  /* 0x0000008c198c7220 */ /* 0x000fe20000410000 */
[----:B------:R-:W-:Y:S01]  /*73d0*/  IMAD.U32 R12, R141, 0x10000, RZ ;  /* 0x000100008d0c7824 */ /* 0x000fe200078e00ff */
[----:B------:R-:W-:Y:S01]  /*73e0*/  F2FP.F16.E4M3.UNPACK_B R32, R32 ;  /* 0x00000020ff20723e */ /* 0x000fe200020006ff */
[----:B------:R-:W-:Y:S02]  /*73f0*/  HADD2.F32 R128, -RZ, R128.H1_H1 ;  /* 0x30000080ff807230 */ /* 0x000fe40000004100 */
[-C--:B------:R-:W-:Y:S01]  /*7400*/  FFMA.FTZ R141, R27, R42.reuse, R140 ;  /* 0x0000002a1b8d7223 */ /* 0x080fe2000001008c */
[----:B------:R-:W-:Y:S01]  /*7410*/  FFMA.FTZ R146, R25, R42, -R146 ;  /* 0x0000002a19927223 */ /* 0x000fe20000010892 */
        /* <DEDUP_REMOVED lines=31> */
[----:B------:R-:W-:Y:S02]  /*7610*/  HADD2.F32 R27, -RZ, R26.H0_H0 ;  /* 0x2000001aff1b7230 */ /* 0x000fe40000004100 */
[----:B------:R-:W-:Y:S01]  /*7620*/  FFMA.FTZ R137, R32, R137, R129 ;  /* 0x0000008920897223 */ /* 0x000fe20000010081 */
[----:B------:R-:W-:Y:S01]  /*7630*/  HADD2.F32 R129, -RZ, R25.H1_H1 ;  /* 0x30000019ff817230 */ /* 0x000fe20000004100 */
[----:B------:R-:W-:Y:S01]  /*7640*/  LOP3.LUT R15, R142, 0xff0000, R15, 0xf8, !PT ;  /* 0x00ff00008e0f7812 */ /* 0x000fe200078ef80f */
[----:B------:R-:W-:-:S02]  /*7650*/  HADD2.F32 R25, -RZ, R24.H0_H0 ;  /* 0x20000018ff197230 */ /* 0x000fc40000004100 */
[----:B------:R-:W-:Y:S01]  /*7660*/  FMUL.FTZ R142, R27, R40 ;  /* 0x000000281b8e7220 */ /* 0x000fe20000410000 */
        /* <DEDUP_REMOVED lines=9> */
[C---:B------:R-:W-:Y:S01]  /*7700*/  FMUL.FTZ R129, R24.reuse, R129 ;  /* 0x0000008118817220 */ /* 0x040fe20000410000 */
[----:B------:R-:W-:Y:S01]  /*7710*/  F2FP.F16.E4M3.UNPACK_B R34, R34 ;  /* 0x00000022ff22723e */ /* 0x000fe200020006ff */
[----:B------:R-:W-:Y:S01]  /*7720*/  FFMA.FTZ R40, R27, R32, R40 ;  /* 0x000000201b287223 */ /* 0x000fe20000010028 */
[-C--:B------:R-:W-:Y:S01]  /*7730*/  FFMA.FTZ R149, R24, R25.reuse, -R145 ;  /* 0x0000001918957223 */ /* 0x080fe20000010891 */
[----:B------:R-:W-:Y:S01]  /*7740*/  FFMA.FTZ R151, R26, R25, R129 ;  /* 0x000000191a977223 */ /* 0x000fe20000010081 */
[----:B------:R-:W-:Y:S01]  /*7750*/  F2FP.F16.E4M3.UNPACK_B R135, R135 ;  /* 0x00000087ff87723e */ /* 0x000fe200020006ff */
[----:B------:R-:W-:Y:S01]  /*7760*/  HADD2.F32 R27, -RZ, R138.H0_H0 ;  /* 0x2000008aff1b7230 */ /* 0x000fe20000004100 */
[----:B------:R-:W-:Y:S01]  /*7770*/  F2FP.SATFINITE.E4M3.F32.PACK_AB_MERGE_C R32, R128, R141, RZ ;  /* 0x0000008d8020723e */ /* 0x000fe200048070ff */
[----:B------:R-:W-:Y:S01]  /*7780*/  HADD2.F32 R24, -RZ, R30.H0_H0 ;  /* 0x2000001eff187230 */ /* 0x000fe20000004100 */
[----:B------:R-:W-:Y:S01]  /*7790*/  F2FP.F16.E4M3.UNPACK_B R128, R15 ;  /* 0x0000000fff80723e */ /* 0x000fe200020006ff */
[----:B------:R-:W-:Y:S01]  /*77a0*/  HADD2.F32 R25, -RZ, R34.H0_H0 ;  /* 0x20000022ff197230 */ /* 0x000fe20000004100 */
[----:B------:R-:W-:Y:S01]  /*77b0*/  F2FP.SATFINITE.E4M3.F32.PACK_AB_MERGE_C R151, R151, R40, RZ ;  /* 0x000000289797723e */ /* 0x000fe200048070ff */
        /* <DEDUP_REMOVED lines=10> */
[----:B------:R-:W-:-:S02]  /*7860*/  HADD2.F32 R138, -RZ, R128.H0_H0 ;  /* 0x20000080ff8a7230 */ /* 0x000fc40000004100 */
[-C--:B------:R-:W-:Y:S01]  /*7870*/  FFMA.FTZ R145, R24, R26.reuse, -R145 ;  /* 0x0000001a18917223 */ /* 0x080fe20000010891 */
[----:B------:R-:W-:Y:S01]  /*7880*/  FFMA.FTZ R129, R25, R26, R28 ;  /* 0x0000001a19817223 */ /* 0x000fe2000001001c */
[----:B------:R-:W-:Y:S01]  /*7890*/  F2FP.F16.E4M3.UNPACK_B R26, R33 ;  /* 0x00000021ff1a723e */ /* 0x000fe200020006ff */
[----:B------:R-:W-:Y:S01]  /*78a0*/  FFMA.FTZ R30, R30, R135, -R27 ;  /* 0x000000871e1e7223 */ /* 0x000fe2000001081b */
[----:B------:R-:W-:Y:S01]  /*78b0*/  F2FP.F16.E4M3.UNPACK_B R24, R29 ;  /* 0x0000001dff18723e */ /* 0x000fe200020006ff */
[----:B------:R-:W-:Y:S01]  /*78c0*/  FFMA.FTZ R34, R34, R135, R147 ;  /* 0x0000008722227223 */ /* 0x000fe20000010093 */
        /* <DEDUP_REMOVED lines=21> */
[----:B------:R-:W-:Y:S01]  /*7a20*/  FFMA.FTZ R137, R26, R25, R129 ;  /* 0x000000191a897223 */ /* 0x000fe20000010081 */
[----:B------:R-:W-:Y:S01]  /*7a30*/  HADD2.F32 R15, -RZ, R29.H0_H0 ;  /* 0x2000001dff0f7230 */ /* 0x000fe20000004100 */
[----:B------:R-:W-:Y:S01]  /*7a40*/  F2FP.F16.E4M3.UNPACK_B R14, R14.H1 ;  /* 0x0000000eff0e723e */ /* 0x000fe200030006ff */
[----:B------:R-:W-:Y:S01]  /*7a50*/  HADD2.F32 R24, -RZ, R33.H0_H0 ;  /* 0x20000021ff187230 */ /* 0x000fe20000004100 */
[----:B------:R-:W-:Y:S01]  /*7a60*/  F2FP.SATFINITE.E4M3.F32.PACK_AB_MERGE_C R142, R149, R142, RZ ;  /* 0x0000008e958e723e */ /* 0x000fe200048070ff */
[----:B------:R-:W-:Y:S01]  /*7a70*/  HADD2.F32 R26, -RZ, R27.H0_H0 ;  /* 0x2000001bff1a7230 */ /* 0x000fe20000004100 */
[----:B------:R-:W-:Y:S01]  /*7a80*/  LOP3.LUT R13, R144, 0xff0000, R13, 0xf8, !PT ;  /* 0x00ff0000900d7812 */ /* 0x000fe200078ef80d */
[----:B------:R-:W-:Y:S01]  /*7a90*/  HADD2.F32 R33, -RZ, R33.H1_H1 ;  /* 0x30000021ff217230 */ /* 0x000fe20000004100 */
[----:B------:R-:W-:Y:S01]  /*7aa0*/  F2FP.SATFINITE.E4M3.F32.PACK_AB_MERGE_C R30, R30, R145, R142 ;  /* 0x000000911e1e723e */ /* 0x000fe2000480708e */
        /* <DEDUP_REMOVED lines=49> */
[-C--:B------:R-:W-:Y:S01]  /*7dc0*/  FFMA.FTZ R24, R31, R12.reuse, -R24 ;  /* 0x0000000c1f187223 */ /* 0x080fe20000010818 */
[----:B------:R-:W-:Y:S01]  /*7dd0*/  FFMA.FTZ R42, R35, R12, R42 ;  /* 0x0000000c232a7223 */ /* 0x000fe2000001002a */
[----:B------:R-:W-:Y:S01]  /*7de0*/  FFMA.FTZ R143, R26, R29, R143 ;  /* 0x0000001d1a8f7223 */ /* 0x000fe2000001008f */
[-C--:B------:R-:W-:Y:S01]  /*7df0*/  FFMA.FTZ R15, R14, R13.reuse, -R15 ;  /* 0x0000000d0e0f7223 */ /* 0x080fe2000001080f */
[----:B------:R-:W-:Y:S01]  /*7e00*/  FFMA.FTZ R40, R25, R13, R40 ;  /* 0x0000000d19287223 */ /* 0x000fe20000010028 */
[----:B------:R-:W-:Y:S02]  /*7e10*/  F2FP.SATFINITE.E4M3.F32.PACK_AB_MERGE_C R24, R24, R145, RZ ;  /* 0x000000911818723e */ /* 0x000fe400048070ff */
[----:B------:R-:W-:Y:S02]  /*7e20*/  F2FP.SATFINITE.E4M3.F32.PACK_AB_MERGE_C R42, R42, R129, RZ ;  /* 0x000000812a2a723e */ /* 0x000fe400048070ff */
[----:B------:R-:W-:-:S02]  /*7e30*/  F2FP.SATFINITE.E4M3.F32.PACK_AB_MERGE_C R29, R135, R140, R139 ;  /* 0x0000008c871d723e */ /* 0x000fc4000480708b */
[----:B------:R-:W-:Y:S02]  /*7e40*/  F2FP.SATFINITE.E4M3.F32.PACK_AB_MERGE_C R31, R15, R146, R24 ;  /* 0x000000920f1f723e */ /* 0x000fe40004807018 */
[----:B------:R-:W-:Y:S02]  /*7e50*/  F2FP.SATFINITE.E4M3.F32.PACK_AB_MERGE_C R33, R137, R138, R141 ;  /* 0x0000008a8921723e */ /* 0x000fe4000480708d */
[----:B------:R-:W-:-:S07]  /*7e60*/  F2FP.SATFINITE.E4M3.F32.PACK_AB_MERGE_C R35, R40, R143, R42 ;  /* 0x0000008f2823723e */ /* 0x000fce000480702a */
.L_x_6679:
[----:B------:R-:W-:Y:S05]  /*7e70*/  BSYNC B2 ;  /* 0x0000000000027941 */ /* 0x000fea0003800000 */
.L_x_6678:
        /* <DEDUP_REMOVED lines=11> */
.L_x_6677:
[----:B------:R-:W-:Y:S05]  /*7f30*/  BSYNC B1 ;  /* 0x0000000000017941 */ /* 0x000fea0003800000 */
.L_x_6676:
[----:B------:R-:W-:Y:S01]  /*7f40*/  ISETP.GE.OR P3, PT, R235, R124, P0 ;  /* 0x0000007ceb00720c */ /* 0x000fe20000766670 */
[-C--:B--23--:R-:W-:Y:S02]  /*7f50*/  IMAD R12, R105, R122.reuse, RZ ;  /* 0x0000007a690c7224 */ /* 0x08cfe400078e02ff */
[----:B------:R-:W-:-:S04]  /*7f60*/  IMAD.WIDE.U32 R120, R235, R122, R120 ;  /* 0x0000007aeb787225 */ /* 0x000fc800078e0078 */
[----:B------:R-:W-:-:S06]  /*7f70*/  IMAD R33, R235, R123, R12 ;  /* 0x0000007beb217224 */ /* 0x000fcc00078e020c */
[----:B------:R-:W-:Y:S05]  /*7f80*/  @P3 BRA `(.L_x_6662) ;  /* 0x0000001400203947 */ /* 0x000fea0003800000 */
[----:B------:R-:W-:Y:S01]  /*7f90*/  ISETP.NE.AND P6, PT, R116, RZ, PT ;  /* 0x000000ff7400720c */ /* 0x000fe20003fc5270 */
[----:B-1----:R-:W1:Y:S01]  /*7fa0*/  LDC.64 R30, c[0x0][0x2d8] ;  /* 0x0000b600ff1e7b82 */ /* 0x002e620000000a00 */
[----:B------:R-:W-:Y:S01]  /*7fb0*/  IMAD.IADD R33, R121, 0x1, R33 ;  /* 0x0000000179217824 */ /* 0x000fe200078e0221 */
[----:B------:R-:W-:Y:S01]  /*7fc0*/  IADD3 R29, P3, P4, R66, R120, R87 ;  /* 0x00000078421d7210 */ /* 0x000fe20007c7e057 */
[----:B------:R-:W-:Y:S01]  /*7fd0*/  BSSY B1, `(.L_x_6680) ;  /* 0x00000ea000017945 */ /* 0x000fe20003800000 */
[----:B------:R-:W-:Y:S02]  /*7fe0*/  SEL R136, R99, R136, !P6 ;  /* 0x0000008863887207 */ /* 0x000fe40007000000 */
[----:B------:R-:W-:Y:S02]  /*7ff0*/  IADD3.X R12, R84, R33, R85, P3, P4 ;  /* 0x00000021540c7210 */ /* 0x000fe40001fe8455 */
[----:B------:R-:W-:-:S04]  /*8000*/  SHF.R.S32.HI R13, RZ, 0x1f, R136 ;  /* 0x0000001fff0d7819 */ /* 0x000fc80000011488 */
[----:B------:R-:W-:-:S04]  /*8010*/  LEA.HI R13, R13, R136, RZ, 0x5 ;  /* 0x000000880d0d7211 */ /* 0x000fc800078f28ff */
[----:B------:R-:W-:-:S05]  /*8020*/  LEA.HI.SX32 R13, R13, R88, 0x1b ;  /* 0x000000580d0d7211 */ /* 0x000fca00078fdaff */
[----:B------:R-:W-:Y:S01]  /*8030*/  IMAD.SHL.U32 R35, R13, 0x10, RZ ;  /* 0x000000100d237824 */ /* 0x000fe200078e00ff */
[----:B-1----:R-:W-:-:S04]  /*8040*/  IADD3 R28, P3, R29, R30, RZ ;  /* 0x0000001e1d1c7210 */ /* 0x002fc80007f7e0ff */
[----:B------:R-:W-:Y:S01]  /*8050*/  LOP3.LUT R13, R221, 0x70, R35, 0xf8, !PT ;  /* 0x00000070dd0d7812 */ /* 0x000fe200078ef823 */
[----:B------:R-:W-:-:S03]  /*8060*/  IMAD.X R29, R12, 0x1, R31, P3 ;  /* 0x000000010c1d7824 */ /* 0x000fc600018e061f */
        /* <DEDUP_REMOVED lines=22> */
[----:B------:R-:W-:Y:S02]  /*81d0*/  SHF.R.U32.HI R34, RZ, 0x8, R9 ;  /* 0x00000008ff227819 */ /* 0x000fe40000011609 */
[----:B------:R-:W-:Y:S01]  /*81e0*/  PRMT R8, R8, 0x654, R7 ;  /* 0x0000065408087816 */ /* 0x000fe20000000007 */
[----:B------:R-:W-:Y:S01]  /*81f0*/  IMAD.SHL.U32 R7, R37, 0x100, RZ ;  /* 0x0000010025077824 */ /* 0x000fe200078e00ff */
[----:B------:R-:W-:Y:S01]  /*8200*/  LOP3.LUT R4, R4, 0xff00, R5, 0xf8, !PT ;  /* 0x0000ff0004047812 */ /* 0x000fe200078ef805 */
[----:B------:R-:W-:Y:S01]  /*8210*/  IMAD.U32 R5, R38, 0x10000, RZ ;  /* 0x0001000026057824 */ /* 0x000fe200078e00ff */
[----:B------:R-:W-:Y:S02]  /*8220*/  LOP3.LUT R10, R11, 0xff0000ff, RZ, 0xc0, !PT ;  /* 0xff0000ff0b0a7812 */ /* 0x000fe400078ec0ff */
[----:B------:R-:W-:Y:S01]  /*8230*/  SHF.R.U32.HI R42, RZ, 0x10, R11 ;  /* 0x00000010ff2a7819 */ /* 0x000fe2000001160b */
[----:B------:R-:W-:Y:S01]  /*8240*/  IMAD.SHL.U32 R11, R32, 0x100, RZ ;  /* 0x00000100200b7824 */ /* 0x000fe200078e00ff */
[----:B------:R-:W-:-:S02]  /*8250*/  PRMT R6, R39, 0x654, R6 ;  /* 0x0000065427067816 */ /* 0x000fc40000000006 */
[----:B------:R-:W-:Y:S01]  /*8260*/  SHF.R.U32.HI R40, RZ, 0x10, R9 ;  /* 0x00000010ff287819 */ /* 0x000fe20000011609 */
[----:B------:R-:W-:Y:S01]  /*8270*/  IMAD.SHL.U32 R9, R34, 0x100, RZ ;  /* 0x0000010022097824 */ /* 0x000fe200078e00ff */
[----:B------:R-:W-:Y:S01]  /*8280*/  LOP3.LUT R7, R6, 0xff00, R7, 0xf8, !PT ;  /* 0x0000ff0006077812 */ /* 0x000fe200078ef807 */
[----:B------:R-:W-:Y:S01]  /*8290*/  IMAD.U32 R42, R42, 0x10000, RZ ;  /* 0x000100002a2a7824 */ /* 0x000fe200078e00ff */
[----:B------:R-:W-:Y:S01]  /*82a0*/  LOP3.LUT R6, R4, 0xff0000, R5, 0xf8, !PT ;  /* 0x00ff000004067812 */ /* 0x000fe200078ef805 */
[----:B------:R-:W-:Y:S01]  /*82b0*/  IMAD.U32 R4, R36, 0x10000, RZ ;  /* 0x0001000024047824 */ /* 0x000fe200078e00ff */
[----:B------:R-:W-:Y:S01]  /*82c0*/  LOP3.LUT R39, R10, 0xff00, R11, 0xf8, !PT ;  /* 0x0000ff000a277812 */ /* 0x000fe200078ef80b */
[----:B------:R-:W-:Y:S01]  /*82d0*/  IMAD.U32 R40, R40, 0x10000, RZ ;  /* 0x0001000028287824 */ /* 0x000fe200078e00ff */
[----:B------:R-:W-:Y:S02]  /*82e0*/  LOP3.LUT R37, R8, 0xff00, R9, 0xf8, !PT ;  /* 0x0000ff0008257812 */ /* 0x000fe400078ef809 */
[----:B------:R-:W-:-:S02]  /*82f0*/  F2FP.F16.E4M3.UNPACK_B R36, R130.H1 ;  /* 0x00000082ff24723e */ /* 0x000fc400030006ff */
[----:B--2---:R-:W-:Y:S02]  /*8300*/  F2FP.F16.E4M3.UNPACK_B R10, R24.H1 ;  /* 0x00000018ff0a723e */ /* 0x004fe400030006ff */
[----:B-1----:R-:W-:Y:S01]  /*8310*/  F2FP.F16.E4M3.UNPACK_B R8, R12.H1 ;  /* 0x0000000cff08723e */ /* 0x002fe200030006ff */
[----:B------:R-:W-:Y:S01]  /*8320*/  HADD2.F32 R38, -RZ, R36.H0_H0 ;  /* 0x20000024ff267230 */ /* 0x000fe20000004100 */
[----:B------:R-:W-:Y:S01]  /*8330*/  F2FP.F16.E4M3.UNPACK_B R32, R133.H1 ;  /* 0x00000085ff20723e */ /* 0x000fe200030006ff */
[----:B------:R-:W-:Y:S01]  /*8340*/  HADD2.F32 R11, -RZ, R10.H0_H0 ;  /* 0x2000000aff0b7230 */ /* 0x000fe20000004100 */
[----:B------:R-:W-:Y:S01]  /*8350*/  F2FP.F16.E4M3.UNPACK_B R130, R130 ;  /* 0x00000082ff82723e */ /* 0x000fe200020006ff */
[----:B------:R-:W-:Y:S01]  /*8360*/  HADD2.F32 R9, -RZ, R8.H0_H0 ;  /* 0x20000008ff097230 */ /* 0x000fe20000004100 */
[----:B------:R-:W-:Y:S01]  /*8370*/  F2FP.F16.E4M3.UNPACK_B R24, R24 ;  /* 0x00000018ff18723e */ /* 0x000fe200020006ff */
[----:B------:R-:W-:Y:S02]  /*8380*/  HADD2.F32 R34, -RZ, R32.H0_H0 ;  /* 0x20000020ff227230 */ /* 0x000fe40000004100 */
[----:B------:R-:W-:Y:S01]  /*8390*/  FMUL.FTZ R122, R11, R38 ;  /* 0x000000260b7a7220 */ /* 0x000fe20000410000 */
[----:B------:R-:W-:-:S02]  /*83a0*/  HADD2.F32 R36, -RZ, R36.H1_H1 ;  /* 0x30000024ff247230 */ /* 0x000fc40000004100 */
[C---:B------:R-:W-:Y:S01]  /*83b0*/  FMUL.FTZ R38, R9.reuse, R38 ;  /* 0x0000002609267220 */ /* 0x040fe20000410000 */
[----:B------:R-:W-:Y:S01]  /*83c0*/  F2FP.F16.E4M3.UNPACK_B R12, R12 ;  /* 0x0000000cff0c723e */ /* 0x000fe200020006ff */
[-C--:B------:R-:W-:Y:S01]  /*83d0*/  FFMA.FTZ R122, R9, R34.reuse, -R122 ;  /* 0x00000022097a7223 */ /* 0x080fe2000001087a */
[----:B------:R-:W-:Y:S02]  /*83e0*/  HADD2.F32 R9, -RZ, R8.H1_H1 ;  /* 0x30000008ff097230 */ /* 0x000fe40000004100 */
[----:B------:R-:W-:Y:S01]  /*83f0*/  FFMA.FTZ R38, R11, R34, R38 ;  /* 0x000000220b267223 */ /* 0x000fe20000010026 */
[----:B------:R-:W-:Y:S01]  /*8400*/  HADD2.F32 R11, -RZ, R10.H1_H1 ;  /* 0x3000000aff0b7230 */ /* 0x000fe20000004100 */
[----:B------:R-:W-:Y:S01]  /*8410*/  LOP3.LUT R4, R7, 0xff0000, R4, 0xf8, !PT ;  /* 0x00ff000007047812 */ /* 0x000fe200078ef804 */
[----:B------:R-:W-:Y:S01]  /*8420*/  HADD2.F32 R32, -RZ, R32.H1_H1 ;  /* 0x30000020ff207230 */ /* 0x000fe20000004100 */
[----:B------:R-:W-:Y:S01]  /*8430*/  LOP3.LUT R7, R37, 0xff0000, R40, 0xf8, !PT ;  /* 0x00ff000025077812 */ /* 0x000fe200078ef828 */
[----:B------:R-:W-:Y:S01]  /*8440*/  HADD2.F32 R37, -RZ, R130.H0_H0 ;  /* 0x20000082ff257230 */ /* 0x000fe20000004100 */
[----:B------:R-:W-:Y:S01]  /*8450*/  F2FP.F16.E4M3.UNPACK_B R133, R133 ;  /* 0x00000085ff85723e */ /* 0x000fe200020006ff */
[----:B------:R-:W-:Y:S01]  /*8460*/  FMUL.FTZ R34, R11, R36 ;  /* 0x000000240b227220 */ /* 0x000fe20000410000 */
[----:B------:R-:W-:-:S02]  /*8470*/  HADD2.F32 R10, -RZ, R24.H0_H0 ;  /* 0x20000018ff0a7230 */ /* 0x000fc40000004100 */
[----:B------:R-:W-:Y:S01]  /*8480*/  FMUL.FTZ R36, R9, R36 ;  /* 0x0000002409247220 */ /* 0x000fe20000410000 */
[----:B------:R-:W-:Y:S01]  /*8490*/  HADD2.F32 R8, -RZ, R12.H0_H0 ;  /* 0x2000000cff087230 */ /* 0x000fe20000004100 */
[----:B------:R-:W-:Y:S01]  /*84a0*/  LOP3.LUT R5, R39, 0xff0000, R42, 0xf8, !PT ;  /* 0x00ff000027057812 */ /* 0x000fe200078ef82a */
        /* <DEDUP_REMOVED lines=79> */
[----:B------:R-:W-:Y:S01]  /*89a0*/  F2FP.SATFINITE.E4M3.F32.PACK_AB_MERGE_C R38, R123, R38, RZ ;  /* 0x000000267b26723e */ /* 0x000fe200048070ff */
[----:B------:R-:W-:Y:S01]  /*89b0*/  FFMA.FTZ R39, R8, R9, -R11 ;  /* 0x0000000908277223 */ /* 0x000fe2000001080b */
[----:B------:R-:W-:Y:S02]  /*89c0*/  F2FP.F16.E4M3.UNPACK_B R13, R13.H1 ;  /* 0x0000000dff0d723e */ /* 0x000fe400030006ff */
        /* <DEDUP_REMOVED lines=8> */
[----:B------:R-:W-:Y:S01]  /*8a50*/  F2FP.F16.E4M3.UNPACK_B R24, R5.H1 ;  /* 0x00000005ff18723e */ /* 0x000fe200030006ff */
[----:B------:R-:W-:-:S02]  /*8a60*/  HADD2.F32 R25, -RZ, R25.H1_H1 ;  /* 0x30000019ff197230 */ /* 0x000fc40000004100 */
[----:B------:R-:W-:Y:S02]  /*8a70*/  HADD2.F32 R12, -RZ, R11.H1_H1 ;  /* 0x3000000bff0c7230 */ /* 0x000fe40000004100 */
        /* <DEDUP_REMOVED lines=63> */
.L_x_6681:
[----:B------:R-:W-:Y:S05]  /*8e70*/  BSYNC B1 ;  /* 0x0000000000017941 */ /* 0x000fea0003800000 */
.L_x_6680:
        /* <DEDUP_REMOVED lines=10> */
.L_x_6635:
[----:B------:R-:W-:-:S06]  /*8f20*/  UISETP.NE.AND UP0, UPT, UR41, 0x3, UPT ;  /* 0x000000032900788c */ /* 0x000fcc000bf05270 */
[----:B------:R-:W-:-:S13]  /*8f30*/  PLOP3.LUT P5, PT, PT, PT, UP0, 0x80, 0x0 ;  /* 0x000000000000781c */ /* 0x000fda0003faf008 */
[----:B------:R-:W-:Y:S05]  /*8f40*/  @!P5 BRA `(.L_x_6682) ;  /* 0x000000000004d947 */ /* 0x000fea0003800000 */
[----:B------:R-:W-:Y:S01]  /*8f50*/  BPT.TRAP 0x1 ;  /* 0x000000040000795c */ /* 0x000fe20000300000 */
.L_x_6682:
        /* <DEDUP_REMOVED lines=9> */
.L_x_6992:
[----:B------:R-:W-:Y:S05]  /*8ff0*/  BSYNC B1 ;  /* 0x0000000000017941 */ /* 0x000fea0003800000 */
.L_x_6683:
[----:B------:R-:W-:Y:S01]  /*9000*/  ISETP.GE.AND P2, PT, R209, R124, PT ;  /* 0x0000007cd100720c */ /* 0x000fe20003f46270 */
[----:B------:R-:W-:Y:S01]  /*9010*/  IMAD R5, R5, R20, R4 ;  /* 0x0000001405057224 */ /* 0x000fe200078e0204 */
[----:B------:R-:W-:Y:S01]  /*9020*/  BSSY B1, `(.L_x_6685) ;  /* 0x0000014000017945 */ /* 0x000fe20003800000 */
[----:B------:R-:W-:-:S04]  /*9030*/  IMAD.WIDE.U32 R8, R20, R73, RZ ;  /* 0x0000004914087225 */ /* 0x000fc800078e00ff */
[----:B------:R-:W-:-:S06]  /*9040*/  IMAD.IADD R13, R5, 0x1, R9 ;  /* 0x00000001050d7824 */ /* 0x000fcc00078e0209 */
        /* <DEDUP_REMOVED lines=17> */
.L_x_6686:
[----:B------:R-:W-:Y:S05]  /*9160*/  BSYNC B1 ;  /* 0x0000000000017941 */ /* 0x000fea0003800000 */
.L_x_6685:
[----:B------:R-:W-:Y:S01]  /*9170*/  ISETP.GE.AND P2, PT, R233, R124, PT ;  /* 0x0000007ce900720c */ /* 0x000fe20003f46270 */
[----:B------:R-:W-:-:S12]  /*9180*/  BSSY B1, `(.L_x_6687) ;  /* 0x0000014000017945 */ /* 0x000fd80003800000 */
[----:B------:R-:W-:Y:S05]  /*9190*/  @P2 BRA `(.L_x_6688) ;  /* 0x0000000000482947 */ /* 0x000fea0003800000 */
[----:B-12---:R-:W1:Y:S01]  /*91a0*/  @!P0 LDS.128 R4, [R125+0x1e400] ;  /* 0x01e400007d048984 */ /* 0x006e620000000c00 */
[----:B------:R-:W2:Y:S01]  /*91b0*/  @!P0 LDC.64 R10, c[0x0][0x2d8] ;  /* 0x0000b600ff0a8b82 */ /* 0x000ea20000000a00 */
[----:B------:R-:W-:-:S05]  /*91c0*/  IADD3 R12, P2, R44, R8, RZ ;  /* 0x000000082c0c7210 */ /* 0x000fca0007f5e0ff */
[----:B------:R-:W-:Y:S01]  /*91d0*/  IMAD.X R15, R13, 0x1, R45, P2 ;  /* 0x000000010d0f7824 */ /* 0x000fe200010e062d */
[----:B--2---:R-:W-:-:S04]  /*91e0*/  @!P0 IADD3 R10, P2, P3, R12, R10, R83 ;  /* 0x0000000a0c0a8210 */ /* 0x004fc80007b5e053 */
[----:B------:R-:W-:-:S05]  /*91f0*/  @!P0 IADD3.X R11, R15, R11, R80, P2, P3 ;  /* 0x0000000b0f0b8210 */ /* 0x000fca00017e6450 */
[----:B-1----:R3:W-:Y:S01]  /*9200*/  @!P0 STG.E.128 desc[UR38][R10.64], R4 ;  /* 0x000000040a008986 */ /* 0x0027e2000c101d26 */
[----:B------:R-:W-:Y:S05]  /*9210*/  @P1 BRA `(.L_x_6688) ;  /* 0x0000000000281947 */ /* 0x000fea0003800000 */
[----:B------:R-:W-:Y:S01]  /*9220*/  ULDC.64 UR4, c[0x0][0x2d8] ;  /* 0x0000b60000047ab9 */ /* 0x000fe20000000a00 */
[----:B---3--:R-:W-:Y:S01]  /*9230*/  VIADD R4, R94, 0x40 ;  /* 0x000000405e047836 */ /* 0x008fe20000000000 */
        /* <DEDUP_REMOVED lines=8> */
.L_x_6688:
[----:B------:R-:W-:Y:S05]  /*92c0*/  BSYNC B1 ;  /* 0x0000000000017941 */ /* 0x000fea0003800000 */
.L_x_6687:
[----:B------:R-:W-:-:S13]  /*92d0*/  ISETP.GE.AND P2, PT, R235, R124, PT ;  /* 0x0000007ceb00720c */ /* 0x000fda0003f46270 */
[----:B------:R-:W-:Y:S05]  /*92e0*/  @P2 BRA `(.L_x_6662) ;  /* 0x0000000000482947 */ /* 0x000fea0003800000 */
[----:B-1234-:R-:W1:Y:S01]  /*92f0*/  @!P0 LDC.64 R4, c[0x0][0x2d8] ;  /* 0x0000b600ff048b82 */ /* 0x01ee620000000a00 */
[----:B------:R-:W-:-:S05]  /*9300*/  LEA R10, P2, R68, R8, 0x7 ;  /* 0x00000008440a7211 */ /* 0x000fca00078438ff */
[----:B------:R-:W-:Y:S01]  /*9310*/  IMAD.X R13, R13, 0x1, R101, P2 ;  /* 0x000000010d0d7824 */ /* 0x000fe200010e0665 */
[----:B-1----:R-:W-:-:S04]  /*9320*/  @!P0 IADD3 R8, P2, P3, R10, R4, R83 ;  /* 0x000000040a088210 */ /* 0x002fc80007b5e053 */
        /* <DEDUP_REMOVED lines=14> */
.L_x_6662:
[----:B------:R-:W-:Y:S05]  /*9410*/  BSYNC B0 ;  /* 0x0000000000007941 */ /* 0x000fea0003800000 */
.L_x_6634:
        /* <DEDUP_REMOVED lines=17> */
.L_x_6690:
[----:B------:R-:W-:Y:S05]  /*9530*/  BSYNC B0 ;  /* 0x0000000000007941 */ /* 0x000fea0003800000 */
.L_x_6689:
[----:B------:R-:W2:Y:S01]  /*9540*/  SYNCS.PHASECHK.TRANS64.TRYWAIT P3, [R112+URZ+0x288b0], R131 ;  /* 0x0288b083700075a7 */ /* 0x000ea2000806017f */
[----:B------:R-:W-:Y:S01]  /*9550*/  ULDC UR42, c[0x0][0x2e4] ;  /* 0x0000b900002a7ab9 */ /* 0x000fe20000000800 */
[----:B------:R-:W-:Y:S01]  /*9560*/  ULDC.64 UR46, c[0x0][0x318] ;  /* 0x0000c600002e7ab9 */ /* 0x000fe20000000a00 */
[----:B------:R-:W-:Y:S01]  /*9570*/  ULDC.64 UR44, c[0x0][0x308] ;  /* 0x0000c200002c7ab9 */ /* 0x000fe20000000a00 */
[----:B------:R-:W-:Y:S04]  /*9580*/  BSSY B0, `(.L_x_6691) ;  /* 0x0000002000007945 */ /* 0x000fe80003800000 */
[----:B--2---:R-:W-:Y:S05]  /*9590*/  @!P3 BRA `(.L_x_6692) ;  /* 0x000002380008b947 */ /* 0x004fea0003800000 */
.L_x_6993:
[----:B------:R-:W-:Y:S05]  /*95a0*/  BSYNC B0 ;  /* 0x0000000000007941 */ /* 0x000fea0003800000 */
.L_x_6691:
[----:B------:R-:W-:Y:S01]  /*95b0*/  ISETP.GE.AND P3, PT, R209, R124, PT ;  /* 0x0000007cd100720c */ /* 0x000fe20003f66270 */
[----:B------:R-:W-:Y:S01]  /*95c0*/  BSSY B0, `(.L_x_6693) ;  /* 0x0000016000007945 */ /* 0x000fe20003800000 */
[----:B------:R-:W-:-:S11]  /*95d0*/  IMAD.WIDE R12, R73, 0xc0, R48 ;  /* 0x000000c0490c7825 */ /* 0x000fd600078e0230 */
[----:B------:R-:W-:Y:S05]  /*95e0*/  @P3 BRA `(.L_x_6694) ;  /* 0x00000000004c3947 */ /* 0x000fea0003800000 */
[----:B------:R-:W-:Y:S01]  /*95f0*/  ISETP.GE.AND P3, PT, R114, UR42, PT ;  /* 0x0000002a72007c0c */ /* 0x000fe2000bf66270 */
[----:B-1----:R-:W-:Y:S01]  /*9600*/  IMAD.MOV.U32 R4, RZ, RZ, R62 ;  /* 0x000000ffff047224 */ /* 0x002fe200078e003e */
[----:B------:R-:W-:Y:S01]  /*9610*/  PLOP3.LUT P4, PT, PT, PT, PT, 0x8, 0x0 ;  /* 0x000000000000781c */ /* 0x000fe20003f8e170 */
[----:B------:R-:W-:Y:S02]  /*9620*/  IMAD.MOV.U32 R5, RZ, RZ, R69 ;  /* 0x000000ffff057224 */ /* 0x000fe400078e0045 */
[----:B------:R-:W-:Y:S02]  /*9630*/  IMAD R7, R13, UR46, RZ ;  /* 0x0000002e0d077c24 */ /* 0x000fe4000f8e02ff */
[----:B------:R-:W-:-:S04]  /*9640*/  IMAD.WIDE.U32 R4, R12, UR46, R4 ;  /* 0x0000002e0c047c25 */ /* 0x000fc8000f8e0004 */
[----:B------:R-:W-:Y:S02]  /*9650*/  IMAD R7, R12, UR47, R7 ;  /* 0x0000002f0c077c24 */ /* 0x000fe4000f8e0207 */
[----:B------:R-:W-:Y:S01]  /*9660*/  @!P3 LOP3.LUT P5, RZ, R211, 0x4, RZ, 0xc0, !PT ;  /* 0x00000004d3ffb812 */ /* 0x000fe200078ac0ff */
[----:B------:R-:W-:-:S03]  /*9670*/  @!P3 VIADD R8, R127, 0x40 ;  /* 0x000000407f08b836 */ /* 0x000fc60000000000 */
[----:B------:R-:W-:Y:S02]  /*9680*/  @!P3 PLOP3.LUT P4, PT, P5, PT, PT, 0x80, 0x0 ;  /* 0x000000000000b81c */ /* 0x000fe40002f8f070 */
[----:B------:R-:W-:-:S04]  /*9690*/  IADD3 R14, P5, R4, UR44, RZ ;  /* 0x0000002c040e7c10 */ /* 0x000fc8000ffbe0ff */
[----:B------:R-:W-:-:S07]  /*96a0*/  IADD3.X R15, R5, UR45, R7, P5, !PT ;  /* 0x0000002d050f7c10 */ /* 0x000fce000affe407 */
[----:B------:R-:W-:Y:S01]  /*96b0*/  @P4 VIADD R8, R127, 0xffffffc0 ;  /* 0xffffffc07f084836 */ /* 0x000fe20000000000 */
[----:B------:R-:W-:-:S03]  /*96c0*/  ISETP.GE.AND P4, PT, R22, UR42, PT ;  /* 0x0000002a16007c0c */ /* 0x000fc6000bf86270 */
[----:B------:R-:W-:-:S06]  /*96d0*/  @!P3 IMAD.IADD R8, R18, 0x1, R8 ;  /* 0x000000011208b824 */ /* 0x000fcc00078e0208 */
[----:B------:R-:W1:Y:S04]  /*96e0*/  @!P3 LDS.128 R8, [R8+0xc400] ;  /* 0x00c400000808b984 */ /* 0x000e680000000c00 */
[----:B------:R-:W3:Y:S04]  /*96f0*/  @!P4 LDS.128 R4, [R125+0xc400] ;  /* 0x00c400007d04c984 */ /* 0x000ee80000000c00 */
[----:B-1----:R4:W-:Y:S04]  /*9700*/  @!P3 STG.E.128 desc[UR38][R14.64+0x40], R8 ;  /* 0x000040080e00b986 */ /* 0x0029e8000c101d26 */
[----:B---3--:R4:W-:Y:S02]  /*9710*/  @!P4 STG.E.128 desc[UR38][R14.64], R4 ;  /* 0x000000040e00c986 */ /* 0x0089e4000c101d26 */
.L_x_6694:
[----:B------:R-:W-:Y:S05]  /*9720*/  BSYNC B0 ;  /* 0x0000000000007941 */ /* 0x000fea0003800000 */
.L_x_6693:
[----:B------:R-:W-:Y:S01]  /*9730*/  ISETP.GE.AND P3, PT, R233, R124, PT ;  /* 0x0000007ce900720c */ /* 0x000fe20003f66270 */
[----:B------:R-:W-:-:S12]  /*9740*/  BSSY B0, `(.L_x_6695) ;  /* 0x0000017000007945 */ /* 0x000fd80003800000 */
[----:B------:R-:W-:Y:S05]  /*9750*/  @P3 BRA `(.L_x_6696) ;  /* 0x0000000000543947 */ /* 0x000fea0003800000 */
[----:B------:R-:W-:Y:S01]  /*9760*/  ISETP.GE.AND P3, PT, R114, UR42, PT ;  /* 0x0000002a72007c0c */ /* 0x000fe2000bf66270 */
[----:B-1--4-:R-:W-:Y:S01]  /*9770*/  IMAD.MOV.U32 R4, RZ, RZ, R62 ;  /* 0x000000ffff047224 */ /* 0x012fe200078e003e */
[----:B------:R-:W-:Y:S01]  /*9780*/  PLOP3.LUT P4, PT, PT, PT, PT, 0x8, 0x0 ;  /* 0x000000000000781c */ /* 0x000fe20003f8e170 */
[----:B------:R-:W-:-:S10]  /*9790*/  IMAD.MOV.U32 R5, RZ, RZ, R69 ;  /* 0x000000ffff057224 */ /* 0x000fd400078e0045 */
[----:B------:R-:W-:Y:S01]  /*97a0*/  @!P3 LOP3.LUT P5, RZ, R211, 0x4, RZ, 0xc0, !PT ;  /* 0x00000004d3ffb812 */ /* 0x000fe200078ac0ff */
[----:B------:R-:W-:-:S03]  /*97b0*/  @!P3 VIADD R8, R127, 0x40 ;  /* 0x000000407f08b836 */ /* 0x000fc60000000000 */
[----:B------:R-:W-:Y:S02]  /*97c0*/  @!P3 PLOP3.LUT P4, PT, P5, PT, PT, 0x80, 0x0 ;  /* 0x000000000000b81c */ /* 0x000fe40002f8f070 */
[----:B------:R-:W-:-:S05]  /*97d0*/  IADD3 R7, P5, R12, 0x40, RZ ;  /* 0x000000400c077810 */ /* 0x000fca0007fbe0ff */
[----:B------:R-:W-:Y:S02]  /*97e0*/  IMAD.X R6, RZ, RZ, R13, P5 ;  /* 0x000000ffff067224 */ /* 0x000fe400028e060d */
[----:B------:R-:W-:-:S04]  /*97f0*/  IMAD.WIDE.U32 R4, R7, UR46, R4 ;  /* 0x0000002e07047c25 */ /* 0x000fc8000f8e0004 */
[----:B------:R-:W-:Y:S02]  /*9800*/  IMAD R6, R6, UR46, RZ ;  /* 0x0000002e06067c24 */ /* 0x000fe4000f8e02ff */
[----:B------:R-:W-:Y:S01]  /*9810*/  @P4 VIADD R8, R127, 0xffffffc0 ;  /* 0xffffffc07f084836 */ /* 0x000fe20000000000 */
[----:B------:R-:W-:Y:S01]  /*9820*/  IADD3 R14, P4, R4, UR44, RZ ;  /* 0x0000002c040e7c10 */ /* 0x000fe2000ff9e0ff */
[----:B------:R-:W-:Y:S02]  /*9830*/  IMAD R7, R7, UR47, R6 ;  /* 0x0000002f07077c24 */ /* 0x000fe4000f8e0206 */
[----:B------:R-:W-:-:S03]  /*9840*/  @!P3 IMAD.IADD R8, R18, 0x1, R8 ;  /* 0x000000011208b824 */ /* 0x000fc600078e0208 */
[----:B------:R-:W-:Y:S02]  /*9850*/  IADD3.X R15, R5, UR45, R7, P4, !PT ;  /* 0x0000002d050f7c10 */ /* 0x000fe4000a7fe407 */
[----:B------:R-:W-:Y:S01]  /*9860*/  ISETP.GE.AND P4, PT, R22, UR42, PT ;  /* 0x0000002a16007c0c */ /* 0x000fe2000bf86270 */
[----:B------:R-:W1:-:S12]  /*9870*/  @!P3 LDS.128 R8, [R8+0xe400] ;  /* 0x00e400000808b984 */ /* 0x000e580000000c00 */
[----:B------:R-:W3:Y:S04]  /*9880*/  @!P4 LDS.128 R4, [R125+0xe400] ;  /* 0x00e400007d04c984 */ /* 0x000ee80000000c00 */
[----:B-1----:R1:W-:Y:S04]  /*9890*/  @!P3 STG.E.128 desc[UR38][R14.64+0x40], R8 ;  /* 0x000040080e00b986 */ /* 0x0023e8000c101d26 */
[----:B---3--:R1:W-:Y:S02]  /*98a0*/  @!P4 STG.E.128 desc[UR38][R14.64], R4 ;  /* 0x000000040e00c986 */ /* 0x0083e4000c101d26 */
.L_x_6696:
[----:B------:R-:W-:Y:S05]  /*98b0*/  BSYNC B0 ;  /* 0x0000000000007941 */ /* 0x000fea0003800000 */
.L_x_6695:
        /* <DEDUP_REMOVED lines=19> */
[----:B------:R-:W-:Y:S01]  /*99f0*/  ISETP.GE.AND P4, PT, R22, UR42, PT ;  /* 0x0000002a16007c0c */ /* 0x000fe2000bf86270 */
[----:B------:R-:W1:-:S12]  /*9a00*/  @!P3 LDS.128 R8, [R8+0x10400] ;  /* 0x010400000808b984 */ /* 0x000e580000000c00 */
[----:B------:R-:W3:Y:S04]  /*9a10*/  @!P4 LDS.128 R4, [R125+0x10400] ;  /* 0x010400007d04c984 */ /* 0x000ee80000000c00 */
[----:B-1----:R1:W-:Y:S04]  /*9a20*/  @!P3 STG.E.128 desc[UR38][R12.64+0x40], R8 ;  /* 0x000040080c00b986 */ /* 0x0023e8000c101d26 */
[----:B---3--:R1:W-:Y:S02]  /*9a30*/  @!P4 STG.E.128 desc[UR38][R12.64], R4 ;  /* 0x000000040c00c986 */ /* 0x0083e4000c101d26 */
.L_x_6698:
[----:B------:R-:W-:Y:S05]  /*9a40*/  BSYNC B0 ;  /* 0x0000000000007941 */ /* 0x000fea0003800000 */
.L_x_6697:
        /* <DEDUP_REMOVED lines=13> */
[----:B-1--4-:R-:W-:Y:S02]  /*9b20*/  SEL R5, RZ, 0x1, P2 ;  /* 0x00000001ff057807 */ /* 0x012fe40001000000 */
        /* <DEDUP_REMOVED lines=8> */
.L_x_6629:
[----:B------:R-:W0:Y:S01]  /*9bb0*/  LDC R0, c[0x0][0x428] ;  /* 0x00010a00ff007b82 */ /* 0x000e220000000800 */
[----:B------:R-:W-:-:S07]  /*9bc0*/  IMAD.MOV.U32 R231, RZ, RZ, R218 ;  /* 0x000000ffffe77224 */ /* 0x000fce00078e00da */
[----:B------:R-:W1:Y:S01]  /*9bd0*/  LDC.64 R4, c[0x0][0x9e0] ;  /* 0x00027800ff047b82 */ /* 0x000e620000000a00 */
[----:B0-----:R-:W-:Y:S02]  /*9be0*/  ISETP.NE.AND P1, PT, R0, 0x1, PT ;  /* 0x000000010000780c */ /* 0x001fe40003f25270 */
[----:B------:R-:W-:-:S05]  /*9bf0*/  IADD3 R0, R212, 0x80, -R213 ;  /* 0x00000080d4007810 */ /* 0x000fca0007ffe8d5 */
[----:B------:R-:W-:Y:S01]  /*9c00*/  IMAD R223, R217, 0x80, R0 ;  /* 0x00000080d9df7824 */ /* 0x000fe200078e0200 */
[----:B-1----:R-:W-:-:S05]  /*9c10*/  ISETP.GE.AND P2, PT, R5, 0x1, PT ;  /* 0x000000010500780c */ /* 0x002fca0003f46270 */
[----:B------:R-:W0:Y:S08]  /*9c20*/  @P1 LDC R3, c[0x0][0x42c] ;  /* 0x00010b00ff031b82 */ /* 0x000e300000000800 */
[----:B------:R-:W1:Y:S01]  /*9c30*/  @P1 LDC R2, c[0x0][0x430] ;  /* 0x00010c00ff021b82 */ /* 0x000e620000000800 */
[----:B0-----:R-:W-:Y:S01]  /*9c40*/  @P1 IMAD.HI.U32 R3, R218, R3, RZ ;  /* 0x00000003da031227 */ /* 0x001fe200078e00ff */
[----:B------:R-:W-:Y:S06]  /*9c50*/  @P0 BRA `(.L_x_6700) ;  /* 0x00000000000c0947 */ /* 0x000fec0003800000 */
[----:B------:R-:W0:Y:S01]  /*9c60*/  FENCE.VIEW.ASYNC.G ;  /* 0x00000000000073c6 */ /* 0x000e220000000100 */
[----:B------:R-:W-:Y:S05]  /*9c70*/  WARPSYNC.ALL ;  /* 0x0000000000007948 */ /* 0x000fea0003800000 */
[----:B0-----:R-:W-:Y:S06]  /*9c80*/  BAR.ARV 0xc, 0x180 ;  /* 0x0306000000007b1d */ /* 0x001fec0000002000 */
.L_x_6700:
[----:B-1----:R-:W-:Y:S01]  /*9c90*/  @P1 SHF.R.U32.HI R231, RZ, R2, R3 ;  /* 0x00000002ffe71219 */ /* 0x002fe20000011603 */
        /* <DEDUP_REMOVED lines=13> */
.L_x_6703:
[----:B------:R-:W-:-:S13]  /*9d70*/  ISETP.NE.AND P0, PT, R5, 0x1, PT ;  /* 0x000000010500780c */ /* 0x000fda0003f05270 */
[----:B------:R-:W0:Y:S02]  /*9d80*/  @P0 LDC.64 R6, c[0x0][0x9e8] ;  /* 0x00027a00ff060b82 */ /* 0x000e240000000a00 */
[----:B0-----:R-:W-:-:S05]  /*9d90*/  @P0 IMAD.HI.U32 R4, R2, R6, RZ ;  /* 0x0000000602040227 */ /* 0x001fca00078e00ff */
[----:B------:R-:W-:-:S07]  /*9da0*/  @P0 SHF.R.U32.HI R2, RZ, R7, R4 ;  /* 0x00000007ff020219 */ /* 0x000fce0000011604 */
.L_x_6704:
[----:B------:R-:W-:Y:S05]  /*9db0*/  BSYNC B0 ;  /* 0x0000000000007941 */ /* 0x000fea0003800000 */
.L_x_6702:
[----:B------:R-:W-:-:S05]  /*9dc0*/  IMAD R3, R2, R5, R5 ;  /* 0x0000000502037224 */ /* 0x000fca00078e0205 */
[----:B------:R-:W-:-:S07]  /*9dd0*/  VIMNMX R0, R0, R3, PT ;  /* 0x0000000300007248 */ /* 0x000fce0003fe0100 */
.L_x_6701:
[----:B------:R-:W-:Y:S01]  /*9de0*/  VIADD R0, R0, 0xbf ;  /* 0x000000bf00007836 */ /* 0x000fe20000000000 */
[----:B------:R-:W-:Y:S01]  /*9df0*/  ULDC UR4, c[0x0][0x9dc] ;  /* 0x0002770000047ab9 */ /* 0x000fe20000000800 */
[----:B------:R-:W-:Y:S02]  /*9e00*/  IMAD.IADD R226, R212, 0x1, -R213 ;  /* 0x00000001d4e27824 */ /* 0x000fe400078e0ad5 */
[----:B------:R-:W-:-:S04]  /*9e10*/  IMAD.HI R0, R0, 0x2aaaaaab, RZ ;  /* 0x2aaaaaab00007827 */ /* 0x000fc800078e02ff */
[----:B------:R-:W-:Y:S01]  /*9e20*/  IMAD R121, R217, 0x80, R226 ;  /* 0x00000080d9797824 */ /* 0x000fe200078e02e2 */
[----:B------:R-:W-:-:S04]  /*9e30*/  SHF.R.U32.HI R3, RZ, 0x1f, R0 ;  /* 0x0000001fff037819 */ /* 0x000fc80000011600 */
[----:B------:R-:W-:Y:S01]  /*9e40*/  LEA.HI.SX32 R3, R0, R3, 0x1b ;  /* 0x0000000300037211 */ /* 0x000fe200078fdaff */
[----:B------:R-:W-:-:S03]  /*9e50*/  VIADD R0, R121, -UR4 ;  /* 0x8000000479007c36 */ /* 0x000fc60008000000 */
        /* <DEDUP_REMOVED lines=12> */
.L_x_6707:
[----:B------:R-:W-:-:S13]  /*9f20*/  ISETP.NE.AND P0, PT, R5, 0x1, PT ;  /* 0x000000010500780c */ /* 0x000fda0003f05270 */
[----:B------:R-:W0:Y:S02]  /*9f30*/  @P0 LDC.64 R2, c[0x0][0x9e8] ;  /* 0x00027a00ff020b82 */ /* 0x000e240000000a00 */
[----:B0-----:R-:W-:-:S04]  /*9f40*/  @P0 IMAD.HI.U32 R4, R121, R2, RZ ;  /* 0x0000000279040227 */ /* 0x001fc800078e00ff */
[----:B------:R-:W-:Y:S01]  /*9f50*/  IMAD.MOV.U32 R2, RZ, RZ, R121 ;  /* 0x000000ffff027224 */ /* 0x000fe200078e0079 */
[----:B------:R-:W-:-:S07]  /*9f60*/  @P0 SHF.R.U32.HI R2, RZ, R3, R4 ;  /* 0x00000003ff020219 */ /* 0x000fce0000011604 */
.L_x_6708:
[----:B------:R-:W-:Y:S05]  /*9f70*/  BSYNC B0 ;  /* 0x0000000000007941 */ /* 0x000fea0003800000 */
.L_x_6706:
[----:B------:R-:W-:-:S05]  /*9f80*/  IMAD R3, R2, R5, RZ ;  /* 0x0000000502037224 */ /* 0x000fca00078e02ff */
[----:B------:R-:W-:-:S07]  /*9f90*/  VIMNMX R0, R0, R3, !PT ;  /* 0x0000000300007248 */ /* 0x000fce0007fe0100 */
.L_x_6705:
[----:B------:R-:W-:Y:S01]  /*9fa0*/  IMAD.HI R0, R0, 0x2aaaaaab, RZ ;  /* 0x2aaaaaab00007827 */ /* 0x000fe200078e02ff */
[----:B------:R-:W-:Y:S02]  /*9fb0*/  PLOP3.LUT P0, PT, PT, PT, PT, 0x80, 0x0 ;  /* 0x000000000000781c */ /* 0x000fe40003f0f070 */
[----:B------:R-:W-:Y:S02]  /*9fc0*/  CS2R R182, SRZ ;  /* 0x0000000000b67805 */ /* 0x000fe4000001ff00 */
[----:B------:R-:W-:Y:S01]  /*9fd0*/  CS2R R6, SRZ ;  /* 0x0000000000067805 */ /* 0x000fe2000001ff00 */
[----:B------:R-:W-:Y:S01]  /*9fe0*/  IMAD.MOV.U32 R64, RZ, RZ, RZ ;  /* 0x000000ffff407224 */ /* 0x000fe200078e00ff */
[----:B------:R-:W-:Y:S01]  /*9ff0*/  SHF.R.U32.HI R3, RZ, 0x1f, R0 ;  /* 0x0000001fff037819 */ /* 0x000fe20000011600 */
[----:B------:R-:W-:Y:S01]  /*a000*/  IMAD.MOV.U32 R66, RZ, RZ, RZ ;  /* 0x000000ffff427224 */ /* 0x000fe200078e00ff */
[----:B------:R-:W-:Y:S02]  /*a010*/  CS2R R180, SRZ ;  /* 0x0000000000b47805 */ /* 0x000fe4000001ff00 */
[----:B------:R-:W-:-:S02]  /*a020*/  CS2R R8, SRZ ;  /* 0x0000000000087805 */ /* 0x000fc4000001ff00 */
[----:B------:R-:W-:Y:S02]  /*a030*/  LEA.HI.SX32 R3, R0, R3, 0x1b ;  /* 0x0000000300037211 */ /* 0x000fe400078fdaff */
[----:B------:R-:W-:Y:S02]  /*a040*/  CS2R R4, SRZ ;  /* 0x0000000000047805 */ /* 0x000fe4000001ff00 */
        /* <DEDUP_REMOVED lines=37> */
[----:B------:R0:W1:Y:S02]  /*a2a0*/  SHFL.IDX PT, R216, R24, RZ, 0x1f ;  /* 0x00001fff18d87589 */ /* 0x00006400000e0000 */
.L_x_6996:
[----:B-1----:R-:W-:Y:S01]  /*a2b0*/  LEA.HI R0, R216, R216, RZ, 0x1 ;  /* 0x000000d8d8007211 */ /* 0x002fe200078f08ff */
[----:B------:R-:W-:Y:S01]  /*a2c0*/  VIADD R28, R18, 0x18400 ;  /* 0x00018400121c7836 */ /* 0x000fe20000000000 */
[----:B------:R-:W-:Y:S02]  /*a2d0*/  BSSY B6, `(.L_x_6711) ;  /* 0x0000018000067945 */ /* 0x000fe40003800000 */
[----:B------:R-:W-:Y:S02]  /*a2e0*/  LOP3.LUT R3, R0, 0x1e, RZ, 0xc0, !PT ;  /* 0x0000001e00037812 */ /* 0x000fe400078ec0ff */
[----:B------:R-:W-:-:S03]  /*a2f0*/  LOP3.LUT P0, RZ, R28, 0x1bf, RZ, 0xc0, !PT ;  /* 0x000001bf1cff7812 */ /* 0x000fc6000780c0ff */
[----:B------:R-:W-:-:S04]  /*a300*/  IMAD.IADD R3, R216, 0x1, -R3 ;  /* 0x00000001d8037824 */ /* 0x000fc800078e0a03 */
[----:B------:R-:W-:-:S05]  /*a310*/  IMAD R3, R3, 0x2000, R28 ;  /* 0x0000200003037824 */ /* 0x000fca00078e021c */
        /* <DEDUP_REMOVED lines=19> */
.L_x_6712:
[----:B------:R-:W-:Y:S05]  /*a450*/  BSYNC B6 ;  /* 0x0000000000067941 */ /* 0x000fea0003800000 */
.L_x_6711:
        /* <DEDUP_REMOVED lines=54> */
.L_x_6716:
[----:B--2---:R2:W3:Y:S02]  /*a7c0*/  SYNCS.PHASECHK.TRANS64.TRYWAIT P0, [R18+URZ+0x28800], R3 ;  /* 0x02880003120075a7 */ /* 0x0044e4000800017f */
[----:B---3--:R-:W-:Y:S05]  /*a7d0*/  @!P0 NANOSLEEP.SYNCS 0x989680 ;  /* 0x009896800000895d */ /* 0x008fea0003900000 */
[----:B------:R-:W3:Y:S02]  /*a7e0*/  @!P0 SYNCS.PHASECHK.TRANS64 P0, [R18+URZ+0x28800], R3 ;  /* 0x02880003120085a7 */ /* 0x000ee4000800007f */
[----:B---3--:R-:W-:Y:S05]  /*a7f0*/  @!P0 BRA `(.L_x_6716) ;  /* 0xfffffffc00f08947 */ /* 0x008fea000383ffff */
.L_x_6715:
[----:B------:R-:W-:Y:S05]  /*a800*/  BSYNC B0 ;  /* 0x0000000000007941 */ /* 0x000fea0003800000 */
.L_x_6714:
[----:B------:R-:W-:Y:S05]  /*a810*/  BRA `(.L_x_6717) ;  /* 0x0000005000287947 */ /* 0x000fea0003800000 */
.L_x_6713:
[----:B------:R-:W1:Y:S01]  /*a820*/  LDC.64 R14, c[0x0][0x3e8] ;  /* 0x0000fa00ff0e7b82 */ /* 0x000e620000000a00 */
[----:B------:R-:W-:Y:S01]  /*a830*/  LEA.HI R30, R30, R25, RZ, 0x2 ;  /* 0x000000191e1e7211 */ /* 0x000fe200078f10ff */
[----:B------:R-:W-:Y:S01]  /*a840*/  IMAD.MOV.U32 R4, RZ, RZ, R22 ;  /* 0x000000ffff047224 */ /* 0x000fe200078e0016 */
[----:B------:R-:W-:Y:S01]  /*a850*/  LOP3.LUT P0, RZ, R28, 0x3ff, RZ, 0xc0, !PT ;  /* 0x000003ff1cff7812 */ /* 0x000fe2000780c0ff */
[----:B------:R-:W-:Y:S01]  /*a860*/  IMAD.MOV.U32 R5, RZ, RZ, R23 ;  /* 0x000000ffff057224 */ /* 0x000fe200078e0017 */
[----:B------:R-:W-:Y:S01]  /*a870*/  LOP3.LUT R30, R30, 0xfffffffc, RZ, 0xc0, !PT ;  /* 0xfffffffc1e1e7812 */ /* 0x000fe200078ec0ff */
[----:B------:R-:W-:Y:S01]  /*a880*/  BSSY B6, `(.L_x_6718) ;  /* 0x0000034000067945 */ /* 0x000fe20003800000 */
[----:B-----5:R-:W-:Y:S01]  /*a890*/  SHF.R.S32.HI R3, RZ, 0x1f, R71 ;  /* 0x0000001fff037819 */ /* 0x020fe20000011447 */
[----:B------:R-:W2:Y:S01]  /*a8a0*/  LDC.64 R12, c[0x0][0x3d8] ;  /* 0x0000f600ff0c7b82 */ /* 0x000ea20000000a00 */
[----:B------:R-:W-:Y:S01]  /*a8b0*/  SHF.R.S32.HI R7, RZ, 0x1f, R209 ;  /* 0x0000001fff077819 */ /* 0x000fe200000114d1 */
[----:B------:R-:W-:-:S04]  /*a8c0*/  IMAD.IADD R63, R25, 0x1, -R30 ;  /* 0x00000001193f7824 */ /* 0x000fc800078e0a1e */
[----:B------:R-:W-:-:S05]  /*a8d0*/  IMAD.SHL.U32 R28, R63, 0x8, RZ ;  /* 0x000000083f1c7824 */ /* 0x000fca00078e00ff */
[----:B------:R-:W-:Y:S01]  /*a8e0*/  SHF.R.S32.HI R29, RZ, 0x1f, R28 ;  /* 0x0000001fff1d7819 */ /* 0x000fe2000001141c */
[-C--:B-1----:R-:W-:Y:S01]  /*a8f0*/  IMAD R6, R3, R14.reuse, RZ ;  /* 0x0000000e03067224 */ /* 0x082fe200078e02ff */
[----:B------:R-:W-:Y:S01]  /*a900*/  SHF.L.U64.HI R61, R14, 0x6, R15 ;  /* 0x000000060e3d7819 */ /* 0x000fe2000001020f */
[-C--:B------:R-:W-:Y:S02]  /*a910*/  IMAD R32, R7, R14.reuse, RZ ;  /* 0x0000000e07207224 */ /* 0x080fe400078e02ff */
[----:B------:R-:W-:-:S04]  /*a920*/  IMAD.WIDE.U32 R10, R209, R14, R4 ;  /* 0x0000000ed10a7225 */ /* 0x000fc800078e0004 */
[-C--:B--2---:R-:W-:Y:S01]  /*a930*/  IMAD R0, R3, R12.reuse, RZ ;  /* 0x0000000c03007224 */ /* 0x084fe200078e02ff */
[----:B------:R-:W-:Y:S01]  /*a940*/  SHF.L.U64.HI R59, R12, 0x6, R13 ;  /* 0x000000060c3b7819 */ /* 0x000fe2000001020d */
[-C--:B------:R-:W-:Y:S02]  /*a950*/  IMAD R20, R7, R12.reuse, RZ ;  /* 0x0000000c07147224 */ /* 0x080fe400078e02ff */
[----:B------:R-:W-:-:S04]  /*a960*/  IMAD.WIDE.U32 R8, R209, R12, R4 ;  /* 0x0000000cd1087225 */ /* 0x000fc800078e0004 */
[C---:B------:R-:W-:Y:S02]  /*a970*/  IMAD R51, R71.reuse, R15, R6 ;  /* 0x0000000f47337224 */ /* 0x040fe400078e0206 */
[----:B------:R-:W-:-:S04]  /*a980*/  IMAD.WIDE.U32 R44, R71, R14, RZ ;  /* 0x0000000e472c7225 */ /* 0x000fc800078e00ff */
[----:B------:R-:W-:-:S04]  /*a990*/  IMAD.WIDE.U32 R46, R71, R12, RZ ;  /* 0x0000000c472e7225 */ /* 0x000fc800078e00ff */
[----:B------:R-:W-:Y:S01]  /*a9a0*/  IMAD R49, R71, R13, R0 ;  /* 0x0000000d47317224 */ /* 0x000fe200078e0200 */
[----:B------:R-:W-:Y:S01]  /*a9b0*/  IADD3 R30, P3, R8, R46, RZ ;  /* 0x0000002e081e7210 */ /* 0x000fe20007f7e0ff */
[----:B------:R-:W-:-:S04]  /*a9c0*/  IMAD.WIDE.U32 R4, R209, R12, R28 ;  /* 0x0000000cd1047225 */ /* 0x000fc800078e001c */
[----:B------:R-:W-:Y:S01]  /*a9d0*/  IMAD.WIDE.U32 R6, R209, R14, R28 ;  /* 0x0000000ed1067225 */ /* 0x000fe200078e001c */
[----:B------:R-:W-:-:S03]  /*a9e0*/  IADD3 R48, P1, R4, R46, RZ ;  /* 0x0000002e04307210 */ /* 0x000fc60007f3e0ff */
[----:B------:R-:W-:Y:S01]  /*a9f0*/  IMAD R53, R209, R15, R32 ;  /* 0x0000000fd1357224 */ /* 0x000fe200078e0220 */
[-C--:B------:R-:W-:Y:S01]  /*aa00*/  IADD3 R32, P4, R10, R44.reuse, RZ ;  /* 0x0000002c0a207210 */ /* 0x080fe20007f9e0ff */
        /* <DEDUP_REMOVED lines=8> */
[----:B------:R-:W-:-:S02]  /*aa90*/  IADD3.X R31, R49, R20, R9, P3, !PT ;  /* 0x00000014311f7210 */ /* 0x000fc40001ffe409 */
        /* <DEDUP_REMOVED lines=18> */
.L_x_6719:
[----:B------:R-:W-:Y:S05]  /*abc0*/  BSYNC B6 ;  /* 0x0000000000067941 */ /* 0x000fea0003800000 */
.L_x_6718:
        /* <DEDUP_REMOVED lines=22> */
[-C--:B------:R-:W-:Y:S01]  /*ad30*/  ISETP.GE.AND P0, PT, R209, R58.reuse, PT ;  /* 0x0000003ad100720c */ /* 0x080fe20003f06270 */
[----:B------:R-:W-:Y:S01]  /*ad40*/  BSSY B1, `(.L_x_6722) ;  /* 0x0000029000017945 */ /* 0x000fe20003800000 */
[----:B------:R-:W-:Y:S01]  /*ad50*/  ISETP.GE.AND P1, PT, R233, R58, PT ;  /* 0x0000003ae900720c */ /* 0x000fe20003f26270 */
        /* <DEDUP_REMOVED lines=11> */
[----:B-1----:R-:W-:Y:S01]  /*ae10*/  ISETP.NE.AND P2, PT, R0, 0x1, PT ;  /* 0x000000010000780c */ /* 0x002fe20003f45270 */
[----:B------:R-:W-:-:S04]  /*ae20*/  IMAD R0, R217, 0x80, R209 ;  /* 0x00000080d9007824 */ /* 0x000fc800078e02d1 */
[----:B------:R-:W-:-:S08]  /*ae30*/  IMAD R3, R63, 0x40, R0 ;  /* 0x000000403f037824 */ /* 0x000fd000078e0200 */
[----:B------:R-:W1:Y:S08]  /*ae40*/  @P2 LDC R8, c[0x0][0x42c] ;  /* 0x00010b00ff082b82 */ /* 0x000e700000000800 */
[----:B------:R-:W2:Y:S01]  /*ae50*/  @P2 LDC R9, c[0x0][0x430] ;  /* 0x00010c00ff092b82 */ /* 0x000ea20000000800 */
[----:B-1----:R-:W-:-:S05]  /*ae60*/  @P2 IMAD.HI.U32 R0, R3, R8, RZ ;  /* 0x0000000803002227 */ /* 0x002fca00078e00ff */
[----:B--2---:R-:W-:Y:S02]  /*ae70*/  @P2 SHF.R.U32.HI R3, RZ, R9, R0 ;  /* 0x00000009ff032219 */ /* 0x004fe40000011600 */
[----:B------:R-:W-:Y:S02]  /*ae80*/  CS2R R8, SRZ ;  /* 0x0000000000087805 */ /* 0x000fe4000001ff00 */
[----:B------:R-:W-:Y:S01]  /*ae90*/  SHF.R.S32.HI R45, RZ, 0x1f, R3 ;  /* 0x0000001fff2d7819 */ /* 0x000fe20000011403 */
[----:B------:R-:W-:Y:S06]  /*aea0*/  @P0 BRA `(.L_x_6723) ;  /* 0x0000000000480947 */ /* 0x000fec0003800000 */
[----:B------:R-:W-:Y:S01]  /*aeb0*/  VIADD R0, R28, 0x20 ;  /* 0x000000201c007836 */ /* 0x000fe20000000000 */
[----:B------:R-:W-:Y:S01]  /*aec0*/  ULDC.64 UR6, c[0x0][0x3c8] ;  /* 0x0000f20000067ab9 */ /* 0x000fe20000000a00 */
[----:B------:R-:W-:Y:S01]  /*aed0*/  ULDC UR4, c[0x0][0x3d4] ;  /* 0x0000f50000047ab9 */ /* 0x000fe20000000800 */
[----:B------:R-:W-:Y:S02]  /*aee0*/  IADD3 R14, P4, P5, R48, UR6, R55 ;  /* 0x00000006300e7c10 */ /* 0x000fe4000fd9e037 */
[----:B------:R-:W-:Y:S02]  /*aef0*/  CS2R R40, SRZ ;  /* 0x0000000000287805 */ /* 0x000fe4000001ff00 */
[----:B------:R-:W-:Y:S02]  /*af00*/  ISETP.GE.AND P2, PT, R0, UR4, PT ;  /* 0x0000000400007c0c */ /* 0x000fe4000bf46270 */
[----:B------:R-:W-:Y:S02]  /*af10*/  CS2R R34, SRZ ;  /* 0x0000000000227805 */ /* 0x000fe4000001ff00 */
[----:B------:R-:W-:Y:S01]  /*af20*/  ISETP.GE.AND P3, PT, R28, UR4, PT ;  /* 0x000000041c007c0c */ /* 0x000fe2000bf66270 */
[----:B------:R-:W-:Y:S01]  /*af30*/  ULDC.64 UR4, c[0x0][0x3e0] ;  /* 0x0000f80000047ab9 */ /* 0x000fe20000000a00 */
[----:B------:R-:W-:-:S02]  /*af40*/  IADD3.X R15, R50, UR7, R54, P4, P5 ;  /* 0x00000007320f7c10 */ /* 0x000fc4000a7ea436 */
        /* <DEDUP_REMOVED lines=8> */
.L_x_6723:
[----:B------:R-:W-:Y:S05]  /*afd0*/  BSYNC B1 ;  /* 0x0000000000017941 */ /* 0x000fea0003800000 */
.L_x_6722:
[----:B------:R-:W-:Y:S04]  /*afe0*/  BSSY B1, `(.L_x_6724) ;  /* 0x0000018000017945 */ /* 0x000fe80003800000 */
[----:B------:R-:W-:Y:S05]  /*aff0*/  @P1 BRA `(.L_x_6725) ;  /* 0x0000000000581947 */ /* 0x000fea0003800000 */
[----:B-1----:R-:W-:Y:S01]  /*b000*/  IADD3 R42, P4, P5, R52, R62, R57 ;  /* 0x0000003e342a7210 */ /* 0x002fe20007d9e039 */
[----:B------:R-:W-:Y:S01]  /*b010*/  VIADD R9, R28, 0x20 ;  /* 0x000000201c097836 */ /* 0x000fe20000000000 */
[----:B------:R-:W-:Y:S01]  /*b020*/  IADD3 R14, P2, P3, R48, R60, R55 ;  /* 0x0000003c300e7210 */ /* 0x000fe20007b5e037 */
[----:B------:R-:W-:Y:S01]  /*b030*/  ULDC UR4, c[0x0][0x3d4] ;  /* 0x0000f50000047ab9 */ /* 0x000fe20000000800 */
[----:B------:R-:W-:Y:S01]  /*b040*/  IADD3.X R0, R53, R61, R56, P4, P5 ;  /* 0x0000003d35007210 */ /* 0x000fe200027ea438 */
[----:B------:R-:W-:Y:S01]  /*b050*/  ULDC.64 UR6, c[0x0][0x3c8] ;  /* 0x0000f20000067ab9 */ /* 0x000fe20000000a00 */
[----:B------:R-:W-:Y:S02]  /*b060*/  ISETP.GE.AND P5, PT, R9, UR4, PT ;  /* 0x0000000409007c0c */ /* 0x000fe4000bfa6270 */
[----:B------:R-:W-:Y:S02]  /*b070*/  CS2R R30, SRZ ;  /* 0x00000000001e7805 */ /* 0x000fe4000001ff00 */
[----:B------:R-:W-:Y:S01]  /*b080*/  ISETP.GE.AND P4, PT, R28, UR4, PT ;  /* 0x000000041c007c0c */ /* 0x000fe2000bf86270 */
[----:B------:R-:W-:Y:S01]  /*b090*/  ULDC.64 UR4, c[0x0][0x3e0] ;  /* 0x0000f80000047ab9 */ /* 0x000fe20000000a00 */
[----:B------:R-:W-:-:S02]  /*b0a0*/  IADD3.X R8, R50, R59, R54, P2, P3 ;  /* 0x0000003b32087210 */ /* 0x000fc400017e6436 */
[----:B------:R-:W-:Y:S02]  /*b0b0*/  CS2R R32, SRZ ;  /* 0x0000000000207805 */ /* 0x000fe4000001ff00 */
[----:B------:R-:W-:Y:S02]  /*b0c0*/  IADD3 R14, P2, R14, UR6, RZ ;  /* 0x000000060e0e7c10 */ /* 0x000fe4000ff5e0ff */
[----:B------:R-:W-:Y:S02]  /*b0d0*/  CS2R R20, SRZ ;  /* 0x0000000000147805 */ /* 0x000fe4000001ff00 */
[----:B------:R-:W-:Y:S02]  /*b0e0*/  IADD3 R42, P3, R42, UR4, RZ ;  /* 0x000000042a2a7c10 */ /* 0x000fe4000ff7e0ff */
[----:B------:R-:W-:Y:S02]  /*b0f0*/  IADD3.X R15, R8, UR7, RZ, P2, !PT ;  /* 0x00000007080f7c10 */ /* 0x000fe400097fe4ff */
[----:B------:R-:W-:-:S02]  /*b100*/  CS2R R8, SRZ ;  /* 0x0000000000087805 */ /* 0x000fc4000001ff00 */
[----:B------:R-:W-:Y:S01]  /*b110*/  IADD3.X R43, R0, UR5, RZ, P3, !PT ;  /* 0x00000005002b7c10 */ /* 0x000fe20009ffe4ff */
[----:B------:R2:W5:Y:S04]  /*b120*/  @!P4 LDG.E.64 R30, desc[UR38][R14.64] ;  /* 0x000000260e1ec981 */ /* 0x000568000c1e1b00 */
[----:B------:R2:W5:Y:S04]  /*b130*/  @!P5 LDG.E.64 R8, desc[UR38][R14.64+0x20] ;  /* 0x000020260e08d981 */ /* 0x000568000c1e1b00 */
[----:B------:R2:W5:Y:S04]  /*b140*/  @!P4 LDG.E.64 R32, desc[UR38][R42.64] ;  /* 0x000000262a20c981 */ /* 0x000568000c1e1b00 */
[----:B------:R2:W5:Y:S02]  /*b150*/  @!P5 LDG.E.64 R20, desc[UR38][R42.64+0x20] ;  /* 0x000020262a14d981 */ /* 0x000564000c1e1b00 */
.L_x_6725:
[----:B------:R-:W-:Y:S05]  /*b160*/  BSYNC B1 ;  /* 0x0000000000017941 */ /* 0x000fea0003800000 */
.L_x_6724:
[-C--:B------:R-:W-:Y:S01]  /*b170*/  IMAD R0, R45, R6.reuse, RZ ;  /* 0x000000062d007224 */ /* 0x080fe200078e02ff */
        /* <DEDUP_REMOVED lines=13> */
.L_x_6999:
[----:B------:R-:W-:-:S03]  /*b250*/  UMOV UR4, 0xffffffff ;  /* 0xffffffff00047882 */ /* 0x000fc60000000000 */
[----:B------:R-:W-:Y:S05]  /*b260*/  BRA.DIV UR4, `(.L_x_6727) ;  /* 0x0000021e043c7947 */ /* 0x000fea000b800000 */
.L_x_7002:
[----:B------:R-:W-:-:S03]  /*b270*/  UMOV UR4, 0xffffffff ;  /* 0xffffffff00047882 */ /* 0x000fc60000000000 */
[----:B------:R-:W-:Y:S05]  /*b280*/  BRA.DIV UR4, `(.L_x_6728) ;  /* 0x0000021e045c7947 */ /* 0x000fea000b800000 */
.L_x_7005:
[----:B------:R-:W-:-:S03]  /*b290*/  UMOV UR4, 0xffffffff ;  /* 0xffffffff00047882 */ /* 0x000fc60000000000 */
[----:B------:R-:W-:Y:S05]  /*b2a0*/  BRA.DIV UR4, `(.L_x_6729) ;  /* 0x0000021e047c7947 */ /* 0x000fea000b800000 */
.L_x_7008:
[----:B------:R-:W-:-:S03]  /*b2b0*/  UMOV UR4, 0xffffffff ;  /* 0xffffffff00047882 */ /* 0x000fc60000000000 */
[----:B------:R-:W-:Y:S05]  /*b2c0*/  BRA.DIV UR4, `(.L_x_6730) ;  /* 0x0000021e049c7947 */ /* 0x000fea000b800000 */
.L_x_7011:
[----:B------:R-:W-:-:S03]  /*b2d0*/  UMOV UR4, 0xffffffff ;  /* 0xffffffff00047882 */ /* 0x000fc60000000000 */
[----:B------:R-:W-:Y:S05]  /*b2e0*/  BRA.DIV UR4, `(.L_x_6731) ;  /* 0x0000021e04bc7947 */ /* 0x000fea000b800000 */
.L_x_7014:
[----:B------:R-:W-:-:S03]  /*b2f0*/  UMOV UR4, 0xffffffff ;  /* 0xffffffff00047882 */ /* 0x000fc60000000000 */
[----:B------:R-:W-:Y:S05]  /*b300*/  BRA.DIV UR4, `(.L_x_6732) ;  /* 0x0000021e04dc7947 */ /* 0x000fea000b800000 */
.L_x_7017:
[----:B------:R-:W-:-:S03]  /*b310*/  UMOV UR4, 0xffffffff ;  /* 0xffffffff00047882 */ /* 0x000fc60000000000 */
[----:B------:R-:W-:Y:S05]  /*b320*/  BRA.DIV UR4, `(.L_x_6733) ;  /* 0x0000021e04fc7947 */ /* 0x000fea000b800000 */
.L_x_7020:
[----:B------:R-:W-:Y:S01]  /*b330*/  ULEA.HI UR4, UR37, UR37, URZ, 0x1 ;  /* 0x0000002525047291 */ /* 0x000fe2000f8f083f */
[C---:B------:R-:W-:Y:S01]  /*b340*/  IMAD.SHL.U32 R0, R211.reuse, 0x80, RZ ;  /* 0x00000080d3007824 */ /* 0x040fe200078e00ff */
[----:B------:R-:W-:Y:S01]  /*b350*/  BSSY B1, `(.L_x_6734) ;  /* 0x000000f000017945 */ /* 0x000fe20003800000 */
[----:B------:R-:W-:Y:S01]  /*b360*/  LOP3.LUT P3, RZ, R211, 0x4, RZ, 0xc0, !PT ;  /* 0x00000004d3ff7812 */ /* 0x000fe2000786c0ff */
[----:B------:R-:W-:Y:S02]  /*b370*/  ULOP3.LUT UR4, UR4, 0xfffffffe, URZ, 0xc0, !UPT ;  /* 0xfffffffe04047892 */ /* 0x000fe4000f8ec03f */
[----:B------:R-:W-:Y:S02]  /*b380*/  LOP3.LUT R3, R0, 0x380, RZ, 0xc0, !PT ;  /* 0x0000038000037812 */ /* 0x000fe400078ec0ff */
[----:B------:R-:W-:Y:S02]  /*b390*/  UIADD3 UR4, UR37, -UR4, URZ ;  /* 0x8000000425047290 */ /* 0x000fe4000fffe03f */
[----:B------:R-:W-:-:S02]  /*b3a0*/  LOP3.LUT R0, R3, 0x30, R22, 0xf8, !PT ;  /* 0x0000003003007812 */ /* 0x000fc400078ef816 */
[----:B------:R-:W-:Y:S02]  /*b3b0*/  SHF.R.U32.HI R3, RZ, 0x3, R3 ;  /* 0x00000003ff037819 */ /* 0x000fe40000011603 */
[----:B------:R-:W-:Y:S02]  /*b3c0*/  IMAD.U32 R5, RZ, RZ, UR4 ;  /* 0x00000004ff057e24 */ /* 0x000fe4000f8e00ff */
[----:B------:R-:W-:-:S03]  /*b3d0*/  LOP3.LUT R3, R0, R3, RZ, 0x3c, !PT ;  /* 0x0000000300037212 */ /* 0x000fc600078e3cff */
[----:B------:R-:W-:Y:S02]  /*b3e0*/  SHF.L.U32 R5, R5, 0x1f, RZ ;  /* 0x0000001f05057819 */ /* 0x000fe400000006ff */
[----:B------:R-:W-:Y:S02]  /*b3f0*/  IADD3 R3, R18, R3, R222 ;  /* 0x0000000312037210 */ /* 0x000fe40007ffe0de */
[----:B------:R-:W3:Y:S03]  /*b400*/  SYNCS.PHASECHK.TRANS64.TRYWAIT P2, [R18+URZ+0x28800], R5 ;  /* 0x02880005120075a7 */ /* 0x000ee6000804017f */
[C---:B------:R-:W-:Y:S02]  /*b410*/  VIADD R4, R3.reuse, 0x18400 ;  /* 0x0001840003047836 */ /* 0x040fe40000000000 */
[----:B------:R-:W-:Y:S01]  /*b420*/  VIADD R0, R3, 0x18440 ;  /* 0x0001844003007836 */ /* 0x000fe20000000000 */
[----:B---3--:R-:W-:Y:S06]  /*b430*/  @!P2 BRA `(.L_x_6735) ;  /* 0x0000021c00e0a947 */ /* 0x008fec0003800000 */
.L_x_7021:
[----:B------:R-:W-:Y:S05]  /*b440*/  BSYNC B1 ;  /* 0x0000000000017941 */ /* 0x000fea0003800000 */
.L_x_6734:
[----:B------:R-:W-:Y:S01]  /*b450*/  BSSY B1, `(.L_x_6736) ;  /* 0x00000fb000017945 */ /* 0x000fe20003800000 */
[----:B------:R-:W-:-:S03]  /*b460*/  @P3 VIADD R0, R4, 0xffffffc0 ;  /* 0xffffffc004003836 */ /* 0x000fc60000000000 */
[----:B------:R-:W-:Y:S05]  /*b470*/  @P0 BRA `(.L_x_6737) ;  /* 0x0000000c00e00947 */ /* 0x000fea0003800000 */
[----:B---3--:R-:W3:Y:S01]  /*b480*/  LDC R5, c[0x0][0x3d4] ;  /* 0x0000f500ff057b82 */ /* 0x008ee20000000800 */
[C---:B------:R-:W-:Y:S01]  /*b490*/  VIADD R4, R28.reuse, 0x20 ;  /* 0x000000201c047836 */ /* 0x040fe20000000000 */
[----:B------:R-:W-:Y:S01]  /*b4a0*/  BSSY B2, `(.L_x_6738) ;  /* 0x000007a000027945 */ /* 0x000fe20003800000 */
[----:B---3--:R-:W-:-:S03]  /*b4b0*/  ISETP.GE.AND P0, PT, R28, R5, PT ;  /* 0x000000051c00720c */ /* 0x008fc60003f06270 */
[----:B------:R-:W-:-:S10]  /*b4c0*/  ISETP.GE.AND P2, PT, R4, R5, PT ;  /* 0x000000050400720c */ /* 0x000fd40003f46270 */
[----:B------:R-:W-:Y:S05]  /*b4d0*/  @P0 BRA `(.L_x_6739) ;  /* 0x0000000400d80947 */ /* 0x000fea0003800000 */
[----:B------:R-:W3:Y:S01]  /*b4e0*/  LDS.128 R4, [R3+0x18400] ;  /* 0x0184000003047984 */ /* 0x000ee20000000c00 */
[----:B-----5:R-:W-:Y:S02]  /*b4f0*/  SHF.R.U32.HI R10, RZ, 0x8, R40 ;  /* 0x00000008ff0a7819 */ /* 0x020fe40000011628 */
[----:B------:R-:W-:Y:S02]  /*b500*/  SHF.R.U32.HI R12, RZ, 0x8, R41 ;  /* 0x00000008ff0c7819 */ /* 0x000fe40000011629 */
[----:B------:R-:W-:Y:S02]  /*b510*/  LOP3.LUT R11, R40, 0xff, RZ, 0xc0, !PT ;  /* 0x000000ff280b7812 */ /* 0x000fe400078ec0ff */
[----:B------:R-:W-:Y:S02]  /*b520*/  LOP3.LUT R13, R41, 0xff, RZ, 0xc0, !PT ;  /* 0x000000ff290d7812 */ /* 0x000fe400078ec0ff */
[----:B------:R-:W-:Y:S02]  /*b530*/  LOP3.LUT R10, R10, 0xff, RZ, 0xc0, !PT ;  /* 0x000000ff0a0a7812 */ /* 0x000fe400078ec0ff */
[----:B------:R-:W-:-:S02]  /*b540*/  LOP3.LUT R12, R12, 0xff, RZ, 0xc0, !PT ;  /* 0x000000ff0c0c7812 */ /* 0x000fc400078ec0ff */
[----:B-12---:R-:W-:Y:S02]  /*b550*/  SHF.R.U32.HI R14, RZ, 0x8, R39 ;  /* 0x00000008ff0e7819 */ /* 0x006fe40000011627 */
        /* <DEDUP_REMOVED lines=20> */
[----:B---3--:R-:W-:Y:S02]  /*b6a0*/  F2FP.F16.E4M3.UNPACK_B R10, R6.H1 ;  /* 0x00000006ff0a723e */ /* 0x008fe400030006ff */
        /* <DEDUP_REMOVED lines=89> */
.L_x_6739:
[----:B------:R-:W-:Y:S05]  /*bc40*/  BSYNC B2 ;  /* 0x0000000000027941 */ /* 0x000fea0003800000 */
.L_x_6738:
[----:B------:R-:W-:Y:S05]  /*bc50*/  @P2 BRA `(.L_x_6737) ;  /* 0x0000000400e82947 */ /* 0x000fea0003800000 */
[----:B---3--:R-:W3:Y:S01]  /*bc60*/  LDS.128 R4, [R0] ;  /* 0x0000000000047984 */ /* 0x008ee20000000c00 */
[----:B-----5:R-:W-:Y:S02]  /*bc70*/  SHF.R.U32.HI R11, RZ, 0x8, R34 ;  /* 0x00000008ff0b7819 */ /* 0x020fe40000011622 */
[----:B------:R-:W-:Y:S02]  /*bc80*/  SHF.R.U32.HI R13, RZ, 0x8, R35 ;  /* 0x00000008ff0d7819 */ /* 0x000fe40000011623 */
[----:B------:R-:W-:Y:S02]  /*bc90*/  SHF.R.U32.HI R39, RZ, 0x8, R37 ;  /* 0x00000008ff277819 */ /* 0x000fe40000011625 */
[----:B-12---:R-:W-:Y:S02]  /*bca0*/  SHF.R.U32.HI R15, RZ, 0x8, R36 ;  /* 0x00000008ff0f7819 */ /* 0x006fe40000011624 */
        /* <DEDUP_REMOVED lines=27> */
[----:B---3--:R-:W-:Y:S02]  /*be60*/  F2FP.F16.E4M3.UNPACK_B R10, R6.H1 ;  /* 0x00000006ff0a723e */ /* 0x008fe400030006ff */
        /* <DEDUP_REMOVED lines=61> */
[----:B------:R-:W-:Y:S01]  /*c240*/  F2FP.SATFINITE.E4M3.F32.PACK_AB_MERGE_C R38, R43, R38, R42 ;  /* 0x000000262b26723e */ /* 0x000fe2000480702a */
[-C--:B------:R-:W-:Y:S01]  /*c250*/  FMUL.FTZ R4, R4, R13.reuse ;  /* 0x0000000d04047220 */ /* 0x080fe20000410000 */
[----:B------:R-:W-:Y:S01]  /*c260*/  FFMA.FTZ R37, R5, R34, R12 ;  /* 0x0000002205257223 */ /* 0x000fe2000001000c */
[----:B------:R-:W-:Y:S01]  /*c270*/  FFMA.FTZ R7, R6, R13, -R7 ;  /* 0x0000000d06077223 */ /* 0x000fe20000010807 */
[----:B------:R-:W-:-:S02]  /*c280*/  HADD2.F32 R5, -RZ, R11.H1_H1 ;  /* 0x3000000bff057230 */ /* 0x000fc40000004100 */
[----:B------:R-:W-:Y:S01]  /*c290*/  FFMA.FTZ R14, R6, R35, R4 ;  /* 0x00000023060e7223 */ /* 0x000fe20000010004 */
[----:B------:R-:W-:Y:S01]  /*c2a0*/  HADD2.F32 R6, -RZ, R15.H1_H1 ;  /* 0x3000000fff067230 */ /* 0x000fe20000004100 */
[----:B------:R-:W-:Y:S01]  /*c2b0*/  F2FP.SATFINITE.E4M3.F32.PACK_AB_MERGE_C R36, R37, R36, RZ ;  /* 0x000000242524723e */ /* 0x000fe200048070ff */
[--C-:B------:R-:W-:Y:S02]  /*c2c0*/  HADD2.F32 R12, -RZ, R39.reuse.H1_H1 ;  /* 0x30000027ff0c7230 */ /* 0x100fe40000004100 */
[----:B------:R-:W-:Y:S02]  /*c2d0*/  HADD2.F32 R39, -RZ, R39.H0_H0 ;  /* 0x20000027ff277230 */ /* 0x000fe40000004100 */
[C---:B------:R-:W-:Y:S01]  /*c2e0*/  FMUL.FTZ R13, R5.reuse, R6 ;  /* 0x00000006050d7220 */ /* 0x040fe20000410000 */
[----:B------:R-:W-:Y:S02]  /*c2f0*/  HADD2.F32 R4, -RZ, R10.H1_H1 ;  /* 0x3000000aff047230 */ /* 0x000fe40000004100 */
[----:B------:R-:W-:Y:S01]  /*c300*/  FMUL.FTZ R34, R5, R12 ;  /* 0x0000000c05227220 */ /* 0x000fe20000410000 */
[----:B------:R-:W-:Y:S01]  /*c310*/  HADD2.F32 R15, -RZ, R15.H0_H0 ;  /* 0x2000000fff0f7230 */ /* 0x000fe20000004100 */
[----:B------:R-:W-:Y:S01]  /*c320*/  F2FP.SATFINITE.E4M3.F32.PACK_AB_MERGE_C R36, R14, R7, R36 ;  /* 0x000000070e24723e */ /* 0x000fe20004807024 */
        /* <DEDUP_REMOVED lines=10> */
[----:B------:R-:W-:Y:S02]  /*c3d0*/  F2FP.SATFINITE.E4M3.F32.PACK_AB_MERGE_C R39, R47, R40, R39 ;  /* 0x000000282f27723e */ /* 0x000fe40004807027 */
[----:B------:R-:W-:-:S05]  /*c3e0*/  F2FP.SATFINITE.E4M3.F32.PACK_AB_MERGE_C R37, R4, R5, R13 ;  /* 0x000000050425723e */ /* 0x000fca000480700d */
[----:B------:R4:W-:Y:S02]  /*c3f0*/  STS.128 [R0], R36 ;  /* 0x0000002400007388 */ /* 0x0009e40000000c00 */
.L_x_6737:
[----:B------:R-:W-:Y:S05]  /*c400*/  BSYNC B1 ;  /* 0x0000000000017941 */ /* 0x000fea0003800000 */
.L_x_6736:
        /* <DEDUP_REMOVED lines=46> */
[--C-:B------:R-:W-:Y:S01]  /*c6f0*/  HADD2.F32 R33, -RZ, R31.reuse.H1_H1 ;  /* 0x3000001fff217230 */ /* 0x100fe20000004100 */
[----:B------:R-:W-:Y:S01]  /*c700*/  F2FP.F16.E4M3.UNPACK_B R11, R5.H1 ;  /* 0x00000005ff0b723e */ /* 0x000fe200030006ff */
[----:B------:R-:W-:Y:S01]  /*c710*/  HADD2.F32 R29, -RZ, R28.H1_H1 ;  /* 0x3000001cff1d7230 */ /* 0x000fe20000004100 */
[----:B------:R-:W-:Y:S01]  /*c720*/  F2FP.F16.E4M3.UNPACK_B R14, R7 ;  /* 0x00000007ff0e723e */ /* 0x000fe200020006ff */
[----:B------:R-:W-:-:S02]  /*c730*/  HADD2.F32 R31, -RZ, R31.H0_H0 ;  /* 0x2000001fff1f7230 */ /* 0x000fc40000004100 */
[C---:B------:R-:W-:Y:S01]  /*c740*/  FMUL.FTZ R34, R10.reuse, R33 ;  /* 0x000000210a227220 */ /* 0x040fe20000410000 */
[----:B------:R-:W-:Y:S02]  /*c750*/  HADD2.F32 R28, -RZ, R28.H0_H0 ;  /* 0x2000001cff1c7230 */ /* 0x000fe40000004100 */
[----:B----4-:R-:W-:Y:S01]  /*c760*/  FMUL.FTZ R38, R10, R29 ;  /* 0x0000001d0a267220 */ /* 0x010fe20000410000 */
        /* <DEDUP_REMOVED lines=47> */
[----:B------:R-:W-:Y:S01]  /*ca60*/  F2FP.SATFINITE.E4M3.F32.PACK_AB_MERGE_C R35, R35, R40, RZ ;  /* 0x000000282323723e */ /* 0x000fe200048070ff */
[-C--:B------:R-:W-:Y:S01]  /*ca70*/  FMUL.FTZ R4, R4, R13.reuse ;  /* 0x0000000d04047220 */ /* 0x080fe20000410000 */
[----:B------:R-:W-:Y:S01]  /*ca80*/  FFMA.FTZ R31, R5, R28, R12 ;  /* 0x0000001c051f7223 */ /* 0x000fe2000001000c */
[----:B------:R-:W-:Y:S01]  /*ca90*/  FFMA.FTZ R13, R6, R13, -R7 ;  /* 0x0000000d060d7223 */ /* 0x000fe20000010807 */
[----:B------:R-:W-:-:S02]  /*caa0*/  HADD2.F32 R5, -RZ, R11.H1_H1 ;  /* 0x3000000bff057230 */ /* 0x000fc40000004100 */
[----:B------:R-:W-:Y:S01]  /*cab0*/  FFMA.FTZ R14, R6, R29, R4 ;  /* 0x0000001d060e7223 */ /* 0x000fe20000010004 */
[--C-:B------:R-:W-:Y:S01]  /*cac0*/  HADD2.F32 R6, -RZ, R15.reuse.H1_H1 ;  /* 0x3000000fff067230 */ /* 0x100fe20000004100 */
[----:B------:R-:W-:Y:S01]  /*cad0*/  F2FP.SATFINITE.E4M3.F32.PACK_AB_MERGE_C R30, R31, R30, RZ ;  /* 0x0000001e1f1e723e */ /* 0x000fe200048070ff */
[--C-:B------:R-:W-:Y:S01]  /*cae0*/  HADD2.F32 R12, -RZ, R32.reuse.H1_H1 ;  /* 0x30000020ff0c7230 */ /* 0x100fe20000004100 */
[----:B------:R-:W-:Y:S01]  /*caf0*/  F2FP.SATFINITE.E4M3.F32.PACK_AB_MERGE_C R34, R34, R33, R36 ;  /* 0x000000212222723e */ /* 0x000fe20004807024 */
        /* <DEDUP_REMOVED lines=18> */
.L_x_6742:
[----:B------:R-:W-:Y:S05]  /*cc20*/  BSYNC B1 ;  /* 0x0000000000017941 */ /* 0x000fea0003800000 */
.L_x_6741:
[----:B------:R-:W-:Y:S05]  /*cc30*/  @P1 BRA `(.L_x_6740) ;  /* 0x0000002800fc1947 */ /* 0x000fea0003800000 */
[----:B------:R-:W0:Y:S01]  /*cc40*/  LDS.128 R4, [R0+0x2000] ;  /* 0x0020000000047984 */ /* 0x000e220000000c00 */
[----:B---3-5:R-:W-:Y:S02]  /*cc50*/  SHF.R.U32.HI R3, RZ, 0x8, R8 ;  /* 0x00000008ff037819 */ /* 0x028fe40000011608 */
[----:B------:R-:W-:Y:S02]  /*cc60*/  SHF.R.U32.HI R11, RZ, 0x8, R9 ;  /* 0x00000008ff0b7819 */ /* 0x000fe40000011609 */
[----:B------:R-:W-:Y:S02]  /*cc70*/  LOP3.LUT R10, R8, 0xff, RZ, 0xc0, !PT ;  /* 0x000000ff080a7812 */ /* 0x000fe400078ec0ff */
[----:B------:R-:W-:Y:S02]  /*cc80*/  LOP3.LUT R3, R3, 0xff, RZ, 0xc0, !PT ;  /* 0x000000ff03037812 */ /* 0x000fe400078ec0ff */
[----:B-12---:R-:W-:Y:S02]  /*cc90*/  SHF.R.U32.HI R14, RZ, 0x8, R21 ;  /* 0x00000008ff0e7819 */ /* 0x006fe40000011615 */
[----:B------:R-:W-:-:S02]  /*cca0*/  LOP3.LUT R12, R9, 0xff, RZ, 0xc0, !PT ;  /* 0x000000ff090c7812 */ /* 0x000fc400078ec0ff */
[----:B------:R-:W-:Y:S02]  /*ccb0*/  LOP3.LUT R11, R11, 0xff, RZ, 0xc0, !PT ;  /* 0x000000ff0b0b7812 */ /* 0x000fe400078ec0ff */
[----:B------:R-:W-:Y:S02]  /*ccc0*/  PRMT R3, R3, 0x7604, R10 ;  /* 0x0000760403037816 */ /* 0x000fe4000000000a */
[----:B------:R-:W-:Y:S02]  /*ccd0*/  SHF.R.U32.HI R28, RZ, 0x10, R9 ;  /* 0x00000010ff1c7819 */ /* 0x000fe40000011609 */
[----:B------:R-:W-:Y:S02]  /*cce0*/  SHF.R.U32.HI R10, RZ, 0x8, R20 ;  /* 0x00000008ff0a7819 */ /* 0x000fe40000011614 */
[----:B------:R-:W-:Y:S02]  /*ccf0*/  SHF.R.U32.HI R29, RZ, 0x10, R21 ;  /* 0x00000010ff1d7819 */ /* 0x000fe40000011615 */
[----:B------:R-:W-:-:S02]  /*cd00*/  LOP3.LUT R15, R21, 0xff, RZ, 0xc0, !PT ;  /* 0x000000ff150f7812 */ /* 0x000fc400078ec0ff */
[----:B------:R-:W-:Y:S01]  /*cd10*/  LOP3.LUT R14, R14, 0xff, RZ, 0xc0, !PT ;  /* 0x000000ff0e0e7812 */ /* 0x000fe200078ec0ff */
[----:B------:R-:W-:Y:S01]  /*cd20*/  IMAD.U32 R29, R29, 0x10000, RZ ;  /* 0x000100001d1d7824 */ /* 0x000fe200078e00ff */
[----:B------:R-:W-:Y:S02]  /*cd30*/  PRMT R11, R11, 0x7604, R12 ;  /* 0x000076040b0b7816 */ /* 0x000fe4000000000c */
[----:B------:R-:W-:Y:S01]  /*cd40*/  LOP3.LUT R12, R10, 0xff, RZ, 0xc0, !PT ;  /* 0x000000ff0a0c7812 */ /* 0x000fe200078ec0ff */
[----:B------:R-:W-:Y:S01]  /*cd50*/  IMAD.U32 R10, R28, 0x10000, RZ ;  /* 0x000100001c0a7824 */ /* 0x000fe200078e00ff */
[----:B------:R-:W-:Y:S02]  /*cd60*/  LOP3.LUT R13, R20, 0xff, RZ, 0xc0, !PT ;  /* 0x000000ff140d7812 */ /* 0x000fe400078ec0ff */
[----:B------:R-:W-:Y:S02]  /*cd70*/  PRMT R14, R14, 0x7604, R15 ;  /* 0x000076040e0e7816 */ /* 0x000fe4000000000f */
[----:B------:R-:W-:-:S02]  /*cd80*/  PRMT R15, R12, 0x7604, R13 ;  /* 0x000076040c0f7816 */ /* 0x000fc4000000000d */
[----:B------:R-:W-:Y:S02]  /*cd90*/  LOP3.LUT R13, R11, 0xff0000, R10, 0xf8, !PT ;  /* 0x00ff00000b0d7812 */ /* 0x000fe400078ef80a */
[----:B------:R-:W-:Y:S02]  /*cda0*/  LOP3.LUT R29, R14, 0xff0000, R29, 0xf8, !PT ;  /* 0x00ff00000e1d7812 */ /* 0x000fe400078ef81d */
[----:B------:R-:W-:Y:S02]  /*cdb0*/  LOP3.LUT R13, R13, 0xff000000, R9, 0xf8, !PT ;  /* 0xff0000000d0d7812 */ /* 0x000fe400078ef809 */
[----:B------:R-:W-:Y:S02]  /*cdc0*/  LOP3.LUT R29, R29, 0xff000000, R21, 0xf8, !PT ;  /* 0xff0000001d1d7812 */ /* 0x000fe400078ef815 */
[----:B------:R-:W-:Y:S02]  /*cdd0*/  LOP3.LUT R11, R3, 0xff0000, R8, 0xf8, !PT ;  /* 0x00ff0000030b7812 */ /* 0x000fe400078ef808 */
[----:B0-----:R-:W-:-:S02]  /*cde0*/  F2FP.F16.E4M3.UNPACK_B R3, R6.H1 ;  /* 0x00000006ff03723e */ /* 0x001fc400030006ff */
[----:B------:R-:W-:Y:S02]  /*cdf0*/  LOP3.LUT R15, R15, 0xff0000, R20, 0xf8, !PT ;  /* 0x00ff00000f0f7812 */ /* 0x000fe400078ef814 */
[----:B------:R-:W-:Y:S01]  /*ce00*/  F2FP.F16.E4M3.UNPACK_B R21, R29 ;  /* 0x0000001dff15723e */ /* 0x000fe200020006ff */
[--C-:B------:R-:W-:Y:S01]  /*ce10*/  HADD2.F32 R9, -RZ, R3.reuse.H0_H0 ;  /* 0x20000003ff097230 */ /* 0x100fe20000004100 */
[----:B------:R-:W-:Y:S02]  /*ce20*/  F2FP.F16.E4M3.UNPACK_B R14, R13 ;  /* 0x0000000dff0e723e */ /* 0x000fe400020006ff */
        /* <DEDUP_REMOVED lines=43> */
[----:B----4-:R-:W-:Y:S01]  /*d0e0*/  FFMA.FTZ R36, R11, R29, R10 ;  /* 0x0000001d0b247223 */ /* 0x010fe2000001000a */
[--C-:B------:R-:W-:Y:S01]  /*d0f0*/  HADD2.F32 R13, -RZ, R5.reuse.H1_H1 ;  /* 0x30000005ff0d7230 */ /* 0x100fe20000004100 */
[----:B------:R-:W-:Y:S01]  /*d100*/  F2FP.F16.E4M3.UNPACK_B R12, R12.H1 ;  /* 0x0000000cff0c723e */ /* 0x000fe200030006ff */
[----:B------:R-:W-:Y:S01]  /*d110*/  HADD2.F32 R11, -RZ, R5.H0_H0 ;  /* 0x20000005ff0b7230 */ /* 0x000fe20000004100 */
[----:B------:R-:W-:Y:S01]  /*d120*/  F2FP.F16.E4M3.UNPACK_B R20, R20.H1 ;  /* 0x00000014ff14723e */ /* 0x000fe200030006ff */
[--C-:B------:R-:W-:Y:S01]  /*d130*/  HADD2.F32 R6, -RZ, R4.reuse.H1_H1 ;  /* 0x30000004ff067230 */ /* 0x100fe20000004100 */
[----:B------:R-:W-:Y:S01]  /*d140*/  F2FP.SATFINITE.E4M3.F32.PACK_AB_MERGE_C R31, R32, R31, RZ ;  /* 0x0000001f201f723e */ /* 0x000fe200048070ff */
[----:B------:R-:W-:Y:S01]  /*d150*/  HADD2.F32 R10, -RZ, R9.H1_H1 ;  /* 0x30000009ff0a7230 */ /* 0x000fe20000004100 */
[----:B------:R-:W-:Y:S01]  /*d160*/  F2FP.SATFINITE.E4M3.F32.PACK_AB_MERGE_C R35, R36, R35, RZ ;  /* 0x000000232423723e */ /* 0x000fe200048070ff */
[----:B------:R-:W-:-:S02]  /*d170*/  HADD2.F32 R5, -RZ, R4.H0_H0 ;  /* 0x20000004ff057230 */ /* 0x000fc40000004100 */
        /* <DEDUP_REMOVED lines=13> */
[----:B------:R-:W-:Y:S01]  /*d250*/  HADD2.F32 R4, -RZ, R8.H1_H1 ;  /* 0x30000008ff047230 */ /* 0x000fe20000004100 */
[----:B------:R-:W-:Y:S01]  /*d260*/  F2FP.SATFINITE.E4M3.F32.PACK_AB_MERGE_C R13, R13, R14, RZ ;  /* 0x0000000e0d0d723e */ /* 0x000fe200048070ff */
[----:B------:R-:W-:Y:S01]  /*d270*/  HADD2.F32 R20, -RZ, R20.H0_H0 ;  /* 0x20000014ff147230 */ /* 0x000fe20000004100 */
[----:B------:R-:W-:Y:S01]  /*d280*/  F2FP.SATFINITE.E4M3.F32.PACK_AB_MERGE_C R30, R21, R30, R31 ;  /* 0x0000001e151e723e */ /* 0x000fe2000480701f */
[----:B------:R-:W-:Y:S02]  /*d290*/  HADD2.F32 R3, -RZ, R7.H1_H1 ;  /* 0x30000007ff037230 */ /* 0x000fe40000004100 */
[----:B------:R-:W-:Y:S01]  /*d2a0*/  FMUL.FTZ R15, R4, R9 ;  /* 0x00000009040f7220 */ /* 0x000fe20000410000 */
[----:B------:R-:W-:-:S02]  /*d2b0*/  HADD2.F32 R12, -RZ, R12.H0_H0 ;  /* 0x2000000cff0c7230 */ /* 0x000fc40000004100 */
        /* <DEDUP_REMOVED lines=10> */
[----:B------:R-:W-:-:S02]  /*d360*/  F2FP.SATFINITE.E4M3.F32.PACK_AB_MERGE_C R28, R11, R6, R13 ;  /* 0x000000060b1c723e */ /* 0x000fc4000480700d */
[----:B------:R-:W-:-:S04]  /*d370*/  F2FP.SATFINITE.E4M3.F32.PACK_AB_MERGE_C R10, R10, R15, RZ ;  /* 0x0000000f0a0a723e */ /* 0x000fc800048070ff */
[----:B------:R-:W-:-:S05]  /*d380*/  F2FP.SATFINITE.E4M3.F32.PACK_AB_MERGE_C R29, R3, R4, R10 ;  /* 0x00000004031d723e */ /* 0x000fca000480700a */
[----:B------:R0:W-:Y:S01]  /*d390*/  STS.128 [R0+0x2000], R28 ;  /* 0x0020001c00007388 */ /* 0x0001e20000000c00 */
[----:B------:R-:W-:Y:S05]  /*d3a0*/  BRA `(.L_x_6740) ;  /* 0x0000002400207947 */ /* 0x000fea0003800000 */
.L_x_6721:
[----:B------:R-:W1:Y:S01]  /*d3b0*/  LDC R21, c[0x0][0x3d4] ;  /* 0x0000f500ff157b82 */ /* 0x000e620000000800 */
[-C--:B------:R-:W-:Y:S01]  /*d3c0*/  ISETP.GE.AND P0, PT, R233, R58.reuse, PT ;  /* 0x0000003ae900720c */ /* 0x080fe20003f06270 */
[----:B------:R-:W-:Y:S01]  /*d3d0*/  ULDC.64 UR4, c[0x0][0x3c8] ;  /* 0x0000f20000047ab9 */ /* 0x000fe20000000a00 */
[----:B------:R-:W-:Y:S01]  /*d3e0*/  ISETP.GE.AND P1, PT, R209, R58, PT ;  /* 0x0000003ad100720c */ /* 0x000fe20003f26270 */
[----:B------:R-:W-:Y:S01]  /*d3f0*/  ULDC.64 UR6, c[0x0][0x3e0] ;  /* 0x0000f80000067ab9 */ /* 0x000fe20000000a00 */
[----:B------:R-:W-:Y:S02]  /*d400*/  CS2R R36, SRZ ;  /* 0x0000000000247805 */ /* 0x000fe4000001ff00 */
[----:B------:R-:W-:Y:S02]  /*d410*/  CS2R R38, SRZ ;  /* 0x0000000000267805 */ /* 0x000fe4000001ff00 */
[CC--:B-1----:R-:W-:Y:S02]  /*d420*/  ISETP.GE.OR P0, PT, R22.reuse, R21.reuse, P0 ;  /* 0x000000151600720c */ /* 0x0c2fe40000706670 */
[----:B------:R-:W-:-:S11]  /*d430*/  ISETP.GE.OR P1, PT, R22, R21, P1 ;  /* 0x000000151600720c */ /* 0x000fd60000f26670 */
[----:B------:R-:W1:Y:S01]  /*d440*/  @!P0 LDC.64 R34, c[0x0][0x3e0] ;  /* 0x0000f800ff228b82 */ /* 0x000e620000000a00 */
[C-C-:B------:R-:W-:Y:S02]  /*d450*/  @!P0 IADD3 R13, P4, P5, R30.reuse, R60, R55.reuse ;  /* 0x0000003c1e0d8210 */ /* 0x140fe40007d9e037 */
[----:B------:R-:W-:Y:S02]  /*d460*/  @!P1 IADD3 R8, P2, P3, R30, UR4, R55 ;  /* 0x000000041e089c10 */ /* 0x000fe4000fb5e037 */
[C-C-:B------:R-:W-:Y:S02]  /*d470*/  @!P0 IADD3.X R20, R31.reuse, R59, R54.reuse, P4, P5 ;  /* 0x0000003b1f148210 */ /* 0x140fe400027ea436 */
[----:B------:R-:W-:Y:S01]  /*d480*/  @!P1 IADD3.X R9, R31, UR5, R54, P2, P3 ;  /* 0x000000051f099c10 */ /* 0x000fe200097e6436 */
[----:B------:R-:W2:Y:S01]  /*d490*/  @!P0 LDC.64 R28, c[0x0][0x3c8] ;  /* 0x0000f200ff1c8b82 */ /* 0x000ea20000000a00 */
[C-C-:B------:R-:W-:Y:S02]  /*d4a0*/  @!P1 IADD3 R10, P2, P3, R32.reuse, UR6, R57.reuse ;  /* 0x00000006200a9c10 */ /* 0x140fe4000fb5e039 */
[----:B------:R-:W-:-:S02]  /*d4b0*/  @!P0 IADD3 R15, P4, P5, R32, R62, R57 ;  /* 0x0000003e200f8210 */ /* 0x000fc40007d9e039 */
[----:B------:R-:W-:Y:S02]  /*d4c0*/  CS2R R30, SRZ ;  /* 0x00000000001e7805 */ /* 0x000fe4000001ff00 */
[C-C-:B------:R-:W-:Y:S01]  /*d4d0*/  @!P1 IADD3.X R11, R33.reuse, UR7, R56.reuse, P2, P3 ;  /* 0x00000007210b9c10 */ /* 0x140fe200097e6438 */
[----:B------:R3:W5:Y:S01]  /*d4e0*/  @!P1 LDG.E.128 R36, desc[UR38][R8.64] ;  /* 0x0000002608249981 */ /* 0x000762000c1e1d00 */
[----:B------:R-:W-:Y:S02]  /*d4f0*/  @!P0 IADD3.X R0, R33, R61, R56, P4, P5 ;  /* 0x0000003d21008210 */ /* 0x000fe400027ea438 */
[----:B-1----:R-:W-:-:S05]  /*d500*/  @!P0 IADD3 R14, P3, R15, R34, RZ ;  /* 0x000000220f0e8210 */ /* 0x002fca0007f7e0ff */
[----:B------:R-:W-:Y:S02]  /*d510*/  @!P0 IMAD.X R15, R0, 0x1, R35, P3 ;  /* 0x00000001000f8824 */ /* 0x000fe400018e0623 */
[----:B------:R-:W1:Y:S01]  /*d520*/  LDC R0, c[0x0][0x428] ;  /* 0x00010a00ff007b82 */ /* 0x000e620000000800 */
[----:B--2---:R-:W-:Y:S02]  /*d530*/  @!P0 IADD3 R12, P2, R13, R28, RZ ;  /* 0x0000001c0d0c8210 */ /* 0x004fe40007f5e0ff */
[----:B------:R-:W-:Y:S02]  /*d540*/  CS2R R32, SRZ ;  /* 0x0000000000207805 */ /* 0x000fe4000001ff00 */
[----:B------:R-:W-:Y:S01]  /*d550*/  CS2R R34, SRZ ;  /* 0x0000000000227805 */ /* 0x000fe2000001ff00 */
[----:B------:R-:W-:Y:S01]  /*d560*/  @!P0 IMAD.X R13, R20, 0x1, R29, P2 ;  /* 0x00000001140d8824 */ /* 0x000fe200010e061d */
[----:B------:R-:W-:-:S04]  /*d570*/  CS2R R28, SRZ ;  /* 0x00000000001c7805 */ /* 0x000fc8000001ff00 */
[----:B------:R-:W5:Y:S04]  /*d580*/  @!P0 LDG.E.128 R32, desc[UR38][R12.64] ;  /* 0x000000260c208981 */ /* 0x000f68000c1e1d00 */
[----:B------:R-:W5:Y:S01]  /*d590*/  @!P0 LDG.E.128 R28, desc[UR38][R14.64] ;  /* 0x000000260e1c8981 */ /* 0x000f62000c1e1d00 */
[----:B-1----:R-:W-:-:S13]  /*d5a0*/  ISETP.NE.AND P0, PT, R0, 0x1, PT ;  /* 0x000000010000780c */ /* 0x002fda0003f05270 */
[----:B------:R-:W1:Y:S08]  /*d5b0*/  @P0 LDC R0, c[0x0][0x42c] ;  /* 0x00010b00ff000b82 */ /* 0x000e700000000800 */
[----:B---3--:R-:W2:Y:S01]  /*d5c0*/  @P0 LDC R9, c[0x0][0x430] ;  /* 0x00010c00ff090b82 */ /* 0x008ea20000000800 */
[----:B------:R-:W-:-:S04]  /*d5d0*/  IMAD R3, R217, 0x80, R209 ;  /* 0x00000080d9037824 */ /* 0x000fc800078e02d1 */
[----:B------:R-:W-:Y:S01]  /*d5e0*/  IMAD R3, R63, 0x40, R3 ;  /* 0x000000403f037824 */ /* 0x000fe200078e0203 */
[----:B------:R-:W-:Y:S02]  /*d5f0*/  CS2R R40, SRZ ;  /* 0x0000000000287805 */ /* 0x000fe4000001ff00 */
[----:B------:R-:W-:Y:S01]  /*d600*/  CS2R R42, SRZ ;  /* 0x00000000002a7805 */ /* 0x000fe2000001ff00 */
[----:B------:R-:W-:-:S05]  /*d610*/  IMAD.MOV.U32 R8, RZ, RZ, R46 ;  /* 0x000000ffff087224 */ /* 0x000fca00078e002e */
[----:B------:R3:W5:Y:S01]  /*d620*/  @!P1 LDG.E.128 R40, desc[UR38][R10.64] ;  /* 0x000000260a289981 */ /* 0x000762000c1e1d00 */
[----:B-1----:R-:W-:-:S05]  /*d630*/  @P0 IMAD.HI.U32 R0, R3, R0, RZ ;  /* 0x0000000003000227 */ /* 0x002fca00078e00ff */
[----:B--2---:R-:W-:Y:S01]  /*d640*/  @P0 SHF.R.U32.HI R3, RZ, R9, R0 ;  /* 0x00000009ff030219 */ /* 0x004fe20000011600 */
[----:B------:R-:W-:-:S03]  /*d650*/  IMAD.MOV.U32 R9, RZ, RZ, R49 ;  /* 0x000000ffff097224 */ /* 0x000fc600078e0031 */
[----:B------:R-:W-:Y:S01]  /*d660*/  SHF.R.S32.HI R45, RZ, 0x1f, R3 ;  /* 0x0000001fff2d7819 */ /* 0x000fe20000011403 */
[----:B---3--:R-:W-:Y:S02]  /*d670*/  IMAD.MOV.U32 R10, RZ, RZ, R44 ;  /* 0x000000ffff0a7224 */ /* 0x008fe400078e002c */
[----:B------:R-:W-:Y:S02]  /*d680*/  IMAD.MOV.U32 R11, RZ, RZ, R51 ;  /* 0x000000ffff0b7224 */ /* 0x000fe400078e0033 */
        /* <DEDUP_REMOVED lines=11> */
[----:B------:R-:W-:Y:S08]  /*d740*/  BRA.DIV UR4, `(.L_x_6743) ;  /* 0x000001fe04307947 */ /* 0x000ff0000b800000 */
.L_x_7024:
[----:B------:R-:W-:-:S03]  /*d750*/  UMOV UR4, 0xffffffff ;  /* 0xffffffff00047882 */ /* 0x000fc60000000000 */
[----:B------:R-:W-:Y:S05]  /*d760*/  BRA.DIV UR4, `(.L_x_6744) ;  /* 0x000001fe04507947 */ /* 0x000fea000b800000 */
.L_x_7027:
[----:B------:R-:W-:-:S03]  /*d770*/  UMOV UR4, 0xffffffff ;  /* 0xffffffff00047882 */ /* 0x000fc60000000000 */
[----:B------:R-:W-:Y:S05]  /*d780*/  BRA.DIV UR4, `(.L_x_6745) ;  /* 0x000001fe04707947 */ /* 0x000fea000b800000 */
.L_x_7030:
[----:B------:R-:W-:-:S03]  /*d790*/  UMOV UR4, 0xffffffff ;  /* 0xffffffff00047882 */ /* 0x000fc60000000000 */
[----:B------:R-:W-:Y:S05]  /*d7a0*/  BRA.DIV UR4, `(.L_x_6746) ;  /* 0x000001fe04907947 */ /* 0x000fea000b800000 */
.L_x_7033:
[----:B------:R-:W-:-:S03]  /*d7b0*/  UMOV UR4, 0xffffffff ;  /* 0xffffffff00047882 */ /* 0x000fc60000000000 */
[----:B------:R-:W-:Y:S05]  /*d7c0*/  BRA.DIV UR4, `(.L_x_6747) ;  /* 0x000001fe04b07947 */ /* 0x000fea000b800000 */
.L_x_7036:
[----:B------:R-:W-:-:S03]  /*d7d0*/  UMOV UR4, 0xffffffff ;  /* 0xffffffff00047882 */ /* 0x000fc60000000000 */
[----:B------:R-:W-:Y:S05]  /*d7e0*/  BRA.DIV UR4, `(.L_x_6748) ;  /* 0x000001fe04d07947 */ /* 0x000fea000b800000 */
.L_x_7039:
[----:B------:R-:W-:-:S03]  /*d7f0*/  UMOV UR4, 0xffffffff ;  /* 0xffffffff00047882 */ /* 0x000fc60000000000 */
[----:B------:R-:W-:Y:S05]  /*d800*/  BRA.DIV UR4, `(.L_x_6749) ;  /* 0x000001fe04f07947 */ /* 0x000fea000b800000 */
.L_x_7042:
[----:B------:R-:W-:-:S03]  /*d810*/  UMOV UR4, 0xffffffff ;  /* 0xffffffff00047882 */ /* 0x000fc60000000000 */
[----:B------:R-:W-:Y:S05]  /*d820*/  BRA.DIV UR4, `(.L_x_6750) ;  /* 0x0000020204107947 */ /* 0x000fea000b800000 */
.L_x_7045:
[----:B------:R-:W-:Y:S01]  /*d830*/  ULEA.HI UR4, UR37, UR37, URZ, 0x1 ;  /* 0x0000002525047291 */ /* 0x000fe2000f8f083f */
[----:B------:R-:W-:Y:S01]  /*d840*/  ISETP.GE.AND P0, PT, R22, R21, PT ;  /* 0x000000151600720c */ /* 0x000fe20003f06270 */
[----:B------:R-:W-:Y:S02]  /*d850*/  BSSY B1, `(.L_x_6751) ;  /* 0x0000009000017945 */ /* 0x000fe40003800000 */
[----:B------:R-:W-:Y:S01]  /*d860*/  ULOP3.LUT UR4, UR4, 0xfffffffe, URZ, 0xc0, !UPT ;  /* 0xfffffffe04047892 */ /* 0x000fe2000f8ec03f */
[-C--:B------:R-:W-:Y:S02]  /*d870*/  ISETP.GE.OR P2, PT, R209, R58.reuse, P0 ;  /* 0x0000003ad100720c */ /* 0x080fe40000746670 */
[----:B------:R-:W-:Y:S01]  /*d880*/  ISETP.GE.OR P0, PT, R233, R58, P0 ;  /* 0x0000003ae900720c */ /* 0x000fe20000706670 */
[----:B------:R-:W-:-:S06]  /*d890*/  UIADD3 UR4, UR37, -UR4, URZ ;  /* 0x8000000425047290 */ /* 0x000fcc000fffe03f */
[----:B------:R-:W-:-:S05]  /*d8a0*/  IMAD.U32 R3, RZ, RZ, UR4 ;  /* 0x00000004ff037e24 */ /* 0x000fca000f8e00ff */
[----:B------:R-:W-:-:S04]  /*d8b0*/  SHF.L.U32 R3, R3, 0x1f, RZ ;  /* 0x0000001f03037819 */ /* 0x000fc800000006ff */
[----:B------:R-:W1:Y:S02]  /*d8c0*/  SYNCS.PHASECHK.TRANS64.TRYWAIT P1, [R18+URZ+0x28800], R3 ;  /* 0x02880003120075a7 */ /* 0x000e64000802017f */
[----:B-1----:R-:W-:Y:S05]  /*d8d0*/  @!P1 BRA `(.L_x_6752) ;  /* 0x00000200000c9947 */ /* 0x002fea0003800000 */
.L_x_7046:
[----:B------:R-:W-:Y:S05]  /*d8e0*/  BSYNC B1 ;  /* 0x0000000000017941 */ /* 0x000fea0003800000 */
.L_x_6751:
[----:B------:R-:W-:Y:S04]  /*d8f0*/  BSSY B1, `(.L_x_6753) ;  /* 0x0000100000017945 */ /* 0x000fe80003800000 */
[----:B------:R-:W-:Y:S05]  /*d900*/  @P2 BRA `(.L_x_6754) ;  /* 0x0000000c00f82947 */ /* 0x000fea0003800000 */
[----:B-1---5:R-:W-:Y:S02]  /*d910*/  SHF.R.U32.HI R3, RZ, 0x8, R36 ;  /* 0x00000008ff037819 */ /* 0x022fe40000011624 */
[----:B------:R-:W-:Y:S02]  /*d920*/  LOP3.LUT R0, R36, 0xff, RZ, 0xc0, !PT ;  /* 0x000000ff24007812 */ /* 0x000fe400078ec0ff */
[----:B------:R-:W-:Y:S02]  /*d930*/  LOP3.LUT R3, R3, 0xff, RZ, 0xc0, !PT ;  /* 0x000000ff03037812 */ /* 0x000fe400078ec0ff */
[----:B------:R-:W-:Y:S02]  /*d940*/  SHF.R.U32.HI R5, RZ, 0x8, R37 ;  /* 0x00000008ff057819 */ /* 0x000fe40000011625 */
[----:B------:R-:W-:Y:S02]  /*d950*/  SHF.R.U32.HI R7, RZ, 0x8, R38 ;  /* 0x00000008ff077819 */ /* 0x000fe40000011626 */
[----:B------:R-:W-:Y:S01]  /*d960*/  PRMT R13, R3, 0x7604, R0 ;  /* 0x00007604030d7816 */ /* 0x000fe20000000000 */
[----:B------:R-:W-:Y:S01]  /*d970*/  IMAD.SHL.U32 R3, R211, 0x80, RZ ;  /* 0x00000080d3037824 */ /* 0x000fe200078e00ff */
[----:B------:R-:W-:-:S02]  /*d980*/  LOP3.LUT R4, R37, 0xff, RZ, 0xc0, !PT ;  /* 0x000000ff25047812 */ /* 0x000fc400078ec0ff */
[----:B------:R-:W-:Y:S02]  /*d990*/  LOP3.LUT R5, R5, 0xff, RZ, 0xc0, !PT ;  /* 0x000000ff05057812 */ /* 0x000fe400078ec0ff */
[----:B------:R-:W-:Y:S02]  /*d9a0*/  LOP3.LUT R6, R38, 0xff, RZ, 0xc0, !PT ;  /* 0x000000ff26067812 */ /* 0x000fe400078ec0ff */
[----:B------:R-:W-:Y:S02]  /*d9b0*/  LOP3.LUT R7, R7, 0xff, RZ, 0xc0, !PT ;  /* 0x000000ff07077812 */ /* 0x000fe400078ec0ff */
[----:B------:R-:W-:Y:S02]  /*d9c0*/  PRMT R15, R5, 0x7604, R4 ;  /* 0x00007604050f7816 */ /* 0x000fe40000000004 */
[----:B------:R-:W-:Y:S02]  /*d9d0*/  SHF.R.U32.HI R0, RZ, 0x8, R40 ;  /* 0x00000008ff007819 */ /* 0x000fe40000011628 */
[----:B------:R-:W-:Y:S01]  /*d9e0*/  LOP3.LUT R4, R3, 0x380, RZ, 0xc0, !PT ;  /* 0x0000038003047812 */ /* 0x000fe200078ec0ff */
[----:B------:R-:W-:Y:S01]  /*d9f0*/  IMAD.IADD R3, R22, 0x1, R21 ;  /* 0x0000000116037824 */ /* 0x000fe200078e0215 */
[----:B------:R-:W-:-:S02]  /*da00*/  PRMT R45, R7, 0x7604, R6 ;  /* 0x00007604072d7816 */ /* 0x000fc40000000006 */
[----:B------:R-:W-:Y:S02]  /*da10*/  SHF.R.U32.HI R6, RZ, 0x8, R39 ;  /* 0x00000008ff067819 */ /* 0x000fe40000011627 */
[----:B------:R-:W-:Y:S02]  /*da20*/  LOP3.LUT R8, R0, 0xff, RZ, 0xc0, !PT ;  /* 0x000000ff00087812 */ /* 0x000fe400078ec0ff */
[----:B------:R-:W-:Y:S02]  /*da30*/  LOP3.LUT R7, R40, 0xff, RZ, 0xc0, !PT ;  /* 0x000000ff28077812 */ /* 0x000fe400078ec0ff */
[----:B------:R-:W-:Y:S02]  /*da40*/  LOP3.LUT R0, R4, 0x70, R22, 0xf8, !PT ;  /* 0x0000007004007812 */ /* 0x000fe400078ef816 */
[----:B------:R-:W-:Y:S02]  /*da50*/  SHF.R.U32.HI R9, RZ, 0x3, R4 ;  /* 0x00000003ff097819 */ /* 0x000fe40000011604 */
[----:B------:R-:W-:-:S02]  /*da60*/  LOP3.LUT R5, R39, 0xff, RZ, 0xc0, !PT ;  /* 0x000000ff27057812 */ /* 0x000fc400078ec0ff */
[----:B------:R-:W-:Y:S02]  /*da70*/  LOP3.LUT R6, R6, 0xff, RZ, 0xc0, !PT ;  /* 0x000000ff06067812 */ /* 0x000fe400078ec0ff */
[----:B------:R-:W-:Y:S02]  /*da80*/  LOP3.LUT R4, R4, 0x70, R3, 0xf8, !PT ;  /* 0x0000007004047812 */ /* 0x000fe400078ef803 */
[----:B------:R-:W-:Y:S02]  /*da90*/  PRMT R51, R8, 0x7604, R7 ;  /* 0x0000760408337816 */ /* 0x000fe40000000007 */
[----:B------:R-:W-:Y:S02]  /*daa0*/  LOP3.LUT R3, R0, R9, RZ, 0x3c, !PT ;  /* 0x0000000900037212 */ /* 0x000fe400078e3cff */
[----:B------:R-:W-:Y:S02]  /*dab0*/  SHF.R.U32.HI R8, RZ, 0x8, R41 ;  /* 0x00000008ff087819 */ /* 0x000fe40000011629 */
[----:B------:R-:W-:-:S02]  /*dac0*/  PRMT R49, R6, 0x7604, R5 ;  /* 0x0000760406317816 */ /* 0x000fc40000000005 */
[----:B------:R-:W-:Y:S02]  /*dad0*/  LOP3.LUT R5, R4, R9, RZ, 0x3c, !PT ;  /* 0x0000000904057212 */ /* 0x000fe400078e3cff */
[----:B------:R-:W-:Y:S02]  /*dae0*/  IADD3 R0, R18, R3, R222 ;  /* 0x0000000312007210 */ /* 0x000fe40007ffe0de */
[----:B------:R-:W-:Y:S02]  /*daf0*/  LOP3.LUT R4, R41, 0xff, RZ, 0xc0, !PT ;  /* 0x000000ff29047812 */ /* 0x000fe400078ec0ff */
[----:B------:R-:W-:Y:S02]  /*db00*/  SHF.R.U32.HI R7, RZ, 0x8, R42 ;  /* 0x00000008ff077819 */ /* 0x000fe4000001162a */
[----:B------:R-:W-:Y:S02]  /*db10*/  LOP3.LUT R3, R8, 0xff, RZ, 0xc0, !PT ;  /* 0x000000ff08037812 */ /* 0x000fe400078ec0ff */
[----:B------:R-:W-:Y:S01]  /*db20*/  LOP3.LUT R6, R42, 0xff, RZ, 0xc0, !PT ;  /* 0x000000ff2a067812 */ /* 0x000fe200078ec0ff */
[----:B------:R-:W-:Y:S01]  /*db30*/  LDS.128 R8, [R0+0x18400] ;  /* 0x0184000000087984 */ /* 0x000fe20000000c00 */
[----:B------:R-:W-:-:S02]  /*db40*/  LOP3.LUT R7, R7, 0xff, RZ, 0xc0, !PT ;  /* 0x000000ff07077812 */ /* 0x000fc400078ec0ff */
[----:B------:R-:W-:Y:S02]  /*db50*/  PRMT R53, R3, 0x7604, R4 ;  /* 0x0000760403357816 */ /* 0x000fe40000000004 */
[----:B------:R-:W-:Y:S02]  /*db60*/  IADD3 R3, R18, R5, R222 ;  /* 0x0000000512037210 */ /* 0x000fe40007ffe0de */
[----:B------:R-:W-:Y:S02]  /*db70*/  PRMT R55, R7, 0x7604, R6 ;  /* 0x0000760407377816 */ /* 0x000fe40000000006 */
[----:B------:R-:W-:Y:S01]  /*db80*/  SHF.R.U32.HI R14, RZ, 0x10, R37 ;  /* 0x00000010ff0e7819 */ /* 0x000fe20000011625 */
[----:B------:R-:W1:Y:S01]  /*db90*/  LDS.128 R4, [R3+0x18400] ;  /* 0x0184000003047984 */ /* 0x000e620000000c00 */
[----:B------:R-:W-:Y:S02]  /*dba0*/  SHF.R.U32.HI R47, RZ, 0x8, R43 ;  /* 0x00000008ff2f7819 */ /* 0x000fe4000001162b */
[----:B------:R-:W-:-:S02]  /*dbb0*/  SHF.R.U32.HI R44, RZ, 0x10, R39 ;  /* 0x00000010ff2c7819 */ /* 0x000fc40000011627 */
[----:B------:R-:W-:Y:S02]  /*dbc0*/  LOP3.LUT R14, R14, 0xff, RZ, 0xc0, !PT ;  /* 0x000000ff0e0e7812 */ /* 0x000fe400078ec0ff */
[----:B------:R-:W-:Y:S02]  /*dbd0*/  LOP3.LUT R12, R43, 0xff, RZ, 0xc0, !PT ;  /* 0x000000ff2b0c7812 */ /* 0x000fe400078ec0ff */
[----:B------:R-:W-:Y:S02]  /*dbe0*/  LOP3.LUT R47, R47, 0xff, RZ, 0xc0, !PT ;  /* 0x000000ff2f2f7812 */ /* 0x000fe400078ec0ff */
[----:B------:R-:W-:Y:S02]  /*dbf0*/  LOP3.LUT R44, R44, 0xff, RZ, 0xc0, !PT ;  /* 0x000000ff2c2c7812 */ /* 0x000fe400078ec0ff */
[----:B------:R-:W-:Y:S02]  /*dc00*/  SHF.R.U32.HI R20, RZ, 0x10, R38 ;  /* 0x00000010ff147819 */ /* 0x000fe40000011626 */
[----:B------:R-:W-:-:S02]  /*dc10*/  PRMT R15, R14, 0x7054, R15 ;  /* 0x000070540e0f7816 */ /* 0x000fc4000000000f */
[----:B------:R-:W-:Y:S02]  /*dc20*/  PRMT R57, R47, 0x7604, R12 ;  /* 0x000076042f397816 */ /* 0x000fe4000000000c */
[----:B------:R-:W-:Y:S02]  /*dc30*/  SHF.R.U32.HI R14, RZ, 0x10, R41 ;  /* 0x00000010ff0e7819 */ /* 0x000fe40000011629 */
[----:B------:R-:W-:Y:S02]  /*dc40*/  SHF.R.U32.HI R12, RZ, 0x10, R36 ;  /* 0x00000010ff0c7819 */ /* 0x000fe40000011624 */
[----:B------:R-:W-:Y:S02]  /*dc50*/  PRMT R49, R44, 0x7054, R49 ;  /* 0x000070542c317816 */ /* 0x000fe40000000031 */
[----:B------:R-:W-:Y:S02]  /*dc60*/  LOP3.LUT R20, R20, 0xff, RZ, 0xc0, !PT ;  /* 0x000000ff14147812 */ /* 0x000fe400078ec0ff */
[----:B------:R-:W-:-:S02]  /*dc70*/  SHF.R.U32.HI R44, RZ, 0x10, R43 ;  /* 0x00000010ff2c7819 */ /* 0x000fc4000001162b */
[----:B------:R-:W-:Y:S02]  /*dc80*/  LOP3.LUT R14, R14, 0xff, RZ, 0xc0, !PT ;  /* 0x000000ff0e0e7812 */ /* 0x000fe400078ec0ff */
[----:B------:R-:W-:Y:S02]  /*dc90*/  LOP3.LUT R12, R12, 0xff, RZ, 0xc0, !PT ;  /* 0x000000ff0c0c7812 */ /* 0x000fe400078ec0ff */
[----:B------:R-:W-:Y:S02]  /*dca0*/  PRMT R47, R20, 0x7054, R45 ;  /* 0x00007054142f7816 */ /* 0x000fe4000000002d */
[----:B------:R-:W-:Y:S02]  /*dcb0*/  LOP3.LUT R44, R44, 0xff, RZ, 0xc0, !PT ;  /* 0x000000ff2c2c7812 */ /* 0x000fe400078ec0ff */
[----:B------:R-:W-:Y:S02]  /*dcc0*/  SHF.R.U32.HI R20, RZ, 0x10, R42 ;  /* 0x00000010ff147819 */ /* 0x000fe4000001162a */
[----:B------:R-:W-:-:S02]  /*dcd0*/  PRMT R53, R14, 0x7054, R53 ;  /* 0x000070540e357816 */ /* 0x000fc40000000035 */
[----:B------:R-:W-:Y:S02]  /*dce0*/  PRMT R13, R12, 0x7054, R13 ;  /* 0x000070540c0d7816 */ /* 0x000fe4000000000d */
[----:B------:R-:W-:Y:S02]  /*dcf0*/  SHF.R.U32.HI R12, RZ, 0x10, R40 ;  /* 0x00000010ff0c7819 */ /* 0x000fe40000011628 */
[----:B------:R-:W-:Y:S02]  /*dd00*/  PRMT R57, R44, 0x7054, R57 ;  /* 0x000070542c397816 */ /* 0x000fe40000000039 */
[----:B------:R-:W-:Y:S02]  /*dd10*/  LOP3.LUT R20, R20, 0xff, RZ, 0xc0, !PT ;  /* 0x000000ff14147812 */ /* 0x000fe400078ec0ff */
[----:B------:R-:W-:Y:S02]  /*dd20*/  LOP3.LUT R45, R15, 0xff000000, R37, 0xf8, !PT ;  /* 0xff0000000f2d7812 */ /* 0x000fe400078ef825 */
[----:B------:R-:W-:-:S02]  /*dd30*/  LOP3.LUT R53, R53, 0xff000000, R41, 0xf8, !PT ;  /* 0xff00000035357812 */ /* 0x000fc400078ef829 */
[----:B------:R-:W-:Y:S02]  /*dd40*/  LOP3.LUT R12, R12, 0xff, RZ, 0xc0, !PT ;  /* 0x000000ff0c0c7812 */ /* 0x000fe400078ec0ff */
[----:B------:R-:W-:Y:S02]  /*dd50*/  LOP3.LUT R44, R13, 0xff000000, R36, 0xf8, !PT ;  /* 0xff0000000d2c7812 */ /* 0x000fe400078ef824 */
[----:B------:R-:W-:Y:S02]  /*dd60*/  LOP3.LUT R57, R57, 0xff000000, R43, 0xf8, !PT ;  /* 0xff00000039397812 */ /* 0x000fe400078ef82b */
[----:B------:R-:W-:Y:S02]  /*dd70*/  PRMT R55, R20, 0x7054, R55 ;  /* 0x0000705414377816 */ /* 0x000fe40000000037 */
[----:B------:R-:W-:Y:S02]  /*dd80*/  F2FP.F16.E4M3.UNPACK_B R41, R45.H1 ;  /* 0x0000002dff29723e */ /* 0x000fe400030006ff */
[----:B------:R-:W-:-:S02]  /*dd90*/  F2FP.F16.E4M3.UNPACK_B R43, R53.H1 ;  /* 0x00000035ff2b723e */ /* 0x000fc400030006ff */
[----:B-1----:R-:W-:Y:S02]  /*dda0*/  F2FP.F16.E4M3.UNPACK_B R36, R5.H1 ;  /* 0x00000005ff24723e */ /* 0x002fe400030006ff */
[----:B------:R-:W-:Y:S01]  /*ddb0*/  PRMT R51, R12, 0x7054, R51 ;  /* 0x000070540c337816 */ /* 0x000fe20000000033 */
[----:B------:R-:W-:Y:S01]  /*ddc0*/  HADD2.F32 R46, -RZ, R43.H0_H0 ;  /* 0x2000002bff2e7230 */ /* 0x000fe20000004100 */
[----:B------:R-:W-:Y:S01]  /*ddd0*/  LOP3.LUT R55, R55, 0xff000000, R42, 0xf8, !PT ;  /* 0xff00000037377812 */ /* 0x000fe200078ef82a */
[----:B------:R-:W-:Y:S01]  /*dde0*/  HADD2.F32 R42, -RZ, R41.H0_H0 ;  /* 0x20000029ff2a7230 */ /* 0x000fe20000004100 */
[----:B------:R-:W-:Y:S01]  /*ddf0*/  F2FP.F16.E4M3.UNPACK_B R13, R9.H1 ;  /* 0x00000009ff0d723e */ /* 0x000fe200030006ff */
[--C-:B------:R-:W-:Y:S01]  /*de00*/  HADD2.F32 R37, -RZ, R36.reuse.H0_H0 ;  /* 0x20000024ff257230 */ /* 0x100fe20000004100 */
[----:B------:R-:W-:Y:S01]  /*de10*/  LOP3.LUT R49, R49, 0xff000000, R39, 0xf8, !PT ;  /* 0xff00000031317812 */ /* 0x000fe200078ef827 */
[----:B------:R-:W-:Y:S01]  /*de20*/  HADD2.F32 R36, -RZ, R36.H1_H1 ;  /* 0x30000024ff247230 */ /* 0x000fe20000004100 */
[----:B------:R-:W-:-:S02]  /*de30*/  LOP3.LUT R51, R51, 0xff000000, R40, 0xf8, !PT ;  /* 0xff00000033337812 */ /* 0x000fc400078ef828 */
[----:B------:R-:W-:Y:S01]  /*de40*/  F2FP.F16.E4M3.UNPACK_B R20, R5 ;  /* 0x00000005ff14723e */ /* 0x000fe200020006ff */
[C---:B------:R-:W-:Y:S01]  /*de50*/  FMUL.FTZ R59, R37.reuse, R46 ;  /* 0x0000002e253b7220 */ /* 0x040fe20000410000 */
[-C--:B------:R-:W-:Y:S01]  /*de60*/  F2FP.F16.E4M3.UNPACK_B R39, R7.reuse ;  /* 0x00000007ff27723e */ /* 0x080fe200020006ff */
[----:B------:R-:W-:Y:S01]  /*de70*/  FMUL.FTZ R61, R37, R42 ;  /* 0x0000002a253d7220 */ /* 0x000fe20000410000 */
[----:B------:R-:W-:Y:S02]  /*de80*/  F2FP.F16.E4M3.UNPACK_B R40, R7.H1 ;  /* 0x00000007ff28723e */ /* 0x000fe400030006ff */
[-C--:B------:R-:W-:Y:S02]  /*de90*/  F2FP.F16.E4M3.UNPACK_B R5, R4.reuse ;  /* 0x00000004ff05723e */ /* 0x080fe400020006ff */
[----:B------:R-:W-:Y:S01]  /*dea0*/  F2FP.F16.E4M3.UNPACK_B R7, R4.H1 ;  /* 0x00000004ff07723e */ /* 0x000fe200030006ff */
[--C-:B------:R-:W-:Y:S01]  /*deb0*/  HADD2.F32 R4, -RZ, R13.reuse.H0_H0 ;  /* 0x2000000dff047230 */ /* 0x100fe20000004100 */
[----:B------:R-:W-:Y:S01]  /*dec0*/  F2FP.F16.E4M3.UNPACK_B R53, R53 ;  /* 0x00000035ff35723e */ /* 0x000fe200020006ff */
[----:B------:R-:W-:Y:S01]  /*ded0*/  HADD2.F32 R13, -RZ, R13.H1_H1 ;  /* 0x3000000dff0d7230 */ /* 0x000fe20000004100 */
[----:B------:R-:W-:-:S02]  /*dee0*/  F2FP.F16.E4M3.UNPACK_B R45, R45 ;  /* 0x0000002dff2d723e */ /* 0x000fc400020006ff */
[C---:B------:R-:W-:Y:S01]  /*def0*/  FFMA.FTZ R48, R4.reuse, R42, -R59 ;  /* 0x0000002a04307223 */ /* 0x040fe2000001083b */
[----:B------:R-:W-:Y:S01]  /*df00*/  FFMA.FTZ R50, R4, R46, R61 ;  /* 0x0000002e04327223 */ /* 0x000fe2000001003d */
[----:B------:R-:W-:Y:S01]  /*df10*/  HADD2.F32 R42, -RZ, R41.H1_H1 ;  /* 0x30000029ff2a7230 */ /* 0x000fe20000004100 */
[----:B------:R-:W-:Y:S01]  /*df20*/  LOP3.LUT R47, R47, 0xff000000, R38, 0xf8, !PT ;  /* 0xff0000002f2f7812 */ /* 0x000fe200078ef826 */
[----:B------:R-:W-:Y:S01]  /*df30*/  HADD2.F32 R46, -RZ, R43.H1_H1 ;  /* 0x3000002bff2e7230 */ /* 0x000fe20000004100 */
[-C--:B------:R-:W-:Y:S01]  /*df40*/  F2FP.F16.E4M3.UNPACK_B R37, R6.reuse ;  /* 0x00000006ff25723e */ /* 0x080fe200020006ff */
[----:B------:R-:W-:Y:S01]  /*df50*/  HADD2.F32 R43, -RZ, R53.H0_H0 ;  /* 0x20000035ff2b7230 */ /* 0x000fe20000004100 */
[----:B------:R-:W-:Y:S01]  /*df60*/  F2FP.F16.E4M3.UNPACK_B R38, R6.H1 ;  /* 0x00000006ff26723e */ /* 0x000fe200030006ff */
[----:B------:R-:W-:Y:S01]  /*df70*/  HADD2.F32 R6, -RZ, R20.H0_H0 ;  /* 0x20000014ff067230 */ /* 0x000fe20000004100 */
[----:B------:R-:W-:Y:S01]  /*df80*/  F2FP.F16.E4M3.UNPACK_B R12, R9 ;  /* 0x00000009ff0c723e */ /* 0x000fe200020006ff */
[----:B------:R-:W-:-:S02]  /*df90*/  HADD2.F32 R41, -RZ, R45.H0_H0 ;  /* 0x2000002dff297230 */ /* 0x000fc40000004100 */
[C---:B------:R-:W-:Y:S01]  /*dfa0*/  FMUL.FTZ R52, R36.reuse, R46 ;  /* 0x0000002e24347220 */ /* 0x040fe20000410000 */
[-C--:B------:R-:W-:Y:S01]  /*dfb0*/  FMUL.FTZ R61, R36, R42.reuse ;  /* 0x0000002a243d7220 */ /* 0x080fe20000410000 */
[C---:B------:R-:W-:Y:S01]  /*dfc0*/  FMUL.FTZ R59, R6.reuse, R43 ;  /* 0x0000002b063b7220 */ /* 0x040fe20000410000 */
[----:B------:R-:W-:Y:S02]  /*dfd0*/  HADD2.F32 R4, -RZ, R12.H0_H0 ;  /* 0x2000000cff047230 */ /* 0x000fe40000004100 */
[----:B------:R-:W-:Y:S01]  /*dfe0*/  FMUL.FTZ R6, R6, R41 ;  /* 0x0000002906067220 */ /* 0x000fe20000410000 */
[C---:B------:R-:W-:Y:S01]  /*dff0*/  FFMA.FTZ R63, R13.reuse, R42, -R52 ;  /* 0x0000002a0d3f7223 */ /* 0x040fe20000010834 */
[----:B------:R-:W-:Y:S01]  /*e000*/  FFMA.FTZ R65, R13, R46, R61 ;  /* 0x0000002e0d417223 */ /* 0x000fe2000001003d */
[----:B------:R-:W-:Y:S01]  /*e010*/  F2FP.F16.E4M3.UNPACK_B R36, R57.H1 ;  /* 0x00000039ff24723e */ /* 0x000fe200030006ff */
[----:B------:R-:W-:Y:S01]  /*e020*/  HADD2.F32 R53, -RZ, R53.H1_H1 ;  /* 0x30000035ff357230 */ /* 0x000fe20000004100 */
[----:B------:R-:W-:Y:S01]  /*e030*/  F2FP.F16.E4M3.UNPACK_B R13, R49.H1 ;  /* 0x00000031ff0d723e */ /* 0x000fe200030006ff */
[----:B------:R-:W-:-:S02]  /*e040*/  HADD2.F32 R20, -RZ, R20.H1_H1 ;  /* 0x30000014ff147230 */ /* 0x000fc40000004100 */
[C---:B------:R-:W-:Y:S01]  /*e050*/  FFMA.FTZ R42, R4.reuse, R43, R6 ;  /* 0x0000002b042a7223 */ /* 0x040fe20000010006 */
[----:B------:R-:W-:Y:S01]  /*e060*/  HADD2.F32 R45, -RZ, R45.H1_H1 ;  /* 0x3000002dff2d7230 */ /* 0x000fe20000004100 */
[----:B------:R-:W-:Y:S01]  /*e070*/  F2FP.F16.E4M3.UNPACK_B R15, R11.H1 ;  /* 0x0000000bff0f723e */ /* 0x000fe200030006ff */
[----:B------:R-:W-:Y:S01]  /*e080*/  FFMA.FTZ R59, R4, R41, -R59 ;  /* 0x00000029043b7223 */ /* 0x000fe2000001083b */
[----:B------:R-:W-:Y:S02]  /*e090*/  HADD2.F32 R43, -RZ, R36.H0_H0 ;  /* 0x20000024ff2b7230 */ /* 0x000fe40000004100 */
[C---:B------:R-:W-:Y:S01]  /*e0a0*/  FMUL.FTZ R61, R20.reuse, R53 ;  /* 0x00000035143d7220 */ /* 0x040fe20000410000 */
[----:B------:R-:W-:Y:S02]  /*e0b0*/  HADD2.F32 R6, -RZ, R40.H0_H0 ;  /* 0x20000028ff067230 */ /* 0x000fe40000004100 */
[----:B------:R-:W-:Y:S01]  /*e0c0*/  FMUL.FTZ R20, R20, R45 ;  /* 0x0000002d14147220 */ /* 0x000fe20000410000 */
[----:B------:R-:W-:Y:S01]  /*e0d0*/  HADD2.F32 R12, -RZ, R12.H1_H1 ;  /* 0x3000000cff0c7230 */ /* 0x000fe20000004100 */
[----:B------:R-:W-:Y:S01]  /*e0e0*/  F2FP.F16.E4M3.UNPACK_B R57, R57 ;  /* 0x00000039ff39723e */ /* 0x000fe200020006ff */
[----:B------:R-:W-:-:S02]  /*e0f0*/  HADD2.F32 R41, -RZ, R13.H0_H0 ;  /* 0x2000000dff297230 */ /* 0x000fc40000004100 */
[----:B------:R-:W-:Y:S01]  /*e100*/  FMUL.FTZ R67, R6, R43 ;  /* 0x0000002b06437220 */ /* 0x000fe20000410000 */
[----:B------:R-:W-:Y:S02]  /*e110*/  HADD2.F32 R4, -RZ, R15.H0_H0 ;  /* 0x2000000fff047230 */ /* 0x000fe40000004100 */
[C---:B------:R-:W-:Y:S01]  /*e120*/  FFMA.FTZ R46, R12.reuse, R45, -R61 ;  /* 0x0000002d0c2e7223 */ /* 0x040fe2000001083d */
[----:B------:R-:W-:Y:S01]  /*e130*/  FFMA.FTZ R53, R12, R53, R20 ;  /* 0x000000350c357223 */ /* 0x000fe20000010014 */
[----:B------:R-:W-:Y:S01]  /*e140*/  FMUL.FTZ R6, R6, R41 ;  /* 0x0000002906067220 */ /* 0x000fe20000410000 */
[----:B------:R-:W-:Y:S01]  /*e150*/  HADD2.F32 R12, -RZ, R13.H1_H1 ;  /* 0x3000000dff0c7230 */ /* 0x000fe20000004100 */
[----:B------:R-:W-:Y:S01]  /*e160*/  F2FP.F16.E4M3.UNPACK_B R49, R49 ;  /* 0x00000031ff31723e */ /* 0x000fe200020006ff */
[----:B------:R-:W-:Y:S02]  /*e170*/  HADD2.F32 R36, -RZ, R36.H1_H1 ;  /* 0x30000024ff247230 */ /* 0x000fe40000004100 */
[----:B------:R-:W-:Y:S01]  /*e180*/  FFMA.FTZ R67, R4, R41, -R67 ;  /* 0x0000002904437223 */ /* 0x000fe20000010843 */
[----:B------:R-:W-:-:S02]  /*e190*/  HADD2.F32 R40, -RZ, R40.H1_H1 ;  /* 0x30000028ff287230 */ /* 0x000fc40000004100 */
[----:B------:R-:W-:Y:S01]  /*e1a0*/  FFMA.FTZ R58, R4, R43, R6 ;  /* 0x0000002b043a7223 */ /* 0x000fe20000010006 */
        /* <DEDUP_REMOVED lines=31> */
[----:B------:R-:W-:Y:S01]  /*e3a0*/  HADD2.F32 R15, -RZ, R15.H1_H1 ;  /* 0x3000000fff0f7230 */ /* 0x000fe20000004100 */
[----:B------:R-:W-:Y:S01]  /*e3b0*/  F2FP.F16.E4M3.UNPACK_B R44, R44 ;  /* 0x0000002cff2c723e */ /* 0x000fe200020006ff */
[----:B------:R-:W-:Y:S02]  /*e3c0*/  HADD2.F32 R7, -RZ, R7.H1_H1 ;  /* 0x30000007ff077230 */ /* 0x000fe40000004100 */
[----:B------:R-:W-:Y:S01]  /*e3d0*/  FFMA.FTZ R57, R14, R57, R20 ;  /* 0x000000390e397223 */ /* 0x000fe20000010014 */
[----:B------:R-:W-:Y:S02]  /*e3e0*/  HADD2.F32 R12, -RZ, R12.H1_H1 ;  /* 0x3000000cff0c7230 */ /* 0x000fe40000004100 */
[C---:B------:R-:W-:Y:S01]  /*e3f0*/  FFMA.FTZ R20, R4.reuse, R13, -R39 ;  /* 0x0000000d04147223 */ /* 0x040fe20000010827 */
[----:B------:R-:W-:Y:S01]  /*e400*/  FFMA.FTZ R41, R4, R41, R6 ;  /* 0x0000002904297223 */ /* 0x000fe20000010006 */
[----:B------:R-:W-:-:S02]  /*e410*/  HADD2.F32 R8, -RZ, R8.H1_H1 ;  /* 0x30000008ff087230 */ /* 0x000fc40000004100 */
[C---:B------:R-:W-:Y:S01]  /*e420*/  FMUL.FTZ R39, R7.reuse, R15 ;  /* 0x0000000f07277220 */ /* 0x040fe20000410000 */
[-C--:B------:R-:W-:Y:S01]  /*e430*/  FMUL.FTZ R4, R7, R12.reuse ;  /* 0x0000000c07047220 */ /* 0x080fe20000410000 */
[----:B------:R-:W-:Y:S02]  /*e440*/  HADD2.F32 R13, -RZ, R51.H0_H0 ;  /* 0x20000033ff0d7230 */ /* 0x000fe40000004100 */
[----:B------:R-:W-:Y:S01]  /*e450*/  FFMA.FTZ R61, R14, R49, -R43 ;  /* 0x000000310e3d7223 */ /* 0x000fe2000001082b */
[----:B------:R-:W-:Y:S02]  /*e460*/  HADD2.F32 R6, -RZ, R5.H0_H0 ;  /* 0x20000005ff067230 */ /* 0x000fe40000004100 */
[C---:B------:R-:W-:Y:S01]  /*e470*/  FFMA.FTZ R36, R8.reuse, R15, R4 ;  /* 0x0000000f08247223 */ /* 0x040fe20000010004 */
[----:B------:R-:W-:Y:S02]  /*e480*/  HADD2.F32 R7, -RZ, R44.H0_H0 ;  /* 0x2000002cff077230 */ /* 0x000fe40000004100 */
[----:B------:R-:W-:Y:S01]  /*e490*/  FFMA.FTZ R43, R8, R12, -R39 ;  /* 0x0000000c082b7223 */ /* 0x000fe20000010827 */
        /* <DEDUP_REMOVED lines=9> */
[----:B------:R-:W-:Y:S01]  /*e530*/  FFMA.FTZ R39, R4, R13, R39 ;  /* 0x0000000d04277223 */ /* 0x000fe20000010027 */
[C---:B------:R-:W-:Y:S01]  /*e540*/  FMUL.FTZ R6, R5.reuse, R8 ;  /* 0x0000000805067220 */ /* 0x040fe20000410000 */
[----:B------:R-:W-:Y:S01]  /*e550*/  F2FP.F16.E4M3.UNPACK_B R4, R47.H1 ;  /* 0x0000002fff04723e */ /* 0x000fe200030006ff */
[----:B------:R-:W-:Y:S01]  /*e560*/  FMUL.FTZ R7, R5, R44 ;  /* 0x0000002c05077220 */ /* 0x000fe20000410000 */
[----:B------:R-:W-:Y:S01]  /*e570*/  F2FP.F16.E4M3.UNPACK_B R11, R10 ;  /* 0x0000000aff0b723e */ /* 0x000fe200020006ff */
        /* <DEDUP_REMOVED lines=17> */
[----:B------:R-:W-:Y:S02]  /*e690*/  HADD2.F32 R8, -RZ, R47.H1_H1 ;  /* 0x3000002fff087230 */ /* 0x000fe40000004100 */
[C---:B------:R-:W-:Y:S01]  /*e6a0*/  FFMA.FTZ R40, R4.reuse, R13, R5 ;  /* 0x0000000d04287223 */ /* 0x040fe20000010005 */
[----:B------:R-:W-:Y:S01]  /*e6b0*/  FFMA.FTZ R45, R4, R6, -R45 ;  /* 0x00000006042d7223 */ /* 0x000fe2000001082d */
[C---:B------:R-:W-:Y:S01]  /*e6c0*/  FFMA.FTZ R52, R10.reuse, R7, -R49 ;  /* 0x000000070a347223 */ /* 0x040fe20000010831 */
[----:B------:R-:W-:Y:S01]  /*e6d0*/  FFMA.FTZ R49, R10, R9, R38 ;  /* 0x000000090a317223 */ /* 0x000fe20000010026 */
[----:B------:R-:W-:-:S02]  /*e6e0*/  HADD2.F32 R5, -RZ, R37.H0_H0 ;  /* 0x20000025ff057230 */ /* 0x000fc40000004100 */
[----:B------:R-:W-:Y:S01]  /*e6f0*/  HADD2.F32 R6, -RZ, R47.H0_H0 ;  /* 0x2000002fff067230 */ /* 0x000fe20000004100 */
[----:B------:R-:W-:Y:S01]  /*e700*/  F2FP.SATFINITE.E4M3.F32.PACK_AB_MERGE_C R45, R52, R45, RZ ;  /* 0x0000002d342d723e */ /* 0x000fe200048070ff */
[--C-:B------:R-:W-:Y:S02]  /*e710*/  HADD2.F32 R7, -RZ, R55.reuse.H0_H0 ;  /* 0x20000037ff077230 */ /* 0x100fe40000004100 */
[----:B------:R-:W-:Y:S02]  /*e720*/  HADD2.F32 R10, -RZ, R55.H1_H1 ;  /* 0x30000037ff0a7230 */ /* 0x000fe40000004100 */
[C---:B------:R-:W-:Y:S01]  /*e730*/  FMUL.FTZ R12, R5.reuse, R6 ;  /* 0x00000006050c7220 */ /* 0x040fe20000410000 */
[----:B------:R-:W-:Y:S02]  /*e740*/  HADD2.F32 R37, -RZ, R37.H1_H1 ;  /* 0x30000025ff257230 */ /* 0x000fe40000004100 */
[----:B------:R-:W-:Y:S01]  /*e750*/  FMUL.FTZ R9, R5, R7 ;  /* 0x0000000705097220 */ /* 0x000fe20000410000 */
[--C-:B------:R-:W-:Y:S01]  /*e760*/  HADD2.F32 R4, -RZ, R11.reuse.H0_H0 ;  /* 0x2000000bff047230 */ /* 0x100fe20000004100 */
[----:B------:R-:W-:Y:S01]  /*e770*/  F2FP.SATFINITE.E4M3.F32.PACK_AB_MERGE_C R5, R63, R48, RZ ;  /* 0x000000303f05723e */ /* 0x000fe200048070ff */
        /* <DEDUP_REMOVED lines=23> */
.L_x_6754:
[----:B------:R-:W-:Y:S05]  /*e8f0*/  BSYNC B1 ;  /* 0x0000000000017941 */ /* 0x000fea0003800000 */
.L_x_6753:
[----:B------:R-:W-:Y:S05]  /*e900*/  @P0 BRA `(.L_x_6740) ;  /* 0x0000000c00c80947 */ /* 0x000fea0003800000 */
[----:B------:R-:W3:Y:S01]  /*e910*/  LDL R54, [R1+0x4] ;  /* 0x0000040001367983 */ /* 0x000ee20000100800 */
[----:B--2--5:R-:W-:Y:S01]  /*e920*/  SHF.R.U32.HI R0, RZ, 0x8, R32 ;  /* 0x00000008ff007819 */ /* 0x024fe20000011620 */
[----:B------:R-:W-:Y:S01]  /*e930*/  IMAD.IADD R21, R22, 0x1, R21 ;  /* 0x0000000116157824 */ /* 0x000fe200078e0215 */
[----:B-1----:R-:W-:Y:S02]  /*e940*/  LOP3.LUT R3, R32, 0xff, RZ, 0xc0, !PT ;  /* 0x000000ff20037812 */ /* 0x002fe400078ec0ff */
[----:B------:R-:W-:Y:S02]  /*e950*/  SHF.R.U32.HI R4, RZ, 0x8, R33 ;  /* 0x00000008ff047819 */ /* 0x000fe40000011621 */
[----:B------:R-:W-:Y:S02]  /*e960*/  LOP3.LUT R0, R0, 0xff, RZ, 0xc0, !PT ;  /* 0x000000ff00007812 */ /* 0x000fe400078ec0ff */
[----:B------:R-:W-:Y:S02]  /*e970*/  SHF.R.U32.HI R6, RZ, 0x8, R34 ;  /* 0x00000008ff067819 */ /* 0x000fe40000011622 */
[----:B------:R-:W-:-:S02]  /*e980*/  LOP3.LUT R5, R33, 0xff, RZ, 0xc0, !PT ;  /* 0x000000ff21057812 */ /* 0x000fc400078ec0ff */
[----:B------:R-:W-:Y:S02]  /*e990*/  LOP3.LUT R4, R4, 0xff, RZ, 0xc0, !PT ;  /* 0x000000ff04047812 */ /* 0x000fe400078ec0ff */
[----:B------:R-:W-:Y:S02]  /*e9a0*/  PRMT R13, R0, 0x7604, R3 ;  /* 0x00007604000d7816 */ /* 0x000fe40000000003 */
[----:B------:R-:W-:Y:S02]  /*e9b0*/  LOP3.LUT R7, R34, 0xff, RZ, 0xc0, !PT ;  /* 0x000000ff22077812 */ /* 0x000fe400078ec0ff */
[----:B------:R-:W-:Y:S02]  /*e9c0*/  LOP3.LUT R6, R6, 0xff, RZ, 0xc0, !PT ;  /* 0x000000ff06067812 */ /* 0x000fe400078ec0ff */
[----:B------:R-:W-:Y:S02]  /*e9d0*/  SHF.R.U32.HI R3, RZ, 0x8, R35 ;  /* 0x00000008ff037819 */ /* 0x000fe40000011623 */
[----:B------:R-:W-:-:S02]  /*e9e0*/  SHF.R.U32.HI R0, RZ, 0x8, R28 ;  /* 0x00000008ff007819 */ /* 0x000fc4000001161c */
[----:B------:R-:W-:Y:S02]  /*e9f0*/  PRMT R12, R4, 0x7604, R5 ;  /* 0x00007604040c7816 */ /* 0x000fe40000000005 */
[----:B------:R-:W-:Y:S02]  /*ea00*/  PRMT R15, R6, 0x7604, R7 ;  /* 0x00007604060f7816 */ /* 0x000fe40000000007 */
[----:B------:R-:W-:Y:S02]  /*ea10*/  LOP3.LUT R4, R35, 0xff, RZ, 0xc0, !PT ;  /* 0x000000ff23047812 */ /* 0x000fe400078ec0ff */
[----:B------:R-:W-:Y:S02]  /*ea20*/  LOP3.LUT R3, R3, 0xff, RZ, 0xc0, !PT ;  /* 0x000000ff03037812 */ /* 0x000fe400078ec0ff */
[----:B------:R-:W-:Y:S02]  /*ea30*/  LOP3.LUT R5, R0, 0xff, RZ, 0xc0, !PT ;  /* 0x000000ff00057812 */ /* 0x000fe400078ec0ff */
[----:B------:R-:W-:-:S02]  /*ea40*/  SHF.R.U32.HI R7, RZ, 0x3, R220 ;  /* 0x00000003ff077819 */ /* 0x000fc400000116dc */
[----:B------:R-:W-:Y:S02]  /*ea50*/  LOP3.LUT R0, R220, 0x70, R21, 0xf8, !PT ;  /* 0x00000070dc007812 */ /* 0x000fe400078ef815 */
[----:B------:R-:W-:Y:S02]  /*ea60*/  PRMT R14, R3, 0x7604, R4 ;  /* 0x00007604030e7816 */ /* 0x000fe40000000004 */
[----:B------:R-:W-:Y:S02]  /*ea70*/  LOP3.LUT R3, R0, R7, RZ, 0x3c, !PT ;  /* 0x0000000700037212 */ /* 0x000fe400078e3cff */
[----:B------:R-:W-:Y:S02]  /*ea80*/  LOP3.LUT R6, R28, 0xff, RZ, 0xc0, !PT ;  /* 0x000000ff1c067812 */ /* 0x000fe400078ec0ff */
[----:B------:R-:W-:Y:S02]  /*ea90*/  SHF.R.U32.HI R4, RZ, 0x8, R29 ;  /* 0x00000008ff047819 */ /* 0x000fe4000001161d */
[----:B------:R-:W-:-:S02]  /*eaa0*/  IADD3 R0, R18, R3, R224 ;  /* 0x0000000312007210 */ /* 0x000fc40007ffe0e0 */
[----:B------:R-:W-:Y:S02]  /*eab0*/  PRMT R37, R5, 0x7604, R6 ;  /* 0x0000760405257816 */ /* 0x000fe40000000006 */
[----:B------:R-:W-:Y:S02]  /*eac0*/  LOP3.LUT R3, R4, 0xff, RZ, 0xc0, !PT ;  /* 0x000000ff04037812 */ /* 0x000fe400078ec0ff */
[----:B------:R-:W1:Y:S01]  /*ead0*/  LDS.128 R4, [R0+0x18400] ;  /* 0x0184000000047984 */ /* 0x000e620000000c00 */
[----:B------:R-:W-:Y:S02]  /*eae0*/  SHF.R.U32.HI R38, RZ, 0x8, R31 ;  /* 0x00000008ff267819 */ /* 0x000fe4000001161f */
[----:B------:R-:W-:Y:S02]  /*eaf0*/  LOP3.LUT R20, R29, 0xff, RZ, 0xc0, !PT ;  /* 0x000000ff1d147812 */ /* 0x000fe400078ec0ff */
[----:B------:R-:W-:Y:S02]  /*eb00*/  LOP3.LUT R39, R31, 0xff, RZ, 0xc0, !PT ;  /* 0x000000ff1f277812 */ /* 0x000fe400078ec0ff */
[----:B------:R-:W-:-:S02]  /*eb10*/  LOP3.LUT R38, R38, 0xff, RZ, 0xc0, !PT ;  /* 0x000000ff26267812 */ /* 0x000fc400078ec0ff */
[----:B------:R-:W-:Y:S02]  /*eb20*/  SHF.R.U32.HI R21, RZ, 0x8, R30 ;  /* 0x00000008ff157819 */ /* 0x000fe4000001161e */
[----:B------:R-:W-:Y:S02]  /*eb30*/  PRMT R20, R3, 0x7604, R20 ;  /* 0x0000760403147816 */ /* 0x000fe40000000014 */
[----:B------:R-:W-:Y:S02]  /*eb40*/  SHF.R.U32.HI R3, RZ, 0x10, R33 ;  /* 0x00000010ff037819 */ /* 0x000fe40000011621 */
[----:B------:R-:W-:Y:S02]  /*eb50*/  PRMT R38, R38, 0x7604, R39 ;  /* 0x0000760426267816 */ /* 0x000fe40000000027 */
[----:B------:R-:W-:Y:S01]  /*eb60*/  SHF.R.U32.HI R39, RZ, 0x10, R29 ;  /* 0x00000010ff277819 */ /* 0x000fe2000001161d */
[----:B------:R-:W-:Y:S01]  /*eb70*/  IMAD.U32 R3, R3, 0x10000, RZ ;  /* 0x0001000003037824 */ /* 0x000fe200078e00ff */
[----:B------:R-:W-:-:S02]  /*eb80*/  LOP3.LUT R36, R30, 0xff, RZ, 0xc0, !PT ;  /* 0x000000ff1e247812 */ /* 0x000fc400078ec0ff */
[----:B------:R-:W-:Y:S01]  /*eb90*/  LOP3.LUT R21, R21, 0xff, RZ, 0xc0, !PT ;  /* 0x000000ff15157812 */ /* 0x000fe200078ec0ff */
[----:B------:R-:W-:Y:S01]  /*eba0*/  IMAD.U32 R39, R39, 0x10000, RZ ;  /* 0x0001000027277824 */ /* 0x000fe200078e00ff */
[----:B------:R-:W-:Y:S02]  /*ebb0*/  LOP3.LUT R3, R12, 0xff0000, R3, 0xf8, !PT ;  /* 0x00ff00000c037812 */ /* 0x000fe400078ef803 */
        /* <DEDUP_REMOVED lines=13> */
[----:B-1----:R-:W-:-:S02]  /*ec90*/  F2FP.F16.E4M3.UNPACK_B R20, R5 ;  /* 0x00000005ff14723e */ /* 0x002fc400020006ff */
[----:B------:R-:W-:Y:S02]  /*eca0*/  F2FP.F16.E4M3.UNPACK_B R34, R33 ;  /* 0x00000021ff22723e */ /* 0x000fe400020006ff */
[----:B------:R-:W-:Y:S01]  /*ecb0*/  LOP3.LUT R43, R43, 0xff0000, R30, 0xf8, !PT ;  /* 0x00ff00002b2b7812 */ /* 0x000fe200078ef81e */
[--C-:B------:R-:W-:Y:S01]  /*ecc0*/  HADD2.F32 R28, -RZ, R20.reuse.H0_H0 ;  /* 0x20000014ff1c7230 */ /* 0x100fe20000004100 */
[----:B------:R-:W-:Y:S01]  /*ecd0*/  F2FP.F16.E4M3.UNPACK_B R37, R41 ;  /* 0x00000029ff25723e */ /* 0x000fe200020006ff */
[----:B------:R-:W-:Y:S01]  /*ece0*/  HADD2.F32 R20, -RZ, R20.H1_H1 ;  /* 0x30000014ff147230 */ /* 0x000fe20000004100 */
[----:B------:R-:W-:Y:S02]  /*ecf0*/  LOP3.LUT R13, R13, 0xff0000, R32, 0xf8, !PT ;  /* 0x00ff00000d0d7812 */ /* 0x000fe400078ef820 */
[----:B------:R-:W-:Y:S02]  /*ed00*/  LOP3.LUT R45, R38, 0xff0000, R45, 0xf8, !PT ;  /* 0x00ff0000262d7812 */ /* 0x000fe400078ef82d */
[----:B------:R-:W-:Y:S01]  /*ed10*/  LOP3.LUT R38, R21, 0xff000000, R35, 0xf8, !PT ;  /* 0xff00000015267812 */ /* 0x000fe200078ef823 */
[----:B------:R-:W-:Y:S01]  /*ed20*/  HADD2.F32 R35, -RZ, R34.H0_H0 ;  /* 0x20000022ff237230 */ /* 0x000fe20000004100 */
[----:B------:R-:W-:Y:S01]  /*ed30*/  LOP3.LUT R40, R43, 0xff000000, R30, 0xf8, !PT ;  /* 0xff0000002b287812 */ /* 0x000fe200078ef81e */
[----:B------:R-:W-:Y:S01]  /*ed40*/  HADD2.F32 R43, -RZ, R37.H0_H0 ;  /* 0x20000025ff2b7230 */ /* 0x000fe20000004100 */
[----:B------:R-:W-:-:S02]  /*ed50*/  LOP3.LUT R32, R13, 0xff000000, R32, 0xf8, !PT ;  /* 0xff0000000d207812 */ /* 0x000fc400078ef820 */
[----:B------:R-:W-:Y:S02]  /*ed60*/  LOP3.LUT R42, R45, 0xff000000, R31, 0xf8, !PT ;  /* 0xff0000002d2a7812 */ /* 0x000fe400078ef81f */
[----:B------:R-:W-:Y:S01]  /*ed70*/  F2FP.F16.E4M3.UNPACK_B R21, R5.H1 ;  /* 0x00000005ff15723e */ /* 0x000fe200030006ff */
[C---:B------:R-:W-:Y:S01]  /*ed80*/  FMUL.FTZ R45, R28.reuse, R43 ;  /* 0x0000002b1c2d7220 */ /* 0x040fe20000410000 */
[-C--:B------:R-:W-:Y:S02]  /*ed90*/  F2FP.F16.E4M3.UNPACK_B R30, R7.reuse ;  /* 0x00000007ff1e723e */ /* 0x080fe400020006ff */
[----:B------:R-:W-:Y:S02]  /*eda0*/  F2FP.F16.E4M3.UNPACK_B R31, R7.H1 ;  /* 0x00000007ff1f723e */ /* 0x000fe400030006ff */
[-C--:B------:R-:W-:Y:S02]  /*edb0*/  F2FP.F16.E4M3.UNPACK_B R5, R4.reuse ;  /* 0x00000004ff05723e */ /* 0x080fe400020006ff */
[----:B------:R-:W-:Y:S01]  /*edc0*/  F2FP.F16.E4M3.UNPACK_B R7, R4.H1 ;  /* 0x00000004ff07723e */ /* 0x000fe200030006ff */
[----:B------:R-:W-:Y:S01]  /*edd0*/  FMUL.FTZ R4, R28, R35 ;  /* 0x000000231c047220 */ /* 0x000fe20000410000 */
[----:B------:R-:W-:-:S02]  /*ede0*/  F2FP.F16.E4M3.UNPACK_B R41, R41.H1 ;  /* 0x00000029ff29723e */ /* 0x000fc400030006ff */
[----:B------:R-:W-:Y:S02]  /*edf0*/  F2FP.F16.E4M3.UNPACK_B R33, R33.H1 ;  /* 0x00000021ff21723e */ /* 0x000fe400030006ff */
[-C--:B------:R-:W-:Y:S02]  /*ee00*/  F2FP.F16.E4M3.UNPACK_B R28, R6.reuse ;  /* 0x00000006ff1c723e */ /* 0x080fe400020006ff */
[----:B------:R-:W-:Y:S01]  /*ee10*/  F2FP.F16.E4M3.UNPACK_B R29, R6.H1 ;  /* 0x00000006ff1d723e */ /* 0x000fe200030006ff */
[--C-:B------:R-:W-:Y:S02]  /*ee20*/  HADD2.F32 R6, -RZ, R21.reuse.H0_H0 ;  /* 0x20000015ff067230 */ /* 0x100fe40000004100 */
[----:B------:R-:W-:Y:S01]  /*ee30*/  HADD2.F32 R21, -RZ, R21.H1_H1 ;  /* 0x30000015ff157230 */ /* 0x000fe20000004100 */
[----:B---3--:R-:W1:Y:S02]  /*ee40*/  LDS.128 R8, [R54+0x18400] ;  /* 0x0184000036087984 */ /* 0x008e640000000c00 */
        /* <DEDUP_REMOVED lines=9> */
[C---:B------:R-:W-:Y:S01]  /*eee0*/  FFMA.FTZ R46, R10.reuse, R43, R4 ;  /* 0x0000002b0a2e7223 */ /* 0x040fe20000010004 */
[----:B------:R-:W-:Y:S01]  /*eef0*/  FFMA.FTZ R44, R10, R35, -R45 ;  /* 0x000000230a2c7223 */ /* 0x000fe2000001082d */
[----:B------:R-:W-:Y:S01]  /*ef00*/  HADD2.F32 R43, -RZ, R37.H1_H1 ;  /* 0x30000025ff2b7230 */ /* 0x000fe20000004100 */
[----:B------:R-:W-:Y:S01]  /*ef10*/  F2FP.F16.E4M3.UNPACK_B R8, R8.H1 ;  /* 0x00000008ff08723e */ /* 0x000fe200030006ff */
        /* <DEDUP_REMOVED lines=12> */
[----:B------:R-:W-:Y:S02]  /*efe0*/  HADD2.F32 R35, -RZ, R34.H0_H0 ;  /* 0x20000022ff237230 */ /* 0x000fe40000004100 */
[C---:B------:R-:W-:Y:S01]  /*eff0*/  FFMA.FTZ R45, R4.reuse, R45, R6 ;  /* 0x0000002d042d7223 */ /* 0x040fe20000010006 */
[----:B------:R-:W-:Y:S02]  /*f000*/  HADD2.F32 R6, -RZ, R30.H0_H0 ;  /* 0x2000001eff067230 */ /* 0x000fe40000004100 */
[----:B------:R-:W-:Y:S01]  /*f010*/  FFMA.FTZ R49, R4, R37, -R49 ;  /* 0x0000002504317223 */ /* 0x000fe20000010831 */
[----:B------:R-:W-:Y:S01]  /*f020*/  HADD2.F32 R10, -RZ, R33.H1_H1 ;  /* 0x30000021ff0a7230 */ /* 0x000fe20000004100 */
[----:B------:R-:W-:Y:S01]  /*f030*/  F2FP.F16.E4M3.UNPACK_B R42, R42.H1 ;  /* 0x0000002aff2a723e */ /* 0x000fe200030006ff */
[----:B------:R-:W-:-:S02]  /*f040*/  HADD2.F32 R20, -RZ, R41.H1_H1 ;  /* 0x30000029ff147230 */ /* 0x000fc40000004100 */
[C---:B------:R-:W-:Y:S01]  /*f050*/  FMUL.FTZ R37, R6.reuse, R35 ;  /* 0x0000002306257220 */ /* 0x040fe20000410000 */
[----:B------:R-:W-:Y:S01]  /*f060*/  HADD2.F32 R33, -RZ, R12.H0_H0 ;  /* 0x2000000cff217230 */ /* 0x000fe20000004100 */
[----:B------:R-:W-:Y:S01]  /*f070*/  F2FP.F16.E4M3.UNPACK_B R38, R38.H1 ;  /* 0x00000026ff26723e */ /* 0x000fe200030006ff */
[----:B------:R-:W-:Y:S02]  /*f080*/  HADD2.F32 R4, -RZ, R14.H0_H0 ;  /* 0x2000000eff047230 */ /* 0x000fe40000004100 */
[C---:B------:R-:W-:Y:S01]  /*f090*/  FMUL.FTZ R48, R21.reuse, R20 ;  /* 0x0000001415307220 */ /* 0x040fe20000410000 */
[----:B------:R-:W-:Y:S02]  /*f0a0*/  HADD2.F32 R9, -RZ, R9.H1_H1 ;  /* 0x30000009ff097230 */ /* 0x000fe40000004100 */
[-C--:B------:R-:W-:Y:S01]  /*f0b0*/  FMUL.FTZ R6, R6, R33.reuse ;  /* 0x0000002106067220 */ /* 0x080fe20000410000 */
[----:B------:R-:W-:Y:S01]  /*f0c0*/  FMUL.FTZ R21, R21, R10 ;  /* 0x0000000a15157220 */ /* 0x000fe20000410000 */
[----:B------:R-:W-:Y:S01]  /*f0d0*/  FFMA.FTZ R37, R4, R33, -R37 ;  /* 0x0000002104257223 */ /* 0x000fe20000010825 */
[----:B------:R-:W-:-:S02]  /*f0e0*/  HADD2.F32 R33, -RZ, R34.H1_H1 ;  /* 0x30000022ff217230 */ /* 0x000fc40000004100 */
[----:B------:R-:W-:Y:S01]  /*f0f0*/  FFMA.FTZ R41, R4, R35, R6 ;  /* 0x0000002304297223 */ /* 0x000fe20000010006 */
[----:B------:R-:W-:Y:S02]  /*f100*/  HADD2.F32 R30, -RZ, R30.H1_H1 ;  /* 0x3000001eff1e7230 */ /* 0x000fe40000004100 */
[C---:B------:R-:W-:Y:S01]  /*f110*/  FFMA.FTZ R48, R9.reuse, R10, -R48 ;  /* 0x0000000a09307223 */ /* 0x040fe20000010830 */
[----:B------:R-:W-:Y:S01]  /*f120*/  FFMA.FTZ R50, R9, R20, R21 ;  /* 0x0000001409327223 */ /* 0x000fe20000010015 */
[----:B------:R-:W-:Y:S01]  /*f130*/  HADD2.F32 R35, -RZ, R42.H0_H0 ;  /* 0x2000002aff237230 */ /* 0x000fe20000004100 */
[----:B------:R-:W-:Y:S01]  /*f140*/  F2FP.F16.E4M3.UNPACK_B R10, R39.H1 ;  /* 0x00000027ff0a723e */ /* 0x000fe200030006ff */
[----:B------:R-:W-:Y:S02]  /*f150*/  HADD2.F32 R6, -RZ, R31.H0_H0 ;  /* 0x2000001fff067230 */ /* 0x000fe40000004100 */
[----:B------:R-:W-:Y:S01]  /*f160*/  FMUL.FTZ R51, R30, R33 ;  /* 0x000000211e337220 */ /* 0x000fe20000410000 */
[----:B------:R-:W-:Y:S01]  /*f170*/  HADD2.F32 R9, -RZ, R12.H1_H1 ;  /* 0x3000000cff097230 */ /* 0x000fe20000004100 */
[----:B------:R-:W-:Y:S01]  /*f180*/  F2FP.F16.E4M3.UNPACK_B R39, R39 ;  /* 0x00000027ff27723e */ /* 0x000fe200020006ff */
        /* <DEDUP_REMOVED lines=16> */
[----:B------:R-:W-:Y:S01]  /*f290*/  F2FP.SATFINITE.E4M3.F32.PACK_AB_MERGE_C R45, R50, R45, RZ ;  /* 0x0000002d322d723e */ /* 0x000fe200048070ff */
        /* <DEDUP_REMOVED lines=36> */
[----:B------:R-:W-:Y:S01]  /*f4e0*/  FMUL.FTZ R5, R5, R32 ;  /* 0x0000002005057220 */ /* 0x000fe20000410000 */
[----:B------:R-:W-:-:S02]  /*f4f0*/  HADD2.F32 R9, -RZ, R7.H0_H0 ;  /* 0x20000007ff097230 */ /* 0x000fc40000004100 */
[C---:B------:R-:W-:Y:S01]  /*f500*/  FFMA.FTZ R15, R3.reuse, R32, -R12 ;  /* 0x00000020030f7223 */ /* 0x040fe2000001080c */
[----:B------:R-:W-:Y:S02]  /*f510*/  HADD2.F32 R4, -RZ, R29.H0_H0 ;  /* 0x2000001dff047230 */ /* 0x000fe40000004100 */
[----:B------:R-:W-:Y:S01]  /*f520*/  FFMA.FTZ R12, R3, R8, R5 ;  /* 0x00000008030c7223 */ /* 0x000fe20000010005 */
        /* <DEDUP_REMOVED lines=12> */
[----:B------:R-:W-:Y:S01]  /*f5f0*/  F2FP.SATFINITE.E4M3.F32.PACK_AB_MERGE_C R20, R20, R33, RZ ;  /* 0x000000211414723e */ /* 0x000fe200048070ff */
[-C--:B------:R-:W-:Y:S01]  /*f600*/  FMUL.FTZ R5, R29, R6.reuse ;  /* 0x000000061d057220 */ /* 0x080fe20000410000 */
[----:B------:R-:W-:Y:S01]  /*f610*/  FFMA.FTZ R29, R3, R9, R4 ;  /* 0x00000009031d7223 */ /* 0x000fe20000010004 */
[----:B------:R-:W-:Y:S01]  /*f620*/  FFMA.FTZ R35, R13, R6, -R32 ;  /* 0x000000060d237223 */ /* 0x000fe20000010820 */
[----:B------:R-:W-:-:S02]  /*f630*/  HADD2.F32 R6, -RZ, R40.H0_H0 ;  /* 0x20000028ff067230 */ /* 0x000fc40000004100 */
[----:B------:R-:W-:Y:S01]  /*f640*/  FFMA.FTZ R32, R13, R8, R5 ;  /* 0x000000080d207223 */ /* 0x000fe20000010005 */
[----:B------:R-:W-:Y:S02]  /*f650*/  HADD2.F32 R5, -RZ, R36.H0_H0 ;  /* 0x20000024ff057230 */ /* 0x000fe40000004100 */
[----:B------:R-:W-:Y:S02]  /*f660*/  HADD2.F32 R4, -RZ, R28.H0_H0 ;  /* 0x2000001cff047230 */ /* 0x000fe40000004100 */
[----:B------:R-:W-:Y:S02]  /*f670*/  HADD2.F32 R40, -RZ, R40.H1_H1 ;  /* 0x30000028ff287230 */ /* 0x000fe40000004100 */
[----:B------:R-:W-:Y:S02]  /*f680*/  HADD2.F32 R28, -RZ, R28.H1_H1 ;  /* 0x3000001cff1c7230 */ /* 0x000fe40000004100 */
[----:B------:R-:W-:Y:S01]  /*f690*/  FMUL.FTZ R8, R4, R6 ;  /* 0x0000000604087220 */ /* 0x000fe20000410000 */
[----:B------:R-:W-:-:S02]  /*f6a0*/  HADD2.F32 R36, -RZ, R36.H1_H1 ;  /* 0x30000024ff247230 */ /* 0x000fc40000004100 */
[----:B------:R-:W-:Y:S01]  /*f6b0*/  FMUL.FTZ R7, R4, R5 ;  /* 0x0000000504077220 */ /* 0x000fe20000410000 */
[--C-:B------:R-:W-:Y:S02]  /*f6c0*/  HADD2.F32 R3, -RZ, R11.reuse.H0_H0 ;  /* 0x2000000bff037230 */ /* 0x100fe40000004100 */
[C---:B------:R-:W-:Y:S01]  /*f6d0*/  FMUL.FTZ R4, R28.reuse, R40 ;  /* 0x000000281c047220 */ /* 0x040fe20000410000 */
[----:B------:R-:W-:Y:S02]  /*f6e0*/  HADD2.F32 R11, -RZ, R11.H1_H1 ;  /* 0x3000000bff0b7230 */ /* 0x000fe40000004100 */
[----:B------:R-:W-:Y:S01]  /*f6f0*/  FMUL.FTZ R13, R28, R36 ;  /* 0x000000241c0d7220 */ /* 0x000fe20000410000 */
[----:B------:R-:W-:Y:S01]  /*f700*/  F2FP.SATFINITE.E4M3.F32.PACK_AB_MERGE_C R28, R12, R21, R20 ;  /* 0x000000150c1c723e */ /* 0x000fe20004807014 */
        /* <DEDUP_REMOVED lines=14> */
[----:B------:R-:W-:Y:S01]  /*f7f0*/  F2FP.SATFINITE.E4M3.F32.PACK_AB_MERGE_C R31, R52, R41, R42 ;  /* 0x00000029341f723e */ /* 0x000fe2000480702a */
[----:B------:R3:W-:Y:S01]  /*f800*/  STS.128 [R54+0x18400], R4 ;  /* 0x0184000436007388 */ /* 0x0007e20000000c00 */
[----:B------:R-:W-:-:S05]  /*f810*/  F2FP.SATFINITE.E4M3.F32.PACK_AB_MERGE_C R30, R40, R3, R30 ;  /* 0x00000003281e723e */ /* 0x000fca000480701e */
[----:B------:R3:W-:Y:S02]  /*f820*/  STS.128 [R0+0x18400], R28 ;  /* 0x0184001c00007388 */ /* 0x0007e40000000c00 */
.L_x_6740:
[----:B------:R-:W-:Y:S05]  /*f830*/  BSYNC B0 ;  /* 0x0000000000007941 */ /* 0x000fea0003800000 */
.L_x_6720:
        /* <DEDUP_REMOVED lines=8> */
.L_x_6717:
[----:B------:R-:W-:Y:S01]  /*f8c0*/  IMAD.U32 R237, RZ, RZ, UR41 ;  /* 0x00000029ffed7e24 */ /* 0x000fe2000f8e00ff */
[----:B------:R-:W-:-:S04]  /*f8d0*/  LOP3.LUT R17, R17, 0xfffff7ff, RZ, 0xc0, !PT ;  /* 0xfffff7ff11117812 */ /* 0x000fc800078ec0ff */
[----:B------:R-:W-:-:S13]  /*f8e0*/  ISETP.NE.AND P0, PT, R237, 0x3, PT ;  /* 0x00000003ed00780c */ /* 0x000fda0003f05270 */
[----:B------:R-:W-:Y:S01]  /*f8f0*/  @P0 LOP3.LUT R17, R17, 0x800, RZ, 0xfc, !PT ;  /* 0x0000080011110812 */ /* 0x000fe200078efcff */
[----:B------:R-:W-:Y:S06]  /*f900*/  @!P0 BRA `(.L_x_6755) ;  /* 0x0000000000048947 */ /* 0x000fec0003800000 */
[----:B------:R-:W-:Y:S01]  /*f910*/  BPT.TRAP 0x1 ;  /* 0x000000040000795c */ /* 0x000fe20000300000 */
.L_x_6755:
[----:B------:R-:W-:Y:S01]  /*f920*/  IMAD R127, R208, 0x8, R18 ;  /* 0x00000008d07f7824 */ /* 0x000fe200078e0212 */
[----:B0-234-:R-:W-:-:S04]  /*f930*/  SHF.L.U32 R0, R210, 0x1f, RZ ;  /* 0x0000001fd2007819 */ /* 0x01dfc800000006ff */
[----:B------:R0:W2:Y:S01]  /*f940*/  SYNCS.PHASECHK.TRANS64.TRYWAIT P1, [R127+URZ+0x28830], R0 ;  /* 0x028830007f0075a7 */ /* 0x0000a2000802017f */
[----:B------:R-:W-:Y:S05]  /*f950*/  @!P0 BRA `(.L_x_6756) ;  /* 0x0000000000048947 */ /* 0x000fea0003800000 */
[----:B------:R-:W-:Y:S01]  /*f960*/  BPT.TRAP 0x1 ;  /* 0x000000040000795c */ /* 0x000fe20000300000 */
.L_x_6756:
[C---:B------:R-:W-:Y:S01]  /*f970*/  LOP3.LUT R4, R27.reuse, 0xffffff80, RZ, 0xc0, !PT ;  /* 0xffffff801b047812 */ /* 0x040fe200078ec0ff */
[----:B------:R-:W3:Y:S01]  /*f980*/  S2R R7, SR_TID.X ;  /* 0x0000000000077919 */ /* 0x000ee20000002100 */
[----:B------:R-:W-:-:S03]  /*f990*/  LEA.HI R27, R27, R24, RZ, 0x1 ;  /* 0x000000181b1b7211 */ /* 0x000fc600078f08ff */
[----:B------:R-:W-:Y:S01]  /*f9a0*/  IMAD.IADD R4, R25, 0x1, -R4 ;  /* 0x0000000119047824 */ /* 0x000fe200078e0a04 */
[----:B------:R-:W-:-:S04]  /*f9b0*/  LOP3.LUT R27, R27, 0x3fffffe, RZ, 0xc0, !PT ;  /* 0x03fffffe1b1b7812 */ /* 0x000fc800078ec0ff */
[----:B-1----:R-:W-:Y:S01]  /*f9c0*/  SHF.R.S32.HI R3, RZ, 0x1f, R4 ;  /* 0x0000001fff037819 */ /* 0x002fe20000011404 */
[----:B------:R-:W-:-:S03]  /*f9d0*/  IMAD.IADD R27, R24, 0x1, -R27 ;  /* 0x00000001181b7824 */ /* 0x000fc600078e0a1b */
[CC--:B------:R-:W-:Y:S02]  /*f9e0*/  LEA.HI R5, R3.reuse, R4.reuse, RZ, 0x2 ;  /* 0x0000000403057211 */ /* 0x0c0fe400078f10ff */
[----:B------:R-:W-:Y:S02]  /*f9f0*/  LEA.HI R3, R3, R4, RZ, 0x5 ;  /* 0x0000000403037211 */ /* 0x000fe400078f28ff */
[--C-:B------:R-:W-:Y:S02]  /*fa00*/  SHF.R.S32.HI R6, RZ, 0x2, R5.reuse ;  /* 0x00000002ff067819 */ /* 0x100fe40000011405 */
[----:B------:R-:W-:Y:S02]  /*fa10*/  SHF.R.S32.HI R5, RZ, 0x1f, R5 ;  /* 0x0000001fff057819 */ /* 0x000fe40000011405 */
[----:B------:R-:W-:Y:S02]  /*fa20*/  SHF.R.S32.HI R3, RZ, 0x5, R3 ;  /* 0x00000005ff037819 */ /* 0x000fe40000011403 */
[----:B------:R-:W-:-:S04]  /*fa30*/  LEA.HI R5, R5, R6, RZ, 0x3 ;  /* 0x0000000605057211 */ /* 0x000fc800078f18ff */
[----:B------:R-:W-:Y:S02]  /*fa40*/  LOP3.LUT R5, R5, 0xfffffff8, RZ, 0xc0, !PT ;  /* 0xfffffff805057812 */ /* 0x000fe400078ec0ff */
[----:B---3--:R-:W-:-:S03]  /*fa50*/  LOP3.LUT R7, R7, 0x7f, RZ, 0xc0, !PT ;  /* 0x0000007f07077812 */ /* 0x008fc600078ec0ff */
[----:B------:R-:W-:Y:S01]  /*fa60*/  IMAD.IADD R6, R6, 0x1, -R5 ;  /* 0x0000000106067824 */ /* 0x000fe200078e0a05 */
[----:B------:R-:W-:-:S03]  /*fa70*/  ISETP.NE.AND P0, PT, R7, RZ, PT ;  /* 0x000000ff0700720c */ /* 0x000fc60003f05270 */
[----:B------:R-:W-:Y:S01]  /*fa80*/  IMAD R6, R3, 0x10, R6 ;  /* 0x0000001003067824 */ /* 0x000fe200078e0206 */
[----:B--2---:R-:W-:Y:S09]  /*fa90*/  @P1 BRA `(.L_x_6757) ;  /* 0x0000000000081947 */ /* 0x004ff20003800000 */
[----:B------:R-:W1:Y:S02]  /*faa0*/  SYNCS.PHASECHK.TRANS64.TRYWAIT P1, [R127+URZ+0x28830], R0 ;  /* 0x028830007f0075a7 */ /* 0x000e64000802017f */
[----:B-1----:R-:W-:Y:S05]  /*fab0*/  @!P1 BRA `(.L_x_6758) ;  /* 0x000001dc00a89947 */ /* 0x002fea0003800000 */
.L_x_6757:
[----:B------:R-:W-:Y:S05]  /*fac0*/  WARPSYNC.ALL ;  /* 0x0000000000007948 */ /* 0x000fea0003800000 */
[----:B01----:R-:W-:Y:S02]  /*fad0*/  IMAD R0, R27, 0x40, R6 ;  /* 0x000000401b007824 */ /* 0x003fe400078e0206 */
[----:B------:R-:W-:Y:S01]  /*fae0*/  VIADD R3, R18, 0x1c400 ;  /* 0x0001c40012037836 */ /* 0x000fe20000000000 */
[----:B------:R-:W-:Y:S01]  /*faf0*/  LOP3.LUT R6, R26, 0x10000, RZ, 0xfc, !PT ;  /* 0x000100001a067812 */ /* 0x000fe200078efcff */
[----:B------:R-:W-:Y:S01]  /*fb00*/  IMAD.MOV.U32 R7, RZ, RZ, 0x40000040 ;  /* 0x40000040ff077424 */ /* 0x000fe200078e00ff */
[----:B-----5:R-:W-:Y:S01]  /*fb10*/  WARPGROUP.ARRIVE ;  /* 0x00000000000079c5 */ /* 0x020fe20000000000 */
[----:B------:R-:W-:Y:S01]  /*fb20*/  IMAD.MOV.U32 R5, RZ, RZ, 0x40000040 ;  /* 0x40000040ff057424 */ /* 0x000fe200078e00ff */
[----:B------:R-:W-:Y:S01]  /*fb30*/  SHF.R.U32.HI R3, RZ, 0x4, R3 ;  /* 0x00000004ff037819 */ /* 0x000fe20000011603 */
[C---:B------:R-:W-:Y:S01]  /*fb40*/  VIADD R12, R6.reuse, 0x2 ;  /* 0x00000002060c7836 */ /* 0x040fe20000000000 */
[C---:B------:R-:W-:Y:S01]  /*fb50*/  R2UR UR4, R6.reuse ;  /* 0x00000000060472ca */ /* 0x040fe200000e0000 */
[----:B------:R-:W-:Y:S01]  /*fb60*/  IMAD.MOV.U32 R13, RZ, RZ, 0x40000040 ;  /* 0x40000040ff0d7424 */ /* 0x000fe200078e00ff */
[----:B------:R-:W-:Y:S01]  /*fb70*/  LOP3.LUT R3, R3, 0x3fff, RZ, 0xc0, !PT ;  /* 0x00003fff03037812 */ /* 0x000fe200078ec0ff */
[----:B------:R-:W-:Y:S01]  /*fb80*/  IMAD.MOV.U32 R9, RZ, RZ, 0x40000040 ;  /* 0x40000040ff097424 */ /* 0x000fe200078e00ff */
[----:B------:R-:W-:Y:S01]  /*fb90*/  R2UR UR5, R7 ;  /* 0x00000000070572ca */ /* 0x000fe200000e0000 */
[----:B------:R-:W-:Y:S01]  /*fba0*/  VIADD R10, R6, 0x4 ;  /* 0x00000004060a7836 */ /* 0x000fe20000000000 */
[----:B------:R-:W-:Y:S01]  /*fbb0*/  LOP3.LUT R14, R3, 0x10000, RZ, 0xfc, !PT ;  /* 0x00010000030e7812 */ /* 0x000fe200078efcff */
[----:B------:R-:W-:Y:S01]  /*fbc0*/  IMAD.MOV.U32 R11, RZ, RZ, 0x40000040 ;  /* 0x40000040ff0b7424 */ /* 0x000fe200078e00ff */
[----:B------:R-:W-:Y:S01]  /*fbd0*/  R2UR UR7, R5 ;  /* 0x00000000050772ca */ /* 0x000fe200000e0000 */
[----:B------:R-:W-:Y:S01]  /*fbe0*/  IMAD.MOV.U32 R5, RZ, RZ, 0x40000040 ;  /* 0x40000040ff057424 */ /* 0x000fe200078e00ff */
[----:B------:R-:W0:Y:S01]  /*fbf0*/  LDC.64 R20, c[0x0][0x9e0] ;  /* 0x00027800ff147b82 */ /* 0x000e220000000a00 */
[----:B------:R-:W-:Y:S01]  /*fc00*/  IMAD R4, R208, 0x600, R14 ;  /* 0x00000600d0047824 */ /* 0x000fe200078e020e */
[----:B------:R-:W-:Y:S01]  /*fc10*/  ULDC UR27, c[0x0][0x9dc] ;  /* 0x00027700001b7ab9 */ /* 0x000fe20000000800 */
[----:B------:R-:W-:Y:S01]  /*fc20*/  @!P0 VIADD R127, R127, 0x28840 ;  /* 0x000288407f7f8836 */ /* 0x000fe20000000000 */
[----:B------:R-:W-:Y:S01]  /*fc30*/  ULOP3.LUT UR27, URZ, UR27, URZ, 0x33, !UPT ;  /* 0x0000001b3f1b7292 */ /* 0x000fe2000f8e333f */
[C---:B------:R-:W-:Y:S01]  /*fc40*/  VIADD R8, R4.reuse, 0x2 ;  /* 0x0000000204087836 */ /* 0x040fe20000000000 */
[----:B------:R-:W-:Y:S01]  /*fc50*/  R2UR UR6, R4 ;  /* 0x00000000040672ca */ /* 0x000fe200000e0000 */
[----:B------:R-:W-:Y:S01]  /*fc60*/  IMAD R0, R217, 0x80, R0 ;  /* 0x00000080d9007824 */ /* 0x000fe200078e0200 */
[----:B------:R-:W-:-:S02]  /*fc70*/  @!P0 PRMT R127, RZ, 0x654, R127 ;  /* 0x00000654ff7f8816 */ /* 0x000fc4000000007f */
[----:B------:R-:W-:-:S09]  /*fc80*/  LOP3.LUT R17, R17, 0xffffefff, RZ, 0xc0, !PT ;  /* 0xffffefff11117812 */ /* 0x000fd200078ec0ff */
[----:B------:R-:W-:Y:S01]  /*fc90*/  QGMMA.64x192x32.F32.E4M3.E4M3 R24, gdesc[UR4], RZ, !UPT, gsb0 ;  /* 0x02e00000041879f3 */ /* 0x000fe2000c0008ff */
[----:B------:R-:W-:Y:S02]  /*fca0*/  R2UR UR4, R12 ;  /* 0x000000000c0472ca */ /* 0x000fe400000e0000 */
[----:B------:R-:W-:Y:S02]  /*fcb0*/  R2UR UR5, R13 ;  /* 0x000000000d0572ca */ /* 0x000fe400000e0000 */
[----:B------:R-:W-:Y:S01]  /*fcc0*/  R2UR UR6, R8 ;  /* 0x00000000080672ca */ /* 0x000fe200000e0000 */
[C---:B------:R-:W-:Y:S01]  /*fcd0*/  VIADD R8, R4.reuse, 0x4 ;  /* 0x0000000404087836 */ /* 0x040fe20000000000 */
[----:B------:R-:W-:Y:S01]  /*fce0*/  R2UR UR7, R9 ;  /* 0x00000000090772ca */ /* 0x000fe200000e0000 */
[----:B------:R-:W-:Y:S01]  /*fcf0*/  IMAD.MOV.U32 R9, RZ, RZ, 0x40000040 ;  /* 0x40000040ff097424 */ /* 0x000fe200078e00ff */
[----:B0-----:R-:W-:Y:S01]  /*fd00*/  ISETP.GE.AND P1, PT, R21, 0x1, PT ;  /* 0x000000011500780c */ /* 0x001fe20003f26270 */
[----:B------:R-:W-:-:S12]  /*fd10*/  VIADD R4, R4, 0x6 ;  /* 0x0000000604047836 */ /* 0x000fd80000000000 */
[----:B------:R-:W-:Y:S01]  /*fd20*/  @P1 LOP3.LUT R17, R17, 0x1000, RZ, 0xfc, !PT ;  /* 0x0000100011111812 */ /* 0x000fe200078efcff */
[----:B------:R-:W-:Y:S02]  /*fd30*/  WARPGROUP.DEPBAR.LE gsb0, 0x0 ;  /* 0x00008000000079c5 */ /* 0x000fe40000010000 */
[----:B------:R-:W-:-:S06]  /*fd40*/  WARPGROUP.ARRIVE ;  /* 0x00000000000079c5 */ /* 0x000fcc0000000000 */
[----:B------:R-:W-:Y:S01]  /*fd50*/  QGMMA.64x192x32.F32.E4M3.E4M3 R24, gdesc[UR4], R24, gsb0 ;  /* 0x02e00000041879f3 */ /* 0x000fe20008000818 */
[----:B------:R-:W-:Y:S02]  /*fd60*/  R2UR UR4, R10 ;  /* 0x000000000a0472ca */ /* 0x000fe400000e0000 */
[----:B------:R-:W-:Y:S02]  /*fd70*/  R2UR UR5, R11 ;  /* 0x000000000b0572ca */ /* 0x000fe400000e0000 */
[----:B------:R-:W-:Y:S01]  /*fd80*/  R2UR UR6, R8 ;  /* 0x00000000080672ca */ /* 0x000fe200000e0000 */
[----:B------:R-:W-:Y:S01]  /*fd90*/  VIADD R8, R6, 0x6 ;  /* 0x0000000606087836 */ /* 0x000fe20000000000 */
[----:B------:R-:W-:Y:S01]  /*fda0*/  R2UR UR7, R9 ;  /* 0x00000000090772ca */ /* 0x000fe200000e0000 */
[----:B------:R-:W-:Y:S01]  /*fdb0*/  IMAD.MOV.U32 R9, RZ, RZ, 0x40000040 ;  /* 0x40000040ff097424 */ /* 0x000fe200078e00ff */
[----:B------:R-:W-:Y:S02]  /*fdc0*/  WARPGROUP.DEPBAR.LE gsb0, 0x0 ;  /* 0x00008000000079c5 */ /* 0x000fe40000010000 */
[----:B------:R-:W-:-:S09]  /*fdd0*/  WARPGROUP.ARRIVE ;  /* 0x00000000000079c5 */ /* 0x000fd20000000000 */
[----:B------:R-:W-:Y:S01]  /*fde0*/  QGMMA.64x192x32.F32.E4M3.E4M3 R24, gdesc[UR4], R24, gsb0 ;  /* 0x02e00000041879f3 */ /* 0x000fe20008000818 */
[----:B------:R-:W-:Y:S02]  /*fdf0*/  R2UR UR4, R8 ;  /* 0x00000000080472ca */ /* 0x000fe400000e0000 */
[----:B------:R-:W-:Y:S02]  /*fe00*/  R2UR UR5, R9 ;  /* 0x00000000090572ca */ /* 0x000fe400000e0000 */
[----:B------:R-:W-:Y:S02]  /*fe10*/  R2UR UR6, R4 ;  /* 0x00000000040672ca */ /* 0x000fe400000e0000 */
[----:B------:R-:W-:Y:S01]  /*fe20*/  R2UR UR7, R5 ;  /* 0x00000000050772ca */ /* 0x000fe200000e0000 */
[----:B------:R-:W-:Y:S02]  /*fe30*/  WARPGROUP.DEPBAR.LE gsb0, 0x0 ;  /* 0x00008000000079c5 */ /* 0x000fe40000010000 */
[----:B------:R-:W-:-:S10]  /*fe40*/  WARPGROUP.ARRIVE ;  /* 0x00000000000079c5 */ /* 0x000fd40000000000 */
[----:B------:R-:W-:Y:S03]  /*fe50*/  QGMMA.64x192x32.F32.E4M3.E4M3 R24, gdesc[UR4], R24, gsb0 ;  /* 0x02e00000041879f3 */ /* 0x000fe60008000818 */
[----:B------:R-:W-:Y:S02]  /*fe60*/  WARPGROUP.DEPBAR.LE gsb0, 0x0 ;  /* 0x00008000000079c5 */ /* 0x000fe40000010000 */
[C---:B------:R-:W-:Y:S01]  /*fe70*/  FMUL.FTZ R5, R2.reuse, R24 ;  /* 0x0000001802057220 */ /* 0x040fe20000410000 */
[C---:B------:R-:W-:Y:S01]  /*fe80*/  FMUL.FTZ R3, R2.reuse, R26 ;  /* 0x0000001a02037220 */ /* 0x040fe20000410000 */
        /* <DEDUP_REMOVED lines=97> */
[--C-:B------:R-:W-:Y:S01]  /*104a0*/  IADD3 R26, -R213, 0x1, R98.reuse ;  /* 0x00000001d51a7810 */ /* 0x100fe20007ffe162 */
[----:B------:R-:W0:Y:S01]  /*104b0*/  MUFU.TANH R5, R5 ;  /* 0x0000000500057308 */ /* 0x000e220000002400 */
[C---:B------:R-:W-:Y:S01]  /*104c0*/  IMAD R98, R215.reuse, -0x2, R98 ;  /* 0xfffffffed7627824 */ /* 0x040fe200078e0262 */
[----:B------:R1:W-:Y:S01]  /*104d0*/  @!P0 SYNCS.ARRIVE.TRANS64.RED.A1T0 RZ, [R127+URZ], RZ ;  /* 0x000000ff7fff89a7 */ /* 0x0003e2000810043f */
[----:B------:R-:W-:-:S02]  /*104e0*/  IMAD R92, R215, -0x2, R95 ;  /* 0xfffffffed75c7824 */ /* 0x000fc400078e025f */
[----:B------:R-:W-:-:S03]  /*104f0*/  IMAD R101, R215, -0x2, R26 ;  /* 0xfffffffed7657824 */ /* 0x000fc600078e021a */
[----:B------:R-:W2:Y:S01]  /*10500*/  MUFU.TANH R120, R120 ;  /* 0x0000007800787308 */ /* 0x000ea20000002400 */
[C---:B------:R-:W-:Y:S02]  /*10510*/  VIADD R99, R101.reuse, UR27 ;  /* 0x0000001b65637c36 */ /* 0x040fe40008000000 */
[----:B------:R-:W-:Y:S02]  /*10520*/  IMAD.IADD R101, R101, 0x1, R20 ;  /* 0x0000000165657824 */ /* 0x000fe400078e0214 */
[----:B------:R-:W-:-:S03]  /*10530*/  IMAD.IADD R102, R99, 0x1, R0 ;  /* 0x0000000163667824 */ /* 0x000fc600078e0200 */
[----:B------:R-:W3:Y:S01]  /*10540*/  MUFU.TANH R3, R3 ;  /* 0x0000000300037308 */ /* 0x000ee20000002400 */
[----:B------:R-:W-:-:S07]  /*10550*/  VIADDMNMX R100, R0, R101, R98, PT ;  /* 0x0000006500647246 */ /* 0x000fce0003800162 */
        /* <DEDUP_REMOVED lines=105> */
.L_x_6761:
[----:B------:R-:W-:-:S13]  /*10bf0*/  ISETP.NE.AND P1, PT, R21, 0x1, PT ;  /* 0x000000011500780c */ /* 0x000fda0003f25270 */
[----:B------:R-:W1:Y:S02]  /*10c00*/  @P1 LDC.64 R26, c[0x0][0x9e8] ;  /* 0x00027a00ff1a1b82 */ /* 0x000e640000000a00 */
[----:B-1----:R-:W-:-:S05]  /*10c10*/  @P1 IMAD.HI.U32 R26, R103, R26, RZ ;  /* 0x0000001a671a1227 */ /* 0x002fca00078e00ff */
[----:B------:R-:W-:-:S07]  /*10c20*/  @P1 SHF.R.U32.HI R103, RZ, R27, R26 ;  /* 0x0000001bff671219 */ /* 0x000fce000001161a */
.L_x_6762:
[----:B------:R-:W-:Y:S05]  /*10c30*/  BSYNC B0 ;  /* 0x0000000000007941 */ /* 0x000fea0003800000 */
.L_x_6760:
[----:B------:R-:W-:-:S05]  /*10c40*/  IMAD R103, R103, R21, R92 ;  /* 0x0000001567677224 */ /* 0x000fca00078e025c */
[----:B------:R-:W-:Y:S02]  /*10c50*/  VIMNMX R102, R102, R103, !PT ;  /* 0x0000006766667248 */ /* 0x000fe40007fe0100 */
[----:B------:R-:W-:-:S07]  /*10c60*/  VIADDMNMX R100, R103, R21, R100, PT ;  /* 0x0000001567647246 */ /* 0x000fce0003800164 */
.L_x_6759:
[C---:B------:R-:W-:Y:S01]  /*10c70*/  ISETP.GE.AND P1, PT, R95.reuse, 0x2, PT ;  /* 0x000000025f00780c */ /* 0x040fe20003f26270 */
[----:B------:R-:W-:Y:S01]  /*10c80*/  VIADD R26, R0, 0x8 ;  /* 0x00000008001a7836 */ /* 0x000fe20000000000 */
[C---:B------:R-:W-:Y:S02]  /*10c90*/  ISETP.GE.AND P3, PT, R95.reuse, 0x9, PT ;  /* 0x000000095f00780c */ /* 0x040fe40003f66270 */
        /* <DEDUP_REMOVED lines=8> */
[----:B------:R-:W-:Y:S02]  /*10d20*/  VIADDMNMX R98, R26, R101, R98, PT ;  /* 0x000000651a627246 */ /* 0x000fe40003800162 */
[----:B0-----:R-:W-:-:S02]  /*10d30*/  FSEL R124, R124, -INF , !P2 ;  /* 0xff8000007c7c7808 */ /* 0x001fc40005000000 */
[----:B------:R-:W-:Y:S02]  /*10d40*/  ISETP.GE.AND P2, PT, R95, 0xa, PT ;  /* 0x0000000a5f00780c */ /* 0x000fe40003f46270 */
[----:B------:R-:W-:Y:S02]  /*10d50*/  IADD3 R99, R99, 0x8, R0 ;  /* 0x0000000863637810 */ /* 0x000fe40007ffe000 */
[----:B------:R-:W-:-:S04]  /*10d60*/  ISETP.GT.AND P3, PT, R102, 0x9, !P2 ;  /* 0x000000096600780c */ /* 0x000fc80005764270 */
[----:B------:R-:W-:-:S04]  /*10d70*/  ISETP.LT.OR P3, PT, R100, 0xa, P3 ;  /* 0x0000000a6400780c */ /* 0x000fc80001f61670 */
        /* <DEDUP_REMOVED lines=42> */
[C---:B------:R-:W-:Y:S02]  /*11020*/  ISETP.GE.AND P4, PT, R95.reuse, 0x32, PT ;  /* 0x000000325f00780c */ /* 0x040fe40003f86270 */
        /* <DEDUP_REMOVED lines=170> */
[----:B------:R-:W-:-:S04]  /*11ad0*/  ISETP.GT.AND P6, PT, R102, RZ, !P5 ;  /* 0x000000ff6600720c */ /* 0x000fc80006fc4270 */
[----:B------:R-:W-:-:S04]  /*11ae0*/  ISETP.LT.OR P6, PT, R100, 0x1, P6 ;  /* 0x000000016400780c */ /* 0x000fc800037c1670 */
[----:B------:R-:W-:Y:S02]  /*11af0*/  FSEL R5, R5, -INF , !P6 ;  /* 0xff80000005057808 */ /* 0x000fe40007000000 */
[----:B------:R-:W-:-:S04]  /*11b00*/  ISETP.GE.AND P6, PT, R95, 0xba, PT ;  /* 0x000000ba5f00780c */ /* 0x000fc80003fc6270 */
[----:B------:R-:W-:Y:S02]  /*11b10*/  P2R R95, PR, RZ, 0x40 ;  /* 0x00000040ff5f7803 */ /* 0x000fe40000000000 */
[----:B------:R-:W-:-:S04]  /*11b20*/  ISETP.GT.AND P6, PT, R102, 0xb9, !P6 ;  /* 0x000000b96600780c */ /* 0x000fc800077c4270 */
        /* <DEDUP_REMOVED lines=16> */
.L_x_6765:
[----:B------:R-:W-:-:S13]  /*11c30*/  ISETP.NE.AND P6, PT, R21, 0x1, PT ;  /* 0x000000011500780c */ /* 0x000fda0003fc5270 */
[----:B------:R-:W0:Y:S02]  /*11c40*/  @P6 LDC.64 R26, c[0x0][0x9e8] ;  /* 0x00027a00ff1a6b82 */ /* 0x000e240000000a00 */
[----:B0-----:R-:W-:-:S05]  /*11c50*/  @P6 IMAD.HI.U32 R26, R101, R26, RZ ;  /* 0x0000001a651a6227 */ /* 0x001fca00078e00ff */
[----:B------:R-:W-:-:S07]  /*11c60*/  @P6 SHF.R.U32.HI R101, RZ, R27, R26 ;  /* 0x0000001bff656219 */ /* 0x000fce000001161a */
.L_x_6766:
[----:B------:R-:W-:Y:S05]  /*11c70*/  BSYNC B0 ;  /* 0x0000000000007941 */ /* 0x000fea0003800000 */
.L_x_6764:
[----:B------:R-:W-:-:S05]  /*11c80*/  IMAD R92, R101, R21, R92 ;  /* 0x00000015655c7224 */ /* 0x000fca00078e025c */
[----:B------:R-:W-:Y:S02]  /*11c90*/  VIMNMX R99, R99, R92, !PT ;  /* 0x0000005c63637248 */ /* 0x000fe40007fe0100 */
[----:B------:R-:W-:-:S07]  /*11ca0*/  VIADDMNMX R98, R92, R21, R98, PT ;  /* 0x000000155c627246 */ /* 0x000fce0003800162 */
.L_x_6763:
[C---:B------:R-:W-:Y:S01]  /*11cb0*/  ISETP.GT.AND P1, PT, R99.reuse, 0x1, !P1 ;  /* 0x000000016300780c */ /* 0x040fe20004f24270 */
[----:B------:R-:W-:Y:S01]  /*11cc0*/  ULDC UR28, c[0x0][0x988] ;  /* 0x00026200001c7ab9 */ /* 0x000fe20000000800 */
[----:B------:R-:W-:Y:S01]  /*11cd0*/  ISETP.GT.AND P2, PT, R99, 0x9, !P2 ;  /* 0x000000096300780c */ /* 0x000fe20005744270 */
[----:B------:R-:W-:Y:S01]  /*11ce0*/  IMAD.U32 R100, RZ, RZ, UR28 ;  /* 0x0000001cff647e24 */ /* 0x000fe2000f8e00ff */
[C---:B------:R-:W-:Y:S01]  /*11cf0*/  ISETP.LT.OR P1, PT, R98.reuse, 0x2, P1 ;  /* 0x000000026200780c */ /* 0x040fe20000f21670 */
[----:B------:R-:W-:Y:S01]  /*11d00*/  IMAD.IADD R20, R121, 0x1, R20 ;  /* 0x0000000179147824 */ /* 0x000fe200078e0214 */
[----:B------:R-:W-:Y:S02]  /*11d10*/  ISETP.LT.OR P2, PT, R98, 0xa, P2 ;  /* 0x0000000a6200780c */ /* 0x000fe40001741670 */
[----:B------:R-:W-:Y:S02]  /*11d20*/  FSEL R4, R4, -INF , !P1 ;  /* 0xff80000004047808 */ /* 0x000fe40004800000 */
[----:B------:R-:W-:-:S02]  /*11d30*/  ISETP.NE.AND P1, PT, R150, RZ, PT ;  /* 0x000000ff9600720c */ /* 0x000fc40003f25270 */
[----:B------:R-:W-:Y:S02]  /*11d40*/  FSEL R24, R24, -INF , !P2 ;  /* 0xff80000018187808 */ /* 0x000fe40005000000 */
[----:B------:R-:W-:Y:S02]  /*11d50*/  ISETP.GT.AND P1, PT, R99, 0x8, !P1 ;  /* 0x000000086300780c */ /* 0x000fe40004f24270 */
[----:B------:R-:W-:Y:S02]  /*11d60*/  ISETP.NE.AND P2, PT, R156, RZ, PT ;  /* 0x000000ff9c00720c */ /* 0x000fe40003f45270 */
[----:B------:R-:W-:Y:S02]  /*11d70*/  ISETP.LT.OR P1, PT, R98, 0x9, P1 ;  /* 0x000000096200780c */ /* 0x000fe40000f21670 */
[----:B------:R-:W-:Y:S02]  /*11d80*/  ISETP.NE.AND P6, PT, R162, RZ, PT ;  /* 0x000000ffa200720c */ /* 0x000fe40003fc5270 */
        /* <DEDUP_REMOVED lines=43> */
[----:B------:R-:W-:Y:S02]  /*12040*/  ISETP.GT.AND P1, PT, R99, 0x28, !P2 ;  /* 0x000000286300780c */ /* 0x000fe40005724270 */
[----:B------:R-:W-:Y:S02]  /*12050*/  ISETP.NE.AND P2, PT, R161, RZ, PT ;  /* 0x000000ffa100720c */ /* 0x000fe40003f45270 */
        /* <DEDUP_REMOVED lines=71> */
[----:B------:R-:W-:Y:S01]  /*124d0*/  ISETP.GT.AND P1, PT, R99, 0x51, !P2 ;  /* 0x000000516300780c */ /* 0x000fe20005724270 */
[----:B------:R-:W0:Y:S01]  /*124e0*/  SHFL.BFLY PT, R92, R15, 0x2, 0x1f ;  /* 0x0c401f000f5c7f89 */ /* 0x000e2200000e0000 */
[----:B------:R-:W-:Y:S02]  /*124f0*/  ISETP.NE.AND P2, PT, R163, RZ, PT ;  /* 0x000000ffa300720c */ /* 0x000fe40003f45270 */
[----:B------:R-:W-:Y:S02]  /*12500*/  ISETP.LT.OR P1, PT, R98, 0x52, P1 ;  /* 0x000000526200780c */ /* 0x000fe40000f21670 */
[----:B------:R-:W-:Y:S02]  /*12510*/  ISETP.GT.AND P5, PT, R99, RZ, !P5 ;  /* 0x000000ff6300720c */ /* 0x000fe40006fa4270 */
[----:B------:R-:W-:-:S02]  /*12520*/  FSEL R44, R44, -INF , !P1 ;  /* 0xff8000002c2c7808 */ /* 0x000fc40004800000 */
[----:B------:R-:W-:Y:S02]  /*12530*/  ISETP.GT.AND P1, PT, R99, 0x58, !P6 ;  /* 0x000000586300780c */ /* 0x000fe40007724270 */
[----:B------:R-:W-:Y:S02]  /*12540*/  ISETP.NE.AND P6, PT, R166, RZ, PT ;  /* 0x000000ffa600720c */ /* 0x000fe40003fc5270 */
[C---:B------:R-:W-:Y:S02]  /*12550*/  ISETP.LT.OR P1, PT, R98.reuse, 0x59, P1 ;  /* 0x000000596200780c */ /* 0x040fe40000f21670 */
[----:B------:R-:W-:Y:S02]  /*12560*/  ISETP.LT.OR P5, PT, R98, 0x1, P5 ;  /* 0x000000016200780c */ /* 0x000fe40002fa1670 */
[----:B------:R-:W-:Y:S02]  /*12570*/  FSEL R45, R45, -INF , !P1 ;  /* 0xff8000002d2d7808 */ /* 0x000fe40004800000 */
[----:B------:R-:W-:-:S02]  /*12580*/  ISETP.NE.AND P1, PT, R111, RZ, PT ;  /* 0x000000ff6f00720c */ /* 0x000fc40003f25270 */
[C---:B------:R-:W-:Y:S02]  /*12590*/  ISETP.GT.AND P3, PT, R99.reuse, 0xb1, !P3 ;  /* 0x000000b16300780c */ /* 0x040fe40005f64270 */
[----:B------:R-:W-:Y:S02]  /*125a0*/  ISETP.GT.AND P1, PT, R99, 0x59, !P1 ;  /* 0x000000596300780c */ /* 0x000fe40004f24270 */
[----:B0-----:R-:W-:Y:S02]  /*125b0*/  FMNMX.FTZ R92, R15, R92, !PT ;  /* 0x0000005c0f5c7209 */ /* 0x001fe40007810000 */
[----:B------:R-:W-:Y:S02]  /*125c0*/  ISETP.LT.OR P1, PT, R98, 0x5a, P1 ;  /* 0x0000005a6200780c */ /* 0x000fe40000f21670 */
[----:B------:R-:W-:Y:S01]  /*125d0*/  ISETP.GT.AND P4, PT, R99, 0xb8, !P4 ;  /* 0x000000b86300780c */ /* 0x000fe20006784270 */
[----:B------:R-:W0:Y:S01]  /*125e0*/  SHFL.BFLY PT, R217, R92, 0x1, 0x1f ;  /* 0x0c201f005cd97f89 */ /* 0x000e2200000e0000 */
[----:B------:R-:W-:-:S02]  /*125f0*/  FSEL R46, R46, -INF , !P1 ;  /* 0xff8000002e2e7808 */ /* 0x000fc40004800000 */
[----:B------:R-:W-:Y:S02]  /*12600*/  ISETP.NE.AND P1, PT, R110, RZ, PT ;  /* 0x000000ff6e00720c */ /* 0x000fe40003f25270 */
[C---:B------:R-:W-:Y:S02]  /*12610*/  ISETP.LT.OR P3, PT, R98.reuse, 0xb2, P3 ;  /* 0x000000b26200780c */ /* 0x040fe40001f61670 */
[----:B------:R-:W-:Y:S02]  /*12620*/  ISETP.GT.AND P1, PT, R99, 0x60, !P1 ;  /* 0x000000606300780c */ /* 0x000fe40004f24270 */
[C---:B------:R-:W-:Y:S02]  /*12630*/  ISETP.LT.OR P4, PT, R98.reuse, 0xb9, P4 ;  /* 0x000000b96200780c */ /* 0x040fe40002781670 */
[----:B------:R-:W-:Y:S02]  /*12640*/  ISETP.LT.OR P1, PT, R98, 0x61, P1 ;  /* 0x000000616200780c */ /* 0x000fe40000f21670 */
[----:B------:R-:W-:-:S02]  /*12650*/  FSEL R72, R72, -INF , !P3 ;  /* 0xff80000048487808 */ /* 0x000fc40005800000 */
[----:B------:R-:W-:Y:S02]  /*12660*/  FSEL R47, R47, -INF , !P1 ;  /* 0xff8000002f2f7808 */ /* 0x000fe40004800000 */
[----:B------:R-:W-:Y:S02]  /*12670*/  ISETP.NE.AND P1, PT, R109, RZ, PT ;  /* 0x000000ff6d00720c */ /* 0x000fe40003f25270 */
        /* <DEDUP_REMOVED lines=11> */
[----:B0-----:R-:W-:Y:S02]  /*12730*/  FMNMX.FTZ R217, R92, R217, !PT ;  /* 0x000000d95cd97209 */ /* 0x001fe40007810000 */
[----:B------:R-:W-:Y:S02]  /*12740*/  FSEL R52, R52, -INF , !P1 ;  /* 0xff80000034347808 */ /* 0x000fe40004800000 */
[----:B------:R-:W-:Y:S01]  /*12750*/  ISETP.NE.AND P1, PT, R107, RZ, PT ;  /* 0x000000ff6b00720c */ /* 0x000fe20003f25270 */
[----:B------:R-:W-:-:S01]  /*12760*/  FFMA.FTZ R113, R217, R100, -8 ;  /* 0xc1000000d9717423 */ /* 0x000fc20000010064 */
        /* <DEDUP_REMOVED lines=77> */
[----:B------:R-:W-:Y:S02]  /*12c40*/  ISETP.GT.AND P1, PT, R99, 0xb9, !P6 ;  /* 0x000000b96300780c */ /* 0x000fe40007724270 */
[----:B------:R-:W-:Y:S01]  /*12c50*/  ISETP.GE.AND P6, PT, R21, 0x1, PT ;  /* 0x000000011500780c */ /* 0x000fe20003fc6270 */
[----:B------:R-:W-:-:S01]  /*12c60*/  FFMA.FTZ R107, R50, UR28, -R113 ;  /* 0x0000001c326b7c23 */ /* 0x000fc20008010871 */
[----:B------:R-:W-:Y:S01]  /*12c70*/  FMNMX.FTZ R50, R32, R15, !PT ;  /* 0x0000000f20327209 */ /* 0x000fe20007810000 */
[----:B------:R-:W-:-:S01]  /*12c80*/  FFMA.FTZ R111, R55, UR28, -R113 ;  /* 0x0000001c376f7c23 */ /* 0x000fc20008010871 */
[--C-:B------:R-:W-:Y:S01]  /*12c90*/  FFMA.FTZ R55, R54, UR28, -R113.reuse ;  /* 0x0000001c36377c23 */ /* 0x100fe20008010871 */
        /* <DEDUP_REMOVED lines=42> */
[----:B------:R-:W-:-:S03]  /*12f40*/  FFMA.FTZ R93, R93, UR28, -R113 ;  /* 0x0000001c5d5d7c23 */ /* 0x000fc60008010871 */
[----:B------:R-:W-:-:S03]  /*12f50*/  FMNMX.FTZ R114, R44, R15, !PT ;  /* 0x0000000f2c727209 */ /* 0x000fc60007810000 */
[----:B------:R-:W-:Y:S01]  /*12f60*/  MUFU.EX2 R5, R5 ;  /* 0x0000000500057308 */ /* 0x000fe20000000800 */
[----:B------:R-:W-:Y:S01]  /*12f70*/  FMNMX.FTZ R15, R45, R114, !PT ;  /* 0x000000722d0f7209 */ /* 0x000fe20007810000 */
[----:B-1----:R-:W-:Y:S01]  /*12f80*/  FFMA.FTZ R107, R137, UR28, -R113 ;  /* 0x0000001c896b7c23 */ /* 0x002fe20008010871 */
[----:B0-----:R-:W-:Y:S02]  /*12f90*/  F2FP.SATFINITE.E4M3.F32.PACK_AB_MERGE_C R204, R102, R27, RZ ;  /* 0x0000001b66cc723e */ /* 0x001fe400048070ff */
[----:B------:R-:W-:Y:S02]  /*12fa0*/  FMNMX.FTZ R116, R46, R15, !PT ;  /* 0x0000000f2e747209 */ /* 0x000fe40007810000 */
[----:B------:R-:W-:Y:S01]  /*12fb0*/  F2FP.SATFINITE.E4M3.F32.PACK_AB_MERGE_C R204, R92, R3, R204 ;  /* 0x000000035ccc723e */ /* 0x000fe200048070cc */
[----:B------:R-:W-:Y:S01]  /*12fc0*/  MUFU.EX2 R100, R100 ;  /* 0x0000006400647308 */ /* 0x000fe20000000800 */
[----:B------:R-:W-:-:S04]  /*12fd0*/  FMNMX.FTZ R116, R47, R116, !PT ;  /* 0x000000742f747209 */ /* 0x000fc80007810000 */
[----:B------:R-:W-:-:S03]  /*12fe0*/  FMNMX.FTZ R15, R49, R116, !PT ;  /* 0x00000074310f7209 */ /* 0x000fc60007810000 */
[----:B------:R-:W-:Y:S01]  /*12ff0*/  MUFU.EX2 R101, R101 ;  /* 0x0000006500657308 */ /* 0x000fe20000000800 */
[----:B------:R-:W-:-:S04]  /*13000*/  FMNMX.FTZ R116, R52, R15, !PT ;  /* 0x0000000f34747209 */ /* 0x000fc80007810000 */
[----:B------:R-:W-:Y:S01]  /*13010*/  FMNMX.FTZ R15, R53, R116, !PT ;  /* 0x00000074350f7209 */ /* 0x000fe20007810000 */
[----:B------:R-:W-:-:S02]  /*13020*/  FFMA.FTZ R116, R140, UR28, -R113 ;  /* 0x0000001c8c747c23 */ /* 0x000fc40008010871 */
[----:B------:R-:W0:Y:S01]  /*13030*/  MUFU.EX2 R106, R106 ;  /* 0x0000006a006a7308 */ /* 0x000e220000000800 */
[----:B------:R-:W-:-:S04]  /*13040*/  FMNMX.FTZ R118, R56, R15, !PT ;  /* 0x0000000f38767209 */ /* 0x000fc80007810000 */
[----:B------:R-:W-:Y:S01]  /*13050*/  FMNMX.FTZ R15, R57, R118, !PT ;  /* 0x00000076390f7209 */ /* 0x000fe20007810000 */
[----:B------:R-:W-:-:S02]  /*13060*/  FFMA.FTZ R118, R142, UR28, -R113 ;  /* 0x0000001c8e767c23 */ /* 0x000fc40008010871 */
[----:B------:R-:W-:Y:S01]  /*13070*/  MUFU.EX2 R95, R95 ;  /* 0x0000005f005f7308 */ /* 0x000fe20000000800 */
[----:B------:R-:W-:-:S04]  /*13080*/  FMNMX.FTZ R120, R58, R15, !PT ;  /* 0x0000000f3a787209 */ /* 0x000fc80007810000 */
[----:B------:R-:W-:-:S03]  /*13090*/  FMNMX.FTZ R15, R59, R120, !PT ;  /* 0x000000783b0f7209 */ /* 0x000fc60007810000 */
[----:B------:R-:W-:Y:S01]  /*130a0*/  MUFU.EX2 R104, R104 ;  /* 0x0000006800687308 */ /* 0x000fe20000000800 */
[----:B------:R-:W-:Y:S02]  /*130b0*/  FMNMX.FTZ R120, R60, R15, !PT ;  /* 0x0000000f3c787209 */ /* 0x000fe40007810000 */
[----:B0-----:R-:W-:Y:S02]  /*130c0*/  F2FP.SATFINITE.E4M3.F32.PACK_AB_MERGE_C R206, R106, R101, RZ ;  /* 0x000000656ace723e */ /* 0x001fe400048070ff */
[----:B------:R-:W-:Y:S02]  /*130d0*/  FMNMX.FTZ R15, R61, R120, !PT ;  /* 0x000000783d0f7209 */ /* 0x000fe40007810000 */
[----:B------:R-:W-:Y:S01]  /*130e0*/  F2FP.SATFINITE.E4M3.F32.PACK_AB_MERGE_C R206, R100, R5, R206 ;  /* 0x0000000564ce723e */ /* 0x000fe200048070ce */
[----:B------:R-:W-:Y:S01]  /*130f0*/  MUFU.EX2 R105, R105 ;  /* 0x0000006900697308 */ /* 0x000fe20000000800 */
[----:B------:R-:W-:-:S04]  /*13100*/  FMNMX.FTZ R120, R62, R15, !PT ;  /* 0x0000000f3e787209 */ /* 0x000fc80007810000 */
[----:B------:R-:W-:Y:S01]  /*13110*/  FMNMX.FTZ R15, R63, R120, !PT ;  /* 0x000000783f0f7209 */ /* 0x000fe20007810000 */
[----:B------:R-:W-:-:S01]  /*13120*/  FFMA.FTZ R120, R77, UR28, -R113 ;  /* 0x0000001c4d787c23 */ /* 0x000fc20008010871 */
[----:B------:R-:W-:Y:S01]  /*13130*/  FFMA.FTZ R77, R78, UR28, -R113 ;  /* 0x0000001c4e4d7c23 */ /* 0x000fe20008010871 */
[----:B------:R-:W0:Y:S01]  /*13140*/  MUFU.EX2 R108, R108 ;  /* 0x0000006c006c7308 */ /* 0x000e220000000800 */
[----:B------:R-:W-:-:S04]  /*13150*/  FMNMX.FTZ R122, R64, R15, !PT ;  /* 0x0000000f407a7209 */ /* 0x000fc80007810000 */
[----:B------:R-:W-:-:S03]  /*13160*/  FMNMX.FTZ R15, R65, R122, !PT ;  /* 0x0000007a410f7209 */ /* 0x000fc60007810000 */
[----:B------:R-:W-:Y:S01]  /*13170*/  MUFU.EX2 R103, R103 ;  /* 0x0000006700677308 */ /* 0x000fe20000000800 */
[----:B------:R-:W-:-:S04]  /*13180*/  FMNMX.FTZ R78, R66, R15, !PT ;  /* 0x0000000f424e7209 */ /* 0x000fc80007810000 */
[----:B------:R-:W-:-:S03]  /*13190*/  FMNMX.FTZ R15, R67, R78, !PT ;  /* 0x0000004e430f7209 */ /* 0x000fc60007810000 */
[----:B------:R-:W-:Y:S01]  /*131a0*/  MUFU.EX2 R48, R48 ;  /* 0x0000003000307308 */ /* 0x000fe20000000800 */
[----:B------:R-:W-:Y:S02]  /*131b0*/  FMNMX.FTZ R78, R68, R15, !PT ;  /* 0x0000000f444e7209 */ /* 0x000fe40007810000 */
[----:B0-----:R-:W-:Y:S02]  /*131c0*/  F2FP.SATFINITE.E4M3.F32.PACK_AB_MERGE_C R200, R108, R105, RZ ;  /* 0x000000696cc8723e */ /* 0x001fe400048070ff */
        /* <DEDUP_REMOVED lines=21> */
[----:B------:R-:W0:Y:S01]  /*13320*/  MUFU.EX2 R51, R51 ;  /* 0x0000003300337308 */ /* 0x000e220000000800 */
[----:B------:R-:W-:-:S02]  /*13330*/  F2FP.SATFINITE.E4M3.F32.PACK_AB_MERGE_C R200, R104, R95, R200 ;  /* 0x0000005f68c8723e */ /* 0x000fc400048070c8 */
[----:B------:R-:W-:-:S05]  /*13340*/  FMNMX.FTZ R98, R75, R98, !PT ;  /* 0x000000624b627209 */ /* 0x000fca0007810000 */
[----:B------:R-:W1:Y:S01]  /*13350*/  SHFL.BFLY PT, R15, R98, 0x2, 0x1f ;  /* 0x0c401f00620f7f89 */ /* 0x000e6200000e0000 */
[----:B------:R-:W-:Y:S08]  /*13360*/  MUFU.EX2 R50, R111 ;  /* 0x0000006f00327308 */ /* 0x000ff00000000800 */
[----:B------:R-:W-:Y:S01]  /*13370*/  MUFU.EX2 R55, R55 ;  /* 0x0000003700377308 */ /* 0x000fe20000000800 */
[----:B0-----:R-:W-:-:S04]  /*13380*/  F2FP.SATFINITE.E4M3.F32.PACK_AB_MERGE_C R202, R110, R51, RZ ;  /* 0x000000336eca723e */ /* 0x001fc800048070ff */
[----:B------:R-:W-:-:S03]  /*13390*/  F2FP.SATFINITE.E4M3.F32.PACK_AB_MERGE_C R202, R48, R103, R202 ;  /* 0x0000006730ca723e */ /* 0x000fc600048070ca */
[----:B------:R-:W-:Y:S01]  /*133a0*/  MUFU.EX2 R54, R138 ;  /* 0x0000008a00367308 */ /* 0x000fe20000000800 */
[----:B-1----:R-:W-:-:S07]  /*133b0*/  FMNMX.FTZ R99, R98, R15, !PT ;  /* 0x0000000f62637209 */ /* 0x002fce0007810000 */
[----:B------:R-:W0:Y:S01]  /*133c0*/  MUFU.EX2 R111, R135 ;  /* 0x00000087006f7308 */ /* 0x000e220000000800 */
[----:B------:R-:W1:Y:S07]  /*133d0*/  SHFL.BFLY PT, R98, R99, 0x1, 0x1f ;  /* 0x0c201f0063627f89 */ /* 0x000e6e00000e0000 */
[----:B------:R-:W-:Y:S08]  /*133e0*/  MUFU.EX2 R107, R107 ;  /* 0x0000006b006b7308 */ /* 0x000ff00000000800 */
[----:B------:R-:W-:Y:S01]  /*133f0*/  MUFU.EX2 R112, R136 ;  /* 0x0000008800707308 */ /* 0x000fe20000000800 */
[----:B0-----:R-:W-:-:S04]  /*13400*/  F2FP.SATFINITE.E4M3.F32.PACK_AB_MERGE_C R196, R111, R54, RZ ;  /* 0x000000366fc4723e */ /* 0x001fc800048070ff */
[----:B------:R-:W-:-:S03]  /*13410*/  F2FP.SATFINITE.E4M3.F32.PACK_AB_MERGE_C R196, R55, R50, R196 ;  /* 0x0000003237c4723e */ /* 0x000fc600048070c4 */
        /* <DEDUP_REMOVED lines=23> */
[----:B------:R-:W-:Y:S01]  /*13590*/  FADD.FTZ R46, R3, R92 ;  /* 0x0000005c032e7221 */ /* 0x000fe20000010000 */
[----:B------:R-:W-:-:S01]  /*135a0*/  FFMA.FTZ R36, R38, UR28, -R96 ;  /* 0x0000001c26247c23 */ /* 0x000fc20008010860 */
[--C-:B------:R-:W-:Y:S01]  /*135b0*/  FFMA.FTZ R38, R43, UR28, -R96.reuse ;  /* 0x0000001c2b267c23 */ /* 0x100fe20008010860 */
[----:B------:R-:W-:-:S01]  /*135c0*/  FFMA.FTZ R4, R25, UR28, -R96 ;  /* 0x0000001c19047c23 */ /* 0x000fc20008010860 */
[--C-:B------:R-:W-:Y:S01]  /*135d0*/  FFMA.FTZ R43, R47, UR28, -R96.reuse ;  /* 0x0000001c2f2b7c23 */ /* 0x100fe20008010860 */
[----:B------:R-:W-:-:S01]  /*135e0*/  FFMA.FTZ R25, R28, UR28, -R96 ;  /* 0x0000001c1c197c23 */ /* 0x000fc20008010860 */
[----:B------:R-:W0:Y:S01]  /*135f0*/  MUFU.EX2 R99, R99 ;  /* 0x0000006300637308 */ /* 0x000e220000000800 */
[----:B------:R-:W-:-:S01]  /*13600*/  FADD.FTZ R47, R27, R46 ;  /* 0x0000002e1b2f7221 */ /* 0x000fc20000010000 */
        /* <DEDUP_REMOVED lines=8> */
[--C-:B------:R-:W-:Y:S01]  /*13690*/  FFMA.FTZ R41, R44, UR28, -R96.reuse ;  /* 0x0000001c2c297c23 */ /* 0x100fe20008010860 */
[----:B------:R-:W-:-:S01]  /*136a0*/  FFMA.FTZ R44, R49, UR28, -R96 ;  /* 0x0000001c312c7c23 */ /* 0x000fc20008010860 */
[----:B------:R-:W-:Y:S01]  /*136b0*/  FADD.FTZ R49, R5, R52 ;  /* 0x0000003405317221 */ /* 0x000fe20000010000 */
[----:B------:R-:W-:-:S01]  /*136c0*/  FFMA.FTZ R47, R53, UR28, -R96 ;  /* 0x0000001c352f7c23 */ /* 0x000fc20008010860 */
[--C-:B------:R-:W-:Y:S01]  /*136d0*/  FFMA.FTZ R27, R60, UR28, -R96.reuse ;  /* 0x0000001c3c1b7c23 */ /* 0x100fe20008010860 */
[----:B------:R-:W-:-:S01]  /*136e0*/  FFMA.FTZ R62, R62, UR28, -R96 ;  /* 0x0000001c3e3e7c23 */ /* 0x000fc20008010860 */
[----:B------:R-:W2:Y:S01]  /*136f0*/  MUFU.EX2 R109, R109 ;  /* 0x0000006d006d7308 */ /* 0x000ea20000000800 */
[----:B------:R-:W-:-:S01]  /*13700*/  FADD.FTZ R52, R100, R49 ;  /* 0x0000003164347221 */ /* 0x000fc20000010000 */
[----:B0-----:R-:W-:Y:S01]  /*13710*/  FADD.FTZ R49, R98, R99 ;  /* 0x0000006362317221 */ /* 0x001fe20000010000 */
[----:B------:R-:W-:-:S01]  /*13720*/  FFMA.FTZ R63, R63, UR28, -R96 ;  /* 0x0000001c3f3f7c23 */ /* 0x000fc20008010860 */
[----:B------:R-:W-:Y:S01]  /*13730*/  FFMA.FTZ R65, R65, UR28, -R96 ;  /* 0x0000001c41417c23 */ /* 0x000fe20008010860 */
[----:B------:R-:W-:-:S01]  /*13740*/  FADD.FTZ R53, R101, R52 ;  /* 0x0000003465357221 */ /* 0x000fc20000010000 */
[--C-:B------:R-:W-:Y:S01]  /*13750*/  FFMA.FTZ R66, R66, UR28, -R96.reuse ;  /* 0x0000001c42427c23 */ /* 0x100fe20008010860 */
[----:B------:R-:W-:-:S01]  /*13760*/  FFMA.FTZ R67, R67, UR28, -R96 ;  /* 0x0000001c43437c23 */ /* 0x000fc20008010860 */
[----:B------:R-:W0:Y:S01]  /*13770*/  MUFU.EX2 R4, R4 ;  /* 0x0000000400047308 */ /* 0x000e220000000800 */
[----:B-1----:R-:W-:-:S01]  /*13780*/  FADD.FTZ R52, R26, R49 ;  /* 0x000000311a347221 */ /* 0x002fc20000010000 */
[----:B------:R-:W-:Y:S01]  /*13790*/  FFMA.FTZ R49, R56, UR28, -R96 ;  /* 0x0000001c38317c23 */ /* 0x000fe20008010860 */
[----:B------:R-:W-:-:S01]  /*137a0*/  FADD.FTZ R56, R106, R53 ;  /* 0x000000356a387221 */ /* 0x000fc20000010000 */
[--C-:B------:R-:W-:Y:S01]  /*137b0*/  FFMA.FTZ R68, R68, UR28, -R96.reuse ;  /* 0x0000001c44447c23 */ /* 0x100fe20008010860 */
[----:B------:R-:W-:-:S01]  /*137c0*/  FFMA.FTZ R69, R69, UR28, -R96 ;  /* 0x0000001c45457c23 */ /* 0x000fc20008010860 */
[----:B------:R-:W-:Y:S01]  /*137d0*/  FFMA.FTZ R70, R70, UR28, -R96 ;  /* 0x0000001c46467c23 */ /* 0x000fe20008010860 */
[----:B------:R-:W-:-:S01]  /*137e0*/  FADD.FTZ R125, R95, R56 ;  /* 0x000000385f7d7221 */ /* 0x000fc20000010000 */
[----:B------:R-:W1:Y:S01]  /*137f0*/  MUFU.EX2 R25, R25 ;  /* 0x0000001900197308 */ /* 0x000e620000000800 */
[----:B--2---:R-:W-:-:S01]  /*13800*/  FADD.FTZ R53, R109, R52 ;  /* 0x000000346d357221 */ /* 0x004fc20000010000 */
[----:B------:R-:W-:Y:S01]  /*13810*/  FFMA.FTZ R52, R57, UR28, -R96 ;  /* 0x0000001c39347c23 */ /* 0x000fe20008010860 */
[----:B------:R-:W-:-:S01]  /*13820*/  FADD.FTZ R122, R104, R125 ;  /* 0x0000007d687a7221 */ /* 0x000fc20000010000 */
[----:B------:R-:W-:Y:S01]  /*13830*/  F2FP.SATFINITE.E4M3.F32.PACK_AB_MERGE_C R109, R109, R26, RZ ;  /* 0x0000001a6d6d723e */ /* 0x000fe200048070ff */
[----:B------:R-:W-:-:S01]  /*13840*/  FFMA.FTZ R71, R71, UR28, -R96 ;  /* 0x0000001c47477c23 */ /* 0x000fc20008010860 */
[----:B------:R-:W-:Y:S01]  /*13850*/  FFMA.FTZ R73, R73, UR28, -R96 ;  /* 0x0000001c49497c23 */ /* 0x000fe20008010860 */
[----:B------:R-:W-:-:S01]  /*13860*/  FADD.FTZ R57, R105, R122 ;  /* 0x0000007a69397221 */ /* 0x000fc20000010000 */
[----:B------:R-:W2:Y:S01]  /*13870*/  MUFU.EX2 R28, R28 ;  /* 0x0000001c001c7308 */ /* 0x000ea20000000800 */
[----:B0-----:R-:W-:-:S01]  /*13880*/  FADD.FTZ R56, R4, R53 ;  /* 0x0000003504387221 */ /* 0x001fc20000010000 */
[--C-:B------:R-:W-:Y:S01]  /*13890*/  FFMA.FTZ R72, R72, UR28, -R96.reuse ;  /* 0x0000001c48487c23 */ /* 0x100fe20008010860 */
[----:B------:R-:W-:-:S01]  /*138a0*/  FFMA.FTZ R74, R74, UR28, -R96 ;  /* 0x0000001c4a4a7c23 */ /* 0x000fc20008010860 */
[----:B------:R-:W-:Y:S01]  /*138b0*/  FFMA.FTZ R75, R75, UR28, -R96 ;  /* 0x0000001c4b4b7c23 */ /* 0x000fe20008010860 */
[----:B------:R-:W-:-:S02]  /*138c0*/  F2FP.SATFINITE.E4M3.F32.PACK_AB_MERGE_C R198, R117, R114, RZ ;  /* 0x0000007275c6723e */ /* 0x000fc400048070ff */
[----:B------:R-:W-:Y:S01]  /*138d0*/  F2FP.SATFINITE.E4M3.F32.PACK_AB_MERGE_C R205, R99, R98, R109 ;  /* 0x0000006263cd723e */ /* 0x000fe2000480706d */
[----:B------:R-:W0:Y:S01]  /*138e0*/  MUFU.EX2 R113, R113 ;  /* 0x0000007100717308 */ /* 0x000e220000000800 */
[----:B-1----:R-:W-:-:S01]  /*138f0*/  FADD.FTZ R53, R25, R56 ;  /* 0x0000003819357221 */ /* 0x002fc20000010000 */
[----:B------:R-:W-:-:S06]  /*13900*/  F2FP.SATFINITE.E4M3.F32.PACK_AB_MERGE_C R198, R112, R107, R198 ;  /* 0x0000006b70c6723e */ /* 0x000fcc00048070c6 */
[----:B------:R-:W1:Y:S01]  /*13910*/  MUFU.EX2 R24, R24 ;  /* 0x0000001800187308 */ /* 0x000e620000000800 */
[----:B--2---:R-:W-:-:S01]  /*13920*/  FADD.FTZ R56, R28, R53 ;  /* 0x000000351c387221 */ /* 0x004fc20000010000 */
[----:B------:R-:W-:Y:S01]  /*13930*/  FFMA.FTZ R53, R58, UR28, -R96 ;  /* 0x0000001c3a357c23 */ /* 0x000fe20008010860 */
[----:B------:R-:W-:-:S04]  /*13940*/  FADD.FTZ R58, R108, R57 ;  /* 0x000000396c3a7221 */ /* 0x000fc80000010000 */
[----:B------:R-:W-:Y:S01]  /*13950*/  FADD.FTZ R125, R103, R58 ;  /* 0x0000003a677d7221 */ /* 0x000fe20000010000 */
[----:B------:R-:W2:Y:S01]  /*13960*/  MUFU.EX2 R29, R29 ;  /* 0x0000001d001d7308 */ /* 0x000ea20000000800 */
[----:B0-----:R-:W-:-:S01]  /*13970*/  FADD.FTZ R57, R113, R56 ;  /* 0x0000003871397221 */ /* 0x001fc20000010000 */
[----:B------:R-:W-:Y:S01]  /*13980*/  FFMA.FTZ R56, R59, UR28, -R96 ;  /* 0x0000001c3b387c23 */ /* 0x000fe20008010860 */
[----:B------:R-:W-:-:S01]  /*13990*/  FADD.FTZ R122, R48, R125 ;  /* 0x0000007d307a7221 */ /* 0x000fc20000010000 */
[----:B------:R-:W-:-:S03]  /*139a0*/  F2FP.SATFINITE.E4M3.F32.PACK_AB_MERGE_C R28, R113, R28, RZ ;  /* 0x0000001c711c723e */ /* 0x000fc600048070ff */
[----:B------:R-:W-:Y:S01]  /*139b0*/  FADD.FTZ R59, R51, R122 ;  /* 0x0000007a333b7221 */ /* 0x000fe20000010000 */
[----:B------:R-:W0:Y:S01]  /*139c0*/  MUFU.EX2 R31, R31 ;  /* 0x0000001f001f7308 */ /* 0x000e220000000800 */
[----:B-1----:R-:W-:-:S01]  /*139d0*/  FADD.FTZ R58, R24, R57 ;  /* 0x00000039183a7221 */ /* 0x002fc20000010000 */
[----:B------:R-:W-:Y:S01]  /*139e0*/  F2FP.SATFINITE.E4M3.F32.PACK_AB_MERGE_C R207, R25, R4, R28 ;  /* 0x0000000419cf723e */ /* 0x000fe2000480701c */
[----:B------:R-:W-:-:S04]  /*139f0*/  FADD.FTZ R59, R110, R59 ;  /* 0x0000003b6e3b7221 */ /* 0x000fc80000010000 */
[----:B------:R-:W-:Y:S01]  /*13a00*/  FADD.FTZ R102, R50, R59 ;  /* 0x0000003b32667221 */ /* 0x000fe20000010000 */
[----:B------:R-:W1:Y:S01]  /*13a10*/  MUFU.EX2 R32, R32 ;  /* 0x0000002000207308 */ /* 0x000e620000000800 */
[----:B--2---:R-:W-:-:S02]  /*13a20*/  FADD.FTZ R58, R29, R58 ;  /* 0x0000003a1d3a7221 */ /* 0x004fc40000010000 */
[----:B------:R-:W-:-:S04]  /*13a30*/  FADD.FTZ R51, R55, R102 ;  /* 0x0000006637337221 */ /* 0x000fc80000010000 */
[----:B------:R-:W-:Y:S01]  /*13a40*/  FADD.FTZ R92, R54, R51 ;  /* 0x00000033365c7221 */ /* 0x000fe20000010000 */
[----:B------:R-:W2:Y:S01]  /*13a50*/  MUFU.EX2 R30, R30 ;  /* 0x0000001e001e7308 */ /* 0x000ea20000000800 */
[----:B0-----:R-:W-:-:S01]  /*13a60*/  FADD.FTZ R57, R31, R58 ;  /* 0x0000003a1f397221 */ /* 0x001fc20000010000 */
[----:B------:R-:W-:Y:S01]  /*13a70*/  FFMA.FTZ R58, R61, UR28, -R96 ;  /* 0x0000001c3d3a7c23 */ /* 0x000fe20008010860 */
[----:B------:R-:W-:-:S04]  /*13a80*/  FADD.FTZ R92, R111, R92 ;  /* 0x0000005c6f5c7221 */ /* 0x000fc80000010000 */
[----:B------:R-:W-:Y:S01]  /*13a90*/  FADD.FTZ R5, R107, R92 ;  /* 0x0000005c6b057221 */ /* 0x000fe20000010000 */
[----:B------:R-:W0:Y:S01]  /*13aa0*/  MUFU.EX2 R33, R33 ;  /* 0x0000002100217308 */ /* 0x000e220000000800 */
[----:B-1----:R-:W-:-:S01]  /*13ab0*/  FADD.FTZ R57, R32, R57 ;  /* 0x0000003920397221 */ /* 0x002fc20000010000 */
[----:B------:R-:W-:Y:S01]  /*13ac0*/  F2FP.SATFINITE.E4M3.F32.PACK_AB_MERGE_C R31, R32, R31, RZ ;  /* 0x0000001f201f723e */ /* 0x000fe200048070ff */
[----:B------:R-:W-:-:S03]  /*13ad0*/  FADD.FTZ R5, R112, R5 ;  /* 0x0000000570057221 */ /* 0x000fc60000010000 */
[----:B------:R-:W-:Y:S01]  /*13ae0*/  F2FP.SATFINITE.E4M3.F32.PACK_AB_MERGE_C R201, R29, R24, R31 ;  /* 0x000000181dc9723e */ /* 0x000fe2000480701f */
[----:B------:R-:W-:-:S01]  /*13af0*/  FADD.FTZ R48, R114, R5 ;  /* 0x0000000572307221 */ /* 0x000fc20000010000 */
[----:B------:R-:W1:Y:S01]  /*13b00*/  MUFU.EX2 R35, R35 ;  /* 0x0000002300237308 */ /* 0x000e620000000800 */
[----:B--2---:R-:W-:-:S02]  /*13b10*/  FADD.FTZ R60, R30, R57 ;  /* 0x000000391e3c7221 */ /* 0x004fc40000010000 */
[----:B------:R-:W-:-:S04]  /*13b20*/  FADD.FTZ R48, R117, R48 ;  /* 0x0000003075307221 */ /* 0x000fc80000010000 */
[----:B------:R-:W-:Y:S01]  /*13b30*/  FADD.FTZ R51, R115, R48 ;  /* 0x0000003073337221 */ /* 0x000fe20000010000 */
        /* <DEDUP_REMOVED lines=9> */
[----:B0-----:R-:W-:-:S01]  /*13bd0*/  FADD.FTZ R54, R34, R3 ;  /* 0x0000000322367221 */ /* 0x001fc20000010000 */
[----:B------:R-:W-:-:S06]  /*13be0*/  FFMA.FTZ R3, R64, UR28, -R96 ;  /* 0x0000001c40037c23 */ /* 0x000fcc0008010860 */
        /* <DEDUP_REMOVED lines=9> */
[----:B-1----:R-:W-:-:S07]  /*13c80*/  FADD.FTZ R48, R38, R5 ;  /* 0x0000000526307221 */ /* 0x002fce0000010000 */
        /* <DEDUP_REMOVED lines=13> */
[----:B-1----:R-:W-:-:S07]  /*13d60*/  F2FP.SATFINITE.E4M3.F32.PACK_AB_MERGE_C R194, R120, R79, R5 ;  /* 0x0000004f78c2723e */ /* 0x002fce0004807005 */
[----:B------:R-:W1:Y:S01]  /*13d70*/  MUFU.EX2 R44, R44 ;  /* 0x0000002c002c7308 */ /* 0x000e620000000800 */
[----:B0-----:R-:W-:-:S07]  /*13d80*/  FADD.FTZ R5, R43, R50 ;  /* 0x000000322b057221 */ /* 0x001fce0000010000 */
[----:B------:R-:W-:Y:S01]  /*13d90*/  MUFU.EX2 R118, R118 ;  /* 0x0000007600767308 */ /* 0x000fe20000000800 */
[----:B--2---:R-:W-:-:S07]  /*13da0*/  FADD.FTZ R51, R116, R51 ;  /* 0x0000003374337221 */ /* 0x004fce0000010000 */
[----:B------:R-:W0:Y:S01]  /*13db0*/  MUFU.EX2 R119, R119 ;  /* 0x0000007700777308 */ /* 0x000e220000000800 */
[----:B-1----:R-:W-:-:S07]  /*13dc0*/  FADD.FTZ R5, R44, R5 ;  /* 0x000000052c057221 */ /* 0x002fce0000010000 */
[----:B------:R-:W1:Y:S08]  /*13dd0*/  MUFU.EX2 R46, R46 ;  /* 0x0000002e002e7308 */ /* 0x000e700000000800 */
[----:B------:R-:W2:Y:S01]  /*13de0*/  MUFU.EX2 R47, R47 ;  /* 0x0000002f002f7308 */ /* 0x000ea20000000800 */
[----:B0-----:R-:W-:Y:S01]  /*13df0*/  F2FP.SATFINITE.E4M3.F32.PACK_AB_MERGE_C R192, R119, R118, RZ ;  /* 0x0000007677c0723e */ /* 0x001fe200048070ff */
[----:B------:R-:W-:-:S03]  /*13e00*/  FADD.FTZ R118, R118, R51 ;  /* 0x0000003376767221 */ /* 0x000fc60000010000 */
[----:B------:R-:W-:Y:S01]  /*13e10*/  F2FP.SATFINITE.E4M3.F32.PACK_AB_MERGE_C R192, R116, R115, R192 ;  /* 0x0000007374c0723e */ /* 0x000fe200048070c0 */
[----:B------:R-:W-:-:S02]  /*13e20*/  FADD.FTZ R118, R119, R118 ;  /* 0x0000007677767221 */ /* 0x000fc40000010000 */
[----:B------:R-:W0:Y:S01]  /*13e30*/  MUFU.EX2 R49, R49 ;  /* 0x0000003100317308 */ /* 0x000e220000000800 */
[----:B-1----:R-:W-:-:S01]  /*13e40*/  FADD.FTZ R50, R46, R5 ;  /* 0x000000052e327221 */ /* 0x002fc20000010000 */
[----:B------:R-:W-:-:S04]  /*13e50*/  FADD.FTZ R51, R79, R118 ;  /* 0x000000764f337221 */ /* 0x000fc80000010000 */
[----:B------:R-:W-:Y:S02]  /*13e60*/  FADD.FTZ R120, R120, R51 ;  /* 0x0000003378787221 */ /* 0x000fe40000010000 */
[----:B------:R-:W1:Y:S01]  /*13e70*/  MUFU.EX2 R52, R52 ;  /* 0x0000003400347308 */ /* 0x000e620000000800 */
[----:B--2---:R-:W-:-:S01]  /*13e80*/  FADD.FTZ R50, R47, R50 ;  /* 0x000000322f327221 */ /* 0x004fc20000010000 */
[----:B------:R-:W-:Y:S01]  /*13e90*/  FADD.FTZ R77, R77, R120 ;  /* 0x000000784d4d7221 */ /* 0x000fe20000010000 */
[----:B------:R-:W-:-:S03]  /*13ea0*/  F2FP.SATFINITE.E4M3.F32.PACK_AB_MERGE_C R46, R47, R46, RZ ;  /* 0x0000002e2f2e723e */ /* 0x000fc600048070ff */
[----:B------:R-:W-:Y:S01]  /*13eb0*/  FADD.FTZ R77, R76, R77 ;  /* 0x0000004d4c4d7221 */ /* 0x000fe20000010000 */
[----:B------:R-:W-:Y:S01]  /*13ec0*/  F2FP.SATFINITE.E4M3.F32.PACK_AB_MERGE_C R193, R44, R43, R46 ;  /* 0x0000002b2cc1723e */ /* 0x000fe2000480702e */
        /* <DEDUP_REMOVED lines=51> */
[----:B------:R-:W-:-:S03]  /*14200*/  FADD.FTZ R67, R67, R26 ;  /* 0x0000001a43437221 */ /* 0x000fc60000010000 */
        /* <DEDUP_REMOVED lines=49> */
.L_x_6769:
[----:B------:R-:W-:-:S13]  /*14520*/  ISETP.NE.AND P1, PT, R21, 0x1, PT ;  /* 0x000000011500780c */ /* 0x000fda0003f25270 */
[----:B------:R-:W0:Y:S02]  /*14530*/  @P1 LDC.64 R26, c[0x0][0x9e8] ;  /* 0x00027a00ff1a1b82 */ /* 0x000e240000000a00 */
[----:B0-----:R-:W-:-:S05]  /*14540*/  @P1 IMAD.HI.U32 R26, R24, R26, RZ ;  /* 0x0000001a181a1227 */ /* 0x001fca00078e00ff */
[----:B------:R-:W-:-:S07]  /*14550*/  @P1 SHF.R.U32.HI R24, RZ, R27, R26 ;  /* 0x0000001bff181219 */ /* 0x000fce000001161a */
.L_x_6770:
[----:B------:R-:W-:Y:S05]  /*14560*/  BSYNC B0 ;  /* 0x0000000000007941 */ /* 0x000fea0003800000 */
.L_x_6768:
[----:B------:R-:W-:-:S05]  /*14570*/  IMAD R21, R24, R21, R21 ;  /* 0x0000001518157224 */ /* 0x000fca00078e0215 */
[----:B------:R-:W-:-:S07]  /*14580*/  VIMNMX R20, R20, R21, PT ;  /* 0x0000001514147248 */ /* 0x000fce0003fe0100 */
.L_x_6767:
[----:B------:R-:W-:Y:S01]  /*14590*/  IMAD.HI R20, R20, 0x2aaaaaab, RZ ;  /* 0x2aaaaaab14147827 */ /* 0x000fe200078e02ff */
[----:B------:R-:W-:Y:S01]  /*145a0*/  ULDC UR24, c[0x0][0x9e4] ;  /* 0x0002790000187ab9 */ /* 0x000fe20000000800 */
[----:B------:R-:W-:Y:S01]  /*145b0*/  ULDC UR4, c[0x0][0x9e4] ;  /* 0x0002790000047ab9 */ /* 0x000fe20000000800 */
[----:B------:R-:W-:Y:S01]  /*145c0*/  ULDC UR5, c[0x0][0x988] ;  /* 0x0002620000057ab9 */ /* 0x000fe20000000800 */
[----:B------:R-:W-:Y:S01]  /*145d0*/  ULDC UR7, c[0x0][0x988] ;  /* 0x0002620000077ab9 */ /* 0x000fe20000000800 */
[----:B------:R-:W-:Y:S01]  /*145e0*/  SHF.R.U32.HI R21, RZ, 0x1f, R20 ;  /* 0x0000001fff157819 */ /* 0x000fe20000011614 */
[----:B------:R-:W-:Y:S01]  /*145f0*/  ULDC UR6, c[0x0][0x988] ;  /* 0x0002620000067ab9 */ /* 0x000fe20000000800 */
[----:B------:R-:W-:Y:S01]  /*14600*/  ULDC UR26, c[0x0][0x9e0] ;  /* 0x00027800001a7ab9 */ /* 0x000fe20000000800 */
[----:B------:R-:W-:Y:S01]  /*14610*/  ULDC UR25, c[0x0][0x9e0] ;  /* 0x0002780000197ab9 */ /* 0x000fe20000000800 */
[----:B------:R-:W-:Y:S02]  /*14620*/  LEA.HI.SX32 R21, R20, R21, 0x1b ;  /* 0x0000001514157211 */ /* 0x000fe400078fdaff */
[----:B------:R-:W-:-:S02]  /*14630*/  CS2R R182, SRZ ;  /* 0x0000000000b67805 */ /* 0x000fc4000001ff00 */
[----:B------:R-:W-:Y:S02]  /*14640*/  CS2R R180, SRZ ;  /* 0x0000000000b47805 */ /* 0x000fe4000001ff00 */
[----:B------:R-:W-:Y:S02]  /*14650*/  CS2R R178, SRZ ;  /* 0x0000000000b27805 */ /* 0x000fe4000001ff00 */
[----:B------:R-:W-:Y:S02]  /*14660*/  VIMNMX R225, R218, R21, !PT ;  /* 0x00000015dae17248 */ /* 0x000fe40007fe0100 */
[----:B------:R-:W-:Y:S02]  /*14670*/  CS2R R176, SRZ ;  /* 0x0000000000b07805 */ /* 0x000fe4000001ff00 */
[----:B------:R-:W-:Y:S02]  /*14680*/  CS2R R174, SRZ ;  /* 0x0000000000ae7805 */ /* 0x000fe4000001ff00 */
[----:B------:R-:W-:-:S02]  /*14690*/  CS2R R172, SRZ ;  /* 0x0000000000ac7805 */ /* 0x000fc4000001ff00 */
[----:B------:R-:W-:Y:S02]  /*146a0*/  ISETP.GE.AND P1, PT, R3, R225, PT ;  /* 0x000000e10300720c */ /* 0x000fe40003f26270 */
        /* <DEDUP_REMOVED lines=26> */
[----:B------:R-:W-:Y:S06]  /*14850*/  @!P1 BRA `(.L_x_6771) ;  /* 0x0000005400a89947 */ /* 0x000fec0003800000 */
[----:B------:R-:W-:Y:S02]  /*14860*/  IMAD.IADD R226, R226, 0x1, R0 ;  /* 0x00000001e2e27824 */ /* 0x000fe400078e0200 */
[----:B------:R-:W-:Y:S02]  /*14870*/  IMAD.MOV.U32 R183, RZ, RZ, RZ ;  /* 0x000000ffffb77224 */ /* 0x000fe400078e00ff */
[----:B------:R-:W-:-:S07]  /*14880*/  VIADD R227, R226, 0x8 ;  /* 0x00000008e2e37836 */ /* 0x000fce0000000000 */
.L_x_6790:
        /* <DEDUP_REMOVED lines=8> */
[----:B------:R-:W-:-:S13]  /*14910*/  ISETP.NE.AND P3, PT, R237, 0x3, PT ;  /* 0x00000003ed00780c */ /* 0x000fda0003f65270 */
[----:B------:R-:W-:Y:S05]  /*14920*/  @!P3 BRA `(.L_x_6773) ;  /* 0x000000000004b947 */ /* 0x000fea0003800000 */
[----:B------:R-:W-:Y:S01]  /*14930*/  BPT.TRAP 0x1 ;  /* 0x000000040000795c */ /* 0x000fe20000300000 */
.L_x_6773:
[----:B------:R-:W-:Y:S01]  /*14940*/  IMAD R21, R228, 0x8, R18 ;  /* 0x00000008e4157824 */ /* 0x000fe200078e0212 */
[----:B------:R-:W-:-:S04]  /*14950*/  SHF.L.U32 R20, R229, 0x1f, RZ ;  /* 0x0000001fe5147819 */ /* 0x000fc800000006ff */
[----:B------:R0:W1:Y:S01]  /*14960*/  SYNCS.PHASECHK.TRANS64.TRYWAIT P2, [R21+URZ+0x28830], R20 ;  /* 0x02883014150075a7 */ /* 0x000062000804017f */
[----:B------:R-:W-:Y:S05]  /*14970*/  @!P3 BRA `(.L_x_6774) ;  /* 0x000000000004b947 */ /* 0x000fea0003800000 */
[----:B------:R-:W-:Y:S01]  /*14980*/  BPT.TRAP 0x1 ;  /* 0x000000040000795c */ /* 0x000fe20000300000 */
.L_x_6774:
[----:B------:R-:W-:Y:S04]  /*14990*/  BSSY B0, `(.L_x_6772) ;  /* 0x0000004000007945 */ /* 0x000fe80003800000 */
[----:B-1----:R-:W-:Y:S05]  /*149a0*/  @P2 BRA `(.L_x_6775) ;  /* 0x0000000000082947 */ /* 0x002fea0003800000 */
[----:B------:R-:W1:Y:S02]  /*149b0*/  SYNCS.PHASECHK.TRANS64.TRYWAIT P2, [R21+URZ+0x28830], R20 ;  /* 0x02883014150075a7 */ /* 0x000e64000804017f */
[----:B-1----:R-:W-:Y:S05]  /*149c0*/  @!P2 BRA `(.L_x_6776) ;  /* 0x0000018c00f8a947 */ /* 0x002fea0003800000 */
.L_x_6775:
[----:B------:R-:W-:Y:S05]  /*149d0*/  BSYNC B0 ;  /* 0x0000000000007941 */ /* 0x000fea0003800000 */
.L_x_6772:
[----:B01----:R-:W0:Y:S01]  /*149e0*/  S2R R20, SR_TID.X ;  /* 0x0000000000147919 */ /* 0x003e220000002100 */
[----:B------:R-:W-:Y:S05]  /*149f0*/  WARPSYNC.ALL ;  /* 0x0000000000007948 */ /* 0x000fea0003800000 */
[----:B------:R-:W-:Y:S01]  /*14a00*/  IMAD.MOV.U32 R21, RZ, RZ, 0x40000040 ;  /* 0x40000040ff157424 */ /* 0x000fe200078e00ff */
[----:B------:R-:W-:Y:S01]  /*14a10*/  R2UR UR8, R6 ;  /* 0x00000000060872ca */ /* 0x000fe200000e0000 */
[----:B------:R-:W-:Y:S01]  /*14a20*/  IMAD.MOV.U32 R25, RZ, RZ, 0x40000040 ;  /* 0x40000040ff197424 */ /* 0x000fe200078e00ff */
[----:B------:R-:W-:Y:S01]  /*14a30*/  R2UR UR9, R7 ;  /* 0x00000000070972ca */ /* 0x000fe200000e0000 */
[----:B------:R-:W-:Y:S01]  /*14a40*/  IMAD.MOV.U32 R27, RZ, RZ, 0x40000040 ;  /* 0x40000040ff1b7424 */ /* 0x000fe200078e00ff */
[----:B------:R-:W-:-:S02]  /*14a50*/  R2UR UR11, R21 ;  /* 0x00000000150b72ca */ /* 0x000fc400000e0000 */
[----:B------:R-:W-:Y:S02]  /*14a60*/  R2UR UR15, R25 ;  /* 0x00000000190f72ca */ /* 0x000fe400000e0000 */
[----:B------:R-:W-:Y:S02]  /*14a70*/  R2UR UR19, R27 ;  /* 0x000000001b1372ca */ /* 0x000fe400000e0000 */
[----:B------:R-:W-:Y:S02]  /*14a80*/  R2UR UR12, R12 ;  /* 0x000000000c0c72ca */ /* 0x000fe400000e0000 */
[----:B------:R-:W-:Y:S02]  /*14a90*/  R2UR UR13, R13 ;  /* 0x000000000d0d72ca */ /* 0x000fe400000e0000 */
[----:B------:R-:W-:Y:S02]  /*14aa0*/  R2UR UR16, R10 ;  /* 0x000000000a1072ca */ /* 0x000fe400000e0000 */
[----:B------:R-:W-:-:S02]  /*14ab0*/  R2UR UR17, R11 ;  /* 0x000000000b1172ca */ /* 0x000fc400000e0000 */
[----:B------:R-:W-:Y:S02]  /*14ac0*/  R2UR UR23, R21 ;  /* 0x00000000151772ca */ /* 0x000fe400000e0000 */
        /* <DEDUP_REMOVED lines=13> */
[----:B0-----:R-:W-:-:S06]  /*14ba0*/  WARPGROUP.ARRIVE ;  /* 0x00000000000079c5 */ /* 0x001fcc0000000000 */
        /* <DEDUP_REMOVED lines=11> */
[----:B------:R-:W-:Y:S05]  /*14c60*/  @P1 BRA `(.L_x_6777) ;  /* 0x00000000002c1947 */ /* 0x000fea0003800000 */
[----:B------:R-:W-:-:S13]  /*14c70*/  ISETP.NE.AND P2, PT, R237, 0x3, PT ;  /* 0x00000003ed00780c */ /* 0x000fda0003f45270 */
[----:B------:R-:W-:Y:S05]  /*14c80*/  @!P2 BRA `(.L_x_6778) ;  /* 0x000000000004a947 */ /* 0x000fea0003800000 */
[----:B------:R-:W-:Y:S01]  /*14c90*/  BPT.TRAP 0x1 ;  /* 0x000000040000795c */ /* 0x000fe20000300000 */
.L_x_6778:
[----:B------:R-:W-:Y:S01]  /*14ca0*/  SHF.L.U32 R20, R210, 0x1f, RZ ;  /* 0x0000001fd2147819 */ /* 0x000fe200000006ff */
[----:B------:R-:W-:-:S04]  /*14cb0*/  IMAD R21, R208, 0x8, R18 ;  /* 0x00000008d0157824 */ /* 0x000fc800078e0212 */
[----:B------:R0:W1:Y:S01]  /*14cc0*/  SYNCS.PHASECHK.TRANS64.TRYWAIT P1, [R21+URZ+0x28850], R20 ;  /* 0x02885014150075a7 */ /* 0x000062000802017f */
[----:B------:R-:W-:Y:S05]  /*14cd0*/  @!P2 BRA `(.L_x_6779) ;  /* 0x000000000004a947 */ /* 0x000fea0003800000 */
[----:B------:R-:W-:Y:S01]  /*14ce0*/  BPT.TRAP 0x1 ;  /* 0x000000040000795c */ /* 0x000fe20000300000 */
.L_x_6779:
[----:B-1----:R-:W-:Y:S05]  /*14cf0*/  @P1 BRA `(.L_x_6777) ;  /* 0x0000000000081947 */ /* 0x002fea0003800000 */
[----:B------:R-:W1:Y:S02]  /*14d00*/  SYNCS.PHASECHK.TRANS64.TRYWAIT P1, [R21+URZ+0x28850], R20 ;  /* 0x02885014150075a7 */ /* 0x000e64000802017f */
[----:B-1----:R-:W-:Y:S05]  /*14d10*/  @!P1 BRA `(.L_x_6780) ;  /* 0x0000018c00389947 */ /* 0x002fea0003800000 */
.L_x_6777:
[----:B01----:R-:W-:Y:S01]  /*14d20*/  VIADD R20, R18, 0x400 ;  /* 0x0000040012147836 */ /* 0x003fe20000000000 */
[----:B------:R-:W-:Y:S05]  /*14d30*/  WARPSYNC.ALL ;  /* 0x0000000000007948 */ /* 0x000fea0003800000 */
[----:B------:R-:W-:Y:S01]  /*14d40*/  SHF.R.U32.HI R20, RZ, 0x4, R20 ;  /* 0x00000004ff147819 */ /* 0x000fe20000011614 */
[----:B------:R-:W-:Y:S01]  /*14d50*/  IMAD.MOV.U32 R21, RZ, RZ, -0x7fffffe0 ;  /* 0x80000020ff157424 */ /* 0x000fe200078e00ff */
[----:B------:R-:W-:-:S06]  /*14d60*/  WARPGROUP.ARRIVE ;  /* 0x00000000000079c5 */ /* 0x000fcc0000000000 */
[----:B------:R-:W0:Y:S01]  /*14d70*/  S2R R210, SR_TID.X ;  /* 0x0000000000d27919 */ /* 0x000e220000002100 */
        /* <DEDUP_REMOVED lines=11> */
[C---:B------:R-:W-:Y:S01]  /*14e30*/  FMUL.FTZ R29, R2.reuse, R30 ;  /* 0x0000001e021d7220 */ /* 0x040fe20000410000 */
[C---:B------:R-:W-:Y:S01]  /*14e40*/  FMUL.FTZ R30, R2.reuse, R31 ;  /* 0x0000001f021e7220 */ /* 0x040fe20000410000 */
[----:B------:R-:W-:Y:S01]  /*14e50*/  FMUL.FTZ R31, R2, R32 ;  /* 0x00000020021f7220 */ /* 0x000fe20000410000 */
[----:B------:R-:W-:Y:S01]  /*14e60*/  R2UR UR10, R20 ;  /* 0x00000000140a72ca */ /* 0x000fe200000e0000 */
[C---:B------:R-:W-:Y:S01]  /*14e70*/  FMUL.FTZ R32, R2.reuse, R33 ;  /* 0x0000002102207220 */ /* 0x040fe20000410000 */
[C---:B------:R-:W-:Y:S01]  /*14e80*/  FMUL.FTZ R33, R2.reuse, R34 ;  /* 0x0000002202217220 */ /* 0x040fe20000410000 */
[C---:B------:R-:W-:Y:S01]  /*14e90*/  FMUL.FTZ R34, R2.reuse, R35 ;  /* 0x0000002302227220 */ /* 0x040fe20000410000 */
[C---:B------:R-:W-:Y:S01]  /*14ea0*/  FMUL.FTZ R35, R2.reuse, R36 ;  /* 0x0000002402237220 */ /* 0x040fe20000410000 */
[C---:B------:R-:W-:Y:S01]  /*14eb0*/  FMUL.FTZ R36, R2.reuse, R37 ;  /* 0x0000002502247220 */ /* 0x040fe20000410000 */
[----:B------:R-:W-:Y:S01]  /*14ec0*/  FMUL.FTZ R37, R2, R38 ;  /* 0x0000002602257220 */ /* 0x000fe20000410000 */
[----:B------:R-:W-:-:S02]  /*14ed0*/  VIADD R38, R20, 0x402 ;  /* 0x0000040214267836 */ /* 0x000fc40000000000 */
[C---:B------:R-:W-:Y:S01]  /*14ee0*/  FMUL.FTZ R41, R2.reuse, R41 ;  /* 0x0000002902297220 */ /* 0x040fe20000410000 */
[C---:B------:R-:W-:Y:S01]  /*14ef0*/  FMUL.FTZ R42, R2.reuse, R42 ;  /* 0x0000002a022a7220 */ /* 0x040fe20000410000 */
[C---:B------:R-:W-:Y:S01]  /*14f00*/  FMUL.FTZ R43, R2.reuse, R43 ;  /* 0x0000002b022b7220 */ /* 0x040fe20000410000 */
[C---:B------:R-:W-:Y:S01]  /*14f10*/  FMUL.FTZ R44, R2.reuse, R44 ;  /* 0x0000002c022c7220 */ /* 0x040fe20000410000 */
[C---:B------:R-:W-:Y:S01]  /*14f20*/  FMUL.FTZ R45, R2.reuse, R45 ;  /* 0x0000002d022d7220 */ /* 0x040fe20000410000 */
[----:B------:R-:W-:Y:S01]  /*14f30*/  QGMMA.64x128x32.F32.E4M3.E4M3 R120, R204, gdesc[UR8], R120, gsb0 ;  /* 0x01e00008cc787df3 */ /* 0x000fe20008000878 */
        /* <DEDUP_REMOVED lines=45> */
[----:B------:R-:W-:Y:S01]  /*15210*/  LOP3.LUT P1, RZ, R17, 0x1000, RZ, 0xc0, !PT ;  /* 0x0000100011ff7812 */ /* 0x000fe2000782c0ff */
[----:B------:R-:W1:Y:S01]  /*15220*/  MUFU.TANH R21, R21 ;  /* 0x0000001500157308 */ /* 0x000e620000002400 */
[----:B0-----:R-:W-:-:S07]  /*15230*/  SHF.R.U32.HI R210, RZ, 0x7, R210 ;  /* 0x00000007ffd27819 */ /* 0x001fce00000116d2 */
[----:B------:R-:W0:Y:S08]  /*15240*/  MUFU.TANH R24, R24 ;  /* 0x0000001800187308 */ /* 0x000e300000002400 */
        /* <DEDUP_REMOVED lines=11> */
[----:B------:R-:W-:Y:S01]  /*15300*/  VIADD R204, R20, 0x2 ;  /* 0x0000000214cc7836 */ /* 0x000fe20000000000 */
[----:B------:R-:W-:Y:S01]  /*15310*/  WARPGROUP.ARRIVE ;  /* 0x00000000000079c5 */ /* 0x000fe20000000000 */
[----:B------:R-:W-:-:S03]  /*15320*/  IMAD.MOV.U32 R205, RZ, RZ, -0x7fffffe0 ;  /* 0x80000020ffcd7424 */ /* 0x000fc600078e00ff */
[----:B------:R-:W0:Y:S01]  /*15330*/  MUFU.TANH R35, R35 ;  /* 0x0000002300237308 */ /* 0x000e220000002400 */
[----:B------:R-:W-:Y:S02]  /*15340*/  R2UR UR10, R204 ;  /* 0x00000000cc0a72ca */ /* 0x000fe400000e0000 */
[----:B------:R-:W-:-:S05]  /*15350*/  R2UR UR11, R205 ;  /* 0x00000000cd0b72ca */ /* 0x000fca00000e0000 */
[----:B------:R-:W0:Y:S08]  /*15360*/  MUFU.TANH R36, R36 ;  /* 0x0000002400247308 */ /* 0x000e300000002400 */
        /* <DEDUP_REMOVED lines=88> */
[----:B------:R-:W-:Y:S01]  /*158f0*/  QGMMA.64x128x32.F32.E4M3.E4M3 R120, R188, gdesc[UR8], R120, gsb0 ;  /* 0x01e00008bc787df3 */ /* 0x000fe20008000878 */
        /* <DEDUP_REMOVED lines=9> */
[----:B------:R-:W-:Y:S01]  /*15990*/  FMUL.FTZ R20, R2, R104 ;  /* 0x0000006802147220 */ /* 0x000fe20000410000 */
[----:B------:R-:W-:-:S02]  /*159a0*/  IMAD R118, R3, -0xc0, RZ ;  /* 0xffffff4003767824 */ /* 0x000fc400078e02ff */
        /* <DEDUP_REMOVED lines=8> */
[----:B------:R-:W-:Y:S01]  /*15a30*/  IADD3 R114, R118, 0x1, R212 ;  /* 0x0000000176727810 */ /* 0x000fe20007ffe0d4 */
[----:B------:R-:W-:Y:S01]  /*15a40*/  @!P0 IMAD R39, R228, 0x8, R18 ;  /* 0x00000008e4278824 */ /* 0x000fe200078e0212 */
[----:B------:R-:W0:Y:S01]  /*15a50*/  MUFU.TANH R192, R192 ;  /* 0x000000c000c07308 */ /* 0x000e220000002400 */
[----:B------:R-:W-:-:S02]  /*15a60*/  IADD3 R38, -R210, 0xb, RZ ;  /* 0x0000000bd2267810 */ /* 0x000fc40007ffe1ff */
[----:B------:R-:W-:Y:S02]  /*15a70*/  @!P0 VIADD R39, R39, 0x28840 ;  /* 0x0002884027278836 */ /* 0x000fe40000000000 */
[----:B------:R-:W-:-:S03]  /*15a80*/  IMAD.IADD R114, R114, 0x1, -R213 ;  /* 0x0000000172727824 */ /* 0x000fc600078e0ad5 */
[----:B------:R-:W0:Y:S01]  /*15a90*/  MUFU.TANH R193, R193 ;  /* 0x000000c100c17308 */ /* 0x000e220000002400 */
[----:B------:R-:W-:Y:S01]  /*15aa0*/  IMAD R114, R215, -0x2, R114 ;  /* 0xfffffffed7727824 */ /* 0x000fe200078e0272 */
[----:B------:R-:W-:-:S06]  /*15ab0*/  @!P0 PRMT R39, RZ, 0x654, R39 ;  /* 0x00000654ff278816 */ /* 0x000fcc0000000027 */
        /* <DEDUP_REMOVED lines=33> */
[C---:B------:R-:W-:Y:S01]  /*15cd0*/  VIADD R187, R114.reuse, UR26 ;  /* 0x0000001a72bb7c36 */ /* 0x040fe20008000000 */
[----:B------:R0:W-:Y:S01]  /*15ce0*/  @!P0 SYNCS.ARRIVE.TRANS64.RED.A1T0 RZ, [R39+URZ], RZ ;  /* 0x000000ff27ff89a7 */ /* 0x0001e2000810043f */
[----:B------:R-:W-:Y:S02]  /*15cf0*/  VIADD R185, R114, UR27 ;  /* 0x0000001b72b97c36 */ /* 0x000fe40008000000 */
[----:B------:R-:W-:-:S02]  /*15d00*/  IMAD R114, R215, -0x2, R118 ;  /* 0xfffffffed7727824 */ /* 0x000fc400078e0276 */
        /* <DEDUP_REMOVED lines=15> */
.L_x_6783:
[----:B------:R-:W-:-:S05]  /*15e00*/  IMAD.U32 R186, RZ, RZ, UR24 ;  /* 0x00000018ffba7e24 */ /* 0x000fca000f8e00ff */
[----:B------:R-:W-:-:S13]  /*15e10*/  ISETP.NE.AND P1, PT, R186, 0x1, PT ;  /* 0x00000001ba00780c */ /* 0x000fda0003f25270 */
[----:B------:R-:W0:Y:S02]  /*15e20*/  @P1 LDC.64 R38, c[0x0][0x9e8] ;  /* 0x00027a00ff261b82 */ /* 0x000e240000000a00 */
[----:B0-----:R-:W-:-:S05]  /*15e30*/  @P1 IMAD.HI.U32 R38, R189, R38, RZ ;  /* 0x00000026bd261227 */ /* 0x001fca00078e00ff */
[----:B------:R-:W-:-:S07]  /*15e40*/  @P1 SHF.R.U32.HI R189, RZ, R39, R38 ;  /* 0x00000027ffbd1219 */ /* 0x000fce0000011626 */
.L_x_6784:
[----:B------:R-:W-:Y:S05]  /*15e50*/  BSYNC B0 ;  /* 0x0000000000007941 */ /* 0x000fea0003800000 */
.L_x_6782:
[----:B------:R-:W-:-:S05]  /*15e60*/  IMAD R189, R189, R186, R114 ;  /* 0x000000babdbd7224 */ /* 0x000fca00078e0272 */
[----:B------:R-:W-:Y:S02]  /*15e70*/  VIADDMNMX R184, R189, R186, R184, PT ;  /* 0x000000babdb87246 */ /* 0x000fe400038001b8 */
[----:B------:R-:W-:-:S07]  /*15e80*/  VIMNMX R119, R119, R189, !PT ;  /* 0x000000bd77777248 */ /* 0x000fce0007fe0100 */
.L_x_6781:
[C---:B------:R-:W-:Y:S02]  /*15e90*/  ISETP.GE.AND P1, PT, R118.reuse, 0x2, PT ;  /* 0x000000027600780c */ /* 0x040fe40003f26270 */
[----:B------:R-:W-:Y:S02]  /*15ea0*/  ISETP.GE.AND P3, PT, R118, 0x9, PT ;  /* 0x000000097600780c */ /* 0x000fe40003f66270 */
[----:B------:R-:W-:Y:S02]  /*15eb0*/  ISETP.GT.AND P2, PT, R119, 0x1, !P1 ;  /* 0x000000017700780c */ /* 0x000fe40004f44270 */
[----:B------:R-:W-:Y:S02]  /*15ec0*/  LOP3.LUT R16, R16, 0xfffffffd, RZ, 0xc0, !PT ;  /* 0xfffffffd10107812 */ /* 0x000fe400078ec0ff */
[----:B------:R-:W-:Y:S02]  /*15ed0*/  ISETP.LT.OR P2, PT, R184, 0x2, P2 ;  /* 0x00000002b800780c */ /* 0x000fe40001741670 */
[----:B------:R-:W-:-:S02]  /*15ee0*/  LOP3.LUT R17, R17, 0xfffffdff, RZ, 0xc0, !PT ;  /* 0xfffffdff11117812 */ /* 0x000fc400078ec0ff */
[----:B------:R-:W-:Y:S02]  /*15ef0*/  FSEL R24, R24, -INF , !P2 ;  /* 0xff80000018187808 */ /* 0x000fe40005000000 */
[----:B------:R-:W-:Y:S02]  /*15f00*/  ISETP.GT.AND P2, PT, R119, 0x8, !P3 ;  /* 0x000000087700780c */ /* 0x000fe40005f44270 */
[----:B------:R-:W-:Y:S02]  /*15f10*/  @P3 LOP3.LUT R16, R16, 0x2, RZ, 0xfc, !PT ;  /* 0x0000000210103812 */ /* 0x000fe400078efcff */
        /* <DEDUP_REMOVED lines=9> */
[----:B------:R-:W-:Y:S02]  /*15fb0*/  LOP3.LUT R16, R16, 0xfffffff7, RZ, 0xc0, !PT ;  /* 0xfffffff710107812 */ /* 0x000fe400078ec0ff */
[----:B------:R-:W-:Y:S02]  /*15fc0*/  FSEL R28, R28, -INF , !P2 ;  /* 0xff8000001c1c7808 */ /* 0x000fe40005000000 */
[----:B------:R-:W-:Y:S02]  /*15fd0*/  ISETP.GT.AND P2, PT, R119, 0x10, !P3 ;  /* 0x000000107700780c */ /* 0x000fe40005f44270 */
[----:B------:R-:W-:Y:S02]  /*15fe0*/  IADD3 R185, R185, 0x8, R0 ;  /* 0x00000008b9b97810 */ /* 0x000fe40007ffe000 */
[----:B------:R-:W-:-:S03]  /*15ff0*/  ISETP.LT.OR P2, PT, R184, 0x11, P2 ;  /* 0x00000011b800780c */ /* 0x000fc60001741670 */
[----:B------:R-:W-:Y:S02]  /*16000*/  @P3 LOP3.LUT R16, R16, 0x8, RZ, 0xfc, !PT ;  /* 0x0000000810103812 */ /* 0x000fe400078efcff */
[----:B------:R-:W-:Y:S02]  /*16010*/  ISETP.GE.AND P3, PT, R118, 0x12, PT ;  /* 0x000000127600780c */ /* 0x000fe40003f66270 */
[----:B------:R-:W-:Y:S02]  /*16020*/  LOP3.LUT R16, R16, 0xffffffef, RZ, 0xc0, !PT ;  /* 0xffffffef10107812 */ /* 0x000fe400078ec0ff */
[----:B------:R-:W-:Y:S02]  /*16030*/  FSEL R31, R31, -INF , !P2 ;  /* 0xff8000001f1f7808 */ /* 0x000fe40005000000 */
[----:B------:R-:W-:-:S04]  /*16040*/  ISETP.GT.AND P2, PT, R119, 0x11, !P3 ;  /* 0x000000117700780c */ /* 0x000fc80005f44270 */
[----:B------:R-:W-:-:S03]  /*16050*/  ISETP.LT.OR P2, PT, R184, 0x12, P2 ;  /* 0x00000012b800780c */ /* 0x000fc60001741670 */
[----:B------:R-:W-:Y:S02]  /*16060*/  @P3 LOP3.LUT R16, R16, 0x10, RZ, 0xfc, !PT ;  /* 0x0000001010103812 */ /* 0x000fe400078efcff */
[----:B------:R-:W-:Y:S02]  /*16070*/  ISETP.GE.AND P3, PT, R118, 0x19, PT ;  /* 0x000000197600780c */ /* 0x000fe40003f66270 */
[----:B------:R-:W-:Y:S02]  /*16080*/  FSEL R32, R32, -INF , !P2 ;  /* 0xff80000020207808 */ /* 0x000fe40005000000 */
[----:B------:R-:W-:Y:S02]  /*16090*/  ISETP.GT.AND P2, PT, R119, 0x18, !P3 ;  /* 0x000000187700780c */ /* 0x000fe40005f44270 */
[----:B------:R-:W-:Y:S02]  /*160a0*/  LOP3.LUT R16, R16, 0x7fffffff, RZ, 0xc0, !PT ;  /* 0x7fffffff10107812 */ /* 0x000fe400078ec0ff */
        /* <DEDUP_REMOVED lines=260> */
.L_x_6787:
[----:B------:R-:W-:Y:S02]  /*170f0*/  IMAD.U32 R118, RZ, RZ, UR24 ;  /* 0x00000018ff767e24 */ /* 0x000fe4000f8e00ff */
[----:B------:R-:W-:-:S03]  /*17100*/  IMAD.MOV.U32 R39, RZ, RZ, R227 ;  /* 0x000000ffff277224 */ /* 0x000fc600078e00e3 */
[----:B------:R-:W-:-:S13]  /*17110*/  ISETP.NE.AND P6, PT, R118, 0x1, PT ;  /* 0x000000017600780c */ /* 0x000fda0003fc5270 */
[----:B------:R-:W0:Y:S02]  /*17120*/  @P6 LDC.64 R20, c[0x0][0x9e8] ;  /* 0x00027a00ff146b82 */ /* 0x000e240000000a00 */
[----:B0-----:R-:W-:-:S05]  /*17130*/  @P6 IMAD.HI.U32 R20, R227, R20, RZ ;  /* 0x00000014e3146227 */ /* 0x001fca00078e00ff */
[----:B------:R-:W-:-:S07]  /*17140*/  @P6 SHF.R.U32.HI R39, RZ, R21, R20 ;  /* 0x00000015ff276219 */ /* 0x000fce0000011614 */
.L_x_6788:
[----:B------:R-:W-:Y:S05]  /*17150*/  BSYNC B0 ;  /* 0x0000000000007941 */ /* 0x000fea0003800000 */
.L_x_6786:
[----:B------:R-:W-:-:S05]  /*17160*/  IMAD R114, R39, R118, R114 ;  /* 0x0000007627727224 */ /* 0x000fca00078e0272 */
[----:B------:R-:W-:Y:S02]  /*17170*/  VIADDMNMX R187, R114, R118, R187, PT ;  /* 0x0000007672bb7246 */ /* 0x000fe400038001bb */
[----:B------:R-:W-:-:S07]  /*17180*/  VIMNMX R185, R185, R114, !PT ;  /* 0x00000072b9b97248 */ /* 0x000fce0007fe0100 */
.L_x_6785:
[----:B------:R-:W-:Y:S01]  /*17190*/  ISETP.GT.AND P1, PT, R185, 0x1, !P1 ;  /* 0x00000001b900780c */ /* 0x000fe20004f24270 */
[----:B------:R-:W-:Y:S01]  /*171a0*/  UMOV UR28, UR7 ;  /* 0x00000007001c7c82 */ /* 0x000fe20008000000 */
[----:B------:R-:W-:Y:S01]  /*171b0*/  LOP3.LUT P6, RZ, R17, 0x40, RZ, 0xc0, !PT ;  /* 0x0000004011ff7812 */ /* 0x000fe200078cc0ff */
[----:B------:R-:W-:Y:S01]  /*171c0*/  IMAD.U32 R119, RZ, RZ, UR28 ;  /* 0x0000001cff777e24 */ /* 0x000fe2000f8e00ff */
        /* <DEDUP_REMOVED lines=138> */
[C---:B------:R-:W-:Y:S02]  /*17a70*/  ISETP.LT.OR P1, PT, R187.reuse, 0x52, P1 ;  /* 0x00000052bb00780c */ /* 0x040fe40000f21670 */
[----:B------:R-:W-:Y:S02]  /*17a80*/  ISETP.LT.OR P4, PT, R187, 0xb2, P4 ;  /* 0x000000b2bb00780c */ /* 0x000fe40002781670 */
[----:B------:R-:W-:Y:S02]  /*17a90*/  FSEL R67, R67, -INF , !P1 ;  /* 0xff80000043437808 */ /* 0x000fe40004800000 */
[----:B------:R-:W-:Y:S02]  /*17aa0*/  LOP3.LUT P1, RZ, R16, 0x2000000, RZ, 0xc0, !PT ;  /* 0x0200000010ff7812 */ /* 0x000fe4000782c0ff */
[C---:B------:R-:W-:Y:S02]  /*17ab0*/  ISETP.GT.AND P5, PT, R185.reuse, 0xb8, !P5 ;  /* 0x000000b8b900780c */ /* 0x040fe40006fa4270 */
[----:B------:R-:W-:-:S02]  /*17ac0*/  ISETP.GT.AND P1, PT, R185, 0x58, !P1 ;  /* 0x00000058b900780c */ /* 0x000fc40004f24270 */
[----:B------:R-:W-:Y:S02]  /*17ad0*/  FSEL R110, R110, -INF , !P4 ;  /* 0xff8000006e6e7808 */ /* 0x000fe40006000000 */
[C---:B------:R-:W-:Y:S02]  /*17ae0*/  ISETP.LT.OR P1, PT, R187.reuse, 0x59, P1 ;  /* 0x00000059bb00780c */ /* 0x040fe40000f21670 */
[----:B------:R-:W-:Y:S02]  /*17af0*/  ISETP.LT.OR P5, PT, R187, 0xb9, P5 ;  /* 0x000000b9bb00780c */ /* 0x000fe40002fa1670 */
[----:B------:R-:W-:Y:S02]  /*17b00*/  FSEL R70, R70, -INF , !P1 ;  /* 0xff80000046467808 */ /* 0x000fe40004800000 */
[----:B------:R-:W-:Y:S02]  /*17b10*/  LOP3.LUT P1, RZ, R16, 0x1000000, RZ, 0xc0, !PT ;  /* 0x0100000010ff7812 */ /* 0x000fe4000782c0ff */
[----:B0-----:R-:W-:-:S02]  /*17b20*/  FMNMX.FTZ R20, R39, R20, !PT ;  /* 0x0000001427147209 */ /* 0x001fc40007810000 */
[----:B------:R-:W-:Y:S02]  /*17b30*/  ISETP.GT.AND P1, PT, R185, 0x59, !P1 ;  /* 0x00000059b900780c */ /* 0x000fe40004f24270 */
[----:B------:R-:W-:Y:S02]  /*17b40*/  FSEL R113, R113, -INF , !P5 ;  /* 0xff80000071717808 */ /* 0x000fe40006800000 */
[----:B------:R-:W-:Y:S02]  /*17b50*/  ISETP.LT.OR P1, PT, R187, 0x5a, P1 ;  /* 0x0000005abb00780c */ /* 0x000fe40000f21670 */
[----:B------:R-:W-:Y:S02]  /*17b60*/  ISETP.NE.AND P3, PT, R237, 0x3, PT ;  /* 0x00000003ed00780c */ /* 0x000fe40003f65270 */
        /* <DEDUP_REMOVED lines=82> */
[----:B------:R-:W-:-:S01]  /*18090*/  FFMA.FTZ R25, R20, R119, -8 ;  /* 0xc100000014197423 */ /* 0x000fc20000010077 */
[----:B------:R-:W-:-:S02]  /*180a0*/  FSETP.NEU.FTZ.AND P1, PT, R20, -INF , PT ;  /* 0xff8000001400780b */ /* 0x000fc40003f3d000 */
[----:B------:R-:W-:Y:S02]  /*180b0*/  ISETP.LT.OR P2, PT, R187, 0xba, P2 ;  /* 0x000000babb00780c */ /* 0x000fe40001741670 */
[----:B------:R-:W-:Y:S02]  /*180c0*/  FSEL R21, R25, RZ, P1 ;  /* 0x000000ff19157208 */ /* 0x000fe40000800000 */
[----:B------:R-:W-:-:S03]  /*180d0*/  FSEL R115, R115, -INF , !P2 ;  /* 0xff80000073737808 */ /* 0x000fc60005000000 */
        /* <DEDUP_REMOVED lines=43> */
[----:B------:R-:W-:Y:S02]  /*18390*/  MUFU.EX2 R118, R118 ;  /* 0x0000007600767308 */ /* 0x000fe40000000800 */
[----:B------:R-:W-:-:S04]  /*183a0*/  FMNMX.FTZ R57, R43, R56, !PT ;  /* 0x000000382b397209 */ /* 0x000fc80007810000 */
[----:B------:R-:W-:Y:S02]  /*183b0*/  FMNMX.FTZ R56, R46, R57, !PT ;  /* 0x000000392e387209 */ /* 0x000fe40007810000 */
[----:B------:R-:W-:Y:S02]  /*183c0*/  MUFU.EX2 R25, R25 ;  /* 0x0000001900197308 */ /* 0x000fe40000000800 */
[----:B------:R-:W-:-:S04]  /*183d0*/  FMNMX.FTZ R57, R47, R56, !PT ;  /* 0x000000382f397209 */ /* 0x000fc80007810000 */
[----:B------:R-:W-:Y:S01]  /*183e0*/  FMNMX.FTZ R60, R50, R57, !PT ;  /* 0x00000039323c7209 */ /* 0x000fe20007810000 */
[----:B------:R-:W-:-:S01]  /*183f0*/  FFMA.FTZ R57, R61, UR28, -R21 ;  /* 0x0000001c3d397c23 */ /* 0x000fc20008010815 */
[----:B------:R0:W-:Y:S02]  /*18400*/  MUFU.EX2 R56, R119 ;  /* 0x0000007700387308 */ /* 0x0001e40000000800 */
[----:B------:R-:W-:-:S04]  /*18410*/  FMNMX.FTZ R61, R51, R60, !PT ;  /* 0x0000003c333d7209 */ /* 0x000fc80007810000 */
[----:B------:R-:W-:Y:S02]  /*18420*/  FMNMX.FTZ R60, R54, R61, !PT ;  /* 0x0000003d363c7209 */ /* 0x000fe40007810000 */
[----:B------:R-:W-:Y:S01]  /*18430*/  MUFU.EX2 R24, R24 ;  /* 0x0000001800187308 */ /* 0x000fe20000000800 */
[----:B0-----:R-:W-:-:S01]  /*18440*/  FFMA.FTZ R119, R68, UR28, -R21 ;  /* 0x0000001c44777c23 */ /* 0x001fc20008010815 */
        /* <DEDUP_REMOVED lines=31> */
[----:B0-----:R-:W-:Y:S01]  /*18640*/  FMNMX.FTZ R184, R86, R77, !PT ;  /* 0x0000004d56b87209 */ /* 0x001fe20007810000 */
[----:B------:R-:W-:-:S01]  /*18650*/  FFMA.FTZ R77, R194, UR28, -R21 ;  /* 0x0000001cc24d7c23 */ /* 0x000fc20008010815 */
[----:B------:R-:W-:Y:S02]  /*18660*/  MUFU.EX2 R35, R35 ;  /* 0x0000002300237308 */ /* 0x000fe40000000800 */
[----:B-1----:R-:W-:-:S04]  /*18670*/  FMNMX.FTZ R119, R87, R184, !PT ;  /* 0x000000b857777209 */ /* 0x002fc80007810000 */
        /* <DEDUP_REMOVED lines=21> */
[--C-:B------:R-:W-:Y:S01]  /*187d0*/  FFMA.FTZ R184, R101, UR28, -R21.reuse ;  /* 0x0000001c65b87c23 */ /* 0x100fe20008010815 */
[----:B------:R-:W-:-:S01]  /*187e0*/  FFMA.FTZ R101, R102, UR28, -R21 ;  /* 0x0000001c66657c23 */ /* 0x000fc20008010815 */
[--C-:B------:R-:W-:Y:S01]  /*187f0*/  FFMA.FTZ R102, R107, UR28, -R21.reuse ;  /* 0x0000001c6b667c23 */ /* 0x100fe20008010815 */
[----:B------:R-:W-:-:S01]  /*18800*/  FFMA.FTZ R107, R108, UR28, -R21 ;  /* 0x0000001c6c6b7c23 */ /* 0x000fc20008010815 */
[----:B------:R-:W0:Y:S01]  /*18810*/  SHFL.BFLY PT, R186, R119, 0x2, 0x1f ;  /* 0x0c401f0077ba7f89 */ /* 0x000e2200000e0000 */
[----:B------:R-:W-:-:S01]  /*18820*/  FFMA.FTZ R108, R111, UR28, -R21 ;  /* 0x0000001c6f6c7c23 */ /* 0x000fc20008010815 */
[--C-:B------:R-:W-:Y:S01]  /*18830*/  FFMA.FTZ R111, R112, UR28, -R21.reuse ;  /* 0x0000001c706f7c23 */ /* 0x100fe20008010815 */
[----:B------:R-:W-:-:S01]  /*18840*/  FFMA.FTZ R112, R116, UR28, -R21 ;  /* 0x0000001c74707c23 */ /* 0x000fc20008010815 */
[----:B------:R-:W-:Y:S01]  /*18850*/  FSEL R116, R20, RZ, P1 ;  /* 0x000000ff14747208 */ /* 0x000fe20000800000 */
[----:B------:R-:W-:Y:S04]  /*18860*/  MUFU.EX2 R53, R53 ;  /* 0x0000003500357308 */ /* 0x000fe80000000800 */
[----:B------:R-:W-:-:S04]  /*18870*/  FADD.FTZ R116, -R116, R217 ;  /* 0x000000d974747221 */ /* 0x000fc80000010100 */
[----:B------:R-:W-:Y:S01]  /*18880*/  FMUL.FTZ R116, R116, UR28 ;  /* 0x0000001c74747c20 */ /* 0x000fe20008410000 */
[----:B------:R-:W-:Y:S08]  /*18890*/  MUFU.EX2 R57, R57 ;  /* 0x0000003900397308 */ /* 0x000ff00000000800 */
[----:B------:R1:W2:Y:S01]  /*188a0*/  MUFU.EX2 R117, R116 ;  /* 0x0000007400757308 */ /* 0x0002a20000000800 */
[----:B0-----:R-:W-:-:S05]  /*188b0*/  FMNMX.FTZ R186, R119, R186, !PT ;  /* 0x000000ba77ba7209 */ /* 0x001fca0007810000 */
[----:B------:R-:W0:Y:S02]  /*188c0*/  SHFL.BFLY PT, R119, R186, 0x1, 0x1f ;  /* 0x0c201f00ba777f89 */ /* 0x000e2400000e0000 */
[----:B------:R-:W-:Y:S08]  /*188d0*/  MUFU.EX2 R61, R61 ;  /* 0x0000003d003d7308 */ /* 0x000ff00000000800 */
[----:B------:R-:W-:Y:S08]  /*188e0*/  MUFU.EX2 R65, R65 ;  /* 0x0000004100417308 */ /* 0x000ff00000000800 */
[----:B------:R-:W-:Y:S01]  /*188f0*/  MUFU.EX2 R69, R69 ;  /* 0x0000004500457308 */ /* 0x000fe20000000800 */
[----:B0-----:R-:W-:Y:S01]  /*18900*/  FMNMX.FTZ R21, R186, R119, !PT ;  /* 0x00000077ba157209 */ /* 0x001fe20007810000 */
[----:B------:R-:W-:-:S06]  /*18910*/  IMAD.U32 R186, RZ, RZ, UR28 ;  /* 0x0000001cffba7e24 */ /* 0x000fcc000f8e00ff */
[----:B------:R-:W-:Y:S01]  /*18920*/  MUFU.EX2 R73, R73 ;  /* 0x0000004900497308 */ /* 0x000fe20000000800 */
[C---:B------:R-:W-:Y:S01]  /*18930*/  FSETP.NEU.FTZ.AND P1, PT, R21.reuse, -INF , PT ;  /* 0xff8000001500780b */ /* 0x040fe20003f3d000 */
[----:B------:R-:W-:-:S03]  /*18940*/  FFMA.FTZ R185, R21, R186, -8 ;  /* 0xc100000015b97423 */ /* 0x000fc600000100ba */
[----:B-1----:R-:W-:Y:S02]  /*18950*/  FSEL R116, R21, RZ, P1 ;  /* 0x000000ff15747208 */ /* 0x002fe40000800000 */
[----:B------:R-:W-:Y:S01]  /*18960*/  FSEL R185, R185, RZ, P1 ;  /* 0x000000ffb9b97208 */ /* 0x000fe20000800000 */
[----:B------:R-:W-:Y:S02]  /*18970*/  MUFU.EX2 R76, R193 ;  /* 0x000000c1004c7308 */ /* 0x000fe40000000800 */
[----:B------:R-:W-:-:S02]  /*18980*/  FADD.FTZ R116, -R116, R15 ;  /* 0x0000000f74747221 */ /* 0x000fc40000010100 */
[--C-:B------:R-:W-:Y:S01]  /*18990*/  FFMA.FTZ R186, R70, UR28, -R185.reuse ;  /* 0x0000001c46ba7c23 */ /* 0x100fe200080108b9 */
[----:B------:R-:W-:-:S01]  /*189a0*/  FFMA.FTZ R187, R114, UR28, -R185 ;  /* 0x0000001c72bb7c23 */ /* 0x000fc200080108b9 */
[----:B------:R-:W-:Y:S01]  /*189b0*/  FMUL.FTZ R70, R116, UR28 ;  /* 0x0000001c74467c20 */ /* 0x000fe20008410000 */
        /* <DEDUP_REMOVED lines=10> */
[----:B--2---:R-:W-:Y:S01]  /*18a60*/  FFMA.FTZ R78, R117, R5, R118 ;  /* 0x00000005754e7223 */ /* 0x004fe20000010076 */
[----:B------:R-:W-:-:S01]  /*18a70*/  FFMA.FTZ R37, R37, UR28, -R185 ;  /* 0x0000001c25257c23 */ /* 0x000fc200080108b9 */
[----:B------:R-:W0:Y:S01]  /*18a80*/  MUFU.EX2 R70, R70 ;  /* 0x0000004600467308 */ /* 0x000e220000000800 */
[----:B------:R-:W-:-:S01]  /*18a90*/  FFMA.FTZ R114, R192, UR28, -R185 ;  /* 0x0000001cc0727c23 */ /* 0x000fc200080108b9 */
[----:B------:R-:W-:Y:S01]  /*18aa0*/  FADD.FTZ R189, R25, R78 ;  /* 0x0000004e19bd7221 */ /* 0x000fe20000010000 */
        /* <DEDUP_REMOVED lines=18> */
[----:B------:R-:W-:-:S03]  /*18bd0*/  FFMA.FTZ R67, R67, UR28, -R185 ;  /* 0x0000001c43437c23 */ /* 0x000fc600080108b9 */
[----:B------:R-:W0:Y:S01]  /*18be0*/  MUFU.EX2 R30, R30 ;  /* 0x0000001e001e7308 */ /* 0x000e220000000800 */
[----:B-1----:R-:W-:-:S07]  /*18bf0*/  FADD.FTZ R4, R26, R5 ;  /* 0x000000051a047221 */ /* 0x002fce0000010000 */
[----:B------:R-:W1:Y:S01]  /*18c00*/  MUFU.EX2 R33, R33 ;  /* 0x0000002100217308 */ /* 0x000e620000000800 */
[----:B--2---:R-:W-:-:S07]  /*18c10*/  FADD.FTZ R5, R29, R4 ;  /* 0x000000041d057221 */ /* 0x004fce0000010000 */
[----:B------:R-:W2:Y:S01]  /*18c20*/  MUFU.EX2 R34, R34 ;  /* 0x0000002200227308 */ /* 0x000ea20000000800 */
[----:B0-----:R-:W-:-:S07]  /*18c30*/  FADD.FTZ R4, R30, R5 ;  /* 0x000000051e047221 */ /* 0x001fce0000010000 */
[----:B------:R0:W-:Y:S01]  /*18c40*/  MUFU.EX2 R15, R186 ;  /* 0x000000ba000f7308 */ /* 0x0001e20000000800 */
[----:B-1----:R-:W-:-:S07]  /*18c50*/  FADD.FTZ R5, R33, R4 ;  /* 0x0000000421057221 */ /* 0x002fce0000010000 */
[----:B------:R-:W1:Y:S01]  /*18c60*/  MUFU.EX2 R37, R37 ;  /* 0x0000002500257308 */ /* 0x000e620000000800 */
[----:B0-----:R-:W-:-:S01]  /*18c70*/  FADD.FTZ R186, R24, R189 ;  /* 0x000000bd18ba7221 */ /* 0x001fc20000010000 */
[----:B--2---:R-:W-:-:S03]  /*18c80*/  FADD.FTZ R4, R34, R5 ;  /* 0x0000000522047221 */ /* 0x004fc60000010000 */
[----:B------:R-:W-:-:S03]  /*18c90*/  FADD.FTZ R189, R27, R186 ;  /* 0x000000ba1bbd7221 */ /* 0x000fc60000010000 */
[----:B------:R-:W0:Y:S01]  /*18ca0*/  MUFU.EX2 R114, R114 ;  /* 0x0000007200727308 */ /* 0x000e220000000800 */
[----:B------:R-:W-:-:S04]  /*18cb0*/  FADD.FTZ R80, R28, R189 ;  /* 0x000000bd1c507221 */ /* 0x000fc80000010000 */
[----:B------:R-:W-:Y:S01]  /*18cc0*/  FADD.FTZ R189, R31, R80 ;  /* 0x000000501fbd7221 */ /* 0x000fe20000010000 */
[----:B------:R-:W-:-:S01]  /*18cd0*/  FFMA.FTZ R80, R81, UR28, -R185 ;  /* 0x0000001c51507c23 */ /* 0x000fc200080108b9 */
[----:B------:R-:W-:Y:S01]  /*18ce0*/  FFMA.FTZ R81, R82, UR28, -R185 ;  /* 0x0000001c52517c23 */ /* 0x000fe200080108b9 */
[----:B------:R-:W2:Y:S01]  /*18cf0*/  MUFU.EX2 R42, R42 ;  /* 0x0000002a002a7308 */ /* 0x000ea20000000800 */
[----:B------:R-:W-:-:S01]  /*18d00*/  FADD.FTZ R186, R32, R189 ;  /* 0x000000bd20ba7221 */ /* 0x000fc20000010000 */
[----:B-1----:R-:W-:-:S03]  /*18d10*/  FADD.FTZ R5, R37, R4 ;  /* 0x0000000425057221 */ /* 0x002fc60000010000 */
[----:B------:R-:W-:-:S03]  /*18d20*/  FADD.FTZ R189, R35, R186 ;  /* 0x000000ba23bd7221 */ /* 0x000fc60000010000 */
        /* <DEDUP_REMOVED lines=9> */
[----:B------:R-:W-:Y:S01]  /*18dc0*/  FADD.FTZ R5, R41, R4 ;  /* 0x0000000429057221 */ /* 0x000fe20000010000 */
[----:B------:R-:W-:-:S01]  /*18dd0*/  FFMA.FTZ R82, R83, UR28, -R185 ;  /* 0x0000001c53527c23 */ /* 0x000fc200080108b9 */
[----:B------:R-:W-:Y:S02]  /*18de0*/  FFMA.FTZ R83, R86, UR28, -R185 ;  /* 0x0000001c56537c23 */ /* 0x000fe400080108b9 */
[----:B------:R-:W-:-:S02]  /*18df0*/  FADD.FTZ R4, R44, R5 ;  /* 0x000000052c047221 */ /* 0x000fc40000010000 */
        /* <DEDUP_REMOVED lines=13> */
[----:B0-----:R-:W-:-:S01]  /*18ed0*/  FADD.FTZ R189, R51, R86 ;  /* 0x0000005633bd7221 */ /* 0x001fc20000010000 */
[--C-:B------:R-:W-:Y:S01]  /*18ee0*/  FFMA.FTZ R86, R87, UR28, -R185.reuse ;  /* 0x0000001c57567c23 */ /* 0x100fe200080108b9 */
[----:B------:R-:W-:-:S01]  /*18ef0*/  FFMA.FTZ R87, R90, UR28, -R185 ;  /* 0x0000001c5a577c23 */ /* 0x000fc200080108b9 */
[----:B------:R-:W-:-:S04]  /*18f00*/  FADD.FTZ R5, R57, R4 ;  /* 0x0000000439057221 */ /* 0x000fc80000010000 */
[----:B------:R-:W0:Y:S01]  /*18f10*/  MUFU.EX2 R58, R58 ;  /* 0x0000003a003a7308 */ /* 0x000e220000000800 */
[----:B--2---:R-:W-:-:S01]  /*18f20*/  FADD.FTZ R186, R54, R189 ;  /* 0x000000bd36ba7221 */ /* 0x004fc20000010000 */
[----:B------:R-:W-:-:S04]  /*18f30*/  FADD.FTZ R4, R60, R5 ;  /* 0x000000053c047221 */ /* 0x000fc80000010000 */
[----:B------:R-:W-:Y:S02]  /*18f40*/  FADD.FTZ R5, R61, R4 ;  /* 0x000000043d057221 */ /* 0x000fe40000010000 */
[----:B------:R-:W2:Y:S01]  /*18f50*/  MUFU.EX2 R59, R59 ;  /* 0x0000003b003b7308 */ /* 0x000ea20000000800 */
[----:B-1----:R-:W-:-:S07]  /*18f60*/  FADD.FTZ R189, R55, R186 ;  /* 0x000000ba37bd7221 */ /* 0x002fce0000010000 */
[----:B------:R-:W1:Y:S01]  /*18f70*/  MUFU.EX2 R62, R62 ;  /* 0x0000003e003e7308 */ /* 0x000e620000000800 */
[----:B0-----:R-:W-:-:S07]  /*18f80*/  FADD.FTZ R90, R58, R189 ;  /* 0x000000bd3a5a7221 */ /* 0x001fce0000010000 */
[----:B------:R-:W0:Y:S01]  /*18f90*/  MUFU.EX2 R63, R63 ;  /* 0x0000003f003f7308 */ /* 0x000e220000000800 */
[----:B--2---:R-:W-:-:S01]  /*18fa0*/  FADD.FTZ R189, R59, R90 ;  /* 0x0000005a3bbd7221 */ /* 0x004fc20000010000 */
[--C-:B------:R-:W-:Y:S01]  /*18fb0*/  FFMA.FTZ R90, R91, UR28, -R185.reuse ;  /* 0x0000001c5b5a7c23 */ /* 0x100fe200080108b9 */
[----:B------:R-:W-:-:S05]  /*18fc0*/  FFMA.FTZ R91, R94, UR28, -R185 ;  /* 0x0000001c5e5b7c23 */ /* 0x000fca00080108b9 */
[----:B------:R-:W2:Y:S01]  /*18fd0*/  MUFU.EX2 R66, R66 ;  /* 0x0000004200427308 */ /* 0x000ea20000000800 */
[----:B-1----:R-:W-:-:S07]  /*18fe0*/  FADD.FTZ R186, R62, R189 ;  /* 0x000000bd3eba7221 */ /* 0x002fce0000010000 */
[----:B------:R-:W1:Y:S01]  /*18ff0*/  MUFU.EX2 R67, R67 ;  /* 0x0000004300437308 */ /* 0x000e620000000800 */
[----:B0-----:R-:W-:-:S01]  /*19000*/  FADD.FTZ R189, R63, R186 ;  /* 0x000000ba3fbd7221 */ /* 0x001fc20000010000 */
[----:B------:R-:W-:-:S06]  /*19010*/  FADD.FTZ R186, R64, R5 ;  /* 0x0000000540ba7221 */ /* 0x000fcc0000010000 */
[----:B------:R-:W0:Y:S01]  /*19020*/  MUFU.EX2 R116, R116 ;  /* 0x0000007400747308 */ /* 0x000e220000000800 */
[----:B--2---:R-:W-:-:S01]  /*19030*/  FADD.FTZ R94, R66, R189 ;  /* 0x000000bd425e7221 */ /* 0x004fc20000010000 */
[----:B------:R-:W-:-:S06]  /*19040*/  FADD.FTZ R189, R65, R186 ;  /* 0x000000ba41bd7221 */ /* 0x000fcc0000010000 */
[----:B------:R-:W2:Y:S01]  /*19050*/  MUFU.EX2 R71, R71 ;  /* 0x0000004700477308 */ /* 0x000ea20000000800 */
[----:B-1----:R-:W-:-:S01]  /*19060*/  FADD.FTZ R4, R67, R94 ;  /* 0x0000005e43047221 */ /* 0x002fc20000010000 */
[--C-:B------:R-:W-:Y:S01]  /*19070*/  FFMA.FTZ R94, R95, UR28, -R185.reuse ;  /* 0x0000001c5f5e7c23 */ /* 0x100fe200080108b9 */
[----:B------:R-:W-:-:S01]  /*19080*/  FFMA.FTZ R95, R98, UR28, -R185 ;  /* 0x0000001c625f7c23 */ /* 0x000fc200080108b9 */
[----:B------:R-:W-:Y:S01]  /*19090*/  FADD.FTZ R98, R68, R189 ;  /* 0x000000bd44627221 */ /* 0x000fe20000010000 */
[----:B------:R-:W-:-:S03]  /*190a0*/  FADD.FTZ R5, R15, R4 ;  /* 0x000000040f057221 */ /* 0x000fc60000010000 */
[----:B------:R-:W1:Y:S01]  /*190b0*/  MUFU.EX2 R74, R74 ;  /* 0x0000004a004a7308 */ /* 0x000e620000000800 */
[----:B0-----:R-:W-:-:S01]  /*190c0*/  FADD.FTZ R4, R116, R5 ;  /* 0x0000000574047221 */ /* 0x001fc20000010000 */
[----:B------:R-:W-:Y:S01]  /*190d0*/  FADD.FTZ R189, R69, R98 ;  /* 0x0000006245bd7221 */ /* 0x000fe20000010000 */
[----:B------:R-:W-:-:S03]  /*190e0*/  FFMA.FTZ R98, R100, UR28, -R185 ;  /* 0x0000001c64627c23 */ /* 0x000fc600080108b9 */
        /* <DEDUP_REMOVED lines=44> */
[----:B------:R-:W-:-:S01]  /*193b0*/  FFMA.FTZ R109, R110, UR28, -R185 ;  /* 0x0000001c6e6d7c23 */ /* 0x000fc200080108b9 */
[--C-:B------:R-:W-:Y:S01]  /*193c0*/  FFMA.FTZ R110, R113, UR28, -R185.reuse ;  /* 0x0000001c716e7c23 */ /* 0x100fe200080108b9 */
[----:B------:R-:W-:-:S03]  /*193d0*/  FFMA.FTZ R113, R115, UR28, -R185 ;  /* 0x0000001c73717c23 */ /* 0x000fc600080108b9 */
        /* <DEDUP_REMOVED lines=50> */
.L_x_6789:
[----:B------:R-:W-:Y:S01]  /*19700*/  F2FP.SATFINITE.E4M3.F32.PACK_AB_MERGE_C R15, R116, R15, RZ ;  /* 0x0000000f740f723e */ /* 0x000fe200048070ff */
[-C--:B------:R-:W-:Y:S01]  /*19710*/  FMUL.FTZ R120, R120, R117.reuse ;  /* 0x0000007578787220 */ /* 0x080fe20000410000 */
        /* <DEDUP_REMOVED lines=117> */
[----:B0-----:R-:W-:Y:S02]  /*19e70*/  IMAD.MOV.U32 R15, RZ, RZ, R21 ;  /* 0x000000ffff0f7224 */ /* 0x001fe400078e0015 */
[----:B------:R-:W-:Y:S02]  /*19e80*/  IMAD.MOV.U32 R217, RZ, RZ, R20 ;  /* 0x000000ffffd97224 */ /* 0x000fe400078e0014 */
[----:B------:R-:W-:Y:S02]  /*19e90*/  IMAD.MOV.U32 R210, RZ, RZ, R229 ;  /* 0x000000ffffd27224 */ /* 0x000fe400078e00e5 */
[----:B------:R-:W-:Y:S01]  /*19ea0*/  IMAD.MOV.U32 R208, RZ, RZ, R228 ;  /* 0x000000ffffd07224 */ /* 0x000fe200078e00e4 */
[----:B------:R-:W-:Y:S06]  /*19eb0*/  @P1 BRA `(.L_x_6790) ;  /* 0xffffffa800741947 */ /* 0x000fec000383ffff */
[----:B------:R-:W-:Y:S02]  /*19ec0*/  IMAD.MOV.U32 R15, RZ, RZ, R21 ;  /* 0x000000ffff0f7224 */ /* 0x000fe400078e0015 */
[----:B------:R-:W-:Y:S02]  /*19ed0*/  IMAD.MOV.U32 R217, RZ, RZ, R20 ;  /* 0x000000ffffd97224 */ /* 0x000fe400078e0014 */
[----:B------:R-:W-:Y:S02]  /*19ee0*/  IMAD.MOV.U32 R208, RZ, RZ, R228 ;  /* 0x000000ffffd07224 */ /* 0x000fe400078e00e4 */
[----:B------:R-:W-:-:S07]  /*19ef0*/  IMAD.MOV.U32 R210, RZ, RZ, R229 ;  /* 0x000000ffffd27224 */ /* 0x000fce00078e00e5 */
.L_x_6771:
[----:B------:R-:W0:Y:S01]  /*19f00*/  LDC R229, c[0x0][0x9e4] ;  /* 0x00027900ffe57b82 */ /* 0x000e220000000800 */
[----:B------:R-:W-:Y:S01]  /*19f10*/  ULDC UR8, c[0x0][0x9dc] ;  /* 0x0002770000087ab9 */ /* 0x000fe20000000800 */
[----:B------:R-:W-:Y:S01]  /*19f20*/  LOP3.LUT R17, R17, 0xffffefff, RZ, 0xc0, !PT ;  /* 0xffffefff11117812 */ /* 0x000fe200078ec0ff */
[----:B------:R-:W-:Y:S01]  /*19f30*/  VIADD R20, R223, -UR8 ;  /* 0x80000008df147c36 */ /* 0x000fe20008000000 */
[----:B0-----:R-:W-:-:S13]  /*19f40*/  ISETP.GE.AND P1, PT, R229, 0x1, PT ;  /* 0x00000001e500780c */ /* 0x001fda0003f26270 */
[----:B------:R-:W-:Y:S01]  /*19f50*/  @P1 LOP3.LUT R17, R17, 0x1000, RZ, 0xfc, !PT ;  /* 0x0000100011111812 */ /* 0x000fe200078efcff */
        /* <DEDUP_REMOVED lines=11> */
.L_x_6793:
[----:B------:R-:W-:-:S13]  /*1a010*/  ISETP.NE.AND P1, PT, R229, 0x1, PT ;  /* 0x00000001e500780c */ /* 0x000fda0003f25270 */
[----:B------:R-:W0:Y:S02]  /*1a020*/  @P1 LDC.64 R24, c[0x0][0x9e8] ;  /* 0x00027a00ff181b82 */ /* 0x000e240000000a00 */
[----:B0-----:R-:W-:-:S05]  /*1a030*/  @P1 IMAD.HI.U32 R24, R223, R24, RZ ;  /* 0x00000018df181227 */ /* 0x001fca00078e00ff */
[----:B------:R-:W-:-:S07]  /*1a040*/  @P1 SHF.R.U32.HI R223, RZ, R25, R24 ;  /* 0x00000019ffdf1219 */ /* 0x000fce0000011618 */
.L_x_6794:
[----:B------:R-:W-:Y:S05]  /*1a050*/  BSYNC B0 ;  /* 0x0000000000007941 */ /* 0x000fea0003800000 */
.L_x_6792:
[----:B------:R-:W-:-:S05]  /*1a060*/  IMAD R223, R223, R229, RZ ;  /* 0x000000e5dfdf7224 */ /* 0x000fca00078e02ff */
[----:B------:R-:W-:-:S07]  /*1a070*/  VIMNMX R20, R20, R223, !PT ;  /* 0x000000df14147248 */ /* 0x000fce0007fe0100 */
.L_x_6791:
        /* <DEDUP_REMOVED lines=9> */
[----:B------:R-:W-:Y:S02]  /*1a110*/  IMAD.MOV.U32 R20, RZ, RZ, R210 ;  /* 0x000000ffff147224 */ /* 0x000fe400078e00d2 */
[----:B------:R-:W-:-:S07]  /*1a120*/  IMAD.MOV.U32 R227, RZ, RZ, R208 ;  /* 0x000000ffffe37224 */ /* 0x000fce00078e00d0 */
.L_x_6806:
        /* <DEDUP_REMOVED lines=11> */
.L_x_6797:
[----:B------:R-:W-:Y:S01]  /*1a1e0*/  IMAD R15, R208, 0x8, R18 ;  /* 0x00000008d00f7824 */ /* 0x000fe200078e0212 */
[----:B------:R-:W-:-:S04]  /*1a1f0*/  SHF.L.U32 R24, R210, 0x1f, RZ ;  /* 0x0000001fd2187819 */ /* 0x000fc800000006ff */
[----:B------:R0:W1:Y:S01]  /*1a200*/  SYNCS.PHASECHK.TRANS64.TRYWAIT P2, [R15+URZ+0x28830], R24 ;  /* 0x028830180f0075a7 */ /* 0x000062000804017f */
[----:B------:R-:W-:Y:S05]  /*1a210*/  @!P3 BRA `(.L_x_6798) ;  /* 0x000000000004b947 */ /* 0x000fea0003800000 */
[----:B------:R-:W-:Y:S01]  /*1a220*/  BPT.TRAP 0x1 ;  /* 0x000000040000795c */ /* 0x000fe20000300000 */
.L_x_6798:
[----:B------:R-:W-:Y:S04]  /*1a230*/  BSSY B0, `(.L_x_6796) ;  /* 0x0000004000007945 */ /* 0x000fe80003800000 */
[----:B-1----:R-:W-:Y:S05]  /*1a240*/  @P2 BRA `(.L_x_6799) ;  /* 0x0000000000082947 */ /* 0x002fea0003800000 */
[----:B------:R-:W1:Y:S02]  /*1a250*/  SYNCS.PHASECHK.TRANS64.TRYWAIT P2, [R15+URZ+0x28830], R24 ;  /* 0x028830180f0075a7 */ /* 0x000e64000804017f */
[----:B-1----:R-:W-:Y:S05]  /*1a260*/  @!P2 BRA `(.L_x_6800) ;  /* 0x0000013400f8a947 */ /* 0x002fea0003800000 */
.L_x_6799:
[----:B------:R-:W-:Y:S05]  /*1a270*/  BSYNC B0 ;  /* 0x0000000000007941 */ /* 0x000fea0003800000 */
.L_x_6796:
[----:B01----:R-:W0:Y:S01]  /*1a280*/  S2R R15, SR_TID.X ;  /* 0x00000000000f7919 */ /* 0x003e220000002100 */
[----:B------:R-:W-:Y:S05]  /*1a290*/  WARPSYNC.ALL ;  /* 0x0000000000007948 */ /* 0x000fea0003800000 */
[----:B------:R-:W-:Y:S01]  /*1a2a0*/  IMAD R24, R208, 0x600, R14 ;  /* 0x00000600d0187824 */ /* 0x000fe200078e020e */
[----:B------:R-:W-:Y:S01]  /*1a2b0*/  R2UR UR8, R6 ;  /* 0x00000000060872ca */ /* 0x000fe200000e0000 */
[----:B------:R-:W-:Y:S01]  /*1a2c0*/  IMAD.MOV.U32 R25, RZ, RZ, 0x40000040 ;  /* 0x40000040ff197424 */ /* 0x000fe200078e00ff */
[----:B------:R-:W-:Y:S01]  /*1a2d0*/  R2UR UR9, R7 ;  /* 0x00000000070972ca */ /* 0x000fe200000e0000 */
[C---:B------:R-:W-:Y:S01]  /*1a2e0*/  VIADD R26, R24.reuse, 0x2 ;  /* 0x00000002181a7836 */ /* 0x040fe20000000000 */
[C---:B------:R-:W-:Y:S01]  /*1a2f0*/  R2UR UR10, R24.reuse ;  /* 0x00000000180a72ca */ /* 0x040fe200000e0000 */
[C---:B------:R-:W-:Y:S01]  /*1a300*/  VIADD R28, R24.reuse, 0x4 ;  /* 0x00000004181c7836 */ /* 0x040fe20000000000 */
[----:B------:R-:W-:Y:S01]  /*1a310*/  R2UR UR11, R25 ;  /* 0x00000000190b72ca */ /* 0x000fe200000e0000 */
[----:B------:R-:W-:Y:S01]  /*1a320*/  VIADD R24, R24, 0x6 ;  /* 0x0000000618187836 */ /* 0x000fe20000000000 */
        /* <DEDUP_REMOVED lines=11> */
[----:B0-----:R-:W-:Y:S02]  /*1a3e0*/  SHF.R.U32.HI R15, RZ, 0x7, R15 ;  /* 0x00000007ff0f7819 */ /* 0x001fe4000001160f */
[----:B------:R-:W-:Y:S02]  /*1a3f0*/  R2UR UR17, R11 ;  /* 0x000000000b1172ca */ /* 0x000fe400000e0000 */
[----:B------:R-:W-:Y:S01]  /*1a400*/  R2UR UR20, R8 ;  /* 0x00000000081472ca */ /* 0x000fe200000e0000 */
[----:B------:R-:W-:Y:S01]  /*1a410*/  VIADD R15, R15, 0x8 ;  /* 0x000000080f0f7836 */ /* 0x000fe20000000000 */
[----:B------:R-:W-:-:S04]  /*1a420*/  R2UR UR21, R9 ;  /* 0x00000000091572ca */ /* 0x000fc800000e0000 */
        /* <DEDUP_REMOVED lines=14> */
[----:B------:R-:W-:-:S13]  /*1a510*/  ISETP.NE.AND P2, PT, R237, 0x3, PT ;  /* 0x00000003ed00780c */ /* 0x000fda0003f45270 */
[----:B------:R-:W-:Y:S05]  /*1a520*/  @!P2 BRA `(.L_x_6802) ;  /* 0x000000000004a947 */ /* 0x000fea0003800000 */
[----:B------:R-:W-:Y:S01]  /*1a530*/  BPT.TRAP 0x1 ;  /* 0x000000040000795c */ /* 0x000fe20000300000 */
.L_x_6802:
[----:B------:R-:W-:Y:S01]  /*1a540*/  SHF.L.U32 R15, R20, 0x1f, RZ ;  /* 0x0000001f140f7819 */ /* 0x000fe200000006ff */
[----:B------:R-:W-:-:S04]  /*1a550*/  IMAD R20, R227, 0x8, R18 ;  /* 0x00000008e3147824 */ /* 0x000fc800078e0212 */
[----:B------:R0:W1:Y:S01]  /*1a560*/  SYNCS.PHASECHK.TRANS64.TRYWAIT P1, [R20+URZ+0x28850], R15 ;  /* 0x0288500f140075a7 */ /* 0x000062000802017f */
[----:B------:R-:W-:Y:S05]  /*1a570*/  @!P2 BRA `(.L_x_6803) ;  /* 0x000000000004a947 */ /* 0x000fea0003800000 */
[----:B------:R-:W-:Y:S01]  /*1a580*/  BPT.TRAP 0x1 ;  /* 0x000000040000795c */ /* 0x000fe20000300000 */
.L_x_6803:
[----:B-1----:R-:W-:Y:S05]  /*1a590*/  @P1 BRA `(.L_x_6801) ;  /* 0x0000000000081947 */ /* 0x002fea0003800000 */
[----:B------:R-:W1:Y:S02]  /*1a5a0*/  SYNCS.PHASECHK.TRANS64.TRYWAIT P1, [R20+URZ+0x28850], R15 ;  /* 0x0288500f140075a7 */ /* 0x000e64000802017f */
[----:B-1----:R-:W-:Y:S05]  /*1a5b0*/  @!P1 BRA `(.L_x_6804) ;  /* 0x0000013400389947 */ /* 0x002fea0003800000 */
.L_x_6801:
[----:B------:R-:W2:Y:S01]  /*1a5c0*/  S2R R217, SR_TID.X ;  /* 0x0000000000d97919 */ /* 0x000ea20000002100 */
[----:B------:R-:W-:Y:S05]  /*1a5d0*/  WARPSYNC.ALL ;  /* 0x0000000000007948 */ /* 0x000fea0003800000 */
[----:B--2---:R-:W-:-:S04]  /*1a5e0*/  SHF.R.U32.HI R217, RZ, 0x7, R217 ;  /* 0x00000007ffd97819 */ /* 0x004fc800000116d9 */
[----:B------:R-:W-:Y:S01]  /*1a5f0*/  IADD3 R228, -R217, 0xb, RZ ;  /* 0x0000000bd9e47810 */ /* 0x000fe20007ffe1ff */
[----:B01----:R-:W-:Y:S01]  /*1a600*/  VIADD R15, R18, 0x400 ;  /* 0x00000400120f7836 */ /* 0x003fe20000000000 */
[----:B------:R-:W-:Y:S01]  /*1a610*/  WARPGROUP.ARRIVE ;  /* 0x00000000000079c5 */ /* 0x000fe20000000000 */
[----:B------:R-:W-:Y:S02]  /*1a620*/  IMAD.MOV.U32 R21, RZ, RZ, -0x7fffffe0 ;  /* 0x80000020ff157424 */ /* 0x000fe400078e00ff */
[C---:B------:R-:W-:Y:S01]  /*1a630*/  FMUL.FTZ R24, R2.reuse, R24 ;  /* 0x0000001802187220 */ /* 0x040fe20000410000 */
[C---:B------:R-:W-:Y:S01]  /*1a640*/  FMUL.FTZ R26, R2.reuse, R26 ;  /* 0x0000001a021a7220 */ /* 0x040fe20000410000 */
[----:B------:R-:W-:Y:S01]  /*1a650*/  SHF.R.U32.HI R15, RZ, 0x4, R15 ;  /* 0x00000004ff0f7819 */ /* 0x000fe2000001160f */
[C---:B------:R-:W-:Y:S01]  /*1a660*/  FMUL.FTZ R33, R2.reuse, R33 ;  /* 0x0000002102217220 */ /* 0x040fe20000410000 */
[----:B------:R-:W-:Y:S01]  /*1a670*/  R2UR UR11, R21 ;  /* 0x00000000150b72ca */ /* 0x000fe200000e0000 */
[C---:B------:R-:W-:Y:S01]  /*1a680*/  FMUL.FTZ R21, R2.reuse, R25 ;  /* 0x0000001902157220 */ /* 0x040fe20000410000 */
[----:B------:R-:W-:Y:S01]  /*1a690*/  LOP3.LUT R15, R15, 0x3fff, RZ, 0xc0, !PT ;  /* 0x00003fff0f0f7812 */ /* 0x000fe200078ec0ff */
[C---:B------:R-:W-:Y:S01]  /*1a6a0*/  FMUL.FTZ R25, R2.reuse, R27 ;  /* 0x0000001b02197220 */ /* 0x040fe20000410000 */
[C---:B------:R-:W-:Y:S01]  /*1a6b0*/  FMUL.FTZ R27, R2.reuse, R28 ;  /* 0x0000001c021b7220 */ /* 0x040fe20000410000 */
[----:B------:R-:W0:Y:S01]  /*1a6c0*/  MUFU.TANH R24, R24 ;  /* 0x0000001800187308 */ /* 0x000e220000002400 */
[----:B------:R-:W-:Y:S01]  /*1a6d0*/  LOP3.LUT R15, R15, 0x10000, RZ, 0xfc, !PT ;  /* 0x000100000f0f7812 */ /* 0x000fe200078efcff */
[C---:B------:R-:W-:Y:S01]  /*1a6e0*/  FMUL.FTZ R28, R2.reuse, R29 ;  /* 0x0000001d021c7220 */ /* 0x040fe20000410000 */
[C---:B------:R-:W-:Y:S01]  /*1a6f0*/  FMUL.FTZ R29, R2.reuse, R30 ;  /* 0x0000001e021d7220 */ /* 0x040fe20000410000 */
[C---:B------:R-:W-:Y:S01]  /*1a700*/  FMUL.FTZ R30, R2.reuse, R31 ;  /* 0x0000001f021e7220 */ /* 0x040fe20000410000 */
[----:B------:R-:W-:Y:S01]  /*1a710*/  FMUL.FTZ R31, R2, R32 ;  /* 0x00000020021f7220 */ /* 0x000fe20000410000 */
[----:B------:R-:W-:-:S02]  /*1a720*/  IMAD R20, R227, 0x600, R15 ;  /* 0x00000600e3147824 */ /* 0x000fc400078e020f */
[C---:B------:R-:W-:Y:S01]  /*1a730*/  FMUL.FTZ R32, R2.reuse, R34 ;  /* 0x0000002202207220 */ /* 0x040fe20000410000 */
[----:B------:R-:W1:Y:S01]  /*1a740*/  MUFU.TANH R21, R21 ;  /* 0x0000001500157308 */ /* 0x000e620000002400 */
[C---:B------:R-:W-:Y:S01]  /*1a750*/  FMUL.FTZ R34, R2.reuse, R35 ;  /* 0x0000002302227220 */ /* 0x040fe20000410000 */
[----:B------:R-:W-:Y:S01]  /*1a760*/  FMUL.FTZ R35, R2, R36 ;  /* 0x0000002402237220 */ /* 0x000fe20000410000 */
[----:B------:R-:W-:Y:S01]  /*1a770*/  R2UR UR10, R20 ;  /* 0x00000000140a72ca */ /* 0x000fe200000e0000 */
        /* <DEDUP_REMOVED lines=10> */
[----:B------:R-:W-:Y:S01]  /*1a820*/  FMUL.FTZ R45, R2, R46 ;  /* 0x0000002e022d7220 */ /* 0x000fe20000410000 */
[----:B0-----:R-:W-:Y:S01]  /*1a830*/  FMNMX.FTZ R46, R24, R223, !PT ;  /* 0x000000df182e7209 */ /* 0x001fe20007810000 */
[----:B------:R-:W-:Y:S01]  /*1a840*/  QGMMA.64x128x32.F32.E4M3.E4M3 R120, R204, gdesc[UR8], R120, gsb0 ;  /* 0x01e00008cc787df3 */ /* 0x000fe20008000878 */
        /* <DEDUP_REMOVED lines=82> */
[----:B------:R-:W-:Y:S01]  /*1ad70*/  FMUL.FTZ R117, R2, R117 ;  /* 0x0000007502757220 */ /* 0x000fe20000410000 */
[----:B------:R-:W-:Y:S01]  /*1ad80*/  UMOV UR28, UR6 ;  /* 0x00000006001c7c82 */ /* 0x000fe20008000000 */
[----:B------:R-:W-:-:S04]  /*1ad90*/  ISETP.NE.AND P1, PT, R237, 0x3, PT ;  /* 0x00000003ed00780c */ /* 0x000fc80003f25270 */
[----:B------:R-:W5:Y:S08]  /*1ada0*/  MUFU.TANH R37, R37 ;  /* 0x0000002500257308 */ /* 0x000f700000002400 */
[----:B------:R-:W5:Y:S08]  /*1adb0*/  MUFU.TANH R39, R39 ;  /* 0x0000002700277308 */ /* 0x000f700000002400 */
[----:B------:R-:W5:Y:S08]  /*1adc0*/  MUFU.TANH R38, R38 ;  /* 0x0000002600267308 */ /* 0x000f700000002400 */
[----:B------:R-:W5:Y:S08]  /*1add0*/  MUFU.TANH R40, R40 ;  /* 0x0000002800287308 */ /* 0x000f700000002400 */
[----:B------:R-:W5:Y:S08]  /*1ade0*/  MUFU.TANH R41, R41 ;  /* 0x0000002900297308 */ /* 0x000f700000002400 */
[----:B------:R-:W5:Y:S08]  /*1adf0*/  MUFU.TANH R43, R43 ;  /* 0x0000002b002b7308 */ /* 0x000f700000002400 */
[----:B------:R-:W5:Y:S01]  /*1ae00*/  MUFU.TANH R42, R42 ;  /* 0x0000002a002a7308 */ /* 0x000f620000002400 */
[----:B------:R-:W-:-:S02]  /*1ae10*/  WARPGROUP.DEPBAR.LE gsb0, 0x0 ;  /* 0x00008000000079c5 */ /* 0x000fc40000010000 */
[----:B------:R-:W-:Y:S01]  /*1ae20*/  VIADD R204, R20, 0x2 ;  /* 0x0000000214cc7836 */ /* 0x000fe20000000000 */
[----:B------:R-:W-:Y:S01]  /*1ae30*/  WARPGROUP.ARRIVE ;  /* 0x00000000000079c5 */ /* 0x000fe20000000000 */
[----:B------:R-:W-:-:S03]  /*1ae40*/  IMAD.MOV.U32 R205, RZ, RZ, -0x7fffffe0 ;  /* 0x80000020ffcd7424 */ /* 0x000fc600078e00ff */
[----:B------:R-:W5:Y:S01]  /*1ae50*/  MUFU.TANH R44, R44 ;  /* 0x0000002c002c7308 */ /* 0x000f620000002400 */
[----:B------:R-:W-:Y:S02]  /*1ae60*/  R2UR UR10, R204 ;  /* 0x00000000cc0a72ca */ /* 0x000fe400000e0000 */
[----:B------:R-:W-:-:S05]  /*1ae70*/  R2UR UR11, R205 ;  /* 0x00000000cd0b72ca */ /* 0x000fca00000e0000 */
[----:B------:R-:W5:Y:S08]  /*1ae80*/  MUFU.TANH R45, R45 ;  /* 0x0000002d002d7308 */ /* 0x000f700000002400 */
[----:B------:R-:W5:Y:S01]  /*1ae90*/  MUFU.TANH R48, R48 ;  /* 0x0000003000307308 */ /* 0x000f620000002400 */
[----:B------:R-:W-:Y:S07]  /*1aea0*/  QGMMA.64x128x32.F32.E4M3.E4M3 R120, R200, gdesc[UR8], R120, gsb0 ;  /* 0x01e00008c8787df3 */ /* 0x000fee0008000878 */
        /* <DEDUP_REMOVED lines=18> */
[----:B------:R-:W-:Y:S01]  /*1afd0*/  VIADD R200, R20, 0x200 ;  /* 0x0000020014c87836 */ /* 0x000fe20000000000 */
[----:B------:R-:W-:Y:S01]  /*1afe0*/  WARPGROUP.ARRIVE ;  /* 0x00000000000079c5 */ /* 0x000fe20000000000 */
[----:B------:R-:W-:-:S03]  /*1aff0*/  IMAD.MOV.U32 R201, RZ, RZ, -0x7fffffe0 ;  /* 0x80000020ffc97424 */ /* 0x000fc600078e00ff */
[----:B------:R-:W-:Y:S01]  /*1b000*/  MUFU.TANH R67, R67 ;  /* 0x0000004300437308 */ /* 0x000fe20000002400 */
[----:B------:R-:W-:Y:S02]  /*1b010*/  R2UR UR10, R200 ;  /* 0x00000000c80a72ca */ /* 0x000fe400000e0000 */
[----:B------:R-:W-:-:S05]  /*1b020*/  R2UR UR11, R201 ;  /* 0x00000000c90b72ca */ /* 0x000fca00000e0000 */
[----:B------:R-:W-:Y:S08]  /*1b030*/  MUFU.TANH R65, R65 ;  /* 0x0000004100417308 */ /* 0x000ff00000002400 */
[----:B------:R-:W-:Y:S01]  /*1b040*/  MUFU.TANH R70, R70 ;  /* 0x0000004600467308 */ /* 0x000fe20000002400 */
        /* <DEDUP_REMOVED lines=46> */
[----:B-1----:R-:W-:Y:S01]  /*1b330*/  FMNMX.FTZ R194, R21, R46, !PT ;  /* 0x0000002e15c27209 */ /* 0x002fe20007810000 */
[----:B------:R-:W-:Y:S01]  /*1b340*/  FMUL.FTZ R192, R2, R47 ;  /* 0x0000002f02c07220 */ /* 0x000fe20000410000 */
[----:B--2---:R-:W-:-:S03]  /*1b350*/  FMNMX.FTZ R46, R26, R225, !PT ;  /* 0x000000e11a2e7209 */ /* 0x004fc60007810000 */
[----:B------:R-:W-:Y:S01]  /*1b360*/  MUFU.TANH R107, R107 ;  /* 0x0000006b006b7308 */ /* 0x000fe20000002400 */
[----:B0-----:R-:W-:Y:S01]  /*1b370*/  FMNMX.FTZ R15, R27, R194, !PT ;  /* 0x000000c21b0f7209 */ /* 0x001fe20007810000 */
[----:B------:R-:W-:Y:S01]  /*1b380*/  WARPGROUP.ARRIVE ;  /* 0x00000000000079c5 */ /* 0x000fe20000000000 */
[----:B---3--:R-:W-:Y:S02]  /*1b390*/  FMNMX.FTZ R46, R25, R46, !PT ;  /* 0x0000002e192e7209 */ /* 0x008fe40007810000 */
[----:B----4-:R-:W-:Y:S02]  /*1b3a0*/  FMNMX.FTZ R194, R28, R15, !PT ;  /* 0x0000000f1cc27209 */ /* 0x010fe40007810000 */
[----:B-----5:R-:W-:Y:S01]  /*1b3b0*/  FMNMX.FTZ R15, R29, R46, !PT ;  /* 0x0000002e1d0f7209 */ /* 0x020fe20007810000 */
[----:B------:R-:W0:Y:S01]  /*1b3c0*/  MUFU.TANH R192, R192 ;  /* 0x000000c000c07308 */ /* 0x000e220000002400 */
[----:B------:R-:W-:Y:S02]  /*1b3d0*/  FMNMX.FTZ R194, R31, R194, !PT ;  /* 0x000000c21fc27209 */ /* 0x000fe40007810000 */
[----:B------:R-:W-:-:S02]  /*1b3e0*/  FMNMX.FTZ R15, R30, R15, !PT ;  /* 0x0000000f1e0f7209 */ /* 0x000fc40007810000 */
[----:B------:R-:W-:Y:S02]  /*1b3f0*/  FMNMX.FTZ R194, R33, R194, !PT ;  /* 0x000000c221c27209 */ /* 0x000fe40007810000 */
[----:B------:R-:W-:Y:S01]  /*1b400*/  FMNMX.FTZ R15, R32, R15, !PT ;  /* 0x0000000f200f7209 */ /* 0x000fe20007810000 */
[----:B------:R-:W1:Y:S01]  /*1b410*/  MUFU.TANH R105, R105 ;  /* 0x0000006900697308 */ /* 0x000e620000002400 */
        /* <DEDUP_REMOVED lines=9> */
[----:B------:R-:W2:Y:S01]  /*1b4b0*/  MUFU.TANH R108, R108 ;  /* 0x0000006c006c7308 */ /* 0x000ea20000002400 */
[----:B------:R-:W-:Y:S02]  /*1b4c0*/  FMNMX.FTZ R47, R43, R194, !PT ;  /* 0x000000c22b2f7209 */ /* 0x000fe40007810000 */
[----:B------:R-:W-:Y:S02]  /*1b4d0*/  FMNMX.FTZ R46, R42, R15, !PT ;  /* 0x0000000f2a2e7209 */ /* 0x000fe40007810000 */
[----:B------:R-:W-:-:S02]  /*1b4e0*/  FMNMX.FTZ R47, R44, R47, !PT ;  /* 0x0000002f2c2f7209 */ /* 0x000fc40007810000 */
[----:B------:R-:W-:Y:S01]  /*1b4f0*/  FMNMX.FTZ R15, R45, R46, !PT ;  /* 0x0000002e2d0f7209 */ /* 0x000fe20007810000 */
[----:B------:R-:W-:Y:S01]  /*1b500*/  MUFU.TANH R111, R111 ;  /* 0x0000006f006f7308 */ /* 0x000fe20000002400 */
        /* <DEDUP_REMOVED lines=24> */
[----:B------:R-:W4:Y:S01]  /*1b690*/  MUFU.TANH R113, R113 ;  /* 0x0000007100717308 */ /* 0x000f220000002400 */
        /* <DEDUP_REMOVED lines=23> */
[----:B------:R-:W-:Y:S02]  /*1b810*/  FMNMX.FTZ R46, R86, R15, !PT ;  /* 0x0000000f562e7209 */ /* 0x000fe40007810000 */
[----:B------:R-:W-:-:S02]  /*1b820*/  FMNMX.FTZ R194, R88, R47, !PT ;  /* 0x0000002f58c27209 */ /* 0x000fc40007810000 */
[----:B------:R-:W-:Y:S02]  /*1b830*/  FMNMX.FTZ R15, R87, R46, !PT ;  /* 0x0000002e570f7209 */ /* 0x000fe40007810000 */
        /* <DEDUP_REMOVED lines=16> */
[----:B-1----:R-:W-:-:S02]  /*1b940*/  FMNMX.FTZ R47, R105, R194, !PT ;  /* 0x000000c2692f7209 */ /* 0x002fc40007810000 */
[----:B------:R-:W-:Y:S02]  /*1b950*/  FMNMX.FTZ R46, R106, R15, !PT ;  /* 0x0000000f6a2e7209 */ /* 0x000fe40007810000 */
[----:B--2---:R-:W-:Y:S02]  /*1b960*/  FMNMX.FTZ R194, R108, R47, !PT ;  /* 0x0000002f6cc27209 */ /* 0x004fe40007810000 */
[----:B------:R-:W-:Y:S02]  /*1b970*/  FMNMX.FTZ R15, R107, R46, !PT ;  /* 0x0000002e6b0f7209 */ /* 0x000fe40007810000 */
[----:B0-----:R-:W-:Y:S02]  /*1b980*/  FMNMX.FTZ R47, R109, R194, !PT ;  /* 0x000000c26d2f7209 */ /* 0x001fe40007810000 */
[----:B------:R-:W-:Y:S02]  /*1b990*/  FMNMX.FTZ R46, R110, R15, !PT ;  /* 0x0000000f6e2e7209 */ /* 0x000fe40007810000 */
[----:B---3--:R-:W-:-:S02]  /*1b9a0*/  FMNMX.FTZ R194, R112, R47, !PT ;  /* 0x0000002f70c27209 */ /* 0x008fc40007810000 */
[----:B------:R-:W-:Y:S02]  /*1b9b0*/  FMNMX.FTZ R15, R111, R46, !PT ;  /* 0x0000002e6f0f7209 */ /* 0x000fe40007810000 */
[----:B----4-:R-:W-:Y:S02]  /*1b9c0*/  FMNMX.FTZ R47, R113, R194, !PT ;  /* 0x000000c2712f7209 */ /* 0x010fe40007810000 */
[----:B------:R-:W-:Y:S02]  /*1b9d0*/  FMNMX.FTZ R46, R114, R15, !PT ;  /* 0x0000000f722e7209 */ /* 0x000fe40007810000 */
[----:B-----5:R-:W-:Y:S01]  /*1b9e0*/  FMNMX.FTZ R194, R116, R47, !PT ;  /* 0x0000002f74c27209 */ /* 0x020fe20007810000 */
[----:B------:R-:W-:Y:S01]  /*1b9f0*/  IMAD.MOV.U32 R47, RZ, RZ, -0x7fffffe0 ;  /* 0x80000020ff2f7424 */ /* 0x000fe200078e00ff */
[----:B------:R-:W-:Y:S02]  /*1ba00*/  FMNMX.FTZ R15, R115, R46, !PT ;  /* 0x0000002e730f7209 */ /* 0x000fe40007810000 */
[----:B------:R-:W-:-:S02]  /*1ba10*/  FMNMX.FTZ R194, R117, R194, !PT ;  /* 0x000000c275c27209 */ /* 0x000fc40007810000 */
[----:B------:R-:W-:Y:S02]  /*1ba20*/  FMNMX.FTZ R46, R118, R15, !PT ;  /* 0x0000000f762e7209 */ /* 0x000fe40007810000 */
[----:B------:R-:W-:Y:S01]  /*1ba30*/  R2UR UR11, R47 ;  /* 0x000000002f0b72ca */ /* 0x000fe200000e0000 */
[----:B------:R-:W0:Y:S01]  /*1ba40*/  SHFL.BFLY PT, R15, R194, 0x2, 0x1f ;  /* 0x0c401f00c20f7f89 */ /* 0x000e2200000e0000 */
[----:B------:R-:W-:Y:S01]  /*1ba50*/  FMNMX.FTZ R193, R119, R46, !PT ;  /* 0x0000002e77c17209 */ /* 0x000fe20007810000 */
[----:B------:R-:W-:-:S04]  /*1ba60*/  VIADD R46, R20, 0x400 ;  /* 0x00000400142e7836 */ /* 0x000fc80000000000 */
[----:B------:R-:W1:Y:S01]  /*1ba70*/  SHFL.BFLY PT, R196, R193, 0x2, 0x1f ;  /* 0x0c401f00c1c47f89 */ /* 0x000e6200000e0000 */
[----:B------:R-:W-:-:S13]  /*1ba80*/  R2UR UR10, R46 ;  /* 0x000000002e0a72ca */ /* 0x000fda00000e0000 */
[----:B------:R-:W-:Y:S01]  /*1ba90*/  QGMMA.64x128x32.F32.E4M3.E4M3 R120, R188, gdesc[UR8], R120, gsb0 ;  /* 0x01e00008bc787df3 */ /* 0x000fe20008000878 */
[----:B0-----:R-:W-:Y:S01]  /*1baa0*/  FMNMX.FTZ R195, R194, R15, !PT ;  /* 0x0000000fc2c37209 */ /* 0x001fe20007810000 */
[----:B------:R-:W-:-:S04]  /*1bab0*/  IMAD.U32 R194, RZ, RZ, UR28 ;  /* 0x0000001cffc27e24 */ /* 0x000fc8000f8e00ff */
[----:B------:R-:W0:Y:S01]  /*1bac0*/  SHFL.BFLY PT, R46, R195, 0x1, 0x1f ;  /* 0x0c201f00c32e7f89 */ /* 0x000e2200000e0000 */
[----:B-1----:R-:W-:-:S05]  /*1bad0*/  FMNMX.FTZ R196, R193, R196, !PT ;  /* 0x000000c4c1c47209 */ /* 0x002fca0007810000 */
[----:B------:R-:W1:Y:S01]  /*1bae0*/  SHFL.BFLY PT, R15, R196, 0x1, 0x1f ;  /* 0x0c201f00c40f7f89 */ /* 0x000e6200000e0000 */
[----:B0-----:R-:W-:-:S05]  /*1baf0*/  FMNMX.FTZ R217, R195, R46, !PT ;  /* 0x0000002ec3d97209 */ /* 0x001fca0007810000 */
[----:B------:R-:W-:Y:S01]  /*1bb00*/  FADD.FTZ R46, -R217, R223 ;  /* 0x000000dfd92e7221 */ /* 0x000fe20000010100 */
[----:B-1----:R-:W-:-:S03]  /*1bb10*/  FMNMX.FTZ R15, R196, R15, !PT ;  /* 0x0000000fc40f7209 */ /* 0x002fc60007810000 */
[----:B------:R-:W-:Y:S02]  /*1bb20*/  FMUL.FTZ R46, R46, UR28 ;  /* 0x0000001c2e2e7c20 */ /* 0x000fe40008410000 */
[----:B------:R-:W-:-:S04]  /*1bb30*/  FADD.FTZ R47, -R15, R225 ;  /* 0x000000e10f2f7221 */ /* 0x000fc80000010100 */
[----:B------:R-:W-:Y:S01]  /*1bb40*/  FMUL.FTZ R47, R47, UR28 ;  /* 0x0000001c2f2f7c20 */ /* 0x000fe20008410000 */
[----:B------:R-:W-:Y:S08]  /*1bb50*/  MUFU.EX2 R46, R46 ;  /* 0x0000002e002e7308 */ /* 0x000ff00000000800 */
[----:B------:R-:W-:Y:S01]  /*1bb60*/  MUFU.EX2 R47, R47 ;  /* 0x0000002f002f7308 */ /* 0x000fe20000000800 */
[----:B------:R-:W-:-:S02]  /*1bb70*/  WARPGROUP.DEPBAR.LE gsb0, 0x0 ;  /* 0x00008000000079c5 */ /* 0x000fc40000010000 */
[----:B------:R-:W-:Y:S01]  /*1bb80*/  IMAD.U32 R188, RZ, RZ, UR28 ;  /* 0x0000001cffbc7e24 */ /* 0x000fe2000f8e00ff */
[----:B------:R-:W-:-:S03]  /*1bb90*/  WARPGROUP.ARRIVE ;  /* 0x00000000000079c5 */ /* 0x000fc60000000000 */
        /* <DEDUP_REMOVED lines=22> */
[----:B------:R-:W-:-:S01]  /*1bd00*/  FFMA.FTZ R113, R15, R194, -8 ;  /* 0xc10000000f717423 */ /* 0x000fc200000100c2 */
[--C-:B------:R-:W-:Y:S01]  /*1bd10*/  FFMA.FTZ R24, R21, UR28, -R188.reuse ;  /* 0x0000001c15187c23 */ /* 0x100fe200080108bc */
[----:B------:R-:W-:-:S01]  /*1bd20*/  FFMA.FTZ R21, R27, UR28, -R188 ;  /* 0x0000001c1b157c23 */ /* 0x000fc200080108bc */
[--C-:B------:R-:W-:Y:S01]  /*1bd30*/  FFMA.FTZ R27, R31, UR28, -R188.reuse ;  /* 0x0000001c1f1b7c23 */ /* 0x100fe200080108bc */
[----:B------:R-:W-:-:S01]  /*1bd40*/  FFMA.FTZ R31, R35, UR28, -R188 ;  /* 0x0000001c231f7c23 */ /* 0x000fc200080108bc */
[----:B------:R-:W-:Y:S01]  /*1bd50*/  FFMA.FTZ R26, R26, UR28, -R113 ;  /* 0x0000001c1a1a7c23 */ /* 0x000fe20008010871 */
[----:B------:R-:W-:-:S01]  /*1bd60*/  FFMA.FTZ R35, R43, UR28, -R188 ;  /* 0x0000001c2b237c23 */ /* 0x000fc200080108bc */
[--C-:B------:R-:W-:Y:S01]  /*1bd70*/  FFMA.FTZ R43, R52, UR28, -R188.reuse ;  /* 0x0000001c342b7c23 */ /* 0x100fe200080108bc */
[----:B------:R-:W-:-:S01]  /*1bd80*/  FFMA.FTZ R52, R53, UR28, -R188 ;  /* 0x0000001c35347c23 */ /* 0x000fc200080108bc */
[----:B------:R-:W-:Y:S01]  /*1bd90*/  FFMA.FTZ R53, R60, UR28, -R188 ;  /* 0x0000001c3c357c23 */ /* 0x000fe200080108bc */
[----:B------:R-:W-:-:S01]  /*1bda0*/  FFMA.FTZ R25, R25, UR28, -R113 ;  /* 0x0000001c19197c23 */ /* 0x000fc20008010871 */
        /* <DEDUP_REMOVED lines=12> */
[----:B------:R-:W-:Y:S01]  /*1be70*/  FFMA.FTZ R30, R30, UR28, -R113 ;  /* 0x0000001c1e1e7c23 */ /* 0x000fe20008010871 */
[----:B------:R-:W-:-:S01]  /*1be80*/  FFMA.FTZ R92, R93, UR28, -R188 ;  /* 0x0000001c5d5c7c23 */ /* 0x000fc200080108bc */
[--C-:B------:R-:W-:Y:S01]  /*1be90*/  FFMA.FTZ R93, R100, UR28, -R188.reuse ;  /* 0x0000001c645d7c23 */ /* 0x100fe200080108bc */
[----:B------:R-:W-:-:S01]  /*1bea0*/  FFMA.FTZ R100, R101, UR28, -R188 ;  /* 0x0000001c65647c23 */ /* 0x000fc200080108bc */
[----:B------:R-:W2:Y:S01]  /*1beb0*/  MUFU.EX2 R24, R24 ;  /* 0x0000001800187308 */ /* 0x000ea20000000800 */
[----:B------:R-:W-:-:S01]  /*1bec0*/  FFMA.FTZ R101, R108, UR28, -R188 ;  /* 0x0000001c6c657c23 */ /* 0x000fc200080108bc */
[----:B------:R-:W-:Y:S01]  /*1bed0*/  FFMA.FTZ R32, R32, UR28, -R113 ;  /* 0x0000001c20207c23 */ /* 0x000fe20008010871 */
[----:B------:R-:W-:-:S01]  /*1bee0*/  FFMA.FTZ R108, R109, UR28, -R188 ;  /* 0x0000001c6d6c7c23 */ /* 0x000fc200080108bc */
[--C-:B------:R-:W-:Y:S01]  /*1bef0*/  FFMA.FTZ R109, R116, UR28, -R188.reuse ;  /* 0x0000001c746d7c23 */ /* 0x100fe200080108bc */
[----:B------:R-:W-:-:S01]  /*1bf00*/  FFMA.FTZ R116, R117, UR28, -R188 ;  /* 0x0000001c75747c23 */ /* 0x000fc200080108bc */
[----:B------:R-:W-:Y:S01]  /*1bf10*/  FFMA.FTZ R117, R34, UR28, -R113 ;  /* 0x0000001c22757c23 */ /* 0x000fe20008010871 */
[----:B0-----:R-:W-:-:S01]  /*1bf20*/  FFMA.FTZ R5, R46, R5, R189 ;  /* 0x000000052e057223 */ /* 0x001fc200000100bd */
        /* <DEDUP_REMOVED lines=108> */
[----:B------:R-:W-:-:S05]  /*1c5f0*/  VIADD R4, R20, 0x402 ;  /* 0x0000040214047836 */ /* 0x000fca0000000000 */
[----:B------:R-:W-:Y:S01]  /*1c600*/  R2UR UR10, R4 ;  /* 0x00000000040a72ca */ /* 0x000fe200000e0000 */
        /* <DEDUP_REMOVED lines=8> */
[----:B------:R-:W-:-:S05]  /*1c690*/  IMAD.MOV.U32 R5, RZ, RZ, -0x7fffffe0 ;  /* 0x80000020ff057424 */ /* 0x000fca00078e00ff */
[----:B------:R-:W-:Y:S01]  /*1c6a0*/  R2UR UR11, R5 ;  /* 0x00000000050b72ca */ /* 0x000fe200000e0000 */
[----:B------:R-:W0:Y:S01]  /*1c6b0*/  MUFU.EX2 R64, R64 ;  /* 0x0000004000407308 */ /* 0x000e220000000800 */
[----:B-1----:R-:W-:-:S07]  /*1c6c0*/  FADD.FTZ R20, R60, R191 ;  /* 0x000000bf3c147221 */ /* 0x002fce0000010000 */
[----:B------:R-:W1:Y:S01]  /*1c6d0*/  MUFU.EX2 R67, R67 ;  /* 0x0000004300437308 */ /* 0x000e620000000800 */
[----:B--2---:R-:W-:-:S01]  /*1c6e0*/  FADD.FTZ R191, R57, R20 ;  /* 0x0000001439bf7221 */ /* 0x004fc20000010000 */
[----:B------:R-:W-:Y:S02]  /*1c6f0*/  FFMA.FTZ R20, R98, UR28, -R113 ;  /* 0x0000001c62147c23 */ /* 0x000fe40008010871 */
[----:B------:R-:W-:Y:S04]  /*1c700*/  QGMMA.64x128x32.F32.E4M3.E4M3 R120, R184, gdesc[UR8], R120, gsb0 ;  /* 0x01e00008b8787df3 */ /* 0x000fe80008000878 */
        /* <DEDUP_REMOVED lines=14> */
[----:B------:R-:W-:-:S06]  /*1c7f0*/  FFMA.FTZ R98, R102, UR28, -R113 ;  /* 0x0000001c66627c23 */ /* 0x000fcc0008010871 */
        /* <DEDUP_REMOVED lines=15> */
[----:B------:R-:W-:Y:S08]  /*1c8f0*/  MUFU.EX2 R77, R77 ;  /* 0x0000004d004d7308 */ /* 0x000ff00000000800 */
[----:B------:R-:W1:Y:S01]  /*1c900*/  MUFU.EX2 R86, R86 ;  /* 0x0000005600567308 */ /* 0x000e620000000800 */
[----:B0-----:R-:W-:-:S01]  /*1c910*/  FADD.FTZ R5, R83, R4 ;  /* 0x0000000453057221 */ /* 0x001fc20000010000 */
[----:B------:R-:W-:-:S02]  /*1c920*/  WARPGROUP.DEPBAR.LE gsb0, 0x0 ;  /* 0x00008000000079c5 */ /* 0x000fc40000010000 */
[----:B------:R-:W-:-:S04]  /*1c930*/  FADD.FTZ R185, R69, R102 ;  /* 0x0000006645b97221 */ /* 0x000fc80000010000 */
[----:B------:R-:W0:Y:S01]  /*1c940*/  MUFU.EX2 R84, R84 ;  /* 0x0000005400547308 */ /* 0x000e220000000800 */
[----:B------:R-:W-:-:S04]  /*1c950*/  FADD.FTZ R102, R76, R185 ;  /* 0x000000b94c667221 */ /* 0x000fc80000010000 */
[----:B------:R-:W-:Y:S01]  /*1c960*/  FADD.FTZ R185, R73, R102 ;  /* 0x0000006649b97221 */ /* 0x000fe20000010000 */
[----:B------:R-:W-:-:S02]  /*1c970*/  FFMA.FTZ R102, R106, UR28, -R113 ;  /* 0x0000001c6a667c23 */ /* 0x000fc40008010871 */
[----:B------:R-:W2:Y:S01]  /*1c980*/  MUFU.EX2 R87, R87 ;  /* 0x0000005700577308 */ /* 0x000ea20000000800 */
[----:B------:R-:W-:-:S01]  /*1c990*/  FADD.FTZ R106, R80, R185 ;  /* 0x000000b9506a7221 */ /* 0x000fc20000010000 */
[----:B-1----:R-:W-:-:S03]  /*1c9a0*/  FADD.FTZ R4, R86, R5 ;  /* 0x0000000556047221 */ /* 0x002fc60000010000 */
[----:B------:R-:W-:-:S03]  /*1c9b0*/  FADD.FTZ R185, R77, R106 ;  /* 0x0000006a4db97221 */ /* 0x000fc60000010000 */
[----:B------:R-:W1:Y:S01]  /*1c9c0*/  MUFU.EX2 R81, R81 ;  /* 0x0000005100517308 */ /* 0x000e620000000800 */
[----:B0-----:R-:W-:-:S07]  /*1c9d0*/  FADD.FTZ R106, R84, R185 ;  /* 0x000000b9546a7221 */ /* 0x001fce0000010000 */
[----:B------:R-:W0:Y:S01]  /*1c9e0*/  MUFU.EX2 R90, R90 ;  /* 0x0000005a005a7308 */ /* 0x000e220000000800 */
[----:B--2---:R-:W-:-:S07]  /*1c9f0*/  FADD.FTZ R5, R87, R4 ;  /* 0x0000000457057221 */ /* 0x004fce0000010000 */
        /* <DEDUP_REMOVED lines=35> */
[----:B-1----:R-:W-:-:S01]  /*1cc30*/  FADD.FTZ R5, R103, R4 ;  /* 0x0000000467057221 */ /* 0x002fc20000010000 */
[----:B------:R-:W-:-:S04]  /*1cc40*/  @!P0 IMAD R4, R208, 0x8, R18 ;  /* 0x00000008d0048824 */ /* 0x000fc800078e0212 */
[----:B------:R-:W-:Y:S02]  /*1cc50*/  @!P0 VIADD R4, R4, 0x28840 ;  /* 0x0002884004048836 */ /* 0x000fe40000000000 */
[----:B------:R-:W1:Y:S01]  /*1cc60*/  MUFU.EX2 R104, R104 ;  /* 0x0000006800687308 */ /* 0x000e620000000800 */
[----:B0-----:R-:W-:-:S02]  /*1cc70*/  FADD.FTZ R185, R97, R184 ;  /* 0x000000b861b97221 */ /* 0x001fc40000010000 */
[----:B------:R-:W-:Y:S01]  /*1cc80*/  @!P0 PRMT R4, RZ, 0x654, R4 ;  /* 0x00000654ff048816 */ /* 0x000fe20000000004 */
[----:B------:R0:W-:Y:S06]  /*1cc90*/  BAR.ARV R228, 0x100 ;  /* 0x000400e40000751d */ /* 0x0001ec0000002000 */
[----:B------:R-:W3:Y:S01]  /*1cca0*/  MUFU.EX2 R107, R107 ;  /* 0x0000006b006b7308 */ /* 0x000ee20000000800 */
[----:B--2---:R-:W-:-:S01]  /*1ccb0*/  FADD.FTZ R118, R102, R5 ;  /* 0x0000000566767221 */ /* 0x004fc20000010000 */
[----:B------:R2:W-:Y:S01]  /*1ccc0*/  @!P0 SYNCS.ARRIVE.TRANS64.RED.A1T0 RZ, [R4+URZ], RZ ;  /* 0x000000ff04ff89a7 */ /* 0x0005e2000810043f */
[----:B-1----:R-:W-:-:S05]  /*1ccd0*/  FADD.FTZ R184, R104, R185 ;  /* 0x000000b968b87221 */ /* 0x002fca0000010000 */
[----:B------:R-:W1:Y:S08]  /*1cce0*/  MUFU.EX2 R101, R101 ;  /* 0x0000006500657308 */ /* 0x000e700000000800 */
[----:B------:R-:W4:Y:S01]  /*1ccf0*/  MUFU.EX2 R106, R106 ;  /* 0x0000006a006a7308 */ /* 0x000f220000000800 */
[----:B---3--:R-:W-:-:S07]  /*1cd00*/  FADD.FTZ R5, R107, R118 ;  /* 0x000000766b057221 */ /* 0x008fce0000010000 */
[----:B------:R-:W2:Y:S01]  /*1cd10*/  MUFU.EX2 R108, R108 ;  /* 0x0000006c006c7308 */ /* 0x000ea20000000800 */
[----:B-1----:R-:W-:-:S07]  /*1cd20*/  FADD.FTZ R119, R101, R184 ;  /* 0x000000b865777221 */ /* 0x002fce0000010000 */
        /* <DEDUP_REMOVED lines=18> */
[----:B---3--:R-:W-:-:S03]  /*1ce50*/  FADD.FTZ R5, R116, R119 ;  /* 0x0000007774057221 */ /* 0x008fc60000010000 */
[----:B--2---:R-:W-:Y:S01]  /*1ce60*/  FADD.FTZ R4, R113, R4 ;  /* 0x0000000471047221 */ /* 0x004fe20000010000 */
[----:B0-----:R-:W-:Y:S06]  /*1ce70*/  @!P1 BRA `(.L_x_6805) ;  /* 0x0000000000049947 */ /* 0x001fec0003800000 */
[----:B------:R-:W-:Y:S01]  /*1ce80*/  BPT.TRAP 0x1 ;  /* 0x000000040000795c */ /* 0x000fe20000300000 */
.L_x_6805:
        /* <DEDUP_REMOVED lines=124> */
.L_x_6795:
[----:B------:R-:W-:-:S13]  /*1d650*/  ISETP.GE.AND P1, PT, R3, R218, PT ;  /* 0x000000da0300720c */ /* 0x000fda0003f26270 */
[----:B------:R-:W-:Y:S05]  /*1d660*/  @!P1 BRA `(.L_x_6807) ;  /* 0x0000005400b09947 */ /* 0x000fea0003800000 */
[----:B------:R-:W-:Y:S02]  /*1d670*/  VIADD R227, R0, 0x8 ;  /* 0x0000000800e37836 */ /* 0x000fe40000000000 */
[----:B------:R-:W-:Y:S02]  /*1d680*/  IMAD.MOV.U32 R223, RZ, RZ, R15 ;  /* 0x000000ffffdf7224 */ /* 0x000fe400078e000f */
[----:B------:R-:W-:Y:S01]  /*1d690*/  IMAD.MOV.U32 R225, RZ, RZ, R217 ;  /* 0x000000ffffe17224 */ /* 0x000fe200078e00d9 */
[----:B------:R-:W-:Y:S01]  /*1d6a0*/  IADD3 R227, R227, R212, -R213 ;  /* 0x000000d4e3e37210 */ /* 0x000fe20007ffe8d5 */
[----:B------:R-:W-:Y:S02]  /*1d6b0*/  IMAD.MOV.U32 R20, RZ, RZ, R210 ;  /* 0x000000ffff147224 */ /* 0x000fe400078e00d2 */
[----:B------:R-:W-:-:S07]  /*1d6c0*/  IMAD.MOV.U32 R226, RZ, RZ, R208 ;  /* 0x000000ffffe27224 */ /* 0x000fce00078e00d0 */
.L_x_6826:
        /* <DEDUP_REMOVED lines=11> */
.L_x_6809:
[----:B------:R-:W-:Y:S01]  /*1d780*/  IMAD R15, R208, 0x8, R18 ;  /* 0x00000008d00f7824 */ /* 0x000fe200078e0212 */
[----:B------:R-:W-:-:S04]  /*1d790*/  SHF.L.U32 R24, R210, 0x1f, RZ ;  /* 0x0000001fd2187819 */ /* 0x000fc800000006ff */
[----:B------:R0:W1:Y:S01]  /*1d7a0*/  SYNCS.PHASECHK.TRANS64.TRYWAIT P2, [R15+URZ+0x28830], R24 ;  /* 0x028830180f0075a7 */ /* 0x000062000804017f */
[----:B------:R-:W-:Y:S05]  /*1d7b0*/  @!P3 BRA `(.L_x_6810) ;  /* 0x000000000004b947 */ /* 0x000fea0003800000 */
[----:B------:R-:W-:Y:S01]  /*1d7c0*/  BPT.TRAP 0x1 ;  /* 0x000000040000795c */ /* 0x000fe20000300000 */
.L_x_6810:
[----:B------:R-:W-:Y:S04]  /*1d7d0*/  BSSY B0, `(.L_x_6808) ;  /* 0x0000004000007945 */ /* 0x000fe80003800000 */
[----:B-1----:R-:W-:Y:S05]  /*1d7e0*/  @P2 BRA `(.L_x_6811) ;  /* 0x0000000000082947 */ /* 0x002fea0003800000 */
[----:B------:R-:W1:Y:S02]  /*1d7f0*/  SYNCS.PHASECHK.TRANS64.TRYWAIT P2, [R15+URZ+0x28830], R24 ;  /* 0x028830180f0075a7 */ /* 0x000e64000804017f */
[----:B-1----:R-:W-:Y:S05]  /*1d800*/  @!P2 BRA `(.L_x_6812) ;  /* 0x0000010000b8a947 */ /* 0x002fea0003800000 */
.L_x_6811:
[----:B------:R-:W-:Y:S05]  /*1d810*/  BSYNC B0 ;  /* 0x0000000000007941 */ /* 0x000fea0003800000 */
.L_x_6808:
        /* <DEDUP_REMOVED lines=44> */
.L_x_6814:
[----:B------:R-:W-:Y:S01]  /*1dae0*/  SHF.L.U32 R15, R20, 0x1f, RZ ;  /* 0x0000001f140f7819 */ /* 0x000fe200000006ff */
[----:B------:R-:W-:-:S04]  /*1daf0*/  IMAD R20, R226, 0x8, R18 ;  /* 0x00000008e2147824 */ /* 0x000fc800078e0212 */
[----:B------:R0:W1:Y:S01]  /*1db00*/  SYNCS.PHASECHK.TRANS64.TRYWAIT P1, [R20+URZ+0x28850], R15 ;  /* 0x0288500f140075a7 */ /* 0x000062000802017f */
[----:B------:R-:W-:Y:S05]  /*1db10*/  @!P2 BRA `(.L_x_6815) ;  /* 0x000000000004a947 */ /* 0x000fea0003800000 */
[----:B------:R-:W-:Y:S01]  /*1db20*/  BPT.TRAP 0x1 ;  /* 0x000000040000795c */ /* 0x000fe20000300000 */
.L_x_6815:
[----:B-1----:R-:W-:Y:S05]  /*1db30*/  @P1 BRA `(.L_x_6813) ;  /* 0x0000000000081947 */ /* 0x002fea0003800000 */
[----:B------:R-:W1:Y:S02]  /*1db40*/  SYNCS.PHASECHK.TRANS64.TRYWAIT P1, [R20+URZ+0x28850], R15 ;  /* 0x0288500f140075a7 */ /* 0x000e64000802017f */
[----:B-1----:R-:W-:Y:S05]  /*1db50*/  @!P1 BRA `(.L_x_6816) ;  /* 0x000000fc00f89947 */ /* 0x002fea0003800000 */
.L_x_6813:
        /* <DEDUP_REMOVED lines=9> */
[C---:B------:R-:W-:Y:S01]  /*1dbf0*/  FMUL.FTZ R21, R2.reuse, R26 ;  /* 0x0000001a02157220 */ /* 0x040fe20000410000 */
        /* <DEDUP_REMOVED lines=27> */
[----:B0-----:R-:W-:Y:S01]  /*1ddb0*/  SHF.R.U32.HI R217, RZ, 0x7, R217 ;  /* 0x00000007ffd97819 */ /* 0x001fe200000116d9 */
        /* <DEDUP_REMOVED lines=43> */
[----:B------:R-:W-:Y:S01]  /*1e070*/  ISETP.GE.AND P1, PT, R229, 0x1, PT ;  /* 0x00000001e500780c */ /* 0x000fe20003f26270 */
        /* <DEDUP_REMOVED lines=75> */
[----:B------:R-:W-:Y:S01]  /*1e530*/  QGMMA.64x128x32.F32.E4M3.E4M3 R120, R192, gdesc[UR8], R120, gsb0 ;  /* 0x01e00008c0787df3 */ /* 0x000fe20008000878 */
[----:B------:R-:W-:Y:S01]  /*1e540*/  R2UR UR10, R26 ;  /* 0x000000001a0a72ca */ /* 0x000fe200000e0000 */
[----:B------:R-:W-:Y:S01]  /*1e550*/  VIADD R26, R20, 0x402 ;  /* 0x00000402141a7836 */ /* 0x000fe20000000000 */
[----:B------:R-:W-:Y:S01]  /*1e560*/  R2UR UR11, R27 ;  /* 0x000000001b0b72ca */ /* 0x000fe200000e0000 */
[----:B------:R-:W-:-:S03]  /*1e570*/  IMAD.MOV.U32 R27, RZ, RZ, -0x7fffffe0 ;  /* 0x80000020ff1b7424 */ /* 0x000fc600078e00ff */
        /* <DEDUP_REMOVED lines=24> */
[----:B------:R-:W-:Y:S01]  /*1e700*/  FMUL.FTZ R104, R2, R107 ;  /* 0x0000006b02687220 */ /* 0x000fe20000410000 */
[----:B------:R-:W-:-:S02]  /*1e710*/  @!P0 IMAD R26, R208, 0x8, R18 ;  /* 0x00000008d01a8824 */ /* 0x000fc400078e0212 */
[C---:B------:R-:W-:Y:S01]  /*1e720*/  FMUL.FTZ R107, R2.reuse, R108 ;  /* 0x0000006c026b7220 */ /* 0x040fe20000410000 */
[C---:B------:R-:W-:Y:S01]  /*1e730*/  FMUL.FTZ R108, R2.reuse, R109 ;  /* 0x0000006d026c7220 */ /* 0x040fe20000410000 */
[C---:B------:R-:W-:Y:S01]  /*1e740*/  FMUL.FTZ R109, R2.reuse, R114 ;  /* 0x00000072026d7220 */ /* 0x040fe20000410000 */
[----:B------:R-:W-:Y:S01]  /*1e750*/  FMUL.FTZ R192, R2, R81 ;  /* 0x0000005102c07220 */ /* 0x000fe20000410000 */
[----:B------:R-:W-:Y:S02]  /*1e760*/  @!P0 VIADD R114, R26, 0x28840 ;  /* 0x000288401a728836 */ /* 0x000fe40000000000 */
[C---:B------:R-:W-:Y:S01]  /*1e770*/  FMUL.FTZ R81, R2.reuse, R82 ;  /* 0x0000005202517220 */ /* 0x040fe20000410000 */
[C---:B------:R-:W-:Y:S01]  /*1e780*/  FMUL.FTZ R82, R2.reuse, R83 ;  /* 0x0000005302527220 */ /* 0x040fe20000410000 */
[C---:B------:R-:W-:Y:S01]  /*1e790*/  FMUL.FTZ R83, R2.reuse, R86 ;  /* 0x0000005602537220 */ /* 0x040fe20000410000 */
[----:B------:R-:W-:Y:S01]  /*1e7a0*/  IADD3 R27, -R217, 0xb, RZ ;  /* 0x0000000bd91b7810 */ /* 0x000fe20007ffe1ff */
        /* <DEDUP_REMOVED lines=45> */
[----:B------:R-:W-:Y:S01]  /*1ea80*/  FMUL.FTZ R184, R2, R116 ;  /* 0x0000007402b87220 */ /* 0x000fe20000410000 */
[----:B------:R-:W-:Y:S01]  /*1ea90*/  IMAD R116, R3, -0xc0, RZ ;  /* 0xffffff4003747824 */ /* 0x000fe200078e02ff */
[----:B------:R0:W-:Y:S06]  /*1eaa0*/  BAR.ARV R27, 0x100 ;  /* 0x0004001b0000751d */ /* 0x0001ec0000002000 */
[----:B------:R5:W-:Y:S01]  /*1eab0*/  @!P0 SYNCS.ARRIVE.TRANS64.RED.A1T0 RZ, [R114+URZ], RZ ;  /* 0x000000ff72ff89a7 */ /* 0x000be2000810043f */
[----:B------:R-:W-:Y:S01]  /*1eac0*/  IADD3 R26, R116, 0x1, R212 ;  /* 0x00000001741a7810 */ /* 0x000fe20007ffe0d4 */
[----:B------:R-:W0:Y:S01]  /*1ead0*/  MUFU.TANH R184, R184 ;  /* 0x000000b800b87308 */ /* 0x000e220000002400 */
[----:B------:R-:W-:-:S03]  /*1eae0*/  IMAD R115, R215, -0x2, R116 ;  /* 0xfffffffed7737824 */ /* 0x000fc600078e0274 */
[----:B------:R-:W-:Y:S02]  /*1eaf0*/  IMAD.IADD R26, R26, 0x1, -R213 ;  /* 0x000000011a1a7824 */ /* 0x000fe400078e0ad5 */
[----:B-----5:R-:W-:Y:S02]  /*1eb00*/  FMUL.FTZ R114, R2, R119 ;  /* 0x0000007702727220 */ /* 0x020fe40000410000 */
[----:B------:R-:W-:-:S04]  /*1eb10*/  IMAD R26, R215, -0x2, R26 ;  /* 0xfffffffed71a7824 */ /* 0x000fc800078e021a */
[----:B------:R-:W0:Y:S01]  /*1eb20*/  MUFU.TANH R114, R114 ;  /* 0x0000007200727308 */ /* 0x000e220000002400 */
[C---:B------:R-:W-:Y:S02]  /*1eb30*/  VIADD R187, R26.reuse, UR25 ;  /* 0x000000191abb7c36 */ /* 0x040fe40008000000 */
[----:B------:R-:W-:Y:S02]  /*1eb40*/  VIADD R185, R26, UR27 ;  /* 0x0000001b1ab97c36 */ /* 0x000fe40008000000 */
[C---:B------:R-:W-:Y:S02]  /*1eb50*/  IMAD.IADD R119, R0.reuse, 0x1, R187 ;  /* 0x0000000100777824 */ /* 0x040fe400078e02bb */
        /* <DEDUP_REMOVED lines=10> */
[----:B0-----:R-:W-:-:S04]  /*1ec00*/  @P1 IMAD.HI.U32 R188, R189, R26, RZ ;  /* 0x0000001abdbc1227 */ /* 0x001fc800078e00ff */
[----:B------:R-:W-:Y:S01]  /*1ec10*/  IMAD.MOV.U32 R26, RZ, RZ, R189 ;  /* 0x000000ffff1a7224 */ /* 0x000fe200078e00bd */
[----:B------:R-:W-:-:S04]  /*1ec20*/  @P1 SHF.R.U32.HI R26, RZ, R27, R188 ;  /* 0x0000001bff1a1219 */ /* 0x000fc800000116bc */
[----:B------:R-:W-:Y:S01]  /*1ec30*/  LOP3.LUT R26, RZ, R26, RZ, 0x33, !PT ;  /* 0x0000001aff1a7212 */ /* 0x000fe200078e33ff */
[----:B------:R-:W-:Y:S06]  /*1ec40*/  BRA `(.L_x_6820) ;  /* 0x0000000000187947 */ /* 0x000fec0003800000 */
.L_x_6819:
[----:B------:R-:W-:-:S05]  /*1ec50*/  IMAD.U32 R186, RZ, RZ, UR4 ;  /* 0x00000004ffba7e24 */ /* 0x000fca000f8e00ff */
[----:B------:R-:W-:-:S13]  /*1ec60*/  ISETP.NE.AND P1, PT, R186, 0x1, PT ;  /* 0x00000001ba00780c */ /* 0x000fda0003f25270 */
[----:B0-----:R-:W0:Y:S02]  /*1ec70*/  @P1 LDC.64 R26, c[0x0][0x9e8] ;  /* 0x00027a00ff1a1b82 */ /* 0x001e240000000a00 */
[----:B0-----:R-:W-:-:S04]  /*1ec80*/  @P1 IMAD.HI.U32 R188, R189, R26, RZ ;  /* 0x0000001abdbc1227 */ /* 0x001fc800078e00ff */
[----:B------:R-:W-:Y:S01]  /*1ec90*/  IMAD.MOV.U32 R26, RZ, RZ, R189 ;  /* 0x000000ffff1a7224 */ /* 0x000fe200078e00bd */
[----:B------:R-:W-:-:S07]  /*1eca0*/  @P1 SHF.R.U32.HI R26, RZ, R27, R188 ;  /* 0x0000001bff1a1219 */ /* 0x000fce00000116bc */
.L_x_6820:
[----:B------:R-:W-:Y:S05]  /*1ecb0*/  BSYNC B0 ;  /* 0x0000000000007941 */ /* 0x000fea0003800000 */
.L_x_6818:
[----:B------:R-:W-:-:S05]  /*1ecc0*/  IMAD R26, R26, R186, R115 ;  /* 0x000000ba1a1a7224 */ /* 0x000fca00078e0273 */
[----:B------:R-:W-:Y:S02]  /*1ecd0*/  VIADDMNMX R119, R26, R186, R119, PT ;  /* 0x000000ba1a777246 */ /* 0x000fe40003800177 */
[----:B------:R-:W-:-:S07]  /*1ece0*/  VIMNMX R118, R118, R26, !PT ;  /* 0x0000001a76767248 */ /* 0x000fce0007fe0100 */
.L_x_6817:
        /* <DEDUP_REMOVED lines=19> */
[----:B0-----:R-:W-:Y:S02]  /*1ee20*/  FSEL R29, R29, -INF , !P2 ;  /* 0xff8000001d1d7808 */ /* 0x001fe40005000000 */
        /* <DEDUP_REMOVED lines=275> */
.L_x_6823:
[----:B------:R-:W-:-:S05]  /*1ff60*/  IMAD.U32 R118, RZ, RZ, UR4 ;  /* 0x00000004ff767e24 */ /* 0x000fca000f8e00ff */
[----:B------:R-:W-:-:S13]  /*1ff70*/  ISETP.NE.AND P6, PT, R118, 0x1, PT ;  /* 0x000000017600780c */ /* 0x000fda0003fc5270 */
[----:B------:R-:W0:Y:S02]  /*1ff80*/  @P6 LDC.64 R26, c[0x0][0x9e8] ;  /* 0x00027a00ff1a6b82 */ /* 0x000e240000000a00 */
[----:B0-----:R-:W-:-:S04]  /*1ff90*/  @P6 IMAD.HI.U32 R116, R227, R26, RZ ;  /* 0x0000001ae3746227 */ /* 0x001fc800078e00ff */
[----:B------:R-:W-:Y:S01]  /*1ffa0*/  IMAD.MOV.U32 R26, RZ, RZ, R227 ;  /* 0x000000ffff1a7224 */ /* 0x000fe200078e00e3 */
[----:B------:R-:W-:-:S07]  /*1ffb0*/  @P6 SHF.R.U32.HI R26, RZ, R27, R116 ;  /* 0x0000001bff1a6219 */ /* 0x000fce0000011674 */
.L_x_6824:
[----:B------:R-:W-:Y:S05]  /*1ffc0*/  BSYNC B0 ;  /* 0x0000000000007941 */ /* 0x000fea0003800000 */
.L_x_6822:
[----:B------:R-:W-:-:S05]  /*1ffd0*/  IMAD R26, R26, R118, R115 ;  /* 0x000000761a1a7224 */ /* 0x000fca00078e0273 */
[----:B------:R-:W-:Y:S02]  /*1ffe0*/  VIADDMNMX R187, R26, R118, R187, PT ;  /* 0x000000761abb7246 */ /* 0x000fe400038001bb */
[----:B------:R-:W-:-:S07]  /*1fff0*/  VIMNMX R185, R185, R26, !PT ;  /* 0x0000001ab9b97248 */ /* 0x000fce0007fe0100 */
.L_x_6821:
[----:B------:R-:W-:Y:S01]  /*20000*/  ISETP.GT.AND P1, PT, R185, 0x1, !P1 ;  /* 0x00000001b900780c */ /* 0x000fe20004f24270 */
[----:B------:R-:W-:Y:S01]  /*20010*/  UMOV UR28, UR5 ;  /* 0x00000005001c7c82 */ /* 0x000fe20008000000 */
[----:B------:R-:W-:Y:S01]  /*20020*/  LOP3.LUT P6, RZ, R17, 0x40, RZ, 0xc0, !PT ;  /* 0x0000004011ff7812 */ /* 0x000fe200078cc0ff */
[----:B------:R-:W-:Y:S01]  /*20030*/  IMAD.U32 R116, RZ, RZ, UR28 ;  /* 0x0000001cff747e24 */ /* 0x000fe2000f8e00ff */
[----:B------:R-:W-:Y:S01]  /*20040*/  ISETP.LT.OR P1, PT, R187, 0x2, P1 ;  /* 0x00000002bb00780c */ /* 0x000fe20000f21670 */
[----:B------:R-:W-:Y:S01]  /*20050*/  IMAD.U32 R188, RZ, RZ, UR28 ;  /* 0x0000001cffbc7e24 */ /* 0x000fe2000f8e00ff */
        /* <DEDUP_REMOVED lines=267> */
[----:B------:R-:W-:-:S03]  /*21110*/  FFMA.FTZ R49, R53, UR28, -R15 ;  /* 0x0000001c35317c23 */ /* 0x000fc6000801080f */
[----:B------:R-:W-:Y:S02]  /*21120*/  FMNMX.FTZ R53, R35, R52, !PT ;  /* 0x0000003423357209 */ /* 0x000fe40007810000 */
[----:B------:R-:W-:Y:S01]  /*21130*/  MUFU.EX2 R116, R116 ;  /* 0x0000007400747308 */ /* 0x000fe20000000800 */
[----:B0-----:R-:W-:-:S01]  /*21140*/  FFMA.FTZ R115, R60, UR28, -R15 ;  /* 0x0000001c3c737c23 */ /* 0x001fc2000801080f */
[----:B------:R-:W-:-:S04]  /*21150*/  FMNMX.FTZ R52, R38, R53, !PT ;  /* 0x0000003526347209 */ /* 0x000fc80007810000 */
[----:B------:R-:W-:Y:S02]  /*21160*/  FMNMX.FTZ R53, R39, R52, !PT ;  /* 0x0000003427357209 */ /* 0x000fe40007810000 */
[----:B------:R0:W-:Y:S02]  /*21170*/  MUFU.EX2 R52, R118 ;  /* 0x0000007600347308 */ /* 0x0001e40000000800 */
        /* <DEDUP_REMOVED lines=42> */
[----:B------:R1:W-:Y:S02]  /*21420*/  MUFU.EX2 R73, R119 ;  /* 0x0000007700497308 */ /* 0x0003e40000000800 */
[----:B------:R-:W-:-:S04]  /*21430*/  FMNMX.FTZ R76, R83, R76, !PT ;  /* 0x0000004c534c7209 */ /* 0x000fc80007810000 */
[----:B------:R-:W-:Y:S02]  /*21440*/  FMNMX.FTZ R77, R85, R76, !PT ;  /* 0x0000004c554d7209 */ /* 0x000fe40007810000 */
[----:B------:R-:W-:Y:S02]  /*21450*/  MUFU.EX2 R76, R118 ;  /* 0x00000076004c7308 */ /* 0x000fe40000000800 */
[----:B------:R-:W-:Y:S01]  /*21460*/  FMNMX.FTZ R80, R86, R77, !PT ;  /* 0x0000004d56507209 */ /* 0x000fe20007810000 */
[----:B------:R-:W-:-:S03]  /*21470*/  FFMA.FTZ R77, R192, UR28, -R15 ;  /* 0x0000001cc04d7c23 */ /* 0x000fc6000801080f */
[----:B0-----:R-:W-:Y:S02]  /*21480*/  FMNMX.FTZ R115, R87, R80, !PT ;  /* 0x0000005057737209 */ /* 0x001fe40007810000 */
[----:B------:R-:W-:Y:S02]  /*21490*/  MUFU.EX2 R32, R32 ;  /* 0x0000002000207308 */ /* 0x000fe40000000800 */
[----:B------:R-:W-:-:S04]  /*214a0*/  FMNMX.FTZ R80, R90, R115, !PT ;  /* 0x000000735a507209 */ /* 0x000fc80007810000 */
[----:B------:R-:W-:Y:S02]  /*214b0*/  FMNMX.FTZ R115, R91, R80, !PT ;  /* 0x000000505b737209 */ /* 0x000fe40007810000 */
[----:B------:R0:W-:Y:S02]  /*214c0*/  MUFU.EX2 R80, R186 ;  /* 0x000000ba00507308 */ /* 0x0001e40000000800 */
[----:B------:R-:W-:Y:S01]  /*214d0*/  FMNMX.FTZ R84, R94, R115, !PT ;  /* 0x000000735e547209 */ /* 0x000fe20007810000 */
[----:B------:R-:W-:-:S03]  /*214e0*/  FFMA.FTZ R115, R193, UR28, -R15 ;  /* 0x0000001cc1737c23 */ /* 0x000fc6000801080f */
[----:B-1----:R-:W-:Y:S01]  /*214f0*/  FMNMX.FTZ R119, R95, R84, !PT ;  /* 0x000000545f777209 */ /* 0x002fe20007810000 */
[----:B------:R-:W-:-:S01]  /*21500*/  FFMA.FTZ R84, R88, UR28, -R15 ;  /* 0x0000001c58547c23 */ /* 0x000fc2000801080f */
[----:B------:R-:W-:Y:S01]  /*21510*/  MUFU.EX2 R33, R33 ;  /* 0x0000002100217308 */ /* 0x000fe20000000800 */
[----:B0-----:R-:W-:-:S01]  /*21520*/  FFMA.FTZ R186, R117, UR28, -R15 ;  /* 0x0000001c75ba7c23 */ /* 0x001fc2000801080f */
[----:B------:R-:W-:-:S04]  /*21530*/  FMNMX.FTZ R119, R98, R119, !PT ;  /* 0x0000007762777209 */ /* 0x000fc80007810000 */
        /* <DEDUP_REMOVED lines=23> */
[----:B------:R-:W-:Y:S01]  /*216b0*/  FSEL R184, R217, RZ, P1 ;  /* 0x000000ffd9b87208 */ /* 0x000fe20000800000 */
[----:B------:R-:W-:Y:S02]  /*216c0*/  MUFU.EX2 R41, R41 ;  /* 0x0000002900297308 */ /* 0x000fe40000000800 */
[----:B------:R-:W0:Y:S02]  /*216d0*/  SHFL.BFLY PT, R118, R119, 0x2, 0x1f ;  /* 0x0c401f0077767f89 */ /* 0x000e2400000e0000 */
[----:B------:R-:W-:-:S04]  /*216e0*/  FADD.FTZ R184, -R184, R225 ;  /* 0x000000e1b8b87221 */ /* 0x000fc80000010100 */
[----:B------:R-:W-:Y:S01]  /*216f0*/  FMUL.FTZ R117, R184, UR28 ;  /* 0x0000001cb8757c20 */ /* 0x000fe20008410000 */
[----:B------:R-:W-:Y:S08]  /*21700*/  MUFU.EX2 R44, R44 ;  /* 0x0000002c002c7308 */ /* 0x000ff00000000800 */
[----:B------:R-:W1:Y:S08]  /*21710*/  MUFU.EX2 R117, R117 ;  /* 0x0000007500757308 */ /* 0x000e700000000800 */
[----:B------:R-:W-:Y:S01]  /*21720*/  MUFU.EX2 R45, R45 ;  /* 0x0000002d002d7308 */ /* 0x000fe20000000800 */
[----:B0-----:R-:W-:-:S05]  /*21730*/  FMNMX.FTZ R118, R119, R118, !PT ;  /* 0x0000007677767209 */ /* 0x001fca0007810000 */
[----:B------:R-:W0:Y:S02]  /*21740*/  SHFL.BFLY PT, R119, R118, 0x1, 0x1f ;  /* 0x0c201f0076777f89 */ /* 0x000e2400000e0000 */
[----:B------:R-:W-:Y:S08]  /*21750*/  MUFU.EX2 R49, R49 ;  /* 0x0000003100317308 */ /* 0x000ff00000000800 */
[----:B------:R-:W-:Y:S08]  /*21760*/  MUFU.EX2 R53, R53 ;  /* 0x0000003500357308 */ /* 0x000ff00000000800 */
[----:B------:R-:W-:Y:S01]  /*21770*/  MUFU.EX2 R57, R57 ;  /* 0x0000003900397308 */ /* 0x000fe20000000800 */
[----:B0-----:R-:W-:-:S07]  /*21780*/  FMNMX.FTZ R15, R118, R119, !PT ;  /* 0x00000077760f7209 */ /* 0x001fce0007810000 */
[----:B------:R0:W-:Y:S01]  /*21790*/  MUFU.EX2 R118, R186 ;  /* 0x000000ba00767308 */ /* 0x0001e20000000800 */
[C---:B------:R-:W-:Y:S01]  /*217a0*/  FSETP.NEU.FTZ.AND P1, PT, R15.reuse, -INF , PT ;  /* 0xff8000000f00780b */ /* 0x040fe20003f3d000 */
[----:B------:R-:W-:-:S03]  /*217b0*/  FFMA.FTZ R119, R15, R188, -8 ;  /* 0xc10000000f777423 */ /* 0x000fc600000100bc */
[----:B------:R-:W-:Y:S02]  /*217c0*/  FSEL R184, R15, RZ, P1 ;  /* 0x000000ff0fb87208 */ /* 0x000fe40000800000 */
[----:B------:R-:W-:Y:S01]  /*217d0*/  FSEL R119, R119, RZ, P1 ;  /* 0x000000ff77777208 */ /* 0x000fe20000800000 */
[----:B------:R-:W-:Y:S02]  /*217e0*/  MUFU.EX2 R61, R61 ;  /* 0x0000003d003d7308 */ /* 0x000fe40000000800 */
[----:B------:R-:W-:-:S02]  /*217f0*/  FADD.FTZ R184, -R184, R223 ;  /* 0x000000dfb8b87221 */ /* 0x000fc40000010100 */
        /* <DEDUP_REMOVED lines=28> */
[----:B------:R-:W-:Y:S01]  /*219c0*/  FFMA.FTZ R75, R78, UR28, -R119 ;  /* 0x0000001c4e4b7c23 */ /* 0x000fe20008010877 */
[----:B-1----:R-:W-:-:S01]  /*219d0*/  FFMA.FTZ R78, R117, R5, R116 ;  /* 0x00000005754e7223 */ /* 0x002fc20000010074 */
[--C-:B------:R-:W-:Y:S01]  /*219e0*/  FFMA.FTZ R82, R82, UR28, -R119.reuse ;  /* 0x0000001c52527c23 */ /* 0x100fe20008010877 */
[----:B------:R-:W-:-:S01]  /*219f0*/  FFMA.FTZ R20, R20, UR28, -R119 ;  /* 0x0000001c14147c23 */ /* 0x000fc20008010877 */
[----:B------:R-:W1:Y:S01]  /*21a00*/  MUFU.EX2 R70, R70 ;  /* 0x0000004600467308 */ /* 0x000e620000000800 */
[----:B------:R-:W-:-:S01]  /*21a10*/  FADD.FTZ R187, R21, R78 ;  /* 0x0000004e15bb7221 */ /* 0x000fc20000010000 */
[--C-:B------:R-:W-:Y:S01]  /*21a20*/  FFMA.FTZ R78, R79, UR28, -R119.reuse ;  /* 0x0000001c4f4e7c23 */ /* 0x100fe20008010877 */
[----:B------:R-:W-:-:S02]  /*21a30*/  FFMA.FTZ R79, R81, UR28, -R119 ;  /* 0x0000001c514f7c23 */ /* 0x000fc40008010877 */
[----:B0-----:R-:W-:-:S03]  /*21a40*/  FADD.FTZ R186, R24, R187 ;  /* 0x000000bb18ba7221 */ /* 0x001fc60000010000 */
[----:B------:R-:W0:Y:S01]  /*21a50*/  MUFU.EX2 R26, R26 ;  /* 0x0000001a001a7308 */ /* 0x000e220000000800 */
[----:B------:R-:W-:-:S04]  /*21a60*/  FADD.FTZ R187, R27, R186 ;  /* 0x000000ba1bbb7221 */ /* 0x000fc80000010000 */
[----:B------:R-:W-:-:S03]  /*21a70*/  FADD.FTZ R186, R28, R187 ;  /* 0x000000bb1cba7221 */ /* 0x000fc60000010000 */
[----:B------:R-:W2:Y:S01]  /*21a80*/  MUFU.EX2 R25, R25 ;  /* 0x0000001900197308 */ /* 0x000ea20000000800 */
[----:B-1----:R-:W-:-:S01]  /*21a90*/  FFMA.FTZ R5, R70, R4, R185 ;  /* 0x0000000446057223 */ /* 0x002fc200000100b9 */
        /* <DEDUP_REMOVED lines=9> */
[----:B------:R-:W-:Y:S01]  /*21b30*/  FADD.FTZ R83, R37, R186 ;  /* 0x000000ba25537221 */ /* 0x000fe20000010000 */
[----:B------:R-:W-:-:S03]  /*21b40*/  FFMA.FTZ R186, R85, UR28, -R119 ;  /* 0x0000001c55ba7c23 */ /* 0x000fc60008010877 */
[----:B------:R-:W-:Y:S01]  /*21b50*/  FADD.FTZ R188, R40, R83 ;  /* 0x0000005328bc7221 */ /* 0x000fe20000010000 */
[----:B------:R-:W-:-:S01]  /*21b60*/  FFMA.FTZ R83, R86, UR28, -R119 ;  /* 0x0000001c56537c23 */ /* 0x000fc20008010877 */
[----:B------:R-:W2:Y:S01]  /*21b70*/  MUFU.EX2 R34, R34 ;  /* 0x0000002200227308 */ /* 0x000ea20000000800 */
[----:B-1----:R-:W-:-:S01]  /*21b80*/  FADD.FTZ R4, R30, R5 ;  /* 0x000000051e047221 */ /* 0x002fc20000010000 */
[----:B------:R-:W-:-:S04]  /*21b90*/  FADD.FTZ R85, R41, R188 ;  /* 0x000000bc29557221 */ /* 0x000fc80000010000 */
[----:B------:R-:W-:Y:S02]  /*21ba0*/  FADD.FTZ R86, R44, R85 ;  /* 0x000000552c567221 */ /* 0x000fe40000010000 */
[----:B------:R-:W1:Y:S01]  /*21bb0*/  MUFU.EX2 R35, R35 ;  /* 0x0000002300237308 */ /* 0x000e620000000800 */
[----:B0-----:R-:W-:-:S01]  /*21bc0*/  FADD.FTZ R5, R31, R4 ;  /* 0x000000041f057221 */ /* 0x001fc20000010000 */
[----:B------:R-:W-:Y:S01]  /*21bd0*/  FADD.FTZ R85, R45, R86 ;  /* 0x000000562d557221 */ /* 0x000fe20000010000 */
[----:B------:R-:W-:-:S03]  /*21be0*/  FFMA.FTZ R86, R87, UR28, -R119 ;  /* 0x0000001c57567c23 */ /* 0x000fc60008010877 */
[----:B------:R-:W-:Y:S01]  /*21bf0*/  FADD.FTZ R188, R48, R85 ;  /* 0x0000005530bc7221 */ /* 0x000fe20000010000 */
[----:B------:R-:W-:-:S01]  /*21c00*/  FFMA.FTZ R85, R90, UR28, -R119 ;  /* 0x0000001c5a557c23 */ /* 0x000fc20008010877 */
        /* <DEDUP_REMOVED lines=50> */
[----:B------:R-:W-:-:S03]  /*21f30*/  FADD.FTZ R98, R68, R95 ;  /* 0x0000005f44627221 */ /* 0x000fc60000010000 */
[----:B------:R-:W2:Y:S01]  /*21f40*/  MUFU.EX2 R69, R69 ;  /* 0x0000004500457308 */ /* 0x000ea20000000800 */
[----:B-1----:R-:W-:-:S07]  /*21f50*/  FADD.FTZ R4, R184, R5 ;  /* 0x00000005b8047221 */ /* 0x002fce0000010000 */
[----:B------:R-:W1:Y:S01]  /*21f60*/  MUFU.EX2 R74, R74 ;  /* 0x0000004a004a7308 */ /* 0x000e620000000800 */
[----:B0-----:R-:W-:-:S07]  /*21f70*/  FADD.FTZ R5, R71, R4 ;  /* 0x0000000447057221 */ /* 0x001fce0000010000 */
[----:B------:R-:W0:Y:S01]  /*21f80*/  MUFU.EX2 R75, R75 ;  /* 0x0000004b004b7308 */ /* 0x000e220000000800 */
[----:B--2---:R-:W-:-:S04]  /*21f90*/  FADD.FTZ R95, R69, R98 ;  /* 0x00000062455f7221 */ /* 0x004fc80000010000 */
[----:B------:R-:W-:Y:S01]  /*21fa0*/  FADD.FTZ R98, R72, R95 ;  /* 0x0000005f48627221 */ /* 0x000fe20000010000 */
[----:B------:R-:W-:-:S02]  /*21fb0*/  FFMA.FTZ R95, R103, UR28, -R119 ;  /* 0x0000001c675f7c23 */ /* 0x000fc40008010877 */
[----:B------:R-:W2:Y:S01]  /*21fc0*/  MUFU.EX2 R78, R78 ;  /* 0x0000004e004e7308 */ /* 0x000ea20000000800 */
[----:B-1----:R-:W-:-:S01]  /*21fd0*/  FADD.FTZ R4, R74, R5 ;  /* 0x000000054a047221 */ /* 0x002fc20000010000 */
[----:B------:R-:W-:-:S04]  /*21fe0*/  FADD.FTZ R187, R73, R98 ;  /* 0x0000006249bb7221 */ /* 0x000fc80000010000 */
        /* <DEDUP_REMOVED lines=9> */
[----:B------:R-:W-:-:S03]  /*22080*/  FFMA.FTZ R98, R104, UR28, -R119 ;  /* 0x0000001c68627c23 */ /* 0x000fc60008010877 */
[----:B------:R-:W-:Y:S01]  /*22090*/  FADD.FTZ R104, R80, R103 ;  /* 0x0000006750687221 */ /* 0x000fe20000010000 */
[----:B------:R-:W-:-:S02]  /*220a0*/  FFMA.FTZ R103, R105, UR28, -R119 ;  /* 0x0000001c69677c23 */ /* 0x000fc40008010877 */
        /* <DEDUP_REMOVED lines=70> */
[----:B0-----:R-:W-:-:S04]  /*22510*/  FADD.FTZ R5, R113, R112 ;  /* 0x0000007071057221 */ /* 0x001fc80000010000 */
[----:B------:R-:W-:Y:S01]  /*22520*/  FADD.FTZ R5, R118, R5 ;  /* 0x0000000576057221 */ /* 0x000fe20000010000 */
[----:B--2---:R-:W-:-:S04]  /*22530*/  FADD.FTZ R119, R109, R4 ;  /* 0x000000046d777221 */ /* 0x004fc80000010000 */
[----:B-1----:R-:W-:Y:S01]  /*22540*/  FADD.FTZ R4, R110, R119 ;  /* 0x000000776e047221 */ /* 0x002fe20000010000 */
[----:B------:R-:W-:Y:S06]  /*22550*/  @!P3 BRA `(.L_x_6825) ;  /* 0x000000000004b947 */ /* 0x000fec0003800000 */
[----:B------:R-:W-:Y:S01]  /*22560*/  BPT.TRAP 0x1 ;  /* 0x000000040000795c */ /* 0x000fe20000300000 */
.L_x_6825:
[----:B------:R-:W-:Y:S01]  /*22570*/  F2FP.SATFINITE.E4M3.F32.PACK_AB_MERGE_C R24, R27, R24, RZ ;  /* 0x000000181b18723e */ /* 0x000fe200048070ff */
[----:B------:R-:W-:Y:S01]  /*22580*/  FMUL.FTZ R120, R120, R117 ;  /* 0x0000007578787220 */ /* 0x000fe20000410000 */
[----:B------:R-:W-:Y:S01]  /*22590*/  F2FP.SATFINITE.E4M3.F32.PACK_AB_MERGE_C R91, R20, R91, RZ ;  /* 0x0000005b145b723e */ /* 0x000fe200048070ff */
        /* <DEDUP_REMOVED lines=118> */
[----:B0-----:R-:W-:Y:S02]  /*22d00*/  IMAD.MOV.U32 R20, RZ, RZ, R210 ;  /* 0x000000ffff147224 */ /* 0x001fe400078e00d2 */
[----:B------:R-:W-:Y:S01]  /*22d10*/  IMAD.MOV.U32 R226, RZ, RZ, R208 ;  /* 0x000000ffffe27224 */ /* 0x000fe200078e00d0 */
[----:B------:R-:W-:Y:S06]  /*22d20*/  @P1 BRA `(.L_x_6826) ;  /* 0xffffffa800681947 */ /* 0x000fec000383ffff */
.L_x_6807:
[----:B------:R-:W-:Y:S01]  /*22d30*/  ISETP.NE.AND P1, PT, R237, 0x3, PT ;  /* 0x00000003ed00780c */ /* 0x000fe20003f25270 */
[----:B------:R-:W-:Y:S05]  /*22d40*/  WARPSYNC.ALL ;  /* 0x0000000000007948 */ /* 0x000fea0003800000 */
[----:B------:R-:W-:Y:S07]  /*22d50*/  BAR.ARV 0x8, 0x120 ;  /* 0x0204800000007b1d */ /* 0x000fee0000002000 */
[----:B------:R-:W-:Y:S05]  /*22d60*/  @!P1 BRA `(.L_x_6827) ;  /* 0x0000000000049947 */ /* 0x000fea0003800000 */
[----:B------:R-:W-:Y:S01]  /*22d70*/  BPT.TRAP 0x1 ;  /* 0x000000040000795c */ /* 0x000fe20000300000 */
.L_x_6827:
[----:B------:R-:W-:Y:S01]  /*22d80*/  IMAD R11, R208, 0x8, R18 ;  /* 0x00000008d00b7824 */ /* 0x000fe200078e0212 */
[----:B------:R-:W-:-:S04]  /*22d90*/  SHF.L.U32 R0, R210, 0x1f, RZ ;  /* 0x0000001fd2007819 */ /* 0x000fc800000006ff */
[----:B------:R0:W1:Y:S01]  /*22da0*/  SYNCS.PHASECHK.TRANS64.TRYWAIT P0, [R11+URZ+0x28850], R0 ;  /* 0x028850000b0075a7 */ /* 0x000062000800017f */
[----:B------:R-:W-:Y:S05]  /*22db0*/  @!P1 BRA `(.L_x_6828) ;  /* 0x0000000000049947 */ /* 0x000fea0003800000 */
[----:B------:R-:W-:Y:S01]  /*22dc0*/  BPT.TRAP 0x1 ;  /* 0x000000040000795c */ /* 0x000fe20000300000 */
.L_x_6828:
[----:B------:R-:W-:-:S05]  /*22dd0*/  VIADD R18, R18, 0x400 ;  /* 0x0000040012127836 */ /* 0x000fca0000000000 */
[----:B------:R-:W-:-:S04]  /*22de0*/  SHF.R.U32.HI R18, RZ, 0x4, R18 ;  /* 0x00000004ff127819 */ /* 0x000fc80000011612 */
[----:B------:R-:W-:-:S04]  /*22df0*/  LOP3.LUT R18, R18, 0x3fff, RZ, 0xc0, !PT ;  /* 0x00003fff12127812 */ /* 0x000fc800078ec0ff */
[----:B------:R-:W-:Y:S01]  /*22e00*/  LOP3.LUT R3, R18, 0x10000, RZ, 0xfc, !PT ;  /* 0x0001000012037812 */ /* 0x000fe200078efcff */
[----:B-1----:R-:W-:Y:S06]  /*22e10*/  @P0 BRA `(.L_x_6829) ;  /* 0x0000000000080947 */ /* 0x002fec0003800000 */
[----:B------:R-:W1:Y:S02]  /*22e20*/  SYNCS.PHASECHK.TRANS64.TRYWAIT P0, [R11+URZ+0x28850], R0 ;  /* 0x028850000b0075a7 */ /* 0x000e64000800017f */
[----:B-1----:R-:W-:Y:S05]  /*22e30*/  @!P0 BRA `(.L_x_6830) ;  /* 0x000000ac00548947 */ /* 0x002fea0003800000 */
.L_x_6829:
        /* <DEDUP_REMOVED lines=9> */
[----:B------:R-:W-:-:S04]  /*22ed0*/  ISETP.NE.U32.AND P0, PT, RZ, UR4, PT ;  /* 0x00000004ff007c0c */ /* 0x000fc8000bf05070 */
[----:B------:R-:W-:-:S07]  /*22ee0*/  ISETP.NE.AND.EX P0, PT, RZ, UR5, PT, P0 ;  /* 0x00000005ff007c0c */ /* 0x000fce000bf05300 */
[----:B------:R-:W-:Y:S01]  /*22ef0*/  QGMMA.64x128x32.F32.E4M3.E4M3 R120, R204, gdesc[UR4], R120, gsb0 ;  /* 0x01e00004cc787df3 */ /* 0x000fe20008000878 */
[----:B------:R-:W-:Y:S01]  /*22f00*/  R2UR UR6, R6 ;  /* 0x00000000060672ca */ /* 0x000fe200000e0000 */
[----:B------:R-:W-:Y:S01]  /*22f10*/  VIADD R6, R2, 0x200 ;  /* 0x0000020002067836 */ /* 0x000fe20000000000 */
[----:B------:R-:W-:Y:S01]  /*22f20*/  R2UR UR7, R7 ;  /* 0x00000000070772ca */ /* 0x000fe200000e0000 */
[----:B------:R-:W-:Y:S02]  /*22f30*/  IMAD.MOV.U32 R7, RZ, RZ, -0x7fffffe0 ;  /* 0x80000020ff077424 */ /* 0x000fe400078e00ff */
[----:B------:R-:W2:Y:S01]  /*22f40*/  @P0 LDC.64 R8, c[0x0][0x9d0] ;  /* 0x00027400ff080b82 */ /* 0x000ea20000000a00 */
[----:B------:R-:W-:Y:S02]  /*22f50*/  @P0 SHF.R.S32.HI R3, RZ, 0x1f, R219 ;  /* 0x0000001fff030819 */ /* 0x000fe400000114db */
[----:B------:R-:W-:Y:S01]  /*22f60*/  @P0 SHF.R.S32.HI R13, RZ, 0x1f, R231 ;  /* 0x0000001fff0d0819 */ /* 0x000fe200000114e7 */
[----:B------:R-:W-:-:S02]  /*22f70*/  WARPGROUP.DEPBAR.LE gsb0, 0x0 ;  /* 0x00008000000079c5 */ /* 0x000fc40000010000 */
[----:B------:R-:W-:-:S06]  /*22f80*/  WARPGROUP.ARRIVE ;  /* 0x00000000000079c5 */ /* 0x000fcc0000000000 */
[----:B------:R-:W-:Y:S01]  /*22f90*/  QGMMA.64x128x32.F32.E4M3.E4M3 R120, R200, gdesc[UR4], R120, gsb0 ;  /* 0x01e00004c8787df3 */ /* 0x000fe20008000878 */
        /* <DEDUP_REMOVED lines=11> */
[C---:B------:R-:W-:Y:S01]  /*23050*/  @P0 LEA R8, P1, R6.reuse, UR4, 0x2 ;  /* 0x0000000406080c11 */ /* 0x040fe2000f8210ff */
[----:B------:R-:W-:Y:S02]  /*23060*/  WARPGROUP.DEPBAR.LE gsb0, 0x0 ;  /* 0x00008000000079c5 */ /* 0x000fe40000010000 */
[----:B------:R-:W-:Y:S01]  /*23070*/  WARPGROUP.ARRIVE ;  /* 0x00000000000079c5 */ /* 0x000fe20000000000 */
[----:B------:R-:W-:Y:S01]  /*23080*/  @P0 LEA.HI.X R9, R6, UR5, R3, 0x2, P1 ;  /* 0x0000000506090c11 */ /* 0x000fe200088f1403 */
[----:B------:R-:W-:Y:S02]  /*23090*/  VIADD R6, R2, 0x202 ;  /* 0x0000020202067836 */ /* 0x000fe40000000000 */
[----:B------:R-:W-:Y:S02]  /*230a0*/  IMAD.MOV.U32 R0, RZ, RZ, 0x3f800000 ;  /* 0x3f800000ff007424 */ /* 0x000fe400078e00ff */
[----:B------:R-:W-:Y:S01]  /*230b0*/  QGMMA.64x128x32.F32.E4M3.E4M3 R120, R196, gdesc[UR4], R120, gsb0 ;  /* 0x01e00004c4787df3 */ /* 0x000fe20008000878 */
[----:B------:R-:W-:Y:S01]  /*230c0*/  IMAD.MOV.U32 R7, RZ, RZ, -0x7fffffe0 ;  /* 0x80000020ff077424 */ /* 0x000fe200078e00ff */
[----:B------:R-:W-:-:S02]  /*230d0*/  R2UR UR6, R6 ;  /* 0x00000000060672ca */ /* 0x000fc400000e0000 */
[----:B------:R0:W2:Y:S02]  /*230e0*/  @P0 LDG.E R0, desc[UR38][R8.64] ;  /* 0x0000002608000981 */ /* 0x0000a4000c1e1900 */
        /* <DEDUP_REMOVED lines=8> */
[----:B------:R-:W-:Y:S02]  /*23170*/  VIADD R2, R2, 0x402 ;  /* 0x0000040202027836 */ /* 0x000fe40000000000 */
[----:B------:R-:W-:Y:S01]  /*23180*/  IMAD.MOV.U32 R3, RZ, RZ, -0x7fffffe0 ;  /* 0x80000020ff037424 */ /* 0x000fe200078e00ff */
        /* <DEDUP_REMOVED lines=25> */
[----:B------:R-:W0:Y:S01]  /*23320*/  @P1 MUFU.LG2 R4, R5 ;  /* 0x0000000500041308 */ /* 0x000e220000000c00 */
[----:B------:R-:W-:-:S07]  /*23330*/  ISETP.NE.AND P3, PT, R237, 0x3, PT ;  /* 0x00000003ed00780c */ /* 0x000fce0003f65270 */
[----:B------:R-:W1:Y:S08]  /*23340*/  @P2 MUFU.LG2 R6, R10 ;  /* 0x0000000a00062308 */ /* 0x000e700000000c00 */
[----:B------:R-:W3:Y:S01]  /*23350*/  @P0 MUFU.RCP R7, R9 ;  /* 0x0000000900070308 */ /* 0x000ee20000001000 */
[----:B------:R-:W-:Y:S02]  /*23360*/  IMAD.U32 R2, RZ, RZ, UR28 ;  /* 0x0000001cff027e24 */ /* 0x000fe4000f8e00ff */
[----:B------:R-:W-:-:S02]  /*23370*/  IMAD.U32 R13, RZ, RZ, UR28 ;  /* 0x0000001cff0d7e24 */ /* 0x000fc4000f8e00ff */
        /* <DEDUP_REMOVED lines=13> */
.L_x_6831:
        /* <DEDUP_REMOVED lines=75> */
.L_x_6709:
[----:B------:R-:W0:Y:S01]  /*23900*/  S2R R86, SR_TID.X ;  /* 0x0000000000567919 */ /* 0x000e220000002100 */
[----:B------:R-:W-:Y:S05]  /*23910*/  WARPSYNC.ALL ;  /* 0x0000000000007948 */ /* 0x000fea0003800000 */
[----:B0-----:R-:W-:-:S05]  /*23920*/  VIADD R70, R86, 0xffffff80 ;  /* 0xffffff8056467836 */ /* 0x001fca0000000000 */
[----:B------:R-:W-:-:S04]  /*23930*/  SHF.R.S32.HI R77, RZ, 0x1f, R70 ;  /* 0x0000001fff4d7819 */ /* 0x000fc80000011446 */
[----:B------:R-:W-:-:S04]  /*23940*/  LEA.HI R76, R77, R70, RZ, 0x3 ;  /* 0x000000464d4c7211 */ /* 0x000fc800078f18ff */
[----:B------:R-:W-:Y:S02]  /*23950*/  LOP3.LUT R3, R76, 0x1ffffff8, RZ, 0xc0, !PT ;  /* 0x1ffffff84c037812 */ /* 0x000fe400078ec0ff */
[----:B------:R-:W-:-:S03]  /*23960*/  SHF.R.S32.HI R76, RZ, 0x3, R76 ;  /* 0x00000003ff4c7819 */ /* 0x000fc6000001144c */
[----:B------:R-:W-:-:S04]  /*23970*/  IMAD.IADD R3, R70, 0x1, -R3 ;  /* 0x0000000146037824 */ /* 0x000fc800078e0a03 */
[----:B------:R-:W-:Y:S01]  /*23980*/  IMAD.SHL.U32 R68, R3, 0x8, RZ ;  /* 0x0000000803447824 */ /* 0x000fe200078e00ff */
        /* <DEDUP_REMOVED lines=9> */
[----:B------:R-:W-:Y:S01]  /*23a20*/  IMAD.SHL.U32 R0, R86, 0x4, RZ ;  /* 0x0000000456007824 */ /* 0x000fe200078e00ff */
[----:B------:R-:W-:-:S04]  /*23a30*/  ULDC.64 UR4, c[0x4][0xa8] ;  /* 0x01002a0000047ab9 */ /* 0x000fc80000000a00 */
[----:B------:R-:W-:-:S04]  /*23a40*/  LOP3.LUT R0, R0, 0xc, RZ, 0xc0, !PT ;  /* 0x0000000c00007812 */ /* 0x000fc800078ec0ff */
[----:B------:R-:W-:-:S05]  /*23a50*/  IADD3 R2, P0, R0, UR4, RZ ;  /* 0x0000000400027c10 */ /* 0x000fca000ff1e0ff */
[----:B------:R-:W-:-:S05]  /*23a60*/  IMAD.X R3, RZ, RZ, UR5, P0 ;  /* 0x00000005ff037e24 */ /* 0x000fca00080e06ff */
[----:B------:R2:W3:Y:S01]  /*23a70*/  LDG.E.CONSTANT R0, desc[UR38][R2.64] ;  /* 0x0000002602007981 */ /* 0x0004e2000c1e9900 */
[----:B------:R-:W-:Y:S01]  /*23a80*/  F2FP.BF16.F32.PACK_AB R59, R150, R27 ;  /* 0x0000001b963b723e */ /* 0x000fe200000010ff */
[----:B------:R-:W-:Y:S01]  /*23a90*/  UMOV UR4, 0xffffffff ;  /* 0xffffffff00047882 */ /* 0x000fe20000000000 */
[----:B------:R-:W-:Y:S01]  /*23aa0*/  F2FP.BF16.F32.PACK_AB R63, R158, R21 ;  /* 0x000000159e3f723e */ /* 0x000fe200000010ff */
[----:B------:R-:W4:Y:S01]  /*23ab0*/  S2R R43, SR_SWINHI ;  /* 0x00000000002b7919 */ /* 0x000f220000002f00 */
[----:B------:R-:W-:Y:S02]  /*23ac0*/  F2FP.BF16.F32.PACK_AB R54, R175, R4 ;  /* 0x00000004af36723e */ /* 0x000fe400000010ff */
[----:B-----5:R-:W-:Y:S02]  /*23ad0*/  F2FP.BF16.F32.PACK_AB R71, R174, R9 ;  /* 0x00000009ae47723e */ /* 0x020fe400000010ff */
[----:B------:R-:W-:Y:S02]  /*23ae0*/  F2FP.BF16.F32.PACK_AB R75, R182, R7 ;  /* 0x00000007b64b723e */ /* 0x000fe400000010ff */
[----:B--2---:R-:W-:-:S02]  /*23af0*/  LEA.HI R2, R77, R70, RZ, 0x4 ;  /* 0x000000464d027211 */ /* 0x004fc400078f20ff */
[----:B------:R-:W-:Y:S02]  /*23b00*/  F2FP.BF16.F32.PACK_AB R51, R134, R35 ;  /* 0x000000238633723e */ /* 0x000fe400000010ff */
[----:B------:R-:W-:Y:S02]  /*23b10*/  SHF.R.S32.HI R27, RZ, 0x4, R2 ;  /* 0x00000004ff1b7819 */ /* 0x000fe40000011402 */
[C---:B------:R-:W-:Y:S02]  /*23b20*/  LOP3.LUT R3, R2.reuse, 0x3fffff0, RZ, 0xc0, !PT ;  /* 0x03fffff002037812 */ /* 0x040fe400078ec0ff */
[----:B------:R-:W-:Y:S02]  /*23b30*/  LEA.HI R21, R2, R27, RZ, 0x1 ;  /* 0x0000001b02157211 */ /* 0x000fe400078f08ff */
[----:B------:R-:W-:Y:S01]  /*23b40*/  F2FP.BF16.F32.PACK_AB R56, R181, R8 ;  /* 0x00000008b538723e */ /* 0x000fe200000010ff */
[----:B------:R-:W-:Y:S01]  /*23b50*/  IMAD.IADD R3, R70, 0x1, -R3 ;  /* 0x0000000146037824 */ /* 0x000fe200078e0a03 */
[----:B------:R-:W-:-:S02]  /*23b60*/  LOP3.LUT R2, R21, 0x1ffffffe, RZ, 0xc0, !PT ;  /* 0x1ffffffe15027812 */ /* 0x000fc400078ec0ff */
[----:B------:R-:W-:Y:S01]  /*23b70*/  F2FP.BF16.F32.PACK_AB R58, R183, R6 ;  /* 0x00000006b73a723e */ /* 0x000fe200000010ff */
[----:B------:R-:W-:Y:S01]  /*23b80*/  IMAD R3, R3, 0x40, R222 ;  /* 0x0000004003037824 */ /* 0x000fe200078e02de */
[----:B------:R-:W-:Y:S01]  /*23b90*/  F2FP.BF16.F32.PACK_AB R35, R164, R15 ;  /* 0x0000000fa423723e */ /* 0x000fe200000010ff */
[----:B------:R-:W-:Y:S01]  /*23ba0*/  IMAD.IADD R2, R27, 0x1, -R2 ;  /* 0x000000011b027824 */ /* 0x000fe200078e0a02 */
[----:B------:R-:W-:Y:S02]  /*23bb0*/  F2FP.BF16.F32.PACK_AB R48, R165, R14 ;  /* 0x0000000ea530723e */ /* 0x000fe400000010ff */
[----:B------:R-:W-:Y:S01]  /*23bc0*/  F2FP.BF16.F32.PACK_AB R47, R126, R39 ;  /* 0x000000277e2f723e */ /* 0x000fe200000010ff */
[----:B------:R-:W-:Y:S01]  /*23bd0*/  IMAD R3, R2, 0x8, R3 ;  /* 0x0000000802037824 */ /* 0x000fe200078e0203 */
        /* <DEDUP_REMOVED lines=26> */
[----:B------:R-:W-:Y:S02]  /*23d80*/  F2FP.BF16.F32.PACK_AB R46, R159, R20 ;  /* 0x000000149f2e723e */ /* 0x000fe400000010ff */
[----:B------:R-:W-:Y:S02]  /*23d90*/  F2FP.BF16.F32.PACK_AB R52, R173, R10 ;  /* 0x0000000aad34723e */ /* 0x000fe400000010ff */
[----:B------:R-:W-:-:S02]  /*23da0*/  LOP3.LUT R14, R14, R15, RZ, 0x3c, !PT ;  /* 0x0000000f0e0e7212 */ /* 0x000fc400078e3cff */
        /* <DEDUP_REMOVED lines=10> */
[----:B------:R-:W-:Y:S02]  /*23e50*/  LOP3.LUT P0, R2, R86, 0x3, RZ, 0xc0, !PT ;  /* 0x0000000356027812 */ /* 0x000fe4000780c0ff */
        /* <DEDUP_REMOVED lines=12> */
[----:B------:R-:W-:Y:S02]  /*23f20*/  ISETP.EQ.OR P0, PT, R2, 0x3, !P0 ;  /* 0x000000030200780c */ /* 0x000fe40004702670 */
        /* <DEDUP_REMOVED lines=12> */
[----:B------:R-:W-:Y:S02]  /*23ff0*/  SEL R3, R40, R41, P0 ;  /* 0x0000002928037207 */ /* 0x000fe40000000000 */
        /* <DEDUP_REMOVED lines=41> */
[----:B------:R-:W4:Y:S01]  /*24290*/  SHFL.IDX PT, R20, R39, R2, 0x1c1f ;  /* 0x001c1f0227147589 */ /* 0x000f2200000e0000 */
[----:B------:R-:W-:Y:S02]  /*242a0*/  SEL R43, R56, R43, P0 ;  /* 0x0000002b382b7207 */ /* 0x000fe40000000000 */
[----:B------:R-:W-:Y:S01]  /*242b0*/  SEL R47, R38, R47, P0 ;  /* 0x0000002f262f7207 */ /* 0x000fe20000000000 */
[----:B------:R-:W-:Y:S01]  /*242c0*/  SHFL.IDX PT, R57, R57, R0, 0x1c1f ;  /* 0x001c1f0039397589 */ /* 0x000fe200000e0000 */
[----:B------:R-:W-:-:S02]  /*242d0*/  SEL R51, R34, R51, P0 ;  /* 0x0000003322337207 */ /* 0x000fc40000000000 */
[----:B------:R-:W-:Y:S01]  /*242e0*/  SEL R55, R30, R55, P0 ;  /* 0x000000371e377207 */ /* 0x000fe20000000000 */
[----:B------:R-:W5:Y:S01]  /*242f0*/  SHFL.IDX PT, R34, R29, R0, 0x1c1f ;  /* 0x001c1f001d227589 */ /* 0x000f6200000e0000 */
[----:B------:R-:W-:Y:S02]  /*24300*/  SEL R63, R46, R63, P0 ;  /* 0x0000003f2e3f7207 */ /* 0x000fe40000000000 */
[----:B------:R-:W-:Y:S01]  /*24310*/  SEL R67, R50, R67, P0 ;  /* 0x0000004332437207 */ /* 0x000fe20000000000 */
[----:B------:R-:W0:Y:S01]  /*24320*/  SHFL.IDX PT, R30, R25, R0, 0x1c1f ;  /* 0x001c1f00191e7589 */ /* 0x000e2200000e0000 */
[----:B------:R-:W-:Y:S02]  /*24330*/  SEL R71, R54, R71, P0 ;  /* 0x0000004736477207 */ /* 0x000fe40000000000 */
[----:B------:R-:W-:Y:S01]  /*24340*/  SEL R73, R75, R58, P0 ;  /* 0x0000003a4b497207 */ /* 0x000fe20000000000 */
[----:B------:R-:W1:Y:S01]  /*24350*/  SHFL.IDX PT, R38, R33, R0, 0x1c1f ;  /* 0x001c1f0021267589 */ /* 0x000e6200000e0000 */
[----:B------:R-:W-:-:S02]  /*24360*/  SEL R75, R58, R75, P0 ;  /* 0x0000004b3a4b7207 */ /* 0x000fc40000000000 */
[----:B--2---:R-:W-:Y:S01]  /*24370*/  SEL R8, R10, R7, P0 ;  /* 0x000000070a087207 */ /* 0x004fe20000000000 */
[----:B------:R-:W2:Y:S01]  /*24380*/  SHFL.IDX PT, R48, R59, R2, 0x1c1f ;  /* 0x001c1f023b307589 */ /* 0x000ea200000e0000 */
[----:B------:R-:W-:Y:S02]  /*24390*/  SEL R4, R6, R3, P0 ;  /* 0x0000000306047207 */ /* 0x000fe40000000000 */
[----:B------:R-:W-:Y:S01]  /*243a0*/  SEL R10, R7, R10, P0 ;  /* 0x0000000a070a7207 */ /* 0x000fe20000000000 */
[----:B------:R-:W-:Y:S01]  /*243b0*/  SHFL.IDX PT, R41, R41, R0, 0x1c1f ;  /* 0x001c1f0029297589 */ /* 0x000fe200000e0000 */
[----:B---3--:R-:W-:Y:S02]  /*243c0*/  SEL R24, R26, R21, P0 ;  /* 0x000000151a187207 */ /* 0x008fe40000000000 */
[----:B----4-:R-:W-:Y:S01]  /*243d0*/  SEL R56, R37, R20, P0 ;  /* 0x0000001425387207 */ /* 0x010fe20000000000 */
[----:B------:R-:W3:Y:S01]  /*243e0*/  SHFL.IDX PT, R40, R43, R2, 0x1c1f ;  /* 0x001c1f022b287589 */ /* 0x000ee200000e0000 */
[----:B------:R-:W-:Y:S01]  /*243f0*/  SEL R58, R20, R37, P0 ;  /* 0x00000025143a7207 */ /* 0x000fe20000000000 */
[----:B------:R-:W-:Y:S01]  /*24400*/  IMAD.MOV.U32 R20, RZ, RZ, RZ ;  /* 0x000000ffff147224 */ /* 0x000fe200078e00ff */
[----:B------:R-:W-:Y:S01]  /*24410*/  SEL R6, R3, R6, P0 ;  /* 0x0000000603067207 */ /* 0x000fe20000000000 */
[----:B------:R-:W-:Y:S01]  /*24420*/  SHFL.IDX PT, R45, R45, R0, 0x1c1f ;  /* 0x001c1f002d2d7589 */ /* 0x000fe200000e0000 */
[----:B-----5:R-:W-:-:S02]  /*24430*/  SEL R32, R34, R31, P0 ;  /* 0x0000001f22207207 */ /* 0x020fc40000000000 */
[----:B------:R-:W-:Y:S01]  /*24440*/  SEL R34, R31, R34, P0 ;  /* 0x000000221f227207 */ /* 0x000fe20000000000 */
[----:B------:R-:W-:Y:S01]  /*24450*/  SHFL.IDX PT, R49, R49, R0, 0x1c1f ;  /* 0x001c1f0031317589 */ /* 0x000fe200000e0000 */
[----:B0-----:R-:W-:Y:S02]  /*24460*/  SEL R28, R30, R27, P0 ;  /* 0x0000001b1e1c7207 */ /* 0x001fe40000000000 */
[----:B------:R-:W-:Y:S01]  /*24470*/  SEL R30, R27, R30, P0 ;  /* 0x0000001e1b1e7207 */ /* 0x000fe20000000000 */
[----:B------:R-:W-:Y:S01]  /*24480*/  SHFL.IDX PT, R53, R53, R0, 0x1c1f ;  /* 0x001c1f0035357589 */ /* 0x000fe200000e0000 */
[----:B-1----:R-:W-:Y:S02]  /*24490*/  SEL R36, R38, R35, P0 ;  /* 0x0000002326247207 */ /* 0x002fe40000000000 */
[----:B------:R-:W-:Y:S01]  /*244a0*/  SEL R38, R35, R38, P0 ;  /* 0x0000002623267207 */ /* 0x000fe20000000000 */
[----:B------:R-:W-:Y:S01]  /*244b0*/  SHFL.IDX PT, R61, R61, R0, 0x1c1f ;  /* 0x001c1f003d3d7589 */ /* 0x000fe200000e0000 */
[----:B--2---:R-:W-:-:S02]  /*244c0*/  SEL R29, R57, R48, P0 ;  /* 0x00000030391d7207 */ /* 0x004fc40000000000 */
[----:B------:R-:W-:Y:S01]  /*244d0*/  SEL R31, R48, R57, P0 ;  /* 0x00000039301f7207 */ /* 0x000fe20000000000 */
[----:B------:R-:W-:Y:S01]  /*244e0*/  SHFL.IDX PT, R65, R65, R0, 0x1c1f ;  /* 0x001c1f0041417589 */ /* 0x000fe200000e0000 */
[----:B------:R-:W-:-:S03]  /*244f0*/  SEL R26, R21, R26, P0 ;  /* 0x0000001a151a7207 */ /* 0x000fc60000000000 */
[----:B------:R-:W-:Y:S01]  /*24500*/  SHFL.IDX PT, R69, R69, R0, 0x1c1f ;  /* 0x001c1f0045457589 */ /* 0x000fe200000e0000 */
[----:B---3--:R-:W-:Y:S02]  /*24510*/  SEL R60, R41, R40, P0 ;  /* 0x00000028293c7207 */ /* 0x008fe40000000000 */
[----:B------:R-:W-:Y:S01]  /*24520*/  SEL R62, R40, R41, P0 ;  /* 0x00000029283e7207 */ /* 0x000fe20000000000 */
[----:B------:R-:W0:Y:S04]  /*24530*/  SHFL.IDX PT, R42, R47, R2, 0x1c1f ;  /* 0x001c1f022f2a7589 */ /* 0x000e2800000e0000 */
[----:B------:R-:W1:Y:S04]  /*24540*/  SHFL.IDX PT, R44, R51, R2, 0x1c1f ;  /* 0x001c1f02332c7589 */ /* 0x000e6800000e0000 */
[----:B------:R-:W2:Y:S04]  /*24550*/  SHFL.IDX PT, R46, R55, R2, 0x1c1f ;  /* 0x001c1f02372e7589 */ /* 0x000ea800000e0000 */
[----:B------:R-:W3:Y:S04]  /*24560*/  SHFL.IDX PT, R50, R63, R2, 0x1c1f ;  /* 0x001c1f023f327589 */ /* 0x000ee800000e0000 */
[----:B------:R-:W4:Y:S04]  /*24570*/  SHFL.IDX PT, R52, R67, R2, 0x1c1f ;  /* 0x001c1f0243347589 */ /* 0x000f2800000e0000 */
[----:B------:R-:W5:Y:S04]  /*24580*/  SHFL.IDX PT, R54, R71, R2, 0x1c1f ;  /* 0x001c1f0247367589 */ /* 0x000f6800000e0000 */
[----:B------:R3:W5:Y:S01]  /*24590*/  SHFL.IDX PT, R73, R73, R0, 0x1c1f ;  /* 0x001c1f0049497589 */ /* 0x00076200000e0000 */
        /* <DEDUP_REMOVED lines=11> */
[----:B-----5:R-:W-:Y:S02]  /*24650*/  SEL R57, R69, R54, P0 ;  /* 0x0000003645397207 */ /* 0x020fe40000000000 */
[----:B------:R-:W-:-:S07]  /*24660*/  SEL R59, R54, R69, P0 ;  /* 0x00000045363b7207 */ /* 0x000fce0000000000 */
.L_x_7079:
        /* <DEDUP_REMOVED lines=12> */
[----:B------:R2:W-:Y:S01]  /*24730*/  STSM.16.M88.4 [R84], R8 ;  /* 0x0000000854007844 */ /* 0x0005e20000000200 */
[----:B0-----:R-:W-:-:S03]  /*24740*/  IMAD.WIDE R12, R234, 0x4, R2 ;  /* 0x00000004ea0c7825 */ /* 0x001fc600078e0202 */
[----:B------:R0:W-:Y:S04]  /*24750*/  STSM.16.M88.4 [R83], R24 ;  /* 0x0000001853007844 */ /* 0x0001e80000000200 */
[----:B------:R-:W3:Y:S01]  /*24760*/  @P0 LDC.64 R2, c[0x0][0xbe0] ;  /* 0x0002f800ff020b82 */ /* 0x000ee20000000a00 */
[----:B------:R0:W-:Y:S04]  /*24770*/  STSM.16.M88.4 [R82], R28 ;  /* 0x0000001c52007844 */ /* 0x0001e80000000200 */
[----:B------:R0:W-:Y:S04]  /*24780*/  STSM.16.M88.4 [R81], R32 ;  /* 0x0000002051007844 */ /* 0x0001e80000000200 */
[----:B------:R0:W-:Y:S04]  /*24790*/  STSM.16.M88.4 [R80], R36 ;  /* 0x0000002450007844 */ /* 0x0001e80000000200 */
[----:B------:R0:W-:Y:S04]  /*247a0*/  STSM.16.M88.4 [R74], R56 ;  /* 0x000000384a007844 */ /* 0x0001e80000000200 */
[----:B------:R0:W-:Y:S01]  /*247b0*/  STSM.16.M88.4 [R72], R60 ;  /* 0x0000003c48007844 */ /* 0x0001e20000000200 */
[----:B------:R-:W-:Y:S01]  /*247c0*/  BAR.SYNC.DEFER_BLOCKING 0x1, 0x100 ;  /* 0x0044000000007b1d */ /* 0x000fe20000010000 */
[----:B---3--:R-:W-:-:S05]  /*247d0*/  @P0 IMAD.WIDE R2, R234, 0x4, R2 ;  /* 0x00000004ea020825 */ /* 0x008fca00078e0202 */
[----:B------:R-:W-:Y:S02]  /*247e0*/  ULDC UR4, c[0x0][0xa88] ;  /* 0x0002a20000047ab9 */ /* 0x000fe40000000800 */
[----:B------:R-:W-:Y:S01]  /*247f0*/  IMAD.U32 R45, RZ, RZ, UR4 ;  /* 0x00000004ff2d7e24 */ /* 0x000fe2000f8e00ff */
[----:B------:R0:W5:Y:S01]  /*24800*/  @P1 LDG.E R20, desc[UR38][R12.64] ;  /* 0x000000260c141981 */ /* 0x000162000c1e1900 */
[----:B-1----:R-:W-:-:S04]  /*24810*/  LEA.HI R4, R77, R70, RZ, 0x7 ;  /* 0x000000464d047211 */ /* 0x002fc800078f38ff */
[----:B------:R0:W5:Y:S01]  /*24820*/  @P0 LDG.E R45, desc[UR38][R2.64] ;  /* 0x00000026022d0981 */ /* 0x000162000c1e1900 */
[----:B------:R-:W-:-:S05]  /*24830*/  LOP3.LUT R5, R4, 0xffffff80, RZ, 0xc0, !PT ;  /* 0xffffff8004057812 */ /* 0x000fca00078ec0ff */
[----:B------:R-:W-:Y:S01]  /*24840*/  IMAD.IADD R70, R70, 0x1, -R5 ;  /* 0x0000000146467824 */ /* 0x000fe200078e0a05 */
[----:B------:R-:W-:-:S04]  /*24850*/  SHF.R.S32.HI R5, RZ, 0x7, R4 ;  /* 0x00000007ff057819 */ /* 0x000fc80000011404 */
[----:B------:R-:W-:-:S04]  /*24860*/  SHF.R.S32.HI R7, RZ, 0x1f, R70 ;  /* 0x0000001fff077819 */ /* 0x000fc80000011446 */
[----:B------:R-:W-:-:S04]  /*24870*/  LEA.HI R0, R7, R70, RZ, 0x2 ;  /* 0x0000004607007211 */ /* 0x000fc800078f10ff */
[--C-:B------:R-:W-:Y:S02]  /*24880*/  SHF.R.S32.HI R6, RZ, 0x2, R0.reuse ;  /* 0x00000002ff067819 */ /* 0x100fe40000011400 */
[----:B--2---:R-:W-:-:S04]  /*24890*/  SHF.R.S32.HI R9, RZ, 0x1f, R0 ;  /* 0x0000001fff097819 */ /* 0x004fc80000011400 */
[----:B------:R-:W-:Y:S01]  /*248a0*/  LEA.HI R9, R9, R6, RZ, 0x3 ;  /* 0x0000000609097211 */ /* 0x000fe200078f18ff */
[----:B0-----:R-:W-:Y:S06]  /*248b0*/  @P0 BRA `(.L_x_6835) ;  /* 0x0000000000100947 */ /* 0x001fec0003800000 */
[----:B------:R-:W-:Y:S05]  /*248c0*/  @!P1 BRA `(.L_x_6835) ;  /* 0x00000000000c9947 */ /* 0x000fea0003800000 */
[----:B------:R-:W2:Y:S04]  /*248d0*/  LDG.E R0, desc[UR38][R12.64] ;  /* 0x000000260c007981 */ /* 0x000ea8000c1e1900 */
[----:B-----5:R-:W2:Y:S02]  /*248e0*/  LDG.E R45, desc[UR38][R12.64+0x4] ;  /* 0x000004260c2d7981 */ /* 0x020ea4000c1e1900 */
[----:B--2---:R-:W-:-:S07]  /*248f0*/  IMAD.IADD R45, R45, 0x1, -R0 ;  /* 0x000000012d2d7824 */ /* 0x004fce00078e0a00 */
.L_x_6835:
[----:B------:R-:W-:Y:S01]  /*24900*/  SHF.R.S32.HI R47, RZ, 0x1f, R232 ;  /* 0x0000001fff2f7819 */ /* 0x000fe200000114e8 */
[----:B------:R-:W-:Y:S01]  /*24910*/  ULDC.64 UR4, c[0x0][0xb70] ;  /* 0x0002dc0000047ab9 */ /* 0x000fe20000000a00 */
[----:B------:R-:W-:Y:S02]  /*24920*/  LEA.HI R4, R4, R5, RZ, 0x1 ;  /* 0x0000000504047211 */ /* 0x000fe400078f08ff */
[----:B------:R-:W-:Y:S01]  /*24930*/  LOP3.LUT R9, R9, 0xfffffff8, RZ, 0xc0, !PT ;  /* 0xfffffff809097812 */ /* 0x000fe200078ec0ff */
[----:B------:R-:W-:Y:S01]  /*24940*/  IMAD R3, R47, UR4, RZ ;  /* 0x000000042f037c24 */ /* 0x000fe2000f8e02ff */
[----:B------:R-:W-:Y:S02]  /*24950*/  LEA.HI R7, R7, R70, RZ, 0x5 ;  /* 0x0000004607077211 */ /* 0x000fe400078f28ff */
[----:B-----5:R-:W-:Y:S01]  /*24960*/  SHF.R.S32.HI R21, RZ, 0x1f, R20 ;  /* 0x0000001fff157819 */ /* 0x020fe20000011414 */
[----:B------:R-:W-:Y:S01]  /*24970*/  IMAD.IADD R9, R6, 0x1, -R9 ;  /* 0x0000000106097824 */ /* 0x000fe200078e0a09 */
[----:B------:R-:W-:-:S02]  /*24980*/  LOP3.LUT R4, R4, 0x3fffffe, RZ, 0xc0, !PT ;  /* 0x03fffffe04047812 */ /* 0x000fc400078ec0ff */
[----:B------:R-:W-:Y:S01]  /*24990*/  SHF.R.S32.HI R0, RZ, 0x5, R7 ;  /* 0x00000005ff007819 */ /* 0x000fe20000011407 */
[C---:B------:R-:W-:Y:S01]  /*249a0*/  IMAD R7, R232.reuse, UR5, R3 ;  /* 0x00000005e8077c24 */ /* 0x040fe2000f8e0203 */
[----:B------:R-:W-:Y:S01]  /*249b0*/  SHF.R.S32.HI R44, RZ, 0x1f, R234 ;  /* 0x0000001fff2c7819 */ /* 0x000fe200000114ea */
[----:B------:R-:W-:Y:S01]  /*249c0*/  IMAD.WIDE.U32 R2, R232, UR4, R20 ;  /* 0x00000004e8027c25 */ /* 0x000fe2000f8e0014 */
[----:B------:R-:W-:Y:S01]  /*249d0*/  SEL R49, R234, RZ, !P1 ;  /* 0x000000ffea317207 */ /* 0x000fe20004800000 */
[----:B------:R-:W-:Y:S01]  /*249e0*/  ULDC.64 UR4, c[0x0][0xb78] ;  /* 0x0002de0000047ab9 */ /* 0x000fe20000000a00 */
[----:B------:R-:W-:Y:S01]  /*249f0*/  SEL R44, R44, RZ, !P1 ;  /* 0x000000ff2c2c7207 */ /* 0x000fe20004800000 */
[----:B------:R-:W-:Y:S01]  /*24a00*/  IMAD.IADD R4, R5, 0x1, -R4 ;  /* 0x0000000105047824 */ /* 0x000fe200078e0a04 */
[----:B------:R-:W-:Y:S01]  /*24a10*/  LOP3.LUT P0, RZ, R70, 0x3, RZ, 0xc0, !PT ;  /* 0x0000000346ff7812 */ /* 0x000fe2000780c0ff */
[----:B------:R-:W-:Y:S02]  /*24a20*/  IMAD R9, R0, 0x10, R9 ;  /* 0x0000001000097824 */ /* 0x000fe400078e0209 */
[----:B------:R-:W-:-:S02]  /*24a30*/  IMAD.IADD R3, R3, 0x1, R7 ;  /* 0x0000000103037824 */ /* 0x000fc400078e0207 */
[----:B------:R-:W-:Y:S02]  /*24a40*/  IMAD R9, R4, 0x40, R9 ;  /* 0x0000004004097824 */ /* 0x000fe400078e0209 */
[----:B------:R-:W-:Y:S02]  /*24a50*/  IMAD R5, R76, 0x40, R68 ;  /* 0x000000404c057824 */ /* 0x000fe400078e0244 */
[----:B------:R-:W-:Y:S02]  /*24a60*/  IMAD R0, R44, UR4, RZ ;  /* 0x000000042c007c24 */ /* 0x000fe4000f8e02ff */
[----:B------:R-:W-:Y:S02]  /*24a70*/  IMAD R6, R236, 0x80, R9 ;  /* 0x00000080ec067824 */ /* 0x000fe400078e0209 */
[----:B------:R-:W-:-:S04]  /*24a80*/  IMAD.WIDE.U32 R2, R49, UR4, R2 ;  /* 0x0000000431027c25 */ /* 0x000fc8000f8e0002 */
[----:B------:R-:W-:Y:S01]  /*24a90*/  IMAD.WIDE R78, R5, 0x2, R78 ;  /* 0x00000002054e7825 */ /* 0x000fe200078e024e */
[----:B------:R-:W-:-:S03]  /*24aa0*/  SHF.R.S32.HI R5, RZ, 0x1f, R6 ;  /* 0x0000001fff057819 */ /* 0x000fc60000011406 */
[----:B------:R-:W-:Y:S01]  /*24ab0*/  IMAD R4, R49, UR5, R0 ;  /* 0x0000000531047c24 */ /* 0x000fe2000f8e0200 */
[----:B------:R-:W-:Y:S01]  /*24ac0*/  IADD3 R0, P1, R6, R2, RZ ;  /* 0x0000000206007210 */ /* 0x000fe20007f3e0ff */
[----:B------:R-:W-:Y:S01]  /*24ad0*/  ULDC.64 UR4, c[0x0][0xb40] ;  /* 0x0002d00000047ab9 */ /* 0x000fe20000000a00 */
[C---:B------:R-:W-:Y:S02]  /*24ae0*/  IADD3 R13, P3, R78.reuse, 0x1000, RZ ;  /* 0x000010004e0d7810 */ /* 0x040fe40007f7e0ff */
[----:B------:R-:W-:Y:S02]  /*24af0*/  IADD3.X R3, R5, R3, R4, P1, !PT ;  /* 0x0000000305037210 */ /* 0x000fe40000ffe404 */
[C---:B------:R-:W-:Y:S02]  /*24b00*/  IADD3 R5, P2, R78.reuse, 0x3000, RZ ;  /* 0x000030004e057810 */ /* 0x040fe40007f5e0ff */
[----:B------:R-:W-:Y:S02]  /*24b10*/  IADD3 R9, P1, R78, 0x2000, RZ ;  /* 0x000020004e097810 */ /* 0x000fe40007f3e0ff */
[----:B------:R-:W-:-:S02]  /*24b20*/  LOP3.LUT R12, R13, 0x380, RZ, 0xc0, !PT ;  /* 0x000003800d0c7812 */ /* 0x000fc400078ec0ff */
[----:B------:R-:W-:Y:S02]  /*24b30*/  LOP3.LUT R4, R5, 0x380, RZ, 0xc0, !PT ;  /* 0x0000038005047812 */ /* 0x000fe400078ec0ff */
[----:B------:R-:W-:Y:S02]  /*24b40*/  LOP3.LUT R8, R9, 0x380, RZ, 0xc0, !PT ;  /* 0x0000038009087812 */ /* 0x000fe400078ec0ff */
[----:B------:R-:W-:Y:S02]  /*24b50*/  SHF.R.U64 R12, R12, 0x3, RZ ;  /* 0x000000030c0c7819 */ /* 0x000fe400000012ff */
[----:B------:R-:W-:Y:S02]  /*24b60*/  LEA R2, P4, R0, UR4, 0x2 ;  /* 0x0000000400027c11 */ /* 0x000fe4000f8810ff */
[----:B------:R-:W-:Y:S02]  /*24b70*/  SHF.R.U64 R4, R4, 0x3, RZ ;  /* 0x0000000304047819 */ /* 0x000fe400000012ff */
[----:B------:R-:W-:-:S02]  /*24b80*/  SHF.R.U64 R8, R8, 0x3, RZ ;  /* 0x0000000308087819 */ /* 0x000fc400000012ff */
[----:B------:R-:W-:Y:S01]  /*24b90*/  LOP3.LUT R12, R12, R13, RZ, 0x3c, !PT ;  /* 0x0000000d0c0c7212 */ /* 0x000fe200078e3cff */
[----:B------:R-:W-:Y:S01]  /*24ba0*/  IMAD.X R13, RZ, RZ, R79, P3 ;  /* 0x000000ffff0d7224 */ /* 0x000fe200018e064f */
[----:B------:R-:W-:Y:S01]  /*24bb0*/  LEA.HI.X R3, R0, UR5, R3, 0x2, P4 ;  /* 0x0000000500037c11 */ /* 0x000fe2000a0f1403 */
[----:B------:R-:W-:Y:S01]  /*24bc0*/  VIADD R0, R6, 0x8 ;  /* 0x0000000806007836 */ /* 0x000fe20000000000 */
[----:B------:R-:W-:Y:S01]  /*24bd0*/  LOP3.LUT R4, R4, R5, RZ, 0x3c, !PT ;  /* 0x0000000504047212 */ /* 0x000fe200078e3cff */
[----:B------:R-:W-:Y:S01]  /*24be0*/  IMAD.X R5, RZ, RZ, R79, P2 ;  /* 0x000000ffff057224 */ /* 0x000fe200010e064f */
[C---:B------:R-:W-:Y:S01]  /*24bf0*/  IADD3 R41, P5, R78.reuse, 0x4000, RZ ;  /* 0x000040004e297810 */ /* 0x040fe20007fbe0ff */
[----:B------:R-:W-:Y:S01]  /*24c00*/  ULDC.64 UR4, c[0x0][0xaa0] ;  /* 0x0002a80000047ab9 */ /* 0x000fe20000000a00 */
[C---:B------:R-:W-:Y:S02]  /*24c10*/  IADD3 R37, P4, R78.reuse, 0x5000, RZ ;  /* 0x000050004e257810 */ /* 0x040fe40007f9e0ff */
[----:B------:R-:W-:-:S02]  /*24c20*/  IADD3 R33, P3, R78, 0x6000, RZ ;  /* 0x000060004e217810 */ /* 0x000fc40007f7e0ff */
[----:B------:R-:W-:Y:S01]  /*24c30*/  LOP3.LUT R8, R8, R9, RZ, 0x3c, !PT ;  /* 0x0000000908087212 */ /* 0x000fe200078e3cff */
[--C-:B------:R-:W-:Y:S01]  /*24c40*/  IMAD.X R9, RZ, RZ, R79.reuse, P1 ;  /* 0x000000ffff097224 */ /* 0x100fe200008e064f */
[----:B------:R-:W-:Y:S02]  /*24c50*/  IADD3 R7, P2, R78, 0x7000, RZ ;  /* 0x000070004e077810 */ /* 0x000fe40007f5e0ff */
[----:B------:R-:W-:Y:S02]  /*24c60*/  ISETP.GE.OR P1, PT, R6, R45, P0 ;  /* 0x0000002d0600720c */ /* 0x000fe40000726670 */
[----:B------:R-:W-:Y:S01]  /*24c70*/  LOP3.LUT R40, R41, 0x380, RZ, 0xc0, !PT ;  /* 0x0000038029287812 */ /* 0x000fe200078ec0ff */
[----:B------:R-:W-:Y:S01]  /*24c80*/  IMAD.X R25, RZ, RZ, R79, P2 ;  /* 0x000000ffff197224 */ /* 0x000fe200010e064f */
[----:B------:R-:W-:Y:S02]  /*24c90*/  LOP3.LUT R36, R37, 0x380, RZ, 0xc0, !PT ;  /* 0x0000038025247812 */ /* 0x000fe400078ec0ff */
[----:B------:R-:W-:-:S02]  /*24ca0*/  LOP3.LUT R32, R33, 0x380, RZ, 0xc0, !PT ;  /* 0x0000038021207812 */ /* 0x000fc400078ec0ff */
[----:B------:R-:W-:Y:S02]  /*24cb0*/  ISETP.GE.OR P0, PT, R0, R45, P0 ;  /* 0x0000002d0000720c */ /* 0x000fe40000706670 */
[----:B------:R-:W-:Y:S02]  /*24cc0*/  LOP3.LUT R0, R7, 0x380, RZ, 0xc0, !PT ;  /* 0x0000038007007812 */ /* 0x000fe400078ec0ff */
[----:B------:R-:W-:Y:S01]  /*24cd0*/  LOP3.LUT R11, R78, 0x380, RZ, 0xc0, !PT ;  /* 0x000003804e0b7812 */ /* 0x000fe200078ec0ff */
[----:B------:R-:W-:Y:S01]  /*24ce0*/  @!P1 STG.E desc[UR38][R2.64], R66 ;  /* 0x0000004202009986 */ /* 0x000fe2000c101926 */
[----:B------:R-:W-:Y:S02]  /*24cf0*/  SHF.R.U64 R40, R40, 0x3, RZ ;  /* 0x0000000328287819 */ /* 0x000fe400000012ff */
[----:B------:R-:W-:Y:S02]  /*24d00*/  SHF.R.U64 R36, R36, 0x3, RZ ;  /* 0x0000000324247819 */ /* 0x000fe400000012ff */
[----:B------:R-:W-:-:S02]  /*24d10*/  SHF.R.U64 R32, R32, 0x3, RZ ;  /* 0x0000000320207819 */ /* 0x000fc400000012ff */
        /* <DEDUP_REMOVED lines=20> */
[----:B------:R-:W-:Y:S01]  /*24e60*/  IMAD R21, R21, UR4, RZ ;  /* 0x0000000415157c24 */ /* 0x000fe2000f8e02ff */
[----:B------:R-:W-:Y:S01]  /*24e70*/  @!PT LDS RZ, [RZ] ;  /* 0x00000000fffff984 */ /* 0x000fe20000000800 */
[----:B------:R-:W-:Y:S01]  /*24e80*/  @!PT LDS RZ, [RZ] ;  /* 0x00000000fffff984 */ /* 0x000fe20000000800 */
[----:B------:R-:W-:Y:S01]  /*24e90*/  @!PT LDS RZ, [RZ] ;  /* 0x00000000fffff984 */ /* 0x000fe20000000800 */
[----:B------:R-:W-:Y:S01]  /*24ea0*/  @!PT LDS RZ, [RZ] ;  /* 0x00000000fffff984 */ /* 0x000fe20000000800 */
[----:B------:R2:W-:Y:S06]  /*24eb0*/  MEMBAR.ALL.CTA ;  /* 0x0000000000007992 */ /* 0x0005ec0000008000 */
[----:B--2---:R-:W2:Y:S01]  /*24ec0*/  FENCE.VIEW.ASYNC.S ;  /* 0x00000000000073c6 */ /* 0x004ea20000000000 */
[----:B0-----:R-:W-:-:S04]  /*24ed0*/  IMAD.WIDE.U32 R2, R20, UR4, R68 ;  /* 0x0000000414027c25 */ /* 0x001fc8000f8e0044 */
[----:B------:R-:W-:Y:S01]  /*24ee0*/  IMAD R21, R20, UR5, R21 ;  /* 0x0000000514157c24 */ /* 0x000fe2000f8e0215 */
[----:B------:R-:W-:Y:S01]  /*24ef0*/  ULDC.64 UR4, c[0x0][0xae0] ;  /* 0x0002b80000047ab9 */ /* 0x000fe20000000a00 */
[----:B------:R-:W-:Y:S02]  /*24f00*/  IMAD R45, R236, -0x80, R45 ;  /* 0xffffff80ec2d7824 */ /* 0x000fe400078e022d */
[C---:B------:R-:W-:Y:S02]  /*24f10*/  VIADD R0, R76.reuse, 0x20 ;  /* 0x000000204c007836 */ /* 0x040fe40000000000 */
[----:B------:R-:W-:Y:S01]  /*24f20*/  IMAD.IADD R3, R3, 0x1, R21 ;  /* 0x0000000103037824 */ /* 0x000fe200078e0215 */
[CC--:B------:R-:W-:Y:S01]  /*24f30*/  ISETP.GE.AND P3, PT, R76.reuse, R45.reuse, PT ;  /* 0x0000002d4c00720c */ /* 0x0c0fe20003f66270 */
[----:B------:R-:W-:Y:S02]  /*24f40*/  IMAD R47, R47, UR4, RZ ;  /* 0x000000042f2f7c24 */ /* 0x000fe4000f8e02ff */
[----:B------:R-:W-:Y:S01]  /*24f50*/  VIADD R20, R76, 0x40 ;  /* 0x000000404c147836 */ /* 0x000fe20000000000 */
[----:B------:R-:W-:Y:S01]  /*24f60*/  ISETP.GE.AND P0, PT, R0, R45, PT ;  /* 0x0000002d0000720c */ /* 0x000fe20003f06270 */
[----:B------:R-:W-:-:S02]  /*24f70*/  IMAD R47, R232, UR5, R47 ;  /* 0x00000005e82f7c24 */ /* 0x000fc4000f8e022f */
[----:B------:R-:W-:Y:S01]  /*24f80*/  IMAD.WIDE.U32 R2, R232, UR4, R2 ;  /* 0x00000004e8027c25 */ /* 0x000fe2000f8e0002 */
[----:B------:R-:W-:Y:S01]  /*24f90*/  ULDC.64 UR4, c[0x0][0xae8] ;  /* 0x0002ba0000047ab9 */ /* 0x000fe20000000a00 */
[-C--:B------:R-:W-:Y:S02]  /*24fa0*/  ISETP.GE.AND P1, PT, R20, R45.reuse, PT ;  /* 0x0000002d1400720c */ /* 0x080fe40003f26270 */
[----:B------:R-:W-:Y:S02]  /*24fb0*/  VIADD R0, R18, 0x28820 ;  /* 0x0002882012007836 */ /* 0x000fe40000000000 */
[----:B------:R-:W-:Y:S02]  /*24fc0*/  VIADD R21, R76, 0x60 ;  /* 0x000000604c157836 */ /* 0x000fe40000000000 */
[----:B------:R-:W-:Y:S01]  /*24fd0*/  IMAD R20, R44, UR4, RZ ;  /* 0x000000042c147c24 */ /* 0x000fe2000f8e02ff */
[----:B------:R-:W-:Y:S01]  /*24fe0*/  PRMT R0, RZ, 0x654, R0 ;  /* 0x00000654ff007816 */ /* 0x000fe20000000000 */
[----:B------:R-:W-:Y:S01]  /*24ff0*/  IMAD.IADD R3, R3, 0x1, R47 ;  /* 0x0000000103037824 */ /* 0x000fe200078e022f */
[----:B------:R-:W-:Y:S01]  /*25000*/  ISETP.GE.AND P2, PT, R21, R45, PT ;  /* 0x0000002d1500720c */ /* 0x000fe20003f46270 */
[C---:B------:R-:W-:Y:S01]  /*25010*/  IMAD R45, R49.reuse, UR5, R20 ;  /* 0x00000005312d7c24 */ /* 0x040fe2000f8e0214 */
[----:B------:R-:W-:Y:S01]  /*25020*/  SHF.R.S32.HI R77, RZ, 0x1f, R76 ;  /* 0x0000001fff4d7819 */ /* 0x000fe2000001144c */
[----:B------:R-:W-:Y:S01]  /*25030*/  IMAD.WIDE.U32 R20, R49, UR4, R2 ;  /* 0x0000000431147c25 */ /* 0x000fe2000f8e0002 */
[----:B--2---:R1:W-:Y:S01]  /*25040*/  SYNCS.ARRIVE.TRANS64.RED.A1T0 RZ, [R0+URZ], RZ ;  /* 0x000000ff00ff79a7 */ /* 0x0043e2000810043f */
[----:B------:R-:W-:Y:S02]  /*25050*/  BSSY B1, `(.L_x_6836) ;  /* 0x0000014000017945 */ /* 0x000fe40003800000 */
[----:B------:R-:W-:-:S04]  /*25060*/  IMAD.WIDE R76, R236, 0x80, R76 ;  /* 0x00000080ec4c7825 */ /* 0x000fc800078e024c */
[----:B------:R-:W-:Y:S01]  /*25070*/  IMAD.IADD R47, R21, 0x1, R45 ;  /* 0x00000001152f7824 */ /* 0x000fe200078e022d */
[----:B-1----:R-:W-:Y:S06]  /*25080*/  @P3 BRA `(.L_x_6837) ;  /* 0x0000000000403947 */ /* 0x002fec0003800000 */
        /* <DEDUP_REMOVED lines=16> */
.L_x_6837:
[----:B------:R-:W-:Y:S05]  /*25190*/  BSYNC B1 ;  /* 0x0000000000017941 */ /* 0x000fea0003800000 */
.L_x_6836:
[----:B------:R-:W-:Y:S04]  /*251a0*/  BSSY B1, `(.L_x_6838) ;  /* 0x0000014000017945 */ /* 0x000fe80003800000 */
[----:B------:R-:W-:Y:S05]  /*251b0*/  @P0 BRA `(.L_x_6839) ;  /* 0x0000000000480947 */ /* 0x000fea0003800000 */
[----:B0----5:R-:W-:Y:S01]  /*251c0*/  IADD3 R29, P0, R76, 0x20, RZ ;  /* 0x000000204c1d7810 */ /* 0x021fe20007f1e0ff */
        /* <DEDUP_REMOVED lines=17> */
.L_x_6839:
[----:B------:R-:W-:Y:S05]  /*252e0*/  BSYNC B1 ;  /* 0x0000000000017941 */ /* 0x000fea0003800000 */
.L_x_6838:
[----:B------:R-:W-:Y:S04]  /*252f0*/  BSSY B1, `(.L_x_6840) ;  /* 0x0000014000017945 */ /* 0x000fe80003800000 */
[----:B------:R-:W-:Y:S05]  /*25300*/  @P1 BRA `(.L_x_6841) ;  /* 0x0000000000481947 */ /* 0x000fea0003800000 */
[----:B-1---5:R-:W-:Y:S01]  /*25310*/  IADD3 R13, P0, R76, 0x40, RZ ;  /* 0x000000404c0d7810 */ /* 0x022fe20007f1e0ff */
        /* <DEDUP_REMOVED lines=17> */
.L_x_6841:
[----:B------:R-:W-:Y:S05]  /*25430*/  BSYNC B1 ;  /* 0x0000000000017941 */ /* 0x000fea0003800000 */
.L_x_6840:
[----:B------:R-:W-:Y:S05]  /*25440*/  @P2 BRA `(.L_x_6842) ;  /* 0x0000000800c02947 */ /* 0x000fea0003800000 */
[----:B--2--5:R-:W-:Y:S01]  /*25450*/  IADD3 R9, P0, R76, 0x60, RZ ;  /* 0x000000604c097810 */ /* 0x024fe20007f1e0ff */
        /* <DEDUP_REMOVED lines=19> */
.L_x_6833:
        /* <DEDUP_REMOVED lines=21> */
.L_x_6843:
        /* <DEDUP_REMOVED lines=8> */
[----:B------:R-:W-:-:S04]  /*25760*/  IMAD R0, R236, 0x80, R86 ;  /* 0x00000080ec007824 */ /* 0x000fc800078e0256 */
[----:B------:R-:W-:-:S05]  /*25770*/  VIADD R0, R0, 0xffffff80 ;  /* 0xffffff8000007836 */ /* 0x000fca0000000000 */
[----:B------:R-:W-:-:S13]  /*25780*/  ISETP.GE.AND P0, PT, R0, R7, PT ;  /* 0x000000070000720c */ /* 0x000fda0003f06270 */
[----:B------:R-:W-:Y:S05]  /*25790*/  @P0 BRA `(.L_x_6845) ;  /* 0x0000000000440947 */ /* 0x000fea0003800000 */
[----:B---3--:R-:W-:Y:S01]  /*257a0*/  IADD3 R2, P0, R0, R9, RZ ;  /* 0x0000000900027210 */ /* 0x008fe20007f1e0ff */
        /* <DEDUP_REMOVED lines=16> */
.L_x_6845:
[----:B------:R-:W-:Y:S05]  /*258b0*/  BSYNC B1 ;  /* 0x0000000000017941 */ /* 0x000fea0003800000 */
.L_x_6844:
[----:B------:R-:W-:Y:S01]  /*258c0*/  ULDC.64 UR4, c[0x0][0xaa0] ;  /* 0x0002a80000047ab9 */ /* 0x000fe20000000a00 */
[----:B------:R-:W-:Y:S01]  /*258d0*/  IMAD R7, R236, -0x80, R7 ;  /* 0xffffff80ec077824 */ /* 0x000fe200078e0207 */
[----:B------:R-:W-:Y:S01]  /*258e0*/  SHF.R.S32.HI R77, RZ, 0x1f, R76 ;  /* 0x0000001fff4d7819 */ /* 0x000fe2000001144c */
[----:B------:R-:W-:Y:S01]  /*258f0*/  IMAD R0, R6, UR4, RZ ;  /* 0x0000000406007c24 */ /* 0x000fe2000f8e02ff */
[----:B------:R-:W-:Y:S01]  /*25900*/  BSSY B1, `(.L_x_6846) ;  /* 0x0000027000017945 */ /* 0x000fe20003800000 */
[----:B--23--:R-:W-:Y:S01]  /*25910*/  IMAD.WIDE.U32 R2, R9, UR4, R68 ;  /* 0x0000000409027c25 */ /* 0x00cfe2000f8e0044 */
[----:B------:R-:W-:-:S03]  /*25920*/  ISETP.GE.AND P3, PT, R76, R7, PT ;  /* 0x000000074c00720c */ /* 0x000fc60003f66270 */
[----:B------:R-:W-:Y:S01]  /*25930*/  IMAD R9, R9, UR5, R0 ;  /* 0x0000000509097c24 */ /* 0x000fe2000f8e0200 */
[----:B------:R-:W-:Y:S01]  /*25940*/  ULDC.64 UR4, c[0x0][0xae0] ;  /* 0x0002b80000047ab9 */ /* 0x000fe20000000a00 */
[----:B------:R-:W-:Y:S02]  /*25950*/  VIADD R0, R76, 0x20 ;  /* 0x000000204c007836 */ /* 0x000fe40000000000 */
[----:B------:R-:W-:Y:S02]  /*25960*/  IMAD.IADD R3, R3, 0x1, R9 ;  /* 0x0000000103037824 */ /* 0x000fe400078e0209 */
[----:B------:R-:W-:Y:S01]  /*25970*/  IMAD R5, R8, UR4, RZ ;  /* 0x0000000408057c24 */ /* 0x000fe2000f8e02ff */
[----:B------:R-:W-:Y:S01]  /*25980*/  ISETP.GE.AND P2, PT, R0, R7, PT ;  /* 0x000000070000720c */ /* 0x000fe20003f46270 */
        /* <DEDUP_REMOVED lines=11> */
[----:B------:R-:W-:-:S04]  /*25a40*/  IMAD.WIDE R76, R236, 0x80, R76 ;  /* 0x00000080ec4c7825 */ /* 0x000fc800078e024c */
[----:B------:R-:W-:Y:S01]  /*25a50*/  IMAD.IADD R9, R5, 0x1, R7 ;  /* 0x0000000105097824 */ /* 0x000fe200078e0207 */
        /* <DEDUP_REMOVED lines=17> */
.L_x_6847:
[----:B------:R-:W-:Y:S05]  /*25b70*/  BSYNC B1 ;  /* 0x0000000000017941 */ /* 0x000fea0003800000 */
.L_x_6846:
[----:B------:R-:W-:Y:S04]  /*25b80*/  BSSY B1, `(.L_x_6848) ;  /* 0x0000014000017945 */ /* 0x000fe80003800000 */
[----:B------:R-:W-:Y:S05]  /*25b90*/  @P2 BRA `(.L_x_6849) ;  /* 0x0000000000482947 */ /* 0x000fea0003800000 */
[----:B--2---:R-:W-:Y:S01]  /*25ba0*/  IADD3 R7, P2, R76, 0x20, RZ ;  /* 0x000000204c077810 */ /* 0x004fe20007f5e0ff */
        /* <DEDUP_REMOVED lines=17> */
.L_x_6849:
[----:B------:R-:W-:Y:S05]  /*25cc0*/  BSYNC B1 ;  /* 0x0000000000017941 */ /* 0x000fea0003800000 */
.L_x_6848:
[----:B------:R-:W-:Y:S04]  /*25cd0*/  BSSY B1, `(.L_x_6850) ;  /* 0x0000014000017945 */ /* 0x000fe80003800000 */
[----:B------:R-:W-:Y:S05]  /*25ce0*/  @P0 BRA `(.L_x_6851) ;  /* 0x0000000000480947 */ /* 0x000fea0003800000 */
[----:B--23--:R-:W-:Y:S01]  /*25cf0*/  IADD3 R7, P0, R76, 0x40, RZ ;  /* 0x000000404c077810 */ /* 0x00cfe20007f1e0ff */
        /* <DEDUP_REMOVED lines=17> */
.L_x_6851:
[----:B------:R-:W-:Y:S05]  /*25e10*/  BSYNC B1 ;  /* 0x0000000000017941 */ /* 0x000fea0003800000 */
.L_x_6850:
        /* <DEDUP_REMOVED lines=19> */
.L_x_6842:
[----:B------:R-:W-:Y:S05]  /*25f50*/  BSYNC B0 ;  /* 0x0000000000007941 */ /* 0x000fea0003800000 */
.L_x_6832:
[----:B------:R-:W-:Y:S02]  /*25f60*/  ULDC UR4, c[0x0][0xc14] ;  /* 0x0003050000047ab9 */ /* 0x000fe40000000800 */
[----:B-1----:R-:W-:-:S13]  /*25f70*/  ISETP.GE.AND P0, PT, R219, UR4, PT ;  /* 0x00000004db007c0c */ /* 0x002fda000bf06270 */
[----:B------:R-:W-:Y:S05]  /*25f80*/  @!P0 BRA `(.L_x_6852) ;  /* 0xfffffdac00b48947 */ /* 0x000fea000383ffff */
[----:B------:R-:W-:Y:S05]  /*25f90*/  BRA `(.L_x_6617) ;  /* 0x0000006c00447947 */ /* 0x000fea0003800000 */
.L_x_6615:
[----:B------:R-:W-:-:S08]  /*25fa0*/  NOP ;  /* 0x0000000000007918 */ /* 0x000fd00000000000 */
[----:B------:R-:W0:-:S00]  /*25fb0*/  USETMAXREG.DEALLOC.CTAPOOL 0x18 ;  /* 0x00000018000079c8 */ /* 0x000e0000080e0500 */
        /* <DEDUP_REMOVED lines=16> */
.L_x_6853:
[----:B------:R-:W0:Y:S01]  /*260c0*/  S2R R0, SR_TID.X ;  /* 0x0000000000007919 */ /* 0x000e220000002100 */
        /* <DEDUP_REMOVED lines=41> */
.L_x_6859:
        /* <DEDUP_REMOVED lines=13> */
.L_x_6858:
[----:B------:R-:W-:Y:S05]  /*26430*/  BSYNC B0 ;  /* 0x0000000000007941 */ /* 0x000fea0003800000 */
.L_x_6857:
        /* <DEDUP_REMOVED lines=21> */
.L_x_6855:
        /* <DEDUP_REMOVED lines=21> */
.L_x_6860:
        /* <DEDUP_REMOVED lines=59> */
.L_x_6856:
[----:B------:R-:W-:Y:S01]  /*26a90*/  IMAD.U32 R2, RZ, RZ, UR6 ;  /* 0x00000006ff027e24 */ /* 0x000fe2000f8e00ff */
[----:B------:R0:W-:Y:S04]  /*26aa0*/  STL [R1+0x4], RZ ;  /* 0x000004ff01007387 */ /* 0x0001e80000100800 */
[----:B------:R0:W-:Y:S04]  /*26ab0*/  STL [R1+0x8], RZ ;  /* 0x000008ff01007387 */ /* 0x0001e80000100800 */
[----:B------:R0:W-:Y:S02]  /*26ac0*/  STL [R1], R2 ;  /* 0x0000000201007387 */ /* 0x0001e40000100800 */
.L_x_6861:
        /* <DEDUP_REMOVED lines=10> */
.L_x_6854:
        /* <DEDUP_REMOVED lines=12> */
[----:B--2---:R-:W0:Y:S01]  /*26c30*/  S2R R4, SR_TID.X ;  /* 0x0000000000047919 */ /* 0x004e220000002100 */
[----:B------:R-:W-:Y:S01]  /*26c40*/  ULOP3.LUT UR41, UR36, 0x2, URZ, 0xfc, !UPT ;  /* 0x0000000224297892 */ /* 0x000fe2000f8efc3f */
[----:B------:R-:W-:Y:S01]  /*26c50*/  ULDC UR40, c[0x0][0xc] ;  /* 0x0000030000287ab9 */ /* 0x000fe20000000800 */
[----:B------:R-:W-:Y:S01]  /*26c60*/  STL [R1+0x3c], RZ ;  /* 0x00003cff01007387 */ /* 0x000fe20000100800 */
[----:B-1----:R-:W-:Y:S01]  /*26c70*/  LOP3.LUT R0, R0, 0x7f, RZ, 0xc0, !PT ;  /* 0x0000007f00007812 */ /* 0x002fe200078ec0ff */
[C---:B0-----:R-:W-:Y:S01]  /*26c80*/  IMAD.SHL.U32 R2, R4.reuse, 0x40, RZ ;  /* 0x0000004004027824 */ /* 0x041fe200078e00ff */
[----:B------:R-:W-:-:S03]  /*26c90*/  LOP3.LUT P0, RZ, R4, 0x4, RZ, 0xc0, !PT ;  /* 0x0000000404ff7812 */ /* 0x000fc6000780c0ff */
[----:B------:R-:W-:Y:S02]  /*26ca0*/  IMAD.SHL.U32 R0, R0, 0x20, RZ ;  /* 0x0000002000007824 */ /* 0x000fe400078e00ff */
[----:B------:R-:W-:-:S03]  /*26cb0*/  IMAD.SHL.U32 R19, R4, 0x80, RZ ;  /* 0x0000008004137824 */ /* 0x000fc600078e00ff */
[----:B------:R-:W-:Y:S02]  /*26cc0*/  LOP3.LUT R3, R0, 0xc00, RZ, 0xc0, !PT ;  /* 0x00000c0000037812 */ /* 0x000fe400078ec0ff */
[----:B------:R-:W-:Y:S02]  /*26cd0*/  LOP3.LUT R0, R19, 0x380, RZ, 0xc0, !PT ;  /* 0x0000038013007812 */ /* 0x000fe400078ec0ff */
[----:B------:R-:W-:Y:S02]  /*26ce0*/  LOP3.LUT R5, R3, 0x40, R2, 0xf8, !PT ;  /* 0x0000004003057812 */ /* 0x000fe400078ef802 */
[----:B------:R-:W-:Y:S02]  /*26cf0*/  SHF.R.U32.HI R3, RZ, 0x1, R4 ;  /* 0x00000001ff037819 */ /* 0x000fe40000011604 */
        /* <DEDUP_REMOVED lines=10> */
[----:B------:R-:W-:Y:S01]  /*26da0*/  LOP3.LUT R18, R5, R2, RZ, 0xfc, !PT ;  /* 0x0000000205127212 */ /* 0x000fe200078efcff */
[C---:B------:R-:W-:Y:S01]  /*26db0*/  VIADD R2, R19.reuse, 0x40 ;  /* 0x0000004013027836 */ /* 0x040fe20000000000 */
[----:B------:R-:W-:Y:S01]  /*26dc0*/  SEL R3, R0, 0xffffffe0, !P0 ;  /* 0xffffffe000037807 */ /* 0x000fe20004000000 */
[----:B------:R-:W-:Y:S02]  /*26dd0*/  @P0 VIADD R2, R19, 0xffffffc0 ;  /* 0xffffffc013020836 */ /* 0x000fe40000000000 */
[----:B------:R-:W-:-:S03]  /*26de0*/  IMAD.MOV.U32 R0, RZ, RZ, 0x1 ;  /* 0x00000001ff007424 */ /* 0x000fc600078e00ff */
[----:B------:R0:W-:Y:S04]  /*26df0*/  STL [R1+0x34], R2 ;  /* 0x0000340201007387 */ /* 0x0001e80000100800 */
[----:B------:R1:W-:Y:S04]  /*26e00*/  STL [R1+0x1c], R0 ;  /* 0x00001c0001007387 */ /* 0x0003e80000100800 */
[----:B------:R2:W-:Y:S01]  /*26e10*/  STL [R1+0x14], RZ ;  /* 0x000014ff01007387 */ /* 0x0005e20000100800 */
[----:B0-----:R-:W-:-:S03]  /*26e20*/  IMAD.MOV.U32 R2, RZ, RZ, 0x1 ;  /* 0x00000001ff027424 */ /* 0x001fc600078e00ff */
[----:B------:R2:W-:Y:S01]  /*26e30*/  STL [R1+0x10], RZ ;  /* 0x000010ff01007387 */ /* 0x0005e20000100800 */
[----:B-1----:R-:W-:-:S03]  /*26e40*/  LOP3.LUT R0, R18, 0x1000, RZ, 0xfc, !PT ;  /* 0x0000100012007812 */ /* 0x002fc600078efcff */
[----:B------:R2:W-:Y:S04]  /*26e50*/  STL [R1+0x18], R2 ;  /* 0x0000180201007387 */ /* 0x0005e80000100800 */
.L_x_6975:
[----:B------:R-:W3:Y:S01]  /*26e60*/  LDL R17, [R1+0xc] ;  /* 0x00000c0001117983 */ /* 0x000ee20000100800 */
[----:B------:R-:W-:Y:S05]  /*26e70*/  YIELD ;  /* 0x0000000000007946 */ /* 0x000fea0003800000 */
[----:B------:R-:W-:Y:S01]  /*26e80*/  ULDC.64 UR4, c[0x0][0xa28] ;  /* 0x00028a0000047ab9 */ /* 0x000fe20000000a00 */
[----:B----4-:R-:W-:Y:S01]  /*26e90*/  IMAD.MOV.U32 R6, RZ, RZ, RZ ;  /* 0x000000ffff067224 */ /* 0x010fe200078e00ff */
[----:B------:R-:W-:Y:S01]  /*26ea0*/  ISETP.NE.U32.AND P0, PT, RZ, UR4, PT ;  /* 0x00000004ff007c0c */ /* 0x000fe2000bf05070 */
[----:B------:R-:W0:Y:S01]  /*26eb0*/  LDC.64 R12, c[0x0][0xa00] ;  /* 0x00028000ff0c7b82 */ /* 0x000e220000000a00 */
[----:B------:R-:W-:Y:S01]  /*26ec0*/  IMAD.MOV.U32 R0, RZ, RZ, RZ ;  /* 0x000000ffff007224 */ /* 0x000fe200078e00ff */
[----:B------:R-:W-:Y:S01]  /*26ed0*/  ULDC.64 UR6, c[0x0][0xa08] ;  /* 0x0002820000067ab9 */ /* 0x000fe20000000a00 */
[----:B------:R-:W-:Y:S01]  /*26ee0*/  ISETP.NE.AND.EX P0, PT, RZ, UR5, PT, P0 ;  /* 0x00000005ff007c0c */ /* 0x000fe2000bf05300 */
[----:B------:R-:W-:Y:S01]  /*26ef0*/  ULDC.64 UR4, c[0x0][0xa18] ;  /* 0x0002860000047ab9 */ /* 0x000fe20000000a00 */
[----:B------:R-:W-:-:S03]  /*26f00*/  ULDC.64 UR8, c[0x0][0xa10] ;  /* 0x0002840000087ab9 */ /* 0x000fc60000000a00 */
[----:B------:R-:W1:Y:S08]  /*26f10*/  LDC.64 R4, c[0x0][0xa08] ;  /* 0x00028200ff047b82 */ /* 0x000e700000000a00 */
[----:B--2---:R-:W3:Y:S02]  /*26f20*/  @P0 LDC.64 R2, c[0x0][0xa28] ;  /* 0x00028a00ff020b82 */ /* 0x004ee40000000a00 */
[----:B---3--:R-:W-:-:S05]  /*26f30*/  @P0 IMAD.WIDE R2, R17, 0x4, R2 ;  /* 0x0000000411020825 */ /* 0x008fca00078e0202 */
[----:B------:R2:W5:Y:S01]  /*26f40*/  @P0 LDG.E R6, desc[UR38][R2.64] ;  /* 0x0000002602060981 */ /* 0x000562000c1e1900 */
[----:B------:R-:W-:Y:S01]  /*26f50*/  ISETP.NE.U32.AND P0, PT, RZ, UR4, PT ;  /* 0x00000004ff007c0c */ /* 0x000fe2000bf05070 */
[----:B0-----:R-:W-:Y:S01]  /*26f60*/  IMAD.WIDE R12, R17, 0x4, R12 ;  /* 0x00000004110c7825 */ /* 0x001fe200078e020c */
[----:B------:R-:W-:Y:S02]  /*26f70*/  ISETP.NE.U32.AND P2, PT, RZ, UR6, PT ;  /* 0x00000006ff007c0c */ /* 0x000fe4000bf45070 */
[----:B------:R-:W-:Y:S01]  /*26f80*/  ISETP.NE.AND.EX P0, PT, RZ, UR5, PT, P0 ;  /* 0x00000005ff007c0c */ /* 0x000fe2000bf05300 */
[----:B------:R-:W-:Y:S01]  /*26f90*/  ULDC.64 UR4, c[0x0][0xa00] ;  /* 0x0002800000047ab9 */ /* 0x000fe20000000a00 */
[----:B------:R-:W-:Y:S01]  /*26fa0*/  ISETP.NE.U32.AND P4, PT, RZ, UR8, PT ;  /* 0x00000008ff007c0c */ /* 0x000fe2000bf85070 */
[----:B------:R-:W-:Y:S01]  /*26fb0*/  IMAD.MOV.U32 R10, RZ, RZ, RZ ;  /* 0x000000ffff0a7224 */ /* 0x000fe200078e00ff */
[----:B------:R-:W-:Y:S01]  /*26fc0*/  ISETP.NE.U32.AND P1, PT, RZ, UR4, PT ;  /* 0x00000004ff007c0c */ /* 0x000fe2000bf25070 */
[----:B--2---:R-:W0:Y:S01]  /*26fd0*/  LDC.64 R2, c[0x0][0xa10] ;  /* 0x00028400ff027b82 */ /* 0x004e220000000a00 */
[----:B------:R-:W-:-:S02]  /*26fe0*/  IMAD.MOV.U32 R9, RZ, RZ, RZ ;  /* 0x000000ffff097224 */ /* 0x000fc400078e00ff */
[----:B------:R-:W-:Y:S01]  /*26ff0*/  ISETP.NE.AND.EX P3, PT, RZ, UR5, PT, P1 ;  /* 0x00000005ff007c0c */ /* 0x000fe2000bf65310 */
[----:B-1----:R-:W-:Y:S01]  /*27000*/  IMAD.WIDE R4, R17, 0x4, R4 ;  /* 0x0000000411047825 */ /* 0x002fe200078e0204 */
[----:B------:R-:W-:Y:S02]  /*27010*/  ISETP.NE.AND.EX P1, PT, RZ, UR7, PT, P2 ;  /* 0x00000007ff007c0c */ /* 0x000fe4000bf25320 */
[----:B------:R-:W-:Y:S01]  /*27020*/  ISETP.NE.AND.EX P2, PT, RZ, UR9, PT, P4 ;  /* 0x00000009ff007c0c */ /* 0x000fe2000bf45340 */
[----:B------:R-:W1:Y:S08]  /*27030*/  @P0 LDC.64 R14, c[0x0][0xa18] ;  /* 0x00028600ff0e0b82 */ /* 0x000e700000000a00 */
[----:B------:R-:W2:Y:S01]  /*27040*/  @P3 LDG.E R0, desc[UR38][R12.64] ;  /* 0x000000260c003981 */ /* 0x000ea2000c1e1900 */
[----:B------:R-:W-:-:S03]  /*27050*/  ULDC UR4, c[0x0][0x288] ;  /* 0x0000a20000047ab9 */ /* 0x000fc60000000800 */
[----:B------:R3:W5:Y:S01]  /*27060*/  @P1 LDG.E R10, desc[UR38][R4.64] ;  /* 0x00000026040a1981 */ /* 0x000762000c1e1900 */
[----:B0-----:R-:W-:-:S05]  /*27070*/  IMAD.WIDE R2, R17, 0x4, R2 ;  /* 0x0000000411027825 */ /* 0x001fca00078e0202 */
[----:B------:R3:W5:Y:S01]  /*27080*/  @P2 LDG.E R9, desc[UR38][R2.64] ;  /* 0x0000002602092981 */ /* 0x000762000c1e1900 */
[----:B-1----:R-:W-:-:S03]  /*27090*/  @P0 IMAD.WIDE R14, R17, 0x4, R14 ;  /* 0x00000004110e0825 */ /* 0x002fc600078e020e */
[----:B--2---:R0:W-:Y:S02]  /*270a0*/  STL [R1+0x20], R0 ;  /* 0x0000200001007387 */ /* 0x0041e40000100800 */
[----:B0-----:R-:W-:Y:S01]  /*270b0*/  IMAD.U32 R0, RZ, RZ, UR4 ;  /* 0x00000004ff007e24 */ /* 0x001fe2000f8e00ff */
        /* <DEDUP_REMOVED lines=11> */
[----:B---3--:R-:W-:Y:S06]  /*27170*/  @P0 BRA `(.L_x_6863) ;  /* 0x0000000000100947 */ /* 0x008fec0003800000 */
[----:B------:R-:W-:Y:S05]  /*27180*/  @!P3 BRA `(.L_x_6863) ;  /* 0x00000000000cb947 */ /* 0x000fea0003800000 */
[----:B------:R-:W2:Y:S04]  /*27190*/  LDG.E R11, desc[UR38][R12.64] ;  /* 0x000000260c0b7981 */ /* 0x000ea8000c1e1900 */
[----:B-----5:R-:W2:Y:S02]  /*271a0*/  LDG.E R0, desc[UR38][R12.64+0x4] ;  /* 0x000004260c007981 */ /* 0x020ea4000c1e1900 */
[----:B--2---:R-:W-:-:S07]  /*271b0*/  IMAD.IADD R0, R0, 0x1, -R11 ;  /* 0x0000000100007824 */ /* 0x004fce00078e0a0b */
.L_x_6863:
        /* <DEDUP_REMOVED lines=10> */
.L_x_6864:
[----:B------:R-:W-:Y:S05]  /*27260*/  @!P1 BRA `(.L_x_6865) ;  /* 0x00000000000c9947 */ /* 0x000fea0003800000 */
[----:B------:R-:W2:Y:S04]  /*27270*/  LDG.E R7, desc[UR38][R4.64] ;  /* 0x0000002604077981 */ /* 0x000ea8000c1e1900 */
[----:B------:R-:W2:Y:S02]  /*27280*/  LDG.E R4, desc[UR38][R4.64+0x4] ;  /* 0x0000042604047981 */ /* 0x000ea4000c1e1900 */
[----:B--2---:R-:W-:-:S07]  /*27290*/  IMAD.IADD R7, R4, 0x1, -R7 ;  /* 0x0000000104077824 */ /* 0x004fce00078e0a07 */
.L_x_6865:
[----:B0-----:R-:W2:Y:S04]  /*272a0*/  @P2 LDG.E R4, desc[UR38][R2.64] ;  /* 0x0000002602042981 */ /* 0x001ea8000c1e1900 */
[----:B------:R-:W3:Y:S04]  /*272b0*/  LDL R10, [R1+0x4] ;  /* 0x00000400010a7983 */ /* 0x000ee80000100800 */
[----:B------:R-:W2:Y:S01]  /*272c0*/  @P2 LDG.E R2, desc[UR38][R2.64+0x4] ;  /* 0x0000042602022981 */ /* 0x000ea2000c1e1900 */
[----:B-----5:R-:W-:Y:S02]  /*272d0*/  IMAD.IADD R7, R7, 0x1, -R6 ;  /* 0x0000000107077824 */ /* 0x020fe400078e0a06 */
[----:B--2---:R-:W-:-:S04]  /*272e0*/  @P2 IMAD.IADD R8, R2, 0x1, -R4 ;  /* 0x0000000102082824 */ /* 0x004fc800078e0a04 */
[----:B------:R-:W-:-:S04]  /*272f0*/  IMAD.IADD R17, R7, 0x1, R8 ;  /* 0x0000000107117824 */ /* 0x000fc800078e0208 */
[----:B------:R-:W-:-:S04]  /*27300*/  VIADD R21, R17, 0xbf ;  /* 0x000000bf11157836 */ /* 0x000fc80000000000 */
[----:B------:R-:W-:-:S05]  /*27310*/  IMAD.HI R21, R21, 0x2aaaaaab, RZ ;  /* 0x2aaaaaab15157827 */ /* 0x000fca00078e02ff */
[----:B------:R-:W-:-:S04]  /*27320*/  SHF.R.U32.HI R2, RZ, 0x1f, R21 ;  /* 0x0000001fff027819 */ /* 0x000fc80000011615 */
[----:B------:R-:W-:Y:S02]  /*27330*/  LEA.HI.SX32 R21, R21, R2, 0x1b ;  /* 0x0000000215157211 */ /* 0x000fe400078fdaff */
[----:B------:R-:W0:Y:S01]  /*27340*/  LDC.64 R2, c[0x0][0x9e0] ;  /* 0x00027800ff027b82 */ /* 0x000e220000000a00 */
[----:B---3--:R-:W-:-:S04]  /*27350*/  LEA R20, R10, 0x80, 0x7 ;  /* 0x000000800a147811 */ /* 0x008fc800078e38ff */
[----:B------:R-:W-:Y:S02]  /*27360*/  IADD3 R20, R17, R20, -R0 ;  /* 0x0000001411147210 */ /* 0x000fe40007ffe800 */
[----:B0-----:R-:W-:-:S03]  /*27370*/  ISETP.GE.AND P1, PT, R3, 0x1, PT ;  /* 0x000000010300780c */ /* 0x001fc60003f26270 */
[----:B------:R-:W-:-:S10]  /*27380*/  IMAD.IADD R6, R20, 0x1, R2 ;  /* 0x0000000114067824 */ /* 0x000fd400078e0202 */
        /* <DEDUP_REMOVED lines=12> */
.L_x_6868:
[----:B------:R-:W-:-:S13]  /*27450*/  ISETP.NE.AND P0, PT, R3, 0x1, PT ;  /* 0x000000010300780c */ /* 0x000fda0003f05270 */
[----:B------:R-:W0:Y:S02]  /*27460*/  @P0 LDC.64 R4, c[0x0][0x9e8] ;  /* 0x00027a00ff040b82 */ /* 0x000e240000000a00 */
[----:B0-----:R-:W-:-:S05]  /*27470*/  @P0 IMAD.HI.U32 R4, R2, R4, RZ ;  /* 0x0000000402040227 */ /* 0x001fca00078e00ff */
[----:B------:R-:W-:-:S07]  /*27480*/  @P0 SHF.R.U32.HI R2, RZ, R5, R4 ;  /* 0x00000005ff020219 */ /* 0x000fce0000011604 */
.L_x_6869:
[----:B------:R-:W-:Y:S05]  /*27490*/  BSYNC B0 ;  /* 0x0000000000007941 */ /* 0x000fea0003800000 */
.L_x_6867:
[----:B------:R-:W-:-:S05]  /*274a0*/  IMAD R2, R2, R3, R3 ;  /* 0x0000000302027224 */ /* 0x000fca00078e0203 */
[----:B------:R-:W-:-:S07]  /*274b0*/  VIMNMX R6, R6, R2, PT ;  /* 0x0000000206067248 */ /* 0x000fce0003fe0100 */
.L_x_6866:
        /* <DEDUP_REMOVED lines=15> */
.L_x_6872:
[----:B------:R-:W-:Y:S01]  /*275b0*/  ISETP.NE.AND P0, PT, R3, 0x1, PT ;  /* 0x000000010300780c */ /* 0x000fe20003f05270 */
[----:B------:R-:W-:-:S12]  /*275c0*/  IMAD.MOV.U32 R0, RZ, RZ, R17 ;  /* 0x000000ffff007224 */ /* 0x000fd800078e0011 */
[----:B------:R-:W0:Y:S02]  /*275d0*/  @P0 LDC.64 R4, c[0x0][0x9e8] ;  /* 0x00027a00ff040b82 */ /* 0x000e240000000a00 */
[----:B0-----:R-:W-:-:S05]  /*275e0*/  @P0 IMAD.HI.U32 R4, R17, R4, RZ ;  /* 0x0000000411040227 */ /* 0x001fca00078e00ff */
[----:B------:R-:W-:-:S07]  /*275f0*/  @P0 SHF.R.U32.HI R0, RZ, R5, R4 ;  /* 0x00000005ff000219 */ /* 0x000fce0000011604 */
.L_x_6873:
[----:B------:R-:W-:Y:S05]  /*27600*/  BSYNC B0 ;  /* 0x0000000000007941 */ /* 0x000fea0003800000 */
.L_x_6871:
[----:B------:R-:W-:-:S05]  /*27610*/  IMAD R3, R0, R3, RZ ;  /* 0x0000000300037224 */ /* 0x000fca00078e02ff */
[----:B------:R-:W-:-:S07]  /*27620*/  VIMNMX R2, R2, R3, !PT ;  /* 0x0000000302027248 */ /* 0x000fce0007fe0100 */
.L_x_6870:
[----:B------:R-:W-:Y:S01]  /*27630*/  VIADD R6, R6, 0xbf ;  /* 0x000000bf06067836 */ /* 0x000fe20000000000 */
[----:B------:R-:W-:Y:S01]  /*27640*/  BSSY B0, `(.L_x_6874) ;  /* 0x00000fa000007945 */ /* 0x000fe20003800000 */
        /* <DEDUP_REMOVED lines=23> */
[----:B------:R-:W2:Y:S01]  /*277c0*/  LDL R4, [R1+0xc] ;  /* 0x00000c0001047983 */ /* 0x000ea20000100800 */
[----:B------:R-:W0:Y:S03]  /*277d0*/  LDC R0, c[0x0][0x428] ;  /* 0x00010a00ff007b82 */ /* 0x000e260000000800 */
[----:B------:R-:W3:Y:S01]  /*277e0*/  LDL R10, [R1+0x8] ;  /* 0x00000800010a7983 */ /* 0x000ee20000100800 */
[----:B------:R-:W-:Y:S01]  /*277f0*/  UMOV UR4, 0xffffffff ;  /* 0xffffffff00047882 */ /* 0x000fe20000000000 */
[----:B0-----:R-:W-:-:S13]  /*27800*/  ISETP.NE.AND P0, PT, R0, 0x1, PT ;  /* 0x000000010000780c */ /* 0x001fda0003f05270 */
[----:B------:R-:W3:Y:S01]  /*27810*/  @P0 LDC R0, c[0x0][0x42c] ;  /* 0x00010b00ff000b82 */ /* 0x000ee20000000800 */
[----:B--2---:R-:W-:-:S07]  /*27820*/  IMAD.MOV.U32 R5, RZ, RZ, R4 ;  /* 0x000000ffff057224 */ /* 0x004fce00078e0004 */
[----:B------:R-:W0:Y:S01]  /*27830*/  @P0 LDC R4, c[0x0][0x430] ;  /* 0x00010c00ff040b82 */ /* 0x000e220000000800 */
[----:B---3--:R-:W-:-:S04]  /*27840*/  @P0 IMAD.HI.U32 R0, R10, R0, RZ ;  /* 0x000000000a000227 */ /* 0x008fc800078e00ff */
        /* <DEDUP_REMOVED lines=8> */
.L_x_7082:
[----:B-1----:R-:W-:Y:S02]  /*278d0*/  ISETP.NE.AND P0, PT, R14, RZ, PT ;  /* 0x000000ff0e00720c */ /* 0x002fe40003f05270 */
[----:B------:R-:W-:-:S11]  /*278e0*/  PLOP3.LUT P6, PT, PT, PT, PT, 0x8, 0x0 ;  /* 0x000000000000781c */ /* 0x000fd60003fce170 */
[----:B------:R-:W-:Y:S05]  /*278f0*/  @P0 BRA `(.L_x_6877) ;  /* 0x00000000000c0947 */ /* 0x000fea0003800000 */
[----:B------:R-:W-:-:S03]  /*27900*/  UMOV UR4, 0xffffffff ;  /* 0xffffffff00047882 */ /* 0x000fc60000000000 */
[----:B------:R-:W-:Y:S05]  /*27910*/  BRA.DIV UR4, `(.L_x_6878) ;  /* 0x0000007204dc7947 */ /* 0x000fea000b800000 */
[----:B------:R-:W-:-:S13]  /*27920*/  ELECT P6, URZ, PT ;  /* 0x00000000003f782f */ /* 0x000fda00038c0000 */
.L_x_6877:
        /* <DEDUP_REMOVED lines=12> */
.L_x_7085:
[----:B------:R-:W-:Y:S05]  /*279f0*/  BSYNC B1 ;  /* 0x0000000000017941 */ /* 0x000fea0003800000 */
.L_x_6879:
        /* <DEDUP_REMOVED lines=12> */
.L_x_7086:
[----:B------:R-:W-:Y:S05]  /*27ac0*/  BSYNC B2 ;  /* 0x0000000000027941 */ /* 0x000fea0003800000 */
.L_x_6883:
        /* <DEDUP_REMOVED lines=9> */
.L_x_6886:
[----:B------:R-:W-:Y:S05]  /*27b60*/  BSYNC B2 ;  /* 0x0000000000027941 */ /* 0x000fea0003800000 */
.L_x_6885:
[----:B------:R-:W2:Y:S01]  /*27b70*/  LDL R5, [R1+0x14] ;  /* 0x0000140001057983 */ /* 0x000ea20000100800 */
[----:B------:R-:W-:Y:S01]  /*27b80*/  IMAD.MOV.U32 R13, RZ, RZ, RZ ;  /* 0x000000ffff0d7224 */ /* 0x000fe200078e00ff */
[----:B------:R-:W-:Y:S01]  /*27b90*/  UIADD3 UR4, UP0, UR42, 0x570, URZ ;  /* 0x000005702a047890 */ /* 0x000fe2000ff1e03f */
[----:B0-----:R-:W-:Y:S01]  /*27ba0*/  IMAD R4, R7, 0xc0, R9 ;  /* 0x000000c007047824 */ /* 0x001fe200078e0209 */
        /* <DEDUP_REMOVED lines=9> */
.L_x_6887:
        /* <DEDUP_REMOVED lines=13> */
.L_x_7087:
[----:B------:R-:W-:Y:S05]  /*27d10*/  BSYNC B2 ;  /* 0x0000000000027941 */ /* 0x000fea0003800000 */
.L_x_6888:
        /* <DEDUP_REMOVED lines=11> */
.L_x_6891:
[----:B------:R-:W-:Y:S05]  /*27dd0*/  BSYNC B2 ;  /* 0x0000000000027941 */ /* 0x000fea0003800000 */
.L_x_6890:
        /* <DEDUP_REMOVED lines=8> */
.L_x_6892:
        /* <DEDUP_REMOVED lines=10> */
.L_x_6882:
[----:B------:R-:W-:Y:S05]  /*27f00*/  BSYNC B1 ;  /* 0x0000000000017941 */ /* 0x000fea0003800000 */
.L_x_6881:
        /* <DEDUP_REMOVED lines=16> */
.L_x_6905:
        /* <DEDUP_REMOVED lines=13> */
.L_x_7088:
[----:B------:R-:W-:Y:S05]  /*280e0*/  BSYNC B2 ;  /* 0x0000000000027941 */ /* 0x000fea0003800000 */
.L_x_6895:
        /* <DEDUP_REMOVED lines=9> */
.L_x_6898:
[----:B------:R-:W-:Y:S05]  /*28180*/  BSYNC B2 ;  /* 0x0000000000027941 */ /* 0x000fea0003800000 */
.L_x_6897:
[----:B------:R-:W2:Y:S01]  /*28190*/  LDL R8, [R1+0x14] ;  /* 0x0000140001087983 */ /* 0x000ea20000100800 */
[----:B------:R-:W-:Y:S01]  /*281a0*/  IMAD.MOV.U32 R12, RZ, RZ, RZ ;  /* 0x000000ffff0c7224 */ /* 0x000fe200078e00ff */
[----:B------:R-:W-:Y:S01]  /*281b0*/  UIADD3 UR4, UP0, UR42, 0x570, URZ ;  /* 0x000005702a047890 */ /* 0x000fe2000ff1e03f */
[----:B------:R-:W-:Y:S01]  /*281c0*/  PLOP3.LUT P1, PT, PT, PT, PT, 0x80, 0x0 ;  /* 0x000000000000781c */ /* 0x000fe20003f2f070 */
[----:B------:R-:W-:Y:S01]  /*281d0*/  VIADD R9, R6, 0x28890 ;  /* 0x0002889006097836 */ /* 0x000fe20000000000 */
[----:B------:R-:W-:Y:S01]  /*281e0*/  UMOV UR6, 0x0 ;  /* 0x0000000000067882 */ /* 0x000fe20000000000 */
[----:B------:R-:W-:Y:S01]  /*281f0*/  R2UR UR10, R12 ;  /* 0x000000000c0a72ca */ /* 0x000fe200000e0000 */
[----:B------:R-:W-:Y:S01]  /*28200*/  UIADD3.X UR5, URZ, UR43, URZ, UP0, !UPT ;  /* 0x0000002b3f057290 */ /* 0x000fe200087fe43f */
[----:B------:R-:W-:Y:S01]  /*28210*/  UMOV UR7, 0x12f00000 ;  /* 0x12f0000000077882 */ /* 0x000fe20000000000 */
[----:B--2---:R-:W-:-:S04]  /*28220*/  IMAD R8, R8, 0x6000, R11 ;  /* 0x0000600008087824 */ /* 0x004fc800078e020b */
[----:B------:R-:W-:-:S08]  /*28230*/  VIADD R10, R8, 0x1c400 ;  /* 0x0001c400080a7836 */ /* 0x000fd00000000000 */
.L_x_6899:
        /* <DEDUP_REMOVED lines=13> */
.L_x_7089:
[----:B------:R-:W-:Y:S05]  /*28310*/  BSYNC B2 ;  /* 0x0000000000027941 */ /* 0x000fea0003800000 */
.L_x_6900:
        /* <DEDUP_REMOVED lines=11> */
.L_x_6903:
[----:B------:R-:W-:Y:S05]  /*283d0*/  BSYNC B2 ;  /* 0x0000000000027941 */ /* 0x000fea0003800000 */
.L_x_6902:
        /* <DEDUP_REMOVED lines=8> */
.L_x_6904:
        /* <DEDUP_REMOVED lines=10> */
.L_x_6894:
[----:B------:R-:W-:Y:S05]  /*28500*/  BSYNC B1 ;  /* 0x0000000000017941 */ /* 0x000fea0003800000 */
.L_x_6893:
        /* <DEDUP_REMOVED lines=13> */
.L_x_6875:
[----:B------:R-:W-:Y:S05]  /*285e0*/  BSYNC B0 ;  /* 0x0000000000007941 */ /* 0x000fea0003800000 */
.L_x_6874:
        /* <DEDUP_REMOVED lines=17> */
.L_x_6908:
[----:B------:R-:W-:-:S13]  /*28700*/  ISETP.NE.AND P1, PT, R3, 0x1, PT ;  /* 0x000000010300780c */ /* 0x000fda0003f25270 */
[----:B------:R-:W1:Y:S02]  /*28710*/  @P1 LDC.64 R4, c[0x0][0x9e8] ;  /* 0x00027a00ff041b82 */ /* 0x000e640000000a00 */
[----:B-1----:R-:W-:-:S05]  /*28720*/  @P1 IMAD.HI.U32 R4, R0, R4, RZ ;  /* 0x0000000400041227 */ /* 0x002fca00078e00ff */
[----:B------:R-:W-:-:S07]  /*28730*/  @P1 SHF.R.U32.HI R0, RZ, R5, R4 ;  /* 0x00000005ff001219 */ /* 0x000fce0000011604 */
.L_x_6909:
[----:B------:R-:W-:Y:S05]  /*28740*/  BSYNC B0 ;  /* 0x0000000000007941 */ /* 0x000fea0003800000 */
.L_x_6907:
[----:B------:R-:W-:-:S05]  /*28750*/  IMAD R0, R0, R3, R3 ;  /* 0x0000000300007224 */ /* 0x000fca00078e0203 */
[----:B------:R-:W-:-:S07]  /*28760*/  VIMNMX R2, R2, R0, PT ;  /* 0x0000000002027248 */ /* 0x000fce0003fe0100 */
.L_x_6906:
[----:B------:R-:W-:Y:S01]  /*28770*/  VIADD R2, R2, 0xbf ;  /* 0x000000bf02027836 */ /* 0x000fe20000000000 */
[----:B------:R-:W-:-:S03]  /*28780*/  ULDC UR4, c[0x0][0x9dc] ;  /* 0x0002770000047ab9 */ /* 0x000fc60000000800 */
[----:B------:R-:W-:-:S05]  /*28790*/  IMAD.HI R2, R2, 0x2aaaaaab, RZ ;  /* 0x2aaaaaab02027827 */ /* 0x000fca00078e02ff */
[----:B------:R-:W-:-:S04]  /*287a0*/  SHF.R.U32.HI R0, RZ, 0x1f, R2 ;  /* 0x0000001fff007819 */ /* 0x000fc80000011602 */
[----:B------:R-:W-:-:S04]  /*287b0*/  LEA.HI.SX32 R0, R2, R0, 0x1b ;  /* 0x0000000002007211 */ /* 0x000fc800078fdaff */
[----:B0-----:R-:W-:Y:S01]  /*287c0*/  VIMNMX R6, R21, R0, PT ;  /* 0x0000000015067248 */ /* 0x001fe20003fe0100 */
        /* <DEDUP_REMOVED lines=13> */
.L_x_6912:
[----:B------:R-:W-:-:S13]  /*288a0*/  ISETP.NE.AND P0, PT, R3, 0x1, PT ;  /* 0x000000010300780c */ /* 0x000fda0003f05270 */
[----:B------:R-:W1:Y:S02]  /*288b0*/  @P0 LDC.64 R4, c[0x0][0x9e8] ;  /* 0x00027a00ff040b82 */ /* 0x000e640000000a00 */
[----:B-1----:R-:W-:-:S05]  /*288c0*/  @P0 IMAD.HI.U32 R4, R17, R4, RZ ;  /* 0x0000000411040227 */ /* 0x002fca00078e00ff */
[----:B------:R-:W-:-:S07]  /*288d0*/  @P0 SHF.R.U32.HI R17, RZ, R5, R4 ;  /* 0x00000005ff110219 */ /* 0x000fce0000011604 */
.L_x_6913:
[----:B------:R-:W-:Y:S05]  /*288e0*/  BSYNC B0 ;  /* 0x0000000000007941 */ /* 0x000fea0003800000 */
.L_x_6911:
[----:B------:R-:W-:-:S05]  /*288f0*/  IMAD R3, R17, R3, RZ ;  /* 0x0000000311037224 */ /* 0x000fca00078e02ff */
[----:B------:R-:W-:-:S07]  /*28900*/  VIMNMX R0, R0, R3, !PT ;  /* 0x0000000300007248 */ /* 0x000fce0007fe0100 */
.L_x_6910:
        /* <DEDUP_REMOVED lines=24> */
[----:B------:R3:W-:Y:S01]  /*28a90*/  STL [R1], R0 ;  /* 0x0000000001007387 */ /* 0x0007e20000100800 */
[----:B------:R-:W-:Y:S05]  /*28aa0*/  BRA `(.L_x_6916) ;  /* 0x00000030001c7947 */ /* 0x000fea0003800000 */
.L_x_6915:
        /* <DEDUP_REMOVED lines=13> */
[----:B------:R-:W-:Y:S02]  /*28b80*/  IMAD.U32 R5, RZ, RZ, UR7 ;  /* 0x00000007ff057e24 */ /* 0x000fe4000f8e00ff */
[----:B0-----:R-:W-:Y:S02]  /*28b90*/  IMAD.U32 R6, RZ, RZ, UR8 ;  /* 0x00000008ff067e24 */ /* 0x001fe4000f8e00ff */
        /* <DEDUP_REMOVED lines=8> */
.L_x_6917:
[----:B------:R-:W-:Y:S01]  /*28c20*/  VIADD R17, R17, 0xc400 ;  /* 0x0000c40011117836 */ /* 0x000fe20000000000 */
[----:B------:R-:W-:-:S04]  /*28c30*/  LOP3.LUT R16, R16, 0xfffffffe, RZ, 0xc0, !PT ;  /* 0xfffffffe10107812 */ /* 0x000fc800078ec0ff */
        /* <DEDUP_REMOVED lines=19> */
.L_x_6918:
[----:B------:R-:W2:Y:S02]  /*28d70*/  LDL R2, [R1+0x24] ;  /* 0x0000240001027983 */ /* 0x000ea40000100800 */
        /* <DEDUP_REMOVED lines=19> */
.L_x_6919:
        /* <DEDUP_REMOVED lines=18> */
.L_x_6920:
[----:B------:R-:W2:Y:S01]  /*28fd0*/  LDL.LU R3, [R1+0x20] ;  /* 0x0000200001037983 */ /* 0x000ea20000300800 */
[----:B------:R-:W1:Y:S01]  /*28fe0*/  LDC R0, c[0x0][0x428] ;  /* 0x00010a00ff007b82 */ /* 0x000e620000000800 */
[----:B------:R-:W-:Y:S02]  /*28ff0*/  ULDC.64 UR4, c[0x0][0x9f8] ;  /* 0x00027e0000047ab9 */ /* 0x000fe40000000a00 */
[----:B------:R-:W2:Y:S04]  /*29000*/  LDL.LU R2, [R1+0x4] ;  /* 0x0000040001027983 */ /* 0x000ea80000300800 */
[----:B------:R-:W3:Y:S04]  /*29010*/  LDL R5, [R1+0x8] ;  /* 0x0000080001057983 */ /* 0x000ee80000100800 */
[----:B------:R-:W0:Y:S01]  /*29020*/  LDL R17, [R1+0xc] ;  /* 0x00000c0001117983 */ /* 0x000e220000100800 */
[----:B-1----:R-:W-:Y:S01]  /*29030*/  ISETP.NE.AND P0, PT, R0, 0x1, PT ;  /* 0x000000010000780c */ /* 0x002fe20003f05270 */
[----:B--2---:R-:W-:-:S12]  /*29040*/  IMAD R4, R2, 0x80, R3 ;  /* 0x0000008002047824 */ /* 0x004fd800078e0203 */
[----:B------:R-:W1:Y:S01]  /*29050*/  @P0 LDC R2, c[0x0][0x42c] ;  /* 0x00010b00ff020b82 */ /* 0x000e620000000800 */
[----:B---3--:R-:W-:Y:S02]  /*29060*/  IMAD.MOV.U32 R0, RZ, RZ, R5 ;  /* 0x000000ffff007224 */ /* 0x008fe400078e0005 */
[----:B0-----:R-:W-:-:S05]  /*29070*/  IMAD.MOV.U32 R6, RZ, RZ, R17 ;  /* 0x000000ffff067224 */ /* 0x001fca00078e0011 */
[----:B------:R-:W0:Y:S01]  /*29080*/  @P0 LDC R3, c[0x0][0x430] ;  /* 0x00010c00ff030b82 */ /* 0x000e220000000800 */
[----:B-1----:R-:W-:Y:S02]  /*29090*/  @P0 IMAD.HI.U32 R2, R5, R2, RZ ;  /* 0x0000000205020227 */ /* 0x002fe400078e00ff */
[----:B------:R-:W1:Y:S03]  /*290a0*/  S2R R5, SR_TID.X ;  /* 0x0000000000057919 */ /* 0x000e660000002100 */
[----:B0-----:R-:W-:Y:S02]  /*290b0*/  @P0 SHF.R.U32.HI R0, RZ, R3, R2 ;  /* 0x00000003ff000219 */ /* 0x001fe40000011602 */
[----:B------:R-:W-:-:S04]  /*290c0*/  ISETP.NE.U32.AND P0, PT, RZ, UR4, PT ;  /* 0x00000004ff007c0c */ /* 0x000fc8000bf05070 */
[----:B------:R-:W-:Y:S01]  /*290d0*/  ISETP.NE.AND.EX P0, PT, RZ, UR5, PT, P0 ;  /* 0x00000005ff007c0c */ /* 0x000fe2000bf05300 */
[----:B------:R-:W-:-:S12]  /*290e0*/  ULDC.64 UR4, c[0x0][0xa00] ;  /* 0x0002800000047ab9 */ /* 0x000fd80000000a00 */
[----:B------:R-:W0:Y:S01]  /*290f0*/  @P0 LDC.64 R2, c[0x0][0x9f8] ;  /* 0x00027e00ff020b82 */ /* 0x000e220000000a00 */
[----:B-1----:R-:W-:Y:S01]  /*29100*/  LOP3.LUT R5, R5, 0x7f, RZ, 0xc0, !PT ;  /* 0x0000007f05057812 */ /* 0x002fe200078ec0ff */
        /* <DEDUP_REMOVED lines=12> */
.L_x_6921:
        /* <DEDUP_REMOVED lines=11> */
[----:B------:R-:W2:Y:S01]  /*29280*/  LDL R17, [R1+0x20] ;  /* 0x0000200001117983 */ /* 0x000ea20000100800 */
[----:B0-----:R-:W0:Y:S01]  /*29290*/  LDC.64 R6, c[0x0][0x3f8] ;  /* 0x0000fe00ff067b82 */ /* 0x001e220000000a00 */
        /* <DEDUP_REMOVED lines=12> */
.L_x_7092:
[----:B-1----:R-:W-:Y:S02]  /*29360*/  ISETP.NE.AND P0, PT, R14, RZ, PT ;  /* 0x000000ff0e00720c */ /* 0x002fe40003f05270 */
[----:B------:R-:W-:-:S11]  /*29370*/  PLOP3.LUT P6, PT, PT, PT, PT, 0x8, 0x0 ;  /* 0x000000000000781c */ /* 0x000fd60003fce170 */
[----:B------:R-:W-:Y:S05]  /*29380*/  @P0 BRA `(.L_x_6923) ;  /* 0x0000000400c80947 */ /* 0x000fea0003800000 */
[----:B------:R-:W-:-:S03]  /*29390*/  UMOV UR4, 0xffffffff ;  /* 0xffffffff00047882 */ /* 0x000fc60000000000 */
[----:B------:R-:W-:Y:S05]  /*293a0*/  BRA.DIV UR4, `(.L_x_6924) ;  /* 0x0000005a04f07947 */ /* 0x000fea000b800000 */
[----:B------:R-:W-:-:S13]  /*293b0*/  ELECT P6, URZ, PT ;  /* 0x00000000003f782f */ /* 0x000fda00038c0000 */
.L_x_7095:
        /* <DEDUP_REMOVED lines=18> */
[----:B------:R-:W-:-:S03]  /*294e0*/  IMAD.WIDE.U32 R10, R17, UR4, R10 ;  /* 0x00000004110a7c25 */ /* 0x000fc6000f8e000a */
[----:B------:R-:W-:Y:S01]  /*294f0*/  LEA R6, P0, R10, R6, 0x2 ;  /* 0x000000060a067211 */ /* 0x000fe200078010ff */
[----:B--2---:R-:W-:-:S04]  /*29500*/  IMAD R5, R12, UR4, RZ ;  /* 0x000000040c057c24 */ /* 0x004fc8000f8e02ff */
[----:B------:R-:W-:-:S04]  /*29510*/  IMAD R2, R17, UR5, R5 ;  /* 0x0000000511027c24 */ /* 0x000fc8000f8e0205 */
[----:B------:R-:W-:-:S05]  /*29520*/  IMAD.IADD R2, R11, 0x1, R2 ;  /* 0x000000010b027824 */ /* 0x000fca00078e0202 */
[----:B------:R-:W-:-:S05]  /*29530*/  LEA.HI.X R7, R10, R7, R2, 0x2, P0 ;  /* 0x000000070a077211 */ /* 0x000fca00000f1402 */
[----:B------:R0:W5:Y:S02]  /*29540*/  LDG.E R2, desc[UR38][R6.64] ;  /* 0x0000002606027981 */ /* 0x000164000c1e1900 */
.L_x_6926:
        /* <DEDUP_REMOVED lines=12> */
.L_x_7096:
        /* <DEDUP_REMOVED lines=8> */
.L_x_6928:
        /* <DEDUP_REMOVED lines=22> */
.L_x_7097:
        /* <DEDUP_REMOVED lines=8> */
.L_x_6930:
        /* <DEDUP_REMOVED lines=14> */
.L_x_6925:
[----:B------:R-:W2:Y:S01]  /*29950*/  LDL.LU R6, [R1+0x8] ;  /* 0x0000080001067983 */ /* 0x000ea20000300800 */
[----:B01----:R-:W-:Y:S01]  /*29960*/  MOV R7, 0x400 ;  /* 0x0000040000077802 */ /* 0x003fe20000000f00 */
[----:B------:R-:W0:Y:S01]  /*29970*/  S2R R8, SR_CgaCtaId ;  /* 0x0000000000087919 */ /* 0x000e220000008800 */
[----:B------:R-:W-:Y:S05]  /*29980*/  WARPSYNC.ALL ;  /* 0x0000000000007948 */ /* 0x000fea0003800000 */
[----:B------:R-:W-:Y:S01]  /*29990*/  BAR.SYNC.DEFER_BLOCKING 0x8, 0x120 ;  /* 0x0204800000007b1d */ /* 0x000fe20000010000 */
        /* <DEDUP_REMOVED lines=8> */
[----:B------:R-:W-:Y:S01]  /*29a20*/  UMOV UR6, 0x0 ;  /* 0x0000000000067882 */ /* 0x000fe20000000000 */
[----:B------:R-:W-:Y:S01]  /*29a30*/  UMOV UR7, 0x12f00000 ;  /* 0x12f0000000077882 */ /* 0x000fe20000000000 */
[----:B------:R-:W-:Y:S01]  /*29a40*/  UMOV UR10, URZ ;  /* 0x0000003f000a7c82 */ /* 0x000fe20008000000 */
[----:B------:R1:W-:Y:S08]  /*29a50*/  @P0 SYNCS.ARRIVE.TRANS64 RZ, [R7+URZ+0x28800], R5 ;  /* 0x0288000507ff09a7 */ /* 0x0003f0000800003f */
[----:B------:R-:W-:-:S02]  /*29a60*/  UIADD3 UR8, UR9, 0x18400, URZ ;  /* 0x0001840009087890 */ /* 0x000fc4000fffe03f */
[----:B------:R-:W-:Y:S01]  /*29a70*/  UIADD3 UR9, UR9, 0x28800, URZ ;  /* 0x0002880009097890 */ /* 0x000fe2000fffe03f */
[----:B--2---:R-:W-:-:S13]  /*29a80*/  @P0 R2UR UR12, R6 ;  /* 0x00000000060c02ca */ /* 0x004fda00000e0000 */
[----:B------:R1:W-:Y:S02]  /*29a90*/  UTMALDG.4D [UR8], [UR4], desc[UR6] ;  /* 0x00000608040075b4 */ /* 0x0003e40008019000 */
[----:B-1----:R-:W-:Y:S01]  /*29aa0*/  NOP ;  /* 0x0000000000007918 */ /* 0x002fe20000000000 */
.L_x_6923:
        /* <DEDUP_REMOVED lines=13> */
.L_x_7098:
[----:B------:R-:W-:Y:S05]  /*29b80*/  BSYNC B0 ;  /* 0x0000000000007941 */ /* 0x000fea0003800000 */
.L_x_6931:
[----:B------:R-:W2:Y:S04]  /*29b90*/  LDL.LU R5, [R1+0x38] ;  /* 0x0000380001057983 */ /* 0x000ea80000300800 */
[----:B0-----:R-:W3:Y:S01]  /*29ba0*/  LDL R4, [R1+0x2c] ;  /* 0x00002c0001047983 */ /* 0x001ee20000100800 */
[----:B--2---:R-:W-:-:S05]  /*29bb0*/  VIADD R17, R5, 0xfffffffe ;  /* 0xfffffffe05117836 */ /* 0x004fca0000000000 */
[----:B---3--:R-:W-:-:S13]  /*29bc0*/  ISETP.GE.AND P0, PT, R17, R4, PT ;  /* 0x000000041100720c */ /* 0x008fda0003f06270 */
[----:B------:R-:W-:Y:S05]  /*29bd0*/  @!P0 BRA `(.L_x_6933) ;  /* 0x0000001000b48947 */ /* 0x000fea0003800000 */
[----:B------:R0:W5:Y:S04]  /*29be0*/  LDL.LU R6, [R1+0x10] ;  /* 0x0000100001067983 */ /* 0x0001680000300800 */
[----:B------:R0:W5:Y:S02]  /*29bf0*/  LDL.LU R7, [R1+0x18] ;  /* 0x0000180001077983 */ /* 0x0001640000300800 */
.L_x_6953:
        /* <DEDUP_REMOVED lines=34> */
.L_x_6936:
        /* <DEDUP_REMOVED lines=11> */
.L_x_7099:
[----:B------:R-:W-:Y:S05]  /*29ed0*/  BSYNC B1 ;  /* 0x0000000000017941 */ /* 0x000fea0003800000 */
.L_x_6937:
        /* <DEDUP_REMOVED lines=9> */
.L_x_6940:
[----:B------:R-:W-:Y:S05]  /*29f70*/  BSYNC B1 ;  /* 0x0000000000017941 */ /* 0x000fea0003800000 */
.L_x_6939:
        /* <DEDUP_REMOVED lines=16> */
.L_x_6941:
        /* <DEDUP_REMOVED lines=13> */
.L_x_7100:
[----:B------:R-:W-:Y:S05]  /*2a150*/  BSYNC B1 ;  /* 0x0000000000017941 */ /* 0x000fea0003800000 */
.L_x_6942:
        /* <DEDUP_REMOVED lines=11> */
.L_x_6945:
[----:B------:R-:W-:Y:S05]  /*2a210*/  BSYNC B1 ;  /* 0x0000000000017941 */ /* 0x000fea0003800000 */
.L_x_6944:
[----:B------:R-:W-:Y:S01]  /*2a220*/  R2UR UR10, R11 ;  /* 0x000000000b0a72ca */ /* 0x000fe200000e0000 */
[----:B------:R-:W-:Y:S01]  /*2a230*/  UIADD3 UR4, UP0, UR42, 0x370, URZ ;  /* 0x000003702a047890 */ /* 0x000fe2000ff1e03f */
[----:B------:R-:W-:Y:S01]  /*2a240*/  R2UR UR6, R12 ;  /* 0x000000000c0672ca */ /* 0x000fe200000e0000 */
[----:B------:R-:W-:Y:S01]  /*2a250*/  VIADD R3, R3, 0x1c400 ;  /* 0x0001c40003037836 */ /* 0x000fe20000000000 */
[----:B------:R-:W-:Y:S01]  /*2a260*/  R2UR UR7, R13 ;  /* 0x000000000d0772ca */ /* 0x000fe200000e0000 */
[----:B-12---:R-:W-:Y:S01]  /*2a270*/  VIADD R5, R5, 0x28830 ;  /* 0x0002883005057836 */ /* 0x006fe20000000000 */
[----:B------:R-:W-:Y:S01]  /*2a280*/  PLOP3.LUT P0, PT, PT, PT, PT, 0x80, 0x0 ;  /* 0x000000000000781c */ /* 0x000fe20003f0f070 */
[----:B------:R-:W-:-:S12]  /*2a290*/  UIADD3.X UR5, URZ, UR43, URZ, UP0, !UPT ;  /* 0x0000002b3f057290 */ /* 0x000fd800087fe43f */
.L_x_6946:
        /* <DEDUP_REMOVED lines=10> */
.L_x_6935:
[----:B------:R-:W-:Y:S05]  /*2a340*/  BSYNC B0 ;  /* 0x0000000000007941 */ /* 0x000fea0003800000 */
.L_x_6934:
[----:B------:R-:W-:-:S06]  /*2a350*/  UISETP.NE.AND UP0, UPT, UR37, 0x3, UPT ;  /* 0x000000032500788c */ /* 0x000fcc000bf05270 */
[----:B------:R-:W-:-:S13]  /*2a360*/  PLOP3.LUT P0, PT, PT, PT, UP0, 0x80, 0x0 ;  /* 0x000000000000781c */ /* 0x000fda0003f0f008 */
[----:B------:R-:W-:Y:S05]  /*2a370*/  @!P0 BRA `(.L_x_6947) ;  /* 0x0000000000048947 */ /* 0x000fea0003800000 */
[----:B------:R-:W-:Y:S01]  /*2a380*/  BPT.TRAP 0x1 ;  /* 0x000000040000795c */ /* 0x000fe20000300000 */
.L_x_6947:
        /* <DEDUP_REMOVED lines=11> */
.L_x_7101:
[----:B------:R-:W-:Y:S05]  /*2a440*/  BSYNC B0 ;  /* 0x0000000000007941 */ /* 0x000fea0003800000 */
.L_x_6948:
[----:B------:R-:W-:Y:S05]  /*2a450*/  @!P0 BRA `(.L_x_6950) ;  /* 0x0000000000048947 */ /* 0x000fea0003800000 */
[----:B------:R-:W-:Y:S01]  /*2a460*/  BPT.TRAP 0x1 ;  /* 0x000000040000795c */ /* 0x000fe20000300000 */
.L_x_6950:
[----:B------:R-:W-:Y:S01]  /*2a470*/  SHF.L.U32 R4, R7, 0x1f, RZ ;  /* 0x0000001f07047819 */ /* 0x000fe200000006ff */
[----:B--2---:R-:W-:-:S03]  /*2a480*/  IMAD R3, R6, 0x6000, RZ ;  /* 0x0000600006037824 */ /* 0x004fc600078e02ff */
[----:B------:R-:W2:Y:S02]  /*2a490*/  SYNCS.PHASECHK.TRANS64.TRYWAIT P2, [R21+URZ+0x28860], R4 ;  /* 0x02886004150075a7 */ /* 0x000ea4000804017f */
[----:B--2---:R-:W-:Y:S05]  /*2a4a0*/  @!P2 BRA `(.L_x_6951) ;  /* 0x0000004c0054a947 */ /* 0x004fea0003800000 */
.L_x_7102:
[----:B------:R-:W3:Y:S04]  /*2a4b0*/  LDL R12, [R1+0x34] ;  /* 0x00003400010c7983 */ /* 0x000ee80000100800 */
[----:B------:R-:W-:Y:S04]  /*2a4c0*/  STL [R1+0x44], R2 ;  /* 0x0000440201007387 */ /* 0x000fe80000100800 */
[----:B------:R4:W-:Y:S04]  /*2a4d0*/  STL [R1+0x40], R0 ;  /* 0x0000400001007387 */ /* 0x0009e80000100800 */
[----:B----4-:R-:W4:Y:S01]  /*2a4e0*/  LDL R0, [R1+0x24] ;  /* 0x0000240001007983 */ /* 0x010f220000100800 */
[----:B--2---:R-:W-:Y:S01]  /*2a4f0*/  LOP3.LUT R4, R3, R19, RZ, 0xfc, !PT ;  /* 0x0000001303047212 */ /* 0x004fe200078efcff */
[----:B------:R-:W-:Y:S05]  /*2a500*/  WARPSYNC.ALL ;  /* 0x0000000000007948 */ /* 0x000fea0003800000 */
[----:B------:R-:W2:Y:S01]  /*2a510*/  S2R R14, SR_CgaCtaId ;  /* 0x00000000000e7919 */ /* 0x000ea20000008800 */
[----:B------:R-:W-:Y:S01]  /*2a520*/  MOV R13, 0x400 ;  /* 0x00000400000d7802 */ /* 0x000fe20000000f00 */
[----:B------:R-:W-:-:S03]  /*2a530*/  IMAD.MOV.U32 R2, RZ, RZ, 0x20 ;  /* 0x00000020ff027424 */ /* 0x000fc600078e00ff */
[----:B--2---:R-:W-:Y:S02]  /*2a540*/  LEA R13, R14, R13, 0x18 ;  /* 0x0000000d0e0d7211 */ /* 0x004fe400078ec0ff */
[----:B------:R-:W2:Y:S03]  /*2a550*/  S2R R14, SR_TID.X ;  /* 0x00000000000e7919 */ /* 0x000ea60000002100 */
[----:B------:R-:W-:Y:S01]  /*2a560*/  VIADD R13, R13, 0x400 ;  /* 0x000004000d0d7836 */ /* 0x000fe20000000000 */
[----:B--2---:R-:W-:-:S04]  /*2a570*/  LOP3.LUT P2, RZ, R14, 0x4, RZ, 0xc0, !PT ;  /* 0x000000040eff7812 */ /* 0x004fc8000784c0ff */
[----:B------:R-:W-:-:S05]  /*2a580*/  SEL R2, R2, 0xffffffe0, !P2 ;  /* 0xffffffe002027807 */ /* 0x000fca0005000000 */
[--C-:B------:R-:W-:Y:S02]  /*2a590*/  IMAD.IADD R2, R2, 0x1, R3.reuse ;  /* 0x0000000102027824 */ /* 0x100fe400078e0203 */
[C---:B----4-:R-:W-:Y:S01]  /*2a5a0*/  IMAD.IADD R4, R0.reuse, 0x1, R4 ;  /* 0x0000000100047824 */ /* 0x050fe200078e0204 */
[----:B---3--:R-:W-:Y:S02]  /*2a5b0*/  IADD3 R20, R0, R12, R3 ;  /* 0x0000000c00147210 */ /* 0x008fe40007ffe003 */
[----:B------:R-:W-:-:S03]  /*2a5c0*/  LOP3.LUT R12, R3, R18, RZ, 0xfc, !PT ;  /* 0x00000012030c7212 */ /* 0x000fc600078efcff */
[----:B------:R-:W2:Y:S02]  /*2a5d0*/  LDSM.16.MT88.4 R4, [R4+0xc400] ;  /* 0x00c400000404783b */ /* 0x000ea40000004200 */
[----:B------:R-:W-:Y:S01]  /*2a5e0*/  IMAD.IADD R12, R13, 0x1, R12 ;  /* 0x000000010d0c7824 */ /* 0x000fe200078e020c */
[C-C-:B--2---:R-:W-:Y:S02]  /*2a5f0*/  PRMT R8, R4.reuse, 0x6420, R5.reuse ;  /* 0x0000642004087816 */ /* 0x144fe40000000005 */
[----:B-1----:R-:W-:Y:S02]  /*2a600*/  PRMT R9, R4, 0x7531, R5 ;  /* 0x0000753104097816 */ /* 0x002fe40000000005 */
[C-C-:B------:R-:W-:Y:S02]  /*2a610*/  PRMT R10, R6.reuse, 0x6420, R7.reuse ;  /* 0x00006420060a7816 */ /* 0x140fe40000000007 */
[----:B------:R-:W-:Y:S02]  /*2a620*/  PRMT R11, R6, 0x7531, R7 ;  /* 0x00007531060b7816 */ /* 0x000fe40000000007 */
[----:B------:R-:W1:Y:S04]  /*2a630*/  LDSM.16.MT88.4 R4, [R20+0xc400] ;  /* 0x00c400001404783b */ /* 0x000e680000004200 */
[----:B------:R1:W-:Y:S02]  /*2a640*/  STSM.16.M88.4 [R12], R8 ;  /* 0x000000080c007844 */ /* 0x0003e40000000200 */
[----:B-1----:R-:W-:-:S02]  /*2a650*/  PRMT R8, R4, 0x6420, R5 ;  /* 0x0000642004087816 */ /* 0x002fc40000000005 */
[----:B------:R-:W-:Y:S01]  /*2a660*/  PRMT R9, R4, 0x7531, R5 ;  /* 0x0000753104097816 */ /* 0x000fe20000000005 */
[----:B------:R-:W-:Y:S01]  /*2a670*/  VIADD R4, R3, 0x1000 ;  /* 0x0000100003047836 */ /* 0x000fe20000000000 */
[C-C-:B------:R-:W-:Y:S02]  /*2a680*/  PRMT R10, R6.reuse, 0x6420, R7.reuse ;  /* 0x00006420060a7816 */ /* 0x140fe40000000007 */
[----:B------:R-:W-:Y:S02]  /*2a690*/  PRMT R11, R6, 0x7531, R7 ;  /* 0x00007531060b7816 */ /* 0x000fe40000000007 */
[C---:B------:R-:W-:Y:S02]  /*2a6a0*/  LOP3.LUT R5, R4.reuse, R18, RZ, 0xfc, !PT ;  /* 0x0000001204057212 */ /* 0x040fe400078efcff */
[----:B------:R-:W-:-:S03]  /*2a6b0*/  LOP3.LUT R4, R4, R19, RZ, 0xfc, !PT ;  /* 0x0000001304047212 */ /* 0x000fc600078efcff */
[----:B------:R-:W-:Y:S02]  /*2a6c0*/  IMAD.IADD R5, R13, 0x1, R5 ;  /* 0x000000010d057824 */ /* 0x000fe400078e0205 */
[----:B------:R-:W-:-:S03]  /*2a6d0*/  IMAD.IADD R4, R0, 0x1, R4 ;  /* 0x0000000100047824 */ /* 0x000fc600078e0204 */
[----:B------:R1:W-:Y:S04]  /*2a6e0*/  STSM.16.M88.4 [R5], R8 ;  /* 0x0000000805007844 */ /* 0x0003e80000000200 */
[----:B------:R-:W2:Y:S01]  /*2a6f0*/  LDSM.16.MT88.4 R4, [R4+0xc400] ;  /* 0x00c400000404783b */ /* 0x000ea20000004200 */
[----:B-1----:R-:W-:-:S05]  /*2a700*/  IMAD.MOV.U32 R11, RZ, RZ, R13 ;  /* 0x000000ffff0b7224 */ /* 0x002fca00078e000d */
[----:B------:R-:W-:Y:S02]  /*2a710*/  IADD3 R2, R11, R2, R18 ;  /* 0x000000020b027210 */ /* 0x000fe40007ffe012 */
[C-C-:B--2---:R-:W-:Y:S02]  /*2a720*/  PRMT R12, R4.reuse, 0x6420, R5.reuse ;  /* 0x00006420040c7816 */ /* 0x144fe40000000005 */
[----:B------:R-:W-:Y:S02]  /*2a730*/  PRMT R13, R4, 0x7531, R5 ;  /* 0x00007531040d7816 */ /* 0x000fe40000000005 */
[C-C-:B------:R-:W-:Y:S02]  /*2a740*/  PRMT R14, R6.reuse, 0x6420, R7.reuse ;  /* 0x00006420060e7816 */ /* 0x140fe40000000007 */
[----:B------:R-:W-:Y:S02]  /*2a750*/  PRMT R15, R6, 0x7531, R7 ;  /* 0x00007531060f7816 */ /* 0x000fe40000000007 */
[----:B------:R-:W1:Y:S04]  /*2a760*/  LDSM.16.MT88.4 R4, [R20+0xd400] ;  /* 0x00d400001404783b */ /* 0x000e680000004200 */
[----:B------:R2:W-:Y:S02]  /*2a770*/  STSM.16.M88.4 [R2], R12 ;  /* 0x0000000c02007844 */ /* 0x0005e40000000200 */
[----:B--2---:R-:W-:-:S02]  /*2a780*/  IMAD.MOV.U32 R14, RZ, RZ, R11 ;  /* 0x000000ffff0e7224 */ /* 0x004fc400078e000b */
[----:B------:R-:W2:Y:S01]  /*2a790*/  S2R R11, SR_TID.X ;  /* 0x00000000000b7919 */ /* 0x000ea20000002100 */
[----:B------:R-:W-:Y:S02]  /*2a7a0*/  IMAD.MOV.U32 R13, RZ, RZ, 0x20 ;  /* 0x00000020ff0d7424 */ /* 0x000fe400078e00ff */
[----:B------:R-:W-:Y:S01]  /*2a7b0*/  IMAD.MOV.U32 R15, RZ, RZ, R0 ;  /* 0x000000ffff0f7224 */ /* 0x000fe200078e0000 */
[----:B------:R-:W-:Y:S02]  /*2a7c0*/  LOP3.LUT R0, R18, 0x1000, RZ, 0xfc, !PT ;  /* 0x0000100012007812 */ /* 0x000fe400078efcff */
[C-C-:B-1----:R-:W-:Y:S02]  /*2a7d0*/  PRMT R8, R4.reuse, 0x6420, R5.reuse ;  /* 0x0000642004087816 */ /* 0x142fe40000000005 */
[----:B------:R-:W-:Y:S02]  /*2a7e0*/  PRMT R9, R4, 0x7531, R5 ;  /* 0x0000753104097816 */ /* 0x000fe40000000005 */
[----:B------:R-:W-:-:S02]  /*2a7f0*/  PRMT R10, R6, 0x6420, R7 ;  /* 0x00006420060a7816 */ /* 0x000fc40000000007 */
[----:B--2---:R-:W-:Y:S02]  /*2a800*/  LOP3.LUT P2, RZ, R11, 0x4, RZ, 0xc0, !PT ;  /* 0x000000040bff7812 */ /* 0x004fe4000784c0ff */
[----:B------:R-:W-:Y:S02]  /*2a810*/  PRMT R11, R6, 0x7531, R7 ;  /* 0x00007531060b7816 */ /* 0x000fe40000000007 */
[----:B------:R-:W-:-:S05]  /*2a820*/  SEL R13, R13, 0xffffffe0, !P2 ;  /* 0xffffffe00d0d7807 */ /* 0x000fca0005000000 */
[----:B------:R-:W-:-:S05]  /*2a830*/  IMAD.IADD R13, R13, 0x1, R3 ;  /* 0x000000010d0d7824 */ /* 0x000fca00078e0203 */
[----:B------:R-:W-:-:S05]  /*2a840*/  IADD3 R0, R14, R0, R13 ;  /* 0x000000000e007210 */ /* 0x000fca0007ffe00d */
[----:B------:R1:W-:Y:S02]  /*2a850*/  STSM.16.M88.4 [R0], R8 ;  /* 0x0000000800007844 */ /* 0x0003e40000000200 */
[----:B-1----:R-:W-:Y:S02]  /*2a860*/  VIADD R8, R3, 0x2000 ;  /* 0x0000200003087836 */ /* 0x002fe40000000000 */
[----:B------:R-:W-:Y:S02]  /*2a870*/  IMAD.MOV.U32 R11, RZ, RZ, R15 ;  /* 0x000000ffff0b7224 */ /* 0x000fe400078e000f */
[----:B------:R-:W-:Y:S01]  /*2a880*/  IMAD.MOV.U32 R10, RZ, RZ, R14 ;  /* 0x000000ffff0a7224 */ /* 0x000fe200078e000e */
[C---:B------:R-:W-:Y:S02]  /*2a890*/  LOP3.LUT R4, R8.reuse, R19, RZ, 0xfc, !PT ;  /* 0x0000001308047212 */ /* 0x040fe400078efcff */
[----:B------:R-:W-:-:S03]  /*2a8a0*/  LOP3.LUT R8, R8, R18, RZ, 0xfc, !PT ;  /* 0x0000001208087212 */ /* 0x000fc600078efcff */
[----:B------:R-:W-:Y:S02]  /*2a8b0*/  IMAD.IADD R4, R11, 0x1, R4 ;  /* 0x000000010b047824 */ /* 0x000fe400078e0204 */
[----:B------:R-:W-:-:S04]  /*2a8c0*/  IMAD.IADD R8, R10, 0x1, R8 ;  /* 0x000000010a087824 */ /* 0x000fc800078e0208 */
[----:B------:R-:W1:Y:S02]  /*2a8d0*/  LDSM.16.MT88.4 R4, [R4+0xc400] ;  /* 0x00c400000404783b */ /* 0x000e640000004200 */
[C-C-:B-1----:R-:W-:Y:S02]  /*2a8e0*/  PRMT R12, R4.reuse, 0x6420, R5.reuse ;  /* 0x00006420040c7816 */ /* 0x142fe40000000005 */
[----:B------:R-:W-:Y:S02]  /*2a8f0*/  PRMT R13, R4, 0x7531, R5 ;  /* 0x00007531040d7816 */ /* 0x000fe40000000005 */
[C-C-:B------:R-:W-:Y:S02]  /*2a900*/  PRMT R14, R6.reuse, 0x6420, R7.reuse ;  /* 0x00006420060e7816 */ /* 0x140fe40000000007 */
[----:B------:R-:W-:Y:S02]  /*2a910*/  PRMT R15, R6, 0x7531, R7 ;  /* 0x00007531060f7816 */ /* 0x000fe40000000007 */
[----:B------:R-:W1:Y:S04]  /*2a920*/  LDSM.16.MT88.4 R4, [R20+0xe400] ;  /* 0x00e400001404783b */ /* 0x000e680000004200 */
[----:B------:R2:W-:Y:S02]  /*2a930*/  STSM.16.M88.4 [R8], R12 ;  /* 0x0000000c08007844 */ /* 0x0005e40000000200 */
[----:B--2---:R-:W-:-:S02]  /*2a940*/  IMAD.MOV.U32 R14, RZ, RZ, R10 ;  /* 0x000000ffff0e7224 */ /* 0x004fc400078e000a */
[----:B------:R-:W-:Y:S01]  /*2a950*/  IMAD.MOV.U32 R15, RZ, RZ, R11 ;  /* 0x000000ffff0f7224 */ /* 0x000fe200078e000b */
[C-C-:B-1----:R-:W-:Y:S02]  /*2a960*/  PRMT R8, R4.reuse, 0x6420, R5.reuse ;  /* 0x0000642004087816 */ /* 0x142fe40000000005 */
[----:B------:R-:W-:Y:S01]  /*2a970*/  PRMT R9, R4, 0x7531, R5 ;  /* 0x0000753104097816 */ /* 0x000fe20000000005 */
[----:B------:R-:W-:Y:S01]  /*2a980*/  VIADD R4, R3, 0x3000 ;  /* 0x0000300003047836 */ /* 0x000fe20000000000 */
[C-C-:B------:R-:W-:Y:S02]  /*2a990*/  PRMT R10, R6.reuse, 0x6420, R7.reuse ;  /* 0x00006420060a7816 */ /* 0x140fe40000000007 */
[----:B------:R-:W-:Y:S02]  /*2a9a0*/  PRMT R11, R6, 0x7531, R7 ;  /* 0x00007531060b7816 */ /* 0x000fe40000000007 */
[C---:B------:R-:W-:Y:S02]  /*2a9b0*/  LOP3.LUT R5, R4.reuse, R18, RZ, 0xfc, !PT ;  /* 0x0000001204057212 */ /* 0x040fe400078efcff */
[----:B------:R-:W-:-:S03]  /*2a9c0*/  LOP3.LUT R4, R4, R19, RZ, 0xfc, !PT ;  /* 0x0000001304047212 */ /* 0x000fc600078efcff */
[----:B------:R-:W-:-:S05]  /*2a9d0*/  IMAD.IADD R5, R14, 0x1, R5 ;  /* 0x000000010e057824 */ /* 0x000fca00078e0205 */
[----:B------:R1:W-:Y:S02]  /*2a9e0*/  STSM.16.M88.4 [R5], R8 ;  /* 0x0000000805007844 */ /* 0x0003e40000000200 */
[----:B-1----:R-:W-:Y:S02]  /*2a9f0*/  IMAD.MOV.U32 R11, RZ, RZ, R15 ;  /* 0x000000ffff0b7224 */ /* 0x002fe400078e000f */
[----:B------:R-:W-:Y:S02]  /*2aa00*/  IMAD.MOV.U32 R10, RZ, RZ, R14 ;  /* 0x000000ffff0a7224 */ /* 0x000fe400078e000e */
[----:B------:R-:W-:-:S06]  /*2aa10*/  IMAD.IADD R4, R11, 0x1, R4 ;  /* 0x000000010b047824 */ /* 0x000fcc00078e0204 */
[----:B------:R-:W1:Y:S02]  /*2aa20*/  LDSM.16.MT88.4 R4, [R4+0xc400] ;  /* 0x00c400000404783b */ /* 0x000e640000004200 */
[C-C-:B-1----:R-:W-:Y:S02]  /*2aa30*/  PRMT R12, R4.reuse, 0x6420, R5.reuse ;  /* 0x00006420040c7816 */ /* 0x142fe40000000005 */
[----:B------:R-:W-:Y:S02]  /*2aa40*/  PRMT R13, R4, 0x7531, R5 ;  /* 0x00007531040d7816 */ /* 0x000fe40000000005 */
[C-C-:B------:R-:W-:Y:S02]  /*2aa50*/  PRMT R14, R6.reuse, 0x6420, R7.reuse ;  /* 0x00006420060e7816 */ /* 0x140fe40000000007 */
[----:B------:R-:W-:Y:S02]  /*2aa60*/  PRMT R15, R6, 0x7531, R7 ;  /* 0x00007531060f7816 */ /* 0x000fe40000000007 */
[----:B------:R-:W1:Y:S04]  /*2aa70*/  LDSM.16.MT88.4 R4, [R20+0xf400] ;  /* 0x00f400001404783b */ /* 0x000e680000004200 */
[----:B------:R2:W-:Y:S02]  /*2aa80*/  STSM.16.M88.4 [R2+0x2000], R12 ;  /* 0x0020000c02007844 */ /* 0x0005e40000000200 */
[----:B--2---:R-:W-:-:S02]  /*2aa90*/  IMAD.MOV.U32 R14, RZ, RZ, R10 ;  /* 0x000000ffff0e7224 */ /* 0x004fc400078e000a */
[----:B------:R-:W-:Y:S01]  /*2aaa0*/  IMAD.MOV.U32 R15, RZ, RZ, R11 ;  /* 0x000000ffff0f7224 */ /* 0x000fe200078e000b */
[C-C-:B-1----:R-:W-:Y:S02]  /*2aab0*/  PRMT R8, R4.reuse, 0x6420, R5.reuse ;  /* 0x0000642004087816 */ /* 0x142fe40000000005 */
[----:B------:R-:W-:Y:S02]  /*2aac0*/  PRMT R9, R4, 0x7531, R5 ;  /* 0x0000753104097816 */ /* 0x000fe40000000005 */
[C-C-:B------:R-:W-:Y:S02]  /*2aad0*/  PRMT R10, R6.reuse, 0x6420, R7.reuse ;  /* 0x00006420060a7816 */ /* 0x140fe40000000007 */
[----:B------:R-:W-:-:S05]  /*2aae0*/  PRMT R11, R6, 0x7531, R7 ;  /* 0x00007531060b7816 */ /* 0x000fca0000000007 */
[----:B------:R1:W-:Y:S02]  /*2aaf0*/  STSM.16.M88.4 [R0+0x2000], R8 ;  /* 0x0020000800007844 */ /* 0x0003e40000000200 */
[C---:B-1----:R-:W-:Y:S02]  /*2ab00*/  VIADD R8, R3.reuse, 0x4000 ;  /* 0x0000400003087836 */ /* 0x042fe40000000000 */
[----:B------:R-:W-:Y:S02]  /*2ab10*/  IMAD.MOV.U32 R11, RZ, RZ, R15 ;  /* 0x000000ffff0b7224 */ /* 0x000fe400078e000f */
[----:B------:R-:W-:Y:S01]  /*2ab20*/  IMAD.MOV.U32 R10, RZ, RZ, R14 ;  /* 0x000000ffff0a7224 */ /* 0x000fe200078e000e */
[C---:B------:R-:W-:Y:S01]  /*2ab30*/  LOP3.LUT R4, R8.reuse, R19, RZ, 0xfc, !PT ;  /* 0x0000001308047212 */ /* 0x040fe200078efcff */
[----:B------:R-:W-:Y:S01]  /*2ab40*/  VIADD R3, R3, 0x5000 ;  /* 0x0000500003037836 */ /* 0x000fe20000000000 */
        /* <DEDUP_REMOVED lines=13> */
[----:B------:R-:W-:Y:S02]  /*2ac20*/  PRMT R9, R4, 0x7531, R5 ;  /* 0x0000753104097816 */ /* 0x000fe40000000005 */
[C---:B------:R-:W-:Y:S02]  /*2ac30*/  LOP3.LUT R4, R3.reuse, R18, RZ, 0xfc, !PT ;  /* 0x0000001203047212 */ /* 0x040fe400078efcff */
[----:B------:R-:W-:Y:S02]  /*2ac40*/  LOP3.LUT R3, R3, R19, RZ, 0xfc, !PT ;  /* 0x0000001303037212 */ /* 0x000fe400078efcff */
[--C-:B------:R-:W-:Y:S01]  /*2ac50*/  PRMT R10, R6, 0x6420, R7.reuse ;  /* 0x00006420060a7816 */ /* 0x100fe20000000007 */
[----:B------:R-:W-:Y:S01]  /*2ac60*/  IMAD.IADD R4, R14, 0x1, R4 ;  /* 0x000000010e047824 */ /* 0x000fe200078e0204 */
[----:B------:R-:W-:Y:S01]  /*2ac70*/  PRMT R11, R6, 0x7531, R7 ;  /* 0x00007531060b7816 */ /* 0x000fe20000000007 */
[----:B------:R-:W-:-:S04]  /*2ac80*/  IMAD.IADD R3, R15, 0x1, R3 ;  /* 0x000000010f037824 */ /* 0x000fc800078e0203 */
[----:B------:R-:W-:Y:S04]  /*2ac90*/  STSM.16.M88.4 [R4], R8 ;  /* 0x0000000804007844 */ /* 0x000fe80000000200 */
[----:B------:R-:W1:Y:S02]  /*2aca0*/  LDSM.16.MT88.4 R4, [R3+0xc400] ;  /* 0x00c400000304783b */ /* 0x000e640000004200 */
[C-C-:B-1----:R-:W-:Y:S02]  /*2acb0*/  PRMT R12, R4.reuse, 0x6420, R5.reuse ;  /* 0x00006420040c7816 */ /* 0x142fe40000000005 */
[----:B------:R-:W-:Y:S02]  /*2acc0*/  PRMT R13, R4, 0x7531, R5 ;  /* 0x00007531040d7816 */ /* 0x000fe40000000005 */
[----:B------:R-:W-:-:S02]  /*2acd0*/  PRMT R14, R6, 0x6420, R7 ;  /* 0x00006420060e7816 */ /* 0x000fc40000000007 */
[----:B------:R-:W-:Y:S02]  /*2ace0*/  PRMT R15, R6, 0x7531, R7 ;  /* 0x00007531060f7816 */ /* 0x000fe40000000007 */
[----:B------:R-:W1:Y:S04]  /*2acf0*/  LDSM.16.MT88.4 R4, [R20+0x11400] ;  /* 0x011400001404783b */ /* 0x000e680000004200 */
[----:B------:R2:W-:Y:S04]  /*2ad00*/  STSM.16.M88.4 [R2+0x4000], R12 ;  /* 0x0040000c02007844 */ /* 0x0005e80000000200 */
[----:B--2---:R2:W5:Y:S01]  /*2ad10*/  LDL.LU R2, [R1+0x44] ;  /* 0x0000440001027983 */ /* 0x0045620000300800 */
        /* <DEDUP_REMOVED lines=10> */
[----:B---3--:R-:W3:Y:S04]  /*2adc0*/  FENCE.VIEW.ASYNC.S ;  /* 0x00000000000073c6 */ /* 0x008ee80000000000 */
[----:B-1----:R2:W5:Y:S01]  /*2add0*/  LDL.LU R0, [R1+0x40] ;  /* 0x0000400001007983 */ /* 0x0025620000300800 */
[----:B------:R-:W-:Y:S05]  /*2ade0*/  @!P0 BRA `(.L_x_6952) ;  /* 0x0000000000048947 */ /* 0x000fea0003800000 */
[----:B------:R-:W-:Y:S01]  /*2adf0*/  BPT.TRAP 0x1 ;  /* 0x000000040000795c */ /* 0x000fe20000300000 */
.L_x_6952:
[----:B------:R-:W4:Y:S01]  /*2ae00*/  LDL R3, [R1+0x2c] ;  /* 0x00002c0001037983 */ /* 0x000f220000100800 */
[----:B---3--:R1:W-:Y:S03]  /*2ae10*/  SYNCS.ARRIVE.TRANS64.A1T0 RZ, [R21+URZ+0x28850], RZ ;  /* 0x028850ff15ff79a7 */ /* 0x0083e6000810003f */
[----:B------:R3:W5:Y:S04]  /*2ae20*/  LDL R6, [R1+0x10] ;  /* 0x0000100001067983 */ /* 0x0007680000100800 */
[----:B------:R3:W5:Y:S01]  /*2ae30*/  LDL R7, [R1+0x18] ;  /* 0x0000180001077983 */ /* 0x0007620000100800 */
[----:B-1----:R-:W-:-:S05]  /*2ae40*/  @!P1 VIADD R21, R21, 0x28880 ;  /* 0x0002888015159836 */ /* 0x002fca0000000000 */
[----:B------:R-:W-:Y:S01]  /*2ae50*/  @!P1 PRMT R21, RZ, 0x654, R21 ;  /* 0x00000654ff159816 */ /* 0x000fe20000000015 */
[----:B------:R-:W-:Y:S06]  /*2ae60*/  BAR.SYNC.DEFER_BLOCKING 0x2, 0x80 ;  /* 0x0082000000007b1d */ /* 0x000fec0000010000 */
[----:B------:R3:W-:Y:S01]  /*2ae70*/  @!P1 SYNCS.ARRIVE.TRANS64.RED.A1T0 RZ, [R21+URZ], RZ ;  /* 0x000000ff15ff99a7 */ /* 0x0007e2000810043f */
[C---:B----4-:R-:W-:Y:S01]  /*2ae80*/  ISETP.GT.AND P0, PT, R17.reuse, R3, PT ;  /* 0x000000031100720c */ /* 0x050fe20003f04270 */
[----:B------:R-:W-:-:S12]  /*2ae90*/  VIADD R17, R17, 0xffffffff ;  /* 0xffffffff11117836 */ /* 0x000fd80000000000 */
[----:B---3--:R-:W-:Y:S05]  /*2aea0*/  @P0 BRA `(.L_x_6953) ;  /* 0xffffffec00540947 */ /* 0x008fea000383ffff */
.L_x_6933:
[----:B------:R-:W-:Y:S04]  /*2aeb0*/  BSSY B0, `(.L_x_6954) ;  /* 0x000000f000007945 */ /* 0x000fe80003800000 */
[----:B------:R-:W-:Y:S05]  /*2aec0*/  @P1 BRA `(.L_x_6955) ;  /* 0x0000000000341947 */ /* 0x000fea0003800000 */
[----:B------:R-:W1:Y:S01]  /*2aed0*/  S2R R3, SR_LANEID ;  /* 0x0000000000037919 */ /* 0x000e620000000000 */
[----:B------:R-:W-:Y:S02]  /*2aee0*/  VOTEU.ANY UR4, UPT, PT ;  /* 0x0000000000047886 */ /* 0x000fe400038e0100 */
[----:B-----5:R-:W1:Y:S08]  /*2aef0*/  FLO.U32 R0, UR4 ;  /* 0x0000000400007d00 */ /* 0x020e7000080e0000 */
[----:B------:R-:W3:Y:S01]  /*2af00*/  POPC R5, UR4 ;  /* 0x0000000400057d09 */ /* 0x000ee20008000000 */
[----:B-1----:R-:W-:-:S02]  /*2af10*/  ISETP.EQ.U32.AND P0, PT, R0, R3, PT ;  /* 0x000000030000720c */ /* 0x002fc40003f02070 */
[----:B------:R-:W3:Y:S11]  /*2af20*/  LDC.64 R2, c[0x0][0xc38] ;  /* 0x00030e00ff027b82 */ /* 0x000ef60000000a00 */
[----:B---3--:R-:W3:Y:S01]  /*2af30*/  @P0 ATOMG.E.ADD.STRONG.GPU PT, R3, desc[UR38][R2.64], R5 ;  /* 0x00000005020309a8 */ /* 0x008ee200081ee1e6 */
[----:B------:R-:W1:Y:S02]  /*2af40*/  S2R R4, SR_LTMASK ;  /* 0x0000000000047919 */ /* 0x000e640000003900 */
[----:B-1----:R-:W-:-:S04]  /*2af50*/  LOP3.LUT R4, R4, UR4, RZ, 0xc0, !PT ;  /* 0x0000000404047c12 */ /* 0x002fc8000f8ec0ff */
[----:B------:R-:W1:Y:S01]  /*2af60*/  POPC R7, R4 ;  /* 0x0000000400077309 */ /* 0x000e620000000000 */
[----:B---3--:R-:W1:Y:S02]  /*2af70*/  SHFL.IDX PT, R0, R3, R0, 0x1f ;  /* 0x00001f0003007589 */ /* 0x008e6400000e0000 */
[----:B-1----:R-:W-:-:S05]  /*2af80*/  IADD3 R0, R0, UR40, R7 ;  /* 0x0000002800007c10 */ /* 0x002fca000fffe007 */
[----:B------:R1:W-:Y:S02]  /*2af90*/  STL [R1], R0 ;  /* 0x0000000001007387 */ /* 0x0003e40000100800 */
.L_x_6955:
[----:B------:R-:W-:Y:S05]  /*2afa0*/  BSYNC B0 ;  /* 0x0000000000007941 */ /* 0x000fea0003800000 */
.L_x_6954:
[----:B------:R-:W-:-:S06]  /*2afb0*/  UISETP.NE.AND UP0, UPT, UR37, 0x3, UPT ;  /* 0x000000032500788c */ /* 0x000fcc000bf05270 */
[----:B------:R-:W-:-:S13]  /*2afc0*/  PLOP3.LUT P0, PT, PT, PT, UP0, 0x80, 0x0 ;  /* 0x000000000000781c */ /* 0x000fda0003f0f008 */
[----:B------:R-:W-:Y:S05]  /*2afd0*/  @!P0 BRA `(.L_x_6956) ;  /* 0x0000000000048947 */ /* 0x000fea0003800000 */
[----:B------:R-:W-:Y:S01]  /*2afe0*/  BPT.TRAP 0x1 ;  /* 0x000000040000795c */ /* 0x000fe20000300000 */
.L_x_6956:
[----:B------:R-:W3:Y:S04]  /*2aff0*/  LDL R3, [R1+0x18] ;  /* 0x0000180001037983 */ /* 0x000ee80000100800 */
[----:B-----5:R-:W4:Y:S01]  /*2b000*/  LDL R2, [R1+0x10] ;  /* 0x0000100001027983 */ /* 0x020f220000100800 */
[----:B------:R-:W-:Y:S01]  /*2b010*/  MOV R4, 0x400 ;  /* 0x0000040000047802 */ /* 0x000fe20000000f00 */
[----:B-1----:R-:W-:Y:S01]  /*2b020*/  IMAD.U32 R0, RZ, RZ, UR41 ;  /* 0x00000029ff007e24 */ /* 0x002fe2000f8e00ff */
[----:B------:R-:W-:Y:S01]  /*2b030*/  BSSY B0, `(.L_x_6957) ;  /* 0x0000009000007945 */ /* 0x000fe20003800000 */
[----:B------:R-:W1:Y:S03]  /*2b040*/  S2R R5, SR_CgaCtaId ;  /* 0x0000000000057919 */ /* 0x000e660000008800 */
[----:B------:R-:W-:-:S02]  /*2b050*/  ISETP.NE.AND P2, PT, R0, 0x3, PT ;  /* 0x000000030000780c */ /* 0x000fc40003f45270 */
[----:B-1----:R-:W-:Y:S02]  /*2b060*/  LEA R4, R5, R4, 0x18 ;  /* 0x0000000405047211 */ /* 0x002fe400078ec0ff */
[----:B---3--:R-:W-:-:S04]  /*2b070*/  LOP3.LUT R3, R3, 0x1, RZ, 0x3c, !PT ;  /* 0x0000000103037812 */ /* 0x008fc800078e3cff */
[----:B------:R-:W-:Y:S01]  /*2b080*/  SHF.L.U32 R3, R3, 0x1f, RZ ;  /* 0x0000001f03037819 */ /* 0x000fe200000006ff */
[----:B----4-:R-:W-:-:S04]  /*2b090*/  IMAD R0, R2, 0x8, R4 ;  /* 0x0000000802007824 */ /* 0x010fc800078e0204 */
[----:B------:R-:W1:Y:S02]  /*2b0a0*/  SYNCS.PHASECHK.TRANS64.TRYWAIT P0, [R0+URZ+0x28870], R3 ;  /* 0x02887003000075a7 */ /* 0x000e64000800017f */
[----:B-1----:R-:W-:Y:S05]  /*2b0b0*/  @!P0 BRA `(.L_x_6958) ;  /* 0x0000004000648947 */ /* 0x002fea0003800000 */
.L_x_7103:
[----:B------:R-:W-:Y:S05]  /*2b0c0*/  BSYNC B0 ;  /* 0x0000000000007941 */ /* 0x000fea0003800000 */
.L_x_6957:
[----:B------:R-:W-:Y:S05]  /*2b0d0*/  @!P2 BRA `(.L_x_6959) ;  /* 0x000000000004a947 */ /* 0x000fea0003800000 */
[----:B------:R-:W-:Y:S01]  /*2b0e0*/  BPT.TRAP 0x1 ;  /* 0x000000040000795c */ /* 0x000fe20000300000 */
.L_x_6959:
[----:B------:R-:W1:Y:S02]  /*2b0f0*/  LDL R2, [R1+0x18] ;  /* 0x0000180001027983 */ /* 0x000e640000100800 */
[----:B-1----:R-:W-:-:S04]  /*2b100*/  SHF.L.U32 R3, R2, 0x1f, RZ ;  /* 0x0000001f02037819 */ /* 0x002fc800000006ff */
[----:B------:R-:W1:Y:S02]  /*2b110*/  SYNCS.PHASECHK.TRANS64.TRYWAIT P0, [R0+URZ+0x28860], R3 ;  /* 0x02886003000075a7 */ /* 0x000e64000800017f */
[----:B-1----:R-:W-:Y:S05]  /*2b120*/  @!P0 BRA `(.L_x_6960) ;  /* 0x00000040005c8947 */ /* 0x002fea0003800000 */
.L_x_7104:
[----:B------:R-:W3:Y:S04]  /*2b130*/  LDL R2, [R1+0x10] ;  /* 0x0000100001027983 */ /* 0x000ee80000100800 */
[----:B-1----:R-:W4:Y:S01]  /*2b140*/  LDL R3, [R1+0x34] ;  /* 0x0000340001037983 */ /* 0x002f220000100800 */
[----:B------:R-:W-:Y:S01]  /*2b150*/  MOV R13, 0x400 ;  /* 0x00000400000d7802 */ /* 0x000fe20000000f00 */
[----:B------:R-:W-:Y:S05]  /*2b160*/  WARPSYNC.ALL ;  /* 0x0000000000007948 */ /* 0x000fea0003800000 */
[----:B------:R-:W1:Y:S01]  /*2b170*/  S2R R14, SR_CgaCtaId ;  /* 0x00000000000e7919 */ /* 0x000e620000008800 */
[----:B------:R-:W-:Y:S01]  /*2b180*/  MOV R15, 0x400 ;  /* 0x00000400000f7802 */ /* 0x000fe20000000f00 */
[----:B------:R-:W5:Y:S01]  /*2b190*/  S2R R17, SR_CgaCtaId ;  /* 0x0000000000117919 */ /* 0x000f620000008800 */
[----:B-1----:R-:W-:-:S02]  /*2b1a0*/  LEA R13, R14, R13, 0x18 ;  /* 0x0000000d0e0d7211 */ /* 0x002fc400078ec0ff */
[----:B------:R-:W1:Y:S01]  /*2b1b0*/  S2R R14, SR_TID.X ;  /* 0x00000000000e7919 */ /* 0x000e620000002100 */
[----:B-----5:R-:W-:Y:S01]  /*2b1c0*/  LEA R15, R17, R15, 0x18 ;  /* 0x0000000f110f7211 */ /* 0x020fe200078ec0ff */
[----:B------:R-:W-:-:S04]  /*2b1d0*/  IMAD.MOV.U32 R17, RZ, RZ, 0x20 ;  /* 0x00000020ff117424 */ /* 0x000fc800078e00ff */
[----:B------:R-:W-:Y:S01]  /*2b1e0*/  VIADD R15, R15, 0x400 ;  /* 0x000004000f0f7836 */ /* 0x000fe20000000000 */
[----:B-1----:R-:W-:-:S04]  /*2b1f0*/  LOP3.LUT P0, RZ, R14, 0x4, RZ, 0xc0, !PT ;  /* 0x000000040eff7812 */ /* 0x002fc8000780c0ff */
[----:B------:R-:W-:Y:S01]  /*2b200*/  SEL R17, R17, 0xffffffe0, !P0 ;  /* 0xffffffe011117807 */ /* 0x000fe20004000000 */
[----:B---3--:R-:W-:-:S05]  /*2b210*/  IMAD R20, R2, 0x6000, RZ ;  /* 0x0000600002147824 */ /* 0x008fca00078e02ff */
[----:B------:R-:W-:-:S05]  /*2b220*/  LOP3.LUT R2, R20, R19, RZ, 0xfc, !PT ;  /* 0x0000001314027212 */ /* 0x000fca00078efcff */
[C---:B------:R-:W-:Y:S01]  /*2b230*/  IMAD.IADD R12, R13.reuse, 0x1, R2 ;  /* 0x000000010d0c7824 */ /* 0x040fe200078e0202 */
[----:B----4-:R-:W-:Y:S02]  /*2b240*/  IADD3 R2, R13, R3, R20 ;  /* 0x000000030d027210 */ /* 0x010fe40007ffe014 */
[----:B------:R-:W-:Y:S02]  /*2b250*/  LOP3.LUT R3, R20, R18, RZ, 0xfc, !PT ;  /* 0x0000001214037212 */ /* 0x000fe400078efcff */
[----:B------:R-:W1:Y:S03]  /*2b260*/  LDSM.16.MT88.4 R4, [R12+0xc400] ;  /* 0x00c400000c04783b */ /* 0x000e660000004200 */
[----:B------:R-:W-:Y:S01]  /*2b270*/  IMAD.IADD R3, R15, 0x1, R3 ;  /* 0x000000010f037824 */ /* 0x000fe200078e0203 */
[C-C-:B-1----:R-:W-:Y:S02]  /*2b280*/  PRMT R8, R4.reuse, 0x6420, R5.reuse ;  /* 0x0000642004087816 */ /* 0x142fe40000000005 */
[----:B------:R-:W-:-:S02]  /*2b290*/  PRMT R9, R4, 0x7531, R5 ;  /* 0x0000753104097816 */ /* 0x000fc40000000005 */
        /* <DEDUP_REMOVED lines=15> */
[----:B------:R-:W-:Y:S02]  /*2b390*/  IMAD.IADD R4, R11, 0x1, R4 ;  /* 0x000000010b047824 */ /* 0x000fe400078e0204 */
[----:B------:R-:W-:-:S04]  /*2b3a0*/  IMAD.IADD R3, R17, 0x1, R20 ;  /* 0x0000000111037824 */ /* 0x000fc800078e0214 */
[----:B------:R-:W1:Y:S01]  /*2b3b0*/  LDSM.16.MT88.4 R4, [R4+0xc400] ;  /* 0x00c400000404783b */ /* 0x000e620000004200 */
[----:B------:R-:W-:Y:S02]  /*2b3c0*/  IADD3 R17, R10, R3, R18 ;  /* 0x000000030a117210 */ /* 0x000fe40007ffe012 */
[C-C-:B-1----:R-:W-:Y:S02]  /*2b3d0*/  PRMT R12, R4.reuse, 0x6420, R5.reuse ;  /* 0x00006420040c7816 */ /* 0x142fe40000000005 */
[----:B------:R-:W-:Y:S02]  /*2b3e0*/  PRMT R13, R4, 0x7531, R5 ;  /* 0x00007531040d7816 */ /* 0x000fe40000000005 */
[C-C-:B------:R-:W-:Y:S02]  /*2b3f0*/  PRMT R14, R6.reuse, 0x6420, R7.reuse ;  /* 0x00006420060e7816 */ /* 0x140fe40000000007 */
[----:B------:R-:W-:Y:S02]  /*2b400*/  PRMT R15, R6, 0x7531, R7 ;  /* 0x00007531060f7816 */ /* 0x000fe40000000007 */
[----:B------:R-:W1:Y:S04]  /*2b410*/  LDSM.16.MT88.4 R4, [R2+0xd400] ;  /* 0x00d400000204783b */ /* 0x000e680000004200 */
[----:B------:R3:W-:Y:S02]  /*2b420*/  STSM.16.M88.4 [R17], R12 ;  /* 0x0000000c11007844 */ /* 0x0007e40000000200 */
[----:B---3--:R-:W-:Y:S01]  /*2b430*/  IMAD.MOV.U32 R14, RZ, RZ, R10 ;  /* 0x000000ffff0e7224 */ /* 0x008fe200078e000a */
[----:B------:R-:W-:Y:S01]  /*2b440*/  LOP3.LUT R13, R18, 0x1000, RZ, 0xfc, !PT ;  /* 0x00001000120d7812 */ /* 0x000fe200078efcff */
[----:B------:R-:W-:-:S03]  /*2b450*/  IMAD.MOV.U32 R15, RZ, RZ, R11 ;  /* 0x000000ffff0f7224 */ /* 0x000fc600078e000b */
[----:B------:R-:W-:Y:S02]  /*2b460*/  IADD3 R3, R14, R13, R3 ;  /* 0x0000000d0e037210 */ /* 0x000fe40007ffe003 */
[C-C-:B-1----:R-:W-:Y:S02]  /*2b470*/  PRMT R8, R4.reuse, 0x6420, R5.reuse ;  /* 0x0000642004087816 */ /* 0x142fe40000000005 */
[----:B------:R-:W-:Y:S02]  /*2b480*/  PRMT R9, R4, 0x7531, R5 ;  /* 0x0000753104097816 */ /* 0x000fe40000000005 */
[C-C-:B------:R-:W-:Y:S02]  /*2b490*/  PRMT R10, R6.reuse, 0x6420, R7.reuse ;  /* 0x00006420060a7816 */ /* 0x140fe40000000007 */
[----:B------:R-:W-:-:S05]  /*2b4a0*/  PRMT R11, R6, 0x7531, R7 ;  /* 0x00007531060b7816 */ /* 0x000fca0000000007 */
        /* <DEDUP_REMOVED lines=15> */
[----:B---3--:R-:W-:-:S02]  /*2b5a0*/  IMAD.MOV.U32 R14, RZ, RZ, R10 ;  /* 0x000000ffff0e7224 */ /* 0x008fc400078e000a */
[----:B------:R-:W-:Y:S01]  /*2b5b0*/  IMAD.MOV.U32 R15, RZ, RZ, R11 ;  /* 0x000000ffff0f7224 */ /* 0x000fe200078e000b */
        /* <DEDUP_REMOVED lines=8> */
[----:B-1----:R-:W-:Y:S01]  /*2b640*/  LOP3.LUT R4, R5, R19, RZ, 0xfc, !PT ;  /* 0x0000001305047212 */ /* 0x002fe200078efcff */
[----:B------:R-:W-:Y:S02]  /*2b650*/  IMAD.MOV.U32 R11, RZ, RZ, R15 ;  /* 0x000000ffff0b7224 */ /* 0x000fe400078e000f */
        /* <DEDUP_REMOVED lines=9> */
[----:B---3--:R-:W-:-:S02]  /*2b6f0*/  IMAD.MOV.U32 R14, RZ, RZ, R10 ;  /* 0x000000ffff0e7224 */ /* 0x008fc400078e000a */
[----:B------:R-:W-:Y:S01]  /*2b700*/  IMAD.MOV.U32 R15, RZ, RZ, R11 ;  /* 0x000000ffff0f7224 */ /* 0x000fe200078e000b */
[C-C-:B-1----:R-:W-:Y:S02]  /*2b710*/  PRMT R8, R4.reuse, 0x6420, R5.reuse ;  /* 0x0000642004087816 */ /* 0x142fe40000000005 */
[----:B------:R-:W-:Y:S02]  /*2b720*/  PRMT R9, R4, 0x7531, R5 ;  /* 0x0000753104097816 */ /* 0x000fe40000000005 */
[C-C-:B------:R-:W-:Y:S02]  /*2b730*/  PRMT R10, R6.reuse, 0x6420, R7.reuse ;  /* 0x00006420060a7816 */ /* 0x140fe40000000007 */
[----:B------:R-:W-:-:S05]  /*2b740*/  PRMT R11, R6, 0x7531, R7 ;  /* 0x00007531060b7816 */ /* 0x000fca0000000007 */
[----:B------:R1:W-:Y:S02]  /*2b750*/  STSM.16.M88.4 [R3+0x2000], R8 ;  /* 0x0020000803007844 */ /* 0x0003e40000000200 */
[----:B-1----:R-:W-:Y:S02]  /*2b760*/  VIADD R8, R20, 0x4000 ;  /* 0x0000400014087836 */ /* 0x002fe40000000000 */
[----:B------:R-:W-:Y:S02]  /*2b770*/  IMAD.MOV.U32 R11, RZ, RZ, R15 ;  /* 0x000000ffff0b7224 */ /* 0x000fe400078e000f */
[----:B------:R-:W-:Y:S01]  /*2b780*/  IMAD.MOV.U32 R10, RZ, RZ, R14 ;  /* 0x000000ffff0a7224 */ /* 0x000fe200078e000e */
[----:B------:R-:W-:Y:S01]  /*2b790*/  LOP3.LUT R4, R8, R19, RZ, 0xfc, !PT ;  /* 0x0000001308047212 */ /* 0x000fe200078efcff */
        /* <DEDUP_REMOVED lines=22> */
[----:B------:R-:W1:Y:S04]  /*2b900*/  LDSM.16.MT88.4 R8, [R20+0xc400] ;  /* 0x00c400001408783b */ /* 0x000e680000004200 */
[----:B------:R-:W3:Y:S01]  /*2b910*/  LDSM.16.MT88.4 R4, [R2+0x11400] ;  /* 0x011400000204783b */ /* 0x000ee20000004200 */
[C-C-:B-1----:R-:W-:Y:S02]  /*2b920*/  PRMT R12, R8.reuse, 0x6420, R9.reuse ;  /* 0x00006420080c7816 */ /* 0x142fe40000000009 */
[----:B------:R-:W-:-:S02]  /*2b930*/  PRMT R13, R8, 0x7531, R9 ;  /* 0x00007531080d7816 */ /* 0x000fc40000000009 */
[C-C-:B------:R-:W-:Y:S02]  /*2b940*/  PRMT R14, R10.reuse, 0x6420, R11.reuse ;  /* 0x000064200a0e7816 */ /* 0x140fe4000000000b */
[----:B------:R-:W-:Y:S02]  /*2b950*/  PRMT R15, R10, 0x7531, R11 ;  /* 0x000075310a0f7816 */ /* 0x000fe4000000000b */
[C-C-:B---3--:R-:W-:Y:S02]  /*2b960*/  PRMT R8, R4.reuse, 0x6420, R5.reuse ;  /* 0x0000642004087816 */ /* 0x148fe40000000005 */
[----:B------:R-:W-:Y:S01]  /*2b970*/  PRMT R9, R4, 0x7531, R5 ;  /* 0x0000753104097816 */ /* 0x000fe20000000005 */
[----:B------:R1:W-:Y:S01]  /*2b980*/  STSM.16.M88.4 [R17+0x4000], R12 ;  /* 0x0040000c11007844 */ /* 0x0003e20000000200 */
        /* <DEDUP_REMOVED lines=11> */
.L_x_6961:
[----:B------:R-:W4:Y:S01]  /*2ba40*/  LDL.LU R4, [R1+0x10] ;  /* 0x0000100001047983 */ /* 0x000f220000300800 */
[----:B---3--:R4:W-:Y:S03]  /*2ba50*/  SYNCS.ARRIVE.TRANS64.A1T0 RZ, [R0+URZ+0x28850], RZ ;  /* 0x028850ff00ff79a7 */ /* 0x0089e6000810003f */
[----:B-1----:R-:W3:Y:S01]  /*2ba60*/  LDL.LU R3, [R1+0x18] ;  /* 0x0000180001037983 */ /* 0x002ee20000300800 */
[----:B------:R-:W-:-:S05]  /*2ba70*/  @!P1 VIADD R2, R0, 0x28880 ;  /* 0x0002888000029836 */ /* 0x000fca0000000000 */
[----:B------:R-:W-:Y:S01]  /*2ba80*/  @!P1 PRMT R2, RZ, 0x654, R2 ;  /* 0x00000654ff029816 */ /* 0x000fe20000000002 */
[----:B------:R-:W-:Y:S06]  /*2ba90*/  BAR.SYNC.DEFER_BLOCKING 0x2, 0x80 ;  /* 0x0082000000007b1d */ /* 0x000fec0000010000 */
[----:B------:R1:W-:Y:S01]  /*2baa0*/  @!P1 SYNCS.ARRIVE.TRANS64.RED.A1T0 RZ, [R2+URZ], RZ ;  /* 0x000000ff02ff99a7 */ /* 0x0003e2000810043f */
[----:B----4-:R-:W-:-:S05]  /*2bab0*/  VIADD R0, R4, 0x1 ;  /* 0x0000000104007836 */ /* 0x010fca0000000000 */
[----:B------:R-:W-:-:S04]  /*2bac0*/  ISETP.NE.AND P0, PT, R0, 0x2, PT ;  /* 0x000000020000780c */ /* 0x000fc80003f05270 */
[----:B-1----:R-:W-:Y:S02]  /*2bad0*/  SEL R2, RZ, 0x1, P0 ;  /* 0x00000001ff027807 */ /* 0x002fe40000000000 */
[----:B------:R-:W-:Y:S02]  /*2bae0*/  SEL R0, R0, RZ, P0 ;  /* 0x000000ff00007207 */ /* 0x000fe40000000000 */
[----:B---3--:R-:W-:-:S03]  /*2baf0*/  LOP3.LUT R3, R3, R2, RZ, 0x3c, !PT ;  /* 0x0000000203037212 */ /* 0x008fc600078e3cff */
[----:B------:R1:W-:Y:S04]  /*2bb00*/  STL [R1+0x10], R0 ;  /* 0x0000100001007387 */ /* 0x0003e80000100800 */
[----:B------:R1:W-:Y:S02]  /*2bb10*/  STL [R1+0x18], R3 ;  /* 0x0000180301007387 */ /* 0x0003e40000100800 */
.L_x_6916:
[----:B------:R-:W-:Y:S05]  /*2bb20*/  BSYNC B6 ;  /* 0x0000000000067941 */ /* 0x000fea0003800000 */
.L_x_6914:
[----:B------:R-:W-:-:S13]  /*2bb30*/  LOP3.LUT P0, RZ, R16, 0x2, RZ, 0xc0, !PT ;  /* 0x0000000210ff7812 */ /* 0x000fda000780c0ff */
[----:B------:R-:W-:Y:S05]  /*2bb40*/  @!P0 BRA `(.L_x_6962) ;  /* 0x0000000000288947 */ /* 0x000fea0003800000 */
[----:B------:R-:W-:Y:S05]  /*2bb50*/  WARPSYNC.ALL ;  /* 0x0000000000007948 */ /* 0x000fea0003800000 */
[----:B------:R-:W4:Y:S08]  /*2bb60*/  S2UR UR5, SR_CgaCtaId ;  /* 0x00000000000579c3 */ /* 0x000f300000008800 */
[----:B------:R-:W-:Y:S06]  /*2bb70*/  BAR.SYNC.DEFER_BLOCKING 0x5, 0x180 ;  /* 0x0146000000007b1d */ /* 0x000fec0000010000 */
[----:B------:R-:W-:-:S02]  /*2bb80*/  UMOV UR4, 0x400 ;  /* 0x0000040000047882 */ /* 0x000fc40000000000 */
[----:B----4-:R-:W-:-:S09]  /*2bb90*/  ULEA UR4, UR5, UR4, 0x18 ;  /* 0x0000000405047291 */ /* 0x010fd2000f8ec03f */
[----:B0-----:R-:W0:Y:S04]  /*2bba0*/  LDS.128 R4, [UR4+0x288d0] ;  /* 0x0288d004ff047984 */ /* 0x001e280008000c00 */
[----:B0-----:R4:W-:Y:S04]  /*2bbb0*/  STL.64 [R1], R4 ;  /* 0x0000000401007387 */ /* 0x0019e80000100a00 */
[----:B------:R4:W-:Y:S01]  /*2bbc0*/  STL.64 [R1+0x8], R6 ;  /* 0x0000080601007387 */ /* 0x0009e20000100a00 */
[----:B------:R-:W-:Y:S06]  /*2bbd0*/  BAR.ARV 0x4, 0x180 ;  /* 0x0106000000007b1d */ /* 0x000fec0000002000 */
[----:B------:R-:W-:Y:S05]  /*2bbe0*/  BRA `(.L_x_6963) ;  /* 0x0000000c00187947 */ /* 0x000fea0003800000 */
.L_x_6962:
[----:B-1-3--:R-:W1:Y:S01]  /*2bbf0*/  S2R R0, SR_TID.X ;  /* 0x0000000000007919 */ /* 0x00ae620000002100 */
[----:B------:R-:W-:Y:S01]  /*2bc00*/  UMOV UR4, 0xffffffff ;  /* 0xffffffff00047882 */ /* 0x000fe20000000000 */
[----:B-1----:R-:W-:-:S04]  /*2bc10*/  LOP3.LUT R8, R0, 0x1f, RZ, 0xc0, !PT ;  /* 0x0000001f00087812 */ /* 0x002fc800078ec0ff */
[----:B------:R-:W-:Y:S01]  /*2bc20*/  ISETP.NE.AND P0, PT, R8, 0x1f, PT ;  /* 0x0000001f0800780c */ /* 0x000fe20003f05270 */
[----:B------:R-:W-:-:S12]  /*2bc30*/  BRA.DIV UR4, `(.L_x_6964) ;  /* 0x0000003604ac7947 */ /* 0x000fd8000b800000 */
[----:B------:R-:W3:Y:S01]  /*2bc40*/  LDL.LU R4, [R1] ;  /* 0x0000000001047983 */ /* 0x000ee20000300800 */
[----:B------:R-:W-:-:S03]  /*2bc50*/  ULDC UR4, c[0x0][0xc14] ;  /* 0x0003050000047ab9 */ /* 0x000fc60000000800 */
[----:B------:R-:W4:Y:S02]  /*2bc60*/  LDL R3, [R1+0xc] ;  /* 0x00000c0001037983 */ /* 0x000f240000100800 */
[----:B----4-:R-:W-:-:S05]  /*2bc70*/  IMAD.IADD R5, R3, 0x1, R8 ;  /* 0x0000000103057824 */ /* 0x010fca00078e0208 */
[----:B------:R-:W-:-:S13]  /*2bc80*/  ISETP.GE.OR P1, PT, R5, UR4, !P0 ;  /* 0x0000000405007c0c */ /* 0x000fda000c726670 */
[----:B------:R-:W1:Y:S02]  /*2bc90*/  @!P1 LDC.64 R2, c[0x0][0xc58] ;  /* 0x00031600ff029b82 */ /* 0x000e640000000a00 */
[----:B-1----:R-:W-:-:S06]  /*2bca0*/  @!P1 IMAD.WIDE R2, R5, 0x4, R2 ;  /* 0x0000000405029825 */ /* 0x002fcc00078e0202 */
[----:B------:R1:W4:Y:S01]  /*2bcb0*/  @!P1 LDG.E R3, desc[UR38][R2.64] ;  /* 0x0000002602039981 */ /* 0x000322000c1e1900 */
[C---:B------:R-:W-:Y:S02]  /*2bcc0*/  ISETP.GE.U32.AND P2, PT, R8.reuse, 0x2, PT ;  /* 0x000000020800780c */ /* 0x040fe40003f46070 */
[C---:B------:R-:W-:Y:S01]  /*2bcd0*/  ISETP.GE.U32.AND P3, PT, R8.reuse, 0x4, PT ;  /* 0x000000040800780c */ /* 0x040fe20003f66070 */
[----:B---3--:R-:W-:Y:S01]  /*2bce0*/  SHFL.IDX PT, R0, R4, RZ, 0x1f ;  /* 0x00001fff04007589 */ /* 0x008fe200000e0000 */
[C---:B------:R-:W-:Y:S02]  /*2bcf0*/  ISETP.GE.U32.AND P4, PT, R8.reuse, 0x8, PT ;  /* 0x000000080800780c */ /* 0x040fe40003f86070 */
[C---:B------:R-:W-:Y:S01]  /*2bd00*/  ISETP.GE.U32.AND P5, PT, R8.reuse, 0x10, PT ;  /* 0x000000100800780c */ /* 0x040fe20003fa6070 */
[----:B-1----:R-:W-:Y:S02]  /*2bd10*/  IMAD.MOV.U32 R2, RZ, RZ, RZ ;  /* 0x000000ffff027224 */ /* 0x002fe400078e00ff */
[----:B----4-:R-:W-:Y:S01]  /*2bd20*/  @!P1 IMAD.MOV.U32 R2, RZ, RZ, R3 ;  /* 0x000000ffff029224 */ /* 0x010fe200078e0003 */
[----:B------:R-:W-:-:S04]  /*2bd30*/  ISETP.NE.AND P1, PT, R8, RZ, PT ;  /* 0x000000ff0800720c */ /* 0x000fc80003f25270 */
[----:B------:R-:W1:Y:S02]  /*2bd40*/  SHFL.UP PT, R14, R2, 0x1, RZ ;  /* 0x04200000020e7989 */ /* 0x000e6400000e00ff */
[----:B-1----:R-:W-:-:S05]  /*2bd50*/  SEL R5, R14, RZ, P1 ;  /* 0x000000ff0e057207 */ /* 0x002fca0000800000 */
[----:B------:R-:W-:Y:S02]  /*2bd60*/  IMAD.IADD R3, R2, 0x1, R5 ;  /* 0x0000000102037824 */ /* 0x000fe400078e0205 */
[----:B------:R-:W-:Y:S04]  /*2bd70*/  SHFL.IDX PT, R5, R4, 0x1, 0x1f ;  /* 0x00201f0004057f89 */ /* 0x000fe800000e0000 */
        /* <DEDUP_REMOVED lines=9> */
[----:B------:R-:W0:Y:S02]  /*2be10*/  SHFL.UP PT, R14, R3, 0x10, RZ ;  /* 0x06000000030e7989 */ /* 0x000e2400000e00ff */
[----:B0-----:R-:W-:-:S05]  /*2be20*/  SEL R6, R14, RZ, P5 ;  /* 0x000000ff0e067207 */ /* 0x001fca0002800000 */
[----:B------:R-:W-:-:S05]  /*2be30*/  IMAD.IADD R6, R3, 0x1, R6 ;  /* 0x0000000103067824 */ /* 0x000fca00078e0206 */
[----:B------:R0:W1:Y:S02]  /*2be40*/  SHFL.IDX PT, R14, R6, 0x1f, 0x1f ;  /* 0x03e01f00060e7f89 */ /* 0x00006400000e0000 */
.L_x_7114:
[----:B------:R-:W-:Y:S02]  /*2be50*/  ULDC UR4, c[0x0][0xc10] ;  /* 0x0003040000047ab9 */ /* 0x000fe40000000800 */
[----:B------:R-:W-:-:S04]  /*2be60*/  IMAD.U32 R4, RZ, RZ, UR4 ;  /* 0x00000004ff047e24 */ /* 0x000fc8000f8e00ff */
[----:B-1----:R-:W-:-:S04]  /*2be70*/  IMAD R9, R14, R4, RZ ;  /* 0x000000040e097224 */ /* 0x002fc800078e02ff */
[----:B------:R-:W-:-:S05]  /*2be80*/  IMAD.IADD R5, R5, 0x1, R9 ;  /* 0x0000000105057824 */ /* 0x000fca00078e0209 */
[----:B------:R-:W-:-:S13]  /*2be90*/  ISETP.GT.AND P6, PT, R5, R0, PT ;  /* 0x000000000500720c */ /* 0x000fda0003fc4270 */
[----:B------:R-:W-:Y:S05]  /*2bea0*/  @P6 BRA `(.L_x_6965) ;  /* 0x0000000000a46947 */ /* 0x000fea0003800000 */
.L_x_6970:
[----:B------:R-:W3:Y:S01]  /*2beb0*/  LDL.LU R2, [R1+0xc] ;  /* 0x00000c0001027983 */ /* 0x000ee20000300800 */
[----:B------:R-:W1:Y:S01]  /*2bec0*/  LDC R3, c[0x0][0xc14] ;  /* 0x00030500ff037b82 */ /* 0x000e620000000800 */
[----:B---3--:R-:W-:-:S05]  /*2bed0*/  VIADD R2, R2, 0x1f ;  /* 0x0000001f02027836 */ /* 0x008fca0000000000 */
[----:B-1----:R-:W-:-:S13]  /*2bee0*/  ISETP.GE.AND P6, PT, R2, R3, PT ;  /* 0x000000030200720c */ /* 0x002fda0003fc6270 */
[----:B------:R-:W-:Y:S05]  /*2bef0*/  @P6 BRA `(.L_x_6966) ;  /* 0x0000000400ec6947 */ /* 0x000fea0003800000 */
[----:B------:R-:W1:Y:S01]  /*2bf00*/  S2R R4, SR_TID.X ;  /* 0x0000000000047919 */ /* 0x000e620000002100 */
[----:B------:R-:W-:Y:S01]  /*2bf10*/  BSSY B0, `(.L_x_6967) ;  /* 0x000000a000007945 */ /* 0x000fe20003800000 */
[----:B------:R3:W-:Y:S01]  /*2bf20*/  STL [R1+0xc], R2 ;  /* 0x00000c0201007387 */ /* 0x0007e20000100800 */
[----:B-1----:R-:W-:-:S05]  /*2bf30*/  LOP3.LUT R4, R4, 0x1f, RZ, 0xc0, !PT ;  /* 0x0000001f04047812 */ /* 0x002fca00078ec0ff */
[----:B------:R-:W-:Y:S02]  /*2bf40*/  IMAD.IADD R7, R2, 0x1, R4 ;  /* 0x0000000102077824 */ /* 0x000fe400078e0204 */
[----:B---3--:R-:W-:-:S03]  /*2bf50*/  IMAD.MOV.U32 R2, RZ, RZ, RZ ;  /* 0x000000ffff027224 */ /* 0x008fc600078e00ff */
[----:B------:R-:W-:-:S13]  /*2bf60*/  ISETP.GE.OR P6, PT, R7, R3, !P0 ;  /* 0x000000030700720c */ /* 0x000fda00047c6670 */
[----:B------:R-:W-:Y:S05]  /*2bf70*/  @P6 BRA `(.L_x_6968) ;  /* 0x00000000000c6947 */ /* 0x000fea0003800000 */
[----:B------:R-:W1:Y:S02]  /*2bf80*/  LDC.64 R2, c[0x0][0xc58] ;  /* 0x00031600ff027b82 */ /* 0x000e640000000a00 */
[----:B-1----:R-:W-:-:S06]  /*2bf90*/  IMAD.WIDE R2, R7, 0x4, R2 ;  /* 0x0000000407027825 */ /* 0x002fcc00078e0202 */
[----:B------:R1:W5:Y:S02]  /*2bfa0*/  LDG.E R2, desc[UR38][R2.64] ;  /* 0x0000002602027981 */ /* 0x000364000c1e1900 */
.L_x_6968:
[----:B------:R-:W-:Y:S05]  /*2bfb0*/  BSYNC B0 ;  /* 0x0000000000007941 */ /* 0x000fea0003800000 */
.L_x_6967:
[----:B------:R-:W-:-:S03]  /*2bfc0*/  UMOV UR4, 0xffffffff ;  /* 0xffffffff00047882 */ /* 0x000fc60000000000 */
[----:B------:R-:W-:Y:S05]  /*2bfd0*/  BRA.DIV UR4, `(.L_x_6969) ;  /* 0x0000003604f07947 */ /* 0x000fea000b800000 */
[----:B-----5:R-:W1:Y:S02]  /*2bfe0*/  SHFL.UP PT, R14, R2, 0x1, RZ ;  /* 0x04200000020e7989 */ /* 0x020e6400000e00ff */
        /* <DEDUP_REMOVED lines=15> */
.L_x_7122:
[----:B------:R-:W-:Y:S02]  /*2c0e0*/  ULDC UR4, c[0x0][0xc10] ;  /* 0x0003040000047ab9 */ /* 0x000fe40000000800 */
[----:B------:R-:W-:-:S04]  /*2c0f0*/  IMAD.U32 R4, RZ, RZ, UR4 ;  /* 0x00000004ff047e24 */ /* 0x000fc8000f8e00ff */
[----:B-1----:R-:W-:-:S04]  /*2c100*/  IMAD R9, R14, R4, RZ ;  /* 0x000000040e097224 */ /* 0x002fc800078e02ff */
[----:B------:R-:W-:-:S05]  /*2c110*/  IMAD.IADD R5, R9, 0x1, R5 ;  /* 0x0000000109057824 */ /* 0x000fca00078e0205 */
[----:B------:R-:W-:-:S13]  /*2c120*/  ISETP.GT.AND P6, PT, R5, R0, PT ;  /* 0x000000000500720c */ /* 0x000fda0003fc4270 */
[----:B------:R-:W-:Y:S05]  /*2c130*/  @!P6 BRA `(.L_x_6970) ;  /* 0xfffffffc005ce947 */ /* 0x000fea000383ffff */
.L_x_6965:
[----:B------:R-:W-:Y:S01]  /*2c140*/  IMAD.IADD R9, R5, 0x1, -R9 ;  /* 0x0000000105097824 */ /* 0x000fe200078e0a09 */
[----:B------:R-:W-:-:S03]  /*2c150*/  UMOV UR4, 0xffffffff ;  /* 0xffffffff00047882 */ /* 0x000fc60000000000 */
[----:B------:R-:W-:-:S05]  /*2c160*/  IMAD R3, R6, R4, R9 ;  /* 0x0000000406037224 */ /* 0x000fca00078e0209 */
[----:B------:R-:W-:Y:S01]  /*2c170*/  ISETP.GT.AND P6, PT, R3, R0, PT ;  /* 0x000000000300720c */ /* 0x000fe20003fc4270 */
[----:B------:R-:W-:-:S12]  /*2c180*/  BRA.DIV UR4, `(.L_x_6971) ;  /* 0x0000003a04447947 */ /* 0x000fd8000b800000 */
[----:B------:R-:W-:-:S04]  /*2c190*/  VOTE.ANY R3, PT, !P6 ;  /* 0x0000000000037806 */ /* 0x000fc800070e0100 */
[----:B------:R-:W1:Y:S02]  /*2c1a0*/  POPC R5, R3 ;  /* 0x0000000300057309 */ /* 0x000e640000000000 */
[----:B-1----:R1:W3:Y:S02]  /*2c1b0*/  SHFL.IDX PT, R7, R2, R5, 0x1f ;  /* 0x00001f0502077589 */ /* 0x0022e400000e0000 */
.L_x_7126:
[----:B------:R-:W-:Y:S01]  /*2c1c0*/  ISETP.NE.AND P0, PT, R3, RZ, PT ;  /* 0x000000ff0300720c */ /* 0x000fe20003f05270 */
[----:B-1----:R-:W-:-:S12]  /*2c1d0*/  IMAD.MOV.U32 R2, RZ, RZ, RZ ;  /* 0x000000ffff027224 */ /* 0x002fd800078e00ff */
[----:B------:R-:W-:Y:S05]  /*2c1e0*/  @!P0 BRA `(.L_x_6972) ;  /* 0x0000000000108947 */ /* 0x000fea0003800000 */
[----:B------:R-:W-:Y:S01]  /*2c1f0*/  UMOV UR4, 0xffffffff ;  /* 0xffffffff00047882 */ /* 0x000fe20000000000 */
[----:B------:R-:W-:Y:S02]  /*2c200*/  VIADD R12, R5, 0xffffffff ;  /* 0xffffffff050c7836 */ /* 0x000fe40000000000 */
[----:B------:R-:W-:Y:S05]  /*2c210*/  BRA.DIV UR4, `(.L_x_6973) ;  /* 0x0000003a04687947 */ /* 0x000fea000b800000 */
[----:B------:R1:W4:Y:S02]  /*2c220*/  SHFL.IDX PT, R2, R6, R12, 0x1f ;  /* 0x00001f0c06027589 */ /* 0x00032400000e0000 */
.L_x_6972:
[----:B------:R-:W5:Y:S01]  /*2c230*/  LDL.LU R3, [R1+0xc] ;  /* 0x00000c0001037983 */ /* 0x000f620000300800 */
[----:B------:R-:W0:Y:S01]  /*2c240*/  LDC.64 R10, c[0x0][0xc68] ;  /* 0x00031a00ff0a7b82 */ /* 0x000e220000000a00 */
[----:B-----5:R-:W-:-:S04]  /*2c250*/  IMAD.IADD R3, R5, 0x1, R3 ;  /* 0x0000000105037824 */ /* 0x020fc800078e0203 */
[----:B0-----:R-:W-:Y:S01]  /*2c260*/  IMAD.WIDE R10, R3, 0x4, R10 ;  /* 0x00000004030a7825 */ /* 0x001fe200078e020a */
[----:B------:R0:W-:Y:S04]  /*2c270*/  STL [R1+0xc], R3 ;  /* 0x00000c0301007387 */ /* 0x0001e80000100800 */
[----:B-1----:R-:W3:Y:S01]  /*2c280*/  LDG.E R6, desc[UR38][R10.64] ;  /* 0x000000260a067981 */ /* 0x002ee2000c1e1900 */
[----:B----4-:R-:W-:-:S04]  /*2c290*/  IMAD R12, R2, R4, R9 ;  /* 0x00000004020c7224 */ /* 0x010fc800078e0209 */
[----:B------:R-:W-:Y:S01]  /*2c2a0*/  IMAD.IADD R0, R0, 0x1, -R12 ;  /* 0x0000000100007824 */ /* 0x000fe200078e0a0c */
[----:B------:R1:W-:Y:S01]  /*2c2b0*/  STL [R1], R12 ;  /* 0x0000000c01007387 */ /* 0x0003e20000100800 */
[----:B---3--:R-:W-:-:S05]  /*2c2c0*/  IMAD R5, R7, R6, RZ ;  /* 0x0000000607057224 */ /* 0x008fca00078e02ff */
[----:B------:R-:W-:-:S04]  /*2c2d0*/  IABS R8, R5 ;  /* 0x0000000500087213 */ /* 0x000fc80000000000 */
[----:B0-----:R-:W0:Y:S08]  /*2c2e0*/  I2F.RP R3, R8 ;  /* 0x0000000800037306 */ /* 0x001e300000209400 */
        /* <DEDUP_REMOVED lines=60> */
.L_x_6966:
[----:B------:R-:W-:Y:S01]  /*2c6b0*/  UMOV UR4, URZ ;  /* 0x0000003f00047c82 */ /* 0x000fe20008000000 */
[----:B------:R-:W-:Y:S01]  /*2c6c0*/  ULDC UR6, c[0x0][0xc14] ;  /* 0x0003050000067ab9 */ /* 0x000fe20000000800 */
[----:B------:R-:W-:Y:S01]  /*2c6d0*/  UMOV UR5, URZ ;  /* 0x0000003f00057c82 */ /* 0x000fe20008000000 */
[----:B------:R1:W-:Y:S01]  /*2c6e0*/  STL [R1], R0 ;  /* 0x0000000001007387 */ /* 0x0003e20000100800 */
[----:B------:R-:W-:Y:S02]  /*2c6f0*/  IMAD.U32 R3, RZ, RZ, UR4 ;  /* 0x00000004ff037e24 */ /* 0x000fe4000f8e00ff */
[----:B------:R-:W-:-:S03]  /*2c700*/  IMAD.U32 R2, RZ, RZ, UR5 ;  /* 0x00000005ff027e24 */ /* 0x000fc6000f8e00ff */
[----:B------:R3:W-:Y:S01]  /*2c710*/  STL [R1+0x4], R3 ;  /* 0x0000040301007387 */ /* 0x0007e20000100800 */
[----:B-1----:R-:W-:-:S05]  /*2c720*/  IMAD.U32 R0, RZ, RZ, UR6 ;  /* 0x00000006ff007e24 */ /* 0x002fca000f8e00ff */
[----:B------:R3:W-:Y:S04]  /*2c730*/  STL [R1+0xc], R0 ;  /* 0x00000c0001007387 */ /* 0x0007e80000100800 */
[----:B------:R3:W-:Y:S02]  /*2c740*/  STL [R1+0x8], R2 ;  /* 0x0000080201007387 */ /* 0x0007e40000100800 */
.L_x_6974:
[----:B-1-3--:R-:W0:Y:S04]  /*2c750*/  LDL R3, [R1+0x8] ;  /* 0x0000080001037983 */ /* 0x00ae280000100800 */
[----:B------:R-:W3:Y:S04]  /*2c760*/  LDL R2, [R1+0xc] ;  /* 0x00000c0001027983 */ /* 0x000ee80000100800 */
[----:B------:R-:W4:Y:S04]  /*2c770*/  LDL R4, [R1] ;  /* 0x0000000001047983 */ /* 0x000f280000100800 */
[----:B------:R-:W4:Y:S01]  /*2c780*/  LDL R5, [R1+0x4] ;  /* 0x0000040001057983 */ /* 0x000f220000100800 */
[----:B------:R-:W-:Y:S05]  /*2c790*/  WARPSYNC.ALL ;  /* 0x0000000000007948 */ /* 0x000fea0003800000 */
[----:B------:R-:W1:Y:S02]  /*2c7a0*/  S2R R0, SR_TID.X ;  /* 0x0000000000007919 */ /* 0x000e640000002100 */
[----:B-1----:R-:W-:Y:S01]  /*2c7b0*/  LOP3.LUT R0, R0, 0x1f, RZ, 0xc0, !PT ;  /* 0x0000001f00007812 */ /* 0x002fe200078ec0ff */
[----:B------:R-:W-:Y:S03]  /*2c7c0*/  BAR.SYNC.DEFER_BLOCKING 0x4, 0x180 ;  /* 0x0106000000007b1d */ /* 0x000fe60000010000 */
[----:B------:R-:W-:-:S13]  /*2c7d0*/  ISETP.NE.AND P0, PT, R0, RZ, PT ;  /* 0x000000ff0000720c */ /* 0x000fda0003f05270 */
[----:B------:R-:W-:Y:S01]  /*2c7e0*/  @!P0 MOV R0, 0x400 ;  /* 0x0000040000008802 */ /* 0x000fe20000000f00 */
[----:B0-----:R-:W-:Y:S02]  /*2c7f0*/  IMAD.MOV.U32 R6, RZ, RZ, R3 ;  /* 0x000000ffff067224 */ /* 0x001fe400078e0003 */
[----:B------:R-:W0:Y:S01]  /*2c800*/  @!P0 S2R R3, SR_CgaCtaId ;  /* 0x0000000000038919 */ /* 0x000e220000008800 */
[----:B---3--:R-:W-:Y:S01]  /*2c810*/  IMAD.MOV.U32 R7, RZ, RZ, R2 ;  /* 0x000000ffff077224 */ /* 0x008fe200078e0002 */
[----:B0-----:R-:W-:-:S05]  /*2c820*/  @!P0 LEA R0, R3, R0, 0x18 ;  /* 0x0000000003008211 */ /* 0x001fca00078ec0ff */
[----:B----4-:R0:W-:Y:S01]  /*2c830*/  @!P0 STS.128 [R0+0x288d0], R4 ;  /* 0x0288d00400008388 */ /* 0x0101e20000000c00 */
[----:B------:R-:W-:Y:S06]  /*2c840*/  BAR.ARV 0x5, 0x180 ;  /* 0x0146000000007b1d */ /* 0x000fec0000002000 */
.L_x_6963:
[----:B01-3--:R-:W3:Y:S01]  /*2c850*/  LDL R0, [R1+0xc] ;  /* 0x00000c0001007983 */ /* 0x00bee20000100800 */
[----:B------:R-:W-:Y:S02]  /*2c860*/  ULDC UR4, c[0x0][0xc14] ;  /* 0x0003050000047ab9 */ /* 0x000fe40000000800 */
[----:B---3--:R-:W-:-:S13]  /*2c870*/  ISETP.GE.AND P0, PT, R0, UR4, PT ;  /* 0x0000000400007c0c */ /* 0x008fda000bf06270 */
[----:B------:R-:W-:Y:S05]  /*2c880*/  @!P0 BRA `(.L_x_6975) ;  /* 0xffffffa400748947 */ /* 0x000fea000383ffff */
[----:B------:R-:W-:Y:S05]  /*2c890*/  BSYNC B7 ;  /* 0x0000000000077941 */ /* 0x000fea0003800000 */
.L_x_6862:
[----:B-1----:R-:W3:Y:S01]  /*2c8a0*/  LDL.LU R0, [R1+0x3c] ;  /* 0x00003c0001007983 */ /* 0x002ee20000300800 */
[----:B------:R-:W-:Y:S01]  /*2c8b0*/  BSSY B0, `(.L_x_6976) ;  /* 0x000000b000007945 */ /* 0x000fe20003800000 */
[----:B--2-4-:R-:W1:Y:S01]  /*2c8c0*/  S2R R5, SR_CgaCtaId ;  /* 0x0000000000057919 */ /* 0x014e620000008800 */
        /* <DEDUP_REMOVED lines=9> */
.L_x_7129:
[----:B------:R-:W-:Y:S05]  /*2c960*/  BSYNC B0 ;  /* 0x0000000000007941 */ /* 0x000fea0003800000 */
.L_x_6976:
[----:B------:R-:W-:-:S03]  /*2c970*/  UMOV UR4, 0xffffffff ;  /* 0xffffffff00047882 */ /* 0x000fc60000000000 */
[----:B------:R-:W-:Y:S05]  /*2c980*/  BRA.DIV UR4, `(.L_x_6978) ;  /* 0x0000003204c87947 */ /* 0x000fea000b800000 */
[----:B------:R-:W1:Y:S02]  /*2c990*/  S2R R2, SR_TID.X ;  /* 0x0000000000027919 */ /* 0x000e640000002100 */
[----:B-1----:R-:W-:-:S04]  /*2c9a0*/  SHF.R.U32.HI R2, RZ, 0x5, R2 ;  /* 0x00000005ff027819 */ /* 0x002fc80000011602 */
[----:B------:R-:W-:-:S05]  /*2c9b0*/  LOP3.LUT R2, R2, 0x3, RZ, 0xc0, !PT ;  /* 0x0000000302027812 */ /* 0x000fca00078ec0ff */
[----:B------:R1:W2:Y:S02]  /*2c9c0*/  SHFL.IDX PT, R14, R2, RZ, 0x1f ;  /* 0x00001fff020e7589 */ /* 0x0002a400000e0000 */
.L_x_7132:
[----:B--2---:R-:W-:-:S13]  /*2c9d0*/  ISETP.NE.AND P0, PT, R14, RZ, PT ;  /* 0x000000ff0e00720c */ /* 0x004fda0003f05270 */
[----:B------:R-:W-:Y:S05]  /*2c9e0*/  @P0 BRA `(.L_x_6617) ;  /* 0x0000000000b00947 */ /* 0x000fea0003800000 */
[----:B------:R-:W-:-:S03]  /*2c9f0*/  UMOV UR4, 0xffffffff ;  /* 0xffffffff00047882 */ /* 0x000fc60000000000 */
[----:B------:R-:W-:Y:S05]  /*2ca00*/  BRA.DIV UR4, `(.L_x_6979) ;  /* 0x0000003204dc7947 */ /* 0x000fea000b800000 */
[----:B------:R-:W-:-:S13]  /*2ca10*/  ELECT P6, URZ, PT ;  /* 0x00000000003f782f */ /* 0x000fda00038c0000 */
.L_x_7135:
[----:B------:R-:W-:Y:S05]  /*2ca20*/  @!P6 BRA `(.L_x_6617) ;  /* 0x0000000000a0e947 */ /* 0x000fea0003800000 */
[----:B------:R-:W-:-:S06]  /*2ca30*/  ULOP3.LUT UR4, UR36, 0x2, URZ, 0xfc, !UPT ;  /* 0x0000000224047892 */ /* 0x000fcc000f8efc3f */
[----:B-1----:R-:W-:-:S05]  /*2ca40*/  IMAD.U32 R2, RZ, RZ, UR4 ;  /* 0x00000004ff027e24 */ /* 0x002fca000f8e00ff */
[----:B------:R-:W-:-:S13]  /*2ca50*/  ISETP.NE.AND P0, PT, R2, 0x3, PT ;  /* 0x000000030200780c */ /* 0x000fda0003f05270 */
[----:B------:R-:W-:Y:S05]  /*2ca60*/  @!P0 BRA `(.L_x_6980) ;  /* 0x0000000000048947 */ /* 0x000fea0003800000 */
[----:B------:R-:W-:Y:S01]  /*2ca70*/  BPT.TRAP 0x1 ;  /* 0x000000040000795c */ /* 0x000fe20000300000 */
.L_x_6980:
        /* <DEDUP_REMOVED lines=14> */
.L_x_7136:
[----:B------:R-:W1:Y:S02]  /*2cb60*/  SYNCS.PHASECHK.TRANS64.TRYWAIT P1, [R7+URZ], R2 ;  /* 0x00000002070075a7 */ /* 0x000e64000802017f */
[----:B-1----:R-:W-:Y:S05]  /*2cb70*/  @!P1 BRA `(.L_x_6982) ;  /* 0x0000003000b49947 */ /* 0x002fea0003800000 */
.L_x_7137:
[----:B------:R-:W-:Y:S05]  /*2cb80*/  @!P0 BRA `(.L_x_6983) ;  /* 0x0000000000048947 */ /* 0x000fea0003800000 */
[----:B------:R-:W-:Y:S01]  /*2cb90*/  BPT.TRAP 0x1 ;  /* 0x000000040000795c */ /* 0x000fe20000300000 */
.L_x_6983:
[----:B------:R-:W2:Y:S02]  /*2cba0*/  LDL.LU R4, [R1+0x10] ;  /* 0x0000100001047983 */ /* 0x000ea40000300800 */
[----:B--2---:R-:W-:-:S04]  /*2cbb0*/  IMAD R4, R4, 0x8, R0 ;  /* 0x0000000804047824 */ /* 0x004fc800078e0200 */
[----:B------:R-:W2:Y:S02]  /*2cbc0*/  SYNCS.PHASECHK.TRANS64.TRYWAIT P1, [R4+URZ+0x28860], R5 ;  /* 0x02886005040075a7 */ /* 0x000ea4000802017f */
[----:B--2---:R-:W-:Y:S05]  /*2cbd0*/  @!P1 BRA `(.L_x_6984) ;  /* 0x0000003000b09947 */ /* 0x004fea0003800000 */
.L_x_7138:
[----:B------:R-:W-:Y:S05]  /*2cbe0*/  @!P0 BRA `(.L_x_6985) ;  /* 0x0000000000048947 */ /* 0x000fea0003800000 */
[----:B------:R-:W-:Y:S01]  /*2cbf0*/  BPT.TRAP 0x1 ;  /* 0x000000040000795c */ /* 0x000fe20000300000 */
.L_x_6985:
[----:B------:R-:W-:-:S04]  /*2cc00*/  IMAD R3, R3, 0x8, R0 ;  /* 0x0000000803037824 */ /* 0x000fc800078e0200 */
[----:B------:R-:W3:Y:S02]  /*2cc10*/  SYNCS.PHASECHK.TRANS64.TRYWAIT P1, [R3+URZ+0x28860], R2 ;  /* 0x02886002030075a7 */ /* 0x000ee4000802017f */
[----:B---3--:R-:W-:Y:S05]  /*2cc20*/  @!P1 BRA `(.L_x_6986) ;  /* 0x0000003000b09947 */ /* 0x008fea0003800000 */
.L_x_7139:
[----:B------:R-:W-:Y:S05]  /*2cc30*/  @!P0 BRA `(.L_x_6987) ;  /* 0x0000000000048947 */ /* 0x000fea0003800000 */
[----:B------:R-:W-:Y:S01]  /*2cc40*/  BPT.TRAP 0x1 ;  /* 0x000000040000795c */ /* 0x000fe20000300000 */
.L_x_6987:
[----:B------:R-:W4:Y:S02]  /*2cc50*/  SYNCS.PHASECHK.TRANS64.TRYWAIT P0, [R4+URZ+0x28880], R5 ;  /* 0x02888005040075a7 */ /* 0x000f24000800017f */
[----:B----4-:R-:W-:Y:S05]  /*2cc60*/  @!P0 BRA `(.L_x_6988) ;  /* 0x0000003000b48947 */ /* 0x010fea0003800000 */
.L_x_6989:
[----:B------:R0:W0:Y:S02]  /*2cc70*/  SYNCS.PHASECHK.TRANS64.TRYWAIT P0, [R3+URZ+0x28880], R2 ;  /* 0x02888002030075a7 */ /* 0x000024000800017f */
[----:B0-----:R-:W-:Y:S05]  /*2cc80*/  @!P0 NANOSLEEP.SYNCS 0x989680 ;  /* 0x009896800000895d */ /* 0x001fea0003900000 */
[----:B------:R-:W0:Y:S02]  /*2cc90*/  @!P0 SYNCS.PHASECHK.TRANS64 P0, [R3+URZ+0x28880], R2 ;  /* 0x02888002030085a7 */ /* 0x000e24000800007f */
[----:B0-----:R-:W-:Y:S05]  /*2cca0*/  @!P0 BRA `(.L_x_6989) ;  /* 0xfffffffc00f08947 */ /* 0x001fea000383ffff */
.L_x_6617:
[----:B------:R-:W-:Y:S05]  /*2ccb0*/  BSYNC B8 ;  /* 0x0000000000087941 */ /* 0x000fea0003800000 */
.L_x_6614:
[----:B------:R-:W-:Y:S05]  /*2ccc0*/  EXIT ;  /* 0x000000000000794d */ /* 0x000fea0003800000 */
.L_x_6645:
[----:B0-----:R0:W2:Y:S02]  /*2ccd0*/  SYNCS.PHASECHK.TRANS64.TRYWAIT P6, [R112+URZ+0x28890], R131 ;  /* 0x02889083700075a7 */ /* 0x0010a400080c017f */
[----:B--2---:R-:W-:Y:S05]  /*2cce0*/  @!P6 NANOSLEEP.SYNCS 0x989680 ;  /* 0x009896800000e95d */ /* 0x004fea0003900000 */
[----:B------:R-:W2:Y:S02]  /*2ccf0*/  @!P6 SYNCS.PHASECHK.TRANS64 P6, [R112+URZ+0x28890], R131 ;  /* 0x028890837000e5a7 */ /* 0x000ea400080c007f */
[----:B--2---:R-:W-:Y:S05]  /*2cd00*/  @!P6 BRA `(.L_x_6645) ;  /* 0xfffffffc00f0e947 */ /* 0x004fea000383ffff */
[----:B------:R-:W-:Y:S05]  /*2cd10*/  BRA `(.L_x_6990) ;  /* 0xfffffd5c00cc7947 */ /* 0x000fea000383ffff */
.L_x_6671:
[----:B0-----:R0:W1:Y:S02]  /*2cd20*/  SYNCS.PHASECHK.TRANS64.TRYWAIT P3, [R112+URZ+0x28890], R131 ;  /* 0x02889083700075a7 */ /* 0x001064000806017f */
[----:B-1----:R-:W-:Y:S05]  /*2cd30*/  @!P3 NANOSLEEP.SYNCS 0x989680 ;  /* 0x009896800000b95d */ /* 0x002fea0003900000 */
[----:B------:R-:W1:Y:S02]  /*2cd40*/  @!P3 SYNCS.PHASECHK.TRANS64 P3, [R112+URZ+0x28890], R131 ;  /* 0x028890837000b5a7 */ /* 0x000e64000806007f */
[----:B-1----:R-:W-:Y:S05]  /*2cd50*/  @!P3 BRA `(.L_x_6671) ;  /* 0xfffffffc00f0b947 */ /* 0x002fea000383ffff */
[----:B------:R-:W-:Y:S05]  /*2cd60*/  BRA `(.L_x_6991) ;  /* 0xfffffd9000947947 */ /* 0x000fea000383ffff */
.L_x_6684:
[----:B0-----:R0:W1:Y:S02]  /*2cd70*/  SYNCS.PHASECHK.TRANS64.TRYWAIT P2, [R112+URZ+0x28890], R131 ;  /* 0x02889083700075a7 */ /* 0x001064000804017f */
[----:B-1----:R-:W-:Y:S05]  /*2cd80*/  @!P2 NANOSLEEP.SYNCS 0x989680 ;  /* 0x009896800000a95d */ /* 0x002fea0003900000 */
[----:B------:R-:W1:Y:S02]  /*2cd90*/  @!P2 SYNCS.PHASECHK.TRANS64 P2, [R112+URZ+0x28890], R131 ;  /* 0x028890837000a5a7 */ /* 0x000e64000804007f */
[----:B-1----:R-:W-:Y:S05]  /*2cda0*/  @!P2 BRA `(.L_x_6684) ;  /* 0xfffffffc00f0a947 */ /* 0x002fea000383ffff */
[----:B------:R-:W-:Y:S05]  /*2cdb0*/  BRA `(.L_x_6992) ;  /* 0xfffffdc0008c7947 */ /* 0x000fea000383ffff */
.L_x_6692:
[----:B--2---:R2:W3:Y:S02]  /*2cdc0*/  SYNCS.PHASECHK.TRANS64.TRYWAIT P3, [R112+URZ+0x288b0], R131 ;  /* 0x0288b083700075a7 */ /* 0x0044e4000806017f */
[----:B---3--:R-:W-:Y:S05]  /*2cdd0*/  @!P3 NANOSLEEP.SYNCS 0x989680 ;  /* 0x009896800000b95d */ /* 0x008fea0003900000 */
[----:B------:R-:W3:Y:S02]  /*2cde0*/  @!P3 SYNCS.PHASECHK.TRANS64 P3, [R112+URZ+0x288b0], R131 ;  /* 0x0288b0837000b5a7 */ /* 0x000ee4000806007f */
[----:B---3--:R-:W-:Y:S05]  /*2cdf0*/  @!P3 BRA `(.L_x_6692) ;  /* 0xfffffffc00f0b947 */ /* 0x008fea000383ffff */
[----:B------:R-:W-:Y:S05]  /*2ce00*/  BRA `(.L_x_6993) ;  /* 0xfffffdc400e47947 */ /* 0x000fea000383ffff */
.L_x_6710:
        /* <DEDUP_REMOVED lines=8> */
.L_x_6995:
[----:B------:R-:W-:Y:S05]  /*2ce90*/  BSYNC B0 ;  /* 0x0000000000007941 */ /* 0x000fea0003800000 */
.L_x_6994:
[----:B------:R-:W-:Y:S01]  /*2cea0*/  IMAD.MOV.U32 R216, RZ, RZ, R14 ;  /* 0x000000ffffd87224 */ /* 0x000fe200078e000e */
[----:B------:R-:W-:Y:S06]  /*2ceb0*/  BRA `(.L_x_6996) ;  /* 0xfffffdd000fc7947 */ /* 0x000fec000383ffff */
.L_x_6726:
[----:B------:R-:W-:Y:S01]  /*2cec0*/  BSSY B1, `(.L_x_6997) ;  /* 0x0000008000017945 */ /* 0x000fe20003800000 */
[----:B------:R-:W-:Y:S02]  /*2ced0*/  IMAD.MOV.U32 R13, RZ, RZ, R5 ;  /* 0x000000ffff0d7224 */ /* 0x000fe400078e0005 */
[----:B------:R-:W-:Y:S02]  /*2cee0*/  IMAD.MOV.U32 R12, RZ, RZ, RZ ;  /* 0x000000ffff0c7224 */ /* 0x000fe400078e00ff */
[----:B------:R-:W-:Y:S02]  /*2cef0*/  IMAD.MOV.U32 R11, RZ, RZ, 0x1c1f ;  /* 0x00001c1fff0b7424 */ /* 0x000fe400078e00ff */
[----:B-12---:R-:W-:-:S07]  /*2cf00*/  IMAD.MOV.U32 R15, RZ, RZ, -0x1 ;  /* 0xffffffffff0f7424 */ /* 0x006fce00078e00ff */
[----:B0----5:R-:W-:Y:S05]  /*2cf10*/  WARPSYNC.COLLECTIVE R15, `(.L_x_6998) ;  /* 0x000000000f087348 */ /* 0x021fea0003c00000 */
[----:B------:R1:W2:Y:S02]  /*2cf20*/  SHFL.IDX P6, R14, R13, R12, R11 ;  /* 0x0000000c0d0e7389 */ /* 0x0002a400000c000b */
[----:B012--5:R-:W-:Y:S01]  /*2cf30*/  ENDCOLLECTIVE ;  /* 0x000000000000791b */ /* 0x027fe20003800000 */
.L_x_6998:
[----:B------:R-:W-:Y:S05]  /*2cf40*/  BSYNC B1 ;  /* 0x0000000000017941 */ /* 0x000fea0003800000 */
.L_x_6997:
[----:B------:R-:W-:Y:S05]  /*2cf50*/  BRA `(.L_x_6999) ;  /* 0xfffffde000bc7947 */ /* 0x000fea000383ffff */
.L_x_6727:
        /* <DEDUP_REMOVED lines=8> */
.L_x_7001:
[----:B------:R-:W-:Y:S05]  /*2cfe0*/  BSYNC B1 ;  /* 0x0000000000017941 */ /* 0x000fea0003800000 */
.L_x_7000:
[----:B------:R-:W-:Y:S05]  /*2cff0*/  BRA `(.L_x_7002) ;  /* 0xfffffde0009c7947 */ /* 0x000fea000383ffff */
.L_x_6728:
        /* <DEDUP_REMOVED lines=8> */
.L_x_7004:
[----:B------:R-:W-:Y:S05]  /*2d080*/  BSYNC B1 ;  /* 0x0000000000017941 */ /* 0x000fea0003800000 */
.L_x_7003:
[----:B------:R-:W-:Y:S05]  /*2d090*/  BRA `(.L_x_7005) ;  /* 0xfffffde0007c7947 */ /* 0x000fea000383ffff */
.L_x_6729:
        /* <DEDUP_REMOVED lines=8> */
.L_x_7007:
[----:B------:R-:W-:Y:S05]  /*2d120*/  BSYNC B1 ;  /* 0x0000000000017941 */ /* 0x000fea0003800000 */
.L_x_7006:
[----:B------:R-:W-:Y:S05]  /*2d130*/  BRA `(.L_x_7008) ;  /* 0xfffffde0005c7947 */ /* 0x000fea000383ffff */
.L_x_6730:
[----:B------:R-:W-:Y:S01]  /*2d140*/  BSSY B1, `(.L_x_7009) ;  /* 0x0000008000017945 */ /* 0x000fe20003800000 */
[----:B------:R-:W-:Y:S02]  /*2d150*/  IMAD.MOV.U32 R13, RZ, RZ, R5 ;  /* 0x000000ffff0d7224 */ /* 0x000fe400078e0005 */
[----:B------:R-:W-:Y:S02]  /*2d160*/  IMAD.MOV.U32 R12, RZ, RZ, 0x1 ;  /* 0x00000001ff0c7424 */ /* 0x000fe400078e00ff */
[----:B------:R-:W-:Y:S02]  /*2d170*/  IMAD.MOV.U32 R11, RZ, RZ, 0x1c1f ;  /* 0x00001c1fff0b7424 */ /* 0x000fe400078e00ff */
[----:B-12---:R-:W-:-:S07]  /*2d180*/  IMAD.MOV.U32 R15, RZ, RZ, -0x1 ;  /* 0xffffffffff0f7424 */ /* 0x006fce00078e00ff */
[----:B0----5:R-:W-:Y:S05]  /*2d190*/  WARPSYNC.COLLECTIVE R15, `(.L_x_7010) ;  /* 0x000000000f087348 */ /* 0x021fea0003c00000 */
[----:B------:R1:W2:Y:S02]  /*2d1a0*/  SHFL.IDX P6, R14, R13, R12, R11 ;  /* 0x0000000c0d0e7389 */ /* 0x0002a400000c000b */
[----:B012--5:R-:W-:Y:S01]  /*2d1b0*/  ENDCOLLECTIVE ;  /* 0x000000000000791b */ /* 0x027fe20003800000 */
.L_x_7010:
[----:B------:R-:W-:Y:S05]  /*2d1c0*/  BSYNC B1 ;  /* 0x0000000000017941 */ /* 0x000fea0003800000 */
.L_x_7009:
[----:B------:R-:W-:Y:S05]  /*2d1d0*/  BRA `(.L_x_7011) ;  /* 0xfffffde0003c7947 */ /* 0x000fea000383ffff */
.L_x_6731:
        /* <DEDUP_REMOVED lines=8> */
.L_x_7013:
[----:B------:R-:W-:Y:S05]  /*2d260*/  BSYNC B1 ;  /* 0x0000000000017941 */ /* 0x000fea0003800000 */
.L_x_7012:
[----:B------:R-:W-:Y:S05]  /*2d270*/  BRA `(.L_x_7014) ;  /* 0xfffffde0001c7947 */ /* 0x000fea000383ffff */
.L_x_6732:
        /* <DEDUP_REMOVED lines=8> */
.L_x_7016:
[----:B------:R-:W-:Y:S05]  /*2d300*/  BSYNC B1 ;  /* 0x0000000000017941 */ /* 0x000fea0003800000 */
.L_x_7015:
[----:B------:R-:W-:Y:S05]  /*2d310*/  BRA `(.L_x_7017) ;  /* 0xfffffddc00fc7947 */ /* 0x000fea000383ffff */
.L_x_6733:
        /* <DEDUP_REMOVED lines=8> */
.L_x_7019:
[----:B------:R-:W-:Y:S05]  /*2d3a0*/  BSYNC B1 ;  /* 0x0000000000017941 */ /* 0x000fea0003800000 */
.L_x_7018:
[----:B------:R-:W-:Y:S05]  /*2d3b0*/  BRA `(.L_x_7020) ;  /* 0xfffffddc00dc7947 */ /* 0x000fea000383ffff */
.L_x_6735:
[----:B---3--:R3:W4:Y:S02]  /*2d3c0*/  SYNCS.PHASECHK.TRANS64.TRYWAIT P2, [R18+URZ+0x28800], R5 ;  /* 0x02880005120075a7 */ /* 0x008724000804017f */
[----:B----4-:R-:W-:Y:S05]  /*2d3d0*/  @!P2 NANOSLEEP.SYNCS 0x989680 ;  /* 0x009896800000a95d */ /* 0x010fea0003900000 */
[----:B------:R-:W4:Y:S02]  /*2d3e0*/  @!P2 SYNCS.PHASECHK.TRANS64 P2, [R18+URZ+0x28800], R5 ;  /* 0x028800051200a5a7 */ /* 0x000f24000804007f */
[----:B----4-:R-:W-:Y:S05]  /*2d3f0*/  @!P2 BRA `(.L_x_6735) ;  /* 0xfffffffc00f0a947 */ /* 0x010fea000383ffff */
[----:B------:R-:W-:Y:S05]  /*2d400*/  BRA `(.L_x_7021) ;  /* 0xfffffde0000c7947 */ /* 0x000fea000383ffff */
.L_x_6743:
        /* <DEDUP_REMOVED lines=8> */
.L_x_7023:
[----:B------:R-:W-:Y:S05]  /*2d490*/  BSYNC B1 ;  /* 0x0000000000017941 */ /* 0x000fea0003800000 */
.L_x_7022:
[----:B------:R-:W-:Y:S05]  /*2d4a0*/  BRA `(.L_x_7024) ;  /* 0xfffffe0000a87947 */ /* 0x000fea000383ffff */
.L_x_6744:
        /* <DEDUP_REMOVED lines=8> */
.L_x_7026:
[----:B------:R-:W-:Y:S05]  /*2d530*/  BSYNC B1 ;  /* 0x0000000000017941 */ /* 0x000fea0003800000 */
.L_x_7025:
[----:B------:R-:W-:Y:S05]  /*2d540*/  BRA `(.L_x_7027) ;  /* 0xfffffe0000887947 */ /* 0x000fea000383ffff */
.L_x_6745:
        /* <DEDUP_REMOVED lines=8> */
.L_x_7029:
[----:B------:R-:W-:Y:S05]  /*2d5d0*/  BSYNC B1 ;  /* 0x0000000000017941 */ /* 0x000fea0003800000 */
.L_x_7028:
[----:B------:R-:W-:Y:S05]  /*2d5e0*/  BRA `(.L_x_7030) ;  /* 0xfffffe0000687947 */ /* 0x000fea000383ffff */
.L_x_6746:
        /* <DEDUP_REMOVED lines=8> */
.L_x_7032:
[----:B------:R-:W-:Y:S05]  /*2d670*/  BSYNC B1 ;  /* 0x0000000000017941 */ /* 0x000fea0003800000 */
.L_x_7031:
[----:B------:R-:W-:Y:S05]  /*2d680*/  BRA `(.L_x_7033) ;  /* 0xfffffe0000487947 */ /* 0x000fea000383ffff */
.L_x_6747:
        /* <DEDUP_REMOVED lines=8> */
.L_x_7035:
[----:B------:R-:W-:Y:S05]  /*2d710*/  BSYNC B1 ;  /* 0x0000000000017941 */ /* 0x000fea0003800000 */
.L_x_7034:
[----:B------:R-:W-:Y:S05]  /*2d720*/  BRA `(.L_x_7036) ;  /* 0xfffffe0000287947 */ /* 0x000fea000383ffff */
.L_x_6748:
        /* <DEDUP_REMOVED lines=8> */
.L_x_7038:
[----:B------:R-:W-:Y:S05]  /*2d7b0*/  BSYNC B1 ;  /* 0x0000000000017941 */ /* 0x000fea0003800000 */
.L_x_7037:
[----:B------:R-:W-:Y:S05]  /*2d7c0*/  BRA `(.L_x_7039) ;  /* 0xfffffe0000087947 */ /* 0x000fea000383ffff */
.L_x_6749:
        /* <DEDUP_REMOVED lines=8> */
.L_x_7041:
[----:B------:R-:W-:Y:S05]  /*2d850*/  BSYNC B1 ;  /* 0x0000000000017941 */ /* 0x000fea0003800000 */
.L_x_7040:
[----:B------:R-:W-:Y:S05]  /*2d860*/  BRA `(.L_x_7042) ;  /* 0xfffffdfc00e87947 */ /* 0x000fea000383ffff */
.L_x_6750:
        /* <DEDUP_REMOVED lines=8> */
.L_x_7044:
[----:B------:R-:W-:Y:S05]  /*2d8f0*/  BSYNC B1 ;  /* 0x0000000000017941 */ /* 0x000fea0003800000 */
.L_x_7043:
[----:B------:R-:W-:Y:S05]  /*2d900*/  BRA `(.L_x_7045) ;  /* 0xfffffdfc00c87947 */ /* 0x000fea000383ffff */
.L_x_6752:
[----:B-1----:R1:W2:Y:S02]  /*2d910*/  SYNCS.PHASECHK.TRANS64.TRYWAIT P1, [R18+URZ+0x28800], R3 ;  /* 0x02880003120075a7 */ /* 0x0022a4000802017f */
[----:B--2---:R-:W-:Y:S05]  /*2d920*/  @!P1 NANOSLEEP.SYNCS 0x989680 ;  /* 0x009896800000995d */ /* 0x004fea0003900000 */
[----:B------:R-:W2:Y:S02]  /*2d930*/  @!P1 SYNCS.PHASECHK.TRANS64 P1, [R18+URZ+0x28800], R3 ;  /* 0x02880003120095a7 */ /* 0x000ea4000802007f */
[----:B--2---:R-:W-:Y:S05]  /*2d940*/  @!P1 BRA `(.L_x_6752) ;  /* 0xfffffffc00f09947 */ /* 0x004fea000383ffff */
[----:B------:R-:W-:Y:S05]  /*2d950*/  BRA `(.L_x_7046) ;  /* 0xfffffdfc00e07947 */ /* 0x000fea000383ffff */
.L_x_6758:
[----:B-1----:R1:W2:Y:S02]  /*2d960*/  SYNCS.PHASECHK.TRANS64.TRYWAIT P1, [R127+URZ+0x28830], R0 ;  /* 0x028830007f0075a7 */ /* 0x0022a4000802017f */
[----:B--2---:R-:W-:Y:S05]  /*2d970*/  @!P1 NANOSLEEP.SYNCS 0x989680 ;  /* 0x009896800000995d */ /* 0x004fea0003900000 */
[----:B------:R-:W2:Y:S02]  /*2d980*/  @!P1 SYNCS.PHASECHK.TRANS64 P1, [R127+URZ+0x28830], R0 ;  /* 0x028830007f0095a7 */ /* 0x000ea4000802007f */
[----:B--2---:R-:W-:Y:S05]  /*2d990*/  @!P1 BRA `(.L_x_6758) ;  /* 0xfffffffc00f09947 */ /* 0x004fea000383ffff */
[----:B------:R-:W-:Y:S05]  /*2d9a0*/  BRA `(.L_x_6757) ;  /* 0xfffffe2000447947 */ /* 0x000fea000383ffff */
.L_x_6776:
[----:B-1----:R1:W2:Y:S02]  /*2d9b0*/  SYNCS.PHASECHK.TRANS64.TRYWAIT P2, [R21+URZ+0x28830], R20 ;  /* 0x02883014150075a7 */ /* 0x0022a4000804017f */
[----:B--2---:R-:W-:Y:S05]  /*2d9c0*/  @!P2 NANOSLEEP.SYNCS 0x989680 ;  /* 0x009896800000a95d */ /* 0x004fea0003900000 */
[----:B------:R-:W2:Y:S02]  /*2d9d0*/  @!P2 SYNCS.PHASECHK.TRANS64 P2, [R21+URZ+0x28830], R20 ;  /* 0x028830141500a5a7 */ /* 0x000ea4000804007f */
[----:B--2---:R-:W-:Y:S05]  /*2d9e0*/  @!P2 BRA `(.L_x_6776) ;  /* 0xfffffffc00f0a947 */ /* 0x004fea000383ffff */
[----:B------:R-:W-:Y:S05]  /*2d9f0*/  BRA `(.L_x_6775) ;  /* 0xfffffe6c00f47947 */ /* 0x000fea000383ffff */
.L_x_6780:
[----:B-1----:R1:W2:Y:S02]  /*2da00*/  SYNCS.PHASECHK.TRANS64.TRYWAIT P1, [R21+URZ+0x28850], R20 ;  /* 0x02885014150075a7 */ /* 0x0022a4000802017f */
[----:B--2---:R-:W-:Y:S05]  /*2da10*/  @!P1 NANOSLEEP.SYNCS 0x989680 ;  /* 0x009896800000995d */ /* 0x004fea0003900000 */
[----:B------:R-:W2:Y:S02]  /*2da20*/  @!P1 SYNCS.PHASECHK.TRANS64 P1, [R21+URZ+0x28850], R20 ;  /* 0x02885014150095a7 */ /* 0x000ea4000802007f */
[----:B--2---:R-:W-:Y:S05]  /*2da30*/  @!P1 BRA `(.L_x_6780) ;  /* 0xfffffffc00f09947 */ /* 0x004fea000383ffff */
[----:B------:R-:W-:Y:S05]  /*2da40*/  BRA `(.L_x_6777) ;  /* 0xfffffe7000b47947 */ /* 0x000fea000383ffff */
.L_x_6800:
[----:B-1----:R1:W2:Y:S02]  /*2da50*/  SYNCS.PHASECHK.TRANS64.TRYWAIT P2, [R15+URZ+0x28830], R24 ;  /* 0x028830180f0075a7 */ /* 0x0022a4000804017f */
[----:B--2---:R-:W-:Y:S05]  /*2da60*/  @!P2 NANOSLEEP.SYNCS 0x989680 ;  /* 0x009896800000a95d */ /* 0x004fea0003900000 */
[----:B------:R-:W2:Y:S02]  /*2da70*/  @!P2 SYNCS.PHASECHK.TRANS64 P2, [R15+URZ+0x28830], R24 ;  /* 0x028830180f00a5a7 */ /* 0x000ea4000804007f */
[----:B--2---:R-:W-:Y:S05]  /*2da80*/  @!P2 BRA `(.L_x_6800) ;  /* 0xfffffffc00f0a947 */ /* 0x004fea000383ffff */
[----:B------:R-:W-:Y:S05]  /*2da90*/  BRA `(.L_x_6799) ;  /* 0xfffffec400f47947 */ /* 0x000fea000383ffff */
.L_x_6804:
[----:B-1----:R1:W2:Y:S02]  /*2daa0*/  SYNCS.PHASECHK.TRANS64.TRYWAIT P1, [R20+URZ+0x28850], R15 ;  /* 0x0288500f140075a7 */ /* 0x0022a4000802017f */
[----:B--2---:R-:W-:Y:S05]  /*2dab0*/  @!P1 NANOSLEEP.SYNCS 0x989680 ;  /* 0x009896800000995d */ /* 0x004fea0003900000 */
[----:B------:R-:W2:Y:S02]  /*2dac0*/  @!P1 SYNCS.PHASECHK.TRANS64 P1, [R20+URZ+0x28850], R15 ;  /* 0x0288500f140095a7 */ /* 0x000ea4000802007f */
[----:B--2---:R-:W-:Y:S05]  /*2dad0*/  @!P1 BRA `(.L_x_6804) ;  /* 0xfffffffc00f09947 */ /* 0x004fea000383ffff */
[----:B------:R-:W-:Y:S05]  /*2dae0*/  BRA `(.L_x_6801) ;  /* 0xfffffec800b47947 */ /* 0x000fea000383ffff */
.L_x_6812:
[----:B-1----:R1:W2:Y:S02]  /*2daf0*/  SYNCS.PHASECHK.TRANS64.TRYWAIT P2, [R15+URZ+0x28830], R24 ;  /* 0x028830180f0075a7 */ /* 0x0022a4000804017f */
[----:B--2---:R-:W-:Y:S05]  /*2db00*/  @!P2 NANOSLEEP.SYNCS 0x989680 ;  /* 0x009896800000a95d */ /* 0x004fea0003900000 */
[----:B------:R-:W2:Y:S02]  /*2db10*/  @!P2 SYNCS.PHASECHK.TRANS64 P2, [R15+URZ+0x28830], R24 ;  /* 0x028830180f00a5a7 */ /* 0x000ea4000804007f */
[----:B--2---:R-:W-:Y:S05]  /*2db20*/  @!P2 BRA `(.L_x_6812) ;  /* 0xfffffffc00f0a947 */ /* 0x004fea000383ffff */
[----:B------:R-:W-:Y:S05]  /*2db30*/  BRA `(.L_x_6811) ;  /* 0xfffffefc00347947 */ /* 0x000fea000383ffff */
.L_x_6816:
[----:B-1----:R1:W2:Y:S02]  /*2db40*/  SYNCS.PHASECHK.TRANS64.TRYWAIT P1, [R20+URZ+0x28850], R15 ;  /* 0x0288500f140075a7 */ /* 0x0022a4000802017f */
[----:B--2---:R-:W-:Y:S05]  /*2db50*/  @!P1 NANOSLEEP.SYNCS 0x989680 ;  /* 0x009896800000995d */ /* 0x004fea0003900000 */
[----:B------:R-:W2:Y:S02]  /*2db60*/  @!P1 SYNCS.PHASECHK.TRANS64 P1, [R20+URZ+0x28850], R15 ;  /* 0x0288500f140095a7 */ /* 0x000ea4000802007f */
[----:B--2---:R-:W-:Y:S05]  /*2db70*/  @!P1 BRA `(.L_x_6816) ;  /* 0xfffffffc00f09947 */ /* 0x004fea000383ffff */
[----:B------:R-:W-:Y:S05]  /*2db80*/  BRA `(.L_x_6813) ;  /* 0xfffffefc00f47947 */ /* 0x000fea000383ffff */
.L_x_6830:
[----:B-1----:R1:W2:Y:S02]  /*2db90*/  SYNCS.PHASECHK.TRANS64.TRYWAIT P0, [R11+URZ+0x28850], R0 ;  /* 0x028850000b0075a7 */ /* 0x0022a4000800017f */
[----:B--2---:R-:W-:Y:S05]  /*2dba0*/  @!P0 NANOSLEEP.SYNCS 0x989680 ;  /* 0x009896800000895d */ /* 0x004fea0003900000 */
[----:B------:R-:W2:Y:S02]  /*2dbb0*/  @!P0 SYNCS.PHASECHK.TRANS64 P0, [R11+URZ+0x28850], R0 ;  /* 0x028850000b0085a7 */ /* 0x000ea4000800007f */
[----:B--2---:R-:W-:Y:S05]  /*2dbc0*/  @!P0 BRA `(.L_x_6830) ;  /* 0xfffffffc00f08947 */ /* 0x004fea000383ffff */
[----:B------:R-:W-:Y:S05]  /*2dbd0*/  BRA `(.L_x_6829) ;  /* 0xffffff5000987947 */ /* 0x000fea000383ffff */
.L_x_6834:
[----:B------:R-:W-:Y:S01]  /*2dbe0*/  IMAD.MOV.U32 R12, RZ, RZ, R0 ;  /* 0x000000ffff0c7224 */ /* 0x000fe200078e0000 */
[----:B------:R-:W-:Y:S01]  /*2dbf0*/  SEL R5, R37, R36, P0 ;  /* 0x0000002425057207 */ /* 0x000fe20000000000 */
[----:B------:R-:W-:Y:S01]  /*2dc00*/  IMAD.MOV.U32 R11, RZ, RZ, 0x1c1f ;  /* 0x00001c1fff0b7424 */ /* 0x000fe200078e00ff */
[----:B------:R-:W-:Y:S01]  /*2dc10*/  SEL R7, R36, R37, P0 ;  /* 0x0000002524077207 */ /* 0x000fe20000000000 */
[----:B------:R-:W-:Y:S01]  /*2dc20*/  IMAD.MOV.U32 R15, RZ, RZ, -0x1 ;  /* 0xffffffffff0f7424 */ /* 0x000fe200078e00ff */
[----:B------:R-:W-:Y:S02]  /*2dc30*/  SEL R9, R33, R32, P0 ;  /* 0x0000002021097207 */ /* 0x000fe40000000000 */
[----:B------:R-:W-:-:S07]  /*2dc40*/  SEL R21, R32, R33, P0 ;  /* 0x0000002120157207 */ /* 0x000fce0000000000 */
[----:B01----:R-:W-:Y:S05]  /*2dc50*/  WARPSYNC.COLLECTIVE R15, `(.L_x_7047) ;  /* 0x000000000f087348 */ /* 0x003fea0003c00000 */
[----:B------:R2:W3:Y:S02]  /*2dc60*/  SHFL.IDX P6, R14, R13, R12, R11 ;  /* 0x0000000c0d0e7389 */ /* 0x0004e400000c000b */
[----:B0123--:R-:W-:Y:S01]  /*2dc70*/  ENDCOLLECTIVE ;  /* 0x000000000000791b */ /* 0x00ffe20003800000 */
.L_x_7047:
        /* <DEDUP_REMOVED lines=19> */
.L_x_7048:
        /* <DEDUP_REMOVED lines=19> */
.L_x_7049:
        /* <DEDUP_REMOVED lines=8> */
.L_x_7050:
[----:B------:R-:W-:Y:S02]  /*2df60*/  IMAD.MOV.U32 R13, RZ, RZ, R9 ;  /* 0x000000ffff0d7224 */ /* 0x000fe400078e0009 */
[----:B------:R-:W-:Y:S02]  /*2df70*/  IMAD.MOV.U32 R12, RZ, RZ, R0 ;  /* 0x000000ffff0c7224 */ /* 0x000fe400078e0000 */
[----:B------:R-:W-:-:S07]  /*2df80*/  IMAD.MOV.U32 R7, RZ, RZ, R14 ;  /* 0x000000ffff077224 */ /* 0x000fce00078e000e */
[----:B------:R-:W-:Y:S05]  /*2df90*/  WARPSYNC.COLLECTIVE R15, `(.L_x_7051) ;  /* 0x000000000f087348 */ /* 0x000fea0003c00000 */
[----:B------:R0:W1:Y:S02]  /*2dfa0*/  SHFL.IDX P6, R14, R13, R12, R11 ;  /* 0x0000000c0d0e7389 */ /* 0x00006400000c000b */
[----:B01----:R-:W-:Y:S01]  /*2dfb0*/  ENDCOLLECTIVE ;  /* 0x000000000000791b */ /* 0x003fe20003800000 */
.L_x_7051:
        /* <DEDUP_REMOVED lines=8> */
.L_x_7052:
[----:B------:R-:W-:Y:S02]  /*2e040*/  IMAD.MOV.U32 R13, RZ, RZ, R25 ;  /* 0x000000ffff0d7224 */ /* 0x000fe400078e0019 */
[----:B------:R-:W-:Y:S02]  /*2e050*/  IMAD.MOV.U32 R12, RZ, RZ, R0 ;  /* 0x000000ffff0c7224 */ /* 0x000fe400078e0000 */
[----:B------:R-:W-:-:S07]  /*2e060*/  IMAD.MOV.U32 R21, RZ, RZ, R14 ;  /* 0x000000ffff157224 */ /* 0x000fce00078e000e */
[----:B------:R-:W-:Y:S05]  /*2e070*/  WARPSYNC.COLLECTIVE R15, `(.L_x_7053) ;  /* 0x000000000f087348 */ /* 0x000fea0003c00000 */
[----:B------:R0:W1:Y:S02]  /*2e080*/  SHFL.IDX P6, R14, R13, R12, R11 ;  /* 0x0000000c0d0e7389 */ /* 0x00006400000c000b */
[----:B01----:R-:W-:Y:S01]  /*2e090*/  ENDCOLLECTIVE ;  /* 0x000000000000791b */ /* 0x003fe20003800000 */
.L_x_7053:
        /* <DEDUP_REMOVED lines=8> */
.L_x_7054:
[----:B------:R-:W-:Y:S02]  /*2e120*/  IMAD.MOV.U32 R13, RZ, RZ, R29 ;  /* 0x000000ffff0d7224 */ /* 0x000fe400078e001d */
[----:B------:R-:W-:Y:S02]  /*2e130*/  IMAD.MOV.U32 R12, RZ, RZ, R0 ;  /* 0x000000ffff0c7224 */ /* 0x000fe400078e0000 */
[----:B------:R-:W-:-:S07]  /*2e140*/  IMAD.MOV.U32 R27, RZ, RZ, R14 ;  /* 0x000000ffff1b7224 */ /* 0x000fce00078e000e */
[----:B------:R-:W-:Y:S05]  /*2e150*/  WARPSYNC.COLLECTIVE R15, `(.L_x_7055) ;  /* 0x000000000f087348 */ /* 0x000fea0003c00000 */
[----:B------:R0:W1:Y:S02]  /*2e160*/  SHFL.IDX P6, R14, R13, R12, R11 ;  /* 0x0000000c0d0e7389 */ /* 0x00006400000c000b */
[----:B01----:R-:W-:Y:S01]  /*2e170*/  ENDCOLLECTIVE ;  /* 0x000000000000791b */ /* 0x003fe20003800000 */
.L_x_7055:
        /* <DEDUP_REMOVED lines=8> */
.L_x_7056:
[----:B------:R-:W-:Y:S02]  /*2e200*/  IMAD.MOV.U32 R13, RZ, RZ, R33 ;  /* 0x000000ffff0d7224 */ /* 0x000fe400078e0021 */
[----:B------:R-:W-:Y:S02]  /*2e210*/  IMAD.MOV.U32 R12, RZ, RZ, R0 ;  /* 0x000000ffff0c7224 */ /* 0x000fe400078e0000 */
[----:B------:R-:W-:-:S07]  /*2e220*/  IMAD.MOV.U32 R31, RZ, RZ, R14 ;  /* 0x000000ffff1f7224 */ /* 0x000fce00078e000e */
[----:B------:R-:W-:Y:S05]  /*2e230*/  WARPSYNC.COLLECTIVE R15, `(.L_x_7057) ;  /* 0x000000000f087348 */ /* 0x000fea0003c00000 */
[----:B------:R0:W1:Y:S02]  /*2e240*/  SHFL.IDX P6, R14, R13, R12, R11 ;  /* 0x0000000c0d0e7389 */ /* 0x00006400000c000b */
[----:B01----:R-:W-:Y:S01]  /*2e250*/  ENDCOLLECTIVE ;  /* 0x000000000000791b */ /* 0x003fe20003800000 */
.L_x_7057:
        /* <DEDUP_REMOVED lines=8> */
.L_x_7058:
[----:B------:R-:W-:Y:S02]  /*2e2e0*/  IMAD.MOV.U32 R13, RZ, RZ, R37 ;  /* 0x000000ffff0d7224 */ /* 0x000fe400078e0025 */
[----:B------:R-:W-:Y:S02]  /*2e2f0*/  IMAD.MOV.U32 R12, RZ, RZ, R0 ;  /* 0x000000ffff0c7224 */ /* 0x000fe400078e0000 */
[----:B------:R-:W-:-:S07]  /*2e300*/  IMAD.MOV.U32 R35, RZ, RZ, R14 ;  /* 0x000000ffff237224 */ /* 0x000fce00078e000e */
[----:B------:R-:W-:Y:S05]  /*2e310*/  WARPSYNC.COLLECTIVE R15, `(.L_x_7059) ;  /* 0x000000000f087348 */ /* 0x000fea0003c00000 */
[----:B------:R0:W1:Y:S02]  /*2e320*/  SHFL.IDX P6, R14, R13, R12, R11 ;  /* 0x0000000c0d0e7389 */ /* 0x00006400000c000b */
[----:B01----:R-:W-:Y:S01]  /*2e330*/  ENDCOLLECTIVE ;  /* 0x000000000000791b */ /* 0x003fe20003800000 */
.L_x_7059:
        /* <DEDUP_REMOVED lines=8> */
.L_x_7060:
[----:B------:R-:W-:Y:S02]  /*2e3c0*/  IMAD.MOV.U32 R13, RZ, RZ, R41 ;  /* 0x000000ffff0d7224 */ /* 0x000fe400078e0029 */
[----:B------:R-:W-:Y:S02]  /*2e3d0*/  IMAD.MOV.U32 R12, RZ, RZ, R0 ;  /* 0x000000ffff0c7224 */ /* 0x000fe400078e0000 */
[----:B------:R-:W-:-:S07]  /*2e3e0*/  IMAD.MOV.U32 R20, RZ, RZ, R14 ;  /* 0x000000ffff147224 */ /* 0x000fce00078e000e */
[----:B------:R-:W-:Y:S05]  /*2e3f0*/  WARPSYNC.COLLECTIVE R15, `(.L_x_7061) ;  /* 0x000000000f087348 */ /* 0x000fea0003c00000 */
[----:B------:R0:W1:Y:S02]  /*2e400*/  SHFL.IDX P6, R14, R13, R12, R11 ;  /* 0x0000000c0d0e7389 */ /* 0x00006400000c000b */
[----:B01----:R-:W-:Y:S01]  /*2e410*/  ENDCOLLECTIVE ;  /* 0x000000000000791b */ /* 0x003fe20003800000 */
.L_x_7061:
[----:B------:R-:W-:Y:S02]  /*2e420*/  SEL R56, R37, R20, P0 ;  /* 0x0000001425387207 */ /* 0x000fe40000000000 */
[----:B------:R-:W-:Y:S01]  /*2e430*/  SEL R58, R20, R37, P0 ;  /* 0x00000025143a7207 */ /* 0x000fe20000000000 */
[----:B------:R-:W-:Y:S02]  /*2e440*/  IMAD.MOV.U32 R20, RZ, RZ, RZ ;  /* 0x000000ffff147224 */ /* 0x000fe400078e00ff */
[----:B------:R-:W-:Y:S02]  /*2e450*/  IMAD.MOV.U32 R13, RZ, RZ, R43 ;  /* 0x000000ffff0d7224 */ /* 0x000fe400078e002b */
[----:B------:R-:W-:Y:S02]  /*2e460*/  IMAD.MOV.U32 R12, RZ, RZ, R2 ;  /* 0x000000ffff0c7224 */ /* 0x000fe400078e0002 */
[----:B------:R-:W-:-:S07]  /*2e470*/  IMAD.MOV.U32 R41, RZ, RZ, R14 ;  /* 0x000000ffff297224 */ /* 0x000fce00078e000e */
[----:B------:R-:W-:Y:S05]  /*2e480*/  WARPSYNC.COLLECTIVE R15, `(.L_x_7062) ;  /* 0x000000000f087348 */ /* 0x000fea0003c00000 */
[----:B------:R0:W1:Y:S02]  /*2e490*/  SHFL.IDX P6, R14, R13, R12, R11 ;  /* 0x0000000c0d0e7389 */ /* 0x00006400000c000b */
[----:B01----:R-:W-:Y:S01]  /*2e4a0*/  ENDCOLLECTIVE ;  /* 0x000000000000791b */ /* 0x003fe20003800000 */
.L_x_7062:
[----:B------:R-:W-:Y:S02]  /*2e4b0*/  IMAD.MOV.U32 R13, RZ, RZ, R45 ;  /* 0x000000ffff0d7224 */ /* 0x000fe400078e002d */
[----:B------:R-:W-:Y:S02]  /*2e4c0*/  IMAD.MOV.U32 R12, RZ, RZ, R0 ;  /* 0x000000ffff0c7224 */ /* 0x000fe400078e0000 */
[----:B------:R-:W-:-:S07]  /*2e4d0*/  IMAD.MOV.U32 R40, RZ, RZ, R14 ;  /* 0x000000ffff287224 */ /* 0x000fce00078e000e */
[----:B------:R-:W-:Y:S05]  /*2e4e0*/  WARPSYNC.COLLECTIVE R15, `(.L_x_7063) ;  /* 0x000000000f087348 */ /* 0x000fea0003c00000 */
[----:B------:R0:W1:Y:S02]  /*2e4f0*/  SHFL.IDX P6, R14, R13, R12, R11 ;  /* 0x0000000c0d0e7389 */ /* 0x00006400000c000b */
[----:B01----:R-:W-:Y:S01]  /*2e500*/  ENDCOLLECTIVE ;  /* 0x000000000000791b */ /* 0x003fe20003800000 */
.L_x_7063:
        /* <DEDUP_REMOVED lines=8> */
.L_x_7064:
[----:B------:R-:W-:Y:S02]  /*2e590*/  IMAD.MOV.U32 R13, RZ, RZ, R49 ;  /* 0x000000ffff0d7224 */ /* 0x000fe400078e0031 */
[----:B------:R-:W-:Y:S02]  /*2e5a0*/  IMAD.MOV.U32 R12, RZ, RZ, R0 ;  /* 0x000000ffff0c7224 */ /* 0x000fe400078e0000 */
[----:B------:R-:W-:-:S07]  /*2e5b0*/  IMAD.MOV.U32 R42, RZ, RZ, R14 ;  /* 0x000000ffff2a7224 */ /* 0x000fce00078e000e */
[----:B------:R-:W-:Y:S05]  /*2e5c0*/  WARPSYNC.COLLECTIVE R15, `(.L_x_7065) ;  /* 0x000000000f087348 */ /* 0x000fea0003c00000 */
[----:B------:R0:W1:Y:S02]  /*2e5d0*/  SHFL.IDX P6, R14, R13, R12, R11 ;  /* 0x0000000c0d0e7389 */ /* 0x00006400000c000b */
[----:B01----:R-:W-:Y:S01]  /*2e5e0*/  ENDCOLLECTIVE ;  /* 0x000000000000791b */ /* 0x003fe20003800000 */
.L_x_7065:
        /* <DEDUP_REMOVED lines=8> */
.L_x_7066:
[----:B------:R-:W-:Y:S02]  /*2e670*/  IMAD.MOV.U32 R13, RZ, RZ, R53 ;  /* 0x000000ffff0d7224 */ /* 0x000fe400078e0035 */
[----:B------:R-:W-:Y:S02]  /*2e680*/  IMAD.MOV.U32 R12, RZ, RZ, R0 ;  /* 0x000000ffff0c7224 */ /* 0x000fe400078e0000 */
[----:B------:R-:W-:-:S07]  /*2e690*/  IMAD.MOV.U32 R44, RZ, RZ, R14 ;  /* 0x000000ffff2c7224 */ /* 0x000fce00078e000e */
[----:B------:R-:W-:Y:S05]  /*2e6a0*/  WARPSYNC.COLLECTIVE R15, `(.L_x_7067) ;  /* 0x000000000f087348 */ /* 0x000fea0003c00000 */
[----:B------:R0:W1:Y:S02]  /*2e6b0*/  SHFL.IDX P6, R14, R13, R12, R11 ;  /* 0x0000000c0d0e7389 */ /* 0x00006400000c000b */
[----:B01----:R-:W-:Y:S01]  /*2e6c0*/  ENDCOLLECTIVE ;  /* 0x000000000000791b */ /* 0x003fe20003800000 */
.L_x_7067:
[----:B------:R-:W-:Y:S01]  /*2e6d0*/  SEL R9, R49, R44, P0 ;  /* 0x0000002c31097207 */ /* 0x000fe20000000000 */
[----:B------:R-:W-:Y:S02]  /*2e6e0*/  IMAD.MOV.U32 R13, RZ, RZ, R55 ;  /* 0x000000ffff0d7224 */ /* 0x000fe400078e0037 */
[----:B------:R-:W-:Y:S02]  /*2e6f0*/  IMAD.MOV.U32 R12, RZ, RZ, R2 ;  /* 0x000000ffff0c7224 */ /* 0x000fe400078e0002 */
[----:B------:R-:W-:-:S07]  /*2e700*/  IMAD.MOV.U32 R53, RZ, RZ, R14 ;  /* 0x000000ffff357224 */ /* 0x000fce00078e000e */
[----:B------:R-:W-:Y:S05]  /*2e710*/  WARPSYNC.COLLECTIVE R15, `(.L_x_7068) ;  /* 0x000000000f087348 */ /* 0x000fea0003c00000 */
[----:B------:R0:W1:Y:S02]  /*2e720*/  SHFL.IDX P6, R14, R13, R12, R11 ;  /* 0x0000000c0d0e7389 */ /* 0x00006400000c000b */
[----:B01----:R-:W-:Y:S01]  /*2e730*/  ENDCOLLECTIVE ;  /* 0x000000000000791b */ /* 0x003fe20003800000 */
.L_x_7068:
[----:B------:R-:W-:Y:S02]  /*2e740*/  IMAD.MOV.U32 R13, RZ, RZ, R57 ;  /* 0x000000ffff0d7224 */ /* 0x000fe400078e0039 */
[----:B------:R-:W-:Y:S02]  /*2e750*/  IMAD.MOV.U32 R12, RZ, RZ, R0 ;  /* 0x000000ffff0c7224 */ /* 0x000fe400078e0000 */
[----:B------:R-:W-:-:S07]  /*2e760*/  IMAD.MOV.U32 R46, RZ, RZ, R14 ;  /* 0x000000ffff2e7224 */ /* 0x000fce00078e000e */
[----:B------:R-:W-:Y:S05]  /*2e770*/  WARPSYNC.COLLECTIVE R15, `(.L_x_7069) ;  /* 0x000000000f087348 */ /* 0x000fea0003c00000 */
[----:B------:R0:W1:Y:S02]  /*2e780*/  SHFL.IDX P6, R14, R13, R12, R11 ;  /* 0x0000000c0d0e7389 */ /* 0x00006400000c000b */
[----:B01----:R-:W-:Y:S01]  /*2e790*/  ENDCOLLECTIVE ;  /* 0x000000000000791b */ /* 0x003fe20003800000 */
.L_x_7069:
        /* <DEDUP_REMOVED lines=8> */
.L_x_7070:
[----:B------:R-:W-:Y:S02]  /*2e820*/  IMAD.MOV.U32 R13, RZ, RZ, R61 ;  /* 0x000000ffff0d7224 */ /* 0x000fe400078e003d */
[----:B------:R-:W-:Y:S02]  /*2e830*/  IMAD.MOV.U32 R12, RZ, RZ, R0 ;  /* 0x000000ffff0c7224 */ /* 0x000fe400078e0000 */
[----:B------:R-:W-:-:S07]  /*2e840*/  IMAD.MOV.U32 R48, RZ, RZ, R14 ;  /* 0x000000ffff307224 */ /* 0x000fce00078e000e */
[----:B------:R-:W-:Y:S05]  /*2e850*/  WARPSYNC.COLLECTIVE R15, `(.L_x_7071) ;  /* 0x000000000f087348 */ /* 0x000fea0003c00000 */
[----:B------:R0:W1:Y:S02]  /*2e860*/  SHFL.IDX P6, R14, R13, R12, R11 ;  /* 0x0000000c0d0e7389 */ /* 0x00006400000c000b */
[----:B01----:R-:W-:Y:S01]  /*2e870*/  ENDCOLLECTIVE ;  /* 0x000000000000791b */ /* 0x003fe20003800000 */
.L_x_7071:
        /* <DEDUP_REMOVED lines=8> */
.L_x_7072:
[----:B------:R-:W-:Y:S02]  /*2e900*/  IMAD.MOV.U32 R13, RZ, RZ, R65 ;  /* 0x000000ffff0d7224 */ /* 0x000fe400078e0041 */
[----:B------:R-:W-:Y:S02]  /*2e910*/  IMAD.MOV.U32 R12, RZ, RZ, R0 ;  /* 0x000000ffff0c7224 */ /* 0x000fe400078e0000 */
[----:B------:R-:W-:-:S07]  /*2e920*/  IMAD.MOV.U32 R50, RZ, RZ, R14 ;  /* 0x000000ffff327224 */ /* 0x000fce00078e000e */
[----:B------:R-:W-:Y:S05]  /*2e930*/  WARPSYNC.COLLECTIVE R15, `(.L_x_7073) ;  /* 0x000000000f087348 */ /* 0x000fea0003c00000 */
[----:B------:R0:W1:Y:S02]  /*2e940*/  SHFL.IDX P6, R14, R13, R12, R11 ;  /* 0x0000000c0d0e7389 */ /* 0x00006400000c000b */
[----:B01----:R-:W-:Y:S01]  /*2e950*/  ENDCOLLECTIVE ;  /* 0x000000000000791b */ /* 0x003fe20003800000 */
.L_x_7073:
        /* <DEDUP_REMOVED lines=8> */
.L_x_7074:
[----:B------:R-:W-:Y:S02]  /*2e9e0*/  IMAD.MOV.U32 R13, RZ, RZ, R69 ;  /* 0x000000ffff0d7224 */ /* 0x000fe400078e0045 */
[----:B------:R-:W-:Y:S02]  /*2e9f0*/  IMAD.MOV.U32 R12, RZ, RZ, R0 ;  /* 0x000000ffff0c7224 */ /* 0x000fe400078e0000 */
[----:B------:R-:W-:-:S07]  /*2ea00*/  IMAD.MOV.U32 R52, RZ, RZ, R14 ;  /* 0x000000ffff347224 */ /* 0x000fce00078e000e */
[----:B------:R-:W-:Y:S05]  /*2ea10*/  WARPSYNC.COLLECTIVE R15, `(.L_x_7075) ;  /* 0x000000000f087348 */ /* 0x000fea0003c00000 */
[----:B------:R0:W1:Y:S02]  /*2ea20*/  SHFL.IDX P6, R14, R13, R12, R11 ;  /* 0x0000000c0d0e7389 */ /* 0x00006400000c000b */
[----:B01----:R-:W-:Y:S01]  /*2ea30*/  ENDCOLLECTIVE ;  /* 0x000000000000791b */ /* 0x003fe20003800000 */
.L_x_7075:
        /* <DEDUP_REMOVED lines=8> */
.L_x_7076:
[----:B------:R-:W-:Y:S02]  /*2eac0*/  IMAD.MOV.U32 R13, RZ, RZ, R73 ;  /* 0x000000ffff0d7224 */ /* 0x000fe400078e0049 */
[----:B------:R-:W-:Y:S02]  /*2ead0*/  IMAD.MOV.U32 R12, RZ, RZ, R0 ;  /* 0x000000ffff0c7224 */ /* 0x000fe400078e0000 */
[----:B------:R-:W-:-:S07]  /*2eae0*/  IMAD.MOV.U32 R54, RZ, RZ, R14 ;  /* 0x000000ffff367224 */ /* 0x000fce00078e000e */
[----:B------:R-:W-:Y:S05]  /*2eaf0*/  WARPSYNC.COLLECTIVE R15, `(.L_x_7077) ;  /* 0x000000000f087348 */ /* 0x000fea0003c00000 */
[----:B------:R0:W1:Y:S02]  /*2eb00*/  SHFL.IDX P6, R14, R13, R12, R11 ;  /* 0x0000000c0d0e7389 */ /* 0x00006400000c000b */
[----:B01----:R-:W-:Y:S01]  /*2eb10*/  ENDCOLLECTIVE ;  /* 0x000000000000791b */ /* 0x003fe20003800000 */
.L_x_7077:
        /* <DEDUP_REMOVED lines=8> */
.L_x_7078:
[----:B------:R-:W-:Y:S01]  /*2eba0*/  SEL R11, R44, R49, P0 ;  /* 0x000000312c0b7207 */ /* 0x000fe20000000000 */
[----:B------:R-:W-:Y:S06]  /*2ebb0*/  BRA `(.L_x_7079) ;  /* 0xffffff5800ac7947 */ /* 0x000fec000383ffff */
.L_x_6876:
        /* <DEDUP_REMOVED lines=11> */
.L_x_7081:
[----:B------:R-:W-:Y:S05]  /*2ec70*/  BSYNC B1 ;  /* 0x0000000000017941 */ /* 0x000fea0003800000 */
.L_x_7080:
[----:B------:R-:W-:Y:S05]  /*2ec80*/  BRA `(.L_x_7082) ;  /* 0xffffff8c00107947 */ /* 0x000fea000383ffff */
.L_x_6878:
[----:B------:R-:W-:Y:S01]  /*2ec90*/  BSSY B1, `(.L_x_7083) ;  /* 0x0000006000017945 */ /* 0x000fe20003800000 */
[----:B------:R-:W-:-:S07]  /*2eca0*/  IMAD.MOV.U32 R15, RZ, RZ, -0x1 ;  /* 0xffffffffff0f7424 */ /* 0x000fce00078e00ff */
[----:B0-----:R-:W-:Y:S05]  /*2ecb0*/  WARPSYNC.COLLECTIVE R15, `(.L_x_7084) ;  /* 0x000000000f0c7348 */ /* 0x001fea0003c00000 */
[----:B------:R-:W-:Y:S02]  /*2ecc0*/  ELECT P6, UR62, PT ;  /* 0x00000000003e782f */ /* 0x000fe400038c0000 */
[----:B------:R-:W-:Y:S01]  /*2ecd0*/  MOV R14, UR62 ;  /* 0x0000003e000e7c02 */ /* 0x000fe20008000f00 */
[----:B0-----:R-:W-:Y:S10]  /*2ece0*/  ENDCOLLECTIVE ;  /* 0x000000000000791b */ /* 0x001ff40003800000 */
.L_x_7084:
[----:B------:R-:W-:Y:S05]  /*2ecf0*/  BSYNC B1 ;  /* 0x0000000000017941 */ /* 0x000fea0003800000 */
.L_x_7083:
[----:B------:R-:W-:Y:S05]  /*2ed00*/  BRA `(.L_x_6877) ;  /* 0xffffff8c00087947 */ /* 0x000fea000383ffff */
.L_x_6880:
[----:B0-----:R0:W1:Y:S02]  /*2ed10*/  SYNCS.PHASECHK.TRANS64.TRYWAIT P0, [R11+URZ+0x28820], R4 ;  /* 0x028820040b0075a7 */ /* 0x001064000800017f */
[----:B-1----:R-:W-:Y:S05]  /*2ed20*/  @!P0 NANOSLEEP.SYNCS 0x989680 ;  /* 0x009896800000895d */ /* 0x002fea0003900000 */
[----:B------:R-:W1:Y:S02]  /*2ed30*/  @!P0 SYNCS.PHASECHK.TRANS64 P0, [R11+URZ+0x28820], R4 ;  /* 0x028820040b0085a7 */ /* 0x000e64000800007f */
[----:B-1----:R-:W-:Y:S05]  /*2ed40*/  @!P0 BRA `(.L_x_6880) ;  /* 0xfffffffc00f08947 */ /* 0x002fea000383ffff */
[----:B------:R-:W-:Y:S05]  /*2ed50*/  BRA `(.L_x_7085) ;  /* 0xffffff8c00247947 */ /* 0x000fea000383ffff */
.L_x_6884:
[----:B-1----:R1:W2:Y:S02]  /*2ed60*/  SYNCS.PHASECHK.TRANS64.TRYWAIT P0, [R8+URZ+0x288a0], R10 ;  /* 0x0288a00a080075a7 */ /* 0x0022a4000800017f */
[----:B--2---:R-:W-:Y:S05]  /*2ed70*/  @!P0 NANOSLEEP.SYNCS 0x989680 ;  /* 0x009896800000895d */ /* 0x004fea0003900000 */
[----:B------:R-:W2:Y:S02]  /*2ed80*/  @!P0 SYNCS.PHASECHK.TRANS64 P0, [R8+URZ+0x288a0], R10 ;  /* 0x0288a00a080085a7 */ /* 0x000ea4000800007f */
[----:B--2---:R-:W-:Y:S05]  /*2ed90*/  @!P0 BRA `(.L_x_6884) ;  /* 0xfffffffc00f08947 */ /* 0x004fea000383ffff */
[----:B------:R-:W-:Y:S05]  /*2eda0*/  BRA `(.L_x_7086) ;  /* 0xffffff8c00447947 */ /* 0x000fea000383ffff */
.L_x_6889:
[----:B0-----:R0:W2:Y:S02]  /*2edb0*/  SYNCS.PHASECHK.TRANS64.TRYWAIT P0, [R8+URZ+0x288c0], R10 ;  /* 0x0288c00a080075a7 */ /* 0x0010a4000800017f */
[----:B--2---:R-:W-:Y:S05]  /*2edc0*/  @!P0 NANOSLEEP.SYNCS 0x989680 ;  /* 0x009896800000895d */ /* 0x004fea0003900000 */
[----:B------:R-:W2:Y:S02]  /*2edd0*/  @!P0 SYNCS.PHASECHK.TRANS64 P0, [R8+URZ+0x288c0], R10 ;  /* 0x0288c00a080085a7 */ /* 0x000ea4000800007f */
[----:B--2---:R-:W-:Y:S05]  /*2ede0*/  @!P0 BRA `(.L_x_6889) ;  /* 0xfffffffc00f08947 */ /* 0x004fea000383ffff */
[----:B------:R-:W-:Y:S05]  /*2edf0*/  BRA `(.L_x_7087) ;  /* 0xffffff8c00c47947 */ /* 0x000fea000383ffff */
.L_x_6896:
[----:B0-----:R0:W1:Y:S02]  /*2ee00*/  SYNCS.PHASECHK.TRANS64.TRYWAIT P1, [R6+URZ+0x288a0], R7 ;  /* 0x0288a007060075a7 */ /* 0x001064000802017f */
[----:B-1----:R-:W-:Y:S05]  /*2ee10*/  @!P1 NANOSLEEP.SYNCS 0x989680 ;  /* 0x009896800000995d */ /* 0x002fea0003900000 */
[----:B------:R-:W1:Y:S02]  /*2ee20*/  @!P1 SYNCS.PHASECHK.TRANS64 P1, [R6+URZ+0x288a0], R7 ;  /* 0x0288a007060095a7 */ /* 0x000e64000802007f */
[----:B-1----:R-:W-:Y:S05]  /*2ee30*/  @!P1 BRA `(.L_x_6896) ;  /* 0xfffffffc00f09947 */ /* 0x002fea000383ffff */
[----:B------:R-:W-:Y:S05]  /*2ee40*/  BRA `(.L_x_7088) ;  /* 0xffffff9000a47947 */ /* 0x000fea000383ffff */
.L_x_6901:
[----:B-1----:R1:W2:Y:S02]  /*2ee50*/  SYNCS.PHASECHK.TRANS64.TRYWAIT P1, [R6+URZ+0x288c0], R7 ;  /* 0x0288c007060075a7 */ /* 0x0022a4000802017f */
[----:B--2---:R-:W-:Y:S05]  /*2ee60*/  @!P1 NANOSLEEP.SYNCS 0x989680 ;  /* 0x009896800000995d */ /* 0x004fea0003900000 */
[----:B------:R-:W2:Y:S02]  /*2ee70*/  @!P1 SYNCS.PHASECHK.TRANS64 P1, [R6+URZ+0x288c0], R7 ;  /* 0x0288c007060095a7 */ /* 0x000ea4000802007f */
[----:B--2---:R-:W-:Y:S05]  /*2ee80*/  @!P1 BRA `(.L_x_6901) ;  /* 0xfffffffc00f09947 */ /* 0x004fea000383ffff */
[----:B------:R-:W-:Y:S05]  /*2ee90*/  BRA `(.L_x_7089) ;  /* 0xffffff94001c7947 */ /* 0x000fea000383ffff */
.L_x_6922:
[----:B0-----:R-:W0:Y:S01]  /*2eea0*/  S2R R5, SR_TID.X ;  /* 0x0000000000057919 */ /* 0x001e220000002100 */
        /* <DEDUP_REMOVED lines=10> */
.L_x_7091:
[----:B------:R-:W-:Y:S05]  /*2ef50*/  BSYNC B0 ;  /* 0x0000000000007941 */ /* 0x000fea0003800000 */
.L_x_7090:
[----:B------:R-:W-:Y:S05]  /*2ef60*/  BRA `(.L_x_7092) ;  /* 0xffffffa000fc7947 */ /* 0x000fea000383ffff */
.L_x_6924:
[----:B------:R-:W-:Y:S01]  /*2ef70*/  BSSY B0, `(.L_x_7093) ;  /* 0x0000006000007945 */ /* 0x000fe20003800000 */
[----:B------:R-:W-:-:S07]  /*2ef80*/  IMAD.MOV.U32 R15, RZ, RZ, -0x1 ;  /* 0xffffffffff0f7424 */ /* 0x000fce00078e00ff */
[----:B0-----:R-:W-:Y:S05]  /*2ef90*/  WARPSYNC.COLLECTIVE R15, `(.L_x_7094) ;  /* 0x000000000f0c7348 */ /* 0x001fea0003c00000 */
[----:B------:R-:W-:Y:S02]  /*2efa0*/  ELECT P6, UR62, PT ;  /* 0x00000000003e782f */ /* 0x000fe400038c0000 */
[----:B------:R-:W-:Y:S01]  /*2efb0*/  MOV R14, UR62 ;  /* 0x0000003e000e7c02 */ /* 0x000fe20008000f00 */
[----:B0-----:R-:W-:Y:S10]  /*2efc0*/  ENDCOLLECTIVE ;  /* 0x000000000000791b */ /* 0x001ff40003800000 */
.L_x_7094:
[----:B------:R-:W-:Y:S05]  /*2efd0*/  BSYNC B0 ;  /* 0x0000000000007941 */ /* 0x000fea0003800000 */
.L_x_7093:
[----:B------:R-:W-:Y:S05]  /*2efe0*/  BRA `(.L_x_7095) ;  /* 0xffffffa000f47947 */ /* 0x000fea000383ffff */
.L_x_6927:
[----:B0-----:R0:W1:Y:S02]  /*2eff0*/  SYNCS.PHASECHK.TRANS64.TRYWAIT P2, [R5+URZ+0x28880], R7 ;  /* 0x02888007050075a7 */ /* 0x001064000804017f */
[----:B-1----:R-:W-:Y:S05]  /*2f000*/  @!P2 NANOSLEEP.SYNCS 0x989680 ;  /* 0x009896800000a95d */ /* 0x002fea0003900000 */
[----:B------:R-:W1:Y:S02]  /*2f010*/  @!P2 SYNCS.PHASECHK.TRANS64 P2, [R5+URZ+0x28880], R7 ;  /* 0x028880070500a5a7 */ /* 0x000e64000804007f */
[----:B-1----:R-:W-:Y:S05]  /*2f020*/  @!P2 BRA `(.L_x_6927) ;  /* 0xfffffffc00f0a947 */ /* 0x002fea000383ffff */
[----:B------:R-:W-:Y:S05]  /*2f030*/  BRA `(.L_x_7096) ;  /* 0xffffffa400747947 */ /* 0x000fea000383ffff */
.L_x_6929:
[----:B-1----:R1:W2:Y:S02]  /*2f040*/  SYNCS.PHASECHK.TRANS64.TRYWAIT P2, [R5+URZ+0x28840], R7 ;  /* 0x02884007050075a7 */ /* 0x0022a4000804017f */
[----:B--2---:R-:W-:Y:S05]  /*2f050*/  @!P2 NANOSLEEP.SYNCS 0x989680 ;  /* 0x009896800000a95d */ /* 0x004fea0003900000 */
[----:B------:R-:W2:Y:S02]  /*2f060*/  @!P2 SYNCS.PHASECHK.TRANS64 P2, [R5+URZ+0x28840], R7 ;  /* 0x028840070500a5a7 */ /* 0x000ea4000804007f */
[----:B--2---:R-:W-:Y:S05]  /*2f070*/  @!P2 BRA `(.L_x_6929) ;  /* 0xfffffffc00f0a947 */ /* 0x004fea000383ffff */
[----:B------:R-:W-:Y:S05]  /*2f080*/  BRA `(.L_x_7097) ;  /* 0xffffffa400d87947 */ /* 0x000fea000383ffff */
.L_x_6932:
        /* <DEDUP_REMOVED lines=8> */
.L_x_6938:
[----:B--2---:R2:W3:Y:S02]  /*2f110*/  SYNCS.PHASECHK.TRANS64.TRYWAIT P0, [R5+URZ+0x28880], R4 ;  /* 0x02888004050075a7 */ /* 0x0044e4000800017f */
[----:B---3--:R-:W-:Y:S05]  /*2f120*/  @!P0 NANOSLEEP.SYNCS 0x989680 ;  /* 0x009896800000895d */ /* 0x008fea0003900000 */
[----:B------:R-:W3:Y:S02]  /*2f130*/  @!P0 SYNCS.PHASECHK.TRANS64 P0, [R5+URZ+0x28880], R4 ;  /* 0x02888004050085a7 */ /* 0x000ee4000800007f */
[----:B---3--:R-:W-:Y:S05]  /*2f140*/  @!P0 BRA `(.L_x_6938) ;  /* 0xfffffffc00f08947 */ /* 0x008fea000383ffff */
[----:B------:R-:W-:Y:S05]  /*2f150*/  BRA `(.L_x_7099) ;  /* 0xffffffac005c7947 */ /* 0x000fea000383ffff */
.L_x_6943:
[----:B-1----:R1:W3:Y:S02]  /*2f160*/  SYNCS.PHASECHK.TRANS64.TRYWAIT P0, [R5+URZ+0x28840], R4 ;  /* 0x02884004050075a7 */ /* 0x0022e4000800017f */
[----:B---3--:R-:W-:Y:S05]  /*2f170*/  @!P0 NANOSLEEP.SYNCS 0x989680 ;  /* 0x009896800000895d */ /* 0x008fea0003900000 */
[----:B------:R-:W3:Y:S02]  /*2f180*/  @!P0 SYNCS.PHASECHK.TRANS64 P0, [R5+URZ+0x28840], R4 ;  /* 0x02884004050085a7 */ /* 0x000ee4000800007f */
[----:B---3--:R-:W-:Y:S05]  /*2f190*/  @!P0 BRA `(.L_x_6943) ;  /* 0xfffffffc00f08947 */ /* 0x008fea000383ffff */
[----:B------:R-:W-:Y:S05]  /*2f1a0*/  BRA `(.L_x_7100) ;  /* 0xffffffac00e87947 */ /* 0x000fea000383ffff */
.L_x_6949:
[----:B--2---:R2:W3:Y:S02]  /*2f1b0*/  SYNCS.PHASECHK.TRANS64.TRYWAIT P2, [R21+URZ+0x28870], R3 ;  /* 0x02887003150075a7 */ /* 0x0044e4000804017f */
[----:B---3--:R-:W-:Y:S05]  /*2f1c0*/  @!P2 NANOSLEEP.SYNCS 0x989680 ;  /* 0x009896800000a95d */ /* 0x008fea0003900000 */
[----:B------:R-:W3:Y:S02]  /*2f1d0*/  @!P2 SYNCS.PHASECHK.TRANS64 P2, [R21+URZ+0x28870], R3 ;  /* 0x028870031500a5a7 */ /* 0x000ee4000804007f */
[----:B---3--:R-:W-:Y:S05]  /*2f1e0*/  @!P2 BRA `(.L_x_6949) ;  /* 0xfffffffc00f0a947 */ /* 0x008fea000383ffff */
[----:B------:R-:W-:Y:S05]  /*2f1f0*/  BRA `(.L_x_7101) ;  /* 0xffffffb000907947 */ /* 0x000fea000383ffff */
.L_x_6951:
[----:B--2---:R2:W3:Y:S02]  /*2f200*/  SYNCS.PHASECHK.TRANS64.TRYWAIT P2, [R21+URZ+0x28860], R4 ;  /* 0x02886004150075a7 */ /* 0x0044e4000804017f */
[----:B---3--:R-:W-:Y:S05]  /*2f210*/  @!P2 NANOSLEEP.SYNCS 0x989680 ;  /* 0x009896800000a95d */ /* 0x008fea0003900000 */
[----:B------:R-:W3:Y:S02]  /*2f220*/  @!P2 SYNCS.PHASECHK.TRANS64 P2, [R21+URZ+0x28860], R4 ;  /* 0x028860041500a5a7 */ /* 0x000ee4000804007f */
[----:B---3--:R-:W-:Y:S05]  /*2f230*/  @!P2 BRA `(.L_x_6951) ;  /* 0xfffffffc00f0a947 */ /* 0x008fea000383ffff */
[----:B------:R-:W-:Y:S05]  /*2f240*/  BRA `(.L_x_7102) ;  /* 0xffffffb000987947 */ /* 0x000fea000383ffff */
.L_x_6958:
[----:B-1----:R1:W3:Y:S02]  /*2f250*/  SYNCS.PHASECHK.TRANS64.TRYWAIT P0, [R0+URZ+0x28870], R3 ;  /* 0x02887003000075a7 */ /* 0x0022e4000800017f */
[----:B---3--:R-:W-:Y:S05]  /*2f260*/  @!P0 NANOSLEEP.SYNCS 0x989680 ;  /* 0x009896800000895d */ /* 0x008fea0003900000 */
[----:B------:R-:W3:Y:S02]  /*2f270*/  @!P0 SYNCS.PHASECHK.TRANS64 P0, [R0+URZ+0x28870], R3 ;  /* 0x02887003000085a7 */ /* 0x000ee4000800007f */
[----:B---3--:R-:W-:Y:S05]  /*2f280*/  @!P0 BRA `(.L_x_6958) ;  /* 0xfffffffc00f08947 */ /* 0x008fea000383ffff */
[----:B------:R-:W-:Y:S05]  /*2f290*/  BRA `(.L_x_7103) ;  /* 0xffffffbc00887947 */ /* 0x000fea000383ffff */
.L_x_6960:
[----:B-1----:R1:W3:Y:S02]  /*2f2a0*/  SYNCS.PHASECHK.TRANS64.TRYWAIT P0, [R0+URZ+0x28860], R3 ;  /* 0x02886003000075a7 */ /* 0x0022e4000800017f */
[----:B---3--:R-:W-:Y:S05]  /*2f2b0*/  @!P0 NANOSLEEP.SYNCS 0x989680 ;  /* 0x009896800000895d */ /* 0x008fea0003900000 */
[----:B------:R-:W3:Y:S02]  /*2f2c0*/  @!P0 SYNCS.PHASECHK.TRANS64 P0, [R0+URZ+0x28860], R3 ;  /* 0x02886003000085a7 */ /* 0x000ee4000800007f */
[----:B---3--:R-:W-:Y:S05]  /*2f2d0*/  @!P0 BRA `(.L_x_6960) ;  /* 0xfffffffc00f08947 */ /* 0x008fea000383ffff */
[----:B------:R-:W-:Y:S05]  /*2f2e0*/  BRA `(.L_x_7104) ;  /* 0xffffffbc00907947 */ /* 0x000fea000383ffff */
.L_x_6964:
[----:B------:R-:W3:Y:S01]  /*2f2f0*/  LDL R3, [R1] ;  /* 0x0000000001037983 */ /* 0x000ee20000100800 */
[----:B------:R-:W-:Y:S01]  /*2f300*/  BSSY B0, `(.L_x_7105) ;  /* 0x0000008000007945 */ /* 0x000fe20003800000 */
[----:B------:R-:W-:Y:S02]  /*2f310*/  IMAD.MOV.U32 R12, RZ, RZ, RZ ;  /* 0x000000ffff0c7224 */ /* 0x000fe400078e00ff */
[----:B------:R-:W-:Y:S02]  /*2f320*/  IMAD.MOV.U32 R11, RZ, RZ, 0x1f ;  /* 0x0000001fff0b7424 */ /* 0x000fe400078e00ff */
[----:B------:R-:W-:Y:S02]  /*2f330*/  IMAD.MOV.U32 R15, RZ, RZ, -0x1 ;  /* 0xffffffffff0f7424 */ /* 0x000fe400078e00ff */
[----:B---3--:R-:W-:-:S07]  /*2f340*/  IMAD.MOV.U32 R13, RZ, RZ, R3 ;  /* 0x000000ffff0d7224 */ /* 0x008fce00078e0003 */
[----:B0-2---:R-:W-:Y:S05]  /*2f350*/  WARPSYNC.COLLECTIVE R15, `(.L_x_7106) ;  /* 0x000000000f087348 */ /* 0x005fea0003c00000 */
[----:B------:R1:W3:Y:S02]  /*2f360*/  SHFL.IDX P6, R14, R13, R12, R11 ;  /* 0x0000000c0d0e7389 */ /* 0x0002e400000c000b */
[----:B0123--:R-:W-:Y:S01]  /*2f370*/  ENDCOLLECTIVE ;  /* 0x000000000000791b */ /* 0x00ffe20003800000 */
.L_x_7106:
[----:B------:R-:W-:Y:S05]  /*2f380*/  BSYNC B0 ;  /* 0x0000000000007941 */ /* 0x000fea0003800000 */
.L_x_7105:
[----:B------:R0:W5:Y:S01]  /*2f390*/  LDL R2, [R1+0xc] ;  /* 0x00000c0001027983 */ /* 0x0001620000100800 */
[----:B------:R-:W-:Y:S02]  /*2f3a0*/  IMAD.MOV.U32 R13, RZ, RZ, R3 ;  /* 0x000000ffff0d7224 */ /* 0x000fe400078e0003 */
[----:B------:R-:W-:Y:S02]  /*2f3b0*/  IMAD.MOV.U32 R12, RZ, RZ, 0x1 ;  /* 0x00000001ff0c7424 */ /* 0x000fe400078e00ff */
[----:B------:R-:W-:Y:S02]  /*2f3c0*/  IMAD.MOV.U32 R11, RZ, RZ, 0x1f ;  /* 0x0000001fff0b7424 */ /* 0x000fe400078e00ff */
[----:B------:R-:W-:Y:S02]  /*2f3d0*/  IMAD.MOV.U32 R15, RZ, RZ, -0x1 ;  /* 0xffffffffff0f7424 */ /* 0x000fe400078e00ff */
[----:B0-----:R-:W-:-:S07]  /*2f3e0*/  IMAD.MOV.U32 R0, RZ, RZ, R14 ;  /* 0x000000ffff007224 */ /* 0x001fce00078e000e */
[----:B-----5:R-:W-:Y:S05]  /*2f3f0*/  WARPSYNC.COLLECTIVE R15, `(.L_x_7107) ;  /* 0x000000000f087348 */ /* 0x020fea0003c00000 */
[----:B------:R0:W1:Y:S02]  /*2f400*/  SHFL.IDX P6, R14, R13, R12, R11 ;  /* 0x0000000c0d0e7389 */ /* 0x00006400000c000b */
[----:B01---5:R-:W-:Y:S01]  /*2f410*/  ENDCOLLECTIVE ;  /* 0x000000000000791b */ /* 0x023fe20003800000 */
.L_x_7107:
        /* <DEDUP_REMOVED lines=19> */
.L_x_7108:
[----:B------:R-:W-:Y:S01]  /*2f550*/  IMAD.MOV.U32 R12, RZ, RZ, 0x2 ;  /* 0x00000002ff0c7424 */ /* 0x000fe200078e00ff */
[----:B------:R-:W-:-:S05]  /*2f560*/  SEL R7, R14, RZ, P1 ;  /* 0x000000ff0e077207 */ /* 0x000fca0000800000 */
[----:B------:R-:W-:-:S04]  /*2f570*/  IMAD.IADD R3, R2, 0x1, R7 ;  /* 0x0000000102037824 */ /* 0x000fc800078e0207 */
[----:B------:R-:W-:-:S07]  /*2f580*/  IMAD.MOV.U32 R13, RZ, RZ, R3 ;  /* 0x000000ffff0d7224 */ /* 0x000fce00078e0003 */
[----:B------:R-:W-:Y:S05]  /*2f590*/  WARPSYNC.COLLECTIVE R15, `(.L_x_7109) ;  /* 0x000000000f087348 */ /* 0x000fea0003c00000 */
[----:B------:R0:W1:Y:S02]  /*2f5a0*/  SHFL.UP P6, R14, R13, R12, R11 ;  /* 0x0400000c0d0e7389 */ /* 0x00006400000c000b */
[----:B01----:R-:W-:Y:S01]  /*2f5b0*/  ENDCOLLECTIVE ;  /* 0x000000000000791b */ /* 0x003fe20003800000 */
.L_x_7109:
[----:B------:R-:W-:Y:S01]  /*2f5c0*/  IMAD.MOV.U32 R12, RZ, RZ, 0x4 ;  /* 0x00000004ff0c7424 */ /* 0x000fe200078e00ff */
[----:B------:R-:W-:-:S05]  /*2f5d0*/  SEL R14, R14, RZ, P2 ;  /* 0x000000ff0e0e7207 */ /* 0x000fca0001000000 */
[----:B------:R-:W-:-:S04]  /*2f5e0*/  IMAD.IADD R3, R3, 0x1, R14 ;  /* 0x0000000103037824 */ /* 0x000fc800078e020e */
[----:B------:R-:W-:-:S07]  /*2f5f0*/  IMAD.MOV.U32 R13, RZ, RZ, R3 ;  /* 0x000000ffff0d7224 */ /* 0x000fce00078e0003 */
[----:B------:R-:W-:Y:S05]  /*2f600*/  WARPSYNC.COLLECTIVE R15, `(.L_x_7110) ;  /* 0x000000000f087348 */ /* 0x000fea0003c00000 */
[----:B------:R0:W1:Y:S02]  /*2f610*/  SHFL.UP P6, R14, R13, R12, R11 ;  /* 0x0400000c0d0e7389 */ /* 0x00006400000c000b */
[----:B01----:R-:W-:Y:S01]  /*2f620*/  ENDCOLLECTIVE ;  /* 0x000000000000791b */ /* 0x003fe20003800000 */
.L_x_7110:
[----:B------:R-:W-:Y:S01]  /*2f630*/  IMAD.MOV.U32 R12, RZ, RZ, 0x8 ;  /* 0x00000008ff0c7424 */ /* 0x000fe200078e00ff */
[----:B------:R-:W-:-:S05]  /*2f640*/  SEL R14, R14, RZ, P3 ;  /* 0x000000ff0e0e7207 */ /* 0x000fca0001800000 */
[----:B------:R-:W-:-:S04]  /*2f650*/  IMAD.IADD R3, R3, 0x1, R14 ;  /* 0x0000000103037824 */ /* 0x000fc800078e020e */
[----:B------:R-:W-:-:S07]  /*2f660*/  IMAD.MOV.U32 R13, RZ, RZ, R3 ;  /* 0x000000ffff0d7224 */ /* 0x000fce00078e0003 */
[----:B------:R-:W-:Y:S05]  /*2f670*/  WARPSYNC.COLLECTIVE R15, `(.L_x_7111) ;  /* 0x000000000f087348 */ /* 0x000fea0003c00000 */
[----:B------:R0:W1:Y:S02]  /*2f680*/  SHFL.UP P6, R14, R13, R12, R11 ;  /* 0x0400000c0d0e7389 */ /* 0x00006400000c000b */
[----:B01----:R-:W-:Y:S01]  /*2f690*/  ENDCOLLECTIVE ;  /* 0x000000000000791b */ /* 0x003fe20003800000 */
.L_x_7111:
[----:B------:R-:W-:Y:S01]  /*2f6a0*/  IMAD.MOV.U32 R12, RZ, RZ, 0x10 ;  /* 0x00000010ff0c7424 */ /* 0x000fe200078e00ff */
[----:B------:R-:W-:-:S05]  /*2f6b0*/  SEL R14, R14, RZ, P4 ;  /* 0x000000ff0e0e7207 */ /* 0x000fca0002000000 */
[----:B------:R-:W-:-:S04]  /*2f6c0*/  IMAD.IADD R3, R3, 0x1, R14 ;  /* 0x0000000103037824 */ /* 0x000fc800078e020e */
[----:B------:R-:W-:-:S07]  /*2f6d0*/  IMAD.MOV.U32 R13, RZ, RZ, R3 ;  /* 0x000000ffff0d7224 */ /* 0x000fce00078e0003 */
[----:B------:R-:W-:Y:S05]  /*2f6e0*/  WARPSYNC.COLLECTIVE R15, `(.L_x_7112) ;  /* 0x000000000f087348 */ /* 0x000fea0003c00000 */
[----:B------:R0:W1:Y:S02]  /*2f6f0*/  SHFL.UP P6, R14, R13, R12, R11 ;  /* 0x0400000c0d0e7389 */ /* 0x00006400000c000b */
[----:B01----:R-:W-:Y:S01]  /*2f700*/  ENDCOLLECTIVE ;  /* 0x000000000000791b */ /* 0x003fe20003800000 */
.L_x_7112:
        /* <DEDUP_REMOVED lines=8> */
.L_x_7113:
[----:B------:R-:W-:Y:S05]  /*2f790*/  BRA `(.L_x_7114) ;  /* 0xffffffc400ac7947 */ /* 0x000fea000383ffff */
.L_x_6969:
[----:B------:R-:W-:Y:S01]  /*2f7a0*/  BSSY B0, `(.L_x_7115) ;  /* 0x0000008000007945 */ /* 0x000fe20003800000 */
[----:B-----5:R-:W-:Y:S02]  /*2f7b0*/  IMAD.MOV.U32 R13, RZ, RZ, R2 ;  /* 0x000000ffff0d7224 */ /* 0x020fe400078e0002 */
[----:B------:R-:W-:Y:S02]  /*2f7c0*/  IMAD.MOV.U32 R12, RZ, RZ, 0x1 ;  /* 0x00000001ff0c7424 */ /* 0x000fe400078e00ff */
[----:B------:R-:W-:Y:S02]  /*2f7d0*/  IMAD.MOV.U32 R11, RZ, RZ, RZ ;  /* 0x000000ffff0b7224 */ /* 0x000fe400078e00ff */
[----:B------:R-:W-:-:S07]  /*2f7e0*/  IMAD.MOV.U32 R15, RZ, RZ, -0x1 ;  /* 0xffffffffff0f7424 */ /* 0x000fce00078e00ff */
[----:B012---:R-:W-:Y:S05]  /*2f7f0*/  WARPSYNC.COLLECTIVE R15, `(.L_x_7116) ;  /* 0x000000000f087348 */ /* 0x007fea0003c00000 */
[----:B------:R3:W4:Y:S02]  /*2f800*/  SHFL.UP P6, R14, R13, R12, R11 ;  /* 0x0400000c0d0e7389 */ /* 0x00072400000c000b */
[----:B01234-:R-:W-:Y:S01]  /*2f810*/  ENDCOLLECTIVE ;  /* 0x000000000000791b */ /* 0x01ffe20003800000 */
.L_x_7116:
[----:B------:R-:W-:Y:S05]  /*2f820*/  BSYNC B0 ;  /* 0x0000000000007941 */ /* 0x000fea0003800000 */
.L_x_7115:
        /* <DEDUP_REMOVED lines=9> */
.L_x_7117:
[----:B------:R-:W-:Y:S01]  /*2f8c0*/  IMAD.MOV.U32 R12, RZ, RZ, 0x4 ;  /* 0x00000004ff0c7424 */ /* 0x000fe200078e00ff */
[----:B------:R-:W-:-:S05]  /*2f8d0*/  SEL R14, R14, RZ, P2 ;  /* 0x000000ff0e0e7207 */ /* 0x000fca0001000000 */
[----:B------:R-:W-:-:S04]  /*2f8e0*/  IMAD.IADD R3, R3, 0x1, R14 ;  /* 0x0000000103037824 */ /* 0x000fc800078e020e */
[----:B------:R-:W-:-:S07]  /*2f8f0*/  IMAD.MOV.U32 R13, RZ, RZ, R3 ;  /* 0x000000ffff0d7224 */ /* 0x000fce00078e0003 */
[----:B------:R-:W-:Y:S05]  /*2f900*/  WARPSYNC.COLLECTIVE R15, `(.L_x_7118) ;  /* 0x000000000f087348 */ /* 0x000fea0003c00000 */
[----:B------:R0:W1:Y:S02]  /*2f910*/  SHFL.UP P6, R14, R13, R12, R11 ;  /* 0x0400000c0d0e7389 */ /* 0x00006400000c000b */
[----:B01----:R-:W-:Y:S01]  /*2f920*/  ENDCOLLECTIVE ;  /* 0x000000000000791b */ /* 0x003fe20003800000 */
.L_x_7118:
[----:B------:R-:W-:Y:S01]  /*2f930*/  IMAD.MOV.U32 R12, RZ, RZ, 0x8 ;  /* 0x00000008ff0c7424 */ /* 0x000fe200078e00ff */
[----:B------:R-:W-:-:S05]  /*2f940*/  SEL R14, R14, RZ, P3 ;  /* 0x000000ff0e0e7207 */ /* 0x000fca0001800000 */
[----:B------:R-:W-:-:S04]  /*2f950*/  IMAD.IADD R3, R3, 0x1, R14 ;  /* 0x0000000103037824 */ /* 0x000fc800078e020e */
[----:B------:R-:W-:-:S07]  /*2f960*/  IMAD.MOV.U32 R13, RZ, RZ, R3 ;  /* 0x000000ffff0d7224 */ /* 0x000fce00078e0003 */
[----:B------:R-:W-:Y:S05]  /*2f970*/  WARPSYNC.COLLECTIVE R15, `(.L_x_7119) ;  /* 0x000000000f087348 */ /* 0x000fea0003c00000 */
[----:B------:R0:W1:Y:S02]  /*2f980*/  SHFL.UP P6, R14, R13, R12, R11 ;  /* 0x0400000c0d0e7389 */ /* 0x00006400000c000b */
[----:B01----:R-:W-:Y:S01]  /*2f990*/  ENDCOLLECTIVE ;  /* 0x000000000000791b */ /* 0x003fe20003800000 */
.L_x_7119:
[----:B------:R-:W-:Y:S01]  /*2f9a0*/  IMAD.MOV.U32 R12, RZ, RZ, 0x10 ;  /* 0x00000010ff0c7424 */ /* 0x000fe200078e00ff */
[----:B------:R-:W-:-:S05]  /*2f9b0*/  SEL R14, R14, RZ, P4 ;  /* 0x000000ff0e0e7207 */ /* 0x000fca0002000000 */
[----:B------:R-:W-:-:S04]  /*2f9c0*/  IMAD.IADD R3, R3, 0x1, R14 ;  /* 0x0000000103037824 */ /* 0x000fc800078e020e */
[----:B------:R-:W-:-:S07]  /*2f9d0*/  IMAD.MOV.U32 R13, RZ, RZ, R3 ;  /* 0x000000ffff0d7224 */ /* 0x000fce00078e0003 */
[----:B------:R-:W-:Y:S05]  /*2f9e0*/  WARPSYNC.COLLECTIVE R15, `(.L_x_7120) ;  /* 0x000000000f087348 */ /* 0x000fea0003c00000 */
[----:B------:R0:W1:Y:S02]  /*2f9f0*/  SHFL.UP P6, R14, R13, R12, R11 ;  /* 0x0400000c0d0e7389 */ /* 0x00006400000c000b */
[----:B01----:R-:W-:Y:S01]  /*2fa00*/  ENDCOLLECTIVE ;  /* 0x000000000000791b */ /* 0x003fe20003800000 */
.L_x_7120:
        /* <DEDUP_REMOVED lines=8> */
.L_x_7121:
[----:B------:R-:W-:Y:S05]  /*2fa90*/  BRA `(.L_x_7122) ;  /* 0xffffffc400907947 */ /* 0x000fea000383ffff */
.L_x_6971:
[----:B------:R-:W-:Y:S01]  /*2faa0*/  BSSY B0, `(.L_x_7123) ;  /* 0x0000006000007945 */ /* 0x000fe20003800000 */
[----:B------:R-:W-:Y:S01]  /*2fab0*/  PLOP3.LUT P6, PT, P6, PT, PT, 0x8, 0x0 ;  /* 0x000000000000781c */ /* 0x000fe200037ce170 */
[----:B------:R-:W-:-:S12]  /*2fac0*/  IMAD.MOV.U32 R15, RZ, RZ, -0x1 ;  /* 0xffffffffff0f7424 */ /* 0x000fd800078e00ff */
[----:B0-2---:R-:W-:Y:S05]  /*2fad0*/  WARPSYNC.COLLECTIVE R15, `(.L_x_7124) ;  /* 0x000000000f087348 */ /* 0x005fea0003c00000 */
[----:B------:R-:W-:Y:S01]  /*2fae0*/  VOTE.ANY R14, PT, P6 ;  /* 0x00000000000e7806 */ /* 0x000fe200030e0100 */
[----:B0-2---:R-:W-:Y:S06]  /*2faf0*/  ENDCOLLECTIVE ;  /* 0x000000000000791b */ /* 0x005fec0003800000 */
.L_x_7124:
[----:B------:R-:W-:Y:S05]  /*2fb00*/  BSYNC B0 ;  /* 0x0000000000007941 */ /* 0x000fea0003800000 */
.L_x_7123:
        /* <DEDUP_REMOVED lines=9> */
.L_x_7125:
[----:B------:R-:W-:Y:S01]  /*2fba0*/  IMAD.MOV.U32 R7, RZ, RZ, R14 ;  /* 0x000000ffff077224 */ /* 0x000fe200078e000e */
[----:B------:R-:W-:Y:S06]  /*2fbb0*/  BRA `(.L_x_7126) ;  /* 0xffffffc400807947 */ /* 0x000fec000383ffff */
.L_x_6973:
[----:B------:R-:W-:Y:S01]  /*2fbc0*/  BSSY B0, `(.L_x_7127) ;  /* 0x0000007000007945 */ /* 0x000fe20003800000 */
[----:B------:R-:W-:Y:S02]  /*2fbd0*/  IMAD.MOV.U32 R13, RZ, RZ, R6 ;  /* 0x000000ffff0d7224 */ /* 0x000fe400078e0006 */
[----:B------:R-:W-:Y:S02]  /*2fbe0*/  IMAD.MOV.U32 R11, RZ, RZ, 0x1f ;  /* 0x0000001fff0b7424 */ /* 0x000fe400078e00ff */
[----:B------:R-:W-:-:S07]  /*2fbf0*/  IMAD.MOV.U32 R15, RZ, RZ, -0x1 ;  /* 0xffffffffff0f7424 */ /* 0x000fce00078e00ff */
[----:B0-23--:R-:W-:Y:S05]  /*2fc00*/  WARPSYNC.COLLECTIVE R15, `(.L_x_7128) ;  /* 0x000000000f087348 */ /* 0x00dfea0003c00000 */
[----:B------:R1:W4:Y:S02]  /*2fc10*/  SHFL.IDX P6, R14, R13, R12, R11 ;  /* 0x0000000c0d0e7389 */ /* 0x00032400000c000b */
[----:B01234-:R-:W-:Y:S01]  /*2fc20*/  ENDCOLLECTIVE ;  /* 0x000000000000791b */ /* 0x01ffe20003800000 */
.L_x_7128:
[----:B------:R-:W-:Y:S05]  /*2fc30*/  BSYNC B0 ;  /* 0x0000000000007941 */ /* 0x000fea0003800000 */
.L_x_7127:
[----:B------:R-:W-:Y:S01]  /*2fc40*/  IMAD.MOV.U32 R2, RZ, RZ, R14 ;  /* 0x000000ffff027224 */ /* 0x000fe200078e000e */
[----:B------:R-:W-:Y:S06]  /*2fc50*/  BRA `(.L_x_6972) ;  /* 0xffffffc400747947 */ /* 0x000fec000383ffff */
.L_x_6977:
[----:B0-----:R0:W1:Y:S02]  /*2fc60*/  SYNCS.PHASECHK.TRANS64.TRYWAIT P0, [R0+URZ+0x28820], R3 ;  /* 0x02882003000075a7 */ /* 0x001064000800017f */
[----:B-1----:R-:W-:Y:S05]  /*2fc70*/  @!P0 NANOSLEEP.SYNCS 0x989680 ;  /* 0x009896800000895d */ /* 0x002fea0003900000 */
[----:B------:R-:W1:Y:S02]  /*2fc80*/  @!P0 SYNCS.PHASECHK.TRANS64 P0, [R0+URZ+0x28820], R3 ;  /* 0x02882003000085a7 */ /* 0x000e64000800007f */
[----:B-1----:R-:W-:Y:S05]  /*2fc90*/  @!P0 BRA `(.L_x_6977) ;  /* 0xfffffffc00f08947 */ /* 0x002fea000383ffff */
[----:B------:R-:W-:Y:S05]  /*2fca0*/  BRA `(.L_x_7129) ;  /* 0xffffffcc002c7947 */ /* 0x000fea000383ffff */
.L_x_6978:
        /* <DEDUP_REMOVED lines=11> */
.L_x_7131:
[----:B------:R-:W-:Y:S05]  /*2fd60*/  BSYNC B0 ;  /* 0x0000000000007941 */ /* 0x000fea0003800000 */
.L_x_7130:
[----:B------:R-:W-:Y:S05]  /*2fd70*/  BRA `(.L_x_7132) ;  /* 0xffffffcc00147947 */ /* 0x000fea000383ffff */
.L_x_6979:
[----:B------:R-:W-:Y:S01]  /*2fd80*/  BSSY B0, `(.L_x_7133) ;  /* 0x0000006000007945 */ /* 0x000fe20003800000 */
[----:B------:R-:W-:-:S07]  /*2fd90*/  IMAD.MOV.U32 R15, RZ, RZ, -0x1 ;  /* 0xffffffffff0f7424 */ /* 0x000fce00078e00ff */
[----:B01----:R-:W-:Y:S05]  /*2fda0*/  WARPSYNC.COLLECTIVE R15, `(.L_x_7134) ;  /* 0x000000000f0c7348 */ /* 0x003fea0003c00000 */
[----:B------:R-:W-:Y:S02]  /*2fdb0*/  ELECT P6, UR62, PT ;  /* 0x00000000003e782f */ /* 0x000fe400038c0000 */
[----:B------:R-:W-:Y:S01]  /*2fdc0*/  MOV R14, UR62 ;  /* 0x0000003e000e7c02 */ /* 0x000fe20008000f00 */
[----:B01----:R-:W-:Y:S10]  /*2fdd0*/  ENDCOLLECTIVE ;  /* 0x000000000000791b */ /* 0x003ff40003800000 */
.L_x_7134:
[----:B------:R-:W-:Y:S05]  /*2fde0*/  BSYNC B0 ;  /* 0x0000000000007941 */ /* 0x000fea0003800000 */
.L_x_7133:
[----:B------:R-:W-:Y:S05]  /*2fdf0*/  BRA `(.L_x_7135) ;  /* 0xffffffcc00087947 */ /* 0x000fea000383ffff */
.L_x_6981:
[----:B0-----:R0:W1:Y:S02]  /*2fe00*/  SYNCS.PHASECHK.TRANS64.TRYWAIT P1, [R6+URZ], R5 ;  /* 0x00000005060075a7 */ /* 0x001064000802017f */
[----:B-1----:R-:W-:Y:S05]  /*2fe10*/  @!P1 NANOSLEEP.SYNCS 0x989680 ;  /* 0x009896800000995d */ /* 0x002fea0003900000 */
[----:B------:R-:W1:Y:S02]  /*2fe20*/  @!P1 SYNCS.PHASECHK.TRANS64 P1, [R6+URZ], R5 ;  /* 0x00000005060095a7 */ /* 0x000e64000802007f */
[----:B-1----:R-:W-:Y:S05]  /*2fe30*/  @!P1 BRA `(.L_x_6981) ;  /* 0xfffffffc00f09947 */ /* 0x002fea000383ffff */
[----:B------:R-:W-:Y:S05]  /*2fe40*/  BRA `(.L_x_7136) ;  /* 0xffffffcc00447947 */ /* 0x000fea000383ffff */
.L_x_6982:
[----:B-1----:R1:W2:Y:S02]  /*2fe50*/  SYNCS.PHASECHK.TRANS64.TRYWAIT P1, [R7+URZ], R2 ;  /* 0x00000002070075a7 */ /* 0x0022a4000802017f */
[----:B--2---:R-:W-:Y:S05]  /*2fe60*/  @!P1 NANOSLEEP.SYNCS 0x989680 ;  /* 0x009896800000995d */ /* 0x004fea0003900000 */
[----:B------:R-:W2:Y:S02]  /*2fe70*/  @!P1 SYNCS.PHASECHK.TRANS64 P1, [R7+URZ], R2 ;  /* 0x00000002070095a7 */ /* 0x000ea4000802007f */
[----:B--2---:R-:W-:Y:S05]  /*2fe80*/  @!P1 BRA `(.L_x_6982) ;  /* 0xfffffffc00f09947 */ /* 0x004fea000383ffff */
[----:B------:R-:W-:Y:S05]  /*2fe90*/  BRA `(.L_x_7137) ;  /* 0xffffffcc00387947 */ /* 0x000fea000383ffff */
.L_x_6984:
[----:B--2---:R2:W3:Y:S02]  /*2fea0*/  SYNCS.PHASECHK.TRANS64.TRYWAIT P1, [R4+URZ+0x28860], R5 ;  /* 0x02886005040075a7 */ /* 0x0044e4000802017f */
[----:B---3--:R-:W-:Y:S05]  /*2feb0*/  @!P1 NANOSLEEP.SYNCS 0x989680 ;  /* 0x009896800000995d */ /* 0x008fea0003900000 */
[----:B------:R-:W3:Y:S02]  /*2fec0*/  @!P1 SYNCS.PHASECHK.TRANS64 P1, [R4+URZ+0x28860], R5 ;  /* 0x02886005040095a7 */ /* 0x000ee4000802007f */
[----:B---3--:R-:W-:Y:S05]  /*2fed0*/  @!P1 BRA `(.L_x_6984) ;  /* 0xfffffffc00f09947 */ /* 0x008fea000383ffff */
[----:B------:R-:W-:Y:S05]  /*2fee0*/  BRA `(.L_x_7138) ;  /* 0xffffffcc003c7947 */ /* 0x000fea000383ffff */
.L_x_6986:
[----:B---3--:R3:W4:Y:S02]  /*2fef0*/  SYNCS.PHASECHK.TRANS64.TRYWAIT P1, [R3+URZ+0x28860], R2 ;  /* 0x02886002030075a7 */ /* 0x008724000802017f */
[----:B----4-:R-:W-:Y:S05]  /*2ff00*/  @!P1 NANOSLEEP.SYNCS 0x989680 ;  /* 0x009896800000995d */ /* 0x010fea0003900000 */
[----:B------:R-:W4:Y:S02]  /*2ff10*/  @!P1 SYNCS.PHASECHK.TRANS64 P1, [R3+URZ+0x28860], R2 ;  /* 0x02886002030095a7 */ /* 0x000f24000802007f */
[----:B----4-:R-:W-:Y:S05]  /*2ff20*/  @!P1 BRA `(.L_x_6986) ;  /* 0xfffffffc00f09947 */ /* 0x010fea000383ffff */
[----:B------:R-:W-:Y:S05]  /*2ff30*/  BRA `(.L_x_7139) ;  /* 0xffffffcc003c7947 */ /* 0x000fea000383ffff */
.L_x_6988:
[----:B----4-:R4:W0:Y:S02]  /*2ff40*/  SYNCS.PHASECHK.TRANS64.TRYWAIT P0, [R4+URZ+0x28880], R5 ;  /* 0x02888005040075a7 */ /* 0x010824000800017f */
[----:B0-----:R-:W-:Y:S05]  /*2ff50*/  @!P0 NANOSLEEP.SYNCS 0x989680 ;  /* 0x009896800000895d */ /* 0x001fea0003900000 */
[----:B------:R-:W0:Y:S02]  /*2ff60*/  @!P0 SYNCS.PHASECHK.TRANS64 P0, [R4+URZ+0x28880], R5 ;  /* 0x02888005040085a7 */ /* 0x000e24000800007f */
[----:B0-----:R-:W-:Y:S05]  /*2ff70*/  @!P0 BRA `(.L_x_6988) ;  /* 0xfffffffc00f08947 */ /* 0x001fea000383ffff */
[----:B------:R-:W-:Y:S05]  /*2ff80*/  BRA `(.L_x_6989) ;  /* 0xffffffcc00387947 */ /* 0x000fea000383ffff */
.L_x_7140:
        /* <DEDUP_REMOVED lines=15> */
.L_x_12358:


//--------------------- .text._ZN7cutlass13device_kernelIN5flash11enable_sm90INS1_16FlashAttnFwdSm90INS1_25CollectiveMainloopFwdSm90ILi2EN4cute5tupleIJNS5_1CILi1EEES8_S8_EEENS6_IJNS7_ILi128EEENS7_ILi224EEESA_EEELi128ENS_12float_e4m3_tEfNS_4arch4Sm90ELb1ELb0ELb1ELb0ELb0ELb0ELb0ELb1ELb1ELb0ELb0ELb0EEENS1_21CollectiveEpilogueFwdINS6_IJSA_SA_SB_EEES9_NS_10bfloat16_tESF_Li256ELb0ELb0ELb0ELb1EEENS1_30DynamicPersistentTileSchedulerILi256ELi128ELb0ELb0ELb1EEEEEEEEEvNT_6ParamsE --------------------------
	.section	.text._ZN7cutlass13device_kernelIN5flash11enable_sm90INS1_16FlashAttnFwdSm90INS1_25CollectiveMainloopFwdSm90ILi2EN4cute5tupleIJNS5_1CILi1EEES8_S8_EEENS6_IJNS7_ILi128EEENS7_ILi224EEESA_EEELi128ENS_12float_e4m3_tEfNS_4arch4Sm90ELb1ELb0ELb1ELb0ELb0ELb0ELb0ELb1ELb1ELb0ELb0ELb0EEENS1_21CollectiveEpilogueFwdINS6_IJSA_SA_SB_EEES9_NS_10bfloat16_tESF_Li256ELb0ELb0ELb0ELb1EEENS1_30DynamicPersistentTileSchedulerILi256ELi128ELb0ELb0ELb1EEEEEEEEEvNT_6ParamsE,"ax",@progbits
	.align	128
.text._ZN7cutlass13device_kernelIN5flash11enable_sm90INS1_16FlashAttnFwdSm90INS1_25CollectiveMainloopFwdSm90ILi2EN4cute5tupleIJNS5_1CILi1EEES8_S8_EEENS6_IJNS7_ILi128EEENS7_ILi224EEESA_EEELi128ENS_12float_e4m3_tEfNS_4arch4Sm90ELb1ELb0ELb1ELb0ELb0ELb0ELb0ELb1ELb1ELb0ELb0ELb0EEENS1_21CollectiveEpilogueFwdINS6_IJSA_SA_SB_EEES9_NS_10bfloat16_tESF_Li256ELb0ELb0ELb0ELb1EEENS1_30DynamicPersistentTileSchedulerILi256ELi128ELb0ELb0ELb1EEEEEEEEEvNT_6ParamsE:
        .type           _ZN7cutlass13device_kernelIN5flash11enable_sm90INS1_16FlashAttnFwdSm90INS1_25CollectiveMainloopFwdSm90ILi2EN4cute5tupleIJNS5_1CILi1EEES8_S8_EEENS6_IJNS7_ILi128EEENS7_ILi224EEESA_EEELi128ENS_12float_e4m3_tEfNS_4arch4Sm90ELb1ELb0ELb1ELb0ELb0ELb0ELb0ELb1ELb1ELb0ELb0ELb0EEENS1_21CollectiveEpilogueFwdINS6_IJSA_SA_SB_EEES9_NS_10bfloat16_tESF_Li256ELb0ELb0ELb0ELb1EEENS1_30DynamicPersistentTileSchedulerILi256ELi128ELb0ELb0ELb1EEEEEEEEEvNT_6ParamsE,@function
        .size           _ZN7cutlass13device_kernelIN5flash11enable_sm90INS1_16FlashAttnFwdSm90INS1_25CollectiveMainloopFwdSm90ILi2EN4cute5tupleIJNS5_1CILi1EEES8_S8_EEENS6_IJNS7_ILi128EEENS7_ILi224EEESA_EEELi128ENS_12float_e4m3_tEfNS_4arch4Sm90ELb1ELb0ELb1ELb0ELb0ELb0ELb0ELb1ELb1ELb0ELb0ELb0EEENS1_21CollectiveEpilogueFwdINS6_IJSA_SA_SB_EEES9_NS_10bfloat16_tESF_Li256ELb0ELb0ELb0ELb1EEENS1_30DynamicPersistentTileSchedulerILi256ELi128ELb0ELb0ELb1EEEEEEEEEvNT_6ParamsE,(.L_x_12359 - _ZN7cutlass13device_kernelIN5flash11enable_sm90INS1_16FlashAttnFwdSm90INS1_25CollectiveMainloopFwdSm90ILi2EN4cute5tupleIJNS5_1CILi1EEES8_S8_EEENS6_IJNS7_ILi128EEENS7_ILi224EEESA_EEELi128ENS_12float_e4m3_tEfNS_4arch4Sm90ELb1ELb0ELb1ELb0ELb0ELb0ELb0ELb1ELb1ELb0ELb0ELb0EEENS1_21CollectiveEpilogueFwdINS6_IJSA_SA_SB_EEES9_NS_10bfloat16_tESF_Li256ELb0ELb0ELb0ELb1EEENS1_30DynamicPersistentTileSchedulerILi256ELi128ELb0ELb0ELb1EEEEEEEEEvNT_6ParamsE)
        .other          _ZN7cutlass13device_kernelIN5flash11enable_sm90INS1_16FlashAttnFwdSm90INS1_25CollectiveMainloopFwdSm90ILi2EN4cute5tupleIJNS5_1CILi1EEES8_S8_EEENS6_IJNS7_ILi128EEENS7_ILi224EEESA_EEELi128ENS_12float_e4m3_tEfNS_4arch4Sm90ELb1ELb0ELb1ELb0ELb0ELb0ELb0ELb1ELb1ELb0ELb0ELb0EEENS1_21CollectiveEpilogueFwdINS6_IJSA_SA_SB_EEES9_NS_10bfloat16_tESF_Li256ELb0ELb0ELb0ELb1EEENS1_30DynamicPersistentTileSchedulerILi256ELi128ELb0ELb0ELb1EEEEEEEEEvNT_6ParamsE,@"STO_CUDA_ENTRY STV_DEFAULT"
_ZN7cutlass13device_kernelIN5flash11enable_sm90INS1_16FlashAttnFwdSm90INS1_25CollectiveMainloopFwdSm90ILi2EN4cute5tupleIJNS5_1CILi1EEES8_S8_EEENS6_IJNS7_ILi128EEENS7_ILi224EEESA_EEELi128ENS_12float_e4m3_tEfNS_4arch4Sm90ELb1ELb0ELb1ELb0ELb0ELb0ELb0ELb1ELb1ELb0ELb0ELb0EEENS1_21CollectiveEpilogueFwdINS6_IJSA_SA_SB_EEES9_NS_10bfloat16_tESF_Li256ELb0ELb0ELb0ELb1EEENS1_30DynamicPersistentTileSchedulerILi256ELi128ELb0ELb0ELb1EEEEEEEEEvNT_6ParamsE:
        /* <DEDUP_REMOVED lines=23> */
.L_x_7142:
[----:B------:R-:W-:Y:S05]  /*0170*/  BSYNC B0 ;  /* 0x0000000000007941 */ /* 0x000fea0003800000 */
.L_x_7141:
        /* <DEDUP_REMOVED lines=36> */
.L_x_7143:
        /* <DEDUP_REMOVED lines=22> */
.L_x_7144:
        /* <DEDUP_REMOVED lines=18> */
.L_x_7145:
        /* <DEDUP_REMOVED lines=22> */
.L_x_7146:
        /* <DEDUP_REMOVED lines=22> */
.L_x_7147:
        /* <DEDUP_REMOVED lines=8> */
.L_x_7149:
        /* <DEDUP_REMOVED lines=69> */
.L_x_7199:
        /* <DEDUP_REMOVED lines=20> */
.L_x_7150:
[----:B------:R-:W-:Y:S01]  /*0f10*/  ULDC UR6, c[0x0][0xdc4] ;  /* 0x0003710000067ab9 */ /* 0x000fe20000000800 */
[----:B------:R-:W-:Y:S01]  /*0f20*/  UMOV UR39, UR7 ;  /* 0x0000000700277c82 */ /* 0x000fe20008000000 */
[----:B------:R-:W-:-:S11]  /*0f30*/  UISETP.NE.AND UP0, UPT, UR6, 0x1, UPT ;  /* 0x000000010600788c */ /* 0x000fd6000bf05270 */
[----:B------:R-:W-:Y:S02]  /*0f40*/  @UP0 ULDC.64 UR10, c[0x0][0xdc8] ;  /* 0x00037200000a0ab9 */ /* 0x000fe40000000a00 */
[----:B------:R-:W-:-:S04]  /*0f50*/  UIMAD.WIDE.U32 UR4, UR7, UR10, URZ ;  /* 0x0000000a070472a5 */ /* 0x000fc8000f8e003f */
[----:B------:R-:W-:-:S04]  /*0f60*/  @UP0 USHF.R.U32.HI UR39, URZ, UR11, UR5 ;  /* 0x0000000b3f270299 */ /* 0x000fc80008011605 */
[----:B------:R-:W-:-:S12]  /*0f70*/  UIMAD UR4, UR39, UR6, URZ ;  /* 0x00000006270472a4 */ /* 0x000fd8000f8e023f */
.L_x_7151:
[----:B------:R-:W1:Y:S01]  /*0f80*/  LDC R72, c[0x0][0x2e0] ;  /* 0x0000b800ff487b82 */ /* 0x000e620000000800 */
[----:B------:R-:W-:Y:S01]  /*0f90*/  ULDC.64 UR10, c[0x0][0x3f8] ;  /* 0x0000fe00000a7ab9 */ /* 0x000fe20000000a00 */
[----:B------:R-:W-:Y:S01]  /*0fa0*/  ULDC UR6, c[0x0][0x404] ;  /* 0x0001010000067ab9 */ /* 0x000fe20000000800 */
[----:B------:R-:W-:Y:S01]  /*0fb0*/  UISETP.NE.U32.AND UP0, UPT, UR10, URZ, UPT ;  /* 0x0000003f0a00728c */ /* 0x000fe2000bf05070 */
[----:B------:R-:W-:Y:S01]  /*0fc0*/  IMAD.MOV.U32 R4, RZ, RZ, RZ ;  /* 0x000000ffff047224 */ /* 0x000fe200078e00ff */
[----:B------:R-:W-:Y:S01]  /*0fd0*/  ULOP3.LUT UR5, URZ, UR39, URZ, 0x33, !UPT ;  /* 0x000000273f057292 */ /* 0x000fe2000f8e333f */
[----:B------:R-:W-:Y:S01]  /*0fe0*/  IMAD.MOV.U32 R87, RZ, RZ, RZ ;  /* 0x000000ffff577224 */ /* 0x000fe200078e00ff */
        /* <DEDUP_REMOVED lines=19> */
[----:B------:R-:W-:Y:S02]  /*1120*/  CS2R R26, SRZ ;  /* 0x00000000001a7805 */ /* 0x000fe4000001ff00 */
[----:B------:R-:W-:Y:S01]  /*1130*/  CS2R R32, SRZ ;  /* 0x0000000000207805 */ /* 0x000fe2000001ff00 */
[----:B------:R-:W-:Y:S01]  /*1140*/  VIADD R5, R72, 0xdf ;  /* 0x000000df48057836 */ /* 0x000fe20000000000 */
[----:B------:R-:W-:Y:S01]  /*1150*/  @UP1 ULDC UR4, c[0x0][0xdbc] ;  /* 0x00036f0000041ab9 */ /* 0x000fe20000000800 */
[----:B------:R-:W-:Y:S01]  /*1160*/  @UP1 ULDC UR7, c[0x0][0xdc0] ;  /* 0x0003700000071ab9 */ /* 0x000fe20000000800 */
[----:B------:R-:W-:Y:S01]  /*1170*/  UIMAD.WIDE.U32 UR4, UR8, UR4, URZ ;  /* 0x00000004080472a5 */ /* 0x000fe2000f8e003f */
[----:B--2---:R-:W-:Y:S01]  /*1180*/  ISETP.NE.AND P0, PT, R0, 0x1, PT ;  /* 0x000000010000780c */ /* 0x004fe20003f05270 */
[----:B------:R-:W-:Y:S01]  /*1190*/  IMAD.HI R4, R5, -0x6db6db6d, R4 ;  /* 0x9249249305047827 */ /* 0x000fe200078e0204 */
[----:B------:R-:W-:Y:S01]  /*11a0*/  UMOV UR44, UR8 ;  /* 0x00000008002c7c82 */ /* 0x000fe20008000000 */
[----:B------:R-:W-:Y:S01]  /*11b0*/  @UP1 USHF.R.U32.HI UR44, URZ, UR7, UR5 ;  /* 0x000000073f2c1299 */ /* 0x000fe20008011605 */
[----:B------:R-:W-:-:S02]  /*11c0*/  CS2R R30, SRZ ;  /* 0x00000000001e7805 */ /* 0x000fc4000001ff00 */
[----:B------:R-:W-:Y:S02]  /*11d0*/  CS2R R36, SRZ ;  /* 0x0000000000247805 */ /* 0x000fe4000001ff00 */
[----:B------:R-:W-:Y:S01]  /*11e0*/  CS2R R34, SRZ ;  /* 0x0000000000227805 */ /* 0x000fe2000001ff00 */
[----:B------:R-:W-:Y:S01]  /*11f0*/  UIADD3 UR4, -UR44, URZ, URZ ;  /* 0x0000003f2c047290 */ /* 0x000fe2000fffe13f */
[----:B---3--:R-:W-:Y:S02]  /*1200*/  IADD3 R6, R72, 0x15f, -R3 ;  /* 0x0000015f48067810 */ /* 0x008fe40007ffe803 */
[----:B------:R-:W-:Y:S02]  /*1210*/  CS2R R40, SRZ ;  /* 0x0000000000287805 */ /* 0x000fe4000001ff00 */
[----:B------:R-:W-:Y:S01]  /*1220*/  SHF.R.U32.HI R3, RZ, 0x1f, R4 ;  /* 0x0000001fff037819 */ /* 0x000fe20000011604 */
[----:B------:R-:W-:Y:S01]  /*1230*/  UIMAD UR43, UR43, UR4, UR8 ;  /* 0x000000042b2b72a4 */ /* 0x000fe2000f8e0208 */
[----:B------:R-:W-:Y:S01]  /*1240*/  CS2R R38, SRZ ;  /* 0x0000000000267805 */ /* 0x000fe2000001ff00 */
[----:B------:R-:W-:Y:S01]  /*1250*/  VIADD R7, R6, UR42 ;  /* 0x0000002a06077c36 */ /* 0x000fe20008000000 */
[----:B------:R-:W1:Y:S01]  /*1260*/  @P0 LDC R0, c[0x0][0x42c] ;  /* 0x00010b00ff000b82 */ /* 0x000e620000000800 */
[----:B------:R-:W-:Y:S01]  /*1270*/  IMAD.MOV.U32 R6, RZ, RZ, RZ ;  /* 0x000000ffff067224 */ /* 0x000fe200078e00ff */
[----:B------:R-:W-:Y:S01]  /*1280*/  LEA.HI.SX32 R3, R4, R3, 0x19 ;  /* 0x0000000304037211 */ /* 0x000fe200078fcaff */
[----:B------:R-:W-:Y:S01]  /*1290*/  IMAD.U32 R229, RZ, RZ, UR43 ;  /* 0x0000002bffe57e24 */ /* 0x000fe2000f8e00ff */
[----:B------:R-:W-:Y:S01]  /*12a0*/  CS2R R44, SRZ ;  /* 0x00000000002c7805 */ /* 0x000fe2000001ff00 */
[----:B------:R-:W-:Y:S01]  /*12b0*/  IMAD.HI R6, R7, -0x6db6db6d, R6 ;  /* 0x9249249307067827 */ /* 0x000fe200078e0206 */
[----:B------:R-:W-:-:S02]  /*12c0*/  CS2R R42, SRZ ;  /* 0x00000000002a7805 */ /* 0x000fc4000001ff00 */
[----:B------:R-:W-:Y:S01]  /*12d0*/  CS2R R48, SRZ ;  /* 0x0000000000307805 */ /* 0x000fe2000001ff00 */
[----:B------:R-:W2:Y:S01]  /*12e0*/  @P0 LDC R9, c[0x0][0x430] ;  /* 0x00010c00ff090b82 */ /* 0x000ea20000000800 */
[----:B------:R-:W-:Y:S02]  /*12f0*/  CS2R R46, SRZ ;  /* 0x00000000002e7805 */ /* 0x000fe4000001ff00 */
[----:B------:R-:W-:Y:S02]  /*1300*/  SHF.R.U32.HI R5, RZ, 0x1f, R6 ;  /* 0x0000001fff057819 */ /* 0x000fe40000011606 */
[----:B------:R-:W-:Y:S02]  /*1310*/  CS2R R88, SRZ ;  /* 0x0000000000587805 */ /* 0x000fe4000001ff00 */
[----:B------:R-:W-:Y:S02]  /*1320*/  CS2R R52, SRZ ;  /* 0x0000000000347805 */ /* 0x000fe4000001ff00 */
[----:B------:R-:W-:-:S02]  /*1330*/  CS2R R90, SRZ ;  /* 0x00000000005a7805 */ /* 0x000fc4000001ff00 */
[----:B------:R-:W-:Y:S02]  /*1340*/  LEA.HI.SX32 R6, R6, R5, 0x19 ;  /* 0x0000000506067211 */ /* 0x000fe400078fcaff */
[----:B------:R-:W-:Y:S02]  /*1350*/  CS2R R56, SRZ ;  /* 0x0000000000387805 */ /* 0x000fe4000001ff00 */
[----:B------:R-:W-:Y:S02]  /*1360*/  CS2R R92, SRZ ;  /* 0x00000000005c7805 */ /* 0x000fe4000001ff00 */
[----:B------:R-:W-:Y:S02]  /*1370*/  CS2R R60, SRZ ;  /* 0x00000000003c7805 */ /* 0x000fe4000001ff00 */
[----:B------:R-:W-:Y:S01]  /*1380*/  VIMNMX R73, R3, R6, PT ;  /* 0x0000000603497248 */ /* 0x000fe20003fe0100 */
[----:B------:R-:W-:Y:S01]  /*1390*/  IMAD.MOV.U32 R3, RZ, RZ, RZ ;  /* 0x000000ffff037224 */ /* 0x000fe200078e00ff */
        /* <DEDUP_REMOVED lines=8> */
[----:B------:R-:W-:Y:S01]  /*1420*/  CS2R R76, SRZ ;  /* 0x00000000004c7805 */ /* 0x000fe2000001ff00 */
[----:B------:R-:W-:Y:S01]  /*1430*/  IMAD.MOV.U32 R100, RZ, RZ, RZ ;  /* 0x000000ffff647224 */ /* 0x000fe200078e00ff */
[----:B--2---:R-:W-:Y:S01]  /*1440*/  @P0 SHF.R.U32.HI R229, RZ, R9, R0 ;  /* 0x00000009ffe50219 */ /* 0x004fe20000011600 */
[----:B------:R-:W-:Y:S01]  /*1450*/  IMAD.MOV.U32 R0, RZ, RZ, RZ ;  /* 0x000000ffff007224 */ /* 0x000fe200078e00ff */
[----:B------:R-:W-:Y:S02]  /*1460*/  PLOP3.LUT P0, PT, PT, PT, PT, 0x80, 0x0 ;  /* 0x000000000000781c */ /* 0x000fe40003f0f070 */
[----:B------:R-:W-:Y:S01]  /*1470*/  CS2R R8, SRZ ;  /* 0x0000000000087805 */ /* 0x000fe2000001ff00 */
[----:B------:R-:W-:Y:S10]  /*1480*/  @!P1 BRA `(.L_x_7152) ;  /* 0x000000f800049947 */ /* 0x000ff40003800000 */
        /* <DEDUP_REMOVED lines=28> */
.L_x_7153:
        /* <DEDUP_REMOVED lines=49> */
.L_x_7269:
[----:B------:R-:W-:Y:S05]  /*1960*/  @!P1 BRA `(.L_x_7155) ;  /* 0x0000000000049947 */ /* 0x000fea0003800000 */
[----:B------:R-:W-:Y:S01]  /*1970*/  BPT.TRAP 0x1 ;  /* 0x000000040000795c */ /* 0x000fe20000300000 */
.L_x_7155:
[----:B-1----:R-:W-:Y:S01]  /*1980*/  IMAD.U32 R3, RZ, RZ, UR48 ;  /* 0x00000030ff037e24 */ /* 0x002fe2000f8e00ff */
[----:B------:R-:W-:-:S04]  /*1990*/  SHF.L.U32 R4, R2, 0x1f, RZ ;  /* 0x0000001f02047819 */ /* 0x000fc800000006ff */
[----:B------:R-:W-:-:S04]  /*19a0*/  LEA R3, R3, UR37, 0x3 ;  /* 0x0000002503037c11 */ /* 0x000fc8000f8e18ff */
[----:B------:R1:W2:Y:S01]  /*19b0*/  SYNCS.PHASECHK.TRANS64.TRYWAIT P0, [R3+URZ+0x2e830], R4 ;  /* 0x02e83004030075a7 */ /* 0x0002a2000800017f */
[----:B------:R-:W-:Y:S05]  /*19c0*/  @!P1 BRA `(.L_x_7156) ;  /* 0x0000000000049947 */ /* 0x000fea0003800000 */
[----:B------:R-:W-:Y:S01]  /*19d0*/  BPT.TRAP 0x1 ;  /* 0x000000040000795c */ /* 0x000fe20000300000 */
.L_x_7156:
[----:B--2---:R-:W-:Y:S05]  /*19e0*/  @P0 BRA `(.L_x_7157) ;  /* 0x0000000000080947 */ /* 0x004fea0003800000 */
[----:B------:R-:W2:Y:S02]  /*19f0*/  SYNCS.PHASECHK.TRANS64.TRYWAIT P0, [R3+URZ+0x2e830], R4 ;  /* 0x02e83004030075a7 */ /* 0x000ea4000800017f */
[----:B--2---:R-:W-:Y:S05]  /*1a00*/  @!P0 BRA `(.L_x_7158) ;  /* 0x0000014000e48947 */ /* 0x004fea0003800000 */
.L_x_7157:
[----:B------:R-:W3:Y:S01]  /*1a10*/  S2R R6, SR_TID.X ;  /* 0x0000000000067919 */ /* 0x000ee20000002100 */
[----:B------:R-:W-:Y:S01]  /*1a20*/  UIADD3 UR4, UR37, 0x20400, URZ ;  /* 0x0002040025047890 */ /* 0x000fe2000fffe03f */
[----:B------:R-:W-:-:S03]  /*1a30*/  IMAD.MOV.U32 R87, RZ, RZ, RZ ;  /* 0x000000ffff577224 */ /* 0x000fc600078e00ff */
[----:B------:R-:W-:-:S04]  /*1a40*/  USHF.R.U32.HI UR4, URZ, 0x4, UR4 ;  /* 0x000000043f047899 */ /* 0x000fc80008011604 */
[----:B------:R-:W-:-:S06]  /*1a50*/  ULOP3.LUT UR4, UR4, 0x3fff, URZ, 0xc0, !UPT ;  /* 0x00003fff04047892 */ /* 0x000fcc000f8ec03f */
[----:B------:R-:W-:Y:S01]  /*1a60*/  IMAD.U32 R5, RZ, RZ, UR4 ;  /* 0x00000004ff057e24 */ /* 0x000fe2000f8e00ff */
        /* <DEDUP_REMOVED lines=8> */
[----:B------:R-:W-:Y:S01]  /*1af0*/  UMOV UR5, UR17 ;  /* 0x0000001100057c82 */ /* 0x000fe20008000000 */
[----:B------:R-:W-:Y:S01]  /*1b00*/  UMOV UR7, 0x40000040 ;  /* 0x4000004000077882 */ /* 0x000fe20000000000 */
[----:B------:R-:W-:-:S04]  /*1b10*/  UIADD3 UR11, UR16, 0x2, URZ ;  /* 0x00000002100b7890 */ /* 0x000fc8000fffe03f */
[----:B-12---:R-:W-:Y:S01]  /*1b20*/  @!P0 VIADD R3, R3, 0x2e840 ;  /* 0x0002e84003038836 */ /* 0x006fe20000000000 */
[----:B------:R-:W-:Y:S01]  /*1b30*/  UMOV UR4, UR16 ;  /* 0x0000001000047c82 */ /* 0x000fe20008000000 */
[----:B------:R-:W-:Y:S01]  /*1b40*/  UIADD3 UR14, UR16, 0x6, URZ ;  /* 0x00000006100e7890 */ /* 0x000fe2000fffe03f */
[----:B------:R-:W-:Y:S01]  /*1b50*/  UMOV UR13, 0x40000040 ;  /* 0x40000040000d7882 */ /* 0x000fe20000000000 */
[----:B------:R-:W-:Y:S01]  /*1b60*/  UIMAD UR18, UR48, 0x700, UR18 ;  /* 0x00000700301278a4 */ /* 0x000fe2000f8e0212 */
[----:B------:R-:W-:Y:S01]  /*1b70*/  @!P0 PRMT R3, RZ, 0x654, R3 ;  /* 0x00000654ff038816 */ /* 0x000fe20000000003 */
[----:B------:R-:W-:Y:S02]  /*1b80*/  UMOV UR15, 0x40000040 ;  /* 0x40000040000f7882 */ /* 0x000fe40000000000 */
[----:B------:R-:W-:Y:S02]  /*1b90*/  UIADD3 UR6, UR18, 0x100, URZ ;  /* 0x0000010012067890 */ /* 0x000fe4000fffe03f */
[----:B------:R-:W-:-:S02]  /*1ba0*/  UIADD3 UR8, UR18, 0x200, URZ ;  /* 0x0000020012087890 */ /* 0x000fc4000fffe03f */
[----:B------:R-:W-:Y:S02]  /*1bb0*/  UIADD3 UR9, UR18, 0x300, URZ ;  /* 0x0000030012097890 */ /* 0x000fe4000fffe03f */
[----:B------:R-:W-:Y:S01]  /*1bc0*/  QGMMA.64x32x32.F32.E4M3.E4M3 R136, gdesc[UR16], RZ, !UPT, gsb0 ;  /* 0x00600000108879f3 */ /* 0x000fe2000c0008ff */
[----:B------:R-:W-:Y:S02]  /*1bd0*/  UIADD3 UR10, UR18, 0x400, URZ ;  /* 0x00000400120a7890 */ /* 0x000fe4000fffe03f */
[----:B------:R-:W-:Y:S02]  /*1be0*/  UIADD3 UR12, UR18, 0x404, URZ ;  /* 0x00000404120c7890 */ /* 0x000fe4000fffe03f */
[----:B------:R-:W-:Y:S01]  /*1bf0*/  UIADD3 UR19, UR18, 0x6, URZ ;  /* 0x0000000612137890 */ /* 0x000fe2000fffe03f */
[----:B------:R-:W-:Y:S02]  /*1c00*/  WARPGROUP.DEPBAR.LE gsb0, 0x0 ;  /* 0x00008000000079c5 */ /* 0x000fe40000010000 */
[----:B------:R-:W-:-:S06]  /*1c10*/  WARPGROUP.ARRIVE ;  /* 0x00000000000079c5 */ /* 0x000fcc0000000000 */
[----:B------:R-:W-:Y:S01]  /*1c20*/  QGMMA.64x32x32.F32.E4M3.E4M3 R120, gdesc[UR4], RZ, !UPT, gsb0 ;  /* 0x00600000047879f3 */ /* 0x000fe2000c0008ff */
[----:B------:R-:W-:Y:S01]  /*1c30*/  UMOV UR4, UR16 ;  /* 0x0000001000047c82 */ /* 0x000fe20008000000 */
[----:B------:R-:W-:Y:S01]  /*1c40*/  UMOV UR5, UR17 ;  /* 0x0000001100057c82 */ /* 0x000fe20008000000 */
[----:B------:R-:W-:Y:S01]  /*1c50*/  UMOV UR6, UR8 ;  /* 0x0000000800067c82 */ /* 0x000fe20008000000 */
[----:B------:R-:W-:Y:S01]  /*1c60*/  UMOV UR7, 0x40000040 ;  /* 0x4000004000077882 */ /* 0x000fe20000000000 */
        /* <DEDUP_REMOVED lines=112> */
[----:B------:R-:W-:Y:S01]  /*2370*/  ULDC UR6, c[0x0][0x988] ;  /* 0x0002620000067ab9 */ /* 0x000fe20000000800 */
        /* <DEDUP_REMOVED lines=102> */
[----:B------:R-:W1:Y:S01]  /*29e0*/  LDC R93, c[0x0][0x288] ;  /* 0x0000a200ff5d7b82 */ /* 0x000e620000000800 */
[C---:B------:R-:W-:Y:S01]  /*29f0*/  FMUL.FTZ R91, R0.reuse, R95 ;  /* 0x0000005f005b7220 */ /* 0x040fe20000410000 */
[C---:B------:R-:W-:Y:S01]  /*2a00*/  FMUL.FTZ R95, R0.reuse, R102 ;  /* 0x00000066005f7220 */ /* 0x040fe20000410000 */
[----:B------:R-:W-:Y:S01]  /*2a10*/  QGMMA.64x32x32.F32.E4M3.E4M3 R56, gdesc[UR12], R56, gsb0 ;  /* 0x006000000c3879f3 */ /* 0x000fe20008000838 */
[C---:B------:R-:W-:Y:S01]  /*2a20*/  FMUL.FTZ R114, R0.reuse, R96 ;  /* 0x0000006000727220 */ /* 0x040fe20000410000 */
[C---:B------:R-:W-:Y:S01]  /*2a30*/  FMUL.FTZ R96, R0.reuse, R103 ;  /* 0x0000006700607220 */ /* 0x040fe20000410000 */
[C---:B------:R-:W-:Y:S01]  /*2a40*/  FMUL.FTZ R85, R0.reuse, R90 ;  /* 0x0000005a00557220 */ /* 0x040fe20000410000 */
[C---:B------:R-:W-:Y:S01]  /*2a50*/  FMUL.FTZ R90, R0.reuse, R94 ;  /* 0x0000005e005a7220 */ /* 0x040fe20000410000 */
[C---:B------:R-:W-:Y:S01]  /*2a60*/  FMUL.FTZ R115, R0.reuse, R97 ;  /* 0x0000006100737220 */ /* 0x040fe20000410000 */
[----:B------:R-:W-:Y:S01]  /*2a70*/  FMUL.FTZ R94, R0, R99 ;  /* 0x00000063005e7220 */ /* 0x000fe20000410000 */
[----:B------:R-:W-:-:S02]  /*2a80*/  VIADD R99, R228, UR42 ;  /* 0x0000002ae4637c36 */ /* 0x000fc40008000000 */
[C---:B------:R-:W-:Y:S01]  /*2a90*/  FMUL.FTZ R144, R0.reuse, R88 ;  /* 0x0000005800907220 */ /* 0x040fe20000410000 */
[C---:B------:R-:W-:Y:S01]  /*2aa0*/  FMUL.FTZ R112, R0.reuse, R92 ;  /* 0x0000005c00707220 */ /* 0x040fe20000410000 */
[C---:B------:R-:W-:Y:S01]  /*2ab0*/  FMUL.FTZ R92, R0.reuse, R98 ;  /* 0x00000062005c7220 */ /* 0x040fe20000410000 */
[----:B------:R-:W-:Y:S01]  /*2ac0*/  UIADD3 UR14, UR18, 0x506, URZ ;  /* 0x00000506120e7890 */ /* 0x000fe2000fffe03f */
[C---:B------:R-:W-:Y:S01]  /*2ad0*/  FMUL.FTZ R98, R0.reuse, R101 ;  /* 0x0000006500627220 */ /* 0x040fe20000410000 */
[----:B------:R-:W-:Y:S01]  /*2ae0*/  UMOV UR15, 0x40000040 ;  /* 0x40000040000f7882 */ /* 0x000fe20000000000 */
        /* <DEDUP_REMOVED lines=9> */
[C---:B------:R-:W-:Y:S01]  /*2b80*/  FMUL.FTZ R102, R0.reuse, R56 ;  /* 0x0000003800667220 */ /* 0x040fe20000410000 */
[C---:B------:R-:W-:Y:S01]  /*2b90*/  FMUL.FTZ R56, R0.reuse, R58 ;  /* 0x0000003a00387220 */ /* 0x040fe20000410000 */
[----:B------:R-:W-:Y:S02]  /*2ba0*/  IMAD R58, R73, -0xe0, R72 ;  /* 0xffffff20493a7824 */ /* 0x000fe400078e0248 */
[C---:B------:R-:W-:Y:S01]  /*2bb0*/  FMUL.FTZ R103, R0.reuse, R60 ;  /* 0x0000003c00677220 */ /* 0x040fe20000410000 */
[C---:B------:R-:W-:Y:S01]  /*2bc0*/  FMUL.FTZ R116, R0.reuse, R61 ;  /* 0x0000003d00747220 */ /* 0x040fe20000410000 */
[----:B------:R-:W-:Y:S01]  /*2bd0*/  FMUL.FTZ R101, R0, R57 ;  /* 0x0000003900657220 */ /* 0x000fe20000410000 */
[----:B------:R-:W-:Y:S01]  /*2be0*/  VIADD R60, R58, 0xe0 ;  /* 0x000000e03a3c7836 */ /* 0x000fe20000000000 */
[----:B-1----:R-:W-:Y:S01]  /*2bf0*/  IADD3 R128, -R93, 0xe1, R58 ;  /* 0x000000e15d807810 */ /* 0x002fe20007ffe13a */
[----:B------:R-:W-:Y:S01]  /*2c00*/  FMUL.FTZ R57, R0, R59 ;  /* 0x0000003b00397220 */ /* 0x000fe20000410000 */
[----:B------:R-:W-:Y:S01]  /*2c10*/  WARPGROUP.ARRIVE ;  /* 0x00000000000079c5 */ /* 0x000fe20000000000 */
[----:B------:R-:W-:-:S02]  /*2c20*/  IMAD R97, R17, -0x2, R60 ;  /* 0xfffffffe11617824 */ /* 0x000fc400078e023c */
[C---:B------:R-:W-:Y:S01]  /*2c30*/  FMUL.FTZ R59, R0.reuse, R63 ;  /* 0x0000003f003b7220 */ /* 0x040fe20000410000 */
[----:B------:R-:W-:Y:S01]  /*2c40*/  IMAD R128, R17, -0x2, R128 ;  /* 0xfffffffe11807824 */ /* 0x000fe200078e0280 */
[----:B------:R-:W1:Y:S01]  /*2c50*/  MUFU.TANH R114, R114 ;  /* 0x0000007200727308 */ /* 0x000e620000002400 */
[C---:B------:R-:W-:Y:S01]  /*2c60*/  FMUL.FTZ R117, R0.reuse, R64 ;  /* 0x0000004000757220 */ /* 0x040fe20000410000 */
[----:B------:R-:W-:Y:S01]  /*2c70*/  QGMMA.64x32x32.F32.E4M3.E4M3 R40, gdesc[UR12], R40, gsb0 ;  /* 0x006000000c2879f3 */ /* 0x000fe20008000828 */
[----:B------:R-:W-:Y:S01]  /*2c80*/  UIADD3 UR14, UR18, 0x606, URZ ;  /* 0x00000606120e7890 */ /* 0x000fe2000fffe03f */
[----:B------:R-:W-:Y:S01]  /*2c90*/  VIADDMNMX R88, R99, R128, R97, PT ;  /* 0x0000008063587246 */ /* 0x000fe20003800161 */
[----:B------:R-:W-:Y:S01]  /*2ca0*/  UMOV UR15, 0x40000040 ;  /* 0x40000040000f7882 */ /* 0x000fe20000000000 */
[C---:B------:R-:W-:Y:S01]  /*2cb0*/  FMUL.FTZ R58, R0.reuse, R62 ;  /* 0x0000003e003a7220 */ /* 0x040fe20000410000 */
[----:B------:R-:W-:Y:S01]  /*2cc0*/  FMUL.FTZ R65, R0, R65 ;  /* 0x0000004100417220 */ /* 0x000fe20000410000 */
[C---:B------:R-:W-:Y:S01]  /*2cd0*/  ISETP.GT.AND P2, PT, R88.reuse, RZ, PT ;  /* 0x000000ff5800720c */ /* 0x040fe20003f44270 */
[----:B------:R-:W1:Y:S01]  /*2ce0*/  MUFU.TANH R115, R115 ;  /* 0x0000007300737308 */ /* 0x000e620000002400 */
[----:B------:R-:W-:Y:S01]  /*2cf0*/  ISETP.GT.AND P6, PT, R88, 0x1, PT ;  /* 0x000000015800780c */ /* 0x000fe20003fc4270 */
[----:B------:R-:W-:Y:S01]  /*2d00*/  FMUL.FTZ R62, R0, R70 ;  /* 0x00000046003e7220 */ /* 0x000fe20000410000 */
[----:B------:R-:W-:Y:S01]  /*2d10*/  ISETP.GT.AND P5, PT, R88, 0x8, PT ;  /* 0x000000085800780c */ /* 0x000fe20003fa4270 */
[----:B------:R-:W-:Y:S01]  /*2d20*/  FMUL.FTZ R68, R0, R68 ;  /* 0x0000004400447220 */ /* 0x000fe20000410000 */
[----:B------:R-:W-:Y:S01]  /*2d30*/  FSEL R152, R152, -INF , P2 ;  /* 0xff80000098987808 */ /* 0x000fe20001000000 */
[----:B------:R-:W-:Y:S01]  /*2d40*/  FMUL.FTZ R69, R0, R69 ;  /* 0x0000004500457220 */ /* 0x000fe20000410000 */
[----:B--2---:R-:W-:Y:S01]  /*2d50*/  FSEL R132, R136, -INF , P6 ;  /* 0xff80000088847808 */ /* 0x004fe20003000000 */
[----:B------:R-:W2:Y:S01]  /*2d60*/  MUFU.TANH R100, R100 ;  /* 0x0000006400647308 */ /* 0x000ea20000002400 */
[----:B------:R-:W-:Y:S01]  /*2d70*/  ISETP.GT.AND P4, PT, R88, 0x9, PT ;  /* 0x000000095800780c */ /* 0x000fe20003f84270 */
[----:B------:R-:W-:Y:S01]  /*2d80*/  FMUL.FTZ R60, R0, R66 ;  /* 0x00000042003c7220 */ /* 0x000fe20000410000 */
[----:B---3--:R-:W-:-:S02]  /*2d90*/  FSEL R130, R137, -INF , P5 ;  /* 0xff80000089827808 */ /* 0x008fc40002800000 */
[----:B------:R-:W-:Y:S02]  /*2da0*/  FMNMX.FTZ R61, R152, R132, !PT ;  /* 0x00000084983d7209 */ /* 0x000fe40007810000 */
[----:B------:R-:W-:Y:S01]  /*2db0*/  ISETP.GT.AND P3, PT, R88, 0x10, PT ;  /* 0x000000105800780c */ /* 0x000fe20003f64270 */
[----:B------:R-:W3:Y:S01]  /*2dc0*/  MUFU.TANH R98, R98 ;  /* 0x0000006200627308 */ /* 0x000ee20000002400 */
[----:B----4-:R-:W-:Y:S02]  /*2dd0*/  FSEL R134, R138, -INF , P4 ;  /* 0xff8000008a867808 */ /* 0x010fe40002000000 */
[----:B------:R-:W-:Y:S01]  /*2de0*/  FMNMX.FTZ R63, R130, R61, !PT ;  /* 0x0000003d823f7209 */ /* 0x000fe20007810000 */
[----:B------:R-:W-:Y:S01]  /*2df0*/  FMUL.FTZ R61, R0, R67 ;  /* 0x00000043003d7220 */ /* 0x000fe20000410000 */
[----:B------:R-:W-:Y:S02]  /*2e00*/  ISETP.GT.AND P2, PT, R88, 0x11, PT ;  /* 0x000000115800780c */ /* 0x000fe40003f44270 */
[----:B-----5:R-:W-:Y:S01]  /*2e10*/  FSEL R146, R140, -INF , P3 ;  /* 0xff8000008c927808 */ /* 0x020fe20001800000 */
[----:B------:R-:W4:Y:S01]  /*2e20*/  MUFU.TANH R102, R102 ;  /* 0x0000006600667308 */ /* 0x000f220000002400 */
[----:B------:R-:W-:-:S02]  /*2e30*/  FMNMX.FTZ R63, R134, R63, !PT ;  /* 0x0000003f863f7209 */ /* 0x000fc40007810000 */
[----:B------:R-:W-:Y:S02]  /*2e40*/  ISETP.GT.AND P6, PT, R88, 0x18, PT ;  /* 0x000000185800780c */ /* 0x000fe40003fc4270 */
[----:B------:R-:W-:Y:S02]  /*2e50*/  FSEL R150, R139, -INF , P2 ;  /* 0xff8000008b967808 */ /* 0x000fe40001000000 */
[----:B------:R-:W-:Y:S01]  /*2e60*/  FMNMX.FTZ R67, R146, R63, !PT ;  /* 0x0000003f92437209 */ /* 0x000fe20007810000 */
[----:B------:R-:W-:Y:S01]  /*2e70*/  FMUL.FTZ R63, R0, R71 ;  /* 0x00000047003f7220 */ /* 0x000fe20000410000 */
[----:B------:R-:W-:Y:S01]  /*2e80*/  ISETP.GT.AND P2, PT, R88, 0x19, PT ;  /* 0x000000195800780c */ /* 0x000fe20003f44270 */
[----:B------:R-:W5:Y:S01]  /*2e90*/  MUFU.TANH R101, R101 ;  /* 0x0000006500657308 */ /* 0x000f620000002400 */
[----:B------:R-:W-:Y:S02]  /*2ea0*/  FSEL R166, R142, -INF , P6 ;  /* 0xff8000008ea67808 */ /* 0x000fe40003000000 */
[----:B------:R-:W-:-:S02]  /*2eb0*/  FMNMX.FTZ R67, R150, R67, !PT ;  /* 0x0000004396437209 */ /* 0x000fc40007810000 */
[----:B------:R-:W-:Y:S02]  /*2ec0*/  ISETP.GT.AND P3, PT, R88, 0x20, PT ;  /* 0x000000205800780c */ /* 0x000fe40003f64270 */
[----:B------:R-:W-:Y:S01]  /*2ed0*/  FSEL R170, R141, -INF , P2 ;  /* 0xff8000008daa7808 */ /* 0x000fe20001000000 */
[----:B------:R-:W5:Y:S01]  /*2ee0*/  MUFU.TANH R103, R103 ;  /* 0x0000006700677308 */ /* 0x000f620000002400 */
[----:B------:R-:W-:Y:S02]  /*2ef0*/  FMNMX.FTZ R67, R166, R67, !PT ;  /* 0x00000043a6437209 */ /* 0x000fe40007810000 */
[----:B------:R-:W-:Y:S02]  /*2f00*/  ISETP.GT.AND P2, PT, R88, 0x21, PT ;  /* 0x000000215800780c */ /* 0x000fe40003f44270 */
[----:B------:R-:W-:Y:S02]  /*2f10*/  FSEL R174, R120, -INF , P3 ;  /* 0xff80000078ae7808 */ /* 0x000fe40001800000 */
[----:B------:R-:W-:Y:S01]  /*2f20*/  FMNMX.FTZ R71, R170, R67, !PT ;  /* 0x00000043aa477209 */ /* 0x000fe20007810000 */
[----:B------:R-:W5:Y:S01]  /*2f30*/  MUFU.TANH R116, R116 ;  /* 0x0000007400747308 */ /* 0x000f620000002400 */
        /* <DEDUP_REMOVED lines=8> */
[----:B------:R-:W-:Y:S01]  /*2fc0*/  FMUL.FTZ R44, R0, R44 ;  /* 0x0000002c002c7220 */ /* 0x000fe20000410000 */
[----:B------:R-:W-:Y:S01]  /*2fd0*/  FMNMX.FTZ R71, R178, R71, !PT ;  /* 0x00000047b2477209 */ /* 0x000fe20007810000 */
[----:B------:R-:W-:Y:S01]  /*2fe0*/  QGMMA.64x32x32.F32.E4M3.E4M3 R24, gdesc[UR12], R24, gsb0 ;  /* 0x006000000c1879f3 */ /* 0x000fe20008000818 */
[----:B------:R-:W-:Y:S01]  /*2ff0*/  ISETP.GT.AND P3, PT, R88, 0x30, PT ;  /* 0x000000305800780c */ /* 0x000fe20003f64270 */
[----:B------:R-:W-:Y:S01]  /*3000*/  FMUL.FTZ R41, R0, R41 ;  /* 0x0000002900297220 */ /* 0x000fe20000410000 */
[----:B------:R-:W-:Y:S01]  /*3010*/  FSEL R180, R123, -INF , P2 ;  /* 0xff8000007bb47808 */ /* 0x000fe20001000000 */
[----:B------:R-:W5:Y:S01]  /*3020*/  MUFU.TANH R117, R117 ;  /* 0x0000007500757308 */ /* 0x000f620000002400 */
[----:B------:R-:W-:Y:S01]  /*3030*/  FMNMX.FTZ R71, R176, R71, !PT ;  /* 0x00000047b0477209 */ /* 0x000fe20007810000 */
[----:B------:R-:W-:Y:S01]  /*3040*/  FMUL.FTZ R70, R0, R52 ;  /* 0x0000003400467220 */ /* 0x000fe20000410000 */
[----:B------:R-:W-:Y:S01]  /*3050*/  ISETP.GT.AND P2, PT, R88, 0x31, PT ;  /* 0x000000315800780c */ /* 0x000fe20003f44270 */
[C---:B------:R-:W-:Y:S01]  /*3060*/  FMUL.FTZ R45, R0.reuse, R45 ;  /* 0x0000002d002d7220 */ /* 0x040fe20000410000 */
[----:B------:R-:W-:Y:S01]  /*3070*/  FSEL R184, R125, -INF , P3 ;  /* 0xff8000007db87808 */ /* 0x000fe20001800000 */
[----:B------:R-:W-:Y:S01]  /*3080*/  FMUL.FTZ R49, R0, R49 ;  /* 0x0000003100317220 */ /* 0x000fe20000410000 */
[----:B------:R-:W-:Y:S01]  /*3090*/  FMNMX.FTZ R71, R180, R71, !PT ;  /* 0x00000047b4477209 */ /* 0x000fe20007810000 */
[----:B------:R-:W5:Y:S01]  /*30a0*/  MUFU.TANH R65, R65 ;  /* 0x0000004100417308 */ /* 0x000f620000002400 */
[----:B------:R-:W-:Y:S01]  /*30b0*/  ISETP.GT.AND P3, PT, R88, 0x38, PT ;  /* 0x000000385800780c */ /* 0x000fe20003f64270 */
[----:B------:R-:W-:Y:S01]  /*30c0*/  FMUL.FTZ R53, R0, R53 ;  /* 0x0000003500357220 */ /* 0x000fe20000410000 */
[----:B------:R-:W-:-:S02]  /*30d0*/  FSEL R186, R124, -INF , P2 ;  /* 0xff8000007cba7808 */ /* 0x000fc40001000000 */
[----:B------:R-:W-:Y:S02]  /*30e0*/  FMNMX.FTZ R71, R184, R71, !PT ;  /* 0x00000047b8477209 */ /* 0x000fe40007810000 */
[----:B------:R-:W-:Y:S01]  /*30f0*/  ISETP.GT.AND P2, PT, R88, 0x39, PT ;  /* 0x000000395800780c */ /* 0x000fe20003f44270 */
[----:B------:R-:W5:Y:S01]  /*3100*/  MUFU.TANH R67, R68 ;  /* 0x0000004400437308 */ /* 0x000f620000002400 */
[----:B------:R-:W-:Y:S02]  /*3110*/  FSEL R182, R127, -INF , P3 ;  /* 0xff8000007fb67808 */ /* 0x000fe40001800000 */
[----:B------:R-:W-:Y:S02]  /*3120*/  FMNMX.FTZ R71, R186, R71, !PT ;  /* 0x00000047ba477209 */ /* 0x000fe40007810000 */
[----:B------:R-:W-:Y:S02]  /*3130*/  ISETP.GT.AND P4, PT, R88, 0x40, PT ;  /* 0x000000405800780c */ /* 0x000fe40003f84270 */
[----:B------:R-:W-:Y:S01]  /*3140*/  FSEL R172, R126, -INF , P2 ;  /* 0xff8000007eac7808 */ /* 0x000fe20001000000 */
[----:B------:R-:W5:Y:S01]  /*3150*/  MUFU.TANH R69, R69 ;  /* 0x0000004500457308 */ /* 0x000f620000002400 */
[----:B------:R-:W-:-:S02]  /*3160*/  FMNMX.FTZ R71, R182, R71, !PT ;  /* 0x00000047b6477209 */ /* 0x000fc40007810000 */
[----:B------:R-:W-:Y:S02]  /*3170*/  ISETP.GT.AND P3, PT, R88, 0x41, PT ;  /* 0x000000415800780c */ /* 0x000fe40003f64270 */
[----:B------:R-:W-:Y:S02]  /*3180*/  FSEL R168, R104, -INF , P4 ;  /* 0xff80000068a87808 */ /* 0x000fe40002000000 */
[----:B------:R-:W-:Y:S01]  /*3190*/  FMNMX.FTZ R119, R172, R71, !PT ;  /* 0x00000047ac777209 */ /* 0x000fe20007810000 */
[----:B------:R1:W-:Y:S01]  /*31a0*/  MUFU.TANH R104, R41 ;  /* 0x0000002900687308 */ /* 0x0003e20000002400 */
[----:B------:R-:W-:Y:S02]  /*31b0*/  ISETP.GT.AND P2, PT, R88, 0x48, PT ;  /* 0x000000485800780c */ /* 0x000fe40003f44270 */
[----:B------:R-:W-:Y:S01]  /*31c0*/  FSEL R164, R105, -INF , P3 ;  /* 0xff80000069a47808 */ /* 0x000fe20001800000 */
[----:B------:R-:W-:Y:S01]  /*31d0*/  FMUL.FTZ R105, R0, R51 ;  /* 0x0000003300697220 */ /* 0x000fe20000410000 */
[----:B------:R-:W-:-:S02]  /*31e0*/  FMNMX.FTZ R119, R168, R119, !PT ;  /* 0x00000077a8777209 */ /* 0x000fc40007810000 */
[----:B------:R-:W-:Y:S01]  /*31f0*/  ISETP.GT.AND P4, PT, R88, 0x49, PT ;  /* 0x000000495800780c */ /* 0x000fe20003f84270 */
[----:B------:R2:W5:Y:S01]  /*3200*/  MUFU.TANH R71, R40 ;  /* 0x0000002800477308 */ /* 0x0005620000002400 */
[----:B------:R-:W-:Y:S01]  /*3210*/  FSEL R162, R106, -INF , P2 ;  /* 0xff8000006aa27808 */ /* 0x000fe20001000000 */
[----:B-1----:R-:W-:Y:S01]  /*3220*/  FMUL.FTZ R41, R0, R43 ;  /* 0x0000002b00297220 */ /* 0x002fe20000410000 */
[----:B------:R-:W-:Y:S01]  /*3230*/  FMNMX.FTZ R119, R164, R119, !PT ;  /* 0x00000077a4777209 */ /* 0x000fe20007810000 */
[----:B------:R-:W-:Y:S01]  /*3240*/  FMUL.FTZ R43, R0, R48 ;  /* 0x00000030002b7220 */ /* 0x000fe20000410000 */
[----:B------:R-:W-:Y:S02]  /*3250*/  ISETP.GT.AND P3, PT, R88, 0x50, PT ;  /* 0x000000505800780c */ /* 0x000fe40003f64270 */
[----:B------:R-:W-:Y:S01]  /*3260*/  FSEL R160, R107, -INF , P4 ;  /* 0xff8000006ba07808 */ /* 0x000fe20002000000 */
[----:B------:R1:W5:Y:S01]  /*3270*/  MUFU.TANH R106, R44 ;  /* 0x0000002c006a7308 */ /* 0x0003620000002400 */
[----:B------:R-:W-:Y:S01]  /*3280*/  FMNMX.FTZ R119, R162, R119, !PT ;  /* 0x00000077a2777209 */ /* 0x000fe20007810000 */
[----:B--2---:R-:W-:Y:S01]  /*3290*/  FMUL.FTZ R40, R0, R42 ;  /* 0x0000002a00287220 */ /* 0x004fe20000410000 */
[----:B------:R-:W-:-:S02]  /*32a0*/  ISETP.GT.AND P2, PT, R88, 0x51, PT ;  /* 0x000000515800780c */ /* 0x000fc40003f44270 */
[----:B------:R-:W-:Y:S02]  /*32b0*/  FSEL R158, R108, -INF , P3 ;  /* 0xff8000006c9e7808 */ /* 0x000fe40001800000 */
[----:B------:R-:W-:Y:S01]  /*32c0*/  FMNMX.FTZ R119, R160, R119, !PT ;  /* 0x00000077a0777209 */ /* 0x000fe20007810000 */
[----:B------:R-:W-:Y:S02]  /*32d0*/  WARPGROUP.DEPBAR.LE gsb0, 0x0 ;  /* 0x00008000000079c5 */ /* 0x000fe40000010000 */
[----:B------:R-:W-:Y:S01]  /*32e0*/  ISETP.GT.AND P4, PT, R88, 0x58, PT ;  /* 0x000000585800780c */ /* 0x000fe20003f84270 */
[----:B------:R-:W2:Y:S01]  /*32f0*/  MUFU.TANH R45, R45 ;  /* 0x0000002d002d7308 */ /* 0x000ea20000002400 */
[----:B------:R-:W-:Y:S01]  /*3300*/  FSEL R156, R109, -INF , P2 ;  /* 0xff8000006d9c7808 */ /* 0x000fe20001000000 */
[----:B------:R-:W-:Y:S01]  /*3310*/  FMUL.FTZ R25, R0, R25 ;  /* 0x0000001900197220 */ /* 0x000fe20000410000 */
[----:B------:R-:W-:Y:S01]  /*3320*/  FMNMX.FTZ R119, R158, R119, !PT ;  /* 0x000000779e777209 */ /* 0x000fe20007810000 */
[----:B------:R-:W-:Y:S01]  /*3330*/  FMUL.FTZ R29, R0, R29 ;  /* 0x0000001d001d7220 */ /* 0x000fe20000410000 */
[----:B------:R-:W-:Y:S01]  /*3340*/  ISETP.GT.AND P2, PT, R88, 0x59, PT ;  /* 0x000000595800780c */ /* 0x000fe20003f44270 */
[----:B------:R-:W-:Y:S01]  /*3350*/  FMUL.FTZ R33, R0, R33 ;  /* 0x0000002100217220 */ /* 0x000fe20000410000 */
[----:B------:R-:W-:Y:S01]  /*3360*/  FSEL R154, R111, -INF , P4 ;  /* 0xff8000006f9a7808 */ /* 0x000fe20002000000 */
[----:B------:R-:W2:Y:S01]  /*3370*/  MUFU.TANH R43, R43 ;  /* 0x0000002b002b7308 */ /* 0x000ea20000002400 */
[----:B------:R-:W-:Y:S01]  /*3380*/  FMNMX.FTZ R119, R156, R119, !PT ;  /* 0x000000779c777209 */ /* 0x000fe20007810000 */
[----:B------:R-:W-:Y:S01]  /*3390*/  FMUL.FTZ R37, R0, R37 ;  /* 0x0000002500257220 */ /* 0x000fe20000410000 */
[----:B------:R-:W-:Y:S01]  /*33a0*/  ISETP.GT.AND P3, PT, R88, 0x60, PT ;  /* 0x000000605800780c */ /* 0x000fe20003f64270 */
[----:B------:R-:W-:Y:S01]  /*33b0*/  FMUL.FTZ R111, R0, R27 ;  /* 0x0000001b006f7220 */ /* 0x000fe20000410000 */
[----:B------:R-:W-:Y:S01]  /*33c0*/  FSEL R148, R110, -INF , P2 ;  /* 0xff8000006e947808 */ /* 0x000fe20001000000 */
[----:B------:R-:W-:Y:S01]  /*33d0*/  FMUL.FTZ R27, R0, R34 ;  /* 0x00000022001b7220 */ /* 0x000fe20000410000 */
[----:B------:R-:W-:Y:S01]  /*33e0*/  FMNMX.FTZ R119, R154, R119, !PT ;  /* 0x000000779a777209 */ /* 0x000fe20007810000 */
[----:B------:R-:W2:Y:S01]  /*33f0*/  MUFU.TANH R49, R49 ;  /* 0x0000003100317308 */ /* 0x000ea20000002400 */
[----:B------:R-:W-:Y:S01]  /*3400*/  ISETP.GT.AND P2, PT, R88, 0x61, PT ;  /* 0x000000615800780c */ /* 0x000fe20003f44270 */
[----:B------:R-:W-:Y:S01]  /*3410*/  FMUL.FTZ R34, R0, R35 ;  /* 0x0000002300227220 */ /* 0x000fe20000410000 */
[----:B------:R-:W-:Y:S01]  /*3420*/  FSEL R144, R144, -INF , P3 ;  /* 0xff80000090907808 */ /* 0x000fe20001800000 */
[----:B------:R-:W-:Y:S01]  /*3430*/  FMUL.FTZ R107, R0, R26 ;  /* 0x0000001a006b7220 */ /* 0x000fe20000410000 */
        /* <DEDUP_REMOVED lines=9> */
[----:B------:R2:W-:Y:S01]  /*34d0*/  @!P0 SYNCS.ARRIVE.TRANS64.RED.A1T0 RZ, [R3+URZ], RZ ;  /* 0x000000ff03ff89a7 */ /* 0x0005e2000810043f */
[----:B------:R-:W-:Y:S01]  /*34e0*/  FSEL R140, R112, -INF , P3 ;  /* 0xff800000708c7808 */ /* 0x000fe20001800000 */
[----:B------:R-:W-:Y:S01]  /*34f0*/  MUFU.TANH R89, R89 ;  /* 0x0000005900597308 */ /* 0x000fe20000002400 */
[----:B------:R-:W-:-:S02]  /*3500*/  FMNMX.FTZ R119, R142, R119, !PT ;  /* 0x000000778e777209 */ /* 0x000fc40007810000 */
[----:B------:R-:W-:Y:S02]  /*3510*/  ISETP.GT.AND P3, PT, R88, 0x70, PT ;  /* 0x000000705800780c */ /* 0x000fe40003f64270 */
[----:B------:R-:W-:Y:S02]  /*3520*/  FSEL R138, R113, -INF , P2 ;  /* 0xff800000718a7808 */ /* 0x000fe40001000000 */
[----:B------:R-:W-:Y:S01]  /*3530*/  FMNMX.FTZ R119, R140, R119, !PT ;  /* 0x000000778c777209 */ /* 0x000fe20007810000 */
[----:B------:R2:W2:Y:S01]  /*3540*/  MUFU.TANH R112, R70 ;  /* 0x0000004600707308 */ /* 0x0004a20000002400 */
[----:B------:R-:W-:Y:S02]  /*3550*/  ISETP.GT.AND P2, PT, R88, 0x71, PT ;  /* 0x000000715800780c */ /* 0x000fe40003f44270 */
[----:B------:R-:W-:Y:S02]  /*3560*/  FSEL R136, R114, -INF , P3 ;  /* 0xff80000072887808 */ /* 0x000fe40001800000 */
[----:B------:R-:W-:-:S02]  /*3570*/  FMNMX.FTZ R119, R138, R119, !PT ;  /* 0x000000778a777209 */ /* 0x000fc40007810000 */
[----:B------:R-:W-:Y:S01]  /*3580*/  ISETP.GT.AND P3, PT, R88, 0x78, PT ;  /* 0x000000785800780c */ /* 0x000fe20003f64270 */
[----:B------:R-:W2:Y:S01]  /*3590*/  MUFU.TANH R25, R25 ;  /* 0x0000001900197308 */ /* 0x000ea20000002400 */
[----:B------:R-:W-:Y:S02]  /*35a0*/  FSEL R42, R115, -INF , P2 ;  /* 0xff800000732a7808 */ /* 0x000fe40001000000 */
[----:B------:R-:W-:Y:S02]  /*35b0*/  FMNMX.FTZ R119, R136, R119, !PT ;  /* 0x0000007788777209 */ /* 0x000fe40007810000 */
[----:B------:R-:W-:Y:S02]  /*35c0*/  ISETP.GT.AND P2, PT, R88, 0x79, PT ;  /* 0x000000795800780c */ /* 0x000fe40003f44270 */
[----:B-1----:R-:W-:Y:S01]  /*35d0*/  FSEL R44, R100, -INF , P3 ;  /* 0xff800000642c7808 */ /* 0x002fe20001800000 */
[----:B------:R-:W-:Y:S01]  /*35e0*/  MUFU.TANH R29, R29 ;  /* 0x0000001d001d7308 */ /* 0x000fe20000002400 */
[----:B------:R-:W-:-:S02]  /*35f0*/  FMNMX.FTZ R119, R42, R119, !PT ;  /* 0x000000772a777209 */ /* 0x000fc40007810000 */
[----:B------:R-:W-:Y:S02]  /*3600*/  ISETP.GT.AND P3, PT, R88, 0x80, PT ;  /* 0x000000805800780c */ /* 0x000fe40003f64270 */
[----:B---3--:R-:W-:Y:S02]  /*3610*/  FSEL R48, R98, -INF , P2 ;  /* 0xff80000062307808 */ /* 0x008fe40001000000 */
[----:B------:R-:W-:Y:S01]  /*3620*/  FMNMX.FTZ R119, R44, R119, !PT ;  /* 0x000000772c777209 */ /* 0x000fe20007810000 */
[----:B------:R-:W-:Y:S01]  /*3630*/  MUFU.TANH R33, R33 ;  /* 0x0000002100217308 */ /* 0x000fe20000002400 */
[----:B------:R-:W-:Y:S02]  /*3640*/  ISETP.GT.AND P2, PT, R88, 0x81, PT ;  /* 0x000000815800780c */ /* 0x000fe40003f44270 */
[----:B----4-:R-:W-:Y:S02]  /*3650*/  FSEL R52, R102, -INF , P3 ;  /* 0xff80000066347808 */ /* 0x010fe40001800000 */
[----:B------:R-:W-:-:S02]  /*3660*/  FMNMX.FTZ R119, R48, R119, !PT ;  /* 0x0000007730777209 */ /* 0x000fc40007810000 */
[----:B------:R-:W-:Y:S01]  /*3670*/  ISETP.GT.AND P3, PT, R88, 0x88, PT ;  /* 0x000000885800780c */ /* 0x000fe20003f64270 */
[----:B------:R-:W-:Y:S01]  /*3680*/  MUFU.TANH R37, R37 ;  /* 0x0000002500257308 */ /* 0x000fe20000002400 */
[----:B-----5:R-:W-:Y:S01]  /*3690*/  FSEL R64, R101, -INF , P2 ;  /* 0xff80000065407808 */ /* 0x020fe20001000000 */
[----:B------:R-:W-:Y:S01]  /*36a0*/  FMUL.FTZ R101, R0, R47 ;  /* 0x0000002f00657220 */ /* 0x000fe20000410000 */
[----:B------:R-:W-:Y:S02]  /*36b0*/  FMNMX.FTZ R119, R52, R119, !PT ;  /* 0x0000007734777209 */ /* 0x000fe40007810000 */
[----:B------:R-:W-:Y:S02]  /*36c0*/  ISETP.GT.AND P2, PT, R88, 0x89, PT ;  /* 0x000000895800780c */ /* 0x000fe40003f44270 */
[----:B------:R-:W-:Y:S01]  /*36d0*/  FSEL R66, R103, -INF , P3 ;  /* 0xff80000067427808 */ /* 0x000fe20001800000 */
[----:B------:R-:W-:Y:S01]  /*36e0*/  MUFU.TANH R6, R6 ;  /* 0x0000000600067308 */ /* 0x000fe20000002400 */
[----:B------:R-:W-:Y:S01]  /*36f0*/  FMNMX.FTZ R119, R64, R119, !PT ;  /* 0x0000007740777209 */ /* 0x000fe20007810000 */
[----:B------:R-:W-:Y:S01]  /*3700*/  FMUL.FTZ R103, R0, R54 ;  /* 0x0000003600677220 */ /* 0x000fe20000410000 */
[----:B------:R-:W-:-:S02]  /*3710*/  ISETP.GT.AND P3, PT, R88, 0x90, PT ;  /* 0x000000905800780c */ /* 0x000fc40003f64270 */
[----:B------:R-:W-:Y:S02]  /*3720*/  FSEL R68, R116, -INF , P2 ;  /* 0xff80000074447808 */ /* 0x000fe40001000000 */
[----:B------:R-:W-:Y:S01]  /*3730*/  FMNMX.FTZ R119, R66, R119, !PT ;  /* 0x0000007742777209 */ /* 0x000fe20007810000 */
[----:B------:R-:W-:Y:S01]  /*3740*/  MUFU.TANH R4, R4 ;  /* 0x0000000400047308 */ /* 0x000fe20000002400 */
[----:B------:R-:W-:Y:S02]  /*3750*/  ISETP.GT.AND P2, PT, R88, 0x91, PT ;  /* 0x000000915800780c */ /* 0x000fe40003f44270 */
[----:B------:R-:W-:Y:S02]  /*3760*/  FSEL R24, R117, -INF , P3 ;  /* 0xff80000075187808 */ /* 0x000fe40001800000 */
[----:B------:R-:W-:Y:S02]  /*3770*/  FMNMX.FTZ R119, R68, R119, !PT ;  /* 0x0000007744777209 */ /* 0x000fe40007810000 */
[----:B------:R-:W-:Y:S01]  /*3780*/  ISETP.GT.AND P3, PT, R88, 0x98, PT ;  /* 0x000000985800780c */ /* 0x000fe20003f64270 */
[----:B------:R-:W-:Y:S01]  /*3790*/  MUFU.TANH R7, R7 ;  /* 0x0000000700077308 */ /* 0x000fe20000002400 */
[----:B--2---:R-:W-:Y:S01]  /*37a0*/  FSEL R70, R65, -INF , P2 ;  /* 0xff80000041467808 */ /* 0x004fe20001000000 */
[----:B------:R-:W-:Y:S01]  /*37b0*/  FMUL.FTZ R65, R0, R28 ;  /* 0x0000001c00417220 */ /* 0x000fe20000410000 */
[----:B------:R-:W-:-:S02]  /*37c0*/  FMNMX.FTZ R119, R24, R119, !PT ;  /* 0x0000007718777209 */ /* 0x000fc40007810000 */
[----:B------:R-:W-:Y:S02]  /*37d0*/  ISETP.GT.AND P2, PT, R88, 0x99, PT ;  /* 0x000000995800780c */ /* 0x000fe40003f44270 */
        /* <DEDUP_REMOVED lines=14> */
[----:B------:R-:W-:Y:S02]  /*38c0*/  FSEL R28, R104, -INF , P2 ;  /* 0xff800000681c7808 */ /* 0x000fe40001000000 */
[----:B------:R-:W-:Y:S02]  /*38d0*/  FMNMX.FTZ R119, R102, R119, !PT ;  /* 0x0000007766777209 */ /* 0x000fe40007810000 */
[----:B------:R-:W-:-:S02]  /*38e0*/  ISETP.GT.AND P2, PT, R88, 0xa9, PT ;  /* 0x000000a95800780c */ /* 0x000fc40003f44270 */
[----:B------:R-:W-:Y:S01]  /*38f0*/  FSEL R106, R106, -INF , P3 ;  /* 0xff8000006a6a7808 */ /* 0x000fe20001800000 */
        /* <DEDUP_REMOVED lines=12> */
[----:B------:R-:W2:Y:S01]  /*39c0*/  MUFU.TANH R45, R45 ;  /* 0x0000002d002d7308 */ /* 0x000ea20000002400 */
[----:B------:R-:W-:Y:S02]  /*39d0*/  FSEL R32, R49, -INF , P2 ;  /* 0xff80000031207808 */ /* 0x000fe40001000000 */
[----:B------:R-:W-:Y:S02]  /*39e0*/  FMNMX.FTZ R119, R108, R119, !PT ;  /* 0x000000776c777209 */ /* 0x000fe40007810000 */
[----:B------:R-:W-:-:S02]  /*39f0*/  ISETP.GT.AND P2, PT, R88, 0xb9, PT ;  /* 0x000000b95800780c */ /* 0x000fc40003f44270 */
[----:B------:R-:W-:Y:S01]  /*3a00*/  FSEL R112, R112, -INF , P3 ;  /* 0xff80000070707808 */ /* 0x000fe20001800000 */
[----:B------:R-:W3:Y:S01]  /*3a10*/  MUFU.TANH R43, R43 ;  /* 0x0000002b002b7308 */ /* 0x000ee20000002400 */
[----:B------:R-:W-:Y:S02]  /*3a20*/  FMNMX.FTZ R119, R32, R119, !PT ;  /* 0x0000007720777209 */ /* 0x000fe40007810000 */
[----:B------:R-:W-:Y:S02]  /*3a30*/  ISETP.GT.AND P3, PT, R88, 0xc0, PT ;  /* 0x000000c05800780c */ /* 0x000fe40003f64270 */
[----:B------:R-:W-:Y:S02]  /*3a40*/  FSEL R110, R53, -INF , P2 ;  /* 0xff800000356e7808 */ /* 0x000fe40001000000 */
[----:B------:R-:W-:Y:S01]  /*3a50*/  FMNMX.FTZ R119, R112, R119, !PT ;  /* 0x0000007770777209 */ /* 0x000fe20007810000 */
[----:B------:R-:W4:Y:S01]  /*3a60*/  MUFU.TANH R12, R12 ;  /* 0x0000000c000c7308 */ /* 0x000f220000002400 */
[----:B------:R-:W-:-:S02]  /*3a70*/  ISETP.GT.AND P2, PT, R88, 0xc1, PT ;  /* 0x000000c15800780c */ /* 0x000fc40003f44270 */
[----:B------:R-:W-:Y:S01]  /*3a80*/  FSEL R114, R89, -INF , P3 ;  /* 0xff80000059727808 */ /* 0x000fe20001800000 */
[----:B------:R-:W-:Y:S01]  /*3a90*/  IMAD.U32 R89, RZ, RZ, UR6 ;  /* 0x00000006ff597e24 */ /* 0x000fe2000f8e00ff */
[----:B------:R-:W-:Y:S02]  /*3aa0*/  FMNMX.FTZ R119, R110, R119, !PT ;  /* 0x000000776e777209 */ /* 0x000fe40007810000 */
[----:B------:R-:W-:Y:S01]  /*3ab0*/  ISETP.GT.AND P3, PT, R88, 0xc8, PT ;  /* 0x000000c85800780c */ /* 0x000fe20003f64270 */
[----:B------:R-:W5:Y:S01]  /*3ac0*/  MUFU.TANH R13, R13 ;  /* 0x0000000d000d7308 */ /* 0x000f620000002400 */
[----:B------:R-:W-:Y:S01]  /*3ad0*/  FSEL R36, R25, -INF , P2 ;  /* 0xff80000019247808 */ /* 0x000fe20001000000 */
[----:B------:R-:W-:Y:S01]  /*3ae0*/  FMUL.FTZ R25, R0, R30 ;  /* 0x0000001e00197220 */ /* 0x000fe20000410000 */
[----:B------:R-:W-:Y:S02]  /*3af0*/  FMNMX.FTZ R119, R114, R119, !PT ;  /* 0x0000007772777209 */ /* 0x000fe40007810000 */
[----:B------:R-:W-:-:S02]  /*3b00*/  ISETP.GT.AND P2, PT, R88, 0xc9, PT ;  /* 0x000000c95800780c */ /* 0x000fc40003f44270 */
[----:B-1----:R-:W-:Y:S01]  /*3b10*/  FSEL R118, R65, -INF , P3 ;  /* 0xff80000041767808 */ /* 0x002fe20001800000 */
[----:B------:R-:W1:Y:S01]  /*3b20*/  MUFU.TANH R14, R14 ;  /* 0x0000000e000e7308 */ /* 0x000e620000002400 */
[----:B------:R-:W-:Y:S02]  /*3b30*/  FMNMX.FTZ R119, R36, R119, !PT ;  /* 0x0000007724777209 */ /* 0x000fe40007810000 */
[----:B------:R-:W-:Y:S02]  /*3b40*/  ISETP.GT.AND P3, PT, R88, 0xd0, PT ;  /* 0x000000d05800780c */ /* 0x000fe40003f64270 */
[----:B------:R-:W-:Y:S01]  /*3b50*/  FSEL R116, R29, -INF , P2 ;  /* 0xff8000001d747808 */ /* 0x000fe20001000000 */
[----:B------:R-:W-:Y:S01]  /*3b60*/  FMUL.FTZ R29, R0, R31 ;  /* 0x0000001f001d7220 */ /* 0x000fe20000410000 */
[----:B------:R-:W-:Y:S01]  /*3b70*/  FMNMX.FTZ R119, R118, R119, !PT ;  /* 0x0000007776777209 */ /* 0x000fe20007810000 */
[----:B------:R-:W1:Y:S01]  /*3b80*/  MUFU.TANH R15, R15 ;  /* 0x0000000f000f7308 */ /* 0x000e620000002400 */
[----:B------:R-:W-:-:S02]  /*3b90*/  ISETP.GT.AND P2, PT, R88, 0xd1, PT ;  /* 0x000000d15800780c */ /* 0x000fc40003f44270 */
[----:B--2---:R-:W-:Y:S02]  /*3ba0*/  FSEL R120, R45, -INF , P3 ;  /* 0xff8000002d787808 */ /* 0x004fe40001800000 */
[----:B------:R-:W-:Y:S02]  /*3bb0*/  FMNMX.FTZ R119, R116, R119, !PT ;  /* 0x0000007774777209 */ /* 0x000fe40007810000 */
[----:B------:R-:W-:Y:S01]  /*3bc0*/  ISETP.GT.AND P3, PT, R88, 0xd8, PT ;  /* 0x000000d85800780c */ /* 0x000fe20003f64270 */
[----:B------:R-:W2:Y:S01]  /*3bd0*/  MUFU.TANH R20, R20 ;  /* 0x0000001400147308 */ /* 0x000ea20000002400 */
[----:B------:R-:W-:Y:S02]  /*3be0*/  FSEL R46, R33, -INF , P2 ;  /* 0xff800000212e7808 */ /* 0x000fe40001000000 */
[----:B------:R-:W-:Y:S02]  /*3bf0*/  FMNMX.FTZ R119, R120, R119, !PT ;  /* 0x0000007778777209 */ /* 0x000fe40007810000 */
[----:B------:R-:W-:-:S02]  /*3c00*/  ISETP.GT.AND P2, PT, R88, 0xd9, PT ;  /* 0x000000d95800780c */ /* 0x000fc40003f44270 */
[----:B---3--:R-:W-:Y:S01]  /*3c10*/  FSEL R122, R43, -INF , P3 ;  /* 0xff8000002b7a7808 */ /* 0x008fe20001800000 */
[----:B------:R-:W3:Y:S01]  /*3c20*/  MUFU.TANH R21, R21 ;  /* 0x0000001500157308 */ /* 0x000ee20000002400 */
[----:B------:R-:W-:Y:S02]  /*3c30*/  FMNMX.FTZ R119, R46, R119, !PT ;  /* 0x000000772e777209 */ /* 0x000fe40007810000 */
[----:B------:R-:W-:Y:S01]  /*3c40*/  FSEL R124, R37, -INF , P2 ;  /* 0xff800000257c7808 */ /* 0x000fe20001000000 */
[----:B------:R-:W-:Y:S01]  /*3c50*/  FMUL.FTZ R37, R0, R38 ;  /* 0x0000002600257220 */ /* 0x000fe20000410000 */
[----:B------:R-:W-:Y:S02]  /*3c60*/  FMNMX.FTZ R119, R122, R119, !PT ;  /* 0x000000777a777209 */ /* 0x000fe40007810000 */
[----:B------:R-:W-:Y:S01]  /*3c70*/  IADD3 R128, R128, 0x8, R99 ;  /* 0x0000000880807810 */ /* 0x000fe20007ffe063 */
[----:B------:R-:W3:Y:S01]  /*3c80*/  MUFU.TANH R74, R74 ;  /* 0x0000004a004a7308 */ /* 0x000ee20000002400 */
[----:B------:R-:W-:-:S02]  /*3c90*/  FMNMX.FTZ R119, R124, R119, !PT ;  /* 0x000000777c777209 */ /* 0x000fc40007810000 */
[----:B------:R-:W-:-:S03]  /*3ca0*/  VIMNMX R97, R97, R128, PT ;  /* 0x0000008061617248 */ /* 0x000fc60003fe0100 */
[----:B------:R-:W4:Y:S01]  /*3cb0*/  SHFL.BFLY PT, R50, R119, 0x2, 0x1f ;  /* 0x0c401f0077327f89 */ /* 0x000f2200000e0000 */
[C---:B------:R-:W-:Y:S01]  /*3cc0*/  ISETP.GT.AND P3, PT, R97.reuse, 0x1, PT ;  /* 0x000000016100780c */ /* 0x040fe20003f64270 */
[----:B------:R-:W3:Y:S01]  /*3cd0*/  MUFU.TANH R75, R75 ;  /* 0x0000004b004b7308 */ /* 0x000ee20000002400 */
[C---:B------:R-:W-:Y:S02]  /*3ce0*/  ISETP.GT.AND P4, PT, R97.reuse, 0x8, PT ;  /* 0x000000086100780c */ /* 0x040fe40003f84270 */
[----:B------:R-:W-:Y:S02]  /*3cf0*/  FSEL R4, R4, -INF , P3 ;  /* 0xff80000004047808 */ /* 0x000fe40001800000 */
[----:B------:R-:W-:-:S03]  /*3d00*/  ISETP.GT.AND P3, PT, R97, 0x10, PT ;  /* 0x000000106100780c */ /* 0x000fc60003f64270 */
[----:B------:R-:W3:Y:S01]  /*3d10*/  MUFU.TANH R76, R76 ;  /* 0x0000004c004c7308 */ /* 0x000ee20000002400 */
[----:B------:R-:W-:Y:S02]  /*3d20*/  FSEL R10, R10, -INF , P3 ;  /* 0xff8000000a0a7808 */ /* 0x000fe40001800000 */
[----:B------:R-:W-:-:S05]  /*3d30*/  ISETP.GT.AND P3, PT, R97, 0x18, PT ;  /* 0x000000186100780c */ /* 0x000fca0003f64270 */
[----:B------:R-:W3:Y:S01]  /*3d40*/  MUFU.TANH R77, R77 ;  /* 0x0000004d004d7308 */ /* 0x000ee20000002400 */
[----:B----4-:R-:W-:-:S07]  /*3d50*/  FMNMX.FTZ R50, R119, R50, !PT ;  /* 0x0000003277327209 */ /* 0x010fce0007810000 */
[----:B------:R-:W4:Y:S01]  /*3d60*/  MUFU.TANH R78, R78 ;  /* 0x0000004e004e7308 */ /* 0x000f220000002400 */
[----:B------:R-:W5:Y:S07]  /*3d70*/  SHFL.BFLY PT, R33, R50, 0x1, 0x1f ;  /* 0x0c201f0032217f89 */ /* 0x000f6e00000e0000 */
[----:B------:R-:W4:Y:S08]  /*3d80*/  MUFU.TANH R79, R79 ;  /* 0x0000004f004f7308 */ /* 0x000f300000002400 */
[----:B------:R-:W4:Y:S08]  /*3d90*/  MUFU.TANH R80, R80 ;  /* 0x0000005000507308 */ /* 0x000f300000002400 */
[----:B------:R-:W4:Y:S01]  /*3da0*/  MUFU.TANH R81, R81 ;  /* 0x0000005100517308 */ /* 0x000f220000002400 */
        /* <DEDUP_REMOVED lines=29> */
[----:B------:R-:W5:Y:S01]  /*3f80*/  MUFU.TANH R84, R84 ;  /* 0x0000005400547308 */ /* 0x000f620000002400 */
[----:B------:R-:W-:Y:S01]  /*3f90*/  FSEL R150, R11, -INF , P3 ;  /* 0xff8000000b967808 */ /* 0x000fe20001800000 */
[--C-:B------:R-:W-:Y:S01]  /*3fa0*/  FFMA.FTZ R11, R162, R89, -R33.reuse ;  /* 0x00000059a20b7223 */ /* 0x100fe20000010821 */
[----:B------:R-:W-:Y:S01]  /*3fb0*/  FMNMX.FTZ R7, R146, R7, !PT ;  /* 0x0000000792077209 */ /* 0x000fe20007810000 */
[-CC-:B------:R-:W-:Y:S01]  /*3fc0*/  FFMA.FTZ R55, R144, R89.reuse, -R33.reuse ;  /* 0x0000005990377223 */ /* 0x180fe20000010821 */
[C---:B------:R-:W-:Y:S01]  /*3fd0*/  ISETP.GT.AND P3, PT, R97.reuse, 0x20, PT ;  /* 0x000000206100780c */ /* 0x040fe20003f64270 */
[--C-:B------:R-:W-:Y:S01]  /*3fe0*/  FFMA.FTZ R65, R140, R89, -R33.reuse ;  /* 0x000000598c417223 */ /* 0x100fe20000010821 */
[----:B------:R-:W-:Y:S01]  /*3ff0*/  FSEL R12, R12, -INF , P2 ;  /* 0xff8000000c0c7808 */ /* 0x000fe20001000000 */
[----:B------:R-:W5:Y:S01]  /*4000*/  MUFU.TANH R85, R85 ;  /* 0x0000005500557308 */ /* 0x000f620000002400 */
[----:B------:R-:W-:Y:S01]  /*4010*/  FMNMX.FTZ R7, R150, R7, !PT ;  /* 0x0000000796077209 */ /* 0x000fe20007810000 */
[-CC-:B------:R-:W-:Y:S01]  /*4020*/  FFMA.FTZ R47, R174, R89.reuse, -R33.reuse ;  /* 0x00000059ae2f7223 */ /* 0x180fe20000010821 */
[----:B------:R-:W-:Y:S01]  /*4030*/  ISETP.GT.AND P2, PT, R97, 0x21, PT ;  /* 0x000000216100780c */ /* 0x000fe20003f44270 */
[-CC-:B------:R-:W-:Y:S01]  /*4040*/  FFMA.FTZ R67, R136, R89.reuse, -R33.reuse ;  /* 0x0000005988437223 */ /* 0x180fe20000010821 */
[----:B------:R-:W-:Y:S01]  /*4050*/  FSEL R152, R13, -INF , P3 ;  /* 0xff8000000d987808 */ /* 0x000fe20001800000 */
[--C-:B------:R-:W-:Y:S01]  /*4060*/  FFMA.FTZ R49, R176, R89, -R33.reuse ;  /* 0x00000059b0317223 */ /* 0x100fe20000010821 */
[----:B------:R-:W-:Y:S01]  /*4070*/  FMNMX.FTZ R7, R12, R7, !PT ;  /* 0x000000070c077209 */ /* 0x000fe20007810000 */
[----:B------:R-:W5:Y:S01]  /*4080*/  MUFU.TANH R86, R86 ;  /* 0x0000005600567308 */ /* 0x000f620000002400 */
[C---:B------:R-:W-:Y:S01]  /*4090*/  ISETP.GT.AND P3, PT, R97.reuse, 0x28, PT ;  /* 0x000000286100780c */ /* 0x040fe20003f64270 */
[-CC-:B------:R-:W-:Y:S01]  /*40a0*/  FFMA.FTZ R13, R48, R89.reuse, -R33.reuse ;  /* 0x00000059300d7223 */ /* 0x180fe20000010821 */
[----:B-1----:R-:W-:Y:S01]  /*40b0*/  FSEL R162, R14, -INF , P2 ;  /* 0xff8000000ea27808 */ /* 0x002fe20001000000 */
[--C-:B------:R-:W-:Y:S01]  /*40c0*/  FFMA.FTZ R14, R160, R89, -R33.reuse ;  /* 0x00000059a00e7223 */ /* 0x100fe20000010821 */
[----:B------:R-:W-:Y:S01]  /*40d0*/  FMNMX.FTZ R7, R152, R7, !PT ;  /* 0x0000000798077209 */ /* 0x000fe20007810000 */
[-CC-:B------:R-:W-:Y:S01]  /*40e0*/  FFMA.FTZ R48, R52, R89.reuse, -R33.reuse ;  /* 0x0000005934307223 */ /* 0x180fe20000010821 */
[----:B------:R-:W-:Y:S01]  /*40f0*/  ISETP.GT.AND P2, PT, R97, 0x29, PT ;  /* 0x000000296100780c */ /* 0x000fe20003f44270 */
[----:B------:R-:W1:Y:S01]  /*4100*/  MUFU.TANH R90, R90 ;  /* 0x0000005a005a7308 */ /* 0x000e620000002400 */
[----:B------:R-:W-:Y:S01]  /*4110*/  FSEL R164, R15, -INF , P3 ;  /* 0xff8000000fa47808 */ /* 0x000fe20001800000 */
[--C-:B------:R-:W-:Y:S01]  /*4120*/  FFMA.FTZ R15, R158, R89, -R33.reuse ;  /* 0x000000599e0f7223 */ /* 0x100fe20000010821 */
[----:B------:R-:W-:Y:S01]  /*4130*/  FMNMX.FTZ R7, R162, R7, !PT ;  /* 0x00000007a2077209 */ /* 0x000fe20007810000 */
[-CC-:B------:R-:W-:Y:S01]  /*4140*/  FFMA.FTZ R54, R178, R89.reuse, -R33.reuse ;  /* 0x00000059b2367223 */ /* 0x180fe20000010821 */
[C---:B------:R-:W-:Y:S01]  /*4150*/  ISETP.GT.AND P3, PT, R97.reuse, 0x30, PT ;  /* 0x000000306100780c */ /* 0x040fe20003f64270 */
[-CC-:B------:R-:W-:Y:S01]  /*4160*/  FFMA.FTZ R126, R180, R89.reuse, -R33.reuse ;  /* 0x00000059b47e7223 */ /* 0x180fe20000010821 */
[----:B--2---:R-:W-:Y:S01]  /*4170*/  FSEL R160, R20, -INF , P2 ;  /* 0xff80000014a07808 */ /* 0x004fe20001000000 */
[--C-:B------:R-:W-:Y:S01]  /*4180*/  FFMA.FTZ R20, R156, R89, -R33.reuse ;  /* 0x000000599c147223 */ /* 0x100fe20000010821 */
[----:B------:R-:W-:Y:S01]  /*4190*/  FMNMX.FTZ R7, R164, R7, !PT ;  /* 0x00000007a4077209 */ /* 0x000fe20007810000 */
[----:B------:R-:W2:Y:S01]  /*41a0*/  MUFU.TANH R91, R91 ;  /* 0x0000005b005b7308 */ /* 0x000ea20000002400 */
[----:B------:R-:W-:Y:S01]  /*41b0*/  ISETP.GT.AND P2, PT, R97, 0x31, PT ;  /* 0x000000316100780c */ /* 0x000fe20003f44270 */
[-CC-:B------:R-:W-:Y:S01]  /*41c0*/  FFMA.FTZ R182, R182, R89.reuse, -R33.reuse ;  /* 0x00000059b6b67223 */ /* 0x180fe20000010821 */
[----:B---3--:R-:W-:Y:S01]  /*41d0*/  FSEL R166, R21, -INF , P3 ;  /* 0xff80000015a67808 */ /* 0x008fe20001800000 */
[--C-:B------:R-:W-:Y:S01]  /*41e0*/  FFMA.FTZ R21, R154, R89, -R33.reuse ;  /* 0x000000599a157223 */ /* 0x100fe20000010821 */
[----:B------:R-:W-:Y:S01]  /*41f0*/  FMNMX.FTZ R7, R160, R7, !PT ;  /* 0x00000007a0077209 */ /* 0x000fe20007810000 */
[-CC-:B------:R-:W-:Y:S01]  /*4200*/  FFMA.FTZ R51, R184, R89.reuse, -R33.reuse ;  /* 0x00000059b8337223 */ /* 0x180fe20000010821 */
[C---:B------:R-:W-:Y:S01]  /*4210*/  ISETP.GT.AND P3, PT, R97.reuse, 0x38, PT ;  /* 0x000000386100780c */ /* 0x040fe20003f64270 */
[----:B------:R-:W3:Y:S01]  /*4220*/  MUFU.TANH R92, R92 ;  /* 0x0000005c005c7308 */ /* 0x000ee20000002400 */
[----:B------:R-:W-:Y:S01]  /*4230*/  FSEL R158, R74, -INF , P2 ;  /* 0xff8000004a9e7808 */ /* 0x000fe20001000000 */
[--C-:B------:R-:W-:Y:S01]  /*4240*/  FFMA.FTZ R74, R148, R89, -R33.reuse ;  /* 0x00000059944a7223 */ /* 0x100fe20000010821 */
[----:B------:R-:W-:Y:S01]  /*4250*/  FMNMX.FTZ R7, R166, R7, !PT ;  /* 0x00000007a6077209 */ /* 0x000fe20007810000 */
[-CC-:B------:R-:W-:Y:S01]  /*4260*/  FFMA.FTZ R186, R186, R89.reuse, -R33.reuse ;  /* 0x00000059baba7223 */ /* 0x180fe20000010821 */
[----:B------:R-:W-:Y:S01]  /*4270*/  ISETP.GT.AND P2, PT, R97, 0x39, PT ;  /* 0x000000396100780c */ /* 0x000fe20003f44270 */
[--C-:B------:R-:W-:Y:S01]  /*4280*/  FFMA.FTZ R42, R42, R89, -R33.reuse ;  /* 0x000000592a2a7223 */ /* 0x100fe20000010821 */
[----:B------:R-:W-:Y:S01]  /*4290*/  FSEL R168, R75, -INF , P3 ;  /* 0xff8000004ba87808 */ /* 0x000fe20001800000 */
[----:B------:R-:W3:Y:S01]  /*42a0*/  MUFU.TANH R94, R94 ;  /* 0x0000005e005e7308 */ /* 0x000ee20000002400 */
[----:B------:R-:W-:Y:S01]  /*42b0*/  FMNMX.FTZ R7, R158, R7, !PT ;  /* 0x000000079e077209 */ /* 0x000fe20007810000 */
[-CC-:B------:R-:W-:Y:S01]  /*42c0*/  FFMA.FTZ R44, R44, R89.reuse, -R33.reuse ;  /* 0x000000592c2c7223 */ /* 0x180fe20000010821 */
[C---:B------:R-:W-:Y:S01]  /*42d0*/  ISETP.GT.AND P3, PT, R97.reuse, 0x40, PT ;  /* 0x000000406100780c */ /* 0x040fe20003f64270 */
[-CC-:B------:R-:W-:Y:S01]  /*42e0*/  FFMA.FTZ R24, R24, R89.reuse, -R33.reuse ;  /* 0x0000005918187223 */ /* 0x180fe20000010821 */
[----:B------:R-:W-:Y:S01]  /*42f0*/  FSEL R156, R76, -INF , P2 ;  /* 0xff8000004c9c7808 */ /* 0x000fe20001000000 */
[--C-:B------:R-:W-:Y:S01]  /*4300*/  FFMA.FTZ R76, R142, R89, -R33.reuse ;  /* 0x000000598e4c7223 */ /* 0x100fe20000010821 */
[----:B------:R-:W-:Y:S01]  /*4310*/  FMNMX.FTZ R7, R168, R7, !PT ;  /* 0x00000007a8077209 */ /* 0x000fe20007810000 */
[----:B------:R-:W3:Y:S01]  /*4320*/  MUFU.TANH R95, R95 ;  /* 0x0000005f005f7308 */ /* 0x000ee20000002400 */
[----:B------:R-:W-:Y:S01]  /*4330*/  ISETP.GT.AND P2, PT, R97, 0x41, PT ;  /* 0x000000416100780c */ /* 0x000fe20003f44270 */
[-CC-:B------:R-:W-:Y:S01]  /*4340*/  FFMA.FTZ R28, R28, R89.reuse, -R33.reuse ;  /* 0x000000591c1c7223 */ /* 0x180fe20000010821 */
[----:B------:R-:W-:Y:S01]  /*4350*/  FSEL R170, R77, -INF , P3 ;  /* 0xff8000004daa7808 */ /* 0x000fe20001800000 */
[--C-:B------:R-:W-:Y:S01]  /*4360*/  FFMA.FTZ R32, R32, R89, -R33.reuse ;  /* 0x0000005920207223 */ /* 0x100fe20000010821 */
[----:B------:R-:W-:Y:S01]  /*4370*/  FMNMX.FTZ R7, R156, R7, !PT ;  /* 0x000000079c077209 */ /* 0x000fe20007810000 */
[-CC-:B------:R-:W-:Y:S01]  /*4380*/  FFMA.FTZ R36, R36, R89.reuse, -R33.reuse ;  /* 0x0000005924247223 */ /* 0x180fe20000010821 */
[C---:B------:R-:W-:Y:S01]  /*4390*/  ISETP.GT.AND P3, PT, R97.reuse, 0x48, PT ;  /* 0x000000486100780c */ /* 0x040fe20003f64270 */
[----:B------:R-:W3:Y:S01]  /*43a0*/  MUFU.TANH R96, R96 ;  /* 0x0000006000607308 */ /* 0x000ee20000002400 */
[----:B----4-:R-:W-:Y:S01]  /*43b0*/  FSEL R154, R78, -INF , P2 ;  /* 0xff8000004e9a7808 */ /* 0x010fe20001000000 */
[--C-:B------:R-:W-:Y:S01]  /*43c0*/  FFMA.FTZ R78, R138, R89, -R33.reuse ;  /* 0x000000598a4e7223 */ /* 0x100fe20000010821 */
[----:B------:R-:W-:Y:S01]  /*43d0*/  FMNMX.FTZ R7, R170, R7, !PT ;  /* 0x00000007aa077209 */ /* 0x000fe20007810000 */
[-CC-:B------:R-:W-:Y:S01]  /*43e0*/  FFMA.FTZ R46, R46, R89.reuse, -R33.reuse ;  /* 0x000000592e2e7223 */ /* 0x180fe20000010821 */
[----:B------:R-:W-:Y:S01]  /*43f0*/  ISETP.GT.AND P2, PT, R97, 0x49, PT ;  /* 0x000000496100780c */ /* 0x000fe20003f44270 */
[----:B------:R-:W-:Y:S01]  /*4400*/  FFMA.FTZ R75, R122, R89, -R33 ;  /* 0x000000597a4b7223 */ /* 0x000fe20000010821 */
[----:B------:R-:W-:Y:S01]  /*4410*/  FSEL R172, R79, -INF , P3 ;  /* 0xff8000004fac7808 */ /* 0x000fe20001800000 */
[----:B------:R-:W4:Y:S01]  /*4420*/  MUFU.TANH R56, R56 ;  /* 0x0000003800387308 */ /* 0x000f220000002400 */
[----:B------:R-:W-:-:S02]  /*4430*/  FMNMX.FTZ R7, R154, R7, !PT ;  /* 0x000000079a077209 */ /* 0x000fc40007810000 */
[C---:B------:R-:W-:Y:S02]  /*4440*/  ISETP.GT.AND P3, PT, R97.reuse, 0x50, PT ;  /* 0x000000506100780c */ /* 0x040fe40003f64270 */
[----:B------:R-:W-:Y:S02]  /*4450*/  FSEL R80, R80, -INF , P2 ;  /* 0xff80000050507808 */ /* 0x000fe40001000000 */
[----:B------:R-:W-:Y:S01]  /*4460*/  FMNMX.FTZ R7, R172, R7, !PT ;  /* 0x00000007ac077209 */ /* 0x000fe20007810000 */
[----:B------:R-:W4:Y:S01]  /*4470*/  MUFU.TANH R57, R57 ;  /* 0x0000003900397308 */ /* 0x000f220000002400 */
[----:B------:R-:W-:Y:S02]  /*4480*/  ISETP.GT.AND P2, PT, R97, 0x51, PT ;  /* 0x000000516100780c */ /* 0x000fe40003f44270 */
[----:B------:R-:W-:Y:S02]  /*4490*/  FSEL R148, R81, -INF , P3 ;  /* 0xff80000051947808 */ /* 0x000fe40001800000 */
[----:B------:R-:W-:-:S02]  /*44a0*/  FMNMX.FTZ R7, R80, R7, !PT ;  /* 0x0000000750077209 */ /* 0x000fc40007810000 */
[C---:B------:R-:W-:Y:S01]  /*44b0*/  ISETP.GT.AND P3, PT, R97.reuse, 0x58, PT ;  /* 0x000000586100780c */ /* 0x040fe20003f64270 */
[----:B------:R-:W4:Y:S01]  /*44c0*/  MUFU.TANH R58, R58 ;  /* 0x0000003a003a7308 */ /* 0x000f220000002400 */
[----:B-----5:R-:W-:Y:S02]  /*44d0*/  FSEL R82, R82, -INF , P2 ;  /* 0xff80000052527808 */ /* 0x020fe40001000000 */
[----:B------:R-:W-:Y:S02]  /*44e0*/  FMNMX.FTZ R7, R148, R7, !PT ;  /* 0x0000000794077209 */ /* 0x000fe40007810000 */
[----:B------:R-:W-:Y:S02]  /*44f0*/  ISETP.GT.AND P2, PT, R97, 0x59, PT ;  /* 0x000000596100780c */ /* 0x000fe40003f44270 */
[----:B------:R-:W-:Y:S01]  /*4500*/  FSEL R144, R83, -INF , P3 ;  /* 0xff80000053907808 */ /* 0x000fe20001800000 */
[----:B------:R-:W5:Y:S01]  /*4510*/  MUFU.TANH R59, R59 ;  /* 0x0000003b003b7308 */ /* 0x000f620000002400 */
[----:B------:R-:W-:-:S02]  /*4520*/  FMNMX.FTZ R7, R82, R7, !PT ;  /* 0x0000000752077209 */ /* 0x000fc40007810000 */
[C---:B------:R-:W-:Y:S02]  /*4530*/  ISETP.GT.AND P3, PT, R97.reuse, 0x60, PT ;  /* 0x000000606100780c */ /* 0x040fe40003f64270 */
[----:B------:R-:W-:Y:S02]  /*4540*/  FSEL R84, R84, -INF , P2 ;  /* 0xff80000054547808 */ /* 0x000fe40001000000 */
[----:B------:R-:W-:Y:S01]  /*4550*/  FMNMX.FTZ R7, R144, R7, !PT ;  /* 0x0000000790077209 */ /* 0x000fe20007810000 */
[----:B------:R-:W5:Y:S01]  /*4560*/  MUFU.TANH R60, R60 ;  /* 0x0000003c003c7308 */ /* 0x000f620000002400 */
[----:B------:R-:W-:Y:S02]  /*4570*/  ISETP.GT.AND P2, PT, R97, 0x61, PT ;  /* 0x000000616100780c */ /* 0x000fe40003f44270 */
[----:B------:R-:W-:Y:S02]  /*4580*/  FSEL R142, R85, -INF , P3 ;  /* 0xff800000558e7808 */ /* 0x000fe40001800000 */
[----:B------:R-:W-:-:S02]  /*4590*/  FMNMX.FTZ R7, R84, R7, !PT ;  /* 0x0000000754077209 */ /* 0x000fc40007810000 */
[C---:B------:R-:W-:Y:S01]  /*45a0*/  ISETP.GT.AND P3, PT, R97.reuse, 0x68, PT ;  /* 0x000000686100780c */ /* 0x040fe20003f64270 */
[----:B------:R-:W5:Y:S01]  /*45b0*/  MUFU.TANH R61, R61 ;  /* 0x0000003d003d7308 */ /* 0x000f620000002400 */
[----:B------:R-:W-:Y:S02]  /*45c0*/  FSEL R86, R86, -INF , P2 ;  /* 0xff80000056567808 */ /* 0x000fe40001000000 */
[----:B------:R-:W-:Y:S02]  /*45d0*/  FMNMX.FTZ R7, R142, R7, !PT ;  /* 0x000000078e077209 */ /* 0x000fe40007810000 */
[----:B------:R-:W-:Y:S02]  /*45e0*/  ISETP.GT.AND P2, PT, R97, 0x69, PT ;  /* 0x000000696100780c */ /* 0x000fe40003f44270 */
[----:B-1----:R-:W-:Y:S01]  /*45f0*/  FSEL R140, R90, -INF , P3 ;  /* 0xff8000005a8c7808 */ /* 0x002fe20001800000 */
[----:B------:R-:W1:Y:S01]  /*4600*/  MUFU.TANH R62, R62 ;  /* 0x0000003e003e7308 */ /* 0x000e620000002400 */
[----:B------:R-:W-:-:S02]  /*4610*/  FMNMX.FTZ R7, R86, R7, !PT ;  /* 0x0000000756077209 */ /* 0x000fc40007810000 */
[----:B------:R-:W-:Y:S02]  /*4620*/  ISETP.GT.AND P3, PT, R97, 0x70, PT ;  /* 0x000000706100780c */ /* 0x000fe40003f64270 */
[----:B--2---:R-:W-:Y:S02]  /*4630*/  FSEL R138, R91, -INF , P2 ;  /* 0xff8000005b8a7808 */ /* 0x004fe40001000000 */
[----:B------:R-:W-:Y:S01]  /*4640*/  FMNMX.FTZ R7, R140, R7, !PT ;  /* 0x000000078c077209 */ /* 0x000fe20007810000 */
[----:B------:R-:W2:Y:S01]  /*4650*/  MUFU.TANH R63, R63 ;  /* 0x0000003f003f7308 */ /* 0x000ea20000002400 */
[----:B------:R-:W-:Y:S02]  /*4660*/  ISETP.GT.AND P2, PT, R97, 0x71, PT ;  /* 0x000000716100780c */ /* 0x000fe40003f44270 */
[----:B---3--:R-:W-:Y:S02]  /*4670*/  FSEL R174, R92, -INF , P3 ;  /* 0xff8000005cae7808 */ /* 0x008fe40001800000 */
[----:B------:R-:W-:-:S02]  /*4680*/  FMNMX.FTZ R7, R138, R7, !PT ;  /* 0x000000078a077209 */ /* 0x000fc40007810000 */
[C---:B------:R-:W-:Y:S01]  /*4690*/  ISETP.GT.AND P3, PT, R97.reuse, 0x78, PT ;  /* 0x000000786100780c */ /* 0x040fe20003f64270 */
[----:B------:R-:W3:Y:S01]  /*46a0*/  MUFU.TANH R40, R40 ;  /* 0x0000002800287308 */ /* 0x000ee20000002400 */
[----:B------:R-:W-:Y:S02]  /*46b0*/  FSEL R94, R94, -INF , P2 ;  /* 0xff8000005e5e7808 */ /* 0x000fe40001000000 */
[----:B------:R-:W-:Y:S02]  /*46c0*/  FMNMX.FTZ R7, R174, R7, !PT ;  /* 0x00000007ae077209 */ /* 0x000fe40007810000 */
[----:B------:R-:W-:Y:S02]  /*46d0*/  ISETP.GT.AND P2, PT, R97, 0x79, PT ;  /* 0x000000796100780c */ /* 0x000fe40003f44270 */
[----:B------:R-:W-:Y:S01]  /*46e0*/  FSEL R92, R95, -INF , P3 ;  /* 0xff8000005f5c7808 */ /* 0x000fe20001800000 */
[----:B------:R-:W3:Y:S01]  /*46f0*/  MUFU.TANH R41, R41 ;  /* 0x0000002900297308 */ /* 0x000ee20000002400 */
[----:B------:R-:W-:-:S02]  /*4700*/  FMNMX.FTZ R7, R94, R7, !PT ;  /* 0x000000075e077209 */ /* 0x000fc40007810000 */
[C---:B------:R-:W-:Y:S02]  /*4710*/  ISETP.GT.AND P3, PT, R97.reuse, 0x80, PT ;  /* 0x000000806100780c */ /* 0x040fe40003f64270 */
[----:B------:R-:W-:Y:S02]  /*4720*/  FSEL R96, R96, -INF , P2 ;  /* 0xff80000060607808 */ /* 0x000fe40001000000 */
[----:B------:R-:W-:Y:S01]  /*4730*/  FMNMX.FTZ R7, R92, R7, !PT ;  /* 0x000000075c077209 */ /* 0x000fe20007810000 */
[----:B------:R-:W3:Y:S01]  /*4740*/  MUFU.TANH R69, R69 ;  /* 0x0000004500457308 */ /* 0x000ee20000002400 */
[----:B------:R-:W-:Y:S02]  /*4750*/  ISETP.GT.AND P2, PT, R97, 0x81, PT ;  /* 0x000000816100780c */ /* 0x000fe40003f44270 */
[----:B----4-:R-:W-:Y:S02]  /*4760*/  FSEL R56, R56, -INF , P3 ;  /* 0xff80000038387808 */ /* 0x010fe40001800000 */
[----:B------:R-:W-:-:S02]  /*4770*/  FMNMX.FTZ R7, R96, R7, !PT ;  /* 0x0000000760077209 */ /* 0x000fc40007810000 */
[----:B------:R-:W-:Y:S01]  /*4780*/  ISETP.GT.AND P3, PT, R97, 0x88, PT ;  /* 0x000000886100780c */ /* 0x000fe20003f64270 */
[----:B------:R-:W4:Y:S01]  /*4790*/  MUFU.TANH R101, R101 ;  /* 0x0000006500657308 */ /* 0x000f220000002400 */
[----:B------:R-:W-:Y:S01]  /*47a0*/  FSEL R136, R57, -INF , P2 ;  /* 0xff80000039887808 */ /* 0x000fe20001000000 */
[----:B------:R-:W-:Y:S01]  /*47b0*/  FFMA.FTZ R57, R64, R89, -R33 ;  /* 0x0000005940397223 */ /* 0x000fe20000010821 */
[----:B------:R-:W-:Y:S02]  /*47c0*/  FMNMX.FTZ R7, R56, R7, !PT ;  /* 0x0000000738077209 */ /* 0x000fe40007810000 */
[----:B------:R-:W-:Y:S02]  /*47d0*/  ISETP.GT.AND P2, PT, R97, 0x89, PT ;  /* 0x000000896100780c */ /* 0x000fe40003f44270 */
[----:B------:R-:W-:Y:S01]  /*47e0*/  FSEL R58, R58, -INF , P3 ;  /* 0xff8000003a3a7808 */ /* 0x000fe20001800000 */
[----:B------:R-:W4:Y:S01]  /*47f0*/  MUFU.TANH R71, R71 ;  /* 0x0000004700477308 */ /* 0x000f220000002400 */
[----:B------:R-:W-:-:S02]  /*4800*/  FMNMX.FTZ R7, R136, R7, !PT ;  /* 0x0000000788077209 */ /* 0x000fc40007810000 */
[----:B------:R-:W-:Y:S02]  /*4810*/  ISETP.GT.AND P3, PT, R97, 0x90, PT ;  /* 0x000000906100780c */ /* 0x000fe40003f64270 */
[----:B-----5:R-:W-:Y:S02]  /*4820*/  FSEL R176, R59, -INF , P2 ;  /* 0xff8000003bb07808 */ /* 0x020fe40001000000 */
[----:B------:R-:W-:Y:S01]  /*4830*/  FMNMX.FTZ R7, R58, R7, !PT ;  /* 0x000000073a077209 */ /* 0x000fe20007810000 */
[----:B------:R-:W5:Y:S01]  /*4840*/  MUFU.TANH R105, R105 ;  /* 0x0000006900697308 */ /* 0x000f620000002400 */
[----:B------:R-:W-:Y:S02]  /*4850*/  ISETP.GT.AND P2, PT, R97, 0x91, PT ;  /* 0x000000916100780c */ /* 0x000fe40003f44270 */
[----:B------:R-:W-:Y:S02]  /*4860*/  FSEL R60, R60, -INF , P3 ;  /* 0xff8000003c3c7808 */ /* 0x000fe40001800000 */
[----:B------:R-:W-:-:S02]  /*4870*/  FMNMX.FTZ R7, R176, R7, !PT ;  /* 0x00000007b0077209 */ /* 0x000fc40007810000 */
[----:B------:R-:W-:Y:S01]  /*4880*/  ISETP.GT.AND P3, PT, R97, 0x98, PT ;  /* 0x000000986100780c */ /* 0x000fe20003f64270 */
[----:B------:R-:W5:Y:S01]  /*4890*/  MUFU.TANH R103, R103 ;  /* 0x0000006700677308 */ /* 0x000f620000002400 */
[----:B------:R-:W-:Y:S01]  /*48a0*/  FSEL R52, R61, -INF , P2 ;  /* 0xff8000003d347808 */ /* 0x000fe20001000000 */
[--C-:B------:R-:W-:Y:S01]  /*48b0*/  FFMA.FTZ R61, R70, R89, -R33.reuse ;  /* 0x00000059463d7223 */ /* 0x100fe20000010821 */
[----:B------:R-:W-:Y:S01]  /*48c0*/  FMNMX.FTZ R7, R60, R7, !PT ;  /* 0x000000073c077209 */ /* 0x000fe20007810000 */
[----:B------:R-:W-:Y:S01]  /*48d0*/  FFMA.FTZ R70, R100, R89, -R33 ;  /* 0x0000005964467223 */ /* 0x000fe20000010821 */
[----:B------:R-:W-:Y:S02]  /*48e0*/  ISETP.GT.AND P2, PT, R97, 0x99, PT ;  /* 0x000000996100780c */ /* 0x000fe40003f44270 */
[----:B-1----:R-:W-:Y:S01]  /*48f0*/  FSEL R62, R62, -INF , P3 ;  /* 0xff8000003e3e7808 */ /* 0x002fe20001800000 */
[----:B------:R-:W1:Y:S01]  /*4900*/  MUFU.TANH R109, R109 ;  /* 0x0000006d006d7308 */ /* 0x000e620000002400 */
[----:B------:R-:W-:-:S02]  /*4910*/  FMNMX.FTZ R7, R52, R7, !PT ;  /* 0x0000000734077209 */ /* 0x000fc40007810000 */
[----:B------:R-:W-:Y:S02]  /*4920*/  ISETP.GT.AND P3, PT, R97, 0xa0, PT ;  /* 0x000000a06100780c */ /* 0x000fe40003f64270 */
[----:B--2---:R-:W-:Y:S01]  /*4930*/  FSEL R64, R63, -INF , P2 ;  /* 0xff8000003f407808 */ /* 0x004fe20001000000 */
[--C-:B------:R-:W-:Y:S01]  /*4940*/  FFMA.FTZ R63, R98, R89, -R33.reuse ;  /* 0x00000059623f7223 */ /* 0x100fe20000010821 */
[----:B------:R-:W-:Y:S01]  /*4950*/  FMNMX.FTZ R7, R62, R7, !PT ;  /* 0x000000073e077209 */ /* 0x000fe20007810000 */
[----:B------:R-:W2:Y:S01]  /*4960*/  MUFU.TANH R107, R107 ;  /* 0x0000006b006b7308 */ /* 0x000ea20000002400 */
[----:B------:R-:W-:Y:S02]  /*4970*/  ISETP.GT.AND P2, PT, R97, 0xa1, PT ;  /* 0x000000a16100780c */ /* 0x000fe40003f44270 */
[----:B---3--:R-:W-:Y:S01]  /*4980*/  FSEL R178, R40, -INF , P3 ;  /* 0xff80000028b27808 */ /* 0x008fe20001800000 */
[----:B------:R-:W-:-:S01]  /*4990*/  FFMA.FTZ R40, R66, R89, -R33 ;  /* 0x0000005942287223 */ /* 0x000fc20000010821 */
[----:B------:R-:W-:-:S02]  /*49a0*/  FMNMX.FTZ R7, R64, R7, !PT ;  /* 0x0000000740077209 */ /* 0x000fc40007810000 */
[----:B------:R-:W-:Y:S01]  /*49b0*/  ISETP.GT.AND P3, PT, R97, 0xa8, PT ;  /* 0x000000a86100780c */ /* 0x000fe20003f64270 */
[----:B------:R3:W-:Y:S01]  /*49c0*/  MUFU.EX2 R6, R182 ;  /* 0x000000b600067308 */ /* 0x0007e20000000800 */
[----:B------:R-:W-:Y:S01]  /*49d0*/  FSEL R66, R41, -INF , P2 ;  /* 0xff80000029427808 */ /* 0x000fe20001000000 */
[--C-:B------:R-:W-:Y:S01]  /*49e0*/  FFMA.FTZ R41, R68, R89, -R33.reuse ;  /* 0x0000005944297223 */ /* 0x100fe20000010821 */
[----:B------:R-:W-:Y:S02]  /*49f0*/  FMNMX.FTZ R7, R178, R7, !PT ;  /* 0x00000007b2077209 */ /* 0x000fe40007810000 */
[----:B------:R-:W-:Y:S02]  /*4a00*/  ISETP.GT.AND P2, PT, R97, 0xa9, PT ;  /* 0x000000a96100780c */ /* 0x000fe40003f44270 */
[----:B------:R-:W-:Y:S01]  /*4a10*/  FSEL R180, R69, -INF , P3 ;  /* 0xff80000045b47808 */ /* 0x000fe20001800000 */
[----:B------:R-:W2:Y:S01]  /*4a20*/  MUFU.TANH R111, R111 ;  /* 0x0000006f006f7308 */ /* 0x000ea20000002400 */
[----:B------:R-:W-:Y:S01]  /*4a30*/  FMNMX.FTZ R7, R66, R7, !PT ;  /* 0x0000000742077209 */ /* 0x000fe20007810000 */
[----:B------:R-:W-:Y:S01]  /*4a40*/  FFMA.FTZ R69, R118, R89, -R33 ;  /* 0x0000005976457223 */ /* 0x000fe20000010821 */
[----:B------:R-:W-:-:S02]  /*4a50*/  ISETP.GT.AND P3, PT, R97, 0xb0, PT ;  /* 0x000000b06100780c */ /* 0x000fc40003f64270 */
[----:B----4-:R-:W-:Y:S02]  /*4a60*/  FSEL R68, R101, -INF , P2 ;  /* 0xff80000065447808 */ /* 0x010fe40001000000 */
[----:B------:R-:W-:Y:S01]  /*4a70*/  FMNMX.FTZ R7, R180, R7, !PT ;  /* 0x00000007b4077209 */ /* 0x000fe20007810000 */
[----:B------:R-:W4:Y:S01]  /*4a80*/  MUFU.TANH R25, R25 ;  /* 0x0000001900197308 */ /* 0x000f220000002400 */
[----:B------:R-:W-:Y:S02]  /*4a90*/  ISETP.GT.AND P2, PT, R97, 0xb1, PT ;  /* 0x000000b16100780c */ /* 0x000fe40003f44270 */
[----:B---3--:R-:W-:Y:S01]  /*4aa0*/  FSEL R182, R71, -INF , P3 ;  /* 0xff80000047b67808 */ /* 0x008fe20001800000 */
[----:B------:R-:W-:-:S01]  /*4ab0*/  FFMA.FTZ R71, R120, R89, -R33 ;  /* 0x0000005978477223 */ /* 0x000fc20000010821 */
[----:B------:R-:W-:Y:S02]  /*4ac0*/  FMNMX.FTZ R7, R68, R7, !PT ;  /* 0x0000000744077209 */ /* 0x000fe40007810000 */
[----:B------:R-:W-:Y:S01]  /*4ad0*/  ISETP.GT.AND P3, PT, R97, 0xb8, PT ;  /* 0x000000b86100780c */ /* 0x000fe20003f64270 */
[----:B------:R3:W-:Y:S01]  /*4ae0*/  MUFU.EX2 R128, R186 ;  /* 0x000000ba00807308 */ /* 0x0007e20000000800 */
[----:B-----5:R-:W-:-:S02]  /*4af0*/  FSEL R184, R105, -INF , P2 ;  /* 0xff80000069b87808 */ /* 0x020fc40001000000 */
[----:B------:R-:W-:Y:S02]  /*4b00*/  FMNMX.FTZ R7, R182, R7, !PT ;  /* 0x00000007b6077209 */ /* 0x000fe40007810000 */
[----:B------:R-:W-:Y:S02]  /*4b10*/  ISETP.GT.AND P2, PT, R97, 0xb9, PT ;  /* 0x000000b96100780c */ /* 0x000fe40003f44270 */
[----:B------:R-:W-:Y:S01]  /*4b20*/  FMNMX.FTZ R7, R184, R7, !PT ;  /* 0x00000007b8077209 */ /* 0x000fe20007810000 */
[----:B------:R-:W5:Y:S01]  /*4b30*/  MUFU.TANH R29, R29 ;  /* 0x0000001d001d7308 */ /* 0x000f620000002400 */
[----:B---3--:R-:W-:Y:S02]  /*4b40*/  FSEL R186, R103, -INF , P3 ;  /* 0xff80000067ba7808 */ /* 0x008fe40001800000 */
[----:B------:R-:W-:Y:S02]  /*4b50*/  ISETP.GT.AND P3, PT, R97, 0xc0, PT ;  /* 0x000000c06100780c */ /* 0x000fe40003f64270 */
[----:B-1----:R-:W-:-:S02]  /*4b60*/  FSEL R188, R109, -INF , P2 ;  /* 0xff8000006dbc7808 */ /* 0x002fc40001000000 */
[----:B------:R-:W-:Y:S01]  /*4b70*/  FMNMX.FTZ R7, R186, R7, !PT ;  /* 0x00000007ba077209 */ /* 0x000fe20007810000 */
[----:B------:R-:W1:Y:S01]  /*4b80*/  MUFU.TANH R27, R27 ;  /* 0x0000001b001b7308 */ /* 0x000e620000002400 */
[----:B------:R-:W-:Y:S02]  /*4b90*/  ISETP.GT.AND P2, PT, R97, 0xc1, PT ;  /* 0x000000c16100780c */ /* 0x000fe40003f44270 */
[----:B--2---:R-:W-:Y:S02]  /*4ba0*/  FSEL R190, R107, -INF , P3 ;  /* 0xff8000006bbe7808 */ /* 0x004fe40001800000 */
[----:B------:R-:W-:Y:S02]  /*4bb0*/  FMNMX.FTZ R7, R188, R7, !PT ;  /* 0x00000007bc077209 */ /* 0x000fe40007810000 */
[----:B------:R-:W-:Y:S01]  /*4bc0*/  ISETP.GT.AND P3, PT, R97, 0xc8, PT ;  /* 0x000000c86100780c */ /* 0x000fe20003f64270 */
[----:B------:R-:W2:Y:S01]  /*4bd0*/  MUFU.TANH R34, R34 ;  /* 0x0000002200227308 */ /* 0x000ea20000002400 */
[----:B------:R-:W-:-:S02]  /*4be0*/  FSEL R98, R111, -INF , P2 ;  /* 0xff8000006f627808 */ /* 0x000fc40001000000 */
[----:B------:R-:W-:Y:S02]  /*4bf0*/  FMNMX.FTZ R7, R190, R7, !PT ;  /* 0x00000007be077209 */ /* 0x000fe40007810000 */
[----:B------:R-:W-:Y:S02]  /*4c00*/  ISETP.GT.AND P2, PT, R97, 0xc9, PT ;  /* 0x000000c96100780c */ /* 0x000fe40003f44270 */
[----:B----4-:R-:W-:Y:S01]  /*4c10*/  FSEL R192, R25, -INF , P3 ;  /* 0xff80000019c07808 */ /* 0x010fe20001800000 */
[----:B------:R-:W3:Y:S01]  /*4c20*/  MUFU.TANH R37, R37 ;  /* 0x0000002500257308 */ /* 0x000ee20000002400 */
[----:B------:R-:W-:Y:S01]  /*4c30*/  FMNMX.FTZ R7, R98, R7, !PT ;  /* 0x0000000762077209 */ /* 0x000fe20007810000 */
[-CC-:B------:R-:W-:Y:S01]  /*4c40*/  FFMA.FTZ R25, R102, R89.reuse, -R33.reuse ;  /* 0x0000005966197223 */ /* 0x180fe20000010821 */
[----:B------:R-:W-:Y:S02]  /*4c50*/  ISETP.GT.AND P3, PT, R97, 0xd0, PT ;  /* 0x000000d06100780c */ /* 0x000fe40003f64270 */
[----:B-----5:R-:W-:Y:S01]  /*4c60*/  FSEL R100, R29, -INF , P2 ;  /* 0xff8000001d647808 */ /* 0x020fe20001000000 */
[----:B------:R-:W-:-:S01]  /*4c70*/  FFMA.FTZ R29, R108, R89, -R33 ;  /* 0x000000596c1d7223 */ /* 0x000fc20000010821 */
[----:B------:R-:W-:Y:S01]  /*4c80*/  FMNMX.FTZ R7, R192, R7, !PT ;  /* 0x00000007c0077209 */ /* 0x000fe20007810000 */
[----:B------:R-:W4:Y:S01]  /*4c90*/  MUFU.TANH R39, R39 ;  /* 0x0000002700277308 */ /* 0x000f220000002400 */
[----:B------:R-:W-:Y:S01]  /*4ca0*/  ISETP.GT.AND P2, PT, R97, 0xd1, PT ;  /* 0x000000d16100780c */ /* 0x000fe20003f44270 */
[-CC-:B------:R-:W-:Y:S01]  /*4cb0*/  FFMA.FTZ R108, R124, R89.reuse, -R33.reuse ;  /* 0x000000597c6c7223 */ /* 0x180fe20000010821 */
[----:B-1----:R-:W-:Y:S01]  /*4cc0*/  FSEL R194, R27, -INF , P3 ;  /* 0xff8000001bc27808 */ /* 0x002fe20001800000 */
[--C-:B------:R-:W-:Y:S01]  /*4cd0*/  FFMA.FTZ R27, R106, R89, -R33.reuse ;  /* 0x000000596a1b7223 */ /* 0x100fe20000010821 */
[----:B------:R-:W-:Y:S01]  /*4ce0*/  FMNMX.FTZ R7, R100, R7, !PT ;  /* 0x0000000764077209 */ /* 0x000fe20007810000 */
[-CC-:B------:R-:W-:Y:S01]  /*4cf0*/  FFMA.FTZ R106, R116, R89.reuse, -R33.reuse ;  /* 0x00000059746a7223 */ /* 0x180fe20000010821 */
[C---:B------:R-:W-:Y:S01]  /*4d00*/  ISETP.GT.AND P3, PT, R97.reuse, 0xd8, PT ;  /* 0x000000d86100780c */ /* 0x040fe20003f64270 */
[----:B------:R-:W-:Y:S01]  /*4d10*/  MUFU.EX2 R59, R13 ;  /* 0x0000000d003b7308 */ /* 0x000fe20000000800 */
[----:B--2---:R-:W-:Y:S01]  /*4d20*/  FSEL R102, R34, -INF , P2 ;  /* 0xff80000022667808 */ /* 0x004fe20001000000 */
[--C-:B------:R-:W-:Y:S01]  /*4d30*/  FFMA.FTZ R34, R104, R89, -R33.reuse ;  /* 0x0000005968227223 */ /* 0x100fe20000010821 */
[----:B------:R-:W-:Y:S01]  /*4d40*/  FMNMX.FTZ R7, R194, R7, !PT ;  /* 0x00000007c2077209 */ /* 0x000fe20007810000 */
[----:B------:R-:W-:Y:S01]  /*4d50*/  FFMA.FTZ R104, R110, R89, -R33 ;  /* 0x000000596e687223 */ /* 0x000fe20000010821 */
[----:B------:R-:W-:-:S02]  /*4d60*/  ISETP.GT.AND P2, PT, R97, 0xd9, PT ;  /* 0x000000d96100780c */ /* 0x000fc40003f44270 */
[----:B---3--:R-:W-:Y:S01]  /*4d70*/  FSEL R196, R37, -INF , P3 ;  /* 0xff80000025c47808 */ /* 0x008fe20001800000 */
[----:B------:R-:W-:-:S01]  /*4d80*/  FFMA.FTZ R37, R112, R89, -R33 ;  /* 0x0000005970257223 */ /* 0x000fc20000010821 */
[----:B------:R-:W-:Y:S01]  /*4d90*/  FMNMX.FTZ R7, R102, R7, !PT ;  /* 0x0000000766077209 */ /* 0x000fe20007810000 */
[----:B------:R-:W-:Y:S01]  /*4da0*/  MUFU.EX2 R26, R26 ;  /* 0x0000001a001a7308 */ /* 0x000fe20000000800 */
[----:B----4-:R-:W-:Y:S01]  /*4db0*/  FSEL R198, R39, -INF , P2 ;  /* 0xff80000027c67808 */ /* 0x010fe20001000000 */
[----:B------:R-:W-:Y:S01]  /*4dc0*/  FFMA.FTZ R39, R114, R89, -R33 ;  /* 0x0000005972277223 */ /* 0x000fe20000010821 */
[----:B------:R-:W-:-:S04]  /*4dd0*/  FMNMX.FTZ R7, R196, R7, !PT ;  /* 0x00000007c4077209 */ /* 0x000fc80007810000 */
[----:B------:R-:W-:Y:S01]  /*4de0*/  FMNMX.FTZ R7, R198, R7, !PT ;  /* 0x00000007c6077209 */ /* 0x000fe20007810000 */
[----:B------:R-:W1:Y:S04]  /*4df0*/  MUFU.EX2 R31, R31 ;  /* 0x0000001f001f7308 */ /* 0x000e680000000800 */
[----:B------:R-:W2:Y:S04]  /*4e00*/  SHFL.BFLY PT, R90, R7, 0x2, 0x1f ;  /* 0x0c401f00075a7f89 */ /* 0x000ea800000e0000 */
[----:B------:R-:W-:Y:S08]  /*4e10*/  MUFU.EX2 R30, R30 ;  /* 0x0000001e001e7308 */ /* 0x000ff00000000800 */
[----:B------:R-:W3:Y:S01]  /*4e20*/  MUFU.EX2 R35, R35 ;  /* 0x0000002300237308 */ /* 0x000ee20000000800 */
[----:B-1----:R-:W-:-:S07]  /*4e30*/  FADD.FTZ R3, R26, R31 ;  /* 0x0000001f1a037221 */ /* 0x002fce0000010000 */
[----:B------:R-:W-:Y:S01]  /*4e40*/  MUFU.EX2 R38, R38 ;  /* 0x0000002600267308 */ /* 0x000fe20000000800 */
[----:B--2---:R-:W-:-:S07]  /*4e50*/  FMNMX.FTZ R13, R7, R90, !PT ;  /* 0x0000005a070d7209 */ /* 0x004fce0007810000 */
[----:B------:R-:W-:Y:S01]  /*4e60*/  MUFU.EX2 R43, R43 ;  /* 0x0000002b002b7308 */ /* 0x000fe20000000800 */
[----:B------:R-:W1:Y:S01]  /*4e70*/  SHFL.BFLY PT, R90, R13, 0x1, 0x1f ;  /* 0x0c201f000d5a7f89 */ /* 0x000e6200000e0000 */
[----:B---3--:R-:W-:-:S04]  /*4e80*/  F2FP.SATFINITE.E4M3.F32.PACK_AB_MERGE_C R224, R35, R30, RZ ;  /* 0x0000001e23e0723e */ /* 0x008fc800048070ff */
[----:B------:R-:W-:Y:S01]  /*4e90*/  F2FP.SATFINITE.E4M3.F32.PACK_AB_MERGE_C R224, R31, R26, R224 ;  /* 0x0000001a1fe0723e */ /* 0x000fe200048070e0 */
[----:B------:R-:W-:Y:S01]  /*4ea0*/  IMAD.MOV.U32 R26, RZ, RZ, R87 ;  /* 0x000000ffff1a7224 */ /* 0x000fe200078e0057 */
[----:B------:R-:W-:Y:S08]  /*4eb0*/  MUFU.EX2 R45, R45 ;  /* 0x0000002d002d7308 */ /* 0x000ff00000000800 */
[----:B------:R-:W2:Y:S08]  /*4ec0*/  MUFU.EX2 R50, R50 ;  /* 0x0000003200327308 */ /* 0x000eb00000000800 */
[----:B------:R-:W-:Y:S01]  /*4ed0*/  MUFU.EX2 R47, R47 ;  /* 0x0000002f002f7308 */ /* 0x000fe20000000800 */
[----:B-1----:R-:W-:-:S02]  /*4ee0*/  FMNMX.FTZ R90, R13, R90, !PT ;  /* 0x0000005a0d5a7209 */ /* 0x002fc40007810000 */
[----:B------:R-:W-:Y:S02]  /*4ef0*/  IADD3 R13, -R93, UR42, R72 ;  /* 0x0000002a5d0d7c10 */ /* 0x000fe4000fffe148 */
[C---:B------:R-:W-:Y:S01]  /*4f00*/  FSETP.NEU.FTZ.AND P2, PT, R90.reuse, -INF , PT ;  /* 0xff8000005a00780b */ /* 0x040fe20003f5d000 */
[----:B------:R-:W-:Y:S02]  /*4f10*/  FFMA.FTZ R77, R90, R89, -8 ;  /* 0xc10000005a4d7423 */ /* 0x000fe40000010059 */
[----:B------:R-:W-:Y:S01]  /*4f20*/  MUFU.EX2 R54, R54 ;  /* 0x0000003600367308 */ /* 0x000fe20000000800 */
[----:B--2---:R-:W-:Y:S02]  /*4f30*/  F2FP.SATFINITE.E4M3.F32.PACK_AB_MERGE_C R226, R50, R45, RZ ;  /* 0x0000002d32e2723e */ /* 0x004fe400048070ff */
[----:B------:R-:W-:Y:S02]  /*4f40*/  FSEL R77, R77, RZ, P2 ;  /* 0x000000ff4d4d7208 */ /* 0x000fe40001000000 */
[----:B------:R-:W-:-:S03]  /*4f50*/  F2FP.SATFINITE.E4M3.F32.PACK_AB_MERGE_C R226, R43, R38, R226 ;  /* 0x000000262be2723e */ /* 0x000fc600048070e2 */
[-CC-:B------:R-:W-:Y:S01]  /*4f60*/  FFMA.FTZ R33, R130, R89.reuse, -R77.reuse ;  /* 0x0000005982217223 */ /* 0x180fe2000001084d */
[----:B------:R-:W-:-:S01]  /*4f70*/  FFMA.FTZ R4, R4, R89, -R77 ;  /* 0x0000005904047223 */ /* 0x000fc2000001084d */
[-CC-:B------:R-:W-:Y:S01]  /*4f80*/  FFMA.FTZ R81, R132, R89.reuse, -R77.reuse ;  /* 0x0000005984517223 */ /* 0x180fe2000001084d */
[----:B------:R-:W-:-:S01]  /*4f90*/  FFMA.FTZ R112, R134, R89, -R77 ;  /* 0x0000005986707223 */ /* 0x000fc2000001084d */
[-CC-:B------:R-:W-:Y:S01]  /*4fa0*/  FFMA.FTZ R116, R12, R89.reuse, -R77.reuse ;  /* 0x000000590c747223 */ /* 0x180fe2000001084d */
[----:B------:R-:W-:Y:S01]  /*4fb0*/  IMAD.MOV.U32 R12, RZ, RZ, RZ ;  /* 0x000000ffff0c7224 */ /* 0x000fe200078e00ff */
[----:B------:R-:W-:Y:S01]  /*4fc0*/  MUFU.EX2 R33, R33 ;  /* 0x0000002100217308 */ /* 0x000fe20000000800 */
[----:B------:R-:W-:-:S01]  /*4fd0*/  FFMA.FTZ R10, R10, R89, -R77 ;  /* 0x000000590a0a7223 */ /* 0x000fc2000001084d */
[----:B------:R-:W-:Y:S01]  /*4fe0*/  FFMA.FTZ R79, R146, R89, -R77 ;  /* 0x00000059924f7223 */ /* 0x000fe2000001084d */
[----:B------:R-:W-:-:S04]  /*4ff0*/  IMAD.HI R7, R13, -0x6db6db6d, R12 ;  /* 0x924924930d077827 */ /* 0x000fc800078e020c */
[-CC-:B------:R-:W-:Y:S01]  /*5000*/  FFMA.FTZ R91, R150, R89.reuse, -R77.reuse ;  /* 0x00000059965b7223 */ /* 0x180fe2000001084d */
[----:B------:R-:W-:-:S01]  /*5010*/  FFMA.FTZ R12, R92, R89, -R77 ;  /* 0x000000595c0c7223 */ /* 0x000fc2000001084d */
[----:B------:R-:W-:Y:S01]  /*5020*/  FADD.FTZ R92, R30, R3 ;  /* 0x000000031e5c7221 */ /* 0x000fe20000010000 */
[----:B------:R-:W-:-:S01]  /*5030*/  FFMA.FTZ R83, R152, R89, -R77 ;  /* 0x0000005998537223 */ /* 0x000fc2000001084d */
[----:B------:R-:W1:Y:S01]  /*5040*/  MUFU.EX2 R4, R4 ;  /* 0x0000000400047308 */ /* 0x000e620000000800 */
[----:B------:R-:W-:Y:S01]  /*5050*/  SHF.R.U32.HI R72, RZ, 0x1f, R7 ;  /* 0x0000001fff487819 */ /* 0x000fe20000011607 */
[----:B------:R-:W-:Y:S01]  /*5060*/  FADD.FTZ R111, R35, R92 ;  /* 0x0000005c236f7221 */ /* 0x000fe20000010000 */
[----:B------:R-:W-:-:S01]  /*5070*/  FFMA.FTZ R110, R162, R89, -R77 ;  /* 0x00000059a26e7223 */ /* 0x000fc2000001084d */
[-CC-:B------:R-:W-:Y:S01]  /*5080*/  FFMA.FTZ R97, R164, R89.reuse, -R77.reuse ;  /* 0x00000059a4617223 */ /* 0x180fe2000001084d */
[----:B------:R-:W-:Y:S01]  /*5090*/  LEA.HI.SX32 R7, R7, R72, 0x19 ;  /* 0x0000004807077211 */ /* 0x000fe200078fcaff */
        /* <DEDUP_REMOVED lines=28> */
[----:B------:R-:W-:Y:S01]  /*5260*/  F2FP.SATFINITE.E4M3.F32.PACK_AB_MERGE_C R225, R112, R81, RZ ;  /* 0x0000005170e1723e */ /* 0x000fe200048070ff */
[----:B------:R-:W-:-:S01]  /*5270*/  FFMA.FTZ R84, R174, R89, -R77 ;  /* 0x00000059ae547223 */ /* 0x000fc2000001084d */
[-CC-:B------:R-:W-:Y:S01]  /*5280*/  FFMA.FTZ R94, R94, R89.reuse, -R77.reuse ;  /* 0x000000595e5e7223 */ /* 0x180fe2000001084d */
[----:B------:R-:W-:-:S01]  /*5290*/  FFMA.FTZ R96, R96, R89, -R77 ;  /* 0x0000005960607223 */ /* 0x000fc2000001084d */
[----:B------:R-:W-:Y:S01]  /*52a0*/  FFMA.FTZ R3, R56, R89, -R77 ;  /* 0x0000005938037223 */ /* 0x000fe2000001084d */
[----:B------:R-:W-:Y:S01]  /*52b0*/  VIADD R132, R73, 0xfffffffe ;  /* 0xfffffffe49847836 */ /* 0x000fe20000000000 */
[----:B------:R-:W3:Y:S01]  /*52c0*/  MUFU.EX2 R91, R91 ;  /* 0x0000005b005b7308 */ /* 0x000ee20000000800 */
        /* <DEDUP_REMOVED lines=9> */
[----:B------:R-:W-:Y:S01]  /*5360*/  F2FP.SATFINITE.E4M3.F32.PACK_AB_MERGE_C R225, R4, R33, R225 ;  /* 0x0000002104e1723e */ /* 0x000fe200048070e1 */
[----:B------:R-:W-:-:S01]  /*5370*/  FFMA.FTZ R62, R62, R89, -R77 ;  /* 0x000000593e3e7223 */ /* 0x000fc2000001084d */
[-CC-:B------:R-:W-:Y:S01]  /*5380*/  FFMA.FTZ R178, R178, R89.reuse, -R77.reuse ;  /* 0x00000059b2b27223 */ /* 0x180fe2000001084d */
[----:B------:R-:W-:-:S01]  /*5390*/  FFMA.FTZ R66, R66, R89, -R77 ;  /* 0x0000005942427223 */ /* 0x000fc2000001084d */
[-CC-:B------:R-:W-:Y:S01]  /*53a0*/  FFMA.FTZ R180, R180, R89.reuse, -R77.reuse ;  /* 0x00000059b4b47223 */ /* 0x180fe2000001084d */
[----:B------:R-:W-:-:S01]  /*53b0*/  FFMA.FTZ R68, R68, R89, -R77 ;  /* 0x0000005944447223 */ /* 0x000fc2000001084d */
        /* <DEDUP_REMOVED lines=20> */
[----:B------:R-:W-:Y:S01]  /*5500*/  VIMNMX R7, RZ, R7, !PT ;  /* 0x00000007ff077248 */ /* 0x000fe20007fe0100 */
[--C-:B------:R-:W-:Y:S01]  /*5510*/  IMAD.MOV.U32 R50, RZ, RZ, R87.reuse ;  /* 0x000000ffff327224 */ /* 0x100fe200078e0057 */
[----:B------:R-:W-:Y:S01]  /*5520*/  F2FP.SATFINITE.E4M3.F32.PACK_AB_MERGE_C R227, R116, R91, RZ ;  /* 0x0000005b74e3723e */ /* 0x000fe200048070ff */
[----:B------:R-:W-:Y:S01]  /*5530*/  IMAD.MOV.U32 R38, RZ, RZ, R87 ;  /* 0x000000ffff267224 */ /* 0x000fe200078e0057 */
[----:B------:R-:W2:Y:S01]  /*5540*/  MUFU.EX2 R97, R97 ;  /* 0x0000006100617308 */ /* 0x000ea20000000800 */
[----:B---3--:R-:W-:-:S01]  /*5550*/  FADD.FTZ R72, R110, R115 ;  /* 0x000000736e487221 */ /* 0x008fc20000010000 */
[----:B------:R-:W-:-:S02]  /*5560*/  ISETP.GE.AND P2, PT, R132, R7, PT ;  /* 0x000000078400720c */ /* 0x000fc40003f46270 */
[----:B------:R-:W-:Y:S02]  /*5570*/  R2UR UR41, R132 ;  /* 0x00000000842972ca */ /* 0x000fe400000e0000 */
[----:B------:R-:W-:Y:S01]  /*5580*/  F2FP.SATFINITE.E4M3.F32.PACK_AB_MERGE_C R227, R79, R10, R227 ;  /* 0x0000000a4fe3723e */ /* 0x000fe200048070e3 */
[----:B------:R-:W-:Y:S01]  /*5590*/  IMAD.MOV.U32 R79, RZ, RZ, R87 ;  /* 0x000000ffff4f7224 */ /* 0x000fe200078e0057 */
[----:B------:R-:W3:Y:S01]  /*55a0*/  MUFU.EX2 R126, R126 ;  /* 0x0000007e007e7308 */ /* 0x000ee20000000800 */
[----:B-1----:R-:W-:-:S07]  /*55b0*/  FADD.FTZ R113, R49, R52 ;  /* 0x0000003431717221 */ /* 0x002fce0000010000 */
[----:B------:R-:W1:Y:S01]  /*55c0*/  MUFU.EX2 R120, R120 ;  /* 0x0000007800787308 */ /* 0x000e620000000800 */
[----:B--2---:R-:W-:-:S07]  /*55d0*/  FADD.FTZ R115, R97, R72 ;  /* 0x0000004861737221 */ /* 0x004fce0000010000 */
[----:B------:R-:W2:Y:S01]  /*55e0*/  MUFU.EX2 R51, R51 ;  /* 0x0000003300337308 */ /* 0x000ea20000000800 */
[----:B---3--:R-:W-:-:S01]  /*55f0*/  FADD.FTZ R72, R126, R113 ;  /* 0x000000717e487221 */ /* 0x008fc20000010000 */
[----:B------:R-:W-:-:S04]  /*5600*/  F2FP.SATFINITE.E4M3.F32.PACK_AB_MERGE_C R220, R126, R49, RZ ;  /* 0x000000317edc723e */ /* 0x000fc800048070ff */
[----:B------:R-:W-:Y:S01]  /*5610*/  F2FP.SATFINITE.E4M3.F32.PACK_AB_MERGE_C R220, R54, R47, R220 ;  /* 0x0000002f36dc723e */ /* 0x000fe200048070dc */
[----:B------:R-:W-:Y:S01]  /*5620*/  IMAD.MOV.U32 R54, RZ, RZ, R87 ;  /* 0x000000ffff367224 */ /* 0x000fe200078e0057 */
[----:B------:R-:W3:Y:S01]  /*5630*/  MUFU.EX2 R85, R85 ;  /* 0x0000005500557308 */ /* 0x000ee20000000800 */
[----:B-1----:R-:W-:-:S01]  /*5640*/  FADD.FTZ R92, R120, R115 ;  /* 0x00000073785c7221 */ /* 0x002fc20000010000 */
[----:B------:R-:W-:Y:S01]  /*5650*/  F2FP.SATFINITE.E4M3.F32.PACK_AB_MERGE_C R221, R120, R97, RZ ;  /* 0x0000006178dd723e */ /* 0x000fe200048070ff */
[----:B------:R-:W-:-:S03]  /*5660*/  IMAD.MOV.U32 R47, RZ, RZ, R87 ;  /* 0x000000ffff2f7224 */ /* 0x000fc600078e0057 */
[----:B------:R-:W-:Y:S01]  /*5670*/  F2FP.SATFINITE.E4M3.F32.PACK_AB_MERGE_C R221, R110, R83, R221 ;  /* 0x000000536edd723e */ /* 0x000fe200048070dd */
[----:B------:R-:W-:Y:S01]  /*5680*/  IMAD.MOV.U32 R83, RZ, RZ, R87 ;  /* 0x000000ffff537224 */ /* 0x000fe200078e0057 */
[----:B------:R-:W1:Y:S01]  /*5690*/  MUFU.EX2 R114, R114 ;  /* 0x0000007200727308 */ /* 0x000e620000000800 */
[----:B--2---:R-:W-:-:S04]  /*56a0*/  FADD.FTZ R113, R51, R72 ;  /* 0x0000004833717221 */ /* 0x004fc80000010000 */
[----:B------:R-:W-:-:S03]  /*56b0*/  FADD.FTZ R113, R128, R113 ;  /* 0x0000007180717221 */ /* 0x000fc60000010000 */
[----:B------:R-:W2:Y:S01]  /*56c0*/  MUFU.EX2 R101, R101 ;  /* 0x0000006500657308 */ /* 0x000ea20000000800 */
[----:B---3--:R-:W-:-:S01]  /*56d0*/  FADD.FTZ R115, R85, R92 ;  /* 0x0000005c55737221 */ /* 0x008fc20000010000 */
[----:B------:R-:W-:-:S06]  /*56e0*/  FADD.FTZ R92, R6, R113 ;  /* 0x00000071065c7221 */ /* 0x000fcc0000010000 */
[----:B------:R-:W3:Y:S01]  /*56f0*/  MUFU.EX2 R53, R53 ;  /* 0x0000003500357308 */ /* 0x000ee20000000800 */
[----:B-1----:R-:W-:-:S07]  /*5700*/  FADD.FTZ R72, R114, R115 ;  /* 0x0000007372487221 */ /* 0x002fce0000010000 */
[----:B------:R-:W1:Y:S01]  /*5710*/  MUFU.EX2 R122, R122 ;  /* 0x0000007a007a7308 */ /* 0x000e620000000800 */
[----:B--2---:R-:W-:-:S07]  /*5720*/  FADD.FTZ R113, R101, R72 ;  /* 0x0000004865717221 */ /* 0x004fce0000010000 */
[----:B------:R-:W2:Y:S01]  /*5730*/  MUFU.EX2 R8, R8 ;  /* 0x0000000800087308 */ /* 0x000ea20000000800 */
[----:B---3--:R-:W-:-:S01]  /*5740*/  FADD.FTZ R115, R53, R92 ;  /* 0x0000005c35737221 */ /* 0x008fc20000010000 */
[----:B------:R-:W-:Y:S01]  /*5750*/  F2FP.SATFINITE.E4M3.F32.PACK_AB_MERGE_C R222, R53, R6, RZ ;  /* 0x0000000635de723e */ /* 0x000fe200048070ff */
[----:B------:R-:W-:-:S03]  /*5760*/  IMAD.MOV.U32 R53, RZ, RZ, R87 ;  /* 0x000000ffff357224 */ /* 0x000fc600078e0057 */
[----:B------:R-:W-:Y:S01]  /*5770*/  F2FP.SATFINITE.E4M3.F32.PACK_AB_MERGE_C R222, R128, R51, R222 ;  /* 0x0000003380de723e */ /* 0x000fe200048070de */
[----:B------:R-:W-:Y:S01]  /*5780*/  IMAD.MOV.U32 R51, RZ, RZ, R87 ;  /* 0x000000ffff337224 */ /* 0x000fe200078e0057 */
[----:B------:R-:W-:Y:S01]  /*5790*/  MUFU.EX2 R95, R95 ;  /* 0x0000005f005f7308 */ /* 0x000fe20000000800 */
[----:B-1----:R-:W-:-:S04]  /*57a0*/  F2FP.SATFINITE.E4M3.F32.PACK_AB_MERGE_C R223, R122, R101, RZ ;  /* 0x000000657adf723e */ /* 0x002fc800048070ff */
[----:B------:R-:W-:Y:S01]  /*57b0*/  F2FP.SATFINITE.E4M3.F32.PACK_AB_MERGE_C R223, R114, R85, R223 ;  /* 0x0000005572df723e */ /* 0x000fe200048070df */
[----:B------:R-:W-:Y:S02]  /*57c0*/  IMAD.MOV.U32 R85, RZ, RZ, R87 ;  /* 0x000000ffff557224 */ /* 0x000fe400078e0057 */
        /* <DEDUP_REMOVED lines=9> */
[----:B------:R3:W-:Y:S01]  /*5860*/  MUFU.EX2 R52, R60 ;  /* 0x0000003c00347308 */ /* 0x0007e20000000800 */
[----:B-1----:R-:W-:-:S01]  /*5870*/  FADD.FTZ R72, R14, R115 ;  /* 0x000000730e487221 */ /* 0x002fc20000010000 */
[----:B------:R-:W-:-:S04]  /*5880*/  F2FP.SATFINITE.E4M3.F32.PACK_AB_MERGE_C R216, R14, R11, RZ ;  /* 0x0000000b0ed8723e */ /* 0x000fc800048070ff */
[----:B------:R-:W-:Y:S02]  /*5890*/  F2FP.SATFINITE.E4M3.F32.PACK_AB_MERGE_C R216, R9, R8, R216 ;  /* 0x0000000809d8723e */ /* 0x000fe400048070d8 */
[----:B------:R-:W1:Y:S01]  /*58a0*/  MUFU.EX2 R15, R15 ;  /* 0x0000000f000f7308 */ /* 0x000e620000000800 */
[----:B---3--:R-:W-:-:S01]  /*58b0*/  FADD.FTZ R60, R122, R113 ;  /* 0x000000717a3c7221 */ /* 0x008fc20000010000 */
[----:B--2---:R-:W-:-:S03]  /*58c0*/  F2FP.SATFINITE.E4M3.F32.PACK_AB_MERGE_C R217, R124, R105, RZ ;  /* 0x000000697cd9723e */ /* 0x004fc600048070ff */
[----:B------:R-:W-:Y:S01]  /*58d0*/  FADD.FTZ R113, R95, R60 ;  /* 0x0000003c5f717221 */ /* 0x000fe20000010000 */
[C---:B------:R-:W-:Y:S02]  /*58e0*/  F2FP.SATFINITE.E4M3.F32.PACK_AB_MERGE_C R217, R118.reuse, R95, R217 ;  /* 0x0000005f76d9723e */ /* 0x040fe400048070d9 */
[----:B------:R-:W2:Y:S01]  /*58f0*/  MUFU.EX2 R80, R80 ;  /* 0x0000005000507308 */ /* 0x000ea20000000800 */
[----:B------:R-:W-:-:S04]  /*5900*/  FADD.FTZ R60, R118, R113 ;  /* 0x00000071763c7221 */ /* 0x000fc80000010000 */
[----:B------:R-:W-:-:S03]  /*5910*/  FADD.FTZ R117, R105, R60 ;  /* 0x0000003c69757221 */ /* 0x000fc60000010000 */
[----:B------:R-:W-:Y:S01]  /*5920*/  MUFU.EX2 R20, R20 ;  /* 0x0000001400147308 */ /* 0x000fe20000000800 */
[----:B------:R-:W-:-:S01]  /*5930*/  FADD.FTZ R117, R124, R117 ;  /* 0x000000757c757221 */ /* 0x000fc20000010000 */
[----:B-1----:R-:W-:Y:S01]  /*5940*/  FADD.FTZ R115, R15, R72 ;  /* 0x000000480f737221 */ /* 0x002fe20000010000 */
[----:B------:R-:W-:-:S05]  /*5950*/  IMAD.MOV.U32 R72, RZ, RZ, R87 ;  /* 0x000000ffff487224 */ /* 0x000fca00078e0057 */
        /* <DEDUP_REMOVED lines=8> */
[----:B------:R-:W-:Y:S08]  /*59e0*/  MUFU.EX2 R55, R55 ;  /* 0x0000003700377308 */ /* 0x000ff00000000800 */
[----:B------:R-:W2:Y:S01]  /*59f0*/  MUFU.EX2 R82, R82 ;  /* 0x0000005200527308 */ /* 0x000ea20000000800 */
[----:B-1----:R-:W-:-:S01]  /*5a00*/  FADD.FTZ R81, R130, R81 ;  /* 0x0000005182517221 */ /* 0x002fc20000010000 */
[----:B------:R-:W-:-:S04]  /*5a10*/  F2FP.SATFINITE.E4M3.F32.PACK_AB_MERGE_C R107, R130, R107, RZ ;  /* 0x0000006b826b723e */ /* 0x000fc800048070ff */
[----:B------:R-:W-:Y:S01]  /*5a20*/  F2FP.SATFINITE.E4M3.F32.PACK_AB_MERGE_C R219, R99, R80, R107 ;  /* 0x0000005063db723e */ /* 0x000fe2000480706b */
[----:B------:R-:W-:Y:S01]  /*5a30*/  IMAD.MOV.U32 R80, RZ, RZ, R87 ;  /* 0x000000ffff507224 */ /* 0x000fe200078e0057 */
[----:B------:R-:W1:Y:S08]  /*5a40*/  MUFU.EX2 R76, R76 ;  /* 0x0000004c004c7308 */ /* 0x000e700000000800 */
[----:B------:R3:W-:Y:S01]  /*5a50*/  MUFU.EX2 R113, R64 ;  /* 0x0000004000717308 */ /* 0x0007e20000000800 */
[----:B--2---:R-:W-:-:S01]  /*5a60*/  FADD.FTZ R6, R82, R81 ;  /* 0x0000005152067221 */ /* 0x004fc20000010000 */
[----:B------:R-:W-:-:S06]  /*5a70*/  IMAD.MOV.U32 R81, RZ, RZ, R87 ;  /* 0x000000ffff517224 */ /* 0x000fcc00078e0057 */
[----:B------:R-:W2:Y:S01]  /*5a80*/  MUFU.EX2 R103, R103 ;  /* 0x0000006700677308 */ /* 0x000ea20000000800 */
[----:B---3--:R-:W-:-:S04]  /*5a90*/  FADD.FTZ R64, R20, R115 ;  /* 0x0000007314407221 */ /* 0x008fc80000010000 */
[----:B------:R-:W-:Y:S01]  /*5aa0*/  FADD.FTZ R45, R21, R64 ;  /* 0x00000040152d7221 */ /* 0x000fe20000010000 */
[----:B------:R-:W-:Y:S02]  /*5ab0*/  IMAD.MOV.U32 R64, RZ, RZ, R87 ;  /* 0x000000ffff407224 */ /* 0x000fe400078e0057 */
[----:B------:R-:W3:Y:S01]  /*5ac0*/  MUFU.EX2 R65, R65 ;  /* 0x0000004100417308 */ /* 0x000ee20000000800 */
[----:B------:R-:W-:-:S01]  /*5ad0*/  FADD.FTZ R30, R74, R45 ;  /* 0x0000002d4a1e7221 */ /* 0x000fc20000010000 */
[----:B------:R-:W-:-:S03]  /*5ae0*/  F2FP.SATFINITE.E4M3.F32.PACK_AB_MERGE_C R74, R74, R21, RZ ;  /* 0x000000154a4a723e */ /* 0x000fc600048070ff */
[----:B------:R-:W-:Y:S01]  /*5af0*/  FADD.FTZ R45, R55, R30 ;  /* 0x0000001e372d7221 */ /* 0x000fe20000010000 */
[----:B------:R-:W-:Y:S01]  /*5b00*/  F2FP.SATFINITE.E4M3.F32.PACK_AB_MERGE_C R218, R20, R15, R74 ;  /* 0x0000000f14da723e */ /* 0x000fe2000480704a */
[----:B------:R-:W-:Y:S01]  /*5b10*/  IMAD.MOV.U32 R74, RZ, RZ, R87 ;  /* 0x000000ffff4a7224 */ /* 0x000fe200078e0057 */
[----:B------:R-:W4:Y:S01]  /*5b20*/  MUFU.EX2 R86, R86 ;  /* 0x0000005600567308 */ /* 0x000f220000000800 */
[----:B-1----:R-:W-:-:S01]  /*5b30*/  FADD.FTZ R30, R76, R45 ;  /* 0x0000002d4c1e7221 */ /* 0x002fc20000010000 */
[----:B--2---:R-:W-:-:S06]  /*5b40*/  FADD.FTZ R45, R103, R6 ;  /* 0x00000006672d7221 */ /* 0x004fcc0000010000 */
[----:B------:R-:W1:Y:S01]  /*5b50*/  MUFU.EX2 R78, R78 ;  /* 0x0000004e004e7308 */ /* 0x000e620000000800 */
[----:B---3--:R-:W-:-:S01]  /*5b60*/  FADD.FTZ R49, R65, R30 ;  /* 0x0000001e41317221 */ /* 0x008fc20000010000 */
[----:B------:R-:W-:-:S06]  /*5b70*/  IMAD.MOV.U32 R30, RZ, RZ, R87 ;  /* 0x000000ffff1e7224 */ /* 0x000fcc00078e0057 */
[----:B------:R-:W2:Y:S01]  /*5b80*/  MUFU.EX2 R109, R109 ;  /* 0x0000006d006d7308 */ /* 0x000ea20000000800 */
[----:B----4-:R-:W-:-:S07]  /*5b90*/  FADD.FTZ R6, R86, R45 ;  /* 0x0000002d56067221 */ /* 0x010fce0000010000 */
[----:B------:R-:W3:Y:S01]  /*5ba0*/  MUFU.EX2 R67, R67 ;  /* 0x0000004300437308 */ /* 0x000ee20000000800 */
[----:B-1----:R-:W-:-:S01]  /*5bb0*/  FADD.FTZ R14, R78, R49 ;  /* 0x000000314e0e7221 */ /* 0x002fc20000010000 */
[----:B------:R-:W-:Y:S01]  /*5bc0*/  F2FP.SATFINITE.E4M3.F32.PACK_AB_MERGE_C R65, R78, R65, RZ ;  /* 0x000000414e41723e */ /* 0x000fe200048070ff */
[--C-:B------:R-:W-:Y:S02]  /*5bd0*/  IMAD.MOV.U32 R78, RZ, RZ, R87.reuse ;  /* 0x000000ffff4e7224 */ /* 0x100fe400078e0057 */
[----:B------:R-:W-:Y:S01]  /*5be0*/  IMAD.MOV.U32 R49, RZ, RZ, R87 ;  /* 0x000000ffff317224 */ /* 0x000fe200078e0057 */
[----:B------:R-:W-:Y:S01]  /*5bf0*/  F2FP.SATFINITE.E4M3.F32.PACK_AB_MERGE_C R212, R76, R55, R65 ;  /* 0x000000374cd4723e */ /* 0x000fe20004807041 */
[----:B------:R-:W-:Y:S01]  /*5c00*/  IMAD.MOV.U32 R76, RZ, RZ, R87 ;  /* 0x000000ffff4c7224 */ /* 0x000fe200078e0057 */
[----:B------:R-:W1:Y:S01]  /*5c10*/  MUFU.EX2 R84, R84 ;  /* 0x0000005400547308 */ /* 0x000e620000000800 */
[----:B--2---:R-:W-:-:S01]  /*5c20*/  FADD.FTZ R21, R109, R6 ;  /* 0x000000066d157221 */ /* 0x004fc20000010000 */
[----:B------:R-:W-:Y:S01]  /*5c30*/  F2FP.SATFINITE.E4M3.F32.PACK_AB_MERGE_C R86, R109, R86, RZ ;  /* 0x000000566d56723e */ /* 0x000fe200048070ff */
[----:B------:R-:W-:-:S02]  /*5c40*/  IMAD.MOV.U32 R65, RZ, RZ, R87 ;  /* 0x000000ffff417224 */ /* 0x000fc400078e0057 */
[--C-:B------:R-:W-:Y:S01]  /*5c50*/  IMAD.MOV.U32 R55, RZ, RZ, R87.reuse ;  /* 0x000000ffff377224 */ /* 0x100fe200078e0057 */
[----:B------:R-:W-:Y:S01]  /*5c60*/  F2FP.SATFINITE.E4M3.F32.PACK_AB_MERGE_C R213, R103, R82, R86 ;  /* 0x0000005267d5723e */ /* 0x000fe20004807056 */
[----:B------:R-:W-:Y:S01]  /*5c70*/  IMAD.MOV.U32 R86, RZ, RZ, R87 ;  /* 0x000000ffff567224 */ /* 0x000fe200078e0057 */
[----:B------:R-:W2:Y:S01]  /*5c80*/  MUFU.EX2 R42, R42 ;  /* 0x0000002a002a7308 */ /* 0x000ea20000000800 */
[----:B---3--:R-:W-:-:S01]  /*5c90*/  FADD.FTZ R45, R67, R14 ;  /* 0x0000000e432d7221 */ /* 0x008fc20000010000 */
[----:B------:R-:W-:-:S06]  /*5ca0*/  IMAD.MOV.U32 R82, RZ, RZ, R87 ;  /* 0x000000ffff527224 */ /* 0x000fcc00078e0057 */
        /* <DEDUP_REMOVED lines=8> */
[C---:B------:R-:W-:Y:S01]  /*5d30*/  F2FP.SATFINITE.E4M3.F32.PACK_AB_MERGE_C R44, R59.reuse, R44, RZ ;  /* 0x0000002c3b2c723e */ /* 0x040fe200048070ff */
[--C-:B------:R-:W-:Y:S02]  /*5d40*/  IMAD.MOV.U32 R45, RZ, RZ, R87.reuse ;  /* 0x000000ffff2d7224 */ /* 0x100fe400078e0057 */
[----:B------:R-:W-:Y:S01]  /*5d50*/  FADD.FTZ R59, R59, R6 ;  /* 0x000000063b3b7221 */ /* 0x000fe20000010000 */
[----:B------:R-:W-:Y:S01]  /*5d60*/  F2FP.SATFINITE.E4M3.F32.PACK_AB_MERGE_C R214, R42, R67, R44 ;  /* 0x000000432ad6723e */ /* 0x000fe2000480702c */
[----:B------:R-:W-:Y:S01]  /*5d70*/  IMAD.MOV.U32 R67, RZ, RZ, R87 ;  /* 0x000000ffff437224 */ /* 0x000fe200078e0057 */
[----:B------:R-:W1:Y:S01]  /*5d80*/  MUFU.EX2 R48, R48 ;  /* 0x0000003000307308 */ /* 0x000e620000000800 */
[----:B--2---:R-:W-:-:S01]  /*5d90*/  FADD.FTZ R4, R12, R31 ;  /* 0x0000001f0c047221 */ /* 0x004fc20000010000 */
[----:B------:R-:W-:-:S02]  /*5da0*/  IMAD.MOV.U32 R44, RZ, RZ, R87 ;  /* 0x000000ffff2c7224 */ /* 0x000fc400078e0057 */
[----:B------:R-:W-:-:S04]  /*5db0*/  IMAD.MOV.U32 R42, RZ, RZ, R87 ;  /* 0x000000ffff2a7224 */ /* 0x000fc800078e0057 */
[----:B------:R-:W2:Y:S01]  /*5dc0*/  MUFU.EX2 R3, R3 ;  /* 0x0000000300037308 */ /* 0x000ea20000000800 */
[----:B---3--:R-:W-:-:S01]  /*5dd0*/  FADD.FTZ R4, R73, R4 ;  /* 0x0000000449047221 */ /* 0x008fc20000010000 */
[----:B------:R-:W-:Y:S01]  /*5de0*/  F2FP.SATFINITE.E4M3.F32.PACK_AB_MERGE_C R12, R73, R12, RZ ;  /* 0x0000000c490c723e */ /* 0x000fe200048070ff */
[----:B------:R-:W-:-:S03]  /*5df0*/  IMAD.MOV.U32 R73, RZ, RZ, R87 ;  /* 0x000000ffff497224 */ /* 0x000fc600078e0057 */
[----:B------:R-:W-:Y:S01]  /*5e00*/  F2FP.SATFINITE.E4M3.F32.PACK_AB_MERGE_C R215, R13, R84, R12 ;  /* 0x000000540dd7723e */ /* 0x000fe2000480700c */
[----:B------:R-:W-:Y:S01]  /*5e10*/  IMAD.MOV.U32 R84, RZ, RZ, R87 ;  /* 0x000000ffff547224 */ /* 0x000fe200078e0057 */
        /* <DEDUP_REMOVED lines=13> */
[----:B------:R-:W-:-:S06]  /*5ef0*/  IMAD.MOV.U32 R43, RZ, RZ, R87 ;  /* 0x000000ffff2b7224 */ /* 0x000fcc00078e0057 */
[----:B------:R-:W3:Y:S01]  /*5f00*/  MUFU.EX2 R24, R24 ;  /* 0x0000001800187308 */ /* 0x000ee20000000800 */
[C---:B-1----:R-:W-:Y:S01]  /*5f10*/  F2FP.SATFINITE.E4M3.F32.PACK_AB_MERGE_C R40, R41.reuse, R40, RZ ;  /* 0x000000282928723e */ /* 0x042fe200048070ff */
[----:B------:R-:W-:-:S03]  /*5f20*/  FADD.FTZ R41, R41, R4 ;  /* 0x0000000429297221 */ /* 0x000fc60000010000 */
[----:B------:R-:W-:Y:S01]  /*5f30*/  F2FP.SATFINITE.E4M3.F32.PACK_AB_MERGE_C R208, R57, R48, R40 ;  /* 0x0000003039d0723e */ /* 0x000fe20004807028 */
[--C-:B------:R-:W-:Y:S02]  /*5f40*/  IMAD.MOV.U32 R57, RZ, RZ, R87.reuse ;  /* 0x000000ffff397224 */ /* 0x100fe400078e0057 */
[----:B------:R-:W1:Y:S01]  /*5f50*/  MUFU.EX2 R61, R61 ;  /* 0x0000003d003d7308 */ /* 0x000e620000000800 */
[C---:B--2---:R-:W-:Y:S01]  /*5f60*/  F2FP.SATFINITE.E4M3.F32.PACK_AB_MERGE_C R58, R111.reuse, R58, RZ ;  /* 0x0000003a6f3a723e */ /* 0x044fe200048070ff */
[----:B------:R-:W-:Y:S01]  /*5f70*/  FADD.FTZ R111, R111, R6 ;  /* 0x000000066f6f7221 */ /* 0x000fe20000010000 */
[----:B------:R-:W-:Y:S02]  /*5f80*/  IMAD.MOV.U32 R48, RZ, RZ, R87 ;  /* 0x000000ffff307224 */ /* 0x000fe400078e0057 */
[----:B------:R-:W-:Y:S01]  /*5f90*/  F2FP.SATFINITE.E4M3.F32.PACK_AB_MERGE_C R209, R56, R3, R58 ;  /* 0x0000000338d1723e */ /* 0x000fe2000480703a */
[----:B------:R-:W-:-:S01]  /*5fa0*/  FADD.FTZ R6, R52, R111 ;  /* 0x0000006f34067221 */ /* 0x000fc20000010000 */
[----:B------:R-:W-:Y:S01]  /*5fb0*/  IMAD.MOV.U32 R58, RZ, RZ, R87 ;  /* 0x000000ffff3a7224 */ /* 0x000fe200078e0057 */
[----:B------:R-:W2:Y:S01]  /*5fc0*/  MUFU.EX2 R93, R93 ;  /* 0x0000005d005d7308 */ /* 0x000ea20000000800 */
[----:B---3--:R-:W-:-:S01]  /*5fd0*/  FADD.FTZ R4, R24, R41 ;  /* 0x0000002918047221 */ /* 0x008fc20000010000 */
[----:B------:R-:W-:-:S02]  /*5fe0*/  IMAD.MOV.U32 R56, RZ, RZ, R87 ;  /* 0x000000ffff387224 */ /* 0x000fc400078e0057 */
[----:B------:R-:W-:-:S04]  /*5ff0*/  IMAD.MOV.U32 R40, RZ, RZ, R87 ;  /* 0x000000ffff287224 */ /* 0x000fc800078e0057 */
        /* <DEDUP_REMOVED lines=12> */
[----:B------:R-:W1:Y:S01]  /*60c0*/  MUFU.EX2 R60, R178 ;  /* 0x000000b2003c7308 */ /* 0x000e620000000800 */
[C---:B--2---:R-:W-:Y:S01]  /*60d0*/  F2FP.SATFINITE.E4M3.F32.PACK_AB_MERGE_C R63, R70.reuse, R63, RZ ;  /* 0x0000003f463f723e */ /* 0x044fe200048070ff */
[----:B------:R-:W-:Y:S01]  /*60e0*/  FADD.FTZ R70, R70, R41 ;  /* 0x0000002946467221 */ /* 0x000fe20000010000 */
[----:B------:R-:W-:Y:S02]  /*60f0*/  IMAD.MOV.U32 R52, RZ, RZ, R87 ;  /* 0x000000ffff347224 */ /* 0x000fe400078e0057 */
[----:B------:R-:W-:Y:S01]  /*6100*/  F2FP.SATFINITE.E4M3.F32.PACK_AB_MERGE_C R210, R61, R24, R63 ;  /* 0x000000183dd2723e */ /* 0x000fe2000480703f */
[----:B------:R-:W-:Y:S02]  /*6110*/  IMAD.MOV.U32 R63, RZ, RZ, R87 ;  /* 0x000000ffff3f7224 */ /* 0x000fe400078e0057 */
[----:B------:R-:W2:Y:S01]  /*6120*/  MUFU.EX2 R28, R28 ;  /* 0x0000001c001c7308 */ /* 0x000ea20000000800 */
[----:B---3--:R-:W-:-:S01]  /*6130*/  FADD.FTZ R33, R25, R70 ;  /* 0x0000004619217221 */ /* 0x008fc20000010000 */
[----:B------:R-:W-:-:S02]  /*6140*/  IMAD.MOV.U32 R70, RZ, RZ, R87 ;  /* 0x000000ffff467224 */ /* 0x000fc400078e0057 */
[--C-:B------:R-:W-:Y:S02]  /*6150*/  IMAD.MOV.U32 R61, RZ, RZ, R87.reuse ;  /* 0x000000ffff3d7224 */ /* 0x100fe400078e0057 */
[----:B------:R-:W-:Y:S02]  /*6160*/  IMAD.MOV.U32 R24, RZ, RZ, R87 ;  /* 0x000000ffff187224 */ /* 0x000fe400078e0057 */
[----:B------:R3:W4:Y:S01]  /*6170*/  MUFU.EX2 R35, R66 ;  /* 0x0000004200237308 */ /* 0x0007220000000800 */
[----:B-1----:R-:W-:-:S07]  /*6180*/  FADD.FTZ R4, R60, R113 ;  /* 0x000000713c047221 */ /* 0x002fce0000010000 */
[----:B------:R-:W1:Y:S01]  /*6190*/  MUFU.EX2 R27, R27 ;  /* 0x0000001b001b7308 */ /* 0x000e620000000800 */
[----:B--2---:R-:W-:-:S01]  /*61a0*/  FADD.FTZ R6, R28, R33 ;  /* 0x000000211c067221 */ /* 0x004fc20000010000 */
[----:B---3--:R-:W-:-:S06]  /*61b0*/  IMAD.MOV.U32 R66, RZ, RZ, R87 ;  /* 0x000000ffff427224 */ /* 0x008fcc00078e0057 */
[----:B------:R-:W2:Y:S01]  /*61c0*/  MUFU.EX2 R180, R180 ;  /* 0x000000b400b47308 */ /* 0x000ea20000000800 */
[----:B----4-:R-:W-:-:S07]  /*61d0*/  FADD.FTZ R33, R35, R4 ;  /* 0x0000000423217221 */ /* 0x010fce0000010000 */
[----:B------:R-:W3:Y:S01]  /*61e0*/  MUFU.EX2 R34, R34 ;  /* 0x0000002200227308 */ /* 0x000ee20000000800 */
[----:B-1----:R-:W-:-:S07]  /*61f0*/  FADD.FTZ R41, R27, R6 ;  /* 0x000000061b297221 */ /* 0x002fce0000010000 */
[----:B------:R1:W4:Y:S01]  /*6200*/  MUFU.EX2 R11, R68 ;  /* 0x00000044000b7308 */ /* 0x0003220000000800 */
[----:B--2---:R-:W-:-:S01]  /*6210*/  FADD.FTZ R4, R180, R33 ;  /* 0x00000021b4047221 */ /* 0x004fc20000010000 */
[----:B------:R-:W-:-:S06]  /*6220*/  IMAD.MOV.U32 R33, RZ, RZ, R87 ;  /* 0x000000ffff217224 */ /* 0x000fcc00078e0057 */
[----:B------:R-:W2:Y:S01]  /*6230*/  MUFU.EX2 R29, R29 ;  /* 0x0000001d001d7308 */ /* 0x000ea20000000800 */
[C---:B---3--:R-:W-:Y:S01]  /*6240*/  F2FP.SATFINITE.E4M3.F32.PACK_AB_MERGE_C R8, R34.reuse, R27, RZ ;  /* 0x0000001b2208723e */ /* 0x048fe200048070ff */
[----:B------:R-:W-:Y:S01]  /*6250*/  FADD.FTZ R34, R34, R41 ;  /* 0x0000002922227221 */ /* 0x000fe20000010000 */
[--C-:B-1----:R-:W-:Y:S02]  /*6260*/  IMAD.MOV.U32 R68, RZ, RZ, R87.reuse ;  /* 0x000000ffff447224 */ /* 0x102fe400078e0057 */
[----:B------:R-:W-:Y:S01]  /*6270*/  F2FP.SATFINITE.E4M3.F32.PACK_AB_MERGE_C R204, R28, R25, R8 ;  /* 0x000000191ccc723e */ /* 0x000fe20004807008 */
[--C-:B------:R-:W-:Y:S02]  /*6280*/  IMAD.MOV.U32 R41, RZ, RZ, R87.reuse ;  /* 0x000000ffff297224 */ /* 0x100fe400078e0057 */
[----:B------:R-:W1:Y:S01]  /*6290*/  MUFU.EX2 R182, R182 ;  /* 0x000000b600b67308 */ /* 0x000e620000000800 */
[C---:B----4-:R-:W-:Y:S01]  /*62a0*/  F2FP.SATFINITE.E4M3.F32.PACK_AB_MERGE_C R180, R11.reuse, R180, RZ ;  /* 0x000000b40bb4723e */ /* 0x050fe200048070ff */
[----:B------:R-:W-:Y:S01]  /*62b0*/  FADD.FTZ R11, R11, R4 ;  /* 0x000000040b0b7221 */ /* 0x000fe20000010000 */
[----:B------:R-:W-:-:S02]  /*62c0*/  IMAD.MOV.U32 R28, RZ, RZ, R87 ;  /* 0x000000ffff1c7224 */ /* 0x000fc400078e0057 */
[----:B------:R-:W-:Y:S01]  /*62d0*/  F2FP.SATFINITE.E4M3.F32.PACK_AB_MERGE_C R205, R35, R60, R180 ;  /* 0x0000003c23cd723e */ /* 0x000fe200048070b4 */
[----:B------:R-:W-:Y:S02]  /*62e0*/  IMAD.MOV.U32 R60, RZ, RZ, R87 ;  /* 0x000000ffff3c7224 */ /* 0x000fe400078e0057 */
        /* <DEDUP_REMOVED lines=16> */
[C---:B--2---:R-:W-:Y:S01]  /*63f0*/  F2FP.SATFINITE.E4M3.F32.PACK_AB_MERGE_C R37, R104.reuse, R37, RZ ;  /* 0x000000256825723e */ /* 0x044fe200048070ff */
[----:B------:R-:W-:Y:S01]  /*6400*/  FADD.FTZ R104, R104, R27 ;  /* 0x0000001b68687221 */ /* 0x000fe20000010000 */
[----:B------:R-:W-:Y:S02]  /*6410*/  IMAD.MOV.U32 R27, RZ, RZ, R87 ;  /* 0x000000ffff1b7224 */ /* 0x000fe400078e0057 */
[----:B------:R-:W-:Y:S01]  /*6420*/  F2FP.SATFINITE.E4M3.F32.PACK_AB_MERGE_C R206, R32, R29, R37 ;  /* 0x0000001d20ce723e */ /* 0x000fe20004807025 */
[--C-:B------:R-:W-:Y:S02]  /*6430*/  IMAD.MOV.U32 R37, RZ, RZ, R87.reuse ;  /* 0x000000ffff257224 */ /* 0x100fe400078e0057 */
[----:B------:R-:W2:Y:S01]  /*6440*/  MUFU.EX2 R190, R190 ;  /* 0x000000be00be7308 */ /* 0x000ea20000000800 */
[C---:B-1----:R-:W-:Y:S01]  /*6450*/  F2FP.SATFINITE.E4M3.F32.PACK_AB_MERGE_C R186, R31.reuse, R186, RZ ;  /* 0x000000ba1fba723e */ /* 0x042fe200048070ff */
[----:B------:R-:W-:Y:S01]  /*6460*/  FADD.FTZ R31, R31, R4 ;  /* 0x000000041f1f7221 */ /* 0x000fe20000010000 */
[----:B------:R-:W-:-:S02]  /*6470*/  IMAD.MOV.U32 R32, RZ, RZ, R87 ;  /* 0x000000ffff207224 */ /* 0x000fc400078e0057 */
[----:B------:R-:W-:Y:S01]  /*6480*/  F2FP.SATFINITE.E4M3.F32.PACK_AB_MERGE_C R207, R21, R182, R186 ;  /* 0x000000b615cf723e */ /* 0x000fe200048070ba */
[----:B------:R-:W-:Y:S02]  /*6490*/  IMAD.MOV.U32 R29, RZ, RZ, R87 ;  /* 0x000000ffff1d7224 */ /* 0x000fe400078e0057 */
[----:B------:R-:W1:Y:S01]  /*64a0*/  MUFU.EX2 R36, R36 ;  /* 0x0000002400247308 */ /* 0x000e620000000800 */
[----:B---3--:R-:W-:-:S07]  /*64b0*/  FADD.FTZ R3, R39, R104 ;  /* 0x0000006827037221 */ /* 0x008fce0000010000 */
[----:B------:R-:W3:Y:S01]  /*64c0*/  MUFU.EX2 R9, R98 ;  /* 0x0000006200097308 */ /* 0x000ee20000000800 */
[----:B--2---:R-:W-:-:S01]  /*64d0*/  FADD.FTZ R4, R190, R31 ;  /* 0x0000001fbe047221 */ /* 0x004fc20000010000 */
[----:B------:R-:W-:-:S06]  /*64e0*/  IMAD.MOV.U32 R31, RZ, RZ, R87 ;  /* 0x000000ffff1f7224 */ /* 0x000fcc00078e0057 */
        /* <DEDUP_REMOVED lines=12> */
[--C-:B------:R-:W-:Y:S02]  /*65b0*/  IMAD.MOV.U32 R69, RZ, RZ, R87.reuse ;  /* 0x000000ffff457224 */ /* 0x100fe400078e0057 */
[----:B------:R-:W3:Y:S01]  /*65c0*/  MUFU.EX2 R194, R194 ;  /* 0x000000c200c27308 */ /* 0x000ee20000000800 */
[C---:B--2---:R-:W-:Y:S01]  /*65d0*/  F2FP.SATFINITE.E4M3.F32.PACK_AB_MERGE_C R192, R15.reuse, R192, RZ ;  /* 0x000000c00fc0723e */ /* 0x044fe200048070ff */
[----:B------:R-:W-:Y:S01]  /*65e0*/  FADD.FTZ R15, R15, R4 ;  /* 0x000000040f0f7221 */ /* 0x000fe20000010000 */
[--C-:B------:R-:W-:Y:S02]  /*65f0*/  IMAD.MOV.U32 R39, RZ, RZ, R87.reuse ;  /* 0x000000ffff277224 */ /* 0x100fe400078e0057 */
[----:B------:R-:W-:Y:S01]  /*6600*/  F2FP.SATFINITE.E4M3.F32.PACK_AB_MERGE_C R201, R9, R190, R192 ;  /* 0x000000be09c9723e */ /* 0x000fe200048070c0 */
[----:B------:R-:W-:Y:S02]  /*6610*/  IMAD.MOV.U32 R36, RZ, RZ, R87 ;  /* 0x000000ffff247224 */ /* 0x000fe400078e0057 */
        /* <DEDUP_REMOVED lines=9> */
[----:B------:R-:W1:Y:S01]  /*66b0*/  MUFU.EX2 R77, R77 ;  /* 0x0000004d004d7308 */ /* 0x000e620000000800 */
[----:B--2---:R-:W-:Y:S01]  /*66c0*/  F2FP.SATFINITE.E4M3.F32.PACK_AB_MERGE_C R4, R108, R75, RZ ;  /* 0x0000004b6c04723e */ /* 0x004fe200048070ff */
[----:B------:R-:W-:-:S03]  /*66d0*/  FADD.FTZ R75, R75, R6 ;  /* 0x000000064b4b7221 */ /* 0x000fc60000010000 */
[----:B------:R-:W-:Y:S01]  /*66e0*/  F2FP.SATFINITE.E4M3.F32.PACK_AB_MERGE_C R202, R46, R71, R4 ;  /* 0x000000472eca723e */ /* 0x000fe20004807004 */
[----:B------:R-:W-:-:S01]  /*66f0*/  FADD.FTZ R4, R108, R75 ;  /* 0x0000004b6c047221 */ /* 0x000fc20000010000 */
[--C-:B------:R-:W-:Y:S02]  /*6700*/  IMAD.MOV.U32 R75, RZ, RZ, R87.reuse ;  /* 0x000000ffff4b7224 */ /* 0x100fe400078e0057 */
[--C-:B------:R-:W-:Y:S02]  /*6710*/  IMAD.MOV.U32 R71, RZ, RZ, R87.reuse ;  /* 0x000000ffff477224 */ /* 0x100fe400078e0057 */
[----:B------:R-:W-:Y:S01]  /*6720*/  IMAD.MOV.U32 R46, RZ, RZ, R87 ;  /* 0x000000ffff2e7224 */ /* 0x000fe200078e0057 */
[----:B-1----:R-:W-:Y:S01]  /*6730*/  F2FP.SATFINITE.E4M3.F32.PACK_AB_MERGE_C R8, R77, R196, RZ ;  /* 0x000000c44d08723e */ /* 0x002fe200048070ff */
[----:B------:R-:W-:-:S03]  /*6740*/  FADD.FTZ R196, R196, R3 ;  /* 0x00000003c4c47221 */ /* 0x000fc60000010000 */
[----:B------:R-:W-:Y:S01]  /*6750*/  F2FP.SATFINITE.E4M3.F32.PACK_AB_MERGE_C R203, R11, R194, R8 ;  /* 0x000000c20bcb723e */ /* 0x000fe20004807008 */
[----:B------:R-:W-:-:S01]  /*6760*/  FADD.FTZ R3, R77, R196 ;  /* 0x000000c44d037221 */ /* 0x000fc20000010000 */
[----:B------:R-:W-:Y:S01]  /*6770*/  IMAD.MOV.U32 R77, RZ, RZ, R87 ;  /* 0x000000ffff4d7224 */ /* 0x000fe200078e0057 */
        /* <DEDUP_REMOVED lines=37> */
[----:B------:R-:W-:Y:S01]  /*69d0*/  UMOV UR55, UR48 ;  /* 0x0000003000377c82 */ /* 0x000fe20008000000 */
[----:B------:R-:W-:Y:S01]  /*69e0*/  ULDC UR45, c[0x0][0x404] ;  /* 0x00010100002d7ab9 */ /* 0x000fe20000000800 */
[----:B------:R-:W-:Y:S01]  /*69f0*/  ULDC UR41, c[0x0][0x2e0] ;  /* 0x0000b80000297ab9 */ /* 0x000fe20000000800 */
[----:B------:R-:W-:-:S05]  /*6a00*/  ULDC.64 UR6, c[0x0][0x3f8] ;  /* 0x0000fe0000067ab9 */ /* 0x000fca0000000a00 */
.L_x_7169:
[----:B------:R-:W-:Y:S01]  /*6a10*/  ISETP.NE.AND P3, PT, RZ, UR38, PT ;  /* 0x00000026ff007c0c */ /* 0x000fe2000bf65270 */
[----:B------:R-:W-:-:S04]  /*6a20*/  UISETP.NE.AND UP0, UPT, UR55, 0x1, UPT ;  /* 0x000000013700788c */ /* 0x000fc8000bf05270 */
[----:B------:R-:W-:-:S06]  /*6a30*/  USEL UR10, URZ, 0x1, UP0 ;  /* 0x000000013f0a7887 */ /* 0x000fcc0008000000 */
[----:B------:R-:W-:Y:S02]  /*6a40*/  LOP3.LUT R2, R9, UR10, RZ, 0x3c, !PT ;  /* 0x0000000a09027c12 */ /* 0x000fe4000f8e3cff */
[----:B------:R-:W-:Y:S05]  /*6a50*/  @P3 BRA `(.L_x_7160) ;  /* 0x0000000000343947 */ /* 0x000fea0003800000 */
[----:B------:R-:W-:Y:S05]  /*6a60*/  @!P1 BRA `(.L_x_7161) ;  /* 0x0000000000049947 */ /* 0x000fea0003800000 */
[----:B------:R-:W-:Y:S01]  /*6a70*/  BPT.TRAP 0x1 ;  /* 0x000000040000795c */ /* 0x000fe20000300000 */
.L_x_7161:
        /* <DEDUP_REMOVED lines=8> */
.L_x_7162:
[----:B--2---:R-:W-:Y:S05]  /*6b00*/  @P2 BRA `(.L_x_7160) ;  /* 0x0000000000082947 */ /* 0x004fea0003800000 */
[----:B------:R-:W2:Y:S02]  /*6b10*/  SYNCS.PHASECHK.TRANS64.TRYWAIT P2, [UR10+0x2e830], R10 ;  /* 0x02e8300aff0075a7 */ /* 0x000ea4000804014a */
[----:B--2---:R-:W-:Y:S05]  /*6b20*/  @!P2 BRA `(.L_x_7163) ;  /* 0x000000f000b0a947 */ /* 0x004fea0003800000 */
.L_x_7160:
[----:B--2---:R-:W2:Y:S01]  /*6b30*/  S2R R11, SR_TID.X ;  /* 0x00000000000b7919 */ /* 0x004ea20000002100 */
[----:B------:R-:W-:Y:S01]  /*6b40*/  R2UR UR56, R5 ;  /* 0x00000000053872ca */ /* 0x000fe200000e0000 */
        /* <DEDUP_REMOVED lines=15> */
[----:B------:R-:W-:Y:S01]  /*6c40*/  UIADD3 UR30, UR56, 0x300, URZ ;  /* 0x00000300381e7890 */ /* 0x000fe2000fffe03f */
[----:B------:R-:W-:Y:S01]  /*6c50*/  UMOV UR29, UR17 ;  /* 0x00000011001d7c82 */ /* 0x000fe20008000000 */
[----:B------:R-:W-:Y:S01]  /*6c60*/  UMOV UR31, 0x40000040 ;  /* 0x40000040001f7882 */ /* 0x000fe20000000000 */
[----:B------:R-:W-:Y:S01]  /*6c70*/  UIADD3 UR34, UR56, 0x400, URZ ;  /* 0x0000040038227890 */ /* 0x000fe2000fffe03f */
[----:B------:R-:W-:Y:S01]  /*6c80*/  UMOV UR32, UR16 ;  /* 0x0000001000207c82 */ /* 0x000fe20008000000 */
[----:B------:R-:W-:Y:S01]  /*6c90*/  UMOV UR33, UR17 ;  /* 0x0000001100217c82 */ /* 0x000fe20008000000 */
[----:B------:R-:W-:Y:S01]  /*6ca0*/  UMOV UR35, 0x40000040 ;  /* 0x4000004000237882 */ /* 0x000fe20000000000 */
[----:B--2---:R-:W-:Y:S01]  /*6cb0*/  SHF.R.U32.HI R11, RZ, 0x7, R11 ;  /* 0x00000007ff0b7819 */ /* 0x004fe2000001160b */
[----:B------:R-:W-:-:S02]  /*6cc0*/  UIADD3 UR10, UR56, 0x600, URZ ;  /* 0x00000600380a7890 */ /* 0x000fc4000fffe03f */
[----:B------:R-:W-:Y:S02]  /*6cd0*/  UIADD3 UR50, UR56, 0x402, URZ ;  /* 0x0000040238327890 */ /* 0x000fe4000fffe03f */
[----:B-1----:R-:W-:Y:S01]  /*6ce0*/  VIADD R10, R11, 0x8 ;  /* 0x000000080b0a7836 */ /* 0x002fe20000000000 */
[----:B------:R-:W-:Y:S01]  /*6cf0*/  UMOV UR48, UR4 ;  /* 0x0000000400307c82 */ /* 0x000fe20008000000 */
[----:B------:R-:W-:Y:S01]  /*6d00*/  UMOV UR49, UR5 ;  /* 0x0000000500317c82 */ /* 0x000fe20008000000 */
[----:B------:R-:W-:Y:S01]  /*6d10*/  UMOV UR51, 0x40000040 ;  /* 0x4000004000337882 */ /* 0x000fe20000000000 */
[----:B------:R-:W-:Y:S01]  /*6d20*/  UMOV UR11, 0x40000040 ;  /* 0x40000040000b7882 */ /* 0x000fe20000000000 */
[----:B------:R1:W-:Y:S01]  /*6d30*/  BAR.SYNC.DEFER_BLOCKING R10, 0x100 ;  /* 0x0004000a0000751d */ /* 0x0003e20000010000 */
[----:B------:R-:W-:-:S05]  /*6d40*/  UIADD3 UR14, UR56, 0x604, URZ ;  /* 0x00000604380e7890 */ /* 0x000fca000fffe03f */
[----:B------:R-:W-:Y:S01]  /*6d50*/  UMOV UR15, 0x40000040 ;  /* 0x40000040000f7882 */ /* 0x000fe20000000000 */
        /* <DEDUP_REMOVED lines=159> */
.L_x_7165:
[----:B------:R-:W-:Y:S01]  /*7750*/  ULEA UR10, UR55, UR37, 0x3 ;  /* 0x00000025370a7291 */ /* 0x000fe2000f8e183f */
[----:B------:R-:W-:-:S08]  /*7760*/  SHF.L.U32 R9, R9, 0x1f, RZ ;  /* 0x0000001f09097819 */ /* 0x000fd000000006ff */
[----:B------:R1:W2:Y:S01]  /*7770*/  SYNCS.PHASECHK.TRANS64.TRYWAIT P2, [UR10+0x2e850], R9 ;  /* 0x02e85009ff0075a7 */ /* 0x0002a2000804014a */
[----:B------:R-:W-:Y:S05]  /*7780*/  @!P1 BRA `(.L_x_7166) ;  /* 0x0000000000049947 */ /* 0x000fea0003800000 */
[----:B------:R-:W-:Y:S01]  /*7790*/  BPT.TRAP 0x1 ;  /* 0x000000040000795c */ /* 0x000fe20000300000 */
.L_x_7166:
[----:B--2---:R-:W-:Y:S05]  /*77a0*/  @P2 BRA `(.L_x_7164) ;  /* 0x0000000000082947 */ /* 0x004fea0003800000 */
[----:B------:R-:W2:Y:S02]  /*77b0*/  SYNCS.PHASECHK.TRANS64.TRYWAIT P2, [UR10+0x2e850], R9 ;  /* 0x02e85009ff0075a7 */ /* 0x000ea4000804014a */
[----:B--2---:R-:W-:Y:S05]  /*77c0*/  @!P2 BRA `(.L_x_7167) ;  /* 0x000000e400a0a947 */ /* 0x004fea0003800000 */
.L_x_7164:
[----:B------:R-:W-:Y:S01]  /*77d0*/  UIADD3 UR10, UR37, 0x400, URZ ;  /* 0x00000400250a7890 */ /* 0x000fe2000fffe03f */
[----:B------:R-:W-:Y:S01]  /*77e0*/  WARPGROUP.ARRIVE ;  /* 0x00000000000079c5 */ /* 0x000fe20000000000 */
[----:B------:R-:W-:Y:S01]  /*77f0*/  UMOV UR11, 0xc0000010 ;  /* 0xc0000010000b7882 */ /* 0x000fe20000000000 */
[C---:B------:R-:W-:Y:S01]  /*7800*/  FMUL.FTZ R21, R0.reuse, R192 ;  /* 0x000000c000157220 */ /* 0x040fe20000410000 */
[----:B------:R-:W-:Y:S01]  /*7810*/  USHF.R.U32.HI UR10, URZ, 0x4, UR10 ;  /* 0x000000043f0a7899 */ /* 0x000fe2000801160a */
[----:B------:R-:W3:Y:S01]  /*7820*/  LDC R192, c[0x0][0x288] ;  /* 0x0000a200ffc07b82 */ /* 0x000ee20000000800 */
[----:B------:R-:W-:Y:S01]  /*7830*/  UISETP.NE.U32.AND UP0, UPT, UR6, URZ, UPT ;  /* 0x0000003f0600728c */ /* 0x000fe2000bf05070 */
[C---:B-12---:R-:W-:Y:S01]  /*7840*/  FMUL.FTZ R9, R0.reuse, R184 ;  /* 0x000000b800097220 */ /* 0x046fe20000410000 */
[----:B------:R-:W-:Y:S01]  /*7850*/  ULOP3.LUT UR10, UR10, 0x3fff, URZ, 0xc0, !UPT ;  /* 0x00003fff0a0a7892 */ /* 0x000fe2000f8ec03f */
[C---:B------:R-:W-:Y:S01]  /*7860*/  FMUL.FTZ R10, R0.reuse, R185 ;  /* 0x000000b9000a7220 */ /* 0x040fe20000410000 */
[----:B------:R-:W-:Y:S01]  /*7870*/  UISETP.NE.AND.EX UP0, UPT, UR7, URZ, UPT, UP0 ;  /* 0x0000003f0700728c */ /* 0x000fe2000bf05300 */
[C---:B------:R-:W-:Y:S01]  /*7880*/  FMUL.FTZ R13, R0.reuse, R188 ;  /* 0x000000bc000d7220 */ /* 0x040fe20000410000 */
[----:B------:R-:W-:Y:S01]  /*7890*/  ULOP3.LUT UR10, UR10, 0x10000, URZ, 0xfc, !UPT ;  /* 0x000100000a0a7892 */ /* 0x000fe2000f8efc3f */
[----:B------:R-:W1:Y:S01]  /*78a0*/  MUFU.TANH R9, R9 ;  /* 0x0000000900097308 */ /* 0x000e620000002400 */
[C---:B------:R-:W-:Y:S01]  /*78b0*/  FMUL.FTZ R20, R0.reuse, R191 ;  /* 0x000000bf00147220 */ /* 0x040fe20000410000 */
[C---:B------:R-:W-:Y:S01]  /*78c0*/  FMUL.FTZ R14, R0.reuse, R189 ;  /* 0x000000bd000e7220 */ /* 0x040fe20000410000 */
[----:B------:R-:W-:Y:S01]  /*78d0*/  UIMAD UR14, UR55, 0x700, UR10 ;  /* 0x00000700370e78a4 */ /* 0x000fe2000f8e020a */
[C---:B------:R-:W-:Y:S01]  /*78e0*/  FMUL.FTZ R184, R0.reuse, R193 ;  /* 0x000000c100b87220 */ /* 0x040fe20000410000 */
[C---:B------:R-:W-:Y:S01]  /*78f0*/  FMUL.FTZ R12, R0.reuse, R187 ;  /* 0x000000bb000c7220 */ /* 0x040fe20000410000 */
[C---:B------:R-:W-:Y:S01]  /*7900*/  FMUL.FTZ R187, R0.reuse, R196 ;  /* 0x000000c400bb7220 */ /* 0x040fe20000410000 */
[C---:B------:R-:W-:Y:S01]  /*7910*/  FMUL.FTZ R11, R0.reuse, R186 ;  /* 0x000000ba000b7220 */ /* 0x040fe20000410000 */
[----:B------:R-:W2:Y:S01]  /*7920*/  MUFU.TANH R10, R10 ;  /* 0x0000000a000a7308 */ /* 0x000ea20000002400 */
[C---:B------:R-:W-:Y:S01]  /*7930*/  FMUL.FTZ R186, R0.reuse, R195 ;  /* 0x000000c300ba7220 */ /* 0x040fe20000410000 */
[----:B------:R-:W-:Y:S01]  /*7940*/  UMOV UR10, UR14 ;  /* 0x0000000e000a7c82 */ /* 0x000fe20008000000 */
[C---:B------:R-:W-:Y:S01]  /*7950*/  FMUL.FTZ R188, R0.reuse, R197 ;  /* 0x000000c500bc7220 */ /* 0x040fe20000410000 */
[----:B------:R-:W-:Y:S01]  /*7960*/  QGMMA.64x128x32.F32.E4M3.E4M3 R24, R224, gdesc[UR8], R24, gsb0 ;  /* 0x01e00008e0187df3 */ /* 0x000fe20008000818 */
[----:B------:R-:W-:Y:S01]  /*7970*/  UIADD3 UR10, UR14, 0x100, URZ ;  /* 0x000001000e0a7890 */ /* 0x000fe2000fffe03f */
[C---:B------:R-:W-:Y:S01]  /*7980*/  FMUL.FTZ R185, R0.reuse, R194 ;  /* 0x000000c200b97220 */ /* 0x040fe20000410000 */
[----:B------:R-:W-:Y:S01]  /*7990*/  UMOV UR11, 0xc0000010 ;  /* 0xc0000010000b7882 */ /* 0x000fe20000000000 */
        /* <DEDUP_REMOVED lines=87> */
[----:B------:R-:W-:Y:S01]  /*7f10*/  FMUL.FTZ R102, R0, R102 ;  /* 0x0000006600667220 */ /* 0x000fe20000410000 */
[----:B------:R-:W5:Y:S01]  /*7f20*/  MUFU.TANH R177, R177 ;  /* 0x000000b100b17308 */ /* 0x000f620000002400 */
[----:B------:R-:W-:-:S07]  /*7f30*/  UMOV UR15, 0xc0000010 ;  /* 0xc0000010000f7882 */ /* 0x000fce0000000000 */
        /* <DEDUP_REMOVED lines=12> */
[----:B------:R-:W-:Y:S01]  /*8000*/  FMUL.FTZ R113, R0, R116 ;  /* 0x0000007400717220 */ /* 0x000fe20000410000 */
[----:B------:R-:W-:Y:S01]  /*8010*/  QGMMA.64x128x32.F32.E4M3.E4M3 R24, R220, gdesc[UR8], R24, gsb0 ;  /* 0x01e00008dc187df3 */ /* 0x000fe20008000818 */
[----:B------:R-:W-:Y:S02]  /*8020*/  UIMAD UR10, UR40, -0xe0, UR42 ;  /* 0xffffff20280a78a4 */ /* 0x000fe4000f8e022a */
[----:B------:R-:W5:Y:S01]  /*8030*/  S2R R227, SR_TID.X ;  /* 0x0000000000e37919 */ /* 0x000f620000002100 */
[----:B------:R-:W-:-:S02]  /*8040*/  USEL UR11, UR45, 0x1, UP0 ;  /* 0x000000012d0b7887 */ /* 0x000fc40008000000 */
[----:B------:R-:W-:Y:S01]  /*8050*/  UIADD3 UR10, UR10, 0x1, URZ ;  /* 0x000000010a0a7890 */ /* 0x000fe2000fffe03f */
[----:B------:R-:W5:Y:S03]  /*8060*/  MUFU.TANH R161, R161 ;  /* 0x000000a100a17308 */ /* 0x000f660000002400 */
[----:B------:R-:W-:-:S03]  /*8070*/  UIMAD UR10, UR11, UR41, UR10 ;  /* 0x000000290b0a72a4 */ /* 0x000fc6000f8e020a */
[----:B------:R-:W-:Y:S02]  /*8080*/  UMOV UR11, 0xc0000010 ;  /* 0xc0000010000b7882 */ /* 0x000fe40000000000 */
[----:B------:R-:W5:Y:S01]  /*8090*/  MUFU.TANH R164, R164 ;  /* 0x000000a400a47308 */ /* 0x000f620000002400 */
[----:B---3--:R-:W-:Y:S01]  /*80a0*/  IADD3 R192, -R192, UR10, RZ ;  /* 0x0000000ac0c07c10 */ /* 0x008fe2000fffe1ff */
[----:B------:R-:W-:-:S04]  /*80b0*/  UIADD3 UR10, UR14, 0x200, URZ ;  /* 0x000002000e0a7890 */ /* 0x000fc8000fffe03f */
[----:B------:R-:W-:Y:S02]  /*80c0*/  IMAD R191, R17, -0x2, R192 ;  /* 0xfffffffe11bf7824 */ /* 0x000fe400078e02c0 */
[C---:B------:R-:W-:Y:S01]  /*80d0*/  FMUL.FTZ R192, R0.reuse, R128 ;  /* 0x0000008000c07220 */ /* 0x040fe20000410000 */
[C---:B------:R-:W-:Y:S01]  /*80e0*/  FMUL.FTZ R128, R0.reuse, R129 ;  /* 0x0000008100807220 */ /* 0x040fe20000410000 */
[----:B------:R-:W-:Y:S01]  /*80f0*/  FMUL.FTZ R129, R0, R130 ;  /* 0x0000008200817220 */ /* 0x000fe20000410000 */
[----:B------:R-:W-:Y:S01]  /*8100*/  IMAD.IADD R191, R228, 0x1, R191 ;  /* 0x00000001e4bf7824 */ /* 0x000fe200078e02bf */
[----:B------:R-:W3:Y:S04]  /*8110*/  MUFU.TANH R165, R165 ;  /* 0x000000a500a57308 */ /* 0x000ee80000002400 */
[----:B------:R-:W-:-:S02]  /*8120*/  ISETP.GT.AND P2, PT, R191, RZ, PT ;  /* 0x000000ffbf00720c */ /* 0x000fc40003f44270 */
[----:B------:R-:W-:Y:S02]  /*8130*/  ISETP.GT.AND P3, PT, R191, 0x1, PT ;  /* 0x00000001bf00780c */ /* 0x000fe40003f64270 */
[----:B-1----:R-:W-:Y:S01]  /*8140*/  FSEL R193, R9, -INF , P2 ;  /* 0xff80000009c17808 */ /* 0x002fe20001000000 */
[----:B------:R-:W1:Y:S01]  /*8150*/  MUFU.TANH R136, R136 ;  /* 0x0000008800887308 */ /* 0x000e620000002400 */
[----:B------:R-:W-:Y:S02]  /*8160*/  ISETP.GT.AND P2, PT, R191, 0x8, PT ;  /* 0x00000008bf00780c */ /* 0x000fe40003f44270 */
[----:B--2---:R-:W-:Y:S02]  /*8170*/  FSEL R10, R10, -INF , P3 ;  /* 0xff8000000a0a7808 */ /* 0x004fe40001800000 */
[----:B------:R-:W-:Y:S02]  /*8180*/  FMNMX.FTZ R195, R193, R6, !PT ;  /* 0x00000006c1c37209 */ /* 0x000fe40007810000 */
[----:B------:R-:W-:Y:S01]  /*8190*/  ISETP.GT.AND P3, PT, R191, 0x9, PT ;  /* 0x00000009bf00780c */ /* 0x000fe20003f64270 */
[----:B------:R2:W-:Y:S01]  /*81a0*/  MUFU.TANH R9, R192 ;  /* 0x000000c000097308 */ /* 0x0005e20000002400 */
[----:B----4-:R-:W-:-:S02]  /*81b0*/  FSEL R13, R13, -INF , P2 ;  /* 0xff8000000d0d7808 */ /* 0x010fc40001000000 */
[----:B------:R-:W-:Y:S02]  /*81c0*/  FMNMX.FTZ R194, R10, R195, !PT ;  /* 0x000000c30ac27209 */ /* 0x000fe40007810000 */
[----:B------:R-:W-:Y:S02]  /*81d0*/  ISETP.GT.AND P2, PT, R191, 0x10, PT ;  /* 0x00000010bf00780c */ /* 0x000fe40003f44270 */
[----:B-----5:R-:W-:Y:S01]  /*81e0*/  FSEL R14, R14, -INF , P3 ;  /* 0xff8000000e0e7808 */ /* 0x020fe20001800000 */
[----:B------:R-:W4:Y:S01]  /*81f0*/  MUFU.TANH R137, R137 ;  /* 0x0000008900897308 */ /* 0x000f220000002400 */
[----:B------:R-:W-:Y:S02]  /*8200*/  FMNMX.FTZ R195, R13, R194, !PT ;  /* 0x000000c20dc37209 */ /* 0x000fe40007810000 */
[----:B------:R-:W-:Y:S02]  /*8210*/  ISETP.GT.AND P3, PT, R191, 0x11, PT ;  /* 0x00000011bf00780c */ /* 0x000fe40003f64270 */
[----:B------:R-:W-:-:S02]  /*8220*/  FSEL R21, R21, -INF , P2 ;  /* 0xff80000015157808 */ /* 0x000fc40001000000 */
[----:B------:R-:W-:Y:S01]  /*8230*/  FMNMX.FTZ R130, R14, R195, !PT ;  /* 0x000000c30e827209 */ /* 0x000fe20007810000 */
[----:B------:R-:W5:Y:S01]  /*8240*/  MUFU.TANH R140, R140 ;  /* 0x0000008c008c7308 */ /* 0x000f620000002400 */
[----:B------:R-:W-:Y:S02]  /*8250*/  ISETP.GT.AND P2, PT, R191, 0x18, PT ;  /* 0x00000018bf00780c */ /* 0x000fe40003f44270 */
[----:B------:R-:W-:Y:S02]  /*8260*/  FSEL R184, R184, -INF , P3 ;  /* 0xff800000b8b87808 */ /* 0x000fe40001800000 */
[----:B------:R-:W-:Y:S01]  /*8270*/  FMNMX.FTZ R195, R21, R130, !PT ;  /* 0x0000008215c37209 */ /* 0x000fe20007810000 */
[C---:B------:R-:W-:Y:S01]  /*8280*/  FMUL.FTZ R130, R0.reuse, R131 ;  /* 0x0000008300827220 */ /* 0x040fe20000410000 */
[----:B------:R-:W-:Y:S01]  /*8290*/  ISETP.GT.AND P3, PT, R191, 0x19, PT ;  /* 0x00000019bf00780c */ /* 0x000fe20003f64270 */
[C---:B------:R-:W-:Y:S01]  /*82a0*/  FMUL.FTZ R131, R0.reuse, R132 ;  /* 0x0000008400837220 */ /* 0x040fe20000410000 */
[----:B------:R-:W-:Y:S01]  /*82b0*/  FSEL R187, R187, -INF , P2 ;  /* 0xff800000bbbb7808 */ /* 0x000fe20001000000 */
[----:B------:R-:W-:Y:S01]  /*82c0*/  FMUL.FTZ R132, R0, R133 ;  /* 0x0000008500847220 */ /* 0x000fe20000410000 */
[----:B--2---:R-:W-:Y:S01]  /*82d0*/  FMNMX.FTZ R192, R184, R195, !PT ;  /* 0x000000c3b8c07209 */ /* 0x004fe20007810000 */
[----:B------:R-:W2:Y:S01]  /*82e0*/  MUFU.TANH R141, R141 ;  /* 0x0000008d008d7308 */ /* 0x000ea20000002400 */
[----:B------:R-:W-:-:S02]  /*82f0*/  ISETP.GT.AND P2, PT, R191, 0x20, PT ;  /* 0x00000020bf00780c */ /* 0x000fc40003f44270 */
[----:B------:R-:W-:Y:S02]  /*8300*/  FSEL R188, R188, -INF , P3 ;  /* 0xff800000bcbc7808 */ /* 0x000fe40001800000 */
[----:B------:R-:W-:Y:S02]  /*8310*/  FMNMX.FTZ R195, R187, R192, !PT ;  /* 0x000000c0bbc37209 */ /* 0x000fe40007810000 */
[C---:B------:R-:W-:Y:S01]  /*8320*/  ISETP.GT.AND P3, PT, R191.reuse, 0x21, PT ;  /* 0x00000021bf00780c */ /* 0x040fe20003f64270 */
[----:B------:R-:W2:Y:S01]  /*8330*/  MUFU.TANH R144, R144 ;  /* 0x0000009000907308 */ /* 0x000ea20000002400 */
[----:B------:R-:W-:Y:S02]  /*8340*/  FSEL R168, R168, -INF , P2 ;  /* 0xff800000a8a87808 */ /* 0x000fe40001000000 */
[----:B------:R-:W-:Y:S02]  /*8350*/  FMNMX.FTZ R195, R188, R195, !PT ;  /* 0x000000c3bcc37209 */ /* 0x000fe40007810000 */
[----:B------:R-:W-:-:S02]  /*8360*/  ISETP.GT.AND P2, PT, R191, 0x28, PT ;  /* 0x00000028bf00780c */ /* 0x000fc40003f44270 */
[----:B------:R-:W-:Y:S01]  /*8370*/  FSEL R169, R169, -INF , P3 ;  /* 0xff800000a9a97808 */ /* 0x000fe20001800000 */
[----:B------:R-:W2:Y:S01]  /*8380*/  MUFU.TANH R145, R145 ;  /* 0x0000009100917308 */ /* 0x000ea20000002400 */
[----:B------:R-:W-:Y:S02]  /*8390*/  FMNMX.FTZ R192, R168, R195, !PT ;  /* 0x000000c3a8c07209 */ /* 0x000fe40007810000 */
[----:B------:R-:W-:Y:S02]  /*83a0*/  ISETP.GT.AND P3, PT, R191, 0x29, PT ;  /* 0x00000029bf00780c */ /* 0x000fe40003f64270 */
[----:B------:R-:W-:Y:S02]  /*83b0*/  FSEL R172, R172, -INF , P2 ;  /* 0xff800000acac7808 */ /* 0x000fe40001000000 */
[----:B------:R-:W-:Y:S01]  /*83c0*/  FMNMX.FTZ R133, R169, R192, !PT ;  /* 0x000000c0a9857209 */ /* 0x000fe20007810000 */
[----:B------:R-:W2:Y:S01]  /*83d0*/  MUFU.TANH R148, R148 ;  /* 0x0000009400947308 */ /* 0x000ea20000002400 */
[----:B------:R-:W-:-:S02]  /*83e0*/  ISETP.GT.AND P2, PT, R191, 0x30, PT ;  /* 0x00000030bf00780c */ /* 0x000fc40003f44270 */
[----:B------:R-:W-:Y:S02]  /*83f0*/  FSEL R173, R173, -INF , P3 ;  /* 0xff800000adad7808 */ /* 0x000fe40001800000 */
[----:B------:R-:W-:Y:S01]  /*8400*/  FMNMX.FTZ R192, R172, R133, !PT ;  /* 0x00000085acc07209 */ /* 0x000fe20007810000 */
[C---:B------:R-:W-:Y:S01]  /*8410*/  FMUL.FTZ R133, R0.reuse, R134 ;  /* 0x0000008600857220 */ /* 0x040fe20000410000 */
[----:B------:R-:W-:Y:S01]  /*8420*/  ISETP.GT.AND P3, PT, R191, 0x31, PT ;  /* 0x00000031bf00780c */ /* 0x000fe20003f64270 */
[----:B------:R-:W-:Y:S01]  /*8430*/  FMUL.FTZ R134, R0, R135 ;  /* 0x0000008700867220 */ /* 0x000fe20000410000 */
[----:B------:R-:W-:Y:S01]  /*8440*/  FSEL R176, R176, -INF , P2 ;  /* 0xff800000b0b07808 */ /* 0x000fe20001000000 */
[----:B------:R-:W2:Y:S01]  /*8450*/  MUFU.TANH R149, R149 ;  /* 0x0000009500957308 */ /* 0x000ea20000002400 */
[----:B------:R-:W-:Y:S02]  /*8460*/  FMNMX.FTZ R195, R173, R192, !PT ;  /* 0x000000c0adc37209 */ /* 0x000fe40007810000 */
[----:B------:R-:W-:-:S02]  /*8470*/  ISETP.GT.AND P2, PT, R191, 0x38, PT ;  /* 0x00000038bf00780c */ /* 0x000fc40003f44270 */
[----:B------:R-:W-:Y:S02]  /*8480*/  FSEL R177, R177, -INF , P3 ;  /* 0xff800000b1b17808 */ /* 0x000fe40001800000 */
[----:B------:R-:W-:Y:S01]  /*8490*/  FMNMX.FTZ R192, R176, R195, !PT ;  /* 0x000000c3b0c07209 */ /* 0x000fe20007810000 */
[----:B------:R-:W2:Y:S01]  /*84a0*/  MUFU.TANH R120, R120 ;  /* 0x0000007800787308 */ /* 0x000ea20000002400 */
[----:B------:R-:W-:Y:S02]  /*84b0*/  ISETP.GT.AND P3, PT, R191, 0x39, PT ;  /* 0x00000039bf00780c */ /* 0x000fe40003f64270 */
[----:B------:R-:W-:Y:S02]  /*84c0*/  FSEL R180, R180, -INF , P2 ;  /* 0xff800000b4b47808 */ /* 0x000fe40001000000 */
[----:B------:R-:W-:Y:S02]  /*84d0*/  FMNMX.FTZ R135, R177, R192, !PT ;  /* 0x000000c0b1877209 */ /* 0x000fe40007810000 */
[----:B------:R-:W-:Y:S01]  /*84e0*/  ISETP.GT.AND P2, PT, R191, 0x40, PT ;  /* 0x00000040bf00780c */ /* 0x000fe20003f44270 */
[----:B------:R-:W2:Y:S01]  /*84f0*/  MUFU.TANH R121, R121 ;  /* 0x0000007900797308 */ /* 0x000ea20000002400 */
[----:B------:R-:W-:-:S02]  /*8500*/  FSEL R181, R181, -INF , P3 ;  /* 0xff800000b5b57808 */ /* 0x000fc40001800000 */
[----:B------:R-:W-:Y:S02]  /*8510*/  FMNMX.FTZ R192, R180, R135, !PT ;  /* 0x00000087b4c07209 */ /* 0x000fe40007810000 */
[----:B------:R-:W-:Y:S02]  /*8520*/  ISETP.GT.AND P3, PT, R191, 0x41, PT ;  /* 0x00000041bf00780c */ /* 0x000fe40003f64270 */
[----:B------:R-:W-:Y:S01]  /*8530*/  FSEL R152, R152, -INF , P2 ;  /* 0xff80000098987808 */ /* 0x000fe20001000000 */
[----:B------:R-:W2:Y:S01]  /*8540*/  MUFU.TANH R124, R124 ;  /* 0x0000007c007c7308 */ /* 0x000ea20000002400 */
[----:B------:R-:W-:Y:S02]  /*8550*/  FMNMX.FTZ R135, R181, R192, !PT ;  /* 0x000000c0b5877209 */ /* 0x000fe40007810000 */
[----:B------:R-:W-:Y:S02]  /*8560*/  ISETP.GT.AND P2, PT, R191, 0x48, PT ;  /* 0x00000048bf00780c */ /* 0x000fe40003f44270 */
[----:B------:R-:W-:-:S02]  /*8570*/  FSEL R153, R153, -INF , P3 ;  /* 0xff80000099997808 */ /* 0x000fc40001800000 */
[----:B------:R-:W-:Y:S01]  /*8580*/  FMNMX.FTZ R192, R152, R135, !PT ;  /* 0x0000008798c07209 */ /* 0x000fe20007810000 */
[----:B------:R-:W2:Y:S01]  /*8590*/  MUFU.TANH R125, R125 ;  /* 0x0000007d007d7308 */ /* 0x000ea20000002400 */
[----:B------:R-:W-:Y:S02]  /*85a0*/  ISETP.GT.AND P3, PT, R191, 0x49, PT ;  /* 0x00000049bf00780c */ /* 0x000fe40003f64270 */
[----:B------:R-:W-:Y:S02]  /*85b0*/  FSEL R156, R156, -INF , P2 ;  /* 0xff8000009c9c7808 */ /* 0x000fe40001000000 */
[----:B------:R-:W-:Y:S01]  /*85c0*/  FMNMX.FTZ R135, R153, R192, !PT ;  /* 0x000000c099877209 */ /* 0x000fe20007810000 */
[----:B------:R-:W-:Y:S02]  /*85d0*/  WARPGROUP.DEPBAR.LE gsb0, 0x0 ;  /* 0x00008000000079c5 */ /* 0x000fe40000010000 */
[----:B------:R-:W-:Y:S01]  /*85e0*/  WARPGROUP.ARRIVE ;  /* 0x00000000000079c5 */ /* 0x000fe20000000000 */
[----:B------:R-:W-:Y:S01]  /*85f0*/  ISETP.GT.AND P2, PT, R191, 0x50, PT ;  /* 0x00000050bf00780c */ /* 0x000fe20003f44270 */
[----:B------:R-:W-:Y:S01]  /*8600*/  FMUL.FTZ R222, R0, R108 ;  /* 0x0000006c00de7220 */ /* 0x000fe20000410000 */
[----:B------:R-:W-:Y:S01]  /*8610*/  FSEL R157, R157, -INF , P3 ;  /* 0xff8000009d9d7808 */ /* 0x000fe20001800000 */
[----:B------:R-:W2:Y:S01]  /*8620*/  MUFU.TANH R128, R128 ;  /* 0x0000008000807308 */ /* 0x000ea20000002400 */
[----:B------:R-:W-:Y:S01]  /*8630*/  FMNMX.FTZ R192, R156, R135, !PT ;  /* 0x000000879cc07209 */ /* 0x000fe20007810000 */
[----:B------:R-:W-:Y:S01]  /*8640*/  QGMMA.64x128x32.F32.E4M3.E4M3 R24, R216, gdesc[UR8], R24, gsb0 ;  /* 0x01e00008d8187df3 */ /* 0x000fe20008000818 */
[----:B------:R-:W-:Y:S01]  /*8650*/  ISETP.GT.AND P3, PT, R191, 0x51, PT ;  /* 0x00000051bf00780c */ /* 0x000fe20003f64270 */
[----:B------:R-:W-:Y:S01]  /*8660*/  UIADD3 UR10, UR14, 0x300, URZ ;  /* 0x000003000e0a7890 */ /* 0x000fe2000fffe03f */
[----:B------:R-:W-:Y:S01]  /*8670*/  FSEL R160, R160, -INF , P2 ;  /* 0xff800000a0a07808 */ /* 0x000fe20001000000 */
[----:B------:R-:W-:Y:S01]  /*8680*/  UMOV UR11, 0xc0000010 ;  /* 0xc0000010000b7882 */ /* 0x000fe20000000000 */
[----:B------:R-:W-:Y:S01]  /*8690*/  FMNMX.FTZ R135, R157, R192, !PT ;  /* 0x000000c09d877209 */ /* 0x000fe20007810000 */
        /* <DEDUP_REMOVED lines=9> */
[----:B---3--:R-:W-:Y:S01]  /*8730*/  FSEL R194, R165, -INF , P3 ;  /* 0xff800000a5c27808 */ /* 0x008fe20001800000 */
[----:B------:R-:W3:Y:S01]  /*8740*/  MUFU.TANH R104, R104 ;  /* 0x0000006800687308 */ /* 0x000ee20000002400 */
[----:B------:R-:W-:Y:S02]  /*8750*/  FMNMX.FTZ R135, R164, R135, !PT ;  /* 0x00000087a4877209 */ /* 0x000fe40007810000 */
[C---:B------:R-:W-:Y:S02]  /*8760*/  ISETP.GT.AND P3, PT, R191.reuse, 0x61, PT ;  /* 0x00000061bf00780c */ /* 0x040fe40003f64270 */
[----:B-1----:R-:W-:Y:S02]  /*8770*/  FSEL R136, R136, -INF , P2 ;  /* 0xff80000088887808 */ /* 0x002fe40001000000 */
[----:B------:R-:W-:Y:S01]  /*8780*/  FMNMX.FTZ R135, R194, R135, !PT ;  /* 0x00000087c2877209 */ /* 0x000fe20007810000 */
[----:B------:R-:W1:Y:S01]  /*8790*/  MUFU.TANH R105, R105 ;  /* 0x0000006900697308 */ /* 0x000e620000002400 */
[----:B------:R-:W-:-:S02]  /*87a0*/  ISETP.GT.AND P2, PT, R191, 0x68, PT ;  /* 0x00000068bf00780c */ /* 0x000fc40003f44270 */
[----:B----4-:R-:W-:Y:S02]  /*87b0*/  FSEL R108, R137, -INF , P3 ;  /* 0xff800000896c7808 */ /* 0x010fe40001800000 */
[----:B------:R-:W-:Y:S02]  /*87c0*/  FMNMX.FTZ R135, R136, R135, !PT ;  /* 0x0000008788877209 */ /* 0x000fe40007810000 */
[C---:B------:R-:W-:Y:S01]  /*87d0*/  ISETP.GT.AND P3, PT, R191.reuse, 0x69, PT ;  /* 0x00000069bf00780c */ /* 0x040fe20003f64270 */
[----:B------:R-:W4:Y:S01]  /*87e0*/  MUFU.TANH R222, R222 ;  /* 0x000000de00de7308 */ /* 0x000f220000002400 */
[----:B-----5:R-:W-:Y:S02]  /*87f0*/  FSEL R140, R140, -INF , P2 ;  /* 0xff8000008c8c7808 */ /* 0x020fe40001000000 */
[----:B------:R-:W-:Y:S02]  /*8800*/  FMNMX.FTZ R135, R108, R135, !PT ;  /* 0x000000876c877209 */ /* 0x000fe40007810000 */
[----:B------:R-:W-:-:S02]  /*8810*/  ISETP.GT.AND P2, PT, R191, 0x70, PT ;  /* 0x00000070bf00780c */ /* 0x000fc40003f44270 */
[----:B--2---:R-:W-:Y:S01]  /*8820*/  FSEL R196, R141, -INF , P3 ;  /* 0xff8000008dc47808 */ /* 0x004fe20001800000 */
[----:B------:R-:W2:Y:S01]  /*8830*/  MUFU.TANH R224, R224 ;  /* 0x000000e000e07308 */ /* 0x000ea20000002400 */
[----:B------:R-:W-:Y:S02]  /*8840*/  FMNMX.FTZ R135, R140, R135, !PT ;  /* 0x000000878c877209 */ /* 0x000fe40007810000 */
[C---:B------:R-:W-:Y:S02]  /*8850*/  ISETP.GT.AND P3, PT, R191.reuse, 0x71, PT ;  /* 0x00000071bf00780c */ /* 0x040fe40003f64270 */
[----:B------:R-:W-:Y:S02]  /*8860*/  FSEL R144, R144, -INF , P2 ;  /* 0xff80000090907808 */ /* 0x000fe40001000000 */
[----:B------:R-:W-:Y:S01]  /*8870*/  FMNMX.FTZ R135, R196, R135, !PT ;  /* 0x00000087c4877209 */ /* 0x000fe20007810000 */
[----:B------:R-:W5:Y:S01]  /*8880*/  MUFU.TANH R109, R109 ;  /* 0x0000006d006d7308 */ /* 0x000f620000002400 */
[----:B------:R-:W-:-:S02]  /*8890*/  ISETP.GT.AND P2, PT, R191, 0x78, PT ;  /* 0x00000078bf00780c */ /* 0x000fc40003f44270 */
[----:B------:R-:W-:Y:S02]  /*88a0*/  FSEL R112, R145, -INF , P3 ;  /* 0xff80000091707808 */ /* 0x000fe40001800000 */
[----:B------:R-:W-:Y:S02]  /*88b0*/  FMNMX.FTZ R135, R144, R135, !PT ;  /* 0x0000008790877209 */ /* 0x000fe40007810000 */
[C---:B------:R-:W-:Y:S01]  /*88c0*/  ISETP.GT.AND P3, PT, R191.reuse, 0x79, PT ;  /* 0x00000079bf00780c */ /* 0x040fe20003f64270 */
[----:B------:R-:W5:Y:S01]  /*88d0*/  MUFU.TANH R226, R226 ;  /* 0x000000e200e27308 */ /* 0x000f620000002400 */
[----:B------:R-:W-:Y:S02]  /*88e0*/  FSEL R148, R148, -INF , P2 ;  /* 0xff80000094947808 */ /* 0x000fe40001000000 */
[----:B------:R-:W-:Y:S02]  /*88f0*/  FMNMX.FTZ R135, R112, R135, !PT ;  /* 0x0000008770877209 */ /* 0x000fe40007810000 */
[----:B------:R-:W-:-:S02]  /*8900*/  ISETP.GT.AND P2, PT, R191, 0x80, PT ;  /* 0x00000080bf00780c */ /* 0x000fc40003f44270 */
[----:B------:R-:W-:Y:S01]  /*8910*/  FSEL R198, R149, -INF , P3 ;  /* 0xff80000095c67808 */ /* 0x000fe20001800000 */
[----:B------:R-:W5:Y:S01]  /*8920*/  MUFU.TANH R113, R113 ;  /* 0x0000007100717308 */ /* 0x000f620000002400 */
[----:B------:R-:W-:Y:S02]  /*8930*/  FMNMX.FTZ R135, R148, R135, !PT ;  /* 0x0000008794877209 */ /* 0x000fe40007810000 */
[C---:B------:R-:W-:Y:S02]  /*8940*/  ISETP.GT.AND P3, PT, R191.reuse, 0x81, PT ;  /* 0x00000081bf00780c */ /* 0x040fe40003f64270 */
[----:B------:R-:W-:Y:S02]  /*8950*/  FSEL R120, R120, -INF , P2 ;  /* 0xff80000078787808 */ /* 0x000fe40001000000 */
[----:B------:R-:W-:Y:S01]  /*8960*/  FMNMX.FTZ R135, R198, R135, !PT ;  /* 0x00000087c6877209 */ /* 0x000fe20007810000 */
[----:B------:R-:W5:Y:S01]  /*8970*/  MUFU.TANH R117, R117 ;  /* 0x0000007500757308 */ /* 0x000f620000002400 */
[----:B------:R-:W-:-:S02]  /*8980*/  ISETP.GT.AND P2, PT, R191, 0x88, PT ;  /* 0x00000088bf00780c */ /* 0x000fc40003f44270 */
[----:B------:R-:W-:Y:S01]  /*8990*/  FSEL R116, R121, -INF , P3 ;  /* 0xff80000079747808 */ /* 0x000fe20001800000 */
[----:B------:R-:W-:Y:S01]  /*89a0*/  FMUL.FTZ R121, R0, R92 ;  /* 0x0000005c00797220 */ /* 0x000fe20000410000 */
[----:B------:R-:W-:Y:S02]  /*89b0*/  FMNMX.FTZ R135, R120, R135, !PT ;  /* 0x0000008778877209 */ /* 0x000fe40007810000 */
[C---:B------:R-:W-:Y:S01]  /*89c0*/  ISETP.GT.AND P3, PT, R191.reuse, 0x89, PT ;  /* 0x00000089bf00780c */ /* 0x040fe20003f64270 */
[----:B------:R-:W5:Y:S01]  /*89d0*/  MUFU.TANH R88, R88 ;  /* 0x0000005800587308 */ /* 0x000f620000002400 */
[----:B------:R-:W-:Y:S02]  /*89e0*/  FSEL R124, R124, -INF , P2 ;  /* 0xff8000007c7c7808 */ /* 0x000fe40001000000 */
[----:B------:R-:W-:Y:S02]  /*89f0*/  FMNMX.FTZ R135, R116, R135, !PT ;  /* 0x0000008774877209 */ /* 0x000fe40007810000 */
[----:B------:R-:W-:-:S02]  /*8a00*/  ISETP.GT.AND P2, PT, R191, 0x90, PT ;  /* 0x00000090bf00780c */ /* 0x000fc40003f44270 */
[----:B------:R-:W-:Y:S01]  /*8a10*/  FMNMX.FTZ R135, R124, R135, !PT ;  /* 0x000000877c877209 */ /* 0x000fe20007810000 */
[----:B------:R-:W5:Y:S01]  /*8a20*/  MUFU.TANH R89, R89 ;  /* 0x0000005900597308 */ /* 0x000f620000002400 */
[----:B------:R-:W-:-:S07]  /*8a30*/  SHF.R.U32.HI R227, RZ, 0x7, R227 ;  /* 0x00000007ffe37819 */ /* 0x000fce00000116e3 */
[----:B------:R-:W5:Y:S08]  /*8a40*/  MUFU.TANH R121, R121 ;  /* 0x0000007900797308 */ /* 0x000f700000002400 */
[----:B------:R-:W-:Y:S08]  /*8a50*/  MUFU.TANH R11, R11 ;  /* 0x0000000b000b7308 */ /* 0x000ff00000002400 */
[----:B------:R-:W-:Y:S08]  /*8a60*/  MUFU.TANH R12, R12 ;  /* 0x0000000c000c7308 */ /* 0x000ff00000002400 */
[----:B------:R-:W-:Y:S08]  /*8a70*/  MUFU.TANH R15, R15 ;  /* 0x0000000f000f7308 */ /* 0x000ff00000002400 */
[----:B------:R-:W-:Y:S01]  /*8a80*/  MUFU.TANH R20, R20 ;  /* 0x0000001400147308 */ /* 0x000fe20000002400 */
[----:B------:R-:W-:-:S02]  /*8a90*/  WARPGROUP.DEPBAR.LE gsb0, 0x0 ;  /* 0x00008000000079c5 */ /* 0x000fc40000010000 */
[----:B------:R-:W-:Y:S01]  /*8aa0*/  FSEL R216, R125, -INF , P3 ;  /* 0xff8000007dd87808 */ /* 0x000fe20001800000 */
[----:B------:R-:W-:Y:S01]  /*8ab0*/  FMUL.FTZ R125, R0, R96 ;  /* 0x00000060007d7220 */ /* 0x000fe20000410000 */
[----:B------:R-:W-:-:S03]  /*8ac0*/  ISETP.GT.AND P3, PT, R191, 0x91, PT ;  /* 0x00000091bf00780c */ /* 0x000fc60003f64270 */
[----:B------:R-:W-:Y:S01]  /*8ad0*/  MUFU.TANH R185, R185 ;  /* 0x000000b900b97308 */ /* 0x000fe20000002400 */
[----:B------:R-:W-:Y:S01]  /*8ae0*/  FSEL R218, R9, -INF , P2 ;  /* 0xff80000009da7808 */ /* 0x000fe20001000000 */
[----:B------:R-:W-:Y:S01]  /*8af0*/  WARPGROUP.ARRIVE ;  /* 0x00000000000079c5 */ /* 0x000fe20000000000 */
[----:B------:R-:W-:Y:S02]  /*8b00*/  FMNMX.FTZ R135, R216, R135, !PT ;  /* 0x00000087d8877209 */ /* 0x000fe40007810000 */
[C---:B------:R-:W-:Y:S02]  /*8b10*/  ISETP.GT.AND P2, PT, R191.reuse, 0x98, PT ;  /* 0x00000098bf00780c */ /* 0x040fe40003f44270 */
[----:B------:R-:W-:Y:S01]  /*8b20*/  FSEL R128, R128, -INF , P3 ;  /* 0xff80000080807808 */ /* 0x000fe20001800000 */
[----:B------:R-:W-:Y:S01]  /*8b30*/  MUFU.TANH R186, R186 ;  /* 0x000000ba00ba7308 */ /* 0x000fe20000002400 */
[----:B------:R-:W-:Y:S01]  /*8b40*/  FMNMX.FTZ R135, R218, R135, !PT ;  /* 0x00000087da877209 */ /* 0x000fe20007810000 */
[----:B------:R-:W-:Y:S01]  /*8b50*/  QGMMA.64x128x32.F32.E4M3.E4M3 R24, R212, gdesc[UR8], R24, gsb0 ;  /* 0x01e00008d4187df3 */ /* 0x000fe20008000818 */
[----:B------:R-:W-:Y:S01]  /*8b60*/  ISETP.GT.AND P3, PT, R191, 0x99, PT ;  /* 0x00000099bf00780c */ /* 0x000fe20003f64270 */
[----:B------:R-:W-:Y:S01]  /*8b70*/  UIADD3 UR10, UR14, 0x400, URZ ;  /* 0x000004000e0a7890 */ /* 0x000fe2000fffe03f */
[----:B------:R-:W-:Y:S01]  /*8b80*/  FSEL R220, R131, -INF , P2 ;  /* 0xff80000083dc7808 */ /* 0x000fe20001000000 */
[----:B------:R-:W-:Y:S01]  /*8b90*/  FMUL.FTZ R131, R0, R97 ;  /* 0x0000006100837220 */ /* 0x000fe20000410000 */
[----:B------:R-:W-:Y:S01]  /*8ba0*/  FMNMX.FTZ R135, R128, R135, !PT ;  /* 0x0000008780877209 */ /* 0x000fe20007810000 */
[----:B------:R-:W-:Y:S01]  /*8bb0*/  MUFU.TANH R189, R189 ;  /* 0x000000bd00bd7308 */ /* 0x000fe20000002400 */
[----:B------:R-:W-:Y:S01]  /*8bc0*/  ISETP.GT.AND P2, PT, R191, 0xa0, PT ;  /* 0x000000a0bf00780c */ /* 0x000fe20003f44270 */
[----:B------:R-:W-:Y:S01]  /*8bd0*/  UMOV UR11, 0xc0000010 ;  /* 0xc0000010000b7882 */ /* 0x000fe20000000000 */
[----:B------:R-:W-:-:S02]  /*8be0*/  FSEL R132, R132, -INF , P3 ;  /* 0xff80000084847808 */ /* 0x000fc40001800000 */
[----:B------:R-:W-:Y:S02]  /*8bf0*/  FMNMX.FTZ R135, R220, R135, !PT ;  /* 0x00000087dc877209 */ /* 0x000fe40007810000 */
[C---:B------:R-:W-:Y:S01]  /*8c00*/  ISETP.GT.AND P3, PT, R191.reuse, 0xa1, PT ;  /* 0x000000a1bf00780c */ /* 0x040fe20003f64270 */
[----:B------:R-:W-:Y:S01]  /*8c10*/  MUFU.TANH R190, R190 ;  /* 0x000000be00be7308 */ /* 0x000fe20000002400 */
[----:B---3--:R-:W-:Y:S02]  /*8c20*/  FSEL R104, R104, -INF , P2 ;  /* 0xff80000068687808 */ /* 0x008fe40001000000 */
[----:B------:R-:W-:Y:S02]  /*8c30*/  FMNMX.FTZ R135, R132, R135, !PT ;  /* 0x0000008784877209 */ /* 0x000fe40007810000 */
[----:B------:R-:W-:Y:S02]  /*8c40*/  ISETP.GT.AND P2, PT, R191, 0xa8, PT ;  /* 0x000000a8bf00780c */ /* 0x000fe40003f44270 */
[----:B-1----:R-:W-:Y:S01]  /*8c50*/  FSEL R92, R105, -INF , P3 ;  /* 0xff800000695c7808 */ /* 0x002fe20001800000 */
[----:B------:R-:W-:Y:S01]  /*8c60*/  FMUL.FTZ R105, R0, R93 ;  /* 0x0000005d00697220 */ /* 0x000fe20000410000 */
[----:B------:R-:W-:Y:S01]  /*8c70*/  FMNMX.FTZ R135, R104, R135, !PT ;  /* 0x0000008768877209 */ /* 0x000fe20007810000 */
[----:B------:R-:W-:Y:S01]  /*8c80*/  MUFU.TANH R170, R170 ;  /* 0x000000aa00aa7308 */ /* 0x000fe20000002400 */
[----:B------:R-:W-:-:S02]  /*8c90*/  ISETP.GT.AND P3, PT, R191, 0xa9, PT ;  /* 0x000000a9bf00780c */ /* 0x000fc40003f64270 */
[----:B----4-:R-:W-:Y:S02]  /*8ca0*/  FSEL R222, R222, -INF , P2 ;  /* 0xff800000dede7808 */ /* 0x010fe40001000000 */
[----:B------:R-:W-:Y:S02]  /*8cb0*/  FMNMX.FTZ R135, R92, R135, !PT ;  /* 0x000000875c877209 */ /* 0x000fe40007810000 */
[C---:B------:R-:W-:Y:S01]  /*8cc0*/  ISETP.GT.AND P2, PT, R191.reuse, 0xb0, PT ;  /* 0x000000b0bf00780c */ /* 0x040fe20003f44270 */
[----:B------:R-:W1:Y:S01]  /*8cd0*/  MUFU.TANH R105, R105 ;  /* 0x0000006900697308 */ /* 0x000e620000002400 */
[----:B--2---:R-:W-:Y:S02]  /*8ce0*/  FSEL R224, R224, -INF , P3 ;  /* 0xff800000e0e07808 */ /* 0x004fe40001800000 */
[----:B------:R-:W-:Y:S02]  /*8cf0*/  FMNMX.FTZ R135, R222, R135, !PT ;  /* 0x00000087de877209 */ /* 0x000fe40007810000 */
[----:B------:R-:W-:-:S02]  /*8d00*/  ISETP.GT.AND P3, PT, R191, 0xb1, PT ;  /* 0x000000b1bf00780c */ /* 0x000fc40003f64270 */
[----:B-----5:R-:W-:Y:S01]  /*8d10*/  FSEL R96, R109, -INF , P2 ;  /* 0xff8000006d607808 */ /* 0x020fe20001000000 */
[----:B------:R-:W-:Y:S01]  /*8d20*/  MUFU.TANH R171, R171 ;  /* 0x000000ab00ab7308 */ /* 0x000fe20000002400 */
[----:B------:R-:W-:Y:S02]  /*8d30*/  FMNMX.FTZ R135, R224, R135, !PT ;  /* 0x00000087e0877209 */ /* 0x000fe40007810000 */
[C---:B------:R-:W-:Y:S02]  /*8d40*/  ISETP.GT.AND P2, PT, R191.reuse, 0xb8, PT ;  /* 0x000000b8bf00780c */ /* 0x040fe40003f44270 */
[----:B------:R-:W-:Y:S02]  /*8d50*/  FSEL R226, R226, -INF , P3 ;  /* 0xff800000e2e27808 */ /* 0x000fe40001800000 */
[----:B------:R-:W-:Y:S01]  /*8d60*/  FMNMX.FTZ R135, R96, R135, !PT ;  /* 0x0000008760877209 */ /* 0x000fe20007810000 */
[----:B------:R-:W2:Y:S01]  /*8d70*/  MUFU.TANH R109, R125 ;  /* 0x0000007d006d7308 */ /* 0x000ea20000002400 */
[----:B------:R-:W-:-:S02]  /*8d80*/  ISETP.GT.AND P3, PT, R191, 0xb9, PT ;  /* 0x000000b9bf00780c */ /* 0x000fc40003f64270 */
[----:B------:R-:W-:Y:S02]  /*8d90*/  FSEL R9, R113, -INF , P2 ;  /* 0xff80000071097808 */ /* 0x000fe40001000000 */
[----:B------:R-:W-:Y:S02]  /*8da0*/  FMNMX.FTZ R135, R226, R135, !PT ;  /* 0x00000087e2877209 */ /* 0x000fe40007810000 */
[----:B------:R-:W-:Y:S01]  /*8db0*/  ISETP.GT.AND P2, PT, R191, 0xc0, PT ;  /* 0x000000c0bf00780c */ /* 0x000fe20003f44270 */
[----:B------:R-:W3:Y:S01]  /*8dc0*/  MUFU.TANH R113, R131 ;  /* 0x0000008300717308 */ /* 0x000ee20000002400 */
[----:B------:R-:W-:Y:S01]  /*8dd0*/  FSEL R93, R117, -INF , P3 ;  /* 0xff800000755d7808 */ /* 0x000fe20001800000 */
[----:B------:R-:W-:Y:S01]  /*8de0*/  FMUL.FTZ R117, R0, R100 ;  /* 0x0000006400757220 */ /* 0x000fe20000410000 */
[----:B------:R-:W-:Y:S02]  /*8df0*/  FMNMX.FTZ R135, R9, R135, !PT ;  /* 0x0000008709877209 */ /* 0x000fe40007810000 */
[----:B------:R-:W-:-:S02]  /*8e00*/  ISETP.GT.AND P3, PT, R191, 0xc1, PT ;  /* 0x000000c1bf00780c */ /* 0x000fc40003f64270 */
[----:B------:R-:W-:Y:S01]  /*8e10*/  FSEL R100, R88, -INF , P2 ;  /* 0xff80000058647808 */ /* 0x000fe20001000000 */
[----:B------:R4:W5:Y:S01]  /*8e20*/  MUFU.TANH R125, R117 ;  /* 0x00000075007d7308 */ /* 0x0009620000002400 */
        /* <DEDUP_REMOVED lines=10> */
[----:B------:R-:W5:Y:S01]  /*8ed0*/  MUFU.TANH R89, R89 ;  /* 0x0000005900597308 */ /* 0x000f620000002400 */
[----:B-1----:R-:W-:Y:S02]  /*8ee0*/  FSEL R105, R105, -INF , P3 ;  /* 0xff80000069697808 */ /* 0x002fe40001800000 */
[----:B----4-:R-:W-:Y:S01]  /*8ef0*/  FMNMX.FTZ R117, R101, R88, !PT ;  /* 0x0000005865757209 */ /* 0x010fe20007810000 */
[----:B------:R-:W-:Y:S01]  /*8f00*/  FMUL.FTZ R88, R0, R110 ;  /* 0x0000006e00587220 */ /* 0x000fe20000410000 */
[----:B------:R-:W-:-:S02]  /*8f10*/  ISETP.GT.AND P3, PT, R191, 0xd1, PT ;  /* 0x000000d1bf00780c */ /* 0x000fc40003f64270 */
[----:B--2---:R-:W-:Y:S01]  /*8f20*/  FSEL R110, R109, -INF , P2 ;  /* 0xff8000006d6e7808 */ /* 0x004fe20001000000 */
[----:B------:R-:W-:Y:S01]  /*8f30*/  MUFU.TANH R175, R175 ;  /* 0x000000af00af7308 */ /* 0x000fe20000002400 */
[----:B------:R-:W-:Y:S02]  /*8f40*/  FMNMX.FTZ R117, R105, R117, !PT ;  /* 0x0000007569757209 */ /* 0x000fe40007810000 */
[----:B------:R-:W-:Y:S02]  /*8f50*/  ISETP.GT.AND P2, PT, R191, 0xd8, PT ;  /* 0x000000d8bf00780c */ /* 0x000fe40003f44270 */
[----:B---3--:R-:W-:Y:S02]  /*8f60*/  FSEL R113, R113, -INF , P3 ;  /* 0xff80000071717808 */ /* 0x008fe40001800000 */
[----:B------:R-:W-:Y:S01]  /*8f70*/  FMNMX.FTZ R121, R110, R117, !PT ;  /* 0x000000756e797209 */ /* 0x000fe20007810000 */
[----:B------:R-:W-:Y:S01]  /*8f80*/  FMUL.FTZ R117, R0, R111 ;  /* 0x0000006f00757220 */ /* 0x000fe20000410000 */
[----:B-----5:R-:W-:Y:S01]  /*8f90*/  FSEL R111, R125, -INF , P2 ;  /* 0xff8000007d6f7808 */ /* 0x020fe20001000000 */
[----:B------:R1:W-:Y:S01]  /*8fa0*/  MUFU.TANH R109, R88 ;  /* 0x00000058006d7308 */ /* 0x0003e20000002400 */
[C---:B------:R-:W-:Y:S01]  /*8fb0*/  ISETP.GT.AND P3, PT, R191.reuse, 0xd9, PT ;  /* 0x000000d9bf00780c */ /* 0x040fe20003f64270 */
[----:B------:R-:W-:Y:S01]  /*8fc0*/  VIADD R191, R191, 0x8 ;  /* 0x00000008bfbf7836 */ /* 0x000fe20000000000 */
[----:B------:R-:W-:-:S02]  /*8fd0*/  FMNMX.FTZ R125, R113, R121, !PT ;  /* 0x00000079717d7209 */ /* 0x000fc40007810000 */
[----:B------:R-:W-:Y:S02]  /*8fe0*/  FSEL R121, R89, -INF , P3 ;  /* 0xff80000059797808 */ /* 0x000fe40001800000 */
[----:B------:R-:W-:Y:S01]  /*8ff0*/  FMNMX.FTZ R125, R111, R125, !PT ;  /* 0x0000007d6f7d7209 */ /* 0x000fe20007810000 */
[----:B------:R-:W2:Y:S01]  /*9000*/  LDC R89, c[0x0][0x988] ;  /* 0x00026200ff597b82 */ /* 0x000ea20000000800 */
[----:B------:R-:W-:Y:S01]  /*9010*/  ISETP.GT.AND P5, PT, R191, RZ, PT ;  /* 0x000000ffbf00720c */ /* 0x000fe20003fa4270 */
[----:B------:R-:W-:Y:S01]  /*9020*/  MUFU.TANH R178, R178 ;  /* 0x000000b200b27308 */ /* 0x000fe20000002400 */
[----:B------:R-:W-:Y:S02]  /*9030*/  FMNMX.FTZ R125, R121, R125, !PT ;  /* 0x0000007d797d7209 */ /* 0x000fe40007810000 */
[----:B------:R-:W-:Y:S02]  /*9040*/  ISETP.GT.AND P6, PT, R191, 0x1, PT ;  /* 0x00000001bf00780c */ /* 0x000fe40003fc4270 */
[----:B------:R-:W-:Y:S01]  /*9050*/  FSEL R11, R11, -INF , P5 ;  /* 0xff8000000b0b7808 */ /* 0x000fe20002800000 */
[----:B-1----:R-:W1:Y:S01]  /*9060*/  SHFL.BFLY PT, R88, R125, 0x2, 0x1f ;  /* 0x0c401f007d587f89 */ /* 0x002e6200000e0000 */
[----:B------:R-:W-:Y:S01]  /*9070*/  ISETP.GT.AND P3, PT, R191, 0x8, PT ;  /* 0x00000008bf00780c */ /* 0x000fe20003f64270 */
[----:B------:R-:W3:Y:S01]  /*9080*/  MUFU.TANH R179, R179 ;  /* 0x000000b300b37308 */ /* 0x000ee20000002400 */
[----:B------:R-:W-:-:S02]  /*9090*/  FSEL R12, R12, -INF , P6 ;  /* 0xff8000000c0c7808 */ /* 0x000fc40003000000 */
[----:B------:R-:W-:Y:S02]  /*90a0*/  FMNMX.FTZ R161, R11, R8, !PT ;  /* 0x000000080ba17209 */ /* 0x000fe40007810000 */
[----:B------:R-:W-:Y:S02]  /*90b0*/  ISETP.GT.AND P4, PT, R191, 0x9, PT ;  /* 0x00000009bf00780c */ /* 0x000fe40003f84270 */
[----:B------:R-:W-:Y:S01]  /*90c0*/  FSEL R15, R15, -INF , P3 ;  /* 0xff8000000f0f7808 */ /* 0x000fe20001800000 */
[----:B------:R-:W4:Y:S01]  /*90d0*/  MUFU.TANH R182, R182 ;  /* 0x000000b600b67308 */ /* 0x000f220000002400 */
[----:B------:R-:W-:Y:S02]  /*90e0*/  FMNMX.FTZ R161, R12, R161, !PT ;  /* 0x000000a10ca17209 */ /* 0x000fe40007810000 */
[----:B------:R-:W-:Y:S02]  /*90f0*/  ISETP.GT.AND P5, PT, R191, 0x10, PT ;  /* 0x00000010bf00780c */ /* 0x000fe40003fa4270 */
[----:B------:R-:W-:-:S02]  /*9100*/  FSEL R20, R20, -INF , P4 ;  /* 0xff80000014147808 */ /* 0x000fc40002000000 */
[----:B------:R-:W-:Y:S01]  /*9110*/  FMNMX.FTZ R165, R15, R161, !PT ;  /* 0x000000a10fa57209 */ /* 0x000fe20007810000 */
[----:B------:R-:W-:Y:S01]  /*9120*/  MUFU.TANH R183, R183 ;  /* 0x000000b700b77308 */ /* 0x000fe20000002400 */
[C---:B------:R-:W-:Y:S02]  /*9130*/  ISETP.GT.AND P6, PT, R191.reuse, 0x11, PT ;  /* 0x00000011bf00780c */ /* 0x040fe40003fc4270 */
[----:B------:R-:W-:Y:S02]  /*9140*/  FMNMX.FTZ R165, R20, R165, !PT ;  /* 0x000000a514a57209 */ /* 0x000fe40007810000 */
[----:B------:R-:W-:Y:S02]  /*9150*/  ISETP.GT.AND P3, PT, R191, 0x18, PT ;  /* 0x00000018bf00780c */ /* 0x000fe40003f64270 */
[----:B-1----:R-:W-:Y:S01]  /*9160*/  FMNMX.FTZ R131, R125, R88, !PT ;  /* 0x000000587d837209 */ /* 0x002fe20007810000 */
[----:B------:R-:W-:Y:S01]  /*9170*/  FMUL.FTZ R125, R0, R103 ;  /* 0x00000067007d7220 */ /* 0x000fe20000410000 */
[----:B------:R-:W-:Y:S01]  /*9180*/  FSEL R186, R186, -INF , P6 ;  /* 0xff800000baba7808 */ /* 0x000fe20003000000 */
[----:B------:R-:W-:Y:S01]  /*9190*/  MUFU.TANH R154, R154 ;  /* 0x0000009a009a7308 */ /* 0x000fe20000002400 */
[----:B------:R-:W-:Y:S01]  /*91a0*/  ISETP.GT.AND P4, PT, R191, 0x19, PT ;  /* 0x00000019bf00780c */ /* 0x000fe20003f84270 */
[----:B------:R-:W1:Y:S01]  /*91b0*/  SHFL.BFLY PT, R88, R131, 0x1, 0x1f ;  /* 0x0c201f0083587f89 */ /* 0x000e6200000e0000 */
[----:B------:R-:W-:Y:S01]  /*91c0*/  FSEL R189, R189, -INF , P3 ;  /* 0xff800000bdbd7808 */ /* 0x000fe20001800000 */
[----:B------:R-:W-:-:S02]  /*91d0*/  WARPGROUP.DEPBAR.LE gsb0, 0x0 ;  /* 0x00008000000079c5 */ /* 0x000fc40000010000 */
[----:B------:R-:W-:Y:S01]  /*91e0*/  FSEL R190, R190, -INF , P4 ;  /* 0xff800000bebe7808 */ /* 0x000fe20002000000 */
[----:B------:R-:W-:Y:S01]  /*91f0*/  WARPGROUP.ARRIVE ;  /* 0x00000000000079c5 */ /* 0x000fe20000000000 */
[C---:B------:R-:W-:Y:S01]  /*9200*/  ISETP.GT.AND P6, PT, R191.reuse, 0x21, PT ;  /* 0x00000021bf00780c */ /* 0x040fe20003fc4270 */
[----:B------:R-:W5:Y:S01]  /*9210*/  MUFU.TANH R155, R155 ;  /* 0x0000009b009b7308 */ /* 0x000f620000002400 */
[----:B------:R-:W-:Y:S02]  /*9220*/  ISETP.GT.AND P3, PT, R191, 0x28, PT ;  /* 0x00000028bf00780c */ /* 0x000fe40003f64270 */
[----:B------:R-:W-:Y:S01]  /*9230*/  FSEL R171, R171, -INF , P6 ;  /* 0xff800000abab7808 */ /* 0x000fe20003000000 */
[----:B------:R-:W-:Y:S01]  /*9240*/  QGMMA.64x128x32.F32.E4M3.E4M3 R24, R208, gdesc[UR8], R24, gsb0 ;  /* 0x01e00008d0187df3 */ /* 0x000fe20008000818 */
[C---:B------:R-:W-:Y:S01]  /*9250*/  ISETP.GT.AND P4, PT, R191.reuse, 0x29, PT ;  /* 0x00000029bf00780c */ /* 0x040fe20003f84270 */
[----:B------:R-:W-:Y:S01]  /*9260*/  UIADD3 UR10, UR14, 0x500, URZ ;  /* 0x000005000e0a7890 */ /* 0x000fe2000fffe03f */
[----:B------:R-:W-:Y:S01]  /*9270*/  FSEL R174, R174, -INF , P3 ;  /* 0xff800000aeae7808 */ /* 0x000fe20001800000 */
[----:B------:R-:W5:Y:S01]  /*9280*/  MUFU.TANH R158, R158 ;  /* 0x0000009e009e7308 */ /* 0x000f620000002400 */
[C---:B------:R-:W-:Y:S01]  /*9290*/  ISETP.GT.AND P6, PT, R191.reuse, 0x31, PT ;  /* 0x00000031bf00780c */ /* 0x040fe20003fc4270 */
[----:B------:R-:W-:Y:S01]  /*92a0*/  UMOV UR11, 0xc0000010 ;  /* 0xc0000010000b7882 */ /* 0x000fe20000000000 */
[----:B------:R-:W-:Y:S01]  /*92b0*/  ISETP.GT.AND P3, PT, R191, 0x38, PT ;  /* 0x00000038bf00780c */ /* 0x000fe20003f64270 */
[----:B------:R-:W-:Y:S01]  /*92c0*/  UIADD3 UR14, UR14, 0x600, URZ ;  /* 0x000006000e0e7890 */ /* 0x000fe2000fffe03f */
[----:B---3--:R-:W-:-:S02]  /*92d0*/  FSEL R179, R179, -INF , P6 ;  /* 0xff800000b3b37808 */ /* 0x008fc40003000000 */
[----:B----4-:R-:W-:Y:S01]  /*92e0*/  FSEL R182, R182, -INF , P3 ;  /* 0xff800000b6b67808 */ /* 0x010fe20001800000 */
[----:B------:R-:W-:Y:S01]  /*92f0*/  MUFU.TANH R159, R159 ;  /* 0x0000009f009f7308 */ /* 0x000fe20000002400 */
[----:B-1----:R-:W-:Y:S02]  /*9300*/  FMNMX.FTZ R88, R131, R88, !PT ;  /* 0x0000005883587209 */ /* 0x002fe40007810000 */
[----:B------:R-:W-:Y:S02]  /*9310*/  ISETP.GT.AND P6, PT, R191, 0x41, PT ;  /* 0x00000041bf00780c */ /* 0x000fe40003fc4270 */
[C---:B------:R-:W-:Y:S01]  /*9320*/  FSETP.NEU.FTZ.AND P2, PT, R88.reuse, -INF , PT ;  /* 0xff8000005800780b */ /* 0x040fe20003f5d000 */
[----:B--2---:R-:W-:-:S01]  /*9330*/  FFMA.FTZ R131, R88, R89, -8 ;  /* 0xc100000058837423 */ /* 0x004fc20000010059 */
[----:B------:R-:W-:Y:S01]  /*9340*/  ISETP.GT.AND P3, PT, R191, 0x48, PT ;  /* 0x00000048bf00780c */ /* 0x000fe20003f64270 */
[----:B------:R-:W1:Y:S01]  /*9350*/  MUFU.TANH R162, R162 ;  /* 0x000000a200a27308 */ /* 0x000e620000002400 */
[----:B-----5:R-:W-:-:S02]  /*9360*/  FSEL R155, R155, -INF , P6 ;  /* 0xff8000009b9b7808 */ /* 0x020fc40003000000 */
[----:B------:R-:W-:Y:S02]  /*9370*/  FSEL R103, R131, RZ, P2 ;  /* 0x000000ff83677208 */ /* 0x000fe40001000000 */
[----:B------:R-:W-:Y:S02]  /*9380*/  FSEL R158, R158, -INF , P3 ;  /* 0xff8000009e9e7808 */ /* 0x000fe40001800000 */
[----:B------:R-:W-:Y:S01]  /*9390*/  ISETP.GT.AND P6, PT, R191, 0x51, PT ;  /* 0x00000051bf00780c */ /* 0x000fe20003fc4270 */
        /* <DEDUP_REMOVED lines=10> */
[----:B------:R2:W-:Y:S01]  /*9440*/  MUFU.EX2 R161, R169 ;  /* 0x000000a900a17308 */ /* 0x0005e20000000800 */
[----:B------:R-:W-:Y:S01]  /*9450*/  FMNMX.FTZ R165, R186, R165, !PT ;  /* 0x000000a5baa57209 */ /* 0x000fe20007810000 */
[-CC-:B------:R-:W-:Y:S01]  /*9460*/  FFMA.FTZ R145, R176, R89.reuse, -R103.reuse ;  /* 0x00000059b0917223 */ /* 0x180fe20000010867 */
[----:B------:R-:W-:Y:S01]  /*9470*/  ISETP.GT.AND P5, PT, R191, 0x30, PT ;  /* 0x00000030bf00780c */ /* 0x000fe20003fa4270 */
[--C-:B------:R-:W-:Y:S01]  /*9480*/  FFMA.FTZ R176, R177, R89, -R103.reuse ;  /* 0x00000059b1b07223 */ /* 0x100fe20000010867 */
[----:B------:R-:W-:Y:S01]  /*9490*/  FMNMX.FTZ R165, R189, R165, !PT ;  /* 0x000000a5bda57209 */ /* 0x000fe20007810000 */
[--C-:B------:R-:W-:Y:S01]  /*94a0*/  FFMA.FTZ R177, R108, R89, -R103.reuse ;  /* 0x000000596cb17223 */ /* 0x100fe20000010867 */
[----:B------:R-:W-:Y:S01]  /*94b0*/  FSEL R178, R178, -INF , P5 ;  /* 0xff800000b2b27808 */ /* 0x000fe20002800000 */
[----:B------:R-:W3:Y:S01]  /*94c0*/  MUFU.TANH R163, R163 ;  /* 0x000000a300a37308 */ /* 0x000ee20000002400 */
[----:B------:R-:W-:Y:S01]  /*94d0*/  FMNMX.FTZ R165, R190, R165, !PT ;  /* 0x000000a5bea57209 */ /* 0x000fe20007810000 */
[-CC-:B------:R-:W-:Y:S01]  /*94e0*/  FFMA.FTZ R149, R180, R89.reuse, -R103.reuse ;  /* 0x00000059b4957223 */ /* 0x180fe20000010867 */
[----:B------:R-:W-:Y:S01]  /*94f0*/  ISETP.GT.AND P5, PT, R191, 0x40, PT ;  /* 0x00000040bf00780c */ /* 0x000fe20003fa4270 */
[--C-:B------:R-:W-:Y:S01]  /*9500*/  FFMA.FTZ R180, R181, R89, -R103.reuse ;  /* 0x00000059b5b47223 */ /* 0x100fe20000010867 */
[----:B------:R-:W-:Y:S01]  /*9510*/  FMNMX.FTZ R192, R170, R165, !PT ;  /* 0x000000a5aac07209 */ /* 0x000fe20007810000 */
[-CC-:B------:R-:W-:Y:S01]  /*9520*/  FFMA.FTZ R181, R224, R89.reuse, -R103.reuse ;  /* 0x00000059e0b57223 */ /* 0x180fe20000010867 */
[----:B------:R-:W-:Y:S01]  /*9530*/  FSEL R154, R154, -INF , P5 ;  /* 0xff8000009a9a7808 */ /* 0x000fe20002800000 */
[----:B------:R4:W-:Y:S01]  /*9540*/  MUFU.EX2 R165, R173 ;  /* 0x000000ad00a57308 */ /* 0x0009e20000000800 */
[----:B--2---:R-:W-:Y:S01]  /*9550*/  FMNMX.FTZ R169, R171, R192, !PT ;  /* 0x000000c0aba97209 */ /* 0x004fe20007810000 */
[-CC-:B------:R-:W-:Y:S01]  /*9560*/  FFMA.FTZ R131, R193, R89.reuse, -R103.reuse ;  /* 0x00000059c1837223 */ /* 0x180fe20000010867 */
[----:B------:R-:W-:Y:S01]  /*9570*/  FSEL R192, R175, -INF , P4 ;  /* 0xff800000afc07808 */ /* 0x000fe20002000000 */
[--C-:B------:R-:W-:Y:S01]  /*9580*/  FFMA.FTZ R175, R194, R89, -R103.reuse ;  /* 0x00000059c2af7223 */ /* 0x100fe20000010867 */
[----:B------:R-:W-:Y:S01]  /*9590*/  FMNMX.FTZ R169, R174, R169, !PT ;  /* 0x000000a9aea97209 */ /* 0x000fe20007810000 */
[--C-:B------:R-:W-:Y:S01]  /*95a0*/  FFMA.FTZ R10, R10, R89, -R103.reuse ;  /* 0x000000590a0a7223 */ /* 0x100fe20000010867 */
[----:B------:R-:W-:Y:S01]  /*95b0*/  ISETP.GT.AND P4, PT, R191, 0x39, PT ;  /* 0x00000039bf00780c */ /* 0x000fe20003f84270 */
[----:B------:R-:W2:Y:S01]  /*95c0*/  MUFU.TANH R166, R166 ;  /* 0x000000a600a67308 */ /* 0x000ea20000002400 */
[----:B------:R-:W-:Y:S01]  /*95d0*/  FMNMX.FTZ R169, R192, R169, !PT ;  /* 0x000000a9c0a97209 */ /* 0x000fe20007810000 */
[-CC-:B------:R-:W-:Y:S01]  /*95e0*/  FFMA.FTZ R13, R13, R89.reuse, -R103.reuse ;  /* 0x000000590d0d7223 */ /* 0x180fe20000010867 */
[----:B------:R-:W-:Y:S01]  /*95f0*/  ISETP.GT.AND P5, PT, R191, 0x50, PT ;  /* 0x00000050bf00780c */ /* 0x000fe20003fa4270 */
[--C-:B------:R-:W-:Y:S01]  /*9600*/  FFMA.FTZ R14, R14, R89, -R103.reuse ;  /* 0x000000590e0e7223 */ /* 0x100fe20000010867 */
[----:B------:R-:W-:Y:S01]  /*9610*/  FMNMX.FTZ R194, R178, R169, !PT ;  /* 0x000000a9b2c27209 */ /* 0x000fe20007810000 */
[-CC-:B------:R-:W-:Y:S01]  /*9620*/  FFMA.FTZ R21, R21, R89.reuse, -R103.reuse ;  /* 0x0000005915157223 */ /* 0x180fe20000010867 */
[----:B-1----:R-:W-:Y:S01]  /*9630*/  FSEL R162, R162, -INF , P5 ;  /* 0xff800000a2a27808 */ /* 0x002fe20002800000 */
[----:B------:R1:W-:Y:S01]  /*9640*/  MUFU.EX2 R169, R175 ;  /* 0x000000af00a97308 */ /* 0x0003e20000000800 */
[----:B----4-:R-:W-:Y:S01]  /*9650*/  FMNMX.FTZ R173, R179, R194, !PT ;  /* 0x000000c2b3ad7209 */ /* 0x010fe20007810000 */
[-CC-:B------:R-:W-:Y:S01]  /*9660*/  FFMA.FTZ R121, R121, R89.reuse, -R103.reuse ;  /* 0x0000005979797223 */ /* 0x180fe20000010867 */
[----:B------:R-:W-:Y:S01]  /*9670*/  FSEL R194, R183, -INF , P4 ;  /* 0xff800000b7c27808 */ /* 0x000fe20002000000 */
[--C-:B------:R-:W-:Y:S01]  /*9680*/  FFMA.FTZ R184, R184, R89, -R103.reuse ;  /* 0x00000059b8b87223 */ /* 0x100fe20000010867 */
[----:B------:R-:W-:Y:S01]  /*9690*/  FMNMX.FTZ R173, R182, R173, !PT ;  /* 0x000000adb6ad7209 */ /* 0x000fe20007810000 */
[--C-:B------:R-:W-:Y:S01]  /*96a0*/  FFMA.FTZ R135, R187, R89, -R103.reuse ;  /* 0x00000059bb877223 */ /* 0x100fe20000010867 */
[C---:B------:R-:W-:Y:S01]  /*96b0*/  ISETP.GT.AND P4, PT, R191.reuse, 0x49, PT ;  /* 0x00000049bf00780c */ /* 0x040fe20003f84270 */
[----:B------:R-:W4:Y:S01]  /*96c0*/  MUFU.TANH R167, R167 ;  /* 0x000000a700a77308 */ /* 0x000f220000002400 */
[----:B------:R-:W-:Y:S01]  /*96d0*/  FMNMX.FTZ R173, R194, R173, !PT ;  /* 0x000000adc2ad7209 */ /* 0x000fe20007810000 */
[-CC-:B------:R-:W-:Y:S01]  /*96e0*/  FFMA.FTZ R188, R188, R89.reuse, -R103.reuse ;  /* 0x00000059bcbc7223 */ /* 0x180fe20000010867 */
[----:B------:R-:W-:Y:S01]  /*96f0*/  ISETP.GT.AND P3, PT, R191, 0x58, PT ;  /* 0x00000058bf00780c */ /* 0x000fe20003f64270 */
[--C-:B------:R-:W-:Y:S01]  /*9700*/  FFMA.FTZ R152, R152, R89, -R103.reuse ;  /* 0x0000005998987223 */ /* 0x100fe20000010867 */
[----:B------:R-:W-:Y:S01]  /*9710*/  FMNMX.FTZ R108, R154, R173, !PT ;  /* 0x000000ad9a6c7209 */ /* 0x000fe20007810000 */
[-CC-:B------:R-:W-:Y:S01]  /*9720*/  FFMA.FTZ R153, R153, R89.reuse, -R103.reuse ;  /* 0x0000005999997223 */ /* 0x180fe20000010867 */
[----:B---3--:R-:W-:Y:S01]  /*9730*/  FSEL R163, R163, -INF , P6 ;  /* 0xff800000a3a37808 */ /* 0x008fe20003000000 */
[----:B------:R-:W3:Y:S01]  /*9740*/  MUFU.TANH R138, R138 ;  /* 0x0000008a008a7308 */ /* 0x000ee20000002400 */
[----:B-1----:R-:W-:Y:S01]  /*9750*/  FMNMX.FTZ R175, R155, R108, !PT ;  /* 0x0000006c9baf7209 */ /* 0x002fe20007810000 */
[-CC-:B------:R-:W-:Y:S01]  /*9760*/  FFMA.FTZ R157, R157, R89.reuse, -R103.reuse ;  /* 0x000000599d9d7223 */ /* 0x180fe20000010867 */
[----:B------:R-:W-:Y:S01]  /*9770*/  FSEL R108, R159, -INF , P4 ;  /* 0xff8000009f6c7808 */ /* 0x000fe20002000000 */
[--C-:B------:R-:W-:Y:S01]  /*9780*/  FFMA.FTZ R159, R196, R89, -R103.reuse ;  /* 0x00000059c49f7223 */ /* 0x100fe20000010867 */
[----:B------:R-:W-:Y:S01]  /*9790*/  FMNMX.FTZ R175, R158, R175, !PT ;  /* 0x000000af9eaf7209 */ /* 0x000fe20007810000 */
[--C-:B------:R-:W-:Y:S01]  /*97a0*/  FFMA.FTZ R160, R160, R89, -R103.reuse ;  /* 0x00000059a0a07223 */ /* 0x100fe20000010867 */
[C---:B------:R-:W-:Y:S01]  /*97b0*/  ISETP.GT.AND P4, PT, R191.reuse, 0x59, PT ;  /* 0x00000059bf00780c */ /* 0x040fe20003f84270 */
[----:B------:R-:W1:Y:S01]  /*97c0*/  MUFU.TANH R139, R139 ;  /* 0x0000008b008b7308 */ /* 0x000e620000002400 */
[----:B------:R-:W-:Y:S01]  /*97d0*/  FMNMX.FTZ R175, R108, R175, !PT ;  /* 0x000000af6caf7209 */ /* 0x000fe20007810000 */
[-CC-:B------:R-:W-:Y:S01]  /*97e0*/  FFMA.FTZ R164, R164, R89.reuse, -R103.reuse ;  /* 0x00000059a4a47223 */ /* 0x180fe20000010867 */
[----:B--2---:R-:W-:Y:S01]  /*97f0*/  FSEL R166, R166, -INF , P3 ;  /* 0xff800000a6a67808 */ /* 0x004fe20001800000 */
[--C-:B------:R-:W-:Y:S01]  /*9800*/  FFMA.FTZ R136, R136, R89, -R103.reuse ;  /* 0x0000005988887223 */ /* 0x100fe20000010867 */
[----:B------:R-:W-:Y:S01]  /*9810*/  FMNMX.FTZ R196, R162, R175, !PT ;  /* 0x000000afa2c47209 */ /* 0x000fe20007810000 */
[-CC-:B------:R-:W-:Y:S01]  /*9820*/  FFMA.FTZ R140, R140, R89.reuse, -R103.reuse ;  /* 0x000000598c8c7223 */ /* 0x180fe20000010867 */
[----:B------:R-:W-:Y:S01]  /*9830*/  ISETP.GT.AND P5, PT, R191, 0x60, PT ;  /* 0x00000060bf00780c */ /* 0x000fe20003fa4270 */
[----:B------:R-:W2:Y:S01]  /*9840*/  MUFU.TANH R142, R142 ;  /* 0x0000008e008e7308 */ /* 0x000ea20000002400 */
[----:B------:R-:W-:Y:S01]  /*9850*/  FMNMX.FTZ R175, R163, R196, !PT ;  /* 0x000000c4a3af7209 */ /* 0x000fe20007810000 */
[-CC-:B------:R-:W-:Y:S01]  /*9860*/  FFMA.FTZ R144, R144, R89.reuse, -R103.reuse ;  /* 0x0000005990907223 */ /* 0x180fe20000010867 */
[----:B----4-:R-:W-:Y:S01]  /*9870*/  FSEL R196, R167, -INF , P4 ;  /* 0xff800000a7c47808 */ /* 0x010fe20002000000 */
[--C-:B------:R-:W-:Y:S01]  /*9880*/  FFMA.FTZ R167, R112, R89, -R103.reuse ;  /* 0x0000005970a77223 */ /* 0x100fe20000010867 */
[----:B------:R-:W-:Y:S01]  /*9890*/  FMNMX.FTZ R175, R166, R175, !PT ;  /* 0x000000afa6af7209 */ /* 0x000fe20007810000 */
[-CC-:B------:R-:W-:Y:S01]  /*98a0*/  FFMA.FTZ R198, R198, R89.reuse, -R103.reuse ;  /* 0x00000059c6c67223 */ /* 0x180fe20000010867 */
[C---:B------:R-:W-:Y:S01]  /*98b0*/  ISETP.GT.AND P6, PT, R191.reuse, 0x61, PT ;  /* 0x00000061bf00780c */ /* 0x040fe20003fc4270 */
[----:B------:R-:W4:Y:S01]  /*98c0*/  MUFU.TANH R143, R143 ;  /* 0x0000008f008f7308 */ /* 0x000f220000002400 */
        /* <DEDUP_REMOVED lines=9> */
[----:B------:R-:W-:Y:S01]  /*9960*/  FFMA.FTZ R9, R9, R89, -R103 ;  /* 0x0000005909097223 */ /* 0x000fe20000010867 */
[----:B------:R-:W-:-:S02]  /*9970*/  ISETP.GT.AND P4, PT, R191, 0x69, PT ;  /* 0x00000069bf00780c */ /* 0x000fc40003f84270 */
[----:B--2---:R-:W-:Y:S02]  /*9980*/  FSEL R142, R142, -INF , P3 ;  /* 0xff8000008e8e7808 */ /* 0x004fe40001800000 */
[----:B------:R-:W-:Y:S01]  /*9990*/  FMNMX.FTZ R175, R139, R112, !PT ;  /* 0x000000708baf7209 */ /* 0x000fe20007810000 */
[----:B------:R-:W2:Y:S01]  /*99a0*/  MUFU.TANH R147, R147 ;  /* 0x0000009300937308 */ /* 0x000ea20000002400 */
[----:B------:R-:W-:Y:S02]  /*99b0*/  ISETP.GT.AND P5, PT, R191, 0x70, PT ;  /* 0x00000070bf00780c */ /* 0x000fe40003fa4270 */
[----:B----4-:R-:W-:Y:S01]  /*99c0*/  FSEL R112, R143, -INF , P4 ;  /* 0xff8000008f707808 */ /* 0x010fe20002000000 */
[----:B------:R-:W-:-:S01]  /*99d0*/  FFMA.FTZ R143, R148, R89, -R103 ;  /* 0x00000059948f7223 */ /* 0x000fc20000010867 */
[----:B------:R-:W-:Y:S02]  /*99e0*/  FMNMX.FTZ R175, R142, R175, !PT ;  /* 0x000000af8eaf7209 */ /* 0x000fe40007810000 */
[----:B------:R-:W-:Y:S01]  /*99f0*/  ISETP.GT.AND P6, PT, R191, 0x71, PT ;  /* 0x00000071bf00780c */ /* 0x000fe20003fc4270 */
[----:B------:R-:W3:Y:S01]  /*9a00*/  MUFU.TANH R150, R150 ;  /* 0x0000009600967308 */ /* 0x000ee20000002400 */
[----:B-1----:R-:W-:-:S02]  /*9a10*/  FSEL R146, R146, -INF , P5 ;  /* 0xff80000092927808 */ /* 0x002fc40002800000 */
[----:B------:R-:W-:Y:S02]  /*9a20*/  FMNMX.FTZ R175, R112, R175, !PT ;  /* 0x000000af70af7209 */ /* 0x000fe40007810000 */
[----:B------:R-:W-:Y:S02]  /*9a30*/  ISETP.GT.AND P3, PT, R191, 0x78, PT ;  /* 0x00000078bf00780c */ /* 0x000fe40003f64270 */
[----:B------:R-:W-:Y:S01]  /*9a40*/  FMNMX.FTZ R175, R146, R175, !PT ;  /* 0x000000af92af7209 */ /* 0x000fe20007810000 */
[----:B------:R-:W1:Y:S01]  /*9a50*/  MUFU.TANH R151, R151 ;  /* 0x0000009700977308 */ /* 0x000e620000002400 */
[----:B--2---:R-:W-:Y:S01]  /*9a60*/  FSEL R148, R147, -INF , P6 ;  /* 0xff80000093947808 */ /* 0x004fe20003000000 */
[----:B------:R-:W-:Y:S01]  /*9a70*/  FFMA.FTZ R147, R116, R89, -R103 ;  /* 0x0000005974937223 */ /* 0x000fe20000010867 */
[----:B------:R-:W-:Y:S01]  /*9a80*/  ISETP.GT.AND P4, PT, R191, 0x79, PT ;  /* 0x00000079bf00780c */ /* 0x000fe20003f84270 */
[----:B------:R-:W-:Y:S02]  /*9a90*/  WARPGROUP.DEPBAR.LE gsb0, 0x0 ;  /* 0x00008000000079c5 */ /* 0x000fe40000010000 */
[----:B------:R-:W-:Y:S01]  /*9aa0*/  FMNMX.FTZ R175, R148, R175, !PT ;  /* 0x000000af94af7209 */ /* 0x000fe20007810000 */
[----:B------:R-:W-:Y:S01]  /*9ab0*/  WARPGROUP.ARRIVE ;  /* 0x00000000000079c5 */ /* 0x000fe20000000000 */
[----:B------:R-:W2:Y:S01]  /*9ac0*/  MUFU.TANH R122, R122 ;  /* 0x0000007a007a7308 */ /* 0x000ea20000002400 */
[----:B---3--:R-:W-:-:S02]  /*9ad0*/  FSEL R150, R150, -INF , P3 ;  /* 0xff80000096967808 */ /* 0x008fc40001800000 */
[C---:B------:R-:W-:Y:S02]  /*9ae0*/  ISETP.GT.AND P5, PT, R191.reuse, 0x80, PT ;  /* 0x00000080bf00780c */ /* 0x040fe40003fa4270 */
[----:B------:R-:W-:Y:S01]  /*9af0*/  FMNMX.FTZ R175, R150, R175, !PT ;  /* 0x000000af96af7209 */ /* 0x000fe20007810000 */
[----:B------:R-:W-:Y:S01]  /*9b00*/  QGMMA.64x128x32.F32.E4M3.E4M3 R24, R204, gdesc[UR8], R24, gsb0 ;  /* 0x01e00008cc187df3 */ /* 0x000fe20008000818 */
[----:B------:R-:W-:Y:S01]  /*9b10*/  ISETP.GT.AND P6, PT, R191, 0x81, PT ;  /* 0x00000081bf00780c */ /* 0x000fe20003fc4270 */
[----:B------:R-:W3:Y:S01]  /*9b20*/  MUFU.TANH R123, R123 ;  /* 0x0000007b007b7308 */ /* 0x000ee20000002400 */
[----:B-1----:R-:W-:Y:S02]  /*9b30*/  FSEL R151, R151, -INF , P4 ;  /* 0xff80000097977808 */ /* 0x002fe40002000000 */
[----:B------:R-:W-:Y:S02]  /*9b40*/  ISETP.GT.AND P3, PT, R191, 0x88, PT ;  /* 0x00000088bf00780c */ /* 0x000fe40003f64270 */
[----:B------:R-:W-:-:S02]  /*9b50*/  FMNMX.FTZ R175, R151, R175, !PT ;  /* 0x000000af97af7209 */ /* 0x000fc40007810000 */
[C---:B------:R-:W-:Y:S01]  /*9b60*/  ISETP.GT.AND P4, PT, R191.reuse, 0x89, PT ;  /* 0x00000089bf00780c */ /* 0x040fe20003f84270 */
[----:B------:R-:W1:Y:S01]  /*9b70*/  MUFU.TANH R126, R126 ;  /* 0x0000007e007e7308 */ /* 0x000e620000002400 */
[----:B--2---:R-:W-:Y:S02]  /*9b80*/  FSEL R122, R122, -INF , P5 ;  /* 0xff8000007a7a7808 */ /* 0x004fe40002800000 */
[----:B------:R-:W-:Y:S02]  /*9b90*/  ISETP.GT.AND P5, PT, R191, 0x90, PT ;  /* 0x00000090bf00780c */ /* 0x000fe40003fa4270 */
[----:B------:R-:W-:-:S03]  /*9ba0*/  FMNMX.FTZ R116, R122, R175, !PT ;  /* 0x000000af7a747209 */ /* 0x000fc60007810000 */
[----:B------:R-:W2:Y:S01]  /*9bb0*/  MUFU.TANH R127, R127 ;  /* 0x0000007f007f7308 */ /* 0x000ea20000002400 */
[----:B---3--:R-:W-:Y:S02]  /*9bc0*/  FSEL R123, R123, -INF , P6 ;  /* 0xff8000007b7b7808 */ /* 0x008fe40003000000 */
[----:B------:R-:W-:Y:S02]  /*9bd0*/  ISETP.GT.AND P6, PT, R191, 0x91, PT ;  /* 0x00000091bf00780c */ /* 0x000fe40003fc4270 */
[----:B------:R-:W-:-:S03]  /*9be0*/  FMNMX.FTZ R175, R123, R116, !PT ;  /* 0x000000747baf7209 */ /* 0x000fc60007810000 */
[----:B------:R-:W3:Y:S01]  /*9bf0*/  MUFU.TANH R129, R129 ;  /* 0x0000008100817308 */ /* 0x000ee20000002400 */
[----:B-1----:R-:W-:Y:S02]  /*9c00*/  FSEL R126, R126, -INF , P3 ;  /* 0xff8000007e7e7808 */ /* 0x002fe40001800000 */
[----:B------:R-:W-:Y:S02]  /*9c10*/  ISETP.GT.AND P3, PT, R191, 0x98, PT ;  /* 0x00000098bf00780c */ /* 0x000fe40003f64270 */
[----:B------:R-:W-:-:S03]  /*9c20*/  FMNMX.FTZ R175, R126, R175, !PT ;  /* 0x000000af7eaf7209 */ /* 0x000fc60007810000 */
[----:B------:R-:W1:Y:S01]  /*9c30*/  MUFU.TANH R130, R130 ;  /* 0x0000008200827308 */ /* 0x000e620000002400 */
[----:B--2---:R-:W-:Y:S01]  /*9c40*/  FSEL R116, R127, -INF , P4 ;  /* 0xff8000007f747808 */ /* 0x004fe20002000000 */
[----:B------:R-:W-:Y:S01]  /*9c50*/  FFMA.FTZ R127, R124, R89, -R103 ;  /* 0x000000597c7f7223 */ /* 0x000fe20000010867 */
[----:B------:R-:W-:Y:S02]  /*9c60*/  ISETP.GT.AND P4, PT, R191, 0x99, PT ;  /* 0x00000099bf00780c */ /* 0x000fe40003f84270 */
[----:B------:R-:W-:-:S03]  /*9c70*/  FMNMX.FTZ R175, R116, R175, !PT ;  /* 0x000000af74af7209 */ /* 0x000fc60007810000 */
[----:B------:R-:W2:Y:S01]  /*9c80*/  MUFU.TANH R133, R133 ;  /* 0x0000008500857308 */ /* 0x000ea20000002400 */
[----:B---3--:R-:W-:Y:S01]  /*9c90*/  FSEL R124, R129, -INF , P5 ;  /* 0xff800000817c7808 */ /* 0x008fe20002800000 */
[----:B------:R-:W-:Y:S01]  /*9ca0*/  FFMA.FTZ R129, R216, R89, -R103 ;  /* 0x00000059d8817223 */ /* 0x000fe20000010867 */
        /* <DEDUP_REMOVED lines=21> */
[-CC-:B------:R-:W-:Y:S01]  /*9e00*/  FFMA.FTZ R107, R128, R89.reuse, -R103.reuse ;  /* 0x00000059806b7223 */ /* 0x180fe20000010867 */
[----:B------:R-:W-:Y:S01]  /*9e10*/  FSEL R128, R109, -INF , P3 ;  /* 0xff8000006d807808 */ /* 0x000fe20001800000 */
[----:B------:R-:W-:Y:S01]  /*9e20*/  FFMA.FTZ R109, R220, R89, -R103 ;  /* 0x00000059dc6d7223 */ /* 0x000fe20000010867 */
[----:B------:R-:W-:Y:S02]  /*9e30*/  FMNMX.FTZ R175, R218, R175, !PT ;  /* 0x000000afdaaf7209 */ /* 0x000fe40007810000 */
[----:B------:R-:W-:Y:S01]  /*9e40*/  ISETP.GT.AND P6, PT, R191, 0xb1, PT ;  /* 0x000000b1bf00780c */ /* 0x000fe20003fc4270 */
[----:B------:R-:W2:Y:S01]  /*9e50*/  MUFU.TANH R115, R115 ;  /* 0x0000007300737308 */ /* 0x000ea20000002400 */
[----:B---3--:R-:W-:Y:S02]  /*9e60*/  FSEL R117, R117, -INF , P4 ;  /* 0xff80000075757808 */ /* 0x008fe40002000000 */
[----:B------:R-:W-:-:S02]  /*9e70*/  FMNMX.FTZ R220, R128, R175, !PT ;  /* 0x000000af80dc7209 */ /* 0x000fc40007810000 */
[----:B------:R-:W-:Y:S02]  /*9e80*/  ISETP.GT.AND P3, PT, R191, 0xb8, PT ;  /* 0x000000b8bf00780c */ /* 0x000fe40003f64270 */
[----:B------:R-:W-:Y:S01]  /*9e90*/  FMNMX.FTZ R175, R117, R220, !PT ;  /* 0x000000dc75af7209 */ /* 0x000fe20007810000 */
[----:B------:R-:W-:Y:S01]  /*9ea0*/  MUFU.TANH R118, R118 ;  /* 0x0000007600767308 */ /* 0x000fe20000002400 */
[----:B-1----:R-:W-:Y:S02]  /*9eb0*/  FSEL R114, R114, -INF , P5 ;  /* 0xff80000072727808 */ /* 0x002fe40002800000 */
[C---:B------:R-:W-:Y:S02]  /*9ec0*/  ISETP.GT.AND P4, PT, R191.reuse, 0xb9, PT ;  /* 0x000000b9bf00780c */ /* 0x040fe40003f84270 */
[----:B------:R-:W-:Y:S02]  /*9ed0*/  FMNMX.FTZ R175, R114, R175, !PT ;  /* 0x000000af72af7209 */ /* 0x000fe40007810000 */
[----:B------:R-:W-:Y:S01]  /*9ee0*/  ISETP.GT.AND P5, PT, R191, 0xc0, PT ;  /* 0x000000c0bf00780c */ /* 0x000fe20003fa4270 */
[----:B------:R-:W1:Y:S01]  /*9ef0*/  MUFU.TANH R119, R119 ;  /* 0x0000007700777308 */ /* 0x000e620000002400 */
[----:B--2---:R-:W-:-:S02]  /*9f00*/  FSEL R220, R115, -INF , P6 ;  /* 0xff80000073dc7808 */ /* 0x004fc40003000000 */
[----:B------:R-:W-:Y:S02]  /*9f10*/  ISETP.GT.AND P6, PT, R191, 0xc1, PT ;  /* 0x000000c1bf00780c */ /* 0x000fe40003fc4270 */
[----:B------:R-:W-:-:S03]  /*9f20*/  FMNMX.FTZ R175, R220, R175, !PT ;  /* 0x000000afdcaf7209 */ /* 0x000fc60007810000 */
[----:B------:R-:W2:Y:S08]  /*9f30*/  MUFU.TANH R90, R90 ;  /* 0x0000005a005a7308 */ /* 0x000eb00000002400 */
[----:B------:R-:W3:Y:S01]  /*9f40*/  MUFU.TANH R91, R91 ;  /* 0x0000005b005b7308 */ /* 0x000ee20000002400 */
[----:B-1----:R-:W-:Y:S02]  /*9f50*/  FSEL R119, R119, -INF , P4 ;  /* 0xff80000077777808 */ /* 0x002fe40002000000 */
[----:B------:R-:W-:-:S05]  /*9f60*/  ISETP.GT.AND P4, PT, R191, 0xc9, PT ;  /* 0x000000c9bf00780c */ /* 0x000fca0003f84270 */
[----:B------:R1:W-:Y:S01]  /*9f70*/  MUFU.EX2 R173, R177 ;  /* 0x000000b100ad7308 */ /* 0x0003e20000000800 */
[----:B--2---:R-:W-:Y:S02]  /*9f80*/  FSEL R115, R90, -INF , P5 ;  /* 0xff8000005a737808 */ /* 0x004fe40002800000 */
[----:B------:R-:W-:-:S05]  /*9f90*/  ISETP.GT.AND P5, PT, R191, 0xd0, PT ;  /* 0x000000d0bf00780c */ /* 0x000fca0003fa4270 */
[----:B------:R-:W2:Y:S01]  /*9fa0*/  MUFU.TANH R94, R94 ;  /* 0x0000005e005e7308 */ /* 0x000ea20000002400 */
[----:B-1----:R-:W-:-:S01]  /*9fb0*/  FFMA.FTZ R177, R132, R89, -R103 ;  /* 0x0000005984b17223 */ /* 0x002fc20000010867 */
[----:B------:R-:W-:Y:S02]  /*9fc0*/  FSEL R132, R118, -INF , P3 ;  /* 0xff80000076847808 */ /* 0x000fe40001800000 */
[----:B------:R-:W-:Y:S01]  /*9fd0*/  ISETP.GT.AND P3, PT, R191, 0xc8, PT ;  /* 0x000000c8bf00780c */ /* 0x000fe20003f64270 */
[----:B------:R-:W-:Y:S02]  /*9fe0*/  WARPGROUP.DEPBAR.LE gsb0, 0x0 ;  /* 0x00008000000079c5 */ /* 0x000fe40000010000 */
[----:B------:R-:W-:Y:S01]  /*9ff0*/  FMNMX.FTZ R175, R132, R175, !PT ;  /* 0x000000af84af7209 */ /* 0x000fe20007810000 */
[----:B------:R-:W1:Y:S01]  /*a000*/  MUFU.TANH R95, R95 ;  /* 0x0000005f005f7308 */ /* 0x000e620000002400 */
[----:B---3--:R-:W-:Y:S01]  /*a010*/  FSEL R91, R91, -INF , P6 ;  /* 0xff8000005b5b7808 */ /* 0x008fe20003000000 */
[----:B------:R-:W-:Y:S01]  /*a020*/  WARPGROUP.ARRIVE ;  /* 0x00000000000079c5 */ /* 0x000fe20000000000 */
[----:B------:R-:W-:Y:S01]  /*a030*/  FMNMX.FTZ R90, R119, R175, !PT ;  /* 0x000000af775a7209 */ /* 0x000fe20007810000 */
[----:B------:R-:W-:Y:S01]  /*a040*/  FFMA.FTZ R175, R92, R89, -R103 ;  /* 0x000000595caf7223 */ /* 0x000fe20000010867 */
[----:B------:R-:W-:-:S02]  /*a050*/  ISETP.GT.AND P6, PT, R191, 0xd1, PT ;  /* 0x000000d1bf00780c */ /* 0x000fc40003fc4270 */
[----:B------:R-:W-:Y:S01]  /*a060*/  FMNMX.FTZ R90, R115, R90, !PT ;  /* 0x0000005a735a7209 */ /* 0x000fe20007810000 */
[----:B------:R-:W3:Y:S01]  /*a070*/  MUFU.TANH R98, R98 ;  /* 0x0000006200627308 */ /* 0x000ee20000002400 */
[----:B--2---:R-:W-:Y:S01]  /*a080*/  FSEL R94, R94, -INF , P3 ;  /* 0xff8000005e5e7808 */ /* 0x004fe20001800000 */
[----:B------:R-:W-:Y:S01]  /*a090*/  QGMMA.64x128x32.F32.E4M3.E4M3 R24, R200, gdesc[UR12], R24, gsb0 ;  /* 0x01e0000cc8187df3 */ /* 0x000fe20008000818 */
[----:B------:R-:W-:-:S05]  /*a0a0*/  ISETP.GT.AND P3, PT, R191, 0xd8, PT ;  /* 0x000000d8bf00780c */ /* 0x000fca0003f64270 */
[----:B------:R-:W2:Y:S01]  /*a0b0*/  MUFU.TANH R99, R99 ;  /* 0x0000006300637308 */ /* 0x000ea20000002400 */
[----:B-1----:R-:W-:Y:S01]  /*a0c0*/  FSEL R92, R95, -INF , P4 ;  /* 0xff8000005f5c7808 */ /* 0x002fe20002000000 */
[----:B------:R-:W-:Y:S01]  /*a0d0*/  FFMA.FTZ R95, R222, R89, -R103 ;  /* 0x00000059de5f7223 */ /* 0x000fe20000010867 */
[----:B------:R-:W-:-:S05]  /*a0e0*/  ISETP.GT.AND P4, PT, R191, 0xd9, PT ;  /* 0x000000d9bf00780c */ /* 0x000fca0003f84270 */
[----:B------:R-:W1:Y:S01]  /*a0f0*/  MUFU.TANH R102, R102 ;  /* 0x0000006600667308 */ /* 0x000e620000002400 */
[----:B---3--:R-:W-:-:S07]  /*a100*/  FSEL R98, R98, -INF , P5 ;  /* 0xff80000062627808 */ /* 0x008fce0002800000 */
[----:B------:R3:W-:Y:S01]  /*a110*/  MUFU.EX2 R118, R177 ;  /* 0x000000b100767308 */ /* 0x0007e20000000800 */
[----:B--2---:R-:W-:Y:S01]  /*a120*/  FSEL R222, R99, -INF , P6 ;  /* 0xff80000063de7808 */ /* 0x004fe20003000000 */
[-CC-:B------:R-:W-:Y:S01]  /*a130*/  FFMA.FTZ R99, R226, R89.reuse, -R103.reuse ;  /* 0x00000059e2637223 */ /* 0x180fe20000010867 */
[----:B------:R-:W-:-:S01]  /*a140*/  FFMA.FTZ R226, R93, R89, -R103 ;  /* 0x000000595de27223 */ /* 0x000fc20000010867 */
[-CC-:B------:R-:W-:Y:S01]  /*a150*/  FFMA.FTZ R93, R100, R89.reuse, -R103.reuse ;  /* 0x00000059645d7223 */ /* 0x180fe20000010867 */
[----:B------:R-:W-:-:S01]  /*a160*/  FFMA.FTZ R100, R97, R89, -R103 ;  /* 0x0000005961647223 */ /* 0x000fc20000010867 */
[-CC-:B------:R-:W-:Y:S01]  /*a170*/  FFMA.FTZ R97, R101, R89.reuse, -R103.reuse ;  /* 0x0000005965617223 */ /* 0x180fe20000010867 */
[----:B------:R-:W-:-:S01]  /*a180*/  FFMA.FTZ R101, R105, R89, -R103 ;  /* 0x0000005969657223 */ /* 0x000fc20000010867 */
[----:B------:R-:W2:Y:S01]  /*a190*/  MUFU.TANH R125, R125 ;  /* 0x0000007d007d7308 */ /* 0x000ea20000002400 */
[----:B---3--:R-:W-:Y:S01]  /*a1a0*/  FMNMX.FTZ R177, R91, R90, !PT ;  /* 0x0000005a5bb17209 */ /* 0x008fe20007810000 */
[-CC-:B------:R-:W-:Y:S01]  /*a1b0*/  FFMA.FTZ R105, R110, R89.reuse, -R103.reuse ;  /* 0x000000596e697223 */ /* 0x180fe20000010867 */
[----:B-1----:R-:W-:Y:S01]  /*a1c0*/  FSEL R224, R102, -INF , P3 ;  /* 0xff80000066e07808 */ /* 0x002fe20001800000 */
[----:B------:R-:W-:Y:S01]  /*a1d0*/  FFMA.FTZ R110, R113, R89, -R103 ;  /* 0x00000059716e7223 */ /* 0x000fe20000010867 */
[----:B------:R-:W-:-:S03]  /*a1e0*/  FMNMX.FTZ R177, R94, R177, !PT ;  /* 0x000000b15eb17209 */ /* 0x000fc60007810000 */
[----:B------:R1:W-:Y:S01]  /*a1f0*/  MUFU.EX2 R102, R181 ;  /* 0x000000b500667308 */ /* 0x0003e20000000800 */
[----:B------:R-:W-:-:S04]  /*a200*/  FMNMX.FTZ R177, R92, R177, !PT ;  /* 0x000000b15cb17209 */ /* 0x000fc80007810000 */
[----:B------:R-:W-:-:S03]  /*a210*/  FMNMX.FTZ R177, R98, R177, !PT ;  /* 0x000000b162b17209 */ /* 0x000fc60007810000 */
[----:B------:R-:W-:Y:S01]  /*a220*/  MUFU.EX2 R131, R131 ;  /* 0x0000008300837308 */ /* 0x000fe20000000800 */
[----:B------:R-:W-:Y:S01]  /*a230*/  FMNMX.FTZ R177, R222, R177, !PT ;  /* 0x000000b1deb17209 */ /* 0x000fe20007810000 */
[----:B-1----:R-:W-:Y:S01]  /*a240*/  FFMA.FTZ R181, R111, R89, -R103 ;  /* 0x000000596fb57223 */ /* 0x002fe20000010867 */
[----:B--2---:R-:W-:Y:S02]  /*a250*/  FSEL R125, R125, -INF , P4 ;  /* 0xff8000007d7d7808 */ /* 0x004fe40002000000 */
[----:B------:R-:W-:Y:S02]  /*a260*/  FMNMX.FTZ R90, R224, R177, !PT ;  /* 0x000000b1e05a7209 */ /* 0x000fe40007810000 */
[----:B------:R-:W-:Y:S01]  /*a270*/  FSEL R111, R88, RZ, P2 ;  /* 0x000000ff586f7208 */ /* 0x000fe20001000000 */
[----:B------:R-:W-:Y:S01]  /*a280*/  MUFU.EX2 R10, R10 ;  /* 0x0000000a000a7308 */ /* 0x000fe20000000800 */
[----:B------:R-:W-:-:S03]  /*a290*/  FMNMX.FTZ R90, R125, R90, !PT ;  /* 0x0000005a7d5a7209 */ /* 0x000fc60007810000 */
[----:B------:R-:W-:Y:S02]  /*a2a0*/  FADD.FTZ R6, -R111, R6 ;  /* 0x000000066f067221 */ /* 0x000fe40000010100 */
[----:B------:R-:W1:Y:S02]  /*a2b0*/  SHFL.BFLY PT, R177, R90, 0x2, 0x1f ;  /* 0x0c401f005ab17f89 */ /* 0x000e6400000e0000 */
[----:B------:R-:W-:Y:S01]  /*a2c0*/  FMUL.FTZ R6, R6, R89 ;  /* 0x0000005906067220 */ /* 0x000fe20000410000 */
[----:B------:R-:W-:Y:S08]  /*a2d0*/  MUFU.EX2 R13, R13 ;  /* 0x0000000d000d7308 */ /* 0x000ff00000000800 */
[----:B------:R-:W2:Y:S08]  /*a2e0*/  MUFU.EX2 R6, R6 ;  /* 0x0000000600067308 */ /* 0x000eb00000000800 */
[----:B------:R-:W3:Y:S01]  /*a2f0*/  MUFU.EX2 R14, R14 ;  /* 0x0000000e000e7308 */ /* 0x000ee20000000800 */
[----:B-1----:R-:W-:-:S07]  /*a300*/  FMNMX.FTZ R177, R90, R177, !PT ;  /* 0x000000b15ab17209 */ /* 0x002fce0007810000 */
[----:B------:R1:W-:Y:S01]  /*a310*/  MUFU.EX2 R111, R121 ;  /* 0x00000079006f7308 */ /* 0x0003e20000000800 */
[----:B--2---:R-:W-:-:S01]  /*a320*/  FFMA.FTZ R195, R6, R4, R131 ;  /* 0x0000000406c37223 */ /* 0x004fc20000010083 */
[----:B------:R-:W2:Y:S06]  /*a330*/  SHFL.BFLY PT, R90, R177, 0x1, 0x1f ;  /* 0x0c201f00b15a7f89 */ /* 0x000eac00000e0000 */
[----:B------:R-:W4:Y:S08]  /*a340*/  MUFU.EX2 R21, R21 ;  /* 0x0000001500157308 */ /* 0x000f300000000800 */
[----:B------:R-:W5:Y:S08]  /*a350*/  MUFU.EX2 R184, R184 ;  /* 0x000000b800b87308 */ /* 0x000f700000000800 */
[----:B------:R-:W5:Y:S01]  /*a360*/  MUFU.EX2 R135, R135 ;  /* 0x0000008700877308 */ /* 0x000f620000000800 */
[----:B--2---:R-:W-:-:S04]  /*a370*/  FMNMX.FTZ R90, R177, R90, !PT ;  /* 0x0000005ab15a7209 */ /* 0x004fc80007810000 */
[C---:B------:R-:W-:Y:S01]  /*a380*/  FSETP.NEU.FTZ.AND P2, PT, R90.reuse, -INF , PT ;  /* 0xff8000005a00780b */ /* 0x040fe20003f5d000 */
[----:B------:R-:W-:-:S02]  /*a390*/  FFMA.FTZ R113, R90, R89, -8 ;  /* 0xc10000005a717423 */ /* 0x000fc40000010059 */
[----:B------:R-:W2:Y:S03]  /*a3a0*/  MUFU.EX2 R188, R188 ;  /* 0x000000bc00bc7308 */ /* 0x000ea60000000800 */
        /* <DEDUP_REMOVED lines=14> */
[----:B------:R-:W-:Y:S01]  /*a490*/  MUFU.EX2 R212, R212 ;  /* 0x000000d400d47308 */ /* 0x000fe20000000800 */
[----:B-1----:R-:W-:-:S01]  /*a4a0*/  FFMA.FTZ R121, R186, R89, -R113 ;  /* 0x00000059ba797223 */ /* 0x002fc20000010871 */
[-CC-:B------:R-:W-:Y:S01]  /*a4b0*/  FFMA.FTZ R191, R112, R89.reuse, -R113.reuse ;  /* 0x0000005970bf7223 */ /* 0x180fe20000010871 */
[-C--:B------:R-:W-:Y:S01]  /*a4c0*/  FMUL.FTZ R189, R142, R89.reuse ;  /* 0x000000598ebd7220 */ /* 0x080fe20000410000 */
        /* <DEDUP_REMOVED lines=9> */
[----:B---3--:R-:W-:-:S01]  /*a560*/  FADD.FTZ R146, R14, R195 ;  /* 0x000000c30e927221 */ /* 0x008fc20000010000 */
[-CC-:B------:R-:W-:Y:S01]  /*a570*/  FFMA.FTZ R179, R179, R89.reuse, -R113.reuse ;  /* 0x00000059b3b37223 */ /* 0x180fe20000010871 */
[----:B------:R-:W-:-:S01]  /*a580*/  FFMA.FTZ R182, R182, R89, -R113 ;  /* 0x00000059b6b67223 */ /* 0x000fc20000010871 */
[----:B------:R-:W1:Y:S01]  /*a590*/  MUFU.EX2 R189, R189 ;  /* 0x000000bd00bd7308 */ /* 0x000e620000000800 */
[----:B----4-:R-:W-:-:S01]  /*a5a0*/  FADD.FTZ R195, R21, R146 ;  /* 0x0000009215c37221 */ /* 0x010fc20000010000 */
[-CC-:B------:R-:W-:Y:S01]  /*a5b0*/  FFMA.FTZ R183, R194, R89.reuse, -R113.reuse ;  /* 0x00000059c2b77223 */ /* 0x180fe20000010871 */
[----:B------:R-:W-:-:S01]  /*a5c0*/  FFMA.FTZ R154, R154, R89, -R113 ;  /* 0x000000599a9a7223 */ /* 0x000fc20000010871 */
[----:B------:R-:W-:Y:S01]  /*a5d0*/  FFMA.FTZ R155, R155, R89, -R113 ;  /* 0x000000599b9b7223 */ /* 0x000fe20000010871 */
[----:B-----5:R-:W-:-:S01]  /*a5e0*/  FADD.FTZ R146, R184, R195 ;  /* 0x000000c3b8927221 */ /* 0x020fc20000010000 */
[-CC-:B------:R-:W-:Y:S01]  /*a5f0*/  FFMA.FTZ R158, R158, R89.reuse, -R113.reuse ;  /* 0x000000599e9e7223 */ /* 0x180fe20000010871 */
[----:B------:R-:W-:-:S01]  /*a600*/  FFMA.FTZ R163, R163, R89, -R113 ;  /* 0x00000059a3a37223 */ /* 0x000fc20000010871 */
[----:B------:R-:W3:Y:S01]  /*a610*/  MUFU.EX2 R12, R12 ;  /* 0x0000000c000c7308 */ /* 0x000ee20000000800 */
[----:B------:R-:W-:-:S01]  /*a620*/  FADD.FTZ R195, R135, R146 ;  /* 0x0000009287c37221 */ /* 0x000fc20000010000 */
[-CC-:B------:R-:W-:Y:S01]  /*a630*/  FFMA.FTZ R187, R196, R89.reuse, -R113.reuse ;  /* 0x00000059c4bb7223 */ /* 0x180fe20000010871 */
[----:B------:R-:W-:-:S01]  /*a640*/  FFMA.FTZ R138, R138, R89, -R113 ;  /* 0x000000598a8a7223 */ /* 0x000fc20000010871 */
[----:B------:R-:W-:Y:S01]  /*a650*/  FFMA.FTZ R139, R139, R89, -R113 ;  /* 0x000000598b8b7223 */ /* 0x000fe20000010871 */
[----:B--2---:R-:W-:-:S01]  /*a660*/  FADD.FTZ R146, R188, R195 ;  /* 0x000000c3bc927221 */ /* 0x004fc20000010000 */
[-CC-:B------:R-:W-:Y:S01]  /*a670*/  FFMA.FTZ R193, R148, R89.reuse, -R113.reuse ;  /* 0x0000005994c17223 */ /* 0x180fe20000010871 */
[----:B------:R-:W-:-:S01]  /*a680*/  FFMA.FTZ R142, R150, R89, -R113 ;  /* 0x00000059968e7223 */ /* 0x000fc20000010871 */
[----:B------:R-:W2:Y:S01]  /*a690*/  MUFU.EX2 R15, R15 ;  /* 0x0000000f000f7308 */ /* 0x000ea20000000800 */
[----:B-1----:R-:W-:-:S01]  /*a6a0*/  FFMA.FTZ R4, R189, R3, R212 ;  /* 0x00000003bd047223 */ /* 0x002fc200000100d4 */
[----:B------:R-:W-:Y:S01]  /*a6b0*/  FADD.FTZ R195, R137, R146 ;  /* 0x0000009289c37221 */ /* 0x000fe20000010000 */
[----:B------:R-:W-:-:S01]  /*a6c0*/  FFMA.FTZ R151, R151, R89, -R113 ;  /* 0x0000005997977223 */ /* 0x000fc20000010871 */
[----:B------:R-:W-:Y:S01]  /*a6d0*/  FFMA.FTZ R122, R122, R89, -R113 ;  /* 0x000000597a7a7223 */ /* 0x000fe20000010871 */
[----:B------:R-:W-:-:S01]  /*a6e0*/  FADD.FTZ R3, R11, R4 ;  /* 0x000000040b037221 */ /* 0x000fc20000010000 */
        /* <DEDUP_REMOVED lines=8> */
[----:B------:R-:W-:-:S02]  /*a770*/  WARPGROUP.DEPBAR.LE gsb0, 0x0 ;  /* 0x00008000000079c5 */ /* 0x000fc40000010000 */
[----:B------:R-:W3:Y:S01]  /*a780*/  MUFU.EX2 R121, R121 ;  /* 0x0000007900797308 */ /* 0x000ee20000000800 */
[----:B--2---:R-:W-:-:S01]  /*a790*/  FADD.FTZ R3, R15, R4 ;  /* 0x000000040f037221 */ /* 0x004fc20000010000 */
[-CC-:B------:R-:W-:Y:S01]  /*a7a0*/  FFMA.FTZ R119, R119, R89.reuse, -R113.reuse ;  /* 0x0000005977777223 */ /* 0x180fe20000010871 */
[----:B------:R-:W-:-:S01]  /*a7b0*/  FFMA.FTZ R115, R115, R89, -R113 ;  /* 0x0000005973737223 */ /* 0x000fc20000010871 */
[----:B------:R-:W-:-:S04]  /*a7c0*/  FFMA.FTZ R92, R92, R89, -R113 ;  /* 0x000000595c5c7223 */ /* 0x000fc80000010871 */
        /* <DEDUP_REMOVED lines=10> */
[----:B------:R3:W-:Y:S01]  /*a870*/  MUFU.EX2 R103, R181 ;  /* 0x000000b500677308 */ /* 0x0007e20000000800 */
[----:B--2---:R-:W-:-:S01]  /*a880*/  FADD.FTZ R146, R168, R195 ;  /* 0x000000c3a8927221 */ /* 0x004fc20000010000 */
[-CC-:B------:R-:W-:Y:S01]  /*a890*/  FFMA.FTZ R195, R116, R89.reuse, -R113.reuse ;  /* 0x0000005974c37223 */ /* 0x180fe20000010871 */
[----:B------:R-:W-:-:S05]  /*a8a0*/  FFMA.FTZ R116, R124, R89, -R113 ;  /* 0x000000597c747223 */ /* 0x000fca0000010871 */
[----:B------:R-:W2:Y:S01]  /*a8b0*/  MUFU.EX2 R141, R141 ;  /* 0x0000008d008d7308 */ /* 0x000ea20000000800 */
[----:B---3--:R-:W-:-:S01]  /*a8c0*/  FFMA.FTZ R181, R192, R89, -R113 ;  /* 0x00000059c0b57223 */ /* 0x008fc20000010871 */
[----:B-1----:R-:W-:-:S06]  /*a8d0*/  FADD.FTZ R3, R171, R4 ;  /* 0x00000004ab037221 */ /* 0x002fcc0000010000 */
        /* <DEDUP_REMOVED lines=11> */
[----:B------:R-:W-:-:S05]  /*a990*/  IMAD.U32 R146, RZ, RZ, UR54 ;  /* 0x00000036ff927e24 */ /* 0x000fca000f8e00ff */
[----:B------:R-:W-:Y:S01]  /*a9a0*/  @!P0 LEA R146, R146, UR37, 0x3 ;  /* 0x0000002592928c11 */ /* 0x000fe2000f8e18ff */
[----:B------:R-:W1:Y:S01]  /*a9b0*/  MUFU.EX2 R179, R179 ;  /* 0x000000b300b37308 */ /* 0x000e620000000800 */
[----:B---3--:R-:W-:-:S07]  /*a9c0*/  FADD.FTZ R4, R178, R3 ;  /* 0x00000003b2047221 */ /* 0x008fce0000010000 */
[----:B------:R-:W3:Y:S01]  /*a9d0*/  MUFU.EX2 R149, R149 ;  /* 0x0000009500957308 */ /* 0x000ee20000000800 */
[----:B--2---:R-:W-:-:S01]  /*a9e0*/  FADD.FTZ R124, R176, R197 ;  /* 0x000000c5b07c7221 */ /* 0x004fc20000010000 */
[----:B------:R-:W-:-:S06]  /*a9f0*/  FFMA.FTZ R197, R130, R89, -R113 ;  /* 0x0000005982c57223 */ /* 0x000fcc0000010871 */
[----:B------:R-:W2:Y:S01]  /*aa00*/  MUFU.EX2 R182, R182 ;  /* 0x000000b600b67308 */ /* 0x000ea20000000800 */
[----:B-1----:R-:W-:-:S07]  /*aa10*/  FADD.FTZ R3, R179, R4 ;  /* 0x00000004b3037221 */ /* 0x002fce0000010000 */
[----:B------:R-:W1:Y:S01]  /*aa20*/  MUFU.EX2 R180, R180 ;  /* 0x000000b400b47308 */ /* 0x000e620000000800 */
[----:B---3--:R-:W-:-:S01]  /*aa30*/  FADD.FTZ R199, R149, R124 ;  /* 0x0000007c95c77221 */ /* 0x008fc20000010000 */
[----:B------:R-:W-:-:S06]  /*aa40*/  FFMA.FTZ R124, R216, R89, -R113 ;  /* 0x00000059d87c7223 */ /* 0x000fcc0000010871 */
        /* <DEDUP_REMOVED lines=12> */
[----:B---3--:R-:W-:-:S04]  /*ab10*/  FADD.FTZ R4, R153, R4 ;  /* 0x0000000499047221 */ /* 0x008fc80000010000 */
        /* <DEDUP_REMOVED lines=11> */
[----:B------:R-:W-:-:S03]  /*abd0*/  FADD.FTZ R3, R165, R4 ;  /* 0x00000004a5037221 */ /* 0x000fc60000010000 */
[----:B------:R-:W1:Y:S01]  /*abe0*/  MUFU.EX2 R164, R164 ;  /* 0x000000a400a47308 */ /* 0x000e620000000800 */
[----:B---3--:R-:W-:-:S01]  /*abf0*/  FADD.FTZ R130, R108, R205 ;  /* 0x000000cd6c827221 */ /* 0x008fc20000010000 */
[----:B------:R-:W-:-:S06]  /*ac00*/  FFMA.FTZ R205, R218, R89, -R113 ;  /* 0x00000059dacd7223 */ /* 0x000fcc0000010871 */
[----:B------:R-:W3:Y:S01]  /*ac10*/  MUFU.EX2 R162, R162 ;  /* 0x000000a200a27308 */ /* 0x000ee20000000800 */
[----:B--2---:R-:W-:-:S07]  /*ac20*/  FADD.FTZ R207, R163, R130 ;  /* 0x00000082a3cf7221 */ /* 0x004fce0000010000 */
[----:B------:R-:W2:Y:S01]  /*ac30*/  MUFU.EX2 R187, R187 ;  /* 0x000000bb00bb7308 */ /* 0x000ea20000000800 */
[----:B-1----:R-:W-:-:S04]  /*ac40*/  FADD.FTZ R4, R164, R3 ;  /* 0x00000003a4047221 */ /* 0x002fc80000010000 */
[----:B------:R-:W-:-:S03]  /*ac50*/  FADD.FTZ R3, R169, R4 ;  /* 0x00000004a9037221 */ /* 0x000fc60000010000 */
        /* <DEDUP_REMOVED lines=66> */
[----:B------:R-:W-:Y:S01]  /*b080*/  FADD.FTZ R3, R118, R91 ;  /* 0x0000005b76037221 */ /* 0x000fe20000010000 */
[----:B------:R-:W-:-:S05]  /*b090*/  FFMA.FTZ R91, R94, R89, -R113 ;  /* 0x000000595e5b7223 */ /* 0x000fca0000010871 */
        /* <DEDUP_REMOVED lines=19> */
[----:B---3--:R-:W-:-:S01]  /*b1d0*/  FADD.FTZ R4, R96, R201 ;  /* 0x000000c960047221 */ /* 0x008fc20000010000 */
[----:B------:R-:W-:-:S06]  /*b1e0*/  FFMA.FTZ R201, R222, R89, -R113 ;  /* 0x00000059dec97223 */ /* 0x000fcc0000010871 */
[----:B------:R-:W3:Y:S01]  /*b1f0*/  MUFU.EX2 R207, R207 ;  /* 0x000000cf00cf7308 */ /* 0x000ee20000000800 */
[----:B--2---:R-:W-:-:S01]  /*b200*/  FADD.FTZ R98, R114, R3 ;  /* 0x0000000372627221 */ /* 0x004fc20000010000 */
[----:B------:R-:W-:-:S05]  /*b210*/  IADD3 R3, -R227, 0xb, RZ ;  /* 0x0000000be3037810 */ /* 0x000fca0007ffe1ff */
[----:B------:R2:W-:Y:S06]  /*b220*/  BAR.ARV R3, 0x100 ;  /* 0x000400030000751d */ /* 0x0005ec0000002000 */
[----:B------:R-:W4:Y:S01]  /*b230*/  MUFU.EX2 R9, R9 ;  /* 0x0000000900097308 */ /* 0x000f220000000800 */
[----:B-1----:R-:W-:-:S01]  /*b240*/  FADD.FTZ R4, R99, R4 ;  /* 0x0000000463047221 */ /* 0x002fc20000010000 */
[----:B--2---:R-:W-:Y:S02]  /*b250*/  @!P0 VIADD R3, R146, 0x2e840 ;  /* 0x0002e84092038836 */ /* 0x004fe40000000000 */
[----:B---3--:R-:W-:-:S01]  /*b260*/  FADD.FTZ R203, R207, R98 ;  /* 0x00000062cfcb7221 */ /* 0x008fc20000010000 */
        /* <DEDUP_REMOVED lines=35> */
[----:B------:R-:W-:-:S03]  /*b4a0*/  FADD.FTZ R134, R103, R134 ;  /* 0x0000008667867221 */ /* 0x000fc60000010000 */
[----:B------:R-:W3:Y:S01]  /*b4b0*/  MUFU.EX2 R113, R113 ;  /* 0x0000007100717308 */ /* 0x000ee20000000800 */
[----:B--2---:R-:W-:-:S01]  /*b4c0*/  FADD.FTZ R3, R201, R4 ;  /* 0x00000004c9037221 */ /* 0x004fc20000010000 */
[----:B------:R-:W-:-:S03]  /*b4d0*/  FADD.FTZ R4, R111, R134 ;  /* 0x000000866f047221 */ /* 0x000fc60000010000 */
[----:B-1----:R-:W-:-:S04]  /*b4e0*/  FADD.FTZ R146, R98, R3 ;  /* 0x0000000362927221 */ /* 0x002fc80000010000 */
[----:B---3--:R-:W-:Y:S01]  /*b4f0*/  FADD.FTZ R3, R113, R146 ;  /* 0x0000009271037221 */ /* 0x008fe20000010000 */
[----:B------:R-:W-:Y:S06]  /*b500*/  @!P1 BRA `(.L_x_7168) ;  /* 0x0000000000049947 */ /* 0x000fec0003800000 */
[----:B------:R-:W-:Y:S01]  /*b510*/  BPT.TRAP 0x1 ;  /* 0x000000040000795c */ /* 0x000fe20000300000 */
.L_x_7168:
        /* <DEDUP_REMOVED lines=13> */
[----:B------:R-:W-:Y:S01]  /*b5f0*/  F2FP.SATFINITE.E4M3.F32.PACK_AB_MERGE_C R91, R132, R115, R91 ;  /* 0x00000073845b723e */ /* 0x000fe2000480705b */
        /* <DEDUP_REMOVED lines=121> */
.L_x_7159:
[----:B------:R-:W-:-:S13]  /*bd90*/  ISETP.LE.AND P2, PT, RZ, UR41, PT ;  /* 0x00000029ff007c0c */ /* 0x000fda000bf43270 */
[----:B------:R-:W-:Y:S05]  /*bda0*/  @!P2 BRA `(.L_x_7170) ;  /* 0x0000004000f4a947 */ /* 0x000fea0003800000 */
[----:B------:R-:W-:Y:S01]  /*bdb0*/  IMAD.MOV.U32 R7, RZ, RZ, R90 ;  /* 0x000000ffff077224 */ /* 0x000fe200078e005a */
[----:B------:R-:W-:Y:S01]  /*bdc0*/  UMOV UR40, UR48 ;  /* 0x0000003000287c82 */ /* 0x000fe20008000000 */
[----:B------:R-:W-:Y:S02]  /*bdd0*/  IMAD.MOV.U32 R6, RZ, RZ, R88 ;  /* 0x000000ffff067224 */ /* 0x000fe400078e0058 */
[----:B------:R-:W-:-:S07]  /*bde0*/  IMAD.MOV.U32 R8, RZ, RZ, R2 ;  /* 0x000000ffff087224 */ /* 0x000fce00078e0002 */
.L_x_7180:
        /* <DEDUP_REMOVED lines=9> */
.L_x_7172:
[----:B------:R-:W-:Y:S01]  /*be80*/  ULEA UR6, UR48, UR37, 0x3 ;  /* 0x0000002530067291 */ /* 0x000fe2000f8e183f */
[----:B------:R-:W-:-:S08]  /*be90*/  SHF.L.U32 R9, R2, 0x1f, RZ ;  /* 0x0000001f02097819 */ /* 0x000fd000000006ff */
[----:B------:R1:W2:Y:S01]  /*bea0*/  SYNCS.PHASECHK.TRANS64.TRYWAIT P2, [UR6+0x2e830], R9 ;  /* 0x02e83009ff0075a7 */ /* 0x0002a20008040146 */
[----:B------:R-:W-:Y:S05]  /*beb0*/  @!P1 BRA `(.L_x_7173) ;  /* 0x0000000000049947 */ /* 0x000fea0003800000 */
[----:B------:R-:W-:Y:S01]  /*bec0*/  BPT.TRAP 0x1 ;  /* 0x000000040000795c */ /* 0x000fe20000300000 */
.L_x_7173:
[----:B--2---:R-:W-:Y:S05]  /*bed0*/  @P2 BRA `(.L_x_7171) ;  /* 0x0000000000082947 */ /* 0x004fea0003800000 */
[----:B------:R-:W2:Y:S02]  /*bee0*/  SYNCS.PHASECHK.TRANS64.TRYWAIT P2, [UR6+0x2e830], R9 ;  /* 0x02e83009ff0075a7 */ /* 0x000ea40008040146 */
[----:B--2---:R-:W-:Y:S05]  /*bef0*/  @!P2 BRA `(.L_x_7174) ;  /* 0x0000009c00eca947 */ /* 0x004fea0003800000 */
.L_x_7171:
[----:B--2---:R-:W2:Y:S01]  /*bf00*/  S2R R10, SR_TID.X ;  /* 0x00000000000a7919 */ /* 0x004ea20000002100 */
[----:B------:R-:W-:Y:S01]  /*bf10*/  R2UR UR45, R5 ;  /* 0x00000000052d72ca */ /* 0x000fe200000e0000 */
[----:B------:R-:W-:Y:S01]  /*bf20*/  UMOV UR19, 0x40000040 ;  /* 0x4000004000137882 */ /* 0x000fe20000000000 */
[----:B------:R-:W-:Y:S01]  /*bf30*/  UMOV UR20, UR16 ;  /* 0x0000001000147c82 */ /* 0x000fe20008000000 */
[----:B------:R-:W-:Y:S01]  /*bf40*/  UMOV UR21, UR17 ;  /* 0x0000001100157c82 */ /* 0x000fe20008000000 */
        /* <DEDUP_REMOVED lines=9> */
[----:B------:R-:W-:Y:S01]  /*bfe0*/  UIMAD UR45, UR48, 0x700, UR45 ;  /* 0x00000700302d78a4 */ /* 0x000fe2000f8e022d */
[----:B------:R-:W-:Y:S01]  /*bff0*/  UMOV UR35, 0x40000040 ;  /* 0x4000004000237882 */ /* 0x000fe20000000000 */
[----:B------:R-:W-:-:S02]  /*c000*/  UMOV UR7, 0x40000040 ;  /* 0x4000004000077882 */ /* 0x000fc40000000000 */
[----:B------:R-:W-:Y:S02]  /*c010*/  UIADD3 UR22, UR45, 0x100, URZ ;  /* 0x000001002d167890 */ /* 0x000fe4000fffe03f */
[----:B------:R-:W-:Y:S02]  /*c020*/  UIADD3 UR26, UR45, 0x200, URZ ;  /* 0x000002002d1a7890 */ /* 0x000fe4000fffe03f */
[----:B------:R-:W-:Y:S01]  /*c030*/  UMOV UR18, UR45 ;  /* 0x0000002d00127c82 */ /* 0x000fe20008000000 */
[----:B------:R-:W-:Y:S02]  /*c040*/  UIADD3 UR30, UR45, 0x300, URZ ;  /* 0x000003002d1e7890 */ /* 0x000fe4000fffe03f */
[----:B------:R-:W-:Y:S02]  /*c050*/  UIADD3 UR34, UR45, 0x400, URZ ;  /* 0x000004002d227890 */ /* 0x000fe4000fffe03f */
[----:B------:R-:W-:Y:S02]  /*c060*/  UIADD3 UR6, UR45, 0x600, URZ ;  /* 0x000006002d067890 */ /* 0x000fe4000fffe03f */
[----:B------:R-:W-:Y:S01]  /*c070*/  UIADD3 UR10, UR45, 0x602, URZ ;  /* 0x000006022d0a7890 */ /* 0x000fe2000fffe03f */
[----:B------:R-:W-:Y:S01]  /*c080*/  UMOV UR11, 0x40000040 ;  /* 0x40000040000b7882 */ /* 0x000fe20000000000 */
[----:B--2---:R-:W-:Y:S01]  /*c090*/  SHF.R.U32.HI R10, RZ, 0x7, R10 ;  /* 0x00000007ff0a7819 */ /* 0x004fe2000001160a */
[----:B------:R-:W-:Y:S01]  /*c0a0*/  UIADD3 UR14, UR45, 0x6, URZ ;  /* 0x000000062d0e7890 */ /* 0x000fe2000fffe03f */
[----:B------:R-:W-:-:S03]  /*c0b0*/  UMOV UR15, 0x40000040 ;  /* 0x40000040000f7882 */ /* 0x000fc60000000000 */
        /* <DEDUP_REMOVED lines=157> */
.L_x_7176:
[----:B------:R-:W-:Y:S01]  /*ca90*/  ULEA UR6, UR40, UR37, 0x3 ;  /* 0x0000002528067291 */ /* 0x000fe2000f8e183f */
[----:B------:R-:W-:-:S08]  /*caa0*/  SHF.L.U32 R8, R8, 0x1f, RZ ;  /* 0x0000001f08087819 */ /* 0x000fd000000006ff */
[----:B------:R1:W2:Y:S01]  /*cab0*/  SYNCS.PHASECHK.TRANS64.TRYWAIT P2, [UR6+0x2e850], R8 ;  /* 0x02e85008ff0075a7 */ /* 0x0002a20008040146 */
[----:B------:R-:W-:Y:S05]  /*cac0*/  @!P1 BRA `(.L_x_7177) ;  /* 0x0000000000049947 */ /* 0x000fea0003800000 */
[----:B------:R-:W-:Y:S01]  /*cad0*/  BPT.TRAP 0x1 ;  /* 0x000000040000795c */ /* 0x000fe20000300000 */
.L_x_7177:
[----:B--2---:R-:W-:Y:S05]  /*cae0*/  @P2 BRA `(.L_x_7175) ;  /* 0x0000000000082947 */ /* 0x004fea0003800000 */
[----:B------:R-:W2:Y:S02]  /*caf0*/  SYNCS.PHASECHK.TRANS64.TRYWAIT P2, [UR6+0x2e850], R8 ;  /* 0x02e85008ff0075a7 */ /* 0x000ea40008040146 */
[----:B--2---:R-:W-:Y:S05]  /*cb00*/  @!P2 BRA `(.L_x_7178) ;  /* 0x000000940000a947 */ /* 0x004fea0003800000 */
.L_x_7175:
[----:B------:R-:W-:Y:S01]  /*cb10*/  UIADD3 UR6, UR37, 0x400, URZ ;  /* 0x0000040025067890 */ /* 0x000fe2000fffe03f */
[----:B------:R-:W-:Y:S01]  /*cb20*/  WARPGROUP.ARRIVE ;  /* 0x00000000000079c5 */ /* 0x000fe20000000000 */
[----:B------:R-:W-:Y:S01]  /*cb30*/  UMOV UR7, 0xc0000010 ;  /* 0xc000001000077882 */ /* 0x000fe20000000000 */
[----:B------:R-:W-:Y:S01]  /*cb40*/  UMOV UR11, 0xc0000010 ;  /* 0xc0000010000b7882 */ /* 0x000fe20000000000 */
[----:B------:R-:W-:Y:S01]  /*cb50*/  USHF.R.U32.HI UR6, URZ, 0x4, UR6 ;  /* 0x000000043f067899 */ /* 0x000fe20008011606 */
[C---:B--2---:R-:W-:Y:S01]  /*cb60*/  FMUL.FTZ R9, R0.reuse, R184 ;  /* 0x000000b800097220 */ /* 0x044fe20000410000 */
[C---:B------:R-:W-:Y:S01]  /*cb70*/  FMUL.FTZ R10, R0.reuse, R186 ;  /* 0x000000ba000a7220 */ /* 0x040fe20000410000 */
[C---:B-1----:R-:W-:Y:S01]  /*cb80*/  FMUL.FTZ R8, R0.reuse, R185 ;  /* 0x000000b900087220 */ /* 0x042fe20000410000 */
        /* <DEDUP_REMOVED lines=141> */
[----:B------:R-:W-:-:S06]  /*d460*/  UMOV UR7, 0xc0000010 ;  /* 0xc000001000077882 */ /* 0x000fcc0000000000 */
[----:B------:R-:W1:Y:S01]  /*d470*/  MUFU.TANH R194, R194 ;  /* 0x000000c200c27308 */ /* 0x000e620000002400 */
[----:B--2---:R-:W-:-:S07]  /*d480*/  FMNMX.FTZ R171, R168, R171, !PT ;  /* 0x000000aba8ab7209 */ /* 0x004fce0007810000 */
[----:B------:R-:W2:Y:S01]  /*d490*/  MUFU.TANH R196, R196 ;  /* 0x000000c400c47308 */ /* 0x000ea20000002400 */
[----:B---3--:R-:W-:Y:S01]  /*d4a0*/  FMNMX.FTZ R173, R170, R173, !PT ;  /* 0x000000adaaad7209 */ /* 0x008fe20007810000 */
[----:B------:R-:W-:Y:S02]  /*d4b0*/  WARPGROUP.DEPBAR.LE gsb0, 0x0 ;  /* 0x00008000000079c5 */ /* 0x000fe40000010000 */
[----:B------:R-:W-:Y:S01]  /*d4c0*/  WARPGROUP.ARRIVE ;  /* 0x00000000000079c5 */ /* 0x000fe20000000000 */
[----:B------:R-:W-:-:S03]  /*d4d0*/  FMUL.FTZ R224, R0, R179 ;  /* 0x000000b300e07220 */ /* 0x000fc60000410000 */
[----:B------:R-:W3:Y:S01]  /*d4e0*/  MUFU.TANH R172, R172 ;  /* 0x000000ac00ac7308 */ /* 0x000ee20000002400 */
[----:B-1----:R-:W-:Y:S01]  /*d4f0*/  FMNMX.FTZ R171, R194, R171, !PT ;  /* 0x000000abc2ab7209 */ /* 0x002fe20007810000 */
[----:B------:R-:W-:Y:S01]  /*d500*/  FMUL.FTZ R226, R0, R181 ;  /* 0x000000b500e27220 */ /* 0x000fe20000410000 */
[----:B------:R-:W1:Y:S01]  /*d510*/  S2R R227, SR_TID.X ;  /* 0x0000000000e37919 */ /* 0x000e620000002100 */
[----:B------:R-:W-:Y:S01]  /*d520*/  QGMMA.64x128x32.F32.E4M3.E4M3 R24, R220, gdesc[UR8], R24, gsb0 ;  /* 0x01e00008dc187df3 */ /* 0x000fe20008000818 */
[----:B------:R-:W-:Y:S01]  /*d530*/  UIADD3 UR10, UR6, 0x200, URZ ;  /* 0x00000200060a7890 */ /* 0x000fe2000fffe03f */
[----:B------:R-:W-:Y:S02]  /*d540*/  UMOV UR11, 0xc0000010 ;  /* 0xc0000010000b7882 */ /* 0x000fe40000000000 */
[----:B------:R-:W4:Y:S01]  /*d550*/  MUFU.TANH R174, R174 ;  /* 0x000000ae00ae7308 */ /* 0x000f220000002400 */
[----:B--2---:R-:W-:-:S07]  /*d560*/  FMNMX.FTZ R173, R196, R173, !PT ;  /* 0x000000adc4ad7209 */ /* 0x004fce0007810000 */
[----:B------:R-:W2:Y:S01]  /*d570*/  MUFU.TANH R198, R198 ;  /* 0x000000c600c67308 */ /* 0x000ea20000002400 */
[----:B---3--:R-:W-:-:S07]  /*d580*/  FMNMX.FTZ R171, R172, R171, !PT ;  /* 0x000000abacab7209 */ /* 0x008fce0007810000 */
[----:B------:R-:W3:Y:S01]  /*d590*/  MUFU.TANH R176, R176 ;  /* 0x000000b000b07308 */ /* 0x000ee20000002400 */
[----:B----4-:R-:W-:-:S07]  /*d5a0*/  FMNMX.FTZ R173, R174, R173, !PT ;  /* 0x000000adaead7209 */ /* 0x010fce0007810000 */
[----:B------:R-:W-:Y:S01]  /*d5b0*/  MUFU.TANH R178, R178 ;  /* 0x000000b200b27308 */ /* 0x000fe20000002400 */
[----:B--2---:R-:W-:Y:S02]  /*d5c0*/  FMNMX.FTZ R171, R198, R171, !PT ;  /* 0x000000abc6ab7209 */ /* 0x004fe40007810000 */
[----:B-1----:R-:W-:-:S05]  /*d5d0*/  SHF.R.U32.HI R227, RZ, 0x7, R227 ;  /* 0x00000007ffe37819 */ /* 0x002fca00000116e3 */
[----:B------:R-:W-:Y:S01]  /*d5e0*/  MUFU.TANH R224, R224 ;  /* 0x000000e000e07308 */ /* 0x000fe20000002400 */
[----:B---3--:R-:W-:-:S07]  /*d5f0*/  FMNMX.FTZ R171, R176, R171, !PT ;  /* 0x000000abb0ab7209 */ /* 0x008fce0007810000 */
        /* <DEDUP_REMOVED lines=14> */
[----:B------:R-:W-:Y:S01]  /*d6e0*/  WARPGROUP.ARRIVE ;  /* 0x00000000000079c5 */ /* 0x000fe20000000000 */
[C---:B------:R-:W-:Y:S01]  /*d6f0*/  FMUL.FTZ R220, R0.reuse, R175 ;  /* 0x000000af00dc7220 */ /* 0x040fe20000410000 */
[----:B------:R-:W-:-:S03]  /*d700*/  FMUL.FTZ R222, R0, R177 ;  /* 0x000000b100de7220 */ /* 0x000fc60000410000 */
[----:B------:R-:W-:Y:S01]  /*d710*/  MUFU.TANH R162, R162 ;  /* 0x000000a200a27308 */ /* 0x000fe20000002400 */
[----:B------:R-:W-:Y:S01]  /*d720*/  QGMMA.64x128x32.F32.E4M3.E4M3 R24, R216, gdesc[UR8], R24, gsb0 ;  /* 0x01e00008d8187df3 */ /* 0x000fe20008000818 */
[----:B------:R-:W-:Y:S01]  /*d730*/  UIADD3 UR10, UR6, 0x300, URZ ;  /* 0x00000300060a7890 */ /* 0x000fe2000fffe03f */
[----:B------:R-:W-:-:S05]  /*d740*/  UMOV UR11, 0xc0000010 ;  /* 0xc0000010000b7882 */ /* 0x000fca0000000000 */
[----:B------:R-:W1:Y:S08]  /*d750*/  MUFU.TANH R220, R220 ;  /* 0x000000dc00dc7308 */ /* 0x000e700000002400 */
[----:B------:R-:W2:Y:S08]  /*d760*/  MUFU.TANH R222, R222 ;  /* 0x000000de00de7308 */ /* 0x000eb00000002400 */
[----:B------:R-:W3:Y:S01]  /*d770*/  MUFU.TANH R161, R161 ;  /* 0x000000a100a17308 */ /* 0x000ee20000002400 */
[----:B-1----:R-:W-:-:S04]  /*d780*/  FMNMX.FTZ R173, R220, R173, !PT ;  /* 0x000000addcad7209 */ /* 0x002fc80007810000 */
[----:B------:R-:W-:-:S03]  /*d790*/  FMNMX.FTZ R173, R178, R173, !PT ;  /* 0x000000adb2ad7209 */ /* 0x000fc60007810000 */
[----:B------:R-:W1:Y:S01]  /*d7a0*/  MUFU.TANH R163, R163 ;  /* 0x000000a300a37308 */ /* 0x000e620000002400 */
[----:B--2---:R-:W-:Y:S02]  /*d7b0*/  FMNMX.FTZ R171, R222, R171, !PT ;  /* 0x000000abdeab7209 */ /* 0x004fe40007810000 */
[----:B------:R-:W-:Y:S02]  /*d7c0*/  FMNMX.FTZ R173, R224, R173, !PT ;  /* 0x000000ade0ad7209 */ /* 0x000fe40007810000 */
[----:B------:R-:W-:Y:S02]  /*d7d0*/  FMNMX.FTZ R171, R180, R171, !PT ;  /* 0x000000abb4ab7209 */ /* 0x000fe40007810000 */
[----:B------:R-:W-:Y:S01]  /*d7e0*/  FMNMX.FTZ R173, R182, R173, !PT ;  /* 0x000000adb6ad7209 */ /* 0x000fe20007810000 */
[----:B------:R-:W2:Y:S01]  /*d7f0*/  MUFU.TANH R164, R164 ;  /* 0x000000a400a47308 */ /* 0x000ea20000002400 */
[----:B------:R-:W-:Y:S02]  /*d800*/  FMNMX.FTZ R171, R226, R171, !PT ;  /* 0x000000abe2ab7209 */ /* 0x000fe40007810000 */
[----:B------:R-:W-:-:S02]  /*d810*/  FMNMX.FTZ R173, R169, R173, !PT ;  /* 0x000000ada9ad7209 */ /* 0x000fc40007810000 */
[----:B------:R-:W-:Y:S02]  /*d820*/  FMNMX.FTZ R171, R152, R171, !PT ;  /* 0x000000ab98ab7209 */ /* 0x000fe40007810000 */
        /* <DEDUP_REMOVED lines=9> */
[----:B------:R-:W-:Y:S01]  /*d8c0*/  FMNMX.FTZ R175, R160, R171, !PT ;  /* 0x000000aba0af7209 */ /* 0x000fe20007810000 */
[----:B------:R-:W-:Y:S01]  /*d8d0*/  FMUL.FTZ R171, R0, R88 ;  /* 0x0000005800ab7220 */ /* 0x000fe20000410000 */
[----:B------:R-:W-:Y:S01]  /*d8e0*/  FMNMX.FTZ R88, R162, R173, !PT ;  /* 0x000000ada2587209 */ /* 0x000fe20007810000 */
[----:B------:R-:W5:Y:S01]  /*d8f0*/  MUFU.TANH R167, R167 ;  /* 0x000000a700a77308 */ /* 0x000f620000002400 */
[----:B---3--:R-:W-:Y:S01]  /*d900*/  FMNMX.FTZ R175, R161, R175, !PT ;  /* 0x000000afa1af7209 */ /* 0x008fe20007810000 */
[----:B------:R-:W-:Y:S01]  /*d910*/  FMUL.FTZ R173, R0, R89 ;  /* 0x0000005900ad7220 */ /* 0x000fe20000410000 */
[----:B-1----:R-:W-:Y:S02]  /*d920*/  FMNMX.FTZ R177, R163, R88, !PT ;  /* 0x00000058a3b17209 */ /* 0x002fe40007810000 */
[----:B--2---:R-:W-:Y:S01]  /*d930*/  FMNMX.FTZ R88, R164, R175, !PT ;  /* 0x000000afa4587209 */ /* 0x004fe20007810000 */
[----:B------:R-:W-:Y:S01]  /*d940*/  FMUL.FTZ R175, R0, R90 ;  /* 0x0000005a00af7220 */ /* 0x000fe20000410000 */
[----:B----4-:R-:W-:Y:S01]  /*d950*/  FMNMX.FTZ R177, R166, R177, !PT ;  /* 0x000000b1a6b17209 */ /* 0x010fe20007810000 */
[----:B------:R-:W1:Y:S01]  /*d960*/  MUFU.TANH R136, R136 ;  /* 0x0000008800887308 */ /* 0x000e620000002400 */
[----:B-----5:R-:W-:-:S07]  /*d970*/  FMNMX.FTZ R89, R165, R88, !PT ;  /* 0x00000058a5597209 */ /* 0x020fce0007810000 */
[----:B------:R-:W2:Y:S01]  /*d980*/  MUFU.TANH R138, R138 ;  /* 0x0000008a008a7308 */ /* 0x000ea20000002400 */
[----:B------:R-:W-:-:S07]  /*d990*/  FMNMX.FTZ R177, R167, R177, !PT ;  /* 0x000000b1a7b17209 */ /* 0x000fce0007810000 */
        /* <DEDUP_REMOVED lines=15> */
[----:B------:R-:W-:Y:S02]  /*da90*/  WARPGROUP.DEPBAR.LE gsb0, 0x0 ;  /* 0x00008000000079c5 */ /* 0x000fe40000010000 */
[----:B------:R-:W-:Y:S01]  /*daa0*/  WARPGROUP.ARRIVE ;  /* 0x00000000000079c5 */ /* 0x000fe20000000000 */
[----:B--2---:R-:W-:-:S04]  /*dab0*/  FMNMX.FTZ R177, R143, R90, !PT ;  /* 0x0000005a8fb17209 */ /* 0x004fc80007810000 */
[----:B------:R-:W2:Y:S01]  /*dac0*/  MUFU.TANH R145, R145 ;  /* 0x0000009100917308 */ /* 0x000ea20000002400 */
[----:B------:R-:W-:Y:S01]  /*dad0*/  QGMMA.64x128x32.F32.E4M3.E4M3 R24, R212, gdesc[UR8], R24, gsb0 ;  /* 0x01e00008d4187df3 */ /* 0x000fe20008000818 */
[----:B---3--:R-:W-:Y:S01]  /*dae0*/  FMNMX.FTZ R88, R144, R89, !PT ;  /* 0x0000005990587209 */ /* 0x008fe20007810000 */
        /* <DEDUP_REMOVED lines=36> */
[----:B------:R-:W-:-:S06]  /*dd30*/  WARPGROUP.DEPBAR.LE gsb0, 0x0 ;  /* 0x00008000000079c5 */ /* 0x000fcc0000010000 */
[----:B------:R-:W2:Y:S01]  /*dd40*/  MUFU.TANH R132, R132 ;  /* 0x0000008400847308 */ /* 0x000ea20000002400 */
[----:B---3--:R-:W-:Y:S01]  /*dd50*/  FMNMX.FTZ R89, R129, R88, !PT ;  /* 0x0000005881597209 */ /* 0x008fe20007810000 */
[----:B------:R-:W-:-:S06]  /*dd60*/  WARPGROUP.ARRIVE ;  /* 0x00000000000079c5 */ /* 0x000fcc0000000000 */
[----:B------:R-:W3:Y:S01]  /*dd70*/  MUFU.TANH R134, R134 ;  /* 0x0000008600867308 */ /* 0x000ee20000002400 */
[----:B-1----:R-:W-:Y:S01]  /*dd80*/  FMNMX.FTZ R177, R131, R90, !PT ;  /* 0x0000005a83b17209 */ /* 0x002fe20007810000 */
[----:B------:R-:W-:Y:S01]  /*dd90*/  QGMMA.64x128x32.F32.E4M3.E4M3 R24, R208, gdesc[UR8], R24, gsb0 ;  /* 0x01e00008d0187df3 */ /* 0x000fe20008000818 */
[----:B------:R-:W-:Y:S01]  /*dda0*/  UIADD3 UR10, UR6, 0x500, URZ ;  /* 0x00000500060a7890 */ /* 0x000fe2000fffe03f */
[----:B------:R-:W-:Y:S01]  /*ddb0*/  UMOV UR11, 0xc0000010 ;  /* 0xc0000010000b7882 */ /* 0x000fe20000000000 */
[----:B------:R-:W-:-:S03]  /*ddc0*/  UIADD3 UR6, UR6, 0x600, URZ ;  /* 0x0000060006067890 */ /* 0x000fc6000fffe03f */
        /* <DEDUP_REMOVED lines=40> */
[----:B------:R-:W-:Y:S06]  /*e050*/  QGMMA.64x128x32.F32.E4M3.E4M3 R24, R204, gdesc[UR8], R24, gsb0 ;  /* 0x01e00008cc187df3 */ /* 0x000fec0008000818 */
        /* <DEDUP_REMOVED lines=28> */
[----:B------:R-:W1:Y:S05]  /*e220*/  LDC R89, c[0x0][0x988] ;  /* 0x00026200ff597b82 */ /* 0x000e6a0000000800 */
[----:B------:R-:W4:Y:S01]  /*e230*/  MUFU.TANH R103, R103 ;  /* 0x0000006700677308 */ /* 0x000f220000002400 */
[----:B--2---:R-:W-:Y:S02]  /*e240*/  FMNMX.FTZ R90, R102, R177, !PT ;  /* 0x000000b1665a7209 */ /* 0x004fe40007810000 */
[----:B---3--:R-:W-:-:S05]  /*e250*/  FMNMX.FTZ R177, R101, R88, !PT ;  /* 0x0000005865b17209 */ /* 0x008fca0007810000 */
[----:B------:R-:W2:Y:S01]  /*e260*/  SHFL.BFLY PT, R88, R177, 0x2, 0x1f ;  /* 0x0c401f00b1587f89 */ /* 0x000ea200000e0000 */
[----:B----4-:R-:W-:-:S05]  /*e270*/  FMNMX.FTZ R179, R103, R90, !PT ;  /* 0x0000005a67b37209 */ /* 0x010fca0007810000 */
[----:B------:R-:W3:Y:S01]  /*e280*/  SHFL.BFLY PT, R90, R179, 0x2, 0x1f ;  /* 0x0c401f00b35a7f89 */ /* 0x000ee200000e0000 */
[----:B------:R-:W-:Y:S02]  /*e290*/  WARPGROUP.DEPBAR.LE gsb0, 0x0 ;  /* 0x00008000000079c5 */ /* 0x000fe40000010000 */
[----:B------:R-:W-:-:S06]  /*e2a0*/  WARPGROUP.ARRIVE ;  /* 0x00000000000079c5 */ /* 0x000fcc0000000000 */
[----:B------:R-:W-:Y:S01]  /*e2b0*/  QGMMA.64x128x32.F32.E4M3.E4M3 R24, R200, gdesc[UR4], R24, gsb0 ;  /* 0x01e00004c8187df3 */ /* 0x000fe20008000818 */
[----:B--2---:R-:W-:-:S05]  /*e2c0*/  FMNMX.FTZ R181, R177, R88, !PT ;  /* 0x00000058b1b57209 */ /* 0x004fca0007810000 */
[----:B------:R-:W2:Y:S01]  /*e2d0*/  SHFL.BFLY PT, R88, R181, 0x1, 0x1f ;  /* 0x0c201f00b5587f89 */ /* 0x000ea200000e0000 */
[----:B---3--:R-:W-:-:S05]  /*e2e0*/  FMNMX.FTZ R183, R179, R90, !PT ;  /* 0x0000005ab3b77209 */ /* 0x008fca0007810000 */
[----:B------:R-:W3:Y:S01]  /*e2f0*/  SHFL.BFLY PT, R90, R183, 0x1, 0x1f ;  /* 0x0c201f00b75a7f89 */ /* 0x000ee200000e0000 */
[----:B--2---:R-:W-:-:S05]  /*e300*/  FMNMX.FTZ R88, R181, R88, !PT ;  /* 0x00000058b5587209 */ /* 0x004fca0007810000 */
[C---:B------:R-:W-:Y:S01]  /*e310*/  FADD.FTZ R6, -R88.reuse, R6 ;  /* 0x0000000658067221 */ /* 0x040fe20000010100 */
[----:B-1----:R-:W-:-:S01]  /*e320*/  FFMA.FTZ R216, R88, R89, -8 ;  /* 0xc100000058d87423 */ /* 0x002fc20000010059 */
[----:B---3--:R-:W-:Y:S02]  /*e330*/  FMNMX.FTZ R90, R183, R90, !PT ;  /* 0x0000005ab75a7209 */ /* 0x008fe40007810000 */
[-C--:B------:R-:W-:Y:S01]  /*e340*/  FMUL.FTZ R177, R6, R89.reuse ;  /* 0x0000005906b17220 */ /* 0x080fe20000410000 */
[-CC-:B------:R-:W-:Y:S01]  /*e350*/  FFMA.FTZ R218, R9, R89.reuse, -R216.reuse ;  /* 0x0000005909da7223 */ /* 0x180fe200000108d8 */
[----:B------:R-:W-:-:S01]  /*e360*/  FFMA.FTZ R9, R8, R89, -R216 ;  /* 0x0000005908097223 */ /* 0x000fc200000108d8 */
[----:B------:R-:W-:Y:S01]  /*e370*/  FFMA.FTZ R8, R12, R89, -R216 ;  /* 0x000000590c087223 */ /* 0x000fe200000108d8 */
[----:B------:R-:W-:-:S01]  /*e380*/  FADD.FTZ R6, -R90, R7 ;  /* 0x000000075a067221 */ /* 0x000fc20000010100 */
[-CC-:B------:R-:W-:Y:S01]  /*e390*/  FFMA.FTZ R12, R20, R89.reuse, -R216.reuse ;  /* 0x00000059140c7223 */ /* 0x180fe200000108d8 */
[----:B------:R1:W-:Y:S01]  /*e3a0*/  MUFU.EX2 R7, R177 ;  /* 0x000000b100077308 */ /* 0x0003e20000000800 */
[----:B------:R-:W-:-:S01]  /*e3b0*/  FFMA.FTZ R20, R186, R89, -R216 ;  /* 0x00000059ba147223 */ /* 0x000fc200000108d8 */
[-CC-:B------:R-:W-:Y:S01]  /*e3c0*/  FFMA.FTZ R186, R173, R89.reuse, -R216.reuse ;  /* 0x00000059adba7223 */ /* 0x180fe200000108d8 */
[-C--:B------:R-:W-:Y:S01]  /*e3d0*/  FMUL.FTZ R6, R6, R89.reuse ;  /* 0x0000005906067220 */ /* 0x080fe20000410000 */
[-CC-:B------:R-:W-:Y:S01]  /*e3e0*/  FFMA.FTZ R13, R13, R89.reuse, -R216.reuse ;  /* 0x000000590d0d7223 */ /* 0x180fe200000108d8 */
[----:B------:R-:W-:-:S01]  /*e3f0*/  FFMA.FTZ R21, R21, R89, -R216 ;  /* 0x0000005915157223 */ /* 0x000fc200000108d8 */
[-CC-:B------:R-:W-:Y:S01]  /*e400*/  FFMA.FTZ R168, R168, R89.reuse, -R216.reuse ;  /* 0x00000059a8a87223 */ /* 0x180fe200000108d8 */
[----:B------:R-:W-:-:S01]  /*e410*/  FFMA.FTZ R179, R194, R89, -R216 ;  /* 0x00000059c2b37223 */ /* 0x000fc200000108d8 */
[----:B------:R-:W2:Y:S01]  /*e420*/  MUFU.EX2 R218, R218 ;  /* 0x000000da00da7308 */ /* 0x000ea20000000800 */
[----:B-1----:R-:W-:-:S01]  /*e430*/  FFMA.FTZ R177, R188, R89, -R216 ;  /* 0x00000059bcb17223 */ /* 0x002fc200000108d8 */
[-C--:B------:R-:W-:Y:S01]  /*e440*/  FFMA.FTZ R188, R90, R89.reuse, -8 ;  /* 0xc10000005abc7423 */ /* 0x080fe20000010059 */
        /* <DEDUP_REMOVED lines=14> */
[----:B--2---:R-:W-:-:S01]  /*e530*/  FFMA.FTZ R4, R7, R4, R218 ;  /* 0x0000000407047223 */ /* 0x004fc200000100da */
[-CC-:B------:R-:W-:Y:S01]  /*e540*/  FFMA.FTZ R189, R196, R89.reuse, -R188.reuse ;  /* 0x00000059c4bd7223 */ /* 0x180fe200000108bc */
[----:B------:R-:W-:-:S01]  /*e550*/  FFMA.FTZ R174, R174, R89, -R188 ;  /* 0x00000059aeae7223 */ /* 0x000fc200000108bc */
[-CC-:B------:R-:W-:Y:S01]  /*e560*/  FFMA.FTZ R191, R220, R89.reuse, -R188.reuse ;  /* 0x00000059dcbf7223 */ /* 0x180fe200000108bc */
[----:B------:R-:W-:-:S01]  /*e570*/  FFMA.FTZ R178, R178, R89, -R188 ;  /* 0x00000059b2b27223 */ /* 0x000fc200000108bc */
[-C--:B------:R-:W-:Y:S01]  /*e580*/  FFMA.FTZ R183, R222, R89.reuse, -R216 ;  /* 0x00000059deb77223 */ /* 0x080fe200000108d8 */
        /* <DEDUP_REMOVED lines=95> */
[-CC-:B------:R-:W-:Y:S01]  /*eb80*/  FFMA.FTZ R93, R93, R89.reuse, -R216.reuse ;  /* 0x000000595d5d7223 */ /* 0x180fe200000108d8 */
[----:B------:R-:W-:-:S01]  /*eb90*/  FFMA.FTZ R96, R96, R89, -R216 ;  /* 0x0000005960607223 */ /* 0x000fc200000108d8 */
[----:B------:R-:W2:Y:S01]  /*eba0*/  MUFU.EX2 R177, R177 ;  /* 0x000000b100b17308 */ /* 0x000ea20000000800 */
[----:B---3--:R-:W-:-:S01]  /*ebb0*/  FADD.FTZ R192, R20, R195 ;  /* 0x000000c314c07221 */ /* 0x008fc20000010000 */
[-CC-:B------:R-:W-:Y:S01]  /*ebc0*/  FFMA.FTZ R97, R97, R89.reuse, -R216.reuse ;  /* 0x0000005961617223 */ /* 0x180fe200000108d8 */
[----:B------:R-:W-:-:S01]  /*ebd0*/  FFMA.FTZ R100, R100, R89, -R216 ;  /* 0x0000005964647223 */ /* 0x000fc200000108d8 */
[----:B------:R-:W-:Y:S01]  /*ebe0*/  IADD3 R196, -R227, 0xb, RZ ;  /* 0x0000000be3c47810 */ /* 0x000fe20007ffe1ff */
[----:B------:R-:W-:-:S01]  /*ebf0*/  FFMA.FTZ R101, R101, R89, -R216 ;  /* 0x0000005965657223 */ /* 0x000fc200000108d8 */
[----:B------:R-:W-:-:S02]  /*ec00*/  WARPGROUP.DEPBAR.LE gsb0, 0x0 ;  /* 0x00008000000079c5 */ /* 0x000fc40000010000 */
        /* <DEDUP_REMOVED lines=126> */
[-CC-:B------:R-:W-:Y:S01]  /*f3f0*/  FFMA.FTZ R192, R91, R89.reuse, -R188.reuse ;  /* 0x000000595bc07223 */ /* 0x180fe200000108bc */
        /* <DEDUP_REMOVED lines=36> */
[----:B------:R-:W-:-:S01]  /*f640*/  FFMA.FTZ R99, R102, R89, -R188 ;  /* 0x0000005966637223 */ /* 0x000fc200000108bc */
[----:B------:R-:W-:-:S04]  /*f650*/  FFMA.FTZ R102, R103, R89, -R188 ;  /* 0x0000005967667223 */ /* 0x000fc800000108bc */
[----:B------:R-:W1:Y:S01]  /*f660*/  MUFU.EX2 R117, R117 ;  /* 0x0000007500757308 */ /* 0x000e620000000800 */
[----:B--2---:R-:W-:-:S01]  /*f670*/  FADD.FTZ R4, R116, R3 ;  /* 0x0000000374047221 */ /* 0x004fc20000010000 */
[----:B------:R-:W-:-:S05]  /*f680*/  IMAD.U32 R3, RZ, RZ, UR48 ;  /* 0x00000030ff037e24 */ /* 0x000fca000f8e00ff */
[----:B------:R-:W-:Y:S01]  /*f690*/  @!P0 LEA R3, R3, UR37, 0x3 ;  /* 0x0000002503038c11 */ /* 0x000fe2000f8e18ff */
[----:B------:R-:W2:Y:S01]  /*f6a0*/  MUFU.EX2 R119, R119 ;  /* 0x0000007700777308 */ /* 0x000ea20000000800 */
[----:B---3--:R-:W-:-:S03]  /*f6b0*/  FADD.FTZ R194, R118, R195 ;  /* 0x000000c376c27221 */ /* 0x008fc60000010000 */
[----:B------:R-:W-:-:S04]  /*f6c0*/  @!P0 VIADD R3, R3, 0x2e840 ;  /* 0x0002e84003038836 */ /* 0x000fc80000000000 */
[----:B------:R-:W3:Y:S01]  /*f6d0*/  MUFU.EX2 R171, R171 ;  /* 0x000000ab00ab7308 */ /* 0x000ee20000000800 */
[----:B-1----:R-:W-:-:S01]  /*f6e0*/  FADD.FTZ R4, R117, R4 ;  /* 0x0000000475047221 */ /* 0x002fc20000010000 */
[----:B------:R-:W-:Y:S01]  /*f6f0*/  @!P0 PRMT R3, RZ, 0x654, R3 ;  /* 0x00000654ff038816 */ /* 0x000fe20000000003 */
[----:B------:R1:W-:Y:S06]  /*f700*/  BAR.ARV R196, 0x100 ;  /* 0x000400c40000751d */ /* 0x0003ec0000002000 */
[----:B------:R-:W4:Y:S01]  /*f710*/  MUFU.EX2 R175, R175 ;  /* 0x000000af00af7308 */ /* 0x000f220000000800 */
[----:B--2---:R-:W-:-:S01]  /*f720*/  FADD.FTZ R194, R119, R194 ;  /* 0x000000c277c27221 */ /* 0x004fc20000010000 */
[----:B------:R2:W-:Y:S06]  /*f730*/  @!P0 SYNCS.ARRIVE.TRANS64.RED.A1T0 RZ, [R3+URZ], RZ ;  /* 0x000000ff03ff89a7 */ /* 0x0005ec000810043f */
[----:B------:R-:W5:Y:S01]  /*f740*/  MUFU.EX2 R186, R186 ;  /* 0x000000ba00ba7308 */ /* 0x000f620000000800 */
[----:B---3--:R-:W-:-:S07]  /*f750*/  FADD.FTZ R195, R171, R4 ;  /* 0x00000004abc37221 */ /* 0x008fce0000010000 */
[----:B------:R-:W3:Y:S01]  /*f760*/  MUFU.EX2 R192, R192 ;  /* 0x000000c000c07308 */ /* 0x000ee20000000800 */
[----:B----4-:R-:W-:-:S07]  /*f770*/  FADD.FTZ R197, R175, R194 ;  /* 0x000000c2afc57221 */ /* 0x010fce0000010000 */
[----:B------:R-:W4:Y:S01]  /*f780*/  MUFU.EX2 R92, R92 ;  /* 0x0000005c005c7308 */ /* 0x000f220000000800 */
[----:B-----5:R-:W-:-:S07]  /*f790*/  FADD.FTZ R195, R186, R195 ;  /* 0x000000c3bac37221 */ /* 0x020fce0000010000 */
[----:B------:R-:W5:Y:S01]  /*f7a0*/  MUFU.EX2 R91, R91 ;  /* 0x0000005b005b7308 */ /* 0x000f620000000800 */
[----:B---3--:R-:W-:-:S07]  /*f7b0*/  FADD.FTZ R4, R192, R197 ;  /* 0x000000c5c0047221 */ /* 0x008fce0000010000 */
[----:B------:R-:W2:Y:S01]  /*f7c0*/  MUFU.EX2 R93, R93 ;  /* 0x0000005d005d7308 */ /* 0x000ea20000000800 */
[----:B----4-:R-:W-:-:S07]  /*f7d0*/  FADD.FTZ R188, R92, R195 ;  /* 0x000000c35cbc7221 */ /* 0x010fce0000010000 */
[----:B------:R-:W3:Y:S01]  /*f7e0*/  MUFU.EX2 R94, R94 ;  /* 0x0000005e005e7308 */ /* 0x000ee20000000800 */
[----:B-----5:R-:W-:-:S07]  /*f7f0*/  FADD.FTZ R103, R91, R4 ;  /* 0x000000045b677221 */ /* 0x020fce0000010000 */
[----:B------:R-:W4:Y:S01]  /*f800*/  MUFU.EX2 R96, R96 ;  /* 0x0000006000607308 */ /* 0x000f220000000800 */
[----:B--2---:R-:W-:-:S07]  /*f810*/  FADD.FTZ R3, R93, R188 ;  /* 0x000000bc5d037221 */ /* 0x004fce0000010000 */
        /* <DEDUP_REMOVED lines=14> */
[----:B----4-:R-:W-:-:S03]  /*f900*/  FADD.FTZ R4, R101, R188 ;  /* 0x000000bc65047221 */ /* 0x010fc60000010000 */
[----:B--2---:R-:W-:Y:S01]  /*f910*/  FADD.FTZ R3, R102, R3 ;  /* 0x0000000366037221 */ /* 0x004fe20000010000 */
[----:B-1----:R-:W-:Y:S06]  /*f920*/  @!P1 BRA `(.L_x_7179) ;  /* 0x0000000000049947 */ /* 0x002fec0003800000 */
[----:B------:R-:W-:Y:S01]  /*f930*/  BPT.TRAP 0x1 ;  /* 0x000000040000795c */ /* 0x000fe20000300000 */
.L_x_7179:
        /* <DEDUP_REMOVED lines=132> */
.L_x_7170:
[----:B------:R-:W-:Y:S06]  /*10180*/  BAR.ARV 0x8, 0x120 ;  /* 0x0204800000007b1d */ /* 0x000fec0000002000 */
[----:B------:R-:W-:Y:S05]  /*10190*/  @!P1 BRA `(.L_x_7181) ;  /* 0x0000000000049947 */ /* 0x000fea0003800000 */
[----:B------:R-:W-:Y:S01]  /*101a0*/  BPT.TRAP 0x1 ;  /* 0x000000040000795c */ /* 0x000fe20000300000 */
.L_x_7181:
[----:B------:R-:W-:Y:S01]  /*101b0*/  ULEA UR5, UR48, UR37, 0x3 ;  /* 0x0000002530057291 */ /* 0x000fe2000f8e183f */
[----:B------:R-:W-:-:S08]  /*101c0*/  SHF.L.U32 R0, R2, 0x1f, RZ ;  /* 0x0000001f02007819 */ /* 0x000fd000000006ff */
[----:B------:R1:W2:Y:S01]  /*101d0*/  SYNCS.PHASECHK.TRANS64.TRYWAIT P0, [UR5+0x2e850], R0 ;  /* 0x02e85000ff0075a7 */ /* 0x0002a20008000145 */
[----:B------:R-:W-:Y:S05]  /*101e0*/  @!P1 BRA `(.L_x_7182) ;  /* 0x0000000000049947 */ /* 0x000fea0003800000 */
[----:B------:R-:W-:Y:S01]  /*101f0*/  BPT.TRAP 0x1 ;  /* 0x000000040000795c */ /* 0x000fe20000300000 */
.L_x_7182:
[----:B--2---:R-:W-:Y:S05]  /*10200*/  @P0 BRA `(.L_x_7183) ;  /* 0x0000000000080947 */ /* 0x004fea0003800000 */
[----:B------:R-:W2:Y:S02]  /*10210*/  SYNCS.PHASECHK.TRANS64.TRYWAIT P0, [UR5+0x2e850], R0 ;  /* 0x02e85000ff0075a7 */ /* 0x000ea40008000145 */
[----:B--2---:R-:W-:Y:S05]  /*10220*/  @!P0 BRA `(.L_x_7184) ;  /* 0x0000005c00508947 */ /* 0x004fea0003800000 */
.L_x_7183:
        /* <DEDUP_REMOVED lines=93> */
.L_x_7185:
        /* <DEDUP_REMOVED lines=74> */
.L_x_7152:
        /* <DEDUP_REMOVED lines=42> */
[----:B------:R-:W-:Y:S01]  /*10f40*/  LOP3.LUT R4, R4, 0xc, RZ, 0xc0, !PT ;  /* 0x0000000c04047812 */ /* 0x000fe200078ec0ff */
[----:B------:R-:W1:Y:S01]  /*10f50*/  LDC.64 R84, c[0x0][0xb78] ;  /* 0x0002de00ff547b82 */ /* 0x000e620000000a00 */
[----:B------:R-:W-:Y:S01]  /*10f60*/  F2FP.BF16.F32.PACK_AB R33, R33, R36 ;  /* 0x000000242121723e */ /* 0x000fe200000010ff */
[----:B------:R-:W-:Y:S01]  /*10f70*/  ULDC.64 UR8, c[0x0][0xb70] ;  /* 0x0002dc0000087ab9 */ /* 0x000fe20000000a00 */
[----:B------:R-:W-:Y:S01]  /*10f80*/  IADD3 R4, P0, R4, UR6, RZ ;  /* 0x0000000604047c10 */ /* 0x000fe2000ff1e0ff */
[----:B------:R-:W-:-:S04]  /*10f90*/  ULDC UR10, c[0x0][0xa88] ;  /* 0x0002a200000a7ab9 */ /* 0x000fc80000000800 */
[----:B------:R-:W-:-:S05]  /*10fa0*/  IMAD.X R5, RZ, RZ, UR7, P0 ;  /* 0x00000007ff057e24 */ /* 0x000fca00080e06ff */
[----:B------:R2:W3:Y:S01]  /*10fb0*/  LDG.E.CONSTANT R50, desc[UR46][R4.64] ;  /* 0x0000002e04327981 */ /* 0x0004e2000c1e9900 */
[----:B------:R-:W-:Y:S01]  /*10fc0*/  IADD3 R15, P6, R18, 0x40, RZ ;  /* 0x00000040120f7810 */ /* 0x000fe20007fde0ff */
[----:B------:R-:W-:Y:S01]  /*10fd0*/  VIADD R87, R228, UR42 ;  /* 0x0000002ae4577c36 */ /* 0x000fe20008000000 */
[----:B------:R-:W-:Y:S01]  /*10fe0*/  BAR.SYNC.DEFER_BLOCKING 0x1, 0x100 ;  /* 0x0044000000007b1d */ /* 0x000fe20000010000 */
[----:B------:R-:W-:Y:S01]  /*10ff0*/  IADD3 R13, P3, R18, 0x60, RZ ;  /* 0x00000060120d7810 */ /* 0x000fe20007f7e0ff */
[----:B------:R-:W-:Y:S01]  /*11000*/  UIMAD UR5, UR5, UR8, URZ ;  /* 0x00000008050572a4 */ /* 0x000fe2000f8e023f */
[----:B------:R-:W-:Y:S01]  /*11010*/  F2FP.BF16.F32.PACK_AB R27, R26, R27 ;  /* 0x0000001b1a1b723e */ /* 0x000fe200000010ff */
[----:B------:R-:W-:Y:S01]  /*11020*/  UIMAD.WIDE.U32 UR6, UR43, UR8, URZ ;  /* 0x000000082b0672a5 */ /* 0x000fe2000f8e003f */
[----:B------:R-:W-:Y:S01]  /*11030*/  LOP3.LUT R12, R13, 0x380, RZ, 0xc0, !PT ;  /* 0x000003800d0c7812 */ /* 0x000fe200078ec0ff */
[----:B------:R-:W-:Y:S01]  /*11040*/  UIMAD UR5, UR43, UR9, UR5 ;  /* 0x000000092b0572a4 */ /* 0x000fe2000f8e0205 */
[----:B--2---:R-:W-:-:S02]  /*11050*/  LOP3.LUT P0, R4, R51, 0x3, RZ, 0xc0, !PT ;  /* 0x0000000333047812 */ /* 0x004fc4000780c0ff */
[----:B------:R-:W-:Y:S01]  /*11060*/  SHF.R.U64 R12, R12, 0x3, RZ ;  /* 0x000000030c0c7819 */ /* 0x000fe200000012ff */
[----:B------:R-:W-:Y:S01]  /*11070*/  UIADD3 UR5, UR7, UR5, URZ ;  /* 0x0000000507057290 */ /* 0x000fe2000fffe03f */
[----:B------:R-:W-:Y:S01]  /*11080*/  ISETP.EQ.OR P0, PT, R4, 0x3, !P0 ;  /* 0x000000030400780c */ /* 0x000fe20004702670 */
[----:B------:R-:W-:Y:S01]  /*11090*/  VIADD R4, R87, 0x8 ;  /* 0x0000000857047836 */ /* 0x000fe20000000000 */
[----:B------:R-:W-:Y:S01]  /*110a0*/  LOP3.LUT R12, R12, R13, RZ, 0x3c, !PT ;  /* 0x0000000d0c0c7212 */ /* 0x000fe200078e3cff */
[----:B------:R-:W-:Y:S01]  /*110b0*/  IMAD.X R13, RZ, RZ, R19, P3 ;  /* 0x000000ffff0d7224 */ /* 0x000fe200018e0613 */
[----:B------:R-:W-:Y:S02]  /*110c0*/  SEL R77, R21, R14, P0 ;  /* 0x0000000e154d7207 */ /* 0x000fe40000000000 */
[----:B------:R-:W-:Y:S02]  /*110d0*/  SEL R79, R14, R21, P0 ;  /* 0x000000150e4f7207 */ /* 0x000fe40000000000 */
[----:B------:R-:W-:-:S02]  /*110e0*/  LOP3.LUT R14, R15, 0x380, RZ, 0xc0, !PT ;  /* 0x000003800f0e7812 */ /* 0x000fc400078ec0ff */
[----:B------:R-:W-:Y:S02]  /*110f0*/  SEL R51, R25, R20, P0 ;  /* 0x0000001419337207 */ /* 0x000fe40000000000 */
[----:B------:R-:W-:Y:S02]  /*11100*/  SHF.R.U64 R14, R14, 0x3, RZ ;  /* 0x000000030e0e7819 */ /* 0x000fe400000012ff */
[----:B------:R-:W-:Y:S02]  /*11110*/  SEL R55, R20, R25, P0 ;  /* 0x0000001914377207 */ /* 0x000fe40000000000 */
[----:B------:R-:W-:Y:S01]  /*11120*/  LOP3.LUT R14, R14, R15, RZ, 0x3c, !PT ;  /* 0x0000000f0e0e7212 */ /* 0x000fe200078e3cff */
[----:B------:R-:W-:Y:S01]  /*11130*/  IMAD.X R15, RZ, RZ, R19, P6 ;  /* 0x000000ffff0f7224 */ /* 0x000fe200030e0613 */
[----:B------:R-:W-:Y:S02]  /*11140*/  IADD3 R7, P6, R18, 0x4040, RZ ;  /* 0x0000404012077810 */ /* 0x000fe40007fde0ff */
[----:B------:R-:W-:-:S02]  /*11150*/  SEL R57, R11, R8, P0 ;  /* 0x000000080b397207 */ /* 0x000fc40000000000 */
[----:B------:R-:W-:Y:S02]  /*11160*/  SEL R59, R8, R11, P0 ;  /* 0x0000000b083b7207 */ /* 0x000fe40000000000 */
[C---:B------:R-:W-:Y:S02]  /*11170*/  LOP3.LUT R25, R18.reuse, 0x380, RZ, 0xc0, !PT ;  /* 0x0000038012197812 */ /* 0x040fe400078ec0ff */
[----:B------:R-:W-:Y:S02]  /*11180*/  IADD3 R11, P4, R18, 0x4000, RZ ;  /* 0x00004000120b7810 */ /* 0x000fe40007f9e0ff */
[----:B------:R-:W-:Y:S02]  /*11190*/  SEL R81, R9, R6, P0 ;  /* 0x0000000609517207 */ /* 0x000fe40000000000 */
[----:B------:R-:W-:Y:S02]  /*111a0*/  SEL R83, R6, R9, P0 ;  /* 0x0000000906537207 */ /* 0x000fe40000000000 */
[----:B------:R-:W-:-:S02]  /*111b0*/  IADD3 R21, P5, R18, 0x20, RZ ;  /* 0x0000002012157810 */ /* 0x000fc40007fbe0ff */
[----:B------:R-:W-:Y:S02]  /*111c0*/  LOP3.LUT R6, R7, 0x380, RZ, 0xc0, !PT ;  /* 0x0000038007067812 */ /* 0x000fe400078ec0ff */
[----:B------:R-:W-:Y:S02]  /*111d0*/  SHF.R.U64 R25, R25, 0x3, RZ ;  /* 0x0000000319197819 */ /* 0x000fe400000012ff */
[----:B------:R-:W-:Y:S02]  /*111e0*/  LOP3.LUT R10, R11, 0x380, RZ, 0xc0, !PT ;  /* 0x000003800b0a7812 */ /* 0x000fe400078ec0ff */
[----:B------:R-:W-:Y:S02]  /*111f0*/  LOP3.LUT R20, R21, 0x380, RZ, 0xc0, !PT ;  /* 0x0000038015147812 */ /* 0x000fe400078ec0ff */
[----:B------:R-:W-:Y:S02]  /*11200*/  SHF.R.U64 R6, R6, 0x3, RZ ;  /* 0x0000000306067819 */ /* 0x000fe400000012ff */
[----:B------:R-:W-:Y:S01]  /*11210*/  LOP3.LUT R24, R25, R18, RZ, 0x3c, !PT ;  /* 0x0000001219187212 */ /* 0x000fe200078e3cff */
[----:B------:R-:W-:Y:S01]  /*11220*/  IMAD.MOV.U32 R25, RZ, RZ, R19 ;  /* 0x000000ffff197224 */ /* 0x000fe200078e0013 */
[----:B------:R-:W-:-:S02]  /*11230*/  SHF.R.U64 R10, R10, 0x3, RZ ;  /* 0x000000030a0a7819 */ /* 0x000fc400000012ff */
[----:B------:R-:W-:Y:S02]  /*11240*/  SEL R63, R76, R69, P0 ;  /* 0x000000454c3f7207 */ /* 0x000fe40000000000 */
[----:B------:R-:W-:Y:S02]  /*11250*/  MOV R60, R14 ;  /* 0x0000000e003c7202 */ /* 0x000fe40000000f00 */
[----:B------:R-:W-:Y:S02]  /*11260*/  SEL R69, R69, R76, P0 ;  /* 0x0000004c45457207 */ /* 0x000fe40000000000 */
[----:B------:R-:W-:Y:S02]  /*11270*/  SHF.R.U64 R20, R20, 0x3, RZ ;  /* 0x0000000314147819 */ /* 0x000fe400000012ff */
[----:B------:R-:W-:Y:S01]  /*11280*/  LOP3.LUT R6, R6, R7, RZ, 0x3c, !PT ;  /* 0x0000000706067212 */ /* 0x000fe200078e3cff */
[----:B------:R-:W-:Y:S01]  /*11290*/  IMAD.X R7, RZ, RZ, R19, P6 ;  /* 0x000000ffff077224 */ /* 0x000fe200030e0613 */
[----:B------:R-:W-:-:S02]  /*112a0*/  SEL R29, R99, R98, P0 ;  /* 0x00000062631d7207 */ /* 0x000fc40000000000 */
[----:B------:R-:W-:Y:S02]  /*112b0*/  SEL R99, R98, R99, P0 ;  /* 0x0000006362637207 */ /* 0x000fe40000000000 */
[----:B------:R-:W-:Y:S02]  /*112c0*/  SEL R65, R64, R61, P0 ;  /* 0x0000003d40417207 */ /* 0x000fe40000000000 */
[----:B------:R-:W-:Y:S01]  /*112d0*/  LOP3.LUT R10, R10, R11, RZ, 0x3c, !PT ;  /* 0x0000000b0a0a7212 */ /* 0x000fe200078e3cff */
[----:B------:R-:W-:Y:S01]  /*112e0*/  IMAD.X R11, RZ, RZ, R19, P4 ;  /* 0x000000ffff0b7224 */ /* 0x000fe200020e0613 */
[----:B------:R-:W-:Y:S02]  /*112f0*/  SEL R31, R95, R94, P0 ;  /* 0x0000005e5f1f7207 */ /* 0x000fe40000000000 */
[----:B------:R-:W-:Y:S02]  /*11300*/  SEL R61, R61, R64, P0 ;  /* 0x000000403d3d7207 */ /* 0x000fe40000000000 */
[----:B------:R-:W-:-:S02]  /*11310*/  SEL R95, R94, R95, P0 ;  /* 0x0000005f5e5f7207 */ /* 0x000fc40000000000 */
[----:B------:R-:W-:Y:S01]  /*11320*/  LOP3.LUT R20, R20, R21, RZ, 0x3c, !PT ;  /* 0x0000001514147212 */ /* 0x000fe200078e3cff */
[----:B------:R-:W-:Y:S01]  /*11330*/  IMAD.X R21, RZ, RZ, R19, P5 ;  /* 0x000000ffff157224 */ /* 0x000fe200028e0613 */
[----:B------:R-:W-:Y:S02]  /*11340*/  MOV R64, R24 ;  /* 0x0000001800407202 */ /* 0x000fe40000000f00 */
        /* <DEDUP_REMOVED lines=8> */
[----:B------:R-:W-:Y:S02]  /*113d0*/  MOV R54, R6 ;  /* 0x0000000600367202 */ /* 0x000fe40000000f00 */
[----:B------:R-:W-:-:S02]  /*113e0*/  SEL R41, R40, R41, P0 ;  /* 0x0000002928297207 */ /* 0x000fc40000000000 */
[----:B------:R-:W-:Y:S02]  /*113f0*/  SEL R43, R43, R46, P0 ;  /* 0x0000002e2b2b7207 */ /* 0x000fe40000000000 */
[----:B------:R-:W-:Y:S02]  /*11400*/  SEL R73, R38, R35, P0 ;  /* 0x0000002326497207 */ /* 0x000fe40000000000 */
[----:B------:R-:W-:Y:S02]  /*11410*/  SEL R35, R35, R38, P0 ;  /* 0x0000002623237207 */ /* 0x000fe40000000000 */
[----:B------:R-:W-:Y:S02]  /*11420*/  MOV R15, R10 ;  /* 0x0000000a000f7202 */ /* 0x000fe40000000f00 */
[----:B------:R-:W-:Y:S02]  /*11430*/  LOP3.LUT P1, RZ, R233, 0x3, RZ, 0xc0, !PT ;  /* 0x00000003e9ff7812 */ /* 0x000fe4000782c0ff */
[----:B------:R-:W-:-:S02]  /*11440*/  SEL R47, R33, R32, P0 ;  /* 0x00000020212f7207 */ /* 0x000fc40000000000 */
[----:B------:R-:W-:Y:S02]  /*11450*/  SEL R75, R30, R27, P0 ;  /* 0x0000001b1e4b7207 */ /* 0x000fe40000000000 */
[----:B------:R-:W-:Y:S02]  /*11460*/  IADD3 R5, P3, R18, 0x4060, RZ ;  /* 0x0000406012057810 */ /* 0x000fe40007f7e0ff */
[----:B------:R-:W-:Y:S02]  /*11470*/  MOV R62, R20 ;  /* 0x00000014003e7202 */ /* 0x000fe40000000f00 */
[----:B------:R-:W-:Y:S02]  /*11480*/  SEL R33, R32, R33, P0 ;  /* 0x0000002120217207 */ /* 0x000fe40000000000 */
[----:B------:R-:W-:Y:S02]  /*11490*/  SEL R27, R27, R30, P0 ;  /* 0x0000001e1b1b7207 */ /* 0x000fe40000000000 */
[----:B------:R-:W-:-:S02]  /*114a0*/  ISETP.GE.OR P2, PT, R4, UR10, P1 ;  /* 0x0000000a04007c0c */ /* 0x000fc40008f46670 */
[----:B------:R-:W-:Y:S02]  /*114b0*/  IADD3 R9, P5, R18, 0x4020, RZ ;  /* 0x0000402012097810 */ /* 0x000fe40007fbe0ff */
[----:B------:R-:W-:Y:S02]  /*114c0*/  LOP3.LUT R4, R5, 0x380, RZ, 0xc0, !PT ;  /* 0x0000038005047812 */ /* 0x000fe400078ec0ff */
[----:B------:R-:W-:Y:S02]  /*114d0*/  LOP3.LUT R8, R9, 0x380, RZ, 0xc0, !PT ;  /* 0x0000038009087812 */ /* 0x000fe400078ec0ff */
[----:B------:R-:W-:Y:S02]  /*114e0*/  SHF.R.U64 R4, R4, 0x3, RZ ;  /* 0x0000000304047819 */ /* 0x000fe400000012ff */
[----:B------:R-:W-:Y:S01]  /*114f0*/  MOV R58, R12 ;  /* 0x0000000c003a7202 */ /* 0x000fe20000000f00 */
[----:B------:R-:W-:Y:S01]  /*11500*/  IMAD.U32 R13, RZ, RZ, UR7 ;  /* 0x00000007ff0d7e24 */ /* 0x000fe2000f8e00ff */
[----:B------:R-:W-:Y:S01]  /*11510*/  SHF.R.U64 R8, R8, 0x3, RZ ;  /* 0x0000000308087819 */ /* 0x000fe200000012ff */
[----:B------:R-:W-:Y:S01]  /*11520*/  IMAD.U32 R13, RZ, RZ, UR5 ;  /* 0x00000005ff0d7e24 */ /* 0x000fe2000f8e00ff */
[----:B------:R-:W-:Y:S01]  /*11530*/  LOP3.LUT R4, R4, R5, RZ, 0x3c, !PT ;  /* 0x0000000504047212 */ /* 0x000fe200078e3cff */
[--C-:B------:R-:W-:Y:S01]  /*11540*/  IMAD.X R5, RZ, RZ, R19.reuse, P3 ;  /* 0x000000ffff057224 */ /* 0x100fe200018e0613 */
[----:B------:R-:W-:Y:S01]  /*11550*/  USHF.R.S32.HI UR5, URZ, 0x1f, UR44 ;  /* 0x0000001f3f057899 */ /* 0x000fe2000801142c */
[----:B------:R-:W-:Y:S01]  /*11560*/  LOP3.LUT R8, R8, R9, RZ, 0x3c, !PT ;  /* 0x0000000908087212 */ /* 0x000fe200078e3cff */
[----:B------:R-:W-:Y:S01]  /*11570*/  IMAD.X R9, RZ, RZ, R19, P5 ;  /* 0x000000ffff097224 */ /* 0x000fe200028e0613 */
[----:B------:R-:W-:Y:S01]  /*11580*/  ISETP.GE.OR P1, PT, R87, UR10, P1 ;  /* 0x0000000a57007c0c */ /* 0x000fe20008f26670 */
[----:B------:R-:W-:Y:S01]  /*11590*/  IMAD.U32 R12, RZ, RZ, UR6 ;  /* 0x00000006ff0c7e24 */ /* 0x000fe2000f8e00ff */
[----:B------:R-:W-:Y:S01]  /*115a0*/  MOV R21, R4 ;  /* 0x0000000400157202 */ /* 0x000fe20000000f00 */
[----:B------:R-:W-:Y:S01]  /*115b0*/  ULDC.64 UR6, c[0x0][0xb40] ;  /* 0x0002d00000067ab9 */ /* 0x000fe20000000a00 */
[----:B------:R-:W-:Y:S01]  /*115c0*/  MOV R56, R8 ;  /* 0x0000000800387202 */ /* 0x000fe20000000f00 */
[----:B-1----:R-:W-:Y:S01]  /*115d0*/  IMAD.WIDE.U32 R12, R84, UR44, R12 ;  /* 0x0000002c540c7c25 */ /* 0x002fe2000f8e000c */
        /* <DEDUP_REMOVED lines=11> */
[----:B------:R-:W-:Y:S01]  /*11690*/  SHFL.IDX PT, R37, R37, R50, 0x1c1f ;  /* 0x001c1f3225257589 */ /* 0x000fe200000e0000 */
[----:B------:R-:W-:-:S03]  /*116a0*/  IMAD R24, R84, UR5, RZ ;  /* 0x0000000554187c24 */ /* 0x000fc6000f8e02ff */
[----:B------:R-:W-:Y:S01]  /*116b0*/  SHFL.IDX PT, R39, R39, R50, 0x1c1f ;  /* 0x001c1f3227277589 */ /* 0x000fe200000e0000 */
[----:B--2---:R-:W-:Y:S02]  /*116c0*/  SEL R4, R29, R6, P0 ;  /* 0x000000061d047207 */ /* 0x004fe40000000000 */
[----:B------:R-:W-:Y:S01]  /*116d0*/  SEL R6, R6, R29, P0 ;  /* 0x0000001d06067207 */ /* 0x000fe20000000000 */
[----:B------:R-:W-:Y:S04]  /*116e0*/  SHFL.IDX PT, R67, R67, R50, 0x1c1f ;  /* 0x001c1f3243437589 */ /* 0x000fe800000e0000 */
[----:B------:R-:W1:Y:S01]  /*116f0*/  SHFL.IDX PT, R20, R91, R14, 0x1c1f ;  /* 0x001c1f0e5b147589 */ /* 0x000e6200000e0000 */
[----:B---3--:R-:W-:Y:S02]  /*11700*/  SEL R8, R31, R10, P0 ;  /* 0x0000000a1f087207 */ /* 0x008fe40000000000 */
[----:B------:R-:W-:Y:S01]  /*11710*/  SEL R10, R10, R31, P0 ;  /* 0x0000001f0a0a7207 */ /* 0x000fe20000000000 */
[----:B------:R-:W2:Y:S04]  /*11720*/  SHFL.IDX PT, R28, R49, R14, 0x1c1f ;  /* 0x001c1f0e311c7589 */ /* 0x000ea800000e0000 */
[----:B------:R-:W3:Y:S01]  /*11730*/  SHFL.IDX PT, R42, R53, R14, 0x1c1f ;  /* 0x001c1f0e352a7589 */ /* 0x000ee200000e0000 */
[----:B----4-:R-:W-:-:S02]  /*11740*/  SEL R9, R65, R26, P0 ;  /* 0x0000001a41097207 */ /* 0x010fc40000000000 */
[----:B------:R-:W-:Y:S01]  /*11750*/  SEL R11, R26, R65, P0 ;  /* 0x000000411a0b7207 */ /* 0x000fe20000000000 */
[----:B------:R-:W-:Y:S04]  /*11760*/  SHFL.IDX PT, R45, R45, R50, 0x1c1f ;  /* 0x001c1f322d2d7589 */ /* 0x000fe800000e0000 */
[----:B------:R-:W-:Y:S04]  /*11770*/  SHFL.IDX PT, R71, R71, R50, 0x1c1f ;  /* 0x001c1f3247477589 */ /* 0x000fe800000e0000 */
[----:B------:R4:W5:Y:S04]  /*11780*/  SHFL.IDX PT, R30, R41, R14, 0x1c1f ;  /* 0x001c1f0e291e7589 */ /* 0x00096800000e0000 */
[----:B------:R-:W5:Y:S01]  /*11790*/  SHFL.IDX PT, R44, R43, R14, 0x1c1f ;  /* 0x001c1f0e2b2c7589 */ /* 0x000f6200000e0000 */
[----:B-1----:R-:W-:-:S03]  /*117a0*/  SEL R26, R20, R37, P0 ;  /* 0x00000025141a7207 */ /* 0x002fc60000000000 */
[----:B------:R-:W-:Y:S01]  /*117b0*/  SHFL.IDX PT, R73, R73, R50, 0x1c1f ;  /* 0x001c1f3249497589 */ /* 0x000fe200000e0000 */
[----:B--2---:R-:W-:Y:S01]  /*117c0*/  SEL R32, R39, R28, P0 ;  /* 0x0000001c27207207 */ /* 0x004fe20000000000 */
[----:B----4-:R-:W-:Y:S01]  /*117d0*/  IMAD R41, R85, UR44, R24 ;  /* 0x0000002c55297c24 */ /* 0x010fe2000f8e0218 */
[----:B------:R-:W-:Y:S01]  /*117e0*/  SEL R24, R37, R20, P0 ;  /* 0x0000001425187207 */ /* 0x000fe20000000000 */
[----:B------:R1:W2:Y:S01]  /*117f0*/  SHFL.IDX PT, R46, R35, R14, 0x1c1f ;  /* 0x001c1f0e232e7589 */ /* 0x0002a200000e0000 */
[----:B------:R-:W-:Y:S02]  /*11800*/  SEL R34, R28, R39, P0 ;  /* 0x000000271c227207 */ /* 0x000fe40000000000 */
[----:B---3--:R-:W-:Y:S01]  /*11810*/  SEL R25, R67, R42, P0 ;  /* 0x0000002a43197207 */ /* 0x008fe20000000000 */
[----:B------:R-:W-:Y:S04]  /*11820*/  SHFL.IDX PT, R47, R47, R50, 0x1c1f ;  /* 0x001c1f322f2f7589 */ /* 0x000fe800000e0000 */
[----:B------:R3:W-:Y:S04]  /*11830*/  SHFL.IDX PT, R36, R33, R14, 0x1c1f ;  /* 0x001c1f0e21247589 */ /* 0x0007e800000e0000 */
[----:B------:R-:W-:Y:S01]  /*11840*/  SHFL.IDX PT, R51, R51, R50, 0x1c1f ;  /* 0x001c1f3233337589 */ /* 0x000fe200000e0000 */
[----:B-----5:R-:W-:-:S02]  /*11850*/  SEL R28, R45, R30, P0 ;  /* 0x0000001e2d1c7207 */ /* 0x020fc40000000000 */
[----:B------:R-:W-:Y:S01]  /*11860*/  SEL R30, R30, R45, P0 ;  /* 0x0000002d1e1e7207 */ /* 0x000fe20000000000 */
[----:B------:R-:W-:Y:S01]  /*11870*/  SHFL.IDX PT, R57, R57, R50, 0x1c1f ;  /* 0x001c1f3239397589 */ /* 0x000fe200000e0000 */
[----:B-1----:R-:W-:Y:S02]  /*11880*/  SEL R35, R44, R71, P0 ;  /* 0x000000472c237207 */ /* 0x002fe40000000000 */
[----:B---3--:R-:W-:Y:S01]  /*11890*/  SEL R33, R71, R44, P0 ;  /* 0x0000002c47217207 */ /* 0x008fe20000000000 */
[----:B------:R-:W-:Y:S04]  /*118a0*/  SHFL.IDX PT, R75, R75, R50, 0x1c1f ;  /* 0x001c1f324b4b7589 */ /* 0x000fe800000e0000 */
[----:B------:R-:W-:Y:S01]  /*118b0*/  SHFL.IDX PT, R77, R77, R50, 0x1c1f ;  /* 0x001c1f324d4d7589 */ /* 0x000fe200000e0000 */
[----:B--2---:R-:W-:-:S02]  /*118c0*/  SEL R29, R73, R46, P0 ;  /* 0x0000002e491d7207 */ /* 0x004fc40000000000 */
[----:B------:R-:W-:Y:S01]  /*118d0*/  SEL R31, R46, R73, P0 ;  /* 0x000000492e1f7207 */ /* 0x000fe20000000000 */
[----:B------:R-:W-:Y:S04]  /*118e0*/  SHFL.IDX PT, R81, R81, R50, 0x1c1f ;  /* 0x001c1f3251517589 */ /* 0x000fe800000e0000 */
[----:B------:R-:W-:Y:S04]  /*118f0*/  SHFL.IDX PT, R38, R55, R14, 0x1c1f ;  /* 0x001c1f0e37267589 */ /* 0x000fe800000e0000 */
[----:B------:R1:W-:Y:S04]  /*11900*/  SHFL.IDX PT, R48, R27, R14, 0x1c1f ;  /* 0x001c1f0e1b307589 */ /* 0x0003e800000e0000 */
[----:B------:R-:W2:Y:S04]  /*11910*/  SHFL.IDX PT, R50, R79, R14, 0x1c1f ;  /* 0x001c1f0e4f327589 */ /* 0x000ea800000e0000 */
[----:B------:R-:W3:Y:S01]  /*11920*/  SHFL.IDX PT, R40, R59, R14, 0x1c1f ;  /* 0x001c1f0e3b287589 */ /* 0x000ee200000e0000 */
[----:B-1----:R-:W-:-:S03]  /*11930*/  SEL R27, R42, R67, P0 ;  /* 0x000000432a1b7207 */ /* 0x002fc60000000000 */
[----:B------:R-:W1:Y:S04]  /*11940*/  SHFL.IDX PT, R52, R83, R14, 0x1c1f ;  /* 0x001c1f0e53347589 */ /* 0x000e6800000e0000 */
[----:B------:R4:W-:Y:S04]  /*11950*/  STSM.16.M88.4 [R64], R4 ;  /* 0x0000000440007844 */ /* 0x0009e80000000200 */
[----:B------:R5:W-:Y:S04]  /*11960*/  STSM.16.M88.4 [R62], R8 ;  /* 0x000000083e007844 */ /* 0x000be80000000200 */
[----:B------:R-:W-:Y:S04]  /*11970*/  STSM.16.M88.4 [R60], R24 ;  /* 0x000000183c007844 */ /* 0x000fe80000000200 */
[----:B------:R-:W-:Y:S01]  /*11980*/  STSM.16.M88.4 [R58], R32 ;  /* 0x000000203a007844 */ /* 0x000fe20000000200 */
[----:B--2---:R-:W-:-:S02]  /*11990*/  SEL R37, R77, R50, P0 ;  /* 0x000000324d257207 */ /* 0x004fc40000000000 */
[----:B------:R-:W-:Y:S01]  /*119a0*/  SEL R39, R50, R77, P0 ;  /* 0x0000004d32277207 */ /* 0x000fe20000000000 */
[----:B------:R2:W-:Y:S01]  /*119b0*/  STSM.16.M88.4 [R15], R28 ;  /* 0x0000001c0f007844 */ /* 0x0005e20000000200 */
[----:B----4-:R-:W-:Y:S02]  /*119c0*/  SHF.R.S32.HI R5, RZ, 0x1f, R87 ;  /* 0x0000001fff057819 */ /* 0x010fe40000011457 */
[----:B------:R-:W-:Y:S02]  /*119d0*/  IADD3 R6, P3, R87, R12, RZ ;  /* 0x0000000c57067210 */ /* 0x000fe40007f7e0ff */
[----:B-----5:R-:W-:Y:S02]  /*119e0*/  SEL R8, R47, R36, P0 ;  /* 0x000000242f087207 */ /* 0x020fe40000000000 */
[----:B------:R-:W-:Y:S02]  /*119f0*/  SEL R10, R36, R47, P0 ;  /* 0x0000002f240a7207 */ /* 0x000fe40000000000 */
[----:B------:R-:W-:-:S02]  /*11a00*/  SEL R36, R51, R38, P0 ;  /* 0x0000002633247207 */ /* 0x000fc40000000000 */
[----:B------:R-:W-:Y:S02]  /*11a10*/  SEL R9, R75, R48, P0 ;  /* 0x000000304b097207 */ /* 0x000fe40000000000 */
[----:B------:R-:W-:Y:S02]  /*11a20*/  SEL R11, R48, R75, P0 ;  /* 0x0000004b300b7207 */ /* 0x000fe40000000000 */
[----:B------:R-:W-:Y:S02]  /*11a30*/  IADD3.X R5, R5, R13, R41, P3, !PT ;  /* 0x0000000d05057210 */ /* 0x000fe40001ffe429 */
[----:B------:R-:W-:Y:S01]  /*11a40*/  SEL R38, R38, R51, P0 ;  /* 0x0000003326267207 */ /* 0x000fe20000000000 */
[----:B------:R-:W-:Y:S01]  /*11a50*/  STSM.16.M88.4 [R56], R8 ;  /* 0x0000000838007844 */ /* 0x000fe20000000200 */
[----:B---3--:R-:W-:Y:S02]  /*11a60*/  SEL R12, R57, R40, P0 ;  /* 0x00000028390c7207 */ /* 0x008fe40000000000 */
[----:B------:R-:W-:Y:S01]  /*11a70*/  SEL R14, R40, R57, P0 ;  /* 0x00000039280e7207 */ /* 0x000fe20000000000 */
[----:B------:R-:W-:Y:S01]  /*11a80*/  STSM.16.M88.4 [R54], R36 ;  /* 0x0000002436007844 */ /* 0x000fe20000000200 */
[----:B-1----:R-:W-:-:S02]  /*11a90*/  SEL R13, R81, R52, P0 ;  /* 0x00000034510d7207 */ /* 0x002fc40000000000 */
[----:B--2---:R-:W-:Y:S02]  /*11aa0*/  SEL R15, R52, R81, P0 ;  /* 0x00000051340f7207 */ /* 0x004fe40000000000 */
[----:B------:R-:W-:-:S03]  /*11ab0*/  LEA R4, P3, R6, UR6, 0x2 ;  /* 0x0000000606047c11 */ /* 0x000fc6000f8610ff */
[----:B------:R-:W-:Y:S01]  /*11ac0*/  STSM.16.M88.4 [R21], R12 ;  /* 0x0000000c15007844 */ /* 0x000fe20000000200 */
        /* <DEDUP_REMOVED lines=29> */
.L_x_7189:
[----:B------:R-:W-:Y:S05]  /*11ca0*/  BSYNC B0 ;  /* 0x0000000000007941 */ /* 0x000fea0003800000 */
.L_x_7188:
[----:B------:R-:W-:Y:S05]  /*11cb0*/  BRA `(.L_x_7187) ;  /* 0x00000008001c7947 */ /* 0x000fea0003800000 */
.L_x_7186:
        /* <DEDUP_REMOVED lines=31> */
.L_x_7191:
[----:B------:R-:W-:Y:S05]  /*11eb0*/  BSYNC B0 ;  /* 0x0000000000007941 */ /* 0x000fea0003800000 */
.L_x_7190:
        /* <DEDUP_REMOVED lines=39> */
.L_x_7193:
[----:B------:R-:W-:Y:S05]  /*12130*/  BSYNC B0 ;  /* 0x0000000000007941 */ /* 0x000fea0003800000 */
.L_x_7192:
        /* <DEDUP_REMOVED lines=20> */
.L_x_7195:
[----:B------:R-:W-:Y:S05]  /*12280*/  BSYNC B0 ;  /* 0x0000000000007941 */ /* 0x000fea0003800000 */
.L_x_7194:
        /* <DEDUP_REMOVED lines=20> */
.L_x_7197:
[----:B------:R-:W-:Y:S05]  /*123d0*/  BSYNC B0 ;  /* 0x0000000000007941 */ /* 0x000fea0003800000 */
.L_x_7196:
        /* <DEDUP_REMOVED lines=20> */
.L_x_7198:
[----:B------:R-:W-:Y:S05]  /*12520*/  BSYNC B0 ;  /* 0x0000000000007941 */ /* 0x000fea0003800000 */
.L_x_7187:
[----:B-1----:R-:W1:Y:S02]  /*12530*/  LDC R0, c[0x0][0xda8] ;  /* 0x00036a00ff007b82 */ /* 0x002e640000000800 */
[----:B-1----:R-:W-:-:S13]  /*12540*/  ISETP.LE.AND P0, PT, R0, UR4, PT ;  /* 0x0000000400007c0c */ /* 0x002fda000bf03270 */
[----:B------:R-:W-:Y:S05]  /*12550*/  @!P0 BRA `(.L_x_7199) ;  /* 0xfffffee8001c8947 */ /* 0x000fea000383ffff */
[----:B------:R-:W-:Y:S05]  /*12560*/  EXIT ;  /* 0x000000000000794d */ /* 0x000fea0003800000 */
.L_x_7148:
[----:B------:R-:W-:-:S08]  /*12570*/  NOP ;  /* 0x0000000000007918 */ /* 0x000fd00000000000 */
[----:B---3--:R-:W1:-:S00]  /*12580*/  USETMAXREG.DEALLOC.CTAPOOL 0x18 ;  /* 0x00000018000079c8 */ /* 0x008e4000080e0500 */
        /* <DEDUP_REMOVED lines=14> */
[----:B------:R-:W3:Y:S01]  /*12670*/  LDL R7, [R1+0x2c] ;  /* 0x00002c0001077983 */ /* 0x000ee20000100800 */
[----:B--2---:R-:W1:Y:S01]  /*12680*/  S2R R2, SR_TID.X ;  /* 0x0000000000027919 */ /* 0x004e620000002100 */
[----:B------:R-:W2:Y:S01]  /*12690*/  S2R R8, SR_TID.X ;  /* 0x0000000000087919 */ /* 0x000ea20000002100 */
[----:B-1----:R-:W-:Y:S01]  /*126a0*/  LOP3.LUT R2, R2, 0x7f, RZ, 0xc0, !PT ;  /* 0x0000007f02027812 */ /* 0x002fe200078ec0ff */
[C---:B--2---:R-:W-:Y:S02]  /*126b0*/  IMAD.SHL.U32 R0, R8.reuse, 0x80, RZ ;  /* 0x0000008008007824 */ /* 0x044fe400078e00ff */
        /* <DEDUP_REMOVED lines=14> */
[----:B------:R-:W-:Y:S01]  /*127a0*/  LOP3.LUT R2, R3, 0xc00, R0, 0xf8, !PT ;  /* 0x00000c0003027812 */ /* 0x000fe200078ef800 */
[----:B------:R-:W-:Y:S01]  /*127b0*/  IMAD.MOV.U32 R0, RZ, RZ, 0x40 ;  /* 0x00000040ff007424 */ /* 0x000fe200078e00ff */
[----:B------:R-:W-:Y:S01]  /*127c0*/  LOP3.LUT P0, RZ, R8, 0x4, RZ, 0xc0, !PT ;  /* 0x0000000408ff7812 */ /* 0x000fe2000780c0ff */
[----:B------:R3:W-:Y:S01]  /*127d0*/  STL [R1+0x1c], R4 ;  /* 0x00001c0401007387 */ /* 0x0007e20000100800 */
[----:B------:R-:W-:Y:S02]  /*127e0*/  IMAD.U32 R5, RZ, RZ, UR4 ;  /* 0x00000004ff057e24 */ /* 0x000fe4000f8e00ff */
[----:B------:R-:W-:Y:S01]  /*127f0*/  SEL R0, R0, 0xffffffc0, !P0 ;  /* 0xffffffc000007807 */ /* 0x000fe20004000000 */
[----:B------:R-:W-:Y:S04]  /*12800*/  STL [R1], R2 ;  /* 0x0000000201007387 */ /* 0x000fe80000100800 */
[----:B------:R-:W-:Y:S01]  /*12810*/  STL [R1+0x24], R5 ;  /* 0x0000240501007387 */ /* 0x000fe20000100800 */
[----:B------:R-:W-:Y:S01]  /*12820*/  IMAD.IADD R0, R0, 0x1, R2 ;  /* 0x0000000100007824 */ /* 0x000fe200078e0202 */
[----:B------:R-:W-:Y:S01]  /*12830*/  ULDC UR42, c[0x0][0xc] ;  /* 0x00000300002a7ab9 */ /* 0x000fe20000000800 */
[----:B------:R-:W-:Y:S01]  /*12840*/  ULDC.64 UR44, c[0x0][0x198] ;  /* 0x00006600002c7ab9 */ /* 0x000fe20000000a00 */
[----:B---3--:R-:W-:-:S02]  /*12850*/  LOP3.LUT R4, R7, 0x1, RZ, 0xfc, !PT ;  /* 0x0000000107047812 */ /* 0x008fc400078efcff */
[----:B------:R-:W-:-:S03]  /*12860*/  LOP3.LUT R3, R7, 0x2, RZ, 0xfc, !PT ;  /* 0x0000000207037812 */ /* 0x000fc600078efcff */
[----:B------:R-:W-:Y:S04]  /*12870*/  STL [R1+0x34], R4 ;  /* 0x0000340401007387 */ /* 0x000fe80000100800 */
[----:B------:R1:W-:Y:S04]  /*12880*/  STL [R1+0x28], R3 ;  /* 0x0000280301007387 */ /* 0x0003e80000100800 */
[----:B------:R2:W-:Y:S01]  /*12890*/  STL [R1+0x8], RZ ;  /* 0x000008ff01007387 */ /* 0x0005e20000100800 */
[----:B-1----:R-:W-:-:S03]  /*128a0*/  IMAD.MOV.U32 R3, RZ, RZ, 0x1 ;  /* 0x00000001ff037424 */ /* 0x002fc600078e00ff */
[----:B------:R2:W-:Y:S04]  /*128b0*/  STL [R1+0x30], RZ ;  /* 0x000030ff01007387 */ /* 0x0005e80000100800 */
[----:B------:R2:W-:Y:S04]  /*128c0*/  STL [R1+0xc], R3 ;  /* 0x00000c0301007387 */ /* 0x0005e80000100800 */
[----:B------:R2:W-:Y:S02]  /*128d0*/  STL [R1+0x20], R0 ;  /* 0x0000200001007387 */ /* 0x0005e40000100800 */
.L_x_7252:
[----:B-1----:R-:W3:Y:S01]  /*128e0*/  LDL R2, [R1+0x24] ;  /* 0x0000240001027983 */ /* 0x002ee20000100800 */
[----:B------:R-:W-:Y:S01]  /*128f0*/  ULDC UR9, c[0x0][0xdd0] ;  /* 0x0003740000097ab9 */ /* 0x000fe20000000800 */
[----:B--2---:R-:W1:Y:S01]  /*12900*/  LDC R0, c[0x0][0xde8] ;  /* 0x00037a00ff007b82 */ /* 0x004e620000000800 */
        /* <DEDUP_REMOVED lines=19> */
.L_x_7201:
[----:B------:R-:W-:Y:S01]  /*12a40*/  ULDC UR7, c[0x0][0xdc4] ;  /* 0x0003710000077ab9 */ /* 0x000fe20000000800 */
[----:B------:R-:W-:Y:S01]  /*12a50*/  UMOV UR6, UR9 ;  /* 0x0000000900067c82 */ /* 0x000fe20008000000 */
[----:B------:R-:W-:-:S11]  /*12a60*/  UISETP.NE.AND UP0, UPT, UR7, 0x1, UPT ;  /* 0x000000010700788c */ /* 0x000fd6000bf05270 */
[----:B------:R-:W-:Y:S02]  /*12a70*/  @UP0 ULDC.64 UR10, c[0x0][0xdc8] ;  /* 0x00037200000a0ab9 */ /* 0x000fe40000000a00 */
[----:B------:R-:W-:-:S04]  /*12a80*/  UIMAD.WIDE.U32 UR4, UR9, UR10, URZ ;  /* 0x0000000a090472a5 */ /* 0x000fc8000f8e003f */
[----:B------:R-:W-:-:S04]  /*12a90*/  @UP0 USHF.R.U32.HI UR6, URZ, UR11, UR5 ;  /* 0x0000000b3f060299 */ /* 0x000fc80008011605 */
[----:B------:R-:W-:-:S12]  /*12aa0*/  UIMAD UR4, UR6, UR7, URZ ;  /* 0x00000007060472a4 */ /* 0x000fd8000f8e023f */
.L_x_7202:
[----:B------:R-:W-:Y:S01]  /*12ab0*/  ULDC.64 UR12, c[0x0][0x3f8] ;  /* 0x0000fe00000c7ab9 */ /* 0x000fe20000000a00 */
[----:B------:R-:W-:Y:S01]  /*12ac0*/  ULOP3.LUT UR5, URZ, UR6, URZ, 0x33, !UPT ;  /* 0x000000063f057292 */ /* 0x000fe2000f8e333f */
[----:B------:R-:W-:Y:S01]  /*12ad0*/  BSSY B6, `(.L_x_7203) ;  /* 0x00002c7000067945 */ /* 0x000fe20003800000 */
[----:B------:R-:W-:Y:S01]  /*12ae0*/  UISETP.NE.U32.AND UP0, UPT, UR12, URZ, UPT ;  /* 0x0000003f0c00728c */ /* 0x000fe2000bf05070 */
[----:B------:R-:W-:Y:S01]  /*12af0*/  ULDC UR6, c[0x0][0xdac] ;  /* 0x00036b0000067ab9 */ /* 0x000fe20000000800 */
[----:B------:R-:W-:Y:S02]  /*12b00*/  ULDC UR7, c[0x0][0x404] ;  /* 0x0001010000077ab9 */ /* 0x000fe40000000800 */
[----:B------:R-:W-:Y:S02]  /*12b10*/  UISETP.NE.AND.EX UP0, UPT, UR13, URZ, UPT, UP0 ;  /* 0x0000003f0d00728c */ /* 0x000fe4000bf05300 */
[----:B------:R-:W-:Y:S02]  /*12b20*/  UIADD3 UR5, UR5, UR6, URZ ;  /* 0x0000000605057290 */ /* 0x000fe4000fffe03f */
[----:B------:R-:W-:-:S02]  /*12b30*/  USEL UR7, UR7, 0x1, UP0 ;  /* 0x0000000107077887 */ /* 0x000fc40008000000 */
[----:B------:R-:W-:Y:S01]  /*12b40*/  USHF.L.U32 UR37, UR5, 0x7, URZ ;  /* 0x0000000705257899 */ /* 0x000fe2000800063f */
[----:B------:R-:W-:Y:S01]  /*12b50*/  ULDC UR10, c[0x0][0x2e0] ;  /* 0x0000b800000a7ab9 */ /* 0x000fe20000000800 */
[----:B------:R-:W-:Y:S01]  /*12b60*/  ULDC UR6, c[0x0][0x288] ;  /* 0x0000a20000067ab9 */ /* 0x000fe20000000800 */
[----:B------:R-:W-:Y:S02]  /*12b70*/  UIMAD UR5, UR7, UR10, 0xdf ;  /* 0x000000df070574a4 */ /* 0x000fe4000f8e020a */
[----:B------:R-:W-:Y:S02]  /*12b80*/  UIADD3 UR6, UR37, 0x15f, -UR6 ;  /* 0x0000015f25067890 */ /* 0x000fe4000fffe806 */
[----:B------:R-:W-:Y:S02]  /*12b90*/  UIADD3 UR9, UR9, -UR4, URZ ;  /* 0x8000000409097290 */ /* 0x000fe4000fffe03f */
[----:B------:R-:W-:Y:S01]  /*12ba0*/  UIMAD UR7, UR7, UR10, UR6 ;  /* 0x0000000a070772a4 */ /* 0x000fe2000f8e0206 */
[----:B------:R-:W-:-:S02]  /*12bb0*/  UMOV UR4, URZ ;  /* 0x0000003f00047c82 */ /* 0x000fc40008000000 */
[----:B------:R-:W-:Y:S01]  /*12bc0*/  UMOV UR6, URZ ;  /* 0x0000003f00067c82 */ /* 0x000fe20008000000 */
[----:B------:R-:W-:Y:S01]  /*12bd0*/  UIMAD.WIDE UR4, UR5, -0x6db6db6d, UR4 ;  /* 0x92492493050478a5 */ /* 0x000fe2000f8e0204 */
[----:B------:R-:W-:Y:S01]  /*12be0*/  ULDC UR10, c[0x0][0xdc4] ;  /* 0x00037100000a7ab9 */ /* 0x000fe20000000800 */
[----:B------:R-:W-:Y:S02]  /*12bf0*/  UIMAD.WIDE UR6, UR7, -0x6db6db6d, UR6 ;  /* 0x92492493070678a5 */ /* 0x000fe4000f8e0206 */
[----:B------:R-:W-:Y:S02]  /*12c00*/  UIMAD UR10, UR8, UR10, UR9 ;  /* 0x0000000a080a72a4 */ /* 0x000fe4000f8e0209 */
[----:B------:R-:W-:Y:S01]  /*12c10*/  USHF.R.U32.HI UR6, URZ, 0x1f, UR7 ;  /* 0x0000001f3f067899 */ /* 0x000fe20008011607 */
[----:B------:R-:W-:Y:S01]  /*12c20*/  UMOV UR8, UR5 ;  /* 0x0000000500087c82 */ /* 0x000fe20008000000 */
[----:B------:R-:W-:Y:S01]  /*12c30*/  ULDC UR11, c[0x0][0xdb8] ;  /* 0x00036e00000b7ab9 */ /* 0x000fe20000000800 */
[----:B------:R-:W-:-:S02]  /*12c40*/  USHF.R.U32.HI UR9, URZ, 0x1f, UR8 ;  /* 0x0000001f3f097899 */ /* 0x000fc40008011608 */
[----:B------:R-:W-:Y:S02]  /*12c50*/  ULEA.HI.SX32 UR6, UR7, UR6, 0x19 ;  /* 0x0000000607067291 */ /* 0x000fe4000f8fca3f */
[----:B------:R-:W-:Y:S02]  /*12c60*/  ULEA.HI.SX32 UR9, UR8, UR9, 0x19 ;  /* 0x0000000908097291 */ /* 0x000fe4000f8fca3f */
[----:B------:R-:W-:Y:S02]  /*12c70*/  UISETP.NE.AND UP1, UPT, UR11, 0x1, UPT ;  /* 0x000000010b00788c */ /* 0x000fe4000bf25270 */
        /* <DEDUP_REMOVED lines=29> */
.L_x_7204:
        /* <DEDUP_REMOVED lines=23> */
.L_x_7206:
        /* <DEDUP_REMOVED lines=20> */
.L_x_7207:
        /* <DEDUP_REMOVED lines=20> */
.L_x_7208:
        /* <DEDUP_REMOVED lines=18> */
.L_x_7209:
        /* <DEDUP_REMOVED lines=30> */
[----:B--2---:R-:W-:Y:S01]  /*13540*/  SHF.R.S32.HI R9, RZ, 0x1f, R8 ;  /* 0x0000001fff097819 */ /* 0x004fe20000011408 */
[----:B------:R3:W-:Y:S01]  /*13550*/  STL [R1+0x10], R8 ;  /* 0x0000100801007387 */ /* 0x0007e20000100800 */
[----:B------:R-:W-:-:S03]  /*13560*/  SEL R0, R8, RZ, !P1 ;  /* 0x000000ff08007207 */ /* 0x000fc60004800000 */
[----:B------:R3:W-:Y:S01]  /*13570*/  STL [R1+0x18], R9 ;  /* 0x0000180901007387 */ /* 0x0007e20000100800 */
[----:B------:R-:W-:Y:S05]  /*13580*/  BRA.DIV UR6, `(.L_x_7210) ;  /* 0x0000002a06907947 */ /* 0x000fea000b800000 */
[----:B------:R1:W2:Y:S02]  /*13590*/  SHFL.IDX PT, R14, R17, RZ, 0x1f ;  /* 0x00001fff110e7589 */ /* 0x0002a400000e0000 */
.L_x_7271:
        /* <DEDUP_REMOVED lines=8> */
.L_x_7274:
        /* <DEDUP_REMOVED lines=20> */
.L_x_7214:
[----:B--2---:R-:W2:Y:S04]  /*13760*/  LDL R3, [R1+0x8] ;  /* 0x0000080001037983 */ /* 0x004ea80000100800 */
[----:B------:R-:W3:Y:S01]  /*13770*/  LDL R2, [R1+0xc] ;  /* 0x00000c0001027983 */ /* 0x000ee20000100800 */
[----:B------:R-:W-:Y:S02]  /*13780*/  ISETP.NE.AND P0, PT, R16, RZ, PT ;  /* 0x000000ff1000720c */ /* 0x000fe40003f05270 */
[----:B--2---:R-:W-:Y:S02]  /*13790*/  LEA R4, R3, UR40, 0x3 ;  /* 0x0000002803047c11 */ /* 0x004fe4000f8e18ff */
[----:B---3--:R-:W-:-:S04]  /*137a0*/  SHF.L.U32 R3, R2, 0x1f, RZ ;  /* 0x0000001f02037819 */ /* 0x008fc800000006ff */
[----:B------:R-:W2:Y:S02]  /*137b0*/  SYNCS.PHASECHK.TRANS64.TRYWAIT P3, [R4+URZ+0x2e880], R3 ;  /* 0x02e88003040075a7 */ /* 0x000ea4000806017f */
[----:B--2---:R-:W-:Y:S05]  /*137c0*/  @!P3 BRA `(.L_x_7215) ;  /* 0x000000280040b947 */ /* 0x004fea0003800000 */
.L_x_7275:
        /* <DEDUP_REMOVED lines=8> */
.L_x_7216:
        /* <DEDUP_REMOVED lines=20> */
.L_x_7276:
        /* <DEDUP_REMOVED lines=8> */
.L_x_7218:
        /* <DEDUP_REMOVED lines=15> */
.L_x_7213:
        /* <DEDUP_REMOVED lines=17> */
.L_x_7211:
        /* <DEDUP_REMOVED lines=10> */
.L_x_7277:
[----:B---3--:R-:W-:Y:S05]  /*13cb0*/  BSYNC B0 ;  /* 0x0000000000007941 */ /* 0x008fea0003800000 */
.L_x_7219:
[----:B------:R-:W-:-:S06]  /*13cc0*/  UISETP.GE.AND UP0, UPT, UR41, 0x2, UPT ;  /* 0x000000022900788c */ /* 0x000fcc000bf06270 */
[----:B------:R-:W-:-:S13]  /*13cd0*/  PLOP3.LUT P0, PT, PT, PT, UP0, 0x80, 0x0 ;  /* 0x000000000000781c */ /* 0x000fda0003f0f008 */
[----:B------:R-:W-:Y:S05]  /*13ce0*/  @!P0 BRA `(.L_x_7221) ;  /* 0x0000001000248947 */ /* 0x000fea0003800000 */
[----:B------:R3:W5:Y:S01]  /*13cf0*/  LDL.LU R6, [R1+0xc] ;  /* 0x00000c0001067983 */ /* 0x0007620000300800 */
[----:B------:R-:W-:-:S03]  /*13d00*/  UIADD3 UR4, UR41, -0x2, URZ ;  /* 0xfffffffe29047890 */ /* 0x000fc6000fffe03f */
[----:B------:R3:W5:Y:S03]  /*13d10*/  LDL.LU R7, [R1+0x8] ;  /* 0x0000080001077983 */ /* 0x0007660000300800 */
[----:B------:R-:W-:-:S07]  /*13d20*/  IMAD.U32 R21, RZ, RZ, UR4 ;  /* 0x00000004ff157e24 */ /* 0x000fce000f8e00ff */
.L_x_7241:
[----:B--2--5:R-:W-:Y:S01]  /*13d30*/  VIADD R3, R7, 0x1 ;  /* 0x0000000107037836 */ /* 0x024fe20000000000 */
[----:B------:R-:W-:Y:S05]  /*13d40*/  YIELD ;  /* 0x0000000000007946 */ /* 0x000fea0003800000 */
[----:B------:R-:W-:Y:S01]  /*13d50*/  ISETP.NE.AND P0, PT, R3, 0x2, PT ;  /* 0x000000020300780c */ /* 0x000fe20003f05270 */
[----:B------:R-:W-:Y:S03]  /*13d60*/  BSSY B0, `(.L_x_7222) ;  /* 0x000006b000007945 */ /* 0x000fe60003800000 */
[----:B----4-:R-:W-:-:S02]  /*13d70*/  SEL R2, RZ, 0x1, P0 ;  /* 0x00000001ff027807 */ /* 0x010fc40000000000 */
        /* <DEDUP_REMOVED lines=27> */
.L_x_7224:
        /* <DEDUP_REMOVED lines=8> */
.L_x_7278:
[----:B------:R-:W-:Y:S05]  /*13fb0*/  BSYNC B1 ;  /* 0x0000000000017941 */ /* 0x000fea0003800000 */
.L_x_7225:
        /* <DEDUP_REMOVED lines=9> */
.L_x_7228:
[----:B------:R-:W-:Y:S05]  /*14050*/  BSYNC B1 ;  /* 0x0000000000017941 */ /* 0x000fea0003800000 */
.L_x_7227:
[----:B------:R-:W4:Y:S04]  /*14060*/  LDL R5, [R1+0x14] ;  /* 0x0000140001057983 */ /* 0x000f280000100800 */
[----:B------:R-:W3:Y:S01]  /*14070*/  LDL R2, [R1+0x8] ;  /* 0x0000080001027983 */ /* 0x000ee20000100800 */
[----:B--2---:R-:W-:Y:S01]  /*14080*/  IMAD.MOV.U32 R10, RZ, RZ, RZ ;  /* 0x000000ffff0a7224 */ /* 0x004fe200078e00ff */
        /* <DEDUP_REMOVED lines=8> */
[----:B---3--:R-:W-:Y:S02]  /*14110*/  IMAD R2, R2, 0x7000, R5 ;  /* 0x0000700002027824 */ /* 0x008fe400078e0205 */
[----:B------:R-:W-:Y:S02]  /*14120*/  IMAD R5, R8, 0xe0, RZ ;  /* 0x000000e008057824 */ /* 0x000fe400078e02ff */
[----:B------:R-:W-:Y:S02]  /*14130*/  VIADD R8, R4, 0x2e870 ;  /* 0x0002e87004087836 */ /* 0x000fe40000000000 */
[----:B------:R-:W-:-:S07]  /*14140*/  VIADD R9, R2, 0xe400 ;  /* 0x0000e40002097836 */ /* 0x000fce0000000000 */
.L_x_7229:
        /* <DEDUP_REMOVED lines=12> */
.L_x_7279:
[----:B------:R-:W-:Y:S05]  /*14210*/  BSYNC B1 ;  /* 0x0000000000017941 */ /* 0x000fea0003800000 */
.L_x_7230:
        /* <DEDUP_REMOVED lines=11> */
.L_x_7233:
[----:B------:R-:W-:Y:S05]  /*142d0*/  BSYNC B1 ;  /* 0x0000000000017941 */ /* 0x000fea0003800000 */
.L_x_7232:
        /* <DEDUP_REMOVED lines=10> */
.L_x_7234:
        /* <DEDUP_REMOVED lines=9> */
.L_x_7223:
[----:B------:R-:W-:Y:S05]  /*14410*/  BSYNC B0 ;  /* 0x0000000000007941 */ /* 0x000fea0003800000 */
.L_x_7222:
[----:B------:R-:W4:Y:S02]  /*14420*/  LDL R3, [R1+0x34] ;  /* 0x0000340001037983 */ /* 0x000f240000100800 */
[----:B----4-:R-:W-:-:S13]  /*14430*/  ISETP.NE.AND P0, PT, R3, 0x3, PT ;  /* 0x000000030300780c */ /* 0x010fda0003f05270 */
[----:B------:R-:W-:Y:S05]  /*14440*/  @!P0 BRA `(.L_x_7235) ;  /* 0x0000000000048947 */ /* 0x000fea0003800000 */
[----:B------:R-:W-:Y:S01]  /*14450*/  BPT.TRAP 0x1 ;  /* 0x000000040000795c */ /* 0x000fe20000300000 */
.L_x_7235:
[----:B------:R-:W4:Y:S01]  /*14460*/  LDL R3, [R1+0x28] ;  /* 0x0000280001037983 */ /* 0x000f220000100800 */
[----:B------:R-:W-:Y:S01]  /*14470*/  LOP3.LUT R2, R6, 0x1, RZ, 0x3c, !PT ;  /* 0x0000000106027812 */ /* 0x000fe200078e3cff */
[----:B------:R-:W-:Y:S01]  /*14480*/  BSSY B0, `(.L_x_7236) ;  /* 0x0000007000007945 */ /* 0x000fe20003800000 */
[----:B------:R-:W-:Y:S02]  /*14490*/  LEA R4, R7, UR40, 0x3 ;  /* 0x0000002807047c11 */ /* 0x000fe4000f8e18ff */
[----:B------:R-:W-:-:S03]  /*144a0*/  SHF.L.U32 R2, R2, 0x1f, RZ ;  /* 0x0000001f02027819 */ /* 0x000fc600000006ff */
[----:B------:R1:W-:Y:S01]  /*144b0*/  STL [R1+0x4], R4 ;  /* 0x0000040401007387 */ /* 0x0003e20000100800 */
[----:B------:R-:W5:Y:S01]  /*144c0*/  SYNCS.PHASECHK.TRANS64.TRYWAIT P3, [R4+URZ+0x2e870], R2 ;  /* 0x02e87002040075a7 */ /* 0x000f62000806017f */
[----:B----4-:R-:W-:Y:S01]  /*144d0*/  ISETP.NE.AND P0, PT, R3, 0x3, PT ;  /* 0x000000030300780c */ /* 0x010fe20003f05270 */
[----:B-1---5:R-:W-:-:S12]  /*144e0*/  @!P3 BRA `(.L_x_7237) ;  /* 0x0000001c0060b947 */ /* 0x022fd80003800000 */
.L_x_7280:
[----:B------:R-:W-:Y:S05]  /*144f0*/  BSYNC B0 ;  /* 0x0000000000007941 */ /* 0x000fea0003800000 */
.L_x_7236:
[----:B------:R-:W-:Y:S05]  /*14500*/  @!P0 BRA `(.L_x_7238) ;  /* 0x0000000000048947 */ /* 0x000fea0003800000 */
[----:B------:R-:W-:Y:S01]  /*14510*/  BPT.TRAP 0x1 ;  /* 0x000000040000795c */ /* 0x000fe20000300000 */
.L_x_7238:
[----:B-1----:R-:W4:Y:S01]  /*14520*/  LDL R3, [R1+0x4] ;  /* 0x0000040001037983 */ /* 0x002f220000100800 */
[----:B------:R-:W-:-:S04]  /*14530*/  SHF.L.U32 R2, R6, 0x1f, RZ ;  /* 0x0000001f06027819 */ /* 0x000fc800000006ff */
[----:B----4-:R1:W4:Y:S02]  /*14540*/  SYNCS.PHASECHK.TRANS64.TRYWAIT P3, [R3+URZ+0x2e860], R2 ;  /* 0x02e86002030075a7 */ /* 0x010324000806017f */
[----:B-1----:R-:W-:Y:S01]  /*14550*/  IMAD R3, R7, 0x7000, RZ ;  /* 0x0000700007037824 */ /* 0x002fe200078e02ff */
[----:B----4-:R-:W-:Y:S06]  /*14560*/  @!P3 BRA `(.L_x_7239) ;  /* 0x0000001c0058b947 */ /* 0x010fec0003800000 */
.L_x_7281:
[----:B------:R-:W1:Y:S04]  /*14570*/  LDL R16, [R1] ;  /* 0x0000000001107983 */ /* 0x000e680000100800 */
[----:B------:R-:W4:Y:S04]  /*14580*/  LDL R14, [R1+0x20] ;  /* 0x00002000010e7983 */ /* 0x000f280000100800 */
[----:B------:R-:W5:Y:S01]  /*14590*/  LDL R13, [R1+0x1c] ;  /* 0x00001c00010d7983 */ /* 0x000f620000100800 */
[----:B------:R-:W-:Y:S05]  /*145a0*/  WARPSYNC.ALL ;  /* 0x0000000000007948 */ /* 0x000fea0003800000 */
[----:B------:R-:W-:-:S04]  /*145b0*/  IMAD.U32 R12, RZ, RZ, UR40 ;  /* 0x00000028ff0c7e24 */ /* 0x000fc8000f8e00ff */
[----:B------:R-:W-:Y:S01]  /*145c0*/  VIADD R12, R12, 0x400 ;  /* 0x000004000c0c7836 */ /* 0x000fe20000000000 */
[----:B-1----:R-:W-:-:S06]  /*145d0*/  LOP3.LUT R4, R3, R16, RZ, 0xfc, !PT ;  /* 0x0000001003047212 */ /* 0x002fcc00078efcff */
[----:B------:R-:W1:Y:S01]  /*145e0*/  LDSM.16.MT88.4 R4, [R4+UR40+0xe400] ;  /* 0x00e400280404783b */ /* 0x000e620008004200 */
[----:B----4-:R-:W-:Y:S02]  /*145f0*/  IADD3 R20, R14, UR40, R3 ;  /* 0x000000280e147c10 */ /* 0x010fe4000fffe003 */
[C-C-:B-1----:R-:W-:Y:S02]  /*14600*/  PRMT R8, R4.reuse, 0x6420, R5.reuse ;  /* 0x0000642004087816 */ /* 0x142fe40000000005 */
[----:B--2---:R-:W-:Y:S02]  /*14610*/  PRMT R9, R4, 0x7531, R5 ;  /* 0x0000753104097816 */ /* 0x004fe40000000005 */
        /* <DEDUP_REMOVED lines=107> */
.L_x_7240:
        /* <DEDUP_REMOVED lines=11> */
.L_x_7221:
[----:B--2-4-:R-:W2:Y:S01]  /*14d80*/  LDL R2, [R1+0x34] ;  /* 0x0000340001027983 */ /* 0x014ea20000100800 */
[----:B------:R-:W-:Y:S01]  /*14d90*/  BSSY B0, `(.L_x_7242) ;  /* 0x0000010000007945 */ /* 0x000fe20003800000 */
[----:B--2---:R-:W-:-:S03]  /*14da0*/  ISETP.NE.AND P1, PT, R2, 0x3, PT ;  /* 0x000000030200780c */ /* 0x004fc60003f25270 */
[----:B------:R-:W-:Y:S10]  /*14db0*/  @P2 BRA `(.L_x_7243) ;  /* 0x0000000000342947 */ /* 0x000ff40003800000 */
[----:B------:R-:W2:Y:S01]  /*14dc0*/  S2R R5, SR_LANEID ;  /* 0x0000000000057919 */ /* 0x000ea20000000000 */
[----:B------:R-:W-:Y:S01]  /*14dd0*/  VOTEU.ANY UR4, UPT, PT ;  /* 0x0000000000047886 */ /* 0x000fe200038e0100 */
[----:B------:R-:W4:Y:S01]  /*14de0*/  LDC.64 R2, c[0x0][0xdf0] ;  /* 0x00037c00ff027b82 */ /* 0x000f220000000a00 */
[----:B------:R-:W2:Y:S02]  /*14df0*/  FLO.U32 R0, UR4 ;  /* 0x0000000400007d00 */ /* 0x000ea400080e0000 */
[----:B--2---:R-:W-:-:S06]  /*14e00*/  ISETP.EQ.U32.AND P0, PT, R0, R5, PT ;  /* 0x000000050000720c */ /* 0x004fcc0003f02070 */
[----:B------:R-:W4:Y:S07]  /*14e10*/  POPC R5, UR4 ;  /* 0x0000000400057d09 */ /* 0x000f2e0008000000 */
[----:B----4-:R-:W2:Y:S01]  /*14e20*/  @P0 ATOMG.E.ADD.STRONG.GPU PT, R3, desc[UR46][R2.64], R5 ;  /* 0x00000005020309a8 */ /* 0x010ea200081ee1ee */
[----:B------:R-:W4:Y:S02]  /*14e30*/  S2R R4, SR_LTMASK ;  /* 0x0000000000047919 */ /* 0x000f240000003900 */
[----:B----4-:R-:W-:-:S04]  /*14e40*/  LOP3.LUT R4, R4, UR4, RZ, 0xc0, !PT ;  /* 0x0000000404047c12 */ /* 0x010fc8000f8ec0ff */
[----:B-----5:R-:W4:Y:S01]  /*14e50*/  POPC R7, R4 ;  /* 0x0000000400077309 */ /* 0x020f220000000000 */
[----:B--2---:R-:W4:Y:S02]  /*14e60*/  SHFL.IDX PT, R0, R3, R0, 0x1f ;  /* 0x00001f0003007589 */ /* 0x004f2400000e0000 */
[----:B----4-:R-:W-:-:S05]  /*14e70*/  IADD3 R0, R0, UR42, R7 ;  /* 0x0000002a00007c10 */ /* 0x010fca000fffe007 */
[----:B------:R2:W-:Y:S02]  /*14e80*/  STL [R1+0x24], R0 ;  /* 0x0000240001007387 */ /* 0x0005e40000100800 */
.L_x_7243:
[----:B------:R-:W-:Y:S05]  /*14e90*/  BSYNC B0 ;  /* 0x0000000000007941 */ /* 0x000fea0003800000 */
.L_x_7242:
[----:B------:R-:W-:Y:S05]  /*14ea0*/  @!P1 BRA `(.L_x_7244) ;  /* 0x0000000000049947 */ /* 0x000fea0003800000 */
[----:B------:R-:W-:Y:S01]  /*14eb0*/  BPT.TRAP 0x1 ;  /* 0x000000040000795c */ /* 0x000fe20000300000 */
.L_x_7244:
[----:B------:R-:W4:Y:S04]  /*14ec0*/  LDL R3, [R1+0xc] ;  /* 0x00000c0001037983 */ /* 0x000f280000100800 */
[----:B------:R-:W3:Y:S04]  /*14ed0*/  LDL R2, [R1+0x8] ;  /* 0x0000080001027983 */ /* 0x000ee80000100800 */
[----:B--2---:R-:W2:Y:S01]  /*14ee0*/  LDL R0, [R1+0x28] ;  /* 0x0000280001007983 */ /* 0x004ea20000100800 */
[----:B------:R-:W-:Y:S01]  /*14ef0*/  BSSY B0, `(.L_x_7245) ;  /* 0x0000007000007945 */ /* 0x000fe20003800000 */
[----:B----4-:R-:W-:-:S04]  /*14f00*/  LOP3.LUT R3, R3, 0x1, RZ, 0x3c, !PT ;  /* 0x0000000103037812 */ /* 0x010fc800078e3cff */
[----:B------:R-:W-:Y:S02]  /*14f10*/  SHF.L.U32 R3, R3, 0x1f, RZ ;  /* 0x0000001f03037819 */ /* 0x000fe400000006ff */
[----:B---3--:R-:W-:Y:S02]  /*14f20*/  LEA R20, R2, UR40, 0x3 ;  /* 0x0000002802147c11 */ /* 0x008fe4000f8e18ff */
[----:B--2---:R-:W-:Y:S02]  /*14f30*/  ISETP.NE.AND P1, PT, R0, 0x3, PT ;  /* 0x000000030000780c */ /* 0x004fe40003f25270 */
[----:B------:R-:W2:Y:S02]  /*14f40*/  SYNCS.PHASECHK.TRANS64.TRYWAIT P0, [R20+URZ+0x2e870], R3 ;  /* 0x02e87003140075a7 */ /* 0x000ea4000800017f */
[----:B--2---:R-:W-:Y:S09]  /*14f50*/  @!P0 BRA `(.L_x_7246) ;  /* 0x0000001000f48947 */ /* 0x004ff20003800000 */
.L_x_7282:
[----:B------:R-:W-:Y:S05]  /*14f60*/  BSYNC B0 ;  /* 0x0000000000007941 */ /* 0x000fea0003800000 */
.L_x_7245:
[----:B------:R-:W-:Y:S05]  /*14f70*/  @!P1 BRA `(.L_x_7247) ;  /* 0x0000000000049947 */ /* 0x000fea0003800000 */
[----:B------:R-:W-:Y:S01]  /*14f80*/  BPT.TRAP 0x1 ;  /* 0x000000040000795c */ /* 0x000fe20000300000 */
.L_x_7247:
[----:B------:R-:W2:Y:S02]  /*14f90*/  LDL R0, [R1+0xc] ;  /* 0x00000c0001007983 */ /* 0x000ea40000100800 */
[----:B--2---:R-:W-:-:S04]  /*14fa0*/  SHF.L.U32 R3, R0, 0x1f, RZ ;  /* 0x0000001f00037819 */ /* 0x004fc800000006ff */
[----:B------:R-:W2:Y:S02]  /*14fb0*/  SYNCS.PHASECHK.TRANS64.TRYWAIT P0, [R20+URZ+0x2e860], R3 ;  /* 0x02e86003140075a7 */ /* 0x000ea4000800017f */
[----:B--2---:R-:W-:Y:S05]  /*14fc0*/  @!P0 BRA `(.L_x_7248) ;  /* 0x0000001000ec8947 */ /* 0x004fea0003800000 */
.L_x_7283:
        /* <DEDUP_REMOVED lines=105> */
.L_x_7249:
        /* <DEDUP_REMOVED lines=14> */
.L_x_7205:
[----:B------:R-:W-:Y:S05]  /*15740*/  BSYNC B6 ;  /* 0x0000000000067941 */ /* 0x000fea0003800000 */
.L_x_7203:
        /* <DEDUP_REMOVED lines=12> */
.L_x_7250:
        /* <DEDUP_REMOVED lines=11> */
.L_x_7251:
[----:B--2---:R-:W2:Y:S01]  /*158c0*/  LDL R0, [R1+0x24] ;  /* 0x0000240001007983 */ /* 0x004ea20000100800 */
[----:B------:R-:W-:Y:S02]  /*158d0*/  ULDC UR4, c[0x0][0xda8] ;  /* 0x00036a0000047ab9 */ /* 0x000fe40000000800 */
[----:B--2---:R-:W-:-:S13]  /*158e0*/  ISETP.GE.AND P0, PT, R0, UR4, PT ;  /* 0x0000000400007c0c */ /* 0x004fda000bf06270 */
[----:B------:R-:W-:Y:S05]  /*158f0*/  @!P0 BRA `(.L_x_7252) ;  /* 0xffffffcc00f88947 */ /* 0x000fea000383ffff */
.L_x_7200:
        /* <DEDUP_REMOVED lines=12> */
.L_x_7284:
[----:B------:R-:W-:Y:S05]  /*159c0*/  BSYNC B0 ;  /* 0x0000000000007941 */ /* 0x000fea0003800000 */
.L_x_7253:
[----:B------:R-:W-:-:S03]  /*159d0*/  UMOV UR4, 0xffffffff ;  /* 0xffffffff00047882 */ /* 0x000fc60000000000 */
[----:B------:R-:W-:Y:S05]  /*159e0*/  BRA.DIV UR4, `(.L_x_7255) ;  /* 0x0000000a048c7947 */ /* 0x000fea000b800000 */
[----:B------:R-:W2:Y:S02]  /*159f0*/  S2R R2, SR_TID.X ;  /* 0x0000000000027919 */ /* 0x000ea40000002100 */
[----:B--2---:R-:W-:-:S04]  /*15a00*/  SHF.R.U32.HI R2, RZ, 0x5, R2 ;  /* 0x00000005ff027819 */ /* 0x004fc80000011602 */
[----:B------:R-:W-:-:S05]  /*15a10*/  LOP3.LUT R2, R2, 0x3, RZ, 0xc0, !PT ;  /* 0x0000000302027812 */ /* 0x000fca00078ec0ff */
[----:B------:R2:W3:Y:S02]  /*15a20*/  SHFL.IDX PT, R14, R2, RZ, 0x1f ;  /* 0x00001fff020e7589 */ /* 0x0004e400000e0000 */
.L_x_7287:
[----:B---3--:R-:W-:Y:S01]  /*15a30*/  ISETP.NE.AND P0, PT, R14, RZ, PT ;  /* 0x000000ff0e00720c */ /* 0x008fe20003f05270 */
[----:B------:R-:W-:-:S12]  /*15a40*/  BSSY B0, `(.L_x_7256) ;  /* 0x000002e000007945 */ /* 0x000fd80003800000 */
[----:B------:R-:W-:Y:S05]  /*15a50*/  @P0 BRA `(.L_x_7257) ;  /* 0x0000000000b00947 */ /* 0x000fea0003800000 */
[----:B------:R-:W-:-:S03]  /*15a60*/  UMOV UR4, 0xffffffff ;  /* 0xffffffff00047882 */ /* 0x000fc60000000000 */
[----:B------:R-:W-:Y:S05]  /*15a70*/  BRA.DIV UR4, `(.L_x_7258) ;  /* 0x0000000a049c7947 */ /* 0x000fea000b800000 */
[----:B------:R-:W-:-:S13]  /*15a80*/  ELECT P6, URZ, PT ;  /* 0x00000000003f782f */ /* 0x000fda00038c0000 */
.L_x_7290:
[----:B------:R-:W-:Y:S05]  /*15a90*/  @!P6 BRA `(.L_x_7257) ;  /* 0x0000000000a0e947 */ /* 0x000fea0003800000 */
[----:B--2---:R-:W2:Y:S02]  /*15aa0*/  LDL.LU R2, [R1+0x2c] ;  /* 0x00002c0001027983 */ /* 0x004ea40000300800 */
[----:B--2---:R-:W-:-:S04]  /*15ab0*/  LOP3.LUT R2, R2, 0x2, RZ, 0xfc, !PT ;  /* 0x0000000202027812 */ /* 0x004fc800078efcff */
[----:B------:R-:W-:-:S13]  /*15ac0*/  ISETP.NE.AND P0, PT, R2, 0x3, PT ;  /* 0x000000030200780c */ /* 0x000fda0003f05270 */
[----:B------:R-:W-:Y:S05]  /*15ad0*/  @!P0 BRA `(.L_x_7259) ;  /* 0x0000000000048947 */ /* 0x000fea0003800000 */
[----:B------:R-:W-:Y:S01]  /*15ae0*/  BPT.TRAP 0x1 ;  /* 0x000000040000795c */ /* 0x000fe20000300000 */
.L_x_7259:
        /* <DEDUP_REMOVED lines=14> */
.L_x_7291:
[----:B------:R-:W2:Y:S02]  /*15bd0*/  SYNCS.PHASECHK.TRANS64.TRYWAIT P1, [R7+URZ], R2 ;  /* 0x00000002070075a7 */ /* 0x000ea4000802017f */
[----:B--2---:R-:W-:Y:S05]  /*15be0*/  @!P1 BRA `(.L_x_7261) ;  /* 0x0000000800749947 */ /* 0x004fea0003800000 */
.L_x_7292:
[----:B------:R-:W-:Y:S05]  /*15bf0*/  @!P0 BRA `(.L_x_7262) ;  /* 0x0000000000048947 */ /* 0x000fea0003800000 */
[----:B------:R-:W-:Y:S01]  /*15c00*/  BPT.TRAP 0x1 ;  /* 0x000000040000795c */ /* 0x000fe20000300000 */
.L_x_7262:
[----:B------:R-:W3:Y:S02]  /*15c10*/  LDL.LU R4, [R1+0x8] ;  /* 0x0000080001047983 */ /* 0x000ee40000300800 */
[----:B---3--:R-:W-:-:S04]  /*15c20*/  IMAD R4, R4, 0x8, R0 ;  /* 0x0000000804047824 */ /* 0x008fc800078e0200 */
[----:B------:R-:W3:Y:S02]  /*15c30*/  SYNCS.PHASECHK.TRANS64.TRYWAIT P1, [R4+URZ+0x2e860], R5 ;  /* 0x02e86005040075a7 */ /* 0x000ee4000802017f */
[----:B---3--:R-:W-:Y:S05]  /*15c40*/  @!P1 BRA `(.L_x_7263) ;  /* 0x0000000800709947 */ /* 0x008fea0003800000 */
.L_x_7293:
[----:B------:R-:W-:Y:S05]  /*15c50*/  @!P0 BRA `(.L_x_7264) ;  /* 0x0000000000048947 */ /* 0x000fea0003800000 */
[----:B------:R-:W-:Y:S01]  /*15c60*/  BPT.TRAP 0x1 ;  /* 0x000000040000795c */ /* 0x000fe20000300000 */
.L_x_7264:
[----:B------:R-:W-:-:S04]  /*15c70*/  IMAD R3, R3, 0x8, R0 ;  /* 0x0000000803037824 */ /* 0x000fc800078e0200 */
[----:B------:R-:W4:Y:S02]  /*15c80*/  SYNCS.PHASECHK.TRANS64.TRYWAIT P1, [R3+URZ+0x2e860], R2 ;  /* 0x02e86002030075a7 */ /* 0x000f24000802017f */
[----:B----4-:R-:W-:Y:S05]  /*15c90*/  @!P1 BRA `(.L_x_7265) ;  /* 0x0000000800709947 */ /* 0x010fea0003800000 */
.L_x_7294:
[----:B------:R-:W-:Y:S05]  /*15ca0*/  @!P0 BRA `(.L_x_7266) ;  /* 0x0000000000048947 */ /* 0x000fea0003800000 */
[----:B------:R-:W-:Y:S01]  /*15cb0*/  BPT.TRAP 0x1 ;  /* 0x000000040000795c */ /* 0x000fe20000300000 */
.L_x_7266:
[----:B------:R-:W5:Y:S02]  /*15cc0*/  SYNCS.PHASECHK.TRANS64.TRYWAIT P0, [R4+URZ+0x2e880], R5 ;  /* 0x02e88005040075a7 */ /* 0x000f64000800017f */
[----:B-----5:R-:W-:Y:S05]  /*15cd0*/  @!P0 BRA `(.L_x_7267) ;  /* 0x0000000800748947 */ /* 0x020fea0003800000 */
.L_x_7268:
[----:B------:R1:W1:Y:S02]  /*15ce0*/  SYNCS.PHASECHK.TRANS64.TRYWAIT P0, [R3+URZ+0x2e880], R2 ;  /* 0x02e88002030075a7 */ /* 0x000264000800017f */
[----:B-1----:R-:W-:Y:S05]  /*15cf0*/  @!P0 NANOSLEEP.SYNCS 0x989680 ;  /* 0x009896800000895d */ /* 0x002fea0003900000 */
[----:B------:R-:W1:Y:S02]  /*15d00*/  @!P0 SYNCS.PHASECHK.TRANS64 P0, [R3+URZ+0x2e880], R2 ;  /* 0x02e88002030085a7 */ /* 0x000e64000800007f */
[----:B-1----:R-:W-:Y:S05]  /*15d10*/  @!P0 BRA `(.L_x_7268) ;  /* 0xfffffffc00f08947 */ /* 0x002fea000383ffff */
.L_x_7257:
[----:B------:R-:W-:Y:S05]  /*15d20*/  BSYNC B0 ;  /* 0x0000000000007941 */ /* 0x000fea0003800000 */
.L_x_7256:
[----:B------:R-:W-:Y:S05]  /*15d30*/  EXIT ;  /* 0x000000000000794d */ /* 0x000fea0003800000 */
.L_x_7154:
[----:B-1----:R-:W-:-:S04]  /*15d40*/  IMAD.U32 R3, RZ, RZ, UR37 ;  /* 0x00000025ff037e24 */ /* 0x002fc8000f8e00ff */
[----:B------:R1:W2:Y:S03]  /*15d50*/  SYNCS.PHASECHK.TRANS64.TRYWAIT P0, [R3+URZ+0x2e800], R4 ;  /* 0x02e80004030075a7 */ /* 0x0002a6000800017f */
[----:B--2---:R-:W-:Y:S05]  /*15d60*/  @!P0 NANOSLEEP.SYNCS 0x989680 ;  /* 0x009896800000895d */ /* 0x004fea0003900000 */
[----:B------:R-:W2:Y:S02]  /*15d70*/  @!P0 SYNCS.PHASECHK.TRANS64 P0, [R3+URZ+0x2e800], R4 ;  /* 0x02e80004030085a7 */ /* 0x000ea4000800007f */
[----:B--2---:R-:W-:Y:S05]  /*15d80*/  @!P0 BRA `(.L_x_7154) ;  /* 0xfffffffc00ec8947 */ /* 0x004fea000383ffff */
[----:B------:R-:W-:Y:S05]  /*15d90*/  BRA `(.L_x_7269) ;  /* 0xfffffeb800f07947 */ /* 0x000fea000383ffff */
.L_x_7158:
[----:B--2---:R2:W3:Y:S02]  /*15da0*/  SYNCS.PHASECHK.TRANS64.TRYWAIT P0, [R3+URZ+0x2e830], R4 ;  /* 0x02e83004030075a7 */ /* 0x0044e4000800017f */
[----:B---3--:R-:W-:Y:S05]  /*15db0*/  @!P0 NANOSLEEP.SYNCS 0x989680 ;  /* 0x009896800000895d */ /* 0x008fea0003900000 */
[----:B------:R-:W3:Y:S02]  /*15dc0*/  @!P0 SYNCS.PHASECHK.TRANS64 P0, [R3+URZ+0x2e830], R4 ;  /* 0x02e83004030085a7 */ /* 0x000ee4000800007f */
[----:B---3--:R-:W-:Y:S05]  /*15dd0*/  @!P0 BRA `(.L_x_7158) ;  /* 0xfffffffc00f08947 */ /* 0x008fea000383ffff */
[----:B------:R-:W-:Y:S05]  /*15de0*/  BRA `(.L_x_7157) ;  /* 0xfffffebc00087947 */ /* 0x000fea000383ffff */
.L_x_7163:
[----:B--2---:R-:W-:-:S04]  /*15df0*/  IMAD.U32 R11, RZ, RZ, UR10 ;  /* 0x0000000aff0b7e24 */ /* 0x004fc8000f8e00ff */
[----:B------:R2:W3:Y:S03]  /*15e00*/  SYNCS.PHASECHK.TRANS64.TRYWAIT P2, [R11+URZ+0x2e830], R10 ;  /* 0x02e8300a0b0075a7 */ /* 0x0004e6000804017f */
[----:B---3--:R-:W-:Y:S05]  /*15e10*/  @!P2 NANOSLEEP.SYNCS 0x989680 ;  /* 0x009896800000a95d */ /* 0x008fea0003900000 */
[----:B------:R-:W3:Y:S02]  /*15e20*/  @!P2 SYNCS.PHASECHK.TRANS64 P2, [R11+URZ+0x2e830], R10 ;  /* 0x02e8300a0b00a5a7 */ /* 0x000ee4000804007f */
[----:B---3--:R-:W-:Y:S05]  /*15e30*/  @!P2 BRA `(.L_x_7163) ;  /* 0xfffffffc00eca947 */ /* 0x008fea000383ffff */
[----:B------:R-:W-:Y:S05]  /*15e40*/  BRA `(.L_x_7160) ;  /* 0xffffff0c00387947 */ /* 0x000fea000383ffff */
.L_x_7167:
[----:B--2---:R-:W-:-:S04]  /*15e50*/  IMAD.U32 R10, RZ, RZ, UR10 ;  /* 0x0000000aff0a7e24 */ /* 0x004fc8000f8e00ff */
[----:B------:R2:W3:Y:S03]  /*15e60*/  SYNCS.PHASECHK.TRANS64.TRYWAIT P2, [R10+URZ+0x2e850], R9 ;  /* 0x02e850090a0075a7 */ /* 0x0004e6000804017f */
[----:B---3--:R-:W-:Y:S05]  /*15e70*/  @!P2 NANOSLEEP.SYNCS 0x989680 ;  /* 0x009896800000a95d */ /* 0x008fea0003900000 */
[----:B------:R-:W3:Y:S02]  /*15e80*/  @!P2 SYNCS.PHASECHK.TRANS64 P2, [R10+URZ+0x2e850], R9 ;  /* 0x02e850090a00a5a7 */ /* 0x000ee4000804007f */
[----:B---3--:R-:W-:Y:S05]  /*15e90*/  @!P2 BRA `(.L_x_7167) ;  /* 0xfffffffc00eca947 */ /* 0x008fea000383ffff */
[----:B------:R-:W-:Y:S05]  /*15ea0*/  BRA `(.L_x_7164) ;  /* 0xffffff1800487947 */ /* 0x000fea000383ffff */
.L_x_7174:
[----:B--2---:R-:W-:-:S04]  /*15eb0*/  IMAD.U32 R10, RZ, RZ, UR6 ;  /* 0x00000006ff0a7e24 */ /* 0x004fc8000f8e00ff */
[----:B------:R2:W3:Y:S03]  /*15ec0*/  SYNCS.PHASECHK.TRANS64.TRYWAIT P2, [R10+URZ+0x2e830], R9 ;  /* 0x02e830090a0075a7 */ /* 0x0004e6000804017f */
[----:B---3--:R-:W-:Y:S05]  /*15ed0*/  @!P2 NANOSLEEP.SYNCS 0x989680 ;  /* 0x009896800000a95d */ /* 0x008fea0003900000 */
[----:B------:R-:W3:Y:S02]  /*15ee0*/  @!P2 SYNCS.PHASECHK.TRANS64 P2, [R10+URZ+0x2e830], R9 ;  /* 0x02e830090a00a5a7 */ /* 0x000ee4000804007f */
[----:B---3--:R-:W-:Y:S05]  /*15ef0*/  @!P2 BRA `(.L_x_7174) ;  /* 0xfffffffc00eca947 */ /* 0x008fea000383ffff */
[----:B------:R-:W-:Y:S05]  /*15f00*/  BRA `(.L_x_7171) ;  /* 0xffffff5c00fc7947 */ /* 0x000fea000383ffff */
.L_x_7178:
[----:B--2---:R-:W-:-:S04]  /*15f10*/  IMAD.U32 R9, RZ, RZ, UR6 ;  /* 0x00000006ff097e24 */ /* 0x004fc8000f8e00ff */
[----:B------:R2:W3:Y:S03]  /*15f20*/  SYNCS.PHASECHK.TRANS64.TRYWAIT P2, [R9+URZ+0x2e850], R8 ;  /* 0x02e85008090075a7 */ /* 0x0004e6000804017f */
[----:B---3--:R-:W-:Y:S05]  /*15f30*/  @!P2 NANOSLEEP.SYNCS 0x989680 ;  /* 0x009896800000a95d */ /* 0x008fea0003900000 */
[----:B------:R-:W3:Y:S02]  /*15f40*/  @!P2 SYNCS.PHASECHK.TRANS64 P2, [R9+URZ+0x2e850], R8 ;  /* 0x02e850080900a5a7 */ /* 0x000ee4000804007f */
[----:B---3--:R-:W-:Y:S05]  /*15f50*/  @!P2 BRA `(.L_x_7178) ;  /* 0xfffffffc00eca947 */ /* 0x008fea000383ffff */
[----:B------:R-:W-:Y:S05]  /*15f60*/  BRA `(.L_x_7175) ;  /* 0xffffff6800e87947 */ /* 0x000fea000383ffff */
.L_x_7184:
[----:B--2---:R-:W-:-:S04]  /*15f70*/  IMAD.U32 R5, RZ, RZ, UR5 ;  /* 0x00000005ff057e24 */ /* 0x004fc8000f8e00ff */
[----:B------:R2:W3:Y:S03]  /*15f80*/  SYNCS.PHASECHK.TRANS64.TRYWAIT P0, [R5+URZ+0x2e850], R0 ;  /* 0x02e85000050075a7 */ /* 0x0004e6000800017f */
[----:B---3--:R-:W-:Y:S05]  /*15f90*/  @!P0 NANOSLEEP.SYNCS 0x989680 ;  /* 0x009896800000895d */ /* 0x008fea0003900000 */
[----:B------:R-:W3:Y:S02]  /*15fa0*/  @!P0 SYNCS.PHASECHK.TRANS64 P0, [R5+URZ+0x2e850], R0 ;  /* 0x02e85000050085a7 */ /* 0x000ee4000800007f */
[----:B---3--:R-:W-:Y:S05]  /*15fb0*/  @!P0 BRA `(.L_x_7184) ;  /* 0xfffffffc00ec8947 */ /* 0x008fea000383ffff */
[----:B------:R-:W-:Y:S05]  /*15fc0*/  BRA `(.L_x_7183) ;  /* 0xffffffa000987947 */ /* 0x000fea000383ffff */
.L_x_7210:
[----:B------:R-:W-:Y:S02]  /*15fd0*/  IMAD.MOV.U32 R13, RZ, RZ, R17 ;  /* 0x000000ffff0d7224 */ /* 0x000fe400078e0011 */
[----:B------:R-:W-:Y:S02]  /*15fe0*/  IMAD.MOV.U32 R12, RZ, RZ, RZ ;  /* 0x000000ffff0c7224 */ /* 0x000fe400078e00ff */
[----:B------:R-:W-:Y:S02]  /*15ff0*/  IMAD.MOV.U32 R11, RZ, RZ, 0x1f ;  /* 0x0000001fff0b7424 */ /* 0x000fe400078e00ff */
[----:B------:R-:W-:-:S07]  /*16000*/  IMAD.MOV.U32 R15, RZ, RZ, -0x1 ;  /* 0xffffffffff0f7424 */ /* 0x000fce00078e00ff */
[----:B---3--:R-:W-:Y:S05]  /*16010*/  WARPSYNC.COLLECTIVE R15, `(.L_x_7270) ;  /* 0x000000000f087348 */ /* 0x008fea0003c00000 */
[----:B------:R1:W2:Y:S02]  /*16020*/  SHFL.IDX P6, R14, R13, R12, R11 ;  /* 0x0000000c0d0e7389 */ /* 0x0002a400000c000b */
[----:B-123--:R-:W-:Y:S01]  /*16030*/  ENDCOLLECTIVE ;  /* 0x000000000000791b */ /* 0x00efe20003800000 */
.L_x_7270:
[----:B------:R-:W-:Y:S05]  /*16040*/  BRA `(.L_x_7271) ;  /* 0xffffffd400547947 */ /* 0x000fea000383ffff */
.L_x_7212:
[----:B------:R-:W-:Y:S01]  /*16050*/  BSSY B0, `(.L_x_7272) ;  /* 0x0000006000007945 */ /* 0x000fe20003800000 */
[----:B------:R-:W-:-:S07]  /*16060*/  IMAD.MOV.U32 R15, RZ, RZ, -0x1 ;  /* 0xffffffffff0f7424 */ /* 0x000fce00078e00ff */
[----:B-1----:R-:W-:Y:S05]  /*16070*/  WARPSYNC.COLLECTIVE R15, `(.L_x_7273) ;  /* 0x000000000f0c7348 */ /* 0x002fea0003c00000 */
[----:B------:R-:W-:Y:S02]  /*16080*/  ELECT P6, UR62, PT ;  /* 0x00000000003e782f */ /* 0x000fe400038c0000 */
[----:B------:R-:W-:Y:S01]  /*16090*/  MOV R14, UR62 ;  /* 0x0000003e000e7c02 */ /* 0x000fe20008000f00 */
[----:B-1----:R-:W-:Y:S10]  /*160a0*/  ENDCOLLECTIVE ;  /* 0x000000000000791b */ /* 0x002ff40003800000 */
.L_x_7273:
[----:B------:R-:W-:Y:S05]  /*160b0*/  BSYNC B0 ;  /* 0x0000000000007941 */ /* 0x000fea0003800000 */
.L_x_7272:
[----:B------:R-:W-:Y:S05]  /*160c0*/  BRA `(.L_x_7274) ;  /* 0xffffffd400547947 */ /* 0x000fea000383ffff */
.L_x_7215:
[----:B--2---:R2:W3:Y:S02]  /*160d0*/  SYNCS.PHASECHK.TRANS64.TRYWAIT P3, [R4+URZ+0x2e880], R3 ;  /* 0x02e88003040075a7 */ /* 0x0044e4000806017f */
[----:B---3--:R-:W-:Y:S05]  /*160e0*/  @!P3 NANOSLEEP.SYNCS 0x989680 ;  /* 0x009896800000b95d */ /* 0x008fea0003900000 */
[----:B------:R-:W3:Y:S02]  /*160f0*/  @!P3 SYNCS.PHASECHK.TRANS64 P3, [R4+URZ+0x2e880], R3 ;  /* 0x02e880030400b5a7 */ /* 0x000ee4000806007f */
[----:B---3--:R-:W-:Y:S05]  /*16100*/  @!P3 BRA `(.L_x_7215) ;  /* 0xfffffffc00f0b947 */ /* 0x008fea000383ffff */
[----:B------:R-:W-:Y:S05]  /*16110*/  BRA `(.L_x_7275) ;  /* 0xffffffd400ac7947 */ /* 0x000fea000383ffff */
.L_x_7217:
[----:B---3--:R3:W4:Y:S02]  /*16120*/  SYNCS.PHASECHK.TRANS64.TRYWAIT P3, [R4+URZ+0x2e840], R3 ;  /* 0x02e84003040075a7 */ /* 0x008724000806017f */
[----:B----4-:R-:W-:Y:S05]  /*16130*/  @!P3 NANOSLEEP.SYNCS 0x989680 ;  /* 0x009896800000b95d */ /* 0x010fea0003900000 */
[----:B------:R-:W4:Y:S02]  /*16140*/  @!P3 SYNCS.PHASECHK.TRANS64 P3, [R4+URZ+0x2e840], R3 ;  /* 0x02e840030400b5a7 */ /* 0x000f24000806007f */
[----:B----4-:R-:W-:Y:S05]  /*16150*/  @!P3 BRA `(.L_x_7217) ;  /* 0xfffffffc00f0b947 */ /* 0x010fea000383ffff */
[----:B------:R-:W-:Y:S05]  /*16160*/  BRA `(.L_x_7276) ;  /* 0xffffffd800087947 */ /* 0x000fea000383ffff */
.L_x_7220:
[----:B--2---:R-:W-:-:S04]  /*16170*/  IMAD.U32 R3, RZ, RZ, UR40 ;  /* 0x00000028ff037e24 */ /* 0x004fc8000f8e00ff */
[----:B------:R2:W4:Y:S03]  /*16180*/  SYNCS.PHASECHK.TRANS64.TRYWAIT P0, [R3+URZ+0x2e820], R2 ;  /* 0x02e82002030075a7 */ /* 0x000526000800017f */
[----:B----4-:R-:W-:Y:S05]  /*16190*/  @!P0 NANOSLEEP.SYNCS 0x989680 ;  /* 0x009896800000895d */ /* 0x010fea0003900000 */
[----:B------:R-:W4:Y:S02]  /*161a0*/  @!P0 SYNCS.PHASECHK.TRANS64 P0, [R3+URZ+0x2e820], R2 ;  /* 0x02e82002030085a7 */ /* 0x000f24000800007f */
[----:B----4-:R-:W-:Y:S05]  /*161b0*/  @!P0 BRA `(.L_x_7220) ;  /* 0xfffffffc00ec8947 */ /* 0x010fea000383ffff */
[----:B------:R-:W-:Y:S05]  /*161c0*/  BRA `(.L_x_7277) ;  /* 0xffffffd800b87947 */ /* 0x000fea000383ffff */
.L_x_7226:
[----:B-1----:R1:W4:Y:S02]  /*161d0*/  SYNCS.PHASECHK.TRANS64.TRYWAIT P0, [R4+URZ+0x2e880], R3 ;  /* 0x02e88003040075a7 */ /* 0x002324000800017f */
[----:B----4-:R-:W-:Y:S05]  /*161e0*/  @!P0 NANOSLEEP.SYNCS 0x989680 ;  /* 0x009896800000895d */ /* 0x010fea0003900000 */
[----:B------:R-:W4:Y:S02]  /*161f0*/  @!P0 SYNCS.PHASECHK.TRANS64 P0, [R4+URZ+0x2e880], R3 ;  /* 0x02e88003040085a7 */ /* 0x000f24000800007f */
[----:B----4-:R-:W-:Y:S05]  /*16200*/  @!P0 BRA `(.L_x_7226) ;  /* 0xfffffffc00f08947 */ /* 0x010fea000383ffff */
[----:B------:R-:W-:Y:S05]  /*16210*/  BRA `(.L_x_7278) ;  /* 0xffffffdc00647947 */ /* 0x000fea000383ffff */
.L_x_7231:
[----:B--2---:R2:W3:Y:S02]  /*16220*/  SYNCS.PHASECHK.TRANS64.TRYWAIT P0, [R4+URZ+0x2e840], R3 ;  /* 0x02e84003040075a7 */ /* 0x0044e4000800017f */
[----:B---3--:R-:W-:Y:S05]  /*16230*/  @!P0 NANOSLEEP.SYNCS 0x989680 ;  /* 0x009896800000895d */ /* 0x008fea0003900000 */
[----:B------:R-:W3:Y:S02]  /*16240*/  @!P0 SYNCS.PHASECHK.TRANS64 P0, [R4+URZ+0x2e840], R3 ;  /* 0x02e84003040085a7 */ /* 0x000ee4000800007f */
[----:B---3--:R-:W-:Y:S05]  /*16250*/  @!P0 BRA `(.L_x_7231) ;  /* 0xfffffffc00f08947 */ /* 0x008fea000383ffff */
[----:B------:R-:W-:Y:S05]  /*16260*/  BRA `(.L_x_7279) ;  /* 0xffffffdc00e87947 */ /* 0x000fea000383ffff */
.L_x_7237:
[----:B-1----:R-:W4:Y:S02]  /*16270*/  LDL R3, [R1+0x4] ;  /* 0x0000040001037983 */ /* 0x002f240000100800 */
[----:B----4-:R1:W4:Y:S02]  /*16280*/  SYNCS.PHASECHK.TRANS64.TRYWAIT P3, [R3+URZ+0x2e870], R2 ;  /* 0x02e87002030075a7 */ /* 0x010324000806017f */
[----:B----4-:R-:W-:Y:S05]  /*16290*/  @!P3 NANOSLEEP.SYNCS 0x989680 ;  /* 0x009896800000b95d */ /* 0x010fea0003900000 */
[----:B------:R-:W4:Y:S02]  /*162a0*/  @!P3 SYNCS.PHASECHK.TRANS64 P3, [R3+URZ+0x2e870], R2 ;  /* 0x02e870020300b5a7 */ /* 0x000f24000806007f */
[----:B----4-:R-:W-:Y:S05]  /*162b0*/  @!P3 BRA `(.L_x_7237) ;  /* 0xfffffffc00ecb947 */ /* 0x010fea000383ffff */
[----:B------:R-:W-:Y:S05]  /*162c0*/  BRA `(.L_x_7280) ;  /* 0xffffffe000887947 */ /* 0x000fea000383ffff */
.L_x_7239:
[----:B-1----:R-:W4:Y:S02]  /*162d0*/  LDL R4, [R1+0x4] ;  /* 0x0000040001047983 */ /* 0x002f240000100800 */
[----:B----4-:R1:W4:Y:S02]  /*162e0*/  SYNCS.PHASECHK.TRANS64.TRYWAIT P3, [R4+URZ+0x2e860], R2 ;  /* 0x02e86002040075a7 */ /* 0x010324000806017f */
[----:B----4-:R-:W-:Y:S05]  /*162f0*/  @!P3 NANOSLEEP.SYNCS 0x989680 ;  /* 0x009896800000b95d */ /* 0x010fea0003900000 */
[----:B------:R-:W4:Y:S02]  /*16300*/  @!P3 SYNCS.PHASECHK.TRANS64 P3, [R4+URZ+0x2e860], R2 ;  /* 0x02e860020400b5a7 */ /* 0x000f24000806007f */
[----:B----4-:R-:W-:Y:S05]  /*16310*/  @!P3 BRA `(.L_x_7239) ;  /* 0xfffffffc00ecb947 */ /* 0x010fea000383ffff */
[----:B------:R-:W-:Y:S05]  /*16320*/  BRA `(.L_x_7281) ;  /* 0xffffffe000907947 */ /* 0x000fea000383ffff */
.L_x_7246:
[----:B--2---:R2:W3:Y:S02]  /*16330*/  SYNCS.PHASECHK.TRANS64.TRYWAIT P0, [R20+URZ+0x2e870], R3 ;  /* 0x02e87003140075a7 */ /* 0x0044e4000800017f */
[----:B---3--:R-:W-:Y:S05]  /*16340*/  @!P0 NANOSLEEP.SYNCS 0x989680 ;  /* 0x009896800000895d */ /* 0x008fea0003900000 */
[----:B------:R-:W3:Y:S02]  /*16350*/  @!P0 SYNCS.PHASECHK.TRANS64 P0, [R20+URZ+0x2e870], R3 ;  /* 0x02e87003140085a7 */ /* 0x000ee4000800007f */
[----:B---3--:R-:W-:Y:S05]  /*16360*/  @!P0 BRA `(.L_x_7246) ;  /* 0xfffffffc00f08947 */ /* 0x008fea000383ffff */
[----:B------:R-:W-:Y:S05]  /*16370*/  BRA `(.L_x_7282) ;  /* 0xffffffe800f87947 */ /* 0x000fea000383ffff */
.L_x_7248:
[----:B--2---:R2:W3:Y:S02]  /*16380*/  SYNCS.PHASECHK.TRANS64.TRYWAIT P0, [R20+URZ+0x2e860], R3 ;  /* 0x02e86003140075a7 */ /* 0x0044e4000800017f */
[----:B---3--:R-:W-:Y:S05]  /*16390*/  @!P0 NANOSLEEP.SYNCS 0x989680 ;  /* 0x009896800000895d */ /* 0x008fea0003900000 */
[----:B------:R-:W3:Y:S02]  /*163a0*/  @!P0 SYNCS.PHASECHK.TRANS64 P0, [R20+URZ+0x2e860], R3 ;  /* 0x02e86003140085a7 */ /* 0x000ee4000800007f */
[----:B---3--:R-:W-:Y:S05]  /*163b0*/  @!P0 BRA `(.L_x_7248) ;  /* 0xfffffffc00f08947 */ /* 0x008fea000383ffff */
[----:B------:R-:W-:Y:S05]  /*163c0*/  BRA `(.L_x_7283) ;  /* 0xffffffec00007947 */ /* 0x000fea000383ffff */
.L_x_7254:
[----:B-1----:R1:W2:Y:S02]  /*163d0*/  SYNCS.PHASECHK.TRANS64.TRYWAIT P0, [R0+URZ+0x2e820], R3 ;  /* 0x02e82003000075a7 */ /* 0x0022a4000800017f */
[----:B--2---:R-:W-:Y:S05]  /*163e0*/  @!P0 NANOSLEEP.SYNCS 0x989680 ;  /* 0x009896800000895d */ /* 0x004fea0003900000 */
[----:B------:R-:W2:Y:S02]  /*163f0*/  @!P0 SYNCS.PHASECHK.TRANS64 P0, [R0+URZ+0x2e820], R3 ;  /* 0x02e82003000085a7 */ /* 0x000ea4000800007f */
[----:B--2---:R-:W-:Y:S05]  /*16400*/  @!P0 BRA `(.L_x_7254) ;  /* 0xfffffffc00f08947 */ /* 0x004fea000383ffff */
[----:B------:R-:W-:Y:S05]  /*16410*/  BRA `(.L_x_7284) ;  /* 0xfffffff400687947 */ /* 0x000fea000383ffff */
.L_x_7255:
        /* <DEDUP_REMOVED lines=11> */
.L_x_7286:
[----:B------:R-:W-:Y:S05]  /*164d0*/  BSYNC B0 ;  /* 0x0000000000007941 */ /* 0x000fea0003800000 */
.L_x_7285:
[----:B------:R-:W-:Y:S05]  /*164e0*/  BRA `(.L_x_7287) ;  /* 0xfffffff400507947 */ /* 0x000fea000383ffff */
.L_x_7258:
[----:B------:R-:W-:Y:S01]  /*164f0*/  BSSY B1, `(.L_x_7288) ;  /* 0x0000006000017945 */ /* 0x000fe20003800000 */
[----:B------:R-:W-:-:S07]  /*16500*/  IMAD.MOV.U32 R15, RZ, RZ, -0x1 ;  /* 0xffffffffff0f7424 */ /* 0x000fce00078e00ff */
[----:B-12---:R-:W-:Y:S05]  /*16510*/  WARPSYNC.COLLECTIVE R15, `(.L_x_7289) ;  /* 0x000000000f0c7348 */ /* 0x006fea0003c00000 */
[----:B------:R-:W-:Y:S02]  /*16520*/  ELECT P6, UR62, PT ;  /* 0x00000000003e782f */ /* 0x000fe400038c0000 */
[----:B------:R-:W-:Y:S01]  /*16530*/  MOV R14, UR62 ;  /* 0x0000003e000e7c02 */ /* 0x000fe20008000f00 */
[----:B-12---:R-:W-:Y:S10]  /*16540*/  ENDCOLLECTIVE ;  /* 0x000000000000791b */ /* 0x006ff40003800000 */
.L_x_7289:
[----:B------:R-:W-:Y:S05]  /*16550*/  BSYNC B1 ;  /* 0x0000000000017941 */ /* 0x000fea0003800000 */
.L_x_7288:
[----:B------:R-:W-:Y:S05]  /*16560*/  BRA `(.L_x_7290) ;  /* 0xfffffff400487947 */ /* 0x000fea000383ffff */
.L_x_7260:
[----:B-1----:R1:W2:Y:S02]  /*16570*/  SYNCS.PHASECHK.TRANS64.TRYWAIT P1, [R6+URZ], R5 ;  /* 0x00000005060075a7 */ /* 0x0022a4000802017f */
[----:B--2---:R-:W-:Y:S05]  /*16580*/  @!P1 NANOSLEEP.SYNCS 0x989680 ;  /* 0x009896800000995d */ /* 0x004fea0003900000 */
[----:B------:R-:W2:Y:S02]  /*16590*/  @!P1 SYNCS.PHASECHK.TRANS64 P1, [R6+URZ], R5 ;  /* 0x00000005060095a7 */ /* 0x000ea4000802007f */
[----:B--2---:R-:W-:Y:S05]  /*165a0*/  @!P1 BRA `(.L_x_7260) ;  /* 0xfffffffc00f09947 */ /* 0x004fea000383ffff */
[----:B------:R-:W-:Y:S05]  /*165b0*/  BRA `(.L_x_7291) ;  /* 0xfffffff400847947 */ /* 0x000fea000383ffff */
.L_x_7261:
[----:B--2---:R2:W3:Y:S02]  /*165c0*/  SYNCS.PHASECHK.TRANS64.TRYWAIT P1, [R7+URZ], R2 ;  /* 0x00000002070075a7 */ /* 0x0044e4000802017f */
[----:B---3--:R-:W-:Y:S05]  /*165d0*/  @!P1 NANOSLEEP.SYNCS 0x989680 ;  /* 0x009896800000995d */ /* 0x008fea0003900000 */
[----:B------:R-:W3:Y:S02]  /*165e0*/  @!P1 SYNCS.PHASECHK.TRANS64 P1, [R7+URZ], R2 ;  /* 0x00000002070095a7 */ /* 0x000ee4000802007f */
[----:B---3--:R-:W-:Y:S05]  /*165f0*/  @!P1 BRA `(.L_x_7261) ;  /* 0xfffffffc00f09947 */ /* 0x008fea000383ffff */
[----:B------:R-:W-:Y:S05]  /*16600*/  BRA `(.L_x_7292) ;  /* 0xfffffff400787947 */ /* 0x000fea000383ffff */
.L_x_7263:
[----:B---3--:R3:W4:Y:S02]  /*16610*/  SYNCS.PHASECHK.TRANS64.TRYWAIT P1, [R4+URZ+0x2e860], R5 ;  /* 0x02e86005040075a7 */ /* 0x008724000802017f */
[----:B----4-:R-:W-:Y:S05]  /*16620*/  @!P1 NANOSLEEP.SYNCS 0x989680 ;  /* 0x009896800000995d */ /* 0x010fea0003900000 */
[----:B------:R-:W4:Y:S02]  /*16630*/  @!P1 SYNCS.PHASECHK.TRANS64 P1, [R4+URZ+0x2e860], R5 ;  /* 0x02e86005040095a7 */ /* 0x000f24000802007f */
[----:B----4-:R-:W-:Y:S05]  /*16640*/  @!P1 BRA `(.L_x_7263) ;  /* 0xfffffffc00f09947 */ /* 0x010fea000383ffff */
[----:B------:R-:W-:Y:S05]  /*16650*/  BRA `(.L_x_7293) ;  /* 0xfffffff4007c7947 */ /* 0x000fea000383ffff */
.L_x_7265:
[----:B----4-:R4:W1:Y:S02]  /*16660*/  SYNCS.PHASECHK.TRANS64.TRYWAIT P1, [R3+URZ+0x2e860], R2 ;  /* 0x02e86002030075a7 */ /* 0x010864000802017f */
[----:B-1----:R-:W-:Y:S05]  /*16670*/  @!P1 NANOSLEEP.SYNCS 0x989680 ;  /* 0x009896800000995d */ /* 0x002fea0003900000 */
[----:B------:R-:W1:Y:S02]  /*16680*/  @!P1 SYNCS.PHASECHK.TRANS64 P1, [R3+URZ+0x2e860], R2 ;  /* 0x02e86002030095a7 */ /* 0x000e64000802007f */
[----:B-1----:R-:W-:Y:S05]  /*16690*/  @!P1 BRA `(.L_x_7265) ;  /* 0xfffffffc00f09947 */ /* 0x002fea000383ffff */
[----:B------:R-:W-:Y:S05]  /*166a0*/  BRA `(.L_x_7294) ;  /* 0xfffffff4007c7947 */ /* 0x000fea000383ffff */
.L_x_7267:
[----:B------:R1:W1:Y:S02]  /*166b0*/  SYNCS.PHASECHK.TRANS64.TRYWAIT P0, [R4+URZ+0x2e880], R5 ;  /* 0x02e88005040075a7 */ /* 0x000264000800017f */
[----:B-1----:R-:W-:Y:S05]  /*166c0*/  @!P0 NANOSLEEP.SYNCS 0x989680 ;  /* 0x009896800000895d */ /* 0x002fea0003900000 */
[----:B------:R-:W1:Y:S02]  /*166d0*/  @!P0 SYNCS.PHASECHK.TRANS64 P0, [R4+URZ+0x2e880], R5 ;  /* 0x02e88005040085a7 */ /* 0x000e64000800007f */
[----:B-1----:R-:W-:Y:S05]  /*166e0*/  @!P0 BRA `(.L_x_7267) ;  /* 0xfffffffc00f08947 */ /* 0x002fea000383ffff */
[----:B------:R-:W-:Y:S05]  /*166f0*/  BRA `(.L_x_7268) ;  /* 0xfffffff400787947 */ /* 0x000fea000383ffff */
.L_x_7295:
        /* <DEDUP_REMOVED lines=16> */
.L_x_12359:


//--------------------- .text._ZN7cutlass13device_kernelIN5flash11enable_sm90INS1_16FlashAttnFwdSm90INS1_25CollectiveMainloopFwdSm90ILi2EN4cute5tupleIJNS5_1CILi1EEES8_S8_EEENS6_IJNS7_ILi128EEENS7_ILi224EEESA_EEELi128ENS_12float_e4m3_tEfNS_4arch4Sm90ELb1ELb0ELb1ELb1ELb0ELb0ELb0ELb1ELb1ELb0ELb0ELb0EEENS1_21CollectiveEpilogueFwdINS6_IJSA_SA_SB_EEES9_NS_10bfloat16_tESF_Li256ELb1ELb0ELb0ELb1EEENS1_36VarlenDynamicPersistentTileSchedulerILi128ELi224ELi256ELi128ELb0ELb0ELb1ELb1ELb1ELb1EEEEEEEEEvNT_6ParamsE --------------------------
	.section	.text._ZN7cutlass13device_kernelIN5flash11enable_sm90INS1_16FlashAttnFwdSm90INS1_25CollectiveMainloopFwdSm90ILi2EN4cute5tupleIJNS5_1CILi1EEES8_S8_EEENS6_IJNS7_ILi128EEENS7_ILi224EEESA_EEELi128ENS_12float_e4m3_tEfNS_4arch4Sm90ELb1ELb0ELb1ELb1ELb0ELb0ELb0ELb1ELb1ELb0ELb0ELb0EEENS1_21CollectiveEpilogueFwdINS6_IJSA_SA_SB_EEES9_NS_10bfloat16_tESF_Li256ELb1ELb0ELb0ELb1EEENS1_36VarlenDynamicPersistentTileSchedulerILi128ELi224ELi256ELi128ELb0ELb0ELb1ELb1ELb1ELb1EEEEEEEEEvNT_6ParamsE,"ax",@progbits
	.align	128
.text._ZN7cutlass13device_kernelIN5flash11enable_sm90INS1_16FlashAttnFwdSm90INS1_25CollectiveMainloopFwdSm90ILi2EN4cute5tupleIJNS5_1CILi1EEES8_S8_EEENS6_IJNS7_ILi128EEENS7_ILi224EEESA_EEELi128ENS_12float_e4m3_tEfNS_4arch4Sm90ELb1ELb0ELb1ELb1ELb0ELb0ELb0ELb1ELb1ELb0ELb0ELb0EEENS1_21CollectiveEpilogueFwdINS6_IJSA_SA_SB_EEES9_NS_10bfloat16_tESF_Li256ELb1ELb0ELb0ELb1EEENS1_36VarlenDynamicPersistentTileSchedulerILi128ELi224ELi256ELi128ELb0ELb0ELb1ELb1ELb1ELb1EEEEEEEEEvNT_6ParamsE:
        .type           _ZN7cutlass13device_kernelIN5flash11enable_sm90INS1_16FlashAttnFwdSm90INS1_25CollectiveMainloopFwdSm90ILi2EN4cute5tupleIJNS5_1CILi1EEES8_S8_EEENS6_IJNS7_ILi128EEENS7_ILi224EEESA_EEELi128ENS_12float_e4m3_tEfNS_4arch4Sm90ELb1ELb0ELb1ELb1ELb0ELb0ELb0ELb1ELb1ELb0ELb0ELb0EEENS1_21CollectiveEpilogueFwdINS6_IJSA_SA_SB_EEES9_NS_10bfloat16_tESF_Li256ELb1ELb0ELb0ELb1EEENS1_36VarlenDynamicPersistentTileSchedulerILi128ELi224ELi256ELi128ELb0ELb0ELb1ELb1ELb1ELb1EEEEEEEEEvNT_6ParamsE,@function
        .size           _ZN7cutlass13device_kernelIN5flash11enable_sm90INS1_16FlashAttnFwdSm90INS1_25CollectiveMainloopFwdSm90ILi2EN4cute5tupleIJNS5_1CILi1EEES8_S8_EEENS6_IJNS7_ILi128EEENS7_ILi224EEESA_EEELi128ENS_12float_e4m3_tEfNS_4arch4Sm90ELb1ELb0ELb1ELb1ELb0ELb0ELb0ELb1ELb1ELb0ELb0ELb0EEENS1_21CollectiveEpilogueFwdINS6_IJSA_SA_SB_EEES9_NS_10bfloat16_tESF_Li256ELb1ELb0ELb0ELb1EEENS1_36VarlenDynamicPersistentTileSchedulerILi128ELi224ELi256ELi128ELb0ELb0ELb1ELb1ELb1ELb1EEEEEEEEEvNT_6ParamsE,(.L_x_12360 - _ZN7cutlass13device_kernelIN5flash11enable_sm90INS1_16FlashAttnFwdSm90INS1_25CollectiveMainloopFwdSm90ILi2EN4cute5tupleIJNS5_1CILi1EEES8_S8_EEENS6_IJNS7_ILi128EEENS7_ILi224EEESA_EEELi128ENS_12float_e4m3_tEfNS_4arch4Sm90ELb1ELb0ELb1ELb1ELb0ELb0ELb0ELb1ELb1ELb0ELb0ELb0EEENS1_21CollectiveEpilogueFwdINS6_IJSA_SA_SB_EEES9_NS_10bfloat16_tESF_Li256ELb1ELb0ELb0ELb1EEENS1_36VarlenDynamicPersistentTileSchedulerILi128ELi224ELi256ELi128ELb0ELb0ELb1ELb1ELb1ELb1EEEEEEEEEvNT_6ParamsE)
        .other          _ZN7cutlass13device_kernelIN5flash11enable_sm90INS1_16FlashAttnFwdSm90INS1_25CollectiveMainloopFwdSm90ILi2EN4cute5tupleIJNS5_1CILi1EEES8_S8_EEENS6_IJNS7_ILi128EEENS7_ILi224EEESA_EEELi128ENS_12float_e4m3_tEfNS_4arch4Sm90ELb1ELb0ELb1ELb1ELb0ELb0ELb0ELb1ELb1ELb0ELb0ELb0EEENS1_21CollectiveEpilogueFwdINS6_IJSA_SA_SB_EEES9_NS_10bfloat16_tESF_Li256ELb1ELb0ELb0ELb1EEENS1_36VarlenDynamicPersistentTileSchedulerILi128ELi224ELi256ELi128ELb0ELb0ELb1ELb1ELb1ELb1EEEEEEEEEvNT_6ParamsE,@"STO_CUDA_ENTRY STV_DEFAULT"
_ZN7cutlass13device_kernelIN5flash11enable_sm90INS1_16FlashAttnFwdSm90INS1_25CollectiveMainloopFwdSm90ILi2EN4cute5tupleIJNS5_1CILi1EEES8_S8_EEENS6_IJNS7_ILi128EEENS7_ILi224EEESA_EEELi128ENS_12float_e4m3_tEfNS_4arch4Sm90ELb1ELb0ELb1ELb1ELb0ELb0ELb0ELb1ELb1ELb0ELb0ELb0EEENS1_21CollectiveEpilogueFwdINS6_IJSA_SA_SB_EEES9_NS_10bfloat16_tESF_Li256ELb1ELb0ELb0ELb1EEENS1_36VarlenDynamicPersistentTileSchedulerILi128ELi224ELi256ELi128ELb0ELb0ELb1ELb1ELb1ELb1EEEEEEEEEvNT_6ParamsE:
        /* <DEDUP_REMOVED lines=21> */
.L_x_7297:
[----:B------:R-:W-:Y:S05]  /*0150*/  BSYNC B0 ;  /* 0x0000000000007941 */ /* 0x000fea0003800000 */
.L_x_7296:
        /* <DEDUP_REMOVED lines=41> */
.L_x_7298:
        /* <DEDUP_REMOVED lines=22> */
.L_x_7299:
        /* <DEDUP_REMOVED lines=18> */
.L_x_7300:
        /* <DEDUP_REMOVED lines=22> */
.L_x_7301:
        /* <DEDUP_REMOVED lines=22> */
.L_x_7302:
[----:B------:R-:W-:Y:S01]  /*0930*/  PLOP3.LUT P0, PT, PT, PT, UP0, 0x80, 0x0 ;  /* 0x000000000000781c */ /* 0x000fe20003f0f008 */
[----:B------:R-:W-:Y:S01]  /*0940*/  UMOV UR40, 0x1 ;  /* 0x0000000100287882 */ /* 0x000fe20000000000 */
[----:B------:R-:W-:Y:S01]  /*0950*/  NOP ;  /* 0x0000000000007918 */ /* 0x000fe20000000000 */
[----:B------:R-:W-:Y:S01]  /*0960*/  USEL UR40, UR40, 0x2, !UP0 ;  /* 0x0000000228287887 */ /* 0x000fe2000c000000 */
[----:B------:R-:W-:Y:S01]  /*0970*/  ULDC.64 UR52, c[0x0][0x208] ;  /* 0x0000820000347ab9 */ /* 0x000fe20000000a00 */
[----:B012-4-:R-:W-:Y:S08]  /*0980*/  BAR.SYNC.DEFER_BLOCKING 0x0 ;  /* 0x0000000000007b1d */ /* 0x017ff00000010000 */
[----:B------:R-:W-:Y:S05]  /*0990*/  @!P0 BRA `(.L_x_7303) ;  /* 0x0000012800ac8947 */ /* 0x000fea0003800000 */
.L_x_7304:
        /* <DEDUP_REMOVED lines=63> */
.L_x_7361:
        /* <DEDUP_REMOVED lines=51> */
.L_x_7305:
        /* <DEDUP_REMOVED lines=10> */
.L_x_7306:
        /* <DEDUP_REMOVED lines=13> */
.L_x_7307:
[----:B------:R-:W-:Y:S01]  /*1230*/  UIADD3 UR48, -UR48, UR6, URZ ;  /* 0x0000000630307290 */ /* 0x000fe2000fffe13f */
[----:B------:R-:W-:Y:S01]  /*1240*/  PLOP3.LUT P0, PT, PT, PT, PT, 0x80, 0x0 ;  /* 0x000000000000781c */ /* 0x000fe20003f0f070 */
[----:B------:R-:W-:Y:S01]  /*1250*/  UMOV UR4, URZ ;  /* 0x0000003f00047c82 */ /* 0x000fe20008000000 */
[----:B------:R-:W-:Y:S01]  /*1260*/  ULDC UR8, c[0x0][0x428] ;  /* 0x00010a0000087ab9 */ /* 0x000fe20000000800 */
[----:B------:R-:W-:Y:S01]  /*1270*/  UIADD3 UR6, UR48, 0x15f, -UR49 ;  /* 0x0000015f30067890 */ /* 0x000fe2000fffe831 */
[----:B------:R-:W-:Y:S01]  /*1280*/  IMAD.MOV.U32 R0, RZ, RZ, RZ ;  /* 0x000000ffff007224 */ /* 0x000fe200078e00ff */
[----:B------:R-:W-:Y:S01]  /*1290*/  UIADD3 UR5, UR48, 0xdf, URZ ;  /* 0x000000df30057890 */ /* 0x000fe2000fffe03f */
[----:B------:R-:W-:Y:S01]  /*12a0*/  IMAD.MOV.U32 R2, RZ, RZ, RZ ;  /* 0x000000ffff027224 */ /* 0x000fe200078e00ff */
[----:B------:R-:W-:Y:S01]  /*12b0*/  ULEA UR7, UR50, UR6, 0x7 ;  /* 0x0000000632077291 */ /* 0x000fe2000f8e383f */
[----:B------:R-:W-:Y:S01]  /*12c0*/  IMAD.MOV.U32 R87, RZ, RZ, RZ ;  /* 0x000000ffff577224 */ /* 0x000fe200078e00ff */
[----:B------:R-:W-:Y:S01]  /*12d0*/  UIMAD.WIDE UR4, UR5, -0x6db6db6d, UR4 ;  /* 0x92492493050478a5 */ /* 0x000fe2000f8e0204 */
[----:B------:R-:W-:Y:S01]  /*12e0*/  CS2R R6, SRZ ;  /* 0x0000000000067805 */ /* 0x000fe2000001ff00 */
[----:B------:R-:W-:Y:S01]  /*12f0*/  UMOV UR6, URZ ;  /* 0x0000003f00067c82 */ /* 0x000fe20008000000 */
[----:B------:R-:W-:Y:S01]  /*1300*/  UISETP.NE.AND UP0, UPT, UR8, 0x1, UPT ;  /* 0x000000010800788c */ /* 0x000fe2000bf05270 */
[----:B------:R-:W-:Y:S01]  /*1310*/  CS2R R8, SRZ ;  /* 0x0000000000087805 */ /* 0x000fe2000001ff00 */
[----:B------:R-:W-:Y:S01]  /*1320*/  UIMAD.WIDE UR6, UR7, -0x6db6db6d, UR6 ;  /* 0x92492493070678a5 */ /* 0x000fe2000f8e0206 */
        /* <DEDUP_REMOVED lines=9> */
[----:B------:R-:W-:Y:S01]  /*13c0*/  @UP0 ULDC UR5, c[0x0][0x42c] ;  /* 0x00010b0000050ab9 */ /* 0x000fe20000000800 */
[----:B------:R-:W-:Y:S01]  /*13d0*/  CS2R R28, SRZ ;  /* 0x00000000001c7805 */ /* 0x000fe2000001ff00 */
        /* <DEDUP_REMOVED lines=10> */
[----:B------:R-:W-:Y:S01]  /*1480*/  @UP0 ULDC UR6, c[0x0][0x430] ;  /* 0x00010c0000060ab9 */ /* 0x000fe20000000800 */
[----:B------:R-:W-:Y:S01]  /*1490*/  CS2R R38, SRZ ;  /* 0x0000000000267805 */ /* 0x000fe2000001ff00 */
[----:B------:R-:W-:Y:S01]  /*14a0*/  @UP0 USHF.R.U32.HI UR44, URZ, UR6, UR5 ;  /* 0x000000063f2c0299 */ /* 0x000fe20008011605 */
[----:B------:R-:W-:-:S02]  /*14b0*/  CS2R R48, SRZ ;  /* 0x0000000000307805 */ /* 0x000fc4000001ff00 */
[----:B------:R-:W-:Y:S02]  /*14c0*/  PLOP3.LUT P1, PT, PT, PT, UP1, 0x80, 0x0 ;  /* 0x000000000000781c */ /* 0x000fe40003f2f018 */
[----:B------:R-:W-:Y:S02]  /*14d0*/  CS2R R42, SRZ ;  /* 0x00000000002a7805 */ /* 0x000fe4000001ff00 */
[----:B------:R-:W-:Y:S01]  /*14e0*/  CS2R R88, SRZ ;  /* 0x0000000000587805 */ /* 0x000fe2000001ff00 */
[----:B------:R-:W-:Y:S01]  /*14f0*/  IMAD.MOV.U32 R50, RZ, RZ, RZ ;  /* 0x000000ffff327224 */ /* 0x000fe200078e00ff */
        /* <DEDUP_REMOVED lines=45> */
.L_x_7309:
[----:B------:R-:W-:Y:S01]  /*17d0*/  ULDC.64 UR6, c[0x0][0x990] ;  /* 0x0002640000067ab9 */ /* 0x000fe20000000a00 */
[----:B------:R-:W-:Y:S01]  /*17e0*/  ULDC.64 UR4, c[0x0][0x998] ;  /* 0x0002660000047ab9 */ /* 0x000fe20000000a00 */
[----:B------:R-:W-:Y:S01]  /*17f0*/  UISETP.NE.U32.AND UP0, UPT, UR6, URZ, UPT ;  /* 0x0000003f0600728c */ /* 0x000fe2000bf05070 */
[----:B------:R-:W-:Y:S01]  /*1800*/  IMAD.MOV.U32 R7, RZ, RZ, 0x3f800000 ;  /* 0x3f800000ff077424 */ /* 0x000fe200078e00ff */
[----:B------:R-:W-:Y:S01]  /*1810*/  UISETP.NE.U32.AND UP1, UPT, UR4, URZ, UPT ;  /* 0x0000003f0400728c */ /* 0x000fe2000bf25070 */
[----:B------:R-:W-:Y:S01]  /*1820*/  MOV R0, 0x3f800000 ;  /* 0x3f80000000007802 */ /* 0x000fe20000000f00 */
        /* <DEDUP_REMOVED lines=48> */
.L_x_7448:
[----:B------:R-:W-:Y:S05]  /*1b30*/  @!P0 BRA `(.L_x_7311) ;  /* 0x0000000000048947 */ /* 0x000fea0003800000 */
[----:B------:R-:W-:Y:S01]  /*1b40*/  BPT.TRAP 0x1 ;  /* 0x000000040000795c */ /* 0x000fe20000300000 */
.L_x_7311:
[----:B------:R-:W-:Y:S02]  /*1b50*/  IMAD.U32 R2, RZ, RZ, UR54 ;  /* 0x00000036ff027e24 */ /* 0x000fe4000f8e00ff */
[----:B0-----:R-:W-:-:S03]  /*1b60*/  IMAD.U32 R3, RZ, RZ, UR45 ;  /* 0x0000002dff037e24 */ /* 0x001fc6000f8e00ff */
[----:B------:R-:W-:Y:S02]  /*1b70*/  LEA R2, R2, UR41, 0x3 ;  /* 0x0000002902027c11 */ /* 0x000fe4000f8e18ff */
[----:B------:R-:W-:-:S04]  /*1b80*/  SHF.L.U32 R3, R3, 0x1f, RZ ;  /* 0x0000001f03037819 */ /* 0x000fc800000006ff */
[----:B------:R0:W1:Y:S01]  /*1b90*/  SYNCS.PHASECHK.TRANS64.TRYWAIT P1, [R2+URZ+0x2e830], R3 ;  /* 0x02e83003020075a7 */ /* 0x000062000802017f */
[----:B------:R-:W-:Y:S05]  /*1ba0*/  @!P0 BRA `(.L_x_7312) ;  /* 0x0000000000048947 */ /* 0x000fea0003800000 */
[----:B------:R-:W-:Y:S01]  /*1bb0*/  BPT.TRAP 0x1 ;  /* 0x000000040000795c */ /* 0x000fe20000300000 */
.L_x_7312:
[----:B-1----:R-:W-:Y:S05]  /*1bc0*/  @P1 BRA `(.L_x_7313) ;  /* 0x0000000000081947 */ /* 0x002fea0003800000 */
[----:B------:R-:W1:Y:S02]  /*1bd0*/  SYNCS.PHASECHK.TRANS64.TRYWAIT P1, [R2+URZ+0x2e830], R3 ;  /* 0x02e83003020075a7 */ /* 0x000e64000802017f */
[----:B-1----:R-:W-:Y:S05]  /*1be0*/  @!P1 BRA `(.L_x_7314) ;  /* 0x0000016800449947 */ /* 0x002fea0003800000 */
.L_x_7313:
[----:B------:R-:W2:Y:S01]  /*1bf0*/  S2R R5, SR_TID.X ;  /* 0x0000000000057919 */ /* 0x000ea20000002100 */
[----:B------:R-:W-:Y:S01]  /*1c00*/  UIADD3 UR4, UR41, 0x20400, URZ ;  /* 0x0002040029047890 */ /* 0x000fe2000fffe03f */
[----:B------:R-:W-:-:S03]  /*1c10*/  IMAD.MOV.U32 R87, RZ, RZ, RZ ;  /* 0x000000ffff577224 */ /* 0x000fc600078e00ff */
[----:B------:R-:W-:-:S04]  /*1c20*/  USHF.R.U32.HI UR4, URZ, 0x4, UR4 ;  /* 0x000000043f047899 */ /* 0x000fc80008011604 */
[----:B------:R-:W-:-:S06]  /*1c30*/  ULOP3.LUT UR4, UR4, 0x3fff, URZ, 0xc0, !UPT ;  /* 0x00003fff04047892 */ /* 0x000fcc000f8ec03f */
[----:B------:R-:W-:Y:S01]  /*1c40*/  IMAD.U32 R4, RZ, RZ, UR4 ;  /* 0x00000004ff047e24 */ /* 0x000fe2000f8e00ff */
[----:B------:R-:W-:Y:S05]  /*1c50*/  WARPSYNC.ALL ;  /* 0x0000000000007948 */ /* 0x000fea0003800000 */
[----:B------:R-:W-:Y:S02]  /*1c60*/  LOP3.LUT R4, R4, 0x10000, RZ, 0xfc, !PT ;  /* 0x0001000004047812 */ /* 0x000fe400078efcff */
[----:B--2---:R-:W-:Y:S02]  /*1c70*/  LOP3.LUT P1, RZ, R5, 0x7f, RZ, 0xc0, !PT ;  /* 0x0000007f05ff7812 */ /* 0x004fe4000782c0ff */
[----:B------:R-:W-:Y:S01]  /*1c80*/  R2UR UR20, R4 ;  /* 0x00000000041472ca */ /* 0x000fe200000e0000 */
[----:B------:R-:W-:Y:S01]  /*1c90*/  ULOP3.LUT UR12, UR55, 0x10000, URZ, 0xfc, !UPT ;  /* 0x00010000370c7892 */ /* 0x000fe2000f8efc3f */
[----:B------:R-:W-:Y:S01]  /*1ca0*/  WARPGROUP.ARRIVE ;  /* 0x00000000000079c5 */ /* 0x000fe20000000000 */
[----:B------:R-:W-:Y:S01]  /*1cb0*/  UMOV UR17, 0x40000040 ;  /* 0x4000004000117882 */ /* 0x000fe20000000000 */
[----:B------:R-:W-:Y:S01]  /*1cc0*/  UMOV UR19, 0x40000040 ;  /* 0x4000004000137882 */ /* 0x000fe20000000000 */
[----:B------:R-:W-:-:S02]  /*1cd0*/  UIADD3 UR7, UR12, 0x2, URZ ;  /* 0x000000020c077890 */ /* 0x000fc4000fffe03f */
[----:B------:R-:W-:Y:S02]  /*1ce0*/  UIADD3 UR11, UR12, 0x4, URZ ;  /* 0x000000040c0b7890 */ /* 0x000fe4000fffe03f */
[----:B------:R-:W-:Y:S01]  /*1cf0*/  UMOV UR16, UR12 ;  /* 0x0000000c00107c82 */ /* 0x000fe20008000000 */
[----:B------:R-:W-:Y:S01]  /*1d00*/  UIADD3 UR14, UR12, 0x6, URZ ;  /* 0x000000060c0e7890 */ /* 0x000fe2000fffe03f */
[----:B------:R-:W-:Y:S02]  /*1d10*/  UMOV UR13, 0x40000040 ;  /* 0x40000040000d7882 */ /* 0x000fe40000000000 */
[----:B------:R-:W-:Y:S01]  /*1d20*/  UIMAD UR20, UR54, 0x700, UR20 ;  /* 0x00000700361478a4 */ /* 0x000fe2000f8e0214 */
[----:B------:R-:W-:Y:S01]  /*1d30*/  UMOV UR15, 0x40000040 ;  /* 0x40000040000f7882 */ /* 0x000fe20000000000 */
[----:B------:R-:W-:Y:S02]  /*1d40*/  UIADD3 UR55, UR51, -0x2, URZ ;  /* 0xfffffffe33377890 */ /* 0x000fe4000fffe03f */
        /* <DEDUP_REMOVED lines=116> */
[----:B------:R-:W-:Y:S01]  /*2490*/  UIMAD UR6, UR51, -0xe0, UR48 ;  /* 0xffffff20330678a4 */ /* 0x000fe2000f8e0230 */
[----:B------:R-:W-:Y:S02]  /*24a0*/  WARPGROUP.DEPBAR.LE gsb0, 0x0 ;  /* 0x00008000000079c5 */ /* 0x000fe40000010000 */
[----:B------:R-:W-:-:S06]  /*24b0*/  WARPGROUP.ARRIVE ;  /* 0x00000000000079c5 */ /* 0x000fcc0000000000 */
[----:B------:R-:W-:Y:S01]  /*24c0*/  QGMMA.64x32x32.F32.E4M3.E4M3 R40, gdesc[UR8], R40, gsb0 ;  /* 0x00600000082879f3 */ /* 0x000fe20008000828 */
[----:B------:R-:W-:Y:S01]  /*24d0*/  UMOV UR10, UR7 ;  /* 0x00000007000a7c82 */ /* 0x000fe20008000000 */
[----:B------:R-:W-:Y:S01]  /*24e0*/  UMOV UR11, 0x40000040 ;  /* 0x40000040000b7882 */ /* 0x000fe20000000000 */
[----:B------:R-:W-:Y:S02]  /*24f0*/  UIADD3 UR7, UR6, 0xe0, URZ ;  /* 0x000000e006077890 */ /* 0x000fe4000fffe03f */
[----:B------:R-:W-:Y:S01]  /*2500*/  UIADD3 UR6, -UR49, 0xe1, UR6 ;  /* 0x000000e131067890 */ /* 0x000fe2000fffe106 */
        /* <DEDUP_REMOVED lines=13> */
[C---:B01----:R-:W-:Y:S01]  /*25e0*/  FMUL.FTZ R3, R0.reuse, R138 ;  /* 0x0000008a00037220 */ /* 0x043fe20000410000 */
        /* <DEDUP_REMOVED lines=18> */
[----:B------:R-:W2:Y:S08]  /*2710*/  MUFU.TANH R138, R138 ;  /* 0x0000008a008a7308 */ /* 0x000eb00000002400 */
        /* <DEDUP_REMOVED lines=14> */
[----:B------:R-:W5:Y:S01]  /*2800*/  MUFU.TANH R120, R120 ;  /* 0x0000007800787308 */ /* 0x000f620000002400 */
[----:B------:R-:W-:Y:S01]  /*2810*/  UMOV UR15, 0x40000040 ;  /* 0x40000040000f7882 */ /* 0x000fe20000000000 */
        /* <DEDUP_REMOVED lines=54> */
[----:B------:R-:W-:Y:S02]  /*2b80*/  IMAD.U32 R92, RZ, RZ, UR7 ;  /* 0x00000007ff5c7e24 */ /* 0x000fe4000f8e00ff */
[C---:B------:R-:W-:Y:S01]  /*2b90*/  FMUL.FTZ R113, R0.reuse, R93 ;  /* 0x0000005d00717220 */ /* 0x040fe20000410000 */
[C---:B------:R-:W-:Y:S01]  /*2ba0*/  FMUL.FTZ R84, R0.reuse, R94 ;  /* 0x0000005e00547220 */ /* 0x040fe20000410000 */
[----:B------:R-:W-:Y:S01]  /*2bb0*/  FMUL.FTZ R116, R0, R88 ;  /* 0x0000005800747220 */ /* 0x000fe20000410000 */
[----:B------:R-:W-:-:S02]  /*2bc0*/  IMAD R92, R17, -0x2, R92 ;  /* 0xfffffffe115c7824 */ /* 0x000fc400078e025c */
[C---:B------:R-:W-:Y:S01]  /*2bd0*/  FMUL.FTZ R85, R0.reuse, R95 ;  /* 0x0000005f00557220 */ /* 0x040fe20000410000 */
[C---:B------:R-:W-:Y:S01]  /*2be0*/  FMUL.FTZ R95, R0.reuse, R96 ;  /* 0x00000060005f7220 */ /* 0x040fe20000410000 */
[C---:B------:R-:W-:Y:S01]  /*2bf0*/  FMUL.FTZ R96, R0.reuse, R97 ;  /* 0x0000006100607220 */ /* 0x040fe20000410000 */
[C---:B------:R-:W-:Y:S01]  /*2c00*/  FMUL.FTZ R97, R0.reuse, R101 ;  /* 0x0000006500617220 */ /* 0x040fe20000410000 */
[----:B------:R-:W-:Y:S01]  /*2c10*/  UIADD3 UR14, UR20, 0x506, URZ ;  /* 0x00000506140e7890 */ /* 0x000fe2000fffe03f */
[C---:B------:R-:W-:Y:S01]  /*2c20*/  FMUL.FTZ R82, R0.reuse, R91 ;  /* 0x0000005b00527220 */ /* 0x040fe20000410000 */
        /* <DEDUP_REMOVED lines=13> */
[C---:B------:R-:W-:Y:S01]  /*2d00*/  FMUL.FTZ R56, R0.reuse, R58 ;  /* 0x0000003a00387220 */ /* 0x040fe20000410000 */
[C---:B------:R-:W-:Y:S01]  /*2d10*/  FMUL.FTZ R57, R0.reuse, R59 ;  /* 0x0000003b00397220 */ /* 0x040fe20000410000 */
[----:B------:R-:W-:Y:S02]  /*2d20*/  IMAD.U32 R58, RZ, RZ, UR6 ;  /* 0x00000006ff3a7e24 */ /* 0x000fe4000f8e00ff */
[C---:B------:R-:W-:Y:S01]  /*2d30*/  FMUL.FTZ R101, R0.reuse, R61 ;  /* 0x0000003d00657220 */ /* 0x040fe20000410000 */
[----:B------:R-:W-:Y:S01]  /*2d40*/  IMAD.U32 R59, RZ, RZ, UR50 ;  /* 0x00000032ff3b7e24 */ /* 0x000fe2000f8e00ff */
[----:B------:R-:W-:Y:S01]  /*2d50*/  WARPGROUP.ARRIVE ;  /* 0x00000000000079c5 */ /* 0x000fe20000000000 */
[----:B------:R-:W-:Y:S02]  /*2d60*/  IMAD R93, R17, -0x2, R58 ;  /* 0xfffffffe115d7824 */ /* 0x000fe400078e023a */
[----:B------:R-:W-:Y:S01]  /*2d70*/  FMUL.FTZ R103, R0, R60 ;  /* 0x0000003c00677220 */ /* 0x000fe20000410000 */
[----:B------:R-:W-:-:S02]  /*2d80*/  IMAD R94, R59, 0x80, R22 ;  /* 0x000000803b5e7824 */ /* 0x000fc400078e0216 */
[C---:B------:R-:W-:Y:S01]  /*2d90*/  FMUL.FTZ R59, R0.reuse, R63 ;  /* 0x0000003f003b7220 */ /* 0x040fe20000410000 */
[----:B------:R-:W-:Y:S01]  /*2da0*/  FMUL.FTZ R60, R0, R66 ;  /* 0x00000042003c7220 */ /* 0x000fe20000410000 */
[----:B------:R-:W-:Y:S01]  /*2db0*/  QGMMA.64x32x32.F32.E4M3.E4M3 R40, gdesc[UR12], R40, gsb0 ;  /* 0x006000000c2879f3 */ /* 0x000fe20008000828 */
[----:B------:R-:W-:Y:S01]  /*2dc0*/  UIADD3 UR14, UR20, 0x606, URZ ;  /* 0x00000606140e7890 */ /* 0x000fe2000fffe03f */
[----:B------:R-:W-:Y:S01]  /*2dd0*/  VIADDMNMX R88, R94, R93, R92, PT ;  /* 0x0000005d5e587246 */ /* 0x000fe2000380015c */
[----:B------:R-:W-:Y:S01]  /*2de0*/  UMOV UR15, 0x40000040 ;  /* 0x40000040000f7882 */ /* 0x000fe20000000000 */
[----:B------:R-:W5:Y:S01]  /*2df0*/  MUFU.TANH R96, R96 ;  /* 0x0000006000607308 */ /* 0x000f620000002400 */
        /* <DEDUP_REMOVED lines=10> */
[----:B------:R-:W-:Y:S01]  /*2ea0*/  FMUL.FTZ R58, R0, R62 ;  /* 0x0000003e003a7220 */ /* 0x000fe20000410000 */
[----:B------:R-:W-:Y:S01]  /*2eb0*/  ISETP.GT.AND P4, PT, R88, 0x9, PT ;  /* 0x000000095800780c */ /* 0x000fe20003f84270 */
[----:B------:R-:W-:Y:S01]  /*2ec0*/  FMUL.FTZ R62, R0, R70 ;  /* 0x00000046003e7220 */ /* 0x000fe20000410000 */
[----:B--2---:R-:W-:Y:S01]  /*2ed0*/  FSEL R138, R138, -INF , P5 ;  /* 0xff8000008a8a7808 */ /* 0x004fe20002800000 */
[----:B------:R-:W-:Y:S01]  /*2ee0*/  UIADD3 UR6, UR48, -UR49, URZ ;  /* 0x8000003130067290 */ /* 0x000fe2000fffe03f */
[----:B------:R-:W-:Y:S01]  /*2ef0*/  FMNMX.FTZ R61, R136, R118, !PT ;  /* 0x00000076883d7209 */ /* 0x000fe20007810000 */
[----:B------:R-:W1:Y:S01]  /*2f00*/  MUFU.TANH R97, R97 ;  /* 0x0000006100617308 */ /* 0x000e620000002400 */
[----:B------:R-:W-:Y:S01]  /*2f10*/  ISETP.GT.AND P3, PT, R88, 0x10, PT ;  /* 0x000000105800780c */ /* 0x000fe20003f64270 */
[----:B------:R-:W-:Y:S01]  /*2f20*/  ULEA UR7, UR50, UR6, 0x7 ;  /* 0x0000000632077291 */ /* 0x000fe2000f8e383f */
[----:B---3--:R-:W-:-:S02]  /*2f30*/  FSEL R128, R139, -INF , P4 ;  /* 0xff8000008b807808 */ /* 0x008fc40002000000 */
[----:B------:R-:W-:Y:S01]  /*2f40*/  FMNMX.FTZ R63, R138, R61, !PT ;  /* 0x0000003d8a3f7209 */ /* 0x000fe20007810000 */
[----:B------:R-:W-:Y:S01]  /*2f50*/  FMUL.FTZ R61, R0, R67 ;  /* 0x00000043003d7220 */ /* 0x000fe20000410000 */
[----:B------:R-:W-:Y:S01]  /*2f60*/  ISETP.GT.AND P2, PT, R88, 0x11, PT ;  /* 0x000000115800780c */ /* 0x000fe20003f44270 */
[----:B------:R-:W2:Y:S01]  /*2f70*/  MUFU.TANH R100, R100 ;  /* 0x0000006400647308 */ /* 0x000ea20000002400 */
[----:B----4-:R-:W-:Y:S01]  /*2f80*/  FSEL R140, R140, -INF , P3 ;  /* 0xff8000008c8c7808 */ /* 0x010fe20001800000 */
[----:B------:R-:W-:Y:S01]  /*2f90*/  UMOV UR6, URZ ;  /* 0x0000003f00067c82 */ /* 0x000fe20008000000 */
[----:B------:R-:W-:Y:S01]  /*2fa0*/  FMNMX.FTZ R63, R128, R63, !PT ;  /* 0x0000003f803f7209 */ /* 0x000fe20007810000 */
[----:B------:R-:W-:Y:S01]  /*2fb0*/  UIMAD.WIDE UR6, UR7, -0x6db6db6d, UR6 ;  /* 0x92492493070678a5 */ /* 0x000fe2000f8e0206 */
[----:B------:R-:W-:Y:S02]  /*2fc0*/  ISETP.GT.AND P6, PT, R88, 0x18, PT ;  /* 0x000000185800780c */ /* 0x000fe40003fc4270 */
[----:B-----5:R-:W-:Y:S01]  /*2fd0*/  FSEL R130, R141, -INF , P2 ;  /* 0xff8000008d827808 */ /* 0x020fe20001000000 */
[----:B------:R-:W3:Y:S01]  /*2fe0*/  MUFU.TANH R99, R99 ;  /* 0x0000006300637308 */ /* 0x000ee20000002400 */
[----:B------:R-:W-:Y:S01]  /*2ff0*/  FMNMX.FTZ R67, R140, R63, !PT ;  /* 0x0000003f8c437209 */ /* 0x000fe20007810000 */
[----:B------:R-:W-:Y:S01]  /*3000*/  FMUL.FTZ R63, R0, R71 ;  /* 0x00000047003f7220 */ /* 0x000fe20000410000 */
[----:B------:R-:W-:Y:S01]  /*3010*/  ISETP.GT.AND P2, PT, R88, 0x19, PT ;  /* 0x000000195800780c */ /* 0x000fe20003f44270 */
[----:B------:R-:W-:Y:S01]  /*3020*/  USHF.R.U32.HI UR6, URZ, 0x1f, UR7 ;  /* 0x0000001f3f067899 */ /* 0x000fe20008011607 */
[----:B------:R-:W-:-:S02]  /*3030*/  FSEL R66, R143, -INF , P6 ;  /* 0xff8000008f427808 */ /* 0x000fc40003000000 */
[----:B------:R-:W-:Y:S01]  /*3040*/  FMNMX.FTZ R67, R130, R67, !PT ;  /* 0x0000004382437209 */ /* 0x000fe20007810000 */
[----:B------:R-:W4:Y:S01]  /*3050*/  MUFU.TANH R103, R103 ;  /* 0x0000006700677308 */ /* 0x000f220000002400 */
[----:B------:R-:W-:Y:S01]  /*3060*/  ISETP.GT.AND P3, PT, R88, 0x20, PT ;  /* 0x000000205800780c */ /* 0x000fe20003f64270 */
[----:B------:R-:W-:Y:S01]  /*3070*/  ULEA.HI.SX32 UR6, UR7, UR6, 0x19 ;  /* 0x0000000607067291 */ /* 0x000fe2000f8fca3f */
[----:B------:R-:W-:Y:S02]  /*3080*/  FSEL R148, R142, -INF , P2 ;  /* 0xff8000008e947808 */ /* 0x000fe40001000000 */
[----:B------:R-:W-:Y:S01]  /*3090*/  FMNMX.FTZ R67, R66, R67, !PT ;  /* 0x0000004342437209 */ /* 0x000fe20007810000 */
[----:B------:R-:W-:Y:S01]  /*30a0*/  UISETP.LT.AND UP0, UPT, URZ, UR6, UPT ;  /* 0x000000063f00728c */ /* 0x000fe2000bf01270 */
[----:B------:R-:W-:Y:S01]  /*30b0*/  ISETP.GT.AND P2, PT, R88, 0x21, PT ;  /* 0x000000215800780c */ /* 0x000fe20003f44270 */
[----:B------:R-:W5:Y:S01]  /*30c0*/  MUFU.TANH R101, R101 ;  /* 0x0000006500657308 */ /* 0x000f620000002400 */
[----:B------:R-:W-:Y:S01]  /*30d0*/  FSEL R150, R120, -INF , P3 ;  /* 0xff80000078967808 */ /* 0x000fe20001800000 */
[----:B------:R-:W-:Y:S01]  /*30e0*/  USEL UR51, URZ, UR6, !UP0 ;  /* 0x000000063f337287 */ /* 0x000fe2000c000000 */
[----:B------:R-:W-:-:S02]  /*30f0*/  FMNMX.FTZ R71, R148, R67, !PT ;  /* 0x0000004394477209 */ /* 0x000fc40007810000 */
[----:B------:R-:W-:Y:S01]  /*3100*/  ISETP.GT.AND P3, PT, R88, 0x28, PT ;  /* 0x000000285800780c */ /* 0x000fe20003f64270 */
[----:B------:R-:W-:Y:S01]  /*3110*/  UISETP.GE.AND UP0, UPT, UR55, UR51, UPT ;  /* 0x000000333700728c */ /* 0x000fe2000bf06270 */
[----:B------:R-:W-:Y:S01]  /*3120*/  FSEL R156, R121, -INF , P2 ;  /* 0xff800000799c7808 */ /* 0x000fe20001000000 */
[----:B------:R-:W-:Y:S02]  /*3130*/  WARPGROUP.DEPBAR.LE gsb0, 0x0 ;  /* 0x00008000000079c5 */ /* 0x000fe40000010000 */
[----:B------:R-:W-:Y:S01]  /*3140*/  FMNMX.FTZ R71, R150, R71, !PT ;  /* 0x0000004796477209 */ /* 0x000fe20007810000 */
[----:B------:R-:W-:Y:S01]  /*3150*/  WARPGROUP.ARRIVE ;  /* 0x00000000000079c5 */ /* 0x000fe20000000000 */
[----:B------:R-:W-:Y:S01]  /*3160*/  ISETP.GT.AND P2, PT, R88, 0x29, PT ;  /* 0x000000295800780c */ /* 0x000fe20003f44270 */
[----:B------:R-:W5:Y:S01]  /*3170*/  MUFU.TANH R64, R64 ;  /* 0x0000004000407308 */ /* 0x000f620000002400 */
        /* <DEDUP_REMOVED lines=11> */
[----:B------:R-:W-:Y:S01]  /*3230*/  FMUL.FTZ R45, R0, R45 ;  /* 0x0000002d002d7220 */ /* 0x000fe20000410000 */
[----:B------:R-:W-:Y:S01]  /*3240*/  FSEL R162, R124, -INF , P3 ;  /* 0xff8000007ca27808 */ /* 0x000fe20001800000 */
[----:B------:R-:W-:Y:S01]  /*3250*/  FMUL.FTZ R48, R0, R48 ;  /* 0x0000003000307220 */ /* 0x000fe20000410000 */
[----:B------:R-:W-:Y:S01]  /*3260*/  FMNMX.FTZ R71, R158, R71, !PT ;  /* 0x000000479e477209 */ /* 0x000fe20007810000 */
[----:B------:R-:W5:Y:S01]  /*3270*/  MUFU.TANH R67, R68 ;  /* 0x0000004400437308 */ /* 0x000f620000002400 */
[----:B------:R-:W-:Y:S01]  /*3280*/  ISETP.GT.AND P3, PT, R88, 0x38, PT ;  /* 0x000000385800780c */ /* 0x000fe20003f64270 */
[C---:B------:R-:W-:Y:S01]  /*3290*/  FMUL.FTZ R49, R0.reuse, R49 ;  /* 0x0000003100317220 */ /* 0x040fe20000410000 */
[----:B------:R-:W-:Y:S01]  /*32a0*/  FSEL R160, R125, -INF , P2 ;  /* 0xff8000007da07808 */ /* 0x000fe20001000000 */
[----:B------:R-:W-:Y:S01]  /*32b0*/  FMUL.FTZ R52, R0, R52 ;  /* 0x0000003400347220 */ /* 0x000fe20000410000 */
[----:B------:R-:W-:Y:S01]  /*32c0*/  FMNMX.FTZ R71, R162, R71, !PT ;  /* 0x00000047a2477209 */ /* 0x000fe20007810000 */
[----:B------:R-:W-:Y:S01]  /*32d0*/  FMUL.FTZ R53, R0, R53 ;  /* 0x0000003500357220 */ /* 0x000fe20000410000 */
[----:B------:R-:W-:Y:S01]  /*32e0*/  ISETP.GT.AND P2, PT, R88, 0x39, PT ;  /* 0x000000395800780c */ /* 0x000fe20003f44270 */
[----:B------:R-:W5:Y:S01]  /*32f0*/  MUFU.TANH R69, R69 ;  /* 0x0000004500457308 */ /* 0x000f620000002400 */
        /* <DEDUP_REMOVED lines=19> */
[----:B------:R1:W5:Y:S01]  /*3430*/  MUFU.TANH R105, R41 ;  /* 0x0000002900697308 */ /* 0x0003620000002400 */
[----:B------:R-:W-:Y:S01]  /*3440*/  FMNMX.FTZ R115, R134, R115, !PT ;  /* 0x0000007386737209 */ /* 0x000fe20007810000 */
[----:B0-----:R-:W-:Y:S01]  /*3450*/  FMUL.FTZ R40, R0, R42 ;  /* 0x0000002a00287220 */ /* 0x001fe20000410000 */
[----:B------:R-:W-:Y:S02]  /*3460*/  ISETP.GT.AND P2, PT, R88, 0x51, PT ;  /* 0x000000515800780c */ /* 0x000fe40003f44270 */
[----:B------:R-:W-:-:S02]  /*3470*/  FSEL R126, R108, -INF , P3 ;  /* 0xff8000006c7e7808 */ /* 0x000fc40001800000 */
[----:B------:R-:W-:Y:S01]  /*3480*/  FMNMX.FTZ R115, R132, R115, !PT ;  /* 0x0000007384737209 */ /* 0x000fe20007810000 */
[----:B------:R-:W-:Y:S02]  /*3490*/  WARPGROUP.DEPBAR.LE gsb0, 0x0 ;  /* 0x00008000000079c5 */ /* 0x000fe40000010000 */
[----:B------:R-:W-:Y:S01]  /*34a0*/  ISETP.GT.AND P4, PT, R88, 0x58, PT ;  /* 0x000000585800780c */ /* 0x000fe20003f84270 */
[C---:B-1----:R-:W-:Y:S01]  /*34b0*/  FMUL.FTZ R41, R0.reuse, R43 ;  /* 0x0000002b00297220 */ /* 0x042fe20000410000 */
[----:B------:R-:W-:Y:S01]  /*34c0*/  FSEL R124, R109, -INF , P2 ;  /* 0xff8000006d7c7808 */ /* 0x000fe20001000000 */
[----:B------:R-:W-:Y:S01]  /*34d0*/  FMUL.FTZ R43, R0, R24 ;  /* 0x00000018002b7220 */ /* 0x000fe20000410000 */
[----:B------:R-:W-:Y:S01]  /*34e0*/  FMNMX.FTZ R115, R126, R115, !PT ;  /* 0x000000737e737209 */ /* 0x000fe20007810000 */
[----:B------:R-:W0:Y:S01]  /*34f0*/  MUFU.TANH R48, R48 ;  /* 0x0000003000307308 */ /* 0x000e220000002400 */
[----:B------:R-:W-:Y:S01]  /*3500*/  ISETP.GT.AND P2, PT, R88, 0x59, PT ;  /* 0x000000595800780c */ /* 0x000fe20003f44270 */
[----:B------:R-:W-:Y:S01]  /*3510*/  FMUL.FTZ R109, R0, R31 ;  /* 0x0000001f006d7220 */ /* 0x000fe20000410000 */
[----:B------:R-:W-:Y:S01]  /*3520*/  FSEL R122, R110, -INF , P4 ;  /* 0xff8000006e7a7808 */ /* 0x000fe20002000000 */
[----:B------:R-:W-:Y:S01]  /*3530*/  FMUL.FTZ R107, R0, R30 ;  /* 0x0000001e006b7220 */ /* 0x000fe20000410000 */
[----:B------:R-:W-:Y:S01]  /*3540*/  FMNMX.FTZ R115, R124, R115, !PT ;  /* 0x000000737c737209 */ /* 0x000fe20007810000 */
[----:B------:R-:W-:Y:S01]  /*3550*/  FMUL.FTZ R117, R0, R38 ;  /* 0x0000002600757220 */ /* 0x000fe20000410000 */
[----:B------:R-:W-:Y:S01]  /*3560*/  ISETP.GT.AND P3, PT, R88, 0x60, PT ;  /* 0x000000605800780c */ /* 0x000fe20003f64270 */
[----:B------:R-:W1:Y:S01]  /*3570*/  MUFU.TANH R49, R49 ;  /* 0x0000003100317308 */ /* 0x000e620000002400 */
[----:B------:R-:W-:Y:S01]  /*3580*/  FSEL R120, R111, -INF , P2 ;  /* 0xff8000006f787808 */ /* 0x000fe20001000000 */
[----:B------:R-:W-:Y:S01]  /*3590*/  FMUL.FTZ R111, R0, R35 ;  /* 0x00000023006f7220 */ /* 0x000fe20000410000 */
[----:B------:R-:W-:-:S02]  /*35a0*/  FMNMX.FTZ R115, R122, R115, !PT ;  /* 0x000000737a737209 */ /* 0x000fc40007810000 */
[----:B------:R-:W-:Y:S02]  /*35b0*/  ISETP.GT.AND P2, PT, R88, 0x61, PT ;  /* 0x000000615800780c */ /* 0x000fe40003f44270 */
[----:B------:R-:W-:Y:S01]  /*35c0*/  FSEL R116, R116, -INF , P3 ;  /* 0xff80000074747808 */ /* 0x000fe20001800000 */
[----:B------:R-:W1:Y:S01]  /*35d0*/  MUFU.TANH R52, R52 ;  /* 0x0000003400347308 */ /* 0x000e620000002400 */
[----:B------:R-:W-:Y:S02]  /*35e0*/  FMNMX.FTZ R115, R120, R115, !PT ;  /* 0x0000007378737209 */ /* 0x000fe40007810000 */
[----:B------:R-:W-:Y:S02]  /*35f0*/  ISETP.GT.AND P3, PT, R88, 0x68, PT ;  /* 0x000000685800780c */ /* 0x000fe40003f64270 */
[----:B------:R-:W-:Y:S02]  /*3600*/  FSEL R114, R114, -INF , P2 ;  /* 0xff80000072727808 */ /* 0x000fe40001000000 */
[----:B------:R-:W-:Y:S01]  /*3610*/  FMNMX.FTZ R115, R116, R115, !PT ;  /* 0x0000007374737209 */ /* 0x000fe20007810000 */
[----:B------:R-:W1:Y:S01]  /*3620*/  MUFU.TANH R53, R53 ;  /* 0x0000003500357308 */ /* 0x000e620000002400 */
        /* <DEDUP_REMOVED lines=10> */
[----:B------:R-:W-:Y:S01]  /*36d0*/  FMUL.FTZ R95, R0, R33 ;  /* 0x00000021005f7220 */ /* 0x000fe20000410000 */
        /* <DEDUP_REMOVED lines=8> */
[----:B------:R-:W-:Y:S02]  /*3760*/  FMNMX.FTZ R115, R106, R115, !PT ;  /* 0x000000736a737209 */ /* 0x000fe40007810000 */
[----:B------:R-:W-:Y:S02]  /*3770*/  ISETP.GT.AND P3, PT, R88, 0x80, PT ;  /* 0x000000805800780c */ /* 0x000fe40003f64270 */
[----:B------:R-:W-:Y:S01]  /*3780*/  FSEL R102, R97, -INF , P2 ;  /* 0xff80000061667808 */ /* 0x000fe20001000000 */
[----:B------:R-:W-:Y:S01]  /*3790*/  FMUL.FTZ R97, R0, R36 ;  /* 0x0000002400617220 */ /* 0x000fe20000410000 */
[----:B------:R-:W-:Y:S01]  /*37a0*/  FMNMX.FTZ R115, R104, R115, !PT ;  /* 0x0000007368737209 */ /* 0x000fe20007810000 */
[----:B------:R-:W-:Y:S01]  /*37b0*/  MUFU.TANH R6, R6 ;  /* 0x0000000600067308 */ /* 0x000fe20000002400 */
[----:B------:R-:W-:Y:S02]  /*37c0*/  ISETP.GT.AND P2, PT, R88, 0x81, PT ;  /* 0x000000815800780c */ /* 0x000fe40003f44270 */
[----:B--2---:R-:W-:-:S02]  /*37d0*/  FSEL R100, R100, -INF , P3 ;  /* 0xff80000064647808 */ /* 0x004fc40001800000 */
[----:B------:R-:W-:Y:S02]  /*37e0*/  FMNMX.FTZ R115, R102, R115, !PT ;  /* 0x0000007366737209 */ /* 0x000fe40007810000 */
[----:B------:R-:W-:Y:S01]  /*37f0*/  ISETP.GT.AND P3, PT, R88, 0x88, PT ;  /* 0x000000885800780c */ /* 0x000fe20003f64270 */
[----:B------:R-:W-:Y:S01]  /*3800*/  MUFU.TANH R97, R97 ;  /* 0x0000006100617308 */ /* 0x000fe20000002400 */
[----:B---3--:R-:W-:Y:S01]  /*3810*/  FSEL R98, R99, -INF , P2 ;  /* 0xff80000063627808 */ /* 0x008fe20001000000 */
[----:B------:R-:W-:Y:S01]  /*3820*/  FMUL.FTZ R99, R0, R55 ;  /* 0x0000003700637220 */ /* 0x000fe20000410000 */
[----:B------:R-:W-:Y:S02]  /*3830*/  FMNMX.FTZ R115, R100, R115, !PT ;  /* 0x0000007364737209 */ /* 0x000fe40007810000 */
[----:B------:R-:W-:Y:S02]  /*3840*/  ISETP.GT.AND P2, PT, R88, 0x89, PT ;  /* 0x000000895800780c */ /* 0x000fe40003f44270 */
[----:B----4-:R-:W-:Y:S01]  /*3850*/  FSEL R96, R103, -INF , P3 ;  /* 0xff80000067607808 */ /* 0x010fe20001800000 */
[----:B------:R-:W-:Y:S01]  /*3860*/  FMUL.FTZ R103, R0, R27 ;  /* 0x0000001b00677220 */ /* 0x000fe20000410000 */
[----:B------:R-:W-:Y:S01]  /*3870*/  FMNMX.FTZ R115, R98, R115, !PT ;  /* 0x0000007362737209 */ /* 0x000fe20007810000 */
[----:B------:R-:W-:Y:S01]  /*3880*/  MUFU.TANH R7, R7 ;  /* 0x0000000700077308 */ /* 0x000fe20000002400 */
[----:B------:R-:W-:-:S02]  /*3890*/  ISETP.GT.AND P3, PT, R88, 0x90, PT ;  /* 0x000000905800780c */ /* 0x000fc40003f64270 */
[----:B-----5:R-:W-:Y:S01]  /*38a0*/  FSEL R70, R101, -INF , P2 ;  /* 0xff80000065467808 */ /* 0x020fe20001000000 */
        /* <DEDUP_REMOVED lines=8> */
[----:B------:R-:W-:Y:S01]  /*3930*/  FMUL.FTZ R65, R0, R25 ;  /* 0x0000001900417220 */ /* 0x000fe20000410000 */
[----:B------:R-:W-:Y:S01]  /*3940*/  FMNMX.FTZ R115, R68, R115, !PT ;  /* 0x0000007344737209 */ /* 0x000fe20007810000 */
[----:B------:R2:W3:Y:S01]  /*3950*/  MUFU.TANH R64, R43 ;  /* 0x0000002b00407308 */ /* 0x0004e20000002400 */
[----:B------:R-:W-:Y:S02]  /*3960*/  ISETP.GT.AND P2, PT, R88, 0x99, PT ;  /* 0x000000995800780c */ /* 0x000fe40003f44270 */
[----:B------:R-:W-:Y:S01]  /*3970*/  FSEL R24, R67, -INF , P3 ;  /* 0xff80000043187808 */ /* 0x000fe20001800000 */
[----:B------:R-:W-:Y:S01]  /*3980*/  FMUL.FTZ R67, R0, R28 ;  /* 0x0000001c00437220 */ /* 0x000fe20000410000 */
[----:B------:R-:W-:Y:S02]  /*3990*/  FMNMX.FTZ R115, R42, R115, !PT ;  /* 0x000000732a737209 */ /* 0x000fe40007810000 */
[----:B------:R-:W-:Y:S01]  /*39a0*/  ISETP.GT.AND P3, PT, R88, 0xa0, PT ;  /* 0x000000a05800780c */ /* 0x000fe20003f64270 */
[----:B------:R-:W4:Y:S01]  /*39b0*/  MUFU.TANH R65, R65 ;  /* 0x0000004100417308 */ /* 0x000f220000002400 */
[----:B------:R-:W-:-:S02]  /*39c0*/  FSEL R25, R69, -INF , P2 ;  /* 0xff80000045197808 */ /* 0x000fc40001000000 */
[----:B------:R-:W-:Y:S01]  /*39d0*/  FMNMX.FTZ R164, R24, R115, !PT ;  /* 0x0000007318a47209 */ /* 0x000fe20007810000 */
[----:B------:R-:W-:Y:S01]  /*39e0*/  FMUL.FTZ R115, R0, R39 ;  /* 0x0000002700737220 */ /* 0x000fe20000410000 */
[C---:B------:R-:W-:Y:S02]  /*39f0*/  ISETP.GT.AND P2, PT, R88.reuse, 0xa1, PT ;  /* 0x000000a15800780c */ /* 0x040fe40003f44270 */
[----:B------:R-:W-:Y:S01]  /*3a00*/  FSEL R28, R71, -INF , P3 ;  /* 0xff800000471c7808 */ /* 0x000fe20001800000 */
[----:B------:R-:W5:Y:S01]  /*3a10*/  MUFU.TANH R67, R67 ;  /* 0x0000004300437308 */ /* 0x000f620000002400 */
[----:B------:R-:W-:Y:S02]  /*3a20*/  FMNMX.FTZ R69, R25, R164, !PT ;  /* 0x000000a419457209 */ /* 0x000fe40007810000 */
        /* <DEDUP_REMOVED lines=10> */
[----:B------:R-:W-:Y:S01]  /*3ad0*/  FSEL R29, R45, -INF , P2 ;  /* 0xff8000002d1d7808 */ /* 0x000fe20001000000 */
[----:B------:R-:W2:Y:S01]  /*3ae0*/  MUFU.TANH R69, R69 ;  /* 0x0000004500457308 */ /* 0x000ea20000002400 */
[----:B------:R-:W-:Y:S01]  /*3af0*/  FMNMX.FTZ R164, R44, R71, !PT ;  /* 0x000000472ca47209 */ /* 0x000fe20007810000 */
[----:B------:R-:W-:Y:S01]  /*3b00*/  FMUL.FTZ R71, R0, R32 ;  /* 0x0000002000477220 */ /* 0x000fe20000410000 */
[----:B------:R-:W-:Y:S02]  /*3b10*/  ISETP.GT.AND P2, PT, R88, 0xb1, PT ;  /* 0x000000b15800780c */ /* 0x000fe40003f44270 */
[----:B0-----:R-:W-:-:S02]  /*3b20*/  FSEL R45, R48, -INF , P3 ;  /* 0xff800000302d7808 */ /* 0x001fc40001800000 */
[----:B------:R-:W-:Y:S01]  /*3b30*/  FMNMX.FTZ R164, R29, R164, !PT ;  /* 0x000000a41da47209 */ /* 0x000fe20007810000 */
[----:B------:R-:W0:Y:S01]  /*3b40*/  MUFU.TANH R71, R71 ;  /* 0x0000004700477308 */ /* 0x000e220000002400 */
[----:B-1----:R-:W-:Y:S02]  /*3b50*/  FSEL R32, R49, -INF , P2 ;  /* 0xff80000031207808 */ /* 0x002fe40001000000 */
[C---:B------:R-:W-:Y:S02]  /*3b60*/  ISETP.GT.AND P3, PT, R88.reuse, 0xb8, PT ;  /* 0x000000b85800780c */ /* 0x040fe40003f64270 */
[----:B------:R-:W-:Y:S02]  /*3b70*/  FMNMX.FTZ R49, R45, R164, !PT ;  /* 0x000000a42d317209 */ /* 0x000fe40007810000 */
[----:B------:R-:W-:Y:S01]  /*3b80*/  ISETP.GT.AND P2, PT, R88, 0xb9, PT ;  /* 0x000000b95800780c */ /* 0x000fe20003f44270 */
[----:B------:R-:W-:Y:S01]  /*3b90*/  MUFU.TANH R11, R11 ;  /* 0x0000000b000b7308 */ /* 0x000fe20000002400 */
[----:B------:R-:W-:-:S02]  /*3ba0*/  FSEL R48, R52, -INF , P3 ;  /* 0xff80000034307808 */ /* 0x000fc40001800000 */
[----:B------:R-:W-:Y:S02]  /*3bb0*/  FMNMX.FTZ R49, R32, R49, !PT ;  /* 0x0000003120317209 */ /* 0x000fe40007810000 */
[----:B------:R-:W-:Y:S02]  /*3bc0*/  ISETP.GT.AND P3, PT, R88, 0xc0, PT ;  /* 0x000000c05800780c */ /* 0x000fe40003f64270 */
[----:B------:R-:W-:Y:S01]  /*3bd0*/  FSEL R33, R53, -INF , P2 ;  /* 0xff80000035217808 */ /* 0x000fe20001000000 */
[----:B------:R-:W-:Y:S01]  /*3be0*/  MUFU.TANH R10, R10 ;  /* 0x0000000a000a7308 */ /* 0x000fe20000002400 */
[----:B------:R-:W-:Y:S02]  /*3bf0*/  FMNMX.FTZ R52, R48, R49, !PT ;  /* 0x0000003130347209 */ /* 0x000fe40007810000 */
[----:B------:R-:W-:Y:S02]  /*3c00*/  ISETP.GT.AND P2, PT, R88, 0xc1, PT ;  /* 0x000000c15800780c */ /* 0x000fe40003f44270 */
[----:B---3--:R-:W-:Y:S01]  /*3c10*/  FSEL R49, R64, -INF , P3 ;  /* 0xff80000040317808 */ /* 0x008fe20001800000 */
[----:B------:R-:W-:Y:S01]  /*3c20*/  FMUL.FTZ R64, R0, R37 ;  /* 0x0000002500407220 */ /* 0x000fe20000410000 */
[----:B------:R-:W-:Y:S01]  /*3c30*/  FMNMX.FTZ R52, R33, R52, !PT ;  /* 0x0000003421347209 */ /* 0x000fe20007810000 */
[----:B------:R-:W-:Y:S01]  /*3c40*/  MUFU.TANH R12, R12 ;  /* 0x0000000c000c7308 */ /* 0x000fe20000002400 */
[----:B----4-:R-:W-:-:S02]  /*3c50*/  FSEL R36, R65, -INF , P2 ;  /* 0xff80000041247808 */ /* 0x010fc40001000000 */
[C---:B------:R-:W-:Y:S02]  /*3c60*/  ISETP.GT.AND P3, PT, R88.reuse, 0xc8, PT ;  /* 0x000000c85800780c */ /* 0x040fe40003f64270 */
[----:B------:R-:W-:Y:S02]  /*3c70*/  FMNMX.FTZ R65, R49, R52, !PT ;  /* 0x0000003431417209 */ /* 0x000fe40007810000 */
[----:B------:R-:W-:Y:S01]  /*3c80*/  ISETP.GT.AND P2, PT, R88, 0xc9, PT ;  /* 0x000000c95800780c */ /* 0x000fe20003f44270 */
[----:B------:R-:W1:Y:S01]  /*3c90*/  MUFU.TANH R64, R64 ;  /* 0x0000004000407308 */ /* 0x000e620000002400 */
[----:B-----5:R-:W-:Y:S02]  /*3ca0*/  FSEL R53, R67, -INF , P3 ;  /* 0xff80000043357808 */ /* 0x020fe40001800000 */
[----:B------:R-:W-:Y:S02]  /*3cb0*/  FMNMX.FTZ R164, R36, R65, !PT ;  /* 0x0000004124a47209 */ /* 0x000fe40007810000 */
[----:B------:R-:W-:-:S02]  /*3cc0*/  ISETP.GT.AND P3, PT, R88, 0xd0, PT ;  /* 0x000000d05800780c */ /* 0x000fc40003f64270 */
[----:B--2---:R-:W-:Y:S01]  /*3cd0*/  FSEL R52, R69, -INF , P2 ;  /* 0xff80000045347808 */ /* 0x004fe20001000000 */
[----:B------:R-:W-:Y:S01]  /*3ce0*/  FMUL.FTZ R69, R0, R46 ;  /* 0x0000002e00457220 */ /* 0x000fe20000410000 */
[----:B------:R-:W-:Y:S01]  /*3cf0*/  FMNMX.FTZ R37, R53, R164, !PT ;  /* 0x000000a435257209 */ /* 0x000fe20007810000 */
[----:B------:R-:W2:Y:S01]  /*3d00*/  MUFU.TANH R13, R13 ;  /* 0x0000000d000d7308 */ /* 0x000ea20000002400 */
[----:B------:R-:W-:Y:S02]  /*3d10*/  ISETP.GT.AND P2, PT, R88, 0xd1, PT ;  /* 0x000000d15800780c */ /* 0x000fe40003f44270 */
[----:B0-----:R-:W-:Y:S01]  /*3d20*/  FSEL R46, R71, -INF , P3 ;  /* 0xff800000472e7808 */ /* 0x001fe20001800000 */
[----:B------:R-:W-:Y:S01]  /*3d30*/  FMUL.FTZ R71, R0, R47 ;  /* 0x0000002f00477220 */ /* 0x000fe20000410000 */
[----:B------:R-:W-:Y:S02]  /*3d40*/  FMNMX.FTZ R65, R52, R37, !PT ;  /* 0x0000002534417209 */ /* 0x000fe40007810000 */
[----:B------:R-:W-:Y:S01]  /*3d50*/  ISETP.GT.AND P3, PT, R88, 0xd8, PT ;  /* 0x000000d85800780c */ /* 0x000fe20003f64270 */
[----:B------:R-:W0:Y:S01]  /*3d60*/  MUFU.TANH R14, R14 ;  /* 0x0000000e000e7308 */ /* 0x000e220000002400 */
[----:B------:R-:W-:Y:S01]  /*3d70*/  FSEL R37, R95, -INF , P2 ;  /* 0xff8000005f257808 */ /* 0x000fe20001000000 */
[----:B------:R-:W-:Y:S01]  /*3d80*/  FMUL.FTZ R95, R0, R51 ;  /* 0x00000033005f7220 */ /* 0x000fe20000410000 */
[----:B------:R-:W-:-:S02]  /*3d90*/  FMNMX.FTZ R164, R46, R65, !PT ;  /* 0x000000412ea47209 */ /* 0x000fc40007810000 */
[----:B------:R-:W-:Y:S02]  /*3da0*/  ISETP.GT.AND P2, PT, R88, 0xd9, PT ;  /* 0x000000d95800780c */ /* 0x000fe40003f44270 */
[----:B------:R-:W-:Y:S01]  /*3db0*/  FSEL R47, R97, -INF , P3 ;  /* 0xff800000612f7808 */ /* 0x000fe20001800000 */
[----:B------:R-:W-:Y:S01]  /*3dc0*/  FMUL.FTZ R97, R0, R50 ;  /* 0x0000003200617220 */ /* 0x000fe20000410000 */
[----:B------:R-:W-:Y:S01]  /*3dd0*/  FMNMX.FTZ R164, R37, R164, !PT ;  /* 0x000000a425a47209 */ /* 0x000fe20007810000 */
[----:B------:R-:W3:Y:S01]  /*3de0*/  MUFU.TANH R15, R15 ;  /* 0x0000000f000f7308 */ /* 0x000ee20000002400 */
[----:B-1----:R-:W-:Y:S02]  /*3df0*/  FSEL R64, R64, -INF , P2 ;  /* 0xff80000040407808 */ /* 0x002fe40001000000 */
[----:B------:R-:W-:Y:S02]  /*3e00*/  FMNMX.FTZ R65, R47, R164, !PT ;  /* 0x000000a42f417209 */ /* 0x000fe40007810000 */
[----:B------:R-:W-:-:S02]  /*3e10*/  IADD3 R131, R93, 0x8, R94 ;  /* 0x000000085d837810 */ /* 0x000fc40007ffe05e */
[----:B------:R-:W-:Y:S01]  /*3e20*/  FMNMX.FTZ R65, R64, R65, !PT ;  /* 0x0000004140417209 */ /* 0x000fe20007810000 */
[----:B------:R-:W1:Y:S01]  /*3e30*/  MUFU.TANH R20, R20 ;  /* 0x0000001400147308 */ /* 0x000e620000002400 */
[----:B------:R-:W-:-:S03]  /*3e40*/  VIMNMX R131, R92, R131, PT ;  /* 0x000000835c837248 */ /* 0x000fc60003fe0100 */
[----:B------:R-:W4:Y:S01]  /*3e50*/  SHFL.BFLY PT, R50, R65, 0x2, 0x1f ;  /* 0x0c401f0041327f89 */ /* 0x000f2200000e0000 */
[C---:B------:R-:W-:Y:S02]  /*3e60*/  ISETP.GT.AND P3, PT, R131.reuse, 0x1, PT ;  /* 0x000000018300780c */ /* 0x040fe40003f64270 */
[----:B------:R-:W-:Y:S01]  /*3e70*/  ISETP.GT.AND P4, PT, R131, 0x8, PT ;  /* 0x000000088300780c */ /* 0x000fe20003f84270 */
[----:B------:R-:W5:Y:S01]  /*3e80*/  MUFU.TANH R21, R21 ;  /* 0x0000001500157308 */ /* 0x000f620000002400 */
[----:B------:R-:W-:Y:S02]  /*3e90*/  FSEL R119, R5, -INF , P3 ;  /* 0xff80000005777808 */ /* 0x000fe40001800000 */
[----:B------:R-:W-:Y:S02]  /*3ea0*/  FSEL R94, R6, -INF , P4 ;  /* 0xff800000065e7808 */ /* 0x000fe40002000000 */
[----:B------:R-:W-:-:S03]  /*3eb0*/  ISETP.GT.AND P3, PT, R131, 0x10, PT ;  /* 0x000000108300780c */ /* 0x000fc60003f64270 */
[----:B------:R-:W5:Y:S08]  /*3ec0*/  MUFU.TANH R72, R72 ;  /* 0x0000004800487308 */ /* 0x000f700000002400 */
[----:B------:R-:W5:Y:S01]  /*3ed0*/  MUFU.TANH R73, R73 ;  /* 0x0000004900497308 */ /* 0x000f620000002400 */
[----:B----4-:R-:W-:-:S07]  /*3ee0*/  FMNMX.FTZ R50, R65, R50, !PT ;  /* 0x0000003241327209 */ /* 0x010fce0007810000 */
[----:B------:R-:W4:Y:S01]  /*3ef0*/  MUFU.TANH R74, R74 ;  /* 0x0000004a004a7308 */ /* 0x000f220000002400 */
[----:B------:R-:W2:Y:S07]  /*3f00*/  SHFL.BFLY PT, R27, R50, 0x1, 0x1f ;  /* 0x0c201f00321b7f89 */ /* 0x000eae00000e0000 */
[----:B------:R-:W4:Y:S08]  /*3f10*/  MUFU.TANH R75, R75 ;  /* 0x0000004b004b7308 */ /* 0x000f300000002400 */
[----:B------:R-:W4:Y:S08]  /*3f20*/  MUFU.TANH R76, R76 ;  /* 0x0000004c004c7308 */ /* 0x000f300000002400 */
[----:B------:R-:W4:Y:S01]  /*3f30*/  MUFU.TANH R77, R77 ;  /* 0x0000004d004d7308 */ /* 0x000f220000002400 */
[----:B--2---:R-:W-:Y:S01]  /*3f40*/  FMNMX.FTZ R88, R50, R27, !PT ;  /* 0x0000001b32587209 */ /* 0x004fe20007810000 */
[----:B------:R-:W-:-:S03]  /*3f50*/  IMAD.U32 R27, RZ, RZ, UR10 ;  /* 0x0000000aff1b7e24 */ /* 0x000fc6000f8e00ff */
[C---:B------:R-:W-:Y:S01]  /*3f60*/  FSETP.NEU.FTZ.AND P2, PT, R88.reuse, -INF , PT ;  /* 0xff8000005800780b */ /* 0x040fe20003f5d000 */
[----:B------:R-:W-:-:S02]  /*3f70*/  FFMA.FTZ R27, R88, R27, -8 ;  /* 0xc1000000581b7423 */ /* 0x000fc4000001001b */
[----:B------:R-:W2:Y:S03]  /*3f80*/  MUFU.TANH R79, R79 ;  /* 0x0000004f004f7308 */ /* 0x000ea60000002400 */
[----:B------:R-:W-:Y:S02]  /*3f90*/  FSEL R27, R27, RZ, P2 ;  /* 0x000000ff1b1b7208 */ /* 0x000fe40001000000 */
        /* <DEDUP_REMOVED lines=8> */
[----:B------:R-:W-:Y:S01]  /*4020*/  FSEL R93, R7, -INF , P2 ;  /* 0xff800000075d7808 */ /* 0x000fe20001000000 */
[--C-:B------:R-:W-:Y:S01]  /*4030*/  FFMA.FTZ R112, R112, UR10, -R27.reuse ;  /* 0x0000000a70707c23 */ /* 0x100fe2000801081b */
[----:B------:R-:W-:Y:S01]  /*4040*/  FMNMX.FTZ R128, R94, R5, !PT ;  /* 0x000000055e807209 */ /* 0x000fe20007810000 */
[--C-:B------:R-:W-:Y:S01]  /*4050*/  FFMA.FTZ R26, R136, UR10, -R27.reuse ;  /* 0x0000000a881a7c23 */ /* 0x100fe2000801081b */
[----:B------:R-:W-:Y:S01]  /*4060*/  ISETP.GT.AND P2, PT, R131, 0x11, PT ;  /* 0x000000118300780c */ /* 0x000fe20003f44270 */
[--C-:B------:R-:W-:Y:S01]  /*4070*/  FFMA.FTZ R38, R66, UR10, -R27.reuse ;  /* 0x0000000a42267c23 */ /* 0x100fe2000801081b */
[----:B------:R-:W-:Y:S01]  /*4080*/  FSEL R118, R8, -INF , P3 ;  /* 0xff80000008767808 */ /* 0x000fe20001800000 */
[----:B------:R-:W2:Y:S01]  /*4090*/  MUFU.TANH R80, R80 ;  /* 0x0000005000507308 */ /* 0x000ea20000002400 */
[----:B------:R-:W-:Y:S01]  /*40a0*/  FMNMX.FTZ R5, R93, R128, !PT ;  /* 0x000000805d057209 */ /* 0x000fe20007810000 */
[--C-:B------:R-:W-:Y:S01]  /*40b0*/  FFMA.FTZ R30, R138, UR10, -R27.reuse ;  /* 0x0000000a8a1e7c23 */ /* 0x100fe2000801081b */
[----:B------:R-:W-:Y:S01]  /*40c0*/  ISETP.GT.AND P3, PT, R131, 0x18, PT ;  /* 0x000000188300780c */ /* 0x000fe20003f64270 */
[--C-:B------:R-:W-:Y:S01]  /*40d0*/  FFMA.FTZ R34, R140, UR10, -R27.reuse ;  /* 0x0000000a8c227c23 */ /* 0x100fe2000801081b */
[----:B------:R-:W-:Y:S01]  /*40e0*/  FSEL R121, R9, -INF , P2 ;  /* 0xff80000009797808 */ /* 0x000fe20001000000 */
        /* <DEDUP_REMOVED lines=9> */
[----:B------:R-:W-:Y:S01]  /*4180*/  FSEL R125, R10, -INF , P2 ;  /* 0xff8000000a7d7808 */ /* 0x000fe20001000000 */
[----:B------:R-:W2:Y:S01]  /*4190*/  MUFU.TANH R83, R83 ;  /* 0x0000005300537308 */ /* 0x000ea20000002400 */
[----:B------:R-:W-:Y:S01]  /*41a0*/  ISETP.GT.AND P3, PT, R131, 0x20, PT ;  /* 0x000000208300780c */ /* 0x000fe20003f64270 */
        /* <DEDUP_REMOVED lines=15> */
[C---:B------:R-:W-:Y:S01]  /*42a0*/  ISETP.GT.AND P2, PT, R131.reuse, 0x29, PT ;  /* 0x000000298300780c */ /* 0x040fe20003f44270 */
[--C-:B------:R-:W-:Y:S01]  /*42b0*/  FFMA.FTZ R144, R144, UR10, -R27.reuse ;  /* 0x0000000a90907c23 */ /* 0x100fe2000801081b */
[----:B0-----:R-:W-:Y:S01]  /*42c0*/  FSEL R129, R14, -INF , P3 ;  /* 0xff8000000e817808 */ /* 0x001fe20001800000 */
[--C-:B------:R-:W-:Y:S01]  /*42d0*/  FFMA.FTZ R142, R142, UR10, -R27.reuse ;  /* 0x0000000a8e8e7c23 */ /* 0x100fe2000801081b */
[----:B------:R-:W-:Y:S01]  /*42e0*/  FMNMX.FTZ R10, R128, R9, !PT ;  /* 0x00000009800a7209 */ /* 0x000fe20007810000 */
[--C-:B------:R-:W-:Y:S01]  /*42f0*/  FFMA.FTZ R7, R134, UR10, -R27.reuse ;  /* 0x0000000a86077c23 */ /* 0x100fe2000801081b */
[----:B------:R-:W-:Y:S01]  /*4300*/  ISETP.GT.AND P3, PT, R131, 0x30, PT ;  /* 0x000000308300780c */ /* 0x000fe20003f64270 */
[----:B------:R-:W0:Y:S01]  /*4310*/  MUFU.TANH R85, R85 ;  /* 0x0000005500557308 */ /* 0x000e220000002400 */
[----:B---3--:R-:W-:Y:S01]  /*4320*/  FSEL R15, R15, -INF , P2 ;  /* 0xff8000000f0f7808 */ /* 0x008fe20001000000 */
[--C-:B------:R-:W-:Y:S01]  /*4330*/  FFMA.FTZ R132, R132, UR10, -R27.reuse ;  /* 0x0000000a84847c23 */ /* 0x100fe2000801081b */
        /* <DEDUP_REMOVED lines=15> */
[----:B------:R3:W-:Y:S01]  /*4430*/  MUFU.EX2 R9, R13 ;  /* 0x0000000d00097308 */ /* 0x0007e20000000800 */
        /* <DEDUP_REMOVED lines=12> */
[----:B----4-:R-:W-:Y:S01]  /*4500*/  FSEL R124, R74, -INF , P3 ;  /* 0xff8000004a7c7808 */ /* 0x010fe20001800000 */
[--C-:B------:R-:W-:Y:S01]  /*4510*/  FFMA.FTZ R46, R46, UR10, -R27.reuse ;  /* 0x0000000a2e2e7c23 */ /* 0x100fe2000801081b */
[----:B------:R-:W-:Y:S01]  /*4520*/  FMNMX.FTZ R11, R73, R14, !PT ;  /* 0x0000000e490b7209 */ /* 0x000fe20007810000 */
[----:B------:R-:W4:Y:S01]  /*4530*/  MUFU.TANH R90, R90 ;  /* 0x0000005a005a7308 */ /* 0x000f220000002400 */
[----:B------:R-:W-:Y:S01]  /*4540*/  ISETP.GT.AND P3, PT, R131, 0x48, PT ;  /* 0x000000488300780c */ /* 0x000fe20003f64270 */
[--C-:B------:R-:W-:Y:S01]  /*4550*/  FFMA.FTZ R37, R37, UR10, -R27.reuse ;  /* 0x0000000a25257c23 */ /* 0x100fe2000801081b */
[----:B------:R-:W-:Y:S01]  /*4560*/  FSEL R75, R75, -INF , P2 ;  /* 0xff8000004b4b7808 */ /* 0x000fe20001000000 */
[----:B------:R-:W-:Y:S01]  /*4570*/  FFMA.FTZ R47, R47, UR10, -R27 ;  /* 0x0000000a2f2f7c23 */ /* 0x000fe2000801081b */
[----:B------:R-:W-:-:S02]  /*4580*/  FMNMX.FTZ R14, R124, R11, !PT ;  /* 0x0000000b7c0e7209 */ /* 0x000fc40007810000 */
[----:B------:R-:W-:Y:S01]  /*4590*/  ISETP.GT.AND P2, PT, R131, 0x49, PT ;  /* 0x000000498300780c */ /* 0x000fe20003f44270 */
[----:B------:R-:W4:Y:S01]  /*45a0*/  MUFU.TANH R91, R91 ;  /* 0x0000005b005b7308 */ /* 0x000f220000002400 */
[----:B------:R-:W-:Y:S02]  /*45b0*/  FSEL R76, R76, -INF , P3 ;  /* 0xff8000004c4c7808 */ /* 0x000fe40001800000 */
[----:B---3--:R-:W-:Y:S01]  /*45c0*/  FMNMX.FTZ R13, R75, R14, !PT ;  /* 0x0000000e4b0d7209 */ /* 0x008fe20007810000 */
[----:B------:R-:W-:-:S01]  /*45d0*/  FFMA.FTZ R14, R120, UR10, -R27 ;  /* 0x0000000a780e7c23 */ /* 0x000fc2000801081b */
[----:B------:R-:W-:Y:S02]  /*45e0*/  ISETP.GT.AND P3, PT, R131, 0x50, PT ;  /* 0x000000508300780c */ /* 0x000fe40003f64270 */
[----:B------:R-:W-:Y:S01]  /*45f0*/  FSEL R122, R77, -INF , P2 ;  /* 0xff8000004d7a7808 */ /* 0x000fe20001000000 */
[----:B------:R-:W3:Y:S01]  /*4600*/  MUFU.TANH R56, R56 ;  /* 0x0000003800387308 */ /* 0x000ee20000002400 */
[----:B------:R-:W-:-:S02]  /*4610*/  FMNMX.FTZ R13, R76, R13, !PT ;  /* 0x0000000d4c0d7209 */ /* 0x000fc40007810000 */
[----:B------:R-:W-:Y:S02]  /*4620*/  ISETP.GT.AND P2, PT, R131, 0x51, PT ;  /* 0x000000518300780c */ /* 0x000fe40003f44270 */
[----:B--2---:R-:W-:Y:S02]  /*4630*/  FSEL R120, R79, -INF , P3 ;  /* 0xff8000004f787808 */ /* 0x004fe40001800000 */
[----:B------:R-:W-:Y:S01]  /*4640*/  FMNMX.FTZ R13, R122, R13, !PT ;  /* 0x0000000d7a0d7209 */ /* 0x000fe20007810000 */
[----:B------:R2:W-:Y:S01]  /*4650*/  MUFU.EX2 R11, R20 ;  /* 0x00000014000b7308 */ /* 0x0005e20000000800 */
[----:B------:R-:W-:Y:S02]  /*4660*/  ISETP.GT.AND P3, PT, R131, 0x58, PT ;  /* 0x000000588300780c */ /* 0x000fe40003f64270 */
[----:B------:R-:W-:Y:S02]  /*4670*/  FSEL R78, R78, -INF , P2 ;  /* 0xff8000004e4e7808 */ /* 0x000fe40001000000 */
[----:B------:R-:W-:-:S02]  /*4680*/  FMNMX.FTZ R77, R120, R13, !PT ;  /* 0x0000000d784d7209 */ /* 0x000fc40007810000 */
[C---:B------:R-:W-:Y:S01]  /*4690*/  ISETP.GT.AND P2, PT, R131.reuse, 0x59, PT ;  /* 0x000000598300780c */ /* 0x040fe20003f44270 */
[----:B------:R-:W3:Y:S01]  /*46a0*/  MUFU.TANH R57, R57 ;  /* 0x0000003900397308 */ /* 0x000ee20000002400 */
[----:B------:R-:W-:Y:S01]  /*46b0*/  FSEL R80, R80, -INF , P3 ;  /* 0xff80000050507808 */ /* 0x000fe20001800000 */
[--C-:B--2---:R-:W-:Y:S01]  /*46c0*/  FFMA.FTZ R20, R114, UR10, -R27.reuse ;  /* 0x0000000a72147c23 */ /* 0x104fe2000801081b */
[----:B------:R-:W-:Y:S01]  /*46d0*/  FMNMX.FTZ R77, R78, R77, !PT ;  /* 0x0000004d4e4d7209 */ /* 0x000fe20007810000 */
[----:B------:R-:W-:Y:S01]  /*46e0*/  FFMA.FTZ R114, R110, UR10, -R27 ;  /* 0x0000000a6e727c23 */ /* 0x000fe2000801081b */
[----:B------:R-:W-:Y:S02]  /*46f0*/  ISETP.GT.AND P3, PT, R131, 0x60, PT ;  /* 0x000000608300780c */ /* 0x000fe40003f64270 */
[----:B------:R-:W-:Y:S01]  /*4700*/  FSEL R81, R81, -INF , P2 ;  /* 0xff80000051517808 */ /* 0x000fe20001000000 */
[----:B------:R-:W2:Y:S01]  /*4710*/  MUFU.TANH R58, R58 ;  /* 0x0000003a003a7308 */ /* 0x000ea20000002400 */
[----:B------:R-:W-:-:S02]  /*4720*/  FMNMX.FTZ R72, R80, R77, !PT ;  /* 0x0000004d50487209 */ /* 0x000fc40007810000 */
[----:B------:R-:W-:Y:S02]  /*4730*/  ISETP.GT.AND P2, PT, R131, 0x61, PT ;  /* 0x000000618300780c */ /* 0x000fe40003f44270 */
[----:B------:R-:W-:Y:S02]  /*4740*/  FSEL R83, R83, -INF , P3 ;  /* 0xff80000053537808 */ /* 0x000fe40001800000 */
[----:B------:R-:W-:Y:S01]  /*4750*/  FMNMX.FTZ R72, R81, R72, !PT ;  /* 0x0000004851487209 */ /* 0x000fe20007810000 */
[----:B------:R-:W2:Y:S01]  /*4760*/  MUFU.TANH R59, R59 ;  /* 0x0000003b003b7308 */ /* 0x000ea20000002400 */
[----:B------:R-:W-:Y:S02]  /*4770*/  ISETP.GT.AND P3, PT, R131, 0x68, PT ;  /* 0x000000688300780c */ /* 0x000fe40003f64270 */
[----:B------:R-:W-:Y:S02]  /*4780*/  FSEL R82, R82, -INF , P2 ;  /* 0xff80000052527808 */ /* 0x000fe40001000000 */
[----:B------:R-:W-:-:S02]  /*4790*/  FMNMX.FTZ R77, R83, R72, !PT ;  /* 0x00000048534d7209 */ /* 0x000fc40007810000 */
[C---:B------:R-:W-:Y:S01]  /*47a0*/  ISETP.GT.AND P2, PT, R131.reuse, 0x69, PT ;  /* 0x000000698300780c */ /* 0x040fe20003f44270 */
[----:B------:R1:W-:Y:S01]  /*47b0*/  MUFU.EX2 R72, R112 ;  /* 0x0000007000487308 */ /* 0x0003e20000000800 */
[----:B------:R-:W-:Y:S02]  /*47c0*/  FSEL R84, R84, -INF , P3 ;  /* 0xff80000054547808 */ /* 0x000fe40001800000 */
[----:B------:R-:W-:Y:S02]  /*47d0*/  FMNMX.FTZ R77, R82, R77, !PT ;  /* 0x0000004d524d7209 */ /* 0x000fe40007810000 */
[----:B------:R-:W-:Y:S02]  /*47e0*/  ISETP.GT.AND P3, PT, R131, 0x70, PT ;  /* 0x000000708300780c */ /* 0x000fe40003f64270 */
[----:B0-----:R-:W-:Y:S01]  /*47f0*/  FSEL R85, R85, -INF , P2 ;  /* 0xff80000055557808 */ /* 0x001fe20001000000 */
[----:B------:R-:W0:Y:S01]  /*4800*/  MUFU.TANH R60, R60 ;  /* 0x0000003c003c7308 */ /* 0x000e220000002400 */
[----:B------:R-:W-:Y:S01]  /*4810*/  FMNMX.FTZ R74, R84, R77, !PT ;  /* 0x0000004d544a7209 */ /* 0x000fe20007810000 */
[----:B-1----:R-:W-:Y:S01]  /*4820*/  FFMA.FTZ R112, R106, UR10, -R27 ;  /* 0x0000000a6a707c23 */ /* 0x002fe2000801081b */
[----:B------:R-:W-:-:S02]  /*4830*/  ISETP.GT.AND P2, PT, R131, 0x71, PT ;  /* 0x000000718300780c */ /* 0x000fc40003f44270 */
[----:B------:R-:W-:Y:S02]  /*4840*/  FSEL R86, R86, -INF , P3 ;  /* 0xff80000056567808 */ /* 0x000fe40001800000 */
[----:B------:R-:W-:Y:S01]  /*4850*/  FMNMX.FTZ R79, R85, R74, !PT ;  /* 0x0000004a554f7209 */ /* 0x000fe20007810000 */
[----:B------:R-:W-:Y:S01]  /*4860*/  FFMA.FTZ R74, R108, UR10, -R27 ;  /* 0x0000000a6c4a7c23 */ /* 0x000fe2000801081b */
[----:B------:R-:W-:Y:S01]  /*4870*/  ISETP.GT.AND P3, PT, R131, 0x78, PT ;  /* 0x000000788300780c */ /* 0x000fe20003f64270 */
[----:B------:R-:W1:Y:S01]  /*4880*/  MUFU.TANH R61, R61 ;  /* 0x0000003d003d7308 */ /* 0x000e620000002400 */
[----:B-----5:R-:W-:Y:S02]  /*4890*/  FSEL R110, R89, -INF , P2 ;  /* 0xff800000596e7808 */ /* 0x020fe40001000000 */
[----:B------:R-:W-:Y:S02]  /*48a0*/  FMNMX.FTZ R79, R86, R79, !PT ;  /* 0x0000004f564f7209 */ /* 0x000fe40007810000 */
[----:B------:R-:W-:-:S02]  /*48b0*/  ISETP.GT.AND P2, PT, R131, 0x79, PT ;  /* 0x000000798300780c */ /* 0x000fc40003f44270 */
[----:B----4-:R-:W-:Y:S01]  /*48c0*/  FSEL R90, R90, -INF , P3 ;  /* 0xff8000005a5a7808 */ /* 0x010fe20001800000 */
[----:B------:R-:W4:Y:S01]  /*48d0*/  MUFU.TANH R62, R62 ;  /* 0x0000003e003e7308 */ /* 0x000f220000002400 */
[----:B------:R-:W-:Y:S02]  /*48e0*/  FMNMX.FTZ R79, R110, R79, !PT ;  /* 0x0000004f6e4f7209 */ /* 0x000fe40007810000 */
[----:B------:R-:W-:Y:S02]  /*48f0*/  ISETP.GT.AND P3, PT, R131, 0x80, PT ;  /* 0x000000808300780c */ /* 0x000fe40003f64270 */
[----:B------:R-:W-:Y:S02]  /*4900*/  FSEL R91, R91, -INF , P2 ;  /* 0xff8000005b5b7808 */ /* 0x000fe40001000000 */
[----:B------:R-:W-:Y:S01]  /*4910*/  FMNMX.FTZ R106, R90, R79, !PT ;  /* 0x0000004f5a6a7209 */ /* 0x000fe20007810000 */
[----:B------:R-:W5:Y:S01]  /*4920*/  MUFU.TANH R63, R63 ;  /* 0x0000003f003f7308 */ /* 0x000f620000002400 */
[----:B------:R-:W-:-:S02]  /*4930*/  ISETP.GT.AND P2, PT, R131, 0x81, PT ;  /* 0x000000818300780c */ /* 0x000fc40003f44270 */
[----:B---3--:R-:W-:Y:S01]  /*4940*/  FSEL R108, R56, -INF , P3 ;  /* 0xff800000386c7808 */ /* 0x008fe20001800000 */
[----:B------:R-:W-:-:S01]  /*4950*/  FFMA.FTZ R56, R104, UR10, -R27 ;  /* 0x0000000a68387c23 */ /* 0x000fc2000801081b */
[----:B------:R-:W-:Y:S02]  /*4960*/  FMNMX.FTZ R89, R91, R106, !PT ;  /* 0x0000006a5b597209 */ /* 0x000fe40007810000 */
[----:B------:R-:W-:Y:S01]  /*4970*/  ISETP.GT.AND P3, PT, R131, 0x88, PT ;  /* 0x000000888300780c */ /* 0x000fe20003f64270 */
[----:B------:R-:W3:Y:S01]  /*4980*/  MUFU.TANH R40, R40 ;  /* 0x0000002800287308 */ /* 0x000ee20000002400 */
[----:B------:R-:W-:Y:S01]  /*4990*/  FSEL R106, R57, -INF , P2 ;  /* 0xff800000396a7808 */ /* 0x000fe20001000000 */
[----:B------:R-:W-:Y:S01]  /*49a0*/  FFMA.FTZ R57, R100, UR10, -R27 ;  /* 0x0000000a64397c23 */ /* 0x000fe2000801081b */
[----:B------:R-:W-:Y:S02]  /*49b0*/  FMNMX.FTZ R89, R108, R89, !PT ;  /* 0x000000596c597209 */ /* 0x000fe40007810000 */
[----:B------:R-:W-:-:S02]  /*49c0*/  ISETP.GT.AND P2, PT, R131, 0x89, PT ;  /* 0x000000898300780c */ /* 0x000fc40003f44270 */
[----:B--2---:R-:W-:Y:S01]  /*49d0*/  FSEL R58, R58, -INF , P3 ;  /* 0xff8000003a3a7808 */ /* 0x004fe20001800000 */
[----:B------:R-:W2:Y:S01]  /*49e0*/  MUFU.TANH R41, R41 ;  /* 0x0000002900297308 */ /* 0x000ea20000002400 */
[----:B------:R-:W-:Y:S02]  /*49f0*/  FMNMX.FTZ R89, R106, R89, !PT ;  /* 0x000000596a597209 */ /* 0x000fe40007810000 */
[----:B------:R-:W-:Y:S02]  /*4a00*/  ISETP.GT.AND P3, PT, R131, 0x90, PT ;  /* 0x000000908300780c */ /* 0x000fe40003f64270 */
[----:B------:R-:W-:Y:S01]  /*4a10*/  FSEL R104, R59, -INF , P2 ;  /* 0xff8000003b687808 */ /* 0x000fe20001000000 */
[--C-:B------:R-:W-:Y:S01]  /*4a20*/  FFMA.FTZ R59, R102, UR10, -R27.reuse ;  /* 0x0000000a663b7c23 */ /* 0x100fe2000801081b */
[----:B------:R-:W-:Y:S01]  /*4a30*/  FMNMX.FTZ R89, R58, R89, !PT ;  /* 0x000000593a597209 */ /* 0x000fe20007810000 */
[----:B------:R-:W2:Y:S01]  /*4a40*/  MUFU.TANH R69, R69 ;  /* 0x0000004500457308 */ /* 0x000ea20000002400 */
[----:B------:R-:W-:Y:S01]  /*4a50*/  ISETP.GT.AND P2, PT, R131, 0x91, PT ;  /* 0x000000918300780c */ /* 0x000fe20003f44270 */
[----:B------:R-:W-:Y:S01]  /*4a60*/  FFMA.FTZ R102, R98, UR10, -R27 ;  /* 0x0000000a62667c23 */ /* 0x000fe2000801081b */
[----:B0-----:R-:W-:-:S02]  /*4a70*/  FSEL R60, R60, -INF , P3 ;  /* 0xff8000003c3c7808 */ /* 0x001fc40001800000 */
[----:B------:R-:W-:Y:S02]  /*4a80*/  FMNMX.FTZ R89, R104, R89, !PT ;  /* 0x0000005968597209 */ /* 0x000fe40007810000 */
[----:B------:R-:W-:Y:S01]  /*4a90*/  ISETP.GT.AND P3, PT, R131, 0x98, PT ;  /* 0x000000988300780c */ /* 0x000fe20003f64270 */
[----:B------:R-:W0:Y:S01]  /*4aa0*/  MUFU.TANH R71, R71 ;  /* 0x0000004700477308 */ /* 0x000e220000002400 */
[----:B-1----:R-:W-:Y:S02]  /*4ab0*/  FSEL R61, R61, -INF , P2 ;  /* 0xff8000003d3d7808 */ /* 0x002fe40001000000 */
[----:B------:R-:W-:Y:S02]  /*4ac0*/  FMNMX.FTZ R100, R60, R89, !PT ;  /* 0x000000593c647209 */ /* 0x000fe40007810000 */
[----:B------:R-:W-:Y:S02]  /*4ad0*/  ISETP.GT.AND P2, PT, R131, 0x99, PT ;  /* 0x000000998300780c */ /* 0x000fe40003f44270 */
[----:B----4-:R-:W-:Y:S01]  /*4ae0*/  FSEL R62, R62, -INF , P3 ;  /* 0xff8000003e3e7808 */ /* 0x010fe20001800000 */
[----:B------:R-:W1:Y:S01]  /*4af0*/  MUFU.TANH R97, R97 ;  /* 0x0000006100617308 */ /* 0x000e620000002400 */
[----:B------:R-:W-:-:S02]  /*4b00*/  FMNMX.FTZ R89, R61, R100, !PT ;  /* 0x000000643d597209 */ /* 0x000fc40007810000 */
[----:B------:R-:W-:Y:S02]  /*4b10*/  ISETP.GT.AND P3, PT, R131, 0xa0, PT ;  /* 0x000000a08300780c */ /* 0x000fe40003f64270 */
[----:B-----5:R-:W-:Y:S02]  /*4b20*/  FSEL R63, R63, -INF , P2 ;  /* 0xff8000003f3f7808 */ /* 0x020fe40001000000 */
[----:B------:R-:W-:Y:S01]  /*4b30*/  FMNMX.FTZ R100, R62, R89, !PT ;  /* 0x000000593e647209 */ /* 0x000fe20007810000 */
[----:B------:R-:W-:Y:S01]  /*4b40*/  MUFU.TANH R95, R95 ;  /* 0x0000005f005f7308 */ /* 0x000fe20000002400 */
[----:B------:R-:W-:Y:S02]  /*4b50*/  ISETP.GT.AND P2, PT, R131, 0xa1, PT ;  /* 0x000000a18300780c */ /* 0x000fe40003f44270 */
[----:B---3--:R-:W-:Y:S02]  /*4b60*/  FSEL R98, R40, -INF , P3 ;  /* 0xff80000028627808 */ /* 0x008fe40001800000 */
[----:B------:R-:W-:-:S02]  /*4b70*/  FMNMX.FTZ R89, R63, R100, !PT ;  /* 0x000000643f597209 */ /* 0x000fc40007810000 */
[----:B------:R-:W-:Y:S01]  /*4b80*/  ISETP.GT.AND P3, PT, R131, 0xa8, PT ;  /* 0x000000a88300780c */ /* 0x000fe20003f64270 */
[----:B------:R-:W3:Y:S01]  /*4b90*/  MUFU.TANH R101, R101 ;  /* 0x0000006500657308 */ /* 0x000ee20000002400 */
[----:B--2---:R-:W-:Y:S01]  /*4ba0*/  FSEL R100, R41, -INF , P2 ;  /* 0xff80000029647808 */ /* 0x004fe20001000000 */
[----:B------:R-:W-:Y:S01]  /*4bb0*/  FFMA.FTZ R41, R96, UR10, -R27 ;  /* 0x0000000a60297c23 */ /* 0x000fe2000801081b */
[----:B------:R-:W-:Y:S02]  /*4bc0*/  FMNMX.FTZ R89, R98, R89, !PT ;  /* 0x0000005962597209 */ /* 0x000fe40007810000 */
[----:B------:R-:W-:Y:S02]  /*4bd0*/  ISETP.GT.AND P2, PT, R131, 0xa9, PT ;  /* 0x000000a98300780c */ /* 0x000fe40003f44270 */
[----:B------:R-:W-:Y:S01]  /*4be0*/  FSEL R69, R69, -INF , P3 ;  /* 0xff80000045457808 */ /* 0x000fe20001800000 */
[----:B------:R-:W2:Y:S01]  /*4bf0*/  MUFU.TANH R99, R99 ;  /* 0x0000006300637308 */ /* 0x000ea20000002400 */
[----:B------:R-:W-:-:S02]  /*4c00*/  FMNMX.FTZ R96, R100, R89, !PT ;  /* 0x0000005964607209 */ /* 0x000fc40007810000 */
[----:B------:R-:W-:Y:S02]  /*4c10*/  ISETP.GT.AND P3, PT, R131, 0xb0, PT ;  /* 0x000000b08300780c */ /* 0x000fe40003f64270 */
[----:B0-----:R-:W-:Y:S02]  /*4c20*/  FSEL R71, R71, -INF , P2 ;  /* 0xff80000047477808 */ /* 0x001fe40001000000 */
[----:B------:R-:W-:Y:S01]  /*4c30*/  FMNMX.FTZ R96, R69, R96, !PT ;  /* 0x0000006045607209 */ /* 0x000fe20007810000 */
[----:B------:R-:W0:Y:S01]  /*4c40*/  MUFU.TANH R105, R105 ;  /* 0x0000006900697308 */ /* 0x000e220000002400 */
[----:B------:R-:W-:Y:S02]  /*4c50*/  ISETP.GT.AND P2, PT, R131, 0xb1, PT ;  /* 0x000000b18300780c */ /* 0x000fe40003f44270 */
[----:B-1----:R-:W-:Y:S02]  /*4c60*/  FSEL R97, R97, -INF , P3 ;  /* 0xff80000061617808 */ /* 0x002fe40001800000 */
[----:B------:R-:W-:-:S03]  /*4c70*/  ISETP.GT.AND P3, PT, R131, 0xb8, PT ;  /* 0x000000b88300780c */ /* 0x000fc60003f64270 */
[----:B------:R1:W-:Y:S01]  /*4c80*/  MUFU.EX2 R40, R102 ;  /* 0x0000006600287308 */ /* 0x0003e20000000800 */
[----:B---3--:R-:W-:Y:S02]  /*4c90*/  FSEL R101, R101, -INF , P3 ;  /* 0xff80000065657808 */ /* 0x008fe40001800000 */
[----:B------:R-:W-:-:S05]  /*4ca0*/  ISETP.GT.AND P3, PT, R131, 0xc0, PT ;  /* 0x000000c08300780c */ /* 0x000fca0003f64270 */
[----:B------:R-:W3:Y:S01]  /*4cb0*/  MUFU.TANH R103, R103 ;  /* 0x0000006700677308 */ /* 0x000ee20000002400 */
[----:B-1----:R-:W-:Y:S02]  /*4cc0*/  FMNMX.FTZ R102, R71, R96, !PT ;  /* 0x0000006047667209 */ /* 0x002fe40007810000 */
[----:B------:R-:W-:Y:S01]  /*4cd0*/  FSEL R96, R95, -INF , P2 ;  /* 0xff8000005f607808 */ /* 0x000fe20001000000 */
[----:B------:R-:W-:-:S01]  /*4ce0*/  FFMA.FTZ R95, R42, UR10, -R27 ;  /* 0x0000000a2a5f7c23 */ /* 0x000fc2000801081b */
[----:B------:R-:W-:Y:S01]  /*4cf0*/  FMNMX.FTZ R89, R97, R102, !PT ;  /* 0x0000006661597209 */ /* 0x000fe20007810000 */
[----:B------:R-:W-:-:S01]  /*4d00*/  FFMA.FTZ R42, R44, UR10, -R27 ;  /* 0x0000000a2c2a7c23 */ /* 0x000fc2000801081b */
        /* <DEDUP_REMOVED lines=10> */
[----:B0-----:R-:W-:Y:S01]  /*4db0*/  FSEL R105, R105, -INF , P3 ;  /* 0xff80000069697808 */ /* 0x001fe20001800000 */
[--C-:B------:R-:W-:Y:S01]  /*4dc0*/  FFMA.FTZ R48, R49, UR10, -R27.reuse ;  /* 0x0000000a31307c23 */ /* 0x100fe2000801081b */
[----:B------:R-:W-:Y:S01]  /*4dd0*/  FMNMX.FTZ R102, R99, R102, !PT ;  /* 0x0000006663667209 */ /* 0x000fe20007810000 */
[--C-:B------:R-:W-:Y:S01]  /*4de0*/  FFMA.FTZ R49, R36, UR10, -R27.reuse ;  /* 0x0000000a24317c23 */ /* 0x100fe2000801081b */
[----:B------:R-:W-:Y:S01]  /*4df0*/  ISETP.GT.AND P3, PT, R131, 0xc8, PT ;  /* 0x000000c88300780c */ /* 0x000fe20003f64270 */
[--C-:B------:R-:W-:Y:S01]  /*4e00*/  FFMA.FTZ R36, R53, UR10, -R27.reuse ;  /* 0x0000000a35247c23 */ /* 0x100fe2000801081b */
[----:B---3--:R-:W-:Y:S01]  /*4e10*/  FSEL R103, R103, -INF , P2 ;  /* 0xff80000067677808 */ /* 0x008fe20001000000 */
[----:B------:R-:W0:Y:S01]  /*4e20*/  MUFU.TANH R113, R113 ;  /* 0x0000007100717308 */ /* 0x000e220000002400 */
[----:B------:R-:W-:Y:S01]  /*4e30*/  FMNMX.FTZ R102, R105, R102, !PT ;  /* 0x0000006669667209 */ /* 0x000fe20007810000 */
[--C-:B------:R-:W-:Y:S01]  /*4e40*/  FFMA.FTZ R53, R52, UR10, -R27.reuse ;  /* 0x0000000a34357c23 */ /* 0x100fe2000801081b */
[----:B------:R-:W-:Y:S01]  /*4e50*/  ISETP.GT.AND P2, PT, R131, 0xc9, PT ;  /* 0x000000c98300780c */ /* 0x000fe20003f44270 */
[----:B------:R-:W-:Y:S01]  /*4e60*/  FFMA.FTZ R52, R64, UR10, -R27 ;  /* 0x0000000a40347c23 */ /* 0x000fe2000801081b */
        /* <DEDUP_REMOVED lines=16> */
[----:B------:R1:W-:Y:S01]  /*4f70*/  MUFU.EX2 R79, R112 ;  /* 0x00000070004f7308 */ /* 0x0003e20000000800 */
[----:B--2---:R-:W-:-:S04]  /*4f80*/  FSEL R117, R117, -INF , P3 ;  /* 0xff80000075757808 */ /* 0x004fc80001800000 */
[----:B------:R-:W-:-:S03]  /*4f90*/  FMNMX.FTZ R102, R117, R102, !PT ;  /* 0x0000006675667209 */ /* 0x000fc60007810000 */
[----:B------:R-:W-:Y:S01]  /*4fa0*/  MUFU.EX2 R26, R26 ;  /* 0x0000001a001a7308 */ /* 0x000fe20000000800 */
[----:B0-----:R-:W-:-:S04]  /*4fb0*/  FSEL R115, R115, -INF , P2 ;  /* 0xff80000073737808 */ /* 0x001fc80001000000 */
[----:B------:R-:W-:-:S03]  /*4fc0*/  FMNMX.FTZ R102, R115, R102, !PT ;  /* 0x0000006673667209 */ /* 0x000fc60007810000 */
[----:B------:R-:W-:Y:S02]  /*4fd0*/  MUFU.EX2 R31, R31 ;  /* 0x0000001f001f7308 */ /* 0x000fe40000000800 */
[----:B------:R-:W1:Y:S06]  /*4fe0*/  SHFL.BFLY PT, R89, R102, 0x2, 0x1f ;  /* 0x0c401f0066597f89 */ /* 0x000e6c00000e0000 */
[----:B------:R-:W-:Y:S08]  /*4ff0*/  MUFU.EX2 R30, R30 ;  /* 0x0000001e001e7308 */ /* 0x000ff00000000800 */
[----:B------:R-:W0:Y:S08]  /*5000*/  MUFU.EX2 R35, R35 ;  /* 0x0000002300237308 */ /* 0x000e300000000800 */
[----:B------:R-:W-:Y:S01]  /*5010*/  MUFU.EX2 R34, R34 ;  /* 0x0000002200227308 */ /* 0x000fe20000000800 */
[----:B-1----:R-:W-:Y:S01]  /*5020*/  FMNMX.FTZ R112, R102, R89, !PT ;  /* 0x0000005966707209 */ /* 0x002fe20007810000 */
[----:B------:R-:W-:-:S04]  /*5030*/  IMAD.U32 R102, RZ, RZ, UR10 ;  /* 0x0000000aff667e24 */ /* 0x000fc8000f8e00ff */
[----:B------:R-:W1:Y:S02]  /*5040*/  SHFL.BFLY PT, R89, R112, 0x1, 0x1f ;  /* 0x0c201f0070597f89 */ /* 0x000e6400000e0000 */
[----:B------:R2:W-:Y:S01]  /*5050*/  MUFU.EX2 R77, R114 ;  /* 0x00000072004d7308 */ /* 0x0005e20000000800 */
[----:B0-----:R-:W-:-:S04]  /*5060*/  F2FP.SATFINITE.E4M3.F32.PACK_AB_MERGE_C R224, R35, R30, RZ ;  /* 0x0000001e23e0723e */ /* 0x001fc800048070ff */
[----:B------:R-:W-:-:S03]  /*5070*/  F2FP.SATFINITE.E4M3.F32.PACK_AB_MERGE_C R224, R31, R26, R224 ;  /* 0x0000001a1fe0723e */ /* 0x000fc600048070e0 */
[----:B------:R-:W-:Y:S08]  /*5080*/  MUFU.EX2 R39, R39 ;  /* 0x0000002700277308 */ /* 0x000ff00000000800 */
[----:B------:R0:W-:Y:S01]  /*5090*/  MUFU.EX2 R13, R116 ;  /* 0x00000074000d7308 */ /* 0x0001e20000000800 */
[----:B-1----:R-:W-:-:S07]  /*50a0*/  FMNMX.FTZ R89, R112, R89, !PT ;  /* 0x0000005970597209 */ /* 0x002fce0007810000 */
[----:B------:R-:W-:Y:S01]  /*50b0*/  MUFU.EX2 R38, R38 ;  /* 0x0000002600267308 */ /* 0x000fe20000000800 */
[C---:B------:R-:W-:Y:S01]  /*50c0*/  FSETP.NEU.FTZ.AND P2, PT, R89.reuse, -INF , PT ;  /* 0xff8000005900780b */ /* 0x040fe20003f5d000 */
[----:B------:R-:W-:-:S06]  /*50d0*/  FFMA.FTZ R102, R89, R102, -8 ;  /* 0xc100000059667423 */ /* 0x000fcc0000010066 */
        /* <DEDUP_REMOVED lines=12> */
[----:B--2---:R-:W-:-:S01]  /*51a0*/  FFMA.FTZ R114, R123, UR10, -R102 ;  /* 0x0000000a7b727c23 */ /* 0x004fc20008010866 */
[--C-:B------:R-:W-:Y:S01]  /*51b0*/  FFMA.FTZ R125, R126, UR10, -R102.reuse ;  /* 0x0000000a7e7d7c23 */ /* 0x100fe20008010866 */
[----:B------:R-:W-:-:S01]  /*51c0*/  FFMA.FTZ R75, R83, UR10, -R102 ;  /* 0x0000000a534b7c23 */ /* 0x000fc20008010866 */
[--C-:B0-----:R-:W-:Y:S01]  /*51d0*/  FFMA.FTZ R116, R21, UR10, -R102.reuse ;  /* 0x0000000a15747c23 */ /* 0x101fe20008010866 */
        /* <DEDUP_REMOVED lines=18> */
[----:B0-----:R-:W-:-:S01]  /*5300*/  FADD.FTZ R91, R27, R64 ;  /* 0x000000401b5b7221 */ /* 0x001fc20000010000 */
[----:B------:R-:W-:Y:S01]  /*5310*/  FFMA.FTZ R123, R129, UR10, -R102 ;  /* 0x0000000a817b7c23 */ /* 0x000fe20008010866 */
[----:B------:R-:W-:-:S02]  /*5320*/  @!P1 VIADD R83, R2, 0x2e840 ;  /* 0x0002e84002539836 */ /* 0x000fc40000000000 */
[--C-:B------:R-:W-:Y:S01]  /*5330*/  FFMA.FTZ R108, R108, UR10, -R102.reuse ;  /* 0x0000000a6c6c7c23 */ /* 0x100fe20008010866 */
[----:B------:R-:W-:-:S01]  /*5340*/  FFMA.FTZ R128, R15, UR10, -R102 ;  /* 0x0000000a0f807c23 */ /* 0x000fc20008010866 */
[--C-:B------:R-:W-:Y:S01]  /*5350*/  FFMA.FTZ R15, R130, UR10, -R102.reuse ;  /* 0x0000000a820f7c23 */ /* 0x100fe20008010866 */
[----:B------:R-:W-:-:S01]  /*5360*/  FFMA.FTZ R106, R106, UR10, -R102 ;  /* 0x0000000a6a6a7c23 */ /* 0x000fc20008010866 */
[----:B------:R-:W0:Y:S01]  /*5370*/  MUFU.EX2 R92, R92 ;  /* 0x0000005c005c7308 */ /* 0x000e220000000800 */
[----:B-1----:R-:W-:-:S01]  /*5380*/  FADD.FTZ R90, R94, R91 ;  /* 0x0000005b5e5a7221 */ /* 0x002fc20000010000 */
[----:B------:R-:W-:Y:S01]  /*5390*/  FADD.FTZ R91, R35, R86 ;  /* 0x00000056235b7221 */ /* 0x000fe20000010000 */
[----:B------:R-:W-:Y:S01]  /*53a0*/  @!P1 PRMT R83, RZ, 0x654, R83 ;  /* 0x00000654ff539816 */ /* 0x000fe20000000053 */
[--C-:B------:R-:W-:Y:S01]  /*53b0*/  FFMA.FTZ R58, R58, UR10, -R102.reuse ;  /* 0x0000000a3a3a7c23 */ /* 0x100fe20008010866 */
[----:B------:R-:W-:-:S01]  /*53c0*/  FFMA.FTZ R104, R104, UR10, -R102 ;  /* 0x0000000a68687c23 */ /* 0x000fc20008010866 */
[----:B------:R-:W-:Y:S01]  /*53d0*/  FADD.FTZ R86, R34, R91 ;  /* 0x0000005b22567221 */ /* 0x000fe20000010000 */
[----:B------:R1:W-:Y:S01]  /*53e0*/  @!P1 SYNCS.ARRIVE.TRANS64.RED.A1T0 RZ, [R83+URZ], RZ ;  /* 0x000000ff53ff99a7 */ /* 0x0003e2000810043f */
[----:B------:R-:W3:Y:S01]  /*53f0*/  MUFU.EX2 R93, R93 ;  /* 0x0000005d005d7308 */ /* 0x000ee20000000800 */
[----:B--2---:R-:W-:-:S01]  /*5400*/  FADD.FTZ R135, R131, R90 ;  /* 0x0000005a83877221 */ /* 0x004fc20000010000 */
[----:B------:R-:W-:Y:S01]  /*5410*/  FADD.FTZ R91, R39, R86 ;  /* 0x00000056275b7221 */ /* 0x000fe20000010000 */
[----:B------:R-:W-:-:S01]  /*5420*/  FFMA.FTZ R86, R60, UR10, -R102 ;  /* 0x0000000a3c567c23 */ /* 0x000fc20008010866 */
[--C-:B------:R-:W-:Y:S01]  /*5430*/  FFMA.FTZ R127, R122, UR10, -R102.reuse ;  /* 0x0000000a7a7f7c23 */ /* 0x100fe20008010866 */
[----:B------:R-:W-:-:S01]  /*5440*/  FFMA.FTZ R129, R81, UR10, -R102 ;  /* 0x0000000a51817c23 */ /* 0x000fc20008010866 */
[--C-:B------:R-:W-:Y:S01]  /*5450*/  FFMA.FTZ R84, R84, UR10, -R102.reuse ;  /* 0x0000000a54547c23 */ /* 0x100fe20008010866 */
[----:B------:R-:W-:-:S01]  /*5460*/  FFMA.FTZ R81, R110, UR10, -R102 ;  /* 0x0000000a6e517c23 */ /* 0x000fc20008010866 */
[----:B------:R-:W-:Y:S01]  /*5470*/  MUFU.EX2 R114, R114 ;  /* 0x0000007200727308 */ /* 0x000fe20000000800 */
        /* <DEDUP_REMOVED lines=24> */
[----:B------:R-:W-:Y:S01]  /*5600*/  F2FP.SATFINITE.E4M3.F32.PACK_AB_MERGE_C R225, R131, R94, RZ ;  /* 0x0000005e83e1723e */ /* 0x000fe200048070ff */
[----:B------:R-:W-:Y:S01]  /*5610*/  IMAD.MOV.U32 R31, RZ, RZ, R87 ;  /* 0x000000ffff1f7224 */ /* 0x000fe200078e0057 */
[----:B------:R-:W-:-:S02]  /*5620*/  F2FP.SATFINITE.E4M3.F32.PACK_AB_MERGE_C R226, R51, R38, RZ ;  /* 0x0000002633e2723e */ /* 0x000fc400048070ff */
[----:B0-----:R-:W-:Y:S02]  /*5630*/  F2FP.SATFINITE.E4M3.F32.PACK_AB_MERGE_C R227, R121, R114, RZ ;  /* 0x0000007279e3723e */ /* 0x001fe400048070ff */
[----:B------:R-:W-:Y:S01]  /*5640*/  F2FP.SATFINITE.E4M3.F32.PACK_AB_MERGE_C R225, R64, R27, R225 ;  /* 0x0000001b40e1723e */ /* 0x000fe200048070e1 */
[----:B------:R-:W-:Y:S01]  /*5650*/  MUFU.EX2 R55, R55 ;  /* 0x0000003700377308 */ /* 0x000fe20000000800 */
[----:B------:R-:W-:Y:S01]  /*5660*/  F2FP.SATFINITE.E4M3.F32.PACK_AB_MERGE_C R226, R39, R34, R226 ;  /* 0x0000002227e2723e */ /* 0x000fe200048070e2 */
[----:B------:R-:W-:Y:S01]  /*5670*/  IMAD.MOV.U32 R64, RZ, RZ, R87 ;  /* 0x000000ffff407224 */ /* 0x000fe200078e0057 */
[----:B------:R-:W-:Y:S01]  /*5680*/  F2FP.SATFINITE.E4M3.F32.PACK_AB_MERGE_C R227, R93, R92, R227 ;  /* 0x0000005c5de3723e */ /* 0x000fe200048070e3 */
[--C-:B------:R-:W-:Y:S02]  /*5690*/  IMAD.MOV.U32 R39, RZ, RZ, R87.reuse ;  /* 0x000000ffff277224 */ /* 0x100fe400078e0057 */
[--C-:B------:R-:W-:Y:S02]  /*56a0*/  IMAD.MOV.U32 R34, RZ, RZ, R87.reuse ;  /* 0x000000ffff227224 */ /* 0x100fe400078e0057 */
[----:B------:R-:W0:Y:S01]  /*56b0*/  MUFU.EX2 R119, R119 ;  /* 0x0000007700777308 */ /* 0x000e220000000800 */
[----:B------:R-:W-:-:S07]  /*56c0*/  IMAD.MOV.U32 R27, RZ, RZ, R87 ;  /* 0x000000ffff1b7224 */ /* 0x000fce00078e0057 */
[----:B------:R-:W-:Y:S08]  /*56d0*/  MUFU.EX2 R54, R54 ;  /* 0x0000003600367308 */ /* 0x000ff00000000800 */
[----:B------:R-:W-:Y:S08]  /*56e0*/  MUFU.EX2 R123, R123 ;  /* 0x0000007b007b7308 */ /* 0x000ff00000000800 */
[----:B------:R3:W-:Y:S08]  /*56f0*/  MUFU.EX2 R2, R108 ;  /* 0x0000006c00027308 */ /* 0x0007f00000000800 */
[----:B------:R-:W4:Y:S01]  /*5700*/  MUFU.EX2 R65, R65 ;  /* 0x0000004100417308 */ /* 0x000f220000000800 */
[----:B---3--:R-:W-:-:S04]  /*5710*/  FADD.FTZ R108, R114, R135 ;  /* 0x00000087726c7221 */ /* 0x008fc80000010000 */
[----:B------:R-:W-:-:S03]  /*5720*/  FADD.FTZ R135, R121, R108 ;  /* 0x0000006c79877221 */ /* 0x000fc60000010000 */
[----:B------:R-:W3:Y:S01]  /*5730*/  MUFU.EX2 R128, R128 ;  /* 0x0000008000807308 */ /* 0x000ee20000000800 */
[----:B--2---:R-:W-:-:S04]  /*5740*/  FADD.FTZ R108, R112, R135 ;  /* 0x00000087706c7221 */ /* 0x004fc80000010000 */
[----:B0-----:R-:W-:-:S03]  /*5750*/  FADD.FTZ R108, R119, R108 ;  /* 0x0000006c776c7221 */ /* 0x001fc60000010000 */
[----:B-1----:R0:W-:Y:S01]  /*5760*/  MUFU.EX2 R83, R106 ;  /* 0x0000006a00537308 */ /* 0x0021e20000000800 */
[----:B----4-:R-:W-:-:S04]  /*5770*/  F2FP.SATFINITE.E4M3.F32.PACK_AB_MERGE_C R220, R65, R54, RZ ;  /* 0x0000003641dc723e */ /* 0x010fc800048070ff */
[----:B------:R-:W-:-:S03]  /*5780*/  F2FP.SATFINITE.E4M3.F32.PACK_AB_MERGE_C R220, R55, R50, R220 ;  /* 0x0000003237dc723e */ /* 0x000fc600048070dc */
[----:B------:R-:W-:Y:S01]  /*5790*/  MUFU.EX2 R66, R66 ;  /* 0x0000004200427308 */ /* 0x000fe20000000800 */
[----:B0-----:R-:W-:-:S01]  /*57a0*/  FADD.FTZ R106, R50, R91 ;  /* 0x0000005b326a7221 */ /* 0x001fc20000010000 */
[----:B---3--:R-:W-:Y:S01]  /*57b0*/  F2FP.SATFINITE.E4M3.F32.PACK_AB_MERGE_C R221, R128, R123, RZ ;  /* 0x0000007b80dd723e */ /* 0x008fe200048070ff */
[----:B------:R-:W-:Y:S02]  /*57c0*/  IMAD.MOV.U32 R50, RZ, RZ, R87 ;  /* 0x000000ffff327224 */ /* 0x000fe400078e0057 */
[----:B------:R-:W-:Y:S01]  /*57d0*/  FADD.FTZ R91, R55, R106 ;  /* 0x0000006a375b7221 */ /* 0x000fe20000010000 */
[----:B------:R-:W-:Y:S01]  /*57e0*/  F2FP.SATFINITE.E4M3.F32.PACK_AB_MERGE_C R221, R119, R112, R221 ;  /* 0x0000007077dd723e */ /* 0x000fe200048070dd */
[----:B------:R-:W-:Y:S01]  /*57f0*/  IMAD.MOV.U32 R55, RZ, RZ, R87 ;  /* 0x000000ffff377224 */ /* 0x000fe200078e0057 */
[----:B------:R-:W0:Y:S08]  /*5800*/  MUFU.EX2 R15, R15 ;  /* 0x0000000f000f7308 */ /* 0x000e300000000800 */
[----:B------:R-:W-:Y:S08]  /*5810*/  MUFU.EX2 R67, R67 ;  /* 0x0000004300437308 */ /* 0x000ff00000000800 */
[----:B------:R-:W1:Y:S08]  /*5820*/  MUFU.EX2 R116, R116 ;  /* 0x0000007400747308 */ /* 0x000e700000000800 */
[----:B------:R2:W-:Y:S08]  /*5830*/  MUFU.EX2 R60, R58 ;  /* 0x0000003a003c7308 */ /* 0x0005f00000000800 */
[----:B------:R-:W-:Y:S01]  /*5840*/  MUFU.EX2 R3, R3 ;  /* 0x0000000300037308 */ /* 0x000fe20000000800 */
[----:B--2---:R-:W-:-:S01]  /*5850*/  FADD.FTZ R58, R54, R91 ;  /* 0x0000005b363a7221 */ /* 0x004fc20000010000 */
[----:B------:R-:W-:Y:S01]  /*5860*/  FFMA.FTZ R91, R69, UR10, -R102 ;  /* 0x0000000a455b7c23 */ /* 0x000fe20008010866 */
[----:B------:R-:W-:-:S01]  /*5870*/  FADD.FTZ R69, R123, R108 ;  /* 0x0000006c7b457221 */ /* 0x000fc20000010000 */
[----:B------:R-:W-:Y:S01]  /*5880*/  FFMA.FTZ R102, R115, UR10, -R102 ;  /* 0x0000000a73667c23 */ /* 0x000fe20008010866 */
[----:B------:R-:W-:-:S01]  /*5890*/  FADD.FTZ R135, R65, R58 ;  /* 0x0000003a41877221 */ /* 0x000fc20000010000 */
[----:B------:R-:W-:-:S02]  /*58a0*/  IMAD.MOV.U32 R65, RZ, RZ, R87 ;  /* 0x000000ffff417224 */ /* 0x000fc400078e0057 */
[----:B------:R-:W-:-:S01]  /*58b0*/  FADD.FTZ R106, R128, R69 ;  /* 0x00000045806a7221 */ /* 0x000fc20000010000 */
[----:B------:R-:W-:Y:S01]  /*58c0*/  MUFU.EX2 R125, R125 ;  /* 0x0000007d007d7308 */ /* 0x000fe20000000800 */
[----:B------:R-:W-:Y:S02]  /*58d0*/  IMAD.MOV.U32 R54, RZ, RZ, R87 ;  /* 0x000000ffff367224 */ /* 0x000fe400078e0057 */
[----:B0-----:R-:W-:-:S04]  /*58e0*/  FADD.FTZ R69, R15, R106 ;  /* 0x0000006a0f457221 */ /* 0x001fc80000010000 */
[----:B-1----:R-:W-:Y:S01]  /*58f0*/  FADD.FTZ R106, R116, R69 ;  /* 0x00000045746a7221 */ /* 0x002fe20000010000 */
[----:B------:R-:W0:Y:S08]  /*5900*/  MUFU.EX2 R6, R6 ;  /* 0x0000000600067308 */ /* 0x000e300000000800 */
[----:B------:R-:W1:Y:S08]  /*5910*/  MUFU.EX2 R126, R126 ;  /* 0x0000007e007e7308 */ /* 0x000e700000000800 */
[----:B------:R-:W-:Y:S01]  /*5920*/  MUFU.EX2 R5, R144 ;  /* 0x0000009000057308 */ /* 0x000fe20000000800 */
[----:B0-----:R-:W-:-:S04]  /*5930*/  F2FP.SATFINITE.E4M3.F32.PACK_AB_MERGE_C R222, R6, R3, RZ ;  /* 0x0000000306de723e */ /* 0x001fc800048070ff */
[----:B------:R-:W-:-:S03]  /*5940*/  F2FP.SATFINITE.E4M3.F32.PACK_AB_MERGE_C R222, R67, R66, R222 ;  /* 0x0000004243de723e */ /* 0x000fc600048070de */
[----:B------:R0:W-:Y:S01]  /*5950*/  MUFU.EX2 R63, R104 ;  /* 0x00000068003f7308 */ /* 0x0001e20000000800 */
[----:B-1----:R-:W-:-:S04]  /*5960*/  F2FP.SATFINITE.E4M3.F32.PACK_AB_MERGE_C R223, R126, R125, RZ ;  /* 0x0000007d7edf723e */ /* 0x002fc800048070ff */
[----:B------:R-:W-:-:S03]  /*5970*/  F2FP.SATFINITE.E4M3.F32.PACK_AB_MERGE_C R223, R116, R15, R223 ;  /* 0x0000000f74df723e */ /* 0x000fc600048070df */
[----:B------:R-:W1:Y:S01]  /*5980*/  MUFU.EX2 R21, R21 ;  /* 0x0000001500157308 */ /* 0x000e620000000800 */
[----:B0-----:R-:W-:-:S01]  /*5990*/  FADD.FTZ R104, R66, R135 ;  /* 0x0000008742687221 */ /* 0x001fc20000010000 */
[----:B------:R-:W-:Y:S01]  /*59a0*/  FADD.FTZ R135, R125, R106 ;  /* 0x0000006a7d877221 */ /* 0x000fe20000010000 */
[----:B------:R-:W-:Y:S02]  /*59b0*/  IMAD.MOV.U32 R66, RZ, RZ, R87 ;  /* 0x000000ffff427224 */ /* 0x000fe400078e0057 */
[----:B------:R-:W-:Y:S01]  /*59c0*/  FADD.FTZ R104, R67, R104 ;  /* 0x0000006843687221 */ /* 0x000fe20000010000 */
[----:B------:R-:W-:Y:S02]  /*59d0*/  MOV R67, R87 ;  /* 0x0000005700437202 */ /* 0x000fe40000000f00 */
[----:B------:R-:W-:Y:S01]  /*59e0*/  MUFU.EX2 R8, R142 ;  /* 0x0000008e00087308 */ /* 0x000fe20000000800 */
[----:B------:R-:W-:-:S01]  /*59f0*/  FADD.FTZ R69, R3, R104 ;  /* 0x0000006803457221 */ /* 0x000fc20000010000 */
[----:B------:R-:W-:-:S06]  /*5a00*/  FADD.FTZ R104, R126, R135 ;  /* 0x000000877e687221 */ /* 0x000fcc0000010000 */
[----:B------:R-:W0:Y:S01]  /*5a10*/  MUFU.EX2 R118, R118 ;  /* 0x0000007600767308 */ /* 0x000e220000000800 */
[----:B-1----:R-:W-:-:S07]  /*5a20*/  FADD.FTZ R137, R21, R104 ;  /* 0x0000006815897221 */ /* 0x002fce0000010000 */
[----:B------:R-:W1:Y:S08]  /*5a30*/  MUFU.EX2 R7, R7 ;  /* 0x0000000700077308 */ /* 0x000e700000000800 */
[----:B------:R-:W2:Y:S01]  /*5a40*/  MUFU.EX2 R124, R124 ;  /* 0x0000007c007c7308 */ /* 0x000ea20000000800 */
[----:B0-----:R-:W-:-:S07]  /*5a50*/  FADD.FTZ R137, R118, R137 ;  /* 0x0000008976897221 */ /* 0x001fce0000010000 */
[----:B------:R-:W0:Y:S08]  /*5a60*/  MUFU.EX2 R10, R132 ;  /* 0x00000084000a7308 */ /* 0x000e300000000800 */
[----:B------:R3:W-:Y:S08]  /*5a70*/  MUFU.EX2 R58, R86 ;  /* 0x00000056003a7308 */ /* 0x0007f00000000800 */
[----:B------:R-:W4:Y:S01]  /*5a80*/  MUFU.EX2 R127, R127 ;  /* 0x0000007f007f7308 */ /* 0x000f220000000800 */
[----:B---3--:R-:W-:-:S04]  /*5a90*/  FADD.FTZ R86, R6, R69 ;  /* 0x0000004506567221 */ /* 0x008fc80000010000 */
[----:B------:R-:W-:-:S03]  /*5aa0*/  FADD.FTZ R135, R5, R86 ;  /* 0x0000005605877221 */ /* 0x000fc60000010000 */
[----:B------:R-:W3:Y:S01]  /*5ab0*/  MUFU.EX2 R73, R73 ;  /* 0x0000004900497308 */ /* 0x000ee20000000800 */
[----:B------:R-:W-:-:S04]  /*5ac0*/  FADD.FTZ R86, R8, R135 ;  /* 0x0000008708567221 */ /* 0x000fc80000010000 */
[----:B-1----:R-:W-:Y:S01]  /*5ad0*/  FADD.FTZ R135, R7, R86 ;  /* 0x0000005607877221 */ /* 0x002fe20000010000 */
[----:B--2---:R-:W-:-:S02]  /*5ae0*/  FADD.FTZ R86, R124, R137 ;  /* 0x000000897c567221 */ /* 0x004fc40000010000 */
[----:B------:R-:W1:Y:S01]  /*5af0*/  MUFU.EX2 R12, R12 ;  /* 0x0000000c000c7308 */ /* 0x000e620000000800 */
[----:B0-----:R-:W-:-:S01]  /*5b00*/  FADD.FTZ R104, R10, R135 ;  /* 0x000000870a687221 */ /* 0x001fc20000010000 */
[C---:B----4-:R-:W-:Y:S01]  /*5b10*/  FADD.FTZ R86, R127.reuse, R86 ;  /* 0x000000567f567221 */ /* 0x050fe20000010000 */
[----:B------:R-:W-:Y:S02]  /*5b20*/  F2FP.SATFINITE.E4M3.F32.PACK_AB_MERGE_C R124, R127, R124, RZ ;  /* 0x0000007c7f7c723e */ /* 0x000fe400048070ff */
[----:B------:R-:W-:Y:S02]  /*5b30*/  FADD.FTZ R115, R9, R104 ;  /* 0x0000006809737221 */ /* 0x000fe40000010000 */
[----:B------:R-:W-:Y:S01]  /*5b40*/  F2FP.SATFINITE.E4M3.F32.PACK_AB_MERGE_C R217, R118, R21, R124 ;  /* 0x0000001576d9723e */ /* 0x000fe2000480707c */
[----:B------:R-:W0:Y:S01]  /*5b50*/  MUFU.EX2 R76, R76 ;  /* 0x0000004c004c7308 */ /* 0x000e220000000800 */
[----:B---3--:R-:W-:-:S01]  /*5b60*/  FADD.FTZ R131, R73, R86 ;  /* 0x0000005649837221 */ /* 0x008fc20000010000 */
[----:B------:R-:W-:-:S06]  /*5b70*/  IMAD.MOV.U32 R86, RZ, RZ, R87 ;  /* 0x000000ffff567224 */ /* 0x000fcc00078e0057 */
[----:B------:R-:W2:Y:S01]  /*5b80*/  MUFU.EX2 R120, R120 ;  /* 0x0000007800787308 */ /* 0x000ea20000000800 */
[----:B-1----:R-:W-:-:S04]  /*5b90*/  FADD.FTZ R30, R12, R115 ;  /* 0x000000730c1e7221 */ /* 0x002fc80000010000 */
[----:B------:R-:W-:-:S03]  /*5ba0*/  FADD.FTZ R51, R11, R30 ;  /* 0x0000001e0b337221 */ /* 0x000fc60000010000 */
[----:B------:R-:W1:Y:S01]  /*5bb0*/  MUFU.EX2 R14, R14 ;  /* 0x0000000e000e7308 */ /* 0x000e620000000800 */
[----:B0-----:R-:W-:-:S07]  /*5bc0*/  FADD.FTZ R131, R76, R131 ;  /* 0x000000834c837221 */ /* 0x001fce0000010000 */
[----:B------:R-:W0:Y:S01]  /*5bd0*/  MUFU.EX2 R129, R129 ;  /* 0x0000008100817308 */ /* 0x000e220000000800 */
[----:B--2---:R-:W-:-:S07]  /*5be0*/  FADD.FTZ R30, R120, R131 ;  /* 0x00000083781e7221 */ /* 0x004fce0000010000 */
[----:B------:R-:W2:Y:S01]  /*5bf0*/  MUFU.EX2 R75, R75 ;  /* 0x0000004b004b7308 */ /* 0x000ea20000000800 */
[----:B-1----:R-:W-:-:S01]  /*5c00*/  FADD.FTZ R38, R14, R51 ;  /* 0x000000330e267221 */ /* 0x002fc20000010000 */
[----:B------:R-:W-:-:S03]  /*5c10*/  F2FP.SATFINITE.E4M3.F32.PACK_AB_MERGE_C R11, R14, R11, RZ ;  /* 0x0000000b0e0b723e */ /* 0x000fc600048070ff */
[----:B------:R-:W-:Y:S01]  /*5c20*/  FADD.FTZ R51, R13, R38 ;  /* 0x000000260d337221 */ /* 0x000fe20000010000 */
[----:B------:R-:W-:Y:S01]  /*5c30*/  F2FP.SATFINITE.E4M3.F32.PACK_AB_MERGE_C R218, R12, R9, R11 ;  /* 0x000000090cda723e */ /* 0x000fe2000480700b */
[----:B------:R-:W-:Y:S01]  /*5c40*/  IMAD.MOV.U32 R38, RZ, RZ, R87 ;  /* 0x000000ffff267224 */ /* 0x000fe200078e0057 */
[----:B------:R-:W1:Y:S01]  /*5c50*/  MUFU.EX2 R20, R20 ;  /* 0x0000001400147308 */ /* 0x000e620000000800 */
[----:B0-----:R-:W-:-:S01]  /*5c60*/  FADD.FTZ R30, R129, R30 ;  /* 0x0000001e811e7221 */ /* 0x001fc20000010000 */
[----:B------:R-:W-:-:S04]  /*5c70*/  F2FP.SATFINITE.E4M3.F32.PACK_AB_MERGE_C R120, R129, R120, RZ ;  /* 0x000000788178723e */ /* 0x000fc800048070ff */
[----:B------:R-:W-:Y:S01]  /*5c80*/  F2FP.SATFINITE.E4M3.F32.PACK_AB_MERGE_C R219, R76, R73, R120 ;  /* 0x000000494cdb723e */ /* 0x000fe20004807078 */
[----:B------:R-:W-:Y:S01]  /*5c90*/  IMAD.MOV.U32 R76, RZ, RZ, R87 ;  /* 0x000000ffff4c7224 */ /* 0x000fe200078e0057 */
[----:B------:R-:W0:Y:S01]  /*5ca0*/  MUFU.EX2 R78, R78 ;  /* 0x0000004e004e7308 */ /* 0x000e220000000800 */
[----:B--2---:R-:W-:-:S01]  /*5cb0*/  FADD.FTZ R3, R75, R30 ;  /* 0x0000001e4b037221 */ /* 0x004fc20000010000 */
[----:B------:R-:W-:Y:S01]  /*5cc0*/  F2FP.SATFINITE.E4M3.F32.PACK_AB_MERGE_C R30, R10, R7, RZ ;  /* 0x000000070a1e723e */ /* 0x000fe200048070ff */
[----:B------:R-:W-:-:S03]  /*5cd0*/  IMAD.MOV.U32 R73, RZ, RZ, R87 ;  /* 0x000000ffff497224 */ /* 0x000fc600078e0057 */
[----:B------:R-:W-:Y:S02]  /*5ce0*/  F2FP.SATFINITE.E4M3.F32.PACK_AB_MERGE_C R216, R8, R5, R30 ;  /* 0x0000000508d8723e */ /* 0x000fe4000480701e */
[----:B------:R-:W2:Y:S01]  /*5cf0*/  MUFU.EX2 R84, R84 ;  /* 0x0000005400547308 */ /* 0x000ea20000000800 */
[----:B-1----:R-:W-:-:S01]  /*5d00*/  FADD.FTZ R51, R20, R51 ;  /* 0x0000003314337221 */ /* 0x002fc20000010000 */
[----:B------:R-:W-:-:S03]  /*5d10*/  MOV R30, R87 ;  /* 0x00000057001e7202 */ /* 0x000fc60000000f00 */
[----:B------:R-:W-:Y:S01]  /*5d20*/  FADD.FTZ R10, R72, R51 ;  /* 0x00000033480a7221 */ /* 0x000fe20000010000 */
[----:B------:R-:W-:Y:S01]  /*5d30*/  F2FP.SATFINITE.E4M3.F32.PACK_AB_MERGE_C R72, R77, R72, RZ ;  /* 0x000000484d48723e */ /* 0x000fe200048070ff */
[----:B------:R-:W-:Y:S01]  /*5d40*/  IMAD.MOV.U32 R51, RZ, RZ, R87 ;  /* 0x000000ffff337224 */ /* 0x000fe200078e0057 */
[----:B------:R-:W1:Y:S01]  /*5d50*/  MUFU.EX2 R133, R133 ;  /* 0x0000008500857308 */ /* 0x000e620000000800 */
[----:B0-----:R-:W-:-:S01]  /*5d60*/  FADD.FTZ R3, R78, R3 ;  /* 0x000000034e037221 */ /* 0x001fc20000010000 */
[----:B------:R-:W-:Y:S01]  /*5d70*/  F2FP.SATFINITE.E4M3.F32.PACK_AB_MERGE_C R212, R20, R13, R72 ;  /* 0x0000000d14d4723e */ /* 0x000fe20004807048 */
[----:B------:R-:W-:-:S05]  /*5d80*/  IMAD.MOV.U32 R72, RZ, RZ, R87 ;  /* 0x000000ffff487224 */ /* 0x000fca00078e0057 */
[----:B------:R-:W0:Y:S01]  /*5d90*/  MUFU.EX2 R74, R74 ;  /* 0x0000004a004a7308 */ /* 0x000e220000000800 */
[----:B--2---:R-:W-:-:S01]  /*5da0*/  FADD.FTZ R14, R84, R3 ;  /* 0x00000003540e7221 */ /* 0x004fc20000010000 */
[----:B------:R-:W-:Y:S01]  /*5db0*/  FADD.FTZ R3, R77, R10 ;  /* 0x0000000a4d037221 */ /* 0x000fe20000010000 */
[----:B------:R-:W-:-:S05]  /*5dc0*/  IMAD.MOV.U32 R77, RZ, RZ, R87 ;  /* 0x000000ffff4d7224 */ /* 0x000fca00078e0057 */
[----:B------:R-:W2:Y:S01]  /*5dd0*/  MUFU.EX2 R80, R80 ;  /* 0x0000005000507308 */ /* 0x000ea20000000800 */
[----:B-1----:R-:W-:-:S01]  /*5de0*/  FADD.FTZ R7, R133, R14 ;  /* 0x0000000e85077221 */ /* 0x002fc20000010000 */
[----:B------:R-:W-:-:S04]  /*5df0*/  F2FP.SATFINITE.E4M3.F32.PACK_AB_MERGE_C R84, R133, R84, RZ ;  /* 0x000000548554723e */ /* 0x000fc800048070ff */
[----:B------:R-:W-:Y:S01]  /*5e00*/  F2FP.SATFINITE.E4M3.F32.PACK_AB_MERGE_C R213, R78, R75, R84 ;  /* 0x0000004b4ed5723e */ /* 0x000fe20004807054 */
[----:B------:R-:W-:Y:S01]  /*5e10*/  IMAD.MOV.U32 R84, RZ, RZ, R87 ;  /* 0x000000ffff547224 */ /* 0x000fe200078e0057 */
[----:B------:R-:W1:Y:S01]  /*5e20*/  MUFU.EX2 R81, R81 ;  /* 0x0000005100517308 */ /* 0x000e620000000800 */
[----:B0-----:R-:W-:-:S01]  /*5e30*/  FADD.FTZ R10, R74, R3 ;  /* 0x000000034a0a7221 */ /* 0x001fc20000010000 */
[--C-:B------:R-:W-:Y:S02]  /*5e40*/  IMAD.MOV.U32 R78, RZ, RZ, R87.reuse ;  /* 0x000000ffff4e7224 */ /* 0x100fe400078e0057 */
[----:B------:R-:W-:Y:S02]  /*5e50*/  IMAD.MOV.U32 R75, RZ, RZ, R87 ;  /* 0x000000ffff4b7224 */ /* 0x000fe400078e0057 */
[----:B------:R-:W-:Y:S02]  /*5e60*/  FADD.FTZ R3, R79, R10 ;  /* 0x0000000a4f037221 */ /* 0x000fe40000010000 */
        /* <DEDUP_REMOVED lines=10> */
[----:B------:R-:W-:Y:S01]  /*5f10*/  F2FP.SATFINITE.E4M3.F32.PACK_AB_MERGE_C R56, R59, R56, RZ ;  /* 0x000000383b38723e */ /* 0x000fe200048070ff */
[----:B------:R-:W-:-:S03]  /*5f20*/  IMAD.MOV.U32 R59, RZ, RZ, R87 ;  /* 0x000000ffff3b7224 */ /* 0x000fc600078e0057 */
[----:B------:R-:W-:Y:S01]  /*5f30*/  F2FP.SATFINITE.E4M3.F32.PACK_AB_MERGE_C R214, R79, R74, R56 ;  /* 0x0000004a4fd6723e */ /* 0x000fe20004807038 */
[--C-:B------:R-:W-:Y:S01]  /*5f40*/  IMAD.MOV.U32 R79, RZ, RZ, R87.reuse ;  /* 0x000000ffff4f7224 */ /* 0x100fe200078e0057 */
[----:B------:R-:W1:Y:S01]  /*5f50*/  MUFU.EX2 R41, R41 ;  /* 0x0000002900297308 */ /* 0x000e620000000800 */
[C---:B0-----:R-:W-:Y:S01]  /*5f60*/  F2FP.SATFINITE.E4M3.F32.PACK_AB_MERGE_C R82, R85.reuse, R82, RZ ;  /* 0x000000525552723e */ /* 0x041fe200048070ff */
[----:B------:R-:W-:Y:S01]  /*5f70*/  FADD.FTZ R85, R85, R14 ;  /* 0x0000000e55557221 */ /* 0x000fe20000010000 */
[----:B------:R-:W-:Y:S02]  /*5f80*/  IMAD.MOV.U32 R74, RZ, RZ, R87 ;  /* 0x000000ffff4a7224 */ /* 0x000fe400078e0057 */
[----:B------:R-:W-:Y:S01]  /*5f90*/  F2FP.SATFINITE.E4M3.F32.PACK_AB_MERGE_C R215, R81, R80, R82 ;  /* 0x0000005051d7723e */ /* 0x000fe20004807052 */
[----:B------:R-:W-:-:S01]  /*5fa0*/  FADD.FTZ R14, R2, R85 ;  /* 0x00000055020e7221 */ /* 0x000fc20000010000 */
[----:B------:R-:W-:Y:S01]  /*5fb0*/  IMAD.MOV.U32 R85, RZ, RZ, R87 ;  /* 0x000000ffff557224 */ /* 0x000fe200078e0057 */
[----:B------:R-:W0:Y:S01]  /*5fc0*/  MUFU.EX2 R70, R70 ;  /* 0x0000004600467308 */ /* 0x000e220000000800 */
[----:B--2---:R-:W-:-:S01]  /*5fd0*/  FADD.FTZ R3, R57, R10 ;  /* 0x0000000a39037221 */ /* 0x004fc20000010000 */
[----:B------:R-:W-:-:S02]  /*5fe0*/  IMAD.MOV.U32 R82, RZ, RZ, R87 ;  /* 0x000000ffff527224 */ /* 0x000fc400078e0057 */
[----:B------:R-:W-:Y:S02]  /*5ff0*/  IMAD.MOV.U32 R81, RZ, RZ, R87 ;  /* 0x000000ffff517224 */ /* 0x000fe400078e0057 */
[----:B------:R-:W-:Y:S01]  /*6000*/  FADD.FTZ R26, R40, R3 ;  /* 0x00000003281a7221 */ /* 0x000fe20000010000 */
[----:B------:R-:W-:-:S01]  /*6010*/  FADD.FTZ R3, R83, R14 ;  /* 0x0000000e53037221 */ /* 0x000fc20000010000 */
[----:B------:R-:W-:Y:S01]  /*6020*/  IMAD.MOV.U32 R80, RZ, RZ, R87 ;  /* 0x000000ffff507224 */ /* 0x000fe200078e0057 */
[----:B------:R-:W2:Y:S01]  /*6030*/  MUFU.EX2 R68, R68 ;  /* 0x0000004400447308 */ /* 0x000ea20000000800 */
[----:B-1----:R-:W-:-:S01]  /*6040*/  FADD.FTZ R7, R41, R26 ;  /* 0x0000001a29077221 */ /* 0x002fc20000010000 */
[----:B------:R-:W-:Y:S01]  /*6050*/  FADD.FTZ R14, R60, R3 ;  /* 0x000000033c0e7221 */ /* 0x000fe20000010000 */
[C---:B------:R-:W-:Y:S01]  /*6060*/  F2FP.SATFINITE.E4M3.F32.PACK_AB_MERGE_C R60, R63.reuse, R60, RZ ;  /* 0x0000003c3f3c723e */ /* 0x040fe200048070ff */
[----:B------:R-:W-:Y:S02]  /*6070*/  IMAD.MOV.U32 R56, RZ, RZ, R87 ;  /* 0x000000ffff387224 */ /* 0x000fe400078e0057 */
[----:B------:R-:W-:-:S01]  /*6080*/  FADD.FTZ R63, R63, R14 ;  /* 0x0000000e3f3f7221 */ /* 0x000fc20000010000 */
[----:B------:R-:W-:Y:S01]  /*6090*/  F2FP.SATFINITE.E4M3.F32.PACK_AB_MERGE_C R209, R83, R2, R60 ;  /* 0x0000000253d1723e */ /* 0x000fe2000480703c */
[----:B------:R-:W1:Y:S01]  /*60a0*/  MUFU.EX2 R95, R95 ;  /* 0x0000005f005f7308 */ /* 0x000e620000000800 */
[----:B0-----:R-:W-:-:S01]  /*60b0*/  FADD.FTZ R7, R70, R7 ;  /* 0x0000000746077221 */ /* 0x001fc20000010000 */
[----:B------:R-:W-:Y:S01]  /*60c0*/  FADD.FTZ R26, R58, R63 ;  /* 0x0000003f3a1a7221 */ /* 0x000fe20000010000 */
[----:B------:R-:W-:Y:S01]  /*60d0*/  F2FP.SATFINITE.E4M3.F32.PACK_AB_MERGE_C R41, R70, R41, RZ ;  /* 0x000000294629723e */ /* 0x000fe200048070ff */
[----:B------:R-:W-:-:S02]  /*60e0*/  IMAD.MOV.U32 R83, RZ, RZ, R87 ;  /* 0x000000ffff537224 */ /* 0x000fc400078e0057 */
[----:B------:R-:W-:Y:S01]  /*60f0*/  IMAD.MOV.U32 R70, RZ, RZ, R87 ;  /* 0x000000ffff467224 */ /* 0x000fe200078e0057 */
[----:B------:R-:W-:Y:S01]  /*6100*/  F2FP.SATFINITE.E4M3.F32.PACK_AB_MERGE_C R208, R40, R57, R41 ;  /* 0x0000003928d0723e */ /* 0x000fe20004807029 */
        /* <DEDUP_REMOVED lines=8> */
[----:B------:R-:W-:-:S04]  /*6190*/  IMAD.MOV.U32 R40, RZ, RZ, R87 ;  /* 0x000000ffff287224 */ /* 0x000fc800078e0057 */
[----:B------:R-:W1:Y:S01]  /*61a0*/  MUFU.EX2 R69, R62 ;  /* 0x0000003e00457308 */ /* 0x000e620000000800 */
[----:B0-----:R-:W-:-:S07]  /*61b0*/  FADD.FTZ R26, R61, R26 ;  /* 0x0000001a3d1a7221 */ /* 0x001fce0000010000 */
[----:B------:R-:W0:Y:S01]  /*61c0*/  MUFU.EX2 R25, R25 ;  /* 0x0000001900197308 */ /* 0x000e220000000800 */
[----:B--2---:R-:W-:-:S07]  /*61d0*/  FADD.FTZ R8, R24, R3 ;  /* 0x0000000318087221 */ /* 0x004fce0000010000 */
[----:B------:R-:W2:Y:S01]  /*61e0*/  MUFU.EX2 R90, R90 ;  /* 0x0000005a005a7308 */ /* 0x000ea20000000800 */
[----:B-1----:R-:W-:-:S01]  /*61f0*/  FADD.FTZ R3, R69, R26 ;  /* 0x0000001a45037221 */ /* 0x002fc20000010000 */
[----:B------:R-:W-:-:S06]  /*6200*/  IMAD.MOV.U32 R26, RZ, RZ, R87 ;  /* 0x000000ffff1a7224 */ /* 0x000fcc00078e0057 */
[----:B------:R-:W1:Y:S01]  /*6210*/  MUFU.EX2 R28, R28 ;  /* 0x0000001c001c7308 */ /* 0x000e620000000800 */
[C---:B0-----:R-:W-:Y:S01]  /*6220*/  F2FP.SATFINITE.E4M3.F32.PACK_AB_MERGE_C R24, R25.reuse, R24, RZ ;  /* 0x000000181918723e */ /* 0x041fe200048070ff */
[----:B------:R-:W-:-:S03]  /*6230*/  FADD.FTZ R25, R25, R8 ;  /* 0x0000000819197221 */ /* 0x000fc60000010000 */
[----:B------:R-:W-:Y:S01]  /*6240*/  F2FP.SATFINITE.E4M3.F32.PACK_AB_MERGE_C R210, R95, R68, R24 ;  /* 0x000000445fd2723e */ /* 0x000fe20004807018 */
[----:B------:R-:W-:Y:S02]  /*6250*/  IMAD.MOV.U32 R68, RZ, RZ, R87 ;  /* 0x000000ffff447224 */ /* 0x000fe400078e0057 */
[----:B------:R-:W0:Y:S01]  /*6260*/  MUFU.EX2 R62, R98 ;  /* 0x00000062003e7308 */ /* 0x000e220000000800 */
        /* <DEDUP_REMOVED lines=9> */
[----:B------:R-:W-:Y:S02]  /*6300*/  IMAD.MOV.U32 R25, RZ, RZ, R87 ;  /* 0x000000ffff197224 */ /* 0x000fe400078e0057 */
        /* <DEDUP_REMOVED lines=8> */
[----:B------:R0:W3:Y:S01]  /*6390*/  MUFU.EX2 R6, R71 ;  /* 0x0000004700067308 */ /* 0x0000e20000000800 */
[----:B--2---:R-:W-:-:S07]  /*63a0*/  FADD.FTZ R3, R91, R12 ;  /* 0x0000000c5b037221 */ /* 0x004fce0000010000 */
[----:B------:R-:W2:Y:S01]  /*63b0*/  MUFU.EX2 R44, R44 ;  /* 0x0000002c002c7308 */ /* 0x000ea20000000800 */
[C---:B-1----:R-:W-:Y:S01]  /*63c0*/  F2FP.SATFINITE.E4M3.F32.PACK_AB_MERGE_C R42, R29.reuse, R42, RZ ;  /* 0x0000002a1d2a723e */ /* 0x042fe200048070ff */
[----:B------:R-:W-:Y:S01]  /*63d0*/  FADD.FTZ R29, R29, R20 ;  /* 0x000000141d1d7221 */ /* 0x000fe20000010000 */
[--C-:B0-----:R-:W-:Y:S02]  /*63e0*/  IMAD.MOV.U32 R71, RZ, RZ, R87.reuse ;  /* 0x000000ffff477224 */ /* 0x101fe400078e0057 */
[----:B------:R-:W-:Y:S01]  /*63f0*/  F2FP.SATFINITE.E4M3.F32.PACK_AB_MERGE_C R204, R43, R28, R42 ;  /* 0x0000001c2bcc723e */ /* 0x000fe2000480702a */
[----:B------:R-:W-:Y:S02]  /*6400*/  IMAD.MOV.U32 R43, RZ, RZ, R87 ;  /* 0x000000ffff2b7224 */ /* 0x000fe400078e0057 */
[----:B------:R-:W0:Y:S01]  /*6410*/  MUFU.EX2 R97, R97 ;  /* 0x0000006100617308 */ /* 0x000e220000000800 */
[C---:B---3--:R-:W-:Y:S01]  /*6420*/  F2FP.SATFINITE.E4M3.F32.PACK_AB_MERGE_C R91, R6.reuse, R91, RZ ;  /* 0x0000005b065b723e */ /* 0x048fe200048070ff */
[----:B------:R-:W-:Y:S01]  /*6430*/  FADD.FTZ R6, R6, R3 ;  /* 0x0000000306067221 */ /* 0x000fe20000010000 */
[----:B------:R-:W-:-:S02]  /*6440*/  IMAD.MOV.U32 R42, RZ, RZ, R87 ;  /* 0x000000ffff2a7224 */ /* 0x000fc400078e0057 */
[----:B------:R-:W-:Y:S01]  /*6450*/  F2FP.SATFINITE.E4M3.F32.PACK_AB_MERGE_C R205, R35, R62, R91 ;  /* 0x0000003e23cd723e */ /* 0x000fe2000480705b */
[----:B------:R-:W-:Y:S02]  /*6460*/  IMAD.MOV.U32 R62, RZ, RZ, R87 ;  /* 0x000000ffff3e7224 */ /* 0x000fe400078e0057 */
[----:B------:R-:W1:Y:S01]  /*6470*/  MUFU.EX2 R45, R45 ;  /* 0x0000002d002d7308 */ /* 0x000e620000000800 */
[----:B--2---:R-:W-:-:S01]  /*6480*/  FADD.FTZ R12, R44, R29 ;  /* 0x0000001d2c0c7221 */ /* 0x004fc20000010000 */
[--C-:B------:R-:W-:Y:S02]  /*6490*/  IMAD.MOV.U32 R35, RZ, RZ, R87.reuse ;  /* 0x000000ffff237224 */ /* 0x100fe400078e0057 */
[--C-:B------:R-:W-:Y:S02]  /*64a0*/  IMAD.MOV.U32 R29, RZ, RZ, R87.reuse ;  /* 0x000000ffff1d7224 */ /* 0x100fe400078e0057 */
[----:B------:R-:W-:Y:S02]  /*64b0*/  IMAD.MOV.U32 R28, RZ, RZ, R87 ;  /* 0x000000ffff1c7224 */ /* 0x000fe400078e0057 */
        /* <DEDUP_REMOVED lines=11> */
[C---:B--2---:R-:W-:Y:S01]  /*6570*/  F2FP.SATFINITE.E4M3.F32.PACK_AB_MERGE_C R32, R33.reuse, R32, RZ ;  /* 0x000000202120723e */ /* 0x044fe200048070ff */
[----:B------:R-:W-:-:S03]  /*6580*/  FADD.FTZ R33, R33, R20 ;  /* 0x0000001421217221 */ /* 0x000fc60000010000 */
[----:B------:R-:W-:Y:S01]  /*6590*/  F2FP.SATFINITE.E4M3.F32.PACK_AB_MERGE_C R206, R45, R44, R32 ;  /* 0x0000002c2dce723e */ /* 0x000fe20004807020 */
[----:B------:R-:W-:Y:S02]  /*65a0*/  IMAD.MOV.U32 R45, RZ, RZ, R87 ;  /* 0x000000ffff2d7224 */ /* 0x000fe400078e0057 */
        /* <DEDUP_REMOVED lines=8> */
[----:B------:R-:W-:-:S06]  /*6630*/  IMAD.MOV.U32 R33, RZ, RZ, R87 ;  /* 0x000000ffff217224 */ /* 0x000fcc00078e0057 */
        /* <DEDUP_REMOVED lines=16> */
[C---:B--2---:R-:W-:Y:S01]  /*6740*/  F2FP.SATFINITE.E4M3.F32.PACK_AB_MERGE_C R107, R8.reuse, R107, RZ ;  /* 0x0000006b086b723e */ /* 0x044fe200048070ff */
[----:B------:R-:W-:Y:S01]  /*6750*/  FADD.FTZ R8, R8, R3 ;  /* 0x0000000308087221 */ /* 0x000fe20000010000 */
[----:B------:R-:W-:Y:S02]  /*6760*/  IMAD.MOV.U32 R48, RZ, RZ, R87 ;  /* 0x000000ffff307224 */ /* 0x000fe400078e0057 */
[----:B------:R-:W-:Y:S01]  /*6770*/  F2FP.SATFINITE.E4M3.F32.PACK_AB_MERGE_C R201, R14, R105, R107 ;  /* 0x000000690ec9723e */ /* 0x000fe2000480706b */
[----:B------:R-:W-:Y:S02]  /*6780*/  IMAD.MOV.U32 R36, RZ, RZ, R87 ;  /* 0x000000ffff247224 */ /* 0x000fe400078e0057 */
[----:B------:R-:W2:Y:S01]  /*6790*/  MUFU.EX2 R37, R37 ;  /* 0x0000002500257308 */ /* 0x000ea20000000800 */
[----:B0-----:R-:W-:-:S01]  /*67a0*/  FADD.FTZ R2, R46, R53 ;  /* 0x000000352e027221 */ /* 0x001fc20000010000 */
[----:B------:R-:W-:-:S06]  /*67b0*/  IMAD.MOV.U32 R53, RZ, RZ, R87 ;  /* 0x000000ffff357224 */ /* 0x000fcc00078e0057 */
[----:B------:R-:W0:Y:S01]  /*67c0*/  MUFU.EX2 R6, R111 ;  /* 0x0000006f00067308 */ /* 0x000e220000000800 */
[----:B-1----:R-:W-:-:S07]  /*67d0*/  FADD.FTZ R3, R113, R8 ;  /* 0x0000000871037221 */ /* 0x002fce0000010000 */
[----:B------:R-:W1:Y:S01]  /*67e0*/  MUFU.EX2 R47, R47 ;  /* 0x0000002f002f7308 */ /* 0x000e620000000800 */
[----:B--2---:R-:W-:-:S07]  /*67f0*/  FADD.FTZ R2, R37, R2 ;  /* 0x0000000225027221 */ /* 0x004fce0000010000 */
[----:B------:R-:W2:Y:S01]  /*6800*/  MUFU.EX2 R52, R52 ;  /* 0x0000003400347308 */ /* 0x000ea20000000800 */
[----:B0-----:R-:W-:-:S07]  /*6810*/  FADD.FTZ R8, R6, R3 ;  /* 0x0000000306087221 */ /* 0x001fce0000010000 */
[----:B------:R-:W-:Y:S01]  /*6820*/  MUFU.EX2 R117, R117 ;  /* 0x0000007500757308 */ /* 0x000fe20000000800 */
[----:B-1----:R-:W-:-:S07]  /*6830*/  FADD.FTZ R3, R47, R2 ;  /* 0x000000022f037221 */ /* 0x002fce0000010000 */
[----:B------:R-:W0:Y:S01]  /*6840*/  MUFU.EX2 R102, R102 ;  /* 0x0000006600667308 */ /* 0x000e220000000800 */
[C---:B--2---:R-:W-:Y:S01]  /*6850*/  F2FP.SATFINITE.E4M3.F32.PACK_AB_MERGE_C R5, R52.reuse, R47, RZ ;  /* 0x0000002f3405723e */ /* 0x044fe200048070ff */
[----:B------:R-:W-:Y:S01]  /*6860*/  FADD.FTZ R3, R52, R3 ;  /* 0x0000000334037221 */ /* 0x000fe20000010000 */
[----:B------:R-:W-:Y:S02]  /*6870*/  IMAD.MOV.U32 R52, RZ, RZ, R87 ;  /* 0x000000ffff347224 */ /* 0x000fe400078e0057 */
[----:B------:R-:W-:Y:S01]  /*6880*/  F2FP.SATFINITE.E4M3.F32.PACK_AB_MERGE_C R202, R37, R46, R5 ;  /* 0x0000002e25ca723e */ /* 0x000fe20004807005 */
[--C-:B------:R-:W-:Y:S02]  /*6890*/  IMAD.MOV.U32 R47, RZ, RZ, R87.reuse ;  /* 0x000000ffff2f7224 */ /* 0x100fe400078e0057 */
[--C-:B------:R-:W-:Y:S02]  /*68a0*/  IMAD.MOV.U32 R46, RZ, RZ, R87.reuse ;  /* 0x000000ffff2e7224 */ /* 0x100fe400078e0057 */
[----:B------:R-:W-:Y:S01]  /*68b0*/  IMAD.MOV.U32 R37, RZ, RZ, R87 ;  /* 0x000000ffff257224 */ /* 0x000fe200078e0057 */
[----:B0-----:R-:W-:Y:S01]  /*68c0*/  F2FP.SATFINITE.E4M3.F32.PACK_AB_MERGE_C R7, R102, R117, RZ ;  /* 0x000000756607723e */ /* 0x001fe200048070ff */
        /* <DEDUP_REMOVED lines=40> */
[----:B------:R-:W-:-:S05]  /*6b50*/  ULDC UR54, c[0x0][0x988] ;  /* 0x0002620000367ab9 */ /* 0x000fca0000000800 */
.L_x_7325:
[----:B------:R-:W-:Y:S01]  /*6b60*/  ISETP.NE.AND P3, PT, RZ, UR43, PT ;  /* 0x0000002bff007c0c */ /* 0x000fe2000bf65270 */
[----:B------:R-:W-:-:S04]  /*6b70*/  UISETP.NE.AND UP0, UPT, UR57, 0x1, UPT ;  /* 0x000000013900788c */ /* 0x000fc8000bf05270 */
[----:B------:R-:W-:-:S04]  /*6b80*/  USEL UR45, URZ, 0x1, UP0 ;  /* 0x000000013f2d7887 */ /* 0x000fc80008000000 */
[----:B------:R-:W-:-:S04]  /*6b90*/  ULOP3.LUT UR45, UR58, UR45, URZ, 0x3c, !UPT ;  /* 0x0000002d3a2d7292 */ /* 0x000fc8000f8e3c3f */
[----:B------:R-:W-:Y:S08]  /*6ba0*/  @P3 BRA `(.L_x_7316) ;  /* 0x0000000000383947 */ /* 0x000ff00003800000 */
[----:B------:R-:W-:Y:S05]  /*6bb0*/  @!P0 BRA `(.L_x_7317) ;  /* 0x0000000000048947 */ /* 0x000fea0003800000 */
[----:B------:R-:W-:Y:S01]  /*6bc0*/  BPT.TRAP 0x1 ;  /* 0x000000040000795c */ /* 0x000fe20000300000 */
.L_x_7317:
        /* <DEDUP_REMOVED lines=9> */
.L_x_7318:
[----:B-1----:R-:W-:Y:S05]  /*6c60*/  @P2 BRA `(.L_x_7316) ;  /* 0x0000000000082947 */ /* 0x002fea0003800000 */
[----:B------:R-:W1:Y:S02]  /*6c70*/  SYNCS.PHASECHK.TRANS64.TRYWAIT P2, [UR6+0x2e830], R7 ;  /* 0x02e83007ff0075a7 */ /* 0x000e640008040146 */
[----:B-1----:R-:W-:Y:S05]  /*6c80*/  @!P2 BRA `(.L_x_7319) ;  /* 0x000001180030a947 */ /* 0x002fea0003800000 */
.L_x_7316:
        /* <DEDUP_REMOVED lines=186> */
.L_x_7321:
[----:B------:R-:W-:Y:S01]  /*7830*/  ULEA UR6, UR57, UR41, 0x3 ;  /* 0x0000002939067291 */ /* 0x000fe2000f8e183f */
[----:B------:R-:W-:-:S05]  /*7840*/  IMAD.U32 R7, RZ, RZ, UR58 ;  /* 0x0000003aff077e24 */ /* 0x000fca000f8e00ff */
[----:B------:R-:W-:-:S04]  /*7850*/  SHF.L.U32 R7, R7, 0x1f, RZ ;  /* 0x0000001f07077819 */ /* 0x000fc800000006ff */
[----:B------:R0:W1:Y:S01]  /*7860*/  SYNCS.PHASECHK.TRANS64.TRYWAIT P2, [UR6+0x2e850], R7 ;  /* 0x02e85007ff0075a7 */ /* 0x0000620008040146 */
[----:B------:R-:W-:Y:S05]  /*7870*/  @!P0 BRA `(.L_x_7322) ;  /* 0x0000000000048947 */ /* 0x000fea0003800000 */
[----:B------:R-:W-:Y:S01]  /*7880*/  BPT.TRAP 0x1 ;  /* 0x000000040000795c */ /* 0x000fe20000300000 */
.L_x_7322:
[----:B-1----:R-:W-:Y:S05]  /*7890*/  @P2 BRA `(.L_x_7320) ;  /* 0x0000000000082947 */ /* 0x002fea0003800000 */
[----:B------:R-:W1:Y:S02]  /*78a0*/  SYNCS.PHASECHK.TRANS64.TRYWAIT P2, [UR6+0x2e850], R7 ;  /* 0x02e85007ff0075a7 */ /* 0x000e640008040146 */
[----:B-1----:R-:W-:Y:S05]  /*78b0*/  @!P2 BRA `(.L_x_7323) ;  /* 0x0000010c003ca947 */ /* 0x002fea0003800000 */
.L_x_7320:
[----:B------:R-:W-:Y:S01]  /*78c0*/  USHF.L.U32 UR10, UR50, 0x7, URZ ;  /* 0x00000007320a7899 */ /* 0x000fe2000800063f */
[C---:B01----:R-:W-:Y:S01]  /*78d0*/  FMUL.FTZ R7, R0.reuse, R184 ;  /* 0x000000b800077220 */ /* 0x043fe20000410000 */
[C---:B------:R-:W-:Y:S01]  /*78e0*/  FMUL.FTZ R8, R0.reuse, R185 ;  /* 0x000000b900087220 */ /* 0x040fe20000410000 */
[C---:B------:R-:W-:Y:S01]  /*78f0*/  FMUL.FTZ R13, R0.reuse, R190 ;  /* 0x000000be000d7220 */ /* 0x040fe20000410000 */
[----:B------:R-:W-:Y:S01]  /*7900*/  UIMAD UR10, UR55, -0xe0, UR10 ;  /* 0xffffff20370a78a4 */ /* 0x000fe2000f8e020a */
[----:B------:R-:W-:Y:S02]  /*7910*/  IMAD.MOV.U32 R190, RZ, RZ, -0x2 ;  /* 0xfffffffeffbe7424 */ /* 0x000fe400078e00ff */
[C---:B------:R-:W-:Y:S01]  /*7920*/  FMUL.FTZ R11, R0.reuse, R188 ;  /* 0x000000bc000b7220 */ /* 0x040fe20000410000 */
[----:B------:R-:W0:Y:S01]  /*7930*/  MUFU.TANH R7, R7 ;  /* 0x0000000700077308 */ /* 0x000e220000002400 */
[----:B------:R-:W-:Y:S01]  /*7940*/  UIADD3 UR10, UR10, 0x1, UR48 ;  /* 0x000000010a0a7890 */ /* 0x000fe2000fffe030 */
[C---:B------:R-:W-:Y:S01]  /*7950*/  FMUL.FTZ R12, R0.reuse, R189 ;  /* 0x000000bd000c7220 */ /* 0x040fe20000410000 */
[C---:B------:R-:W-:Y:S01]  /*7960*/  FMUL.FTZ R15, R0.reuse, R192 ;  /* 0x000000c0000f7220 */ /* 0x040fe20000410000 */
[C---:B------:R-:W-:Y:S01]  /*7970*/  FMUL.FTZ R20, R0.reuse, R193 ;  /* 0x000000c100147220 */ /* 0x040fe20000410000 */
[----:B------:R-:W-:Y:S01]  /*7980*/  UIADD3 UR10, UR10, -UR49, URZ ;  /* 0x800000310a0a7290 */ /* 0x000fe2000fffe03f */
[C---:B------:R-:W-:Y:S01]  /*7990*/  FMUL.FTZ R185, R0.reuse, R196 ;  /* 0x000000c400b97220 */ /* 0x040fe20000410000 */
[C---:B------:R-:W-:Y:S01]  /*79a0*/  FMUL.FTZ R14, R0.reuse, R191 ;  /* 0x000000bf000e7220 */ /* 0x040fe20000410000 */
[----:B------:R-:W1:Y:S01]  /*79b0*/  MUFU.TANH R8, R8 ;  /* 0x0000000800087308 */ /* 0x000e620000002400 */
[C---:B------:R-:W-:Y:S01]  /*79c0*/  FMUL.FTZ R9, R0.reuse, R186 ;  /* 0x000000ba00097220 */ /* 0x040fe20000410000 */
[----:B------:R-:W-:Y:S01]  /*79d0*/  FMUL.FTZ R186, R0, R197 ;  /* 0x000000c500ba7220 */ /* 0x000fe20000410000 */
[----:B------:R-:W-:-:S02]  /*79e0*/  IMAD R189, R17, R190, UR10 ;  /* 0x0000000a11bd7e24 */ /* 0x000fc4000f8e02be */
[C---:B------:R-:W-:Y:S01]  /*79f0*/  FMUL.FTZ R190, R0.reuse, R128 ;  /* 0x0000008000be7220 */ /* 0x040fe20000410000 */
[C---:B------:R-:W-:Y:S01]  /*7a00*/  FMUL.FTZ R168, R0.reuse, R168 ;  /* 0x000000a800a87220 */ /* 0x040fe20000410000 */
[----:B------:R-:W-:Y:S01]  /*7a10*/  FMUL.FTZ R169, R0, R169 ;  /* 0x000000a900a97220 */ /* 0x000fe20000410000 */
[----:B------:R-:W-:Y:S01]  /*7a20*/  IMAD.IADD R189, R22, 0x1, R189 ;  /* 0x0000000116bd7824 */ /* 0x000fe200078e02bd */
[----:B------:R-:W2:Y:S01]  /*7a30*/  MUFU.TANH R11, R11 ;  /* 0x0000000b000b7308 */ /* 0x000ea20000002400 */
[C---:B------:R-:W-:Y:S01]  /*7a40*/  FMUL.FTZ R172, R0.reuse, R172 ;  /* 0x000000ac00ac7220 */ /* 0x040fe20000410000 */
[C---:B------:R-:W-:Y:S01]  /*7a50*/  FMUL.FTZ R173, R0.reuse, R173 ;  /* 0x000000ad00ad7220 */ /* 0x040fe20000410000 */
[C---:B------:R-:W-:Y:S01]  /*7a60*/  FMUL.FTZ R176, R0.reuse, R176 ;  /* 0x000000b000b07220 */ /* 0x040fe20000410000 */
[C---:B------:R-:W-:Y:S01]  /*7a70*/  ISETP.GT.AND P2, PT, R189.reuse, RZ, PT ;  /* 0x000000ffbd00720c */ /* 0x040fe20003f44270 */
[C---:B------:R-:W-:Y:S01]  /*7a80*/  FMUL.FTZ R177, R0.reuse, R177 ;  /* 0x000000b100b17220 */ /* 0x040fe20000410000 */
[----:B------:R-:W-:Y:S01]  /*7a90*/  ISETP.GT.AND P3, PT, R189, 0x1, PT ;  /* 0x00000001bd00780c */ /* 0x000fe20003f64270 */
[C---:B------:R-:W-:Y:S01]  /*7aa0*/  FMUL.FTZ R180, R0.reuse, R180 ;  /* 0x000000b400b47220 */ /* 0x040fe20000410000 */
[----:B------:R-:W3:Y:S01]  /*7ab0*/  MUFU.TANH R12, R12 ;  /* 0x0000000c000c7308 */ /* 0x000ee20000002400 */
[----:B0-----:R-:W-:Y:S01]  /*7ac0*/  FSEL R128, R7, -INF , P2 ;  /* 0xff80000007807808 */ /* 0x001fe20001000000 */
[C---:B------:R-:W-:Y:S01]  /*7ad0*/  FMUL.FTZ R181, R0.reuse, R181 ;  /* 0x000000b500b57220 */ /* 0x040fe20000410000 */
[C---:B------:R-:W-:Y:S01]  /*7ae0*/  ISETP.GT.AND P2, PT, R189.reuse, 0x8, PT ;  /* 0x00000008bd00780c */ /* 0x040fe20003f44270 */
[----:B------:R-:W-:Y:S01]  /*7af0*/  FMUL.FTZ R152, R0, R152 ;  /* 0x0000009800987220 */ /* 0x000fe20000410000 */
[----:B-1----:R-:W-:Y:S01]  /*7b00*/  FSEL R8, R8, -INF , P3 ;  /* 0xff80000008087808 */ /* 0x002fe20001800000 */
[----:B------:R-:W-:Y:S01]  /*7b10*/  FMUL.FTZ R153, R0, R153 ;  /* 0x0000009900997220 */ /* 0x000fe20000410000 */
[----:B------:R-:W-:Y:S01]  /*7b20*/  FMNMX.FTZ R191, R128, R5, !PT ;  /* 0x0000000580bf7209 */ /* 0x000fe20007810000 */
[----:B------:R-:W0:Y:S01]  /*7b30*/  MUFU.TANH R15, R15 ;  /* 0x0000000f000f7308 */ /* 0x000e220000002400 */
[----:B------:R-:W-:Y:S01]  /*7b40*/  ISETP.GT.AND P3, PT, R189, 0x9, PT ;  /* 0x00000009bd00780c */ /* 0x000fe20003f64270 */
[C---:B------:R-:W-:Y:S01]  /*7b50*/  FMUL.FTZ R156, R0.reuse, R156 ;  /* 0x0000009c009c7220 */ /* 0x040fe20000410000 */
[----:B--2---:R-:W-:Y:S01]  /*7b60*/  FSEL R11, R11, -INF , P2 ;  /* 0xff8000000b0b7808 */ /* 0x004fe20001000000 */
[----:B------:R-:W-:Y:S01]  /*7b70*/  FMUL.FTZ R157, R0, R157 ;  /* 0x0000009d009d7220 */ /* 0x000fe20000410000 */
[----:B------:R-:W-:Y:S01]  /*7b80*/  FMNMX.FTZ R192, R8, R191, !PT ;  /* 0x000000bf08c07209 */ /* 0x000fe20007810000 */
[----:B------:R-:W-:Y:S01]  /*7b90*/  FMUL.FTZ R160, R0, R160 ;  /* 0x000000a000a07220 */ /* 0x000fe20000410000 */
[----:B------:R-:W-:Y:S01]  /*7ba0*/  ISETP.GT.AND P2, PT, R189, 0x10, PT ;  /* 0x00000010bd00780c */ /* 0x000fe20003f44270 */
[----:B------:R-:W1:Y:S01]  /*7bb0*/  MUFU.TANH R20, R20 ;  /* 0x0000001400147308 */ /* 0x000e620000002400 */
[----:B---3--:R-:W-:Y:S01]  /*7bc0*/  FSEL R12, R12, -INF , P3 ;  /* 0xff8000000c0c7808 */ /* 0x008fe20001800000 */
[C---:B------:R-:W-:Y:S01]  /*7bd0*/  FMUL.FTZ R161, R0.reuse, R161 ;  /* 0x000000a100a17220 */ /* 0x040fe20000410000 */
[----:B------:R-:W-:Y:S01]  /*7be0*/  FMNMX.FTZ R191, R11, R192, !PT ;  /* 0x000000c00bbf7209 */ /* 0x000fe20007810000 */
[C---:B------:R-:W-:Y:S01]  /*7bf0*/  FMUL.FTZ R164, R0.reuse, R164 ;  /* 0x000000a400a47220 */ /* 0x040fe20000410000 */
[----:B------:R-:W-:Y:S01]  /*7c00*/  ISETP.GT.AND P3, PT, R189, 0x11, PT ;  /* 0x00000011bd00780c */ /* 0x000fe20003f64270 */
[C---:B------:R-:W-:Y:S01]  /*7c10*/  FMUL.FTZ R165, R0.reuse, R165 ;  /* 0x000000a500a57220 */ /* 0x040fe20000410000 */
[----:B------:R-:W-:Y:S01]  /*7c20*/  UIADD3 UR6, UR41, 0x400, URZ ;  /* 0x0000040029067890 */ /* 0x000fe2000fffe03f */
[----:B------:R-:W2:Y:S01]  /*7c30*/  MUFU.TANH R185, R185 ;  /* 0x000000b900b97308 */ /* 0x000ea20000002400 */
[----:B0-----:R-:W-:Y:S01]  /*7c40*/  FSEL R15, R15, -INF , P2 ;  /* 0xff8000000f0f7808 */ /* 0x001fe20001000000 */
[C---:B------:R-:W-:Y:S01]  /*7c50*/  FMUL.FTZ R136, R0.reuse, R136 ;  /* 0x0000008800887220 */ /* 0x040fe20000410000 */
[C---:B------:R-:W-:Y:S01]  /*7c60*/  ISETP.GT.AND P2, PT, R189.reuse, 0x18, PT ;  /* 0x00000018bd00780c */ /* 0x040fe20003f44270 */
[----:B------:R-:W-:Y:S01]  /*7c70*/  USHF.R.U32.HI UR6, URZ, 0x4, UR6 ;  /* 0x000000043f067899 */ /* 0x000fe20008011606 */
[C---:B------:R-:W-:Y:S01]  /*7c80*/  FMUL.FTZ R137, R0.reuse, R137 ;  /* 0x0000008900897220 */ /* 0x040fe20000410000 */
[C---:B------:R-:W-:Y:S01]  /*7c90*/  FMUL.FTZ R140, R0.reuse, R140 ;  /* 0x0000008c008c7220 */ /* 0x040fe20000410000 */
[----:B------:R-:W-:Y:S01]  /*7ca0*/  FMUL.FTZ R141, R0, R141 ;  /* 0x0000008d008d7220 */ /* 0x000fe20000410000 */
[----:B------:R-:W0:Y:S01]  /*7cb0*/  MUFU.TANH R186, R186 ;  /* 0x000000ba00ba7308 */ /* 0x000e220000002400 */
[----:B-1----:R-:W-:Y:S01]  /*7cc0*/  FSEL R20, R20, -INF , P3 ;  /* 0xff80000014147808 */ /* 0x002fe20001800000 */
[----:B------:R-:W-:Y:S01]  /*7cd0*/  ULOP3.LUT UR6, UR6, 0x3fff, URZ, 0xc0, !UPT ;  /* 0x00003fff06067892 */ /* 0x000fe2000f8ec03f */
[----:B------:R-:W-:Y:S01]  /*7ce0*/  ISETP.GT.AND P3, PT, R189, 0x19, PT ;  /* 0x00000019bd00780c */ /* 0x000fe20003f64270 */
[----:B------:R-:W-:Y:S01]  /*7cf0*/  WARPGROUP.ARRIVE ;  /* 0x00000000000079c5 */ /* 0x000fe20000000000 */
[C---:B------:R-:W-:Y:S01]  /*7d00*/  FMUL.FTZ R144, R0.reuse, R144 ;  /* 0x0000009000907220 */ /* 0x040fe20000410000 */
[----:B------:R-:W-:Y:S01]  /*7d10*/  ULOP3.LUT UR6, UR6, 0x10000, URZ, 0xfc, !UPT ;  /* 0x0001000006067892 */ /* 0x000fe2000f8efc3f */
[C---:B------:R-:W-:Y:S01]  /*7d20*/  FMUL.FTZ R145, R0.reuse, R145 ;  /* 0x0000009100917220 */ /* 0x040fe20000410000 */
[----:B------:R-:W1:Y:S01]  /*7d30*/  MUFU.TANH R168, R168 ;  /* 0x000000a800a87308 */ /* 0x000e620000002400 */
[----:B--2---:R-:W-:Y:S01]  /*7d40*/  FSEL R185, R185, -INF , P2 ;  /* 0xff800000b9b97808 */ /* 0x004fe20001000000 */
[----:B------:R-:W-:Y:S01]  /*7d50*/  UIMAD UR11, UR57, 0x700, UR6 ;  /* 0x00000700390b78a4 */ /* 0x000fe2000f8e0206 */
[C---:B------:R-:W-:Y:S01]  /*7d60*/  ISETP.GT.AND P2, PT, R189.reuse, 0x20, PT ;  /* 0x00000020bd00780c */ /* 0x040fe20003f44270 */
[----:B------:R-:W-:Y:S01]  /*7d70*/  UMOV UR7, 0xc0000010 ;  /* 0xc000001000077882 */ /* 0x000fe20000000000 */
[C---:B------:R-:W-:Y:S01]  /*7d80*/  FMUL.FTZ R148, R0.reuse, R148 ;  /* 0x0000009400947220 */ /* 0x040fe20000410000 */
[C---:B------:R-:W-:Y:S01]  /*7d90*/  FMUL.FTZ R149, R0.reuse, R149 ;  /* 0x0000009500957220 */ /* 0x040fe20000410000 */
[----:B------:R-:W-:Y:S01]  /*7da0*/  FMUL.FTZ R120, R0, R120 ;  /* 0x0000007800787220 */ /* 0x000fe20000410000 */
[----:B------:R2:W-:Y:S01]  /*7db0*/  MUFU.TANH R7, R190 ;  /* 0x000000be00077308 */ /* 0x0005e20000002400 */
[----:B0-----:R-:W-:Y:S01]  /*7dc0*/  FSEL R186, R186, -INF , P3 ;  /* 0xff800000baba7808 */ /* 0x001fe20001800000 */
[----:B------:R-:W-:Y:S01]  /*7dd0*/  UMOV UR6, UR11 ;  /* 0x0000000b00067c82 */ /* 0x000fe20008000000 */
[----:B------:R-:W-:Y:S01]  /*7de0*/  ISETP.GT.AND P3, PT, R189, 0x21, PT ;  /* 0x00000021bd00780c */ /* 0x000fe20003f64270 */
[----:B------:R-:W-:Y:S01]  /*7df0*/  QGMMA.64x128x32.F32.E4M3.E4M3 R24, R224, gdesc[UR4], R24, gsb0 ;  /* 0x01e00004e0187df3 */ /* 0x000fe20008000818 */
[C---:B------:R-:W-:Y:S01]  /*7e00*/  FMUL.FTZ R121, R0.reuse, R121 ;  /* 0x0000007900797220 */ /* 0x040fe20000410000 */
[C---:B------:R-:W-:Y:S01]  /*7e10*/  FMUL.FTZ R124, R0.reuse, R124 ;  /* 0x0000007c007c7220 */ /* 0x040fe20000410000 */
[----:B------:R-:W-:Y:S01]  /*7e20*/  FMUL.FTZ R125, R0, R125 ;  /* 0x0000007d007d7220 */ /* 0x000fe20000410000 */
[----:B------:R-:W0:Y:S01]  /*7e30*/  MUFU.TANH R169, R169 ;  /* 0x000000a900a97308 */ /* 0x000e220000002400 */
[----:B--2---:R-:W-:Y:S01]  /*7e40*/  FMNMX.FTZ R190, R12, R191, !PT ;  /* 0x000000bf0cbe7209 */ /* 0x004fe20007810000 */
[----:B------:R-:W-:Y:S01]  /*7e50*/  FMUL.FTZ R129, R0, R129 ;  /* 0x0000008100817220 */ /* 0x000fe20000410000 */
[----:B-1----:R-:W-:Y:S01]  /*7e60*/  FSEL R168, R168, -INF , P2 ;  /* 0xff800000a8a87808 */ /* 0x002fe20001000000 */
[C---:B------:R-:W-:Y:S01]  /*7e70*/  FMUL.FTZ R132, R0.reuse, R132 ;  /* 0x0000008400847220 */ /* 0x040fe20000410000 */
[----:B------:R-:W-:Y:S01]  /*7e80*/  FMNMX.FTZ R191, R15, R190, !PT ;  /* 0x000000be0fbf7209 */ /* 0x000fe20007810000 */
[----:B------:R-:W-:Y:S01]  /*7e90*/  FMUL.FTZ R133, R0, R133 ;  /* 0x0000008500857220 */ /* 0x000fe20000410000 */
[----:B------:R-:W-:Y:S01]  /*7ea0*/  ISETP.GT.AND P2, PT, R189, 0x28, PT ;  /* 0x00000028bd00780c */ /* 0x000fe20003f44270 */
[----:B------:R-:W1:Y:S01]  /*7eb0*/  MUFU.TANH R172, R172 ;  /* 0x000000ac00ac7308 */ /* 0x000e620000002400 */
[----:B------:R-:W-:Y:S01]  /*7ec0*/  FMNMX.FTZ R190, R20, R191, !PT ;  /* 0x000000bf14be7209 */ /* 0x000fe20007810000 */
[C---:B------:R-:W-:Y:S01]  /*7ed0*/  FMUL.FTZ R104, R0.reuse, R104 ;  /* 0x0000006800687220 */ /* 0x040fe20000410000 */
[C---:B------:R-:W-:Y:S01]  /*7ee0*/  FMUL.FTZ R105, R0.reuse, R105 ;  /* 0x0000006900697220 */ /* 0x040fe20000410000 */
[C---:B------:R-:W-:Y:S01]  /*7ef0*/  FMUL.FTZ R108, R0.reuse, R108 ;  /* 0x0000006c006c7220 */ /* 0x040fe20000410000 */
[----:B------:R-:W-:Y:S01]  /*7f00*/  FMNMX.FTZ R191, R185, R190, !PT ;  /* 0x000000beb9bf7209 */ /* 0x000fe20007810000 */
[C---:B------:R-:W-:Y:S01]  /*7f10*/  FMUL.FTZ R109, R0.reuse, R109 ;  /* 0x0000006d006d7220 */ /* 0x040fe20000410000 */
[----:B------:R-:W-:Y:S01]  /*7f20*/  FMUL.FTZ R112, R0, R112 ;  /* 0x0000007000707220 */ /* 0x000fe20000410000 */
[----:B------:R-:W2:Y:S01]  /*7f30*/  MUFU.TANH R173, R173 ;  /* 0x000000ad00ad7308 */ /* 0x000ea20000002400 */
[----:B------:R-:W-:Y:S01]  /*7f40*/  FMNMX.FTZ R191, R186, R191, !PT ;  /* 0x000000bfbabf7209 */ /* 0x000fe20007810000 */
[C---:B------:R-:W-:Y:S01]  /*7f50*/  FMUL.FTZ R113, R0.reuse, R113 ;  /* 0x0000007100717220 */ /* 0x040fe20000410000 */
[----:B0-----:R-:W-:Y:S01]  /*7f60*/  FSEL R169, R169, -INF , P3 ;  /* 0xff800000a9a97808 */ /* 0x001fe20001800000 */
[----:B------:R-:W-:Y:S01]  /*7f70*/  FMUL.FTZ R116, R0, R116 ;  /* 0x0000007400747220 */ /* 0x000fe20000410000 */
[----:B------:R-:W-:Y:S01]  /*7f80*/  FMNMX.FTZ R190, R168, R191, !PT ;  /* 0x000000bfa8be7209 */ /* 0x000fe20007810000 */
[----:B------:R-:W-:Y:S01]  /*7f90*/  FMUL.FTZ R117, R0, R117 ;  /* 0x0000007500757220 */ /* 0x000fe20000410000 */
[----:B------:R-:W-:Y:S01]  /*7fa0*/  ISETP.GT.AND P3, PT, R189, 0x29, PT ;  /* 0x00000029bd00780c */ /* 0x000fe20003f64270 */
[----:B------:R-:W0:Y:S01]  /*7fb0*/  MUFU.TANH R176, R176 ;  /* 0x000000b000b07308 */ /* 0x000e220000002400 */
[----:B-1----:R-:W-:Y:S01]  /*7fc0*/  FSEL R172, R172, -INF , P2 ;  /* 0xff800000acac7808 */ /* 0x002fe20001000000 */
[C---:B------:R-:W-:Y:S01]  /*7fd0*/  FMUL.FTZ R88, R0.reuse, R88 ;  /* 0x0000005800587220 */ /* 0x040fe20000410000 */
[----:B------:R-:W-:Y:S01]  /*7fe0*/  FMNMX.FTZ R191, R169, R190, !PT ;  /* 0x000000bea9bf7209 */ /* 0x000fe20007810000 */
[C---:B------:R-:W-:Y:S01]  /*7ff0*/  FMUL.FTZ R193, R0.reuse, R96 ;  /* 0x0000006000c17220 */ /* 0x040fe20000410000 */
[----:B------:R-:W-:Y:S01]  /*8000*/  ISETP.GT.AND P2, PT, R189, 0x30, PT ;  /* 0x00000030bd00780c */ /* 0x000fe20003f44270 */
[----:B------:R-:W-:Y:S01]  /*8010*/  FMUL.FTZ R21, R0, R194 ;  /* 0x000000c200157220 */ /* 0x000fe20000410000 */
[----:B------:R-:W-:Y:S01]  /*8020*/  FMNMX.FTZ R190, R172, R191, !PT ;  /* 0x000000bfacbe7209 */ /* 0x000fe20007810000 */
[----:B------:R-:W1:Y:S01]  /*8030*/  MUFU.TANH R177, R177 ;  /* 0x000000b100b17308 */ /* 0x000e620000002400 */
[----:B--2---:R-:W-:Y:S01]  /*8040*/  FSEL R173, R173, -INF , P3 ;  /* 0xff800000adad7808 */ /* 0x004fe20001800000 */
[----:B------:R-:W-:Y:S01]  /*8050*/  UIADD3 UR6, UR11, 0x100, URZ ;  /* 0x000001000b067890 */ /* 0x000fe2000fffe03f */
[----:B------:R-:W-:Y:S01]  /*8060*/  ISETP.GT.AND P3, PT, R189, 0x31, PT ;  /* 0x00000031bd00780c */ /* 0x000fe20003f64270 */
[----:B------:R-:W-:Y:S01]  /*8070*/  UMOV UR7, 0xc0000010 ;  /* 0xc000001000077882 */ /* 0x000fe20000000000 */
[----:B------:R-:W-:Y:S01]  /*8080*/  FMNMX.FTZ R191, R173, R190, !PT ;  /* 0x000000beadbf7209 */ /* 0x000fe20007810000 */
[----:B------:R-:W-:Y:S01]  /*8090*/  FMUL.FTZ R10, R0, R187 ;  /* 0x000000bb000a7220 */ /* 0x000fe20000410000 */
[----:B------:R-:W-:Y:S01]  /*80a0*/  UMOV UR10, UR54 ;  /* 0x00000036000a7c82 */ /* 0x000fe20008000000 */
[----:B------:R-:W2:Y:S01]  /*80b0*/  MUFU.TANH R180, R180 ;  /* 0x000000b400b47308 */ /* 0x000ea20000002400 */
[----:B0-----:R-:W-:Y:S01]  /*80c0*/  FSEL R176, R176, -INF , P2 ;  /* 0xff800000b0b07808 */ /* 0x001fe20001000000 */
[C---:B------:R-:W-:Y:S01]  /*80d0*/  FMUL.FTZ R184, R0.reuse, R195 ;  /* 0x000000c300b87220 */ /* 0x040fe20000410000 */
[----:B------:R-:W-:Y:S01]  /*80e0*/  ISETP.GT.AND P2, PT, R189, 0x38, PT ;  /* 0x00000038bd00780c */ /* 0x000fe20003f44270 */
[----:B------:R-:W-:Y:S01]  /*80f0*/  FMUL.FTZ R187, R0, R198 ;  /* 0x000000c600bb7220 */ /* 0x000fe20000410000 */
[----:B------:R-:W-:Y:S01]  /*8100*/  FMNMX.FTZ R190, R176, R191, !PT ;  /* 0x000000bfb0be7209 */ /* 0x000fe20007810000 */
[C---:B------:R-:W-:Y:S01]  /*8110*/  FMUL.FTZ R188, R0.reuse, R199 ;  /* 0x000000c700bc7220 */ /* 0x040fe20000410000 */
[C---:B------:R-:W-:Y:S01]  /*8120*/  FMUL.FTZ R170, R0.reuse, R170 ;  /* 0x000000aa00aa7220 */ /* 0x040fe20000410000 */
[----:B------:R-:W0:Y:S01]  /*8130*/  MUFU.TANH R181, R181 ;  /* 0x000000b500b57308 */ /* 0x000e220000002400 */
[----:B-1----:R-:W-:Y:S01]  /*8140*/  FSEL R177, R177, -INF , P3 ;  /* 0xff800000b1b17808 */ /* 0x002fe20001800000 */
[C---:B------:R-:W-:Y:S01]  /*8150*/  FMUL.FTZ R171, R0.reuse, R171 ;  /* 0x000000ab00ab7220 */ /* 0x040fe20000410000 */
[----:B------:R-:W-:Y:S01]  /*8160*/  ISETP.GT.AND P3, PT, R189, 0x39, PT ;  /* 0x00000039bd00780c */ /* 0x000fe20003f64270 */
[C---:B------:R-:W-:Y:S01]  /*8170*/  FMUL.FTZ R174, R0.reuse, R174 ;  /* 0x000000ae00ae7220 */ /* 0x040fe20000410000 */
[----:B------:R-:W-:Y:S01]  /*8180*/  FMNMX.FTZ R191, R177, R190, !PT ;  /* 0x000000beb1bf7209 */ /* 0x000fe20007810000 */
[C---:B------:R-:W-:Y:S01]  /*8190*/  FMUL.FTZ R175, R0.reuse, R175 ;  /* 0x000000af00af7220 */ /* 0x040fe20000410000 */
[----:B------:R-:W-:Y:S01]  /*81a0*/  FMUL.FTZ R178, R0, R178 ;  /* 0x000000b200b27220 */ /* 0x000fe20000410000 */
[----:B------:R-:W1:Y:S01]  /*81b0*/  MUFU.TANH R152, R152 ;  /* 0x0000009800987308 */ /* 0x000e620000002400 */
[----:B--2---:R-:W-:Y:S01]  /*81c0*/  FSEL R180, R180, -INF , P2 ;  /* 0xff800000b4b47808 */ /* 0x004fe20001000000 */
[C---:B------:R-:W-:Y:S01]  /*81d0*/  FMUL.FTZ R179, R0.reuse, R179 ;  /* 0x000000b300b37220 */ /* 0x040fe20000410000 */
[----:B------:R-:W-:Y:S01]  /*81e0*/  ISETP.GT.AND P2, PT, R189, 0x40, PT ;  /* 0x00000040bd00780c */ /* 0x000fe20003f44270 */
[----:B------:R-:W-:Y:S01]  /*81f0*/  FMUL.FTZ R182, R0, R182 ;  /* 0x000000b600b67220 */ /* 0x000fe20000410000 */
        /* <DEDUP_REMOVED lines=26> */
[----:B------:R-:W-:Y:S01]  /*83a0*/  FMUL.FTZ R146, R0, R146 ;  /* 0x0000009200927220 */ /* 0x000fe20000410000 */
        /* <DEDUP_REMOVED lines=50> */
[----:B------:R-:W-:-:S02]  /*86d0*/  WARPGROUP.DEPBAR.LE gsb0, 0x0 ;  /* 0x00008000000079c5 */ /* 0x000fc40000010000 */
[----:B------:R-:W-:Y:S01]  /*86e0*/  ISETP.GT.AND P2, PT, R189, 0x68, PT ;  /* 0x00000068bd00780c */ /* 0x000fe20003f44270 */
[----:B------:R-:W-:Y:S01]  /*86f0*/  WARPGROUP.ARRIVE ;  /* 0x00000000000079c5 */ /* 0x000fe20000000000 */
[----:B------:R-:W-:Y:S02]  /*8700*/  FMNMX.FTZ R190, R136, R191, !PT ;  /* 0x000000bf88be7209 */ /* 0x000fe40007810000 */
[----:B------:R-:W0:Y:S01]  /*8710*/  MUFU.TANH R141, R141 ;  /* 0x0000008d008d7308 */ /* 0x000e220000002400 */
[----:B-1----:R-:W-:Y:S02]  /*8720*/  FSEL R137, R137, -INF , P3 ;  /* 0xff80000089897808 */ /* 0x002fe40001800000 */
[----:B------:R-:W-:Y:S01]  /*8730*/  ISETP.GT.AND P3, PT, R189, 0x69, PT ;  /* 0x00000069bd00780c */ /* 0x000fe20003f64270 */
[----:B------:R-:W-:Y:S01]  /*8740*/  QGMMA.64x128x32.F32.E4M3.E4M3 R24, R220, gdesc[UR4], R24, gsb0 ;  /* 0x01e00004dc187df3 */ /* 0x000fe20008000818 */
[----:B------:R-:W-:Y:S01]  /*8750*/  FMNMX.FTZ R191, R137, R190, !PT ;  /* 0x000000be89bf7209 */ /* 0x000fe20007810000 */
[----:B------:R-:W-:-:S02]  /*8760*/  UIADD3 UR6, UR11, 0x200, URZ ;  /* 0x000002000b067890 */ /* 0x000fc4000fffe03f */
        /* <DEDUP_REMOVED lines=36> */
[----:B------:R-:W-:Y:S01]  /*89b0*/  FMNMX.FTZ R190, R124, R191, !PT ;  /* 0x000000bf7cbe7209 */ /* 0x000fe20007810000 */
[----:B------:R-:W-:Y:S01]  /*89c0*/  FMUL.FTZ R191, R0, R92 ;  /* 0x0000005c00bf7220 */ /* 0x000fe20000410000 */
[----:B------:R-:W-:Y:S01]  /*89d0*/  FSEL R7, R7, -INF , P2 ;  /* 0xff80000007077808 */ /* 0x000fe20001000000 */
[----:B------:R-:W1:Y:S01]  /*89e0*/  MUFU.TANH R132, R132 ;  /* 0x0000008400847308 */ /* 0x000e620000002400 */
[----:B--2---:R-:W-:Y:S02]  /*89f0*/  FSEL R125, R125, -INF , P3 ;  /* 0xff8000007d7d7808 */ /* 0x004fe40001800000 */
[----:B------:R-:W-:-:S02]  /*8a00*/  ISETP.GT.AND P3, PT, R189, 0x91, PT ;  /* 0x00000091bd00780c */ /* 0x000fc40003f64270 */
[----:B------:R-:W-:Y:S02]  /*8a10*/  FMNMX.FTZ R190, R125, R190, !PT ;  /* 0x000000be7dbe7209 */ /* 0x000fe40007810000 */
[----:B------:R-:W-:Y:S01]  /*8a20*/  ISETP.GT.AND P2, PT, R189, 0x98, PT ;  /* 0x00000098bd00780c */ /* 0x000fe20003f44270 */
[----:B------:R-:W2:Y:S01]  /*8a30*/  MUFU.TANH R133, R133 ;  /* 0x0000008500857308 */ /* 0x000ea20000002400 */
[----:B0-----:R-:W-:Y:S02]  /*8a40*/  FSEL R129, R129, -INF , P3 ;  /* 0xff80000081817808 */ /* 0x001fe40001800000 */
[----:B------:R-:W-:Y:S01]  /*8a50*/  FMNMX.FTZ R192, R7, R190, !PT ;  /* 0x000000be07c07209 */ /* 0x000fe20007810000 */
[----:B------:R-:W-:Y:S01]  /*8a60*/  FMUL.FTZ R190, R0, R89 ;  /* 0x0000005900be7220 */ /* 0x000fe20000410000 */
[----:B------:R-:W-:Y:S02]  /*8a70*/  ISETP.GT.AND P3, PT, R189, 0x99, PT ;  /* 0x00000099bd00780c */ /* 0x000fe40003f64270 */
[----:B------:R-:W-:Y:S01]  /*8a80*/  FMNMX.FTZ R89, R129, R192, !PT ;  /* 0x000000c081597209 */ /* 0x000fe20007810000 */
[----:B------:R-:W0:Y:S01]  /*8a90*/  MUFU.TANH R104, R104 ;  /* 0x0000006800687308 */ /* 0x000e220000002400 */
[----:B-1----:R-:W-:-:S02]  /*8aa0*/  FSEL R132, R132, -INF , P2 ;  /* 0xff80000084847808 */ /* 0x002fc40001000000 */
        /* <DEDUP_REMOVED lines=13> */
[----:B------:R-:W-:-:S05]  /*8b80*/  ISETP.GT.AND P3, PT, R189, 0xa9, PT ;  /* 0x000000a9bd00780c */ /* 0x000fca0003f64270 */
[----:B------:R-:W1:Y:S01]  /*8b90*/  MUFU.TANH R112, R112 ;  /* 0x0000007000707308 */ /* 0x000e620000002400 */
[----:B--2---:R-:W-:Y:S02]  /*8ba0*/  FSEL R89, R108, -INF , P2 ;  /* 0xff8000006c597808 */ /* 0x004fe40001000000 */
[----:B------:R-:W-:Y:S02]  /*8bb0*/  FMNMX.FTZ R108, R105, R92, !PT ;  /* 0x0000005c696c7209 */ /* 0x000fe40007810000 */
[----:B------:R-:W-:Y:S02]  /*8bc0*/  ISETP.GT.AND P2, PT, R189, 0xb0, PT ;  /* 0x000000b0bd00780c */ /* 0x000fe40003f44270 */
[----:B------:R-:W-:Y:S01]  /*8bd0*/  FMNMX.FTZ R93, R89, R108, !PT ;  /* 0x0000006c595d7209 */ /* 0x000fe20007810000 */
[----:B------:R-:W2:Y:S01]  /*8be0*/  MUFU.TANH R113, R113 ;  /* 0x0000007100717308 */ /* 0x000ea20000002400 */
[----:B0-----:R-:W-:Y:S02]  /*8bf0*/  FSEL R92, R109, -INF , P3 ;  /* 0xff8000006d5c7808 */ /* 0x001fe40001800000 */
[----:B------:R-:W-:-:S02]  /*8c00*/  ISETP.GT.AND P3, PT, R189, 0xb1, PT ;  /* 0x000000b1bd00780c */ /* 0x000fc40003f64270 */
[----:B------:R-:W-:-:S03]  /*8c10*/  FMNMX.FTZ R109, R92, R93, !PT ;  /* 0x0000005d5c6d7209 */ /* 0x000fc60007810000 */
[----:B------:R-:W0:Y:S01]  /*8c20*/  MUFU.TANH R116, R116 ;  /* 0x0000007400747308 */ /* 0x000e220000002400 */
[----:B-1----:R-:W-:Y:S01]  /*8c30*/  FSEL R96, R112, -INF , P2 ;  /* 0xff80000070607808 */ /* 0x002fe20001000000 */
[----:B------:R-:W-:Y:S01]  /*8c40*/  FMUL.FTZ R112, R0, R97 ;  /* 0x0000006100707220 */ /* 0x000fe20000410000 */
[----:B------:R-:W-:Y:S01]  /*8c50*/  ISETP.GT.AND P2, PT, R189, 0xb8, PT ;  /* 0x000000b8bd00780c */ /* 0x000fe20003f44270 */
[----:B------:R-:W-:Y:S02]  /*8c60*/  WARPGROUP.DEPBAR.LE gsb0, 0x0 ;  /* 0x00008000000079c5 */ /* 0x000fe40000010000 */
[----:B------:R-:W-:Y:S01]  /*8c70*/  FMNMX.FTZ R108, R96, R109, !PT ;  /* 0x0000006d606c7209 */ /* 0x000fe20007810000 */
[----:B------:R-:W-:Y:S01]  /*8c80*/  WARPGROUP.ARRIVE ;  /* 0x00000000000079c5 */ /* 0x000fe20000000000 */
[----:B------:R-:W1:Y:S01]  /*8c90*/  MUFU.TANH R117, R117 ;  /* 0x0000007500757308 */ /* 0x000e620000002400 */
[----:B--2---:R-:W-:Y:S01]  /*8ca0*/  FSEL R93, R113, -INF , P3 ;  /* 0xff800000715d7808 */ /* 0x004fe20001800000 */
[----:B------:R-:W-:Y:S01]  /*8cb0*/  FMUL.FTZ R113, R0, R100 ;  /* 0x0000006400717220 */ /* 0x000fe20000410000 */
[----:B------:R-:W-:-:S02]  /*8cc0*/  ISETP.GT.AND P3, PT, R189, 0xb9, PT ;  /* 0x000000b9bd00780c */ /* 0x000fc40003f64270 */
[----:B------:R-:W-:Y:S01]  /*8cd0*/  FMNMX.FTZ R194, R93, R108, !PT ;  /* 0x0000006c5dc27209 */ /* 0x000fe20007810000 */
[----:B------:R-:W-:Y:S01]  /*8ce0*/  QGMMA.64x128x32.F32.E4M3.E4M3 R24, R216, gdesc[UR4], R24, gsb0 ;  /* 0x01e00004d8187df3 */ /* 0x000fe20008000818 */
[----:B------:R-:W-:Y:S01]  /*8cf0*/  UIADD3 UR6, UR11, 0x300, URZ ;  /* 0x000003000b067890 */ /* 0x000fe2000fffe03f */
[----:B------:R-:W2:Y:S01]  /*8d00*/  MUFU.TANH R88, R88 ;  /* 0x0000005800587308 */ /* 0x000ea20000002400 */
[----:B0-----:R-:W-:Y:S01]  /*8d10*/  FSEL R97, R116, -INF , P2 ;  /* 0xff80000074617808 */ /* 0x001fe20001000000 */
[----:B------:R-:W-:Y:S01]  /*8d20*/  UMOV UR7, 0xc0000010 ;  /* 0xc000001000077882 */ /* 0x000fe20000000000 */
        /* <DEDUP_REMOVED lines=8> */
[----:B------:R-:W-:-:S05]  /*8db0*/  ISETP.GT.AND P2, PT, R189, 0xc8, PT ;  /* 0x000000c8bd00780c */ /* 0x000fca0003f44270 */
[----:B------:R-:W2:Y:S01]  /*8dc0*/  MUFU.TANH R192, R192 ;  /* 0x000000c000c07308 */ /* 0x000ea20000002400 */
[----:B0-----:R-:W-:Y:S02]  /*8dd0*/  FSEL R109, R190, -INF , P3 ;  /* 0xff800000be6d7808 */ /* 0x001fe40001800000 */
[----:B------:R-:W-:-:S05]  /*8de0*/  ISETP.GT.AND P3, PT, R189, 0xc9, PT ;  /* 0x000000c9bd00780c */ /* 0x000fca0003f64270 */
[----:B------:R-:W0:Y:S08]  /*8df0*/  MUFU.TANH R193, R193 ;  /* 0x000000c100c17308 */ /* 0x000e300000002400 */
[----:B------:R3:W4:Y:S08]  /*8e00*/  MUFU.TANH R116, R112 ;  /* 0x0000007000747308 */ /* 0x0007300000002400 */
[----:B------:R5:W4:Y:S01]  /*8e10*/  MUFU.TANH R88, R113 ;  /* 0x0000007100587308 */ /* 0x000b220000002400 */
[----:B---3--:R-:W-:Y:S01]  /*8e20*/  FMNMX.FTZ R112, R100, R117, !PT ;  /* 0x0000007564707209 */ /* 0x008fe20007810000 */
[----:B------:R-:W-:Y:S01]  /*8e30*/  FMUL.FTZ R117, R0, R101 ;  /* 0x0000006500757220 */ /* 0x000fe20000410000 */
[----:B-1----:R-:W-:-:S02]  /*8e40*/  FSEL R101, R191, -INF , P2 ;  /* 0xff800000bf657808 */ /* 0x002fc40001000000 */
[----:B------:R-:W-:Y:S02]  /*8e50*/  FMNMX.FTZ R194, R109, R112, !PT ;  /* 0x000000706dc27209 */ /* 0x000fe40007810000 */
[----:B------:R-:W-:Y:S01]  /*8e60*/  ISETP.GT.AND P2, PT, R189, 0xd0, PT ;  /* 0x000000d0bd00780c */ /* 0x000fe20003f44270 */
[----:B------:R1:W3:Y:S01]  /*8e70*/  MUFU.TANH R190, R117 ;  /* 0x0000007500be7308 */ /* 0x0002e20000002400 */
[----:B--2---:R-:W-:Y:S01]  /*8e80*/  FSEL R112, R192, -INF , P3 ;  /* 0xff800000c0707808 */ /* 0x004fe20001800000 */
[----:B-----5:R-:W-:Y:S01]  /*8e90*/  FMUL.FTZ R113, R0, R110 ;  /* 0x0000006e00717220 */ /* 0x020fe20000410000 */
[----:B------:R-:W-:Y:S02]  /*8ea0*/  FMNMX.FTZ R191, R101, R194, !PT ;  /* 0x000000c265bf7209 */ /* 0x000fe40007810000 */
[----:B------:R-:W-:Y:S02]  /*8eb0*/  ISETP.GT.AND P3, PT, R189, 0xd1, PT ;  /* 0x000000d1bd00780c */ /* 0x000fe40003f64270 */
[----:B0-----:R-:W-:Y:S01]  /*8ec0*/  FSEL R110, R193, -INF , P2 ;  /* 0xff800000c16e7808 */ /* 0x001fe20001000000 */
[----:B------:R-:W0:Y:S01]  /*8ed0*/  MUFU.TANH R9, R9 ;  /* 0x0000000900097308 */ /* 0x000e220000002400 */
[----:B------:R-:W-:Y:S01]  /*8ee0*/  FMNMX.FTZ R191, R112, R191, !PT ;  /* 0x000000bf70bf7209 */ /* 0x000fe20007810000 */
[----:B-1----:R-:W-:Y:S01]  /*8ef0*/  FMUL.FTZ R117, R0, R111 ;  /* 0x0000006f00757220 */ /* 0x002fe20000410000 */
[----:B------:R-:W-:-:S02]  /*8f00*/  ISETP.GT.AND P2, PT, R189, 0xd8, PT ;  /* 0x000000d8bd00780c */ /* 0x000fc40003f44270 */
[----:B----4-:R-:W-:Y:S02]  /*8f10*/  FSEL R116, R116, -INF , P3 ;  /* 0xff80000074747808 */ /* 0x010fe40001800000 */
[----:B------:R-:W-:Y:S01]  /*8f20*/  FMNMX.FTZ R191, R110, R191, !PT ;  /* 0x000000bf6ebf7209 */ /* 0x000fe20007810000 */
[----:B------:R-:W1:Y:S01]  /*8f30*/  MUFU.TANH R10, R10 ;  /* 0x0000000a000a7308 */ /* 0x000e620000002400 */
[----:B------:R-:W-:Y:S02]  /*8f40*/  FSEL R111, R88, -INF , P2 ;  /* 0xff800000586f7808 */ /* 0x000fe40001000000 */
[C---:B------:R-:W-:Y:S01]  /*8f50*/  ISETP.GT.AND P3, PT, R189.reuse, 0xd9, PT ;  /* 0x000000d9bd00780c */ /* 0x040fe20003f64270 */
[----:B------:R-:W-:Y:S01]  /*8f60*/  VIADD R189, R189, 0x8 ;  /* 0x00000008bdbd7836 */ /* 0x000fe20000000000 */
[----:B------:R-:W-:Y:S02]  /*8f70*/  FMNMX.FTZ R88, R116, R191, !PT ;  /* 0x000000bf74587209 */ /* 0x000fe40007810000 */
[----:B---3--:R-:W-:Y:S01]  /*8f80*/  FSEL R190, R190, -INF , P3 ;  /* 0xff800000bebe7808 */ /* 0x008fe20001800000 */
[----:B------:R-:W2:Y:S01]  /*8f90*/  MUFU.TANH R13, R13 ;  /* 0x0000000d000d7308 */ /* 0x000ea20000002400 */
[----:B------:R-:W-:-:S02]  /*8fa0*/  FMNMX.FTZ R191, R111, R88, !PT ;  /* 0x000000586fbf7209 */ /* 0x000fc40007810000 */
[C---:B------:R-:W-:Y:S02]  /*8fb0*/  ISETP.GT.AND P3, PT, R189.reuse, RZ, PT ;  /* 0x000000ffbd00720c */ /* 0x040fe40003f64270 */
[----:B------:R-:W-:Y:S02]  /*8fc0*/  FMNMX.FTZ R191, R190, R191, !PT ;  /* 0x000000bfbebf7209 */ /* 0x000fe40007810000 */
[----:B------:R-:W-:Y:S01]  /*8fd0*/  ISETP.GT.AND P4, PT, R189, 0x1, PT ;  /* 0x00000001bd00780c */ /* 0x000fe20003f84270 */
[----:B------:R-:W3:Y:S01]  /*8fe0*/  MUFU.TANH R14, R14 ;  /* 0x0000000e000e7308 */ /* 0x000ee20000002400 */
[----:B0-----:R-:W-:Y:S01]  /*8ff0*/  FSEL R9, R9, -INF , P3 ;  /* 0xff80000009097808 */ /* 0x001fe20001800000 */
[----:B------:R-:W0:Y:S01]  /*9000*/  SHFL.BFLY PT, R88, R191, 0x2, 0x1f ;  /* 0x0c401f00bf587f89 */ /* 0x000e2200000e0000 */
[----:B------:R-:W-:Y:S02]  /*9010*/  ISETP.GT.AND P3, PT, R189, 0x8, PT ;  /* 0x00000008bd00780c */ /* 0x000fe40003f64270 */
[----:B-1----:R-:W-:-:S02]  /*9020*/  FSEL R10, R10, -INF , P4 ;  /* 0xff8000000a0a7808 */ /* 0x002fc40002000000 */
[----:B------:R-:W-:Y:S01]  /*9030*/  FMNMX.FTZ R195, R9, R6, !PT ;  /* 0x0000000609c37209 */ /* 0x000fe20007810000 */
[----:B------:R-:W1:Y:S01]  /*9040*/  MUFU.TANH R21, R21 ;  /* 0x0000001500157308 */ /* 0x000e620000002400 */
[----:B------:R-:W-:Y:S02]  /*9050*/  ISETP.GT.AND P4, PT, R189, 0x9, PT ;  /* 0x00000009bd00780c */ /* 0x000fe40003f84270 */
[----:B--2---:R-:W-:Y:S02]  /*9060*/  FSEL R13, R13, -INF , P3 ;  /* 0xff8000000d0d7808 */ /* 0x004fe40001800000 */
[----:B------:R-:W-:-:S03]  /*9070*/  ISETP.GT.AND P3, PT, R189, 0x10, PT ;  /* 0x00000010bd00780c */ /* 0x000fc60003f64270 */
[----:B------:R-:W2:Y:S01]  /*9080*/  MUFU.TANH R184, R184 ;  /* 0x000000b800b87308 */ /* 0x000ea20000002400 */
[----:B---3--:R-:W-:Y:S02]  /*9090*/  FSEL R14, R14, -INF , P4 ;  /* 0xff8000000e0e7808 */ /* 0x008fe40002000000 */
[----:B------:R-:W-:-:S05]  /*90a0*/  ISETP.GT.AND P4, PT, R189, 0x11, PT ;  /* 0x00000011bd00780c */ /* 0x000fca0003f84270 */
[----:B------:R-:W3:Y:S01]  /*90b0*/  MUFU.TANH R187, R187 ;  /* 0x000000bb00bb7308 */ /* 0x000ee20000002400 */
[----:B-1----:R-:W-:Y:S02]  /*90c0*/  FSEL R21, R21, -INF , P3 ;  /* 0xff80000015157808 */ /* 0x002fe40001800000 */
[----:B0-----:R-:W-:Y:S02]  /*90d0*/  FMNMX.FTZ R88, R191, R88, !PT ;  /* 0x00000058bf587209 */ /* 0x001fe40007810000 */
[----:B------:R-:W-:-:S03]  /*90e0*/  ISETP.GT.AND P3, PT, R189, 0x18, PT ;  /* 0x00000018bd00780c */ /* 0x000fc60003f64270 */
[----:B------:R-:W0:Y:S01]  /*90f0*/  SHFL.BFLY PT, R191, R88, 0x1, 0x1f ;  /* 0x0c201f0058bf7f89 */ /* 0x000e2200000e0000 */
[----:B------:R-:W1:Y:S01]  /*9100*/  MUFU.TANH R188, R188 ;  /* 0x000000bc00bc7308 */ /* 0x000e620000002400 */
[----:B--2---:R-:W-:Y:S02]  /*9110*/  FSEL R184, R184, -INF , P4 ;  /* 0xff800000b8b87808 */ /* 0x004fe40002000000 */
[----:B------:R-:W-:-:S05]  /*9120*/  ISETP.GT.AND P4, PT, R189, 0x19, PT ;  /* 0x00000019bd00780c */ /* 0x000fca0003f84270 */
[----:B------:R-:W2:Y:S01]  /*9130*/  MUFU.TANH R170, R170 ;  /* 0x000000aa00aa7308 */ /* 0x000ea20000002400 */
[----:B---3--:R-:W-:Y:S02]  /*9140*/  FSEL R187, R187, -INF , P3 ;  /* 0xff800000bbbb7808 */ /* 0x008fe40001800000 */
[----:B------:R-:W-:-:S05]  /*9150*/  ISETP.GT.AND P3, PT, R189, 0x20, PT ;  /* 0x00000020bd00780c */ /* 0x000fca0003f64270 */
[----:B------:R-:W3:Y:S01]  /*9160*/  MUFU.TANH R171, R171 ;  /* 0x000000ab00ab7308 */ /* 0x000ee20000002400 */
[----:B-1----:R-:W-:Y:S02]  /*9170*/  FSEL R188, R188, -INF , P4 ;  /* 0xff800000bcbc7808 */ /* 0x002fe40002000000 */
[----:B------:R-:W-:Y:S01]  /*9180*/  ISETP.GT.AND P4, PT, R189, 0x21, PT ;  /* 0x00000021bd00780c */ /* 0x000fe20003f84270 */
[----:B------:R-:W-:Y:S02]  /*9190*/  WARPGROUP.DEPBAR.LE gsb0, 0x0 ;  /* 0x00008000000079c5 */ /* 0x000fe40000010000 */
[----:B------:R-:W-:Y:S01]  /*91a0*/  WARPGROUP.ARRIVE ;  /* 0x00000000000079c5 */ /* 0x000fe20000000000 */
[----:B0-----:R-:W-:Y:S01]  /*91b0*/  FMNMX.FTZ R88, R88, R191, !PT ;  /* 0x000000bf58587209 */ /* 0x001fe20007810000 */
[----:B------:R-:W-:Y:S01]  /*91c0*/  IMAD.U32 R191, RZ, RZ, UR10 ;  /* 0x0000000affbf7e24 */ /* 0x000fe2000f8e00ff */
[----:B------:R-:W0:Y:S01]  /*91d0*/  MUFU.TANH R174, R174 ;  /* 0x000000ae00ae7308 */ /* 0x000e220000002400 */
[----:B--2---:R-:W-:-:S02]  /*91e0*/  FSEL R170, R170, -INF , P3 ;  /* 0xff800000aaaa7808 */ /* 0x004fc40001800000 */
[C---:B------:R-:W-:Y:S01]  /*91f0*/  FFMA.FTZ R192, R88.reuse, R191, -8 ;  /* 0xc100000058c07423 */ /* 0x040fe200000100bf */
[----:B------:R-:W-:Y:S01]  /*9200*/  FSETP.NEU.FTZ.AND P2, PT, R88, -INF , PT ;  /* 0xff8000005800780b */ /* 0x000fe20003f5d000 */
[----:B------:R-:W-:Y:S01]  /*9210*/  FMUL.FTZ R191, R0, R103 ;  /* 0x0000006700bf7220 */ /* 0x000fe20000410000 */
[----:B------:R-:W-:Y:S01]  /*9220*/  ISETP.GT.AND P3, PT, R189, 0x28, PT ;  /* 0x00000028bd00780c */ /* 0x000fe20003f64270 */
[----:B------:R-:W-:Y:S01]  /*9230*/  QGMMA.64x128x32.F32.E4M3.E4M3 R24, R212, gdesc[UR4], R24, gsb0 ;  /* 0x01e00004d4187df3 */ /* 0x000fe20008000818 */
[----:B------:R-:W-:Y:S01]  /*9240*/  FSEL R103, R192, RZ, P2 ;  /* 0x000000ffc0677208 */ /* 0x000fe20001000000 */
[----:B------:R-:W1:Y:S01]  /*9250*/  MUFU.TANH R175, R175 ;  /* 0x000000af00af7308 */ /* 0x000e620000002400 */
[----:B---3--:R-:W-:Y:S01]  /*9260*/  FSEL R171, R171, -INF , P4 ;  /* 0xff800000abab7808 */ /* 0x008fe20002000000 */
[----:B------:R-:W-:Y:S01]  /*9270*/  UIADD3 UR6, UR11, 0x400, URZ ;  /* 0x000004000b067890 */ /* 0x000fe2000fffe03f */
[----:B------:R-:W-:Y:S01]  /*9280*/  ISETP.GT.AND P4, PT, R189, 0x29, PT ;  /* 0x00000029bd00780c */ /* 0x000fe20003f84270 */
        /* <DEDUP_REMOVED lines=8> */
[----:B------:R-:W2:Y:S01]  /*9310*/  MUFU.TANH R178, R178 ;  /* 0x000000b200b27308 */ /* 0x000ea20000002400 */
[----:B0-----:R-:W-:Y:S01]  /*9320*/  FSEL R174, R174, -INF , P3 ;  /* 0xff800000aeae7808 */ /* 0x001fe20001800000 */
[--C-:B------:R-:W-:Y:S01]  /*9330*/  FFMA.FTZ R192, R129, UR10, -R103.reuse ;  /* 0x0000000a81c07c23 */ /* 0x100fe20008010867 */
[----:B------:R-:W-:Y:S01]  /*9340*/  FMNMX.FTZ R195, R13, R186, !PT ;  /* 0x000000ba0dc37209 */ /* 0x000fe20007810000 */
[--C-:B------:R-:W-:Y:S01]  /*9350*/  FFMA.FTZ R194, R132, UR10, -R103.reuse ;  /* 0x0000000a84c27c23 */ /* 0x100fe20008010867 */
[----:B------:R-:W-:Y:S01]  /*9360*/  ISETP.GT.AND P3, PT, R189, 0x30, PT ;  /* 0x00000030bd00780c */ /* 0x000fe20003f64270 */
[----:B------:R-:W-:Y:S01]  /*9370*/  UMOV UR7, 0xc0000010 ;  /* 0xc000001000077882 */ /* 0x000fe20000000000 */
[----:B------:R-:W-:Y:S01]  /*9380*/  FMNMX.FTZ R186, R14, R195, !PT ;  /* 0x000000c30eba7209 */ /* 0x000fe20007810000 */
[----:B------:R-:W0:Y:S01]  /*9390*/  MUFU.TANH R179, R179 ;  /* 0x000000b300b37308 */ /* 0x000e220000002400 */
[----:B-1----:R-:W-:Y:S01]  /*93a0*/  FSEL R175, R175, -INF , P4 ;  /* 0xff800000afaf7808 */ /* 0x002fe20002000000 */
[--C-:B------:R-:W-:Y:S01]  /*93b0*/  FFMA.FTZ R128, R128, UR10, -R103.reuse ;  /* 0x0000000a80807c23 */ /* 0x100fe20008010867 */
[----:B------:R-:W-:Y:S01]  /*93c0*/  FMNMX.FTZ R195, R21, R186, !PT ;  /* 0x000000ba15c37209 */ /* 0x000fe20007810000 */
[--C-:B------:R-:W-:Y:S01]  /*93d0*/  FFMA.FTZ R168, R168, UR10, -R103.reuse ;  /* 0x0000000aa8a87c23 */ /* 0x100fe20008010867 */
[----:B------:R-:W-:Y:S01]  /*93e0*/  ISETP.GT.AND P4, PT, R189, 0x31, PT ;  /* 0x00000031bd00780c */ /* 0x000fe20003f84270 */
[--C-:B------:R-:W-:Y:S01]  /*93f0*/  FFMA.FTZ R169, R169, UR10, -R103.reuse ;  /* 0x0000000aa9a97c23 */ /* 0x100fe20008010867 */
[----:B------:R-:W-:Y:S01]  /*9400*/  FMNMX.FTZ R186, R184, R195, !PT ;  /* 0x000000c3b8ba7209 */ /* 0x000fe20007810000 */
[----:B------:R-:W1:Y:S01]  /*9410*/  MUFU.TANH R182, R182 ;  /* 0x000000b600b67308 */ /* 0x000e620000002400 */
[----:B--2---:R-:W-:Y:S01]  /*9420*/  FSEL R178, R178, -INF , P3 ;  /* 0xff800000b2b27808 */ /* 0x004fe20001800000 */
[--C-:B------:R-:W-:Y:S01]  /*9430*/  FFMA.FTZ R172, R172, UR10, -R103.reuse ;  /* 0x0000000aacac7c23 */ /* 0x100fe20008010867 */
[----:B------:R-:W-:Y:S01]  /*9440*/  FMNMX.FTZ R195, R187, R186, !PT ;  /* 0x000000babbc37209 */ /* 0x000fe20007810000 */
[--C-:B------:R-:W-:Y:S01]  /*9450*/  FFMA.FTZ R173, R173, UR10, -R103.reuse ;  /* 0x0000000aadad7c23 */ /* 0x100fe20008010867 */
[----:B------:R-:W-:Y:S01]  /*9460*/  ISETP.GT.AND P3, PT, R189, 0x38, PT ;  /* 0x00000038bd00780c */ /* 0x000fe20003f64270 */
        /* <DEDUP_REMOVED lines=8> */
[--C-:B------:R-:W-:Y:S01]  /*94f0*/  FFMA.FTZ R181, R181, UR10, -R103.reuse ;  /* 0x0000000ab5b57c23 */ /* 0x100fe20008010867 */
        /* <DEDUP_REMOVED lines=36> */
[----:B------:R-:W-:Y:S01]  /*9740*/  ISETP.GT.AND P3, PT, R189, 0x50, PT ;  /* 0x00000050bd00780c */ /* 0x000fe20003f64270 */
[--C-:B------:R-:W-:Y:S01]  /*9750*/  FFMA.FTZ R145, R145, UR10, -R103.reuse ;  /* 0x0000000a91917c23 */ /* 0x100fe20008010867 */
        /* <DEDUP_REMOVED lines=12> */
[----:B-1----:R-:W-:Y:S01]  /*9820*/  FSEL R162, R162, -INF , P3 ;  /* 0xff800000a2a27808 */ /* 0x002fe20001800000 */
[--C-:B------:R-:W-:Y:S01]  /*9830*/  FFMA.FTZ R7, R7, UR10, -R103.reuse ;  /* 0x0000000a07077c23 */ /* 0x100fe20008010867 */
[----:B------:R-:W-:Y:S01]  /*9840*/  ISETP.GT.AND P3, PT, R189, 0x58, PT ;  /* 0x00000058bd00780c */ /* 0x000fe20003f64270 */
[--C-:B------:R-:W-:Y:S01]  /*9850*/  FFMA.FTZ R133, R133, UR10, -R103.reuse ;  /* 0x0000000a85857c23 */ /* 0x100fe20008010867 */
[----:B------:R-:W-:Y:S01]  /*9860*/  FMNMX.FTZ R186, R162, R195, !PT ;  /* 0x000000c3a2ba7209 */ /* 0x000fe20007810000 */
[--C-:B------:R-:W-:Y:S01]  /*9870*/  FFMA.FTZ R105, R105, UR10, -R103.reuse ;  /* 0x0000000a69697c23 */ /* 0x100fe20008010867 */
[----:B------:R-:W-:-:S01]  /*9880*/  FFMA.FTZ R93, R93, UR10, -R103 ;  /* 0x0000000a5d5d7c23 */ /* 0x000fc20008010867 */
        /* <DEDUP_REMOVED lines=10> */
[----:B------:R-:W-:Y:S01]  /*9930*/  FFMA.FTZ R111, R111, UR10, -R103 ;  /* 0x0000000a6f6f7c23 */ /* 0x000fe20008010867 */
        /* <DEDUP_REMOVED lines=15> */
[----:B-1----:R-:W-:Y:S01]  /*9a30*/  FSEL R142, R142, -INF , P3 ;  /* 0xff8000008e8e7808 */ /* 0x002fe20001800000 */
[----:B------:R-:W-:Y:S02]  /*9a40*/  WARPGROUP.DEPBAR.LE gsb0, 0x0 ;  /* 0x00008000000079c5 */ /* 0x000fe40000010000 */
[----:B------:R-:W-:Y:S01]  /*9a50*/  ISETP.GT.AND P3, PT, R189, 0x70, PT ;  /* 0x00000070bd00780c */ /* 0x000fe20003f64270 */
[----:B------:R-:W-:Y:S01]  /*9a60*/  WARPGROUP.ARRIVE ;  /* 0x00000000000079c5 */ /* 0x000fe20000000000 */
[----:B------:R-:W-:Y:S02]  /*9a70*/  FMNMX.FTZ R186, R142, R195, !PT ;  /* 0x000000c38eba7209 */ /* 0x000fe40007810000 */
[----:B------:R-:W1:Y:S01]  /*9a80*/  MUFU.TANH R147, R147 ;  /* 0x0000009300937308 */ /* 0x000e620000002400 */
[----:B--2---:R-:W-:Y:S02]  /*9a90*/  FSEL R143, R143, -INF , P4 ;  /* 0xff8000008f8f7808 */ /* 0x004fe40002000000 */
[----:B------:R-:W-:Y:S01]  /*9aa0*/  ISETP.GT.AND P4, PT, R189, 0x71, PT ;  /* 0x00000071bd00780c */ /* 0x000fe20003f84270 */
[----:B------:R-:W-:Y:S01]  /*9ab0*/  QGMMA.64x128x32.F32.E4M3.E4M3 R24, R208, gdesc[UR4], R24, gsb0 ;  /* 0x01e00004d0187df3 */ /* 0x000fe20008000818 */
[----:B------:R-:W-:Y:S01]  /*9ac0*/  FMNMX.FTZ R195, R143, R186, !PT ;  /* 0x000000ba8fc37209 */ /* 0x000fe20007810000 */
[----:B------:R-:W-:-:S02]  /*9ad0*/  UIADD3 UR6, UR11, 0x500, URZ ;  /* 0x000005000b067890 */ /* 0x000fc4000fffe03f */
        /* <DEDUP_REMOVED lines=71> */
[----:B------:R-:W-:Y:S02]  /*9f50*/  WARPGROUP.DEPBAR.LE gsb0, 0x0 ;  /* 0x00008000000079c5 */ /* 0x000fe40000010000 */
[----:B------:R-:W-:Y:S01]  /*9f60*/  ISETP.GT.AND P4, PT, R189, 0xb9, PT ;  /* 0x000000b9bd00780c */ /* 0x000fe20003f84270 */
[----:B------:R-:W-:Y:S01]  /*9f70*/  WARPGROUP.ARRIVE ;  /* 0x00000000000079c5 */ /* 0x000fe20000000000 */
[----:B------:R-:W-:Y:S02]  /*9f80*/  FMNMX.FTZ R195, R115, R186, !PT ;  /* 0x000000ba73c37209 */ /* 0x000fe40007810000 */
[----:B------:R-:W2:Y:S01]  /*9f90*/  MUFU.TANH R90, R90 ;  /* 0x0000005a005a7308 */ /* 0x000ea20000002400 */
[----:B0-----:R-:W-:Y:S02]  /*9fa0*/  FSEL R132, R118, -INF , P3 ;  /* 0xff80000076847808 */ /* 0x001fe40001800000 */
[----:B------:R-:W-:Y:S01]  /*9fb0*/  ISETP.GT.AND P3, PT, R189, 0xc0, PT ;  /* 0x000000c0bd00780c */ /* 0x000fe20003f64270 */
[----:B------:R-:W-:Y:S01]  /*9fc0*/  QGMMA.64x128x32.F32.E4M3.E4M3 R24, R204, gdesc[UR4], R24, gsb0 ;  /* 0x01e00004cc187df3 */ /* 0x000fe20008000818 */
[----:B------:R-:W-:Y:S01]  /*9fd0*/  FMNMX.FTZ R186, R132, R195, !PT ;  /* 0x000000c384ba7209 */ /* 0x000fe20007810000 */
[----:B------:R-:W-:-:S02]  /*9fe0*/  UIADD3 UR6, UR11, 0x600, URZ ;  /* 0x000006000b067890 */ /* 0x000fc4000fffe03f */
[----:B------:R-:W0:Y:S01]  /*9ff0*/  MUFU.TANH R91, R91 ;  /* 0x0000005b005b7308 */ /* 0x000e220000002400 */
[----:B-1----:R-:W-:Y:S01]  /*a000*/  FSEL R119, R119, -INF , P4 ;  /* 0xff80000077777808 */ /* 0x002fe20002000000 */
[----:B------:R-:W-:Y:S01]  /*a010*/  UMOV UR7, 0xc0000010 ;  /* 0xc000001000077882 */ /* 0x000fe20000000000 */
[----:B------:R-:W-:Y:S02]  /*a020*/  ISETP.GT.AND P4, PT, R189, 0xc1, PT ;  /* 0x000000c1bd00780c */ /* 0x000fe40003f84270 */
[----:B------:R-:W-:-:S03]  /*a030*/  FMNMX.FTZ R195, R119, R186, !PT ;  /* 0x000000ba77c37209 */ /* 0x000fc60007810000 */
[----:B------:R-:W-:Y:S01]  /*a040*/  MUFU.TANH R94, R94 ;  /* 0x0000005e005e7308 */ /* 0x000fe20000002400 */
[----:B--2---:R-:W-:Y:S02]  /*a050*/  FSEL R90, R90, -INF , P3 ;  /* 0xff8000005a5a7808 */ /* 0x004fe40001800000 */
[----:B------:R-:W-:Y:S02]  /*a060*/  ISETP.GT.AND P3, PT, R189, 0xc8, PT ;  /* 0x000000c8bd00780c */ /* 0x000fe40003f64270 */
[----:B------:R-:W-:-:S03]  /*a070*/  FMNMX.FTZ R186, R90, R195, !PT ;  /* 0x000000c35aba7209 */ /* 0x000fc60007810000 */
[----:B------:R-:W1:Y:S01]  /*a080*/  MUFU.TANH R95, R95 ;  /* 0x0000005f005f7308 */ /* 0x000e620000002400 */
[----:B0-----:R-:W-:Y:S02]  /*a090*/  FSEL R91, R91, -INF , P4 ;  /* 0xff8000005b5b7808 */ /* 0x001fe40002000000 */
[----:B------:R-:W-:Y:S02]  /*a0a0*/  ISETP.GT.AND P4, PT, R189, 0xc9, PT ;  /* 0x000000c9bd00780c */ /* 0x000fe40003f84270 */
[----:B------:R-:W-:-:S03]  /*a0b0*/  FMNMX.FTZ R195, R91, R186, !PT ;  /* 0x000000ba5bc37209 */ /* 0x000fc60007810000 */
[----:B------:R-:W0:Y:S08]  /*a0c0*/  MUFU.TANH R98, R98 ;  /* 0x0000006200627308 */ /* 0x000e300000002400 */
[----:B------:R-:W2:Y:S01]  /*a0d0*/  MUFU.TANH R99, R99 ;  /* 0x0000006300637308 */ /* 0x000ea20000002400 */
[----:B-1----:R-:W-:Y:S02]  /*a0e0*/  FSEL R95, R95, -INF , P4 ;  /* 0xff8000005f5f7808 */ /* 0x002fe40002000000 */
[----:B------:R-:W-:-:S05]  /*a0f0*/  ISETP.GT.AND P4, PT, R189, 0xd1, PT ;  /* 0x000000d1bd00780c */ /* 0x000fca0003f84270 */
[----:B------:R1:W-:Y:S08]  /*a100*/  MUFU.EX2 R114, R192 ;  /* 0x000000c000727308 */ /* 0x0003f00000000800 */
[----:B------:R-:W3:Y:S01]  /*a110*/  MUFU.TANH R102, R102 ;  /* 0x0000006600667308 */ /* 0x000ee20000002400 */
[----:B-1----:R-:W-:-:S01]  /*a120*/  FFMA.FTZ R192, R104, UR10, -R103 ;  /* 0x0000000a68c07c23 */ /* 0x002fc20008010867 */
[----:B------:R-:W-:-:S02]  /*a130*/  FSEL R104, R94, -INF , P3 ;  /* 0xff8000005e687808 */ /* 0x000fc40001800000 */
[----:B------:R-:W-:Y:S02]  /*a140*/  ISETP.GT.AND P3, PT, R189, 0xd0, PT ;  /* 0x000000d0bd00780c */ /* 0x000fe40003f64270 */
[----:B------:R-:W-:Y:S02]  /*a150*/  FMNMX.FTZ R186, R104, R195, !PT ;  /* 0x000000c368ba7209 */ /* 0x000fe40007810000 */
[----:B------:R-:W1:Y:S01]  /*a160*/  MUFU.TANH R191, R191 ;  /* 0x000000bf00bf7308 */ /* 0x000e620000002400 */
[----:B0-----:R-:W-:Y:S02]  /*a170*/  FSEL R98, R98, -INF , P3 ;  /* 0xff80000062627808 */ /* 0x001fe40001800000 */
[----:B------:R-:W-:Y:S02]  /*a180*/  FMNMX.FTZ R195, R95, R186, !PT ;  /* 0x000000ba5fc37209 */ /* 0x000fe40007810000 */
[----:B------:R-:W-:Y:S02]  /*a190*/  ISETP.GT.AND P3, PT, R189, 0xd8, PT ;  /* 0x000000d8bd00780c */ /* 0x000fe40003f64270 */
[----:B--2---:R-:W-:Y:S01]  /*a1a0*/  FSEL R99, R99, -INF , P4 ;  /* 0xff80000063637808 */ /* 0x004fe20002000000 */
[----:B------:R0:W-:Y:S01]  /*a1b0*/  MUFU.EX2 R94, R192 ;  /* 0x000000c0005e7308 */ /* 0x0001e20000000800 */
[----:B------:R-:W-:Y:S01]  /*a1c0*/  ISETP.GT.AND P4, PT, R189, 0xd9, PT ;  /* 0x000000d9bd00780c */ /* 0x000fe20003f84270 */
[----:B------:R-:W-:Y:S01]  /*a1d0*/  FFMA.FTZ R189, R92, UR10, -R103 ;  /* 0x0000000a5cbd7c23 */ /* 0x000fe20008010867 */
[----:B---3--:R-:W-:-:S05]  /*a1e0*/  FSEL R186, R102, -INF , P3 ;  /* 0xff80000066ba7808 */ /* 0x008fca0001800000 */
[----:B------:R2:W-:Y:S01]  /*a1f0*/  MUFU.EX2 R118, R194 ;  /* 0x000000c200767308 */ /* 0x0005e20000000800 */
[----:B0-----:R-:W-:Y:S01]  /*a200*/  FMNMX.FTZ R192, R98, R195, !PT ;  /* 0x000000c362c07209 */ /* 0x001fe20007810000 */
[----:B------:R-:W-:Y:S01]  /*a210*/  FFMA.FTZ R195, R116, UR10, -R103 ;  /* 0x0000000a74c37c23 */ /* 0x000fe20008010867 */
[----:B-1----:R-:W-:Y:S01]  /*a220*/  FSEL R191, R191, -INF , P4 ;  /* 0xff800000bfbf7808 */ /* 0x002fe20002000000 */
[----:B------:R-:W-:-:S04]  /*a230*/  IMAD.U32 R116, RZ, RZ, UR10 ;  /* 0x0000000aff747e24 */ /* 0x000fc8000f8e00ff */
[----:B------:R-:W-:Y:S01]  /*a240*/  MUFU.EX2 R128, R128 ;  /* 0x0000008000807308 */ /* 0x000fe20000000800 */
[----:B--2---:R-:W-:-:S01]  /*a250*/  FFMA.FTZ R194, R89, UR10, -R103 ;  /* 0x0000000a59c27c23 */ /* 0x004fc20008010867 */
        /* <DEDUP_REMOVED lines=9> */
[----:B------:R-:W-:Y:S01]  /*a2f0*/  FSEL R112, R88, RZ, P2 ;  /* 0x000000ff58707208 */ /* 0x000fe20001000000 */
[----:B------:R-:W-:Y:S01]  /*a300*/  FFMA.FTZ R103, R190, UR10, -R103 ;  /* 0x0000000abe677c23 */ /* 0x000fe20008010867 */
        /* <DEDUP_REMOVED lines=9> */
[----:B------:R-:W-:Y:S01]  /*a3a0*/  MUFU.EX2 R15, R15 ;  /* 0x0000000f000f7308 */ /* 0x000fe20000000800 */
[----:B------:R-:W-:-:S02]  /*a3b0*/  WARPGROUP.DEPBAR.LE gsb0, 0x0 ;  /* 0x00008000000079c5 */ /* 0x000fc40000010000 */
[----:B------:R-:W-:-:S05]  /*a3c0*/  WARPGROUP.ARRIVE ;  /* 0x00000000000079c5 */ /* 0x000fca0000000000 */
[----:B------:R-:W-:Y:S01]  /*a3d0*/  MUFU.EX2 R20, R20 ;  /* 0x0000001400147308 */ /* 0x000fe20000000800 */
[----:B------:R-:W-:Y:S01]  /*a3e0*/  QGMMA.64x128x32.F32.E4M3.E4M3 R24, R200, gdesc[UR4], R24, gsb0 ;  /* 0x01e00004c8187df3 */ /* 0x000fe20008000818 */
[----:B0-----:R-:W-:Y:S01]  /*a3f0*/  FMNMX.FTZ R89, R192, R89, !PT ;  /* 0x00000059c0597209 */ /* 0x001fe20007810000 */
[----:B-1----:R-:W-:-:S03]  /*a400*/  FFMA.FTZ R192, R5, R3, R128 ;  /* 0x0000000305c07223 */ /* 0x002fc60000010080 */
[C---:B------:R-:W-:Y:S01]  /*a410*/  FSETP.NEU.FTZ.AND P2, PT, R89.reuse, -INF , PT ;  /* 0xff8000005900780b */ /* 0x040fe20003f5d000 */
[----:B------:R-:W-:-:S01]  /*a420*/  FFMA.FTZ R116, R89, R116, -8 ;  /* 0xc100000059747423 */ /* 0x000fc20000010074 */
[----:B------:R-:W-:Y:S04]  /*a430*/  MUFU.EX2 R185, R185 ;  /* 0x000000b900b97308 */ /* 0x000fe80000000800 */
[----:B------:R-:W-:-:S04]  /*a440*/  FSEL R116, R116, RZ, P2 ;  /* 0x000000ff74747208 */ /* 0x000fc80001000000 */
[----:B------:R-:W-:Y:S01]  /*a450*/  MUFU.EX2 R168, R168 ;  /* 0x000000a800a87308 */ /* 0x000fe20000000800 */
[----:B------:R-:W-:-:S01]  /*a460*/  FFMA.FTZ R103, R187, UR10, -R116 ;  /* 0x0000000abb677c23 */ /* 0x000fc20008010874 */
[----:B------:R-:W-:Y:S01]  /*a470*/  FSEL R187, R89, RZ, P2 ;  /* 0x000000ff59bb7208 */ /* 0x000fe20001000000 */
[----:B------:R-:W-:-:S01]  /*a480*/  FFMA.FTZ R190, R142, UR10, -R116 ;  /* 0x0000000a8ebe7c23 */ /* 0x000fc20008010874 */
[--C-:B------:R-:W-:Y:S01]  /*a490*/  FFMA.FTZ R9, R9, UR10, -R116.reuse ;  /* 0x0000000a09097c23 */ /* 0x100fe20008010874 */
[----:B------:R-:W-:-:S01]  /*a4a0*/  FFMA.FTZ R10, R10, UR10, -R116 ;  /* 0x0000000a0a0a7c23 */ /* 0x000fc20008010874 */
[----:B------:R-:W-:Y:S01]  /*a4b0*/  FFMA.FTZ R13, R13, UR10, -R116 ;  /* 0x0000000a0d0d7c23 */ /* 0x000fe20008010874 */
[----:B------:R-:W-:-:S01]  /*a4c0*/  FADD.FTZ R187, -R187, R6 ;  /* 0x00000006bbbb7221 */ /* 0x000fc20000010100 */
[--C-:B------:R-:W-:Y:S01]  /*a4d0*/  FFMA.FTZ R14, R14, UR10, -R116.reuse ;  /* 0x0000000a0e0e7c23 */ /* 0x100fe20008010874 */
[----:B------:R-:W-:-:S01]  /*a4e0*/  FFMA.FTZ R21, R21, UR10, -R116 ;  /* 0x0000000a15157c23 */ /* 0x000fc20008010874 */
[----:B------:R-:W-:Y:S01]  /*a4f0*/  MUFU.EX2 R9, R9 ;  /* 0x0000000900097308 */ /* 0x000fe20000000800 */
[----:B------:R-:W-:Y:S01]  /*a500*/  FMUL.FTZ R142, R187, UR10 ;  /* 0x0000000abb8e7c20 */ /* 0x000fe20008410000 */
[----:B------:R-:W-:Y:S01]  /*a510*/  FFMA.FTZ R184, R184, UR10, -R116 ;  /* 0x0000000ab8b87c23 */ /* 0x000fe20008010874 */
[----:B------:R-:W-:-:S01]  /*a520*/  FADD.FTZ R187, R193, R192 ;  /* 0x000000c0c1bb7221 */ /* 0x000fc20000010000 */
        /* <DEDUP_REMOVED lines=50> */
[----:B------:R-:W-:-:S02]  /*a850*/  FFMA.FTZ R99, R99, UR10, -R116 ;  /* 0x0000000a63637c23 */ /* 0x000fc40008010874 */
        /* <DEDUP_REMOVED lines=8> */
[----:B------:R-:W-:-:S03]  /*a8e0*/  FADD.FTZ R187, R15, R190 ;  /* 0x000000be0fbb7221 */ /* 0x000fc60000010000 */
        /* <DEDUP_REMOVED lines=79> */
[----:B------:R-:W-:-:S02]  /*ade0*/  FFMA.FTZ R117, R129, UR10, -R116 ;  /* 0x0000000a81757c23 */ /* 0x000fc40008010874 */
[----:B------:R-:W-:-:S03]  /*adf0*/  FADD.FTZ R192, R6, R187 ;  /* 0x000000bb06c07221 */ /* 0x000fc60000010000 */
        /* <DEDUP_REMOVED lines=10> */
[----:B------:R-:W-:-:S05]  /*aea0*/  IMAD.U32 R187, RZ, RZ, UR56 ;  /* 0x00000038ffbb7e24 */ /* 0x000fca000f8e00ff */
[----:B------:R-:W-:Y:S01]  /*aeb0*/  @!P1 LEA R187, R187, UR41, 0x3 ;  /* 0x00000029bbbb9c11 */ /* 0x000fe2000f8e18ff */
[----:B------:R-:W2:Y:S01]  /*aec0*/  MUFU.EX2 R148, R148 ;  /* 0x0000009400947308 */ /* 0x000ea20000000800 */
[----:B-1----:R-:W-:-:S07]  /*aed0*/  FADD.FTZ R3, R145, R2 ;  /* 0x0000000291037221 */ /* 0x002fce0000010000 */
[----:B------:R-:W-:Y:S01]  /*aee0*/  MUFU.EX2 R150, R150 ;  /* 0x0000009600967308 */ /* 0x000fe20000000800 */
[----:B0-----:R-:W-:-:S01]  /*aef0*/  FADD.FTZ R129, R147, R192 ;  /* 0x000000c093817221 */ /* 0x001fc20000010000 */
[--C-:B------:R-:W-:Y:S01]  /*af00*/  FFMA.FTZ R192, R115, UR10, -R116.reuse ;  /* 0x0000000a73c07c23 */ /* 0x100fe20008010874 */
[----:B------:R-:W-:-:S05]  /*af10*/  FFMA.FTZ R115, R132, UR10, -R116 ;  /* 0x0000000a84737c23 */ /* 0x000fca0008010874 */
[----:B------:R-:W0:Y:S01]  /*af20*/  MUFU.EX2 R149, R149 ;  /* 0x0000009500957308 */ /* 0x000e220000000800 */
[----:B--2---:R-:W-:-:S07]  /*af30*/  FADD.FTZ R2, R148, R3 ;  /* 0x0000000394027221 */ /* 0x004fce0000010000 */
        /* <DEDUP_REMOVED lines=9> */
[----:B------:R0:W-:Y:S08]  /*afd0*/  MUFU.EX2 R102, R194 ;  /* 0x000000c200667308 */ /* 0x0001f00000000800 */
[----:B------:R-:W2:Y:S01]  /*afe0*/  MUFU.EX2 R126, R126 ;  /* 0x0000007e007e7308 */ /* 0x000ea20000000800 */
[----:B0-----:R-:W-:-:S01]  /*aff0*/  FADD.FTZ R194, R150, R129 ;  /* 0x0000008196c27221 */ /* 0x001fc20000010000 */
[----:B-1----:R-:W-:-:S03]  /*b000*/  FADD.FTZ R2, R124, R3 ;  /* 0x000000037c027221 */ /* 0x002fc60000010000 */
[----:B------:R-:W-:-:S03]  /*b010*/  FADD.FTZ R129, R151, R194 ;  /* 0x000000c297817221 */ /* 0x000fc60000010000 */
[----:B------:R-:W0:Y:S01]  /*b020*/  MUFU.EX2 R125, R125 ;  /* 0x0000007d007d7308 */ /* 0x000e220000000800 */
[----:B------:R-:W-:-:S04]  /*b030*/  FADD.FTZ R132, R122, R129 ;  /* 0x000000817a847221 */ /* 0x000fc80000010000 */
[----:B------:R-:W-:Y:S01]  /*b040*/  FADD.FTZ R129, R123, R132 ;  /* 0x000000847b817221 */ /* 0x000fe20000010000 */
        /* <DEDUP_REMOVED lines=8> */
[----:B--2---:R-:W-:-:S04]  /*b0d0*/  FADD.FTZ R119, R7, R2 ;  /* 0x0000000207777221 */ /* 0x004fc80000010000 */
[----:B------:R-:W-:-:S03]  /*b0e0*/  FADD.FTZ R119, R114, R119 ;  /* 0x0000007772777221 */ /* 0x000fc60000010000 */
        /* <DEDUP_REMOVED lines=40> */
[--C-:B------:R-:W-:Y:S01]  /*b370*/  FFMA.FTZ R119, R186, UR10, -R116.reuse ;  /* 0x0000000aba777c23 */ /* 0x100fe20008010874 */
[----:B------:R-:W-:-:S05]  /*b380*/  FFMA.FTZ R116, R191, UR10, -R116 ;  /* 0x0000000abf747c23 */ /* 0x000fca0008010874 */
        /* <DEDUP_REMOVED lines=37> */
.L_x_7324:
        /* <DEDUP_REMOVED lines=133> */
[----:B------:R-:W-:Y:S01]  /*be30*/  UMOV UR54, UR56 ;  /* 0x0000003800367c82 */ /* 0x000fe20008000000 */
[----:B------:R-:W-:-:S05]  /*be40*/  UMOV UR55, UR7 ;  /* 0x0000000700377c82 */ /* 0x000fca0008000000 */
.L_x_7315:
[----:B------:R-:W-:-:S13]  /*be50*/  ISETP.LE.AND P2, PT, RZ, UR55, PT ;  /* 0x00000037ff007c0c */ /* 0x000fda000bf43270 */
[----:B------:R-:W-:Y:S05]  /*be60*/  @!P2 BRA `(.L_x_7326) ;  /* 0x00000044000ca947 */ /* 0x000fea0003800000 */
[----:B------:R-:W-:Y:S01]  /*be70*/  IMAD.MOV.U32 R6, RZ, RZ, R89 ;  /* 0x000000ffff067224 */ /* 0x000fe200078e0059 */
[----:B------:R-:W-:Y:S01]  /*be80*/  UMOV UR50, UR45 ;  /* 0x0000002d00327c82 */ /* 0x000fe20008000000 */
[----:B------:R-:W-:Y:S01]  /*be90*/  IMAD.MOV.U32 R5, RZ, RZ, R88 ;  /* 0x000000ffff057224 */ /* 0x000fe200078e0058 */
[----:B------:R-:W-:Y:S01]  /*bea0*/  UMOV UR49, UR54 ;  /* 0x0000003600317c82 */ /* 0x000fe20008000000 */
[----:B------:R-:W-:-:S05]  /*beb0*/  ULDC UR48, c[0x0][0x988] ;  /* 0x0002620000307ab9 */ /* 0x000fca0000000800 */
.L_x_7336:
[----:B------:R-:W-:Y:S01]  /*bec0*/  ISETP.NE.AND P3, PT, RZ, UR43, PT ;  /* 0x0000002bff007c0c */ /* 0x000fe2000bf65270 */
[----:B------:R-:W-:-:S04]  /*bed0*/  UISETP.NE.AND UP0, UPT, UR49, 0x1, UPT ;  /* 0x000000013100788c */ /* 0x000fc8000bf05270 */
[----:B------:R-:W-:-:S04]  /*bee0*/  USEL UR45, URZ, 0x1, UP0 ;  /* 0x000000013f2d7887 */ /* 0x000fc80008000000 */
[----:B------:R-:W-:-:S04]  /*bef0*/  ULOP3.LUT UR45, UR50, UR45, URZ, 0x3c, !UPT ;  /* 0x0000002d322d7292 */ /* 0x000fc8000f8e3c3f */
[----:B------:R-:W-:Y:S08]  /*bf00*/  @P3 BRA `(.L_x_7327) ;  /* 0x0000000000383947 */ /* 0x000ff00003800000 */
[----:B------:R-:W-:Y:S05]  /*bf10*/  @!P0 BRA `(.L_x_7328) ;  /* 0x0000000000048947 */ /* 0x000fea0003800000 */
[----:B------:R-:W-:Y:S01]  /*bf20*/  BPT.TRAP 0x1 ;  /* 0x000000040000795c */ /* 0x000fe20000300000 */
.L_x_7328:
        /* <DEDUP_REMOVED lines=9> */
.L_x_7329:
[----:B-1----:R-:W-:Y:S05]  /*bfc0*/  @P2 BRA `(.L_x_7327) ;  /* 0x0000000000082947 */ /* 0x002fea0003800000 */
[----:B------:R-:W1:Y:S02]  /*bfd0*/  SYNCS.PHASECHK.TRANS64.TRYWAIT P2, [UR6+0x2e830], R7 ;  /* 0x02e83007ff0075a7 */ /* 0x000e640008040146 */
[----:B-1----:R-:W-:Y:S05]  /*bfe0*/  @!P2 BRA `(.L_x_7330) ;  /* 0x000000c40088a947 */ /* 0x002fea0003800000 */
.L_x_7327:
        /* <DEDUP_REMOVED lines=186> */
.L_x_7332:
[----:B------:R-:W-:Y:S01]  /*cb90*/  ULEA UR6, UR49, UR41, 0x3 ;  /* 0x0000002931067291 */ /* 0x000fe2000f8e183f */
[----:B------:R-:W-:-:S05]  /*cba0*/  IMAD.U32 R7, RZ, RZ, UR50 ;  /* 0x00000032ff077e24 */ /* 0x000fca000f8e00ff */
[----:B------:R-:W-:-:S04]  /*cbb0*/  SHF.L.U32 R7, R7, 0x1f, RZ ;  /* 0x0000001f07077819 */ /* 0x000fc800000006ff */
[----:B------:R0:W1:Y:S01]  /*cbc0*/  SYNCS.PHASECHK.TRANS64.TRYWAIT P2, [UR6+0x2e850], R7 ;  /* 0x02e85007ff0075a7 */ /* 0x0000620008040146 */
[----:B------:R-:W-:Y:S05]  /*cbd0*/  @!P0 BRA `(.L_x_7333) ;  /* 0x0000000000048947 */ /* 0x000fea0003800000 */
[----:B------:R-:W-:Y:S01]  /*cbe0*/  BPT.TRAP 0x1 ;  /* 0x000000040000795c */ /* 0x000fe20000300000 */
.L_x_7333:
[----:B-1----:R-:W-:Y:S05]  /*cbf0*/  @P2 BRA `(.L_x_7331) ;  /* 0x0000000000082947 */ /* 0x002fea0003800000 */
[----:B------:R-:W1:Y:S02]  /*cc00*/  SYNCS.PHASECHK.TRANS64.TRYWAIT P2, [UR6+0x2e850], R7 ;  /* 0x02e85007ff0075a7 */ /* 0x000e640008040146 */
[----:B-1----:R-:W-:Y:S05]  /*cc10*/  @!P2 BRA `(.L_x_7334) ;  /* 0x000000b80094a947 */ /* 0x002fea0003800000 */
.L_x_7331:
        /* <DEDUP_REMOVED lines=27> */
[----:B------:R-:W2:Y:S01]  /*cdd0*/  MUFU.TANH R7, R7 ;  /* 0x0000000700077308 */ /* 0x000ea20000002400 */
[----:B------:R-:W-:Y:S01]  /*cde0*/  UMOV UR7, 0xc0000010 ;  /* 0xc000001000077882 */ /* 0x000fe20000000000 */
[----:B0-----:R-:W-:Y:S01]  /*cdf0*/  FMNMX.FTZ R190, R8, R5, !PT ;  /* 0x0000000508be7209 */ /* 0x001fe20007810000 */
[C---:B------:R-:W-:Y:S01]  /*ce00*/  FMUL.FTZ R188, R0.reuse, R199 ;  /* 0x000000c700bc7220 */ /* 0x040fe20000410000 */
[C---:B------:R-:W-:Y:S01]  /*ce10*/  FMUL.FTZ R168, R0.reuse, R168 ;  /* 0x000000a800a87220 */ /* 0x040fe20000410000 */
[C---:B------:R-:W-:Y:S01]  /*ce20*/  FMUL.FTZ R170, R0.reuse, R170 ;  /* 0x000000aa00aa7220 */ /* 0x040fe20000410000 */
[C---:B------:R-:W-:Y:S01]  /*ce30*/  FMUL.FTZ R169, R0.reuse, R169 ;  /* 0x000000a900a97220 */ /* 0x040fe20000410000 */
        /* <DEDUP_REMOVED lines=123> */
[----:B------:R-:W-:-:S06]  /*d5f0*/  UMOV UR10, UR48 ;  /* 0x00000030000a7c82 */ /* 0x000fcc0008000000 */
        /* <DEDUP_REMOVED lines=89> */
[----:B------:R-:W-:Y:S02]  /*db90*/  WARPGROUP.DEPBAR.LE gsb0, 0x0 ;  /* 0x00008000000079c5 */ /* 0x000fe40000010000 */
[----:B------:R-:W-:Y:S01]  /*dba0*/  WARPGROUP.ARRIVE ;  /* 0x00000000000079c5 */ /* 0x000fe20000000000 */
[----:B-1----:R-:W-:-:S04]  /*dbb0*/  FMNMX.FTZ R191, R143, R192, !PT ;  /* 0x000000c08fbf7209 */ /* 0x002fc80007810000 */
        /* <DEDUP_REMOVED lines=125> */
[----:B------:R-:W-:Y:S02]  /*e390*/  WARPGROUP.DEPBAR.LE gsb0, 0x0 ;  /* 0x00008000000079c5 */ /* 0x000fe40000010000 */
[----:B------:R-:W-:Y:S01]  /*e3a0*/  WARPGROUP.ARRIVE ;  /* 0x00000000000079c5 */ /* 0x000fe20000000000 */
[----:B-1----:R-:W-:-:S05]  /*e3b0*/  FMNMX.FTZ R191, R88, R89, !PT ;  /* 0x0000005958bf7209 */ /* 0x002fca0007810000 */
[----:B------:R-:W-:Y:S01]  /*e3c0*/  QGMMA.64x128x32.F32.E4M3.E4M3 R24, R200, gdesc[UR4], R24, gsb0 ;  /* 0x01e00004c8187df3 */ /* 0x000fe20008000818 */
[----:B------:R-:W1:Y:S01]  /*e3d0*/  SHFL.BFLY PT, R194, R191, 0x1, 0x1f ;  /* 0x0c201f00bfc27f89 */ /* 0x000e6200000e0000 */
[----:B0-----:R-:W-:-:S05]  /*e3e0*/  FMNMX.FTZ R193, R192, R193, !PT ;  /* 0x000000c1c0c17209 */ /* 0x001fca0007810000 */
[----:B------:R-:W0:Y:S01]  /*e3f0*/  SHFL.BFLY PT, R196, R193, 0x1, 0x1f ;  /* 0x0c201f00c1c47f89 */ /* 0x000e2200000e0000 */
[----:B-1----:R-:W-:Y:S01]  /*e400*/  FMNMX.FTZ R88, R191, R194, !PT ;  /* 0x000000c2bf587209 */ /* 0x002fe20007810000 */
[----:B------:R-:W-:Y:S01]  /*e410*/  IMAD.U32 R191, RZ, RZ, UR10 ;  /* 0x0000000affbf7e24 */ /* 0x000fe2000f8e00ff */
[----:B------:R-:W-:-:S03]  /*e420*/  IADD3 R194, -R23, 0xb, RZ ;  /* 0x0000000b17c27810 */ /* 0x000fc60007ffe1ff */
        /* <DEDUP_REMOVED lines=84> */
[----:B------:R-:W-:Y:S01]  /*e970*/  FFMA.FTZ R101, R101, UR10, -R191 ;  /* 0x0000000a65657c23 */ /* 0x000fe200080108bf */
[----:B0-----:R-:W-:-:S01]  /*e980*/  FADD.FTZ R191, R7, R188 ;  /* 0x000000bc07bf7221 */ /* 0x001fc20000010000 */
        /* <DEDUP_REMOVED lines=60> */
[----:B------:R-:W-:-:S06]  /*ed50*/  WARPGROUP.DEPBAR.LE gsb0, 0x0 ;  /* 0x00008000000079c5 */ /* 0x000fcc0000010000 */
        /* <DEDUP_REMOVED lines=160> */
[----:B------:R-:W-:Y:S01]  /*f760*/  FFMA.FTZ R98, R99, UR10, -R189 ;  /* 0x0000000a63627c23 */ /* 0x000fe200080108bd */
[----:B------:R-:W-:-:S05]  /*f770*/  IMAD.U32 R99, RZ, RZ, UR54 ;  /* 0x00000036ff637e24 */ /* 0x000fca000f8e00ff */
        /* <DEDUP_REMOVED lines=8> */
[----:B------:R-:W-:Y:S01]  /*f800*/  @!P1 LEA R188, R99, UR41, 0x3 ;  /* 0x0000002963bc9c11 */ /* 0x000fe2000f8e18ff */
[----:B------:R-:W-:-:S05]  /*f810*/  FFMA.FTZ R99, R102, UR10, -R189 ;  /* 0x0000000a66637c23 */ /* 0x000fca00080108bd */
[----:B------:R-:W1:Y:S01]  /*f820*/  MUFU.EX2 R190, R190 ;  /* 0x000000be00be7308 */ /* 0x000e620000000800 */
[----:B--2---:R-:W-:-:S01]  /*f830*/  FADD.FTZ R195, R185, R2 ;  /* 0x00000002b9c37221 */ /* 0x004fc20000010000 */
[----:B------:R-:W-:-:S05]  /*f840*/  @!P1 VIADD R2, R188, 0x2e840 ;  /* 0x0002e840bc029836 */ /* 0x000fca0000000000 */
[----:B------:R-:W-:Y:S01]  /*f850*/  @!P1 PRMT R2, RZ, 0x654, R2 ;  /* 0x00000654ff029816 */ /* 0x000fe20000000002 */
[----:B------:R-:W2:Y:S01]  /*f860*/  MUFU.EX2 R91, R91 ;  /* 0x0000005b005b7308 */ /* 0x000ea20000000800 */
[----:B0-----:R-:W-:-:S01]  /*f870*/  FADD.FTZ R102, R90, R3 ;  /* 0x000000035a667221 */ /* 0x001fc20000010000 */
[----:B------:R0:W-:Y:S06]  /*f880*/  BAR.ARV R194, 0x100 ;  /* 0x000400c20000751d */ /* 0x0001ec0000002000 */
[----:B------:R-:W3:Y:S01]  /*f890*/  MUFU.EX2 R92, R92 ;  /* 0x0000005c005c7308 */ /* 0x000ee20000000800 */
[----:B-1----:R-:W-:-:S01]  /*f8a0*/  FADD.FTZ R195, R190, R195 ;  /* 0x000000c3bec37221 */ /* 0x002fc20000010000 */
[----:B------:R1:W-:Y:S06]  /*f8b0*/  @!P1 SYNCS.ARRIVE.TRANS64.RED.A1T0 RZ, [R2+URZ], RZ ;  /* 0x000000ff02ff99a7 */ /* 0x0003ec000810043f */
[----:B------:R-:W4:Y:S01]  /*f8c0*/  MUFU.EX2 R94, R94 ;  /* 0x0000005e005e7308 */ /* 0x000f220000000800 */
[----:B--2---:R-:W-:-:S07]  /*f8d0*/  FADD.FTZ R3, R91, R102 ;  /* 0x000000665b037221 */ /* 0x004fce0000010000 */
[----:B------:R-:W2:Y:S01]  /*f8e0*/  MUFU.EX2 R93, R93 ;  /* 0x0000005d005d7308 */ /* 0x000ea20000000800 */
[----:B---3--:R-:W-:-:S07]  /*f8f0*/  FADD.FTZ R102, R92, R195 ;  /* 0x000000c35c667221 */ /* 0x008fce0000010000 */
[----:B------:R-:W3:Y:S01]  /*f900*/  MUFU.EX2 R191, R191 ;  /* 0x000000bf00bf7308 */ /* 0x000ee20000000800 */
[----:B----4-:R-:W-:-:S07]  /*f910*/  FADD.FTZ R188, R94, R3 ;  /* 0x000000035ebc7221 */ /* 0x010fce0000010000 */
        /* <DEDUP_REMOVED lines=16> */
[----:B-1----:R-:W-:-:S03]  /*fa20*/  FADD.FTZ R3, R101, R102 ;  /* 0x0000006665037221 */ /* 0x002fc60000010000 */
[----:B--2---:R-:W-:Y:S01]  /*fa30*/  FADD.FTZ R2, R103, R2 ;  /* 0x0000000267027221 */ /* 0x004fe20000010000 */
[----:B0-----:R-:W-:Y:S06]  /*fa40*/  @!P0 BRA `(.L_x_7335) ;  /* 0x0000000000048947 */ /* 0x001fec0003800000 */
[----:B------:R-:W-:Y:S01]  /*fa50*/  BPT.TRAP 0x1 ;  /* 0x000000040000795c */ /* 0x000fe20000300000 */
.L_x_7335:
        /* <DEDUP_REMOVED lines=132> */
.L_x_7326:
[----:B------:R-:W-:Y:S06]  /*102a0*/  BAR.ARV 0x8, 0x120 ;  /* 0x0204800000007b1d */ /* 0x000fec0000002000 */
[----:B------:R-:W-:Y:S05]  /*102b0*/  @!P0 BRA `(.L_x_7337) ;  /* 0x0000000000048947 */ /* 0x000fea0003800000 */
[----:B------:R-:W-:Y:S01]  /*102c0*/  BPT.TRAP 0x1 ;  /* 0x000000040000795c */ /* 0x000fe20000300000 */
.L_x_7337:
[----:B------:R-:W-:Y:S01]  /*102d0*/  ULEA UR4, UR54, UR41, 0x3 ;  /* 0x0000002936047291 */ /* 0x000fe2000f8e183f */
[----:B------:R-:W-:-:S05]  /*102e0*/  IMAD.U32 R0, RZ, RZ, UR45 ;  /* 0x0000002dff007e24 */ /* 0x000fca000f8e00ff */
[----:B------:R-:W-:-:S04]  /*102f0*/  SHF.L.U32 R0, R0, 0x1f, RZ ;  /* 0x0000001f00007819 */ /* 0x000fc800000006ff */
[----:B------:R0:W1:Y:S01]  /*10300*/  SYNCS.PHASECHK.TRANS64.TRYWAIT P1, [UR4+0x2e850], R0 ;  /* 0x02e85000ff0075a7 */ /* 0x0000620008020144 */
[----:B------:R-:W-:Y:S05]  /*10310*/  @!P0 BRA `(.L_x_7338) ;  /* 0x0000000000048947 */ /* 0x000fea0003800000 */
[----:B------:R-:W-:Y:S01]  /*10320*/  BPT.TRAP 0x1 ;  /* 0x000000040000795c */ /* 0x000fe20000300000 */
.L_x_7338:
[----:B-1----:R-:W-:Y:S05]  /*10330*/  @P1 BRA `(.L_x_7339) ;  /* 0x0000000000081947 */ /* 0x002fea0003800000 */
[----:B------:R-:W1:Y:S02]  /*10340*/  SYNCS.PHASECHK.TRANS64.TRYWAIT P1, [UR4+0x2e850], R0 ;  /* 0x02e85000ff0075a7 */ /* 0x000e640008020144 */
[----:B-1----:R-:W-:Y:S05]  /*10350*/  @!P1 BRA `(.L_x_7340) ;  /* 0x0000008000dc9947 */ /* 0x002fea0003800000 */
.L_x_7339:
        /* <DEDUP_REMOVED lines=12> */
[----:B------:R-:W-:Y:S01]  /*10420*/  @UP0 ULDC.64 UR14, c[0x0][0x9c8] ;  /* 0x00027200000e0ab9 */ /* 0x000fe20000000a00 */
[----:B------:R-:W-:Y:S01]  /*10430*/  @UP0 USHF.R.S32.HI UR9, URZ, 0x1f, UR44 ;  /* 0x0000001f3f090899 */ /* 0x000fe2000801142c */
[----:B------:R-:W-:Y:S01]  /*10440*/  UMOV UR6, UR5 ;  /* 0x0000000500067c82 */ /* 0x000fe20008000000 */
[----:B------:R-:W-:Y:S01]  /*10450*/  @UP0 UIMAD UR8, UR37, UR14, URZ ;  /* 0x0000000e250802a4 */ /* 0x000fe2000f8e023f */
[----:B------:R-:W-:Y:S01]  /*10460*/  QGMMA.64x128x32.F32.E4M3.E4M3 R24, R224, gdesc[UR4], R24, gsb0 ;  /* 0x01e00004e0187df3 */ /* 0x000fe20008000818 */
[----:B------:R-:W-:Y:S01]  /*10470*/  UIADD3 UR6, UR5, 0x100, URZ ;  /* 0x0000010005067890 */ /* 0x000fe2000fffe03f */
[----:B------:R-:W-:Y:S01]  /*10480*/  UMOV UR7, 0xc0000010 ;  /* 0xc000001000077882 */ /* 0x000fe20000000000 */
[----:B------:R-:W-:Y:S01]  /*10490*/  @UP0 UIMAD UR8, UR36, UR15, UR8 ;  /* 0x0000000f240802a4 */ /* 0x000fe2000f8e0208 */
        /* <DEDUP_REMOVED lines=13> */
[----:B------:R-:W-:-:S03]  /*10570*/  @UP0 UIMAD.WIDE.U32 UR6, UR36, UR14, URZ ;  /* 0x0000000e240602a5 */ /* 0x000fc6000f8e003f */
        /* <DEDUP_REMOVED lines=8> */
[----:B------:R-:W-:Y:S01]  /*10600*/  UIADD3 UR6, UR5, 0x400, URZ ;  /* 0x0000040005067890 */ /* 0x000fe2000fffe03f */
[----:B------:R-:W-:Y:S01]  /*10610*/  IMAD.U32 R4, RZ, RZ, UR8 ;  /* 0x00000008ff047e24 */ /* 0x000fe2000f8e00ff */
[----:B------:R-:W-:Y:S02]  /*10620*/  UMOV UR7, 0xc0000010 ;  /* 0xc000001000077882 */ /* 0x000fe40000000000 */
[----:B-1----:R-:W-:-:S05]  /*10630*/  IMAD.U32 R5, RZ, RZ, UR9 ;  /* 0x00000009ff057e24 */ /* 0x002fca000f8e00ff */
[----:B------:R1:W2:Y:S01]  /*10640*/  @P1 LDG.E R6, desc[UR52][R4.64] ;  /* 0x0000003404061981 */ /* 0x0002a2000c1e1900 */
[----:B------:R-:W-:Y:S02]  /*10650*/  WARPGROUP.DEPBAR.LE gsb0, 0x0 ;  /* 0x00008000000079c5 */ /* 0x000fe40000010000 */
[----:B------:R-:W-:-:S06]  /*10660*/  WARPGROUP.ARRIVE ;  /* 0x00000000000079c5 */ /* 0x000fcc0000000000 */
[----:B------:R-:W-:Y:S01]  /*10670*/  QGMMA.64x128x32.F32.E4M3.E4M3 R24, R208, gdesc[UR4], R24, gsb0 ;  /* 0x01e00004d0187df3 */ /* 0x000fe20008000818 */
[----:B------:R-:W-:Y:S01]  /*10680*/  UIADD3 UR6, UR5, 0x500, URZ ;  /* 0x0000050005067890 */ /* 0x000fe2000fffe03f */
[----:B------:R-:W-:Y:S01]  /*10690*/  UMOV UR7, 0xc0000010 ;  /* 0xc000001000077882 */ /* 0x000fe20000000000 */
[----:B0-----:R-:W0:Y:S04]  /*106a0*/  SHFL.BFLY PT, R0, R3, 0x2, 0x1f ;  /* 0x0c401f0003007f89 */ /* 0x001e2800000e0000 */
[----:B------:R-:W3:Y:S01]  /*106b0*/  SHFL.BFLY PT, R7, R2, 0x2, 0x1f ;  /* 0x0c401f0002077f89 */ /* 0x000ee200000e0000 */
[----:B------:R-:W-:Y:S02]  /*106c0*/  WARPGROUP.DEPBAR.LE gsb0, 0x0 ;  /* 0x00008000000079c5 */ /* 0x000fe40000010000 */
[----:B------:R-:W-:-:S06]  /*106d0*/  WARPGROUP.ARRIVE ;  /* 0x00000000000079c5 */ /* 0x000fcc0000000000 */
[----:B------:R-:W-:Y:S01]  /*106e0*/  QGMMA.64x128x32.F32.E4M3.E4M3 R24, R204, gdesc[UR4], R24, gsb0 ;  /* 0x01e00004cc187df3 */ /* 0x000fe20008000818 */
[----:B------:R-:W-:Y:S01]  /*106f0*/  UIADD3 UR6, UR5, 0x600, URZ ;  /* 0x0000060005067890 */ /* 0x000fe2000fffe03f */
[----:B------:R-:W-:Y:S01]  /*10700*/  UMOV UR7, 0xc0000010 ;  /* 0xc000001000077882 */ /* 0x000fe20000000000 */
[----:B0-----:R-:W-:-:S01]  /*10710*/  FADD.FTZ R0, R0, R3 ;  /* 0x0000000300007221 */ /* 0x001fc20000010000 */
[----:B---3--:R-:W-:-:S04]  /*10720*/  FADD.FTZ R7, R7, R2 ;  /* 0x0000000207077221 */ /* 0x008fc80000010000 */
[----:B-1----:R-:W0:Y:S04]  /*10730*/  SHFL.BFLY PT, R5, R0, 0x1, 0x1f ;  /* 0x0c201f0000057f89 */ /* 0x002e2800000e0000 */
[----:B------:R-:W1:Y:S01]  /*10740*/  SHFL.BFLY PT, R4, R7, 0x1, 0x1f ;  /* 0x0c201f0007047f89 */ /* 0x000e6200000e0000 */
[----:B------:R-:W-:Y:S01]  /*10750*/  MOV R3, RZ ;  /* 0x000000ff00037202 */ /* 0x000fe20000000f00 */
        /* <DEDUP_REMOVED lines=31> */
.L_x_7341:
        /* <DEDUP_REMOVED lines=74> */
.L_x_7308:
        /* <DEDUP_REMOVED lines=31> */
[----:B0-----:R-:W0:Y:S01]  /*10fe0*/  S2R R4, SR_SWINHI ;  /* 0x0000000000047919 */ /* 0x001e220000002f00 */
[----:B------:R-:W-:Y:S01]  /*10ff0*/  LOP3.LUT P0, R5, R51, 0x3, RZ, 0xc0, !PT ;  /* 0x0000000333057812 */ /* 0x000fe2000780c0ff */
[----:B------:R-:W-:Y:S01]  /*11000*/  ULEA UR4, UP2, UR36, UR4, 0x2 ;  /* 0x0000000424047291 */ /* 0x000fe2000f84103f */
[----:B------:R-:W-:Y:S01]  /*11010*/  F2FP.BF16.F32.PACK_AB R25, R25, R28 ;  /* 0x0000001c1919723e */ /* 0x000fe200000010ff */
[----:B------:R-:W-:Y:S01]  /*11020*/  UISETP.NE.AND.EX UP0, UPT, UR5, URZ, UPT, UP0 ;  /* 0x0000003f0500728c */ /* 0x000fe2000bf05300 */
[----:B------:R-:W-:Y:S01]  /*11030*/  ISETP.EQ.OR P0, PT, R5, 0x3, !P0 ;  /* 0x000000030500780c */ /* 0x000fe20004702670 */
[----:B------:R-:W-:Y:S01]  /*11040*/  ULEA.HI.X UR6, UR36, UR5, UR37, 0x2, UP2 ;  /* 0x0000000524067291 */ /* 0x000fe200090f1425 */
[----:B------:R-:W-:-:S02]  /*11050*/  F2FP.BF16.F32.PACK_AB R20, R15, R20 ;  /* 0x000000140f14723e */ /* 0x000fc400000010ff */
[----:B------:R-:W-:Y:S02]  /*11060*/  SEL R59, R11, R8, P0 ;  /* 0x000000080b3b7207 */ /* 0x000fe40000000000 */
[----:B------:R-:W-:Y:S02]  /*11070*/  SEL R61, R8, R11, P0 ;  /* 0x0000000b083d7207 */ /* 0x000fe40000000000 */
[----:B------:R-:W-:Y:S02]  /*11080*/  SEL R85, R10, R87, P0 ;  /* 0x000000570a557207 */ /* 0x000fe40000000000 */
[----:B------:R-:W-:Y:S02]  /*11090*/  SEL R87, R87, R10, P0 ;  /* 0x0000000a57577207 */ /* 0x000fe40000000000 */
[----:B------:R-:W-:Y:S02]  /*110a0*/  F2FP.BF16.F32.PACK_AB R52, R52, R89 ;  /* 0x000000593434723e */ /* 0x000fe400000010ff */
[----:B------:R-:W-:-:S02]  /*110b0*/  F2FP.BF16.F32.PACK_AB R50, R50, R53 ;  /* 0x000000353232723e */ /* 0x000fc400000010ff */
[----:B------:R-:W-:Y:S02]  /*110c0*/  SEL R81, R21, R14, P0 ;  /* 0x0000000e15517207 */ /* 0x000fe40000000000 */
[----:B------:R-:W-:Y:S02]  /*110d0*/  SEL R83, R14, R21, P0 ;  /* 0x000000150e537207 */ /* 0x000fe40000000000 */
[----:B------:R-:W-:Y:S02]  /*110e0*/  SEL R53, R25, R20, P0 ;  /* 0x0000001419357207 */ /* 0x000fe40000000000 */
[----:B------:R-:W-:Y:S02]  /*110f0*/  SEL R55, R20, R25, P0 ;  /* 0x0000001914377207 */ /* 0x000fe40000000000 */
[----:B------:R-:W-:Y:S02]  /*11100*/  F2FP.BF16.F32.PACK_AB R100, R100, R101 ;  /* 0x000000656464723e */ /* 0x000fe400000010ff */
[----:B------:R-:W-:-:S02]  /*11110*/  F2FP.BF16.F32.PACK_AB R99, R98, R99 ;  /* 0x000000636263723e */ /* 0x000fc400000010ff */
[----:B------:R-:W-:Y:S02]  /*11120*/  MOV R8, R3 ;  /* 0x0000000300087202 */ /* 0x000fe40000000f00 */
[----:B0-----:R-:W-:Y:S02]  /*11130*/  MOV R9, R4 ;  /* 0x0000000400097202 */ /* 0x001fe40000000f00 */
[----:B------:R-:W-:Y:S02]  /*11140*/  F2FP.BF16.F32.PACK_AB R65, R64, R65 ;  /* 0x000000414041723e */ /* 0x000fe400000010ff */
[----:B------:R-:W-:Y:S01]  /*11150*/  F2FP.BF16.F32.PACK_AB R32, R29, R32 ;  /* 0x000000201d20723e */ /* 0x000fe200000010ff */
[----:B------:R-:W-:Y:S01]  /*11160*/  IMAD.WIDE R4, R230, 0x2, R8 ;  /* 0x00000002e6047825 */ /* 0x000fe200078e0208 */
[----:B------:R-:W-:Y:S02]  /*11170*/  SEL R29, R100, R99, P0 ;  /* 0x00000063641d7207 */ /* 0x000fe40000000000 */
[----:B------:R-:W-:-:S02]  /*11180*/  SEL R99, R99, R100, P0 ;  /* 0x0000006463637207 */ /* 0x000fc40000000000 */
[C---:B------:R-:W-:Y:S02]  /*11190*/  IADD3 R93, P1, R4.reuse, 0x40, RZ ;  /* 0x00000040045d7810 */ /* 0x040fe40007f3e0ff */
[C---:B------:R-:W-:Y:S02]  /*111a0*/  IADD3 R97, P2, R4.reuse, 0x60, RZ ;  /* 0x0000006004617810 */ /* 0x040fe40007f5e0ff */
[----:B------:R-:W-:Y:S01]  /*111b0*/  LOP3.LUT R10, R93, 0x380, RZ, 0xc0, !PT ;  /* 0x000003805d0a7812 */ /* 0x000fe200078ec0ff */
[--C-:B------:R-:W-:Y:S01]  /*111c0*/  IMAD.X R25, RZ, RZ, R5.reuse, P1 ;  /* 0x000000ffff197224 */ /* 0x100fe200008e0605 */
[----:B------:R-:W-:Y:S01]  /*111d0*/  IADD3 R103, P4, R4, 0x4020, RZ ;  /* 0x0000402004677810 */ /* 0x000fe20007f9e0ff */
[--C-:B------:R-:W-:Y:S01]  /*111e0*/  IMAD.X R21, RZ, RZ, R5.reuse, P2 ;  /* 0x000000ffff157224 */ /* 0x100fe200010e0605 */
[----:B------:R-:W-:Y:S02]  /*111f0*/  SHF.R.U64 R10, R10, 0x3, RZ ;  /* 0x000000030a0a7819 */ /* 0x000fe400000012ff */
[----:B------:R-:W-:Y:S01]  /*11200*/  IADD3 R105, P5, R4, 0x4040, RZ ;  /* 0x0000404004697810 */ /* 0x000fe20007fbe0ff */
[----:B------:R-:W-:Y:S01]  /*11210*/  IMAD.X R13, RZ, RZ, R5, P4 ;  /* 0x000000ffff0d7224 */ /* 0x000fe200020e0605 */
[----:B------:R-:W-:-:S02]  /*11220*/  LOP3.LUT R12, R97, 0x380, RZ, 0xc0, !PT ;  /* 0x00000380610c7812 */ /* 0x000fc400078ec0ff */
[----:B------:R-:W-:Y:S01]  /*11230*/  LOP3.LUT R24, R10, R93, RZ, 0x3c, !PT ;  /* 0x0000005d0a187212 */ /* 0x000fe200078e3cff */
[----:B------:R-:W-:Y:S01]  /*11240*/  IMAD.X R11, RZ, RZ, R5, P5 ;  /* 0x000000ffff0b7224 */ /* 0x000fe200028e0605 */
[----:B------:R-:W-:Y:S02]  /*11250*/  LOP3.LUT R10, R103, 0x380, RZ, 0xc0, !PT ;  /* 0x00000380670a7812 */ /* 0x000fe400078ec0ff */
[----:B------:R-:W-:Y:S02]  /*11260*/  SHF.R.U64 R12, R12, 0x3, RZ ;  /* 0x000000030c0c7819 */ /* 0x000fe400000012ff */
[----:B------:R-:W-:Y:S02]  /*11270*/  LOP3.LUT R28, R105, 0x380, RZ, 0xc0, !PT ;  /* 0x00000380691c7812 */ /* 0x000fe400078ec0ff */
[----:B------:R-:W-:Y:S02]  /*11280*/  IADD3 R89, P6, R4, 0x20, RZ ;  /* 0x0000002004597810 */ /* 0x000fe40007fde0ff */
[----:B------:R-:W-:-:S02]  /*11290*/  SHF.R.U64 R10, R10, 0x3, RZ ;  /* 0x000000030a0a7819 */ /* 0x000fc400000012ff */
[----:B------:R-:W-:Y:S02]  /*112a0*/  LOP3.LUT R20, R12, R97, RZ, 0x3c, !PT ;  /* 0x000000610c147212 */ /* 0x000fe400078e3cff */
[----:B------:R-:W-:Y:S02]  /*112b0*/  SHF.R.U64 R28, R28, 0x3, RZ ;  /* 0x000000031c1c7819 */ /* 0x000fe400000012ff */
[----:B------:R-:W-:Y:S02]  /*112c0*/  LOP3.LUT R6, R89, 0x380, RZ, 0xc0, !PT ;  /* 0x0000038059067812 */ /* 0x000fe400078ec0ff */
[----:B------:R-:W-:Y:S02]  /*112d0*/  LOP3.LUT R12, R10, R103, RZ, 0x3c, !PT ;  /* 0x000000670a0c7212 */ /* 0x000fe400078e3cff */
[----:B------:R-:W-:Y:S02]  /*112e0*/  LOP3.LUT R10, R28, R105, RZ, 0x3c, !PT ;  /* 0x000000691c0a7212 */ /* 0x000fe400078e3cff */
[----:B------:R-:W-:-:S02]  /*112f0*/  MOV R64, R20 ;  /* 0x0000001400407202 */ /* 0x000fc40000000f00 */
[----:B------:R-:W-:Y:S02]  /*11300*/  F2FP.BF16.F32.PACK_AB R30, R30, R31 ;  /* 0x0000001f1e1e723e */ /* 0x000fe400000010ff */
[----:B------:R-:W-:Y:S02]  /*11310*/  F2FP.BF16.F32.PACK_AB R27, R26, R27 ;  /* 0x0000001b1a1b723e */ /* 0x000fe400000010ff */
[----:B------:R-:W-:Y:S02]  /*11320*/  SHF.R.U64 R6, R6, 0x3, RZ ;  /* 0x0000000306067819 */ /* 0x000fe400000012ff */
[----:B------:R-:W-:Y:S02]  /*11330*/  IADD3 R101, P3, R4, 0x4000, RZ ;  /* 0x0000400004657810 */ /* 0x000fe40007f7e0ff */
[----:B------:R-:W-:Y:S02]  /*11340*/  MOV R58, R10 ;  /* 0x0000000a003a7202 */ /* 0x000fe40000000f00 */
[----:B------:R-:W-:Y:S01]  /*11350*/  F2FP.BF16.F32.PACK_AB R76, R76, R77 ;  /* 0x0000004d4c4c723e */ /* 0x000fe200000010ff */
[----:B------:R-:W-:Y:S01]  /*11360*/  IMAD.X R15, RZ, RZ, R5, P3 ;  /* 0x000000ffff0f7224 */ /* 0x000fe200018e0605 */
[----:B------:R-:W-:-:S02]  /*11370*/  SEL R77, R30, R27, P0 ;  /* 0x0000001b1e4d7207 */ /* 0x000fc40000000000 */
[----:B------:R-:W-:Y:S01]  /*11380*/  SEL R79, R27, R30, P0 ;  /* 0x0000001e1b4f7207 */ /* 0x000fe20000000000 */
[----:B------:R-:W-:Y:S01]  /*11390*/  IMAD.X R27, RZ, RZ, R5, P6 ;  /* 0x000000ffff1b7224 */ /* 0x000fe200030e0605 */
[----:B------:R-:W-:Y:S02]  /*113a0*/  LOP3.LUT R26, R6, R89, RZ, 0x3c, !PT ;  /* 0x00000059061a7212 */ /* 0x000fe400078e3cff */
[----:B------:R-:W-:Y:S02]  /*113b0*/  LOP3.LUT R6, R101, 0x380, RZ, 0xc0, !PT ;  /* 0x0000038065067812 */ /* 0x000fe400078ec0ff */
[----:B------:R-:W-:Y:S02]  /*113c0*/  IADD3 R107, P6, R4, 0x4060, RZ ;  /* 0x00004060046b7810 */ /* 0x000fe40007fde0ff */
[----:B------:R-:W-:Y:S02]  /*113d0*/  F2FP.BF16.F32.PACK_AB R73, R72, R73 ;  /* 0x000000494849723e */ /* 0x000fe400000010ff */
[----:B------:R-:W-:-:S02]  /*113e0*/  F2FP.BF16.F32.PACK_AB R95, R94, R95 ;  /* 0x0000005f5e5f723e */ /* 0x000fc400000010ff */
[----:B------:R-:W-:Y:S02]  /*113f0*/  SHF.R.U64 R6, R6, 0x3, RZ ;  /* 0x0000000306067819 */ /* 0x000fe400000012ff */
[----:B------:R-:W-:Y:S02]  /*11400*/  F2FP.BF16.F32.PACK_AB R68, R68, R69 ;  /* 0x000000454444723e */ /* 0x000fe400000010ff */
[----:B------:R-:W-:Y:S02]  /*11410*/  LOP3.LUT R30, R107, 0x380, RZ, 0xc0, !PT ;  /* 0x000003806b1e7812 */ /* 0x000fe400078ec0ff */
[----:B------:R-:W-:Y:S02]  /*11420*/  LOP3.LUT R7, R4, 0x380, RZ, 0xc0, !PT ;  /* 0x0000038004077812 */ /* 0x000fe400078ec0ff */
[----:B------:R-:W-:Y:S02]  /*11430*/  SEL R31, R96, R95, P0 ;  /* 0x0000005f601f7207 */ /* 0x000fe40000000000 */
[----:B------:R-:W-:-:S02]  /*11440*/  SEL R63, R76, R73, P0 ;  /* 0x000000494c3f7207 */ /* 0x000fc40000000000 */
[----:B------:R-:W-:Y:S02]  /*11450*/  LOP3.LUT R14, R6, R101, RZ, 0x3c, !PT ;  /* 0x00000065060e7212 */ /* 0x000fe400078e3cff */
[----:B------:R-:W-:Y:S02]  /*11460*/  F2FP.BF16.F32.PACK_AB R91, R90, R91 ;  /* 0x0000005b5a5b723e */ /* 0x000fe400000010ff */
[----:B------:R-:W-:Y:S02]  /*11470*/  F2FP.BF16.F32.PACK_AB R57, R56, R57 ;  /* 0x000000393839723e */ /* 0x000fe400000010ff */
[----:B------:R-:W-:Y:S02]  /*11480*/  SEL R95, R95, R96, P0 ;  /* 0x000000605f5f7207 */ /* 0x000fe40000000000 */
[----:B------:R-:W-:Y:S02]  /*11490*/  SEL R73, R73, R76, P0 ;  /* 0x0000004c49497207 */ /* 0x000fe40000000000 */
[----:B------:R-:W-:-:S02]  /*114a0*/  SEL R67, R68, R65, P0 ;  /* 0x0000004144437207 */ /* 0x000fc40000000000 */
[----:B------:R-:W-:Y:S02]  /*114b0*/  SHF.R.U64 R30, R30, 0x3, RZ ;  /* 0x000000031e1e7819 */ /* 0x000fe400000012ff */
[----:B------:R-:W-:Y:S02]  /*114c0*/  F2FP.BF16.F32.PACK_AB R49, R49, R88 ;  /* 0x000000583131723e */ /* 0x000fe400000010ff */
[----:B------:R-:W-:Y:S02]  /*114d0*/  SEL R65, R65, R68, P0 ;  /* 0x0000004441417207 */ /* 0x000fe40000000000 */
[----:B------:R-:W-:Y:S02]  /*114e0*/  F2FP.BF16.F32.PACK_AB R43, R42, R43 ;  /* 0x0000002b2a2b723e */ /* 0x000fe400000010ff */
[----:B------:R-:W-:Y:S02]  /*114f0*/  F2FP.BF16.F32.PACK_AB R41, R41, R48 ;  /* 0x000000302929723e */ /* 0x000fe400000010ff */
[----:B------:R-:W-:-:S02]  /*11500*/  F2FP.BF16.F32.PACK_AB R38, R38, R39 ;  /* 0x000000272626723e */ /* 0x000fc400000010ff */
[----:B------:R-:W-:Y:S02]  /*11510*/  F2FP.BF16.F32.PACK_AB R40, R37, R40 ;  /* 0x000000282528723e */ /* 0x000fe400000010ff */
[----:B------:R-:W-:Y:S02]  /*11520*/  F2FP.BF16.F32.PACK_AB R35, R34, R35 ;  /* 0x000000232223723e */ /* 0x000fe400000010ff */
[----:B------:R-:W-:Y:S02]  /*11530*/  F2FP.BF16.F32.PACK_AB R33, R33, R36 ;  /* 0x000000242121723e */ /* 0x000fe400000010ff */
[----:B------:R-:W-:Y:S02]  /*11540*/  SHF.R.U64 R7, R7, 0x3, RZ ;  /* 0x0000000307077819 */ /* 0x000fe400000012ff */
[----:B------:R-:W-:Y:S02]  /*11550*/  SEL R37, R92, R91, P0 ;  /* 0x0000005b5c257207 */ /* 0x000fe40000000000 */
[----:B------:R-:W-:-:S02]  /*11560*/  SEL R69, R60, R57, P0 ;  /* 0x000000393c457207 */ /* 0x000fc40000000000 */
[----:B------:R-:W-:Y:S02]  /*11570*/  MOV R62, R14 ;  /* 0x0000000e003e7202 */ /* 0x000fe40000000f00 */
[----:B------:R-:W-:Y:S02]  /*11580*/  SEL R91, R91, R92, P0 ;  /* 0x0000005c5b5b7207 */ /* 0x000fe40000000000 */
[----:B------:R-:W-:Y:S02]  /*11590*/  SEL R39, R52, R49, P0 ;  /* 0x0000003134277207 */ /* 0x000fe40000000000 */
[----:B------:R-:W-:Y:S02]  /*115a0*/  SEL R57, R57, R60, P0 ;  /* 0x0000003c39397207 */ /* 0x000fe40000000000 */
[----:B------:R-:W-:Y:S02]  /*115b0*/  LOP3.LUT R6, R30, R107, RZ, 0x3c, !PT ;  /* 0x0000006b1e067212 */ /* 0x000fe400078e3cff */
        /* <DEDUP_REMOVED lines=11> */
[----:B------:R-:W-:Y:S02]  /*11670*/  MOV R50, R24 ;  /* 0x0000001800327202 */ /* 0x000fe40000000f00 */
[----:B------:R-:W-:Y:S02]  /*11680*/  MOV R27, R26 ;  /* 0x0000001a001b7202 */ /* 0x000fe40000000f00 */
[----:B------:R-:W-:-:S02]  /*11690*/  MOV R48, R4 ;  /* 0x0000000400307202 */ /* 0x000fc40000000f00 */
        /* <DEDUP_REMOVED lines=9> */
[----:B------:R-:W2:Y:S04]  /*11730*/  SHFL.IDX PT, R28, R73, R20, 0x1c1f ;  /* 0x001c1f14491c7589 */ /* 0x000ea800000e0000 */
[----:B------:R-:W-:Y:S04]  /*11740*/  SHFL.IDX PT, R67, R67, R44, 0x1c1f ;  /* 0x001c1f2c43437589 */ /* 0x000fe800000e0000 */
[----:B------:R-:W3:Y:S01]  /*11750*/  SHFL.IDX PT, R30, R65, R20, 0x1c1f ;  /* 0x001c1f14411e7589 */ /* 0x000ee200000e0000 */
[----:B0-----:R-:W-:-:S02]  /*11760*/  SEL R4, R29, R10, P0 ;  /* 0x0000000a1d047207 */ /* 0x001fc40000000000 */
[----:B------:R-:W-:Y:S01]  /*11770*/  SEL R6, R10, R29, P0 ;  /* 0x0000001d0a067207 */ /* 0x000fe20000000000 */
[----:B------:R-:W-:Y:S04]  /*11780*/  SHFL.IDX PT, R37, R37, R44, 0x1c1f ;  /* 0x001c1f2c25257589 */ /* 0x000fe800000e0000 */
[----:B------:R-:W-:Y:S01]  /*11790*/  SHFL.IDX PT, R69, R69, R44, 0x1c1f ;  /* 0x001c1f2c45457589 */ /* 0x000fe200000e0000 */
[----:B-1----:R-:W-:Y:S02]  /*117a0*/  SEL R12, R31, R14, P0 ;  /* 0x0000000e1f0c7207 */ /* 0x002fe40000000000 */
[----:B------:R-:W-:Y:S01]  /*117b0*/  SEL R14, R14, R31, P0 ;  /* 0x0000001f0e0e7207 */ /* 0x000fe20000000000 */
[----:B------:R-:W0:Y:S04]  /*117c0*/  SHFL.IDX PT, R24, R91, R20, 0x1c1f ;  /* 0x001c1f145b187589 */ /* 0x000e2800000e0000 */
[----:B------:R-:W1:Y:S01]  /*117d0*/  SHFL.IDX PT, R42, R57, R20, 0x1c1f ;  /* 0x001c1f14392a7589 */ /* 0x000e6200000e0000 */
[----:B--2---:R-:W-:-:S02]  /*117e0*/  SEL R5, R63, R28, P0 ;  /* 0x0000001c3f057207 */ /* 0x004fc40000000000 */
[----:B------:R-:W-:Y:S01]  /*117f0*/  SEL R7, R28, R63, P0 ;  /* 0x0000003f1c077207 */ /* 0x000fe20000000000 */
[----:B------:R-:W-:Y:S01]  /*11800*/  BAR.SYNC.DEFER_BLOCKING 0x1, 0x100 ;  /* 0x0044000000007b1d */ /* 0x000fe20000010000 */
[----:B---3--:R-:W-:Y:S02]  /*11810*/  SEL R13, R67, R30, P0 ;  /* 0x0000001e430d7207 */ /* 0x008fe40000000000 */
[----:B------:R-:W-:-:S03]  /*11820*/  SEL R15, R30, R67, P0 ;  /* 0x000000431e0f7207 */ /* 0x000fc60000000000 */
[----:B------:R-:W-:Y:S04]  /*11830*/  SHFL.IDX PT, R39, R39, R44, 0x1c1f ;  /* 0x001c1f2c27277589 */ /* 0x000fe800000e0000 */
[----:B------:R-:W2:Y:S04]  /*11840*/  SHFL.IDX PT, R26, R49, R20, 0x1c1f ;  /* 0x001c1f14311a7589 */ /* 0x000ea800000e0000 */
[----:B------:R-:W-:Y:S01]  /*11850*/  SHFL.IDX PT, R45, R45, R44, 0x1c1f ;  /* 0x001c1f2c2d2d7589 */ /* 0x000fe200000e0000 */
[----:B0-----:R-:W-:Y:S02]  /*11860*/  SEL R28, R37, R24, P0 ;  /* 0x00000018251c7207 */ /* 0x001fe40000000000 */
[----:B------:R-:W-:Y:S01]  /*11870*/  SEL R30, R24, R37, P0 ;  /* 0x00000025181e7207 */ /* 0x000fe20000000000 */
[----:B------:R-:W-:Y:S01]  /*11880*/  SHFL.IDX PT, R51, R51, R44, 0x1c1f ;  /* 0x001c1f2c33337589 */ /* 0x000fe200000e0000 */
[----:B-1----:R-:W-:-:S02]  /*11890*/  SEL R29, R69, R42, P0 ;  /* 0x0000002a451d7207 */ /* 0x002fc40000000000 */
[----:B------:R-:W-:Y:S01]  /*118a0*/  SEL R31, R42, R69, P0 ;  /* 0x000000452a1f7207 */ /* 0x000fe20000000000 */
[----:B------:R-:W-:Y:S04]  /*118b0*/  SHFL.IDX PT, R53, R53, R44, 0x1c1f ;  /* 0x001c1f2c35357589 */ /* 0x000fe800000e0000 */
[----:B------:R-:W-:Y:S04]  /*118c0*/  SHFL.IDX PT, R59, R59, R44, 0x1c1f ;  /* 0x001c1f2c3b3b7589 */ /* 0x000fe800000e0000 */
[----:B------:R-:W-:Y:S04]  /*118d0*/  SHFL.IDX PT, R71, R71, R44, 0x1c1f ;  /* 0x001c1f2c47477589 */ /* 0x000fe800000e0000 */
[----:B------:R-:W-:Y:S01]  /*118e0*/  SHFL.IDX PT, R75, R75, R44, 0x1c1f ;  /* 0x001c1f2c4b4b7589 */ /* 0x000fe200000e0000 */
[----:B--2---:R-:W-:-:S02]  /*118f0*/  SEL R24, R39, R26, P0 ;  /* 0x0000001a27187207 */ /* 0x004fc40000000000 */
[----:B------:R-:W-:Y:S01]  /*11900*/  SEL R26, R26, R39, P0 ;  /* 0x000000271a1a7207 */ /* 0x000fe20000000000 */
[----:B------:R-:W-:Y:S04]  /*11910*/  SHFL.IDX PT, R77, R77, R44, 0x1c1f ;  /* 0x001c1f2c4d4d7589 */ /* 0x000fe800000e0000 */
[----:B------:R-:W-:Y:S04]  /*11920*/  SHFL.IDX PT, R81, R81, R44, 0x1c1f ;  /* 0x001c1f2c51517589 */ /* 0x000fe800000e0000 */
[----:B------:R-:W-:Y:S04]  /*11930*/  SHFL.IDX PT, R85, R85, R44, 0x1c1f ;  /* 0x001c1f2c55557589 */ /* 0x000fe800000e0000 */
[----:B------:R-:W0:Y:S04]  /*11940*/  SHFL.IDX PT, R46, R43, R20, 0x1c1f ;  /* 0x001c1f142b2e7589 */ /* 0x000e2800000e0000 */
[----:B------:R-:W1:Y:S04]  /*11950*/  SHFL.IDX PT, R32, R41, R20, 0x1c1f ;  /* 0x001c1f1429207589 */ /* 0x000e6800000e0000 */
[----:B------:R-:W2:Y:S04]  /*11960*/  SHFL.IDX PT, R44, R35, R20, 0x1c1f ;  /* 0x001c1f14232c7589 */ /* 0x000ea800000e0000 */
[----:B------:R-:W-:Y:S04]  /*11970*/  SHFL.IDX PT, R10, R33, R20, 0x1c1f ;  /* 0x001c1f14210a7589 */ /* 0x000fe800000e0000 */
[----:B------:R-:W3:Y:S04]  /*11980*/  SHFL.IDX PT, R34, R55, R20, 0x1c1f ;  /* 0x001c1f1437227589 */ /* 0x000ee800000e0000 */
[----:B------:R-:W-:Y:S04]  /*11990*/  SHFL.IDX PT, R52, R79, R20, 0x1c1f ;  /* 0x001c1f144f347589 */ /* 0x000fe800000e0000 */
        /* <DEDUP_REMOVED lines=8> */
[----:B------:R0:W-:Y:S04]  /*11a20*/  STSM.16.M88.4 [R48], R4 ;  /* 0x0000000430007844 */ /* 0x0001e80000000200 */
[----:B------:R2:W-:Y:S01]  /*11a30*/  STSM.16.M88.4 [R27], R12 ;  /* 0x0000000c1b007844 */ /* 0x0005e20000000200 */
[----:B---3--:R-:W-:-:S02]  /*11a40*/  SEL R32, R53, R34, P0 ;  /* 0x0000002235207207 */ /* 0x008fc40000000000 */
[----:B------:R-:W-:Y:S01]  /*11a50*/  SEL R34, R34, R53, P0 ;  /* 0x0000003522227207 */ /* 0x000fe20000000000 */
[----:B------:R3:W-:Y:S01]  /*11a60*/  STSM.16.M88.4 [R50], R28 ;  /* 0x0000001c32007844 */ /* 0x0007e20000000200 */
[----:B----4-:R-:W-:Y:S02]  /*11a70*/  SEL R33, R81, R54, P0 ;  /* 0x0000003651217207 */ /* 0x010fe40000000000 */
[----:B------:R-:W-:Y:S02]  /*11a80*/  SEL R35, R54, R81, P0 ;  /* 0x0000005136237207 */ /* 0x000fe40000000000 */
[----:B0-----:R-:W-:Y:S01]  /*11a90*/  SEL R48, R59, R40, P0 ;  /* 0x000000283b307207 */ /* 0x001fe20000000000 */
[----:B------:R-:W-:Y:S01]  /*11aa0*/  IMAD.U32 R4, RZ, RZ, UR4 ;  /* 0x00000004ff047e24 */ /* 0x000fe2000f8e00ff */
[----:B------:R-:W-:Y:S01]  /*11ab0*/  @UP1 ULDC.64 UR4, c[0x0][0xbe0] ;  /* 0x0002f80000041ab9 */ /* 0x000fe20000000a00 */
[----:B------:R-:W-:Y:S01]  /*11ac0*/  IMAD.U32 R5, RZ, RZ, UR6 ;  /* 0x00000006ff057e24 */ /* 0x000fe2000f8e00ff */
[----:B--2---:R-:W-:Y:S01]  /*11ad0*/  SEL R27, R46, R71, P0 ;  /* 0x000000472e1b7207 */ /* 0x004fe20000000000 */
[----:B------:R-:W-:Y:S01]  /*11ae0*/  @UP1 UIMAD.WIDE UR4, UR36, 0x4, UR4 ;  /* 0x00000004240418a5 */ /* 0x000fe2000f8e0204 */
[----:B------:R-:W-:-:S02]  /*11af0*/  SEL R12, R51, R10, P0 ;  /* 0x0000000a330c7207 */ /* 0x000fc40000000000 */
[----:B------:R-:W-:Y:S01]  /*11b00*/  SEL R14, R10, R51, P0 ;  /* 0x000000330a0e7207 */ /* 0x000fe20000000000 */
[----:B------:R0:W-:Y:S01]  /*11b10*/  STSM.16.M88.4 [R64], R24 ;  /* 0x0000001840007844 */ /* 0x0001e20000000200 */
[----:B------:R-:W-:Y:S02]  /*11b20*/  SEL R13, R77, R52, P0 ;  /* 0x000000344d0d7207 */ /* 0x000fe40000000000 */
[----:B------:R-:W-:Y:S01]  /*11b30*/  SEL R15, R52, R77, P0 ;  /* 0x0000004d340f7207 */ /* 0x000fe20000000000 */
[----:B------:R0:W-:Y:S01]  /*11b40*/  STSM.16.M88.4 [R62], R36 ;  /* 0x000000243e007844 */ /* 0x0001e20000000200 */
[----:B---3--:R-:W-:Y:S02]  /*11b50*/  SEL R50, R40, R59, P0 ;  /* 0x0000003b28327207 */ /* 0x008fe40000000000 */
[----:B-1----:R-:W-:Y:S01]  /*11b60*/  SEL R49, R85, R56, P0 ;  /* 0x0000003855317207 */ /* 0x002fe20000000000 */
[----:B------:R0:W-:Y:S01]  /*11b70*/  STSM.16.M88.4 [R60], R12 ;  /* 0x0000000c3c007844 */ /* 0x0001e20000000200 */
[----:B------:R-:W-:-:S02]  /*11b80*/  SEL R51, R56, R85, P0 ;  /* 0x0000005538337207 */ /* 0x000fc40000000000 */
[----:B------:R-:W-:Y:S01]  /*11b90*/  PLOP3.LUT P0, PT, PT, PT, UP1, 0x80, 0x0 ;  /* 0x000000000000781c */ /* 0x000fe20003f0f018 */
        /* <DEDUP_REMOVED lines=21> */
.L_x_7344:
[----:B------:R-:W-:Y:S01]  /*11cf0*/  USHF.R.S32.HI UR12, URZ, 0x1f, UR38 ;  /* 0x0000001f3f0c7899 */ /* 0x000fe20008011426 */
[----:B------:R-:W-:Y:S01]  /*11d00*/  IMAD.U32 R5, RZ, RZ, UR42 ;  /* 0x0000002aff057e24 */ /* 0x000fe2000f8e00ff */
[----:B------:R-:W-:Y:S01]  /*11d10*/  ULDC.64 UR10, c[0x0][0xb70] ;  /* 0x0002dc00000a7ab9 */ /* 0x000fe20000000a00 */
[----:B------:R-:W-:Y:S01]  /*11d20*/  USHF.R.S32.HI UR5, URZ, 0x1f, UR4 ;  /* 0x0000001f3f057899 */ /* 0x000fe20008011404 */
[C---:B------:R-:W-:Y:S01]  /*11d30*/  IADD3 R13, P2, R8.reuse, 0x2000, RZ ;  /* 0x00002000080d7810 */ /* 0x040fe20007f5e0ff */
[----:B------:R-:W-:Y:S01]  /*11d40*/  UIMAD UR9, UR12, UR10, URZ ;  /* 0x0000000a0c0972a4 */ /* 0x000fe2000f8e023f */
[----:B------:R-:W-:Y:S01]  /*11d50*/  IMAD R10, R5, 0x80, R22 ;  /* 0x00000080050a7824 */ /* 0x000fe200078e0216 */
[----:B------:R-:W-:Y:S01]  /*11d60*/  UIMAD.WIDE.U32 UR6, UR38, UR10, UR4 ;  /* 0x0000000a260672a5 */ /* 0x000fe2000f8e0004 */
[----:B------:R-:W-:Y:S01]  /*11d70*/  IADD3 R7, P6, R8, 0x3000, RZ ;  /* 0x0000300008077810 */ /* 0x000fe20007fde0ff */
[----:B------:R-:W-:Y:S01]  /*11d80*/  UIMAD UR9, UR38, UR11, UR9 ;  /* 0x0000000b260972a4 */ /* 0x000fe2000f8e0209 */
[----:B------:R-:W-:Y:S01]  /*11d90*/  LOP3.LUT R12, R13, 0x380, RZ, 0xc0, !PT ;  /* 0x000003800d0c7812 */ /* 0x000fe200078ec0ff */
[----:B------:R-:W-:Y:S01]  /*11da0*/  USEL UR37, UR37, URZ, !UP0 ;  /* 0x0000003f25257287 */ /* 0x000fe2000c000000 */
[----:B------:R-:W-:Y:S01]  /*11db0*/  SHF.R.S32.HI R5, RZ, 0x1f, R10 ;  /* 0x0000001fff057819 */ /* 0x000fe2000001140a */
[----:B------:R-:W-:Y:S01]  /*11dc0*/  ULDC.64 UR10, c[0x0][0xb78] ;  /* 0x0002de00000a7ab9 */ /* 0x000fe20000000a00 */
[----:B------:R-:W-:Y:S01]  /*11dd0*/  UIADD3 UR7, UR7, UR9, URZ ;  /* 0x0000000907077290 */ /* 0x000fe2000fffe03f */
[----:B------:R-:W-:Y:S01]  /*11de0*/  LOP3.LUT R4, R7, 0x380, RZ, 0xc0, !PT ;  /* 0x0000038007047812 */ /* 0x000fe200078ec0ff */
[----:B------:R-:W-:Y:S01]  /*11df0*/  USEL UR36, UR36, URZ, !UP0 ;  /* 0x0000003f24247287 */ /* 0x000fe2000c000000 */
[----:B------:R-:W-:Y:S01]  /*11e00*/  LOP3.LUT R28, R29, 0x380, RZ, 0xc0, !PT ;  /* 0x000003801d1c7812 */ /* 0x000fe200078ec0ff */
[----:B------:R-:W-:Y:S01]  /*11e10*/  UIMAD UR9, UR37, UR10, URZ ;  /* 0x0000000a250972a4 */ /* 0x000fe2000f8e023f */
[----:B------:R-:W-:Y:S01]  /*11e20*/  SHF.R.U64 R12, R12, 0x3, RZ ;  /* 0x000000030c0c7819 */ /* 0x000fe200000012ff */
[----:B------:R-:W-:Y:S01]  /*11e30*/  UIMAD.WIDE.U32 UR6, UR36, UR10, UR6 ;  /* 0x0000000a240672a5 */ /* 0x000fe2000f8e0006 */
[----:B------:R-:W-:Y:S01]  /*11e40*/  SHF.R.U64 R4, R4, 0x3, RZ ;  /* 0x0000000304047819 */ /* 0x000fe200000012ff */
[----:B------:R-:W-:Y:S01]  /*11e50*/  UIMAD UR9, UR36, UR11, UR9 ;  /* 0x0000000b240972a4 */ /* 0x000fe2000f8e0209 */
[----:B------:R-:W-:-:S02]  /*11e60*/  SHF.R.U64 R28, R28, 0x3, RZ ;  /* 0x000000031c1c7819 */ /* 0x000fc400000012ff */
[----:B------:R-:W-:Y:S01]  /*11e70*/  LOP3.LUT R12, R12, R13, RZ, 0x3c, !PT ;  /* 0x0000000d0c0c7212 */ /* 0x000fe200078e3cff */
[----:B------:R-:W-:Y:S01]  /*11e80*/  IMAD.X R13, RZ, RZ, R9, P2 ;  /* 0x000000ffff0d7224 */ /* 0x000fe200010e0609 */
[----:B------:R-:W-:Y:S01]  /*11e90*/  IADD3 R6, P0, R10, UR6, RZ ;  /* 0x000000060a067c10 */ /* 0x000fe2000ff1e0ff */
[----:B------:R-:W-:Y:S01]  /*11ea0*/  IMAD.U32 R14, RZ, RZ, UR9 ;  /* 0x00000009ff0e7e24 */ /* 0x000fe2000f8e00ff */
[----:B------:R-:W-:Y:S02]  /*11eb0*/  IADD3 R37, P5, R8, 0x4000, RZ ;  /* 0x0000400008257810 */ /* 0x000fe40007fbe0ff */
[----:B------:R-:W-:Y:S02]  /*11ec0*/  LOP3.LUT R4, R4, R7, RZ, 0x3c, !PT ;  /* 0x0000000704047212 */ /* 0x000fe400078e3cff */
[----:B------:R-:W-:Y:S01]  /*11ed0*/  IADD3.X R5, R5, UR7, R14, P0, !PT ;  /* 0x0000000705057c10 */ /* 0x000fe200087fe40e */
[----:B------:R-:W-:Y:S01]  /*11ee0*/  ULDC.64 UR6, c[0x0][0xb40] ;  /* 0x0002d00000067ab9 */ /* 0x000fe20000000a00 */
[----:B------:R-:W-:-:S02]  /*11ef0*/  IADD3 R41, P4, R8, 0x5000, RZ ;  /* 0x0000500008297810 */ /* 0x000fc40007f9e0ff */
[----:B------:R-:W-:Y:S02]  /*11f00*/  LEA R44, P0, R6, UR6, 0x2 ;  /* 0x00000006062c7c11 */ /* 0x000fe4000f8010ff */
[----:B------:R-:W-:Y:S02]  /*11f10*/  IADD3 R25, P3, R8, 0x6000, RZ ;  /* 0x0000600008197810 */ /* 0x000fe40007f7e0ff */
[----:B------:R-:W-:Y:S01]  /*11f20*/  LEA.HI.X R45, R6, UR7, R5, 0x2, P0 ;  /* 0x00000007062d7c11 */ /* 0x000fe200080f1405 */
[----:B------:R-:W-:Y:S01]  /*11f30*/  VIADD R5, R10, 0x8 ;  /* 0x000000080a057836 */ /* 0x000fe20000000000 */
[----:B------:R-:W-:Y:S01]  /*11f40*/  LOP3.LUT P0, RZ, R228, 0x3, RZ, 0xc0, !PT ;  /* 0x00000003e4ff7812 */ /* 0x000fe2000780c0ff */
[----:B------:R-:W-:Y:S01]  /*11f50*/  ULDC.64 UR6, c[0x0][0xaa0] ;  /* 0x0002a80000067ab9 */ /* 0x000fe20000000a00 */
[----:B------:R-:W-:Y:S02]  /*11f60*/  IADD3 R7, P2, R8, 0x7000, RZ ;  /* 0x0000700008077810 */ /* 0x000fe40007f5e0ff */
[----:B------:R-:W-:Y:S01]  /*11f70*/  LOP3.LUT R28, R28, R29, RZ, 0x3c, !PT ;  /* 0x0000001d1c1c7212 */ /* 0x000fe200078e3cff */
[----:B------:R-:W-:Y:S01]  /*11f80*/  IMAD.X R29, RZ, RZ, R9, P1 ;  /* 0x000000ffff1d7224 */ /* 0x000fe200008e0609 */
[----:B------:R-:W-:-:S02]  /*11f90*/  LOP3.LUT R36, R37, 0x380, RZ, 0xc0, !PT ;  /* 0x0000038025247812 */ /* 0x000fc400078ec0ff */
[----:B------:R-:W-:Y:S02]  /*11fa0*/  LOP3.LUT R40, R41, 0x380, RZ, 0xc0, !PT ;  /* 0x0000038029287812 */ /* 0x000fe400078ec0ff */
[----:B------:R-:W-:Y:S02]  /*11fb0*/  LOP3.LUT R24, R25, 0x380, RZ, 0xc0, !PT ;  /* 0x0000038019187812 */ /* 0x000fe400078ec0ff */
[----:B------:R-:W-:Y:S01]  /*11fc0*/  LOP3.LUT R33, R8, 0x380, RZ, 0xc0, !PT ;  /* 0x0000038008217812 */ /* 0x000fe200078ec0ff */
[----:B------:R-:W-:Y:S01]  /*11fd0*/  UIMAD UR5, UR5, UR6, URZ ;  /* 0x00000006050572a4 */ /* 0x000fe2000f8e023f */
[----:B------:R-:W-:Y:S01]  /*11fe0*/  ISETP.GE.OR P1, PT, R10, UR8, P0 ;  /* 0x000000080a007c0c */ /* 0x000fe20008726670 */
[--C-:B------:R-:W-:Y:S01]  /*11ff0*/  IMAD.X R11, RZ, RZ, R9.reuse, P2 ;  /* 0x000000ffff0b7224 */ /* 0x100fe200010e0609 */
[----:B------:R-:W-:Y:S01]  /*12000*/  ISETP.GE.OR P0, PT, R5, UR8, P0 ;  /* 0x0000000805007c0c */ /* 0x000fe20008706670 */
[----:B------:R-:W-:Y:S01]  /*12010*/  IMAD.X R5, RZ, RZ, R9, P6 ;  /* 0x000000ffff057224 */ /* 0x000fe200030e0609 */
[----:B------:R-:W-:-:S02]  /*12020*/  LOP3.LUT R6, R7, 0x380, RZ, 0xc0, !PT ;  /* 0x0000038007067812 */ /* 0x000fc400078ec0ff */
[----:B------:R-:W-:Y:S02]  /*12030*/  SHF.R.U64 R36, R36, 0x3, RZ ;  /* 0x0000000324247819 */ /* 0x000fe400000012ff */
[----:B------:R-:W-:Y:S02]  /*12040*/  SHF.R.U64 R40, R40, 0x3, RZ ;  /* 0x0000000328287819 */ /* 0x000fe400000012ff */
[----:B------:R-:W-:Y:S02]  /*12050*/  SHF.R.U64 R24, R24, 0x3, RZ ;  /* 0x0000000318187819 */ /* 0x000fe400000012ff */
[----:B------:R-:W-:Y:S01]  /*12060*/  SHF.R.U64 R33, R33, 0x3, RZ ;  /* 0x0000000321217819 */ /* 0x000fe200000012ff */
[----:B------:R-:W-:Y:S01]  /*12070*/  IMAD.U32 R19, RZ, RZ, UR6 ;  /* 0x00000006ff137e24 */ /* 0x000fe2000f8e00ff */
[----:B------:R-:W-:Y:S01]  /*12080*/  SHF.R.U64 R6, R6, 0x3, RZ ;  /* 0x0000000306067819 */ /* 0x000fe200000012ff */
[----:B------:R-:W-:Y:S01]  /*12090*/  IMAD.MOV.U32 R20, RZ, RZ, R16 ;  /* 0x000000ffff147224 */ /* 0x000fe200078e0010 */
        /* <DEDUP_REMOVED lines=8> */
[----:B------:R-:W-:-:S02]  /*12120*/  LOP3.LUT R10, R6, R7, RZ, 0x3c, !PT ;  /* 0x00000007060a7212 */ /* 0x000fc400078e3cff */
[----:B------:R-:W-:Y:S01]  /*12130*/  SHF.R.S32.HI R21, RZ, 0x1f, R16 ;  /* 0x0000001fff157819 */ /* 0x000fe20000011410 */
[----:B------:R-:W-:Y:S01]  /*12140*/  UIMAD UR5, UR4, UR7, UR5 ;  /* 0x00000007040572a4 */ /* 0x000fe2000f8e0205 */
[----:B------:R-:W-:Y:S02]  /*12150*/  @!P1 STG.E desc[UR52][R44.64], R2 ;  /* 0x000000022c009986 */ /* 0x000fe4000c101934 */
[----:B------:R-:W-:Y:S01]  /*12160*/  ULDC.64 UR6, c[0x0][0xae0] ;  /* 0x0002b80000067ab9 */ /* 0x000fe20000000a00 */
[----:B------:R-:W-:Y:S01]  /*12170*/  IMAD.WIDE.U32 R20, R19, UR4, R20 ;  /* 0x0000000413147c25 */ /* 0x000fe2000f8e0014 */
[----:B------:R0:W-:Y:S01]  /*12180*/  @!P0 STG.E desc[UR52][R44.64+0x20], R0 ;  /* 0x000020002c008986 */ /* 0x0001e2000c101934 */
        /* <DEDUP_REMOVED lines=11> */
[----:B------:R-:W-:-:S02]  /*12240*/  UIMAD UR4, UR38, UR7, UR4 ;  /* 0x00000007260472a4 */ /* 0x000fc4000f8e0204 */
[----:B------:R-:W-:Y:S01]  /*12250*/  IMAD.WIDE.U32 R20, R19, UR38, R20 ;  /* 0x0000002613147c25 */ /* 0x000fe2000f8e0014 */
[----:B------:R-:W-:Y:S01]  /*12260*/  UIMAD UR8, UR42, -0x80, UR8 ;  /* 0xffffff802a0878a4 */ /* 0x000fe2000f8e0208 */
[----:B------:R-:W-:Y:S01]  /*12270*/  @!PT LDS RZ, [RZ] ;  /* 0x00000000fffff984 */ /* 0x000fe20000000800 */
[----:B------:R-:W-:Y:S01]  /*12280*/  @!PT LDS RZ, [RZ] ;  /* 0x00000000fffff984 */ /* 0x000fe20000000800 */
[----:B------:R-:W-:Y:S01]  /*12290*/  @!PT LDS RZ, [RZ] ;  /* 0x00000000fffff984 */ /* 0x000fe20000000800 */
[----:B------:R-:W-:Y:S01]  /*122a0*/  @!PT LDS RZ, [RZ] ;  /* 0x00000000fffff984 */ /* 0x000fe20000000800 */
[----:B------:R1:W-:Y:S06]  /*122b0*/  MEMBAR.ALL.CTA ;  /* 0x0000000000007992 */ /* 0x0003ec0000008000 */
[----:B-1----:R-:W1:Y:S01]  /*122c0*/  FENCE.VIEW.ASYNC.S ;  /* 0x00000000000073c6 */ /* 0x002e620000000000 */
[C---:B0-----:R-:W-:Y:S01]  /*122d0*/  IADD3 R0, R18.reuse, 0x20, RZ ;  /* 0x0000002012007810 */ /* 0x041fe20007ffe0ff */
[----:B------:R-:W-:Y:S01]  /*122e0*/  VIADD R3, R3, 0x2e820 ;  /* 0x0002e82003037836 */ /* 0x000fe20000000000 */
[----:B------:R-:W-:Y:S01]  /*122f0*/  BSSY B1, `(.L_x_7345) ;  /* 0x0000024000017945 */ /* 0x000fe20003800000 */
[----:B------:R-:W-:Y:S01]  /*12300*/  VIADD R21, R21, UR4 ;  /* 0x0000000415157c36 */ /* 0x000fe20008000000 */
[----:B------:R-:W-:Y:S01]  /*12310*/  ULDC.64 UR4, c[0x0][0xae8] ;  /* 0x0002ba0000047ab9 */ /* 0x000fe20000000a00 */
[C---:B------:R-:W-:Y:S01]  /*12320*/  ISETP.GE.AND P2, PT, R18.reuse, UR8, PT ;  /* 0x0000000812007c0c */ /* 0x040fe2000bf46270 */
[----:B------:R-:W-:Y:S01]  /*12330*/  IMAD.U32 R45, RZ, RZ, UR4 ;  /* 0x00000004ff2d7e24 */ /* 0x000fe2000f8e00ff */
[----:B------:R-:W-:Y:S01]  /*12340*/  UIMAD UR4, UR37, UR4, URZ ;  /* 0x00000004250472a4 */ /* 0x000fe2000f8e023f */
[----:B------:R-:W-:Y:S01]  /*12350*/  VIADD R19, R18, 0x60 ;  /* 0x0000006012137836 */ /* 0x000fe20000000000 */
[----:B------:R-:W-:Y:S01]  /*12360*/  PRMT R3, RZ, 0x654, R3 ;  /* 0x00000654ff037816 */ /* 0x000fe20000000003 */
[----:B------:R-:W-:Y:S01]  /*12370*/  IMAD.WIDE.U32 R44, R45, UR36, R20 ;  /* 0x000000242d2c7c25 */ /* 0x000fe2000f8e0014 */
[----:B------:R-:W-:Y:S01]  /*12380*/  UIMAD UR4, UR36, UR5, UR4 ;  /* 0x00000005240472a4 */ /* 0x000fe2000f8e0204 */
[----:B------:R-:W-:-:S02]  /*12390*/  ISETP.GE.AND P4, PT, R0, UR8, PT ;  /* 0x0000000800007c0c */ /* 0x000fc4000bf86270 */
[----:B------:R-:W-:Y:S01]  /*123a0*/  ISETP.GE.AND P1, PT, R19, UR8, PT ;  /* 0x0000000813007c0c */ /* 0x000fe2000bf26270 */
[----:B------:R-:W-:Y:S01]  /*123b0*/  VIADD R2, R18, 0x40 ;  /* 0x0000004012027836 */ /* 0x000fe20000000000 */
[--C-:B------:R-:W-:Y:S01]  /*123c0*/  SHF.R.S32.HI R19, RZ, 0x1f, R18.reuse ;  /* 0x0000001fff137819 */ /* 0x100fe20000011412 */
[----:B------:R-:W-:Y:S02]  /*123d0*/  IMAD.U32 R49, RZ, RZ, UR42 ;  /* 0x0000002aff317e24 */ /* 0x000fe4000f8e00ff */
[----:B------:R-:W-:Y:S01]  /*123e0*/  VIADD R51, R45, UR4 ;  /* 0x000000042d337c36 */ /* 0x000fe20008000000 */
[----:B------:R-:W-:Y:S01]  /*123f0*/  ISETP.GE.AND P0, PT, R2, UR8, PT ;  /* 0x0000000802007c0c */ /* 0x000fe2000bf06270 */
[----:B------:R-:W-:Y:S01]  /*12400*/  IMAD.WIDE R20, R49, 0x80, R18 ;  /* 0x0000008031147825 */ /* 0x000fe200078e0212 */
[----:B-1----:R0:W-:Y:S01]  /*12410*/  SYNCS.ARRIVE.TRANS64.RED.A1T0 RZ, [R3+URZ], RZ ;  /* 0x000000ff03ff79a7 */ /* 0x0021e2000810043f */
[----:B------:R-:W-:Y:S10]  /*12420*/  @P2 BRA `(.L_x_7346) ;  /* 0x0000000000402947 */ /* 0x000ff40003800000 */
        /* <DEDUP_REMOVED lines=16> */
.L_x_7346:
[----:B------:R-:W-:Y:S05]  /*12530*/  BSYNC B1 ;  /* 0x0000000000017941 */ /* 0x000fea0003800000 */
.L_x_7345:
[----:B------:R-:W-:Y:S04]  /*12540*/  BSSY B1, `(.L_x_7347) ;  /* 0x0000014000017945 */ /* 0x000fe80003800000 */
[----:B------:R-:W-:Y:S05]  /*12550*/  @P4 BRA `(.L_x_7348) ;  /* 0x0000000000484947 */ /* 0x000fea0003800000 */
[----:B-1---5:R-:W-:Y:S01]  /*12560*/  IADD3 R33, P2, R20, 0x20, RZ ;  /* 0x0000002014217810 */ /* 0x022fe20007f5e0ff */
        /* <DEDUP_REMOVED lines=17> */
.L_x_7348:
[----:B------:R-:W-:Y:S05]  /*12680*/  BSYNC B1 ;  /* 0x0000000000017941 */ /* 0x000fea0003800000 */
.L_x_7347:
[----:B------:R-:W-:Y:S04]  /*12690*/  BSSY B1, `(.L_x_7349) ;  /* 0x0000014000017945 */ /* 0x000fe80003800000 */
[----:B------:R-:W-:Y:S05]  /*126a0*/  @P0 BRA `(.L_x_7350) ;  /* 0x0000000000480947 */ /* 0x000fea0003800000 */
[----:B--2--5:R-:W-:Y:S01]  /*126b0*/  IADD3 R29, P0, R20, 0x40, RZ ;  /* 0x00000040141d7810 */ /* 0x024fe20007f1e0ff */
        /* <DEDUP_REMOVED lines=17> */
.L_x_7350:
[----:B------:R-:W-:Y:S05]  /*127d0*/  BSYNC B1 ;  /* 0x0000000000017941 */ /* 0x000fea0003800000 */
.L_x_7349:
        /* <DEDUP_REMOVED lines=21> */
.L_x_7343:
        /* <DEDUP_REMOVED lines=29> */
.L_x_7352:
        /* <DEDUP_REMOVED lines=21> */
[----:B------:R-:W-:Y:S02]  /*12c50*/  UIMAD UR6, UR37, UR8, URZ ;  /* 0x00000008250672a4 */ /* 0x000fe4000f8e023f */
[----:B------:R-:W-:Y:S01]  /*12c60*/  IMAD.U32 R5, RZ, RZ, UR8 ;  /* 0x00000008ff057e24 */ /* 0x000fe2000f8e00ff */
[----:B------:R-:W-:Y:S01]  /*12c70*/  IADD3 R3, R3, UR5, RZ ;  /* 0x0000000503037c10 */ /* 0x000fe2000fffe0ff */
[----:B------:R-:W-:Y:S02]  /*12c80*/  UIMAD UR6, UR36, UR9, UR6 ;  /* 0x00000009240672a4 */ /* 0x000fe4000f8e0206 */
[----:B------:R-:W-:Y:S01]  /*12c90*/  IMAD.WIDE.U32 R2, R5, UR36, R2 ;  /* 0x0000002405027c25 */ /* 0x000fe2000f8e0002 */
[----:B------:R-:W-:-:S03]  /*12ca0*/  ULDC.64 UR8, c[0x0][0xb40] ;  /* 0x0002d00000087ab9 */ /* 0x000fc60000000a00 */
[----:B------:R-:W-:Y:S01]  /*12cb0*/  VIADD R3, R3, UR6 ;  /* 0x0000000603037c36 */ /* 0x000fe20008000000 */
[----:B------:R-:W-:-:S04]  /*12cc0*/  LEA R4, P0, R2, UR8, 0x2 ;  /* 0x0000000802047c11 */ /* 0x000fc8000f8010ff */
[----:B------:R-:W-:Y:S01]  /*12cd0*/  LEA.HI.X R5, R2, UR9, R3, 0x2, P0 ;  /* 0x0000000902057c11 */ /* 0x000fe200080f1403 */
[----:B------:R-:W-:-:S05]  /*12ce0*/  IMAD.MOV.U32 R3, RZ, RZ, -0x800000 ;  /* 0xff800000ff037424 */ /* 0x000fca00078e00ff */
[----:B------:R0:W-:Y:S03]  /*12cf0*/  STG.E desc[UR52][R4.64], R3 ;  /* 0x0000000304007986 */ /* 0x0001e6000c101934 */
.L_x_7354:
[----:B------:R-:W-:Y:S05]  /*12d00*/  BSYNC B1 ;  /* 0x0000000000017941 */ /* 0x000fea0003800000 */
.L_x_7353:
        /* <DEDUP_REMOVED lines=49> */
.L_x_7356:
[----:B------:R-:W-:Y:S05]  /*13020*/  BSYNC B1 ;  /* 0x0000000000017941 */ /* 0x000fea0003800000 */
.L_x_7355:
        /* <DEDUP_REMOVED lines=20> */
.L_x_7358:
[----:B------:R-:W-:Y:S05]  /*13170*/  BSYNC B1 ;  /* 0x0000000000017941 */ /* 0x000fea0003800000 */
.L_x_7357:
        /* <DEDUP_REMOVED lines=20> */
.L_x_7360:
[----:B------:R-:W-:Y:S05]  /*132c0*/  BSYNC B1 ;  /* 0x0000000000017941 */ /* 0x000fea0003800000 */
.L_x_7359:
        /* <DEDUP_REMOVED lines=19> */
.L_x_7351:
[----:B------:R-:W-:Y:S05]  /*13400*/  BSYNC B0 ;  /* 0x0000000000007941 */ /* 0x000fea0003800000 */
.L_x_7342:
[----:B------:R-:W-:Y:S02]  /*13410*/  ULDC UR4, c[0x0][0xc14] ;  /* 0x0003050000047ab9 */ /* 0x000fe40000000800 */
[----:B------:R-:W-:-:S13]  /*13420*/  ISETP.GE.AND P0, PT, R47, UR4, PT ;  /* 0x000000042f007c0c */ /* 0x000fda000bf06270 */
[----:B------:R-:W-:Y:S05]  /*13430*/  @!P0 BRA `(.L_x_7361) ;  /* 0xfffffed800548947 */ /* 0x000fea000383ffff */
[----:B------:R-:W-:Y:S05]  /*13440*/  EXIT ;  /* 0x000000000000794d */ /* 0x000fea0003800000 */
.L_x_7303:
        /* <DEDUP_REMOVED lines=20> */
.L_x_7362:
        /* <DEDUP_REMOVED lines=41> */
.L_x_7368:
        /* <DEDUP_REMOVED lines=14> */
.L_x_7367:
[----:B------:R-:W-:Y:S05]  /*13900*/  BSYNC B0 ;  /* 0x0000000000007941 */ /* 0x000fea0003800000 */
.L_x_7366:
        /* <DEDUP_REMOVED lines=22> */
.L_x_7364:
        /* <DEDUP_REMOVED lines=25> */
.L_x_7369:
        /* <DEDUP_REMOVED lines=36> */
[----:B------:R-:W-:Y:S01]  /*13e40*/  IMAD.HI.U32 R2, R3, R11, R2 ;  /* 0x0000000b03027227 */ /* 0x000fe200078e0002 */
[----:B------:R-:W-:-:S05]  /*13e50*/  IADD3 R3, RZ, -R10, RZ ;  /* 0x8000000aff037210 */ /* 0x000fca0007ffe0ff */
        /* <DEDUP_REMOVED lines=20> */
.L_x_7365:
[----:B------:R0:W-:Y:S01]  /*13fa0*/  STL [R1+0x20], R0 ;  /* 0x0000200001007387 */ /* 0x0001e20000100800 */
[----:B------:R-:W-:-:S03]  /*13fb0*/  UMOV UR38, URZ ;  /* 0x0000003f00267c82 */ /* 0x000fc60008000000 */
[----:B------:R0:W-:Y:S02]  /*13fc0*/  STL [R1+0x24], RZ ;  /* 0x000024ff01007387 */ /* 0x0001e40000100800 */
.L_x_7370:
        /* <DEDUP_REMOVED lines=11> */
.L_x_7363:
        /* <DEDUP_REMOVED lines=35> */
[----:B------:R0:W-:Y:S04]  /*142b0*/  STL [R1+0x28], R4 ;  /* 0x0000280401007387 */ /* 0x0001e80000100800 */
[----:B------:R-:W-:Y:S01]  /*142c0*/  IMAD.IADD R0, R0, 0x1, R2 ;  /* 0x0000000100007824 */ /* 0x000fe200078e0202 */
[----:B------:R0:W-:Y:S04]  /*142d0*/  STL [R1], R2 ;  /* 0x0000000201007387 */ /* 0x0001e80000100800 */
[----:B------:R0:W-:Y:S04]  /*142e0*/  STL [R1+0x8], RZ ;  /* 0x000008ff01007387 */ /* 0x0001e80000100800 */
[----:B------:R0:W-:Y:S04]  /*142f0*/  STL [R1+0xc], R3 ;  /* 0x00000c0301007387 */ /* 0x0001e80000100800 */
[----:B------:R0:W-:Y:S04]  /*14300*/  STL [R1+0x30], RZ ;  /* 0x000030ff01007387 */ /* 0x0001e80000100800 */
[----:B------:R0:W-:Y:S02]  /*14310*/  STL [R1+0x2c], R0 ;  /* 0x00002c0001007387 */ /* 0x0001e40000100800 */
.L_x_7431:
[----:B------:R-:W-:Y:S01]  /*14320*/  ULDC.64 UR4, c[0x0][0xc60] ;  /* 0x0003180000047ab9 */ /* 0x000fe20000000a00 */
[----:B------:R-:W-:Y:S01]  /*14330*/  ULDC.64 UR10, c[0x0][0xa00] ;  /* 0x00028000000a7ab9 */ /* 0x000fe20000000a00 */
[----:B------:R-:W-:Y:S01]  /*14340*/  UIMAD.WIDE UR4, UR48, 0x4, UR4 ;  /* 0x00000004300478a5 */ /* 0x000fe2000f8e0204 */
[----:B------:R-:W-:Y:S01]  /*14350*/  ULDC.64 UR6, c[0x0][0xa18] ;  /* 0x0002860000067ab9 */ /* 0x000fe20000000a00 */
[----:B------:R-:W-:-:S04]  /*14360*/  ULDC.64 UR12, c[0x0][0xa08] ;  /* 0x00028200000c7ab9 */ /* 0x000fc80000000a00 */
[----:B0-----:R-:W-:Y:S02]  /*14370*/  IMAD.U32 R2, RZ, RZ, UR4 ;  /* 0x00000004ff027e24 */ /* 0x001fe4000f8e00ff */
[----:B------:R-:W-:Y:S01]  /*14380*/  IMAD.U32 R3, RZ, RZ, UR5 ;  /* 0x00000005ff037e24 */ /* 0x000fe2000f8e00ff */
[----:B------:R-:W-:-:S04]  /*14390*/  ULDC.64 UR4, c[0x0][0xa28] ;  /* 0x00028a0000047ab9 */ /* 0x000fc80000000a00 */
[----:B--2---:R-:W2:Y:S01]  /*143a0*/  LDG.E R2, desc[UR52][R2.64] ;  /* 0x0000003402027981 */ /* 0x004ea2000c1e1900 */
        /* <DEDUP_REMOVED lines=18> */
[----:B------:R0:W5:Y:S01]  /*144d0*/  @P0 LDG.E R0, desc[UR52][R2.64] ;  /* 0x0000003402000981 */ /* 0x000162000c1e1900 */
        /* <DEDUP_REMOVED lines=20> */
[----:B-1----:R-:W-:Y:S05]  /*14620*/  @P2 BRA `(.L_x_7372) ;  /* 0x0000000000102947 */ /* 0x002fea0003800000 */
[----:B------:R-:W-:Y:S05]  /*14630*/  @!P0 BRA `(.L_x_7372) ;  /* 0x00000000000c8947 */ /* 0x000fea0003800000 */
[----:B-----5:R-:W2:Y:S04]  /*14640*/  LDG.E R8, desc[UR52][R2.64] ;  /* 0x0000003402087981 */ /* 0x020ea8000c1e1900 */
[----:B0-----:R-:W2:Y:S02]  /*14650*/  LDG.E R7, desc[UR52][R2.64+0x4] ;  /* 0x0000043402077981 */ /* 0x001ea4000c1e1900 */
[----:B--2---:R-:W-:-:S07]  /*14660*/  IMAD.IADD R8, R7, 0x1, -R8 ;  /* 0x0000000107087824 */ /* 0x004fce00078e0a08 */
.L_x_7372:
[----:B0----5:R-:W-:Y:S01]  /*14670*/  IADD3 R2, R9, R0, RZ ;  /* 0x0000000009027210 */ /* 0x021fe20007ffe0ff */
        /* <DEDUP_REMOVED lines=16> */
[----:B------:R-:W-:-:S06]  /*14780*/  IMAD.U32 R3, RZ, RZ, UR5 ;  /* 0x00000005ff037e24 */ /* 0x000fcc000f8e00ff */
[----:B------:R0:W5:Y:S01]  /*14790*/  LDG.E R3, desc[UR52][R2.64] ;  /* 0x0000003402037981 */ /* 0x000162000c1e1900 */
[----:B------:R-:W-:Y:S05]  /*147a0*/  BRA `(.L_x_7374) ;  /* 0x0000000000107947 */ /* 0x000fea0003800000 */
.L_x_7373:
[----:B------:R-:W-:Y:S05]  /*147b0*/  @!P1 BRA `(.L_x_7374) ;  /* 0x00000000000c9947 */ /* 0x000fea0003800000 */
[----:B------:R-:W2:Y:S04]  /*147c0*/  LDG.E R2, desc[UR52][R4.64] ;  /* 0x0000003404027981 */ /* 0x000ea8000c1e1900 */
[----:B------:R-:W2:Y:S02]  /*147d0*/  LDG.E R3, desc[UR52][R4.64+0x4] ;  /* 0x0000043404037981 */ /* 0x000ea4000c1e1900 */
[----:B--2---:R-:W-:-:S07]  /*147e0*/  IMAD.IADD R3, R3, 0x1, -R2 ;  /* 0x0000000103037824 */ /* 0x004fce00078e0a02 */
.L_x_7374:
[----:B------:R-:W0:Y:S01]  /*147f0*/  LDL R19, [R1+0x24] ;  /* 0x0000240001137983 */ /* 0x000e220000100800 */
[----:B-----5:R-:W-:Y:S01]  /*14800*/  IMAD.IADD R5, R3, 0x1, -R0 ;  /* 0x0000000103057824 */ /* 0x020fe200078e0a00 */
[----:B------:R-:W-:Y:S01]  /*14810*/  BSSY B6, `(.L_x_7375) ;  /* 0x00002bd000067945 */ /* 0x000fe20003800000 */
[----:B------:R-:W-:Y:S01]  /*14820*/  IMAD.MOV.U32 R4, RZ, RZ, RZ ;  /* 0x000000ffff047224 */ /* 0x000fe200078e00ff */
[----:B0-----:R-:W-:-:S04]  /*14830*/  LEA R2, R19, 0x15f, 0x7 ;  /* 0x0000015f13027811 */ /* 0x001fc800078e38ff */
[C---:B------:R-:W-:Y:S01]  /*14840*/  IADD3 R3, R5.reuse, R2, -R8 ;  /* 0x0000000205037210 */ /* 0x040fe20007ffe808 */
[----:B------:R-:W-:Y:S02]  /*14850*/  VIADD R5, R5, 0xdf ;  /* 0x000000df05057836 */ /* 0x000fe40000000000 */
[----:B------:R-:W-:Y:S02]  /*14860*/  IMAD.MOV.U32 R2, RZ, RZ, RZ ;  /* 0x000000ffff027224 */ /* 0x000fe400078e00ff */
[----:B------:R-:W-:-:S04]  /*14870*/  IMAD.HI R4, R5, -0x6db6db6d, R4 ;  /* 0x9249249305047827 */ /* 0x000fc800078e0204 */
[----:B------:R-:W-:Y:S01]  /*14880*/  IMAD.HI R2, R3, -0x6db6db6d, R2 ;  /* 0x9249249303027827 */ /* 0x000fe200078e0202 */
[----:B------:R-:W-:-:S04]  /*14890*/  SHF.R.U32.HI R3, RZ, 0x1f, R4 ;  /* 0x0000001fff037819 */ /* 0x000fc80000011604 */
[----:B------:R-:W-:Y:S02]  /*148a0*/  SHF.R.U32.HI R5, RZ, 0x1f, R2 ;  /* 0x0000001fff057819 */ /* 0x000fe40000011602 */
[----:B------:R-:W-:Y:S02]  /*148b0*/  LEA.HI.SX32 R3, R4, R3, 0x19 ;  /* 0x0000000304037211 */ /* 0x000fe400078fcaff */
[----:B------:R-:W-:-:S04]  /*148c0*/  LEA.HI.SX32 R16, R2, R5, 0x19 ;  /* 0x0000000502107211 */ /* 0x000fc800078fcaff */
        /* <DEDUP_REMOVED lines=21> */
.L_x_7376:
        /* <DEDUP_REMOVED lines=23> */
.L_x_7378:
        /* <DEDUP_REMOVED lines=20> */
.L_x_7379:
        /* <DEDUP_REMOVED lines=9> */
[----:B------:R-:W-:Y:S01]  /*14d60*/  MOV R8, 0x70 ;  /* 0x0000007000087802 */ /* 0x000fe20000000f00 */
[----:B------:R-:W0:Y:S01]  /*14d70*/  LDC.64 R2, c[0x4][R2] ;  /* 0x0100000002027b82 */ /* 0x000e220000000a00 */
[----:B------:R-:W-:Y:S02]  /*14d80*/  IMAD.U32 R5, RZ, RZ, UR7 ;  /* 0x00000007ff057e24 */ /* 0x000fe4000f8e00ff */
[----:B------:R-:W-:Y:S02]  /*14d90*/  IMAD.U32 R6, RZ, RZ, UR8 ;  /* 0x00000008ff067e24 */ /* 0x000fe4000f8e00ff */
[----:B------:R-:W-:-:S02]  /*14da0*/  IMAD.U32 R7, RZ, RZ, UR9 ;  /* 0x00000009ff077e24 */ /* 0x000fc4000f8e00ff */
[----:B------:R-:W-:Y:S02]  /*14db0*/  IMAD.U32 R10, RZ, RZ, UR4 ;  /* 0x00000004ff0a7e24 */ /* 0x000fe4000f8e00ff */
[----:B------:R-:W-:Y:S02]  /*14dc0*/  IMAD.U32 R11, RZ, RZ, UR5 ;  /* 0x00000005ff0b7e24 */ /* 0x000fe4000f8e00ff */
[----:B------:R-:W-:Y:S02]  /*14dd0*/  IMAD.MOV.U32 R12, RZ, RZ, 0x1 ;  /* 0x00000001ff0c7424 */ /* 0x000fe400078e00ff */
[----:B------:R-:W-:-:S07]  /*14de0*/  IMAD.MOV.U32 R13, RZ, RZ, RZ ;  /* 0x000000ffff0d7224 */ /* 0x000fce00078e00ff */
[----:B------:R-:W-:-:S07]  /*14df0*/  LEPC R20, `(.L_x_7380) ;  /* 0x000000001014794e */ /* 0x000fce0000000000 */
[----:B0-----:R-:W-:Y:S05]  /*14e00*/  CALL.ABS.NOINC R2 ;  /* 0x0000000002007343 */ /* 0x001fea0003c00000 */
.L_x_7380:
        /* <DEDUP_REMOVED lines=18> */
.L_x_7381:
[----:B------:R-:W0:Y:S01]  /*14f30*/  LDC R0, c[0x0][0x428] ;  /* 0x00010a00ff007b82 */ /* 0x000e220000000800 */
[----:B------:R-:W-:Y:S01]  /*14f40*/  ULDC.64 UR4, c[0x0][0x9f8] ;  /* 0x00027e0000047ab9 */ /* 0x000fe20000000a00 */
[----:B------:R-:W-:Y:S01]  /*14f50*/  IMAD.U32 R2, RZ, RZ, UR38 ;  /* 0x00000026ff027e24 */ /* 0x000fe2000f8e00ff */
[----:B------:R-:W-:Y:S01]  /*14f60*/  UISETP.NE.U32.AND UP0, UPT, UR4, URZ, UPT ;  /* 0x0000003f0400728c */ /* 0x000fe2000bf05070 */
[----:B------:R-:W-:Y:S01]  /*14f70*/  IMAD.U32 R10, RZ, RZ, UR45 ;  /* 0x0000002dff0a7e24 */ /* 0x000fe2000f8e00ff */
[----:B------:R-:W1:Y:S01]  /*14f80*/  S2R R4, SR_TID.X ;  /* 0x0000000000047919 */ /* 0x000e620000002100 */
[----:B------:R-:W-:Y:S01]  /*14f90*/  IMAD R7, R19, 0x80, R18 ;  /* 0x0000008013077824 */ /* 0x000fe200078e0212 */
[----:B------:R-:W-:Y:S01]  /*14fa0*/  UISETP.NE.AND.EX UP0, UPT, UR5, URZ, UPT, UP0 ;  /* 0x0000003f0500728c */ /* 0x000fe2000bf05300 */
[----:B------:R-:W-:-:S05]  /*14fb0*/  ULDC.64 UR6, c[0x0][0xa08] ;  /* 0x0002820000067ab9 */ /* 0x000fca0000000a00 */
        /* <DEDUP_REMOVED lines=13> */
[----:B------:R0:W2:Y:S01]  /*15090*/  @P1 LDG.E R10, desc[UR52][R2.64] ;  /* 0x00000034020a1981 */ /* 0x0000a2000c1e1900 */
[----:B------:R-:W-:Y:S01]  /*150a0*/  ISETP.NE.AND P1, PT, R17, RZ, PT ;  /* 0x000000ff1100720c */ /* 0x000fe20003f25270 */
[----:B------:R-:W-:Y:S01]  /*150b0*/  UMOV UR36, URZ ;  /* 0x0000003f00247c82 */ /* 0x000fe20008000000 */
[----:B------:R-:W-:Y:S02]  /*150c0*/  ISETP.NE.U32.AND P0, PT, RZ, UR4, PT ;  /* 0x00000004ff007c0c */ /* 0x000fe4000bf05070 */
[----:B------:R-:W-:Y:S02]  /*150d0*/  R2UR UR37, R7 ;  /* 0x00000000072572ca */ /* 0x000fe400000e0000 */
[----:B------:R-:W-:Y:S02]  /*150e0*/  ISETP.NE.AND.EX P0, PT, RZ, UR5, PT, P0 ;  /* 0x00000005ff007c0c */ /* 0x000fe4000bf05300 */
[----:B------:R-:W-:Y:S01]  /*150f0*/  SHF.R.U32.HI R4, RZ, 0x5, R4 ;  /* 0x00000005ff047819 */ /* 0x000fe20000011604 */
[----:B0-----:R-:W0:Y:S01]  /*15100*/  LDC.64 R2, c[0x0][0x3f8] ;  /* 0x0000fe00ff027b82 */ /* 0x001e220000000a00 */
[----:B------:R-:W-:-:S02]  /*15110*/  SEL R8, RZ, UR45, P0 ;  /* 0x0000002dff087c07 */ /* 0x000fc40008000000 */
[----:B------:R-:W-:Y:S01]  /*15120*/  LOP3.LUT R4, R4, 0x3, RZ, 0xc0, !PT ;  /* 0x0000000304047812 */ /* 0x000fe200078ec0ff */
[----:B------:R-:W-:Y:S01]  /*15130*/  VOTEU.ALL UP1, P1 ;  /* 0x00000000003f7886 */ /* 0x000fe20000820000 */
[----:B------:R-:W-:-:S04]  /*15140*/  R2UR UR39, R8 ;  /* 0x00000000082772ca */ /* 0x000fc800000e0000 */
[----:B------:R-:W-:-:S04]  /*15150*/  @!UP1 UIADD3 UR4, UP0, UR50, 0x270, URZ ;  /* 0x0000027032049890 */ /* 0x000fc8000ff1e03f */
[----:B------:R-:W-:-:S09]  /*15160*/  @!UP1 UIADD3.X UR5, URZ, UR51, URZ, UP0, !UPT ;  /* 0x000000333f059290 */ /* 0x000fd200087fe43f */
[----:B------:R1:W-:Y:S01]  /*15170*/  @!UP1 UTMAPF.L2.4D [UR36], [UR4] ;  /* 0x00000024040095b8 */ /* 0x0003e20008018000 */
[----:B0-----:R-:W-:Y:S01]  /*15180*/  LOP3.LUT P0, RZ, R2, UR6, RZ, 0xfc, !PT ;  /* 0x0000000602ff7c12 */ /* 0x001fe2000f80fcff */
[----:B------:R-:W-:-:S03]  /*15190*/  UMOV UR6, 0xffffffff ;  /* 0xffffffff00067882 */ /* 0x000fc60000000000 */
[----:B------:R-:W-:Y:S02]  /*151a0*/  LOP3.LUT P0, RZ, R3, UR7, RZ, 0xfc, P0 ;  /* 0x0000000703ff7c12 */ /* 0x000fe4000800fcff */
[----:B--2---:R-:W-:Y:S01]  /*151b0*/  SHF.R.S32.HI R19, RZ, 0x1f, R10 ;  /* 0x0000001fff137819 */ /* 0x004fe2000001140a */
[----:B------:R1:W-:Y:S01]  /*151c0*/  STL [R1+0x10], R10 ;  /* 0x0000100a01007387 */ /* 0x0003e20000100800 */
[----:B------:R-:W-:-:S03]  /*151d0*/  SEL R0, R10, RZ, !P0 ;  /* 0x000000ff0a007207 */ /* 0x000fc60004000000 */
[----:B------:R1:W-:Y:S01]  /*151e0*/  STL [R1+0x18], R19 ;  /* 0x0000181301007387 */ /* 0x0003e20000100800 */
[----:B------:R-:W-:Y:S05]  /*151f0*/  BRA.DIV UR6, `(.L_x_7382) ;  /* 0x00000036064c7947 */ /* 0x000fea000b800000 */
[----:B------:R0:W2:Y:S02]  /*15200*/  SHFL.IDX PT, R14, R4, RZ, 0x1f ;  /* 0x00001fff040e7589 */ /* 0x0000a400000e0000 */
.L_x_7450:
[----:B--2---:R-:W-:Y:S02]  /*15210*/  ISETP.NE.AND P0, PT, R14, RZ, PT ;  /* 0x000000ff0e00720c */ /* 0x004fe40003f05270 */
[----:B------:R-:W-:-:S11]  /*15220*/  PLOP3.LUT P6, PT, PT, PT, PT, 0x8, 0x0 ;  /* 0x000000000000781c */ /* 0x000fd60003fce170 */
[----:B------:R-:W-:Y:S05]  /*15230*/  @P0 BRA `(.L_x_7383) ;  /* 0x0000000400980947 */ /* 0x000fea0003800000 */
[----:B-1----:R-:W-:Y:S01]  /*15240*/  UMOV UR4, 0xffffffff ;  /* 0xffffffff00047882 */ /* 0x002fe20000000000 */
[----:B------:R-:W-:Y:S02]  /*15250*/  VIADD R6, R16, 0xffffffff ;  /* 0xffffffff10067836 */ /* 0x000fe40000000000 */
[----:B------:R-:W-:Y:S05]  /*15260*/  BRA.DIV UR4, `(.L_x_7384) ;  /* 0x0000003604507947 */ /* 0x000fea000b800000 */
[----:B------:R-:W-:-:S13]  /*15270*/  ELECT P6, URZ, PT ;  /* 0x00000000003f782f */ /* 0x000fda00038c0000 */
.L_x_7453:
        /* <DEDUP_REMOVED lines=22> */
.L_x_7386:
[----:B-1----:R-:W0:Y:S04]  /*153e0*/  LDL R3, [R1+0x8] ;  /* 0x0000080001037983 */ /* 0x002e280000100800 */
[----:B------:R-:W2:Y:S01]  /*153f0*/  LDL R2, [R1+0xc] ;  /* 0x00000c0001027983 */ /* 0x000ea20000100800 */
[----:B------:R-:W-:Y:S02]  /*15400*/  ISETP.NE.AND P0, PT, R17, RZ, PT ;  /* 0x000000ff1100720c */ /* 0x000fe40003f05270 */
[----:B0-----:R-:W-:Y:S02]  /*15410*/  LEA R4, R3, UR41, 0x3 ;  /* 0x0000002903047c11 */ /* 0x001fe4000f8e18ff */
[----:B--2---:R-:W-:-:S04]  /*15420*/  SHF.L.U32 R3, R2, 0x1f, RZ ;  /* 0x0000001f02037819 */ /* 0x004fc800000006ff */
[----:B------:R-:W0:Y:S02]  /*15430*/  SYNCS.PHASECHK.TRANS64.TRYWAIT P2, [R4+URZ+0x2e880], R3 ;  /* 0x02e88003040075a7 */ /* 0x000e24000804017f */
[----:B0-----:R-:W-:Y:S05]  /*15440*/  @!P2 BRA `(.L_x_7387) ;  /* 0x0000003000f8a947 */ /* 0x001fea0003800000 */
.L_x_7454:
        /* <DEDUP_REMOVED lines=8> */
.L_x_7388:
        /* <DEDUP_REMOVED lines=21> */
.L_x_7455:
        /* <DEDUP_REMOVED lines=8> */
.L_x_7390:
        /* <DEDUP_REMOVED lines=14> */
[----:B-1----:R-:W-:Y:S01]  /*15780*/  NOP ;  /* 0x0000000000007918 */ /* 0x002fe20000000000 */
.L_x_7385:
        /* <DEDUP_REMOVED lines=17> */
.L_x_7383:
        /* <DEDUP_REMOVED lines=10> */
.L_x_7456:
[----:B-1----:R-:W-:Y:S05]  /*15940*/  BSYNC B0 ;  /* 0x0000000000007941 */ /* 0x002fea0003800000 */
.L_x_7391:
[----:B------:R-:W-:-:S13]  /*15950*/  ISETP.GE.AND P0, PT, R16, 0x2, PT ;  /* 0x000000021000780c */ /* 0x000fda0003f06270 */
[----:B------:R-:W-:Y:S05]  /*15960*/  @!P0 BRA `(.L_x_7393) ;  /* 0x00000010002c8947 */ /* 0x000fea0003800000 */
[----:B------:R1:W5:Y:S01]  /*15970*/  LDL.LU R6, [R1+0xc] ;  /* 0x00000c0001067983 */ /* 0x0003620000300800 */
[----:B------:R-:W-:-:S03]  /*15980*/  VIADD R21, R16, 0xfffffffe ;  /* 0xfffffffe10157836 */ /* 0x000fc60000000000 */
[----:B------:R1:W5:Y:S04]  /*15990*/  LDL.LU R7, [R1+0x8] ;  /* 0x0000080001077983 */ /* 0x0003680000300800 */
.L_x_7413:
        /* <DEDUP_REMOVED lines=18> */
[----:B0-----:R-:W2:Y:S01]  /*15ac0*/  LDL R4, [R1+0x10] ;  /* 0x0000100001047983 */ /* 0x001ea20000100800 */
[----:B----4-:R-:W-:-:S13]  /*15ad0*/  ISETP.NE.AND P0, PT, R8, 0x1, PT ;  /* 0x000000010800780c */ /* 0x010fda0003f05270 */
[----:B------:R-:W0:Y:S02]  /*15ae0*/  @P0 LDC.64 R2, c[0x0][0x420] ;  /* 0x00010800ff020b82 */ /* 0x000e240000000a00 */
[----:B0-----:R-:W-:-:S04]  /*15af0*/  @P0 IMAD.HI.U32 R0, R21, R2, RZ ;  /* 0x0000000215000227 */ /* 0x001fc800078e00ff */
        /* <DEDUP_REMOVED lines=12> */
.L_x_7396:
        /* <DEDUP_REMOVED lines=8> */
.L_x_7457:
[----:B------:R-:W-:Y:S05]  /*15c40*/  BSYNC B1 ;  /* 0x0000000000017941 */ /* 0x000fea0003800000 */
.L_x_7397:
        /* <DEDUP_REMOVED lines=9> */
.L_x_7400:
[----:B------:R-:W-:Y:S05]  /*15ce0*/  BSYNC B1 ;  /* 0x0000000000017941 */ /* 0x000fea0003800000 */
.L_x_7399:
        /* <DEDUP_REMOVED lines=10> */
[----:B--2---:R-:W-:-:S02]  /*15d90*/  R2UR UR12, R9 ;  /* 0x00000000090c72ca */ /* 0x004fc400000e0000 */
[----:B------:R-:W-:-:S05]  /*15da0*/  MOV R9, UR41 ;  /* 0x0000002900097c02 */ /* 0x000fca0008000f00 */
[----:B---3--:R-:W-:Y:S02]  /*15db0*/  IMAD R2, R2, 0x7000, R9 ;  /* 0x0000700002027824 */ /* 0x008fe400078e0209 */
[----:B----4-:R-:W-:Y:S02]  /*15dc0*/  IMAD R5, R8, 0xe0, R5 ;  /* 0x000000e008057824 */ /* 0x010fe400078e0205 */
[----:B------:R-:W-:Y:S02]  /*15dd0*/  VIADD R8, R4, 0x2e870 ;  /* 0x0002e87004087836 */ /* 0x000fe40000000000 */
[----:B------:R-:W-:-:S07]  /*15de0*/  VIADD R9, R2, 0xe400 ;  /* 0x0000e40002097836 */ /* 0x000fce0000000000 */
.L_x_7401:
        /* <DEDUP_REMOVED lines=12> */
.L_x_7458:
[----:B------:R-:W-:Y:S05]  /*15eb0*/  BSYNC B1 ;  /* 0x0000000000017941 */ /* 0x000fea0003800000 */
.L_x_7402:
        /* <DEDUP_REMOVED lines=11> */
.L_x_7405:
[----:B------:R-:W-:Y:S05]  /*15f70*/  BSYNC B1 ;  /* 0x0000000000017941 */ /* 0x000fea0003800000 */
.L_x_7404:
        /* <DEDUP_REMOVED lines=10> */
.L_x_7406:
        /* <DEDUP_REMOVED lines=9> */
.L_x_7395:
[----:B------:R-:W-:Y:S05]  /*160b0*/  BSYNC B0 ;  /* 0x0000000000007941 */ /* 0x000fea0003800000 */
.L_x_7394:
[----:B------:R-:W-:-:S06]  /*160c0*/  UISETP.NE.AND UP0, UPT, UR42, 0x3, UPT ;  /* 0x000000032a00788c */ /* 0x000fcc000bf05270 */
[----:B------:R-:W-:-:S13]  /*160d0*/  PLOP3.LUT P0, PT, PT, PT, UP0, 0x80, 0x0 ;  /* 0x000000000000781c */ /* 0x000fda0003f0f008 */
[----:B------:R-:W-:Y:S05]  /*160e0*/  @!P0 BRA `(.L_x_7407) ;  /* 0x0000000000048947 */ /* 0x000fea0003800000 */
[----:B------:R-:W-:Y:S01]  /*160f0*/  BPT.TRAP 0x1 ;  /* 0x000000040000795c */ /* 0x000fe20000300000 */
.L_x_7407:
        /* <DEDUP_REMOVED lines=9> */
.L_x_7459:
[----:B------:R-:W-:Y:S05]  /*16190*/  BSYNC B0 ;  /* 0x0000000000007941 */ /* 0x000fea0003800000 */
.L_x_7408:
[----:B------:R-:W-:Y:S05]  /*161a0*/  @!P0 BRA `(.L_x_7410) ;  /* 0x0000000000048947 */ /* 0x000fea0003800000 */
[----:B------:R-:W-:Y:S01]  /*161b0*/  BPT.TRAP 0x1 ;  /* 0x000000040000795c */ /* 0x000fe20000300000 */
.L_x_7410:
[----:B---3--:R-:W3:Y:S01]  /*161c0*/  LDL R3, [R1+0x4] ;  /* 0x0000040001037983 */ /* 0x008ee20000100800 */
[----:B------:R-:W-:-:S04]  /*161d0*/  SHF.L.U32 R2, R6, 0x1f, RZ ;  /* 0x0000001f06027819 */ /* 0x000fc800000006ff */
[----:B---3--:R3:W4:Y:S02]  /*161e0*/  SYNCS.PHASECHK.TRANS64.TRYWAIT P2, [R3+URZ+0x2e860], R2 ;  /* 0x02e86002030075a7 */ /* 0x008724000804017f */
[----:B---3--:R-:W-:Y:S01]  /*161f0*/  IMAD R3, R7, 0x7000, RZ ;  /* 0x0000700007037824 */ /* 0x008fe200078e02ff */
[----:B----4-:R-:W-:Y:S06]  /*16200*/  @!P2 BRA `(.L_x_7411) ;  /* 0x000000280008a947 */ /* 0x010fec0003800000 */
.L_x_7460:
[----:B------:R-:W0:Y:S04]  /*16210*/  LDL R16, [R1] ;  /* 0x0000000001107983 */ /* 0x000e280000100800 */
[----:B------:R-:W3:Y:S04]  /*16220*/  LDL R14, [R1+0x2c] ;  /* 0x00002c00010e7983 */ /* 0x000ee80000100800 */
[----:B------:R-:W4:Y:S01]  /*16230*/  LDL R13, [R1+0x28] ;  /* 0x00002800010d7983 */ /* 0x000f220000100800 */
[----:B------:R-:W-:Y:S05]  /*16240*/  WARPSYNC.ALL ;  /* 0x0000000000007948 */ /* 0x000fea0003800000 */
[----:B------:R-:W-:-:S04]  /*16250*/  IMAD.U32 R12, RZ, RZ, UR41 ;  /* 0x00000029ff0c7e24 */ /* 0x000fc8000f8e00ff */
[----:B------:R-:W-:Y:S01]  /*16260*/  VIADD R12, R12, 0x400 ;  /* 0x000004000c0c7836 */ /* 0x000fe20000000000 */
[----:B0-----:R-:W-:-:S06]  /*16270*/  LOP3.LUT R4, R3, R16, RZ, 0xfc, !PT ;  /* 0x0000001003047212 */ /* 0x001fcc00078efcff */
[----:B------:R-:W0:Y:S01]  /*16280*/  LDSM.16.MT88.4 R4, [R4+UR41+0xe400] ;  /* 0x00e400290404783b */ /* 0x000e220008004200 */
[----:B---3--:R-:W-:Y:S02]  /*16290*/  IADD3 R20, R14, UR41, R3 ;  /* 0x000000290e147c10 */ /* 0x008fe4000fffe003 */
[C-C-:B0-----:R-:W-:Y:S02]  /*162a0*/  PRMT R8, R4.reuse, 0x6420, R5.reuse ;  /* 0x0000642004087816 */ /* 0x141fe40000000005 */
[----:B--2---:R-:W-:Y:S02]  /*162b0*/  PRMT R9, R4, 0x7531, R5 ;  /* 0x0000753104097816 */ /* 0x004fe40000000005 */
[C-C-:B------:R-:W-:Y:S02]  /*162c0*/  PRMT R10, R6.reuse, 0x6420, R7.reuse ;  /* 0x00006420060a7816 */ /* 0x140fe40000000007 */
[----:B------:R-:W-:Y:S02]  /*162d0*/  PRMT R11, R6, 0x7531, R7 ;  /* 0x00007531060b7816 */ /* 0x000fe40000000007 */
[----:B------:R-:W0:Y:S01]  /*162e0*/  LDSM.16.MT88.4 R4, [R20+0xe400] ;  /* 0x00e400001404783b */ /* 0x000e220000004200 */
[----:B----4-:R-:W-:-:S05]  /*162f0*/  IADD3 R2, R12, R3, R13 ;  /* 0x000000030c027210 */ /* 0x010fca0007ffe00d */
[----:B------:R-:W-:Y:S01]  /*16300*/  STSM.16.M88.4 [R2], R8 ;  /* 0x0000000802007844 */ /* 0x000fe20000000200 */
[C-C-:B0-----:R-:W-:Y:S02]  /*16310*/  PRMT R12, R4.reuse, 0x6420, R5.reuse ;  /* 0x00006420040c7816 */ /* 0x141fe40000000005 */
[----:B------:R-:W-:Y:S02]  /*16320*/  PRMT R13, R4, 0x7531, R5 ;  /* 0x00007531040d7816 */ /* 0x000fe40000000005 */
[C-C-:B------:R-:W-:Y:S02]  /*16330*/  PRMT R14, R6.reuse, 0x6420, R7.reuse ;  /* 0x00006420060e7816 */ /* 0x140fe40000000007 */
[----:B------:R-:W-:Y:S01]  /*16340*/  PRMT R15, R6, 0x7531, R7 ;  /* 0x00007531060f7816 */ /* 0x000fe20000000007 */
[----:B------:R-:W-:-:S04]  /*16350*/  VIADD R4, R3, 0x1000 ;  /* 0x0000100003047836 */ /* 0x000fc80000000000 */
[----:B------:R0:W-:Y:S02]  /*16360*/  STSM.16.M88.4 [R2+0x800], R12 ;  /* 0x0008000c02007844 */ /* 0x0001e40000000200 */
[----:B0-----:R-:W-:-:S05]  /*16370*/  IMAD.MOV.U32 R15, RZ, RZ, R16 ;  /* 0x000000ffff0f7224 */ /* 0x001fca00078e0010 */
[----:B------:R-:W-:-:S05]  /*16380*/  LOP3.LUT R4, R4, R15, RZ, 0xfc, !PT ;  /* 0x0000000f04047212 */ /* 0x000fca00078efcff */
[----:B------:R-:W0:Y:S02]  /*16390*/  LDSM.16.MT88.4 R8, [R4+UR41+0xe400] ;  /* 0x00e400290408783b */ /* 0x000e240008004200 */
[C-C-:B0-----:R-:W-:Y:S02]  /*163a0*/  PRMT R4, R8.reuse, 0x6420, R9.reuse ;  /* 0x0000642008047816 */ /* 0x141fe40000000009 */
[----:B------:R-:W-:Y:S02]  /*163b0*/  PRMT R5, R8, 0x7531, R9 ;  /* 0x0000753108057816 */ /* 0x000fe40000000009 */
[C-C-:B------:R-:W-:Y:S02]  /*163c0*/  PRMT R6, R10.reuse, 0x6420, R11.reuse ;  /* 0x000064200a067816 */ /* 0x140fe4000000000b */
[----:B------:R-:W-:Y:S02]  /*163d0*/  PRMT R7, R10, 0x7531, R11 ;  /* 0x000075310a077816 */ /* 0x000fe4000000000b */
[----:B------:R-:W0:Y:S04]  /*163e0*/  LDSM.16.MT88.4 R8, [R20+0xf400] ;  /* 0x00f400001408783b */ /* 0x000e280000004200 */
[----:B------:R2:W-:Y:S02]  /*163f0*/  STSM.16.M88.4 [R2+0x1000], R4 ;  /* 0x0010000402007844 */ /* 0x0005e40000000200 */
[----:B--2---:R-:W-:Y:S01]  /*16400*/  VIADD R4, R3, 0x2000 ;  /* 0x0000200003047836 */ /* 0x004fe20000000000 */
[----:B0-----:R-:W-:-:S02]  /*16410*/  PRMT R16, R8, 0x6420, R9 ;  /* 0x0000642008107816 */ /* 0x001fc40000000009 */
[----:B------:R-:W-:Y:S02]  /*16420*/  PRMT R17, R8, 0x7531, R9 ;  /* 0x0000753108117816 */ /* 0x000fe40000000009 */
[C-C-:B------:R-:W-:Y:S02]  /*16430*/  PRMT R18, R10.reuse, 0x6420, R11.reuse ;  /* 0x000064200a127816 */ /* 0x140fe4000000000b */
[----:B------:R-:W-:-:S05]  /*16440*/  PRMT R19, R10, 0x7531, R11 ;  /* 0x000075310a137816 */ /* 0x000fca000000000b */
        /* <DEDUP_REMOVED lines=48> */
[----:B------:R-:W0:Y:S01]  /*16750*/  LDSM.16.MT88.4 R8, [R4+UR41+0xe400] ;  /* 0x00e400290408783b */ /* 0x000e220008004200 */
[----:B------:R-:W-:Y:S01]  /*16760*/  VIADD R3, R3, 0x6000 ;  /* 0x0000600003037836 */ /* 0x000fe20000000000 */
[C-C-:B0-----:R-:W-:Y:S02]  /*16770*/  PRMT R4, R8.reuse, 0x6420, R9.reuse ;  /* 0x0000642008047816 */ /* 0x141fe40000000009 */
[----:B------:R-:W-:Y:S02]  /*16780*/  PRMT R5, R8, 0x7531, R9 ;  /* 0x0000753108057816 */ /* 0x000fe40000000009 */
[C-C-:B------:R-:W-:Y:S02]  /*16790*/  PRMT R6, R10.reuse, 0x6420, R11.reuse ;  /* 0x000064200a067816 */ /* 0x140fe4000000000b */
[----:B------:R-:W-:Y:S02]  /*167a0*/  PRMT R7, R10, 0x7531, R11 ;  /* 0x000075310a077816 */ /* 0x000fe4000000000b */
[----:B------:R-:W0:Y:S01]  /*167b0*/  LDSM.16.MT88.4 R8, [R20+0x13400] ;  /* 0x013400001408783b */ /* 0x000e220000004200 */
[----:B------:R-:W-:-:S03]  /*167c0*/  LOP3.LUT R3, R3, R15, RZ, 0xfc, !PT ;  /* 0x0000000f03037212 */ /* 0x000fc600078efcff */
[----:B------:R-:W-:Y:S01]  /*167d0*/  STSM.16.M88.4 [R2+0x5000], R4 ;  /* 0x0050000402007844 */ /* 0x000fe20000000200 */
        /* <DEDUP_REMOVED lines=11> */
[----:B------:R0:W-:Y:S02]  /*16890*/  STSM.16.M88.4 [R2+0x6000], R4 ;  /* 0x0060000402007844 */ /* 0x0001e40000000200 */
[C-C-:B0-----:R-:W-:Y:S02]  /*168a0*/  PRMT R4, R8.reuse, 0x6420, R9.reuse ;  /* 0x0000642008047816 */ /* 0x141fe40000000009 */
        /* <DEDUP_REMOVED lines=12> */
.L_x_7412:
[----:B0-----:R-:W2:Y:S01]  /*16970*/  LDL.LU R2, [R1+0x4] ;  /* 0x0000040001027983 */ /* 0x001ea20000300800 */
[C---:B------:R-:W-:Y:S01]  /*16980*/  ISETP.GT.AND P0, PT, R21.reuse, RZ, PT ;  /* 0x000000ff1500720c */ /* 0x040fe20003f04270 */
[----:B------:R-:W-:Y:S02]  /*16990*/  VIADD R21, R21, 0xffffffff ;  /* 0xffffffff15157836 */ /* 0x000fe40000000000 */
[----:B------:R3:W5:Y:S04]  /*169a0*/  LDL R6, [R1+0xc] ;  /* 0x00000c0001067983 */ /* 0x0007680000100800 */
[----:B------:R3:W5:Y:S01]  /*169b0*/  LDL R7, [R1+0x8] ;  /* 0x0000080001077983 */ /* 0x0007620000100800 */
[----:B--2---:R0:W-:Y:S02]  /*169c0*/  SYNCS.ARRIVE.TRANS64.A1T0 RZ, [R2+URZ+0x2e850], RZ ;  /* 0x02e850ff02ff79a7 */ /* 0x0041e4000810003f */
[----:B0-----:R-:W-:-:S05]  /*169d0*/  @!P1 VIADD R2, R2, 0x2e880 ;  /* 0x0002e88002029836 */ /* 0x001fca0000000000 */
[----:B------:R-:W-:Y:S01]  /*169e0*/  @!P1 PRMT R2, RZ, 0x654, R2 ;  /* 0x00000654ff029816 */ /* 0x000fe20000000002 */
[----:B------:R-:W-:Y:S06]  /*169f0*/  BAR.SYNC.DEFER_BLOCKING 0x2, 0x80 ;  /* 0x0082000000007b1d */ /* 0x000fec0000010000 */
[----:B------:R3:W-:Y:S01]  /*16a00*/  @!P1 SYNCS.ARRIVE.TRANS64.RED.A1T0 RZ, [R2+URZ], RZ ;  /* 0x000000ff02ff99a7 */ /* 0x0007e2000810043f */
[----:B------:R-:W-:Y:S05]  /*16a10*/  @P0 BRA `(.L_x_7413) ;  /* 0xffffffec00e00947 */ /* 0x000fea000383ffff */
.L_x_7393:
        /* <DEDUP_REMOVED lines=9> */
[----:B0-----:R-:W0:Y:S02]  /*16ab0*/  S2R R4, SR_LTMASK ;  /* 0x0000000000047919 */ /* 0x001e240000003900 */
[----:B0-----:R-:W-:-:S04]  /*16ac0*/  LOP3.LUT R4, R4, UR4, RZ, 0xc0, !PT ;  /* 0x0000000404047c12 */ /* 0x001fc8000f8ec0ff */
[----:B-----5:R-:W0:Y:S01]  /*16ad0*/  POPC R7, R4 ;  /* 0x0000000400077309 */ /* 0x020e220000000000 */
[----:B--2---:R-:W0:Y:S02]  /*16ae0*/  SHFL.IDX PT, R0, R3, R0, 0x1f ;  /* 0x00001f0003007589 */ /* 0x004e2400000e0000 */
[----:B0-----:R-:W-:-:S05]  /*16af0*/  IADD3 R0, R0, UR46, R7 ;  /* 0x0000002e00007c10 */ /* 0x001fca000fffe007 */
[----:B------:R4:W-:Y:S02]  /*16b00*/  STL [R1+0x20], R0 ;  /* 0x0000200001007387 */ /* 0x0009e40000100800 */
.L_x_7415:
[----:B------:R-:W-:Y:S05]  /*16b10*/  BSYNC B0 ;  /* 0x0000000000007941 */ /* 0x000fea0003800000 */
.L_x_7414:
[----:B------:R-:W-:-:S06]  /*16b20*/  UISETP.NE.AND UP0, UPT, UR42, 0x3, UPT ;  /* 0x000000032a00788c */ /* 0x000fcc000bf05270 */
[----:B------:R-:W-:-:S13]  /*16b30*/  PLOP3.LUT P0, PT, PT, PT, UP0, 0x80, 0x0 ;  /* 0x000000000000781c */ /* 0x000fda0003f0f008 */
[----:B------:R-:W-:Y:S05]  /*16b40*/  @!P0 BRA `(.L_x_7416) ;  /* 0x0000000000048947 */ /* 0x000fea0003800000 */
[----:B------:R-:W-:Y:S01]  /*16b50*/  BPT.TRAP 0x1 ;  /* 0x000000040000795c */ /* 0x000fe20000300000 */
.L_x_7416:
        /* <DEDUP_REMOVED lines=10> */
.L_x_7461:
[----:B------:R-:W-:Y:S05]  /*16c00*/  BSYNC B0 ;  /* 0x0000000000007941 */ /* 0x000fea0003800000 */
.L_x_7417:
[----:B------:R-:W-:Y:S05]  /*16c10*/  @!P2 BRA `(.L_x_7419) ;  /* 0x000000000004a947 */ /* 0x000fea0003800000 */
[----:B------:R-:W-:Y:S01]  /*16c20*/  BPT.TRAP 0x1 ;  /* 0x000000040000795c */ /* 0x000fe20000300000 */
.L_x_7419:
[----:B------:R-:W2:Y:S02]  /*16c30*/  LDL R0, [R1+0xc] ;  /* 0x00000c0001007983 */ /* 0x000ea40000100800 */
[----:B--2---:R-:W-:-:S04]  /*16c40*/  SHF.L.U32 R3, R0, 0x1f, RZ ;  /* 0x0000001f00037819 */ /* 0x004fc800000006ff */
[----:B------:R-:W2:Y:S02]  /*16c50*/  SYNCS.PHASECHK.TRANS64.TRYWAIT P0, [R20+URZ+0x2e860], R3 ;  /* 0x02e86003140075a7 */ /* 0x000ea4000800017f */
[----:B--2---:R-:W-:Y:S05]  /*16c60*/  @!P0 BRA `(.L_x_7420) ;  /* 0x0000001c009c8947 */ /* 0x004fea0003800000 */
.L_x_7462:
        /* <DEDUP_REMOVED lines=11> */
[----:B-----5:R-:W0:Y:S01]  /*16d20*/  LDSM.16.MT88.4 R4, [R2+UR41+0xe400] ;  /* 0x00e400290204783b */ /* 0x020e220008004200 */
        /* <DEDUP_REMOVED lines=93> */
.L_x_7421:
[----:B------:R-:W3:Y:S01]  /*17300*/  LDL.LU R2, [R1+0x8] ;  /* 0x0000080001027983 */ /* 0x000ee20000300800 */
[----:B0-----:R-:W-:Y:S03]  /*17310*/  SYNCS.ARRIVE.TRANS64.A1T0 RZ, [R20+URZ+0x2e850], RZ ;  /* 0x02e850ff14ff79a7 */ /* 0x001fe6000810003f */
        /* <DEDUP_REMOVED lines=12> */
.L_x_7377:
[----:B------:R-:W-:Y:S05]  /*173e0*/  BSYNC B6 ;  /* 0x0000000000067941 */ /* 0x000fea0003800000 */
.L_x_7375:
[----:B0-2---:R-:W2:Y:S02]  /*173f0*/  LDL R0, [R1+0x34] ;  /* 0x0000340001007983 */ /* 0x005ea40000100800 */
        /* <DEDUP_REMOVED lines=14> */
.L_x_7422:
        /* <DEDUP_REMOVED lines=27> */
[----:B------:R-:W0:Y:S03]  /*17690*/  LDC R4, c[0x0][0xc10] ;  /* 0x00030400ff047b82 */ /* 0x000e260000000800 */
[----:B------:R-:W2:Y:S02]  /*176a0*/  SHFL.UP PT, R3, R2, 0x8, RZ ;  /* 0x0500000002037989 */ /* 0x000ea400000e00ff */
[----:B--2---:R-:W-:-:S05]  /*176b0*/  SEL R3, R3, RZ, P4 ;  /* 0x000000ff03037207 */ /* 0x004fca0002000000 */
[----:B------:R-:W-:-:S05]  /*176c0*/  IMAD.IADD R3, R2, 0x1, R3 ;  /* 0x0000000102037824 */ /* 0x000fca00078e0203 */
[----:B------:R-:W2:Y:S04]  /*176d0*/  SHFL.UP PT, R0, R3, 0x10, RZ ;  /* 0x0600000003007989 */ /* 0x000ea800000e00ff */
[----:B------:R-:W-:Y:S01]  /*176e0*/  SHFL.IDX PT, R9, R6, 0x1, 0x1f ;  /* 0x00201f0006097f89 */ /* 0x000fe200000e0000 */
[----:B--2---:R-:W-:-:S05]  /*176f0*/  SEL R0, R0, RZ, P5 ;  /* 0x000000ff00007207 */ /* 0x004fca0002800000 */
[----:B------:R-:W-:-:S05]  /*17700*/  IMAD.IADD R8, R3, 0x1, R0 ;  /* 0x0000000103087824 */ /* 0x000fca00078e0200 */
[----:B------:R-:W0:Y:S04]  /*17710*/  SHFL.IDX PT, R7, R8, 0x1f, 0x1f ;  /* 0x03e01f0008077f89 */ /* 0x000e2800000e0000 */
[----:B------:R-:W2:Y:S01]  /*17720*/  SHFL.IDX PT, R0, R6, RZ, 0x1f ;  /* 0x00001fff06007589 */ /* 0x000ea200000e0000 */
[----:B0-----:R-:W-:-:S04]  /*17730*/  IMAD R2, R7, R4, RZ ;  /* 0x0000000407027224 */ /* 0x001fc800078e02ff */
[----:B------:R-:W-:-:S05]  /*17740*/  IMAD.IADD R7, R9, 0x1, R2 ;  /* 0x0000000109077824 */ /* 0x000fca00078e0202 */
[----:B--2---:R-:W-:-:S13]  /*17750*/  ISETP.GT.AND P6, PT, R7, R0, PT ;  /* 0x000000000700720c */ /* 0x004fda0003fc4270 */
[----:B------:R-:W-:Y:S05]  /*17760*/  @P6 BRA `(.L_x_7424) ;  /* 0x0000000000906947 */ /* 0x000fea0003800000 */
.L_x_7428:
        /* <DEDUP_REMOVED lines=14> */
.L_x_7427:
[----:B------:R-:W-:Y:S05]  /*17850*/  BSYNC B0 ;  /* 0x0000000000007941 */ /* 0x000fea0003800000 */
.L_x_7426:
        /* <DEDUP_REMOVED lines=21> */
.L_x_7424:
        /* <DEDUP_REMOVED lines=19> */
[----:B------:R-:W-:-:S05]  /*17ae0*/  IMAD.U32 R3, RZ, RZ, UR4 ;  /* 0x00000004ff037e24 */ /* 0x000fca000f8e00ff */
[----:B------:R0:W2:Y:S02]  /*17af0*/  SHFL.IDX PT, R2, R8, R3, 0x1f ;  /* 0x00001f0308027589 */ /* 0x0000a400000e0000 */
.L_x_7429:
[----:B0-----:R-:W0:Y:S01]  /*17b00*/  I2F.RP R8, R10 ;  /* 0x0000000a00087306 */ /* 0x001e220000209400 */
[----:B--2---:R-:W-:Y:S02]  /*17b10*/  IMAD R12, R2, R4, R7 ;  /* 0x00000004020c7224 */ /* 0x004fe400078e0207 */
[----:B------:R-:W-:-:S03]  /*17b20*/  IMAD.MOV.U32 R2, RZ, RZ, RZ ;  /* 0x000000ffff027224 */ /* 0x000fc600078e00ff */
[----:B------:R2:W-:Y:S02]  /*17b30*/  STL [R1+0x20], R12 ;  /* 0x0000200c01007387 */ /* 0x0005e40000100800 */
[----:B0-----:R-:W0:Y:S02]  /*17b40*/  MUFU.RCP R8, R8 ;  /* 0x0000000800087308 */ /* 0x001e240000001000 */
[----:B0-----:R-:W-:-:S06]  /*17b50*/  VIADD R11, R8, 0xffffffe ;  /* 0x0ffffffe080b7836 */ /* 0x001fcc0000000000 */
[----:B------:R-:W0:Y:S02]  /*17b60*/  F2I.FTZ.U32.TRUNC.NTZ R3, R11 ;  /* 0x0000000b00037305 */ /* 0x000e24000021f000 */
[----:B0-----:R-:W-:-:S04]  /*17b70*/  IMAD.MOV R7, RZ, RZ, -R3 ;  /* 0x000000ffff077224 */ /* 0x001fc800078e0a03 */
        /* <DEDUP_REMOVED lines=26> */
[----:B------:R-:W0:Y:S03]  /*17d20*/  I2F.RP R9, R8 ;  /* 0x0000000800097306 */ /* 0x000e260000209400 */
[----:B------:R-:W-:-:S05]  /*17d30*/  IMAD.MOV R6, RZ, RZ, -R6 ;  /* 0x000000ffff067224 */ /* 0x000fca00078e0a06 */
[----:B0-----:R-:W0:Y:S02]  /*17d40*/  MUFU.RCP R9, R9 ;  /* 0x0000000900097308 */ /* 0x001e240000001000 */
[----:B0-----:R-:W-:-:S06]  /*17d50*/  VIADD R10, R9, 0xffffffe ;  /* 0x0ffffffe090a7836 */ /* 0x001fcc0000000000 */
[----:B------:R-:W0:Y:S02]  /*17d60*/  F2I.FTZ.U32.TRUNC.NTZ R3, R10 ;  /* 0x0000000a00037305 */ /* 0x000e24000021f000 */
[----:B0-----:R-:W-:-:S04]  /*17d70*/  IMAD.MOV R11, RZ, RZ, -R3 ;  /* 0x000000ffff0b7224 */ /* 0x001fc800078e0a03 */
        /* <DEDUP_REMOVED lines=23> */
.L_x_7425:
[----:B------:R0:W-:Y:S01]  /*17ef0*/  STL [R1+0x20], R0 ;  /* 0x0000200001007387 */ /* 0x0001e20000100800 */
[----:B------:R-:W-:Y:S01]  /*17f00*/  ULDC UR48, c[0x0][0xc14] ;  /* 0x0003050000307ab9 */ /* 0x000fe20000000800 */
[----:B------:R-:W-:Y:S02]  /*17f10*/  UMOV UR38, URZ ;  /* 0x0000003f00267c82 */ /* 0x000fe40008000000 */
[----:B------:R0:W-:Y:S03]  /*17f20*/  STL [R1+0x24], RZ ;  /* 0x000024ff01007387 */ /* 0x0001e60000100800 */
.L_x_7430:
[----:B------:R-:W3:Y:S04]  /*17f30*/  LDL R3, [R1+0x20] ;  /* 0x0000200001037983 */ /* 0x000ee80000100800 */
[----:B------:R-:W4:Y:S01]  /*17f40*/  LDL R2, [R1+0x24] ;  /* 0x0000240001027983 */ /* 0x000f220000100800 */
[----:B------:R-:W-:Y:S02]  /*17f50*/  IMAD.U32 R6, RZ, RZ, UR38 ;  /* 0x00000026ff067e24 */ /* 0x000fe4000f8e00ff */
[----:B------:R-:W-:Y:S01]  /*17f60*/  IMAD.U32 R7, RZ, RZ, UR48 ;  /* 0x00000030ff077e24 */ /* 0x000fe2000f8e00ff */
[----:B0-2---:R-:W0:Y:S02]  /*17f70*/  S2R R0, SR_TID.X ;  /* 0x0000000000007919 */ /* 0x005e240000002100 */
[----:B0-----:R-:W-:Y:S01]  /*17f80*/  LOP3.LUT R0, R0, 0x1f, RZ, 0xc0, !PT ;  /* 0x0000001f00007812 */ /* 0x001fe200078ec0ff */
[----:B------:R-:W-:Y:S03]  /*17f90*/  BAR.SYNC.DEFER_BLOCKING 0x4, 0x180 ;  /* 0x0106000000007b1d */ /* 0x000fe60000010000 */
[----:B------:R-:W-:-:S13]  /*17fa0*/  ISETP.NE.AND P0, PT, R0, RZ, PT ;  /* 0x000000ff0000720c */ /* 0x000fda0003f05270 */
[----:B------:R-:W-:Y:S01]  /*17fb0*/  @!P0 MOV R0, 0x400 ;  /* 0x0000040000008802 */ /* 0x000fe20000000f00 */
[----:B---3--:R-:W-:Y:S02]  /*17fc0*/  IMAD.MOV.U32 R4, RZ, RZ, R3 ;  /* 0x000000ffff047224 */ /* 0x008fe400078e0003 */
[----:B------:R-:W0:Y:S01]  /*17fd0*/  @!P0 S2R R3, SR_CgaCtaId ;  /* 0x0000000000038919 */ /* 0x000e220000008800 */
[----:B----4-:R-:W-:Y:S01]  /*17fe0*/  IMAD.MOV.U32 R5, RZ, RZ, R2 ;  /* 0x000000ffff057224 */ /* 0x010fe200078e0002 */
[----:B0-----:R-:W-:-:S05]  /*17ff0*/  @!P0 LEA R0, R3, R0, 0x18 ;  /* 0x0000000003008211 */ /* 0x001fca00078ec0ff */
[----:B------:R0:W-:Y:S01]  /*18000*/  @!P0 STS.128 [R0+0x2e8d0], R4 ;  /* 0x02e8d00400008388 */ /* 0x0001e20000000c00 */
[----:B------:R-:W-:Y:S06]  /*18010*/  BAR.ARV 0x5, 0x180 ;  /* 0x0146000000007b1d */ /* 0x000fec0000002000 */
.L_x_7423:
[----:B------:R-:W-:Y:S02]  /*18020*/  ULDC UR4, c[0x0][0xc14] ;  /* 0x0003050000047ab9 */ /* 0x000fe40000000800 */
[----:B------:R-:W-:-:S06]  /*18030*/  UISETP.GE.AND UP0, UPT, UR48, UR4, UPT ;  /* 0x000000043000728c */ /* 0x000fcc000bf06270 */
[----:B------:R-:W-:-:S13]  /*18040*/  PLOP3.LUT P0, PT, PT, PT, UP0, 0x80, 0x0 ;  /* 0x000000000000781c */ /* 0x000fda0003f0f008 */
[----:B------:R-:W-:Y:S05]  /*18050*/  @!P0 BRA `(.L_x_7431) ;  /* 0xffffffc000b08947 */ /* 0x000fea000383ffff */
.L_x_7371:
        /* <DEDUP_REMOVED lines=12> */
.L_x_7463:
[----:B------:R-:W-:Y:S05]  /*18120*/  BSYNC B0 ;  /* 0x0000000000007941 */ /* 0x000fea0003800000 */
.L_x_7432:
[----:B------:R-:W-:-:S03]  /*18130*/  UMOV UR4, 0xffffffff ;  /* 0xffffffff00047882 */ /* 0x000fc60000000000 */
[----:B------:R-:W-:Y:S05]  /*18140*/  BRA.DIV UR4, `(.L_x_7434) ;  /* 0x0000000a048c7947 */ /* 0x000fea000b800000 */
[----:B------:R-:W1:Y:S02]  /*18150*/  S2R R2, SR_TID.X ;  /* 0x0000000000027919 */ /* 0x000e640000002100 */
[----:B-1----:R-:W-:-:S04]  /*18160*/  SHF.R.U32.HI R2, RZ, 0x5, R2 ;  /* 0x00000005ff027819 */ /* 0x002fc80000011602 */
[----:B------:R-:W-:-:S05]  /*18170*/  LOP3.LUT R2, R2, 0x3, RZ, 0xc0, !PT ;  /* 0x0000000302027812 */ /* 0x000fca00078ec0ff */
[----:B------:R1:W2:Y:S02]  /*18180*/  SHFL.IDX PT, R14, R2, RZ, 0x1f ;  /* 0x00001fff020e7589 */ /* 0x0002a400000e0000 */
.L_x_7466:
[----:B--2---:R-:W-:Y:S01]  /*18190*/  ISETP.NE.AND P0, PT, R14, RZ, PT ;  /* 0x000000ff0e00720c */ /* 0x004fe20003f05270 */
[----:B------:R-:W-:-:S12]  /*181a0*/  BSSY B0, `(.L_x_7435) ;  /* 0x000002e000007945 */ /* 0x000fd80003800000 */
[----:B------:R-:W-:Y:S05]  /*181b0*/  @P0 BRA `(.L_x_7436) ;  /* 0x0000000000b00947 */ /* 0x000fea0003800000 */
[----:B------:R-:W-:-:S03]  /*181c0*/  UMOV UR4, 0xffffffff ;  /* 0xffffffff00047882 */ /* 0x000fc60000000000 */
[----:B------:R-:W-:Y:S05]  /*181d0*/  BRA.DIV UR4, `(.L_x_7437) ;  /* 0x0000000a049c7947 */ /* 0x000fea000b800000 */
[----:B------:R-:W-:-:S13]  /*181e0*/  ELECT P6, URZ, PT ;  /* 0x00000000003f782f */ /* 0x000fda00038c0000 */
.L_x_7469:
[----:B------:R-:W-:Y:S05]  /*181f0*/  @!P6 BRA `(.L_x_7436) ;  /* 0x0000000000a0e947 */ /* 0x000fea0003800000 */
[----:B------:R-:W-:-:S06]  /*18200*/  ULOP3.LUT UR4, UR40, 0x2, URZ, 0xfc, !UPT ;  /* 0x0000000228047892 */ /* 0x000fcc000f8efc3f */
[----:B-1----:R-:W-:-:S05]  /*18210*/  IMAD.U32 R2, RZ, RZ, UR4 ;  /* 0x00000004ff027e24 */ /* 0x002fca000f8e00ff */
[----:B------:R-:W-:-:S13]  /*18220*/  ISETP.NE.AND P0, PT, R2, 0x3, PT ;  /* 0x000000030200780c */ /* 0x000fda0003f05270 */
[----:B------:R-:W-:Y:S05]  /*18230*/  @!P0 BRA `(.L_x_7438) ;  /* 0x0000000000048947 */ /* 0x000fea0003800000 */
[----:B------:R-:W-:Y:S01]  /*18240*/  BPT.TRAP 0x1 ;  /* 0x000000040000795c */ /* 0x000fe20000300000 */
.L_x_7438:
        /* <DEDUP_REMOVED lines=14> */
.L_x_7470:
[----:B------:R-:W1:Y:S02]  /*18330*/  SYNCS.PHASECHK.TRANS64.TRYWAIT P1, [R7+URZ], R2 ;  /* 0x00000002070075a7 */ /* 0x000e64000802017f */
[----:B-1----:R-:W-:Y:S05]  /*18340*/  @!P1 BRA `(.L_x_7440) ;  /* 0x0000000800749947 */ /* 0x002fea0003800000 */
.L_x_7471:
[----:B------:R-:W-:Y:S05]  /*18350*/  @!P0 BRA `(.L_x_7441) ;  /* 0x0000000000048947 */ /* 0x000fea0003800000 */
[----:B------:R-:W-:Y:S01]  /*18360*/  BPT.TRAP 0x1 ;  /* 0x000000040000795c */ /* 0x000fe20000300000 */
.L_x_7441:
[----:B------:R-:W2:Y:S02]  /*18370*/  LDL.LU R4, [R1+0x8] ;  /* 0x0000080001047983 */ /* 0x000ea40000300800 */
[----:B--2---:R-:W-:-:S04]  /*18380*/  IMAD R4, R4, 0x8, R0 ;  /* 0x0000000804047824 */ /* 0x004fc800078e0200 */
[----:B------:R-:W2:Y:S02]  /*18390*/  SYNCS.PHASECHK.TRANS64.TRYWAIT P1, [R4+URZ+0x2e860], R5 ;  /* 0x02e86005040075a7 */ /* 0x000ea4000802017f */
[----:B--2---:R-:W-:Y:S05]  /*183a0*/  @!P1 BRA `(.L_x_7442) ;  /* 0x0000000800709947 */ /* 0x004fea0003800000 */
.L_x_7472:
[----:B------:R-:W-:Y:S05]  /*183b0*/  @!P0 BRA `(.L_x_7443) ;  /* 0x0000000000048947 */ /* 0x000fea0003800000 */
[----:B------:R-:W-:Y:S01]  /*183c0*/  BPT.TRAP 0x1 ;  /* 0x000000040000795c */ /* 0x000fe20000300000 */
.L_x_7443:
[----:B------:R-:W-:-:S04]  /*183d0*/  IMAD R3, R3, 0x8, R0 ;  /* 0x0000000803037824 */ /* 0x000fc800078e0200 */
[----:B------:R-:W3:Y:S02]  /*183e0*/  SYNCS.PHASECHK.TRANS64.TRYWAIT P1, [R3+URZ+0x2e860], R2 ;  /* 0x02e86002030075a7 */ /* 0x000ee4000802017f */
[----:B---3--:R-:W-:Y:S05]  /*183f0*/  @!P1 BRA `(.L_x_7444) ;  /* 0x0000000800709947 */ /* 0x008fea0003800000 */
.L_x_7473:
[----:B------:R-:W-:Y:S05]  /*18400*/  @!P0 BRA `(.L_x_7445) ;  /* 0x0000000000048947 */ /* 0x000fea0003800000 */
[----:B------:R-:W-:Y:S01]  /*18410*/  BPT.TRAP 0x1 ;  /* 0x000000040000795c */ /* 0x000fe20000300000 */
.L_x_7445:
[----:B------:R-:W4:Y:S02]  /*18420*/  SYNCS.PHASECHK.TRANS64.TRYWAIT P0, [R4+URZ+0x2e880], R5 ;  /* 0x02e88005040075a7 */ /* 0x000f24000800017f */
[----:B----4-:R-:W-:Y:S05]  /*18430*/  @!P0 BRA `(.L_x_7446) ;  /* 0x0000000800748947 */ /* 0x010fea0003800000 */
.L_x_7447:
[----:B------:R0:W0:Y:S02]  /*18440*/  SYNCS.PHASECHK.TRANS64.TRYWAIT P0, [R3+URZ+0x2e880], R2 ;  /* 0x02e88002030075a7 */ /* 0x000024000800017f */
[----:B0-----:R-:W-:Y:S05]  /*18450*/  @!P0 NANOSLEEP.SYNCS 0x989680 ;  /* 0x009896800000895d */ /* 0x001fea0003900000 */
[----:B------:R-:W0:Y:S02]  /*18460*/  @!P0 SYNCS.PHASECHK.TRANS64 P0, [R3+URZ+0x2e880], R2 ;  /* 0x02e88002030085a7 */ /* 0x000e24000800007f */
[----:B0-----:R-:W-:Y:S05]  /*18470*/  @!P0 BRA `(.L_x_7447) ;  /* 0xfffffffc00f08947 */ /* 0x001fea000383ffff */
.L_x_7436:
[----:B------:R-:W-:Y:S05]  /*18480*/  BSYNC B0 ;  /* 0x0000000000007941 */ /* 0x000fea0003800000 */
.L_x_7435:
[----:B------:R-:W-:Y:S05]  /*18490*/  EXIT ;  /* 0x000000000000794d */ /* 0x000fea0003800000 */
.L_x_7310:
[----:B0-----:R-:W-:-:S04]  /*184a0*/  IMAD.U32 R3, RZ, RZ, UR41 ;  /* 0x00000029ff037e24 */ /* 0x001fc8000f8e00ff */
[----:B------:R0:W1:Y:S03]  /*184b0*/  SYNCS.PHASECHK.TRANS64.TRYWAIT P1, [R3+URZ+0x2e800], R6 ;  /* 0x02e80006030075a7 */ /* 0x000066000802017f */
[----:B-1----:R-:W-:Y:S05]  /*184c0*/  @!P1 NANOSLEEP.SYNCS 0x989680 ;  /* 0x009896800000995d */ /* 0x002fea0003900000 */
[----:B------:R-:W1:Y:S02]  /*184d0*/  @!P1 SYNCS.PHASECHK.TRANS64 P1, [R3+URZ+0x2e800], R6 ;  /* 0x02e80006030095a7 */ /* 0x000e64000802007f */
[----:B-1----:R-:W-:Y:S05]  /*184e0*/  @!P1 BRA `(.L_x_7310) ;  /* 0xfffffffc00ec9947 */ /* 0x002fea000383ffff */
[----:B------:R-:W-:Y:S05]  /*184f0*/  BRA `(.L_x_7448) ;  /* 0xfffffe94008c7947 */ /* 0x000fea000383ffff */
.L_x_7314:
[----:B-1----:R1:W2:Y:S02]  /*18500*/  SYNCS.PHASECHK.TRANS64.TRYWAIT P1, [R2+URZ+0x2e830], R3 ;  /* 0x02e83003020075a7 */ /* 0x0022a4000802017f */
[----:B--2---:R-:W-:Y:S05]  /*18510*/  @!P1 NANOSLEEP.SYNCS 0x989680 ;  /* 0x009896800000995d */ /* 0x004fea0003900000 */
[----:B------:R-:W2:Y:S02]  /*18520*/  @!P1 SYNCS.PHASECHK.TRANS64 P1, [R2+URZ+0x2e830], R3 ;  /* 0x02e83003020095a7 */ /* 0x000ea4000802007f */
[----:B--2---:R-:W-:Y:S05]  /*18530*/  @!P1 BRA `(.L_x_7314) ;  /* 0xfffffffc00f09947 */ /* 0x004fea000383ffff */
[----:B------:R-:W-:Y:S05]  /*18540*/  BRA `(.L_x_7313) ;  /* 0xfffffe9400a87947 */ /* 0x000fea000383ffff */
.L_x_7319:
[----:B-1----:R-:W-:-:S04]  /*18550*/  IMAD.U32 R8, RZ, RZ, UR6 ;  /* 0x00000006ff087e24 */ /* 0x002fc8000f8e00ff */
[----:B------:R1:W2:Y:S03]  /*18560*/  SYNCS.PHASECHK.TRANS64.TRYWAIT P2, [R8+URZ+0x2e830], R7 ;  /* 0x02e83007080075a7 */ /* 0x0002a6000804017f */
[----:B--2---:R-:W-:Y:S05]  /*18570*/  @!P2 NANOSLEEP.SYNCS 0x989680 ;  /* 0x009896800000a95d */ /* 0x004fea0003900000 */
[----:B------:R-:W2:Y:S02]  /*18580*/  @!P2 SYNCS.PHASECHK.TRANS64 P2, [R8+URZ+0x2e830], R7 ;  /* 0x02e830070800a5a7 */ /* 0x000ea4000804007f */
[----:B--2---:R-:W-:Y:S05]  /*18590*/  @!P2 BRA `(.L_x_7319) ;  /* 0xfffffffc00eca947 */ /* 0x004fea000383ffff */
[----:B------:R-:W-:Y:S05]  /*185a0*/  BRA `(.L_x_7316) ;  /* 0xfffffee400b87947 */ /* 0x000fea000383ffff */
.L_x_7323:
[----:B-1----:R-:W-:-:S04]  /*185b0*/  IMAD.U32 R8, RZ, RZ, UR6 ;  /* 0x00000006ff087e24 */ /* 0x002fc8000f8e00ff */
[----:B------:R1:W2:Y:S03]  /*185c0*/  SYNCS.PHASECHK.TRANS64.TRYWAIT P2, [R8+URZ+0x2e850], R7 ;  /* 0x02e85007080075a7 */ /* 0x0002a6000804017f */
[----:B--2---:R-:W-:Y:S05]  /*185d0*/  @!P2 NANOSLEEP.SYNCS 0x989680 ;  /* 0x009896800000a95d */ /* 0x004fea0003900000 */
[----:B------:R-:W2:Y:S02]  /*185e0*/  @!P2 SYNCS.PHASECHK.TRANS64 P2, [R8+URZ+0x2e850], R7 ;  /* 0x02e850070800a5a7 */ /* 0x000ea4000804007f */
[----:B--2---:R-:W-:Y:S05]  /*185f0*/  @!P2 BRA `(.L_x_7323) ;  /* 0xfffffffc00eca947 */ /* 0x004fea000383ffff */
[----:B------:R-:W-:Y:S05]  /*18600*/  BRA `(.L_x_7320) ;  /* 0xfffffef000ac7947 */ /* 0x000fea000383ffff */
.L_x_7330:
[----:B-1----:R-:W-:-:S04]  /*18610*/  IMAD.U32 R8, RZ, RZ, UR6 ;  /* 0x00000006ff087e24 */ /* 0x002fc8000f8e00ff */
[----:B------:R1:W2:Y:S03]  /*18620*/  SYNCS.PHASECHK.TRANS64.TRYWAIT P2, [R8+URZ+0x2e830], R7 ;  /* 0x02e83007080075a7 */ /* 0x0002a6000804017f */
[----:B--2---:R-:W-:Y:S05]  /*18630*/  @!P2 NANOSLEEP.SYNCS 0x989680 ;  /* 0x009896800000a95d */ /* 0x004fea0003900000 */
[----:B------:R-:W2:Y:S02]  /*18640*/  @!P2 SYNCS.PHASECHK.TRANS64 P2, [R8+URZ+0x2e830], R7 ;  /* 0x02e830070800a5a7 */ /* 0x000ea4000804007f */
[----:B--2---:R-:W-:Y:S05]  /*18650*/  @!P2 BRA `(.L_x_7330) ;  /* 0xfffffffc00eca947 */ /* 0x004fea000383ffff */
[----:B------:R-:W-:Y:S05]  /*18660*/  BRA `(.L_x_7327) ;  /* 0xffffff3800607947 */ /* 0x000fea000383ffff */
.L_x_7334:
[----:B-1----:R-:W-:-:S04]  /*18670*/  IMAD.U32 R8, RZ, RZ, UR6 ;  /* 0x00000006ff087e24 */ /* 0x002fc8000f8e00ff */
[----:B------:R1:W2:Y:S03]  /*18680*/  SYNCS.PHASECHK.TRANS64.TRYWAIT P2, [R8+URZ+0x2e850], R7 ;  /* 0x02e85007080075a7 */ /* 0x0002a6000804017f */
[----:B--2---:R-:W-:Y:S05]  /*18690*/  @!P2 NANOSLEEP.SYNCS 0x989680 ;  /* 0x009896800000a95d */ /* 0x004fea0003900000 */
[----:B------:R-:W2:Y:S02]  /*186a0*/  @!P2 SYNCS.PHASECHK.TRANS64 P2, [R8+URZ+0x2e850], R7 ;  /* 0x02e850070800a5a7 */ /* 0x000ea4000804007f */
[----:B--2---:R-:W-:Y:S05]  /*186b0*/  @!P2 BRA `(.L_x_7334) ;  /* 0xfffffffc00eca947 */ /* 0x004fea000383ffff */
[----:B------:R-:W-:Y:S05]  /*186c0*/  BRA `(.L_x_7331) ;  /* 0xffffff4400547947 */ /* 0x000fea000383ffff */
.L_x_7340:
[----:B-1----:R-:W-:-:S04]  /*186d0*/  IMAD.U32 R5, RZ, RZ, UR4 ;  /* 0x00000004ff057e24 */ /* 0x002fc8000f8e00ff */
[----:B------:R1:W2:Y:S03]  /*186e0*/  SYNCS.PHASECHK.TRANS64.TRYWAIT P1, [R5+URZ+0x2e850], R0 ;  /* 0x02e85000050075a7 */ /* 0x0002a6000802017f */
[----:B--2---:R-:W-:Y:S05]  /*186f0*/  @!P1 NANOSLEEP.SYNCS 0x989680 ;  /* 0x009896800000995d */ /* 0x004fea0003900000 */
[----:B------:R-:W2:Y:S02]  /*18700*/  @!P1 SYNCS.PHASECHK.TRANS64 P1, [R5+URZ+0x2e850], R0 ;  /* 0x02e85000050095a7 */ /* 0x000ea4000802007f */
[----:B--2---:R-:W-:Y:S05]  /*18710*/  @!P1 BRA `(.L_x_7340) ;  /* 0xfffffffc00ec9947 */ /* 0x004fea000383ffff */
[----:B------:R-:W-:Y:S05]  /*18720*/  BRA `(.L_x_7339) ;  /* 0xffffff7c000c7947 */ /* 0x000fea000383ffff */
.L_x_7382:
[----:B------:R-:W-:Y:S02]  /*18730*/  IMAD.MOV.U32 R13, RZ, RZ, R4 ;  /* 0x000000ffff0d7224 */ /* 0x000fe400078e0004 */
[----:B------:R-:W-:Y:S02]  /*18740*/  IMAD.MOV.U32 R12, RZ, RZ, RZ ;  /* 0x000000ffff0c7224 */ /* 0x000fe400078e00ff */
[----:B------:R-:W-:Y:S02]  /*18750*/  IMAD.MOV.U32 R11, RZ, RZ, 0x1f ;  /* 0x0000001fff0b7424 */ /* 0x000fe400078e00ff */
[----:B------:R-:W-:-:S07]  /*18760*/  IMAD.MOV.U32 R15, RZ, RZ, -0x1 ;  /* 0xffffffffff0f7424 */ /* 0x000fce00078e00ff */
[----:B-1----:R-:W-:Y:S05]  /*18770*/  WARPSYNC.COLLECTIVE R15, `(.L_x_7449) ;  /* 0x000000000f087348 */ /* 0x002fea0003c00000 */
[----:B------:R0:W2:Y:S02]  /*18780*/  SHFL.IDX P6, R14, R13, R12, R11 ;  /* 0x0000000c0d0e7389 */ /* 0x0000a400000c000b */
[----:B012---:R-:W-:Y:S01]  /*18790*/  ENDCOLLECTIVE ;  /* 0x000000000000791b */ /* 0x007fe20003800000 */
.L_x_7449:
[----:B------:R-:W-:Y:S05]  /*187a0*/  BRA `(.L_x_7450) ;  /* 0xffffffc800987947 */ /* 0x000fea000383ffff */
.L_x_7384:
[----:B------:R-:W-:Y:S01]  /*187b0*/  BSSY B0, `(.L_x_7451) ;  /* 0x0000006000007945 */ /* 0x000fe20003800000 */
[----:B------:R-:W-:-:S07]  /*187c0*/  IMAD.MOV.U32 R15, RZ, RZ, -0x1 ;  /* 0xffffffffff0f7424 */ /* 0x000fce00078e00ff */
[----:B0-----:R-:W-:Y:S05]  /*187d0*/  WARPSYNC.COLLECTIVE R15, `(.L_x_7452) ;  /* 0x000000000f0c7348 */ /* 0x001fea0003c00000 */
[----:B------:R-:W-:Y:S02]  /*187e0*/  ELECT P6, UR62, PT ;  /* 0x00000000003e782f */ /* 0x000fe400038c0000 */
[----:B------:R-:W-:Y:S01]  /*187f0*/  MOV R14, UR62 ;  /* 0x0000003e000e7c02 */ /* 0x000fe20008000f00 */
[----:B0-----:R-:W-:Y:S10]  /*18800*/  ENDCOLLECTIVE ;  /* 0x000000000000791b */ /* 0x001ff40003800000 */
.L_x_7452:
[----:B------:R-:W-:Y:S05]  /*18810*/  BSYNC B0 ;  /* 0x0000000000007941 */ /* 0x000fea0003800000 */
.L_x_7451:
[----:B------:R-:W-:Y:S05]  /*18820*/  BRA `(.L_x_7453) ;  /* 0xffffffc800947947 */ /* 0x000fea000383ffff */
.L_x_7387:
[----:B0-----:R0:W1:Y:S02]  /*18830*/  SYNCS.PHASECHK.TRANS64.TRYWAIT P2, [R4+URZ+0x2e880], R3 ;  /* 0x02e88003040075a7 */ /* 0x001064000804017f */
[----:B-1----:R-:W-:Y:S05]  /*18840*/  @!P2 NANOSLEEP.SYNCS 0x989680 ;  /* 0x009896800000a95d */ /* 0x002fea0003900000 */
[----:B------:R-:W1:Y:S02]  /*18850*/  @!P2 SYNCS.PHASECHK.TRANS64 P2, [R4+URZ+0x2e880], R3 ;  /* 0x02e880030400a5a7 */ /* 0x000e64000804007f */
[----:B-1----:R-:W-:Y:S05]  /*18860*/  @!P2 BRA `(.L_x_7387) ;  /* 0xfffffffc00f0a947 */ /* 0x002fea000383ffff */
[----:B------:R-:W-:Y:S05]  /*18870*/  BRA `(.L_x_7454) ;  /* 0xffffffc800f47947 */ /* 0x000fea000383ffff */
.L_x_7389:
[----:B-1----:R1:W2:Y:S02]  /*18880*/  SYNCS.PHASECHK.TRANS64.TRYWAIT P2, [R4+URZ+0x2e840], R3 ;  /* 0x02e84003040075a7 */ /* 0x0022a4000804017f */
[----:B--2---:R-:W-:Y:S05]  /*18890*/  @!P2 NANOSLEEP.SYNCS 0x989680 ;  /* 0x009896800000a95d */ /* 0x004fea0003900000 */
[----:B------:R-:W2:Y:S02]  /*188a0*/  @!P2 SYNCS.PHASECHK.TRANS64 P2, [R4+URZ+0x2e840], R3 ;  /* 0x02e840030400a5a7 */ /* 0x000ea4000804007f */
[----:B--2---:R-:W-:Y:S05]  /*188b0*/  @!P2 BRA `(.L_x_7389) ;  /* 0xfffffffc00f0a947 */ /* 0x004fea000383ffff */
[----:B------:R-:W-:Y:S05]  /*188c0*/  BRA `(.L_x_7455) ;  /* 0xffffffcc00547947 */ /* 0x000fea000383ffff */
.L_x_7392:
[----:B--2---:R-:W-:-:S04]  /*188d0*/  IMAD.U32 R3, RZ, RZ, UR41 ;  /* 0x00000029ff037e24 */ /* 0x004fc8000f8e00ff */
[----:B------:R2:W3:Y:S03]  /*188e0*/  SYNCS.PHASECHK.TRANS64.TRYWAIT P0, [R3+URZ+0x2e820], R2 ;  /* 0x02e82002030075a7 */ /* 0x0004e6000800017f */
[----:B---3--:R-:W-:Y:S05]  /*188f0*/  @!P0 NANOSLEEP.SYNCS 0x989680 ;  /* 0x009896800000895d */ /* 0x008fea0003900000 */
[----:B------:R-:W3:Y:S02]  /*18900*/  @!P0 SYNCS.PHASECHK.TRANS64 P0, [R3+URZ+0x2e820], R2 ;  /* 0x02e82002030085a7 */ /* 0x000ee4000800007f */
[----:B---3--:R-:W-:Y:S05]  /*18910*/  @!P0 BRA `(.L_x_7392) ;  /* 0xfffffffc00ec8947 */ /* 0x008fea000383ffff */
[----:B------:R-:W-:Y:S05]  /*18920*/  BRA `(.L_x_7456) ;  /* 0xffffffd000047947 */ /* 0x000fea000383ffff */
.L_x_7398:
[----:B0-----:R0:W3:Y:S02]  /*18930*/  SYNCS.PHASECHK.TRANS64.TRYWAIT P0, [R4+URZ+0x2e880], R3 ;  /* 0x02e88003040075a7 */ /* 0x0010e4000800017f */
[----:B---3--:R-:W-:Y:S05]  /*18940*/  @!P0 NANOSLEEP.SYNCS 0x989680 ;  /* 0x009896800000895d */ /* 0x008fea0003900000 */
[----:B------:R-:W3:Y:S02]  /*18950*/  @!P0 SYNCS.PHASECHK.TRANS64 P0, [R4+URZ+0x2e880], R3 ;  /* 0x02e88003040085a7 */ /* 0x000ee4000800007f */
[----:B---3--:R-:W-:Y:S05]  /*18960*/  @!P0 BRA `(.L_x_7398) ;  /* 0xfffffffc00f08947 */ /* 0x008fea000383ffff */
[----:B------:R-:W-:Y:S05]  /*18970*/  BRA `(.L_x_7457) ;  /* 0xffffffd000b07947 */ /* 0x000fea000383ffff */
.L_x_7403:
[----:B--2---:R2:W3:Y:S02]  /*18980*/  SYNCS.PHASECHK.TRANS64.TRYWAIT P0, [R4+URZ+0x2e840], R3 ;  /* 0x02e84003040075a7 */ /* 0x0044e4000800017f */
[----:B---3--:R-:W-:Y:S05]  /*18990*/  @!P0 NANOSLEEP.SYNCS 0x989680 ;  /* 0x009896800000895d */ /* 0x008fea0003900000 */
[----:B------:R-:W3:Y:S02]  /*189a0*/  @!P0 SYNCS.PHASECHK.TRANS64 P0, [R4+URZ+0x2e840], R3 ;  /* 0x02e84003040085a7 */ /* 0x000ee4000800007f */
[----:B---3--:R-:W-:Y:S05]  /*189b0*/  @!P0 BRA `(.L_x_7403) ;  /* 0xfffffffc00f08947 */ /* 0x008fea000383ffff */
[----:B------:R-:W-:Y:S05]  /*189c0*/  BRA `(.L_x_7458) ;  /* 0xffffffd400387947 */ /* 0x000fea000383ffff */
.L_x_7409:
[----:B---3--:R-:W3:Y:S02]  /*189d0*/  LDL R3, [R1+0x4] ;  /* 0x0000040001037983 */ /* 0x008ee40000100800 */
[----:B---3--:R3:W4:Y:S02]  /*189e0*/  SYNCS.PHASECHK.TRANS64.TRYWAIT P2, [R3+URZ+0x2e870], R2 ;  /* 0x02e87002030075a7 */ /* 0x008724000804017f */
[----:B----4-:R-:W-:Y:S05]  /*189f0*/  @!P2 NANOSLEEP.SYNCS 0x989680 ;  /* 0x009896800000a95d */ /* 0x010fea0003900000 */
[----:B------:R-:W4:Y:S02]  /*18a00*/  @!P2 SYNCS.PHASECHK.TRANS64 P2, [R3+URZ+0x2e870], R2 ;  /* 0x02e870020300a5a7 */ /* 0x000f24000804007f */
[----:B----4-:R-:W-:Y:S05]  /*18a10*/  @!P2 BRA `(.L_x_7409) ;  /* 0xfffffffc00eca947 */ /* 0x010fea000383ffff */
[----:B------:R-:W-:Y:S05]  /*18a20*/  BRA `(.L_x_7459) ;  /* 0xffffffd400d87947 */ /* 0x000fea000383ffff */
.L_x_7411:
[----:B0-----:R-:W3:Y:S02]  /*18a30*/  LDL R4, [R1+0x4] ;  /* 0x0000040001047983 */ /* 0x001ee40000100800 */
[----:B---3--:R0:W3:Y:S02]  /*18a40*/  SYNCS.PHASECHK.TRANS64.TRYWAIT P2, [R4+URZ+0x2e860], R2 ;  /* 0x02e86002040075a7 */ /* 0x0080e4000804017f */
[----:B---3--:R-:W-:Y:S05]  /*18a50*/  @!P2 NANOSLEEP.SYNCS 0x989680 ;  /* 0x009896800000a95d */ /* 0x008fea0003900000 */
[----:B------:R-:W3:Y:S02]  /*18a60*/  @!P2 SYNCS.PHASECHK.TRANS64 P2, [R4+URZ+0x2e860], R2 ;  /* 0x02e860020400a5a7 */ /* 0x000ee4000804007f */
[----:B---3--:R-:W-:Y:S05]  /*18a70*/  @!P2 BRA `(.L_x_7411) ;  /* 0xfffffffc00eca947 */ /* 0x008fea000383ffff */
[----:B------:R-:W-:Y:S05]  /*18a80*/  BRA `(.L_x_7460) ;  /* 0xffffffd400e07947 */ /* 0x000fea000383ffff */
.L_x_7418:
[----:B--2---:R2:W3:Y:S02]  /*18a90*/  SYNCS.PHASECHK.TRANS64.TRYWAIT P0, [R20+URZ+0x2e870], R3 ;  /* 0x02e87003140075a7 */ /* 0x0044e4000800017f */
[----:B---3--:R-:W-:Y:S05]  /*18aa0*/  @!P0 NANOSLEEP.SYNCS 0x989680 ;  /* 0x009896800000895d */ /* 0x008fea0003900000 */
[----:B------:R-:W3:Y:S02]  /*18ab0*/  @!P0 SYNCS.PHASECHK.TRANS64 P0, [R20+URZ+0x2e870], R3 ;  /* 0x02e87003140085a7 */ /* 0x000ee4000800007f */
[----:B---3--:R-:W-:Y:S05]  /*18ac0*/  @!P0 BRA `(.L_x_7418) ;  /* 0xfffffffc00f08947 */ /* 0x008fea000383ffff */
[----:B------:R-:W-:Y:S05]  /*18ad0*/  BRA `(.L_x_7461) ;  /* 0xffffffe000487947 */ /* 0x000fea000383ffff */
.L_x_7420:
[----:B--2---:R2:W3:Y:S02]  /*18ae0*/  SYNCS.PHASECHK.TRANS64.TRYWAIT P0, [R20+URZ+0x2e860], R3 ;  /* 0x02e86003140075a7 */ /* 0x0044e4000800017f */
[----:B---3--:R-:W-:Y:S05]  /*18af0*/  @!P0 NANOSLEEP.SYNCS 0x989680 ;  /* 0x009896800000895d */ /* 0x008fea0003900000 */
[----:B------:R-:W3:Y:S02]  /*18b00*/  @!P0 SYNCS.PHASECHK.TRANS64 P0, [R20+URZ+0x2e860], R3 ;  /* 0x02e86003140085a7 */ /* 0x000ee4000800007f */
[----:B---3--:R-:W-:Y:S05]  /*18b10*/  @!P0 BRA `(.L_x_7420) ;  /* 0xfffffffc00f08947 */ /* 0x008fea000383ffff */
[----:B------:R-:W-:Y:S05]  /*18b20*/  BRA `(.L_x_7462) ;  /* 0xffffffe000507947 */ /* 0x000fea000383ffff */
.L_x_7433:
[----:B0-----:R0:W1:Y:S02]  /*18b30*/  SYNCS.PHASECHK.TRANS64.TRYWAIT P0, [R0+URZ+0x2e820], R3 ;  /* 0x02e82003000075a7 */ /* 0x001064000800017f */
[----:B-1----:R-:W-:Y:S05]  /*18b40*/  @!P0 NANOSLEEP.SYNCS 0x989680 ;  /* 0x009896800000895d */ /* 0x002fea0003900000 */
[----:B------:R-:W1:Y:S02]  /*18b50*/  @!P0 SYNCS.PHASECHK.TRANS64 P0, [R0+URZ+0x2e820], R3 ;  /* 0x02e82003000085a7 */ /* 0x000e64000800007f */
[----:B-1----:R-:W-:Y:S05]  /*18b60*/  @!P0 BRA `(.L_x_7433) ;  /* 0xfffffffc00f08947 */ /* 0x002fea000383ffff */
[----:B------:R-:W-:Y:S05]  /*18b70*/  BRA `(.L_x_7463) ;  /* 0xfffffff400687947 */ /* 0x000fea000383ffff */
.L_x_7434:
        /* <DEDUP_REMOVED lines=11> */
.L_x_7465:
[----:B------:R-:W-:Y:S05]  /*18c30*/  BSYNC B0 ;  /* 0x0000000000007941 */ /* 0x000fea0003800000 */
.L_x_7464:
[----:B------:R-:W-:Y:S05]  /*18c40*/  BRA `(.L_x_7466) ;  /* 0xfffffff400507947 */ /* 0x000fea000383ffff */
.L_x_7437:
[----:B------:R-:W-:Y:S01]  /*18c50*/  BSSY B1, `(.L_x_7467) ;  /* 0x0000006000017945 */ /* 0x000fe20003800000 */
[----:B------:R-:W-:-:S07]  /*18c60*/  IMAD.MOV.U32 R15, RZ, RZ, -0x1 ;  /* 0xffffffffff0f7424 */ /* 0x000fce00078e00ff */
[----:B01----:R-:W-:Y:S05]  /*18c70*/  WARPSYNC.COLLECTIVE R15, `(.L_x_7468) ;  /* 0x000000000f0c7348 */ /* 0x003fea0003c00000 */
[----:B------:R-:W-:Y:S02]  /*18c80*/  ELECT P6, UR62, PT ;  /* 0x00000000003e782f */ /* 0x000fe400038c0000 */
[----:B------:R-:W-:Y:S01]  /*18c90*/  MOV R14, UR62 ;  /* 0x0000003e000e7c02 */ /* 0x000fe20008000f00 */
[----:B01----:R-:W-:Y:S10]  /*18ca0*/  ENDCOLLECTIVE ;  /* 0x000000000000791b */ /* 0x003ff40003800000 */
.L_x_7468:
[----:B------:R-:W-:Y:S05]  /*18cb0*/  BSYNC B1 ;  /* 0x0000000000017941 */ /* 0x000fea0003800000 */
.L_x_7467:
[----:B------:R-:W-:Y:S05]  /*18cc0*/  BRA `(.L_x_7469) ;  /* 0xfffffff400487947 */ /* 0x000fea000383ffff */
.L_x_7439:
[----:B0-----:R0:W1:Y:S02]  /*18cd0*/  SYNCS.PHASECHK.TRANS64.TRYWAIT P1, [R6+URZ], R5 ;  /* 0x00000005060075a7 */ /* 0x001064000802017f */
[----:B-1----:R-:W-:Y:S05]  /*18ce0*/  @!P1 NANOSLEEP.SYNCS 0x989680 ;  /* 0x009896800000995d */ /* 0x002fea0003900000 */
[----:B------:R-:W1:Y:S02]  /*18cf0*/  @!P1 SYNCS.PHASECHK.TRANS64 P1, [R6+URZ], R5 ;  /* 0x00000005060095a7 */ /* 0x000e64000802007f */
[----:B-1----:R-:W-:Y:S05]  /*18d00*/  @!P1 BRA `(.L_x_7439) ;  /* 0xfffffffc00f09947 */ /* 0x002fea000383ffff */
[----:B------:R-:W-:Y:S05]  /*18d10*/  BRA `(.L_x_7470) ;  /* 0xfffffff400847947 */ /* 0x000fea000383ffff */
.L_x_7440:
[----:B-1----:R1:W2:Y:S02]  /*18d20*/  SYNCS.PHASECHK.TRANS64.TRYWAIT P1, [R7+URZ], R2 ;  /* 0x00000002070075a7 */ /* 0x0022a4000802017f */
[----:B--2---:R-:W-:Y:S05]  /*18d30*/  @!P1 NANOSLEEP.SYNCS 0x989680 ;  /* 0x009896800000995d */ /* 0x004fea0003900000 */
[----:B------:R-:W2:Y:S02]  /*18d40*/  @!P1 SYNCS.PHASECHK.TRANS64 P1, [R7+URZ], R2 ;  /* 0x00000002070095a7 */ /* 0x000ea4000802007f */
[----:B--2---:R-:W-:Y:S05]  /*18d50*/  @!P1 BRA `(.L_x_7440) ;  /* 0xfffffffc00f09947 */ /* 0x004fea000383ffff */
[----:B------:R-:W-:Y:S05]  /*18d60*/  BRA `(.L_x_7471) ;  /* 0xfffffff400787947 */ /* 0x000fea000383ffff */
.L_x_7442:
[----:B--2---:R2:W3:Y:S02]  /*18d70*/  SYNCS.PHASECHK.TRANS64.TRYWAIT P1, [R4+URZ+0x2e860], R5 ;  /* 0x02e86005040075a7 */ /* 0x0044e4000802017f */
[----:B---3--:R-:W-:Y:S05]  /*18d80*/  @!P1 NANOSLEEP.SYNCS 0x989680 ;  /* 0x009896800000995d */ /* 0x008fea0003900000 */
[----:B------:R-:W3:Y:S02]  /*18d90*/  @!P1 SYNCS.PHASECHK.TRANS64 P1, [R4+URZ+0x2e860], R5 ;  /* 0x02e86005040095a7 */ /* 0x000ee4000802007f */
[----:B---3--:R-:W-:Y:S05]  /*18da0*/  @!P1 BRA `(.L_x_7442) ;  /* 0xfffffffc00f09947 */ /* 0x008fea000383ffff */
[----:B------:R-:W-:Y:S05]  /*18db0*/  BRA `(.L_x_7472) ;  /* 0xfffffff4007c7947 */ /* 0x000fea000383ffff */
.L_x_7444:
[----:B---3--:R3:W4:Y:S02]  /*18dc0*/  SYNCS.PHASECHK.TRANS64.TRYWAIT P1, [R3+URZ+0x2e860], R2 ;  /* 0x02e86002030075a7 */ /* 0x008724000802017f */
[----:B----4-:R-:W-:Y:S05]  /*18dd0*/  @!P1 NANOSLEEP.SYNCS 0x989680 ;  /* 0x009896800000995d */ /* 0x010fea0003900000 */
[----:B------:R-:W4:Y:S02]  /*18de0*/  @!P1 SYNCS.PHASECHK.TRANS64 P1, [R3+URZ+0x2e860], R2 ;  /* 0x02e86002030095a7 */ /* 0x000f24000802007f */
[----:B----4-:R-:W-:Y:S05]  /*18df0*/  @!P1 BRA `(.L_x_7444) ;  /* 0xfffffffc00f09947 */ /* 0x010fea000383ffff */
[----:B------:R-:W-:Y:S05]  /*18e00*/  BRA `(.L_x_7473) ;  /* 0xfffffff4007c7947 */ /* 0x000fea000383ffff */
.L_x_7446:
[----:B----4-:R4:W0:Y:S02]  /*18e10*/  SYNCS.PHASECHK.TRANS64.TRYWAIT P0, [R4+URZ+0x2e880], R5 ;  /* 0x02e88005040075a7 */ /* 0x010824000800017f */
[----:B0-----:R-:W-:Y:S05]  /*18e20*/  @!P0 NANOSLEEP.SYNCS 0x989680 ;  /* 0x009896800000895d */ /* 0x001fea0003900000 */
[----:B------:R-:W0:Y:S02]  /*18e30*/  @!P0 SYNCS.PHASECHK.TRANS64 P0, [R4+URZ+0x2e880], R5 ;  /* 0x02e88005040085a7 */ /* 0x000e24000800007f */
[----:B0-----:R-:W-:Y:S05]  /*18e40*/  @!P0 BRA `(.L_x_7446) ;  /* 0xfffffffc00f08947 */ /* 0x001fea000383ffff */
[----:B------:R-:W-:Y:S05]  /*18e50*/  BRA `(.L_x_7447) ;  /* 0xfffffff400787947 */ /* 0x000fea000383ffff */
.L_x_7474:
        /* <DEDUP_REMOVED lines=10> */
.L_x_12360:


//--------------------- .text._ZN7cutlass13device_kernelIN5flash11enable_sm90INS1_16FlashAttnFwdSm90INS1_25CollectiveMainloopFwdSm90ILi2EN4cute5tupleIJNS5_1CILi1EEES8_S8_EEENS6_IJNS7_ILi128EEENS7_ILi224EEESA_EEELi128ENS_12float_e4m3_tEfNS_4arch4Sm90ELb1ELb0ELb1ELb1ELb0ELb1ELb0ELb1ELb1ELb0ELb0ELb0EEENS1_21CollectiveEpilogueFwdINS6_IJSA_SA_SB_EEES9_NS_10bfloat16_tESF_Li256ELb1ELb0ELb0ELb1EEENS1_36VarlenDynamicPersistentTileSchedulerILi128ELi224ELi256ELi128ELb0ELb0ELb1ELb1ELb1ELb1EEEEEEEEEvNT_6ParamsE --------------------------
	.section	.text._ZN7cutlass13device_kernelIN5flash11enable_sm90INS1_16FlashAttnFwdSm90INS1_25CollectiveMainloopFwdSm90ILi2EN4cute5tupleIJNS5_1CILi1EEES8_S8_EEENS6_IJNS7_ILi128EEENS7_ILi224EEESA_EEELi128ENS_12float_e4m3_tEfNS_4arch4Sm90ELb1ELb0ELb1ELb1ELb0ELb1ELb0ELb1ELb1ELb0ELb0ELb0EEENS1_21CollectiveEpilogueFwdINS6_IJSA_SA_SB_EEES9_NS_10bfloat16_tESF_Li256ELb1ELb0ELb0ELb1EEENS1_36VarlenDynamicPersistentTileSchedulerILi128ELi224ELi256ELi128ELb0ELb0ELb1ELb1ELb1ELb1EEEEEEEEEvNT_6ParamsE,"ax",@progbits
	.align	128
.text._ZN7cutlass13device_kernelIN5flash11enable_sm90INS1_16FlashAttnFwdSm90INS1_25CollectiveMainloopFwdSm90ILi2EN4cute5tupleIJNS5_1CILi1EEES8_S8_EEENS6_IJNS7_ILi128EEENS7_ILi224EEESA_EEELi128ENS_12float_e4m3_tEfNS_4arch4Sm90ELb1ELb0ELb1ELb1ELb0ELb1ELb0ELb1ELb1ELb0ELb0ELb0EEENS1_21CollectiveEpilogueFwdINS6_IJSA_SA_SB_EEES9_NS_10bfloat16_tESF_Li256ELb1ELb0ELb0ELb1EEENS1_36VarlenDynamicPersistentTileSchedulerILi128ELi224ELi256ELi128ELb0ELb0ELb1ELb1ELb1ELb1EEEEEEEEEvNT_6ParamsE:
        .type           _ZN7cutlass13device_kernelIN5flash11enable_sm90INS1_16FlashAttnFwdSm90INS1_25CollectiveMainloopFwdSm90ILi2EN4cute5tupleIJNS5_1CILi1EEES8_S8_EEENS6_IJNS7_ILi128EEENS7_ILi224EEESA_EEELi128ENS_12float_e4m3_tEfNS_4arch4Sm90ELb1ELb0ELb1ELb1ELb0ELb1ELb0ELb1ELb1ELb0ELb0ELb0EEENS1_21CollectiveEpilogueFwdINS6_IJSA_SA_SB_EEES9_NS_10bfloat16_tESF_Li256ELb1ELb0ELb0ELb1EEENS1_36VarlenDynamicPersistentTileSchedulerILi128ELi224ELi256ELi128ELb0ELb0ELb1ELb1ELb1ELb1EEEEEEEEEvNT_6ParamsE,@function
        .size           _ZN7cutlass13device_kernelIN5flash11enable_sm90INS1_16FlashAttnFwdSm90INS1_25CollectiveMainloopFwdSm90ILi2EN4cute5tupleIJNS5_1CILi1EEES8_S8_EEENS6_IJNS7_ILi128EEENS7_ILi224EEESA_EEELi128ENS_12float_e4m3_tEfNS_4arch4Sm90ELb1ELb0ELb1ELb1ELb0ELb1ELb0ELb1ELb1ELb0ELb0ELb0EEENS1_21CollectiveEpilogueFwdINS6_IJSA_SA_SB_EEES9_NS_10bfloat16_tESF_Li256ELb1ELb0ELb0ELb1EEENS1_36VarlenDynamicPersistentTileSchedulerILi128ELi224ELi256ELi128ELb0ELb0ELb1ELb1ELb1ELb1EEEEEEEEEvNT_6ParamsE,(.L_x_12361 - _ZN7cutlass13device_kernelIN5flash11enable_sm90INS1_16FlashAttnFwdSm90INS1_25CollectiveMainloopFwdSm90ILi2EN4cute5tupleIJNS5_1CILi1EEES8_S8_EEENS6_IJNS7_ILi128EEENS7_ILi224EEESA_EEELi128ENS_12float_e4m3_tEfNS_4arch4Sm90ELb1ELb0ELb1ELb1ELb0ELb1ELb0ELb1ELb1ELb0ELb0ELb0EEENS1_21CollectiveEpilogueFwdINS6_IJSA_SA_SB_EEES9_NS_10bfloat16_tESF_Li256ELb1ELb0ELb0ELb1EEENS1_36VarlenDynamicPersistentTileSchedulerILi128ELi224ELi256ELi128ELb0ELb0ELb1ELb1ELb1ELb1EEEEEEEEEvNT_6ParamsE)
        .other          _ZN7cutlass13device_kernelIN5flash11enable_sm90INS1_16FlashAttnFwdSm90INS1_25CollectiveMainloopFwdSm90ILi2EN4cute5tupleIJNS5_1CILi1EEES8_S8_EEENS6_IJNS7_ILi128EEENS7_ILi224EEESA_EEELi128ENS_12float_e4m3_tEfNS_4arch4Sm90ELb1ELb0ELb1ELb1ELb0ELb1ELb0ELb1ELb1ELb0ELb0ELb0EEENS1_21CollectiveEpilogueFwdINS6_IJSA_SA_SB_EEES9_NS_10bfloat16_tESF_Li256ELb1ELb0ELb0ELb1EEENS1_36VarlenDynamicPersistentTileSchedulerILi128ELi224ELi256ELi128ELb0ELb0ELb1ELb1ELb1ELb1EEEEEEEEEvNT_6ParamsE,@"STO_CUDA_ENTRY STV_DEFAULT"
_ZN7cutlass13device_kernelIN5flash11enable_sm90INS1_16FlashAttnFwdSm90INS1_25CollectiveMainloopFwdSm90ILi2EN4cute5tupleIJNS5_1CILi1EEES8_S8_EEENS6_IJNS7_ILi128EEENS7_ILi224EEESA_EEELi128ENS_12float_e4m3_tEfNS_4arch4Sm90ELb1ELb0ELb1ELb1ELb0ELb1ELb0ELb1ELb1ELb0ELb0ELb0EEENS1_21CollectiveEpilogueFwdINS6_IJSA_SA_SB_EEES9_NS_10bfloat16_tESF_Li256ELb1ELb0ELb0ELb1EEENS1_36VarlenDynamicPersistentTileSchedulerILi128ELi224ELi256ELi128ELb0ELb0ELb1ELb1ELb1ELb1EEEEEEEEEvNT_6ParamsE:
        /* <DEDUP_REMOVED lines=27> */
.L_x_7476:
[----:B------:R-:W-:Y:S05]  /*01b0*/  BSYNC B0 ;  /* 0x0000000000007941 */ /* 0x000fea0003800000 */
.L_x_7475:
        /* <DEDUP_REMOVED lines=41> */
.L_x_7477:
        /* <DEDUP_REMOVED lines=22> */
.L_x_7478:
        /* <DEDUP_REMOVED lines=18> */
.L_x_7479:
        /* <DEDUP_REMOVED lines=22> */
.L_x_7480:
        /* <DEDUP_REMOVED lines=22> */
.L_x_7481:
        /* <DEDUP_REMOVED lines=10> */
.L_x_7484:
        /* <DEDUP_REMOVED lines=22> */
[----:B------:R-:W-:Y:S01]  /*0b90*/  IMAD.MOV.U32 R17, RZ, RZ, RZ ;  /* 0x000000ffff117224 */ /* 0x000fe200078e00ff */
[----:B------:R-:W-:Y:S01]  /*0ba0*/  MOV R231, RZ ;  /* 0x000000ff00e77202 */ /* 0x000fe20000000f00 */
[----:B------:R-:W-:Y:S01]  /*0bb0*/  IMAD.MOV.U32 R237, RZ, RZ, RZ ;  /* 0x000000ffffed7224 */ /* 0x000fe200078e00ff */
[----:B------:R-:W0:Y:S01]  /*0bc0*/  S2R R0, SR_TID.X ;  /* 0x0000000000007919 */ /* 0x000e220000002100 */
[----:B------:R-:W-:Y:S02]  /*0bd0*/  IMAD.MOV.U32 R136, RZ, RZ, RZ ;  /* 0x000000ffff887224 */ /* 0x000fe400078e00ff */
[----:B0-----:R-:W-:-:S05]  /*0be0*/  VIADD R11, R0, 0xffffff80 ;  /* 0xffffff80000b7836 */ /* 0x001fca0000000000 */
        /* <DEDUP_REMOVED lines=11> */
[CC--:B------:R-:W-:Y:S02]  /*0ca0*/  LEA.HI R8, R7.reuse, R9.reuse, RZ, 0x2 ;  /* 0x0000000907087211 */ /* 0x0c0fe400078f10ff */
[----:B------:R-:W-:-:S02]  /*0cb0*/  LEA.HI R7, R7, R9, RZ, 0x5 ;  /* 0x0000000907077211 */ /* 0x000fc400078f28ff */
[--C-:B------:R-:W-:Y:S02]  /*0cc0*/  SHF.R.S32.HI R5, RZ, 0x2, R8.reuse ;  /* 0x00000002ff057819 */ /* 0x100fe40000011408 */
[----:B------:R-:W-:Y:S02]  /*0cd0*/  SHF.R.S32.HI R4, RZ, 0x1f, R8 ;  /* 0x0000001fff047819 */ /* 0x000fe40000011408 */
[----:B------:R-:W-:Y:S02]  /*0ce0*/  SHF.R.S32.HI R7, RZ, 0x5, R7 ;  /* 0x00000005ff077819 */ /* 0x000fe40000011407 */
[----:B------:R-:W-:Y:S02]  /*0cf0*/  LEA.HI R4, R4, R5, RZ, 0x3 ;  /* 0x0000000504047211 */ /* 0x000fe400078f18ff */
[----:B------:R-:W-:Y:S02]  /*0d00*/  LOP3.LUT R2, R2, 0x3fffffe, RZ, 0xc0, !PT ;  /* 0x03fffffe02027812 */ /* 0x000fe400078ec0ff */
[----:B------:R-:W-:-:S02]  /*0d10*/  LOP3.LUT R10, R4, 0xfffffff8, RZ, 0xc0, !PT ;  /* 0xfffffff8040a7812 */ /* 0x000fc400078ec0ff */
[----:B------:R-:W-:Y:S01]  /*0d20*/  LEA.HI R4, R0, R11, RZ, 0x5 ;  /* 0x0000000b00047211 */ /* 0x000fe200078f28ff */
[----:B------:R-:W-:Y:S01]  /*0d30*/  IMAD.IADD R2, R12, 0x1, -R2 ;  /* 0x000000010c027824 */ /* 0x000fe200078e0a02 */
[----:B------:R-:W-:Y:S01]  /*0d40*/  LOP3.LUT R8, R8, 0x7ffffffc, RZ, 0xc0, !PT ;  /* 0x7ffffffc08087812 */ /* 0x000fe200078ec0ff */
[----:B------:R-:W-:Y:S02]  /*0d50*/  IMAD.IADD R10, R5, 0x1, -R10 ;  /* 0x00000001050a7824 */ /* 0x000fe400078e0a0a */
[----:B------:R-:W-:Y:S01]  /*0d60*/  IMAD.SHL.U32 R5, R4, 0x20, RZ ;  /* 0x0000002004057824 */ /* 0x000fe200078e00ff */
[----:B------:R-:W-:Y:S01]  /*0d70*/  LOP3.LUT R4, R3, 0x3fffff0, RZ, 0xc0, !PT ;  /* 0x03fffff003047812 */ /* 0x000fe200078ec0ff */
[----:B------:R-:W-:Y:S01]  /*0d80*/  IMAD R7, R7, 0x10, R10 ;  /* 0x0000001007077824 */ /* 0x000fe200078e020a */
[----:B------:R-:W-:Y:S02]  /*0d90*/  LEA.HI R3, R3, R6, RZ, 0x1 ;  /* 0x0000000603037211 */ /* 0x000fe400078f08ff */
[----:B------:R-:W-:Y:S01]  /*0da0*/  LOP3.LUT R13, R5, 0xfffffc00, RZ, 0xc0, !PT ;  /* 0xfffffc00050d7812 */ /* 0x000fe200078ec0ff */
[----:B------:R-:W-:Y:S01]  /*0db0*/  IMAD.IADD R4, R11, 0x1, -R4 ;  /* 0x000000010b047824 */ /* 0x000fe200078e0a04 */
[----:B------:R-:W-:Y:S01]  /*0dc0*/  LOP3.LUT R3, R3, 0x1ffffffe, RZ, 0xc0, !PT ;  /* 0x1ffffffe03037812 */ /* 0x000fe200078ec0ff */
[----:B------:R-:W-:-:S02]  /*0dd0*/  IMAD R2, R2, 0x40, R7 ;  /* 0x0000004002027824 */ /* 0x000fc400078e0207 */
[----:B------:R-:W-:Y:S01]  /*0de0*/  IMAD R4, R4, 0x40, R13 ;  /* 0x0000004004047824 */ /* 0x000fe200078e020d */
[----:B------:R-:W-:-:S05]  /*0df0*/  IADD3 R3, R6, -R3, RZ ;  /* 0x8000000306037210 */ /* 0x000fca0007ffe0ff */
[----:B------:R-:W-:Y:S02]  /*0e00*/  IMAD R3, R3, 0x8, R4 ;  /* 0x0000000803037824 */ /* 0x000fe400078e0204 */
[----:B------:R-:W-:Y:S01]  /*0e10*/  IMAD.U32 R4, RZ, RZ, UR4 ;  /* 0x00000004ff047e24 */ /* 0x000fe2000f8e00ff */
[----:B------:R-:W-:Y:S02]  /*0e20*/  UMOV UR4, URZ ;  /* 0x0000003f00047c82 */ /* 0x000fe40008000000 */
[----:B------:R0:W-:Y:S04]  /*0e30*/  STL [R1+0xb0], R3 ;  /* 0x0000b00301007387 */ /* 0x0001e80000100800 */
[----:B------:R1:W-:Y:S04]  /*0e40*/  STL [R1+0x80], R2 ;  /* 0x0000800201007387 */ /* 0x0003e80000100800 */
[----:B------:R2:W-:Y:S01]  /*0e50*/  STL [R1+0x5c], R4 ;  /* 0x00005c0401007387 */ /* 0x0005e20000100800 */
[----:B0-----:R-:W-:-:S02]  /*0e60*/  LEA.HI R3, R0, R11, RZ, 0x2 ;  /* 0x0000000b00037211 */ /* 0x001fc400078f10ff */
[----:B-1----:R-:W-:Y:S02]  /*0e70*/  LEA.HI R2, R0, R11, RZ, 0x3 ;  /* 0x0000000b00027211 */ /* 0x002fe400078f18ff */
[--C-:B------:R-:W-:Y:S02]  /*0e80*/  SHF.R.S32.HI R228, RZ, 0x2, R3.reuse ;  /* 0x00000002ffe47819 */ /* 0x100fe40000011403 */
[----:B------:R-:W-:Y:S02]  /*0e90*/  LOP3.LUT R0, R2, 0x1ffffff8, RZ, 0xc0, !PT ;  /* 0x1ffffff802007812 */ /* 0x000fe400078ec0ff */
[----:B--2---:R-:W-:Y:S01]  /*0ea0*/  LOP3.LUT R4, R3, 0xfffffffc, RZ, 0xc0, !PT ;  /* 0xfffffffc03047812 */ /* 0x004fe200078ec0ff */
[----:B------:R-:W-:Y:S01]  /*0eb0*/  VIADD R12, R228, 0x40 ;  /* 0x00000040e40c7836 */ /* 0x000fe20000000000 */
[----:B------:R-:W-:Y:S01]  /*0ec0*/  SHF.R.S32.HI R6, RZ, 0x3, R2 ;  /* 0x00000003ff067819 */ /* 0x000fe20000011402 */
[C---:B------:R-:W-:Y:S01]  /*0ed0*/  IMAD.IADD R0, R11.reuse, 0x1, -R0 ;  /* 0x000000010b007824 */ /* 0x040fe200078e0a00 */
[----:B------:R-:W-:Y:S01]  /*0ee0*/  SHF.R.S32.HI R3, RZ, 0x1f, R3 ;  /* 0x0000001fff037819 */ /* 0x000fe20000011403 */
[----:B------:R-:W-:Y:S01]  /*0ef0*/  IMAD.IADD R13, R11, 0x1, -R4 ;  /* 0x000000010b0d7824 */ /* 0x000fe200078e0a04 */
[----:B------:R-:W-:Y:S01]  /*0f00*/  SHF.R.S32.HI R2, RZ, 0x1f, R228 ;  /* 0x0000001fff027819 */ /* 0x000fe200000114e4 */
[----:B------:R-:W-:Y:S01]  /*0f10*/  IMAD.SHL.U32 R0, R0, 0x8, RZ ;  /* 0x0000000800007824 */ /* 0x000fe200078e00ff */
[----:B------:R-:W-:Y:S01]  /*0f20*/  SHF.R.S32.HI R2, RZ, 0x1f, R12 ;  /* 0x0000001fff027819 */ /* 0x000fe2000001140c */
[C---:B------:R-:W-:Y:S01]  /*0f30*/  VIADD R11, R228.reuse, 0x80 ;  /* 0x00000080e40b7836 */ /* 0x040fe20000000000 */
[----:B------:R0:W-:Y:S01]  /*0f40*/  STL [R1+0x70], R6 ;  /* 0x0000700601007387 */ /* 0x0001e20000100800 */
[----:B------:R-:W-:Y:S01]  /*0f50*/  LEA.HI R3, R3, R228, RZ, 0x3 ;  /* 0x000000e403037211 */ /* 0x000fe200078f18ff */
[----:B------:R-:W-:Y:S01]  /*0f60*/  VIADD R10, R228, 0xc0 ;  /* 0x000000c0e40a7836 */ /* 0x000fe20000000000 */
[----:B------:R-:W-:Y:S01]  /*0f70*/  LEA.HI R2, R2, R12, RZ, 0x3 ;  /* 0x0000000c02027211 */ /* 0x000fe200078f18ff */
[----:B------:R1:W-:Y:S01]  /*0f80*/  STL [R1+0x68], R0 ;  /* 0x0000680001007387 */ /* 0x0003e20000100800 */
[----:B------:R-:W-:Y:S01]  /*0f90*/  LOP3.LUT R3, R3, 0xfffffff8, RZ, 0xc0, !PT ;  /* 0xfffffff803037812 */ /* 0x000fe200078ec0ff */
[----:B------:R-:W-:Y:S01]  /*0fa0*/  IMAD.SHL.U32 R4, R11, 0x80, RZ ;  /* 0x000000800b047824 */ /* 0x000fe200078e00ff */
[----:B------:R-:W-:Y:S01]  /*0fb0*/  SHF.R.S32.HI R5, RZ, 0x1f, R11 ;  /* 0x0000001fff057819 */ /* 0x000fe2000001140b */
[----:B------:R-:W-:Y:S01]  /*0fc0*/  IMAD.SHL.U32 R2, R2, 0x80, RZ ;  /* 0x0000008002027824 */ /* 0x000fe200078e00ff */
[----:B------:R-:W-:Y:S01]  /*0fd0*/  SHF.R.S32.HI R7, RZ, 0x1f, R10 ;  /* 0x0000001fff077819 */ /* 0x000fe2000001140a */
[----:B0-----:R-:W-:Y:S01]  /*0fe0*/  IMAD.SHL.U32 R6, R10, 0x80, RZ ;  /* 0x000000800a067824 */ /* 0x001fe200078e00ff */
[----:B------:R-:W-:Y:S01]  /*0ff0*/  SHF.L.U32 R18, R13, 0x4, RZ ;  /* 0x000000040d127819 */ /* 0x000fe200000006ff */
[----:B------:R-:W-:Y:S01]  /*1000*/  IMAD.IADD R229, R228, 0x1, -R3 ;  /* 0x00000001e4e57824 */ /* 0x000fe200078e0a03 */
[----:B------:R-:W-:Y:S01]  /*1010*/  LEA.HI R5, R5, R11, RZ, 0x3 ;  /* 0x0000000b05057211 */ /* 0x000fe200078f18ff */
[----:B-1----:R-:W-:Y:S01]  /*1020*/  IMAD.SHL.U32 R0, R12, 0x80, RZ ;  /* 0x000000800c007824 */ /* 0x002fe200078e00ff */
[----:B------:R-:W-:Y:S01]  /*1030*/  LEA.HI R7, R7, R10, RZ, 0x3 ;  /* 0x0000000a07077211 */ /* 0x000fe200078f18ff */
[----:B------:R-:W-:Y:S01]  /*1040*/  IMAD.SHL.U32 R22, R13, 0x8, RZ ;  /* 0x000000080d167824 */ /* 0x000fe200078e00ff */
[----:B------:R-:W-:Y:S01]  /*1050*/  LOP3.LUT R3, R6, 0x380, RZ, 0xc0, !PT ;  /* 0x0000038006037812 */ /* 0x000fe200078ec0ff */
[----:B------:R-:W-:Y:S01]  /*1060*/  IMAD.SHL.U32 R5, R5, 0x80, RZ ;  /* 0x0000008005057824 */ /* 0x000fe200078e00ff */
[----:B------:R-:W-:Y:S01]  /*1070*/  LOP3.LUT R0, R0, 0x380, RZ, 0xc0, !PT ;  /* 0x0000038000007812 */ /* 0x000fe200078ec0ff */
[----:B------:R-:W-:Y:S01]  /*1080*/  IMAD.SHL.U32 R7, R7, 0x80, RZ ;  /* 0x0000008007077824 */ /* 0x000fe200078e00ff */
[----:B------:R-:W-:Y:S01]  /*1090*/  LOP3.LUT R2, R2, 0xfffffc00, RZ, 0xc0, !PT ;  /* 0xfffffc0002027812 */ /* 0x000fe200078ec0ff */
[----:B------:R-:W-:Y:S01]  /*10a0*/  VIADD R230, R22, 0x20 ;  /* 0x0000002016e67836 */ /* 0x000fe20000000000 */
[----:B------:R-:W-:-:S02]  /*10b0*/  SHF.R.U32.HI R3, RZ, 0x3, R0 ;  /* 0x00000003ff037819 */ /* 0x000fc40000011600 */
[----:B------:R-:W-:Y:S01]  /*10c0*/  LOP3.LUT R0, R0, 0x70, R18, 0xf8, !PT ;  /* 0x0000007000007812 */ /* 0x000fe200078ef812 */
[----:B------:R0:W-:Y:S01]  /*10d0*/  STL [R1+0x78], R2 ;  /* 0x0000780201007387 */ /* 0x0001e20000100800 */
[----:B------:R-:W-:Y:S02]  /*10e0*/  LOP3.LUT R4, R4, 0x380, RZ, 0xc0, !PT ;  /* 0x0000038004047812 */ /* 0x000fe400078ec0ff */
[----:B------:R-:W-:Y:S02]  /*10f0*/  LOP3.LUT R3, R2, R0, R3, 0xf6, !PT ;  /* 0x0000000002037212 */ /* 0x000fe400078ef603 */
[----:B------:R-:W-:Y:S02]  /*1100*/  LOP3.LUT R4, R5, 0xfffffc00, RZ, 0xc0, !PT ;  /* 0xfffffc0005047812 */ /* 0x000fe400078ec0ff */
[----:B------:R-:W-:Y:S02]  /*1110*/  LOP3.LUT R0, R7, 0xfffffc00, RZ, 0xc0, !PT ;  /* 0xfffffc0007007812 */ /* 0x000fe400078ec0ff */
[----:B------:R-:W-:-:S02]  /*1120*/  SHF.R.S32.HI R13, RZ, 0x1f, R12 ;  /* 0x0000001fff0d7819 */ /* 0x000fc4000001140c */
[----:B0-----:R-:W-:Y:S02]  /*1130*/  IADD3 R2, R9, -R8, RZ ;  /* 0x8000000809027210 */ /* 0x001fe40007ffe0ff */
[----:B------:R-:W-:-:S03]  /*1140*/  SHF.R.S32.HI R19, RZ, 0x1f, R18 ;  /* 0x0000001fff137819 */ /* 0x000fc60000011412 */
[----:B------:R0:W-:Y:S04]  /*1150*/  STL [R1+0x7c], R2 ;  /* 0x00007c0201007387 */ /* 0x0001e80000100800 */
[----:B------:R-:W-:Y:S04]  /*1160*/  STL [R1+0x88], R4 ;  /* 0x0000880401007387 */ /* 0x000fe80000100800 */
[----:B------:R1:W-:Y:S01]  /*1170*/  STL [R1+0x84], R0 ;  /* 0x0000840001007387 */ /* 0x0003e20000100800 */
[----:B0-----:R-:W-:-:S05]  /*1180*/  IMAD.IADD R2, R16, 0x1, R3 ;  /* 0x0000000110027824 */ /* 0x001fca00078e0203 */
[----:B------:R0:W-:Y:S01]  /*1190*/  STL [R1+0xac], R2 ;  /* 0x0000ac0201007387 */ /* 0x0001e20000100800 */
[----:B-1----:R-:W-:-:S05]  /*11a0*/  IMAD.U32 R0, RZ, RZ, UR4 ;  /* 0x00000004ff007e24 */ /* 0x002fca000f8e00ff */
[----:B------:R0:W-:Y:S02]  /*11b0*/  STL [R1+0xa8], R0 ;  /* 0x0000a80001007387 */ /* 0x0001e40000100800 */
.L_x_7678:
[----:B0-----:R-:W0:Y:S02]  /*11c0*/  LDC.64 R2, c[0x0][0xc60] ;  /* 0x00031800ff027b82 */ /* 0x001e240000000a00 */
        /* <DEDUP_REMOVED lines=14> */
[C---:B-1-34-:R-:W-:Y:S01]  /*12b0*/  @P1 LEA R4, P2, R0.reuse, UR4, 0x2 ;  /* 0x0000000400041c11 */ /* 0x05afe2000f8410ff */
        /* <DEDUP_REMOVED lines=12> */
[----:B------:R-:W-:Y:S04]  /*1380*/  STL [R1+0x98], R30 ;  /* 0x0000981e01007387 */ /* 0x000fe80000100800 */
[----:B------:R1:W5:Y:S05]  /*1390*/  @P0 LDG.E R29, desc[UR60][R8.64] ;  /* 0x0000003c081d0981 */ /* 0x00036a000c1e1900 */
[----:B0-----:R-:W-:Y:S01]  /*13a0*/  @P2 IADD3 R6, P1, R30, UR8, RZ ;  /* 0x000000081e062c10 */ /* 0x001fe2000ff3e0ff */
[----:B------:R-:W-:Y:S01]  /*13b0*/  UISETP.NE.U32.AND UP0, UPT, UR4, URZ, UPT ;  /* 0x0000003f0400728c */ /* 0x000fe2000bf05070 */
[----:B------:R-:W-:Y:S02]  /*13c0*/  STL [R1+0x9c], R28 ;  /* 0x00009c1c01007387 */ /* 0x000fe40000100800 */
[----:B------:R-:W-:Y:S01]  /*13d0*/  @P2 IADD3.X R7, R28, UR9, RZ, P1, !PT ;  /* 0x000000091c072c10 */ /* 0x000fe20008ffe4ff */
[----:B------:R-:W-:-:S04]  /*13e0*/  ULDC UR4, c[0x0][0x404] ;  /* 0x0001010000047ab9 */ /* 0x000fc80000000800 */
[----:B------:R-:W2:Y:S01]  /*13f0*/  @P2 LDG.E R2, desc[UR60][R6.64] ;  /* 0x0000003c06022981 */ /* 0x000ea2000c1e1900 */
[----:B------:R-:W-:-:S03]  /*1400*/  UISETP.NE.AND.EX UP0, UPT, UR5, URZ, UPT, UP0 ;  /* 0x0000003f0500728c */ /* 0x000fc6000bf05300 */
[----:B------:R-:W-:Y:S01]  /*1410*/  ULDC UR5, c[0x0][0x2e0] ;  /* 0x0000b80000057ab9 */ /* 0x000fe20000000800 */
[----:B------:R-:W-:-:S04]  /*1420*/  USEL UR4, UR4, 0x1, UP0 ;  /* 0x0000000104047887 */ /* 0x000fc80008000000 */
[----:B------:R-:W-:-:S03]  /*1430*/  UIMAD UR4, UR4, UR5, URZ ;  /* 0x00000005040472a4 */ /* 0x000fc6000f8e023f */
[----:B------:R-:W-:-:S03]  /*1440*/  ULDC UR5, c[0x0][0x338] ;  /* 0x0000ce0000057ab9 */ /* 0x000fc60000000800 */
[----:B------:R-:W-:Y:S01]  /*1450*/  IMAD.U32 R26, RZ, RZ, UR4 ;  /* 0x00000004ff1a7e24 */ /* 0x000fe2000f8e00ff */
[----:B------:R-:W-:Y:S01]  /*1460*/  MOV R27, R0 ;  /* 0x00000000001b7202 */ /* 0x000fe20000000f00 */
[----:B--2---:R0:W-:Y:S01]  /*1470*/  STL [R1+0x60], R2 ;  /* 0x0000600201007387 */ /* 0x0041e20000100800 */
[----:B------:R-:W-:Y:S02]  /*1480*/  IMAD.MOV.U32 R12, RZ, RZ, R2 ;  /* 0x000000ffff0c7224 */ /* 0x000fe400078e0002 */
[----:B0-----:R-:W-:Y:S01]  /*1490*/  IMAD.U32 R2, RZ, RZ, UR5 ;  /* 0x00000005ff027e24 */ /* 0x001fe2000f8e00ff */
        /* <DEDUP_REMOVED lines=11> */
.L_x_7486:
[----:B------:R-:W-:Y:S01]  /*1550*/  ULDC.64 UR4, c[0x0][0xa20] ;  /* 0x0002880000047ab9 */ /* 0x000fe20000000a00 */
[----:B------:R1:W-:Y:S01]  /*1560*/  STL [R1+0xa4], R233 ;  /* 0x0000a4e901007387 */ /* 0x0003e20000100800 */
[----:B------:R-:W-:-:S03]  /*1570*/  ISETP.NE.U32.AND P1, PT, RZ, UR4, PT ;  /* 0x00000004ff007c0c */ /* 0x000fc6000bf25070 */
[----:B------:R1:W-:Y:S01]  /*1580*/  STL [R1+0x94], R234 ;  /* 0x000094ea01007387 */ /* 0x0003e20000100800 */
[----:B------:R-:W-:-:S13]  /*1590*/  ISETP.NE.AND.EX P1, PT, RZ, UR5, PT, P1 ;  /* 0x00000005ff007c0c */ /* 0x000fda000bf25310 */
[----:B-1----:R-:W-:Y:S05]  /*15a0*/  @!P1 BRA `(.L_x_7487) ;  /* 0x0000000000109947 */ /* 0x002fea0003800000 */
[----:B------:R-:W-:-:S04]  /*15b0*/  IADD3 R4, P0, R30, UR4, RZ ;  /* 0x000000041e047c10 */ /* 0x000fc8000ff1e0ff */
[----:B------:R-:W-:-:S05]  /*15c0*/  IADD3.X R5, R28, UR5, RZ, P0, !PT ;  /* 0x000000051c057c10 */ /* 0x000fca00087fe4ff */
[----:B------:R1:W5:Y:S01]  /*15d0*/  LDG.E R26, desc[UR60][R4.64] ;  /* 0x0000003c041a7981 */ /* 0x000362000c1e1900 */
[----:B------:R-:W-:Y:S05]  /*15e0*/  BRA `(.L_x_7488) ;  /* 0x0000000000107947 */ /* 0x000fea0003800000 */
.L_x_7487:
[----:B------:R-:W-:Y:S05]  /*15f0*/  @!P0 BRA `(.L_x_7488) ;  /* 0x00000000000c8947 */ /* 0x000fea0003800000 */
[----:B------:R-:W2:Y:S04]  /*1600*/  LDG.E R5, desc[UR60][R8.64] ;  /* 0x0000003c08057981 */ /* 0x000ea8000c1e1900 */
[----:B------:R-:W2:Y:S02]  /*1610*/  LDG.E R26, desc[UR60][R8.64+0x4] ;  /* 0x0000043c081a7981 */ /* 0x000ea4000c1e1900 */
[----:B--2---:R-:W-:-:S07]  /*1620*/  IMAD.IADD R26, R26, 0x1, -R5 ;  /* 0x000000011a1a7824 */ /* 0x004fce00078e0a05 */
.L_x_7488:
[----:B------:R-:W-:Y:S02]  /*1630*/  ULDC.64 UR4, c[0x0][0xa10] ;  /* 0x0002840000047ab9 */ /* 0x000fe40000000a00 */
[----:B------:R-:W-:-:S04]  /*1640*/  ISETP.NE.U32.AND P0, PT, RZ, UR4, PT ;  /* 0x00000004ff007c0c */ /* 0x000fc8000bf05070 */
[----:B------:R-:W-:Y:S01]  /*1650*/  ISETP.NE.AND.EX P0, PT, RZ, UR5, PT, P0 ;  /* 0x00000005ff007c0c */ /* 0x000fe2000bf05300 */
[----:B-----5:R-:W-:Y:S01]  /*1660*/  IMAD.IADD R11, R26, 0x1, -R3 ;  /* 0x000000011a0b7824 */ /* 0x020fe200078e0a03 */
[----:B------:R-:W-:Y:S01]  /*1670*/  LEA R8, R233, 0x15f, 0x7 ;  /* 0x0000015fe9087811 */ /* 0x000fe200078e38ff */
[----:B------:R-:W-:-:S10]  /*1680*/  ULDC.64 UR4, c[0x0][0xa30] ;  /* 0x00028c0000047ab9 */ /* 0x000fd40000000a00 */
[----:B-1----:R-:W1:Y:S02]  /*1690*/  @P0 LDC.64 R4, c[0x0][0xa10] ;  /* 0x00028400ff040b82 */ /* 0x002e640000000a00 */
[----:B-1----:R-:W-:-:S05]  /*16a0*/  @P0 IMAD.WIDE R4, R27, 0x4, R4 ;  /* 0x000000041b040825 */ /* 0x002fca00078e0204 */
[----:B------:R-:W2:Y:S04]  /*16b0*/  @P0 LDG.E R0, desc[UR60][R4.64] ;  /* 0x0000003c04000981 */ /* 0x000ea8000c1e1900 */
[----:B------:R1:W2:Y:S01]  /*16c0*/  @P0 LDG.E R9, desc[UR60][R4.64+0x4] ;  /* 0x0000043c04090981 */ /* 0x0002a2000c1e1900 */
[----:B------:R-:W-:Y:S01]  /*16d0*/  ISETP.NE.U32.AND P1, PT, RZ, UR4, PT ;  /* 0x00000004ff007c0c */ /* 0x000fe2000bf25070 */
[----:B------:R-:W-:-:S03]  /*16e0*/  IMAD.MOV.U32 R121, RZ, RZ, R26 ;  /* 0x000000ffff797224 */ /* 0x000fc600078e001a */
[----:B------:R-:W-:Y:S02]  /*16f0*/  ISETP.NE.AND.EX P1, PT, RZ, UR5, PT, P1 ;  /* 0x00000005ff007c0c */ /* 0x000fe4000bf25310 */
[----:B-1----:R-:W-:-:S11]  /*1700*/  MOV R4, RZ ;  /* 0x000000ff00047202 */ /* 0x002fd60000000f00 */
[----:B------:R-:W-:-:S04]  /*1710*/  @P1 IADD3 R6, P2, R30, UR4, RZ ;  /* 0x000000041e061c10 */ /* 0x000fc8000ff5e0ff */
[----:B------:R-:W-:-:S05]  /*1720*/  @P1 IADD3.X R7, R28, UR5, RZ, P2, !PT ;  /* 0x000000051c071c10 */ /* 0x000fca00097fe4ff */
[----:B------:R1:W5:Y:S01]  /*1730*/  @P1 LDG.E R121, desc[UR60][R6.64] ;  /* 0x0000003c06791981 */ /* 0x000362000c1e1900 */
[----:B--2---:R-:W-:Y:S02]  /*1740*/  @P0 IMAD.IADD R2, R9, 0x1, -R0 ;  /* 0x0000000109020824 */ /* 0x004fe400078e0a00 */
[----:B------:R-:W-:Y:S02]  /*1750*/  IMAD.MOV R0, RZ, RZ, -R11 ;  /* 0x000000ffff007224 */ /* 0x000fe400078e0a0b */
[----:B------:R-:W-:-:S03]  /*1760*/  IMAD.IADD R10, R11, 0x1, R2 ;  /* 0x000000010b0a7824 */ /* 0x000fc600078e0202 */
[----:B------:R-:W-:Y:S01]  /*1770*/  VIMNMX R0, RZ, R0, !PT ;  /* 0x00000000ff007248 */ /* 0x000fe20007fe0100 */
[C---:B------:R-:W-:Y:S01]  /*1780*/  VIADD R5, R10.reuse, 0xdf ;  /* 0x000000df0a057836 */ /* 0x040fe20000000000 */
[----:B------:R-:W-:Y:S01]  /*1790*/  IADD3 R9, R10, R8, -R12 ;  /* 0x000000080a097210 */ /* 0x000fe20007ffe80c */
[----:B------:R-:W-:Y:S01]  /*17a0*/  IMAD.MOV.U32 R8, RZ, RZ, RZ ;  /* 0x000000ffff087224 */ /* 0x000fe200078e00ff */
[----:B------:R-:W-:Y:S01]  /*17b0*/  SHF.R.U32.HI R24, RZ, 0x5, R0 ;  /* 0x00000005ff187819 */ /* 0x000fe20000011600 */
[----:B------:R-:W-:Y:S01]  /*17c0*/  IMAD.HI R4, R5, -0x6db6db6d, R4 ;  /* 0x9249249305047827 */ /* 0x000fe200078e0204 */
[----:B------:R1:W-:Y:S03]  /*17d0*/  STL [R1+0x6c], R10 ;  /* 0x00006c0a01007387 */ /* 0x0003e60000100800 */
[----:B------:R-:W-:Y:S01]  /*17e0*/  IMAD.HI R8, R9, -0x6db6db6d, R8 ;  /* 0x9249249309087827 */ /* 0x000fe200078e0208 */
[----:B------:R-:W-:-:S03]  /*17f0*/  SHF.R.U32.HI R137, RZ, 0x1f, R4 ;  /* 0x0000001fff897819 */ /* 0x000fc60000011604 */
[----:B------:R-:W-:Y:S01]  /*1800*/  IMAD.WIDE.U32 R24, R24, 0x24924925, RZ ;  /* 0x2492492518187825 */ /* 0x000fe200078e00ff */
[----:B------:R-:W-:Y:S02]  /*1810*/  SHF.R.U32.HI R3, RZ, 0x1f, R8 ;  /* 0x0000001fff037819 */ /* 0x000fe40000011608 */
[----:B------:R-:W-:Y:S01]  /*1820*/  LEA.HI.SX32 R137, R4, R137, 0x19 ;  /* 0x0000008904897211 */ /* 0x000fe200078fcaff */
[----:B------:R-:W-:Y:S01]  /*1830*/  IMAD.MOV.U32 R24, RZ, RZ, R25 ;  /* 0x000000ffff187224 */ /* 0x000fe200078e0019 */
[----:B------:R-:W-:-:S03]  /*1840*/  LEA.HI.SX32 R8, R8, R3, 0x19 ;  /* 0x0000000308087211 */ /* 0x000fc600078fcaff */
[----:B------:R-:W-:Y:S01]  /*1850*/  IMAD.MOV.U32 R25, RZ, RZ, R24 ;  /* 0x000000ffff197224 */ /* 0x000fe200078e0018 */
[----:B------:R-:W-:-:S05]  /*1860*/  VIMNMX R8, R137, R8, PT ;  /* 0x0000000889087248 */ /* 0x000fca0003fe0100 */
        /* <DEDUP_REMOVED lines=10> */
[----:B-1----:R-:W-:Y:S05]  /*1910*/  @!P1 BRA `(.L_x_7489) ;  /* 0x000000ac00e49947 */ /* 0x002fea0003800000 */
        /* <DEDUP_REMOVED lines=16> */
[----:B0-----:R-:W-:Y:S02]  /*1a20*/  IMAD.MOV.U32 R12, RZ, RZ, 0x1 ;  /* 0x00000001ff0c7424 */ /* 0x001fe400078e00ff */
[----:B-1----:R-:W-:-:S07]  /*1a30*/  IMAD.MOV.U32 R13, RZ, RZ, RZ ;  /* 0x000000ffff0d7224 */ /* 0x002fce00078e00ff */
[----:B------:R-:W-:-:S07]  /*1a40*/  LEPC R20, `(.L_x_7491) ;  /* 0x000000001014794e */ /* 0x000fce0000000000 */
[----:B--2--5:R-:W-:Y:S05]  /*1a50*/  CALL.ABS.NOINC R14 ;  /* 0x000000000e007343 */ /* 0x024fea0003c00000 */
.L_x_7491:
[----:B------:R-:W-:Y:S05]  /*1a60*/  BSYNC B6 ;  /* 0x0000000000067941 */ /* 0x000fea0003800000 */
.L_x_7490:
        /* <DEDUP_REMOVED lines=20> */
.L_x_7493:
[----:B------:R-:W-:Y:S05]  /*1bb0*/  BSYNC B6 ;  /* 0x0000000000067941 */ /* 0x000fea0003800000 */
.L_x_7492:
[----:B------:R-:W-:Y:S01]  /*1bc0*/  ULDC.64 UR4, c[0x0][0x9f8] ;  /* 0x00027e0000047ab9 */ /* 0x000fe20000000a00 */
[----:B------:R-:W2:Y:S01]  /*1bd0*/  LDL R52, [R1+0x78] ;  /* 0x0000780001347983 */ /* 0x000ea20000100800 */
[----:B------:R-:W-:Y:S01]  /*1be0*/  ISETP.NE.U32.AND P0, PT, RZ, UR4, PT ;  /* 0x00000004ff007c0c */ /* 0x000fe2000bf05070 */
[----:B------:R-:W1:Y:S08]  /*1bf0*/  LDC R0, c[0x0][0x428] ;  /* 0x00010a00ff007b82 */ /* 0x000e700000000800 */
[----:B------:R-:W3:Y:S01]  /*1c00*/  LDC.64 R42, c[0x0][0x2f0] ;  /* 0x0000bc00ff2a7b82 */ /* 0x000ee20000000a00 */
[----:B------:R-:W-:Y:S01]  /*1c10*/  ISETP.NE.AND.EX P0, PT, RZ, UR5, PT, P0 ;  /* 0x00000005ff007c0c */ /* 0x000fe2000bf05300 */
[----:B------:R-:W4:Y:S01]  /*1c20*/  LDL R50, [R1+0x88] ;  /* 0x0000880001327983 */ /* 0x000f220000100800 */
[----:B------:R-:W-:Y:S01]  /*1c30*/  IADD3 R101, R29, R26, RZ ;  /* 0x0000001a1d657210 */ /* 0x000fe20007ffe0ff */
[----:B------:R-:W-:-:S02]  /*1c40*/  ULDC.64 UR6, c[0x0][0xa08] ;  /* 0x0002820000067ab9 */ /* 0x000fc40000000a00 */
[----:B------:R-:W4:Y:S02]  /*1c50*/  LDL R48, [R1+0x84] ;  /* 0x0000840001307983 */ /* 0x000f240000100800 */
[----:B------:R-:W0:Y:S06]  /*1c60*/  LDC.64 R98, c[0x0][0x3e8] ;  /* 0x0000fa00ff627b82 */ /* 0x000e2c0000000a00 */
[----:B------:R-:W-:Y:S01]  /*1c70*/  @P0 IADD3 R4, P1, R30, UR4, RZ ;  /* 0x000000041e040c10 */ /* 0x000fe2000ff3e0ff */
[----:B------:R-:W0:Y:S01]  /*1c80*/  S2R R20, SR_TID.X ;  /* 0x0000000000147919 */ /* 0x000e220000002100 */
[----:B------:R-:W0:Y:S02]  /*1c90*/  LDC R21, c[0x0][0x3d4] ;  /* 0x0000f500ff157b82 */ /* 0x000e240000000800 */
[----:B------:R-:W-:Y:S01]  /*1ca0*/  @P0 IADD3.X R5, R28, UR5, RZ, P1, !PT ;  /* 0x000000051c050c10 */ /* 0x000fe20008ffe4ff */
[----:B------:R-:W-:-:S04]  /*1cb0*/  ULDC.64 UR4, c[0x0][0x2f8] ;  /* 0x0000be0000047ab9 */ /* 0x000fc80000000a00 */
[----:B------:R3:W2:Y:S01]  /*1cc0*/  @P0 LDG.E R27, desc[UR60][R4.64] ;  /* 0x0000003c041b0981 */ /* 0x0006a2000c1e1900 */
[----:B-1----:R-:W-:Y:S01]  /*1cd0*/  ISETP.NE.AND P0, PT, R0, 0x1, PT ;  /* 0x000000010000780c */ /* 0x002fe20003f05270 */
[----:B------:R-:W1:Y:S01]  /*1ce0*/  LDC.64 R28, c[0x0][0x3d8] ;  /* 0x0000f600ff1c7b82 */ /* 0x000e620000000a00 */
[----:B------:R-:W-:Y:S01]  /*1cf0*/  SHF.R.S32.HI R37, RZ, 0x1f, R101 ;  /* 0x0000001fff257819 */ /* 0x000fe20000011465 */
[----:B------:R-:W-:Y:S01]  /*1d00*/  VIADD R15, R228, 0xc0 ;  /* 0x000000c0e40f7836 */ /* 0x000fe20000000000 */
[----:B------:R-:W-:Y:S02]  /*1d10*/  SHF.R.S32.HI R14, RZ, 0x1f, R228 ;  /* 0x0000001fff0e7819 */ /* 0x000fe400000114e4 */
[----:B------:R-:W-:Y:S01]  /*1d20*/  SHF.R.S32.HI R23, RZ, 0x1f, R22 ;  /* 0x0000001fff177819 */ /* 0x000fe20000011416 */
[-C--:B---3--:R-:W-:Y:S01]  /*1d30*/  IMAD R6, R37, R42.reuse, RZ ;  /* 0x0000002a25067224 */ /* 0x088fe200078e02ff */
[C---:B------:R-:W-:Y:S01]  /*1d40*/  SHF.L.U64.HI R105, R42.reuse, 0x6, R43 ;  /* 0x000000062a697819 */ /* 0x040fe2000001022b */
[----:B------:R-:W-:Y:S01]  /*1d50*/  IMAD.WIDE.U32 R4, R101, R42, RZ ;  /* 0x0000002a65047225 */ /* 0x000fe200078e00ff */
[----:B------:R-:W-:-:S02]  /*1d60*/  SHF.L.U32 R104, R42, 0x6, RZ ;  /* 0x000000062a687819 */ /* 0x000fc400000006ff */
[----:B------:R-:W-:Y:S01]  /*1d70*/  SHF.R.S32.HI R122, RZ, 0x1f, R15 ;  /* 0x0000001fff7a7819 */ /* 0x000fe2000001140f */
[----:B------:R-:W3:Y:S01]  /*1d80*/  @P0 LDC R3, c[0x0][0x42c] ;  /* 0x00010b00ff030b82 */ /* 0x000ee20000000800 */
[----:B------:R-:W-:Y:S01]  /*1d90*/  IMAD R15, R43, 0xe0, RZ ;  /* 0x000000e02b0f7824 */ /* 0x000fe200078e02ff */
[C---:B------:R-:W-:Y:S01]  /*1da0*/  IADD3 R41, R228.reuse, 0xc0, RZ ;  /* 0x000000c0e4297810 */ /* 0x040fe20007ffe0ff */
[----:B0-----:R-:W-:Y:S01]  /*1db0*/  IMAD.WIDE.U32 R10, R228, R98, R18 ;  /* 0x00000062e40a7225 */ /* 0x001fe200078e0012 */
[----:B------:R-:W-:-:S03]  /*1dc0*/  ISETP.GE.AND P2, PT, R18, R21, PT ;  /* 0x000000151200720c */ /* 0x000fc60003f46270 */
[C---:B------:R-:W-:Y:S01]  /*1dd0*/  VIADD R39, R228.reuse, 0x40 ;  /* 0x00000040e4277836 */ /* 0x040fe20000000000 */
[----:B------:R-:W0:Y:S01]  /*1de0*/  @P0 LDC R7, c[0x0][0x430] ;  /* 0x00010c00ff070b82 */ /* 0x000e220000000800 */
[-C--:B------:R-:W-:Y:S01]  /*1df0*/  IMAD.WIDE.U32 R132, R228, R42.reuse, R104 ;  /* 0x0000002ae4847225 */ /* 0x080fe200078e0068 */
[----:B------:R-:W-:Y:S02]  /*1e00*/  SHF.R.U32.HI R13, RZ, 0x7, R20 ;  /* 0x00000007ff0d7819 */ /* 0x000fe40000011614 */
[----:B-1----:R-:W-:Y:S01]  /*1e10*/  SHF.L.U64.HI R12, R28, 0x6, R29 ;  /* 0x000000061c0c7819 */ /* 0x002fe2000001021d */
[----:B------:R-:W-:Y:S01]  /*1e20*/  VIADD R20, R228, 0x80 ;  /* 0x00000080e4147836 */ /* 0x000fe20000000000 */
[C---:B------:R-:W-:Y:S01]  /*1e30*/  ISETP.NE.AND P6, PT, R13.reuse, 0x1, PT ;  /* 0x000000010d00780c */ /* 0x040fe20003fc5270 */
[----:B------:R-:W-:Y:S02]  /*1e40*/  VIADD R131, R13, 0x8 ;  /* 0x000000080d837836 */ /* 0x000fe40000000000 */
[----:B------:R-:W-:Y:S01]  /*1e50*/  IMAD R13, R14, R42, RZ ;  /* 0x0000002a0e0d7224 */ /* 0x000fe200078e02ff */
[----:B------:R-:W-:Y:S01]  /*1e60*/  SHF.R.S32.HI R123, RZ, 0x1f, R20 ;  /* 0x0000001fff7b7819 */ /* 0x000fe20000011414 */
[----:B------:R-:W-:-:S02]  /*1e70*/  VIADD R36, R228, 0x80 ;  /* 0x00000080e4247836 */ /* 0x000fc40000000000 */
[----:B------:R-:W-:Y:S02]  /*1e80*/  IMAD R31, R228, R43, R13 ;  /* 0x0000002be41f7224 */ /* 0x000fe400078e020d */
[----:B------:R-:W-:-:S04]  /*1e90*/  IMAD.WIDE.U32 R92, R28, 0xe0, RZ ;  /* 0x000000e01c5c7825 */ /* 0x000fc800078e00ff */
[----:B---3--:R-:W-:-:S04]  /*1ea0*/  @P0 IMAD.HI.U32 R0, R234, R3, RZ ;  /* 0x00000003ea000227 */ /* 0x008fc800078e00ff */
[----:B------:R-:W-:Y:S01]  /*1eb0*/  IMAD.MOV.U32 R3, RZ, RZ, R234 ;  /* 0x000000ffff037224 */ /* 0x000fe200078e00ea */
[----:B0-----:R-:W-:Y:S01]  /*1ec0*/  @P0 SHF.R.U32.HI R3, RZ, R7, R0 ;  /* 0x00000007ff030219 */ /* 0x001fe20000011600 */
[----:B------:R-:W-:Y:S01]  /*1ed0*/  IMAD R7, R101, R43, R6 ;  /* 0x0000002b65077224 */ /* 0x000fe200078e0206 */
[----:B------:R-:W-:Y:S01]  /*1ee0*/  ISETP.NE.U32.AND P0, PT, RZ, UR6, PT ;  /* 0x00000006ff007c0c */ /* 0x000fe2000bf05070 */
[----:B------:R-:W-:Y:S01]  /*1ef0*/  IMAD.SHL.U32 R39, R39, 0x80, RZ ;  /* 0x0000008027277824 */ /* 0x000fe200078e00ff */
[----:B------:R-:W-:Y:S01]  /*1f00*/  SHF.R.S32.HI R6, RZ, 0x1f, R3 ;  /* 0x0000001fff067819 */ /* 0x000fe20000011403 */
[----:B------:R-:W-:Y:S01]  /*1f10*/  IMAD.IADD R5, R5, 0x1, R7 ;  /* 0x0000000105057824 */ /* 0x000fe200078e0207 */
[----:B------:R-:W-:Y:S01]  /*1f20*/  ISETP.NE.AND.EX P0, PT, RZ, UR7, PT, P0 ;  /* 0x00000007ff007c0c */ /* 0x000fe2000bf05300 */
[----:B------:R-:W-:Y:S02]  /*1f30*/  IMAD.SHL.U32 R120, R21, 0x2, RZ ;  /* 0x0000000215787824 */ /* 0x000fe400078e00ff */
[----:B------:R-:W-:-:S02]  /*1f40*/  IMAD R0, R6, UR4, RZ ;  /* 0x0000000406007c24 */ /* 0x000fc4000f8e02ff */
[----:B------:R-:W-:-:S04]  /*1f50*/  IMAD.WIDE.U32 R4, R3, UR4, R4 ;  /* 0x0000000403047c25 */ /* 0x000fc8000f8e0004 */
[----:B------:R-:W-:Y:S01]  /*1f60*/  IMAD R7, R3, UR5, R0 ;  /* 0x0000000503077c24 */ /* 0x000fe2000f8e0200 */
[----:B------:R-:W-:Y:S01]  /*1f70*/  ULDC.64 UR4, c[0x0][0x300] ;  /* 0x0000c00000047ab9 */ /* 0x000fe20000000a00 */
[----:B------:R-:W-:Y:S02]  /*1f80*/  IMAD.MOV.U32 R96, RZ, RZ, R10 ;  /* 0x000000ffff607224 */ /* 0x000fe400078e000a */
[----:B------:R-:W-:Y:S01]  /*1f90*/  IMAD.IADD R5, R5, 0x1, R7 ;  /* 0x0000000105057824 */ /* 0x000fe200078e0207 */
[----:B------:R-:W-:Y:S01]  /*1fa0*/  LOP3.LUT R39, R39, 0x380, RZ, 0xc0, !PT ;  /* 0x0000038027277812 */ /* 0x000fe200078ec0ff */
[----:B------:R-:W-:Y:S02]  /*1fb0*/  IMAD.SHL.U32 R41, R41, 0x80, RZ ;  /* 0x0000008029297824 */ /* 0x000fe400078e00ff */
[----:B------:R-:W-:Y:S02]  /*1fc0*/  IMAD.SHL.U32 R36, R36, 0x80, RZ ;  /* 0x0000008024247824 */ /* 0x000fe400078e00ff */
[----:B------:R-:W-:Y:S01]  /*1fd0*/  IMAD.WIDE.U32 R102, R228, R42, R18 ;  /* 0x0000002ae4667225 */ /* 0x000fe200078e0012 */
[----:B------:R-:W-:-:S02]  /*1fe0*/  LOP3.LUT R41, R41, 0x380, RZ, 0xc0, !PT ;  /* 0x0000038029297812 */ /* 0x000fc400078ec0ff */
[----:B------:R-:W-:Y:S01]  /*1ff0*/  LOP3.LUT R36, R36, 0x380, RZ, 0xc0, !PT ;  /* 0x0000038024247812 */ /* 0x000fe200078ec0ff */
[----:B------:R-:W-:Y:S01]  /*2000*/  IMAD.SHL.U32 R10, R28, 0x40, RZ ;  /* 0x000000401c0a7824 */ /* 0x000fe200078e00ff */
[----:B------:R-:W-:Y:S01]  /*2010*/  SHF.R.U32.HI R138, RZ, 0x3, R41 ;  /* 0x00000003ff8a7819 */ /* 0x000fe20000011629 */
[----:B------:R-:W-:Y:S01]  /*2020*/  IMAD R111, R99, 0xe0, RZ ;  /* 0x000000e0636f7824 */ /* 0x000fe200078e02ff */
[----:B------:R-:W-:Y:S01]  /*2030*/  SHF.R.U32.HI R139, RZ, 0x3, R36 ;  /* 0x00000003ff8b7819 */ /* 0x000fe20000011624 */
[----:B------:R-:W-:-:S04]  /*2040*/  IMAD.WIDE.U32 R124, R42, 0xe0, RZ ;  /* 0x000000e02a7c7825 */ /* 0x000fc800078e00ff */
[----:B------:R-:W-:Y:S01]  /*2050*/  IMAD.IADD R15, R125, 0x1, R15 ;  /* 0x000000017d0f7824 */ /* 0x000fe200078e020f */
[----:B--2---:R-:W-:Y:S02]  /*2060*/  SHF.R.S32.HI R0, RZ, 0x1f, R27 ;  /* 0x0000001fff007819 */ /* 0x004fe4000001141b */
[----:B------:R-:W-:Y:S02]  /*2070*/  SEL R7, R27, RZ, !P0 ;  /* 0x000000ff1b077207 */ /* 0x000fe40004000000 */
[----:B------:R-:W-:Y:S02]  /*2080*/  SEL R8, R0, RZ, !P0 ;  /* 0x000000ff00087207 */ /* 0x000fe40004000000 */
[----:B------:R-:W-:Y:S01]  /*2090*/  IADD3 R100, P0, R228, R101, RZ ;  /* 0x00000065e4647210 */ /* 0x000fe20007f1e0ff */
[----:B------:R-:W-:Y:S01]  /*20a0*/  IMAD.WIDE.U32 R44, R7, UR4, R4 ;  /* 0x00000004072c7c25 */ /* 0x000fe2000f8e0004 */
[----:B------:R-:W-:-:S03]  /*20b0*/  SHF.L.U64.HI R27, R42, 0x7, R43 ;  /* 0x000000072a1b7819 */ /* 0x000fc6000001022b */
        /* <DEDUP_REMOVED lines=10> */
[----:B------:R-:W-:Y:S02]  /*2160*/  IMAD R3, R8, UR4, RZ ;  /* 0x0000000408037c24 */ /* 0x000fe4000f8e02ff */
[----:B------:R-:W-:Y:S02]  /*2170*/  IMAD R91, R228, R29, R0 ;  /* 0x0000001de45b7224 */ /* 0x000fe400078e0200 */
[----:B------:R-:W-:Y:S02]  /*2180*/  IMAD R0, R14, R98, RZ ;  /* 0x000000620e007224 */ /* 0x000fe400078e02ff */
[----:B------:R-:W0:Y:S01]  /*2190*/  S2R R14, SR_TID.X ;  /* 0x00000000000e7919 */ /* 0x000e220000002100 */
[----:B------:R-:W-:Y:S01]  /*21a0*/  IMAD R51, R7, UR5, R3 ;  /* 0x0000000507337c24 */ /* 0x000fe2000f8e0203 */
[----:B------:R-:W-:Y:S01]  /*21b0*/  SEL R3, R21, RZ, P2 ;  /* 0x000000ff15037207 */ /* 0x000fe20001000000 */
[----:B------:R-:W-:-:S02]  /*21c0*/  IMAD.IADD R47, R5, 0x1, R47 ;  /* 0x00000001052f7824 */ /* 0x000fc400078e022f */
[----:B------:R-:W-:Y:S01]  /*21d0*/  IMAD.MOV.U32 R46, RZ, RZ, R4 ;  /* 0x000000ffff2e7224 */ /* 0x000fe200078e0004 */
[----:B------:R-:W-:Y:S01]  /*21e0*/  IADD3 R3, R18, R3, RZ ;  /* 0x0000000312037210 */ /* 0x000fe20007ffe0ff */
[----:B------:R-:W-:-:S04]  /*21f0*/  IMAD.WIDE.U32 R8, R228, R28, R18 ;  /* 0x0000001ce4087225 */ /* 0x000fc800078e0012 */
[----:B------:R-:W-:-:S04]  /*2200*/  IMAD.WIDE.U32 R46, R7, UR4, R46 ;  /* 0x00000004072e7c25 */ /* 0x000fc8000f8e002e */
[----:B------:R-:W-:Y:S01]  /*2210*/  VIADD R43, R228, 0x40 ;  /* 0x00000040e42b7836 */ /* 0x000fe20000000000 */
[----:B------:R-:W-:Y:S01]  /*2220*/  IADD3 R20, P0, R104, R132, RZ ;  /* 0x0000008468147210 */ /* 0x000fe20007f1e0ff */
[----:B------:R-:W-:Y:S01]  /*2230*/  IMAD.WIDE.U32 R6, R228, R98, R22 ;  /* 0x00000062e4067225 */ /* 0x000fe200078e0016 */
[----:B------:R-:W-:-:S03]  /*2240*/  ULDC UR4, c[0x0][0x2e4] ;  /* 0x0000b90000047ab9 */ /* 0x000fc60000000800 */
[----:B------:R-:W-:Y:S01]  /*2250*/  IMAD R97, R228, R99, R0 ;  /* 0x00000063e4617224 */ /* 0x000fe200078e0200 */
[----:B------:R-:W-:Y:S01]  /*2260*/  P2R R0, PR, RZ, 0x4 ;  /* 0x00000004ff007803 */ /* 0x000fe20000000000 */
[----:B------:R-:W-:Y:S01]  /*2270*/  IMAD.MOV.U32 R90, RZ, RZ, R8 ;  /* 0x000000ffff5a7224 */ /* 0x000fe200078e0008 */
[----:B------:R-:W-:Y:S01]  /*2280*/  SHF.R.S32.HI R8, RZ, 0x1f, R3 ;  /* 0x0000001fff087819 */ /* 0x000fe20000011403 */
[----:B------:R-:W-:Y:S01]  /*2290*/  IMAD.IADD R95, R7, 0x1, R97 ;  /* 0x00000001075f7824 */ /* 0x000fe200078e0261 */
[----:B-----5:R-:W-:Y:S01]  /*22a0*/  SHF.R.S32.HI R7, RZ, 0x1f, R121 ;  /* 0x0000001fff077819 */ /* 0x020fe20000011479 */
[----:B------:R-:W-:Y:S01]  /*22b0*/  IMAD.MOV.U32 R94, RZ, RZ, R6 ;  /* 0x000000ffff5e7224 */ /* 0x000fe200078e0006 */
[----:B------:R-:W-:Y:S01]  /*22c0*/  LEA.HI R38, R8, R3, RZ, 0x4 ;  /* 0x0000000308267211 */ /* 0x000fe200078f20ff */
[----:B------:R-:W-:Y:S01]  /*22d0*/  IMAD.SHL.U32 R3, R229, 0x80, RZ ;  /* 0x00000080e5037824 */ /* 0x000fe200078e00ff */
[----:B------:R-:W-:Y:S01]  /*22e0*/  SHF.L.U64.HI R8, R98, 0x6, R99 ;  /* 0x0000000662087819 */ /* 0x000fe20000010263 */
[----:B------:R-:W-:-:S02]  /*22f0*/  IMAD R6, R7, R28, RZ ;  /* 0x0000001c07067224 */ /* 0x000fc400078e02ff */
[----:B------:R-:W-:Y:S01]  /*2300*/  IMAD.WIDE.U32 R4, R228, R28, R22 ;  /* 0x0000001ce4047225 */ /* 0x000fe200078e0016 */
[----:B------:R-:W-:-:S03]  /*2310*/  LOP3.LUT R3, R3, 0x380, RZ, 0xc0, !PT ;  /* 0x0000038003037812 */ /* 0x000fc600078ec0ff */
[----:B0-----:R-:W-:Y:S02]  /*2320*/  VIADD R30, R14, 0xffffff80 ;  /* 0xffffff800e1e7836 */ /* 0x001fe40000000000 */
[----:B------:R-:W-:Y:S01]  /*2330*/  IMAD.IADD R97, R97, 0x1, R11 ;  /* 0x0000000161617824 */ /* 0x000fe200078e020b */
[----:B------:R-:W-:Y:S01]  /*2340*/  SHF.L.U64.HI R11, R28, 0x7, R29 ;  /* 0x000000071c0b7819 */ /* 0x000fe2000001021d */
[----:B------:R-:W-:Y:S02]  /*2350*/  IMAD.SHL.U32 R43, R43, 0x80, RZ ;  /* 0x000000802b2b7824 */ /* 0x000fe400078e00ff */
[----:B------:R-:W-:Y:S01]  /*2360*/  IMAD R33, R121, R29, R6 ;  /* 0x0000001d79217224 */ /* 0x000fe200078e0206 */
[----:B------:R-:W-:Y:S01]  /*2370*/  SHF.R.U32.HI R26, RZ, 0x3, R3 ;  /* 0x00000003ff1a7819 */ /* 0x000fe20000011603 */
[----:B------:R-:W-:Y:S01]  /*2380*/  IMAD R29, R29, 0xe0, RZ ;  /* 0x000000e01d1d7824 */ /* 0x000fe200078e02ff */
[----:B------:R-:W-:Y:S01]  /*2390*/  LOP3.LUT R13, R3, 0x30, R18, 0xf8, !PT ;  /* 0x00000030030d7812 */ /* 0x000fe200078ef812 */
[----:B------:R-:W-:Y:S01]  /*23a0*/  IMAD.IADD R5, R5, 0x1, R91 ;  /* 0x0000000105057824 */ /* 0x000fe200078e025b */
[----:B------:R-:W-:Y:S01]  /*23b0*/  SHF.R.S32.HI R53, RZ, 0x1f, R30 ;  /* 0x0000001fff357819 */ /* 0x000fe2000001141e */
[----:B------:R-:W-:Y:S01]  /*23c0*/  IMAD.IADD R21, R31, 0x1, R133 ;  /* 0x000000011f157824 */ /* 0x000fe200078e0285 */
[----:B------:R-:W-:Y:S01]  /*23d0*/  LOP3.LUT R43, R43, 0x380, RZ, 0xc0, !PT ;  /* 0x000003802b2b7812 */ /* 0x000fe200078ec0ff */
[----:B------:R-:W-:-:S02]  /*23e0*/  IMAD.IADD R91, R91, 0x1, R9 ;  /* 0x000000015b5b7824 */ /* 0x000fc400078e0209 */
[----:B------:R-:W-:Y:S02]  /*23f0*/  IMAD R6, R7, R98, RZ ;  /* 0x0000006207067224 */ /* 0x000fe400078e02ff */
[----:B------:R-:W-:Y:S01]  /*2400*/  IMAD.IADD R112, R93, 0x1, R29 ;  /* 0x000000015d707824 */ /* 0x000fe200078e021d */
[----:B------:R-:W-:Y:S01]  /*2410*/  LOP3.LUT R29, R13, R26, RZ, 0x3c, !PT ;  /* 0x0000001a0d1d7212 */ /* 0x000fe200078e3cff */
[----:B------:R-:W-:Y:S01]  /*2420*/  IMAD.X R14, R21, 0x1, R105, P0 ;  /* 0x00000001150e7824 */ /* 0x000fe200000e0669 */
[----:B------:R-:W-:Y:S01]  /*2430*/  LEA.HI R53, R53, R30, RZ, 0x5 ;  /* 0x0000001e35357211 */ /* 0x000fe200078f28ff */
[----:B------:R-:W-:Y:S01]  /*2440*/  IMAD.WIDE.U32 R88, R121, R28, R4 ;  /* 0x0000001c79587225 */ /* 0x000fe200078e0004 */
[----:B------:R-:W-:Y:S02]  /*2450*/  IADD3 R13, P0, R20, R104, RZ ;  /* 0x00000068140d7210 */ /* 0x000fe40007f1e0ff */
[----:B------:R-:W-:Y:S01]  /*2460*/  LOP3.LUT R39, R39, 0x70, R38, 0xf8, !PT ;  /* 0x0000007027277812 */ /* 0x000fe200078ef826 */
[----:B------:R-:W-:Y:S01]  /*2470*/  IMAD.WIDE.U32 R90, R121, R28, R90 ;  /* 0x0000001c795a7225 */ /* 0x000fe200078e005a */
[----:B------:R-:W-:-:S03]  /*2480*/  SHF.R.U32.HI R43, RZ, 0x3, R43 ;  /* 0x00000003ff2b7819 */ /* 0x000fc6000001162b */
[-C--:B------:R-:W-:Y:S01]  /*2490*/  IMAD.WIDE.U32 R94, R121, R98.reuse, R94 ;  /* 0x00000062795e7225 */ /* 0x080fe200078e005e */
[--C-:B------:R-:W-:Y:S02]  /*24a0*/  LOP3.LUT R40, R36, 0x70, R38.reuse, 0xf8, !PT ;  /* 0x0000007024287812 */ /* 0x100fe400078ef826 */
[----:B------:R-:W-:Y:S01]  /*24b0*/  LOP3.LUT R37, R3, 0x70, R38, 0xf8, !PT ;  /* 0x0000007003257812 */ /* 0x000fe200078ef826 */
[C---:B------:R-:W-:Y:S02]  /*24c0*/  IMAD R35, R121.reuse, R99, R6 ;  /* 0x0000006379237224 */ /* 0x040fe400078e0206 */
[----:B------:R-:W-:Y:S01]  /*24d0*/  IMAD.WIDE.U32 R96, R121, R98, R96 ;  /* 0x0000006279607225 */ /* 0x000fe200078e0060 */
[----:B------:R-:W-:Y:S02]  /*24e0*/  LOP3.LUT R115, R39, R43, RZ, 0x3c, !PT ;  /* 0x0000002b27737212 */ /* 0x000fe400078e3cff */
[----:B------:R-:W-:Y:S01]  /*24f0*/  LOP3.LUT R41, R41, 0x70, R38, 0xf8, !PT ;  /* 0x0000007029297812 */ /* 0x000fe200078ef826 */
[----:B------:R-:W-:Y:S01]  /*2500*/  IMAD.SHL.U32 R9, R28, 0x80, RZ ;  /* 0x000000801c097824 */ /* 0x000fe200078e00ff */
[----:B------:R-:W-:Y:S01]  /*2510*/  SHF.L.U64.HI R7, R98, 0x7, R99 ;  /* 0x0000000762077819 */ /* 0x000fe20000010263 */
[----:B------:R-:W-:Y:S01]  /*2520*/  IMAD.IADD R28, R103, 0x1, R31 ;  /* 0x00000001671c7824 */ /* 0x000fe200078e021f */
[----:B------:R-:W-:Y:S01]  /*2530*/  IADD3 R34, R35, R97, RZ ;  /* 0x0000006123227210 */ /* 0x000fe20007ffe0ff */
[----:B------:R-:W-:-:S02]  /*2540*/  IMAD.IADD R31, R89, 0x1, R33 ;  /* 0x00000001591f7824 */ /* 0x000fc400078e0221 */
[----:B------:R-:W-:Y:S01]  /*2550*/  IMAD.IADD R32, R33, 0x1, R91 ;  /* 0x0000000121207824 */ /* 0x000fe200078e025b */
[----:B------:R-:W-:Y:S01]  /*2560*/  LOP3.LUT R36, R38, 0xfffffff0, RZ, 0xc0, !PT ;  /* 0xfffffff026247812 */ /* 0x000fe200078ec0ff */
[----:B------:R-:W-:Y:S02]  /*2570*/  IMAD.SHL.U32 R53, R53, 0x20, RZ ;  /* 0x0000002035357824 */ /* 0x000fe400078e00ff */
[----:B------:R-:W-:Y:S01]  /*2580*/  IMAD.X R30, R14, 0x1, R105, P0 ;  /* 0x000000010e1e7824 */ /* 0x000fe200000e0669 */
[----:B------:R-:W-:Y:S01]  /*2590*/  IADD3 R39, P0, R44, R102, RZ ;  /* 0x000000662c277210 */ /* 0x000fe20007f1e0ff */
[----:B------:R-:W-:Y:S01]  /*25a0*/  IMAD.IADD R33, R95, 0x1, R35 ;  /* 0x000000015f217824 */ /* 0x000fe200078e0223 */
[----:B------:R-:W-:Y:S01]  /*25b0*/  SHF.R.S32.HI R35, RZ, 0x4, R38 ;  /* 0x00000004ff237819 */ /* 0x000fe20000011426 */
[----:B------:R-:W-:Y:S01]  /*25c0*/  IMAD.IADD R38, R45, 0x1, R49 ;  /* 0x000000012d267824 */ /* 0x000fe200078e0231 */
[----:B------:R-:W-:Y:S01]  /*25d0*/  LOP3.LUT R53, R53, 0xfffffc00, RZ, 0xc0, !PT ;  /* 0xfffffc0035357812 */ /* 0x000fe200078ec0ff */
[C---:B------:R-:W-:Y:S01]  /*25e0*/  IMAD.SHL.U32 R6, R98.reuse, 0x40, RZ ;  /* 0x0000004062067824 */ /* 0x040fe200078e00ff */
[----:B------:R-:W-:Y:S01]  /*25f0*/  LOP3.LUT R119, R37, R26, RZ, 0x3c, !PT ;  /* 0x0000001a25777212 */ /* 0x000fe200078e3cff */
[----:B------:R-:W-:Y:S01]  /*2600*/  IMAD.SHL.U32 R5, R98, 0x80, RZ ;  /* 0x0000008062057824 */ /* 0x000fe200078e00ff */
[----:B------:R-:W-:Y:S01]  /*2610*/  LOP3.LUT R114, R40, R139, RZ, 0x3c, !PT ;  /* 0x0000008b28727212 */ /* 0x000fe200078e3cff */
[----:B------:R-:W-:Y:S01]  /*2620*/  IMAD.WIDE.U32 R98, R98, 0xe0, RZ ;  /* 0x000000e062627825 */ /* 0x000fe200078e00ff */
[----:B------:R-:W-:-:S02]  /*2630*/  LOP3.LUT R113, R41, R138, RZ, 0x3c, !PT ;  /* 0x0000008a29717212 */ /* 0x000fc400078e3cff */
[----:B------:R-:W-:Y:S01]  /*2640*/  IADD3 R43, P2, R39, 0x40, RZ ;  /* 0x00000040272b7810 */ /* 0x000fe20007f5e0ff */
[----:B------:R-:W-:Y:S01]  /*2650*/  VIADD R4, R18, 0x40 ;  /* 0x0000004012047836 */ /* 0x000fe20000000000 */
[----:B------:R-:W-:Y:S01]  /*2660*/  IADD3 R40, P3, R44, 0x40, RZ ;  /* 0x000000402c287810 */ /* 0x000fe20007f7e0ff */
[----:B------:R-:W-:Y:S01]  /*2670*/  IMAD.X R41, R28, 0x1, R38, P0 ;  /* 0x000000011c297824 */ /* 0x000fe200000e0626 */
[----:B------:R-:W-:Y:S01]  /*2680*/  IADD3 R111, R99, R111, RZ ;  /* 0x0000006f636f7210 */ /* 0x000fe20007ffe0ff */
[C---:B------:R-:W-:Y:S01]  /*2690*/  IMAD.IADD R29, R53.reuse, 0x1, R29 ;  /* 0x00000001351d7824 */ /* 0x040fe200078e021d */
[----:B------:R-:W-:Y:S01]  /*26a0*/  SHF.R.S32.HI R37, RZ, 0x1f, R36 ;  /* 0x0000001fff257819 */ /* 0x000fe20000011424 */
[----:B------:R-:W-:Y:S01]  /*26b0*/  IMAD.IADD R119, R53, 0x1, R119 ;  /* 0x0000000135777824 */ /* 0x000fe200078e0277 */
[----:B------:R-:W-:Y:S01]  /*26c0*/  ISETP.GE.AND P0, PT, R18, UR4, PT ;  /* 0x0000000412007c0c */ /* 0x000fe2000bf06270 */
[----:B------:R-:W-:Y:S01]  /*26d0*/  IMAD.IADD R115, R52, 0x1, R115 ;  /* 0x0000000134737824 */ /* 0x000fe200078e0273 */
[----:B------:R-:W-:Y:S01]  /*26e0*/  @!P6 BAR.SYNC.DEFER_BLOCKING 0x9, 0x100 ;  /* 0x024400000000eb1d */ /* 0x000fe20000010000 */
[----:B------:R-:W-:Y:S01]  /*26f0*/  ISETP.GE.AND P1, PT, R4, UR4, PT ;  /* 0x0000000404007c0c */ /* 0x000fe2000bf26270 */
[----:B----4-:R-:W-:Y:S01]  /*2700*/  IMAD.IADD R114, R50, 0x1, R114 ;  /* 0x0000000132727824 */ /* 0x010fe200078e0272 */
[----:B------:R-:W-:Y:S01]  /*2710*/  IADD3.X R106, RZ, R38, RZ, P3, !PT ;  /* 0x00000026ff6a7210 */ /* 0x000fe20001ffe4ff */
[----:B------:R-:W-:-:S02]  /*2720*/  IMAD.IADD R113, R48, 0x1, R113 ;  /* 0x0000000130717824 */ /* 0x000fc400078e0271 */
[----:B------:R-:W-:Y:S02]  /*2730*/  IMAD.X R107, RZ, RZ, R41, P2 ;  /* 0x000000ffff6b7224 */ /* 0x000fe400010e0629 */
[----:B------:R-:W-:-:S07]  /*2740*/  IMAD.IADD R108, R47, 0x1, R51 ;  /* 0x000000012f6c7824 */ /* 0x000fce00078e0233 */
.L_x_7577:
        /* <DEDUP_REMOVED lines=52> */
.L_x_7498:
[----:B------:R-:W-:Y:S05]  /*2a90*/  BSYNC B1 ;  /* 0x0000000000017941 */ /* 0x000fea0003800000 */
.L_x_7497:
        /* <DEDUP_REMOVED lines=37> */
.L_x_7500:
[----:B------:R-:W-:Y:S05]  /*2cf0*/  BSYNC B1 ;  /* 0x0000000000017941 */ /* 0x000fea0003800000 */
.L_x_7499:
        /* <DEDUP_REMOVED lines=25> */
.L_x_7502:
[----:B------:R-:W-:Y:S05]  /*2e90*/  BSYNC B1 ;  /* 0x0000000000017941 */ /* 0x000fea0003800000 */
.L_x_7501:
        /* <DEDUP_REMOVED lines=12> */
[----:B------:R-:W-:-:S03]  /*2f60*/  IADD3 R48, P5, P6, R88, UR4, R48 ;  /* 0x0000000458307c10 */ /* 0x000fc6000febe030 */
[----:B------:R-:W-:-:S05]  /*2f70*/  IMAD.IADD R52, R49, 0x1, R53 ;  /* 0x0000000131347824 */ /* 0x000fca00078e0235 */
[----:B------:R-:W-:Y:S01]  /*2f80*/  IADD3.X R49, R31, UR5, R52, P5, P6 ;  /* 0x000000051f317c10 */ /* 0x000fe2000afec434 */
[----:B------:R-:W-:Y:S01]  /*2f90*/  ULDC.64 UR4, c[0x0][0x3e0] ;  /* 0x0000f80000047ab9 */ /* 0x000fe20000000a00 */
[----:B------:R-:W0:Y:S02]  /*2fa0*/  LDC.64 R52, c[0x0][0x3e8] ;  /* 0x0000fa00ff347b82 */ /* 0x000e240000000a00 */
        /* <DEDUP_REMOVED lines=13> */
.L_x_7504:
[----:B------:R-:W-:Y:S05]  /*3080*/  BSYNC B1 ;  /* 0x0000000000017941 */ /* 0x000fea0003800000 */
.L_x_7503:
[----:B0-----:R-:W2:Y:S01]  /*3090*/  LDL R48, [R1+0x5c] ;  /* 0x00005c0001307983 */ /* 0x001ea20000100800 */
[----:B------:R-:W-:Y:S01]  /*30a0*/  IMAD.MOV.U32 R150, RZ, RZ, R78 ;  /* 0x000000ffff967224 */ /* 0x000fe200078e004e */
[----:B------:R-:W-:Y:S01]  /*30b0*/  MOV R153, R82 ;  /* 0x0000005200997202 */ /* 0x000fe20000000f00 */
[----:B-----5:R-:W-:Y:S01]  /*30c0*/  IMAD.MOV.U32 R143, RZ, RZ, R68 ;  /* 0x000000ffff8f7224 */ /* 0x020fe200078e0044 */
[----:B------:R-:W-:Y:S01]  /*30d0*/  MOV R85, R52 ;  /* 0x0000003400557202 */ /* 0x000fe20000000f00 */
        /* <DEDUP_REMOVED lines=15> */
.L_x_7505:
[----:B------:R-:W-:Y:S01]  /*31d0*/  IMAD R109, R17, 0x8, R16 ;  /* 0x00000008116d7824 */ /* 0x000fe200078e0210 */
[----:B------:R-:W-:Y:S01]  /*31e0*/  SHF.L.U32 R130, R237, 0x1f, RZ ;  /* 0x0000001fed827819 */ /* 0x000fe200000006ff */
[----:B------:R-:W-:Y:S03]  /*31f0*/  BSSY B1, `(.L_x_7506) ;  /* 0x0000003000017945 */ /* 0x000fe60003800000 */
[----:B------:R-:W0:Y:S02]  /*3200*/  SYNCS.PHASECHK.TRANS64.TRYWAIT P6, [R109+URZ+0x2e890], R130 ;  /* 0x02e890826d0075a7 */ /* 0x000e2400080c017f */
[----:B0-----:R-:W-:Y:S05]  /*3210*/  @!P6 BRA `(.L_x_7507) ;  /* 0x00000290008ce947 */ /* 0x001fea0003800000 */
.L_x_7800:
[----:B------:R-:W-:Y:S05]  /*3220*/  BSYNC B1 ;  /* 0x0000000000017941 */ /* 0x000fea0003800000 */
.L_x_7506:
        /* <DEDUP_REMOVED lines=70> */
[----:B------:R-:W-:Y:S02]  /*3690*/  F2FP.F16.E4M3.UNPACK_B R155, R51.H1 ;  /* 0x00000033ff9b723e */ /* 0x000fe400030006ff */
[----:B------:R-:W-:-:S02]  /*36a0*/  F2FP.SATFINITE.E4M3.F32.PACK_AB_MERGE_C R148, R162, R161, RZ ;  /* 0x000000a1a294723e */ /* 0x000fc400048070ff */
[----:B------:R-:W-:Y:S01]  /*36b0*/  F2FP.SATFINITE.E4M3.F32.PACK_AB_MERGE_C R153, R154, R153, RZ ;  /* 0x000000999a99723e */ /* 0x000fe200048070ff */
[--C-:B------:R-:W-:Y:S01]  /*36c0*/  HADD2.F32 R156, -RZ, R155.reuse.H0_H0 ;  /* 0x2000009bff9c7230 */ /* 0x100fe20000004100 */
[-C--:B------:R-:W-:Y:S01]  /*36d0*/  F2FP.F16.E4M3.UNPACK_B R161, R81.reuse.H1 ;  /* 0x00000051ffa1723e */ /* 0x080fe200030006ff */
[----:B------:R-:W-:Y:S01]  /*36e0*/  HADD2.F32 R155, -RZ, R155.H1_H1 ;  /* 0x3000009bff9b7230 */ /* 0x000fe20000004100 */
[----:B------:R-:W-:Y:S02]  /*36f0*/  F2FP.F16.E4M3.UNPACK_B R154, R50.H1 ;  /* 0x00000032ff9a723e */ /* 0x000fe400030006ff */
[----:B------:R-:W-:Y:S01]  /*3700*/  F2FP.F16.E4M3.UNPACK_B R160, R81 ;  /* 0x00000051ffa0723e */ /* 0x000fe200020006ff */
[----:B------:R-:W-:Y:S01]  /*3710*/  HADD2.F32 R163, -RZ, R161.H1_H1 ;  /* 0x300000a1ffa37230 */ /* 0x000fe20000004100 */
[-C--:B------:R-:W-:Y:S01]  /*3720*/  F2FP.F16.E4M3.UNPACK_B R157, R80.reuse ;  /* 0x00000050ff9d723e */ /* 0x080fe200020006ff */
[----:B------:R-:W-:Y:S01]  /*3730*/  HADD2.F32 R81, -RZ, R154.H1_H1 ;  /* 0x3000009aff517230 */ /* 0x000fe20000004100 */
[----:B------:R-:W-:Y:S01]  /*3740*/  F2FP.F16.E4M3.UNPACK_B R158, R80.H1 ;  /* 0x00000050ff9e723e */ /* 0x000fe200030006ff */
[----:B------:R-:W-:-:S02]  /*3750*/  HADD2.F32 R162, -RZ, R160.H1_H1 ;  /* 0x300000a0ffa27230 */ /* 0x000fc40000004100 */
[-C--:B------:R-:W-:Y:S01]  /*3760*/  FMUL.FTZ R165, R155, R163.reuse ;  /* 0x000000a39ba57220 */ /* 0x080fe20000410000 */
[----:B------:R-:W-:Y:S02]  /*3770*/  HADD2.F32 R154, -RZ, R154.H0_H0 ;  /* 0x2000009aff9a7230 */ /* 0x000fe40000004100 */
[----:B------:R-:W-:Y:S01]  /*3780*/  FMUL.FTZ R164, R156, R163 ;  /* 0x000000a39ca47220 */ /* 0x000fe20000410000 */
[----:B------:R-:W-:Y:S02]  /*3790*/  HADD2.F32 R80, -RZ, R157.H1_H1 ;  /* 0x3000009dff507230 */ /* 0x000fe40000004100 */
[-C--:B------:R-:W-:Y:S01]  /*37a0*/  FMUL.FTZ R163, R81, R162.reuse ;  /* 0x000000a251a37220 */ /* 0x080fe20000410000 */
[----:B------:R-:W-:Y:S01]  /*37b0*/  F2FP.F16.E4M3.UNPACK_B R51, R51 ;  /* 0x00000033ff33723e */ /* 0x000fe200020006ff */
[C---:B------:R-:W-:Y:S01]  /*37c0*/  FMUL.FTZ R162, R154.reuse, R162 ;  /* 0x000000a29aa27220 */ /* 0x040fe20000410000 */
[----:B------:R-:W-:Y:S01]  /*37d0*/  F2FP.F16.E4M3.UNPACK_B R50, R50 ;  /* 0x00000032ff32723e */ /* 0x000fe200020006ff */
[----:B------:R-:W-:Y:S01]  /*37e0*/  FFMA.FTZ R163, R154, R80, -R163 ;  /* 0x000000509aa37223 */ /* 0x000fe200000108a3 */
[----:B------:R-:W-:-:S02]  /*37f0*/  HADD2.F32 R159, -RZ, R158.H1_H1 ;  /* 0x3000009eff9f7230 */ /* 0x000fc40000004100 */
[----:B------:R-:W-:Y:S01]  /*3800*/  FFMA.FTZ R162, R81, R80, R162 ;  /* 0x0000005051a27223 */ /* 0x000fe200000100a2 */
[--C-:B------:R-:W-:Y:S01]  /*3810*/  HADD2.F32 R80, -RZ, R51.reuse.H0_H0 ;  /* 0x20000033ff507230 */ /* 0x100fe20000004100 */
[----:B------:R-:W-:Y:S01]  /*3820*/  F2FP.SATFINITE.E4M3.F32.PACK_AB_MERGE_C R49, R49, R48, R148 ;  /* 0x000000303131723e */ /* 0x000fe20004807094 */
[----:B------:R-:W-:Y:S02]  /*3830*/  HADD2.F32 R81, -RZ, R51.H1_H1 ;  /* 0x30000033ff517230 */ /* 0x000fe40000004100 */
[-C--:B------:R-:W-:Y:S01]  /*3840*/  FFMA.FTZ R165, R156, R159.reuse, -R165 ;  /* 0x0000009f9ca57223 */ /* 0x080fe200000108a5 */
[--C-:B------:R-:W-:Y:S02]  /*3850*/  HADD2.F32 R51, -RZ, R50.reuse.H0_H0 ;  /* 0x20000032ff337230 */ /* 0x100fe40000004100 */
[----:B------:R-:W-:Y:S01]  /*3860*/  FFMA.FTZ R164, R155, R159, R164 ;  /* 0x0000009f9ba47223 */ /* 0x000fe200000100a4 */
[----:B------:R-:W-:Y:S01]  /*3870*/  HADD2.F32 R161, -RZ, R161.H0_H0 ;  /* 0x200000a1ffa17230 */ /* 0x000fe20000004100 */
[----:B------:R-:W-:Y:S01]  /*3880*/  F2FP.SATFINITE.E4M3.F32.PACK_AB_MERGE_C R162, R162, R163, RZ ;  /* 0x000000a3a2a2723e */ /* 0x000fe200048070ff */
[----:B------:R-:W-:Y:S01]  /*3890*/  HADD2.F32 R50, -RZ, R50.H1_H1 ;  /* 0x30000032ff327230 */ /* 0x000fe20000004100 */
[----:B------:R-:W-:Y:S01]  /*38a0*/  F2FP.SATFINITE.E4M3.F32.PACK_AB_MERGE_C R48, R83, R82, R153 ;  /* 0x000000525330723e */ /* 0x000fe20004807099 */
[----:B------:R-:W-:-:S02]  /*38b0*/  HADD2.F32 R160, -RZ, R160.H0_H0 ;  /* 0x200000a0ffa07230 */ /* 0x000fc40000004100 */
        /* <DEDUP_REMOVED lines=10> */
[----:B------:R-:W-:-:S04]  /*3960*/  F2FP.SATFINITE.E4M3.F32.PACK_AB_MERGE_C R164, R164, R165, RZ ;  /* 0x000000a5a4a4723e */ /* 0x000fc800048070ff */
[----:B------:R-:W-:Y:S02]  /*3970*/  F2FP.SATFINITE.E4M3.F32.PACK_AB_MERGE_C R50, R155, R154, R162 ;  /* 0x0000009a9b32723e */ /* 0x000fe400048070a2 */
[----:B------:R-:W-:-:S07]  /*3980*/  F2FP.SATFINITE.E4M3.F32.PACK_AB_MERGE_C R51, R156, R159, R164 ;  /* 0x0000009f9c33723e */ /* 0x000fce00048070a4 */
.L_x_7513:
[----:B------:R-:W-:Y:S05]  /*3990*/  BSYNC B3 ;  /* 0x0000000000037941 */ /* 0x000fea0003800000 */
.L_x_7512:
[----:B------:R-:W-:Y:S02]  /*39a0*/  ULDC.64 UR4, c[0x0][0x2d8] ;  /* 0x0000b60000047ab9 */ /* 0x000fe40000000a00 */
[----:B------:R-:W-:-:S04]  /*39b0*/  IADD3 R80, P2, P6, R151, UR4, R44 ;  /* 0x0000000497507c10 */ /* 0x000fc8000fe5e02c */
[----:B------:R-:W-:-:S05]  /*39c0*/  IADD3.X R81, R149, UR5, R38, P2, P6 ;  /* 0x0000000595517c10 */ /* 0x000fca00097ec426 */
[----:B--2---:R1:W-:Y:S04]  /*39d0*/  STG.E.128 desc[UR60][R80.64], R48 ;  /* 0x0000003050007986 */ /* 0x0043e8000c101d3c */
.L_x_7511:
[----:B------:R-:W-:Y:S05]  /*39e0*/  BSYNC B2 ;  /* 0x0000000000027941 */ /* 0x000fea0003800000 */
.L_x_7510:
[----:B------:R-:W-:Y:S05]  /*39f0*/  @P1 BRA `(.L_x_7509) ;  /* 0x0000000400e01947 */ /* 0x000fea0003800000 */
[----:B------:R-:W-:Y:S01]  /*3a00*/  LOP3.LUT P2, RZ, R229, 0x4, RZ, 0xc0, !PT ;  /* 0x00000004e5ff7812 */ /* 0x000fe2000784c0ff */
[C---:B-1----:R-:W-:Y:S01]  /*3a10*/  VIADD R49, R152.reuse, 0x40 ;  /* 0x0000004098317836 */ /* 0x042fe20000000000 */
[----:B------:R-:W-:Y:S11]  /*3a20*/  BSSY B2, `(.L_x_7514) ;  /* 0x0000071000027945 */ /* 0x000ff60003800000 */
[----:B------:R-:W-:Y:S01]  /*3a30*/  @P2 VIADD R49, R152, 0xffffffc0 ;  /* 0xffffffc098312836 */ /* 0x000fe20000000000 */
[----:B------:R-:W-:-:S03]  /*3a40*/  ISETP.GE.AND P2, PT, R230, R128, PT ;  /* 0x00000080e600720c */ /* 0x000fc60003f46270 */
[----:B------:R-:W-:-:S06]  /*3a50*/  IMAD.IADD R49, R16, 0x1, R49 ;  /* 0x0000000110317824 */ /* 0x000fcc00078e0231 */
[----:B------:R-:W1:Y:S04]  /*3a60*/  LDS.128 R48, [R49+0x20400] ;  /* 0x0204000031307984 */ /* 0x000e680000000c00 */
[----:B------:R-:W-:Y:S05]  /*3a70*/  @P2 BRA `(.L_x_7515) ;  /* 0x0000000400ac2947 */ /* 0x000fea0003800000 */
        /* <DEDUP_REMOVED lines=11> */
[----:B------:R-:W-:Y:S01]  /*3b30*/  IMAD.SHL.U32 R80, R80, 0x100, RZ ;  /* 0x0000010050507824 */ /* 0x000fe200078e00ff */
[----:B------:R-:W-:Y:S01]  /*3b40*/  SHF.L.U32 R82, R82, 0x10, RZ ;  /* 0x0000001052527819 */ /* 0x000fe200000006ff */
[----:B-1----:R-:W-:Y:S01]  /*3b50*/  IMAD.MOV.U32 R78, RZ, RZ, R48 ;  /* 0x000000ffff4e7224 */ /* 0x002fe200078e0030 */
        /* <DEDUP_REMOVED lines=33> */
[--C-:B------:R-:W-:Y:S02]  /*3d70*/  HADD2.F32 R79, -RZ, R78.reuse.H0_H0 ;  /* 0x2000004eff4f7230 */ /* 0x100fe40000004100 */
[-C--:B------:R-:W-:Y:S01]  /*3d80*/  FMUL.FTZ R153, R81, R83.reuse ;  /* 0x0000005351997220 */ /* 0x080fe20000410000 */
[----:B------:R-:W-:Y:S02]  /*3d90*/  HADD2.F32 R80, -RZ, R78.H1_H1 ;  /* 0x3000004eff507230 */ /* 0x000fe40000004100 */
[----:B------:R-:W-:Y:S01]  /*3da0*/  FMUL.FTZ R154, R82, R83 ;  /* 0x00000053529a7220 */ /* 0x000fe20000410000 */
[----:B------:R-:W-:Y:S01]  /*3db0*/  HADD2.F32 R78, -RZ, R134.H1_H1 ;  /* 0x30000086ff4e7230 */ /* 0x000fe20000004100 */
[----:B------:R-:W-:Y:S01]  /*3dc0*/  F2FP.SATFINITE.E4M3.F32.PACK_AB_MERGE_C R49, R49, R48, R161 ;  /* 0x000000303131723e */ /* 0x000fe200048070a1 */
[----:B------:R-:W-:-:S02]  /*3dd0*/  HADD2.F32 R150, -RZ, R150.H0_H0 ;  /* 0x20000096ff967230 */ /* 0x000fc40000004100 */
[----:B------:R-:W-:Y:S02]  /*3de0*/  HADD2.F32 R134, -RZ, R134.H0_H0 ;  /* 0x20000086ff867230 */ /* 0x000fe40000004100 */
[-C--:B------:R-:W-:Y:S01]  /*3df0*/  FFMA.FTZ R154, R81, R78.reuse, -R154 ;  /* 0x0000004e519a7223 */ /* 0x080fe2000001089a */
[----:B------:R-:W-:Y:S01]  /*3e00*/  FFMA.FTZ R153, R82, R78, R153 ;  /* 0x0000004e52997223 */ /* 0x000fe20000010099 */
[CC--:B------:R-:W-:Y:S01]  /*3e10*/  FMUL.FTZ R148, R80.reuse, R150.reuse ;  /* 0x0000009650947220 */ /* 0x0c0fe20000410000 */
[C---:B------:R-:W-:Y:S01]  /*3e20*/  FMUL.FTZ R83, R79.reuse, R150 ;  /* 0x000000964f537220 */ /* 0x040fe20000410000 */
[----:B------:R-:W-:Y:S02]  /*3e30*/  F2FP.F16.E4M3.UNPACK_B R81, R51.H1 ;  /* 0x00000033ff51723e */ /* 0x000fe400030006ff */
[----:B------:R-:W-:Y:S01]  /*3e40*/  FFMA.FTZ R78, R79, R134, -R148 ;  /* 0x000000864f4e7223 */ /* 0x000fe20000010894 */
[----:B------:R-:W-:Y:S01]  /*3e50*/  F2FP.SATFINITE.E4M3.F32.PACK_AB_MERGE_C R160, R153, R154, RZ ;  /* 0x0000009a99a0723e */ /* 0x000fe200048070ff */
[----:B------:R-:W-:Y:S01]  /*3e60*/  FFMA.FTZ R79, R80, R134, R83 ;  /* 0x00000086504f7223 */ /* 0x000fe20000010053 */
[-C--:B------:R-:W-:Y:S01]  /*3e70*/  F2FP.F16.E4M3.UNPACK_B R153, R77.reuse.H1 ;  /* 0x0000004dff99723e */ /* 0x080fe200030006ff */
[--C-:B------:R-:W-:Y:S01]  /*3e80*/  HADD2.F32 R82, -RZ, R81.reuse.H0_H0 ;  /* 0x20000051ff527230 */ /* 0x100fe20000004100 */
[----:B------:R-:W-:Y:S01]  /*3e90*/  F2FP.F16.E4M3.UNPACK_B R80, R50.H1 ;  /* 0x00000032ff50723e */ /* 0x000fe200030006ff */
[----:B------:R-:W-:Y:S01]  /*3ea0*/  HADD2.F32 R81, -RZ, R81.H1_H1 ;  /* 0x30000051ff517230 */ /* 0x000fe20000004100 */
        /* <DEDUP_REMOVED lines=25> */
[----:B------:R-:W-:-:S02]  /*4040*/  HADD2.F32 R50, -RZ, R50.H1_H1 ;  /* 0x30000032ff327230 */ /* 0x000fc40000004100 */
[----:B------:R-:W-:Y:S02]  /*4050*/  HADD2.F32 R150, -RZ, R150.H0_H0 ;  /* 0x20000096ff967230 */ /* 0x000fe40000004100 */
        /* <DEDUP_REMOVED lines=13> */
.L_x_7515:
[----:B------:R-:W-:Y:S05]  /*4130*/  BSYNC B2 ;  /* 0x0000000000027941 */ /* 0x000fea0003800000 */
.L_x_7514:
[----:B------:R-:W-:Y:S02]  /*4140*/  ULDC.64 UR4, c[0x0][0x2d8] ;  /* 0x0000b60000047ab9 */ /* 0x000fe40000000a00 */
[----:B------:R-:W-:-:S04]  /*4150*/  IADD3 R76, P2, P6, R40, UR4, R151 ;  /* 0x00000004284c7c10 */ /* 0x000fc8000fe5e097 */
[----:B------:R-:W-:-:S05]  /*4160*/  IADD3.X R77, R106, UR5, R149, P2, P6 ;  /* 0x000000056a4d7c10 */ /* 0x000fca00097ec495 */
[----:B-1----:R2:W-:Y:S04]  /*4170*/  STG.E.128 desc[UR60][R76.64], R48 ;  /* 0x000000304c007986 */ /* 0x0025e8000c101d3c */
.L_x_7509:
[----:B------:R-:W-:Y:S05]  /*4180*/  BSYNC B1 ;  /* 0x0000000000017941 */ /* 0x000fea0003800000 */
.L_x_7508:
[----:B------:R-:W-:Y:S04]  /*4190*/  BSSY B1, `(.L_x_7516) ;  /* 0x00000f4000017945 */ /* 0x000fe80003800000 */
[----:B------:R-:W-:Y:S05]  /*41a0*/  @P3 BRA `(.L_x_7517) ;  /* 0x0000000c00c83947 */ /* 0x000fea0003800000 */
[----:B------:R-:W-:Y:S01]  /*41b0*/  IADD3 R79, P2, P3, R132, R126, R18 ;  /* 0x0000007e844f7210 */ /* 0x000fe20007b5e012 */
[----:B------:R-:W-:Y:S03]  /*41c0*/  BSSY B2, `(.L_x_7518) ;  /* 0x0000077000027945 */ /* 0x000fe60003800000 */
[----:B--2---:R-:W-:Y:S01]  /*41d0*/  IADD3.X R77, R21, R129, R19, P2, P3 ;  /* 0x00000081154d7210 */ /* 0x004fe200017e6413 */
[----:B------:R-:W-:Y:S08]  /*41e0*/  @P0 BRA `(.L_x_7519) ;  /* 0x0000000400d00947 */ /* 0x000ff00003800000 */
[----:B-1----:R1:W2:Y:S01]  /*41f0*/  LDS.128 R48, [R117+0x22400] ;  /* 0x0224000075307984 */ /* 0x0022a20000000c00 */
[----:B------:R-:W-:Y:S01]  /*4200*/  ISETP.GE.AND P2, PT, R22, R128, PT ;  /* 0x000000801600720c */ /* 0x000fe20003f46270 */
[----:B------:R-:W-:-:S12]  /*4210*/  BSSY B3, `(.L_x_7520) ;  /* 0x000006d000037945 */ /* 0x000fd80003800000 */
[----:B-1----:R-:W-:Y:S05]  /*4220*/  @P2 BRA `(.L_x_7521) ;  /* 0x0000000400ac2947 */ /* 0x002fea0003800000 */
        /* <DEDUP_REMOVED lines=10> */
[----:B------:R-:W-:Y:S01]  /*42d0*/  PRMT R74, R74, 0x654, R73 ;  /* 0x000006544a4a7816 */ /* 0x000fe20000000049 */
[----:B--2---:R-:W-:Y:S01]  /*42e0*/  IMAD.MOV.U32 R73, RZ, RZ, R48 ;  /* 0x000000ffff497224 */ /* 0x004fe200078e0030 */
[----:B------:R-:W-:Y:S02]  /*42f0*/  PRMT R72, R83, 0x654, R72 ;  /* 0x0000065453487816 */ /* 0x000fe40000000048 */
[----:B------:R-:W-:Y:S01]  /*4300*/  LOP3.LUT R74, R74, 0xff00, R81, 0xf8, !PT ;  /* 0x0000ff004a4a7812 */ /* 0x000fe200078ef851 */
[----:B------:R-:W-:Y:S01]  /*4310*/  IMAD.U32 R81, R76, 0x10000, RZ ;  /* 0x000100004c517824 */ /* 0x000fe200078e00ff */
[----:B------:R-:W-:-:S02]  /*4320*/  F2FP.F16.E4M3.UNPACK_B R48, R49 ;  /* 0x00000031ff30723e */ /* 0x000fc400020006ff */
        /* <DEDUP_REMOVED lines=12> */
[--C-:B------:R-:W-:Y:S01]  /*43f0*/  HADD2.F32 R81, -RZ, R78.reuse.H0_H0 ;  /* 0x2000004eff517230 */ /* 0x100fe20000004100 */
        /* <DEDUP_REMOVED lines=10> */
[-C--:B------:R-:W-:Y:S01]  /*44a0*/  F2FP.F16.E4M3.UNPACK_B R74, R73.reuse.H1 ;  /* 0x00000049ff4a723e */ /* 0x080fe200030006ff */
[-C--:B------:R-:W-:Y:S01]  /*44b0*/  FFMA.FTZ R148, R75, R78.reuse, -R134 ;  /* 0x0000004e4b947223 */ /* 0x080fe20000010886 */
[----:B------:R-:W-:Y:S01]  /*44c0*/  F2FP.F16.E4M3.UNPACK_B R73, R73 ;  /* 0x00000049ff49723e */ /* 0x000fe200020006ff */
[----:B------:R-:W-:Y:S01]  /*44d0*/  FFMA.FTZ R151, R76, R78, R83 ;  /* 0x0000004e4c977223 */ /* 0x000fe20000010053 */
[----:B------:R-:W-:-:S02]  /*44e0*/  HADD2.F32 R80, -RZ, R146.H1_H1 ;  /* 0x30000092ff507230 */ /* 0x000fc40000004100 */
[--C-:B------:R-:W-:Y:S02]  /*44f0*/  HADD2.F32 R75, -RZ, R74.reuse.H0_H0 ;  /* 0x2000004aff4b7230 */ /* 0x100fe40000004100 */
[----:B------:R-:W-:Y:S01]  /*4500*/  HADD2.F32 R76, -RZ, R74.H1_H1 ;  /* 0x3000004aff4c7230 */ /* 0x000fe20000004100 */
[----:B------:R-:W-:Y:S01]  /*4510*/  F2FP.SATFINITE.E4M3.F32.PACK_AB_MERGE_C R154, R151, R148, RZ ;  /* 0x00000094979a723e */ /* 0x000fe200048070ff */
        /* <DEDUP_REMOVED lines=12> */
[----:B------:R-:W-:Y:S02]  /*45e0*/  F2FP.F16.E4M3.UNPACK_B R78, R72 ;  /* 0x00000048ff4e723e */ /* 0x000fe400020006ff */
[----:B------:R-:W-:Y:S01]  /*45f0*/  F2FP.SATFINITE.E4M3.F32.PACK_AB_MERGE_C R153, R83, R134, RZ ;  /* 0x000000865399723e */ /* 0x000fe200048070ff */
        /* <DEDUP_REMOVED lines=10> */
[----:B------:R-:W-:Y:S01]  /*46a0*/  F2FP.F16.E4M3.UNPACK_B R51, R51 ;  /* 0x00000033ff33723e */ /* 0x000fe200020006ff */
[----:B------:R-:W-:Y:S02]  /*46b0*/  HADD2.F32 R81, -RZ, R80.H1_H1 ;  /* 0x30000050ff517230 */ /* 0x000fe40000004100 */
[----:B------:R-:W-:Y:S01]  /*46c0*/  FMUL.FTZ R72, R76, R145 ;  /* 0x000000914c487220 */ /* 0x000fe20000410000 */
[----:B------:R-:W-:-:S02]  /*46d0*/  HADD2.F32 R74, -RZ, R73.H1_H1 ;  /* 0x30000049ff4a7230 */ /* 0x000fc40000004100 */
[C---:B------:R-:W-:Y:S01]  /*46e0*/  FMUL.FTZ R145, R75.reuse, R145 ;  /* 0x000000914b917220 */ /* 0x040fe20000410000 */
[----:B------:R-:W-:Y:S02]  /*46f0*/  HADD2.F32 R134, -RZ, R82.H1_H1 ;  /* 0x30000052ff867230 */ /* 0x000fe40000004100 */
[-C--:B------:R-:W-:Y:S01]  /*4700*/  FFMA.FTZ R150, R75, R81.reuse, -R72 ;  /* 0x000000514b967223 */ /* 0x080fe20000010848 */
[----:B------:R-:W-:Y:S01]  /*4710*/  HADD2.F32 R73, -RZ, R73.H0_H0 ;  /* 0x20000049ff497230 */ /* 0x000fe20000004100 */
[----:B------:R-:W-:Y:S01]  /*4720*/  F2FP.F16.E4M3.UNPACK_B R50, R50 ;  /* 0x00000032ff32723e */ /* 0x000fe200020006ff */
[----:B------:R-:W-:Y:S02]  /*4730*/  HADD2.F32 R72, -RZ, R78.H1_H1 ;  /* 0x3000004eff487230 */ /* 0x000fe40000004100 */
[-C--:B------:R-:W-:Y:S01]  /*4740*/  FMUL.FTZ R148, R74, R134.reuse ;  /* 0x000000864a947220 */ /* 0x080fe20000410000 */
[----:B------:R-:W-:Y:S01]  /*4750*/  FFMA.FTZ R151, R76, R81, R145 ;  /* 0x000000514c977223 */ /* 0x000fe20000010091 */
[----:B------:R-:W-:Y:S01]  /*4760*/  FMUL.FTZ R75, R73, R134 ;  /* 0x00000086494b7220 */ /* 0x000fe20000410000 */
[----:B------:R-:W-:-:S02]  /*4770*/  HADD2.F32 R83, -RZ, R83.H0_H0 ;  /* 0x20000053ff537230 */ /* 0x000fc40000004100 */
[-C--:B------:R-:W-:Y:S01]  /*4780*/  FFMA.FTZ R148, R73, R72.reuse, -R148 ;  /* 0x0000004849947223 */ /* 0x080fe20000010894 */
[--C-:B------:R-:W-:Y:S02]  /*4790*/  HADD2.F32 R73, -RZ, R51.reuse.H1_H1 ;  /* 0x30000033ff497230 */ /* 0x100fe40000004100 */
[----:B------:R-:W-:Y:S01]  /*47a0*/  FFMA.FTZ R81, R74, R72, R75 ;  /* 0x000000484a517223 */ /* 0x000fe2000001004b */
[----:B------:R-:W-:Y:S01]  /*47b0*/  HADD2.F32 R72, -RZ, R51.H0_H0 ;  /* 0x20000033ff487230 */ /* 0x000fe20000004100 */
[----:B------:R-:W-:Y:S01]  /*47c0*/  F2FP.SATFINITE.E4M3.F32.PACK_AB_MERGE_C R150, R151, R150, RZ ;  /* 0x000000969796723e */ /* 0x000fe200048070ff */
[--C-:B------:R-:W-:Y:S02]  /*47d0*/  HADD2.F32 R51, -RZ, R50.reuse.H0_H0 ;  /* 0x20000032ff337230 */ /* 0x100fe40000004100 */
[-C--:B------:R-:W-:Y:S01]  /*47e0*/  FMUL.FTZ R145, R73, R83.reuse ;  /* 0x0000005349917220 */ /* 0x080fe20000410000 */
[----:B------:R-:W-:Y:S02]  /*47f0*/  HADD2.F32 R50, -RZ, R50.H1_H1 ;  /* 0x30000032ff327230 */ /* 0x000fe40000004100 */
[----:B------:R-:W-:Y:S01]  /*4800*/  FMUL.FTZ R76, R72, R83 ;  /* 0x00000053484c7220 */ /* 0x000fe20000410000 */
[----:B------:R-:W-:Y:S01]  /*4810*/  HADD2.F32 R82, -RZ, R82.H0_H0 ;  /* 0x20000052ff527230 */ /* 0x000fe20000004100 */
[----:B------:R-:W-:Y:S01]  /*4820*/  F2FP.SATFINITE.E4M3.F32.PACK_AB_MERGE_C R81, R81, R148, RZ ;  /* 0x000000945151723e */ /* 0x000fe200048070ff */
[----:B------:R-:W-:Y:S01]  /*4830*/  HADD2.F32 R80, -RZ, R80.H0_H0 ;  /* 0x20000050ff507230 */ /* 0x000fe20000004100 */
[----:B------:R-:W-:Y:S01]  /*4840*/  F2FP.SATFINITE.E4M3.F32.PACK_AB_MERGE_C R48, R149, R146, R153 ;  /* 0x000000929530723e */ /* 0x000fe20004807099 */
[----:B------:R-:W-:-:S02]  /*4850*/  HADD2.F32 R78, -RZ, R78.H0_H0 ;  /* 0x2000004eff4e7230 */ /* 0x000fc40000004100 */
        /* <DEDUP_REMOVED lines=8> */
.L_x_7521:
[----:B------:R-:W-:Y:S05]  /*48e0*/  BSYNC B3 ;  /* 0x0000000000037941 */ /* 0x000fea0003800000 */
.L_x_7520:
[----:B------:R-:W-:Y:S02]  /*48f0*/  ULDC.64 UR4, c[0x0][0x2d8] ;  /* 0x0000b60000047ab9 */ /* 0x000fe40000000a00 */
[----:B------:R-:W-:-:S04]  /*4900*/  IADD3 R72, P2, P3, R79, UR4, R44 ;  /* 0x000000044f487c10 */ /* 0x000fc8000fb5e02c */
[----:B------:R-:W-:-:S05]  /*4910*/  IADD3.X R73, R77, UR5, R38, P2, P3 ;  /* 0x000000054d497c10 */ /* 0x000fca00097e6426 */
[----:B--2---:R2:W-:Y:S04]  /*4920*/  STG.E.128 desc[UR60][R72.64], R48 ;  /* 0x0000003048007986 */ /* 0x0045e8000c101d3c */
.L_x_7519:
[----:B------:R-:W-:Y:S05]  /*4930*/  BSYNC B2 ;  /* 0x0000000000027941 */ /* 0x000fea0003800000 */
.L_x_7518:
[----:B------:R-:W-:Y:S05]  /*4940*/  @P1 BRA `(.L_x_7517) ;  /* 0x0000000400e01947 */ /* 0x000fea0003800000 */
[----:B------:R-:W-:Y:S01]  /*4950*/  LOP3.LUT P2, RZ, R229, 0x4, RZ, 0xc0, !PT ;  /* 0x00000004e5ff7812 */ /* 0x000fe2000784c0ff */
[C---:B-12---:R-:W-:Y:S01]  /*4960*/  VIADD R49, R152.reuse, 0x40 ;  /* 0x0000004098317836 */ /* 0x046fe20000000000 */
[----:B------:R-:W-:Y:S11]  /*4970*/  BSSY B2, `(.L_x_7522) ;  /* 0x0000071000027945 */ /* 0x000ff60003800000 */
[----:B------:R-:W-:Y:S01]  /*4980*/  @P2 VIADD R49, R152, 0xffffffc0 ;  /* 0xffffffc098312836 */ /* 0x000fe20000000000 */
        /* <DEDUP_REMOVED lines=13> */
[----:B------:R-:W-:Y:S02]  /*4a60*/  PRMT R72, R72, 0x654, R69 ;  /* 0x0000065448487816 */ /* 0x000fe40000000045 */
[----:B------:R-:W-:Y:S01]  /*4a70*/  PRMT R70, R75, 0x654, R68 ;  /* 0x000006544b467816 */ /* 0x000fe20000000044 */
[----:B-1----:R-:W-:Y:S01]  /*4a80*/  IMAD.MOV.U32 R68, RZ, RZ, R48 ;  /* 0x000000ffff447224 */ /* 0x002fe200078e0030 */
        /* <DEDUP_REMOVED lines=78> */
[----:B------:R-:W-:Y:S01]  /*4f70*/  FMUL.FTZ R80, R68, R75 ;  /* 0x0000004b44507220 */ /* 0x000fe20000410000 */
[----:B------:R-:W-:-:S02]  /*4f80*/  HADD2.F32 R50, -RZ, R50.H1_H1 ;  /* 0x30000032ff327230 */ /* 0x000fc40000004100 */
[----:B------:R-:W-:Y:S01]  /*4f90*/  FMUL.FTZ R73, R69, R75 ;  /* 0x0000004b45497220 */ /* 0x000fe20000410000 */
[----:B------:R-:W-:Y:S01]  /*4fa0*/  HADD2.F32 R78, -RZ, R78.H0_H0 ;  /* 0x2000004eff4e7230 */ /* 0x000fe20000004100 */
[----:B------:R-:W-:Y:S01]  /*4fb0*/  F2FP.SATFINITE.E4M3.F32.PACK_AB_MERGE_C R76, R76, R83, RZ ;  /* 0x000000534c4c723e */ /* 0x000fe200048070ff */
        /* <DEDUP_REMOVED lines=11> */
[----:B------:R-:W-:-:S07]  /*5070*/  F2FP.SATFINITE.E4M3.F32.PACK_AB_MERGE_C R50, R71, R70, R76 ;  /* 0x000000464732723e */ /* 0x000fce000480704c */
.L_x_7523:
[----:B------:R-:W-:Y:S05]  /*5080*/  BSYNC B2 ;  /* 0x0000000000027941 */ /* 0x000fea0003800000 */
.L_x_7522:
[----:B------:R-:W-:Y:S02]  /*5090*/  ULDC.64 UR4, c[0x0][0x2d8] ;  /* 0x0000b60000047ab9 */ /* 0x000fe40000000a00 */
[----:B------:R-:W-:-:S04]  /*50a0*/  IADD3 R68, P2, P3, R40, UR4, R79 ;  /* 0x0000000428447c10 */ /* 0x000fc8000fb5e04f */
[----:B------:R-:W-:-:S05]  /*50b0*/  IADD3.X R69, R106, UR5, R77, P2, P3 ;  /* 0x000000056a457c10 */ /* 0x000fca00097e644d */
[----:B-1----:R3:W-:Y:S04]  /*50c0*/  STG.E.128 desc[UR60][R68.64], R48 ;  /* 0x0000003044007986 */ /* 0x0027e8000c101d3c */
.L_x_7517:
[----:B------:R-:W-:Y:S05]  /*50d0*/  BSYNC B1 ;  /* 0x0000000000017941 */ /* 0x000fea0003800000 */
.L_x_7516:
[----:B------:R-:W-:Y:S01]  /*50e0*/  ISETP.NE.AND P2, PT, R147, RZ, PT ;  /* 0x000000ff9300720c */ /* 0x000fe20003f45270 */
[----:B------:R-:W-:-:S12]  /*50f0*/  BSSY B1, `(.L_x_7524) ;  /* 0x00000f4000017945 */ /* 0x000fd80003800000 */
[----:B------:R-:W-:Y:S05]  /*5100*/  @P2 BRA `(.L_x_7525) ;  /* 0x0000000c00c82947 */ /* 0x000fea0003800000 */
[----:B------:R-:W-:Y:S01]  /*5110*/  IADD3 R71, P2, P3, R20, R126, R18 ;  /* 0x0000007e14477210 */ /* 0x000fe20007b5e012 */
[----:B------:R-:W-:Y:S03]  /*5120*/  BSSY B2, `(.L_x_7526) ;  /* 0x0000077000027945 */ /* 0x000fe60003800000 */
[----:B---3--:R-:W-:Y:S01]  /*5130*/  IADD3.X R69, R14, R129, R19, P2, P3 ;  /* 0x000000810e457210 */ /* 0x008fe200017e6413 */
        /* <DEDUP_REMOVED lines=40> */
[C---:B------:R-:W-:Y:S01]  /*53c0*/  FMUL.FTZ R73, R67.reuse, R74 ;  /* 0x0000004a43497220 */ /* 0x040fe20000410000 */
[----:B------:R-:W-:Y:S01]  /*53d0*/  F2FP.F16.E4M3.UNPACK_B R65, R64.H1 ;  /* 0x00000040ff41723e */ /* 0x000fe200030006ff */
[C---:B------:R-:W-:Y:S01]  /*53e0*/  FMUL.FTZ R74, R66.reuse, R74 ;  /* 0x0000004a424a7220 */ /* 0x040fe20000410000 */
[----:B------:R-:W-:Y:S01]  /*53f0*/  F2FP.F16.E4M3.UNPACK_B R64, R64 ;  /* 0x00000040ff40723e */ /* 0x000fe200020006ff */
[----:B------:R-:W-:Y:S01]  /*5400*/  FFMA.FTZ R76, R66, R68, -R73 ;  /* 0x00000044424c7223 */ /* 0x000fe20000010849 */
[----:B------:R-:W-:Y:S01]  /*5410*/  FFMA.FTZ R48, R48, R70, -R77 ;  /* 0x0000004630307223 */ /* 0x000fe2000001084d */
[----:B------:R-:W-:Y:S01]  /*5420*/  FFMA.FTZ R79, R67, R68, R74 ;  /* 0x00000044434f7223 */ /* 0x000fe2000001004a */
[----:B------:R-:W-:Y:S01]  /*5430*/  F2FP.F16.E4M3.UNPACK_B R141, R141 ;  /* 0x0000008dff8d723e */ /* 0x000fe200020006ff */
[----:B------:R-:W-:-:S02]  /*5440*/  HADD2.F32 R66, -RZ, R65.H0_H0 ;  /* 0x20000041ff427230 */ /* 0x000fc40000004100 */
[----:B------:R-:W-:Y:S01]  /*5450*/  HADD2.F32 R67, -RZ, R65.H1_H1 ;  /* 0x30000041ff437230 */ /* 0x000fe20000004100 */
[----:B------:R-:W-:Y:S01]  /*5460*/  F2FP.SATFINITE.E4M3.F32.PACK_AB_MERGE_C R83, R79, R76, RZ ;  /* 0x0000004c4f53723e */ /* 0x000fe200048070ff */
[----:B------:R-:W-:Y:S02]  /*5470*/  HADD2.F32 R70, -RZ, R142.H1_H1 ;  /* 0x3000008eff467230 */ /* 0x000fe40000004100 */
[----:B------:R-:W-:Y:S01]  /*5480*/  HADD2.F32 R65, -RZ, R64.H0_H0 ;  /* 0x20000040ff417230 */ /* 0x000fe20000004100 */
[----:B------:R-:W-:Y:S01]  /*5490*/  F2FP.SATFINITE.E4M3.F32.PACK_AB_MERGE_C R49, R49, R48, R83 ;  /* 0x000000303131723e */ /* 0x000fe20004807053 */
[----:B------:R-:W-:Y:S02]  /*54a0*/  HADD2.F32 R142, -RZ, R142.H0_H0 ;  /* 0x2000008eff8e7230 */ /* 0x000fe40000004100 */
[-C--:B------:R-:W-:Y:S01]  /*54b0*/  FMUL.FTZ R77, R67, R70.reuse ;  /* 0x00000046434d7220 */ /* 0x080fe20000410000 */
[----:B------:R-:W-:Y:S02]  /*54c0*/  HADD2.F32 R64, -RZ, R64.H1_H1 ;  /* 0x30000040ff407230 */ /* 0x000fe40000004100 */
[----:B------:R-:W-:Y:S01]  /*54d0*/  FMUL.FTZ R74, R66, R70 ;  /* 0x00000046424a7220 */ /* 0x000fe20000410000 */
[----:B------:R-:W-:-:S02]  /*54e0*/  HADD2.F32 R68, -RZ, R141.H1_H1 ;  /* 0x3000008dff447230 */ /* 0x000fc40000004100 */
[-C--:B------:R-:W-:Y:S01]  /*54f0*/  FMUL.FTZ R73, R65, R142.reuse ;  /* 0x0000008e41497220 */ /* 0x080fe20000410000 */
[----:B------:R-:W-:Y:S02]  /*5500*/  HADD2.F32 R141, -RZ, R141.H0_H0 ;  /* 0x2000008dff8d7230 */ /* 0x000fe40000004100 */
[----:B------:R-:W-:Y:S01]  /*5510*/  FMUL.FTZ R70, R64, R142 ;  /* 0x0000008e40467220 */ /* 0x000fe20000410000 */
[-C--:B------:R-:W-:Y:S01]  /*5520*/  FFMA.FTZ R66, R66, R68.reuse, -R77 ;  /* 0x0000004442427223 */ /* 0x080fe2000001084d */
[----:B------:R-:W-:Y:S02]  /*5530*/  FFMA.FTZ R67, R67, R68, R74 ;  /* 0x0000004443437223 */ /* 0x000fe4000001004a */
[-C--:B------:R-:W-:Y:S01]  /*5540*/  FFMA.FTZ R77, R65, R141.reuse, -R70 ;  /* 0x0000008d414d7223 */ /* 0x080fe20000010846 */
[----:B------:R-:W-:Y:S01]  /*5550*/  FFMA.FTZ R78, R64, R141, R73 ;  /* 0x0000008d404e7223 */ /* 0x000fe20000010049 */
[----:B------:R-:W-:Y:S02]  /*5560*/  F2FP.F16.E4M3.UNPACK_B R65, R51.H1 ;  /* 0x00000033ff41723e */ /* 0x000fe400030006ff */
[----:B------:R-:W-:-:S02]  /*5570*/  F2FP.F16.E4M3.UNPACK_B R73, R75.H1 ;  /* 0x0000004bff49723e */ /* 0x000fc400030006ff */
        /* <DEDUP_REMOVED lines=44> */
.L_x_7529:
[----:B------:R-:W-:Y:S05]  /*5840*/  BSYNC B3 ;  /* 0x0000000000037941 */ /* 0x000fea0003800000 */
.L_x_7528:
[----:B------:R-:W-:Y:S02]  /*5850*/  ULDC.64 UR4, c[0x0][0x2d8] ;  /* 0x0000b60000047ab9 */ /* 0x000fe40000000a00 */
[----:B------:R-:W-:-:S04]  /*5860*/  IADD3 R64, P2, P3, R71, UR4, R44 ;  /* 0x0000000447407c10 */ /* 0x000fc8000fb5e02c */
[----:B------:R-:W-:-:S05]  /*5870*/  IADD3.X R65, R69, UR5, R38, P2, P3 ;  /* 0x0000000545417c10 */ /* 0x000fca00097e6426 */
[----:B--2---:R3:W-:Y:S04]  /*5880*/  STG.E.128 desc[UR60][R64.64], R48 ;  /* 0x0000003040007986 */ /* 0x0047e8000c101d3c */
.L_x_7527:
[----:B------:R-:W-:Y:S05]  /*5890*/  BSYNC B2 ;  /* 0x0000000000027941 */ /* 0x000fea0003800000 */
.L_x_7526:
        /* <DEDUP_REMOVED lines=22> */
[----:B-1----:R-:W-:Y:S01]  /*5a00*/  IMAD.MOV.U32 R60, RZ, RZ, R48 ;  /* 0x000000ffff3c7224 */ /* 0x002fe200078e0030 */
[----:B------:R-:W-:Y:S02]  /*5a10*/  LOP3.LUT R63, R63, 0xff00, R64, 0xf8, !PT ;  /* 0x0000ff003f3f7812 */ /* 0x000fe400078ef840 */
[----:B------:R-:W-:Y:S01]  /*5a20*/  LOP3.LUT R61, R61, 0xff00, R62, 0xf8, !PT ;  /* 0x0000ff003d3d7812 */ /* 0x000fe200078ef83e */
[----:B------:R-:W-:Y:S01]  /*5a30*/  IMAD.U32 R62, R67, 0x10000, RZ ;  /* 0x00010000433e7824 */ /* 0x000fe200078e00ff */
[----:B------:R-:W-:-:S02]  /*5a40*/  F2FP.F16.E4M3.UNPACK_B R48, R49 ;  /* 0x00000031ff30723e */ /* 0x000fc400020006ff */
        /* <DEDUP_REMOVED lines=89> */
.L_x_7531:
[----:B------:R-:W-:Y:S05]  /*5fe0*/  BSYNC B2 ;  /* 0x0000000000027941 */ /* 0x000fea0003800000 */
.L_x_7530:
[----:B------:R-:W-:Y:S02]  /*5ff0*/  ULDC.64 UR4, c[0x0][0x2d8] ;  /* 0x0000b60000047ab9 */ /* 0x000fe40000000a00 */
[----:B------:R-:W-:-:S04]  /*6000*/  IADD3 R60, P2, P3, R40, UR4, R71 ;  /* 0x00000004283c7c10 */ /* 0x000fc8000fb5e047 */
[----:B------:R-:W-:-:S05]  /*6010*/  IADD3.X R61, R106, UR5, R69, P2, P3 ;  /* 0x000000056a3d7c10 */ /* 0x000fca00097e6445 */
[----:B-1----:R4:W-:Y:S04]  /*6020*/  STG.E.128 desc[UR60][R60.64], R48 ;  /* 0x000000303c007986 */ /* 0x0029e8000c101d3c */
.L_x_7525:
[----:B------:R-:W-:Y:S05]  /*6030*/  BSYNC B1 ;  /* 0x0000000000017941 */ /* 0x000fea0003800000 */
.L_x_7524:
        /* <DEDUP_REMOVED lines=17> */
[----:B--2---:R-:W-:Y:S01]  /*6150*/  MOV R58, R51 ;  /* 0x00000033003a7202 */ /* 0x004fe20000000f00 */
[----:B------:R-:W-:Y:S01]  /*6160*/  IMAD.SHL.U32 R51, R63, 0x100, RZ ;  /* 0x000001003f337824 */ /* 0x000fe200078e00ff */
[----:B------:R-:W-:Y:S02]  /*6170*/  PRMT R57, R64, 0x654, R57 ;  /* 0x0000065440397816 */ /* 0x000fe40000000039 */
[----:B------:R-:W-:Y:S02]  /*6180*/  SHF.R.U32.HI R62, RZ, 0x10, R59 ;  /* 0x00000010ff3e7819 */ /* 0x000fe4000001163b */
        /* <DEDUP_REMOVED lines=95> */
.L_x_7536:
[----:B------:R-:W-:Y:S05]  /*6780*/  BSYNC B2 ;  /* 0x0000000000027941 */ /* 0x000fea0003800000 */
.L_x_7535:
[----:B------:R-:W-:Y:S02]  /*6790*/  ULDC.64 UR4, c[0x0][0x2d8] ;  /* 0x0000b60000047ab9 */ /* 0x000fe40000000a00 */
[----:B------:R-:W-:-:S04]  /*67a0*/  IADD3 R56, P2, P3, R127, UR4, R44 ;  /* 0x000000047f387c10 */ /* 0x000fc8000fb5e02c */
[----:B------:R-:W-:-:S05]  /*67b0*/  IADD3.X R57, R129, UR5, R38, P2, P3 ;  /* 0x0000000581397c10 */ /* 0x000fca00097e6426 */
[----:B--2---:R1:W-:Y:S04]  /*67c0*/  STG.E.128 desc[UR60][R56.64], R48 ;  /* 0x0000003038007986 */ /* 0x0043e8000c101d3c */
.L_x_7534:
[----:B------:R-:W-:Y:S05]  /*67d0*/  BSYNC B1 ;  /* 0x0000000000017941 */ /* 0x000fea0003800000 */
.L_x_7533:
[----:B------:R-:W-:Y:S05]  /*67e0*/  @P1 BRA `(.L_x_7532) ;  /* 0x0000005400cc1947 */ /* 0x000fea0003800000 */
[----:B------:R-:W-:Y:S01]  /*67f0*/  LOP3.LUT P2, RZ, R229, 0x4, RZ, 0xc0, !PT ;  /* 0x00000004e5ff7812 */ /* 0x000fe2000784c0ff */
[C---:B-1234-:R-:W-:Y:S01]  /*6800*/  VIADD R49, R152.reuse, 0x40 ;  /* 0x0000004098317836 */ /* 0x05efe20000000000 */
[----:B------:R-:W-:Y:S11]  /*6810*/  BSSY B1, `(.L_x_7537) ;  /* 0x0000071000017945 */ /* 0x000ff60003800000 */
        /* <DEDUP_REMOVED lines=9> */
[--C-:B------:R-:W-:Y:S02]  /*68b0*/  SHF.R.U32.HI R61, RZ, 0x18, R53.reuse ;  /* 0x00000018ff3d7819 */ /* 0x100fe40000011635 */
[----:B------:R-:W-:Y:S02]  /*68c0*/  SHF.R.U32.HI R60, RZ, 0x10, R53 ;  /* 0x00000010ff3c7819 */ /* 0x000fe40000011635 */
[----:B------:R-:W-:-:S02]  /*68d0*/  SHF.R.U32.HI R59, RZ, 0x10, R55 ;  /* 0x00000010ff3b7819 */ /* 0x000fc40000011637 */
[----:B------:R-:W-:Y:S01]  /*68e0*/  LOP3.LUT R56, R55, 0xff0000ff, RZ, 0xc0, !PT ;  /* 0xff0000ff37387812 */ /* 0x000fe200078ec0ff */
[----:B------:R-:W-:Y:S01]  /*68f0*/  IMAD.SHL.U32 R55, R57, 0x100, RZ ;  /* 0x0000010039377824 */ /* 0x000fe200078e00ff */
[----:B------:R-:W-:Y:S01]  /*6900*/  MOV R53, R50 ;  /* 0x0000003200357202 */ /* 0x000fe20000000f00 */
[----:B------:R-:W-:Y:S01]  /*6910*/  IMAD.SHL.U32 R50, R58, 0x100, RZ ;  /* 0x000001003a327824 */ /* 0x000fe200078e00ff */
        /* <DEDUP_REMOVED lines=96> */
.L_x_7538:
[----:B------:R-:W-:Y:S05]  /*6f20*/  BSYNC B1 ;  /* 0x0000000000017941 */ /* 0x000fea0003800000 */
.L_x_7537:
[----:B------:R-:W-:Y:S02]  /*6f30*/  ULDC.64 UR4, c[0x0][0x2d8] ;  /* 0x0000b60000047ab9 */ /* 0x000fe40000000a00 */
[----:B------:R-:W-:-:S04]  /*6f40*/  IADD3 R52, P2, P3, R40, UR4, R127 ;  /* 0x0000000428347c10 */ /* 0x000fc8000fb5e07f */
[----:B------:R-:W-:-:S05]  /*6f50*/  IADD3.X R53, R106, UR5, R129, P2, P3 ;  /* 0x000000056a357c10 */ /* 0x000fca00097e6481 */
[----:B-1----:R1:W-:Y:S01]  /*6f60*/  STG.E.128 desc[UR60][R52.64], R48 ;  /* 0x0000003034007986 */ /* 0x0023e2000c101d3c */
[----:B------:R-:W-:Y:S05]  /*6f70*/  BRA `(.L_x_7532) ;  /* 0x0000004c00e87947 */ /* 0x000fea0003800000 */
.L_x_7496:
[----:B------:R-:W2:Y:S01]  /*6f80*/  LDL R52, [R1+0x5c] ;  /* 0x00005c0001347983 */ /* 0x000ea20000100800 */
[C---:B------:R-:W-:Y:S01]  /*6f90*/  ISETP.GE.AND P5, PT, R228.reuse, R118, PT ;  /* 0x00000076e400720c */ /* 0x040fe20003fa6270 */
[C---:B------:R-:W-:Y:S01]  /*6fa0*/  VIADD R60, R228.reuse, 0x40 ;  /* 0x00000040e43c7836 */ /* 0x040fe20000000000 */
[----:B------:R-:W-:Y:S01]  /*6fb0*/  P2R R61, PR, RZ, 0x1 ;  /* 0x00000001ff3d7803 */ /* 0x000fe20000000000 */
[----:B------:R-:W-:Y:S01]  /*6fc0*/  VIADD R62, R228, 0x80 ;  /* 0x00000080e43e7836 */ /* 0x000fe20000000000 */
[----:B------:R-:W-:-:S13]  /*6fd0*/  ISETP.GE.OR P5, PT, R18, R128, P5 ;  /* 0x000000801200720c */ /* 0x000fda0002fa6670 */
        /* <DEDUP_REMOVED lines=14> */
[----:B------:R-:W-:Y:S01]  /*70c0*/  @!P2 IMAD.MOV.U32 R49, RZ, RZ, R135 ;  /* 0x000000ffff31a224 */ /* 0x000fe200078e0087 */
[----:B------:R-:W-:-:S06]  /*70d0*/  @!P2 MOV R51, R109 ;  /* 0x0000006d0033a202 */ /* 0x000fcc0000000f00 */
        /* <DEDUP_REMOVED lines=70> */
[----:B------:R-:W-:Y:S02]  /*7540*/  IMAD.MOV.U32 R152, RZ, RZ, R62 ;  /* 0x000000ffff987224 */ /* 0x000fe400078e003e */
[----:B------:R-:W-:Y:S02]  /*7550*/  IMAD.MOV.U32 R153, RZ, RZ, R60 ;  /* 0x000000ffff997224 */ /* 0x000fe400078e003c */
[----:B------:R-:W-:Y:S02]  /*7560*/  IMAD.MOV.U32 R150, RZ, RZ, R58 ;  /* 0x000000ffff967224 */ /* 0x000fe400078e003a */
[----:B------:R-:W-:-:S02]  /*7570*/  IMAD.MOV.U32 R151, RZ, RZ, R56 ;  /* 0x000000ffff977224 */ /* 0x000fc400078e0038 */
[----:B------:R-:W-:Y:S02]  /*7580*/  IMAD.MOV.U32 R146, RZ, RZ, R66 ;  /* 0x000000ffff927224 */ /* 0x000fe400078e0042 */
[----:B------:R-:W-:Y:S01]  /*7590*/  IMAD.MOV.U32 R147, RZ, RZ, R64 ;  /* 0x000000ffff937224 */ /* 0x000fe200078e0040 */
[----:B------:R-:W-:Y:S01]  /*75a0*/  MOV R148, R70 ;  /* 0x0000004600947202 */ /* 0x000fe20000000f00 */
[----:B------:R-:W-:Y:S01]  /*75b0*/  IMAD.MOV.U32 R149, RZ, RZ, R68 ;  /* 0x000000ffff957224 */ /* 0x000fe200078e0044 */
[----:B------:R-:W-:Y:S06]  /*75c0*/  @!P5 BRA `(.L_x_7539) ;  /* 0x000000000004d947 */ /* 0x000fec0003800000 */
[----:B------:R-:W-:Y:S01]  /*75d0*/  BPT.TRAP 0x1 ;  /* 0x000000040000795c */ /* 0x000fe20000300000 */
.L_x_7539:
        /* <DEDUP_REMOVED lines=9> */
.L_x_7801:
[----:B------:R-:W-:Y:S05]  /*7670*/  BSYNC B1 ;  /* 0x0000000000017941 */ /* 0x000fea0003800000 */
.L_x_7540:
        /* <DEDUP_REMOVED lines=12> */
[----:B------:R-:W-:-:S04]  /*7740*/  IADD3 R155, R155, R135, RZ ;  /* 0x000000879b9b7210 */ /* 0x000fc80007ffe0ff */
[----:B------:R-:W-:Y:S01]  /*7750*/  IADD3.X R161, R38, R155, R37, P3, P4 ;  /* 0x0000009b26a17210 */ /* 0x000fe20001fe8425 */
[----:B-1----:R-:W-:Y:S01]  /*7760*/  VIADD R83, R81, 0xffffff80 ;  /* 0xffffff8051537836 */ /* 0x002fe20000000000 */
[----:B------:R-:W-:-:S04]  /*7770*/  SHF.R.S32.HI R81, RZ, 0x1f, R80 ;  /* 0x0000001fff517819 */ /* 0x000fc80000011450 */
[----:B------:R-:W-:Y:S02]  /*7780*/  LEA.HI R80, R81, R80, RZ, 0x5 ;  /* 0x0000005051507211 */ /* 0x000fe400078f28ff */
[----:B------:R-:W-:Y:S02]  /*7790*/  SHF.R.S32.HI R82, RZ, 0x1f, R83 ;  /* 0x0000001fff527819 */ /* 0x000fe40000011453 */
[----:B------:R-:W-:Y:S02]  /*77a0*/  LEA.HI.SX32 R80, R80, R35, 0x1b ;  /* 0x0000002350507211 */ /* 0x000fe400078fdaff */
[----:B------:R-:W-:-:S03]  /*77b0*/  LEA.HI R82, R82, R83, RZ, 0x5 ;  /* 0x0000005352527211 */ /* 0x000fc600078f28ff */
[----:B------:R-:W-:Y:S02]  /*77c0*/  IMAD.SHL.U32 R157, R80, 0x10, RZ ;  /* 0x00000010509d7824 */ /* 0x000fe400078e00ff */
[----:B------:R-:W-:-:S03]  /*77d0*/  IMAD.SHL.U32 R82, R82, 0x20, RZ ;  /* 0x0000002052527824 */ /* 0x000fc600078e00ff */
[----:B------:R-:W-:Y:S02]  /*77e0*/  LOP3.LUT R81, R3, 0x70, R157, 0xf8, !PT ;  /* 0x0000007003517812 */ /* 0x000fe400078ef89d */
[----:B------:R-:W-:Y:S02]  /*77f0*/  LOP3.LUT R82, R82, 0xfffffc00, RZ, 0xc0, !PT ;  /* 0xfffffc0052527812 */ /* 0x000fe400078ec0ff */
        /* <DEDUP_REMOVED lines=19> */
[----:B------:R-:W-:Y:S01]  /*7930*/  SHF.R.U32.HI R167, RZ, 0x8, R51 ;  /* 0x00000008ffa77819 */ /* 0x000fe20000011633 */
[----:B------:R-:W-:Y:S01]  /*7940*/  IMAD.U32 R49, R49, 0x10000, RZ ;  /* 0x0001000031317824 */ /* 0x000fe200078e00ff */
[----:B------:R-:W-:Y:S02]  /*7950*/  SHF.R.U32.HI R165, RZ, 0x18, R55 ;  /* 0x00000018ffa57819 */ /* 0x000fe40000011637 */
[----:B------:R-:W-:-:S02]  /*7960*/  LOP3.LUT R164, R55, 0xff, RZ, 0xc0, !PT ;  /* 0x000000ff37a47812 */ /* 0x000fc400078ec0ff */
[----:B------:R-:W-:Y:S02]  /*7970*/  SHF.R.U32.HI R169, RZ, 0x18, R51 ;  /* 0x00000018ffa97819 */ /* 0x000fe40000011633 */
[----:B------:R-:W-:Y:S02]  /*7980*/  LOP3.LUT R54, R51, 0xff, RZ, 0xc0, !PT ;  /* 0x000000ff33367812 */ /* 0x000fe400078ec0ff */
[----:B------:R-:W-:Y:S01]  /*7990*/  LOP3.LUT R52, R52, 0xff00, R53, 0xf8, !PT ;  /* 0x0000ff0034347812 */ /* 0x000fe200078ef835 */
[----:B------:R-:W-:Y:S01]  /*79a0*/  IMAD.U32 R53, R50, 0x10000, RZ ;  /* 0x0001000032357824 */ /* 0x000fe200078e00ff */
[----:B------:R-:W-:Y:S02]  /*79b0*/  SHF.R.U32.HI R48, RZ, 0x10, R51 ;  /* 0x00000010ff307819 */ /* 0x000fe40000011633 */
[--C-:B------:R-:W-:Y:S02]  /*79c0*/  SHF.R.U32.HI R168, RZ, 0x8, R55.reuse ;  /* 0x00000008ffa87819 */ /* 0x100fe40000011637 */
[----:B------:R-:W-:Y:S01]  /*79d0*/  SHF.R.U32.HI R51, RZ, 0x10, R55 ;  /* 0x00000010ff337819 */ /* 0x000fe20000011637 */
[----:B------:R-:W-:Y:S01]  /*79e0*/  IMAD.SHL.U32 R55, R167, 0x100, RZ ;  /* 0x00000100a7377824 */ /* 0x000fe200078e00ff */
[----:B------:R-:W-:Y:S01]  /*79f0*/  PRMT R165, R165, 0x654, R164 ;  /* 0x00000654a5a57816 */ /* 0x000fe200000000a4 */
[----:B------:R-:W-:Y:S01]  /*7a00*/  IMAD.SHL.U32 R168, R168, 0x100, RZ ;  /* 0x00000100a8a87824 */ /* 0x000fe200078e00ff */
[----:B------:R-:W-:Y:S01]  /*7a10*/  PRMT R54, R169, 0x654, R54 ;  /* 0x00000654a9367816 */ /* 0x000fe20000000036 */
        /* <DEDUP_REMOVED lines=8> */
[----:B--2---:R-:W-:-:S02]  /*7aa0*/  F2FP.F16.E4M3.UNPACK_B R55, R84.H1 ;  /* 0x00000054ff37723e */ /* 0x004fc400030006ff */
[----:B-1----:R-:W-:Y:S02]  /*7ab0*/  F2FP.F16.E4M3.UNPACK_B R54, R80.H1 ;  /* 0x00000050ff36723e */ /* 0x002fe400030006ff */
[----:B------:R-:W-:Y:S01]  /*7ac0*/  LOP3.LUT R48, R162, 0xff0000, R53, 0xf8, !PT ;  /* 0x00ff0000a2307812 */ /* 0x000fe200078ef835 */
        /* <DEDUP_REMOVED lines=17> */
[----:B------:R-:W-:Y:S02]  /*7be0*/  F2FP.F16.E4M3.UNPACK_B R84, R84 ;  /* 0x00000054ff54723e */ /* 0x000fe400020006ff */
[----:B------:R-:W-:-:S02]  /*7bf0*/  F2FP.F16.E4M3.UNPACK_B R159, R80 ;  /* 0x00000050ff9f723e */ /* 0x000fc400020006ff */
[----:B------:R-:W-:Y:S01]  /*7c00*/  LOP3.LUT R49, R168, 0xff0000, R167, 0xf8, !PT ;  /* 0x00ff0000a8317812 */ /* 0x000fe200078ef8a7 */
        /* <DEDUP_REMOVED lines=10> */
[----:B------:R-:W-:Y:S01]  /*7cb0*/  FMUL.FTZ R167, R80, R167 ;  /* 0x000000a750a77220 */ /* 0x000fe20000410000 */
[----:B------:R-:W-:Y:S01]  /*7cc0*/  HADD2.F32 R163, -RZ, R84.H1_H1 ;  /* 0x30000054ffa37230 */ /* 0x000fe20000004100 */
[----:B------:R-:W-:Y:S01]  /*7cd0*/  F2FP.F16.E4M3.UNPACK_B R168, R158.H1 ;  /* 0x0000009effa8723e */ /* 0x000fe200030006ff */
[----:B------:R-:W-:Y:S02]  /*7ce0*/  HADD2.F32 R159, -RZ, R159.H1_H1 ;  /* 0x3000009fff9f7230 */ /* 0x000fe40000004100 */
[-C--:B------:R-:W-:Y:S01]  /*7cf0*/  FFMA.FTZ R84, R160, R165.reuse, R167 ;  /* 0x000000a5a0547223 */ /* 0x080fe200000100a7 */
[----:B------:R-:W-:Y:S02]  /*7d00*/  HADD2.F32 R162, -RZ, R164.H1_H1 ;  /* 0x300000a4ffa27230 */ /* 0x000fe40000004100 */
[----:B------:R-:W-:Y:S01]  /*7d10*/  FMUL.FTZ R160, R163, R166 ;  /* 0x000000a6a3a07220 */ /* 0x000fe20000410000 */
[----:B------:R-:W-:Y:S01]  /*7d20*/  F2FP.F16.E4M3.UNPACK_B R164, R86.H1 ;  /* 0x00000056ffa4723e */ /* 0x000fe200030006ff */
[C---:B------:R-:W-:Y:S01]  /*7d30*/  FMUL.FTZ R166, R159.reuse, R166 ;  /* 0x000000a69fa67220 */ /* 0x040fe20000410000 */
[----:B------:R-:W-:Y:S01]  /*7d40*/  FFMA.FTZ R80, R80, R165, -R169 ;  /* 0x000000a550507223 */ /* 0x000fe200000108a9 */
        /* <DEDUP_REMOVED lines=16> */
[----:B------:R-:W-:Y:S02]  /*7e50*/  HADD2.F32 R167, -RZ, R167.H1_H1 ;  /* 0x300000a7ffa77230 */ /* 0x000fe40000004100 */
[----:B------:R-:W-:Y:S01]  /*7e60*/  FFMA.FTZ R162, R165, R168, R170 ;  /* 0x000000a8a5a27223 */ /* 0x000fe200000100aa */
[-C--:B------:R-:W-:Y:S01]  /*7e70*/  FMUL.FTZ R169, R166, R171.reuse ;  /* 0x000000aba6a97220 */ /* 0x080fe20000410000 */
[----:B------:R-:W-:Y:S01]  /*7e80*/  F2FP.F16.E4M3.UNPACK_B R165, R158 ;  /* 0x0000009effa5723e */ /* 0x000fe200020006ff */
[C---:B------:R-:W-:Y:S01]  /*7e90*/  FMUL.FTZ R171, R164.reuse, R171 ;  /* 0x000000aba4ab7220 */ /* 0x040fe20000410000 */
[----:B------:R-:W-:Y:S01]  /*7ea0*/  F2FP.F16.E4M3.UNPACK_B R158, R86 ;  /* 0x00000056ff9e723e */ /* 0x000fe200020006ff */
[-C--:B------:R-:W-:Y:S01]  /*7eb0*/  FFMA.FTZ R177, R164, R167.reuse, -R169 ;  /* 0x000000a7a4b17223 */ /* 0x080fe200000108a9 */
[----:B------:R-:W-:Y:S01]  /*7ec0*/  F2FP.F16.E4M3.UNPACK_B R164, R156 ;  /* 0x0000009cffa4723e */ /* 0x000fe200020006ff */
[----:B------:R-:W-:Y:S01]  /*7ed0*/  FFMA.FTZ R179, R166, R167, R171 ;  /* 0x000000a7a6b37223 */ /* 0x000fe200000100ab */
[--C-:B------:R-:W-:Y:S01]  /*7ee0*/  HADD2.F32 R169, -RZ, R165.reuse.H0_H0 ;  /* 0x200000a5ffa97230 */ /* 0x100fe20000004100 */
[----:B------:R-:W-:Y:S01]  /*7ef0*/  F2FP.SATFINITE.E4M3.F32.PACK_AB_MERGE_C R52, R55, R52, RZ ;  /* 0x000000343734723e */ /* 0x000fe200048070ff */
[----:B------:R-:W-:Y:S01]  /*7f00*/  HADD2.F32 R156, -RZ, R158.H0_H0 ;  /* 0x2000009eff9c7230 */ /* 0x000fe20000004100 */
[----:B------:R-:W-:Y:S01]  /*7f10*/  F2FP.F16.E4M3.UNPACK_B R54, R85 ;  /* 0x00000055ff36723e */ /* 0x000fe200020006ff */
[----:B------:R-:W-:Y:S01]  /*7f20*/  HADD2.F32 R171, -RZ, R165.H1_H1 ;  /* 0x300000a5ffab7230 */ /* 0x000fe20000004100 */
[----:B------:R-:W-:Y:S01]  /*7f30*/  F2FP.F16.E4M3.UNPACK_B R55, R51 ;  /* 0x00000033ff37723e */ /* 0x000fe200020006ff */
        /* <DEDUP_REMOVED lines=10> */
[----:B------:R-:W-:Y:S01]  /*7fe0*/  F2FP.F16.E4M3.UNPACK_B R53, R81 ;  /* 0x00000051ff35723e */ /* 0x000fe200020006ff */
[-C--:B------:R-:W-:Y:S01]  /*7ff0*/  FFMA.FTZ R173, R86, R165.reuse, -R173 ;  /* 0x000000a556ad7223 */ /* 0x080fe200000108ad */
[----:B------:R-:W-:Y:S01]  /*8000*/  FFMA.FTZ R86, R156, R165, R169 ;  /* 0x000000a59c567223 */ /* 0x000fe200000100a9 */
[-C--:B------:R-:W-:Y:S01]  /*8010*/  FFMA.FTZ R171, R158, R167.reuse, R171 ;  /* 0x000000a79eab7223 */ /* 0x080fe200000100ab */
[----:B------:R-:W-:Y:S01]  /*8020*/  FFMA.FTZ R82, R82, R167, -R175 ;  /* 0x000000a752527223 */ /* 0x000fe200000108af */
[----:B------:R-:W-:Y:S01]  /*8030*/  F2FP.SATFINITE.E4M3.F32.PACK_AB_MERGE_C R80, R159, R80, R52 ;  /* 0x000000509f50723e */ /* 0x000fe20004807034 */
[----:B------:R-:W-:Y:S01]  /*8040*/  HADD2.F32 R156, -RZ, R54.H0_H0 ;  /* 0x20000036ff9c7230 */ /* 0x000fe20000004100 */
[----:B------:R-:W-:Y:S01]  /*8050*/  F2FP.F16.E4M3.UNPACK_B R158, R50 ;  /* 0x00000032ff9e723e */ /* 0x000fe200020006ff */
[----:B------:R-:W-:Y:S01]  /*8060*/  HADD2.F32 R163, -RZ, R55.H0_H0 ;  /* 0x20000037ffa37230 */ /* 0x000fe20000004100 */
[----:B------:R-:W-:Y:S01]  /*8070*/  F2FP.SATFINITE.E4M3.F32.PACK_AB_MERGE_C R160, R177, R160, RZ ;  /* 0x000000a0b1a0723e */ /* 0x000fe200048070ff */
[----:B------:R-:W-:Y:S01]  /*8080*/  HADD2.F32 R52, -RZ, R53.H0_H0 ;  /* 0x20000035ff347230 */ /* 0x000fe20000004100 */
[----:B------:R-:W-:Y:S01]  /*8090*/  F2FP.F16.E4M3.UNPACK_B R85, R85.H1 ;  /* 0x00000055ff55723e */ /* 0x000fe200030006ff */
        /* <DEDUP_REMOVED lines=17> */
[----:B------:R-:W-:Y:S01]  /*81b0*/  F2FP.SATFINITE.E4M3.F32.PACK_AB_MERGE_C R162, R179, R162, RZ ;  /* 0x000000a2b3a2723e */ /* 0x000fe200048070ff */
[----:B------:R-:W-:-:S02]  /*81c0*/  HADD2.F32 R160, -RZ, R159.H0_H0 ;  /* 0x2000009fffa07230 */ /* 0x000fc40000004100 */
[----:B------:R-:W-:Y:S01]  /*81d0*/  FFMA.FTZ R54, R54, R158, R163 ;  /* 0x0000009e36367223 */ /* 0x000fe200000100a3 */
[----:B------:R-:W-:Y:S01]  /*81e0*/  HADD2.F32 R51, -RZ, R81.H0_H0 ;  /* 0x20000051ff337230 */ /* 0x000fe20000004100 */
[----:B------:R-:W-:Y:S01]  /*81f0*/  F2FP.SATFINITE.E4M3.F32.PACK_AB_MERGE_C R86, R171, R86, R162 ;  /* 0x00000056ab56723e */ /* 0x000fe200048070a2 */
[----:B------:R-:W-:Y:S02]  /*8200*/  HADD2.F32 R158, -RZ, R85.H1_H1 ;  /* 0x30000055ff9e7230 */ /* 0x000fe40000004100 */
[-C--:B------:R-:W-:Y:S01]  /*8210*/  FMUL.FTZ R162, R156, R160.reuse ;  /* 0x000000a09ca27220 */ /* 0x080fe20000410000 */
[--C-:B------:R-:W-:Y:S02]  /*8220*/  HADD2.F32 R85, -RZ, R50.reuse.H0_H0 ;  /* 0x20000032ff557230 */ /* 0x100fe40000004100 */
[----:B------:R-:W-:Y:S01]  /*8230*/  FMUL.FTZ R163, R51, R160 ;  /* 0x000000a033a37220 */ /* 0x000fe20000410000 */
[----:B------:R-:W-:Y:S01]  /*8240*/  HADD2.F32 R81, -RZ, R81.H1_H1 ;  /* 0x30000051ff517230 */ /* 0x000fe20000004100 */
[-C--:B------:R-:W-:Y:S01]  /*8250*/  F2FP.F16.E4M3.UNPACK_B R168, R49.reuse.H1 ;  /* 0x00000031ffa8723e */ /* 0x080fe200030006ff */
[----:B------:R-:W-:Y:S01]  /*8260*/  HADD2.F32 R159, -RZ, R159.H1_H1 ;  /* 0x3000009fff9f7230 */ /* 0x000fe20000004100 */
[----:B------:R-:W-:Y:S01]  /*8270*/  F2FP.F16.E4M3.UNPACK_B R167, R49 ;  /* 0x00000031ffa7723e */ /* 0x000fe200020006ff */
[----:B------:R-:W-:-:S02]  /*8280*/  HADD2.F32 R160, -RZ, R50.H1_H1 ;  /* 0x30000032ffa07230 */ /* 0x000fc40000004100 */
[-C--:B------:R-:W-:Y:S01]  /*8290*/  FFMA.FTZ R50, R51, R85.reuse, -R162 ;  /* 0x0000005533327223 */ /* 0x080fe200000108a2 */
[----:B------:R-:W-:Y:S01]  /*82a0*/  FFMA.FTZ R51, R156, R85, R163 ;  /* 0x000000559c337223 */ /* 0x000fe200000100a3 */
[CC--:B------:R-:W-:Y:S01]  /*82b0*/  FMUL.FTZ R164, R158.reuse, R159.reuse ;  /* 0x0000009f9ea47220 */ /* 0x0c0fe20000410000 */
[C---:B------:R-:W-:Y:S01]  /*82c0*/  FMUL.FTZ R163, R81.reuse, R159 ;  /* 0x0000009f51a37220 */ /* 0x040fe20000410000 */
[----:B------:R-:W-:Y:S01]  /*82d0*/  F2FP.F16.E4M3.UNPACK_B R85, R83 ;  /* 0x00000053ff55723e */ /* 0x000fe200020006ff */
[--C-:B------:R-:W-:Y:S02]  /*82e0*/  HADD2.F32 R169, -RZ, R168.reuse.H0_H0 ;  /* 0x200000a8ffa97230 */ /* 0x100fe40000004100 */
[-C--:B------:R-:W-:Y:S01]  /*82f0*/  FFMA.FTZ R81, R81, R160.reuse, -R164 ;  /* 0x000000a051517223 */ /* 0x080fe200000108a4 */
[----:B------:R-:W-:Y:S01]  /*8300*/  FFMA.FTZ R156, R158, R160, R163 ;  /* 0x000000a09e9c7223 */ /* 0x000fe200000100a3 */
[----:B------:R-:W-:Y:S01]  /*8310*/  F2FP.F16.E4M3.UNPACK_B R160, R87.H1 ;  /* 0x00000057ffa0723e */ /* 0x000fe200030006ff */
[----:B------:R-:W-:Y:S01]  /*8320*/  HADD2.F32 R168, -RZ, R168.H1_H1 ;  /* 0x300000a8ffa87230 */ /* 0x000fe20000004100 */
[----:B------:R-:W-:-:S02]  /*8330*/  F2FP.F16.E4M3.UNPACK_B R83, R83.H1 ;  /* 0x00000053ff53723e */ /* 0x000fc400030006ff */
[----:B------:R-:W-:Y:S01]  /*8340*/  F2FP.F16.E4M3.UNPACK_B R159, R87 ;  /* 0x00000057ff9f723e */ /* 0x000fe200020006ff */
[----:B------:R-:W-:Y:S01]  /*8350*/  HADD2.F32 R163, -RZ, R160.H0_H0 ;  /* 0x200000a0ffa37230 */ /* 0x000fe20000004100 */
[-C--:B------:R-:W-:Y:S01]  /*8360*/  F2FP.F16.E4M3.UNPACK_B R165, R48.reuse.H1 ;  /* 0x00000030ffa5723e */ /* 0x080fe200030006ff */
[----:B------:R-:W-:Y:S01]  /*8370*/  HADD2.F32 R158, -RZ, R83.H0_H0 ;  /* 0x20000053ff9e7230 */ /* 0x000fe20000004100 */
[----:B------:R-:W-:Y:S01]  /*8380*/  F2FP.F16.E4M3.UNPACK_B R164, R48 ;  /* 0x00000030ffa4723e */ /* 0x000fe200020006ff */
[----:B------:R-:W-:Y:S02]  /*8390*/  HADD2.F32 R162, -RZ, R159.H0_H0 ;  /* 0x2000009fffa27230 */ /* 0x000fe40000004100 */
[-C--:B------:R-:W-:Y:S01]  /*83a0*/  FMUL.FTZ R173, R163, R169.reuse ;  /* 0x000000a9a3ad7220 */ /* 0x080fe20000410000 */
[----:B------:R-:W-:Y:S02]  /*83b0*/  HADD2.F32 R48, -RZ, R167.H0_H0 ;  /* 0x200000a7ff307230 */ /* 0x000fe40000004100 */
[----:B------:R-:W-:Y:S01]  /*83c0*/  FMUL.FTZ R172, R158, R169 ;  /* 0x000000a99eac7220 */ /* 0x000fe20000410000 */
[----:B------:R-:W-:Y:S01]  /*83d0*/  HADD2.F32 R166, -RZ, R165.H0_H0 ;  /* 0x200000a5ffa67230 */ /* 0x000fe20000004100 */
[----:B------:R-:W-:Y:S01]  /*83e0*/  F2FP.SATFINITE.E4M3.F32.PACK_AB_MERGE_C R50, R81, R50, RZ ;  /* 0x000000325132723e */ /* 0x000fe200048070ff */
[----:B------:R-:W-:-:S02]  /*83f0*/  HADD2.F32 R87, -RZ, R85.H0_H0 ;  /* 0x20000055ff577230 */ /* 0x000fc40000004100 */
[----:B------:R-:W-:Y:S01]  /*8400*/  FMUL.FTZ R170, R162, R48 ;  /* 0x00000030a2aa7220 */ /* 0x000fe20000410000 */
[----:B------:R-:W-:Y:S02]  /*8410*/  HADD2.F32 R49, -RZ, R164.H0_H0 ;  /* 0x200000a4ff317230 */ /* 0x000fe40000004100 */
[----:B------:R-:W-:Y:S01]  /*8420*/  FFMA.FTZ R173, R158, R166, -R173 ;  /* 0x000000a69ead7223 */ /* 0x000fe200000108ad */
[----:B------:R-:W-:Y:S02]  /*8430*/  HADD2.F32 R160, -RZ, R160.H1_H1 ;  /* 0x300000a0ffa07230 */ /* 0x000fe40000004100 */
[----:B------:R-:W-:Y:S01]  /*8440*/  FMUL.FTZ R171, R87, R48 ;  /* 0x0000003057ab7220 */ /* 0x000fe20000410000 */
[----:B------:R-:W-:Y:S02]  /*8450*/  HADD2.F32 R83, -RZ, R83.H1_H1 ;  /* 0x30000053ff537230 */ /* 0x000fe40000004100 */
[----:B------:R-:W-:Y:S01]  /*8460*/  FFMA.FTZ R172, R163, R166, R172 ;  /* 0x000000a6a3ac7223 */ /* 0x000fe200000100ac */
[----:B------:R-:W-:-:S02]  /*8470*/  HADD2.F32 R159, -RZ, R159.H1_H1 ;  /* 0x3000009fff9f7230 */ /* 0x000fc40000004100 */
[-C--:B------:R-:W-:Y:S01]  /*8480*/  FFMA.FTZ R48, R87, R49.reuse, -R170 ;  /* 0x0000003157307223 */ /* 0x080fe200000108aa */
[----:B------:R-:W-:Y:S02]  /*8490*/  HADD2.F32 R158, -RZ, R167.H1_H1 ;  /* 0x300000a7ff9e7230 */ /* 0x000fe40000004100 */
[-C--:B------:R-:W-:Y:S01]  /*84a0*/  FMUL.FTZ R166, R160, R168.reuse ;  /* 0x000000a8a0a67220 */ /* 0x080fe20000410000 */
[----:B------:R-:W-:Y:S02]  /*84b0*/  HADD2.F32 R165, -RZ, R165.H1_H1 ;  /* 0x300000a5ffa57230 */ /* 0x000fe40000004100 */
[----:B------:R-:W-:Y:S01]  /*84c0*/  FMUL.FTZ R87, R83, R168 ;  /* 0x000000a853577220 */ /* 0x000fe20000410000 */
[----:B------:R-:W-:Y:S02]  /*84d0*/  HADD2.F32 R85, -RZ, R85.H1_H1 ;  /* 0x30000055ff557230 */ /* 0x000fe40000004100 */
[----:B------:R-:W-:Y:S01]  /*84e0*/  FFMA.FTZ R49, R162, R49, R171 ;  /* 0x00000031a2317223 */ /* 0x000fe200000100ab */
[----:B------:R-:W-:-:S02]  /*84f0*/  HADD2.F32 R164, -RZ, R164.H1_H1 ;  /* 0x300000a4ffa47230 */ /* 0x000fc40000004100 */
[-C--:B------:R-:W-:Y:S01]  /*8500*/  FMUL.FTZ R162, R159, R158.reuse ;  /* 0x0000009e9fa27220 */ /* 0x080fe20000410000 */
[-C--:B------:R-:W-:Y:S01]  /*8510*/  FFMA.FTZ R166, R83, R165.reuse, -R166 ;  /* 0x000000a553a67223 */ /* 0x080fe200000108a6 */
[C---:B------:R-:W-:Y:S01]  /*8520*/  FMUL.FTZ R158, R85.reuse, R158 ;  /* 0x0000009e559e7220 */ /* 0x040fe20000410000 */
[----:B------:R-:W-:Y:S01]  /*8530*/  FFMA.FTZ R87, R160, R165, R87 ;  /* 0x000000a5a0577223 */ /* 0x000fe20000010057 */
[-C--:B------:R-:W-:Y:S01]  /*8540*/  FFMA.FTZ R85, R85, R164.reuse, -R162 ;  /* 0x000000a455557223 */ /* 0x080fe200000108a2 */
[----:B------:R-:W-:Y:S01]  /*8550*/  F2FP.SATFINITE.E4M3.F32.PACK_AB_MERGE_C R51, R156, R51, RZ ;  /* 0x000000339c33723e */ /* 0x000fe200048070ff */
[----:B------:R-:W-:Y:S01]  /*8560*/  FFMA.FTZ R158, R159, R164, R158 ;  /* 0x000000a49f9e7223 */ /* 0x000fe2000001009e */
[----:B------:R-:W-:Y:S02]  /*8570*/  F2FP.SATFINITE.E4M3.F32.PACK_AB_MERGE_C R166, R166, R173, RZ ;  /* 0x000000ada6a6723e */ /* 0x000fe400048070ff */
[----:B------:R-:W-:Y:S02]  /*8580*/  F2FP.SATFINITE.E4M3.F32.PACK_AB_MERGE_C R87, R87, R172, RZ ;  /* 0x000000ac5757723e */ /* 0x000fe400048070ff */
[----:B------:R-:W-:-:S02]  /*8590*/  F2FP.SATFINITE.E4M3.F32.PACK_AB_MERGE_C R83, R85, R48, R166 ;  /* 0x000000305553723e */ /* 0x000fc400048070a6 */
[----:B------:R-:W-:Y:S02]  /*85a0*/  F2FP.SATFINITE.E4M3.F32.PACK_AB_MERGE_C R81, R55, R52, R50 ;  /* 0x000000343751723e */ /* 0x000fe40004807032 */
[----:B------:R-:W-:Y:S02]  /*85b0*/  F2FP.SATFINITE.E4M3.F32.PACK_AB_MERGE_C R85, R54, R53, R51 ;  /* 0x000000353655723e */ /* 0x000fe40004807033 */
[----:B------:R-:W-:-:S07]  /*85c0*/  F2FP.SATFINITE.E4M3.F32.PACK_AB_MERGE_C R87, R158, R49, R87 ;  /* 0x000000319e57723e */ /* 0x000fce0004807057 */
.L_x_7545:
[----:B------:R-:W-:Y:S05]  /*85d0*/  BSYNC B2 ;  /* 0x0000000000027941 */ /* 0x000fea0003800000 */
.L_x_7544:
        /* <DEDUP_REMOVED lines=11> */
.L_x_7543:
[----:B------:R-:W-:Y:S05]  /*8690*/  BSYNC B1 ;  /* 0x0000000000017941 */ /* 0x000fea0003800000 */
.L_x_7542:
[----:B-1----:R-:W-:Y:S01]  /*86a0*/  VIADD R49, R228, 0x40 ;  /* 0x00000040e4317836 */ /* 0x002fe20000000000 */
[----:B------:R-:W-:Y:S04]  /*86b0*/  BSSY B1, `(.L_x_7546) ;  /* 0x000010b000017945 */ /* 0x000fe80003800000 */
[----:B------:R-:W-:-:S13]  /*86c0*/  ISETP.GE.OR P3, PT, R49, R118, P0 ;  /* 0x000000763100720c */ /* 0x000fda0000766670 */
[----:B------:R-:W-:Y:S05]  /*86d0*/  @P3 BRA `(.L_x_7547) ;  /* 0x0000001000203947 */ /* 0x000fea0003800000 */
[----:B------:R-:W3:Y:S01]  /*86e0*/  LDL R50, [R1+0x78] ;  /* 0x0000780001327983 */ /* 0x000ee20000100800 */
[----:B------:R-:W-:-:S05]  /*86f0*/  VIADD R48, R228, 0x40 ;  /* 0x00000040e4307836 */ /* 0x000fca0000000000 */
[----:B------:R-:W-:Y:S02]  /*8700*/  SHF.R.S32.HI R48, RZ, 0x1f, R48 ;  /* 0x0000001fff307819 */ /* 0x000fe40000011430 */
[----:B------:R-:W-:-:S03]  /*8710*/  ISETP.NE.AND P6, PT, R0, RZ, PT ;  /* 0x000000ff0000720c */ /* 0x000fc60003fc5270 */
[----:B--2---:R-:W-:-:S04]  /*8720*/  IMAD R48, R48, R128, RZ ;  /* 0x0000008030307224 */ /* 0x004fc800078e02ff */
[C---:B------:R-:W-:Y:S01]  /*8730*/  IMAD R83, R49.reuse, R129, R48 ;  /* 0x0000008131537224 */ /* 0x040fe200078e0230 */
[----:B------:R-:W-:Y:S01]  /*8740*/  SEL R48, R120, R145, !P6 ;  /* 0x0000009178307207 */ /* 0x000fe20007000000 */
[----:B------:R-:W-:-:S03]  /*8750*/  IMAD.WIDE.U32 R80, R49, R128, R126 ;  /* 0x0000008031507225 */ /* 0x000fc600078e007e */
[----:B------:R-:W-:Y:S01]  /*8760*/  SHF.R.S32.HI R49, RZ, 0x1f, R48 ;  /* 0x0000001fff317819 */ /* 0x000fe20000011430 */
[C---:B------:R-:W-:Y:S01]  /*8770*/  VIADD R52, R228.reuse, 0x40 ;  /* 0x00000040e4347836 */ /* 0x040fe20000000000 */
[----:B------:R-:W-:Y:S02]  /*8780*/  IADD3 R51, R228, 0x40, RZ ;  /* 0x00000040e4337810 */ /* 0x000fe40007ffe0ff */
[----:B------:R-:W-:Y:S01]  /*8790*/  LEA.HI R48, R49, R48, RZ, 0x5 ;  /* 0x0000003031307211 */ /* 0x000fe200078f28ff */
[----:B------:R-:W-:Y:S02]  /*87a0*/  IMAD.SHL.U32 R52, R52, 0x80, RZ ;  /* 0x0000008034347824 */ /* 0x000fe400078e00ff */
[----:B------:R-:W-:Y:S01]  /*87b0*/  IMAD.SHL.U32 R51, R51, 0x80, RZ ;  /* 0x0000008033337824 */ /* 0x000fe200078e00ff */
[----:B------:R-:W-:Y:S02]  /*87c0*/  LEA.HI.SX32 R48, R48, R35, 0x1b ;  /* 0x0000002330307211 */ /* 0x000fe400078fdaff */
[----:B------:R-:W-:-:S02]  /*87d0*/  LOP3.LUT R52, R52, 0x380, RZ, 0xc0, !PT ;  /* 0x0000038034347812 */ /* 0x000fc400078ec0ff */
[----:B------:R-:W-:Y:S01]  /*87e0*/  LOP3.LUT R51, R51, 0x380, RZ, 0xc0, !PT ;  /* 0x0000038033337812 */ /* 0x000fe200078ec0ff */
[----:B------:R-:W-:-:S03]  /*87f0*/  IMAD.SHL.U32 R85, R48, 0x10, RZ ;  /* 0x0000001030557824 */ /* 0x000fc600078e00ff */
[----:B------:R-:W-:Y:S02]  /*8800*/  SHF.R.U32.HI R51, RZ, 0x3, R51 ;  /* 0x00000003ff337819 */ /* 0x000fe40000011633 */
[----:B------:R-:W-:-:S04]  /*8810*/  LOP3.LUT R48, R52, 0x70, R85, 0xf8, !PT ;  /* 0x0000007034307812 */ /* 0x000fc800078ef855 */
[----:B------:R-:W-:Y:S01]  /*8820*/  LOP3.LUT R48, R48, R51, RZ, 0x3c, !PT ;  /* 0x0000003330307212 */ /* 0x000fe200078e3cff */
[----:B------:R-:W-:-:S04]  /*8830*/  IMAD R49, R17, 0x7000, R115 ;  /* 0x0000700011317824 */ /* 0x000fc800078e0273 */
[----:B------:R-:W-:Y:S01]  /*8840*/  IMAD.IADD R49, R16, 0x1, R49 ;  /* 0x0000000110317824 */ /* 0x000fe200078e0231 */
[----:B------:R-:W-:Y:S01]  /*8850*/  IADD3 R82, P3, P4, R44, R80, R36 ;  /* 0x000000502c527210 */ /* 0x000fe20007c7e024 */
[----:B------:R-:W-:Y:S01]  /*8860*/  IMAD.IADD R83, R81, 0x1, R83 ;  /* 0x0000000151537824 */ /* 0x000fe200078e0253 */
[----:B------:R-:W-:Y:S04]  /*8870*/  BSSY B2, `(.L_x_7548) ;  /* 0x00000e3000027945 */ /* 0x000fe80003800000 */
[----:B------:R-:W-:Y:S01]  /*8880*/  IADD3.X R86, R38, R83, R37, P3, P4 ;  /* 0x0000005326567210 */ /* 0x000fe20001fe8425 */
        /* <DEDUP_REMOVED lines=14> */
[----:B------:R-:W-:Y:S02]  /*8970*/  SHF.R.U32.HI R158, RZ, 0x10, R59 ;  /* 0x00000010ff9e7819 */ /* 0x000fe4000001163b */
[----:B------:R-:W-:Y:S02]  /*8980*/  LOP3.LUT R84, R59, 0xff, RZ, 0xc0, !PT ;  /* 0x000000ff3b547812 */ /* 0x000fe400078ec0ff */
[----:B------:R-:W-:Y:S02]  /*8990*/  SHF.R.U32.HI R135, RZ, 0x8, R63 ;  /* 0x00000008ff877819 */ /* 0x000fe4000001163f */
[----:B------:R-:W-:Y:S02]  /*89a0*/  SHF.R.U32.HI R59, RZ, 0x18, R59 ;  /* 0x00000018ff3b7819 */ /* 0x000fe4000001163b */
[----:B------:R-:W-:Y:S01]  /*89b0*/  SHF.R.U32.HI R156, RZ, 0x10, R63 ;  /* 0x00000010ff9c7819 */ /* 0x000fe2000001163f */
[----:B------:R-:W-:Y:S01]  /*89c0*/  IMAD.SHL.U32 R62, R135, 0x100, RZ ;  /* 0x00000100873e7824 */ /* 0x000fe200078e00ff */
[----:B------:R-:W-:-:S02]  /*89d0*/  LOP3.LUT R134, R63, 0xff, RZ, 0xc0, !PT ;  /* 0x000000ff3f867812 */ /* 0x000fc400078ec0ff */
[----:B------:R-:W-:Y:S02]  /*89e0*/  SHF.R.U32.HI R63, RZ, 0x18, R63 ;  /* 0x00000018ff3f7819 */ /* 0x000fe4000001163f */
[--C-:B------:R-:W-:Y:S02]  /*89f0*/  SHF.R.U32.HI R155, RZ, 0x8, R61.reuse ;  /* 0x00000008ff9b7819 */ /* 0x100fe4000001163d */
[----:B------:R-:W-:Y:S01]  /*8a00*/  LOP3.LUT R49, R49, 0xff00, R48, 0xf8, !PT ;  /* 0x0000ff0031317812 */ /* 0x000fe200078ef830 */
[----:B------:R-:W-:Y:S01]  /*8a10*/  IMAD.SHL.U32 R48, R157, 0x100, RZ ;  /* 0x000001009d307824 */ /* 0x000fe200078e00ff */
[--C-:B------:R-:W-:Y:S02]  /*8a20*/  SHF.R.U32.HI R58, RZ, 0x10, R61.reuse ;  /* 0x00000010ff3a7819 */ /* 0x100fe4000001163d */
[----:B------:R-:W-:Y:S02]  /*8a30*/  LOP3.LUT R87, R61, 0xff, RZ, 0xc0, !PT ;  /* 0x000000ff3d577812 */ /* 0x000fe400078ec0ff */
[----:B------:R-:W-:Y:S01]  /*8a40*/  SHF.R.U32.HI R154, RZ, 0x18, R61 ;  /* 0x00000018ff9a7819 */ /* 0x000fe2000001163d */
[----:B--2---:R-:W-:Y:S01]  /*8a50*/  IMAD.MOV.U32 R61, RZ, RZ, R52 ;  /* 0x000000ffff3d7224 */ /* 0x004fe200078e0034 */
[----:B------:R-:W-:Y:S01]  /*8a60*/  PRMT R59, R59, 0x654, R84 ;  /* 0x000006543b3b7816 */ /* 0x000fe20000000054 */
[----:B------:R-:W-:Y:S01]  /*8a70*/  IMAD.SHL.U32 R52, R155, 0x100, RZ ;  /* 0x000001009b347824 */ /* 0x000fe200078e00ff */
[----:B------:R-:W-:-:S02]  /*8a80*/  PRMT R63, R63, 0x654, R134 ;  /* 0x000006543f3f7816 */ /* 0x000fc40000000086 */
[----:B------:R-:W-:Y:S01]  /*8a90*/  SHF.R.U32.HI R161, RZ, 0x10, R57 ;  /* 0x00000010ffa17819 */ /* 0x000fe20000011639 */
[----:B------:R-:W-:Y:S01]  /*8aa0*/  IMAD.MOV.U32 R57, RZ, RZ, R50 ;  /* 0x000000ffff397224 */ /* 0x000fe200078e0032 */
[----:B------:R-:W-:Y:S02]  /*8ab0*/  PRMT R87, R154, 0x654, R87 ;  /* 0x000006549a577816 */ /* 0x000fe40000000057 */
[----:B------:R-:W-:Y:S01]  /*8ac0*/  LOP3.LUT R59, R59, 0xff00, R48, 0xf8, !PT ;  /* 0x0000ff003b3b7812 */ /* 0x000fe200078ef830 */
[----:B------:R-:W-:Y:S01]  /*8ad0*/  IMAD.U32 R48, R158, 0x10000, RZ ;  /* 0x000100009e307824 */ /* 0x000fe200078e00ff */
[----:B------:R-:W-:Y:S01]  /*8ae0*/  LOP3.LUT R154, R63, 0xff00, R62, 0xf8, !PT ;  /* 0x0000ff003f9a7812 */ /* 0x000fe200078ef83e */
[----:B------:R-:W-:Y:S01]  /*8af0*/  IMAD.U32 R50, R161, 0x10000, RZ ;  /* 0x00010000a1327824 */ /* 0x000fe200078e00ff */
[----:B------:R-:W-:Y:S02]  /*8b00*/  F2FP.F16.E4M3.UNPACK_B R135, R153.H1 ;  /* 0x00000099ff87723e */ /* 0x000fe400030006ff */
[----:B------:R-:W-:-:S02]  /*8b10*/  F2FP.F16.E4M3.UNPACK_B R84, R61.H1 ;  /* 0x0000003dff54723e */ /* 0x000fc400030006ff */
[----:B------:R-:W-:Y:S02]  /*8b20*/  F2FP.F16.E4M3.UNPACK_B R62, R60.H1 ;  /* 0x0000003cff3e723e */ /* 0x000fe400030006ff */
[----:B------:R-:W-:Y:S01]  /*8b30*/  LOP3.LUT R155, R87, 0xff00, R52, 0xf8, !PT ;  /* 0x0000ff00579b7812 */ /* 0x000fe200078ef834 */
[----:B------:R-:W-:Y:S01]  /*8b40*/  HADD2.F32 R52, -RZ, R135.H0_H0 ;  /* 0x20000087ff347230 */ /* 0x000fe20000004100 */
[----:B------:R-:W-:Y:S01]  /*8b50*/  F2FP.F16.E4M3.UNPACK_B R87, R151.H1 ;  /* 0x00000097ff57723e */ /* 0x000fe200030006ff */
[----:B------:R-:W-:Y:S01]  /*8b60*/  HADD2.F32 R63, -RZ, R84.H0_H0 ;  /* 0x20000054ff3f7230 */ /* 0x000fe20000004100 */
[----:B------:R-:W-:Y:S01]  /*8b70*/  LOP3.LUT R48, R59, 0xff0000, R48, 0xf8, !PT ;  /* 0x00ff00003b307812 */ /* 0x000fe200078ef830 */
[----:B------:R-:W-:Y:S01]  /*8b80*/  HADD2.F32 R59, -RZ, R62.H0_H0 ;  /* 0x2000003eff3b7230 */ /* 0x000fe20000004100 */
[----:B------:R-:W-:Y:S01]  /*8b90*/  LOP3.LUT R50, R49, 0xff0000, R50, 0xf8, !PT ;  /* 0x00ff000031327812 */ /* 0x000fe200078ef832 */
[----:B------:R-:W-:Y:S01]  /*8ba0*/  IMAD.U32 R49, R156, 0x10000, RZ ;  /* 0x000100009c317824 */ /* 0x000fe200078e00ff */
[----:B------:R-:W-:Y:S01]  /*8bb0*/  SHF.L.U32 R58, R58, 0x10, RZ ;  /* 0x000000103a3a7819 */ /* 0x000fe200000006ff */
[----:B------:R-:W-:-:S02]  /*8bc0*/  HADD2.F32 R134, -RZ, R87.H0_H0 ;  /* 0x20000057ff867230 */ /* 0x000fc40000004100 */
[-C--:B------:R-:W-:Y:S01]  /*8bd0*/  FMUL.FTZ R156, R63, R52.reuse ;  /* 0x000000343f9c7220 */ /* 0x080fe20000410000 */
[----:B------:R-:W-:Y:S01]  /*8be0*/  FMUL.FTZ R158, R59, R52 ;  /* 0x000000343b9e7220 */ /* 0x000fe20000410000 */
[----:B------:R-:W-:Y:S02]  /*8bf0*/  LOP3.LUT R52, R155, 0xff0000, R58, 0xf8, !PT ;  /* 0x00ff00009b347812 */ /* 0x000fe400078ef83a */
        /* <DEDUP_REMOVED lines=10> */
[----:B------:R-:W-:Y:S01]  /*8ca0*/  F2FP.F16.E4M3.UNPACK_B R84, R60 ;  /* 0x0000003cff54723e */ /* 0x000fe200020006ff */
[----:B------:R-:W-:-:S02]  /*8cb0*/  HADD2.F32 R155, -RZ, R153.H0_H0 ;  /* 0x20000099ff9b7230 */ /* 0x000fc40000004100 */
[-C--:B------:R-:W-:Y:S01]  /*8cc0*/  FMUL.FTZ R156, R63, R134.reuse ;  /* 0x000000863f9c7220 */ /* 0x080fe20000410000 */
[----:B------:R-:W-:Y:S02]  /*8cd0*/  HADD2.F32 R153, -RZ, R153.H1_H1 ;  /* 0x30000099ff997230 */ /* 0x000fe40000004100 */
[----:B------:R-:W-:Y:S01]  /*8ce0*/  FMUL.FTZ R60, R135, R134 ;  /* 0x00000086873c7220 */ /* 0x000fe20000410000 */
[----:B------:R-:W-:Y:S02]  /*8cf0*/  HADD2.F32 R134, -RZ, R87.H0_H0 ;  /* 0x20000057ff867230 */ /* 0x000fe40000004100 */
[----:B------:R-:W-:Y:S02]  /*8d00*/  HADD2.F32 R62, -RZ, R84.H0_H0 ;  /* 0x20000054ff3e7230 */ /* 0x000fe40000004100 */
[-C--:B------:R-:W-:Y:S01]  /*8d10*/  FFMA.FTZ R61, R63, R154.reuse, -R60 ;  /* 0x0000009a3f3d7223 */ /* 0x080fe2000001083c */
[----:B------:R-:W-:Y:S01]  /*8d20*/  FFMA.FTZ R60, R135, R154, R156 ;  /* 0x0000009a873c7223 */ /* 0x000fe2000001009c */
[----:B------:R-:W-:-:S02]  /*8d30*/  HADD2.F32 R63, -RZ, R151.H0_H0 ;  /* 0x20000097ff3f7230 */ /* 0x000fc40000004100 */
[-C--:B------:R-:W-:Y:S01]  /*8d40*/  FMUL.FTZ R157, R134, R155.reuse ;  /* 0x0000009b869d7220 */ /* 0x080fe20000410000 */
[----:B------:R-:W-:Y:S02]  /*8d50*/  HADD2.F32 R135, -RZ, R87.H1_H1 ;  /* 0x30000057ff877230 */ /* 0x000fe40000004100 */
[C---:B------:R-:W-:Y:S01]  /*8d60*/  FMUL.FTZ R155, R62.reuse, R155 ;  /* 0x0000009b3e9b7220 */ /* 0x040fe20000410000 */
[----:B------:R-:W-:Y:S01]  /*8d70*/  HADD2.F32 R84, -RZ, R84.H1_H1 ;  /* 0x30000054ff547230 */ /* 0x000fe20000004100 */
[----:B------:R-:W-:Y:S01]  /*8d80*/  F2FP.F16.E4M3.UNPACK_B R156, R152.H1 ;  /* 0x00000098ff9c723e */ /* 0x000fe200030006ff */
[----:B------:R-:W-:Y:S01]  /*8d90*/  HADD2.F32 R154, -RZ, R151.H1_H1 ;  /* 0x30000097ff9a7230 */ /* 0x000fe20000004100 */
[----:B------:R-:W-:Y:S01]  /*8da0*/  F2FP.F16.E4M3.UNPACK_B R151, R54.H1 ;  /* 0x00000036ff97723e */ /* 0x000fe200030006ff */
[-C--:B------:R-:W-:Y:S01]  /*8db0*/  FFMA.FTZ R62, R62, R63.reuse, -R157 ;  /* 0x0000003f3e3e7223 */ /* 0x080fe2000001089d */
[----:B------:R-:W-:Y:S01]  /*8dc0*/  FFMA.FTZ R63, R134, R63, R155 ;  /* 0x0000003f863f7223 */ /* 0x000fe2000001009b */
[-C--:B------:R-:W-:Y:S01]  /*8dd0*/  FMUL.FTZ R87, R135, R153.reuse ;  /* 0x0000009987577220 */ /* 0x080fe20000410000 */
        /* <DEDUP_REMOVED lines=24> */
[----:B------:R-:W-:Y:S02]  /*8f60*/  HADD2.F32 R153, -RZ, R152.H0_H0 ;  /* 0x20000098ff997230 */ /* 0x000fe40000004100 */
[----:B------:R-:W-:Y:S01]  /*8f70*/  FFMA.FTZ R159, R151, R155, R156 ;  /* 0x0000009b979f7223 */ /* 0x000fe2000001009c */
[----:B------:R-:W-:Y:S01]  /*8f80*/  HADD2.F32 R54, -RZ, R57.H0_H0 ;  /* 0x20000039ff367230 */ /* 0x000fe20000004100 */
[----:B------:R-:W-:Y:S01]  /*8f90*/  F2FP.SATFINITE.E4M3.F32.PACK_AB_MERGE_C R58, R61, R58, RZ ;  /* 0x0000003a3d3a723e */ /* 0x000fe200048070ff */
[----:B------:R-:W-:Y:S01]  /*8fa0*/  HADD2.F32 R135, -RZ, R134.H0_H0 ;  /* 0x20000086ff877230 */ /* 0x000fe20000004100 */
[----:B------:R-:W-:Y:S01]  /*8fb0*/  F2FP.SATFINITE.E4M3.F32.PACK_AB_MERGE_C R60, R60, R59, RZ ;  /* 0x0000003b3c3c723e */ /* 0x000fe200048070ff */
[----:B------:R-:W-:-:S02]  /*8fc0*/  HADD2.F32 R152, -RZ, R152.H1_H1 ;  /* 0x30000098ff987230 */ /* 0x000fc40000004100 */
[CC--:B------:R-:W-:Y:S01]  /*8fd0*/  FMUL.FTZ R154, R54.reuse, R153.reuse ;  /* 0x00000099369a7220 */ /* 0x0c0fe20000410000 */
[----:B------:R-:W-:Y:S02]  /*8fe0*/  HADD2.F32 R57, -RZ, R57.H1_H1 ;  /* 0x30000039ff397230 */ /* 0x000fe40000004100 */
[----:B------:R-:W-:Y:S01]  /*8ff0*/  FMUL.FTZ R155, R135, R153 ;  /* 0x00000099879b7220 */ /* 0x000fe20000410000 */
[----:B------:R-:W-:Y:S01]  /*9000*/  HADD2.F32 R151, -RZ, R150.H0_H0 ;  /* 0x20000096ff977230 */ /* 0x000fe20000004100 */
[----:B------:R-:W-:Y:S01]  /*9010*/  F2FP.SATFINITE.E4M3.F32.PACK_AB_MERGE_C R59, R87, R62, R58 ;  /* 0x0000003e573b723e */ /* 0x000fe2000480703a */
[----:B------:R-:W-:Y:S02]  /*9020*/  HADD2.F32 R134, -RZ, R134.H1_H1 ;  /* 0x30000086ff867230 */ /* 0x000fe40000004100 */
[----:B------:R-:W-:Y:S01]  /*9030*/  FMUL.FTZ R153, R57, R152 ;  /* 0x0000009839997220 */ /* 0x000fe20000410000 */
[----:B------:R-:W-:Y:S01]  /*9040*/  HADD2.F32 R150, -RZ, R150.H1_H1 ;  /* 0x30000096ff967230 */ /* 0x000fe20000004100 */
[----:B------:R-:W-:Y:S01]  /*9050*/  F2FP.F16.E4M3.UNPACK_B R62, R52 ;  /* 0x00000034ff3e723e */ /* 0x000fe200020006ff */
[----:B------:R-:W-:Y:S01]  /*9060*/  FFMA.FTZ R155, R54, R151, -R155 ;  /* 0x00000097369b7223 */ /* 0x000fe2000001089b */
[C---:B------:R-:W-:Y:S01]  /*9070*/  FMUL.FTZ R156, R134.reuse, R152 ;  /* 0x00000098869c7220 */ /* 0x040fe20000410000 */
[----:B------:R-:W-:Y:S01]  /*9080*/  F2FP.F16.E4M3.UNPACK_B R61, R56 ;  /* 0x00000038ff3d723e */ /* 0x000fe200020006ff */
        /* <DEDUP_REMOVED lines=26> */
[--C-:B------:R-:W-:Y:S01]  /*9230*/  HADD2.F32 R87, -RZ, R84.reuse.H0_H0 ;  /* 0x20000054ff577230 */ /* 0x100fe20000004100 */
[----:B------:R-:W-:Y:S01]  /*9240*/  F2FP.F16.E4M3.UNPACK_B R50, R50.H1 ;  /* 0x00000032ff32723e */ /* 0x000fe200030006ff */
[--C-:B------:R-:W-:Y:S01]  /*9250*/  HADD2.F32 R134, -RZ, R135.reuse.H0_H0 ;  /* 0x20000087ff867230 */ /* 0x100fe20000004100 */
[----:B------:R-:W-:Y:S01]  /*9260*/  F2FP.SATFINITE.E4M3.F32.PACK_AB_MERGE_C R158, R159, R158, RZ ;  /* 0x0000009e9f9e723e */ /* 0x000fe200048070ff */
[----:B------:R-:W-:Y:S01]  /*9270*/  HADD2.F32 R84, -RZ, R84.H1_H1 ;  /* 0x30000054ff547230 */ /* 0x000fe20000004100 */
[----:B------:R-:W-:Y:S01]  /*9280*/  F2FP.SATFINITE.E4M3.F32.PACK_AB_MERGE_C R57, R157, R160, RZ ;  /* 0x000000a09d39723e */ /* 0x000fe200048070ff */
        /* <DEDUP_REMOVED lines=8> */
[----:B------:R-:W-:Y:S01]  /*9310*/  F2FP.SATFINITE.E4M3.F32.PACK_AB_MERGE_C R54, R153, R54, R158 ;  /* 0x000000369936723e */ /* 0x000fe2000480709e */
[-C--:B------:R-:W-:Y:S01]  /*9320*/  FFMA.FTZ R50, R62, R56.reuse, -R151 ;  /* 0x000000383e327223 */ /* 0x080fe20000010897 */
[----:B------:R-:W-:Y:S01]  /*9330*/  FFMA.FTZ R56, R87, R56, R150 ;  /* 0x0000003857387223 */ /* 0x000fe20000010096 */
[-C--:B------:R-:W-:Y:S01]  /*9340*/  FFMA.FTZ R157, R63, R134.reuse, -R152 ;  /* 0x000000863f9d7223 */ /* 0x080fe20000010898 */
[----:B------:R-:W-:Y:S01]  /*9350*/  F2FP.F16.E4M3.UNPACK_B R62, R51 ;  /* 0x00000033ff3e723e */ /* 0x000fe200020006ff */
[----:B------:R-:W-:Y:S01]  /*9360*/  FFMA.FTZ R159, R84, R134, R135 ;  /* 0x00000086549f7223 */ /* 0x000fe20000010087 */
[----:B------:R-:W-:-:S02]  /*9370*/  F2FP.F16.E4M3.UNPACK_B R87, R55 ;  /* 0x00000037ff57723e */ /* 0x000fc400020006ff */
[----:B------:R-:W-:Y:S02]  /*9380*/  F2FP.F16.E4M3.UNPACK_B R152, R49 ;  /* 0x00000031ff98723e */ /* 0x000fe400020006ff */
[----:B------:R-:W-:Y:S01]  /*9390*/  F2FP.F16.E4M3.UNPACK_B R84, R55.H1 ;  /* 0x00000037ff54723e */ /* 0x000fe200030006ff */
[----:B------:R-:W-:Y:S01]  /*93a0*/  HADD2.F32 R55, -RZ, R62.H0_H0 ;  /* 0x2000003eff377230 */ /* 0x000fe20000004100 */
[----:B------:R-:W-:Y:S01]  /*93b0*/  F2FP.F16.E4M3.UNPACK_B R153, R49.H1 ;  /* 0x00000031ff99723e */ /* 0x000fe200030006ff */
[----:B------:R-:W-:Y:S01]  /*93c0*/  HADD2.F32 R134, -RZ, R87.H0_H0 ;  /* 0x20000057ff867230 */ /* 0x000fe20000004100 */
[----:B------:R-:W-:Y:S01]  /*93d0*/  F2FP.F16.E4M3.UNPACK_B R51, R51.H1 ;  /* 0x00000033ff33723e */ /* 0x000fe200030006ff */
[----:B------:R-:W-:Y:S01]  /*93e0*/  HADD2.F32 R154, -RZ, R152.H0_H0 ;  /* 0x20000098ff9a7230 */ /* 0x000fe20000004100 */
[----:B------:R-:W-:Y:S01]  /*93f0*/  F2FP.SATFINITE.E4M3.F32.PACK_AB_MERGE_C R57, R156, R155, R57 ;  /* 0x0000009b9c39723e */ /* 0x000fe20004807039 */
[----:B------:R-:W-:Y:S01]  /*9400*/  HADD2.F32 R155, -RZ, R153.H0_H0 ;  /* 0x20000099ff9b7230 */ /* 0x000fe20000004100 */
[-C--:B------:R-:W-:Y:S01]  /*9410*/  F2FP.F16.E4M3.UNPACK_B R49, R48.reuse ;  /* 0x00000030ff31723e */ /* 0x080fe200020006ff */
[----:B------:R-:W-:Y:S01]  /*9420*/  HADD2.F32 R63, -RZ, R51.H0_H0 ;  /* 0x20000033ff3f7230 */ /* 0x000fe20000004100 */
[----:B------:R-:W-:Y:S01]  /*9430*/  F2FP.F16.E4M3.UNPACK_B R135, R48.H1 ;  /* 0x00000030ff87723e */ /* 0x000fe200030006ff */
[----:B------:R-:W-:-:S02]  /*9440*/  HADD2.F32 R48, -RZ, R84.H0_H0 ;  /* 0x20000054ff307230 */ /* 0x000fc40000004100 */
[-C--:B------:R-:W-:Y:S01]  /*9450*/  FMUL.FTZ R156, R134, R154.reuse ;  /* 0x0000009a869c7220 */ /* 0x080fe20000410000 */
[----:B------:R-:W-:Y:S01]  /*9460*/  FMUL.FTZ R161, R55, R154 ;  /* 0x0000009a37a17220 */ /* 0x000fe20000410000 */
[----:B------:R-:W-:Y:S01]  /*9470*/  HADD2.F32 R84, -RZ, R84.H1_H1 ;  /* 0x30000054ff547230 */ /* 0x000fe20000004100 */
[----:B------:R-:W-:Y:S01]  /*9480*/  F2FP.SATFINITE.E4M3.F32.PACK_AB_MERGE_C R50, R157, R50, RZ ;  /* 0x000000329d32723e */ /* 0x000fe200048070ff */
[----:B------:R-:W-:Y:S02]  /*9490*/  HADD2.F32 R151, -RZ, R135.H0_H0 ;  /* 0x20000087ff977230 */ /* 0x000fe40000004100 */
[-C--:B------:R-:W-:Y:S01]  /*94a0*/  FMUL.FTZ R154, R48, R155.reuse ;  /* 0x0000009b309a7220 */ /* 0x080fe20000410000 */
[----:B------:R-:W-:Y:S01]  /*94b0*/  FMUL.FTZ R155, R63, R155 ;  /* 0x0000009b3f9b7220 */ /* 0x000fe20000410000 */
[----:B------:R-:W-:Y:S01]  /*94c0*/  HADD2.F32 R153, -RZ, R153.H1_H1 ;  /* 0x30000099ff997230 */ /* 0x000fe20000004100 */
[----:B------:R-:W-:Y:S01]  /*94d0*/  F2FP.SATFINITE.E4M3.F32.PACK_AB_MERGE_C R56, R159, R56, RZ ;  /* 0x000000389f38723e */ /* 0x000fe200048070ff */
[----:B------:R-:W-:-:S02]  /*94e0*/  HADD2.F32 R51, -RZ, R51.H1_H1 ;  /* 0x30000033ff337230 */ /* 0x000fc40000004100 */
[----:B------:R-:W-:Y:S01]  /*94f0*/  FFMA.FTZ R155, R48, R151, R155 ;  /* 0x00000097309b7223 */ /* 0x000fe2000001009b */
[----:B------:R-:W-:Y:S02]  /*9500*/  HADD2.F32 R150, -RZ, R49.H0_H0 ;  /* 0x20000031ff967230 */ /* 0x000fe40000004100 */
[-C--:B------:R-:W-:Y:S01]  /*9510*/  FMUL.FTZ R48, R84, R153.reuse ;  /* 0x0000009954307220 */ /* 0x080fe20000410000 */
[----:B------:R-:W-:Y:S02]  /*9520*/  HADD2.F32 R87, -RZ, R87.H1_H1 ;  /* 0x30000057ff577230 */ /* 0x000fe40000004100 */
[----:B------:R-:W-:Y:S01]  /*9530*/  FMUL.FTZ R153, R51, R153 ;  /* 0x0000009933997220 */ /* 0x000fe20000410000 */
[----:B------:R-:W-:Y:S02]  /*9540*/  HADD2.F32 R152, -RZ, R152.H1_H1 ;  /* 0x30000098ff987230 */ /* 0x000fe40000004100 */
[----:B------:R-:W-:Y:S01]  /*9550*/  FFMA.FTZ R156, R55, R150, -R156 ;  /* 0x00000096379c7223 */ /* 0x000fe2000001089c */
[----:B------:R-:W-:-:S02]  /*9560*/  HADD2.F32 R135, -RZ, R135.H1_H1 ;  /* 0x30000087ff877230 */ /* 0x000fc40000004100 */
[----:B------:R-:W-:Y:S01]  /*9570*/  FFMA.FTZ R154, R63, R151, -R154 ;  /* 0x000000973f9a7223 */ /* 0x000fe2000001089a */
[----:B------:R-:W-:Y:S02]  /*9580*/  HADD2.F32 R62, -RZ, R62.H1_H1 ;  /* 0x3000003eff3e7230 */ /* 0x000fe40000004100 */
[-C--:B------:R-:W-:Y:S01]  /*9590*/  FMUL.FTZ R55, R87, R152.reuse ;  /* 0x0000009857377220 */ /* 0x080fe20000410000 */
[----:B------:R-:W-:Y:S02]  /*95a0*/  HADD2.F32 R49, -RZ, R49.H1_H1 ;  /* 0x30000031ff317230 */ /* 0x000fe40000004100 */
[-C--:B------:R-:W-:Y:S01]  /*95b0*/  FFMA.FTZ R51, R51, R135.reuse, -R48 ;  /* 0x0000008733337223 */ /* 0x080fe20000010830 */
[----:B------:R-:W-:Y:S01]  /*95c0*/  FFMA.FTZ R84, R84, R135, R153 ;  /* 0x0000008754547223 */ /* 0x000fe20000010099 */
[----:B------:R-:W-:Y:S01]  /*95d0*/  FMUL.FTZ R152, R62, R152 ;  /* 0x000000983e987220 */ /* 0x000fe20000410000 */
[----:B------:R-:W-:Y:S01]  /*95e0*/  FFMA.FTZ R161, R134, R150, R161 ;  /* 0x0000009686a17223 */ /* 0x000fe200000100a1 */
[-C--:B------:R-:W-:Y:S01]  /*95f0*/  FFMA.FTZ R55, R62, R49.reuse, -R55 ;  /* 0x000000313e377223 */ /* 0x080fe20000010837 */
[----:B------:R-:W-:Y:S01]  /*9600*/  F2FP.SATFINITE.E4M3.F32.PACK_AB_MERGE_C R51, R51, R154, RZ ;  /* 0x0000009a3333723e */ /* 0x000fe200048070ff */
[----:B------:R-:W-:Y:S01]  /*9610*/  FFMA.FTZ R152, R87, R49, R152 ;  /* 0x0000003157987223 */ /* 0x000fe20000010098 */
[----:B------:R-:W-:Y:S01]  /*9620*/  F2FP.SATFINITE.E4M3.F32.PACK_AB_MERGE_C R84, R84, R155, RZ ;  /* 0x0000009b5454723e */ /* 0x000fe200048070ff */
[----:B------:R-:W-:Y:S01]  /*9630*/  IMAD.MOV.U32 R48, RZ, RZ, R59 ;  /* 0x000000ffff307224 */ /* 0x000fe200078e003b */
[----:B------:R-:W-:Y:S01]  /*9640*/  F2FP.SATFINITE.E4M3.F32.PACK_AB_MERGE_C R49, R53, R60, R50 ;  /* 0x0000003c3531723e */ /* 0x000fe20004807032 */
[----:B------:R-:W-:Y:S01]  /*9650*/  IMAD.MOV.U32 R50, RZ, RZ, R57 ;  /* 0x000000ffff327224 */ /* 0x000fe200078e0039 */
[----:B------:R-:W-:-:S02]  /*9660*/  F2FP.SATFINITE.E4M3.F32.PACK_AB_MERGE_C R51, R55, R156, R51 ;  /* 0x0000009c3733723e */ /* 0x000fc40004807033 */
[----:B------:R-:W-:Y:S01]  /*9670*/  F2FP.SATFINITE.E4M3.F32.PACK_AB_MERGE_C R53, R52, R61, R56 ;  /* 0x0000003d3435723e */ /* 0x000fe20004807038 */
[----:B------:R-:W-:Y:S01]  /*9680*/  IMAD.MOV.U32 R52, RZ, RZ, R58 ;  /* 0x000000ffff347224 */ /* 0x000fe200078e003a */
[----:B------:R-:W-:-:S07]  /*9690*/  F2FP.SATFINITE.E4M3.F32.PACK_AB_MERGE_C R55, R152, R161, R84 ;  /* 0x000000a19837723e */ /* 0x000fce0004807054 */
.L_x_7549:
[----:B------:R-:W-:Y:S05]  /*96a0*/  BSYNC B2 ;  /* 0x0000000000027941 */ /* 0x000fea0003800000 */
.L_x_7548:
        /* <DEDUP_REMOVED lines=11> */
.L_x_7547:
[----:B------:R-:W-:Y:S05]  /*9760*/  BSYNC B1 ;  /* 0x0000000000017941 */ /* 0x000fea0003800000 */
.L_x_7546:
        /* <DEDUP_REMOVED lines=13> */
[----:B------:R-:W-:Y:S01]  /*9840*/  IMAD.IADD R59, R57, 0x1, R59 ;  /* 0x00000001393b7824 */ /* 0x000fe200078e023b */
[----:B------:R-:W-:Y:S01]  /*9850*/  SHF.R.S32.HI R49, RZ, 0x1f, R48 ;  /* 0x0000001fff317819 */ /* 0x000fe20000011430 */
[----:B------:R-:W-:-:S03]  /*9860*/  IMAD.SHL.U32 R51, R51, 0x80, RZ ;  /* 0x0000008033337824 */ /* 0x000fc600078e00ff */
[----:B------:R-:W-:Y:S01]  /*9870*/  LEA.HI R48, R49, R48, RZ, 0x5 ;  /* 0x0000003031307211 */ /* 0x000fe200078f28ff */
[----:B------:R-:W-:Y:S01]  /*9880*/  IMAD R49, R17, 0x7000, R114 ;  /* 0x0000700011317824 */ /* 0x000fe200078e0272 */
[----:B------:R-:W-:Y:S02]  /*9890*/  LOP3.LUT R51, R51, 0x380, RZ, 0xc0, !PT ;  /* 0x0000038033337812 */ /* 0x000fe400078ec0ff */
[----:B------:R-:W-:Y:S01]  /*98a0*/  LEA.HI.SX32 R48, R48, R35, 0x1b ;  /* 0x0000002330307211 */ /* 0x000fe200078fdaff */
[----:B------:R-:W-:Y:S01]  /*98b0*/  IMAD.IADD R49, R16, 0x1, R49 ;  /* 0x0000000110317824 */ /* 0x000fe200078e0231 */
[----:B------:R-:W-:Y:S02]  /*98c0*/  IADD3.X R80, R38, R59, R37, P3, P4 ;  /* 0x0000003b26507210 */ /* 0x000fe40001fe8425 */
[----:B------:R-:W-:-:S04]  /*98d0*/  SHF.L.U32 R61, R48, 0x4, RZ ;  /* 0x00000004303d7819 */ /* 0x000fc800000006ff */
[----:B------:R-:W-:-:S04]  /*98e0*/  LOP3.LUT R48, R51, 0x70, R61, 0xf8, !PT ;  /* 0x0000007033307812 */ /* 0x000fc800078ef83d */
        /* <DEDUP_REMOVED lines=9> */
[--C-:B------:R-:W-:Y:S01]  /*9980*/  SHF.R.U32.HI R150, RZ, 0x18, R65.reuse ;  /* 0x00000018ff967819 */ /* 0x100fe20000011641 */
[----:B------:R-:W-:Y:S01]  /*9990*/  IMAD.MOV.U32 R62, RZ, RZ, R50 ;  /* 0x000000ffff3e7224 */ /* 0x000fe200078e0032 */
[----:B------:R-:W-:Y:S02]  /*99a0*/  LOP3.LUT R63, R65, 0xff, RZ, 0xc0, !PT ;  /* 0x000000ff413f7812 */ /* 0x000fe400078ec0ff */
[----:B------:R-:W-:Y:S01]  /*99b0*/  SHF.R.U32.HI R134, RZ, 0x10, R65 ;  /* 0x00000010ff867819 */ /* 0x000fe20000011641 */
[----:B------:R-:W-:Y:S01]  /*99c0*/  IMAD.MOV.U32 R65, RZ, RZ, R48 ;  /* 0x000000ffff417224 */ /* 0x000fe200078e0030 */
[--C-:B------:R-:W-:Y:S01]  /*99d0*/  SHF.R.U32.HI R85, RZ, 0x18, R69.reuse ;  /* 0x00000018ff557819 */ /* 0x100fe20000011645 */
[----:B------:R-:W-:Y:S01]  /*99e0*/  IMAD.SHL.U32 R48, R135, 0x100, RZ ;  /* 0x0000010087307824 */ /* 0x000fe200078e00ff */
[----:B------:R-:W-:Y:S01]  /*99f0*/  LOP3.LUT R66, R69, 0xff, RZ, 0xc0, !PT ;  /* 0x000000ff45427812 */ /* 0x000fe200078ec0ff */
[----:B------:R-:W-:Y:S01]  /*9a00*/  IMAD.U32 R49, R134, 0x10000, RZ ;  /* 0x0001000086317824 */ /* 0x000fe200078e00ff */
[----:B------:R-:W-:-:S02]  /*9a10*/  SHF.R.U32.HI R82, RZ, 0x8, R69 ;  /* 0x00000008ff527819 */ /* 0x000fc40000011645 */
[----:B------:R-:W-:Y:S02]  /*9a20*/  SHF.R.U32.HI R81, RZ, 0x10, R69 ;  /* 0x00000010ff517819 */ /* 0x000fe40000011645 */
[--C-:B------:R-:W-:Y:S02]  /*9a30*/  SHF.R.U32.HI R69, RZ, 0x18, R71.reuse ;  /* 0x00000018ff457819 */ /* 0x100fe40000011647 */
[----:B------:R-:W-:Y:S01]  /*9a40*/  LOP3.LUT R68, R71, 0xff, RZ, 0xc0, !PT ;  /* 0x000000ff47447812 */ /* 0x000fe200078ec0ff */
[----:B------:R-:W-:Y:S01]  /*9a50*/  IMAD.U32 R81, R81, 0x10000, RZ ;  /* 0x0001000051517824 */ /* 0x000fe200078e00ff */
[----:B------:R-:W-:Y:S02]  /*9a60*/  SHF.R.U32.HI R70, RZ, 0x8, R71 ;  /* 0x00000008ff467819 */ /* 0x000fe40000011647 */
[----:B------:R-:W-:Y:S02]  /*9a70*/  PRMT R63, R150, 0x654, R63 ;  /* 0x00000654963f7816 */ /* 0x000fe4000000003f */
[----:B------:R-:W-:-:S02]  /*9a80*/  SHF.R.U32.HI R87, RZ, 0x18, R67 ;  /* 0x00000018ff577819 */ /* 0x000fc40000011643 */
[----:B------:R-:W-:Y:S02]  /*9a90*/  LOP3.LUT R64, R67, 0xff, RZ, 0xc0, !PT ;  /* 0x000000ff43407812 */ /* 0x000fe400078ec0ff */
[----:B------:R-:W-:Y:S02]  /*9aa0*/  SHF.R.U32.HI R86, RZ, 0x8, R67 ;  /* 0x00000008ff567819 */ /* 0x000fe40000011643 */
[----:B------:R-:W-:Y:S01]  /*9ab0*/  SHF.R.U32.HI R83, RZ, 0x10, R71 ;  /* 0x00000010ff537819 */ /* 0x000fe20000011647 */
[----:B------:R-:W-:Y:S01]  /*9ac0*/  IMAD.SHL.U32 R71, R70, 0x100, RZ ;  /* 0x0000010046477824 */ /* 0x000fe200078e00ff */
[----:B------:R-:W-:Y:S01]  /*9ad0*/  PRMT R68, R69, 0x654, R68 ;  /* 0x0000065445447816 */ /* 0x000fe20000000044 */
[----:B------:R-:W-:Y:S01]  /*9ae0*/  IMAD.SHL.U32 R69, R82, 0x100, RZ ;  /* 0x0000010052457824 */ /* 0x000fe200078e00ff */
[----:B------:R-:W-:Y:S01]  /*9af0*/  SHF.R.U32.HI R84, RZ, 0x10, R67 ;  /* 0x00000010ff547819 */ /* 0x000fe20000011643 */
[----:B--2---:R-:W-:Y:S01]  /*9b00*/  IMAD.MOV.U32 R67, RZ, RZ, R52 ;  /* 0x000000ffff437224 */ /* 0x004fe200078e0034 */
[----:B------:R-:W-:Y:S01]  /*9b10*/  LOP3.LUT R48, R63, 0xff00, R48, 0xf8, !PT ;  /* 0x0000ff003f307812 */ /* 0x000fe200078ef830 */
[----:B------:R-:W-:Y:S01]  /*9b20*/  IMAD.U32 R83, R83, 0x10000, RZ ;  /* 0x0001000053537824 */ /* 0x000fe200078e00ff */
[----:B------:R-:W-:-:S02]  /*9b30*/  PRMT R66, R85, 0x654, R66 ;  /* 0x0000065455427816 */ /* 0x000fc40000000042 */
[----:B------:R-:W-:Y:S02]  /*9b40*/  PRMT R64, R87, 0x654, R64 ;  /* 0x0000065457407816 */ /* 0x000fe40000000040 */
[----:B------:R-:W-:Y:S02]  /*9b50*/  SHF.L.U32 R63, R86, 0x8, RZ ;  /* 0x00000008563f7819 */ /* 0x000fe400000006ff */
        /* <DEDUP_REMOVED lines=8> */
[----:B------:R-:W-:Y:S01]  /*9be0*/  LOP3.LUT R49, R63, 0xff0000, R48, 0xf8, !PT ;  /* 0x00ff00003f317812 */ /* 0x000fe200078ef830 */
[----:B------:R-:W-:Y:S01]  /*9bf0*/  HADD2.F32 R48, -RZ, R71.H0_H0 ;  /* 0x20000047ff307230 */ /* 0x000fe20000004100 */
[----:B------:R-:W-:Y:S01]  /*9c00*/  F2FP.F16.E4M3.UNPACK_B R69, R147.H1 ;  /* 0x00000093ff45723e */ /* 0x000fe200030006ff */
[----:B------:R-:W-:Y:S01]  /*9c10*/  HADD2.F32 R64, -RZ, R68.H0_H0 ;  /* 0x20000044ff407230 */ /* 0x000fe20000004100 */
[----:B------:R-:W-:Y:S01]  /*9c20*/  LOP3.LUT R52, R52, 0xff0000, R81, 0xf8, !PT ;  /* 0x00ff000034347812 */ /* 0x000fe200078ef851 */
[----:B------:R-:W-:Y:S01]  /*9c30*/  HADD2.F32 R63, -RZ, R66.H0_H0 ;  /* 0x20000042ff3f7230 */ /* 0x000fe20000004100 */
[----:B------:R-:W-:Y:S01]  /*9c40*/  F2FP.F16.E4M3.UNPACK_B R149, R149 ;  /* 0x00000095ff95723e */ /* 0x000fe200020006ff */
[----:B------:R-:W-:-:S02]  /*9c50*/  HADD2.F32 R70, -RZ, R69.H0_H0 ;  /* 0x20000045ff467230 */ /* 0x000fc40000004100 */
[CC--:B------:R-:W-:Y:S01]  /*9c60*/  FMUL.FTZ R84, R64.reuse, R48.reuse ;  /* 0x0000003040547220 */ /* 0x0c0fe20000410000 */
[----:B------:R-:W-:Y:S02]  /*9c70*/  HADD2.F32 R81, -RZ, R69.H1_H1 ;  /* 0x30000045ff517230 */ /* 0x000fe40000004100 */
[C---:B------:R-:W-:Y:S01]  /*9c80*/  FMUL.FTZ R85, R63.reuse, R48 ;  /* 0x000000303f557220 */ /* 0x040fe20000410000 */
[----:B------:R-:W-:Y:S02]  /*9c90*/  HADD2.F32 R66, -RZ, R66.H1_H1 ;  /* 0x30000042ff427230 */ /* 0x000fe40000004100 */
[-C--:B------:R-:W-:Y:S01]  /*9ca0*/  FFMA.FTZ R63, R63, R70.reuse, -R84 ;  /* 0x000000463f3f7223 */ /* 0x080fe20000010854 */
[----:B------:R-:W-:Y:S01]  /*9cb0*/  F2FP.F16.E4M3.UNPACK_B R69, R65 ;  /* 0x00000041ff45723e */ /* 0x000fe200020006ff */
[----:B------:R-:W-:Y:S01]  /*9cc0*/  FFMA.FTZ R64, R64, R70, R85 ;  /* 0x0000004640407223 */ /* 0x000fe20000010055 */
[----:B------:R-:W-:Y:S01]  /*9cd0*/  HADD2.F32 R70, -RZ, R71.H1_H1 ;  /* 0x30000047ff467230 */ /* 0x000fe20000004100 */
[----:B------:R-:W-:Y:S01]  /*9ce0*/  LOP3.LUT R48, R82, 0xff0000, R83, 0xf8, !PT ;  /* 0x00ff000052307812 */ /* 0x000fe200078ef853 */
        /* <DEDUP_REMOVED lines=42> */
[-C--:B------:R-:W-:Y:S01]  /*9f90*/  FMUL.FTZ R134, R81, R84.reuse ;  /* 0x0000005451867220 */ /* 0x080fe20000410000 */
[----:B------:R-:W-:Y:S01]  /*9fa0*/  FFMA.FTZ R82, R82, R71, R85 ;  /* 0x0000004752527223 */ /* 0x000fe20000010055 */
[C---:B------:R-:W-:Y:S01]  /*9fb0*/  FMUL.FTZ R84, R69.reuse, R84 ;  /* 0x0000005445547220 */ /* 0x040fe20000410000 */
[----:B------:R-:W-:Y:S02]  /*9fc0*/  HADD2.F32 R71, -RZ, R146.H0_H0 ;  /* 0x20000092ff477230 */ /* 0x000fe40000004100 */
[----:B------:R-:W-:Y:S01]  /*9fd0*/  FFMA.FTZ R134, R69, R70, -R134 ;  /* 0x0000004645867223 */ /* 0x000fe20000010886 */
[----:B------:R-:W-:Y:S01]  /*9fe0*/  F2FP.F16.E4M3.UNPACK_B R69, R54 ;  /* 0x00000036ff45723e */ /* 0x000fe200020006ff */
[----:B------:R-:W-:Y:S01]  /*9ff0*/  FFMA.FTZ R147, R81, R70, R84 ;  /* 0x0000004651937223 */ /* 0x000fe20000010054 */
[--C-:B------:R-:W-:Y:S01]  /*a000*/  HADD2.F32 R81, -RZ, R148.reuse.H0_H0 ;  /* 0x20000094ff517230 */ /* 0x100fe20000004100 */
[----:B------:R-:W-:Y:S01]  /*a010*/  F2FP.SATFINITE.E4M3.F32.PACK_AB_MERGE_C R65, R65, R64, RZ ;  /* 0x000000404141723e */ /* 0x000fe200048070ff */
[----:B------:R-:W-:Y:S01]  /*a020*/  HADD2.F32 R148, -RZ, R148.H1_H1 ;  /* 0x30000094ff947230 */ /* 0x000fe20000004100 */
[----:B------:R-:W-:Y:S01]  /*a030*/  F2FP.F16.E4M3.UNPACK_B R66, R60 ;  /* 0x0000003cff42723e */ /* 0x000fe200020006ff */
[--C-:B------:R-:W-:Y:S01]  /*a040*/  HADD2.F32 R70, -RZ, R69.reuse.H0_H0 ;  /* 0x20000045ff467230 */ /* 0x100fe20000004100 */
[----:B------:R-:W-:Y:S01]  /*a050*/  F2FP.SATFINITE.E4M3.F32.PACK_AB_MERGE_C R64, R86, R67, R63 ;  /* 0x000000435640723e */ /* 0x000fe2000480703f */
[----:B------:R-:W-:Y:S01]  /*a060*/  HADD2.F32 R54, -RZ, R62.H0_H0 ;  /* 0x2000003eff367230 */ /* 0x000fe20000004100 */
[----:B------:R-:W-:Y:S01]  /*a070*/  F2FP.SATFINITE.E4M3.F32.PACK_AB_MERGE_C R63, R87, R68, R65 ;  /* 0x00000044573f723e */ /* 0x000fe20004807041 */
[----:B------:R-:W-:-:S02]  /*a080*/  HADD2.F32 R69, -RZ, R69.H1_H1 ;  /* 0x30000045ff457230 */ /* 0x000fc40000004100 */
[-C--:B------:R-:W-:Y:S01]  /*a090*/  FMUL.FTZ R83, R70, R81.reuse ;  /* 0x0000005146537220 */ /* 0x080fe20000410000 */
[----:B------:R-:W-:Y:S02]  /*a0a0*/  HADD2.F32 R62, -RZ, R62.H1_H1 ;  /* 0x3000003eff3e7230 */ /* 0x000fe40000004100 */
[C---:B------:R-:W-:Y:S01]  /*a0b0*/  FMUL.FTZ R81, R54.reuse, R81 ;  /* 0x0000005136517220 */ /* 0x040fe20000410000 */
[----:B------:R-:W-:Y:S02]  /*a0c0*/  HADD2.F32 R146, -RZ, R146.H1_H1 ;  /* 0x30000092ff927230 */ /* 0x000fe40000004100 */
[CC--:B------:R-:W-:Y:S01]  /*a0d0*/  FMUL.FTZ R85, R69.reuse, R148.reuse ;  /* 0x0000009445557220 */ /* 0x0c0fe20000410000 */
[-C--:B------:R-:W-:Y:S01]  /*a0e0*/  FFMA.FTZ R83, R54, R71.reuse, -R83 ;  /* 0x0000004736537223 */ /* 0x080fe20000010853 */
[----:B------:R-:W-:Y:S01]  /*a0f0*/  FMUL.FTZ R148, R62, R148 ;  /* 0x000000943e947220 */ /* 0x000fe20000410000 */
[----:B------:R-:W-:Y:S01]  /*a100*/  FFMA.FTZ R54, R70, R71, R81 ;  /* 0x0000004746367223 */ /* 0x000fe20000010051 */
[----:B------:R-:W-:Y:S01]  /*a110*/  FFMA.FTZ R62, R62, R146, -R85 ;  /* 0x000000923e3e7223 */ /* 0x000fe20000010855 */
[----:B------:R-:W-:Y:S01]  /*a120*/  F2FP.F16.E4M3.UNPACK_B R81, R52 ;  /* 0x00000034ff51723e */ /* 0x000fe200020006ff */
[----:B------:R-:W-:Y:S01]  /*a130*/  FFMA.FTZ R85, R69, R146, R148 ;  /* 0x0000009245557223 */ /* 0x000fe20000010094 */
[----:B------:R-:W-:Y:S01]  /*a140*/  F2FP.F16.E4M3.UNPACK_B R69, R53 ;  /* 0x00000035ff45723e */ /* 0x000fe200020006ff */
[----:B------:R-:W-:Y:S01]  /*a150*/  HADD2.F32 R65, -RZ, R66.H0_H0 ;  /* 0x20000042ff417230 */ /* 0x000fe20000004100 */
[----:B------:R-:W-:Y:S01]  /*a160*/  F2FP.SATFINITE.E4M3.F32.PACK_AB_MERGE_C R82, R147, R82, RZ ;  /* 0x000000529352723e */ /* 0x000fe200048070ff */
[----:B------:R-:W-:Y:S01]  /*a170*/  HADD2.F32 R68, -RZ, R81.H0_H0 ;  /* 0x20000051ff447230 */ /* 0x000fe20000004100 */
[----:B------:R-:W-:Y:S01]  /*a180*/  F2FP.F16.E4M3.UNPACK_B R71, R50 ;  /* 0x00000032ff47723e */ /* 0x000fe200020006ff */
[--C-:B------:R-:W-:Y:S01]  /*a190*/  HADD2.F32 R67, -RZ, R69.reuse.H0_H0 ;  /* 0x20000045ff437230 */ /* 0x100fe20000004100 */
[----:B------:R-:W-:Y:S01]  /*a1a0*/  F2FP.SATFINITE.E4M3.F32.PACK_AB_MERGE_C R134, R134, R135, RZ ;  /* 0x000000878686723e */ /* 0x000fe200048070ff */
[----:B------:R-:W-:-:S02]  /*a1b0*/  HADD2.F32 R70, -RZ, R69.H1_H1 ;  /* 0x30000045ff467230 */ /* 0x000fc40000004100 */
[----:B------:R-:W-:Y:S01]  /*a1c0*/  FMUL.FTZ R86, R65, R68 ;  /* 0x0000004441567220 */ /* 0x000fe20000410000 */
[----:B------:R-:W-:Y:S01]  /*a1d0*/  F2FP.SATFINITE.E4M3.F32.PACK_AB_MERGE_C R54, R85, R54, R82 ;  /* 0x000000365536723e */ /* 0x000fe20004807052 */
[----:B------:R-:W-:Y:S01]  /*a1e0*/  FMUL.FTZ R84, R67, R68 ;  /* 0x0000004443547220 */ /* 0x000fe20000410000 */
[----:B------:R-:W-:Y:S01]  /*a1f0*/  HADD2.F32 R81, -RZ, R81.H1_H1 ;  /* 0x30000051ff517230 */ /* 0x000fe20000004100 */
[----:B------:R-:W-:Y:S01]  /*a200*/  F2FP.SATFINITE.E4M3.F32.PACK_AB_MERGE_C R62, R62, R83, R134 ;  /* 0x000000533e3e723e */ /* 0x000fe20004807086 */
[----:B------:R-:W-:Y:S01]  /*a210*/  HADD2.F32 R68, -RZ, R66.H1_H1 ;  /* 0x30000042ff447230 */ /* 0x000fe20000004100 */
[----:B------:R-:W-:Y:S01]  /*a220*/  F2FP.F16.E4M3.UNPACK_B R69, R53.H1 ;  /* 0x00000035ff45723e */ /* 0x000fe200030006ff */
[--C-:B------:R-:W-:Y:S02]  /*a230*/  HADD2.F32 R82, -RZ, R71.reuse.H0_H0 ;  /* 0x20000047ff527230 */ /* 0x100fe40000004100 */
[----:B------:R-:W-:Y:S01]  /*a240*/  FMUL.FTZ R83, R70, R81 ;  /* 0x0000005146537220 */ /* 0x000fe20000410000 */
[----:B------:R-:W-:-:S02]  /*a250*/  HADD2.F32 R71, -RZ, R71.H1_H1 ;  /* 0x30000047ff477230 */ /* 0x000fc40000004100 */
[C---:B------:R-:W-:Y:S01]  /*a260*/  FMUL.FTZ R85, R68.reuse, R81 ;  /* 0x0000005144557220 */ /* 0x040fe20000410000 */
[----:B------:R-:W-:Y:S01]  /*a270*/  F2FP.F16.E4M3.UNPACK_B R81, R52.H1 ;  /* 0x00000034ff51723e */ /* 0x000fe200030006ff */
[----:B------:R-:W-:Y:S01]  /*a280*/  FFMA.FTZ R66, R67, R82, R86 ;  /* 0x0000005243427223 */ /* 0x000fe20000010056 */
[----:B------:R-:W-:Y:S01]  /*a290*/  F2FP.F16.E4M3.UNPACK_B R67, R60.H1 ;  /* 0x0000003cff43723e */ /* 0x000fe200030006ff */
[-C--:B------:R-:W-:Y:S01]  /*a2a0*/  FFMA.FTZ R60, R68, R71.reuse, -R83 ;  /* 0x00000047443c7223 */ /* 0x080fe20000010853 */
[----:B------:R-:W-:Y:S01]  /*a2b0*/  FFMA.FTZ R65, R65, R82, -R84 ;  /* 0x0000005241417223 */ /* 0x000fe20000010854 */
[----:B------:R-:W-:Y:S01]  /*a2c0*/  HADD2.F32 R68, -RZ, R69.H0_H0 ;  /* 0x20000045ff447230 */ /* 0x000fe20000004100 */
[----:B------:R-:W-:Y:S01]  /*a2d0*/  F2FP.F16.E4M3.UNPACK_B R50, R50.H1 ;  /* 0x00000032ff32723e */ /* 0x000fe200030006ff */
[----:B------:R-:W-:Y:S02]  /*a2e0*/  HADD2.F32 R83, -RZ, R81.H0_H0 ;  /* 0x20000051ff537230 */ /* 0x000fe40000004100 */
[----:B------:R-:W-:Y:S01]  /*a2f0*/  FFMA.FTZ R53, R70, R71, R85 ;  /* 0x0000004746357223 */ /* 0x000fe20000010055 */
        /* <DEDUP_REMOVED lines=15> */
[-C--:B------:R-:W-:Y:S01]  /*a3f0*/  F2FP.F16.E4M3.UNPACK_B R83, R48.reuse.H1 ;  /* 0x00000030ff53723e */ /* 0x080fe200030006ff */
[----:B------:R-:W-:Y:S01]  /*a400*/  FFMA.FTZ R86, R52, R71, -R81 ;  /* 0x0000004734567223 */ /* 0x000fe20000010851 */
[----:B------:R-:W-:Y:S01]  /*a410*/  F2FP.F16.E4M3.UNPACK_B R51, R51.H1 ;  /* 0x00000033ff33723e */ /* 0x000fe200030006ff */
[----:B------:R-:W-:Y:S01]  /*a420*/  HADD2.F32 R52, -RZ, R50.H0_H0 ;  /* 0x20000032ff347230 */ /* 0x000fe20000004100 */
[----:B------:R-:W-:Y:S01]  /*a430*/  F2FP.F16.E4M3.UNPACK_B R82, R48 ;  /* 0x00000030ff52723e */ /* 0x000fe200020006ff */
[--C-:B------:R-:W-:Y:S01]  /*a440*/  HADD2.F32 R48, -RZ, R68.reuse.H0_H0 ;  /* 0x20000044ff307230 */ /* 0x100fe20000004100 */
[----:B------:R-:W-:Y:S01]  /*a450*/  F2FP.F16.E4M3.UNPACK_B R70, R49 ;  /* 0x00000031ff46723e */ /* 0x000fe200020006ff */
[----:B------:R-:W-:Y:S01]  /*a460*/  HADD2.F32 R85, -RZ, R83.H0_H0 ;  /* 0x20000053ff557230 */ /* 0x000fe20000004100 */
[----:B------:R-:W-:Y:S01]  /*a470*/  F2FP.F16.E4M3.UNPACK_B R67, R55 ;  /* 0x00000037ff43723e */ /* 0x000fe200020006ff */
[----:B------:R-:W-:Y:S01]  /*a480*/  HADD2.F32 R55, -RZ, R51.H0_H0 ;  /* 0x20000033ff377230 */ /* 0x000fe20000004100 */
[----:B------:R-:W-:Y:S01]  /*a490*/  F2FP.F16.E4M3.UNPACK_B R49, R49.H1 ;  /* 0x00000031ff31723e */ /* 0x000fe200030006ff */
[----:B------:R-:W-:-:S02]  /*a4a0*/  HADD2.F32 R68, -RZ, R68.H1_H1 ;  /* 0x30000044ff447230 */ /* 0x000fc40000004100 */
[-C--:B------:R-:W-:Y:S01]  /*a4b0*/  FMUL.FTZ R146, R48, R85.reuse ;  /* 0x0000005530927220 */ /* 0x080fe20000410000 */
[----:B------:R-:W-:Y:S02]  /*a4c0*/  HADD2.F32 R83, -RZ, R83.H1_H1 ;  /* 0x30000053ff537230 */ /* 0x000fe40000004100 */
[----:B------:R-:W-:Y:S01]  /*a4d0*/  FMUL.FTZ R85, R55, R85 ;  /* 0x0000005537557220 */ /* 0x000fe20000410000 */
[----:B------:R-:W-:Y:S01]  /*a4e0*/  HADD2.F32 R81, -RZ, R49.H0_H0 ;  /* 0x20000031ff517230 */ /* 0x000fe20000004100 */
[----:B------:R-:W-:Y:S01]  /*a4f0*/  F2FP.SATFINITE.E4M3.F32.PACK_AB_MERGE_C R86, R135, R86, RZ ;  /* 0x000000568756723e */ /* 0x000fe200048070ff */
[----:B------:R-:W-:Y:S01]  /*a500*/  HADD2.F32 R51, -RZ, R51.H1_H1 ;  /* 0x30000033ff337230 */ /* 0x000fe20000004100 */
[----:B------:R-:W-:Y:S01]  /*a510*/  F2FP.SATFINITE.E4M3.F32.PACK_AB_MERGE_C R87, R134, R87, RZ ;  /* 0x000000578657723e */ /* 0x000fe200048070ff */
[----:B------:R-:W-:Y:S02]  /*a520*/  HADD2.F32 R69, -RZ, R67.H0_H0 ;  /* 0x20000043ff457230 */ /* 0x000fe40000004100 */
[----:B------:R-:W-:Y:S01]  /*a530*/  FFMA.FTZ R85, R48, R81, R85 ;  /* 0x0000005130557223 */ /* 0x000fe20000010055 */
[----:B------:R-:W-:-:S02]  /*a540*/  HADD2.F32 R84, -RZ, R82.H0_H0 ;  /* 0x20000052ff547230 */ /* 0x000fc40000004100 */
[-C--:B------:R-:W-:Y:S01]  /*a550*/  FMUL.FTZ R48, R68, R83.reuse ;  /* 0x0000005344307220 */ /* 0x080fe20000410000 */
[----:B------:R-:W-:Y:S02]  /*a560*/  HADD2.F32 R67, -RZ, R67.H1_H1 ;  /* 0x30000043ff437230 */ /* 0x000fe40000004100 */
[----:B------:R-:W-:Y:S01]  /*a570*/  FMUL.FTZ R83, R51, R83 ;  /* 0x0000005333537220 */ /* 0x000fe20000410000 */
[----:B------:R-:W-:Y:S02]  /*a580*/  HADD2.F32 R82, -RZ, R82.H1_H1 ;  /* 0x30000052ff527230 */ /* 0x000fe40000004100 */
[----:B------:R-:W-:Y:S01]  /*a590*/  FFMA.FTZ R146, R55, R81, -R146 ;  /* 0x0000005137927223 */ /* 0x000fe20000010892 */
[----:B------:R-:W-:Y:S02]  /*a5a0*/  HADD2.F32 R49, -RZ, R49.H1_H1 ;  /* 0x30000031ff317230 */ /* 0x000fe40000004100 */
[----:B------:R-:W-:Y:S01]  /*a5b0*/  FMUL.FTZ R147, R69, R84 ;  /* 0x0000005445937220 */ /* 0x000fe20000410000 */
[----:B------:R-:W-:-:S02]  /*a5c0*/  HADD2.F32 R50, -RZ, R50.H1_H1 ;  /* 0x30000032ff327230 */ /* 0x000fc40000004100 */
[----:B------:R-:W-:Y:S01]  /*a5d0*/  FMUL.FTZ R55, R67, R82 ;  /* 0x0000005243377220 */ /* 0x000fe20000410000 */
[--C-:B------:R-:W-:Y:S02]  /*a5e0*/  HADD2.F32 R71, -RZ, R70.reuse.H0_H0 ;  /* 0x20000046ff477230 */ /* 0x100fe40000004100 */
[-C--:B------:R-:W-:Y:S01]  /*a5f0*/  FFMA.FTZ R51, R51, R49.reuse, -R48 ;  /* 0x0000003133337223 */ /* 0x080fe20000010830 */
[----:B------:R-:W-:Y:S02]  /*a600*/  HADD2.F32 R70, -RZ, R70.H1_H1 ;  /* 0x30000046ff467230 */ /* 0x000fe40000004100 */
[----:B------:R-:W-:Y:S01]  /*a610*/  FMUL.FTZ R84, R52, R84 ;  /* 0x0000005434547220 */ /* 0x000fe20000410000 */
[----:B------:R-:W-:Y:S01]  /*a620*/  FMUL.FTZ R82, R50, R82 ;  /* 0x0000005232527220 */ /* 0x000fe20000410000 */
[----:B------:R-:W-:Y:S01]  /*a630*/  FFMA.FTZ R68, R68, R49, R83 ;  /* 0x0000003144447223 */ /* 0x000fe20000010053 */
[-C--:B------:R-:W-:Y:S01]  /*a640*/  FFMA.FTZ R147, R52, R71.reuse, -R147 ;  /* 0x0000004734937223 */ /* 0x080fe20000010893 */
[-C--:B------:R-:W-:Y:S01]  /*a650*/  FFMA.FTZ R50, R50, R70.reuse, -R55 ;  /* 0x0000004632327223 */ /* 0x080fe20000010837 */
[----:B------:R-:W-:Y:S01]  /*a660*/  FFMA.FTZ R84, R69, R71, R84 ;  /* 0x0000004745547223 */ /* 0x000fe20000010054 */
[----:B------:R-:W-:Y:S01]  /*a670*/  FFMA.FTZ R67, R67, R70, R82 ;  /* 0x0000004643437223 */ /* 0x000fe20000010052 */
[----:B------:R-:W-:Y:S01]  /*a680*/  F2FP.SATFINITE.E4M3.F32.PACK_AB_MERGE_C R51, R51, R146, RZ ;  /* 0x000000923333723e */ /* 0x000fe200048070ff */
[----:B------:R-:W-:Y:S01]  /*a690*/  IMAD.MOV.U32 R48, RZ, RZ, R64 ;  /* 0x000000ffff307224 */ /* 0x000fe200078e0040 */
[----:B------:R-:W-:Y:S01]  /*a6a0*/  F2FP.SATFINITE.E4M3.F32.PACK_AB_MERGE_C R68, R68, R85, RZ ;  /* 0x000000554444723e */ /* 0x000fe200048070ff */
[----:B------:R-:W-:Y:S01]  /*a6b0*/  IMAD.MOV.U32 R52, RZ, RZ, R63 ;  /* 0x000000ffff347224 */ /* 0x000fe200078e003f */
[----:B------:R-:W-:-:S02]  /*a6c0*/  F2FP.SATFINITE.E4M3.F32.PACK_AB_MERGE_C R51, R50, R147, R51 ;  /* 0x000000933233723e */ /* 0x000fc40004807033 */
[----:B------:R-:W-:Y:S02]  /*a6d0*/  F2FP.SATFINITE.E4M3.F32.PACK_AB_MERGE_C R49, R60, R65, R86 ;  /* 0x000000413c31723e */ /* 0x000fe40004807056 */
[----:B------:R-:W-:Y:S02]  /*a6e0*/  F2FP.SATFINITE.E4M3.F32.PACK_AB_MERGE_C R53, R53, R66, R87 ;  /* 0x000000423535723e */ /* 0x000fe40004807057 */
[----:B------:R-:W-:Y:S02]  /*a6f0*/  F2FP.SATFINITE.E4M3.F32.PACK_AB_MERGE_C R55, R67, R84, R68 ;  /* 0x000000544337723e */ /* 0x000fe40004807044 */
[----:B------:R-:W-:-:S07]  /*a700*/  MOV R50, R62 ;  /* 0x0000003e00327202 */ /* 0x000fce0000000f00 */
.L_x_7553:
[----:B------:R-:W-:Y:S05]  /*a710*/  BSYNC B2 ;  /* 0x0000000000027941 */ /* 0x000fea0003800000 */
.L_x_7552:
        /* <DEDUP_REMOVED lines=11> */
.L_x_7551:
[----:B------:R-:W-:Y:S05]  /*a7d0*/  BSYNC B1 ;  /* 0x0000000000017941 */ /* 0x000fea0003800000 */
.L_x_7550:
        /* <DEDUP_REMOVED lines=8> */
[----:B------:R-:W-:Y:S01]  /*a860*/  IMAD.IADD R61, R127, 0x1, R61 ;  /* 0x000000017f3d7824 */ /* 0x000fe200078e023d */
[----:B------:R-:W-:Y:S01]  /*a870*/  IADD3 R59, P3, P4, R44, R126, R36 ;  /* 0x0000007e2c3b7210 */ /* 0x000fe20007c7e024 */
[----:B------:R-:W-:Y:S01]  /*a880*/  VIADD R49, R228, 0xc0 ;  /* 0x000000c0e4317836 */ /* 0x000fe20000000000 */
[----:B------:R-:W-:Y:S01]  /*a890*/  ISETP.NE.AND P6, PT, R0, RZ, PT ;  /* 0x000000ff0000720c */ /* 0x000fe20003fc5270 */
[----:B------:R-:W-:Y:S01]  /*a8a0*/  BSSY B1, `(.L_x_7554) ;  /* 0x00000ef000017945 */ /* 0x000fe20003800000 */
[----:B------:R-:W-:Y:S01]  /*a8b0*/  IADD3.X R48, R38, R61, R37, P3, P4 ;  /* 0x0000003d26307210 */ /* 0x000fe20001fe8425 */
[----:B------:R-:W-:Y:S01]  /*a8c0*/  IMAD.SHL.U32 R49, R49, 0x80, RZ ;  /* 0x0000008031317824 */ /* 0x000fe200078e00ff */
[----:B------:R-:W-:-:S04]  /*a8d0*/  SEL R145, R120, R145, !P6 ;  /* 0x0000009178917207 */ /* 0x000fc80007000000 */
[----:B------:R-:W-:Y:S02]  /*a8e0*/  LOP3.LUT R49, R49, 0x380, RZ, 0xc0, !PT ;  /* 0x0000038031317812 */ /* 0x000fe400078ec0ff */
[----:B-1----:R-:W-:-:S05]  /*a8f0*/  IADD3 R58, P3, R59, R56, RZ ;  /* 0x000000383b3a7210 */ /* 0x002fca0007f7e0ff */
[----:B------:R-:W-:Y:S01]  /*a900*/  IMAD.X R59, R48, 0x1, R57, P3 ;  /* 0x00000001303b7824 */ /* 0x000fe200018e0639 */
[----:B------:R-:W-:-:S04]  /*a910*/  SHF.R.S32.HI R48, RZ, 0x1f, R145 ;  /* 0x0000001fff307819 */ /* 0x000fc80000011491 */
[----:B------:R-:W-:-:S04]  /*a920*/  LEA.HI R48, R48, R145, RZ, 0x5 ;  /* 0x0000009130307211 */ /* 0x000fc800078f28ff */
[----:B------:R-:W-:-:S05]  /*a930*/  LEA.HI.SX32 R48, R48, R35, 0x1b ;  /* 0x0000002330307211 */ /* 0x000fca00078fdaff */
[----:B------:R-:W-:-:S05]  /*a940*/  IMAD.SHL.U32 R63, R48, 0x10, RZ ;  /* 0x00000010303f7824 */ /* 0x000fca00078e00ff */
[----:B------:R-:W-:-:S04]  /*a950*/  LOP3.LUT R49, R49, 0x70, R63, 0xf8, !PT ;  /* 0x0000007031317812 */ /* 0x000fc800078ef83f */
[----:B------:R-:W-:-:S05]  /*a960*/  LOP3.LUT R49, R49, R138, RZ, 0x3c, !PT ;  /* 0x0000008a31317212 */ /* 0x000fca00078e3cff */
[----:B--2---:R-:W-:Y:S02]  /*a970*/  IMAD.IADD R48, R50, 0x1, R49 ;  /* 0x0000000132307824 */ /* 0x004fe400078e0231 */
[C---:B------:R-:W-:Y:S02]  /*a980*/  IMAD R49, R17.reuse, 0x7000, R113 ;  /* 0x0000700011317824 */ /* 0x040fe400078e0271 */
[----:B------:R-:W-:Y:S02]  /*a990*/  IMAD R51, R17, 0x7000, R48 ;  /* 0x0000700011337824 */ /* 0x000fe400078e0230 */
[----:B------:R-:W-:-:S03]  /*a9a0*/  IMAD.IADD R49, R16, 0x1, R49 ;  /* 0x0000000110317824 */ /* 0x000fc600078e0231 */
[----:B------:R-:W-:-:S03]  /*a9b0*/  IADD3 R52, R16, R51, RZ ;  /* 0x0000003310347210 */ /* 0x000fc60007ffe0ff */
        /* <DEDUP_REMOVED lines=8> */
[----:B------:R-:W-:Y:S01]  /*aa40*/  IMAD.SHL.U32 R48, R80, 0x100, RZ ;  /* 0x0000010050307824 */ /* 0x000fe200078e00ff */
[----:B------:R-:W-:Y:S01]  /*aa50*/  SHF.R.U32.HI R76, RZ, 0x8, R75 ;  /* 0x00000008ff4c7819 */ /* 0x000fe2000001164b */
[----:B--2---:R-:W-:Y:S01]  /*aa60*/  IMAD.MOV.U32 R69, RZ, RZ, R52 ;  /* 0x000000ffff457224 */ /* 0x004fe200078e0034 */
[----:B------:R-:W-:Y:S02]  /*aa70*/  SHF.R.U32.HI R71, RZ, 0x8, R77 ;  /* 0x00000008ff477819 */ /* 0x000fe4000001164d */
[----:B------:R-:W-:Y:S01]  /*aa80*/  PRMT R65, R65, 0x654, R62 ;  /* 0x0000065441417816 */ /* 0x000fe2000000003e */
[----:B------:R-:W-:Y:S01]  /*aa90*/  IMAD.MOV.U32 R62, RZ, RZ, R54 ;  /* 0x000000ffff3e7224 */ /* 0x000fe200078e0036 */
[----:B------:R-:W-:Y:S01]  /*aaa0*/  SHF.R.U32.HI R81, RZ, 0x10, R73 ;  /* 0x00000010ff517819 */ /* 0x000fe20000011649 */
[----:B------:R-:W-:Y:S01]  /*aab0*/  IMAD.SHL.U32 R50, R71, 0x100, RZ ;  /* 0x0000010047327824 */ /* 0x000fe200078e00ff */
[----:B------:R-:W-:-:S02]  /*aac0*/  LOP3.LUT R64, R75, 0xff, RZ, 0xc0, !PT ;  /* 0x000000ff4b407812 */ /* 0x000fc400078ec0ff */
[----:B------:R-:W-:Y:S02]  /*aad0*/  SHF.R.U32.HI R67, RZ, 0x18, R75 ;  /* 0x00000018ff437819 */ /* 0x000fe4000001164b */
[----:B------:R-:W-:Y:S02]  /*aae0*/  LOP3.LUT R68, R77, 0xff, RZ, 0xc0, !PT ;  /* 0x000000ff4d447812 */ /* 0x000fe400078ec0ff */
[----:B------:R-:W-:Y:S02]  /*aaf0*/  SHF.R.U32.HI R73, RZ, 0x18, R77 ;  /* 0x00000018ff497819 */ /* 0x000fe4000001164d */
[----:B------:R-:W-:Y:S01]  /*ab00*/  LOP3.LUT R65, R65, 0xff00, R48, 0xf8, !PT ;  /* 0x0000ff0041417812 */ /* 0x000fe200078ef830 */
[----:B------:R-:W-:Y:S01]  /*ab10*/  IMAD.SHL.U32 R48, R76, 0x100, RZ ;  /* 0x000001004c307824 */ /* 0x000fe200078e00ff */
[----:B------:R-:W-:Y:S02]  /*ab20*/  SHF.R.U32.HI R70, RZ, 0x8, R79 ;  /* 0x00000008ff467819 */ /* 0x000fe4000001164f */
[----:B------:R-:W-:-:S02]  /*ab30*/  PRMT R67, R67, 0x654, R64 ;  /* 0x0000065443437816 */ /* 0x000fc40000000040 */
[----:B------:R-:W-:Y:S01]  /*ab40*/  PRMT R73, R73, 0x654, R68 ;  /* 0x0000065449497816 */ /* 0x000fe20000000044 */
[----:B------:R-:W-:Y:S01]  /*ab50*/  IMAD.SHL.U32 R54, R70, 0x100, RZ ;  /* 0x0000010046367824 */ /* 0x000fe200078e00ff */
[----:B------:R-:W-:Y:S02]  /*ab60*/  SHF.R.U32.HI R78, RZ, 0x10, R75 ;  /* 0x00000010ff4e7819 */ /* 0x000fe4000001164b */
[----:B------:R-:W-:Y:S02]  /*ab70*/  LOP3.LUT R71, R67, 0xff00, R48, 0xf8, !PT ;  /* 0x0000ff0043477812 */ /* 0x000fe400078ef830 */
[----:B------:R-:W-:Y:S01]  /*ab80*/  LOP3.LUT R75, R73, 0xff00, R50, 0xf8, !PT ;  /* 0x0000ff00494b7812 */ /* 0x000fe200078ef832 */
[----:B------:R-:W-:Y:S01]  /*ab90*/  IMAD.U32 R48, R78, 0x10000, RZ ;  /* 0x000100004e307824 */ /* 0x000fe200078e00ff */
[----:B------:R-:W-:Y:S02]  /*aba0*/  SHF.L.U32 R52, R81, 0x10, RZ ;  /* 0x0000001051347819 */ /* 0x000fe400000006ff */
[----:B------:R-:W-:-:S02]  /*abb0*/  F2FP.F16.E4M3.UNPACK_B R73, R143.H1 ;  /* 0x0000008fff49723e */ /* 0x000fc400030006ff */
[----:B------:R-:W-:Y:S02]  /*abc0*/  F2FP.F16.E4M3.UNPACK_B R70, R69.H1 ;  /* 0x00000045ff46723e */ /* 0x000fe400030006ff */
[----:B------:R-:W-:Y:S01]  /*abd0*/  F2FP.F16.E4M3.UNPACK_B R67, R66.H1 ;  /* 0x00000042ff43723e */ /* 0x000fe200030006ff */
[----:B------:R-:W-:Y:S01]  /*abe0*/  HADD2.F32 R50, -RZ, R73.H0_H0 ;  /* 0x20000049ff327230 */ /* 0x000fe20000004100 */
[----:B------:R-:W-:Y:S02]  /*abf0*/  SHF.R.U32.HI R74, RZ, 0x10, R77 ;  /* 0x00000010ff4a7819 */ /* 0x000fe4000001164d */
[----:B------:R-:W-:Y:S01]  /*ac00*/  SHF.R.U32.HI R72, RZ, 0x10, R79 ;  /* 0x00000010ff487819 */ /* 0x000fe2000001164f */
[----:B------:R-:W-:Y:S01]  /*ac10*/  HADD2.F32 R64, -RZ, R67.H0_H0 ;  /* 0x20000043ff407230 */ /* 0x000fe20000004100 */
[----:B------:R-:W-:Y:S02]  /*ac20*/  LOP3.LUT R77, R79, 0xff0000ff, RZ, 0xc0, !PT ;  /* 0xff0000ff4f4d7812 */ /* 0x000fe400078ec0ff */
[----:B------:R-:W-:Y:S01]  /*ac30*/  LOP3.LUT R52, R65, 0xff0000, R52, 0xf8, !PT ;  /* 0x00ff000041347812 */ /* 0x000fe200078ef834 */
[----:B------:R-:W-:Y:S01]  /*ac40*/  HADD2.F32 R65, -RZ, R70.H0_H0 ;  /* 0x20000046ff417230 */ /* 0x000fe20000004100 */
[----:B------:R-:W-:Y:S01]  /*ac50*/  F2FP.F16.E4M3.UNPACK_B R68, R141.H1 ;  /* 0x0000008dff44723e */ /* 0x000fe200030006ff */
[----:B------:R-:W-:Y:S01]  /*ac60*/  IMAD.U32 R72, R72, 0x10000, RZ ;  /* 0x0001000048487824 */ /* 0x000fe200078e00ff */
[----:B------:R-:W-:Y:S01]  /*ac70*/  LOP3.LUT R77, R77, 0xff00, R54, 0xf8, !PT ;  /* 0x0000ff004d4d7812 */ /* 0x000fe200078ef836 */
[----:B------:R-:W-:Y:S01]  /*ac80*/  IMAD.U32 R54, R74, 0x10000, RZ ;  /* 0x000100004a367824 */ /* 0x000fe200078e00ff */
[----:B------:R-:W-:Y:S01]  /*ac90*/  LOP3.LUT R48, R71, 0xff0000, R48, 0xf8, !PT ;  /* 0x00ff000047307812 */ /* 0x000fe200078ef830 */
[----:B------:R-:W-:-:S02]  /*aca0*/  HADD2.F32 R71, -RZ, R68.H0_H0 ;  /* 0x20000044ff477230 */ /* 0x000fc40000004100 */
[-C--:B------:R-:W-:Y:S01]  /*acb0*/  FMUL.FTZ R79, R65, R50.reuse ;  /* 0x00000032414f7220 */ /* 0x080fe20000410000 */
[C---:B------:R-:W-:Y:S01]  /*acc0*/  FMUL.FTZ R74, R64.reuse, R50 ;  /* 0x00000032404a7220 */ /* 0x040fe20000410000 */
        /* <DEDUP_REMOVED lines=172> */
.L_x_7555:
[----:B------:R-:W-:Y:S05]  /*b790*/  BSYNC B1 ;  /* 0x0000000000017941 */ /* 0x000fea0003800000 */
.L_x_7554:
        /* <DEDUP_REMOVED lines=10> */
.L_x_7495:
[----:B------:R-:W2:Y:S02]  /*b840*/  LDL R48, [R1+0x5c] ;  /* 0x00005c0001307983 */ /* 0x000ea40000100800 */
[----:B--2---:R-:W-:-:S13]  /*b850*/  R2UR UR4, R48 ;  /* 0x00000000300472ca */ /* 0x004fda00000e0000 */
[----:B------:R-:W-:-:S06]  /*b860*/  UISETP.NE.AND UP0, UPT, UR4, 0x3, UPT ;  /* 0x000000030400788c */ /* 0x000fcc000bf05270 */
[----:B------:R-:W-:-:S13]  /*b870*/  PLOP3.LUT P5, PT, PT, PT, UP0, 0x80, 0x0 ;  /* 0x000000000000781c */ /* 0x000fda0003faf008 */
[----:B------:R-:W-:Y:S05]  /*b880*/  @!P5 BRA `(.L_x_7556) ;  /* 0x000000000004d947 */ /* 0x000fea0003800000 */
[----:B------:R-:W-:Y:S01]  /*b890*/  BPT.TRAP 0x1 ;  /* 0x000000040000795c */ /* 0x000fe20000300000 */
.L_x_7556:
        /* <DEDUP_REMOVED lines=9> */
.L_x_7802:
[----:B------:R-:W-:Y:S05]  /*b930*/  BSYNC B1 ;  /* 0x0000000000017941 */ /* 0x000fea0003800000 */
.L_x_7557:
        /* <DEDUP_REMOVED lines=22> */
.L_x_7560:
[----:B------:R-:W-:Y:S05]  /*baa0*/  BSYNC B1 ;  /* 0x0000000000017941 */ /* 0x000fea0003800000 */
.L_x_7559:
[----:B-12---:R-:W-:Y:S01]  /*bab0*/  VIADD R48, R228, 0x40 ;  /* 0x00000040e4307836 */ /* 0x006fe20000000000 */
[----:B------:R-:W-:Y:S04]  /*bac0*/  BSSY B1, `(.L_x_7561) ;  /* 0x0000015000017945 */ /* 0x000fe80003800000 */
[----:B------:R-:W-:-:S13]  /*bad0*/  ISETP.GE.AND P2, PT, R48, R118, PT ;  /* 0x000000763000720c */ /* 0x000fda0003f46270 */
[----:B------:R-:W-:Y:S05]  /*bae0*/  @P2 BRA `(.L_x_7562) ;  /* 0x0000000000482947 */ /* 0x000fea0003800000 */
[----:B------:R-:W1:Y:S01]  /*baf0*/  @!P0 LDS.128 R48, [R117+0x22400] ;  /* 0x0224000075308984 */ /* 0x000e620000000c00 */
        /* <DEDUP_REMOVED lines=17> */
.L_x_7562:
[----:B------:R-:W-:Y:S05]  /*bc10*/  BSYNC B1 ;  /* 0x0000000000017941 */ /* 0x000fea0003800000 */
.L_x_7561:
[----:B-12---:R-:W-:Y:S01]  /*bc20*/  VIADD R48, R228, 0x80 ;  /* 0x00000080e4307836 */ /* 0x006fe20000000000 */
[----:B------:R-:W-:Y:S04]  /*bc30*/  BSSY B1, `(.L_x_7563) ;  /* 0x0000015000017945 */ /* 0x000fe80003800000 */
[----:B------:R-:W-:-:S13]  /*bc40*/  ISETP.GE.AND P2, PT, R48, R118, PT ;  /* 0x000000763000720c */ /* 0x000fda0003f46270 */
[----:B------:R-:W-:Y:S05]  /*bc50*/  @P2 BRA `(.L_x_7564) ;  /* 0x0000000000482947 */ /* 0x000fea0003800000 */
[----:B------:R-:W1:Y:S01]  /*bc60*/  @!P0 LDS.128 R48, [R117+0x24400] ;  /* 0x0244000075308984 */ /* 0x000e620000000c00 */
[----:B------:R-:W2:Y:S01]  /*bc70*/  @!P0 LDC.64 R54, c[0x0][0x2d8] ;  /* 0x0000b600ff368b82 */ /* 0x000ea20000000a00 */
[----:B------:R-:W-:-:S05]  /*bc80*/  LEA R58, P2, R42, R52, 0x7 ;  /* 0x000000342a3a7211 */ /* 0x000fca00078438ff */
        /* <DEDUP_REMOVED lines=15> */
.L_x_7564:
[----:B------:R-:W-:Y:S05]  /*bd80*/  BSYNC B1 ;  /* 0x0000000000017941 */ /* 0x000fea0003800000 */
.L_x_7563:
[----:B-12---:R-:W-:-:S05]  /*bd90*/  VIADD R48, R228, 0xc0 ;  /* 0x000000c0e4307836 */ /* 0x006fca0000000000 */
[----:B------:R-:W-:-:S13]  /*bda0*/  ISETP.GE.AND P2, PT, R48, R118, PT ;  /* 0x000000763000720c */ /* 0x000fda0003f46270 */
[----:B------:R-:W-:Y:S05]  /*bdb0*/  @P2 BRA `(.L_x_7532) ;  /* 0x0000000000582947 */ /* 0x000fea0003800000 */
[----:B------:R-:W1:Y:S01]  /*bdc0*/  LDC.64 R50, c[0x0][0x2f0] ;  /* 0x0000bc00ff327b82 */ /* 0x000e620000000a00 */
[----:B------:R-:W-:Y:S02]  /*bdd0*/  IMAD.MOV.U32 R54, RZ, RZ, R52 ;  /* 0x000000ffff367224 */ /* 0x000fe400078e0034 */
[----:B------:R-:W-:-:S05]  /*bde0*/  IMAD.MOV.U32 R55, RZ, RZ, R56 ;  /* 0x000000ffff377224 */ /* 0x000fca00078e0038 */
[----:B------:R-:W2:Y:S01]  /*bdf0*/  @!P0 LDC.64 R48, c[0x0][0x2d8] ;  /* 0x0000b600ff308b82 */ /* 0x000ea20000000a00 */
[----:B-1----:R-:W-:-:S04]  /*be00*/  IMAD.WIDE.U32 R54, R50, 0xc0, R54 ;  /* 0x000000c032367825 */ /* 0x002fc800078e0036 */
[----:B------:R-:W-:Y:S01]  /*be10*/  IMAD R51, R51, 0xc0, RZ ;  /* 0x000000c033337824 */ /* 0x000fe200078e02ff */
[----:B--2---:R-:W-:-:S04]  /*be20*/  @!P0 IADD3 R52, P2, P3, R54, R48, R39 ;  /* 0x0000003036348210 */ /* 0x004fc80007b5e027 */
[----:B------:R-:W-:-:S04]  /*be30*/  IADD3 R56, R55, R51, RZ ;  /* 0x0000003337387210 */ /* 0x000fc80007ffe0ff */
        /* <DEDUP_REMOVED lines=14> */
.L_x_7532:
[----:B------:R-:W-:Y:S05]  /*bf20*/  BSYNC B0 ;  /* 0x0000000000007941 */ /* 0x000fea0003800000 */
.L_x_7494:
        /* <DEDUP_REMOVED lines=17> */
.L_x_7566:
[----:B------:R-:W-:Y:S05]  /*c040*/  BSYNC B0 ;  /* 0x0000000000007941 */ /* 0x000fea0003800000 */
.L_x_7565:
[----:B------:R-:W2:Y:S01]  /*c050*/  SYNCS.PHASECHK.TRANS64.TRYWAIT P3, [R109+URZ+0x2e8b0], R130 ;  /* 0x02e8b0826d0075a7 */ /* 0x000ea2000806017f */
[----:B------:R-:W-:Y:S01]  /*c060*/  ULDC.64 UR38, c[0x0][0x318] ;  /* 0x0000c60000267ab9 */ /* 0x000fe20000000a00 */
[----:B------:R-:W-:Y:S01]  /*c070*/  ULDC.64 UR36, c[0x0][0x308] ;  /* 0x0000c20000247ab9 */ /* 0x000fe20000000a00 */
[----:B------:R-:W-:Y:S04]  /*c080*/  BSSY B0, `(.L_x_7567) ;  /* 0x0000002000007945 */ /* 0x000fe80003800000 */
[----:B--2---:R-:W-:Y:S05]  /*c090*/  @!P3 BRA `(.L_x_7568) ;  /* 0x000002040028b947 */ /* 0x004fea0003800000 */
.L_x_7803:
[----:B------:R-:W-:Y:S05]  /*c0a0*/  BSYNC B0 ;  /* 0x0000000000007941 */ /* 0x000fea0003800000 */
.L_x_7567:
        /* <DEDUP_REMOVED lines=17> */
[----:B------:R-:W-:Y:S01]  /*c1c0*/  @P4 VIADD R56, R116, 0xffffffc0 ;  /* 0xffffffc074384836 */ /* 0x000fe20000000000 */
[----:B------:R-:W-:-:S04]  /*c1d0*/  ISETP.GE.AND P4, PT, R18, UR4, PT ;  /* 0x0000000412007c0c */ /* 0x000fc8000bf86270 */
[----:B------:R-:W-:-:S09]  /*c1e0*/  @!P3 IADD3 R56, R16, R56, RZ ;  /* 0x000000381038b210 */ /* 0x000fd20007ffe0ff */
[----:B------:R-:W1:Y:S04]  /*c1f0*/  @!P4 LDS.128 R48, [R117+0xe400] ;  /* 0x00e400007530c984 */ /* 0x000e680000000c00 */
[----:B-1----:R-:W-:Y:S04]  /*c200*/  @!P4 STG.E.128 desc[UR60][R54.64], R48 ;  /* 0x000000303600c986 */ /* 0x002fe8000c101d3c */
[----:B------:R-:W1:Y:S04]  /*c210*/  @!P3 LDS.128 R48, [R56+0xe400] ;  /* 0x00e400003830b984 */ /* 0x000e680000000c00 */
[----:B-1----:R3:W-:Y:S02]  /*c220*/  @!P3 STG.E.128 desc[UR60][R54.64+0x40], R48 ;  /* 0x000040303600b986 */ /* 0x0027e4000c101d3c */
.L_x_7570:
[----:B------:R-:W-:Y:S05]  /*c230*/  BSYNC B0 ;  /* 0x0000000000007941 */ /* 0x000fea0003800000 */
.L_x_7569:
        /* <DEDUP_REMOVED lines=26> */
.L_x_7572:
[----:B------:R-:W-:Y:S05]  /*c3e0*/  BSYNC B0 ;  /* 0x0000000000007941 */ /* 0x000fea0003800000 */
.L_x_7571:
        /* <DEDUP_REMOVED lines=26> */
.L_x_7574:
[----:B------:R-:W-:Y:S05]  /*c590*/  BSYNC B0 ;  /* 0x0000000000007941 */ /* 0x000fea0003800000 */
.L_x_7573:
        /* <DEDUP_REMOVED lines=16> */
[----:B------:R-:W-:-:S03]  /*c6a0*/  @P4 IADD3 R54, R116, -0x40, RZ ;  /* 0xffffffc074364810 */ /* 0x000fc60007ffe0ff */
        /* <DEDUP_REMOVED lines=9> */
.L_x_7576:
[----:B------:R-:W-:Y:S05]  /*c740*/  BSYNC B0 ;  /* 0x0000000000007941 */ /* 0x000fea0003800000 */
.L_x_7575:
        /* <DEDUP_REMOVED lines=22> */
.L_x_7489:
[----:B------:R-:W2:Y:S01]  /*c8b0*/  LDL R3, [R1+0x60] ;  /* 0x0000600001037983 */ /* 0x000ea20000100800 */
[----:B------:R-:W1:Y:S03]  /*c8c0*/  LDC R0, c[0x0][0x428] ;  /* 0x00010a00ff007b82 */ /* 0x000e660000000800 */
[----:B------:R-:W2:Y:S01]  /*c8d0*/  LDL R2, [R1+0x6c] ;  /* 0x00006c0001027983 */ /* 0x000ea20000100800 */
[----:B------:R-:W-:Y:S01]  /*c8e0*/  IMAD.MOV.U32 R50, RZ, RZ, R234 ;  /* 0x000000ffff327224 */ /* 0x000fe200078e00ea */
[----:B------:R-:W-:Y:S02]  /*c8f0*/  PLOP3.LUT P1, PT, PT, PT, PT, 0x80, 0x0 ;  /* 0x000000000000781c */ /* 0x000fe40003f2f070 */
[----:B------:R-:W-:Y:S02]  /*c900*/  CS2R R90, SRZ ;  /* 0x00000000005a7805 */ /* 0x000fe4000001ff00 */
[----:B------:R-:W-:-:S02]  /*c910*/  MOV R87, RZ ;  /* 0x000000ff00577202 */ /* 0x000fc40000000f00 */
[----:B------:R-:W-:Y:S02]  /*c920*/  CS2R R6, SRZ ;  /* 0x0000000000067805 */ /* 0x000fe4000001ff00 */
        /* <DEDUP_REMOVED lines=15> */
[----:B-1----:R-:W-:Y:S02]  /*ca20*/  ISETP.NE.AND P2, PT, R0, 0x1, PT ;  /* 0x000000010000780c */ /* 0x002fe40003f45270 */
        /* <DEDUP_REMOVED lines=12> */
[----:B------:R-:W0:Y:S01]  /*caf0*/  @P2 LDC R5, c[0x0][0x42c] ;  /* 0x00010b00ff052b82 */ /* 0x000e220000000800 */
[----:B------:R-:W-:-:S02]  /*cb00*/  IMAD.MOV.U32 R68, RZ, RZ, RZ ;  /* 0x000000ffff447224 */ /* 0x000fc400078e00ff */
[----:B------:R-:W-:Y:S02]  /*cb10*/  IMAD.MOV.U32 R101, RZ, RZ, RZ ;  /* 0x000000ffff657224 */ /* 0x000fe400078e00ff */
[----:B------:R-:W-:-:S03]  /*cb20*/  IMAD.MOV.U32 R72, RZ, RZ, RZ ;  /* 0x000000ffff487224 */ /* 0x000fc600078e00ff */
[----:B------:R-:W1:Y:S01]  /*cb30*/  @P2 LDC R0, c[0x0][0x430] ;  /* 0x00010c00ff002b82 */ /* 0x000e620000000800 */
[----:B0-----:R-:W-:-:S05]  /*cb40*/  @P2 IMAD.HI.U32 R5, R234, R5, RZ ;  /* 0x00000005ea052227 */ /* 0x001fca00078e00ff */
[----:B-1----:R-:W-:Y:S02]  /*cb50*/  @P2 SHF.R.U32.HI R50, RZ, R0, R5 ;  /* 0x00000000ff322219 */ /* 0x002fe40000011605 */
[----:B------:R-:W-:-:S03]  /*cb60*/  CS2R R4, SRZ ;  /* 0x0000000000047805 */ /* 0x000fc6000001ff00 */
[----:B------:R0:W-:Y:S01]  /*cb70*/  STL [R1+0x90], R50 ;  /* 0x0000903201007387 */ /* 0x0001e20000100800 */
[----:B--2---:R-:W-:-:S05]  /*cb80*/  IADD3 R2, R2, 0x15f, -R3 ;  /* 0x0000015f02027810 */ /* 0x004fca0007ffe803 */
[----:B------:R-:W-:Y:S02]  /*cb90*/  IMAD R3, R233, 0x80, R2 ;  /* 0x00000080e9037824 */ /* 0x000fe400078e0202 */
[----:B------:R-:W-:-:S04]  /*cba0*/  IMAD.MOV.U32 R2, RZ, RZ, RZ ;  /* 0x000000ffff027224 */ /* 0x000fc800078e00ff */
[----:B------:R-:W-:-:S05]  /*cbb0*/  IMAD.HI R2, R3, -0x6db6db6d, R2 ;  /* 0x9249249303027827 */ /* 0x000fca00078e0202 */
[----:B------:R-:W-:-:S04]  /*cbc0*/  SHF.R.U32.HI R3, RZ, 0x1f, R2 ;  /* 0x0000001fff037819 */ /* 0x000fc80000011602 */
[----:B------:R-:W-:-:S04]  /*cbd0*/  LEA.HI.SX32 R2, R2, R3, 0x19 ;  /* 0x0000000302027211 */ /* 0x000fc800078fcaff */
[----:B------:R-:W-:-:S04]  /*cbe0*/  VIMNMX R137, R137, R2, PT ;  /* 0x0000000289897248 */ /* 0x000fc80003fe0100 */
[----:B------:R-:W-:Y:S01]  /*cbf0*/  ISETP.GE.AND P2, PT, R137, 0x1, PT ;  /* 0x000000018900780c */ /* 0x000fe20003f46270 */
[----:B0-----:R-:W-:-:S12]  /*cc00*/  @P0 BRA `(.L_x_7578) ;  /* 0x00000000000c0947 */ /* 0x001fd80003800000 */
[----:B------:R-:W0:Y:S01]  /*cc10*/  FENCE.VIEW.ASYNC.G ;  /* 0x00000000000073c6 */ /* 0x000e220000000100 */
[----:B------:R-:W-:Y:S05]  /*cc20*/  WARPSYNC.ALL ;  /* 0x0000000000007948 */ /* 0x000fea0003800000 */
[----:B0-----:R-:W-:Y:S06]  /*cc30*/  BAR.ARV 0xc, 0x180 ;  /* 0x0306000000007b1d */ /* 0x001fec0000002000 */
.L_x_7578:
        /* <DEDUP_REMOVED lines=9> */
[----:B------:R-:W-:-:S06]  /*ccd0*/  SHF.R.S32.HI R0, RZ, 0x7, R0 ;  /* 0x00000007ff007819 */ /* 0x000fcc0000011400 */
[----:B------:R-:W0:Y:S04]  /*cce0*/  SHFL.IDX PT, R0, R0, RZ, 0x1f ;  /* 0x00001fff00007589 */ /* 0x000e2800000e0000 */
[----:B0-----:R1:W-:Y:S02]  /*ccf0*/  STL [R1+0x54], R0 ;  /* 0x0000540001007387 */ /* 0x0013e40000100800 */
.L_x_7806:
        /* <DEDUP_REMOVED lines=24> */
[----:B-1----:R-:W-:-:S07]  /*ce80*/  IMAD.MOV.U32 R12, RZ, RZ, 0x1 ;  /* 0x00000001ff0c7424 */ /* 0x002fce00078e00ff */
[----:B------:R-:W-:-:S07]  /*ce90*/  LEPC R20, `(.L_x_7582) ;  /* 0x000000001014794e */ /* 0x000fce0000000000 */
[----:B0-2--5:R-:W-:Y:S05]  /*cea0*/  CALL.ABS.NOINC R2 ;  /* 0x0000000002007343 */ /* 0x025fea0003c00000 */
.L_x_7582:
[----:B------:R-:W-:Y:S05]  /*ceb0*/  BSYNC B6 ;  /* 0x0000000000067941 */ /* 0x000fea0003800000 */
.L_x_7581:
        /* <DEDUP_REMOVED lines=17> */
[----:B------:R-:W-:Y:S01]  /*cfd0*/  @P0 IMAD.IADD R3, R3, 0x1, R9 ;  /* 0x0000000103030824 */ /* 0x000fe200078e0209 */
[----:B------:R-:W-:Y:S01]  /*cfe0*/  @P1 SHF.R.S32.HI R9, RZ, 0x1f, R50 ;  /* 0x0000001fff091819 */ /* 0x000fe20000011432 */
[C---:B------:R-:W-:Y:S02]  /*cff0*/  @P1 IMAD R11, R20.reuse, R11, R4 ;  /* 0x0000000b140b1224 */ /* 0x040fe400078e0204 */
[----:B------:R-:W-:-:S04]  /*d000*/  @P1 IMAD.WIDE.U32 R4, R20, R10, RZ ;  /* 0x0000000a14041225 */ /* 0x000fc800078e00ff */
[----:B----4-:R-:W-:Y:S02]  /*d010*/  @P0 IMAD R0, R7, R12, RZ ;  /* 0x0000000c07000224 */ /* 0x010fe400078e02ff */
[----:B0-----:R-:W-:Y:S02]  /*d020*/  @P1 IMAD R6, R9, R14, RZ ;  /* 0x0000000e09061224 */ /* 0x001fe400078e02ff */
[----:B------:R-:W-:Y:S02]  /*d030*/  @P1 IMAD.IADD R5, R5, 0x1, R11 ;  /* 0x0000000105051824 */ /* 0x000fe400078e020b */
        /* <DEDUP_REMOVED lines=32> */
.L_x_7586:
[----:B-1----:R1:W2:Y:S02]  /*d240*/  SYNCS.PHASECHK.TRANS64.TRYWAIT P0, [R16+URZ+0x2e800], R3 ;  /* 0x02e80003100075a7 */ /* 0x0022a4000800017f */
[----:B--2---:R-:W-:Y:S05]  /*d250*/  @!P0 NANOSLEEP.SYNCS 0x989680 ;  /* 0x009896800000895d */ /* 0x004fea0003900000 */
[----:B------:R-:W2:Y:S02]  /*d260*/  @!P0 SYNCS.PHASECHK.TRANS64 P0, [R16+URZ+0x2e800], R3 ;  /* 0x02e80003100085a7 */ /* 0x000ea4000800007f */
[----:B--2---:R-:W-:Y:S05]  /*d270*/  @!P0 BRA `(.L_x_7586) ;  /* 0xfffffffc00f08947 */ /* 0x004fea000383ffff */
.L_x_7585:
[----:B------:R-:W-:Y:S05]  /*d280*/  BSYNC B0 ;  /* 0x0000000000007941 */ /* 0x000fea0003800000 */
.L_x_7584:
[----:B------:R-:W-:Y:S05]  /*d290*/  BRA `(.L_x_7587) ;  /* 0x0000005000a47947 */ /* 0x000fea0003800000 */
.L_x_7583:
[----:B------:R-:W0:Y:S01]  /*d2a0*/  LDC.64 R12, c[0x0][0x3d8] ;  /* 0x0000f600ff0c7b82 */ /* 0x000e220000000a00 */
[----:B-----5:R-:W-:Y:S01]  /*d2b0*/  SHF.R.S32.HI R3, RZ, 0x1f, R121 ;  /* 0x0000001fff037819 */ /* 0x020fe20000011479 */
[----:B------:R-:W-:Y:S01]  /*d2c0*/  IMAD.MOV.U32 R6, RZ, RZ, R18 ;  /* 0x000000ffff067224 */ /* 0x000fe200078e0012 */
[----:B------:R-:W-:Y:S01]  /*d2d0*/  MOV R7, R19 ;  /* 0x0000001300077202 */ /* 0x000fe20000000f00 */
[--C-:B------:R-:W-:Y:S01]  /*d2e0*/  IMAD.MOV.U32 R4, RZ, RZ, R22.reuse ;  /* 0x000000ffff047224 */ /* 0x100fe200078e0016 */
[----:B------:R-:W-:Y:S01]  /*d2f0*/  SHF.R.S32.HI R5, RZ, 0x1f, R22 ;  /* 0x0000001fff057819 */ /* 0x000fe20000011416 */
[----:B------:R-:W-:Y:S01]  /*d300*/  BSSY B6, `(.L_x_7588) ;  /* 0x0000031000067945 */ /* 0x000fe20003800000 */
[----:B------:R-:W-:Y:S01]  /*d310*/  LOP3.LUT P0, RZ, R25, 0x3ff, RZ, 0xc0, !PT ;  /* 0x000003ff19ff7812 */ /* 0x000fe2000780c0ff */
[----:B------:R-:W1:Y:S01]  /*d320*/  LDC.64 R14, c[0x0][0x3e8] ;  /* 0x0000fa00ff0e7b82 */ /* 0x000e620000000a00 */
[----:B------:R-:W-:Y:S01]  /*d330*/  SHF.R.S32.HI R24, RZ, 0x1f, R228 ;  /* 0x0000001fff187819 */ /* 0x000fe200000114e4 */
[-C--:B0-----:R-:W-:Y:S01]  /*d340*/  IMAD R0, R3, R12.reuse, RZ ;  /* 0x0000000c03007224 */ /* 0x081fe200078e02ff */
[----:B------:R-:W-:Y:S01]  /*d350*/  SHF.L.U64.HI R50, R12, 0x6, R13 ;  /* 0x000000060c327819 */ /* 0x000fe2000001020d */
[----:B------:R-:W-:-:S04]  /*d360*/  IMAD.WIDE.U32 R8, R228, R12, R6 ;  /* 0x0000000ce4087225 */ /* 0x000fc800078e0006 */
[----:B------:R-:W-:Y:S02]  /*d370*/  IMAD R21, R24, R12, RZ ;  /* 0x0000000c18157224 */ /* 0x000fe400078e02ff */
[-C--:B-1----:R-:W-:Y:S01]  /*d380*/  IMAD R20, R3, R14.reuse, RZ ;  /* 0x0000000e03147224 */ /* 0x082fe200078e02ff */
[----:B------:R-:W-:Y:S01]  /*d390*/  SHF.L.U64.HI R54, R14, 0x6, R15 ;  /* 0x000000060e367819 */ /* 0x000fe2000001020f */
[----:B------:R-:W-:-:S04]  /*d3a0*/  IMAD.WIDE.U32 R10, R228, R14, R6 ;  /* 0x0000000ee40a7225 */ /* 0x000fc800078e0006 */
[----:B------:R-:W-:-:S04]  /*d3b0*/  IMAD.WIDE.U32 R6, R228, R12, R4 ;  /* 0x0000000ce4067225 */ /* 0x000fc800078e0004 */
[----:B------:R-:W-:-:S04]  /*d3c0*/  IMAD.WIDE.U32 R40, R121, R12, RZ ;  /* 0x0000000c79287225 */ /* 0x000fc800078e00ff */
[----:B------:R-:W-:Y:S01]  /*d3d0*/  IMAD R3, R24, R14, RZ ;  /* 0x0000000e18037224 */ /* 0x000fe200078e02ff */
[-C--:B------:R-:W-:Y:S01]  /*d3e0*/  IADD3 R24, P3, R8, R40.reuse, RZ ;  /* 0x0000002808187210 */ /* 0x080fe20007f7e0ff */
[C---:B------:R-:W-:Y:S01]  /*d3f0*/  IMAD R47, R121.reuse, R13, R0 ;  /* 0x0000000d792f7224 */ /* 0x040fe200078e0200 */
[----:B------:R-:W-:Y:S01]  /*d400*/  IADD3 R42, P1, R6, R40, RZ ;  /* 0x00000028062a7210 */ /* 0x000fe20007f3e0ff */
[C---:B------:R-:W-:Y:S02]  /*d410*/  IMAD R49, R121.reuse, R15, R20 ;  /* 0x0000000f79317224 */ /* 0x040fe400078e0214 */
[----:B------:R-:W-:-:S04]  /*d420*/  IMAD.WIDE.U32 R38, R121, R14, RZ ;  /* 0x0000000e79267225 */ /* 0x000fc800078e00ff */
[----:B------:R-:W-:Y:S01]  /*d430*/  IMAD.WIDE.U32 R4, R228, R14, R4 ;  /* 0x0000000ee4047225 */ /* 0x000fe200078e0004 */
[----:B------:R-:W-:-:S03]  /*d440*/  IADD3 R26, P4, R10, R38, RZ ;  /* 0x000000260a1a7210 */ /* 0x000fc60007f9e0ff */
[----:B------:R-:W-:Y:S01]  /*d450*/  IMAD R21, R228, R13, R21 ;  /* 0x0000000de4157224 */ /* 0x000fe200078e0215 */
[----:B------:R-:W-:Y:S01]  /*d460*/  IADD3 R44, P2, R4, R38, RZ ;  /* 0x00000026042c7210 */ /* 0x000fe20007f5e0ff */
[----:B------:R-:W-:Y:S02]  /*d470*/  IMAD R3, R228, R15, R3 ;  /* 0x0000000fe4037224 */ /* 0x000fe400078e0203 */
[----:B------:R-:W-:Y:S02]  /*d480*/  IMAD.IADD R47, R47, 0x1, R41 ;  /* 0x000000012f2f7824 */ /* 0x000fe400078e0229 */
[----:B------:R-:W-:Y:S02]  /*d490*/  IMAD.IADD R49, R49, 0x1, R39 ;  /* 0x0000000131317824 */ /* 0x000fe400078e0227 */
[----:B------:R-:W-:Y:S01]  /*d4a0*/  IMAD.SHL.U32 R52, R12, 0x40, RZ ;  /* 0x000000400c347824 */ /* 0x000fe200078e00ff */
[C---:B------:R-:W-:Y:S01]  /*d4b0*/  IADD3.X R43, R47.reuse, R7, R21, P1, !PT ;  /* 0x000000072f2b7210 */ /* 0x040fe20000ffe415 */
[----:B------:R-:W-:Y:S01]  /*d4c0*/  IMAD.SHL.U32 R56, R14, 0x40, RZ ;  /* 0x000000400e387824 */ /* 0x000fe200078e00ff */
[----:B------:R-:W-:-:S02]  /*d4d0*/  IADD3.X R25, R47, R21, R9, P3, !PT ;  /* 0x000000152f197210 */ /* 0x000fc40001ffe409 */
[C---:B------:R-:W-:Y:S02]  /*d4e0*/  IADD3.X R45, R49.reuse, R5, R3, P2, !PT ;  /* 0x00000005312d7210 */ /* 0x040fe400017fe403 */
[----:B------:R-:W-:Y:S01]  /*d4f0*/  IADD3.X R27, R49, R3, R11, P4, !PT ;  /* 0x00000003311b7210 */ /* 0x000fe200027fe40b */
        /* <DEDUP_REMOVED lines=17> */
.L_x_7589:
[----:B------:R-:W-:Y:S05]  /*d610*/  BSYNC B6 ;  /* 0x0000000000067941 */ /* 0x000fea0003800000 */
.L_x_7588:
[----:B------:R-:W2:Y:S01]  /*d620*/  LDL R20, [R1+0x60] ;  /* 0x0000600001147983 */ /* 0x000ea20000100800 */
        /* <DEDUP_REMOVED lines=15> */
[----:B------:R-:W-:-:S03]  /*d720*/  IMAD.IADD R3, R7, 0x1, R9 ;  /* 0x0000000107037824 */ /* 0x000fc600078e0209 */
[----:B------:R-:W-:Y:S02]  /*d730*/  SHF.L.U64.HI R46, R4, 0x7, R5 ;  /* 0x00000007042e7819 */ /* 0x000fe40000010205 */
[----:B------:R-:W-:Y:S01]  /*d740*/  SHF.L.U64.HI R48, R6, 0x7, R3 ;  /* 0x0000000706307819 */ /* 0x000fe20000010203 */
[----:B--2---:R-:W-:-:S05]  /*d750*/  IMAD R0, R233, -0x80, R20 ;  /* 0xffffff80e9007824 */ /* 0x004fca00078e0214 */
[----:B------:R-:W-:Y:S01]  /*d760*/  VIMNMX R55, R0, 0x80, PT ;  /* 0x0000008000377848 */ /* 0x000fe20003fe0100 */
[----:B------:R-:W-:Y:S06]  /*d770*/  @!P0 BRA `(.L_x_7591) ;  /* 0x0000002400d08947 */ /* 0x000fec0003800000 */
[----:B------:R-:W0:Y:S01]  /*d780*/  LDC R0, c[0x0][0x428] ;  /* 0x00010a00ff007b82 */ /* 0x000e220000000800 */
[----:B------:R-:W1:Y:S01]  /*d790*/  S2R R20, SR_TID.X ;  /* 0x0000000000147919 */ /* 0x000e620000002100 */
[----:B------:R-:W-:Y:S01]  /*d7a0*/  ISETP.GE.AND P0, PT, R228, R55, PT ;  /* 0x00000037e400720c */ /* 0x000fe20003f06270 */
[----:B------:R-:W-:Y:S01]  /*d7b0*/  BSSY B1, `(.L_x_7592) ;  /* 0x000002e000017945 */ /* 0x000fe20003800000 */
[----:B------:R-:W-:Y:S01]  /*d7c0*/  IMAD.MOV.U32 R5, RZ, RZ, R47 ;  /* 0x000000ffff057224 */ /* 0x000fe200078e002f */
[----:B------:R-:W-:Y:S01]  /*d7d0*/  MOV R7, R49 ;  /* 0x0000003100077202 */ /* 0x000fe20000000f00 */
[----:B------:R-:W-:Y:S01]  /*d7e0*/  IMAD.MOV.U32 R6, RZ, RZ, R38 ;  /* 0x000000ffff067224 */ /* 0x000fe200078e0026 */
[----:B------:R-:W-:Y:S02]  /*d7f0*/  CS2R R28, SRZ ;  /* 0x00000000001c7805 */ /* 0x000fe4000001ff00 */
[----:B------:R-:W-:Y:S02]  /*d800*/  CS2R R34, SRZ ;  /* 0x0000000000227805 */ /* 0x000fe4000001ff00 */
[----:B------:R-:W-:-:S02]  /*d810*/  CS2R R30, SRZ ;  /* 0x00000000001e7805 */ /* 0x000fc4000001ff00 */
[----:B------:R-:W-:Y:S02]  /*d820*/  CS2R R24, SRZ ;  /* 0x0000000000187805 */ /* 0x000fe4000001ff00 */
[----:B------:R-:W-:Y:S02]  /*d830*/  CS2R R26, SRZ ;  /* 0x00000000001a7805 */ /* 0x000fe4000001ff00 */
[----:B------:R-:W-:Y:S02]  /*d840*/  CS2R R32, SRZ ;  /* 0x0000000000207805 */ /* 0x000fe4000001ff00 */
[----:B0-----:R-:W-:Y:S01]  /*d850*/  ISETP.NE.AND P2, PT, R0, 0x1, PT ;  /* 0x000000010000780c */ /* 0x001fe20003f45270 */
[----:B------:R-:W-:Y:S02]  /*d860*/  IMAD R0, R233, 0x80, R228 ;  /* 0x00000080e9007824 */ /* 0x000fe400078e02e4 */
[----:B-1----:R-:W-:-:S10]  /*d870*/  VIADD R20, R20, 0xffffff80 ;  /* 0xffffff8014147836 */ /* 0x002fd40000000000 */
[----:B------:R-:W0:Y:S01]  /*d880*/  @P2 LDC R4, c[0x0][0x42c] ;  /* 0x00010b00ff042b82 */ /* 0x000e220000000800 */
[----:B------:R-:W-:-:S04]  /*d890*/  SHF.R.S32.HI R21, RZ, 0x1f, R20 ;  /* 0x0000001fff157819 */ /* 0x000fc80000011414 */
[----:B------:R-:W-:-:S03]  /*d8a0*/  LEA.HI R21, R21, R20, RZ, 0x2 ;  /* 0x0000001415157211 */ /* 0x000fc600078f10ff */
[----:B------:R-:W1:Y:S01]  /*d8b0*/  @P2 LDC R9, c[0x0][0x430] ;  /* 0x00010c00ff092b82 */ /* 0x000e620000000800 */
[----:B------:R-:W-:-:S05]  /*d8c0*/  LOP3.LUT R21, R21, 0xfffffffc, RZ, 0xc0, !PT ;  /* 0xfffffffc15157812 */ /* 0x000fca00078ec0ff */
[----:B------:R-:W-:Y:S02]  /*d8d0*/  IMAD.IADD R21, R20, 0x1, -R21 ;  /* 0x0000000114157824 */ /* 0x000fe400078e0a15 */
[----:B------:R-:W-:Y:S02]  /*d8e0*/  VIADD R20, R228, 0x40 ;  /* 0x00000040e4147836 */ /* 0x000fe40000000000 */
[----:B------:R-:W-:-:S03]  /*d8f0*/  IMAD R3, R21, 0x40, R0 ;  /* 0x0000004015037824 */ /* 0x000fc600078e0200 */
[----:B------:R-:W-:Y:S02]  /*d900*/  ISETP.GE.AND P1, PT, R20, R55, PT ;  /* 0x000000371400720c */ /* 0x000fe40003f26270 */
[----:B------:R-:W-:Y:S01]  /*d910*/  CS2R R20, SRZ ;  /* 0x0000000000147805 */ /* 0x000fe2000001ff00 */
[----:B0-----:R-:W-:-:S04]  /*d920*/  @P2 IMAD.HI.U32 R0, R3, R4, RZ ;  /* 0x0000000403002227 */ /* 0x001fc800078e00ff */
[----:B------:R-:W-:Y:S01]  /*d930*/  IMAD.MOV.U32 R4, RZ, RZ, R40 ;  /* 0x000000ffff047224 */ /* 0x000fe200078e0028 */
[----:B-1----:R-:W-:Y:S02]  /*d940*/  @P2 SHF.R.U32.HI R3, RZ, R9, R0 ;  /* 0x00000009ff032219 */ /* 0x002fe40000011600 */
[----:B------:R-:W-:Y:S02]  /*d950*/  CS2R R8, SRZ ;  /* 0x0000000000087805 */ /* 0x000fe4000001ff00 */
[----:B------:R-:W-:Y:S01]  /*d960*/  SHF.R.S32.HI R37, RZ, 0x1f, R3 ;  /* 0x0000001fff257819 */ /* 0x000fe20000011403 */
[----:B------:R-:W-:Y:S06]  /*d970*/  @P0 BRA `(.L_x_7593) ;  /* 0x0000000000440947 */ /* 0x000fec0003800000 */
        /* <DEDUP_REMOVED lines=17> */
.L_x_7593:
[----:B------:R-:W-:Y:S05]  /*da90*/  BSYNC B1 ;  /* 0x0000000000017941 */ /* 0x000fea0003800000 */
.L_x_7592:
[----:B------:R-:W-:Y:S04]  /*daa0*/  BSSY B1, `(.L_x_7594) ;  /* 0x0000017000017945 */ /* 0x000fe80003800000 */
[----:B------:R-:W-:Y:S05]  /*dab0*/  @P1 BRA `(.L_x_7595) ;  /* 0x0000000000541947 */ /* 0x000fea0003800000 */
[----:B0-----:R-:W-:Y:S01]  /*dac0*/  IADD3 R38, P4, P5, R44, R56, R53 ;  /* 0x000000382c267210 */ /* 0x001fe20007d9e035 */
[----:B------:R-:W-:Y:S01]  /*dad0*/  ULDC UR4, c[0x0][0x3d4] ;  /* 0x0000f50000047ab9 */ /* 0x000fe20000000800 */
[----:B------:R-:W-:Y:S01]  /*dae0*/  IADD3 R14, P2, P3, R42, R52, R51 ;  /* 0x000000342a0e7210 */ /* 0x000fe20007b5e033 */
[----:B------:R-:W-:Y:S01]  /*daf0*/  ULDC.64 UR6, c[0x0][0x3c8] ;  /* 0x0000f20000067ab9 */ /* 0x000fe20000000a00 */
[----:B------:R-:W-:Y:S01]  /*db00*/  IADD3.X R0, R45, R54, R48, P4, P5 ;  /* 0x000000362d007210 */ /* 0x000fe200027ea430 */
[----:B------:R-:W-:Y:S01]  /*db10*/  ULDC.64 UR8, c[0x0][0x3e0] ;  /* 0x0000f80000087ab9 */ /* 0x000fe20000000a00 */
[----:B------:R-:W-:Y:S02]  /*db20*/  ISETP.GE.AND P4, PT, R22, UR4, PT ;  /* 0x0000000416007c0c */ /* 0x000fe4000bf86270 */
[----:B------:R-:W-:Y:S02]  /*db30*/  CS2R R24, SRZ ;  /* 0x0000000000187805 */ /* 0x000fe4000001ff00 */
[----:B------:R-:W-:-:S02]  /*db40*/  ISETP.GE.AND P5, PT, R230, UR4, PT ;  /* 0x00000004e6007c0c */ /* 0x000fc4000bfa6270 */
[----:B------:R-:W-:Y:S02]  /*db50*/  CS2R R26, SRZ ;  /* 0x00000000001a7805 */ /* 0x000fe4000001ff00 */
[----:B------:R-:W-:Y:S02]  /*db60*/  IADD3.X R8, R43, R50, R46, P2, P3 ;  /* 0x000000322b087210 */ /* 0x000fe400017e642e */
[----:B------:R-:W-:Y:S02]  /*db70*/  CS2R R20, SRZ ;  /* 0x0000000000147805 */ /* 0x000fe4000001ff00 */
[----:B------:R-:W-:Y:S02]  /*db80*/  IADD3 R14, P2, R14, UR6, RZ ;  /* 0x000000060e0e7c10 */ /* 0x000fe4000ff5e0ff */
[----:B------:R-:W-:Y:S02]  /*db90*/  IADD3 R38, P3, R38, UR8, RZ ;  /* 0x0000000826267c10 */ /* 0x000fe4000ff7e0ff */
[----:B------:R-:W-:-:S02]  /*dba0*/  IADD3.X R15, R8, UR7, RZ, P2, !PT ;  /* 0x00000007080f7c10 */ /* 0x000fc400097fe4ff */
[----:B------:R-:W-:Y:S02]  /*dbb0*/  CS2R R8, SRZ ;  /* 0x0000000000087805 */ /* 0x000fe4000001ff00 */
[----:B------:R-:W-:Y:S01]  /*dbc0*/  IADD3.X R39, R0, UR9, RZ, P3, !PT ;  /* 0x0000000900277c10 */ /* 0x000fe20009ffe4ff */
[----:B------:R1:W5:Y:S04]  /*dbd0*/  @!P4 LDG.E.64 R24, desc[UR60][R14.64] ;  /* 0x0000003c0e18c981 */ /* 0x000368000c1e1b00 */
[----:B------:R1:W5:Y:S04]  /*dbe0*/  @!P5 LDG.E.64 R8, desc[UR60][R14.64+0x20] ;  /* 0x0000203c0e08d981 */ /* 0x000368000c1e1b00 */
[----:B------:R1:W5:Y:S04]  /*dbf0*/  @!P4 LDG.E.64 R26, desc[UR60][R38.64] ;  /* 0x0000003c261ac981 */ /* 0x000368000c1e1b00 */
[----:B------:R1:W5:Y:S02]  /*dc00*/  @!P5 LDG.E.64 R20, desc[UR60][R38.64+0x20] ;  /* 0x0000203c2614d981 */ /* 0x000364000c1e1b00 */
.L_x_7595:
[----:B------:R-:W-:Y:S05]  /*dc10*/  BSYNC B1 ;  /* 0x0000000000017941 */ /* 0x000fea0003800000 */
.L_x_7594:
        /* <DEDUP_REMOVED lines=14> */
.L_x_7809:
[----:B------:R-:W-:-:S03]  /*dd00*/  UMOV UR4, 0xffffffff ;  /* 0xffffffff00047882 */ /* 0x000fc60000000000 */
[----:B------:R-:W-:Y:S05]  /*dd10*/  BRA.DIV UR4, `(.L_x_7597) ;  /* 0x000001ea04847947 */ /* 0x000fea000b800000 */
.L_x_7812:
[----:B------:R-:W-:-:S03]  /*dd20*/  UMOV UR4, 0xffffffff ;  /* 0xffffffff00047882 */ /* 0x000fc60000000000 */
[----:B------:R-:W-:Y:S05]  /*dd30*/  BRA.DIV UR4, `(.L_x_7598) ;  /* 0x000001ea04a47947 */ /* 0x000fea000b800000 */
.L_x_7815:
[----:B------:R-:W-:-:S03]  /*dd40*/  UMOV UR4, 0xffffffff ;  /* 0xffffffff00047882 */ /* 0x000fc60000000000 */
[----:B------:R-:W-:Y:S05]  /*dd50*/  BRA.DIV UR4, `(.L_x_7599) ;  /* 0x000001ea04c47947 */ /* 0x000fea000b800000 */
.L_x_7818:
[----:B------:R-:W-:-:S03]  /*dd60*/  UMOV UR4, 0xffffffff ;  /* 0xffffffff00047882 */ /* 0x000fc60000000000 */
[----:B------:R-:W-:Y:S05]  /*dd70*/  BRA.DIV UR4, `(.L_x_7600) ;  /* 0x000001ea04e47947 */ /* 0x000fea000b800000 */
.L_x_7821:
[----:B------:R-:W-:-:S03]  /*dd80*/  UMOV UR4, 0xffffffff ;  /* 0xffffffff00047882 */ /* 0x000fc60000000000 */
[----:B------:R-:W-:Y:S05]  /*dd90*/  BRA.DIV UR4, `(.L_x_7601) ;  /* 0x000001ee04047947 */ /* 0x000fea000b800000 */
.L_x_7824:
[----:B------:R-:W-:-:S03]  /*dda0*/  UMOV UR4, 0xffffffff ;  /* 0xffffffff00047882 */ /* 0x000fc60000000000 */
[----:B------:R-:W-:Y:S05]  /*ddb0*/  BRA.DIV UR4, `(.L_x_7602) ;  /* 0x000001ee04247947 */ /* 0x000fea000b800000 */
.L_x_7827:
[----:B------:R-:W-:-:S03]  /*ddc0*/  UMOV UR4, 0xffffffff ;  /* 0xffffffff00047882 */ /* 0x000fc60000000000 */
[----:B------:R-:W-:Y:S05]  /*ddd0*/  BRA.DIV UR4, `(.L_x_7603) ;  /* 0x000001ee04447947 */ /* 0x000fea000b800000 */
.L_x_7830:
[----:B------:R-:W2:Y:S01]  /*dde0*/  LDL R0, [R1+0xa8] ;  /* 0x0000a80001007983 */ /* 0x000ea20000100800 */
[----:B------:R-:W-:Y:S01]  /*ddf0*/  BSSY B1, `(.L_x_7604) ;  /* 0x0000018000017945 */ /* 0x000fe20003800000 */
[----:B------:R-:W-:Y:S02]  /*de00*/  LOP3.LUT P3, RZ, R229, 0x4, RZ, 0xc0, !PT ;  /* 0x00000004e5ff7812 */ /* 0x000fe4000786c0ff */
[----:B--2---:R-:W-:Y:S02]  /*de10*/  R2UR UR5, R0 ;  /* 0x00000000000572ca */ /* 0x004fe400000e0000 */
[----:B------:R-:W2:Y:S11]  /*de20*/  S2R R0, SR_TID.X ;  /* 0x0000000000007919 */ /* 0x000eb60000002100 */
[----:B------:R-:W-:-:S04]  /*de30*/  ULEA.HI UR4, UR5, UR5, URZ, 0x1 ;  /* 0x0000000505047291 */ /* 0x000fc8000f8f083f */
[----:B------:R-:W-:-:S04]  /*de40*/  ULOP3.LUT UR4, UR4, 0xfffffffe, URZ, 0xc0, !UPT ;  /* 0xfffffffe04047892 */ /* 0x000fc8000f8ec03f */
[----:B------:R-:W-:-:S06]  /*de50*/  UIADD3 UR4, UR5, -UR4, URZ ;  /* 0x8000000405047290 */ /* 0x000fcc000fffe03f */
[----:B------:R-:W-:-:S05]  /*de60*/  IMAD.U32 R5, RZ, RZ, UR4 ;  /* 0x00000004ff057e24 */ /* 0x000fca000f8e00ff */
[----:B------:R-:W-:Y:S01]  /*de70*/  SHF.L.U32 R5, R5, 0x1f, RZ ;  /* 0x0000001f05057819 */ /* 0x000fe200000006ff */
[----:B--2---:R-:W-:-:S03]  /*de80*/  VIADD R6, R0, 0xffffff80 ;  /* 0xffffff8000067836 */ /* 0x004fc60000000000 */
[----:B------:R-:W2:Y:S01]  /*de90*/  SYNCS.PHASECHK.TRANS64.TRYWAIT P2, [R16+URZ+0x2e800], R5 ;  /* 0x02e80005100075a7 */ /* 0x000ea2000804017f */
[----:B------:R-:W-:Y:S01]  /*dea0*/  IMAD.SHL.U32 R0, R229, 0x80, RZ ;  /* 0x00000080e5007824 */ /* 0x000fe200078e00ff */
[----:B------:R-:W-:-:S04]  /*deb0*/  SHF.R.S32.HI R4, RZ, 0x1f, R6 ;  /* 0x0000001fff047819 */ /* 0x000fc80000011406 */
[----:B------:R-:W-:Y:S02]  /*dec0*/  LOP3.LUT R3, R0, 0x380, RZ, 0xc0, !PT ;  /* 0x0000038000037812 */ /* 0x000fe400078ec0ff */
[----:B------:R-:W-:Y:S02]  /*ded0*/  LEA.HI R4, R4, R6, RZ, 0x5 ;  /* 0x0000000604047211 */ /* 0x000fe400078f28ff */
[----:B------:R-:W-:Y:S02]  /*dee0*/  LOP3.LUT R0, R3, 0x30, R18, 0xf8, !PT ;  /* 0x0000003003007812 */ /* 0x000fe400078ef812 */
[----:B------:R-:W-:Y:S01]  /*def0*/  SHF.R.U32.HI R3, RZ, 0x3, R3 ;  /* 0x00000003ff037819 */ /* 0x000fe20000011603 */
[----:B------:R-:W-:-:S03]  /*df00*/  IMAD.SHL.U32 R4, R4, 0x20, RZ ;  /* 0x0000002004047824 */ /* 0x000fc600078e00ff */
[----:B------:R-:W-:Y:S02]  /*df10*/  LOP3.LUT R3, R0, R3, RZ, 0x3c, !PT ;  /* 0x0000000300037212 */ /* 0x000fe400078e3cff */
[----:B------:R-:W-:-:S04]  /*df20*/  LOP3.LUT R4, R4, 0xfffffc00, RZ, 0xc0, !PT ;  /* 0xfffffc0004047812 */ /* 0x000fc800078ec0ff */
[----:B------:R-:W-:-:S05]  /*df30*/  IADD3 R3, R16, R3, R4 ;  /* 0x0000000310037210 */ /* 0x000fca0007ffe004 */
[C---:B------:R-:W-:Y:S02]  /*df40*/  VIADD R4, R3.reuse, 0x1c400 ;  /* 0x0001c40003047836 */ /* 0x040fe40000000000 */
[----:B------:R-:W-:Y:S01]  /*df50*/  VIADD R0, R3, 0x1c440 ;  /* 0x0001c44003007836 */ /* 0x000fe20000000000 */
[----:B--2---:R-:W-:Y:S06]  /*df60*/  @!P2 BRA `(.L_x_7605) ;  /* 0x000001ec0008a947 */ /* 0x004fec0003800000 */
.L_x_7831:
[----:B------:R-:W-:Y:S05]  /*df70*/  BSYNC B1 ;  /* 0x0000000000017941 */ /* 0x000fea0003800000 */
.L_x_7604:
[----:B------:R-:W-:Y:S01]  /*df80*/  BSSY B1, `(.L_x_7606) ;  /* 0x00000fa000017945 */ /* 0x000fe20003800000 */
[----:B------:R-:W-:-:S03]  /*df90*/  @P3 VIADD R0, R4, 0xffffffc0 ;  /* 0xffffffc004003836 */ /* 0x000fc60000000000 */
[----:B------:R-:W-:Y:S05]  /*dfa0*/  @P0 BRA `(.L_x_7607) ;  /* 0x0000000c00dc0947 */ /* 0x000fea0003800000 */
[----:B--2---:R-:W2:Y:S01]  /*dfb0*/  LDC R5, c[0x0][0x3d4] ;  /* 0x0000f500ff057b82 */ /* 0x004ea20000000800 */
[----:B------:R-:W-:Y:S01]  /*dfc0*/  BSSY B2, `(.L_x_7608) ;  /* 0x000007a000027945 */ /* 0x000fe20003800000 */
[-C--:B--2---:R-:W-:Y:S02]  /*dfd0*/  ISETP.GE.AND P0, PT, R22, R5.reuse, PT ;  /* 0x000000051600720c */ /* 0x084fe40003f06270 */
[----:B------:R-:W-:-:S11]  /*dfe0*/  ISETP.GE.AND P2, PT, R230, R5, PT ;  /* 0x00000005e600720c */ /* 0x000fd60003f46270 */
[----:B------:R-:W-:Y:S05]  /*dff0*/  @P0 BRA `(.L_x_7609) ;  /* 0x0000000400d80947 */ /* 0x000fea0003800000 */
[----:B------:R-:W2:Y:S01]  /*e000*/  LDS.128 R4, [R3+0x1c400] ;  /* 0x01c4000003047984 */ /* 0x000ea20000000c00 */
[----:B-----5:R-:W-:Y:S02]  /*e010*/  SHF.R.U32.HI R10, RZ, 0x8, R34 ;  /* 0x00000008ff0a7819 */ /* 0x020fe40000011622 */
[----:B------:R-:W-:Y:S02]  /*e020*/  SHF.R.U32.HI R12, RZ, 0x8, R35 ;  /* 0x00000008ff0c7819 */ /* 0x000fe40000011623 */
[----:B------:R-:W-:Y:S02]  /*e030*/  LOP3.LUT R11, R34, 0xff, RZ, 0xc0, !PT ;  /* 0x000000ff220b7812 */ /* 0x000fe400078ec0ff */
[----:B------:R-:W-:Y:S02]  /*e040*/  LOP3.LUT R13, R35, 0xff, RZ, 0xc0, !PT ;  /* 0x000000ff230d7812 */ /* 0x000fe400078ec0ff */
[----:B------:R-:W-:Y:S02]  /*e050*/  LOP3.LUT R10, R10, 0xff, RZ, 0xc0, !PT ;  /* 0x000000ff0a0a7812 */ /* 0x000fe400078ec0ff */
[----:B------:R-:W-:-:S02]  /*e060*/  LOP3.LUT R12, R12, 0xff, RZ, 0xc0, !PT ;  /* 0x000000ff0c0c7812 */ /* 0x000fc400078ec0ff */
[----:B01----:R-:W-:Y:S02]  /*e070*/  SHF.R.U32.HI R14, RZ, 0x8, R33 ;  /* 0x00000008ff0e7819 */ /* 0x003fe40000011621 */
        /* <DEDUP_REMOVED lines=20> */
[----:B--2---:R-:W-:Y:S02]  /*e1c0*/  F2FP.F16.E4M3.UNPACK_B R10, R6.H1 ;  /* 0x00000006ff0a723e */ /* 0x004fe400030006ff */
        /* <DEDUP_REMOVED lines=89> */
.L_x_7609:
[----:B------:R-:W-:Y:S05]  /*e760*/  BSYNC B2 ;  /* 0x0000000000027941 */ /* 0x000fea0003800000 */
.L_x_7608:
[----:B------:R-:W-:Y:S05]  /*e770*/  @P2 BRA `(.L_x_7607) ;  /* 0x0000000400e82947 */ /* 0x000fea0003800000 */
[----:B--2---:R-:W2:Y:S01]  /*e780*/  LDS.128 R4, [R0] ;  /* 0x0000000000047984 */ /* 0x004ea20000000c00 */
[----:B-----5:R-:W-:Y:S02]  /*e790*/  SHF.R.U32.HI R11, RZ, 0x8, R28 ;  /* 0x00000008ff0b7819 */ /* 0x020fe4000001161c */
[----:B------:R-:W-:Y:S02]  /*e7a0*/  SHF.R.U32.HI R13, RZ, 0x8, R29 ;  /* 0x00000008ff0d7819 */ /* 0x000fe4000001161d */
[----:B------:R-:W-:Y:S02]  /*e7b0*/  SHF.R.U32.HI R33, RZ, 0x8, R31 ;  /* 0x00000008ff217819 */ /* 0x000fe4000001161f */
[----:B01----:R-:W-:Y:S02]  /*e7c0*/  SHF.R.U32.HI R15, RZ, 0x8, R30 ;  /* 0x00000008ff0f7819 */ /* 0x003fe4000001161e */
        /* <DEDUP_REMOVED lines=27> */
[----:B--2---:R-:W-:Y:S02]  /*e980*/  F2FP.F16.E4M3.UNPACK_B R10, R6.H1 ;  /* 0x00000006ff0a723e */ /* 0x004fe400030006ff */
        /* <DEDUP_REMOVED lines=88> */
[----:B------:R3:W-:Y:S02]  /*ef10*/  STS.128 [R0], R4 ;  /* 0x0000000400007388 */ /* 0x0007e40000000c00 */
.L_x_7607:
[----:B------:R-:W-:Y:S05]  /*ef20*/  BSYNC B1 ;  /* 0x0000000000017941 */ /* 0x000fea0003800000 */
.L_x_7606:
[----:B------:R-:W-:Y:S05]  /*ef30*/  @P1 BRA `(.L_x_7610) ;  /* 0x0000003400581947 */ /* 0x000fea0003800000 */
[----:B--23--:R-:W2:Y:S01]  /*ef40*/  LDC R5, c[0x0][0x3d4] ;  /* 0x0000f500ff057b82 */ /* 0x00cea20000000800 */
[----:B------:R-:W-:Y:S01]  /*ef50*/  BSSY B1, `(.L_x_7611) ;  /* 0x000007e000017945 */ /* 0x000fe20003800000 */
[-C--:B--2---:R-:W-:Y:S02]  /*ef60*/  ISETP.GE.AND P0, PT, R22, R5.reuse, PT ;  /* 0x000000051600720c */ /* 0x084fe40003f06270 */
[----:B------:R-:W-:-:S11]  /*ef70*/  ISETP.GE.AND P1, PT, R230, R5, PT ;  /* 0x00000005e600720c */ /* 0x000fd60003f26270 */
[----:B------:R-:W-:Y:S05]  /*ef80*/  @P0 BRA `(.L_x_7612) ;  /* 0x0000000400e80947 */ /* 0x000fea0003800000 */
[----:B------:R-:W2:Y:S01]  /*ef90*/  LDS.128 R4, [R3+0x1e400] ;  /* 0x01e4000003047984 */ /* 0x000ea20000000c00 */
        /* <DEDUP_REMOVED lines=121> */
.L_x_7612:
[----:B------:R-:W-:Y:S05]  /*f730*/  BSYNC B1 ;  /* 0x0000000000017941 */ /* 0x000fea0003800000 */
.L_x_7611:
[----:B------:R-:W-:Y:S05]  /*f740*/  @P1 BRA `(.L_x_7610) ;  /* 0x0000002c00541947 */ /* 0x000fea0003800000 */
[----:B--2---:R-:W2:Y:S01]  /*f750*/  LDS.128 R4, [R0+0x2000] ;  /* 0x0020000000047984 */ /* 0x004ea20000000c00 */
[----:B-----5:R-:W-:Y:S02]  /*f760*/  SHF.R.U32.HI R3, RZ, 0x8, R8 ;  /* 0x00000008ff037819 */ /* 0x020fe40000011608 */
[----:B------:R-:W-:Y:S02]  /*f770*/  SHF.R.U32.HI R11, RZ, 0x8, R9 ;  /* 0x00000008ff0b7819 */ /* 0x000fe40000011609 */
[----:B------:R-:W-:Y:S02]  /*f780*/  LOP3.LUT R10, R8, 0xff, RZ, 0xc0, !PT ;  /* 0x000000ff080a7812 */ /* 0x000fe400078ec0ff */
[----:B------:R-:W-:Y:S02]  /*f790*/  LOP3.LUT R3, R3, 0xff, RZ, 0xc0, !PT ;  /* 0x000000ff03037812 */ /* 0x000fe400078ec0ff */
[----:B01----:R-:W-:Y:S02]  /*f7a0*/  SHF.R.U32.HI R14, RZ, 0x8, R21 ;  /* 0x00000008ff0e7819 */ /* 0x003fe40000011615 */
        /* <DEDUP_REMOVED lines=20> */
[----:B--2---:R-:W-:-:S02]  /*f8f0*/  F2FP.F16.E4M3.UNPACK_B R3, R6.H1 ;  /* 0x00000006ff03723e */ /* 0x004fc400030006ff */
        /* <DEDUP_REMOVED lines=92> */
.L_x_7591:
[----:B------:R-:W0:Y:S01]  /*fec0*/  LDC R21, c[0x0][0x3d4] ;  /* 0x0000f500ff157b82 */ /* 0x000e220000000800 */
[C---:B------:R-:W-:Y:S01]  /*fed0*/  VIADD R57, R228.reuse, 0x40 ;  /* 0x00000040e4397836 */ /* 0x040fe20000000000 */
[-C--:B------:R-:W-:Y:S01]  /*fee0*/  ISETP.GE.AND P1, PT, R228, R55.reuse, PT ;  /* 0x00000037e400720c */ /* 0x080fe20003f26270 */
[----:B------:R-:W-:Y:S01]  /*fef0*/  ULDC.64 UR4, c[0x0][0x3c8] ;  /* 0x0000f20000047ab9 */ /* 0x000fe20000000a00 */
[----:B------:R-:W-:Y:S01]  /*ff00*/  ULDC.64 UR6, c[0x0][0x3e0] ;  /* 0x0000f80000067ab9 */ /* 0x000fe20000000a00 */
[----:B------:R-:W-:Y:S02]  /*ff10*/  CS2R R4, SRZ ;  /* 0x0000000000047805 */ /* 0x000fe4000001ff00 */
[----:B------:R-:W-:Y:S02]  /*ff20*/  ISETP.GE.AND P0, PT, R57, R55, PT ;  /* 0x000000373900720c */ /* 0x000fe40003f06270 */
[----:B------:R-:W-:Y:S02]  /*ff30*/  CS2R R6, SRZ ;  /* 0x0000000000067805 */ /* 0x000fe4000001ff00 */
[----:B0-----:R-:W-:-:S02]  /*ff40*/  ISETP.GE.OR P0, PT, R18, R21, P0 ;  /* 0x000000151200720c */ /* 0x001fc40000706670 */
[----:B------:R-:W-:-:S11]  /*ff50*/  ISETP.GE.OR P1, PT, R18, R21, P1 ;  /* 0x000000151200720c */ /* 0x000fd60000f26670 */
[----:B------:R-:W0:Y:S01]  /*ff60*/  @!P0 LDC.64 R30, c[0x0][0x3e0] ;  /* 0x0000f800ff1e8b82 */ /* 0x000e220000000a00 */
[C-C-:B------:R-:W-:Y:S02]  /*ff70*/  @!P0 IADD3 R43, P4, P5, R24.reuse, R52, R51.reuse ;  /* 0x00000034182b8210 */ /* 0x140fe40007d9e033 */
[----:B------:R-:W-:Y:S02]  /*ff80*/  @!P1 IADD3 R8, P2, P3, R24, UR4, R51 ;  /* 0x0000000418089c10 */ /* 0x000fe4000fb5e033 */
[C-C-:B------:R-:W-:Y:S02]  /*ff90*/  @!P0 IADD3.X R20, R25.reuse, R50, R46.reuse, P4, P5 ;  /* 0x0000003219148210 */ /* 0x140fe400027ea42e */
[----:B------:R-:W-:Y:S01]  /*ffa0*/  @!P1 IADD3.X R9, R25, UR5, R46, P2, P3 ;  /* 0x0000000519099c10 */ /* 0x000fe200097e642e */
[----:B------:R-:W1:Y:S01]  /*ffb0*/  @!P0 LDC.64 R28, c[0x0][0x3c8] ;  /* 0x0000f200ff1c8b82 */ /* 0x000e620000000a00 */
[C-C-:B------:R-:W-:Y:S02]  /*ffc0*/  @!P1 IADD3 R14, P2, P3, R26.reuse, UR6, R53.reuse ;  /* 0x000000061a0e9c10 */ /* 0x140fe4000fb5e035 */
[----:B------:R-:W-:Y:S01]  /*ffd0*/  @!P0 IADD3 R45, P4, P5, R26, R56, R53 ;  /* 0x000000381a2d8210 */ /* 0x000fe20007d9e035 */
[----:B------:R-:W2:Y:S01]  /*ffe0*/  S2R R3, SR_TID.X ;  /* 0x0000000000037919 */ /* 0x000ea20000002100 */
[----:B------:R-:W-:-:S02]  /*fff0*/  @!P1 IADD3.X R15, R27, UR7, R48, P2, P3 ;  /* 0x000000071b0f9c10 */ /* 0x000fc400097e6430 */
[----:B------:R-:W-:Y:S02]  /*10000*/  @!P0 IADD3.X R0, R27, R54, R48, P4, P5 ;  /* 0x000000361b008210 */ /* 0x000fe400027ea430 */
[----:B------:R-:W-:Y:S02]  /*10010*/  CS2R R32, SRZ ;  /* 0x0000000000207805 */ /* 0x000fe4000001ff00 */
[----:B------:R-:W-:Y:S01]  /*10020*/  CS2R R34, SRZ ;  /* 0x0000000000227805 */ /* 0x000fe2000001ff00 */
[----:B------:R3:W5:Y:S01]  /*10030*/  @!P1 LDG.E.128 R4, desc[UR60][R8.64] ;  /* 0x0000003c08049981 */ /* 0x000762000c1e1d00 */
[----:B0-----:R-:W-:-:S05]  /*10040*/  @!P0 IADD3 R44, P3, R45, R30, RZ ;  /* 0x0000001e2d2c8210 */ /* 0x001fca0007f7e0ff */
[----:B------:R-:W-:Y:S02]  /*10050*/  @!P0 IMAD.X R45, R0, 0x1, R31, P3 ;  /* 0x00000001002d8824 */ /* 0x000fe400018e061f */
[----:B------:R-:W0:Y:S01]  /*10060*/  LDC R0, c[0x0][0x428] ;  /* 0x00010a00ff007b82 */ /* 0x000e220000000800 */
[----:B-1----:R-:W-:Y:S02]  /*10070*/  @!P0 IADD3 R42, P2, R43, R28, RZ ;  /* 0x0000001c2b2a8210 */ /* 0x002fe40007f5e0ff */
[----:B------:R-:W-:Y:S01]  /*10080*/  CS2R R30, SRZ ;  /* 0x00000000001e7805 */ /* 0x000fe2000001ff00 */
[----:B------:R-:W5:Y:S02]  /*10090*/  @!P0 LDG.E.128 R32, desc[UR60][R44.64] ;  /* 0x0000003c2c208981 */ /* 0x000f64000c1e1d00 */
[----:B------:R-:W-:Y:S01]  /*100a0*/  @!P0 IMAD.X R43, R20, 0x1, R29, P2 ;  /* 0x00000001142b8824 */ /* 0x000fe200010e061d */
[----:B------:R-:W-:-:S06]  /*100b0*/  CS2R R28, SRZ ;  /* 0x00000000001c7805 */ /* 0x000fcc000001ff00 */
[----:B------:R-:W5:Y:S01]  /*100c0*/  @!P0 LDG.E.128 R28, desc[UR60][R42.64] ;  /* 0x0000003c2a1c8981 */ /* 0x000f62000c1e1d00 */
[----:B--2---:R-:W-:Y:S01]  /*100d0*/  VIADD R3, R3, 0xffffff80 ;  /* 0xffffff8003037836 */ /* 0x004fe20000000000 */
[----:B0-----:R-:W-:-:S04]  /*100e0*/  ISETP.NE.AND P0, PT, R0, 0x1, PT ;  /* 0x000000010000780c */ /* 0x001fc80003f05270 */
[----:B------:R-:W-:-:S04]  /*100f0*/  SHF.R.S32.HI R37, RZ, 0x1f, R3 ;  /* 0x0000001fff257819 */ /* 0x000fc80000011403 */
[----:B------:R-:W-:-:S05]  /*10100*/  LEA.HI R37, R37, R3, RZ, 0x2 ;  /* 0x0000000325257211 */ /* 0x000fca00078f10ff */
[----:B------:R-:W0:Y:S01]  /*10110*/  @P0 LDC R0, c[0x0][0x42c] ;  /* 0x00010b00ff000b82 */ /* 0x000e220000000800 */
[----:B------:R-:W-:-:S07]  /*10120*/  LOP3.LUT R37, R37, 0xfffffffc, RZ, 0xc0, !PT ;  /* 0xfffffffc25257812 */ /* 0x000fce00078ec0ff */
[----:B---3--:R-:W1:Y:S01]  /*10130*/  @P0 LDC R9, c[0x0][0x430] ;  /* 0x00010c00ff090b82 */ /* 0x008e620000000800 */
[----:B------:R-:W-:Y:S02]  /*10140*/  IMAD.IADD R37, R3, 0x1, -R37 ;  /* 0x0000000103257824 */ /* 0x000fe400078e0a25 */
[----:B------:R-:W-:-:S05]  /*10150*/  IMAD R3, R233, 0x80, R228 ;  /* 0x00000080e9037824 */ /* 0x000fca00078e02e4 */
[----:B------:R-:W-:Y:S02]  /*10160*/  LEA R3, R37, R3, 0x6 ;  /* 0x0000000325037211 */ /* 0x000fe400078e30ff */
[----:B------:R-:W-:Y:S02]  /*10170*/  CS2R R24, SRZ ;  /* 0x0000000000187805 */ /* 0x000fe4000001ff00 */
[----:B------:R-:W-:Y:S01]  /*10180*/  CS2R R26, SRZ ;  /* 0x00000000001a7805 */ /* 0x000fe2000001ff00 */
[----:B0-----:R-:W-:-:S05]  /*10190*/  @P0 IMAD.HI.U32 R0, R3, R0, RZ ;  /* 0x0000000003000227 */ /* 0x001fca00078e00ff */
[----:B------:R0:W5:Y:S01]  /*101a0*/  @!P1 LDG.E.128 R24, desc[UR60][R14.64] ;  /* 0x0000003c0e189981 */ /* 0x000162000c1e1d00 */
[----:B------:R-:W-:Y:S01]  /*101b0*/  IMAD.MOV.U32 R8, RZ, RZ, R40 ;  /* 0x000000ffff087224 */ /* 0x000fe200078e0028 */
[----:B-1----:R-:W-:Y:S01]  /*101c0*/  @P0 SHF.R.U32.HI R3, RZ, R9, R0 ;  /* 0x00000009ff030219 */ /* 0x002fe20000011600 */
[----:B------:R-:W-:-:S03]  /*101d0*/  IMAD.MOV.U32 R9, RZ, RZ, R47 ;  /* 0x000000ffff097224 */ /* 0x000fc600078e002f */
[----:B------:R-:W-:Y:S01]  /*101e0*/  SHF.R.S32.HI R37, RZ, 0x1f, R3 ;  /* 0x0000001fff257819 */ /* 0x000fe20000011403 */
[----:B0-----:R-:W-:Y:S02]  /*101f0*/  IMAD.MOV.U32 R14, RZ, RZ, R38 ;  /* 0x000000ffff0e7224 */ /* 0x001fe400078e0026 */
        /* <DEDUP_REMOVED lines=13> */
.L_x_7834:
[----:B------:R-:W-:-:S03]  /*102d0*/  UMOV UR4, 0xffffffff ;  /* 0xffffffff00047882 */ /* 0x000fc60000000000 */
[----:B------:R-:W-:Y:S05]  /*102e0*/  BRA.DIV UR4, `(.L_x_7614) ;  /* 0x000001ca04647947 */ /* 0x000fea000b800000 */
.L_x_7837:
[----:B------:R-:W-:-:S03]  /*102f0*/  UMOV UR4, 0xffffffff ;  /* 0xffffffff00047882 */ /* 0x000fc60000000000 */
[----:B------:R-:W-:Y:S05]  /*10300*/  BRA.DIV UR4, `(.L_x_7615) ;  /* 0x000001ca04847947 */ /* 0x000fea000b800000 */
.L_x_7840:
[----:B------:R-:W-:-:S03]  /*10310*/  UMOV UR4, 0xffffffff ;  /* 0xffffffff00047882 */ /* 0x000fc60000000000 */
[----:B------:R-:W-:Y:S05]  /*10320*/  BRA.DIV UR4, `(.L_x_7616) ;  /* 0x000001ca04a47947 */ /* 0x000fea000b800000 */
.L_x_7843:
[----:B------:R-:W-:-:S03]  /*10330*/  UMOV UR4, 0xffffffff ;  /* 0xffffffff00047882 */ /* 0x000fc60000000000 */
[----:B------:R-:W-:Y:S05]  /*10340*/  BRA.DIV UR4, `(.L_x_7617) ;  /* 0x000001ca04c47947 */ /* 0x000fea000b800000 */
.L_x_7846:
[----:B------:R-:W-:-:S03]  /*10350*/  UMOV UR4, 0xffffffff ;  /* 0xffffffff00047882 */ /* 0x000fc60000000000 */
[----:B------:R-:W-:Y:S05]  /*10360*/  BRA.DIV UR4, `(.L_x_7618) ;  /* 0x000001ca04e47947 */ /* 0x000fea000b800000 */
.L_x_7849:
[----:B------:R-:W-:-:S03]  /*10370*/  UMOV UR4, 0xffffffff ;  /* 0xffffffff00047882 */ /* 0x000fc60000000000 */
[----:B------:R-:W-:Y:S05]  /*10380*/  BRA.DIV UR4, `(.L_x_7619) ;  /* 0x000001ce04047947 */ /* 0x000fea000b800000 */
.L_x_7852:
[----:B------:R-:W-:-:S03]  /*10390*/  UMOV UR4, 0xffffffff ;  /* 0xffffffff00047882 */ /* 0x000fc60000000000 */
[----:B------:R-:W-:Y:S05]  /*103a0*/  BRA.DIV UR4, `(.L_x_7620) ;  /* 0x000001ce04247947 */ /* 0x000fea000b800000 */
.L_x_7855:
[----:B------:R-:W2:Y:S01]  /*103b0*/  LDL R0, [R1+0xa8] ;  /* 0x0000a80001007983 */ /* 0x000ea20000100800 */
[----:B------:R-:W-:Y:S01]  /*103c0*/  ISETP.GE.AND P0, PT, R18, R21, PT ;  /* 0x000000151200720c */ /* 0x000fe20003f06270 */
[----:B------:R-:W-:Y:S03]  /*103d0*/  BSSY B1, `(.L_x_7621) ;  /* 0x000000b000017945 */ /* 0x000fe60003800000 */
[-C--:B------:R-:W-:Y:S02]  /*103e0*/  ISETP.GE.OR P2, PT, R228, R55.reuse, P0 ;  /* 0x00000037e400720c */ /* 0x080fe40000746670 */
[----:B------:R-:W-:Y:S02]  /*103f0*/  ISETP.GE.OR P0, PT, R57, R55, P0 ;  /* 0x000000373900720c */ /* 0x000fe40000706670 */
[----:B--2---:R-:W-:-:S13]  /*10400*/  R2UR UR5, R0 ;  /* 0x00000000000572ca */ /* 0x004fda00000e0000 */
[----:B------:R-:W-:-:S04]  /*10410*/  ULEA.HI UR4, UR5, UR5, URZ, 0x1 ;  /* 0x0000000505047291 */ /* 0x000fc8000f8f083f */
[----:B------:R-:W-:-:S04]  /*10420*/  ULOP3.LUT UR4, UR4, 0xfffffffe, URZ, 0xc0, !UPT ;  /* 0xfffffffe04047892 */ /* 0x000fc8000f8ec03f */
[----:B------:R-:W-:-:S06]  /*10430*/  UIADD3 UR4, UR5, -UR4, URZ ;  /* 0x8000000405047290 */ /* 0x000fcc000fffe03f */
[----:B------:R-:W-:-:S05]  /*10440*/  IMAD.U32 R3, RZ, RZ, UR4 ;  /* 0x00000004ff037e24 */ /* 0x000fca000f8e00ff */
[----:B------:R-:W-:-:S04]  /*10450*/  SHF.L.U32 R3, R3, 0x1f, RZ ;  /* 0x0000001f03037819 */ /* 0x000fc800000006ff */
[----:B------:R-:W0:Y:S02]  /*10460*/  SYNCS.PHASECHK.TRANS64.TRYWAIT P1, [R16+URZ+0x2e800], R3 ;  /* 0x02e80003100075a7 */ /* 0x000e24000802017f */
[----:B0-----:R-:W-:Y:S05]  /*10470*/  @!P1 BRA `(.L_x_7622) ;  /* 0x000001cc00189947 */ /* 0x001fea0003800000 */
.L_x_7856:
[----:B------:R-:W-:Y:S05]  /*10480*/  BSYNC B1 ;  /* 0x0000000000017941 */ /* 0x000fea0003800000 */
.L_x_7621:
[----:B------:R-:W-:Y:S04]  /*10490*/  BSSY B1, `(.L_x_7623) ;  /* 0x0000106000017945 */ /* 0x000fe80003800000 */
[----:B------:R-:W-:Y:S05]  /*104a0*/  @P2 BRA `(.L_x_7624) ;  /* 0x0000001000102947 */ /* 0x000fea0003800000 */
[----:B------:R-:W1:Y:S01]  /*104b0*/  S2R R14, SR_TID.X ;  /* 0x00000000000e7919 */ /* 0x000e620000002100 */
[----:B0----5:R-:W-:Y:S02]  /*104c0*/  SHF.R.U32.HI R3, RZ, 0x8, R4 ;  /* 0x00000008ff037819 */ /* 0x021fe40000011604 */
        /* <DEDUP_REMOVED lines=14> */
[----:B------:R-:W-:Y:S01]  /*105b0*/  LOP3.LUT R8, R3, 0x380, RZ, 0xc0, !PT ;  /* 0x0000038003087812 */ /* 0x000fe200078ec0ff */
[----:B------:R-:W-:Y:S01]  /*105c0*/  IMAD.IADD R3, R18, 0x1, R21 ;  /* 0x0000000112037824 */ /* 0x000fe200078e0215 */
[----:B------:R-:W-:Y:S01]  /*105d0*/  LOP3.LUT R12, R0, 0xff, RZ, 0xc0, !PT ;  /* 0x000000ff000c7812 */ /* 0x000fe200078ec0ff */
[----:B-1----:R-:W-:Y:S01]  /*105e0*/  VIADD R14, R14, 0xffffff80 ;  /* 0xffffff800e0e7836 */ /* 0x002fe20000000000 */
[----:B------:R-:W-:Y:S02]  /*105f0*/  LOP3.LUT R9, R7, 0xff, RZ, 0xc0, !PT ;  /* 0x000000ff07097812 */ /* 0x000fe400078ec0ff */
[----:B------:R-:W-:Y:S02]  /*10600*/  LOP3.LUT R10, R10, 0xff, RZ, 0xc0, !PT ;  /* 0x000000ff0a0a7812 */ /* 0x000fe400078ec0ff */
[----:B------:R-:W-:-:S02]  /*10610*/  SHF.R.S32.HI R38, RZ, 0x1f, R14 ;  /* 0x0000001fff267819 */ /* 0x000fc4000001140e */
[----:B------:R-:W-:Y:S02]  /*10620*/  LOP3.LUT R0, R8, 0x70, R18, 0xf8, !PT ;  /* 0x0000007008007812 */ /* 0x000fe400078ef812 */
[----:B------:R-:W-:Y:S02]  /*10630*/  LEA.HI R38, R38, R14, RZ, 0x5 ;  /* 0x0000000e26267211 */ /* 0x000fe400078f28ff */
[----:B------:R-:W-:Y:S02]  /*10640*/  SHF.R.U32.HI R13, RZ, 0x3, R8 ;  /* 0x00000003ff0d7819 */ /* 0x000fe40000011608 */
[----:B------:R-:W-:Y:S02]  /*10650*/  SHF.L.U32 R38, R38, 0x5, RZ ;  /* 0x0000000526267819 */ /* 0x000fe400000006ff */
[----:B------:R-:W-:Y:S02]  /*10660*/  LOP3.LUT R8, R8, 0x70, R3, 0xf8, !PT ;  /* 0x0000007008087812 */ /* 0x000fe400078ef803 */
[----:B------:R-:W-:-:S02]  /*10670*/  LOP3.LUT R11, R24, 0xff, RZ, 0xc0, !PT ;  /* 0x000000ff180b7812 */ /* 0x000fc400078ec0ff */
[----:B------:R-:W-:Y:S02]  /*10680*/  PRMT R43, R10, 0x7604, R9 ;  /* 0x000076040a2b7816 */ /* 0x000fe40000000009 */
[-C--:B------:R-:W-:Y:S02]  /*10690*/  LOP3.LUT R3, R0, R13.reuse, RZ, 0x3c, !PT ;  /* 0x0000000d00037212 */ /* 0x080fe400078e3cff */
[----:B------:R-:W-:Y:S02]  /*106a0*/  LOP3.LUT R38, R38, 0xfffffc00, RZ, 0xc0, !PT ;  /* 0xfffffc0026267812 */ /* 0x000fe400078ec0ff */
[----:B------:R-:W-:Y:S02]  /*106b0*/  SHF.R.U32.HI R9, RZ, 0x8, R25 ;  /* 0x00000008ff097819 */ /* 0x000fe40000011619 */
[----:B------:R-:W-:Y:S02]  /*106c0*/  PRMT R45, R12, 0x7604, R11 ;  /* 0x000076040c2d7816 */ /* 0x000fe4000000000b */
[----:B------:R-:W-:-:S02]  /*106d0*/  LOP3.LUT R13, R8, R13, RZ, 0x3c, !PT ;  /* 0x0000000d080d7212 */ /* 0x000fc400078e3cff */
[----:B------:R-:W-:Y:S02]  /*106e0*/  IADD3 R0, R16, R3, R38 ;  /* 0x0000000310007210 */ /* 0x000fe40007ffe026 */
[----:B------:R-:W-:Y:S02]  /*106f0*/  LOP3.LUT R12, R25, 0xff, RZ, 0xc0, !PT ;  /* 0x000000ff190c7812 */ /* 0x000fe400078ec0ff */
[----:B------:R-:W-:Y:S02]  /*10700*/  SHF.R.U32.HI R8, RZ, 0x8, R26 ;  /* 0x00000008ff087819 */ /* 0x000fe4000001161a */
[----:B------:R-:W-:Y:S02]  /*10710*/  LOP3.LUT R3, R9, 0xff, RZ, 0xc0, !PT ;  /* 0x000000ff09037812 */ /* 0x000fe400078ec0ff */
[----:B------:R-:W-:Y:S02]  /*10720*/  LOP3.LUT R14, R26, 0xff, RZ, 0xc0, !PT ;  /* 0x000000ff1a0e7812 */ /* 0x000fe400078ec0ff */
[----:B------:R-:W-:-:S02]  /*10730*/  LOP3.LUT R15, R8, 0xff, RZ, 0xc0, !PT ;  /* 0x000000ff080f7812 */ /* 0x000fc400078ec0ff */
[----:B------:R-:W-:Y:S01]  /*10740*/  PRMT R47, R3, 0x7604, R12 ;  /* 0x00007604032f7816 */ /* 0x000fe2000000000c */
[----:B------:R-:W-:Y:S01]  /*10750*/  LDS.128 R8, [R0+0x1c400] ;  /* 0x01c4000000087984 */ /* 0x000fe20000000c00 */
[----:B------:R-:W-:Y:S02]  /*10760*/  IADD3 R3, R16, R13, R38 ;  /* 0x0000000d10037210 */ /* 0x000fe40007ffe026 */
[----:B------:R-:W-:Y:S02]  /*10770*/  PRMT R49, R15, 0x7604, R14 ;  /* 0x000076040f317816 */ /* 0x000fe4000000000e */
[----:B------:R-:W-:Y:S01]  /*10780*/  SHF.R.U32.HI R38, RZ, 0x10, R5 ;  /* 0x00000010ff267819 */ /* 0x000fe20000011605 */
[----:B------:R-:W0:Y:S01]  /*10790*/  LDS.128 R12, [R3+0x1c400] ;  /* 0x01c40000030c7984 */ /* 0x000e220000000c00 */
[----:B------:R-:W-:Y:S02]  /*107a0*/  SHF.R.U32.HI R51, RZ, 0x8, R27 ;  /* 0x00000008ff337819 */ /* 0x000fe4000001161b */
[----:B------:R-:W-:-:S02]  /*107b0*/  LOP3.LUT R38, R38, 0xff, RZ, 0xc0, !PT ;  /* 0x000000ff26267812 */ /* 0x000fc400078ec0ff */
[----:B------:R-:W-:Y:S02]  /*107c0*/  SHF.R.U32.HI R40, RZ, 0x10, R6 ;  /* 0x00000010ff287819 */ /* 0x000fe40000011606 */
[----:B------:R-:W-:Y:S02]  /*107d0*/  LOP3.LUT R20, R27, 0xff, RZ, 0xc0, !PT ;  /* 0x000000ff1b147812 */ /* 0x000fe400078ec0ff */
[----:B------:R-:W-:Y:S02]  /*107e0*/  LOP3.LUT R51, R51, 0xff, RZ, 0xc0, !PT ;  /* 0x000000ff33337812 */ /* 0x000fe400078ec0ff */
[----:B------:R-:W-:Y:S02]  /*107f0*/  PRMT R39, R38, 0x7054, R39 ;  /* 0x0000705426277816 */ /* 0x000fe40000000027 */
[----:B------:R-:W-:Y:S02]  /*10800*/  SHF.R.U32.HI R38, RZ, 0x10, R25 ;  /* 0x00000010ff267819 */ /* 0x000fe40000011619 */
[----:B------:R-:W-:-:S02]  /*10810*/  SHF.R.U32.HI R42, RZ, 0x10, R7 ;  /* 0x00000010ff2a7819 */ /* 0x000fc40000011607 */
        /* <DEDUP_REMOVED lines=8> */
[----:B------:R-:W-:Y:S02]  /*108a0*/  PRMT R47, R38, 0x7054, R47 ;  /* 0x00007054262f7816 */ /* 0x000fe4000000002f */
[----:B------:R-:W-:Y:S02]  /*108b0*/  PRMT R43, R42, 0x7054, R43 ;  /* 0x000070542a2b7816 */ /* 0x000fe4000000002b */
[----:B------:R-:W-:Y:S02]  /*108c0*/  SHF.R.U32.HI R42, RZ, 0x10, R27 ;  /* 0x00000010ff2a7819 */ /* 0x000fe4000001161b */
[----:B------:R-:W-:-:S02]  /*108d0*/  LOP3.LUT R40, R40, 0xff, RZ, 0xc0, !PT ;  /* 0x000000ff28287812 */ /* 0x000fc400078ec0ff */
[----:B------:R-:W-:Y:S02]  /*108e0*/  PRMT R37, R20, 0x7054, R37 ;  /* 0x0000705414257816 */ /* 0x000fe40000000025 */
[----:B------:R-:W-:Y:S02]  /*108f0*/  LOP3.LUT R39, R39, 0xff000000, R5, 0xf8, !PT ;  /* 0xff00000027277812 */ /* 0x000fe400078ef805 */
[----:B------:R-:W-:Y:S02]  /*10900*/  SHF.R.U32.HI R20, RZ, 0x10, R24 ;  /* 0x00000010ff147819 */ /* 0x000fe40000011618 */
[----:B------:R-:W-:Y:S02]  /*10910*/  LOP3.LUT R47, R47, 0xff000000, R25, 0xf8, !PT ;  /* 0xff0000002f2f7812 */ /* 0x000fe400078ef819 */
[----:B------:R-:W-:Y:S02]  /*10920*/  LOP3.LUT R42, R42, 0xff, RZ, 0xc0, !PT ;  /* 0x000000ff2a2a7812 */ /* 0x000fe400078ec0ff */
[----:B------:R-:W-:-:S02]  /*10930*/  PRMT R49, R40, 0x7054, R49 ;  /* 0x0000705428317816 */ /* 0x000fc40000000031 */
[----:B------:R-:W-:Y:S02]  /*10940*/  F2FP.F16.E4M3.UNPACK_B R40, R39.H1 ;  /* 0x00000027ff28723e */ /* 0x000fe400030006ff */
[----:B0-----:R-:W-:Y:S02]  /*10950*/  F2FP.F16.E4M3.UNPACK_B R25, R13.H1 ;  /* 0x0000000dff19723e */ /* 0x001fe400030006ff */
[----:B------:R-:W-:Y:S02]  /*10960*/  LOP3.LUT R20, R20, 0xff, RZ, 0xc0, !PT ;  /* 0x000000ff14147812 */ /* 0x000fe400078ec0ff */
[----:B------:R-:W-:Y:S02]  /*10970*/  F2FP.F16.E4M3.UNPACK_B R44, R47.H1 ;  /* 0x0000002fff2c723e */ /* 0x000fe400030006ff */
[----:B------:R-:W-:Y:S02]  /*10980*/  PRMT R51, R42, 0x7054, R51 ;  /* 0x000070542a337816 */ /* 0x000fe40000000033 */
[----:B------:R-:W-:-:S02]  /*10990*/  F2FP.F16.E4M3.UNPACK_B R5, R9 ;  /* 0x00000009ff05723e */ /* 0x000fc400020006ff */
[----:B------:R-:W-:Y:S01]  /*109a0*/  LOP3.LUT R42, R41, 0xff000000, R6, 0xf8, !PT ;  /* 0xff000000292a7812 */ /* 0x000fe200078ef806 */
[----:B------:R-:W-:Y:S01]  /*109b0*/  HADD2.F32 R41, -RZ, R40.H0_H0 ;  /* 0x20000028ff297230 */ /* 0x000fe20000004100 */
[----:B------:R-:W-:Y:S01]  /*109c0*/  LOP3.LUT R46, R49, 0xff000000, R26, 0xf8, !PT ;  /* 0xff000000312e7812 */ /* 0x000fe200078ef81a */
[----:B------:R-:W-:Y:S01]  /*109d0*/  HADD2.F32 R26, -RZ, R25.H0_H0 ;  /* 0x20000019ff1a7230 */ /* 0x000fe20000004100 */
[----:B------:R-:W-:Y:S01]  /*109e0*/  F2FP.F16.E4M3.UNPACK_B R9, R9.H1 ;  /* 0x00000009ff09723e */ /* 0x000fe200030006ff */
[----:B------:R-:W-:Y:S01]  /*109f0*/  HADD2.F32 R49, -RZ, R44.H0_H0 ;  /* 0x2000002cff317230 */ /* 0x000fe20000004100 */
[----:B------:R-:W-:Y:S01]  /*10a00*/  PRMT R45, R20, 0x7054, R45 ;  /* 0x00007054142d7816 */ /* 0x000fe2000000002d */
[----:B------:R-:W-:Y:S02]  /*10a10*/  HADD2.F32 R40, -RZ, R40.H1_H1 ;  /* 0x30000028ff287230 */ /* 0x000fe40000004100 */
[C---:B------:R-:W-:Y:S01]  /*10a20*/  FMUL.FTZ R48, R26.reuse, R41 ;  /* 0x000000291a307220 */ /* 0x040fe20000410000 */
[----:B------:R-:W-:Y:S01]  /*10a30*/  HADD2.F32 R6, -RZ, R9.H0_H0 ;  /* 0x20000009ff067230 */ /* 0x000fe20000004100 */
[----:B------:R-:W-:Y:S01]  /*10a40*/  LOP3.LUT R45, R45, 0xff000000, R24, 0xf8, !PT ;  /* 0xff0000002d2d7812 */ /* 0x000fe200078ef818 */
[----:B------:R-:W-:Y:S01]  /*10a50*/  FMUL.FTZ R53, R26, R49 ;  /* 0x000000311a357220 */ /* 0x000fe20000410000 */
[----:B------:R-:W-:Y:S01]  /*10a60*/  F2FP.F16.E4M3.UNPACK_B R24, R13 ;  /* 0x0000000dff18723e */ /* 0x000fe200020006ff */
[----:B------:R-:W-:Y:S01]  /*10a70*/  HADD2.F32 R44, -RZ, R44.H1_H1 ;  /* 0x3000002cff2c7230 */ /* 0x000fe20000004100 */
[----:B------:R-:W-:Y:S01]  /*10a80*/  F2FP.F16.E4M3.UNPACK_B R47, R47 ;  /* 0x0000002fff2f723e */ /* 0x000fe200020006ff */
[C---:B------:R-:W-:Y:S01]  /*10a90*/  FFMA.FTZ R50, R6.reuse, R49, R48 ;  /* 0x0000003106327223 */ /* 0x040fe20000010030 */
[----:B------:R-:W-:Y:S01]  /*10aa0*/  F2FP.F16.E4M3.UNPACK_B R39, R39 ;  /* 0x00000027ff27723e */ /* 0x000fe200020006ff */
[----:B------:R-:W-:Y:S01]  /*10ab0*/  HADD2.F32 R25, -RZ, R25.H1_H1 ;  /* 0x30000019ff197230 */ /* 0x000fe20000004100 */
[----:B------:R-:W-:Y:S01]  /*10ac0*/  LOP3.LUT R38, R37, 0xff000000, R4, 0xf8, !PT ;  /* 0xff00000025267812 */ /* 0x000fe200078ef804 */
[----:B------:R-:W-:Y:S01]  /*10ad0*/  FFMA.FTZ R53, R6, R41, -R53 ;  /* 0x0000002906357223 */ /* 0x000fe20000010835 */
[----:B------:R-:W-:Y:S01]  /*10ae0*/  LOP3.LUT R51, R51, 0xff000000, R27, 0xf8, !PT ;  /* 0xff00000033337812 */ /* 0x000fe200078ef81b */
[----:B------:R-:W-:Y:S01]  /*10af0*/  HADD2.F32 R49, -RZ, R47.H0_H0 ;  /* 0x2000002fff317230 */ /* 0x000fe20000004100 */
[-C--:B------:R-:W-:Y:S01]  /*10b00*/  F2FP.F16.E4M3.UNPACK_B R27, R15.reuse ;  /* 0x0000000fff1b723e */ /* 0x080fe200020006ff */
[----:B------:R-:W-:Y:S01]  /*10b10*/  HADD2.F32 R41, -RZ, R39.H0_H0 ;  /* 0x20000027ff297230 */ /* 0x000fe20000004100 */
[----:B------:R-:W-:Y:S01]  /*10b20*/  F2FP.F16.E4M3.UNPACK_B R37, R15.H1 ;  /* 0x0000000fff25723e */ /* 0x000fe200030006ff */
[C---:B------:R-:W-:Y:S01]  /*10b30*/  FMUL.FTZ R48, R25.reuse, R44 ;  /* 0x0000002c19307220 */ /* 0x040fe20000410000 */
[----:B------:R-:W-:Y:S01]  /*10b40*/  F2FP.F16.E4M3.UNPACK_B R15, R14 ;  /* 0x0000000eff0f723e */ /* 0x000fe200020006ff */
[----:B------:R-:W-:Y:S01]  /*10b50*/  FMUL.FTZ R55, R25, R40 ;  /* 0x0000002819377220 */ /* 0x000fe20000410000 */
[----:B------:R-:W-:Y:S01]  /*10b60*/  F2FP.F16.E4M3.UNPACK_B R26, R14.H1 ;  /* 0x0000000eff1a723e */ /* 0x000fe200030006ff */
[----:B------:R-:W-:Y:S01]  /*10b70*/  HADD2.F32 R14, -RZ, R24.H0_H0 ;  /* 0x20000018ff0e7230 */ /* 0x000fe20000004100 */
[----:B------:R-:W-:Y:S01]  /*10b80*/  LOP3.LUT R43, R43, 0xff000000, R7, 0xf8, !PT ;  /* 0xff0000002b2b7812 */ /* 0x000fe200078ef807 */
[----:B------:R-:W-:Y:S01]  /*10b90*/  HADD2.F32 R9, -RZ, R9.H1_H1 ;  /* 0x30000009ff097230 */ /* 0x000fe20000004100 */
[----:B------:R-:W-:Y:S01]  /*10ba0*/  F2FP.F16.E4M3.UNPACK_B R20, R11 ;  /* 0x0000000bff14723e */ /* 0x000fe200020006ff */
[----:B------:R-:W-:-:S02]  /*10bb0*/  HADD2.F32 R6, -RZ, R5.H0_H0 ;  /* 0x20000005ff067230 */ /* 0x000fc40000004100 */
[C---:B------:R-:W-:Y:S01]  /*10bc0*/  FMUL.FTZ R25, R14.reuse, R49 ;  /* 0x000000310e197220 */ /* 0x040fe20000410000 */
[----:B------:R-:W-:Y:S01]  /*10bd0*/  FMUL.FTZ R14, R14, R41 ;  /* 0x000000290e0e7220 */ /* 0x000fe20000410000 */
[C---:B------:R-:W-:Y:S01]  /*10be0*/  FFMA.FTZ R52, R9.reuse, R40, -R48 ;  /* 0x0000002809347223 */ /* 0x040fe20000010830 */
[----:B------:R-:W-:Y:S01]  /*10bf0*/  F2FP.F16.E4M3.UNPACK_B R40, R51.H1 ;  /* 0x00000033ff28723e */ /* 0x000fe200030006ff */
[----:B------:R-:W-:Y:S01]  /*10c00*/  FFMA.FTZ R55, R9, R44, R55 ;  /* 0x0000002c09377223 */ /* 0x000fe20000010037 */
[C---:B------:R-:W-:Y:S01]  /*10c10*/  FFMA.FTZ R49, R6.reuse, R49, R14 ;  /* 0x0000003106317223 */ /* 0x040fe2000001000e */
[----:B------:R-:W-:Y:S01]  /*10c20*/  F2FP.F16.E4M3.UNPACK_B R14, R43.H1 ;  /* 0x0000002bff0e723e */ /* 0x000fe200030006ff */
[----:B------:R-:W-:Y:S01]  /*10c30*/  FFMA.FTZ R44, R6, R41, -R25 ;  /* 0x00000029062c7223 */ /* 0x000fe20000010819 */
[----:B------:R-:W-:Y:S01]  /*10c40*/  F2FP.F16.E4M3.UNPACK_B R11, R11.H1 ;  /* 0x0000000bff0b723e */ /* 0x000fe200030006ff */
[----:B------:R-:W-:Y:S01]  /*10c50*/  HADD2.F32 R47, -RZ, R47.H1_H1 ;  /* 0x3000002fff2f7230 */ /* 0x000fe20000004100 */
[----:B------:R-:W-:Y:S01]  /*10c60*/  F2FP.F16.E4M3.UNPACK_B R51, R51 ;  /* 0x00000033ff33723e */ /* 0x000fe200020006ff */
        /* <DEDUP_REMOVED lines=8> */
[----:B------:R-:W-:Y:S01]  /*10cf0*/  HADD2.F32 R25, -RZ, R14.H0_H0 ;  /* 0x2000000eff197230 */ /* 0x000fe20000004100 */
[----:B------:R-:W-:Y:S01]  /*10d00*/  F2FP.F16.E4M3.UNPACK_B R12, R12.H1 ;  /* 0x0000000cff0c723e */ /* 0x000fe200030006ff */
[----:B------:R-:W-:Y:S02]  /*10d10*/  HADD2.F32 R5, -RZ, R5.H1_H1 ;  /* 0x30000005ff057230 */ /* 0x000fe40000004100 */
[C---:B------:R-:W-:Y:S01]  /*10d20*/  FMUL.FTZ R57, R9.reuse, R41 ;  /* 0x0000002909397220 */ /* 0x040fe20000410000 */
        /* <DEDUP_REMOVED lines=9> */
[----:B------:R-:W-:Y:S01]  /*10dc0*/  HADD2.F32 R24, -RZ, R51.H0_H0 ;  /* 0x20000033ff187230 */ /* 0x000fe20000004100 */
[----:B------:R-:W-:Y:S01]  /*10dd0*/  F2FP.F16.E4M3.UNPACK_B R8, R8.H1 ;  /* 0x00000008ff08723e */ /* 0x000fe200030006ff */
[----:B------:R-:W-:Y:S02]  /*10de0*/  HADD2.F32 R6, -RZ, R27.H0_H0 ;  /* 0x2000001bff067230 */ /* 0x000fe40000004100 */
[----:B------:R-:W-:Y:S01]  /*10df0*/  FMUL.FTZ R56, R37, R40 ;  /* 0x0000002825387220 */ /* 0x000fe20000410000 */
        /* <DEDUP_REMOVED lines=8> */
[----:B------:R-:W-:Y:S01]  /*10e80*/  F2FP.F16.E4M3.UNPACK_B R14, R45.H1 ;  /* 0x0000002dff0e723e */ /* 0x000fe200030006ff */
[-C--:B------:R-:W-:Y:S01]  /*10e90*/  FMUL.FTZ R25, R6, R9.reuse ;  /* 0x0000000906197220 */ /* 0x080fe20000410000 */
[----:B------:R-:W-:Y:S01]  /*10ea0*/  FFMA.FTZ R60, R11, R40, R37 ;  /* 0x000000280b3c7223 */ /* 0x000fe20000010025 */
[C---:B------:R-:W-:Y:S01]  /*10eb0*/  FFMA.FTZ R54, R5.reuse, R9, -R54 ;  /* 0x0000000905367223 */ /* 0x040fe20000010836 */
[----:B------:R-:W-:Y:S01]  /*10ec0*/  F2FP.F16.E4M3.UNPACK_B R9, R38.H1 ;  /* 0x00000026ff09723e */ /* 0x000fe200030006ff */
[----:B------:R-:W-:Y:S01]  /*10ed0*/  FFMA.FTZ R47, R5, R24, R25 ;  /* 0x00000018052f7223 */ /* 0x000fe20000010019 */
[----:B------:R-:W-:Y:S01]  /*10ee0*/  HADD2.F32 R24, -RZ, R14.H0_H0 ;  /* 0x2000000eff187230 */ /* 0x000fe20000004100 */
[----:B------:R-:W-:Y:S01]  /*10ef0*/  F2FP.F16.E4M3.UNPACK_B R45, R45 ;  /* 0x0000002dff2d723e */ /* 0x000fe200020006ff */
[----:B------:R-:W-:Y:S01]  /*10f00*/  HADD2.F32 R6, -RZ, R12.H0_H0 ;  /* 0x2000000cff067230 */ /* 0x000fe20000004100 */
[----:B------:R-:W-:Y:S01]  /*10f10*/  F2FP.F16.E4M3.UNPACK_B R38, R38 ;  /* 0x00000026ff26723e */ /* 0x000fe200020006ff */
[----:B------:R-:W-:Y:S01]  /*10f20*/  HADD2.F32 R11, -RZ, R9.H0_H0 ;  /* 0x20000009ff0b7230 */ /* 0x000fe20000004100 */
[----:B------:R-:W-:Y:S01]  /*10f30*/  F2FP.F16.E4M3.UNPACK_B R10, R10.H1 ;  /* 0x0000000aff0a723e */ /* 0x000fe200030006ff */
[----:B------:R-:W-:-:S02]  /*10f40*/  HADD2.F32 R5, -RZ, R8.H0_H0 ;  /* 0x20000008ff057230 */ /* 0x000fc40000004100 */
[CC--:B------:R-:W-:Y:S01]  /*10f50*/  FMUL.FTZ R40, R6.reuse, R24.reuse ;  /* 0x0000001806287220 */ /* 0x0c0fe20000410000 */
[----:B------:R-:W-:Y:S02]  /*10f60*/  HADD2.F32 R51, -RZ, R51.H1_H1 ;  /* 0x30000033ff337230 */ /* 0x000fe40000004100 */
[-C--:B------:R-:W-:Y:S01]  /*10f70*/  FMUL.FTZ R25, R6, R11.reuse ;  /* 0x0000000b06197220 */ /* 0x080fe20000410000 */
[----:B------:R-:W-:Y:S02]  /*10f80*/  HADD2.F32 R27, -RZ, R27.H1_H1 ;  /* 0x3000001bff1b7230 */ /* 0x000fe40000004100 */
[C---:B------:R-:W-:Y:S01]  /*10f90*/  FFMA.FTZ R40, R5.reuse, R11, -R40 ;  /* 0x0000000b05287223 */ /* 0x040fe20000010828 */
[----:B------:R-:W-:Y:S02]  /*10fa0*/  HADD2.F32 R12, -RZ, R12.H1_H1 ;  /* 0x3000000cff0c7230 */ /* 0x000fe40000004100 */
[----:B------:R-:W-:Y:S01]  /*10fb0*/  FFMA.FTZ R24, R5, R24, R25 ;  /* 0x0000001805187223 */ /* 0x000fe20000010019 */
[----:B------:R-:W-:-:S02]  /*10fc0*/  HADD2.F32 R5, -RZ, R14.H1_H1 ;  /* 0x3000000eff057230 */ /* 0x000fc40000004100 */
[C---:B------:R-:W-:Y:S01]  /*10fd0*/  FMUL.FTZ R37, R27.reuse, R51 ;  /* 0x000000331b257220 */ /* 0x040fe20000410000 */
[----:B------:R-:W-:Y:S01]  /*10fe0*/  HADD2.F32 R9, -RZ, R9.H1_H1 ;  /* 0x30000009ff097230 */ /* 0x000fe20000004100 */
[----:B------:R-:W-:Y:S01]  /*10ff0*/  F2FP.SATFINITE.E4M3.F32.PACK_AB_MERGE_C R59, R60, R59, RZ ;  /* 0x0000003b3c3b723e */ /* 0x000fe200048070ff */
[----:B------:R-:W-:Y:S02]  /*11000*/  HADD2.F32 R43, -RZ, R43.H1_H1 ;  /* 0x3000002bff2b7230 */ /* 0x000fe40000004100 */
[C---:B------:R-:W-:Y:S01]  /*11010*/  FMUL.FTZ R25, R12.reuse, R5 ;  /* 0x000000050c197220 */ /* 0x040fe20000410000 */
[----:B------:R-:W-:Y:S02]  /*11020*/  HADD2.F32 R20, -RZ, R20.H1_H1 ;  /* 0x30000014ff147230 */ /* 0x000fe40000004100 */
[----:B------:R-:W-:Y:S01]  /*11030*/  FMUL.FTZ R12, R12, R9 ;  /* 0x000000090c0c7220 */ /* 0x000fe20000410000 */
[----:B------:R-:W-:Y:S02]  /*11040*/  HADD2.F32 R8, -RZ, R8.H1_H1 ;  /* 0x30000008ff087230 */ /* 0x000fe40000004100 */
[----:B------:R-:W-:Y:S01]  /*11050*/  FMUL.FTZ R56, R27, R43 ;  /* 0x0000002b1b387220 */ /* 0x000fe20000410000 */
[----:B------:R-:W-:-:S02]  /*11060*/  HADD2.F32 R11, -RZ, R45.H0_H0 ;  /* 0x2000002dff0b7230 */ /* 0x000fc40000004100 */
[----:B------:R-:W-:Y:S01]  /*11070*/  FFMA.FTZ R57, R20, R43, -R37 ;  /* 0x0000002b14397223 */ /* 0x000fe20000010825 */
[--C-:B------:R-:W-:Y:S02]  /*11080*/  HADD2.F32 R6, -RZ, R13.reuse.H0_H0 ;  /* 0x2000000dff067230 */ /* 0x100fe40000004100 */
[C---:B------:R-:W-:Y:S01]  /*11090*/  FFMA.FTZ R27, R8.reuse, R9, -R25 ;  /* 0x00000009081b7223 */ /* 0x040fe20000010819 */
[----:B------:R-:W-:Y:S01]  /*110a0*/  FFMA.FTZ R37, R8, R5, R12 ;  /* 0x0000000508257223 */ /* 0x000fe2000001000c */
        /* <DEDUP_REMOVED lines=11> */
[----:B------:R-:W-:Y:S01]  /*11160*/  FFMA.FTZ R20, R5, R11, R6 ;  /* 0x0000000b05147223 */ /* 0x000fe20000010006 */
[----:B------:R-:W-:Y:S01]  /*11170*/  F2FP.F16.E4M3.UNPACK_B R6, R42.H1 ;  /* 0x0000002aff06723e */ /* 0x000fe200030006ff */
[C---:B------:R-:W-:Y:S01]  /*11180*/  FMUL.FTZ R8, R13.reuse, R38 ;  /* 0x000000260d087220 */ /* 0x040fe20000410000 */
[----:B------:R-:W-:Y:S01]  /*11190*/  FMUL.FTZ R9, R13, R45 ;  /* 0x0000002d0d097220 */ /* 0x000fe20000410000 */
[----:B------:R-:W-:Y:S01]  /*111a0*/  HADD2.F32 R11, -RZ, R12.H0_H0 ;  /* 0x2000000cff0b7230 */ /* 0x000fe20000004100 */
[----:B------:R-:W-:Y:S01]  /*111b0*/  F2FP.F16.E4M3.UNPACK_B R46, R46 ;  /* 0x0000002eff2e723e */ /* 0x000fe200020006ff */
[----:B------:R-:W-:-:S02]  /*111c0*/  HADD2.F32 R5, -RZ, R26.H0_H0 ;  /* 0x2000001aff057230 */ /* 0x000fc40000004100 */
[C---:B------:R-:W-:Y:S01]  /*111d0*/  FFMA.FTZ R45, R4.reuse, R45, R8 ;  /* 0x0000002d042d7223 */ /* 0x040fe20000010008 */
[----:B------:R-:W-:Y:S01]  /*111e0*/  FFMA.FTZ R25, R4, R38, -R9 ;  /* 0x0000002604197223 */ /* 0x000fe20000010809 */
[--C-:B------:R-:W-:Y:S01]  /*111f0*/  HADD2.F32 R8, -RZ, R6.reuse.H0_H0 ;  /* 0x20000006ff087230 */ /* 0x100fe20000004100 */
[----:B------:R-:W-:Y:S01]  /*11200*/  F2FP.F16.E4M3.UNPACK_B R42, R42 ;  /* 0x0000002aff2a723e */ /* 0x000fe200020006ff */
[----:B------:R-:W-:Y:S02]  /*11210*/  HADD2.F32 R9, -RZ, R6.H1_H1 ;  /* 0x30000006ff097230 */ /* 0x000fe40000004100 */
[C---:B------:R-:W-:Y:S01]  /*11220*/  FMUL.FTZ R41, R5.reuse, R11 ;  /* 0x0000000b05297220 */ /* 0x040fe20000410000 */
[----:B------:R-:W-:Y:S02]  /*11230*/  HADD2.F32 R26, -RZ, R26.H1_H1 ;  /* 0x3000001aff1a7230 */ /* 0x000fe40000004100 */
[----:B------:R-:W-:Y:S01]  /*11240*/  FMUL.FTZ R5, R5, R8 ;  /* 0x0000000805057220 */ /* 0x000fe20000410000 */
[----:B------:R-:W-:-:S02]  /*11250*/  HADD2.F32 R4, -RZ, R10.H0_H0 ;  /* 0x2000000aff047230 */ /* 0x000fc40000004100 */
[----:B------:R-:W-:Y:S02]  /*11260*/  HADD2.F32 R13, -RZ, R12.H1_H1 ;  /* 0x3000000cff0d7230 */ /* 0x000fe40000004100 */
[----:B------:R-:W-:Y:S01]  /*11270*/  FMUL.FTZ R6, R26, R9 ;  /* 0x000000091a067220 */ /* 0x000fe20000410000 */
[----:B------:R-:W-:Y:S02]  /*11280*/  HADD2.F32 R10, -RZ, R10.H1_H1 ;  /* 0x3000000aff0a7230 */ /* 0x000fe40000004100 */
[C---:B------:R-:W-:Y:S01]  /*11290*/  FFMA.FTZ R41, R4.reuse, R8, -R41 ;  /* 0x0000000804297223 */ /* 0x040fe20000010829 */
[----:B------:R-:W-:Y:S01]  /*112a0*/  FFMA.FTZ R11, R4, R11, R5 ;  /* 0x0000000b040b7223 */ /* 0x000fe20000010005 */
[----:B------:R-:W-:Y:S02]  /*112b0*/  HADD2.F32 R8, -RZ, R46.H0_H0 ;  /* 0x2000002eff087230 */ /* 0x000fe40000004100 */
[-C--:B------:R-:W-:Y:S01]  /*112c0*/  FMUL.FTZ R43, R26, R13.reuse ;  /* 0x0000000d1a2b7220 */ /* 0x080fe20000410000 */
[----:B------:R-:W-:Y:S01]  /*112d0*/  FFMA.FTZ R38, R10, R13, R6 ;  /* 0x0000000d0a267223 */ /* 0x000fe20000010006 */
[----:B------:R-:W-:-:S02]  /*112e0*/  HADD2.F32 R5, -RZ, R15.H0_H0 ;  /* 0x2000000fff057230 */ /* 0x000fc40000004100 */
[----:B------:R-:W-:Y:S02]  /*112f0*/  HADD2.F32 R6, -RZ, R42.H0_H0 ;  /* 0x2000002aff067230 */ /* 0x000fe40000004100 */
[----:B------:R-:W-:Y:S01]  /*11300*/  FFMA.FTZ R26, R10, R9, -R43 ;  /* 0x000000090a1a7223 */ /* 0x000fe2000001082b */
        /* <DEDUP_REMOVED lines=30> */
.L_x_7624:
[----:B------:R-:W-:Y:S05]  /*114f0*/  BSYNC B1 ;  /* 0x0000000000017941 */ /* 0x000fea0003800000 */
.L_x_7623:
[----:B------:R-:W-:Y:S05]  /*11500*/  @P0 BRA `(.L_x_7610) ;  /* 0x0000000c00e40947 */ /* 0x000fea0003800000 */
[----:B-1----:R-:W2:Y:S04]  /*11510*/  LDL R9, [R1+0x78] ;  /* 0x0000780001097983 */ /* 0x002ea80000100800 */
[----:B------:R-:W3:Y:S01]  /*11520*/  LDL R51, [R1+0xac] ;  /* 0x0000ac0001337983 */ /* 0x000ee20000100800 */
[----:B-----5:R-:W-:Y:S01]  /*11530*/  SHF.R.U32.HI R0, RZ, 0x8, R28 ;  /* 0x00000008ff007819 */ /* 0x020fe2000001161c */
[----:B------:R-:W-:Y:S01]  /*11540*/  VIADD R8, R228, 0x40 ;  /* 0x00000040e4087836 */ /* 0x000fe20000000000 */
[----:B0-----:R-:W-:Y:S01]  /*11550*/  LOP3.LUT R3, R28, 0xff, RZ, 0xc0, !PT ;  /* 0x000000ff1c037812 */ /* 0x001fe200078ec0ff */
[----:B------:R-:W-:Y:S01]  /*11560*/  IMAD.IADD R21, R18, 0x1, R21 ;  /* 0x0000000112157824 */ /* 0x000fe200078e0215 */
[----:B------:R-:W-:Y:S01]  /*11570*/  LOP3.LUT R0, R0, 0xff, RZ, 0xc0, !PT ;  /* 0x000000ff00007812 */ /* 0x000fe200078ec0ff */
[----:B------:R-:W-:Y:S01]  /*11580*/  IMAD.SHL.U32 R8, R8, 0x80, RZ ;  /* 0x0000008008087824 */ /* 0x000fe200078e00ff */
[----:B------:R-:W-:-:S02]  /*11590*/  SHF.R.U32.HI R4, RZ, 0x8, R29 ;  /* 0x00000008ff047819 */ /* 0x000fc4000001161d */
[----:B------:R-:W-:Y:S02]  /*115a0*/  PRMT R13, R0, 0x7604, R3 ;  /* 0x00007604000d7816 */ /* 0x000fe40000000003 */
[----:B------:R-:W-:Y:S02]  /*115b0*/  SHF.R.U32.HI R0, RZ, 0x8, R30 ;  /* 0x00000008ff007819 */ /* 0x000fe4000001161e */
[----:B------:R-:W-:Y:S02]  /*115c0*/  LOP3.LUT R3, R30, 0xff, RZ, 0xc0, !PT ;  /* 0x000000ff1e037812 */ /* 0x000fe400078ec0ff */
[----:B------:R-:W-:Y:S02]  /*115d0*/  LOP3.LUT R0, R0, 0xff, RZ, 0xc0, !PT ;  /* 0x000000ff00007812 */ /* 0x000fe400078ec0ff */
[----:B------:R-:W-:Y:S02]  /*115e0*/  LOP3.LUT R8, R8, 0x380, RZ, 0xc0, !PT ;  /* 0x0000038008087812 */ /* 0x000fe400078ec0ff */
[----:B------:R-:W-:-:S02]  /*115f0*/  PRMT R15, R0, 0x7604, R3 ;  /* 0x00007604000f7816 */ /* 0x000fc40000000003 */
[----:B------:R-:W-:Y:S01]  /*11600*/  LOP3.LUT R0, R8, 0x70, R21, 0xf8, !PT ;  /* 0x0000007008007812 */ /* 0x000fe200078ef815 */
[----:B------:R-:W-:Y:S01]  /*11610*/  VIADD R8, R228, 0x40 ;  /* 0x00000040e4087836 */ /* 0x000fe20000000000 */
[----:B------:R-:W-:Y:S02]  /*11620*/  LOP3.LUT R5, R29, 0xff, RZ, 0xc0, !PT ;  /* 0x000000ff1d057812 */ /* 0x000fe400078ec0ff */
[----:B------:R-:W-:Y:S01]  /*11630*/  LOP3.LUT R4, R4, 0xff, RZ, 0xc0, !PT ;  /* 0x000000ff04047812 */ /* 0x000fe200078ec0ff */
[----:B------:R-:W-:Y:S01]  /*11640*/  IMAD.SHL.U32 R8, R8, 0x80, RZ ;  /* 0x0000008008087824 */ /* 0x000fe200078e00ff */
[----:B------:R-:W-:Y:S02]  /*11650*/  SHF.R.U32.HI R6, RZ, 0x8, R32 ;  /* 0x00000008ff067819 */ /* 0x000fe40000011620 */
[----:B------:R-:W-:Y:S02]  /*11660*/  PRMT R12, R4, 0x7604, R5 ;  /* 0x00007604040c7816 */ /* 0x000fe40000000005 */
[----:B------:R-:W-:-:S02]  /*11670*/  LOP3.LUT R8, R8, 0x380, RZ, 0xc0, !PT ;  /* 0x0000038008087812 */ /* 0x000fc400078ec0ff */
[----:B------:R-:W-:Y:S02]  /*11680*/  SHF.R.U32.HI R4, RZ, 0x8, R31 ;  /* 0x00000008ff047819 */ /* 0x000fe4000001161f */
[----:B------:R-:W-:Y:S02]  /*11690*/  SHF.R.U32.HI R8, RZ, 0x3, R8 ;  /* 0x00000003ff087819 */ /* 0x000fe40000011608 */
[----:B------:R-:W-:Y:S02]  /*116a0*/  LOP3.LUT R5, R31, 0xff, RZ, 0xc0, !PT ;  /* 0x000000ff1f057812 */ /* 0x000fe400078ec0ff */
[----:B------:R-:W-:Y:S02]  /*116b0*/  LOP3.LUT R3, R0, R8, RZ, 0x3c, !PT ;  /* 0x0000000800037212 */ /* 0x000fe400078e3cff */
[----:B------:R-:W-:Y:S02]  /*116c0*/  SHF.R.U32.HI R8, RZ, 0x8, R33 ;  /* 0x00000008ff087819 */ /* 0x000fe40000011621 */
[----:B------:R-:W-:-:S02]  /*116d0*/  LOP3.LUT R7, R32, 0xff, RZ, 0xc0, !PT ;  /* 0x000000ff20077812 */ /* 0x000fc400078ec0ff */
[----:B------:R-:W-:Y:S02]  /*116e0*/  LOP3.LUT R4, R4, 0xff, RZ, 0xc0, !PT ;  /* 0x000000ff04047812 */ /* 0x000fe400078ec0ff */
[----:B------:R-:W-:Y:S02]  /*116f0*/  LOP3.LUT R6, R6, 0xff, RZ, 0xc0, !PT ;  /* 0x000000ff06067812 */ /* 0x000fe400078ec0ff */
[----:B------:R-:W-:Y:S02]  /*11700*/  PRMT R14, R4, 0x7604, R5 ;  /* 0x00007604040e7816 */ /* 0x000fe40000000005 */
[----:B------:R-:W-:Y:S02]  /*11710*/  PRMT R25, R6, 0x7604, R7 ;  /* 0x0000760406197816 */ /* 0x000fe40000000007 */
[----:B------:R-:W-:Y:S02]  /*11720*/  SHF.R.U32.HI R26, RZ, 0x8, R35 ;  /* 0x00000008ff1a7819 */ /* 0x000fe40000011623 */
[----:B------:R-:W-:-:S02]  /*11730*/  LOP3.LUT R20, R33, 0xff, RZ, 0xc0, !PT ;  /* 0x000000ff21147812 */ /* 0x000fc400078ec0ff */
[----:B------:R-:W-:Y:S02]  /*11740*/  LOP3.LUT R27, R35, 0xff, RZ, 0xc0, !PT ;  /* 0x000000ff231b7812 */ /* 0x000fe400078ec0ff */
[----:B------:R-:W-:Y:S02]  /*11750*/  LOP3.LUT R26, R26, 0xff, RZ, 0xc0, !PT ;  /* 0x000000ff1a1a7812 */ /* 0x000fe400078ec0ff */
[----:B------:R-:W-:Y:S02]  /*11760*/  SHF.R.U32.HI R21, RZ, 0x8, R34 ;  /* 0x00000008ff157819 */ /* 0x000fe40000011622 */
[----:B------:R-:W-:Y:S02]  /*11770*/  PRMT R26, R26, 0x7604, R27 ;  /* 0x000076041a1a7816 */ /* 0x000fe4000000001b */
[----:B------:R-:W-:Y:S02]  /*11780*/  SHF.R.U32.HI R27, RZ, 0x10, R33 ;  /* 0x00000010ff1b7819 */ /* 0x000fe40000011621 */
        /* <DEDUP_REMOVED lines=9> */
[----:B------:R-:W-:-:S02]  /*11820*/  SHF.L.U32 R41, R41, 0x10, RZ ;  /* 0x0000001029297819 */ /* 0x000fc400000006ff */
[----:B------:R-:W-:Y:S02]  /*11830*/  LOP3.LUT R30, R15, 0xff000000, R30, 0xf8, !PT ;  /* 0xff0000000f1e7812 */ /* 0x000fe400078ef81e */
[----:B------:R-:W-:Y:S02]  /*11840*/  LOP3.LUT R21, R14, 0xff0000, R21, 0xf8, !PT ;  /* 0x00ff00000e157812 */ /* 0x000fe400078ef815 */
[----:B------:R-:W-:Y:S02]  /*11850*/  LOP3.LUT R41, R26, 0xff0000, R41, 0xf8, !PT ;  /* 0x00ff00001a297812 */ /* 0x000fe400078ef829 */
[--C-:B------:R-:W-:Y:S02]  /*11860*/  LOP3.LUT R25, R25, 0xff0000, R32.reuse, 0xf8, !PT ;  /* 0x00ff000019197812 */ /* 0x100fe400078ef820 */
[----:B------:R-:W-:Y:S02]  /*11870*/  LOP3.LUT R41, R41, 0xff000000, R35, 0xf8, !PT ;  /* 0xff00000029297812 */ /* 0x000fe400078ef823 */
[----:B------:R-:W-:-:S02]  /*11880*/  LOP3.LUT R32, R25, 0xff000000, R32, 0xf8, !PT ;  /* 0xff00000019207812 */ /* 0x000fc400078ef820 */
[----:B--2---:R-:W-:Y:S02]  /*11890*/  IADD3 R0, R16, R3, R9 ;  /* 0x0000000310007210 */ /* 0x004fe40007ffe009 */
[----:B------:R-:W-:Y:S01]  /*118a0*/  LOP3.LUT R3, R8, 0xff, RZ, 0xc0, !PT ;  /* 0x000000ff08037812 */ /* 0x000fe200078ec0ff */
[----:B---3--:R-:W0:Y:S03]  /*118b0*/  LDS.128 R4, [R51+0x1c400] ;  /* 0x01c4000033047984 */ /* 0x008e260000000c00 */
[----:B------:R-:W-:Y:S01]  /*118c0*/  PRMT R20, R3, 0x7604, R20 ;  /* 0x0000760403147816 */ /* 0x000fe20000000014 */
[----:B------:R-:W1:Y:S01]  /*118d0*/  LDS.128 R8, [R0+0x1c400] ;  /* 0x01c4000000087984 */ /* 0x000e620000000c00 */
[----:B------:R-:W-:Y:S02]  /*118e0*/  SHF.R.U32.HI R3, RZ, 0x10, R29 ;  /* 0x00000010ff037819 */ /* 0x000fe4000001161d */
[----:B------:R-:W-:-:S02]  /*118f0*/  LOP3.LUT R39, R20, 0xff0000, R27, 0xf8, !PT ;  /* 0x00ff000014277812 */ /* 0x000fc400078ef81b */
[----:B------:R-:W-:Y:S01]  /*11900*/  LOP3.LUT R27, R13, 0xff000000, R28, 0xf8, !PT ;  /* 0xff0000000d1b7812 */ /* 0x000fe200078ef81c */
[----:B------:R-:W-:Y:S01]  /*11910*/  IMAD.U32 R3, R3, 0x10000, RZ ;  /* 0x0001000003037824 */ /* 0x000fe200078e00ff */
[----:B------:R-:W-:-:S04]  /*11920*/  LOP3.LUT R39, R39, 0xff000000, R33, 0xf8, !PT ;  /* 0xff00000027277812 */ /* 0x000fc800078ef821 */
[----:B------:R-:W-:Y:S02]  /*11930*/  LOP3.LUT R3, R12, 0xff0000, R3, 0xf8, !PT ;  /* 0x00ff00000c037812 */ /* 0x000fe400078ef803 */
[----:B------:R-:W-:Y:S02]  /*11940*/  F2FP.F16.E4M3.UNPACK_B R33, R39 ;  /* 0x00000027ff21723e */ /* 0x000fe400020006ff */
[----:B------:R-:W-:Y:S02]  /*11950*/  LOP3.LUT R28, R3, 0xff000000, R29, 0xf8, !PT ;  /* 0xff000000031c7812 */ /* 0x000fe400078ef81d */
[----:B------:R-:W-:Y:S01]  /*11960*/  LOP3.LUT R3, R37, 0xff0000, R34, 0xf8, !PT ;  /* 0x00ff000025037812 */ /* 0x000fe200078ef822 */
[--C-:B------:R-:W-:Y:S01]  /*11970*/  HADD2.F32 R35, -RZ, R33.reuse.H0_H0 ;  /* 0x20000021ff237230 */ /* 0x100fe20000004100 */
[----:B------:R-:W-:Y:S01]  /*11980*/  F2FP.F16.E4M3.UNPACK_B R29, R28 ;  /* 0x0000001cff1d723e */ /* 0x000fe200020006ff */
[----:B------:R-:W-:Y:S01]  /*11990*/  HADD2.F32 R33, -RZ, R33.H1_H1 ;  /* 0x30000021ff217230 */ /* 0x000fe20000004100 */
[----:B------:R-:W-:-:S02]  /*119a0*/  LOP3.LUT R37, R21, 0xff000000, R31, 0xf8, !PT ;  /* 0xff00000015257812 */ /* 0x000fc400078ef81f */
[----:B------:R-:W-:Y:S01]  /*119b0*/  F2FP.F16.E4M3.UNPACK_B R39, R39.H1 ;  /* 0x00000027ff27723e */ /* 0x000fe200030006ff */
[--C-:B------:R-:W-:Y:S01]  /*119c0*/  HADD2.F32 R31, -RZ, R29.reuse.H0_H0 ;  /* 0x2000001dff1f7230 */ /* 0x100fe20000004100 */
[----:B------:R-:W-:Y:S01]  /*119d0*/  F2FP.F16.E4M3.UNPACK_B R28, R28.H1 ;  /* 0x0000001cff1c723e */ /* 0x000fe200030006ff */
[----:B------:R-:W-:Y:S01]  /*119e0*/  HADD2.F32 R29, -RZ, R29.H1_H1 ;  /* 0x3000001dff1d7230 */ /* 0x000fe20000004100 */
[----:B------:R-:W-:Y:S02]  /*119f0*/  LOP3.LUT R34, R3, 0xff000000, R34, 0xf8, !PT ;  /* 0xff00000003227812 */ /* 0x000fe400078ef822 */
[----:B0-----:R-:W-:Y:S02]  /*11a00*/  F2FP.F16.E4M3.UNPACK_B R12, R5 ;  /* 0x00000005ff0c723e */ /* 0x001fe400020006ff */
[----:B------:R-:W-:Y:S02]  /*11a10*/  F2FP.F16.E4M3.UNPACK_B R14, R7 ;  /* 0x00000007ff0e723e */ /* 0x000fe400020006ff */
[----:B-1----:R-:W-:-:S02]  /*11a20*/  F2FP.F16.E4M3.UNPACK_B R20, R9 ;  /* 0x00000009ff14723e */ /* 0x002fc400020006ff */
[----:B------:R-:W-:Y:S02]  /*11a30*/  F2FP.F16.E4M3.UNPACK_B R15, R7.H1 ;  /* 0x00000007ff0f723e */ /* 0x000fe400030006ff */
[-C--:B------:R-:W-:Y:S01]  /*11a40*/  F2FP.F16.E4M3.UNPACK_B R7, R6.reuse ;  /* 0x00000006ff07723e */ /* 0x080fe200020006ff */
[----:B------:R-:W-:Y:S01]  /*11a50*/  HADD2.F32 R24, -RZ, R20.H0_H0 ;  /* 0x20000014ff187230 */ /* 0x000fe20000004100 */
[----:B------:R-:W-:Y:S01]  /*11a60*/  F2FP.F16.E4M3.UNPACK_B R13, R6.H1 ;  /* 0x00000006ff0d723e */ /* 0x000fe200030006ff */
[----:B------:R-:W-:Y:S01]  /*11a70*/  HADD2.F32 R6, -RZ, R12.H0_H0 ;  /* 0x2000000cff067230 */ /* 0x000fe20000004100 */
[----:B------:R-:W-:Y:S01]  /*11a80*/  F2FP.F16.E4M3.UNPACK_B R21, R9.H1 ;  /* 0x00000009ff15723e */ /* 0x000fe200030006ff */
[----:B------:R-:W-:Y:S02]  /*11a90*/  HADD2.F32 R20, -RZ, R20.H1_H1 ;  /* 0x30000014ff147230 */ /* 0x000fe40000004100 */
[C---:B------:R-:W-:Y:S01]  /*11aa0*/  FMUL.FTZ R38, R24.reuse, R31 ;  /* 0x0000001f18267220 */ /* 0x040fe20000410000 */
[----:B------:R-:W-:Y:S01]  /*11ab0*/  F2FP.F16.E4M3.UNPACK_B R25, R11 ;  /* 0x0000000bff19723e */ /* 0x000fe200020006ff */
[----:B------:R-:W-:Y:S01]  /*11ac0*/  FMUL.FTZ R43, R24, R35 ;  /* 0x00000023182b7220 */ /* 0x000fe20000410000 */
[----:B------:R-:W-:Y:S01]  /*11ad0*/  F2FP.F16.E4M3.UNPACK_B R26, R11.H1 ;  /* 0x0000000bff1a723e */ /* 0x000fe200030006ff */
[C---:B------:R-:W-:Y:S01]  /*11ae0*/  FFMA.FTZ R38, R6.reuse, R35, R38 ;  /* 0x0000002306267223 */ /* 0x040fe20000010026 */
[----:B------:R-:W-:Y:S01]  /*11af0*/  F2FP.F16.E4M3.UNPACK_B R5, R5.H1 ;  /* 0x00000005ff05723e */ /* 0x000fe200030006ff */
[----:B------:R-:W-:Y:S01]  /*11b00*/  HADD2.F32 R35, -RZ, R39.H0_H0 ;  /* 0x20000027ff237230 */ /* 0x000fe20000004100 */
[-C--:B------:R-:W-:Y:S01]  /*11b10*/  F2FP.F16.E4M3.UNPACK_B R11, R10.reuse ;  /* 0x0000000aff0b723e */ /* 0x080fe200020006ff */
[----:B------:R-:W-:Y:S01]  /*11b20*/  FFMA.FTZ R43, R6, R31, -R43 ;  /* 0x0000001f062b7223 */ /* 0x000fe2000001082b */
[----:B------:R-:W-:Y:S01]  /*11b30*/  F2FP.F16.E4M3.UNPACK_B R24, R10.H1 ;  /* 0x0000000aff18723e */ /* 0x000fe200030006ff */
[----:B------:R-:W-:-:S02]  /*11b40*/  HADD2.F32 R10, -RZ, R21.H0_H0 ;  /* 0x20000015ff0a7230 */ /* 0x000fc40000004100 */
[C---:B------:R-:W-:Y:S01]  /*11b50*/  FMUL.FTZ R45, R20.reuse, R33 ;  /* 0x00000021142d7220 */ /* 0x040fe20000410000 */
[----:B------:R-:W-:Y:S02]  /*11b60*/  HADD2.F32 R12, -RZ, R12.H1_H1 ;  /* 0x3000000cff0c7230 */ /* 0x000fe40000004100 */
[----:B------:R-:W-:Y:S01]  /*11b70*/  FMUL.FTZ R20, R20, R29 ;  /* 0x0000001d14147220 */ /* 0x000fe20000410000 */
[----:B------:R-:W-:Y:S02]  /*11b80*/  HADD2.F32 R31, -RZ, R28.H0_H0 ;  /* 0x2000001cff1f7230 */ /* 0x000fe40000004100 */
[----:B------:R-:W-:Y:S01]  /*11b90*/  FMUL.FTZ R47, R10, R35 ;  /* 0x000000230a2f7220 */ /* 0x000fe20000410000 */
[----:B------:R-:W-:Y:S02]  /*11ba0*/  HADD2.F32 R6, -RZ, R5.H0_H0 ;  /* 0x20000005ff067230 */ /* 0x000fe40000004100 */
[C---:B------:R-:W-:Y:S01]  /*11bb0*/  FFMA.FTZ R40, R12.reuse, R29, -R45 ;  /* 0x0000001d0c287223 */ /* 0x040fe2000001082d */
[----:B------:R-:W-:Y:S01]  /*11bc0*/  FFMA.FTZ R45, R12, R33, R20 ;  /* 0x000000210c2d7223 */ /* 0x000fe20000010014 */
[----:B------:R-:W-:Y:S01]  /*11bd0*/  FMUL.FTZ R10, R10, R31 ;  /* 0x0000001f0a0a7220 */ /* 0x000fe20000410000 */
        /* <DEDUP_REMOVED lines=33> */
[----:B------:R-:W-:Y:S02]  /*11df0*/  HADD2.F32 R5, -RZ, R15.H0_H0 ;  /* 0x2000000fff057230 */ /* 0x000fe40000004100 */
[C---:B------:R-:W-:Y:S01]  /*11e00*/  FMUL.FTZ R21, R25.reuse, R31 ;  /* 0x0000001f19157220 */ /* 0x040fe20000410000 */
[----:B------:R-:W-:Y:S02]  /*11e10*/  HADD2.F32 R14, -RZ, R14.H1_H1 ;  /* 0x3000000eff0e7230 */ /* 0x000fe40000004100 */
[----:B------:R-:W-:Y:S01]  /*11e20*/  FMUL.FTZ R46, R25, R12 ;  /* 0x0000000c192e7220 */ /* 0x000fe20000410000 */
[-C--:B------:R-:W-:Y:S01]  /*11e30*/  FMUL.FTZ R25, R6, R10.reuse ;  /* 0x0000000a06197220 */ /* 0x080fe20000410000 */
[----:B------:R-:W-:Y:S01]  /*11e40*/  FFMA.FTZ R48, R5, R10, -R48 ;  /* 0x0000000a05307223 */ /* 0x000fe20000010830 */
[----:B------:R-:W-:Y:S01]  /*11e50*/  F2FP.F16.E4M3.UNPACK_B R10, R27.H1 ;  /* 0x0000001bff0a723e */ /* 0x000fe200030006ff */
[C---:B------:R-:W-:Y:S01]  /*11e60*/  FFMA.FTZ R44, R14.reuse, R12, -R21 ;  /* 0x0000000c0e2c7223 */ /* 0x040fe20000010815 */
[----:B------:R-:W-:Y:S01]  /*11e70*/  FFMA.FTZ R46, R14, R31, R46 ;  /* 0x0000001f0e2e7223 */ /* 0x000fe2000001002e */
[----:B------:R-:W-:Y:S01]  /*11e80*/  F2FP.F16.E4M3.UNPACK_B R14, R32.H1 ;  /* 0x00000020ff0e723e */ /* 0x000fe200030006ff */
[----:B------:R-:W-:-:S02]  /*11e90*/  HADD2.F32 R37, -RZ, R37.H1_H1 ;  /* 0x30000025ff257230 */ /* 0x000fc40000004100 */
[----:B------:R-:W-:Y:S01]  /*11ea0*/  FFMA.FTZ R49, R5, R20, R25 ;  /* 0x0000001405317223 */ /* 0x000fe20000010019 */
[----:B------:R-:W-:Y:S01]  /*11eb0*/  HADD2.F32 R41, -RZ, R41.H1_H1 ;  /* 0x30000029ff297230 */ /* 0x000fe20000004100 */
[----:B------:R-:W-:Y:S01]  /*11ec0*/  F2FP.F16.E4M3.UNPACK_B R32, R32 ;  /* 0x00000020ff20723e */ /* 0x000fe200020006ff */
[----:B------:R-:W-:Y:S01]  /*11ed0*/  HADD2.F32 R26, -RZ, R26.H1_H1 ;  /* 0x3000001aff1a7230 */ /* 0x000fe20000004100 */
[----:B------:R-:W-:Y:S01]  /*11ee0*/  F2FP.F16.E4M3.UNPACK_B R27, R27 ;  /* 0x0000001bff1b723e */ /* 0x000fe200020006ff */
[----:B------:R-:W-:Y:S02]  /*11ef0*/  HADD2.F32 R6, -RZ, R8.H0_H0 ;  /* 0x20000008ff067230 */ /* 0x000fe40000004100 */
[----:B------:R-:W-:Y:S02]  /*11f00*/  HADD2.F32 R12, -RZ, R10.H0_H0 ;  /* 0x2000000aff0c7230 */ /* 0x000fe40000004100 */
[----:B------:R-:W-:Y:S01]  /*11f10*/  FMUL.FTZ R50, R26, R41 ;  /* 0x000000291a327220 */ /* 0x000fe20000410000 */
[----:B------:R-:W-:-:S02]  /*11f20*/  HADD2.F32 R20, -RZ, R14.H0_H0 ;  /* 0x2000000eff147230 */ /* 0x000fc40000004100 */
[-C--:B------:R-:W-:Y:S01]  /*11f30*/  FMUL.FTZ R52, R26, R37.reuse ;  /* 0x000000251a347220 */ /* 0x080fe20000410000 */
[----:B------:R-:W-:Y:S02]  /*11f40*/  HADD2.F32 R15, -RZ, R15.H1_H1 ;  /* 0x3000000fff0f7230 */ /* 0x000fe40000004100 */
[C---:B------:R-:W-:Y:S01]  /*11f50*/  FMUL.FTZ R21, R6.reuse, R12 ;  /* 0x0000000c06157220 */ /* 0x040fe20000410000 */
[----:B------:R-:W-:Y:S02]  /*11f60*/  HADD2.F32 R5, -RZ, R4.H0_H0 ;  /* 0x20000004ff057230 */ /* 0x000fe40000004100 */
[-C--:B------:R-:W-:Y:S01]  /*11f70*/  FMUL.FTZ R26, R6, R20.reuse ;  /* 0x00000014061a7220 */ /* 0x080fe20000410000 */
[----:B------:R-:W-:Y:S02]  /*11f80*/  HADD2.F32 R8, -RZ, R8.H1_H1 ;  /* 0x30000008ff087230 */ /* 0x000fe40000004100 */
[C---:B------:R-:W-:Y:S01]  /*11f90*/  FFMA.FTZ R37, R15.reuse, R37, -R50 ;  /* 0x000000250f257223 */ /* 0x040fe20000010832 */
[----:B------:R-:W-:Y:S01]  /*11fa0*/  FFMA.FTZ R52, R15, R41, R52 ;  /* 0x000000290f347223 */ /* 0x000fe20000010034 */
[----:B------:R-:W-:Y:S01]  /*11fb0*/  FFMA.FTZ R20, R5, R20, R21 ;  /* 0x0000001405147223 */ /* 0x000fe20000010015 */
[----:B------:R-:W-:-:S02]  /*11fc0*/  HADD2.F32 R21, -RZ, R14.H1_H1 ;  /* 0x3000000eff157230 */ /* 0x000fc40000004100 */
[----:B------:R-:W-:Y:S01]  /*11fd0*/  FFMA.FTZ R26, R5, R12, -R26 ;  /* 0x0000000c051a7223 */ /* 0x000fe2000001081a */
[----:B------:R-:W-:Y:S01]  /*11fe0*/  HADD2.F32 R15, -RZ, R10.H1_H1 ;  /* 0x3000000aff0f7230 */ /* 0x000fe20000004100 */
[----:B------:R-:W-:Y:S01]  /*11ff0*/  F2FP.F16.E4M3.UNPACK_B R10, R34.H1 ;  /* 0x00000022ff0a723e */ /* 0x000fe200030006ff */
[----:B------:R-:W-:Y:S02]  /*12000*/  HADD2.F32 R4, -RZ, R4.H1_H1 ;  /* 0x30000004ff047230 */ /* 0x000fe40000004100 */
[C---:B------:R-:W-:Y:S01]  /*12010*/  FMUL.FTZ R25, R8.reuse, R21 ;  /* 0x0000001508197220 */ /* 0x040fe20000410000 */
[----:B------:R-:W-:Y:S02]  /*12020*/  HADD2.F32 R5, -RZ, R9.H0_H0 ;  /* 0x20000009ff057230 */ /* 0x000fe40000004100 */
[-C--:B------:R-:W-:Y:S01]  /*12030*/  FMUL.FTZ R6, R8, R15.reuse ;  /* 0x0000000f08067220 */ /* 0x080fe20000410000 */
[--C-:B------:R-:W-:Y:S02]  /*12040*/  HADD2.F32 R8, -RZ, R32.reuse.H0_H0 ;  /* 0x20000020ff087230 */ /* 0x100fe40000004100 */
[----:B------:R-:W-:Y:S01]  /*12050*/  FFMA.FTZ R25, R4, R15, -R25 ;  /* 0x0000000f04197223 */ /* 0x000fe20000010819 */
[----:B------:R-:W-:-:S02]  /*12060*/  HADD2.F32 R32, -RZ, R32.H1_H1 ;  /* 0x30000020ff207230 */ /* 0x000fc40000004100 */
[----:B------:R-:W-:Y:S01]  /*12070*/  FFMA.FTZ R29, R4, R21, R6 ;  /* 0x00000015041d7223 */ /* 0x000fe20000010006 */
[----:B------:R-:W-:Y:S02]  /*12080*/  HADD2.F32 R6, -RZ, R27.H0_H0 ;  /* 0x2000001bff067230 */ /* 0x000fe40000004100 */
[C---:B------:R-:W-:Y:S01]  /*12090*/  FMUL.FTZ R15, R5.reuse, R8 ;  /* 0x00000008050f7220 */ /* 0x040fe20000410000 */
[----:B------:R-:W-:Y:S01]  /*120a0*/  HADD2.F32 R4, -RZ, R3.H0_H0 ;  /* 0x20000003ff047230 */ /* 0x000fe20000004100 */
[----:B------:R-:W-:Y:S01]  /*120b0*/  F2FP.F16.E4M3.UNPACK_B R34, R34 ;  /* 0x00000022ff22723e */ /* 0x000fe200020006ff */
[----:B------:R-:W-:Y:S02]  /*120c0*/  HADD2.F32 R9, -RZ, R9.H1_H1 ;  /* 0x30000009ff097230 */ /* 0x000fe40000004100 */
[-C--:B------:R-:W-:Y:S01]  /*120d0*/  FMUL.FTZ R5, R5, R6.reuse ;  /* 0x0000000605057220 */ /* 0x080fe20000410000 */
[----:B------:R-:W-:Y:S02]  /*120e0*/  HADD2.F32 R3, -RZ, R3.H1_H1 ;  /* 0x30000003ff037230 */ /* 0x000fe40000004100 */
[----:B------:R-:W-:Y:S01]  /*120f0*/  FFMA.FTZ R15, R4, R6, -R15 ;  /* 0x00000006040f7223 */ /* 0x000fe2000001080f */
[----:B------:R-:W-:-:S02]  /*12100*/  HADD2.F32 R6, -RZ, R27.H1_H1 ;  /* 0x3000001bff067230 */ /* 0x000fc40000004100 */
[C---:B------:R-:W-:Y:S01]  /*12110*/  FMUL.FTZ R14, R9.reuse, R32 ;  /* 0x00000020090e7220 */ /* 0x040fe20000410000 */
[----:B------:R-:W-:Y:S01]  /*12120*/  FFMA.FTZ R12, R4, R8, R5 ;  /* 0x00000008040c7223 */ /* 0x000fe20000010005 */
[----:B------:R-:W-:Y:S01]  /*12130*/  F2FP.F16.E4M3.UNPACK_B R5, R30.H1 ;  /* 0x0000001eff05723e */ /* 0x000fe200030006ff */
[----:B------:R-:W-:Y:S02]  /*12140*/  HADD2.F32 R8, -RZ, R10.H0_H0 ;  /* 0x2000000aff087230 */ /* 0x000fe40000004100 */
[-C--:B------:R-:W-:Y:S01]  /*12150*/  FMUL.FTZ R9, R9, R6.reuse ;  /* 0x0000000609097220 */ /* 0x080fe20000410000 */
[----:B------:R-:W-:Y:S02]  /*12160*/  HADD2.F32 R4, -RZ, R24.H0_H0 ;  /* 0x20000018ff047230 */ /* 0x000fe40000004100 */
        /* <DEDUP_REMOVED lines=9> */
[----:B------:R-:W-:Y:S01]  /*12200*/  HADD2.F32 R5, -RZ, R5.H1_H1 ;  /* 0x30000005ff057230 */ /* 0x000fe20000004100 */
[----:B------:R-:W-:Y:S01]  /*12210*/  F2FP.F16.E4M3.UNPACK_B R30, R30 ;  /* 0x0000001eff1e723e */ /* 0x000fe200020006ff */
[----:B------:R-:W-:Y:S02]  /*12220*/  HADD2.F32 R13, -RZ, R13.H1_H1 ;  /* 0x3000000dff0d7230 */ /* 0x000fe40000004100 */
[C---:B------:R-:W-:Y:S01]  /*12230*/  FMUL.FTZ R6, R24.reuse, R10 ;  /* 0x0000000a18067220 */ /* 0x040fe20000410000 */
[----:B------:R-:W-:Y:S01]  /*12240*/  FMUL.FTZ R9, R24, R5 ;  /* 0x0000000518097220 */ /* 0x000fe20000410000 */
[----:B------:R-:W-:-:S02]  /*12250*/  FFMA.FTZ R24, R3, R8, R4 ;  /* 0x0000000803187223 */ /* 0x000fc40000010004 */
[C---:B------:R-:W-:Y:S01]  /*12260*/  FFMA.FTZ R27, R13.reuse, R5, -R6 ;  /* 0x000000050d1b7223 */ /* 0x040fe20000010806 */
[----:B------:R-:W-:Y:S02]  /*12270*/  HADD2.F32 R5, -RZ, R30.H0_H0 ;  /* 0x2000001eff057230 */ /* 0x000fe40000004100 */
[----:B------:R-:W-:Y:S01]  /*12280*/  FFMA.FTZ R31, R13, R10, R9 ;  /* 0x0000000a0d1f7223 */ /* 0x000fe20000010009 */
[--C-:B------:R-:W-:Y:S02]  /*12290*/  HADD2.F32 R6, -RZ, R34.reuse.H0_H0 ;  /* 0x20000022ff067230 */ /* 0x100fe40000004100 */
[--C-:B------:R-:W-:Y:S01]  /*122a0*/  HADD2.F32 R4, -RZ, R11.reuse.H0_H0 ;  /* 0x2000000bff047230 */ /* 0x100fe20000004100 */
[----:B------:R-:W-:Y:S01]  /*122b0*/  F2FP.SATFINITE.E4M3.F32.PACK_AB_MERGE_C R27, R27, R32, RZ ;  /* 0x000000201b1b723e */ /* 0x000fe200048070ff */
        /* <DEDUP_REMOVED lines=30> */
.L_x_7610:
[----:B------:R-:W-:Y:S05]  /*124a0*/  BSYNC B0 ;  /* 0x0000000000007941 */ /* 0x000fea0003800000 */
.L_x_7590:
        /* <DEDUP_REMOVED lines=8> */
.L_x_7587:
[----:B0--34-:R-:W3:Y:S02]  /*12530*/  LDL R0, [R1+0x5c] ;  /* 0x00005c0001007983 */ /* 0x019ee40000100800 */
[----:B---3--:R-:W-:-:S13]  /*12540*/  R2UR UR4, R0 ;  /* 0x00000000000472ca */ /* 0x008fda00000e0000 */
[----:B------:R-:W-:-:S05]  /*12550*/  IMAD.U32 R0, RZ, RZ, UR4 ;  /* 0x00000004ff007e24 */ /* 0x000fca000f8e00ff */
[----:B------:R-:W-:-:S13]  /*12560*/  ISETP.NE.AND P1, PT, R0, 0x3, PT ;  /* 0x000000030000780c */ /* 0x000fda0003f25270 */
[----:B------:R-:W-:Y:S05]  /*12570*/  @!P1 BRA `(.L_x_7625) ;  /* 0x0000000000049947 */ /* 0x000fea0003800000 */
[----:B------:R-:W-:Y:S01]  /*12580*/  BPT.TRAP 0x1 ;  /* 0x000000040000795c */ /* 0x000fe20000300000 */
.L_x_7625:
[----:B------:R-:W-:Y:S01]  /*12590*/  IMAD R0, R136, 0x8, R16 ;  /* 0x0000000888007824 */ /* 0x000fe200078e0210 */
[----:B--2--5:R-:W-:-:S04]  /*125a0*/  SHF.L.U32 R7, R231, 0x1f, RZ ;  /* 0x0000001fe7077819 */ /* 0x024fc800000006ff */
[----:B------:R0:W2:Y:S01]  /*125b0*/  SYNCS.PHASECHK.TRANS64.TRYWAIT P0, [R0+URZ+0x2e830], R7 ;  /* 0x02e83007000075a7 */ /* 0x0000a2000800017f */
[----:B------:R-:W-:Y:S05]  /*125c0*/  @!P1 BRA `(.L_x_7626) ;  /* 0x0000000000049947 */ /* 0x000fea0003800000 */
[----:B------:R-:W-:Y:S01]  /*125d0*/  BPT.TRAP 0x1 ;  /* 0x000000040000795c */ /* 0x000fe20000300000 */
.L_x_7626:
[----:B-1----:R-:W-:Y:S01]  /*125e0*/  VIADD R3, R16, 0x20400 ;  /* 0x0002040010037836 */ /* 0x002fe20000000000 */
[----:B------:R-:W-:Y:S01]  /*125f0*/  LOP3.LUT R4, R36, 0x10000, RZ, 0xfc, !PT ;  /* 0x0001000024047812 */ /* 0x000fe200078efcff */
[----:B------:R-:W-:-:S03]  /*12600*/  IMAD.MOV.U32 R5, RZ, RZ, 0x40000040 ;  /* 0x40000040ff057424 */ /* 0x000fc600078e00ff */
[----:B------:R-:W-:-:S04]  /*12610*/  SHF.R.U32.HI R3, RZ, 0x4, R3 ;  /* 0x00000004ff037819 */ /* 0x000fc80000011603 */
[----:B------:R-:W-:-:S04]  /*12620*/  LOP3.LUT R3, R3, 0x3fff, RZ, 0xc0, !PT ;  /* 0x00003fff03037812 */ /* 0x000fc800078ec0ff */
[----:B------:R-:W-:-:S05]  /*12630*/  LOP3.LUT R3, R3, 0x10000, RZ, 0xfc, !PT ;  /* 0x0001000003037812 */ /* 0x000fca00078efcff */
[----:B------:R1:W-:Y:S01]  /*12640*/  STL [R1+0x58], R3 ;  /* 0x0000580301007387 */ /* 0x0003e20000100800 */
[----:B--2---:R-:W-:Y:S05]  /*12650*/  @P0 BRA `(.L_x_7627) ;  /* 0x0000000000080947 */ /* 0x004fea0003800000 */
[----:B------:R-:W2:Y:S02]  /*12660*/  SYNCS.PHASECHK.TRANS64.TRYWAIT P0, [R0+URZ+0x2e830], R7 ;  /* 0x02e83007000075a7 */ /* 0x000ea4000800017f */
[----:B--2---:R-:W-:Y:S05]  /*12670*/  @!P0 BRA `(.L_x_7628) ;  /* 0x000001a800ac8947 */ /* 0x004fea0003800000 */
.L_x_7627:
[----:B-1----:R-:W3:Y:S01]  /*12680*/  LDL R3, [R1+0x58] ;  /* 0x0000580001037983 */ /* 0x002ee20000100800 */
[----:B------:R-:W-:Y:S01]  /*12690*/  IMAD.MOV.U32 R13, RZ, RZ, 0x40000040 ;  /* 0x40000040ff0d7424 */ /* 0x000fe200078e00ff */
[----:B------:R-:W-:Y:S05]  /*126a0*/  WARPSYNC.ALL ;  /* 0x0000000000007948 */ /* 0x000fea0003800000 */
[C---:B------:R-:W-:Y:S01]  /*126b0*/  R2UR UR4, R4.reuse ;  /* 0x00000000040472ca */ /* 0x040fe200000e0000 */
[----:B------:R-:W4:Y:S01]  /*126c0*/  LDL R139, [R1+0x6c] ;  /* 0x00006c00018b7983 */ /* 0x000f220000100800 */
[----:B------:R-:W-:Y:S02]  /*126d0*/  R2UR UR5, R5 ;  /* 0x00000000050572ca */ /* 0x000fe400000e0000 */
[----:B------:R-:W-:Y:S01]  /*126e0*/  R2UR UR7, R13 ;  /* 0x000000000d0772ca */ /* 0x000fe200000e0000 */
[----:B------:R-:W-:Y:S01]  /*126f0*/  WARPGROUP.ARRIVE ;  /* 0x00000000000079c5 */ /* 0x000fe20000000000 */
[----:B0-2---:R-:W-:Y:S01]  /*12700*/  MOV R7, 0x40000040 ;  /* 0x4000004000077802 */ /* 0x005fe20000000f00 */
[----:B------:R-:W-:Y:S01]  /*12710*/  IMAD.MOV.U32 R9, RZ, RZ, 0x40000040 ;  /* 0x40000040ff097424 */ /* 0x000fe200078e00ff */
[----:B------:R-:W-:Y:S01]  /*12720*/  R2UR UR8, R4 ;  /* 0x00000000040872ca */ /* 0x000fe200000e0000 */
[----:B------:R-:W2:Y:S01]  /*12730*/  LDL R141, [R1+0x60] ;  /* 0x00006000018d7983 */ /* 0x000ea20000100800 */
[----:B------:R-:W-:-:S02]  /*12740*/  R2UR UR9, R5 ;  /* 0x00000000050972ca */ /* 0x000fc400000e0000 */
[----:B------:R-:W-:Y:S01]  /*12750*/  R2UR UR11, R9 ;  /* 0x00000000090b72ca */ /* 0x000fe200000e0000 */
[----:B------:R-:W-:Y:S01]  /*12760*/  IMAD.MOV.U32 R11, RZ, RZ, 0x40000040 ;  /* 0x40000040ff0b7424 */ /* 0x000fe200078e00ff */
[C---:B------:R-:W-:Y:S01]  /*12770*/  R2UR UR12, R4.reuse ;  /* 0x00000000040c72ca */ /* 0x040fe200000e0000 */
[----:B------:R-:W5:Y:S01]  /*12780*/  LDL R145, [R1+0x80] ;  /* 0x0000800001917983 */ /* 0x000f620000100800 */
[----:B------:R-:W-:Y:S02]  /*12790*/  R2UR UR13, R5 ;  /* 0x00000000050d72ca */ /* 0x000fe400000e0000 */
[----:B------:R-:W-:Y:S01]  /*127a0*/  R2UR UR15, R11 ;  /* 0x000000000b0f72ca */ /* 0x000fe200000e0000 */
[----:B------:R-:W5:Y:S01]  /*127b0*/  LDL R143, [R1+0x7c] ;  /* 0x00007c00018f7983 */ /* 0x000f620000100800 */
        /* <DEDUP_REMOVED lines=10> */
[----:B------:R-:W-:-:S10]  /*12860*/  WARPGROUP.ARRIVE ;  /* 0x00000000000079c5 */ /* 0x000fd40000000000 */
[----:B------:R-:W-:Y:S01]  /*12870*/  QGMMA.64x32x32.F32.E4M3.E4M3 R104, gdesc[UR4], RZ, !UPT, gsb0 ;  /* 0x00600000046879f3 */ /* 0x000fe2000c0008ff */
[----:B------:R-:W-:-:S05]  /*12880*/  VIADD R8, R12, 0x200 ;  /* 0x000002000c087836 */ /* 0x000fca0000000000 */
        /* <DEDUP_REMOVED lines=101> */
[----:B------:R-:W-:Y:S01]  /*12ee0*/  MOV R15, 0x40000040 ;  /* 0x40000040000f7802 */ /* 0x000fe20000000f00 */
[----:B------:R-:W-:Y:S02]  /*12ef0*/  VIADD R8, R4, 0x4 ;  /* 0x0000000404087836 */ /* 0x000fe40000000000 */
        /* <DEDUP_REMOVED lines=110> */
[----:B----4-:R-:W-:Y:S02]  /*135e0*/  IMAD R14, R137, -0xe0, R139 ;  /* 0xffffff20890e7824 */ /* 0x010fe400078e028b */
        /* <DEDUP_REMOVED lines=13> */
[----:B--2---:R-:W-:Y:S01]  /*136c0*/  IADD3 R74, -R141, 0xe1, R14 ;  /* 0x000000e18d4a7810 */ /* 0x004fe20007ffe10e */
[C---:B------:R-:W-:Y:S01]  /*136d0*/  FMUL.FTZ R21, R2.reuse, R124 ;  /* 0x0000007c02157220 */ /* 0x040fe20000410000 */
[C---:B------:R-:W-:Y:S01]  /*136e0*/  FMUL.FTZ R111, R2.reuse, R91 ;  /* 0x0000005b026f7220 */ /* 0x040fe20000410000 */
[C---:B------:R-:W-:Y:S01]  /*136f0*/  FMUL.FTZ R124, R2.reuse, R129 ;  /* 0x00000081027c7220 */ /* 0x040fe20000410000 */
[C---:B------:R-:W-:Y:S01]  /*13700*/  FMUL.FTZ R91, R2.reuse, R103 ;  /* 0x00000067025b7220 */ /* 0x040fe20000410000 */
[C---:B------:R-:W-:Y:S01]  /*13710*/  FMUL.FTZ R129, R2.reuse, R126 ;  /* 0x0000007e02817220 */ /* 0x040fe20000410000 */
[C---:B------:R-:W-:Y:S01]  /*13720*/  FMUL.FTZ R103, R2.reuse, R75 ;  /* 0x0000004b02677220 */ /* 0x040fe20000410000 */
[----:B------:R-:W-:Y:S01]  /*13730*/  FMUL.FTZ R148, R2, R78 ;  /* 0x0000004e02947220 */ /* 0x000fe20000410000 */
[----:B------:R-:W-:Y:S01]  /*13740*/  IADD3 R75, R14, 0xe0, RZ ;  /* 0x000000e00e4b7810 */ /* 0x000fe20007ffe0ff */
[----:B------:R-:W0:Y:S01]  /*13750*/  MUFU.TANH R133, R133 ;  /* 0x0000008500857308 */ /* 0x000e220000002400 */
[----:B-----5:R-:W-:-:S02]  /*13760*/  IMAD R74, R143, -0x2, R74 ;  /* 0xfffffffe8f4a7824 */ /* 0x020fc400078e024a */
[----:B------:R-:W-:Y:S01]  /*13770*/  FMUL.FTZ R123, R2, R127 ;  /* 0x0000007f027b7220 */ /* 0x000fe20000410000 */
[----:B------:R-:W-:Y:S02]  /*13780*/  VIADD R14, R12, 0x506 ;  /* 0x000005060c0e7836 */ /* 0x000fe40000000000 */
[C---:B------:R-:W-:Y:S01]  /*13790*/  FMUL.FTZ R150, R2.reuse, R82 ;  /* 0x0000005202967220 */ /* 0x040fe20000410000 */
[----:B------:R-:W-:Y:S01]  /*137a0*/  IMAD.MOV.U32 R15, RZ, RZ, 0x40000040 ;  /* 0x40000040ff0f7424 */ /* 0x000fe200078e00ff */
[----:B------:R-:W1:Y:S01]  /*137b0*/  MUFU.TANH R132, R132 ;  /* 0x0000008400847308 */ /* 0x000e620000002400 */
[----:B------:R-:W-:Y:S02]  /*137c0*/  IMAD R75, R143, -0x2, R75 ;  /* 0xfffffffe8f4b7824 */ /* 0x000fe400078e024b */
[----:B------:R-:W-:Y:S01]  /*137d0*/  FMUL.FTZ R127, R2, R130 ;  /* 0x00000082027f7220 */ /* 0x000fe20000410000 */
[----:B------:R-:W-:Y:S01]  /*137e0*/  R2UR UR6, R14 ;  /* 0x000000000e0672ca */ /* 0x000fe200000e0000 */
[----:B------:R-:W-:Y:S01]  /*137f0*/  FMUL.FTZ R146, R2, R79 ;  /* 0x0000004f02927220 */ /* 0x000fe20000410000 */
[----:B------:R-:W-:-:S02]  /*13800*/  R2UR UR7, R15 ;  /* 0x000000000f0772ca */ /* 0x000fc400000e0000 */
[----:B------:R-:W2:Y:S01]  /*13810*/  MUFU.TANH R129, R129 ;  /* 0x0000008100817308 */ /* 0x000ea20000002400 */
[----:B------:R-:W-:Y:S02]  /*13820*/  R2UR UR4, R6 ;  /* 0x00000000060472ca */ /* 0x000fe400000e0000 */
[----:B------:R-:W-:Y:S01]  /*13830*/  R2UR UR5, R7 ;  /* 0x00000000070572ca */ /* 0x000fe200000e0000 */
[----:B------:R-:W-:-:S04]  /*13840*/  FMUL.FTZ R126, R2, R131 ;  /* 0x00000083027e7220 */ /* 0x000fc80000410000 */
[----:B------:R-:W-:Y:S01]  /*13850*/  MUFU.TANH R123, R123 ;  /* 0x0000007b007b7308 */ /* 0x000fe20000002400 */
[----:B------:R-:W-:Y:S02]  /*13860*/  WARPGROUP.DEPBAR.LE gsb0, 0x0 ;  /* 0x00008000000079c5 */ /* 0x000fe40000010000 */
[C---:B------:R-:W-:Y:S01]  /*13870*/  FMUL.FTZ R78, R2.reuse, R65 ;  /* 0x00000041024e7220 */ /* 0x040fe20000410000 */
[----:B------:R-:W-:Y:S02]  /*13880*/  IMAD R65, R233, 0x80, R145 ;  /* 0x00000080e9417824 */ /* 0x000fe400078e0291 */
[----:B------:R-:W-:-:S03]  /*13890*/  FMUL.FTZ R82, R2, R68 ;  /* 0x0000004402527220 */ /* 0x000fc60000410000 */
[----:B------:R-:W-:Y:S01]  /*138a0*/  IADD3 R68, R74, 0x8, R65 ;  /* 0x000000084a447810 */ /* 0x000fe20007ffe041 */
[----:B------:R-:W3:Y:S03]  /*138b0*/  MUFU.TANH R127, R127 ;  /* 0x0000007f007f7308 */ /* 0x000ee60000002400 */
[----:B------:R-:W-:Y:S01]  /*138c0*/  VIMNMX R79, R75, R68, PT ;  /* 0x000000444b4f7248 */ /* 0x000fe20003fe0100 */
[C---:B------:R-:W-:Y:S01]  /*138d0*/  FMUL.FTZ R122, R2.reuse, R134 ;  /* 0x00000086027a7220 */ /* 0x040fe20000410000 */
[----:B------:R-:W-:Y:S02]  /*138e0*/  WARPGROUP.ARRIVE ;  /* 0x00000000000079c5 */ /* 0x000fe40000000000 */
[C---:B------:R-:W-:Y:S02]  /*138f0*/  ISETP.GT.AND P2, PT, R79.reuse, RZ, PT ;  /* 0x000000ff4f00720c */ /* 0x040fe40003f44270 */
[C---:B------:R-:W-:Y:S01]  /*13900*/  ISETP.GT.AND P3, PT, R79.reuse, 0x1, PT ;  /* 0x000000014f00780c */ /* 0x040fe20003f64270 */
[----:B------:R-:W4:Y:S01]  /*13910*/  MUFU.TANH R126, R126 ;  /* 0x0000007e007e7308 */ /* 0x000f220000002400 */
[----:B------:R-:W-:Y:S01]  /*13920*/  ISETP.GT.AND P4, PT, R79, 0x8, PT ;  /* 0x000000084f00780c */ /* 0x000fe20003f84270 */
[C---:B------:R-:W-:Y:S01]  /*13930*/  FMUL.FTZ R13, R2.reuse, R135 ;  /* 0x00000087020d7220 */ /* 0x040fe20000410000 */
[----:B0-----:R-:W-:Y:S01]  /*13940*/  FSEL R68, R133, -INF , P2 ;  /* 0xff80000085447808 */ /* 0x001fe20001000000 */
[----:B------:R-:W-:Y:S01]  /*13950*/  FMUL.FTZ R15, R2, R69 ;  /* 0x00000045020f7220 */ /* 0x000fe20000410000 */
[----:B-1----:R-:W-:Y:S01]  /*13960*/  FSEL R132, R132, -INF , P3 ;  /* 0xff80000084847808 */ /* 0x002fe20001800000 */
[C---:B------:R-:W-:Y:S01]  /*13970*/  FMUL.FTZ R152, R2.reuse, R87 ;  /* 0x0000005702987220 */ /* 0x040fe20000410000 */
[C---:B------:R-:W-:Y:S01]  /*13980*/  FMUL.FTZ R69, R2.reuse, R58 ;  /* 0x0000003a02457220 */ /* 0x040fe20000410000 */
[----:B------:R-:W0:Y:S01]  /*13990*/  MUFU.TANH R122, R122 ;  /* 0x0000007a007a7308 */ /* 0x000e220000002400 */
[----:B------:R-:W-:Y:S01]  /*139a0*/  QGMMA.64x32x32.F32.E4M3.E4M3 R40, gdesc[UR4], R40, gsb0 ;  /* 0x00600000042879f3 */ /* 0x000fe20008000828 */
[----:B------:R-:W-:Y:S01]  /*139b0*/  ISETP.GT.AND P5, PT, R79, 0x9, PT ;  /* 0x000000094f00780c */ /* 0x000fe20003fa4270 */
[----:B------:R-:W-:Y:S01]  /*139c0*/  FMUL.FTZ R130, R2, R106 ;  /* 0x0000006a02827220 */ /* 0x000fe20000410000 */
[----:B--2---:R-:W-:-:S02]  /*139d0*/  FSEL R58, R129, -INF , P4 ;  /* 0xff800000813a7808 */ /* 0x004fc40002000000 */
[----:B------:R-:W-:Y:S02]  /*139e0*/  FMNMX.FTZ R87, R68, R132, !PT ;  /* 0x0000008444577209 */ /* 0x000fe40007810000 */
[----:B------:R-:W1:Y:S01]  /*139f0*/  MUFU.TANH R13, R13 ;  /* 0x0000000d000d7308 */ /* 0x000e620000002400 */
[----:B------:R-:W-:Y:S01]  /*13a00*/  ISETP.GT.AND P0, PT, R79, 0x10, PT ;  /* 0x000000104f00780c */ /* 0x000fe20003f04270 */
[----:B------:R-:W-:Y:S01]  /*13a10*/  FMUL.FTZ R107, R2, R107 ;  /* 0x0000006b026b7220 */ /* 0x000fe20000410000 */
[----:B------:R-:W-:Y:S01]  /*13a20*/  FMNMX.FTZ R87, R58, R87, !PT ;  /* 0x000000573a577209 */ /* 0x000fe20007810000 */
[C---:B------:R-:W-:Y:S01]  /*13a30*/  FMUL.FTZ R106, R2.reuse, R88 ;  /* 0x00000058026a7220 */ /* 0x040fe20000410000 */
[----:B------:R-:W-:-:S03]  /*13a40*/  FMUL.FTZ R88, R2, R95 ;  /* 0x0000005f02587220 */ /* 0x000fc60000410000 */
[----:B------:R2:W-:Y:S01]  /*13a50*/  MUFU.TANH R14, R82 ;  /* 0x00000052000e7308 */ /* 0x0005e20000002400 */
[----:B------:R-:W-:Y:S01]  /*13a60*/  FMUL.FTZ R95, R2, R102 ;  /* 0x00000066025f7220 */ /* 0x000fe20000410000 */
[----:B------:R-:W-:Y:S02]  /*13a70*/  ISETP.GT.AND P2, PT, R79, 0x11, PT ;  /* 0x000000114f00780c */ /* 0x000fe40003f44270 */
[----:B---3--:R-:W-:Y:S02]  /*13a80*/  FSEL R102, R127, -INF , P0 ;  /* 0xff8000007f667808 */ /* 0x008fe40000000000 */
[----:B--2---:R-:W-:Y:S02]  /*13a90*/  FSEL R82, R123, -INF , P5 ;  /* 0xff8000007b527808 */ /* 0x004fe40002800000 */
[----:B------:R-:W2:Y:S02]  /*13aa0*/  MUFU.TANH R130, R130 ;  /* 0x0000008200827308 */ /* 0x000ea40000002400 */
[----:B------:R-:W-:-:S02]  /*13ab0*/  FMNMX.FTZ R87, R82, R87, !PT ;  /* 0x0000005752577209 */ /* 0x000fc40007810000 */
[C---:B------:R-:W-:Y:S02]  /*13ac0*/  ISETP.GT.AND P0, PT, R79.reuse, 0x18, PT ;  /* 0x000000184f00780c */ /* 0x040fe40003f04270 */
[----:B----4-:R-:W-:Y:S02]  /*13ad0*/  FSEL R126, R126, -INF , P2 ;  /* 0xff8000007e7e7808 */ /* 0x010fe40001000000 */
[----:B------:R-:W3:Y:S01]  /*13ae0*/  MUFU.TANH R107, R107 ;  /* 0x0000006b006b7308 */ /* 0x000ee20000002400 */
[----:B------:R-:W-:Y:S01]  /*13af0*/  FMNMX.FTZ R87, R102, R87, !PT ;  /* 0x0000005766577209 */ /* 0x000fe20007810000 */
[----:B------:R-:W-:Y:S01]  /*13b00*/  FMUL.FTZ R142, R2, R114 ;  /* 0x00000072028e7220 */ /* 0x000fe20000410000 */
[C---:B------:R-:W-:Y:S02]  /*13b10*/  ISETP.GT.AND P2, PT, R79.reuse, 0x19, PT ;  /* 0x000000194f00780c */ /* 0x040fe40003f44270 */
[----:B0-----:R-:W-:Y:S02]  /*13b20*/  FSEL R122, R122, -INF , P0 ;  /* 0xff8000007a7a7808 */ /* 0x001fe40000000000 */
[----:B------:R-:W-:Y:S01]  /*13b30*/  FMNMX.FTZ R87, R126, R87, !PT ;  /* 0x000000577e577209 */ /* 0x000fe20007810000 */
[----:B------:R-:W0:Y:S01]  /*13b40*/  MUFU.TANH R138, R138 ;  /* 0x0000008a008a7308 */ /* 0x000e220000002400 */
[----:B------:R-:W-:Y:S01]  /*13b50*/  ISETP.GT.AND P0, PT, R79, 0x20, PT ;  /* 0x000000204f00780c */ /* 0x000fe20003f04270 */
[----:B------:R-:W-:Y:S01]  /*13b60*/  FMUL.FTZ R144, R2, R115 ;  /* 0x0000007302907220 */ /* 0x000fe20000410000 */
[----:B-1----:R-:W-:-:S02]  /*13b70*/  FSEL R114, R13, -INF , P2 ;  /* 0xff8000000d727808 */ /* 0x002fc40001000000 */
[----:B------:R-:W-:-:S03]  /*13b80*/  FMNMX.FTZ R87, R122, R87, !PT ;  /* 0x000000577a577209 */ /* 0x000fc60007810000 */
[----:B------:R-:W1:Y:S01]  /*13b90*/  MUFU.TANH R140, R140 ;  /* 0x0000008c008c7308 */ /* 0x000e620000002400 */
[----:B------:R-:W-:Y:S01]  /*13ba0*/  FMUL.FTZ R134, R2, R118 ;  /* 0x0000007602867220 */ /* 0x000fe20000410000 */
[C---:B------:R-:W-:Y:S02]  /*13bb0*/  ISETP.GT.AND P2, PT, R79.reuse, 0x21, PT ;  /* 0x000000214f00780c */ /* 0x040fe40003f44270 */
[----:B--2---:R-:W-:Y:S02]  /*13bc0*/  FSEL R118, R130, -INF , P0 ;  /* 0xff80000082767808 */ /* 0x004fe40000000000 */
[----:B------:R-:W-:Y:S02]  /*13bd0*/  FMNMX.FTZ R87, R114, R87, !PT ;  /* 0x0000005772577209 */ /* 0x000fe40007810000 */
[----:B------:R-:W2:Y:S01]  /*13be0*/  MUFU.TANH R142, R142 ;  /* 0x0000008e008e7308 */ /* 0x000ea20000002400 */
[----:B------:R-:W-:Y:S02]  /*13bf0*/  ISETP.GT.AND P3, PT, R79, 0x28, PT ;  /* 0x000000284f00780c */ /* 0x000fe40003f64270 */
[----:B---3--:R-:W-:-:S02]  /*13c00*/  FSEL R130, R107, -INF , P2 ;  /* 0xff8000006b827808 */ /* 0x008fc40001000000 */
        /* <DEDUP_REMOVED lines=15> */
[----:B------:R-:W-:Y:S02]  /*13d00*/  ISETP.GT.AND P2, PT, R79, 0x38, PT ;  /* 0x000000384f00780c */ /* 0x000fe40003f44270 */
[----:B---3--:R-:W-:Y:S02]  /*13d10*/  FSEL R144, R144, -INF , P0 ;  /* 0xff80000090907808 */ /* 0x008fe40000000000 */
        /* <DEDUP_REMOVED lines=8> */
[----:B------:R-:W-:Y:S01]  /*13da0*/  VIADD R12, R12, 0x606 ;  /* 0x000006060c0c7836 */ /* 0x000fe20000000000 */
[----:B-1----:R-:W-:Y:S02]  /*13db0*/  FSEL R110, R110, -INF , P0 ;  /* 0xff8000006e6e7808 */ /* 0x002fe40000000000 */
[----:B------:R-:W-:-:S03]  /*13dc0*/  FMNMX.FTZ R87, R134, R87, !PT ;  /* 0x0000005786577209 */ /* 0x000fc60007810000 */
[----:B------:R-:W1:Y:S01]  /*13dd0*/  MUFU.TANH R88, R88 ;  /* 0x0000005800587308 */ /* 0x000e620000002400 */
[----:B------:R-:W-:Y:S01]  /*13de0*/  ISETP.GT.AND P2, PT, R79, 0x41, PT ;  /* 0x000000414f00780c */ /* 0x000fe20003f44270 */
[----:B------:R-:W-:Y:S01]  /*13df0*/  IMAD.MOV.U32 R13, RZ, RZ, 0x40000040 ;  /* 0x40000040ff0d7424 */ /* 0x000fe200078e00ff */
[----:B--2---:R-:W-:Y:S02]  /*13e00*/  FSEL R94, R119, -INF , P3 ;  /* 0xff800000775e7808 */ /* 0x004fe40001800000 */
[----:B------:R-:W-:-:S03]  /*13e10*/  FMNMX.FTZ R87, R110, R87, !PT ;  /* 0x000000576e577209 */ /* 0x000fc60007810000 */
[----:B------:R-:W2:Y:S01]  /*13e20*/  MUFU.TANH R98, R98 ;  /* 0x0000006200627308 */ /* 0x000ea20000002400 */
[----:B------:R-:W-:Y:S01]  /*13e30*/  R2UR UR6, R12 ;  /* 0x000000000c0672ca */ /* 0x000fe200000e0000 */
[----:B------:R-:W-:Y:S02]  /*13e40*/  WARPGROUP.DEPBAR.LE gsb0, 0x0 ;  /* 0x00008000000079c5 */ /* 0x000fe40000010000 */
[----:B------:R-:W-:Y:S01]  /*13e50*/  FMUL.FTZ R12, R2, R40 ;  /* 0x00000028020c7220 */ /* 0x000fe20000410000 */
[----:B------:R-:W-:Y:S02]  /*13e60*/  ISETP.GT.AND P0, PT, R79, 0x48, PT ;  /* 0x000000484f00780c */ /* 0x000fe40003f04270 */
[----:B---3--:R-:W-:Y:S01]  /*13e70*/  FSEL R40, R111, -INF , P2 ;  /* 0xff8000006f287808 */ /* 0x008fe20001000000 */
[----:B------:R-:W3:Y:S01]  /*13e80*/  MUFU.TANH R90, R90 ;  /* 0x0000005a005a7308 */ /* 0x000ee20000002400 */
[----:B------:R-:W-:Y:S01]  /*13e90*/  FMNMX.FTZ R87, R94, R87, !PT ;  /* 0x000000575e577209 */ /* 0x000fe20007810000 */
[C---:B------:R-:W-:Y:S01]  /*13ea0*/  FMUL.FTZ R156, R2.reuse, R59 ;  /* 0x0000003b029c7220 */ /* 0x040fe20000410000 */
[----:B------:R-:W-:Y:S01]  /*13eb0*/  R2UR UR7, R13 ;  /* 0x000000000d0772ca */ /* 0x000fe200000e0000 */
[----:B------:R-:W-:Y:S01]  /*13ec0*/  FMUL.FTZ R59, R2, R66 ;  /* 0x00000042023b7220 */ /* 0x000fe20000410000 */
[----:B------:R-:W-:-:S02]  /*13ed0*/  R2UR UR4, R6 ;  /* 0x00000000060472ca */ /* 0x000fc400000e0000 */
[----:B------:R-:W-:Y:S01]  /*13ee0*/  R2UR UR5, R7 ;  /* 0x00000000070572ca */ /* 0x000fe200000e0000 */
[----:B------:R-:W4:Y:S01]  /*13ef0*/  MUFU.TANH R95, R95 ;  /* 0x0000005f005f7308 */ /* 0x000f220000002400 */
[----:B------:R-:W-:Y:S02]  /*13f00*/  ISETP.GT.AND P3, PT, R79, 0x49, PT ;  /* 0x000000494f00780c */ /* 0x000fe40003f64270 */
[----:B0-----:R-:W-:Y:S02]  /*13f10*/  FSEL R66, R115, -INF , P0 ;  /* 0xff80000073427808 */ /* 0x001fe40000000000 */
[----:B------:R-:W-:Y:S01]  /*13f20*/  FMNMX.FTZ R87, R40, R87, !PT ;  /* 0x0000005728577209 */ /* 0x000fe20007810000 */
[----:B------:R-:W-:Y:S01]  /*13f30*/  FMUL.FTZ R158, R2, R62 ;  /* 0x0000003e029e7220 */ /* 0x000fe20000410000 */
[C---:B------:R-:W-:Y:S01]  /*13f40*/  ISETP.GT.AND P2, PT, R79.reuse, 0x50, PT ;  /* 0x000000504f00780c */ /* 0x040fe20003f44270 */
[----:B------:R-:W0:Y:S01]  /*13f50*/  MUFU.TANH R91, R91 ;  /* 0x0000005b005b7308 */ /* 0x000e220000002400 */
[----:B-1----:R-:W-:Y:S01]  /*13f60*/  FSEL R62, R88, -INF , P3 ;  /* 0xff800000583e7808 */ /* 0x002fe20001800000 */
[----:B------:R-:W-:Y:S01]  /*13f70*/  WARPGROUP.ARRIVE ;  /* 0x00000000000079c5 */ /* 0x000fe20000000000 */
[----:B------:R-:W-:Y:S01]  /*13f80*/  FMNMX.FTZ R87, R66, R87, !PT ;  /* 0x0000005742577209 */ /* 0x000fe20007810000 */
[----:B------:R-:W-:Y:S01]  /*13f90*/  FMUL.FTZ R164, R2, R70 ;  /* 0x0000004602a47220 */ /* 0x000fe20000410000 */
[----:B------:R-:W-:-:S02]  /*13fa0*/  ISETP.GT.AND P0, PT, R79, 0x51, PT ;  /* 0x000000514f00780c */ /* 0x000fc40003f04270 */
[----:B--2---:R-:W-:Y:S01]  /*13fb0*/  FSEL R70, R98, -INF , P2 ;  /* 0xff80000062467808 */ /* 0x004fe20001000000 */
[----:B------:R-:W1:Y:S01]  /*13fc0*/  MUFU.TANH R99, R99 ;  /* 0x0000006300637308 */ /* 0x000e620000002400 */
[----:B------:R-:W-:Y:S01]  /*13fd0*/  FMNMX.FTZ R87, R62, R87, !PT ;  /* 0x000000573e577209 */ /* 0x000fe20007810000 */
[----:B------:R-:W-:Y:S01]  /*13fe0*/  FMUL.FTZ R13, R2, R42 ;  /* 0x0000002a020d7220 */ /* 0x000fe20000410000 */
[----:B------:R-:W-:Y:S01]  /*13ff0*/  QGMMA.64x32x32.F32.E4M3.E4M3 R24, gdesc[UR4], R24, gsb0 ;  /* 0x00600000041879f3 */ /* 0x000fe20008000818 */
[----:B------:R-:W-:-:S04]  /*14000*/  ISETP.GT.AND P3, PT, R79, 0x58, PT ;  /* 0x000000584f00780c */ /* 0x000fc80003f64270 */
[----:B------:R-:W2:Y:S01]  /*14010*/  MUFU.TANH R103, R103 ;  /* 0x0000006700677308 */ /* 0x000ea20000002400 */
[----:B---3--:R-:W-:Y:S01]  /*14020*/  FSEL R42, R90, -INF , P0 ;  /* 0xff8000005a2a7808 */ /* 0x008fe20000000000 */
[----:B------:R-:W-:Y:S01]  /*14030*/  FMUL.FTZ R154, R2, R86 ;  /* 0x00000056029a7220 */ /* 0x000fe20000410000 */
[----:B------:R-:W-:-:S05]  /*14040*/  FMNMX.FTZ R87, R70, R87, !PT ;  /* 0x0000005746577209 */ /* 0x000fca0007810000 */
[----:B------:R-:W3:Y:S01]  /*14050*/  MUFU.TANH R148, R148 ;  /* 0x0000009400947308 */ /* 0x000ee20000002400 */
[----:B------:R-:W-:Y:S01]  /*14060*/  ISETP.GT.AND P0, PT, R79, 0x59, PT ;  /* 0x000000594f00780c */ /* 0x000fe20003f04270 */
[C---:B------:R-:W-:Y:S01]  /*14070*/  FMUL.FTZ R83, R2.reuse, R83 ;  /* 0x0000005302537220 */ /* 0x040fe20000410000 */
[----:B----4-:R-:W-:Y:S01]  /*14080*/  FSEL R90, R95, -INF , P3 ;  /* 0xff8000005f5a7808 */ /* 0x010fe20001800000 */
[----:B------:R-:W-:Y:S01]  /*14090*/  FMUL.FTZ R160, R2, R63 ;  /* 0x0000003f02a07220 */ /* 0x000fe20000410000 */
[----:B------:R-:W-:-:S03]  /*140a0*/  FMNMX.FTZ R87, R42, R87, !PT ;  /* 0x000000572a577209 */ /* 0x000fc60007810000 */
[----:B------:R-:W4:Y:S01]  /*140b0*/  MUFU.TANH R146, R146 ;  /* 0x0000009200927308 */ /* 0x000f220000002400 */
[----:B------:R-:W-:-:S07]  /*140c0*/  ISETP.GT.AND P2, PT, R79, 0x60, PT ;  /* 0x000000604f00780c */ /* 0x000fce0003f44270 */
[----:B------:R-:W5:Y:S01]  /*140d0*/  MUFU.TANH R150, R150 ;  /* 0x0000009600967308 */ /* 0x000f620000002400 */
[----:B0-----:R-:W-:-:S07]  /*140e0*/  FSEL R86, R91, -INF , P0 ;  /* 0xff8000005b567808 */ /* 0x001fce0000000000 */
[----:B------:R-:W-:Y:S01]  /*140f0*/  MUFU.TANH R152, R152 ;  /* 0x0000009800987308 */ /* 0x000fe20000002400 */
[----:B------:R-:W-:Y:S01]  /*14100*/  FMNMX.FTZ R87, R90, R87, !PT ;  /* 0x000000575a577209 */ /* 0x000fe20007810000 */
[C---:B------:R-:W-:Y:S01]  /*14110*/  FMUL.FTZ R63, R2.reuse, R46 ;  /* 0x0000002e023f7220 */ /* 0x040fe20000410000 */
[----:B------:R-:W-:Y:S01]  /*14120*/  ISETP.GT.AND P0, PT, R79, 0x61, PT ;  /* 0x000000614f00780c */ /* 0x000fe20003f04270 */
[----:B------:R-:W-:Y:S01]  /*14130*/  FMUL.FTZ R162, R2, R67 ;  /* 0x0000004302a27220 */ /* 0x000fe20000410000 */
[----:B-1----:R-:W-:-:S03]  /*14140*/  FSEL R46, R99, -INF , P2 ;  /* 0xff800000632e7808 */ /* 0x002fc60001000000 */
[----:B------:R-:W-:Y:S01]  /*14150*/  MUFU.TANH R69, R69 ;  /* 0x0000004500457308 */ /* 0x000fe20000002400 */
[----:B------:R-:W-:Y:S01]  /*14160*/  FMNMX.FTZ R87, R86, R87, !PT ;  /* 0x0000005756577209 */ /* 0x000fe20007810000 */
[C---:B------:R-:W-:Y:S01]  /*14170*/  FMUL.FTZ R166, R2.reuse, R71 ;  /* 0x0000004702a67220 */ /* 0x040fe20000410000 */
[----:B------:R-:W-:Y:S01]  /*14180*/  ISETP.GT.AND P2, PT, R79, 0x68, PT ;  /* 0x000000684f00780c */ /* 0x000fe20003f44270 */
[C---:B------:R-:W-:Y:S01]  /*14190*/  FMUL.FTZ R43, R2.reuse, R43 ;  /* 0x0000002b022b7220 */ /* 0x040fe20000410000 */
[----:B--2---:R-:W-:Y:S01]  /*141a0*/  FSEL R98, R103, -INF , P0 ;  /* 0xff80000067627808 */ /* 0x004fe20000000000 */
[----:B------:R-:W-:Y:S01]  /*141b0*/  FMUL.FTZ R47, R2, R47 ;  /* 0x0000002f022f7220 */ /* 0x000fe20000410000 */
[----:B------:R-:W-:Y:S01]  /*141c0*/  FMNMX.FTZ R87, R46, R87, !PT ;  /* 0x000000572e577209 */ /* 0x000fe20007810000 */
[----:B------:R-:W0:Y:S01]  /*141d0*/  MUFU.TANH R83, R83 ;  /* 0x0000005300537308 */ /* 0x000e220000002400 */
[----:B------:R-:W-:Y:S01]  /*141e0*/  ISETP.GT.AND P0, PT, R79, 0x69, PT ;  /* 0x000000694f00780c */ /* 0x000fe20003f04270 */
[----:B------:R-:W-:Y:S01]  /*141f0*/  FMUL.FTZ R51, R2, R51 ;  /* 0x0000003302337220 */ /* 0x000fe20000410000 */
[----:B---3--:R-:W-:Y:S01]  /*14200*/  FSEL R148, R148, -INF , P2 ;  /* 0xff80000094947808 */ /* 0x008fe20001000000 */
[----:B------:R-:W-:Y:S01]  /*14210*/  FMUL.FTZ R55, R2, R55 ;  /* 0x0000003702377220 */ /* 0x000fe20000410000 */
[----:B------:R-:W-:Y:S01]  /*14220*/  FMNMX.FTZ R87, R98, R87, !PT ;  /* 0x0000005762577209 */ /* 0x000fe20007810000 */
[----:B------:R-:W-:-:S02]  /*14230*/  ULDC UR4, c[0x0][0x988] ;  /* 0x0002620000047ab9 */ /* 0x000fc40000000800 */
[----:B------:R-:W1:Y:S01]  /*14240*/  MUFU.TANH R154, R154 ;  /* 0x0000009a009a7308 */ /* 0x000e620000002400 */
[C---:B------:R-:W-:Y:S02]  /*14250*/  ISETP.GT.AND P2, PT, R79.reuse, 0x70, PT ;  /* 0x000000704f00780c */ /* 0x040fe40003f44270 */
[----:B----4-:R-:W-:Y:S02]  /*14260*/  FSEL R146, R146, -INF , P0 ;  /* 0xff80000092927808 */ /* 0x010fe40000000000 */
[----:B------:R-:W-:Y:S02]  /*14270*/  FMNMX.FTZ R87, R148, R87, !PT ;  /* 0x0000005794577209 */ /* 0x000fe40007810000 */
[C---:B------:R-:W-:Y:S02]  /*14280*/  ISETP.GT.AND P0, PT, R79.reuse, 0x71, PT ;  /* 0x000000714f00780c */ /* 0x040fe40003f04270 */
[----:B-----5:R-:W-:Y:S02]  /*14290*/  FSEL R150, R150, -INF , P2 ;  /* 0xff80000096967808 */ /* 0x020fe40001000000 */
[----:B------:R-:W-:Y:S01]  /*142a0*/  FMNMX.FTZ R87, R146, R87, !PT ;  /* 0x0000005792577209 */ /* 0x000fe20007810000 */
[----:B------:R-:W2:Y:S01]  /*142b0*/  MUFU.TANH R156, R156 ;  /* 0x0000009c009c7308 */ /* 0x000ea20000002400 */
[----:B------:R-:W-:Y:S01]  /*142c0*/  FMUL.FTZ R67, R2, R50 ;  /* 0x0000003202437220 */ /* 0x000fe20000410000 */
[----:B------:R-:W-:-:S02]  /*142d0*/  ISETP.GT.AND P2, PT, R79, 0x78, PT ;  /* 0x000000784f00780c */ /* 0x000fc40003f44270 */
[----:B0-----:R-:W-:Y:S02]  /*142e0*/  FSEL R50, R83, -INF , P0 ;  /* 0xff80000053327808 */ /* 0x001fe40000000000 */
[----:B------:R-:W-:Y:S02]  /*142f0*/  FMNMX.FTZ R87, R150, R87, !PT ;  /* 0x0000005796577209 */ /* 0x000fe40007810000 */
[----:B------:R-:W0:Y:S01]  /*14300*/  MUFU.TANH R158, R158 ;  /* 0x0000009e009e7308 */ /* 0x000e220000002400 */
[C---:B------:R-:W-:Y:S02]  /*14310*/  ISETP.GT.AND P0, PT, R79.reuse, 0x79, PT ;  /* 0x000000794f00780c */ /* 0x040fe40003f04270 */
[----:B-1----:R-:W-:Y:S02]  /*14320*/  FSEL R154, R154, -INF , P2 ;  /* 0xff8000009a9a7808 */ /* 0x002fe40001000000 */
[----:B------:R-:W-:Y:S02]  /*14330*/  FMNMX.FTZ R87, R50, R87, !PT ;  /* 0x0000005732577209 */ /* 0x000fe40007810000 */
[----:B------:R-:W-:Y:S01]  /*14340*/  ISETP.GT.AND P2, PT, R79, 0x80, PT ;  /* 0x000000804f00780c */ /* 0x000fe20003f44270 */
[----:B------:R-:W1:Y:S01]  /*14350*/  MUFU.TANH R160, R160 ;  /* 0x000000a000a07308 */ /* 0x000e620000002400 */
[----:B------:R-:W-:-:S02]  /*14360*/  FSEL R152, R152, -INF , P0 ;  /* 0xff80000098987808 */ /* 0x000fc40000000000 */
[----:B------:R-:W-:Y:S01]  /*14370*/  FMNMX.FTZ R87, R154, R87, !PT ;  /* 0x000000579a577209 */ /* 0x000fe20007810000 */
[----:B------:R-:W-:Y:S01]  /*14380*/  FMUL.FTZ R71, R2, R54 ;  /* 0x0000003602477220 */ /* 0x000fe20000410000 */
[----:B------:R-:W-:Y:S02]  /*14390*/  ISETP.GT.AND P0, PT, R79, 0x81, PT ;  /* 0x000000814f00780c */ /* 0x000fe40003f04270 */
[----:B------:R-:W-:Y:S01]  /*143a0*/  FSEL R54, R69, -INF , P2 ;  /* 0xff80000045367808 */ /* 0x000fe20001000000 */
[----:B------:R-:W3:Y:S01]  /*143b0*/  MUFU.TANH R59, R59 ;  /* 0x0000003b003b7308 */ /* 0x000ee20000002400 */
[----:B------:R-:W-:Y:S02]  /*143c0*/  FMNMX.FTZ R87, R152, R87, !PT ;  /* 0x0000005798577209 */ /* 0x000fe40007810000 */
[----:B------:R-:W-:Y:S02]  /*143d0*/  ISETP.GT.AND P2, PT, R79, 0x88, PT ;  /* 0x000000884f00780c */ /* 0x000fe40003f44270 */
[----:B--2---:R-:W-:-:S02]  /*143e0*/  FSEL R156, R156, -INF , P0 ;  /* 0xff8000009c9c7808 */ /* 0x004fc40000000000 */
[----:B------:R-:W-:Y:S01]  /*143f0*/  FMNMX.FTZ R87, R54, R87, !PT ;  /* 0x0000005736577209 */ /* 0x000fe20007810000 */
[----:B------:R-:W2:Y:S01]  /*14400*/  MUFU.TANH R162, R162 ;  /* 0x000000a200a27308 */ /* 0x000ea20000002400 */
        /* <DEDUP_REMOVED lines=8> */
[----:B------:R-:W-:Y:S02]  /*14490*/  WARPGROUP.DEPBAR.LE gsb0, 0x0 ;  /* 0x00008000000079c5 */ /* 0x000fe40000010000 */
[----:B------:R-:W-:Y:S01]  /*144a0*/  FMUL.FTZ R69, R2, R26 ;  /* 0x0000001a02457220 */ /* 0x000fe20000410000 */
[----:B------:R-:W-:Y:S02]  /*144b0*/  ISETP.GT.AND P0, PT, R79, 0x91, PT ;  /* 0x000000914f00780c */ /* 0x000fe40003f04270 */
[----:B---3--:R-:W-:Y:S02]  /*144c0*/  FSEL R26, R59, -INF , P2 ;  /* 0xff8000003b1a7808 */ /* 0x008fe40001000000 */
[----:B------:R-:W3:Y:S01]  /*144d0*/  MUFU.TANH R13, R13 ;  /* 0x0000000d000d7308 */ /* 0x000ee20000002400 */
[----:B------:R-:W-:Y:S02]  /*144e0*/  FMNMX.FTZ R87, R160, R87, !PT ;  /* 0x00000057a0577209 */ /* 0x000fe40007810000 */
[----:B------:R-:W-:-:S02]  /*144f0*/  ISETP.GT.AND P2, PT, R79, 0x98, PT ;  /* 0x000000984f00780c */ /* 0x000fc40003f44270 */
[----:B--2---:R-:W-:Y:S02]  /*14500*/  FSEL R162, R162, -INF , P0 ;  /* 0xff800000a2a27808 */ /* 0x004fe40000000000 */
        /* <DEDUP_REMOVED lines=10> */
[----:B------:R-:W-:Y:S01]  /*145b0*/  FMUL.FTZ R59, R2, R30 ;  /* 0x0000001e023b7220 */ /* 0x000fe20000410000 */
[----:B------:R-:W-:Y:S02]  /*145c0*/  ISETP.GT.AND P0, PT, R79, 0xa1, PT ;  /* 0x000000a14f00780c */ /* 0x000fe40003f04270 */
[----:B---3--:R-:W-:Y:S02]  /*145d0*/  FSEL R30, R13, -INF , P2 ;  /* 0xff8000000d1e7808 */ /* 0x008fe40001000000 */
[----:B------:R-:W-:Y:S02]  /*145e0*/  FMNMX.FTZ R87, R166, R87, !PT ;  /* 0x00000057a6577209 */ /* 0x000fe40007810000 */
[----:B------:R-:W3:Y:S01]  /*145f0*/  MUFU.TANH R67, R67 ;  /* 0x0000004300437308 */ /* 0x000ee20000002400 */
[----:B------:R-:W-:Y:S02]  /*14600*/  ISETP.GT.AND P2, PT, R79, 0xa8, PT ;  /* 0x000000a84f00780c */ /* 0x000fe40003f44270 */
[----:B--2---:R-:W-:-:S02]  /*14610*/  FSEL R168, R43, -INF , P0 ;  /* 0xff8000002ba87808 */ /* 0x004fc40000000000 */
[----:B------:R-:W-:-:S03]  /*14620*/  FMNMX.FTZ R87, R30, R87, !PT ;  /* 0x000000571e577209 */ /* 0x000fc60007810000 */
[----:B------:R-:W2:Y:S01]  /*14630*/  MUFU.TANH R51, R51 ;  /* 0x0000003300337308 */ /* 0x000ea20000002400 */
[----:B------:R-:W-:Y:S02]  /*14640*/  ISETP.GT.AND P0, PT, R79, 0xa9, PT ;  /* 0x000000a94f00780c */ /* 0x000fe40003f04270 */
        /* <DEDUP_REMOVED lines=8> */
[----:B------:R-:W-:Y:S02]  /*146d0*/  ISETP.GT.AND P0, PT, R79, 0xb1, PT ;  /* 0x000000b14f00780c */ /* 0x000fe40003f04270 */
[----:B---3--:R-:W-:Y:S02]  /*146e0*/  FSEL R174, R67, -INF , P2 ;  /* 0xff80000043ae7808 */ /* 0x008fe40001000000 */
[----:B------:R-:W-:-:S03]  /*146f0*/  FMNMX.FTZ R87, R172, R87, !PT ;  /* 0x00000057ac577209 */ /* 0x000fc60007810000 */
[----:B------:R-:W3:Y:S01]  /*14700*/  MUFU.TANH R69, R69 ;  /* 0x0000004500457308 */ /* 0x000ee20000002400 */
[C---:B------:R-:W-:Y:S01]  /*14710*/  FMUL.FTZ R13, R2.reuse, R34 ;  /* 0x00000022020d7220 */ /* 0x040fe20000410000 */
[----:B------:R-:W-:Y:S01]  /*14720*/  ISETP.GT.AND P2, PT, R79, 0xb8, PT ;  /* 0x000000b84f00780c */ /* 0x000fe20003f44270 */
[----:B------:R-:W-:Y:S01]  /*14730*/  FMUL.FTZ R31, R2, R31 ;  /* 0x0000001f021f7220 */ /* 0x000fe20000410000 */
[----:B--2---:R-:W-:Y:S02]  /*14740*/  FSEL R34, R51, -INF , P0 ;  /* 0xff80000033227808 */ /* 0x004fe40000000000 */
[----:B------:R-:W-:Y:S02]  /*14750*/  FMNMX.FTZ R87, R174, R87, !PT ;  /* 0x00000057ae577209 */ /* 0x000fe40007810000 */
[----:B------:R-:W2:Y:S01]  /*14760*/  MUFU.TANH R27, R27 ;  /* 0x0000001b001b7308 */ /* 0x000ea20000002400 */
[----:B------:R-:W-:Y:S02]  /*14770*/  ISETP.GT.AND P0, PT, R79, 0xb9, PT ;  /* 0x000000b94f00780c */ /* 0x000fe40003f04270 */
[----:B0-----:R-:W-:-:S02]  /*14780*/  FSEL R178, R71, -INF , P2 ;  /* 0xff80000047b27808 */ /* 0x001fc40001000000 */
        /* <DEDUP_REMOVED lines=9> */
[----:B---3--:R-:W-:Y:S02]  /*14820*/  FSEL R180, R69, -INF , P2 ;  /* 0xff80000045b47808 */ /* 0x008fe40001000000 */
[----:B------:R-:W-:-:S03]  /*14830*/  FMNMX.FTZ R87, R176, R87, !PT ;  /* 0x00000057b0577209 */ /* 0x000fc60007810000 */
[----:B------:R-:W3:Y:S01]  /*14840*/  MUFU.TANH R13, R13 ;  /* 0x0000000d000d7308 */ /* 0x000ee20000002400 */
[----:B------:R-:W-:Y:S01]  /*14850*/  ISETP.GT.AND P2, PT, R79, 0xc8, PT ;  /* 0x000000c84f00780c */ /* 0x000fe20003f44270 */
[----:B------:R-:W-:Y:S01]  /*14860*/  FMUL.FTZ R39, R2, R39 ;  /* 0x0000002702277220 */ /* 0x000fe20000410000 */
[----:B--2---:R-:W-:Y:S02]  /*14870*/  FSEL R38, R27, -INF , P0 ;  /* 0xff8000001b267808 */ /* 0x004fe40000000000 */
[----:B------:R-:W-:-:S03]  /*14880*/  FMNMX.FTZ R87, R180, R87, !PT ;  /* 0x00000057b4577209 */ /* 0x000fc60007810000 */
        /* <DEDUP_REMOVED lines=10> */
[----:B---3--:R-:W-:Y:S02]  /*14930*/  FSEL R186, R13, -INF , P2 ;  /* 0xff8000000dba7808 */ /* 0x008fe40001000000 */
[----:B------:R-:W-:Y:S01]  /*14940*/  FMNMX.FTZ R87, R182, R87, !PT ;  /* 0x00000057b6577209 */ /* 0x000fe20007810000 */
[----:B------:R-:W-:Y:S01]  /*14950*/  FMUL.FTZ R27, R2, R44 ;  /* 0x0000002c021b7220 */ /* 0x000fe20000410000 */
[----:B------:R-:W-:Y:S02]  /*14960*/  ISETP.GT.AND P2, PT, R79, 0xd8, PT ;  /* 0x000000d84f00780c */ /* 0x000fe40003f44270 */
[----:B--2---:R-:W-:Y:S02]  /*14970*/  FSEL R44, R35, -INF , P0 ;  /* 0xff800000232c7808 */ /* 0x004fe40000000000 */
[----:B------:R-:W-:-:S02]  /*14980*/  FMNMX.FTZ R87, R186, R87, !PT ;  /* 0x00000057ba577209 */ /* 0x000fc40007810000 */
[----:B------:R-:W-:Y:S02]  /*14990*/  ISETP.GT.AND P0, PT, R79, 0xd9, PT ;  /* 0x000000d94f00780c */ /* 0x000fe40003f04270 */
[----:B0-----:R-:W-:Y:S02]  /*149a0*/  FSEL R190, R43, -INF , P2 ;  /* 0xff8000002bbe7808 */ /* 0x001fe40001000000 */
[----:B------:R-:W-:Y:S02]  /*149b0*/  FMNMX.FTZ R87, R44, R87, !PT ;  /* 0x000000572c577209 */ /* 0x000fe40007810000 */
[----:B-1----:R-:W-:Y:S02]  /*149c0*/  FSEL R188, R39, -INF , P0 ;  /* 0xff80000027bc7808 */ /* 0x002fe40000000000 */
[----:B------:R-:W-:-:S04]  /*149d0*/  FMNMX.FTZ R87, R190, R87, !PT ;  /* 0x00000057be577209 */ /* 0x000fc80007810000 */
[----:B------:R-:W-:Y:S01]  /*149e0*/  FMNMX.FTZ R87, R188, R87, !PT ;  /* 0x00000057bc577209 */ /* 0x000fe20007810000 */
[----:B------:R-:W-:-:S04]  /*149f0*/  FMUL.FTZ R35, R2, R48 ;  /* 0x0000003002237220 */ /* 0x000fc80000410000 */
[----:B------:R-:W0:Y:S02]  /*14a00*/  SHFL.BFLY PT, R48, R87, 0x2, 0x1f ;  /* 0x0c401f0057307f89 */ /* 0x000e2400000e0000 */
[----:B0-----:R-:W-:-:S05]  /*14a10*/  FMNMX.FTZ R48, R87, R48, !PT ;  /* 0x0000003057307209 */ /* 0x001fca0007810000 */
[----:B------:R-:W0:Y:S01]  /*14a20*/  SHFL.BFLY PT, R13, R48, 0x1, 0x1f ;  /* 0x0c201f00300d7f89 */ /* 0x000e2200000e0000 */
[----:B------:R-:W1:Y:S08]  /*14a30*/  MUFU.TANH R3, R3 ;  /* 0x0000000300037308 */ /* 0x000e700000002400 */
[----:B------:R-:W2:Y:S01]  /*14a40*/  MUFU.TANH R20, R20 ;  /* 0x0000001400147308 */ /* 0x000ea20000002400 */
[----:B------:R-:W-:Y:S01]  /*14a50*/  FMUL.FTZ R51, R2, R37 ;  /* 0x0000002502337220 */ /* 0x000fe20000410000 */
[----:B------:R-:W-:-:S06]  /*14a60*/  VIADDMNMX R65, R65, R74, R75, PT ;  /* 0x0000004a41417246 */ /* 0x000fcc000380014b */
[----:B------:R-:W3:Y:S01]  /*14a70*/  MUFU.TANH R21, R21 ;  /* 0x0000001500157308 */ /* 0x000ee20000002400 */
[----:B0-----:R-:W-:Y:S01]  /*14a80*/  FMNMX.FTZ R88, R48, R13, !PT ;  /* 0x0000000d30587209 */ /* 0x001fe20007810000 */
[----:B------:R-:W-:Y:S02]  /*14a90*/  IMAD.U32 R13, RZ, RZ, UR4 ;  /* 0x00000004ff0d7e24 */ /* 0x000fe4000f8e00ff */
[----:B------:R-:W-:Y:S01]  /*14aa0*/  FMUL.FTZ R48, R2, R36 ;  /* 0x0000002402307220 */ /* 0x000fe20000410000 */
[C---:B------:R-:W-:Y:S01]  /*14ab0*/  FSETP.NEU.FTZ.AND P0, PT, R88.reuse, -INF , PT ;  /* 0xff8000005800780b */ /* 0x040fe20003f1d000 */
[----:B------:R-:W-:-:S02]  /*14ac0*/  FFMA.FTZ R36, R88, R13, -8 ;  /* 0xc100000058247423 */ /* 0x000fc4000001000d */
[----:B------:R-:W0:Y:S01]  /*14ad0*/  MUFU.TANH R120, R120 ;  /* 0x0000007800787308 */ /* 0x000e220000002400 */
[----:B------:R-:W-:Y:S02]  /*14ae0*/  ISETP.GT.AND P2, PT, R65, 0x1, PT ;  /* 0x000000014100780c */ /* 0x000fe40003f44270 */
[----:B------:R-:W-:-:S02]  /*14af0*/  FSEL R37, R36, RZ, P0 ;  /* 0x000000ff24257208 */ /* 0x000fc40000000000 */
[----:B------:R-:W-:-:S03]  /*14b00*/  ISETP.GT.AND P0, PT, R65, RZ, PT ;  /* 0x000000ff4100720c */ /* 0x000fc60003f04270 */
[----:B------:R-:W4:Y:S01]  /*14b10*/  MUFU.TANH R121, R121 ;  /* 0x0000007900797308 */ /* 0x000f220000002400 */
[----:B------:R-:W-:-:S01]  /*14b20*/  FFMA.FTZ R36, R68, R13, -R37 ;  /* 0x0000000d44247223 */ /* 0x000fc20000010825 */
[-CC-:B------:R-:W-:Y:S01]  /*14b30*/  FFMA.FTZ R68, R114, R13.reuse, -R37.reuse ;  /* 0x0000000d72447223 */ /* 0x180fe20000010825 */
[----:B------:R-:W-:Y:S02]  /*14b40*/  ISETP.GT.AND P3, PT, R65, 0x8, PT ;  /* 0x000000084100780c */ /* 0x000fe40003f64270 */
[----:B-1----:R-:W-:Y:S02]  /*14b50*/  FSEL R114, R3, -INF , P0 ;  /* 0xff80000003727808 */ /* 0x002fe40000000000 */
[----:B--2---:R-:W-:Y:S01]  /*14b60*/  FSEL R20, R20, -INF , P2 ;  /* 0xff80000014147808 */ /* 0x004fe20001000000 */
[----:B------:R-:W1:Y:S01]  /*14b70*/  MUFU.TANH R124, R124 ;  /* 0x0000007c007c7308 */ /* 0x000e620000002400 */
[----:B------:R-:W-:-:S01]  /*14b80*/  FFMA.FTZ R59, R118, R13, -R37 ;  /* 0x0000000d763b7223 */ /* 0x000fc20000010825 */
[----:B---3--:R-:W-:Y:S01]  /*14b90*/  FSEL R118, R21, -INF , P3 ;  /* 0xff80000015767808 */ /* 0x008fe20001800000 */
[----:B------:R-:W-:Y:S01]  /*14ba0*/  FMUL.FTZ R104, R2, R104 ;  /* 0x0000006802687220 */ /* 0x000fe20000410000 */
[----:B------:R-:W-:-:S02]  /*14bb0*/  ISETP.GT.AND P0, PT, R65, 0x9, PT ;  /* 0x000000094100780c */ /* 0x000fc40003f04270 */
[----:B------:R-:W-:Y:S02]  /*14bc0*/  FMNMX.FTZ R21, R114, R20, !PT ;  /* 0x0000001472157209 */ /* 0x000fe40007810000 */
[----:B------:R-:W2:Y:S01]  /*14bd0*/  MUFU.TANH R125, R125 ;  /* 0x0000007d007d7308 */ /* 0x000ea20000002400 */
[----:B------:R-:W-:Y:S01]  /*14be0*/  ISETP.GT.AND P2, PT, R65, 0x10, PT ;  /* 0x000000104100780c */ /* 0x000fe20003f44270 */
[----:B------:R-:W-:Y:S01]  /*14bf0*/  FMUL.FTZ R105, R2, R105 ;  /* 0x0000006902697220 */ /* 0x000fe20000410000 */
[----:B0-----:R-:W-:Y:S02]  /*14c00*/  FSEL R120, R120, -INF , P0 ;  /* 0xff80000078787808 */ /* 0x001fe40000000000 */
[----:B------:R-:W-:-:S03]  /*14c10*/  FMNMX.FTZ R21, R118, R21, !PT ;  /* 0x0000001576157209 */ /* 0x000fc60007810000 */
[----:B------:R-:W0:Y:S01]  /*14c20*/  MUFU.TANH R128, R128 ;  /* 0x0000008000807308 */ /* 0x000e220000002400 */
[----:B------:R-:W-:-:S01]  /*14c30*/  FFMA.FTZ R55, R122, R13, -R37 ;  /* 0x0000000d7a377223 */ /* 0x000fc20000010825 */
[----:B------:R-:W-:Y:S01]  /*14c40*/  ISETP.GT.AND P0, PT, R65, 0x11, PT ;  /* 0x000000114100780c */ /* 0x000fe20003f04270 */
[----:B------:R-:W-:Y:S01]  /*14c50*/  FMUL.FTZ R108, R2, R108 ;  /* 0x0000006c026c7220 */ /* 0x000fe20000410000 */
[----:B----4-:R-:W-:Y:S02]  /*14c60*/  FSEL R122, R121, -INF , P2 ;  /* 0xff800000797a7808 */ /* 0x010fe40001000000 */
[----:B------:R-:W-:Y:S02]  /*14c70*/  FMNMX.FTZ R69, R120, R21, !PT ;  /* 0x0000001578457209 */ /* 0x000fe40007810000 */
[----:B------:R-:W3:Y:S01]  /*14c80*/  MUFU.TANH R104, R104 ;  /* 0x0000006800687308 */ /* 0x000ee20000002400 */
[----:B------:R-:W-:Y:S01]  /*14c90*/  ISETP.GT.AND P2, PT, R65, 0x18, PT ;  /* 0x000000184100780c */ /* 0x000fe20003f44270 */
[----:B------:R-:W-:Y:S01]  /*14ca0*/  FMUL.FTZ R109, R2, R109 ;  /* 0x0000006d026d7220 */ /* 0x000fe20000410000 */
[----:B-1----:R-:W-:-:S02]  /*14cb0*/  FSEL R124, R124, -INF , P0 ;  /* 0xff8000007c7c7808 */ /* 0x002fc40000000000 */
[----:B------:R-:W-:-:S03]  /*14cc0*/  FMNMX.FTZ R69, R122, R69, !PT ;  /* 0x000000457a457209 */ /* 0x000fc60007810000 */
[----:B------:R-:W1:Y:S01]  /*14cd0*/  MUFU.TANH R105, R105 ;  /* 0x0000006900697308 */ /* 0x000e620000002400 */
[----:B------:R-:W-:-:S01]  /*14ce0*/  FFMA.FTZ R71, R94, R13, -R37 ;  /* 0x0000000d5e477223 */ /* 0x000fc20000010825 */
[----:B------:R-:W-:Y:S01]  /*14cf0*/  ISETP.GT.AND P0, PT, R65, 0x19, PT ;  /* 0x000000194100780c */ /* 0x000fe20003f04270 */
[----:B------:R-:W-:Y:S01]  /*14d00*/  FMUL.FTZ R112, R2, R112 ;  /* 0x0000007002707220 */ /* 0x000fe20000410000 */
[----:B--2---:R-:W-:Y:S02]  /*14d10*/  FSEL R94, R125, -INF , P2 ;  /* 0xff8000007d5e7808 */ /* 0x004fe40001000000 */
[----:B------:R-:W-:Y:S02]  /*14d20*/  FMNMX.FTZ R69, R124, R69, !PT ;  /* 0x000000457c457209 */ /* 0x000fe40007810000 */
[----:B------:R-:W2:Y:S01]  /*14d30*/  MUFU.TANH R108, R108 ;  /* 0x0000006c006c7308 */ /* 0x000ea20000002400 */
[----:B------:R-:W-:Y:S01]  /*14d40*/  ISETP.GT.AND P2, PT, R65, 0x20, PT ;  /* 0x000000204100780c */ /* 0x000fe20003f44270 */
[----:B------:R-:W-:Y:S01]  /*14d50*/  FMUL.FTZ R113, R2, R113 ;  /* 0x0000007102717220 */ /* 0x000fe20000410000 */
[----:B0-----:R-:W-:-:S02]  /*14d60*/  FSEL R128, R128, -INF , P0 ;  /* 0xff80000080807808 */ /* 0x001fc40000000000 */
[----:B------:R-:W-:-:S03]  /*14d70*/  FMNMX.FTZ R69, R94, R69, !PT ;  /* 0x000000455e457209 */ /* 0x000fc60007810000 */
[----:B------:R-:W0:Y:S01]  /*14d80*/  MUFU.TANH R109, R109 ;  /* 0x0000006d006d7308 */ /* 0x000e220000002400 */
[----:B------:R-:W-:Y:S01]  /*14d90*/  ISETP.GT.AND P0, PT, R65, 0x21, PT ;  /* 0x000000214100780c */ /* 0x000fe20003f04270 */
[----:B------:R-:W-:Y:S01]  /*14da0*/  FMUL.FTZ R116, R2, R116 ;  /* 0x0000007402747220 */ /* 0x000fe20000410000 */
[----:B---3--:R-:W-:Y:S01]  /*14db0*/  FSEL R104, R104, -INF , P2 ;  /* 0xff80000068687808 */ /* 0x008fe20001000000 */
[----:B------:R-:W-:Y:S01]  /*14dc0*/  FMUL.FTZ R39, R2, R49 ;  /* 0x0000003102277220 */ /* 0x000fe20000410000 */
[----:B------:R-:W-:-:S03]  /*14dd0*/  FMNMX.FTZ R69, R128, R69, !PT ;  /* 0x0000004580457209 */ /* 0x000fc60007810000 */
[----:B------:R-:W3:Y:S01]  /*14de0*/  MUFU.TANH R112, R112 ;  /* 0x0000007000707308 */ /* 0x000ee20000002400 */
[----:B------:R-:W-:-:S01]  /*14df0*/  FFMA.FTZ R49, R58, R13, -R37 ;  /* 0x0000000d3a317223 */ /* 0x000fc20000010825 */
[--C-:B------:R-:W-:Y:S01]  /*14e00*/  FFMA.FTZ R58, R126, R13, -R37.reuse ;  /* 0x0000000d7e3a7223 */ /* 0x100fe20000010825 */
[----:B------:R-:W-:Y:S01]  /*14e10*/  ISETP.GT.AND P2, PT, R65, 0x28, PT ;  /* 0x000000284100780c */ /* 0x000fe20003f44270 */
[----:B------:R-:W-:Y:S01]  /*14e20*/  FMUL.FTZ R117, R2, R117 ;  /* 0x0000007502757220 */ /* 0x000fe20000410000 */
[----:B-1----:R-:W-:Y:S02]  /*14e30*/  FSEL R126, R105, -INF , P0 ;  /* 0xff800000697e7808 */ /* 0x002fe40000000000 */
[----:B------:R-:W-:Y:S01]  /*14e40*/  FMNMX.FTZ R69, R104, R69, !PT ;  /* 0x0000004568457209 */ /* 0x000fe20007810000 */
[----:B------:R-:W1:Y:S01]  /*14e50*/  MUFU.TANH R113, R113 ;  /* 0x0000007100717308 */ /* 0x000e620000002400 */
[----:B------:R-:W-:Y:S02]  /*14e60*/  ISETP.GT.AND P0, PT, R65, 0x29, PT ;  /* 0x000000294100780c */ /* 0x000fe40003f04270 */
[----:B--2---:R-:W-:Y:S01]  /*14e70*/  FSEL R108, R108, -INF , P2 ;  /* 0xff8000006c6c7808 */ /* 0x004fe20001000000 */
[----:B------:R-:W-:-:S04]  /*14e80*/  FFMA.FTZ R75, R62, R13, -R37 ;  /* 0x0000000d3e4b7223 */ /* 0x000fc80000010825 */
[----:B------:R-:W2:Y:S01]  /*14e90*/  MUFU.TANH R116, R116 ;  /* 0x0000007400747308 */ /* 0x000ea20000002400 */
[----:B------:R-:W-:Y:S01]  /*14ea0*/  ISETP.GT.AND P2, PT, R65, 0x30, PT ;  /* 0x000000304100780c */ /* 0x000fe20003f44270 */
[----:B------:R-:W-:Y:S01]  /*14eb0*/  FMUL.FTZ R89, R2, R89 ;  /* 0x0000005902597220 */ /* 0x000fe20000410000 */
[----:B0-----:R-:W-:-:S05]  /*14ec0*/  FSEL R62, R109, -INF , P0 ;  /* 0xff8000006d3e7808 */ /* 0x001fca0000000000 */
[----:B------:R0:W-:Y:S01]  /*14ed0*/  MUFU.EX2 R21, R71 ;  /* 0x0000004700157308 */ /* 0x0001e20000000800 */
[----:B------:R-:W-:Y:S02]  /*14ee0*/  ISETP.GT.AND P0, PT, R65, 0x31, PT ;  /* 0x000000314100780c */ /* 0x000fe40003f04270 */
[----:B0-----:R-:W-:-:S05]  /*14ef0*/  FMNMX.FTZ R71, R126, R69, !PT ;  /* 0x000000457e477209 */ /* 0x001fca0007810000 */
[----:B------:R-:W0:Y:S01]  /*14f00*/  MUFU.TANH R117, R117 ;  /* 0x0000007500757308 */ /* 0x000e220000002400 */
[----:B------:R-:W-:Y:S01]  /*14f10*/  FMNMX.FTZ R71, R108, R71, !PT ;  /* 0x000000476c477209 */ /* 0x000fe20007810000 */
        /* <DEDUP_REMOVED lines=12> */
[----:B------:R-:W-:Y:S01]  /*14fe0*/  ISETP.GT.AND P0, PT, R65, 0x39, PT ;  /* 0x000000394100780c */ /* 0x000fe20003f04270 */
[----:B------:R-:W-:Y:S01]  /*14ff0*/  FMUL.FTZ R96, R2, R96 ;  /* 0x0000006002607220 */ /* 0x000fe20000410000 */
        /* <DEDUP_REMOVED lines=12> */
[----:B---3--:R-:W-:Y:S02]  /*150c0*/  FSEL R106, R106, -INF , P2 ;  /* 0xff8000006a6a7808 */ /* 0x008fe40001000000 */
[----:B------:R-:W-:-:S03]  /*150d0*/  FMNMX.FTZ R79, R42, R75, !PT ;  /* 0x0000004b2a4f7209 */ /* 0x000fc60007810000 */
[----:B------:R-:W3:Y:S01]  /*150e0*/  MUFU.TANH R96, R96 ;  /* 0x0000006000607308 */ /* 0x000ee20000002400 */
[----:B------:R-:W-:-:S01]  /*150f0*/  FFMA.FTZ R87, R90, R13, -R37 ;  /* 0x0000000d5a577223 */ /* 0x000fc20000010825 */
[----:B------:R-:W-:Y:S01]  /*15100*/  ISETP.GT.AND P2, PT, R65, 0x48, PT ;  /* 0x000000484100780c */ /* 0x000fe20003f44270 */
[----:B------:R-:W-:Y:S01]  /*15110*/  FMUL.FTZ R101, R2, R101 ;  /* 0x0000006502657220 */ /* 0x000fe20000410000 */
[----:B-1----:R-:W-:Y:S02]  /*15120*/  FSEL R90, R89, -INF , P0 ;  /* 0xff800000595a7808 */ /* 0x002fe40000000000 */
[----:B------:R-:W-:Y:S02]  /*15130*/  FMNMX.FTZ R79, R106, R79, !PT ;  /* 0x0000004f6a4f7209 */ /* 0x000fe40007810000 */
[----:B------:R-:W-:Y:S01]  /*15140*/  MUFU.TANH R97, R97 ;  /* 0x0000006100617308 */ /* 0x000fe20000002400 */
[----:B------:R-:W-:Y:S01]  /*15150*/  ISETP.GT.AND P0, PT, R65, 0x49, PT ;  /* 0x000000494100780c */ /* 0x000fe20003f04270 */
[----:B------:R-:W-:Y:S01]  /*15160*/  FMUL.FTZ R72, R2, R72 ;  /* 0x0000004802487220 */ /* 0x000fe20000410000 */
[----:B--2---:R-:W-:-:S02]  /*15170*/  FSEL R92, R92, -INF , P2 ;  /* 0xff8000005c5c7808 */ /* 0x004fc40001000000 */
[----:B------:R-:W-:-:S03]  /*15180*/  FMNMX.FTZ R79, R90, R79, !PT ;  /* 0x0000004f5a4f7209 */ /* 0x000fc60007810000 */
[----:B------:R-:W1:Y:S01]  /*15190*/  MUFU.TANH R100, R100 ;  /* 0x0000006400647308 */ /* 0x000e620000002400 */
[----:B------:R-:W-:-:S01]  /*151a0*/  FFMA.FTZ R47, R132, R13, -R37 ;  /* 0x0000000d842f7223 */ /* 0x000fc20000010825 */
[----:B------:R-:W-:Y:S01]  /*151b0*/  ISETP.GT.AND P2, PT, R65, 0x50, PT ;  /* 0x000000504100780c */ /* 0x000fe20003f44270 */
[----:B------:R-:W-:Y:S01]  /*151c0*/  FMUL.FTZ R73, R2, R73 ;  /* 0x0000004902497220 */ /* 0x000fe20000410000 */
[----:B0-----:R-:W-:Y:S02]  /*151d0*/  FSEL R132, R93, -INF , P0 ;  /* 0xff8000005d847808 */ /* 0x001fe40000000000 */
[----:B------:R-:W-:Y:S02]  /*151e0*/  FMNMX.FTZ R79, R92, R79, !PT ;  /* 0x0000004f5c4f7209 */ /* 0x000fe40007810000 */
[----:B------:R-:W0:Y:S01]  /*151f0*/  MUFU.TANH R101, R101 ;  /* 0x0000006500657308 */ /* 0x000e220000002400 */
[----:B------:R-:W-:-:S01]  /*15200*/  FFMA.FTZ R134, R134, R13, -R37 ;  /* 0x0000000d86867223 */ /* 0x000fc20000010825 */
[----:B------:R-:W-:Y:S01]  /*15210*/  ISETP.GT.AND P0, PT, R65, 0x51, PT ;  /* 0x000000514100780c */ /* 0x000fe20003f04270 */
[----:B------:R-:W-:Y:S01]  /*15220*/  FMUL.FTZ R76, R2, R76 ;  /* 0x0000004c024c7220 */ /* 0x000fe20000410000 */
[----:B---3--:R-:W-:-:S02]  /*15230*/  FSEL R96, R96, -INF , P2 ;  /* 0xff80000060607808 */ /* 0x008fc40001000000 */
[----:B------:R-:W-:Y:S02]  /*15240*/  FMNMX.FTZ R79, R132, R79, !PT ;  /* 0x0000004f844f7209 */ /* 0x000fe40007810000 */
[----:B------:R-:W2:Y:S01]  /*15250*/  MUFU.TANH R72, R72 ;  /* 0x0000004800487308 */ /* 0x000ea20000002400 */
[----:B------:R-:W-:Y:S01]  /*15260*/  ISETP.GT.AND P2, PT, R65, 0x58, PT ;  /* 0x000000584100780c */ /* 0x000fe20003f44270 */
[----:B------:R-:W-:Y:S01]  /*15270*/  FMUL.FTZ R77, R2, R77 ;  /* 0x0000004d024d7220 */ /* 0x000fe20000410000 */
[----:B------:R-:W-:-:S05]  /*15280*/  FMNMX.FTZ R79, R96, R79, !PT ;  /* 0x0000004f604f7209 */ /* 0x000fca0007810000 */
[----:B------:R-:W3:Y:S01]  /*15290*/  MUFU.TANH R73, R73 ;  /* 0x0000004900497308 */ /* 0x000ee20000002400 */
[----:B-1----:R-:W-:Y:S01]  /*152a0*/  FSEL R100, R100, -INF , P2 ;  /* 0xff80000064647808 */ /* 0x002fe20001000000 */
[----:B------:R-:W-:-:S06]  /*152b0*/  FMUL.FTZ R80, R2, R80 ;  /* 0x0000005002507220 */ /* 0x000fcc0000410000 */
[----:B------:R1:W-:Y:S01]  /*152c0*/  MUFU.EX2 R3, R134 ;  /* 0x0000008600037308 */ /* 0x0003e20000000800 */
[----:B------:R-:W-:Y:S02]  /*152d0*/  ISETP.GT.AND P2, PT, R65, 0x60, PT ;  /* 0x000000604100780c */ /* 0x000fe40003f44270 */
[----:B-1----:R-:W-:-:S05]  /*152e0*/  FSEL R134, R97, -INF , P0 ;  /* 0xff80000061867808 */ /* 0x002fca0000000000 */
[----:B------:R-:W1:Y:S01]  /*152f0*/  MUFU.TANH R76, R76 ;  /* 0x0000004c004c7308 */ /* 0x000e620000002400 */
[----:B------:R-:W-:Y:S01]  /*15300*/  ISETP.GT.AND P0, PT, R65, 0x59, PT ;  /* 0x000000594100780c */ /* 0x000fe20003f04270 */
[----:B------:R-:W-:-:S06]  /*15310*/  FMUL.FTZ R81, R2, R81 ;  /* 0x0000005102517220 */ /* 0x000fcc0000410000 */
[----:B------:R4:W-:Y:S01]  /*15320*/  MUFU.EX2 R71, R83 ;  /* 0x0000005300477308 */ /* 0x0009e20000000800 */
[----:B------:R-:W-:-:S01]  /*15330*/  FFMA.FTZ R63, R138, R13, -R37 ;  /* 0x0000000d8a3f7223 */ /* 0x000fc20000010825 */
[----:B----4-:R-:W-:-:S06]  /*15340*/  FMNMX.FTZ R83, R134, R79, !PT ;  /* 0x0000004f86537209 */ /* 0x010fcc0007810000 */
[----:B------:R4:W-:Y:S01]  /*15350*/  MUFU.EX2 R75, R87 ;  /* 0x00000057004b7308 */ /* 0x0009e20000000800 */
[----:B------:R-:W-:-:S07]  /*15360*/  FMNMX.FTZ R83, R100, R83, !PT ;  /* 0x0000005364537209 */ /* 0x000fce0007810000 */
[----:B------:R-:W5:Y:S01]  /*15370*/  MUFU.TANH R77, R77 ;  /* 0x0000004d004d7308 */ /* 0x000f620000002400 */
[----:B----4-:R-:W-:-:S01]  /*15380*/  FFMA.FTZ R87, R98, R13, -R37 ;  /* 0x0000000d62577223 */ /* 0x010fc20000010825 */
[----:B0-----:R-:W-:Y:S01]  /*15390*/  FSEL R98, R101, -INF , P0 ;  /* 0xff80000065627808 */ /* 0x001fe20000000000 */
[C---:B------:R-:W-:Y:S01]  /*153a0*/  FMUL.FTZ R31, R2.reuse, R45 ;  /* 0x0000002d021f7220 */ /* 0x040fe20000410000 */
[----:B------:R-:W-:Y:S01]  /*153b0*/  ISETP.GT.AND P0, PT, R65, 0x61, PT ;  /* 0x000000614100780c */ /* 0x000fe20003f04270 */
[----:B------:R-:W-:Y:S01]  /*153c0*/  FMUL.FTZ R84, R2, R84 ;  /* 0x0000005402547220 */ /* 0x000fe20000410000 */
[----:B--2---:R-:W-:Y:S02]  /*153d0*/  FSEL R138, R72, -INF , P2 ;  /* 0xff800000488a7808 */ /* 0x004fe40001000000 */
[----:B------:R-:W0:Y:S01]  /*153e0*/  MUFU.TANH R80, R80 ;  /* 0x0000005000507308 */ /* 0x000e220000002400 */
[----:B------:R-:W-:Y:S01]  /*153f0*/  FMNMX.FTZ R83, R98, R83, !PT ;  /* 0x0000005362537209 */ /* 0x000fe20007810000 */
[----:B------:R-:W-:Y:S01]  /*15400*/  FMUL.FTZ R45, R2, R53 ;  /* 0x00000035022d7220 */ /* 0x000fe20000410000 */
[----:B------:R-:W-:-:S01]  /*15410*/  FFMA.FTZ R53, R102, R13, -R37 ;  /* 0x0000000d66357223 */ /* 0x000fc20000010825 */
[----:B------:R-:W-:Y:S01]  /*15420*/  FFMA.FTZ R102, R140, R13, -R37 ;  /* 0x0000000d8c667223 */ /* 0x000fe20000010825 */
[----:B------:R-:W-:Y:S01]  /*15430*/  ISETP.GT.AND P2, PT, R65, 0x68, PT ;  /* 0x000000684100780c */ /* 0x000fe20003f44270 */
[----:B------:R-:W-:Y:S01]  /*15440*/  FMUL.FTZ R85, R2, R85 ;  /* 0x0000005502557220 */ /* 0x000fe20000410000 */
[----:B---3--:R-:W-:Y:S01]  /*15450*/  FSEL R140, R73, -INF , P0 ;  /* 0xff800000498c7808 */ /* 0x008fe20000000000 */
[----:B------:R-:W-:Y:S01]  /*15460*/  MUFU.TANH R81, R81 ;  /* 0x0000005100517308 */ /* 0x000fe20000002400 */
[----:B------:R-:W-:Y:S01]  /*15470*/  FMNMX.FTZ R83, R138, R83, !PT ;  /* 0x000000538a537209 */ /* 0x000fe20007810000 */
[----:B------:R-:W-:Y:S01]  /*15480*/  FMUL.FTZ R56, R2, R56 ;  /* 0x0000003802387220 */ /* 0x000fe20000410000 */
[----:B------:R-:W-:-:S02]  /*15490*/  ISETP.GT.AND P0, PT, R65, 0x69, PT ;  /* 0x000000694100780c */ /* 0x000fc40003f04270 */
[----:B-1----:R-:W-:Y:S02]  /*154a0*/  FSEL R76, R76, -INF , P2 ;  /* 0xff8000004c4c7808 */ /* 0x002fe40001000000 */
[----:B------:R-:W-:Y:S01]  /*154b0*/  FMNMX.FTZ R83, R140, R83, !PT ;  /* 0x000000538c537209 */ /* 0x000fe20007810000 */
[----:B------:R-:W1:Y:S01]  /*154c0*/  MUFU.TANH R84, R84 ;  /* 0x0000005400547308 */ /* 0x000e620000002400 */
[----:B------:R-:W-:-:S01]  /*154d0*/  FFMA.FTZ R67, R142, R13, -R37 ;  /* 0x0000000d8e437223 */ /* 0x000fc20000010825 */
[----:B------:R-:W-:Y:S01]  /*154e0*/  ISETP.GT.AND P2, PT, R65, 0x70, PT ;  /* 0x000000704100780c */ /* 0x000fe20003f44270 */
[----:B------:R-:W-:Y:S01]  /*154f0*/  FMUL.FTZ R57, R2, R57 ;  /* 0x0000003902397220 */ /* 0x000fe20000410000 */
[----:B-----5:R-:W-:Y:S02]  /*15500*/  FSEL R142, R77, -INF , P0 ;  /* 0xff8000004d8e7808 */ /* 0x020fe40000000000 */
[----:B------:R-:W-:Y:S02]  /*15510*/  FMNMX.FTZ R83, R76, R83, !PT ;  /* 0x000000534c537209 */ /* 0x000fe40007810000 */
[----:B------:R-:W2:Y:S01]  /*15520*/  MUFU.TANH R85, R85 ;  /* 0x0000005500557308 */ /* 0x000ea20000002400 */
[----:B------:R-:W-:-:S01]  /*15530*/  FFMA.FTZ R144, R144, R13, -R37 ;  /* 0x0000000d90907223 */ /* 0x000fc20000010825 */
[----:B------:R-:W-:Y:S01]  /*15540*/  ISETP.GT.AND P0, PT, R65, 0x71, PT ;  /* 0x000000714100780c */ /* 0x000fe20003f04270 */
[----:B------:R-:W-:Y:S01]  /*15550*/  FMUL.FTZ R60, R2, R60 ;  /* 0x0000003c023c7220 */ /* 0x000fe20000410000 */
[----:B0-----:R-:W-:-:S02]  /*15560*/  FSEL R80, R80, -INF , P2 ;  /* 0xff80000050507808 */ /* 0x001fc40001000000 */
[----:B------:R-:W-:Y:S02]  /*15570*/  FMNMX.FTZ R83, R142, R83, !PT ;  /* 0x000000538e537209 */ /* 0x000fe40007810000 */
[----:B------:R-:W0:Y:S01]  /*15580*/  MUFU.TANH R56, R56 ;  /* 0x0000003800387308 */ /* 0x000e220000002400 */
[----:B------:R-:W-:Y:S01]  /*15590*/  ISETP.GT.AND P2, PT, R65, 0x78, PT ;  /* 0x000000784100780c */ /* 0x000fe20003f44270 */
[----:B------:R-:W-:Y:S01]  /*155a0*/  FMUL.FTZ R61, R2, R61 ;  /* 0x0000003d023d7220 */ /* 0x000fe20000410000 */
[----:B------:R-:W-:-:S05]  /*155b0*/  FMNMX.FTZ R83, R80, R83, !PT ;  /* 0x0000005350537209 */ /* 0x000fca0007810000 */
[----:B------:R-:W3:Y:S01]  /*155c0*/  MUFU.TANH R57, R57 ;  /* 0x0000003900397308 */ /* 0x000ee20000002400 */
[----:B-1----:R-:W-:Y:S01]  /*155d0*/  FSEL R84, R84, -INF , P2 ;  /* 0xff80000054547808 */ /* 0x002fe20001000000 */
[----:B------:R-:W-:-:S06]  /*155e0*/  FMUL.FTZ R64, R2, R64 ;  /* 0x0000004002407220 */ /* 0x000fcc0000410000 */
[----:B------:R1:W-:Y:S01]  /*155f0*/  MUFU.EX2 R74, R144 ;  /* 0x00000090004a7308 */ /* 0x0003e20000000800 */
[----:B------:R-:W-:-:S01]  /*15600*/  FFMA.FTZ R73, R146, R13, -R37 ;  /* 0x0000000d92497223 */ /* 0x000fc20000010825 */
[----:B-1----:R-:W-:-:S06]  /*15610*/  FSEL R144, R81, -INF , P0 ;  /* 0xff80000051907808 */ /* 0x002fcc0000000000 */
[----:B------:R-:W1:Y:S01]  /*15620*/  MUFU.TANH R60, R60 ;  /* 0x0000003c003c7308 */ /* 0x000e620000002400 */
[C---:B------:R-:W-:Y:S02]  /*15630*/  ISETP.GT.AND P0, PT, R65.reuse, 0x79, PT ;  /* 0x000000794100780c */ /* 0x040fe40003f04270 */
[----:B------:R-:W-:Y:S02]  /*15640*/  FMNMX.FTZ R83, R144, R83, !PT ;  /* 0x0000005390537209 */ /* 0x000fe40007810000 */
[----:B------:R-:W-:Y:S02]  /*15650*/  ISETP.GT.AND P2, PT, R65, 0x80, PT ;  /* 0x000000804100780c */ /* 0x000fe40003f44270 */
[----:B--2---:R-:W-:Y:S01]  /*15660*/  FSEL R146, R85, -INF , P0 ;  /* 0xff80000055927808 */ /* 0x004fe20000000000 */
[----:B------:R-:W2:Y:S01]  /*15670*/  MUFU.TANH R61, R61 ;  /* 0x0000003d003d7308 */ /* 0x000ea20000002400 */
[----:B------:R-:W-:Y:S02]  /*15680*/  FMNMX.FTZ R83, R84, R83, !PT ;  /* 0x0000005354537209 */ /* 0x000fe40007810000 */
[----:B------:R-:W-:-:S02]  /*15690*/  ISETP.GT.AND P0, PT, R65, 0x81, PT ;  /* 0x000000814100780c */ /* 0x000fc40003f04270 */
[----:B0-----:R-:W-:Y:S02]  /*156a0*/  FSEL R56, R56, -INF , P2 ;  /* 0xff80000038387808 */ /* 0x001fe40001000000 */
[----:B------:R-:W-:Y:S01]  /*156b0*/  FMNMX.FTZ R83, R146, R83, !PT ;  /* 0x0000005392537209 */ /* 0x000fe20007810000 */
[----:B------:R-:W0:Y:S01]  /*156c0*/  MUFU.TANH R64, R64 ;  /* 0x0000004000407308 */ /* 0x000e220000002400 */
[----:B------:R-:W-:-:S01]  /*156d0*/  FFMA.FTZ R72, R148, R13, -R37 ;  /* 0x0000000d94487223 */ /* 0x000fc20000010825 */
[----:B------:R-:W-:Y:S02]  /*156e0*/  ISETP.GT.AND P2, PT, R65, 0x88, PT ;  /* 0x000000884100780c */ /* 0x000fe40003f44270 */
[----:B---3--:R-:W-:Y:S02]  /*156f0*/  FSEL R148, R57, -INF , P0 ;  /* 0xff80000039947808 */ /* 0x008fe40000000000 */
[----:B------:R-:W-:Y:S02]  /*15700*/  FMNMX.FTZ R83, R56, R83, !PT ;  /* 0x0000005338537209 */ /* 0x000fe40007810000 */
[----:B------:R-:W3:Y:S01]  /*15710*/  MUFU.TANH R78, R78 ;  /* 0x0000004e004e7308 */ /* 0x000ee20000002400 */
[----:B------:R-:W-:-:S02]  /*15720*/  ISETP.GT.AND P0, PT, R65, 0x89, PT ;  /* 0x000000894100780c */ /* 0x000fc40003f04270 */
[----:B-1----:R-:W-:Y:S02]  /*15730*/  FSEL R60, R60, -INF , P2 ;  /* 0xff8000003c3c7808 */ /* 0x002fe40001000000 */
[----:B------:R-:W-:Y:S01]  /*15740*/  FMNMX.FTZ R83, R148, R83, !PT ;  /* 0x0000005394537209 */ /* 0x000fe20007810000 */
[----:B------:R-:W-:Y:S01]  /*15750*/  FFMA.FTZ R77, R150, R13, -R37 ;  /* 0x0000000d964d7223 */ /* 0x000fe20000010825 */
[----:B------:R-:W-:Y:S01]  /*15760*/  ISETP.GT.AND P2, PT, R65, 0x90, PT ;  /* 0x000000904100780c */ /* 0x000fe20003f44270 */
[----:B------:R-:W1:Y:S01]  /*15770*/  MUFU.TANH R15, R15 ;  /* 0x0000000f000f7308 */ /* 0x000e620000002400 */
[----:B--2---:R-:W-:Y:S01]  /*15780*/  FSEL R150, R61, -INF , P0 ;  /* 0xff8000003d967808 */ /* 0x004fe20000000000 */
[----:B------:R-:W-:Y:S01]  /*15790*/  FMUL.FTZ R41, R2, R41 ;  /* 0x0000002902297220 */ /* 0x000fe20000410000 */
[----:B------:R-:W-:Y:S02]  /*157a0*/  FMNMX.FTZ R83, R60, R83, !PT ;  /* 0x000000533c537209 */ /* 0x000fe40007810000 */
[----:B------:R-:W-:-:S02]  /*157b0*/  ISETP.GT.AND P0, PT, R65, 0x91, PT ;  /* 0x000000914100780c */ /* 0x000fc40003f04270 */
[----:B0-----:R-:W-:Y:S01]  /*157c0*/  FSEL R64, R64, -INF , P2 ;  /* 0xff80000040407808 */ /* 0x001fe20001000000 */
[----:B------:R-:W0:Y:S01]  /*157d0*/  MUFU.TANH R12, R12 ;  /* 0x0000000c000c7308 */ /* 0x000e220000002400 */
[----:B------:R-:W-:Y:S01]  /*157e0*/  FMNMX.FTZ R83, R150, R83, !PT ;  /* 0x0000005396537209 */ /* 0x000fe20007810000 */
[----:B------:R-:W-:Y:S01]  /*157f0*/  FFMA.FTZ R154, R154, R13, -R37 ;  /* 0x0000000d9a9a7223 */ /* 0x000fe20000010825 */
[C---:B------:R-:W-:Y:S02]  /*15800*/  ISETP.GT.AND P2, PT, R65.reuse, 0x98, PT ;  /* 0x000000984100780c */ /* 0x040fe40003f44270 */
[----:B---3--:R-:W-:Y:S02]  /*15810*/  FSEL R78, R78, -INF , P0 ;  /* 0xff8000004e4e7808 */ /* 0x008fe40000000000 */
[----:B------:R-:W-:Y:S01]  /*15820*/  FMNMX.FTZ R83, R64, R83, !PT ;  /* 0x0000005340537209 */ /* 0x000fe20007810000 */
[----:B------:R-:W2:Y:S01]  /*15830*/  MUFU.TANH R41, R41 ;  /* 0x0000002900297308 */ /* 0x000ea20000002400 */
[----:B------:R-:W-:-:S02]  /*15840*/  ISETP.GT.AND P0, PT, R65, 0x99, PT ;  /* 0x000000994100780c */ /* 0x000fc40003f04270 */
[----:B------:R-:W-:Y:S01]  /*15850*/  FMNMX.FTZ R83, R78, R83, !PT ;  /* 0x000000534e537209 */ /* 0x000fe20007810000 */
[----:B------:R-:W-:-:S04]  /*15860*/  FFMA.FTZ R61, R156, R13, -R37 ;  /* 0x0000000d9c3d7223 */ /* 0x000fc80000010825 */
[----:B------:R-:W3:Y:S01]  /*15870*/  MUFU.TANH R27, R27 ;  /* 0x0000001b001b7308 */ /* 0x000ee20000002400 */
[----:B-1----:R-:W-:-:S07]  /*15880*/  FSEL R156, R15, -INF , P0 ;  /* 0xff8000000f9c7808 */ /* 0x002fce0000000000 */
[----:B------:R1:W-:Y:S01]  /*15890*/  MUFU.EX2 R57, R154 ;  /* 0x0000009a00397308 */ /* 0x0003e20000000800 */
[----:B------:R-:W-:Y:S02]  /*158a0*/  ISETP.GT.AND P0, PT, R65, 0xa1, PT ;  /* 0x000000a14100780c */ /* 0x000fe40003f04270 */
[----:B-1----:R-:W-:-:S05]  /*158b0*/  FSEL R154, R14, -INF , P2 ;  /* 0xff8000000e9a7808 */ /* 0x002fca0001000000 */
[----:B------:R-:W1:Y:S01]  /*158c0*/  MUFU.TANH R31, R31 ;  /* 0x0000001f001f7308 */ /* 0x000e620000002400 */
[----:B------:R-:W-:Y:S02]  /*158d0*/  ISETP.GT.AND P2, PT, R65, 0xa0, PT ;  /* 0x000000a04100780c */ /* 0x000fe40003f44270 */
[----:B------:R-:W-:Y:S02]  /*158e0*/  FMNMX.FTZ R83, R154, R83, !PT ;  /* 0x000000539a537209 */ /* 0x000fe40007810000 */
[----:B0-----:R-:W-:Y:S02]  /*158f0*/  FSEL R12, R12, -INF , P2 ;  /* 0xff8000000c0c7808 */ /* 0x001fe40001000000 */
[----:B------:R-:W-:Y:S01]  /*15900*/  FMNMX.FTZ R83, R156, R83, !PT ;  /* 0x000000539c537209 */ /* 0x000fe20007810000 */
[----:B------:R-:W0:Y:S01]  /*15910*/  MUFU.TANH R35, R35 ;  /* 0x0000002300237308 */ /* 0x000e220000002400 */
[----:B------:R-:W-:-:S01]  /*15920*/  FFMA.FTZ R14, R158, R13, -R37 ;  /* 0x0000000d9e0e7223 */ /* 0x000fc20000010825 */
[----:B------:R-:W-:-:S02]  /*15930*/  ISETP.GT.AND P2, PT, R65, 0xa8, PT ;  /* 0x000000a84100780c */ /* 0x000fc40003f44270 */
[----:B--2---:R-:W-:Y:S02]  /*15940*/  FSEL R158, R41, -INF , P0 ;  /* 0xff800000299e7808 */ /* 0x004fe40000000000 */
[----:B------:R-:W-:Y:S02]  /*15950*/  FMNMX.FTZ R83, R12, R83, !PT ;  /* 0x000000530c537209 */ /* 0x000fe40007810000 */
[----:B------:R-:W2:Y:S01]  /*15960*/  MUFU.TANH R39, R39 ;  /* 0x0000002700277308 */ /* 0x000ea20000002400 */
[----:B------:R-:W-:Y:S01]  /*15970*/  ISETP.GT.AND P0, PT, R65, 0xa9, PT ;  /* 0x000000a94100780c */ /* 0x000fe20003f04270 */
[----:B------:R-:W-:Y:S01]  /*15980*/  FMUL.FTZ R24, R2, R24 ;  /* 0x0000001802187220 */ /* 0x000fe20000410000 */
[----:B---3--:R-:W-:Y:S02]  /*15990*/  FSEL R192, R27, -INF , P2 ;  /* 0xff8000001bc07808 */ /* 0x008fe40001000000 */
[----:B------:R-:W-:-:S03]  /*159a0*/  FMNMX.FTZ R83, R158, R83, !PT ;  /* 0x000000539e537209 */ /* 0x000fc60007810000 */
[----:B------:R-:W3:Y:S01]  /*159b0*/  MUFU.TANH R43, R43 ;  /* 0x0000002b002b7308 */ /* 0x000ee20000002400 */
[----:B------:R-:W-:Y:S01]  /*159c0*/  ISETP.GT.AND P2, PT, R65, 0xb0, PT ;  /* 0x000000b04100780c */ /* 0x000fe20003f44270 */
[----:B------:R-:W-:Y:S01]  /*159d0*/  FMUL.FTZ R25, R2, R25 ;  /* 0x0000001902197220 */ /* 0x000fe20000410000 */
[----:B-1----:R-:W-:Y:S02]  /*159e0*/  FSEL R194, R31, -INF , P0 ;  /* 0xff8000001fc27808 */ /* 0x002fe40000000000 */
[----:B------:R-:W-:-:S03]  /*159f0*/  FMNMX.FTZ R83, R192, R83, !PT ;  /* 0x00000053c0537209 */ /* 0x000fc60007810000 */
[----:B------:R-:W1:Y:S01]  /*15a00*/  MUFU.TANH R45, R45 ;  /* 0x0000002d002d7308 */ /* 0x000e620000002400 */
[----:B------:R-:W-:Y:S01]  /*15a10*/  ISETP.GT.AND P0, PT, R65, 0xb1, PT ;  /* 0x000000b14100780c */ /* 0x000fe20003f04270 */
[----:B------:R-:W-:Y:S01]  /*15a20*/  FMUL.FTZ R28, R2, R28 ;  /* 0x0000001c021c7220 */ /* 0x000fe20000410000 */
[----:B0-----:R-:W-:Y:S02]  /*15a30*/  FSEL R196, R35, -INF , P2 ;  /* 0xff80000023c47808 */ /* 0x001fe40001000000 */
[----:B------:R-:W-:-:S03]  /*15a40*/  FMNMX.FTZ R83, R194, R83, !PT ;  /* 0x00000053c2537209 */ /* 0x000fc60007810000 */
[----:B------:R-:W0:Y:S01]  /*15a50*/  MUFU.TANH R24, R24 ;  /* 0x0000001800187308 */ /* 0x000e220000002400 */
        /* <DEDUP_REMOVED lines=15> */
[----:B------:R-:W1:Y:S01]  /*15b50*/  MUFU.TANH R29, R29 ;  /* 0x0000001d001d7308 */ /* 0x000e620000002400 */
[----:B------:R-:W-:Y:S02]  /*15b60*/  ISETP.GT.AND P0, PT, R65, 0xc1, PT ;  /* 0x000000c14100780c */ /* 0x000fe40003f04270 */
[----:B0-----:R-:W-:-:S02]  /*15b70*/  FSEL R202, R24, -INF , P2 ;  /* 0xff80000018ca7808 */ /* 0x001fc40001000000 */
[----:B------:R-:W-:-:S03]  /*15b80*/  FMNMX.FTZ R83, R162, R83, !PT ;  /* 0x00000053a2537209 */ /* 0x000fc60007810000 */
[----:B------:R-:W0:Y:S01]  /*15b90*/  MUFU.TANH R32, R32 ;  /* 0x0000002000207308 */ /* 0x000e220000002400 */
[----:B------:R-:W-:-:S01]  /*15ba0*/  FFMA.FTZ R24, R164, R13, -R37 ;  /* 0x0000000da4187223 */ /* 0x000fc20000010825 */
[----:B------:R-:W-:Y:S02]  /*15bb0*/  ISETP.GT.AND P2, PT, R65, 0xc8, PT ;  /* 0x000000c84100780c */ /* 0x000fe40003f44270 */
[----:B--2---:R-:W-:Y:S02]  /*15bc0*/  FSEL R164, R25, -INF , P0 ;  /* 0xff80000019a47808 */ /* 0x004fe40000000000 */
[----:B------:R-:W-:Y:S02]  /*15bd0*/  FMNMX.FTZ R83, R202, R83, !PT ;  /* 0x00000053ca537209 */ /* 0x000fe40007810000 */
[----:B------:R-:W2:Y:S01]  /*15be0*/  MUFU.TANH R33, R33 ;  /* 0x0000002100217308 */ /* 0x000ea20000002400 */
[----:B------:R-:W-:Y:S02]  /*15bf0*/  ISETP.GT.AND P0, PT, R65, 0xc9, PT ;  /* 0x000000c94100780c */ /* 0x000fe40003f04270 */
[----:B---3--:R-:W-:-:S02]  /*15c00*/  FSEL R28, R28, -INF , P2 ;  /* 0xff8000001c1c7808 */ /* 0x008fc40001000000 */
[----:B------:R-:W-:-:S03]  /*15c10*/  FMNMX.FTZ R83, R164, R83, !PT ;  /* 0x00000053a4537209 */ /* 0x000fc60007810000 */
[----:B------:R-:W3:Y:S01]  /*15c20*/  MUFU.TANH R48, R48 ;  /* 0x0000003000307308 */ /* 0x000ee20000002400 */
[----:B------:R-:W-:-:S01]  /*15c30*/  FFMA.FTZ R25, R166, R13, -R37 ;  /* 0x0000000da6197223 */ /* 0x000fc20000010825 */
[----:B------:R-:W-:Y:S02]  /*15c40*/  ISETP.GT.AND P2, PT, R65, 0xd0, PT ;  /* 0x000000d04100780c */ /* 0x000fe40003f44270 */
[----:B-1----:R-:W-:Y:S02]  /*15c50*/  FSEL R166, R29, -INF , P0 ;  /* 0xff8000001da67808 */ /* 0x002fe40000000000 */
[----:B------:R-:W-:Y:S02]  /*15c60*/  FMNMX.FTZ R83, R28, R83, !PT ;  /* 0x000000531c537209 */ /* 0x000fe40007810000 */
[----:B------:R-:W1:Y:S01]  /*15c70*/  MUFU.TANH R51, R51 ;  /* 0x0000003300337308 */ /* 0x000e620000002400 */
[----:B------:R-:W-:Y:S02]  /*15c80*/  ISETP.GT.AND P0, PT, R65, 0xd1, PT ;  /* 0x000000d14100780c */ /* 0x000fe40003f04270 */
[----:B0-----:R-:W-:-:S02]  /*15c90*/  FSEL R32, R32, -INF , P2 ;  /* 0xff80000020207808 */ /* 0x001fc40001000000 */
[----:B------:R-:W-:Y:S02]  /*15ca0*/  FMNMX.FTZ R83, R166, R83, !PT ;  /* 0x00000053a6537209 */ /* 0x000fe40007810000 */
[----:B------:R-:W-:Y:S02]  /*15cb0*/  ISETP.GT.AND P2, PT, R65, 0xd8, PT ;  /* 0x000000d84100780c */ /* 0x000fe40003f44270 */
[----:B--2---:R-:W-:Y:S02]  /*15cc0*/  FSEL R204, R33, -INF , P0 ;  /* 0xff80000021cc7808 */ /* 0x004fe40000000000 */
[----:B------:R-:W-:Y:S02]  /*15cd0*/  FMNMX.FTZ R83, R32, R83, !PT ;  /* 0x0000005320537209 */ /* 0x000fe40007810000 */
[----:B------:R-:W-:Y:S02]  /*15ce0*/  ISETP.GT.AND P0, PT, R65, 0xd9, PT ;  /* 0x000000d94100780c */ /* 0x000fe40003f04270 */
[----:B---3--:R-:W-:-:S02]  /*15cf0*/  FSEL R206, R48, -INF , P2 ;  /* 0xff80000030ce7808 */ /* 0x008fc40001000000 */
[----:B------:R-:W-:Y:S02]  /*15d00*/  FMNMX.FTZ R83, R204, R83, !PT ;  /* 0x00000053cc537209 */ /* 0x000fe40007810000 */
[----:B-1----:R-:W-:Y:S02]  /*15d10*/  FSEL R208, R51, -INF , P0 ;  /* 0xff80000033d07808 */ /* 0x002fe40000000000 */
[----:B------:R-:W-:-:S04]  /*15d20*/  FMNMX.FTZ R83, R206, R83, !PT ;  /* 0x00000053ce537209 */ /* 0x000fc80007810000 */
[----:B------:R-:W-:Y:S01]  /*15d30*/  FMNMX.FTZ R83, R208, R83, !PT ;  /* 0x00000053d0537209 */ /* 0x000fe20007810000 */
[----:B------:R0:W-:Y:S04]  /*15d40*/  MUFU.EX2 R41, R14 ;  /* 0x0000000e00297308 */ /* 0x0001e80000000800 */
[----:B0-----:R-:W0:Y:S02]  /*15d50*/  SHFL.BFLY PT, R14, R83, 0x2, 0x1f ;  /* 0x0c401f00530e7f89 */ /* 0x001e2400000e0000 */
[----:B0-----:R-:W-:-:S05]  /*15d60*/  FMNMX.FTZ R14, R83, R14, !PT ;  /* 0x0000000e530e7209 */ /* 0x001fca0007810000 */
[----:B------:R-:W0:Y:S01]  /*15d70*/  SHFL.BFLY PT, R89, R14, 0x1, 0x1f ;  /* 0x0c201f000e597f89 */ /* 0x000e2200000e0000 */
[----:B------:R-:W-:-:S01]  /*15d80*/  FFMA.FTZ R29, R30, R13, -R37 ;  /* 0x0000000d1e1d7223 */ /* 0x000fc20000010825 */
[-CC-:B------:R-:W-:Y:S01]  /*15d90*/  FFMA.FTZ R30, R168, R13.reuse, -R37.reuse ;  /* 0x0000000da81e7223 */ /* 0x180fe20000010825 */
[----:B------:R-:W-:-:S01]  /*15da0*/  FFMA.FTZ R31, R170, R13, -R37 ;  /* 0x0000000daa1f7223 */ /* 0x000fc20000010825 */
[-CC-:B------:R-:W-:Y:S01]  /*15db0*/  FFMA.FTZ R110, R110, R13.reuse, -R37.reuse ;  /* 0x0000000d6e6e7223 */ /* 0x180fe20000010825 */
[----:B------:R-:W-:-:S01]  /*15dc0*/  FFMA.FTZ R40, R40, R13, -R37 ;  /* 0x0000000d28287223 */ /* 0x000fc20000010825 */
[----:B------:R-:W-:Y:S01]  /*15dd0*/  FFMA.FTZ R66, R66, R13, -R37 ;  /* 0x0000000d42427223 */ /* 0x000fe20000010825 */
[----:B0-----:R-:W-:Y:S01]  /*15de0*/  FMNMX.FTZ R89, R14, R89, !PT ;  /* 0x000000590e597209 */ /* 0x001fe20007810000 */
[----:B------:R-:W-:Y:S02]  /*15df0*/  IMAD.IADD R14, R139, 0x1, -R141 ;  /* 0x000000018b0e7824 */ /* 0x000fe400078e0a8d */
[----:B------:R-:W0:Y:S01]  /*15e00*/  S2R R139, SR_TID.X ;  /* 0x00000000008b7919 */ /* 0x000e220000002100 */
[C---:B------:R-:W-:Y:S01]  /*15e10*/  FSETP.NEU.FTZ.AND P0, PT, R89.reuse, -INF , PT ;  /* 0xff8000005900780b */ /* 0x040fe20003f1d000 */
[-C--:B------:R-:W-:Y:S01]  /*15e20*/  FFMA.FTZ R95, R89, R13.reuse, -8 ;  /* 0xc1000000595f7423 */ /* 0x080fe2000001000d */
[----:B------:R-:W-:-:S04]  /*15e30*/  FFMA.FTZ R70, R70, R13, -R37 ;  /* 0x0000000d46467223 */ /* 0x000fc80000010825 */
[----:B------:R-:W-:Y:S01]  /*15e40*/  FSEL R95, R95, RZ, P0 ;  /* 0x000000ff5f5f7208 */ /* 0x000fe20000000000 */
        /* <DEDUP_REMOVED lines=20> */
[----:B------:R-:W-:-:S01]  /*15f90*/  FFMA.FTZ R37, R114, R13, -R95 ;  /* 0x0000000d72257223 */ /* 0x000fc2000001085f */
[-CC-:B------:R-:W-:Y:S01]  /*15fa0*/  FFMA.FTZ R20, R20, R13.reuse, -R95.reuse ;  /* 0x0000000d14147223 */ /* 0x180fe2000001085f */
[----:B------:R-:W-:Y:S01]  /*15fb0*/  MUFU.EX2 R36, R36 ;  /* 0x0000002400247308 */ /* 0x000fe20000000800 */
[----:B------:R-:W-:-:S07]  /*15fc0*/  FFMA.FTZ R97, R118, R13, -R95 ;  /* 0x0000000d76617223 */ /* 0x000fce000001085f */
[----:B------:R-:W1:Y:S01]  /*15fd0*/  MUFU.EX2 R47, R47 ;  /* 0x0000002f002f7308 */ /* 0x000e620000000800 */
[----:B------:R-:W-:-:S07]  /*15fe0*/  FFMA.FTZ R118, R120, R13, -R95 ;  /* 0x0000000d78767223 */ /* 0x000fce000001085f */
[----:B------:R-:W2:Y:S01]  /*15ff0*/  MUFU.EX2 R49, R49 ;  /* 0x0000003100317308 */ /* 0x000ea20000000800 */
[----:B------:R-:W-:-:S01]  /*16000*/  FFMA.FTZ R65, R122, R13, -R95 ;  /* 0x0000000d7a417223 */ /* 0x000fc2000001085f */
[----:B------:R-:W-:-:S06]  /*16010*/  IMAD R15, R233, 0x80, R14 ;  /* 0x00000080e90f7824 */ /* 0x000fcc00078e020e */
[----:B------:R-:W-:Y:S01]  /*16020*/  MUFU.EX2 R37, R37 ;  /* 0x0000002500257308 */ /* 0x000fe20000000800 */
[----:B------:R-:W-:-:S07]  /*16030*/  IMAD.MOV.U32 R14, RZ, RZ, RZ ;  /* 0x000000ffff0e7224 */ /* 0x000fce00078e00ff */
[----:B------:R-:W3:Y:S01]  /*16040*/  MUFU.EX2 R20, R20 ;  /* 0x0000001400147308 */ /* 0x000ee20000000800 */
[----:B0-----:R-:W-:-:S07]  /*16050*/  LOP3.LUT R131, R139, 0x7f, RZ, 0xc0, !PT ;  /* 0x0000007f8b837812 */ /* 0x001fce00078ec0ff */
[----:B------:R-:W0:Y:S01]  /*16060*/  MUFU.EX2 R52, R52 ;  /* 0x0000003400347308 */ /* 0x000e220000000800 */
[----:B------:R-:W-:-:S07]  /*16070*/  FFMA.FTZ R114, R124, R13, -R95 ;  /* 0x0000000d7c727223 */ /* 0x000fce000001085f */
[----:B------:R-:W4:Y:S01]  /*16080*/  MUFU.EX2 R97, R97 ;  /* 0x0000006100617308 */ /* 0x000f220000000800 */
[----:B------:R-:W-:-:S01]  /*16090*/  FFMA.FTZ R107, R98, R13, -R95 ;  /* 0x0000000d626b7223 */ /* 0x000fc2000001085f */
[----:B------:R-:W-:-:S06]  /*160a0*/  ISETP.NE.AND P0, PT, R131, RZ, PT ;  /* 0x000000ff8300720c */ /* 0x000fcc0003f05270 */
[----:B------:R-:W5:Y:S01]  /*160b0*/  MUFU.EX2 R53, R53 ;  /* 0x0000003500357308 */ /* 0x000f620000000800 */
[----:B------:R-:W-:-:S01]  /*160c0*/  FFMA.FTZ R99, R94, R13, -R95 ;  /* 0x0000000d5e637223 */ /* 0x000fc2000001085f */
[----:B------:R-:W-:-:S06]  /*160d0*/  FFMA.FTZ R98, R76, R13, -R95 ;  /* 0x0000000d4c627223 */ /* 0x000fcc000001085f */
[----:B------:R1:W-:Y:S01]  /*160e0*/  MUFU.EX2 R79, R87 ;  /* 0x00000057004f7308 */ /* 0x0003e20000000800 */
[----:B------:R-:W-:-:S07]  /*160f0*/  FFMA.FTZ R76, R80, R13, -R95 ;  /* 0x0000000d504c7223 */ /* 0x000fce000001085f */
[----:B------:R-:W5:Y:S01]  /*16100*/  MUFU.EX2 R118, R118 ;  /* 0x0000007600767308 */ /* 0x000f620000000800 */
[----:B-1----:R-:W-:-:S01]  /*16110*/  FFMA.FTZ R87, R96, R13, -R95 ;  /* 0x0000000d60577223 */ /* 0x002fc2000001085f */
[----:B------:R-:W-:Y:S01]  /*16120*/  FFMA.FTZ R96, R100, R13, -R95 ;  /* 0x0000000d64607223 */ /* 0x000fe2000001085f */
[----:B------:R-:W-:-:S04]  /*16130*/  IMAD.HI R100, R15, -0x6db6db6d, R14 ;  /* 0x924924930f647827 */ /* 0x000fc800078e020e */
[----:B------:R-:W-:Y:S01]  /*16140*/  FADD.FTZ R14, R36, R47 ;  /* 0x0000002f240e7221 */ /* 0x000fe20000010000 */
[----:B------:R-:W1:Y:S01]  /*16150*/  MUFU.EX2 R58, R58 ;  /* 0x0000003a003a7308 */ /* 0x000e620000000800 */
[----:B------:R-:W-:-:S02]  /*16160*/  FFMA.FTZ R80, R84, R13, -R95 ;  /* 0x0000000d54507223 */ /* 0x000fc4000001085f */
[----:B--2---:R-:W-:Y:S01]  /*16170*/  FADD.FTZ R113, R49, R14 ;  /* 0x0000000e31717221 */ /* 0x004fe20000010000 */
[----:B---3--:R-:W-:-:S04]  /*16180*/  FADD.FTZ R84, R37, R20 ;  /* 0x0000001425547221 */ /* 0x008fc80000010000 */
[----:B------:R-:W2:Y:S01]  /*16190*/  MUFU.EX2 R65, R65 ;  /* 0x0000004100417308 */ /* 0x000ea20000000800 */
[----:B------:R-:W-:-:S01]  /*161a0*/  FFMA.FTZ R120, R128, R13, -R95 ;  /* 0x0000000d80787223 */ /* 0x000fc2000001085f */
[----:B------:R-:W-:Y:S01]  /*161b0*/  SHF.R.U32.HI R115, RZ, 0x1f, R100 ;  /* 0x0000001fff737819 */ /* 0x000fe20000011664 */
[----:B------:R-:W-:-:S05]  /*161c0*/  FFMA.FTZ R15, R56, R13, -R95 ;  /* 0x0000000d380f7223 */ /* 0x000fca000001085f */
[----:B------:R-:W3:Y:S01]  /*161d0*/  MUFU.EX2 R55, R55 ;  /* 0x0000003700377308 */ /* 0x000ee20000000800 */
[----:B0-----:R-:W-:-:S01]  /*161e0*/  FADD.FTZ R56, R52, R113 ;  /* 0x0000007134387221 */ /* 0x001fc20000010000 */
[----:B----4-:R-:W-:-:S06]  /*161f0*/  FADD.FTZ R113, R97, R84 ;  /* 0x0000005461717221 */ /* 0x010fcc0000010000 */
[----:B------:R-:W0:Y:S01]  /*16200*/  MUFU.EX2 R114, R114 ;  /* 0x0000007200727308 */ /* 0x000e220000000800 */
[----:B------:R-:W-:-:S01]  /*16210*/  FFMA.FTZ R81, R104, R13, -R95 ;  /* 0x0000000d68517223 */ /* 0x000fc2000001085f */
[----:B------:R-:W-:Y:S01]  /*16220*/  LEA.HI.SX32 R14, R100, R115, 0x19 ;  /* 0x00000073640e7211 */ /* 0x000fe200078fcaff */
[----:B-----5:R-:W-:-:S05]  /*16230*/  FADD.FTZ R115, R53, R56 ;  /* 0x0000003835737221 */ /* 0x020fca0000010000 */
[----:B------:R-:W-:Y:S01]  /*16240*/  MUFU.EX2 R68, R68 ;  /* 0x0000004400447308 */ /* 0x000fe20000000800 */
[----:B------:R-:W-:-:S01]  /*16250*/  FADD.FTZ R84, R118, R113 ;  /* 0x0000007176547221 */ /* 0x000fc20000010000 */
[----:B------:R-:W-:-:S06]  /*16260*/  FFMA.FTZ R94, R126, R13, -R95 ;  /* 0x0000000d7e5e7223 */ /* 0x000fcc000001085f */
[----:B------:R-:W4:Y:S01]  /*16270*/  MUFU.EX2 R99, R99 ;  /* 0x0000006300637308 */ /* 0x000f220000000800 */
[----:B------:R-:W-:Y:S01]  /*16280*/  @!P0 IADD3 R0, R0, 0x2e840, RZ ;  /* 0x0002e84000008810 */ /* 0x000fe20007ffe0ff */
[----:B-1----:R-:W-:-:S06]  /*16290*/  FADD.FTZ R100, R58, R115 ;  /* 0x000000733a647221 */ /* 0x002fcc0000010000 */
[----:B------:R-:W1:Y:S01]  /*162a0*/  MUFU.EX2 R59, R59 ;  /* 0x0000003b003b7308 */ /* 0x000e620000000800 */
[----:B--2---:R-:W-:-:S01]  /*162b0*/  FADD.FTZ R113, R65, R84 ;  /* 0x0000005441717221 */ /* 0x004fc20000010000 */
[----:B------:R-:W-:-:S06]  /*162c0*/  FFMA.FTZ R101, R108, R13, -R95 ;  /* 0x0000000d6c657223 */ /* 0x000fcc000001085f */
[----:B------:R-:W2:Y:S01]  /*162d0*/  MUFU.EX2 R120, R120 ;  /* 0x0000007800787308 */ /* 0x000ea20000000800 */
[----:B------:R-:W-:Y:S01]  /*162e0*/  @!P0 PRMT R56, RZ, 0x654, R0 ;  /* 0x00000654ff388816 */ /* 0x000fe20000000000 */
[----:B---3--:R-:W-:-:S06]  /*162f0*/  FADD.FTZ R117, R55, R100 ;  /* 0x0000006437757221 */ /* 0x008fcc0000010000 */
[----:B------:R-:W3:Y:S01]  /*16300*/  MUFU.EX2 R82, R82 ;  /* 0x0000005200527308 */ /* 0x000ee20000000800 */
[----:B0-----:R-:W-:-:S01]  /*16310*/  FADD.FTZ R84, R114, R113 ;  /* 0x0000007172547221 */ /* 0x001fc20000010000 */
[----:B------:R-:W-:Y:S01]  /*16320*/  FFMA.FTZ R104, R62, R13, -R95 ;  /* 0x0000000d3e687223 */ /* 0x000fe2000001085f */
[----:B------:R0:W-:Y:S05]  /*16330*/  @!P0 SYNCS.ARRIVE.TRANS64.RED.A1T0 RZ, [R56+URZ], RZ ;  /* 0x000000ff38ff89a7 */ /* 0x0001ea000810043f */
[----:B------:R-:W5:Y:S01]  /*16340*/  MUFU.EX2 R81, R81 ;  /* 0x0000005100517308 */ /* 0x000f620000000800 */
[----:B----4-:R-:W-:-:S01]  /*16350*/  FADD.FTZ R113, R99, R84 ;  /* 0x0000005463717221 */ /* 0x010fc20000010000 */
[----:B0-----:R-:W-:-:S06]  /*16360*/  FFMA.FTZ R56, R60, R13, -R95 ;  /* 0x0000000d3c387223 */ /* 0x001fcc000001085f */
[----:B------:R-:W0:Y:S01]  /*16370*/  MUFU.EX2 R63, R63 ;  /* 0x0000003f003f7308 */ /* 0x000e220000000800 */
[----:B------:R-:W-:-:S01]  /*16380*/  FADD.FTZ R60, R68, R117 ;  /* 0x00000075443c7221 */ /* 0x000fc20000010000 */
[----:B------:R-:W-:-:S06]  /*16390*/  FFMA.FTZ R62, R112, R13, -R95 ;  /* 0x0000000d703e7223 */ /* 0x000fcc000001085f */
[----:B------:R-:W4:Y:S01]  /*163a0*/  MUFU.EX2 R94, R94 ;  /* 0x0000005e005e7308 */ /* 0x000f220000000800 */
[----:B-1----:R-:W-:-:S01]  /*163b0*/  FADD.FTZ R117, R59, R60 ;  /* 0x0000003c3b757221 */ /* 0x002fc20000010000 */
[----:B--2---:R-:W-:-:S06]  /*163c0*/  FADD.FTZ R84, R120, R113 ;  /* 0x0000007178547221 */ /* 0x004fcc0000010000 */
[----:B------:R-:W1:Y:S01]  /*163d0*/  MUFU.EX2 R102, R102 ;  /* 0x0000006600667308 */ /* 0x000e620000000800 */
[----:B------:R-:W-:-:S07]  /*163e0*/  FFMA.FTZ R83, R130, R13, -R95 ;  /* 0x0000000d82537223 */ /* 0x000fce000001085f */
[----:B------:R-:W2:Y:S01]  /*163f0*/  MUFU.EX2 R101, R101 ;  /* 0x0000006500657308 */ /* 0x000ea20000000800 */
[----:B------:R-:W-:-:S01]  /*16400*/  FFMA.FTZ R113, R78, R13, -R95 ;  /* 0x0000000d4e717223 */ /* 0x000fc2000001085f */
[----:B---3--:R-:W-:-:S06]  /*16410*/  FADD.FTZ R78, R82, R117 ;  /* 0x00000075524e7221 */ /* 0x008fcc0000010000 */
[----:B------:R-:W3:Y:S01]  /*16420*/  MUFU.EX2 R67, R67 ;  /* 0x0000004300437308 */ /* 0x000ee20000000800 */
[----:B-----5:R-:W-:-:S01]  /*16430*/  FADD.FTZ R119, R81, R84 ;  /* 0x0000005451777221 */ /* 0x020fc20000010000 */
[----:B------:R-:W-:-:S06]  /*16440*/  FFMA.FTZ R103, R116, R13, -R95 ;  /* 0x0000000d74677223 */ /* 0x000fcc000001085f */
[----:B------:R-:W5:Y:S01]  /*16450*/  MUFU.EX2 R104, R104 ;  /* 0x0000006800687308 */ /* 0x000f620000000800 */
[----:B0-----:R-:W-:-:S01]  /*16460*/  FADD.FTZ R121, R63, R78 ;  /* 0x0000004e3f797221 */ /* 0x001fc20000010000 */
[----:B----4-:R-:W-:-:S06]  /*16470*/  FADD.FTZ R84, R94, R119 ;  /* 0x000000775e547221 */ /* 0x010fcc0000010000 */
[----:B------:R-:W0:Y:S01]  /*16480*/  MUFU.EX2 R62, R62 ;  /* 0x0000003e003e7308 */ /* 0x000e220000000800 */
[----:B------:R-:W-:-:S01]  /*16490*/  FFMA.FTZ R108, R42, R13, -R95 ;  /* 0x0000000d2a6c7223 */ /* 0x000fc2000001085f */
[----:B-1----:R-:W-:Y:S01]  /*164a0*/  FADD.FTZ R100, R102, R121 ;  /* 0x0000007966647221 */ /* 0x002fe20000010000 */
[----:B--2---:R-:W-:-:S05]  /*164b0*/  FADD.FTZ R119, R101, R84 ;  /* 0x0000005465777221 */ /* 0x004fca0000010000 */
[----:B------:R-:W1:Y:S01]  /*164c0*/  MUFU.EX2 R83, R83 ;  /* 0x0000005300537308 */ /* 0x000e620000000800 */
[----:B------:R-:W-:-:S01]  /*164d0*/  FFMA.FTZ R42, R106, R13, -R95 ;  /* 0x0000000d6a2a7223 */ /* 0x000fc2000001085f */
[----:B---3--:R-:W-:-:S06]  /*164e0*/  FADD.FTZ R121, R67, R100 ;  /* 0x0000006443797221 */ /* 0x008fcc0000010000 */
[----:B------:R-:W2:Y:S01]  /*164f0*/  MUFU.EX2 R110, R110 ;  /* 0x0000006e006e7308 */ /* 0x000ea20000000800 */
[----:B-----5:R-:W-:-:S01]  /*16500*/  FADD.FTZ R119, R104, R119 ;  /* 0x0000007768777221 */ /* 0x020fc20000010000 */
[----:B------:R-:W-:-:S06]  /*16510*/  FFMA.FTZ R85, R90, R13, -R95 ;  /* 0x0000000d5a557223 */ /* 0x000fcc000001085f */
[----:B------:R-:W3:Y:S01]  /*16520*/  MUFU.EX2 R103, R103 ;  /* 0x0000006700677308 */ /* 0x000ee20000000800 */
[----:B------:R-:W-:-:S01]  /*16530*/  FADD.FTZ R100, R74, R121 ;  /* 0x000000794a647221 */ /* 0x000fc20000010000 */
[----:B0-----:R-:W-:-:S06]  /*16540*/  FADD.FTZ R84, R62, R119 ;  /* 0x000000773e547221 */ /* 0x001fcc0000010000 */
[----:B------:R-:W0:Y:S01]  /*16550*/  MUFU.EX2 R108, R108 ;  /* 0x0000006c006c7308 */ /* 0x000e220000000800 */
[----:B------:R-:W-:-:S01]  /*16560*/  FFMA.FTZ R105, R92, R13, -R95 ;  /* 0x0000000d5c697223 */ /* 0x000fc2000001085f */
[----:B------:R-:W-:Y:S01]  /*16570*/  FFMA.FTZ R64, R64, R13, -R95 ;  /* 0x0000000d40407223 */ /* 0x000fe2000001085f */
[----:B------:R-:W-:-:S05]  /*16580*/  FADD.FTZ R119, R3, R100 ;  /* 0x0000006403777221 */ /* 0x000fca0000010000 */
[----:B------:R-:W4:Y:S01]  /*16590*/  MUFU.EX2 R40, R40 ;  /* 0x0000002800287308 */ /* 0x000f220000000800 */
[----:B-1----:R-:W-:-:S01]  /*165a0*/  FADD.FTZ R84, R83, R84 ;  /* 0x0000005453547221 */ /* 0x002fc20000010000 */
[----:B------:R-:W-:-:S06]  /*165b0*/  FFMA.FTZ R106, R132, R13, -R95 ;  /* 0x0000000d846a7223 */ /* 0x000fcc000001085f */
[----:B------:R-:W1:Y:S01]  /*165c0*/  MUFU.EX2 R42, R42 ;  /* 0x0000002a002a7308 */ /* 0x000e620000000800 */
[----:B------:R-:W-:-:S07]  /*165d0*/  FFMA.FTZ R78, R12, R13, -R95 ;  /* 0x0000000d0c4e7223 */ /* 0x000fce000001085f */
[----:B------:R-:W5:Y:S08]  /*165e0*/  MUFU.EX2 R66, R66 ;  /* 0x0000004200427308 */ /* 0x000f700000000800 */
[----:B------:R-:W5:Y:S01]  /*165f0*/  MUFU.EX2 R85, R85 ;  /* 0x0000005500557308 */ /* 0x000f620000000800 */
[----:B------:R-:W-:-:S07]  /*16600*/  FFMA.FTZ R90, R134, R13, -R95 ;  /* 0x0000000d865a7223 */ /* 0x000fce000001085f */
[----:B------:R2:W-:Y:S08]  /*16610*/  MUFU.EX2 R12, R64 ;  /* 0x00000040000c7308 */ /* 0x0005f00000000800 */
[----:B------:R-:W5:Y:S01]  /*16620*/  MUFU.EX2 R105, R105 ;  /* 0x0000006900697308 */ /* 0x000f620000000800 */
[----:B--2---:R-:W-:-:S01]  /*16630*/  FADD.FTZ R64, R110, R119 ;  /* 0x000000776e407221 */ /* 0x004fc20000010000 */
[----:B---3--:R-:W-:-:S03]  /*16640*/  FADD.FTZ R119, R103, R84 ;  /* 0x0000005467777221 */ /* 0x008fc60000010000 */
[----:B------:R-:W-:Y:S01]  /*16650*/  FADD.FTZ R121, R21, R64 ;  /* 0x0000004015797221 */ /* 0x000fe20000010000 */
[----:B0-----:R-:W-:-:S02]  /*16660*/  FADD.FTZ R119, R108, R119 ;  /* 0x000000776c777221 */ /* 0x001fc40000010000 */
[----:B------:R-:W0:Y:S01]  /*16670*/  MUFU.EX2 R70, R70 ;  /* 0x0000004600467308 */ /* 0x000e220000000800 */
[----:B------:R-:W-:-:S01]  /*16680*/  FFMA.FTZ R64, R28, R13, -R95 ;  /* 0x0000000d1c407223 */ /* 0x000fc2000001085f */
[----:B----4-:R-:W-:Y:S01]  /*16690*/  FADD.FTZ R121, R40, R121 ;  /* 0x0000007928797221 */ /* 0x010fe20000010000 */
[----:B-1----:R-:W-:-:S05]  /*166a0*/  FADD.FTZ R28, R42, R119 ;  /* 0x000000772a1c7221 */ /* 0x002fca0000010000 */
[----:B------:R-:W1:Y:S01]  /*166b0*/  MUFU.EX2 R106, R106 ;  /* 0x0000006a006a7308 */ /* 0x000e620000000800 */
[----:B-----5:R-:W-:-:S01]  /*166c0*/  FADD.FTZ R84, R66, R121 ;  /* 0x0000007942547221 */ /* 0x020fc20000010000 */
[----:B------:R-:W-:-:S06]  /*166d0*/  FADD.FTZ R28, R85, R28 ;  /* 0x0000001c551c7221 */ /* 0x000fcc0000010000 */
[----:B------:R-:W2:Y:S01]  /*166e0*/  MUFU.EX2 R87, R87 ;  /* 0x0000005700577308 */ /* 0x000ea20000000800 */
[----:B------:R-:W-:-:S01]  /*166f0*/  FADD.FTZ R121, R69, R84 ;  /* 0x0000005445797221 */ /* 0x000fc20000010000 */
[----:B------:R-:W-:-:S06]  /*16700*/  FADD.FTZ R119, R105, R28 ;  /* 0x0000001c69777221 */ /* 0x000fcc0000010000 */
[----:B------:R-:W3:Y:S01]  /*16710*/  MUFU.EX2 R90, R90 ;  /* 0x0000005a005a7308 */ /* 0x000ee20000000800 */
[----:B------:R-:W-:-:S01]  /*16720*/  FFMA.FTZ R91, R138, R13, -R95 ;  /* 0x0000000d8a5b7223 */ /* 0x000fc2000001085f */
[----:B0-----:R-:W-:-:S06]  /*16730*/  FADD.FTZ R100, R70, R121 ;  /* 0x0000007946647221 */ /* 0x001fcc0000010000 */
[----:B------:R-:W0:Y:S01]  /*16740*/  MUFU.EX2 R86, R86 ;  /* 0x0000005600567308 */ /* 0x000e220000000800 */
[----:B-1----:R-:W-:-:S01]  /*16750*/  FADD.FTZ R84, R106, R119 ;  /* 0x000000776a547221 */ /* 0x002fc20000010000 */
[----:B------:R-:W-:-:S06]  /*16760*/  FFMA.FTZ R92, R140, R13, -R95 ;  /* 0x0000000d8c5c7223 */ /* 0x000fcc000001085f */
[----:B------:R-:W1:Y:S01]  /*16770*/  MUFU.EX2 R96, R96 ;  /* 0x0000006000607308 */ /* 0x000e620000000800 */
[----:B------:R-:W-:-:S01]  /*16780*/  FADD.FTZ R100, R71, R100 ;  /* 0x0000006447647221 */ /* 0x000fc20000010000 */
[----:B--2---:R-:W-:-:S06]  /*16790*/  FADD.FTZ R119, R87, R84 ;  /* 0x0000005457777221 */ /* 0x004fcc0000010000 */
[----:B------:R-:W2:Y:S01]  /*167a0*/  MUFU.EX2 R46, R46 ;  /* 0x0000002e002e7308 */ /* 0x000ea20000000800 */
[----:B------:R-:W-:-:S07]  /*167b0*/  F2FP.SATFINITE.E4M3.F32.PACK_AB_MERGE_C R227, R68, R55, RZ ;  /* 0x0000003744e3723e */ /* 0x000fce00048070ff */
[----:B------:R-:W4:Y:S01]  /*167c0*/  MUFU.EX2 R107, R107 ;  /* 0x0000006b006b7308 */ /* 0x000f220000000800 */
[----:B------:R-:W-:-:S01]  /*167d0*/  FADD.FTZ R55, R75, R100 ;  /* 0x000000644b377221 */ /* 0x000fc20000010000 */
[----:B---3--:R-:W-:-:S06]  /*167e0*/  FADD.FTZ R119, R90, R119 ;  /* 0x000000775a777221 */ /* 0x008fcc0000010000 */
[----:B------:R-:W3:Y:S01]  /*167f0*/  MUFU.EX2 R91, R91 ;  /* 0x0000005b005b7308 */ /* 0x000ee20000000800 */
[----:B------:R-:W-:-:S01]  /*16800*/  FFMA.FTZ R109, R142, R13, -R95 ;  /* 0x0000000d8e6d7223 */ /* 0x000fc2000001085f */
[----:B------:R-:W-:Y:S01]  /*16810*/  F2FP.SATFINITE.E4M3.F32.PACK_AB_MERGE_C R225, R52, R49, RZ ;  /* 0x0000003134e1723e */ /* 0x000fe200048070ff */
[----:B0-----:R-:W-:-:S05]  /*16820*/  FADD.FTZ R55, R86, R55 ;  /* 0x0000003756377221 */ /* 0x001fca0000010000 */
[----:B------:R-:W0:Y:S01]  /*16830*/  MUFU.EX2 R72, R72 ;  /* 0x0000004800487308 */ /* 0x000e220000000800 */
[----:B-1----:R-:W-:-:S07]  /*16840*/  FADD.FTZ R52, R96, R119 ;  /* 0x0000007760347221 */ /* 0x002fce0000010000 */
[----:B------:R-:W1:Y:S01]  /*16850*/  MUFU.EX2 R92, R92 ;  /* 0x0000005c005c7308 */ /* 0x000e620000000800 */
[----:B------:R-:W-:Y:S01]  /*16860*/  F2FP.SATFINITE.E4M3.F32.PACK_AB_MERGE_C R217, R69, R66, RZ ;  /* 0x0000004245d9723e */ /* 0x000fe200048070ff */
[----:B--2---:R-:W-:-:S06]  /*16870*/  FADD.FTZ R66, R46, R55 ;  /* 0x000000372e427221 */ /* 0x004fcc0000010000 */
[----:B------:R-:W2:Y:S01]  /*16880*/  MUFU.EX2 R73, R73 ;  /* 0x0000004900497308 */ /* 0x000ea20000000800 */
[----:B----4-:R-:W-:-:S01]  /*16890*/  FADD.FTZ R52, R107, R52 ;  /* 0x000000346b347221 */ /* 0x010fc20000010000 */
[----:B------:R-:W-:-:S06]  /*168a0*/  FFMA.FTZ R93, R144, R13, -R95 ;  /* 0x0000000d905d7223 */ /* 0x000fcc000001085f */
[----:B------:R-:W4:Y:S01]  /*168b0*/  MUFU.EX2 R98, R98 ;  /* 0x0000006200627308 */ /* 0x000f220000000800 */
[----:B------:R-:W-:Y:S01]  /*168c0*/  F2FP.SATFINITE.E4M3.F32.PACK_AB_MERGE_C R221, R102, R63, RZ ;  /* 0x0000003f66dd723e */ /* 0x000fe200048070ff */
[----:B------:R-:W-:-:S06]  /*168d0*/  FADD.FTZ R63, R79, R66 ;  /* 0x000000424f3f7221 */ /* 0x000fcc0000010000 */
[----:B------:R-:W5:Y:S01]  /*168e0*/  MUFU.EX2 R77, R77 ;  /* 0x0000004d004d7308 */ /* 0x000f620000000800 */
[----:B---3--:R-:W-:-:S07]  /*168f0*/  FADD.FTZ R55, R91, R52 ;  /* 0x000000345b377221 */ /* 0x008fce0000010000 */
[----:B------:R-:W3:Y:S01]  /*16900*/  MUFU.EX2 R109, R109 ;  /* 0x0000006d006d7308 */ /* 0x000ee20000000800 */
[----:B0-----:R-:W-:-:S01]  /*16910*/  FADD.FTZ R52, R72, R63 ;  /* 0x0000003f48347221 */ /* 0x001fc20000010000 */
[----:B-1----:R-:W-:-:S06]  /*16920*/  FADD.FTZ R55, R92, R55 ;  /* 0x000000375c377221 */ /* 0x002fcc0000010000 */
[----:B------:R-:W0:Y:S01]  /*16930*/  MUFU.EX2 R50, R50 ;  /* 0x0000003200327308 */ /* 0x000e220000000800 */
[----:B------:R-:W-:-:S07]  /*16940*/  FFMA.FTZ R111, R146, R13, -R95 ;  /* 0x0000000d926f7223 */ /* 0x000fce000001085f */
[----:B------:R-:W1:Y:S01]  /*16950*/  MUFU.EX2 R76, R76 ;  /* 0x0000004c004c7308 */ /* 0x000e620000000800 */
[C---:B--2---:R-:W-:Y:S01]  /*16960*/  F2FP.SATFINITE.E4M3.F32.PACK_AB_MERGE_C R213, R73.reuse, R72, RZ ;  /* 0x0000004849d5723e */ /* 0x044fe200048070ff */
[----:B------:R-:W-:Y:S01]  /*16970*/  FADD.FTZ R72, R73, R52 ;  /* 0x0000003449487221 */ /* 0x000fe20000010000 */
[----:B----4-:R-:W-:-:S05]  /*16980*/  FADD.FTZ R68, R98, R55 ;  /* 0x0000003762447221 */ /* 0x010fca0000010000 */
[----:B------:R-:W2:Y:S01]  /*16990*/  MUFU.EX2 R93, R93 ;  /* 0x0000005d005d7308 */ /* 0x000ea20000000800 */
[----:B-----5:R-:W-:-:S01]  /*169a0*/  FADD.FTZ R63, R77, R72 ;  /* 0x000000484d3f7221 */ /* 0x020fc20000010000 */
[----:B---3--:R-:W-:-:S06]  /*169b0*/  FADD.FTZ R55, R109, R68 ;  /* 0x000000446d377221 */ /* 0x008fcc0000010000 */
[----:B------:R-:W3:Y:S08]  /*169c0*/  MUFU.EX2 R152, R152 ;  /* 0x0000009800987308 */ /* 0x000ef00000000800 */
[----:B------:R-:W4:Y:S01]  /*169d0*/  MUFU.EX2 R80, R80 ;  /* 0x0000005000507308 */ /* 0x000f220000000800 */
[----:B------:R-:W-:-:S01]  /*169e0*/  FFMA.FTZ R148, R148, R13, -R95 ;  /* 0x0000000d94947223 */ /* 0x000fc2000001085f */
[----:B0-----:R-:W-:-:S06]  /*169f0*/  FADD.FTZ R72, R50, R63 ;  /* 0x0000003f32487221 */ /* 0x001fcc0000010000 */
[----:B------:R-:W0:Y:S01]  /*16a00*/  MUFU.EX2 R54, R54 ;  /* 0x0000003600367308 */ /* 0x000e220000000800 */
[----:B-1----:R-:W-:-:S07]  /*16a10*/  FADD.FTZ R68, R76, R55 ;  /* 0x000000374c447221 */ /* 0x002fce0000010000 */
[----:B------:R-:W1:Y:S01]  /*16a20*/  MUFU.EX2 R111, R111 ;  /* 0x0000006f006f7308 */ /* 0x000e620000000800 */
[----:B------:R-:W-:-:S01]  /*16a30*/  FADD.FTZ R69, R57, R72 ;  /* 0x0000004839457221 */ /* 0x000fc20000010000 */
[----:B------:R-:W-:-:S06]  /*16a40*/  FFMA.FTZ R115, R150, R13, -R95 ;  /* 0x0000000d96737223 */ /* 0x000fcc000001085f */
[----:B------:R-:W5:Y:S01]  /*16a50*/  MUFU.EX2 R61, R61 ;  /* 0x0000003d003d7308 */ /* 0x000f620000000800 */
[----:B--2---:R-:W-:-:S07]  /*16a60*/  FADD.FTZ R63, R93, R68 ;  /* 0x000000445d3f7221 */ /* 0x004fce0000010000 */
[----:B------:R-:W2:Y:S01]  /*16a70*/  MUFU.EX2 R15, R15 ;  /* 0x0000000f000f7308 */ /* 0x000ea20000000800 */
[----:B------:R-:W-:Y:S01]  /*16a80*/  F2FP.SATFINITE.E4M3.F32.PACK_AB_MERGE_C R225, R47, R36, R225 ;  /* 0x000000242fe1723e */ /* 0x000fe200048070e1 */
[----:B---3--:R-:W-:Y:S01]  /*16a90*/  FADD.FTZ R69, R152, R69 ;  /* 0x0000004598457221 */ /* 0x008fe20000010000 */
[----:B----4-:R-:W-:-:S05]  /*16aa0*/  FADD.FTZ R36, R80, R63 ;  /* 0x0000003f50247221 */ /* 0x010fca0000010000 */
[----:B------:R-:W3:Y:S01]  /*16ab0*/  MUFU.EX2 R0, R148 ;  /* 0x0000009400007308 */ /* 0x000ee20000000800 */
[----:B0-----:R-:W-:-:S01]  /*16ac0*/  FADD.FTZ R68, R54, R69 ;  /* 0x0000004536447221 */ /* 0x001fc20000010000 */
[----:B-1----:R-:W-:-:S06]  /*16ad0*/  FADD.FTZ R36, R111, R36 ;  /* 0x000000246f247221 */ /* 0x002fcc0000010000 */
[----:B------:R-:W0:Y:S08]  /*16ae0*/  MUFU.EX2 R160, R160 ;  /* 0x000000a000a07308 */ /* 0x000e300000000800 */
[----:B------:R-:W1:Y:S01]  /*16af0*/  MUFU.EX2 R56, R56 ;  /* 0x0000003800387308 */ /* 0x000e620000000800 */
[----:B------:R-:W-:Y:S01]  /*16b00*/  F2FP.SATFINITE.E4M3.F32.PACK_AB_MERGE_C R227, R58, R53, R227 ;  /* 0x000000353ae3723e */ /* 0x000fe200048070e3 */
[----:B-----5:R-:W-:-:S06]  /*16b10*/  FADD.FTZ R68, R61, R68 ;  /* 0x000000443d447221 */ /* 0x020fcc0000010000 */
[----:B------:R-:W4:Y:S01]  /*16b20*/  MUFU.EX2 R26, R26 ;  /* 0x0000001a001a7308 */ /* 0x000f220000000800 */
[----:B--2---:R-:W-:-:S07]  /*16b30*/  FADD.FTZ R53, R15, R36 ;  /* 0x000000240f357221 */ /* 0x004fce0000010000 */
[----:B------:R-:W2:Y:S01]  /*16b40*/  MUFU.EX2 R115, R115 ;  /* 0x0000007300737308 */ /* 0x000ea20000000800 */
[----:B------:R-:W-:-:S01]  /*16b50*/  FFMA.FTZ R60, R154, R13, -R95 ;  /* 0x0000000d9a3c7223 */ /* 0x000fc2000001085f */
[----:B------:R-:W-:Y:S01]  /*16b60*/  F2FP.SATFINITE.E4M3.F32.PACK_AB_MERGE_C R215, R152, R57, RZ ;  /* 0x0000003998d7723e */ /* 0x000fe200048070ff */
[----:B------:R-:W-:-:S05]  /*16b70*/  FADD.FTZ R57, R41, R68 ;  /* 0x0000004429397221 */ /* 0x000fca0000010000 */
[----:B------:R-:W5:Y:S01]  /*16b80*/  MUFU.EX2 R27, R27 ;  /* 0x0000001b001b7308 */ /* 0x000f620000000800 */
[----:B------:R-:W-:-:S01]  /*16b90*/  FFMA.FTZ R117, R156, R13, -R95 ;  /* 0x0000000d9c757223 */ /* 0x000fc2000001085f */
[----:B---3--:R-:W-:Y:S01]  /*16ba0*/  FADD.FTZ R53, R0, R53 ;  /* 0x0000003500357221 */ /* 0x008fe20000010000 */
[----:B0-----:R-:W-:-:S05]  /*16bb0*/  FADD.FTZ R57, R160, R57 ;  /* 0x00000039a0397221 */ /* 0x001fca0000010000 */
[----:B------:R-:W0:Y:S01]  /*16bc0*/  MUFU.EX2 R24, R24 ;  /* 0x0000001800187308 */ /* 0x000e220000000800 */
[----:B-1----:R-:W-:-:S07]  /*16bd0*/  FADD.FTZ R36, R56, R53 ;  /* 0x0000003538247221 */ /* 0x002fce0000010000 */
[----:B------:R-:W1:Y:S01]  /*16be0*/  MUFU.EX2 R113, R113 ;  /* 0x0000007100717308 */ /* 0x000e620000000800 */
[----:B------:R-:W-:Y:S01]  /*16bf0*/  F2FP.SATFINITE.E4M3.F32.PACK_AB_MERGE_C R217, R40, R21, R217 ;  /* 0x0000001528d9723e */ /* 0x000fe200048070d9 */
[----:B----4-:R-:W-:Y:S01]  /*16c00*/  FADD.FTZ R40, R26, R57 ;  /* 0x000000391a287221 */ /* 0x010fe20000010000 */
[----:B--2---:R-:W-:-:S05]  /*16c10*/  F2FP.SATFINITE.E4M3.F32.PACK_AB_MERGE_C R56, R115, R56, RZ ;  /* 0x000000387338723e */ /* 0x004fca00048070ff */
[----:B------:R-:W2:Y:S01]  /*16c20*/  MUFU.EX2 R25, R25 ;  /* 0x0000001900197308 */ /* 0x000ea20000000800 */
[----:B------:R-:W-:-:S07]  /*16c30*/  FADD.FTZ R115, R115, R36 ;  /* 0x0000002473737221 */ /* 0x000fce0000010000 */
[----:B------:R-:W3:Y:S01]  /*16c40*/  MUFU.EX2 R60, R60 ;  /* 0x0000003c003c7308 */ /* 0x000ee20000000800 */
[----:B------:R-:W-:Y:S01]  /*16c50*/  F2FP.SATFINITE.E4M3.F32.PACK_AB_MERGE_C R209, R160, R41, RZ ;  /* 0x00000029a0d1723e */ /* 0x000fe200048070ff */
[----:B------:R-:W-:Y:S01]  /*16c60*/  FFMA.FTZ R158, R158, R13, -R95 ;  /* 0x0000000d9e9e7223 */ /* 0x000fe2000001085f */
[----:B-----5:R-:W-:-:S05]  /*16c70*/  FADD.FTZ R41, R27, R40 ;  /* 0x000000281b297221 */ /* 0x020fca0000010000 */
[----:B------:R-:W4:Y:S01]  /*16c80*/  MUFU.EX2 R117, R117 ;  /* 0x0000007500757308 */ /* 0x000f220000000800 */
[----:B------:R-:W-:-:S01]  /*16c90*/  FADD.FTZ R36, R12, R115 ;  /* 0x000000730c247221 */ /* 0x000fc20000010000 */
[----:B------:R-:W-:Y:S01]  /*16ca0*/  FFMA.FTZ R192, R192, R13, -R95 ;  /* 0x0000000dc0c07223 */ /* 0x000fe2000001085f */
[----:B0-----:R-:W-:-:S05]  /*16cb0*/  FADD.FTZ R40, R24, R41 ;  /* 0x0000002918287221 */ /* 0x001fca0000010000 */
[----:B------:R-:W0:Y:S01]  /*16cc0*/  MUFU.EX2 R29, R29 ;  /* 0x0000001d001d7308 */ /* 0x000e220000000800 */
[----:B-1----:R-:W-:-:S07]  /*16cd0*/  FADD.FTZ R41, R113, R36 ;  /* 0x0000002471297221 */ /* 0x002fce0000010000 */
[----:B------:R-:W1:Y:S01]  /*16ce0*/  MUFU.EX2 R28, R78 ;  /* 0x0000004e001c7308 */ /* 0x000e620000000800 */
[----:B------:R-:W-:Y:S01]  /*16cf0*/  F2FP.SATFINITE.E4M3.F32.PACK_AB_MERGE_C R223, R110, R3, RZ ;  /* 0x000000036edf723e */ /* 0x000fe200048070ff */
[----:B------:R-:W-:Y:S01]  /*16d00*/  FFMA.FTZ R194, R194, R13, -R95 ;  /* 0x0000000dc2c27223 */ /* 0x000fe2000001085f */
[----:B--2---:R-:W-:-:S05]  /*16d10*/  F2FP.SATFINITE.E4M3.F32.PACK_AB_MERGE_C R211, R25, R24, RZ ;  /* 0x0000001819d3723e */ /* 0x004fca00048070ff */
[----:B------:R-:W2:Y:S01]  /*16d20*/  MUFU.EX2 R30, R30 ;  /* 0x0000001e001e7308 */ /* 0x000ea20000000800 */
[----:B---3--:R-:W-:-:S07]  /*16d30*/  FADD.FTZ R24, R60, R41 ;  /* 0x000000293c187221 */ /* 0x008fce0000010000 */
[----:B------:R-:W3:Y:S01]  /*16d40*/  MUFU.EX2 R49, R158 ;  /* 0x0000009e00317308 */ /* 0x000ee20000000800 */
[----:B------:R-:W-:-:S01]  /*16d50*/  FFMA.FTZ R196, R196, R13, -R95 ;  /* 0x0000000dc4c47223 */ /* 0x000fc2000001085f */
[----:B------:R-:W-:-:S06]  /*16d60*/  FADD.FTZ R40, R25, R40 ;  /* 0x0000002819287221 */ /* 0x000fcc0000010000 */
[----:B------:R-:W-:Y:S01]  /*16d70*/  MUFU.EX2 R31, R31 ;  /* 0x0000001f001f7308 */ /* 0x000fe20000000800 */
[----:B----4-:R-:W-:-:S07]  /*16d80*/  F2FP.SATFINITE.E4M3.F32.PACK_AB_MERGE_C R60, R117, R60, RZ ;  /* 0x0000003c753c723e */ /* 0x010fce00048070ff */
[----:B------:R-:W4:Y:S01]  /*16d90*/  MUFU.EX2 R48, R48 ;  /* 0x0000003000307308 */ /* 0x000f220000000800 */
[----:B------:R-:W-:-:S07]  /*16da0*/  FADD.FTZ R117, R117, R24 ;  /* 0x0000001875757221 */ /* 0x000fce0000010000 */
[----:B------:R-:W5:Y:S01]  /*16db0*/  MUFU.EX2 R3, R192 ;  /* 0x000000c000037308 */ /* 0x000f620000000800 */
[----:B------:R-:W-:-:S01]  /*16dc0*/  FFMA.FTZ R198, R198, R13, -R95 ;  /* 0x0000000dc6c67223 */ /* 0x000fc2000001085f */
[----:B0-----:R-:W-:Y:S01]  /*16dd0*/  FADD.FTZ R25, R29, R40 ;  /* 0x000000281d197221 */ /* 0x001fe20000010000 */
[----:B-1----:R-:W-:-:S05]  /*16de0*/  FADD.FTZ R24, R28, R117 ;  /* 0x000000751c187221 */ /* 0x002fca0000010000 */
[----:B------:R-:W0:Y:S01]  /*16df0*/  MUFU.EX2 R66, R194 ;  /* 0x000000c200427308 */ /* 0x000e220000000800 */
[----:B------:R-:W-:-:S01]  /*16e00*/  FFMA.FTZ R200, R200, R13, -R95 ;  /* 0x0000000dc8c87223 */ /* 0x000fc2000001085f */
[----:B------:R-:W-:-:S06]  /*16e10*/  F2FP.SATFINITE.E4M3.F32.PACK_AB_MERGE_C R211, R27, R26, R211 ;  /* 0x0000001a1bd3723e */ /* 0x000fcc00048070d3 */
[----:B------:R-:W-:Y:S01]  /*16e20*/  MUFU.EX2 R35, R35 ;  /* 0x0000002300237308 */ /* 0x000fe20000000800 */
[----:B--2---:R-:W-:-:S07]  /*16e30*/  FADD.FTZ R26, R30, R25 ;  /* 0x000000191e1a7221 */ /* 0x004fce0000010000 */
[----:B------:R-:W1:Y:S01]  /*16e40*/  MUFU.EX2 R168, R168 ;  /* 0x000000a800a87308 */ /* 0x000e620000000800 */
[----:B---3--:R-:W-:-:S07]  /*16e50*/  FADD.FTZ R24, R49, R24 ;  /* 0x0000001831187221 */ /* 0x008fce0000010000 */
[----:B------:R-:W2:Y:S01]  /*16e60*/  MUFU.EX2 R33, R33 ;  /* 0x0000002100217308 */ /* 0x000ea20000000800 */
[----:B------:R-:W-:-:S07]  /*16e70*/  FFMA.FTZ R162, R162, R13, -R95 ;  /* 0x0000000da2a27223 */ /* 0x000fce000001085f */
[----:B------:R-:W3:Y:S01]  /*16e80*/  MUFU.EX2 R52, R196 ;  /* 0x000000c400347308 */ /* 0x000ee20000000800 */
[----:B----4-:R-:W-:Y:S01]  /*16e90*/  F2FP.SATFINITE.E4M3.F32.PACK_AB_MERGE_C R205, R48, R31, RZ ;  /* 0x0000001f30cd723e */ /* 0x010fe200048070ff */
[----:B------:R-:W-:-:S06]  /*16ea0*/  FADD.FTZ R31, R31, R26 ;  /* 0x0000001a1f1f7221 */ /* 0x000fcc0000010000 */
[----:B------:R-:W4:Y:S01]  /*16eb0*/  MUFU.EX2 R34, R34 ;  /* 0x0000002200227308 */ /* 0x000f220000000800 */
[----:B-----5:R-:W-:-:S01]  /*16ec0*/  FADD.FTZ R27, R3, R24 ;  /* 0x00000018031b7221 */ /* 0x020fc20000010000 */
[----:B------:R-:W-:-:S06]  /*16ed0*/  FFMA.FTZ R202, R202, R13, -R95 ;  /* 0x0000000dcaca7223 */ /* 0x000fcc000001085f */
[----:B------:R-:W5:Y:S01]  /*16ee0*/  MUFU.EX2 R55, R198 ;  /* 0x000000c600377308 */ /* 0x000f620000000800 */
[----:B------:R-:W-:Y:S01]  /*16ef0*/  F2FP.SATFINITE.E4M3.F32.PACK_AB_MERGE_C R224, R118, R97, RZ ;  /* 0x0000006176e0723e */ /* 0x000fe200048070ff */
[----:B------:R-:W-:Y:S01]  /*16f00*/  FADD.FTZ R48, R48, R31 ;  /* 0x0000001f30307221 */ /* 0x000fe20000010000 */
[----:B0-----:R-:W-:-:S05]  /*16f10*/  FADD.FTZ R27, R66, R27 ;  /* 0x0000001b421b7221 */ /* 0x001fca0000010000 */
[----:B------:R-:W0:Y:S01]  /*16f20*/  MUFU.EX2 R200, R200 ;  /* 0x000000c800c87308 */ /* 0x000e220000000800 */
[----:B------:R-:W-:Y:S01]  /*16f30*/  F2FP.SATFINITE.E4M3.F32.PACK_AB_MERGE_C R24, R66, R3, RZ ;  /* 0x000000034218723e */ /* 0x000fe200048070ff */
[----:B------:R-:W-:Y:S01]  /*16f40*/  FFMA.FTZ R164, R164, R13, -R95 ;  /* 0x0000000da4a47223 */ /* 0x000fe2000001085f */
[----:B-1----:R-:W-:-:S05]  /*16f50*/  F2FP.SATFINITE.E4M3.F32.PACK_AB_MERGE_C R207, R168, R35, RZ ;  /* 0x00000023a8cf723e */ /* 0x002fca00048070ff */
[----:B------:R-:W1:Y:S01]  /*16f60*/  MUFU.EX2 R47, R162 ;  /* 0x000000a2002f7308 */ /* 0x000e620000000800 */
[----:B------:R-:W-:Y:S01]  /*16f70*/  F2FP.SATFINITE.E4M3.F32.PACK_AB_MERGE_C R224, R20, R37, R224 ;  /* 0x0000002514e0723e */ /* 0x000fe200048070e0 */
[----:B--2---:R-:W-:Y:S01]  /*16f80*/  FADD.FTZ R3, R33, R48 ;  /* 0x0000003021037221 */ /* 0x004fe20000010000 */
[----:B---3--:R-:W-:-:S05]  /*16f90*/  FADD.FTZ R20, R52, R27 ;  /* 0x0000001b34147221 */ /* 0x008fca0000010000 */
[----:B------:R-:W-:Y:S01]  /*16fa0*/  MUFU.EX2 R43, R43 ;  /* 0x0000002b002b7308 */ /* 0x000fe20000000800 */
[C---:B----4-:R-:W-:Y:S01]  /*16fb0*/  F2FP.SATFINITE.E4M3.F32.PACK_AB_MERGE_C R207, R34.reuse, R33, R207 ;  /* 0x0000002122cf723e */ /* 0x050fe200048070cf */
[----:B------:R-:W-:-:S06]  /*16fc0*/  FADD.FTZ R34, R34, R3 ;  /* 0x0000000322227221 */ /* 0x000fcc0000010000 */
[----:B------:R-:W2:Y:S01]  /*16fd0*/  MUFU.EX2 R170, R170 ;  /* 0x000000aa00aa7308 */ /* 0x000ea20000000800 */
[----:B------:R-:W-:-:S01]  /*16fe0*/  FFMA.FTZ R166, R166, R13, -R95 ;  /* 0x0000000da6a67223 */ /* 0x000fc2000001085f */
[----:B-----5:R-:W-:-:S06]  /*16ff0*/  FADD.FTZ R27, R55, R20 ;  /* 0x00000014371b7221 */ /* 0x020fcc0000010000 */
[----:B------:R-:W3:Y:S08]  /*17000*/  MUFU.EX2 R39, R39 ;  /* 0x0000002700277308 */ /* 0x000ef00000000800 */
[----:B------:R-:W4:Y:S01]  /*17010*/  MUFU.EX2 R202, R202 ;  /* 0x000000ca00ca7308 */ /* 0x000f220000000800 */
[----:B------:R-:W-:-:S07]  /*17020*/  FADD.FTZ R35, R35, R34 ;  /* 0x0000002223237221 */ /* 0x000fce0000010000 */
[----:B------:R-:W5:Y:S01]  /*17030*/  MUFU.EX2 R38, R38 ;  /* 0x0000002600267308 */ /* 0x000f620000000800 */
[----:B0-----:R-:W-:-:S07]  /*17040*/  FADD.FTZ R20, R200, R27 ;  /* 0x0000001bc8147221 */ /* 0x001fce0000010000 */
[----:B------:R-:W0:Y:S01]  /*17050*/  MUFU.EX2 R21, R164 ;  /* 0x000000a400157308 */ /* 0x000e220000000800 */
[----:B------:R-:W-:-:S01]  /*17060*/  FADD.FTZ R168, R168, R35 ;  /* 0x00000023a8a87221 */ /* 0x000fc20000010000 */
[----:B-1----:R-:W-:Y:S01]  /*17070*/  F2FP.SATFINITE.E4M3.F32.PACK_AB_MERGE_C R200, R47, R200, RZ ;  /* 0x000000c82fc8723e */ /* 0x002fe200048070ff */
[----:B------:R-:W-:-:S05]  /*17080*/  FFMA.FTZ R32, R32, R13, -R95 ;  /* 0x0000000d20207223 */ /* 0x000fca000001085f */
[----:B------:R-:W1:Y:S01]  /*17090*/  MUFU.EX2 R64, R64 ;  /* 0x0000004000407308 */ /* 0x000e620000000800 */
[----:B------:R-:W-:-:S01]  /*170a0*/  FADD.FTZ R47, R47, R20 ;  /* 0x000000142f2f7221 */ /* 0x000fc20000010000 */
[----:B--2---:R-:W-:-:S06]  /*170b0*/  F2FP.SATFINITE.E4M3.F32.PACK_AB_MERGE_C R26, R170, R43, RZ ;  /* 0x0000002baa1a723e */ /* 0x004fcc00048070ff */
[----:B------:R-:W2:Y:S01]  /*170c0*/  MUFU.EX2 R25, R166 ;  /* 0x000000a600197308 */ /* 0x000ea20000000800 */
[----:B---3--:R-:W-:-:S01]  /*170d0*/  FADD.FTZ R27, R39, R168 ;  /* 0x000000a8271b7221 */ /* 0x008fc20000010000 */
[----:B----4-:R-:W-:Y:S01]  /*170e0*/  FADD.FTZ R20, R202, R47 ;  /* 0x0000002fca147221 */ /* 0x010fe20000010000 */
[----:B------:R-:W-:-:S01]  /*170f0*/  FFMA.FTZ R204, R204, R13, -R95 ;  /* 0x0000000dcccc7223 */ /* 0x000fc2000001085f */
[-CC-:B------:R-:W-:Y:S01]  /*17100*/  FFMA.FTZ R206, R206, R13.reuse, -R95.reuse ;  /* 0x0000000dcece7223 */ /* 0x180fe2000001085f */
[----:B------:R-:W-:-:S01]  /*17110*/  FFMA.FTZ R95, R208, R13, -R95 ;  /* 0x0000000dd05f7223 */ /* 0x000fc2000001085f */
[C---:B-----5:R-:W-:Y:S02]  /*17120*/  F2FP.SATFINITE.E4M3.F32.PACK_AB_MERGE_C R201, R38.reuse, R39, R26 ;  /* 0x0000002726c9723e */ /* 0x060fe4000480701a */
[----:B------:R-:W-:Y:S01]  /*17130*/  MUFU.EX2 R51, R51 ;  /* 0x0000003300337308 */ /* 0x000fe20000000800 */
[----:B------:R-:W-:-:S01]  /*17140*/  FADD.FTZ R38, R38, R27 ;  /* 0x0000001b26267221 */ /* 0x000fc20000010000 */
[----:B0-----:R-:W-:-:S06]  /*17150*/  FADD.FTZ R27, R21, R20 ;  /* 0x00000014151b7221 */ /* 0x001fcc0000010000 */
[----:B------:R-:W-:Y:S01]  /*17160*/  MUFU.EX2 R234, R234 ;  /* 0x000000ea00ea7308 */ /* 0x000fe20000000800 */
[----:B------:R-:W-:-:S07]  /*17170*/  F2FP.SATFINITE.E4M3.F32.PACK_AB_MERGE_C R208, R0, R15, R56 ;  /* 0x0000000f00d0723e */ /* 0x000fce0004807038 */
[----:B------:R-:W0:Y:S01]  /*17180*/  MUFU.EX2 R45, R45 ;  /* 0x0000002d002d7308 */ /* 0x000e220000000800 */
[----:B-1----:R-:W-:-:S07]  /*17190*/  FADD.FTZ R0, R64, R27 ;  /* 0x0000001b40007221 */ /* 0x002fce0000010000 */
[----:B------:R-:W1:Y:S01]  /*171a0*/  MUFU.EX2 R32, R32 ;  /* 0x0000002000207308 */ /* 0x000e620000000800 */
[----:B--2---:R-:W-:Y:S01]  /*171b0*/  F2FP.SATFINITE.E4M3.F32.PACK_AB_MERGE_C R64, R25, R64, RZ ;  /* 0x000000401940723e */ /* 0x004fe200048070ff */
[----:B------:R-:W-:Y:S01]  /*171c0*/  FADD.FTZ R43, R43, R38 ;  /* 0x000000262b2b7221 */ /* 0x000fe20000010000 */
[----:B------:R-:W-:-:S05]  /*171d0*/  VIMNMX R112, RZ, R14, !PT ;  /* 0x0000000eff707248 */ /* 0x000fca0007fe0100 */
[----:B------:R-:W2:Y:S01]  /*171e0*/  MUFU.EX2 R44, R44 ;  /* 0x0000002c002c7308 */ /* 0x000ea20000000800 */
[----:B------:R-:W-:-:S07]  /*171f0*/  F2FP.SATFINITE.E4M3.F32.PACK_AB_MERGE_C R202, R21, R202, R64 ;  /* 0x000000ca15ca723e */ /* 0x000fce0004807040 */
[----:B------:R-:W3:Y:S01]  /*17200*/  MUFU.EX2 R3, R204 ;  /* 0x000000cc00037308 */ /* 0x000ee20000000800 */
[----:B------:R-:W-:-:S01]  /*17210*/  FADD.FTZ R170, R170, R43 ;  /* 0x0000002baaaa7221 */ /* 0x000fc20000010000 */
[----:B------:R-:W-:-:S06]  /*17220*/  VIADD R21, R137, 0xfffffffe ;  /* 0xfffffffe89157836 */ /* 0x000fcc0000000000 */
[----:B------:R-:W-:Y:S01]  /*17230*/  MUFU.EX2 R206, R206 ;  /* 0x000000ce00ce7308 */ /* 0x000fe20000000800 */
[----:B------:R4:W-:Y:S07]  /*17240*/  STL [R1+0x50], R112 ;  /* 0x0000507001007387 */ /* 0x0009ee0000100800 */
[----:B------:R-:W5:Y:S01]  /*17250*/  MUFU.EX2 R95, R95 ;  /* 0x0000005f005f7308 */ /* 0x000f620000000800 */
[----:B------:R-:W-:-:S01]  /*17260*/  FADD.FTZ R25, R25, R0 ;  /* 0x0000000019197221 */ /* 0x000fc20000010000 */
[----:B------:R-:W-:Y:S01]  /*17270*/  F2FP.SATFINITE.E4M3.F32.PACK_AB_MERGE_C R210, R113, R12, R60 ;  /* 0x0000000c71d2723e */ /* 0x000fe2000480703c */
[----:B0-----:R-:W-:-:S01]  /*17280*/  FADD.FTZ R15, R45, R170 ;  /* 0x000000aa2d0f7221 */ /* 0x001fc20000010000 */
[----:B------:R-:W-:Y:S01]  /*17290*/  F2FP.SATFINITE.E4M3.F32.PACK_AB_MERGE_C R12, R234, R51, RZ ;  /* 0x00000033ea0c723e */ /* 0x000fe200048070ff */
[----:B-1----:R-:W-:-:S01]  /*172a0*/  FADD.FTZ R0, R32, R25 ;  /* 0x0000001920007221 */ /* 0x002fc20000010000 */
[----:B------:R-:W-:-:S02]  /*172b0*/  ISETP.GE.AND P0, PT, R21, R112, PT ;  /* 0x000000701500720c */ /* 0x000fc40003f06270 */
[C---:B--2---:R-:W-:Y:S01]  /*172c0*/  F2FP.SATFINITE.E4M3.F32.PACK_AB_MERGE_C R203, R44.reuse, R45, R12 ;  /* 0x0000002d2ccb723e */ /* 0x044fe2000480700c */
[----:B------:R-:W-:Y:S01]  /*172d0*/  FADD.FTZ R44, R44, R15 ;  /* 0x0000000f2c2c7221 */ /* 0x000fe20000010000 */
[----:B---3--:R-:W-:-:S01]  /*172e0*/  FADD.FTZ R15, R3, R0 ;  /* 0x00000000030f7221 */ /* 0x008fc20000010000 */
[----:B------:R-:W-:Y:S02]  /*172f0*/  F2FP.SATFINITE.E4M3.F32.PACK_AB_MERGE_C R96, R107, R96, RZ ;  /* 0x000000606b60723e */ /* 0x000fe400048070ff */
[----:B------:R-:W-:Y:S02]  /*17300*/  F2FP.SATFINITE.E4M3.F32.PACK_AB_MERGE_C R200, R55, R52, R200 ;  /* 0x0000003437c8723e */ /* 0x000fe400048070c8 */
[----:B-----5:R-:W-:Y:S01]  /*17310*/  F2FP.SATFINITE.E4M3.F32.PACK_AB_MERGE_C R0, R95, R206, RZ ;  /* 0x000000ce5f00723e */ /* 0x020fe200048070ff */
[----:B------:R-:W-:-:S01]  /*17320*/  FADD.FTZ R206, R206, R15 ;  /* 0x0000000fcece7221 */ /* 0x000fc20000010000 */
[----:B------:R-:W-:Y:S01]  /*17330*/  F2FP.SATFINITE.E4M3.F32.PACK_AB_MERGE_C R218, R90, R87, R96 ;  /* 0x000000575ada723e */ /* 0x000fe20004807060 */
[----:B------:R-:W-:-:S01]  /*17340*/  FADD.FTZ R51, R51, R44 ;  /* 0x0000002c33337221 */ /* 0x000fc20000010000 */
[----:B------:R-:W-:Y:S01]  /*17350*/  F2FP.SATFINITE.E4M3.F32.PACK_AB_MERGE_C R219, R86, R75, RZ ;  /* 0x0000004b56db723e */ /* 0x000fe200048070ff */
[----:B------:R-:W-:Y:S01]  /*17360*/  IMAD.MOV.U32 R87, RZ, RZ, RZ ;  /* 0x000000ffff577224 */ /* 0x000fe200078e00ff */
[----:B------:R-:W-:-:S02]  /*17370*/  F2FP.SATFINITE.E4M3.F32.PACK_AB_MERGE_C R226, R120, R99, RZ ;  /* 0x0000006378e2723e */ /* 0x000fc400048070ff */
[----:B------:R-:W-:Y:S02]  /*17380*/  F2FP.SATFINITE.E4M3.F32.PACK_AB_MERGE_C R220, R104, R101, RZ ;  /* 0x0000006568dc723e */ /* 0x000fe400048070ff */
[----:B------:R-:W-:Y:S02]  /*17390*/  F2FP.SATFINITE.E4M3.F32.PACK_AB_MERGE_C R103, R108, R103, RZ ;  /* 0x000000676c67723e */ /* 0x000fe400048070ff */
[----:B------:R-:W-:Y:S02]  /*173a0*/  F2FP.SATFINITE.E4M3.F32.PACK_AB_MERGE_C R105, R106, R105, RZ ;  /* 0x000000696a69723e */ /* 0x000fe400048070ff */
[----:B------:R-:W-:Y:S02]  /*173b0*/  F2FP.SATFINITE.E4M3.F32.PACK_AB_MERGE_C R80, R111, R80, RZ ;  /* 0x000000506f50723e */ /* 0x000fe400048070ff */
[----:B------:R-:W-:Y:S01]  /*173c0*/  F2FP.SATFINITE.E4M3.F32.PACK_AB_MERGE_C R0, R3, R32, R0 ;  /* 0x000000200300723e */ /* 0x000fe20004807000 */
[----:B------:R-:W-:Y:S01]  /*173d0*/  FADD.FTZ R235, R95, R206 ;  /* 0x000000ce5feb7221 */ /* 0x000fe20000010000 */
[----:B------:R-:W-:Y:S01]  /*173e0*/  F2FP.SATFINITE.E4M3.F32.PACK_AB_MERGE_C R98, R109, R98, RZ ;  /* 0x000000626d62723e */ /* 0x000fe200048070ff */
[----:B------:R-:W-:Y:S01]  /*173f0*/  IMAD.MOV.U32 R206, RZ, RZ, R200 ;  /* 0x000000ffffce7224 */ /* 0x000fe200078e00c8 */
[----:B------:R-:W-:Y:S01]  /*17400*/  F2FP.SATFINITE.E4M3.F32.PACK_AB_MERGE_C R221, R82, R59, R221 ;  /* 0x0000003b52dd723e */ /* 0x000fe200048070dd */
[----:B------:R-:W-:Y:S01]  /*17410*/  FADD.FTZ R234, R234, R51 ;  /* 0x00000033eaea7221 */ /* 0x000fe20000010000 */
        /* <DEDUP_REMOVED lines=76> */
[----:B------:R-:W-:Y:S02]  /*178e0*/  IMAD.MOV.U32 R24, RZ, RZ, R87 ;  /* 0x000000ffff187224 */ /* 0x000fe400078e0057 */
[----:B------:R-:W-:Y:S01]  /*178f0*/  IMAD.MOV.U32 R202, RZ, RZ, R0 ;  /* 0x000000ffffca7224 */ /* 0x000fe200078e0000 */
[----:B----4-:R-:W-:Y:S06]  /*17900*/  @!P0 BRA `(.L_x_7629) ;  /* 0x00000060000c8947 */ /* 0x010fec0003800000 */
        /* <DEDUP_REMOVED lines=36> */
.L_x_7640:
        /* <DEDUP_REMOVED lines=9> */
.L_x_7631:
        /* <DEDUP_REMOVED lines=8> */
.L_x_7632:
[----:B------:R-:W-:Y:S04]  /*17c60*/  BSSY B0, `(.L_x_7630) ;  /* 0x0000004000007945 */ /* 0x000fe80003800000 */
[----:B-1----:R-:W-:Y:S05]  /*17c70*/  @P2 BRA `(.L_x_7633) ;  /* 0x0000000000082947 */ /* 0x002fea0003800000 */
[----:B------:R-:W1:Y:S02]  /*17c80*/  SYNCS.PHASECHK.TRANS64.TRYWAIT P2, [R3+URZ+0x2e830], R12 ;  /* 0x02e8300c030075a7 */ /* 0x000e64000804017f */
[----:B-1----:R-:W-:Y:S05]  /*17c90*/  @!P2 BRA `(.L_x_7634) ;  /* 0x000001540038a947 */ /* 0x002fea0003800000 */
.L_x_7633:
[----:B------:R-:W-:Y:S05]  /*17ca0*/  BSYNC B0 ;  /* 0x0000000000007941 */ /* 0x000fea0003800000 */
.L_x_7630:
[----:B01----:R-:W2:Y:S01]  /*17cb0*/  LDL R12, [R1+0x58] ;  /* 0x00005800010c7983 */ /* 0x003ea20000100800 */
[----:B------:R-:W-:Y:S05]  /*17cc0*/  WARPSYNC.ALL ;  /* 0x0000000000007948 */ /* 0x000fea0003800000 */
[----:B------:R-:W0:Y:S01]  /*17cd0*/  S2R R3, SR_TID.X ;  /* 0x0000000000037919 */ /* 0x000e220000002100 */
[----:B------:R-:W-:Y:S01]  /*17ce0*/  IMAD.MOV.U32 R15, RZ, RZ, 0x40000040 ;  /* 0x40000040ff0f7424 */ /* 0x000fe200078e00ff */
[----:B------:R-:W-:Y:S01]  /*17cf0*/  MOV R89, 0x40000040 ;  /* 0x4000004000597802 */ /* 0x000fe20000000f00 */
[----:B------:R-:W-:Y:S01]  /*17d00*/  IMAD.MOV.U32 R91, RZ, RZ, 0x40000040 ;  /* 0x40000040ff5b7424 */ /* 0x000fe200078e00ff */
[----:B------:R-:W-:Y:S01]  /*17d10*/  STL [R1+0xf4], R30 ;  /* 0x0000f41e01007387 */ /* 0x000fe20000100800 */
[----:B------:R-:W-:Y:S01]  /*17d20*/  IMAD.MOV.U32 R13, RZ, RZ, 0x40000040 ;  /* 0x40000040ff0d7424 */ /* 0x000fe200078e00ff */
[----:B------:R-:W-:-:S02]  /*17d30*/  R2UR UR35, R15 ;  /* 0x000000000f2372ca */ /* 0x000fc400000e0000 */
[----:B------:R-:W-:Y:S01]  /*17d40*/  R2UR UR17, R91 ;  /* 0x000000005b1172ca */ /* 0x000fe200000e0000 */
[----:B------:R-:W-:Y:S01]  /*17d50*/  STL [R1+0xf0], R29 ;  /* 0x0000f01d01007387 */ /* 0x000fe20000100800 */
[----:B------:R-:W-:Y:S01]  /*17d60*/  R2UR UR19, R13 ;  /* 0x000000000d1372ca */ /* 0x000fe200000e0000 */
[----:B------:R-:W-:Y:S01]  /*17d70*/  IMAD.MOV.U32 R13, RZ, RZ, 0x40000040 ;  /* 0x40000040ff0d7424 */ /* 0x000fe200078e00ff */
[----:B------:R-:W-:Y:S01]  /*17d80*/  R2UR UR43, R89 ;  /* 0x00000000592b72ca */ /* 0x000fe200000e0000 */
[----:B------:R-:W-:Y:S01]  /*17d90*/  STL [R1+0xec], R28 ;  /* 0x0000ec1c01007387 */ /* 0x000fe20000100800 */
[----:B------:R-:W-:Y:S02]  /*17da0*/  R2UR UR25, R15 ;  /* 0x000000000f1972ca */ /* 0x000fe400000e0000 */
[C---:B------:R-:W-:Y:S01]  /*17db0*/  R2UR UR5, R89.reuse ;  /* 0x00000000590572ca */ /* 0x040fe200000e0000 */
[----:B------:R-:W-:Y:S01]  /*17dc0*/  STL [R1+0xe8], R27 ;  /* 0x0000e81b01007387 */ /* 0x000fe20000100800 */
[----:B------:R-:W-:-:S02]  /*17dd0*/  R2UR UR7, R89 ;  /* 0x00000000590772ca */ /* 0x000fc400000e0000 */
[----:B------:R-:W-:Y:S01]  /*17de0*/  R2UR UR9, R91 ;  /* 0x000000005b0972ca */ /* 0x000fe200000e0000 */
[----:B------:R1:W-:Y:S01]  /*17df0*/  STL [R1+0xe4], R26 ;  /* 0x0000e41a01007387 */ /* 0x0003e20000100800 */
[----:B------:R-:W-:Y:S02]  /*17e00*/  R2UR UR11, R15 ;  /* 0x000000000f0b72ca */ /* 0x000fe400000e0000 */
[C---:B------:R-:W-:Y:S01]  /*17e10*/  R2UR UR59, R89.reuse ;  /* 0x00000000593b72ca */ /* 0x040fe200000e0000 */
[----:B------:R-:W-:Y:S01]  /*17e20*/  STL [R1+0xe0], R25 ;  /* 0x0000e01901007387 */ /* 0x000fe20000100800 */
[----:B------:R-:W-:Y:S02]  /*17e30*/  R2UR UR29, R89 ;  /* 0x00000000591d72ca */ /* 0x000fe400000e0000 */
[----:B------:R-:W-:Y:S01]  /*17e40*/  R2UR UR13, R15 ;  /* 0x000000000f0d72ca */ /* 0x000fe200000e0000 */
[----:B------:R3:W-:Y:S01]  /*17e50*/  STL [R1+0xdc], R24 ;  /* 0x0000dc1801007387 */ /* 0x0007e20000100800 */
[----:B------:R-:W-:-:S02]  /*17e60*/  R2UR UR15, R91 ;  /* 0x000000005b0f72ca */ /* 0x000fc400000e0000 */
[----:B0-----:R-:W-:Y:S01]  /*17e70*/  SHF.R.U32.HI R14, RZ, 0x7, R3 ;  /* 0x00000007ff0e7819 */ /* 0x001fe20000011603 */
[----:B------:R-:W-:Y:S01]  /*17e80*/  VIADD R3, R232, 0x1 ;  /* 0x00000001e8037836 */ /* 0x000fe20000000000 */
[----:B------:R-:W-:Y:S01]  /*17e90*/  STL [R1+0xd8], R23 ;  /* 0x0000d81701007387 */ /* 0x000fe20000100800 */
[----:B-1----:R-:W-:Y:S01]  /*17ea0*/  MOV R26, UR43 ;  /* 0x0000002b001a7c02 */ /* 0x002fe20008000f00 */
[----:B------:R-:W-:Y:S01]  /*17eb0*/  UMOV UR43, UR25 ;  /* 0x00000019002b7c82 */ /* 0x000fe20008000000 */
[----:B------:R-:W-:Y:S01]  /*17ec0*/  VIADD R92, R14, 0x8 ;  /* 0x000000080e5c7836 */ /* 0x000fe20000000000 */
[C---:B------:R-:W-:Y:S01]  /*17ed0*/  ISETP.NE.AND P2, PT, R3.reuse, 0x2, PT ;  /* 0x000000020300780c */ /* 0x040fe20003f45270 */
[----:B------:R0:W-:Y:S01]  /*17ee0*/  STL [R1+0xd4], R22 ;  /* 0x0000d41601007387 */ /* 0x0001e20000100800 */
[----:B---3--:R-:W-:Y:S01]  /*17ef0*/  MOV R24, UR35 ;  /* 0x0000002300187c02 */ /* 0x008fe20008000f00 */
[----:B------:R-:W-:Y:S01]  /*17f00*/  UMOV UR35, UR17 ;  /* 0x0000001100237c82 */ /* 0x000fe20008000000 */
[----:B------:R-:W-:Y:S01]  /*17f10*/  SEL R3, R3, RZ, P2 ;  /* 0x000000ff03037207 */ /* 0x000fe20001000000 */
[----:B------:R1:W-:Y:S01]  /*17f20*/  BAR.SYNC.DEFER_BLOCKING R92, 0x100 ;  /* 0x0004005c0000751d */ /* 0x0003e20000010000 */
[----:B------:R-:W-:-:S02]  /*17f30*/  R2UR UR17, R5 ;  /* 0x00000000051172ca */ /* 0x000fc400000e0000 */
[----:B------:R-:W-:Y:S02]  /*17f40*/  MOV R94, UR43 ;  /* 0x0000002b005e7c02 */ /* 0x000fe40008000f00 */
[----:B------:R-:W-:Y:S01]  /*17f50*/  MOV R96, UR35 ;  /* 0x0000002300607c02 */ /* 0x000fe20008000f00 */
[----:B------:R-:W-:Y:S01]  /*17f60*/  UMOV UR43, UR5 ;  /* 0x00000005002b7c82 */ /* 0x000fe20008000000 */
[C---:B------:R-:W-:Y:S01]  /*17f70*/  R2UR UR5, R5.reuse ;  /* 0x00000000050572ca */ /* 0x040fe200000e0000 */
[----:B------:R-:W-:Y:S01]  /*17f80*/  UMOV UR35, UR9 ;  /* 0x0000000900237c82 */ /* 0x000fe20008000000 */
[----:B------:R-:W-:Y:S01]  /*17f90*/  R2UR UR9, R5 ;  /* 0x00000000050972ca */ /* 0x000fe200000e0000 */
[----:B------:R-:W-:Y:S01]  /*17fa0*/  STL [R1+0xd0], R21 ;  /* 0x0000d01501007387 */ /* 0x000fe20000100800 */
[----:B0-----:R-:W-:Y:S01]  /*17fb0*/  MOV R22, UR59 ;  /* 0x0000003b00167c02 */ /* 0x001fe20008000f00 */
[----:B------:R-:W-:Y:S01]  /*17fc0*/  UMOV UR59, UR29 ;  /* 0x0000001d003b7c82 */ /* 0x000fe20008000000 */
[----:B------:R-:W-:Y:S01]  /*17fd0*/  R2UR UR31, R15 ;  /* 0x000000000f1f72ca */ /* 0x000fe200000e0000 */
[----:B------:R-:W-:Y:S01]  /*17fe0*/  STL [R1+0xcc], R20 ;  /* 0x0000cc1401007387 */ /* 0x000fe20000100800 */
[----:B------:R-:W-:Y:S01]  /*17ff0*/  MOV R30, UR59 ;  /* 0x0000003b001e7c02 */ /* 0x000fe20008000f00 */
[----:B------:R-:W-:Y:S01]  /*18000*/  UMOV UR59, UR13 ;  /* 0x0000000d003b7c82 */ /* 0x000fe20008000000 */
[----:B------:R-:W-:Y:S01]  /*18010*/  R2UR UR13, R5 ;  /* 0x00000000050d72ca */ /* 0x000fe200000e0000 */
[----:B------:R-:W-:Y:S01]  /*18020*/  STL [R1+0xc8], R19 ;  /* 0x0000c81301007387 */ /* 0x000fe20000100800 */
[----:B------:R-:W-:-:S02]  /*18030*/  R2UR UR21, R89 ;  /* 0x00000000591572ca */ /* 0x000fc400000e0000 */
[----:B------:R-:W-:Y:S01]  /*18040*/  R2UR UR23, R89 ;  /* 0x00000000591772ca */ /* 0x000fe200000e0000 */
[----:B------:R0:W-:Y:S01]  /*18050*/  STL [R1+0xc4], R18 ;  /* 0x0000c41201007387 */ /* 0x0001e20000100800 */
[----:B------:R-:W-:Y:S01]  /*18060*/  R2UR UR27, R15 ;  /* 0x000000000f1b72ca */ /* 0x000fe200000e0000 */
[----:B------:R-:W-:Y:S01]  /*18070*/  WARPGROUP.ARRIVE ;  /* 0x00000000000079c5 */ /* 0x000fe20000000000 */
[----:B------:R-:W-:Y:S01]  /*18080*/  R2UR UR25, R5 ;  /* 0x00000000051972ca */ /* 0x000fe200000e0000 */
[----:B------:R3:W-:Y:S01]  /*18090*/  STL [R1+0xc0], R17 ;  /* 0x0000c01101007387 */ /* 0x0007e20000100800 */
[C---:B------:R-:W-:Y:S02]  /*180a0*/  R2UR UR47, R15.reuse ;  /* 0x000000000f2f72ca */ /* 0x040fe400000e0000 */
[----:B------:R-:W-:Y:S01]  /*180b0*/  R2UR UR55, R15 ;  /* 0x000000000f3772ca */ /* 0x000fe200000e0000 */
[----:B------:R-:W-:Y:S01]  /*180c0*/  IMAD.MOV.U32 R15, RZ, RZ, 0x40000040 ;  /* 0x40000040ff0f7424 */ /* 0x000fe200078e00ff */
[----:B------:R-:W-:Y:S01]  /*180d0*/  R2UR UR51, R89 ;  /* 0x00000000593372ca */ /* 0x000fe200000e0000 */
[----:B------:R-:W-:Y:S01]  /*180e0*/  IMAD.MOV.U32 R89, RZ, RZ, 0x40000040 ;  /* 0x40000040ff597424 */ /* 0x000fe200078e00ff */
[----:B0-----:R-:W-:Y:S01]  /*180f0*/  MOV R18, UR39 ;  /* 0x0000002700127c02 */ /* 0x001fe20008000f00 */
[----:B------:R0:W-:Y:S01]  /*18100*/  STL [R1+0xbc], R16 ;  /* 0x0000bc1001007387 */ /* 0x0001e20000100800 */
[----:B------:R-:W-:-:S02]  /*18110*/  R2UR UR39, R91 ;  /* 0x000000005b2772ca */ /* 0x000fc400000e0000 */
[----:B---3--:R-:W-:Y:S01]  /*18120*/  MOV R17, UR38 ;  /* 0x0000002600117c02 */ /* 0x008fe20008000f00 */
[----:B------:R3:W-:Y:S01]  /*18130*/  STL [R1+0xb8], R2 ;  /* 0x0000b80201007387 */ /* 0x0007e20000100800 */
[----:B------:R-:W-:Y:S02]  /*18140*/  R2UR UR40, R4 ;  /* 0x00000000042872ca */ /* 0x000fe400000e0000 */
[----:B------:R-:W-:Y:S02]  /*18150*/  R2UR UR41, R5 ;  /* 0x00000000052972ca */ /* 0x000fe400000e0000 */
[C---:B------:R-:W-:Y:S02]  /*18160*/  R2UR UR32, R10.reuse ;  /* 0x000000000a2072ca */ /* 0x040fe400000e0000 */
[----:B------:R-:W-:Y:S02]  /*18170*/  R2UR UR33, R11 ;  /* 0x000000000b2172ca */ /* 0x000fe400000e0000 */
[----:B------:R-:W-:-:S02]  /*18180*/  R2UR UR56, R10 ;  /* 0x000000000a3872ca */ /* 0x000fc400000e0000 */
[----:B------:R-:W-:Y:S01]  /*18190*/  MOV R20, UR39 ;  /* 0x0000002700147c02 */ /* 0x000fe20008000f00 */
[----:B------:R-:W-:Y:S01]  /*181a0*/  UMOV UR39, UR31 ;  /* 0x0000001f00277c82 */ /* 0x000fe20008000000 */
[----:B------:R-:W-:Y:S02]  /*181b0*/  R2UR UR31, R13 ;  /* 0x000000000d1f72ca */ /* 0x000fe400000e0000 */
[----:B------:R-:W-:Y:S01]  /*181c0*/  MOV R28, UR39 ;  /* 0x00000027001c7c02 */ /* 0x000fe20008000f00 */
[----:B------:R-:W-:Y:S01]  /*181d0*/  UMOV UR39, UR21 ;  /* 0x0000001500277c82 */ /* 0x000fe20008000000 */
[----:B------:R-:W-:Y:S02]  /*181e0*/  R2UR UR21, R5 ;  /* 0x00000000051572ca */ /* 0x000fe400000e0000 */
[----:B------:R-:W-:Y:S02]  /*181f0*/  R2UR UR57, R11 ;  /* 0x000000000b3972ca */ /* 0x000fe400000e0000 */
[----:B0-----:R-:W-:-:S02]  /*18200*/  MOV R16, UR37 ;  /* 0x0000002500107c02 */ /* 0x001fc40008000f00 */
[----:B---3--:R-:W-:Y:S02]  /*18210*/  MOV R2, UR36 ;  /* 0x0000002400027c02 */ /* 0x008fe40008000f00 */
[----:B------:R-:W-:Y:S02]  /*18220*/  R2UR UR36, R10 ;  /* 0x000000000a2472ca */ /* 0x000fe400000e0000 */
[----:B------:R-:W-:Y:S01]  /*18230*/  R2UR UR37, R11 ;  /* 0x000000000b2572ca */ /* 0x000fe200000e0000 */
[----:B--2---:R-:W-:-:S04]  /*18240*/  IMAD R12, R3, 0x700, R12 ;  /* 0x00000700030c7824 */ /* 0x004fc800078e020c */
        /* <DEDUP_REMOVED lines=23> */
[----:B------:R-:W-:Y:S01]  /*183c0*/  VIADD R88, R12, 0x202 ;  /* 0x000002020c587836 */ /* 0x000fe20000000000 */
[----:B------:R-:W-:Y:S02]  /*183d0*/  R2UR UR38, R90 ;  /* 0x000000005a2672ca */ /* 0x000fe400000e0000 */
[----:B------:R-:W-:Y:S01]  /*183e0*/  R2UR UR30, R14 ;  /* 0x000000000e1e72ca */ /* 0x000fe200000e0000 */
[----:B------:R-:W-:Y:S01]  /*183f0*/  VIADD R14, R12, 0x204 ;  /* 0x000002040c0e7836 */ /* 0x000fe20000000000 */
[----:B------:R-:W-:Y:S01]  /*18400*/  R2UR UR20, R88 ;  /* 0x00000000581472ca */ /* 0x000fe200000e0000 */
[----:B------:R-:W-:-:S03]  /*18410*/  VIADD R88, R12, 0x502 ;  /* 0x000005020c587836 */ /* 0x000fc60000000000 */
[----:B------:R-:W-:Y:S01]  /*18420*/  R2UR UR34, R14 ;  /* 0x000000000e2272ca */ /* 0x000fe200000e0000 */
[----:B------:R-:W-:Y:S01]  /*18430*/  VIADD R14, R12, 0x404 ;  /* 0x000004040c0e7836 */ /* 0x000fe20000000000 */
[----:B------:R-:W-:Y:S01]  /*18440*/  R2UR UR28, R88 ;  /* 0x00000000581c72ca */ /* 0x000fe200000e0000 */
[----:B------:R-:W-:Y:S02]  /*18450*/  VIADD R88, R12, 0x104 ;  /* 0x000001040c587836 */ /* 0x000fe40000000000 */
[----:B------:R-:W-:Y:S02]  /*18460*/  MOV R19, UR38 ;  /* 0x0000002600137c02 */ /* 0x000fe40008000f00 */
[----:B------:R-:W-:Y:S01]  /*18470*/  UMOV UR38, UR30 ;  /* 0x0000001e00267c82 */ /* 0x000fe20008000000 */
[----:B------:R-:W-:Y:S01]  /*18480*/  R2UR UR58, R88 ;  /* 0x00000000583a72ca */ /* 0x000fe200000e0000 */
[----:B------:R-:W-:Y:S01]  /*18490*/  VIADD R88, R12, 0x304 ;  /* 0x000003040c587836 */ /* 0x000fe20000000000 */
[----:B------:R-:W-:Y:S01]  /*184a0*/  MOV R27, UR38 ;  /* 0x00000026001b7c02 */ /* 0x000fe20008000f00 */
[----:B------:R-:W-:Y:S01]  /*184b0*/  UMOV UR38, UR20 ;  /* 0x0000001400267c82 */ /* 0x000fe20008000000 */
[----:B------:R-:W-:-:S02]  /*184c0*/  R2UR UR20, R4 ;  /* 0x00000000041472ca */ /* 0x000fc400000e0000 */
[----:B------:R-:W-:Y:S01]  /*184d0*/  MOV R23, UR34 ;  /* 0x0000002200177c02 */ /* 0x000fe20008000f00 */
[----:B------:R-:W-:Y:S01]  /*184e0*/  UMOV UR34, UR16 ;  /* 0x0000001000227c82 */ /* 0x000fe20008000000 */
[----:B------:R-:W-:Y:S02]  /*184f0*/  R2UR UR16, R4 ;  /* 0x00000000041072ca */ /* 0x000fe400000e0000 */
[----:B------:R-:W-:Y:S02]  /*18500*/  R2UR UR42, R88 ;  /* 0x00000000582a72ca */ /* 0x000fe400000e0000 */
[----:B------:R-:W-:Y:S01]  /*18510*/  MOV R95, UR34 ;  /* 0x00000022005f7c02 */ /* 0x000fe20008000f00 */
[----:B------:R-:W-:Y:S01]  /*18520*/  UMOV UR34, UR8 ;  /* 0x0000000800227c82 */ /* 0x000fe20008000000 */
[----:B------:R-:W-:Y:S02]  /*18530*/  R2UR UR8, R4 ;  /* 0x00000000040872ca */ /* 0x000fe400000e0000 */
[----:B------:R-:W-:Y:S01]  /*18540*/  MOV R21, UR58 ;  /* 0x0000003a00157c02 */ /* 0x000fe20008000f00 */
[----:B------:R-:W-:Y:S01]  /*18550*/  UMOV UR58, UR28 ;  /* 0x0000001c003a7c82 */ /* 0x000fe20008000000 */
[----:B------:R-:W-:Y:S01]  /*18560*/  R2UR UR46, R14 ;  /* 0x000000000e2e72ca */ /* 0x000fe200000e0000 */
[----:B------:R-:W-:Y:S01]  /*18570*/  VIADD R14, R12, 0x604 ;  /* 0x000006040c0e7836 */ /* 0x000fe20000000000 */
[----:B------:R-:W-:Y:S01]  /*18580*/  MOV R29, UR58 ;  /* 0x0000003a001d7c02 */ /* 0x000fe20008000f00 */
[----:B------:R-:W-:Y:S01]  /*18590*/  QGMMA.64x32x32.F32.E4M3.E4M3 R184, gdesc[UR16], RZ, !UPT, gsb0 ;  /* 0x0060000010b879f3 */ /* 0x000fe2000c0008ff */
[----:B------:R-:W-:Y:S01]  /*185a0*/  UMOV UR58, UR12 ;  /* 0x0000000c003a7c82 */ /* 0x000fe20008000000 */
[----:B------:R-:W-:Y:S01]  /*185b0*/  MOV R25, UR42 ;  /* 0x0000002a00197c02 */ /* 0x000fe20008000f00 */
[----:B------:R-:W-:Y:S01]  /*185c0*/  UMOV UR42, UR24 ;  /* 0x00000018002a7c82 */ /* 0x000fe20008000000 */
[----:B------:R-:W-:-:S02]  /*185d0*/  R2UR UR12, R4 ;  /* 0x00000000040c72ca */ /* 0x000fc400000e0000 */
[----:B------:R-:W-:Y:S01]  /*185e0*/  MOV R93, UR42 ;  /* 0x0000002a005d7c02 */ /* 0x000fe20008000f00 */
[----:B------:R-:W-:Y:S01]  /*185f0*/  UMOV UR42, UR4 ;  /* 0x00000004002a7c82 */ /* 0x000fe20008000000 */
[C---:B------:R-:W-:Y:S02]  /*18600*/  R2UR UR4, R4.reuse ;  /* 0x00000000040472ca */ /* 0x040fe400000e0000 */
[----:B------:R-:W-:Y:S01]  /*18610*/  R2UR UR24, R4 ;  /* 0x00000000041872ca */ /* 0x000fe200000e0000 */
[----:B------:R-:W-:Y:S01]  /*18620*/  IMAD.MOV.U32 R13, RZ, RZ, R93 ;  /* 0x000000ffff0d7224 */ /* 0x000fe200078e005d */
[----:B------:R-:W-:Y:S02]  /*18630*/  IADD3 R88, R12, 0x504, RZ ;  /* 0x000005040c587810 */ /* 0x000fe40007ffe0ff */
[----:B------:R-:W-:Y:S01]  /*18640*/  R2UR UR54, R14 ;  /* 0x000000000e3672ca */ /* 0x000fe200000e0000 */
[----:B------:R-:W-:Y:S01]  /*18650*/  VIADD R14, R12, 0x106 ;  /* 0x000001060c0e7836 */ /* 0x000fe20000000000 */
[----:B------:R-:W-:Y:S01]  /*18660*/  R2UR UR50, R88 ;  /* 0x00000000583272ca */ /* 0x000fe200000e0000 */
[----:B------:R-:W-:Y:S01]  /*18670*/  VIADD R88, R12, 0x6 ;  /* 0x000000060c587836 */ /* 0x000fe20000000000 */
[----:B------:R-:W-:-:S02]  /*18680*/  WARPGROUP.DEPBAR.LE gsb0, 0x0 ;  /* 0x00008000000079c5 */ /* 0x000fc40000010000 */
        /* <DEDUP_REMOVED lines=11> */
[----:B------:R-:W-:Y:S01]  /*18740*/  R2UR UR11, R15 ;  /* 0x000000000f0b72ca */ /* 0x000fe200000e0000 */
[----:B------:R-:W-:-:S03]  /*18750*/  IMAD.MOV.U32 R15, RZ, RZ, 0x40000040 ;  /* 0x40000040ff0f7424 */ /* 0x000fc600078e00ff */
[----:B------:R-:W-:Y:S01]  /*18760*/  R2UR UR18, R14 ;  /* 0x000000000e1272ca */ /* 0x000fe200000e0000 */
[----:B------:R-:W-:Y:S01]  /*18770*/  VIADD R14, R12, 0x506 ;  /* 0x000005060c0e7836 */ /* 0x000fe20000000000 */
[----:B------:R-:W-:Y:S01]  /*18780*/  R2UR UR19, R15 ;  /* 0x000000000f1372ca */ /* 0x000fe200000e0000 */
[----:B------:R-:W-:Y:S01]  /*18790*/  IMAD.MOV.U32 R15, RZ, RZ, 0x40000040 ;  /* 0x40000040ff0f7424 */ /* 0x000fe200078e00ff */
[----:B------:R-:W-:Y:S02]  /*187a0*/  WARPGROUP.DEPBAR.LE gsb0, 0x0 ;  /* 0x00008000000079c5 */ /* 0x000fe40000010000 */
[----:B------:R-:W-:-:S06]  /*187b0*/  WARPGROUP.ARRIVE ;  /* 0x00000000000079c5 */ /* 0x000fcc0000000000 */
[----:B------:R-:W-:Y:S01]  /*187c0*/  QGMMA.64x32x32.F32.E4M3.E4M3 R136, gdesc[UR12], RZ, !UPT, gsb0 ;  /* 0x006000000c8879f3 */ /* 0x000fe2000c0008ff */
[----:B------:R-:W-:Y:S02]  /*187d0*/  R2UR UR14, R88 ;  /* 0x00000000580e72ca */ /* 0x000fe400000e0000 */
[C---:B------:R-:W-:Y:S01]  /*187e0*/  IADD3 R88, R12.reuse, 0x406, RZ ;  /* 0x000004060c587810 */ /* 0x040fe20007ffe0ff */
[----:B------:R-:W-:Y:S01]  /*187f0*/  VIADD R12, R12, 0x606 ;  /* 0x000006060c0c7836 */ /* 0x000fe20000000000 */
[----:B------:R-:W-:Y:S01]  /*18800*/  R2UR UR15, R89 ;  /* 0x00000000590f72ca */ /* 0x000fe200000e0000 */
[----:B------:R-:W-:-:S03]  /*18810*/  IMAD.MOV.U32 R89, RZ, RZ, 0x40000040 ;  /* 0x40000040ff597424 */ /* 0x000fc600078e00ff */
[----:B------:R-:W-:Y:S02]  /*18820*/  R2UR UR30, R12 ;  /* 0x000000000c1e72ca */ /* 0x000fe400000e0000 */
[----:B------:R-:W-:Y:S01]  /*18830*/  MOV R12, R94 ;  /* 0x0000005e000c7202 */ /* 0x000fe20000000f00 */
        /* <DEDUP_REMOVED lines=8> */
[----:B------:R-:W-:Y:S01]  /*188c0*/  R2UR UR26, R14 ;  /* 0x000000000e1a72ca */ /* 0x000fe200000e0000 */
[----:B------:R-:W-:Y:S01]  /*188d0*/  IMAD.MOV.U32 R14, RZ, RZ, R96 ;  /* 0x000000ffff0e7224 */ /* 0x000fe200078e0060 */
[----:B------:R-:W-:Y:S01]  /*188e0*/  R2UR UR27, R15 ;  /* 0x000000000f1b72ca */ /* 0x000fe200000e0000 */
[----:B------:R-:W-:Y:S01]  /*188f0*/  IMAD.MOV.U32 R15, RZ, RZ, R95 ;  /* 0x000000ffff0f7224 */ /* 0x000fe200078e005f */
[----:B------:R-:W-:Y:S02]  /*18900*/  WARPGROUP.DEPBAR.LE gsb0, 0x0 ;  /* 0x00008000000079c5 */ /* 0x000fe40000010000 */
[----:B-1----:R-:W-:-:S06]  /*18910*/  WARPGROUP.ARRIVE ;  /* 0x00000000000079c5 */ /* 0x002fcc0000000000 */
[----:B------:R-:W-:Y:S01]  /*18920*/  QGMMA.64x32x32.F32.E4M3.E4M3 R88, gdesc[UR40], RZ, !UPT, gsb0 ;  /* 0x00600000285879f3 */ /* 0x000fe2000c0008ff */
        /* <DEDUP_REMOVED lines=106> */
[----:B------:R-:W-:Y:S02]  /*18fd0*/  R2UR UR38, R17 ;  /* 0x00000000112672ca */ /* 0x000fe400000e0000 */
[----:B------:R-:W-:Y:S01]  /*18fe0*/  R2UR UR37, R16 ;  /* 0x00000000102572ca */ /* 0x000fe200000e0000 */
[----:B------:R0:W5:Y:S01]  /*18ff0*/  LDL.LU R17, [R1+0xc0] ;  /* 0x0000c00001117983 */ /* 0x0001620000300800 */
[----:B------:R-:W-:-:S03]  /*19000*/  R2UR UR36, R2 ;  /* 0x00000000022472ca */ /* 0x000fc600000e0000 */
[----:B------:R0:W5:Y:S04]  /*19010*/  LDL.LU R16, [R1+0xbc] ;  /* 0x0000bc0001107983 */ /* 0x0001680000300800 */
        /* <DEDUP_REMOVED lines=23> */
[----:B------:R-:W-:Y:S03]  /*19190*/  QGMMA.64x32x32.F32.E4M3.E4M3 R88, gdesc[UR28], R88, gsb0 ;  /* 0x006000001c5879f3 */ /* 0x000fe60008000858 */
[----:B------:R-:W-:Y:S02]  /*191a0*/  WARPGROUP.DEPBAR.LE gsb0, 0x0 ;  /* 0x00008000000079c5 */ /* 0x000fe40000010000 */
[----:B0-----:R-:W-:Y:S05]  /*191b0*/  @P0 BRA `(.L_x_7635) ;  /* 0x0000000000280947 */ /* 0x001fea0003800000 */
[----:B------:R-:W-:Y:S05]  /*191c0*/  @!P1 BRA `(.L_x_7636) ;  /* 0x0000000000049947 */ /* 0x000fea0003800000 */
[----:B------:R-:W-:Y:S01]  /*191d0*/  BPT.TRAP 0x1 ;  /* 0x000000040000795c */ /* 0x000fe20000300000 */
.L_x_7636:
[----:B------:R-:W-:Y:S01]  /*191e0*/  SHF.L.U32 R12, R236, 0x1f, RZ ;  /* 0x0000001fec0c7819 */ /* 0x000fe200000006ff */
[----:B-----5:R-:W-:-:S04]  /*191f0*/  IMAD R13, R232, 0x8, R16 ;  /* 0x00000008e80d7824 */ /* 0x020fc800078e0210 */
[----:B------:R0:W1:Y:S01]  /*19200*/  SYNCS.PHASECHK.TRANS64.TRYWAIT P0, [R13+URZ+0x2e850], R12 ;  /* 0x02e8500c0d0075a7 */ /* 0x000062000800017f */
[----:B------:R-:W-:Y:S05]  /*19210*/  @!P1 BRA `(.L_x_7637) ;  /* 0x0000000000049947 */ /* 0x000fea0003800000 */
[----:B------:R-:W-:Y:S01]  /*19220*/  BPT.TRAP 0x1 ;  /* 0x000000040000795c */ /* 0x000fe20000300000 */
.L_x_7637:
[----:B-1----:R-:W-:Y:S05]  /*19230*/  @P0 BRA `(.L_x_7635) ;  /* 0x0000000000080947 */ /* 0x002fea0003800000 */
[----:B------:R-:W1:Y:S02]  /*19240*/  SYNCS.PHASECHK.TRANS64.TRYWAIT P0, [R13+URZ+0x2e850], R12 ;  /* 0x02e8500c0d0075a7 */ /* 0x000e64000800017f */
[----:B-1----:R-:W-:Y:S05]  /*19250*/  @!P0 BRA `(.L_x_7638) ;  /* 0x0000013c00dc8947 */ /* 0x002fea0003800000 */
.L_x_7635:
[----:B01---5:R-:W-:Y:S01]  /*19260*/  VIADD R12, R16, 0x400 ;  /* 0x00000400100c7836 */ /* 0x023fe20000000000 */
[----:B------:R-:W-:Y:S05]  /*19270*/  WARPSYNC.ALL ;  /* 0x0000000000007948 */ /* 0x000fea0003800000 */
[----:B------:R-:W-:Y:S01]  /*19280*/  SHF.R.U32.HI R12, RZ, 0x4, R12 ;  /* 0x00000004ff0c7819 */ /* 0x000fe2000001160c */
[----:B------:R-:W-:Y:S01]  /*19290*/  IMAD.MOV.U32 R13, RZ, RZ, -0x3ffffff0 ;  /* 0xc0000010ff0d7424 */ /* 0x000fe200078e00ff */
[----:B------:R-:W-:Y:S01]  /*192a0*/  WARPGROUP.ARRIVE ;  /* 0x00000000000079c5 */ /* 0x000fe20000000000 */
[----:B------:R-:W-:Y:S01]  /*192b0*/  IMAD.MOV.U32 R15, RZ, RZ, -0x3ffffff0 ;  /* 0xc0000010ff0f7424 */ /* 0x000fe200078e00ff */
        /* <DEDUP_REMOVED lines=28> */
[----:B------:R-:W-:Y:S01]  /*19480*/  VIADD R14, R12, 0x100 ;  /* 0x000001000c0e7836 */ /* 0x000fe20000000000 */
[----:B------:R-:W-:Y:S01]  /*19490*/  R2UR UR7, R15 ;  /* 0x000000000f0772ca */ /* 0x000fe200000e0000 */
[C---:B------:R-:W-:Y:S01]  /*194a0*/  FMUL.FTZ R141, R2.reuse, R141 ;  /* 0x0000008d028d7220 */ /* 0x040fe20000410000 */
[C---:B------:R-:W-:Y:S01]  /*194b0*/  FMUL.FTZ R144, R2.reuse, R144 ;  /* 0x0000009002907220 */ /* 0x040fe20000410000 */
[----:B------:R-:W-:Y:S01]  /*194c0*/  FMUL.FTZ R145, R2, R145 ;  /* 0x0000009102917220 */ /* 0x000fe20000410000 */
[----:B------:R-:W-:Y:S01]  /*194d0*/  R2UR UR6, R14 ;  /* 0x000000000e0672ca */ /* 0x000fe200000e0000 */
[----:B------:R-:W-:-:S02]  /*194e0*/  VIADD R14, R12, 0x200 ;  /* 0x000002000c0e7836 */ /* 0x000fc40000000000 */
        /* <DEDUP_REMOVED lines=51> */
[----:B------:R-:W-:Y:S01]  /*19820*/  ULDC UR4, c[0x0][0x988] ;  /* 0x0002620000047ab9 */ /* 0x000fe20000000800 */
[----:B------:R-:W-:-:S02]  /*19830*/  WARPGROUP.DEPBAR.LE gsb0, 0x0 ;  /* 0x00008000000079c5 */ /* 0x000fc40000010000 */
[----:B------:R-:W-:Y:S01]  /*19840*/  WARPGROUP.ARRIVE ;  /* 0x00000000000079c5 */ /* 0x000fe20000000000 */
[----:B------:R-:W2:Y:S04]  /*19850*/  LDL R224, [R1+0x6c] ;  /* 0x00006c0001e07983 */ /* 0x000ea80000100800 */
[----:B------:R-:W3:Y:S01]  /*19860*/  LDL R225, [R1+0x60] ;  /* 0x0000600001e17983 */ /* 0x000ee20000100800 */
[----:B------:R-:W-:Y:S03]  /*19870*/  QGMMA.64x128x32.F32.E4M3.E4M3 R24, R220, gdesc[UR4], R24, gsb0 ;  /* 0x01e00004dc187df3 */ /* 0x000fe60008000818 */
[----:B------:R-:W4:Y:S04]  /*19880*/  LDL R226, [R1+0x7c] ;  /* 0x00007c0001e27983 */ /* 0x000f280000100800 */
[----:B------:R-:W4:Y:S01]  /*19890*/  LDL R227, [R1+0x80] ;  /* 0x0000800001e37983 */ /* 0x000f220000100800 */
[----:B------:R-:W-:Y:S01]  /*198a0*/  R2UR UR6, R14 ;  /* 0x000000000e0672ca */ /* 0x000fe200000e0000 */
[----:B------:R-:W-:Y:S01]  /*198b0*/  FMUL.FTZ R13, R2, R184 ;  /* 0x000000b8020d7220 */ /* 0x000fe20000410000 */
[----:B------:R-:W-:Y:S01]  /*198c0*/  R2UR UR7, R15 ;  /* 0x000000000f0772ca */ /* 0x000fe200000e0000 */
[----:B------:R-:W-:Y:S01]  /*198d0*/  IMAD.MOV.U32 R15, RZ, RZ, -0x3ffffff0 ;  /* 0xc0000010ff0f7424 */ /* 0x000fe200078e00ff */
[----:B------:R-:W-:Y:S01]  /*198e0*/  IADD3 R14, R12, 0x300, RZ ;  /* 0x000003000c0e7810 */ /* 0x000fe20007ffe0ff */
        /* <DEDUP_REMOVED lines=71> */
[----:B------:R-:W-:-:S02]  /*19d60*/  IMAD.MOV.U32 R121, RZ, RZ, -0x3ffffff0 ;  /* 0xc0000010ff797424 */ /* 0x000fc400078e00ff */
[C---:B------:R-:W-:Y:S01]  /*19d70*/  FMUL.FTZ R194, R2.reuse, R197 ;  /* 0x000000c502c27220 */ /* 0x040fe20000410000 */
[----:B------:R-:W-:Y:S01]  /*19d80*/  FMUL.FTZ R197, R2, R120 ;  /* 0x0000007802c57220 */ /* 0x000fe20000410000 */
[----:B------:R-:W-:Y:S01]  /*19d90*/  VIADD R120, R12, 0x500 ;  /* 0x000005000c787836 */ /* 0x000fe20000000000 */
        /* <DEDUP_REMOVED lines=21> */
[----:B------:R-:W-:Y:S01]  /*19ef0*/  IMAD.SHL.U32 R121, R233, 0x80, RZ ;  /* 0x00000080e9797824 */ /* 0x000fe200078e00ff */
[----:B------:R-:W-:Y:S01]  /*19f00*/  R2UR UR6, R120 ;  /* 0x00000000780672ca */ /* 0x000fe200000e0000 */
[----:B------:R-:W-:-:S03]  /*19f10*/  FMUL.FTZ R120, R2, R124 ;  /* 0x0000007c02787220 */ /* 0x000fc60000410000 */
[----:B------:R-:W-:Y:S01]  /*19f20*/  MUFU.TANH R195, R195 ;  /* 0x000000c300c37308 */ /* 0x000fe20000002400 */
[----:B------:R-:W-:-:S05]  /*19f30*/  IMAD R124, R21, -0xe0, R121 ;  /* 0xffffff20157c7824 */ /* 0x000fca00078e0279 */
[----:B--2---:R-:W-:Y:S02]  /*19f40*/  IADD3 R124, R124, 0x1, R224 ;  /* 0x000000017c7c7810 */ /* 0x004fe40007ffe0e0 */
[----:B------:R3:W-:Y:S08]  /*19f50*/  MUFU.TANH R121, R125 ;  /* 0x0000007d00797308 */ /* 0x0007f00000002400 */
[----:B------:R-:W2:Y:S01]  /*19f60*/  MUFU.TANH R120, R120 ;  /* 0x0000007800787308 */ /* 0x000ea20000002400 */
[----:B---3--:R-:W-:-:S04]  /*19f70*/  IMAD.IADD R125, R124, 0x1, -R225 ;  /* 0x000000017c7d7824 */ /* 0x008fc800078e0ae1 */
[----:B----4-:R-:W-:-:S03]  /*19f80*/  IMAD R125, R226, -0x2, R125 ;  /* 0xfffffffee27d7824 */ /* 0x010fc600078e027d */
[----:B------:R3:W-:Y:S01]  /*19f90*/  MUFU.TANH R124, R126 ;  /* 0x0000007e007c7308 */ /* 0x0007e20000002400 */
[----:B------:R-:W-:Y:S02]  /*19fa0*/  IMAD.IADD R125, R227, 0x1, R125 ;  /* 0x00000001e37d7824 */ /* 0x000fe400078e027d */
[----:B------:R-:W4:Y:S03]  /*19fb0*/  S2R R227, SR_TID.X ;  /* 0x0000000000e37919 */ /* 0x000f260000002100 */
[C---:B------:R-:W-:Y:S02]  /*19fc0*/  ISETP.GT.AND P0, PT, R125.reuse, RZ, PT ;  /* 0x000000ff7d00720c */ /* 0x040fe40003f04270 */
[----:B------:R-:W-:Y:S01]  /*19fd0*/  ISETP.GT.AND P2, PT, R125, 0x1, PT ;  /* 0x000000017d00780c */ /* 0x000fe20003f44270 */
[----:B---3--:R-:W-:Y:S01]  /*19fe0*/  FMUL.FTZ R126, R2, R127 ;  /* 0x0000007f027e7220 */ /* 0x008fe20000410000 */
[----:B0-----:R-:W-:Y:S01]  /*19ff0*/  FSEL R127, R13, -INF , P0 ;  /* 0xff8000000d7f7808 */ /* 0x001fe20000000000 */
[----:B------:R-:W-:Y:S01]  /*1a000*/  MUFU.TANH R196, R196 ;  /* 0x000000c400c47308 */ /* 0x000fe20000002400 */
[----:B------:R-:W-:-:S02]  /*1a010*/  ISETP.GT.AND P0, PT, R125, 0x8, PT ;  /* 0x000000087d00780c */ /* 0x000fc40003f04270 */
[----:B-1----:R-:W-:Y:S02]  /*1a020*/  FSEL R14, R14, -INF , P2 ;  /* 0xff8000000e0e7808 */ /* 0x002fe40001000000 */
[----:B------:R-:W-:Y:S02]  /*1a030*/  ISETP.GT.AND P2, PT, R125, 0x9, PT ;  /* 0x000000097d00780c */ /* 0x000fe40003f44270 */
[----:B------:R-:W-:Y:S01]  /*1a040*/  FSEL R185, R185, -INF , P0 ;  /* 0xff800000b9b97808 */ /* 0x000fe20000000000 */
[----:B------:R0:W1:Y:S01]  /*1a050*/  MUFU.TANH R13, R128 ;  /* 0x00000080000d7308 */ /* 0x0000620000002400 */
[C---:B------:R-:W-:Y:S02]  /*1a060*/  ISETP.GT.AND P0, PT, R125.reuse, 0x10, PT ;  /* 0x000000107d00780c */ /* 0x040fe40003f04270 */
[----:B------:R-:W-:Y:S02]  /*1a070*/  FSEL R186, R186, -INF , P2 ;  /* 0xff800000baba7808 */ /* 0x000fe40001000000 */
[----:B------:R-:W-:-:S02]  /*1a080*/  ISETP.GT.AND P2, PT, R125, 0x11, PT ;  /* 0x000000117d00780c */ /* 0x000fc40003f44270 */
[----:B------:R-:W-:Y:S01]  /*1a090*/  FSEL R189, R189, -INF , P0 ;  /* 0xff800000bdbd7808 */ /* 0x000fe20000000000 */
[----:B------:R-:W-:Y:S01]  /*1a0a0*/  MUFU.TANH R170, R170 ;  /* 0x000000aa00aa7308 */ /* 0x000fe20000002400 */
[----:B0-----:R-:W-:Y:S02]  /*1a0b0*/  FMNMX.FTZ R128, R127, R20, !PT ;  /* 0x000000147f807209 */ /* 0x001fe40007810000 */
[----:B------:R-:W-:Y:S02]  /*1a0c0*/  ISETP.GT.AND P0, PT, R125, 0x18, PT ;  /* 0x000000187d00780c */ /* 0x000fe40003f04270 */
[----:B------:R-:W-:Y:S02]  /*1a0d0*/  FMNMX.FTZ R199, R14, R128, !PT ;  /* 0x000000800ec77209 */ /* 0x000fe40007810000 */
[----:B------:R-:W-:Y:S01]  /*1a0e0*/  FSEL R190, R190, -INF , P2 ;  /* 0xff800000bebe7808 */ /* 0x000fe20001000000 */
[----:B------:R0:W3:Y:S01]  /*1a0f0*/  MUFU.TANH R128, R129 ;  /* 0x0000008100807308 */ /* 0x0000e20000002400 */
[----:B------:R-:W-:-:S02]  /*1a100*/  FMNMX.FTZ R199, R185, R199, !PT ;  /* 0x000000c7b9c77209 */ /* 0x000fc40007810000 */
[----:B------:R-:W-:Y:S02]  /*1a110*/  ISETP.GT.AND P2, PT, R125, 0x19, PT ;  /* 0x000000197d00780c */ /* 0x000fe40003f44270 */
[----:B------:R-:W-:Y:S02]  /*1a120*/  FMNMX.FTZ R199, R186, R199, !PT ;  /* 0x000000c7bac77209 */ /* 0x000fe40007810000 */
[----:B------:R-:W-:Y:S01]  /*1a130*/  FSEL R193, R193, -INF , P0 ;  /* 0xff800000c1c17808 */ /* 0x000fe20000000000 */
[----:B------:R-:W-:Y:S01]  /*1a140*/  MUFU.TANH R171, R171 ;  /* 0x000000ab00ab7308 */ /* 0x000fe20000002400 */
[----:B------:R-:W-:Y:S01]  /*1a150*/  FMNMX.FTZ R199, R189, R199, !PT ;  /* 0x000000c7bdc77209 */ /* 0x000fe20007810000 */
[C---:B0-----:R-:W-:Y:S01]  /*1a160*/  FMUL.FTZ R129, R2.reuse, R130 ;  /* 0x0000008202817220 */ /* 0x041fe20000410000 */
[----:B------:R-:W-:Y:S01]  /*1a170*/  ISETP.GT.AND P0, PT, R125, 0x20, PT ;  /* 0x000000207d00780c */ /* 0x000fe20003f04270 */
[----:B------:R-:W-:Y:S01]  /*1a180*/  FMUL.FTZ R130, R2, R131 ;  /* 0x0000008302827220 */ /* 0x000fe20000410000 */
[----:B------:R-:W-:Y:S01]  /*1a190*/  FMNMX.FTZ R199, R190, R199, !PT ;  /* 0x000000c7bec77209 */ /* 0x000fe20007810000 */
[----:B------:R-:W-:Y:S01]  /*1a1a0*/  FMUL.FTZ R131, R2, R132 ;  /* 0x0000008402837220 */ /* 0x000fe20000410000 */
[----:B------:R-:W-:Y:S01]  /*1a1b0*/  FSEL R194, R194, -INF , P2 ;  /* 0xff800000c2c27808 */ /* 0x000fe20001000000 */
[C---:B------:R-:W-:Y:S01]  /*1a1c0*/  FMUL.FTZ R132, R2.reuse, R133 ;  /* 0x0000008502847220 */ /* 0x040fe20000410000 */
[----:B------:R-:W-:Y:S01]  /*1a1d0*/  FMNMX.FTZ R199, R193, R199, !PT ;  /* 0x000000c7c1c77209 */ /* 0x000fe20007810000 */
[----:B------:R-:W-:Y:S01]  /*1a1e0*/  FMUL.FTZ R133, R2, R134 ;  /* 0x0000008602857220 */ /* 0x000fe20000410000 */
[C---:B------:R-:W-:Y:S01]  /*1a1f0*/  ISETP.GT.AND P2, PT, R125.reuse, 0x21, PT ;  /* 0x000000217d00780c */ /* 0x040fe20003f44270 */
[----:B------:R-:W0:Y:S01]  /*1a200*/  MUFU.TANH R131, R131 ;  /* 0x0000008300837308 */ /* 0x000e220000002400 */
[----:B------:R-:W-:Y:S01]  /*1a210*/  FSEL R168, R168, -INF , P0 ;  /* 0xff800000a8a87808 */ /* 0x000fe20000000000 */
[----:B------:R-:W-:Y:S01]  /*1a220*/  FMUL.FTZ R134, R2, R135 ;  /* 0x0000008702867220 */ /* 0x000fe20000410000 */
[----:B------:R-:W-:Y:S01]  /*1a230*/  FMNMX.FTZ R199, R194, R199, !PT ;  /* 0x000000c7c2c77209 */ /* 0x000fe20007810000 */
[----:B------:R-:W-:Y:S01]  /*1a240*/  FMUL.FTZ R135, R2, R88 ;  /* 0x0000005802877220 */ /* 0x000fe20000410000 */
[----:B------:R-:W-:-:S02]  /*1a250*/  ISETP.GT.AND P0, PT, R125, 0x28, PT ;  /* 0x000000287d00780c */ /* 0x000fc40003f04270 */
[----:B------:R-:W-:Y:S01]  /*1a260*/  FSEL R169, R169, -INF , P2 ;  /* 0xff800000a9a97808 */ /* 0x000fe20001000000 */
[----:B------:R-:W4:Y:S01]  /*1a270*/  MUFU.TANH R132, R132 ;  /* 0x0000008400847308 */ /* 0x000f220000002400 */
[----:B------:R-:W-:Y:S02]  /*1a280*/  FMNMX.FTZ R199, R168, R199, !PT ;  /* 0x000000c7a8c77209 */ /* 0x000fe40007810000 */
[----:B------:R-:W-:Y:S02]  /*1a290*/  ISETP.GT.AND P2, PT, R125, 0x29, PT ;  /* 0x000000297d00780c */ /* 0x000fe40003f44270 */
[----:B------:R-:W-:Y:S02]  /*1a2a0*/  FSEL R172, R172, -INF , P0 ;  /* 0xff800000acac7808 */ /* 0x000fe40000000000 */
[----:B------:R-:W-:Y:S01]  /*1a2b0*/  FMNMX.FTZ R199, R169, R199, !PT ;  /* 0x000000c7a9c77209 */ /* 0x000fe20007810000 */
[----:B------:R-:W-:Y:S01]  /*1a2c0*/  MUFU.TANH R174, R174 ;  /* 0x000000ae00ae7308 */ /* 0x000fe20000002400 */
[----:B------:R-:W-:-:S02]  /*1a2d0*/  ISETP.GT.AND P0, PT, R125, 0x30, PT ;  /* 0x000000307d00780c */ /* 0x000fc40003f04270 */
[----:B------:R-:W-:Y:S02]  /*1a2e0*/  FSEL R173, R173, -INF , P2 ;  /* 0xff800000adad7808 */ /* 0x000fe40001000000 */
        /* <DEDUP_REMOVED lines=23> */
[----:B------:R-:W-:Y:S01]  /*1a460*/  FMNMX.FTZ R199, R152, R199, !PT ;  /* 0x000000c798c77209 */ /* 0x000fe20007810000 */
[----:B------:R-:W-:Y:S02]  /*1a470*/  WARPGROUP.DEPBAR.LE gsb0, 0x0 ;  /* 0x00008000000079c5 */ /* 0x000fe40000010000 */
[----:B------:R-:W-:Y:S01]  /*1a480*/  ISETP.GT.AND P2, PT, R125, 0x49, PT ;  /* 0x000000497d00780c */ /* 0x000fe20003f44270 */
[----:B------:R-:W-:Y:S01]  /*1a490*/  WARPGROUP.ARRIVE ;  /* 0x00000000000079c5 */ /* 0x000fe20000000000 */
[----:B------:R-:W-:Y:S02]  /*1a4a0*/  FSEL R156, R156, -INF , P0 ;  /* 0xff8000009c9c7808 */ /* 0x000fe40000000000 */
[----:B------:R-:W-:Y:S01]  /*1a4b0*/  FMNMX.FTZ R199, R153, R199, !PT ;  /* 0x000000c799c77209 */ /* 0x000fe20007810000 */
[----:B------:R-:W-:Y:S01]  /*1a4c0*/  MUFU.TANH R154, R154 ;  /* 0x0000009a009a7308 */ /* 0x000fe20000002400 */
[----:B------:R-:W-:Y:S01]  /*1a4d0*/  ISETP.GT.AND P0, PT, R125, 0x50, PT ;  /* 0x000000507d00780c */ /* 0x000fe20003f04270 */
[----:B------:R-:W-:Y:S01]  /*1a4e0*/  QGMMA.64x128x32.F32.E4M3.E4M3 R24, R204, gdesc[UR4], R24, gsb0 ;  /* 0x01e00004cc187df3 */ /* 0x000fe20008000818 */
[----:B------:R-:W-:-:S02]  /*1a4f0*/  FSEL R157, R157, -INF , P2 ;  /* 0xff8000009d9d7808 */ /* 0x000fc40001000000 */
[----:B------:R-:W-:Y:S02]  /*1a500*/  FMNMX.FTZ R199, R156, R199, !PT ;  /* 0x000000c79cc77209 */ /* 0x000fe40007810000 */
[----:B------:R-:W-:Y:S01]  /*1a510*/  ISETP.GT.AND P2, PT, R125, 0x51, PT ;  /* 0x000000517d00780c */ /* 0x000fe20003f44270 */
[----:B------:R-:W-:Y:S01]  /*1a520*/  MUFU.TANH R155, R155 ;  /* 0x0000009b009b7308 */ /* 0x000fe20000002400 */
[----:B------:R-:W-:Y:S02]  /*1a530*/  FSEL R160, R160, -INF , P0 ;  /* 0xff800000a0a07808 */ /* 0x000fe40000000000 */
[----:B------:R-:W-:Y:S02]  /*1a540*/  FMNMX.FTZ R199, R157, R199, !PT ;  /* 0x000000c79dc77209 */ /* 0x000fe40007810000 */
[----:B------:R-:W-:Y:S02]  /*1a550*/  ISETP.GT.AND P0, PT, R125, 0x58, PT ;  /* 0x000000587d00780c */ /* 0x000fe40003f04270 */
[----:B------:R-:W-:Y:S01]  /*1a560*/  FSEL R161, R161, -INF , P2 ;  /* 0xff800000a1a17808 */ /* 0x000fe20001000000 */
[----:B------:R-:W-:Y:S01]  /*1a570*/  MUFU.TANH R158, R158 ;  /* 0x0000009e009e7308 */ /* 0x000fe20000002400 */
[----:B------:R-:W-:-:S02]  /*1a580*/  FMNMX.FTZ R199, R160, R199, !PT ;  /* 0x000000c7a0c77209 */ /* 0x000fc40007810000 */
[----:B------:R-:W-:Y:S02]  /*1a590*/  ISETP.GT.AND P2, PT, R125, 0x59, PT ;  /* 0x000000597d00780c */ /* 0x000fe40003f44270 */
[----:B------:R-:W-:Y:S02]  /*1a5a0*/  FSEL R164, R164, -INF , P0 ;  /* 0xff800000a4a47808 */ /* 0x000fe40000000000 */
[----:B------:R-:W-:Y:S01]  /*1a5b0*/  FMNMX.FTZ R199, R161, R199, !PT ;  /* 0x000000c7a1c77209 */ /* 0x000fe20007810000 */
[----:B------:R-:W-:Y:S01]  /*1a5c0*/  MUFU.TANH R159, R159 ;  /* 0x0000009f009f7308 */ /* 0x000fe20000002400 */
[----:B------:R-:W-:Y:S02]  /*1a5d0*/  ISETP.GT.AND P0, PT, R125, 0x60, PT ;  /* 0x000000607d00780c */ /* 0x000fe40003f04270 */
[----:B------:R-:W-:Y:S02]  /*1a5e0*/  FSEL R165, R165, -INF , P2 ;  /* 0xff800000a5a57808 */ /* 0x000fe40001000000 */
[----:B------:R-:W-:-:S02]  /*1a5f0*/  FMNMX.FTZ R199, R164, R199, !PT ;  /* 0x000000c7a4c77209 */ /* 0x000fc40007810000 */
        /* <DEDUP_REMOVED lines=38> */
[C---:B------:R-:W-:Y:S02]  /*1a860*/  ISETP.GT.AND P2, PT, R125.reuse, 0x89, PT ;  /* 0x000000897d00780c */ /* 0x040fe40003f44270 */
[----:B--2---:R-:W-:Y:S02]  /*1a870*/  FSEL R120, R120, -INF , P0 ;  /* 0xff80000078787808 */ /* 0x004fe40000000000 */
[----:B------:R-:W-:Y:S01]  /*1a880*/  FMNMX.FTZ R199, R198, R199, !PT ;  /* 0x000000c7c6c77209 */ /* 0x000fe20007810000 */
[----:B------:R-:W-:Y:S01]  /*1a890*/  MUFU.TANH R146, R146 ;  /* 0x0000009200927308 */ /* 0x000fe20000002400 */
[----:B------:R-:W-:Y:S02]  /*1a8a0*/  ISETP.GT.AND P0, PT, R125, 0x90, PT ;  /* 0x000000907d00780c */ /* 0x000fe40003f04270 */
[----:B------:R-:W-:Y:S02]  /*1a8b0*/  FSEL R121, R121, -INF , P2 ;  /* 0xff80000079797808 */ /* 0x000fe40001000000 */
[----:B------:R-:W-:-:S02]  /*1a8c0*/  FMNMX.FTZ R199, R120, R199, !PT ;  /* 0x000000c778c77209 */ /* 0x000fc40007810000 */
[----:B------:R-:W-:Y:S01]  /*1a8d0*/  ISETP.GT.AND P2, PT, R125, 0x91, PT ;  /* 0x000000917d00780c */ /* 0x000fe20003f44270 */
[----:B------:R-:W-:Y:S01]  /*1a8e0*/  MUFU.TANH R147, R147 ;  /* 0x0000009300937308 */ /* 0x000fe20000002400 */
[----:B-1----:R-:W-:Y:S02]  /*1a8f0*/  FSEL R88, R13, -INF , P0 ;  /* 0xff8000000d587808 */ /* 0x002fe40000000000 */
[----:B------:R-:W-:Y:S02]  /*1a900*/  FMNMX.FTZ R199, R121, R199, !PT ;  /* 0x000000c779c77209 */ /* 0x000fe40007810000 */
[----:B------:R-:W-:Y:S02]  /*1a910*/  ISETP.GT.AND P0, PT, R125, 0x98, PT ;  /* 0x000000987d00780c */ /* 0x000fe40003f04270 */
[----:B---3--:R-:W-:Y:S01]  /*1a920*/  FSEL R128, R128, -INF , P2 ;  /* 0xff80000080807808 */ /* 0x008fe20001000000 */
[----:B------:R1:W2:Y:S01]  /*1a930*/  MUFU.TANH R13, R135 ;  /* 0x00000087000d7308 */ /* 0x0002a20000002400 */
[----:B------:R-:W-:-:S02]  /*1a940*/  FMNMX.FTZ R199, R88, R199, !PT ;  /* 0x000000c758c77209 */ /* 0x000fc40007810000 */
[----:B------:R-:W-:Y:S02]  /*1a950*/  ISETP.GT.AND P2, PT, R125, 0x99, PT ;  /* 0x000000997d00780c */ /* 0x000fe40003f44270 */
[----:B0-----:R-:W-:Y:S02]  /*1a960*/  FSEL R131, R131, -INF , P0 ;  /* 0xff80000083837808 */ /* 0x001fe40000000000 */
[----:B------:R-:W-:Y:S01]  /*1a970*/  FMNMX.FTZ R199, R128, R199, !PT ;  /* 0x000000c780c77209 */ /* 0x000fe20007810000 */
[----:B------:R-:W-:Y:S01]  /*1a980*/  MUFU.TANH R150, R150 ;  /* 0x0000009600967308 */ /* 0x000fe20000002400 */
[----:B------:R-:W-:Y:S01]  /*1a990*/  ISETP.GT.AND P0, PT, R125, 0xa0, PT ;  /* 0x000000a07d00780c */ /* 0x000fe20003f04270 */
[----:B-1----:R-:W-:Y:S01]  /*1a9a0*/  FMUL.FTZ R135, R2, R100 ;  /* 0x0000006402877220 */ /* 0x002fe20000410000 */
[----:B----4-:R-:W-:Y:S02]  /*1a9b0*/  FSEL R132, R132, -INF , P2 ;  /* 0xff80000084847808 */ /* 0x010fe40001000000 */
[----:B------:R-:W-:-:S02]  /*1a9c0*/  FMNMX.FTZ R199, R131, R199, !PT ;  /* 0x000000c783c77209 */ /* 0x000fc40007810000 */
[C---:B------:R-:W-:Y:S01]  /*1a9d0*/  ISETP.GT.AND P2, PT, R125.reuse, 0xa1, PT ;  /* 0x000000a17d00780c */ /* 0x040fe20003f44270 */
        /* <DEDUP_REMOVED lines=10> */
[----:B------:R-:W-:Y:S02]  /*1aa80*/  WARPGROUP.DEPBAR.LE gsb0, 0x0 ;  /* 0x00008000000079c5 */ /* 0x000fe40000010000 */
[----:B------:R-:W-:Y:S01]  /*1aa90*/  ISETP.GT.AND P0, PT, R125, 0xb0, PT ;  /* 0x000000b07d00780c */ /* 0x000fe20003f04270 */
[----:B------:R-:W-:Y:S01]  /*1aaa0*/  MUFU.TANH R123, R123 ;  /* 0x0000007b007b7308 */ /* 0x000fe20000002400 */
[----:B------:R-:W-:Y:S01]  /*1aab0*/  FSEL R109, R109, -INF , P2 ;  /* 0xff8000006d6d7808 */ /* 0x000fe20001000000 */
[----:B------:R-:W-:Y:S01]  /*1aac0*/  WARPGROUP.ARRIVE ;  /* 0x00000000000079c5 */ /* 0x000fe20000000000 */
[----:B------:R-:W-:-:S02]  /*1aad0*/  FMNMX.FTZ R199, R108, R199, !PT ;  /* 0x000000c76cc77209 */ /* 0x000fc40007810000 */
[----:B------:R-:W-:Y:S02]  /*1aae0*/  ISETP.GT.AND P2, PT, R125, 0xb1, PT ;  /* 0x000000b17d00780c */ /* 0x000fe40003f44270 */
        /* <DEDUP_REMOVED lines=15> */
[----:B--2---:R-:W-:Y:S01]  /*1abe0*/  FSEL R100, R13, -INF , P0 ;  /* 0xff8000000d647808 */ /* 0x004fe20000000000 */
[----:B------:R-:W-:Y:S01]  /*1abf0*/  MUFU.TANH R133, R133 ;  /* 0x0000008500857308 */ /* 0x000fe20000002400 */
[----:B------:R-:W-:Y:S02]  /*1ac00*/  FMNMX.FTZ R199, R117, R199, !PT ;  /* 0x000000c775c77209 */ /* 0x000fe40007810000 */
[C---:B------:R-:W-:Y:S02]  /*1ac10*/  ISETP.GT.AND P0, PT, R125.reuse, 0xc8, PT ;  /* 0x000000c87d00780c */ /* 0x040fe40003f04270 */
[----:B------:R-:W-:Y:S02]  /*1ac20*/  FMNMX.FTZ R199, R100, R199, !PT ;  /* 0x000000c764c77209 */ /* 0x000fe40007810000 */
[----:B------:R-:W-:Y:S01]  /*1ac30*/  FSEL R92, R92, -INF , P0 ;  /* 0xff8000005c5c7808 */ /* 0x000fe20000000000 */
[----:B------:R0:W1:Y:S01]  /*1ac40*/  MUFU.TANH R13, R135 ;  /* 0x00000087000d7308 */ /* 0x0000620000002400 */
[----:B------:R-:W-:-:S02]  /*1ac50*/  ISETP.GT.AND P0, PT, R125, 0xd0, PT ;  /* 0x000000d07d00780c */ /* 0x000fc40003f04270 */
[----:B------:R-:W-:Y:S02]  /*1ac60*/  LOP3.LUT R208, R227, 0x7f, RZ, 0xc0, !PT ;  /* 0x0000007fe3d07812 */ /* 0x000fe400078ec0ff */
[----:B------:R-:W2:Y:S03]  /*1ac70*/  S2R R227, SR_TID.X ;  /* 0x0000000000e37919 */ /* 0x000ea60000002100 */
[----:B------:R-:W-:Y:S01]  /*1ac80*/  MUFU.TANH R134, R134 ;  /* 0x0000008600867308 */ /* 0x000fe20000002400 */
[----:B0-----:R-:W-:Y:S01]  /*1ac90*/  FSEL R135, R89, -INF , P2 ;  /* 0xff80000059877808 */ /* 0x001fe20001000000 */
[----:B------:R-:W-:Y:S01]  /*1aca0*/  FMUL.FTZ R89, R2, R101 ;  /* 0x0000006502597220 */ /* 0x000fe20000410000 */
[----:B------:R-:W-:Y:S02]  /*1acb0*/  ISETP.GT.AND P2, PT, R125, 0xc9, PT ;  /* 0x000000c97d00780c */ /* 0x000fe40003f44270 */
[----:B------:R-:W-:-:S02]  /*1acc0*/  FMNMX.FTZ R199, R135, R199, !PT ;  /* 0x000000c787c77209 */ /* 0x000fc40007810000 */
[----:B------:R-:W-:Y:S01]  /*1acd0*/  FSEL R93, R93, -INF , P2 ;  /* 0xff8000005d5d7808 */ /* 0x000fe20001000000 */
[----:B------:R-:W0:Y:S01]  /*1ace0*/  MUFU.TANH R89, R89 ;  /* 0x0000005900597308 */ /* 0x000e220000002400 */
        /* <DEDUP_REMOVED lines=8> */
[C---:B------:R-:W-:Y:S01]  /*1ad70*/  ISETP.GT.AND P2, PT, R125.reuse, 0xd9, PT ;  /* 0x000000d97d00780c */ /* 0x040fe20003f44270 */
[----:B------:R-:W-:Y:S01]  /*1ad80*/  VIADD R125, R125, 0x8 ;  /* 0x000000087d7d7836 */ /* 0x000fe20000000000 */
[----:B-1----:R-:W-:Y:S01]  /*1ad90*/  FSEL R110, R13, -INF , P0 ;  /* 0xff8000000d6e7808 */ /* 0x002fe20000000000 */
[----:B------:R-:W1:Y:S01]  /*1ada0*/  MUFU.TANH R106, R106 ;  /* 0x0000006a006a7308 */ /* 0x000e620000002400 */
[----:B------:R-:W-:Y:S02]  /*1adb0*/  FMNMX.FTZ R13, R97, R199, !PT ;  /* 0x000000c7610d7209 */ /* 0x000fe40007810000 */
[----:B0-----:R-:W-:-:S02]  /*1adc0*/  FSEL R199, R89, -INF , P2 ;  /* 0xff80000059c77808 */ /* 0x001fc40001000000 */
[C---:B------:R-:W-:Y:S02]  /*1add0*/  ISETP.GT.AND P2, PT, R125.reuse, RZ, PT ;  /* 0x000000ff7d00720c */ /* 0x040fe40003f44270 */
[----:B------:R-:W-:Y:S01]  /*1ade0*/  ISETP.GT.AND P3, PT, R125, 0x1, PT ;  /* 0x000000017d00780c */ /* 0x000fe20003f64270 */
[----:B------:R-:W0:Y:S01]  /*1adf0*/  MUFU.TANH R107, R107 ;  /* 0x0000006b006b7308 */ /* 0x000e220000002400 */
[----:B------:R-:W-:Y:S02]  /*1ae00*/  FSEL R15, R15, -INF , P2 ;  /* 0xff8000000f0f7808 */ /* 0x000fe40001000000 */
[----:B------:R-:W-:Y:S02]  /*1ae10*/  ISETP.GT.AND P2, PT, R125, 0x8, PT ;  /* 0x000000087d00780c */ /* 0x000fe40003f44270 */
[----:B------:R-:W-:Y:S02]  /*1ae20*/  FSEL R184, R184, -INF , P3 ;  /* 0xff800000b8b87808 */ /* 0x000fe40001800000 */
[----:B------:R-:W-:Y:S01]  /*1ae30*/  FMNMX.FTZ R205, R15, R0, !PT ;  /* 0x000000000fcd7209 */ /* 0x000fe20007810000 */
[----:B------:R-:W3:Y:S01]  /*1ae40*/  MUFU.TANH R111, R111 ;  /* 0x0000006f006f7308 */ /* 0x000ee20000002400 */
[----:B------:R-:W-:-:S02]  /*1ae50*/  ISETP.GT.AND P3, PT, R125, 0x9, PT ;  /* 0x000000097d00780c */ /* 0x000fc40003f64270 */
[----:B------:R-:W-:Y:S02]  /*1ae60*/  FSEL R187, R187, -INF , P2 ;  /* 0xff800000bbbb7808 */ /* 0x000fe40001000000 */
[----:B------:R-:W-:Y:S02]  /*1ae70*/  FMNMX.FTZ R205, R184, R205, !PT ;  /* 0x000000cdb8cd7209 */ /* 0x000fe40007810000 */
[----:B------:R-:W-:Y:S01]  /*1ae80*/  ISETP.GT.AND P2, PT, R125, 0x10, PT ;  /* 0x000000107d00780c */ /* 0x000fe20003f44270 */
[----:B------:R-:W4:Y:S01]  /*1ae90*/  MUFU.TANH R114, R114 ;  /* 0x0000007200727308 */ /* 0x000f220000002400 */
        /* <DEDUP_REMOVED lines=58> */
[----:B------:R-:W-:Y:S02]  /*1b240*/  ISETP.GT.AND P2, PT, R125, 0x50, PT ;  /* 0x000000507d00780c */ /* 0x000fe40003f44270 */
[----:B------:R-:W-:Y:S02]  /*1b250*/  FSEL R159, R159, -INF , P3 ;  /* 0xff8000009f9f7808 */ /* 0x000fe40001800000 */
[----:B------:R-:W-:Y:S02]  /*1b260*/  FMNMX.FTZ R205, R158, R205, !PT ;  /* 0x000000cd9ecd7209 */ /* 0x000fe40007810000 */
        /* <DEDUP_REMOVED lines=18> */
[----:B------:R-:W-:-:S02]  /*1b390*/  FMNMX.FTZ R13, R110, R13, !PT ;  /* 0x0000000d6e0d7209 */ /* 0x000fc40007810000 */
[----:B------:R-:W-:Y:S02]  /*1b3a0*/  ISETP.GT.AND P3, PT, R125, 0x69, PT ;  /* 0x000000697d00780c */ /* 0x000fe40003f64270 */
[----:B------:R-:W-:Y:S02]  /*1b3b0*/  FSEL R142, R142, -INF , P2 ;  /* 0xff8000008e8e7808 */ /* 0x000fe40001000000 */
[----:B------:R-:W-:Y:S02]  /*1b3c0*/  FMNMX.FTZ R205, R139, R205, !PT ;  /* 0x000000cd8bcd7209 */ /* 0x000fe40007810000 */
[----:B------:R-:W-:Y:S02]  /*1b3d0*/  FMNMX.FTZ R89, R199, R13, !PT ;  /* 0x0000000dc7597209 */ /* 0x000fe40007810000 */
[----:B------:R-:W-:Y:S02]  /*1b3e0*/  ISETP.GT.AND P2, PT, R125, 0x70, PT ;  /* 0x000000707d00780c */ /* 0x000fe40003f44270 */
[----:B------:R-:W-:Y:S01]  /*1b3f0*/  FSEL R143, R143, -INF , P3 ;  /* 0xff8000008f8f7808 */ /* 0x000fe20001800000 */
[----:B------:R-:W1:Y:S01]  /*1b400*/  SHFL.BFLY PT, R13, R89, 0x2, 0x1f ;  /* 0x0c401f00590d7f89 */ /* 0x000e6200000e0000 */
[----:B------:R-:W-:-:S02]  /*1b410*/  FMNMX.FTZ R205, R142, R205, !PT ;  /* 0x000000cd8ecd7209 */ /* 0x000fc40007810000 */
[----:B------:R-:W-:Y:S02]  /*1b420*/  ISETP.GT.AND P3, PT, R125, 0x71, PT ;  /* 0x000000717d00780c */ /* 0x000fe40003f64270 */
[----:B------:R-:W-:Y:S02]  /*1b430*/  FSEL R146, R146, -INF , P2 ;  /* 0xff80000092927808 */ /* 0x000fe40001000000 */
[----:B------:R-:W-:Y:S02]  /*1b440*/  FMNMX.FTZ R205, R143, R205, !PT ;  /* 0x000000cd8fcd7209 */ /* 0x000fe40007810000 */
[----:B------:R-:W-:Y:S02]  /*1b450*/  ISETP.GT.AND P2, PT, R125, 0x78, PT ;  /* 0x000000787d00780c */ /* 0x000fe40003f44270 */
[----:B------:R-:W-:Y:S02]  /*1b460*/  FSEL R147, R147, -INF , P3 ;  /* 0xff80000093937808 */ /* 0x000fe40001800000 */
        /* <DEDUP_REMOVED lines=16> */
[----:B-1----:R-:W-:Y:S02]  /*1b570*/  FMNMX.FTZ R13, R89, R13, !PT ;  /* 0x0000000d590d7209 */ /* 0x002fe40007810000 */
        /* <DEDUP_REMOVED lines=16> */
[C---:B------:R-:W-:Y:S02]  /*1b680*/  ISETP.GT.AND P3, PT, R125.reuse, 0xa1, PT ;  /* 0x000000a17d00780c */ /* 0x040fe40003f64270 */
[----:B------:R-:W-:Y:S02]  /*1b690*/  FSEL R106, R106, -INF , P2 ;  /* 0xff8000006a6a7808 */ /* 0x000fe40001000000 */
[----:B------:R-:W-:Y:S02]  /*1b6a0*/  FMNMX.FTZ R205, R134, R205, !PT ;  /* 0x000000cd86cd7209 */ /* 0x000fe40007810000 */
[----:B------:R-:W-:Y:S02]  /*1b6b0*/  ISETP.GT.AND P2, PT, R125, 0xa8, PT ;  /* 0x000000a87d00780c */ /* 0x000fe40003f44270 */
[----:B0-----:R-:W-:Y:S02]  /*1b6c0*/  FSEL R107, R107, -INF , P3 ;  /* 0xff8000006b6b7808 */ /* 0x001fe40001800000 */
[----:B------:R-:W-:-:S02]  /*1b6d0*/  FMNMX.FTZ R205, R106, R205, !PT ;  /* 0x000000cd6acd7209 */ /* 0x000fc40007810000 */
[----:B-1----:R-:W-:Y:S02]  /*1b6e0*/  FMNMX.FTZ R89, R13, R89, !PT ;  /* 0x000000590d597209 */ /* 0x002fe40007810000 */
[----:B------:R-:W-:Y:S02]  /*1b6f0*/  MOV R13, UR4 ;  /* 0x00000004000d7c02 */ /* 0x000fe40008000f00 */
[----:B------:R-:W-:Y:S02]  /*1b700*/  ISETP.GT.AND P3, PT, R125, 0xa9, PT ;  /* 0x000000a97d00780c */ /* 0x000fe40003f64270 */
[----:B------:R-:W-:Y:S01]  /*1b710*/  FSEL R96, R96, -INF , P2 ;  /* 0xff80000060607808 */ /* 0x000fe20001000000 */
[----:B------:R-:W-:-:S01]  /*1b720*/  FFMA.FTZ R204, R89, R13, -8 ;  /* 0xc100000059cc7423 */ /* 0x000fc2000001000d */
[----:B------:R-:W-:Y:S02]  /*1b730*/  FMNMX.FTZ R206, R107, R205, !PT ;  /* 0x000000cd6bce7209 */ /* 0x000fe40007810000 */
[----:B------:R-:W-:-:S02]  /*1b740*/  ISETP.GT.AND P2, PT, R125, 0xb0, PT ;  /* 0x000000b07d00780c */ /* 0x000fc40003f44270 */
[----:B---3--:R-:W-:Y:S02]  /*1b750*/  FSEL R111, R111, -INF , P3 ;  /* 0xff8000006f6f7808 */ /* 0x008fe40001800000 */
[----:B------:R-:W-:Y:S02]  /*1b760*/  FMNMX.FTZ R206, R96, R206, !PT ;  /* 0x000000ce60ce7209 */ /* 0x000fe40007810000 */
[----:B------:R-:W-:Y:S02]  /*1b770*/  FSETP.NEU.FTZ.AND P0, PT, R89, -INF , PT ;  /* 0xff8000005900780b */ /* 0x000fe40003f1d000 */
[----:B------:R-:W-:Y:S02]  /*1b780*/  ISETP.GT.AND P3, PT, R125, 0xb1, PT ;  /* 0x000000b17d00780c */ /* 0x000fe40003f64270 */
[----:B----4-:R-:W-:Y:S02]  /*1b790*/  FSEL R114, R114, -INF , P2 ;  /* 0xff80000072727808 */ /* 0x010fe40001000000 */
[----:B------:R-:W-:-:S02]  /*1b7a0*/  FMNMX.FTZ R206, R111, R206, !PT ;  /* 0x000000ce6fce7209 */ /* 0x000fc40007810000 */
[----:B------:R-:W-:Y:S02]  /*1b7b0*/  FSEL R204, R204, RZ, P0 ;  /* 0x000000ffcccc7208 */ /* 0x000fe40000000000 */
[----:B------:R-:W-:Y:S02]  /*1b7c0*/  ISETP.GT.AND P2, PT, R125, 0xb8, PT ;  /* 0x000000b87d00780c */ /* 0x000fe40003f44270 */
[----:B--2---:R-:W-:Y:S01]  /*1b7d0*/  FSEL R115, R115, -INF , P3 ;  /* 0xff80000073737808 */ /* 0x004fe20001800000 */
[----:B------:R-:W-:-:S01]  /*1b7e0*/  FFMA.FTZ R88, R88, R13, -R204 ;  /* 0x0000000d58587223 */ /* 0x000fc200000108cc */
[----:B------:R-:W-:Y:S01]  /*1b7f0*/  FMNMX.FTZ R206, R114, R206, !PT ;  /* 0x000000ce72ce7209 */ /* 0x000fe20007810000 */
[----:B------:R-:W-:-:S01]  /*1b800*/  FFMA.FTZ R127, R127, R13, -R204 ;  /* 0x0000000d7f7f7223 */ /* 0x000fc200000108cc */
[----:B------:R-:W-:Y:S01]  /*1b810*/  ISETP.GT.AND P3, PT, R125, 0xb9, PT ;  /* 0x000000b97d00780c */ /* 0x000fe20003f64270 */
[----:B------:R0:W-:Y:S01]  /*1b820*/  MUFU.EX2 R205, R88 ;  /* 0x0000005800cd7308 */ /* 0x0001e20000000800 */
[----:B------:R-:W-:Y:S01]  /*1b830*/  FSEL R118, R118, -INF , P2 ;  /* 0xff80000076767808 */ /* 0x000fe20001000000 */
[-CC-:B------:R-:W-:Y:S01]  /*1b840*/  FFMA.FTZ R14, R14, R13.reuse, -R204.reuse ;  /* 0x0000000d0e0e7223 */ /* 0x180fe200000108cc */
[----:B------:R-:W-:Y:S01]  /*1b850*/  FMNMX.FTZ R206, R115, R206, !PT ;  /* 0x000000ce73ce7209 */ /* 0x000fe20007810000 */
[-CC-:B------:R-:W-:Y:S01]  /*1b860*/  FFMA.FTZ R185, R185, R13.reuse, -R204.reuse ;  /* 0x0000000db9b97223 */ /* 0x180fe200000108cc */
[----:B------:R-:W-:Y:S01]  /*1b870*/  ISETP.GT.AND P2, PT, R125, 0xc0, PT ;  /* 0x000000c07d00780c */ /* 0x000fe20003f44270 */
[-CC-:B------:R-:W-:Y:S01]  /*1b880*/  FFMA.FTZ R186, R186, R13.reuse, -R204.reuse ;  /* 0x0000000dbaba7223 */ /* 0x180fe200000108cc */
[----:B------:R-:W-:Y:S01]  /*1b890*/  FMNMX.FTZ R206, R118, R206, !PT ;  /* 0x000000ce76ce7209 */ /* 0x000fe20007810000 */
[----:B------:R-:W-:Y:S01]  /*1b8a0*/  MUFU.EX2 R127, R127 ;  /* 0x0000007f007f7308 */ /* 0x000fe20000000800 */
[----:B0-----:R-:W-:-:S01]  /*1b8b0*/  FFMA.FTZ R88, R131, R13, -R204 ;  /* 0x0000000d83587223 */ /* 0x001fc200000108cc */
[----:B------:R-:W-:Y:S01]  /*1b8c0*/  FSEL R131, R119, -INF , P3 ;  /* 0xff80000077837808 */ /* 0x000fe20001800000 */
[----:B------:R-:W-:-:S01]  /*1b8d0*/  FFMA.FTZ R189, R189, R13, -R204 ;  /* 0x0000000dbdbd7223 */ /* 0x000fc200000108cc */
[----:B------:R-:W-:Y:S01]  /*1b8e0*/  ISETP.GT.AND P3, PT, R125, 0xc1, PT ;  /* 0x000000c17d00780c */ /* 0x000fe20003f64270 */
[----:B------:R-:W-:-:S01]  /*1b8f0*/  FFMA.FTZ R190, R190, R13, -R204 ;  /* 0x0000000dbebe7223 */ /* 0x000fc200000108cc */
[----:B------:R-:W-:Y:S01]  /*1b900*/  FSEL R90, R90, -INF , P2 ;  /* 0xff8000005a5a7808 */ /* 0x000fe20001000000 */
[----:B------:R-:W-:-:S01]  /*1b910*/  FFMA.FTZ R193, R193, R13, -R204 ;  /* 0x0000000dc1c17223 */ /* 0x000fc200000108cc */
[----:B------:R-:W-:Y:S01]  /*1b920*/  FMNMX.FTZ R206, R131, R206, !PT ;  /* 0x000000ce83ce7209 */ /* 0x000fe20007810000 */
[----:B------:R0:W-:Y:S01]  /*1b930*/  MUFU.EX2 R119, R88 ;  /* 0x0000005800777308 */ /* 0x0001e20000000800 */
[----:B------:R-:W-:Y:S01]  /*1b940*/  ISETP.GT.AND P2, PT, R125, 0xc8, PT ;  /* 0x000000c87d00780c */ /* 0x000fe20003f44270 */
[-CC-:B------:R-:W-:Y:S01]  /*1b950*/  FFMA.FTZ R194, R194, R13.reuse, -R204.reuse ;  /* 0x0000000dc2c27223 */ /* 0x180fe200000108cc */
[----:B------:R-:W-:Y:S01]  /*1b960*/  FMNMX.FTZ R206, R90, R206, !PT ;  /* 0x000000ce5ace7209 */ /* 0x000fe20007810000 */
[-CC-:B------:R-:W-:Y:S01]  /*1b970*/  FFMA.FTZ R168, R168, R13.reuse, -R204.reuse ;  /* 0x0000000da8a87223 */ /* 0x180fe200000108cc */
[----:B------:R-:W-:Y:S01]  /*1b980*/  FSEL R94, R94, -INF , P2 ;  /* 0xff8000005e5e7808 */ /* 0x000fe20001000000 */
[-CC-:B------:R-:W-:Y:S01]  /*1b990*/  FFMA.FTZ R169, R169, R13.reuse, -R204.reuse ;  /* 0x0000000da9a97223 */ /* 0x180fe200000108cc */
[----:B------:R-:W-:Y:S01]  /*1b9a0*/  ISETP.GT.AND P2, PT, R125, 0xd0, PT ;  /* 0x000000d07d00780c */ /* 0x000fe20003f44270 */
[----:B------:R-:W-:Y:S01]  /*1b9b0*/  MUFU.EX2 R14, R14 ;  /* 0x0000000e000e7308 */ /* 0x000fe20000000800 */
[----:B0-----:R-:W-:-:S01]  /*1b9c0*/  FFMA.FTZ R88, R132, R13, -R204 ;  /* 0x0000000d84587223 */ /* 0x001fc200000108cc */
[----:B------:R-:W-:Y:S01]  /*1b9d0*/  FSEL R132, R91, -INF , P3 ;  /* 0xff8000005b847808 */ /* 0x000fe20001800000 */
[----:B------:R-:W-:-:S01]  /*1b9e0*/  FFMA.FTZ R172, R172, R13, -R204 ;  /* 0x0000000dacac7223 */ /* 0x000fc200000108cc */
[----:B------:R-:W-:Y:S01]  /*1b9f0*/  ISETP.GT.AND P3, PT, R125, 0xc9, PT ;  /* 0x000000c97d00780c */ /* 0x000fe20003f64270 */
[----:B------:R-:W-:-:S01]  /*1ba00*/  FFMA.FTZ R173, R173, R13, -R204 ;  /* 0x0000000dadad7223 */ /* 0x000fc200000108cc */
[----:B------:R-:W-:Y:S01]  /*1ba10*/  FMNMX.FTZ R206, R132, R206, !PT ;  /* 0x000000ce84ce7209 */ /* 0x000fe20007810000 */
[----:B------:R-:W-:-:S01]  /*1ba20*/  FFMA.FTZ R176, R176, R13, -R204 ;  /* 0x0000000db0b07223 */ /* 0x000fc200000108cc */
[----:B------:R0:W-:Y:S01]  /*1ba30*/  MUFU.EX2 R91, R88 ;  /* 0x00000058005b7308 */ /* 0x0001e20000000800 */
[----:B------:R-:W-:Y:S01]  /*1ba40*/  FSEL R98, R98, -INF , P2 ;  /* 0xff80000062627808 */ /* 0x000fe20001000000 */
[-CC-:B------:R-:W-:Y:S01]  /*1ba50*/  FFMA.FTZ R177, R177, R13.reuse, -R204.reuse ;  /* 0x0000000db1b17223 */ /* 0x180fe200000108cc */
[----:B------:R-:W-:Y:S01]  /*1ba60*/  FMNMX.FTZ R206, R94, R206, !PT ;  /* 0x000000ce5ece7209 */ /* 0x000fe20007810000 */
[-CC-:B------:R-:W-:Y:S01]  /*1ba70*/  FFMA.FTZ R180, R180, R13.reuse, -R204.reuse ;  /* 0x0000000db4b47223 */ /* 0x180fe200000108cc */
[----:B------:R-:W-:Y:S01]  /*1ba80*/  ISETP.GT.AND P2, PT, R125, 0xd8, PT ;  /* 0x000000d87d00780c */ /* 0x000fe20003f44270 */
[-CC-:B------:R-:W-:Y:S01]  /*1ba90*/  FFMA.FTZ R181, R181, R13.reuse, -R204.reuse ;  /* 0x0000000db5b57223 */ /* 0x180fe200000108cc */
[----:B------:R-:W-:-:S01]  /*1baa0*/  FFMA.FTZ R152, R152, R13, -R204 ;  /* 0x0000000d98987223 */ /* 0x000fc200000108cc */
        /* <DEDUP_REMOVED lines=13> */
[----:B------:R-:W-:-:S01]  /*1bb80*/  FFMA.FTZ R164, R164, R13, -R204 ;  /* 0x0000000da4a47223 */ /* 0x000fc200000108cc */
        /* <DEDUP_REMOVED lines=35> */
[----:B0-----:R-:W-:Y:S01]  /*1bdc0*/  FMNMX.FTZ R88, R102, R206, !PT ;  /* 0x000000ce66587209 */ /* 0x001fe20007810000 */
[----:B------:R-:W-:-:S03]  /*1bdd0*/  FFMA.FTZ R206, R93, R13, -R204 ;  /* 0x0000000d5dce7223 */ /* 0x000fc600000108cc */
[----:B------:R-:W-:-:S03]  /*1bde0*/  FMNMX.FTZ R88, R108, R88, !PT ;  /* 0x000000586c587209 */ /* 0x000fc60007810000 */
[----:B------:R-:W-:Y:S02]  /*1bdf0*/  MUFU.EX2 R193, R193 ;  /* 0x000000c100c17308 */ /* 0x000fe40000000800 */
[----:B------:R-:W0:Y:S06]  /*1be00*/  SHFL.BFLY PT, R125, R88, 0x2, 0x1f ;  /* 0x0c401f00587d7f89 */ /* 0x000e2c00000e0000 */
[----:B------:R-:W-:Y:S08]  /*1be10*/  MUFU.EX2 R194, R194 ;  /* 0x000000c200c27308 */ /* 0x000ff00000000800 */
[----:B------:R-:W-:Y:S08]  /*1be20*/  MUFU.EX2 R168, R168 ;  /* 0x000000a800a87308 */ /* 0x000ff00000000800 */
[----:B------:R-:W-:Y:S01]  /*1be30*/  MUFU.EX2 R169, R169 ;  /* 0x000000a900a97308 */ /* 0x000fe20000000800 */
[----:B0-----:R-:W-:Y:S01]  /*1be40*/  FMNMX.FTZ R88, R88, R125, !PT ;  /* 0x0000007d58587209 */ /* 0x001fe20007810000 */
[-CC-:B------:R-:W-:Y:S01]  /*1be50*/  FFMA.FTZ R125, R135, R13.reuse, -R204.reuse ;  /* 0x0000000d877d7223 */ /* 0x180fe200000108cc */
[----:B------:R-:W-:-:S01]  /*1be60*/  FFMA.FTZ R135, R92, R13, -R204 ;  /* 0x0000000d5c877223 */ /* 0x000fc200000108cc */
[----:B------:R-:W-:-:S02]  /*1be70*/  FSEL R92, R89, RZ, P0 ;  /* 0x000000ff595c7208 */ /* 0x000fc40000000000 */
[----:B------:R-:W0:Y:S02]  /*1be80*/  SHFL.BFLY PT, R207, R88, 0x1, 0x1f ;  /* 0x0c201f0058cf7f89 */ /* 0x000e2400000e0000 */
[----:B------:R-:W-:Y:S01]  /*1be90*/  MUFU.EX2 R172, R172 ;  /* 0x000000ac00ac7308 */ /* 0x000fe20000000800 */
[----:B------:R-:W-:-:S04]  /*1bea0*/  FADD.FTZ R92, -R92, R20 ;  /* 0x000000145c5c7221 */ /* 0x000fc80000010100 */
[----:B------:R-:W-:-:S03]  /*1beb0*/  FMUL.FTZ R20, R92, R13 ;  /* 0x0000000d5c147220 */ /* 0x000fc60000410000 */
[----:B------:R-:W-:Y:S08]  /*1bec0*/  MUFU.EX2 R173, R173 ;  /* 0x000000ad00ad7308 */ /* 0x000ff00000000800 */
[----:B------:R-:W1:Y:S01]  /*1bed0*/  MUFU.EX2 R20, R20 ;  /* 0x0000001400147308 */ /* 0x000e620000000800 */
[----:B0-----:R-:W-:-:S07]  /*1bee0*/  FMNMX.FTZ R88, R88, R207, !PT ;  /* 0x000000cf58587209 */ /* 0x001fce0007810000 */
[----:B------:R-:W-:Y:S01]  /*1bef0*/  MUFU.EX2 R176, R176 ;  /* 0x000000b000b07308 */ /* 0x000fe20000000800 */
[C---:B------:R-:W-:Y:S01]  /*1bf00*/  FSETP.NEU.FTZ.AND P0, PT, R88.reuse, -INF , PT ;  /* 0xff8000005800780b */ /* 0x040fe20003f1d000 */
[----:B------:R-:W-:-:S03]  /*1bf10*/  FFMA.FTZ R204, R88, R13, -8 ;  /* 0xc100000058cc7423 */ /* 0x000fc6000001000d */
[----:B------:R-:W-:-:S03]  /*1bf20*/  FSEL R92, R88, RZ, P0 ;  /* 0x000000ff585c7208 */ /* 0x000fc60000000000 */
[----:B------:R-:W-:Y:S01]  /*1bf30*/  MUFU.EX2 R177, R177 ;  /* 0x000000b100b17308 */ /* 0x000fe20000000800 */
[----:B-1----:R-:W-:-:S01]  /*1bf40*/  FFMA.FTZ R235, R20, R235, R127 ;  /* 0x000000eb14eb7223 */ /* 0x002fc2000001007f */
[----:B------:R-:W-:Y:S01]  /*1bf50*/  FSEL R204, R204, RZ, P0 ;  /* 0x000000ffcccc7208 */ /* 0x000fe20000000000 */
[----:B------:R-:W-:-:S02]  /*1bf60*/  FADD.FTZ R92, -R92, R0 ;  /* 0x000000005c5c7221 */ /* 0x000fc40000010100 */
[----:B------:R-:W-:Y:S01]  /*1bf70*/  FADD.FTZ R235, R14, R235 ;  /* 0x000000eb0eeb7221 */ /* 0x000fe20000010000 */
[----:B------:R-:W-:Y:S01]  /*1bf80*/  ISETP.NE.AND P0, PT, R208, RZ, PT ;  /* 0x000000ffd000720c */ /* 0x000fe20003f05270 */
[-CC-:B------:R-:W-:Y:S01]  /*1bf90*/  FFMA.FTZ R15, R15, R13.reuse, -R204.reuse ;  /* 0x0000000d0f0f7223 */ /* 0x180fe200000108cc */
[-C--:B------:R-:W-:Y:S01]  /*1bfa0*/  FMUL.FTZ R92, R92, R13.reuse ;  /* 0x0000000d5c5c7220 */ /* 0x080fe20000410000 */
[----:B------:R-:W-:Y:S01]  /*1bfb0*/  FADD.FTZ R235, R185, R235 ;  /* 0x000000ebb9eb7221 */ /* 0x000fe20000010000 */
[----:B------:R-:W-:-:S01]  /*1bfc0*/  FFMA.FTZ R184, R184, R13, -R204 ;  /* 0x0000000db8b87223 */ /* 0x000fc200000108cc */
[-CC-:B------:R-:W-:Y:S01]  /*1bfd0*/  FFMA.FTZ R207, R142, R13.reuse, -R204.reuse ;  /* 0x0000000d8ecf7223 */ /* 0x180fe200000108cc */
[----:B------:R-:W-:-:S01]  /*1bfe0*/  FFMA.FTZ R187, R187, R13, -R204 ;  /* 0x0000000dbbbb7223 */ /* 0x000fc200000108cc */
[----:B------:R-:W-:Y:S01]  /*1bff0*/  FADD.FTZ R235, R186, R235 ;  /* 0x000000ebbaeb7221 */ /* 0x000fe20000010000 */
[----:B------:R-:W-:Y:S01]  /*1c000*/  MUFU.EX2 R15, R15 ;  /* 0x0000000f000f7308 */ /* 0x000fe20000000800 */
[----:B------:R-:W-:-:S01]  /*1c010*/  FFMA.FTZ R188, R188, R13, -R204 ;  /* 0x0000000dbcbc7223 */ /* 0x000fc200000108cc */
[----:B------:R-:W-:Y:S01]  /*1c020*/  FFMA.FTZ R191, R191, R13, -R204 ;  /* 0x0000000dbfbf7223 */ /* 0x000fe200000108cc */
[----:B------:R-:W-:-:S01]  /*1c030*/  FADD.FTZ R235, R189, R235 ;  /* 0x000000ebbdeb7221 */ /* 0x000fc20000010000 */
[-CC-:B------:R-:W-:Y:S01]  /*1c040*/  FFMA.FTZ R192, R192, R13.reuse, -R204.reuse ;  /* 0x0000000dc0c07223 */ /* 0x180fe200000108cc */
[----:B------:R-:W-:-:S01]  /*1c050*/  FFMA.FTZ R195, R195, R13, -R204 ;  /* 0x0000000dc3c37223 */ /* 0x000fc200000108cc */
[----:B------:R-:W-:Y:S01]  /*1c060*/  FFMA.FTZ R196, R196, R13, -R204 ;  /* 0x0000000dc4c47223 */ /* 0x000fe200000108cc */
[----:B------:R-:W-:-:S01]  /*1c070*/  FADD.FTZ R235, R190, R235 ;  /* 0x000000ebbeeb7221 */ /* 0x000fc20000010000 */
[----:B------:R-:W0:Y:S01]  /*1c080*/  MUFU.EX2 R142, R92 ;  /* 0x0000005c008e7308 */ /* 0x000e220000000800 */
[----:B------:R-:W-:-:S01]  /*1c090*/  FFMA.FTZ R170, R170, R13, -R204 ;  /* 0x0000000daaaa7223 */ /* 0x000fc200000108cc */
[----:B------:R-:W-:Y:S01]  /*1c0a0*/  FFMA.FTZ R171, R171, R13, -R204 ;  /* 0x0000000dabab7223 */ /* 0x000fe200000108cc */
[----:B------:R-:W-:-:S01]  /*1c0b0*/  FADD.FTZ R235, R193, R235 ;  /* 0x000000ebc1eb7221 */ /* 0x000fc20000010000 */
[-CC-:B------:R-:W-:Y:S01]  /*1c0c0*/  FFMA.FTZ R174, R174, R13.reuse, -R204.reuse ;  /* 0x0000000daeae7223 */ /* 0x180fe200000108cc */
[----:B------:R-:W-:-:S01]  /*1c0d0*/  FFMA.FTZ R175, R175, R13, -R204 ;  /* 0x0000000dafaf7223 */ /* 0x000fc200000108cc */
[----:B------:R-:W-:Y:S01]  /*1c0e0*/  FFMA.FTZ R178, R178, R13, -R204 ;  /* 0x0000000db2b27223 */ /* 0x000fe200000108cc */
[----:B------:R-:W-:-:S01]  /*1c0f0*/  FADD.FTZ R235, R194, R235 ;  /* 0x000000ebc2eb7221 */ /* 0x000fc20000010000 */
[----:B------:R-:W1:Y:S01]  /*1c100*/  MUFU.EX2 R184, R184 ;  /* 0x000000b800b87308 */ /* 0x000e620000000800 */
[----:B------:R-:W-:-:S01]  /*1c110*/  FFMA.FTZ R179, R179, R13, -R204 ;  /* 0x0000000db3b37223 */ /* 0x000fc200000108cc */
[----:B------:R-:W-:Y:S01]  /*1c120*/  FFMA.FTZ R182, R182, R13, -R204 ;  /* 0x0000000db6b67223 */ /* 0x000fe200000108cc */
[----:B------:R-:W-:-:S01]  /*1c130*/  FADD.FTZ R235, R168, R235 ;  /* 0x000000eba8eb7221 */ /* 0x000fc20000010000 */
[-CC-:B------:R-:W-:Y:S01]  /*1c140*/  FFMA.FTZ R183, R183, R13.reuse, -R204.reuse ;  /* 0x0000000db7b77223 */ /* 0x180fe200000108cc */
[----:B------:R-:W-:-:S01]  /*1c150*/  FFMA.FTZ R154, R154, R13, -R204 ;  /* 0x0000000d9a9a7223 */ /* 0x000fc200000108cc */
[----:B------:R-:W-:Y:S01]  /*1c160*/  FFMA.FTZ R155, R155, R13, -R204 ;  /* 0x0000000d9b9b7223 */ /* 0x000fe200000108cc */
[----:B------:R-:W-:-:S01]  /*1c170*/  FADD.FTZ R235, R169, R235 ;  /* 0x000000eba9eb7221 */ /* 0x000fc20000010000 */
[----:B------:R-:W2:Y:S01]  /*1c180*/  MUFU.EX2 R187, R187 ;  /* 0x000000bb00bb7308 */ /* 0x000ea20000000800 */
[----:B0-----:R-:W-:-:S01]  /*1c190*/  FFMA.FTZ R234, R142, R234, R15 ;  /* 0x000000ea8eea7223 */ /* 0x001fc2000001000f */
[----:B------:R-:W-:Y:S01]  /*1c1a0*/  FFMA.FTZ R158, R158, R13, -R204 ;  /* 0x0000000d9e9e7223 */ /* 0x000fe200000108cc */
[----:B------:R-:W-:-:S01]  /*1c1b0*/  FADD.FTZ R235, R172, R235 ;  /* 0x000000ebaceb7221 */ /* 0x000fc20000010000 */
[-CC-:B------:R-:W-:Y:S01]  /*1c1c0*/  FFMA.FTZ R159, R159, R13.reuse, -R204.reuse ;  /* 0x0000000d9f9f7223 */ /* 0x180fe200000108cc */
[----:B------:R-:W-:-:S01]  /*1c1d0*/  FFMA.FTZ R162, R162, R13, -R204 ;  /* 0x0000000da2a27223 */ /* 0x000fc200000108cc */
[----:B------:R-:W-:Y:S01]  /*1c1e0*/  FFMA.FTZ R163, R163, R13, -R204 ;  /* 0x0000000da3a37223 */ /* 0x000fe200000108cc */
[----:B------:R-:W-:-:S01]  /*1c1f0*/  FADD.FTZ R235, R173, R235 ;  /* 0x000000ebadeb7221 */ /* 0x000fc20000010000 */
[----:B------:R-:W0:Y:S01]  /*1c200*/  MUFU.EX2 R188, R188 ;  /* 0x000000bc00bc7308 */ /* 0x000e220000000800 */
        /* <DEDUP_REMOVED lines=9> */
[----:B------:R-:W-:-:S02]  /*1c2a0*/  VIADD R92, R12, 0x600 ;  /* 0x000006000c5c7836 */ /* 0x000fc40000000000 */
[----:B------:R-:W-:-:S01]  /*1c2b0*/  FFMA.FTZ R143, R143, R13, -R204 ;  /* 0x0000000d8f8f7223 */ /* 0x000fc200000108cc */
[-CC-:B------:R-:W-:Y:S01]  /*1c2c0*/  FFMA.FTZ R12, R114, R13.reuse, -R204.reuse ;  /* 0x0000000d720c7223 */ /* 0x180fe200000108cc */
[----:B------:R-:W-:-:S01]  /*1c2d0*/  FFMA.FTZ R146, R146, R13, -R204 ;  /* 0x0000000d92927223 */ /* 0x000fc200000108cc */
[----:B------:R-:W-:Y:S01]  /*1c2e0*/  FFMA.FTZ R147, R147, R13, -R204 ;  /* 0x0000000d93937223 */ /* 0x000fe200000108cc */
[----:B------:R-:W-:Y:S01]  /*1c2f0*/  R2UR UR6, R92 ;  /* 0x000000005c0672ca */ /* 0x000fe200000e0000 */
        /* <DEDUP_REMOVED lines=34> */
[----:B------:R-:W-:-:S06]  /*1c520*/  SHF.R.U32.HI R208, RZ, 0x7, R227 ;  /* 0x00000007ffd07819 */ /* 0x000fcc00000116e3 */
        /* <DEDUP_REMOVED lines=62> */
[----:B------:R-:W-:-:S05]  /*1c910*/  IMAD.MOV.U32 R93, RZ, RZ, -0x3ffffff0 ;  /* 0xc0000010ff5d7424 */ /* 0x000fca00078e00ff */
[----:B------:R-:W-:Y:S01]  /*1c920*/  R2UR UR7, R93 ;  /* 0x000000005d0772ca */ /* 0x000fe200000e0000 */
[----:B------:R-:W2:Y:S01]  /*1c930*/  MUFU.EX2 R138, R138 ;  /* 0x0000008a008a7308 */ /* 0x000ea20000000800 */
[----:B0-----:R-:W-:-:S01]  /*1c940*/  FADD.FTZ R234, R166, R234 ;  /* 0x000000eaa6ea7221 */ /* 0x001fc20000010000 */
[----:B------:R-:W-:-:S06]  /*1c950*/  FFMA.FTZ R93, R132, R13, -R204 ;  /* 0x0000000d845d7223 */ /* 0x000fcc00000108cc */
[----:B------:R-:W0:Y:S01]  /*1c960*/  MUFU.EX2 R139, R139 ;  /* 0x0000008b008b7308 */ /* 0x000e220000000800 */
[----:B-1----:R-:W-:-:S03]  /*1c970*/  FADD.FTZ R234, R167, R234 ;  /* 0x000000eaa7ea7221 */ /* 0x002fc60000010000 */
[----:B------:R-:W-:Y:S04]  /*1c980*/  QGMMA.64x128x32.F32.E4M3.E4M3 R24, R200, gdesc[UR4], R24, gsb0 ;  /* 0x01e00004c8187df3 */ /* 0x000fe80008000818 */
        /* <DEDUP_REMOVED lines=37> */
[----:B------:R-:W-:Y:S02]  /*1cbe0*/  WARPGROUP.DEPBAR.LE gsb0, 0x0 ;  /* 0x00008000000079c5 */ /* 0x000fe40000010000 */
[----:B------:R-:W-:-:S04]  /*1cbf0*/  @!P0 IMAD R200, R3, 0x8, R16 ;  /* 0x0000000803c88824 */ /* 0x000fc800078e0210 */
[----:B------:R-:W1:Y:S01]  /*1cc00*/  MUFU.EX2 R133, R133 ;  /* 0x0000008500857308 */ /* 0x000e620000000800 */
[----:B--2---:R-:W-:-:S01]  /*1cc10*/  FADD.FTZ R114, R128, R114 ;  /* 0x0000007280727221 */ /* 0x004fc20000010000 */
[----:B------:R-:W-:-:S03]  /*1cc20*/  @!P0 VIADD R200, R200, 0x2e840 ;  /* 0x0002e840c8c88836 */ /* 0x000fc60000000000 */
[----:B------:R-:W-:Y:S02]  /*1cc30*/  FADD.FTZ R114, R119, R114 ;  /* 0x0000007277727221 */ /* 0x000fe40000010000 */
[----:B------:R-:W-:Y:S01]  /*1cc40*/  @!P0 PRMT R200, RZ, 0x654, R200 ;  /* 0x00000654ffc88816 */ /* 0x000fe200000000c8 */
        /* <DEDUP_REMOVED lines=46> */
[----:B------:R-:W-:-:S05]  /*1cf30*/  IADD3 R114, -R208, 0xb, RZ ;  /* 0x0000000bd0727810 */ /* 0x000fca0007ffe1ff */
[----:B------:R2:W-:Y:S06]  /*1cf40*/  BAR.ARV R114, 0x100 ;  /* 0x000400720000751d */ /* 0x0005ec0000002000 */
[----:B------:R-:W3:Y:S01]  /*1cf50*/  MUFU.EX2 R104, R104 ;  /* 0x0000006800687308 */ /* 0x000ee20000000800 */
[----:B0-----:R-:W-:-:S01]  /*1cf60*/  FADD.FTZ R132, R94, R132 ;  /* 0x000000845e847221 */ /* 0x001fc20000010000 */
[----:B------:R2:W-:Y:S01]  /*1cf70*/  @!P0 SYNCS.ARRIVE.TRANS64.RED.A1T0 RZ, [R200+URZ], RZ ;  /* 0x000000ffc8ff89a7 */ /* 0x0005e2000810043f */
[----:B-1----:R-:W-:-:S05]  /*1cf80*/  FADD.FTZ R118, R206, R118 ;  /* 0x00000076ce767221 */ /* 0x002fca0000010000 */
[----:B------:R-:W0:Y:S08]  /*1cf90*/  MUFU.EX2 R101, R101 ;  /* 0x0000006500657308 */ /* 0x000e300000000800 */
        /* <DEDUP_REMOVED lines=13> */
[----:B---3--:R-:W-:-:S01]  /*1d070*/  FADD.FTZ R132, R102, R132 ;  /* 0x0000008466847221 */ /* 0x008fc20000010000 */
[----:B0-----:R-:W-:-:S03]  /*1d080*/  FADD.FTZ R235, R199, R118 ;  /* 0x00000076c7eb7221 */ /* 0x001fc60000010000 */
[----:B-1----:R-:W-:Y:S01]  /*1d090*/  FADD.FTZ R234, R108, R132 ;  /* 0x000000846cea7221 */ /* 0x002fe20000010000 */
[----:B--2---:R-:W-:Y:S06]  /*1d0a0*/  @!P1 BRA `(.L_x_7639) ;  /* 0x0000000000049947 */ /* 0x004fec0003800000 */
[----:B------:R-:W-:Y:S01]  /*1d0b0*/  BPT.TRAP 0x1 ;  /* 0x000000040000795c */ /* 0x000fe20000300000 */
.L_x_7639:
[----:B------:R-:W2:Y:S04]  /*1d0c0*/  LDL R0, [R1+0x64] ;  /* 0x0000640001007983 */ /* 0x000ea80000100800 */
[----:B------:R-:W3:Y:S01]  /*1d0d0*/  LDL R118, [R1+0x50] ;  /* 0x0000500001767983 */ /* 0x000ee20000100800 */
[----:B------:R-:W-:Y:S02]  /*1d0e0*/  F2FP.SATFINITE.E4M3.F32.PACK_AB_MERGE_C R91, R91, R119, RZ ;  /* 0x000000775b5b723e */ /* 0x000fe400048070ff */
        /* <DEDUP_REMOVED lines=119> */
[----:B--2---:R-:W-:Y:S01]  /*1d860*/  R2UR UR4, R0 ;  /* 0x00000000000472ca */ /* 0x004fe200000e0000 */
[----:B------:R-:W-:Y:S01]  /*1d870*/  IMAD R0, R232, 0x8, R16 ;  /* 0x00000008e8007824 */ /* 0x000fe200078e0210 */
[----:B---3--:R-:W-:-:S03]  /*1d880*/  ISETP.GT.AND P0, PT, R21, R118, PT ;  /* 0x000000761500720c */ /* 0x008fc60003f04270 */
[----:B------:R-:W-:-:S08]  /*1d890*/  VIADD R0, R0, 0x2e860 ;  /* 0x0002e86000007836 */ /* 0x000fd00000000000 */
[----:B------:R-:W-:-:S05]  /*1d8a0*/  IMAD.U32 R114, RZ, RZ, UR4 ;  /* 0x00000004ff727e24 */ /* 0x000fca000f8e00ff */
[----:B------:R-:W-:-:S04]  /*1d8b0*/  PRMT R0, R114, 0x654, R0 ;  /* 0x0000065472007816 */ /* 0x000fc80000000000 */
[----:B------:R0:W-:Y:S01]  /*1d8c0*/  SYNCS.ARRIVE.TRANS64.RED.A1T0 RZ, [R0+URZ], RZ ;  /* 0x000000ff00ff79a7 */ /* 0x0001e2000810043f */
[----:B------:R-:W-:Y:S01]  /*1d8d0*/  IADD3 R21, R21, -0x1, RZ ;  /* 0xffffffff15157810 */ /* 0x000fe20007ffe0ff */
[----:B------:R-:W-:Y:S01]  /*1d8e0*/  IMAD.MOV.U32 R232, RZ, RZ, R3 ;  /* 0x000000ffffe87224 */ /* 0x000fe200078e0003 */
[----:B0-----:R-:W-:-:S04]  /*1d8f0*/  F2FP.SATFINITE.E4M3.F32.PACK_AB_MERGE_C R0, R109, R103, RZ ;  /* 0x000000676d00723e */ /* 0x001fc800048070ff */
[----:B------:R-:W-:Y:S01]  /*1d900*/  F2FP.SATFINITE.E4M3.F32.PACK_AB_MERGE_C R204, R99, R95, R0 ;  /* 0x0000005f63cc723e */ /* 0x000fe20004807000 */
[----:B------:R-:W-:Y:S01]  /*1d910*/  IMAD.MOV.U32 R0, RZ, RZ, R88 ;  /* 0x000000ffff007224 */ /* 0x000fe200078e0058 */
[----:B------:R-:W-:Y:S06]  /*1d920*/  @P0 BRA `(.L_x_7640) ;  /* 0xffffffa000880947 */ /* 0x000fec000383ffff */
[----:B------:R-:W-:-:S07]  /*1d930*/  IMAD.MOV.U32 R136, RZ, RZ, R3 ;  /* 0x000000ffff887224 */ /* 0x000fce00078e0003 */
.L_x_7629:
[----:B------:R-:W-:-:S13]  /*1d940*/  ISETP.GE.AND P0, PT, R21, RZ, PT ;  /* 0x000000ff1500720c */ /* 0x000fda0003f06270 */
[----:B------:R-:W-:Y:S05]  /*1d950*/  @!P0 BRA `(.L_x_7641) ;  /* 0x0000004c00c88947 */ /* 0x000fea0003800000 */
[----:B------:R-:W-:Y:S01]  /*1d960*/  IMAD.MOV.U32 R0, RZ, RZ, R88 ;  /* 0x000000ffff007224 */ /* 0x000fe200078e0058 */
[----:B------:R-:W-:Y:S01]  /*1d970*/  MOV R232, R136 ;  /* 0x0000008800e87202 */ /* 0x000fe20000000f00 */
[----:B------:R-:W-:Y:S02]  /*1d980*/  IMAD.MOV.U32 R20, RZ, RZ, R89 ;  /* 0x000000ffff147224 */ /* 0x000fe400078e0059 */
[----:B------:R-:W-:-:S07]  /*1d990*/  IMAD.MOV.U32 R233, RZ, RZ, R231 ;  /* 0x000000ffffe97224 */ /* 0x000fce00078e00e7 */
.L_x_7652:
        /* <DEDUP_REMOVED lines=9> */
.L_x_7643:
        /* <DEDUP_REMOVED lines=8> */
.L_x_7644:
[----:B------:R-:W-:Y:S04]  /*1dab0*/  BSSY B0, `(.L_x_7642) ;  /* 0x0000004000007945 */ /* 0x000fe80003800000 */
[----:B-1----:R-:W-:Y:S05]  /*1dac0*/  @P2 BRA `(.L_x_7645) ;  /* 0x0000000000082947 */ /* 0x002fea0003800000 */
[----:B------:R-:W1:Y:S02]  /*1dad0*/  SYNCS.PHASECHK.TRANS64.TRYWAIT P2, [R3+URZ+0x2e830], R12 ;  /* 0x02e8300c030075a7 */ /* 0x000e64000804017f */
[----:B-1----:R-:W-:Y:S05]  /*1dae0*/  @!P2 BRA `(.L_x_7646) ;  /* 0x000000f400cca947 */ /* 0x002fea0003800000 */
.L_x_7645:
[----:B------:R-:W-:Y:S05]  /*1daf0*/  BSYNC B0 ;  /* 0x0000000000007941 */ /* 0x000fea0003800000 */
.L_x_7642:
[----:B01----:R-:W2:Y:S01]  /*1db00*/  LDL R12, [R1+0x58] ;  /* 0x00005800010c7983 */ /* 0x003ea20000100800 */
[----:B------:R-:W-:Y:S05]  /*1db10*/  WARPSYNC.ALL ;  /* 0x0000000000007948 */ /* 0x000fea0003800000 */
[----:B------:R-:W0:Y:S01]  /*1db20*/  S2R R3, SR_TID.X ;  /* 0x0000000000037919 */ /* 0x000e220000002100 */
[----:B------:R-:W-:Y:S01]  /*1db30*/  MOV R15, 0x40000040 ;  /* 0x40000040000f7802 */ /* 0x000fe20000000f00 */
[----:B------:R-:W-:Y:S01]  /*1db40*/  IMAD.MOV.U32 R91, RZ, RZ, 0x40000040 ;  /* 0x40000040ff5b7424 */ /* 0x000fe200078e00ff */
[----:B------:R-:W-:Y:S01]  /*1db50*/  R2UR UR40, R4 ;  /* 0x00000000042872ca */ /* 0x000fe200000e0000 */
[----:B------:R-:W-:Y:S01]  /*1db60*/  STL [R1+0xf0], R29 ;  /* 0x0000f01d01007387 */ /* 0x000fe20000100800 */
[----:B------:R-:W-:Y:S01]  /*1db70*/  R2UR UR35, R15 ;  /* 0x000000000f2372ca */ /* 0x000fe200000e0000 */
[----:B------:R-:W-:Y:S01]  /*1db80*/  IMAD.MOV.U32 R13, RZ, RZ, 0x40000040 ;  /* 0x40000040ff0d7424 */ /* 0x000fe200078e00ff */
[----:B------:R-:W-:Y:S01]  /*1db90*/  R2UR UR17, R91 ;  /* 0x000000005b1172ca */ /* 0x000fe200000e0000 */
[----:B------:R-:W-:Y:S01]  /*1dba0*/  STL [R1+0xec], R28 ;  /* 0x0000ec1c01007387 */ /* 0x000fe20000100800 */
[----:B------:R-:W-:Y:S01]  /*1dbb0*/  IMAD.MOV.U32 R89, RZ, RZ, 0x40000040 ;  /* 0x40000040ff597424 */ /* 0x000fe200078e00ff */
[----:B------:R-:W-:Y:S01]  /*1dbc0*/  R2UR UR5, R15 ;  /* 0x000000000f0572ca */ /* 0x000fe200000e0000 */
[----:B------:R-:W-:Y:S01]  /*1dbd0*/  IMAD.MOV.U32 R93, RZ, RZ, 0x40000040 ;  /* 0x40000040ff5d7424 */ /* 0x000fe200078e00ff */
        /* <DEDUP_REMOVED lines=8> */
[C---:B------:R-:W-:Y:S01]  /*1dc60*/  R2UR UR11, R89.reuse ;  /* 0x00000000590b72ca */ /* 0x040fe200000e0000 */
[----:B------:R-:W-:Y:S01]  /*1dc70*/  STL [R1+0xdc], R24 ;  /* 0x0000dc1801007387 */ /* 0x000fe20000100800 */
[----:B------:R-:W-:-:S02]  /*1dc80*/  R2UR UR59, R89 ;  /* 0x00000000593b72ca */ /* 0x000fc400000e0000 */
[----:B------:R-:W-:Y:S01]  /*1dc90*/  R2UR UR29, R15 ;  /* 0x000000000f1d72ca */ /* 0x000fe200000e0000 */
[----:B------:R3:W-:Y:S01]  /*1dca0*/  STL [R1+0xd8], R23 ;  /* 0x0000d81701007387 */ /* 0x0007e20000100800 */
[----:B------:R-:W-:Y:S02]  /*1dcb0*/  R2UR UR13, R89 ;  /* 0x00000000590d72ca */ /* 0x000fe400000e0000 */
[----:B-1----:R-:W-:Y:S01]  /*1dcc0*/  MOV R25, UR43 ;  /* 0x0000002b00197c02 */ /* 0x002fe20008000f00 */
[----:B------:R-:W-:Y:S01]  /*1dcd0*/  STL [R1+0xd4], R22 ;  /* 0x0000d41601007387 */ /* 0x000fe20000100800 */
[----:B0-----:R-:W-:Y:S01]  /*1dce0*/  SHF.R.U32.HI R14, RZ, 0x7, R3 ;  /* 0x00000007ff0e7819 */ /* 0x001fe20000011603 */
[----:B------:R-:W-:Y:S01]  /*1dcf0*/  VIADD R3, R232, 0x1 ;  /* 0x00000001e8037836 */ /* 0x000fe20000000000 */
[----:B------:R-:W-:Y:S01]  /*1dd00*/  UMOV UR43, UR25 ;  /* 0x00000019002b7c82 */ /* 0x000fe20008000000 */
[----:B------:R0:W-:Y:S01]  /*1dd10*/  STL [R1+0xd0], R21 ;  /* 0x0000d01501007387 */ /* 0x0001e20000100800 */
[----:B------:R-:W-:Y:S01]  /*1dd20*/  MOV R95, UR43 ;  /* 0x0000002b005f7c02 */ /* 0x000fe20008000f00 */
[----:B------:R-:W-:Y:S01]  /*1dd30*/  VIADD R92, R14, 0x8 ;  /* 0x000000080e5c7836 */ /* 0x000fe20000000000 */
[C---:B------:R-:W-:Y:S01]  /*1dd40*/  ISETP.NE.AND P2, PT, R3.reuse, 0x2, PT ;  /* 0x000000020300780c */ /* 0x040fe20003f45270 */
[----:B------:R-:W-:Y:S01]  /*1dd50*/  UMOV UR43, UR5 ;  /* 0x00000005002b7c82 */ /* 0x000fe20008000000 */
[----:B---3--:R-:W-:Y:S01]  /*1dd60*/  MOV R23, UR35 ;  /* 0x0000002300177c02 */ /* 0x008fe20008000f00 */
[----:B------:R-:W-:Y:S01]  /*1dd70*/  UMOV UR35, UR17 ;  /* 0x0000001100237c82 */ /* 0x000fe20008000000 */
[----:B------:R-:W-:Y:S01]  /*1dd80*/  SEL R3, R3, RZ, P2 ;  /* 0x000000ff03037207 */ /* 0x000fe20001000000 */
[----:B------:R1:W-:Y:S01]  /*1dd90*/  BAR.SYNC.DEFER_BLOCKING R92, 0x100 ;  /* 0x0004005c0000751d */ /* 0x0003e20000010000 */
[----:B------:R-:W-:-:S02]  /*1dda0*/  R2UR UR17, R5 ;  /* 0x00000000051172ca */ /* 0x000fc400000e0000 */
[C---:B------:R-:W-:Y:S02]  /*1ddb0*/  R2UR UR5, R5.reuse ;  /* 0x00000000050572ca */ /* 0x040fe400000e0000 */
[----:B------:R-:W-:Y:S01]  /*1ddc0*/  MOV R97, UR35 ;  /* 0x0000002300617c02 */ /* 0x000fe20008000f00 */
        /* <DEDUP_REMOVED lines=12> */
[C---:B------:R-:W-:Y:S01]  /*1de90*/  R2UR UR21, R15.reuse ;  /* 0x000000000f1572ca */ /* 0x040fe200000e0000 */
[----:B------:R0:W-:Y:S01]  /*1dea0*/  STL [R1+0xc0], R17 ;  /* 0x0000c01101007387 */ /* 0x0001e20000100800 */
[----:B------:R-:W-:Y:S02]  /*1deb0*/  R2UR UR23, R15 ;  /* 0x000000000f1772ca */ /* 0x000fe400000e0000 */
[----:B------:R-:W-:Y:S01]  /*1dec0*/  R2UR UR27, R89 ;  /* 0x00000000591b72ca */ /* 0x000fe200000e0000 */
[----:B------:R-:W-:Y:S01]  /*1ded0*/  WARPGROUP.ARRIVE ;  /* 0x00000000000079c5 */ /* 0x000fe20000000000 */
[----:B------:R3:W-:Y:S01]  /*1dee0*/  STL [R1+0xbc], R16 ;  /* 0x0000bc1001007387 */ /* 0x0007e20000100800 */
[----:B------:R-:W-:Y:S02]  /*1def0*/  R2UR UR25, R5 ;  /* 0x00000000051972ca */ /* 0x000fe400000e0000 */
[----:B------:R-:W-:Y:S01]  /*1df00*/  R2UR UR47, R15 ;  /* 0x000000000f2f72ca */ /* 0x000fe200000e0000 */
[----:B------:R4:W-:Y:S01]  /*1df10*/  STL [R1+0xb8], R2 ;  /* 0x0000b80201007387 */ /* 0x0009e20000100800 */
[----:B0-----:R-:W-:-:S02]  /*1df20*/  MOV R17, UR39 ;  /* 0x0000002700117c02 */ /* 0x001fc40008000f00 */
[----:B------:R-:W-:Y:S02]  /*1df30*/  R2UR UR39, R93 ;  /* 0x000000005d2772ca */ /* 0x000fe400000e0000 */
[----:B------:R-:W-:Y:S01]  /*1df40*/  R2UR UR55, R15 ;  /* 0x000000000f3772ca */ /* 0x000fe200000e0000 */
[----:B------:R-:W-:Y:S01]  /*1df50*/  IMAD.MOV.U32 R15, RZ, RZ, 0x40000040 ;  /* 0x40000040ff0f7424 */ /* 0x000fe200078e00ff */
[----:B---3--:R-:W-:Y:S02]  /*1df60*/  MOV R16, UR38 ;  /* 0x0000002600107c02 */ /* 0x008fe40008000f00 */
[----:B------:R-:W-:Y:S01]  /*1df70*/  R2UR UR51, R89 ;  /* 0x00000000593372ca */ /* 0x000fe200000e0000 */
[----:B------:R-:W-:Y:S01]  /*1df80*/  IMAD.MOV.U32 R89, RZ, RZ, 0x40000040 ;  /* 0x40000040ff597424 */ /* 0x000fe200078e00ff */
[----:B------:R-:W-:Y:S02]  /*1df90*/  R2UR UR41, R5 ;  /* 0x00000000052972ca */ /* 0x000fe400000e0000 */
[----:B------:R-:W-:-:S02]  /*1dfa0*/  MOV R13, 0x40000040 ;  /* 0x40000040000d7802 */ /* 0x000fc40000000f00 */
[----:B------:R-:W-:Y:S02]  /*1dfb0*/  R2UR UR32, R10 ;  /* 0x000000000a2072ca */ /* 0x000fe400000e0000 */
[----:B------:R-:W-:Y:S01]  /*1dfc0*/  MOV R19, UR39 ;  /* 0x0000002700137c02 */ /* 0x000fe20008000f00 */
[----:B------:R-:W-:Y:S01]  /*1dfd0*/  UMOV UR39, UR31 ;  /* 0x0000001f00277c82 */ /* 0x000fe20008000000 */
[----:B------:R-:W-:Y:S02]  /*1dfe0*/  R2UR UR31, R13 ;  /* 0x000000000d1f72ca */ /* 0x000fe400000e0000 */
[----:B------:R-:W-:Y:S01]  /*1dff0*/  MOV R27, UR39 ;  /* 0x00000027001b7c02 */ /* 0x000fe20008000f00 */
[----:B------:R-:W-:Y:S01]  /*1e000*/  UMOV UR39, UR21 ;  /* 0x0000001500277c82 */ /* 0x000fe20008000000 */
[----:B------:R-:W-:Y:S02]  /*1e010*/  R2UR UR21, R5 ;  /* 0x00000000051572ca */ /* 0x000fe400000e0000 */
[----:B------:R-:W-:-:S02]  /*1e020*/  R2UR UR33, R11 ;  /* 0x000000000b2172ca */ /* 0x000fc400000e0000 */
[C---:B------:R-:W-:Y:S02]  /*1e030*/  R2UR UR56, R10.reuse ;  /* 0x000000000a3872ca */ /* 0x040fe400000e0000 */
[C---:B------:R-:W-:Y:S02]  /*1e040*/  R2UR UR57, R11.reuse ;  /* 0x000000000b3972ca */ /* 0x040fe400000e0000 */
[----:B----4-:R-:W-:Y:S02]  /*1e050*/  MOV R2, UR37 ;  /* 0x0000002500027c02 */ /* 0x010fe40008000f00 */
[----:B------:R-:W-:Y:S02]  /*1e060*/  MOV R236, UR36 ;  /* 0x0000002400ec7c02 */ /* 0x000fe40008000f00 */
        /* <DEDUP_REMOVED lines=22> */
[----:B-1----:R-:W-:Y:S01]  /*1e1d0*/  VIADD R92, R12, 0x4 ;  /* 0x000000040c5c7836 */ /* 0x002fe20000000000 */
[----:B------:R-:W-:Y:S01]  /*1e1e0*/  R2UR UR12, R88 ;  /* 0x00000000580c72ca */ /* 0x000fe200000e0000 */
[----:B------:R-:W-:Y:S01]  /*1e1f0*/  VIADD R90, R12, 0x602 ;  /* 0x000006020c5a7836 */ /* 0x000fe20000000000 */
[----:B------:R-:W-:Y:S01]  /*1e200*/  R2UR UR20, R14 ;  /* 0x000000000e1472ca */ /* 0x000fe200000e0000 */
[C---:B------:R-:W-:Y:S01]  /*1e210*/  VIADD R14, R12.reuse, 0x502 ;  /* 0x000005020c0e7836 */ /* 0x040fe20000000000 */
[----:B------:R-:W-:-:S02]  /*1e220*/  IADD3 R88, R12, 0x302, RZ ;  /* 0x000003020c587810 */ /* 0x000fc40007ffe0ff */
[----:B------:R-:W-:Y:S02]  /*1e230*/  R2UR UR38, R92 ;  /* 0x000000005c2672ca */ /* 0x000fe400000e0000 */
[----:B------:R-:W-:Y:S01]  /*1e240*/  R2UR UR28, R14 ;  /* 0x000000000e1c72ca */ /* 0x000fe200000e0000 */
[----:B------:R-:W-:Y:S01]  /*1e250*/  VIADD R14, R12, 0x204 ;  /* 0x000002040c0e7836 */ /* 0x000fe20000000000 */
[----:B------:R-:W-:Y:S01]  /*1e260*/  R2UR UR24, R88 ;  /* 0x00000000581872ca */ /* 0x000fe200000e0000 */
[----:B------:R-:W-:Y:S01]  /*1e270*/  VIADD R88, R12, 0x104 ;  /* 0x000001040c587836 */ /* 0x000fe20000000000 */
[----:B------:R-:W-:Y:S02]  /*1e280*/  R2UR UR30, R90 ;  /* 0x000000005a1e72ca */ /* 0x000fe400000e0000 */
[----:B------:R-:W-:Y:S02]  /*1e290*/  R2UR UR34, R14 ;  /* 0x000000000e2272ca */ /* 0x000fe400000e0000 */
[----:B------:R-:W-:Y:S01]  /*1e2a0*/  R2UR UR58, R88 ;  /* 0x00000000583a72ca */ /* 0x000fe200000e0000 */
[C---:B------:R-:W-:Y:S01]  /*1e2b0*/  VIADD R88, R12.reuse, 0x304 ;  /* 0x000003040c587836 */ /* 0x040fe20000000000 */
[----:B------:R-:W-:-:S02]  /*1e2c0*/  IADD3 R14, R12, 0x404, RZ ;  /* 0x000004040c0e7810 */ /* 0x000fc40007ffe0ff */
[----:B------:R-:W-:Y:S02]  /*1e2d0*/  MOV R18, UR38 ;  /* 0x0000002600127c02 */ /* 0x000fe40008000f00 */
[----:B------:R-:W-:Y:S01]  /*1e2e0*/  R2UR UR42, R88 ;  /* 0x00000000582a72ca */ /* 0x000fe200000e0000 */
[----:B------:R-:W-:Y:S01]  /*1e2f0*/  VIADD R88, R12, 0x504 ;  /* 0x000005040c587836 */ /* 0x000fe20000000000 */
[----:B------:R-:W-:Y:S01]  /*1e300*/  R2UR UR46, R14 ;  /* 0x000000000e2e72ca */ /* 0x000fe200000e0000 */
[----:B------:R-:W-:Y:S01]  /*1e310*/  UMOV UR38, UR30 ;  /* 0x0000001e00267c82 */ /* 0x000fe20008000000 */
[----:B------:R-:W-:Y:S01]  /*1e320*/  VIADD R14, R12, 0x604 ;  /* 0x000006040c0e7836 */ /* 0x000fe20000000000 */
[----:B------:R-:W-:Y:S01]  /*1e330*/  MOV R22, UR34 ;  /* 0x0000002200167c02 */ /* 0x000fe20008000f00 */
[----:B------:R-:W-:Y:S01]  /*1e340*/  UMOV UR34, UR16 ;  /* 0x0000001000227c82 */ /* 0x000fe20008000000 */
[C---:B------:R-:W-:Y:S02]  /*1e350*/  R2UR UR16, R4.reuse ;  /* 0x00000000041072ca */ /* 0x040fe400000e0000 */
[----:B------:R-:W-:Y:S01]  /*1e360*/  MOV R96, UR34 ;  /* 0x0000002200607c02 */ /* 0x000fe20008000f00 */
[----:B------:R-:W-:Y:S01]  /*1e370*/  UMOV UR34, UR8 ;  /* 0x0000000800227c82 */ /* 0x000fe20008000000 */
[----:B------:R-:W-:-:S02]  /*1e380*/  R2UR UR8, R4 ;  /* 0x00000000040872ca */ /* 0x000fc400000e0000 */
        /* <DEDUP_REMOVED lines=18> */
[----:B------:R-:W-:Y:S01]  /*1e4b0*/  R2UR UR54, R14 ;  /* 0x000000000e3672ca */ /* 0x000fe200000e0000 */
[----:B------:R-:W-:Y:S01]  /*1e4c0*/  VIADD R14, R12, 0x106 ;  /* 0x000001060c0e7836 */ /* 0x000fe20000000000 */
[----:B------:R-:W-:Y:S02]  /*1e4d0*/  WARPGROUP.DEPBAR.LE gsb0, 0x0 ;  /* 0x00008000000079c5 */ /* 0x000fe40000010000 */
[----:B------:R-:W-:-:S06]  /*1e4e0*/  WARPGROUP.ARRIVE ;  /* 0x00000000000079c5 */ /* 0x000fcc0000000000 */
[----:B------:R-:W-:Y:S01]  /*1e4f0*/  QGMMA.64x32x32.F32.E4M3.E4M3 R168, gdesc[UR4], RZ, !UPT, gsb0 ;  /* 0x0060000004a879f3 */ /* 0x000fe2000c0008ff */
[----:B------:R-:W-:Y:S01]  /*1e500*/  R2UR UR6, R88 ;  /* 0x00000000580672ca */ /* 0x000fe200000e0000 */
[----:B------:R-:W-:Y:S01]  /*1e510*/  VIADD R88, R12, 0x206 ;  /* 0x000002060c587836 */ /* 0x000fe20000000000 */
[----:B------:R-:W-:Y:S02]  /*1e520*/  R2UR UR7, R89 ;  /* 0x00000000590772ca */ /* 0x000fe400000e0000 */
[----:B------:R-:W-:Y:S01]  /*1e530*/  MOV R89, 0x40000040 ;  /* 0x4000004000597802 */ /* 0x000fe20000000f00 */
        /* <DEDUP_REMOVED lines=15> */
[C---:B------:R-:W-:Y:S01]  /*1e630*/  VIADD R88, R12.reuse, 0x406 ;  /* 0x000004060c587836 */ /* 0x040fe20000000000 */
[----:B------:R-:W-:Y:S01]  /*1e640*/  R2UR UR15, R89 ;  /* 0x00000000590f72ca */ /* 0x000fe200000e0000 */
[----:B------:R-:W-:Y:S02]  /*1e650*/  VIADD R12, R12, 0x606 ;  /* 0x000006060c0c7836 */ /* 0x000fe40000000000 */
[----:B------:R-:W-:-:S03]  /*1e660*/  IMAD.MOV.U32 R89, RZ, RZ, 0x40000040 ;  /* 0x40000040ff597424 */ /* 0x000fc600078e00ff */
        /* <DEDUP_REMOVED lines=125> */
[----:B------:R0:W5:Y:S04]  /*1ee40*/  LDL.LU R16, [R1+0xbc] ;  /* 0x0000bc0001107983 */ /* 0x0001680000300800 */
[----:B------:R0:W5:Y:S01]  /*1ee50*/  LDL.LU R2, [R1+0xb8] ;  /* 0x0000b80001027983 */ /* 0x0001620000300800 */
[----:B------:R-:W-:-:S02]  /*1ee60*/  WARPGROUP.DEPBAR.LE gsb0, 0x0 ;  /* 0x00008000000079c5 */ /* 0x000fc40000010000 */
        /* <DEDUP_REMOVED lines=23> */
[----:B------:R-:W-:Y:S02]  /*1efe0*/  WARPGROUP.DEPBAR.LE gsb0, 0x0 ;  /* 0x00008000000079c5 */ /* 0x000fe40000010000 */
[----:B0-----:R-:W-:Y:S11]  /*1eff0*/  @P0 BRA `(.L_x_7647) ;  /* 0x0000000000280947 */ /* 0x001ff60003800000 */
[----:B------:R-:W-:Y:S05]  /*1f000*/  @!P1 BRA `(.L_x_7648) ;  /* 0x0000000000049947 */ /* 0x000fea0003800000 */
[----:B------:R-:W-:Y:S01]  /*1f010*/  BPT.TRAP 0x1 ;  /* 0x000000040000795c */ /* 0x000fe20000300000 */
.L_x_7648:
[----:B------:R-:W-:Y:S01]  /*1f020*/  SHF.L.U32 R12, R233, 0x1f, RZ ;  /* 0x0000001fe90c7819 */ /* 0x000fe200000006ff */
[----:B-----5:R-:W-:-:S04]  /*1f030*/  IMAD R13, R232, 0x8, R16 ;  /* 0x00000008e80d7824 */ /* 0x020fc800078e0210 */
[----:B------:R0:W1:Y:S01]  /*1f040*/  SYNCS.PHASECHK.TRANS64.TRYWAIT P0, [R13+URZ+0x2e850], R12 ;  /* 0x02e8500c0d0075a7 */ /* 0x000062000800017f */
[----:B------:R-:W-:Y:S05]  /*1f050*/  @!P1 BRA `(.L_x_7649) ;  /* 0x0000000000049947 */ /* 0x000fea0003800000 */
[----:B------:R-:W-:Y:S01]  /*1f060*/  BPT.TRAP 0x1 ;  /* 0x000000040000795c */ /* 0x000fe20000300000 */
.L_x_7649:
[----:B-1----:R-:W-:Y:S05]  /*1f070*/  @P0 BRA `(.L_x_7647) ;  /* 0x0000000000080947 */ /* 0x002fea0003800000 */
[----:B------:R-:W1:Y:S02]  /*1f080*/  SYNCS.PHASECHK.TRANS64.TRYWAIT P0, [R13+URZ+0x2e850], R12 ;  /* 0x02e8500c0d0075a7 */ /* 0x000e64000800017f */
[----:B-1----:R-:W-:Y:S05]  /*1f090*/  @!P0 BRA `(.L_x_7650) ;  /* 0x000000e000748947 */ /* 0x002fea0003800000 */
.L_x_7647:
        /* <DEDUP_REMOVED lines=33> */
[----:B------:R-:W-:Y:S01]  /*1f2b0*/  QGMMA.64x128x32.F32.E4M3.E4M3 R24, R224, gdesc[UR4], R24, gsb0 ;  /* 0x01e00004e0187df3 */ /* 0x000fe20008000818 */
[----:B------:R-:W-:Y:S01]  /*1f2c0*/  R2UR UR6, R14 ;  /* 0x000000000e0672ca */ /* 0x000fe200000e0000 */
[----:B------:R-:W-:Y:S01]  /*1f2d0*/  VIADD R14, R12, 0x200 ;  /* 0x000002000c0e7836 */ /* 0x000fe20000000000 */
[----:B------:R-:W-:Y:S01]  /*1f2e0*/  R2UR UR7, R15 ;  /* 0x000000000f0772ca */ /* 0x000fe200000e0000 */
[----:B------:R-:W-:Y:S01]  /*1f2f0*/  MUFU.TANH R171, R171 ;  /* 0x000000ab00ab7308 */ /* 0x000fe20000002400 */
        /* <DEDUP_REMOVED lines=88> */
[----:B------:R-:W-:Y:S01]  /*1f880*/  ULDC UR4, c[0x0][0x988] ;  /* 0x0002620000047ab9 */ /* 0x000fe20000000800 */
[----:B------:R-:W0:Y:S06]  /*1f890*/  S2R R233, SR_TID.X ;  /* 0x0000000000e97919 */ /* 0x000e2c0000002100 */
[----:B------:R-:W-:Y:S08]  /*1f8a0*/  MUFU.TANH R183, R183 ;  /* 0x000000b700b77308 */ /* 0x000ff00000002400 */
[----:B------:R-:W-:Y:S08]  /*1f8b0*/  MUFU.TANH R152, R152 ;  /* 0x0000009800987308 */ /* 0x000ff00000002400 */
[----:B------:R-:W-:Y:S08]  /*1f8c0*/  MUFU.TANH R154, R154 ;  /* 0x0000009a009a7308 */ /* 0x000ff00000002400 */
[----:B------:R-:W-:Y:S01]  /*1f8d0*/  MUFU.TANH R153, R153 ;  /* 0x0000009900997308 */ /* 0x000fe20000002400 */
[----:B0-----:R-:W-:-:S04]  /*1f8e0*/  LOP3.LUT R233, R233, 0x7f, RZ, 0xc0, !PT ;  /* 0x0000007fe9e97812 */ /* 0x001fc800078ec0ff */
[----:B------:R-:W-:-:S03]  /*1f8f0*/  ISETP.NE.AND P0, PT, R233, RZ, PT ;  /* 0x000000ffe900720c */ /* 0x000fc60003f05270 */
[----:B------:R-:W-:Y:S01]  /*1f900*/  MUFU.TANH R155, R155 ;  /* 0x0000009b009b7308 */ /* 0x000fe20000002400 */
[----:B------:R-:W0:Y:S07]  /*1f910*/  S2R R233, SR_TID.X ;  /* 0x0000000000e97919 */ /* 0x000e2e0000002100 */
[----:B------:R-:W-:Y:S01]  /*1f920*/  MUFU.TANH R156, R156 ;  /* 0x0000009c009c7308 */ /* 0x000fe20000002400 */
[----:B------:R-:W-:Y:S02]  /*1f930*/  WARPGROUP.DEPBAR.LE gsb0, 0x0 ;  /* 0x00008000000079c5 */ /* 0x000fe40000010000 */
        /* <DEDUP_REMOVED lines=8> */
[----:B------:R-:W-:Y:S01]  /*1f9c0*/  MUFU.TANH R159, R159 ;  /* 0x0000009f009f7308 */ /* 0x000fe20000002400 */
[----:B0-----:R-:W-:-:S07]  /*1f9d0*/  SHF.R.U32.HI R233, RZ, 0x7, R233 ;  /* 0x00000007ffe97819 */ /* 0x001fce00000116e9 */
        /* <DEDUP_REMOVED lines=47> */
[C---:B------:R-:W-:Y:S01]  /*1fcd0*/  FMUL.FTZ R184, R2.reuse, R186 ;  /* 0x000000ba02b87220 */ /* 0x040fe20000410000 */
[----:B------:R-:W-:Y:S01]  /*1fce0*/  R2UR UR7, R15 ;  /* 0x000000000f0772ca */ /* 0x000fe200000e0000 */
        /* <DEDUP_REMOVED lines=45> */
[----:B------:R-:W-:Y:S01]  /*1ffc0*/  MUFU.TANH R131, R131 ;  /* 0x0000008300837308 */ /* 0x000fe20000002400 */
[----:B--2---:R-:W-:-:S04]  /*1ffd0*/  FMNMX.FTZ R13, R195, R13, !PT ;  /* 0x0000000dc30d7209 */ /* 0x004fc80007810000 */
[----:B------:R-:W-:Y:S01]  /*1ffe0*/  FMNMX.FTZ R13, R168, R13, !PT ;  /* 0x0000000da80d7209 */ /* 0x000fe20007810000 */
[----:B------:R-:W-:Y:S02]  /*1fff0*/  WARPGROUP.DEPBAR.LE gsb0, 0x0 ;  /* 0x00008000000079c5 */ /* 0x000fe40000010000 */
[----:B------:R-:W-:Y:S01]  /*20000*/  WARPGROUP.ARRIVE ;  /* 0x00000000000079c5 */ /* 0x000fe20000000000 */
[----:B0-----:R-:W-:Y:S01]  /*20010*/  FMNMX.FTZ R199, R197, R199, !PT ;  /* 0x000000c7c5c77209 */ /* 0x001fe20007810000 */
[----:B------:R-:W0:Y:S01]  /*20020*/  MUFU.TANH R132, R132 ;  /* 0x0000008400847308 */ /* 0x000e220000002400 */
[----:B------:R-:W-:Y:S02]  /*20030*/  FMNMX.FTZ R13, R169, R13, !PT ;  /* 0x0000000da90d7209 */ /* 0x000fe40007810000 */
[----:B------:R-:W-:Y:S01]  /*20040*/  FMNMX.FTZ R199, R170, R199, !PT ;  /* 0x000000c7aac77209 */ /* 0x000fe20007810000 */
[----:B------:R-:W-:Y:S01]  /*20050*/  QGMMA.64x128x32.F32.E4M3.E4M3 R24, R208, gdesc[UR4], R24, gsb0 ;  /* 0x01e00004d0187df3 */ /* 0x000fe20008000818 */
[----:B------:R-:W-:-:S02]  /*20060*/  FMNMX.FTZ R13, R172, R13, !PT ;  /* 0x0000000dac0d7209 */ /* 0x000fc40007810000 */
[----:B------:R-:W-:Y:S01]  /*20070*/  FMNMX.FTZ R199, R171, R199, !PT ;  /* 0x000000c7abc77209 */ /* 0x000fe20007810000 */
[----:B------:R-:W-:Y:S01]  /*20080*/  MUFU.TANH R134, R134 ;  /* 0x0000008600867308 */ /* 0x000fe20000002400 */
[----:B------:R-:W-:Y:S02]  /*20090*/  FMNMX.FTZ R13, R173, R13, !PT ;  /* 0x0000000dad0d7209 */ /* 0x000fe40007810000 */
[----:B------:R-:W-:Y:S02]  /*200a0*/  FMNMX.FTZ R199, R174, R199, !PT ;  /* 0x000000c7aec77209 */ /* 0x000fe40007810000 */
[----:B------:R-:W-:Y:S02]  /*200b0*/  FMNMX.FTZ R13, R176, R13, !PT ;  /* 0x0000000db00d7209 */ /* 0x000fe40007810000 */
[----:B------:R-:W-:Y:S01]  /*200c0*/  FMNMX.FTZ R199, R175, R199, !PT ;  /* 0x000000c7afc77209 */ /* 0x000fe20007810000 */
[----:B------:R-:W1:Y:S01]  /*200d0*/  MUFU.TANH R133, R133 ;  /* 0x0000008500857308 */ /* 0x000e620000002400 */
        /* <DEDUP_REMOVED lines=19> */
[----:B------:R-:W3:Y:S01]  /*20210*/  MUFU.TANH R105, R105 ;  /* 0x0000006900697308 */ /* 0x000ee20000002400 */
[----:B------:R-:W-:Y:S02]  /*20220*/  FMNMX.FTZ R13, R161, R13, !PT ;  /* 0x0000000da10d7209 */ /* 0x000fe40007810000 */
[----:B------:R-:W-:Y:S01]  /*20230*/  FMNMX.FTZ R88, R162, R199, !PT ;  /* 0x000000c7a2587209 */ /* 0x000fe20007810000 */
[----:B------:R-:W-:Y:S01]  /*20240*/  FMUL.FTZ R199, R2, R89 ;  /* 0x0000005902c77220 */ /* 0x000fe20000410000 */
        /* <DEDUP_REMOVED lines=40> */
[----:B0-----:R-:W-:Y:S02]  /*204d0*/  FMNMX.FTZ R13, R132, R13, !PT ;  /* 0x0000000d840d7209 */ /* 0x001fe40007810000 */
[----:B------:R-:W-:Y:S01]  /*204e0*/  FMNMX.FTZ R88, R131, R88, !PT ;  /* 0x0000005883587209 */ /* 0x000fe20007810000 */
[----:B------:R-:W-:Y:S01]  /*204f0*/  MUFU.TANH R115, R115 ;  /* 0x0000007300737308 */ /* 0x000fe20000002400 */
[----:B-1----:R-:W-:Y:S02]  /*20500*/  FMNMX.FTZ R13, R133, R13, !PT ;  /* 0x0000000d850d7209 */ /* 0x002fe40007810000 */
[----:B------:R-:W-:Y:S02]  /*20510*/  FMNMX.FTZ R88, R134, R88, !PT ;  /* 0x0000005886587209 */ /* 0x000fe40007810000 */
[----:B--2---:R-:W-:-:S02]  /*20520*/  FMNMX.FTZ R13, R104, R13, !PT ;  /* 0x0000000d680d7209 */ /* 0x004fc40007810000 */
[----:B------:R-:W-:Y:S01]  /*20530*/  FMNMX.FTZ R88, R135, R88, !PT ;  /* 0x0000005887587209 */ /* 0x000fe20007810000 */
[----:B------:R-:W0:Y:S01]  /*20540*/  MUFU.TANH R116, R116 ;  /* 0x0000007400747308 */ /* 0x000e220000002400 */
[----:B---3--:R-:W-:Y:S02]  /*20550*/  FMNMX.FTZ R13, R105, R13, !PT ;  /* 0x0000000d690d7209 */ /* 0x008fe40007810000 */
[----:B------:R-:W-:Y:S02]  /*20560*/  FMNMX.FTZ R88, R106, R88, !PT ;  /* 0x000000586a587209 */ /* 0x000fe40007810000 */
[----:B----4-:R-:W-:Y:S02]  /*20570*/  FMNMX.FTZ R13, R108, R13, !PT ;  /* 0x0000000d6c0d7209 */ /* 0x010fe40007810000 */
[----:B------:R-:W-:Y:S01]  /*20580*/  FMNMX.FTZ R88, R107, R88, !PT ;  /* 0x000000586b587209 */ /* 0x000fe20007810000 */
[----:B------:R-:W1:Y:S01]  /*20590*/  MUFU.TANH R118, R118 ;  /* 0x0000007600767308 */ /* 0x000e620000002400 */
[----:B------:R-:W-:-:S02]  /*205a0*/  FMNMX.FTZ R13, R109, R13, !PT ;  /* 0x0000000d6d0d7209 */ /* 0x000fc40007810000 */
[----:B------:R-:W-:Y:S02]  /*205b0*/  FMNMX.FTZ R88, R110, R88, !PT ;  /* 0x000000586e587209 */ /* 0x000fe40007810000 */
[----:B------:R-:W-:Y:S02]  /*205c0*/  FMNMX.FTZ R13, R112, R13, !PT ;  /* 0x0000000d700d7209 */ /* 0x000fe40007810000 */
[----:B------:R-:W-:Y:S01]  /*205d0*/  FMNMX.FTZ R88, R111, R88, !PT ;  /* 0x000000586f587209 */ /* 0x000fe20007810000 */
[----:B------:R-:W2:Y:S01]  /*205e0*/  MUFU.TANH R117, R117 ;  /* 0x0000007500757308 */ /* 0x000ea20000002400 */
[----:B------:R-:W-:Y:S01]  /*205f0*/  FMNMX.FTZ R13, R113, R13, !PT ;  /* 0x0000000d710d7209 */ /* 0x000fe20007810000 */
[----:B------:R-:W-:Y:S02]  /*20600*/  WARPGROUP.DEPBAR.LE gsb0, 0x0 ;  /* 0x00008000000079c5 */ /* 0x000fe40000010000 */
[----:B------:R-:W-:Y:S01]  /*20610*/  FMNMX.FTZ R88, R114, R88, !PT ;  /* 0x0000005872587209 */ /* 0x000fe20007810000 */
[----:B------:R-:W-:Y:S01]  /*20620*/  WARPGROUP.ARRIVE ;  /* 0x00000000000079c5 */ /* 0x000fe20000000000 */
[----:B0-----:R-:W-:-:S02]  /*20630*/  FMNMX.FTZ R13, R116, R13, !PT ;  /* 0x0000000d740d7209 */ /* 0x001fc40007810000 */
[----:B------:R-:W0:Y:S01]  /*20640*/  MUFU.TANH R119, R119 ;  /* 0x0000007700777308 */ /* 0x000e220000002400 */
[----:B------:R-:W-:-:S04]  /*20650*/  FMNMX.FTZ R88, R115, R88, !PT ;  /* 0x0000005873587209 */ /* 0x000fc80007810000 */
[----:B-1----:R-:W-:-:S03]  /*20660*/  FMNMX.FTZ R88, R118, R88, !PT ;  /* 0x0000005876587209 */ /* 0x002fc60007810000 */
        /* <DEDUP_REMOVED lines=34> */
[----:B-1----:R-:W-:-:S05]  /*20890*/  FMNMX.FTZ R13, R103, R88, !PT ;  /* 0x00000058670d7209 */ /* 0x002fca0007810000 */
[----:B------:R-:W1:Y:S01]  /*208a0*/  SHFL.BFLY PT, R88, R13, 0x2, 0x1f ;  /* 0x0c401f000d587f89 */ /* 0x000e6200000e0000 */
[----:B0-----:R-:W-:Y:S01]  /*208b0*/  FMNMX.FTZ R209, R209, R89, !PT ;  /* 0x00000059d1d17209 */ /* 0x001fe20007810000 */
[----:B------:R-:W-:-:S04]  /*208c0*/  IMAD.MOV.U32 R89, RZ, RZ, -0x3ffffff0 ;  /* 0xc0000010ff597424 */ /* 0x000fc800078e00ff */
[----:B------:R-:W0:Y:S01]  /*208d0*/  SHFL.BFLY PT, R210, R209, 0x1, 0x1f ;  /* 0x0c201f00d1d27f89 */ /* 0x000e2200000e0000 */
[----:B------:R-:W-:Y:S02]  /*208e0*/  R2UR UR7, R89 ;  /* 0x00000000590772ca */ /* 0x000fe400000e0000 */
[----:B-1----:R-:W-:Y:S01]  /*208f0*/  FMNMX.FTZ R13, R13, R88, !PT ;  /* 0x000000580d0d7209 */ /* 0x002fe20007810000 */
[----:B------:R-:W-:-:S04]  /*20900*/  VIADD R88, R12, 0x500 ;  /* 0x000005000c587836 */ /* 0x000fc80000000000 */
[----:B------:R-:W1:Y:S01]  /*20910*/  SHFL.BFLY PT, R208, R13, 0x1, 0x1f ;  /* 0x0c201f000dd07f89 */ /* 0x000e6200000e0000 */
[----:B------:R-:W-:-:S13]  /*20920*/  R2UR UR6, R88 ;  /* 0x00000000580672ca */ /* 0x000fda00000e0000 */
[----:B------:R-:W-:Y:S01]  /*20930*/  QGMMA.64x128x32.F32.E4M3.E4M3 R24, R204, gdesc[UR4], R24, gsb0 ;  /* 0x01e00004cc187df3 */ /* 0x000fe20008000818 */
[----:B0-----:R-:W-:-:S05]  /*20940*/  FMNMX.FTZ R89, R209, R210, !PT ;  /* 0x000000d2d1597209 */ /* 0x001fca0007810000 */
[----:B------:R-:W-:Y:S01]  /*20950*/  FADD.FTZ R20, -R89, R20 ;  /* 0x0000001459147221 */ /* 0x000fe20000010100 */
[----:B-1----:R-:W-:Y:S01]  /*20960*/  FMNMX.FTZ R88, R13, R208, !PT ;  /* 0x000000d00d587209 */ /* 0x002fe20007810000 */
[----:B------:R-:W-:-:S04]  /*20970*/  IMAD.U32 R13, RZ, RZ, UR4 ;  /* 0x00000004ff0d7e24 */ /* 0x000fc8000f8e00ff */
[----:B------:R-:W-:Y:S01]  /*20980*/  FMUL.FTZ R20, R20, R13 ;  /* 0x0000000d14147220 */ /* 0x000fe20000410000 */
[----:B------:R-:W-:-:S05]  /*20990*/  FADD.FTZ R208, -R88, R0 ;  /* 0x0000000058d07221 */ /* 0x000fca0000010100 */
[----:B------:R-:W-:Y:S01]  /*209a0*/  MUFU.EX2 R20, R20 ;  /* 0x0000001400147308 */ /* 0x000fe20000000800 */
[----:B------:R-:W-:Y:S02]  /*209b0*/  WARPGROUP.DEPBAR.LE gsb0, 0x0 ;  /* 0x00008000000079c5 */ /* 0x000fe40000010000 */
[-C--:B------:R-:W-:Y:S01]  /*209c0*/  FFMA.FTZ R206, R89, R13.reuse, -8 ;  /* 0xc100000059ce7423 */ /* 0x080fe2000001000d */
[-C--:B------:R-:W-:Y:S01]  /*209d0*/  FMUL.FTZ R204, R208, R13.reuse ;  /* 0x0000000dd0cc7220 */ /* 0x080fe20000410000 */
[----:B------:R-:W-:Y:S02]  /*209e0*/  WARPGROUP.ARRIVE ;  /* 0x00000000000079c5 */ /* 0x000fe40000000000 */
[----:B------:R-:W-:-:S01]  /*209f0*/  FFMA.FTZ R14, R14, R13, -R206 ;  /* 0x0000000d0e0e7223 */ /* 0x000fc200000108ce */
[-CC-:B------:R-:W-:Y:S01]  /*20a00*/  FFMA.FTZ R15, R15, R13.reuse, -R206.reuse ;  /* 0x0000000d0f0f7223 */ /* 0x180fe200000108ce */
[----:B------:R-:W-:-:S01]  /*20a10*/  FFMA.FTZ R186, R186, R13, -R206 ;  /* 0x0000000dbaba7223 */ /* 0x000fc200000108ce */
[-CC-:B------:R-:W-:Y:S01]  /*20a20*/  FFMA.FTZ R187, R187, R13.reuse, -R206.reuse ;  /* 0x0000000dbbbb7223 */ /* 0x180fe200000108ce */
[----:B------:R-:W-:-:S01]  /*20a30*/  FFMA.FTZ R190, R190, R13, -R206 ;  /* 0x0000000dbebe7223 */ /* 0x000fc200000108ce */
[-CC-:B------:R-:W-:Y:S01]  /*20a40*/  FFMA.FTZ R191, R191, R13.reuse, -R206.reuse ;  /* 0x0000000dbfbf7223 */ /* 0x180fe200000108ce */
        /* <DEDUP_REMOVED lines=59> */
[----:B------:R-:W4:Y:S01]  /*20e00*/  MUFU.EX2 R194, R194 ;  /* 0x000000c200c27308 */ /* 0x000f220000000800 */
[----:B--2---:R-:W-:-:S01]  /*20e10*/  FADD.FTZ R235, R186, R235 ;  /* 0x000000ebbaeb7221 */ /* 0x004fc20000010000 */
[----:B------:R-:W-:-:S02]  /*20e20*/  VIADD R92, R12, 0x600 ;  /* 0x000006000c5c7836 */ /* 0x000fc40000000000 */
[----:B------:R-:W-:-:S01]  /*20e30*/  FFMA.FTZ R184, R184, R13, -R206 ;  /* 0x0000000db8b87223 */ /* 0x000fc200000108ce */
[----:B------:R-:W-:Y:S01]  /*20e40*/  FFMA.FTZ R185, R185, R13, -R206 ;  /* 0x0000000db9b97223 */ /* 0x000fe200000108ce */
[----:B0-----:R-:W-:-:S01]  /*20e50*/  FADD.FTZ R235, R187, R235 ;  /* 0x000000ebbbeb7221 */ /* 0x001fc20000010000 */
[-CC-:B------:R-:W-:Y:S01]  /*20e60*/  FFMA.FTZ R188, R188, R13.reuse, -R206.reuse ;  /* 0x0000000dbcbc7223 */ /* 0x180fe200000108ce */
[----:B------:R-:W-:-:S01]  /*20e70*/  FFMA.FTZ R189, R189, R13, -R206 ;  /* 0x0000000dbdbd7223 */ /* 0x000fc200000108ce */
[----:B------:R-:W0:Y:S01]  /*20e80*/  MUFU.EX2 R195, R195 ;  /* 0x000000c300c37308 */ /* 0x000e220000000800 */
[----:B-1----:R-:W-:-:S01]  /*20e90*/  FADD.FTZ R235, R190, R235 ;  /* 0x000000ebbeeb7221 */ /* 0x002fc20000010000 */
        /* <DEDUP_REMOVED lines=10> */
[-CC-:B------:R-:W-:Y:S01]  /*20f40*/  FFMA.FTZ R175, R175, R13.reuse, -R206.reuse ;  /* 0x0000000dafaf7223 */ /* 0x180fe200000108ce */
[----:B------:R-:W-:-:S01]  /*20f50*/  FFMA.FTZ R178, R178, R13, -R206 ;  /* 0x0000000db2b27223 */ /* 0x000fc200000108ce */
[-CC-:B------:R-:W-:Y:S01]  /*20f60*/  FFMA.FTZ R179, R179, R13.reuse, -R206.reuse ;  /* 0x0000000db3b37223 */ /* 0x180fe200000108ce */
[----:B------:R-:W-:-:S01]  /*20f70*/  FFMA.FTZ R182, R182, R13, -R206 ;  /* 0x0000000db6b67223 */ /* 0x000fc200000108ce */
[----:B------:R-:W-:Y:S01]  /*20f80*/  MUFU.EX2 R204, R204 ;  /* 0x000000cc00cc7308 */ /* 0x000fe20000000800 */
        /* <DEDUP_REMOVED lines=19> */
[----:B------:R-:W-:Y:S01]  /*210c0*/  R2UR UR6, R92 ;  /* 0x000000005c0672ca */ /* 0x000fe200000e0000 */
        /* <DEDUP_REMOVED lines=25> */
[----:B------:R-:W-:-:S02]  /*21260*/  FFMA.FTZ R91, R91, R13, -R206 ;  /* 0x0000000d5b5b7223 */ /* 0x000fc400000108ce */
        /* <DEDUP_REMOVED lines=82> */
[----:B------:R-:W-:-:S04]  /*21790*/  MOV R93, 0xc0000010 ;  /* 0xc0000010005d7802 */ /* 0x000fc80000000f00 */
[----:B------:R-:W-:Y:S01]  /*217a0*/  R2UR UR7, R93 ;  /* 0x000000005d0772ca */ /* 0x000fe200000e0000 */
[----:B------:R-:W-:-:S01]  /*217b0*/  FFMA.FTZ R93, R94, R13, -R206 ;  /* 0x0000000d5e5d7223 */ /* 0x000fc200000108ce */
[----:B------:R-:W1:Y:S01]  /*217c0*/  MUFU.EX2 R138, R138 ;  /* 0x0000008a008a7308 */ /* 0x000e620000000800 */
[----:B--2---:R-:W-:-:S01]  /*217d0*/  FADD.FTZ R234, R166, R234 ;  /* 0x000000eaa6ea7221 */ /* 0x004fc20000010000 */
[-CC-:B------:R-:W-:Y:S01]  /*217e0*/  FFMA.FTZ R94, R95, R13.reuse, -R206.reuse ;  /* 0x0000000d5f5e7223 */ /* 0x180fe200000108ce */
[----:B------:R-:W-:-:S01]  /*217f0*/  FFMA.FTZ R95, R98, R13, -R206 ;  /* 0x0000000d625f7223 */ /* 0x000fc200000108ce */
[-CC-:B------:R-:W-:Y:S01]  /*21800*/  FFMA.FTZ R98, R99, R13.reuse, -R206.reuse ;  /* 0x0000000d63627223 */ /* 0x180fe200000108ce */
[----:B------:R-:W-:-:S01]  /*21810*/  FFMA.FTZ R99, R102, R13, -R206 ;  /* 0x0000000d66637223 */ /* 0x000fc200000108ce */
[----:B------:R-:W-:Y:S01]  /*21820*/  FFMA.FTZ R102, R103, R13, -R206 ;  /* 0x0000000d67667223 */ /* 0x000fe200000108ce */
[----:B------:R-:W-:Y:S01]  /*21830*/  IADD3 R103, -R233, 0xb, RZ ;  /* 0x0000000be9677810 */ /* 0x000fe20007ffe1ff */
[----:B------:R-:W2:Y:S01]  /*21840*/  MUFU.EX2 R139, R139 ;  /* 0x0000008b008b7308 */ /* 0x000ea20000000800 */
[----:B0-----:R-:W-:-:S02]  /*21850*/  FADD.FTZ R234, R167, R234 ;  /* 0x000000eaa7ea7221 */ /* 0x001fc40000010000 */
[----:B------:R-:W-:Y:S05]  /*21860*/  QGMMA.64x128x32.F32.E4M3.E4M3 R24, R200, gdesc[UR4], R24, gsb0 ;  /* 0x01e00004c8187df3 */ /* 0x000fea0008000818 */
        /* <DEDUP_REMOVED lines=36> */
[----:B------:R-:W-:Y:S02]  /*21ab0*/  WARPGROUP.DEPBAR.LE gsb0, 0x0 ;  /* 0x00008000000079c5 */ /* 0x000fe40000010000 */
[----:B------:R-:W-:-:S04]  /*21ac0*/  @!P0 IMAD R200, R3, 0x8, R16 ;  /* 0x0000000803c88824 */ /* 0x000fc800078e0210 */
[----:B------:R-:W0:Y:S01]  /*21ad0*/  MUFU.EX2 R131, R131 ;  /* 0x0000008300837308 */ /* 0x000e220000000800 */
[----:B-1----:R-:W-:-:S01]  /*21ae0*/  FADD.FTZ R234, R130, R234 ;  /* 0x000000ea82ea7221 */ /* 0x002fc20000010000 */
[----:B------:R-:W-:-:S05]  /*21af0*/  @!P0 VIADD R200, R200, 0x2e840 ;  /* 0x0002e840c8c88836 */ /* 0x000fca0000000000 */
[----:B------:R-:W-:Y:S01]  /*21b00*/  @!P0 PRMT R200, RZ, 0x654, R200 ;  /* 0x00000654ffc88816 */ /* 0x000fe200000000c8 */
[----:B------:R-:W1:Y:S01]  /*21b10*/  MUFU.EX2 R132, R132 ;  /* 0x0000008400847308 */ /* 0x000e620000000800 */
[----:B--2---:R-:W-:-:S01]  /*21b20*/  FADD.FTZ R114, R129, R114 ;  /* 0x0000007281727221 */ /* 0x004fc20000010000 */
[----:B------:R2:W-:Y:S06]  /*21b30*/  BAR.ARV R103, 0x100 ;  /* 0x000400670000751d */ /* 0x0005ec0000002000 */
[----:B------:R-:W3:Y:S01]  /*21b40*/  MUFU.EX2 R134, R134 ;  /* 0x0000008600867308 */ /* 0x000ee20000000800 */
[----:B0-----:R-:W-:-:S01]  /*21b50*/  FADD.FTZ R234, R131, R234 ;  /* 0x000000ea83ea7221 */ /* 0x001fc20000010000 */
[----:B------:R2:W-:Y:S06]  /*21b60*/  @!P0 SYNCS.ARRIVE.TRANS64.RED.A1T0 RZ, [R200+URZ], RZ ;  /* 0x000000ffc8ff89a7 */ /* 0x0005ec000810043f */
        /* <DEDUP_REMOVED lines=67> */
[----:B-1----:R-:W-:-:S01]  /*21fa0*/  FADD.FTZ R118, R99, R118 ;  /* 0x0000007663767221 */ /* 0x002fc20000010000 */
[----:B---3--:R-:W-:-:S03]  /*21fb0*/  FADD.FTZ R235, R101, R114 ;  /* 0x0000007265eb7221 */ /* 0x008fc60000010000 */
[----:B0-----:R-:W-:Y:S01]  /*21fc0*/  FADD.FTZ R234, R102, R118 ;  /* 0x0000007666ea7221 */ /* 0x001fe20000010000 */
[----:B--2---:R-:W-:Y:S06]  /*21fd0*/  @!P1 BRA `(.L_x_7651) ;  /* 0x0000000000049947 */ /* 0x004fec0003800000 */
[----:B------:R-:W-:Y:S01]  /*21fe0*/  BPT.TRAP 0x1 ;  /* 0x000000040000795c */ /* 0x000fe20000300000 */
.L_x_7651:
[----:B------:R-:W2:Y:S01]  /*21ff0*/  LDL R0, [R1+0x64] ;  /* 0x0000640001007983 */ /* 0x000ea20000100800 */
[----:B------:R-:W-:Y:S01]  /*22000*/  ISETP.GT.AND P0, PT, R21, RZ, PT ;  /* 0x000000ff1500720c */ /* 0x000fe20003f04270 */
[----:B------:R-:W-:Y:S01]  /*22010*/  FMUL.FTZ R24, R24, R20 ;  /* 0x0000001418187220 */ /* 0x000fe20000410000 */
        /* <DEDUP_REMOVED lines=123> */
[----:B------:R-:W-:Y:S02]  /*227d0*/  MOV R233, R231 ;  /* 0x000000e700e97202 */ /* 0x000fe40000000f00 */
[----:B--2---:R-:W-:Y:S01]  /*227e0*/  R2UR UR4, R0 ;  /* 0x00000000000472ca */ /* 0x004fe200000e0000 */
[----:B------:R-:W-:Y:S02]  /*227f0*/  IMAD R0, R232, 0x8, R16 ;  /* 0x00000008e8007824 */ /* 0x000fe400078e0210 */
[----:B------:R-:W-:Y:S02]  /*22800*/  IMAD.MOV.U32 R232, RZ, RZ, R3 ;  /* 0x000000ffffe87224 */ /* 0x000fe400078e0003 */
[----:B------:R-:W-:-:S08]  /*22810*/  VIADD R0, R0, 0x2e860 ;  /* 0x0002e86000007836 */ /* 0x000fd00000000000 */
[----:B------:R-:W-:-:S05]  /*22820*/  IMAD.U32 R103, RZ, RZ, UR4 ;  /* 0x00000004ff677e24 */ /* 0x000fca000f8e00ff */
[----:B------:R-:W-:-:S04]  /*22830*/  PRMT R0, R103, 0x654, R0 ;  /* 0x0000065467007816 */ /* 0x000fc80000000000 */
[----:B------:R0:W-:Y:S02]  /*22840*/  SYNCS.ARRIVE.TRANS64.RED.A1T0 RZ, [R0+URZ], RZ ;  /* 0x000000ff00ff79a7 */ /* 0x0001e4000810043f */
[----:B0-----:R-:W-:Y:S01]  /*22850*/  IMAD.MOV.U32 R0, RZ, RZ, R88 ;  /* 0x000000ffff007224 */ /* 0x001fe200078e0058 */
[----:B------:R-:W-:Y:S06]  /*22860*/  @P0 BRA `(.L_x_7652) ;  /* 0xffffffb0004c0947 */ /* 0x000fec000383ffff */
[----:B------:R-:W-:-:S07]  /*22870*/  IMAD.MOV.U32 R136, RZ, RZ, R3 ;  /* 0x000000ffff887224 */ /* 0x000fce00078e0003 */
.L_x_7641:
[----:B------:R-:W-:Y:S05]  /*22880*/  WARPSYNC.ALL ;  /* 0x0000000000007948 */ /* 0x000fea0003800000 */
[----:B------:R-:W-:Y:S06]  /*22890*/  BAR.ARV 0x8, 0x120 ;  /* 0x0204800000007b1d */ /* 0x000fec0000002000 */
[----:B------:R-:W-:Y:S05]  /*228a0*/  @!P1 BRA `(.L_x_7653) ;  /* 0x0000000000049947 */ /* 0x000fea0003800000 */
[----:B------:R-:W-:Y:S01]  /*228b0*/  BPT.TRAP 0x1 ;  /* 0x000000040000795c */ /* 0x000fe20000300000 */
.L_x_7653:
[----:B------:R-:W-:Y:S01]  /*228c0*/  IMAD R11, R136, 0x8, R16 ;  /* 0x00000008880b7824 */ /* 0x000fe200078e0210 */
[----:B------:R-:W-:-:S04]  /*228d0*/  SHF.L.U32 R0, R231, 0x1f, RZ ;  /* 0x0000001fe7007819 */ /* 0x000fc800000006ff */
[----:B------:R0:W1:Y:S01]  /*228e0*/  SYNCS.PHASECHK.TRANS64.TRYWAIT P0, [R11+URZ+0x2e850], R0 ;  /* 0x02e850000b0075a7 */ /* 0x000062000800017f */
[----:B------:R-:W-:Y:S05]  /*228f0*/  @!P1 BRA `(.L_x_7654) ;  /* 0x0000000000049947 */ /* 0x000fea0003800000 */
[----:B------:R-:W-:Y:S01]  /*22900*/  BPT.TRAP 0x1 ;  /* 0x000000040000795c */ /* 0x000fe20000300000 */
.L_x_7654:
[----:B------:R-:W-:-:S05]  /*22910*/  VIADD R16, R16, 0x400 ;  /* 0x0000040010107836 */ /* 0x000fca0000000000 */
[----:B------:R-:W-:-:S04]  /*22920*/  SHF.R.U32.HI R16, RZ, 0x4, R16 ;  /* 0x00000004ff107819 */ /* 0x000fc80000011610 */
[----:B------:R-:W-:-:S04]  /*22930*/  LOP3.LUT R16, R16, 0x3fff, RZ, 0xc0, !PT ;  /* 0x00003fff10107812 */ /* 0x000fc800078ec0ff */
[----:B------:R-:W-:Y:S01]  /*22940*/  LOP3.LUT R3, R16, 0x10000, RZ, 0xfc, !PT ;  /* 0x0001000010037812 */ /* 0x000fe200078efcff */
[----:B-1----:R-:W-:Y:S06]  /*22950*/  @P0 BRA `(.L_x_7655) ;  /* 0x0000000000080947 */ /* 0x002fec0003800000 */
[----:B------:R-:W1:Y:S02]  /*22960*/  SYNCS.PHASECHK.TRANS64.TRYWAIT P0, [R11+URZ+0x2e850], R0 ;  /* 0x02e850000b0075a7 */ /* 0x000e64000800017f */
[----:B-1----:R-:W-:Y:S05]  /*22970*/  @!P0 BRA `(.L_x_7656) ;  /* 0x000000a800508947 */ /* 0x002fea0003800000 */
.L_x_7655:
        /* <DEDUP_REMOVED lines=37> */
[-C--:B----4-:R-:W-:Y:S01]  /*22bd0*/  @P0 IMAD R0, R9, R6.reuse, RZ ;  /* 0x0000000609000224 */ /* 0x090fe200078e02ff */
[----:B------:R-:W-:Y:S01]  /*22be0*/  MOV R9, 0xc0000010 ;  /* 0xc000001000097802 */ /* 0x000fe20000000f00 */
[----:B------:R-:W-:Y:S02]  /*22bf0*/  @P0 IMAD.IADD R5, R5, 0x1, R3 ;  /* 0x0000000105050824 */ /* 0x000fe400078e0203 */
[C---:B------:R-:W-:Y:S02]  /*22c00*/  @P0 IMAD R3, R8.reuse, R7, R0 ;  /* 0x0000000708030224 */ /* 0x040fe400078e0200 */
[----:B------:R-:W-:-:S04]  /*22c10*/  @P0 IMAD.WIDE.U32 R4, R8, R6, R4 ;  /* 0x0000000608040225 */ /* 0x000fc800078e0004 */
[----:B------:R-:W-:Y:S01]  /*22c20*/  VIADD R8, R2, 0x400 ;  /* 0x0000040002087836 */ /* 0x000fe20000000000 */
[----:B------:R-:W-:Y:S01]  /*22c30*/  @P0 LEA R6, P2, R4, UR4, 0x2 ;  /* 0x0000000404060c11 */ /* 0x000fe2000f8410ff */
[----:B------:R-:W-:Y:S02]  /*22c40*/  @P0 IMAD.IADD R3, R5, 0x1, R3 ;  /* 0x0000000105030824 */ /* 0x000fe400078e0203 */
[----:B------:R-:W-:-:S03]  /*22c50*/  IMAD.MOV.U32 R0, RZ, RZ, 0x3f800000 ;  /* 0x3f800000ff007424 */ /* 0x000fc600078e00ff */
        /* <DEDUP_REMOVED lines=25> */
[----:B------:R-:W1:Y:S04]  /*22df0*/  SHFL.BFLY PT, R3, R4, 0x1, 0x1f ;  /* 0x0c201f0004037f89 */ /* 0x000e6800000e0000 */
[----:B------:R-:W3:Y:S01]  /*22e00*/  SHFL.BFLY PT, R2, R5, 0x1, 0x1f ;  /* 0x0c201f0005027f89 */ /* 0x000ee200000e0000 */
[----:B-1----:R-:W-:-:S01]  /*22e10*/  FADD.FTZ R8, R4, R3 ;  /* 0x0000000304087221 */ /* 0x002fc20000010000 */
[----:B---3--:R-:W-:-:S04]  /*22e20*/  FADD.FTZ R10, R5, R2 ;  /* 0x00000002050a7221 */ /* 0x008fc80000010000 */
[C---:B------:R-:W-:Y:S01]  /*22e30*/  FSETP.NE.FTZ.AND P0, PT, R8.reuse, RZ, PT ;  /* 0x000000ff0800720b */ /* 0x040fe20003f15000 */
[----:B------:R-:W-:Y:S01]  /*22e40*/  FMUL.FTZ R12, R8, 0.00390625 ;  /* 0x3b800000080c7820 */ /* 0x000fe20000410000 */
[----:B0-----:R-:W-:Y:S01]  /*22e50*/  FMUL.FTZ R6, R10, 0.00390625 ;  /* 0x3b8000000a067820 */ /* 0x001fe20000410000 */
        /* <DEDUP_REMOVED lines=25> */
.L_x_7657:
        /* <DEDUP_REMOVED lines=67> */
[----:B--2---:R-:W-:Y:S02]  /*23420*/  R2UR UR4, R0 ;  /* 0x00000000000472ca */ /* 0x004fe400000e0000 */
[----:B------:R-:W-:Y:S01]  /*23430*/  IADD3 R0, R11, 0x2e860, RZ ;  /* 0x0002e8600b007810 */ /* 0x000fe20007ffe0ff */
        /* <DEDUP_REMOVED lines=12> */
.L_x_7579:
[----:B------:R-:W-:Y:S05]  /*23500*/  WARPSYNC.ALL ;  /* 0x0000000000007948 */ /* 0x000fea0003800000 */
[----:B------:R-:W1:Y:S08]  /*23510*/  S2UR UR5, SR_CgaCtaId ;  /* 0x00000000000579c3 */ /* 0x000e700000008800 */
[----:B------:R-:W-:Y:S06]  /*23520*/  BAR.SYNC.DEFER_BLOCKING 0x5, 0x180 ;  /* 0x0146000000007b1d */ /* 0x000fec0000010000 */
[----:B------:R-:W-:Y:S01]  /*23530*/  UMOV UR4, 0x400 ;  /* 0x0000040000047882 */ /* 0x000fe20000000000 */
[----:B------:R-:W-:Y:S01]  /*23540*/  BSSY B0, `(.L_x_7658) ;  /* 0x0000262000007945 */ /* 0x000fe20003800000 */
[----:B-1----:R-:W-:Y:S01]  /*23550*/  IMAD.U32 R0, RZ, RZ, UR5 ;  /* 0x00000005ff007e24 */ /* 0x002fe2000f8e00ff */
[----:B------:R-:W-:-:S04]  /*23560*/  ULEA UR4, UR5, UR4, 0x18 ;  /* 0x0000000405047291 */ /* 0x000fc8000f8ec03f */
[----:B------:R1:W-:Y:S02]  /*23570*/  STL [R1+0x64], R0 ;  /* 0x0000640001007387 */ /* 0x0003e40000100800 */
[----:B------:R-:W-:-:S05]  /*23580*/  IMAD.U32 R16, RZ, RZ, UR4 ;  /* 0x00000004ff107e24 */ /* 0x000fca000f8e00ff */
[----:B------:R1:W2:Y:S01]  /*23590*/  LDS.128 R232, [R16+0x2e8d0] ;  /* 0x02e8d00010e87984 */ /* 0x0002a20000000c00 */
[----:B------:R-:W-:Y:S06]  /*235a0*/  BAR.ARV 0x4, 0x180 ;  /* 0x0106000000007b1d */ /* 0x000fec0000002000 */
[----:B------:R-:W-:Y:S05]  /*235b0*/  @P1 BRA `(.L_x_7659) ;  /* 0x0000001800c41947 */ /* 0x000fea0003800000 */
[----:B------:R-:W1:Y:S01]  /*235c0*/  S2R R58, SR_TID.X ;  /* 0x00000000003a7919 */ /* 0x000e620000002100 */
[----:B------:R-:W-:Y:S01]  /*235d0*/  ULDC.64 UR4, c[0x4][0xa8] ;  /* 0x01002a0000047ab9 */ /* 0x000fe20000000a00 */
[----:B------:R-:W3:Y:S01]  /*235e0*/  LDL R54, [R1+0xb0] ;  /* 0x0000b00001367983 */ /* 0x000ee20000100800 */
[----:B-1----:R-:W-:-:S05]  /*235f0*/  IMAD.SHL.U32 R0, R58, 0x4, RZ ;  /* 0x000000043a007824 */ /* 0x002fca00078e00ff */
[----:B------:R-:W-:-:S04]  /*23600*/  LOP3.LUT R0, R0, 0xc, RZ, 0xc0, !PT ;  /* 0x0000000c00007812 */ /* 0x000fc800078ec0ff */
[----:B------:R-:W-:-:S05]  /*23610*/  IADD3 R2, P0, R0, UR4, RZ ;  /* 0x0000000400027c10 */ /* 0x000fca000ff1e0ff */
[----:B0-----:R-:W-:-:S05]  /*23620*/  IMAD.X R3, RZ, RZ, UR5, P0 ;  /* 0x00000005ff037e24 */ /* 0x001fca00080e06ff */
[----:B------:R0:W4:Y:S01]  /*23630*/  LDG.E.CONSTANT R0, desc[UR60][R2.64] ;  /* 0x0000003c02007981 */ /* 0x000122000c1e9900 */
[----:B------:R-:W-:Y:S01]  /*23640*/  F2FP.BF16.F32.PACK_AB R68, R61, R68 ;  /* 0x000000443d44723e */ /* 0x000fe200000010ff */
[----:B------:R-:W-:Y:S01]  /*23650*/  UMOV UR4, 0xffffffff ;  /* 0xffffffff00047882 */ /* 0x000fe20000000000 */
[----:B------:R-:W-:Y:S01]  /*23660*/  F2FP.BF16.F32.PACK_AB R50, R53, R60 ;  /* 0x0000003c3532723e */ /* 0x000fe200000010ff */
[----:B------:R-:W1:Y:S01]  /*23670*/  S2R R63, SR_SWINHI ;  /* 0x00000000003f7919 */ /* 0x000e620000002f00 */
        /* <DEDUP_REMOVED lines=17> */
[----:B-1----:R-:W-:Y:S02]  /*23790*/  MOV R61, R63 ;  /* 0x0000003f003d7202 */ /* 0x002fe40000000f00 */
[----:B0-----:R-:W-:Y:S02]  /*237a0*/  LOP3.LUT P0, R2, R58, 0x3, RZ, 0xc0, !PT ;  /* 0x000000033a027812 */ /* 0x001fe4000780c0ff */
        /* <DEDUP_REMOVED lines=17> */
[----:B---3--:R-:W-:-:S03]  /*238c0*/  IMAD.WIDE R4, R54, 0x2, R60 ;  /* 0x0000000236047825 */ /* 0x008fc600078e023c */
        /* <DEDUP_REMOVED lines=9> */
[----:B------:R-:W-:Y:S01]  /*23960*/  IMAD.X R7, RZ, RZ, R5, P5 ;  /* 0x000000ffff077224 */ /* 0x000fe200028e0605 */
[----:B------:R-:W-:Y:S02]  /*23970*/  LOP3.LUT R8, R8, R9, RZ, 0x3c, !PT ;  /* 0x0000000908087212 */ /* 0x000fe400078e3cff */
[----:B------:R-:W-:Y:S02]  /*23980*/  SHF.R.U64 R14, R14, 0x3, RZ ;  /* 0x000000030e0e7819 */ /* 0x000fe400000012ff */
[----:B------:R-:W-:-:S02]  /*23990*/  IADD3.X R9, RZ, R5, RZ, P1, !PT ;  /* 0x00000005ff097210 */ /* 0x000fc40000ffe4ff */
[C---:B------:R-:W-:Y:S02]  /*239a0*/  IADD3 R11, P2, R4.reuse, 0x4020, RZ ;  /* 0x00004020040b7810 */ /* 0x040fe40007f5e0ff */
[C---:B------:R-:W-:Y:S02]  /*239b0*/  IADD3 R21, P4, R4.reuse, 0x60, RZ ;  /* 0x0000006004157810 */ /* 0x040fe40007f9e0ff */
[C---:B------:R-:W-:Y:S02]  /*239c0*/  IADD3 R25, P5, R4.reuse, 0x40, RZ ;  /* 0x0000004004197810 */ /* 0x040fe40007fbe0ff */
[----:B------:R-:W-:Y:S02]  /*239d0*/  IADD3 R27, P1, R4, 0x20, RZ ;  /* 0x00000020041b7810 */ /* 0x000fe40007f3e0ff */
[----:B------:R-:W-:Y:S02]  /*239e0*/  LOP3.LUT R14, R14, R15, RZ, 0x3c, !PT ;  /* 0x0000000f0e0e7212 */ /* 0x000fe400078e3cff */
        /* <DEDUP_REMOVED lines=28> */
[----:B----4-:R-:W-:Y:S01]  /*23bb0*/  LOP3.LUT R2, R0, 0x2, RZ, 0x3c, !PT ;  /* 0x0000000200027812 */ /* 0x010fe200078e3cff */
        /* <DEDUP_REMOVED lines=29> */
[----:B------:R-:W3:Y:S01]  /*23d90*/  SHFL.IDX PT, R26, R9, R0, 0x1c1f ;  /* 0x001c1f00091a7589 */ /* 0x000ee200000e0000 */
        /* <DEDUP_REMOVED lines=14> */
[----:B------:R-:W2:Y:S01]  /*23e80*/  SHFL.IDX PT, R30, R25, R0, 0x1c1f ;  /* 0x001c1f00191e7589 */ /* 0x000ea200000e0000 */
[----:B------:R-:W-:-:S02]  /*23e90*/  SEL R77, R42, R77, P0 ;  /* 0x0000004d2a4d7207 */ /* 0x000fc40000000000 */
[----:B0-----:R-:W-:Y:S01]  /*23ea0*/  SEL R8, R10, R7, P0 ;  /* 0x000000070a087207 */ /* 0x001fe20000000000 */
[----:B------:R-:W0:Y:S01]  /*23eb0*/  SHFL.IDX PT, R34, R29, R0, 0x1c1f ;  /* 0x001c1f001d227589 */ /* 0x000e2200000e0000 */
[----:B-1----:R-:W-:Y:S02]  /*23ec0*/  SEL R36, R38, R35, P0 ;  /* 0x0000002326247207 */ /* 0x002fe40000000000 */
[----:B------:R-:W-:Y:S01]  /*23ed0*/  SEL R4, R6, R3, P0 ;  /* 0x0000000306047207 */ /* 0x000fe20000000000 */
[----:B------:R-:W-:Y:S01]  /*23ee0*/  SHFL.IDX PT, R41, R41, R0, 0x1c1f ;  /* 0x001c1f0029297589 */ /* 0x000fe200000e0000 */
[----:B------:R-:W-:Y:S02]  /*23ef0*/  SEL R10, R7, R10, P0 ;  /* 0x0000000a070a7207 */ /* 0x000fe40000000000 */
[----:B---3--:R-:W-:Y:S01]  /*23f00*/  SEL R24, R26, R21, P0 ;  /* 0x000000151a187207 */ /* 0x008fe20000000000 */
[----:B------:R-:W1:Y:S01]  /*23f10*/  SHFL.IDX PT, R40, R43, R2, 0x1c1f ;  /* 0x001c1f022b287589 */ /* 0x000e6200000e0000 */
[----:B------:R-:W-:-:S02]  /*23f20*/  SEL R38, R35, R38, P0 ;  /* 0x0000002623267207 */ /* 0x000fc40000000000 */
[----:B----4-:R-:W-:Y:S01]  /*23f30*/  SEL R12, R37, R20, P0 ;  /* 0x00000014250c7207 */ /* 0x010fe20000000000 */
[----:B------:R-:W-:Y:S01]  /*23f40*/  SHFL.IDX PT, R45, R45, R0, 0x1c1f ;  /* 0x001c1f002d2d7589 */ /* 0x000fe200000e0000 */
[----:B------:R-:W-:Y:S02]  /*23f50*/  SEL R14, R20, R37, P0 ;  /* 0x00000025140e7207 */ /* 0x000fe40000000000 */
[----:B------:R-:W-:Y:S01]  /*23f60*/  SEL R6, R3, R6, P0 ;  /* 0x0000000603067207 */ /* 0x000fe20000000000 */
[----:B------:R-:W-:Y:S01]  /*23f70*/  SHFL.IDX PT, R53, R53, R0, 0x1c1f ;  /* 0x001c1f0035357589 */ /* 0x000fe200000e0000 */
[----:B--2---:R-:W-:Y:S02]  /*23f80*/  SEL R9, R49, R48, P0 ;  /* 0x0000003031097207 */ /* 0x004fe40000000000 */
        /* <DEDUP_REMOVED lines=33> */
.L_x_7889:
        /* <DEDUP_REMOVED lines=40> */
.L_x_7661:
        /* <DEDUP_REMOVED lines=17> */
[----:B------:R-:W-:Y:S01]  /*24530*/  LOP3.LUT R12, R12, R13, RZ, 0x3c, !PT ;  /* 0x0000000d0c0c7212 */ /* 0x000fe200078e3cff */
[----:B------:R-:W-:Y:S01]  /*24540*/  IMAD.X R13, RZ, RZ, R61, P1 ;  /* 0x000000ffff0d7224 */ /* 0x000fe200008e063d */
        /* <DEDUP_REMOVED lines=13> */
[----:B------:R-:W-:-:S03]  /*24620*/  SHF.R.U64 R24, R24, 0x3, RZ ;  /* 0x0000000318187819 */ /* 0x000fc600000012ff */
[----:B------:R-:W-:Y:S01]  /*24630*/  IMAD R7, R50, 0x80, R6 ;  /* 0x0000008032077824 */ /* 0x000fe200078e0206 */
[----:B------:R-:W-:Y:S01]  /*24640*/  LOP3.LUT R24, R24, R25, RZ, 0x3c, !PT ;  /* 0x0000001918187212 */ /* 0x000fe200078e3cff */
[----:B------:R-:W0:Y:S01]  /*24650*/  S2R R6, SR_TID.X ;  /* 0x0000000000067919 */ /* 0x000e220000002100 */
[----:B------:R-:W-:Y:S02]  /*24660*/  IMAD R4, R46, UR4, RZ ;  /* 0x000000042e047c24 */ /* 0x000fe4000f8e02ff */
[----:B------:R-:W-:Y:S02]  /*24670*/  IMAD.X R25, RZ, RZ, R61, P2 ;  /* 0x000000ffff197224 */ /* 0x000fe400010e063d */
[----:B------:R-:W-:Y:S01]  /*24680*/  IMAD R5, R54, UR5, R4 ;  /* 0x0000000536057c24 */ /* 0x000fe2000f8e0204 */
[----:B------:R-:W-:Y:S02]  /*24690*/  ULDC.64 UR4, c[0x0][0xb78] ;  /* 0x0002de0000047ab9 */ /* 0x000fe40000000a00 */
[----:B------:R-:W-:-:S02]  /*246a0*/  IMAD R4, R47, UR4, RZ ;  /* 0x000000042f047c24 */ /* 0x000fc4000f8e02ff */
[----:B------:R-:W-:Y:S01]  /*246b0*/  IMAD.IADD R3, R3, 0x1, R5 ;  /* 0x0000000103037824 */ /* 0x000fe200078e0205 */
[----:B------:R-:W-:Y:S01]  /*246c0*/  SHF.R.S32.HI R5, RZ, 0x1f, R7 ;  /* 0x0000001fff057819 */ /* 0x000fe20000011407 */
[C---:B------:R-:W-:Y:S02]  /*246d0*/  IMAD R4, R51.reuse, UR5, R4 ;  /* 0x0000000533047c24 */ /* 0x040fe4000f8e0204 */
[----:B------:R-:W-:Y:S01]  /*246e0*/  IMAD.WIDE.U32 R2, R51, UR4, R2 ;  /* 0x0000000433027c25 */ /* 0x000fe2000f8e0002 */
[----:B------:R-:W-:Y:S02]  /*246f0*/  ULDC.64 UR4, c[0x0][0xb40] ;  /* 0x0002d00000047ab9 */ /* 0x000fe40000000a00 */
[----:B------:R-:W-:-:S04]  /*24700*/  IADD3 R2, P4, R7, R2, RZ ;  /* 0x0000000207027210 */ /* 0x000fc80007f9e0ff */
[----:B------:R-:W-:Y:S02]  /*24710*/  IADD3.X R5, R5, R3, R4, P4, !PT ;  /* 0x0000000305057210 */ /* 0x000fe400027fe404 */
[C---:B------:R-:W-:Y:S02]  /*24720*/  LEA R44, P5, R2.reuse, UR4, 0x2 ;  /* 0x00000004022c7c11 */ /* 0x040fe4000f8a10ff */
[----:B------:R-:W-:Y:S02]  /*24730*/  IADD3 R3, R7, 0x8, RZ ;  /* 0x0000000807037810 */ /* 0x000fe40007ffe0ff */
[----:B------:R-:W-:Y:S01]  /*24740*/  LEA.HI.X R45, R2, UR5, R5, 0x2, P5 ;  /* 0x00000005022d7c11 */ /* 0x000fe2000a8f1405 */
[----:B------:R-:W-:Y:S01]  /*24750*/  ULDC.64 UR4, c[0x0][0xaa0] ;  /* 0x0002a80000047ab9 */ /* 0x000fe20000000a00 */
[----:B------:R-:W-:Y:S01]  /*24760*/  IADD3 R33, P4, R60, 0x5000, RZ ;  /* 0x000050003c217810 */ /* 0x000fe20007f9e0ff */
[----:B0-----:R-:W-:Y:S01]  /*24770*/  VIADD R10, R6, 0xffffff80 ;  /* 0xffffff80060a7836 */ /* 0x001fe20000000000 */
[----:B------:R-:W-:-:S02]  /*24780*/  IADD3 R37, P5, R60, 0x6000, RZ ;  /* 0x000060003c257810 */ /* 0x000fc40007fbe0ff */
[C---:B------:R-:W-:Y:S02]  /*24790*/  LOP3.LUT R2, R60.reuse, 0x380, RZ, 0xc0, !PT ;  /* 0x000003803c027812 */ /* 0x040fe400078ec0ff */
[----:B------:R-:W-:Y:S02]  /*247a0*/  SHF.R.S32.HI R6, RZ, 0x1f, R10 ;  /* 0x0000001fff067819 */ /* 0x000fe4000001140a */
[----:B------:R-:W-:Y:S02]  /*247b0*/  IADD3 R5, P2, R60, 0x7000, RZ ;  /* 0x000070003c057810 */ /* 0x000fe40007f5e0ff */
[----:B------:R-:W-:Y:S02]  /*247c0*/  LEA.HI R6, R6, R10, RZ, 0x7 ;  /* 0x0000000a06067211 */ /* 0x000fe400078f38ff */
[----:B------:R-:W-:Y:S01]  /*247d0*/  LOP3.LUT R32, R33, 0x380, RZ, 0xc0, !PT ;  /* 0x0000038021207812 */ /* 0x000fe200078ec0ff */
[----:B------:R-:W-:Y:S01]  /*247e0*/  IMAD.X R41, RZ, RZ, R61, P2 ;  /* 0x000000ffff297224 */ /* 0x000fe200010e063d */
[----:B------:R-:W-:-:S02]  /*247f0*/  LOP3.LUT R6, R6, 0xffffff80, RZ, 0xc0, !PT ;  /* 0xffffff8006067812 */ /* 0x000fc400078ec0ff */
[----:B------:R-:W-:Y:S02]  /*24800*/  LOP3.LUT R36, R37, 0x380, RZ, 0xc0, !PT ;  /* 0x0000038025247812 */ /* 0x000fe400078ec0ff */
[----:B------:R-:W-:Y:S01]  /*24810*/  SHF.R.U64 R32, R32, 0x3, RZ ;  /* 0x0000000320207819 */ /* 0x000fe200000012ff */
[----:B------:R-:W-:Y:S01]  /*24820*/  IMAD.IADD R6, R10, 0x1, -R6 ;  /* 0x000000010a067824 */ /* 0x000fe200078e0a06 */
[----:B------:R-:W-:Y:S02]  /*24830*/  SHF.R.U64 R36, R36, 0x3, RZ ;  /* 0x0000000324247819 */ /* 0x000fe400000012ff */
[----:B------:R-:W-:Y:S01]  /*24840*/  LOP3.LUT R32, R32, R33, RZ, 0x3c, !PT ;  /* 0x0000002120207212 */ /* 0x000fe200078e3cff */
[--C-:B------:R-:W-:Y:S01]  /*24850*/  IMAD.X R33, RZ, RZ, R61.reuse, P4 ;  /* 0x000000ffff217224 */ /* 0x100fe200020e063d */
[----:B------:R-:W-:Y:S02]  /*24860*/  LOP3.LUT P0, RZ, R6, 0x3, RZ, 0xc0, !PT ;  /* 0x0000000306ff7812 */ /* 0x000fe4000780c0ff */
[----:B------:R-:W-:Y:S01]  /*24870*/  LOP3.LUT R36, R36, R37, RZ, 0x3c, !PT ;  /* 0x0000002524247212 */ /* 0x000fe200078e3cff */
[----:B------:R-:W-:Y:S01]  /*24880*/  IMAD.X R37, RZ, RZ, R61, P5 ;  /* 0x000000ffff257224 */ /* 0x000fe200028e063d */
[----:B------:R-:W-:-:S02]  /*24890*/  ISETP.GE.OR P1, PT, R7, R0, P0 ;  /* 0x000000000700720c */ /* 0x000fc40000726670 */
[----:B------:R-:W-:Y:S02]  /*248a0*/  ISETP.GE.OR P0, PT, R3, R0, P0 ;  /* 0x000000000300720c */ /* 0x000fe40000706670 */
[----:B------:R-:W-:Y:S02]  /*248b0*/  SHF.R.U64 R3, R2, 0x3, RZ ;  /* 0x0000000302037819 */ /* 0x000fe400000012ff */
[----:B------:R-:W-:Y:S02]  /*248c0*/  LOP3.LUT R2, R5, 0x380, RZ, 0xc0, !PT ;  /* 0x0000038005027812 */ /* 0x000fe400078ec0ff */
[----:B------:R-:W-:Y:S02]  /*248d0*/  LOP3.LUT R60, R3, R60, RZ, 0x3c, !PT ;  /* 0x0000003c033c7212 */ /* 0x000fe400078e3cff */
[----:B------:R-:W-:Y:S01]  /*248e0*/  SHF.R.U64 R2, R2, 0x3, RZ ;  /* 0x0000000302027819 */ /* 0x000fe200000012ff */
[----:B------:R-:W-:Y:S02]  /*248f0*/  IMAD R20, R21, UR4, RZ ;  /* 0x0000000415147c24 */ /* 0x000fe4000f8e02ff */
[----:B------:R-:W-:Y:S01]  /*24900*/  @!P1 STG.E desc[UR60][R44.64], R91 ;  /* 0x0000005b2c009986 */ /* 0x000fe2000c10193c */
[----:B------:R-:W-:Y:S01]  /*24910*/  LOP3.LUT R40, R2, R5, RZ, 0x3c, !PT ;  /* 0x0000000502287212 */ /* 0x000fe200078e3cff */
[--C-:B------:R-:W-:Y:S01]  /*24920*/  IMAD.MOV.U32 R2, RZ, RZ, R48.reuse ;  /* 0x000000ffff027224 */ /* 0x100fe200078e0030 */
[----:B------:R-:W-:Y:S01]  /*24930*/  SHF.R.S32.HI R3, RZ, 0x1f, R48 ;  /* 0x0000001fff037819 */ /* 0x000fe20000011430 */
[----:B------:R0:W-:Y:S04]  /*24940*/  @!P0 STG.E desc[UR60][R44.64+0x20], R90 ;  /* 0x0000205a2c008986 */ /* 0x0001e8000c10193c */
[----:B------:R1:W5:Y:S01]  /*24950*/  LD.E.128 R4, desc[UR60][R60.64] ;  /* 0x0000003c3c047980 */ /* 0x000362000c101d00 */
[----:B------:R-:W-:-:S03]  /*24960*/  IMAD.WIDE.U32 R2, R49, UR4, R2 ;  /* 0x0000000431027c25 */ /* 0x000fc6000f8e0002 */
[----:B------:R-:W5:Y:S01]  /*24970*/  LD.E.128 R8, desc[UR60][R8.64] ;  /* 0x0000003c08087980 */ /* 0x000f62000c101d00 */
[----:B------:R-:W-:Y:S01]  /*24980*/  IMAD R49, R49, UR5, R20 ;  /* 0x0000000531317c24 */ /* 0x000fe2000f8e0214 */
[----:B------:R-:W-:Y:S02]  /*24990*/  ULDC.64 UR4, c[0x0][0xae0] ;  /* 0x0002b80000047ab9 */ /* 0x000fe40000000a00 */
[----:B------:R-:W5:Y:S04]  /*249a0*/  LD.E.128 R12, desc[UR60][R12.64] ;  /* 0x0000003c0c0c7980 */ /* 0x000f68000c101d00 */
[----:B------:R-:W5:Y:S04]  /*249b0*/  LD.E.128 R24, desc[UR60][R24.64] ;  /* 0x0000003c18187980 */ /* 0x000f68000c101d00 */
[----:B------:R-:W5:Y:S04]  /*249c0*/  LD.E.128 R28, desc[UR60][R28.64] ;  /* 0x0000003c1c1c7980 */ /* 0x000f68000c101d00 */
[----:B------:R-:W5:Y:S04]  /*249d0*/  LD.E.128 R32, desc[UR60][R32.64] ;  /* 0x0000003c20207980 */ /* 0x000f68000c101d00 */
[----:B------:R-:W5:Y:S04]  /*249e0*/  LD.E.128 R36, desc[UR60][R36.64] ;  /* 0x0000003c24247980 */ /* 0x000f68000c101d00 */
[----:B------:R-:W5:Y:S01]  /*249f0*/  LD.E.128 R40, desc[UR60][R40.64] ;  /* 0x0000003c28287980 */ /* 0x000f62000c101d00 */
[----:B------:R-:W-:-:S02]  /*24a00*/  IMAD.IADD R3, R3, 0x1, R49 ;  /* 0x0000000103037824 */ /* 0x000fc400078e0231 */
[----:B------:R-:W-:Y:S01]  /*24a10*/  IMAD R49, R50, -0x80, R0 ;  /* 0xffffff8032317824 */ /* 0x000fe200078e0200 */
[----:B------:R-:W-:Y:S01]  /*24a20*/  @!PT LDS RZ, [RZ] ;  /* 0x00000000fffff984 */ /* 0x000fe20000000800 */
[----:B------:R-:W-:Y:S01]  /*24a30*/  @!PT LDS RZ, [RZ] ;  /* 0x00000000fffff984 */ /* 0x000fe20000000800 */
[----:B------:R-:W-:Y:S01]  /*24a40*/  @!PT LDS RZ, [RZ] ;  /* 0x00000000fffff984 */ /* 0x000fe20000000800 */
[----:B------:R-:W-:Y:S01]  /*24a50*/  @!PT LDS RZ, [RZ] ;  /* 0x00000000fffff984 */ /* 0x000fe20000000800 */
[----:B------:R2:W-:Y:S06]  /*24a60*/  MEMBAR.ALL.CTA ;  /* 0x0000000000007992 */ /* 0x0005ec0000008000 */
[----:B--2---:R-:W2:Y:S01]  /*24a70*/  FENCE.VIEW.ASYNC.S ;  /* 0x00000000000073c6 */ /* 0x004ea20000000000 */
[----:B------:R-:W-:Y:S01]  /*24a80*/  IADD3 R0, R52, 0x40, RZ ;  /* 0x0000004034007810 */ /* 0x000fe20007ffe0ff */
[----:B0-----:R-:W-:Y:S01]  /*24a90*/  IMAD R44, R46, UR4, RZ ;  /* 0x000000042e2c7c24 */ /* 0x001fe2000f8e02ff */
[CC--:B------:R-:W-:Y:S01]  /*24aa0*/  ISETP.GE.AND P3, PT, R52.reuse, R49.reuse, PT ;  /* 0x000000313400720c */ /* 0x0c0fe20003f66270 */
[----:B------:R-:W-:Y:S01]  /*24ab0*/  VIADD R20, R52, 0x20 ;  /* 0x0000002034147836 */ /* 0x000fe20000000000 */
[----:B------:R-:W-:Y:S01]  /*24ac0*/  ISETP.GE.AND P1, PT, R0, R49, PT ;  /* 0x000000310000720c */ /* 0x000fe20003f26270 */
[----:B------:R-:W-:-:S02]  /*24ad0*/  IMAD R45, R54, UR5, R44 ;  /* 0x00000005362d7c24 */ /* 0x000fc4000f8e022c */
[----:B------:R-:W-:Y:S01]  /*24ae0*/  IMAD.WIDE.U32 R2, R54, UR4, R2 ;  /* 0x0000000436027c25 */ /* 0x000fe2000f8e0002 */
[----:B------:R-:W-:Y:S01]  /*24af0*/  ULDC.64 UR4, c[0x0][0xae8] ;  /* 0x0002ba0000047ab9 */ /* 0x000fe20000000a00 */
[----:B------:R-:W-:Y:S02]  /*24b00*/  ISETP.GE.AND P0, PT, R20, R49, PT ;  /* 0x000000311400720c */ /* 0x000fe40003f06270 */
[----:B------:R-:W-:Y:S02]  /*24b10*/  VIADD R0, R16, 0x2e820 ;  /* 0x0002e82010007836 */ /* 0x000fe40000000000 */
[----:B------:R-:W-:Y:S02]  /*24b20*/  IMAD.IADD R3, R3, 0x1, R45 ;  /* 0x0000000103037824 */ /* 0x000fe400078e022d */
[----:B------:R-:W-:Y:S01]  /*24b30*/  IMAD R20, R47, UR4, RZ ;  /* 0x000000042f147c24 */ /* 0x000fe2000f8e02ff */
[----:B------:R-:W-:Y:S01]  /*24b40*/  PRMT R0, RZ, 0x654, R0 ;  /* 0x00000654ff007816 */ /* 0x000fe20000000000 */
[----:B------:R-:W-:-:S02]  /*24b50*/  VIADD R21, R52, 0x60 ;  /* 0x0000006034157836 */ /* 0x000fc40000000000 */
[C---:B------:R-:W-:Y:S02]  /*24b60*/  IMAD R47, R51.reuse, UR5, R20 ;  /* 0x00000005332f7c24 */ /* 0x040fe4000f8e0214 */
[----:B------:R-:W-:Y:S01]  /*24b70*/  IMAD.WIDE.U32 R44, R51, UR4, R2 ;  /* 0x00000004332c7c25 */ /* 0x000fe2000f8e0002 */
[----:B--2---:R1:W-:Y:S01]  /*24b80*/  SYNCS.ARRIVE.TRANS64.RED.A1T0 RZ, [R0+URZ], RZ ;  /* 0x000000ff00ff79a7 */ /* 0x0043e2000810043f */
[----:B------:R-:W-:Y:S02]  /*24b90*/  ISETP.GE.AND P2, PT, R21, R49, PT ;  /* 0x000000311500720c */ /* 0x000fe40003f46270 */
        /* <DEDUP_REMOVED lines=19> */
.L_x_7663:
[----:B------:R-:W-:Y:S05]  /*24cd0*/  BSYNC B1 ;  /* 0x0000000000017941 */ /* 0x000fea0003800000 */
.L_x_7662:
[----:B------:R-:W-:Y:S04]  /*24ce0*/  BSSY B1, `(.L_x_7664) ;  /* 0x0000014000017945 */ /* 0x000fe80003800000 */
[----:B------:R-:W-:Y:S05]  /*24cf0*/  @P0 BRA `(.L_x_7665) ;  /* 0x0000000000480947 */ /* 0x000fea0003800000 */
[----:B0----5:R-:W-:Y:S01]  /*24d00*/  IADD3 R5, P0, R20, 0x20, RZ ;  /* 0x0000002014057810 */ /* 0x021fe20007f1e0ff */
        /* <DEDUP_REMOVED lines=17> */
.L_x_7665:
[----:B------:R-:W-:Y:S05]  /*24e20*/  BSYNC B1 ;  /* 0x0000000000017941 */ /* 0x000fea0003800000 */
.L_x_7664:
[----:B------:R-:W-:Y:S04]  /*24e30*/  BSSY B1, `(.L_x_7666) ;  /* 0x0000014000017945 */ /* 0x000fe80003800000 */
[----:B------:R-:W-:Y:S05]  /*24e40*/  @P1 BRA `(.L_x_7667) ;  /* 0x0000000000481947 */ /* 0x000fea0003800000 */
[----:B01---5:R-:W-:Y:S01]  /*24e50*/  IADD3 R5, P0, R20, 0x40, RZ ;  /* 0x0000004014057810 */ /* 0x023fe20007f1e0ff */
        /* <DEDUP_REMOVED lines=17> */
.L_x_7667:
[----:B------:R-:W-:Y:S05]  /*24f70*/  BSYNC B1 ;  /* 0x0000000000017941 */ /* 0x000fea0003800000 */
.L_x_7666:
[----:B------:R-:W-:Y:S05]  /*24f80*/  @P2 BRA `(.L_x_7668) ;  /* 0x0000000800f42947 */ /* 0x000fea0003800000 */
[----:B012--5:R-:W-:Y:S01]  /*24f90*/  IADD3 R5, P0, R20, 0x60, RZ ;  /* 0x0000006014057810 */ /* 0x027fe20007f1e0ff */
        /* <DEDUP_REMOVED lines=19> */
.L_x_7659:
[----:B------:R-:W3:Y:S01]  /*250d0*/  LDL.LU R4, [R1+0x98] ;  /* 0x0000980001047983 */ /* 0x000ee20000300800 */
[----:B------:R-:W-:-:S03]  /*250e0*/  ULDC.64 UR4, c[0x0][0xbd8] ;  /* 0x0002f60000047ab9 */ /* 0x000fc60000000a00 */
[----:B-1----:R-:W0:Y:S01]  /*250f0*/  LDL.LU R0, [R1+0x9c] ;  /* 0x00009c0001007983 */ /* 0x002e220000300800 */
[----:B------:R-:W-:Y:S01]  /*25100*/  ISETP.NE.U32.AND P0, PT, RZ, UR4, PT ;  /* 0x00000004ff007c0c */ /* 0x000fe2000bf05070 */
[----:B------:R-:W-:-:S03]  /*25110*/  IMAD.MOV.U32 R7, RZ, RZ, RZ ;  /* 0x000000ffff077224 */ /* 0x000fc600078e00ff */
[----:B------:R-:W-:Y:S02]  /*25120*/  ISETP.NE.AND.EX P0, PT, RZ, UR5, PT, P0 ;  /* 0x00000005ff007c0c */ /* 0x000fe4000bf05300 */
[----:B---3--:R-:W-:-:S04]  /*25130*/  IADD3 R2, P1, R4, UR4, RZ ;  /* 0x0000000404027c10 */ /* 0x008fc8000ff3e0ff */
[----:B0-----:R-:W-:Y:S01]  /*25140*/  IADD3.X R3, R0, UR5, RZ, P1, !PT ;  /* 0x0000000500037c10 */ /* 0x001fe20008ffe4ff */
[----:B------:R-:W-:Y:S02]  /*25150*/  ULDC.64 UR4, c[0x0][0xbe0] ;  /* 0x0002f80000047ab9 */ /* 0x000fe40000000a00 */
[----:B------:R-:W-:-:S04]  /*25160*/  ISETP.NE.U32.AND P1, PT, RZ, UR4, PT ;  /* 0x00000004ff007c0c */ /* 0x000fc8000bf25070 */
[----:B------:R0:W5:Y:S01]  /*25170*/  @P0 LDG.E R7, desc[UR60][R2.64] ;  /* 0x0000003c02070981 */ /* 0x000162000c1e1900 */
[----:B------:R-:W-:Y:S01]  /*25180*/  ISETP.NE.AND.EX P1, PT, RZ, UR5, PT, P1 ;  /* 0x00000005ff007c0c */ /* 0x000fe2000bf25310 */
[----:B------:R-:W1:-:S12]  /*25190*/  S2R R6, SR_TID.X ;  /* 0x0000000000067919 */ /* 0x000e580000002100 */
[----:B------:R-:W-:Y:S01]  /*251a0*/  @P1 IADD3 R4, P2, R4, UR4, RZ ;  /* 0x0000000404041c10 */ /* 0x000fe2000ff5e0ff */
[----:B------:R-:W-:-:S03]  /*251b0*/  ULDC UR4, c[0x0][0xa88] ;  /* 0x0002a20000047ab9 */ /* 0x000fc60000000800 */
[----:B------:R-:W-:Y:S01]  /*251c0*/  @P1 IADD3.X R5, R0, UR5, RZ, P2, !PT ;  /* 0x0000000500051c10 */ /* 0x000fe200097fe4ff */
[----:B------:R-:W-:-:S06]  /*251d0*/  IMAD.U32 R0, RZ, RZ, UR4 ;  /* 0x00000004ff007e24 */ /* 0x000fcc000f8e00ff */
[----:B------:R0:W5:Y:S01]  /*251e0*/  @P1 LDG.E R0, desc[UR60][R4.64] ;  /* 0x0000003c04001981 */ /* 0x000162000c1e1900 */
[----:B-1----:R-:W-:-:S05]  /*251f0*/  VIADD R6, R6, 0xffffff80 ;  /* 0xffffff8006067836 */ /* 0x002fca0000000000 */
[----:B------:R-:W-:Y:S01]  /*25200*/  ISETP.GT.AND P2, PT, R6, 0x7f, PT ;  /* 0x0000007f0600780c */ /* 0x000fe20003f44270 */
[----:B0-----:R-:W-:-:S12]  /*25210*/  @P1 BRA `(.L_x_7669) ;  /* 0x0000000000101947 */ /* 0x001fd80003800000 */
[----:B------:R-:W-:Y:S05]  /*25220*/  @!P0 BRA `(.L_x_7669) ;  /* 0x00000000000c8947 */ /* 0x000fea0003800000 */
[----:B------:R-:W3:Y:S04]  /*25230*/  LDG.E R5, desc[UR60][R2.64] ;  /* 0x0000003c02057981 */ /* 0x000ee8000c1e1900 */
[----:B-----5:R-:W3:Y:S02]  /*25240*/  LDG.E R0, desc[UR60][R2.64+0x4] ;  /* 0x0000043c02007981 */ /* 0x020ee4000c1e1900 */
[----:B---3--:R-:W-:-:S07]  /*25250*/  IADD3 R0, -R5, R0, RZ ;  /* 0x0000000005007210 */ /* 0x008fce0007ffe1ff */
.L_x_7669:
[----:B------:R-:W3:Y:S04]  /*25260*/  LDL.LU R3, [R1+0x8c] ;  /* 0x00008c0001037983 */ /* 0x000ee80000300800 */
[----:B------:R-:W4:Y:S04]  /*25270*/  LDL.LU R2, [R1+0xa0] ;  /* 0x0000a00001027983 */ /* 0x000f280000300800 */
[----:B------:R-:W2:Y:S04]  /*25280*/  LDL R13, [R1+0x94] ;  /* 0x00009400010d7983 */ /* 0x000ea80000100800 */
[----:B------:R-:W2:Y:S04]  /*25290*/  LDL R12, [R1+0x68] ;  /* 0x00006800010c7983 */ /* 0x000ea80000100800 */
[----:B------:R0:W5:Y:S01]  /*252a0*/  LDL R14, [R1+0xa4] ;  /* 0x0000a400010e7983 */ /* 0x0001620000100800 */
[----:B------:R-:W-:Y:S01]  /*252b0*/  BSSY B1, `(.L_x_7670) ;  /* 0x000001d000017945 */ /* 0x000fe20003800000 */
[----:B-----5:R-:W-:-:S02]  /*252c0*/  SHF.R.S32.HI R6, RZ, 0x1f, R7 ;  /* 0x0000001fff067819 */ /* 0x020fc40000011407 */
[----:B---3--:R-:W-:Y:S02]  /*252d0*/  SEL R11, R3, RZ, !P0 ;  /* 0x000000ff030b7207 */ /* 0x008fe40004000000 */
[----:B----4-:R-:W-:Y:S02]  /*252e0*/  SEL R9, R2, RZ, !P0 ;  /* 0x000000ff02097207 */ /* 0x010fe40004000000 */
[----:B--2---:R-:W-:Y:S02]  /*252f0*/  SHF.R.S32.HI R8, RZ, 0x1f, R13 ;  /* 0x0000001fff087819 */ /* 0x004fe4000001140d */
[----:B------:R-:W-:Y:S01]  /*25300*/  SHF.R.S32.HI R10, RZ, 0x1f, R12 ;  /* 0x0000001fff0a7819 */ /* 0x000fe2000001140c */
[----:B0-----:R-:W-:Y:S06]  /*25310*/  @P2 BRA `(.L_x_7671) ;  /* 0x0000000000582947 */ /* 0x001fec0003800000 */
[----:B------:R-:W0:Y:S02]  /*25320*/  S2R R2, SR_TID.X ;  /* 0x0000000000027919 */ /* 0x000e240000002100 */
[----:B0-----:R-:W-:-:S04]  /*25330*/  IMAD R2, R14, 0x80, R2 ;  /* 0x000000800e027824 */ /* 0x001fc800078e0202 */
        /* <DEDUP_REMOVED lines=20> */
.L_x_7671:
[----:B------:R-:W-:Y:S05]  /*25480*/  BSYNC B1 ;  /* 0x0000000000017941 */ /* 0x000fea0003800000 */
.L_x_7670:
[----:B------:R-:W2:Y:S01]  /*25490*/  LDL.64 R20, [R1+0x70] ;  /* 0x0000700001147983 */ /* 0x000ea20000100a00 */
        /* <DEDUP_REMOVED lines=18> */
[----:B------:R-:W-:Y:S01]  /*255c0*/  IMAD.IADD R11, R5, 0x1, R9 ;  /* 0x00000001050b7824 */ /* 0x000fe200078e0209 */
[C---:B--2---:R-:W-:Y:S01]  /*255d0*/  IADD3 R7, R20.reuse, 0x20, RZ ;  /* 0x0000002014077810 */ /* 0x044fe20007ffe0ff */
[C---:B------:R-:W-:Y:S01]  /*255e0*/  VIADD R13, R20.reuse, 0x40 ;  /* 0x00000040140d7836 */ /* 0x040fe20000000000 */
[CC--:B------:R-:W-:Y:S02]  /*255f0*/  ISETP.GE.AND P3, PT, R20.reuse, R6.reuse, PT ;  /* 0x000000061400720c */ /* 0x0c0fe40003f66270 */
[-C--:B------:R-:W-:Y:S01]  /*25600*/  ISETP.GE.AND P2, PT, R7, R6.reuse, PT ;  /* 0x000000060700720c */ /* 0x080fe20003f46270 */
[----:B------:R-:W-:Y:S01]  /*25610*/  VIADD R7, R20, 0x60 ;  /* 0x0000006014077836 */ /* 0x000fe20000000000 */
[----:B------:R-:W-:-:S04]  /*25620*/  ISETP.GE.AND P0, PT, R13, R6, PT ;  /* 0x000000060d00720c */ /* 0x000fc80003f06270 */
[----:B------:R-:W-:Y:S01]  /*25630*/  ISETP.GE.AND P1, PT, R7, R6, PT ;  /* 0x000000060700720c */ /* 0x000fe20003f26270 */
[--C-:B------:R-:W-:Y:S01]  /*25640*/  IMAD.MOV.U32 R6, RZ, RZ, R20.reuse ;  /* 0x000000ffff067224 */ /* 0x100fe200078e0014 */
[----:B------:R-:W-:-:S03]  /*25650*/  SHF.R.S32.HI R7, RZ, 0x1f, R20 ;  /* 0x0000001fff077819 */ /* 0x000fc60000011414 */
[----:B------:R-:W-:Y:S01]  /*25660*/  IMAD.WIDE R6, R14, 0x80, R6 ;  /* 0x000000800e067825 */ /* 0x000fe200078e0206 */
[----:B------:R-:W-:Y:S07]  /*25670*/  @P3 BRA `(.L_x_7673) ;  /* 0x0000000000403947 */ /* 0x000fee0003800000 */
        /* <DEDUP_REMOVED lines=16> */
.L_x_7673:
[----:B------:R-:W-:Y:S05]  /*25780*/  BSYNC B1 ;  /* 0x0000000000017941 */ /* 0x000fea0003800000 */
.L_x_7672:
        /* <DEDUP_REMOVED lines=20> */
.L_x_7675:
[----:B------:R-:W-:Y:S05]  /*258d0*/  BSYNC B1 ;  /* 0x0000000000017941 */ /* 0x000fea0003800000 */
.L_x_7674:
[----:B------:R-:W-:Y:S04]  /*258e0*/  BSSY B1, `(.L_x_7676) ;  /* 0x0000014000017945 */ /* 0x000fe80003800000 */
[----:B------:R-:W-:Y:S05]  /*258f0*/  @P0 BRA `(.L_x_7677) ;  /* 0x0000000000480947 */ /* 0x000fea0003800000 */
[----:B01----:R-:W-:Y:S01]  /*25900*/  IADD3 R9, P0, R6, 0x40, RZ ;  /* 0x0000004006097810 */ /* 0x003fe20007f1e0ff */
        /* <DEDUP_REMOVED lines=17> */
.L_x_7677:
[----:B------:R-:W-:Y:S05]  /*25a20*/  BSYNC B1 ;  /* 0x0000000000017941 */ /* 0x000fea0003800000 */
.L_x_7676:
        /* <DEDUP_REMOVED lines=19> */
.L_x_7668:
[----:B------:R-:W-:Y:S05]  /*25b60*/  BSYNC B0 ;  /* 0x0000000000007941 */ /* 0x000fea0003800000 */
.L_x_7658:
[----:B------:R-:W-:Y:S02]  /*25b70*/  ULDC UR4, c[0x0][0xc14] ;  /* 0x0003050000047ab9 */ /* 0x000fe40000000800 */
[----:B------:R-:W-:-:S13]  /*25b80*/  ISETP.GE.AND P0, PT, R235, UR4, PT ;  /* 0x00000004eb007c0c */ /* 0x000fda000bf06270 */
[----:B------:R-:W-:Y:S05]  /*25b90*/  @!P0 BRA `(.L_x_7678) ;  /* 0xfffffdb400888947 */ /* 0x000fea000383ffff */
[----:B------:R-:W-:Y:S05]  /*25ba0*/  BRA `(.L_x_7485) ;  /* 0x0000006800207947 */ /* 0x000fea0003800000 */
.L_x_7483:
[----:B------:R-:W-:-:S08]  /*25bb0*/  NOP ;  /* 0x0000000000007918 */ /* 0x000fd00000000000 */
[----:B0-----:R-:W0:-:S00]  /*25bc0*/  USETMAXREG.DEALLOC.CTAPOOL 0x18 ;  /* 0x00000018000079c8 */ /* 0x001e0000080e0500 */
        /* <DEDUP_REMOVED lines=16> */
.L_x_7679:
        /* <DEDUP_REMOVED lines=42> */
.L_x_7685:
        /* <DEDUP_REMOVED lines=12> */
.L_x_7684:
[----:B------:R-:W-:Y:S05]  /*26030*/  BSYNC B0 ;  /* 0x0000000000007941 */ /* 0x000fea0003800000 */
.L_x_7683:
        /* <DEDUP_REMOVED lines=21> */
.L_x_7681:
[----:B------:R-:W-:-:S04]  /*26190*/  IMAD.IADD R7, R6, 0x1, -R7 ;  /* 0x0000000106077824 */ /* 0x000fc800078e0a07 */
[----:B------:R-:W-:-:S05]  /*261a0*/  IMAD R2, R4, UR5, R7 ;  /* 0x0000000504027c24 */ /* 0x000fca000f8e0207 */
[----:B------:R-:W-:Y:S02]  /*261b0*/  ISETP.GT.AND P0, PT, R2, UR6, PT ;  /* 0x0000000602007c0c */ /* 0x000fe4000bf04270 */
[----:B------:R-:W0:Y:S11]  /*261c0*/  LDC.64 R2, c[0x0][0xc68] ;  /* 0x00031a00ff027b82 */ /* 0x000e360000000a00 */
[----:B------:R-:W-:-:S04]  /*261d0*/  VOTE.ANY R11, PT, !P0 ;  /* 0x00000000000b7806 */ /* 0x000fc800040e0100 */
[----:B------:R-:W1:Y:S02]  /*261e0*/  POPC R6, R11 ;  /* 0x0000000b00067309 */ /* 0x000e640000000000 */
[----:B-1----:R-:W-:-:S05]  /*261f0*/  IADD3 R19, R6, UR4, RZ ;  /* 0x0000000406137c10 */ /* 0x002fca000fffe0ff */
        /* <DEDUP_REMOVED lines=13> */
.L_x_7686:
[----:B-1----:R-:W-:Y:S01]  /*262d0*/  IMAD.MOV R2, RZ, RZ, -R3 ;  /* 0x000000ffff027224 */ /* 0x002fe200078e0a03 */
[----:B--2---:R-:W-:Y:S01]  /*262e0*/  IABS R4, R8 ;  /* 0x0000000800047213 */ /* 0x004fe20000000000 */
[----:B---3--:R-:W-:Y:S02]  /*262f0*/  IMAD R16, R16, UR5, R7 ;  /* 0x0000000510107c24 */ /* 0x008fe4000f8e0207 */
[----:B------:R-:W-:Y:S02]  /*26300*/  IMAD R7, R2, R9, RZ ;  /* 0x0000000902077224 */ /* 0x000fe400078e02ff */
[----:B------:R-:W-:Y:S02]  /*26310*/  IMAD.MOV.U32 R2, RZ, RZ, RZ ;  /* 0x000000ffff027224 */ /* 0x000fe400078e00ff */
[----:B------:R-:W-:Y:S02]  /*26320*/  IMAD.MOV R4, RZ, RZ, -R4 ;  /* 0x000000ffff047224 */ /* 0x000fe400078e0a04 */
[----:B------:R-:W-:Y:S01]  /*26330*/  IMAD.HI.U32 R2, R3, R7, R2 ;  /* 0x0000000703027227 */ /* 0x000fe200078e0002 */
[----:B------:R-:W-:-:S04]  /*26340*/  IADD3 R7, -R16, UR6, RZ ;  /* 0x0000000610077c10 */ /* 0x000fc8000fffe1ff */
[----:B------:R-:W-:-:S05]  /*26350*/  IABS R3, R7 ;  /* 0x0000000700037213 */ /* 0x000fca0000000000 */
        /* <DEDUP_REMOVED lines=9> */
[----:B------:R-:W-:-:S05]  /*263f0*/  @P0 VIADD R2, R2, 0x1 ;  /* 0x0000000102020836 */ /* 0x000fca0000000000 */
[----:B------:R-:W-:-:S05]  /*26400*/  MOV R9, R2 ;  /* 0x0000000200097202 */ /* 0x000fca0000000f00 */
[----:B------:R-:W-:Y:S01]  /*26410*/  @!P2 IMAD.MOV R9, RZ, RZ, -R9 ;  /* 0x000000ffff09a224 */ /* 0x000fe200078e0a09 */
[----:B------:R-:W-:-:S05]  /*26420*/  @!P1 LOP3.LUT R9, RZ, R8, RZ, 0x33, !PT ;  /* 0x00000008ff099212 */ /* 0x000fca00078e33ff */
[----:B------:R-:W-:Y:S02]  /*26430*/  IMAD R4, R10, R9, RZ ;  /* 0x000000090a047224 */ /* 0x000fe400078e02ff */
[----:B------:R-:W-:Y:S02]  /*26440*/  IMAD.MOV R9, RZ, RZ, -R9 ;  /* 0x000000ffff097224 */ /* 0x000fe400078e0a09 */
[----:B------:R-:W-:Y:S02]  /*26450*/  IMAD.MOV R3, RZ, RZ, -R4 ;  /* 0x000000ffff037224 */ /* 0x000fe400078e0a04 */
[----:B------:R-:W-:-:S03]  /*26460*/  IMAD R7, R8, R9, R7 ;  /* 0x0000000908077224 */ /* 0x000fc600078e0207 */
[----:B------:R-:W-:Y:S01]  /*26470*/  VIADDMNMX R10, R3, UR5, R10, PT ;  /* 0x00000005030a7c46 */ /* 0x000fe2000b80010a */
[----:B------:R-:W-:Y:S01]  /*26480*/  IMAD.IADD R4, R7, 0x1, R4 ;  /* 0x0000000107047824 */ /* 0x000fe200078e0204 */
[----:B------:R-:W-:Y:S02]  /*26490*/  IABS R8, R7 ;  /* 0x0000000700087213 */ /* 0x000fe40000000000 */
        /* <DEDUP_REMOVED lines=9> */
[-C--:B------:R-:W-:Y:S02]  /*26530*/  IABS R9, R10.reuse ;  /* 0x0000000a00097213 */ /* 0x080fe40000000000 */
[----:B------:R-:W-:-:S03]  /*26540*/  LOP3.LUT R2, R7, R10, RZ, 0x3c, !PT ;  /* 0x0000000a07027212 */ /* 0x000fc600078e3cff */
[----:B------:R-:W-:Y:S01]  /*26550*/  IMAD.MOV R9, RZ, RZ, -R9 ;  /* 0x000000ffff097224 */ /* 0x000fe200078e0a09 */
[----:B------:R-:W-:Y:S01]  /*26560*/  ISETP.GE.AND P2, PT, R2, RZ, PT ;  /* 0x000000ff0200720c */ /* 0x000fe20003f46270 */
[----:B------:R-:W-:-:S04]  /*26570*/  IMAD.HI.U32 R3, R3, R8, RZ ;  /* 0x0000000803037227 */ /* 0x000fc800078e00ff */
[----:B------:R-:W-:-:S05]  /*26580*/  IMAD R9, R3, R9, R8 ;  /* 0x0000000903097224 */ /* 0x000fca00078e0208 */
[----:B------:R-:W-:-:S13]  /*26590*/  ISETP.GT.U32.AND P1, PT, R6, R9, PT ;  /* 0x000000090600720c */ /* 0x000fda0003f24070 */
[----:B------:R-:W-:Y:S01]  /*265a0*/  @!P1 IMAD.IADD R9, R9, 0x1, -R6 ;  /* 0x0000000109099824 */ /* 0x000fe200078e0a06 */
[----:B------:R-:W-:Y:S02]  /*265b0*/  @!P1 IADD3 R3, R3, 0x1, RZ ;  /* 0x0000000103039810 */ /* 0x000fe40007ffe0ff */
        /* <DEDUP_REMOVED lines=10> */
.L_x_7682:
[----:B------:R-:W-:Y:S02]  /*26660*/  IMAD.MOV.U32 R17, RZ, RZ, RZ ;  /* 0x000000ffff117224 */ /* 0x000fe400078e00ff */
[----:B------:R-:W-:Y:S02]  /*26670*/  IMAD.U32 R16, RZ, RZ, UR6 ;  /* 0x00000006ff107e24 */ /* 0x000fe4000f8e00ff */
[----:B------:R-:W-:-:S07]  /*26680*/  IMAD.MOV.U32 R18, RZ, RZ, RZ ;  /* 0x000000ffff127224 */ /* 0x000fce00078e00ff */
.L_x_7687:
[----:B------:R-:W-:-:S13]  /*26690*/  ISETP.NE.AND P0, PT, R0, RZ, PT ;  /* 0x000000ff0000720c */ /* 0x000fda0003f05270 */
[----:B------:R-:W1:Y:S01]  /*266a0*/  @!P0 S2R R3, SR_CgaCtaId ;  /* 0x0000000000038919 */ /* 0x000e620000008800 */
[----:B------:R-:W-:-:S04]  /*266b0*/  @!P0 MOV R0, 0x400 ;  /* 0x0000040000008802 */ /* 0x000fc80000000f00 */
[----:B-1----:R-:W-:-:S05]  /*266c0*/  @!P0 LEA R0, R3, R0, 0x18 ;  /* 0x0000000003008211 */ /* 0x002fca00078ec0ff */
[----:B------:R2:W-:Y:S01]  /*266d0*/  @!P0 STS.128 [R0+0x2e8d0], R16 ;  /* 0x02e8d01000008388 */ /* 0x0005e20000000c00 */
[----:B------:R-:W-:Y:S06]  /*266e0*/  BAR.ARV 0x5, 0x180 ;  /* 0x0146000000007b1d */ /* 0x000fec0000002000 */
.L_x_7680:
[----:B--2---:R-:W-:Y:S01]  /*266f0*/  MOV R0, 0x1 ;  /* 0x0000000100007802 */ /* 0x004fe20000000f00 */
        /* <DEDUP_REMOVED lines=9> */
[----:B0-----:R-:W-:-:S05]  /*26790*/  LOP3.LUT R0, R0, 0x7f, RZ, 0xc0, !PT ;  /* 0x0000007f00007812 */ /* 0x001fca00078ec0ff */
[----:B------:R-:W-:Y:S02]  /*267a0*/  IMAD.SHL.U32 R0, R0, 0x10, RZ ;  /* 0x0000001000007824 */ /* 0x000fe400078e00ff */
[----:B-1----:R-:W-:-:S03]  /*267b0*/  IMAD.SHL.U32 R4, R6, 0x20, RZ ;  /* 0x0000002006047824 */ /* 0x002fc600078e00ff */
[----:B------:R-:W-:Y:S01]  /*267c0*/  LOP3.LUT R3, R0, 0x600, RZ, 0xc0, !PT ;  /* 0x0000060000037812 */ /* 0x000fe200078ec0ff */
[----:B------:R-:W-:-:S03]  /*267d0*/  IMAD.SHL.U32 R0, R6, 0x80, RZ ;  /* 0x0000008006007824 */ /* 0x000fc600078e00ff */
[----:B------:R-:W-:Y:S02]  /*267e0*/  LOP3.LUT R5, R3, 0x60, R4, 0xf8, !PT ;  /* 0x0000006003057812 */ /* 0x000fe400078ef804 */
[----:B------:R-:W-:Y:S02]  /*267f0*/  SHF.R.U32.HI R3, RZ, 0x1, R6 ;  /* 0x00000001ff037819 */ /* 0x000fe40000011606 */
[----:B------:R-:W-:Y:S02]  /*26800*/  LOP3.LUT R5, R5, 0x100, R4, 0xf8, !PT ;  /* 0x0000010005057812 */ /* 0x000fe400078ef804 */
[----:B------:R-:W-:Y:S02]  /*26810*/  LOP3.LUT R4, R4, 0x80, RZ, 0xc0, !PT ;  /* 0x0000008004047812 */ /* 0x000fe400078ec0ff */
[C---:B------:R-:W-:Y:S01]  /*26820*/  LOP3.LUT P0, RZ, R6.reuse, 0x4, RZ, 0xc0, !PT ;  /* 0x0000000406ff7812 */ /* 0x040fe2000780c0ff */
[----:B------:R-:W-:Y:S01]  /*26830*/  IMAD.SHL.U32 R7, R6, 0x4, RZ ;  /* 0x0000000406077824 */ /* 0x000fe200078e00ff */
[----:B------:R-:W-:-:S04]  /*26840*/  LOP3.LUT R4, R4, 0x10, R6, 0xf8, !PT ;  /* 0x0000001004047812 */ /* 0x000fc800078ef806 */
        /* <DEDUP_REMOVED lines=36> */
.L_x_7785:
[----:B0-----:R-:W0:Y:S02]  /*26a90*/  LDC.64 R2, c[0x0][0xc60] ;  /* 0x00031800ff027b82 */ /* 0x001e240000000a00 */
[----:B0-----:R-:W-:-:S05]  /*26aa0*/  IMAD.WIDE R2, R19, 0x4, R2 ;  /* 0x0000000413027825 */ /* 0x001fca00078e0202 */
[----:B--2---:R-:W2:Y:S01]  /*26ab0*/  LDG.E R12, desc[UR60][R2.64] ;  /* 0x0000003c020c7981 */ /* 0x004ea2000c1e1900 */
[----:B------:R-:W-:Y:S05]  /*26ac0*/  YIELD ;  /* 0x0000000000007946 */ /* 0x000fea0003800000 */
[----:B------:R-:W-:Y:S01]  /*26ad0*/  ULDC.64 UR4, c[0x0][0xa28] ;  /* 0x00028a0000047ab9 */ /* 0x000fe20000000a00 */
[----:B------:R-:W-:Y:S01]  /*26ae0*/  MOV R0, RZ ;  /* 0x000000ff00007202 */ /* 0x000fe20000000f00 */
[----:B------:R-:W-:Y:S01]  /*26af0*/  IMAD.MOV.U32 R8, RZ, RZ, RZ ;  /* 0x000000ffff087224 */ /* 0x000fe200078e00ff */
[----:B------:R-:W-:Y:S01]  /*26b00*/  ISETP.NE.U32.AND P0, PT, RZ, UR4, PT ;  /* 0x00000004ff007c0c */ /* 0x000fe2000bf05070 */
[----:B------:R-:W-:Y:S01]  /*26b10*/  ULDC.64 UR6, c[0x0][0xa08] ;  /* 0x0002820000067ab9 */ /* 0x000fe20000000a00 */
[----:B------:R-:W-:Y:S01]  /*26b20*/  ULDC.64 UR8, c[0x0][0xa10] ;  /* 0x0002840000087ab9 */ /* 0x000fe20000000a00 */
[----:B------:R-:W-:Y:S01]  /*26b30*/  IMAD.MOV.U32 R11, RZ, RZ, RZ ;  /* 0x000000ffff0b7224 */ /* 0x000fe200078e00ff */
[----:B------:R-:W-:Y:S01]  /*26b40*/  ISETP.NE.AND.EX P0, PT, RZ, UR5, PT, P0 ;  /* 0x00000005ff007c0c */ /* 0x000fe2000bf05300 */
[----:B------:R-:W-:Y:S01]  /*26b50*/  IMAD.MOV.U32 R20, RZ, RZ, RZ ;  /* 0x000000ffff147224 */ /* 0x000fe200078e00ff */
[----:B------:R-:W-:Y:S01]  /*26b60*/  ULDC.64 UR10, c[0x0][0xa18] ;  /* 0x00028600000a7ab9 */ /* 0x000fe20000000a00 */
[----:B--2---:R-:W-:Y:S01]  /*26b70*/  SHF.R.S32.HI R4, RZ, 0x1f, R12 ;  /* 0x0000001fff047819 */ /* 0x004fe2000001140c */
[----:B------:R-:W-:-:S09]  /*26b80*/  IMAD.SHL.U32 R14, R12, 0x4, RZ ;  /* 0x000000040c0e7824 */ /* 0x000fd200078e00ff */
[C---:B------:R-:W-:Y:S01]  /*26b90*/  @P0 LEA R2, P1, R12.reuse, UR4, 0x2 ;  /* 0x000000040c020c11 */ /* 0x040fe2000f8210ff */
[----:B------:R-:W-:Y:S03]  /*26ba0*/  STL [R1+0x1c], R12 ;  /* 0x00001c0c01007387 */ /* 0x000fe60000100800 */
[C-C-:B------:R-:W-:Y:S01]  /*26bb0*/  @P0 LEA.HI.X R3, R12.reuse, UR5, R4.reuse, 0x2, P1 ;  /* 0x000000050c030c11 */ /* 0x140fe200088f1404 */
[----:B------:R-:W-:Y:S02]  /*26bc0*/  ULDC.64 UR4, c[0x0][0xa00] ;  /* 0x0002800000047ab9 */ /* 0x000fe40000000a00 */
[----:B------:R-:W-:Y:S02]  /*26bd0*/  ISETP.NE.U32.AND P2, PT, RZ, UR4, PT ;  /* 0x00000004ff007c0c */ /* 0x000fe4000bf45070 */
[----:B------:R0:W5:Y:S01]  /*26be0*/  @P0 LDG.E R0, desc[UR60][R2.64] ;  /* 0x0000003c02000981 */ /* 0x000162000c1e1900 */
[----:B------:R-:W-:-:S02]  /*26bf0*/  SHF.L.U64.HI R13, R12, 0x2, R4 ;  /* 0x000000020c0d7819 */ /* 0x000fc40000010204 */
[----:B------:R-:W-:Y:S01]  /*26c00*/  ISETP.NE.AND.EX P2, PT, RZ, UR5, PT, P2 ;  /* 0x00000005ff007c0c */ /* 0x000fe2000bf45320 */
[----:B------:R-:W-:Y:S01]  /*26c10*/  STL [R1+0x40], R14 ;  /* 0x0000400e01007387 */ /* 0x000fe20000100800 */
[----:B------:R-:W-:Y:S02]  /*26c20*/  ISETP.NE.U32.AND P0, PT, RZ, UR6, PT ;  /* 0x00000006ff007c0c */ /* 0x000fe4000bf05070 */
[----:B------:R-:W-:Y:S01]  /*26c30*/  ISETP.NE.U32.AND P1, PT, RZ, UR8, PT ;  /* 0x00000008ff007c0c */ /* 0x000fe2000bf25070 */
[----:B------:R-:W-:Y:S01]  /*26c40*/  STL [R1+0x44], R13 ;  /* 0x0000440d01007387 */ /* 0x000fe20000100800 */
[----:B------:R-:W-:Y:S02]  /*26c50*/  ISETP.NE.AND.EX P0, PT, RZ, UR7, PT, P0 ;  /* 0x00000007ff007c0c */ /* 0x000fe4000bf05300 */
[----:B0-----:R-:W-:Y:S02]  /*26c60*/  IADD3 R2, P4, R14, UR4, RZ ;  /* 0x000000040e027c10 */ /* 0x001fe4000ff9e0ff */
[----:B------:R-:W-:-:S02]  /*26c70*/  ISETP.NE.AND.EX P1, PT, RZ, UR9, PT, P1 ;  /* 0x00000009ff007c0c */ /* 0x000fc4000bf25310 */
[C---:B------:R-:W-:Y:S02]  /*26c80*/  IADD3.X R3, R13.reuse, UR5, RZ, P4, !PT ;  /* 0x000000050d037c10 */ /* 0x040fe4000a7fe4ff */
[C---:B------:R-:W-:Y:S02]  /*26c90*/  IADD3 R6, P5, R14.reuse, UR6, RZ ;  /* 0x000000060e067c10 */ /* 0x040fe4000ffbe0ff */
[----:B------:R-:W-:Y:S01]  /*26ca0*/  IADD3 R4, P4, R14, UR8, RZ ;  /* 0x000000080e047c10 */ /* 0x000fe2000ff9e0ff */
[----:B------:R-:W2:Y:S01]  /*26cb0*/  @P2 LDG.E R8, desc[UR60][R2.64] ;  /* 0x0000003c02082981 */ /* 0x000ea2000c1e1900 */
[C---:B------:R-:W-:Y:S02]  /*26cc0*/  IADD3.X R7, R13.reuse, UR7, RZ, P5, !PT ;  /* 0x000000070d077c10 */ /* 0x040fe4000affe4ff */
[----:B------:R-:W-:Y:S02]  /*26cd0*/  IADD3.X R5, R13, UR9, RZ, P4, !PT ;  /* 0x000000090d057c10 */ /* 0x000fe4000a7fe4ff */
[----:B------:R-:W-:Y:S01]  /*26ce0*/  ISETP.NE.U32.AND P3, PT, RZ, UR10, PT ;  /* 0x0000000aff007c0c */ /* 0x000fe2000bf65070 */
[----:B------:R-:W5:Y:S01]  /*26cf0*/  @P0 LDG.E R11, desc[UR60][R6.64] ;  /* 0x0000003c060b0981 */ /* 0x000f62000c1e1900 */
[----:B------:R-:W-:-:S02]  /*26d00*/  ULDC UR4, c[0x0][0x288] ;  /* 0x0000a20000047ab9 */ /* 0x000fc40000000800 */
[----:B------:R-:W-:Y:S01]  /*26d10*/  ISETP.NE.AND.EX P3, PT, RZ, UR11, PT, P3 ;  /* 0x0000000bff007c0c */ /* 0x000fe2000bf65330 */
[----:B------:R-:W5:Y:S01]  /*26d20*/  @P1 LDG.E R20, desc[UR60][R4.64] ;  /* 0x0000003c04141981 */ /* 0x000f62000c1e1900 */
[----:B------:R-:W-:Y:S01]  /*26d30*/  IMAD.U32 R10, RZ, RZ, UR4 ;  /* 0x00000004ff0a7e24 */ /* 0x000fe2000f8e00ff */
[----:B------:R-:W-:Y:S02]  /*26d40*/  ULDC.64 UR4, c[0x0][0x3f8] ;  /* 0x0000fe0000047ab9 */ /* 0x000fe40000000a00 */
        /* <DEDUP_REMOVED lines=18> */
.L_x_7689:
        /* <DEDUP_REMOVED lines=10> */
.L_x_7690:
[----:B------:R-:W-:Y:S05]  /*26f10*/  @!P0 BRA `(.L_x_7691) ;  /* 0x00000000000c8947 */ /* 0x000fea0003800000 */
[----:B------:R-:W2:Y:S04]  /*26f20*/  LDG.E R9, desc[UR60][R6.64] ;  /* 0x0000003c06097981 */ /* 0x000ea8000c1e1900 */
[----:B------:R-:W2:Y:S02]  /*26f30*/  LDG.E R6, desc[UR60][R6.64+0x4] ;  /* 0x0000043c06067981 */ /* 0x000ea4000c1e1900 */
[----:B--2---:R-:W-:-:S07]  /*26f40*/  IMAD.IADD R9, R6, 0x1, -R9 ;  /* 0x0000000106097824 */ /* 0x004fce00078e0a09 */
.L_x_7691:
[----:B0-----:R-:W2:Y:S01]  /*26f50*/  @P1 LDG.E R2, desc[UR60][R4.64] ;  /* 0x0000003c04021981 */ /* 0x001ea2000c1e1900 */
[----:B-----5:R-:W-:-:S03]  /*26f60*/  IMAD.IADD R0, R9, 0x1, -R0 ;  /* 0x0000000109007824 */ /* 0x020fc600078e0a00 */
[----:B------:R-:W2:Y:S01]  /*26f70*/  @P1 LDG.E R4, desc[UR60][R4.64+0x4] ;  /* 0x0000043c04041981 */ /* 0x000ea2000c1e1900 */
[----:B------:R-:W-:Y:S01]  /*26f80*/  BSSY B0, `(.L_x_7692) ;  /* 0x00000ff000007945 */ /* 0x000fe20003800000 */
[----:B--2---:R-:W-:Y:S01]  /*26f90*/  @P1 IMAD.IADD R8, R4, 0x1, -R2 ;  /* 0x0000000104081824 */ /* 0x004fe200078e0a02 */
[----:B------:R-:W-:-:S03]  /*26fa0*/  LEA R2, R17, 0x15f, 0x7 ;  /* 0x0000015f11027811 */ /* 0x000fc600078e38ff */
[----:B------:R-:W-:-:S04]  /*26fb0*/  IMAD.IADD R4, R0, 0x1, R8 ;  /* 0x0000000100047824 */ /* 0x000fc800078e0208 */
[C---:B------:R-:W-:Y:S01]  /*26fc0*/  VIADD R5, R4.reuse, 0xdf ;  /* 0x000000df04057836 */ /* 0x040fe20000000000 */
[----:B------:R-:W-:Y:S01]  /*26fd0*/  IADD3 R3, R4, R2, -R10 ;  /* 0x0000000204037210 */ /* 0x000fe20007ffe80a */
[----:B------:R-:W-:Y:S02]  /*26fe0*/  IMAD.MOV.U32 R4, RZ, RZ, RZ ;  /* 0x000000ffff047224 */ /* 0x000fe400078e00ff */
[----:B------:R-:W-:Y:S02]  /*26ff0*/  IMAD.MOV.U32 R2, RZ, RZ, RZ ;  /* 0x000000ffff027224 */ /* 0x000fe400078e00ff */
[----:B------:R-:W-:-:S04]  /*27000*/  IMAD.HI R4, R5, -0x6db6db6d, R4 ;  /* 0x9249249305047827 */ /* 0x000fc800078e0204 */
[----:B------:R-:W-:Y:S01]  /*27010*/  IMAD.HI R2, R3, -0x6db6db6d, R2 ;  /* 0x9249249303027827 */ /* 0x000fe200078e0202 */
[----:B------:R-:W-:-:S04]  /*27020*/  SHF.R.U32.HI R3, RZ, 0x1f, R4 ;  /* 0x0000001fff037819 */ /* 0x000fc80000011604 */
[----:B------:R-:W-:Y:S02]  /*27030*/  LEA.HI.SX32 R4, R4, R3, 0x19 ;  /* 0x0000000304047211 */ /* 0x000fe400078fcaff */
[----:B------:R-:W-:-:S04]  /*27040*/  SHF.R.U32.HI R3, RZ, 0x1f, R2 ;  /* 0x0000001fff037819 */ /* 0x000fc80000011602 */
[----:B------:R-:W-:-:S04]  /*27050*/  LEA.HI.SX32 R2, R2, R3, 0x19 ;  /* 0x0000000302027211 */ /* 0x000fc800078fcaff */
[----:B------:R-:W-:-:S05]  /*27060*/  VIMNMX R6, R4, R2, PT ;  /* 0x0000000204067248 */ /* 0x000fca0003fe0100 */
[--C-:B------:R-:W-:Y:S02]  /*27070*/  IMAD R4, R6, 0xe0, -R0.reuse ;  /* 0x000000e006047824 */ /* 0x100fe400078e0a00 */
[----:B------:R-:W-:-:S03]  /*27080*/  IMAD.MOV R0, RZ, RZ, -R0 ;  /* 0x000000ffff007224 */ /* 0x000fc600078e0a00 */
[----:B------:R-:W-:Y:S02]  /*27090*/  VIMNMX R4, R4, R8, PT ;  /* 0x0000000804047248 */ /* 0x000fe40003fe0100 */
[----:B------:R-:W-:-:S04]  /*270a0*/  VIMNMX R0, RZ, R0, !PT ;  /* 0x00000000ff007248 */ /* 0x000fc80007fe0100 */
[----:B------:R-:W-:Y:S02]  /*270b0*/  ISETP.GT.AND P0, PT, R4, R0, PT ;  /* 0x000000000400720c */ /* 0x000fe40003f04270 */
[----:B------:R-:W-:-:S11]  /*270c0*/  SHF.R.U32.HI R2, RZ, 0x5, R0 ;  /* 0x00000005ff027819 */ /* 0x000fd60000011600 */
[----:B------:R-:W-:Y:S01]  /*270d0*/  @P0 IADD3 R5, R4, 0xdf, RZ ;  /* 0x000000df04050810 */ /* 0x000fe20007ffe0ff */
[----:B------:R-:W-:-:S04]  /*270e0*/  @P0 IMAD.MOV.U32 R4, RZ, RZ, RZ ;  /* 0x000000ffff040224 */ /* 0x000fc800078e00ff */
[----:B------:R-:W-:-:S04]  /*270f0*/  @P0 IMAD.HI R5, R5, -0x6db6db6d, R4 ;  /* 0x9249249305050827 */ /* 0x000fc800078e0204 */
[----:B------:R-:W-:Y:S01]  /*27100*/  IMAD.WIDE.U32 R2, R2, 0x24924925, RZ ;  /* 0x2492492502027825 */ /* 0x000fe200078e00ff */
[----:B------:R-:W-:Y:S01]  /*27110*/  @P0 SHF.R.U32.HI R0, RZ, 0x1f, R5 ;  /* 0x0000001fff000819 */ /* 0x000fe20000011605 */
[----:B------:R0:W-:Y:S02]  /*27120*/  STL [R1+0x48], R6 ;  /* 0x0000480601007387 */ /* 0x0001e40000100800 */
[----:B------:R-:W-:Y:S01]  /*27130*/  IMAD.MOV.U32 R4, RZ, RZ, R3 ;  /* 0x000000ffff047224 */ /* 0x000fe200078e0003 */
        /* <DEDUP_REMOVED lines=18> */
.L_x_7892:
[----:B-1----:R-:W-:Y:S02]  /*27260*/  ISETP.NE.AND P0, PT, R14, RZ, PT ;  /* 0x000000ff0e00720c */ /* 0x002fe40003f05270 */
[----:B------:R-:W-:-:S11]  /*27270*/  PLOP3.LUT P6, PT, PT, PT, PT, 0x8, 0x0 ;  /* 0x000000000000781c */ /* 0x000fd60003fce170 */
[----:B------:R-:W-:Y:S05]  /*27280*/  @P0 BRA `(.L_x_7695) ;  /* 0x00000000000c0947 */ /* 0x000fea0003800000 */
[----:B------:R-:W-:-:S03]  /*27290*/  UMOV UR4, 0xffffffff ;  /* 0xffffffff00047882 */ /* 0x000fc60000000000 */
[----:B------:R-:W-:Y:S05]  /*272a0*/  BRA.DIV UR4, `(.L_x_7696) ;  /* 0x0000007204487947 */ /* 0x000fea000b800000 */
[----:B------:R-:W-:-:S13]  /*272b0*/  ELECT P6, URZ, PT ;  /* 0x00000000003f782f */ /* 0x000fda00038c0000 */
.L_x_7695:
        /* <DEDUP_REMOVED lines=12> */
.L_x_7895:
[----:B------:R-:W-:Y:S05]  /*27380*/  BSYNC B1 ;  /* 0x0000000000017941 */ /* 0x000fea0003800000 */
.L_x_7697:
        /* <DEDUP_REMOVED lines=12> */
.L_x_7896:
[----:B------:R-:W-:Y:S05]  /*27450*/  BSYNC B2 ;  /* 0x0000000000027941 */ /* 0x000fea0003800000 */
.L_x_7701:
        /* <DEDUP_REMOVED lines=9> */
.L_x_7704:
[----:B------:R-:W-:Y:S05]  /*274f0*/  BSYNC B2 ;  /* 0x0000000000027941 */ /* 0x000fea0003800000 */
.L_x_7703:
[----:B------:R-:W2:Y:S01]  /*27500*/  LDL R6, [R1+0xc] ;  /* 0x00000c0001067983 */ /* 0x000ea20000100800 */
[----:B------:R-:W-:Y:S01]  /*27510*/  IMAD.MOV.U32 R12, RZ, RZ, RZ ;  /* 0x000000ffff0c7224 */ /* 0x000fe200078e00ff */
[----:B------:R-:W-:Y:S01]  /*27520*/  UIADD3 UR4, UP0, UR36, 0x570, URZ ;  /* 0x0000057024047890 */ /* 0x000fe2000ff1e03f */
[----:B0-----:R-:W-:Y:S01]  /*27530*/  IMAD R5, R4, 0xe0, R20 ;  /* 0x000000e004057824 */ /* 0x001fe200078e0214 */
[----:B------:R-:W-:Y:S01]  /*27540*/  PLOP3.LUT P0, PT, PT, PT, PT, 0x80, 0x0 ;  /* 0x000000000000781c */ /* 0x000fe20003f0f070 */
[----:B------:R-:W-:Y:S01]  /*27550*/  UMOV UR6, 0x0 ;  /* 0x0000000000067882 */ /* 0x000fe20000000000 */
[----:B------:R-:W-:Y:S01]  /*27560*/  R2UR UR10, R12 ;  /* 0x000000000c0a72ca */ /* 0x000fe200000e0000 */
[----:B------:R-:W-:Y:S01]  /*27570*/  UIADD3.X UR5, URZ, UR37, URZ, UP0, !UPT ;  /* 0x000000253f057290 */ /* 0x000fe200087fe43f */
[----:B------:R-:W-:Y:S01]  /*27580*/  IADD3 R5, R5, -0xe0, RZ ;  /* 0xffffff2005057810 */ /* 0x000fe20007ffe0ff */
[----:B------:R-:W-:Y:S01]  /*27590*/  UMOV UR7, 0x12f00000 ;  /* 0x12f0000000077882 */ /* 0x000fe20000000000 */
[----:B--2---:R-:W-:-:S02]  /*275a0*/  IMAD R10, R6, 0x7000, R11 ;  /* 0x00007000060a7824 */ /* 0x004fc400078e020b */
[----:B------:R-:W-:Y:S02]  /*275b0*/  VIADD R6, R8, 0x2e890 ;  /* 0x0002e89008067836 */ /* 0x000fe40000000000 */
[----:B------:R-:W-:-:S07]  /*275c0*/  VIADD R7, R10, 0x20400 ;  /* 0x000204000a077836 */ /* 0x000fce0000000000 */
.L_x_7705:
        /* <DEDUP_REMOVED lines=13> */
.L_x_7897:
[----:B------:R-:W-:Y:S05]  /*276a0*/  BSYNC B2 ;  /* 0x0000000000027941 */ /* 0x000fea0003800000 */
.L_x_7706:
        /* <DEDUP_REMOVED lines=11> */
.L_x_7709:
[----:B------:R-:W-:Y:S05]  /*27760*/  BSYNC B2 ;  /* 0x0000000000027941 */ /* 0x000fea0003800000 */
.L_x_7708:
        /* <DEDUP_REMOVED lines=8> */
.L_x_7710:
        /* <DEDUP_REMOVED lines=10> */
.L_x_7700:
[----:B------:R-:W-:Y:S05]  /*27890*/  BSYNC B1 ;  /* 0x0000000000017941 */ /* 0x000fea0003800000 */
.L_x_7699:
[----:B01----:R-:W2:Y:S04]  /*278a0*/  LDL.LU R9, [R1+0xc] ;  /* 0x00000c0001097983 */ /* 0x003ea80000300800 */
[----:B------:R-:W3:Y:S01]  /*278b0*/  LDL.LU R8, [R1+0x18] ;  /* 0x0000180001087983 */ /* 0x000ee20000300800 */
[----:B------:R-:W-:Y:S01]  /*278c0*/  PLOP3.LUT P0, PT, PT, PT, PT, 0x8, 0x0 ;  /* 0x000000000000781c */ /* 0x000fe20003f0e170 */
[----:B--2---:R-:W-:-:S05]  /*278d0*/  VIADD R5, R9, 0x1 ;  /* 0x0000000109057836 */ /* 0x004fca0000000000 */
[----:B------:R-:W-:-:S04]  /*278e0*/  ISETP.NE.AND P1, PT, R5, 0x2, PT ;  /* 0x000000020500780c */ /* 0x000fc80003f25270 */
[----:B------:R-:W-:Y:S02]  /*278f0*/  SEL R6, RZ, 0x1, P1 ;  /* 0x00000001ff067807 */ /* 0x000fe40000800000 */
[----:B------:R-:W-:Y:S02]  /*27900*/  SEL R5, R5, RZ, P1 ;  /* 0x000000ff05057207 */ /* 0x000fe40000800000 */
[----:B---3--:R-:W-:Y:S02]  /*27910*/  LOP3.LUT R8, R8, R6, RZ, 0x3c, !PT ;  /* 0x0000000608087212 */ /* 0x008fe400078e3cff */
[----:B------:R-:W-:-:S03]  /*27920*/  IADD3 R6, R4, -0x2, RZ ;  /* 0xfffffffe04067810 */ /* 0x000fc60007ffe0ff */
[----:B------:R0:W-:Y:S01]  /*27930*/  STL [R1+0x18], R8 ;  /* 0x0000180801007387 */ /* 0x0001e20000100800 */
[----:B------:R-:W-:-:S03]  /*27940*/  ISETP.GE.AND P2, PT, R6, R3, PT ;  /* 0x000000030600720c */ /* 0x000fc60003f46270 */
[----:B------:R0:W-:Y:S10]  /*27950*/  STL [R1+0xc], R5 ;  /* 0x00000c0501007387 */ /* 0x0001f40000100800 */
[----:B0-----:R-:W-:Y:S05]  /*27960*/  @!P2 BRA `(.L_x_7693) ;  /* 0x000000040080a947 */ /* 0x001fea0003800000 */
[C---:B------:R-:W-:Y:S02]  /*27970*/  IMAD R5, R4.reuse, 0xe0, R20 ;  /* 0x000000e004057824 */ /* 0x040fe400078e0214 */
[----:B------:R-:W-:Y:S02]  /*27980*/  VIADD R4, R4, 0xffffffff ;  /* 0xffffffff04047836 */ /* 0x000fe40000000000 */
[----:B------:R-:W-:-:S07]  /*27990*/  VIADD R5, R5, 0xfffffe40 ;  /* 0xfffffe4005057836 */ /* 0x000fce0000000000 */
.L_x_7723:
        /* <DEDUP_REMOVED lines=13> */
.L_x_7898:
[----:B------:R-:W-:Y:S05]  /*27a70*/  BSYNC B2 ;  /* 0x0000000000027941 */ /* 0x000fea0003800000 */
.L_x_7713:
        /* <DEDUP_REMOVED lines=9> */
.L_x_7716:
[----:B------:R-:W-:Y:S05]  /*27b10*/  BSYNC B2 ;  /* 0x0000000000027941 */ /* 0x000fea0003800000 */
.L_x_7715:
        /* <DEDUP_REMOVED lines=11> */
.L_x_7717:
        /* <DEDUP_REMOVED lines=13> */
.L_x_7899:
[----:B------:R-:W-:Y:S05]  /*27ca0*/  BSYNC B2 ;  /* 0x0000000000027941 */ /* 0x000fea0003800000 */
.L_x_7718:
        /* <DEDUP_REMOVED lines=11> */
.L_x_7721:
[----:B------:R-:W-:Y:S05]  /*27d60*/  BSYNC B2 ;  /* 0x0000000000027941 */ /* 0x000fea0003800000 */
.L_x_7720:
        /* <DEDUP_REMOVED lines=8> */
.L_x_7722:
        /* <DEDUP_REMOVED lines=10> */
.L_x_7712:
[----:B------:R-:W-:Y:S05]  /*27e90*/  BSYNC B1 ;  /* 0x0000000000017941 */ /* 0x000fea0003800000 */
.L_x_7711:
        /* <DEDUP_REMOVED lines=13> */
.L_x_7693:
[----:B------:R-:W-:Y:S05]  /*27f70*/  BSYNC B0 ;  /* 0x0000000000007941 */ /* 0x000fea0003800000 */
.L_x_7692:
        /* <DEDUP_REMOVED lines=23> */
.L_x_7725:
        /* <DEDUP_REMOVED lines=23> */
.L_x_7727:
        /* <DEDUP_REMOVED lines=15> */
[----:B------:R-:W-:Y:S01]  /*28350*/  MOV R4, UR6 ;  /* 0x0000000600047c02 */ /* 0x000fe20008000f00 */
[----:B------:R-:W-:Y:S01]  /*28360*/  IMAD.U32 R5, RZ, RZ, UR7 ;  /* 0x00000007ff057e24 */ /* 0x000fe2000f8e00ff */
        /* <DEDUP_REMOVED lines=10> */
.L_x_7728:
[----:B0-----:R-:W2:Y:S02]  /*28410*/  LDL R2, [R1+0x14] ;  /* 0x0000140001027983 */ /* 0x001ea40000100800 */
[----:B--2---:R-:W-:-:S04]  /*28420*/  IADD3 R0, R2, 0x400, RZ ;  /* 0x0000040002007810 */ /* 0x004fc80007ffe0ff */
[----:B------:R-:W-:Y:S01]  /*28430*/  LOP3.LUT P0, RZ, R0, 0x9f, RZ, 0xc0, !PT ;  /* 0x0000009f00ff7812 */ /* 0x000fe2000780c0ff */
[----:B------:R0:W-:-:S12]  /*28440*/  STL [R1+0x4c], R0 ;  /* 0x00004c0001007387 */ /* 0x0001d80000100800 */
[----:B0-----:R-:W-:Y:S05]  /*28450*/  @!P0 BRA `(.L_x_7729) ;  /* 0x0000000000408947 */ /* 0x001fea0003800000 */
        /* <DEDUP_REMOVED lines=16> */
.L_x_7729:
        /* <DEDUP_REMOVED lines=19> */
.L_x_7730:
        /* <DEDUP_REMOVED lines=31> */
.L_x_7731:
        /* <DEDUP_REMOVED lines=23> */
.L_x_7902:
[----:B-1----:R-:W-:Y:S02]  /*289f0*/  ISETP.NE.AND P0, PT, R14, RZ, PT ;  /* 0x000000ff0e00720c */ /* 0x002fe40003f05270 */
[----:B------:R-:W-:-:S11]  /*28a00*/  PLOP3.LUT P6, PT, PT, PT, PT, 0x8, 0x0 ;  /* 0x000000000000781c */ /* 0x000fd60003fce170 */
[----:B------:R-:W-:Y:S05]  /*28a10*/  @P0 BRA `(.L_x_7733) ;  /* 0x0000000400c40947 */ /* 0x000fea0003800000 */
[----:B------:R-:W-:-:S03]  /*28a20*/  UMOV UR4, 0xffffffff ;  /* 0xffffffff00047882 */ /* 0x000fc60000000000 */
[----:B------:R-:W-:Y:S05]  /*28a30*/  BRA.DIV UR4, `(.L_x_7734) ;  /* 0x0000005e041c7947 */ /* 0x000fea000b800000 */
[----:B------:R-:W-:-:S13]  /*28a40*/  ELECT P6, URZ, PT ;  /* 0x00000000003f782f */ /* 0x000fda00038c0000 */
.L_x_7905:
        /* <DEDUP_REMOVED lines=25> */
.L_x_7736:
        /* <DEDUP_REMOVED lines=12> */
.L_x_7906:
        /* <DEDUP_REMOVED lines=8> */
.L_x_7738:
        /* <DEDUP_REMOVED lines=22> */
.L_x_7907:
        /* <DEDUP_REMOVED lines=8> */
.L_x_7740:
        /* <DEDUP_REMOVED lines=14> */
.L_x_7735:
        /* <DEDUP_REMOVED lines=21> */
.L_x_7733:
        /* <DEDUP_REMOVED lines=13> */
.L_x_7908:
[----:B------:R-:W-:Y:S05]  /*29200*/  BSYNC B0 ;  /* 0x0000000000007941 */ /* 0x000fea0003800000 */
.L_x_7741:
[----:B0-----:R-:W2:Y:S02]  /*29210*/  LDL R4, [R1+0x48] ;  /* 0x0000480001047983 */ /* 0x001ea40000100800 */
[----:B--2---:R-:W-:-:S13]  /*29220*/  ISETP.GE.AND P0, PT, R4, 0x2, PT ;  /* 0x000000020400780c */ /* 0x004fda0003f06270 */
[----:B------:R-:W-:Y:S05]  /*29230*/  @!P0 BRA `(.L_x_7743) ;  /* 0x0000001400048947 */ /* 0x000fea0003800000 */
[----:B------:R0:W5:Y:S01]  /*29240*/  LDL.LU R6, [R1+0x8] ;  /* 0x0000080001067983 */ /* 0x0001620000300800 */
[----:B------:R-:W-:-:S03]  /*29250*/  VIADD R17, R4, 0xfffffffe ;  /* 0xfffffffe04117836 */ /* 0x000fc60000000000 */
[----:B------:R0:W5:Y:S04]  /*29260*/  LDL.LU R7, [R1+0x10] ;  /* 0x0000100001077983 */ /* 0x0001680000300800 */
.L_x_7763:
        /* <DEDUP_REMOVED lines=11> */
[----:B------:R-:W-:Y:S02]  /*29320*/  MOV R8, R17 ;  /* 0x0000001100087202 */ /* 0x000fe40000000f00 */
[----:B------:R-:W-:-:S04]  /*29330*/  ISETP.NE.U32.AND P0, PT, RZ, UR4, PT ;  /* 0x00000004ff007c0c */ /* 0x000fc8000bf05070 */
[----:B------:R-:W-:-:S13]  /*29340*/  ISETP.NE.AND.EX P0, PT, RZ, UR5, PT, P0 ;  /* 0x00000005ff007c0c */ /* 0x000fda000bf05300 */
[----:B------:R-:W-:Y:S05]  /*29350*/  @!P0 BRA `(.L_x_7746) ;  /* 0x0000000000488947 */ /* 0x000fea0003800000 */
[----:B------:R-:W2:Y:S01]  /*29360*/  LDL R11, [R1+0x1c] ;  /* 0x00001c00010b7983 */ /* 0x000ea20000100800 */
[----:B------:R-:W3:Y:S01]  /*29370*/  LDC R5, c[0x0][0x41c] ;  /* 0x00010700ff057b82 */ /* 0x000ee20000000800 */
[----:B------:R-:W-:Y:S01]  /*29380*/  ULDC.64 UR6, c[0x0][0x408] ;  /* 0x0001020000067ab9 */ /* 0x000fe20000000a00 */
[----:B---3--:R-:W-:-:S13]  /*29390*/  ISETP.NE.AND P0, PT, R5, 0x1, PT ;  /* 0x000000010500780c */ /* 0x008fda0003f05270 */
[----:B------:R-:W3:Y:S02]  /*293a0*/  @P0 LDC.64 R2, c[0x0][0x420] ;  /* 0x00010800ff020b82 */ /* 0x000ee40000000a00 */
[----:B---3--:R-:W-:-:S04]  /*293b0*/  @P0 IMAD.HI.U32 R4, R17, R2, RZ ;  /* 0x0000000211040227 */ /* 0x008fc800078e00ff */
[----:B------:R-:W-:Y:S01]  /*293c0*/  IMAD.MOV.U32 R2, RZ, RZ, R17 ;  /* 0x000000ffff027224 */ /* 0x000fe200078e0011 */
[----:B------:R-:W-:-:S04]  /*293d0*/  @P0 SHF.R.U32.HI R2, RZ, R3, R4 ;  /* 0x00000003ff020219 */ /* 0x000fc80000011604 */
[--C-:B------:R-:W-:Y:S01]  /*293e0*/  SHF.R.S32.HI R3, RZ, 0x1f, R2.reuse ;  /* 0x0000001fff037819 */ /* 0x100fe20000011402 */
[--C-:B------:R-:W-:Y:S02]  /*293f0*/  IMAD.MOV R8, RZ, RZ, -R2.reuse ;  /* 0x000000ffff087224 */ /* 0x100fe400078e0a02 */
        /* <DEDUP_REMOVED lines=8> */
.L_x_7746:
        /* <DEDUP_REMOVED lines=11> */
.L_x_7909:
[----:B------:R-:W-:Y:S05]  /*29530*/  BSYNC B1 ;  /* 0x0000000000017941 */ /* 0x000fea0003800000 */
.L_x_7747:
        /* <DEDUP_REMOVED lines=9> */
.L_x_7750:
[----:B------:R-:W-:Y:S05]  /*295d0*/  BSYNC B1 ;  /* 0x0000000000017941 */ /* 0x000fea0003800000 */
.L_x_7749:
        /* <DEDUP_REMOVED lines=16> */
.L_x_7751:
        /* <DEDUP_REMOVED lines=13> */
.L_x_7910:
[----:B------:R-:W-:Y:S05]  /*297b0*/  BSYNC B1 ;  /* 0x0000000000017941 */ /* 0x000fea0003800000 */
.L_x_7752:
        /* <DEDUP_REMOVED lines=11> */
.L_x_7755:
[----:B------:R-:W-:Y:S05]  /*29870*/  BSYNC B1 ;  /* 0x0000000000017941 */ /* 0x000fea0003800000 */
.L_x_7754:
        /* <DEDUP_REMOVED lines=8> */
.L_x_7756:
        /* <DEDUP_REMOVED lines=10> */
.L_x_7745:
[----:B------:R-:W-:Y:S05]  /*299a0*/  BSYNC B0 ;  /* 0x0000000000007941 */ /* 0x000fea0003800000 */
.L_x_7744:
[----:B------:R-:W-:-:S06]  /*299b0*/  UISETP.NE.AND UP0, UPT, UR38, 0x3, UPT ;  /* 0x000000032600788c */ /* 0x000fcc000bf05270 */
[----:B------:R-:W-:-:S13]  /*299c0*/  PLOP3.LUT P0, PT, PT, PT, UP0, 0x80, 0x0 ;  /* 0x000000000000781c */ /* 0x000fda0003f0f008 */
[----:B------:R-:W-:Y:S05]  /*299d0*/  @!P0 BRA `(.L_x_7757) ;  /* 0x0000000000048947 */ /* 0x000fea0003800000 */
[----:B------:R-:W-:Y:S01]  /*299e0*/  BPT.TRAP 0x1 ;  /* 0x000000040000795c */ /* 0x000fe20000300000 */
.L_x_7757:
        /* <DEDUP_REMOVED lines=11> */
.L_x_7911:
[----:B------:R-:W-:Y:S05]  /*29aa0*/  BSYNC B0 ;  /* 0x0000000000007941 */ /* 0x000fea0003800000 */
.L_x_7758:
[----:B------:R-:W-:Y:S05]  /*29ab0*/  @!P0 BRA `(.L_x_7760) ;  /* 0x0000000000048947 */ /* 0x000fea0003800000 */
[----:B------:R-:W-:Y:S01]  /*29ac0*/  BPT.TRAP 0x1 ;  /* 0x000000040000795c */ /* 0x000fe20000300000 */
.L_x_7760:
[----:B------:R-:W-:Y:S01]  /*29ad0*/  SHF.L.U32 R4, R7, 0x1f, RZ ;  /* 0x0000001f07047819 */ /* 0x000fe200000006ff */
[----:B--2---:R-:W-:-:S03]  /*29ae0*/  IMAD R3, R6, 0x7000, RZ ;  /* 0x0000700006037824 */ /* 0x004fc600078e02ff */
[----:B------:R-:W2:Y:S02]  /*29af0*/  SYNCS.PHASECHK.TRANS64.TRYWAIT P2, [R18+URZ+0x2e860], R4 ;  /* 0x02e86004120075a7 */ /* 0x000ea4000804017f */
[----:B--2---:R-:W-:Y:S05]  /*29b00*/  @!P2 BRA `(.L_x_7761) ;  /* 0x0000004c008ca947 */ /* 0x004fea0003800000 */
.L_x_7912:
[----:B------:R-:W3:Y:S04]  /*29b10*/  LDL R12, [R1+0x24] ;  /* 0x00002400010c7983 */ /* 0x000ee80000100800 */
[----:B------:R-:W4:Y:S04]  /*29b20*/  LDL R15, [R1+0x4c] ;  /* 0x00004c00010f7983 */ /* 0x000f280000100800 */
[----:B------:R0:W-:Y:S04]  /*29b30*/  STL [R1+0xbc], R2 ;  /* 0x0000bc0201007387 */ /* 0x0001e80000100800 */
[----:B0-----:R-:W2:Y:S01]  /*29b40*/  LDL R2, [R1+0x4] ;  /* 0x0000040001027983 */ /* 0x001ea20000100800 */
[----:B------:R-:W-:-:S03]  /*29b50*/  MOV R13, 0x400 ;  /* 0x00000400000d7802 */ /* 0x000fc60000000f00 */
[----:B------:R0:W-:Y:S01]  /*29b60*/  STL [R1+0xb8], R0 ;  /* 0x0000b80001007387 */ /* 0x0001e20000100800 */
[----:B------:R-:W1:Y:S03]  /*29b70*/  S2R R14, SR_CgaCtaId ;  /* 0x00000000000e7919 */ /* 0x000e660000008800 */
[----:B0-----:R-:W4:Y:S01]  /*29b80*/  LDL R0, [R1] ;  /* 0x0000000001007983 */ /* 0x001f220000100800 */
[----:B------:R-:W-:Y:S05]  /*29b90*/  WARPSYNC.ALL ;  /* 0x0000000000007948 */ /* 0x000fea0003800000 */
[----:B-1----:R-:W-:-:S02]  /*29ba0*/  LEA R13, R14, R13, 0x18 ;  /* 0x0000000d0e0d7211 */ /* 0x002fc400078ec0ff */
[----:B--2---:R-:W-:-:S05]  /*29bb0*/  LOP3.LUT R4, R3, R2, RZ, 0xfc, !PT ;  /* 0x0000000203047212 */ /* 0x004fca00078efcff */
[----:B------:R-:W-:-:S06]  /*29bc0*/  IMAD.IADD R4, R13, 0x1, R4 ;  /* 0x000000010d047824 */ /* 0x000fcc00078e0204 */
[----:B------:R-:W0:Y:S01]  /*29bd0*/  LDSM.16.MT88.4 R4, [R4+0xe400] ;  /* 0x00e400000404783b */ /* 0x000e220000004200 */
[----:B---3--:R-:W-:Y:S02]  /*29be0*/  IADD3 R20, R13, R12, R3 ;  /* 0x0000000c0d147210 */ /* 0x008fe40007ffe003 */
[----:B----4-:R-:W-:Y:S02]  /*29bf0*/  LOP3.LUT R12, R3, R0, RZ, 0xfc, !PT ;  /* 0x00000000030c7212 */ /* 0x010fe400078efcff */
        /* <DEDUP_REMOVED lines=125> */
[C---:B------:R-:W-:Y:S01]  /*2a3d0*/  LOP3.LUT R4, R8.reuse, R2, RZ, 0xfc, !PT ;  /* 0x0000000208047212 */ /* 0x040fe200078efcff */
[----:B------:R-:W-:Y:S01]  /*2a3e0*/  IMAD.MOV.U32 R11, RZ, RZ, R14 ;  /* 0x000000ffff0b7224 */ /* 0x000fe200078e000e */
[----:B------:R-:W-:Y:S01]  /*2a3f0*/  LOP3.LUT R8, R8, R0, RZ, 0xfc, !PT ;  /* 0x0000000008087212 */ /* 0x000fe200078efcff */
[----:B------:R0:W5:Y:S02]  /*2a400*/  LDL.LU R2, [R1+0xbc] ;  /* 0x0000bc0001027983 */ /* 0x0001640000300800 */
[----:B---3--:R-:W-:Y:S02]  /*2a410*/  IMAD.IADD R4, R15, 0x1, R4 ;  /* 0x000000010f047824 */ /* 0x008fe400078e0204 */
[----:B------:R-:W-:Y:S01]  /*2a420*/  IMAD.IADD R8, R11, 0x1, R8 ;  /* 0x000000010b087824 */ /* 0x000fe200078e0208 */
[----:B------:R0:W5:Y:S04]  /*2a430*/  LDL.LU R0, [R1+0xb8] ;  /* 0x0000b80001007983 */ /* 0x0001680000300800 */
[----:B------:R-:W1:Y:S02]  /*2a440*/  LDSM.16.MT88.4 R4, [R4+0xe400] ;  /* 0x00e400000404783b */ /* 0x000e640000004200 */
[----:B-1----:R-:W-:-:S02]  /*2a450*/  PRMT R12, R4, 0x6420, R5 ;  /* 0x00006420040c7816 */ /* 0x002fc40000000005 */
[----:B------:R-:W-:Y:S02]  /*2a460*/  PRMT R13, R4, 0x7531, R5 ;  /* 0x00007531040d7816 */ /* 0x000fe40000000005 */
[C-C-:B------:R-:W-:Y:S02]  /*2a470*/  PRMT R14, R6.reuse, 0x6420, R7.reuse ;  /* 0x00006420060e7816 */ /* 0x140fe40000000007 */
        /* <DEDUP_REMOVED lines=19> */
.L_x_7762:
[----:B------:R2:W5:Y:S01]  /*2a5b0*/  LDL R6, [R1+0x8] ;  /* 0x0000080001067983 */ /* 0x0005620000100800 */
[----:B-1----:R1:W-:Y:S01]  /*2a5c0*/  SYNCS.ARRIVE.TRANS64.A1T0 RZ, [R18+URZ+0x2e850], RZ ;  /* 0x02e850ff12ff79a7 */ /* 0x0023e2000810003f */
[----:B------:R-:W-:Y:S01]  /*2a5d0*/  BAR.SYNC.DEFER_BLOCKING 0x2, 0x80 ;  /* 0x0082000000007b1d */ /* 0x000fe20000010000 */
[C---:B------:R-:W-:Y:S01]  /*2a5e0*/  ISETP.GT.AND P0, PT, R17.reuse, RZ, PT ;  /* 0x000000ff1100720c */ /* 0x040fe20003f04270 */
[----:B------:R-:W-:Y:S02]  /*2a5f0*/  VIADD R17, R17, 0xffffffff ;  /* 0xffffffff11117836 */ /* 0x000fe40000000000 */
[----:B-1----:R-:W-:Y:S02]  /*2a600*/  @!P1 VIADD R18, R18, 0x2e880 ;  /* 0x0002e88012129836 */ /* 0x002fe40000000000 */
[----:B------:R2:W5:Y:S03]  /*2a610*/  LDL R7, [R1+0x10] ;  /* 0x0000100001077983 */ /* 0x0005660000100800 */
[----:B------:R-:W-:-:S04]  /*2a620*/  @!P1 PRMT R18, RZ, 0x654, R18 ;  /* 0x00000654ff129816 */ /* 0x000fc80000000012 */
[----:B------:R2:W-:Y:S01]  /*2a630*/  @!P1 SYNCS.ARRIVE.TRANS64.RED.A1T0 RZ, [R18+URZ], RZ ;  /* 0x000000ff12ff99a7 */ /* 0x0005e2000810043f */
[----:B------:R-:W-:Y:S05]  /*2a640*/  @P0 BRA `(.L_x_7763) ;  /* 0xffffffec00080947 */ /* 0x000fea000383ffff */
.L_x_7743:
        /* <DEDUP_REMOVED lines=14> */
.L_x_7765:
[----:B------:R-:W-:Y:S05]  /*2a730*/  BSYNC B0 ;  /* 0x0000000000007941 */ /* 0x000fea0003800000 */
.L_x_7764:
[----:B------:R-:W-:-:S06]  /*2a740*/  UISETP.NE.AND UP0, UPT, UR38, 0x3, UPT ;  /* 0x000000032600788c */ /* 0x000fcc000bf05270 */
[----:B------:R-:W-:-:S13]  /*2a750*/  PLOP3.LUT P0, PT, PT, PT, UP0, 0x80, 0x0 ;  /* 0x000000000000781c */ /* 0x000fda0003f0f008 */
[----:B------:R-:W-:Y:S05]  /*2a760*/  @!P0 BRA `(.L_x_7766) ;  /* 0x0000000000048947 */ /* 0x000fea0003800000 */
[----:B------:R-:W-:Y:S01]  /*2a770*/  BPT.TRAP 0x1 ;  /* 0x000000040000795c */ /* 0x000fe20000300000 */
.L_x_7766:
        /* <DEDUP_REMOVED lines=13> */
.L_x_7913:
[----:B------:R-:W-:Y:S05]  /*2a850*/  BSYNC B0 ;  /* 0x0000000000007941 */ /* 0x000fea0003800000 */
.L_x_7767:
[----:B------:R-:W-:Y:S05]  /*2a860*/  @!P2 BRA `(.L_x_7769) ;  /* 0x000000000004a947 */ /* 0x000fea0003800000 */
[----:B------:R-:W-:Y:S01]  /*2a870*/  BPT.TRAP 0x1 ;  /* 0x000000040000795c */ /* 0x000fe20000300000 */
.L_x_7769:
[----:B0-----:R-:W3:Y:S02]  /*2a880*/  LDL R2, [R1+0x10] ;  /* 0x0000100001027983 */ /* 0x001ee40000100800 */
[----:B---3--:R-:W-:-:S04]  /*2a890*/  SHF.L.U32 R2, R2, 0x1f, RZ ;  /* 0x0000001f02027819 */ /* 0x008fc800000006ff */
[----:B------:R-:W0:Y:S02]  /*2a8a0*/  SYNCS.PHASECHK.TRANS64.TRYWAIT P0, [R0+URZ+0x2e860], R2 ;  /* 0x02e86002000075a7 */ /* 0x000e24000800017f */
[----:B0-----:R-:W-:Y:S05]  /*2a8b0*/  @!P0 BRA `(.L_x_7770) ;  /* 0x0000004000488947 */ /* 0x001fea0003800000 */
.L_x_7914:
        /* <DEDUP_REMOVED lines=137> */
[----:B---3--:R-:W-:-:S06]  /*2b150*/  IADD3 R4, R14, R4, RZ ;  /* 0x000000040e047210 */ /* 0x008fcc0007ffe0ff */
        /* <DEDUP_REMOVED lines=22> */
.L_x_7771:
[----:B------:R-:W2:Y:S01]  /*2b2c0*/  LDL.LU R3, [R1+0x10] ;  /* 0x0000100001037983 */ /* 0x000ea20000300800 */
[----:B-1---5:R1:W-:Y:S02]  /*2b2d0*/  SYNCS.ARRIVE.TRANS64.A1T0 RZ, [R0+URZ+0x2e850], RZ ;  /* 0x02e850ff00ff79a7 */ /* 0x0223e4000810003f */
[----:B-1----:R-:W-:-:S05]  /*2b2e0*/  @!P1 VIADD R0, R0, 0x2e880 ;  /* 0x0002e88000009836 */ /* 0x002fca0000000000 */
        /* <DEDUP_REMOVED lines=10> */
.L_x_7726:
[----:B------:R-:W-:Y:S05]  /*2b390*/  BSYNC B6 ;  /* 0x0000000000067941 */ /* 0x000fea0003800000 */
.L_x_7724:
        /* <DEDUP_REMOVED lines=11> */
.L_x_7772:
        /* <DEDUP_REMOVED lines=16> */
[----:B------:R-:W-:Y:S01]  /*2b550*/  SHFL.IDX PT, R4, R16, 0x1, 0x1f ;  /* 0x00201f0010047f89 */ /* 0x000fe200000e0000 */
[----:B-1----:R-:W-:Y:S02]  /*2b560*/  IMAD.MOV.U32 R2, RZ, RZ, RZ ;  /* 0x000000ffff027224 */ /* 0x002fe400078e00ff */
[----:B--2---:R-:W-:Y:S01]  /*2b570*/  @!P1 IMAD.MOV.U32 R2, RZ, RZ, R3 ;  /* 0x000000ffff029224 */ /* 0x004fe200078e0003 */
[----:B------:R-:W-:-:S04]  /*2b580*/  ISETP.NE.AND P1, PT, R6, RZ, PT ;  /* 0x000000ff0600720c */ /* 0x000fc80003f25270 */
        /* <DEDUP_REMOVED lines=15> */
[----:B------:R1:W2:Y:S02]  /*2b680*/  SHFL.IDX PT, R7, R5, 0x1f, 0x1f ;  /* 0x03e01f0005077f89 */ /* 0x0002a400000e0000 */
.L_x_7924:
[----:B------:R-:W-:Y:S01]  /*2b690*/  ULDC UR4, c[0x0][0xc10] ;  /* 0x0003040000047ab9 */ /* 0x000fe20000000800 */
[----:B------:R-:W-:Y:S02]  /*2b6a0*/  IMAD.MOV.U32 R6, RZ, RZ, R5 ;  /* 0x000000ffff067224 */ /* 0x000fe400078e0005 */
[----:B------:R-:W-:-:S04]  /*2b6b0*/  IMAD.U32 R3, RZ, RZ, UR4 ;  /* 0x00000004ff037e24 */ /* 0x000fc8000f8e00ff */
[----:B--2---:R-:W-:-:S04]  /*2b6c0*/  IMAD R7, R7, R3, RZ ;  /* 0x0000000307077224 */ /* 0x004fc800078e02ff */
[----:B------:R-:W-:-:S05]  /*2b6d0*/  IMAD.IADD R4, R4, 0x1, R7 ;  /* 0x0000000104047824 */ /* 0x000fca00078e0207 */
[----:B------:R-:W-:-:S13]  /*2b6e0*/  ISETP.GT.AND P6, PT, R4, R0, PT ;  /* 0x000000000400720c */ /* 0x000fda0003fc4270 */
[----:B------:R-:W-:Y:S05]  /*2b6f0*/  @P6 BRA `(.L_x_7775) ;  /* 0x0000000000a06947 */ /* 0x000fea0003800000 */
.L_x_7780:
[----:B------:R-:W2:Y:S01]  /*2b700*/  LDC R2, c[0x0][0xc14] ;  /* 0x00030500ff027b82 */ /* 0x000ea20000000800 */
[----:B------:R-:W-:-:S05]  /*2b710*/  VIADD R19, R19, 0x1f ;  /* 0x0000001f13137836 */ /* 0x000fca0000000000 */
[----:B--2---:R-:W-:-:S13]  /*2b720*/  ISETP.GE.AND P6, PT, R19, R2, PT ;  /* 0x000000021300720c */ /* 0x004fda0003fc6270 */
[----:B------:R-:W-:Y:S05]  /*2b730*/  @P6 BRA `(.L_x_7776) ;  /* 0x0000000400dc6947 */ /* 0x000fea0003800000 */
[----:B------:R-:W2:Y:S01]  /*2b740*/  S2R R3, SR_TID.X ;  /* 0x0000000000037919 */ /* 0x000ea20000002100 */
[----:B------:R-:W-:Y:S01]  /*2b750*/  BSSY B0, `(.L_x_7777) ;  /* 0x0000009000007945 */ /* 0x000fe20003800000 */
[----:B--2---:R-:W-:-:S05]  /*2b760*/  LOP3.LUT R3, R3, 0x1f, RZ, 0xc0, !PT ;  /* 0x0000001f03037812 */ /* 0x004fca00078ec0ff */
[----:B------:R-:W-:-:S05]  /*2b770*/  IMAD.IADD R3, R19, 0x1, R3 ;  /* 0x0000000113037824 */ /* 0x000fca00078e0203 */
[----:B------:R-:W-:Y:S01]  /*2b780*/  ISETP.GE.OR P6, PT, R3, R2, !P0 ;  /* 0x000000020300720c */ /* 0x000fe200047c6670 */
[----:B------:R-:W-:-:S12]  /*2b790*/  IMAD.MOV.U32 R2, RZ, RZ, RZ ;  /* 0x000000ffff027224 */ /* 0x000fd800078e00ff */
[----:B------:R-:W-:Y:S05]  /*2b7a0*/  @P6 BRA `(.L_x_7778) ;  /* 0x00000000000c6947 */ /* 0x000fea0003800000 */
[----:B------:R-:W2:Y:S02]  /*2b7b0*/  LDC.64 R6, c[0x0][0xc58] ;  /* 0x00031600ff067b82 */ /* 0x000ea40000000a00 */
[----:B--2---:R-:W-:-:S06]  /*2b7c0*/  IMAD.WIDE R2, R3, 0x4, R6 ;  /* 0x0000000403027825 */ /* 0x004fcc00078e0206 */
[----:B------:R2:W5:Y:S02]  /*2b7d0*/  LDG.E R2, desc[UR60][R2.64] ;  /* 0x0000003c02027981 */ /* 0x000564000c1e1900 */
.L_x_7778:
[----:B------:R-:W-:Y:S05]  /*2b7e0*/  BSYNC B0 ;  /* 0x0000000000007941 */ /* 0x000fea0003800000 */
.L_x_7777:
[----:B------:R-:W-:-:S03]  /*2b7f0*/  UMOV UR4, 0xffffffff ;  /* 0xffffffff00047882 */ /* 0x000fc60000000000 */
[----:B------:R-:W-:Y:S05]  /*2b800*/  BRA.DIV UR4, `(.L_x_7779) ;  /* 0x0000003604c47947 */ /* 0x000fea000b800000 */
[----:B--2--5:R-:W2:Y:S02]  /*2b810*/  SHFL.UP PT, R3, R2, 0x1, RZ ;  /* 0x0420000002037989 */ /* 0x024ea400000e00ff */
[----:B--2---:R-:W-:-:S04]  /*2b820*/  SEL R3, R3, RZ, P1 ;  /* 0x000000ff03037207 */ /* 0x004fc80000800000 */
[----:B------:R-:W-:-:S05]  /*2b830*/  IADD3 R3, R2, R3, RZ ;  /* 0x0000000302037210 */ /* 0x000fca0007ffe0ff */
[----:B-1----:R-:W1:Y:S02]  /*2b840*/  SHFL.UP PT, R5, R3, 0x2, RZ ;  /* 0x0440000003057989 */ /* 0x002e6400000e00ff */
        /* <DEDUP_REMOVED lines=11> */
[----:B------:R1:W2:Y:S02]  /*2b900*/  SHFL.IDX PT, R7, R5, 0x1f, 0x1f ;  /* 0x03e01f0005077f89 */ /* 0x0002a400000e0000 */
.L_x_7932:
[----:B------:R-:W-:Y:S02]  /*2b910*/  ULDC UR4, c[0x0][0xc10] ;  /* 0x0003040000047ab9 */ /* 0x000fe40000000800 */
[----:B------:R-:W-:-:S04]  /*2b920*/  IMAD.U32 R3, RZ, RZ, UR4 ;  /* 0x00000004ff037e24 */ /* 0x000fc8000f8e00ff */
[----:B--2---:R-:W-:-:S04]  /*2b930*/  IMAD R7, R7, R3, RZ ;  /* 0x0000000307077224 */ /* 0x004fc800078e02ff */
[----:B------:R-:W-:-:S05]  /*2b940*/  IMAD.IADD R4, R7, 0x1, R4 ;  /* 0x0000000107047824 */ /* 0x000fca00078e0204 */
[----:B------:R-:W-:-:S13]  /*2b950*/  ISETP.GT.AND P6, PT, R4, R0, PT ;  /* 0x000000000400720c */ /* 0x000fda0003fc4270 */
[----:B------:R-:W-:Y:S05]  /*2b960*/  @!P6 BRA `(.L_x_7780) ;  /* 0xfffffffc0064e947 */ /* 0x000fea000383ffff */
[----:B------:R-:W-:-:S07]  /*2b970*/  IMAD.MOV.U32 R6, RZ, RZ, R5 ;  /* 0x000000ffff067224 */ /* 0x000fce00078e0005 */
.L_x_7775:
[----:B------:R-:W-:Y:S01]  /*2b980*/  IMAD.IADD R7, R4, 0x1, -R7 ;  /* 0x0000000104077824 */ /* 0x000fe200078e0a07 */
[----:B------:R-:W-:-:S03]  /*2b990*/  UMOV UR4, 0xffffffff ;  /* 0xffffffff00047882 */ /* 0x000fc60000000000 */
[----:B------:R-:W-:-:S05]  /*2b9a0*/  IMAD R4, R6, R3, R7 ;  /* 0x0000000306047224 */ /* 0x000fca00078e0207 */
[----:B------:R-:W-:Y:S01]  /*2b9b0*/  ISETP.GT.AND P6, PT, R4, R0, PT ;  /* 0x000000000400720c */ /* 0x000fe20003fc4270 */
[----:B------:R-:W-:-:S12]  /*2b9c0*/  BRA.DIV UR4, `(.L_x_7781) ;  /* 0x0000003a042c7947 */ /* 0x000fd8000b800000 */
[----:B-1----:R-:W-:-:S04]  /*2b9d0*/  VOTE.ANY R5, PT, !P6 ;  /* 0x0000000000057806 */ /* 0x002fc800070e0100 */
[----:B------:R-:W1:Y:S02]  /*2b9e0*/  POPC R4, R5 ;  /* 0x0000000500047309 */ /* 0x000e640000000000 */
[----:B-1----:R1:W2:Y:S02]  /*2b9f0*/  SHFL.IDX PT, R17, R2, R4, 0x1f ;  /* 0x00001f0402117589 */ /* 0x0022a400000e0000 */
.L_x_7936:
[----:B------:R-:W-:Y:S02]  /*2ba00*/  ISETP.NE.AND P0, PT, R5, RZ, PT ;  /* 0x000000ff0500720c */ /* 0x000fe40003f05270 */
[----:B------:R-:W-:-:S11]  /*2ba10*/  MOV R16, RZ ;  /* 0x000000ff00107202 */ /* 0x000fd60000000f00 */
[----:B------:R-:W-:Y:S05]  /*2ba20*/  @!P0 BRA `(.L_x_7782) ;  /* 0x0000000000148947 */ /* 0x000fea0003800000 */
[----:B------:R-:W-:Y:S01]  /*2ba30*/  UMOV UR4, 0xffffffff ;  /* 0xffffffff00047882 */ /* 0x000fe20000000000 */
[----:B0-----:R-:W-:Y:S02]  /*2ba40*/  VIADD R12, R4, 0xffffffff ;  /* 0xffffffff040c7836 */ /* 0x001fe40000000000 */
[----:B------:R-:W-:Y:S05]  /*2ba50*/  BRA.DIV UR4, `(.L_x_7783) ;  /* 0x0000003a04507947 */ /* 0x000fea000b800000 */
[----:B------:R0:W3:Y:S02]  /*2ba60*/  SHFL.IDX PT, R6, R6, R12, 0x1f ;  /* 0x00001f0c06067589 */ /* 0x0000e400000e0000 */
.L_x_7939:
[----:B---3--:R-:W-:-:S07]  /*2ba70*/  IMAD.MOV.U32 R16, RZ, RZ, R6 ;  /* 0x000000ffff107224 */ /* 0x008fce00078e0006 */
.L_x_7782:
[----:B0-----:R-:W1:Y:S01]  /*2ba80*/  LDC.64 R8, c[0x0][0xc68] ;  /* 0x00031a00ff087b82 */ /* 0x001e620000000a00 */
[----:B------:R-:W-:-:S04]  /*2ba90*/  IMAD.IADD R19, R4, 0x1, R19 ;  /* 0x0000000104137824 */ /* 0x000fc800078e0213 */
[----:B-1----:R-:W-:-:S05]  /*2baa0*/  IMAD.WIDE R4, R19, 0x4, R8 ;  /* 0x0000000413047825 */ /* 0x002fca00078e0208 */
[----:B------:R-:W2:Y:S01]  /*2bab0*/  LDG.E R2, desc[UR60][R4.64] ;  /* 0x0000003c04027981 */ /* 0x000ea2000c1e1900 */
[----:B------:R-:W-:Y:S02]  /*2bac0*/  IMAD R16, R16, R3, R7 ;  /* 0x0000000310107224 */ /* 0x000fe400078e0207 */
[----:B--2---:R-:W-:-:S05]  /*2bad0*/  IMAD R8, R17, R2, RZ ;  /* 0x0000000211087224 */ /* 0x004fca00078e02ff */
        /* <DEDUP_REMOVED lines=8> */
[----:B------:R-:W-:Y:S02]  /*2bb60*/  IMAD R7, R4, R6, RZ ;  /* 0x0000000604077224 */ /* 0x000fe400078e02ff */
[----:B------:R-:W-:-:S04]  /*2bb70*/  IMAD.MOV.U32 R4, RZ, RZ, RZ ;  /* 0x000000ffff047224 */ /* 0x000fc800078e00ff */
[----:B------:R-:W-:-:S04]  /*2bb80*/  IMAD.HI.U32 R7, R5, R7, R4 ;  /* 0x0000000705077227 */ /* 0x000fc800078e0004 */
[----:B------:R-:W-:-:S05]  /*2bb90*/  IMAD.IADD R4, R0, 0x1, -R16 ;  /* 0x0000000100047824 */ /* 0x000fca00078e0a10 */
        /* <DEDUP_REMOVED lines=22> */
[----:B------:R0:W1:Y:S02]  /*2bd00*/  F2I.FTZ.U32.TRUNC.NTZ R3, R2 ;  /* 0x0000000200037305 */ /* 0x000064000021f000 */
[----:B0-----:R-:W-:Y:S02]  /*2bd10*/  IMAD.MOV.U32 R2, RZ, RZ, RZ ;  /* 0x000000ffff027224 */ /* 0x001fe400078e00ff */
[----:B-1----:R-:W-:-:S04]  /*2bd20*/  IMAD.MOV R0, RZ, RZ, -R3 ;  /* 0x000000ffff007224 */ /* 0x002fc800078e0a03 */
[----:B------:R-:W-:-:S04]  /*2bd30*/  IMAD R0, R0, R6, RZ ;  /* 0x0000000600007224 */ /* 0x000fc800078e02ff */
[----:B------:R-:W-:Y:S01]  /*2bd40*/  IMAD.HI.U32 R8, R3, R0, R2 ;  /* 0x0000000003087227 */ /* 0x000fe200078e0002 */
[----:B------:R-:W-:Y:S02]  /*2bd50*/  IABS R0, R5 ;  /* 0x0000000500007213 */ /* 0x000fe40000000000 */
[----:B------:R-:W-:Y:S02]  /*2bd60*/  IABS R2, R4 ;  /* 0x0000000400027213 */ /* 0x000fe40000000000 */
[----:B------:R-:W-:-:S05]  /*2bd70*/  IADD3 R0, RZ, -R0, RZ ;  /* 0x80000000ff007210 */ /* 0x000fca0007ffe0ff */
        /* <DEDUP_REMOVED lines=19> */
.L_x_7776:
[----:B------:R-:W-:Y:S01]  /*2beb0*/  UMOV UR4, URZ ;  /* 0x0000003f00047c82 */ /* 0x000fe20008000000 */
[----:B------:R-:W-:Y:S01]  /*2bec0*/  UMOV UR5, URZ ;  /* 0x0000003f00057c82 */ /* 0x000fe20008000000 */
[----:B------:R-:W-:Y:S01]  /*2bed0*/  ULDC UR6, c[0x0][0xc14] ;  /* 0x0003050000067ab9 */ /* 0x000fe20000000800 */
[----:B------:R-:W-:Y:S01]  /*2bee0*/  MOV R16, R0 ;  /* 0x0000000000107202 */ /* 0x000fe20000000f00 */
[----:B------:R-:W-:Y:S02]  /*2bef0*/  IMAD.U32 R17, RZ, RZ, UR4 ;  /* 0x00000004ff117e24 */ /* 0x000fe4000f8e00ff */
[----:B------:R-:W-:Y:S02]  /*2bf00*/  IMAD.U32 R18, RZ, RZ, UR5 ;  /* 0x00000005ff127e24 */ /* 0x000fe4000f8e00ff */
[----:B------:R-:W-:-:S07]  /*2bf10*/  IMAD.U32 R19, RZ, RZ, UR6 ;  /* 0x00000006ff137e24 */ /* 0x000fce000f8e00ff */
.L_x_7784:
        /* <DEDUP_REMOVED lines=10> */
.L_x_7773:
[----:B------:R-:W-:Y:S02]  /*2bfc0*/  ULDC UR4, c[0x0][0xc14] ;  /* 0x0003050000047ab9 */ /* 0x000fe40000000800 */
[----:B-1----:R-:W-:-:S13]  /*2bfd0*/  ISETP.GE.AND P0, PT, R19, UR4, PT ;  /* 0x0000000413007c0c */ /* 0x002fda000bf06270 */
[----:B------:R-:W-:Y:S05]  /*2bfe0*/  @!P0 BRA `(.L_x_7785) ;  /* 0xffffffa800a88947 */ /* 0x000fea000383ffff */
[----:B------:R-:W-:Y:S05]  /*2bff0*/  BSYNC B7 ;  /* 0x0000000000077941 */ /* 0x000fea0003800000 */
.L_x_7688:
[----:B--2---:R-:W2:Y:S01]  /*2c000*/  LDL.LU R0, [R1+0x5c] ;  /* 0x00005c0001007983 */ /* 0x004ea20000300800 */
[----:B------:R-:W-:Y:S01]  /*2c010*/  BSSY B0, `(.L_x_7786) ;  /* 0x000000b000007945 */ /* 0x000fe20003800000 */
[----:B------:R-:W1:Y:S01]  /*2c020*/  S2R R5, SR_CgaCtaId ;  /* 0x0000000000057919 */ /* 0x000e620000008800 */
[----:B--2---:R-:W-:-:S05]  /*2c030*/  VIADD R0, R0, 0x1 ;  /* 0x0000000100007836 */ /* 0x004fca0000000000 */
        /* <DEDUP_REMOVED lines=8> */
.L_x_7940:
[----:B------:R-:W-:Y:S05]  /*2c0c0*/  BSYNC B0 ;  /* 0x0000000000007941 */ /* 0x000fea0003800000 */
.L_x_7786:
[----:B------:R-:W-:-:S03]  /*2c0d0*/  UMOV UR4, 0xffffffff ;  /* 0xffffffff00047882 */ /* 0x000fc60000000000 */
[----:B------:R-:W-:Y:S05]  /*2c0e0*/  BRA.DIV UR4, `(.L_x_7788) ;  /* 0x0000003204e87947 */ /* 0x000fea000b800000 */
[----:B------:R-:W1:Y:S02]  /*2c0f0*/  S2R R2, SR_TID.X ;  /* 0x0000000000027919 */ /* 0x000e640000002100 */
[----:B-1----:R-:W-:-:S04]  /*2c100*/  SHF.R.U32.HI R2, RZ, 0x5, R2 ;  /* 0x00000005ff027819 */ /* 0x002fc80000011602 */
[----:B------:R-:W-:-:S05]  /*2c110*/  LOP3.LUT R2, R2, 0x3, RZ, 0xc0, !PT ;  /* 0x0000000302027812 */ /* 0x000fca00078ec0ff */
[----:B------:R1:W2:Y:S02]  /*2c120*/  SHFL.IDX PT, R14, R2, RZ, 0x1f ;  /* 0x00001fff020e7589 */ /* 0x0002a400000e0000 */
.L_x_7943:
[----:B--2---:R-:W-:-:S13]  /*2c130*/  ISETP.NE.AND P0, PT, R14, RZ, PT ;  /* 0x000000ff0e00720c */ /* 0x004fda0003f05270 */
[----:B------:R-:W-:Y:S05]  /*2c140*/  @P0 BRA `(.L_x_7485) ;  /* 0x0000000000b80947 */ /* 0x000fea0003800000 */
[----:B------:R-:W-:-:S03]  /*2c150*/  UMOV UR4, 0xffffffff ;  /* 0xffffffff00047882 */ /* 0x000fc60000000000 */
[----:B------:R-:W-:Y:S05]  /*2c160*/  BRA.DIV UR4, `(.L_x_7789) ;  /* 0x0000003204fc7947 */ /* 0x000fea000b800000 */
[----:B------:R-:W-:-:S13]  /*2c170*/  ELECT P6, URZ, PT ;  /* 0x00000000003f782f */ /* 0x000fda00038c0000 */
.L_x_7946:
        /* <DEDUP_REMOVED lines=8> */
.L_x_7790:
        /* <DEDUP_REMOVED lines=14> */
.L_x_7947:
[----:B------:R-:W1:Y:S02]  /*2c2e0*/  SYNCS.PHASECHK.TRANS64.TRYWAIT P1, [R7+URZ], R2 ;  /* 0x00000002070075a7 */ /* 0x000e64000802017f */
[----:B-1----:R-:W-:Y:S05]  /*2c2f0*/  @!P1 BRA `(.L_x_7792) ;  /* 0x0000003000cc9947 */ /* 0x002fea0003800000 */
.L_x_7948:
[----:B------:R-:W-:Y:S05]  /*2c300*/  @!P0 BRA `(.L_x_7793) ;  /* 0x0000000000048947 */ /* 0x000fea0003800000 */
[----:B------:R-:W-:Y:S01]  /*2c310*/  BPT.TRAP 0x1 ;  /* 0x000000040000795c */ /* 0x000fe20000300000 */
.L_x_7793:
[----:B------:R-:W2:Y:S02]  /*2c320*/  LDL.LU R4, [R1+0x8] ;  /* 0x0000080001047983 */ /* 0x000ea40000300800 */
[----:B--2---:R-:W-:-:S04]  /*2c330*/  IMAD R4, R4, 0x8, R0 ;  /* 0x0000000804047824 */ /* 0x004fc800078e0200 */
[----:B------:R-:W2:Y:S02]  /*2c340*/  SYNCS.PHASECHK.TRANS64.TRYWAIT P1, [R4+URZ+0x2e860], R5 ;  /* 0x02e86005040075a7 */ /* 0x000ea4000802017f */
[----:B--2---:R-:W-:Y:S05]  /*2c350*/  @!P1 BRA `(.L_x_7794) ;  /* 0x0000003000c89947 */ /* 0x004fea0003800000 */
.L_x_7949:
[----:B------:R-:W-:Y:S05]  /*2c360*/  @!P0 BRA `(.L_x_7795) ;  /* 0x0000000000048947 */ /* 0x000fea0003800000 */
[----:B------:R-:W-:Y:S01]  /*2c370*/  BPT.TRAP 0x1 ;  /* 0x000000040000795c */ /* 0x000fe20000300000 */
.L_x_7795:
[----:B------:R-:W-:-:S04]  /*2c380*/  IMAD R3, R3, 0x8, R0 ;  /* 0x0000000803037824 */ /* 0x000fc800078e0200 */
[----:B------:R-:W3:Y:S02]  /*2c390*/  SYNCS.PHASECHK.TRANS64.TRYWAIT P1, [R3+URZ+0x2e860], R2 ;  /* 0x02e86002030075a7 */ /* 0x000ee4000802017f */
[----:B---3--:R-:W-:Y:S05]  /*2c3a0*/  @!P1 BRA `(.L_x_7796) ;  /* 0x0000003000c89947 */ /* 0x008fea0003800000 */
.L_x_7950:
[----:B------:R-:W-:Y:S05]  /*2c3b0*/  @!P0 BRA `(.L_x_7797) ;  /* 0x0000000000048947 */ /* 0x000fea0003800000 */
[----:B------:R-:W-:Y:S01]  /*2c3c0*/  BPT.TRAP 0x1 ;  /* 0x000000040000795c */ /* 0x000fe20000300000 */
.L_x_7797:
[----:B------:R-:W4:Y:S02]  /*2c3d0*/  SYNCS.PHASECHK.TRANS64.TRYWAIT P0, [R4+URZ+0x2e880], R5 ;  /* 0x02e88005040075a7 */ /* 0x000f24000800017f */
[----:B----4-:R-:W-:Y:S05]  /*2c3e0*/  @!P0 BRA `(.L_x_7798) ;  /* 0x0000003000cc8947 */ /* 0x010fea0003800000 */
.L_x_7799:
[----:B------:R0:W0:Y:S02]  /*2c3f0*/  SYNCS.PHASECHK.TRANS64.TRYWAIT P0, [R3+URZ+0x2e880], R2 ;  /* 0x02e88002030075a7 */ /* 0x000024000800017f */
[----:B0-----:R-:W-:Y:S05]  /*2c400*/  @!P0 NANOSLEEP.SYNCS 0x989680 ;  /* 0x009896800000895d */ /* 0x001fea0003900000 */
[----:B------:R-:W0:Y:S02]  /*2c410*/  @!P0 SYNCS.PHASECHK.TRANS64 P0, [R3+URZ+0x2e880], R2 ;  /* 0x02e88002030085a7 */ /* 0x000e24000800007f */
[----:B0-----:R-:W-:Y:S05]  /*2c420*/  @!P0 BRA `(.L_x_7799) ;  /* 0xfffffffc00f08947 */ /* 0x001fea000383ffff */
.L_x_7485:
[----:B------:R-:W-:Y:S05]  /*2c430*/  BSYNC B8 ;  /* 0x0000000000087941 */ /* 0x000fea0003800000 */
.L_x_7482:
[----:B------:R-:W-:Y:S05]  /*2c440*/  EXIT ;  /* 0x000000000000794d */ /* 0x000fea0003800000 */
.L_x_7507:
[----:B0-----:R0:W1:Y:S02]  /*2c450*/  SYNCS.PHASECHK.TRANS64.TRYWAIT P6, [R109+URZ+0x2e890], R130 ;  /* 0x02e890826d0075a7 */ /* 0x00106400080c017f */
[----:B-1----:R-:W-:Y:S05]  /*2c460*/  @!P6 NANOSLEEP.SYNCS 0x989680 ;  /* 0x009896800000e95d */ /* 0x002fea0003900000 */
[----:B------:R-:W1:Y:S02]  /*2c470*/  @!P6 SYNCS.PHASECHK.TRANS64 P6, [R109+URZ+0x2e890], R130 ;  /* 0x02e890826d00e5a7 */ /* 0x000e6400080c007f */
[----:B-1----:R-:W-:Y:S05]  /*2c480*/  @!P6 BRA `(.L_x_7507) ;  /* 0xfffffffc00f0e947 */ /* 0x002fea000383ffff */
[----:B------:R-:W-:Y:S05]  /*2c490*/  BRA `(.L_x_7800) ;  /* 0xfffffd6c00607947 */ /* 0x000fea000383ffff */
.L_x_7541:
[----:B0-----:R0:W1:Y:S02]  /*2c4a0*/  SYNCS.PHASECHK.TRANS64.TRYWAIT P3, [R109+URZ+0x2e890], R130 ;  /* 0x02e890826d0075a7 */ /* 0x001064000806017f */
[----:B-1----:R-:W-:Y:S05]  /*2c4b0*/  @!P3 NANOSLEEP.SYNCS 0x989680 ;  /* 0x009896800000b95d */ /* 0x002fea0003900000 */
[----:B------:R-:W1:Y:S02]  /*2c4c0*/  @!P3 SYNCS.PHASECHK.TRANS64 P3, [R109+URZ+0x2e890], R130 ;  /* 0x02e890826d00b5a7 */ /* 0x000e64000806007f */
[----:B-1----:R-:W-:Y:S05]  /*2c4d0*/  @!P3 BRA `(.L_x_7541) ;  /* 0xfffffffc00f0b947 */ /* 0x002fea000383ffff */
[----:B------:R-:W-:Y:S05]  /*2c4e0*/  BRA `(.L_x_7801) ;  /* 0xfffffdb000607947 */ /* 0x000fea000383ffff */
.L_x_7558:
[----:B0-----:R0:W1:Y:S02]  /*2c4f0*/  SYNCS.PHASECHK.TRANS64.TRYWAIT P2, [R109+URZ+0x2e890], R130 ;  /* 0x02e890826d0075a7 */ /* 0x001064000804017f */
[----:B-1----:R-:W-:Y:S05]  /*2c500*/  @!P2 NANOSLEEP.SYNCS 0x989680 ;  /* 0x009896800000a95d */ /* 0x002fea0003900000 */
[----:B------:R-:W1:Y:S02]  /*2c510*/  @!P2 SYNCS.PHASECHK.TRANS64 P2, [R109+URZ+0x2e890], R130 ;  /* 0x02e890826d00a5a7 */ /* 0x000e64000804007f */
[----:B-1----:R-:W-:Y:S05]  /*2c520*/  @!P2 BRA `(.L_x_7558) ;  /* 0xfffffffc00f0a947 */ /* 0x002fea000383ffff */
[----:B------:R-:W-:Y:S05]  /*2c530*/  BRA `(.L_x_7802) ;  /* 0xfffffdf000fc7947 */ /* 0x000fea000383ffff */
.L_x_7568:
[----:B--2---:R2:W3:Y:S02]  /*2c540*/  SYNCS.PHASECHK.TRANS64.TRYWAIT P3, [R109+URZ+0x2e8b0], R130 ;  /* 0x02e8b0826d0075a7 */ /* 0x0044e4000806017f */
[----:B---3--:R-:W-:Y:S05]  /*2c550*/  @!P3 NANOSLEEP.SYNCS 0x989680 ;  /* 0x009896800000b95d */ /* 0x008fea0003900000 */
[----:B------:R-:W3:Y:S02]  /*2c560*/  @!P3 SYNCS.PHASECHK.TRANS64 P3, [R109+URZ+0x2e8b0], R130 ;  /* 0x02e8b0826d00b5a7 */ /* 0x000ee4000806007f */
[----:B---3--:R-:W-:Y:S05]  /*2c570*/  @!P3 BRA `(.L_x_7568) ;  /* 0xfffffffc00f0b947 */ /* 0x008fea000383ffff */
[----:B------:R-:W-:Y:S05]  /*2c580*/  BRA `(.L_x_7803) ;  /* 0xfffffdf800c47947 */ /* 0x000fea000383ffff */
.L_x_7580:
[----:B------:R-:W0:Y:S01]  /*2c590*/  S2R R2, SR_TID.X ;  /* 0x0000000000027919 */ /* 0x000e220000002100 */
[----:B------:R-:W-:Y:S01]  /*2c5a0*/  BSSY B0, `(.L_x_7804) ;  /* 0x000000c000007945 */ /* 0x000fe20003800000 */
[----:B------:R-:W-:Y:S02]  /*2c5b0*/  IMAD.MOV.U32 R12, RZ, RZ, RZ ;  /* 0x000000ffff0c7224 */ /* 0x000fe400078e00ff */
        /* <DEDUP_REMOVED lines=10> */
.L_x_7805:
[----:B------:R-:W-:Y:S05]  /*2c660*/  BSYNC B0 ;  /* 0x0000000000007941 */ /* 0x000fea0003800000 */
.L_x_7804:
[----:B------:R0:W-:Y:S01]  /*2c670*/  STL [R1+0x54], R14 ;  /* 0x0000540e01007387 */ /* 0x0001e20000100800 */
[----:B------:R-:W-:Y:S05]  /*2c680*/  BRA `(.L_x_7806) ;  /* 0xfffffe04009c7947 */ /* 0x000fea000383ffff */
.L_x_7596:
[----:B------:R-:W-:Y:S01]  /*2c690*/  BSSY B1, `(.L_x_7807) ;  /* 0x0000008000017945 */ /* 0x000fe20003800000 */
[----:B------:R-:W-:Y:S01]  /*2c6a0*/  MOV R13, R5 ;  /* 0x00000005000d7202 */ /* 0x000fe20000000f00 */
[----:B------:R-:W-:Y:S02]  /*2c6b0*/  IMAD.MOV.U32 R12, RZ, RZ, RZ ;  /* 0x000000ffff0c7224 */ /* 0x000fe400078e00ff */
[----:B------:R-:W-:Y:S02]  /*2c6c0*/  IMAD.MOV.U32 R11, RZ, RZ, 0x1c1f ;  /* 0x00001c1fff0b7424 */ /* 0x000fe400078e00ff */
[----:B01----:R-:W-:-:S07]  /*2c6d0*/  IMAD.MOV.U32 R15, RZ, RZ, -0x1 ;  /* 0xffffffffff0f7424 */ /* 0x003fce00078e00ff */
[----:B-----5:R-:W-:Y:S05]  /*2c6e0*/  WARPSYNC.COLLECTIVE R15, `(.L_x_7808) ;  /* 0x000000000f087348 */ /* 0x020fea0003c00000 */
[----:B------:R0:W1:Y:S02]  /*2c6f0*/  SHFL.IDX P6, R14, R13, R12, R11 ;  /* 0x0000000c0d0e7389 */ /* 0x00006400000c000b */
[----:B01---5:R-:W-:Y:S01]  /*2c700*/  ENDCOLLECTIVE ;  /* 0x000000000000791b */ /* 0x023fe20003800000 */
.L_x_7808:
[----:B------:R-:W-:Y:S05]  /*2c710*/  BSYNC B1 ;  /* 0x0000000000017941 */ /* 0x000fea0003800000 */
.L_x_7807:
[----:B------:R-:W-:Y:S05]  /*2c720*/  BRA `(.L_x_7809) ;  /* 0xfffffe1400747947 */ /* 0x000fea000383ffff */
.L_x_7597:
[----:B------:R-:W-:Y:S01]  /*2c730*/  BSSY B1, `(.L_x_7810) ;  /* 0x0000008000017945 */ /* 0x000fe20003800000 */
[----:B------:R-:W-:Y:S02]  /*2c740*/  IMAD.MOV.U32 R13, RZ, RZ, R4 ;  /* 0x000000ffff0d7224 */ /* 0x000fe400078e0004 */
[----:B------:R-:W-:Y:S02]  /*2c750*/  IMAD.MOV.U32 R12, RZ, RZ, RZ ;  /* 0x000000ffff0c7224 */ /* 0x000fe400078e00ff */
[----:B------:R-:W-:Y:S02]  /*2c760*/  IMAD.MOV.U32 R11, RZ, RZ, 0x1c1f ;  /* 0x00001c1fff0b7424 */ /* 0x000fe400078e00ff */
[----:B01----:R-:W-:-:S07]  /*2c770*/  IMAD.MOV.U32 R15, RZ, RZ, -0x1 ;  /* 0xffffffffff0f7424 */ /* 0x003fce00078e00ff */
[----:B-----5:R-:W-:Y:S05]  /*2c780*/  WARPSYNC.COLLECTIVE R15, `(.L_x_7811) ;  /* 0x000000000f087348 */ /* 0x020fea0003c00000 */
[----:B------:R0:W1:Y:S02]  /*2c790*/  SHFL.IDX P6, R14, R13, R12, R11 ;  /* 0x0000000c0d0e7389 */ /* 0x00006400000c000b */
[----:B01---5:R-:W-:Y:S01]  /*2c7a0*/  ENDCOLLECTIVE ;  /* 0x000000000000791b */ /* 0x023fe20003800000 */
.L_x_7811:
[----:B------:R-:W-:Y:S05]  /*2c7b0*/  BSYNC B1 ;  /* 0x0000000000017941 */ /* 0x000fea0003800000 */
.L_x_7810:
[----:B------:R-:W-:Y:S05]  /*2c7c0*/  BRA `(.L_x_7812) ;  /* 0xfffffe1400547947 */ /* 0x000fea000383ffff */
.L_x_7598:
[----:B------:R-:W-:Y:S01]  /*2c7d0*/  BSSY B1, `(.L_x_7813) ;  /* 0x0000008000017945 */ /* 0x000fe20003800000 */
[----:B------:R-:W-:Y:S01]  /*2c7e0*/  IMAD.MOV.U32 R13, RZ, RZ, R3 ;  /* 0x000000ffff0d7224 */ /* 0x000fe200078e0003 */
[----:B------:R-:W-:Y:S01]  /*2c7f0*/  MOV R12, RZ ;  /* 0x000000ff000c7202 */ /* 0x000fe20000000f00 */
[----:B------:R-:W-:Y:S02]  /*2c800*/  IMAD.MOV.U32 R11, RZ, RZ, 0x1c1f ;  /* 0x00001c1fff0b7424 */ /* 0x000fe400078e00ff */
[----:B01----:R-:W-:-:S07]  /*2c810*/  IMAD.MOV.U32 R15, RZ, RZ, -0x1 ;  /* 0xffffffffff0f7424 */ /* 0x003fce00078e00ff */
[----:B-----5:R-:W-:Y:S05]  /*2c820*/  WARPSYNC.COLLECTIVE R15, `(.L_x_7814) ;  /* 0x000000000f087348 */ /* 0x020fea0003c00000 */
[----:B------:R0:W1:Y:S02]  /*2c830*/  SHFL.IDX P6, R14, R13, R12, R11 ;  /* 0x0000000c0d0e7389 */ /* 0x00006400000c000b */
[----:B01---5:R-:W-:Y:S01]  /*2c840*/  ENDCOLLECTIVE ;  /* 0x000000000000791b */ /* 0x023fe20003800000 */
.L_x_7814:
[----:B------:R-:W-:Y:S05]  /*2c850*/  BSYNC B1 ;  /* 0x0000000000017941 */ /* 0x000fea0003800000 */
.L_x_7813:
[----:B------:R-:W-:Y:S05]  /*2c860*/  BRA `(.L_x_7815) ;  /* 0xfffffe1400347947 */ /* 0x000fea000383ffff */
.L_x_7599:
        /* <DEDUP_REMOVED lines=8> */
.L_x_7817:
[----:B------:R-:W-:Y:S05]  /*2c8f0*/  BSYNC B1 ;  /* 0x0000000000017941 */ /* 0x000fea0003800000 */
.L_x_7816:
[----:B------:R-:W-:Y:S05]  /*2c900*/  BRA `(.L_x_7818) ;  /* 0xfffffe1400147947 */ /* 0x000fea000383ffff */
.L_x_7600:
[----:B------:R-:W-:Y:S01]  /*2c910*/  BSSY B1, `(.L_x_7819) ;  /* 0x0000008000017945 */ /* 0x000fe20003800000 */
[----:B------:R-:W-:Y:S01]  /*2c920*/  IMAD.MOV.U32 R13, RZ, RZ, R5 ;  /* 0x000000ffff0d7224 */ /* 0x000fe200078e0005 */
[----:B------:R-:W-:Y:S01]  /*2c930*/  MOV R11, 0x1c1f ;  /* 0x00001c1f000b7802 */ /* 0x000fe20000000f00 */
[----:B------:R-:W-:Y:S02]  /*2c940*/  IMAD.MOV.U32 R12, RZ, RZ, 0x1 ;  /* 0x00000001ff0c7424 */ /* 0x000fe400078e00ff */
[----:B01----:R-:W-:-:S07]  /*2c950*/  IMAD.MOV.U32 R15, RZ, RZ, -0x1 ;  /* 0xffffffffff0f7424 */ /* 0x003fce00078e00ff */
[----:B-----5:R-:W-:Y:S05]  /*2c960*/  WARPSYNC.COLLECTIVE R15, `(.L_x_7820) ;  /* 0x000000000f087348 */ /* 0x020fea0003c00000 */
[----:B------:R0:W1:Y:S02]  /*2c970*/  SHFL.IDX P6, R14, R13, R12, R11 ;  /* 0x0000000c0d0e7389 */ /* 0x00006400000c000b */
[----:B01---5:R-:W-:Y:S01]  /*2c980*/  ENDCOLLECTIVE ;  /* 0x000000000000791b */ /* 0x023fe20003800000 */
.L_x_7820:
[----:B------:R-:W-:Y:S05]  /*2c990*/  BSYNC B1 ;  /* 0x0000000000017941 */ /* 0x000fea0003800000 */
.L_x_7819:
[----:B------:R-:W-:Y:S05]  /*2c9a0*/  BRA `(.L_x_7821) ;  /* 0xfffffe1000f47947 */ /* 0x000fea000383ffff */
.L_x_7601:
[----:B------:R-:W-:Y:S01]  /*2c9b0*/  BSSY B1, `(.L_x_7822) ;  /* 0x0000008000017945 */ /* 0x000fe20003800000 */
[----:B------:R-:W-:Y:S02]  /*2c9c0*/  IMAD.MOV.U32 R13, RZ, RZ, R4 ;  /* 0x000000ffff0d7224 */ /* 0x000fe400078e0004 */
[----:B------:R-:W-:Y:S02]  /*2c9d0*/  IMAD.MOV.U32 R12, RZ, RZ, 0x1 ;  /* 0x00000001ff0c7424 */ /* 0x000fe400078e00ff */
[----:B------:R-:W-:Y:S02]  /*2c9e0*/  IMAD.MOV.U32 R11, RZ, RZ, 0x1c1f ;  /* 0x00001c1fff0b7424 */ /* 0x000fe400078e00ff */
[----:B01----:R-:W-:-:S07]  /*2c9f0*/  IMAD.MOV.U32 R15, RZ, RZ, -0x1 ;  /* 0xffffffffff0f7424 */ /* 0x003fce00078e00ff */
[----:B-----5:R-:W-:Y:S05]  /*2ca00*/  WARPSYNC.COLLECTIVE R15, `(.L_x_7823) ;  /* 0x000000000f087348 */ /* 0x020fea0003c00000 */
[----:B------:R0:W1:Y:S02]  /*2ca10*/  SHFL.IDX P6, R14, R13, R12, R11 ;  /* 0x0000000c0d0e7389 */ /* 0x00006400000c000b */
[----:B01---5:R-:W-:Y:S01]  /*2ca20*/  ENDCOLLECTIVE ;  /* 0x000000000000791b */ /* 0x023fe20003800000 */
.L_x_7823:
[----:B------:R-:W-:Y:S05]  /*2ca30*/  BSYNC B1 ;  /* 0x0000000000017941 */ /* 0x000fea0003800000 */
.L_x_7822:
[----:B------:R-:W-:Y:S05]  /*2ca40*/  BRA `(.L_x_7824) ;  /* 0xfffffe1000d47947 */ /* 0x000fea000383ffff */
.L_x_7602:
[----:B------:R-:W-:Y:S01]  /*2ca50*/  BSSY B1, `(.L_x_7825) ;  /* 0x0000008000017945 */ /* 0x000fe20003800000 */
[----:B------:R-:W-:Y:S01]  /*2ca60*/  IMAD.MOV.U32 R13, RZ, RZ, R3 ;  /* 0x000000ffff0d7224 */ /* 0x000fe200078e0003 */
[----:B01----:R-:W-:Y:S01]  /*2ca70*/  MOV R15, 0xffffffff ;  /* 0xffffffff000f7802 */ /* 0x003fe20000000f00 */
[----:B------:R-:W-:Y:S02]  /*2ca80*/  IMAD.MOV.U32 R12, RZ, RZ, 0x1 ;  /* 0x00000001ff0c7424 */ /* 0x000fe400078e00ff */
[----:B------:R-:W-:-:S07]  /*2ca90*/  IMAD.MOV.U32 R11, RZ, RZ, 0x1c1f ;  /* 0x00001c1fff0b7424 */ /* 0x000fce00078e00ff */
[----:B-----5:R-:W-:Y:S05]  /*2caa0*/  WARPSYNC.COLLECTIVE R15, `(.L_x_7826) ;  /* 0x000000000f087348 */ /* 0x020fea0003c00000 */
[----:B------:R0:W1:Y:S02]  /*2cab0*/  SHFL.IDX P6, R14, R13, R12, R11 ;  /* 0x0000000c0d0e7389 */ /* 0x00006400000c000b */
[----:B01---5:R-:W-:Y:S01]  /*2cac0*/  ENDCOLLECTIVE ;  /* 0x000000000000791b */ /* 0x023fe20003800000 */
.L_x_7826:
[----:B------:R-:W-:Y:S05]  /*2cad0*/  BSYNC B1 ;  /* 0x0000000000017941 */ /* 0x000fea0003800000 */
.L_x_7825:
[----:B------:R-:W-:Y:S05]  /*2cae0*/  BRA `(.L_x_7827) ;  /* 0xfffffe1000b47947 */ /* 0x000fea000383ffff */
.L_x_7603:
        /* <DEDUP_REMOVED lines=8> */
.L_x_7829:
[----:B------:R-:W-:Y:S05]  /*2cb70*/  BSYNC B1 ;  /* 0x0000000000017941 */ /* 0x000fea0003800000 */
.L_x_7828:
[----:B------:R-:W-:Y:S05]  /*2cb80*/  BRA `(.L_x_7830) ;  /* 0xfffffe1000947947 */ /* 0x000fea000383ffff */
.L_x_7605:
[----:B--2---:R2:W3:Y:S02]  /*2cb90*/  SYNCS.PHASECHK.TRANS64.TRYWAIT P2, [R16+URZ+0x2e800], R5 ;  /* 0x02e80005100075a7 */ /* 0x0044e4000804017f */
[----:B---3--:R-:W-:Y:S05]  /*2cba0*/  @!P2 NANOSLEEP.SYNCS 0x989680 ;  /* 0x009896800000a95d */ /* 0x008fea0003900000 */
[----:B------:R-:W3:Y:S02]  /*2cbb0*/  @!P2 SYNCS.PHASECHK.TRANS64 P2, [R16+URZ+0x2e800], R5 ;  /* 0x02e800051000a5a7 */ /* 0x000ee4000804007f */
[----:B---3--:R-:W-:Y:S05]  /*2cbc0*/  @!P2 BRA `(.L_x_7605) ;  /* 0xfffffffc00f0a947 */ /* 0x008fea000383ffff */
[----:B------:R-:W-:Y:S05]  /*2cbd0*/  BRA `(.L_x_7831) ;  /* 0xfffffe1000e47947 */ /* 0x000fea000383ffff */
.L_x_7613:
        /* <DEDUP_REMOVED lines=8> */
.L_x_7833:
[----:B------:R-:W-:Y:S05]  /*2cc60*/  BSYNC B1 ;  /* 0x0000000000017941 */ /* 0x000fea0003800000 */
.L_x_7832:
[----:B------:R-:W-:Y:S05]  /*2cc70*/  BRA `(.L_x_7834) ;  /* 0xfffffe3400947947 */ /* 0x000fea000383ffff */
.L_x_7614:
        /* <DEDUP_REMOVED lines=8> */
.L_x_7836:
[----:B------:R-:W-:Y:S05]  /*2cd00*/  BSYNC B1 ;  /* 0x0000000000017941 */ /* 0x000fea0003800000 */
.L_x_7835:
[----:B------:R-:W-:Y:S05]  /*2cd10*/  BRA `(.L_x_7837) ;  /* 0xfffffe3400747947 */ /* 0x000fea000383ffff */
.L_x_7615:
        /* <DEDUP_REMOVED lines=8> */
.L_x_7839:
[----:B------:R-:W-:Y:S05]  /*2cda0*/  BSYNC B1 ;  /* 0x0000000000017941 */ /* 0x000fea0003800000 */
.L_x_7838:
[----:B------:R-:W-:Y:S05]  /*2cdb0*/  BRA `(.L_x_7840) ;  /* 0xfffffe3400547947 */ /* 0x000fea000383ffff */
.L_x_7616:
        /* <DEDUP_REMOVED lines=8> */
.L_x_7842:
[----:B------:R-:W-:Y:S05]  /*2ce40*/  BSYNC B1 ;  /* 0x0000000000017941 */ /* 0x000fea0003800000 */
.L_x_7841:
[----:B------:R-:W-:Y:S05]  /*2ce50*/  BRA `(.L_x_7843) ;  /* 0xfffffe3400347947 */ /* 0x000fea000383ffff */
.L_x_7617:
        /* <DEDUP_REMOVED lines=8> */
.L_x_7845:
[----:B------:R-:W-:Y:S05]  /*2cee0*/  BSYNC B1 ;  /* 0x0000000000017941 */ /* 0x000fea0003800000 */
.L_x_7844:
[----:B------:R-:W-:Y:S05]  /*2cef0*/  BRA `(.L_x_7846) ;  /* 0xfffffe3400147947 */ /* 0x000fea000383ffff */
.L_x_7618:
        /* <DEDUP_REMOVED lines=8> */
.L_x_7848:
[----:B------:R-:W-:Y:S05]  /*2cf80*/  BSYNC B1 ;  /* 0x0000000000017941 */ /* 0x000fea0003800000 */
.L_x_7847:
[----:B------:R-:W-:Y:S05]  /*2cf90*/  BRA `(.L_x_7849) ;  /* 0xfffffe3000f47947 */ /* 0x000fea000383ffff */
.L_x_7619:
        /* <DEDUP_REMOVED lines=8> */
.L_x_7851:
[----:B------:R-:W-:Y:S05]  /*2d020*/  BSYNC B1 ;  /* 0x0000000000017941 */ /* 0x000fea0003800000 */
.L_x_7850:
[----:B------:R-:W-:Y:S05]  /*2d030*/  BRA `(.L_x_7852) ;  /* 0xfffffe3000d47947 */ /* 0x000fea000383ffff */
.L_x_7620:
        /* <DEDUP_REMOVED lines=8> */
.L_x_7854:
[----:B------:R-:W-:Y:S05]  /*2d0c0*/  BSYNC B1 ;  /* 0x0000000000017941 */ /* 0x000fea0003800000 */
.L_x_7853:
[----:B------:R-:W-:Y:S05]  /*2d0d0*/  BRA `(.L_x_7855) ;  /* 0xfffffe3000b47947 */ /* 0x000fea000383ffff */
.L_x_7622:
[----:B0-----:R0:W1:Y:S02]  /*2d0e0*/  SYNCS.PHASECHK.TRANS64.TRYWAIT P1, [R16+URZ+0x2e800], R3 ;  /* 0x02e80003100075a7 */ /* 0x001064000802017f */
[----:B-1----:R-:W-:Y:S05]  /*2d0f0*/  @!P1 NANOSLEEP.SYNCS 0x989680 ;  /* 0x009896800000995d */ /* 0x002fea0003900000 */
[----:B------:R-:W1:Y:S02]  /*2d100*/  @!P1 SYNCS.PHASECHK.TRANS64 P1, [R16+URZ+0x2e800], R3 ;  /* 0x02e80003100095a7 */ /* 0x000e64000802007f */
[----:B-1----:R-:W-:Y:S05]  /*2d110*/  @!P1 BRA `(.L_x_7622) ;  /* 0xfffffffc00f09947 */ /* 0x002fea000383ffff */
[----:B------:R-:W-:Y:S05]  /*2d120*/  BRA `(.L_x_7856) ;  /* 0xfffffe3000d47947 */ /* 0x000fea000383ffff */
.L_x_7628:
[----:B--2---:R2:W3:Y:S02]  /*2d130*/  SYNCS.PHASECHK.TRANS64.TRYWAIT P0, [R0+URZ+0x2e830], R7 ;  /* 0x02e83007000075a7 */ /* 0x0044e4000800017f */
[----:B---3--:R-:W-:Y:S05]  /*2d140*/  @!P0 NANOSLEEP.SYNCS 0x989680 ;  /* 0x009896800000895d */ /* 0x008fea0003900000 */
[----:B------:R-:W3:Y:S02]  /*2d150*/  @!P0 SYNCS.PHASECHK.TRANS64 P0, [R0+URZ+0x2e830], R7 ;  /* 0x02e83007000085a7 */ /* 0x000ee4000800007f */
[----:B---3--:R-:W-:Y:S05]  /*2d160*/  @!P0 BRA `(.L_x_7628) ;  /* 0xfffffffc00f08947 */ /* 0x008fea000383ffff */
[----:B------:R-:W-:Y:S05]  /*2d170*/  BRA `(.L_x_7627) ;  /* 0xfffffe5400407947 */ /* 0x000fea000383ffff */
.L_x_7634:
[----:B-1----:R1:W2:Y:S02]  /*2d180*/  SYNCS.PHASECHK.TRANS64.TRYWAIT P2, [R3+URZ+0x2e830], R12 ;  /* 0x02e8300c030075a7 */ /* 0x0022a4000804017f */
[----:B--2---:R-:W-:Y:S05]  /*2d190*/  @!P2 NANOSLEEP.SYNCS 0x989680 ;  /* 0x009896800000a95d */ /* 0x004fea0003900000 */
[----:B------:R-:W2:Y:S02]  /*2d1a0*/  @!P2 SYNCS.PHASECHK.TRANS64 P2, [R3+URZ+0x2e830], R12 ;  /* 0x02e8300c0300a5a7 */ /* 0x000ea4000804007f */
[----:B--2---:R-:W-:Y:S05]  /*2d1b0*/  @!P2 BRA `(.L_x_7634) ;  /* 0xfffffffc00f0a947 */ /* 0x004fea000383ffff */
[----:B------:R-:W-:Y:S05]  /*2d1c0*/  BRA `(.L_x_7633) ;  /* 0xfffffea800b47947 */ /* 0x000fea000383ffff */
.L_x_7638:
[----:B-1----:R1:W2:Y:S02]  /*2d1d0*/  SYNCS.PHASECHK.TRANS64.TRYWAIT P0, [R13+URZ+0x2e850], R12 ;  /* 0x02e8500c0d0075a7 */ /* 0x0022a4000800017f */
[----:B--2---:R-:W-:Y:S05]  /*2d1e0*/  @!P0 NANOSLEEP.SYNCS 0x989680 ;  /* 0x009896800000895d */ /* 0x004fea0003900000 */
[----:B------:R-:W2:Y:S02]  /*2d1f0*/  @!P0 SYNCS.PHASECHK.TRANS64 P0, [R13+URZ+0x2e850], R12 ;  /* 0x02e8500c0d0085a7 */ /* 0x000ea4000800007f */
[----:B--2---:R-:W-:Y:S05]  /*2d200*/  @!P0 BRA `(.L_x_7638) ;  /* 0xfffffffc00f08947 */ /* 0x004fea000383ffff */
[----:B------:R-:W-:Y:S05]  /*2d210*/  BRA `(.L_x_7635) ;  /* 0xfffffec000107947 */ /* 0x000fea000383ffff */
.L_x_7646:
[----:B-1----:R1:W2:Y:S02]  /*2d220*/  SYNCS.PHASECHK.TRANS64.TRYWAIT P2, [R3+URZ+0x2e830], R12 ;  /* 0x02e8300c030075a7 */ /* 0x0022a4000804017f */
[----:B--2---:R-:W-:Y:S05]  /*2d230*/  @!P2 NANOSLEEP.SYNCS 0x989680 ;  /* 0x009896800000a95d */ /* 0x004fea0003900000 */
[----:B------:R-:W2:Y:S02]  /*2d240*/  @!P2 SYNCS.PHASECHK.TRANS64 P2, [R3+URZ+0x2e830], R12 ;  /* 0x02e8300c0300a5a7 */ /* 0x000ea4000804007f */
[----:B--2---:R-:W-:Y:S05]  /*2d250*/  @!P2 BRA `(.L_x_7646) ;  /* 0xfffffffc00f0a947 */ /* 0x004fea000383ffff */
[----:B------:R-:W-:Y:S05]  /*2d260*/  BRA `(.L_x_7645) ;  /* 0xffffff0800207947 */ /* 0x000fea000383ffff */
.L_x_7650:
[----:B-1----:R1:W2:Y:S02]  /*2d270*/  SYNCS.PHASECHK.TRANS64.TRYWAIT P0, [R13+URZ+0x2e850], R12 ;  /* 0x02e8500c0d0075a7 */ /* 0x0022a4000800017f */
[----:B--2---:R-:W-:Y:S05]  /*2d280*/  @!P0 NANOSLEEP.SYNCS 0x989680 ;  /* 0x009896800000895d */ /* 0x004fea0003900000 */
[----:B------:R-:W2:Y:S02]  /*2d290*/  @!P0 SYNCS.PHASECHK.TRANS64 P0, [R13+URZ+0x2e850], R12 ;  /* 0x02e8500c0d0085a7 */ /* 0x000ea4000800007f */
[----:B--2---:R-:W-:Y:S05]  /*2d2a0*/  @!P0 BRA `(.L_x_7650) ;  /* 0xfffffffc00f08947 */ /* 0x004fea000383ffff */
[----:B------:R-:W-:Y:S05]  /*2d2b0*/  BRA `(.L_x_7647) ;  /* 0xffffff1c00787947 */ /* 0x000fea000383ffff */
.L_x_7656:
[----:B-1----:R1:W2:Y:S02]  /*2d2c0*/  SYNCS.PHASECHK.TRANS64.TRYWAIT P0, [R11+URZ+0x2e850], R0 ;  /* 0x02e850000b0075a7 */ /* 0x0022a4000800017f */
[----:B--2---:R-:W-:Y:S05]  /*2d2d0*/  @!P0 NANOSLEEP.SYNCS 0x989680 ;  /* 0x009896800000895d */ /* 0x004fea0003900000 */
[----:B------:R-:W2:Y:S02]  /*2d2e0*/  @!P0 SYNCS.PHASECHK.TRANS64 P0, [R11+URZ+0x2e850], R0 ;  /* 0x02e850000b0085a7 */ /* 0x000ea4000800007f */
[----:B--2---:R-:W-:Y:S05]  /*2d2f0*/  @!P0 BRA `(.L_x_7656) ;  /* 0xfffffffc00f08947 */ /* 0x004fea000383ffff */
[----:B------:R-:W-:Y:S05]  /*2d300*/  BRA `(.L_x_7655) ;  /* 0xffffff54009c7947 */ /* 0x000fea000383ffff */
.L_x_7660:
[----:B------:R-:W-:Y:S01]  /*2d310*/  IMAD.MOV.U32 R12, RZ, RZ, R0 ;  /* 0x000000ffff0c7224 */ /* 0x000fe200078e0000 */
[----:B------:R-:W-:Y:S01]  /*2d320*/  SEL R5, R96, R97, P0 ;  /* 0x0000006160057207 */ /* 0x000fe20000000000 */
[----:B------:R-:W-:Y:S01]  /*2d330*/  IMAD.MOV.U32 R11, RZ, RZ, 0x1c1f ;  /* 0x00001c1fff0b7424 */ /* 0x000fe200078e00ff */
[----:B------:R-:W-:Y:S01]  /*2d340*/  SEL R7, R97, R96, P0 ;  /* 0x0000006061077207 */ /* 0x000fe20000000000 */
[----:B------:R-:W-:Y:S01]  /*2d350*/  IMAD.MOV.U32 R15, RZ, RZ, -0x1 ;  /* 0xffffffffff0f7424 */ /* 0x000fe200078e00ff */
[----:B------:R-:W-:Y:S02]  /*2d360*/  SEL R9, R92, R93, P0 ;  /* 0x0000005d5c097207 */ /* 0x000fe40000000000 */
[----:B------:R-:W-:-:S07]  /*2d370*/  SEL R21, R93, R92, P0 ;  /* 0x0000005c5d157207 */ /* 0x000fce0000000000 */
[----:B--2--5:R-:W-:Y:S05]  /*2d380*/  WARPSYNC.COLLECTIVE R15, `(.L_x_7857) ;  /* 0x000000000f087348 */ /* 0x024fea0003c00000 */
[----:B------:R0:W1:Y:S02]  /*2d390*/  SHFL.IDX P6, R14, R13, R12, R11 ;  /* 0x0000000c0d0e7389 */ /* 0x00006400000c000b */
[----:B012--5:R-:W-:Y:S01]  /*2d3a0*/  ENDCOLLECTIVE ;  /* 0x000000000000791b */ /* 0x027fe20003800000 */
.L_x_7857:
        /* <DEDUP_REMOVED lines=19> */
.L_x_7858:
        /* <DEDUP_REMOVED lines=18> */
.L_x_7859:
        /* <DEDUP_REMOVED lines=9> */
.L_x_7860:
[----:B------:R-:W-:Y:S02]  /*2d690*/  IMAD.MOV.U32 R13, RZ, RZ, R9 ;  /* 0x000000ffff0d7224 */ /* 0x000fe400078e0009 */
[----:B------:R-:W-:Y:S02]  /*2d6a0*/  IMAD.MOV.U32 R12, RZ, RZ, R0 ;  /* 0x000000ffff0c7224 */ /* 0x000fe400078e0000 */
[----:B------:R-:W-:-:S07]  /*2d6b0*/  IMAD.MOV.U32 R7, RZ, RZ, R14 ;  /* 0x000000ffff077224 */ /* 0x000fce00078e000e */
[----:B------:R-:W-:Y:S05]  /*2d6c0*/  WARPSYNC.COLLECTIVE R15, `(.L_x_7861) ;  /* 0x000000000f087348 */ /* 0x000fea0003c00000 */
[----:B------:R0:W1:Y:S02]  /*2d6d0*/  SHFL.IDX P6, R14, R13, R12, R11 ;  /* 0x0000000c0d0e7389 */ /* 0x00006400000c000b */
[----:B01----:R-:W-:Y:S01]  /*2d6e0*/  ENDCOLLECTIVE ;  /* 0x000000000000791b */ /* 0x003fe20003800000 */
.L_x_7861:
        /* <DEDUP_REMOVED lines=8> */
.L_x_7862:
[----:B------:R-:W-:Y:S02]  /*2d770*/  IMAD.MOV.U32 R13, RZ, RZ, R25 ;  /* 0x000000ffff0d7224 */ /* 0x000fe400078e0019 */
[----:B------:R-:W-:Y:S02]  /*2d780*/  IMAD.MOV.U32 R12, RZ, RZ, R0 ;  /* 0x000000ffff0c7224 */ /* 0x000fe400078e0000 */
[----:B------:R-:W-:-:S07]  /*2d790*/  IMAD.MOV.U32 R21, RZ, RZ, R14 ;  /* 0x000000ffff157224 */ /* 0x000fce00078e000e */
[----:B------:R-:W-:Y:S05]  /*2d7a0*/  WARPSYNC.COLLECTIVE R15, `(.L_x_7863) ;  /* 0x000000000f087348 */ /* 0x000fea0003c00000 */
[----:B------:R0:W1:Y:S02]  /*2d7b0*/  SHFL.IDX P6, R14, R13, R12, R11 ;  /* 0x0000000c0d0e7389 */ /* 0x00006400000c000b */
[----:B01----:R-:W-:Y:S01]  /*2d7c0*/  ENDCOLLECTIVE ;  /* 0x000000000000791b */ /* 0x003fe20003800000 */
.L_x_7863:
        /* <DEDUP_REMOVED lines=8> */
.L_x_7864:
[----:B------:R-:W-:Y:S01]  /*2d850*/  IMAD.MOV.U32 R13, RZ, RZ, R29 ;  /* 0x000000ffff0d7224 */ /* 0x000fe200078e001d */
[----:B------:R-:W-:Y:S01]  /*2d860*/  MOV R12, R0 ;  /* 0x00000000000c7202 */ /* 0x000fe20000000f00 */
[----:B------:R-:W-:-:S07]  /*2d870*/  IMAD.MOV.U32 R27, RZ, RZ, R14 ;  /* 0x000000ffff1b7224 */ /* 0x000fce00078e000e */
[----:B------:R-:W-:Y:S05]  /*2d880*/  WARPSYNC.COLLECTIVE R15, `(.L_x_7865) ;  /* 0x000000000f087348 */ /* 0x000fea0003c00000 */
[----:B------:R0:W1:Y:S02]  /*2d890*/  SHFL.IDX P6, R14, R13, R12, R11 ;  /* 0x0000000c0d0e7389 */ /* 0x00006400000c000b */
[----:B01----:R-:W-:Y:S01]  /*2d8a0*/  ENDCOLLECTIVE ;  /* 0x000000000000791b */ /* 0x003fe20003800000 */
.L_x_7865:
        /* <DEDUP_REMOVED lines=8> */
.L_x_7866:
[----:B------:R-:W-:Y:S02]  /*2d930*/  IMAD.MOV.U32 R13, RZ, RZ, R33 ;  /* 0x000000ffff0d7224 */ /* 0x000fe400078e0021 */
[----:B------:R-:W-:Y:S02]  /*2d940*/  IMAD.MOV.U32 R12, RZ, RZ, R0 ;  /* 0x000000ffff0c7224 */ /* 0x000fe400078e0000 */
[----:B------:R-:W-:-:S07]  /*2d950*/  IMAD.MOV.U32 R31, RZ, RZ, R14 ;  /* 0x000000ffff1f7224 */ /* 0x000fce00078e000e */
[----:B------:R-:W-:Y:S05]  /*2d960*/  WARPSYNC.COLLECTIVE R15, `(.L_x_7867) ;  /* 0x000000000f087348 */ /* 0x000fea0003c00000 */
[----:B------:R0:W1:Y:S02]  /*2d970*/  SHFL.IDX P6, R14, R13, R12, R11 ;  /* 0x0000000c0d0e7389 */ /* 0x00006400000c000b */
[----:B01----:R-:W-:Y:S01]  /*2d980*/  ENDCOLLECTIVE ;  /* 0x000000000000791b */ /* 0x003fe20003800000 */
.L_x_7867:
        /* <DEDUP_REMOVED lines=8> */
.L_x_7868:
[----:B------:R-:W-:Y:S02]  /*2da10*/  IMAD.MOV.U32 R13, RZ, RZ, R37 ;  /* 0x000000ffff0d7224 */ /* 0x000fe400078e0025 */
[----:B------:R-:W-:Y:S02]  /*2da20*/  IMAD.MOV.U32 R12, RZ, RZ, R0 ;  /* 0x000000ffff0c7224 */ /* 0x000fe400078e0000 */
[----:B------:R-:W-:-:S07]  /*2da30*/  IMAD.MOV.U32 R35, RZ, RZ, R14 ;  /* 0x000000ffff237224 */ /* 0x000fce00078e000e */
[----:B------:R-:W-:Y:S05]  /*2da40*/  WARPSYNC.COLLECTIVE R15, `(.L_x_7869) ;  /* 0x000000000f087348 */ /* 0x000fea0003c00000 */
[----:B------:R0:W1:Y:S02]  /*2da50*/  SHFL.IDX P6, R14, R13, R12, R11 ;  /* 0x0000000c0d0e7389 */ /* 0x00006400000c000b */
[----:B01----:R-:W-:Y:S01]  /*2da60*/  ENDCOLLECTIVE ;  /* 0x000000000000791b */ /* 0x003fe20003800000 */
.L_x_7869:
        /* <DEDUP_REMOVED lines=8> */
.L_x_7870:
[----:B------:R-:W-:Y:S01]  /*2daf0*/  IMAD.MOV.U32 R13, RZ, RZ, R41 ;  /* 0x000000ffff0d7224 */ /* 0x000fe200078e0029 */
[----:B------:R-:W-:Y:S01]  /*2db00*/  MOV R12, R0 ;  /* 0x00000000000c7202 */ /* 0x000fe20000000f00 */
[----:B------:R-:W-:-:S07]  /*2db10*/  IMAD.MOV.U32 R20, RZ, RZ, R14 ;  /* 0x000000ffff147224 */ /* 0x000fce00078e000e */
[----:B------:R-:W-:Y:S05]  /*2db20*/  WARPSYNC.COLLECTIVE R15, `(.L_x_7871) ;  /* 0x000000000f087348 */ /* 0x000fea0003c00000 */
[----:B------:R0:W1:Y:S02]  /*2db30*/  SHFL.IDX P6, R14, R13, R12, R11 ;  /* 0x0000000c0d0e7389 */ /* 0x00006400000c000b */
[----:B01----:R-:W-:Y:S01]  /*2db40*/  ENDCOLLECTIVE ;  /* 0x000000000000791b */ /* 0x003fe20003800000 */
.L_x_7871:
[----:B------:R-:W-:Y:S02]  /*2db50*/  IMAD.MOV.U32 R13, RZ, RZ, R43 ;  /* 0x000000ffff0d7224 */ /* 0x000fe400078e002b */
[----:B------:R-:W-:Y:S02]  /*2db60*/  IMAD.MOV.U32 R12, RZ, RZ, R2 ;  /* 0x000000ffff0c7224 */ /* 0x000fe400078e0002 */
[----:B------:R-:W-:-:S07]  /*2db70*/  IMAD.MOV.U32 R41, RZ, RZ, R14 ;  /* 0x000000ffff297224 */ /* 0x000fce00078e000e */
[----:B------:R-:W-:Y:S05]  /*2db80*/  WARPSYNC.COLLECTIVE R15, `(.L_x_7872) ;  /* 0x000000000f087348 */ /* 0x000fea0003c00000 */
[----:B------:R0:W1:Y:S02]  /*2db90*/  SHFL.IDX P6, R14, R13, R12, R11 ;  /* 0x0000000c0d0e7389 */ /* 0x00006400000c000b */
[----:B01----:R-:W-:Y:S01]  /*2dba0*/  ENDCOLLECTIVE ;  /* 0x000000000000791b */ /* 0x003fe20003800000 */
.L_x_7872:
[----:B------:R-:W-:Y:S02]  /*2dbb0*/  IMAD.MOV.U32 R13, RZ, RZ, R45 ;  /* 0x000000ffff0d7224 */ /* 0x000fe400078e002d */
[----:B------:R-:W-:Y:S02]  /*2dbc0*/  IMAD.MOV.U32 R12, RZ, RZ, R0 ;  /* 0x000000ffff0c7224 */ /* 0x000fe400078e0000 */
[----:B------:R-:W-:-:S07]  /*2dbd0*/  IMAD.MOV.U32 R40, RZ, RZ, R14 ;  /* 0x000000ffff287224 */ /* 0x000fce00078e000e */
[----:B------:R-:W-:Y:S05]  /*2dbe0*/  WARPSYNC.COLLECTIVE R15, `(.L_x_7873) ;  /* 0x000000000f087348 */ /* 0x000fea0003c00000 */
[----:B------:R0:W1:Y:S02]  /*2dbf0*/  SHFL.IDX P6, R14, R13, R12, R11 ;  /* 0x0000000c0d0e7389 */ /* 0x00006400000c000b */
[----:B01----:R-:W-:Y:S01]  /*2dc00*/  ENDCOLLECTIVE ;  /* 0x000000000000791b */ /* 0x003fe20003800000 */
.L_x_7873:
        /* <DEDUP_REMOVED lines=8> */
.L_x_7874:
[----:B------:R-:W-:Y:S02]  /*2dc90*/  IMAD.MOV.U32 R13, RZ, RZ, R49 ;  /* 0x000000ffff0d7224 */ /* 0x000fe400078e0031 */
[----:B------:R-:W-:Y:S02]  /*2dca0*/  IMAD.MOV.U32 R12, RZ, RZ, R0 ;  /* 0x000000ffff0c7224 */ /* 0x000fe400078e0000 */
[----:B------:R-:W-:-:S07]  /*2dcb0*/  IMAD.MOV.U32 R42, RZ, RZ, R14 ;  /* 0x000000ffff2a7224 */ /* 0x000fce00078e000e */
[----:B------:R-:W-:Y:S05]  /*2dcc0*/  WARPSYNC.COLLECTIVE R15, `(.L_x_7875) ;  /* 0x000000000f087348 */ /* 0x000fea0003c00000 */
[----:B------:R0:W1:Y:S02]  /*2dcd0*/  SHFL.IDX P6, R14, R13, R12, R11 ;  /* 0x0000000c0d0e7389 */ /* 0x00006400000c000b */
[----:B01----:R-:W-:Y:S01]  /*2dce0*/  ENDCOLLECTIVE ;  /* 0x000000000000791b */ /* 0x003fe20003800000 */
.L_x_7875:
        /* <DEDUP_REMOVED lines=8> */
.L_x_7876:
[----:B------:R-:W-:Y:S01]  /*2dd70*/  IMAD.MOV.U32 R13, RZ, RZ, R53 ;  /* 0x000000ffff0d7224 */ /* 0x000fe200078e0035 */
[----:B------:R-:W-:Y:S01]  /*2dd80*/  MOV R12, R0 ;  /* 0x00000000000c7202 */ /* 0x000fe20000000f00 */
[----:B------:R-:W-:-:S07]  /*2dd90*/  IMAD.MOV.U32 R48, RZ, RZ, R14 ;  /* 0x000000ffff307224 */ /* 0x000fce00078e000e */
[----:B------:R-:W-:Y:S05]  /*2dda0*/  WARPSYNC.COLLECTIVE R15, `(.L_x_7877) ;  /* 0x000000000f087348 */ /* 0x000fea0003c00000 */
[----:B------:R0:W1:Y:S02]  /*2ddb0*/  SHFL.IDX P6, R14, R13, R12, R11 ;  /* 0x0000000c0d0e7389 */ /* 0x00006400000c000b */
[----:B01----:R-:W-:Y:S01]  /*2ddc0*/  ENDCOLLECTIVE ;  /* 0x000000000000791b */ /* 0x003fe20003800000 */
.L_x_7877:
[----:B------:R-:W-:Y:S01]  /*2ddd0*/  SEL R9, R49, R48, P0 ;  /* 0x0000003031097207 */ /* 0x000fe20000000000 */
[----:B------:R-:W-:Y:S02]  /*2dde0*/  IMAD.MOV.U32 R13, RZ, RZ, R55 ;  /* 0x000000ffff0d7224 */ /* 0x000fe400078e0037 */
[----:B------:R-:W-:Y:S02]  /*2ddf0*/  IMAD.MOV.U32 R12, RZ, RZ, R2 ;  /* 0x000000ffff0c7224 */ /* 0x000fe400078e0002 */
[----:B------:R-:W-:-:S07]  /*2de00*/  IMAD.MOV.U32 R53, RZ, RZ, R14 ;  /* 0x000000ffff357224 */ /* 0x000fce00078e000e */
[----:B------:R-:W-:Y:S05]  /*2de10*/  WARPSYNC.COLLECTIVE R15, `(.L_x_7878) ;  /* 0x000000000f087348 */ /* 0x000fea0003c00000 */
[----:B------:R0:W1:Y:S02]  /*2de20*/  SHFL.IDX P6, R14, R13, R12, R11 ;  /* 0x0000000c0d0e7389 */ /* 0x00006400000c000b */
[----:B01----:R-:W-:Y:S01]  /*2de30*/  ENDCOLLECTIVE ;  /* 0x000000000000791b */ /* 0x003fe20003800000 */
.L_x_7878:
[----:B------:R-:W-:Y:S02]  /*2de40*/  IMAD.MOV.U32 R13, RZ, RZ, R57 ;  /* 0x000000ffff0d7224 */ /* 0x000fe400078e0039 */
[----:B------:R-:W-:Y:S02]  /*2de50*/  IMAD.MOV.U32 R12, RZ, RZ, R0 ;  /* 0x000000ffff0c7224 */ /* 0x000fe400078e0000 */
[----:B------:R-:W-:-:S07]  /*2de60*/  IMAD.MOV.U32 R50, RZ, RZ, R14 ;  /* 0x000000ffff327224 */ /* 0x000fce00078e000e */
[----:B------:R-:W-:Y:S05]  /*2de70*/  WARPSYNC.COLLECTIVE R15, `(.L_x_7879) ;  /* 0x000000000f087348 */ /* 0x000fea0003c00000 */
[----:B------:R0:W1:Y:S02]  /*2de80*/  SHFL.IDX P6, R14, R13, R12, R11 ;  /* 0x0000000c0d0e7389 */ /* 0x00006400000c000b */
[----:B01----:R-:W-:Y:S01]  /*2de90*/  ENDCOLLECTIVE ;  /* 0x000000000000791b */ /* 0x003fe20003800000 */
.L_x_7879:
        /* <DEDUP_REMOVED lines=8> */
.L_x_7880:
[----:B------:R-:W-:Y:S02]  /*2df20*/  IMAD.MOV.U32 R13, RZ, RZ, R63 ;  /* 0x000000ffff0d7224 */ /* 0x000fe400078e003f */
[----:B------:R-:W-:Y:S02]  /*2df30*/  IMAD.MOV.U32 R12, RZ, RZ, R0 ;  /* 0x000000ffff0c7224 */ /* 0x000fe400078e0000 */
[----:B------:R-:W-:-:S07]  /*2df40*/  IMAD.MOV.U32 R52, RZ, RZ, R14 ;  /* 0x000000ffff347224 */ /* 0x000fce00078e000e */
[----:B------:R-:W-:Y:S05]  /*2df50*/  WARPSYNC.COLLECTIVE R15, `(.L_x_7881) ;  /* 0x000000000f087348 */ /* 0x000fea0003c00000 */
[----:B------:R0:W1:Y:S02]  /*2df60*/  SHFL.IDX P6, R14, R13, R12, R11 ;  /* 0x0000000c0d0e7389 */ /* 0x00006400000c000b */
[----:B01----:R-:W-:Y:S01]  /*2df70*/  ENDCOLLECTIVE ;  /* 0x000000000000791b */ /* 0x003fe20003800000 */
.L_x_7881:
        /* <DEDUP_REMOVED lines=8> */
.L_x_7882:
[----:B------:R-:W-:Y:S01]  /*2e000*/  IMAD.MOV.U32 R13, RZ, RZ, R67 ;  /* 0x000000ffff0d7224 */ /* 0x000fe200078e0043 */
[----:B------:R-:W-:Y:S01]  /*2e010*/  MOV R12, R0 ;  /* 0x00000000000c7202 */ /* 0x000fe20000000f00 */
[----:B------:R-:W-:-:S07]  /*2e020*/  IMAD.MOV.U32 R54, RZ, RZ, R14 ;  /* 0x000000ffff367224 */ /* 0x000fce00078e000e */
[----:B------:R-:W-:Y:S05]  /*2e030*/  WARPSYNC.COLLECTIVE R15, `(.L_x_7883) ;  /* 0x000000000f087348 */ /* 0x000fea0003c00000 */
[----:B------:R0:W1:Y:S02]  /*2e040*/  SHFL.IDX P6, R14, R13, R12, R11 ;  /* 0x0000000c0d0e7389 */ /* 0x00006400000c000b */
[----:B01----:R-:W-:Y:S01]  /*2e050*/  ENDCOLLECTIVE ;  /* 0x000000000000791b */ /* 0x003fe20003800000 */
.L_x_7883:
        /* <DEDUP_REMOVED lines=8> */
.L_x_7884:
[----:B------:R-:W-:Y:S02]  /*2e0e0*/  IMAD.MOV.U32 R13, RZ, RZ, R71 ;  /* 0x000000ffff0d7224 */ /* 0x000fe400078e0047 */
[----:B------:R-:W-:Y:S02]  /*2e0f0*/  IMAD.MOV.U32 R12, RZ, RZ, R0 ;  /* 0x000000ffff0c7224 */ /* 0x000fe400078e0000 */
[----:B------:R-:W-:-:S07]  /*2e100*/  IMAD.MOV.U32 R56, RZ, RZ, R14 ;  /* 0x000000ffff387224 */ /* 0x000fce00078e000e */
[----:B------:R-:W-:Y:S05]  /*2e110*/  WARPSYNC.COLLECTIVE R15, `(.L_x_7885) ;  /* 0x000000000f087348 */ /* 0x000fea0003c00000 */
[----:B------:R0:W1:Y:S02]  /*2e120*/  SHFL.IDX P6, R14, R13, R12, R11 ;  /* 0x0000000c0d0e7389 */ /* 0x00006400000c000b */
[----:B01----:R-:W-:Y:S01]  /*2e130*/  ENDCOLLECTIVE ;  /* 0x000000000000791b */ /* 0x003fe20003800000 */
.L_x_7885:
[----:B------:R-:W-:Y:S01]  /*2e140*/  SEL R39, R56, R67, P0 ;  /* 0x0000004338277207 */ /* 0x000fe20000000000 */
[----:B------:R-:W-:Y:S01]  /*2e150*/  IMAD.MOV.U32 R13, RZ, RZ, R73 ;  /* 0x000000ffff0d7224 */ /* 0x000fe200078e0049 */
[----:B------:R-:W-:Y:S01]  /*2e160*/  MOV R12, R2 ;  /* 0x00000002000c7202 */ /* 0x000fe20000000f00 */
[----:B------:R-:W-:-:S07]  /*2e170*/  IMAD.MOV.U32 R71, RZ, RZ, R14 ;  /* 0x000000ffff477224 */ /* 0x000fce00078e000e */
[----:B------:R-:W-:Y:S05]  /*2e180*/  WARPSYNC.COLLECTIVE R15, `(.L_x_7886) ;  /* 0x000000000f087348 */ /* 0x000fea0003c00000 */
[----:B------:R0:W1:Y:S02]  /*2e190*/  SHFL.IDX P6, R14, R13, R12, R11 ;  /* 0x0000000c0d0e7389 */ /* 0x00006400000c000b */
[----:B01----:R-:W-:Y:S01]  /*2e1a0*/  ENDCOLLECTIVE ;  /* 0x000000000000791b */ /* 0x003fe20003800000 */
.L_x_7886:
[----:B------:R-:W-:Y:S02]  /*2e1b0*/  IMAD.MOV.U32 R13, RZ, RZ, R75 ;  /* 0x000000ffff0d7224 */ /* 0x000fe400078e004b */
[----:B------:R-:W-:Y:S02]  /*2e1c0*/  IMAD.MOV.U32 R12, RZ, RZ, R0 ;  /* 0x000000ffff0c7224 */ /* 0x000fe400078e0000 */
[----:B------:R-:W-:-:S07]  /*2e1d0*/  IMAD.MOV.U32 R58, RZ, RZ, R14 ;  /* 0x000000ffff3a7224 */ /* 0x000fce00078e000e */
[----:B------:R-:W-:Y:S05]  /*2e1e0*/  WARPSYNC.COLLECTIVE R15, `(.L_x_7887) ;  /* 0x000000000f087348 */ /* 0x000fea0003c00000 */
[----:B------:R0:W1:Y:S02]  /*2e1f0*/  SHFL.IDX P6, R14, R13, R12, R11 ;  /* 0x0000000c0d0e7389 */ /* 0x00006400000c000b */
[----:B01----:R-:W-:Y:S01]  /*2e200*/  ENDCOLLECTIVE ;  /* 0x000000000000791b */ /* 0x003fe20003800000 */
.L_x_7887:
[----:B------:R-:W-:Y:S02]  /*2e210*/  IMAD.MOV.U32 R13, RZ, RZ, R77 ;  /* 0x000000ffff0d7224 */ /* 0x000fe400078e004d */
[----:B------:R-:W-:Y:S02]  /*2e220*/  IMAD.MOV.U32 R12, RZ, RZ, R2 ;  /* 0x000000ffff0c7224 */ /* 0x000fe400078e0002 */
[----:B------:R-:W-:-:S07]  /*2e230*/  IMAD.MOV.U32 R75, RZ, RZ, R14 ;  /* 0x000000ffff4b7224 */ /* 0x000fce00078e000e */
[----:B------:R-:W-:Y:S05]  /*2e240*/  WARPSYNC.COLLECTIVE R15, `(.L_x_7888) ;  /* 0x000000000f087348 */ /* 0x000fea0003c00000 */
[----:B------:R0:W1:Y:S02]  /*2e250*/  SHFL.IDX P6, R14, R13, R12, R11 ;  /* 0x0000000c0d0e7389 */ /* 0x00006400000c000b */
[----:B01----:R-:W-:Y:S01]  /*2e260*/  ENDCOLLECTIVE ;  /* 0x000000000000791b */ /* 0x003fe20003800000 */
.L_x_7888:
        /* <DEDUP_REMOVED lines=9> */
.L_x_7694:
[----:B------:R-:W0:Y:S01]  /*2e300*/  S2R R6, SR_TID.X ;  /* 0x0000000000067919 */ /* 0x000e220000002100 */
[----:B------:R-:W-:Y:S01]  /*2e310*/  BSSY B1, `(.L_x_7890) ;  /* 0x000000a000017945 */ /* 0x000fe20003800000 */
[----:B------:R-:W-:Y:S02]  /*2e320*/  IMAD.MOV.U32 R12, RZ, RZ, RZ ;  /* 0x000000ffff0c7224 */ /* 0x000fe400078e00ff */
[----:B------:R-:W-:Y:S02]  /*2e330*/  IMAD.MOV.U32 R11, RZ, RZ, 0x1f ;  /* 0x0000001fff0b7424 */ /* 0x000fe400078e00ff */
[----:B------:R-:W-:Y:S01]  /*2e340*/  IMAD.MOV.U32 R15, RZ, RZ, -0x1 ;  /* 0xffffffffff0f7424 */ /* 0x000fe200078e00ff */
[----:B0-----:R-:W-:-:S04]  /*2e350*/  SHF.R.U32.HI R6, RZ, 0x5, R6 ;  /* 0x00000005ff067819 */ /* 0x001fc80000011606 */
[----:B------:R-:W-:-:S04]  /*2e360*/  LOP3.LUT R6, R6, 0x3, RZ, 0xc0, !PT ;  /* 0x0000000306067812 */ /* 0x000fc800078ec0ff */
[----:B------:R-:W-:-:S07]  /*2e370*/  MOV R13, R6 ;  /* 0x00000006000d7202 */ /* 0x000fce0000000f00 */
[----:B------:R-:W-:Y:S05]  /*2e380*/  WARPSYNC.COLLECTIVE R15, `(.L_x_7891) ;  /* 0x000000000f087348 */ /* 0x000fea0003c00000 */
[----:B------:R0:W1:Y:S02]  /*2e390*/  SHFL.IDX P6, R14, R13, R12, R11 ;  /* 0x0000000c0d0e7389 */ /* 0x00006400000c000b */
[----:B01----:R-:W-:Y:S01]  /*2e3a0*/  ENDCOLLECTIVE ;  /* 0x000000000000791b */ /* 0x003fe20003800000 */
.L_x_7891:
[----:B------:R-:W-:Y:S05]  /*2e3b0*/  BSYNC B1 ;  /* 0x0000000000017941 */ /* 0x000fea0003800000 */
.L_x_7890:
[----:B------:R-:W-:Y:S05]  /*2e3c0*/  BRA `(.L_x_7892) ;  /* 0xffffff8c00a47947 */ /* 0x000fea000383ffff */
.L_x_7696:
[----:B------:R-:W-:Y:S01]  /*2e3d0*/  BSSY B1, `(.L_x_7893) ;  /* 0x0000006000017945 */ /* 0x000fe20003800000 */
[----:B------:R-:W-:-:S07]  /*2e3e0*/  IMAD.MOV.U32 R15, RZ, RZ, -0x1 ;  /* 0xffffffffff0f7424 */ /* 0x000fce00078e00ff */
[----:B0-----:R-:W-:Y:S05]  /*2e3f0*/  WARPSYNC.COLLECTIVE R15, `(.L_x_7894) ;  /* 0x000000000f0c7348 */ /* 0x001fea0003c00000 */
[----:B------:R-:W-:Y:S02]  /*2e400*/  ELECT P6, UR62, PT ;  /* 0x00000000003e782f */ /* 0x000fe400038c0000 */
[----:B------:R-:W-:Y:S01]  /*2e410*/  MOV R14, UR62 ;  /* 0x0000003e000e7c02 */ /* 0x000fe20008000f00 */
[----:B0-----:R-:W-:Y:S10]  /*2e420*/  ENDCOLLECTIVE ;  /* 0x000000000000791b */ /* 0x001ff40003800000 */
.L_x_7894:
[----:B------:R-:W-:Y:S05]  /*2e430*/  BSYNC B1 ;  /* 0x0000000000017941 */ /* 0x000fea0003800000 */
.L_x_7893:
[----:B------:R-:W-:Y:S05]  /*2e440*/  BRA `(.L_x_7695) ;  /* 0xffffff8c009c7947 */ /* 0x000fea000383ffff */
.L_x_7698:
[----:B0-----:R0:W1:Y:S02]  /*2e450*/  SYNCS.PHASECHK.TRANS64.TRYWAIT P0, [R11+URZ+0x2e820], R5 ;  /* 0x02e820050b0075a7 */ /* 0x001064000800017f */
[----:B-1----:R-:W-:Y:S05]  /*2e460*/  @!P0 NANOSLEEP.SYNCS 0x989680 ;  /* 0x009896800000895d */ /* 0x002fea0003900000 */
[----:B------:R-:W1:Y:S02]  /*2e470*/  @!P0 SYNCS.PHASECHK.TRANS64 P0, [R11+URZ+0x2e820], R5 ;  /* 0x02e820050b0085a7 */ /* 0x000e64000800007f */
[----:B-1----:R-:W-:Y:S05]  /*2e480*/  @!P0 BRA `(.L_x_7698) ;  /* 0xfffffffc00f08947 */ /* 0x002fea000383ffff */
[----:B------:R-:W-:Y:S05]  /*2e490*/  BRA `(.L_x_7895) ;  /* 0xffffff8c00b87947 */ /* 0x000fea000383ffff */
.L_x_7702:
[----:B-1----:R1:W2:Y:S02]  /*2e4a0*/  SYNCS.PHASECHK.TRANS64.TRYWAIT P0, [R8+URZ+0x2e8a0], R9 ;  /* 0x02e8a009080075a7 */ /* 0x0022a4000800017f */
[----:B--2---:R-:W-:Y:S05]  /*2e4b0*/  @!P0 NANOSLEEP.SYNCS 0x989680 ;  /* 0x009896800000895d */ /* 0x004fea0003900000 */
[----:B------:R-:W2:Y:S02]  /*2e4c0*/  @!P0 SYNCS.PHASECHK.TRANS64 P0, [R8+URZ+0x2e8a0], R9 ;  /* 0x02e8a009080085a7 */ /* 0x000ea4000800007f */
[----:B--2---:R-:W-:Y:S05]  /*2e4d0*/  @!P0 BRA `(.L_x_7702) ;  /* 0xfffffffc00f08947 */ /* 0x004fea000383ffff */
[----:B------:R-:W-:Y:S05]  /*2e4e0*/  BRA `(.L_x_7896) ;  /* 0xffffff8c00d87947 */ /* 0x000fea000383ffff */
.L_x_7707:
[----:B0-----:R0:W2:Y:S02]  /*2e4f0*/  SYNCS.PHASECHK.TRANS64.TRYWAIT P0, [R8+URZ+0x2e8c0], R9 ;  /* 0x02e8c009080075a7 */ /* 0x0010a4000800017f */
[----:B--2---:R-:W-:Y:S05]  /*2e500*/  @!P0 NANOSLEEP.SYNCS 0x989680 ;  /* 0x009896800000895d */ /* 0x004fea0003900000 */
[----:B------:R-:W2:Y:S02]  /*2e510*/  @!P0 SYNCS.PHASECHK.TRANS64 P0, [R8+URZ+0x2e8c0], R9 ;  /* 0x02e8c009080085a7 */ /* 0x000ea4000800007f */
[----:B--2---:R-:W-:Y:S05]  /*2e520*/  @!P0 BRA `(.L_x_7707) ;  /* 0xfffffffc00f08947 */ /* 0x004fea000383ffff */
[----:B------:R-:W-:Y:S05]  /*2e530*/  BRA `(.L_x_7897) ;  /* 0xffffff9000587947 */ /* 0x000fea000383ffff */
.L_x_7714:
[----:B0-----:R0:W1:Y:S02]  /*2e540*/  SYNCS.PHASECHK.TRANS64.TRYWAIT P1, [R6+URZ+0x2e8a0], R7 ;  /* 0x02e8a007060075a7 */ /* 0x001064000802017f */
[----:B-1----:R-:W-:Y:S05]  /*2e550*/  @!P1 NANOSLEEP.SYNCS 0x989680 ;  /* 0x009896800000995d */ /* 0x002fea0003900000 */
[----:B------:R-:W1:Y:S02]  /*2e560*/  @!P1 SYNCS.PHASECHK.TRANS64 P1, [R6+URZ+0x2e8a0], R7 ;  /* 0x02e8a007060095a7 */ /* 0x000e64000802007f */
[----:B-1----:R-:W-:Y:S05]  /*2e570*/  @!P1 BRA `(.L_x_7714) ;  /* 0xfffffffc00f09947 */ /* 0x002fea000383ffff */
[----:B------:R-:W-:Y:S05]  /*2e580*/  BRA `(.L_x_7898) ;  /* 0xffffff9400387947 */ /* 0x000fea000383ffff */
.L_x_7719:
[----:B-1----:R1:W2:Y:S02]  /*2e590*/  SYNCS.PHASECHK.TRANS64.TRYWAIT P1, [R6+URZ+0x2e8c0], R7 ;  /* 0x02e8c007060075a7 */ /* 0x0022a4000802017f */
[----:B--2---:R-:W-:Y:S05]  /*2e5a0*/  @!P1 NANOSLEEP.SYNCS 0x989680 ;  /* 0x009896800000995d */ /* 0x004fea0003900000 */
[----:B------:R-:W2:Y:S02]  /*2e5b0*/  @!P1 SYNCS.PHASECHK.TRANS64 P1, [R6+URZ+0x2e8c0], R7 ;  /* 0x02e8c007060095a7 */ /* 0x000ea4000802007f */
[----:B--2---:R-:W-:Y:S05]  /*2e5c0*/  @!P1 BRA `(.L_x_7719) ;  /* 0xfffffffc00f09947 */ /* 0x004fea000383ffff */
[----:B------:R-:W-:Y:S05]  /*2e5d0*/  BRA `(.L_x_7899) ;  /* 0xffffff9400b07947 */ /* 0x000fea000383ffff */
.L_x_7732:
        /* <DEDUP_REMOVED lines=11> */
.L_x_7901:
[----:B------:R-:W-:Y:S05]  /*2e690*/  BSYNC B0 ;  /* 0x0000000000007941 */ /* 0x000fea0003800000 */
.L_x_7900:
[----:B------:R-:W-:Y:S05]  /*2e6a0*/  BRA `(.L_x_7902) ;  /* 0xffffffa000d07947 */ /* 0x000fea000383ffff */
.L_x_7734:
[----:B------:R-:W-:Y:S01]  /*2e6b0*/  BSSY B0, `(.L_x_7903) ;  /* 0x0000006000007945 */ /* 0x000fe20003800000 */
[----:B------:R-:W-:-:S07]  /*2e6c0*/  MOV R15, 0xffffffff ;  /* 0xffffffff000f7802 */ /* 0x000fce0000000f00 */
[----:B0-----:R-:W-:Y:S05]  /*2e6d0*/  WARPSYNC.COLLECTIVE R15, `(.L_x_7904) ;  /* 0x000000000f0c7348 */ /* 0x001fea0003c00000 */
[----:B------:R-:W-:Y:S02]  /*2e6e0*/  ELECT P6, UR62, PT ;  /* 0x00000000003e782f */ /* 0x000fe400038c0000 */
[----:B------:R-:W-:Y:S01]  /*2e6f0*/  MOV R14, UR62 ;  /* 0x0000003e000e7c02 */ /* 0x000fe20008000f00 */
[----:B0-----:R-:W-:Y:S10]  /*2e700*/  ENDCOLLECTIVE ;  /* 0x000000000000791b */ /* 0x001ff40003800000 */
.L_x_7904:
[----:B------:R-:W-:Y:S05]  /*2e710*/  BSYNC B0 ;  /* 0x0000000000007941 */ /* 0x000fea0003800000 */
.L_x_7903:
[----:B------:R-:W-:Y:S05]  /*2e720*/  BRA `(.L_x_7905) ;  /* 0xffffffa000c87947 */ /* 0x000fea000383ffff */
.L_x_7737:
[----:B0-----:R0:W1:Y:S02]  /*2e730*/  SYNCS.PHASECHK.TRANS64.TRYWAIT P2, [R4+URZ+0x2e880], R7 ;  /* 0x02e88007040075a7 */ /* 0x001064000804017f */
[----:B-1----:R-:W-:Y:S05]  /*2e740*/  @!P2 NANOSLEEP.SYNCS 0x989680 ;  /* 0x009896800000a95d */ /* 0x002fea0003900000 */
[----:B------:R-:W1:Y:S02]  /*2e750*/  @!P2 SYNCS.PHASECHK.TRANS64 P2, [R4+URZ+0x2e880], R7 ;  /* 0x02e880070400a5a7 */ /* 0x000e64000804007f */
[----:B-1----:R-:W-:Y:S05]  /*2e760*/  @!P2 BRA `(.L_x_7737) ;  /* 0xfffffffc00f0a947 */ /* 0x002fea000383ffff */
[----:B------:R-:W-:Y:S05]  /*2e770*/  BRA `(.L_x_7906) ;  /* 0xffffffa400487947 */ /* 0x000fea000383ffff */
.L_x_7739:
[----:B-1----:R1:W2:Y:S02]  /*2e780*/  SYNCS.PHASECHK.TRANS64.TRYWAIT P2, [R4+URZ+0x2e840], R7 ;  /* 0x02e84007040075a7 */ /* 0x0022a4000804017f */
[----:B--2---:R-:W-:Y:S05]  /*2e790*/  @!P2 NANOSLEEP.SYNCS 0x989680 ;  /* 0x009896800000a95d */ /* 0x004fea0003900000 */
[----:B------:R-:W2:Y:S02]  /*2e7a0*/  @!P2 SYNCS.PHASECHK.TRANS64 P2, [R4+URZ+0x2e840], R7 ;  /* 0x02e840070400a5a7 */ /* 0x000ea4000804007f */
[----:B--2---:R-:W-:Y:S05]  /*2e7b0*/  @!P2 BRA `(.L_x_7739) ;  /* 0xfffffffc00f0a947 */ /* 0x004fea000383ffff */
[----:B------:R-:W-:Y:S05]  /*2e7c0*/  BRA `(.L_x_7907) ;  /* 0xffffffa400ac7947 */ /* 0x000fea000383ffff */
.L_x_7742:
        /* <DEDUP_REMOVED lines=8> */
.L_x_7748:
[----:B--2---:R2:W3:Y:S02]  /*2e850*/  SYNCS.PHASECHK.TRANS64.TRYWAIT P0, [R5+URZ+0x2e880], R4 ;  /* 0x02e88004050075a7 */ /* 0x0044e4000800017f */
[----:B---3--:R-:W-:Y:S05]  /*2e860*/  @!P0 NANOSLEEP.SYNCS 0x989680 ;  /* 0x009896800000895d */ /* 0x008fea0003900000 */
[----:B------:R-:W3:Y:S02]  /*2e870*/  @!P0 SYNCS.PHASECHK.TRANS64 P0, [R5+URZ+0x2e880], R4 ;  /* 0x02e88004050085a7 */ /* 0x000ee4000800007f */
[----:B---3--:R-:W-:Y:S05]  /*2e880*/  @!P0 BRA `(.L_x_7748) ;  /* 0xfffffffc00f08947 */ /* 0x008fea000383ffff */
[----:B------:R-:W-:Y:S05]  /*2e890*/  BRA `(.L_x_7909) ;  /* 0xffffffac00247947 */ /* 0x000fea000383ffff */
.L_x_7753:
[----:B-1----:R1:W3:Y:S02]  /*2e8a0*/  SYNCS.PHASECHK.TRANS64.TRYWAIT P0, [R5+URZ+0x2e840], R4 ;  /* 0x02e84004050075a7 */ /* 0x0022e4000800017f */
[----:B---3--:R-:W-:Y:S05]  /*2e8b0*/  @!P0 NANOSLEEP.SYNCS 0x989680 ;  /* 0x009896800000895d */ /* 0x008fea0003900000 */
[----:B------:R-:W3:Y:S02]  /*2e8c0*/  @!P0 SYNCS.PHASECHK.TRANS64 P0, [R5+URZ+0x2e840], R4 ;  /* 0x02e84004050085a7 */ /* 0x000ee4000800007f */
[----:B---3--:R-:W-:Y:S05]  /*2e8d0*/  @!P0 BRA `(.L_x_7753) ;  /* 0xfffffffc00f08947 */ /* 0x008fea000383ffff */
[----:B------:R-:W-:Y:S05]  /*2e8e0*/  BRA `(.L_x_7910) ;  /* 0xffffffac00b07947 */ /* 0x000fea000383ffff */
.L_x_7759:
[----:B--2---:R2:W3:Y:S02]  /*2e8f0*/  SYNCS.PHASECHK.TRANS64.TRYWAIT P2, [R18+URZ+0x2e870], R3 ;  /* 0x02e87003120075a7 */ /* 0x0044e4000804017f */
[----:B---3--:R-:W-:Y:S05]  /*2e900*/  @!P2 NANOSLEEP.SYNCS 0x989680 ;  /* 0x009896800000a95d */ /* 0x008fea0003900000 */
[----:B------:R-:W3:Y:S02]  /*2e910*/  @!P2 SYNCS.PHASECHK.TRANS64 P2, [R18+URZ+0x2e870], R3 ;  /* 0x02e870031200a5a7 */ /* 0x000ee4000804007f */
[----:B---3--:R-:W-:Y:S05]  /*2e920*/  @!P2 BRA `(.L_x_7759) ;  /* 0xfffffffc00f0a947 */ /* 0x008fea000383ffff */
[----:B------:R-:W-:Y:S05]  /*2e930*/  BRA `(.L_x_7911) ;  /* 0xffffffb000587947 */ /* 0x000fea000383ffff */
.L_x_7761:
[----:B--2---:R2:W3:Y:S02]  /*2e940*/  SYNCS.PHASECHK.TRANS64.TRYWAIT P2, [R18+URZ+0x2e860], R4 ;  /* 0x02e86004120075a7 */ /* 0x0044e4000804017f */
[----:B---3--:R-:W-:Y:S05]  /*2e950*/  @!P2 NANOSLEEP.SYNCS 0x989680 ;  /* 0x009896800000a95d */ /* 0x008fea0003900000 */
[----:B------:R-:W3:Y:S02]  /*2e960*/  @!P2 SYNCS.PHASECHK.TRANS64 P2, [R18+URZ+0x2e860], R4 ;  /* 0x02e860041200a5a7 */ /* 0x000ee4000804007f */
[----:B---3--:R-:W-:Y:S05]  /*2e970*/  @!P2 BRA `(.L_x_7761) ;  /* 0xfffffffc00f0a947 */ /* 0x008fea000383ffff */
[----:B------:R-:W-:Y:S05]  /*2e980*/  BRA `(.L_x_7912) ;  /* 0xffffffb000607947 */ /* 0x000fea000383ffff */
.L_x_7768:
[----:B0-----:R0:W1:Y:S02]  /*2e990*/  SYNCS.PHASECHK.TRANS64.TRYWAIT P0, [R0+URZ+0x2e870], R2 ;  /* 0x02e87002000075a7 */ /* 0x001064000800017f */
[----:B-1----:R-:W-:Y:S05]  /*2e9a0*/  @!P0 NANOSLEEP.SYNCS 0x989680 ;  /* 0x009896800000895d */ /* 0x002fea0003900000 */
[----:B------:R-:W1:Y:S02]  /*2e9b0*/  @!P0 SYNCS.PHASECHK.TRANS64 P0, [R0+URZ+0x2e870], R2 ;  /* 0x02e87002000085a7 */ /* 0x000e64000800007f */
[----:B-1----:R-:W-:Y:S05]  /*2e9c0*/  @!P0 BRA `(.L_x_7768) ;  /* 0xfffffffc00f08947 */ /* 0x002fea000383ffff */
[----:B------:R-:W-:Y:S05]  /*2e9d0*/  BRA `(.L_x_7913) ;  /* 0xffffffbc009c7947 */ /* 0x000fea000383ffff */
.L_x_7770:
[----:B0-----:R0:W1:Y:S02]  /*2e9e0*/  SYNCS.PHASECHK.TRANS64.TRYWAIT P0, [R0+URZ+0x2e860], R2 ;  /* 0x02e86002000075a7 */ /* 0x001064000800017f */
[----:B-1----:R-:W-:Y:S05]  /*2e9f0*/  @!P0 NANOSLEEP.SYNCS 0x989680 ;  /* 0x009896800000895d */ /* 0x002fea0003900000 */
[----:B------:R-:W1:Y:S02]  /*2ea00*/  @!P0 SYNCS.PHASECHK.TRANS64 P0, [R0+URZ+0x2e860], R2 ;  /* 0x02e86002000085a7 */ /* 0x000e64000800007f */
[----:B-1----:R-:W-:Y:S05]  /*2ea10*/  @!P0 BRA `(.L_x_7770) ;  /* 0xfffffffc00f08947 */ /* 0x002fea000383ffff */
[----:B------:R-:W-:Y:S05]  /*2ea20*/  BRA `(.L_x_7914) ;  /* 0xffffffbc00a47947 */ /* 0x000fea000383ffff */
.L_x_7774:
[----:B------:R-:W-:Y:S01]  /*2ea30*/  BSSY B0, `(.L_x_7915) ;  /* 0x0000008000007945 */ /* 0x000fe20003800000 */
[----:B------:R-:W-:Y:S02]  /*2ea40*/  IMAD.MOV.U32 R13, RZ, RZ, R16 ;  /* 0x000000ffff0d7224 */ /* 0x000fe400078e0010 */
[----:B0-----:R-:W-:Y:S02]  /*2ea50*/  IMAD.MOV.U32 R12, RZ, RZ, RZ ;  /* 0x000000ffff0c7224 */ /* 0x001fe400078e00ff */
[----:B------:R-:W-:Y:S02]  /*2ea60*/  IMAD.MOV.U32 R11, RZ, RZ, 0x1f ;  /* 0x0000001fff0b7424 */ /* 0x000fe400078e00ff */
[----:B------:R-:W-:-:S07]  /*2ea70*/  IMAD.MOV.U32 R15, RZ, RZ, -0x1 ;  /* 0xffffffffff0f7424 */ /* 0x000fce00078e00ff */
[----:B------:R-:W-:Y:S05]  /*2ea80*/  WARPSYNC.COLLECTIVE R15, `(.L_x_7916) ;  /* 0x000000000f087348 */ /* 0x000fea0003c00000 */
[----:B------:R0:W1:Y:S02]  /*2ea90*/  SHFL.IDX P6, R14, R13, R12, R11 ;  /* 0x0000000c0d0e7389 */ /* 0x00006400000c000b */
[----:B01----:R-:W-:Y:S01]  /*2eaa0*/  ENDCOLLECTIVE ;  /* 0x000000000000791b */ /* 0x003fe20003800000 */
.L_x_7916:
[----:B------:R-:W-:Y:S05]  /*2eab0*/  BSYNC B0 ;  /* 0x0000000000007941 */ /* 0x000fea0003800000 */
.L_x_7915:
[----:B------:R-:W-:Y:S01]  /*2eac0*/  IMAD.MOV.U32 R13, RZ, RZ, R16 ;  /* 0x000000ffff0d7224 */ /* 0x000fe200078e0010 */
[----:B------:R-:W-:Y:S01]  /*2ead0*/  MOV R15, 0xffffffff ;  /* 0xffffffff000f7802 */ /* 0x000fe20000000f00 */
[----:B------:R-:W-:Y:S02]  /*2eae0*/  IMAD.MOV.U32 R12, RZ, RZ, 0x1 ;  /* 0x00000001ff0c7424 */ /* 0x000fe400078e00ff */
[----:B------:R-:W-:Y:S02]  /*2eaf0*/  IMAD.MOV.U32 R11, RZ, RZ, 0x1f ;  /* 0x0000001fff0b7424 */ /* 0x000fe400078e00ff */
[----:B------:R-:W-:Y:S02]  /*2eb00*/  IMAD.IADD R5, R19, 0x1, R6 ;  /* 0x0000000113057824 */ /* 0x000fe400078e0206 */
[----:B------:R-:W-:-:S07]  /*2eb10*/  IMAD.MOV.U32 R0, RZ, RZ, R14 ;  /* 0x000000ffff007224 */ /* 0x000fce00078e000e */
[----:B------:R-:W-:Y:S05]  /*2eb20*/  WARPSYNC.COLLECTIVE R15, `(.L_x_7917) ;  /* 0x000000000f087348 */ /* 0x000fea0003c00000 */
[----:B------:R0:W1:Y:S02]  /*2eb30*/  SHFL.IDX P6, R14, R13, R12, R11 ;  /* 0x0000000c0d0e7389 */ /* 0x00006400000c000b */
[----:B01----:R-:W-:Y:S01]  /*2eb40*/  ENDCOLLECTIVE ;  /* 0x000000000000791b */ /* 0x003fe20003800000 */
.L_x_7917:
        /* <DEDUP_REMOVED lines=18> */
.L_x_7918:
        /* <DEDUP_REMOVED lines=8> */
.L_x_7919:
        /* <DEDUP_REMOVED lines=8> */
.L_x_7920:
        /* <DEDUP_REMOVED lines=8> */
.L_x_7921:
        /* <DEDUP_REMOVED lines=8> */
.L_x_7922:
        /* <DEDUP_REMOVED lines=9> */
.L_x_7923:
[----:B------:R-:W-:Y:S01]  /*2ef00*/  IMAD.MOV.U32 R7, RZ, RZ, R14 ;  /* 0x000000ffff077224 */ /* 0x000fe200078e000e */
[----:B------:R-:W-:Y:S06]  /*2ef10*/  BRA `(.L_x_7924) ;  /* 0xffffffc400dc7947 */ /* 0x000fec000383ffff */
.L_x_7779:
[----:B------:R-:W-:Y:S01]  /*2ef20*/  BSSY B0, `(.L_x_7925) ;  /* 0x0000008000007945 */ /* 0x000fe20003800000 */
[----:B-----5:R-:W-:Y:S02]  /*2ef30*/  IMAD.MOV.U32 R13, RZ, RZ, R2 ;  /* 0x000000ffff0d7224 */ /* 0x020fe400078e0002 */
[----:B0-----:R-:W-:Y:S02]  /*2ef40*/  IMAD.MOV.U32 R12, RZ, RZ, 0x1 ;  /* 0x00000001ff0c7424 */ /* 0x001fe400078e00ff */
[----:B------:R-:W-:Y:S02]  /*2ef50*/  IMAD.MOV.U32 R11, RZ, RZ, RZ ;  /* 0x000000ffff0b7224 */ /* 0x000fe400078e00ff */
[----:B------:R-:W-:-:S07]  /*2ef60*/  IMAD.MOV.U32 R15, RZ, RZ, -0x1 ;  /* 0xffffffffff0f7424 */ /* 0x000fce00078e00ff */
[----:B-12---:R-:W-:Y:S05]  /*2ef70*/  WARPSYNC.COLLECTIVE R15, `(.L_x_7926) ;  /* 0x000000000f087348 */ /* 0x006fea0003c00000 */
[----:B------:R0:W3:Y:S02]  /*2ef80*/  SHFL.UP P6, R14, R13, R12, R11 ;  /* 0x0400000c0d0e7389 */ /* 0x0000e400000c000b */
[----:B0123--:R-:W-:Y:S01]  /*2ef90*/  ENDCOLLECTIVE ;  /* 0x000000000000791b */ /* 0x00ffe20003800000 */
.L_x_7926:
[----:B------:R-:W-:Y:S05]  /*2efa0*/  BSYNC B0 ;  /* 0x0000000000007941 */ /* 0x000fea0003800000 */
.L_x_7925:
[----:B------:R-:W-:Y:S02]  /*2efb0*/  IMAD.MOV.U32 R3, RZ, RZ, R14 ;  /* 0x000000ffff037224 */ /* 0x000fe400078e000e */
[----:B------:R-:W-:Y:S02]  /*2efc0*/  IMAD.MOV.U32 R12, RZ, RZ, 0x2 ;  /* 0x00000002ff0c7424 */ /* 0x000fe400078e00ff */
[----:B------:R-:W-:Y:S01]  /*2efd0*/  IMAD.MOV.U32 R11, RZ, RZ, RZ ;  /* 0x000000ffff0b7224 */ /* 0x000fe200078e00ff */
[----:B------:R-:W-:Y:S01]  /*2efe0*/  SEL R3, R3, RZ, P1 ;  /* 0x000000ff03037207 */ /* 0x000fe20000800000 */
[----:B------:R-:W-:-:S03]  /*2eff0*/  IMAD.MOV.U32 R15, RZ, RZ, -0x1 ;  /* 0xffffffffff0f7424 */ /* 0x000fc600078e00ff */
[----:B------:R-:W-:-:S05]  /*2f000*/  IADD3 R3, R2, R3, RZ ;  /* 0x0000000302037210 */ /* 0x000fca0007ffe0ff */
[----:B------:R-:W-:-:S07]  /*2f010*/  IMAD.MOV.U32 R13, RZ, RZ, R3 ;  /* 0x000000ffff0d7224 */ /* 0x000fce00078e0003 */
[----:B------:R-:W-:Y:S05]  /*2f020*/  WARPSYNC.COLLECTIVE R15, `(.L_x_7927) ;  /* 0x000000000f087348 */ /* 0x000fea0003c00000 */
[----:B------:R0:W1:Y:S02]  /*2f030*/  SHFL.UP P6, R14, R13, R12, R11 ;  /* 0x0400000c0d0e7389 */ /* 0x00006400000c000b */
[----:B01----:R-:W-:Y:S01]  /*2f040*/  ENDCOLLECTIVE ;  /* 0x000000000000791b */ /* 0x003fe20003800000 */
.L_x_7927:
        /* <DEDUP_REMOVED lines=8> */
.L_x_7928:
        /* <DEDUP_REMOVED lines=8> */
.L_x_7929:
        /* <DEDUP_REMOVED lines=8> */
.L_x_7930:
        /* <DEDUP_REMOVED lines=9> */
.L_x_7931:
[----:B------:R-:W-:Y:S01]  /*2f260*/  IMAD.MOV.U32 R7, RZ, RZ, R14 ;  /* 0x000000ffff077224 */ /* 0x000fe200078e000e */
[----:B------:R-:W-:Y:S06]  /*2f270*/  BRA `(.L_x_7932) ;  /* 0xffffffc400a47947 */ /* 0x000fec000383ffff */
.L_x_7781:
[----:B------:R-:W-:Y:S01]  /*2f280*/  BSSY B0, `(.L_x_7933) ;  /* 0x0000006000007945 */ /* 0x000fe20003800000 */
[----:B------:R-:W-:Y:S01]  /*2f290*/  PLOP3.LUT P6, PT, P6, PT, PT, 0x8, 0x0 ;  /* 0x000000000000781c */ /* 0x000fe200037ce170 */
[----:B------:R-:W-:-:S12]  /*2f2a0*/  IMAD.MOV.U32 R15, RZ, RZ, -0x1 ;  /* 0xffffffffff0f7424 */ /* 0x000fd800078e00ff */
[----:B01----:R-:W-:Y:S05]  /*2f2b0*/  WARPSYNC.COLLECTIVE R15, `(.L_x_7934) ;  /* 0x000000000f087348 */ /* 0x003fea0003c00000 */
[----:B------:R-:W-:Y:S01]  /*2f2c0*/  VOTE.ANY R14, PT, P6 ;  /* 0x00000000000e7806 */ /* 0x000fe200030e0100 */
[----:B01----:R-:W-:Y:S06]  /*2f2d0*/  ENDCOLLECTIVE ;  /* 0x000000000000791b */ /* 0x003fec0003800000 */
.L_x_7934:
[----:B------:R-:W-:Y:S05]  /*2f2e0*/  BSYNC B0 ;  /* 0x0000000000007941 */ /* 0x000fea0003800000 */
.L_x_7933:
[----:B------:R-:W-:Y:S01]  /*2f2f0*/  MOV R5, R14 ;  /* 0x0000000e00057202 */ /* 0x000fe20000000f00 */
[----:B------:R-:W-:Y:S02]  /*2f300*/  IMAD.MOV.U32 R13, RZ, RZ, R2 ;  /* 0x000000ffff0d7224 */ /* 0x000fe400078e0002 */
[----:B------:R-:W-:Y:S01]  /*2f310*/  IMAD.MOV.U32 R11, RZ, RZ, 0x1f ;  /* 0x0000001fff0b7424 */ /* 0x000fe200078e00ff */
[----:B------:R-:W0:Y:S01]  /*2f320*/  POPC R4, R5 ;  /* 0x0000000500047309 */ /* 0x000e220000000000 */
[----:B------:R-:W-:Y:S02]  /*2f330*/  IMAD.MOV.U32 R15, RZ, RZ, -0x1 ;  /* 0xffffffffff0f7424 */ /* 0x000fe400078e00ff */
[----:B0-----:R-:W-:-:S07]  /*2f340*/  IMAD.MOV.U32 R12, RZ, RZ, R4 ;  /* 0x000000ffff0c7224 */ /* 0x001fce00078e0004 */
[----:B------:R-:W-:Y:S05]  /*2f350*/  WARPSYNC.COLLECTIVE R15, `(.L_x_7935) ;  /* 0x000000000f087348 */ /* 0x000fea0003c00000 */
[----:B------:R0:W1:Y:S02]  /*2f360*/  SHFL.IDX P6, R14, R13, R12, R11 ;  /* 0x0000000c0d0e7389 */ /* 0x00006400000c000b */
[----:B01----:R-:W-:Y:S01]  /*2f370*/  ENDCOLLECTIVE ;  /* 0x000000000000791b */ /* 0x003fe20003800000 */
.L_x_7935:
[----:B------:R-:W-:Y:S01]  /*2f380*/  IMAD.MOV.U32 R17, RZ, RZ, R14 ;  /* 0x000000ffff117224 */ /* 0x000fe200078e000e */
[----:B------:R-:W-:Y:S06]  /*2f390*/  BRA `(.L_x_7936) ;  /* 0xffffffc400987947 */ /* 0x000fec000383ffff */
.L_x_7783:
[----:B------:R-:W-:Y:S01]  /*2f3a0*/  BSSY B0, `(.L_x_7937) ;  /* 0x0000007000007945 */ /* 0x000fe20003800000 */
[----:B------:R-:W-:Y:S01]  /*2f3b0*/  IMAD.MOV.U32 R13, RZ, RZ, R6 ;  /* 0x000000ffff0d7224 */ /* 0x000fe200078e0006 */
[----:B------:R-:W-:Y:S01]  /*2f3c0*/  MOV R15, 0xffffffff ;  /* 0xffffffff000f7802 */ /* 0x000fe20000000f00 */
[----:B------:R-:W-:-:S07]  /*2f3d0*/  IMAD.MOV.U32 R11, RZ, RZ, 0x1f ;  /* 0x0000001fff0b7424 */ /* 0x000fce00078e00ff */
[----:B-12---:R-:W-:Y:S05]  /*2f3e0*/  WARPSYNC.COLLECTIVE R15, `(.L_x_7938) ;  /* 0x000000000f087348 */ /* 0x006fea0003c00000 */
[----:B------:R0:W3:Y:S02]  /*2f3f0*/  SHFL.IDX P6, R14, R13, R12, R11 ;  /* 0x0000000c0d0e7389 */ /* 0x0000e400000c000b */
[----:B0123--:R-:W-:Y:S01]  /*2f400*/  ENDCOLLECTIVE ;  /* 0x000000000000791b */ /* 0x00ffe20003800000 */
.L_x_7938:
[----:B------:R-:W-:Y:S05]  /*2f410*/  BSYNC B0 ;  /* 0x0000000000007941 */ /* 0x000fea0003800000 */
.L_x_7937:
[----:B------:R-:W-:Y:S01]  /*2f420*/  IMAD.MOV.U32 R6, RZ, RZ, R14 ;  /* 0x000000ffff067224 */ /* 0x000fe200078e000e */
[----:B------:R-:W-:Y:S06]  /*2f430*/  BRA `(.L_x_7939) ;  /* 0xffffffc4008c7947 */ /* 0x000fec000383ffff */
.L_x_7787:
[----:B0-----:R0:W1:Y:S02]  /*2f440*/  SYNCS.PHASECHK.TRANS64.TRYWAIT P0, [R0+URZ+0x2e820], R3 ;  /* 0x02e82003000075a7 */ /* 0x001064000800017f */
[----:B-1----:R-:W-:Y:S05]  /*2f450*/  @!P0 NANOSLEEP.SYNCS 0x989680 ;  /* 0x009896800000895d */ /* 0x002fea0003900000 */
[----:B------:R-:W1:Y:S02]  /*2f460*/  @!P0 SYNCS.PHASECHK.TRANS64 P0, [R0+URZ+0x2e820], R3 ;  /* 0x02e82003000085a7 */ /* 0x000e64000800007f */
[----:B-1----:R-:W-:Y:S05]  /*2f470*/  @!P0 BRA `(.L_x_7787) ;  /* 0xfffffffc00f08947 */ /* 0x002fea000383ffff */
[----:B------:R-:W-:Y:S05]  /*2f480*/  BRA `(.L_x_7940) ;  /* 0xffffffcc000c7947 */ /* 0x000fea000383ffff */
.L_x_7788:
        /* <DEDUP_REMOVED lines=11> */
.L_x_7942:
[----:B------:R-:W-:Y:S05]  /*2f540*/  BSYNC B0 ;  /* 0x0000000000007941 */ /* 0x000fea0003800000 */
.L_x_7941:
[----:B------:R-:W-:Y:S05]  /*2f550*/  BRA `(.L_x_7943) ;  /* 0xffffffc800f47947 */ /* 0x000fea000383ffff */
.L_x_7789:
[----:B------:R-:W-:Y:S01]  /*2f560*/  BSSY B0, `(.L_x_7944) ;  /* 0x0000006000007945 */ /* 0x000fe20003800000 */
[----:B------:R-:W-:-:S07]  /*2f570*/  IMAD.MOV.U32 R15, RZ, RZ, -0x1 ;  /* 0xffffffffff0f7424 */ /* 0x000fce00078e00ff */
[----:B01----:R-:W-:Y:S05]  /*2f580*/  WARPSYNC.COLLECTIVE R15, `(.L_x_7945) ;  /* 0x000000000f0c7348 */ /* 0x003fea0003c00000 */
[----:B------:R-:W-:Y:S02]  /*2f590*/  ELECT P6, UR62, PT ;  /* 0x00000000003e782f */ /* 0x000fe400038c0000 */
[----:B------:R-:W-:Y:S01]  /*2f5a0*/  MOV R14, UR62 ;  /* 0x0000003e000e7c02 */ /* 0x000fe20008000f00 */
[----:B01----:R-:W-:Y:S10]  /*2f5b0*/  ENDCOLLECTIVE ;  /* 0x000000000000791b */ /* 0x003ff40003800000 */
.L_x_7945:
[----:B------:R-:W-:Y:S05]  /*2f5c0*/  BSYNC B0 ;  /* 0x0000000000007941 */ /* 0x000fea0003800000 */
.L_x_7944:
[----:B------:R-:W-:Y:S05]  /*2f5d0*/  BRA `(.L_x_7946) ;  /* 0xffffffc800e87947 */ /* 0x000fea000383ffff */
.L_x_7791:
[----:B0-----:R0:W1:Y:S02]  /*2f5e0*/  SYNCS.PHASECHK.TRANS64.TRYWAIT P1, [R6+URZ], R5 ;  /* 0x00000005060075a7 */ /* 0x001064000802017f */
[----:B-1----:R-:W-:Y:S05]  /*2f5f0*/  @!P1 NANOSLEEP.SYNCS 0x989680 ;  /* 0x009896800000995d */ /* 0x002fea0003900000 */
[----:B------:R-:W1:Y:S02]  /*2f600*/  @!P1 SYNCS.PHASECHK.TRANS64 P1, [R6+URZ], R5 ;  /* 0x00000005060095a7 */ /* 0x000e64000802007f */
[----:B-1----:R-:W-:Y:S05]  /*2f610*/  @!P1 BRA `(.L_x_7791) ;  /* 0xfffffffc00f09947 */ /* 0x002fea000383ffff */
[----:B------:R-:W-:Y:S05]  /*2f620*/  BRA `(.L_x_7947) ;  /* 0xffffffcc002c7947 */ /* 0x000fea000383ffff */
.L_x_7792:
[----:B-1----:R1:W2:Y:S02]  /*2f630*/  SYNCS.PHASECHK.TRANS64.TRYWAIT P1, [R7+URZ], R2 ;  /* 0x00000002070075a7 */ /* 0x0022a4000802017f */
[----:B--2---:R-:W-:Y:S05]  /*2f640*/  @!P1 NANOSLEEP.SYNCS 0x989680 ;  /* 0x009896800000995d */ /* 0x004fea0003900000 */
[----:B------:R-:W2:Y:S02]  /*2f650*/  @!P1 SYNCS.PHASECHK.TRANS64 P1, [R7+URZ], R2 ;  /* 0x00000002070095a7 */ /* 0x000ea4000802007f */
[----:B--2---:R-:W-:Y:S05]  /*2f660*/  @!P1 BRA `(.L_x_7792) ;  /* 0xfffffffc00f09947 */ /* 0x004fea000383ffff */
[----:B------:R-:W-:Y:S05]  /*2f670*/  BRA `(.L_x_7948) ;  /* 0xffffffcc00207947 */ /* 0x000fea000383ffff */
.L_x_7794:
[----:B--2---:R2:W3:Y:S02]  /*2f680*/  SYNCS.PHASECHK.TRANS64.TRYWAIT P1, [R4+URZ+0x2e860], R5 ;  /* 0x02e86005040075a7 */ /* 0x0044e4000802017f */
[----:B---3--:R-:W-:Y:S05]  /*2f690*/  @!P1 NANOSLEEP.SYNCS 0x989680 ;  /* 0x009896800000995d */ /* 0x008fea0003900000 */
[----:B------:R-:W3:Y:S02]  /*2f6a0*/  @!P1 SYNCS.PHASECHK.TRANS64 P1, [R4+URZ+0x2e860], R5 ;  /* 0x02e86005040095a7 */ /* 0x000ee4000802007f */
[----:B---3--:R-:W-:Y:S05]  /*2f6b0*/  @!P1 BRA `(.L_x_7794) ;  /* 0xfffffffc00f09947 */ /* 0x008fea000383ffff */
[----:B------:R-:W-:Y:S05]  /*2f6c0*/  BRA `(.L_x_7949) ;  /* 0xffffffcc00247947 */ /* 0x000fea000383ffff */
.L_x_7796:
[----:B---3--:R3:W4:Y:S02]  /*2f6d0*/  SYNCS.PHASECHK.TRANS64.TRYWAIT P1, [R3+URZ+0x2e860], R2 ;  /* 0x02e86002030075a7 */ /* 0x008724000802017f */
[----:B----4-:R-:W-:Y:S05]  /*2f6e0*/  @!P1 NANOSLEEP.SYNCS 0x989680 ;  /* 0x009896800000995d */ /* 0x010fea0003900000 */
[----:B------:R-:W4:Y:S02]  /*2f6f0*/  @!P1 SYNCS.PHASECHK.TRANS64 P1, [R3+URZ+0x2e860], R2 ;  /* 0x02e86002030095a7 */ /* 0x000f24000802007f */
[----:B----4-:R-:W-:Y:S05]  /*2f700*/  @!P1 BRA `(.L_x_7796) ;  /* 0xfffffffc00f09947 */ /* 0x010fea000383ffff */
[----:B------:R-:W-:Y:S05]  /*2f710*/  BRA `(.L_x_7950) ;  /* 0xffffffcc00247947 */ /* 0x000fea000383ffff */
.L_x_7798:
[----:B----4-:R4:W0:Y:S02]  /*2f720*/  SYNCS.PHASECHK.TRANS64.TRYWAIT P0, [R4+URZ+0x2e880], R5 ;  /* 0x02e88005040075a7 */ /* 0x010824000800017f */
[----:B0-----:R-:W-:Y:S05]  /*2f730*/  @!P0 NANOSLEEP.SYNCS 0x989680 ;  /* 0x009896800000895d */ /* 0x001fea0003900000 */
[----:B------:R-:W0:Y:S02]  /*2f740*/  @!P0 SYNCS.PHASECHK.TRANS64 P0, [R4+URZ+0x2e880], R5 ;  /* 0x02e88005040085a7 */ /* 0x000e24000800007f */
[----:B0-----:R-:W-:Y:S05]  /*2f750*/  @!P0 BRA `(.L_x_7798) ;  /* 0xfffffffc00f08947 */ /* 0x001fea000383ffff */
[----:B------:R-:W-:Y:S05]  /*2f760*/  BRA `(.L_x_7799) ;  /* 0xffffffcc00207947 */ /* 0x000fea000383ffff */
.L_x_7951:
        /* <DEDUP_REMOVED lines=9> */
.L_x_12361:


//--------------------- .text._ZN7cutlass13device_kernelIN5flash11enable_sm90INS1_16FlashAttnFwdSm90INS1_25CollectiveMainloopFwdSm90ILi2EN4cute5tupleIJNS5_1CILi1EEES8_S8_EEENS6_IJNS7_ILi192EEENS7_ILi128EEENS7_ILi96EEEEEELi96ENS_12float_e4m3_tEfNS_4arch4Sm90ELb0ELb0ELb1ELb0ELb0ELb0ELb0ELb1ELb1ELb0ELb0ELb0EEENS1_21CollectiveEpilogueFwdINS6_IJSA_SC_SB_EEES9_NS_10bfloat16_tESG_Li384ELb0ELb0ELb0ELb1EEENS1_29StaticPersistentTileSchedulerILb0EEEEEEEEEvNT_6ParamsE --------------------------
	.section	.text._ZN7cutlass13device_kernelIN5flash11enable_sm90INS1_16FlashAttnFwdSm90INS1_25CollectiveMainloopFwdSm90ILi2EN4cute5tupleIJNS5_1CILi1EEES8_S8_EEENS6_IJNS7_ILi192EEENS7_ILi128EEENS7_ILi96EEEEEELi96ENS_12float_e4m3_tEfNS_4arch4Sm90ELb0ELb0ELb1ELb0ELb0ELb0ELb0ELb1ELb1ELb0ELb0ELb0EEENS1_21CollectiveEpilogueFwdINS6_IJSA_SC_SB_EEES9_NS_10bfloat16_tESG_Li384ELb0ELb0ELb0ELb1EEENS1_29StaticPersistentTileSchedulerILb0EEEEEEEEEvNT_6ParamsE,"ax",@progbits
	.align	128
.text._ZN7cutlass13device_kernelIN5flash11enable_sm90INS1_16FlashAttnFwdSm90INS1_25CollectiveMainloopFwdSm90ILi2EN4cute5tupleIJNS5_1CILi1EEES8_S8_EEENS6_IJNS7_ILi192EEENS7_ILi128EEENS7_ILi96EEEEEELi96ENS_12float_e4m3_tEfNS_4arch4Sm90ELb0ELb0ELb1ELb0ELb0ELb0ELb0ELb1ELb1ELb0ELb0ELb0EEENS1_21CollectiveEpilogueFwdINS6_IJSA_SC_SB_EEES9_NS_10bfloat16_tESG_Li384ELb0ELb0ELb0ELb1EEENS1_29StaticPersistentTileSchedulerILb0EEEEEEEEEvNT_6ParamsE:
        .type           _ZN7cutlass13device_kernelIN5flash11enable_sm90INS1_16FlashAttnFwdSm90INS1_25CollectiveMainloopFwdSm90ILi2EN4cute5tupleIJNS5_1CILi1EEES8_S8_EEENS6_IJNS7_ILi192EEENS7_ILi128EEENS7_ILi96EEEEEELi96ENS_12float_e4m3_tEfNS_4arch4Sm90ELb0ELb0ELb1ELb0ELb0ELb0ELb0ELb1ELb1ELb0ELb0ELb0EEENS1_21CollectiveEpilogueFwdINS6_IJSA_SC_SB_EEES9_NS_10bfloat16_tESG_Li384ELb0ELb0ELb0ELb1EEENS1_29StaticPersistentTileSchedulerILb0EEEEEEEEEvNT_6ParamsE,@function
        .size           _ZN7cutlass13device_kernelIN5flash11enable_sm90INS1_16FlashAttnFwdSm90INS1_25CollectiveMainloopFwdSm90ILi2EN4cute5tupleIJNS5_1CILi1EEES8_S8_EEENS6_IJNS7_ILi192EEENS7_ILi128EEENS7_ILi96EEEEEELi96ENS_12float_e4m3_tEfNS_4arch4Sm90ELb0ELb0ELb1ELb0ELb0ELb0ELb0ELb1ELb1ELb0ELb0ELb0EEENS1_21CollectiveEpilogueFwdINS6_IJSA_SC_SB_EEES9_NS_10bfloat16_tESG_Li384ELb0ELb0ELb0ELb1EEENS1_29StaticPersistentTileSchedulerILb0EEEEEEEEEvNT_6ParamsE,(.L_x_12362 - _ZN7cutlass13device_kernelIN5flash11enable_sm90INS1_16FlashAttnFwdSm90INS1_25CollectiveMainloopFwdSm90ILi2EN4cute5tupleIJNS5_1CILi1EEES8_S8_EEENS6_IJNS7_ILi192EEENS7_ILi128EEENS7_ILi96EEEEEELi96ENS_12float_e4m3_tEfNS_4arch4Sm90ELb0ELb0ELb1ELb0ELb0ELb0ELb0ELb1ELb1ELb0ELb0ELb0EEENS1_21CollectiveEpilogueFwdINS6_IJSA_SC_SB_EEES9_NS_10bfloat16_tESG_Li384ELb0ELb0ELb0ELb1EEENS1_29StaticPersistentTileSchedulerILb0EEEEEEEEEvNT_6ParamsE)
        .other          _ZN7cutlass13device_kernelIN5flash11enable_sm90INS1_16FlashAttnFwdSm90INS1_25CollectiveMainloopFwdSm90ILi2EN4cute5tupleIJNS5_1CILi1EEES8_S8_EEENS6_IJNS7_ILi192EEENS7_ILi128EEENS7_ILi96EEEEEELi96ENS_12float_e4m3_tEfNS_4arch4Sm90ELb0ELb0ELb1ELb0ELb0ELb0ELb0ELb1ELb1ELb0ELb0ELb0EEENS1_21CollectiveEpilogueFwdINS6_IJSA_SC_SB_EEES9_NS_10bfloat16_tESG_Li384ELb0ELb0ELb0ELb1EEENS1_29StaticPersistentTileSchedulerILb0EEEEEEEEEvNT_6ParamsE,@"STO_CUDA_ENTRY STV_DEFAULT"
_ZN7cutlass13device_kernelIN5flash11enable_sm90INS1_16FlashAttnFwdSm90INS1_25CollectiveMainloopFwdSm90ILi2EN4cute5tupleIJNS5_1CILi1EEES8_S8_EEENS6_IJNS7_ILi192EEENS7_ILi128EEENS7_ILi96EEEEEELi96ENS_12float_e4m3_tEfNS_4arch4Sm90ELb0ELb0ELb1ELb0ELb0ELb0ELb0ELb1ELb1ELb0ELb0ELb0EEENS1_21CollectiveEpilogueFwdINS6_IJSA_SC_SB_EEES9_NS_10bfloat16_tESG_Li384ELb0ELb0ELb0ELb1EEENS1_29StaticPersistentTileSchedulerILb0EEEEEEEEEvNT_6ParamsE:
[----:B------:R-:W1:Y:S01]  /*0000*/  LDC R1, c[0x0][0x28] ;  /* 0x00000a00ff017b82 */ /* 0x000e620000000800 */
[----:B------:R-:W2:Y:S01]  /*0010*/  S2R R2, SR_TID.X ;  /* 0x0000000000027919 */ /* 0x000ea20000002100 */
[----:B------:R-:W-:Y:S01]  /*0020*/  ELECT P0, URZ, PT ;  /* 0x00000000003f782f */ /* 0x000fe20003800000 */
[----:B------:R-:W-:Y:S01]  /*0030*/  BSSY B0, `(.L_x_7952) ;  /* 0x0000014000007945 */ /* 0x000fe20003800000 */
[----:B--2---:R-:W-:-:S05]  /*0040*/  SHF.R.U32.HI R0, RZ, 0x5, R2 ;  /* 0x00000005ff007819 */ /* 0x004fca0000011602 */
[----:B------:R-:W2:Y:S02]  /*0050*/  SHFL.IDX PT, R3, R0, RZ, 0x1f ;  /* 0x00001fff00037589 */ /* 0x000ea400000e0000 */
[----:B--2---:R-:W-:Y:S02]  /*0060*/  ISETP.EQ.AND P0, PT, R3, RZ, P0 ;  /* 0x000000ff0300720c */ /* 0x004fe40000702270 */
[----:B------:R-:W-:-:S11]  /*0070*/  SHF.R.U32.HI R3, RZ, 0x7, R2 ;  /* 0x00000007ff037819 */ /* 0x000fd60000011602 */
[----:B-1----:R-:W-:Y:S05]  /*0080*/  @!P0 BRA `(.L_x_7953) ;  /* 0x0000000000388947 */ /* 0x002fea0003800000 */
        /* <DEDUP_REMOVED lines=14> */
.L_x_7953:
[----:B------:R-:W-:Y:S05]  /*0170*/  BSYNC B0 ;  /* 0x0000000000007941 */ /* 0x000fea0003800000 */
.L_x_7952:
        /* <DEDUP_REMOVED lines=37> */
.L_x_7954:
        /* <DEDUP_REMOVED lines=22> */
.L_x_7955:
        /* <DEDUP_REMOVED lines=18> */
.L_x_7956:
        /* <DEDUP_REMOVED lines=22> */
.L_x_7957:
        /* <DEDUP_REMOVED lines=22> */
.L_x_7958:
[----:B------:R-:W-:Y:S01]  /*0910*/  PLOP3.LUT P0, PT, PT, PT, UP0, 0x80, 0x0 ;  /* 0x000000000000781c */ /* 0x000fe20003f0f008 */
[----:B------:R-:W-:Y:S01]  /*0920*/  UMOV UR46, 0x1 ;  /* 0x00000001002e7882 */ /* 0x000fe20000000000 */
[----:B------:R-:W-:Y:S01]  /*0930*/  NOP ;  /* 0x0000000000007918 */ /* 0x000fe20000000000 */
[----:B------:R-:W-:Y:S01]  /*0940*/  USEL UR46, UR46, 0x2, !UP0 ;  /* 0x000000022e2e7887 */ /* 0x000fe2000c000000 */
[----:B------:R-:W-:Y:S01]  /*0950*/  LOP3.LUT R23, R2, 0x7f, RZ, 0xc0, !PT ;  /* 0x0000007f02177812 */ /* 0x000fe200078ec0ff */
[----:B------:R-:W-:Y:S01]  /*0960*/  ULDC.64 UR50, c[0x0][0x208] ;  /* 0x0000820000327ab9 */ /* 0x000fe20000000a00 */
[----:B-123--:R-:W-:Y:S07]  /*0970*/  BAR.SYNC.DEFER_BLOCKING 0x0 ;  /* 0x0000000000007b1d */ /* 0x00efee0000010000 */
[----:B------:R-:W-:Y:S05]  /*0980*/  @!P0 BRA `(.L_x_7959) ;  /* 0x0000006c00888947 */ /* 0x000fea0003800000 */
.L_x_7960:
[----:B------:R-:W-:-:S08]  /*0990*/  NOP ;  /* 0x0000000000007918 */ /* 0x000fd00000000000 */
[----:B------:R-:W1:Y:S02]  /*09a0*/  USETMAXREG.TRY_ALLOC.CTAPOOL UP0, 0xa0 ;  /* 0x000000a0000079c8 */ /* 0x000e640008000600 */
[----:B-1----:R-:W-:-:S13]  /*09b0*/  PLOP3.LUT P0, PT, PT, PT, UP0, 0x80, 0x0 ;  /* 0x000000000000781c */ /* 0x002fda0003f0f008 */
[----:B------:R-:W-:Y:S05]  /*09c0*/  @!P0 BRA `(.L_x_7960) ;  /* 0xfffffffc00f08947 */ /* 0x000fea000383ffff */
[----:B------:R-:W1:Y:S08]  /*09d0*/  S2UR UR39, SR_CTAID.X ;  /* 0x00000000002779c3 */ /* 0x000e700000002500 */
[----:B------:R-:W-:Y:S08]  /*09e0*/  BAR.ARV 0x8, 0x1a0 ;  /* 0x0206800000007b1d */ /* 0x000ff00000002000 */
[----:B------:R-:W1:Y:S02]  /*09f0*/  LDC R0, c[0x0][0xda4] ;  /* 0x00036900ff007b82 */ /* 0x000e640000000800 */
[----:B-1----:R-:W-:-:S13]  /*0a00*/  ISETP.LE.AND P0, PT, R0, UR39, PT ;  /* 0x0000002700007c0c */ /* 0x002fda000bf03270 */
        /* <DEDUP_REMOVED lines=20> */
[----:B------:R-:W-:Y:S01]  /*0b50*/  SHF.R.S32.HI R17, RZ, 0x5, R17 ;  /* 0x00000005ff117819 */ /* 0x000fe20000011411 */
[----:B------:R-:W-:Y:S01]  /*0b60*/  IMAD.IADD R0, R0, 0x1, -R3 ;  /* 0x0000000100007824 */ /* 0x000fe200078e0a03 */
[----:B------:R-:W-:Y:S01]  /*0b70*/  LEA.HI R5, R4, R19, RZ, 0x2 ;  /* 0x0000001304057211 */ /* 0x000fe200078f10ff */
[----:B-1----:R-:W-:Y:S01]  /*0b80*/  ULEA UR48, UR49, UR48, 0x18 ;  /* 0x0000003031307291 */ /* 0x002fe2000f8ec03f */
[----:B------:R-:W-:Y:S01]  /*0b90*/  LOP3.LUT R8, R8, 0x1ffffffe, RZ, 0xc0, !PT ;  /* 0x1ffffffe08087812 */ /* 0x000fe200078ec0ff */
[----:B------:R-:W-:Y:S01]  /*0ba0*/  IMAD R3, R17, 0x10, R0 ;  /* 0x0000001011037824 */ /* 0x000fe200078e0200 */
[----:B------:R-:W-:-:S02]  /*0bb0*/  SHF.R.S32.HI R6, RZ, 0x2, R5 ;  /* 0x00000002ff067819 */ /* 0x000fc40000011405 */
[----:B------:R-:W-:Y:S01]  /*0bc0*/  SHF.R.S32.HI R9, RZ, 0x1f, R5 ;  /* 0x0000001fff097819 */ /* 0x000fe20000011405 */
[----:B------:R-:W-:Y:S01]  /*0bd0*/  IMAD.IADD R8, R7, 0x1, -R8 ;  /* 0x0000000107087824 */ /* 0x000fe200078e0a08 */
[----:B------:R-:W-:Y:S01]  /*0be0*/  SHF.R.S32.HI R22, RZ, 0x7, R22 ;  /* 0x00000007ff167819 */ /* 0x000fe20000011416 */
[----:B------:R-:W-:Y:S01]  /*0bf0*/  UMOV UR4, UR48 ;  /* 0x0000003000047c82 */ /* 0x000fe20008000000 */
[----:B--2---:R-:W-:Y:S01]  /*0c00*/  UMOV UR5, UR6 ;  /* 0x0000000600057c82 */ /* 0x004fe20008000000 */
[----:B------:R-:W-:Y:S01]  /*0c10*/  LEA.HI R9, R9, R6, RZ, 0x3 ;  /* 0x0000000609097211 */ /* 0x000fe200078f18ff */
[----:B------:R-:W-:Y:S02]  /*0c20*/  IMAD R8, R3, 0x4, R8 ;  /* 0x0000000403087824 */ /* 0x000fe400078e0208 */
[----:B------:R-:W-:Y:S01]  /*0c30*/  IMAD.HI R0, R22, 0x55555556, RZ ;  /* 0x5555555616007827 */ /* 0x000fe200078e02ff */
[----:B------:R-:W-:-:S03]  /*0c40*/  LOP3.LUT R9, R9, 0xfffffff8, RZ, 0xc0, !PT ;  /* 0xfffffff809097812 */ /* 0x000fc600078ec0ff */
[----:B------:R-:W-:Y:S01]  /*0c50*/  IMAD.MOV.U32 R7, RZ, RZ, -0x2 ;  /* 0xfffffffeff077424 */ /* 0x000fe200078e00ff */
[----:B------:R-:W-:Y:S01]  /*0c60*/  LEA.HI R3, R0, R0, RZ, 0x1 ;  /* 0x0000000000037211 */ /* 0x000fe200078f08ff */
[----:B------:R-:W-:Y:S01]  /*0c70*/  IMAD.IADD R9, R6, 0x1, -R9 ;  /* 0x0000000106097824 */ /* 0x000fe200078e0a09 */
[----:B------:R-:W-:Y:S01]  /*0c80*/  LEA.HI R6, R4, R19, RZ, 0x5 ;  /* 0x0000001304067211 */ /* 0x000fe200078f28ff */
[----:B------:R-:W-:Y:S01]  /*0c90*/  IMAD.U32 R152, RZ, RZ, UR4 ;  /* 0x00000004ff987e24 */ /* 0x000fe2000f8e00ff */
[----:B------:R-:W-:Y:S01]  /*0ca0*/  LOP3.LUT R4, R5, 0x7ffffffc, RZ, 0xc0, !PT ;  /* 0x7ffffffc05047812 */ /* 0x000fe200078ec0ff */
[----:B------:R-:W-:Y:S01]  /*0cb0*/  IMAD.U32 R153, RZ, RZ, UR5 ;  /* 0x00000005ff997e24 */ /* 0x000fe2000f8e00ff */
[----:B------:R-:W-:Y:S01]  /*0cc0*/  SHF.R.S32.HI R6, RZ, 0x5, R6 ;  /* 0x00000005ff067819 */ /* 0x000fe20000011406 */
[----:B------:R-:W-:Y:S02]  /*0cd0*/  IMAD.SHL.U32 R5, R8, 0x8, RZ ;  /* 0x0000000808057824 */ /* 0x000fe400078e00ff */
[----:B------:R-:W-:-:S02]  /*0ce0*/  IMAD.IADD R4, R19, 0x1, -R4 ;  /* 0x0000000113047824 */ /* 0x000fc400078e0a04 */
[----:B------:R-:W-:Y:S02]  /*0cf0*/  IMAD R3, R3, -0x3, R22 ;  /* 0xfffffffd03037824 */ /* 0x000fe400078e0216 */
[----:B------:R-:W-:Y:S02]  /*0d00*/  IMAD R6, R6, 0x10, R9 ;  /* 0x0000001006067824 */ /* 0x000fe400078e0209 */
[----:B------:R-:W-:Y:S02]  /*0d10*/  IMAD R18, R4, R7, 0x80 ;  /* 0x0000008004127424 */ /* 0x000fe400078e0207 */
[----:B------:R-:W-:-:S04]  /*0d20*/  IMAD.WIDE R152, R5, 0x2, R152 ;  /* 0x0000000205987825 */ /* 0x000fc800078e0298 */
[----:B------:R-:W-:-:S07]  /*0d30*/  IMAD R16, R3, 0x40, R6 ;  /* 0x0000004003107824 */ /* 0x000fce00078e0206 */
.L_x_7985:
[----:B------:R-:W1:Y:S01]  /*0d40*/  SHFL.IDX PT, R0, R22, RZ, 0x1f ;  /* 0x00001fff16007589 */ /* 0x000e6200000e0000 */
[----:B------:R-:W-:Y:S01]  /*0d50*/  ULDC.64 UR4, c[0x0][0x3f8] ;  /* 0x0000fe0000047ab9 */ /* 0x000fe20000000a00 */
[----:B------:R-:W-:Y:S01]  /*0d60*/  ULDC UR43, c[0x0][0xdb4] ;  /* 0x00036d00002b7ab9 */ /* 0x000fe20000000800 */
[----:B------:R-:W-:Y:S02]  /*0d70*/  UISETP.NE.U32.AND UP0, UPT, UR4, URZ, UPT ;  /* 0x0000003f0400728c */ /* 0x000fe4000bf05070 */
[----:B------:R-:W-:Y:S01]  /*0d80*/  UISETP.NE.AND UP2, UPT, UR43, 0x1, UPT ;  /* 0x000000012b00788c */ /* 0x000fe2000bf45270 */
[----:B------:R-:W-:Y:S01]  /*0d90*/  ULDC UR4, c[0x0][0xda8] ;  /* 0x00036a0000047ab9 */ /* 0x000fe20000000800 */
[----:B------:R-:W-:Y:S02]  /*0da0*/  UISETP.NE.AND.EX UP0, UPT, UR5, URZ, UPT, UP0 ;  /* 0x0000003f0500728c */ /* 0x000fe4000bf05300 */
[----:B------:R-:W-:Y:S01]  /*0db0*/  UISETP.NE.AND UP1, UPT, UR4, 0x1, UPT ;  /* 0x000000010400788c */ /* 0x000fe2000bf25270 */
[----:B------:R-:W-:-:S02]  /*0dc0*/  UMOV UR41, UR39 ;  /* 0x0000002700297c82 */ /* 0x000fc40008000000 */
[----:B------:R-:W-:Y:S01]  /*0dd0*/  ULDC UR4, c[0x0][0x428] ;  /* 0x00010a0000047ab9 */ /* 0x000fe20000000800 */
[----:B------:R-:W-:Y:S01]  /*0de0*/  ULDC UR45, c[0x0][0x404] ;  /* 0x00010100002d7ab9 */ /* 0x000fe20000000800 */
[----:B------:R-:W-:Y:S02]  /*0df0*/  UISETP.NE.AND UP3, UPT, UR4, 0x1, UPT ;  /* 0x000000010400788c */ /* 0x000fe4000bf65270 */
[----:B------:R-:W-:Y:S01]  /*0e00*/  UIADD3 UR9, UR48, 0xf000, URZ ;  /* 0x0000f00030097890 */ /* 0x000fe2000fffe03f */
[----:B------:R-:W-:Y:S01]  /*0e10*/  @UP2 ULDC.64 UR10, c[0x0][0xdb8] ;  /* 0x00036e00000a2ab9 */ /* 0x000fe20000000a00 */
[----:B------:R-:W-:Y:S02]  /*0e20*/  USEL UR45, UR45, 0x1, UP0 ;  /* 0x000000012d2d7887 */ /* 0x000fe40008000000 */
[----:B------:R-:W-:Y:S01]  /*0e30*/  @UP1 ULDC UR4, c[0x0][0xdac] ;  /* 0x00036b0000041ab9 */ /* 0x000fe20000000800 */
[----:B------:R-:W-:Y:S01]  /*0e40*/  @UP1 ULDC UR14, c[0x0][0xdb0] ;  /* 0x00036c00000e1ab9 */ /* 0x000fe20000000800 */
[----:B-1----:R-:W-:Y:S01]  /*0e50*/  R2UR UR8, R0 ;  /* 0x00000000000872ca */ /* 0x002fe200000e0000 */
[----:B------:R-:W-:Y:S01]  /*0e60*/  UIMAD.WIDE.U32 UR4, UR39, UR4, URZ ;  /* 0x00000004270472a5 */ /* 0x000fe2000f8e003f */
[----:B------:R-:W-:Y:S01]  /*0e70*/  ULDC UR12, c[0x0][0x2e0] ;  /* 0x0000b800000c7ab9 */ /* 0x000fe20000000800 */
[----:B------:R-:W-:-:S02]  /*0e80*/  ULOP3.LUT UP4, URZ, UR9, 0x3ff, URZ, 0xc0, !UPT ;  /* 0x000003ff093f7892 */ /* 0x000fc4000f88c03f */
[----:B------:R-:W-:Y:S02]  /*0e90*/  @UP1 USHF.R.U32.HI UR41, URZ, UR14, UR5 ;  /* 0x0000000e3f291299 */ /* 0x000fe40008011605 */
[----:B------:R-:W-:Y:S02]  /*0ea0*/  UIMAD UR45, UR45, UR12, URZ ;  /* 0x0000000c2d2d72a4 */ /* 0x000fe4000f8e023f */
[----:B------:R-:W-:Y:S01]  /*0eb0*/  UIMAD.WIDE.U32 UR4, UR41, UR10, URZ ;  /* 0x0000000a290472a5 */ /* 0x000fe2000f8e003f */
[----:B------:R-:W-:Y:S01]  /*0ec0*/  PLOP3.LUT P0, PT, PT, PT, UP4, 0x80, 0x0 ;  /* 0x000000000000781c */ /* 0x000fe20003f0f048 */
[----:B------:R-:W-:Y:S02]  /*0ed0*/  UIADD3 UR4, UR45, 0x7f, URZ ;  /* 0x0000007f2d047890 */ /* 0x000fe4000fffe03f */
[----:B------:R-:W-:Y:S01]  /*0ee0*/  UIMAD.WIDE UR6, UR8, 0x55555556, URZ ;  /* 0x55555556080678a5 */ /* 0x000fe2000f8e023f */
[----:B------:R-:W-:Y:S01]  /*0ef0*/  UMOV UR44, UR41 ;  /* 0x00000029002c7c82 */ /* 0x000fe20008000000 */
[----:B------:R-:W-:-:S02]  /*0f00*/  @UP2 USHF.R.U32.HI UR44, URZ, UR11, UR5 ;  /* 0x0000000b3f2c2299 */ /* 0x000fc40008011605 */
[----:B------:R-:W-:Y:S02]  /*0f10*/  ULEA.HI UR7, UR7, UR7, URZ, 0x1 ;  /* 0x0000000707077291 */ /* 0x000fe4000f8f083f */
[----:B------:R-:W-:Y:S02]  /*0f20*/  UIADD3 UR6, -UR44, URZ, URZ ;  /* 0x0000003f2c067290 */ /* 0x000fe4000fffe13f */
[----:B------:R-:W-:Y:S02]  /*0f30*/  UIMAD UR7, UR7, -0x3, UR8 ;  /* 0xfffffffd070778a4 */ /* 0x000fe4000f8e0208 */
        /* <DEDUP_REMOVED lines=9> */
[----:B------:R-:W-:Y:S02]  /*0fd0*/  USHF.R.S32.HI UR42, URZ, 0x7, UR42 ;  /* 0x000000073f2a7899 */ /* 0x000fe4000801142a */
[----:B------:R-:W-:Y:S02]  /*0fe0*/  ULOP3.LUT UR54, UR7, 0x3fff, URZ, 0xc0, !UPT ;  /* 0x00003fff07367892 */ /* 0x000fe4000f8ec03f */
        /* <DEDUP_REMOVED lines=18> */
.L_x_7961:
        /* <DEDUP_REMOVED lines=39> */
[----:B------:R-:W-:Y:S02]  /*1380*/  MOV R6, UR4 ;  /* 0x0000000400067c02 */ /* 0x000fe40008000f00 */
        /* <DEDUP_REMOVED lines=14> */
.L_x_8046:
[----:B------:R-:W-:Y:S05]  /*1470*/  @!P0 BRA `(.L_x_7963) ;  /* 0x0000000000048947 */ /* 0x000fea0003800000 */
[----:B------:R-:W-:Y:S01]  /*1480*/  BPT.TRAP 0x1 ;  /* 0x000000040000795c */ /* 0x000fe20000300000 */
.L_x_7963:
[----:B------:R-:W-:Y:S02]  /*1490*/  IMAD.U32 R4, RZ, RZ, UR36 ;  /* 0x00000024ff047e24 */ /* 0x000fe4000f8e00ff */
[----:B-1----:R-:W-:-:S03]  /*14a0*/  IMAD.U32 R3, RZ, RZ, UR37 ;  /* 0x00000025ff037e24 */ /* 0x002fc6000f8e00ff */
[----:B------:R-:W-:Y:S02]  /*14b0*/  LEA R4, R4, UR48, 0x3 ;  /* 0x0000003004047c11 */ /* 0x000fe4000f8e18ff */
[----:B------:R-:W-:-:S04]  /*14c0*/  SHF.L.U32 R3, R3, 0x1f, RZ ;  /* 0x0000001f03037819 */ /* 0x000fc800000006ff */
[----:B------:R1:W2:Y:S01]  /*14d0*/  SYNCS.PHASECHK.TRANS64.TRYWAIT P1, [R4+URZ+0x19c30], R3 ;  /* 0x019c3003040075a7 */ /* 0x0002a2000802017f */
[----:B------:R-:W-:Y:S05]  /*14e0*/  @!P0 BRA `(.L_x_7964) ;  /* 0x0000000000048947 */ /* 0x000fea0003800000 */
[----:B------:R-:W-:Y:S01]  /*14f0*/  BPT.TRAP 0x1 ;  /* 0x000000040000795c */ /* 0x000fe20000300000 */
.L_x_7964:
[----:B------:R-:W-:Y:S01]  /*1500*/  LOP3.LUT P2, RZ, R2, 0x7f, RZ, 0xc0, !PT ;  /* 0x0000007f02ff7812 */ /* 0x000fe2000784c0ff */
[----:B------:R-:W-:-:S03]  /*1510*/  IMAD.MOV.U32 R135, RZ, RZ, RZ ;  /* 0x000000ffff877224 */ /* 0x000fc600078e00ff */
[----:B------:R-:W-:Y:S01]  /*1520*/  P2R R5, PR, RZ, 0x4 ;  /* 0x00000004ff057803 */ /* 0x000fe20000000000 */
[----:B--2---:R-:W-:Y:S08]  /*1530*/  @P1 BRA `(.L_x_7965) ;  /* 0x0000000000081947 */ /* 0x004ff00003800000 */
[----:B------:R-:W2:Y:S02]  /*1540*/  SYNCS.PHASECHK.TRANS64.TRYWAIT P1, [R4+URZ+0x19c30], R3 ;  /* 0x019c3003040075a7 */ /* 0x000ea4000802017f */
[----:B--2---:R-:W-:Y:S05]  /*1550*/  @!P1 BRA `(.L_x_7966) ;  /* 0x0000009000149947 */ /* 0x004fea0003800000 */
.L_x_7965:
[----:B------:R-:W-:Y:S05]  /*1560*/  WARPSYNC.ALL ;  /* 0x0000000000007948 */ /* 0x000fea0003800000 */
[----:B------:R-:W-:Y:S01]  /*1570*/  UIADD3 UR4, UR48, 0x13800, URZ ;  /* 0x0001380030047890 */ /* 0x000fe2000fffe03f */
[----:B------:R-:W-:Y:S01]  /*1580*/  WARPGROUP.ARRIVE ;  /* 0x00000000000079c5 */ /* 0x000fe20000000000 */
[----:B------:R-:W-:Y:S01]  /*1590*/  ULOP3.LUT UR12, UR54, 0x10000, URZ, 0xfc, !UPT ;  /* 0x00010000360c7892 */ /* 0x000fe2000f8efc3f */
        /* <DEDUP_REMOVED lines=13> */
[----:B------:R-:W-:Y:S01]  /*1670*/  UIMAD UR14, UR36, 0x300, UR16 ;  /* 0x00000300240e78a4 */ /* 0x000fe2000f8e0210 */
        /* <DEDUP_REMOVED lines=57> */
[C---:B------:R-:W-:Y:S01]  /*1a10*/  FMUL.FTZ R5, R0.reuse, R24 ;  /* 0x0000001800057220 */ /* 0x040fe20000410000 */
[C---:B------:R-:W-:Y:S01]  /*1a20*/  FMUL.FTZ R9, R0.reuse, R26 ;  /* 0x0000001a00097220 */ /* 0x040fe20000410000 */
[C---:B-12---:R-:W-:Y:S01]  /*1a30*/  FMUL.FTZ R3, R0.reuse, R27 ;  /* 0x0000001b00037220 */ /* 0x046fe20000410000 */
        /* <DEDUP_REMOVED lines=9> */
[----:B------:R-:W-:-:S02]  /*1ad0*/  VIADD R33, R18, UR45 ;  /* 0x0000002d12217c36 */ /* 0x000fc40008000000 */
[C---:B------:R-:W-:Y:S01]  /*1ae0*/  FMUL.FTZ R24, R0.reuse, R34 ;  /* 0x0000002200187220 */ /* 0x040fe20000410000 */
[----:B------:R-:W2:Y:S01]  /*1af0*/  MUFU.TANH R9, R9 ;  /* 0x0000000900097308 */ /* 0x000ea20000002400 */
[----:B------:R-:W-:Y:S02]  /*1b00*/  IMAD.U32 R28, RZ, RZ, UR42 ;  /* 0x0000002aff1c7e24 */ /* 0x000fe4000f8e00ff */
[C---:B------:R-:W-:Y:S01]  /*1b10*/  FMUL.FTZ R14, R0.reuse, R37 ;  /* 0x00000025000e7220 */ /* 0x040fe20000410000 */
[C---:B------:R-:W-:Y:S01]  /*1b20*/  FMUL.FTZ R21, R0.reuse, R41 ;  /* 0x0000002900157220 */ /* 0x040fe20000410000 */
[----:B------:R-:W-:Y:S01]  /*1b30*/  FMUL.FTZ R38, R0, R38 ;  /* 0x0000002600267220 */ /* 0x000fe20000410000 */
[----:B------:R-:W-:Y:S02]  /*1b40*/  IMAD R33, R28, -0x80, R33 ;  /* 0xffffff801c217824 */ /* 0x000fe400078e0221 */
[C---:B------:R-:W-:Y:S01]  /*1b50*/  FMUL.FTZ R8, R0.reuse, R29 ;  /* 0x0000001d00087220 */ /* 0x040fe20000410000 */
[C---:B------:R-:W-:Y:S01]  /*1b60*/  FMUL.FTZ R27, R0.reuse, R39 ;  /* 0x00000027001b7220 */ /* 0x040fe20000410000 */
[----:B------:R-:W3:Y:S01]  /*1b70*/  MUFU.TANH R3, R3 ;  /* 0x0000000300037308 */ /* 0x000ee20000002400 */
[C---:B------:R-:W-:Y:S01]  /*1b80*/  FMUL.FTZ R42, R0.reuse, R42 ;  /* 0x0000002a002a7220 */ /* 0x040fe20000410000 */
[C---:B------:R-:W-:Y:S01]  /*1b90*/  ISETP.GT.AND P4, PT, R33.reuse, RZ, PT ;  /* 0x000000ff2100720c */ /* 0x040fe20003f84270 */
[C---:B------:R-:W-:Y:S01]  /*1ba0*/  FMUL.FTZ R43, R0.reuse, R43 ;  /* 0x0000002b002b7220 */ /* 0x040fe20000410000 */
[----:B------:R-:W-:Y:S01]  /*1bb0*/  ISETP.GT.AND P5, PT, R33, 0x1, PT ;  /* 0x000000012100780c */ /* 0x000fe20003fa4270 */
[C---:B------:R-:W-:Y:S01]  /*1bc0*/  FMUL.FTZ R26, R0.reuse, R44 ;  /* 0x0000002c001a7220 */ /* 0x040fe20000410000 */
[----:B-1----:R-:W-:Y:S01]  /*1bd0*/  FSEL R5, R5, -INF , P4 ;  /* 0xff80000005057808 */ /* 0x002fe20002000000 */
[C---:B------:R-:W-:Y:S01]  /*1be0*/  FMUL.FTZ R25, R0.reuse, R45 ;  /* 0x0000002d00197220 */ /* 0x040fe20000410000 */
[----:B------:R-:W1:Y:S01]  /*1bf0*/  MUFU.TANH R6, R6 ;  /* 0x0000000600067308 */ /* 0x000e620000002400 */
[----:B--2---:R-:W-:Y:S01]  /*1c00*/  FSEL R28, R9, -INF , P4 ;  /* 0xff800000091c7808 */ /* 0x004fe20002000000 */
[C---:B------:R-:W-:Y:S01]  /*1c10*/  FMUL.FTZ R44, R0.reuse, R46 ;  /* 0x0000002e002c7220 */ /* 0x040fe20000410000 */
[C---:B------:R-:W-:Y:S01]  /*1c20*/  ISETP.GT.AND P4, PT, R33.reuse, 0x11, PT ;  /* 0x000000112100780c */ /* 0x040fe20003f84270 */
[C---:B------:R-:W-:Y:S01]  /*1c30*/  FMUL.FTZ R34, R0.reuse, R47 ;  /* 0x0000002f00227220 */ /* 0x040fe20000410000 */
[C---:B------:R-:W-:Y:S01]  /*1c40*/  ISETP.GT.AND P1, PT, R33.reuse, 0x8, PT ;  /* 0x000000082100780c */ /* 0x040fe20003f24270 */
[C---:B------:R-:W-:Y:S01]  /*1c50*/  FMUL.FTZ R23, R0.reuse, R40 ;  /* 0x0000002800177220 */ /* 0x040fe20000410000 */
[----:B------:R-:W-:Y:S01]  /*1c60*/  ISETP.GT.AND P3, PT, R33, 0x10, PT ;  /* 0x000000102100780c */ /* 0x000fe20003f64270 */
[----:B------:R-:W2:Y:S01]  /*1c70*/  MUFU.TANH R20, R20 ;  /* 0x0000001400147308 */ /* 0x000ea20000002400 */
[----:B---3--:R-:W-:Y:S01]  /*1c80*/  FSEL R3, R3, -INF , P5 ;  /* 0xff80000003037808 */ /* 0x008fe20002800000 */
[C---:B------:R-:W-:Y:S01]  /*1c90*/  FMUL.FTZ R47, R0.reuse, R50 ;  /* 0x00000032002f7220 */ /* 0x040fe20000410000 */
[C---:B------:R-:W-:Y:S01]  /*1ca0*/  ISETP.GT.AND P2, PT, R33.reuse, 0x9, PT ;  /* 0x000000092100780c */ /* 0x040fe20003f44270 */
[C---:B------:R-:W-:Y:S01]  /*1cb0*/  FMUL.FTZ R46, R0.reuse, R51 ;  /* 0x00000033002e7220 */ /* 0x040fe20000410000 */
[C---:B------:R-:W-:Y:S01]  /*1cc0*/  FMUL.FTZ R30, R0.reuse, R48 ;  /* 0x00000030001e7220 */ /* 0x040fe20000410000 */
[C---:B------:R-:W-:Y:S01]  /*1cd0*/  FMUL.FTZ R51, R0.reuse, R54 ;  /* 0x0000003600337220 */ /* 0x040fe20000410000 */
[----:B------:R-:W-:Y:S01]  /*1ce0*/  FMUL.FTZ R29, R0, R49 ;  /* 0x00000031001d7220 */ /* 0x000fe20000410000 */
[----:B------:R-:W3:Y:S01]  /*1cf0*/  MUFU.TANH R13, R13 ;  /* 0x0000000d000d7308 */ /* 0x000ee20000002400 */
[----:B-1----:R-:W-:Y:S01]  /*1d00*/  FSEL R6, R6, -INF , P5 ;  /* 0xff80000006067808 */ /* 0x002fe20002800000 */
[C---:B------:R-:W-:Y:S01]  /*1d10*/  FMUL.FTZ R49, R0.reuse, R55 ;  /* 0x0000003700317220 */ /* 0x040fe20000410000 */
[----:B------:R-:W-:Y:S01]  /*1d20*/  ISETP.GT.AND P5, PT, R33, 0x18, PT ;  /* 0x000000182100780c */ /* 0x000fe20003fa4270 */
[C---:B------:R-:W-:Y:S01]  /*1d30*/  FMUL.FTZ R35, R0.reuse, R53 ;  /* 0x0000003500237220 */ /* 0x040fe20000410000 */
[C---:B------:R-:W-:Y:S01]  /*1d40*/  FMUL.FTZ R58, R0.reuse, R58 ;  /* 0x0000003a003a7220 */ /* 0x040fe20000410000 */
[C---:B------:R-:W-:Y:S01]  /*1d50*/  FMUL.FTZ R53, R0.reuse, R59 ;  /* 0x0000003b00357220 */ /* 0x040fe20000410000 */
[----:B------:R-:W-:Y:S01]  /*1d60*/  FMUL.FTZ R39, R0, R52 ;  /* 0x0000003400277220 */ /* 0x000fe20000410000 */
[----:B------:R-:W1:Y:S01]  /*1d70*/  MUFU.TANH R11, R11 ;  /* 0x0000000b000b7308 */ /* 0x000e620000002400 */
[----:B--2---:R-:W-:Y:S01]  /*1d80*/  FSEL R37, R20, -INF , P4 ;  /* 0xff80000014257808 */ /* 0x004fe20002000000 */
[----:B------:R-:W-:Y:S01]  /*1d90*/  FMUL.FTZ R50, R0, R61 ;  /* 0x0000003d00327220 */ /* 0x000fe20000410000 */
[----:B------:R-:W-:Y:S01]  /*1da0*/  FMNMX.FTZ R20, R28, R3, !PT ;  /* 0x000000031c147209 */ /* 0x000fe20007810000 */
[C---:B------:R-:W-:Y:S01]  /*1db0*/  FMUL.FTZ R61, R0.reuse, R62 ;  /* 0x0000003e003d7220 */ /* 0x040fe20000410000 */
[C---:B------:R-:W-:Y:S01]  /*1dc0*/  FMUL.FTZ R59, R0.reuse, R63 ;  /* 0x0000003f003b7220 */ /* 0x040fe20000410000 */
[C---:B------:R-:W-:Y:S01]  /*1dd0*/  FMUL.FTZ R54, R0.reuse, R60 ;  /* 0x0000003c00367220 */ /* 0x040fe20000410000 */
[C---:B------:R-:W-:Y:S01]  /*1de0*/  FMUL.FTZ R48, R0.reuse, R56 ;  /* 0x0000003800307220 */ /* 0x040fe20000410000 */
[----:B------:R-:W2:Y:S01]  /*1df0*/  MUFU.TANH R15, R15 ;  /* 0x0000000f000f7308 */ /* 0x000ea20000002400 */
[----:B---3--:R-:W-:Y:S01]  /*1e00*/  FSEL R31, R13, -INF , P1 ;  /* 0xff8000000d1f7808 */ /* 0x008fe20000800000 */
[C---:B------:R-:W-:Y:S01]  /*1e10*/  FMUL.FTZ R60, R0.reuse, R64 ;  /* 0x00000040003c7220 */ /* 0x040fe20000410000 */
[C---:B------:R-:W-:Y:S01]  /*1e20*/  FMUL.FTZ R64, R0.reuse, R66 ;  /* 0x0000004200407220 */ /* 0x040fe20000410000 */
[C---:B------:R-:W-:Y:S01]  /*1e30*/  FMUL.FTZ R63, R0.reuse, R67 ;  /* 0x00000043003f7220 */ /* 0x040fe20000410000 */
[C---:B------:R-:W-:Y:S01]  /*1e40*/  FMUL.FTZ R70, R0.reuse, R70 ;  /* 0x0000004600467220 */ /* 0x040fe20000410000 */
[C---:B------:R-:W-:Y:S01]  /*1e50*/  FMUL.FTZ R71, R0.reuse, R71 ;  /* 0x0000004700477220 */ /* 0x040fe20000410000 */
[C---:B------:R-:W-:Y:S01]  /*1e60*/  FMUL.FTZ R56, R0.reuse, R65 ;  /* 0x0000004100387220 */ /* 0x040fe20000410000 */
[----:B------:R-:W3:Y:S01]  /*1e70*/  MUFU.TANH R12, R12 ;  /* 0x0000000c000c7308 */ /* 0x000ee20000002400 */
        /* <DEDUP_REMOVED lines=10> */
[----:B------:R-:W-:Y:S01]  /*1f20*/  FMNMX.FTZ R15, R31, R20, !PT ;  /* 0x000000141f0f7209 */ /* 0x000fe20007810000 */
[C---:B------:R-:W-:Y:S01]  /*1f30*/  FMUL.FTZ R73, R0.reuse, R73 ;  /* 0x0000004900497220 */ /* 0x040fe20000410000 */
[C---:B------:R-:W-:Y:S01]  /*1f40*/  FMUL.FTZ R83, R0.reuse, R83 ;  /* 0x0000005300537220 */ /* 0x040fe20000410000 */
[C---:B------:R-:W-:Y:S01]  /*1f50*/  FMUL.FTZ R76, R0.reuse, R76 ;  /* 0x0000004c004c7220 */ /* 0x040fe20000410000 */
[----:B------:R-:W-:Y:S01]  /*1f60*/  FMUL.FTZ R86, R0, R86 ;  /* 0x0000005600567220 */ /* 0x000fe20000410000 */
[----:B------:R-:W2:Y:S01]  /*1f70*/  MUFU.TANH R7, R7 ;  /* 0x0000000700077308 */ /* 0x000ea20000002400 */
[----:B---3--:R-:W-:Y:S01]  /*1f80*/  FSEL R32, R12, -INF , P2 ;  /* 0xff8000000c207808 */ /* 0x008fe20001000000 */
[C---:B------:R-:W-:Y:S01]  /*1f90*/  FMUL.FTZ R87, R0.reuse, R87 ;  /* 0x0000005700577220 */ /* 0x040fe20000410000 */
[C---:B------:R-:W-:Y:S01]  /*1fa0*/  FMUL.FTZ R77, R0.reuse, R77 ;  /* 0x0000004d004d7220 */ /* 0x040fe20000410000 */
[----:B------:R-:W-:Y:S01]  /*1fb0*/  FMUL.FTZ R80, R0, R80 ;  /* 0x0000005000507220 */ /* 0x000fe20000410000 */
[----:B------:R-:W-:Y:S01]  /*1fc0*/  FMNMX.FTZ R15, R32, R15, !PT ;  /* 0x0000000f200f7209 */ /* 0x000fe20007810000 */
[C---:B------:R-:W-:Y:S01]  /*1fd0*/  FMUL.FTZ R81, R0.reuse, R81 ;  /* 0x0000005100517220 */ /* 0x040fe20000410000 */
[----:B------:R-:W-:Y:S01]  /*1fe0*/  FMUL.FTZ R84, R0, R84 ;  /* 0x0000005400547220 */ /* 0x000fe20000410000 */
[----:B------:R-:W3:Y:S01]  /*1ff0*/  MUFU.TANH R14, R14 ;  /* 0x0000000e000e7308 */ /* 0x000ee20000002400 */
[----:B-1----:R-:W-:Y:S01]  /*2000*/  FSEL R36, R24, -INF , P3 ;  /* 0xff80000018247808 */ /* 0x002fe20001800000 */
[----:B------:R-:W-:Y:S01]  /*2010*/  FMUL.FTZ R85, R0, R85 ;  /* 0x0000005500557220 */ /* 0x000fe20000410000 */
[----:B------:R-:W-:-:S02]  /*2020*/  ISETP.GT.AND P3, PT, R33, 0x21, PT ;  /* 0x000000212100780c */ /* 0x000fc40003f64270 */
[----:B------:R-:W-:-:S03]  /*2030*/  FMNMX.FTZ R20, R36, R15, !PT ;  /* 0x0000000f24147209 */ /* 0x000fc60007810000 */
[----:B------:R-:W1:Y:S01]  /*2040*/  MUFU.TANH R21, R21 ;  /* 0x0000001500157308 */ /* 0x000e620000002400 */
[----:B--2---:R-:W-:Y:S02]  /*2050*/  FSEL R7, R7, -INF , P1 ;  /* 0xff80000007077808 */ /* 0x004fe40000800000 */
[----:B------:R-:W-:-:S05]  /*2060*/  ISETP.GT.AND P1, PT, R33, 0x19, PT ;  /* 0x000000192100780c */ /* 0x000fca0003f24270 */
[----:B------:R-:W2:Y:S01]  /*2070*/  MUFU.TANH R38, R38 ;  /* 0x0000002600267308 */ /* 0x000ea20000002400 */
[----:B---3--:R-:W-:-:S07]  /*2080*/  FSEL R12, R14, -INF , P1 ;  /* 0xff8000000e0c7808 */ /* 0x008fce0000800000 */
[----:B------:R-:W3:Y:S01]  /*2090*/  MUFU.TANH R8, R8 ;  /* 0x0000000800087308 */ /* 0x000ee20000002400 */
[----:B-1----:R-:W-:Y:S02]  /*20a0*/  FSEL R14, R21, -INF , P3 ;  /* 0xff800000150e7808 */ /* 0x002fe40001800000 */
[----:B------:R-:W-:-:S05]  /*20b0*/  FMNMX.FTZ R21, R37, R20, !PT ;  /* 0x0000001425157209 */ /* 0x000fca0007810000 */
[----:B------:R-:W1:Y:S01]  /*20c0*/  MUFU.TANH R27, R27 ;  /* 0x0000001b001b7308 */ /* 0x000e620000002400 */
[----:B--2---:R-:W-:Y:S02]  /*20d0*/  FSEL R38, R38, -INF , P5 ;  /* 0xff80000026267808 */ /* 0x004fe40002800000 */
[----:B------:R-:W-:Y:S02]  /*20e0*/  ISETP.GT.AND P5, PT, R33, 0x29, PT ;  /* 0x000000292100780c */ /* 0x000fe40003fa4270 */
[----:B------:R-:W-:-:S03]  /*20f0*/  FMNMX.FTZ R21, R38, R21, !PT ;  /* 0x0000001526157209 */ /* 0x000fc60007810000 */
[----:B------:R2:W4:Y:S01]  /*2100*/  MUFU.TANH R41, R42 ;  /* 0x0000002a00297308 */ /* 0x0005220000002400 */
[----:B---3--:R-:W-:Y:S02]  /*2110*/  FSEL R8, R8, -INF , P2 ;  /* 0xff80000008087808 */ /* 0x008fe40001000000 */
[----:B------:R-:W-:-:S05]  /*2120*/  ISETP.GT.AND P2, PT, R33, 0x20, PT ;  /* 0x000000202100780c */ /* 0x000fca0003f44270 */
[----:B------:R-:W3:Y:S01]  /*2130*/  MUFU.TANH R10, R10 ;  /* 0x0000000a000a7308 */ /* 0x000ee20000002400 */
[----:B-1----:R-:W-:Y:S01]  /*2140*/  FSEL R40, R27, -INF , P1 ;  /* 0xff8000001b287808 */ /* 0x002fe20000800000 */
[C---:B--2---:R-:W-:Y:S01]  /*2150*/  FMUL.FTZ R42, R0.reuse, R57 ;  /* 0x00000039002a7220 */ /* 0x044fe20000410000 */
[----:B------:R-:W-:Y:S01]  /*2160*/  ISETP.GT.AND P1, PT, R33, 0x30, PT ;  /* 0x000000302100780c */ /* 0x000fe20003f24270 */
[----:B------:R-:W-:Y:S01]  /*2170*/  FMUL.FTZ R57, R0, R68 ;  /* 0x0000004400397220 */ /* 0x000fe20000410000 */
[----:B------:R-:W-:-:S03]  /*2180*/  FMNMX.FTZ R24, R40, R21, !PT ;  /* 0x0000001528187209 */ /* 0x000fc60007810000 */
[----:B------:R-:W1:Y:S01]  /*2190*/  MUFU.TANH R43, R43 ;  /* 0x0000002b002b7308 */ /* 0x000e620000002400 */
[----:B----4-:R-:W-:-:S04]  /*21a0*/  FSEL R41, R41, -INF , P2 ;  /* 0xff80000029297808 */ /* 0x010fc80001000000 */
[----:B------:R-:W-:-:S03]  /*21b0*/  FMNMX.FTZ R24, R41, R24, !PT ;  /* 0x0000001829187209 */ /* 0x000fc60007810000 */
[----:B------:R-:W2:Y:S01]  /*21c0*/  MUFU.TANH R25, R25 ;  /* 0x0000001900197308 */ /* 0x000ea20000002400 */
[----:B---3--:R-:W-:Y:S02]  /*21d0*/  FSEL R10, R10, -INF , P4 ;  /* 0xff8000000a0a7808 */ /* 0x008fe40002000000 */
[----:B------:R-:W-:-:S05]  /*21e0*/  ISETP.GT.AND P4, PT, R33, 0x28, PT ;  /* 0x000000282100780c */ /* 0x000fca0003f84270 */
[----:B------:R-:W3:Y:S01]  /*21f0*/  MUFU.TANH R44, R44 ;  /* 0x0000002c002c7308 */ /* 0x000ee20000002400 */
[----:B-1----:R-:W-:Y:S02]  /*2200*/  FSEL R43, R43, -INF , P3 ;  /* 0xff8000002b2b7808 */ /* 0x002fe40001800000 */
[----:B------:R-:W-:-:S05]  /*2210*/  ISETP.GT.AND P3, PT, R33, 0x38, PT ;  /* 0x000000382100780c */ /* 0x000fca0003f64270 */
[----:B------:R-:W1:Y:S01]  /*2220*/  MUFU.TANH R26, R26 ;  /* 0x0000001a001a7308 */ /* 0x000e620000002400 */
[----:B--2---:R-:W-:Y:S02]  /*2230*/  FSEL R20, R25, -INF , P5 ;  /* 0xff80000019147808 */ /* 0x004fe40002800000 */
[----:B------:R-:W-:-:S05]  /*2240*/  FMNMX.FTZ R25, R43, R24, !PT ;  /* 0x000000182b197209 */ /* 0x000fca0007810000 */
[----:B------:R-:W2:Y:S01]  /*2250*/  MUFU.TANH R34, R34 ;  /* 0x0000002200227308 */ /* 0x000ea20000002400 */
[----:B---3--:R-:W-:-:S07]  /*2260*/  FSEL R44, R44, -INF , P4 ;  /* 0xff8000002c2c7808 */ /* 0x008fce0002000000 */
[----:B------:R-:W3:Y:S01]  /*2270*/  MUFU.TANH R23, R23 ;  /* 0x0000001700177308 */ /* 0x000ee20000002400 */
[----:B-1----:R-:W-:Y:S02]  /*2280*/  FSEL R15, R26, -INF , P4 ;  /* 0xff8000001a0f7808 */ /* 0x002fe40002000000 */
[----:B------:R-:W-:Y:S02]  /*2290*/  FMNMX.FTZ R26, R44, R25, !PT ;  /* 0x000000192c1a7209 */ /* 0x000fe40007810000 */
[----:B------:R-:W-:-:S03]  /*22a0*/  ISETP.GT.AND P4, PT, R33, 0x39, PT ;  /* 0x000000392100780c */ /* 0x000fc60003f84270 */
[----:B------:R-:W1:Y:S01]  /*22b0*/  MUFU.TANH R47, R47 ;  /* 0x0000002f002f7308 */ /* 0x000e620000002400 */
[----:B--2---:R-:W-:Y:S02]  /*22c0*/  FSEL R45, R34, -INF , P5 ;  /* 0xff800000222d7808 */ /* 0x004fe40002800000 */
[----:B------:R-:W-:Y:S02]  /*22d0*/  ISETP.GT.AND P5, PT, R33, 0x40, PT ;  /* 0x000000402100780c */ /* 0x000fe40003fa4270 */
        /* <DEDUP_REMOVED lines=8> */
[----:B--2---:R-:W-:-:S07]  /*2360*/  FSEL R52, R46, -INF , P2 ;  /* 0xff8000002e347808 */ /* 0x004fce0001000000 */
[----:B------:R-:W2:Y:S01]  /*2370*/  MUFU.TANH R29, R29 ;  /* 0x0000001d001d7308 */ /* 0x000ea20000002400 */
[----:B---3--:R-:W-:Y:S02]  /*2380*/  FSEL R21, R30, -INF , P1 ;  /* 0xff8000001e157808 */ /* 0x008fe40000800000 */
[----:B------:R-:W-:Y:S02]  /*2390*/  FMNMX.FTZ R30, R52, R27, !PT ;  /* 0x0000001b341e7209 */ /* 0x000fe40007810000 */
[----:B------:R-:W-:-:S03]  /*23a0*/  ISETP.GT.AND P1, PT, R33, 0x41, PT ;  /* 0x000000412100780c */ /* 0x000fc60003f24270 */
[----:B------:R-:W3:Y:S01]  /*23b0*/  MUFU.TANH R49, R49 ;  /* 0x0000003100317308 */ /* 0x000ee20000002400 */
[----:B-1----:R-:W-:-:S07]  /*23c0*/  FSEL R51, R51, -INF , P3 ;  /* 0xff80000033337808 */ /* 0x002fce0001800000 */
[----:B------:R-:W1:Y:S01]  /*23d0*/  MUFU.TANH R35, R35 ;  /* 0x0000002300237308 */ /* 0x000e620000002400 */
[----:B--2---:R-:W-:Y:S02]  /*23e0*/  FSEL R23, R29, -INF , P2 ;  /* 0xff8000001d177808 */ /* 0x004fe40001000000 */
[----:B------:R-:W-:Y:S02]  /*23f0*/  FMNMX.FTZ R29, R51, R30, !PT ;  /* 0x0000001e331d7209 */ /* 0x000fe40007810000 */
[----:B------:R-:W-:-:S03]  /*2400*/  ISETP.GT.AND P2, PT, R33, 0x48, PT ;  /* 0x000000482100780c */ /* 0x000fc60003f44270 */
[----:B------:R-:W2:Y:S01]  /*2410*/  MUFU.TANH R58, R58 ;  /* 0x0000003a003a7308 */ /* 0x000ea20000002400 */
[----:B---3--:R-:W-:-:S07]  /*2420*/  FSEL R62, R49, -INF , P4 ;  /* 0xff800000313e7808 */ /* 0x008fce0002000000 */
[----:B------:R-:W3:Y:S01]  /*2430*/  MUFU.TANH R53, R53 ;  /* 0x0000003500357308 */ /* 0x000ee20000002400 */
[----:B-1----:R-:W-:Y:S02]  /*2440*/  FSEL R25, R35, -INF , P4 ;  /* 0xff80000023197808 */ /* 0x002fe40002000000 */
[----:B------:R-:W-:Y:S02]  /*2450*/  FMNMX.FTZ R35, R62, R29, !PT ;  /* 0x0000001d3e237209 */ /* 0x000fe40007810000 */
[----:B------:R-:W-:-:S03]  /*2460*/  ISETP.GT.AND P4, PT, R33, 0x50, PT ;  /* 0x000000502100780c */ /* 0x000fc60003f84270 */
[----:B------:R-:W1:Y:S01]  /*2470*/  MUFU.TANH R39, R39 ;  /* 0x0000002700277308 */ /* 0x000e620000002400 */
[----:B--2---:R-:W-:-:S04]  /*2480*/  FSEL R58, R58, -INF , P5 ;  /* 0xff8000003a3a7808 */ /* 0x004fc80002800000 */
[----:B------:R-:W-:-:S03]  /*2490*/  FMNMX.FTZ R30, R58, R35, !PT ;  /* 0x000000233a1e7209 */ /* 0x000fc60007810000 */
        /* <DEDUP_REMOVED lines=10> */
[----:B------:R-:W-:Y:S02]  /*2540*/  FMNMX.FTZ R42, R61, R34, !PT ;  /* 0x000000223d2a7209 */ /* 0x000fe40007810000 */
[----:B------:R-:W-:-:S03]  /*2550*/  ISETP.GT.AND P1, PT, R33, 0x58, PT ;  /* 0x000000582100780c */ /* 0x000fc60003f24270 */
        /* <DEDUP_REMOVED lines=10> */
[----:B-1----:R-:W-:-:S04]  /*2600*/  FSEL R63, R63, -INF , P5 ;  /* 0xff8000003f3f7808 */ /* 0x002fc80002800000 */
[----:B------:R-:W-:-:S03]  /*2610*/  FMNMX.FTZ R39, R63, R42, !PT ;  /* 0x0000002a3f277209 */ /* 0x000fc60007810000 */
[----:B------:R-:W1:Y:S01]  /*2620*/  MUFU.TANH R70, R70 ;  /* 0x0000004600467308 */ /* 0x000e620000002400 */
[----:B--2---:R-:W-:Y:S02]  /*2630*/  FSEL R29, R54, -INF , P2 ;  /* 0xff800000361d7808 */ /* 0x004fe40001000000 */
[----:B------:R-:W-:-:S05]  /*2640*/  ISETP.GT.AND P2, PT, R33, 0x59, PT ;  /* 0x000000592100780c */ /* 0x000fca0003f44270 */
[----:B------:R-:W2:Y:S01]  /*2650*/  MUFU.TANH R71, R71 ;  /* 0x0000004700477308 */ /* 0x000ea20000002400 */
[----:B---3--:R-:W-:Y:S02]  /*2660*/  FSEL R30, R50, -INF , P3 ;  /* 0xff800000321e7808 */ /* 0x008fe40001800000 */
[----:B------:R-:W-:-:S05]  /*2670*/  ISETP.GT.AND P3, PT, R33, 0x60, PT ;  /* 0x000000602100780c */ /* 0x000fca0003f64270 */
[----:B------:R-:W3:Y:S01]  /*2680*/  MUFU.TANH R60, R60 ;  /* 0x0000003c003c7308 */ /* 0x000ee20000002400 */
[----:B-1----:R-:W-:-:S04]  /*2690*/  FSEL R50, R70, -INF , P1 ;  /* 0xff80000046327808 */ /* 0x002fc80000800000 */
[----:B------:R-:W-:-:S03]  /*26a0*/  FMNMX.FTZ R49, R50, R39, !PT ;  /* 0x0000002732317209 */ /* 0x000fc60007810000 */
[----:B------:R-:W1:Y:S01]  /*26b0*/  MUFU.TANH R56, R56 ;  /* 0x0000003800387308 */ /* 0x000e620000002400 */
[----:B--2---:R-:W-:-:S04]  /*26c0*/  FSEL R54, R71, -INF , P2 ;  /* 0xff80000047367808 */ /* 0x004fc80001000000 */
        /* <DEDUP_REMOVED lines=40> */
[----:B------:R-:W-:Y:S01]  /*2950*/  MUFU.TANH R77, R77 ;  /* 0x0000004d004d7308 */ /* 0x000fe20000002400 */
[----:B-1----:R-:W-:-:S04]  /*2960*/  FSEL R67, R67, -INF , P4 ;  /* 0xff80000043437808 */ /* 0x002fc80002000000 */
[----:B------:R-:W-:-:S03]  /*2970*/  FMNMX.FTZ R33, R67, R70, !PT ;  /* 0x0000004643217209 */ /* 0x000fc60007810000 */
[----:B------:R-:W-:Y:S01]  /*2980*/  MUFU.TANH R80, R80 ;  /* 0x0000005000507308 */ /* 0x000fe20000002400 */
[----:B--2---:R-:W-:-:S04]  /*2990*/  FSEL R68, R68, -INF , P5 ;  /* 0xff80000044447808 */ /* 0x004fc80002800000 */
[----:B------:R-:W-:-:S03]  /*29a0*/  FMNMX.FTZ R33, R68, R33, !PT ;  /* 0x0000002144217209 */ /* 0x000fc60007810000 */
[----:B------:R-:W1:Y:S02]  /*29b0*/  MUFU.TANH R72, R81 ;  /* 0x0000005100487308 */ /* 0x000e640000002400 */
[----:B------:R-:W2:Y:S06]  /*29c0*/  SHFL.BFLY PT, R70, R33, 0x2, 0x1f ;  /* 0x0c401f0021467f89 */ /* 0x000eac00000e0000 */
[----:B------:R-:W3:Y:S08]  /*29d0*/  MUFU.TANH R73, R84 ;  /* 0x0000005400497308 */ /* 0x000ef00000002400 */
[----:B------:R-:W4:Y:S01]  /*29e0*/  MUFU.TANH R75, R85 ;  /* 0x00000055004b7308 */ /* 0x000f220000002400 */
[----:B-1----:R-:W-:-:S02]  /*29f0*/  FSEL R72, R72, -INF , P3 ;  /* 0xff80000048487808 */ /* 0x002fc40001800000 */
[----:B---3--:R-:W-:Y:S02]  /*2a00*/  FSEL R73, R73, -INF , P4 ;  /* 0xff80000049497808 */ /* 0x008fe40002000000 */
[----:B--2---:R-:W-:-:S05]  /*2a10*/  FMNMX.FTZ R70, R33, R70, !PT ;  /* 0x0000004621467209 */ /* 0x004fca0007810000 */
[----:B------:R-:W1:Y:S01]  /*2a20*/  SHFL.BFLY PT, R69, R70, 0x1, 0x1f ;  /* 0x0c201f0046457f89 */ /* 0x000e6200000e0000 */
[----:B----4-:R-:W-:Y:S02]  /*2a30*/  FSEL R75, R75, -INF , P5 ;  /* 0xff8000004b4b7808 */ /* 0x010fe40002800000 */
[----:B-1----:R-:W-:Y:S01]  /*2a40*/  FMNMX.FTZ R74, R70, R69, !PT ;  /* 0x00000045464a7209 */ /* 0x002fe20007810000 */
[----:B------:R-:W-:Y:S01]  /*2a50*/  IMAD.U32 R69, RZ, RZ, UR10 ;  /* 0x0000000aff457e24 */ /* 0x000fe2000f8e00ff */
[----:B------:R-:W-:Y:S02]  /*2a60*/  FMNMX.FTZ R70, R5, R6, !PT ;  /* 0x0000000605467209 */ /* 0x000fe40007810000 */
[C---:B------:R-:W-:Y:S01]  /*2a70*/  FSETP.NEU.FTZ.AND P6, PT, R74.reuse, -INF , PT ;  /* 0xff8000004a00780b */ /* 0x040fe20003fdd000 */
[----:B------:R-:W-:-:S05]  /*2a80*/  FFMA.FTZ R69, R74, R69, -8 ;  /* 0xc10000004a457423 */ /* 0x000fca0000010045 */
[----:B------:R-:W-:Y:S02]  /*2a90*/  FSEL R69, R69, RZ, P6 ;  /* 0x000000ff45457208 */ /* 0x000fe40003000000 */
[----:B------:R-:W-:-:S03]  /*2aa0*/  LOP3.LUT P6, RZ, R2, 0x7f, RZ, 0xc0, !PT ;  /* 0x0000007f02ff7812 */ /* 0x000fc600078cc0ff */
        /* <DEDUP_REMOVED lines=42> */
[----:B------:R-:W-:Y:S01]  /*2d50*/  FMNMX.FTZ R44, R26, R3, !PT ;  /* 0x000000031a2c7209 */ /* 0x000fe20007810000 */
[----:B-1----:R-:W-:-:S03]  /*2d60*/  FADD.FTZ R82, R28, R33 ;  /* 0x000000211c527221 */ /* 0x002fc60000010000 */
        /* <DEDUP_REMOVED lines=8> */
[----:B------:R-:W-:Y:S02]  /*2df0*/  FMNMX.FTZ R3, R39, R70, !PT ;  /* 0x0000004627037209 */ /* 0x000fe40007810000 */
[----:B-1----:R-:W-:Y:S02]  /*2e00*/  F2FP.SATFINITE.E4M3.F32.PACK_AB_MERGE_C R137, R32, R31, RZ ;  /* 0x0000001f2089723e */ /* 0x002fe400048070ff */
[----:B------:R-:W-:Y:S02]  /*2e10*/  FMNMX.FTZ R3, R42, R3, !PT ;  /* 0x000000032a037209 */ /* 0x000fe40007810000 */
[----:B------:R-:W-:Y:S01]  /*2e20*/  F2FP.SATFINITE.E4M3.F32.PACK_AB_MERGE_C R137, R33, R28, R137 ;  /* 0x0000001c2189723e */ /* 0x000fe20004807089 */
        /* <DEDUP_REMOVED lines=9> */
[----:B------:R-:W2:Y:S01]  /*2ec0*/  MUFU.EX2 R71, R71 ;  /* 0x0000004700477308 */ /* 0x000ea20000000800 */
[----:B------:R-:W-:Y:S01]  /*2ed0*/  FMNMX.FTZ R76, R73, R76, !PT ;  /* 0x0000004c494c7209 */ /* 0x000fe20007810000 */
[----:B-1----:R-:W-:-:S03]  /*2ee0*/  FFMA.FTZ R77, R68, UR10, -R69 ;  /* 0x0000000a444d7c23 */ /* 0x002fc60008010845 */
[----:B------:R-:W-:Y:S01]  /*2ef0*/  FMNMX.FTZ R3, R75, R76, !PT ;  /* 0x0000004c4b037209 */ /* 0x000fe20007810000 */
[----:B------:R-:W-:-:S01]  /*2f00*/  FFMA.FTZ R76, R59, UR10, -R69 ;  /* 0x0000000a3b4c7c23 */ /* 0x000fc20008010845 */
[--C-:B------:R-:W-:Y:S01]  /*2f10*/  FFMA.FTZ R59, R64, UR10, -R69.reuse ;  /* 0x0000000a403b7c23 */ /* 0x100fe20008010845 */
[----:B------:R-:W-:-:S01]  /*2f20*/  FFMA.FTZ R64, R63, UR10, -R69 ;  /* 0x0000000a3f407c23 */ /* 0x000fc20008010845 */
[--C-:B------:R-:W-:Y:S01]  /*2f30*/  FFMA.FTZ R63, R54, UR10, -R69.reuse ;  /* 0x0000000a363f7c23 */ /* 0x100fe20008010845 */
[----:B------:R-:W1:Y:S01]  /*2f40*/  SHFL.BFLY PT, R78, R3, 0x2, 0x1f ;  /* 0x0c401f00034e7f89 */ /* 0x000e6200000e0000 */
[----:B------:R-:W-:-:S01]  /*2f50*/  FFMA.FTZ R54, R56, UR10, -R69 ;  /* 0x0000000a38367c23 */ /* 0x000fc20008010845 */
[--C-:B------:R-:W-:Y:S01]  /*2f60*/  FFMA.FTZ R56, R60, UR10, -R69.reuse ;  /* 0x0000000a3c387c23 */ /* 0x100fe20008010845 */
[----:B------:R-:W-:-:S01]  /*2f70*/  FFMA.FTZ R60, R65, UR10, -R69 ;  /* 0x0000000a413c7c23 */ /* 0x000fc20008010845 */
[--C-:B------:R-:W-:Y:S01]  /*2f80*/  FFMA.FTZ R65, R66, UR10, -R69.reuse ;  /* 0x0000000a42417c23 */ /* 0x100fe20008010845 */
[----:B------:R-:W-:-:S01]  /*2f90*/  FFMA.FTZ R66, R67, UR10, -R69 ;  /* 0x0000000a43427c23 */ /* 0x000fc20008010845 */
[----:B------:R-:W-:Y:S01]  /*2fa0*/  MUFU.EX2 R41, R41 ;  /* 0x0000002900297308 */ /* 0x000fe20000000800 */
[----:B--2---:R-:W-:-:S04]  /*2fb0*/  F2FP.SATFINITE.E4M3.F32.PACK_AB_MERGE_C R139, R71, R38, RZ ;  /* 0x00000026478b723e */ /* 0x004fc800048070ff */
[----:B------:R-:W-:-:S03]  /*2fc0*/  F2FP.SATFINITE.E4M3.F32.PACK_AB_MERGE_C R139, R37, R36, R139 ;  /* 0x00000024258b723e */ /* 0x000fc6000480708b */
[----:B------:R-:W-:Y:S08]  /*2fd0*/  MUFU.EX2 R43, R43 ;  /* 0x0000002b002b7308 */ /* 0x000ff00000000800 */
[----:B------:R-:W-:Y:S01]  /*2fe0*/  MUFU.EX2 R45, R45 ;  /* 0x0000002d002d7308 */ /* 0x000fe20000000800 */
[----:B-1----:R-:W-:-:S05]  /*2ff0*/  FMNMX.FTZ R78, R3, R78, !PT ;  /* 0x0000004e034e7209 */ /* 0x002fca0007810000 */
        /* <DEDUP_REMOVED lines=45> */
[----:B------:R-:W-:-:S05]  /*32d0*/  FFMA.FTZ R73, R73, UR10, -R68 ;  /* 0x0000000a49497c23 */ /* 0x000fca0008010844 */
[----:B------:R-:W1:Y:S08]  /*32e0*/  MUFU.EX2 R7, R7 ;  /* 0x0000000700077308 */ /* 0x000e700000000800 */
[----:B------:R4:W-:Y:S08]  /*32f0*/  MUFU.EX2 R67, R77 ;  /* 0x0000004d00437308 */ /* 0x0009f00000000800 */
[----:B------:R-:W5:Y:S01]  /*3300*/  MUFU.EX2 R8, R8 ;  /* 0x0000000800087308 */ /* 0x000f620000000800 */
[----:B----4-:R-:W-:-:S01]  /*3310*/  FFMA.FTZ R77, R11, UR10, -R68 ;  /* 0x0000000a0b4d7c23 */ /* 0x010fc20008010844 */
[----:B------:R-:W-:Y:S01]  /*3320*/  FFMA.FTZ R11, R21, UR10, -R68 ;  /* 0x0000000a150b7c23 */ /* 0x000fe20008010844 */
[----:B--2---:R-:W-:-:S01]  /*3330*/  FADD.FTZ R21, R69, R26 ;  /* 0x0000001a45157221 */ /* 0x004fc20000010000 */
[----:B------:R-:W-:Y:S01]  /*3340*/  FFMA.FTZ R68, R75, UR10, -R68 ;  /* 0x0000000a4b447c23 */ /* 0x000fe20008010844 */
[----:B---3--:R-:W-:-:S02]  /*3350*/  F2FP.SATFINITE.E4M3.F32.PACK_AB_MERGE_C R69, R78, R69, RZ ;  /* 0x000000454e45723e */ /* 0x008fc400048070ff */
[----:B------:R-:W-:Y:S01]  /*3360*/  FADD.FTZ R26, R78, R21 ;  /* 0x000000154e1a7221 */ /* 0x000fe20000010000 */
[----:B------:R2:W-:Y:S01]  /*3370*/  MUFU.EX2 R79, R15 ;  /* 0x0000000f004f7308 */ /* 0x0005e20000000800 */
[----:B------:R-:W-:Y:S02]  /*3380*/  F2FP.SATFINITE.E4M3.F32.PACK_AB_MERGE_C R136, R6, R5, R69 ;  /* 0x000000050688723e */ /* 0x000fe40004807045 */
[----:B-1----:R-:W-:-:S05]  /*3390*/  FADD.FTZ R21, R7, R26 ;  /* 0x0000001a07157221 */ /* 0x002fca0000010000 */
[----:B------:R-:W1:Y:S01]  /*33a0*/  MUFU.EX2 R77, R77 ;  /* 0x0000004d004d7308 */ /* 0x000e620000000800 */
[----:B--2---:R-:W-:-:S01]  /*33b0*/  FADD.FTZ R15, R31, R82 ;  /* 0x000000521f0f7221 */ /* 0x004fc20000010000 */
[----:B-----5:R-:W-:-:S03]  /*33c0*/  FADD.FTZ R26, R8, R21 ;  /* 0x00000015081a7221 */ /* 0x020fc60000010000 */
[----:B------:R-:W-:Y:S01]  /*33d0*/  FADD.FTZ R23, R32, R15 ;  /* 0x0000000f20177221 */ /* 0x000fe20000010000 */
[----:B------:R-:W-:Y:S02]  /*33e0*/  @!P6 VIADD R15, R4, 0x19c40 ;  /* 0x00019c40040fe836 */ /* 0x000fe40000000000 */
[----:B------:R-:W2:Y:S01]  /*33f0*/  MUFU.EX2 R80, R80 ;  /* 0x0000005000507308 */ /* 0x000ea20000000800 */
[----:B------:R-:W-:-:S02]  /*3400*/  FADD.FTZ R82, R36, R23 ;  /* 0x0000001724527221 */ /* 0x000fc40000010000 */
[----:B------:R-:W-:Y:S02]  /*3410*/  @!P6 PRMT R15, RZ, 0x654, R15 ;  /* 0x00000654ff0fe816 */ /* 0x000fe4000000000f */
[----:B------:R-:W-:-:S02]  /*3420*/  FADD.FTZ R23, R37, R82 ;  /* 0x0000005225177221 */ /* 0x000fc40000010000 */
[----:B------:R3:W-:Y:S01]  /*3430*/  @!P6 SYNCS.ARRIVE.TRANS64.RED.A1T0 RZ, [R15+URZ], RZ ;  /* 0x000000ff0fffe9a7 */ /* 0x0007e2000810043f */
[----:B------:R-:W4:Y:S01]  /*3440*/  MUFU.EX2 R9, R9 ;  /* 0x0000000900097308 */ /* 0x000f220000000800 */
[----:B------:R-:W-:-:S01]  /*3450*/  FADD.FTZ R82, R38, R23 ;  /* 0x0000001726527221 */ /* 0x000fc20000010000 */
[----:B-1----:R-:W-:-:S03]  /*3460*/  FADD.FTZ R21, R77, R26 ;  /* 0x0000001a4d157221 */ /* 0x002fc60000010000 */
[----:B------:R-:W-:-:S03]  /*3470*/  FADD.FTZ R23, R71, R82 ;  /* 0x0000005247177221 */ /* 0x000fc60000010000 */
[----:B------:R-:W1:Y:S01]  /*3480*/  MUFU.EX2 R10, R10 ;  /* 0x0000000a000a7308 */ /* 0x000e620000000800 */
[----:B--2---:R-:W-:-:S01]  /*3490*/  FADD.FTZ R26, R80, R21 ;  /* 0x00000015501a7221 */ /* 0x004fc20000010000 */
[----:B------:R-:W-:-:S04]  /*34a0*/  F2FP.SATFINITE.E4M3.F32.PACK_AB_MERGE_C R77, R80, R77, RZ ;  /* 0x0000004d504d723e */ /* 0x000fc800048070ff */
[----:B------:R-:W-:Y:S02]  /*34b0*/  F2FP.SATFINITE.E4M3.F32.PACK_AB_MERGE_C R138, R8, R7, R77 ;  /* 0x00000007088a723e */ /* 0x000fe4000480704d */
[----:B------:R-:W2:Y:S01]  /*34c0*/  MUFU.EX2 R20, R20 ;  /* 0x0000001400147308 */ /* 0x000ea20000000800 */
[----:B----4-:R-:W-:-:S07]  /*34d0*/  FADD.FTZ R21, R9, R26 ;  /* 0x0000001a09157221 */ /* 0x010fce0000010000 */
[----:B------:R4:W-:Y:S01]  /*34e0*/  MUFU.EX2 R4, R34 ;  /* 0x0000002200047308 */ /* 0x0009e20000000800 */
[----:B-1----:R-:W-:-:S04]  /*34f0*/  FADD.FTZ R26, R10, R21 ;  /* 0x000000150a1a7221 */ /* 0x002fc80000010000 */
[----:B------:R-:W-:-:S03]  /*3500*/  FADD.FTZ R21, R79, R26 ;  /* 0x0000001a4f157221 */ /* 0x000fc60000010000 */
[----:B------:R-:W1:Y:S01]  /*3510*/  MUFU.EX2 R11, R11 ;  /* 0x0000000b000b7308 */ /* 0x000e620000000800 */
[----:B----4-:R-:W-:-:S01]  /*3520*/  FADD.FTZ R34, R40, R23 ;  /* 0x0000001728227221 */ /* 0x010fc20000010000 */
[C---:B--2---:R-:W-:Y:S01]  /*3530*/  FADD.FTZ R26, R20.reuse, R21 ;  /* 0x00000015141a7221 */ /* 0x044fe20000010000 */
[----:B------:R-:W-:Y:S02]  /*3540*/  F2FP.SATFINITE.E4M3.F32.PACK_AB_MERGE_C R79, R20, R79, RZ ;  /* 0x0000004f144f723e */ /* 0x000fe400048070ff */
[----:B------:R-:W-:Y:S02]  /*3550*/  FADD.FTZ R34, R41, R34 ;  /* 0x0000002229227221 */ /* 0x000fe40000010000 */
[----:B------:R-:W-:Y:S01]  /*3560*/  F2FP.SATFINITE.E4M3.F32.PACK_AB_MERGE_C R140, R10, R9, R79 ;  /* 0x000000090a8c723e */ /* 0x000fe2000480704f */
[----:B------:R-:W2:Y:S01]  /*3570*/  MUFU.EX2 R12, R12 ;  /* 0x0000000c000c7308 */ /* 0x000ea20000000800 */
[----:B------:R-:W-:-:S01]  /*3580*/  FADD.FTZ R23, R43, R34 ;  /* 0x000000222b177221 */ /* 0x000fc20000010000 */
[----:B------:R-:W-:-:S03]  /*3590*/  F2FP.SATFINITE.E4M3.F32.PACK_AB_MERGE_C R43, R44, R43, RZ ;  /* 0x0000002b2c2b723e */ /* 0x000fc600048070ff */
[----:B------:R-:W-:Y:S01]  /*35a0*/  FADD.FTZ R34, R44, R23 ;  /* 0x000000172c227221 */ /* 0x000fe20000010000 */
[----:B------:R-:W-:Y:S02]  /*35b0*/  F2FP.SATFINITE.E4M3.F32.PACK_AB_MERGE_C R141, R41, R40, R43 ;  /* 0x00000028298d723e */ /* 0x000fe4000480702b */
[----:B------:R-:W4:Y:S01]  /*35c0*/  MUFU.EX2 R24, R24 ;  /* 0x0000001800187308 */ /* 0x000f220000000800 */
[----:B------:R-:W-:-:S01]  /*35d0*/  FADD.FTZ R23, R45, R34 ;  /* 0x000000222d177221 */ /* 0x000fc20000010000 */
[----:B-1----:R-:W-:-:S03]  /*35e0*/  FADD.FTZ R21, R11, R26 ;  /* 0x0000001a0b157221 */ /* 0x002fc60000010000 */
[----:B------:R-:W-:-:S03]  /*35f0*/  FADD.FTZ R26, R52, R23 ;  /* 0x00000017341a7221 */ /* 0x000fc60000010000 */
[----:B------:R-:W1:Y:S01]  /*3600*/  MUFU.EX2 R25, R25 ;  /* 0x0000001900197308 */ /* 0x000e620000000800 */
[----:B--2---:R-:W-:-:S01]  /*3610*/  FADD.FTZ R23, R12, R21 ;  /* 0x000000150c177221 */ /* 0x004fc20000010000 */
[----:B------:R-:W-:Y:S01]  /*3620*/  FADD.FTZ R27, R47, R26 ;  /* 0x0000001a2f1b7221 */ /* 0x000fe20000010000 */
[----:B------:R-:W-:-:S03]  /*3630*/  F2FP.SATFINITE.E4M3.F32.PACK_AB_MERGE_C R47, R70, R47, RZ ;  /* 0x0000002f462f723e */ /* 0x000fc600048070ff */
[----:B------:R-:W-:Y:S01]  /*3640*/  FADD.FTZ R27, R70, R27 ;  /* 0x0000001b461b7221 */ /* 0x000fe20000010000 */
[----:B------:R-:W-:Y:S01]  /*3650*/  F2FP.SATFINITE.E4M3.F32.PACK_AB_MERGE_C R143, R52, R45, R47 ;  /* 0x0000002d348f723e */ /* 0x000fe2000480702f */
[----:B------:R-:W2:Y:S01]  /*3660*/  MUFU.EX2 R13, R13 ;  /* 0x0000000d000d7308 */ /* 0x000ea20000000800 */
[----:B----4-:R-:W-:-:S01]  /*3670*/  FADD.FTZ R26, R24, R23 ;  /* 0x00000017181a7221 */ /* 0x010fc20000010000 */
[----:B------:R-:W-:-:S04]  /*3680*/  FADD.FTZ R32, R58, R27 ;  /* 0x0000001b3a207221 */ /* 0x000fc80000010000 */
[----:B------:R-:W-:Y:S02]  /*3690*/  FADD.FTZ R32, R53, R32 ;  /* 0x0000002035207221 */ /* 0x000fe40000010000 */
[----:B------:R-:W4:Y:S01]  /*36a0*/  MUFU.EX2 R14, R14 ;  /* 0x0000000e000e7308 */ /* 0x000f220000000800 */
[----:B-1----:R-:W-:-:S01]  /*36b0*/  FADD.FTZ R26, R25, R26 ;  /* 0x0000001a191a7221 */ /* 0x002fc20000010000 */
[----:B------:R-:W-:Y:S01]  /*36c0*/  F2FP.SATFINITE.E4M3.F32.PACK_AB_MERGE_C R27, R25, R24, RZ ;  /* 0x00000018191b723e */ /* 0x000fe200048070ff */
[----:B------:R-:W-:-:S03]  /*36d0*/  FADD.FTZ R25, R61, R32 ;  /* 0x000000203d197221 */ /* 0x000fc60000010000 */
[----:B------:R-:W-:Y:S02]  /*36e0*/  F2FP.SATFINITE.E4M3.F32.PACK_AB_MERGE_C R142, R12, R11, R27 ;  /* 0x0000000b0c8e723e */ /* 0x000fe4000480701b */
[----:B------:R-:W1:Y:S01]  /*36f0*/  MUFU.EX2 R29, R29 ;  /* 0x0000001d001d7308 */ /* 0x000e620000000800 */
[----:B--2---:R-:W-:-:S07]  /*3700*/  FADD.FTZ R23, R13, R26 ;  /* 0x0000001a0d177221 */ /* 0x004fce0000010000 */
[----:B------:R-:W2:Y:S01]  /*3710*/  MUFU.EX2 R76, R76 ;  /* 0x0000004c004c7308 */ /* 0x000ea20000000800 */
[----:B----4-:R-:W-:-:S07]  /*3720*/  FADD.FTZ R24, R14, R23 ;  /* 0x000000170e187221 */ /* 0x010fce0000010000 */
[----:B------:R-:W4:Y:S01]  /*3730*/  MUFU.EX2 R30, R30 ;  /* 0x0000001e001e7308 */ /* 0x000f220000000800 */
[----:B-1----:R-:W-:-:S07]  /*3740*/  FADD.FTZ R23, R29, R24 ;  /* 0x000000181d177221 */ /* 0x002fce0000010000 */
[----:B------:R-:W1:Y:S01]  /*3750*/  MUFU.EX2 R59, R59 ;  /* 0x0000003b003b7308 */ /* 0x000e620000000800 */
[C---:B--2---:R-:W-:Y:S01]  /*3760*/  F2FP.SATFINITE.E4M3.F32.PACK_AB_MERGE_C R61, R76.reuse, R61, RZ ;  /* 0x0000003d4c3d723e */ /* 0x044fe200048070ff */
[----:B------:R-:W-:-:S03]  /*3770*/  FADD.FTZ R76, R76, R25 ;  /* 0x000000194c4c7221 */ /* 0x000fc60000010000 */
[----:B------:R-:W-:-:S03]  /*3780*/  F2FP.SATFINITE.E4M3.F32.PACK_AB_MERGE_C R145, R53, R58, R61 ;  /* 0x0000003a3591723e */ /* 0x000fc6000480703d */
[----:B------:R-:W2:Y:S01]  /*3790*/  MUFU.EX2 R64, R64 ;  /* 0x0000004000407308 */ /* 0x000ea20000000800 */
[----:B----4-:R-:W-:-:S01]  /*37a0*/  FADD.FTZ R23, R30, R23 ;  /* 0x000000171e177221 */ /* 0x010fc20000010000 */
[----:B------:R-:W-:-:S03]  /*37b0*/  F2FP.SATFINITE.E4M3.F32.PACK_AB_MERGE_C R29, R30, R29, RZ ;  /* 0x0000001d1e1d723e */ /* 0x000fc600048070ff */
[----:B------:R-:W-:Y:S01]  /*37c0*/  FADD.FTZ R24, R4, R23 ;  /* 0x0000001704187221 */ /* 0x000fe20000010000 */
[----:B------:R-:W-:Y:S02]  /*37d0*/  F2FP.SATFINITE.E4M3.F32.PACK_AB_MERGE_C R144, R14, R13, R29 ;  /* 0x0000000d0e90723e */ /* 0x000fe4000480701d */
[----:B---3--:R-:W3:Y:S01]  /*37e0*/  MUFU.EX2 R15, R35 ;  /* 0x00000023000f7308 */ /* 0x008ee20000000800 */
        /* <DEDUP_REMOVED lines=11> */
[----:B------:R-:W-:-:S03]  /*38a0*/  FADD.FTZ R63, R63, R26 ;  /* 0x0000001a3f3f7221 */ /* 0x000fc60000010000 */
[----:B------:R-:W-:-:S03]  /*38b0*/  F2FP.SATFINITE.E4M3.F32.PACK_AB_MERGE_C R147, R64, R59, R50 ;  /* 0x0000003b4093723e */ /* 0x000fc60004807032 */
        /* <DEDUP_REMOVED lines=14> */
[----:B-1----:R-:W-:Y:S01]  /*39a0*/  F2FP.SATFINITE.E4M3.F32.PACK_AB_MERGE_C R28, R56, R55, RZ ;  /* 0x00000037381c723e */ /* 0x002fe200048070ff */
[----:B------:R-:W-:-:S03]  /*39b0*/  FADD.FTZ R55, R55, R26 ;  /* 0x0000001a37377221 */ /* 0x000fc60000010000 */
[----:B------:R-:W-:Y:S01]  /*39c0*/  F2FP.SATFINITE.E4M3.F32.PACK_AB_MERGE_C R149, R57, R54, R28 ;  /* 0x000000363995723e */ /* 0x000fe2000480701c */
[----:B------:R-:W-:-:S02]  /*39d0*/  FADD.FTZ R55, R56, R55 ;  /* 0x0000003738377221 */ /* 0x000fc40000010000 */
[----:B------:R-:W1:Y:S01]  /*39e0*/  MUFU.EX2 R66, R66 ;  /* 0x0000004200427308 */ /* 0x000e620000000800 */
[----:B--2---:R-:W-:-:S07]  /*39f0*/  FADD.FTZ R5, R49, R24 ;  /* 0x0000001831057221 */ /* 0x004fce0000010000 */
[----:B------:R-:W2:Y:S01]  /*3a00*/  MUFU.EX2 R60, R60 ;  /* 0x0000003c003c7308 */ /* 0x000ea20000000800 */
[----:B---3--:R-:W-:-:S01]  /*3a10*/  FADD.FTZ R5, R20, R5 ;  /* 0x0000000514057221 */ /* 0x008fc20000010000 */
[----:B------:R-:W-:-:S04]  /*3a20*/  F2FP.SATFINITE.E4M3.F32.PACK_AB_MERGE_C R49, R20, R49, RZ ;  /* 0x000000311431723e */ /* 0x000fc800048070ff */
[----:B------:R-:W-:Y:S02]  /*3a30*/  F2FP.SATFINITE.E4M3.F32.PACK_AB_MERGE_C R148, R21, R46, R49 ;  /* 0x0000002e1594723e */ /* 0x000fe40004807031 */
[----:B------:R-:W3:Y:S01]  /*3a40*/  MUFU.EX2 R62, R62 ;  /* 0x0000003e003e7308 */ /* 0x000ee20000000800 */
[----:B-1----:R-:W-:-:S07]  /*3a50*/  F2FP.SATFINITE.E4M3.F32.PACK_AB_MERGE_C R7, R67, R66, RZ ;  /* 0x000000424307723e */ /* 0x002fce00048070ff */
[----:B------:R-:W1:Y:S01]  /*3a60*/  MUFU.EX2 R65, R65 ;  /* 0x0000004100417308 */ /* 0x000e620000000800 */
[----:B--2---:R-:W-:-:S07]  /*3a70*/  FADD.FTZ R8, R60, R55 ;  /* 0x000000373c087221 */ /* 0x004fce0000010000 */
[----:B------:R-:W2:Y:S01]  /*3a80*/  MUFU.EX2 R23, R72 ;  /* 0x0000004800177308 */ /* 0x000ea20000000800 */
[----:B---3--:R-:W-:-:S07]  /*3a90*/  FADD.FTZ R6, R62, R5 ;  /* 0x000000053e067221 */ /* 0x008fce0000010000 */
[----:B------:R-:W-:Y:S01]  /*3aa0*/  MUFU.EX2 R73, R73 ;  /* 0x0000004900497308 */ /* 0x000fe20000000800 */
[C---:B-1----:R-:W-:Y:S01]  /*3ab0*/  F2FP.SATFINITE.E4M3.F32.PACK_AB_MERGE_C R151, R65.reuse, R60, R7 ;  /* 0x0000003c4197723e */ /* 0x042fe20004807007 */
[----:B------:R-:W-:-:S04]  /*3ac0*/  FADD.FTZ R65, R65, R8 ;  /* 0x0000000841417221 */ /* 0x000fc80000010000 */
[----:B------:R-:W-:Y:S02]  /*3ad0*/  FADD.FTZ R66, R66, R65 ;  /* 0x0000004142427221 */ /* 0x000fe40000010000 */
[----:B------:R-:W1:Y:S01]  /*3ae0*/  MUFU.EX2 R68, R68 ;  /* 0x0000004400447308 */ /* 0x000e620000000800 */
[----:B--2---:R-:W-:-:S01]  /*3af0*/  FADD.FTZ R6, R23, R6 ;  /* 0x0000000617067221 */ /* 0x004fc20000010000 */
[----:B------:R-:W-:Y:S01]  /*3b00*/  FADD.FTZ R7, R67, R66 ;  /* 0x0000004243077221 */ /* 0x000fe20000010000 */
[C---:B-1----:R-:W-:Y:S02]  /*3b10*/  F2FP.SATFINITE.E4M3.F32.PACK_AB_MERGE_C R4, R68.reuse, R73, RZ ;  /* 0x000000494404723e */ /* 0x042fe400048070ff */
        /* <DEDUP_REMOVED lines=34> */
.L_x_7977:
[----:B------:R-:W-:-:S04]  /*3d40*/  UISETP.NE.AND UP0, UPT, UR19, 0x1, UPT ;  /* 0x000000011300788c */ /* 0x000fc8000bf05270 */
[----:B------:R-:W-:-:S04]  /*3d50*/  USEL UR37, URZ, 0x1, UP0 ;  /* 0x000000013f257887 */ /* 0x000fc80008000000 */
[----:B------:R-:W-:Y:S01]  /*3d60*/  ULOP3.LUT UR37, UR18, UR37, URZ, 0x3c, !UPT ;  /* 0x0000002512257292 */ /* 0x000fe2000f8e3c3f */
[----:B------:R-:W-:Y:S11]  /*3d70*/  @!P0 BRA `(.L_x_7968) ;  /* 0x0000000000048947 */ /* 0x000ff60003800000 */
[----:B------:R-:W-:Y:S01]  /*3d80*/  BPT.TRAP 0x1 ;  /* 0x000000040000795c */ /* 0x000fe20000300000 */
.L_x_7968:
        /* <DEDUP_REMOVED lines=9> */
.L_x_7969:
[----:B--2---:R-:W-:Y:S05]  /*3e20*/  @P1 BRA `(.L_x_7970) ;  /* 0x0000000000081947 */ /* 0x004fea0003800000 */
[----:B------:R-:W2:Y:S02]  /*3e30*/  SYNCS.PHASECHK.TRANS64.TRYWAIT P1, [UR20+0x19c30], R3 ;  /* 0x019c3003ff0075a7 */ /* 0x000ea40008020154 */
[----:B--2---:R-:W-:Y:S05]  /*3e40*/  @!P1 BRA `(.L_x_7971) ;  /* 0x0000006400ec9947 */ /* 0x004fea0003800000 */
.L_x_7970:
[----:B------:R-:W-:Y:S01]  /*3e50*/  UIMAD UR14, UR36, 0x300, UR16 ;  /* 0x00000300240e78a4 */ /* 0x000fe2000f8e0210 */
[----:B------:R-:W-:Y:S01]  /*3e60*/  WARPGROUP.ARRIVE ;  /* 0x00000000000079c5 */ /* 0x000fe20000000000 */
[----:B------:R-:W-:Y:S01]  /*3e70*/  UMOV UR15, 0xc0000010 ;  /* 0xc0000010000f7882 */ /* 0x000fe20000000000 */
[----:B------:R-:W-:Y:S01]  /*3e80*/  UMOV UR7, 0xc0000010 ;  /* 0xc000001000077882 */ /* 0x000fe20000000000 */
[----:B------:R-:W-:Y:S02]  /*3e90*/  UIADD3 UR6, UR14, 0x100, URZ ;  /* 0x000001000e067890 */ /* 0x000fe4000fffe03f */
[----:B------:R-:W-:Y:S01]  /*3ea0*/  UIADD3 UR10, UR14, 0x200, URZ ;  /* 0x000002000e0a7890 */ /* 0x000fe2000fffe03f */
[----:B------:R-:W-:Y:S02]  /*3eb0*/  UMOV UR11, 0xc0000010 ;  /* 0xc0000010000b7882 */ /* 0x000fe40000000000 */
[----:B------:R-:W-:Y:S03]  /*3ec0*/  QGMMA.64x128x32.F32.E4M3.E4M3 R24, gdesc[UR12], RZ, !UPT, gsb0 ;  /* 0x01e000000c1879f3 */ /* 0x000fe6000c0008ff */
[----:B------:R-:W-:-:S02]  /*3ed0*/  WARPGROUP.DEPBAR.LE gsb0, 0x0 ;  /* 0x00008000000079c5 */ /* 0x000fc40000010000 */
[----:B------:R-:W-:-:S07]  /*3ee0*/  WARPGROUP.ARRIVE ;  /* 0x00000000000079c5 */ /* 0x000fce0000000000 */
[----:B------:R-:W-:Y:S03]  /*3ef0*/  QGMMA.64x128x32.F32.E4M3.E4M3 R24, gdesc[UR4], R24, gsb0 ;  /* 0x01e00000041879f3 */ /* 0x000fe60008000818 */
[----:B------:R-:W-:Y:S02]  /*3f00*/  WARPGROUP.DEPBAR.LE gsb0, 0x0 ;  /* 0x00008000000079c5 */ /* 0x000fe40000010000 */
[----:B------:R-:W-:-:S07]  /*3f10*/  WARPGROUP.ARRIVE ;  /* 0x00000000000079c5 */ /* 0x000fce0000000000 */
[----:B------:R-:W-:Y:S03]  /*3f20*/  QGMMA.64x128x32.F32.E4M3.E4M3 R24, gdesc[UR8], R24, gsb0 ;  /* 0x01e00000081879f3 */ /* 0x000fe60008000818 */
[----:B------:R-:W-:Y:S02]  /*3f30*/  WARPGROUP.DEPBAR.LE gsb0, 0x0 ;  /* 0x00008000000079c5 */ /* 0x000fe40000010000 */
[----:B------:R-:W-:Y:S05]  /*3f40*/  @!P0 BRA `(.L_x_7972) ;  /* 0x0000000000048947 */ /* 0x000fea0003800000 */
[----:B------:R-:W-:Y:S01]  /*3f50*/  BPT.TRAP 0x1 ;  /* 0x000000040000795c */ /* 0x000fe20000300000 */
.L_x_7972:
[----:B------:R-:W-:Y:S01]  /*3f60*/  ULEA UR14, UR19, UR48, 0x3 ;  /* 0x00000030130e7291 */ /* 0x000fe2000f8e183f */
[----:B-12---:R-:W-:-:S05]  /*3f70*/  IMAD.U32 R3, RZ, RZ, UR18 ;  /* 0x00000012ff037e24 */ /* 0x006fca000f8e00ff */
[----:B------:R-:W-:-:S04]  /*3f80*/  SHF.L.U32 R3, R3, 0x1f, RZ ;  /* 0x0000001f03037819 */ /* 0x000fc800000006ff */
[----:B------:R1:W2:Y:S01]  /*3f90*/  SYNCS.PHASECHK.TRANS64.TRYWAIT P1, [UR14+0x19c50], R3 ;  /* 0x019c5003ff0075a7 */ /* 0x0002a2000802014e */
[----:B------:R-:W-:Y:S05]  /*3fa0*/  @!P0 BRA `(.L_x_7973) ;  /* 0x0000000000048947 */ /* 0x000fea0003800000 */
[----:B------:R-:W-:Y:S01]  /*3fb0*/  BPT.TRAP 0x1 ;  /* 0x000000040000795c */ /* 0x000fe20000300000 */
.L_x_7973:
        /* <DEDUP_REMOVED lines=31> */
[----:B----4-:R-:W-:Y:S01]  /*41b0*/  FMNMX.FTZ R64, R10, R5, !PT ;  /* 0x000000050a407209 */ /* 0x010fe20007810000 */
[C---:B------:R-:W-:Y:S01]  /*41c0*/  FMUL.FTZ R56, R0.reuse, R67 ;  /* 0x0000004300387220 */ /* 0x040fe20000410000 */
[C---:B------:R-:W-:Y:S01]  /*41d0*/  FMUL.FTZ R28, R0.reuse, R39 ;  /* 0x00000027001c7220 */ /* 0x040fe20000410000 */
[C---:B------:R-:W-:Y:S01]  /*41e0*/  FMUL.FTZ R33, R0.reuse, R44 ;  /* 0x0000002c00217220 */ /* 0x040fe20000410000 */
[C---:B------:R-:W-:Y:S01]  /*41f0*/  FMUL.FTZ R29, R0.reuse, R40 ;  /* 0x00000028001d7220 */ /* 0x040fe20000410000 */
[C---:B------:R-:W-:Y:S01]  /*4200*/  FMUL.FTZ R44, R0.reuse, R55 ;  /* 0x00000037002c7220 */ /* 0x040fe20000410000 */
[----:B------:R-:W-:Y:S01]  /*4210*/  FMUL.FTZ R55, R0, R66 ;  /* 0x0000004200377220 */ /* 0x000fe20000410000 */
[----:B------:R-:W4:Y:S01]  /*4220*/  MUFU.TANH R12, R12 ;  /* 0x0000000c000c7308 */ /* 0x000f220000002400 */
[----:B-----5:R-:W-:Y:S01]  /*4230*/  FMNMX.FTZ R65, R8, R63, !PT ;  /* 0x0000003f08417209 */ /* 0x020fe20007810000 */
        /* <DEDUP_REMOVED lines=24> */
[----:B------:R-:W-:-:S06]  /*43c0*/  FMUL.FTZ R63, R0, R74 ;  /* 0x0000004a003f7220 */ /* 0x000fcc0000410000 */
[----:B------:R-:W5:Y:S01]  /*43d0*/  MUFU.TANH R20, R20 ;  /* 0x0000001400147308 */ /* 0x000f620000002400 */
[----:B---3--:R-:W-:Y:S01]  /*43e0*/  FMNMX.FTZ R65, R13, R64, !PT ;  /* 0x000000400d417209 */ /* 0x008fe20007810000 */
[----:B------:R-:W-:-:S06]  /*43f0*/  FMUL.FTZ R64, R0, R75 ;  /* 0x0000004b00407220 */ /* 0x000fcc0000410000 */
[----:B------:R-:W3:Y:S01]  /*4400*/  MUFU.TANH R23, R23 ;  /* 0x0000001700177308 */ /* 0x000ee20000002400 */
[----:B----4-:R-:W-:-:S07]  /*4410*/  FMNMX.FTZ R66, R15, R66, !PT ;  /* 0x000000420f427209 */ /* 0x010fce0007810000 */
[----:B------:R-:W4:Y:S01]  /*4420*/  MUFU.TANH R21, R21 ;  /* 0x0000001500157308 */ /* 0x000f220000002400 */
[----:B-----5:R-:W-:Y:S01]  /*4430*/  FMNMX.FTZ R68, R20, R65, !PT ;  /* 0x0000004114447209 */ /* 0x020fe20007810000 */
[----:B------:R-:W-:-:S06]  /*4440*/  FMUL.FTZ R65, R0, R76 ;  /* 0x0000004c00417220 */ /* 0x000fcc0000410000 */
[----:B------:R-:W5:Y:S01]  /*4450*/  MUFU.TANH R24, R24 ;  /* 0x0000001800187308 */ /* 0x000f620000002400 */
[----:B---3--:R-:W-:-:S07]  /*4460*/  FMNMX.FTZ R67, R23, R66, !PT ;  /* 0x0000004217437209 */ /* 0x008fce0007810000 */
[----:B------:R-:W3:Y:S01]  /*4470*/  MUFU.TANH R25, R25 ;  /* 0x0000001900197308 */ /* 0x000ee20000002400 */
[----:B----4-:R-:W-:-:S07]  /*4480*/  FMNMX.FTZ R68, R21, R68, !PT ;  /* 0x0000004415447209 */ /* 0x010fce0007810000 */
[----:B------:R-:W4:Y:S01]  /*4490*/  MUFU.TANH R27, R27 ;  /* 0x0000001b001b7308 */ /* 0x000f220000002400 */
[----:B-----5:R-:W-:-:S07]  /*44a0*/  FMNMX.FTZ R66, R24, R67, !PT ;  /* 0x0000004318427209 */ /* 0x020fce0007810000 */
[----:B------:R-:W5:Y:S01]  /*44b0*/  MUFU.TANH R26, R26 ;  /* 0x0000001a001a7308 */ /* 0x000f620000002400 */
[----:B---3--:R-:W-:-:S07]  /*44c0*/  FMNMX.FTZ R67, R25, R68, !PT ;  /* 0x0000004419437209 */ /* 0x008fce0007810000 */
[----:B------:R-:W3:Y:S01]  /*44d0*/  MUFU.TANH R28, R28 ;  /* 0x0000001c001c7308 */ /* 0x000ee20000002400 */
[----:B----4-:R-:W-:Y:S01]  /*44e0*/  FMNMX.FTZ R69, R27, R66, !PT ;  /* 0x000000421b457209 */ /* 0x010fe20007810000 */
[----:B------:R-:W-:-:S06]  /*44f0*/  FMUL.FTZ R66, R0, R77 ;  /* 0x0000004d00427220 */ /* 0x000fcc0000410000 */
[----:B------:R-:W4:Y:S01]  /*4500*/  MUFU.TANH R29, R29 ;  /* 0x0000001d001d7308 */ /* 0x000f220000002400 */
[----:B-----5:R-:W-:-:S07]  /*4510*/  FMNMX.FTZ R68, R26, R67, !PT ;  /* 0x000000431a447209 */ /* 0x020fce0007810000 */
[----:B------:R-:W5:Y:S01]  /*4520*/  MUFU.TANH R31, R31 ;  /* 0x0000001f001f7308 */ /* 0x000f620000002400 */
[----:B---3--:R-:W-:-:S07]  /*4530*/  FMNMX.FTZ R70, R28, R69, !PT ;  /* 0x000000451c467209 */ /* 0x008fce0007810000 */
[----:B------:R-:W3:Y:S01]  /*4540*/  MUFU.TANH R30, R30 ;  /* 0x0000001e001e7308 */ /* 0x000ee20000002400 */
[----:B----4-:R-:W-:-:S07]  /*4550*/  FMNMX.FTZ R67, R29, R68, !PT ;  /* 0x000000441d437209 */ /* 0x010fce0007810000 */
[----:B------:R-:W4:Y:S01]  /*4560*/  MUFU.TANH R32, R32 ;  /* 0x0000002000207308 */ /* 0x000f220000002400 */
[----:B-----5:R-:W-:-:S07]  /*4570*/  FMNMX.FTZ R69, R31, R70, !PT ;  /* 0x000000461f457209 */ /* 0x020fce0007810000 */
        /* <DEDUP_REMOVED lines=97> */
[----:B----4-:R-:W-:Y:S02]  /*4b90*/  FMNMX.FTZ R79, R75, R74, !PT ;  /* 0x0000004a4b4f7209 */ /* 0x010fe40007810000 */
[----:B-----5:R-:W-:Y:S01]  /*4ba0*/  FMNMX.FTZ R78, R76, R81, !PT ;  /* 0x000000514c4e7209 */ /* 0x020fe20007810000 */
[----:B--2---:R-:W-:Y:S06]  /*4bb0*/  @P1 BRA `(.L_x_7974) ;  /* 0x0000000000081947 */ /* 0x004fec0003800000 */
[----:B------:R-:W2:Y:S02]  /*4bc0*/  SYNCS.PHASECHK.TRANS64.TRYWAIT P1, [UR14+0x19c50], R3 ;  /* 0x019c5003ff0075a7 */ /* 0x000ea4000802014e */
[----:B--2---:R-:W-:Y:S05]  /*4bd0*/  @!P1 BRA `(.L_x_7975) ;  /* 0x0000005800a09947 */ /* 0x004fea0003800000 */
.L_x_7974:
[----:B------:R-:W-:Y:S01]  /*4be0*/  UIADD3 UR6, UR48, 0x3000, URZ ;  /* 0x0000300030067890 */ /* 0x000fe2000fffe03f */
[----:B------:R-:W-:Y:S01]  /*4bf0*/  WARPGROUP.ARRIVE ;  /* 0x00000000000079c5 */ /* 0x000fe20000000000 */
[----:B------:R-:W-:Y:S01]  /*4c00*/  UMOV UR7, 0x40000040 ;  /* 0x4000004000077882 */ /* 0x000fe20000000000 */
[----:B---3--:R-:W-:Y:S01]  /*4c10*/  FMNMX.FTZ R78, R77, R78, !PT ;  /* 0x0000004e4d4e7209 */ /* 0x008fe20007810000 */
[----:B------:R-:W-:Y:S01]  /*4c20*/  USHF.R.U32.HI UR6, URZ, 0x4, UR6 ;  /* 0x000000043f067899 */ /* 0x000fe20008011606 */
[----:B--2---:R-:W2:Y:S01]  /*4c30*/  SHFL.BFLY PT, R74, R79, 0x2, 0x1f ;  /* 0x0c401f004f4a7f89 */ /* 0x004ea200000e0000 */
[----:B------:R-:W-:Y:S01]  /*4c40*/  UMOV UR10, UR17 ;  /* 0x00000011000a7c82 */ /* 0x000fe20008000000 */
[----:B------:R-:W-:Y:S01]  /*4c50*/  LOP3.LUT P1, RZ, R2, 0x7f, RZ, 0xc0, !PT ;  /* 0x0000007f02ff7812 */ /* 0x000fe2000782c0ff */
[----:B------:R-:W-:Y:S01]  /*4c60*/  ULOP3.LUT UR6, UR6, 0x3fff, URZ, 0xc0, !UPT ;  /* 0x00003fff06067892 */ /* 0x000fe2000f8ec03f */
[----:B-1----:R-:W1:Y:S01]  /*4c70*/  SHFL.BFLY PT, R3, R78, 0x2, 0x1f ;  /* 0x0c401f004e037f89 */ /* 0x002e6200000e0000 */
[----:B------:R-:W-:-:S02]  /*4c80*/  IMAD.U32 R82, RZ, RZ, UR10 ;  /* 0x0000000aff527e24 */ /* 0x000fc4000f8e00ff */
[----:B------:R-:W-:-:S04]  /*4c90*/  ULOP3.LUT UR6, UR6, 0x10000, URZ, 0xfc, !UPT ;  /* 0x0001000006067892 */ /* 0x000fc8000f8efc3f */
[----:B------:R-:W-:-:S07]  /*4ca0*/  UIMAD UR11, UR19, 0x300, UR6 ;  /* 0x00000300130b78a4 */ /* 0x000fce000f8e0206 */
[----:B------:R-:W-:Y:S02]  /*4cb0*/  UMOV UR6, UR11 ;  /* 0x0000000b00067c82 */ /* 0x000fe40008000000 */
[----:B------:R-:W-:Y:S01]  /*4cc0*/  QGMMA.64x96x32.F32.E4M3.E4M3 R88, R136, gdesc[UR4], R88, gsb0 ;  /* 0x0160000488587df3 */ /* 0x000fe20008000858 */
[----:B------:R-:W-:Y:S01]  /*4cd0*/  UIADD3 UR6, UR11, 0x2, URZ ;  /* 0x000000020b067890 */ /* 0x000fe2000fffe03f */
[----:B------:R-:W-:Y:S01]  /*4ce0*/  UMOV UR7, 0x40000040 ;  /* 0x4000004000077882 */ /* 0x000fe20000000000 */
[----:B--2---:R-:W-:Y:S02]  /*4cf0*/  FMNMX.FTZ R80, R79, R74, !PT ;  /* 0x0000004a4f507209 */ /* 0x004fe40007810000 */
[----:B-1----:R-:W-:-:S03]  /*4d00*/  FMNMX.FTZ R81, R78, R3, !PT ;  /* 0x000000034e517209 */ /* 0x002fc60007810000 */
[----:B------:R-:W1:Y:S04]  /*4d10*/  SHFL.BFLY PT, R3, R80, 0x1, 0x1f ;  /* 0x0c201f0050037f89 */ /* 0x000e6800000e0000 */
[----:B------:R-:W2:Y:S01]  /*4d20*/  SHFL.BFLY PT, R74, R81, 0x1, 0x1f ;  /* 0x0c201f00514a7f89 */ /* 0x000ea200000e0000 */
[----:B-1----:R-:W-:Y:S02]  /*4d30*/  FMNMX.FTZ R3, R80, R3, !PT ;  /* 0x0000000350037209 */ /* 0x002fe40007810000 */
[----:B--2---:R-:W-:-:S03]  /*4d40*/  FMNMX.FTZ R74, R81, R74, !PT ;  /* 0x0000004a514a7209 */ /* 0x004fc60007810000 */
        /* <DEDUP_REMOVED lines=39> */
[----:B------:R-:W-:Y:S02]  /*4fc0*/  FFMA.FTZ R21, R21, UR10, -R78 ;  /* 0x0000000a15157c23 */ /* 0x000fe4000801084e */
[----:B------:R-:W-:-:S03]  /*4fd0*/  FFMA.FTZ R75, R74, R79, -8 ;  /* 0xc10000004a4b7423 */ /* 0x000fc6000001004f */
        /* <DEDUP_REMOVED lines=12> */
[----:B--2---:R-:W-:Y:S01]  /*50a0*/  FFMA.FTZ R6, R5, R6, R80 ;  /* 0x0000000605067223 */ /* 0x004fe20000010050 */
        /* <DEDUP_REMOVED lines=11> */
[----:B------:R-:W-:-:S02]  /*5160*/  WARPGROUP.DEPBAR.LE gsb0, 0x0 ;  /* 0x00008000000079c5 */ /* 0x000fc40000010000 */
[----:B------:R-:W-:Y:S01]  /*5170*/  WARPGROUP.ARRIVE ;  /* 0x00000000000079c5 */ /* 0x000fe20000000000 */
[----:B------:R-:W3:Y:S01]  /*5180*/  MUFU.EX2 R10, R10 ;  /* 0x0000000a000a7308 */ /* 0x000ee20000000800 */
[----:B-1----:R-:W-:-:S01]  /*5190*/  FFMA.FTZ R7, R4, R7, R79 ;  /* 0x0000000704077223 */ /* 0x002fc2000001004f */
[--C-:B------:R-:W-:Y:S01]  /*51a0*/  FFMA.FTZ R56, R56, UR10, -R75.reuse ;  /* 0x0000000a38387c23 */ /* 0x100fe2000801084b */
[----:B------:R-:W-:-:S01]  /*51b0*/  FFMA.FTZ R60, R60, UR10, -R75 ;  /* 0x0000000a3c3c7c23 */ /* 0x000fc2000801084b */
[--C-:B------:R-:W-:Y:S01]  /*51c0*/  FFMA.FTZ R64, R64, UR10, -R75.reuse ;  /* 0x0000000a40407c23 */ /* 0x100fe2000801084b */
[----:B------:R-:W-:Y:S01]  /*51d0*/  QGMMA.64x96x32.F32.E4M3.E4M3 R88, R140, gdesc[UR4], R88, gsb0 ;  /* 0x016000048c587df3 */ /* 0x000fe20008000858 */
[----:B------:R-:W-:Y:S01]  /*51e0*/  UIADD3 UR6, UR11, 0x4, URZ ;  /* 0x000000040b067890 */ /* 0x000fe2000fffe03f */
[----:B--2---:R-:W-:Y:S01]  /*51f0*/  FADD.FTZ R51, R9, R6 ;  /* 0x0000000609337221 */ /* 0x004fe20000010000 */
[----:B------:R-:W-:Y:S01]  /*5200*/  UMOV UR7, 0x40000040 ;  /* 0x4000004000077882 */ /* 0x000fe20000000000 */
[----:B------:R-:W1:Y:S01]  /*5210*/  MUFU.EX2 R8, R8 ;  /* 0x0000000800087308 */ /* 0x000e620000000800 */
[----:B------:R-:W-:-:S01]  /*5220*/  FFMA.FTZ R68, R68, UR10, -R75 ;  /* 0x0000000a44447c23 */ /* 0x000fc2000801084b */
        /* <DEDUP_REMOVED lines=28> */
[----:B---3--:R-:W-:-:S01]  /*53f0*/  FADD.FTZ R6, R28, R7 ;  /* 0x000000071c067221 */ /* 0x008fc20000010000 */
[----:B------:R-:W-:Y:S02]  /*5400*/  WARPGROUP.DEPBAR.LE gsb0, 0x0 ;  /* 0x00008000000079c5 */ /* 0x000fe40000010000 */
[----:B------:R-:W-:-:S04]  /*5410*/  WARPGROUP.ARRIVE ;  /* 0x00000000000079c5 */ /* 0x000fc80000000000 */
[----:B------:R-:W3:Y:S01]  /*5420*/  MUFU.EX2 R29, R29 ;  /* 0x0000001d001d7308 */ /* 0x000ee20000000800 */
[----:B-1----:R-:W-:-:S01]  /*5430*/  FADD.FTZ R78, R26, R81 ;  /* 0x000000511a4e7221 */ /* 0x002fc20000010000 */
[----:B------:R-:W-:Y:S01]  /*5440*/  QGMMA.64x96x32.F32.E4M3.E4M3 R88, R144, gdesc[UR4], R88, gsb0 ;  /* 0x0160000490587df3 */ /* 0x000fe20008000858 */
[----:B------:R-:W-:Y:S01]  /*5450*/  UIADD3 UR6, UR11, 0x6, URZ ;  /* 0x000000060b067890 */ /* 0x000fe2000fffe03f */
[----:B------:R-:W-:-:S04]  /*5460*/  UMOV UR7, 0x40000040 ;  /* 0x4000004000077882 */ /* 0x000fc80000000000 */
        /* <DEDUP_REMOVED lines=27> */
[----:B--2---:R-:W-:-:S01]  /*5620*/  FADD.FTZ R7, R39, R6 ;  /* 0x0000000627077221 */ /* 0x004fc20000010000 */
[----:B------:R-:W-:Y:S02]  /*5630*/  WARPGROUP.DEPBAR.LE gsb0, 0x0 ;  /* 0x00008000000079c5 */ /* 0x000fe40000010000 */
[----:B------:R-:W-:-:S04]  /*5640*/  WARPGROUP.ARRIVE ;  /* 0x00000000000079c5 */ /* 0x000fc80000000000 */
[----:B------:R-:W2:Y:S01]  /*5650*/  MUFU.EX2 R42, R42 ;  /* 0x0000002a002a7308 */ /* 0x000ea20000000800 */
[----:B---3--:R-:W-:-:S01]  /*5660*/  FADD.FTZ R81, R41, R78 ;  /* 0x0000004e29517221 */ /* 0x008fc20000010000 */
[----:B------:R-:W-:Y:S01]  /*5670*/  QGMMA.64x96x32.F32.E4M3.E4M3 R88, R148, gdesc[UR4], R88, gsb0 ;  /* 0x0160000494587df3 */ /* 0x000fe20008000858 */
        /* <DEDUP_REMOVED lines=30> */
[----:B------:R-:W-:-:S01]  /*5860*/  FFMA.FTZ R75, R77, UR10, -R75 ;  /* 0x0000000a4d4b7c23 */ /* 0x000fc2000801084b */
[----:B------:R-:W-:-:S04]  /*5870*/  WARPGROUP.DEPBAR.LE gsb0, 0x0 ;  /* 0x00008000000079c5 */ /* 0x000fc80000010000 */
[----:B------:R-:W2:Y:S01]  /*5880*/  MUFU.EX2 R60, R60 ;  /* 0x0000003c003c7308 */ /* 0x000ea20000000800 */
[----:B-1----:R-:W-:-:S07]  /*5890*/  FADD.FTZ R7, R55, R6 ;  /* 0x0000000637077221 */ /* 0x002fce0000010000 */
[----:B------:R-:W1:Y:S01]  /*58a0*/  MUFU.EX2 R58, R58 ;  /* 0x0000003a003a7308 */ /* 0x000e620000000800 */
[----:B---3--:R-:W-:-:S01]  /*58b0*/  FADD.FTZ R81, R57, R78 ;  /* 0x0000004e39517221 */ /* 0x008fc20000010000 */
[----:B------:R-:W-:-:S06]  /*58c0*/  IMAD.U32 R78, RZ, RZ, UR20 ;  /* 0x00000014ff4e7e24 */ /* 0x000fcc000f8e00ff */
[----:B------:R-:W3:Y:S01]  /*58d0*/  MUFU.EX2 R59, R59 ;  /* 0x0000003b003b7308 */ /* 0x000ee20000000800 */
[----:B--2---:R-:W-:-:S07]  /*58e0*/  FADD.FTZ R6, R60, R7 ;  /* 0x000000073c067221 */ /* 0x004fce0000010000 */
[----:B------:R-:W2:Y:S01]  /*58f0*/  MUFU.EX2 R61, R61 ;  /* 0x0000003d003d7308 */ /* 0x000ea20000000800 */
[----:B-1----:R-:W-:-:S07]  /*5900*/  FADD.FTZ R76, R58, R81 ;  /* 0x000000513a4c7221 */ /* 0x002fce0000010000 */
[----:B------:R-:W1:Y:S01]  /*5910*/  MUFU.EX2 R64, R64 ;  /* 0x0000004000407308 */ /* 0x000e620000000800 */
[----:B---3--:R-:W-:-:S01]  /*5920*/  FADD.FTZ R7, R59, R6 ;  /* 0x000000063b077221 */ /* 0x008fc20000010000 */
[----:B------:R-:W-:-:S05]  /*5930*/  @!P1 VIADD R6, R78, 0x19c40 ;  /* 0x00019c404e069836 */ /* 0x000fca0000000000 */
[----:B------:R-:W-:Y:S01]  /*5940*/  @!P1 PRMT R6, RZ, 0x654, R6 ;  /* 0x00000654ff069816 */ /* 0x000fe20000000006 */
[----:B------:R-:W3:Y:S01]  /*5950*/  MUFU.EX2 R62, R62 ;  /* 0x0000003e003e7308 */ /* 0x000ee20000000800 */
[----:B--2---:R-:W-:-:S02]  /*5960*/  FADD.FTZ R81, R61, R76 ;  /* 0x0000004c3d517221 */ /* 0x004fc40000010000 */
[----:B------:R2:W-:Y:S05]  /*5970*/  @!P1 SYNCS.ARRIVE.TRANS64.RED.A1T0 RZ, [R6+URZ], RZ ;  /* 0x000000ff06ff99a7 */ /* 0x0005ea000810043f */
        /* <DEDUP_REMOVED lines=26> */
.L_x_7976:
[----:B------:R-:W-:Y:S01]  /*5b20*/  UIADD3 UR6, UR14, 0x19c60, URZ ;  /* 0x00019c600e067890 */ /* 0x000fe2000fffe03f */
[----:B------:R-:W-:Y:S01]  /*5b30*/  ISETP.LT.AND P1, PT, RZ, UR42, PT ;  /* 0x0000002aff007c0c */ /* 0x000fe2000bf21270 */
[----:B------:R-:W-:Y:S01]  /*5b40*/  UIADD3 UR7, UR42, -0x1, URZ ;  /* 0xffffffff2a077890 */ /* 0x000fe2000fffe03f */
[----:B------:R-:W-:Y:S01]  /*5b50*/  F2FP.SATFINITE.E4M3.F32.PACK_AB_MERGE_C R8, R13, R8, RZ ;  /* 0x000000080d08723e */ /* 0x000fe200048070ff */
[----:B------:R-:W-:Y:S01]  /*5b60*/  UPRMT UR6, UR49, 0x654, UR6 ;  /* 0x0000065431067896 */ /* 0x000fe20008000006 */
[----:B------:R-:W-:Y:S01]  /*5b70*/  F2FP.SATFINITE.E4M3.F32.PACK_AB_MERGE_C R11, R14, R11, RZ ;  /* 0x0000000b0e0b723e */ /* 0x000fe200048070ff */
[----:B------:R-:W-:Y:S01]  /*5b80*/  UMOV UR18, UR37 ;  /* 0x0000002500127c82 */ /* 0x000fe20008000000 */
[----:B------:R-:W-:Y:S01]  /*5b90*/  F2FP.SATFINITE.E4M3.F32.PACK_AB_MERGE_C R20, R25, R20, RZ ;  /* 0x000000141914723e */ /* 0x000fe200048070ff */
[----:B------:R-:W-:Y:S01]  /*5ba0*/  UMOV UR19, UR36 ;  /* 0x0000002400137c82 */ /* 0x000fe20008000000 */
[----:B------:R-:W-:Y:S01]  /*5bb0*/  F2FP.SATFINITE.E4M3.F32.PACK_AB_MERGE_C R23, R28, R23, RZ ;  /* 0x000000171c17723e */ /* 0x000fe200048070ff */
[----:B------:R-:W-:Y:S01]  /*5bc0*/  UMOV UR42, UR7 ;  /* 0x00000007002a7c82 */ /* 0x000fe20008000000 */
        /* <DEDUP_REMOVED lines=80> */
.L_x_7967:
[----:B------:R-:W-:Y:S06]  /*60d0*/  BAR.ARV 0x8, 0x1a0 ;  /* 0x0206800000007b1d */ /* 0x000fec0000002000 */
[----:B------:R-:W-:Y:S05]  /*60e0*/  @!P0 BRA `(.L_x_7978) ;  /* 0x0000000000048947 */ /* 0x000fea0003800000 */
[----:B------:R-:W-:Y:S01]  /*60f0*/  BPT.TRAP 0x1 ;  /* 0x000000040000795c */ /* 0x000fe20000300000 */
.L_x_7978:
[----:B------:R-:W-:Y:S01]  /*6100*/  ULEA UR5, UR36, UR48, 0x3 ;  /* 0x0000003024057291 */ /* 0x000fe2000f8e183f */
[----:B------:R-:W-:-:S05]  /*6110*/  IMAD.U32 R0, RZ, RZ, UR37 ;  /* 0x00000025ff007e24 */ /* 0x000fca000f8e00ff */
[----:B------:R-:W-:-:S04]  /*6120*/  SHF.L.U32 R0, R0, 0x1f, RZ ;  /* 0x0000001f00007819 */ /* 0x000fc800000006ff */
[----:B------:R1:W2:Y:S01]  /*6130*/  SYNCS.PHASECHK.TRANS64.TRYWAIT P1, [UR5+0x19c50], R0 ;  /* 0x019c5000ff0075a7 */ /* 0x0002a20008020145 */
[----:B------:R-:W-:Y:S05]  /*6140*/  @!P0 BRA `(.L_x_7979) ;  /* 0x0000000000048947 */ /* 0x000fea0003800000 */
[----:B------:R-:W-:Y:S01]  /*6150*/  BPT.TRAP 0x1 ;  /* 0x000000040000795c */ /* 0x000fe20000300000 */
.L_x_7979:
[----:B--2---:R-:W-:Y:S05]  /*6160*/  @P1 BRA `(.L_x_7980) ;  /* 0x0000000000081947 */ /* 0x004fea0003800000 */
[----:B------:R-:W2:Y:S02]  /*6170*/  SYNCS.PHASECHK.TRANS64.TRYWAIT P1, [UR5+0x19c50], R0 ;  /* 0x019c5000ff0075a7 */ /* 0x000ea40008020145 */
[----:B--2---:R-:W-:Y:S05]  /*6180*/  @!P1 BRA `(.L_x_7981) ;  /* 0x00000044004c9947 */ /* 0x004fea0003800000 */
.L_x_7980:
        /* <DEDUP_REMOVED lines=8> */
[----:B------:R-:W-:Y:S01]  /*6210*/  ULOP3.LUT UR7, UR7, 0x10000, URZ, 0xfc, !UPT ;  /* 0x0001000007077892 */ /* 0x000fe2000f8efc3f */
[----:B------:R-:W-:-:S04]  /*6220*/  PLOP3.LUT P1, PT, PT, PT, UP0, 0x80, 0x0 ;  /* 0x000000000000781c */ /* 0x000fc80003f2f008 */
[----:B------:R-:W-:Y:S01]  /*6230*/  @UP0 USHF.R.S32.HI UR11, URZ, 0x1f, UR44 ;  /* 0x0000001f3f0b0899 */ /* 0x000fe2000801142c */
[----:B------:R-:W-:Y:S01]  /*6240*/  @UP0 ULDC.64 UR14, c[0x0][0x9c8] ;  /* 0x00027200000e0ab9 */ /* 0x000fe20000000a00 */
[----:B------:R-:W-:Y:S02]  /*6250*/  @UP0 ULDC.64 UR16, c[0x0][0x9d0] ;  /* 0x0002740000100ab9 */ /* 0x000fe40000000a00 */
[----:B------:R-:W-:Y:S02]  /*6260*/  @UP0 UIMAD UR6, UR11, UR14, URZ ;  /* 0x0000000e0b0602a4 */ /* 0x000fe4000f8e023f */
[----:B------:R-:W-:Y:S02]  /*6270*/  UIMAD UR11, UR36, 0x300, UR7 ;  /* 0x00000300240b78a4 */ /* 0x000fe4000f8e0207 */
[----:B------:R-:W-:Y:S02]  /*6280*/  @UP0 UIMAD UR6, UR44, UR15, UR6 ;  /* 0x0000000f2c0602a4 */ /* 0x000fe4000f8e0206 */
[----:B------:R-:W-:Y:S01]  /*6290*/  @UP0 UIMAD.WIDE.U32 UR12, UR44, UR14, URZ ;  /* 0x0000000e2c0c02a5 */ /* 0x000fe2000f8e003f */
[----:B------:R-:W-:Y:S01]  /*62a0*/  UMOV UR7, 0x40000040 ;  /* 0x4000004000077882 */ /* 0x000fe20000000000 */
[----:B------:R-:W-:-:S02]  /*62b0*/  @UP0 USHF.R.S32.HI UR14, URZ, 0x1f, UR40 ;  /* 0x0000001f3f0e0899 */ /* 0x000fc40008011428 */
[----:B------:R-:W-:Y:S02]  /*62c0*/  @UP0 UIADD3 UR13, UR13, UR6, URZ ;  /* 0x000000060d0d0290 */ /* 0x000fe4000fffe03f */
[----:B------:R-:W-:Y:S01]  /*62d0*/  @UP0 UIMAD UR14, UR14, UR16, URZ ;  /* 0x000000100e0e02a4 */ /* 0x000fe2000f8e023f */
[----:B------:R-:W-:Y:S01]  /*62e0*/  UMOV UR6, UR11 ;  /* 0x0000000b00067c82 */ /* 0x000fe20008000000 */
[----:B------:R-:W-:Y:S01]  /*62f0*/  @UP0 UIMAD.WIDE.U32 UR12, UR40, UR16, UR12 ;  /* 0x00000010280c02a5 */ /* 0x000fe2000f8e000c */
[----:B------:R-:W-:Y:S01]  /*6300*/  QGMMA.64x96x32.F32.E4M3.E4M3 R88, R136, gdesc[UR4], R88, gsb0 ;  /* 0x0160000488587df3 */ /* 0x000fe20008000858 */
        /* <DEDUP_REMOVED lines=11> */
[----:B------:R-:W-:Y:S01]  /*63c0*/  QGMMA.64x96x32.F32.E4M3.E4M3 R88, R140, gdesc[UR4], R88, gsb0 ;  /* 0x016000048c587df3 */ /* 0x000fe20008000858 */
[----:B------:R-:W-:Y:S01]  /*63d0*/  UIADD3 UR6, UR11, 0x4, URZ ;  /* 0x000000040b067890 */ /* 0x000fe2000fffe03f */
[----:B------:R-:W-:Y:S01]  /*63e0*/  UMOV UR7, 0x40000040 ;  /* 0x4000004000077882 */ /* 0x000fe20000000000 */
[----:B------:R-:W4:Y:S04]  /*63f0*/  SHFL.BFLY PT, R9, R6, 0x2, 0x1f ;  /* 0x0c401f0006097f89 */ /* 0x000f2800000e0000 */
[----:B------:R-:W5:Y:S01]  /*6400*/  SHFL.BFLY PT, R10, R7, 0x2, 0x1f ;  /* 0x0c401f00070a7f89 */ /* 0x000f6200000e0000 */
[----:B------:R-:W-:Y:S02]  /*6410*/  WARPGROUP.DEPBAR.LE gsb0, 0x0 ;  /* 0x00008000000079c5 */ /* 0x000fe40000010000 */
[----:B------:R-:W-:-:S06]  /*6420*/  WARPGROUP.ARRIVE ;  /* 0x00000000000079c5 */ /* 0x000fcc0000000000 */
[----:B------:R-:W-:Y:S01]  /*6430*/  QGMMA.64x96x32.F32.E4M3.E4M3 R88, R144, gdesc[UR4], R88, gsb0 ;  /* 0x0160000490587df3 */ /* 0x000fe20008000858 */
[----:B------:R-:W-:Y:S01]  /*6440*/  UIADD3 UR6, UR11, 0x6, URZ ;  /* 0x000000060b067890 */ /* 0x000fe2000fffe03f */
[----:B------:R-:W-:Y:S01]  /*6450*/  UMOV UR7, 0x40000040 ;  /* 0x4000004000077882 */ /* 0x000fe20000000000 */
        /* <DEDUP_REMOVED lines=11> */
[----:B------:R-:W-:Y:S01]  /*6510*/  FSETP.NE.FTZ.AND P3, PT, R14, RZ, PT ;  /* 0x000000ff0e00720b */ /* 0x000fe20003f75000 */
[----:B------:R-:W-:Y:S02]  /*6520*/  WARPGROUP.DEPBAR.LE gsb0, 0x0 ;  /* 0x00008000000079c5 */ /* 0x000fe40000010000 */
[----:B------:R-:W-:-:S06]  /*6530*/  WARPGROUP.ARRIVE ;  /* 0x00000000000079c5 */ /* 0x000fcc0000000000 */
[----:B------:R-:W-:Y:S01]  /*6540*/  QGMMA.64x96x32.F32.E4M3.E4M3 R88, R148, gdesc[UR4], R88, gsb0 ;  /* 0x0160000494587df3 */ /* 0x000fe20008000858 */
[----:B------:R-:W-:Y:S01]  /*6550*/  @P1 MUFU.RCP R5, R11 ;  /* 0x0000000b00051308 */ /* 0x000fe20000001000 */
[----:B------:R-:W-:Y:S01]  /*6560*/  FSETP.NE.FTZ.AND P1, PT, R12, RZ, PT ;  /* 0x000000ff0c00720b */ /* 0x000fe20003f35000 */
[----:B------:R-:W-:-:S06]  /*6570*/  IMAD.MOV.U32 R9, RZ, RZ, RZ ;  /* 0x000000ffff097224 */ /* 0x000fcc00078e00ff */
[----:B------:R-:W1:Y:S08]  /*6580*/  @P2 MUFU.LG2 R7, R13 ;  /* 0x0000000d00072308 */ /* 0x000e700000000c00 */
[----:B------:R-:W2:Y:S08]  /*6590*/  @P3 MUFU.LG2 R10, R14 ;  /* 0x0000000e000a3308 */ /* 0x000eb00000000c00 */
[----:B------:R-:W4:Y:S01]  /*65a0*/  @P1 MUFU.RCP R9, R12 ;  /* 0x0000000c00091308 */ /* 0x000f220000001000 */
[----:B------:R-:W-:Y:S01]  /*65b0*/  MOV R6, UR10 ;  /* 0x0000000a00067c02 */ /* 0x000fe20008000f00 */
[----:B------:R-:W-:-:S02]  /*65c0*/  IMAD.U32 R20, RZ, RZ, UR10 ;  /* 0x0000000aff147e24 */ /* 0x000fc4000f8e00ff */
[----:B-1----:R-:W-:Y:S02]  /*65d0*/  @P2 FMUL.FTZ R7, R7, 0.69314718246459960938 ;  /* 0x3f31721807072820 */ /* 0x002fe40000410000 */
        /* <DEDUP_REMOVED lines=12> */
.L_x_7982:
[----:B------:R-:W-:Y:S01]  /*66a0*/  IMAD.SHL.U32 R3, R2, 0x4, RZ ;  /* 0x0000000402037824 */ /* 0x000fe200078e00ff */
[----:B------:R-:W-:Y:S01]  /*66b0*/  ULDC.64 UR6, c[0x4][0x70] ;  /* 0x01001c0000067ab9 */ /* 0x000fe20000000a00 */
[-C--:B------:R-:W-:Y:S01]  /*66c0*/  FMUL.FTZ R11, R95, R58.reuse ;  /* 0x0000003a5f0b7220 */ /* 0x080fe20000410000 */
[----:B------:R-:W-:Y:S01]  /*66d0*/  FMUL.FTZ R12, R91, R58 ;  /* 0x0000003a5b0c7220 */ /* 0x000fe20000410000 */
[-C--:B------:R-:W-:Y:S01]  /*66e0*/  FMUL.FTZ R21, R101, R56.reuse ;  /* 0x0000003865157220 */ /* 0x080fe20000410000 */
[----:B------:R-:W-:Y:S01]  /*66f0*/  LOP3.LUT R3, R3, 0xc, RZ, 0xc0, !PT ;  /* 0x0000000c03037812 */ /* 0x000fe200078ec0ff */
[----:B------:R-:W-:Y:S01]  /*6700*/  FMUL.FTZ R24, R97, R56 ;  /* 0x0000003861187220 */ /* 0x000fe20000410000 */
[-C--:B------:R-:W-:Y:S01]  /*6710*/  FMUL.FTZ R51, R134, R58.reuse ;  /* 0x0000003a86337220 */ /* 0x080fe20000410000 */
[----:B------:R-:W-:Y:S01]  /*6720*/  FMUL.FTZ R54, R130, R58 ;  /* 0x0000003a82367220 */ /* 0x000fe20000410000 */
[----:B------:R-:W-:Y:S01]  /*6730*/  IADD3 R6, P0, R3, UR6, RZ ;  /* 0x0000000603067c10 */ /* 0x000fe2000ff1e0ff */
[-C--:B------:R-:W-:Y:S01]  /*6740*/  FMUL.FTZ R13, R100, R56.reuse ;  /* 0x00000038640d7220 */ /* 0x080fe20000410000 */
[----:B------:R-:W-:Y:S01]  /*6750*/  FMUL.FTZ R14, R96, R56 ;  /* 0x00000038600e7220 */ /* 0x000fe20000410000 */
[-C--:B------:R-:W-:Y:S01]  /*6760*/  FMUL.FTZ R15, R102, R58.reuse ;  /* 0x0000003a660f7220 */ /* 0x080fe20000410000 */
[----:B------:R-:W-:Y:S01]  /*6770*/  FMUL.FTZ R20, R98, R58 ;  /* 0x0000003a62147220 */ /* 0x000fe20000410000 */
[----:B------:R-:W-:Y:S01]  /*6780*/  IMAD.X R7, RZ, RZ, UR7, P0 ;  /* 0x00000007ff077e24 */ /* 0x000fe200080e06ff */
[----:B------:R-:W-:Y:S01]  /*6790*/  F2FP.BF16.F32.PACK_AB R11, R11, R12 ;  /* 0x0000000c0b0b723e */ /* 0x000fe200000010ff */
[-C--:B------:R-:W-:Y:S01]  /*67a0*/  FMUL.FTZ R23, R103, R58.reuse ;  /* 0x0000003a67177220 */ /* 0x080fe20000410000 */
[----:B------:R-:W-:Y:S01]  /*67b0*/  FMUL.FTZ R26, R99, R58 ;  /* 0x0000003a631a7220 */ /* 0x000fe20000410000 */
[----:B------:R-:W-:Y:S01]  /*67c0*/  UIADD3 UR42, -UR41, URZ, URZ ;  /* 0x0000003f292a7290 */ /* 0x000fe2000fffe13f */
[----:B------:R1:W2:Y:S01]  /*67d0*/  LDG.E.CONSTANT R3, desc[UR50][R6.64] ;  /* 0x0000003206037981 */ /* 0x0002a2000c1e9900 */
[----:B------:R-:W-:Y:S01]  /*67e0*/  F2FP.BF16.F32.PACK_AB R24, R21, R24 ;  /* 0x000000181518723e */ /* 0x000fe200000010ff */
[----:B------:R-:W-:Y:S01]  /*67f0*/  USHF.R.S32.HI UR6, URZ, 0x1f, UR43 ;  /* 0x0000001f3f067899 */ /* 0x000fe2000801142b */
[----:B------:R-:W-:Y:S01]  /*6800*/  F2FP.BF16.F32.PACK_AB R51, R51, R54 ;  /* 0x000000363333723e */ /* 0x000fe200000010ff */
[----:B------:R-:W-:Y:S01]  /*6810*/  ULDC UR7, c[0x0][0xda8] ;  /* 0x00036a0000077ab9 */ /* 0x000fe20000000800 */
[-C--:B------:R-:W-:Y:S01]  /*6820*/  FMUL.FTZ R9, R93, R56.reuse ;  /* 0x000000385d097220 */ /* 0x080fe20000410000 */
[-C--:B------:R-:W-:Y:S01]  /*6830*/  FMUL.FTZ R10, R89, R56.reuse ;  /* 0x00000038590a7220 */ /* 0x080fe20000410000 */
[-C--:B------:R-:W-:Y:S01]  /*6840*/  FMUL.FTZ R33, R116, R56.reuse ;  /* 0x0000003874217220 */ /* 0x080fe20000410000 */
[----:B------:R-:W-:Y:S01]  /*6850*/  FMUL.FTZ R36, R112, R56 ;  /* 0x0000003870247220 */ /* 0x000fe20000410000 */
[----:B------:R-:W-:Y:S01]  /*6860*/  LOP3.LUT R21, R152, 0x180, RZ, 0xc0, !PT ;  /* 0x0000018098157812 */ /* 0x000fe200078ec0ff */
[-C--:B-1----:R-:W-:Y:S01]  /*6870*/  FMUL.FTZ R6, R94, R58.reuse ;  /* 0x0000003a5e067220 */ /* 0x082fe20000410000 */
[----:B------:R-:W-:Y:S01]  /*6880*/  FMUL.FTZ R7, R90, R58 ;  /* 0x0000003a5a077220 */ /* 0x000fe20000410000 */
[-C--:B------:R-:W-:Y:S01]  /*6890*/  FMUL.FTZ R5, R92, R56.reuse ;  /* 0x000000385c057220 */ /* 0x080fe20000410000 */
[----:B------:R-:W-:Y:S01]  /*68a0*/  FMUL.FTZ R8, R88, R56 ;  /* 0x0000003858087220 */ /* 0x000fe20000410000 */
[----:B------:R-:W-:Y:S01]  /*68b0*/  ULDC.64 UR8, c[0x0][0xb70] ;  /* 0x0002dc0000087ab9 */ /* 0x000fe20000000a00 */
[----:B------:R-:W-:Y:S01]  /*68c0*/  UIMAD UR42, UR7, UR42, UR39 ;  /* 0x0000002a072a72a4 */ /* 0x000fe2000f8e0227 */
[----:B------:R-:W-:Y:S01]  /*68d0*/  F2FP.BF16.F32.PACK_AB R6, R6, R7 ;  /* 0x000000070606723e */ /* 0x000fe200000010ff */
[-C--:B------:R-:W-:Y:S01]  /*68e0*/  FMUL.FTZ R43, R126, R58.reuse ;  /* 0x0000003a7e2b7220 */ /* 0x080fe20000410000 */
[----:B------:R-:W-:Y:S01]  /*68f0*/  LOP3.LUT P0, R7, R2, 0x3, RZ, 0xc0, !PT ;  /* 0x0000000302077812 */ /* 0x000fe2000780c0ff */
[----:B------:R-:W-:Y:S01]  /*6900*/  FMUL.FTZ R46, R122, R58 ;  /* 0x0000003a7a2e7220 */ /* 0x000fe20000410000 */
[----:B------:R-:W-:Y:S01]  /*6910*/  F2FP.BF16.F32.PACK_AB R13, R13, R14 ;  /* 0x0000000e0d0d723e */ /* 0x000fe200000010ff */
[-C--:B------:R-:W-:Y:S01]  /*6920*/  FMUL.FTZ R47, R127, R58.reuse ;  /* 0x0000003a7f2f7220 */ /* 0x080fe20000410000 */
[----:B------:R-:W-:Y:S01]  /*6930*/  ISETP.EQ.OR P0, PT, R7, 0x3, !P0 ;  /* 0x000000030700780c */ /* 0x000fe20004702670 */
[----:B------:R-:W-:Y:S01]  /*6940*/  FMUL.FTZ R50, R123, R58 ;  /* 0x0000003a7b327220 */ /* 0x000fe20000410000 */
[----:B------:R-:W-:Y:S01]  /*6950*/  IADD3 R7, P1, R152, 0x6020, RZ ;  /* 0x0000602098077810 */ /* 0x000fe20007f3e0ff */
[----:B------:R-:W-:Y:S01]  /*6960*/  UIMAD UR6, UR6, UR8, URZ ;  /* 0x00000008060672a4 */ /* 0x000fe2000f8e023f */
[----:B------:R-:W-:Y:S01]  /*6970*/  SEL R54, R6, R11, P0 ;  /* 0x0000000b06367207 */ /* 0x000fe20000000000 */
[----:B------:R-:W-:Y:S01]  /*6980*/  FMUL.FTZ R25, R108, R56 ;  /* 0x000000386c197220 */ /* 0x000fe20000410000 */
[----:B------:R-:W-:Y:S01]  /*6990*/  SEL R60, R11, R6, P0 ;  /* 0x000000060b3c7207 */ /* 0x000fe20000000000 */
[----:B------:R-:W-:Y:S01]  /*69a0*/  FMUL.FTZ R28, R104, R56 ;  /* 0x00000038681c7220 */ /* 0x000fe20000410000 */
[----:B------:R-:W-:Y:S01]  /*69b0*/  LOP3.LUT R6, R7, 0x180, RZ, 0xc0, !PT ;  /* 0x0000018007067812 */ /* 0x000fe200078ec0ff */
[----:B------:R-:W-:Y:S01]  /*69c0*/  FMUL.FTZ R27, R110, R58 ;  /* 0x0000003a6e1b7220 */ /* 0x000fe20000410000 */
[----:B------:R-:W-:Y:S01]  /*69d0*/  F2FP.BF16.F32.PACK_AB R15, R15, R20 ;  /* 0x000000140f0f723e */ /* 0x000fe200000010ff */
[----:B------:R-:W-:Y:S01]  /*69e0*/  FMUL.FTZ R30, R106, R58 ;  /* 0x0000003a6a1e7220 */ /* 0x000fe20000410000 */
[----:B------:R-:W-:Y:S01]  /*69f0*/  F2FP.BF16.F32.PACK_AB R26, R23, R26 ;  /* 0x0000001a171a723e */ /* 0x000fe200000010ff */
[-C--:B------:R-:W-:Y:S01]  /*6a00*/  FMUL.FTZ R45, R125, R56.reuse ;  /* 0x000000387d2d7220 */ /* 0x080fe20000410000 */
[----:B------:R-:W-:Y:S01]  /*6a10*/  SHF.R.U64 R21, R21, 0x3, RZ ;  /* 0x0000000315157819 */ /* 0x000fe200000012ff */
[----:B------:R-:W-:Y:S01]  /*6a20*/  FMUL.FTZ R48, R121, R56 ;  /* 0x0000003879307220 */ /* 0x000fe20000410000 */
[----:B------:R-:W-:Y:S01]  /*6a30*/  F2FP.BF16.F32.PACK_AB R10, R9, R10 ;  /* 0x0000000a090a723e */ /* 0x000fe200000010ff */
[----:B------:R-:W-:Y:S01]  /*6a40*/  UIMAD UR42, UR42, 0xc0, URZ ;  /* 0x000000c02a2a78a4 */ /* 0x000fe2000f8e023f */
[----:B------:R-:W-:Y:S01]  /*6a50*/  F2FP.BF16.F32.PACK_AB R33, R33, R36 ;  /* 0x000000242121723e */ /* 0x000fe200000010ff */
[----:B------:R-:W-:Y:S01]  /*6a60*/  UIMAD.WIDE.U32 UR10, UR43, UR8, URZ ;  /* 0x000000082b0a72a5 */ /* 0x000fe2000f8e003f */
[----:B------:R-:W-:Y:S01]  /*6a70*/  SHF.R.U64 R6, R6, 0x3, RZ ;  /* 0x0000000306067819 */ /* 0x000fe200000012ff */
[----:B------:R-:W-:Y:S01]  /*6a80*/  UIMAD UR6, UR43, UR9, UR6 ;  /* 0x000000092b0672a4 */ /* 0x000fe2000f8e0206 */
[----:B------:R-:W-:Y:S01]  /*6a90*/  F2FP.BF16.F32.PACK_AB R5, R5, R8 ;  /* 0x000000080505723e */ /* 0x000fe200000010ff */
[----:B------:R-:W-:Y:S01]  /*6aa0*/  FMUL.FTZ R29, R109, R56 ;  /* 0x000000386d1d7220 */ /* 0x000fe20000410000 */
[----:B------:R-:W-:Y:S01]  /*6ab0*/  SEL R36, R13, R24, P0 ;  /* 0x000000180d247207 */ /* 0x000fe20000000000 */
[----:B------:R-:W-:Y:S01]  /*6ac0*/  UIADD3 UR6, UR11, UR6, URZ ;  /* 0x000000060b067290 */ /* 0x000fe2000fffe03f */
[----:B------:R-:W-:Y:S01]  /*6ad0*/  SEL R62, R15, R26, P0 ;  /* 0x0000001a0f3e7207 */ /* 0x000fe20000000000 */
[----:B------:R-:W-:Y:S01]  /*6ae0*/  FMUL.FTZ R32, R105, R56 ;  /* 0x0000003869207220 */ /* 0x000fe20000410000 */
[----:B------:R-:W-:Y:S01]  /*6af0*/  IADD3 R9, P2, R152, 0x6000, RZ ;  /* 0x0000600098097810 */ /* 0x000fe20007f5e0ff */
[-C--:B------:R-:W-:Y:S01]  /*6b00*/  FMUL.FTZ R31, R111, R58.reuse ;  /* 0x0000003a6f1f7220 */ /* 0x080fe20000410000 */
[----:B------:R-:W-:Y:S01]  /*6b10*/  SEL R24, R24, R13, P0 ;  /* 0x0000000d18187207 */ /* 0x000fe20000000000 */
[----:B------:R-:W-:Y:S01]  /*6b20*/  FMUL.FTZ R34, R107, R58 ;  /* 0x0000003a6b227220 */ /* 0x000fe20000410000 */
[----:B------:R-:W-:Y:S01]  /*6b30*/  SEL R26, R26, R15, P0 ;  /* 0x0000000f1a1a7207 */ /* 0x000fe20000000000 */
[-C--:B------:R-:W-:Y:S01]  /*6b40*/  FMUL.FTZ R37, R117, R56.reuse ;  /* 0x0000003875257220 */ /* 0x080fe20000410000 */
[----:B------:R-:W-:Y:S01]  /*6b50*/  IADD3 R11, P3, R152, 0x3020, RZ ;  /* 0x00003020980b7810 */ /* 0x000fe20007f7e0ff */
[----:B------:R-:W-:Y:S01]  /*6b60*/  FMUL.FTZ R40, R113, R56 ;  /* 0x0000003871287220 */ /* 0x000fe20000410000 */
[----:B------:R-:W-:Y:S01]  /*6b70*/  F2FP.BF16.F32.PACK_AB R43, R43, R46 ;  /* 0x0000002e2b2b723e */ /* 0x000fe200000010ff */
[----:B------:R-:W-:Y:S01]  /*6b80*/  FMUL.FTZ R41, R124, R56 ;  /* 0x000000387c297220 */ /* 0x000fe20000410000 */
[----:B------:R-:W-:Y:S01]  /*6b90*/  F2FP.BF16.F32.PACK_AB R50, R47, R50 ;  /* 0x000000322f32723e */ /* 0x000fe200000010ff */
[----:B------:R-:W-:Y:S01]  /*6ba0*/  FMUL.FTZ R44, R120, R56 ;  /* 0x00000038782c7220 */ /* 0x000fe20000410000 */
[----:B------:R-:W-:Y:S01]  /*6bb0*/  IADD3 R15, P5, R152, 0x20, RZ ;  /* 0x00000020980f7810 */ /* 0x000fe20007fbe0ff */
[-C--:B------:R-:W-:Y:S01]  /*6bc0*/  FMUL.FTZ R35, R118, R58.reuse ;  /* 0x0000003a76237220 */ /* 0x080fe20000410000 */
[----:B------:R-:W-:Y:S01]  /*6bd0*/  IADD3 R13, P4, R152, 0x3000, RZ ;  /* 0x00003000980d7810 */ /* 0x000fe20007f9e0ff */
[----:B------:R-:W-:Y:S01]  /*6be0*/  FMUL.FTZ R38, R114, R58 ;  /* 0x0000003a72267220 */ /* 0x000fe20000410000 */
[----:B------:R-:W-:Y:S01]  /*6bf0*/  LOP3.LUT R20, R21, R152, RZ, 0x3c, !PT ;  /* 0x0000009815147212 */ /* 0x000fe200078e3cff */
[--C-:B------:R-:W-:Y:S01]  /*6c00*/  IMAD.MOV.U32 R21, RZ, RZ, R153.reuse ;  /* 0x000000ffff157224 */ /* 0x100fe200078e0099 */
[----:B------:R-:W-:Y:S01]  /*6c10*/  F2FP.BF16.F32.PACK_AB R25, R25, R28 ;  /* 0x0000001c1919723e */ /* 0x000fe200000010ff */
[----:B------:R-:W-:Y:S01]  /*6c20*/  FMUL.FTZ R49, R132, R56 ;  /* 0x0000003884317220 */ /* 0x000fe20000410000 */
[----:B------:R-:W-:Y:S01]  /*6c30*/  F2FP.BF16.F32.PACK_AB R27, R27, R30 ;  /* 0x0000001e1b1b723e */ /* 0x000fe200000010ff */
[----:B------:R-:W-:Y:S01]  /*6c40*/  FMUL.FTZ R52, R128, R56 ;  /* 0x0000003880347220 */ /* 0x000fe20000410000 */
[----:B------:R-:W-:Y:S01]  /*6c50*/  LOP3.LUT R6, R6, R7, RZ, 0x3c, !PT ;  /* 0x0000000706067212 */ /* 0x000fe200078e3cff */
[--C-:B------:R-:W-:Y:S01]  /*6c60*/  IMAD.X R7, RZ, RZ, R153.reuse, P1 ;  /* 0x000000ffff077224 */ /* 0x100fe200008e0699 */
[----:B------:R-:W-:Y:S01]  /*6c70*/  F2FP.BF16.F32.PACK_AB R48, R45, R48 ;  /* 0x000000302d30723e */ /* 0x000fe200000010ff */
[----:B------:R-:W-:Y:S01]  /*6c80*/  VIADD R45, R16, UR42 ;  /* 0x0000002a102d7c36 */ /* 0x000fe20008000000 */
[----:B------:R-:W-:Y:S01]  /*6c90*/  SEL R28, R5, R10, P0 ;  /* 0x0000000a051c7207 */ /* 0x000fe20000000000 */
[-C--:B------:R-:W-:Y:S01]  /*6ca0*/  FMUL.FTZ R53, R133, R56.reuse ;  /* 0x0000003885357220 */ /* 0x080fe20000410000 */
[----:B------:R-:W-:Y:S01]  /*6cb0*/  SEL R30, R10, R5, P0 ;  /* 0x000000050a1e7207 */ /* 0x000fe20000000000 */
[----:B------:R-:W-:Y:S01]  /*6cc0*/  VIADD R5, R45, 0x8 ;  /* 0x000000082d057836 */ /* 0x000fe20000000000 */
[----:B------:R-:W-:Y:S01]  /*6cd0*/  LOP3.LUT R8, R9, 0x180, RZ, 0xc0, !PT ;  /* 0x0000018009087812 */ /* 0x000fe200078ec0ff */
[----:B------:R-:W-:Y:S01]  /*6ce0*/  FMUL.FTZ R56, R129, R56 ;  /* 0x0000003881387220 */ /* 0x000fe20000410000 */
[----:B------:R-:W-:Y:S01]  /*6cf0*/  LOP3.LUT R10, R11, 0x180, RZ, 0xc0, !PT ;  /* 0x000001800b0a7812 */ /* 0x000fe200078ec0ff */
[-C--:B------:R-:W-:Y:S01]  /*6d00*/  FMUL.FTZ R39, R119, R58.reuse ;  /* 0x0000003a77277220 */ /* 0x080fe20000410000 */
[----:B------:R-:W-:Y:S01]  /*6d10*/  LOP3.LUT R14, R15, 0x180, RZ, 0xc0, !PT ;  /* 0x000001800f0e7812 */ /* 0x000fe200078ec0ff */
[----:B------:R-:W-:Y:S01]  /*6d20*/  FMUL.FTZ R42, R115, R58 ;  /* 0x0000003a732a7220 */ /* 0x000fe20000410000 */
[----:B------:R-:W-:Y:S01]  /*6d30*/  LOP3.LUT R12, R13, 0x180, RZ, 0xc0, !PT ;  /* 0x000001800d0c7812 */ /* 0x000fe200078ec0ff */
[----:B------:R-:W-:Y:S01]  /*6d40*/  UIADD3 UR5, UR5, 0x19c60, URZ ;  /* 0x00019c6005057890 */ /* 0x000fe2000fffe03f */
[----:B------:R-:W-:Y:S01]  /*6d50*/  SEL R68, R43, R50, P0 ;  /* 0x000000322b447207 */ /* 0x000fe20000000000 */
[-C--:B------:R-:W-:Y:S01]  /*6d60*/  FMUL.FTZ R55, R135, R58.reuse ;  /* 0x0000003a87377220 */ /* 0x080fe20000410000 */
[----:B------:R-:W-:Y:S01]  /*6d70*/  SEL R50, R50, R43, P0 ;  /* 0x0000002b32327207 */ /* 0x000fe20000000000 */
[----:B------:R-:W-:Y:S01]  /*6d80*/  FMUL.FTZ R58, R131, R58 ;  /* 0x0000003a833a7220 */ /* 0x000fe20000410000 */
[----:B------:R-:W-:Y:S01]  /*6d90*/  SHF.R.U64 R8, R8, 0x3, RZ ;  /* 0x0000000308087819 */ /* 0x000fe200000012ff */
[----:B------:R-:W1:Y:S01]  /*6da0*/  LDC.64 R72, c[0x0][0xb78] ;  /* 0x0002de00ff487b82 */ /* 0x000e620000000a00 */
[----:B------:R-:W-:Y:S01]  /*6db0*/  MOV R43, R20 ;  /* 0x00000014002b7202 */ /* 0x000fe20000000f00 */
[----:B------:R-:W-:Y:S01]  /*6dc0*/  UPRMT UR5, UR49, 0x654, UR5 ;  /* 0x0000065431057896 */ /* 0x000fe20008000005 */
[----:B------:R-:W-:Y:S01]  /*6dd0*/  SHF.R.U64 R10, R10, 0x3, RZ ;  /* 0x000000030a0a7819 */ /* 0x000fe200000012ff */
[----:B------:R-:W-:Y:S01]  /*6de0*/  USHF.R.S32.HI UR7, URZ, 0x1f, UR44 ;  /* 0x0000001f3f077899 */ /* 0x000fe2000801142c */
[----:B------:R-:W-:Y:S01]  /*6df0*/  MOV R20, R6 ;  /* 0x0000000600147202 */ /* 0x000fe20000000f00 */
[----:B------:R-:W-:Y:S01]  /*6e00*/  IMAD.U32 R7, RZ, RZ, UR11 ;  /* 0x0000000bff077e24 */ /* 0x000fe2000f8e00ff */
[----:B------:R-:W-:Y:S01]  /*6e10*/  SHF.R.U64 R14, R14, 0x3, RZ ;  /* 0x000000030e0e7819 */ /* 0x000fe200000012ff */
[----:B------:R-:W-:Y:S01]  /*6e20*/  IMAD.U32 R7, RZ, RZ, UR6 ;  /* 0x00000006ff077e24 */ /* 0x000fe2000f8e00ff */
[----:B------:R-:W-:Y:S01]  /*6e30*/  SHF.R.U64 R12, R12, 0x3, RZ ;  /* 0x000000030c0c7819 */ /* 0x000fe200000012ff */
[----:B------:R-:W-:Y:S01]  /*6e40*/  ULDC UR6, c[0x0][0xa88] ;  /* 0x0002a20000067ab9 */ /* 0x000fe20000000800 */
[----:B------:R-:W-:Y:S01]  /*6e50*/  LOP3.LUT P1, RZ, R19, 0x3, RZ, 0xc0, !PT ;  /* 0x0000000313ff7812 */ /* 0x000fe2000782c0ff */
[----:B------:R-:W-:Y:S01]  /*6e60*/  SYNCS.ARRIVE.TRANS64.RED.A1T0 RZ, [UR5], RZ ;  /* 0x000000ffffff79a7 */ /* 0x000fe20008100405 */
[----:B------:R-:W-:Y:S01]  /*6e70*/  F2FP.BF16.F32.PACK_AB R32, R29, R32 ;  /* 0x000000201d20723e */ /* 0x000fe200000010ff */
[----:B------:R-:W-:Y:S01]  /*6e80*/  IMAD.U32 R6, RZ, RZ, UR10 ;  /* 0x0000000aff067e24 */ /* 0x000fe2000f8e00ff */
[----:B------:R-:W-:Y:S01]  /*6e90*/  LOP3.LUT R8, R8, R9, RZ, 0x3c, !PT ;  /* 0x0000000908087212 */ /* 0x000fe200078e3cff */
[--C-:B------:R-:W-:Y:S01]  /*6ea0*/  IMAD.X R9, RZ, RZ, R153.reuse, P2 ;  /* 0x000000ffff097224 */ /* 0x100fe200010e0699 */
[----:B------:R-:W-:Y:S01]  /*6eb0*/  F2FP.BF16.F32.PACK_AB R34, R31, R34 ;  /* 0x000000221f22723e */ /* 0x000fe200000010ff */
[----:B------:R-:W-:Y:S01]  /*6ec0*/  ULDC UR5, c[0x0][0xc] ;  /* 0x0000030000057ab9 */ /* 0x000fe20000000800 */
[----:B------:R-:W-:Y:S01]  /*6ed0*/  LOP3.LUT R10, R10, R11, RZ, 0x3c, !PT ;  /* 0x0000000b0a0a7212 */ /* 0x000fe200078e3cff */
[----:B------:R-:W-:Y:S01]  /*6ee0*/  IMAD.X R11, RZ, RZ, R153, P3 ;  /* 0x000000ffff0b7224 */ /* 0x000fe200018e0699 */
[----:B------:R-:W-:Y:S01]  /*6ef0*/  F2FP.BF16.F32.PACK_AB R35, R35, R38 ;  /* 0x000000262323723e */ /* 0x000fe200000010ff */
[----:B------:R-:W-:Y:S01]  /*6f00*/  UIADD3 UR39, UR5, UR39, URZ ;  /* 0x0000002705277290 */ /* 0x000fe2000fffe03f */
[----:B------:R-:W-:Y:S01]  /*6f10*/  F2FP.BF16.F32.PACK_AB R40, R37, R40 ;  /* 0x000000282528723e */ /* 0x000fe200000010ff */
[----:B-1----:R-:W-:Y:S01]  /*6f20*/  IMAD.WIDE.U32 R6, R72, UR44, R6 ;  /* 0x0000002c48067c25 */ /* 0x002fe2000f8e0006 */
[----:B------:R-:W-:-:S02]  /*6f30*/  F2FP.BF16.F32.PACK_AB R41, R41, R44 ;  /* 0x0000002c2929723e */ /* 0x000fc400000010ff */
[----:B------:R-:W-:Y:S01]  /*6f40*/  LOP3.LUT R14, R14, R15, RZ, 0x3c, !PT ;  /* 0x0000000f0e0e7212 */ /* 0x000fe200078e3cff */
[--C-:B------:R-:W-:Y:S01]  /*6f50*/  IMAD.X R15, RZ, RZ, R153.reuse, P5 ;  /* 0x000000ffff0f7224 */ /* 0x100fe200028e0699 */
[----:B------:R-:W-:Y:S01]  /*6f60*/  LOP3.LUT R12, R12, R13, RZ, 0x3c, !PT ;  /* 0x0000000d0c0c7212 */ /* 0x000fe200078e3cff */
[----:B------:R-:W-:Y:S01]  /*6f70*/  IMAD.X R13, RZ, RZ, R153, P4 ;  /* 0x000000ffff0d7224 */ /* 0x000fe200020e0699 */
[----:B------:R-:W-:Y:S02]  /*6f80*/  ISETP.GE.OR P2, PT, R5, UR6, P1 ;  /* 0x0000000605007c0c */ /* 0x000fe40008f46670 */
[----:B------:R-:W-:Y:S02]  /*6f90*/  SEL R38, R25, R32, P0 ;  /* 0x0000002019267207 */ /* 0x000fe40000000000 */
[----:B------:R-:W-:Y:S02]  /*6fa0*/  SEL R32, R32, R25, P0 ;  /* 0x0000001920207207 */ /* 0x000fe40000000000 */
[----:B------:R-:W-:-:S02]  /*6fb0*/  F2FP.BF16.F32.PACK_AB R49, R49, R52 ;  /* 0x000000343131723e */ /* 0x000fc400000010ff */
[----:B------:R-:W-:Y:S02]  /*6fc0*/  F2FP.BF16.F32.PACK_AB R56, R53, R56 ;  /* 0x000000383538723e */ /* 0x000fe400000010ff */
[----:B------:R-:W-:Y:S02]  /*6fd0*/  SEL R64, R27, R34, P0 ;  /* 0x000000221b407207 */ /* 0x000fe40000000000 */
[----:B------:R-:W-:Y:S02]  /*6fe0*/  F2FP.BF16.F32.PACK_AB R42, R39, R42 ;  /* 0x0000002a272a723e */ /* 0x000fe400000010ff */
[----:B------:R-:W-:Y:S02]  /*6ff0*/  SEL R44, R33, R40, P0 ;  /* 0x00000028212c7207 */ /* 0x000fe40000000000 */
[----:B------:R-:W-:Y:S02]  /*7000*/  SEL R46, R41, R48, P0 ;  /* 0x00000030292e7207 */ /* 0x000fe40000000000 */
[----:B------:R-:W-:-:S02]  /*7010*/  SEL R34, R34, R27, P0 ;  /* 0x0000001b22227207 */ /* 0x000fc40000000000 */
[----:B------:R-:W-:Y:S02]  /*7020*/  SEL R40, R40, R33, P0 ;  /* 0x0000002128287207 */ /* 0x000fe40000000000 */
[----:B------:R-:W-:Y:S02]  /*7030*/  SEL R48, R48, R41, P0 ;  /* 0x0000002930307207 */ /* 0x000fe40000000000 */
[----:B------:R-:W-:Y:S02]  /*7040*/  MOV R39, R10 ;  /* 0x0000000a00277202 */ /* 0x000fe40000000f00 */
[----:B------:R-:W-:Y:S01]  /*7050*/  MOV R37, R8 ;  /* 0x0000000800257202 */ /* 0x000fe20000000f00 */
[----:B------:R-:W-:Y:S01]  /*7060*/  IMAD R8, R72, UR7, RZ ;  /* 0x0000000748087c24 */ /* 0x000fe2000f8e02ff */
[----:B------:R-:W-:Y:S02]  /*7070*/  F2FP.BF16.F32.PACK_AB R58, R55, R58 ;  /* 0x0000003a373a723e */ /* 0x000fe400000010ff */
[----:B------:R-:W-:-:S02]  /*7080*/  MOV R41, R14 ;  /* 0x0000000e00297202 */ /* 0x000fc40000000f00 */
[----:B------:R-:W-:Y:S02]  /*7090*/  MOV R33, R12 ;  /* 0x0000000c00217202 */ /* 0x000fe40000000f00 */
[----:B------:R-:W-:Y:S02]  /*70a0*/  SEL R52, R49, R56, P0 ;  /* 0x0000003831347207 */ /* 0x000fe40000000000 */
[----:B------:R-:W-:Y:S02]  /*70b0*/  SEL R56, R56, R49, P0 ;  /* 0x0000003138387207 */ /* 0x000fe40000000000 */
[----:B------:R-:W-:Y:S02]  /*70c0*/  SEL R66, R35, R42, P0 ;  /* 0x0000002a23427207 */ /* 0x000fe40000000000 */
[----:B------:R-:W-:Y:S02]  /*70d0*/  SEL R42, R42, R35, P0 ;  /* 0x000000232a2a7207 */ /* 0x000fe40000000000 */
[----:B------:R-:W-:-:S02]  /*70e0*/  SEL R70, R51, R58, P0 ;  /* 0x0000003a33467207 */ /* 0x000fc40000000000 */
[----:B------:R-:W-:Y:S02]  /*70f0*/  SEL R58, R58, R51, P0 ;  /* 0x000000333a3a7207 */ /* 0x000fe40000000000 */
[----:B------:R-:W-:Y:S01]  /*7100*/  ISETP.GE.OR P1, PT, R45, UR6, P1 ;  /* 0x000000062d007c0c */ /* 0x000fe20008f26670 */
[----:B------:R-:W-:Y:S01]  /*7110*/  ULDC.64 UR6, c[0x0][0xb40] ;  /* 0x0002d00000067ab9 */ /* 0x000fe20000000a00 */
[----:B--2---:R-:W-:Y:S01]  /*7120*/  LOP3.LUT R5, R3, 0x2, RZ, 0x3c, !PT ;  /* 0x0000000203057812 */ /* 0x004fe200078e3cff */
[----:B------:R-:W-:Y:S04]  /*7130*/  SHFL.IDX PT, R28, R28, R3, 0x1c1f ;  /* 0x001c1f031c1c7589 */ /* 0x000fe800000e0000 */
[----:B------:R-:W-:Y:S04]  /*7140*/  SHFL.IDX PT, R36, R36, R3, 0x1c1f ;  /* 0x001c1f0324247589 */ /* 0x000fe800000e0000 */
[----:B------:R1:W2:Y:S04]  /*7150*/  SHFL.IDX PT, R9, R30, R5, 0x1c1f ;  /* 0x001c1f051e097589 */ /* 0x0002a800000e0000 */
[----:B------:R-:W3:Y:S04]  /*7160*/  SHFL.IDX PT, R11, R24, R5, 0x1c1f ;  /* 0x001c1f05180b7589 */ /* 0x000ee800000e0000 */
[----:B------:R-:W-:Y:S01]  /*7170*/  SHFL.IDX PT, R38, R38, R3, 0x1c1f ;  /* 0x001c1f0326267589 */ /* 0x000fe200000e0000 */
[----:B-1----:R-:W-:-:S03]  /*7180*/  IMAD R30, R73, UR44, R8 ;  /* 0x0000002c491e7c24 */ /* 0x002fc6000f8e0208 */
[----:B------:R-:W-:Y:S04]  /*7190*/  SHFL.IDX PT, R54, R54, R3, 0x1c1f ;  /* 0x001c1f0336367589 */ /* 0x000fe800000e0000 */
[----:B------:R-:W1:Y:S04]  /*71a0*/  SHFL.IDX PT, R13, R32, R5, 0x1c1f ;  /* 0x001c1f05200d7589 */ /* 0x000e6800000e0000 */
[----:B------:R-:W4:Y:S04]  /*71b0*/  SHFL.IDX PT, R15, R60, R5, 0x1c1f ;  /* 0x001c1f053c0f7589 */ /* 0x000f2800000e0000 */
[----:B------:R-:W-:Y:S01]  /*71c0*/  SHFL.IDX PT, R62, R62, R3, 0x1c1f ;  /* 0x001c1f033e3e7589 */ /* 0x000fe200000e0000 */
[----:B--2---:R-:W-:-:S02]  /*71d0*/  SEL R8, R28, R9, P0 ;  /* 0x000000091c087207 */ /* 0x004fc40000000000 */
[----:B------:R-:W-:Y:S01]  /*71e0*/  SEL R10, R9, R28, P0 ;  /* 0x0000001c090a7207 */ /* 0x000fe20000000000 */
[----:B------:R2:W5:Y:S01]  /*71f0*/  SHFL.IDX PT, R25, R26, R5, 0x1c1f ;  /* 0x001c1f051a197589 */ /* 0x00056200000e0000 */
[----:B---3--:R-:W-:Y:S02]  /*7200*/  SEL R12, R36, R11, P0 ;  /* 0x0000000b240c7207 */ /* 0x008fe40000000000 */
[----:B------:R-:W-:Y:S01]  /*7210*/  SEL R14, R11, R36, P0 ;  /* 0x000000240b0e7207 */ /* 0x000fe20000000000 */
[----:B------:R-:W-:Y:S04]  /*7220*/  SHFL.IDX PT, R64, R64, R3, 0x1c1f ;  /* 0x001c1f0340407589 */ /* 0x000fe800000e0000 */
[----:B------:R-:W3:Y:S04]  /*7230*/  SHFL.IDX PT, R27, R34, R5, 0x1c1f ;  /* 0x001c1f05221b7589 */ /* 0x000ee800000e0000 */
[----:B------:R-:W-:Y:S01]  /*7240*/  SHFL.IDX PT, R52, R52, R3, 0x1c1f ;  /* 0x001c1f0334347589 */ /* 0x000fe200000e0000 */
[----:B-1----:R-:W-:-:S02]  /*7250*/  SEL R24, R38, R13, P0 ;  /* 0x0000000d26187207 */ /* 0x002fc40000000000 */
[----:B--2---:R-:W-:Y:S01]  /*7260*/  SEL R26, R13, R38, P0 ;  /* 0x000000260d1a7207 */ /* 0x004fe20000000000 */
[----:B------:R-:W1:Y:S01]  /*7270*/  SHFL.IDX PT, R29, R56, R5, 0x1c1f ;  /* 0x001c1f05381d7589 */ /* 0x000e6200000e0000 */
[----:B----4-:R-:W-:Y:S02]  /*7280*/  SEL R9, R54, R15, P0 ;  /* 0x0000000f36097207 */ /* 0x010fe40000000000 */
[----:B------:R-:W-:Y:S01]  /*7290*/  SEL R11, R15, R54, P0 ;  /* 0x000000360f0b7207 */ /* 0x000fe20000000000 */
[----:B------:R-:W-:Y:S01]  /*72a0*/  BAR.SYNC.DEFER_BLOCKING 0x1, 0x180 ;  /* 0x0046000000007b1d */ /* 0x000fe20000010000 */
[----:B-----5:R-:W-:Y:S02]  /*72b0*/  SEL R13, R62, R25, P0 ;  /* 0x000000193e0d7207 */ /* 0x020fe40000000000 */
[----:B------:R-:W-:-:S03]  /*72c0*/  SEL R15, R25, R62, P0 ;  /* 0x0000003e190f7207 */ /* 0x000fc60000000000 */
[----:B------:R-:W-:Y:S04]  /*72d0*/  SHFL.IDX PT, R44, R44, R3, 0x1c1f ;  /* 0x001c1f032c2c7589 */ /* 0x000fe800000e0000 */
[----:B------:R-:W-:Y:S01]  /*72e0*/  SHFL.IDX PT, R66, R66, R3, 0x1c1f ;  /* 0x001c1f0342427589 */ /* 0x000fe200000e0000 */
[----:B---3--:R-:W-:Y:S02]  /*72f0*/  SEL R25, R64, R27, P0 ;  /* 0x0000001b40197207 */ /* 0x008fe40000000000 */
[----:B------:R-:W-:Y:S01]  /*7300*/  SEL R27, R27, R64, P0 ;  /* 0x000000401b1b7207 */ /* 0x000fe20000000000 */
[----:B------:R-:W2:Y:S04]  /*7310*/  SHFL.IDX PT, R21, R40, R5, 0x1c1f ;  /* 0x001c1f0528157589 */ /* 0x000ea800000e0000 */
[----:B------:R-:W3:Y:S01]  /*7320*/  SHFL.IDX PT, R31, R42, R5, 0x1c1f ;  /* 0x001c1f052a1f7589 */ /* 0x000ee200000e0000 */
[----:B-1----:R-:W-:-:S02]  /*7330*/  SEL R32, R52, R29, P0 ;  /* 0x0000001d34207207 */ /* 0x002fc40000000000 */
[----:B------:R-:W-:Y:S01]  /*7340*/  SEL R34, R29, R52, P0 ;  /* 0x000000341d227207 */ /* 0x000fe20000000000 */
[----:B------:R-:W-:Y:S04]  /*7350*/  SHFL.IDX PT, R46, R46, R3, 0x1c1f ;  /* 0x001c1f032e2e7589 */ /* 0x000fe800000e0000 */
[----:B------:R-:W-:Y:S04]  /*7360*/  SHFL.IDX PT, R68, R68, R3, 0x1c1f ;  /* 0x001c1f0344447589 */ /* 0x000fe800000e0000 */
[----:B------:R-:W1:Y:S04]  /*7370*/  SHFL.IDX PT, R23, R48, R5, 0x1c1f ;  /* 0x001c1f0530177589 */ /* 0x000e6800000e0000 */
[----:B------:R-:W4:Y:S04]  /*7380*/  SHFL.IDX PT, R47, R50, R5, 0x1c1f ;  /* 0x001c1f05322f7589 */ /* 0x000f2800000e0000 */
[----:B------:R5:W-:Y:S01]  /*7390*/  SHFL.IDX PT, R70, R70, R3, 0x1c1f ;  /* 0x001c1f0346467589 */ /* 0x000be200000e0000 */
[----:B--2---:R-:W-:-:S03]  /*73a0*/  SEL R28, R44, R21, P0 ;  /* 0x000000152c1c7207 */ /* 0x004fc60000000000 */
[----:B------:R2:W4:Y:S01]  /*73b0*/  SHFL.IDX PT, R35, R58, R5, 0x1c1f ;  /* 0x001c1f053a237589 */ /* 0x00052200000e0000 */
[----:B---3--:R-:W-:Y:S02]  /*73c0*/  SEL R29, R66, R31, P0 ;  /* 0x0000001f421d7207 */ /* 0x008fe40000000000 */
[----:B------:R-:W-:Y:S01]  /*73d0*/  SEL R31, R31, R66, P0 ;  /* 0x000000421f1f7207 */ /* 0x000fe20000000000 */
[----:B------:R-:W-:Y:S01]  /*73e0*/  STSM.16.M88.4 [R43], R8 ;  /* 0x000000082b007844 */ /* 0x000fe20000000200 */
[----:B-----5:R-:W-:-:S03]  /*73f0*/  SHF.R.S32.HI R3, RZ, 0x1f, R45 ;  /* 0x0000001fff037819 */ /* 0x020fc6000001142d */
[----:B------:R-:W-:Y:S01]  /*7400*/  STSM.16.M88.4 [R41], R12 ;  /* 0x0000000c29007844 */ /* 0x000fe20000000200 */
[----:B--2---:R-:W-:-:S03]  /*7410*/  IADD3 R5, P3, R45, R6, RZ ;  /* 0x000000062d057210 */ /* 0x004fc60007f7e0ff */
[----:B------:R2:W-:Y:S01]  /*7420*/  STSM.16.M88.4 [R33], R24 ;  /* 0x0000001821007844 */ /* 0x0005e20000000200 */
[----:B------:R-:W-:Y:S02]  /*7430*/  IADD3.X R36, R3, R7, R30, P3, !PT ;  /* 0x0000000703247210 */ /* 0x000fe40001ffe41e */
[----:B------:R-:W-:Y:S01]  /*7440*/  SEL R30, R21, R44, P0 ;  /* 0x0000002c151e7207 */ /* 0x000fe20000000000 */
[----:B------:R-:W3:Y:S01]  /*7450*/  SHFL.IDX PT, R3, R17, RZ, 0x1f ;  /* 0x00001fff11037589 */ /* 0x000ee200000e0000 */
[----:B-1----:R-:W-:Y:S02]  /*7460*/  SEL R44, R46, R23, P0 ;  /* 0x000000172e2c7207 */ /* 0x002fe40000000000 */
[----:B----4-:R-:W-:Y:S01]  /*7470*/  SEL R45, R68, R47, P0 ;  /* 0x0000002f442d7207 */ /* 0x010fe20000000000 */
[----:B------:R1:W-:Y:S01]  /*7480*/  STSM.16.M88.4 [R39], R28 ;  /* 0x0000001c27007844 */ /* 0x0003e20000000200 */
[----:B------:R-:W-:Y:S02]  /*7490*/  SEL R46, R23, R46, P0 ;  /* 0x0000002e172e7207 */ /* 0x000fe40000000000 */
[----:B------:R-:W-:-:S02]  /*74a0*/  SEL R47, R47, R68, P0 ;  /* 0x000000442f2f7207 */ /* 0x000fc40000000000 */
[----:B------:R-:W-:Y:S02]  /*74b0*/  LEA R6, P3, R5, UR6, 0x2 ;  /* 0x0000000605067c11 */ /* 0x000fe4000f8610ff */
[----:B--2---:R-:W-:Y:S01]  /*74c0*/  SEL R33, R70, R35, P0 ;  /* 0x0000002346217207 */ /* 0x004fe20000000000 */
[----:B------:R1:W-:Y:S01]  /*74d0*/  STSM.16.M88.4 [R37], R44 ;  /* 0x0000002c25007844 */ /* 0x0003e20000000200 */
[----:B------:R-:W-:Y:S02]  /*74e0*/  SEL R35, R35, R70, P0 ;  /* 0x0000004623237207 */ /* 0x000fe40000000000 */
[----:B------:R-:W-:-:S03]  /*74f0*/  LEA.HI.X R7, R5, UR7, R36, 0x2, P3 ;  /* 0x0000000705077c11 */ /* 0x000fc600098f1424 */
[----:B------:R1:W-:Y:S01]  /*7500*/  STSM.16.M88.4 [R20], R32 ;  /* 0x0000002014007844 */ /* 0x0003e20000000200 */
[----:B------:R2:W-:Y:S06]  /*7510*/  MEMBAR.ALL.CTA ;  /* 0x0000000000007992 */ /* 0x0005ec0000008000 */
[----:B--2---:R-:W2:Y:S02]  /*7520*/  FENCE.VIEW.ASYNC.S ;  /* 0x00000000000073c6 */ /* 0x004ea40000000000 */
[----:B--2---:R-:W-:Y:S06]  /*7530*/  BAR.ARV 0x1, 0x1a0 ;  /* 0x0046800000007b1d */ /* 0x004fec0000002000 */
[----:B---3--:R-:W-:Y:S01]  /*7540*/  ISETP.NE.AND P0, PT, R3, 0xb, PT ;  /* 0x0000000b0300780c */ /* 0x008fe20003f05270 */
        /* <DEDUP_REMOVED lines=27> */
.L_x_7984:
[----:B------:R-:W-:Y:S05]  /*7700*/  BSYNC B0 ;  /* 0x0000000000007941 */ /* 0x000fea0003800000 */
.L_x_7983:
        /* <DEDUP_REMOVED lines=10> */
.L_x_7959:
[----:B------:R-:W-:-:S08]  /*77b0*/  NOP ;  /* 0x0000000000007918 */ /* 0x000fd00000000000 */
[----:B------:R-:W1:-:S00]  /*77c0*/  USETMAXREG.DEALLOC.CTAPOOL 0x20 ;  /* 0x00000020000079c8 */ /* 0x000e4000080e0500 */
[----:B------:R-:W2:Y:S01]  /*77d0*/  S2UR UR49, SR_CTAID.X ;  /* 0x00000000003179c3 */ /* 0x000ea20000002500 */
[----:B------:R-:W-:Y:S01]  /*77e0*/  UMOV UR47, 0x1 ;  /* 0x00000001002f7882 */ /* 0x000fe20000000000 */
[----:B-1----:R-:W-:Y:S01]  /*77f0*/  LOP3.LUT R22, R0, 0x3, RZ, 0xc0, !PT ;  /* 0x0000000300167812 */ /* 0x002fe200078ec0ff */
[----:B------:R-:W-:Y:S02]  /*7800*/  IMAD.MOV.U32 R19, RZ, RZ, RZ ;  /* 0x000000ffff137224 */ /* 0x000fe400078e00ff */
[----:B------:R-:W-:-:S03]  /*7810*/  IMAD.MOV.U32 R16, RZ, RZ, 0x1 ;  /* 0x00000001ff107424 */ /* 0x000fc600078e00ff */
[----:B------:R-:W2:Y:S02]  /*7820*/  LDC R3, c[0x0][0xda4] ;  /* 0x00036900ff037b82 */ /* 0x000ea40000000800 */
[----:B--2---:R-:W-:-:S13]  /*7830*/  ISETP.LE.AND P0, PT, R3, UR49, PT ;  /* 0x0000003103007c0c */ /* 0x004fda000bf03270 */
[----:B------:R-:W-:Y:S05]  /*7840*/  @P0 BRA `(.L_x_7986) ;  /* 0x0000002800700947 */ /* 0x000fea0003800000 */
[--C-:B------:R-:W-:Y:S01]  /*7850*/  SHF.R.U32.HI R5, RZ, 0x1, R2.reuse ;  /* 0x00000001ff057819 */ /* 0x100fe20000011602 */
[C---:B------:R-:W-:Y:S01]  /*7860*/  IMAD.SHL.U32 R3, R2.reuse, 0x20, RZ ;  /* 0x0000002002037824 */ /* 0x040fe200078e00ff */
[C---:B------:R-:W-:Y:S01]  /*7870*/  LOP3.LUT P0, RZ, R2.reuse, 0x4, RZ, 0xc0, !PT ;  /* 0x0000000402ff7812 */ /* 0x040fe2000780c0ff */
[C---:B------:R-:W-:Y:S01]  /*7880*/  IMAD.SHL.U32 R6, R2.reuse, 0x80, RZ ;  /* 0x0000008002067824 */ /* 0x040fe200078e00ff */
[----:B------:R-:W-:Y:S01]  /*7890*/  LOP3.LUT R7, R5, 0x20, RZ, 0xc0, !PT ;  /* 0x0000002005077812 */ /* 0x000fe200078ec0ff */
[C---:B------:R-:W-:Y:S01]  /*78a0*/  IMAD.SHL.U32 R8, R2.reuse, 0x10, RZ ;  /* 0x0000001002087824 */ /* 0x040fe200078e00ff */
[----:B------:R-:W-:Y:S01]  /*78b0*/  LOP3.LUT R4, R3, 0x80, RZ, 0xc0, !PT ;  /* 0x0000008003047812 */ /* 0x000fe200078ec0ff */
[----:B------:R-:W-:Y:S01]  /*78c0*/  IMAD.SHL.U32 R17, R2, 0x4, RZ ;  /* 0x0000000402117824 */ /* 0x000fe200078e00ff */
[----:B------:R-:W-:Y:S01]  /*78d0*/  LOP3.LUT R7, R7, 0x10, R2, 0xf8, !PT ;  /* 0x0000001007077812 */ /* 0x000fe200078ef802 */
[----:B------:R-:W-:Y:S01]  /*78e0*/  IMAD.MOV.U32 R19, RZ, RZ, RZ ;  /* 0x000000ffff137224 */ /* 0x000fe200078e00ff */
[----:B------:R-:W-:Y:S01]  /*78f0*/  LOP3.LUT R4, R4, 0x10, R5, 0xf8, !PT ;  /* 0x0000001004047812 */ /* 0x000fe200078ef805 */
[----:B------:R-:W-:Y:S01]  /*7900*/  IMAD.SHL.U32 R5, R0, 0x800, RZ ;  /* 0x0000080000057824 */ /* 0x000fe200078e00ff */
[----:B------:R-:W-:Y:S01]  /*7910*/  LOP3.LUT R7, R7, 0x380, R6, 0xf8, !PT ;  /* 0x0000038007077812 */ /* 0x000fe200078ef806 */
[----:B------:R-:W-:Y:S01]  /*7920*/  IMAD.SHL.U32 R0, R23, 0x10, RZ ;  /* 0x0000001017007824 */ /* 0x000fe200078e00ff */
[----:B------:R-:W-:Y:S01]  /*7930*/  LOP3.LUT R6, R6, 0x400, RZ, 0xc0, !PT ;  /* 0x0000040006067812 */ /* 0x000fe200078ec0ff */
[----:B------:R-:W-:Y:S01]  /*7940*/  ULDC.64 UR52, c[0x0][0x198] ;  /* 0x0000660000347ab9 */ /* 0x000fe20000000a00 */
[----:B------:R-:W-:Y:S01]  /*7950*/  LOP3.LUT R3, R3, 0x360, RZ, 0xc0, !PT ;  /* 0x0000036003037812 */ /* 0x000fe200078ec0ff */
[----:B------:R-:W-:Y:S01]  /*7960*/  ULOP3.LUT UR43, UR46, 0x1, URZ, 0xfc, !UPT ;  /* 0x000000012e2b7892 */ /* 0x000fe2000f8efc3f */
[----:B------:R-:W-:Y:S01]  /*7970*/  LOP3.LUT R5, R6, 0x800, R5, 0xf8, !PT ;  /* 0x0000080006057812 */ /* 0x000fe200078ef805 */
[----:B------:R-:W-:Y:S01]  /*7980*/  ULOP3.LUT UR48, UR46, 0x2, URZ, 0xfc, !UPT ;  /* 0x000000022e307892 */ /* 0x000fe2000f8efc3f */
[----:B------:R-:W-:Y:S01]  /*7990*/  LOP3.LUT R8, R7, 0x70, R8, 0x78, !PT ;  /* 0x0000007007087812 */ /* 0x000fe200078e7808 */
[----:B------:R-:W-:Y:S01]  /*79a0*/  ULDC UR44, c[0x0][0xc] ;  /* 0x00000300002c7ab9 */ /* 0x000fe20000000800 */
[----:B------:R-:W-:Y:S01]  /*79b0*/  LOP3.LUT R0, R3, 0x400, R0, 0xf8, !PT ;  /* 0x0000040003007812 */ /* 0x000fe200078ef800 */
[----:B------:R-:W-:Y:S01]  /*79c0*/  UMOV UR47, URZ ;  /* 0x0000003f002f7c82 */ /* 0x000fe20008000000 */
[----:B------:R-:W-:-:S02]  /*79d0*/  LOP3.LUT R17, R4, 0x10, R17, 0x78, !PT ;  /* 0x0000001004117812 */ /* 0x000fc400078e7811 */
[----:B------:R-:W-:Y:S02]  /*79e0*/  LOP3.LUT R18, R5, R8, RZ, 0xfc, !PT ;  /* 0x0000000805127212 */ /* 0x000fe400078efcff */
[----:B------:R-:W-:Y:S02]  /*79f0*/  LOP3.LUT R17, R0, R17, RZ, 0xfc, !PT ;  /* 0x0000001100117212 */ /* 0x000fe400078efcff */
[----:B------:R-:W-:Y:S01]  /*7a00*/  LOP3.LUT R26, R2, 0x1f, RZ, 0xc0, !PT ;  /* 0x0000001f021a7812 */ /* 0x000fe200078ec0ff */
[C---:B------:R-:W-:Y:S01]  /*7a10*/  VIADD R25, R18.reuse, 0x40 ;  /* 0x0000004012197836 */ /* 0x040fe20000000000 */
[----:B------:R-:W-:Y:S01]  /*7a20*/  MOV R16, 0x1 ;  /* 0x0000000100107802 */ /* 0x000fe20000000f00 */
[----:B------:R-:W-:Y:S01]  /*7a30*/  @P0 VIADD R25, R18, 0xffffffc0 ;  /* 0xffffffc012190836 */ /* 0x000fe20000000000 */
[C---:B------:R-:W-:Y:S02]  /*7a40*/  LOP3.LUT R24, R17.reuse, 0x1800, RZ, 0xfc, !PT ;  /* 0x0000180011187812 */ /* 0x040fe400078efcff */
[----:B------:R-:W-:-:S07]  /*7a50*/  LOP3.LUT R2, R17, 0x2800, RZ, 0xfc, !PT ;  /* 0x0000280011027812 */ /* 0x000fce00078efcff */
.L_x_8032:
        /* <DEDUP_REMOVED lines=31> */
[----:B--2---:R-:W-:Y:S11]  /*7c50*/  @!P0 BRA `(.L_x_7987) ;  /* 0x0000000000408947 */ /* 0x004ff60003800000 */
[----:B------:R-:W-:Y:S01]  /*7c60*/  MOV R14, 0x0 ;  /* 0x00000000000e7802 */ /* 0x000fe20000000f00 */
[----:B------:R-:W-:Y:S01]  /*7c70*/  ULDC.64 UR4, c[0x4][0x1c8] ;  /* 0x0100720000047ab9 */ /* 0x000fe20000000a00 */
[----:B------:R-:W-:Y:S01]  /*7c80*/  ULDC.64 UR6, c[0x4][0x1d0] ;  /* 0x0100740000067ab9 */ /* 0x000fe20000000a00 */
[----:B------:R-:W-:Y:S02]  /*7c90*/  IMAD.U32 R4, RZ, RZ, UR4 ;  /* 0x00000004ff047e24 */ /* 0x000fe4000f8e00ff */
[----:B------:R-:W-:Y:S01]  /*7ca0*/  IMAD.U32 R5, RZ, RZ, UR5 ;  /* 0x00000005ff057e24 */ /* 0x000fe2000f8e00ff */
[----:B------:R-:W1:Y:S01]  /*7cb0*/  LDC.64 R14, c[0x4][R14] ;  /* 0x010000000e0e7b82 */ /* 0x000e620000000a00 */
[----:B------:R-:W-:Y:S01]  /*7cc0*/  ULDC.64 UR4, c[0x4][0x40] ;  /* 0x0100100000047ab9 */ /* 0x000fe20000000a00 */
        /* <DEDUP_REMOVED lines=9> */
.L_x_7987:
[----:B------:R-:W-:-:S06]  /*7d60*/  UIADD3 UR4, UR40, 0x9000, URZ ;  /* 0x0000900028047890 */ /* 0x000fcc000fffe03f */
[----:B------:R-:W-:-:S05]  /*7d70*/  IMAD.U32 R29, RZ, RZ, UR4 ;  /* 0x00000004ff1d7e24 */ /* 0x000fca000f8e00ff */
[----:B------:R-:W-:-:S04]  /*7d80*/  LOP3.LUT P0, RZ, R29, 0x9f, RZ, 0xc0, !PT ;  /* 0x0000009f1dff7812 */ /* 0x000fc8000780c0ff */
[----:B------:R-:W-:-:S09]  /*7d90*/  P2R R0, PR, RZ, 0x1 ;  /* 0x00000001ff007803 */ /* 0x000fd20000000000 */
[----:B------:R-:W-:Y:S05]  /*7da0*/  @!P0 BRA `(.L_x_7988) ;  /* 0x0000000000408947 */ /* 0x000fea0003800000 */
        /* <DEDUP_REMOVED lines=16> */
.L_x_7988:
[----:B------:R-:W-:-:S05]  /*7eb0*/  IMAD.U32 R28, RZ, RZ, UR40 ;  /* 0x00000028ff1c7e24 */ /* 0x000fca000f8e00ff */
[----:B------:R-:W-:-:S04]  /*7ec0*/  IADD3 R27, R28, 0x3000, RZ ;  /* 0x000030001c1b7810 */ /* 0x000fc80007ffe0ff */
[----:B------:R-:W-:-:S13]  /*7ed0*/  LOP3.LUT P0, RZ, R27, 0x3ff, RZ, 0xc0, !PT ;  /* 0x000003ff1bff7812 */ /* 0x000fda000780c0ff */
        /* <DEDUP_REMOVED lines=17> */
.L_x_7989:
        /* <DEDUP_REMOVED lines=18> */
.L_x_7990:
[----:B------:R-:W-:Y:S01]  /*8110*/  ULDC.64 UR4, c[0x0][0x9f8] ;  /* 0x00027e0000047ab9 */ /* 0x000fe20000000a00 */
[----:B------:R-:W-:Y:S01]  /*8120*/  IMAD.U32 R7, RZ, RZ, UR39 ;  /* 0x00000027ff077e24 */ /* 0x000fe2000f8e00ff */
[----:B------:R-:W-:Y:S01]  /*8130*/  ISETP.NE.U32.AND P0, PT, RZ, UR4, PT ;  /* 0x00000004ff007c0c */ /* 0x000fe2000bf05070 */
[----:B------:R-:W-:Y:S01]  /*8140*/  IMAD.U32 R3, RZ, RZ, UR39 ;  /* 0x00000027ff037e24 */ /* 0x000fe2000f8e00ff */
[----:B------:R-:W1:Y:S02]  /*8150*/  LDC R0, c[0x0][0x428] ;  /* 0x00010a00ff007b82 */ /* 0x000e640000000800 */
[----:B------:R-:W-:-:S13]  /*8160*/  ISETP.NE.AND.EX P0, PT, RZ, UR5, PT, P0 ;  /* 0x00000005ff007c0c */ /* 0x000fda000bf05300 */
[----:B------:R-:W2:Y:S02]  /*8170*/  @P0 LDC.64 R4, c[0x0][0x9f8] ;  /* 0x00027e00ff040b82 */ /* 0x000ea40000000a00 */
[----:B--2---:R-:W-:-:S06]  /*8180*/  @P0 IMAD.WIDE R4, R7, 0x4, R4 ;  /* 0x0000000407040825 */ /* 0x004fcc00078e0204 */
[----:B------:R-:W2:Y:S01]  /*8190*/  LDC R7, c[0x0][0xda8] ;  /* 0x00036a00ff077b82 */ /* 0x000ea20000000800 */
[----:B------:R3:W4:Y:S01]  /*81a0*/  @P0 LDG.E R3, desc[UR50][R4.64] ;  /* 0x0000003204030981 */ /* 0x000722000c1e1900 */
[----:B-1----:R-:W-:Y:S01]  /*81b0*/  ISETP.NE.AND P0, PT, R0, 0x1, PT ;  /* 0x000000010000780c */ /* 0x002fe20003f05270 */
[----:B------:R-:W-:Y:S01]  /*81c0*/  IMAD R8, RZ, RZ, -UR45 ;  /* 0x8000002dff087e24 */ /* 0x000fe2000f8e02ff */
[----:B------:R-:W-:Y:S01]  /*81d0*/  ISETP.NE.AND P2, PT, R23, RZ, PT ;  /* 0x000000ff1700720c */ /* 0x000fe20003f45270 */
[----:B------:R-:W-:Y:S01]  /*81e0*/  UMOV UR36, URZ ;  /* 0x0000003f00247c82 */ /* 0x000fe20008000000 */
[----:B------:R-:W-:Y:S01]  /*81f0*/  UMOV UR4, 0x20 ;  /* 0x0000002000047882 */ /* 0x000fe20000000000 */
[----:B------:R-:W-:Y:S01]  /*8200*/  UMOV UR6, UR38 ;  /* 0x0000002600067c82 */ /* 0x000fe20008000000 */
[----:B------:R-:W-:Y:S01]  /*8210*/  UMOV UR7, UR39 ;  /* 0x0000002700077c82 */ /* 0x000fe20008000000 */
[----:B------:R-:W-:Y:S01]  /*8220*/  UMOV UR8, 0x40 ;  /* 0x0000004000087882 */ /* 0x000fe20000000000 */
[----:B------:R-:W-:Y:S01]  /*8230*/  UMOV UR10, UR38 ;  /* 0x00000026000a7c82 */ /* 0x000fe20008000000 */
[----:B---3--:R-:W1:Y:S01]  /*8240*/  LDC.64 R4, c[0x0][0x3f8] ;  /* 0x0000fe00ff047b82 */ /* 0x008e620000000a00 */
[----:B------:R-:W-:Y:S01]  /*8250*/  UMOV UR11, UR39 ;  /* 0x00000027000b7c82 */ /* 0x000fe20008000000 */
[----:B------:R-:W-:Y:S01]  /*8260*/  UMOV UR14, 0xffffffff ;  /* 0xffffffff000e7882 */ /* 0x000fe20000000000 */
[----:B------:R-:W-:-:S03]  /*8270*/  IMAD.U32 R20, RZ, RZ, UR38 ;  /* 0x00000026ff147e24 */ /* 0x000fc6000f8e00ff */
[----:B------:R-:W-:Y:S02]  /*8280*/  VOTEU.ALL UP1, P2 ;  /* 0x00000000003f7886 */ /* 0x000fe40001020000 */
[----:B------:R-:W3:Y:S01]  /*8290*/  @P0 LDC R0, c[0x0][0x42c] ;  /* 0x00010b00ff000b82 */ /* 0x000ee20000000800 */
[----:B--2---:R-:W-:Y:S02]  /*82a0*/  IMAD R8, R7, R8, UR49 ;  /* 0x0000003107087e24 */ /* 0x004fe4000f8e0208 */
[----:B------:R-:W-:Y:S02]  /*82b0*/  @!UP1 UIADD3 UR12, UP0, UR52, 0x270, URZ ;  /* 0x00000270340c9890 */ /* 0x000fe4000ff1e03f */
[----:B------:R-:W-:-:S03]  /*82c0*/  IMAD R8, R8, 0xc0, RZ ;  /* 0x000000c008087824 */ /* 0x000fc600078e02ff */
[----:B------:R-:W2:Y:S01]  /*82d0*/  @P0 LDC R7, c[0x0][0x430] ;  /* 0x00010c00ff070b82 */ /* 0x000ea20000000800 */
[----:B------:R-:W-:Y:S01]  /*82e0*/  @!UP1 UIADD3.X UR13, URZ, UR53, URZ, UP0, !UPT ;  /* 0x000000353f0d9290 */ /* 0x000fe200087fe43f */
[----:B------:R-:W-:Y:S02]  /*82f0*/  R2UR UR37, R8 ;  /* 0x00000000082572ca */ /* 0x000fe400000e0000 */
[----:B-1----:R-:W-:-:S04]  /*8300*/  ISETP.NE.U32.AND P1, PT, R4, RZ, PT ;  /* 0x000000ff0400720c */ /* 0x002fc80003f25070 */
[----:B------:R-:W-:Y:S01]  /*8310*/  ISETP.NE.AND.EX P1, PT, R5, RZ, PT, P1 ;  /* 0x000000ff0500720c */ /* 0x000fe20003f25310 */
[----:B---3--:R-:W-:-:S06]  /*8320*/  @P0 IMAD.HI.U32 R0, R0, UR38, RZ ;  /* 0x0000002600000c27 */ /* 0x008fcc000f8e00ff */
[----:B------:R-:W-:Y:S01]  /*8330*/  UMOV UR5, UR37 ;  /* 0x0000002500057c82 */ /* 0x000fe20008000000 */
[----:B------:R-:W-:Y:S01]  /*8340*/  UMOV UR9, UR37 ;  /* 0x0000002500097c82 */ /* 0x000fe20008000000 */
[----:B------:R1:W-:Y:S01]  /*8350*/  @!UP1 UTMAPF.L2.4D [UR36], [UR12] ;  /* 0x000000240c0095b8 */ /* 0x0003e20008018000 */
[----:B--2---:R-:W-:Y:S01]  /*8360*/  @P0 SHF.R.U32.HI R20, RZ, R7, R0 ;  /* 0x00000007ff140219 */ /* 0x004fe20000011600 */
[----:B------:R1:W-:Y:S01]  /*8370*/  @!UP1 UTMAPF.L2.4D [UR4], [UR12] ;  /* 0x000000040c0095b8 */ /* 0x0003e20008018000 */
[----:B------:R1:W-:Y:S01]  /*8380*/  @!UP1 UTMAPF.L2.4D [UR8], [UR12] ;  /* 0x000000080c0095b8 */ /* 0x0003e20008018000 */
[----:B----4-:R-:W-:Y:S02]  /*8390*/  SHF.R.S32.HI R0, RZ, 0x1f, R3 ;  /* 0x0000001fff007819 */ /* 0x010fe40000011403 */
[----:B------:R-:W-:Y:S01]  /*83a0*/  SEL R6, R3, RZ, !P1 ;  /* 0x000000ff03067207 */ /* 0x000fe20004800000 */
[----:B-1----:R-:W-:Y:S06]  /*83b0*/  BRA.DIV UR14, `(.L_x_7991) ;  /* 0x000000220ed87947 */ /* 0x002fec000b800000 */
[----:B------:R1:W2:Y:S02]  /*83c0*/  SHFL.IDX PT, R14, R22, RZ, 0x1f ;  /* 0x00001fff160e7589 */ /* 0x0002a400000e0000 */
.L_x_8048:
[----:B--2---:R-:W-:Y:S01]  /*83d0*/  ISETP.NE.AND P0, PT, R14, RZ, PT ;  /* 0x000000ff0e00720c */ /* 0x004fe20003f05270 */
[----:B------:R-:W-:Y:S01]  /*83e0*/  IMAD.MOV.U32 R12, RZ, RZ, R6 ;  /* 0x000000ffff0c7224 */ /* 0x000fe200078e0006 */
[----:B------:R-:W-:-:S11]  /*83f0*/  PLOP3.LUT P6, PT, PT, PT, PT, 0x8, 0x0 ;  /* 0x000000000000781c */ /* 0x000fd60003fce170 */
[----:B------:R-:W-:Y:S05]  /*8400*/  @P0 BRA `(.L_x_7992) ;  /* 0x0000000400f40947 */ /* 0x000fea0003800000 */
[----:B------:R-:W-:-:S06]  /*8410*/  ULEA.HI.SX32 UR4, UR41, 0xffffffff, 0x19 ;  /* 0xffffffff29047891 */ /* 0x000fcc000f8fca3f */
[----:B------:R-:W-:Y:S01]  /*8420*/  MOV R9, UR4 ;  /* 0x0000000400097c02 */ /* 0x000fe20008000f00 */
[----:B------:R-:W-:-:S03]  /*8430*/  UMOV UR4, 0xffffffff ;  /* 0xffffffff00047882 */ /* 0x000fc60000000000 */
[----:B------:R-:W-:Y:S05]  /*8440*/  BRA.DIV UR4, `(.L_x_7993) ;  /* 0x0000002204d47947 */ /* 0x000fea000b800000 */
[----:B------:R-:W-:-:S13]  /*8450*/  ELECT P6, URZ, PT ;  /* 0x00000000003f782f */ /* 0x000fda00038c0000 */
.L_x_8051:
[----:B------:R-:W-:Y:S05]  /*8460*/  @!P6 BRA `(.L_x_7994) ;  /* 0x000000040060e947 */ /* 0x000fea0003800000 */
[----:B------:R-:W-:Y:S01]  /*8470*/  IMAD.MOV.U32 R12, RZ, RZ, R3 ;  /* 0x000000ffff0c7224 */ /* 0x000fe200078e0003 */
[----:B------:R-:W-:Y:S06]  /*8480*/  @!P1 BRA `(.L_x_7995) ;  /* 0x0000000000489947 */ /* 0x000fec0003800000 */
[----:B------:R-:W2:Y:S01]  /*8490*/  LDC R10, c[0x0][0x41c] ;  /* 0x00010700ff0a7b82 */ /* 0x000ea20000000800 */
[----:B------:R-:W-:Y:S01]  /*84a0*/  IMAD.MOV.U32 R11, RZ, RZ, R9 ;  /* 0x000000ffff0b7224 */ /* 0x000fe200078e0009 */
[----:B------:R-:W-:Y:S02]  /*84b0*/  ULDC.64 UR4, c[0x0][0x408] ;  /* 0x0001020000047ab9 */ /* 0x000fe40000000a00 */
[----:B------:R-:W-:-:S04]  /*84c0*/  IMAD R12, R0, UR4, RZ ;  /* 0x00000004000c7c24 */ /* 0x000fc8000f8e02ff */
[----:B------:R-:W-:Y:S01]  /*84d0*/  IMAD R13, R3, UR5, R12 ;  /* 0x00000005030d7c24 */ /* 0x000fe2000f8e020c */
[----:B--2---:R-:W-:-:S13]  /*84e0*/  ISETP.NE.AND P0, PT, R10, 0x1, PT ;  /* 0x000000010a00780c */ /* 0x004fda0003f05270 */
[----:B------:R-:W2:Y:S02]  /*84f0*/  @P0 LDC.64 R6, c[0x0][0x420] ;  /* 0x00010800ff060b82 */ /* 0x000ea40000000a00 */
[----:B--2---:R-:W-:-:S05]  /*8500*/  @P0 IMAD.HI.U32 R6, R9, R6, RZ ;  /* 0x0000000609060227 */ /* 0x004fca00078e00ff */
[----:B------:R-:W-:-:S04]  /*8510*/  @P0 SHF.R.U32.HI R11, RZ, R7, R6 ;  /* 0x00000007ff0b0219 */ /* 0x000fc80000011606 */
[--C-:B------:R-:W-:Y:S01]  /*8520*/  SHF.R.S32.HI R7, RZ, 0x1f, R11.reuse ;  /* 0x0000001fff077819 */ /* 0x100fe2000001140b */
[----:B------:R-:W-:-:S04]  /*8530*/  IMAD.MOV.U32 R6, RZ, RZ, R11 ;  /* 0x000000ffff067224 */ /* 0x000fc800078e000b */
[----:B------:R-:W-:-:S04]  /*8540*/  IMAD.WIDE.U32 R6, R3, UR4, R6 ;  /* 0x0000000403067c25 */ /* 0x000fc8000f8e0006 */
[----:B------:R-:W-:Y:S01]  /*8550*/  IMAD.IADD R7, R7, 0x1, R13 ;  /* 0x0000000107077824 */ /* 0x000fe200078e020d */
[----:B------:R-:W-:-:S04]  /*8560*/  LEA R4, P0, R6, R4, 0x2 ;  /* 0x0000000406047211 */ /* 0x000fc800078010ff */
[----:B------:R-:W-:-:S05]  /*8570*/  LEA.HI.X R5, R6, R5, R7, 0x2, P0 ;  /* 0x0000000506057211 */ /* 0x000fca00000f1407 */
[----:B------:R2:W5:Y:S01]  /*8580*/  LDG.E R12, desc[UR50][R4.64] ;  /* 0x00000032040c7981 */ /* 0x000562000c1e1900 */
[----:B------:R-:W-:-:S04]  /*8590*/  IMAD.MOV R6, RZ, RZ, -R11 ;  /* 0x000000ffff067224 */ /* 0x000fc800078e0a0b */
[----:B------:R-:W-:-:S07]  /*85a0*/  IMAD R9, R10, R6, R9 ;  /* 0x000000060a097224 */ /* 0x000fce00078e0209 */
.L_x_7995:
[----:B------:R-:W-:Y:S02]  /*85b0*/  LEA R7, R19, UR40, 0x3 ;  /* 0x0000002813077c11 */ /* 0x000fe4000f8e18ff */
[----:B--2---:R-:W-:Y:S02]  /*85c0*/  SHF.L.U32 R4, R16, 0x1f, RZ ;  /* 0x0000001f10047819 */ /* 0x004fe400000006ff */
[----:B------:R-:W-:Y:S02]  /*85d0*/  ISETP.NE.AND P0, PT, R23, RZ, PT ;  /* 0x000000ff1700720c */ /* 0x000fe40003f05270 */
[----:B------:R-:W2:Y:S02]  /*85e0*/  SYNCS.PHASECHK.TRANS64.TRYWAIT P3, [R7+URZ+0x19c80], R4 ;  /* 0x019c8004070075a7 */ /* 0x000ea4000806017f */
[----:B--2---:R-:W-:Y:S09]  /*85f0*/  @!P3 BRA `(.L_x_7996) ;  /* 0x000000200088b947 */ /* 0x004ff20003800000 */
.L_x_8052:
[----:B------:R-:W-:Y:S05]  /*8600*/  @P0 BRA `(.L_x_7997) ;  /* 0x0000000000140947 */ /* 0x000fea0003800000 */
[----:B------:R-:W-:Y:S01]  /*8610*/  ISETP.NE.AND P3, PT, R26, RZ, PT ;  /* 0x000000ff1a00720c */ /* 0x000fe20003f65270 */
[----:B------:R-:W-:-:S04]  /*8620*/  IMAD.MOV.U32 R5, RZ, RZ, 0x3000 ;  /* 0x00003000ff057424 */ /* 0x000fc800078e00ff */
[----:B------:R3:W-:Y:S08]  /*8630*/  SYNCS.ARRIVE.TRANS64 RZ, [R7+URZ+0x19c70], R5 ;  /* 0x019c700507ff79a7 */ /* 0x0007f0000800003f */
[----:B------:R-:W-:Y:S05]  /*8640*/  @!P3 BRA `(.L_x_7997) ;  /* 0x000000000004b947 */ /* 0x000fea0003800000 */
[----:B------:R-:W-:Y:S01]  /*8650*/  BPT.TRAP 0x1 ;  /* 0x000000040000795c */ /* 0x000fe20000300000 */
.L_x_7997:
[----:B---3--:R-:W-:Y:S01]  /*8660*/  IMAD R5, R19, 0x3000, R28 ;  /* 0x0000300013057824 */ /* 0x008fe200078e021c */
[----:B------:R-:W-:Y:S01]  /*8670*/  R2UR UR9, R7 ;  /* 0x00000000070972ca */ /* 0x000fe200000e0000 */
[----:B------:R-:W-:Y:S01]  /*8680*/  IMAD.SHL.U32 R9, R9, 0x80, RZ ;  /* 0x0000008009097824 */ /* 0x000fe200078e00ff */
[----:B------:R-:W-:Y:S01]  /*8690*/  UIADD3 UR4, UP0, UR52, 0x470, URZ ;  /* 0x0000047034047890 */ /* 0x000fe2000ff1e03f */
[----:B------:R-:W-:Y:S01]  /*86a0*/  R2UR UR12, R20 ;  /* 0x00000000140c72ca */ /* 0x000fe200000e0000 */
[----:B------:R-:W-:Y:S01]  /*86b0*/  UMOV UR10, URZ ;  /* 0x0000003f000a7c82 */ /* 0x000fe20008000000 */
[----:B------:R-:W-:Y:S01]  /*86c0*/  R2UR UR15, R5 ;  /* 0x00000000050f72ca */ /* 0x000fe200000e0000 */
[----:B------:R-:W-:Y:S01]  /*86d0*/  UIADD3.X UR5, URZ, UR53, URZ, UP0, !UPT ;  /* 0x000000353f057290 */ /* 0x000fe200087fe43f */
[----:B-----5:R-:W-:Y:S01]  /*86e0*/  R2UR UR13, R12 ;  /* 0x000000000c0d72ca */ /* 0x020fe200000e0000 */
[----:B------:R-:W-:Y:S01]  /*86f0*/  UMOV UR6, 0x0 ;  /* 0x0000000000067882 */ /* 0x000fe20000000000 */
[----:B------:R-:W-:Y:S01]  /*8700*/  R2UR UR11, R9 ;  /* 0x00000000090b72ca */ /* 0x000fe200000e0000 */
[----:B------:R-:W-:Y:S01]  /*8710*/  UMOV UR7, 0x14f00000 ;  /* 0x14f0000000077882 */ /* 0x000fe20000000000 */
[----:B------:R-:W-:-:S02]  /*8720*/  UMOV UR16, 0x20 ;  /* 0x0000002000107882 */ /* 0x000fc40000000000 */
[----:B------:R-:W-:-:S05]  /*8730*/  UIADD3 UR9, UR9, 0x19c70, URZ ;  /* 0x00019c7009097890 */ /* 0x000fca000fffe03f */
        /* <DEDUP_REMOVED lines=10> */
[----:B------:R3:W-:Y:S01]  /*87e0*/  UTMALDG.4D [UR8], [UR4], desc[UR6] ;  /* 0x00000608040075b4 */ /* 0x0007e20008019000 */
[----:B------:R-:W4:Y:S02]  /*87f0*/  SYNCS.PHASECHK.TRANS64.TRYWAIT P3, [R7+URZ+0x19c40], R4 ;  /* 0x019c4004070075a7 */ /* 0x000f24000806017f */
[----:B---34-:R-:W-:Y:S05]  /*8800*/  @!P3 BRA `(.L_x_7998) ;  /* 0x000000200018b947 */ /* 0x018fea0003800000 */
.L_x_8053:
[----:B------:R-:W-:Y:S05]  /*8810*/  @P0 BRA `(.L_x_7999) ;  /* 0x0000000000140947 */ /* 0x000fea0003800000 */
[----:B------:R-:W-:Y:S01]  /*8820*/  ISETP.NE.AND P0, PT, R26, RZ, PT ;  /* 0x000000ff1a00720c */ /* 0x000fe20003f05270 */
[----:B--23--:R-:W-:-:S04]  /*8830*/  IMAD.MOV.U32 R4, RZ, RZ, 0x3000 ;  /* 0x00003000ff047424 */ /* 0x00cfc800078e00ff */
[----:B------:R4:W-:Y:S08]  /*8840*/  SYNCS.ARRIVE.TRANS64 RZ, [R7+URZ+0x19c30], R4 ;  /* 0x019c300407ff79a7 */ /* 0x0009f0000800003f */
[----:B------:R-:W-:Y:S05]  /*8850*/  @!P0 BRA `(.L_x_7999) ;  /* 0x0000000000048947 */ /* 0x000fea0003800000 */
[----:B------:R-:W-:Y:S01]  /*8860*/  BPT.TRAP 0x1 ;  /* 0x000000040000795c */ /* 0x000fe20000300000 */
.L_x_7999:
        /* <DEDUP_REMOVED lines=16> */
[----:B-----5:R-:W-:Y:S01]  /*8970*/  UMOV UR8, UR14 ;  /* 0x0000000e00087c82 */ /* 0x020fe20008000000 */
[----:B------:R-:W-:Y:S01]  /*8980*/  UMOV UR10, UR16 ;  /* 0x00000010000a7c82 */ /* 0x000fe20008000000 */
[----:B------:R-:W-:Y:S01]  /*8990*/  UMOV UR14, 0x40 ;  /* 0x00000040000e7882 */ /* 0x000fe20000000000 */
[----:B------:R5:W-:Y:S02]  /*89a0*/  UTMALDG.4D [UR8], [UR4], desc[UR6] ;  /* 0x00000608040075b4 */ /* 0x000be40008019000 */
[----:B-----5:R-:W-:Y:S01]  /*89b0*/  UMOV UR8, UR15 ;  /* 0x0000000f00087c82 */ /* 0x020fe20008000000 */
[----:B------:R-:W-:Y:S02]  /*89c0*/  UMOV UR10, UR14 ;  /* 0x0000000e000a7c82 */ /* 0x000fe40008000000 */
[----:B------:R1:W-:Y:S02]  /*89d0*/  UTMALDG.4D [UR8], [UR4], desc[UR6] ;  /* 0x00000608040075b4 */ /* 0x0003e40008019000 */
[----:B-1----:R-:W-:Y:S01]  /*89e0*/  NOP ;  /* 0x0000000000007918 */ /* 0x002fe20000000000 */
.L_x_7994:
        /* <DEDUP_REMOVED lines=10> */
[----:B--234-:R-:W-:Y:S01]  /*8a90*/  @P0 IMAD.MOV.U32 R4, RZ, RZ, 0x4800 ;  /* 0x00004800ff040424 */ /* 0x01cfe200078e00ff */
        /* <DEDUP_REMOVED lines=20> */
.L_x_7992:
[----:B------:R-:W-:-:S06]  /*8be0*/  ULOP3.LUT UR4, UR47, 0x1, URZ, 0xc, !UPT ;  /* 0x000000012f047892 */ /* 0x000fcc000f8e0c3f */
[----:B------:R-:W-:-:S05]  /*8bf0*/  IMAD.U32 R5, RZ, RZ, UR4 ;  /* 0x00000004ff057e24 */ /* 0x000fca000f8e00ff */
[----:B------:R-:W-:-:S04]  /*8c00*/  SHF.L.U32 R5, R5, 0x1f, RZ ;  /* 0x0000001f05057819 */ /* 0x000fc800000006ff */
[----:B------:R-:W2:Y:S02]  /*8c10*/  SYNCS.PHASECHK.TRANS64.TRYWAIT P0, [UR40+0x19c20], R5 ;  /* 0x019c2005ff0075a7 */ /* 0x000ea40008000168 */
[----:B--2---:R-:W-:Y:S05]  /*8c20*/  @!P0 BRA `(.L_x_8000) ;  /* 0x0000001c00248947 */ /* 0x004fea0003800000 */
.L_x_8054:
[----:B------:R-:W-:-:S06]  /*8c30*/  UISETP.GE.AND UP0, UPT, UR42, 0x81, UPT ;  /* 0x000000812a00788c */ /* 0x000fcc000bf06270 */
[----:B------:R-:W-:-:S13]  /*8c40*/  PLOP3.LUT P0, PT, PT, PT, UP0, 0x80, 0x0 ;  /* 0x000000000000781c */ /* 0x000fda0003f0f008 */
[----:B------:R-:W-:Y:S05]  /*8c50*/  @!P0 BRA `(.L_x_8001) ;  /* 0x0000000c00f08947 */ /* 0x000fea0003800000 */
[----:B------:R-:W-:Y:S01]  /*8c60*/  ULEA.HI.SX32 UR4, UR41, 0xfffffffe, 0x19 ;  /* 0xfffffffe29047891 */ /* 0x000fe2000f8fca3f */
[----:B------:R-:W-:Y:S02]  /*8c70*/  IMAD.MOV.U32 R8, RZ, RZ, R16 ;  /* 0x000000ffff087224 */ /* 0x000fe400078e0010 */
[----:B------:R-:W-:-:S03]  /*8c80*/  IMAD.MOV.U32 R9, RZ, RZ, R19 ;  /* 0x000000ffff097224 */ /* 0x000fc600078e0013 */
[----:B------:R-:W-:-:S07]  /*8c90*/  IMAD.U32 R13, RZ, RZ, UR4 ;  /* 0x00000004ff0d7e24 */ /* 0x000fce000f8e00ff */
.L_x_8025:
[----:B------:R-:W-:Y:S01]  /*8ca0*/  VIADD R19, R9, 0x1 ;  /* 0x0000000109137836 */ /* 0x000fe20000000000 */
[----:B------:R-:W-:Y:S04]  /*8cb0*/  BSSY B0, `(.L_x_8002) ;  /* 0x000009d000007945 */ /* 0x000fe80003800000 */
[----:B------:R-:W-:-:S04]  /*8cc0*/  ISETP.NE.AND P0, PT, R19, 0x2, PT ;  /* 0x000000021300780c */ /* 0x000fc80003f05270 */
[----:B--2---:R-:W-:Y:S02]  /*8cd0*/  SEL R5, RZ, 0x1, P0 ;  /* 0x00000001ff057807 */ /* 0x004fe40000000000 */
[----:B------:R-:W-:Y:S02]  /*8ce0*/  SEL R19, R19, RZ, P0 ;  /* 0x000000ff13137207 */ /* 0x000fe40000000000 */
[----:B------:R-:W-:Y:S01]  /*8cf0*/  LOP3.LUT R16, R8, R5, RZ, 0x3c, !PT ;  /* 0x0000000508107212 */ /* 0x000fe200078e3cff */
[----:B---3--:R-:W-:Y:S06]  /*8d00*/  @!P6 BRA `(.L_x_8003) ;  /* 0x00000008005ce947 */ /* 0x008fec0003800000 */
        /* <DEDUP_REMOVED lines=8> */
[----:B------:R-:W-:Y:S01]  /*8d90*/  @P0 SHF.R.U32.HI R11, RZ, R5, R4 ;  /* 0x00000005ff0b0219 */ /* 0x000fe20000011604 */
[----:B------:R-:W-:-:S03]  /*8da0*/  IMAD R4, R0, UR4, RZ ;  /* 0x0000000400047c24 */ /* 0x000fc6000f8e02ff */
[--C-:B------:R-:W-:Y:S01]  /*8db0*/  SHF.R.S32.HI R5, RZ, 0x1f, R11.reuse ;  /* 0x0000001fff057819 */ /* 0x100fe2000001140b */
[----:B------:R-:W-:Y:S02]  /*8dc0*/  IMAD R15, R3, UR5, R4 ;  /* 0x00000005030f7c24 */ /* 0x000fe4000f8e0204 */
[----:B------:R-:W-:-:S04]  /*8dd0*/  IMAD.MOV.U32 R4, RZ, RZ, R11 ;  /* 0x000000ffff047224 */ /* 0x000fc800078e000b */
[----:B------:R-:W-:Y:S01]  /*8de0*/  IMAD.WIDE.U32 R6, R3, UR4, R4 ;  /* 0x0000000403067c25 */ /* 0x000fe2000f8e0004 */
[----:B------:R-:W-:-:S03]  /*8df0*/  ULDC.64 UR4, c[0x0][0x3f8] ;  /* 0x0000fe0000047ab9 */ /* 0x000fc60000000a00 */
[----:B------:R-:W-:Y:S01]  /*8e00*/  IMAD.IADD R5, R15, 0x1, R7 ;  /* 0x000000010f057824 */ /* 0x000fe200078e0207 */
[----:B------:R-:W-:-:S04]  /*8e10*/  LEA R4, P0, R6, UR4, 0x2 ;  /* 0x0000000406047c11 */ /* 0x000fc8000f8010ff */
[----:B------:R-:W-:-:S05]  /*8e20*/  LEA.HI.X R5, R6, UR5, R5, 0x2, P0 ;  /* 0x0000000506057c11 */ /* 0x000fca00080f1405 */
[----:B------:R2:W5:Y:S01]  /*8e30*/  LDG.E R12, desc[UR50][R4.64] ;  /* 0x00000032040c7981 */ /* 0x000562000c1e1900 */
[----:B------:R-:W-:-:S04]  /*8e40*/  IMAD.MOV R6, RZ, RZ, -R11 ;  /* 0x000000ffff067224 */ /* 0x000fc800078e0a0b */
[----:B------:R-:W-:-:S07]  /*8e50*/  IMAD R10, R10, R6, R13 ;  /* 0x000000060a0a7224 */ /* 0x000fce00078e020d */
.L_x_8004:
[----:B------:R-:W-:Y:S01]  /*8e60*/  LEA R7, R19, UR40, 0x3 ;  /* 0x0000002813077c11 */ /* 0x000fe2000f8e18ff */
[----:B------:R-:W-:Y:S01]  /*8e70*/  BSSY B1, `(.L_x_8005) ;  /* 0x0000005000017945 */ /* 0x000fe20003800000 */
[----:B--2---:R-:W-:Y:S02]  /*8e80*/  SHF.L.U32 R4, R16, 0x1f, RZ ;  /* 0x0000001f10047819 */ /* 0x004fe400000006ff */
[----:B------:R-:W-:Y:S02]  /*8e90*/  ISETP.NE.AND P3, PT, R23, RZ, PT ;  /* 0x000000ff1700720c */ /* 0x000fe40003f65270 */
[----:B------:R-:W2:Y:S02]  /*8ea0*/  SYNCS.PHASECHK.TRANS64.TRYWAIT P0, [R7+URZ+0x19c80], R4 ;  /* 0x019c8004070075a7 */ /* 0x000ea4000800017f */
[----:B--2---:R-:W-:Y:S09]  /*8eb0*/  @!P0 BRA `(.L_x_8006) ;  /* 0x0000001800948947 */ /* 0x004ff20003800000 */
.L_x_8055:
[----:B------:R-:W-:Y:S05]  /*8ec0*/  BSYNC B1 ;  /* 0x0000000000017941 */ /* 0x000fea0003800000 */
.L_x_8005:
[----:B------:R-:W-:Y:S04]  /*8ed0*/  BSSY B1, `(.L_x_8007) ;  /* 0x0000007000017945 */ /* 0x000fe80003800000 */
[----:B------:R-:W-:Y:S05]  /*8ee0*/  @P3 BRA `(.L_x_8008) ;  /* 0x0000000000143947 */ /* 0x000fea0003800000 */
[----:B------:R-:W-:Y:S01]  /*8ef0*/  ISETP.NE.AND P0, PT, R26, RZ, PT ;  /* 0x000000ff1a00720c */ /* 0x000fe20003f05270 */
[----:B------:R-:W-:-:S04]  /*8f00*/  IMAD.MOV.U32 R6, RZ, RZ, 0x3000 ;  /* 0x00003000ff067424 */ /* 0x000fc800078e00ff */
[----:B------:R3:W-:Y:S08]  /*8f10*/  SYNCS.ARRIVE.TRANS64 RZ, [R7+URZ+0x19c70], R6 ;  /* 0x019c700607ff79a7 */ /* 0x0007f0000800003f */
[----:B------:R-:W-:Y:S05]  /*8f20*/  @!P0 BRA `(.L_x_8008) ;  /* 0x0000000000048947 */ /* 0x000fea0003800000 */
[----:B------:R-:W-:Y:S01]  /*8f30*/  BPT.TRAP 0x1 ;  /* 0x000000040000795c */ /* 0x000fe20000300000 */
.L_x_8008:
[----:B------:R-:W-:Y:S05]  /*8f40*/  BSYNC B1 ;  /* 0x0000000000017941 */ /* 0x000fea0003800000 */
.L_x_8007:
[----:B------:R-:W-:Y:S01]  /*8f50*/  IMAD.MOV.U32 R11, RZ, RZ, RZ ;  /* 0x000000ffff0b7224 */ /* 0x000fe200078e00ff */
[----:B------:R-:W-:Y:S01]  /*8f60*/  R2UR UR12, R20 ;  /* 0x00000000140c72ca */ /* 0x000fe200000e0000 */
[----:B---3--:R-:W-:Y:S01]  /*8f70*/  IMAD R6, R19, 0x3000, R28 ;  /* 0x0000300013067824 */ /* 0x008fe200078e021c */
[----:B------:R-:W-:Y:S01]  /*8f80*/  UIADD3 UR4, UP0, UR52, 0x470, URZ ;  /* 0x0000047034047890 */ /* 0x000fe2000ff1e03f */
[----:B------:R-:W-:Y:S01]  /*8f90*/  PLOP3.LUT P0, PT, PT, PT, PT, 0x80, 0x0 ;  /* 0x000000000000781c */ /* 0x000fe20003f0f070 */
[----:B------:R-:W-:Y:S01]  /*8fa0*/  IMAD.SHL.U32 R10, R10, 0x80, RZ ;  /* 0x000000800a0a7824 */ /* 0x000fe200078e00ff */
[----:B------:R-:W-:Y:S01]  /*8fb0*/  R2UR UR10, R11 ;  /* 0x000000000b0a72ca */ /* 0x000fe200000e0000 */
[----:B------:R-:W-:Y:S01]  /*8fc0*/  VIADD R5, R7, 0x19c70 ;  /* 0x00019c7007057836 */ /* 0x000fe20000000000 */
[----:B------:R-:W-:Y:S01]  /*8fd0*/  IADD3 R14, R6, 0x9000, RZ ;  /* 0x00009000060e7810 */ /* 0x000fe20007ffe0ff */
[----:B------:R-:W-:Y:S01]  /*8fe0*/  UIADD3.X UR5, URZ, UR53, URZ, UP0, !UPT ;  /* 0x000000353f057290 */ /* 0x000fe200087fe43f */
[----:B------:R-:W-:Y:S01]  /*8ff0*/  UMOV UR6, 0x0 ;  /* 0x0000000000067882 */ /* 0x000fe20000000000 */
[----:B------:R-:W-:-:S10]  /*9000*/  UMOV UR7, 0x14f00000 ;  /* 0x14f0000000077882 */ /* 0x000fd40000000000 */
.L_x_8009:
        /* <DEDUP_REMOVED lines=16> */
.L_x_8010:
        /* <DEDUP_REMOVED lines=16> */
.L_x_8011:
        /* <DEDUP_REMOVED lines=12> */
.L_x_8056:
[----:B------:R-:W-:Y:S05]  /*92d0*/  BSYNC B1 ;  /* 0x0000000000017941 */ /* 0x000fea0003800000 */
.L_x_8012:
[----:B------:R-:W-:Y:S01]  /*92e0*/  BSSY B1, `(.L_x_8014) ;  /* 0x0000009000017945 */ /* 0x000fe20003800000 */
[----:B--23--:R-:W-:Y:S02]  /*92f0*/  IMAD.MOV.U32 R4, RZ, RZ, 0x0 ;  /* 0x00000000ff047424 */ /* 0x00cfe400078e00ff */
[----:B------:R-:W-:Y:S01]  /*9300*/  IMAD.MOV.U32 R5, RZ, RZ, 0x14f00000 ;  /* 0x14f00000ff057424 */ /* 0x000fe200078e00ff */
[----:B------:R-:W-:Y:S06]  /*9310*/  @P3 BRA `(.L_x_8015) ;  /* 0x0000000000143947 */ /* 0x000fec0003800000 */
[----:B------:R-:W-:Y:S01]  /*9320*/  ISETP.NE.AND P0, PT, R26, RZ, PT ;  /* 0x000000ff1a00720c */ /* 0x000fe20003f05270 */
[----:B------:R-:W-:-:S04]  /*9330*/  IMAD.MOV.U32 R21, RZ, RZ, 0x3000 ;  /* 0x00003000ff157424 */ /* 0x000fc800078e00ff */
[----:B------:R2:W-:Y:S08]  /*9340*/  SYNCS.ARRIVE.TRANS64 RZ, [R7+URZ+0x19c30], R21 ;  /* 0x019c301507ff79a7 */ /* 0x0005f0000800003f */
[----:B------:R-:W-:Y:S05]  /*9350*/  @!P0 BRA `(.L_x_8015) ;  /* 0x0000000000048947 */ /* 0x000fea0003800000 */
[----:B------:R-:W-:Y:S01]  /*9360*/  BPT.TRAP 0x1 ;  /* 0x000000040000795c */ /* 0x000fe20000300000 */
.L_x_8015:
[----:B------:R-:W-:Y:S05]  /*9370*/  BSYNC B1 ;  /* 0x0000000000017941 */ /* 0x000fea0003800000 */
.L_x_8014:
[----:B------:R-:W-:Y:S01]  /*9380*/  R2UR UR6, R4 ;  /* 0x00000000040672ca */ /* 0x000fe200000e0000 */
[----:B------:R-:W-:Y:S01]  /*9390*/  UIADD3 UR4, UP0, UR52, 0x370, URZ ;  /* 0x0000037034047890 */ /* 0x000fe2000ff1e03f */
[----:B------:R-:W-:Y:S01]  /*93a0*/  R2UR UR7, R5 ;  /* 0x00000000050772ca */ /* 0x000fe200000e0000 */
[----:B--2---:R-:W-:Y:S01]  /*93b0*/  VIADD R7, R7, 0x19c30 ;  /* 0x00019c3007077836 */ /* 0x004fe20000000000 */
[----:B------:R-:W-:Y:S01]  /*93c0*/  R2UR UR12, R20 ;  /* 0x00000000140c72ca */ /* 0x000fe200000e0000 */
[----:B------:R-:W-:Y:S01]  /*93d0*/  UIADD3.X UR5, URZ, UR53, URZ, UP0, !UPT ;  /* 0x000000353f057290 */ /* 0x000fe200087fe43f */
[----:B------:R-:W-:Y:S01]  /*93e0*/  R2UR UR10, R11 ;  /* 0x000000000b0a72ca */ /* 0x000fe200000e0000 */
[----:B------:R-:W-:Y:S01]  /*93f0*/  VIADD R11, R6, 0x13800 ;  /* 0x00013800060b7836 */ /* 0x000fe20000000000 */
[----:B------:R-:W-:-:S13]  /*9400*/  PLOP3.LUT P0, PT, PT, PT, PT, 0x80, 0x0 ;  /* 0x000000000000781c */ /* 0x000fda0003f0f070 */
.L_x_8016:
        /* <DEDUP_REMOVED lines=15> */
.L_x_8017:
        /* <DEDUP_REMOVED lines=15> */
.L_x_8018:
        /* <DEDUP_REMOVED lines=9> */
.L_x_8003:
[----:B------:R-:W-:Y:S05]  /*9680*/  BSYNC B0 ;  /* 0x0000000000007941 */ /* 0x000fea0003800000 */
.L_x_8002:
[----:B------:R-:W-:-:S06]  /*9690*/  UISETP.NE.AND UP0, UPT, UR43, 0x3, UPT ;  /* 0x000000032b00788c */ /* 0x000fcc000bf05270 */
[----:B------:R-:W-:-:S13]  /*96a0*/  PLOP3.LUT P0, PT, PT, PT, UP0, 0x80, 0x0 ;  /* 0x000000000000781c */ /* 0x000fda0003f0f008 */
[----:B------:R-:W-:Y:S05]  /*96b0*/  @!P0 BRA `(.L_x_8019) ;  /* 0x0000000000048947 */ /* 0x000fea0003800000 */
[----:B------:R-:W-:Y:S01]  /*96c0*/  BPT.TRAP 0x1 ;  /* 0x000000040000795c */ /* 0x000fe20000300000 */
.L_x_8019:
[----:B------:R-:W-:Y:S01]  /*96d0*/  LOP3.LUT R5, R8, 0x1, RZ, 0x3c, !PT ;  /* 0x0000000108057812 */ /* 0x000fe200078e3cff */
[----:B------:R-:W-:Y:S01]  /*96e0*/  IMAD.U32 R4, RZ, RZ, UR48 ;  /* 0x00000030ff047e24 */ /* 0x000fe2000f8e00ff */
[----:B------:R-:W-:Y:S01]  /*96f0*/  LEA R14, R9, UR40, 0x3 ;  /* 0x00000028090e7c11 */ /* 0x000fe2000f8e18ff */
[----:B------:R-:W-:Y:S01]  /*9700*/  BSSY B0, `(.L_x_8020) ;  /* 0x0000005000007945 */ /* 0x000fe20003800000 */
[----:B------:R-:W-:Y:S02]  /*9710*/  SHF.L.U32 R5, R5, 0x1f, RZ ;  /* 0x0000001f05057819 */ /* 0x000fe400000006ff */
[----:B------:R-:W-:Y:S02]  /*9720*/  ISETP.NE.AND P0, PT, R4, 0x3, PT ;  /* 0x000000030400780c */ /* 0x000fe40003f05270 */
[----:B------:R-:W2:Y:S02]  /*9730*/  SYNCS.PHASECHK.TRANS64.TRYWAIT P3, [R14+URZ+0x19c70], R5 ;  /* 0x019c70050e0075a7 */ /* 0x000ea4000806017f */
[----:B--2---:R-:W-:Y:S09]  /*9740*/  @!P3 BRA `(.L_x_8021) ;  /* 0x000000100098b947 */ /* 0x004ff20003800000 */
.L_x_8057:
[----:B------:R-:W-:Y:S05]  /*9750*/  BSYNC B0 ;  /* 0x0000000000007941 */ /* 0x000fea0003800000 */
.L_x_8020:
[----:B------:R-:W-:Y:S05]  /*9760*/  @!P0 BRA `(.L_x_8022) ;  /* 0x0000000000048947 */ /* 0x000fea0003800000 */
[----:B------:R-:W-:Y:S01]  /*9770*/  BPT.TRAP 0x1 ;  /* 0x000000040000795c */ /* 0x000fe20000300000 */
.L_x_8022:
[----:B--2---:R-:W-:Y:S01]  /*9780*/  SHF.L.U32 R5, R8, 0x1f, RZ ;  /* 0x0000001f08057819 */ /* 0x004fe200000006ff */
[----:B------:R-:W-:-:S03]  /*9790*/  IMAD R15, R9, 0x3000, RZ ;  /* 0x00003000090f7824 */ /* 0x000fc600078e02ff */
[----:B------:R-:W2:Y:S02]  /*97a0*/  SYNCS.PHASECHK.TRANS64.TRYWAIT P3, [R14+URZ+0x19c60], R5 ;  /* 0x019c60050e0075a7 */ /* 0x000ea4000806017f */
[----:B--2---:R-:W-:Y:S05]  /*97b0*/  @!P3 BRA `(.L_x_8023) ;  /* 0x000000100090b947 */ /* 0x004fea0003800000 */
.L_x_8058:
[C---:B------:R-:W-:Y:S01]  /*97c0*/  LOP3.LUT R21, R15.reuse, R17, RZ, 0xfc, !PT ;  /* 0x000000110f157212 */ /* 0x040fe200078efcff */
[----:B------:R-:W-:Y:S05]  /*97d0*/  WARPSYNC.ALL ;  /* 0x0000000000007948 */ /* 0x000fea0003800000 */
[----:B--2---:R2:W3:Y:S02]  /*97e0*/  LDSM.16.MT88.4 R4, [R21+UR40+0x9000] ;  /* 0x009000281504783b */ /* 0x0044e40008004200 */
[----:B--2---:R-:W-:Y:S01]  /*97f0*/  VIADD R21, R15, 0x1000 ;  /* 0x000010000f157836 */ /* 0x004fe20000000000 */
[C-C-:B---3--:R-:W-:Y:S02]  /*9800*/  PRMT R8, R4.reuse, 0x6420, R5.reuse ;  /* 0x0000642004087816 */ /* 0x148fe40000000005 */
[----:B------:R-:W-:-:S02]  /*9810*/  PRMT R9, R4, 0x7531, R5 ;  /* 0x0000753104097816 */ /* 0x000fc40000000005 */
[-C--:B------:R-:W-:Y:S02]  /*9820*/  LOP3.LUT R4, R15, R18.reuse, RZ, 0xfc, !PT ;  /* 0x000000120f047212 */ /* 0x080fe400078efcff */
[C-C-:B------:R-:W-:Y:S02]  /*9830*/  PRMT R10, R6.reuse, 0x6420, R7.reuse ;  /* 0x00006420060a7816 */ /* 0x140fe40000000007 */
[----:B------:R-:W-:Y:S01]  /*9840*/  PRMT R11, R6, 0x7531, R7 ;  /* 0x00007531060b7816 */ /* 0x000fe20000000007 */
[----:B------:R-:W-:Y:S01]  /*9850*/  IMAD.IADD R29, R27, 0x1, R4 ;  /* 0x000000011b1d7824 */ /* 0x000fe200078e0204 */
[C---:B------:R-:W-:Y:S02]  /*9860*/  LOP3.LUT R4, R21.reuse, R17, RZ, 0xfc, !PT ;  /* 0x0000001115047212 */ /* 0x040fe400078efcff */
[----:B------:R-:W-:Y:S02]  /*9870*/  LOP3.LUT R21, R21, R18, RZ, 0xfc, !PT ;  /* 0x0000001215157212 */ /* 0x000fe400078efcff */
[----:B------:R2:W-:Y:S03]  /*9880*/  STSM.16.M88.4 [R29], R8 ;  /* 0x000000081d007844 */ /* 0x0005e60000000200 */
[----:B------:R-:W-:Y:S01]  /*9890*/  IMAD.IADD R21, R27, 0x1, R21 ;  /* 0x000000011b157824 */ /* 0x000fe200078e0215 */
[----:B------:R-:W3:Y:S01]  /*98a0*/  LDSM.16.MT88.4 R4, [R4+UR40+0x9000] ;  /* 0x009000280404783b */ /* 0x000ee20008004200 */
[----:B--2---:R-:W-:Y:S01]  /*98b0*/  VIADD R29, R15, 0x2000 ;  /* 0x000020000f1d7836 */ /* 0x004fe20000000000 */
[----:B---3--:R-:W-:-:S02]  /*98c0*/  PRMT R8, R4, 0x6420, R5 ;  /* 0x0000642004087816 */ /* 0x008fc40000000005 */
[----:B------:R-:W-:Y:S02]  /*98d0*/  PRMT R9, R4, 0x7531, R5 ;  /* 0x0000753104097816 */ /* 0x000fe40000000005 */
[C-C-:B------:R-:W-:Y:S02]  /*98e0*/  PRMT R10, R6.reuse, 0x6420, R7.reuse ;  /* 0x00006420060a7816 */ /* 0x140fe40000000007 */
[----:B------:R-:W-:Y:S02]  /*98f0*/  PRMT R11, R6, 0x7531, R7 ;  /* 0x00007531060b7816 */ /* 0x000fe40000000007 */
[----:B------:R-:W-:-:S03]  /*9900*/  LOP3.LUT R5, R29, R17, RZ, 0xfc, !PT ;  /* 0x000000111d057212 */ /* 0x000fc600078efcff */
[----:B------:R2:W-:Y:S04]  /*9910*/  STSM.16.M88.4 [R21], R8 ;  /* 0x0000000815007844 */ /* 0x0005e80000000200 */
[----:B------:R-:W3:Y:S01]  /*9920*/  LDSM.16.MT88.4 R4, [R5+UR40+0x9000] ;  /* 0x009000280504783b */ /* 0x000ee20008004200 */
[----:B--2---:R-:W-:Y:S02]  /*9930*/  IADD3 R21, R27, R25, R15 ;  /* 0x000000191b157210 */ /* 0x004fe40007ffe00f */
[C-C-:B---3--:R-:W-:Y:S02]  /*9940*/  PRMT R8, R4.reuse, 0x6420, R5.reuse ;  /* 0x0000642004087816 */ /* 0x148fe40000000005 */
[----:B------:R-:W-:Y:S02]  /*9950*/  PRMT R9, R4, 0x7531, R5 ;  /* 0x0000753104097816 */ /* 0x000fe40000000005 */
[----:B------:R-:W-:-:S02]  /*9960*/  LOP3.LUT R4, R29, R18, RZ, 0xfc, !PT ;  /* 0x000000121d047212 */ /* 0x000fc400078efcff */
[C-C-:B------:R-:W-:Y:S02]  /*9970*/  PRMT R10, R6.reuse, 0x6420, R7.reuse ;  /* 0x00006420060a7816 */ /* 0x140fe40000000007 */
[----:B------:R-:W-:Y:S01]  /*9980*/  PRMT R11, R6, 0x7531, R7 ;  /* 0x00007531060b7816 */ /* 0x000fe20000000007 */
[----:B------:R-:W-:Y:S01]  /*9990*/  IMAD.IADD R29, R27, 0x1, R4 ;  /* 0x000000011b1d7824 */ /* 0x000fe200078e0204 */
[----:B------:R-:W-:-:S04]  /*99a0*/  LOP3.LUT R4, R15, 0x800, R17, 0xfe, !PT ;  /* 0x000008000f047812 */ /* 0x000fc800078efe11 */
[----:B------:R-:W-:Y:S04]  /*99b0*/  STSM.16.M88.4 [R29], R8 ;  /* 0x000000081d007844 */ /* 0x000fe80000000200 */
[----:B------:R-:W2:Y:S02]  /*99c0*/  LDSM.16.MT88.4 R4, [R4+UR40+0x9000] ;  /* 0x009000280404783b */ /* 0x000ea40008004200 */
[C-C-:B--2---:R-:W-:Y:S02]  /*99d0*/  PRMT R8, R4.reuse, 0x6420, R5.reuse ;  /* 0x0000642004087816 */ /* 0x144fe40000000005 */
[----:B------:R-:W-:Y:S02]  /*99e0*/  PRMT R9, R4, 0x7531, R5 ;  /* 0x0000753104097816 */ /* 0x000fe40000000005 */
[----:B------:R-:W-:-:S02]  /*99f0*/  PRMT R10, R6, 0x6420, R7 ;  /* 0x00006420060a7816 */ /* 0x000fc40000000007 */
[----:B------:R-:W-:Y:S02]  /*9a00*/  PRMT R11, R6, 0x7531, R7 ;  /* 0x00007531060b7816 */ /* 0x000fe40000000007 */
[----:B------:R-:W-:-:S03]  /*9a10*/  IADD3 R5, R24, UR40, R15 ;  /* 0x0000002818057c10 */ /* 0x000fc6000fffe00f */
[----:B------:R-:W-:Y:S04]  /*9a20*/  STSM.16.M88.4 [R21], R8 ;  /* 0x0000000815007844 */ /* 0x000fe80000000200 */
[----:B------:R-:W2:Y:S02]  /*9a30*/  LDSM.16.MT88.4 R4, [R5+0x9000] ;  /* 0x009000000504783b */ /* 0x000ea40000004200 */
[C-C-:B--2---:R-:W-:Y:S02]  /*9a40*/  PRMT R8, R4.reuse, 0x6420, R5.reuse ;  /* 0x0000642004087816 */ /* 0x144fe40000000005 */
[----:B------:R-:W-:Y:S02]  /*9a50*/  PRMT R9, R4, 0x7531, R5 ;  /* 0x0000753104097816 */ /* 0x000fe40000000005 */
[----:B------:R-:W-:-:S02]  /*9a60*/  PRMT R10, R6, 0x6420, R7 ;  /* 0x00006420060a7816 */ /* 0x000fc40000000007 */
[----:B------:R-:W-:Y:S02]  /*9a70*/  PRMT R11, R6, 0x7531, R7 ;  /* 0x00007531060b7816 */ /* 0x000fe40000000007 */
[----:B------:R-:W-:-:S03]  /*9a80*/  IADD3 R4, R2, UR40, R15 ;  /* 0x0000002802047c10 */ /* 0x000fc6000fffe00f */
        /* <DEDUP_REMOVED lines=15> */
.L_x_8024:
[----:B---3--:R3:W-:Y:S01]  /*9b80*/  SYNCS.ARRIVE.TRANS64.A1T0 RZ, [R14+URZ+0x19c50], RZ ;  /* 0x019c50ff0eff79a7 */ /* 0x0087e2000810003f */
[----:B------:R-:W-:Y:S01]  /*9b90*/  BAR.SYNC.DEFER_BLOCKING 0x2, 0x80 ;  /* 0x0082000000007b1d */ /* 0x000fe20000010000 */
[C---:B------:R-:W-:Y:S01]  /*9ba0*/  ISETP.GT.AND P0, PT, R13.reuse, RZ, PT ;  /* 0x000000ff0d00720c */ /* 0x040fe20003f04270 */
[----:B------:R-:W-:Y:S02]  /*9bb0*/  @!P2 VIADD R4, R14, 0x19c80 ;  /* 0x00019c800e04a836 */ /* 0x000fe40000000000 */
[----:B------:R-:W-:Y:S02]  /*9bc0*/  VIADD R13, R13, 0xffffffff ;  /* 0xffffffff0d0d7836 */ /* 0x000fe40000000000 */
[----:B--2---:R-:W-:Y:S01]  /*9bd0*/  IMAD.MOV.U32 R8, RZ, RZ, R16 ;  /* 0x000000ffff087224 */ /* 0x004fe200078e0010 */
[----:B------:R-:W-:Y:S01]  /*9be0*/  @!P2 PRMT R4, RZ, 0x654, R4 ;  /* 0x00000654ff04a816 */ /* 0x000fe20000000004 */
[----:B------:R-:W-:-:S03]  /*9bf0*/  IMAD.MOV.U32 R9, RZ, RZ, R19 ;  /* 0x000000ffff097224 */ /* 0x000fc600078e0013 */
[----:B------:R3:W-:Y:S03]  /*9c00*/  @!P2 SYNCS.ARRIVE.TRANS64.RED.A1T0 RZ, [R4+URZ], RZ ;  /* 0x000000ff04ffa9a7 */ /* 0x0007e6000810043f */
[----:B------:R-:W-:Y:S05]  /*9c10*/  @P0 BRA `(.L_x_8025) ;  /* 0xfffffff000200947 */ /* 0x000fea000383ffff */
.L_x_8001:
[----:B------:R-:W-:-:S06]  /*9c20*/  UISETP.NE.AND UP0, UPT, UR43, 0x3, UPT ;  /* 0x000000032b00788c */ /* 0x000fcc000bf05270 */
[----:B------:R-:W-:-:S13]  /*9c30*/  PLOP3.LUT P0, PT, PT, PT, UP0, 0x80, 0x0 ;  /* 0x000000000000781c */ /* 0x000fda0003f0f008 */
[----:B------:R-:W-:Y:S05]  /*9c40*/  @!P0 BRA `(.L_x_8026) ;  /* 0x0000000000048947 */ /* 0x000fea0003800000 */
[----:B------:R-:W-:Y:S01]  /*9c50*/  BPT.TRAP 0x1 ;  /* 0x000000040000795c */ /* 0x000fe20000300000 */
.L_x_8026:
[----:B------:R-:W-:Y:S01]  /*9c60*/  LOP3.LUT R3, R16, 0x1, RZ, 0x3c, !PT ;  /* 0x0000000110037812 */ /* 0x000fe200078e3cff */
[----:B---3--:R-:W-:Y:S01]  /*9c70*/  IMAD.U32 R4, RZ, RZ, UR48 ;  /* 0x00000030ff047e24 */ /* 0x008fe2000f8e00ff */
[----:B------:R-:W-:Y:S01]  /*9c80*/  LEA R0, R19, UR40, 0x3 ;  /* 0x0000002813007c11 */ /* 0x000fe2000f8e18ff */
[----:B------:R-:W-:Y:S01]  /*9c90*/  BSSY B0, `(.L_x_8027) ;  /* 0x0000005000007945 */ /* 0x000fe20003800000 */
[----:B------:R-:W-:Y:S02]  /*9ca0*/  SHF.L.U32 R3, R3, 0x1f, RZ ;  /* 0x0000001f03037819 */ /* 0x000fe400000006ff */
[----:B------:R-:W-:Y:S02]  /*9cb0*/  ISETP.NE.AND P1, PT, R4, 0x3, PT ;  /* 0x000000030400780c */ /* 0x000fe40003f25270 */
[----:B------:R-:W3:Y:S02]  /*9cc0*/  SYNCS.PHASECHK.TRANS64.TRYWAIT P0, [R0+URZ+0x19c70], R3 ;  /* 0x019c7003000075a7 */ /* 0x000ee4000800017f */
[----:B---3--:R-:W-:Y:S09]  /*9cd0*/  @!P0 BRA `(.L_x_8028) ;  /* 0x0000000c005c8947 */ /* 0x008ff20003800000 */
.L_x_8059:
[----:B------:R-:W-:Y:S05]  /*9ce0*/  BSYNC B0 ;  /* 0x0000000000007941 */ /* 0x000fea0003800000 */
.L_x_8027:
[----:B------:R-:W-:Y:S05]  /*9cf0*/  @!P1 BRA `(.L_x_8029) ;  /* 0x0000000000049947 */ /* 0x000fea0003800000 */
[----:B------:R-:W-:Y:S01]  /*9d00*/  BPT.TRAP 0x1 ;  /* 0x000000040000795c */ /* 0x000fe20000300000 */
.L_x_8029:
[----:B--2---:R-:W-:Y:S01]  /*9d10*/  SHF.L.U32 R5, R16, 0x1f, RZ ;  /* 0x0000001f10057819 */ /* 0x004fe200000006ff */
[----:B---3--:R-:W-:-:S03]  /*9d20*/  IMAD R3, R19, 0x3000, RZ ;  /* 0x0000300013037824 */ /* 0x008fc600078e02ff */
[----:B------:R-:W2:Y:S02]  /*9d30*/  SYNCS.PHASECHK.TRANS64.TRYWAIT P0, [R0+URZ+0x19c60], R5 ;  /* 0x019c6005000075a7 */ /* 0x000ea4000800017f */
[----:B------:R-:W-:Y:S01]  /*9d40*/  LOP3.LUT R12, R3, R17, RZ, 0xfc, !PT ;  /* 0x00000011030c7212 */ /* 0x000fe200078efcff */
[----:B--2---:R-:W-:Y:S06]  /*9d50*/  @!P0 BRA `(.L_x_8030) ;  /* 0x0000000c00508947 */ /* 0x004fec0003800000 */
.L_x_8060:
[----:B------:R-:W-:Y:S05]  /*9d60*/  WARPSYNC.ALL ;  /* 0x0000000000007948 */ /* 0x000fea0003800000 */
[----:B--2---:R2:W3:Y:S01]  /*9d70*/  LDSM.16.MT88.4 R4, [R12+UR40+0x9000] ;  /* 0x009000280c04783b */ /* 0x0044e20008004200 */
[----:B------:R-:W-:-:S04]  /*9d80*/  IADD3 R14, R3, 0x1000, RZ ;  /* 0x00001000030e7810 */ /* 0x000fc80007ffe0ff */
[C---:B------:R-:W-:Y:S02]  /*9d90*/  LOP3.LUT R15, R14.reuse, R17, RZ, 0xfc, !PT ;  /* 0x000000110e0f7212 */ /* 0x040fe400078efcff */
[----:B------:R-:W-:Y:S01]  /*9da0*/  LOP3.LUT R14, R14, R18, RZ, 0xfc, !PT ;  /* 0x000000120e0e7212 */ /* 0x000fe200078efcff */
[----:B--2---:R-:W-:-:S04]  /*9db0*/  VIADD R12, R3, 0x2000 ;  /* 0x00002000030c7836 */ /* 0x004fc80000000000 */
[----:B------:R-:W-:Y:S01]  /*9dc0*/  IMAD.IADD R14, R27, 0x1, R14 ;  /* 0x000000011b0e7824 */ /* 0x000fe200078e020e */
[C-C-:B---3--:R-:W-:Y:S02]  /*9dd0*/  PRMT R8, R4.reuse, 0x6420, R5.reuse ;  /* 0x0000642004087816 */ /* 0x148fe40000000005 */
[----:B------:R-:W-:Y:S02]  /*9de0*/  PRMT R9, R4, 0x7531, R5 ;  /* 0x0000753104097816 */ /* 0x000fe40000000005 */
[----:B------:R-:W-:Y:S02]  /*9df0*/  LOP3.LUT R4, R3, R18, RZ, 0xfc, !PT ;  /* 0x0000001203047212 */ /* 0x000fe400078efcff */
[C-C-:B------:R-:W-:Y:S02]  /*9e00*/  PRMT R10, R6.reuse, 0x6420, R7.reuse ;  /* 0x00006420060a7816 */ /* 0x140fe40000000007 */
[----:B------:R-:W-:Y:S01]  /*9e10*/  PRMT R11, R6, 0x7531, R7 ;  /* 0x00007531060b7816 */ /* 0x000fe20000000007 */
[----:B------:R-:W-:-:S05]  /*9e20*/  IMAD.IADD R13, R27, 0x1, R4 ;  /* 0x000000011b0d7824 */ /* 0x000fca00078e0204 */
[----:B------:R2:W-:Y:S04]  /*9e30*/  STSM.16.M88.4 [R13], R8 ;  /* 0x000000080d007844 */ /* 0x0005e80000000200 */
[----:B------:R-:W3:Y:S01]  /*9e40*/  LDSM.16.MT88.4 R4, [R15+UR40+0x9000] ;  /* 0x009000280f04783b */ /* 0x000ee20008004200 */
[C---:B--2---:R-:W-:Y:S02]  /*9e50*/  LOP3.LUT R13, R12.reuse, R17, RZ, 0xfc, !PT ;  /* 0x000000110c0d7212 */ /* 0x044fe400078efcff */
[----:B------:R-:W-:-:S05]  /*9e60*/  LOP3.LUT R12, R12, R18, RZ, 0xfc, !PT ;  /* 0x000000120c0c7212 */ /* 0x000fca00078efcff */
[C---:B------:R-:W-:Y:S01]  /*9e70*/  IMAD.IADD R12, R27.reuse, 0x1, R12 ;  /* 0x000000011b0c7824 */ /* 0x040fe200078e020c */
[----:B------:R-:W-:Y:S02]  /*9e80*/  IADD3 R27, R27, R25, R3 ;  /* 0x000000191b1b7210 */ /* 0x000fe40007ffe003 */
[C-C-:B---3--:R-:W-:Y:S02]  /*9e90*/  PRMT R8, R4.reuse, 0x6420, R5.reuse ;  /* 0x0000642004087816 */ /* 0x148fe40000000005 */
[----:B------:R-:W-:Y:S02]  /*9ea0*/  PRMT R9, R4, 0x7531, R5 ;  /* 0x0000753104097816 */ /* 0x000fe40000000005 */
[C-C-:B------:R-:W-:Y:S02]  /*9eb0*/  PRMT R10, R6.reuse, 0x6420, R7.reuse ;  /* 0x00006420060a7816 */ /* 0x140fe40000000007 */
[----:B------:R-:W-:-:S05]  /*9ec0*/  PRMT R11, R6, 0x7531, R7 ;  /* 0x00007531060b7816 */ /* 0x000fca0000000007 */
[----:B------:R-:W-:Y:S04]  /*9ed0*/  STSM.16.M88.4 [R14], R8 ;  /* 0x000000080e007844 */ /* 0x000fe80000000200 */
[----:B------:R2:W3:Y:S02]  /*9ee0*/  LDSM.16.MT88.4 R4, [R13+UR40+0x9000] ;  /* 0x009000280d04783b */ /* 0x0004e40008004200 */
[----:B--2---:R-:W-:Y:S02]  /*9ef0*/  IADD3 R13, R24, UR40, R3 ;  /* 0x00000028180d7c10 */ /* 0x004fe4000fffe003 */
[----:B------:R-:W-:Y:S02]  /*9f00*/  LOP3.LUT R14, R3, 0x800, R17, 0xfe, !PT ;  /* 0x00000800030e7812 */ /* 0x000fe400078efe11 */
[----:B---3--:R-:W-:-:S02]  /*9f10*/  PRMT R8, R4, 0x6420, R5 ;  /* 0x0000642004087816 */ /* 0x008fc40000000005 */
[----:B------:R-:W-:Y:S02]  /*9f20*/  PRMT R9, R4, 0x7531, R5 ;  /* 0x0000753104097816 */ /* 0x000fe40000000005 */
[C-C-:B------:R-:W-:Y:S02]  /*9f30*/  PRMT R10, R6.reuse, 0x6420, R7.reuse ;  /* 0x00006420060a7816 */ /* 0x140fe40000000007 */
[----:B------:R-:W-:-:S05]  /*9f40*/  PRMT R11, R6, 0x7531, R7 ;  /* 0x00007531060b7816 */ /* 0x000fca0000000007 */
[----:B------:R-:W-:Y:S04]  /*9f50*/  STSM.16.M88.4 [R12], R8 ;  /* 0x000000080c007844 */ /* 0x000fe80000000200 */
[----:B------:R-:W2:Y:S02]  /*9f60*/  LDSM.16.MT88.4 R4, [R14+UR40+0x9000] ;  /* 0x009000280e04783b */ /* 0x000ea40008004200 */
[C-C-:B--2---:R-:W-:Y:S02]  /*9f70*/  PRMT R8, R4.reuse, 0x6420, R5.reuse ;  /* 0x0000642004087816 */ /* 0x144fe40000000005 */
[----:B------:R-:W-:Y:S02]  /*9f80*/  PRMT R9, R4, 0x7531, R5 ;  /* 0x0000753104097816 */ /* 0x000fe40000000005 */
[----:B------:R-:W-:-:S02]  /*9f90*/  PRMT R10, R6, 0x6420, R7 ;  /* 0x00006420060a7816 */ /* 0x000fc40000000007 */
[----:B------:R-:W-:-:S05]  /*9fa0*/  PRMT R11, R6, 0x7531, R7 ;  /* 0x00007531060b7816 */ /* 0x000fca0000000007 */
        /* <DEDUP_REMOVED lines=22> */
.L_x_8031:
[----:B------:R-:W4:Y:S01]  /*a110*/  LDC R4, c[0x0][0xda4] ;  /* 0x00036900ff047b82 */ /* 0x000f220000000800 */
[----:B------:R-:W-:Y:S01]  /*a120*/  UIADD3 UR49, UR44, UR49, URZ ;  /* 0x000000312c317290 */ /* 0x000fe2000fffe03f */
[----:B------:R-:W-:Y:S01]  /*a130*/  @!P2 VIADD R3, R0, 0x19c80 ;  /* 0x00019c800003a836 */ /* 0x000fe20000000000 */
[----:B------:R-:W-:Y:S01]  /*a140*/  UIADD3 UR47, UR47, 0x1, URZ ;  /* 0x000000012f2f7890 */ /* 0x000fe2000fffe03f */
[----:B------:R-:W-:-:S03]  /*a150*/  VIADD R19, R19, 0x1 ;  /* 0x0000000113137836 */ /* 0x000fc60000000000 */
[----:B------:R-:W-:Y:S01]  /*a160*/  @!P2 PRMT R3, RZ, 0x654, R3 ;  /* 0x00000654ff03a816 */ /* 0x000fe20000000003 */
[----:B---3--:R-:W-:Y:S01]  /*a170*/  SYNCS.ARRIVE.TRANS64.A1T0 RZ, [R0+URZ+0x19c50], RZ ;  /* 0x019c50ff00ff79a7 */ /* 0x008fe2000810003f */
[----:B------:R-:W-:Y:S01]  /*a180*/  BAR.SYNC.DEFER_BLOCKING 0x2, 0x80 ;  /* 0x0082000000007b1d */ /* 0x000fe20000010000 */
[----:B------:R-:W-:-:S04]  /*a190*/  ISETP.NE.AND P0, PT, R19, 0x2, PT ;  /* 0x000000021300780c */ /* 0x000fc80003f05270 */
[----:B------:R-:W-:Y:S02]  /*a1a0*/  SEL R19, R19, RZ, P0 ;  /* 0x000000ff13137207 */ /* 0x000fe40000000000 */
[----:B----4-:R-:W-:Y:S01]  /*a1b0*/  ISETP.LE.AND P1, PT, R4, UR49, PT ;  /* 0x0000003104007c0c */ /* 0x010fe2000bf23270 */
[----:B------:R3:W-:Y:S02]  /*a1c0*/  @!P2 SYNCS.ARRIVE.TRANS64.RED.A1T0 RZ, [R3+URZ], RZ ;  /* 0x000000ff03ffa9a7 */ /* 0x0007e4000810043f */
[----:B---3--:R-:W-:-:S04]  /*a1d0*/  SEL R3, RZ, 0x1, P0 ;  /* 0x00000001ff037807 */ /* 0x008fc80000000000 */
[----:B------:R-:W-:-:S06]  /*a1e0*/  LOP3.LUT R16, R16, R3, RZ, 0x3c, !PT ;  /* 0x0000000310107212 */ /* 0x000fcc00078e3cff */
[----:B------:R-:W-:Y:S05]  /*a1f0*/  @!P1 BRA `(.L_x_8032) ;  /* 0xffffffd800189947 */ /* 0x000fea000383ffff */
[----:B------:R-:W-:-:S12]  /*a200*/  ULOP3.LUT UR47, UR47, 0x1, URZ, 0xc, !UPT ;  /* 0x000000012f2f7892 */ /* 0x000fd8000f8e0c3f */
.L_x_7986:
[----:B------:R-:W3:Y:S01]  /*a210*/  S2R R3, SR_CgaCtaId ;  /* 0x0000000000037919 */ /* 0x000ee20000008800 */
[----:B------:R-:W-:Y:S01]  /*a220*/  MOV R0, 0x400 ;  /* 0x0000040000007802 */ /* 0x000fe20000000f00 */
[----:B------:R-:W-:-:S03]  /*a230*/  IMAD.U32 R2, RZ, RZ, UR47 ;  /* 0x0000002fff027e24 */ /* 0x000fc6000f8e00ff */
[----:B---3--:R-:W-:Y:S02]  /*a240*/  LEA R6, R3, R0, 0x18 ;  /* 0x0000000003067211 */ /* 0x008fe400078ec0ff */
[----:B------:R-:W-:-:S04]  /*a250*/  SHF.L.U32 R0, R2, 0x1f, RZ ;  /* 0x0000001f02007819 */ /* 0x000fc800000006ff */
[----:B------:R-:W3:Y:S02]  /*a260*/  SYNCS.PHASECHK.TRANS64.TRYWAIT P0, [R6+URZ+0x19c20], R0 ;  /* 0x019c2000060075a7 */ /* 0x000ee4000800017f */
[----:B---3--:R-:W-:Y:S05]  /*a270*/  @!P0 BRA `(.L_x_8033) ;  /* 0x00000008001c8947 */ /* 0x008fea0003800000 */
.L_x_8061:
[----:B-1----:R-:W1:Y:S02]  /*a280*/  SHFL.IDX PT, R22, R22, RZ, 0x1f ;  /* 0x00001fff16167589 */ /* 0x002e6400000e0000 */
[----:B-1----:R-:W-:-:S13]  /*a290*/  ISETP.NE.AND P0, PT, R22, RZ, PT ;  /* 0x000000ff1600720c */ /* 0x002fda0003f05270 */
[----:B------:R-:W-:Y:S05]  /*a2a0*/  @P0 EXIT ;  /* 0x000000000000094d */ /* 0x000fea0003800000 */
[----:B------:R-:W-:Y:S01]  /*a2b0*/  ELECT P0, URZ, PT ;  /* 0x00000000003f782f */ /* 0x000fe20003800000 */
[----:B------:R-:W-:-:S12]  /*a2c0*/  BSSY B0, `(.L_x_8034) ;  /* 0x0000027000007945 */ /* 0x000fd80003800000 */
[----:B------:R-:W-:Y:S05]  /*a2d0*/  @!P0 BRA `(.L_x_8035) ;  /* 0x0000000000948947 */ /* 0x000fea0003800000 */
[----:B------:R-:W-:-:S06]  /*a2e0*/  ULOP3.LUT UR4, UR46, 0x2, URZ, 0xfc, !UPT ;  /* 0x000000022e047892 */ /* 0x000fcc000f8efc3f */
[----:B---3--:R-:W-:-:S05]  /*a2f0*/  IMAD.U32 R0, RZ, RZ, UR4 ;  /* 0x00000004ff007e24 */ /* 0x008fca000f8e00ff */
[----:B------:R-:W-:-:S13]  /*a300*/  ISETP.NE.AND P0, PT, R0, 0x3, PT ;  /* 0x000000030000780c */ /* 0x000fda0003f05270 */
[----:B------:R-:W-:Y:S05]  /*a310*/  @!P0 BRA `(.L_x_8036) ;  /* 0x0000000000048947 */ /* 0x000fea0003800000 */
[----:B------:R-:W-:Y:S01]  /*a320*/  BPT.TRAP 0x1 ;  /* 0x000000040000795c */ /* 0x000fe20000300000 */
.L_x_8036:
[----:B------:R-:W-:Y:S01]  /*a330*/  VIADD R0, R6, 0x19c40 ;  /* 0x00019c4006007836 */ /* 0x000fe20000000000 */
[----:B------:R-:W-:Y:S01]  /*a340*/  SHF.L.U32 R4, R16, 0x1f, RZ ;  /* 0x0000001f10047819 */ /* 0x000fe200000006ff */
[C---:B------:R-:W-:Y:S02]  /*a350*/  VIADD R2, R19.reuse, 0x1 ;  /* 0x0000000113027836 */ /* 0x040fe40000000000 */
[----:B------:R-:W-:-:S03]  /*a360*/  IMAD R5, R19, 0x8, R0 ;  /* 0x0000000813057824 */ /* 0x000fc600078e0200 */
[C---:B------:R-:W-:Y:S01]  /*a370*/  ISETP.NE.AND P2, PT, R2.reuse, 0x2, PT ;  /* 0x000000020200780c */ /* 0x040fe20003f45270 */
[----:B------:R-:W1:Y:S03]  /*a380*/  SYNCS.PHASECHK.TRANS64.TRYWAIT P1, [R5+URZ], R4 ;  /* 0x00000004050075a7 */ /* 0x000e66000802017f */
[----:B------:R-:W-:Y:S02]  /*a390*/  SEL R3, RZ, 0x1, P2 ;  /* 0x00000001ff037807 */ /* 0x000fe40001000000 */
[----:B------:R-:W-:Y:S02]  /*a3a0*/  SEL R7, R2, RZ, P2 ;  /* 0x000000ff02077207 */ /* 0x000fe40001000000 */
[----:B------:R-:W-:-:S03]  /*a3b0*/  LOP3.LUT R3, R16, R3, RZ, 0x3c, !PT ;  /* 0x0000000310037212 */ /* 0x000fc600078e3cff */
[----:B--2---:R-:W-:Y:S01]  /*a3c0*/  IMAD R9, R7, 0x8, R0 ;  /* 0x0000000807097824 */ /* 0x004fe200078e0200 */
[----:B------:R-:W-:Y:S01]  /*a3d0*/  SHF.L.U32 R0, R3, 0x1f, RZ ;  /* 0x0000001f03007819 */ /* 0x000fe200000006ff */
[----:B-1----:R-:W-:Y:S06]  /*a3e0*/  @!P1 BRA `(.L_x_8037) ;  /* 0x0000000400d49947 */ /* 0x002fec0003800000 */
.L_x_8062:
[----:B------:R-:W2:Y:S02]  /*a3f0*/  SYNCS.PHASECHK.TRANS64.TRYWAIT P1, [R9+URZ], R0 ;  /* 0x00000000090075a7 */ /* 0x000ea4000802017f */
[----:B--2---:R-:W-:Y:S05]  /*a400*/  @!P1 BRA `(.L_x_8038) ;  /* 0x0000000400e09947 */ /* 0x004fea0003800000 */
.L_x_8063:
[----:B------:R-:W-:Y:S05]  /*a410*/  @!P0 BRA `(.L_x_8039) ;  /* 0x0000000000048947 */ /* 0x000fea0003800000 */
[----:B------:R-:W-:Y:S01]  /*a420*/  BPT.TRAP 0x1 ;  /* 0x000000040000795c */ /* 0x000fe20000300000 */
.L_x_8039:
[----:B------:R-:W-:-:S04]  /*a430*/  IMAD R19, R19, 0x8, R6 ;  /* 0x0000000813137824 */ /* 0x000fc800078e0206 */
[----:B------:R-:W3:Y:S02]  /*a440*/  SYNCS.PHASECHK.TRANS64.TRYWAIT P1, [R19+URZ+0x19c60], R4 ;  /* 0x019c6004130075a7 */ /* 0x000ee4000802017f */
[----:B---3--:R-:W-:Y:S05]  /*a450*/  @!P1 BRA `(.L_x_8040) ;  /* 0x0000000400e09947 */ /* 0x008fea0003800000 */
.L_x_8064:
[----:B------:R-:W-:Y:S05]  /*a460*/  @!P0 BRA `(.L_x_8041) ;  /* 0x0000000000048947 */ /* 0x000fea0003800000 */
[----:B------:R-:W-:Y:S01]  /*a470*/  BPT.TRAP 0x1 ;  /* 0x000000040000795c */ /* 0x000fe20000300000 */
.L_x_8041:
[----:B------:R-:W-:-:S04]  /*a480*/  IMAD R7, R7, 0x8, R6 ;  /* 0x0000000807077824 */ /* 0x000fc800078e0206 */
[----:B------:R-:W4:Y:S02]  /*a490*/  SYNCS.PHASECHK.TRANS64.TRYWAIT P1, [R7+URZ+0x19c60], R0 ;  /* 0x019c6000070075a7 */ /* 0x000f24000802017f */
[----:B----4-:R-:W-:Y:S05]  /*a4a0*/  @!P1 BRA `(.L_x_8042) ;  /* 0x0000000400e09947 */ /* 0x010fea0003800000 */
.L_x_8065:
[----:B------:R-:W-:Y:S05]  /*a4b0*/  @!P0 BRA `(.L_x_8043) ;  /* 0x0000000000048947 */ /* 0x000fea0003800000 */
[----:B------:R-:W-:Y:S01]  /*a4c0*/  BPT.TRAP 0x1 ;  /* 0x000000040000795c */ /* 0x000fe20000300000 */
.L_x_8043:
[----:B------:R-:W5:Y:S02]  /*a4d0*/  SYNCS.PHASECHK.TRANS64.TRYWAIT P0, [R19+URZ+0x19c80], R4 ;  /* 0x019c8004130075a7 */ /* 0x000f64000800017f */
[----:B-----5:R-:W-:Y:S05]  /*a4e0*/  @!P0 BRA `(.L_x_8044) ;  /* 0x0000000400e48947 */ /* 0x020fea0003800000 */
.L_x_8045:
[----:B------:R1:W1:Y:S02]  /*a4f0*/  SYNCS.PHASECHK.TRANS64.TRYWAIT P0, [R7+URZ+0x19c80], R0 ;  /* 0x019c8000070075a7 */ /* 0x000264000800017f */
[----:B-1----:R-:W-:Y:S05]  /*a500*/  @!P0 NANOSLEEP.SYNCS 0x989680 ;  /* 0x009896800000895d */ /* 0x002fea0003900000 */
[----:B------:R-:W1:Y:S02]  /*a510*/  @!P0 SYNCS.PHASECHK.TRANS64 P0, [R7+URZ+0x19c80], R0 ;  /* 0x019c8000070085a7 */ /* 0x000e64000800007f */
[----:B-1----:R-:W-:Y:S05]  /*a520*/  @!P0 BRA `(.L_x_8045) ;  /* 0xfffffffc00f08947 */ /* 0x002fea000383ffff */
.L_x_8035:
[----:B------:R-:W-:Y:S05]  /*a530*/  BSYNC B0 ;  /* 0x0000000000007941 */ /* 0x000fea0003800000 */
.L_x_8034:
[----:B------:R-:W-:Y:S05]  /*a540*/  EXIT ;  /* 0x000000000000794d */ /* 0x000fea0003800000 */
.L_x_7962:
[----:B-1----:R-:W-:-:S04]  /*a550*/  IMAD.U32 R3, RZ, RZ, UR48 ;  /* 0x00000030ff037e24 */ /* 0x002fc8000f8e00ff */
[----:B------:R1:W2:Y:S03]  /*a560*/  SYNCS.PHASECHK.TRANS64.TRYWAIT P1, [R3+URZ+0x19c00], R8 ;  /* 0x019c0008030075a7 */ /* 0x0002a6000802017f */
[----:B--2---:R-:W-:Y:S05]  /*a570*/  @!P1 NANOSLEEP.SYNCS 0x989680 ;  /* 0x009896800000995d */ /* 0x004fea0003900000 */
[----:B------:R-:W2:Y:S02]  /*a580*/  @!P1 SYNCS.PHASECHK.TRANS64 P1, [R3+URZ+0x19c00], R8 ;  /* 0x019c0008030095a7 */ /* 0x000ea4000802007f */
[----:B--2---:R-:W-:Y:S05]  /*a590*/  @!P1 BRA `(.L_x_7962) ;  /* 0xfffffffc00ec9947 */ /* 0x004fea000383ffff */
[----:B------:R-:W-:Y:S05]  /*a5a0*/  BRA `(.L_x_8046) ;  /* 0xffffff6c00b07947 */ /* 0x000fea000383ffff */
.L_x_7966:
[----:B--2---:R2:W3:Y:S02]  /*a5b0*/  SYNCS.PHASECHK.TRANS64.TRYWAIT P1, [R4+URZ+0x19c30], R3 ;  /* 0x019c3003040075a7 */ /* 0x0044e4000802017f */
[----:B---3--:R-:W-:Y:S05]  /*a5c0*/  @!P1 NANOSLEEP.SYNCS 0x989680 ;  /* 0x009896800000995d */ /* 0x008fea0003900000 */
[----:B------:R-:W3:Y:S02]  /*a5d0*/  @!P1 SYNCS.PHASECHK.TRANS64 P1, [R4+URZ+0x19c30], R3 ;  /* 0x019c3003040095a7 */ /* 0x000ee4000802007f */
[----:B---3--:R-:W-:Y:S05]  /*a5e0*/  @!P1 BRA `(.L_x_7966) ;  /* 0xfffffffc00f09947 */ /* 0x008fea000383ffff */
[----:B------:R-:W-:Y:S05]  /*a5f0*/  BRA `(.L_x_7965) ;  /* 0xffffff6c00d87947 */ /* 0x000fea000383ffff */
.L_x_7971:
[----:B--2---:R-:W-:-:S04]  /*a600*/  IMAD.U32 R8, RZ, RZ, UR20 ;  /* 0x00000014ff087e24 */ /* 0x004fc8000f8e00ff */
[----:B------:R2:W3:Y:S03]  /*a610*/  SYNCS.PHASECHK.TRANS64.TRYWAIT P1, [R8+URZ+0x19c30], R3 ;  /* 0x019c3003080075a7 */ /* 0x0004e6000802017f */
[----:B---3--:R-:W-:Y:S05]  /*a620*/  @!P1 NANOSLEEP.SYNCS 0x989680 ;  /* 0x009896800000995d */ /* 0x008fea0003900000 */
[----:B------:R-:W3:Y:S02]  /*a630*/  @!P1 SYNCS.PHASECHK.TRANS64 P1, [R8+URZ+0x19c30], R3 ;  /* 0x019c3003080095a7 */ /* 0x000ee4000802007f */
[----:B---3--:R-:W-:Y:S05]  /*a640*/  @!P1 BRA `(.L_x_7971) ;  /* 0xfffffffc00ec9947 */ /* 0x008fea000383ffff */
[----:B------:R-:W-:Y:S05]  /*a650*/  BRA `(.L_x_7970) ;  /* 0xffffff9400fc7947 */ /* 0x000fea000383ffff */
.L_x_7975:
[----:B--2---:R-:W-:-:S04]  /*a660*/  IMAD.U32 R74, RZ, RZ, UR14 ;  /* 0x0000000eff4a7e24 */ /* 0x004fc8000f8e00ff */
[----:B------:R2:W4:Y:S03]  /*a670*/  SYNCS.PHASECHK.TRANS64.TRYWAIT P1, [R74+URZ+0x19c50], R3 ;  /* 0x019c50034a0075a7 */ /* 0x000526000802017f */
[----:B----4-:R-:W-:Y:S05]  /*a680*/  @!P1 NANOSLEEP.SYNCS 0x989680 ;  /* 0x009896800000995d */ /* 0x010fea0003900000 */
[----:B------:R-:W4:Y:S02]  /*a690*/  @!P1 SYNCS.PHASECHK.TRANS64 P1, [R74+URZ+0x19c50], R3 ;  /* 0x019c50034a0095a7 */ /* 0x000f24000802007f */
[----:B----4-:R-:W-:Y:S05]  /*a6a0*/  @!P1 BRA `(.L_x_7975) ;  /* 0xfffffffc00ec9947 */ /* 0x010fea000383ffff */
[----:B------:R-:W-:Y:S05]  /*a6b0*/  BRA `(.L_x_7974) ;  /* 0xffffffa400487947 */ /* 0x000fea000383ffff */
.L_x_7981:
[----:B--2---:R-:W-:-:S04]  /*a6c0*/  IMAD.U32 R5, RZ, RZ, UR5 ;  /* 0x00000005ff057e24 */ /* 0x004fc8000f8e00ff */
[----:B------:R2:W3:Y:S03]  /*a6d0*/  SYNCS.PHASECHK.TRANS64.TRYWAIT P1, [R5+URZ+0x19c50], R0 ;  /* 0x019c5000050075a7 */ /* 0x0004e6000802017f */
[----:B---3--:R-:W-:Y:S05]  /*a6e0*/  @!P1 NANOSLEEP.SYNCS 0x989680 ;  /* 0x009896800000995d */ /* 0x008fea0003900000 */
[----:B------:R-:W3:Y:S02]  /*a6f0*/  @!P1 SYNCS.PHASECHK.TRANS64 P1, [R5+URZ+0x19c50], R0 ;  /* 0x019c5000050095a7 */ /* 0x000ee4000802007f */
[----:B---3--:R-:W-:Y:S05]  /*a700*/  @!P1 BRA `(.L_x_7981) ;  /* 0xfffffffc00ec9947 */ /* 0x008fea000383ffff */
[----:B------:R-:W-:Y:S05]  /*a710*/  BRA `(.L_x_7980) ;  /* 0xffffffb8009c7947 */ /* 0x000fea000383ffff */
.L_x_7991:
[----:B------:R-:W-:Y:S02]  /*a720*/  IMAD.MOV.U32 R13, RZ, RZ, R22 ;  /* 0x000000ffff0d7224 */ /* 0x000fe400078e0016 */
[----:B------:R-:W-:Y:S02]  /*a730*/  IMAD.MOV.U32 R12, RZ, RZ, RZ ;  /* 0x000000ffff0c7224 */ /* 0x000fe400078e00ff */
[----:B------:R-:W-:Y:S02]  /*a740*/  IMAD.MOV.U32 R11, RZ, RZ, 0x1f ;  /* 0x0000001fff0b7424 */ /* 0x000fe400078e00ff */
[----:B------:R-:W-:-:S07]  /*a750*/  IMAD.MOV.U32 R15, RZ, RZ, -0x1 ;  /* 0xffffffffff0f7424 */ /* 0x000fce00078e00ff */
[----:B------:R-:W-:Y:S05]  /*a760*/  WARPSYNC.COLLECTIVE R15, `(.L_x_8047) ;  /* 0x000000000f087348 */ /* 0x000fea0003c00000 */
[----:B------:R1:W2:Y:S02]  /*a770*/  SHFL.IDX P6, R14, R13, R12, R11 ;  /* 0x0000000c0d0e7389 */ /* 0x0002a400000c000b */
[----:B-12---:R-:W-:Y:S01]  /*a780*/  ENDCOLLECTIVE ;  /* 0x000000000000791b */ /* 0x006fe20003800000 */
.L_x_8047:
[----:B------:R-:W-:Y:S05]  /*a790*/  BRA `(.L_x_8048) ;  /* 0xffffffdc000c7947 */ /* 0x000fea000383ffff */
.L_x_7993:
[----:B------:R-:W-:Y:S01]  /*a7a0*/  BSSY B0, `(.L_x_8049) ;  /* 0x0000006000007945 */ /* 0x000fe20003800000 */
[----:B------:R-:W-:-:S07]  /*a7b0*/  IMAD.MOV.U32 R15, RZ, RZ, -0x1 ;  /* 0xffffffffff0f7424 */ /* 0x000fce00078e00ff */
[----:B-1----:R-:W-:Y:S05]  /*a7c0*/  WARPSYNC.COLLECTIVE R15, `(.L_x_8050) ;  /* 0x000000000f0c7348 */ /* 0x002fea0003c00000 */
[----:B------:R-:W-:Y:S02]  /*a7d0*/  ELECT P6, UR62, PT ;  /* 0x00000000003e782f */ /* 0x000fe400038c0000 */
[----:B------:R-:W-:Y:S01]  /*a7e0*/  MOV R14, UR62 ;  /* 0x0000003e000e7c02 */ /* 0x000fe20008000f00 */
[----:B-1----:R-:W-:Y:S10]  /*a7f0*/  ENDCOLLECTIVE ;  /* 0x000000000000791b */ /* 0x002ff40003800000 */
.L_x_8050:
[----:B------:R-:W-:Y:S05]  /*a800*/  BSYNC B0 ;  /* 0x0000000000007941 */ /* 0x000fea0003800000 */
.L_x_8049:
[----:B------:R-:W-:Y:S05]  /*a810*/  BRA `(.L_x_8051) ;  /* 0xffffffdc00107947 */ /* 0x000fea000383ffff */
.L_x_7996:
[----:B--2---:R2:W3:Y:S02]  /*a820*/  SYNCS.PHASECHK.TRANS64.TRYWAIT P3, [R7+URZ+0x19c80], R4 ;  /* 0x019c8004070075a7 */ /* 0x0044e4000806017f */
[----:B---3--:R-:W-:Y:S05]  /*a830*/  @!P3 NANOSLEEP.SYNCS 0x989680 ;  /* 0x009896800000b95d */ /* 0x008fea0003900000 */
[----:B------:R-:W3:Y:S02]  /*a840*/  @!P3 SYNCS.PHASECHK.TRANS64 P3, [R7+URZ+0x19c80], R4 ;  /* 0x019c80040700b5a7 */ /* 0x000ee4000806007f */
[----:B---3--:R-:W-:Y:S05]  /*a850*/  @!P3 BRA `(.L_x_7996) ;  /* 0xfffffffc00f0b947 */ /* 0x008fea000383ffff */
[----:B------:R-:W-:Y:S05]  /*a860*/  BRA `(.L_x_8052) ;  /* 0xffffffdc00647947 */ /* 0x000fea000383ffff */
.L_x_7998:
[----:B---3--:R3:W4:Y:S02]  /*a870*/  SYNCS.PHASECHK.TRANS64.TRYWAIT P3, [R7+URZ+0x19c40], R4 ;  /* 0x019c4004070075a7 */ /* 0x008724000806017f */
[----:B----4-:R-:W-:Y:S05]  /*a880*/  @!P3 NANOSLEEP.SYNCS 0x989680 ;  /* 0x009896800000b95d */ /* 0x010fea0003900000 */
[----:B------:R-:W4:Y:S02]  /*a890*/  @!P3 SYNCS.PHASECHK.TRANS64 P3, [R7+URZ+0x19c40], R4 ;  /* 0x019c40040700b5a7 */ /* 0x000f24000806007f */
[----:B----4-:R-:W-:Y:S05]  /*a8a0*/  @!P3 BRA `(.L_x_7998) ;  /* 0xfffffffc00f0b947 */ /* 0x010fea000383ffff */
[----:B------:R-:W-:Y:S05]  /*a8b0*/  BRA `(.L_x_8053) ;  /* 0xffffffdc00d47947 */ /* 0x000fea000383ffff */
.L_x_8000:
[----:B--2---:R2:W3:Y:S02]  /*a8c0*/  SYNCS.PHASECHK.TRANS64.TRYWAIT P0, [R28+URZ+0x19c20], R5 ;  /* 0x019c20051c0075a7 */ /* 0x0044e4000800017f */
[----:B---3--:R-:W-:Y:S05]  /*a8d0*/  @!P0 NANOSLEEP.SYNCS 0x989680 ;  /* 0x009896800000895d */ /* 0x008fea0003900000 */
[----:B------:R-:W3:Y:S02]  /*a8e0*/  @!P0 SYNCS.PHASECHK.TRANS64 P0, [R28+URZ+0x19c20], R5 ;  /* 0x019c20051c0085a7 */ /* 0x000ee4000800007f */
[----:B---3--:R-:W-:Y:S05]  /*a8f0*/  @!P0 BRA `(.L_x_8000) ;  /* 0xfffffffc00f08947 */ /* 0x008fea000383ffff */
[----:B------:R-:W-:Y:S05]  /*a900*/  BRA `(.L_x_8054) ;  /* 0xffffffe000c87947 */ /* 0x000fea000383ffff */
.L_x_8006:
[----:B--2---:R2:W3:Y:S02]  /*a910*/  SYNCS.PHASECHK.TRANS64.TRYWAIT P0, [R7+URZ+0x19c80], R4 ;  /* 0x019c8004070075a7 */ /* 0x0044e4000800017f */
[----:B---3--:R-:W-:Y:S05]  /*a920*/  @!P0 NANOSLEEP.SYNCS 0x989680 ;  /* 0x009896800000895d */ /* 0x008fea0003900000 */
[----:B------:R-:W3:Y:S02]  /*a930*/  @!P0 SYNCS.PHASECHK.TRANS64 P0, [R7+URZ+0x19c80], R4 ;  /* 0x019c8004070085a7 */ /* 0x000ee4000800007f */
[----:B---3--:R-:W-:Y:S05]  /*a940*/  @!P0 BRA `(.L_x_8006) ;  /* 0xfffffffc00f08947 */ /* 0x008fea000383ffff */
[----:B------:R-:W-:Y:S05]  /*a950*/  BRA `(.L_x_8055) ;  /* 0xffffffe400587947 */ /* 0x000fea000383ffff */
.L_x_8013:
[----:B---3--:R3:W4:Y:S02]  /*a960*/  SYNCS.PHASECHK.TRANS64.TRYWAIT P0, [R7+URZ+0x19c40], R4 ;  /* 0x019c4004070075a7 */ /* 0x008724000800017f */
[----:B----4-:R-:W-:Y:S05]  /*a970*/  @!P0 NANOSLEEP.SYNCS 0x989680 ;  /* 0x009896800000895d */ /* 0x010fea0003900000 */
[----:B------:R-:W4:Y:S02]  /*a980*/  @!P0 SYNCS.PHASECHK.TRANS64 P0, [R7+URZ+0x19c40], R4 ;  /* 0x019c4004070085a7 */ /* 0x000f24000800007f */
[----:B----4-:R-:W-:Y:S05]  /*a990*/  @!P0 BRA `(.L_x_8013) ;  /* 0xfffffffc00f08947 */ /* 0x010fea000383ffff */
[----:B------:R-:W-:Y:S05]  /*a9a0*/  BRA `(.L_x_8056) ;  /* 0xffffffe800487947 */ /* 0x000fea000383ffff */
.L_x_8021:
[----:B--2---:R2:W3:Y:S02]  /*a9b0*/  SYNCS.PHASECHK.TRANS64.TRYWAIT P3, [R14+URZ+0x19c70], R5 ;  /* 0x019c70050e0075a7 */ /* 0x0044e4000806017f */
[----:B---3--:R-:W-:Y:S05]  /*a9c0*/  @!P3 NANOSLEEP.SYNCS 0x989680 ;  /* 0x009896800000b95d */ /* 0x008fea0003900000 */
[----:B------:R-:W3:Y:S02]  /*a9d0*/  @!P3 SYNCS.PHASECHK.TRANS64 P3, [R14+URZ+0x19c70], R5 ;  /* 0x019c70050e00b5a7 */ /* 0x000ee4000806007f */
[----:B---3--:R-:W-:Y:S05]  /*a9e0*/  @!P3 BRA `(.L_x_8021) ;  /* 0xfffffffc00f0b947 */ /* 0x008fea000383ffff */
[----:B------:R-:W-:Y:S05]  /*a9f0*/  BRA `(.L_x_8057) ;  /* 0xffffffec00547947 */ /* 0x000fea000383ffff */
.L_x_8023:
[----:B--2---:R2:W3:Y:S02]  /*aa00*/  SYNCS.PHASECHK.TRANS64.TRYWAIT P3, [R14+URZ+0x19c60], R5 ;  /* 0x019c60050e0075a7 */ /* 0x0044e4000806017f */
[----:B---3--:R-:W-:Y:S05]  /*aa10*/  @!P3 NANOSLEEP.SYNCS 0x989680 ;  /* 0x009896800000b95d */ /* 0x008fea0003900000 */
[----:B------:R-:W3:Y:S02]  /*aa20*/  @!P3 SYNCS.PHASECHK.TRANS64 P3, [R14+URZ+0x19c60], R5 ;  /* 0x019c60050e00b5a7 */ /* 0x000ee4000806007f */
[----:B---3--:R-:W-:Y:S05]  /*aa30*/  @!P3 BRA `(.L_x_8023) ;  /* 0xfffffffc00f0b947 */ /* 0x008fea000383ffff */
[----:B------:R-:W-:Y:S05]  /*aa40*/  BRA `(.L_x_8058) ;  /* 0xffffffec005c7947 */ /* 0x000fea000383ffff */
.L_x_8028:
[----:B---3--:R3:W4:Y:S02]  /*aa50*/  SYNCS.PHASECHK.TRANS64.TRYWAIT P0, [R0+URZ+0x19c70], R3 ;  /* 0x019c7003000075a7 */ /* 0x008724000800017f */
[----:B----4-:R-:W-:Y:S05]  /*aa60*/  @!P0 NANOSLEEP.SYNCS 0x989680 ;  /* 0x009896800000895d */ /* 0x010fea0003900000 */
[----:B------:R-:W4:Y:S02]  /*aa70*/  @!P0 SYNCS.PHASECHK.TRANS64 P0, [R0+URZ+0x19c70], R3 ;  /* 0x019c7003000085a7 */ /* 0x000f24000800007f */
[----:B----4-:R-:W-:Y:S05]  /*aa80*/  @!P0 BRA `(.L_x_8028) ;  /* 0xfffffffc00f08947 */ /* 0x010fea000383ffff */
[----:B------:R-:W-:Y:S05]  /*aa90*/  BRA `(.L_x_8059) ;  /* 0xfffffff000907947 */ /* 0x000fea000383ffff */
.L_x_8030:
[----:B--2---:R2:W3:Y:S02]  /*aaa0*/  SYNCS.PHASECHK.TRANS64.TRYWAIT P0, [R0+URZ+0x19c60], R5 ;  /* 0x019c6005000075a7 */ /* 0x0044e4000800017f */
[----:B---3--:R-:W-:Y:S05]  /*aab0*/  @!P0 NANOSLEEP.SYNCS 0x989680 ;  /* 0x009896800000895d */ /* 0x008fea0003900000 */
[----:B------:R-:W3:Y:S02]  /*aac0*/  @!P0 SYNCS.PHASECHK.TRANS64 P0, [R0+URZ+0x19c60], R5 ;  /* 0x019c6005000085a7 */ /* 0x000ee4000800007f */
[----:B---3--:R-:W-:Y:S05]  /*aad0*/  @!P0 BRA `(.L_x_8030) ;  /* 0xfffffffc00f08947 */ /* 0x008fea000383ffff */
[----:B------:R-:W-:Y:S05]  /*aae0*/  BRA `(.L_x_8060) ;  /* 0xfffffff0009c7947 */ /* 0x000fea000383ffff */
.L_x_8033:
[----:B---3--:R3:W4:Y:S02]  /*aaf0*/  SYNCS.PHASECHK.TRANS64.TRYWAIT P0, [R6+URZ+0x19c20], R0 ;  /* 0x019c2000060075a7 */ /* 0x008724000800017f */
[----:B----4-:R-:W-:Y:S05]  /*ab00*/  @!P0 NANOSLEEP.SYNCS 0x989680 ;  /* 0x009896800000895d */ /* 0x010fea0003900000 */
[----:B------:R-:W4:Y:S02]  /*ab10*/  @!P0 SYNCS.PHASECHK.TRANS64 P0, [R6+URZ+0x19c20], R0 ;  /* 0x019c2000060085a7 */ /* 0x000f24000800007f */
[----:B----4-:R-:W-:Y:S05]  /*ab20*/  @!P0 BRA `(.L_x_8033) ;  /* 0xfffffffc00f08947 */ /* 0x010fea000383ffff */
[----:B------:R-:W-:Y:S05]  /*ab30*/  BRA `(.L_x_8061) ;  /* 0xfffffff400d07947 */ /* 0x000fea000383ffff */
.L_x_8037:
[----:B-1----:R1:W2:Y:S02]  /*ab40*/  SYNCS.PHASECHK.TRANS64.TRYWAIT P1, [R5+URZ], R4 ;  /* 0x00000004050075a7 */ /* 0x0022a4000802017f */
[----:B--2---:R-:W-:Y:S05]  /*ab50*/  @!P1 NANOSLEEP.SYNCS 0x989680 ;  /* 0x009896800000995d */ /* 0x004fea0003900000 */
[----:B------:R-:W2:Y:S02]  /*ab60*/  @!P1 SYNCS.PHASECHK.TRANS64 P1, [R5+URZ], R4 ;  /* 0x00000004050095a7 */ /* 0x000ea4000802007f */
[----:B--2---:R-:W-:Y:S05]  /*ab70*/  @!P1 BRA `(.L_x_8037) ;  /* 0xfffffffc00f09947 */ /* 0x004fea000383ffff */
[----:B------:R-:W-:Y:S05]  /*ab80*/  BRA `(.L_x_8062) ;  /* 0xfffffff800187947 */ /* 0x000fea000383ffff */
.L_x_8038:
[----:B--2---:R2:W3:Y:S02]  /*ab90*/  SYNCS.PHASECHK.TRANS64.TRYWAIT P1, [R9+URZ], R0 ;  /* 0x00000000090075a7 */ /* 0x0044e4000802017f */
[----:B---3--:R-:W-:Y:S05]  /*aba0*/  @!P1 NANOSLEEP.SYNCS 0x989680 ;  /* 0x009896800000995d */ /* 0x008fea0003900000 */
[----:B------:R-:W3:Y:S02]  /*abb0*/  @!P1 SYNCS.PHASECHK.TRANS64 P1, [R9+URZ], R0 ;  /* 0x00000000090095a7 */ /* 0x000ee4000802007f */
[----:B---3--:R-:W-:Y:S05]  /*abc0*/  @!P1 BRA `(.L_x_8038) ;  /* 0xfffffffc00f09947 */ /* 0x008fea000383ffff */
[----:B------:R-:W-:Y:S05]  /*abd0*/  BRA `(.L_x_8063) ;  /* 0xfffffff8000c7947 */ /* 0x000fea000383ffff */
.L_x_8040:
[----:B---3--:R3:W4:Y:S02]  /*abe0*/  SYNCS.PHASECHK.TRANS64.TRYWAIT P1, [R19+URZ+0x19c60], R4 ;  /* 0x019c6004130075a7 */ /* 0x008724000802017f */
[----:B----4-:R-:W-:Y:S05]  /*abf0*/  @!P1 NANOSLEEP.SYNCS 0x989680 ;  /* 0x009896800000995d */ /* 0x010fea0003900000 */
[----:B------:R-:W4:Y:S02]  /*ac00*/  @!P1 SYNCS.PHASECHK.TRANS64 P1, [R19+URZ+0x19c60], R4 ;  /* 0x019c6004130095a7 */ /* 0x000f24000802007f */
[----:B----4-:R-:W-:Y:S05]  /*ac10*/  @!P1 BRA `(.L_x_8040) ;  /* 0xfffffffc00f09947 */ /* 0x010fea000383ffff */
[----:B------:R-:W-:Y:S05]  /*ac20*/  BRA `(.L_x_8064) ;  /* 0xfffffff8000c7947 */ /* 0x000fea000383ffff */
.L_x_8042:
[----:B----4-:R4:W1:Y:S02]  /*ac30*/  SYNCS.PHASECHK.TRANS64.TRYWAIT P1, [R7+URZ+0x19c60], R0 ;  /* 0x019c6000070075a7 */ /* 0x010864000802017f */
[----:B-1----:R-:W-:Y:S05]  /*ac40*/  @!P1 NANOSLEEP.SYNCS 0x989680 ;  /* 0x009896800000995d */ /* 0x002fea0003900000 */
[----:B------:R-:W1:Y:S02]  /*ac50*/  @!P1 SYNCS.PHASECHK.TRANS64 P1, [R7+URZ+0x19c60], R0 ;  /* 0x019c6000070095a7 */ /* 0x000e64000802007f */
[----:B-1----:R-:W-:Y:S05]  /*ac60*/  @!P1 BRA `(.L_x_8042) ;  /* 0xfffffffc00f09947 */ /* 0x002fea000383ffff */
[----:B------:R-:W-:Y:S05]  /*ac70*/  BRA `(.L_x_8065) ;  /* 0xfffffff8000c7947 */ /* 0x000fea000383ffff */
.L_x_8044:
[----:B------:R1:W1:Y:S02]  /*ac80*/  SYNCS.PHASECHK.TRANS64.TRYWAIT P0, [R19+URZ+0x19c80], R4 ;  /* 0x019c8004130075a7 */ /* 0x000264000800017f */
[----:B-1----:R-:W-:Y:S05]  /*ac90*/  @!P0 NANOSLEEP.SYNCS 0x989680 ;  /* 0x009896800000895d */ /* 0x002fea0003900000 */
[----:B------:R-:W1:Y:S02]  /*aca0*/  @!P0 SYNCS.PHASECHK.TRANS64 P0, [R19+URZ+0x19c80], R4 ;  /* 0x019c8004130085a7 */ /* 0x000e64000800007f */
[----:B-1----:R-:W-:Y:S05]  /*acb0*/  @!P0 BRA `(.L_x_8044) ;  /* 0xfffffffc00f08947 */ /* 0x002fea000383ffff */
[----:B------:R-:W-:Y:S05]  /*acc0*/  BRA `(.L_x_8045) ;  /* 0xfffffff800087947 */ /* 0x000fea000383ffff */
.L_x_8066:
        /* <DEDUP_REMOVED lines=11> */
.L_x_12362:


//--------------------- .text._ZN7cutlass13device_kernelIN5flash11enable_sm90INS1_16FlashAttnFwdSm90INS1_25CollectiveMainloopFwdSm90ILi2EN4cute5tupleIJNS5_1CILi1EEES8_S8_EEENS6_IJNS7_ILi192EEENS7_ILi128EEENS7_ILi96EEEEEELi96ENS_12float_e4m3_tEfNS_4arch4Sm90ELb0ELb0ELb1ELb1ELb0ELb0ELb0ELb1ELb1ELb0ELb0ELb0EEENS1_21CollectiveEpilogueFwdINS6_IJSA_SC_SB_EEES9_NS_10bfloat16_tESG_Li384ELb1ELb0ELb0ELb1EEENS1_36VarlenDynamicPersistentTileSchedulerILi192ELi128ELi384ELi128ELb0ELb0ELb1ELb0ELb1ELb1EEEEEEEEEvNT_6ParamsE --------------------------
	.section	.text._ZN7cutlass13device_kernelIN5flash11enable_sm90INS1_16FlashAttnFwdSm90INS1_25CollectiveMainloopFwdSm90ILi2EN4cute5tupleIJNS5_1CILi1EEES8_S8_EEENS6_IJNS7_ILi192EEENS7_ILi128EEENS7_ILi96EEEEEELi96ENS_12float_e4m3_tEfNS_4arch4Sm90ELb0ELb0ELb1ELb1ELb0ELb0ELb0ELb1ELb1ELb0ELb0ELb0EEENS1_21CollectiveEpilogueFwdINS6_IJSA_SC_SB_EEES9_NS_10bfloat16_tESG_Li384ELb1ELb0ELb0ELb1EEENS1_36VarlenDynamicPersistentTileSchedulerILi192ELi128ELi384ELi128ELb0ELb0ELb1ELb0ELb1ELb1EEEEEEEEEvNT_6ParamsE,"ax",@progbits
	.align	128
.text._ZN7cutlass13device_kernelIN5flash11enable_sm90INS1_16FlashAttnFwdSm90INS1_25CollectiveMainloopFwdSm90ILi2EN4cute5tupleIJNS5_1CILi1EEES8_S8_EEENS6_IJNS7_ILi192EEENS7_ILi128EEENS7_ILi96EEEEEELi96ENS_12float_e4m3_tEfNS_4arch4Sm90ELb0ELb0ELb1ELb1ELb0ELb0ELb0ELb1ELb1ELb0ELb0ELb0EEENS1_21CollectiveEpilogueFwdINS6_IJSA_SC_SB_EEES9_NS_10bfloat16_tESG_Li384ELb1ELb0ELb0ELb1EEENS1_36VarlenDynamicPersistentTileSchedulerILi192ELi128ELi384ELi128ELb0ELb0ELb1ELb0ELb1ELb1EEEEEEEEEvNT_6ParamsE:
        .type           _ZN7cutlass13device_kernelIN5flash11enable_sm90INS1_16FlashAttnFwdSm90INS1_25CollectiveMainloopFwdSm90ILi2EN4cute5tupleIJNS5_1CILi1EEES8_S8_EEENS6_IJNS7_ILi192EEENS7_ILi128EEENS7_ILi96EEEEEELi96ENS_12float_e4m3_tEfNS_4arch4Sm90ELb0ELb0ELb1ELb1ELb0ELb0ELb0ELb1ELb1ELb0ELb0ELb0EEENS1_21CollectiveEpilogueFwdINS6_IJSA_SC_SB_EEES9_NS_10bfloat16_tESG_Li384ELb1ELb0ELb0ELb1EEENS1_36VarlenDynamicPersistentTileSchedulerILi192ELi128ELi384ELi128ELb0ELb0ELb1ELb0ELb1ELb1EEEEEEEEEvNT_6ParamsE,@function
        .size           _ZN7cutlass13device_kernelIN5flash11enable_sm90INS1_16FlashAttnFwdSm90INS1_25CollectiveMainloopFwdSm90ILi2EN4cute5tupleIJNS5_1CILi1EEES8_S8_EEENS6_IJNS7_ILi192EEENS7_ILi128EEENS7_ILi96EEEEEELi96ENS_12float_e4m3_tEfNS_4arch4Sm90ELb0ELb0ELb1ELb1ELb0ELb0ELb0ELb1ELb1ELb0ELb0ELb0EEENS1_21CollectiveEpilogueFwdINS6_IJSA_SC_SB_EEES9_NS_10bfloat16_tESG_Li384ELb1ELb0ELb0ELb1EEENS1_36VarlenDynamicPersistentTileSchedulerILi192ELi128ELi384ELi128ELb0ELb0ELb1ELb0ELb1ELb1EEEEEEEEEvNT_6ParamsE,(.L_x_12363 - _ZN7cutlass13device_kernelIN5flash11enable_sm90INS1_16FlashAttnFwdSm90INS1_25CollectiveMainloopFwdSm90ILi2EN4cute5tupleIJNS5_1CILi1EEES8_S8_EEENS6_IJNS7_ILi192EEENS7_ILi128EEENS7_ILi96EEEEEELi96ENS_12float_e4m3_tEfNS_4arch4Sm90ELb0ELb0ELb1ELb1ELb0ELb0ELb0ELb1ELb1ELb0ELb0ELb0EEENS1_21CollectiveEpilogueFwdINS6_IJSA_SC_SB_EEES9_NS_10bfloat16_tESG_Li384ELb1ELb0ELb0ELb1EEENS1_36VarlenDynamicPersistentTileSchedulerILi192ELi128ELi384ELi128ELb0ELb0ELb1ELb0ELb1ELb1EEEEEEEEEvNT_6ParamsE)
        .other          _ZN7cutlass13device_kernelIN5flash11enable_sm90INS1_16FlashAttnFwdSm90INS1_25CollectiveMainloopFwdSm90ILi2EN4cute5tupleIJNS5_1CILi1EEES8_S8_EEENS6_IJNS7_ILi192EEENS7_ILi128EEENS7_ILi96EEEEEELi96ENS_12float_e4m3_tEfNS_4arch4Sm90ELb0ELb0ELb1ELb1ELb0ELb0ELb0ELb1ELb1ELb0ELb0ELb0EEENS1_21CollectiveEpilogueFwdINS6_IJSA_SC_SB_EEES9_NS_10bfloat16_tESG_Li384ELb1ELb0ELb0ELb1EEENS1_36VarlenDynamicPersistentTileSchedulerILi192ELi128ELi384ELi128ELb0ELb0ELb1ELb0ELb1ELb1EEEEEEEEEvNT_6ParamsE,@"STO_CUDA_ENTRY STV_DEFAULT"
_ZN7cutlass13device_kernelIN5flash11enable_sm90INS1_16FlashAttnFwdSm90INS1_25CollectiveMainloopFwdSm90ILi2EN4cute5tupleIJNS5_1CILi1EEES8_S8_EEENS6_IJNS7_ILi192EEENS7_ILi128EEENS7_ILi96EEEEEELi96ENS_12float_e4m3_tEfNS_4arch4Sm90ELb0ELb0ELb1ELb1ELb0ELb0ELb0ELb1ELb1ELb0ELb0ELb0EEENS1_21CollectiveEpilogueFwdINS6_IJSA_SC_SB_EEES9_NS_10bfloat16_tESG_Li384ELb1ELb0ELb0ELb1EEENS1_36VarlenDynamicPersistentTileSchedulerILi192ELi128ELi384ELi128ELb0ELb0ELb1ELb0ELb1ELb1EEEEEEEEEvNT_6ParamsE:
[----:B------:R-:W0:Y:S02]  /*0000*/  LDC R1, c[0x0][0x28] ;  /* 0x00000a00ff017b82 */ /* 0x000e240000000800 */
[----:B0-----:R-:W-:Y:S01]  /*0010*/  VIADD R1, R1, 0xfffffff0 ;  /* 0xfffffff001017836 */ /* 0x001fe20000000000 */
[----:B------:R-:W0:Y:S01]  /*0020*/  S2R R3, SR_TID.X ;  /* 0x0000000000037919 */ /* 0x000e220000002100 */
[----:B------:R-:W-:Y:S01]  /*0030*/  ELECT P0, URZ, PT ;  /* 0x00000000003f782f */ /* 0x000fe20003800000 */
[----:B------:R-:W-:Y:S01]  /*0040*/  BSSY B0, `(.L_x_8067) ;  /* 0x0000011000007945 */ /* 0x000fe20003800000 */
[----:B0-----:R-:W-:-:S05]  /*0050*/  SHF.R.U32.HI R0, RZ, 0x5, R3 ;  /* 0x00000005ff007819 */ /* 0x001fca0000011603 */
[----:B------:R-:W0:Y:S02]  /*0060*/  SHFL.IDX PT, R2, R0, RZ, 0x1f ;  /* 0x00001fff00027589 */ /* 0x000e2400000e0000 */
[----:B0-----:R-:W-:Y:S02]  /*0070*/  ISETP.EQ.AND P0, PT, R2, RZ, P0 ;  /* 0x000000ff0200720c */ /* 0x001fe40000702270 */
[----:B------:R-:W-:-:S11]  /*0080*/  SHF.R.U32.HI R2, RZ, 0x7, R3 ;  /* 0x00000007ff027819 */ /* 0x000fd60000011603 */
        /* <DEDUP_REMOVED lines=12> */
.L_x_8068:
[----:B------:R-:W-:Y:S05]  /*0150*/  BSYNC B0 ;  /* 0x0000000000007941 */ /* 0x000fea0003800000 */
.L_x_8067:
        /* <DEDUP_REMOVED lines=41> */
.L_x_8069:
        /* <DEDUP_REMOVED lines=22> */
.L_x_8070:
        /* <DEDUP_REMOVED lines=18> */
.L_x_8071:
        /* <DEDUP_REMOVED lines=22> */
.L_x_8072:
        /* <DEDUP_REMOVED lines=22> */
.L_x_8073:
[----:B------:R-:W-:Y:S01]  /*0930*/  PLOP3.LUT P0, PT, PT, PT, UP0, 0x80, 0x0 ;  /* 0x000000000000781c */ /* 0x000fe20003f0f008 */
[----:B------:R-:W-:Y:S01]  /*0940*/  UMOV UR48, 0x1 ;  /* 0x0000000100307882 */ /* 0x000fe20000000000 */
[----:B------:R-:W-:Y:S01]  /*0950*/  NOP ;  /* 0x0000000000007918 */ /* 0x000fe20000000000 */
[----:B------:R-:W-:Y:S01]  /*0960*/  USEL UR48, UR48, 0x2, !UP0 ;  /* 0x0000000230307887 */ /* 0x000fe2000c000000 */
[----:B------:R-:W-:Y:S01]  /*0970*/  ULDC.64 UR54, c[0x0][0x208] ;  /* 0x0000820000367ab9 */ /* 0x000fe20000000a00 */
[----:B012-4-:R-:W-:Y:S08]  /*0980*/  BAR.SYNC.DEFER_BLOCKING 0x0 ;  /* 0x0000000000007b1d */ /* 0x017ff00000010000 */
[----:B------:R-:W-:Y:S05]  /*0990*/  @!P0 BRA `(.L_x_8074) ;  /* 0x0000008000d48947 */ /* 0x000fea0003800000 */
.L_x_8075:
[----:B------:R-:W-:-:S08]  /*09a0*/  NOP ;  /* 0x0000000000007918 */ /* 0x000fd00000000000 */
[----:B------:R-:W0:Y:S02]  /*09b0*/  USETMAXREG.TRY_ALLOC.CTAPOOL UP0, 0xa0 ;  /* 0x000000a0000079c8 */ /* 0x000e240008000600 */
[----:B0-----:R-:W-:-:S13]  /*09c0*/  PLOP3.LUT P0, PT, PT, PT, UP0, 0x80, 0x0 ;  /* 0x000000000000781c */ /* 0x001fda0003f0f008 */
[----:B------:R-:W-:Y:S05]  /*09d0*/  @!P0 BRA `(.L_x_8075) ;  /* 0xfffffffc00f08947 */ /* 0x000fea000383ffff */
[----:B------:R-:W0:Y:S08]  /*09e0*/  S2UR UR5, SR_CgaCtaId ;  /* 0x00000000000579c3 */ /* 0x000e300000008800 */
[----:B------:R-:W-:Y:S06]  /*09f0*/  BAR.ARV 0x8, 0x1a0 ;  /* 0x0206800000007b1d */ /* 0x000fec0000002000 */
[----:B------:R-:W-:-:S02]  /*0a00*/  UMOV UR4, 0x400 ;  /* 0x0000040000047882 */ /* 0x000fc40000000000 */
[----:B------:R-:W-:Y:S01]  /*0a10*/  BAR.SYNC.DEFER_BLOCKING 0x5, 0x200 ;  /* 0x0148000000007b1d */ /* 0x000fe20000010000 */
[----:B0-----:R-:W-:-:S09]  /*0a20*/  ULEA UR4, UR5, UR4, 0x18 ;  /* 0x0000000405047291 */ /* 0x001fd2000f8ec03f */
[----:B------:R-:W0:Y:S01]  /*0a30*/  LDS.128 R36, [UR4+0x19cd0] ;  /* 0x019cd004ff247984 */ /* 0x000e220008000c00 */
[----:B------:R-:W-:Y:S01]  /*0a40*/  ULDC UR4, c[0x0][0xc14] ;  /* 0x0003050000047ab9 */ /* 0x000fe20000000800 */
[----:B------:R-:W-:Y:S06]  /*0a50*/  BAR.ARV 0x4, 0x200 ;  /* 0x0108000000007b1d */ /* 0x000fec0000002000 */
[----:B0-----:R-:W-:-:S13]  /*0a60*/  ISETP.GE.AND P0, PT, R39, UR4, PT ;  /* 0x0000000427007c0c */ /* 0x001fda000bf06270 */
[----:B------:R-:W-:Y:S05]  /*0a70*/  @P0 EXIT ;  /* 0x000000000000094d */ /* 0x000fea0003800000 */
[----:B------:R-:W0:Y:S01]  /*0a80*/  S2R R0, SR_TID.X ;  /* 0x0000000000007919 */ /* 0x000e220000002100 */
[----:B------:R-:W-:Y:S01]  /*0a90*/  R2UR UR5, R38 ;  /* 0x00000000260572ca */ /* 0x000fe200000e0000 */
[----:B------:R-:W-:Y:S01]  /*0aa0*/  IMAD.MOV.U32 R152, RZ, RZ, -0x2 ;  /* 0xfffffffeff987424 */ /* 0x000fe200078e00ff */
[----:B------:R-:W-:Y:S01]  /*0ab0*/  ULOP3.LUT UR44, UR48, 0x1, URZ, 0xfc, !UPT ;  /* 0x00000001302c7892 */ /* 0x000fe2000f8efc3f */
[----:B------:R-:W-:Y:S01]  /*0ac0*/  UMOV UR38, URZ ;  /* 0x0000003f00267c82 */ /* 0x000fe20008000000 */
[----:B------:R-:W-:Y:S01]  /*0ad0*/  UMOV UR37, URZ ;  /* 0x0000003f00257c82 */ /* 0x000fe20008000000 */
[----:B------:R-:W-:Y:S01]  /*0ae0*/  UMOV UR36, URZ ;  /* 0x0000003f00247c82 */ /* 0x000fe20008000000 */
[----:B0-----:R-:W-:-:S05]  /*0af0*/  VIADD R155, R0, 0xffffff80 ;  /* 0xffffff80009b7836 */ /* 0x001fca0000000000 */
[----:B------:R-:W-:-:S04]  /*0b00*/  SHF.R.S32.HI R0, RZ, 0x1f, R155 ;  /* 0x0000001fff007819 */ /* 0x000fc8000001149b */
[CC--:B------:R-:W-:Y:S02]  /*0b10*/  LEA.HI R23, R0.reuse, R155.reuse, RZ, 0x7 ;  /* 0x0000009b00177211 */ /* 0x0c0fe400078f38ff */
[CC--:B------:R-:W-:Y:S02]  /*0b20*/  LEA.HI R3, R0.reuse, R155.reuse, RZ, 0x5 ;  /* 0x0000009b00037211 */ /* 0x0c0fe400078f28ff */
[----:B------:R-:W-:Y:S02]  /*0b30*/  LOP3.LUT R22, R23, 0xffffff80, RZ, 0xc0, !PT ;  /* 0xffffff8017167812 */ /* 0x000fe400078ec0ff */
[----:B------:R-:W-:Y:S01]  /*0b40*/  LEA.HI R2, R0, R155, RZ, 0x4 ;  /* 0x0000009b00027211 */ /* 0x000fe200078f20ff */
[----:B------:R-:W-:Y:S01]  /*0b50*/  IMAD.SHL.U32 R5, R3, 0x10, RZ ;  /* 0x0000001003057824 */ /* 0x000fe200078e00ff */
[----:B------:R-:W-:Y:S01]  /*0b60*/  SHF.R.S32.HI R23, RZ, 0x7, R23 ;  /* 0x00000007ff177819 */ /* 0x000fe20000011417 */
[----:B------:R-:W-:Y:S01]  /*0b70*/  IMAD.IADD R22, R155, 0x1, -R22 ;  /* 0x000000019b167824 */ /* 0x000fe200078e0a16 */
[----:B------:R-:W-:-:S02]  /*0b80*/  SHF.R.S32.HI R3, RZ, 0x4, R2 ;  /* 0x00000004ff037819 */ /* 0x000fc40000011402 */
[C---:B------:R-:W-:Y:S02]  /*0b90*/  LOP3.LUT R4, R2.reuse, 0x7fffff0, RZ, 0xc0, !PT ;  /* 0x07fffff002047812 */ /* 0x040fe400078ec0ff */
[----:B------:R-:W-:Y:S02]  /*0ba0*/  SHF.R.S32.HI R7, RZ, 0x1f, R22 ;  /* 0x0000001fff077819 */ /* 0x000fe40000011416 */
[----:B------:R-:W-:Y:S01]  /*0bb0*/  LEA.HI R2, R2, R3, RZ, 0x1 ;  /* 0x0000000302027211 */ /* 0x000fe200078f08ff */
[----:B------:R-:W-:Y:S01]  /*0bc0*/  IMAD.IADD R4, R155, 0x1, -R4 ;  /* 0x000000019b047824 */ /* 0x000fe200078e0a04 */
[----:B------:R-:W-:Y:S02]  /*0bd0*/  LEA.HI R6, R7, R22, RZ, 0x2 ;  /* 0x0000001607067211 */ /* 0x000fe400078f10ff */
[----:B------:R-:W-:Y:S02]  /*0be0*/  LOP3.LUT R5, R5, 0xfffffe00, RZ, 0xc0, !PT ;  /* 0xfffffe0005057812 */ /* 0x000fe400078ec0ff */
[----:B------:R-:W-:-:S02]  /*0bf0*/  SHF.R.S32.HI R8, RZ, 0x2, R6 ;  /* 0x00000002ff087819 */ /* 0x000fc40000011406 */
[----:B------:R-:W-:Y:S01]  /*0c00*/  SHF.R.S32.HI R9, RZ, 0x1f, R6 ;  /* 0x0000001fff097819 */ /* 0x000fe20000011406 */
[----:B------:R-:W-:Y:S01]  /*0c10*/  IMAD R5, R4, 0x20, R5 ;  /* 0x0000002004057824 */ /* 0x000fe200078e0205 */
[----:B------:R-:W-:Y:S01]  /*0c20*/  LOP3.LUT R2, R2, 0x1ffffffe, RZ, 0xc0, !PT ;  /* 0x1ffffffe02027812 */ /* 0x000fe200078ec0ff */
[----:B------:R-:W-:Y:S01]  /*0c30*/  IMAD.HI R4, R23, 0x55555556, RZ ;  /* 0x5555555617047827 */ /* 0x000fe200078e02ff */
[----:B------:R-:W-:Y:S02]  /*0c40*/  LEA.HI R9, R9, R8, RZ, 0x3 ;  /* 0x0000000809097211 */ /* 0x000fe400078f18ff */
[----:B------:R-:W-:Y:S01]  /*0c50*/  LEA.HI R7, R7, R22, RZ, 0x5 ;  /* 0x0000001607077211 */ /* 0x000fe200078f28ff */
[----:B------:R-:W-:Y:S01]  /*0c60*/  IMAD.IADD R2, R3, 0x1, -R2 ;  /* 0x0000000103027824 */ /* 0x000fe200078e0a02 */
[----:B------:R-:W-:Y:S02]  /*0c70*/  LOP3.LUT R9, R9, 0xfffffff8, RZ, 0xc0, !PT ;  /* 0xfffffff809097812 */ /* 0x000fe400078ec0ff */
[----:B------:R-:W-:Y:S01]  /*0c80*/  LEA.HI R0, R0, R155, RZ, 0x2 ;  /* 0x0000009b00007211 */ /* 0x000fe200078f10ff */
[----:B------:R-:W-:Y:S01]  /*0c90*/  IMAD R154, R2, 0x8, R5 ;  /* 0x00000008029a7824 */ /* 0x000fe200078e0205 */
[----:B------:R-:W-:Y:S01]  /*0ca0*/  LOP3.LUT R3, R6, 0x7ffffffc, RZ, 0xc0, !PT ;  /* 0x7ffffffc06037812 */ /* 0x000fe200078ec0ff */
[----:B------:R-:W-:Y:S01]  /*0cb0*/  IMAD.IADD R8, R8, 0x1, -R9 ;  /* 0x0000000108087824 */ /* 0x000fe200078e0a09 */
[----:B------:R-:W-:-:S02]  /*0cc0*/  LEA.HI R4, R4, R4, RZ, 0x1 ;  /* 0x0000000404047211 */ /* 0x000fc400078f08ff */
[----:B------:R-:W-:Y:S01]  /*0cd0*/  SHF.R.S32.HI R7, RZ, 0x5, R7 ;  /* 0x00000005ff077819 */ /* 0x000fe20000011407 */
[----:B------:R-:W-:Y:S01]  /*0ce0*/  IMAD.IADD R3, R22, 0x1, -R3 ;  /* 0x0000000116037824 */ /* 0x000fe200078e0a03 */
[----:B------:R-:W-:Y:S01]  /*0cf0*/  LOP3.LUT R2, R0, 0x1ffffffc, RZ, 0xc0, !PT ;  /* 0x1ffffffc00027812 */ /* 0x000fe200078ec0ff */
[----:B------:R-:W-:Y:S01]  /*0d00*/  IMAD R4, R4, -0x3, R23 ;  /* 0xfffffffd04047824 */ /* 0x000fe200078e0217 */
[----:B------:R-:W-:Y:S01]  /*0d10*/  SHF.R.S32.HI R18, RZ, 0x2, R0 ;  /* 0x00000002ff127819 */ /* 0x000fe20000011400 */
[----:B------:R-:W-:Y:S02]  /*0d20*/  IMAD R7, R7, 0x10, R8 ;  /* 0x0000001007077824 */ /* 0x000fe400078e0208 */
[----:B------:R-:W-:Y:S02]  /*0d30*/  IMAD.IADD R2, R155, 0x1, -R2 ;  /* 0x000000019b027824 */ /* 0x000fe400078e0a02 */
[----:B------:R-:W-:Y:S02]  /*0d40*/  IMAD R152, R3, R152, 0x80 ;  /* 0x0000008003987424 */ /* 0x000fe400078e0298 */
[----:B------:R-:W-:-:S02]  /*0d50*/  IMAD R153, R4, 0x40, R7 ;  /* 0x0000004004997824 */ /* 0x000fc400078e0207 */
[----:B------:R-:W-:-:S07]  /*0d60*/  IMAD.SHL.U32 R16, R2, 0x8, RZ ;  /* 0x0000000802107824 */ /* 0x000fce00078e00ff */
.L_x_8111:
        /* <DEDUP_REMOVED lines=19> */
[----:B----45:R-:W-:-:S02]  /*0ea0*/  IMAD.U32 R4, RZ, RZ, UR8 ;  /* 0x00000008ff047e24 */ /* 0x030fc4000f8e00ff */
[----:B------:R-:W-:Y:S01]  /*0eb0*/  IMAD.U32 R3, RZ, RZ, UR7 ;  /* 0x00000007ff037e24 */ /* 0x000fe2000f8e00ff */
[----:B------:R-:W-:Y:S01]  /*0ec0*/  ULDC.64 UR6, c[0x0][0x3f8] ;  /* 0x0000fe0000067ab9 */ /* 0x000fe20000000a00 */
[----:B------:R-:W-:-:S03]  /*0ed0*/  IMAD.U32 R5, RZ, RZ, UR9 ;  /* 0x00000009ff057e24 */ /* 0x000fc6000f8e00ff */
[----:B------:R-:W2:Y:S04]  /*0ee0*/  @P0 LDG.E R2, desc[UR54][R2.64] ;  /* 0x0000003602020981 */ /* 0x000ea8000c1e1900 */
[----:B---3--:R-:W3:Y:S01]  /*0ef0*/  @P1 LDG.E R4, desc[UR54][R4.64] ;  /* 0x0000003604041981 */ /* 0x008ee2000c1e1900 */
        /* <DEDUP_REMOVED lines=16> */
[----:B-1----:R-:W-:Y:S01]  /*1000*/  CS2R R24, SRZ ;  /* 0x0000000000187805 */ /* 0x002fe2000001ff00 */
        /* <DEDUP_REMOVED lines=33> */
.L_x_8076:
[----:B------:R-:W-:Y:S01]  /*1220*/  UIADD3 UR45, -UR4, UR45, URZ ;  /* 0x0000002d042d7290 */ /* 0x000fe2000fffe13f */
[----:B------:R-:W-:Y:S01]  /*1230*/  CS2R R4, SRZ ;  /* 0x0000000000047805 */ /* 0x000fe2000001ff00 */
[----:B------:R-:W-:Y:S01]  /*1240*/  UIMAD.WIDE.U32 UR6, UR5, UR8, URZ ;  /* 0x00000008050672a5 */ /* 0x000fe2000f8e003f */
[----:B------:R-:W-:Y:S01]  /*1250*/  CS2R R56, SRZ ;  /* 0x0000000000387805 */ /* 0x000fe2000001ff00 */
[----:B------:R-:W-:Y:S01]  /*1260*/  UISETP.GE.AND UP1, UPT, UR45, 0x1, UPT ;  /* 0x000000012d00788c */ /* 0x000fe2000bf26270 */
[----:B------:R-:W-:Y:S01]  /*1270*/  CS2R R58, SRZ ;  /* 0x00000000003a7805 */ /* 0x000fe2000001ff00 */
[----:B------:R-:W-:Y:S01]  /*1280*/  UIADD3 UR4, UR45, 0x7f, URZ ;  /* 0x0000007f2d047890 */ /* 0x000fe2000fffe03f */
[----:B------:R-:W-:Y:S01]  /*1290*/  CS2R R60, SRZ ;  /* 0x00000000003c7805 */ /* 0x000fe2000001ff00 */
[----:B------:R-:W-:Y:S01]  /*12a0*/  @UP0 ULDC UR9, c[0x0][0x430] ;  /* 0x00010c0000090ab9 */ /* 0x000fe20000000800 */
[----:B------:R-:W-:Y:S01]  /*12b0*/  UMOV UR42, UR5 ;  /* 0x00000005002a7c82 */ /* 0x000fe20008000000 */
[----:B------:R-:W-:Y:S01]  /*12c0*/  PLOP3.LUT P1, PT, PT, PT, UP1, 0x80, 0x0 ;  /* 0x000000000000781c */ /* 0x000fe20003f2f018 */
[----:B------:R-:W-:Y:S01]  /*12d0*/  USHF.R.S32.HI UR8, URZ, 0x1f, UR4 ;  /* 0x0000001f3f087899 */ /* 0x000fe20008011404 */
[----:B------:R-:W-:Y:S01]  /*12e0*/  IMAD.MOV.U32 R62, RZ, RZ, RZ ;  /* 0x000000ffff3e7224 */ /* 0x000fe200078e00ff */
[----:B------:R-:W-:-:S02]  /*12f0*/  @UP0 USHF.R.U32.HI UR41, URZ, UR9, UR7 ;  /* 0x000000093f290299 */ /* 0x000fc40008011607 */
[----:B------:R-:W-:-:S08]  /*1300*/  ULEA.HI UR8, UR8, UR4, URZ, 0x7 ;  /* 0x0000000408087291 */ /* 0x000fd0000f8f383f */
[----:B------:R-:W-:Y:S05]  /*1310*/  @!P1 BRA `(.L_x_8077) ;  /* 0x0000005c002c9947 */ /* 0x000fea0003800000 */
[----:B------:R-:W0:Y:S01]  /*1320*/  SHFL.IDX PT, R0, R23, RZ, 0x1f ;  /* 0x00001fff17007589 */ /* 0x000e2200000e0000 */
[----:B------:R-:W1:Y:S01]  /*1330*/  S2UR UR9, SR_CgaCtaId ;  /* 0x00000000000979c3 */ /* 0x000e620000008800 */
[----:B------:R-:W-:Y:S01]  /*1340*/  UMOV UR7, 0x400 ;  /* 0x0000040000077882 */ /* 0x000fe20000000000 */
[----:B------:R-:W-:Y:S01]  /*1350*/  USHF.R.S32.HI UR43, URZ, 0x7, UR8 ;  /* 0x000000073f2b7899 */ /* 0x000fe20008011408 */
[----:B0-----:R-:W-:Y:S01]  /*1360*/  R2UR UR6, R0 ;  /* 0x00000000000672ca */ /* 0x001fe200000e0000 */
[----:B-1----:R-:W-:-:S12]  /*1370*/  ULEA UR7, UR9, UR7, 0x18 ;  /* 0x0000000709077291 */ /* 0x002fd8000f8ec03f */
[----:B------:R-:W-:Y:S02]  /*1380*/  UIMAD.WIDE UR4, UR6, 0x55555556, URZ ;  /* 0x55555556060478a5 */ /* 0x000fe4000f8e023f */
[----:B------:R-:W-:Y:S02]  /*1390*/  UIADD3 UR4, UR7, 0xf000, URZ ;  /* 0x0000f00007047890 */ /* 0x000fe4000fffe03f */
[----:B------:R-:W-:Y:S02]  /*13a0*/  ULEA.HI UR5, UR5, UR5, URZ, 0x1 ;  /* 0x0000000505057291 */ /* 0x000fe4000f8f083f */
[----:B------:R-:W-:Y:S02]  /*13b0*/  ULOP3.LUT UP0, URZ, UR4, 0x3ff, URZ, 0xc0, !UPT ;  /* 0x000003ff043f7892 */ /* 0x000fe4000f80c03f */
[----:B------:R-:W-:-:S04]  /*13c0*/  UIMAD UR5, UR5, -0x3, UR6 ;  /* 0xfffffffd050578a4 */ /* 0x000fc8000f8e0206 */
[----:B------:R-:W-:Y:S01]  /*13d0*/  PLOP3.LUT P0, PT, PT, PT, UP0, 0x80, 0x0 ;  /* 0x000000000000781c */ /* 0x000fe20003f0f008 */
[----:B------:R-:W-:-:S04]  /*13e0*/  ULEA UR5, UR5, UR4, 0xb ;  /* 0x0000000405057291 */ /* 0x000fc8000f8e583f */
[----:B------:R-:W-:-:S04]  /*13f0*/  USHF.R.U32.HI UR5, URZ, 0x4, UR5 ;  /* 0x000000043f057899 */ /* 0x000fc80008011605 */
[----:B------:R-:W-:-:S04]  /*1400*/  ULOP3.LUT UR46, UR5, 0x3fff, URZ, 0xc0, !UPT ;  /* 0x00003fff052e7892 */ /* 0x000fc8000f8ec03f */
[----:B------:R-:W-:Y:S08]  /*1410*/  @!P0 BRA `(.L_x_8078) ;  /* 0x0000000000408947 */ /* 0x000ff00003800000 */
        /* <DEDUP_REMOVED lines=16> */
.L_x_8078:
        /* <DEDUP_REMOVED lines=58> */
.L_x_8200:
[----:B------:R-:W-:Y:S05]  /*18c0*/  @!P0 BRA `(.L_x_8080) ;  /* 0x0000000000048947 */ /* 0x000fea0003800000 */
[----:B------:R-:W-:Y:S01]  /*18d0*/  BPT.TRAP 0x1 ;  /* 0x000000040000795c */ /* 0x000fe20000300000 */
.L_x_8080:
[----:B------:R-:W-:Y:S02]  /*18e0*/  IMAD.U32 R5, RZ, RZ, UR36 ;  /* 0x00000024ff057e24 */ /* 0x000fe4000f8e00ff */
[----:B------:R-:W-:Y:S02]  /*18f0*/  IMAD.U32 R6, RZ, RZ, UR37 ;  /* 0x00000025ff067e24 */ /* 0x000fe4000f8e00ff */
[----:B------:R-:W-:-:S03]  /*1900*/  IMAD R4, R5, 0x8, R2 ;  /* 0x0000000805047824 */ /* 0x000fc600078e0202 */
[----:B------:R-:W-:-:S04]  /*1910*/  SHF.L.U32 R5, R6, 0x1f, RZ ;  /* 0x0000001f06057819 */ /* 0x000fc800000006ff */
[----:B------:R1:W2:Y:S01]  /*1920*/  SYNCS.PHASECHK.TRANS64.TRYWAIT P1, [R4+URZ+0x19c30], R5 ;  /* 0x019c3005040075a7 */ /* 0x0002a2000802017f */
[----:B------:R-:W-:Y:S05]  /*1930*/  @!P0 BRA `(.L_x_8081) ;  /* 0x0000000000048947 */ /* 0x000fea0003800000 */
[----:B------:R-:W-:Y:S01]  /*1940*/  BPT.TRAP 0x1 ;  /* 0x000000040000795c */ /* 0x000fe20000300000 */
.L_x_8081:
[----:B------:R-:W3:Y:S01]  /*1950*/  S2R R6, SR_TID.X ;  /* 0x0000000000067919 */ /* 0x000ee20000002100 */
[----:B------:R-:W-:Y:S01]  /*1960*/  IMAD.MOV.U32 R135, RZ, RZ, RZ ;  /* 0x000000ffff877224 */ /* 0x000fe200078e00ff */
[----:B---3--:R-:W-:Y:S01]  /*1970*/  LOP3.LUT P2, RZ, R6, 0x7f, RZ, 0xc0, !PT ;  /* 0x0000007f06ff7812 */ /* 0x008fe2000784c0ff */
[----:B--2---:R-:W-:-:S12]  /*1980*/  @P1 BRA `(.L_x_8082) ;  /* 0x0000000000081947 */ /* 0x004fd80003800000 */
[----:B------:R-:W2:Y:S02]  /*1990*/  SYNCS.PHASECHK.TRANS64.TRYWAIT P1, [R4+URZ+0x19c30], R5 ;  /* 0x019c3005040075a7 */ /* 0x000ea4000802017f */
[----:B--2---:R-:W-:Y:S05]  /*19a0*/  @!P1 BRA `(.L_x_8083) ;  /* 0x000000b800d89947 */ /* 0x004fea0003800000 */
.L_x_8082:
[----:B------:R-:W-:Y:S05]  /*19b0*/  WARPSYNC.ALL ;  /* 0x0000000000007948 */ /* 0x000fea0003800000 */
[----:B------:R-:W-:Y:S01]  /*19c0*/  R2UR UR4, R2 ;  /* 0x00000000020472ca */ /* 0x000fe200000e0000 */
[----:B------:R-:W-:Y:S01]  /*19d0*/  WARPGROUP.ARRIVE ;  /* 0x00000000000079c5 */ /* 0x000fe20000000000 */
[----:B------:R-:W-:Y:S01]  /*19e0*/  UMOV UR5, 0xc0000010 ;  /* 0xc000001000057882 */ /* 0x000fe20000000000 */
[----:B------:R-:W-:Y:S01]  /*19f0*/  UMOV UR7, 0xc0000010 ;  /* 0xc000001000077882 */ /* 0x000fe20000000000 */
[----:B------:R-:W-:Y:S01]  /*1a00*/  UMOV UR9, 0xc0000010 ;  /* 0xc000001000097882 */ /* 0x000fe20000000000 */
[----:B------:R-:W-:Y:S01]  /*1a10*/  UMOV UR11, 0xc0000010 ;  /* 0xc0000010000b7882 */ /* 0x000fe20000000000 */
[----:B------:R-:W-:Y:S01]  /*1a20*/  UMOV UR13, 0xc0000010 ;  /* 0xc0000010000d7882 */ /* 0x000fe20000000000 */
[----:B------:R-:W-:Y:S01]  /*1a30*/  UMOV UR15, 0xc0000010 ;  /* 0xc0000010000f7882 */ /* 0x000fe20000000000 */
[----:B------:R-:W3:Y:S01]  /*1a40*/  S2R R93, SR_TID.X ;  /* 0x00000000005d7919 */ /* 0x000ee20000002100 */
[----:B------:R-:W-:Y:S01]  /*1a50*/  UISETP.GE.AND UP0, UPT, UR45, 0x81, UPT ;  /* 0x000000812d00788c */ /* 0x000fe2000bf06270 */
[----:B------:R-:W-:-:S02]  /*1a60*/  IMAD.MOV.U32 R134, RZ, RZ, R135 ;  /* 0x000000ffff867224 */ /* 0x000fc400078e0087 */
[--C-:B------:R-:W-:Y:S01]  /*1a70*/  IMAD.MOV.U32 R133, RZ, RZ, R135.reuse ;  /* 0x000000ffff857224 */ /* 0x100fe200078e0087 */
[----:B------:R-:W-:Y:S01]  /*1a80*/  UIADD3 UR4, UR4, 0x13800, URZ ;  /* 0x0001380004047890 */ /* 0x000fe2000fffe03f */
[--C-:B------:R-:W-:Y:S02]  /*1a90*/  IMAD.MOV.U32 R132, RZ, RZ, R135.reuse ;  /* 0x000000ffff847224 */ /* 0x100fe400078e0087 */
[--C-:B------:R-:W-:Y:S01]  /*1aa0*/  IMAD.MOV.U32 R131, RZ, RZ, R135.reuse ;  /* 0x000000ffff837224 */ /* 0x100fe200078e0087 */
[----:B------:R-:W-:Y:S01]  /*1ab0*/  USHF.R.U32.HI UR4, URZ, 0x4, UR4 ;  /* 0x000000043f047899 */ /* 0x000fe20008011604 */
[--C-:B------:R-:W-:Y:S02]  /*1ac0*/  IMAD.MOV.U32 R130, RZ, RZ, R135.reuse ;  /* 0x000000ffff827224 */ /* 0x100fe400078e0087 */
[--C-:B------:R-:W-:Y:S01]  /*1ad0*/  IMAD.MOV.U32 R129, RZ, RZ, R135.reuse ;  /* 0x000000ffff817224 */ /* 0x100fe200078e0087 */
[----:B------:R-:W-:Y:S01]  /*1ae0*/  ULOP3.LUT UR4, UR4, 0x3fff, URZ, 0xc0, !UPT ;  /* 0x00003fff04047892 */ /* 0x000fe2000f8ec03f */
[----:B------:R-:W-:-:S02]  /*1af0*/  IMAD.MOV.U32 R128, RZ, RZ, R135 ;  /* 0x000000ffff807224 */ /* 0x000fc400078e0087 */
[--C-:B------:R-:W-:Y:S01]  /*1b00*/  IMAD.MOV.U32 R127, RZ, RZ, R135.reuse ;  /* 0x000000ffff7f7224 */ /* 0x100fe200078e0087 */
[----:B------:R-:W-:Y:S01]  /*1b10*/  ULOP3.LUT UR16, UR4, 0x10000, URZ, 0xfc, !UPT ;  /* 0x0001000004107892 */ /* 0x000fe2000f8efc3f */
[--C-:B------:R-:W-:Y:S01]  /*1b20*/  IMAD.MOV.U32 R126, RZ, RZ, R135.reuse ;  /* 0x000000ffff7e7224 */ /* 0x100fe200078e0087 */
[----:B------:R-:W-:Y:S01]  /*1b30*/  ULOP3.LUT UR4, UR46, 0x10000, URZ, 0xfc, !UPT ;  /* 0x000100002e047892 */ /* 0x000fe2000f8efc3f */
        /* <DEDUP_REMOVED lines=11> */
[--C-:B------:R-:W-:Y:S01]  /*1bf0*/  IMAD.MOV.U32 R120, RZ, RZ, R135.reuse ;  /* 0x000000ffff787224 */ /* 0x100fe200078e0087 */
[----:B------:R-:W-:Y:S01]  /*1c00*/  ULDC UR6, c[0x0][0x988] ;  /* 0x0002620000067ab9 */ /* 0x000fe20000000800 */
        /* <DEDUP_REMOVED lines=41> */
[----:B------:R-:W-:Y:S01]  /*1ea0*/  FMUL.FTZ R20, R0, R36 ;  /* 0x0000002400147220 */ /* 0x000fe20000410000 */
[----:B------:R-:W-:-:S02]  /*1eb0*/  VIADD R36, R152, UR45 ;  /* 0x0000002d98247c36 */ /* 0x000fc40008000000 */
[C---:B-12---:R-:W-:Y:S01]  /*1ec0*/  FMUL.FTZ R5, R0.reuse, R26 ;  /* 0x0000001a00057220 */ /* 0x046fe20000410000 */
[----:B------:R-:W-:Y:S02]  /*1ed0*/  IMAD.U32 R37, RZ, RZ, UR43 ;  /* 0x0000002bff257e24 */ /* 0x000fe4000f8e00ff */
[C---:B------:R-:W-:Y:S01]  /*1ee0*/  FMUL.FTZ R12, R0.reuse, R32 ;  /* 0x00000020000c7220 */ /* 0x040fe20000410000 */
[C---:B0-----:R-:W-:Y:S01]  /*1ef0*/  FMUL.FTZ R11, R0.reuse, R33 ;  /* 0x00000021000b7220 */ /* 0x041fe20000410000 */
[----:B------:R-:W0:Y:S01]  /*1f00*/  MUFU.TANH R7, R7 ;  /* 0x0000000700077308 */ /* 0x000e220000002400 */
[----:B------:R-:W-:Y:S02]  /*1f10*/  IMAD R36, R37, -0x80, R36 ;  /* 0xffffff8025247824 */ /* 0x000fe400078e0224 */
[C---:B------:R-:W-:Y:S01]  /*1f20*/  FMUL.FTZ R28, R0.reuse, R38 ;  /* 0x00000026001c7220 */ /* 0x040fe20000410000 */
[C---:B------:R-:W-:Y:S01]  /*1f30*/  FMUL.FTZ R13, R0.reuse, R31 ;  /* 0x0000001f000d7220 */ /* 0x040fe20000410000 */
[C---:B------:R-:W-:Y:S01]  /*1f40*/  FMUL.FTZ R21, R0.reuse, R35 ;  /* 0x0000002300157220 */ /* 0x040fe20000410000 */
[----:B------:R-:W-:Y:S01]  /*1f50*/  FMUL.FTZ R27, R0, R39 ;  /* 0x00000027001b7220 */ /* 0x000fe20000410000 */
[----:B------:R-:W-:Y:S01]  /*1f60*/  ISETP.GT.AND P4, PT, R36, RZ, PT ;  /* 0x000000ff2400720c */ /* 0x000fe20003f84270 */
[----:B------:R-:W-:Y:S01]  /*1f70*/  FMUL.FTZ R24, R0, R34 ;  /* 0x0000002200187220 */ /* 0x000fe20000410000 */
[----:B------:R-:W1:Y:S01]  /*1f80*/  MUFU.TANH R8, R8 ;  /* 0x0000000800087308 */ /* 0x000e620000002400 */
[----:B------:R-:W-:Y:S01]  /*1f90*/  ISETP.GT.AND P5, PT, R36, 0x1, PT ;  /* 0x000000012400780c */ /* 0x000fe20003fa4270 */
[----:B------:R-:W-:Y:S01]  /*1fa0*/  FMUL.FTZ R25, R0, R40 ;  /* 0x0000002800197220 */ /* 0x000fe20000410000 */
[----:B------:R-:W-:Y:S01]  /*1fb0*/  ISETP.GT.AND P1, PT, R36, 0x8, PT ;  /* 0x000000082400780c */ /* 0x000fe20003f24270 */
[----:B------:R-:W-:Y:S01]  /*1fc0*/  FMUL.FTZ R30, R0, R44 ;  /* 0x0000002c001e7220 */ /* 0x000fe20000410000 */
[----:B----4-:R-:W-:Y:S01]  /*1fd0*/  FSEL R37, R6, -INF , P4 ;  /* 0xff80000006257808 */ /* 0x010fe20002000000 */
[----:B------:R-:W-:Y:S01]  /*1fe0*/  FMUL.FTZ R26, R0, R41 ;  /* 0x00000029001a7220 */ /* 0x000fe20000410000 */
[----:B------:R-:W-:Y:S01]  /*1ff0*/  ISETP.GT.AND P2, PT, R36, 0x9, PT ;  /* 0x000000092400780c */ /* 0x000fe20003f44270 */
[----:B------:R-:W2:Y:S01]  /*2000*/  MUFU.TANH R14, R14 ;  /* 0x0000000e000e7308 */ /* 0x000ea20000002400 */
[----:B0-----:R-:W-:Y:S01]  /*2010*/  FSEL R38, R7, -INF , P5 ;  /* 0xff80000007267808 */ /* 0x001fe20002800000 */
[----:B------:R-:W-:Y:S01]  /*2020*/  FMUL.FTZ R31, R0, R43 ;  /* 0x0000002b001f7220 */ /* 0x000fe20000410000 */
[----:B------:R-:W-:Y:S01]  /*2030*/  ISETP.GT.AND P3, PT, R36, 0x10, PT ;  /* 0x000000102400780c */ /* 0x000fe20003f64270 */
[C---:B------:R-:W-:Y:S01]  /*2040*/  FMUL.FTZ R32, R0.reuse, R42 ;  /* 0x0000002a00207220 */ /* 0x040fe20000410000 */
[C---:B------:R-:W-:Y:S01]  /*2050*/  FMUL.FTZ R29, R0.reuse, R45 ;  /* 0x0000002d001d7220 */ /* 0x040fe20000410000 */
[C---:B------:R-:W-:Y:S01]  /*2060*/  FMUL.FTZ R33, R0.reuse, R48 ;  /* 0x0000003000217220 */ /* 0x040fe20000410000 */
[----:B------:R-:W-:Y:S01]  /*2070*/  FMUL.FTZ R90, R0, R50 ;  /* 0x00000032005a7220 */ /* 0x000fe20000410000 */
[----:B------:R-:W0:Y:S01]  /*2080*/  MUFU.TANH R10, R10 ;  /* 0x0000000a000a7308 */ /* 0x000e220000002400 */
[----:B-1----:R-:W-:Y:S01]  /*2090*/  FSEL R39, R8, -INF , P1 ;  /* 0xff80000008277808 */ /* 0x002fe20000800000 */
[C---:B------:R-:W-:Y:S01]  /*20a0*/  FMUL.FTZ R50, R0.reuse, R51 ;  /* 0x0000003300327220 */ /* 0x040fe20000410000 */
[C---:B------:R-:W-:Y:S01]  /*20b0*/  FMUL.FTZ R34, R0.reuse, R49 ;  /* 0x0000003100227220 */ /* 0x040fe20000410000 */
[C---:B------:R-:W-:Y:S01]  /*20c0*/  FMUL.FTZ R89, R0.reuse, R46 ;  /* 0x0000002e00597220 */ /* 0x040fe20000410000 */
[C---:B------:R-:W-:Y:S01]  /*20d0*/  FMUL.FTZ R88, R0.reuse, R47 ;  /* 0x0000002f00587220 */ /* 0x040fe20000410000 */
[C---:B------:R-:W-:Y:S01]  /*20e0*/  FMUL.FTZ R47, R0.reuse, R52 ;  /* 0x00000034002f7220 */ /* 0x040fe20000410000 */
[----:B------:R-:W-:Y:S01]  /*20f0*/  FMUL.FTZ R35, R0, R53 ;  /* 0x0000003500237220 */ /* 0x000fe20000410000 */
[----:B------:R-:W1:Y:S01]  /*2100*/  MUFU.TANH R15, R15 ;  /* 0x0000000f000f7308 */ /* 0x000e620000002400 */
[----:B--2---:R-:W-:Y:S01]  /*2110*/  FSEL R7, R14, -INF , P1 ;  /* 0xff8000000e077808 */ /* 0x004fe20000800000 */
[----:B------:R-:W-:Y:S01]  /*2120*/  FMUL.FTZ R51, R0, R56 ;  /* 0x0000003800337220 */ /* 0x000fe20000410000 */
[----:B------:R-:W-:Y:S01]  /*2130*/  ISETP.GT.AND P1, PT, R36, 0x19, PT ;  /* 0x000000192400780c */ /* 0x000fe20003f24270 */
[C---:B------:R-:W-:Y:S01]  /*2140*/  FMUL.FTZ R91, R0.reuse, R54 ;  /* 0x00000036005b7220 */ /* 0x040fe20000410000 */
[----:B------:R-:W-:Y:S01]  /*2150*/  FMNMX.FTZ R14, R37, R38, !PT ;  /* 0x00000026250e7209 */ /* 0x000fe20007810000 */
[C---:B------:R-:W-:Y:S01]  /*2160*/  FMUL.FTZ R54, R0.reuse, R55 ;  /* 0x0000003700367220 */ /* 0x040fe20000410000 */
[----:B------:R-:W-:Y:S01]  /*2170*/  FMUL.FTZ R48, R0, R57 ;  /* 0x0000003900307220 */ /* 0x000fe20000410000 */
[----:B------:R-:W2:Y:S01]  /*2180*/  MUFU.TANH R9, R9 ;  /* 0x0000000900097308 */ /* 0x000ea20000002400 */
[----:B0-----:R-:W-:Y:S01]  /*2190*/  FSEL R6, R10, -INF , P5 ;  /* 0xff8000000a067808 */ /* 0x001fe20002800000 */
[----:B------:R-:W-:Y:S01]  /*21a0*/  FMUL.FTZ R55, R0, R60 ;  /* 0x0000003c00377220 */ /* 0x000fe20000410000 */
[----:B------:R-:W-:Y:S01]  /*21b0*/  ISETP.GT.AND P5, PT, R36, 0x18, PT ;  /* 0x000000182400780c */ /* 0x000fe20003fa4270 */
[C---:B------:R-:W-:Y:S01]  /*21c0*/  FMUL.FTZ R52, R0.reuse, R61 ;  /* 0x0000003d00347220 */ /* 0x040fe20000410000 */
[C---:B------:R-:W-:Y:S01]  /*21d0*/  FMUL.FTZ R61, R0.reuse, R62 ;  /* 0x0000003e003d7220 */ /* 0x040fe20000410000 */
[C---:B------:R-:W-:Y:S01]  /*21e0*/  FMUL.FTZ R92, R0.reuse, R58 ;  /* 0x0000003a005c7220 */ /* 0x040fe20000410000 */
[C---:B------:R-:W-:Y:S01]  /*21f0*/  FMUL.FTZ R58, R0.reuse, R64 ;  /* 0x00000040003a7220 */ /* 0x040fe20000410000 */
[----:B------:R-:W0:Y:S01]  /*2200*/  MUFU.TANH R5, R5 ;  /* 0x0000000500057308 */ /* 0x000e220000002400 */
[----:B-1----:R-:W-:Y:S01]  /*2210*/  FSEL R44, R15, -INF , P1 ;  /* 0xff8000000f2c7808 */ /* 0x002fe20000800000 */
        /* <DEDUP_REMOVED lines=24> */
[----:B------:R-:W-:Y:S01]  /*23a0*/  FMUL.FTZ R81, R0, R81 ;  /* 0x0000005100517220 */ /* 0x000fe20000410000 */
[----:B------:R-:W-:Y:S01]  /*23b0*/  FMNMX.FTZ R20, R40, R15, !PT ;  /* 0x0000000f28147209 */ /* 0x000fe20007810000 */
[C---:B------:R-:W-:Y:S01]  /*23c0*/  FMUL.FTZ R78, R0.reuse, R78 ;  /* 0x0000004e004e7220 */ /* 0x040fe20000410000 */
[C---:B------:R-:W-:Y:S01]  /*23d0*/  FMUL.FTZ R84, R0.reuse, R84 ;  /* 0x0000005400547220 */ /* 0x040fe20000410000 */
[C---:B------:R-:W-:Y:S01]  /*23e0*/  FMUL.FTZ R85, R0.reuse, R85 ;  /* 0x0000005500557220 */ /* 0x040fe20000410000 */
[----:B------:R-:W-:Y:S01]  /*23f0*/  FMUL.FTZ R79, R0, R79 ;  /* 0x0000004f004f7220 */ /* 0x000fe20000410000 */
[----:B------:R-:W1:Y:S01]  /*2400*/  MUFU.TANH R13, R13 ;  /* 0x0000000d000d7308 */ /* 0x000e620000002400 */
[----:B--2---:R-:W-:Y:S01]  /*2410*/  FSEL R41, R12, -INF , P3 ;  /* 0xff8000000c297808 */ /* 0x004fe20001800000 */
[C---:B------:R-:W-:Y:S01]  /*2420*/  FMUL.FTZ R82, R0.reuse, R82 ;  /* 0x0000005200527220 */ /* 0x040fe20000410000 */
[C---:B------:R-:W-:Y:S01]  /*2430*/  FMUL.FTZ R83, R0.reuse, R83 ;  /* 0x0000005300537220 */ /* 0x040fe20000410000 */
[C---:B------:R-:W-:Y:S01]  /*2440*/  FMUL.FTZ R86, R0.reuse, R86 ;  /* 0x0000005600567220 */ /* 0x040fe20000410000 */
[----:B------:R-:W-:Y:S01]  /*2450*/  FMNMX.FTZ R15, R41, R20, !PT ;  /* 0x00000014290f7209 */ /* 0x000fe20007810000 */
[----:B------:R-:W-:-:S02]  /*2460*/  FMUL.FTZ R87, R0, R87 ;  /* 0x0000005700577220 */ /* 0x000fc40000410000 */
[----:B------:R-:W2:Y:S01]  /*2470*/  MUFU.TANH R21, R21 ;  /* 0x0000001500157308 */ /* 0x000ea20000002400 */
[----:B0-----:R-:W-:-:S04]  /*2480*/  FSEL R42, R11, -INF , P4 ;  /* 0xff8000000b2a7808 */ /* 0x001fc80002000000 */
[----:B------:R-:W-:-:S03]  /*2490*/  FMNMX.FTZ R20, R42, R15, !PT ;  /* 0x0000000f2a147209 */ /* 0x000fc60007810000 */
[----:B------:R-:W0:Y:S01]  /*24a0*/  MUFU.TANH R24, R24 ;  /* 0x0000001800187308 */ /* 0x000e220000002400 */
[----:B-1----:R-:W-:Y:S02]  /*24b0*/  FSEL R8, R13, -INF , P2 ;  /* 0xff8000000d087808 */ /* 0x002fe40001000000 */
[----:B------:R-:W-:-:S05]  /*24c0*/  ISETP.GT.AND P2, PT, R36, 0x20, PT ;  /* 0x000000202400780c */ /* 0x000fca0003f44270 */
[----:B------:R-:W1:Y:S01]  /*24d0*/  MUFU.TANH R25, R25 ;  /* 0x0000001900197308 */ /* 0x000e620000002400 */
[----:B--2---:R-:W-:Y:S02]  /*24e0*/  FSEL R10, R21, -INF , P4 ;  /* 0xff800000150a7808 */ /* 0x004fe40002000000 */
[----:B------:R-:W-:Y:S02]  /*24f0*/  FMNMX.FTZ R21, R43, R20, !PT ;  /* 0x000000142b157209 */ /* 0x000fe40007810000 */
[----:B------:R-:W-:-:S03]  /*2500*/  ISETP.GT.AND P4, PT, R36, 0x28, PT ;  /* 0x000000282400780c */ /* 0x000fc60003f84270 */
[----:B------:R-:W2:Y:S01]  /*2510*/  MUFU.TANH R26, R26 ;  /* 0x0000001a001a7308 */ /* 0x000ea20000002400 */
[----:B0-----:R-:W-:Y:S02]  /*2520*/  FSEL R9, R24, -INF , P3 ;  /* 0xff80000018097808 */ /* 0x001fe40001800000 */
[----:B------:R-:W-:Y:S02]  /*2530*/  ISETP.GT.AND P3, PT, R36, 0x21, PT ;  /* 0x000000212400780c */ /* 0x000fe40003f64270 */
[----:B------:R-:W-:-:S03]  /*2540*/  FMNMX.FTZ R24, R44, R21, !PT ;  /* 0x000000152c187209 */ /* 0x000fc60007810000 */
[----:B------:R-:W0:Y:S01]  /*2550*/  MUFU.TANH R28, R28 ;  /* 0x0000001c001c7308 */ /* 0x000e220000002400 */
[----:B-1----:R-:W-:-:S04]  /*2560*/  FSEL R45, R25, -INF , P2 ;  /* 0xff800000192d7808 */ /* 0x002fc80001000000 */
        /* <DEDUP_REMOVED lines=26> */
[----:B-1----:R-:W-:-:S07]  /*2710*/  FSEL R24, R50, -INF , P2 ;  /* 0xff80000032187808 */ /* 0x002fce0001000000 */
[----:B------:R-:W1:Y:S01]  /*2720*/  MUFU.TANH R47, R47 ;  /* 0x0000002f002f7308 */ /* 0x000e620000002400 */
[----:B--2---:R-:W-:Y:S02]  /*2730*/  FSEL R50, R34, -INF , P2 ;  /* 0xff80000022327808 */ /* 0x004fe40001000000 */
[----:B------:R-:W-:Y:S02]  /*2740*/  ISETP.GT.AND P2, PT, R36, 0x48, PT ;  /* 0x000000482400780c */ /* 0x000fe40003f44270 */
[----:B------:R-:W-:-:S03]  /*2750*/  FMNMX.FTZ R29, R50, R27, !PT ;  /* 0x0000001b321d7209 */ /* 0x000fc60007810000 */
[----:B------:R-:W2:Y:S01]  /*2760*/  MUFU.TANH R88, R88 ;  /* 0x0000005800587308 */ /* 0x000ea20000002400 */
[----:B0-----:R-:W-:Y:S01]  /*2770*/  FSEL R15, R89, -INF , P4 ;  /* 0xff800000590f7808 */ /* 0x001fe20002000000 */
[----:B------:R-:W-:Y:S01]  /*2780*/  IMAD.MOV.U32 R89, RZ, RZ, R135 ;  /* 0x000000ffff597224 */ /* 0x000fe200078e0087 */
[----:B------:R-:W-:-:S05]  /*2790*/  ISETP.GT.AND P4, PT, R36, 0x39, PT ;  /* 0x000000392400780c */ /* 0x000fca0003f84270 */
[----:B------:R-:W0:Y:S01]  /*27a0*/  MUFU.TANH R35, R35 ;  /* 0x0000002300237308 */ /* 0x000e220000002400 */
[----:B-1----:R-:W-:-:S04]  /*27b0*/  FSEL R62, R47, -INF , P3 ;  /* 0xff8000002f3e7808 */ /* 0x002fc80001800000 */
[----:B------:R-:W-:-:S03]  /*27c0*/  FMNMX.FTZ R30, R62, R29, !PT ;  /* 0x0000001d3e1e7209 */ /* 0x000fc60007810000 */
[----:B------:R-:W1:Y:S01]  /*27d0*/  MUFU.TANH R90, R90 ;  /* 0x0000005a005a7308 */ /* 0x000e620000002400 */
[----:B--2---:R-:W-:Y:S01]  /*27e0*/  FSEL R20, R88, -INF , P5 ;  /* 0xff80000058147808 */ /* 0x004fe20002800000 */
[----:B------:R-:W-:Y:S01]  /*27f0*/  IMAD.MOV.U32 R88, RZ, RZ, R135 ;  /* 0x000000ffff587224 */ /* 0x000fe200078e0087 */
[----:B------:R-:W-:-:S05]  /*2800*/  ISETP.GT.AND P5, PT, R36, 0x40, PT ;  /* 0x000000402400780c */ /* 0x000fca0003fa4270 */
[----:B------:R-:W2:Y:S01]  /*2810*/  MUFU.TANH R51, R51 ;  /* 0x0000003300337308 */ /* 0x000ea20000002400 */
[----:B0-----:R-:W-:-:S04]  /*2820*/  FSEL R65, R35, -INF , P4 ;  /* 0xff80000023417808 */ /* 0x001fc80002000000 */
[----:B------:R-:W-:-:S03]  /*2830*/  FMNMX.FTZ R30, R65, R30, !PT ;  /* 0x0000001e411e7209 */ /* 0x000fc60007810000 */
[----:B------:R-:W0:Y:S01]  /*2840*/  MUFU.TANH R54, R54 ;  /* 0x0000003600367308 */ /* 0x000e220000002400 */
[----:B-1----:R-:W-:Y:S01]  /*2850*/  FSEL R21, R90, -INF , P1 ;  /* 0xff8000005a157808 */ /* 0x002fe20000800000 */
[----:B------:R-:W-:Y:S01]  /*2860*/  IMAD.MOV.U32 R90, RZ, RZ, R135 ;  /* 0x000000ffff5a7224 */ /* 0x000fe200078e0087 */
        /* <DEDUP_REMOVED lines=70> */
[----:B0-----:R-:W-:Y:S01]  /*2cd0*/  FSEL R35, R74, -INF , P3 ;  /* 0xff8000004a237808 */ /* 0x001fe20001800000 */
[----:B------:R-:W-:Y:S01]  /*2ce0*/  IMAD.U32 R74, RZ, RZ, UR6 ;  /* 0x00000006ff4a7e24 */ /* 0x000fe2000f8e00ff */
        /* <DEDUP_REMOVED lines=8> */
[----:B0-----:R-:W-:-:S07]  /*2d70*/  FSEL R68, R81, -INF , P3 ;  /* 0xff80000051447808 */ /* 0x001fce0001800000 */
[----:B------:R-:W0:Y:S01]  /*2d80*/  MUFU.TANH R70, R85 ;  /* 0x0000005500467308 */ /* 0x000e220000002400 */
[----:B-1----:R-:W-:Y:S02]  /*2d90*/  FSEL R48, R48, -INF , P5 ;  /* 0xff80000030307808 */ /* 0x002fe40002800000 */
[----:B------:R-:W-:Y:S02]  /*2da0*/  ISETP.GT.AND P5, PT, R36, 0x79, PT ;  /* 0x000000792400780c */ /* 0x000fe40003fa4270 */
[----:B------:R-:W-:-:S03]  /*2db0*/  FMNMX.FTZ R36, R68, R71, !PT ;  /* 0x0000004744247209 */ /* 0x000fc60007810000 */
[----:B------:R-:W-:Y:S01]  /*2dc0*/  MUFU.TANH R79, R79 ;  /* 0x0000004f004f7308 */ /* 0x000fe20000002400 */
[----:B--2---:R-:W-:-:S04]  /*2dd0*/  FSEL R69, R84, -INF , P4 ;  /* 0xff80000054457808 */ /* 0x004fc80002000000 */
[----:B------:R-:W-:-:S03]  /*2de0*/  FMNMX.FTZ R71, R69, R36, !PT ;  /* 0x0000002445477209 */ /* 0x000fc60007810000 */
[----:B------:R-:W-:Y:S01]  /*2df0*/  MUFU.TANH R82, R82 ;  /* 0x0000005200527308 */ /* 0x000fe20000002400 */
[----:B0-----:R-:W-:-:S04]  /*2e00*/  FSEL R70, R70, -INF , P5 ;  /* 0xff80000046467808 */ /* 0x001fc80002800000 */
[----:B------:R-:W-:-:S03]  /*2e10*/  FMNMX.FTZ R36, R70, R71, !PT ;  /* 0x0000004746247209 */ /* 0x000fc60007810000 */
[----:B------:R-:W0:Y:S02]  /*2e20*/  MUFU.TANH R75, R86 ;  /* 0x00000056004b7308 */ /* 0x000e240000002400 */
[----:B------:R-:W1:Y:S06]  /*2e30*/  SHFL.BFLY PT, R71, R36, 0x2, 0x1f ;  /* 0x0c401f0024477f89 */ /* 0x000e6c00000e0000 */
[----:B------:R-:W2:Y:S01]  /*2e40*/  MUFU.TANH R76, R87 ;  /* 0x00000057004c7308 */ /* 0x000ea20000002400 */
[----:B0-----:R-:W-:Y:S02]  /*2e50*/  FSEL R75, R75, -INF , P4 ;  /* 0xff8000004b4b7808 */ /* 0x001fe40002000000 */
[----:B--2---:R-:W-:-:S02]  /*2e60*/  FSEL R76, R76, -INF , P5 ;  /* 0xff8000004c4c7808 */ /* 0x004fc40002800000 */
[----:B-1----:R-:W-:-:S05]  /*2e70*/  FMNMX.FTZ R72, R36, R71, !PT ;  /* 0x0000004724487209 */ /* 0x002fca0007810000 */
[----:B------:R-:W0:Y:S02]  /*2e80*/  SHFL.BFLY PT, R73, R72, 0x1, 0x1f ;  /* 0x0c201f0048497f89 */ /* 0x000e2400000e0000 */
[----:B0-----:R-:W-:Y:S02]  /*2e90*/  FMNMX.FTZ R73, R72, R73, !PT ;  /* 0x0000004948497209 */ /* 0x001fe40007810000 */
[----:B------:R-:W-:Y:S02]  /*2ea0*/  FMNMX.FTZ R72, R5, R6, !PT ;  /* 0x0000000605487209 */ /* 0x000fe40007810000 */
[C---:B------:R-:W-:Y:S01]  /*2eb0*/  FSETP.NEU.FTZ.AND P6, PT, R73.reuse, -INF , PT ;  /* 0xff8000004900780b */ /* 0x040fe20003fdd000 */
[----:B------:R-:W-:-:S01]  /*2ec0*/  FFMA.FTZ R71, R73, R74, -8 ;  /* 0xc100000049477423 */ /* 0x000fc2000001004a */
[----:B------:R-:W-:Y:S01]  /*2ed0*/  FMNMX.FTZ R77, R7, R72, !PT ;  /* 0x00000048074d7209 */ /* 0x000fe20007810000 */
[----:B------:R-:W0:Y:S03]  /*2ee0*/  MUFU.TANH R74, R83 ;  /* 0x00000053004a7308 */ /* 0x000e260000002400 */
[----:B------:R-:W-:-:S02]  /*2ef0*/  FSEL R71, R71, RZ, P6 ;  /* 0x000000ff47477208 */ /* 0x000fc40003000000 */
[----:B---3--:R-:W-:Y:S01]  /*2f00*/  LOP3.LUT P6, RZ, R93, 0x7f, RZ, 0xc0, !PT ;  /* 0x0000007f5dff7812 */ /* 0x008fe200078cc0ff */
[----:B------:R-:W-:Y:S02]  /*2f10*/  IMAD.MOV.U32 R93, RZ, RZ, R135 ;  /* 0x000000ffff5d7224 */ /* 0x000fe400078e0087 */
[--C-:B------:R-:W-:Y:S01]  /*2f20*/  FFMA.FTZ R36, R37, UR6, -R71.reuse ;  /* 0x0000000625247c23 */ /* 0x100fe20008010847 */
        /* <DEDUP_REMOVED lines=9> */
[----:B0-----:R-:W-:Y:S01]  /*2fc0*/  FSEL R74, R74, -INF , P3 ;  /* 0xff8000004a4a7808 */ /* 0x001fe20001800000 */
[--C-:B------:R-:W-:Y:S01]  /*2fd0*/  FFMA.FTZ R51, R51, UR6, -R71.reuse ;  /* 0x0000000633337c23 */ /* 0x100fe20008010847 */
[----:B------:R-:W-:Y:S01]  /*2fe0*/  FMNMX.FTZ R72, R10, R41, !PT ;  /* 0x000000290a487209 */ /* 0x000fe20007810000 */
[--C-:B------:R-:W-:Y:S01]  /*2ff0*/  FFMA.FTZ R41, R42, UR6, -R71.reuse ;  /* 0x000000062a297c23 */ /* 0x100fe20008010847 */
[----:B------:R-:W-:-:S01]  /*3000*/  FFMA.FTZ R54, R54, UR6, -R71 ;  /* 0x0000000636367c23 */ /* 0x000fc20008010847 */
[----:B------:R0:W-:Y:S01]  /*3010*/  MUFU.EX2 R40, R78 ;  /* 0x0000004e00287308 */ /* 0x0001e20000000800 */
[----:B------:R-:W-:Y:S01]  /*3020*/  FMNMX.FTZ R77, R11, R72, !PT ;  /* 0x000000480b4d7209 */ /* 0x000fe20007810000 */
[--C-:B------:R-:W-:Y:S01]  /*3030*/  FFMA.FTZ R55, R55, UR6, -R71.reuse ;  /* 0x0000000637377c23 */ /* 0x100fe20008010847 */
[----:B------:R-:W-:-:S02]  /*3040*/  FFMA.FTZ R67, R67, UR6, -R71 ;  /* 0x0000000643437c23 */ /* 0x000fc40008010847 */
[----:B------:R-:W-:-:S03]  /*3050*/  FMNMX.FTZ R42, R12, R77, !PT ;  /* 0x0000004d0c2a7209 */ /* 0x000fc60007810000 */
[----:B------:R-:W-:Y:S01]  /*3060*/  MUFU.EX2 R37, R37 ;  /* 0x0000002500257308 */ /* 0x000fe20000000800 */
[----:B------:R-:W-:Y:S01]  /*3070*/  FMNMX.FTZ R43, R13, R42, !PT ;  /* 0x0000002a0d2b7209 */ /* 0x000fe20007810000 */
[----:B0-----:R-:W-:-:S03]  /*3080*/  FFMA.FTZ R78, R45, UR6, -R71 ;  /* 0x000000062d4e7c23 */ /* 0x001fc60008010847 */
[----:B------:R-:W-:Y:S01]  /*3090*/  FMNMX.FTZ R72, R14, R43, !PT ;  /* 0x0000002b0e487209 */ /* 0x000fe20007810000 */
[----:B------:R-:W-:-:S02]  /*30a0*/  FFMA.FTZ R43, R44, UR6, -R71 ;  /* 0x000000062c2b7c23 */ /* 0x000fc40008010847 */
[----:B------:R-:W-:Y:S01]  /*30b0*/  MUFU.EX2 R42, R80 ;  /* 0x00000050002a7308 */ /* 0x000fe20000000800 */
[----:B------:R-:W-:-:S04]  /*30c0*/  FMNMX.FTZ R77, R15, R72, !PT ;  /* 0x000000480f4d7209 */ /* 0x000fc80007810000 */
[----:B------:R-:W-:-:S03]  /*30d0*/  FMNMX.FTZ R44, R20, R77, !PT ;  /* 0x0000004d142c7209 */ /* 0x000fc60007810000 */
[----:B------:R-:W-:Y:S01]  /*30e0*/  MUFU.EX2 R38, R38 ;  /* 0x0000002600267308 */ /* 0x000fe20000000800 */
[----:B------:R-:W-:-:S04]  /*30f0*/  FMNMX.FTZ R45, R21, R44, !PT ;  /* 0x0000002c152d7209 */ /* 0x000fc80007810000 */
[----:B------:R-:W-:Y:S01]  /*3100*/  FMNMX.FTZ R72, R24, R45, !PT ;  /* 0x0000002d18487209 */ /* 0x000fe20007810000 */
[----:B------:R-:W-:-:S02]  /*3110*/  FFMA.FTZ R45, R46, UR6, -R71 ;  /* 0x000000062e2d7c23 */ /* 0x000fc40008010847 */
[----:B------:R0:W-:Y:S01]  /*3120*/  MUFU.EX2 R44, R78 ;  /* 0x0000004e002c7308 */ /* 0x0001e20000000800 */
[----:B------:R-:W-:-:S04]  /*3130*/  FMNMX.FTZ R77, R25, R72, !PT ;  /* 0x00000048194d7209 */ /* 0x000fc80007810000 */
[----:B------:R-:W-:Y:S01]  /*3140*/  FMNMX.FTZ R46, R26, R77, !PT ;  /* 0x0000004d1a2e7209 */ /* 0x000fe20007810000 */
[----:B------:R-:W-:-:S02]  /*3150*/  FFMA.FTZ R77, R49, UR6, -R71 ;  /* 0x00000006314d7c23 */ /* 0x000fc40008010847 */
[----:B------:R-:W1:Y:S01]  /*3160*/  MUFU.EX2 R39, R39 ;  /* 0x0000002700277308 */ /* 0x000e620000000800 */
[----:B------:R-:W-:Y:S01]  /*3170*/  FMNMX.FTZ R49, R27, R46, !PT ;  /* 0x0000002e1b317209 */ /* 0x000fe20007810000 */
[----:B0-----:R-:W-:-:S03]  /*3180*/  FFMA.FTZ R78, R57, UR6, -R71 ;  /* 0x00000006394e7c23 */ /* 0x001fc60008010847 */
[----:B------:R-:W-:Y:S01]  /*3190*/  FMNMX.FTZ R72, R28, R49, !PT ;  /* 0x000000311c487209 */ /* 0x000fe20007810000 */
[----:B------:R-:W-:-:S02]  /*31a0*/  FFMA.FTZ R49, R53, UR6, -R71 ;  /* 0x0000000635317c23 */ /* 0x000fc40008010847 */
[----:B------:R0:W-:Y:S01]  /*31b0*/  MUFU.EX2 R46, R77 ;  /* 0x0000004d002e7308 */ /* 0x0001e20000000800 */
[----:B------:R-:W-:-:S04]  /*31c0*/  FMNMX.FTZ R53, R29, R72, !PT ;  /* 0x000000481d357209 */ /* 0x000fc80007810000 */
[----:B------:R-:W-:-:S03]  /*31d0*/  FMNMX.FTZ R53, R30, R53, !PT ;  /* 0x000000351e357209 */ /* 0x000fc60007810000 */
[----:B------:R-:W-:Y:S01]  /*31e0*/  MUFU.EX2 R41, R41 ;  /* 0x0000002900297308 */ /* 0x000fe20000000800 */
[----:B------:R-:W-:Y:S02]  /*31f0*/  FMNMX.FTZ R72, R32, R53, !PT ;  /* 0x0000003520487209 */ /* 0x000fe40007810000 */
[----:B-1----:R-:W-:Y:S02]  /*3200*/  F2FP.SATFINITE.E4M3.F32.PACK_AB_MERGE_C R148, R39, R38, RZ ;  /* 0x000000262794723e */ /* 0x002fe400048070ff */
[----:B------:R-:W-:Y:S02]  /*3210*/  FMNMX.FTZ R72, R31, R72, !PT ;  /* 0x000000481f487209 */ /* 0x000fe40007810000 */
[----:B------:R-:W-:Y:S01]  /*3220*/  F2FP.SATFINITE.E4M3.F32.PACK_AB_MERGE_C R148, R37, R36, R148 ;  /* 0x000000242594723e */ /* 0x000fe20004807094 */
[----:B------:R1:W-:Y:S01]  /*3230*/  MUFU.EX2 R53, R78 ;  /* 0x0000004e00357308 */ /* 0x0003e20000000800 */
[----:B------:R-:W-:-:S04]  /*3240*/  FMNMX.FTZ R57, R33, R72, !PT ;  /* 0x0000004821397209 */ /* 0x000fc80007810000 */
[----:B------:R-:W-:Y:S01]  /*3250*/  FMNMX.FTZ R72, R34, R57, !PT ;  /* 0x0000003922487209 */ /* 0x000fe20007810000 */
[----:B------:R-:W-:-:S01]  /*3260*/  FFMA.FTZ R57, R62, UR6, -R71 ;  /* 0x000000063e397c23 */ /* 0x000fc20008010847 */
[----:B------:R-:W-:Y:S01]  /*3270*/  FSEL R62, R79, -INF , P1 ;  /* 0xff8000004f3e7808 */ /* 0x000fe20000800000 */
[----:B------:R-:W2:Y:S01]  /*3280*/  MUFU.EX2 R43, R43 ;  /* 0x0000002b002b7308 */ /* 0x000ea20000000800 */
[----:B------:R-:W-:-:S04]  /*3290*/  FMNMX.FTZ R72, R35, R72, !PT ;  /* 0x0000004823487209 */ /* 0x000fc80007810000 */
[----:B0-----:R-:W-:Y:S01]  /*32a0*/  FMNMX.FTZ R77, R47, R72, !PT ;  /* 0x000000482f4d7209 */ /* 0x001fe20007810000 */
[----:B------:R-:W-:-:S01]  /*32b0*/  FFMA.FTZ R72, R65, UR6, -R71 ;  /* 0x0000000641487c23 */ /* 0x000fc20008010847 */
[----:B------:R-:W-:Y:S01]  /*32c0*/  FSEL R65, R82, -INF , P2 ;  /* 0xff80000052417808 */ /* 0x000fe20001000000 */
[----:B------:R-:W-:Y:S01]  /*32d0*/  MUFU.EX2 R45, R45 ;  /* 0x0000002d002d7308 */ /* 0x000fe20000000800 */
[----:B------:R-:W-:-:S04]  /*32e0*/  FMNMX.FTZ R77, R48, R77, !PT ;  /* 0x0000004d304d7209 */ /* 0x000fc80007810000 */
[----:B-1----:R-:W-:-:S03]  /*32f0*/  FMNMX.FTZ R78, R62, R77, !PT ;  /* 0x0000004d3e4e7209 */ /* 0x002fc60007810000 */
[----:B------:R-:W0:Y:S01]  /*3300*/  MUFU.EX2 R49, R49 ;  /* 0x0000003100317308 */ /* 0x000e220000000800 */
[----:B------:R-:W-:Y:S02]  /*3310*/  FMNMX.FTZ R77, R65, R78, !PT ;  /* 0x0000004e414d7209 */ /* 0x000fe40007810000 */
[----:B--2---:R-:W-:Y:S02]  /*3320*/  F2FP.SATFINITE.E4M3.F32.PACK_AB_MERGE_C R150, R43, R42, RZ ;  /* 0x0000002a2b96723e */ /* 0x004fe400048070ff */
[----:B------:R-:W-:Y:S02]  /*3330*/  FMNMX.FTZ R78, R74, R77, !PT ;  /* 0x0000004d4a4e7209 */ /* 0x000fe40007810000 */
[----:B------:R-:W-:Y:S01]  /*3340*/  F2FP.SATFINITE.E4M3.F32.PACK_AB_MERGE_C R150, R41, R40, R150 ;  /* 0x000000282996723e */ /* 0x000fe20004807096 */
        /* <DEDUP_REMOVED lines=10> */
[----:B------:R-:W1:Y:S01]  /*33f0*/  SHFL.BFLY PT, R80, R79, 0x2, 0x1f ;  /* 0x0c401f004f507f89 */ /* 0x000e6200000e0000 */
[----:B------:R-:W-:-:S01]  /*3400*/  FFMA.FTZ R61, R63, UR6, -R71 ;  /* 0x000000063f3d7c23 */ /* 0x000fc20008010847 */
[--C-:B------:R-:W-:Y:S01]  /*3410*/  FFMA.FTZ R63, R66, UR6, -R71.reuse ;  /* 0x00000006423f7c23 */ /* 0x100fe20008010847 */
[----:B------:R-:W-:-:S01]  /*3420*/  FFMA.FTZ R66, R69, UR6, -R71 ;  /* 0x0000000645427c23 */ /* 0x000fc20008010847 */
[----:B------:R-:W-:Y:S01]  /*3430*/  FFMA.FTZ R69, R70, UR6, -R71 ;  /* 0x0000000646457c23 */ /* 0x000fe20008010847 */
[----:B------:R-:W-:Y:S01]  /*3440*/  MUFU.EX2 R57, R57 ;  /* 0x0000003900397308 */ /* 0x000fe20000000800 */
[----:B0-----:R-:W-:-:S04]  /*3450*/  F2FP.SATFINITE.E4M3.F32.PACK_AB_MERGE_C R136, R49, R46, RZ ;  /* 0x0000002e3188723e */ /* 0x001fc800048070ff */
[----:B------:R-:W-:-:S03]  /*3460*/  F2FP.SATFINITE.E4M3.F32.PACK_AB_MERGE_C R136, R45, R44, R136 ;  /* 0x0000002c2d88723e */ /* 0x000fc60004807088 */
[----:B------:R-:W-:Y:S08]  /*3470*/  MUFU.EX2 R72, R72 ;  /* 0x0000004800487308 */ /* 0x000ff00000000800 */
[----:B------:R-:W-:Y:S01]  /*3480*/  MUFU.EX2 R51, R51 ;  /* 0x0000003300337308 */ /* 0x000fe20000000800 */
[----:B-1----:R-:W-:-:S05]  /*3490*/  FMNMX.FTZ R64, R79, R80, !PT ;  /* 0x000000504f407209 */ /* 0x002fca0007810000 */
[----:B------:R-:W0:Y:S02]  /*34a0*/  SHFL.BFLY PT, R79, R64, 0x1, 0x1f ;  /* 0x0c201f00404f7f89 */ /* 0x000e2400000e0000 */
[----:B------:R-:W-:Y:S08]  /*34b0*/  MUFU.EX2 R54, R54 ;  /* 0x0000003600367308 */ /* 0x000ff00000000800 */
[----:B------:R-:W-:Y:S08]  /*34c0*/  MUFU.EX2 R55, R55 ;  /* 0x0000003700377308 */ /* 0x000ff00000000800 */
[----:B------:R-:W-:Y:S01]  /*34d0*/  MUFU.EX2 R78, R78 ;  /* 0x0000004e004e7308 */ /* 0x000fe20000000800 */
[----:B0-----:R-:W-:Y:S01]  /*34e0*/  FMNMX.FTZ R80, R64, R79, !PT ;  /* 0x0000004f40507209 */ /* 0x001fe20007810000 */
[----:B------:R-:W-:-:S02]  /*34f0*/  IMAD.U32 R79, RZ, RZ, UR6 ;  /* 0x00000006ff4f7e24 */ /* 0x000fc4000f8e00ff */
[----:B------:R-:W-:-:S04]  /*3500*/  FFMA.FTZ R64, R68, UR6, -R71 ;  /* 0x0000000644407c23 */ /* 0x000fc80008010847 */
        /* <DEDUP_REMOVED lines=18> */
[----:B------:R-:W-:Y:S01]  /*3630*/  FADD.FTZ R21, R36, R37 ;  /* 0x0000002524157221 */ /* 0x000fe20000010000 */
[----:B------:R-:W-:-:S01]  /*3640*/  FFMA.FTZ R12, R12, UR6, -R68 ;  /* 0x000000060c0c7c23 */ /* 0x000fc20008010844 */
[----:B------:R-:W0:Y:S01]  /*3650*/  MUFU.EX2 R6, R6 ;  /* 0x0000000600067308 */ /* 0x000e220000000800 */
[----:B------:R-:W-:-:S01]  /*3660*/  FFMA.FTZ R10, R14, UR6, -R68 ;  /* 0x000000060e0a7c23 */ /* 0x000fc20008010844 */
[--C-:B------:R-:W-:Y:S01]  /*3670*/  FFMA.FTZ R82, R20, UR6, -R68.reuse ;  /* 0x0000000614527c23 */ /* 0x100fe20008010844 */
[----:B------:R-:W-:-:S01]  /*3680*/  FFMA.FTZ R14, R24, UR6, -R68 ;  /* 0x00000006180e7c23 */ /* 0x000fc20008010844 */
[----:B------:R-:W-:Y:S01]  /*3690*/  FFMA.FTZ R20, R28, UR6, -R68 ;  /* 0x000000061c147c23 */ /* 0x000fe20008010844 */
[----:B------:R-:W-:-:S01]  /*36a0*/  FADD.FTZ R24, R38, R21 ;  /* 0x0000001526187221 */ /* 0x000fc20000010000 */
[----:B------:R-:W-:-:S02]  /*36b0*/  @!P6 VIADD R21, R4, 0x19c40 ;  /* 0x00019c400415e836 */ /* 0x000fc40000000000 */
[----:B------:R-:W-:-:S01]  /*36c0*/  FFMA.FTZ R32, R32, UR6, -R68 ;  /* 0x0000000620207c23 */ /* 0x000fc20008010844 */
[----:B------:R-:W1:Y:S01]  /*36d0*/  MUFU.EX2 R70, R70 ;  /* 0x0000004600467308 */ /* 0x000e620000000800 */
[----:B------:R-:W-:-:S01]  /*36e0*/  FFMA.FTZ R31, R31, UR6, -R68 ;  /* 0x000000061f1f7c23 */ /* 0x000fc20008010844 */
[--C-:B------:R-:W-:Y:S01]  /*36f0*/  FFMA.FTZ R25, R25, UR6, -R68.reuse ;  /* 0x0000000619197c23 */ /* 0x100fe20008010844 */
[----:B------:R-:W-:Y:S01]  /*3700*/  @!P6 PRMT R21, RZ, 0x654, R21 ;  /* 0x00000654ff15e816 */ /* 0x000fe20000000015 */
[--C-:B------:R-:W-:Y:S01]  /*3710*/  FFMA.FTZ R26, R26, UR6, -R68.reuse ;  /* 0x000000061a1a7c23 */ /* 0x100fe20008010844 */
[----:B------:R-:W-:-:S01]  /*3720*/  FFMA.FTZ R29, R29, UR6, -R68 ;  /* 0x000000061d1d7c23 */ /* 0x000fc20008010844 */
[----:B------:R-:W-:Y:S01]  /*3730*/  FFMA.FTZ R30, R30, UR6, -R68 ;  /* 0x000000061e1e7c23 */ /* 0x000fe20008010844 */
[----:B------:R2:W-:Y:S01]  /*3740*/  @!P6 SYNCS.ARRIVE.TRANS64.RED.A1T0 RZ, [R21+URZ], RZ ;  /* 0x000000ff15ffe9a7 */ /* 0x0005e2000810043f */
[----:B------:R-:W3:Y:S01]  /*3750*/  MUFU.EX2 R71, R71 ;  /* 0x0000004700477308 */ /* 0x000ee20000000800 */
        /* <DEDUP_REMOVED lines=9> */
[----:B------:R-:W-:Y:S01]  /*37f0*/  FADD.FTZ R27, R39, R24 ;  /* 0x00000018271b7221 */ /* 0x000fe20000010000 */
[----:B------:R-:W-:-:S01]  /*3800*/  FFMA.FTZ R74, R74, UR6, -R68 ;  /* 0x000000064a4a7c23 */ /* 0x000fc20008010844 */
[----:B------:R-:W-:-:S02]  /*3810*/  FFMA.FTZ R75, R75, UR6, -R68 ;  /* 0x000000064b4b7c23 */ /* 0x000fc40008010844 */
[----:B------:R-:W-:-:S02]  /*3820*/  FADD.FTZ R24, R40, R27 ;  /* 0x0000001b28187221 */ /* 0x000fc40000010000 */
[----:B------:R-:W1:Y:S01]  /*3830*/  MUFU.EX2 R8, R8 ;  /* 0x0000000800087308 */ /* 0x000e620000000800 */
[----:B---3--:R-:W-:-:S01]  /*3840*/  FADD.FTZ R28, R71, R28 ;  /* 0x0000001c471c7221 */ /* 0x008fc20000010000 */
[----:B------:R-:W-:Y:S01]  /*3850*/  FADD.FTZ R81, R41, R24 ;  /* 0x0000001829517221 */ /* 0x000fe20000010000 */
[----:B------:R-:W-:-:S04]  /*3860*/  F2FP.SATFINITE.E4M3.F32.PACK_AB_MERGE_C R70, R71, R70, RZ ;  /* 0x000000464746723e */ /* 0x000fc800048070ff */
[----:B------:R-:W-:Y:S01]  /*3870*/  F2FP.SATFINITE.E4M3.F32.PACK_AB_MERGE_C R149, R6, R5, R70 ;  /* 0x000000050695723e */ /* 0x000fe20004807046 */
[----:B------:R-:W3:Y:S01]  /*3880*/  MUFU.EX2 R11, R11 ;  /* 0x0000000b000b7308 */ /* 0x000ee20000000800 */
[----:B0-----:R-:W-:-:S01]  /*3890*/  FADD.FTZ R27, R7, R28 ;  /* 0x0000001c071b7221 */ /* 0x001fc20000010000 */
[----:B------:R-:W-:-:S04]  /*38a0*/  FADD.FTZ R28, R42, R81 ;  /* 0x000000512a1c7221 */ /* 0x000fc80000010000 */
[----:B------:R-:W-:Y:S02]  /*38b0*/  FADD.FTZ R81, R43, R28 ;  /* 0x0000001c2b517221 */ /* 0x000fe40000010000 */
[----:B------:R-:W0:Y:S01]  /*38c0*/  MUFU.EX2 R12, R12 ;  /* 0x0000000c000c7308 */ /* 0x000e220000000800 */
[----:B-1----:R-:W-:-:S07]  /*38d0*/  FADD.FTZ R24, R8, R27 ;  /* 0x0000001b08187221 */ /* 0x002fce0000010000 */
[----:B------:R-:W1:Y:S01]  /*38e0*/  MUFU.EX2 R9, R9 ;  /* 0x0000000900097308 */ /* 0x000e620000000800 */
[----:B---3--:R-:W-:-:S01]  /*38f0*/  FADD.FTZ R27, R11, R24 ;  /* 0x000000180b1b7221 */ /* 0x008fc20000010000 */
[--C-:B------:R-:W-:Y:S01]  /*3900*/  FFMA.FTZ R24, R35, UR6, -R68.reuse ;  /* 0x0000000623187c23 */ /* 0x100fe20008010844 */
[----:B------:R-:W-:-:S05]  /*3910*/  FFMA.FTZ R68, R76, UR6, -R68 ;  /* 0x000000064c447c23 */ /* 0x000fca0008010844 */
[----:B------:R-:W3:Y:S01]  /*3920*/  MUFU.EX2 R10, R10 ;  /* 0x0000000a000a7308 */ /* 0x000ee20000000800 */
[----:B0-----:R-:W-:-:S07]  /*3930*/  FADD.FTZ R28, R12, R27 ;  /* 0x0000001b0c1c7221 */ /* 0x001fce0000010000 */
[----:B------:R-:W0:Y:S01]  /*3940*/  MUFU.EX2 R79, R79 ;  /* 0x0000004f004f7308 */ /* 0x000e220000000800 */
[----:B-1----:R-:W-:-:S07]  /*3950*/  FADD.FTZ R27, R9, R28 ;  /* 0x0000001c091b7221 */ /* 0x002fce0000010000 */
[----:B------:R-:W1:Y:S01]  /*3960*/  MUFU.EX2 R82, R82 ;  /* 0x0000005200527308 */ /* 0x000e620000000800 */
[----:B---3--:R-:W-:-:S07]  /*3970*/  FADD.FTZ R28, R10, R27 ;  /* 0x0000001b0a1c7221 */ /* 0x008fce0000010000 */
[----:B------:R3:W-:Y:S01]  /*3980*/  MUFU.EX2 R4, R32 ;  /* 0x0000002000047308 */ /* 0x0007e20000000800 */
[----:B0-----:R-:W-:-:S07]  /*3990*/  FADD.FTZ R27, R79, R28 ;  /* 0x0000001c4f1b7221 */ /* 0x001fce0000010000 */
[----:B------:R-:W0:Y:S01]  /*39a0*/  MUFU.EX2 R13, R13 ;  /* 0x0000000d000d7308 */ /* 0x000e220000000800 */
[----:B---3--:R-:W-:-:S01]  /*39b0*/  FADD.FTZ R32, R44, R81 ;  /* 0x000000512c207221 */ /* 0x008fc20000010000 */
[C---:B-1----:R-:W-:Y:S01]  /*39c0*/  FADD.FTZ R28, R82.reuse, R27 ;  /* 0x0000001b521c7221 */ /* 0x042fe20000010000 */
[----:B------:R-:W-:-:S04]  /*39d0*/  F2FP.SATFINITE.E4M3.F32.PACK_AB_MERGE_C R79, R82, R79, RZ ;  /* 0x0000004f524f723e */ /* 0x000fc800048070ff */
[----:B------:R-:W-:Y:S01]  /*39e0*/  F2FP.SATFINITE.E4M3.F32.PACK_AB_MERGE_C R137, R10, R9, R79 ;  /* 0x000000090a89723e */ /* 0x000fe2000480704f */
[----:B--2---:R1:W-:Y:S08]  /*39f0*/  MUFU.EX2 R21, R31 ;  /* 0x0000001f00157308 */ /* 0x0043f00000000800 */
[----:B------:R-:W2:Y:S01]  /*3a00*/  MUFU.EX2 R14, R14 ;  /* 0x0000000e000e7308 */ /* 0x000ea20000000800 */
[----:B-1----:R-:W-:-:S04]  /*3a10*/  FADD.FTZ R31, R45, R32 ;  /* 0x000000202d1f7221 */ /* 0x002fc80000010000 */
[----:B------:R-:W-:Y:S01]  /*3a20*/  FADD.FTZ R32, R46, R31 ;  /* 0x0000001f2e207221 */ /* 0x000fe20000010000 */
[----:B0-----:R-:W-:-:S02]  /*3a30*/  FADD.FTZ R31, R13, R28 ;  /* 0x0000001c0d1f7221 */ /* 0x001fc40000010000 */
[----:B------:R-:W0:Y:S01]  /*3a40*/  MUFU.EX2 R25, R25 ;  /* 0x0000001900197308 */ /* 0x000e220000000800 */
[----:B------:R-:W-:-:S04]  /*3a50*/  FADD.FTZ R32, R49, R32 ;  /* 0x0000002031207221 */ /* 0x000fc80000010000 */
[----:B------:R-:W-:-:S03]  /*3a60*/  FADD.FTZ R27, R53, R32 ;  /* 0x00000020351b7221 */ /* 0x000fc60000010000 */
[----:B------:R-:W1:Y:S01]  /*3a70*/  MUFU.EX2 R26, R26 ;  /* 0x0000001a001a7308 */ /* 0x000e620000000800 */
[----:B------:R-:W-:-:S01]  /*3a80*/  FADD.FTZ R28, R50, R27 ;  /* 0x0000001b321c7221 */ /* 0x000fc20000010000 */
[----:B--2---:R-:W-:-:S03]  /*3a90*/  FADD.FTZ R32, R14, R31 ;  /* 0x0000001f0e207221 */ /* 0x004fc60000010000 */
[----:B------:R-:W-:Y:S01]  /*3aa0*/  FADD.FTZ R27, R57, R28 ;  /* 0x0000001c391b7221 */ /* 0x000fe20000010000 */
[----:B------:R-:W-:Y:S02]  /*3ab0*/  F2FP.SATFINITE.E4M3.F32.PACK_AB_MERGE_C R57, R72, R57, RZ ;  /* 0x000000394839723e */ /* 0x000fe400048070ff */
[----:B------:R-:W2:Y:S01]  /*3ac0*/  MUFU.EX2 R15, R15 ;  /* 0x0000000f000f7308 */ /* 0x000ea20000000800 */
[----:B0-----:R-:W-:-:S01]  /*3ad0*/  FADD.FTZ R31, R25, R32 ;  /* 0x00000020191f7221 */ /* 0x001fc20000010000 */
[----:B------:R-:W-:Y:S01]  /*3ae0*/  FADD.FTZ R72, R72, R27 ;  /* 0x0000001b48487221 */ /* 0x000fe20000010000 */
[----:B------:R-:W-:-:S03]  /*3af0*/  F2FP.SATFINITE.E4M3.F32.PACK_AB_MERGE_C R138, R50, R53, R57 ;  /* 0x00000035328a723e */ /* 0x000fc60004807039 */
[----:B------:R-:W-:Y:S02]  /*3b00*/  FADD.FTZ R27, R51, R72 ;  /* 0x00000048331b7221 */ /* 0x000fe40000010000 */
[----:B------:R-:W0:Y:S01]  /*3b10*/  MUFU.EX2 R20, R20 ;  /* 0x0000001400147308 */ /* 0x000e220000000800 */
[----:B-1----:R-:W-:-:S01]  /*3b20*/  FADD.FTZ R28, R26, R31 ;  /* 0x0000001f1a1c7221 */ /* 0x002fc20000010000 */
[----:B------:R-:W-:Y:S01]  /*3b30*/  F2FP.SATFINITE.E4M3.F32.PACK_AB_MERGE_C R31, R12, R11, RZ ;  /* 0x0000000b0c1f723e */ /* 0x000fe200048070ff */
[----:B------:R-:W-:-:S03]  /*3b40*/  FADD.FTZ R12, R54, R27 ;  /* 0x0000001b360c7221 */ /* 0x000fc60000010000 */
[----:B------:R-:W-:Y:S02]  /*3b50*/  F2FP.SATFINITE.E4M3.F32.PACK_AB_MERGE_C R151, R8, R7, R31 ;  /* 0x000000070897723e */ /* 0x000fe4000480701f */
[----:B------:R-:W1:Y:S01]  /*3b60*/  MUFU.EX2 R29, R29 ;  /* 0x0000001d001d7308 */ /* 0x000e620000000800 */
[----:B--2---:R-:W-:-:S01]  /*3b70*/  FADD.FTZ R11, R15, R28 ;  /* 0x0000001c0f0b7221 */ /* 0x004fc20000010000 */
[----:B------:R-:W-:Y:S01]  /*3b80*/  F2FP.SATFINITE.E4M3.F32.PACK_AB_MERGE_C R28, R26, R25, RZ ;  /* 0x000000191a1c723e */ /* 0x000fe200048070ff */
[----:B------:R-:W-:-:S01]  /*3b90*/  FADD.FTZ R25, R55, R12 ;  /* 0x0000000c37197221 */ /* 0x000fc20000010000 */
[----:B------:R-:W-:Y:S02]  /*3ba0*/  F2FP.SATFINITE.E4M3.F32.PACK_AB_MERGE_C R55, R78, R55, RZ ;  /* 0x000000374e37723e */ /* 0x000fe400048070ff */
[----:B------:R-:W-:Y:S01]  /*3bb0*/  F2FP.SATFINITE.E4M3.F32.PACK_AB_MERGE_C R139, R14, R13, R28 ;  /* 0x0000000d0e8b723e */ /* 0x000fe2000480701c */
[----:B------:R-:W-:Y:S01]  /*3bc0*/  FADD.FTZ R25, R78, R25 ;  /* 0x000000194e197221 */ /* 0x000fe20000010000 */
[----:B------:R-:W2:Y:S01]  /*3bd0*/  MUFU.EX2 R30, R30 ;  /* 0x0000001e001e7308 */ /* 0x000ea20000000800 */
[----:B0-----:R-:W-:-:S01]  /*3be0*/  FADD.FTZ R26, R20, R11 ;  /* 0x0000000b141a7221 */ /* 0x001fc20000010000 */
[----:B------:R-:W-:Y:S01]  /*3bf0*/  F2FP.SATFINITE.E4M3.F32.PACK_AB_MERGE_C R140, R54, R51, R55 ;  /* 0x00000033368c723e */ /* 0x000fe20004807037 */
[----:B------:R-:W-:-:S04]  /*3c00*/  FADD.FTZ R12, R52, R25 ;  /* 0x00000019340c7221 */ /* 0x000fc80000010000 */
[----:B------:R-:W-:Y:S01]  /*3c10*/  FADD.FTZ R25, R77, R12 ;  /* 0x0000000c4d197221 */ /* 0x000fe20000010000 */
[----:B------:R-:W0:Y:S01]  /*3c20*/  MUFU.EX2 R56, R56 ;  /* 0x0000003800387308 */ /* 0x000e220000000800 */
[----:B-1----:R-:W-:-:S07]  /*3c30*/  FADD.FTZ R27, R29, R26 ;  /* 0x0000001a1d1b7221 */ /* 0x002fce0000010000 */
[----:B------:R-:W1:Y:S01]  /*3c40*/  MUFU.EX2 R33, R33 ;  /* 0x0000002100217308 */ /* 0x000e620000000800 */
[----:B--2---:R-:W-:-:S01]  /*3c50*/  FADD.FTZ R27, R30, R27 ;  /* 0x0000001b1e1b7221 */ /* 0x004fc20000010000 */
[----:B------:R-:W-:-:S03]  /*3c60*/  F2FP.SATFINITE.E4M3.F32.PACK_AB_MERGE_C R29, R30, R29, RZ ;  /* 0x0000001d1e1d723e */ /* 0x000fc600048070ff */
[----:B------:R-:W-:Y:S01]  /*3c70*/  FADD.FTZ R26, R4, R27 ;  /* 0x0000001b041a7221 */ /* 0x000fe20000010000 */
[----:B------:R-:W-:Y:S02]  /*3c80*/  F2FP.SATFINITE.E4M3.F32.PACK_AB_MERGE_C R141, R20, R15, R29 ;  /* 0x0000000f148d723e */ /* 0x000fe4000480701d */
[----:B------:R-:W2:Y:S01]  /*3c90*/  MUFU.EX2 R67, R67 ;  /* 0x0000004300437308 */ /* 0x000ea20000000800 */
[----:B------:R-:W-:-:S01]  /*3ca0*/  FADD.FTZ R26, R21, R26 ;  /* 0x0000001a151a7221 */ /* 0x000fc20000010000 */
[----:B0-----:R-:W-:-:S06]  /*3cb0*/  FADD.FTZ R12, R56, R25 ;  /* 0x00000019380c7221 */ /* 0x001fcc0000010000 */
[----:B------:R-:W0:Y:S01]  /*3cc0*/  MUFU.EX2 R34, R34 ;  /* 0x0000002200227308 */ /* 0x000e220000000800 */
[----:B-1----:R-:W-:-:S07]  /*3cd0*/  FADD.FTZ R25, R33, R26 ;  /* 0x0000001a21197221 */ /* 0x002fce0000010000 */
[----:B------:R-:W-:Y:S01]  /*3ce0*/  MUFU.EX2 R60, R60 ;  /* 0x0000003c003c7308 */ /* 0x000fe20000000800 */
[C---:B--2---:R-:W-:Y:S01]  /*3cf0*/  F2FP.SATFINITE.E4M3.F32.PACK_AB_MERGE_C R56, R67.reuse, R56, RZ ;  /* 0x000000384338723e */ /* 0x044fe200048070ff */
[----:B------:R-:W-:-:S03]  /*3d00*/  FADD.FTZ R67, R67, R12 ;  /* 0x0000000c43437221 */ /* 0x000fc60000010000 */
[----:B------:R-:W-:-:S03]  /*3d10*/  F2FP.SATFINITE.E4M3.F32.PACK_AB_MERGE_C R142, R77, R52, R56 ;  /* 0x000000344d8e723e */ /* 0x000fc60004807038 */
[----:B------:R-:W1:Y:S01]  /*3d20*/  MUFU.EX2 R61, R61 ;  /* 0x0000003d003d7308 */ /* 0x000e620000000800 */
[----:B0-----:R-:W-:-:S01]  /*3d30*/  FADD.FTZ R25, R34, R25 ;  /* 0x0000001922197221 */ /* 0x001fc20000010000 */
[----:B------:R-:W-:-:S04]  /*3d40*/  F2FP.SATFINITE.E4M3.F32.PACK_AB_MERGE_C R33, R34, R33, RZ ;  /* 0x000000212221723e */ /* 0x000fc800048070ff */
[----:B------:R-:W-:Y:S02]  /*3d50*/  F2FP.SATFINITE.E4M3.F32.PACK_AB_MERGE_C R143, R21, R4, R33 ;  /* 0x00000004158f723e */ /* 0x000fe40004807021 */
[----:B------:R-:W0:Y:S08]  /*3d60*/  MUFU.EX2 R58, R58 ;  /* 0x0000003a003a7308 */ /* 0x000e300000000800 */
[----:B------:R-:W2:Y:S01]  /*3d70*/  MUFU.EX2 R24, R24 ;  /* 0x0000001800187308 */ /* 0x000ea20000000800 */
[----:B-1----:R-:W-:-:S07]  /*3d80*/  F2FP.SATFINITE.E4M3.F32.PACK_AB_MERGE_C R27, R61, R60, RZ ;  /* 0x0000003c3d1b723e */ /* 0x002fce00048070ff */
[----:B------:R-:W1:Y:S01]  /*3d90*/  MUFU.EX2 R59, R59 ;  /* 0x0000003b003b7308 */ /* 0x000e620000000800 */
[----:B0-----:R-:W-:-:S07]  /*3da0*/  FADD.FTZ R12, R58, R67 ;  /* 0x000000433a0c7221 */ /* 0x001fce0000010000 */
[----:B------:R-:W0:Y:S01]  /*3db0*/  MUFU.EX2 R47, R47 ;  /* 0x0000002f002f7308 */ /* 0x000e220000000800 */
[----:B--2---:R-:W-:-:S07]  /*3dc0*/  FADD.FTZ R26, R24, R25 ;  /* 0x00000019181a7221 */ /* 0x004fce0000010000 */
[----:B------:R-:W2:Y:S01]  /*3dd0*/  MUFU.EX2 R48, R48 ;  /* 0x0000003000307308 */ /* 0x000ea20000000800 */
[C---:B-1----:R-:W-:Y:S01]  /*3de0*/  F2FP.SATFINITE.E4M3.F32.PACK_AB_MERGE_C R144, R59.reuse, R58, R27 ;  /* 0x0000003a3b90723e */ /* 0x042fe2000480701b */
[----:B------:R-:W-:-:S04]  /*3df0*/  FADD.FTZ R59, R59, R12 ;  /* 0x0000000c3b3b7221 */ /* 0x000fc80000010000 */
[----:B------:R-:W-:Y:S02]  /*3e00*/  FADD.FTZ R60, R60, R59 ;  /* 0x0000003b3c3c7221 */ /* 0x000fe40000010000 */
[----:B------:R-:W1:Y:S01]  /*3e10*/  MUFU.EX2 R11, R62 ;  /* 0x0000003e000b7308 */ /* 0x000e620000000800 */
[----:B0-----:R-:W-:-:S01]  /*3e20*/  FADD.FTZ R5, R47, R26 ;  /* 0x0000001a2f057221 */ /* 0x001fc20000010000 */
[----:B------:R-:W-:-:S06]  /*3e30*/  FADD.FTZ R60, R61, R60 ;  /* 0x0000003c3d3c7221 */ /* 0x000fcc0000010000 */
[----:B------:R-:W0:Y:S01]  /*3e40*/  MUFU.EX2 R63, R63 ;  /* 0x0000003f003f7308 */ /* 0x000e220000000800 */
[----:B--2---:R-:W-:-:S07]  /*3e50*/  FADD.FTZ R6, R48, R5 ;  /* 0x0000000530067221 */ /* 0x004fce0000010000 */
[----:B------:R-:W2:Y:S01]  /*3e60*/  MUFU.EX2 R65, R65 ;  /* 0x0000004100417308 */ /* 0x000ea20000000800 */
[----:B-1----:R-:W-:-:S01]  /*3e70*/  FADD.FTZ R6, R11, R6 ;  /* 0x000000060b067221 */ /* 0x002fc20000010000 */
[----:B------:R-:W-:-:S04]  /*3e80*/  F2FP.SATFINITE.E4M3.F32.PACK_AB_MERGE_C R48, R11, R48, RZ ;  /* 0x000000300b30723e */ /* 0x000fc800048070ff */
[----:B------:R-:W-:Y:S02]  /*3e90*/  F2FP.SATFINITE.E4M3.F32.PACK_AB_MERGE_C R145, R47, R24, R48 ;  /* 0x000000182f91723e */ /* 0x000fe40004807030 */
[----:B------:R-:W1:Y:S01]  /*3ea0*/  MUFU.EX2 R64, R64 ;  /* 0x0000004000407308 */ /* 0x000e620000000800 */
[----:B0-----:R-:W-:-:S07]  /*3eb0*/  FADD.FTZ R5, R63, R60 ;  /* 0x0000003c3f057221 */ /* 0x001fce0000010000 */
[----:B------:R-:W0:Y:S01]  /*3ec0*/  MUFU.EX2 R74, R74 ;  /* 0x0000004a004a7308 */ /* 0x000e220000000800 */
[----:B--2---:R-:W-:-:S07]  /*3ed0*/  FADD.FTZ R7, R65, R6 ;  /* 0x0000000641077221 */ /* 0x004fce0000010000 */
[----:B------:R-:W-:Y:S01]  /*3ee0*/  MUFU.EX2 R66, R66 ;  /* 0x0000004200427308 */ /* 0x000fe20000000800 */
[----:B-1----:R-:W-:-:S07]  /*3ef0*/  FADD.FTZ R5, R64, R5 ;  /* 0x0000000540057221 */ /* 0x002fce0000010000 */
[----:B------:R-:W1:Y:S01]  /*3f00*/  MUFU.EX2 R69, R69 ;  /* 0x0000004500457308 */ /* 0x000e620000000800 */
[----:B0-----:R-:W-:-:S07]  /*3f10*/  FADD.FTZ R6, R74, R7 ;  /* 0x000000074a067221 */ /* 0x001fce0000010000 */
[----:B------:R-:W-:Y:S08]  /*3f20*/  MUFU.EX2 R75, R75 ;  /* 0x0000004b004b7308 */ /* 0x000ff00000000800 */
[----:B------:R-:W0:Y:S01]  /*3f30*/  MUFU.EX2 R68, R68 ;  /* 0x0000004400447308 */ /* 0x000e220000000800 */
[----:B-1----:R-:W-:Y:S01]  /*3f40*/  F2FP.SATFINITE.E4M3.F32.PACK_AB_MERGE_C R8, R69, R66, RZ ;  /* 0x000000424508723e */ /* 0x002fe200048070ff */
[----:B------:R-:W-:-:S03]  /*3f50*/  FADD.FTZ R66, R66, R5 ;  /* 0x0000000542427221 */ /* 0x000fc60000010000 */
[----:B------:R-:W-:Y:S01]  /*3f60*/  F2FP.SATFINITE.E4M3.F32.PACK_AB_MERGE_C R146, R64, R63, R8 ;  /* 0x0000003f4092723e */ /* 0x000fe20004807008 */
[----:B------:R-:W-:-:S01]  /*3f70*/  FADD.FTZ R9, R69, R66 ;  /* 0x0000004245097221 */ /* 0x000fc20000010000 */
        /* <DEDUP_REMOVED lines=35> */
.L_x_8094:
[----:B------:R-:W-:-:S04]  /*41b0*/  UISETP.NE.AND UP0, UPT, UR19, 0x1, UPT ;  /* 0x000000011300788c */ /* 0x000fc8000bf05270 */
[----:B------:R-:W-:-:S04]  /*41c0*/  USEL UR37, URZ, 0x1, UP0 ;  /* 0x000000013f257887 */ /* 0x000fc80008000000 */
[----:B------:R-:W-:Y:S01]  /*41d0*/  ULOP3.LUT UR37, UR18, UR37, URZ, 0x3c, !UPT ;  /* 0x0000002512257292 */ /* 0x000fe2000f8e3c3f */
[----:B------:R-:W-:Y:S11]  /*41e0*/  @!P0 BRA `(.L_x_8085) ;  /* 0x0000000000048947 */ /* 0x000ff60003800000 */
[----:B------:R-:W-:Y:S01]  /*41f0*/  BPT.TRAP 0x1 ;  /* 0x000000040000795c */ /* 0x000fe20000300000 */
.L_x_8085:
[----:B------:R-:W0:Y:S01]  /*4200*/  S2UR UR6, SR_CgaCtaId ;  /* 0x00000000000679c3 */ /* 0x000e220000008800 */
[----:B------:R-:W-:Y:S01]  /*4210*/  UIADD3 UR36, UR19, 0x1, URZ ;  /* 0x0000000113247890 */ /* 0x000fe2000fffe03f */
[----:B------:R-:W-:Y:S01]  /*4220*/  MOV R2, 0x400 ;  /* 0x0000040000027802 */ /* 0x000fe20000000f00 */
[----:B------:R-:W-:Y:S02]  /*4230*/  IMAD.U32 R4, RZ, RZ, UR37 ;  /* 0x00000025ff047e24 */ /* 0x000fe4000f8e00ff */
[----:B------:R-:W-:-:S03]  /*4240*/  UISETP.NE.AND UP0, UPT, UR36, 0x2, UPT ;  /* 0x000000022400788c */ /* 0x000fc6000bf05270 */
[----:B------:R-:W-:Y:S01]  /*4250*/  SHF.L.U32 R4, R4, 0x1f, RZ ;  /* 0x0000001f04047819 */ /* 0x000fe200000006ff */
[----:B------:R-:W-:-:S06]  /*4260*/  USEL UR36, UR36, URZ, UP0 ;  /* 0x0000003f24247287 */ /* 0x000fcc0008000000 */
[----:B------:R-:W-:Y:S02]  /*4270*/  IMAD.U32 R5, RZ, RZ, UR36 ;  /* 0x00000024ff057e24 */ /* 0x000fe4000f8e00ff */
[----:B0-----:R-:W-:-:S05]  /*4280*/  IMAD.U32 R3, RZ, RZ, UR6 ;  /* 0x00000006ff037e24 */ /* 0x001fca000f8e00ff */
[----:B------:R-:W-:-:S05]  /*4290*/  LEA R2, R3, R2, 0x18 ;  /* 0x0000000203027211 */ /* 0x000fca00078ec0ff */
[----:B------:R-:W-:-:S04]  /*42a0*/  IMAD R5, R5, 0x8, R2 ;  /* 0x0000000805057824 */ /* 0x000fc800078e0202 */
[----:B------:R0:W1:Y:S01]  /*42b0*/  SYNCS.PHASECHK.TRANS64.TRYWAIT P1, [R5+URZ+0x19c30], R4 ;  /* 0x019c3004050075a7 */ /* 0x000062000802017f */
[----:B------:R-:W-:Y:S05]  /*42c0*/  @!P0 BRA `(.L_x_8086) ;  /* 0x0000000000048947 */ /* 0x000fea0003800000 */
[----:B------:R-:W-:Y:S01]  /*42d0*/  BPT.TRAP 0x1 ;  /* 0x000000040000795c */ /* 0x000fe20000300000 */
.L_x_8086:
[----:B-1----:R-:W-:Y:S05]  /*42e0*/  @P1 BRA `(.L_x_8087) ;  /* 0x0000000000081947 */ /* 0x002fea0003800000 */
[----:B------:R-:W1:Y:S02]  /*42f0*/  SYNCS.PHASECHK.TRANS64.TRYWAIT P1, [R5+URZ+0x19c30], R4 ;  /* 0x019c3004050075a7 */ /* 0x000e64000802017f */
[----:B-1----:R-:W-:Y:S05]  /*4300*/  @!P1 BRA `(.L_x_8088) ;  /* 0x0000009000949947 */ /* 0x002fea0003800000 */
.L_x_8087:
        /* <DEDUP_REMOVED lines=17> */
.L_x_8089:
[----:B------:R-:W-:Y:S01]  /*4420*/  R2UR UR15, R2 ;  /* 0x00000000020f72ca */ /* 0x000fe200000e0000 */
[----:B01----:R-:W-:-:S05]  /*4430*/  IMAD.U32 R4, RZ, RZ, UR18 ;  /* 0x00000012ff047e24 */ /* 0x003fca000f8e00ff */
[----:B------:R-:W-:-:S07]  /*4440*/  SHF.L.U32 R4, R4, 0x1f, RZ ;  /* 0x0000001f04047819 */ /* 0x000fce00000006ff */
[----:B------:R-:W-:-:S09]  /*4450*/  ULEA UR15, UR19, UR15, 0x3 ;  /* 0x0000000f130f7291 */ /* 0x000fd2000f8e183f */
[----:B------:R0:W1:Y:S01]  /*4460*/  SYNCS.PHASECHK.TRANS64.TRYWAIT P1, [UR15+0x19c50], R4 ;  /* 0x019c5004ff0075a7 */ /* 0x000062000802014f */
[----:B------:R-:W-:Y:S05]  /*4470*/  @!P0 BRA `(.L_x_8090) ;  /* 0x0000000000048947 */ /* 0x000fea0003800000 */
[----:B------:R-:W-:Y:S01]  /*4480*/  BPT.TRAP 0x1 ;  /* 0x000000040000795c */ /* 0x000fe20000300000 */
.L_x_8090:
        /* <DEDUP_REMOVED lines=50> */
[----:B------:R-:W-:-:S07]  /*47b0*/  FMUL.FTZ R73, R0, R73 ;  /* 0x0000004900497220 */ /* 0x000fce0000410000 */
        /* <DEDUP_REMOVED lines=48> */
[----:B-1234-:R-:W-:Y:S05]  /*4ac0*/  @P1 BRA `(.L_x_8091) ;  /* 0x0000000000081947 */ /* 0x01efea0003800000 */
[----:B------:R-:W1:Y:S02]  /*4ad0*/  SYNCS.PHASECHK.TRANS64.TRYWAIT P1, [UR15+0x19c50], R4 ;  /* 0x019c5004ff0075a7 */ /* 0x000e64000802014f */
[----:B-1----:R-:W-:Y:S05]  /*4ae0*/  @!P1 BRA `(.L_x_8092) ;  /* 0x0000008800b09947 */ /* 0x002fea0003800000 */
.L_x_8091:
[----:B------:R-:W-:Y:S01]  /*4af0*/  R2UR UR6, R2 ;  /* 0x00000000020672ca */ /* 0x000fe200000e0000 */
[----:B------:R-:W-:Y:S01]  /*4b00*/  WARPGROUP.ARRIVE ;  /* 0x00000000000079c5 */ /* 0x000fe20000000000 */
[----:B------:R-:W-:Y:S01]  /*4b10*/  UMOV UR7, 0x40000040 ;  /* 0x4000004000077882 */ /* 0x000fe20000000000 */
[----:B------:R-:W-:Y:S01]  /*4b20*/  FMNMX.FTZ R67, R11, R6, !PT ;  /* 0x000000060b437209 */ /* 0x000fe20007810000 */
[----:B01----:R0:W-:Y:S01]  /*4b30*/  MUFU.TANH R4, R73 ;  /* 0x0000004900047308 */ /* 0x0031e20000002400 */
[----:B------:R-:W-:Y:S01]  /*4b40*/  FMNMX.FTZ R66, R12, R7, !PT ;  /* 0x000000070c427209 */ /* 0x000fe20007810000 */
[----:B------:R-:W-:Y:S01]  /*4b50*/  FMUL.FTZ R65, R0, R74 ;  /* 0x0000004a00417220 */ /* 0x000fe20000410000 */
[----:B------:R-:W-:Y:S01]  /*4b60*/  FMNMX.FTZ R67, R10, R67, !PT ;  /* 0x000000430a437209 */ /* 0x000fe20007810000 */
[----:B------:R-:W-:Y:S01]  /*4b70*/  UMOV UR11, 0x40000040 ;  /* 0x40000040000b7882 */ /* 0x000fe20000000000 */
[----:B------:R-:W-:Y:S01]  /*4b80*/  FMNMX.FTZ R69, R13, R66, !PT ;  /* 0x000000420d457209 */ /* 0x000fe20007810000 */
[----:B------:R-:W-:Y:S01]  /*4b90*/  FMUL.FTZ R66, R0, R75 ;  /* 0x0000004b00427220 */ /* 0x000fe20000410000 */
[----:B------:R-:W-:Y:S01]  /*4ba0*/  FMNMX.FTZ R68, R14, R67, !PT ;  /* 0x000000430e447209 */ /* 0x000fe20007810000 */
[----:B------:R-:W1:Y:S01]  /*4bb0*/  MUFU.TANH R65, R65 ;  /* 0x0000004100417308 */ /* 0x000e620000002400 */
[----:B------:R-:W-:Y:S01]  /*4bc0*/  UIADD3 UR6, UR6, 0x3000, URZ ;  /* 0x0000300006067890 */ /* 0x000fe2000fffe03f */
[----:B------:R-:W-:-:S02]  /*4bd0*/  FMNMX.FTZ R70, R20, R69, !PT ;  /* 0x0000004514467209 */ /* 0x000fc40007810000 */
[----:B------:R-:W-:Y:S01]  /*4be0*/  FMNMX.FTZ R67, R15, R68, !PT ;  /* 0x000000440f437209 */ /* 0x000fe20007810000 */
[----:B------:R-:W-:Y:S01]  /*4bf0*/  USHF.R.U32.HI UR6, URZ, 0x4, UR6 ;  /* 0x000000043f067899 */ /* 0x000fe20008011606 */
[----:B------:R-:W-:Y:S02]  /*4c00*/  FMNMX.FTZ R69, R21, R70, !PT ;  /* 0x0000004615457209 */ /* 0x000fe40007810000 */
[----:B------:R-:W-:Y:S01]  /*4c10*/  FMNMX.FTZ R68, R24, R67, !PT ;  /* 0x0000004318447209 */ /* 0x000fe20007810000 */
[----:B------:R-:W-:Y:S01]  /*4c20*/  ULOP3.LUT UR6, UR6, 0x3fff, URZ, 0xc0, !UPT ;  /* 0x00003fff06067892 */ /* 0x000fe2000f8ec03f */
[----:B------:R-:W-:Y:S01]  /*4c30*/  FMNMX.FTZ R70, R26, R69, !PT ;  /* 0x000000451a467209 */ /* 0x000fe20007810000 */
[C---:B------:R-:W-:Y:S01]  /*4c40*/  FMUL.FTZ R67, R0.reuse, R76 ;  /* 0x0000004c00437220 */ /* 0x040fe20000410000 */
[----:B------:R-:W-:Y:S01]  /*4c50*/  FMNMX.FTZ R69, R25, R68, !PT ;  /* 0x0000004419457209 */ /* 0x000fe20007810000 */
[----:B------:R-:W-:Y:S01]  /*4c60*/  ULOP3.LUT UR6, UR6, 0x10000, URZ, 0xfc, !UPT ;  /* 0x0001000006067892 */ /* 0x000fe2000f8efc3f */
[----:B------:R-:W-:Y:S01]  /*4c70*/  FMNMX.FTZ R71, R27, R70, !PT ;  /* 0x000000461b477209 */ /* 0x000fe20007810000 */
[----:B------:R-:W-:Y:S01]  /*4c80*/  FMUL.FTZ R68, R0, R77 ;  /* 0x0000004d00447220 */ /* 0x000fe20000410000 */
[----:B------:R-:W-:Y:S01]  /*4c90*/  FMNMX.FTZ R70, R28, R69, !PT ;  /* 0x000000451c467209 */ /* 0x000fe20007810000 */
[----:B------:R-:W-:Y:S01]  /*4ca0*/  UIMAD UR14, UR19, 0x300, UR6 ;  /* 0x00000300130e78a4 */ /* 0x000fe2000f8e0206 */
[----:B------:R-:W-:Y:S01]  /*4cb0*/  FMNMX.FTZ R72, R30, R71, !PT ;  /* 0x000000471e487209 */ /* 0x000fe20007810000 */
[----:B------:R-:W2:Y:S01]  /*4cc0*/  MUFU.TANH R66, R66 ;  /* 0x0000004200427308 */ /* 0x000ea20000002400 */
[----:B------:R-:W-:Y:S01]  /*4cd0*/  FMNMX.FTZ R69, R29, R70, !PT ;  /* 0x000000461d457209 */ /* 0x000fe20007810000 */
[----:B------:R-:W-:Y:S01]  /*4ce0*/  UIADD3 UR10, UR14, 0x2, URZ ;  /* 0x000000020e0a7890 */ /* 0x000fe2000fffe03f */
[----:B------:R-:W-:-:S02]  /*4cf0*/  FMNMX.FTZ R71, R31, R72, !PT ;  /* 0x000000481f477209 */ /* 0x000fc40007810000 */
[----:B------:R-:W-:Y:S01]  /*4d00*/  UMOV UR6, UR14 ;  /* 0x0000000e00067c82 */ /* 0x000fe20008000000 */
[----:B------:R-:W-:Y:S01]  /*4d10*/  FMNMX.FTZ R70, R32, R69, !PT ;  /* 0x0000004520467209 */ /* 0x000fe20007810000 */
[----:B------:R-:W-:Y:S01]  /*4d20*/  QGMMA.64x96x32.F32.E4M3.E4M3 R88, R148, gdesc[UR4], R88, gsb0 ;  /* 0x0160000494587df3 */ /* 0x000fe20008000858 */
[----:B------:R-:W-:Y:S01]  /*4d30*/  FMNMX.FTZ R72, R34, R71, !PT ;  /* 0x0000004722487209 */ /* 0x000fe20007810000 */
[C---:B------:R-:W-:Y:S01]  /*4d40*/  FMUL.FTZ R69, R0.reuse, R78 ;  /* 0x0000004e00457220 */ /* 0x040fe20000410000 */
[----:B------:R-:W-:Y:S01]  /*4d50*/  FMNMX.FTZ R71, R33, R70, !PT ;  /* 0x0000004621477209 */ /* 0x000fe20007810000 */
[----:B------:R-:W-:Y:S01]  /*4d60*/  FMUL.FTZ R70, R0, R79 ;  /* 0x0000004f00467220 */ /* 0x000fe20000410000 */
[----:B0-----:R-:W-:Y:S01]  /*4d70*/  FMNMX.FTZ R73, R35, R72, !PT ;  /* 0x0000004823497209 */ /* 0x001fe20007810000 */
[----:B------:R-:W0:Y:S01]  /*4d80*/  MUFU.TANH R67, R67 ;  /* 0x0000004300437308 */ /* 0x000e220000002400 */
[----:B------:R-:W-:Y:S01]  /*4d90*/  FMNMX.FTZ R72, R36, R71, !PT ;  /* 0x0000004724487209 */ /* 0x000fe20007810000 */
[----:B------:R-:W-:Y:S01]  /*4da0*/  UMOV UR6, UR17 ;  /* 0x0000001100067c82 */ /* 0x000fe20008000000 */
[----:B------:R-:W-:-:S02]  /*4db0*/  FMNMX.FTZ R74, R38, R73, !PT ;  /* 0x00000049264a7209 */ /* 0x000fc40007810000 */
[----:B------:R-:W-:Y:S02]  /*4dc0*/  FMNMX.FTZ R71, R37, R72, !PT ;  /* 0x0000004825477209 */ /* 0x000fe40007810000 */
[----:B------:R-:W-:Y:S01]  /*4dd0*/  FMNMX.FTZ R73, R39, R74, !PT ;  /* 0x0000004a27497209 */ /* 0x000fe20007810000 */
[----:B------:R-:W3:Y:S01]  /*4de0*/  MUFU.TANH R69, R69 ;  /* 0x0000004500457308 */ /* 0x000ee20000002400 */
[----:B------:R-:W-:Y:S01]  /*4df0*/  FMNMX.FTZ R72, R40, R71, !PT ;  /* 0x0000004728487209 */ /* 0x000fe20007810000 */
[----:B------:R-:W-:Y:S01]  /*4e00*/  FMUL.FTZ R71, R0, R80 ;  /* 0x0000005000477220 */ /* 0x000fe20000410000 */
[----:B------:R-:W-:Y:S02]  /*4e10*/  FMNMX.FTZ R74, R42, R73, !PT ;  /* 0x000000492a4a7209 */ /* 0x000fe40007810000 */
[----:B------:R-:W-:Y:S01]  /*4e20*/  FMNMX.FTZ R73, R41, R72, !PT ;  /* 0x0000004829497209 */ /* 0x000fe20007810000 */
[----:B------:R-:W-:Y:S01]  /*4e30*/  FMUL.FTZ R72, R0, R81 ;  /* 0x0000005100487220 */ /* 0x000fe20000410000 */
[----:B------:R-:W-:Y:S01]  /*4e40*/  FMNMX.FTZ R75, R43, R74, !PT ;  /* 0x0000004a2b4b7209 */ /* 0x000fe20007810000 */
[----:B------:R-:W4:Y:S01]  /*4e50*/  MUFU.TANH R68, R68 ;  /* 0x0000004400447308 */ /* 0x000f220000002400 */
[----:B------:R-:W-:-:S02]  /*4e60*/  FMNMX.FTZ R74, R44, R73, !PT ;  /* 0x000000492c4a7209 */ /* 0x000fc40007810000 */
[----:B------:R-:W-:Y:S02]  /*4e70*/  FMNMX.FTZ R76, R46, R75, !PT ;  /* 0x0000004b2e4c7209 */ /* 0x000fe40007810000 */
[----:B------:R-:W-:Y:S01]  /*4e80*/  FMNMX.FTZ R73, R45, R74, !PT ;  /* 0x0000004a2d497209 */ /* 0x000fe20007810000 */
[----:B------:R-:W-:Y:S01]  /*4e90*/  FMUL.FTZ R74, R0, R82 ;  /* 0x00000052004a7220 */ /* 0x000fe20000410000 */
[----:B------:R-:W-:Y:S01]  /*4ea0*/  FMNMX.FTZ R75, R47, R76, !PT ;  /* 0x0000004c2f4b7209 */ /* 0x000fe20007810000 */
[----:B------:R-:W5:Y:S01]  /*4eb0*/  MUFU.TANH R70, R70 ;  /* 0x0000004600467308 */ /* 0x000f620000002400 */
[----:B------:R-:W-:Y:S02]  /*4ec0*/  FMNMX.FTZ R76, R48, R73, !PT ;  /* 0x00000049304c7209 */ /* 0x000fe40007810000 */
[----:B------:R-:W-:Y:S01]  /*4ed0*/  FMNMX.FTZ R78, R50, R75, !PT ;  /* 0x0000004b324e7209 */ /* 0x000fe20007810000 */
[----:B------:R-:W-:Y:S01]  /*4ee0*/  FMUL.FTZ R75, R0, R83 ;  /* 0x00000053004b7220 */ /* 0x000fe20000410000 */
[----:B------:R-:W-:-:S02]  /*4ef0*/  FMNMX.FTZ R73, R49, R76, !PT ;  /* 0x0000004c31497209 */ /* 0x000fc40007810000 */
[----:B------:R-:W-:Y:S01]  /*4f00*/  FMNMX.FTZ R77, R51, R78, !PT ;  /* 0x0000004e334d7209 */ /* 0x000fe20007810000 */
[----:B------:R-:W5:Y:S01]  /*4f10*/  MUFU.TANH R71, R71 ;  /* 0x0000004700477308 */ /* 0x000f620000002400 */
[----:B------:R-:W-:Y:S02]  /*4f20*/  FMNMX.FTZ R76, R52, R73, !PT ;  /* 0x00000049344c7209 */ /* 0x000fe40007810000 */
[----:B------:R-:W-:Y:S02]  /*4f30*/  FMNMX.FTZ R78, R54, R77, !PT ;  /* 0x0000004d364e7209 */ /* 0x000fe40007810000 */
[----:B------:R-:W-:Y:S01]  /*4f40*/  FMNMX.FTZ R73, R53, R76, !PT ;  /* 0x0000004c35497209 */ /* 0x000fe20007810000 */
[----:B------:R-:W-:Y:S01]  /*4f50*/  FMUL.FTZ R76, R0, R84 ;  /* 0x00000054004c7220 */ /* 0x000fe20000410000 */
[----:B------:R-:W-:Y:S01]  /*4f60*/  FMNMX.FTZ R77, R55, R78, !PT ;  /* 0x0000004e374d7209 */ /* 0x000fe20007810000 */
[----:B------:R-:W5:Y:S01]  /*4f70*/  MUFU.TANH R74, R74 ;  /* 0x0000004a004a7308 */ /* 0x000f620000002400 */
[----:B------:R-:W-:-:S02]  /*4f80*/  FMNMX.FTZ R78, R56, R73, !PT ;  /* 0x00000049384e7209 */ /* 0x000fc40007810000 */
[----:B------:R-:W-:Y:S01]  /*4f90*/  FMNMX.FTZ R80, R58, R77, !PT ;  /* 0x0000004d3a507209 */ /* 0x000fe20007810000 */
[----:B------:R-:W-:Y:S01]  /*4fa0*/  FMUL.FTZ R77, R0, R85 ;  /* 0x00000055004d7220 */ /* 0x000fe20000410000 */
[----:B------:R-:W-:Y:S01]  /*4fb0*/  FMNMX.FTZ R73, R57, R78, !PT ;  /* 0x0000004e39497209 */ /* 0x000fe20007810000 */
[----:B------:R-:W-:Y:S01]  /*4fc0*/  IMAD.U32 R85, RZ, RZ, UR6 ;  /* 0x00000006ff557e24 */ /* 0x000fe2000f8e00ff */
        /* <DEDUP_REMOVED lines=9> */
[----:B-1----:R-:W-:Y:S02]  /*5060*/  FMNMX.FTZ R79, R65, R80, !PT ;  /* 0x00000050414f7209 */ /* 0x002fe40007810000 */
[----:B------:R-:W-:Y:S02]  /*5070*/  FMNMX.FTZ R80, R4, R73, !PT ;  /* 0x0000004904507209 */ /* 0x000fe40007810000 */
[----:B--2---:R-:W-:Y:S01]  /*5080*/  FMNMX.FTZ R82, R66, R79, !PT ;  /* 0x0000004f42527209 */ /* 0x004fe20007810000 */
[----:B------:R-:W1:Y:S01]  /*5090*/  MUFU.TANH R76, R76 ;  /* 0x0000004c004c7308 */ /* 0x000e620000002400 */
[----:B0-----:R-:W-:Y:S01]  /*50a0*/  FMNMX.FTZ R73, R67, R80, !PT ;  /* 0x0000005043497209 */ /* 0x001fe20007810000 */
[----:B------:R-:W-:Y:S01]  /*50b0*/  FMUL.FTZ R79, R0, R87 ;  /* 0x00000057004f7220 */ /* 0x000fe20000410000 */
[----:B---3--:R-:W-:Y:S01]  /*50c0*/  FMNMX.FTZ R81, R69, R82, !PT ;  /* 0x0000005245517209 */ /* 0x008fe20007810000 */
[----:B------:R-:W0:Y:S01]  /*50d0*/  S2R R87, SR_TID.X ;  /* 0x0000000000577919 */ /* 0x000e220000002100 */
[----:B----4-:R-:W-:-:S02]  /*50e0*/  FMNMX.FTZ R80, R68, R73, !PT ;  /* 0x0000004944507209 */ /* 0x010fc40007810000 */
[----:B-----5:R-:W-:Y:S01]  /*50f0*/  FMNMX.FTZ R81, R70, R81, !PT ;  /* 0x0000005146517209 */ /* 0x020fe20007810000 */
[----:B------:R-:W2:Y:S01]  /*5100*/  MUFU.TANH R77, R77 ;  /* 0x0000004d004d7308 */ /* 0x000ea20000002400 */
[----:B------:R-:W-:Y:S02]  /*5110*/  FMNMX.FTZ R73, R71, R80, !PT ;  /* 0x0000005047497209 */ /* 0x000fe40007810000 */
[----:B------:R-:W-:Y:S02]  /*5120*/  FMNMX.FTZ R80, R74, R81, !PT ;  /* 0x000000514a507209 */ /* 0x000fe40007810000 */
[----:B------:R-:W-:Y:S02]  /*5130*/  FMNMX.FTZ R73, R72, R73, !PT ;  /* 0x0000004948497209 */ /* 0x000fe40007810000 */
[----:B------:R-:W-:Y:S01]  /*5140*/  FMNMX.FTZ R81, R75, R80, !PT ;  /* 0x000000504b517209 */ /* 0x000fe20007810000 */
[----:B------:R-:W3:Y:S01]  /*5150*/  MUFU.TANH R78, R78 ;  /* 0x0000004e004e7308 */ /* 0x000ee20000002400 */
[----:B-1----:R-:W-:-:S07]  /*5160*/  FMNMX.FTZ R80, R76, R73, !PT ;  /* 0x000000494c507209 */ /* 0x002fce0007810000 */
[----:B------:R-:W1:Y:S01]  /*5170*/  MUFU.TANH R79, R79 ;  /* 0x0000004f004f7308 */ /* 0x000e620000002400 */
[----:B--2---:R-:W-:-:S05]  /*5180*/  FMNMX.FTZ R80, R77, R80, !PT ;  /* 0x000000504d507209 */ /* 0x004fca0007810000 */
[----:B------:R-:W2:Y:S01]  /*5190*/  SHFL.BFLY PT, R73, R80, 0x2, 0x1f ;  /* 0x0c401f0050497f89 */ /* 0x000ea200000e0000 */
[----:B---3--:R-:W-:Y:S02]  /*51a0*/  FMNMX.FTZ R82, R78, R81, !PT ;  /* 0x000000514e527209 */ /* 0x008fe40007810000 */
[----:B0-----:R-:W-:Y:S01]  /*51b0*/  LOP3.LUT P1, RZ, R87, 0x7f, RZ, 0xc0, !PT ;  /* 0x0000007f57ff7812 */ /* 0x001fe2000782c0ff */
[----:B------:R-:W-:Y:S02]  /*51c0*/  WARPGROUP.DEPBAR.LE gsb0, 0x0 ;  /* 0x00008000000079c5 */ /* 0x000fe40000010000 */
[----:B------:R-:W-:Y:S01]  /*51d0*/  WARPGROUP.ARRIVE ;  /* 0x00000000000079c5 */ /* 0x000fe20000000000 */
[----:B-1----:R-:W-:-:S05]  /*51e0*/  FMNMX.FTZ R82, R79, R82, !PT ;  /* 0x000000524f527209 */ /* 0x002fca0007810000 */
[----:B------:R-:W-:Y:S01]  /*51f0*/  QGMMA.64x96x32.F32.E4M3.E4M3 R88, R136, gdesc[UR8], R88, gsb0 ;  /* 0x0160000888587df3 */ /* 0x000fe20008000858 */
[----:B------:R-:W0:Y:S01]  /*5200*/  SHFL.BFLY PT, R83, R82, 0x2, 0x1f ;  /* 0x0c401f0052537f89 */ /* 0x000e2200000e0000 */
[----:B------:R-:W-:Y:S01]  /*5210*/  UIADD3 UR10, UR14, 0x4, URZ ;  /* 0x000000040e0a7890 */ /* 0x000fe2000fffe03f */
[----:B------:R-:W-:Y:S01]  /*5220*/  UMOV UR11, 0x40000040 ;  /* 0x40000040000b7882 */ /* 0x000fe20000000000 */
[----:B--2---:R-:W-:-:S05]  /*5230*/  FMNMX.FTZ R81, R80, R73, !PT ;  /* 0x0000004950517209 */ /* 0x004fca0007810000 */
[----:B------:R-:W1:Y:S01]  /*5240*/  SHFL.BFLY PT, R84, R81, 0x1, 0x1f ;  /* 0x0c201f0051547f89 */ /* 0x000e6200000e0000 */
[----:B0-----:R-:W-:Y:S01]  /*5250*/  FMNMX.FTZ R83, R82, R83, !PT ;  /* 0x0000005352537209 */ /* 0x001fe20007810000 */
[----:B------:R-:W-:-:S04]  /*5260*/  IMAD.U32 R82, RZ, RZ, UR6 ;  /* 0x00000006ff527e24 */ /* 0x000fc8000f8e00ff */
[----:B------:R-:W0:Y:S01]  /*5270*/  SHFL.BFLY PT, R86, R83, 0x1, 0x1f ;  /* 0x0c201f0053567f89 */ /* 0x000e2200000e0000 */
[----:B-1----:R-:W-:-:S05]  /*5280*/  FMNMX.FTZ R73, R81, R84, !PT ;  /* 0x0000005451497209 */ /* 0x002fca0007810000 */
[C---:B------:R-:W-:Y:S01]  /*5290*/  FFMA.FTZ R81, R73.reuse, R82, -8 ;  /* 0xc100000049517423 */ /* 0x040fe20000010052 */
[----:B------:R-:W-:-:S03]  /*52a0*/  FADD.FTZ R6, -R73, R6 ;  /* 0x0000000649067221 */ /* 0x000fc60000010100 */
        /* <DEDUP_REMOVED lines=10> */
[----:B0-----:R-:W-:Y:S01]  /*5350*/  FMNMX.FTZ R80, R83, R86, !PT ;  /* 0x0000005653507209 */ /* 0x001fe20007810000 */
        /* <DEDUP_REMOVED lines=8> */
[----:B------:R-:W0:Y:S01]  /*53e0*/  MUFU.EX2 R6, R6 ;  /* 0x0000000600067308 */ /* 0x000e220000000800 */
[----:B------:R-:W-:-:S01]  /*53f0*/  FFMA.FTZ R32, R32, UR6, -R81 ;  /* 0x0000000620207c23 */ /* 0x000fc20008010851 */
[----:B------:R-:W-:Y:S01]  /*5400*/  FMUL.FTZ R7, R7, UR6 ;  /* 0x0000000607077c20 */ /* 0x000fe20008410000 */
        /* <DEDUP_REMOVED lines=27> */
[----:B------:R-:W-:Y:S01]  /*55c0*/  FFMA.FTZ R77, R77, UR6, -R81 ;  /* 0x000000064d4d7c23 */ /* 0x000fe20008010851 */
        /* <DEDUP_REMOVED lines=15> */
[----:B------:R-:W-:Y:S01]  /*56c0*/  FFMA.FTZ R54, R54, UR6, -R76 ;  /* 0x0000000636367c23 */ /* 0x000fe2000801084c */
[----:B------:R-:W-:-:S02]  /*56d0*/  WARPGROUP.DEPBAR.LE gsb0, 0x0 ;  /* 0x00008000000079c5 */ /* 0x000fc40000010000 */
[----:B------:R-:W-:Y:S01]  /*56e0*/  WARPGROUP.ARRIVE ;  /* 0x00000000000079c5 */ /* 0x000fe20000000000 */
[----:B------:R-:W0:Y:S01]  /*56f0*/  MUFU.EX2 R20, R20 ;  /* 0x0000001400147308 */ /* 0x000e220000000800 */
[----:B--2---:R-:W-:-:S01]  /*5700*/  FADD.FTZ R81, R13, R8 ;  /* 0x000000080d517221 */ /* 0x004fc20000010000 */
[--C-:B------:R-:W-:Y:S01]  /*5710*/  FFMA.FTZ R55, R55, UR6, -R76.reuse ;  /* 0x0000000637377c23 */ /* 0x100fe2000801084c */
[----:B------:R-:W-:-:S01]  /*5720*/  FFMA.FTZ R58, R58, UR6, -R76 ;  /* 0x000000063a3a7c23 */ /* 0x000fc2000801084c */
[--C-:B------:R-:W-:Y:S01]  /*5730*/  FFMA.FTZ R59, R59, UR6, -R76.reuse ;  /* 0x000000063b3b7c23 */ /* 0x100fe2000801084c */
[----:B------:R-:W-:Y:S01]  /*5740*/  QGMMA.64x96x32.F32.E4M3.E4M3 R88, R140, gdesc[UR8], R88, gsb0 ;  /* 0x016000088c587df3 */ /* 0x000fe20008000858 */
[----:B------:R-:W-:Y:S01]  /*5750*/  UIADD3 UR10, UR14, 0x6, URZ ;  /* 0x000000060e0a7890 */ /* 0x000fe2000fffe03f */
[----:B-1----:R-:W-:Y:S01]  /*5760*/  FADD.FTZ R8, R14, R9 ;  /* 0x000000090e087221 */ /* 0x002fe20000010000 */
[----:B------:R-:W1:Y:S01]  /*5770*/  MUFU.EX2 R15, R15 ;  /* 0x0000000f000f7308 */ /* 0x000e620000000800 */
[----:B------:R-:W-:Y:S01]  /*5780*/  UMOV UR11, 0x40000040 ;  /* 0x40000040000b7882 */ /* 0x000fe20000000000 */
        /* <DEDUP_REMOVED lines=37> */
[----:B------:R-:W-:-:S04]  /*59e0*/  WARPGROUP.ARRIVE ;  /* 0x00000000000079c5 */ /* 0x000fc80000000000 */
[----:B------:R-:W0:Y:S01]  /*59f0*/  MUFU.EX2 R36, R36 ;  /* 0x0000002400247308 */ /* 0x000e220000000800 */
[----:B-1----:R-:W-:-:S01]  /*5a00*/  FADD.FTZ R9, R33, R8 ;  /* 0x0000000821097221 */ /* 0x002fc20000010000 */
[----:B------:R-:W-:Y:S06]  /*5a10*/  QGMMA.64x96x32.F32.E4M3.E4M3 R88, R144, gdesc[UR8], R88, gsb0 ;  /* 0x0160000890587df3 */ /* 0x000fec0008000858 */
        /* <DEDUP_REMOVED lines=28> */
[----:B------:R-:W-:-:S06]  /*5be0*/  WARPGROUP.DEPBAR.LE gsb0, 0x0 ;  /* 0x00008000000079c5 */ /* 0x000fcc0000010000 */
        /* <DEDUP_REMOVED lines=28> */
[----:B------:R-:W-:-:S05]  /*5db0*/  @!P1 VIADD R8, R5, 0x19c40 ;  /* 0x00019c4005089836 */ /* 0x000fca0000000000 */
[----:B------:R-:W-:Y:S01]  /*5dc0*/  @!P1 PRMT R8, RZ, 0x654, R8 ;  /* 0x00000654ff089816 */ /* 0x000fe20000000008 */
[----:B------:R-:W2:Y:S01]  /*5dd0*/  MUFU.EX2 R65, R65 ;  /* 0x0000004100417308 */ /* 0x000ea20000000800 */
[----:B0-----:R-:W-:-:S02]  /*5de0*/  FADD.FTZ R82, R63, R82 ;  /* 0x000000523f527221 */ /* 0x001fc40000010000 */
[----:B------:R0:W-:Y:S05]  /*5df0*/  @!P1 SYNCS.ARRIVE.TRANS64.RED.A1T0 RZ, [R8+URZ], RZ ;  /* 0x000000ff08ff99a7 */ /* 0x0001ea000810043f */
        /* <DEDUP_REMOVED lines=12> */
[----:B------:R-:W0:Y:S01]  /*5ec0*/  MUFU.EX2 R68, R68 ;  /* 0x0000004400447308 */ /* 0x000e220000000800 */
[----:B-1----:R-:W-:-:S07]  /*5ed0*/  FADD.FTZ R79, R67, R84 ;  /* 0x00000054434f7221 */ /* 0x002fce0000010000 */
[----:B------:R-:W1:Y:S01]  /*5ee0*/  MUFU.EX2 R74, R74 ;  /* 0x0000004a004a7308 */ /* 0x000e620000000800 */
[----:B--2---:R-:W-:-:S07]  /*5ef0*/  FADD.FTZ R9, R70, R9 ;  /* 0x0000000946097221 */ /* 0x004fce0000010000 */
[----:B------:R-:W2:Y:S01]  /*5f00*/  MUFU.EX2 R71, R71 ;  /* 0x0000004700477308 */ /* 0x000ea20000000800 */
[----:B0-----:R-:W-:-:S07]  /*5f10*/  FADD.FTZ R8, R68, R79 ;  /* 0x0000004f44087221 */ /* 0x001fce0000010000 */
[----:B------:R-:W0:Y:S08]  /*5f20*/  MUFU.EX2 R75, R75 ;  /* 0x0000004b004b7308 */ /* 0x000e300000000800 */
[----:B------:R-:W3:Y:S08]  /*5f30*/  MUFU.EX2 R72, R72 ;  /* 0x0000004800487308 */ /* 0x000ef00000000800 */
[----:B------:R1:W4:Y:S08]  /*5f40*/  MUFU.EX2 R5, R78 ;  /* 0x0000004e00057308 */ /* 0x0003300000000800 */
[----:B------:R-:W5:Y:S01]  /*5f50*/  MUFU.EX2 R77, R77 ;  /* 0x0000004d004d7308 */ /* 0x000f620000000800 */
[----:B-1----:R-:W-:-:S01]  /*5f60*/  FADD.FTZ R78, R74, R9 ;  /* 0x000000094a4e7221 */ /* 0x002fc20000010000 */
[----:B--2---:R-:W-:-:S03]  /*5f70*/  FADD.FTZ R9, R71, R8 ;  /* 0x0000000847097221 */ /* 0x004fc60000010000 */
[----:B0-----:R-:W-:Y:S01]  /*5f80*/  FADD.FTZ R78, R75, R78 ;  /* 0x0000004e4b4e7221 */ /* 0x001fe20000010000 */
[----:B---3--:R-:W-:-:S02]  /*5f90*/  FADD.FTZ R8, R72, R9 ;  /* 0x0000000948087221 */ /* 0x008fc40000010000 */
[----:B------:R-:W0:Y:S01]  /*5fa0*/  MUFU.EX2 R76, R76 ;  /* 0x0000004c004c7308 */ /* 0x000e220000000800 */
[----:B----4-:R-:W-:-:S01]  /*5fb0*/  FADD.FTZ R78, R5, R78 ;  /* 0x0000004e054e7221 */ /* 0x010fc20000010000 */
[----:B-----5:R-:W-:-:S03]  /*5fc0*/  FADD.FTZ R9, R77, R8 ;  /* 0x000000084d097221 */ /* 0x020fc60000010000 */
[----:B0-----:R-:W-:Y:S01]  /*5fd0*/  FADD.FTZ R8, R76, R78 ;  /* 0x0000004e4c087221 */ /* 0x001fe20000010000 */
[----:B------:R-:W-:Y:S06]  /*5fe0*/  @!P0 BRA `(.L_x_8093) ;  /* 0x0000000000048947 */ /* 0x000fec0003800000 */
[----:B------:R-:W-:Y:S01]  /*5ff0*/  BPT.TRAP 0x1 ;  /* 0x000000040000795c */ /* 0x000fe20000300000 */
.L_x_8093:
[----:B------:R-:W-:Y:S01]  /*6000*/  R2UR UR10, R3 ;  /* 0x00000000030a72ca */ /* 0x000fe200000e0000 */
[----:B------:R-:W-:Y:S01]  /*6010*/  UIADD3 UR7, UR15, 0x19c60, URZ ;  /* 0x00019c600f077890 */ /* 0x000fe2000fffe03f */
[----:B------:R-:W-:Y:S01]  /*6020*/  ISETP.LT.AND P1, PT, RZ, UR43, PT ;  /* 0x0000002bff007c0c */ /* 0x000fe2000bf21270 */
        /* <DEDUP_REMOVED lines=8> */
[----:B------:R-:W-:Y:S01]  /*60b0*/  FMUL.FTZ R92, R92, R6 ;  /* 0x000000065c5c7220 */ /* 0x000fe20000410000 */
[----:B------:R-:W-:Y:S01]  /*60c0*/  F2FP.SATFINITE.E4M3.F32.PACK_AB_MERGE_C R36, R37, R36, RZ ;  /* 0x000000242524723e */ /* 0x000fe200048070ff */
[----:B------:R-:W-:Y:S01]  /*60d0*/  UPRMT UR7, UR10, 0x654, UR7 ;  /* 0x000006540a077896 */ /* 0x000fe20008000007 */
[----:B------:R-:W-:Y:S01]  /*60e0*/  F2FP.SATFINITE.E4M3.F32.PACK_AB_MERGE_C R38, R39, R38, RZ ;  /* 0x000000262726723e */ /* 0x000fe200048070ff */
[----:B------:R-:W-:Y:S01]  /*60f0*/  UIADD3 UR10, UR43, -0x1, URZ ;  /* 0xffffffff2b0a7890 */ /* 0x000fe2000fffe03f */
        /* <DEDUP_REMOVED lines=76> */
.L_x_8084:
[----:B------:R-:W-:Y:S06]  /*65c0*/  BAR.ARV 0x8, 0x1a0 ;  /* 0x0206800000007b1d */ /* 0x000fec0000002000 */
[----:B------:R-:W-:Y:S05]  /*65d0*/  @!P0 BRA `(.L_x_8095) ;  /* 0x0000000000048947 */ /* 0x000fea0003800000 */
[----:B------:R-:W-:Y:S01]  /*65e0*/  BPT.TRAP 0x1 ;  /* 0x000000040000795c */ /* 0x000fe20000300000 */
.L_x_8095:
[----:B------:R-:W-:Y:S02]  /*65f0*/  IMAD.U32 R0, RZ, RZ, UR37 ;  /* 0x00000025ff007e24 */ /* 0x000fe4000f8e00ff */
[----:B------:R-:W-:-:S03]  /*6600*/  IMAD.U32 R13, RZ, RZ, UR36 ;  /* 0x00000024ff0d7e24 */ /* 0x000fc6000f8e00ff */
[----:B------:R-:W-:Y:S01]  /*6610*/  SHF.L.U32 R0, R0, 0x1f, RZ ;  /* 0x0000001f00007819 */ /* 0x000fe200000006ff */
[----:B------:R-:W-:-:S04]  /*6620*/  IMAD R13, R13, 0x8, R2 ;  /* 0x000000080d0d7824 */ /* 0x000fc800078e0202 */
[----:B------:R0:W1:Y:S01]  /*6630*/  SYNCS.PHASECHK.TRANS64.TRYWAIT P1, [R13+URZ+0x19c50], R0 ;  /* 0x019c50000d0075a7 */ /* 0x000062000802017f */
[----:B------:R-:W-:Y:S05]  /*6640*/  @!P0 BRA `(.L_x_8096) ;  /* 0x0000000000048947 */ /* 0x000fea0003800000 */
[----:B------:R-:W-:Y:S01]  /*6650*/  BPT.TRAP 0x1 ;  /* 0x000000040000795c */ /* 0x000fe20000300000 */
.L_x_8096:
[----:B------:R-:W-:Y:S01]  /*6660*/  VIADD R2, R2, 0x3000 ;  /* 0x0000300002027836 */ /* 0x000fe20000000000 */
[----:B-1----:R-:W-:Y:S06]  /*6670*/  @P1 BRA `(.L_x_8097) ;  /* 0x0000000000081947 */ /* 0x002fec0003800000 */
[----:B------:R-:W1:Y:S02]  /*6680*/  SYNCS.PHASECHK.TRANS64.TRYWAIT P1, [R13+URZ+0x19c50], R0 ;  /* 0x019c50000d0075a7 */ /* 0x000e64000802017f */
[----:B-1----:R-:W-:Y:S05]  /*6690*/  @!P1 BRA `(.L_x_8098) ;  /* 0x0000006c00dc9947 */ /* 0x002fea0003800000 */
.L_x_8097:
[----:B------:R-:W-:Y:S05]  /*66a0*/  WARPSYNC.ALL ;  /* 0x0000000000007948 */ /* 0x000fea0003800000 */
[----:B------:R-:W-:Y:S01]  /*66b0*/  ULDC.64 UR8, c[0x0][0x9a0] ;  /* 0x0002680000087ab9 */ /* 0x000fe20000000a00 */
[----:B------:R-:W-:Y:S01]  /*66c0*/  SHF.R.U32.HI R2, RZ, 0x4, R2 ;  /* 0x00000004ff027819 */ /* 0x000fe20000011602 */
[----:B------:R-:W-:Y:S01]  /*66d0*/  UISETP.NE.U32.AND UP0, UPT, UR8, URZ, UPT ;  /* 0x0000003f0800728c */ /* 0x000fe2000bf05070 */
[----:B------:R-:W-:Y:S01]  /*66e0*/  IMAD.U32 R5, RZ, RZ, UR36 ;  /* 0x00000024ff057e24 */ /* 0x000fe2000f8e00ff */
[----:B------:R-:W-:Y:S01]  /*66f0*/  WARPGROUP.ARRIVE ;  /* 0x00000000000079c5 */ /* 0x000fe20000000000 */
[----:B------:R-:W-:Y:S01]  /*6700*/  LOP3.LUT R2, R2, 0x3fff, RZ, 0xc0, !PT ;  /* 0x00003fff02027812 */ /* 0x000fe200078ec0ff */
[----:B------:R-:W-:Y:S01]  /*6710*/  UISETP.NE.AND.EX UP0, UPT, UR9, URZ, UPT, UP0 ;  /* 0x0000003f0900728c */ /* 0x000fe2000bf05300 */
[----:B------:R-:W-:-:S02]  /*6720*/  IMAD.MOV.U32 R12, RZ, RZ, 0x3f800000 ;  /* 0x3f800000ff0c7424 */ /* 0x000fc400078e00ff */
[----:B------:R-:W-:-:S03]  /*6730*/  LOP3.LUT R2, R2, 0x10000, RZ, 0xfc, !PT ;  /* 0x0001000002027812 */ /* 0x000fc600078efcff */
[----:B------:R-:W-:Y:S02]  /*6740*/  PLOP3.LUT P1, PT, PT, PT, UP0, 0x80, 0x0 ;  /* 0x000000000000781c */ /* 0x000fe40003f2f008 */
[----:B------:R-:W-:Y:S02]  /*6750*/  IMAD R4, R5, 0x300, R2 ;  /* 0x0000030005047824 */ /* 0x000fe400078e0202 */
[----:B------:R-:W-:Y:S01]  /*6760*/  IMAD.MOV.U32 R5, RZ, RZ, 0x40000040 ;  /* 0x40000040ff057424 */ /* 0x000fe200078e00ff */
[----:B------:R-:W-:Y:S01]  /*6770*/  @UP0 ULDC.64 UR10, c[0x0][0x9c8] ;  /* 0x00027200000a0ab9 */ /* 0x000fe20000000a00 */
[----:B------:R-:W-:Y:S02]  /*6780*/  @UP0 USHF.R.S32.HI UR14, URZ, 0x1f, UR41 ;  /* 0x0000001f3f0e0899 */ /* 0x000fe40008011429 */
[----:B------:R-:W-:Y:S02]  /*6790*/  @UP0 UIMAD UR7, UR39, UR10, URZ ;  /* 0x0000000a270702a4 */ /* 0x000fe4000f8e023f */
[----:B------:R-:W-:Y:S01]  /*67a0*/  @UP0 UIMAD.WIDE.U32 UR4, UR40, UR10, URZ ;  /* 0x0000000a280402a5 */ /* 0x000fe2000f8e003f */
[----:B------:R-:W-:Y:S01]  /*67b0*/  R2UR UR10, R4 ;  /* 0x00000000040a72ca */ /* 0x000fe200000e0000 */
[----:B------:R-:W-:Y:S01]  /*67c0*/  @UP0 UIMAD UR7, UR40, UR11, UR7 ;  /* 0x0000000b280702a4 */ /* 0x000fe2000f8e0207 */
[----:B------:R-:W-:Y:S01]  /*67d0*/  R2UR UR11, R5 ;  /* 0x00000000050b72ca */ /* 0x000fe200000e0000 */
[----:B------:R-:W-:-:S02]  /*67e0*/  @UP0 ULDC.64 UR12, c[0x0][0x9d0] ;  /* 0x00027400000c0ab9 */ /* 0x000fc40000000a00 */
[----:B------:R-:W-:Y:S02]  /*67f0*/  @UP0 UIADD3 UR5, UR5, UR7, URZ ;  /* 0x0000000705050290 */ /* 0x000fe4000fffe03f */
[----:B------:R-:W-:Y:S02]  /*6800*/  @UP0 UIMAD UR7, UR14, UR12, URZ ;  /* 0x0000000c0e0702a4 */ /* 0x000fe4000f8e023f */
[----:B------:R-:W-:Y:S02]  /*6810*/  @UP0 UIMAD.WIDE.U32 UR4, UR41, UR12, UR4 ;  /* 0x0000000c290402a5 */ /* 0x000fe4000f8e0004 */
[----:B------:R-:W-:-:S04]  /*6820*/  @UP0 UIMAD UR7, UR41, UR13, UR7 ;  /* 0x0000000d290702a4 */ /* 0x000fc8000f8e0207 */
[----:B------:R-:W-:Y:S01]  /*6830*/  QGMMA.64x96x32.F32.E4M3.E4M3 R88, R148, gdesc[UR8], R88, gsb0 ;  /* 0x0160000894587df3 */ /* 0x000fe20008000858 */
        /* <DEDUP_REMOVED lines=8> */
[----:B------:R-:W-:-:S03]  /*68c0*/  IMAD.MOV.U32 R7, RZ, RZ, 0x40000040 ;  /* 0x40000040ff077424 */ /* 0x000fc600078e00ff */
[----:B------:R-:W-:Y:S02]  /*68d0*/  R2UR UR10, R6 ;  /* 0x00000000060a72ca */ /* 0x000fe400000e0000 */
[----:B------:R-:W-:Y:S01]  /*68e0*/  R2UR UR11, R7 ;  /* 0x00000000070b72ca */ /* 0x000fe200000e0000 */
[----:B------:R-:W-:Y:S02]  /*68f0*/  VIADD R6, R4, 0x4 ;  /* 0x0000000404067836 */ /* 0x000fe40000000000 */
[----:B------:R-:W-:Y:S01]  /*6900*/  IMAD.MOV.U32 R7, RZ, RZ, 0x40000040 ;  /* 0x40000040ff077424 */ /* 0x000fe200078e00ff */
[----:B------:R-:W-:Y:S02]  /*6910*/  WARPGROUP.DEPBAR.LE gsb0, 0x0 ;  /* 0x00008000000079c5 */ /* 0x000fe40000010000 */
[----:B------:R-:W-:-:S07]  /*6920*/  WARPGROUP.ARRIVE ;  /* 0x00000000000079c5 */ /* 0x000fce0000000000 */
[----:B------:R-:W-:Y:S01]  /*6930*/  QGMMA.64x96x32.F32.E4M3.E4M3 R88, R136, gdesc[UR8], R88, gsb0 ;  /* 0x0160000888587df3 */ /* 0x000fe20008000858 */
[----:B------:R-:W-:Y:S02]  /*6940*/  R2UR UR10, R6 ;  /* 0x00000000060a72ca */ /* 0x000fe400000e0000 */
[----:B------:R-:W-:Y:S01]  /*6950*/  R2UR UR11, R7 ;  /* 0x00000000070b72ca */ /* 0x000fe200000e0000 */
[----:B------:R-:W-:Y:S01]  /*6960*/  VIADD R4, R4, 0x6 ;  /* 0x0000000604047836 */ /* 0x000fe20000000000 */
[----:B01----:R-:W0:Y:S01]  /*6970*/  SHFL.BFLY PT, R0, R9, 0x2, 0x1f ;  /* 0x0c401f0009007f89 */ /* 0x003e2200000e0000 */
[----:B------:R-:W-:-:S03]  /*6980*/  IMAD.MOV.U32 R5, RZ, RZ, 0x40000040 ;  /* 0x40000040ff057424 */ /* 0x000fc600078e00ff */
[----:B------:R-:W1:Y:S01]  /*6990*/  SHFL.BFLY PT, R7, R8, 0x2, 0x1f ;  /* 0x0c401f0008077f89 */ /* 0x000e6200000e0000 */
[----:B------:R-:W-:Y:S02]  /*69a0*/  WARPGROUP.DEPBAR.LE gsb0, 0x0 ;  /* 0x00008000000079c5 */ /* 0x000fe40000010000 */
[----:B------:R-:W-:-:S06]  /*69b0*/  WARPGROUP.ARRIVE ;  /* 0x00000000000079c5 */ /* 0x000fcc0000000000 */
[----:B------:R-:W-:Y:S01]  /*69c0*/  QGMMA.64x96x32.F32.E4M3.E4M3 R88, R140, gdesc[UR8], R88, gsb0 ;  /* 0x016000088c587df3 */ /* 0x000fe20008000858 */
        /* <DEDUP_REMOVED lines=17> */
[----:B------:R0:W-:Y:S01]  /*6ae0*/  @P1 MUFU.RCP R5, R4 ;  /* 0x0000000400051308 */ /* 0x0001e20000001000 */
[----:B------:R-:W-:Y:S01]  /*6af0*/  FSETP.NE.FTZ.AND P1, PT, R10, RZ, PT ;  /* 0x000000ff0a00720b */ /* 0x000fe20003f35000 */
[----:B------:R-:W-:-:S06]  /*6b00*/  IMAD.MOV.U32 R9, RZ, RZ, RZ ;  /* 0x000000ffff097224 */ /* 0x000fcc00078e00ff */
[----:B------:R-:W1:Y:S08]  /*6b10*/  @P2 MUFU.LG2 R6, R6 ;  /* 0x0000000600062308 */ /* 0x000e700000000c00 */
[----:B------:R-:W2:Y:S08]  /*6b20*/  @P3 MUFU.LG2 R8, R8 ;  /* 0x0000000800083308 */ /* 0x000eb00000000c00 */
[----:B------:R-:W4:Y:S01]  /*6b30*/  @P1 MUFU.RCP R9, R10 ;  /* 0x0000000a00091308 */ /* 0x000f220000001000 */
[----:B------:R-:W-:-:S02]  /*6b40*/  IMAD.U32 R7, RZ, RZ, UR6 ;  /* 0x00000006ff077e24 */ /* 0x000fc4000f8e00ff */
[----:B------:R-:W-:Y:S02]  /*6b50*/  IMAD.U32 R14, RZ, RZ, UR6 ;  /* 0x00000006ff0e7e24 */ /* 0x000fe4000f8e00ff */
[----:B0-----:R-:W-:Y:S01]  /*6b60*/  @P2 FMUL.FTZ R4, R7, 0.69314718246459960938 ;  /* 0x3f31721807042820 */ /* 0x001fe20000410000 */
[----:B-1----:R-:W-:Y:S01]  /*6b70*/  @P2 FMUL.FTZ R7, R6, 0.69314718246459960938 ;  /* 0x3f31721806072820 */ /* 0x002fe20000410000 */
        /* <DEDUP_REMOVED lines=11> */
.L_x_8099:
        /* <DEDUP_REMOVED lines=58> */
.L_x_8077:
        /* <DEDUP_REMOVED lines=15> */
[----:B------:R-:W0:Y:S01]  /*70c0*/  S2R R36, SR_SWINHI ;  /* 0x0000000000247919 */ /* 0x000e220000002f00 */
[----:B------:R-:W-:Y:S01]  /*70d0*/  F2FP.BF16.F32.PACK_AB R56, R5, R56 ;  /* 0x000000380538723e */ /* 0x000fe200000010ff */
[----:B------:R-:W-:Y:S02]  /*70e0*/  ULDC.64 UR6, c[0x0][0xbd8] ;  /* 0x0002f60000067ab9 */ /* 0x000fe40000000a00 */
[----:B------:R1:W2:Y:S01]  /*70f0*/  LDG.E.CONSTANT R6, desc[UR54][R6.64] ;  /* 0x0000003606067981 */ /* 0x0002a2000c1e9900 */
[----:B------:R-:W-:Y:S01]  /*7100*/  LOP3.LUT P0, R5, R63, 0x3, RZ, 0xc0, !PT ;  /* 0x000000033f057812 */ /* 0x000fe2000780c0ff */
[----:B------:R-:W-:Y:S01]  /*7110*/  ULEA UR4, UP1, UR40, UR6, 0x2 ;  /* 0x0000000628047291 */ /* 0x000fe2000f82103f */
[----:B------:R-:W-:Y:S01]  /*7120*/  F2FP.BF16.F32.PACK_AB R4, R55, R4 ;  /* 0x000000043704723e */ /* 0x000fe200000010ff */
[----:B------:R-:W-:Y:S01]  /*7130*/  UISETP.NE.U32.AND UP0, UPT, UR6, URZ, UPT ;  /* 0x0000003f0600728c */ /* 0x000fe2000bf05070 */
[----:B------:R-:W-:Y:S01]  /*7140*/  F2FP.BF16.F32.PACK_AB R51, R51, R52 ;  /* 0x000000343333723e */ /* 0x000fe200000010ff */
[----:B------:R-:W-:Y:S01]  /*7150*/  ULEA.HI.X UR6, UR40, UR7, UR39, 0x2, UP1 ;  /* 0x0000000728067291 */ /* 0x000fe200088f1427 */
[----:B------:R-:W-:Y:S01]  /*7160*/  ISETP.EQ.OR P0, PT, R5, 0x3, !P0 ;  /* 0x000000030500780c */ /* 0x000fe20004702670 */
[----:B------:R-:W-:Y:S01]  /*7170*/  UISETP.NE.AND.EX UP0, UPT, UR7, URZ, UPT, UP0 ;  /* 0x0000003f0700728c */ /* 0x000fe2000bf05300 */
        /* <DEDUP_REMOVED lines=8> */
[----:B------:R-:W-:Y:S02]  /*7200*/  F2FP.BF16.F32.PACK_AB R12, R135, R8 ;  /* 0x00000008870c723e */ /* 0x000fe400000010ff */
[----:B------:R-:W-:Y:S02]  /*7210*/  F2FP.BF16.F32.PACK_AB R35, R35, R40 ;  /* 0x000000282323723e */ /* 0x000fe400000010ff */
[----:B------:R-:W-:Y:S02]  /*7220*/  MOV R4, R3 ;  /* 0x0000000300047202 */ /* 0x000fe40000000f00 */
[----:B0-----:R-:W-:Y:S02]  /*7230*/  MOV R5, R36 ;  /* 0x0000002400057202 */ /* 0x001fe40000000f00 */
[----:B------:R-:W-:-:S02]  /*7240*/  SEL R49, R53, R50, P0 ;  /* 0x0000003235317207 */ /* 0x000fc40000000000 */
[----:B------:R-:W-:Y:S01]  /*7250*/  F2FP.BF16.F32.PACK_AB R47, R47, R48 ;  /* 0x000000302f2f723e */ /* 0x000fe200000010ff */
[----:B------:R-:W-:Y:S01]  /*7260*/  IMAD.WIDE R8, R154, 0x2, R4 ;  /* 0x000000029a087825 */ /* 0x000fe200078e0204 */
[----:B------:R-:W-:Y:S02]  /*7270*/  F2FP.BF16.F32.PACK_AB R44, R43, R44 ;  /* 0x0000002c2b2c723e */ /* 0x000fe400000010ff */
[----:B------:R-:W-:Y:S02]  /*7280*/  F2FP.BF16.F32.PACK_AB R27, R27, R28 ;  /* 0x0000001c1b1b723e */ /* 0x000fe400000010ff */
[----:B------:R-:W-:Y:S02]  /*7290*/  F2FP.BF16.F32.PACK_AB R24, R21, R24 ;  /* 0x000000181518723e */ /* 0x000fe400000010ff */
[----:B------:R-:W-:Y:S02]  /*72a0*/  SEL R50, R50, R53, P0 ;  /* 0x0000003532327207 */ /* 0x000fe40000000000 */
[----:B------:R-:W-:-:S02]  /*72b0*/  F2FP.BF16.F32.PACK_AB R13, R13, R14 ;  /* 0x0000000e0d0d723e */ /* 0x000fc400000010ff */
[----:B------:R-:W-:Y:S02]  /*72c0*/  SEL R53, R11, R12, P0 ;  /* 0x0000000c0b357207 */ /* 0x000fe40000000000 */
[----:B------:R-:W-:Y:S02]  /*72d0*/  SEL R52, R12, R11, P0 ;  /* 0x0000000b0c347207 */ /* 0x000fe40000000000 */
[C---:B-1----:R-:W-:Y:S02]  /*72e0*/  LOP3.LUT R7, R8.reuse, 0x180, RZ, 0xc0, !PT ;  /* 0x0000018008077812 */ /* 0x042fe400078ec0ff */
[----:B------:R-:W-:Y:S02]  /*72f0*/  F2FP.BF16.F32.PACK_AB R59, R59, R60 ;  /* 0x0000003c3b3b723e */ /* 0x000fe400000010ff */
[----:B------:R-:W-:Y:S02]  /*7300*/  SEL R43, R35, R32, P0 ;  /* 0x00000020232b7207 */ /* 0x000fe40000000000 */
[----:B------:R-:W-:-:S02]  /*7310*/  IADD3 R12, P5, R8, 0x20, RZ ;  /* 0x00000020080c7810 */ /* 0x000fc40007fbe0ff */
        /* <DEDUP_REMOVED lines=8> */
[----:B------:R-:W-:Y:S02]  /*73a0*/  SEL R34, R10, R13, P0 ;  /* 0x0000000d0a227207 */ /* 0x000fe40000000000 */
[----:B------:R-:W-:Y:S02]  /*73b0*/  SHF.R.U64 R7, R7, 0x3, RZ ;  /* 0x0000000307077819 */ /* 0x000fe400000012ff */
[----:B------:R-:W-:Y:S02]  /*73c0*/  SEL R47, R59, R56, P0 ;  /* 0x000000383b2f7207 */ /* 0x000fe40000000000 */
[----:B------:R-:W-:-:S02]  /*73d0*/  LOP3.LUT R10, R12, 0x180, RZ, 0xc0, !PT ;  /* 0x000001800c0a7812 */ /* 0x000fc400078ec0ff */
[----:B------:R-:W-:Y:S02]  /*73e0*/  F2FP.BF16.F32.PACK_AB R58, R57, R58 ;  /* 0x0000003a393a723e */ /* 0x000fe400000010ff */
[----:B------:R-:W-:Y:S02]  /*73f0*/  SEL R56, R56, R59, P0 ;  /* 0x0000003b38387207 */ /* 0x000fe40000000000 */
[C---:B------:R-:W-:Y:S02]  /*7400*/  IADD3 R14, P4, R8.reuse, 0x3000, RZ ;  /* 0x00003000080e7810 */ /* 0x040fe40007f9e0ff */
[C---:B------:R-:W-:Y:S02]  /*7410*/  IADD3 R55, P3, R8.reuse, 0x3020, RZ ;  /* 0x0000302008377810 */ /* 0x040fe40007f7e0ff */
[C---:B------:R-:W-:Y:S01]  /*7420*/  IADD3 R57, P2, R8.reuse, 0x6000, RZ ;  /* 0x0000600008397810 */ /* 0x040fe20007f5e0ff */
[----:B------:R-:W-:Y:S01]  /*7430*/  IMAD.X R21, RZ, RZ, R9, P4 ;  /* 0x000000ffff157224 */ /* 0x000fe200020e0609 */
[----:B------:R-:W-:-:S02]  /*7440*/  IADD3 R59, P1, R8, 0x6020, RZ ;  /* 0x00006020083b7810 */ /* 0x000fc40007f3e0ff */
[----:B------:R-:W-:Y:S01]  /*7450*/  LOP3.LUT R8, R7, R8, RZ, 0x3c, !PT ;  /* 0x0000000807087212 */ /* 0x000fe200078e3cff */
[--C-:B------:R-:W-:Y:S01]  /*7460*/  IMAD.X R13, RZ, RZ, R9.reuse, P2 ;  /* 0x000000ffff0d7224 */ /* 0x100fe200010e0609 */
[----:B------:R-:W-:Y:S01]  /*7470*/  SHF.R.U64 R7, R10, 0x3, RZ ;  /* 0x000000030a077819 */ /* 0x000fe200000012ff */
[----:B------:R-:W-:Y:S01]  /*7480*/  IMAD.X R11, RZ, RZ, R9, P1 ;  /* 0x000000ffff0b7224 */ /* 0x000fe200008e0609 */
[----:B------:R-:W-:Y:S02]  /*7490*/  F2FP.BF16.F32.PACK_AB R45, R45, R46 ;  /* 0x0000002e2d2d723e */ /* 0x000fe400000010ff */
[----:B------:R-:W-:Y:S02]  /*74a0*/  LOP3.LUT R24, R7, R12, RZ, 0x3c, !PT ;  /* 0x0000000c07187212 */ /* 0x000fe400078e3cff */
[----:B------:R-:W-:Y:S02]  /*74b0*/  LOP3.LUT R7, R14, 0x180, RZ, 0xc0, !PT ;  /* 0x000001800e077812 */ /* 0x000fe400078ec0ff */
[----:B------:R-:W-:-:S02]  /*74c0*/  F2FP.BF16.F32.PACK_AB R30, R29, R30 ;  /* 0x0000001e1d1e723e */ /* 0x000fc400000010ff */
[----:B------:R-:W-:Y:S02]  /*74d0*/  F2FP.BF16.F32.PACK_AB R61, R61, R62 ;  /* 0x0000003e3d3d723e */ /* 0x000fe400000010ff */
[----:B------:R-:W-:Y:S01]  /*74e0*/  F2FP.BF16.F32.PACK_AB R20, R15, R20 ;  /* 0x000000140f14723e */ /* 0x000fe200000010ff */
[----:B------:R-:W-:Y:S01]  /*74f0*/  IMAD.X R15, RZ, RZ, R9, P3 ;  /* 0x000000ffff0f7224 */ /* 0x000fe200018e0609 */
[----:B------:R-:W-:Y:S02]  /*7500*/  SEL R51, R45, R42, P0 ;  /* 0x0000002a2d337207 */ /* 0x000fe40000000000 */
[----:B------:R-:W-:Y:S02]  /*7510*/  SEL R42, R42, R45, P0 ;  /* 0x0000002d2a2a7207 */ /* 0x000fe40000000000 */
[----:B------:R-:W-:Y:S02]  /*7520*/  SHF.R.U64 R7, R7, 0x3, RZ ;  /* 0x0000000307077819 */ /* 0x000fe400000012ff */
[----:B------:R-:W-:-:S02]  /*7530*/  SEL R45, R33, R30, P0 ;  /* 0x0000001e212d7207 */ /* 0x000fc40000000000 */
[----:B------:R-:W-:Y:S02]  /*7540*/  LOP3.LUT R10, R55, 0x180, RZ, 0xc0, !PT ;  /* 0x00000180370a7812 */ /* 0x000fe400078ec0ff */
[----:B------:R-:W-:Y:S02]  /*7550*/  LOP3.LUT R36, R59, 0x180, RZ, 0xc0, !PT ;  /* 0x000001803b247812 */ /* 0x000fe400078ec0ff */
[----:B------:R-:W-:Y:S02]  /*7560*/  SEL R30, R30, R33, P0 ;  /* 0x000000211e1e7207 */ /* 0x000fe40000000000 */
[----:B------:R-:W-:Y:S02]  /*7570*/  SEL R29, R61, R58, P0 ;  /* 0x0000003a3d1d7207 */ /* 0x000fe40000000000 */
[----:B------:R-:W-:Y:S02]  /*7580*/  SEL R33, R25, R20, P0 ;  /* 0x0000001419217207 */ /* 0x000fe40000000000 */
[----:B------:R-:W-:Y:S01]  /*7590*/  SEL R40, R20, R25, P0 ;  /* 0x0000001914287207 */ /* 0x000fe20000000000 */
[----:B------:R-:W-:Y:S01]  /*75a0*/  IMAD.X R25, RZ, RZ, R9, P5 ;  /* 0x000000ffff197224 */ /* 0x000fe200028e0609 */
[----:B------:R-:W-:-:S02]  /*75b0*/  SEL R58, R58, R61, P0 ;  /* 0x0000003d3a3a7207 */ /* 0x000fc40000000000 */
[----:B------:R-:W-:Y:S02]  /*75c0*/  LOP3.LUT R20, R7, R14, RZ, 0x3c, !PT ;  /* 0x0000000e07147212 */ /* 0x000fe400078e3cff */
[----:B------:R-:W-:Y:S02]  /*75d0*/  SHF.R.U64 R10, R10, 0x3, RZ ;  /* 0x000000030a0a7819 */ /* 0x000fe400000012ff */
[----:B------:R-:W-:Y:S02]  /*75e0*/  SHF.R.U64 R36, R36, 0x3, RZ ;  /* 0x0000000324247819 */ /* 0x000fe400000012ff */
[----:B------:R-:W-:Y:S02]  /*75f0*/  LOP3.LUT R14, R10, R55, RZ, 0x3c, !PT ;  /* 0x000000370a0e7212 */ /* 0x000fe400078e3cff */
[----:B------:R-:W-:Y:S02]  /*7600*/  LOP3.LUT R10, R36, R59, RZ, 0x3c, !PT ;  /* 0x0000003b240a7212 */ /* 0x000fe400078e3cff */
[----:B------:R-:W-:-:S02]  /*7610*/  MOV R59, R20 ;  /* 0x00000014003b7202 */ /* 0x000fc40000000f00 */
[----:B------:R-:W-:Y:S02]  /*7620*/  LOP3.LUT R12, R57, 0x180, RZ, 0xc0, !PT ;  /* 0x00000180390c7812 */ /* 0x000fe400078ec0ff */
[----:B------:R-:W-:Y:S02]  /*7630*/  MOV R61, R8 ;  /* 0x00000008003d7202 */ /* 0x000fe40000000f00 */
[----:B------:R-:W-:Y:S02]  /*7640*/  SHF.R.U64 R12, R12, 0x3, RZ ;  /* 0x000000030c0c7819 */ /* 0x000fe400000012ff */
[----:B------:R-:W-:Y:S02]  /*7650*/  MOV R54, R10 ;  /* 0x0000000a00367202 */ /* 0x000fe40000000f00 */
[----:B------:R-:W-:Y:S02]  /*7660*/  LOP3.LUT R12, R12, R57, RZ, 0x3c, !PT ;  /* 0x000000390c0c7212 */ /* 0x000fe400078e3cff */
        /* <DEDUP_REMOVED lines=16> */
[----:B------:R-:W0:Y:S01]  /*7770*/  SHFL.IDX PT, R36, R34, R7, 0x1c1f ;  /* 0x001c1f0722247589 */ /* 0x000e2200000e0000 */
[----:B-1----:R-:W-:Y:S02]  /*7780*/  SEL R9, R47, R56, P0 ;  /* 0x000000382f097207 */ /* 0x002fe40000000000 */
[----:B------:R-:W-:Y:S01]  /*7790*/  SEL R11, R56, R47, P0 ;  /* 0x0000002f380b7207 */ /* 0x000fe20000000000 */
[----:B------:R-:W-:Y:S04]  /*77a0*/  SHFL.IDX PT, R41, R41, R6, 0x1c1f ;  /* 0x001c1f0629297589 */ /* 0x000fe800000e0000 */
[----:B------:R-:W-:Y:S01]  /*77b0*/  SHFL.IDX PT, R43, R43, R6, 0x1c1f ;  /* 0x001c1f062b2b7589 */ /* 0x000fe200000e0000 */
[----:B--2---:R-:W-:-:S02]  /*77c0*/  SEL R12, R31, R26, P0 ;  /* 0x0000001a1f0c7207 */ /* 0x004fc40000000000 */
[----:B------:R-:W-:Y:S01]  /*77d0*/  SEL R14, R26, R31, P0 ;  /* 0x0000001f1a0e7207 */ /* 0x000fe20000000000 */
[----:B------:R-:W-:Y:S04]  /*77e0*/  SHFL.IDX PT, R51, R51, R6, 0x1c1f ;  /* 0x001c1f0633337589 */ /* 0x000fe800000e0000 */
[----:B------:R-:W1:Y:S01]  /*77f0*/  SHFL.IDX PT, R44, R44, R7, 0x1c1f ;  /* 0x001c1f072c2c7589 */ /* 0x000e6200000e0000 */
[----:B---3--:R-:W-:Y:S02]  /*7800*/  SEL R13, R49, R50, P0 ;  /* 0x00000032310d7207 */ /* 0x008fe40000000000 */
[----:B------:R-:W-:Y:S01]  /*7810*/  SEL R15, R50, R49, P0 ;  /* 0x00000031320f7207 */ /* 0x000fe20000000000 */
[----:B------:R-:W2:Y:S04]  /*7820*/  SHFL.IDX PT, R32, R32, R7, 0x1c1f ;  /* 0x001c1f0720207589 */ /* 0x000ea800000e0000 */
[----:B------:R0:W3:Y:S04]  /*7830*/  SHFL.IDX PT, R38, R42, R7, 0x1c1f ;  /* 0x001c1f072a267589 */ /* 0x0000e800000e0000 */
[----:B------:R-:W-:Y:S04]  /*7840*/  SHFL.IDX PT, R35, R35, R6, 0x1c1f ;  /* 0x001c1f0623237589 */ /* 0x000fe800000e0000 */
[----:B------:R-:W-:Y:S01]  /*7850*/  SHFL.IDX PT, R45, R45, R6, 0x1c1f ;  /* 0x001c1f062d2d7589 */ /* 0x000fe200000e0000 */
[----:B0-----:R-:W-:-:S03]  /*7860*/  SEL R42, R36, R27, P0 ;  /* 0x0000001b242a7207 */ /* 0x001fc60000000000 */
[----:B------:R2:W0:Y:S04]  /*7870*/  SHFL.IDX PT, R20, R28, R7, 0x1c1f ;  /* 0x001c1f071c147589 */ /* 0x00042800000e0000 */
[----:B------:R4:W0:Y:S01]  /*7880*/  SHFL.IDX PT, R46, R30, R7, 0x1c1f ;  /* 0x001c1f071e2e7589 */ /* 0x00082200000e0000 */
[----:B-1----:R-:W-:Y:S02]  /*7890*/  SEL R24, R41, R44, P0 ;  /* 0x0000002c29187207 */ /* 0x002fe40000000000 */
[----:B------:R-:W-:Y:S01]  /*78a0*/  SEL R26, R44, R41, P0 ;  /* 0x000000292c1a7207 */ /* 0x000fe20000000000 */
[----:B------:R-:W-:Y:S01]  /*78b0*/  SHFL.IDX PT, R21, R33, R6, 0x1c1f ;  /* 0x001c1f0621157589 */ /* 0x000fe200000e0000 */
[----:B--2---:R-:W-:-:S03]  /*78c0*/  SEL R28, R43, R32, P0 ;  /* 0x000000202b1c7207 */ /* 0x004fc60000000000 */
[----:B------:R1:W2:Y:S01]  /*78d0*/  SHFL.IDX PT, R48, R40, R7, 0x1c1f ;  /* 0x001c1f0728307589 */ /* 0x0002a200000e0000 */
[----:B---3--:R-:W-:Y:S02]  /*78e0*/  SEL R25, R51, R38, P0 ;  /* 0x0000002633197207 */ /* 0x008fe40000000000 */
[----:B----4-:R-:W-:Y:S01]  /*78f0*/  SEL R30, R32, R43, P0 ;  /* 0x0000002b201e7207 */ /* 0x010fe20000000000 */
[----:B------:R3:W-:Y:S04]  /*7900*/  SHFL.IDX PT, R53, R53, R6, 0x1c1f ;  /* 0x001c1f0635357589 */ /* 0x0007e800000e0000 */
[----:B------:R4:W2:Y:S01]  /*7910*/  SHFL.IDX PT, R52, R52, R7, 0x1c1f ;  /* 0x001c1f0734347589 */ /* 0x0008a200000e0000 */
[----:B-1----:R-:W-:Y:S01]  /*7920*/  SEL R40, R27, R36, P0 ;  /* 0x000000241b287207 */ /* 0x002fe20000000000 */
[----:B------:R-:W-:Y:S01]  /*7930*/  BAR.SYNC.DEFER_BLOCKING 0x1, 0x180 ;  /* 0x0046000000007b1d */ /* 0x000fe20000010000 */
[----:B------:R-:W-:Y:S01]  /*7940*/  SEL R27, R38, R51, P0 ;  /* 0x00000033261b7207 */ /* 0x000fe20000000000 */
[----:B---3--:R-:W-:Y:S01]  /*7950*/  IMAD.U32 R6, RZ, RZ, UR4 ;  /* 0x00000004ff067e24 */ /* 0x008fe2000f8e00ff */
[----:B0-----:R-:W-:-:S02]  /*7960*/  SEL R32, R35, R20, P0 ;  /* 0x0000001423207207 */ /* 0x001fc40000000000 */
[----:B------:R-:W-:Y:S01]  /*7970*/  SEL R34, R20, R35, P0 ;  /* 0x0000002314227207 */ /* 0x000fe20000000000 */
[----:B----4-:R-:W-:Y:S01]  /*7980*/  IMAD.U32 R7, RZ, RZ, UR6 ;  /* 0x00000006ff077e24 */ /* 0x010fe2000f8e00ff */
[----:B------:R-:W-:Y:S01]  /*7990*/  SEL R29, R45, R46, P0 ;  /* 0x0000002e2d1d7207 */ /* 0x000fe20000000000 */
[----:B------:R-:W-:Y:S01]  /*79a0*/  ULDC.64 UR6, c[0x0][0xbe0] ;  /* 0x0002f80000067ab9 */ /* 0x000fe20000000a00 */
[----:B------:R-:W-:Y:S02]  /*79b0*/  SEL R31, R46, R45, P0 ;  /* 0x0000002d2e1f7207 */ /* 0x000fe40000000000 */
[----:B--2---:R-:W-:Y:S02]  /*79c0*/  SEL R33, R21, R48, P0 ;  /* 0x0000003015217207 */ /* 0x004fe40000000000 */
[----:B------:R-:W-:Y:S02]  /*79d0*/  SEL R35, R48, R21, P0 ;  /* 0x0000001530237207 */ /* 0x000fe40000000000 */
[----:B------:R-:W-:-:S02]  /*79e0*/  SEL R41, R53, R52, P0 ;  /* 0x0000003435297207 */ /* 0x000fc40000000000 */
[----:B------:R-:W-:Y:S01]  /*79f0*/  SEL R43, R52, R53, P0 ;  /* 0x00000035342b7207 */ /* 0x000fe20000000000 */
[----:B------:R0:W-:Y:S04]  /*7a00*/  STSM.16.M88.4 [R61], R8 ;  /* 0x000000083d007844 */ /* 0x0001e80000000200 */
[----:B------:R1:W-:Y:S04]  /*7a10*/  STSM.16.M88.4 [R60], R12 ;  /* 0x0000000c3c007844 */ /* 0x0003e80000000200 */
[----:B------:R1:W-:Y:S04]  /*7a20*/  STSM.16.M88.4 [R59], R24 ;  /* 0x000000183b007844 */ /* 0x0003e80000000200 */
[----:B------:R1:W-:Y:S04]  /*7a30*/  STSM.16.M88.4 [R57], R28 ;  /* 0x0000001c39007844 */ /* 0x0003e80000000200 */
[----:B------:R1:W-:Y:S04]  /*7a40*/  STSM.16.M88.4 [R55], R32 ;  /* 0x0000002037007844 */ /* 0x0003e80000000200 */
[----:B------:R1:W-:Y:S01]  /*7a50*/  STSM.16.M88.4 [R54], R40 ;  /* 0x0000002836007844 */ /* 0x0003e20000000200 */
[----:B------:R-:W-:Y:S01]  /*7a60*/  UISETP.NE.U32.AND UP1, UPT, UR6, URZ, UPT ;  /* 0x0000003f0600728c */ /* 0x000fe2000bf25070 */
[----:B------:R-:W-:Y:S03]  /*7a70*/  BAR.SYNC.DEFER_BLOCKING 0x1, 0x180 ;  /* 0x0046000000007b1d */ /* 0x000fe60000010000 */
[----:B------:R-:W-:-:S05]  /*7a80*/  UISETP.NE.AND.EX UP1, UPT, UR7, URZ, UPT, UP1 ;  /* 0x0000003f0700728c */ /* 0x000fca000bf25310 */
[----:B------:R-:W2:Y:S01]  /*7a90*/  LDC R36, c[0x0][0xa88] ;  /* 0x0002a200ff247b82 */ /* 0x000ea20000000800 */
[----:B------:R-:W-:-:S05]  /*7aa0*/  PLOP3.LUT P0, PT, PT, PT, UP1, 0x80, 0x0 ;  /* 0x000000000000781c */ /* 0x000fca0003f0f018 */
[----:B------:R-:W-:Y:S02]  /*7ab0*/  @UP1 ULDC.64 UR6, c[0x0][0xbe0] ;  /* 0x0002f80000061ab9 */ /* 0x000fe40000000a00 */
[----:B------:R-:W-:-:S06]  /*7ac0*/  @UP1 UIMAD.WIDE UR6, UR40, 0x4, UR6 ;  /* 0x00000004280618a5 */ /* 0x000fcc000f8e0206 */
[----:B0-----:R-:W-:Y:S02]  /*7ad0*/  IMAD.U32 R10, RZ, RZ, UR6 ;  /* 0x00000006ff0a7e24 */ /* 0x001fe4000f8e00ff */
[----:B------:R-:W-:Y:S01]  /*7ae0*/  IMAD.U32 R11, RZ, RZ, UR7 ;  /* 0x00000007ff0b7e24 */ /* 0x000fe2000f8e00ff */
[----:B------:R-:W3:Y:S01]  /*7af0*/  @P1 LDG.E R8, desc[UR54][R6.64] ;  /* 0x0000003606081981 */ /* 0x000ee2000c1e1900 */
[----:B------:R-:W-:Y:S01]  /*7b00*/  IMAD R9, R18, 0x20, R16 ;  /* 0x0000002012097824 */ /* 0x000fe200078e0210 */
[----:B------:R-:W-:-:S03]  /*7b10*/  UMOV UR4, URZ ;  /* 0x0000003f00047c82 */ /* 0x000fc60008000000 */
[----:B------:R-:W-:Y:S01]  /*7b20*/  IMAD.WIDE R4, R9, 0x2, R4 ;  /* 0x0000000209047825 */ /* 0x000fe200078e0204 */
[----:B--2---:R1:W5:Y:S02]  /*7b30*/  @P0 LDG.E R36, desc[UR54][R10.64] ;  /* 0x000000360a240981 */ /* 0x004364000c1e1900 */
[----:B------:R-:W-:Y:S02]  /*7b40*/  IADD3 R9, P6, R4, 0x1800, RZ ;  /* 0x0000180004097810 */ /* 0x000fe40007fde0ff */
[----:B---3--:R-:W-:Y:S01]  /*7b50*/  @P1 R2UR UR4, R8 ;  /* 0x00000000080412ca */ /* 0x008fe200000e0000 */
[----:B-1----:R-:W-:-:S14]  /*7b60*/  @P0 BRA `(.L_x_8102) ;  /* 0x0000000000100947 */ /* 0x002fdc0003800000 */
[----:B------:R-:W-:Y:S05]  /*7b70*/  @!P1 BRA `(.L_x_8102) ;  /* 0x00000000000c9947 */ /* 0x000fea0003800000 */
[----:B------:R-:W2:Y:S04]  /*7b80*/  LDG.E R11, desc[UR54][R6.64] ;  /* 0x00000036060b7981 */ /* 0x000ea8000c1e1900 */
[----:B-----5:R-:W2:Y:S02]  /*7b90*/  LDG.E R36, desc[UR54][R6.64+0x4] ;  /* 0x0000043606247981 */ /* 0x020ea4000c1e1900 */
[----:B--2---:R-:W-:-:S07]  /*7ba0*/  IMAD.IADD R36, R36, 0x1, -R11 ;  /* 0x0000000124247824 */ /* 0x004fce00078e0a0b */
.L_x_8102:
[----:B------:R-:W-:Y:S01]  /*7bb0*/  LOP3.LUT R6, R9, 0x180, RZ, 0xc0, !PT ;  /* 0x0000018009067812 */ /* 0x000fe200078ec0ff */
[----:B------:R-:W-:Y:S01]  /*7bc0*/  USHF.R.S32.HI UR11, URZ, 0x1f, UR42 ;  /* 0x0000001f3f0b7899 */ /* 0x000fe2000801142a */
[----:B------:R-:W-:Y:S01]  /*7bd0*/  IMAD R11, R17, 0xc0, R153 ;  /* 0x000000c0110b7824 */ /* 0x000fe200078e0299 */
[----:B------:R-:W-:Y:S01]  /*7be0*/  ULDC.64 UR12, c[0x0][0xb70] ;  /* 0x0002dc00000c7ab9 */ /* 0x000fe20000000a00 */
[----:B------:R-:W-:Y:S01]  /*7bf0*/  USHF.R.S32.HI UR9, URZ, 0x1f, UR4 ;  /* 0x0000001f3f097899 */ /* 0x000fe20008011404 */
[----:B------:R-:W-:Y:S01]  /*7c00*/  SHF.R.U64 R6, R6, 0x3, RZ ;  /* 0x0000000306067819 */ /* 0x000fe200000012ff */
[----:B------:R-:W-:Y:S01]  /*7c10*/  UIMAD UR10, UR11, UR12, URZ ;  /* 0x0000000c0b0a72a4 */ /* 0x000fe2000f8e023f */
[----:B------:R-:W-:Y:S01]  /*7c20*/  SHF.R.S32.HI R7, RZ, 0x1f, R11 ;  /* 0x0000001fff077819 */ /* 0x000fe2000001140b */
[----:B------:R-:W-:Y:S01]  /*7c30*/  UMOV UR8, UR4 ;  /* 0x0000000400087c82 */ /* 0x000fe20008000000 */
[----:B------:R-:W-:Y:S01]  /*7c40*/  USEL UR39, UR39, URZ, !UP0 ;  /* 0x0000003f27277287 */ /* 0x000fe2000c000000 */
[----:B------:R-:W-:Y:S01]  /*7c50*/  LOP3.LUT R6, R6, R9, RZ, 0x3c, !PT ;  /* 0x0000000906067212 */ /* 0x000fe200078e3cff */
[----:B------:R-:W-:Y:S01]  /*7c60*/  UIMAD.WIDE.U32 UR6, UR42, UR12, UR8 ;  /* 0x0000000c2a0672a5 */ /* 0x000fe2000f8e0008 */
[----:B------:R-:W-:Y:S01]  /*7c70*/  IADD3 R9, P4, R4, 0x4800, RZ ;  /* 0x0000480004097810 */ /* 0x000fe20007f9e0ff */
[----:B------:R-:W-:Y:S01]  /*7c80*/  UIMAD UR10, UR42, UR13, UR10 ;  /* 0x0000000d2a0a72a4 */ /* 0x000fe2000f8e020a */
[----:B------:R-:W-:Y:S01]  /*7c90*/  LOP3.LUT P0, RZ, R22, 0x3, RZ, 0xc0, !PT ;  /* 0x0000000316ff7812 */ /* 0x000fe2000780c0ff */
[----:B------:R-:W-:Y:S01]  /*7ca0*/  USEL UR40, UR40, URZ, !UP0 ;  /* 0x0000003f28287287 */ /* 0x000fe2000c000000 */
[----:B------:R-:W-:Y:S01]  /*7cb0*/  LOP3.LUT R8, R9, 0x180, RZ, 0xc0, !PT ;  /* 0x0000018009087812 */ /* 0x000fe200078ec0ff */
[----:B------:R-:W-:Y:S01]  /*7cc0*/  ULDC.64 UR12, c[0x0][0xb78] ;  /* 0x0002de00000c7ab9 */ /* 0x000fe20000000a00 */
[----:B------:R-:W-:Y:S01]  /*7cd0*/  UIADD3 UR7, UR7, UR10, URZ ;  /* 0x0000000a07077290 */ /* 0x000fe2000fffe03f */
[----:B------:R-:W-:Y:S01]  /*7ce0*/  IADD3 R29, P5, R4, 0x3000, RZ ;  /* 0x00003000041d7810 */ /* 0x000fe20007fbe0ff */
[----:B------:R-:W-:Y:S01]  /*7cf0*/  UIMAD UR8, UR39, UR12, URZ ;  /* 0x0000000c270872a4 */ /* 0x000fe2000f8e023f */
[----:B------:R-:W-:Y:S01]  /*7d00*/  SHF.R.U64 R8, R8, 0x3, RZ ;  /* 0x0000000308087819 */ /* 0x000fe200000012ff */
[----:B------:R-:W-:Y:S01]  /*7d10*/  UIMAD.WIDE.U32 UR6, UR40, UR12, UR6 ;  /* 0x0000000c280672a5 */ /* 0x000fe2000f8e0006 */
[----:B------:R-:W-:Y:S01]  /*7d20*/  IADD3 R33, P3, R4, 0x6000, RZ ;  /* 0x0000600004217810 */ /* 0x000fe20007f7e0ff */
[----:B------:R-:W-:Y:S01]  /*7d30*/  UIMAD UR8, UR40, UR13, UR8 ;  /* 0x0000000d280872a4 */ /* 0x000fe2000f8e0208 */
[----:B------:R-:W-:-:S02]  /*7d40*/  LOP3.LUT R8, R8, R9, RZ, 0x3c, !PT ;  /* 0x0000000908087212 */ /* 0x000fc400078e3cff */
[----:B------:R-:W-:Y:S01]  /*7d50*/  ULDC.64 UR12, c[0x0][0xb40] ;  /* 0x0002d000000c7ab9 */ /* 0x000fe20000000a00 */
[----:B------:R-:W-:Y:S02]  /*7d60*/  IADD3 R9, P1, R11, UR6, RZ ;  /* 0x000000060b097c10 */ /* 0x000fe4000ff3e0ff */
[----:B------:R-:W-:Y:S01]  /*7d70*/  IMAD.U32 R10, RZ, RZ, UR8 ;  /* 0x00000008ff0a7e24 */ /* 0x000fe2000f8e00ff */
[----:B------:R-:W-:Y:S02]  /*7d80*/  LOP3.LUT R25, R4, 0x180, RZ, 0xc0, !PT ;  /* 0x0000018004197812 */ /* 0x000fe400078ec0ff */
[----:B------:R-:W-:Y:S02]  /*7d90*/  LEA R40, P2, R9, UR12, 0x2 ;  /* 0x0000000c09287c11 */ /* 0x000fe4000f8410ff */
[----:B------:R-:W-:Y:S01]  /*7da0*/  IADD3.X R10, R7, UR7, R10, P1, !PT ;  /* 0x00000007070a7c10 */ /* 0x000fe20008ffe40a */
[C---:B------:R-:W-:Y:S01]  /*7db0*/  VIADD R7, R11.reuse, 0x8 ;  /* 0x000000080b077836 */ /* 0x040fe20000000000 */
[----:B-----5:R-:W-:-:S02]  /*7dc0*/  ISETP.GE.OR P1, PT, R11, R36, P0 ;  /* 0x000000240b00720c */ /* 0x020fc40000726670 */
[----:B------:R-:W-:Y:S01]  /*7dd0*/  LEA.HI.X R41, R9, UR13, R10, 0x2, P2 ;  /* 0x0000000d09297c11 */ /* 0x000fe200090f140a */
[----:B------:R-:W-:Y:S01]  /*7de0*/  ULDC.64 UR12, c[0x0][0xaa0] ;  /* 0x0002a800000c7ab9 */ /* 0x000fe20000000a00 */
[----:B------:R-:W-:Y:S01]  /*7df0*/  IADD3 R11, P2, R4, 0x7800, RZ ;  /* 0x00007800040b7810 */ /* 0x000fe20007f5e0ff */
[--C-:B------:R-:W-:Y:S01]  /*7e00*/  IMAD.MOV.U32 R20, RZ, RZ, R16.reuse ;  /* 0x000000ffff147224 */ /* 0x100fe200078e0010 */
[----:B------:R-:W-:Y:S01]  /*7e10*/  LOP3.LUT R28, R29, 0x180, RZ, 0xc0, !PT ;  /* 0x000001801d1c7812 */ /* 0x000fe200078ec0ff */
[--C-:B------:R-:W-:Y:S01]  /*7e20*/  IMAD.X R9, RZ, RZ, R5.reuse, P4 ;  /* 0x000000ffff097224 */ /* 0x100fe200020e0605 */
[----:B------:R-:W-:Y:S02]  /*7e30*/  LOP3.LUT R32, R33, 0x180, RZ, 0xc0, !PT ;  /* 0x0000018021207812 */ /* 0x000fe400078ec0ff */
[----:B------:R-:W-:Y:S02]  /*7e40*/  SHF.R.U64 R25, R25, 0x3, RZ ;  /* 0x0000000319197819 */ /* 0x000fe400000012ff */
[----:B------:R-:W-:Y:S01]  /*7e50*/  ISETP.GE.OR P0, PT, R7, R36, P0 ;  /* 0x000000240700720c */ /* 0x000fe20000706670 */
[----:B------:R-:W-:Y:S01]  /*7e60*/  UIMAD UR6, UR9, UR12, URZ ;  /* 0x0000000c090672a4 */ /* 0x000fe2000f8e023f */
[----:B------:R-:W-:Y:S01]  /*7e70*/  LOP3.LUT R10, R11, 0x180, RZ, 0xc0, !PT ;  /* 0x000001800b0a7812 */ /* 0x000fe200078ec0ff */
[----:B------:R-:W-:Y:S01]  /*7e80*/  IMAD.U32 R19, RZ, RZ, UR12 ;  /* 0x0000000cff137e24 */ /* 0x000fe2000f8e00ff */
[----:B------:R-:W-:Y:S01]  /*7e90*/  SHF.R.U64 R28, R28, 0x3, RZ ;  /* 0x000000031c1c7819 */ /* 0x000fe200000012ff */
[--C-:B------:R-:W-:Y:S01]  /*7ea0*/  IMAD.X R7, RZ, RZ, R5.reuse, P6 ;  /* 0x000000ffff077224 */ /* 0x100fe200030e0605 */
[----:B------:R-:W-:Y:S01]  /*7eb0*/  SHF.R.U64 R32, R32, 0x3, RZ ;  /* 0x0000000320207819 */ /* 0x000fe200000012ff */
[--C-:B------:R-:W-:Y:S01]  /*7ec0*/  IMAD.X R13, RZ, RZ, R5.reuse, P2 ;  /* 0x000000ffff0d7224 */ /* 0x100fe200010e0605 */
[----:B------:R-:W-:Y:S01]  /*7ed0*/  LOP3.LUT R24, R25, R4, RZ, 0x3c, !PT ;  /* 0x0000000419187212 */ /* 0x000fe200078e3cff */
[----:B------:R-:W-:Y:S01]  /*7ee0*/  IMAD.MOV.U32 R25, RZ, RZ, R5 ;  /* 0x000000ffff197224 */ /* 0x000fe200078e0005 */
[----:B------:R-:W-:Y:S01]  /*7ef0*/  SHF.R.U64 R4, R10, 0x3, RZ ;  /* 0x000000030a047819 */ /* 0x000fe200000012ff */
[----:B------:R-:W-:Y:S01]  /*7f00*/  @!P1 STG.E desc[UR54][R40.64], R0 ;  /* 0x0000000028009986 */ /* 0x000fe2000c101936 */
[----:B------:R-:W-:-:S02]  /*7f10*/  SHF.R.S32.HI R21, RZ, 0x1f, R16 ;  /* 0x0000001fff157819 */ /* 0x000fc40000011410 */
[----:B------:R-:W-:Y:S01]  /*7f20*/  LOP3.LUT R28, R28, R29, RZ, 0x3c, !PT ;  /* 0x0000001d1c1c7212 */ /* 0x000fe200078e3cff */
[--C-:B------:R-:W-:Y:S01]  /*7f30*/  IMAD.X R29, RZ, RZ, R5.reuse, P5 ;  /* 0x000000ffff1d7224 */ /* 0x100fe200028e0605 */
[----:B------:R-:W-:Y:S01]  /*7f40*/  LOP3.LUT R32, R32, R33, RZ, 0x3c, !PT ;  /* 0x0000002120207212 */ /* 0x000fe200078e3cff */
[----:B------:R-:W-:Y:S01]  /*7f50*/  IMAD.X R33, RZ, RZ, R5, P3 ;  /* 0x000000ffff217224 */ /* 0x000fe200018e0605 */
[----:B------:R-:W-:Y:S01]  /*7f60*/  LOP3.LUT R12, R4, R11, RZ, 0x3c, !PT ;  /* 0x0000000b040c7212 */ /* 0x000fe200078e3cff */
[----:B------:R-:W-:Y:S02]  /*7f70*/  UIMAD UR6, UR4, UR13, UR6 ;  /* 0x0000000d040672a4 */ /* 0x000fe4000f8e0206 */
[----:B------:R-:W-:Y:S01]  /*7f80*/  IMAD.WIDE.U32 R20, R19, UR4, R20 ;  /* 0x0000000413147c25 */ /* 0x000fe2000f8e0014 */
[----:B------:R0:W-:Y:S04]  /*7f90*/  @!P0 STG.E desc[UR54][R40.64+0x20], R2 ;  /* 0x0000200228008986 */ /* 0x0001e8000c101936 */
[----:B------:R-:W5:Y:S01]  /*7fa0*/  LD.E.128 R24, desc[UR54][R24.64] ;  /* 0x0000003618187980 */ /* 0x000f62000c101d00 */
[----:B------:R-:W-:Y:S01]  /*7fb0*/  VIADD R21, R21, UR6 ;  /* 0x0000000615157c36 */ /* 0x000fe20008000000 */
[----:B------:R-:W-:-:S02]  /*7fc0*/  ULDC.64 UR6, c[0x0][0xae0] ;  /* 0x0002b80000067ab9 */ /* 0x000fc40000000a00 */
[----:B------:R-:W5:Y:S04]  /*7fd0*/  LD.E.128 R4, desc[UR54][R6.64] ;  /* 0x0000003606047980 */ /* 0x000f68000c101d00 */
[----:B------:R-:W5:Y:S04]  /*7fe0*/  LD.E.128 R28, desc[UR54][R28.64] ;  /* 0x000000361c1c7980 */ /* 0x000f68000c101d00 */
[----:B------:R-:W5:Y:S04]  /*7ff0*/  LD.E.128 R8, desc[UR54][R8.64] ;  /* 0x0000003608087980 */ /* 0x000f68000c101d00 */
[----:B------:R-:W5:Y:S04]  /*8000*/  LD.E.128 R32, desc[UR54][R32.64] ;  /* 0x0000003620207980 */ /* 0x000f68000c101d00 */
[----:B------:R-:W5:Y:S01]  /*8010*/  LD.E.128 R12, desc[UR54][R12.64] ;  /* 0x000000360c0c7980 */ /* 0x000f62000c101d00 */
[----:B------:R-:W-:-:S02]  /*8020*/  UIMAD UR4, UR11, UR6, URZ ;  /* 0x000000060b0472a4 */ /* 0x000fc4000f8e023f */
[----:B0-----:R-:W-:Y:S01]  /*8030*/  IMAD.U32 R41, RZ, RZ, UR6 ;  /* 0x00000006ff297e24 */ /* 0x001fe2000f8e00ff */
[----:B------:R-:W-:Y:S01]  /*8040*/  BSSY B1, `(.L_x_8103) ;  /* 0x000002d000017945 */ /* 0x000fe20003800000 */
[----:B------:R-:W-:Y:S01]  /*8050*/  @!PT LDS RZ, [RZ] ;  /* 0x00000000fffff984 */ /* 0x000fe20000000800 */
[----:B------:R-:W-:Y:S01]  /*8060*/  @!PT LDS RZ, [RZ] ;  /* 0x00000000fffff984 */ /* 0x000fe20000000800 */
[----:B------:R-:W-:Y:S01]  /*8070*/  @!PT LDS RZ, [RZ] ;  /* 0x00000000fffff984 */ /* 0x000fe20000000800 */
[----:B------:R-:W-:Y:S01]  /*8080*/  @!PT LDS RZ, [RZ] ;  /* 0x00000000fffff984 */ /* 0x000fe20000000800 */
[----:B------:R0:W-:Y:S06]  /*8090*/  MEMBAR.ALL.CTA ;  /* 0x0000000000007992 */ /* 0x0001ec0000008000 */
[----:B0-----:R-:W0:Y:S01]  /*80a0*/  FENCE.VIEW.ASYNC.S ;  /* 0x00000000000073c6 */ /* 0x001e220000000000 */
[----:B------:R-:W-:Y:S01]  /*80b0*/  IMAD R36, R17, -0xc0, R36 ;  /* 0xffffff4011247824 */ /* 0x000fe200078e0224 */
[----:B------:R-:W-:Y:S01]  /*80c0*/  UIMAD UR4, UR42, UR7, UR4 ;  /* 0x000000072a0472a4 */ /* 0x000fe2000f8e0204 */
[----:B------:R-:W-:-:S02]  /*80d0*/  VIADD R0, R3, 0x19c20 ;  /* 0x00019c2003007836 */ /* 0x000fc40000000000 */
[----:B------:R-:W-:Y:S01]  /*80e0*/  IMAD.WIDE.U32 R2, R41, UR42, R20 ;  /* 0x0000002a29027c25 */ /* 0x000fe2000f8e0014 */
[CC--:B------:R-:W-:Y:S01]  /*80f0*/  ISETP.GE.AND P0, PT, R18.reuse, R36.reuse, PT ;  /* 0x000000241200720c */ /* 0x0c0fe20003f06270 */
[----:B------:R-:W-:Y:S01]  /*8100*/  ULDC.64 UR6, c[0x0][0xae8] ;  /* 0x0002ba0000067ab9 */ /* 0x000fe20000000a00 */
[----:B------:R-:W-:Y:S01]  /*8110*/  PRMT R0, RZ, 0x654, R0 ;  /* 0x00000654ff007816 */ /* 0x000fe20000000000 */
[----:B------:R-:W-:Y:S01]  /*8120*/  VIADD R3, R3, UR4 ;  /* 0x0000000403037c36 */ /* 0x000fe20008000000 */
[----:B------:R-:W-:Y:S01]  /*8130*/  UIMAD UR4, UR39, UR6, URZ ;  /* 0x00000006270472a4 */ /* 0x000fe2000f8e023f */
[----:B------:R-:W-:Y:S02]  /*8140*/  VIADD R19, R18, 0x60 ;  /* 0x0000006012137836 */ /* 0x000fe40000000000 */
[----:B------:R-:W-:Y:S01]  /*8150*/  IMAD.U32 R41, RZ, RZ, UR6 ;  /* 0x00000006ff297e24 */ /* 0x000fe2000f8e00ff */
[----:B------:R-:W-:Y:S02]  /*8160*/  UIMAD UR4, UR40, UR7, UR4 ;  /* 0x00000007280472a4 */ /* 0x000fe4000f8e0204 */
[----:B------:R-:W-:Y:S01]  /*8170*/  ISETP.GE.AND P3, PT, R19, R36, PT ;  /* 0x000000241300720c */ /* 0x000fe20003f66270 */
[----:B------:R-:W-:Y:S01]  /*8180*/  IMAD.WIDE.U32 R40, R41, UR40, R2 ;  /* 0x0000002829287c25 */ /* 0x000fe2000f8e0002 */
[----:B------:R-:W-:-:S03]  /*8190*/  SHF.R.S32.HI R19, RZ, 0x1f, R18 ;  /* 0x0000001fff137819 */ /* 0x000fc60000011412 */
[----:B------:R-:W-:Y:S02]  /*81a0*/  VIADD R45, R41, UR4 ;  /* 0x00000004292d7c36 */ /* 0x000fe40008000000 */
[----:B------:R-:W-:Y:S01]  /*81b0*/  IMAD.WIDE R20, R17, 0xc0, R18 ;  /* 0x000000c011147825 */ /* 0x000fe200078e0212 */
[----:B0-----:R0:W-:Y:S01]  /*81c0*/  SYNCS.ARRIVE.TRANS64.RED.A1T0 RZ, [R0+URZ], RZ ;  /* 0x000000ff00ff79a7 */ /* 0x0011e2000810043f */
[----:B------:R-:W-:Y:S05]  /*81d0*/  @P0 BRA `(.L_x_8104) ;  /* 0x00000000004c0947 */ /* 0x000fea0003800000 */
[----:B------:R-:W-:Y:S01]  /*81e0*/  ULDC.64 UR6, c[0x0][0xad8] ;  /* 0x0002b60000067ab9 */ /* 0x000fe20000000a00 */
[C---:B0-----:R-:W-:Y:S01]  /*81f0*/  VIADD R0, R16.reuse, 0x20 ;  /* 0x0000002010007836 */ /* 0x041fe20000000000 */
        /* <DEDUP_REMOVED lines=17> */
.L_x_8104:
[----:B------:R-:W-:Y:S05]  /*8310*/  BSYNC B1 ;  /* 0x0000000000017941 */ /* 0x000fea0003800000 */
.L_x_8103:
        /* <DEDUP_REMOVED lines=8> */
[----:B0-----:R-:W-:Y:S02]  /*83a0*/  VIADD R0, R16, 0x20 ;  /* 0x0000002010007836 */ /* 0x001fe40000000000 */
        /* <DEDUP_REMOVED lines=15> */
.L_x_8101:
        /* <DEDUP_REMOVED lines=20> */
[----:B------:R-:W-:Y:S01]  /*85e0*/  ISETP.GT.AND P0, PT, R155, 0xbf, PT ;  /* 0x000000bf9b00780c */ /* 0x000fe20003f04270 */
[----:B------:R-:W-:-:S12]  /*85f0*/  @P2 BRA `(.L_x_8106) ;  /* 0x0000000000102947 */ /* 0x000fd80003800000 */
[----:B------:R-:W-:Y:S05]  /*8600*/  @!P1 BRA `(.L_x_8106) ;  /* 0x00000000000c9947 */ /* 0x000fea0003800000 */
[----:B-1----:R-:W2:Y:S04]  /*8610*/  LDG.E R5, desc[UR54][R2.64] ;  /* 0x0000003602057981 */ /* 0x002ea8000c1e1900 */
[----:B-----5:R-:W2:Y:S02]  /*8620*/  LDG.E R0, desc[UR54][R2.64+0x4] ;  /* 0x0000043602007981 */ /* 0x020ea4000c1e1900 */
[----:B--2---:R-:W-:-:S07]  /*8630*/  IMAD.IADD R0, R0, 0x1, -R5 ;  /* 0x0000000100007824 */ /* 0x004fce00078e0a05 */
.L_x_8106:
        /* <DEDUP_REMOVED lines=31> */
.L_x_8108:
[----:B------:R-:W-:Y:S05]  /*8830*/  BSYNC B1 ;  /* 0x0000000000017941 */ /* 0x000fea0003800000 */
.L_x_8107:
        /* <DEDUP_REMOVED lines=8> */
[--C-:B------:R-:W-:Y:S01]  /*88c0*/  IMAD.MOV.U32 R6, RZ, RZ, R18.reuse ;  /* 0x000000ffff067224 */ /* 0x100fe200078e0012 */
[----:B------:R-:W-:Y:S01]  /*88d0*/  UIMAD UR4, UR7, UR8, URZ ;  /* 0x00000008070472a4 */ /* 0x000fe2000f8e023f */
[----:B------:R-:W-:Y:S01]  /*88e0*/  IMAD.IADD R3, R3, 0x1, R7 ;  /* 0x0000000103037824 */ /* 0x000fe200078e0207 */
[----:B------:R-:W-:Y:S01]  /*88f0*/  SHF.R.S32.HI R7, RZ, 0x1f, R18 ;  /* 0x0000001fff077819 */ /* 0x000fe20000011412 */
[----:B------:R-:W-:Y:S01]  /*8900*/  IMAD.U32 R5, RZ, RZ, UR8 ;  /* 0x00000008ff057e24 */ /* 0x000fe2000f8e00ff */
[----:B------:R-:W-:Y:S01]  /*8910*/  UIMAD UR4, UR42, UR9, UR4 ;  /* 0x000000092a0472a4 */ /* 0x000fe2000f8e0204 */
[----:B------:R-:W-:Y:S02]  /*8920*/  ULDC.64 UR6, c[0x0][0xae8] ;  /* 0x0002ba0000067ab9 */ /* 0x000fe40000000a00 */
[----:B------:R-:W-:-:S04]  /*8930*/  IMAD.WIDE.U32 R2, R5, UR42, R2 ;  /* 0x0000002a05027c25 */ /* 0x000fc8000f8e0002 */
[----:B------:R-:W-:Y:S02]  /*8940*/  IMAD R5, R17, -0xc0, R0 ;  /* 0xffffff4011057824 */ /* 0x000fe400078e0200 */
[----:B------:R-:W-:Y:S01]  /*8950*/  VIADD R3, R3, UR4 ;  /* 0x0000000403037c36 */ /* 0x000fe20008000000 */
[----:B------:R-:W-:Y:S01]  /*8960*/  UIMAD UR4, UR39, UR6, URZ ;  /* 0x00000006270472a4 */ /* 0x000fe2000f8e023f */
[C---:B------:R-:W-:Y:S01]  /*8970*/  VIADD R0, R18.reuse, 0x60 ;  /* 0x0000006012007836 */ /* 0x040fe20000000000 */
[-C--:B------:R-:W-:Y:S01]  /*8980*/  ISETP.GE.AND P0, PT, R18, R5.reuse, PT ;  /* 0x000000051200720c */ /* 0x080fe20003f06270 */
[----:B------:R-:W-:Y:S01]  /*8990*/  IMAD.U32 R9, RZ, RZ, UR6 ;  /* 0x00000006ff097e24 */ /* 0x000fe2000f8e00ff */
[----:B------:R-:W-:Y:S01]  /*89a0*/  UIMAD UR4, UR40, UR7, UR4 ;  /* 0x00000007280472a4 */ /* 0x000fe2000f8e0204 */
[----:B------:R-:W-:Y:S01]  /*89b0*/  IMAD.WIDE R6, R17, 0xc0, R6 ;  /* 0x000000c011067825 */ /* 0x000fe200078e0206 */
[----:B------:R-:W-:-:S03]  /*89c0*/  ISETP.GE.AND P1, PT, R0, R5, PT ;  /* 0x000000050000720c */ /* 0x000fc60003f26270 */
[----:B------:R-:W-:-:S04]  /*89d0*/  IMAD.WIDE.U32 R4, R9, UR40, R2 ;  /* 0x0000002809047c25 */ /* 0x000fc8000f8e0002 */
[----:B------:R-:W-:Y:S02]  /*89e0*/  VIADD R11, R5, UR4 ;  /* 0x00000004050b7c36 */ /* 0x000fe40008000000 */
[----:B------:R-:W-:Y:S05]  /*89f0*/  @P0 BRA `(.L_x_8110) ;  /* 0x00000000004c0947 */ /* 0x000fea0003800000 */
        /* <DEDUP_REMOVED lines=19> */
.L_x_8110:
[----:B------:R-:W-:Y:S05]  /*8b30*/  BSYNC B1 ;  /* 0x0000000000017941 */ /* 0x000fea0003800000 */
.L_x_8109:
        /* <DEDUP_REMOVED lines=22> */
.L_x_8105:
[----:B------:R-:W-:Y:S05]  /*8ca0*/  BSYNC B0 ;  /* 0x0000000000007941 */ /* 0x000fea0003800000 */
.L_x_8100:
[----:B------:R-:W-:Y:S02]  /*8cb0*/  ULDC UR4, c[0x0][0xc14] ;  /* 0x0003050000047ab9 */ /* 0x000fe40000000800 */
[----:B------:R-:W-:-:S13]  /*8cc0*/  ISETP.GE.AND P0, PT, R39, UR4, PT ;  /* 0x0000000427007c0c */ /* 0x000fda000bf06270 */
[----:B------:R-:W-:Y:S05]  /*8cd0*/  @!P0 BRA `(.L_x_8111) ;  /* 0xffffff8000248947 */ /* 0x000fea000383ffff */
[----:B------:R-:W-:Y:S05]  /*8ce0*/  EXIT ;  /* 0x000000000000794d */ /* 0x000fea0003800000 */
.L_x_8074:
        /* <DEDUP_REMOVED lines=13> */
[----:B------:R-:W1:Y:S02]  /*8dc0*/  LDS.128 R24, [UR4+0x19cd0] ;  /* 0x019cd004ff187984 */ /* 0x000e640008000c00 */
[----:B-1----:R-:W-:Y:S02]  /*8dd0*/  R2UR UR51, R27 ;  /* 0x000000001b3372ca */ /* 0x002fe400000e0000 */
[----:B------:R-:W-:Y:S01]  /*8de0*/  R2UR UR38, R26 ;  /* 0x000000001a2672ca */ /* 0x000fe200000e0000 */
[----:B------:R-:W-:Y:S06]  /*8df0*/  BAR.ARV 0x4, 0x200 ;  /* 0x0108000000007b1d */ /* 0x000fec0000002000 */
[----:B------:R-:W-:Y:S08]  /*8e00*/  BRA `(.L_x_8113) ;  /* 0x0000000800187947 */ /* 0x000ff00003800000 */
.L_x_8112:
        /* <DEDUP_REMOVED lines=32> */
[----:B------:R-:W1:Y:S02]  /*9010*/  SHFL.IDX PT, R6, R8, 0x1f, 0x1f ;  /* 0x03e01f0008067f89 */ /* 0x000e6400000e0000 */
[----:B-1----:R-:W-:-:S04]  /*9020*/  IMAD R6, R6, R9, RZ ;  /* 0x0000000906067224 */ /* 0x002fc800078e02ff */
[----:B------:R-:W-:Y:S01]  /*9030*/  IMAD.MOV.U32 R3, RZ, RZ, R6 ;  /* 0x000000ffff037224 */ /* 0x000fe200078e0006 */
[----:B0-----:R-:W-:-:S13]  /*9040*/  ISETP.GT.AND P6, PT, R6, R7, PT ;  /* 0x000000070600720c */ /* 0x001fda0003fc4270 */
[----:B------:R-:W-:Y:S05]  /*9050*/  @P6 BRA `(.L_x_8114) ;  /* 0x0000000000a06947 */ /* 0x000fea0003800000 */
[----:B------:R-:W-:Y:S01]  /*9060*/  IMAD.MOV.U32 R6, RZ, RZ, R3 ;  /* 0x000000ffff067224 */ /* 0x000fe200078e0003 */
[----:B------:R-:W-:Y:S01]  /*9070*/  UMOV UR51, URZ ;  /* 0x0000003f00337c82 */ /* 0x000fe20008000000 */
[----:B------:R-:W-:Y:S01]  /*9080*/  ULDC UR6, c[0x0][0xc14] ;  /* 0x0003050000067ab9 */ /* 0x000fe20000000800 */
[----:B------:R-:W-:-:S05]  /*9090*/  ULDC UR5, c[0x0][0xc14] ;  /* 0x0003050000057ab9 */ /* 0x000fca0000000800 */
.L_x_8118:
        /* <DEDUP_REMOVED lines=14> */
.L_x_8117:
[----:B------:R-:W-:Y:S05]  /*9180*/  BSYNC B0 ;  /* 0x0000000000007941 */ /* 0x000fea0003800000 */
.L_x_8116:
        /* <DEDUP_REMOVED lines=21> */
.L_x_8114:
        /* <DEDUP_REMOVED lines=17> */
.L_x_8119:
[----:B01----:R-:W-:Y:S01]  /*93f0*/  IMAD.MOV R2, RZ, RZ, -R3 ;  /* 0x000000ffff027224 */ /* 0x003fe200078e0a03 */
[----:B------:R-:W-:Y:S01]  /*9400*/  UIADD3 UR51, UR4, UR51, URZ ;  /* 0x0000003304337290 */ /* 0x000fe2000fffe03f */
[----:B---3--:R-:W-:Y:S02]  /*9410*/  IMAD R24, R24, R9, R11 ;  /* 0x0000000918187224 */ /* 0x008fe400078e020b */
[----:B------:R-:W-:Y:S01]  /*9420*/  IMAD.MOV.U32 R11, RZ, RZ, R2 ;  /* 0x000000ffff0b7224 */ /* 0x000fe200078e0002 */
[----:B------:R-:W-:Y:S01]  /*9430*/  IABS R2, R4 ;  /* 0x0000000400027213 */ /* 0x000fe20000000000 */
[----:B------:R-:W-:Y:S02]  /*9440*/  IMAD.IADD R9, R7, 0x1, -R24 ;  /* 0x0000000107097824 */ /* 0x000fe400078e0a18 */
[----:B------:R-:W-:Y:S02]  /*9450*/  IMAD R7, R11, R6, RZ ;  /* 0x000000060b077224 */ /* 0x000fe400078e02ff */
[----:B------:R-:W-:Y:S01]  /*9460*/  IMAD.MOV R10, RZ, RZ, -R2 ;  /* 0x000000ffff0a7224 */ /* 0x000fe200078e0a02 */
[----:B--2---:R-:W-:Y:S01]  /*9470*/  IABS R8, R9 ;  /* 0x0000000900087213 */ /* 0x004fe20000000000 */
[----:B------:R-:W-:-:S04]  /*9480*/  IMAD.MOV.U32 R2, RZ, RZ, RZ ;  /* 0x000000ffff027224 */ /* 0x000fc800078e00ff */
[----:B------:R-:W-:-:S04]  /*9490*/  IMAD.HI.U32 R2, R3, R7, R2 ;  /* 0x0000000703027227 */ /* 0x000fc800078e0002 */
[----:B------:R-:W-:Y:S02]  /*94a0*/  IMAD.MOV.U32 R3, RZ, RZ, R8 ;  /* 0x000000ffff037224 */ /* 0x000fe400078e0008 */
        /* <DEDUP_REMOVED lines=15> */
[----:B------:R-:W-:Y:S01]  /*95a0*/  IMAD R25, R4, R25, R9 ;  /* 0x0000001904197224 */ /* 0x000fe200078e0209 */
[----:B------:R-:W-:Y:S09]  /*95b0*/  BRA `(.L_x_8120) ;  /* 0x00000000000c7947 */ /* 0x000ff20003800000 */
.L_x_8115:
[----:B------:R-:W-:Y:S01]  /*95c0*/  IMAD.MOV.U32 R24, RZ, RZ, R7 ;  /* 0x000000ffff187224 */ /* 0x000fe200078e0007 */
[----:B------:R-:W-:Y:S01]  /*95d0*/  UMOV UR38, URZ ;  /* 0x0000003f00267c82 */ /* 0x000fe20008000000 */
[----:B------:R-:W-:-:S07]  /*95e0*/  IMAD.MOV.U32 R25, RZ, RZ, RZ ;  /* 0x000000ffff197224 */ /* 0x000fce00078e00ff */
.L_x_8120:
[----:B------:R-:W-:Y:S01]  /*95f0*/  ISETP.NE.AND P0, PT, R5, RZ, PT ;  /* 0x000000ff0500720c */ /* 0x000fe20003f05270 */
[----:B------:R-:W-:Y:S02]  /*9600*/  IMAD.U32 R26, RZ, RZ, UR38 ;  /* 0x00000026ff1a7e24 */ /* 0x000fe4000f8e00ff */
[----:B------:R-:W-:-:S10]  /*9610*/  IMAD.U32 R27, RZ, RZ, UR51 ;  /* 0x00000033ff1b7e24 */ /* 0x000fd4000f8e00ff */
[----:B------:R-:W0:Y:S01]  /*9620*/  @!P0 S2R R3, SR_CgaCtaId ;  /* 0x0000000000038919 */ /* 0x000e220000008800 */
[----:B------:R-:W-:-:S04]  /*9630*/  @!P0 MOV R2, 0x400 ;  /* 0x0000040000028802 */ /* 0x000fc80000000f00 */
[----:B0-----:R-:W-:-:S05]  /*9640*/  @!P0 LEA R2, R3, R2, 0x18 ;  /* 0x0000000203028211 */ /* 0x001fca00078ec0ff */
[----:B------:R1:W-:Y:S01]  /*9650*/  @!P0 STS.128 [R2+0x19cd0], R24 ;  /* 0x019cd01802008388 */ /* 0x0003e20000000c00 */
[----:B------:R-:W-:Y:S06]  /*9660*/  BAR.ARV 0x5, 0x200 ;  /* 0x0148000000007b1d */ /* 0x000fec0000002000 */
.L_x_8113:
[----:B------:R-:W-:Y:S01]  /*9670*/  ULDC UR4, c[0x0][0xc14] ;  /* 0x0003050000047ab9 */ /* 0x000fe20000000800 */
[----:B------:R2:W-:Y:S01]  /*9680*/  STL [R1+0x4], RZ ;  /* 0x000004ff01007387 */ /* 0x0005e20000100800 */
[----:B------:R-:W-:Y:S01]  /*9690*/  UISETP.GE.AND UP0, UPT, UR51, UR4, UPT ;  /* 0x000000043300728c */ /* 0x000fe2000bf06270 */
[----:B------:R-:W-:Y:S02]  /*96a0*/  IMAD.MOV.U32 R19, RZ, RZ, 0x1 ;  /* 0x00000001ff137424 */ /* 0x000fe400078e00ff */
[----:B------:R-:W-:-:S03]  /*96b0*/  IMAD.MOV.U32 R17, RZ, RZ, RZ ;  /* 0x000000ffff117224 */ /* 0x000fc600078e00ff */
[----:B------:R-:W-:-:S13]  /*96c0*/  PLOP3.LUT P0, PT, PT, PT, UP0, 0x80, 0x0 ;  /* 0x000000000000781c */ /* 0x000fda0003f0f008 */
[----:B--2---:R-:W-:Y:S05]  /*96d0*/  @P0 BRA `(.L_x_8121) ;  /* 0x0000003800740947 */ /* 0x004fea0003800000 */
[----:B------:R-:W2:Y:S01]  /*96e0*/  S2R R8, SR_TID.X ;  /* 0x0000000000087919 */ /* 0x000ea20000002100 */
[----:B------:R-:W-:Y:S01]  /*96f0*/  IMAD.SHL.U32 R9, R0, 0x800, RZ ;  /* 0x0000080000097824 */ /* 0x000fe200078e00ff */
[----:B------:R-:W-:Y:S01]  /*9700*/  ULOP3.LUT UR41, UR48, 0x1, URZ, 0xfc, !UPT ;  /* 0x0000000130297892 */ /* 0x000fe2000f8efc3f */
[----:B------:R-:W-:Y:S01]  /*9710*/  IMAD.MOV.U32 R19, RZ, RZ, 0x1 ;  /* 0x00000001ff137424 */ /* 0x000fe200078e00ff */
[----:B------:R-:W3:Y:S01]  /*9720*/  S2R R7, SR_TID.X ;  /* 0x0000000000077919 */ /* 0x000ee20000002100 */
[----:B------:R-:W-:Y:S01]  /*9730*/  IMAD.MOV.U32 R17, RZ, RZ, RZ ;  /* 0x000000ffff117224 */ /* 0x000fe200078e00ff */
[----:B------:R-:W-:Y:S01]  /*9740*/  ULOP3.LUT UR50, UR48, 0x2, URZ, 0xfc, !UPT ;  /* 0x0000000230327892 */ /* 0x000fe2000f8efc3f */
[----:B------:R4:W-:Y:S01]  /*9750*/  STL [R1+0x4], RZ ;  /* 0x000004ff01007387 */ /* 0x0009e20000100800 */
[----:B------:R-:W-:Y:S01]  /*9760*/  ULDC UR49, c[0x0][0xc] ;  /* 0x0000030000317ab9 */ /* 0x000fe20000000800 */
[----:B------:R-:W-:Y:S01]  /*9770*/  ULDC.64 UR52, c[0x0][0x198] ;  /* 0x0000660000347ab9 */ /* 0x000fe20000000a00 */
[----:B--2---:R-:W-:Y:S01]  /*9780*/  SHF.R.U32.HI R4, RZ, 0x1, R8 ;  /* 0x00000001ff047819 */ /* 0x004fe20000011608 */
[C---:B01----:R-:W-:Y:S01]  /*9790*/  IMAD.SHL.U32 R2, R8.reuse, 0x20, RZ ;  /* 0x0000002008027824 */ /* 0x043fe200078e00ff */
[C---:B------:R-:W-:Y:S01]  /*97a0*/  LOP3.LUT P0, RZ, R8.reuse, 0x4, RZ, 0xc0, !PT ;  /* 0x0000000408ff7812 */ /* 0x040fe2000780c0ff */
[----:B------:R-:W-:Y:S01]  /*97b0*/  IMAD.SHL.U32 R6, R8, 0x80, RZ ;  /* 0x0000008008067824 */ /* 0x000fe200078e00ff */
[----:B------:R-:W-:Y:S01]  /*97c0*/  LOP3.LUT R5, R4, 0x20, RZ, 0xc0, !PT ;  /* 0x0000002004057812 */ /* 0x000fe200078ec0ff */
[----:B------:R-:W-:Y:S01]  /*97d0*/  IMAD.SHL.U32 R0, R8, 0x10, RZ ;  /* 0x0000001008007824 */ /* 0x000fe200078e00ff */
[----:B---3--:R-:W-:-:S02]  /*97e0*/  LOP3.LUT R10, R7, 0x7f, RZ, 0xc0, !PT ;  /* 0x0000007f070a7812 */ /* 0x008fc400078ec0ff */
[----:B------:R-:W-:Y:S02]  /*97f0*/  LOP3.LUT R7, R5, 0x10, R8, 0xf8, !PT ;  /* 0x0000001005077812 */ /* 0x000fe400078ef808 */
[----:B------:R-:W-:Y:S01]  /*9800*/  LOP3.LUT R3, R2, 0x80, RZ, 0xc0, !PT ;  /* 0x0000008002037812 */ /* 0x000fe200078ec0ff */
[----:B------:R-:W-:Y:S01]  /*9810*/  IMAD.SHL.U32 R5, R10, 0x10, RZ ;  /* 0x000000100a057824 */ /* 0x000fe200078e00ff */
[----:B------:R-:W-:Y:S02]  /*9820*/  LOP3.LUT R7, R7, 0x380, R6, 0xf8, !PT ;  /* 0x0000038007077812 */ /* 0x000fe400078ef806 */
[----:B------:R-:W-:Y:S01]  /*9830*/  LOP3.LUT R3, R3, 0x10, R4, 0xf8, !PT ;  /* 0x0000001003037812 */ /* 0x000fe200078ef804 */
[----:B------:R-:W-:Y:S01]  /*9840*/  IMAD.SHL.U32 R4, R8, 0x4, RZ ;  /* 0x0000000408047824 */ /* 0x000fe200078e00ff */
[----:B------:R-:W-:Y:S02]  /*9850*/  LOP3.LUT R6, R6, 0x400, RZ, 0xc0, !PT ;  /* 0x0000040006067812 */ /* 0x000fe400078ec0ff */
[----:B------:R-:W-:-:S02]  /*9860*/  LOP3.LUT R2, R2, 0x360, RZ, 0xc0, !PT ;  /* 0x0000036002027812 */ /* 0x000fc400078ec0ff */
[----:B------:R-:W-:Y:S02]  /*9870*/  LOP3.LUT R6, R6, 0x800, R9, 0xf8, !PT ;  /* 0x0000080006067812 */ /* 0x000fe400078ef809 */
[----:B------:R-:W-:Y:S02]  /*9880*/  LOP3.LUT R7, R7, 0x70, R0, 0x78, !PT ;  /* 0x0000007007077812 */ /* 0x000fe400078e7800 */
[----:B------:R-:W-:Y:S02]  /*9890*/  LOP3.LUT R2, R2, 0x400, R5, 0xf8, !PT ;  /* 0x0000040002027812 */ /* 0x000fe400078ef805 */
[----:B------:R-:W-:Y:S02]  /*98a0*/  LOP3.LUT R3, R3, 0x10, R4, 0x78, !PT ;  /* 0x0000001003037812 */ /* 0x000fe400078e7804 */
[----:B------:R-:W-:Y:S02]  /*98b0*/  LOP3.LUT R22, R6, R7, RZ, 0xfc, !PT ;  /* 0x0000000706167212 */ /* 0x000fe400078efcff */
[----:B------:R-:W-:-:S03]  /*98c0*/  LOP3.LUT R18, R2, R3, RZ, 0xfc, !PT ;  /* 0x0000000302127212 */ /* 0x000fc600078efcff */
[----:B------:R-:W-:Y:S01]  /*98d0*/  VIADD R23, R22, 0x40 ;  /* 0x0000004016177836 */ /* 0x000fe20000000000 */
[----:B------:R-:W-:Y:S01]  /*98e0*/  LOP3.LUT R29, R18, 0x1800, RZ, 0xfc, !PT ;  /* 0x00001800121d7812 */ /* 0x000fe200078efcff */
[----:B------:R-:W-:Y:S01]  /*98f0*/  @P0 VIADD R23, R22, 0xffffffc0 ;  /* 0xffffffc016170836 */ /* 0x000fe20000000000 */
[----:B----4-:R-:W-:-:S07]  /*9900*/  LOP3.LUT R28, R18, 0x2800, RZ, 0xfc, !PT ;  /* 0x00002800121c7812 */ /* 0x010fce00078efcff */
.L_x_8183:
[----:B------:R-:W-:Y:S01]  /*9910*/  ULDC.64 UR4, c[0x0][0xc60] ;  /* 0x0003180000047ab9 */ /* 0x000fe20000000a00 */
[----:B------:R-:W-:Y:S01]  /*9920*/  ULDC.64 UR12, c[0x0][0xa20] ;  /* 0x00028800000c7ab9 */ /* 0x000fe20000000a00 */
[----:B------:R-:W-:Y:S01]  /*9930*/  UIMAD.WIDE UR4, UR51, 0x4, UR4 ;  /* 0x00000004330478a5 */ /* 0x000fe2000f8e0204 */
[----:B------:R-:W-:Y:S01]  /*9940*/  ULDC.64 UR8, c[0x0][0xa00] ;  /* 0x0002800000087ab9 */ /* 0x000fe20000000a00 */
[----:B------:R-:W-:Y:S01]  /*9950*/  ULDC.64 UR10, c[0x0][0xa08] ;  /* 0x00028200000a7ab9 */ /* 0x000fe20000000a00 */
[----:B0-----:R-:W-:Y:S01]  /*9960*/  IMAD.MOV.U32 R8, RZ, RZ, RZ ;  /* 0x000000ffff087224 */ /* 0x001fe200078e00ff */
[----:B------:R-:W-:Y:S02]  /*9970*/  ULDC UR43, c[0x0][0x2e0] ;  /* 0x0000b800002b7ab9 */ /* 0x000fe40000000800 */
[----:B------:R-:W-:Y:S02]  /*9980*/  IMAD.U32 R2, RZ, RZ, UR4 ;  /* 0x00000004ff027e24 */ /* 0x000fe4000f8e00ff */
[----:B------:R-:W-:Y:S01]  /*9990*/  IMAD.U32 R3, RZ, RZ, UR5 ;  /* 0x00000005ff037e24 */ /* 0x000fe2000f8e00ff */
[----:B------:R-:W-:-:S04]  /*99a0*/  ULDC.64 UR4, c[0x0][0xa28] ;  /* 0x00028a0000047ab9 */ /* 0x000fc80000000a00 */
[----:B------:R-:W2:Y:S01]  /*99b0*/  LDG.E R2, desc[UR54][R2.64] ;  /* 0x0000003602027981 */ /* 0x000ea2000c1e1900 */
[----:B------:R-:W-:Y:S01]  /*99c0*/  UISETP.NE.U32.AND UP0, UPT, UR4, URZ, UPT ;  /* 0x0000003f0400728c */ /* 0x000fe2000bf05070 */
[----:B------:R-:W-:Y:S01]  /*99d0*/  ISETP.NE.U32.AND P0, PT, RZ, UR10, PT ;  /* 0x0000000aff007c0c */ /* 0x000fe2000bf05070 */
[----:B------:R-:W-:Y:S02]  /*99e0*/  UISETP.NE.U32.AND UP1, UPT, UR12, URZ, UPT ;  /* 0x0000003f0c00728c */ /* 0x000fe4000bf25070 */
[----:B------:R-:W-:Y:S01]  /*99f0*/  UISETP.NE.AND.EX UP0, UPT, UR5, URZ, UPT, UP0 ;  /* 0x0000003f0500728c */ /* 0x000fe2000bf05300 */
[----:B------:R-:W-:Y:S01]  /*9a00*/  ISETP.NE.AND.EX P0, PT, RZ, UR11, PT, P0 ;  /* 0x0000000bff007c0c */ /* 0x000fe2000bf05300 */
[----:B------:R-:W-:Y:S02]  /*9a10*/  UISETP.NE.AND.EX UP1, UPT, UR13, URZ, UPT, UP1 ;  /* 0x0000003f0d00728c */ /* 0x000fe4000bf25310 */
[----:B------:R-:W-:Y:S02]  /*9a20*/  UISETP.NE.U32.AND UP2, UPT, UR8, URZ, UPT ;  /* 0x0000003f0800728c */ /* 0x000fe4000bf45070 */
[----:B------:R-:W-:-:S02]  /*9a30*/  PLOP3.LUT P1, PT, PT, PT, UP0, 0x80, 0x0 ;  /* 0x000000000000781c */ /* 0x000fc40003f2f008 */
[----:B------:R-:W-:Y:S01]  /*9a40*/  UISETP.NE.AND.EX UP2, UPT, UR9, URZ, UPT, UP2 ;  /* 0x0000003f0900728c */ /* 0x000fe2000bf45320 */
[----:B------:R-:W-:-:S05]  /*9a50*/  PLOP3.LUT P3, PT, PT, PT, UP1, 0x80, 0x0 ;  /* 0x000000000000781c */ /* 0x000fca0003f6f018 */
[----:B------:R-:W-:Y:S02]  /*9a60*/  PLOP3.LUT P2, PT, PT, PT, UP2, 0x80, 0x0 ;  /* 0x000000000000781c */ /* 0x000fe40003f4f028 */
[----:B--2---:R-:W-:-:S13]  /*9a70*/  R2UR UR47, R2 ;  /* 0x00000000022f72ca */ /* 0x004fda00000e0000 */
[----:B------:R-:W-:Y:S02]  /*9a80*/  USHF.R.S32.HI UR14, URZ, 0x1f, UR47 ;  /* 0x0000001f3f0e7899 */ /* 0x000fe4000801142f */
[----:B------:R-:W-:Y:S02]  /*9a90*/  @UP0 ULEA UR4, UP3, UR47, UR4, 0x2 ;  /* 0x000000042f040291 */ /* 0x000fe4000f86103f */
[----:B------:R-:W-:Y:S02]  /*9aa0*/  USHF.L.U32 UR45, UR47, 0x2, URZ ;  /* 0x000000022f2d7899 */ /* 0x000fe4000800063f */
[----:B------:R-:W-:Y:S02]  /*9ab0*/  @UP0 ULEA.HI.X UR5, UR47, UR5, UR14, 0x2, UP3 ;  /* 0x000000052f050291 */ /* 0x000fe400098f140e */
[----:B------:R-:W-:Y:S01]  /*9ac0*/  UIADD3 UR7, UP0, UR45, UR10, URZ ;  /* 0x0000000a2d077290 */ /* 0x000fe2000ff1e03f */
[----:B------:R-:W-:Y:S01]  /*9ad0*/  IMAD.U32 R2, RZ, RZ, UR4 ;  /* 0x00000004ff027e24 */ /* 0x000fe2000f8e00ff */
[----:B------:R-:W-:-:S02]  /*9ae0*/  USHF.L.U64.HI UR46, UR47, 0x2, UR14 ;  /* 0x000000022f2e7899 */ /* 0x000fc4000801020e */
[----:B------:R-:W-:Y:S01]  /*9af0*/  IMAD.U32 R3, RZ, RZ, UR5 ;  /* 0x00000005ff037e24 */ /* 0x000fe2000f8e00ff */
[----:B------:R-:W-:Y:S02]  /*9b00*/  @UP1 UIADD3 UR6, UP3, UR45, UR12, URZ ;  /* 0x0000000c2d061290 */ /* 0x000fe4000ff7e03f */
[----:B------:R-:W-:Y:S02]  /*9b10*/  UIADD3.X UR5, UR46, UR11, URZ, UP0, !UPT ;  /* 0x0000000b2e057290 */ /* 0x000fe400087fe43f */
[----:B-1----:R0:W2:Y:S01]  /*9b20*/  @P1 LDG.E R0, desc[UR54][R2.64] ;  /* 0x0000003602001981 */ /* 0x0020a2000c1e1900 */
[----:B------:R-:W-:Y:S01]  /*9b30*/  @UP2 ULEA UR4, UP0, UR47, UR8, 0x2 ;  /* 0x000000082f042291 */ /* 0x000fe2000f80103f */
[----:B------:R-:W-:Y:S02]  /*9b40*/  IMAD.U32 R4, RZ, RZ, UR6 ;  /* 0x00000006ff047e24 */ /* 0x000fe4000f8e00ff */
[----:B0-----:R-:W-:Y:S01]  /*9b50*/  IMAD.U32 R2, RZ, RZ, UR7 ;  /* 0x00000007ff027e24 */ /* 0x001fe2000f8e00ff */
[----:B------:R-:W-:Y:S01]  /*9b60*/  @UP1 UIADD3.X UR7, UR46, UR13, URZ, UP3, !UPT ;  /* 0x0000000d2e071290 */ /* 0x000fe20009ffe43f */
[----:B------:R-:W-:Y:S01]  /*9b70*/  IMAD.U32 R3, RZ, RZ, UR5 ;  /* 0x00000005ff037e24 */ /* 0x000fe2000f8e00ff */
[----:B------:R-:W-:-:S04]  /*9b80*/  @UP2 ULEA.HI.X UR5, UR47, UR9, UR14, 0x2, UP0 ;  /* 0x000000092f052291 */ /* 0x000fc800080f140e */
[----:B------:R-:W-:Y:S01]  /*9b90*/  IMAD.U32 R5, RZ, RZ, UR7 ;  /* 0x00000007ff057e24 */ /* 0x000fe2000f8e00ff */
[----:B------:R-:W3:Y:S04]  /*9ba0*/  @P0 LDG.E R6, desc[UR54][R2.64] ;  /* 0x0000003602060981 */ /* 0x000ee8000c1e1900 */
[----:B------:R0:W4:Y:S02]  /*9bb0*/  @P3 LDG.E R7, desc[UR54][R4.64] ;  /* 0x0000003604073981 */ /* 0x000124000c1e1900 */
[----:B0-----:R-:W-:Y:S02]  /*9bc0*/  IMAD.U32 R4, RZ, RZ, UR4 ;  /* 0x00000004ff047e24 */ /* 0x001fe4000f8e00ff */
[----:B------:R-:W-:Y:S01]  /*9bd0*/  IMAD.U32 R5, RZ, RZ, UR5 ;  /* 0x00000005ff057e24 */ /* 0x000fe2000f8e00ff */
[----:B------:R-:W-:-:S04]  /*9be0*/  ULDC.64 UR4, c[0x0][0x3f8] ;  /* 0x0000fe0000047ab9 */ /* 0x000fc80000000a00 */
[----:B------:R-:W5:Y:S01]  /*9bf0*/  @P2 LDG.E R8, desc[UR54][R4.64] ;  /* 0x0000003604082981 */ /* 0x000f62000c1e1900 */
[----:B------:R-:W-:-:S04]  /*9c00*/  UISETP.NE.U32.AND UP0, UPT, UR4, URZ, UPT ;  /* 0x0000003f0400728c */ /* 0x000fc8000bf05070 */
[----:B------:R-:W-:-:S03]  /*9c10*/  UISETP.NE.AND.EX UP0, UPT, UR5, URZ, UPT, UP0 ;  /* 0x0000003f0500728c */ /* 0x000fc6000bf05300 */
[----:B------:R-:W-:Y:S02]  /*9c20*/  ULDC UR5, c[0x0][0x404] ;  /* 0x0001010000057ab9 */ /* 0x000fe40000000800 */
[----:B------:R-:W-:-:S04]  /*9c30*/  USEL UR5, UR5, 0x1, UP0 ;  /* 0x0000000105057887 */ /* 0x000fc80008000000 */
[----:B------:R-:W-:Y:S01]  /*9c40*/  UIMAD UR43, UR5, UR43, URZ ;  /* 0x0000002b052b72a4 */ /* 0x000fe2000f8e023f */
[----:B------:R-:W-:Y:S01]  /*9c50*/  UMOV UR44, URZ ;  /* 0x0000003f002c7c82 */ /* 0x000fe20008000000 */
[----:B------:R-:W-:Y:S01]  /*9c60*/  UMOV UR4, URZ ;  /* 0x0000003f00047c82 */ /* 0x000fe20008000000 */
[----:B--2---:R-:W-:Y:S02]  /*9c70*/  @P1 R2UR UR44, R0 ;  /* 0x00000000002c12ca */ /* 0x004fe400000e0000 */
[----:B---3--:R-:W-:Y:S02]  /*9c80*/  @P0 R2UR UR4, R6 ;  /* 0x00000000060402ca */ /* 0x008fe400000e0000 */
[----:B----4-:R-:W-:Y:S01]  /*9c90*/  @P3 R2UR UR43, R7 ;  /* 0x00000000072b32ca */ /* 0x010fe200000e0000 */
[----:B-----5:R0:W-:Y:S01]  /*9ca0*/  STL [R1], R8 ;  /* 0x0000000801007387 */ /* 0x0201e20000100800 */
[----:B------:R-:W-:-:S13]  /*9cb0*/  @P3 BRA `(.L_x_8122) ;  /* 0x0000000000183947 */ /* 0x000fda0003800000 */
[----:B------:R-:W-:Y:S05]  /*9cc0*/  @!P0 BRA `(.L_x_8122) ;  /* 0x0000000000148947 */ /* 0x000fea0003800000 */
[----:B------:R-:W2:Y:S04]  /*9cd0*/  LDG.E R4, desc[UR54][R2.64] ;  /* 0x0000003602047981 */ /* 0x000ea8000c1e1900 */
[----:B------:R-:W3:Y:S01]  /*9ce0*/  LDG.E R0, desc[UR54][R2.64+0x4] ;  /* 0x0000043602007981 */ /* 0x000ee2000c1e1900 */
[----:B--2---:R-:W-:Y:S02]  /*9cf0*/  R2UR UR5, R4 ;  /* 0x00000000040572ca */ /* 0x004fe400000e0000 */
[----:B---3--:R-:W-:-:S13]  /*9d00*/  R2UR UR43, R0 ;  /* 0x00000000002b72ca */ /* 0x008fda00000e0000 */
[----:B------:R-:W-:-:S12]  /*9d10*/  UIADD3 UR43, -UR5, UR43, URZ ;  /* 0x0000002b052b7290 */ /* 0x000fd8000fffe13f */
.L_x_8122:
[----:B------:R-:W-:Y:S01]  /*9d20*/  UIADD3 UR43, -UR44, UR43, URZ ;  /* 0x0000002b2c2b7290 */ /* 0x000fe2000fffe13f */
[----:B------:R-:W-:Y:S01]  /*9d30*/  BSSY B6, `(.L_x_8123) ;  /* 0x000029e000067945 */ /* 0x000fe20003800000 */
[----:B------:R-:W-:Y:S02]  /*9d40*/  UIADD3 UR44, UR4, UR44, URZ ;  /* 0x0000002c042c7290 */ /* 0x000fe4000fffe03f */
[----:B------:R-:W-:Y:S02]  /*9d50*/  UIADD3 UR42, UR43, 0x7f, URZ ;  /* 0x0000007f2b2a7890 */ /* 0x000fe4000fffe03f */
[----:B------:R-:W-:Y:S02]  /*9d60*/  ISETP.LT.AND P0, PT, RZ, UR43, PT ;  /* 0x0000002bff007c0c */ /* 0x000fe4000bf01270 */
[----:B------:R-:W-:-:S04]  /*9d70*/  USHF.R.S32.HI UR5, URZ, 0x1f, UR42 ;  /* 0x0000001f3f057899 */ /* 0x000fc8000801142a */
[----:B------:R-:W-:-:S07]  /*9d80*/  ULEA.HI UR42, UR5, UR42, URZ, 0x7 ;  /* 0x0000002a052a7291 */ /* 0x000fce000f8f383f */
        /* <DEDUP_REMOVED lines=13> */
[----:B-1----:R-:W-:-:S04]  /*9e60*/  LOP3.LUT R4, R4, UR4, RZ, 0xc0, !PT ;  /* 0x0000000404047c12 */ /* 0x002fc8000f8ec0ff */
[----:B------:R-:W1:Y:S01]  /*9e70*/  POPC R7, R4 ;  /* 0x0000000400077309 */ /* 0x000e620000000000 */
[----:B--2---:R-:W1:Y:S02]  /*9e80*/  SHFL.IDX PT, R0, R3, R0, 0x1f ;  /* 0x00001f0003007589 */ /* 0x004e6400000e0000 */
[----:B-1----:R-:W-:Y:S01]  /*9e90*/  IADD3 R24, R0, UR49, R7 ;  /* 0x0000003100187c10 */ /* 0x002fe2000fffe007 */
[----:B------:R-:W-:Y:S06]  /*9ea0*/  BRA `(.L_x_8125) ;  /* 0x0000002800187947 */ /* 0x000fec0003800000 */
.L_x_8124:
        /* <DEDUP_REMOVED lines=18> */
[----:B0-----:R-:W-:Y:S02]  /*9fd0*/  IMAD.MOV.U32 R8, RZ, RZ, 0x70 ;  /* 0x00000070ff087424 */ /* 0x001fe400078e00ff */
[----:B------:R-:W-:Y:S02]  /*9fe0*/  IMAD.MOV.U32 R12, RZ, RZ, 0x1 ;  /* 0x00000001ff0c7424 */ /* 0x000fe400078e00ff */
[----:B------:R-:W-:-:S07]  /*9ff0*/  IMAD.MOV.U32 R13, RZ, RZ, RZ ;  /* 0x000000ffff0d7224 */ /* 0x000fce00078e00ff */
[----:B------:R-:W-:-:S07]  /*a000*/  LEPC R20, `(.L_x_8126) ;  /* 0x000000001014794e */ /* 0x000fce0000000000 */
[----:B-1----:R-:W-:Y:S05]  /*a010*/  CALL.ABS.NOINC R2 ;  /* 0x0000000002007343 */ /* 0x002fea0003c00000 */
.L_x_8126:
        /* <DEDUP_REMOVED lines=20> */
.L_x_8127:
        /* <DEDUP_REMOVED lines=20> */
.L_x_8128:
        /* <DEDUP_REMOVED lines=18> */
.L_x_8129:
[----:B------:R-:W-:Y:S01]  /*a3c0*/  ULDC.64 UR4, c[0x0][0x9f8] ;  /* 0x00027e0000047ab9 */ /* 0x000fe20000000a00 */
[----:B------:R-:W2:Y:S01]  /*a3d0*/  LDL.LU R21, [R1] ;  /* 0x0000000001157983 */ /* 0x000ea20000300800 */
[----:B------:R-:W-:Y:S01]  /*a3e0*/  UISETP.NE.U32.AND UP0, UPT, UR4, URZ, UPT ;  /* 0x0000003f0400728c */ /* 0x000fe2000bf05070 */
[----:B------:R-:W-:Y:S01]  /*a3f0*/  IMAD.U32 R20, RZ, RZ, UR47 ;  /* 0x0000002fff147e24 */ /* 0x000fe2000f8e00ff */
[----:B------:R-:W1:Y:S01]  /*a400*/  LDC R0, c[0x0][0x428] ;  /* 0x00010a00ff007b82 */ /* 0x000e620000000800 */
[----:B------:R-:W3:Y:S01]  /*a410*/  S2R R4, SR_TID.X ;  /* 0x0000000000047919 */ /* 0x000ee20000002100 */
[----:B------:R-:W-:Y:S01]  /*a420*/  UISETP.NE.AND.EX UP0, UPT, UR5, URZ, UPT, UP0 ;  /* 0x0000003f0500728c */ /* 0x000fe2000bf05300 */
[----:B------:R-:W-:Y:S01]  /*a430*/  IMAD.U32 R16, RZ, RZ, UR38 ;  /* 0x00000026ff107e24 */ /* 0x000fe2000f8e00ff */
[----:B------:R-:W-:-:S04]  /*a440*/  ULDC.64 UR14, c[0x0][0xa08] ;  /* 0x00028200000e7ab9 */ /* 0x000fc80000000a00 */
[----:B------:R-:W-:-:S05]  /*a450*/  PLOP3.LUT P0, PT, PT, PT, UP0, 0x80, 0x0 ;  /* 0x000000000000781c */ /* 0x000fca0003f0f008 */
[----:B------:R-:W-:-:S04]  /*a460*/  @UP0 UIADD3 UR4, UP1, UR45, UR4, URZ ;  /* 0x000000042d040290 */ /* 0x000fc8000ff3e03f */
[----:B------:R-:W-:Y:S02]  /*a470*/  @UP0 UIADD3.X UR5, UR46, UR5, URZ, UP1, !UPT ;  /* 0x000000052e050290 */ /* 0x000fe40008ffe43f */
[----:B------:R-:W-:-:S04]  /*a480*/  IMAD.U32 R2, RZ, RZ, UR4 ;  /* 0x00000004ff027e24 */ /* 0x000fc8000f8e00ff */
[----:B------:R-:W-:Y:S01]  /*a490*/  IMAD.U32 R3, RZ, RZ, UR5 ;  /* 0x00000005ff037e24 */ /* 0x000fe2000f8e00ff */
[----:B------:R-:W-:-:S04]  /*a4a0*/  ULDC.64 UR4, c[0x0][0xa00] ;  /* 0x0002800000047ab9 */ /* 0x000fc80000000a00 */
[----:B------:R4:W5:Y:S01]  /*a4b0*/  @P0 LDG.E R20, desc[UR54][R2.64] ;  /* 0x0000003602140981 */ /* 0x000962000c1e1900 */
[----:B-1----:R-:W-:Y:S01]  /*a4c0*/  ISETP.NE.AND P0, PT, R0, 0x1, PT ;  /* 0x000000010000780c */ /* 0x002fe20003f05270 */
[----:B------:R-:W-:Y:S01]  /*a4d0*/  UMOV UR36, URZ ;  /* 0x0000003f00247c82 */ /* 0x000fe20008000000 */
[----:B------:R-:W-:Y:S01]  /*a4e0*/  UMOV UR6, UR38 ;  /* 0x0000002600067c82 */ /* 0x000fe20008000000 */
[----:B------:R-:W-:Y:S01]  /*a4f0*/  UMOV UR8, 0x40 ;  /* 0x0000004000087882 */ /* 0x000fe20000000000 */
[----:B---3--:R-:W-:Y:S01]  /*a500*/  LOP3.LUT R10, R4, 0x7f, RZ, 0xc0, !PT ;  /* 0x0000007f040a7812 */ /* 0x008fe200078ec0ff */
[----:B------:R-:W-:Y:S01]  /*a510*/  UMOV UR10, UR38 ;  /* 0x00000026000a7c82 */ /* 0x000fe20008000000 */
[----:B------:R-:W-:Y:S02]  /*a520*/  SHF.R.U32.HI R4, RZ, 0x5, R4 ;  /* 0x00000005ff047819 */ /* 0x000fe40000011604 */
[----:B------:R-:W-:Y:S01]  /*a530*/  ISETP.NE.AND P1, PT, R10, RZ, PT ;  /* 0x000000ff0a00720c */ /* 0x000fe20003f25270 */
[----:B----4-:R-:W1:Y:S01]  /*a540*/  LDC.64 R2, c[0x0][0x3f8] ;  /* 0x0000fe00ff027b82 */ /* 0x010e620000000a00 */
[----:B------:R-:W-:-:S07]  /*a550*/  LOP3.LUT R4, R4, 0x3, RZ, 0xc0, !PT ;  /* 0x0000000304047812 */ /* 0x000fce00078ec0ff */
[----:B------:R-:W3:Y:S04]  /*a560*/  @P0 LDC R0, c[0x0][0x42c] ;  /* 0x00010b00ff000b82 */ /* 0x000ee80000000800 */
[----:B------:R-:W-:-:S04]  /*a570*/  VOTEU.ALL UP1, P1 ;  /* 0x00000000003f7886 */ /* 0x000fc80000820000 */
[----:B------:R-:W4:Y:S01]  /*a580*/  @P0 LDC R5, c[0x0][0x430] ;  /* 0x00010c00ff050b82 */ /* 0x000f220000000800 */
[----:B------:R-:W-:-:S04]  /*a590*/  @!UP1 UIADD3 UR12, UP0, UR52, 0x270, URZ ;  /* 0x00000270340c9890 */ /* 0x000fc8000ff1e03f */
[----:B------:R-:W-:Y:S01]  /*a5a0*/  @!UP1 UIADD3.X UR13, URZ, UR53, URZ, UP0, !UPT ;  /* 0x000000353f0d9290 */ /* 0x000fe200087fe43f */
[----:B---3--:R-:W-:-:S05]  /*a5b0*/  @P0 IMAD.HI.U32 R0, R0, UR38, RZ ;  /* 0x0000002600000c27 */ /* 0x008fca000f8e00ff */
[----:B----4-:R-:W-:Y:S02]  /*a5c0*/  @P0 SHF.R.U32.HI R16, RZ, R5, R0 ;  /* 0x00000005ff100219 */ /* 0x010fe40000011600 */
[----:B------:R-:W-:Y:S01]  /*a5d0*/  ISETP.NE.U32.AND P0, PT, RZ, UR4, PT ;  /* 0x00000004ff007c0c */ /* 0x000fe2000bf05070 */
[----:B------:R-:W-:-:S03]  /*a5e0*/  UMOV UR4, 0x20 ;  /* 0x0000002000047882 */ /* 0x000fc60000000000 */
[----:B------:R-:W-:-:S04]  /*a5f0*/  ISETP.NE.AND.EX P0, PT, RZ, UR5, PT, P0 ;  /* 0x00000005ff007c0c */ /* 0x000fc8000bf05300 */
[----:B------:R-:W-:Y:S02]  /*a600*/  SEL R6, RZ, UR47, P0 ;  /* 0x0000002fff067c07 */ /* 0x000fe40008000000 */
[----:B-1----:R-:W-:Y:S01]  /*a610*/  LOP3.LUT P0, RZ, R2, UR14, RZ, 0xfc, !PT ;  /* 0x0000000e02ff7c12 */ /* 0x002fe2000f80fcff */
[----:B------:R-:W-:Y:S01]  /*a620*/  UMOV UR14, 0xffffffff ;  /* 0xffffffff000e7882 */ /* 0x000fe20000000000 */
[----:B------:R-:W-:Y:S02]  /*a630*/  R2UR UR39, R6 ;  /* 0x00000000062772ca */ /* 0x000fe400000e0000 */
[----:B------:R-:W-:-:S11]  /*a640*/  LOP3.LUT P0, RZ, R3, UR15, RZ, 0xfc, P0 ;  /* 0x0000000f03ff7c12 */ /* 0x000fd6000800fcff */
[----:B------:R-:W-:Y:S01]  /*a650*/  UMOV UR7, UR39 ;  /* 0x0000002700077c82 */ /* 0x000fe20008000000 */
[----:B------:R-:W-:Y:S01]  /*a660*/  UMOV UR11, UR39 ;  /* 0x00000027000b7c82 */ /* 0x000fe20008000000 */
[----:B--2---:R-:W-:-:S05]  /*a670*/  IMAD R25, R25, 0xc0, R21 ;  /* 0x000000c019197824 */ /* 0x004fca00078e0215 */
[----:B------:R-:W-:-:S13]  /*a680*/  R2UR UR37, R25 ;  /* 0x00000000192572ca */ /* 0x000fda00000e0000 */
[----:B------:R-:W-:Y:S01]  /*a690*/  UMOV UR5, UR37 ;  /* 0x0000002500057c82 */ /* 0x000fe20008000000 */
[----:B------:R-:W-:Y:S01]  /*a6a0*/  UMOV UR9, UR37 ;  /* 0x0000002500097c82 */ /* 0x000fe20008000000 */
[----:B------:R1:W-:Y:S01]  /*a6b0*/  @!UP1 UTMAPF.L2.4D [UR36], [UR12] ;  /* 0x000000240c0095b8 */ /* 0x0003e20008018000 */
[----:B------:R1:W-:Y:S01]  /*a6c0*/  @!UP1 UTMAPF.L2.4D [UR4], [UR12] ;  /* 0x000000040c0095b8 */ /* 0x0003e20008018000 */
[----:B-----5:R-:W-:Y:S02]  /*a6d0*/  SHF.R.S32.HI R21, RZ, 0x1f, R20 ;  /* 0x0000001fff157819 */ /* 0x020fe40000011414 */
[----:B------:R-:W-:Y:S01]  /*a6e0*/  SEL R0, R20, RZ, !P0 ;  /* 0x000000ff14007207 */ /* 0x000fe20004000000 */
[----:B------:R1:W-:Y:S02]  /*a6f0*/  @!UP1 UTMAPF.L2.4D [UR8], [UR12] ;  /* 0x000000080c0095b8 */ /* 0x0003e40008018000 */
[----:B-1----:R-:W-:Y:S05]  /*a700*/  BRA.DIV UR14, `(.L_x_8130) ;  /* 0x0000002e0ed47947 */ /* 0x002fea000b800000 */
[----:B------:R1:W2:Y:S02]  /*a710*/  SHFL.IDX PT, R14, R4, RZ, 0x1f ;  /* 0x00001fff040e7589 */ /* 0x0002a400000e0000 */
.L_x_8202:
[----:B--2---:R-:W-:Y:S02]  /*a720*/  ISETP.NE.AND P0, PT, R14, RZ, PT ;  /* 0x000000ff0e00720c */ /* 0x004fe40003f05270 */
[----:B------:R-:W-:-:S11]  /*a730*/  PLOP3.LUT P6, PT, PT, PT, PT, 0x8, 0x0 ;  /* 0x000000000000781c */ /* 0x000fd60003fce170 */
[----:B------:R-:W-:Y:S05]  /*a740*/  @P0 BRA `(.L_x_8131) ;  /* 0x0000000800040947 */ /* 0x000fea0003800000 */
[----:B------:R-:W-:-:S06]  /*a750*/  ULEA.HI.SX32 UR4, UR42, 0xffffffff, 0x19 ;  /* 0xffffffff2a047891 */ /* 0x000fcc000f8fca3f */
[----:B------:R-:W-:Y:S01]  /*a760*/  IMAD.U32 R7, RZ, RZ, UR4 ;  /* 0x00000004ff077e24 */ /* 0x000fe2000f8e00ff */
[----:B------:R-:W-:-:S03]  /*a770*/  UMOV UR4, 0xffffffff ;  /* 0xffffffff00047882 */ /* 0x000fc60000000000 */
[----:B------:R-:W-:Y:S05]  /*a780*/  BRA.DIV UR4, `(.L_x_8132) ;  /* 0x0000002e04d47947 */ /* 0x000fea000b800000 */
[----:B------:R-:W-:-:S13]  /*a790*/  ELECT P6, URZ, PT ;  /* 0x00000000003f782f */ /* 0x000fda00038c0000 */
.L_x_8205:
[----:B------:R-:W-:Y:S05]  /*a7a0*/  @!P6 BRA `(.L_x_8133) ;  /* 0x000000040070e947 */ /* 0x000fea0003800000 */
[----:B------:R-:W-:-:S04]  /*a7b0*/  ISETP.NE.U32.AND P0, PT, R2, RZ, PT ;  /* 0x000000ff0200720c */ /* 0x000fc80003f05070 */
[----:B------:R-:W-:-:S13]  /*a7c0*/  ISETP.NE.AND.EX P0, PT, R3, RZ, PT, P0 ;  /* 0x000000ff0300720c */ /* 0x000fda0003f05300 */
[----:B------:R-:W-:Y:S05]  /*a7d0*/  @!P0 BRA `(.L_x_8134) ;  /* 0x0000000000448947 */ /* 0x000fea0003800000 */
[----:B0-----:R-:W0:Y:S01]  /*a7e0*/  LDC R8, c[0x0][0x41c] ;  /* 0x00010700ff087b82 */ /* 0x001e220000000800 */
[----:B------:R-:W-:Y:S02]  /*a7f0*/  ULDC.64 UR4, c[0x0][0x408] ;  /* 0x0001020000047ab9 */ /* 0x000fe40000000a00 */
[----:B------:R-:W-:-:S04]  /*a800*/  IMAD R9, R21, UR4, RZ ;  /* 0x0000000415097c24 */ /* 0x000fc8000f8e02ff */
[----:B------:R-:W-:Y:S01]  /*a810*/  IMAD R9, R20, UR5, R9 ;  /* 0x0000000514097c24 */ /* 0x000fe2000f8e0209 */
[----:B0-----:R-:W-:-:S13]  /*a820*/  ISETP.NE.AND P0, PT, R8, 0x1, PT ;  /* 0x000000010800780c */ /* 0x001fda0003f05270 */
[----:B-1----:R-:W0:Y:S02]  /*a830*/  @P0 LDC.64 R4, c[0x0][0x420] ;  /* 0x00010800ff040b82 */ /* 0x002e240000000a00 */
[----:B0-----:R-:W-:-:S04]  /*a840*/  @P0 IMAD.HI.U32 R0, R7, R4, RZ ;  /* 0x0000000407000227 */ /* 0x001fc800078e00ff */
[----:B------:R-:W-:Y:S01]  /*a850*/  IMAD.MOV.U32 R4, RZ, RZ, R7 ;  /* 0x000000ffff047224 */ /* 0x000fe200078e0007 */
[----:B------:R-:W-:-:S04]  /*a860*/  @P0 SHF.R.U32.HI R4, RZ, R5, R0 ;  /* 0x00000005ff040219 */ /* 0x000fc80000011600 */
[--C-:B------:R-:W-:Y:S01]  /*a870*/  SHF.R.S32.HI R5, RZ, 0x1f, R4.reuse ;  /* 0x0000001fff057819 */ /* 0x100fe20000011404 */
[--C-:B------:R-:W-:Y:S02]  /*a880*/  IMAD.MOV R0, RZ, RZ, -R4.reuse ;  /* 0x000000ffff007224 */ /* 0x100fe400078e0a04 */
[----:B------:R-:W-:-:S04]  /*a890*/  IMAD.WIDE.U32 R4, R20, UR4, R4 ;  /* 0x0000000414047c25 */ /* 0x000fc8000f8e0004 */
[----:B------:R-:W-:Y:S01]  /*a8a0*/  IMAD R7, R8, R0, R7 ;  /* 0x0000000008077224 */ /* 0x000fe200078e0207 */
[----:B------:R-:W-:Y:S01]  /*a8b0*/  LEA R2, P0, R4, R2, 0x2 ;  /* 0x0000000204027211 */ /* 0x000fe200078010ff */
[----:B------:R-:W-:-:S05]  /*a8c0*/  IMAD.IADD R0, R5, 0x1, R9 ;  /* 0x0000000105007824 */ /* 0x000fca00078e0209 */
[----:B------:R-:W-:-:S05]  /*a8d0*/  LEA.HI.X R3, R4, R3, R0, 0x2, P0 ;  /* 0x0000000304037211 */ /* 0x000fca00000f1400 */
[----:B------:R2:W5:Y:S02]  /*a8e0*/  LDG.E R0, desc[UR54][R2.64] ;  /* 0x0000003602007981 */ /* 0x000564000c1e1900 */
.L_x_8134:
[----:B------:R-:W-:Y:S02]  /*a8f0*/  LEA R5, R17, UR40, 0x3 ;  /* 0x0000002811057c11 */ /* 0x000fe4000f8e18ff */
[----:B--2---:R-:W-:Y:S02]  /*a900*/  SHF.L.U32 R2, R19, 0x1f, RZ ;  /* 0x0000001f13027819 */ /* 0x004fe400000006ff */
[----:B------:R-:W-:Y:S02]  /*a910*/  ISETP.NE.AND P0, PT, R10, RZ, PT ;  /* 0x000000ff0a00720c */ /* 0x000fe40003f05270 */
[----:B------:R-:W2:Y:S02]  /*a920*/  SYNCS.PHASECHK.TRANS64.TRYWAIT P2, [R5+URZ+0x19c80], R2 ;  /* 0x019c8002050075a7 */ /* 0x000ea4000804017f */
[----:B--2---:R-:W-:Y:S09]  /*a930*/  @!P2 BRA `(.L_x_8135) ;  /* 0x0000002c0088a947 */ /* 0x004ff20003800000 */
.L_x_8206:
        /* <DEDUP_REMOVED lines=8> */
.L_x_8136:
[----:B------:R-:W-:Y:S01]  /*a9c0*/  IMAD R3, R17, 0x3000, R26 ;  /* 0x0000300011037824 */ /* 0x000fe200078e021a */
[----:B------:R-:W-:Y:S01]  /*a9d0*/  R2UR UR9, R5 ;  /* 0x00000000050972ca */ /* 0x000fe200000e0000 */
[----:B------:R-:W-:Y:S01]  /*a9e0*/  UIADD3 UR4, UP0, UR52, 0x470, URZ ;  /* 0x0000047034047890 */ /* 0x000fe2000ff1e03f */
[----:B------:R-:W-:Y:S01]  /*a9f0*/  LEA R7, R7, UR44, 0x7 ;  /* 0x0000002c07077c11 */ /* 0x000fe2000f8e38ff */
[----:B------:R-:W-:Y:S01]  /*aa00*/  UMOV UR10, URZ ;  /* 0x0000003f000a7c82 */ /* 0x000fe20008000000 */
[----:B------:R-:W-:Y:S01]  /*aa10*/  R2UR UR15, R3 ;  /* 0x00000000030f72ca */ /* 0x000fe200000e0000 */
[----:B------:R-:W-:Y:S01]  /*aa20*/  UIADD3.X UR5, URZ, UR53, URZ, UP0, !UPT ;  /* 0x000000353f057290 */ /* 0x000fe200087fe43f */
[----:B------:R-:W-:Y:S01]  /*aa30*/  R2UR UR12, R16 ;  /* 0x00000000100c72ca */ /* 0x000fe200000e0000 */
[----:B------:R-:W-:Y:S01]  /*aa40*/  UMOV UR6, 0x0 ;  /* 0x0000000000067882 */ /* 0x000fe20000000000 */
[----:B-----5:R-:W-:Y:S01]  /*aa50*/  R2UR UR13, R0 ;  /* 0x00000000000d72ca */ /* 0x020fe200000e0000 */
[----:B------:R-:W-:Y:S01]  /*aa60*/  UMOV UR7, 0x14f00000 ;  /* 0x14f0000000077882 */ /* 0x000fe20000000000 */
[----:B------:R-:W-:Y:S01]  /*aa70*/  R2UR UR11, R7 ;  /* 0x00000000070b72ca */ /* 0x000fe200000e0000 */
[----:B------:R-:W-:-:S02]  /*aa80*/  UMOV UR16, 0x20 ;  /* 0x0000002000107882 */ /* 0x000fc40000000000 */
[----:B------:R-:W-:-:S04]  /*aa90*/  UIADD3 UR9, UR9, 0x19c70, URZ ;  /* 0x00019c7009097890 */ /* 0x000fc8000fffe03f */
        /* <DEDUP_REMOVED lines=13> */
.L_x_8207:
[----:B------:R-:W-:Y:S05]  /*ab70*/  @P0 BRA `(.L_x_8138) ;  /* 0x00000000001c0947 */ /* 0x000fea0003800000 */
[----:B-1----:R-:W1:Y:S01]  /*ab80*/  S2R R4, SR_TID.X ;  /* 0x0000000000047919 */ /* 0x002e620000002100 */
[----:B--23--:R-:W-:-:S04]  /*ab90*/  IMAD.MOV.U32 R2, RZ, RZ, 0x3000 ;  /* 0x00003000ff027424 */ /* 0x00cfc800078e00ff */
[----:B------:R4:W-:Y:S01]  /*aba0*/  SYNCS.ARRIVE.TRANS64 RZ, [R5+URZ+0x19c30], R2 ;  /* 0x019c300205ff79a7 */ /* 0x0009e2000800003f */
[----:B-1----:R-:W-:-:S04]  /*abb0*/  LOP3.LUT R4, R4, 0x1f, RZ, 0xc0, !PT ;  /* 0x0000001f04047812 */ /* 0x002fc800078ec0ff */
[----:B------:R-:W-:-:S13]  /*abc0*/  ISETP.NE.AND P0, PT, R4, RZ, PT ;  /* 0x000000ff0400720c */ /* 0x000fda0003f05270 */
[----:B----4-:R-:W-:Y:S05]  /*abd0*/  @!P0 BRA `(.L_x_8138) ;  /* 0x0000000000048947 */ /* 0x010fea0003800000 */
[----:B------:R-:W-:Y:S01]  /*abe0*/  BPT.TRAP 0x1 ;  /* 0x000000040000795c */ /* 0x000fe20000300000 */
.L_x_8138:
        /* <DEDUP_REMOVED lines=16> */
[----:B----4-:R-:W-:Y:S01]  /*acf0*/  UMOV UR8, UR14 ;  /* 0x0000000e00087c82 */ /* 0x010fe20008000000 */
[----:B------:R-:W-:Y:S01]  /*ad00*/  UMOV UR10, UR16 ;  /* 0x00000010000a7c82 */ /* 0x000fe20008000000 */
[----:B------:R-:W-:Y:S01]  /*ad10*/  UMOV UR14, 0x40 ;  /* 0x00000040000e7882 */ /* 0x000fe20000000000 */
[----:B------:R4:W-:Y:S02]  /*ad20*/  UTMALDG.4D [UR8], [UR4], desc[UR6] ;  /* 0x00000608040075b4 */ /* 0x0009e40008019000 */
[----:B----4-:R-:W-:Y:S01]  /*ad30*/  UMOV UR8, UR15 ;  /* 0x0000000f00087c82 */ /* 0x010fe20008000000 */
[----:B------:R-:W-:Y:S02]  /*ad40*/  UMOV UR10, UR14 ;  /* 0x0000000e000a7c82 */ /* 0x000fe40008000000 */
[----:B------:R4:W-:Y:S02]  /*ad50*/  UTMALDG.4D [UR8], [UR4], desc[UR6] ;  /* 0x00000608040075b4 */ /* 0x0009e40008019000 */
[----:B----4-:R-:W-:Y:S01]  /*ad60*/  NOP ;  /* 0x0000000000007918 */ /* 0x010fe20000000000 */
.L_x_8133:
        /* <DEDUP_REMOVED lines=10> */
[----:B--23--:R-:W-:Y:S01]  /*ae10*/  @P0 IMAD.MOV.U32 R2, RZ, RZ, 0x4800 ;  /* 0x00004800ff020424 */ /* 0x00cfe200078e00ff */
        /* <DEDUP_REMOVED lines=20> */
.L_x_8131:
[----:B------:R-:W2:Y:S01]  /*af60*/  LDL.LU R3, [R1+0x4] ;  /* 0x0000040001037983 */ /* 0x000ea20000300800 */
[----:B------:R-:W-:Y:S01]  /*af70*/  BSSY B0, `(.L_x_8139) ;  /* 0x0000009000007945 */ /* 0x000fe20003800000 */
[----:B--2---:R-:W-:-:S05]  /*af80*/  VIADD R3, R3, 0x1 ;  /* 0x0000000103037836 */ /* 0x004fca0000000000 */
[----:B------:R-:W-:Y:S01]  /*af90*/  LEA.HI R2, R3, R3, RZ, 0x1 ;  /* 0x0000000303027211 */ /* 0x000fe200078f08ff */
[----:B------:R2:W-:Y:S03]  /*afa0*/  STL [R1+0x4], R3 ;  /* 0x0000040301007387 */ /* 0x0005e60000100800 */
[----:B------:R-:W-:-:S05]  /*afb0*/  LOP3.LUT R2, R2, 0xfffffffe, RZ, 0xc0, !PT ;  /* 0xfffffffe02027812 */ /* 0x000fca00078ec0ff */
[----:B------:R-:W-:-:S05]  /*afc0*/  IMAD.IADD R2, R3, 0x1, -R2 ;  /* 0x0000000103027824 */ /* 0x000fca00078e0a02 */
[----:B--2---:R-:W-:-:S04]  /*afd0*/  SHF.L.U32 R3, R2, 0x1f, RZ ;  /* 0x0000001f02037819 */ /* 0x004fc800000006ff */
[----:B------:R-:W2:Y:S02]  /*afe0*/  SYNCS.PHASECHK.TRANS64.TRYWAIT P0, [UR40+0x19c20], R3 ;  /* 0x019c2003ff0075a7 */ /* 0x000ea40008000168 */
[----:B--2---:R-:W-:Y:S05]  /*aff0*/  @!P0 BRA `(.L_x_8140) ;  /* 0x0000002800008947 */ /* 0x004fea0003800000 */
.L_x_8208:
[----:B------:R-:W-:Y:S05]  /*b000*/  BSYNC B0 ;  /* 0x0000000000007941 */ /* 0x000fea0003800000 */
.L_x_8139:
[----:B------:R-:W-:-:S06]  /*b010*/  UISETP.GE.AND UP0, UPT, UR43, 0x81, UPT ;  /* 0x000000812b00788c */ /* 0x000fcc000bf06270 */
[----:B------:R-:W-:-:S13]  /*b020*/  PLOP3.LUT P0, PT, PT, PT, UP0, 0x80, 0x0 ;  /* 0x000000000000781c */ /* 0x000fda0003f0f008 */
[----:B------:R-:W-:Y:S05]  /*b030*/  @!P0 BRA `(.L_x_8141) ;  /* 0x0000001000148947 */ /* 0x000fea0003800000 */
[----:B------:R-:W-:Y:S01]  /*b040*/  ULEA.HI.SX32 UR4, UR42, 0xfffffffe, 0x19 ;  /* 0xfffffffe2a047891 */ /* 0x000fe2000f8fca3f */
[----:B0-----:R-:W-:Y:S02]  /*b050*/  IMAD.MOV.U32 R8, RZ, RZ, R19 ;  /* 0x000000ffff087224 */ /* 0x001fe400078e0013 */
[----:B--2---:R-:W-:-:S03]  /*b060*/  IMAD.MOV.U32 R3, RZ, RZ, R17 ;  /* 0x000000ffff037224 */ /* 0x004fc600078e0011 */
[----:B------:R-:W-:-:S07]  /*b070*/  IMAD.U32 R2, RZ, RZ, UR4 ;  /* 0x00000004ff027e24 */ /* 0x000fce000f8e00ff */
.L_x_8165:
        /* <DEDUP_REMOVED lines=9> */
[----:B-1----:R-:W-:Y:S01]  /*b110*/  IMAD.MOV.U32 R4, RZ, RZ, R2 ;  /* 0x000000ffff047224 */ /* 0x002fe200078e0002 */
[----:B------:R-:W-:-:S04]  /*b120*/  ISETP.NE.U32.AND P0, PT, RZ, UR4, PT ;  /* 0x00000004ff007c0c */ /* 0x000fc8000bf05070 */
[----:B------:R-:W-:-:S13]  /*b130*/  ISETP.NE.AND.EX P0, PT, RZ, UR5, PT, P0 ;  /* 0x00000005ff007c0c */ /* 0x000fda000bf05300 */
[----:B------:R-:W-:Y:S05]  /*b140*/  @!P0 BRA `(.L_x_8144) ;  /* 0x0000000000488947 */ /* 0x000fea0003800000 */
[----:B------:R-:W0:Y:S01]  /*b150*/  LDC R9, c[0x0][0x41c] ;  /* 0x00010700ff097b82 */ /* 0x000e220000000800 */
[----:B------:R-:W-:Y:S01]  /*b160*/  IMAD.MOV.U32 R10, RZ, RZ, R2 ;  /* 0x000000ffff0a7224 */ /* 0x000fe200078e0002 */
[----:B------:R-:W-:Y:S02]  /*b170*/  ULDC.64 UR6, c[0x0][0x408] ;  /* 0x0001020000067ab9 */ /* 0x000fe40000000a00 */
[----:B------:R-:W-:-:S04]  /*b180*/  IMAD R7, R21, UR6, RZ ;  /* 0x0000000615077c24 */ /* 0x000fc8000f8e02ff */
[----:B------:R-:W-:Y:S01]  /*b190*/  IMAD R7, R20, UR7, R7 ;  /* 0x0000000714077c24 */ /* 0x000fe2000f8e0207 */
[----:B0-----:R-:W-:-:S13]  /*b1a0*/  ISETP.NE.AND P0, PT, R9, 0x1, PT ;  /* 0x000000010900780c */ /* 0x001fda0003f05270 */
[----:B------:R-:W0:Y:S02]  /*b1b0*/  @P0 LDC.64 R4, c[0x0][0x420] ;  /* 0x00010800ff040b82 */ /* 0x000e240000000a00 */
[----:B0-----:R-:W-:-:S05]  /*b1c0*/  @P0 IMAD.HI.U32 R4, R2, R4, RZ ;  /* 0x0000000402040227 */ /* 0x001fca00078e00ff */
[----:B------:R-:W-:-:S04]  /*b1d0*/  @P0 SHF.R.U32.HI R10, RZ, R5, R4 ;  /* 0x00000005ff0a0219 */ /* 0x000fc80000011604 */
[--C-:B------:R-:W-:Y:S01]  /*b1e0*/  SHF.R.S32.HI R5, RZ, 0x1f, R10.reuse ;  /* 0x0000001fff057819 */ /* 0x100fe2000001140a */
[----:B------:R-:W-:-:S04]  /*b1f0*/  IMAD.MOV.U32 R4, RZ, RZ, R10 ;  /* 0x000000ffff047224 */ /* 0x000fc800078e000a */
[----:B------:R-:W-:-:S04]  /*b200*/  IMAD.WIDE.U32 R4, R20, UR6, R4 ;  /* 0x0000000614047c25 */ /* 0x000fc8000f8e0004 */
[----:B------:R-:W-:Y:S01]  /*b210*/  IMAD.IADD R5, R7, 0x1, R5 ;  /* 0x0000000107057824 */ /* 0x000fe200078e0205 */
[----:B------:R-:W-:-:S04]  /*b220*/  LEA R6, P0, R4, UR4, 0x2 ;  /* 0x0000000404067c11 */ /* 0x000fc8000f8010ff */
[----:B------:R-:W-:-:S05]  /*b230*/  LEA.HI.X R7, R4, UR5, R5, 0x2, P0 ;  /* 0x0000000504077c11 */ /* 0x000fca00080f1405 */
[----:B------:R0:W5:Y:S01]  /*b240*/  LDG.E R0, desc[UR54][R6.64] ;  /* 0x0000003606007981 */ /* 0x000162000c1e1900 */
[----:B------:R-:W-:-:S04]  /*b250*/  IMAD.MOV R4, RZ, RZ, -R10 ;  /* 0x000000ffff047224 */ /* 0x000fc800078e0a0a */
[----:B------:R-:W-:-:S07]  /*b260*/  IMAD R4, R9, R4, R2 ;  /* 0x0000000409047224 */ /* 0x000fce00078e0202 */
.L_x_8144:
[----:B------:R-:W-:Y:S01]  /*b270*/  LEA R10, R17, UR40, 0x3 ;  /* 0x00000028110a7c11 */ /* 0x000fe2000f8e18ff */
[----:B------:R-:W1:Y:S01]  /*b280*/  S2R R5, SR_TID.X ;  /* 0x0000000000057919 */ /* 0x000e620000002100 */
[----:B------:R-:W-:Y:S01]  /*b290*/  SHF.L.U32 R13, R19, 0x1f, RZ ;  /* 0x0000001f130d7819 */ /* 0x000fe200000006ff */
[----:B------:R-:W-:Y:S03]  /*b2a0*/  BSSY B1, `(.L_x_8145) ;  /* 0x0000005000017945 */ /* 0x000fe60003800000 */
[----:B------:R-:W2:Y:S01]  /*b2b0*/  SYNCS.PHASECHK.TRANS64.TRYWAIT P0, [R10+URZ+0x19c80], R13 ;  /* 0x019c800d0a0075a7 */ /* 0x000ea2000800017f */
[----:B-1----:R-:W-:-:S04]  /*b2c0*/  LOP3.LUT R5, R5, 0x7f, RZ, 0xc0, !PT ;  /* 0x0000007f05057812 */ /* 0x002fc800078ec0ff */
[----:B------:R-:W-:Y:S01]  /*b2d0*/  ISETP.NE.AND P2, PT, R5, RZ, PT ;  /* 0x000000ff0500720c */ /* 0x000fe20003f45270 */
[----:B--2---:R-:W-:-:S12]  /*b2e0*/  @!P0 BRA `(.L_x_8146) ;  /* 0x0000002400588947 */ /* 0x004fd80003800000 */
.L_x_8209:
[----:B------:R-:W-:Y:S05]  /*b2f0*/  BSYNC B1 ;  /* 0x0000000000017941 */ /* 0x000fea0003800000 */
.L_x_8145:
        /* <DEDUP_REMOVED lines=9> */
.L_x_8148:
[----:B------:R-:W-:Y:S05]  /*b390*/  BSYNC B1 ;  /* 0x0000000000017941 */ /* 0x000fea0003800000 */
.L_x_8147:
[----:B------:R-:W-:Y:S01]  /*b3a0*/  IMAD.MOV.U32 R9, RZ, RZ, RZ ;  /* 0x000000ffff097224 */ /* 0x000fe200078e00ff */
[----:B------:R-:W-:Y:S01]  /*b3b0*/  R2UR UR12, R16 ;  /* 0x00000000100c72ca */ /* 0x000fe200000e0000 */
[----:B0-----:R-:W-:Y:S01]  /*b3c0*/  IMAD R7, R17, 0x3000, R26 ;  /* 0x0000300011077824 */ /* 0x001fe200078e021a */
[----:B------:R-:W-:Y:S01]  /*b3d0*/  UIADD3 UR4, UP0, UR52, 0x470, URZ ;  /* 0x0000047034047890 */ /* 0x000fe2000ff1e03f */
[----:B------:R-:W-:Y:S01]  /*b3e0*/  LEA R6, R4, UR44, 0x7 ;  /* 0x0000002c04067c11 */ /* 0x000fe2000f8e38ff */
[----:B------:R-:W-:Y:S01]  /*b3f0*/  VIADD R5, R10, 0x19c70 ;  /* 0x00019c700a057836 */ /* 0x000fe20000000000 */
[----:B------:R-:W-:Y:S01]  /*b400*/  R2UR UR10, R9 ;  /* 0x00000000090a72ca */ /* 0x000fe200000e0000 */
[----:B------:R-:W-:Y:S01]  /*b410*/  VIADD R4, R7, 0x9000 ;  /* 0x0000900007047836 */ /* 0x000fe20000000000 */
[----:B------:R-:W-:Y:S01]  /*b420*/  PLOP3.LUT P0, PT, PT, PT, PT, 0x80, 0x0 ;  /* 0x000000000000781c */ /* 0x000fe20003f0f070 */
[----:B------:R-:W-:Y:S01]  /*b430*/  UIADD3.X UR5, URZ, UR53, URZ, UP0, !UPT ;  /* 0x000000353f057290 */ /* 0x000fe200087fe43f */
[----:B------:R-:W-:Y:S01]  /*b440*/  UMOV UR6, 0x0 ;  /* 0x0000000000067882 */ /* 0x000fe20000000000 */
[----:B------:R-:W-:-:S10]  /*b450*/  UMOV UR7, 0x14f00000 ;  /* 0x14f0000000077882 */ /* 0x000fd40000000000 */
.L_x_8149:
        /* <DEDUP_REMOVED lines=16> */
.L_x_8150:
        /* <DEDUP_REMOVED lines=16> */
.L_x_8151:
        /* <DEDUP_REMOVED lines=12> */
.L_x_8210:
[----:B------:R-:W-:Y:S05]  /*b720*/  BSYNC B1 ;  /* 0x0000000000017941 */ /* 0x000fea0003800000 */
.L_x_8152:
        /* <DEDUP_REMOVED lines=11> */
.L_x_8155:
[----:B------:R-:W-:Y:S05]  /*b7e0*/  BSYNC B1 ;  /* 0x0000000000017941 */ /* 0x000fea0003800000 */
.L_x_8154:
[----:B------:R-:W-:Y:S01]  /*b7f0*/  R2UR UR6, R4 ;  /* 0x00000000040672ca */ /* 0x000fe200000e0000 */
[----:B------:R-:W-:Y:S01]  /*b800*/  UIADD3 UR4, UP0, UR52, 0x370, URZ ;  /* 0x0000037034047890 */ /* 0x000fe2000ff1e03f */
[----:B------:R-:W-:Y:S01]  /*b810*/  R2UR UR7, R5 ;  /* 0x00000000050772ca */ /* 0x000fe200000e0000 */
[----:B01----:R-:W-:Y:S01]  /*b820*/  VIADD R10, R10, 0x19c30 ;  /* 0x00019c300a0a7836 */ /* 0x003fe20000000000 */
[----:B------:R-:W-:Y:S01]  /*b830*/  R2UR UR12, R16 ;  /* 0x00000000100c72ca */ /* 0x000fe200000e0000 */
[----:B------:R-:W-:Y:S01]  /*b840*/  UIADD3.X UR5, URZ, UR53, URZ, UP0, !UPT ;  /* 0x000000353f057290 */ /* 0x000fe200087fe43f */
[----:B------:R-:W-:Y:S01]  /*b850*/  R2UR UR10, R9 ;  /* 0x00000000090a72ca */ /* 0x000fe200000e0000 */
[----:B------:R-:W-:Y:S01]  /*b860*/  VIADD R9, R7, 0x13800 ;  /* 0x0001380007097836 */ /* 0x000fe20000000000 */
[----:B------:R-:W-:-:S13]  /*b870*/  PLOP3.LUT P0, PT, PT, PT, PT, 0x80, 0x0 ;  /* 0x000000000000781c */ /* 0x000fda0003f0f070 */
.L_x_8156:
        /* <DEDUP_REMOVED lines=15> */
.L_x_8157:
        /* <DEDUP_REMOVED lines=15> */
.L_x_8158:
        /* <DEDUP_REMOVED lines=9> */
.L_x_8143:
[----:B------:R-:W-:Y:S05]  /*baf0*/  BSYNC B0 ;  /* 0x0000000000007941 */ /* 0x000fea0003800000 */
.L_x_8142:
[----:B------:R-:W-:-:S06]  /*bb00*/  UISETP.NE.AND UP0, UPT, UR41, 0x3, UPT ;  /* 0x000000032900788c */ /* 0x000fcc000bf05270 */
[----:B------:R-:W-:-:S13]  /*bb10*/  PLOP3.LUT P0, PT, PT, PT, UP0, 0x80, 0x0 ;  /* 0x000000000000781c */ /* 0x000fda0003f0f008 */
[----:B------:R-:W-:Y:S05]  /*bb20*/  @!P0 BRA `(.L_x_8159) ;  /* 0x0000000000048947 */ /* 0x000fea0003800000 */
[----:B------:R-:W-:Y:S01]  /*bb30*/  BPT.TRAP 0x1 ;  /* 0x000000040000795c */ /* 0x000fe20000300000 */
.L_x_8159:
[----:B------:R-:W-:Y:S01]  /*bb40*/  LOP3.LUT R5, R8, 0x1, RZ, 0x3c, !PT ;  /* 0x0000000108057812 */ /* 0x000fe200078e3cff */
[----:B-1----:R-:W-:Y:S01]  /*bb50*/  IMAD.U32 R4, RZ, RZ, UR50 ;  /* 0x00000032ff047e24 */ /* 0x002fe2000f8e00ff */
[----:B------:R-:W-:Y:S01]  /*bb60*/  LEA R12, R3, UR40, 0x3 ;  /* 0x00000028030c7c11 */ /* 0x000fe2000f8e18ff */
[----:B------:R-:W-:Y:S01]  /*bb70*/  BSSY B0, `(.L_x_8160) ;  /* 0x0000005000007945 */ /* 0x000fe20003800000 */
[----:B------:R-:W-:Y:S02]  /*bb80*/  SHF.L.U32 R5, R5, 0x1f, RZ ;  /* 0x0000001f05057819 */ /* 0x000fe400000006ff */
[----:B------:R-:W-:Y:S02]  /*bb90*/  ISETP.NE.AND P0, PT, R4, 0x3, PT ;  /* 0x000000030400780c */ /* 0x000fe40003f05270 */
[----:B------:R-:W0:Y:S02]  /*bba0*/  SYNCS.PHASECHK.TRANS64.TRYWAIT P2, [R12+URZ+0x19c70], R5 ;  /* 0x019c70050c0075a7 */ /* 0x000e24000804017f */
[----:B0-----:R-:W-:Y:S09]  /*bbb0*/  @!P2 BRA `(.L_x_8161) ;  /* 0x0000001c004ca947 */ /* 0x001ff20003800000 */
.L_x_8211:
[----:B------:R-:W-:Y:S05]  /*bbc0*/  BSYNC B0 ;  /* 0x0000000000007941 */ /* 0x000fea0003800000 */
.L_x_8160:
[----:B------:R-:W-:Y:S05]  /*bbd0*/  @!P0 BRA `(.L_x_8162) ;  /* 0x0000000000048947 */ /* 0x000fea0003800000 */
[----:B------:R-:W-:Y:S01]  /*bbe0*/  BPT.TRAP 0x1 ;  /* 0x000000040000795c */ /* 0x000fe20000300000 */
.L_x_8162:
[----:B0-----:R-:W-:Y:S01]  /*bbf0*/  SHF.L.U32 R5, R8, 0x1f, RZ ;  /* 0x0000001f08057819 */ /* 0x001fe200000006ff */
[----:B------:R-:W-:-:S03]  /*bc00*/  IMAD R3, R3, 0x3000, RZ ;  /* 0x0000300003037824 */ /* 0x000fc600078e02ff */
[----:B------:R-:W0:Y:S02]  /*bc10*/  SYNCS.PHASECHK.TRANS64.TRYWAIT P2, [R12+URZ+0x19c60], R5 ;  /* 0x019c60050c0075a7 */ /* 0x000e24000804017f */
[----:B0-----:R-:W-:Y:S05]  /*bc20*/  @!P2 BRA `(.L_x_8163) ;  /* 0x0000001c0044a947 */ /* 0x001fea0003800000 */
.L_x_8212:
[C---:B------:R-:W-:Y:S01]  /*bc30*/  LOP3.LUT R14, R3.reuse, R18, RZ, 0xfc, !PT ;  /* 0x00000012030e7212 */ /* 0x040fe200078efcff */
[----:B------:R-:W-:Y:S05]  /*bc40*/  WARPSYNC.ALL ;  /* 0x0000000000007948 */ /* 0x000fea0003800000 */
[----:B0-----:R-:W0:Y:S01]  /*bc50*/  LDSM.16.MT88.4 R4, [R14+UR40+0x9000] ;  /* 0x009000280e04783b */ /* 0x001e220008004200 */
[----:B------:R-:W-:-:S05]  /*bc60*/  VIADD R13, R3, 0x1000 ;  /* 0x00001000030d7836 */ /* 0x000fca0000000000 */
[----:B------:R-:W-:Y:S02]  /*bc70*/  LOP3.LUT R25, R13, R18, RZ, 0xfc, !PT ;  /* 0x000000120d197212 */ /* 0x000fe400078efcff */
[C-C-:B0-----:R-:W-:Y:S02]  /*bc80*/  PRMT R8, R4.reuse, 0x6420, R5.reuse ;  /* 0x0000642004087816 */ /* 0x141fe40000000005 */
[----:B------:R-:W-:Y:S02]  /*bc90*/  PRMT R9, R4, 0x7531, R5 ;  /* 0x0000753104097816 */ /* 0x000fe40000000005 */
[----:B------:R-:W-:Y:S02]  /*bca0*/  LOP3.LUT R4, R3, R22, RZ, 0xfc, !PT ;  /* 0x0000001603047212 */ /* 0x000fe400078efcff */
[C-C-:B------:R-:W-:Y:S02]  /*bcb0*/  PRMT R10, R6.reuse, 0x6420, R7.reuse ;  /* 0x00006420060a7816 */ /* 0x140fe40000000007 */
[----:B------:R-:W-:Y:S01]  /*bcc0*/  PRMT R11, R6, 0x7531, R7 ;  /* 0x00007531060b7816 */ /* 0x000fe20000000007 */
[----:B------:R-:W-:-:S05]  /*bcd0*/  IMAD.IADD R15, R27, 0x1, R4 ;  /* 0x000000011b0f7824 */ /* 0x000fca00078e0204 */
[----:B------:R-:W-:Y:S04]  /*bce0*/  STSM.16.M88.4 [R15], R8 ;  /* 0x000000080f007844 */ /* 0x000fe80000000200 */
[----:B------:R-:W0:Y:S02]  /*bcf0*/  LDSM.16.MT88.4 R4, [R25+UR40+0x9000] ;  /* 0x009000281904783b */ /* 0x000e240008004200 */
[C-C-:B0-----:R-:W-:Y:S02]  /*bd00*/  PRMT R8, R4.reuse, 0x6420, R5.reuse ;  /* 0x0000642004087816 */ /* 0x141fe40000000005 */
[----:B------:R-:W-:Y:S02]  /*bd10*/  PRMT R9, R4, 0x7531, R5 ;  /* 0x0000753104097816 */ /* 0x000fe40000000005 */
[----:B------:R-:W-:Y:S01]  /*bd20*/  LOP3.LUT R4, R13, R22, RZ, 0xfc, !PT ;  /* 0x000000160d047212 */ /* 0x000fe200078efcff */
[----:B------:R-:W-:Y:S01]  /*bd30*/  VIADD R13, R3, 0x2000 ;  /* 0x00002000030d7836 */ /* 0x000fe20000000000 */
[----:B------:R-:W-:-:S02]  /*bd40*/  PRMT R10, R6, 0x6420, R7 ;  /* 0x00006420060a7816 */ /* 0x000fc40000000007 */
[----:B------:R-:W-:Y:S01]  /*bd50*/  PRMT R11, R6, 0x7531, R7 ;  /* 0x00007531060b7816 */ /* 0x000fe20000000007 */
[----:B------:R-:W-:Y:S01]  /*bd60*/  IMAD.IADD R14, R27, 0x1, R4 ;  /* 0x000000011b0e7824 */ /* 0x000fe200078e0204 */
[----:B------:R-:W-:-:S04]  /*bd70*/  LOP3.LUT R15, R13, R18, RZ, 0xfc, !PT ;  /* 0x000000120d0f7212 */ /* 0x000fc800078efcff */
[----:B------:R-:W-:Y:S04]  /*bd80*/  STSM.16.M88.4 [R14], R8 ;  /* 0x000000080e007844 */ /* 0x000fe80000000200 */
[----:B------:R0:W1:Y:S02]  /*bd90*/  LDSM.16.MT88.4 R4, [R15+UR40+0x9000] ;  /* 0x009000280f04783b */ /* 0x0000640008004200 */
[----:B0-----:R-:W-:Y:S02]  /*bda0*/  IADD3 R15, R29, UR40, R3 ;  /* 0x000000281d0f7c10 */ /* 0x001fe4000fffe003 */
[----:B------:R-:W-:Y:S02]  /*bdb0*/  LOP3.LUT R14, R3, 0x800, R18, 0xfe, !PT ;  /* 0x00000800030e7812 */ /* 0x000fe400078efe12 */
[----:B-1----:R-:W-:-:S02]  /*bdc0*/  PRMT R8, R4, 0x6420, R5 ;  /* 0x0000642004087816 */ /* 0x002fc40000000005 */
[----:B------:R-:W-:Y:S02]  /*bdd0*/  PRMT R9, R4, 0x7531, R5 ;  /* 0x0000753104097816 */ /* 0x000fe40000000005 */
[----:B------:R-:W-:Y:S02]  /*bde0*/  LOP3.LUT R4, R13, R22, RZ, 0xfc, !PT ;  /* 0x000000160d047212 */ /* 0x000fe400078efcff */
[C-C-:B------:R-:W-:Y:S02]  /*bdf0*/  PRMT R10, R6.reuse, 0x6420, R7.reuse ;  /* 0x00006420060a7816 */ /* 0x140fe40000000007 */
[----:B------:R-:W-:Y:S01]  /*be00*/  PRMT R11, R6, 0x7531, R7 ;  /* 0x00007531060b7816 */ /* 0x000fe20000000007 */
[C---:B------:R-:W-:Y:S01]  /*be10*/  IMAD.IADD R25, R27.reuse, 0x1, R4 ;  /* 0x000000011b197824 */ /* 0x040fe200078e0204 */
[----:B------:R-:W-:-:S04]  /*be20*/  IADD3 R13, R27, R23, R3 ;  /* 0x000000171b0d7210 */ /* 0x000fc80007ffe003 */
[----:B------:R-:W-:Y:S04]  /*be30*/  STSM.16.M88.4 [R25], R8 ;  /* 0x0000000819007844 */ /* 0x000fe80000000200 */
[----:B------:R-:W0:Y:S02]  /*be40*/  LDSM.16.MT88.4 R4, [R14+UR40+0x9000] ;  /* 0x009000280e04783b */ /* 0x000e240008004200 */
[C-C-:B0-----:R-:W-:Y:S02]  /*be50*/  PRMT R8, R4.reuse, 0x6420, R5.reuse ;  /* 0x0000642004087816 */ /* 0x141fe40000000005 */
[----:B------:R-:W-:Y:S02]  /*be60*/  PRMT R9, R4, 0x7531, R5 ;  /* 0x0000753104097816 */ /* 0x000fe40000000005 */
[----:B------:R-:W-:-:S02]  /*be70*/  PRMT R10, R6, 0x6420, R7 ;  /* 0x00006420060a7816 */ /* 0x000fc40000000007 */
[----:B------:R-:W-:-:S05]  /*be80*/  PRMT R11, R6, 0x7531, R7 ;  /* 0x00007531060b7816 */ /* 0x000fca0000000007 */
        /* <DEDUP_REMOVED lines=22> */
.L_x_8164:
[----:B-1----:R-:W-:Y:S01]  /*bff0*/  SYNCS.ARRIVE.TRANS64.A1T0 RZ, [R12+URZ+0x19c50], RZ ;  /* 0x019c50ff0cff79a7 */ /* 0x002fe2000810003f */
[----:B------:R-:W-:Y:S01]  /*c000*/  BAR.SYNC.DEFER_BLOCKING 0x2, 0x80 ;  /* 0x0082000000007b1d */ /* 0x000fe20000010000 */
[----:B------:R-:W-:Y:S01]  /*c010*/  ISETP.GT.AND P0, PT, R2, RZ, PT ;  /* 0x000000ff0200720c */ /* 0x000fe20003f04270 */
[----:B------:R-:W-:Y:S02]  /*c020*/  @!P1 VIADD R3, R12, 0x19c80 ;  /* 0x00019c800c039836 */ /* 0x000fe40000000000 */
[----:B------:R-:W-:Y:S02]  /*c030*/  VIADD R2, R2, 0xffffffff ;  /* 0xffffffff02027836 */ /* 0x000fe40000000000 */
[----:B0-----:R-:W-:Y:S01]  /*c040*/  IMAD.MOV.U32 R8, RZ, RZ, R19 ;  /* 0x000000ffff087224 */ /* 0x001fe200078e0013 */
[----:B------:R-:W-:-:S04]  /*c050*/  @!P1 PRMT R3, RZ, 0x654, R3 ;  /* 0x00000654ff039816 */ /* 0x000fc80000000003 */
[----:B------:R0:W-:Y:S02]  /*c060*/  @!P1 SYNCS.ARRIVE.TRANS64.RED.A1T0 RZ, [R3+URZ], RZ ;  /* 0x000000ff03ff99a7 */ /* 0x0001e4000810043f */
[----:B0-----:R-:W-:Y:S01]  /*c070*/  IMAD.MOV.U32 R3, RZ, RZ, R17 ;  /* 0x000000ffff037224 */ /* 0x001fe200078e0011 */
[----:B------:R-:W-:Y:S06]  /*c080*/  @P0 BRA `(.L_x_8165) ;  /* 0xffffffec00fc0947 */ /* 0x000fec000383ffff */
.L_x_8141:
[----:B------:R-:W-:Y:S04]  /*c090*/  BSSY B0, `(.L_x_8166) ;  /* 0x000000e000007945 */ /* 0x000fe80003800000 */
[----:B------:R-:W-:Y:S05]  /*c0a0*/  @P1 BRA `(.L_x_8167) ;  /* 0x0000000000301947 */ /* 0x000fea0003800000 */
[----:B------:R-:W3:Y:S01]  /*c0b0*/  S2R R7, SR_LANEID ;  /* 0x0000000000077919 */ /* 0x000ee20000000000 */
[----:B------:R-:W-:Y:S01]  /*c0c0*/  VOTEU.ANY UR4, UPT, PT ;  /* 0x0000000000047886 */ /* 0x000fe200038e0100 */
[----:B--2---:R-:W2:Y:S01]  /*c0d0*/  LDC.64 R2, c[0x0][0xc38] ;  /* 0x00030e00ff027b82 */ /* 0x004ea20000000a00 */
[----:B------:R-:W3:Y:S08]  /*c0e0*/  FLO.U32 R0, UR4 ;  /* 0x0000000400007d00 */ /* 0x000ef000080e0000 */
[----:B------:R-:W2:Y:S01]  /*c0f0*/  POPC R5, UR4 ;  /* 0x0000000400057d09 */ /* 0x000ea20008000000 */
[----:B---3--:R-:W-:-:S13]  /*c100*/  ISETP.EQ.U32.AND P0, PT, R0, R7, PT ;  /* 0x000000070000720c */ /* 0x008fda0003f02070 */
[----:B--2---:R-:W2:Y:S01]  /*c110*/  @P0 ATOMG.E.ADD.STRONG.GPU PT, R3, desc[UR54][R2.64], R5 ;  /* 0x00000005020309a8 */ /* 0x004ea200081ee1f6 */
[----:B-1----:R-:W1:Y:S02]  /*c120*/  S2R R4, SR_LTMASK ;  /* 0x0000000000047919 */ /* 0x002e640000003900 */
[----:B-1----:R-:W-:-:S04]  /*c130*/  LOP3.LUT R4, R4, UR4, RZ, 0xc0, !PT ;  /* 0x0000000404047c12 */ /* 0x002fc8000f8ec0ff */
[----:B------:R-:W1:Y:S01]  /*c140*/  POPC R7, R4 ;  /* 0x0000000400077309 */ /* 0x000e620000000000 */
[----:B--2---:R-:W1:Y:S02]  /*c150*/  SHFL.IDX PT, R0, R3, R0, 0x1f ;  /* 0x00001f0003007589 */ /* 0x004e6400000e0000 */
[----:B-1----:R-:W-:-:S07]  /*c160*/  IADD3 R24, R0, UR49, R7 ;  /* 0x0000003100187c10 */ /* 0x002fce000fffe007 */
.L_x_8167:
[----:B------:R-:W-:Y:S05]  /*c170*/  BSYNC B0 ;  /* 0x0000000000007941 */ /* 0x000fea0003800000 */
.L_x_8166:
[----:B------:R-:W-:-:S06]  /*c180*/  UISETP.NE.AND UP0, UPT, UR41, 0x3, UPT ;  /* 0x000000032900788c */ /* 0x000fcc000bf05270 */
[----:B------:R-:W-:-:S13]  /*c190*/  PLOP3.LUT P0, PT, PT, PT, UP0, 0x80, 0x0 ;  /* 0x000000000000781c */ /* 0x000fda0003f0f008 */
[----:B------:R-:W-:Y:S05]  /*c1a0*/  @!P0 BRA `(.L_x_8168) ;  /* 0x0000000000048947 */ /* 0x000fea0003800000 */
[----:B------:R-:W-:Y:S01]  /*c1b0*/  BPT.TRAP 0x1 ;  /* 0x000000040000795c */ /* 0x000fe20000300000 */
.L_x_8168:
[----:B--2---:R-:W-:Y:S01]  /*c1c0*/  LOP3.LUT R3, R19, 0x1, RZ, 0x3c, !PT ;  /* 0x0000000113037812 */ /* 0x004fe200078e3cff */
[----:B------:R-:W-:Y:S01]  /*c1d0*/  IMAD.U32 R0, RZ, RZ, UR50 ;  /* 0x00000032ff007e24 */ /* 0x000fe2000f8e00ff */
[----:B------:R-:W-:Y:S01]  /*c1e0*/  LEA R2, R17, UR40, 0x3 ;  /* 0x0000002811027c11 */ /* 0x000fe2000f8e18ff */
[----:B------:R-:W-:Y:S01]  /*c1f0*/  BSSY B0, `(.L_x_8169) ;  /* 0x0000005000007945 */ /* 0x000fe20003800000 */
[----:B------:R-:W-:Y:S02]  /*c200*/  SHF.L.U32 R3, R3, 0x1f, RZ ;  /* 0x0000001f03037819 */ /* 0x000fe400000006ff */
[----:B------:R-:W-:Y:S02]  /*c210*/  ISETP.NE.AND P2, PT, R0, 0x3, PT ;  /* 0x000000030000780c */ /* 0x000fe40003f45270 */
[----:B------:R-:W2:Y:S02]  /*c220*/  SYNCS.PHASECHK.TRANS64.TRYWAIT P0, [R2+URZ+0x19c70], R3 ;  /* 0x019c7003020075a7 */ /* 0x000ea4000800017f */
[----:B--2---:R-:W-:Y:S09]  /*c230*/  @!P0 BRA `(.L_x_8170) ;  /* 0x0000001400d48947 */ /* 0x004ff20003800000 */
.L_x_8213:
[----:B------:R-:W-:Y:S05]  /*c240*/  BSYNC B0 ;  /* 0x0000000000007941 */ /* 0x000fea0003800000 */
.L_x_8169:
[----:B------:R-:W-:Y:S05]  /*c250*/  @!P2 BRA `(.L_x_8171) ;  /* 0x000000000004a947 */ /* 0x000fea0003800000 */
[----:B------:R-:W-:Y:S01]  /*c260*/  BPT.TRAP 0x1 ;  /* 0x000000040000795c */ /* 0x000fe20000300000 */
.L_x_8171:
[----:B--2---:R-:W-:Y:S01]  /*c270*/  SHF.L.U32 R3, R19, 0x1f, RZ ;  /* 0x0000001f13037819 */ /* 0x004fe200000006ff */
[----:B------:R-:W-:-:S03]  /*c280*/  IMAD R0, R17, 0x3000, RZ ;  /* 0x0000300011007824 */ /* 0x000fc600078e02ff */
[----:B------:R-:W2:Y:S02]  /*c290*/  SYNCS.PHASECHK.TRANS64.TRYWAIT P0, [R2+URZ+0x19c60], R3 ;  /* 0x019c6003020075a7 */ /* 0x000ea4000800017f */
[----:B--2---:R-:W-:Y:S05]  /*c2a0*/  @!P0 BRA `(.L_x_8172) ;  /* 0x0000001400cc8947 */ /* 0x004fea0003800000 */
.L_x_8214:
[C---:B--2---:R-:W-:Y:S01]  /*c2b0*/  LOP3.LUT R3, R0.reuse, R18, RZ, 0xfc, !PT ;  /* 0x0000001200037212 */ /* 0x044fe200078efcff */
[----:B------:R-:W-:Y:S05]  /*c2c0*/  WARPSYNC.ALL ;  /* 0x0000000000007948 */ /* 0x000fea0003800000 */
[----:B-1----:R-:W0:Y:S01]  /*c2d0*/  LDSM.16.MT88.4 R4, [R3+UR40+0x9000] ;  /* 0x009000280304783b */ /* 0x002e220008004200 */
        /* <DEDUP_REMOVED lines=57> */
.L_x_8173:
[----:B-1----:R-:W-:Y:S01]  /*c670*/  SYNCS.ARRIVE.TRANS64.A1T0 RZ, [R2+URZ+0x19c50], RZ ;  /* 0x019c50ff02ff79a7 */ /* 0x002fe2000810003f */
[----:B------:R-:W-:Y:S02]  /*c680*/  @!P1 VIADD R0, R2, 0x19c80 ;  /* 0x00019c8002009836 */ /* 0x000fe40000000000 */
[----:B------:R-:W-:-:S03]  /*c690*/  VIADD R17, R17, 0x1 ;  /* 0x0000000111117836 */ /* 0x000fc60000000000 */
[----:B------:R-:W-:Y:S01]  /*c6a0*/  @!P1 PRMT R0, RZ, 0x654, R0 ;  /* 0x00000654ff009816 */ /* 0x000fe20000000000 */
[----:B------:R-:W-:Y:S01]  /*c6b0*/  BAR.SYNC.DEFER_BLOCKING 0x2, 0x80 ;  /* 0x0082000000007b1d */ /* 0x000fe20000010000 */
[----:B------:R-:W-:-:S04]  /*c6c0*/  ISETP.NE.AND P0, PT, R17, 0x2, PT ;  /* 0x000000021100780c */ /* 0x000fc80003f05270 */
[----:B------:R-:W-:Y:S01]  /*c6d0*/  SEL R17, R17, RZ, P0 ;  /* 0x000000ff11117207 */ /* 0x000fe20000000000 */
[----:B------:R1:W-:Y:S02]  /*c6e0*/  @!P1 SYNCS.ARRIVE.TRANS64.RED.A1T0 RZ, [R0+URZ], RZ ;  /* 0x000000ff00ff99a7 */ /* 0x0003e4000810043f */
[----:B-1----:R-:W-:-:S04]  /*c6f0*/  SEL R0, RZ, 0x1, P0 ;  /* 0x00000001ff007807 */ /* 0x002fc80000000000 */
[----:B------:R-:W-:-:S07]  /*c700*/  LOP3.LUT R19, R19, R0, RZ, 0x3c, !PT ;  /* 0x0000000013137212 */ /* 0x000fce00078e3cff */
.L_x_8125:
[----:B------:R-:W-:Y:S05]  /*c710*/  BSYNC B6 ;  /* 0x0000000000067941 */ /* 0x000fea0003800000 */
.L_x_8123:
[----:B------:R-:W2:Y:S02]  /*c720*/  LDL R0, [R1+0x8] ;  /* 0x0000080001007983 */ /* 0x000ea40000100800 */
[----:B--2---:R-:W-:-:S13]  /*c730*/  ISETP.NE.AND P0, PT, R0, RZ, PT ;  /* 0x000000ff0000720c */ /* 0x004fda0003f05270 */
[----:B------:R-:W-:Y:S05]  /*c740*/  @!P0 BRA `(.L_x_8174) ;  /* 0x0000000000248947 */ /* 0x000fea0003800000 */
[----:B------:R-:W1:Y:S08]  /*c750*/  S2UR UR5, SR_CgaCtaId ;  /* 0x00000000000579c3 */ /* 0x000e700000008800 */
[----:B------:R-:W-:Y:S06]  /*c760*/  BAR.SYNC.DEFER_BLOCKING 0x5, 0x200 ;  /* 0x0148000000007b1d */ /* 0x000fec0000010000 */
[----:B------:R-:W-:-:S02]  /*c770*/  UMOV UR4, 0x400 ;  /* 0x0000040000047882 */ /* 0x000fc40000000000 */
[----:B-1----:R-:W-:-:S09]  /*c780*/  ULEA UR4, UR5, UR4, 0x18 ;  /* 0x0000000405047291 */ /* 0x002fd2000f8ec03f */
[----:B0-----:R-:W0:Y:S02]  /*c790*/  LDS.128 R24, [UR4+0x19cd0] ;  /* 0x019cd004ff187984 */ /* 0x001e240008000c00 */
[----:B0-----:R-:W-:Y:S02]  /*c7a0*/  R2UR UR51, R27 ;  /* 0x000000001b3372ca */ /* 0x001fe400000e0000 */
[----:B------:R-:W-:Y:S01]  /*c7b0*/  R2UR UR38, R26 ;  /* 0x000000001a2672ca */ /* 0x000fe200000e0000 */
[----:B------:R-:W-:Y:S06]  /*c7c0*/  BAR.ARV 0x4, 0x200 ;  /* 0x0108000000007b1d */ /* 0x000fec0000002000 */
[----:B------:R-:W-:Y:S08]  /*c7d0*/  BRA `(.L_x_8175) ;  /* 0x0000000800247947 */ /* 0x000ff00003800000 */
.L_x_8174:
[----:B------:R-:W0:Y:S01]  /*c7e0*/  S2R R0, SR_TID.X ;  /* 0x0000000000007919 */ /* 0x000e220000002100 */
[----:B------:R-:W-:Y:S01]  /*c7f0*/  ULDC UR4, c[0x0][0xc14] ;  /* 0x0003050000047ab9 */ /* 0x000fe20000000800 */
[----:B0-----:R-:W-:Y:S01]  /*c800*/  LOP3.LUT R8, R0, 0x1f, RZ, 0xc0, !PT ;  /* 0x0000001f00087812 */ /* 0x001fe200078ec0ff */
[----:B------:R-:W-:-:S03]  /*c810*/  IMAD.MOV.U32 R0, RZ, RZ, RZ ;  /* 0x000000ffff007224 */ /* 0x000fc600078e00ff */
[C---:B------:R-:W-:Y:S01]  /*c820*/  ISETP.NE.AND P0, PT, R8.reuse, 0x1f, PT ;  /* 0x0000001f0800780c */ /* 0x040fe20003f05270 */
[----:B------:R-:W-:-:S05]  /*c830*/  VIADD R5, R8, UR51 ;  /* 0x0000003308057c36 */ /* 0x000fca0008000000 */
        /* <DEDUP_REMOVED lines=16> */
[----:B------:R-:W-:Y:S04]  /*c940*/  SHFL.IDX PT, R5, R24, RZ, 0x1f ;  /* 0x00001fff18057589 */ /* 0x000fe800000e0000 */
        /* <DEDUP_REMOVED lines=15> */
[----:B------:R-:W-:Y:S05]  /*ca40*/  @P6 BRA `(.L_x_8176) ;  /* 0x0000000000906947 */ /* 0x000fea0003800000 */
.L_x_8180:
[----:B------:R-:W-:-:S04]  /*ca50*/  UIADD3 UR51, UR51, 0x1f, URZ ;  /* 0x0000001f33337890 */ /* 0x000fc8000fffe03f */
[----:B------:R-:W-:-:S06]  /*ca60*/  UISETP.GE.AND UP0, UPT, UR51, UR4, UPT ;  /* 0x000000043300728c */ /* 0x000fcc000bf06270 */
[----:B------:R-:W-:-:S13]  /*ca70*/  PLOP3.LUT P6, PT, PT, PT, UP0, 0x40, 0x0 ;  /* 0x000000000000781c */ /* 0x000fda0003fce808 */
[----:B------:R-:W-:Y:S05]  /*ca80*/  @!P6 BRA `(.L_x_8177) ;  /* 0x000000040034e947 */ /* 0x000fea0003800000 */
[----:B------:R-:W0:Y:S01]  /*ca90*/  S2R R0, SR_TID.X ;  /* 0x0000000000007919 */ /* 0x000e220000002100 */
[----:B------:R-:W-:Y:S01]  /*caa0*/  BSSY B0, `(.L_x_8178) ;  /* 0x0000009000007945 */ /* 0x000fe20003800000 */
[----:B0-----:R-:W-:-:S05]  /*cab0*/  LOP3.LUT R0, R0, 0x1f, RZ, 0xc0, !PT ;  /* 0x0000001f00007812 */ /* 0x001fca00078ec0ff */
[----:B------:R-:W-:Y:S02]  /*cac0*/  VIADD R7, R0, UR51 ;  /* 0x0000003300077c36 */ /* 0x000fe40008000000 */
[----:B------:R-:W-:-:S03]  /*cad0*/  IMAD.MOV.U32 R0, RZ, RZ, RZ ;  /* 0x000000ffff007224 */ /* 0x000fc600078e00ff */
[----:B------:R-:W-:-:S13]  /*cae0*/  ISETP.GE.OR P6, PT, R7, UR4, !P0 ;  /* 0x0000000407007c0c */ /* 0x000fda000c7c6670 */
[----:B------:R-:W-:Y:S05]  /*caf0*/  @P6 BRA `(.L_x_8179) ;  /* 0x00000000000c6947 */ /* 0x000fea0003800000 */
[----:B------:R-:W0:Y:S02]  /*cb00*/  LDC.64 R2, c[0x0][0xc58] ;  /* 0x00031600ff027b82 */ /* 0x000e240000000a00 */
[----:B0-----:R-:W-:-:S05]  /*cb10*/  IMAD.WIDE R2, R7, 0x4, R2 ;  /* 0x0000000407027825 */ /* 0x001fca00078e0202 */
[----:B------:R0:W5:Y:S02]  /*cb20*/  LDG.E R0, desc[UR54][R2.64] ;  /* 0x0000003602007981 */ /* 0x000164000c1e1900 */
.L_x_8179:
[----:B------:R-:W-:Y:S05]  /*cb30*/  BSYNC B0 ;  /* 0x0000000000007941 */ /* 0x000fea0003800000 */
.L_x_8178:
        /* <DEDUP_REMOVED lines=21> */
.L_x_8176:
        /* <DEDUP_REMOVED lines=18> */
.L_x_8181:
[--C-:B-12---:R-:W-:Y:S01]  /*cdb0*/  IMAD.MOV R3, RZ, RZ, -R9.reuse ;  /* 0x000000ffff037224 */ /* 0x106fe200078e0a09 */
[----:B------:R-:W-:Y:S01]  /*cdc0*/  UIADD3 UR51, UR4, UR51, URZ ;  /* 0x0000003304337290 */ /* 0x000fe2000fffe03f */
[----:B---3--:R-:W-:Y:S02]  /*cdd0*/  IMAD R24, R7, R2, R24 ;  /* 0x0000000207187224 */ /* 0x008fe400078e0218 */
[----:B------:R-:W-:Y:S02]  /*cde0*/  IMAD R6, R3, R4, RZ ;  /* 0x0000000403067224 */ /* 0x000fe400078e02ff */
[----:B------:R-:W-:Y:S02]  /*cdf0*/  IMAD.MOV.U32 R2, RZ, RZ, RZ ;  /* 0x000000ffff027224 */ /* 0x000fe400078e00ff */
[----:B------:R-:W-:Y:S02]  /*ce00*/  IMAD.MOV.U32 R3, RZ, RZ, R9 ;  /* 0x000000ffff037224 */ /* 0x000fe400078e0009 */
[----:B------:R-:W-:-:S02]  /*ce10*/  IMAD.IADD R25, R5, 0x1, -R24 ;  /* 0x0000000105197824 */ /* 0x000fc400078e0a18 */
[----:B------:R-:W-:Y:S01]  /*ce20*/  IMAD.HI.U32 R9, R9, R6, R2 ;  /* 0x0000000609097227 */ /* 0x000fe200078e0002 */
[----:B------:R-:W-:Y:S02]  /*ce30*/  IABS R3, R0 ;  /* 0x0000000000037213 */ /* 0x000fe40000000000 */
[----:B------:R-:W-:-:S03]  /*ce40*/  IABS R2, R25 ;  /* 0x0000001900027213 */ /* 0x000fc60000000000 */
[----:B------:R-:W-:Y:S02]  /*ce50*/  IMAD.MOV R3, RZ, RZ, -R3 ;  /* 0x000000ffff037224 */ /* 0x000fe400078e0a03 */
        /* <DEDUP_REMOVED lines=14> */
[----:B------:R-:W-:Y:S01]  /*cf40*/  IMAD R25, R0, R9, R25 ;  /* 0x0000000900197224 */ /* 0x000fe200078e0219 */
[----:B------:R-:W-:Y:S09]  /*cf50*/  BRA `(.L_x_8182) ;  /* 0x0000000000107947 */ /* 0x000ff20003800000 */
.L_x_8177:
[----:B------:R-:W-:Y:S01]  /*cf60*/  IMAD.MOV.U32 R24, RZ, RZ, R5 ;  /* 0x000000ffff187224 */ /* 0x000fe200078e0005 */
[----:B------:R-:W-:Y:S01]  /*cf70*/  ULDC UR51, c[0x0][0xc14] ;  /* 0x0003050000337ab9 */ /* 0x000fe20000000800 */
[----:B------:R-:W-:Y:S01]  /*cf80*/  IMAD.MOV.U32 R25, RZ, RZ, RZ ;  /* 0x000000ffff197224 */ /* 0x000fe200078e00ff */
[----:B------:R-:W-:-:S06]  /*cf90*/  UMOV UR38, URZ ;  /* 0x0000003f00267c82 */ /* 0x000fcc0008000000 */
.L_x_8182:
[----:B------:R-:W1:Y:S01]  /*cfa0*/  S2R R0, SR_TID.X ;  /* 0x0000000000007919 */ /* 0x000e620000002100 */
[----:B------:R-:W-:Y:S02]  /*cfb0*/  IMAD.U32 R6, RZ, RZ, UR38 ;  /* 0x00000026ff067e24 */ /* 0x000fe4000f8e00ff */
[----:B------:R-:W-:Y:S01]  /*cfc0*/  IMAD.U32 R7, RZ, RZ, UR51 ;  /* 0x00000033ff077e24 */ /* 0x000fe2000f8e00ff */
[----:B------:R-:W-:Y:S01]  /*cfd0*/  BAR.SYNC.DEFER_BLOCKING 0x4, 0x200 ;  /* 0x0108000000007b1d */ /* 0x000fe20000010000 */
[----:B------:R-:W-:Y:S02]  /*cfe0*/  IMAD.MOV.U32 R4, RZ, RZ, R24 ;  /* 0x000000ffff047224 */ /* 0x000fe400078e0018 */
[----:B------:R-:W-:Y:S01]  /*cff0*/  IMAD.MOV.U32 R5, RZ, RZ, R25 ;  /* 0x000000ffff057224 */ /* 0x000fe200078e0019 */
[----:B-1----:R-:W-:-:S04]  /*d000*/  LOP3.LUT R0, R0, 0x1f, RZ, 0xc0, !PT ;  /* 0x0000001f00007812 */ /* 0x002fc800078ec0ff */
[----:B------:R-:W-:-:S13]  /*d010*/  ISETP.NE.AND P0, PT, R0, RZ, PT ;  /* 0x000000ff0000720c */ /* 0x000fda0003f05270 */
[----:B------:R-:W1:Y:S01]  /*d020*/  @!P0 S2R R3, SR_CgaCtaId ;  /* 0x0000000000038919 */ /* 0x000e620000008800 */
[----:B------:R-:W-:-:S04]  /*d030*/  @!P0 MOV R0, 0x400 ;  /* 0x0000040000008802 */ /* 0x000fc80000000f00 */
[----:B-1----:R-:W-:-:S05]  /*d040*/  @!P0 LEA R0, R3, R0, 0x18 ;  /* 0x0000000003008211 */ /* 0x002fca00078ec0ff */
[----:B------:R1:W-:Y:S01]  /*d050*/  @!P0 STS.128 [R0+0x19cd0], R4 ;  /* 0x019cd00400008388 */ /* 0x0003e20000000c00 */
[----:B------:R-:W-:Y:S06]  /*d060*/  BAR.ARV 0x5, 0x200 ;  /* 0x0148000000007b1d */ /* 0x000fec0000002000 */
.L_x_8175:
[----:B------:R-:W-:Y:S02]  /*d070*/  ULDC UR4, c[0x0][0xc14] ;  /* 0x0003050000047ab9 */ /* 0x000fe40000000800 */
[----:B------:R-:W-:-:S06]  /*d080*/  UISETP.GE.AND UP0, UPT, UR51, UR4, UPT ;  /* 0x000000043300728c */ /* 0x000fcc000bf06270 */
[----:B------:R-:W-:-:S13]  /*d090*/  PLOP3.LUT P0, PT, PT, PT, UP0, 0x80, 0x0 ;  /* 0x000000000000781c */ /* 0x000fda0003f0f008 */
[----:B------:R-:W-:Y:S05]  /*d0a0*/  @!P0 BRA `(.L_x_8183) ;  /* 0xffffffc800188947 */ /* 0x000fea000383ffff */
.L_x_8121:
[----:B-1----:R-:W2:Y:S01]  /*d0b0*/  LDL.LU R0, [R1+0x4] ;  /* 0x0000040001007983 */ /* 0x002ea20000300800 */
[----:B------:R-:W-:Y:S01]  /*d0c0*/  BSSY B0, `(.L_x_8184) ;  /* 0x000000b000007945 */ /* 0x000fe20003800000 */
[----:B------:R-:W1:Y:S01]  /*d0d0*/  S2R R5, SR_CgaCtaId ;  /* 0x0000000000057919 */ /* 0x000e620000008800 */
[----:B--2---:R-:W-:-:S05]  /*d0e0*/  VIADD R0, R0, 0x1 ;  /* 0x0000000100007836 */ /* 0x004fca0000000000 */
[----:B0-----:R-:W-:-:S04]  /*d0f0*/  LEA.HI R2, R0, R0, RZ, 0x1 ;  /* 0x0000000000027211 */ /* 0x001fc800078f08ff */
[----:B------:R-:W-:Y:S02]  /*d100*/  LOP3.LUT R3, R2, 0xfffffffe, RZ, 0xc0, !PT ;  /* 0xfffffffe02037812 */ /* 0x000fe400078ec0ff */
[----:B------:R-:W-:-:S03]  /*d110*/  MOV R2, 0x400 ;  /* 0x0000040000027802 */ /* 0x000fc60000000f00 */
[----:B------:R-:W-:Y:S01]  /*d120*/  IMAD.IADD R0, R0, 0x1, -R3 ;  /* 0x0000000100007824 */ /* 0x000fe200078e0a03 */
[----:B-1----:R-:W-:-:S04]  /*d130*/  LEA R8, R5, R2, 0x18 ;  /* 0x0000000205087211 */ /* 0x002fc800078ec0ff */
[----:B------:R-:W-:-:S04]  /*d140*/  SHF.L.U32 R0, R0, 0x1f, RZ ;  /* 0x0000001f00007819 */ /* 0x000fc800000006ff */
[----:B------:R-:W0:Y:S02]  /*d150*/  SYNCS.PHASECHK.TRANS64.TRYWAIT P0, [R8+URZ+0x19c20], R0 ;  /* 0x019c2000080075a7 */ /* 0x000e24000800017f */
[----:B0-----:R-:W-:Y:S05]  /*d160*/  @!P0 BRA `(.L_x_8185) ;  /* 0x0000000800308947 */ /* 0x001fea0003800000 */
.L_x_8215:
[----:B------:R-:W-:Y:S05]  /*d170*/  BSYNC B0 ;  /* 0x0000000000007941 */ /* 0x000fea0003800000 */
.L_x_8184:
[----:B------:R-:W-:-:S03]  /*d180*/  UMOV UR4, 0xffffffff ;  /* 0xffffffff00047882 */ /* 0x000fc60000000000 */
[----:B------:R-:W-:Y:S05]  /*d190*/  BRA.DIV UR4, `(.L_x_8186) ;  /* 0x0000000a04387947 */ /* 0x000fea000b800000 */
[----:B0-----:R-:W0:Y:S02]  /*d1a0*/  S2R R0, SR_TID.X ;  /* 0x0000000000007919 */ /* 0x001e240000002100 */
[----:B0-----:R-:W-:-:S04]  /*d1b0*/  SHF.R.U32.HI R0, RZ, 0x5, R0 ;  /* 0x00000005ff007819 */ /* 0x001fc80000011600 */
[----:B------:R-:W-:-:S05]  /*d1c0*/  LOP3.LUT R0, R0, 0x3, RZ, 0xc0, !PT ;  /* 0x0000000300007812 */ /* 0x000fca00078ec0ff */
[----:B------:R0:W1:Y:S02]  /*d1d0*/  SHFL.IDX PT, R14, R0, RZ, 0x1f ;  /* 0x00001fff000e7589 */ /* 0x00006400000e0000 */
.L_x_8218:
[----:B-1----:R-:W-:Y:S01]  /*d1e0*/  ISETP.NE.AND P0, PT, R14, RZ, PT ;  /* 0x000000ff0e00720c */ /* 0x002fe20003f05270 */
[----:B------:R-:W-:-:S12]  /*d1f0*/  BSSY B0, `(.L_x_8187) ;  /* 0x000002b000007945 */ /* 0x000fd80003800000 */
[----:B------:R-:W-:Y:S05]  /*d200*/  @P0 BRA `(.L_x_8188) ;  /* 0x0000000000a40947 */ /* 0x000fea0003800000 */
[----:B------:R-:W-:-:S03]  /*d210*/  UMOV UR4, 0xffffffff ;  /* 0xffffffff00047882 */ /* 0x000fc60000000000 */
[----:B------:R-:W-:Y:S05]  /*d220*/  BRA.DIV UR4, `(.L_x_8189) ;  /* 0x0000000a04487947 */ /* 0x000fea000b800000 */
[----:B------:R-:W-:-:S13]  /*d230*/  ELECT P6, URZ, PT ;  /* 0x00000000003f782f */ /* 0x000fda00038c0000 */
.L_x_8221:
[----:B------:R-:W-:Y:S05]  /*d240*/  @!P6 BRA `(.L_x_8188) ;  /* 0x000000000094e947 */ /* 0x000fea0003800000 */
[----:B------:R-:W-:-:S06]  /*d250*/  ULOP3.LUT UR4, UR48, 0x2, URZ, 0xfc, !UPT ;  /* 0x0000000230047892 */ /* 0x000fcc000f8efc3f */
[----:B0-----:R-:W-:-:S05]  /*d260*/  IMAD.U32 R0, RZ, RZ, UR4 ;  /* 0x00000004ff007e24 */ /* 0x001fca000f8e00ff */
[----:B------:R-:W-:-:S13]  /*d270*/  ISETP.NE.AND P0, PT, R0, 0x3, PT ;  /* 0x000000030000780c */ /* 0x000fda0003f05270 */
[----:B------:R-:W-:Y:S05]  /*d280*/  @!P0 BRA `(.L_x_8190) ;  /* 0x0000000000048947 */ /* 0x000fea0003800000 */
[----:B------:R-:W-:Y:S01]  /*d290*/  BPT.TRAP 0x1 ;  /* 0x000000040000795c */ /* 0x000fe20000300000 */
.L_x_8190:
[----:B------:R-:W-:Y:S01]  /*d2a0*/  VIADD R0, R8, 0x19c40 ;  /* 0x00019c4008007836 */ /* 0x000fe20000000000 */
[----:B------:R-:W-:Y:S01]  /*d2b0*/  SHF.L.U32 R3, R19, 0x1f, RZ ;  /* 0x0000001f13037819 */ /* 0x000fe200000006ff */
[C---:B------:R-:W-:Y:S02]  /*d2c0*/  VIADD R2, R17.reuse, 0x1 ;  /* 0x0000000111027836 */ /* 0x040fe40000000000 */
[----:B------:R-:W-:-:S03]  /*d2d0*/  IMAD R6, R17, 0x8, R0 ;  /* 0x0000000811067824 */ /* 0x000fc600078e0200 */
        /* <DEDUP_REMOVED lines=8> */
.L_x_8222:
[----:B------:R-:W1:Y:S02]  /*d360*/  SYNCS.PHASECHK.TRANS64.TRYWAIT P1, [R7+URZ], R0 ;  /* 0x00000000070075a7 */ /* 0x000e64000802017f */
[----:B-1----:R-:W-:Y:S05]  /*d370*/  @!P1 BRA `(.L_x_8192) ;  /* 0x0000000800289947 */ /* 0x002fea0003800000 */
.L_x_8223:
[----:B------:R-:W-:Y:S05]  /*d380*/  @!P0 BRA `(.L_x_8193) ;  /* 0x0000000000048947 */ /* 0x000fea0003800000 */
[----:B------:R-:W-:Y:S01]  /*d390*/  BPT.TRAP 0x1 ;  /* 0x000000040000795c */ /* 0x000fe20000300000 */
.L_x_8193:
[----:B------:R-:W-:-:S04]  /*d3a0*/  IMAD R2, R17, 0x8, R8 ;  /* 0x0000000811027824 */ /* 0x000fc800078e0208 */
[----:B------:R-:W2:Y:S02]  /*d3b0*/  SYNCS.PHASECHK.TRANS64.TRYWAIT P1, [R2+URZ+0x19c60], R3 ;  /* 0x019c6003020075a7 */ /* 0x000ea4000802017f */
[----:B--2---:R-:W-:Y:S05]  /*d3c0*/  @!P1 BRA `(.L_x_8194) ;  /* 0x0000000800289947 */ /* 0x004fea0003800000 */
.L_x_8224:
[----:B------:R-:W-:Y:S05]  /*d3d0*/  @!P0 BRA `(.L_x_8195) ;  /* 0x0000000000048947 */ /* 0x000fea0003800000 */
[----:B------:R-:W-:Y:S01]  /*d3e0*/  BPT.TRAP 0x1 ;  /* 0x000000040000795c */ /* 0x000fe20000300000 */
.L_x_8195:
[----:B------:R-:W-:-:S04]  /*d3f0*/  IMAD R5, R5, 0x8, R8 ;  /* 0x0000000805057824 */ /* 0x000fc800078e0208 */
[----:B------:R-:W3:Y:S02]  /*d400*/  SYNCS.PHASECHK.TRANS64.TRYWAIT P1, [R5+URZ+0x19c60], R0 ;  /* 0x019c6000050075a7 */ /* 0x000ee4000802017f */
[----:B---3--:R-:W-:Y:S05]  /*d410*/  @!P1 BRA `(.L_x_8196) ;  /* 0x0000000800289947 */ /* 0x008fea0003800000 */
.L_x_8225:
[----:B------:R-:W-:Y:S05]  /*d420*/  @!P0 BRA `(.L_x_8197) ;  /* 0x0000000000048947 */ /* 0x000fea0003800000 */
[----:B------:R-:W-:Y:S01]  /*d430*/  BPT.TRAP 0x1 ;  /* 0x000000040000795c */ /* 0x000fe20000300000 */
.L_x_8197:
[----:B------:R-:W4:Y:S02]  /*d440*/  SYNCS.PHASECHK.TRANS64.TRYWAIT P0, [R2+URZ+0x19c80], R3 ;  /* 0x019c8003020075a7 */ /* 0x000f24000800017f */
[----:B----4-:R-:W-:Y:S05]  /*d450*/  @!P0 BRA `(.L_x_8198) ;  /* 0x00000008002c8947 */ /* 0x010fea0003800000 */
.L_x_8199:
[----:B------:R0:W0:Y:S02]  /*d460*/  SYNCS.PHASECHK.TRANS64.TRYWAIT P0, [R5+URZ+0x19c80], R0 ;  /* 0x019c8000050075a7 */ /* 0x000024000800017f */
[----:B0-----:R-:W-:Y:S05]  /*d470*/  @!P0 NANOSLEEP.SYNCS 0x989680 ;  /* 0x009896800000895d */ /* 0x001fea0003900000 */
[----:B------:R-:W0:Y:S02]  /*d480*/  @!P0 SYNCS.PHASECHK.TRANS64 P0, [R5+URZ+0x19c80], R0 ;  /* 0x019c8000050085a7 */ /* 0x000e24000800007f */
[----:B0-----:R-:W-:Y:S05]  /*d490*/  @!P0 BRA `(.L_x_8199) ;  /* 0xfffffffc00f08947 */ /* 0x001fea000383ffff */
.L_x_8188:
[----:B------:R-:W-:Y:S05]  /*d4a0*/  BSYNC B0 ;  /* 0x0000000000007941 */ /* 0x000fea0003800000 */
.L_x_8187:
[----:B------:R-:W-:Y:S05]  /*d4b0*/  EXIT ;  /* 0x000000000000794d */ /* 0x000fea0003800000 */
.L_x_8079:
[----:B0-----:R0:W1:Y:S02]  /*d4c0*/  SYNCS.PHASECHK.TRANS64.TRYWAIT P1, [R2+URZ+0x19c00], R11 ;  /* 0x019c000b020075a7 */ /* 0x001064000802017f */
[----:B-1----:R-:W-:Y:S05]  /*d4d0*/  @!P1 NANOSLEEP.SYNCS 0x989680 ;  /* 0x009896800000995d */ /* 0x002fea0003900000 */
[----:B------:R-:W1:Y:S02]  /*d4e0*/  @!P1 SYNCS.PHASECHK.TRANS64 P1, [R2+URZ+0x19c00], R11 ;  /* 0x019c000b020095a7 */ /* 0x000e64000802007f */
[----:B-1----:R-:W-:Y:S05]  /*d4f0*/  @!P1 BRA `(.L_x_8079) ;  /* 0xfffffffc00f09947 */ /* 0x002fea000383ffff */
[----:B------:R-:W-:Y:S05]  /*d500*/  BRA `(.L_x_8200) ;  /* 0xffffff4000ec7947 */ /* 0x000fea000383ffff */
.L_x_8083:
[----:B--2---:R2:W3:Y:S02]  /*d510*/  SYNCS.PHASECHK.TRANS64.TRYWAIT P1, [R4+URZ+0x19c30], R5 ;  /* 0x019c3005040075a7 */ /* 0x0044e4000802017f */
[----:B---3--:R-:W-:Y:S05]  /*d520*/  @!P1 NANOSLEEP.SYNCS 0x989680 ;  /* 0x009896800000995d */ /* 0x008fea0003900000 */
[----:B------:R-:W3:Y:S02]  /*d530*/  @!P1 SYNCS.PHASECHK.TRANS64 P1, [R4+URZ+0x19c30], R5 ;  /* 0x019c3005040095a7 */ /* 0x000ee4000802007f */
[----:B---3--:R-:W-:Y:S05]  /*d540*/  @!P1 BRA `(.L_x_8083) ;  /* 0xfffffffc00f09947 */ /* 0x008fea000383ffff */
[----:B------:R-:W-:Y:S05]  /*d550*/  BRA `(.L_x_8082) ;  /* 0xffffff4400147947 */ /* 0x000fea000383ffff */
.L_x_8088:
[----:B-1----:R1:W2:Y:S02]  /*d560*/  SYNCS.PHASECHK.TRANS64.TRYWAIT P1, [R5+URZ+0x19c30], R4 ;  /* 0x019c3004050075a7 */ /* 0x0022a4000802017f */
[----:B--2---:R-:W-:Y:S05]  /*d570*/  @!P1 NANOSLEEP.SYNCS 0x989680 ;  /* 0x009896800000995d */ /* 0x004fea0003900000 */
[----:B------:R-:W2:Y:S02]  /*d580*/  @!P1 SYNCS.PHASECHK.TRANS64 P1, [R5+URZ+0x19c30], R4 ;  /* 0x019c3004050095a7 */ /* 0x000ea4000802007f */
[----:B--2---:R-:W-:Y:S05]  /*d590*/  @!P1 BRA `(.L_x_8088) ;  /* 0xfffffffc00f09947 */ /* 0x004fea000383ffff */
[----:B------:R-:W-:Y:S05]  /*d5a0*/  BRA `(.L_x_8087) ;  /* 0xffffff6c00587947 */ /* 0x000fea000383ffff */
.L_x_8092:
[----:B-1----:R-:W-:-:S04]  /*d5b0*/  IMAD.U32 R65, RZ, RZ, UR15 ;  /* 0x0000000fff417e24 */ /* 0x002fc8000f8e00ff */
[----:B------:R1:W2:Y:S03]  /*d5c0*/  SYNCS.PHASECHK.TRANS64.TRYWAIT P1, [R65+URZ+0x19c50], R4 ;  /* 0x019c5004410075a7 */ /* 0x0002a6000802017f */
[----:B--2---:R-:W-:Y:S05]  /*d5d0*/  @!P1 NANOSLEEP.SYNCS 0x989680 ;  /* 0x009896800000995d */ /* 0x004fea0003900000 */
[----:B------:R-:W2:Y:S02]  /*d5e0*/  @!P1 SYNCS.PHASECHK.TRANS64 P1, [R65+URZ+0x19c50], R4 ;  /* 0x019c5004410095a7 */ /* 0x000ea4000802007f */
[----:B--2---:R-:W-:Y:S05]  /*d5f0*/  @!P1 BRA `(.L_x_8092) ;  /* 0xfffffffc00ec9947 */ /* 0x004fea000383ffff */
[----:B------:R-:W-:Y:S05]  /*d600*/  BRA `(.L_x_8091) ;  /* 0xffffff7400387947 */ /* 0x000fea000383ffff */
.L_x_8098:
[----:B-1----:R1:W2:Y:S02]  /*d610*/  SYNCS.PHASECHK.TRANS64.TRYWAIT P1, [R13+URZ+0x19c50], R0 ;  /* 0x019c50000d0075a7 */ /* 0x0022a4000802017f */
[----:B--2---:R-:W-:Y:S05]  /*d620*/  @!P1 NANOSLEEP.SYNCS 0x989680 ;  /* 0x009896800000995d */ /* 0x004fea0003900000 */
[----:B------:R-:W2:Y:S02]  /*d630*/  @!P1 SYNCS.PHASECHK.TRANS64 P1, [R13+URZ+0x19c50], R0 ;  /* 0x019c50000d0095a7 */ /* 0x000ea4000802007f */
[----:B--2---:R-:W-:Y:S05]  /*d640*/  @!P1 BRA `(.L_x_8098) ;  /* 0xfffffffc00f09947 */ /* 0x004fea000383ffff */
[----:B------:R-:W-:Y:S05]  /*d650*/  BRA `(.L_x_8097) ;  /* 0xffffff9000107947 */ /* 0x000fea000383ffff */
.L_x_8130:
[----:B------:R-:W-:Y:S02]  /*d660*/  IMAD.MOV.U32 R13, RZ, RZ, R4 ;  /* 0x000000ffff0d7224 */ /* 0x000fe400078e0004 */
[----:B------:R-:W-:Y:S02]  /*d670*/  IMAD.MOV.U32 R12, RZ, RZ, RZ ;  /* 0x000000ffff0c7224 */ /* 0x000fe400078e00ff */
[----:B------:R-:W-:Y:S02]  /*d680*/  IMAD.MOV.U32 R11, RZ, RZ, 0x1f ;  /* 0x0000001fff0b7424 */ /* 0x000fe400078e00ff */
[----:B------:R-:W-:-:S07]  /*d690*/  IMAD.MOV.U32 R15, RZ, RZ, -0x1 ;  /* 0xffffffffff0f7424 */ /* 0x000fce00078e00ff */
[----:B0-----:R-:W-:Y:S05]  /*d6a0*/  WARPSYNC.COLLECTIVE R15, `(.L_x_8201) ;  /* 0x000000000f087348 */ /* 0x001fea0003c00000 */
[----:B------:R1:W2:Y:S02]  /*d6b0*/  SHFL.IDX P6, R14, R13, R12, R11 ;  /* 0x0000000c0d0e7389 */ /* 0x0002a400000c000b */
[----:B012---:R-:W-:Y:S01]  /*d6c0*/  ENDCOLLECTIVE ;  /* 0x000000000000791b */ /* 0x007fe20003800000 */
.L_x_8201:
[----:B------:R-:W-:Y:S05]  /*d6d0*/  BRA `(.L_x_8202) ;  /* 0xffffffd000107947 */ /* 0x000fea000383ffff */
.L_x_8132:
[----:B------:R-:W-:Y:S01]  /*d6e0*/  BSSY B0, `(.L_x_8203) ;  /* 0x0000006000007945 */ /* 0x000fe20003800000 */
[----:B------:R-:W-:-:S07]  /*d6f0*/  IMAD.MOV.U32 R15, RZ, RZ, -0x1 ;  /* 0xffffffffff0f7424 */ /* 0x000fce00078e00ff */
[----:B01----:R-:W-:Y:S05]  /*d700*/  WARPSYNC.COLLECTIVE R15, `(.L_x_8204) ;  /* 0x000000000f0c7348 */ /* 0x003fea0003c00000 */
[----:B------:R-:W-:Y:S02]  /*d710*/  ELECT P6, UR62, PT ;  /* 0x00000000003e782f */ /* 0x000fe400038c0000 */
[----:B------:R-:W-:Y:S01]  /*d720*/  MOV R14, UR62 ;  /* 0x0000003e000e7c02 */ /* 0x000fe20008000f00 */
[----:B01----:R-:W-:Y:S10]  /*d730*/  ENDCOLLECTIVE ;  /* 0x000000000000791b */ /* 0x003ff40003800000 */
.L_x_8204:
[----:B------:R-:W-:Y:S05]  /*d740*/  BSYNC B0 ;  /* 0x0000000000007941 */ /* 0x000fea0003800000 */
.L_x_8203:
[----:B------:R-:W-:Y:S05]  /*d750*/  BRA `(.L_x_8205) ;  /* 0xffffffd000107947 */ /* 0x000fea000383ffff */
.L_x_8135:
[----:B--2---:R2:W3:Y:S02]  /*d760*/  SYNCS.PHASECHK.TRANS64.TRYWAIT P2, [R5+URZ+0x19c80], R2 ;  /* 0x019c8002050075a7 */ /* 0x0044e4000804017f */
[----:B---3--:R-:W-:Y:S05]  /*d770*/  @!P2 NANOSLEEP.SYNCS 0x989680 ;  /* 0x009896800000a95d */ /* 0x008fea0003900000 */
[----:B------:R-:W3:Y:S02]  /*d780*/  @!P2 SYNCS.PHASECHK.TRANS64 P2, [R5+URZ+0x19c80], R2 ;  /* 0x019c80020500a5a7 */ /* 0x000ee4000804007f */
[----:B---3--:R-:W-:Y:S05]  /*d790*/  @!P2 BRA `(.L_x_8135) ;  /* 0xfffffffc00f0a947 */ /* 0x008fea000383ffff */
[----:B------:R-:W-:Y:S05]  /*d7a0*/  BRA `(.L_x_8206) ;  /* 0xffffffd000647947 */ /* 0x000fea000383ffff */
.L_x_8137:
[----:B---3--:R3:W4:Y:S02]  /*d7b0*/  SYNCS.PHASECHK.TRANS64.TRYWAIT P2, [R5+URZ+0x19c40], R2 ;  /* 0x019c4002050075a7 */ /* 0x008724000804017f */
[----:B----4-:R-:W-:Y:S05]  /*d7c0*/  @!P2 NANOSLEEP.SYNCS 0x989680 ;  /* 0x009896800000a95d */ /* 0x010fea0003900000 */
[----:B------:R-:W4:Y:S02]  /*d7d0*/  @!P2 SYNCS.PHASECHK.TRANS64 P2, [R5+URZ+0x19c40], R2 ;  /* 0x019c40020500a5a7 */ /* 0x000f24000804007f */
[----:B----4-:R-:W-:Y:S05]  /*d7e0*/  @!P2 BRA `(.L_x_8137) ;  /* 0xfffffffc00f0a947 */ /* 0x010fea000383ffff */
[----:B------:R-:W-:Y:S05]  /*d7f0*/  BRA `(.L_x_8207) ;  /* 0xffffffd000dc7947 */ /* 0x000fea000383ffff */
.L_x_8140:
[----:B--2---:R2:W3:Y:S02]  /*d800*/  SYNCS.PHASECHK.TRANS64.TRYWAIT P0, [R26+URZ+0x19c20], R3 ;  /* 0x019c20031a0075a7 */ /* 0x0044e4000800017f */
[----:B---3--:R-:W-:Y:S05]  /*d810*/  @!P0 NANOSLEEP.SYNCS 0x989680 ;  /* 0x009896800000895d */ /* 0x008fea0003900000 */
[----:B------:R-:W3:Y:S02]  /*d820*/  @!P0 SYNCS.PHASECHK.TRANS64 P0, [R26+URZ+0x19c20], R3 ;  /* 0x019c20031a0085a7 */ /* 0x000ee4000800007f */
[----:B---3--:R-:W-:Y:S05]  /*d830*/  @!P0 BRA `(.L_x_8140) ;  /* 0xfffffffc00f08947 */ /* 0x008fea000383ffff */
[----:B------:R-:W-:Y:S05]  /*d840*/  BRA `(.L_x_8208) ;  /* 0xffffffd400ec7947 */ /* 0x000fea000383ffff */
.L_x_8146:
[----:B-1----:R1:W2:Y:S02]  /*d850*/  SYNCS.PHASECHK.TRANS64.TRYWAIT P0, [R10+URZ+0x19c80], R13 ;  /* 0x019c800d0a0075a7 */ /* 0x0022a4000800017f */
[----:B--2---:R-:W-:Y:S05]  /*d860*/  @!P0 NANOSLEEP.SYNCS 0x989680 ;  /* 0x009896800000895d */ /* 0x004fea0003900000 */
[----:B------:R-:W2:Y:S02]  /*d870*/  @!P0 SYNCS.PHASECHK.TRANS64 P0, [R10+URZ+0x19c80], R13 ;  /* 0x019c800d0a0085a7 */ /* 0x000ea4000800007f */
[----:B--2---:R-:W-:Y:S05]  /*d880*/  @!P0 BRA `(.L_x_8146) ;  /* 0xfffffffc00f08947 */ /* 0x004fea000383ffff */
[----:B------:R-:W-:Y:S05]  /*d890*/  BRA `(.L_x_8209) ;  /* 0xffffffd800947947 */ /* 0x000fea000383ffff */
.L_x_8153:
[----:B0-----:R0:W2:Y:S02]  /*d8a0*/  SYNCS.PHASECHK.TRANS64.TRYWAIT P0, [R10+URZ+0x19c40], R13 ;  /* 0x019c400d0a0075a7 */ /* 0x0010a4000800017f */
[----:B--2---:R-:W-:Y:S05]  /*d8b0*/  @!P0 NANOSLEEP.SYNCS 0x989680 ;  /* 0x009896800000895d */ /* 0x004fea0003900000 */
[----:B------:R-:W2:Y:S02]  /*d8c0*/  @!P0 SYNCS.PHASECHK.TRANS64 P0, [R10+URZ+0x19c40], R13 ;  /* 0x019c400d0a0085a7 */ /* 0x000ea4000800007f */
[----:B--2---:R-:W-:Y:S05]  /*d8d0*/  @!P0 BRA `(.L_x_8153) ;  /* 0xfffffffc00f08947 */ /* 0x004fea000383ffff */
[----:B------:R-:W-:Y:S05]  /*d8e0*/  BRA `(.L_x_8210) ;  /* 0xffffffdc008c7947 */ /* 0x000fea000383ffff */
.L_x_8161:
[----:B0-----:R0:W1:Y:S02]  /*d8f0*/  SYNCS.PHASECHK.TRANS64.TRYWAIT P2, [R12+URZ+0x19c70], R5 ;  /* 0x019c70050c0075a7 */ /* 0x001064000804017f */
[----:B-1----:R-:W-:Y:S05]  /*d900*/  @!P2 NANOSLEEP.SYNCS 0x989680 ;  /* 0x009896800000a95d */ /* 0x002fea0003900000 */
[----:B------:R-:W1:Y:S02]  /*d910*/  @!P2 SYNCS.PHASECHK.TRANS64 P2, [R12+URZ+0x19c70], R5 ;  /* 0x019c70050c00a5a7 */ /* 0x000e64000804007f */
[----:B-1----:R-:W-:Y:S05]  /*d920*/  @!P2 BRA `(.L_x_8161) ;  /* 0xfffffffc00f0a947 */ /* 0x002fea000383ffff */
[----:B------:R-:W-:Y:S05]  /*d930*/  BRA `(.L_x_8211) ;  /* 0xffffffe000a07947 */ /* 0x000fea000383ffff */
.L_x_8163:
[----:B0-----:R0:W1:Y:S02]  /*d940*/  SYNCS.PHASECHK.TRANS64.TRYWAIT P2, [R12+URZ+0x19c60], R5 ;  /* 0x019c60050c0075a7 */ /* 0x001064000804017f */
[----:B-1----:R-:W-:Y:S05]  /*d950*/  @!P2 NANOSLEEP.SYNCS 0x989680 ;  /* 0x009896800000a95d */ /* 0x002fea0003900000 */
[----:B------:R-:W1:Y:S02]  /*d960*/  @!P2 SYNCS.PHASECHK.TRANS64 P2, [R12+URZ+0x19c60], R5 ;  /* 0x019c60050c00a5a7 */ /* 0x000e64000804007f */
[----:B-1----:R-:W-:Y:S05]  /*d970*/  @!P2 BRA `(.L_x_8163) ;  /* 0xfffffffc00f0a947 */ /* 0x002fea000383ffff */
[----:B------:R-:W-:Y:S05]  /*d980*/  BRA `(.L_x_8212) ;  /* 0xffffffe000a87947 */ /* 0x000fea000383ffff */
.L_x_8170:
[----:B--2---:R2:W3:Y:S02]  /*d990*/  SYNCS.PHASECHK.TRANS64.TRYWAIT P0, [R2+URZ+0x19c70], R3 ;  /* 0x019c7003020075a7 */ /* 0x0044e4000800017f */
[----:B---3--:R-:W-:Y:S05]  /*d9a0*/  @!P0 NANOSLEEP.SYNCS 0x989680 ;  /* 0x009896800000895d */ /* 0x008fea0003900000 */
[----:B------:R-:W3:Y:S02]  /*d9b0*/  @!P0 SYNCS.PHASECHK.TRANS64 P0, [R2+URZ+0x19c70], R3 ;  /* 0x019c7003020085a7 */ /* 0x000ee4000800007f */
[----:B---3--:R-:W-:Y:S05]  /*d9c0*/  @!P0 BRA `(.L_x_8170) ;  /* 0xfffffffc00f08947 */ /* 0x008fea000383ffff */
[----:B------:R-:W-:Y:S05]  /*d9d0*/  BRA `(.L_x_8213) ;  /* 0xffffffe800187947 */ /* 0x000fea000383ffff */
.L_x_8172:
[----:B--2---:R2:W3:Y:S02]  /*d9e0*/  SYNCS.PHASECHK.TRANS64.TRYWAIT P0, [R2+URZ+0x19c60], R3 ;  /* 0x019c6003020075a7 */ /* 0x0044e4000800017f */
[----:B---3--:R-:W-:Y:S05]  /*d9f0*/  @!P0 NANOSLEEP.SYNCS 0x989680 ;  /* 0x009896800000895d */ /* 0x008fea0003900000 */
[----:B------:R-:W3:Y:S02]  /*da00*/  @!P0 SYNCS.PHASECHK.TRANS64 P0, [R2+URZ+0x19c60], R3 ;  /* 0x019c6003020085a7 */ /* 0x000ee4000800007f */
[----:B---3--:R-:W-:Y:S05]  /*da10*/  @!P0 BRA `(.L_x_8172) ;  /* 0xfffffffc00f08947 */ /* 0x008fea000383ffff */
[----:B------:R-:W-:Y:S05]  /*da20*/  BRA `(.L_x_8214) ;  /* 0xffffffe800207947 */ /* 0x000fea000383ffff */
.L_x_8185:
[----:B0-----:R0:W1:Y:S02]  /*da30*/  SYNCS.PHASECHK.TRANS64.TRYWAIT P0, [R8+URZ+0x19c20], R0 ;  /* 0x019c2000080075a7 */ /* 0x001064000800017f */
[----:B-1----:R-:W-:Y:S05]  /*da40*/  @!P0 NANOSLEEP.SYNCS 0x989680 ;  /* 0x009896800000895d */ /* 0x002fea0003900000 */
[----:B------:R-:W1:Y:S02]  /*da50*/  @!P0 SYNCS.PHASECHK.TRANS64 P0, [R8+URZ+0x19c20], R0 ;  /* 0x019c2000080085a7 */ /* 0x000e64000800007f */
[----:B-1----:R-:W-:Y:S05]  /*da60*/  @!P0 BRA `(.L_x_8185) ;  /* 0xfffffffc00f08947 */ /* 0x002fea000383ffff */
[----:B------:R-:W-:Y:S05]  /*da70*/  BRA `(.L_x_8215) ;  /* 0xfffffff400bc7947 */ /* 0x000fea000383ffff */
.L_x_8186:
        /* <DEDUP_REMOVED lines=11> */
.L_x_8217:
[----:B------:R-:W-:Y:S05]  /*db30*/  BSYNC B0 ;  /* 0x0000000000007941 */ /* 0x000fea0003800000 */
.L_x_8216:
[----:B------:R-:W-:Y:S05]  /*db40*/  BRA `(.L_x_8218) ;  /* 0xfffffff400a47947 */ /* 0x000fea000383ffff */
.L_x_8189:
[----:B------:R-:W-:Y:S01]  /*db50*/  BSSY B1, `(.L_x_8219) ;  /* 0x0000006000017945 */ /* 0x000fe20003800000 */
[----:B------:R-:W-:-:S07]  /*db60*/  IMAD.MOV.U32 R15, RZ, RZ, -0x1 ;  /* 0xffffffffff0f7424 */ /* 0x000fce00078e00ff */
[----:B0-----:R-:W-:Y:S05]  /*db70*/  WARPSYNC.COLLECTIVE R15, `(.L_x_8220) ;  /* 0x000000000f0c7348 */ /* 0x001fea0003c00000 */
[----:B------:R-:W-:Y:S02]  /*db80*/  ELECT P6, UR62, PT ;  /* 0x00000000003e782f */ /* 0x000fe400038c0000 */
[----:B------:R-:W-:Y:S01]  /*db90*/  MOV R14, UR62 ;  /* 0x0000003e000e7c02 */ /* 0x000fe20008000f00 */
[----:B0-----:R-:W-:Y:S10]  /*dba0*/  ENDCOLLECTIVE ;  /* 0x000000000000791b */ /* 0x001ff40003800000 */
.L_x_8220:
[----:B------:R-:W-:Y:S05]  /*dbb0*/  BSYNC B1 ;  /* 0x0000000000017941 */ /* 0x000fea0003800000 */
.L_x_8219:
[----:B------:R-:W-:Y:S05]  /*dbc0*/  BRA `(.L_x_8221) ;  /* 0xfffffff4009c7947 */ /* 0x000fea000383ffff */
.L_x_8191:
[----:B0-----:R0:W1:Y:S02]  /*dbd0*/  SYNCS.PHASECHK.TRANS64.TRYWAIT P1, [R6+URZ], R3 ;  /* 0x00000003060075a7 */ /* 0x001064000802017f */
[----:B-1----:R-:W-:Y:S05]  /*dbe0*/  @!P1 NANOSLEEP.SYNCS 0x989680 ;  /* 0x009896800000995d */ /* 0x002fea0003900000 */
[----:B------:R-:W1:Y:S02]  /*dbf0*/  @!P1 SYNCS.PHASECHK.TRANS64 P1, [R6+URZ], R3 ;  /* 0x00000003060095a7 */ /* 0x000e64000802007f */
[----:B-1----:R-:W-:Y:S05]  /*dc00*/  @!P1 BRA `(.L_x_8191) ;  /* 0xfffffffc00f09947 */ /* 0x002fea000383ffff */
[----:B------:R-:W-:Y:S05]  /*dc10*/  BRA `(.L_x_8222) ;  /* 0xfffffff400d07947 */ /* 0x000fea000383ffff */
.L_x_8192:
[----:B-1----:R1:W2:Y:S02]  /*dc20*/  SYNCS.PHASECHK.TRANS64.TRYWAIT P1, [R7+URZ], R0 ;  /* 0x00000000070075a7 */ /* 0x0022a4000802017f */
[----:B--2---:R-:W-:Y:S05]  /*dc30*/  @!P1 NANOSLEEP.SYNCS 0x989680 ;  /* 0x009896800000995d */ /* 0x004fea0003900000 */
[----:B------:R-:W2:Y:S02]  /*dc40*/  @!P1 SYNCS.PHASECHK.TRANS64 P1, [R7+URZ], R0 ;  /* 0x00000000070095a7 */ /* 0x000ea4000802007f */
[----:B--2---:R-:W-:Y:S05]  /*dc50*/  @!P1 BRA `(.L_x_8192) ;  /* 0xfffffffc00f09947 */ /* 0x004fea000383ffff */
[----:B------:R-:W-:Y:S05]  /*dc60*/  BRA `(.L_x_8223) ;  /* 0xfffffff400c47947 */ /* 0x000fea000383ffff */
.L_x_8194:
[----:B--2---:R2:W3:Y:S02]  /*dc70*/  SYNCS.PHASECHK.TRANS64.TRYWAIT P1, [R2+URZ+0x19c60], R3 ;  /* 0x019c6003020075a7 */ /* 0x0044e4000802017f */
[----:B---3--:R-:W-:Y:S05]  /*dc80*/  @!P1 NANOSLEEP.SYNCS 0x989680 ;  /* 0x009896800000995d */ /* 0x008fea0003900000 */
[----:B------:R-:W3:Y:S02]  /*dc90*/  @!P1 SYNCS.PHASECHK.TRANS64 P1, [R2+URZ+0x19c60], R3 ;  /* 0x019c6003020095a7 */ /* 0x000ee4000802007f */
[----:B---3--:R-:W-:Y:S05]  /*dca0*/  @!P1 BRA `(.L_x_8194) ;  /* 0xfffffffc00f09947 */ /* 0x008fea000383ffff */
[----:B------:R-:W-:Y:S05]  /*dcb0*/  BRA `(.L_x_8224) ;  /* 0xfffffff400c47947 */ /* 0x000fea000383ffff */
.L_x_8196:
[----:B---3--:R3:W4:Y:S02]  /*dcc0*/  SYNCS.PHASECHK.TRANS64.TRYWAIT P1, [R5+URZ+0x19c60], R0 ;  /* 0x019c6000050075a7 */ /* 0x008724000802017f */
[----:B----4-:R-:W-:Y:S05]  /*dcd0*/  @!P1 NANOSLEEP.SYNCS 0x989680 ;  /* 0x009896800000995d */ /* 0x010fea0003900000 */
[----:B------:R-:W4:Y:S02]  /*dce0*/  @!P1 SYNCS.PHASECHK.TRANS64 P1, [R5+URZ+0x19c60], R0 ;  /* 0x019c6000050095a7 */ /* 0x000f24000802007f */
[----:B----4-:R-:W-:Y:S05]  /*dcf0*/  @!P1 BRA `(.L_x_8196) ;  /* 0xfffffffc00f09947 */ /* 0x010fea000383ffff */
[----:B------:R-:W-:Y:S05]  /*dd00*/  BRA `(.L_x_8225) ;  /* 0xfffffff400c47947 */ /* 0x000fea000383ffff */
.L_x_8198:
[----:B----4-:R4:W0:Y:S02]  /*dd10*/  SYNCS.PHASECHK.TRANS64.TRYWAIT P0, [R2+URZ+0x19c80], R3 ;  /* 0x019c8003020075a7 */ /* 0x010824000800017f */
[----:B0-----:R-:W-:Y:S05]  /*dd20*/  @!P0 NANOSLEEP.SYNCS 0x989680 ;  /* 0x009896800000895d */ /* 0x001fea0003900000 */
[----:B------:R-:W0:Y:S02]  /*dd30*/  @!P0 SYNCS.PHASECHK.TRANS64 P0, [R2+URZ+0x19c80], R3 ;  /* 0x019c8003020085a7 */ /* 0x000e24000800007f */
[----:B0-----:R-:W-:Y:S05]  /*dd40*/  @!P0 BRA `(.L_x_8198) ;  /* 0xfffffffc00f08947 */ /* 0x001fea000383ffff */
[----:B------:R-:W-:Y:S05]  /*dd50*/  BRA `(.L_x_8199) ;  /* 0xfffffff400c07947 */ /* 0x000fea000383ffff */
.L_x_8226:
        /* <DEDUP_REMOVED lines=10> */
.L_x_12363:


//--------------------- .text._ZN7cutlass13device_kernelIN5flash11enable_sm90INS1_16FlashAttnFwdSm90INS1_25CollectiveMainloopFwdSm90ILi2EN4cute5tupleIJNS5_1CILi1EEES8_S8_EEENS6_IJNS7_ILi192EEENS7_ILi128EEENS7_ILi96EEEEEELi96ENS_12float_e4m3_tEfNS_4arch4Sm90ELb0ELb0ELb1ELb1ELb0ELb1ELb0ELb1ELb1ELb0ELb0ELb0EEENS1_21CollectiveEpilogueFwdINS6_IJSA_SC_SB_EEES9_NS_10bfloat16_tESG_Li384ELb1ELb0ELb0ELb1EEENS1_36VarlenDynamicPersistentTileSchedulerILi192ELi128ELi384ELi128ELb0ELb0ELb1ELb0ELb1ELb1EEEEEEEEEvNT_6ParamsE --------------------------
	.section	.text._ZN7cutlass13device_kernelIN5flash11enable_sm90INS1_16FlashAttnFwdSm90INS1_25CollectiveMainloopFwdSm90ILi2EN4cute5tupleIJNS5_1CILi1EEES8_S8_EEENS6_IJNS7_ILi192EEENS7_ILi128EEENS7_ILi96EEEEEELi96ENS_12float_e4m3_tEfNS_4arch4Sm90ELb0ELb0ELb1ELb1ELb0ELb1ELb0ELb1ELb1ELb0ELb0ELb0EEENS1_21CollectiveEpilogueFwdINS6_IJSA_SC_SB_EEES9_NS_10bfloat16_tESG_Li384ELb1ELb0ELb0ELb1EEENS1_36VarlenDynamicPersistentTileSchedulerILi192ELi128ELi384ELi128ELb0ELb0ELb1ELb0ELb1ELb1EEEEEEEEEvNT_6ParamsE,"ax",@progbits
	.align	128
.text._ZN7cutlass13device_kernelIN5flash11enable_sm90INS1_16FlashAttnFwdSm90INS1_25CollectiveMainloopFwdSm90ILi2EN4cute5tupleIJNS5_1CILi1EEES8_S8_EEENS6_IJNS7_ILi192EEENS7_ILi128EEENS7_ILi96EEEEEELi96ENS_12float_e4m3_tEfNS_4arch4Sm90ELb0ELb0ELb1ELb1ELb0ELb1ELb0ELb1ELb1ELb0ELb0ELb0EEENS1_21CollectiveEpilogueFwdINS6_IJSA_SC_SB_EEES9_NS_10bfloat16_tESG_Li384ELb1ELb0ELb0ELb1EEENS1_36VarlenDynamicPersistentTileSchedulerILi192ELi128ELi384ELi128ELb0ELb0ELb1ELb0ELb1ELb1EEEEEEEEEvNT_6ParamsE:
        .type           _ZN7cutlass13device_kernelIN5flash11enable_sm90INS1_16FlashAttnFwdSm90INS1_25CollectiveMainloopFwdSm90ILi2EN4cute5tupleIJNS5_1CILi1EEES8_S8_EEENS6_IJNS7_ILi192EEENS7_ILi128EEENS7_ILi96EEEEEELi96ENS_12float_e4m3_tEfNS_4arch4Sm90ELb0ELb0ELb1ELb1ELb0ELb1ELb0ELb1ELb1ELb0ELb0ELb0EEENS1_21CollectiveEpilogueFwdINS6_IJSA_SC_SB_EEES9_NS_10bfloat16_tESG_Li384ELb1ELb0ELb0ELb1EEENS1_36VarlenDynamicPersistentTileSchedulerILi192ELi128ELi384ELi128ELb0ELb0ELb1ELb0ELb1ELb1EEEEEEEEEvNT_6ParamsE,@function
        .size           _ZN7cutlass13device_kernelIN5flash11enable_sm90INS1_16FlashAttnFwdSm90INS1_25CollectiveMainloopFwdSm90ILi2EN4cute5tupleIJNS5_1CILi1EEES8_S8_EEENS6_IJNS7_ILi192EEENS7_ILi128EEENS7_ILi96EEEEEELi96ENS_12float_e4m3_tEfNS_4arch4Sm90ELb0ELb0ELb1ELb1ELb0ELb1ELb0ELb1ELb1ELb0ELb0ELb0EEENS1_21CollectiveEpilogueFwdINS6_IJSA_SC_SB_EEES9_NS_10bfloat16_tESG_Li384ELb1ELb0ELb0ELb1EEENS1_36VarlenDynamicPersistentTileSchedulerILi192ELi128ELi384ELi128ELb0ELb0ELb1ELb0ELb1ELb1EEEEEEEEEvNT_6ParamsE,(.L_x_12364 - _ZN7cutlass13device_kernelIN5flash11enable_sm90INS1_16FlashAttnFwdSm90INS1_25CollectiveMainloopFwdSm90ILi2EN4cute5tupleIJNS5_1CILi1EEES8_S8_EEENS6_IJNS7_ILi192EEENS7_ILi128EEENS7_ILi96EEEEEELi96ENS_12float_e4m3_tEfNS_4arch4Sm90ELb0ELb0ELb1ELb1ELb0ELb1ELb0ELb1ELb1ELb0ELb0ELb0EEENS1_21CollectiveEpilogueFwdINS6_IJSA_SC_SB_EEES9_NS_10bfloat16_tESG_Li384ELb1ELb0ELb0ELb1EEENS1_36VarlenDynamicPersistentTileSchedulerILi192ELi128ELi384ELi128ELb0ELb0ELb1ELb0ELb1ELb1EEEEEEEEEvNT_6ParamsE)
        .other          _ZN7cutlass13device_kernelIN5flash11enable_sm90INS1_16FlashAttnFwdSm90INS1_25CollectiveMainloopFwdSm90ILi2EN4cute5tupleIJNS5_1CILi1EEES8_S8_EEENS6_IJNS7_ILi192EEENS7_ILi128EEENS7_ILi96EEEEEELi96ENS_12float_e4m3_tEfNS_4arch4Sm90ELb0ELb0ELb1ELb1ELb0ELb1ELb0ELb1ELb1ELb0ELb0ELb0EEENS1_21CollectiveEpilogueFwdINS6_IJSA_SC_SB_EEES9_NS_10bfloat16_tESG_Li384ELb1ELb0ELb0ELb1EEENS1_36VarlenDynamicPersistentTileSchedulerILi192ELi128ELi384ELi128ELb0ELb0ELb1ELb0ELb1ELb1EEEEEEEEEvNT_6ParamsE,@"STO_CUDA_ENTRY STV_DEFAULT"
_ZN7cutlass13device_kernelIN5flash11enable_sm90INS1_16FlashAttnFwdSm90INS1_25CollectiveMainloopFwdSm90ILi2EN4cute5tupleIJNS5_1CILi1EEES8_S8_EEENS6_IJNS7_ILi192EEENS7_ILi128EEENS7_ILi96EEEEEELi96ENS_12float_e4m3_tEfNS_4arch4Sm90ELb0ELb0ELb1ELb1ELb0ELb1ELb0ELb1ELb1ELb0ELb0ELb0EEENS1_21CollectiveEpilogueFwdINS6_IJSA_SC_SB_EEES9_NS_10bfloat16_tESG_Li384ELb1ELb0ELb0ELb1EEENS1_36VarlenDynamicPersistentTileSchedulerILi192ELi128ELi384ELi128ELb0ELb0ELb1ELb0ELb1ELb1EEEEEEEEEvNT_6ParamsE:
        /* <DEDUP_REMOVED lines=26> */
.L_x_8228:
[----:B------:R-:W-:Y:S05]  /*01a0*/  BSYNC B0 ;  /* 0x0000000000007941 */ /* 0x000fea0003800000 */
.L_x_8227:
        /* <DEDUP_REMOVED lines=40> */
.L_x_8229:
        /* <DEDUP_REMOVED lines=22> */
.L_x_8230:
        /* <DEDUP_REMOVED lines=18> */
.L_x_8231:
        /* <DEDUP_REMOVED lines=22> */
.L_x_8232:
        /* <DEDUP_REMOVED lines=22> */
.L_x_8233:
[----:B--2---:R-:W-:Y:S01]  /*0970*/  ISETP.NE.AND P0, PT, R2, RZ, PT ;  /* 0x000000ff0200720c */ /* 0x004fe20003f05270 */
[----:B------:R-:W-:Y:S01]  /*0980*/  IMAD.MOV.U32 R2, RZ, RZ, 0x1 ;  /* 0x00000001ff027424 */ /* 0x000fe200078e00ff */
[----:B------:R-:W-:Y:S01]  /*0990*/  NOP ;  /* 0x0000000000007918 */ /* 0x000fe20000000000 */
[----:B------:R-:W-:Y:S01]  /*09a0*/  ULDC.64 UR40, c[0x0][0x208] ;  /* 0x0000820000287ab9 */ /* 0x000fe20000000a00 */
[----:B------:R-:W-:Y:S02]  /*09b0*/  BSSY B8, `(.L_x_8234) ;  /* 0x00017cf000087945 */ /* 0x000fe40003800000 */
[----:B------:R-:W-:-:S05]  /*09c0*/  SEL R2, R2, 0x2, !P0 ;  /* 0x0000000202027807 */ /* 0x000fca0004000000 */
[----:B------:R2:W-:Y:S01]  /*09d0*/  STL [R1+0x28], R2 ;  /* 0x0000280201007387 */ /* 0x0005e20000100800 */
[----:B01-34-:R-:W-:Y:S06]  /*09e0*/  BAR.SYNC.DEFER_BLOCKING 0x0 ;  /* 0x0000000000007b1d */ /* 0x01bfec0000010000 */
[----:B------:R-:W-:Y:S05]  /*09f0*/  @!P0 BRA `(.L_x_8235) ;  /* 0x0000011800f88947 */ /* 0x000fea0003800000 */
.L_x_8236:
[----:B------:R-:W-:-:S08]  /*0a00*/  NOP ;  /* 0x0000000000007918 */ /* 0x000fd00000000000 */
[----:B------:R-:W0:Y:S02]  /*0a10*/  USETMAXREG.TRY_ALLOC.CTAPOOL UP0, 0xa0 ;  /* 0x000000a0000079c8 */ /* 0x000e240008000600 */
[----:B0-----:R-:W-:-:S13]  /*0a20*/  PLOP3.LUT P0, PT, PT, PT, UP0, 0x80, 0x0 ;  /* 0x000000000000781c */ /* 0x001fda0003f0f008 */
[----:B------:R-:W-:Y:S05]  /*0a30*/  @!P0 BRA `(.L_x_8236) ;  /* 0xfffffffc00f08947 */ /* 0x000fea000383ffff */
[----:B------:R-:W0:Y:S08]  /*0a40*/  S2UR UR4, SR_CgaCtaId ;  /* 0x00000000000479c3 */ /* 0x000e300000008800 */
[----:B------:R-:W-:Y:S06]  /*0a50*/  BAR.ARV 0x8, 0x1a0 ;  /* 0x0206800000007b1d */ /* 0x000fec0000002000 */
[----:B------:R-:W-:-:S02]  /*0a60*/  MOV R18, 0x400 ;  /* 0x0000040000127802 */ /* 0x000fc40000000f00 */
[----:B------:R-:W-:Y:S01]  /*0a70*/  BAR.SYNC.DEFER_BLOCKING 0x5, 0x200 ;  /* 0x0148000000007b1d */ /* 0x000fe20000010000 */
[----:B0-----:R-:W-:-:S05]  /*0a80*/  IMAD.U32 R0, RZ, RZ, UR4 ;  /* 0x00000004ff007e24 */ /* 0x001fca000f8e00ff */
[----:B------:R-:W-:Y:S01]  /*0a90*/  ULDC UR4, c[0x0][0xc14] ;  /* 0x0003050000047ab9 */ /* 0x000fe20000000800 */
[----:B------:R-:W-:Y:S01]  /*0aa0*/  LEA R18, R0, R18, 0x18 ;  /* 0x0000001200127211 */ /* 0x000fe200078ec0ff */
[----:B------:R-:W-:Y:S04]  /*0ab0*/  STL [R1+0x14], R0 ;  /* 0x0000140001007387 */ /* 0x000fe80000100800 */
[----:B------:R-:W0:Y:S01]  /*0ac0*/  LDS.128 R28, [R18+0x19cd0] ;  /* 0x019cd000121c7984 */ /* 0x000e220000000c00 */
[----:B------:R-:W-:Y:S06]  /*0ad0*/  BAR.ARV 0x4, 0x200 ;  /* 0x0108000000007b1d */ /* 0x000fec0000002000 */
[----:B0-----:R-:W-:-:S13]  /*0ae0*/  ISETP.GE.AND P0, PT, R31, UR4, PT ;  /* 0x000000041f007c0c */ /* 0x001fda000bf06270 */
[----:B------:R-:W-:Y:S05]  /*0af0*/  @P0 BRA `(.L_x_8237) ;  /* 0x0000017800e80947 */ /* 0x000fea0003800000 */
[----:B------:R-:W3:Y:S01]  /*0b00*/  LDL.LU R19, [R1+0x28] ;  /* 0x0000280001137983 */ /* 0x000ee20000300800 */
[----:B------:R-:W0:Y:S02]  /*0b10*/  S2R R0, SR_TID.X ;  /* 0x0000000000007919 */ /* 0x000e240000002100 */
[----:B0-----:R-:W-:-:S05]  /*0b20*/  VIADD R15, R0, 0xffffff80 ;  /* 0xffffff80000f7836 */ /* 0x001fca0000000000 */
[----:B------:R-:W-:-:S04]  /*0b30*/  SHF.R.S32.HI R0, RZ, 0x1f, R15 ;  /* 0x0000001fff007819 */ /* 0x000fc8000001140f */
[----:B--2---:R-:W-:-:S04]  /*0b40*/  LEA.HI R2, R0, R15, RZ, 0x7 ;  /* 0x0000000f00027211 */ /* 0x004fc800078f38ff */
[----:B------:R-:W-:Y:S02]  /*0b50*/  LOP3.LUT R7, R2, 0xffffff80, RZ, 0xc0, !PT ;  /* 0xffffff8002077812 */ /* 0x000fe400078ec0ff */
[CC--:B------:R-:W-:Y:S02]  /*0b60*/  LEA.HI R4, R0.reuse, R15.reuse, RZ, 0x5 ;  /* 0x0000000f00047211 */ /* 0x0c0fe400078f28ff */
[CC--:B------:R-:W-:Y:S01]  /*0b70*/  LEA.HI R6, R15.reuse, R15.reuse, RZ, 0x1 ;  /* 0x0000000f0f067211 */ /* 0x0c0fe200078f08ff */
[----:B------:R-:W-:Y:S01]  /*0b80*/  IMAD.IADD R20, R15, 0x1, -R7 ;  /* 0x000000010f147824 */ /* 0x000fe200078e0a07 */
[----:B------:R-:W-:Y:S01]  /*0b90*/  LEA.HI R3, R0, R15, RZ, 0x4 ;  /* 0x0000000f00037211 */ /* 0x000fe200078f20ff */
[----:B------:R-:W-:Y:S01]  /*0ba0*/  IMAD.SHL.U32 R5, R4, 0x10, RZ ;  /* 0x0000001004057824 */ /* 0x000fe200078e00ff */
[----:B------:R-:W-:Y:S02]  /*0bb0*/  LOP3.LUT R7, R6, 0xfffffffe, RZ, 0xc0, !PT ;  /* 0xfffffffe06077812 */ /* 0x000fe400078ec0ff */
[----:B------:R-:W-:-:S02]  /*0bc0*/  SHF.R.S32.HI R152, RZ, 0x1, R6 ;  /* 0x00000001ff987819 */ /* 0x000fc40000011406 */
[----:B------:R-:W-:Y:S02]  /*0bd0*/  SHF.R.S32.HI R8, RZ, 0x1f, R20 ;  /* 0x0000001fff087819 */ /* 0x000fe40000011414 */
[----:B------:R-:W-:Y:S02]  /*0be0*/  SHF.R.S32.HI R9, RZ, 0x1f, R6 ;  /* 0x0000001fff097819 */ /* 0x000fe40000011406 */
[----:B------:R-:W-:Y:S01]  /*0bf0*/  LOP3.LUT R4, R3, 0x7fffff0, RZ, 0xc0, !PT ;  /* 0x07fffff003047812 */ /* 0x000fe200078ec0ff */
[----:B------:R-:W-:Y:S01]  /*0c00*/  IMAD.IADD R14, R15, 0x1, -R7 ;  /* 0x000000010f0e7824 */ /* 0x000fe200078e0a07 */
[----:B------:R-:W-:Y:S02]  /*0c10*/  LEA.HI R10, R8, R20, RZ, 0x2 ;  /* 0x00000014080a7211 */ /* 0x000fe400078f10ff */
[----:B------:R-:W-:Y:S01]  /*0c20*/  LEA.HI R9, R9, R152, RZ, 0x2 ;  /* 0x0000009809097211 */ /* 0x000fe200078f10ff */
[----:B------:R-:W-:Y:S01]  /*0c30*/  IMAD.IADD R4, R15, 0x1, -R4 ;  /* 0x000000010f047824 */ /* 0x000fe200078e0a04 */
[----:B------:R-:W-:-:S02]  /*0c40*/  LOP3.LUT R5, R5, 0xfffffe00, RZ, 0xc0, !PT ;  /* 0xfffffe0005057812 */ /* 0x000fc400078ec0ff */
[----:B------:R-:W-:Y:S01]  /*0c50*/  SHF.R.S32.HI R21, RZ, 0x7, R2 ;  /* 0x00000007ff157819 */ /* 0x000fe20000011402 */
[----:B------:R-:W-:Y:S01]  /*0c60*/  IMAD.SHL.U32 R22, R14, 0x10, RZ ;  /* 0x000000100e167824 */ /* 0x000fe200078e00ff */
[----:B------:R-:W-:Y:S02]  /*0c70*/  SHF.R.S32.HI R2, RZ, 0x4, R3 ;  /* 0x00000004ff027819 */ /* 0x000fe40000011403 */
[--C-:B------:R-:W-:Y:S02]  /*0c80*/  SHF.R.S32.HI R7, RZ, 0x2, R10.reuse ;  /* 0x00000002ff077819 */ /* 0x100fe4000001140a */
[----:B------:R-:W-:Y:S02]  /*0c90*/  SHF.R.S32.HI R6, RZ, 0x1f, R10 ;  /* 0x0000001fff067819 */ /* 0x000fe4000001140a */
[----:B------:R-:W-:Y:S01]  /*0ca0*/  LOP3.LUT R9, R9, 0x7fffffc, RZ, 0xc0, !PT ;  /* 0x07fffffc09097812 */ /* 0x000fe200078ec0ff */
[----:B------:R-:W-:Y:S01]  /*0cb0*/  IMAD R4, R4, 0x20, R5 ;  /* 0x0000002004047824 */ /* 0x000fe200078e0205 */
[----:B------:R-:W-:Y:S01]  /*0cc0*/  LEA.HI R5, R0, R15, RZ, 0x3 ;  /* 0x0000000f00057211 */ /* 0x000fe200078f18ff */
[----:B------:R-:W-:Y:S01]  /*0cd0*/  VIADD R156, R22, 0x20 ;  /* 0x00000020169c7836 */ /* 0x000fe20000000000 */
[----:B------:R-:W-:Y:S01]  /*0ce0*/  LEA.HI R3, R3, R2, RZ, 0x1 ;  /* 0x0000000203037211 */ /* 0x000fe200078f08ff */
[----:B------:R-:W-:Y:S01]  /*0cf0*/  IMAD.IADD R9, R152, 0x1, -R9 ;  /* 0x0000000198097824 */ /* 0x000fe200078e0a09 */
[----:B------:R-:W-:-:S02]  /*0d00*/  LEA.HI R11, R6, R7, RZ, 0x3 ;  /* 0x00000007060b7211 */ /* 0x000fc400078f18ff */
[----:B------:R-:W-:Y:S02]  /*0d10*/  SHF.R.S32.HI R5, RZ, 0x3, R5 ;  /* 0x00000003ff057819 */ /* 0x000fe40000011405 */
[----:B------:R-:W-:Y:S02]  /*0d20*/  LOP3.LUT R3, R3, 0x1ffffffe, RZ, 0xc0, !PT ;  /* 0x1ffffffe03037812 */ /* 0x000fe400078ec0ff */
[----:B------:R-:W-:Y:S01]  /*0d30*/  LOP3.LUT R12, R11, 0xfffffff8, RZ, 0xc0, !PT ;  /* 0xfffffff80b0c7812 */ /* 0x000fe200078ec0ff */
[C---:B------:R-:W-:Y:S01]  /*0d40*/  IMAD R11, R2.reuse, 0x8, R9 ;  /* 0x00000008020b7824 */ /* 0x040fe200078e0209 */
[----:B------:R-:W-:Y:S01]  /*0d50*/  SHF.R.S32.HI R9, RZ, 0x1f, R156 ;  /* 0x0000001fff097819 */ /* 0x000fe2000001149c */
[----:B------:R-:W-:Y:S01]  /*0d60*/  IMAD.IADD R3, R2, 0x1, -R3 ;  /* 0x0000000102037824 */ /* 0x000fe200078e0a03 */
[----:B------:R-:W-:Y:S01]  /*0d70*/  SHF.L.U32 R5, R5, 0x7, RZ ;  /* 0x0000000705057819 */ /* 0x000fe200000006ff */
[----:B------:R-:W-:Y:S01]  /*0d80*/  IMAD.HI R6, R21, 0x55555556, RZ ;  /* 0x5555555615067827 */ /* 0x000fe200078e02ff */
[----:B------:R-:W-:-:S02]  /*0d90*/  LEA.HI R2, R9, R156, RZ, 0x5 ;  /* 0x0000009c09027211 */ /* 0x000fc400078f28ff */
[----:B------:R-:W-:Y:S02]  /*0da0*/  LOP3.LUT R16, R5, 0x80, RZ, 0xc0, !PT ;  /* 0x0000008005107812 */ /* 0x000fe400078ec0ff */
[----:B------:R-:W-:Y:S02]  /*0db0*/  LEA.HI R8, R8, R20, RZ, 0x5 ;  /* 0x0000001408087211 */ /* 0x000fe400078f28ff */
[----:B------:R-:W-:Y:S01]  /*0dc0*/  LEA.HI R9, R9, R156, RZ, 0x4 ;  /* 0x0000009c09097211 */ /* 0x000fe200078f20ff */
[----:B------:R-:W-:Y:S01]  /*0dd0*/  IMAD.IADD R7, R7, 0x1, -R12 ;  /* 0x0000000107077824 */ /* 0x000fe200078e0a0c */
[----:B------:R-:W-:Y:S01]  /*0de0*/  LOP3.LUT R10, R10, 0x7ffffffc, RZ, 0xc0, !PT ;  /* 0x7ffffffc0a0a7812 */ /* 0x000fe200078ec0ff */
[----:B------:R-:W-:Y:S01]  /*0df0*/  IMAD.SHL.U32 R11, R11, 0x20, RZ ;  /* 0x000000200b0b7824 */ /* 0x000fe200078e00ff */
[----:B------:R-:W-:Y:S02]  /*0e00*/  SHF.R.S32.HI R5, RZ, 0x5, R2 ;  /* 0x00000005ff057819 */ /* 0x000fe40000011402 */
[----:B------:R-:W-:-:S02]  /*0e10*/  LEA.HI R6, R6, R6, RZ, 0x1 ;  /* 0x0000000606067211 */ /* 0x000fc400078f08ff */
[----:B------:R-:W-:Y:S02]  /*0e20*/  SHF.R.U32.HI R12, RZ, 0x3, R16 ;  /* 0x00000003ff0c7819 */ /* 0x000fe40000011610 */
[----:B------:R-:W-:Y:S02]  /*0e30*/  LOP3.LUT R2, R16, 0x10, R9, 0xf8, !PT ;  /* 0x0000001010027812 */ /* 0x000fe400078ef809 */
[----:B------:R-:W-:Y:S01]  /*0e40*/  SHF.R.S32.HI R8, RZ, 0x5, R8 ;  /* 0x00000005ff087819 */ /* 0x000fe20000011408 */
[----:B------:R-:W-:Y:S01]  /*0e50*/  IMAD.MOV.U32 R13, RZ, RZ, -0x2 ;  /* 0xfffffffeff0d7424 */ /* 0x000fe200078e00ff */
[----:B------:R-:W-:Y:S01]  /*0e60*/  LOP3.LUT R2, R2, R12, RZ, 0x3c, !PT ;  /* 0x0000000c02027212 */ /* 0x000fe200078e3cff */
[----:B------:R-:W-:Y:S02]  /*0e70*/  IMAD.IADD R10, R20, 0x1, -R10 ;  /* 0x00000001140a7824 */ /* 0x000fe400078e0a0a */
[----:B------:R-:W-:Y:S02]  /*0e80*/  IMAD R5, R5, 0x1800, R11 ;  /* 0x0000180005057824 */ /* 0x000fe400078e020b */
[----:B------:R-:W-:-:S02]  /*0e90*/  IMAD R6, R6, -0x3, R21 ;  /* 0xfffffffd06067824 */ /* 0x000fc400078e0215 */
[----:B------:R-:W-:Y:S02]  /*0ea0*/  IMAD R7, R8, 0x10, R7 ;  /* 0x0000001008077824 */ /* 0x000fe400078e0207 */
[----:B------:R-:W-:Y:S01]  /*0eb0*/  IMAD R8, R3, 0x8, R4 ;  /* 0x0000000803087824 */ /* 0x000fe200078e0204 */
[----:B------:R-:W-:Y:S01]  /*0ec0*/  STL [R1], R16 ;  /* 0x0000001001007387 */ /* 0x000fe20000100800 */
[----:B------:R-:W-:Y:S01]  /*0ed0*/  IMAD R4, R10, R13, 0x80 ;  /* 0x000000800a047424 */ /* 0x000fe200078e020d */
[----:B------:R-:W-:Y:S01]  /*0ee0*/  IADD3 R3, R18, R5, R2 ;  /* 0x0000000512037210 */ /* 0x000fe20007ffe002 */
[----:B------:R-:W-:Y:S01]  /*0ef0*/  IMAD R2, R6, 0x40, R7 ;  /* 0x0000004006027824 */ /* 0x000fe200078e0207 */
[----:B------:R-:W-:Y:S01]  /*0f00*/  STL [R1+0x4], R11 ;  /* 0x0000040b01007387 */ /* 0x000fe20000100800 */
[----:B------:R-:W-:-:S03]  /*0f10*/  LEA.HI R0, R0, R15, RZ, 0x2 ;  /* 0x0000000f00007211 */ /* 0x000fc600078f10ff */
[----:B------:R-:W-:Y:S04]  /*0f20*/  STL [R1+0x4c], R12 ;  /* 0x00004c0c01007387 */ /* 0x000fe80000100800 */
[----:B------:R-:W-:Y:S04]  /*0f30*/  STL [R1+0x5c], R8 ;  /* 0x00005c0801007387 */ /* 0x000fe80000100800 */
[----:B------:R0:W-:Y:S04]  /*0f40*/  STL [R1+0x54], R4 ;  /* 0x0000540401007387 */ /* 0x0001e80000100800 */
[----:B------:R1:W-:Y:S04]  /*0f50*/  STL [R1+0x48], R3 ;  /* 0x0000480301007387 */ /* 0x0003e80000100800 */
[----:B------:R2:W-:Y:S01]  /*0f60*/  STL [R1+0x58], R2 ;  /* 0x0000580201007387 */ /* 0x0005e20000100800 */
[----:B0-----:R-:W-:-:S02]  /*0f70*/  SHF.R.S32.HI R4, RZ, 0x2, R0 ;  /* 0x00000002ff047819 */ /* 0x001fc40000011400 */
[----:B-1----:R-:W-:Y:S02]  /*0f80*/  LOP3.LUT R3, R16, 0x10, R22, 0xf8, !PT ;  /* 0x0000001010037812 */ /* 0x002fe400078ef816 */
[----:B--2---:R-:W-:Y:S02]  /*0f90*/  LOP3.LUT R2, R0, 0x1ffffffc, RZ, 0xc0, !PT ;  /* 0x1ffffffc00027812 */ /* 0x004fe400078ec0ff */
[----:B------:R-:W-:Y:S01]  /*0fa0*/  LOP3.LUT R3, R3, R12, RZ, 0x3c, !PT ;  /* 0x0000000c03037212 */ /* 0x000fe200078e3cff */
[----:B------:R-:W-:Y:S02]  /*0fb0*/  STL [R1+0x38], RZ ;  /* 0x000038ff01007387 */ /* 0x000fe40000100800 */
[----:B------:R-:W-:Y:S01]  /*0fc0*/  IMAD.IADD R2, R15, 0x1, -R2 ;  /* 0x000000010f027824 */ /* 0x000fe200078e0a02 */
[----:B------:R-:W-:Y:S01]  /*0fd0*/  SHF.R.S32.HI R0, RZ, 0x1f, R152 ;  /* 0x0000001fff007819 */ /* 0x000fe20000011498 */
[----:B------:R0:W-:Y:S01]  /*0fe0*/  STL [R1+0x20], R4 ;  /* 0x0000200401007387 */ /* 0x0001e20000100800 */
[----:B------:R-:W-:-:S02]  /*0ff0*/  IMAD.IADD R0, R11, 0x1, R3 ;  /* 0x000000010b007824 */ /* 0x000fc400078e0203 */
[----:B0-----:R-:W-:Y:S01]  /*1000*/  IMAD.SHL.U32 R4, R2, 0x8, RZ ;  /* 0x0000000802047824 */ /* 0x001fe200078e00ff */
[----:B------:R-:W-:-:S04]  /*1010*/  SHF.R.S32.HI R2, RZ, 0x4, R9 ;  /* 0x00000004ff027819 */ /* 0x000fc80000011409 */
[----:B------:R0:W-:Y:S04]  /*1020*/  STL [R1+0x10], R4 ;  /* 0x0000100401007387 */ /* 0x0001e80000100800 */
[----:B------:R0:W-:Y:S04]  /*1030*/  STL [R1+0x18], R0 ;  /* 0x0000180001007387 */ /* 0x0001e80000100800 */
[----:B------:R0:W-:Y:S01]  /*1040*/  STL [R1+0x50], R2 ;  /* 0x0000500201007387 */ /* 0x0001e20000100800 */
[----:B------:R-:W-:Y:S02]  /*1050*/  IMAD.MOV.U32 R153, RZ, RZ, RZ ;  /* 0x000000ffff997224 */ /* 0x000fe400078e00ff */
[----:B------:R-:W-:-:S02]  /*1060*/  IMAD.MOV.U32 R157, RZ, RZ, RZ ;  /* 0x000000ffff9d7224 */ /* 0x000fc400078e00ff */
[----:B------:R-:W-:Y:S02]  /*1070*/  IMAD.MOV.U32 R154, RZ, RZ, RZ ;  /* 0x000000ffff9a7224 */ /* 0x000fe400078e00ff */
[----:B------:R-:W-:Y:S01]  /*1080*/  IMAD.SHL.U32 R16, R14, 0x8, RZ ;  /* 0x000000080e107824 */ /* 0x000fe200078e00ff */
[----:B---3--:R-:W-:Y:S01]  /*1090*/  LOP3.LUT R155, R19, 0x1, RZ, 0xfc, !PT ;  /* 0x00000001139b7812 */ /* 0x008fe200078efcff */
[----:B0-----:R-:W-:-:S07]  /*10a0*/  IMAD.MOV.U32 R19, RZ, RZ, RZ ;  /* 0x000000ffff137224 */ /* 0x001fce00078e00ff */
.L_x_8358:
[----:B------:R-:W0:Y:S01]  /*10b0*/  LDC.64 R2, c[0x0][0xc60] ;  /* 0x00031800ff027b82 */ /* 0x000e220000000a00 */
[----:B------:R-:W-:Y:S01]  /*10c0*/  ULDC.64 UR4, c[0x0][0xa28] ;  /* 0x00028a0000047ab9 */ /* 0x000fe20000000a00 */
[----:B------:R-:W-:Y:S01]  /*10d0*/  ULDC.64 UR8, c[0x0][0xa18] ;  /* 0x0002860000087ab9 */ /* 0x000fe20000000a00 */
[----:B------:R-:W-:Y:S01]  /*10e0*/  ULDC.64 UR6, c[0x0][0xa08] ;  /* 0x0002820000067ab9 */ /* 0x000fe20000000a00 */
[----:B0-----:R-:W-:-:S05]  /*10f0*/  IMAD.WIDE R2, R31, 0x4, R2 ;  /* 0x000000041f027825 */ /* 0x001fca00078e0202 */
[----:B--2---:R-:W2:Y:S01]  /*1100*/  LDG.E R0, desc[UR40][R2.64] ;  /* 0x0000002802007981 */ /* 0x004ea2000c1e1900 */
[----:B------:R-:W-:Y:S01]  /*1110*/  ISETP.NE.U32.AND P2, PT, RZ, UR4, PT ;  /* 0x00000004ff007c0c */ /* 0x000fe2000bf45070 */
[----:B------:R-:W-:Y:S01]  /*1120*/  IMAD.MOV.U32 R49, RZ, RZ, RZ ;  /* 0x000000ffff317224 */ /* 0x000fe200078e00ff */
[----:B------:R-:W-:Y:S02]  /*1130*/  ISETP.NE.U32.AND P1, PT, RZ, UR8, PT ;  /* 0x00000008ff007c0c */ /* 0x000fe4000bf25070 */
[----:B------:R-:W-:Y:S02]  /*1140*/  ISETP.NE.AND.EX P2, PT, RZ, UR5, PT, P2 ;  /* 0x00000005ff007c0c */ /* 0x000fe4000bf45320 */
[----:B------:R-:W-:Y:S02]  /*1150*/  ISETP.NE.AND.EX P1, PT, RZ, UR9, PT, P1 ;  /* 0x00000009ff007c0c */ /* 0x000fe4000bf25310 */
[----:B------:R-:W-:Y:S02]  /*1160*/  ISETP.NE.U32.AND P0, PT, RZ, UR6, PT ;  /* 0x00000006ff007c0c */ /* 0x000fe4000bf05070 */
[----:B-1-3-5:R-:W-:-:S02]  /*1170*/  MOV R9, RZ ;  /* 0x000000ff00097202 */ /* 0x02afc40000000f00 */
[----:B------:R-:W-:Y:S02]  /*1180*/  ISETP.NE.AND.EX P0, PT, RZ, UR7, PT, P0 ;  /* 0x00000007ff007c0c */ /* 0x000fe4000bf05300 */
[----:B--2-4-:R-:W-:Y:S01]  /*1190*/  SHF.R.S32.HI R4, RZ, 0x1f, R0 ;  /* 0x0000001fff047819 */ /* 0x014fe20000011400 */
[C---:B------:R-:W-:Y:S02]  /*11a0*/  IMAD.SHL.U32 R33, R0.reuse, 0x4, RZ ;  /* 0x0000000400217824 */ /* 0x040fe400078e00ff */
[C---:B------:R-:W-:Y:S01]  /*11b0*/  @P2 LEA R2, P3, R0.reuse, UR4, 0x2 ;  /* 0x0000000400022c11 */ /* 0x040fe2000f8610ff */
[----:B------:R-:W-:Y:S01]  /*11c0*/  STL [R1+0x1c], R0 ;  /* 0x00001c0001007387 */ /* 0x000fe20000100800 */
[C-C-:B------:R-:W-:Y:S02]  /*11d0*/  SHF.L.U64.HI R32, R0.reuse, 0x2, R4.reuse ;  /* 0x0000000200207819 */ /* 0x140fe40000010204 */
[----:B------:R-:W-:Y:S01]  /*11e0*/  @P2 LEA.HI.X R3, R0, UR5, R4, 0x2, P3 ;  /* 0x0000000500032c11 */ /* 0x000fe200098f1404 */
[----:B------:R0:W-:Y:S01]  /*11f0*/  STL [R1+0x3c], R4 ;  /* 0x00003c0401007387 */ /* 0x0001e20000100800 */
[----:B------:R-:W-:Y:S01]  /*1200*/  IADD3 R6, P4, R33, UR6, RZ ;  /* 0x0000000621067c10 */ /* 0x000fe2000ff9e0ff */
[----:B------:R-:W-:-:S02]  /*1210*/  ULDC UR4, c[0x0][0x288] ;  /* 0x0000a20000047ab9 */ /* 0x000fc40000000800 */
[----:B------:R1:W5:Y:S01]  /*1220*/  @P2 LDG.E R9, desc[UR40][R2.64] ;  /* 0x0000002802092981 */ /* 0x000362000c1e1900 */
[----:B------:R-:W-:Y:S01]  /*1230*/  IMAD.U32 R25, RZ, RZ, UR4 ;  /* 0x00000004ff197e24 */ /* 0x000fe2000f8e00ff */
[----:B------:R-:W-:Y:S01]  /*1240*/  IADD3.X R7, R32, UR7, RZ, P4, !PT ;  /* 0x0000000720077c10 */ /* 0x000fe2000a7fe4ff */
[----:B------:R-:W-:Y:S01]  /*1250*/  ULDC.64 UR4, c[0x0][0x3f8] ;  /* 0x0000fe0000047ab9 */ /* 0x000fe20000000a00 */
[----:B------:R1:W-:Y:S01]  /*1260*/  STL [R1+0x30], R33 ;  /* 0x0000302101007387 */ /* 0x0003e20000100800 */
[----:B0-----:R-:W-:-:S03]  /*1270*/  @P1 IADD3 R4, P2, R33, UR8, RZ ;  /* 0x0000000821041c10 */ /* 0x001fc6000ff5e0ff */
[----:B------:R1:W5:Y:S01]  /*1280*/  @P0 LDG.E R49, desc[UR40][R6.64] ;  /* 0x0000002806310981 */ /* 0x000362000c1e1900 */
[----:B------:R-:W-:Y:S01]  /*1290*/  @P1 IADD3.X R5, R32, UR9, RZ, P2, !PT ;  /* 0x0000000920051c10 */ /* 0x000fe200097fe4ff */
[----:B------:R-:W-:Y:S02]  /*12a0*/  UISETP.NE.U32.AND UP0, UPT, UR4, URZ, UPT ;  /* 0x0000003f0400728c */ /* 0x000fe4000bf05070 */
[----:B------:R1:W-:Y:S01]  /*12b0*/  STL [R1+0x34], R32 ;  /* 0x0000342001007387 */ /* 0x0003e20000100800 */
[----:B------:R-:W-:Y:S01]  /*12c0*/  ULDC.64 UR8, c[0x0][0xa20] ;  /* 0x0002880000087ab9 */ /* 0x000fe20000000a00 */
[----:B------:R-:W-:Y:S02]  /*12d0*/  ULDC UR4, c[0x0][0x404] ;  /* 0x0001010000047ab9 */ /* 0x000fe40000000800 */
[----:B------:R1:W5:Y:S04]  /*12e0*/  @P1 LDG.E R25, desc[UR40][R4.64] ;  /* 0x0000002804191981 */ /* 0x000368000c1e1900 */
[----:B------:R1:W-:Y:S04]  /*12f0*/  STL [R1+0x40], R29 ;  /* 0x0000401d01007387 */ /* 0x0003e80000100800 */
[----:B------:R1:W-:Y:S01]  /*1300*/  STL [R1+0x2c], R30 ;  /* 0x00002c1e01007387 */ /* 0x0003e20000100800 */
[----:B------:R-:W-:Y:S01]  /*1310*/  UISETP.NE.AND.EX UP0, UPT, UR5, URZ, UPT, UP0 ;  /* 0x0000003f0500728c */ /* 0x000fe2000bf05300 */
[----:B------:R-:W-:-:S02]  /*1320*/  ISETP.NE.U32.AND P2, PT, RZ, UR8, PT ;  /* 0x00000008ff007c0c */ /* 0x000fc4000bf45070 */
[----:B------:R-:W-:Y:S01]  /*1330*/  ULDC UR5, c[0x0][0x2e0] ;  /* 0x0000b80000057ab9 */ /* 0x000fe20000000800 */
[----:B------:R-:W-:Y:S01]  /*1340*/  USEL UR4, UR4, 0x1, UP0 ;  /* 0x0000000104047887 */ /* 0x000fe20008000000 */
[----:B------:R-:W-:-:S03]  /*1350*/  ISETP.NE.AND.EX P2, PT, RZ, UR9, PT, P2 ;  /* 0x00000009ff007c0c */ /* 0x000fc6000bf45320 */
[----:B------:R-:W-:-:S03]  /*1360*/  UIMAD UR4, UR4, UR5, URZ ;  /* 0x00000005040472a4 */ /* 0x000fc6000f8e023f */
[----:B------:R-:W-:Y:S01]  /*1370*/  ULDC UR5, c[0x0][0x338] ;  /* 0x0000ce0000057ab9 */ /* 0x000fe20000000800 */
[----:B------:R-:W-:Y:S01]  /*1380*/  IMAD.MOV.U32 R31, RZ, RZ, R0 ;  /* 0x000000ffff1f7224 */ /* 0x000fe200078e0000 */
[----:B-1----:R-:W-:Y:S07]  /*1390*/  @P1 BRA `(.L_x_8238) ;  /* 0x0000000000241947 */ /* 0x002fee0003800000 */
        /* <DEDUP_REMOVED lines=9> */
.L_x_8238:
[----:B------:R-:W-:Y:S02]  /*1430*/  IMAD.U32 R27, RZ, RZ, UR5 ;  /* 0x00000005ff1b7e24 */ /* 0x000fe4000f8e00ff */
[----:B------:R-:W-:Y:S01]  /*1440*/  IMAD.U32 R28, RZ, RZ, UR4 ;  /* 0x00000004ff1c7e24 */ /* 0x000fe2000f8e00ff */
[----:B------:R-:W-:Y:S06]  /*1450*/  @!P2 BRA `(.L_x_8239) ;  /* 0x000000000010a947 */ /* 0x000fec0003800000 */
[----:B------:R-:W-:-:S04]  /*1460*/  IADD3 R2, P0, R33, UR8, RZ ;  /* 0x0000000821027c10 */ /* 0x000fc8000ff1e0ff */
[----:B------:R-:W-:-:S05]  /*1470*/  IADD3.X R3, R32, UR9, RZ, P0, !PT ;  /* 0x0000000920037c10 */ /* 0x000fca00087fe4ff */
[----:B------:R0:W5:Y:S01]  /*1480*/  LDG.E R28, desc[UR40][R2.64] ;  /* 0x00000028021c7981 */ /* 0x000162000c1e1900 */
[----:B------:R-:W-:Y:S05]  /*1490*/  BRA `(.L_x_8240) ;  /* 0x0000000000107947 */ /* 0x000fea0003800000 */
.L_x_8239:
[----:B------:R-:W-:Y:S05]  /*14a0*/  @!P0 BRA `(.L_x_8240) ;  /* 0x00000000000c8947 */ /* 0x000fea0003800000 */
[----:B------:R-:W2:Y:S04]  /*14b0*/  LDG.E R3, desc[UR40][R6.64] ;  /* 0x0000002806037981 */ /* 0x000ea8000c1e1900 */
[----:B------:R-:W2:Y:S02]  /*14c0*/  LDG.E R28, desc[UR40][R6.64+0x4] ;  /* 0x00000428061c7981 */ /* 0x000ea4000c1e1900 */
[----:B--2---:R-:W-:-:S07]  /*14d0*/  IMAD.IADD R28, R28, 0x1, -R3 ;  /* 0x000000011c1c7824 */ /* 0x004fce00078e0a03 */
.L_x_8240:
        /* <DEDUP_REMOVED lines=9> */
[----:B------:R-:W-:Y:S01]  /*1570*/  ISETP.NE.U32.AND P1, PT, RZ, UR4, PT ;  /* 0x00000004ff007c0c */ /* 0x000fe2000bf25070 */
[----:B------:R-:W-:Y:S02]  /*1580*/  IMAD.MOV R26, RZ, RZ, -R6 ;  /* 0x000000ffff1a7224 */ /* 0x000fe400078e0a06 */
[----:B------:R-:W-:Y:S01]  /*1590*/  IMAD.MOV.U32 R24, RZ, RZ, R28 ;  /* 0x000000ffff187224 */ /* 0x000fe200078e001c */
[----:B------:R-:W-:Y:S02]  /*15a0*/  ISETP.NE.AND.EX P1, PT, RZ, UR5, PT, P1 ;  /* 0x00000005ff007c0c */ /* 0x000fe4000bf25310 */
[----:B------:R-:W-:-:S11]  /*15b0*/  VIMNMX R26, RZ, R26, !PT ;  /* 0x0000001aff1a7248 */ /* 0x000fd60007fe0100 */
[----:B------:R-:W-:-:S04]  /*15c0*/  @P1 IADD3 R4, P2, R33, UR4, RZ ;  /* 0x0000000421041c10 */ /* 0x000fc8000ff5e0ff */
[----:B------:R-:W-:-:S05]  /*15d0*/  @P1 IADD3.X R5, R32, UR5, RZ, P2, !PT ;  /* 0x0000000520051c10 */ /* 0x000fca00097fe4ff */
[----:B------:R0:W5:Y:S01]  /*15e0*/  @P1 LDG.E R24, desc[UR40][R4.64] ;  /* 0x0000002804181981 */ /* 0x000162000c1e1900 */
[----:B------:R-:W-:Y:S01]  /*15f0*/  PLOP3.LUT P3, PT, PT, PT, PT, 0x80, 0x0 ;  /* 0x000000000000781c */ /* 0x000fe20003f6f070 */
[----:B--2---:R-:W-:-:S04]  /*1600*/  @P0 IMAD.IADD R27, R7, 0x1, -R0 ;  /* 0x00000001071b0824 */ /* 0x004fc800078e0a00 */
[----:B------:R-:W-:-:S04]  /*1610*/  IMAD.IADD R88, R6, 0x1, R27 ;  /* 0x0000000106587824 */ /* 0x000fc800078e021b */
[----:B------:R-:W-:-:S05]  /*1620*/  VIADD R0, R88, 0x7f ;  /* 0x0000007f58007836 */ /* 0x000fca0000000000 */
[----:B------:R-:W-:-:S04]  /*1630*/  SHF.R.S32.HI R3, RZ, 0x1f, R0 ;  /* 0x0000001fff037819 */ /* 0x000fc80000011400 */
[----:B------:R-:W-:-:S04]  /*1640*/  LEA.HI R3, R3, R0, RZ, 0x7 ;  /* 0x0000000003037211 */ /* 0x000fc800078f38ff */
[----:B------:R-:W-:-:S04]  /*1650*/  LOP3.LUT R0, R3, 0xffffff80, RZ, 0xc0, !PT ;  /* 0xffffff8003007812 */ /* 0x000fc800078ec0ff */
[----:B------:R-:W-:-:S04]  /*1660*/  VIADDMNMX R7, R0, -R6, R27, PT ;  /* 0x8000000600077246 */ /* 0x000fc8000380011b */
[----:B------:R-:W-:Y:S02]  /*1670*/  ISETP.GT.AND P0, PT, R7, R26, PT ;  /* 0x0000001a0700720c */ /* 0x000fe40003f04270 */
[----:B------:R-:W-:-:S05]  /*1680*/  SHF.R.U32.HI R26, RZ, 0x7, R26 ;  /* 0x00000007ff1a7819 */ /* 0x000fca000001161a */
[----:B------:R-:W-:-:S06]  /*1690*/  IMAD.MOV.U32 R2, RZ, RZ, R26 ;  /* 0x000000ffff027224 */ /* 0x000fcc00078e001a */
[----:B------:R-:W-:-:S05]  /*16a0*/  @P0 VIADD R0, R7, 0x7f ;  /* 0x0000007f07000836 */ /* 0x000fca0000000000 */
[----:B0-----:R-:W-:-:S04]  /*16b0*/  @P0 SHF.R.S32.HI R5, RZ, 0x1f, R0 ;  /* 0x0000001fff050819 */ /* 0x001fc80000011400 */
[----:B------:R-:W-:Y:S02]  /*16c0*/  @P0 LEA.HI R5, R5, R0, RZ, 0x7 ;  /* 0x0000000005050211 */ /* 0x000fe400078f38ff */
[----:B------:R-:W-:Y:S02]  /*16d0*/  SHF.R.S32.HI R0, RZ, 0x7, R3 ;  /* 0x00000007ff007819 */ /* 0x000fe40000011403 */
[----:B------:R-:W-:-:S03]  /*16e0*/  @P0 SHF.R.S32.HI R2, RZ, 0x7, R5 ;  /* 0x00000007ff020819 */ /* 0x000fc60000011405 */
[----:B------:R0:W-:Y:S01]  /*16f0*/  STL [R1+0x44], R0 ;  /* 0x0000440001007387 */ /* 0x0001e20000100800 */
        /* <DEDUP_REMOVED lines=22> */
.L_x_8243:
[----:B------:R-:W-:Y:S05]  /*1860*/  BSYNC B6 ;  /* 0x0000000000067941 */ /* 0x000fea0003800000 */
.L_x_8242:
        /* <DEDUP_REMOVED lines=20> */
.L_x_8245:
[----:B------:R-:W-:Y:S05]  /*19b0*/  BSYNC B6 ;  /* 0x0000000000067941 */ /* 0x000fea0003800000 */
.L_x_8244:
[----:B------:R-:W-:Y:S01]  /*19c0*/  ULDC.64 UR4, c[0x0][0x9f8] ;  /* 0x00027e0000047ab9 */ /* 0x000fe20000000a00 */
[----:B------:R-:W2:Y:S01]  /*19d0*/  LDL R21, [R1+0x4c] ;  /* 0x00004c0001157983 */ /* 0x000ea20000100800 */
[----:B------:R-:W-:Y:S01]  /*19e0*/  ISETP.NE.U32.AND P0, PT, RZ, UR4, PT ;  /* 0x00000004ff007c0c */ /* 0x000fe2000bf05070 */
[----:B------:R-:W0:Y:S02]  /*19f0*/  LDC R0, c[0x0][0x428] ;  /* 0x00010a00ff007b82 */ /* 0x000e240000000800 */
[----:B------:R-:W3:Y:S01]  /*1a00*/  LDL R20, [R1+0x4] ;  /* 0x0000040001147983 */ /* 0x000ee20000100800 */
[----:B------:R-:W-:-:S05]  /*1a10*/  ISETP.NE.AND.EX P0, PT, RZ, UR5, PT, P0 ;  /* 0x00000005ff007c0c */ /* 0x000fca000bf05300 */
[----:B------:R-:W1:Y:S01]  /*1a20*/  LDC.64 R70, c[0x0][0x2f0] ;  /* 0x0000bc00ff467b82 */ /* 0x000e620000000a00 */
[----:B------:R-:W-:Y:S01]  /*1a30*/  IMAD.IADD R49, R49, 0x1, R28 ;  /* 0x0000000131317824 */ /* 0x000fe200078e021c */
[----:B------:R-:W-:Y:S01]  /*1a40*/  ULDC UR6, c[0x0][0x2e4] ;  /* 0x0000b90000067ab9 */ /* 0x000fe20000000800 */
[----:B------:R-:W-:-:S05]  /*1a50*/  ULDC.64 UR8, c[0x0][0x320] ;  /* 0x0000c80000087ab9 */ /* 0x000fca0000000a00 */
[----:B------:R-:W-:Y:S01]  /*1a60*/  @P0 IADD3 R4, P1, R33, UR4, RZ ;  /* 0x0000000421040c10 */ /* 0x000fe2000ff3e0ff */
[----:B------:R-:W4:Y:S03]  /*1a70*/  LDC R63, c[0x0][0x3d4] ;  /* 0x0000f500ff3f7b82 */ /* 0x000f260000000800 */
[----:B------:R-:W-:Y:S01]  /*1a80*/  @P0 IADD3.X R5, R32, UR5, RZ, P1, !PT ;  /* 0x0000000520050c10 */ /* 0x000fe20008ffe4ff */
[----:B------:R-:W-:Y:S01]  /*1a90*/  ULDC.64 UR4, c[0x0][0x2f8] ;  /* 0x0000be0000047ab9 */ /* 0x000fe20000000a00 */
[----:B------:R-:W2:Y:S01]  /*1aa0*/  LDL R32, [R1] ;  /* 0x0000000001207983 */ /* 0x000ea20000100800 */
[----:B------:R-:W-:Y:S02]  /*1ab0*/  SHF.R.S32.HI R23, RZ, 0x1f, R22 ;  /* 0x0000001fff177819 */ /* 0x000fe40000011416 */
[----:B------:R-:W4:Y:S01]  /*1ac0*/  LDC.64 R68, c[0x0][0x3d8] ;  /* 0x0000f600ff447b82 */ /* 0x000f220000000a00 */
[----:B------:R1:W3:Y:S01]  /*1ad0*/  @P0 LDG.E R31, desc[UR40][R4.64] ;  /* 0x00000028041f0981 */ /* 0x0002e2000c1e1900 */
[----:B0-----:R-:W-:-:S13]  /*1ae0*/  ISETP.NE.AND P0, PT, R0, 0x1, PT ;  /* 0x000000010000780c */ /* 0x001fda0003f05270 */
[----:B------:R-:W0:Y:S08]  /*1af0*/  @P0 LDC R7, c[0x0][0x42c] ;  /* 0x00010b00ff070b82 */ /* 0x000e300000000800 */
[----:B------:R-:W4:Y:S01]  /*1b00*/  @P0 LDC R9, c[0x0][0x430] ;  /* 0x00010c00ff090b82 */ /* 0x000f220000000800 */
[----:B------:R-:W-:Y:S01]  /*1b10*/  SHF.R.S32.HI R3, RZ, 0x1f, R49 ;  /* 0x0000001fff037819 */ /* 0x000fe20000011431 */
[----:B-1----:R-:W-:-:S04]  /*1b20*/  IMAD.WIDE.U32 R4, R49, R70, RZ ;  /* 0x0000004631047225 */ /* 0x002fc800078e00ff */
[----:B------:R-:W-:Y:S02]  /*1b30*/  IMAD R6, R3, R70, RZ ;  /* 0x0000004603067224 */ /* 0x000fe400078e02ff */
[----:B0-----:R-:W-:-:S04]  /*1b40*/  @P0 IMAD.HI.U32 R0, R30, R7, RZ ;  /* 0x000000071e000227 */ /* 0x001fc800078e00ff */
[----:B------:R-:W-:Y:S01]  /*1b50*/  IMAD.MOV.U32 R7, RZ, RZ, R30 ;  /* 0x000000ffff077224 */ /* 0x000fe200078e001e */
[----:B----4-:R-:W-:Y:S01]  /*1b60*/  @P0 SHF.R.U32.HI R7, RZ, R9, R0 ;  /* 0x00000009ff070219 */ /* 0x010fe20000011600 */
[----:B------:R-:W-:-:S03]  /*1b70*/  IMAD R9, R49, R71, R6 ;  /* 0x0000004731097224 */ /* 0x000fc600078e0206 */
[----:B------:R-:W-:Y:S01]  /*1b80*/  SHF.R.S32.HI R8, RZ, 0x1f, R7 ;  /* 0x0000001fff087819 */ /* 0x000fe20000011407 */
[----:B------:R-:W-:Y:S01]  /*1b90*/  IMAD.IADD R5, R5, 0x1, R9 ;  /* 0x0000000105057824 */ /* 0x000fe200078e0209 */
[----:B------:R-:W-:-:S03]  /*1ba0*/  ISETP.GE.AND P0, PT, R22, UR6, PT ;  /* 0x0000000616007c0c */ /* 0x000fc6000bf06270 */
[----:B------:R-:W-:Y:S02]  /*1bb0*/  IMAD R0, R8, UR4, RZ ;  /* 0x0000000408007c24 */ /* 0x000fe4000f8e02ff */
[----:B------:R-:W-:-:S04]  /*1bc0*/  IMAD.WIDE.U32 R4, R7, UR4, R4 ;  /* 0x0000000407047c25 */ /* 0x000fc8000f8e0004 */
[----:B------:R-:W-:Y:S01]  /*1bd0*/  IMAD R61, R7, UR5, R0 ;  /* 0x00000005073d7c24 */ /* 0x000fe2000f8e0200 */
[----:B------:R-:W-:Y:S01]  /*1be0*/  ULDC.64 UR4, c[0x0][0xa08] ;  /* 0x0002820000047ab9 */ /* 0x000fe20000000a00 */
[----:B------:R-:W-:Y:S02]  /*1bf0*/  SEL R0, RZ, 0x1, P0 ;  /* 0x00000001ff007807 */ /* 0x000fe40000000000 */
[----:B------:R-:W-:Y:S01]  /*1c00*/  ISETP.NE.U32.AND P0, PT, RZ, UR4, PT ;  /* 0x00000004ff007c0c */ /* 0x000fe2000bf05070 */
[----:B------:R-:W-:-:S03]  /*1c10*/  IMAD.MOV.U32 R60, RZ, RZ, R4 ;  /* 0x000000ffff3c7224 */ /* 0x000fc600078e0004 */
[----:B------:R-:W-:Y:S01]  /*1c20*/  ISETP.NE.AND.EX P0, PT, RZ, UR5, PT, P0 ;  /* 0x00000005ff007c0c */ /* 0x000fe2000bf05300 */
[----:B------:R-:W-:Y:S01]  /*1c30*/  IMAD.IADD R61, R5, 0x1, R61 ;  /* 0x00000001053d7824 */ /* 0x000fe200078e023d */
[----:B------:R-:W-:Y:S01]  /*1c40*/  ISETP.GE.AND P1, PT, R156, UR6, PT ;  /* 0x000000069c007c0c */ /* 0x000fe2000bf26270 */
[----:B------:R-:W-:-:S03]  /*1c50*/  ULDC.64 UR4, c[0x0][0x300] ;  /* 0x0000c00000047ab9 */ /* 0x000fc60000000a00 */
[----:B------:R-:W-:Y:S01]  /*1c60*/  SEL R6, RZ, 0xffffffff, P1 ;  /* 0xffffffffff067807 */ /* 0x000fe20000800000 */
[----:B------:R-:W-:Y:S01]  /*1c70*/  IMAD R8, R8, UR8, RZ ;  /* 0x0000000808087c24 */ /* 0x000fe2000f8e02ff */
[----:B------:R-:W-:-:S03]  /*1c80*/  SHF.R.S32.HI R14, RZ, 0x1f, R152 ;  /* 0x0000001fff0e7819 */ /* 0x000fc60000011498 */
[----:B------:R-:W-:Y:S02]  /*1c90*/  IMAD.SHL.U32 R9, R6, 0x2, RZ ;  /* 0x0000000206097824 */ /* 0x000fe400078e00ff */
[----:B------:R-:W-:-:S03]  /*1ca0*/  IMAD R15, R7, UR9, R8 ;  /* 0x00000009070f7c24 */ /* 0x000fc6000f8e0208 */
[----:B------:R-:W-:Y:S01]  /*1cb0*/  LOP3.LUT R0, R9, 0x2, R0, 0xe2, !PT ;  /* 0x0000000209007812 */ /* 0x000fe200078ee200 */
[----:B------:R-:W-:-:S04]  /*1cc0*/  IMAD.WIDE.U32 R8, R7, UR8, R22 ;  /* 0x0000000807087c25 */ /* 0x000fc8000f8e0016 */
[----:B------:R-:W-:Y:S02]  /*1cd0*/  IMAD R12, R14, R70, RZ ;  /* 0x000000460e0c7224 */ /* 0x000fe400078e02ff */
[----:B------:R-:W-:Y:S02]  /*1ce0*/  IMAD.IADD R9, R9, 0x1, R15 ;  /* 0x0000000109097824 */ /* 0x000fe400078e020f */
[----:B------:R-:W-:Y:S01]  /*1cf0*/  IMAD R15, R152, R71, R12 ;  /* 0x00000047980f7224 */ /* 0x000fe200078e020c */
[----:B------:R-:W-:Y:S02]  /*1d00*/  ISETP.GE.AND P2, PT, R156, R63, PT ;  /* 0x0000003f9c00720c */ /* 0x000fe40003f46270 */
[----:B------:R-:W-:Y:S01]  /*1d10*/  SHF.R.S32.HI R17, RZ, 0x1f, R16 ;  /* 0x0000001fff117819 */ /* 0x000fe20000011410 */
[----:B------:R-:W-:-:S04]  /*1d20*/  IMAD.WIDE.U32 R54, R152, R68, R22 ;  /* 0x0000004498367225 */ /* 0x000fc800078e0016 */
[----:B------:R-:W-:Y:S01]  /*1d30*/  IMAD.WIDE.U32 R56, R152, R68, R16 ;  /* 0x0000004498387225 */ /* 0x000fe200078e0010 */
[----:B------:R-:W-:-:S03]  /*1d40*/  P2R R83, PR, RZ, 0x4 ;  /* 0x00000004ff537803 */ /* 0x000fc60000000000 */
[----:B------:R-:W-:Y:S01]  /*1d50*/  VIADD R67, R22, 0x40 ;  /* 0x0000004016437836 */ /* 0x000fe20000000000 */
[----:B------:R-:W-:Y:S02]  /*1d60*/  SHF.L.U64.HI R71, R70, 0x7, R71 ;  /* 0x0000000746477819 */ /* 0x000fe40000010247 */
[----:B------:R-:W-:Y:S02]  /*1d70*/  LOP3.LUT R62, R0, 0x1, RZ, 0xc0, !PT ;  /* 0x00000001003e7812 */ /* 0x000fe400078ec0ff */
[----:B------:R-:W-:Y:S02]  /*1d80*/  ISETP.GE.AND P1, PT, R67, UR6, PT ;  /* 0x0000000643007c0c */ /* 0x000fe4000bf26270 */
[----:B---3--:R-:W-:-:S04]  /*1d90*/  SHF.R.S32.HI R4, RZ, 0x1f, R31 ;  /* 0x0000001fff047819 */ /* 0x008fc8000001141f */
[----:B------:R-:W-:Y:S02]  /*1da0*/  SEL R10, R4, RZ, !P0 ;  /* 0x000000ff040a7207 */ /* 0x000fe40004000000 */
[----:B------:R-:W0:Y:S01]  /*1db0*/  LDC.64 R4, c[0x0][0x3e8] ;  /* 0x0000fa00ff047b82 */ /* 0x000e220000000a00 */
[----:B------:R-:W-:Y:S02]  /*1dc0*/  SEL R11, R31, RZ, !P0 ;  /* 0x000000ff1f0b7207 */ /* 0x000fe40004000000 */
[----:B------:R-:W-:-:S03]  /*1dd0*/  IMAD R6, R10, UR4, RZ ;  /* 0x000000040a067c24 */ /* 0x000fc6000f8e02ff */
[----:B------:R-:W-:-:S04]  /*1de0*/  IMAD.WIDE.U32 R60, R11, UR4, R60 ;  /* 0x000000040b3c7c25 */ /* 0x000fc8000f8e003c */
[----:B------:R-:W-:Y:S01]  /*1df0*/  IMAD R13, R11, UR5, R6 ;  /* 0x000000050b0d7c24 */ /* 0x000fe2000f8e0206 */
[----:B------:R-:W-:Y:S01]  /*1e00*/  ULDC.64 UR4, c[0x0][0x328] ;  /* 0x0000ca0000047ab9 */ /* 0x000fe20000000a00 */
[----:B------:R-:W-:-:S04]  /*1e10*/  IMAD.WIDE.U32 R6, R152, R70, R22 ;  /* 0x0000004698067225 */ /* 0x000fc800078e0016 */
[----:B------:R-:W-:Y:S01]  /*1e20*/  IMAD.IADD R82, R61, 0x1, R13 ;  /* 0x000000013d527824 */ /* 0x000fe200078e020d */
[----:B------:R-:W-:-:S04]  /*1e30*/  IADD3 R77, P0, R60, R6, RZ ;  /* 0x000000063c4d7210 */ /* 0x000fc80007f1e0ff */
[----:B------:R-:W-:Y:S02]  /*1e40*/  IADD3.X R76, R82, R7, R15, P0, !PT ;  /* 0x00000007524c7210 */ /* 0x000fe400007fe40f */
[----:B------:R-:W-:Y:S01]  /*1e50*/  ISETP.GE.AND P0, PT, R22, R63, PT ;  /* 0x0000003f1600720c */ /* 0x000fe20003f06270 */
[----:B0-----:R-:W-:Y:S02]  /*1e60*/  IMAD R7, R14, R4, RZ ;  /* 0x000000040e077224 */ /* 0x001fe400078e02ff */
[----:B------:R-:W-:Y:S01]  /*1e70*/  IMAD.WIDE.U32 R58, R11, UR4, R8 ;  /* 0x000000040b3a7c25 */ /* 0x000fe2000f8e0008 */
[----:B------:R-:W-:-:S03]  /*1e80*/  SEL R9, R63, RZ, P2 ;  /* 0x000000ff3f097207 */ /* 0x000fc60001000000 */
[----:B------:R-:W-:Y:S01]  /*1e90*/  IMAD R13, R152, R5, R7 ;  /* 0x00000005980d7224 */ /* 0x000fe200078e0207 */
[----:B------:R-:W-:Y:S01]  /*1ea0*/  SEL R7, R63, RZ, P0 ;  /* 0x000000ff3f077207 */ /* 0x000fe20000000000 */
[----:B------:R-:W-:Y:S01]  /*1eb0*/  IMAD R10, R10, UR4, RZ ;  /* 0x000000040a0a7c24 */ /* 0x000fe2000f8e02ff */
[----:B------:R-:W-:Y:S01]  /*1ec0*/  IADD3 R9, R156, R9, RZ ;  /* 0x000000099c097210 */ /* 0x000fe20007ffe0ff */
[----:B------:R-:W-:Y:S02]  /*1ed0*/  IMAD R6, R14, R68, RZ ;  /* 0x000000440e067224 */ /* 0x000fe400078e02ff */
[----:B------:R-:W-:Y:S02]  /*1ee0*/  IMAD.IADD R7, R22, 0x1, R7 ;  /* 0x0000000116077824 */ /* 0x000fe400078e0207 */
[----:B------:R-:W-:Y:S01]  /*1ef0*/  IMAD R33, R11, UR5, R10 ;  /* 0x000000050b217c24 */ /* 0x000fe2000f8e020a */
[----:B------:R-:W-:Y:S01]  /*1f00*/  SHF.R.S32.HI R8, RZ, 0x1f, R9 ;  /* 0x0000001fff087819 */ /* 0x000fe20000011409 */
[----:B------:R-:W-:Y:S01]  /*1f10*/  IMAD R11, R152, R69, R6 ;  /* 0x00000045980b7224 */ /* 0x000fe200078e0206 */
[----:B------:R-:W-:-:S02]  /*1f20*/  SHF.R.S32.HI R6, RZ, 0x1f, R7 ;  /* 0x0000001fff067819 */ /* 0x000fc40000011407 */
[----:B------:R-:W-:Y:S02]  /*1f30*/  LEA.HI R74, R8, R9, RZ, 0x4 ;  /* 0x00000009084a7211 */ /* 0x000fe400078f20ff */
[CC--:B------:R-:W-:Y:S02]  /*1f40*/  LEA.HI R75, R6.reuse, R7.reuse, RZ, 0x4 ;  /* 0x00000007064b7211 */ /* 0x0c0fe400078f20ff */
[----:B------:R-:W-:Y:S02]  /*1f50*/  LEA.HI R6, R6, R7, RZ, 0x5 ;  /* 0x0000000706067211 */ /* 0x000fe400078f28ff */
[----:B------:R-:W-:-:S03]  /*1f60*/  LEA.HI R8, R8, R9, RZ, 0x5 ;  /* 0x0000000908087211 */ /* 0x000fc600078f28ff */
[----:B------:R-:W-:Y:S01]  /*1f70*/  IMAD.SHL.U32 R7, R6, 0x80, RZ ;  /* 0x0000008006077824 */ /* 0x000fe200078e00ff */
[----:B--2---:R-:W-:Y:S01]  /*1f80*/  LOP3.LUT R6, R32, 0x10, R75, 0xf8, !PT ;  /* 0x0000001020067812 */ /* 0x004fe200078ef84b */
[----:B------:R-:W-:Y:S01]  /*1f90*/  IMAD.SHL.U32 R9, R8, 0x80, RZ ;  /* 0x0000008008097824 */ /* 0x000fe200078e00ff */
[----:B------:R-:W-:Y:S02]  /*1fa0*/  LOP3.LUT R8, R32, 0x10, R74, 0xf8, !PT ;  /* 0x0000001020087812 */ /* 0x000fe400078ef84a */
[----:B------:R-:W-:Y:S02]  /*1fb0*/  LOP3.LUT R7, R7, 0xfffff000, RZ, 0xc0, !PT ;  /* 0xfffff00007077812 */ /* 0x000fe400078ec0ff */
[-C--:B------:R-:W-:Y:S02]  /*1fc0*/  LOP3.LUT R6, R6, R21.reuse, RZ, 0x3c, !PT ;  /* 0x0000001506067212 */ /* 0x080fe400078e3cff */
[----:B------:R-:W-:Y:S02]  /*1fd0*/  LOP3.LUT R9, R9, 0xfffff000, RZ, 0xc0, !PT ;  /* 0xfffff00009097812 */ /* 0x000fe400078ec0ff */
[----:B------:R-:W-:-:S02]  /*1fe0*/  LOP3.LUT R8, R8, R21, RZ, 0x3c, !PT ;  /* 0x0000001508087212 */ /* 0x000fc400078e3cff */
[--C-:B------:R-:W-:Y:S02]  /*1ff0*/  IADD3 R73, R6, R7, R20.reuse ;  /* 0x0000000706497210 */ /* 0x100fe40007ffe014 */
[----:B------:R-:W-:Y:S02]  /*2000*/  IADD3 R72, R8, R9, R20 ;  /* 0x0000000908487210 */ /* 0x000fe40007ffe014 */
[----:B------:R-:W0:Y:S01]  /*2010*/  S2R R20, SR_TID.X ;  /* 0x0000000000147919 */ /* 0x000e220000002100 */
[----:B------:R-:W-:Y:S02]  /*2020*/  IMAD.IADD R57, R57, 0x1, R11 ;  /* 0x0000000139397824 */ /* 0x000fe400078e020b */
[----:B------:R-:W-:Y:S01]  /*2030*/  IMAD.IADD R55, R11, 0x1, R55 ;  /* 0x000000010b377824 */ /* 0x000fe200078e0237 */
[----:B-----5:R-:W-:Y:S01]  /*2040*/  SHF.R.S32.HI R11, RZ, 0x1f, R24 ;  /* 0x0000001fff0b7819 */ /* 0x020fe20000011418 */
[----:B------:R-:W-:-:S04]  /*2050*/  IMAD.WIDE.U32 R52, R152, R4, R16 ;  /* 0x0000000498347225 */ /* 0x000fc800078e0010 */
[C---:B------:R-:W-:Y:S01]  /*2060*/  IMAD.WIDE.U32 R50, R152.reuse, R4, R22 ;  /* 0x0000000498327225 */ /* 0x040fe200078e0016 */
[----:B------:R-:W-:-:S03]  /*2070*/  IADD3 R48, P2, R152, R49, RZ ;  /* 0x0000003198307210 */ /* 0x000fc60007f5e0ff */
[----:B------:R-:W-:Y:S02]  /*2080*/  IMAD R6, R11, R68, RZ ;  /* 0x000000440b067224 */ /* 0x000fe400078e02ff */
[----:B------:R-:W-:Y:S02]  /*2090*/  IMAD.IADD R53, R53, 0x1, R13 ;  /* 0x0000000135357824 */ /* 0x000fe400078e020d */
[----:B------:R-:W-:Y:S02]  /*20a0*/  IMAD.IADD R51, R13, 0x1, R51 ;  /* 0x000000010d337824 */ /* 0x000fe400078e0233 */
[----:B------:R-:W-:Y:S01]  /*20b0*/  IMAD R11, R11, R4, RZ ;  /* 0x000000040b0b7224 */ /* 0x000fe200078e02ff */
[----:B------:R-:W-:Y:S01]  /*20c0*/  LOP3.LUT R7, R74, 0xfffffff0, RZ, 0xc0, !PT ;  /* 0xfffffff04a077812 */ /* 0x000fe200078ec0ff */
[C---:B------:R-:W-:Y:S02]  /*20d0*/  IMAD R21, R24.reuse, R69, R6 ;  /* 0x0000004518157224 */ /* 0x040fe400078e0206 */
[----:B------:R-:W-:Y:S01]  /*20e0*/  IMAD.WIDE.U32 R56, R24, R68, R56 ;  /* 0x0000004418387225 */ /* 0x000fe200078e0038 */
[----:B0-----:R-:W-:-:S03]  /*20f0*/  SHF.R.U32.HI R20, RZ, 0x7, R20 ;  /* 0x00000007ff147819 */ /* 0x001fc60000011614 */
[----:B------:R-:W-:-:S04]  /*2100*/  IMAD.WIDE.U32 R54, R24, R68, R54 ;  /* 0x0000004418367225 */ /* 0x000fc800078e0036 */
[----:B------:R-:W-:Y:S01]  /*2110*/  VIADD R64, R20, 0x8 ;  /* 0x0000000814407836 */ /* 0x000fe20000000000 */
[----:B------:R-:W-:Y:S01]  /*2120*/  LOP3.LUT R20, R75, 0xfffffff0, RZ, 0xc0, !PT ;  /* 0xfffffff04b147812 */ /* 0x000fe200078ec0ff */
[C---:B------:R-:W-:Y:S02]  /*2130*/  IMAD R11, R24.reuse, R5, R11 ;  /* 0x00000005180b7224 */ /* 0x040fe400078e020b */
[----:B------:R-:W-:Y:S01]  /*2140*/  IMAD.WIDE.U32 R52, R24, R4, R52 ;  /* 0x0000000418347225 */ /* 0x000fe200078e0034 */
[----:B------:R-:W-:-:S03]  /*2150*/  SHF.L.U64.HI R69, R68, 0x7, R69 ;  /* 0x0000000744457819 */ /* 0x000fc60000010245 */
[----:B------:R-:W-:Y:S01]  /*2160*/  IMAD.WIDE.U32 R50, R24, R4, R50 ;  /* 0x0000000418327225 */ /* 0x000fe200078e0032 */
[----:B------:R-:W-:Y:S02]  /*2170*/  SHF.L.U64.HI R66, R4, 0x7, R5 ;  /* 0x0000000704427819 */ /* 0x000fe40000010205 */
[----:B------:R-:W-:Y:S01]  /*2180*/  LOP3.LUT R31, R0, 0x2, RZ, 0xc0, !PT ;  /* 0x00000002001f7812 */ /* 0x000fe200078ec0ff */
[----:B------:R-:W-:Y:S01]  /*2190*/  IMAD.SHL.U32 R65, R4, 0x80, RZ ;  /* 0x0000008004417824 */ /* 0x000fe200078e00ff */
[----:B------:R-:W-:Y:S01]  /*21a0*/  SHF.R.S32.HI R4, RZ, 0x1f, R20 ;  /* 0x0000001fff047819 */ /* 0x000fe20000011414 */
[----:B------:R-:W-:Y:S01]  /*21b0*/  IMAD.X R49, R14, 0x1, R3, P2 ;  /* 0x000000010e317824 */ /* 0x000fe200010e0603 */
[----:B------:R-:W-:Y:S01]  /*21c0*/  SHF.R.S32.HI R3, RZ, 0x1f, R7 ;  /* 0x0000001fff037819 */ /* 0x000fe20000011407 */
[----:B------:R-:W-:Y:S02]  /*21d0*/  IMAD.IADD R28, R57, 0x1, R21 ;  /* 0x00000001391c7824 */ /* 0x000fe400078e0215 */
[----:B------:R-:W-:-:S02]  /*21e0*/  IMAD.SHL.U32 R70, R70, 0x80, RZ ;  /* 0x0000008046467824 */ /* 0x000fc400078e00ff */
[----:B------:R-:W-:Y:S02]  /*21f0*/  IMAD.SHL.U32 R68, R68, 0x80, RZ ;  /* 0x0000008044447824 */ /* 0x000fe400078e00ff */
[----:B------:R-:W-:Y:S02]  /*2200*/  IMAD.SHL.U32 R63, R63, 0x2, RZ ;  /* 0x000000023f3f7824 */ /* 0x000fe400078e00ff */
[----:B------:R-:W-:Y:S02]  /*2210*/  IMAD.IADD R21, R21, 0x1, R55 ;  /* 0x0000000115157824 */ /* 0x000fe400078e0237 */
[----:B------:R-:W-:Y:S02]  /*2220*/  IMAD.IADD R6, R53, 0x1, R11 ;  /* 0x0000000135067824 */ /* 0x000fe400078e020b */
[----:B------:R-:W-:Y:S02]  /*2230*/  IMAD.IADD R5, R11, 0x1, R51 ;  /* 0x000000010b057824 */ /* 0x000fe400078e0233 */
[----:B------:R-:W-:-:S07]  /*2240*/  IMAD.IADD R0, R59, 0x1, R33 ;  /* 0x000000013b007824 */ /* 0x000fce00078e0221 */
.L_x_8285:
[----:B------:R-:W2:Y:S01]  /*2250*/  LDL R8, [R1+0x18] ;  /* 0x0000180001087983 */ /* 0x000ea20000100800 */
[----:B------:R-:W0:Y:S01]  /*2260*/  LDC R93, c[0x0][0x3d4] ;  /* 0x0000f500ff5d7b82 */ /* 0x000e220000000800 */
[----:B------:R-:W-:Y:S01]  /*2270*/  IADD3 R2, R2, -0x1, RZ ;  /* 0xffffffff02027810 */ /* 0x000fe20007ffe0ff */
[----:B------:R-:W-:Y:S05]  /*2280*/  YIELD ;  /* 0x0000000000007946 */ /* 0x000fea0003800000 */
[----:B------:R-:W-:Y:S01]  /*2290*/  SHF.R.S32.HI R10, RZ, 0x1f, R2 ;  /* 0x0000001fff0a7819 */ /* 0x000fe20000011402 */
[----:B------:R-:W1:Y:S01]  /*22a0*/  LDC.64 R78, c[0x0][0x2d8] ;  /* 0x0000b600ff4e7b82 */ /* 0x000e620000000a00 */
[-C--:B------:R-:W-:Y:S01]  /*22b0*/  IMAD R9, R71, R2.reuse, RZ ;  /* 0x0000000247097224 */ /* 0x080fe200078e02ff */
[----:B------:R-:W-:Y:S01]  /*22c0*/  BSSY B0, `(.L_x_8246) ;  /* 0x00003ed000007945 */ /* 0x000fe20003800000 */
[----:B----4-:R-:W-:Y:S01]  /*22d0*/  IMAD.WIDE.U32 R40, R70, R2, RZ ;  /* 0x0000000246287225 */ /* 0x010fe200078e00ff */
[----:B------:R-:W-:-:S03]  /*22e0*/  ISETP.GT.AND P2, PT, R2, R26, PT ;  /* 0x0000001a0200720c */ /* 0x000fc60003f44270 */
[----:B------:R-:W-:-:S04]  /*22f0*/  IMAD R11, R10, R70, R9 ;  /* 0x000000460a0b7224 */ /* 0x000fc800078e0209 */
[----:B------:R-:W-:Y:S01]  /*2300*/  IMAD.IADD R81, R41, 0x1, R11 ;  /* 0x0000000129517824 */ /* 0x000fe200078e020b */
[----:B0-----:R-:W-:Y:S02]  /*2310*/  ISETP.GE.AND P3, PT, R93, 0x1, PT ;  /* 0x000000015d00780c */ /* 0x001fe40003f66270 */
[----:B-1----:R-:W-:-:S04]  /*2320*/  IADD3 R36, P4, P5, R40, R78, R77 ;  /* 0x0000004e28247210 */ /* 0x002fc80007d9e04d */
[----:B------:R-:W-:Y:S01]  /*2330*/  IADD3.X R37, R81, R79, R76, P4, P5 ;  /* 0x0000004f51257210 */ /* 0x000fe200027ea44c */
[----:B--2---:R-:W-:-:S04]  /*2340*/  IMAD R9, R19, 0x3000, R8 ;  /* 0x0000300013097824 */ /* 0x004fc800078e0208 */
[----:B------:R-:W-:Y:S02]  /*2350*/  IMAD.IADD R90, R18, 0x1, R9 ;  /* 0x00000001125a7824 */ /* 0x000fe400078e0209 */
[----:B------:R-:W-:Y:S05]  /*2360*/  @!P3 BRA `(.L_x_8247) ;  /* 0x0000003c0034b947 */ /* 0x000fea0003800000 */
[----:B------:R-:W-:Y:S01]  /*2370*/  ULDC.U8 UR4, c[0x0][0x3f0] ;  /* 0x0000fc0000047ab9 */ /* 0x000fe20000000000 */
[-C--:B------:R-:W-:Y:S01]  /*2380*/  IMAD R9, R69, R2.reuse, RZ ;  /* 0x0000000245097224 */ /* 0x080fe200078e02ff */
[----:B------:R-:W-:Y:S01]  /*2390*/  ISETP.NE.AND P3, PT, RZ, UR4, PT ;  /* 0x00000004ff007c0c */ /* 0x000fe2000bf65270 */
[----:B------:R-:W-:Y:S02]  /*23a0*/  IMAD R8, R66, R2, RZ ;  /* 0x0000000242087224 */ /* 0x000fe400078e02ff */
[----:B------:R-:W-:Y:S02]  /*23b0*/  IMAD R91, R2, -0x80, R27 ;  /* 0xffffff80025b7824 */ /* 0x000fe400078e021b */
[C---:B------:R-:W-:Y:S02]  /*23c0*/  IMAD R9, R10.reuse, R68, R9 ;  /* 0x000000440a097224 */ /* 0x040fe400078e0209 */
[----:B------:R-:W-:Y:S01]  /*23d0*/  IMAD R11, R10, R65, R8 ;  /* 0x000000410a0b7224 */ /* 0x000fe200078e0208 */
[----:B------:R-:W-:Y:S01]  /*23e0*/  VIMNMX R91, R91, 0x80, PT ;  /* 0x000000805b5b7848 */ /* 0x000fe20003fe0100 */
[----:B------:R-:W-:-:S04]  /*23f0*/  IMAD.WIDE.U32 R44, R68, R2, RZ ;  /* 0x00000002442c7225 */ /* 0x000fc800078e00ff */
        /* <DEDUP_REMOVED lines=14> */
[----:B------:R-:W-:Y:S01]  /*24e0*/  ULDC.64 UR6, c[0x0][0x3e0] ;  /* 0x0000f80000067ab9 */ /* 0x000fe20000000a00 */
[----:B------:R-:W-:Y:S01]  /*24f0*/  IADD3 R44, P3, P5, R56, UR4, R44 ;  /* 0x00000004382c7c10 */ /* 0x000fe2000fd7e02c */
[----:B------:R-:W-:Y:S01]  /*2500*/  VIADD R8, R16, 0x10 ;  /* 0x0000001010087836 */ /* 0x000fe20000000000 */
[----:B------:R-:W-:Y:S02]  /*2510*/  CS2R R38, SRZ ;  /* 0x0000000000267805 */ /* 0x000fe4000001ff00 */
[----:B------:R-:W-:Y:S02]  /*2520*/  CS2R R40, SRZ ;  /* 0x0000000000287805 */ /* 0x000fe4000001ff00 */
[----:B------:R-:W-:Y:S02]  /*2530*/  IADD3.X R45, R28, UR5, R46, P3, P5 ;  /* 0x000000051c2d7c10 */ /* 0x000fe40009fea42e */
[----:B------:R-:W-:-:S04]  /*2540*/  IADD3 R42, P3, P5, R52, UR6, R42 ;  /* 0x00000006342a7c10 */ /* 0x000fc8000fd7e02a */
[----:B------:R-:W-:Y:S02]  /*2550*/  IADD3.X R43, R6, UR7, R47, P3, P5 ;  /* 0x00000007062b7c10 */ /* 0x000fe40009fea42f */
[-C--:B------:R-:W-:Y:S02]  /*2560*/  ISETP.GE.AND P5, PT, R16, R93.reuse, PT ;  /* 0x0000005d1000720c */ /* 0x080fe40003fa6270 */
[----:B------:R-:W-:Y:S01]  /*2570*/  ISETP.GE.AND P3, PT, R8, R93, PT ;  /* 0x0000005d0800720c */ /* 0x000fe20003f66270 */
[----:B------:R-:W-:Y:S01]  /*2580*/  VIADD R8, R16, 0x20 ;  /* 0x0000002010087836 */ /* 0x000fe20000000000 */
[----:B------:R-:W-:Y:S02]  /*2590*/  CS2R R32, SRZ ;  /* 0x0000000000207805 */ /* 0x000fe4000001ff00 */
[----:B------:R-:W-:-:S07]  /*25a0*/  CS2R R12, SRZ ;  /* 0x00000000000c7805 */ /* 0x000fce000001ff00 */
[----:B------:R0:W5:Y:S04]  /*25b0*/  @!P5 LDG.E.64 R38, desc[UR40][R44.64] ;  /* 0x000000282c26d981 */ /* 0x000168000c1e1b00 */
[----:B------:R0:W5:Y:S01]  /*25c0*/  @!P5 LDG.E.64 R40, desc[UR40][R42.64] ;  /* 0x000000282a28d981 */ /* 0x000162000c1e1b00 */
[----:B------:R-:W-:Y:S02]  /*25d0*/  ISETP.GE.AND P5, PT, R8, R93, PT ;  /* 0x0000005d0800720c */ /* 0x000fe40003fa6270 */
[----:B------:R-:W-:Y:S02]  /*25e0*/  CS2R R34, SRZ ;  /* 0x0000000000227805 */ /* 0x000fe4000001ff00 */
[----:B------:R-:W-:Y:S01]  /*25f0*/  CS2R R14, SRZ ;  /* 0x00000000000e7805 */ /* 0x000fe2000001ff00 */
[----:B------:R0:W5:Y:S04]  /*2600*/  @!P3 LDG.E.64 R32, desc[UR40][R44.64+0x10] ;  /* 0x000010282c20b981 */ /* 0x000168000c1e1b00 */
[----:B------:R0:W5:Y:S04]  /*2610*/  @!P3 LDG.E.64 R34, desc[UR40][R42.64+0x10] ;  /* 0x000010282a22b981 */ /* 0x000168000c1e1b00 */
[----:B------:R0:W5:Y:S04]  /*2620*/  @!P5 LDG.E.64 R12, desc[UR40][R44.64+0x20] ;  /* 0x000020282c0cd981 */ /* 0x000168000c1e1b00 */
[----:B------:R0:W5:Y:S02]  /*2630*/  @!P5 LDG.E.64 R14, desc[UR40][R42.64+0x20] ;  /* 0x000020282a0ed981 */ /* 0x000164000c1e1b00 */
.L_x_8250:
[----:B------:R-:W-:Y:S05]  /*2640*/  BSYNC B1 ;  /* 0x0000000000017941 */ /* 0x000fea0003800000 */
.L_x_8249:
[----:B------:R-:W-:Y:S01]  /*2650*/  ISETP.NE.AND P3, PT, R155, 0x3, PT ;  /* 0x000000039b00780c */ /* 0x000fe20003f65270 */
[----:B0----5:R-:W-:Y:S02]  /*2660*/  IMAD.MOV.U32 R42, RZ, RZ, R12 ;  /* 0x000000ffff2a7224 */ /* 0x021fe400078e000c */
[----:B------:R-:W-:Y:S02]  /*2670*/  IMAD.MOV.U32 R44, RZ, RZ, R32 ;  /* 0x000000ffff2c7224 */ /* 0x000fe400078e0020 */
[----:B------:R-:W-:Y:S02]  /*2680*/  IMAD.MOV.U32 R46, RZ, RZ, R38 ;  /* 0x000000ffff2e7224 */ /* 0x000fe400078e0026 */
[----:B------:R-:W-:Y:S02]  /*2690*/  IMAD.MOV.U32 R43, RZ, RZ, R14 ;  /* 0x000000ffff2b7224 */ /* 0x000fe400078e000e */
[----:B------:R-:W-:Y:S02]  /*26a0*/  IMAD.MOV.U32 R45, RZ, RZ, R34 ;  /* 0x000000ffff2d7224 */ /* 0x000fe400078e0022 */
[----:B------:R-:W-:-:S02]  /*26b0*/  IMAD.MOV.U32 R47, RZ, RZ, R40 ;  /* 0x000000ffff2f7224 */ /* 0x000fc400078e0028 */
[----:B------:R-:W-:Y:S05]  /*26c0*/  @!P3 BRA `(.L_x_8251) ;  /* 0x000000000004b947 */ /* 0x000fea0003800000 */
[----:B------:R-:W-:Y:S01]  /*26d0*/  BPT.TRAP 0x1 ;  /* 0x000000040000795c */ /* 0x000fe20000300000 */
.L_x_8251:
[----:B------:R-:W-:Y:S01]  /*26e0*/  IMAD R89, R19, 0x8, R18 ;  /* 0x0000000813597824 */ /* 0x000fe200078e0212 */
[----:B------:R-:W-:Y:S01]  /*26f0*/  SHF.L.U32 R92, R153, 0x1f, RZ ;  /* 0x0000001f995c7819 */ /* 0x000fe200000006ff */
[----:B------:R-:W-:Y:S03]  /*2700*/  BSSY B1, `(.L_x_8252) ;  /* 0x0000003000017945 */ /* 0x000fe60003800000 */
[----:B------:R-:W0:Y:S02]  /*2710*/  SYNCS.PHASECHK.TRANS64.TRYWAIT P5, [R89+URZ+0x19c90], R92 ;  /* 0x019c905c590075a7 */ /* 0x000e2400080a017f */
[----:B0-----:R-:W-:Y:S05]  /*2720*/  @!P5 BRA `(.L_x_8253) ;  /* 0x0000015c00e4d947 */ /* 0x001fea0003800000 */
.L_x_8492:
[----:B------:R-:W-:Y:S05]  /*2730*/  BSYNC B1 ;  /* 0x0000000000017941 */ /* 0x000fea0003800000 */
.L_x_8252:
        /* <DEDUP_REMOVED lines=70> */
[----:B------:R-:W-:Y:S01]  /*2ba0*/  F2FP.F16.E4M3.UNPACK_B R87, R38.H1 ;  /* 0x00000026ff57723e */ /* 0x000fe200030006ff */
[--C-:B------:R-:W-:Y:S01]  /*2bb0*/  HADD2.F32 R80, -RZ, R79.reuse.H0_H0 ;  /* 0x2000004fff507230 */ /* 0x100fe20000004100 */
[----:B------:R-:W-:Y:S01]  /*2bc0*/  F2FP.SATFINITE.E4M3.F32.PACK_AB_MERGE_C R47, R78, R47, RZ ;  /* 0x0000002f4e2f723e */ /* 0x000fe200048070ff */
[----:B------:R-:W-:Y:S01]  /*2bd0*/  HADD2.F32 R79, -RZ, R79.H1_H1 ;  /* 0x3000004fff4f7230 */ /* 0x000fe20000004100 */
[-C--:B------:R-:W-:Y:S01]  /*2be0*/  F2FP.F16.E4M3.UNPACK_B R84, R9.reuse.H1 ;  /* 0x00000009ff54723e */ /* 0x080fe200030006ff */
[--C-:B------:R-:W-:Y:S01]  /*2bf0*/  HADD2.F32 R94, -RZ, R87.reuse.H1_H1 ;  /* 0x30000057ff5e7230 */ /* 0x100fe20000004100 */
        /* <DEDUP_REMOVED lines=40> */
.L_x_8258:
[----:B------:R-:W-:Y:S05]  /*2e80*/  BSYNC B2 ;  /* 0x0000000000027941 */ /* 0x000fea0003800000 */
.L_x_8257:
[----:B--2---:R1:W-:Y:S02]  /*2e90*/  STG.E.128 desc[UR40][R36.64], R8 ;  /* 0x0000000824007986 */ /* 0x0043e4000c101d28 */
.L_x_8256:
[----:B------:R-:W-:Y:S05]  /*2ea0*/  BSYNC B1 ;  /* 0x0000000000017941 */ /* 0x000fea0003800000 */
.L_x_8255:
        /* <DEDUP_REMOVED lines=41> */
[-C--:B------:R-:W-:Y:S01]  /*3140*/  FFMA.FTZ R8, R8, R41.reuse, -R79 ;  /* 0x0000002908087223 */ /* 0x080fe2000001084f */
[----:B------:R-:W-:Y:S02]  /*3150*/  HADD2.F32 R40, -RZ, R40.H1_H1 ;  /* 0x30000028ff287230 */ /* 0x000fe40000004100 */
[----:B------:R-:W-:Y:S01]  /*3160*/  FFMA.FTZ R9, R35, R41, R46 ;  /* 0x0000002923097223 */ /* 0x000fe2000001002e */
[-C--:B------:R-:W-:Y:S01]  /*3170*/  FMUL.FTZ R79, R39, R47.reuse ;  /* 0x0000002f274f7220 */ /* 0x080fe20000410000 */
[----:B------:R-:W-:Y:S01]  /*3180*/  FMUL.FTZ R78, R38, R47 ;  /* 0x0000002f264e7220 */ /* 0x000fe20000410000 */
[----:B------:R-:W-:Y:S01]  /*3190*/  F2FP.F16.E4M3.UNPACK_B R35, R34.H1 ;  /* 0x00000022ff23723e */ /* 0x000fe200030006ff */
[----:B------:R-:W-:-:S02]  /*31a0*/  HADD2.F32 R41, -RZ, R45.H1_H1 ;  /* 0x3000002dff297230 */ /* 0x000fc40000004100 */
[-C--:B------:R-:W-:Y:S01]  /*31b0*/  FFMA.FTZ R79, R38, R40.reuse, -R79 ;  /* 0x00000028264f7223 */ /* 0x080fe2000001084f */
[----:B------:R-:W-:Y:S01]  /*31c0*/  FFMA.FTZ R80, R39, R40, R78 ;  /* 0x0000002827507223 */ /* 0x000fe2000001004e */
[----:B------:R-:W-:Y:S01]  /*31d0*/  F2FP.F16.E4M3.UNPACK_B R34, R34 ;  /* 0x00000022ff22723e */ /* 0x000fe200020006ff */
[--C-:B------:R-:W-:Y:S01]  /*31e0*/  HADD2.F32 R40, -RZ, R35.reuse.H1_H1 ;  /* 0x30000023ff287230 */ /* 0x100fe20000004100 */
[----:B------:R-:W-:Y:S01]  /*31f0*/  F2FP.F16.E4M3.UNPACK_B R44, R44 ;  /* 0x0000002cff2c723e */ /* 0x000fe200020006ff */
[----:B------:R-:W-:Y:S01]  /*3200*/  HADD2.F32 R39, -RZ, R35.H0_H0 ;  /* 0x20000023ff277230 */ /* 0x000fe20000004100 */
[----:B------:R-:W-:Y:S01]  /*3210*/  F2FP.F16.E4M3.UNPACK_B R47, R33 ;  /* 0x00000021ff2f723e */ /* 0x000fe200020006ff */
[--C-:B------:R-:W-:Y:S02]  /*3220*/  HADD2.F32 R35, -RZ, R34.reuse.H0_H0 ;  /* 0x20000022ff237230 */ /* 0x100fe40000004100 */
[----:B------:R-:W-:Y:S01]  /*3230*/  FMUL.FTZ R78, R40, R41 ;  /* 0x00000029284e7220 */ /* 0x000fe20000410000 */
[----:B------:R-:W-:-:S02]  /*3240*/  HADD2.F32 R38, -RZ, R34.H1_H1 ;  /* 0x30000022ff267230 */ /* 0x000fc40000004100 */
[C---:B------:R-:W-:Y:S01]  /*3250*/  FMUL.FTZ R41, R39.reuse, R41 ;  /* 0x0000002927297220 */ /* 0x040fe20000410000 */
[--C-:B------:R-:W-:Y:S02]  /*3260*/  HADD2.F32 R34, -RZ, R44.reuse.H1_H1 ;  /* 0x3000002cff227230 */ /* 0x100fe40000004100 */
[----:B------:R-:W-:Y:S02]  /*3270*/  HADD2.F32 R45, -RZ, R45.H0_H0 ;  /* 0x2000002dff2d7230 */ /* 0x000fe40000004100 */
[----:B------:R-:W-:Y:S02]  /*3280*/  HADD2.F32 R44, -RZ, R44.H0_H0 ;  /* 0x2000002cff2c7230 */ /* 0x000fe40000004100 */
[-C--:B------:R-:W-:Y:S01]  /*3290*/  FFMA.FTZ R78, R39, R34.reuse, -R78 ;  /* 0x00000022274e7223 */ /* 0x080fe2000001084e */
[----:B------:R-:W-:Y:S01]  /*32a0*/  FFMA.FTZ R41, R40, R34, R41 ;  /* 0x0000002228297223 */ /* 0x000fe20000010029 */
[-C--:B------:R-:W-:Y:S01]  /*32b0*/  FMUL.FTZ R46, R38, R45.reuse ;  /* 0x0000002d262e7220 */ /* 0x080fe20000410000 */
[----:B------:R-:W-:Y:S01]  /*32c0*/  FMUL.FTZ R45, R35, R45 ;  /* 0x0000002d232d7220 */ /* 0x000fe20000410000 */
[----:B------:R-:W-:-:S02]  /*32d0*/  F2FP.F16.E4M3.UNPACK_B R40, R11.H1 ;  /* 0x0000000bff28723e */ /* 0x000fc400030006ff */
[----:B------:R-:W-:Y:S01]  /*32e0*/  F2FP.SATFINITE.E4M3.F32.PACK_AB_MERGE_C R85, R41, R78, RZ ;  /* 0x0000004e2955723e */ /* 0x000fe200048070ff */
[-C--:B------:R-:W-:Y:S01]  /*32f0*/  FFMA.FTZ R34, R35, R44.reuse, -R46 ;  /* 0x0000002c23227223 */ /* 0x080fe2000001082e */
[----:B------:R-:W-:Y:S01]  /*3300*/  F2FP.F16.E4M3.UNPACK_B R78, R33.H1 ;  /* 0x00000021ff4e723e */ /* 0x000fe200030006ff */
[----:B------:R-:W-:Y:S01]  /*3310*/  FFMA.FTZ R35, R38, R44, R45 ;  /* 0x0000002c26237223 */ /* 0x000fe2000001002d */
[----:B------:R-:W-:Y:S01]  /*3320*/  F2FP.SATFINITE.E4M3.F32.PACK_AB_MERGE_C R38, R80, R79, RZ ;  /* 0x0000004f5026723e */ /* 0x000fe200048070ff */
[--C-:B------:R-:W-:Y:S01]  /*3330*/  HADD2.F32 R41, -RZ, R40.reuse.H0_H0 ;  /* 0x20000028ff297230 */ /* 0x100fe20000004100 */
[----:B------:R-:W-:Y:S01]  /*3340*/  F2FP.F16.E4M3.UNPACK_B R45, R32.H1 ;  /* 0x00000020ff2d723e */ /* 0x000fe200030006ff */
        /* <DEDUP_REMOVED lines=23> */
[----:B------:R-:W-:Y:S01]  /*34c0*/  F2FP.SATFINITE.E4M3.F32.PACK_AB_MERGE_C R9, R9, R8, R38 ;  /* 0x000000080909723e */ /* 0x000fe20004807026 */
        /* <DEDUP_REMOVED lines=16> */
[----:B------:R-:W-:-:S07]  /*35d0*/  F2FP.SATFINITE.E4M3.F32.PACK_AB_MERGE_C R11, R78, R41, R46 ;  /* 0x000000294e0b723e */ /* 0x000fce000480702e */
.L_x_8262:
[----:B------:R-:W-:Y:S05]  /*35e0*/  BSYNC B2 ;  /* 0x0000000000027941 */ /* 0x000fea0003800000 */
.L_x_8261:
[----:B--2---:R2:W-:Y:S02]  /*35f0*/  STG.E.128 desc[UR40][R36.64+0x20], R8 ;  /* 0x0000200824007986 */ /* 0x0045e4000c101d28 */
.L_x_8260:
[----:B------:R-:W-:Y:S05]  /*3600*/  BSYNC B1 ;  /* 0x0000000000017941 */ /* 0x000fea0003800000 */
.L_x_8259:
[----:B------:R-:W-:Y:S05]  /*3610*/  @P1 BRA `(.L_x_8254) ;  /* 0x0000002800dc1947 */ /* 0x000fea0003800000 */
[----:B-12---:R1:W2:Y:S01]  /*3620*/  LDS.128 R8, [R90+0x15800] ;  /* 0x015800005a087984 */ /* 0x0062a20000000c00 */
[----:B------:R-:W-:Y:S01]  /*3630*/  VIADD R32, R16, 0x20 ;  /* 0x0000002010207836 */ /* 0x000fe20000000000 */
[----:B------:R-:W-:Y:S04]  /*3640*/  BSSY B1, `(.L_x_8263) ;  /* 0x000006c000017945 */ /* 0x000fe80003800000 */
[----:B------:R-:W-:-:S13]  /*3650*/  ISETP.GE.AND P4, PT, R32, R93, PT ;  /* 0x0000005d2000720c */ /* 0x000fda0003f86270 */
[----:B-1----:R-:W-:Y:S05]  /*3660*/  @P4 BRA `(.L_x_8264) ;  /* 0x0000000400a44947 */ /* 0x002fea0003800000 */
[----:B------:R-:W-:Y:S02]  /*3670*/  SHF.R.U32.HI R14, RZ, 0x8, R15 ;  /* 0x00000008ff0e7819 */ /* 0x000fe4000001160f */
[--C-:B------:R-:W-:Y:S02]  /*3680*/  SHF.R.U32.HI R35, RZ, 0x10, R13.reuse ;  /* 0x00000010ff237819 */ /* 0x100fe4000001160d */
[--C-:B------:R-:W-:Y:S01]  /*3690*/  SHF.R.U32.HI R34, RZ, 0x8, R13.reuse ;  /* 0x00000008ff227819 */ /* 0x100fe2000001160d */
[----:B------:R-:W-:Y:S01]  /*36a0*/  IMAD.SHL.U32 R14, R14, 0x100, RZ ;  /* 0x000001000e0e7824 */ /* 0x000fe200078e00ff */
[----:B------:R-:W-:Y:S02]  /*36b0*/  LOP3.LUT R12, R13, 0xff, RZ, 0xc0, !PT ;  /* 0x000000ff0d0c7812 */ /* 0x000fe400078ec0ff */
[----:B------:R-:W-:Y:S02]  /*36c0*/  SHF.R.U32.HI R13, RZ, 0x18, R13 ;  /* 0x00000018ff0d7819 */ /* 0x000fe4000001160d */
[----:B------:R-:W-:-:S02]  /*36d0*/  SHF.R.U32.HI R32, RZ, 0x10, R15 ;  /* 0x00000010ff207819 */ /* 0x000fc4000001160f */
[----:B------:R-:W-:Y:S02]  /*36e0*/  LOP3.LUT R33, R15, 0xff0000ff, RZ, 0xc0, !PT ;  /* 0xff0000ff0f217812 */ /* 0x000fe400078ec0ff */
[----:B------:R-:W-:Y:S01]  /*36f0*/  PRMT R15, R13, 0x654, R12 ;  /* 0x000006540d0f7816 */ /* 0x000fe2000000000c */
[----:B------:R-:W-:Y:S01]  /*3700*/  IMAD.SHL.U32 R12, R34, 0x100, RZ ;  /* 0x00000100220c7824 */ /* 0x000fe200078e00ff */
[----:B------:R-:W-:Y:S01]  /*3710*/  LOP3.LUT R33, R33, 0xff00, R14, 0xf8, !PT ;  /* 0x0000ff0021217812 */ /* 0x000fe200078ef80e */
[----:B--2---:R-:W-:Y:S01]  /*3720*/  IMAD.MOV.U32 R13, RZ, RZ, R8 ;  /* 0x000000ffff0d7224 */ /* 0x004fe200078e0008 */
[----:B------:R-:W-:Y:S01]  /*3730*/  F2FP.F16.E4M3.UNPACK_B R8, R9 ;  /* 0x00000009ff08723e */ /* 0x000fe200020006ff */
[----:B------:R-:W-:Y:S01]  /*3740*/  IMAD.U32 R14, R32, 0x10000, RZ ;  /* 0x00010000200e7824 */ /* 0x000fe200078e00ff */
        /* <DEDUP_REMOVED lines=45> */
[-C--:B------:R-:W-:Y:S01]  /*3a20*/  FFMA.FTZ R43, R14, R42.reuse, -R35 ;  /* 0x0000002a0e2b7223 */ /* 0x080fe20000010823 */
        /* <DEDUP_REMOVED lines=20> */
[----:B------:R-:W-:Y:S02]  /*3b70*/  HADD2.F32 R39, -RZ, R39.H0_H0 ;  /* 0x20000027ff277230 */ /* 0x000fe40000004100 */
[C---:B------:R-:W-:Y:S01]  /*3b80*/  FMUL.FTZ R15, R13.reuse, R40 ;  /* 0x000000280d0f7220 */ /* 0x040fe20000410000 */
[----:B------:R-:W-:Y:S01]  /*3b90*/  FFMA.FTZ R40, R32, R35, R41 ;  /* 0x0000002320287223 */ /* 0x000fe20000010029 */
[----:B------:R-:W-:Y:S01]  /*3ba0*/  FFMA.FTZ R44, R13, R12, -R44 ;  /* 0x0000000c0d2c7223 */ /* 0x000fe2000001082c */
[----:B------:R-:W-:-:S02]  /*3bb0*/  HADD2.F32 R13, -RZ, R11.H1_H1 ;  /* 0x3000000bff0d7230 */ /* 0x000fc40000004100 */
        /* <DEDUP_REMOVED lines=20> */
.L_x_8264:
[----:B------:R-:W-:Y:S05]  /*3d00*/  BSYNC B1 ;  /* 0x0000000000017941 */ /* 0x000fea0003800000 */
.L_x_8263:
[----:B--2---:R3:W-:Y:S01]  /*3d10*/  STG.E.128 desc[UR40][R36.64+0x40], R8 ;  /* 0x0000400824007986 */ /* 0x0047e2000c101d28 */
[----:B------:R-:W-:Y:S05]  /*3d20*/  BRA `(.L_x_8254) ;  /* 0x0000002400187947 */ /* 0x000fea0003800000 */
.L_x_8248:
        /* <DEDUP_REMOVED lines=10> */
[----:B------:R-:W-:Y:S06]  /*3dd0*/  @P4 BRA `(.L_x_8266) ;  /* 0x0000000000404947 */ /* 0x000fec0003800000 */
[----:B------:R-:W-:Y:S01]  /*3de0*/  ULDC.64 UR4, c[0x0][0x3c8] ;  /* 0x0000f20000047ab9 */ /* 0x000fe20000000a00 */
[----:B------:R-:W-:Y:S01]  /*3df0*/  ULDC.64 UR6, c[0x0][0x3e0] ;  /* 0x0000f80000067ab9 */ /* 0x000fe20000000a00 */
[----:B------:R-:W-:Y:S02]  /*3e00*/  IADD3 R44, P3, P5, R54, UR4, R44 ;  /* 0x00000004362c7c10 */ /* 0x000fe4000fd7e02c */
[----:B------:R-:W-:Y:S02]  /*3e10*/  CS2R R10, SRZ ;  /* 0x00000000000a7805 */ /* 0x000fe4000001ff00 */
[----:B------:R-:W-:Y:S02]  /*3e20*/  CS2R R8, SRZ ;  /* 0x0000000000087805 */ /* 0x000fe4000001ff00 */
[----:B------:R-:W-:Y:S02]  /*3e30*/  CS2R R34, SRZ ;  /* 0x0000000000227805 */ /* 0x000fe4000001ff00 */
[----:B------:R-:W-:-:S02]  /*3e40*/  IADD3.X R45, R21, UR5, R46, P3, P5 ;  /* 0x00000005152d7c10 */ /* 0x000fc40009fea42e */
[----:B------:R-:W-:Y:S02]  /*3e50*/  CS2R R32, SRZ ;  /* 0x0000000000207805 */ /* 0x000fe4000001ff00 */
[----:B------:R-:W-:-:S04]  /*3e60*/  IADD3 R42, P3, P5, R50, UR6, R42 ;  /* 0x00000006322a7c10 */ /* 0x000fc8000fd7e02a */
[----:B------:R-:W-:Y:S02]  /*3e70*/  IADD3.X R43, R5, UR7, R47, P3, P5 ;  /* 0x00000007052b7c10 */ /* 0x000fe40009fea42f */
[-C--:B------:R-:W-:Y:S02]  /*3e80*/  ISETP.GE.AND P3, PT, R22, R93.reuse, PT ;  /* 0x0000005d1600720c */ /* 0x080fe40003f66270 */
[----:B------:R-:W-:-:S11]  /*3e90*/  ISETP.GE.AND P5, PT, R156, R93, PT ;  /* 0x0000005d9c00720c */ /* 0x000fd60003fa6270 */
[----:B------:R0:W5:Y:S04]  /*3ea0*/  @!P3 LDG.E.128 R12, desc[UR40][R44.64] ;  /* 0x000000282c0cb981 */ /* 0x000168000c1e1d00 */
[----:B------:R0:W5:Y:S04]  /*3eb0*/  @!P5 LDG.E.128 R8, desc[UR40][R44.64+0x20] ;  /* 0x000020282c08d981 */ /* 0x000168000c1e1d00 */
[----:B------:R0:W5:Y:S04]  /*3ec0*/  @!P3 LDG.E.128 R36, desc[UR40][R42.64] ;  /* 0x000000282a24b981 */ /* 0x000168000c1e1d00 */
[----:B------:R0:W5:Y:S02]  /*3ed0*/  @!P5 LDG.E.128 R32, desc[UR40][R42.64+0x20] ;  /* 0x000020282a20d981 */ /* 0x000164000c1e1d00 */
.L_x_8266:
[----:B------:R-:W-:Y:S05]  /*3ee0*/  BSYNC B1 ;  /* 0x0000000000017941 */ /* 0x000fea0003800000 */
.L_x_8265:
[----:B------:R-:W-:Y:S01]  /*3ef0*/  ISETP.NE.AND P3, PT, R155, 0x3, PT ;  /* 0x000000039b00780c */ /* 0x000fe20003f65270 */
[----:B-----5:R-:W-:Y:S01]  /*3f00*/  IMAD.MOV.U32 R95, RZ, RZ, R8 ;  /* 0x000000ffff5f7224 */ /* 0x020fe200078e0008 */
[----:B------:R-:W-:Y:S01]  /*3f10*/  MOV R94, R10 ;  /* 0x0000000a005e7202 */ /* 0x000fe20000000f00 */
[----:B------:R-:W-:Y:S02]  /*3f20*/  IMAD.MOV.U32 R103, RZ, RZ, R14 ;  /* 0x000000ffff677224 */ /* 0x000fe400078e000e */
[----:B------:R-:W-:Y:S02]  /*3f30*/  IMAD.MOV.U32 R102, RZ, RZ, R12 ;  /* 0x000000ffff667224 */ /* 0x000fe400078e000c */
[----:B------:R-:W-:Y:S02]  /*3f40*/  IMAD.MOV.U32 R96, RZ, RZ, R34 ;  /* 0x000000ffff607224 */ /* 0x000fe400078e0022 */
[----:B------:R-:W-:Y:S02]  /*3f50*/  IMAD.MOV.U32 R97, RZ, RZ, R32 ;  /* 0x000000ffff617224 */ /* 0x000fe400078e0020 */
[----:B------:R-:W-:-:S02]  /*3f60*/  IMAD.MOV.U32 R101, RZ, RZ, R38 ;  /* 0x000000ffff657224 */ /* 0x000fc400078e0026 */
[----:B------:R-:W-:Y:S01]  /*3f70*/  IMAD.MOV.U32 R100, RZ, RZ, R36 ;  /* 0x000000ffff647224 */ /* 0x000fe200078e0024 */
[----:B------:R-:W-:Y:S06]  /*3f80*/  @!P3 BRA `(.L_x_8267) ;  /* 0x000000000004b947 */ /* 0x000fec0003800000 */
[----:B------:R-:W-:Y:S01]  /*3f90*/  BPT.TRAP 0x1 ;  /* 0x000000040000795c */ /* 0x000fe20000300000 */
.L_x_8267:
[----:B------:R-:W-:Y:S01]  /*3fa0*/  IMAD R89, R19, 0x8, R18 ;  /* 0x0000000813597824 */ /* 0x000fe200078e0212 */
[----:B------:R-:W-:Y:S01]  /*3fb0*/  SHF.L.U32 R92, R153, 0x1f, RZ ;  /* 0x0000001f995c7819 */ /* 0x000fe200000006ff */
[----:B------:R-:W-:Y:S03]  /*3fc0*/  BSSY B1, `(.L_x_8268) ;  /* 0x0000003000017945 */ /* 0x000fe60003800000 */
[----:B------:R-:W1:Y:S02]  /*3fd0*/  SYNCS.PHASECHK.TRANS64.TRYWAIT P5, [R89+URZ+0x19c90], R92 ;  /* 0x019c905c590075a7 */ /* 0x000e6400080a017f */
[----:B-1----:R-:W-:Y:S05]  /*3fe0*/  @!P5 BRA `(.L_x_8269) ;  /* 0x0000014400c8d947 */ /* 0x002fea0003800000 */
.L_x_8493:
[----:B------:R-:W-:Y:S05]  /*3ff0*/  BSYNC B1 ;  /* 0x0000000000017941 */ /* 0x000fea0003800000 */
.L_x_8268:
[----:B------:R-:W-:Y:S05]  /*4000*/  @P4 BRA `(.L_x_8254) ;  /* 0x0000002000604947 */ /* 0x000fea0003800000 */
[----:B------:R-:W2:Y:S01]  /*4010*/  LDC R98, c[0x0][0x2e4] ;  /* 0x0000b900ff627b82 */ /* 0x000ea20000000800 */
[----:B------:R-:W-:Y:S01]  /*4020*/  ISETP.NE.AND P4, PT, R62, RZ, PT ;  /* 0x000000ff3e00720c */ /* 0x000fe20003f85270 */
[----:B------:R-:W-:Y:S01]  /*4030*/  ULDC.64 UR4, c[0x0][0x2f0] ;  /* 0x0000bc0000047ab9 */ /* 0x000fe20000000a00 */
[----:B0-----:R-:W-:Y:S01]  /*4040*/  SHF.R.S32.HI R42, RZ, 0x1f, R152 ;  /* 0x0000001fff2a7819 */ /* 0x001fe20000011498 */
[----:B------:R-:W-:Y:S01]  /*4050*/  IMAD.MOV.U32 R80, RZ, RZ, R40 ;  /* 0x000000ffff507224 */ /* 0x000fe200078e0028 */
[----:B------:R-:W-:Y:S03]  /*4060*/  BSSY B1, `(.L_x_8270) ;  /* 0x0000100000017945 */ /* 0x000fe60003800000 */
[----:B------:R-:W-:Y:S02]  /*4070*/  IMAD R41, R42, UR4, RZ ;  /* 0x000000042a297c24 */ /* 0x000fe4000f8e02ff */
[----:B------:R-:W-:-:S04]  /*4080*/  IMAD.WIDE.U32 R80, R152, UR4, R80 ;  /* 0x0000000498507c25 */ /* 0x000fc8000f8e0050 */
[----:B------:R-:W-:-:S04]  /*4090*/  IMAD R41, R152, UR5, R41 ;  /* 0x0000000598297c24 */ /* 0x000fc8000f8e0229 */
[----:B------:R-:W-:Y:S02]  /*40a0*/  IMAD.IADD R99, R41, 0x1, R81 ;  /* 0x0000000129637824 */ /* 0x000fe400078e0251 */
[----:B--2---:R-:W-:Y:S01]  /*40b0*/  IMAD.IADD R104, R98, 0x1, -R63 ;  /* 0x0000000162687824 */ /* 0x004fe200078e0a3f */
[----:B------:R-:W-:Y:S06]  /*40c0*/  @!P4 BRA `(.L_x_8271) ;  /* 0x0000000c00e4c947 */ /* 0x000fec0003800000 */
[----:B------:R-:W2:Y:S04]  /*40d0*/  LDL R46, [R1] ;  /* 0x00000000012e7983 */ /* 0x000ea80000100800 */
[----:B------:R-:W3:Y:S04]  /*40e0*/  LDL R45, [R1+0x4c] ;  /* 0x00004c00012d7983 */ /* 0x000ee80000100800 */
[----:B------:R-:W4:Y:S01]  /*40f0*/  LDL R43, [R1+0x4] ;  /* 0x00000400012b7983 */ /* 0x000f220000100800 */
[----:B------:R-:W-:Y:S01]  /*4100*/  SEL R40, R63, R104, !P0 ;  /* 0x000000683f287207 */ /* 0x000fe20004000000 */
[----:B------:R-:W-:Y:S01]  /*4110*/  BSSY B2, `(.L_x_8272) ;  /* 0x00000f2000027945 */ /* 0x000fe20003800000 */
[----:B------:R-:W-:-:S02]  /*4120*/  IADD3 R87, P4, P5, R60, R80, R20 ;  /* 0x000000503c577210 */ /* 0x000fc40007d9e014 */
[----:B------:R-:W-:Y:S02]  /*4130*/  SHF.R.S32.HI R41, RZ, 0x1f, R40 ;  /* 0x0000001fff297819 */ /* 0x000fe40000011428 */
[----:B------:R-:W-:Y:S02]  /*4140*/  IADD3.X R44, R82, R99, R4, P4, P5 ;  /* 0x00000063522c7210 */ /* 0x000fe400027ea404 */
[----:B------:R-:W-:-:S04]  /*4150*/  LEA.HI R41, R41, R40, RZ, 0x5 ;  /* 0x0000002829297211 */ /* 0x000fc800078f28ff */
[----:B------:R-:W-:-:S04]  /*4160*/  SHF.R.S32.HI R40, RZ, 0x5, R41 ;  /* 0x00000005ff287819 */ /* 0x000fc80000011429 */
[----:B------:R-:W-:-:S05]  /*4170*/  LEA.HI.SX32 R40, R75, R40, 0x1c ;  /* 0x000000284b287211 */ /* 0x000fca00078fe2ff */
[C---:B------:R-:W-:Y:S01]  /*4180*/  IMAD.SHL.U32 R41, R40.reuse, 0x10, RZ ;  /* 0x0000001028297824 */ /* 0x040fe200078e00ff */
[----:B------:R-:W-:-:S04]  /*4190*/  LEA.HI R40, R40, R40, RZ, 0x1 ;  /* 0x0000002828287211 */ /* 0x000fc800078f08ff */
[----:B------:R-:W-:Y:S01]  /*41a0*/  ISETP.GE.AND P4, PT, R41, R98, PT ;  /* 0x000000622900720c */ /* 0x000fe20003f86270 */
[----:B------:R-:W-:-:S05]  /*41b0*/  IMAD.SHL.U32 R40, R40, 0x800, RZ ;  /* 0x0000080028287824 */ /* 0x000fca00078e00ff */
[----:B------:R-:W-:-:S07]  /*41c0*/  LOP3.LUT R40, R40, 0xfffff000, RZ, 0xc0, !PT ;  /* 0xfffff00028287812 */ /* 0x000fce00078ec0ff */
[--C-:B------:R-:W-:Y:S02]  /*41d0*/  @!P4 SHF.R.S32.HI R42, RZ, 0x1f, R41.reuse ;  /* 0x0000001fff2ac819 */ /* 0x100fe40000011429 */
[----:B------:R-:W-:-:S04]  /*41e0*/  @!P4 IADD3 R85, P5, P6, R60, R80, R41 ;  /* 0x000000503c55c210 */ /* 0x000fc80007ebe029 */
[----:B------:R-:W-:Y:S02]  /*41f0*/  @!P4 IADD3.X R42, R82, R99, R42, P5, P6 ;  /* 0x00000063522ac210 */ /* 0x000fe40002fec42a */
[----:B------:R-:W-:-:S05]  /*4200*/  IADD3 R86, P5, R87, R78, RZ ;  /* 0x0000004e57567210 */ /* 0x000fca0007fbe0ff */
[----:B------:R-:W-:Y:S01]  /*4210*/  IMAD.X R87, R44, 0x1, R79, P5 ;  /* 0x000000012c577824 */ /* 0x000fe200028e064f */
[----:B------:R-:W-:-:S05]  /*4220*/  @!P4 IADD3 R84, P5, R85, R78, RZ ;  /* 0x0000004e5554c210 */ /* 0x000fca0007fbe0ff */
[----:B------:R-:W-:Y:S01]  /*4230*/  @!P4 IMAD.X R85, R42, 0x1, R79, P5 ;  /* 0x000000012a55c824 */ /* 0x000fe200028e064f */
[----:B------:R-:W-:Y:S02]  /*4240*/  ISETP.GE.AND P5, PT, R22, R93, PT ;  /* 0x0000005d1600720c */ /* 0x000fe40003fa6270 */
[----:B--2---:R-:W-:-:S04]  /*4250*/  LOP3.LUT R41, R46, 0x10, R41, 0xf8, !PT ;  /* 0x000000102e297812 */ /* 0x004fc800078ef829 */
[----:B---3--:R-:W-:-:S04]  /*4260*/  LOP3.LUT R41, R41, R45, RZ, 0x3c, !PT ;  /* 0x0000002d29297212 */ /* 0x008fc800078e3cff */
[----:B----4-:R-:W-:Y:S01]  /*4270*/  IADD3 R40, R41, R40, R43 ;  /* 0x0000002829287210 */ /* 0x010fe20007ffe02b */
[----:B------:R-:W-:-:S04]  /*4280*/  IMAD R41, R19, 0x3000, R73 ;  /* 0x0000300013297824 */ /* 0x000fc800078e0249 */
[----:B------:R-:W-:Y:S02]  /*4290*/  IMAD R43, R19, 0x3000, R40 ;  /* 0x00003000132b7824 */ /* 0x000fe400078e0228 */
[----:B------:R-:W-:-:S03]  /*42a0*/  IMAD.IADD R41, R18, 0x1, R41 ;  /* 0x0000000112297824 */ /* 0x000fc600078e0229 */
[----:B------:R-:W-:-:S03]  /*42b0*/  IADD3 R44, R18, R43, RZ ;  /* 0x0000002b122c7210 */ /* 0x000fc60007ffe0ff */
[----:B------:R-:W0:Y:S04]  /*42c0*/  LDS.128 R40, [R41+0x13800] ;  /* 0x0138000029287984 */ /* 0x000e280000000c00 */
[----:B------:R-:W2:Y:S01]  /*42d0*/  LDS.128 R44, [R44+0x13800] ;  /* 0x013800002c2c7984 */ /* 0x000ea20000000c00 */
[----:B------:R-:W-:Y:S05]  /*42e0*/  @P5 BRA `(.L_x_8273) ;  /* 0x0000000c00505947 */ /* 0x000fea0003800000 */
[----:B------:R-:W-:Y:S02]  /*42f0*/  SHF.R.U32.HI R14, RZ, 0x8, R13 ;  /* 0x00000008ff0e7819 */ /* 0x000fe4000001160d */
[----:B------:R-:W-:Y:S02]  /*4300*/  SHF.R.U32.HI R38, RZ, 0x8, R15 ;  /* 0x00000008ff267819 */ /* 0x000fe4000001160f */
[----:B------:R-:W-:Y:S01]  /*4310*/  SHF.R.U32.HI R108, RZ, 0x8, R37 ;  /* 0x00000008ff6c7819 */ /* 0x000fe20000011625 */
[----:B------:R-:W-:Y:S01]  /*4320*/  IMAD.SHL.U32 R14, R14, 0x100, RZ ;  /* 0x000001000e0e7824 */ /* 0x000fe200078e00ff */
[----:B------:R-:W-:Y:S01]  /*4330*/  LOP3.LUT R36, R13, 0xff, RZ, 0xc0, !PT ;  /* 0x000000ff0d247812 */ /* 0x000fe200078ec0ff */
[----:B------:R-:W-:Y:S01]  /*4340*/  IMAD.SHL.U32 R38, R38, 0x100, RZ ;  /* 0x0000010026267824 */ /* 0x000fe200078e00ff */
[----:B------:R-:W-:Y:S01]  /*4350*/  SHF.R.U32.HI R105, RZ, 0x18, R13 ;  /* 0x00000018ff697819 */ /* 0x000fe2000001160d */
[----:B------:R-:W-:Y:S01]  /*4360*/  IMAD.SHL.U32 R108, R108, 0x100, RZ ;  /* 0x000001006c6c7824 */ /* 0x000fe200078e00ff */
[----:B------:R-:W-:-:S02]  /*4370*/  LOP3.LUT R106, R15, 0xff, RZ, 0xc0, !PT ;  /* 0x000000ff0f6a7812 */ /* 0x000fc400078ec0ff */
[----:B------:R-:W-:Y:S02]  /*4380*/  SHF.R.U32.HI R107, RZ, 0x18, R15 ;  /* 0x00000018ff6b7819 */ /* 0x000fe4000001160f */
[----:B------:R-:W-:Y:S02]  /*4390*/  LOP3.LUT R109, R37, 0xff, RZ, 0xc0, !PT ;  /* 0x000000ff256d7812 */ /* 0x000fe400078ec0ff */
[----:B------:R-:W-:Y:S02]  /*43a0*/  SHF.R.U32.HI R112, RZ, 0x18, R37 ;  /* 0x00000018ff707819 */ /* 0x000fe40000011625 */
[----:B------:R-:W-:Y:S02]  /*43b0*/  SHF.R.U32.HI R12, RZ, 0x10, R13 ;  /* 0x00000010ff0c7819 */ /* 0x000fe4000001160d */
[----:B------:R-:W-:Y:S02]  /*43c0*/  PRMT R105, R105, 0x654, R36 ;  /* 0x0000065469697816 */ /* 0x000fe40000000024 */
[----:B------:R-:W-:Y:S01]  /*43d0*/  PRMT R107, R107, 0x654, R106 ;  /* 0x000006546b6b7816 */ /* 0x000fe2000000006a */
[----:B------:R-:W-:Y:S01]  /*43e0*/  IMAD.U32 R12, R12, 0x10000, RZ ;  /* 0x000100000c0c7824 */ /* 0x000fe200078e00ff */
[----:B------:R-:W-:-:S02]  /*43f0*/  PRMT R109, R112, 0x654, R109 ;  /* 0x00000654706d7816 */ /* 0x000fc4000000006d */
[----:B------:R-:W-:Y:S02]  /*4400*/  SHF.R.U32.HI R13, RZ, 0x10, R15 ;  /* 0x00000010ff0d7819 */ /* 0x000fe4000001160f */
[----:B------:R-:W-:Y:S02]  /*4410*/  LOP3.LUT R105, R105, 0xff00, R14, 0xf8, !PT ;  /* 0x0000ff0069697812 */ /* 0x000fe400078ef80e */
[----:B------:R-:W-:Y:S02]  /*4420*/  SHF.R.U32.HI R15, RZ, 0x10, R37 ;  /* 0x00000010ff0f7819 */ /* 0x000fe40000011625 */
[--C-:B------:R-:W-:Y:S02]  /*4430*/  SHF.R.U32.HI R110, RZ, 0x8, R39.reuse ;  /* 0x00000008ff6e7819 */ /* 0x100fe40000011627 */
[----:B------:R-:W-:Y:S01]  /*4440*/  LOP3.LUT R107, R107, 0xff00, R38, 0xf8, !PT ;  /* 0x0000ff006b6b7812 */ /* 0x000fe200078ef826 */
[----:B------:R-:W-:Y:S01]  /*4450*/  IMAD.U32 R15, R15, 0x10000, RZ ;  /* 0x000100000f0f7824 */ /* 0x000fe200078e00ff */
[----:B------:R-:W-:Y:S01]  /*4460*/  LOP3.LUT R108, R109, 0xff00, R108, 0xf8, !PT ;  /* 0x0000ff006d6c7812 */ /* 0x000fe200078ef86c */
[----:B------:R-:W-:Y:S01]  /*4470*/  IMAD.SHL.U32 R110, R110, 0x100, RZ ;  /* 0x000001006e6e7824 */ /* 0x000fe200078e00ff */
[----:B------:R-:W-:-:S02]  /*4480*/  SHF.R.U32.HI R37, RZ, 0x10, R39 ;  /* 0x00000010ff257819 */ /* 0x000fc40000011627 */
[----:B------:R-:W-:Y:S02]  /*4490*/  LOP3.LUT R111, R39, 0xff, RZ, 0xc0, !PT ;  /* 0x000000ff276f7812 */ /* 0x000fe400078ec0ff */
[----:B------:R-:W-:Y:S01]  /*44a0*/  SHF.R.U32.HI R114, RZ, 0x18, R39 ;  /* 0x00000018ff727819 */ /* 0x000fe20000011627 */
[----:B------:R-:W-:Y:S01]  /*44b0*/  IMAD.U32 R37, R37, 0x10000, RZ ;  /* 0x0001000025257824 */ /* 0x000fe200078e00ff */
[----:B------:R-:W-:Y:S02]  /*44c0*/  F2FP.F16.E4M3.UNPACK_B R109, R100.H1 ;  /* 0x00000064ff6d723e */ /* 0x000fe400030006ff */
[----:B--2---:R-:W-:Y:S02]  /*44d0*/  F2FP.F16.E4M3.UNPACK_B R38, R44.H1 ;  /* 0x0000002cff26723e */ /* 0x004fe400030006ff */
[----:B0-----:R-:W-:Y:S02]  /*44e0*/  F2FP.F16.E4M3.UNPACK_B R39, R40.H1 ;  /* 0x00000028ff27723e */ /* 0x001fe400030006ff */
[----:B------:R-:W-:Y:S01]  /*44f0*/  LOP3.LUT R14, R105, 0xff0000, R12, 0xf8, !PT ;  /* 0x00ff0000690e7812 */ /* 0x000fe200078ef80c */
[----:B------:R-:W-:Y:S01]  /*4500*/  IMAD.U32 R12, R13, 0x10000, RZ ;  /* 0x000100000d0c7824 */ /* 0x000fe200078e00ff */
[----:B------:R-:W-:Y:S01]  /*4510*/  F2FP.F16.E4M3.UNPACK_B R106, R102.H1 ;  /* 0x00000066ff6a723e */ /* 0x000fe200030006ff */
[----:B------:R-:W-:Y:S01]  /*4520*/  HADD2.F32 R13, -RZ, R109.H0_H0 ;  /* 0x2000006dff0d7230 */ /* 0x000fe20000004100 */
[----:B------:R-:W-:Y:S01]  /*4530*/  PRMT R111, R114, 0x654, R111 ;  /* 0x00000654726f7816 */ /* 0x000fe2000000006f */
[----:B------:R-:W-:Y:S01]  /*4540*/  HADD2.F32 R105, -RZ, R38.H0_H0 ;  /* 0x20000026ff697230 */ /* 0x000fe20000004100 */
[----:B------:R-:W-:Y:S01]  /*4550*/  LOP3.LUT R12, R107, 0xff0000, R12, 0xf8, !PT ;  /* 0x00ff00006b0c7812 */ /* 0x000fe200078ef80c */
[----:B------:R-:W-:Y:S01]  /*4560*/  HADD2.F32 R36, -RZ, R39.H0_H0 ;  /* 0x20000027ff247230 */ /* 0x000fe20000004100 */
[----:B------:R-:W-:Y:S01]  /*4570*/  LOP3.LUT R110, R111, 0xff00, R110, 0xf8, !PT ;  /* 0x0000ff006f6e7812 */ /* 0x000fe200078ef86e */
[----:B------:R-:W-:-:S02]  /*4580*/  HADD2.F32 R107, -RZ, R106.H0_H0 ;  /* 0x2000006aff6b7230 */ /* 0x000fc40000004100 */
[CC--:B------:R-:W-:Y:S01]  /*4590*/  FMUL.FTZ R111, R105.reuse, R13.reuse ;  /* 0x0000000d696f7220 */ /* 0x0c0fe20000410000 */
[----:B------:R-:W-:Y:S01]  /*45a0*/  LOP3.LUT R15, R108, 0xff0000, R15, 0xf8, !PT ;  /* 0x00ff00006c0f7812 */ /* 0x000fe200078ef80f */
[----:B------:R-:W-:Y:S01]  /*45b0*/  FMUL.FTZ R112, R36, R13 ;  /* 0x0000000d24707220 */ /* 0x000fe20000410000 */
[----:B------:R-:W-:Y:S01]  /*45c0*/  LOP3.LUT R13, R110, 0xff0000, R37, 0xf8, !PT ;  /* 0x00ff00006e0d7812 */ /* 0x000fe200078ef825 */
[-C--:B------:R-:W-:Y:S01]  /*45d0*/  FFMA.FTZ R37, R36, R107.reuse, -R111 ;  /* 0x0000006b24257223 */ /* 0x080fe2000001086f */
[----:B------:R-:W-:Y:S02]  /*45e0*/  HADD2.F32 R108, -RZ, R106.H1_H1 ;  /* 0x3000006aff6c7230 */ /* 0x000fe40000004100 */
[----:B------:R-:W-:Y:S01]  /*45f0*/  FFMA.FTZ R36, R105, R107, R112 ;  /* 0x0000006b69247223 */ /* 0x000fe20000010070 */
[----:B------:R-:W-:Y:S01]  /*4600*/  F2FP.F16.E4M3.UNPACK_B R105, R100 ;  /* 0x00000064ff69723e */ /* 0x000fe200020006ff */
[----:B------:R-:W-:Y:S01]  /*4610*/  HADD2.F32 R110, -RZ, R109.H1_H1 ;  /* 0x3000006dff6e7230 */ /* 0x000fe20000004100 */
[----:B------:R-:W-:Y:S01]  /*4620*/  F2FP.F16.E4M3.UNPACK_B R100, R44 ;  /* 0x0000002cff64723e */ /* 0x000fe200020006ff */
[----:B------:R-:W-:Y:S01]  /*4630*/  HADD2.F32 R39, -RZ, R39.H1_H1 ;  /* 0x30000027ff277230 */ /* 0x000fe20000004100 */
[----:B------:R-:W-:Y:S01]  /*4640*/  F2FP.F16.E4M3.UNPACK_B R106, R40 ;  /* 0x00000028ff6a723e */ /* 0x000fe200020006ff */
[----:B------:R-:W-:Y:S01]  /*4650*/  HADD2.F32 R111, -RZ, R105.H0_H0 ;  /* 0x20000069ff6f7230 */ /* 0x000fe20000004100 */
[----:B------:R-:W-:Y:S01]  /*4660*/  F2FP.F16.E4M3.UNPACK_B R107, R102 ;  /* 0x00000066ff6b723e */ /* 0x000fe200020006ff */
[----:B------:R-:W-:-:S02]  /*4670*/  HADD2.F32 R102, -RZ, R38.H1_H1 ;  /* 0x30000026ff667230 */ /* 0x000fc40000004100 */
[CC--:B------:R-:W-:Y:S01]  /*4680*/  FMUL.FTZ R115, R39.reuse, R110.reuse ;  /* 0x0000006e27737220 */ /* 0x0c0fe20000410000 */
[----:B------:R-:W-:Y:S02]  /*4690*/  HADD2.F32 R44, -RZ, R100.H0_H0 ;  /* 0x20000064ff2c7230 */ /* 0x000fe40000004100 */
[----:B------:R-:W-:Y:S02]  /*46a0*/  HADD2.F32 R40, -RZ, R106.H0_H0 ;  /* 0x2000006aff287230 */ /* 0x000fe40000004100 */
[----:B------:R-:W-:Y:S01]  /*46b0*/  FMUL.FTZ R38, R102, R110 ;  /* 0x0000006e66267220 */ /* 0x000fe20000410000 */
[--C-:B------:R-:W-:Y:S02]  /*46c0*/  HADD2.F32 R109, -RZ, R107.reuse.H0_H0 ;  /* 0x2000006bff6d7230 */ /* 0x100fe40000004100 */
[-C--:B------:R-:W-:Y:S01]  /*46d0*/  FMUL.FTZ R113, R44, R111.reuse ;  /* 0x0000006f2c717220 */ /* 0x080fe20000410000 */
[----:B------:R-:W-:Y:S02]  /*46e0*/  HADD2.F32 R112, -RZ, R107.H1_H1 ;  /* 0x3000006bff707230 */ /* 0x000fe40000004100 */
[----:B------:R-:W-:Y:S01]  /*46f0*/  FMUL.FTZ R111, R40, R111 ;  /* 0x0000006f286f7220 */ /* 0x000fe20000410000 */
[----:B------:R-:W-:Y:S01]  /*4700*/  FFMA.FTZ R38, R39, R108, -R38 ;  /* 0x0000006c27267223 */ /* 0x000fe20000010826 */
[----:B------:R-:W-:-:S02]  /*4710*/  HADD2.F32 R110, -RZ, R105.H1_H1 ;  /* 0x30000069ff6e7230 */ /* 0x000fc40000004100 */
[----:B------:R-:W-:Y:S01]  /*4720*/  FFMA.FTZ R39, R102, R108, R115 ;  /* 0x0000006c66277223 */ /* 0x000fe20000010073 */
[-C--:B------:R-:W-:Y:S01]  /*4730*/  FFMA.FTZ R40, R40, R109.reuse, -R113 ;  /* 0x0000006d28287223 */ /* 0x080fe20000010871 */
[----:B------:R-:W-:Y:S01]  /*4740*/  FFMA.FTZ R44, R44, R109, R111 ;  /* 0x0000006d2c2c7223 */ /* 0x000fe2000001006f */
[----:B------:R-:W-:Y:S01]  /*4750*/  HADD2.F32 R107, -RZ, R106.H1_H1 ;  /* 0x3000006aff6b7230 */ /* 0x000fe20000004100 */
[----:B------:R-:W-:Y:S01]  /*4760*/  F2FP.F16.E4M3.UNPACK_B R109, R101.H1 ;  /* 0x00000065ff6d723e */ /* 0x000fe200030006ff */
[----:B------:R-:W-:Y:S01]  /*4770*/  HADD2.F32 R105, -RZ, R100.H1_H1 ;  /* 0x30000064ff697230 */ /* 0x000fe20000004100 */
[----:B------:R-:W-:Y:S02]  /*4780*/  F2FP.F16.E4M3.UNPACK_B R102, R46.H1 ;  /* 0x0000002eff66723e */ /* 0x000fe400030006ff */
[----:B------:R-:W-:Y:S01]  /*4790*/  F2FP.F16.E4M3.UNPACK_B R108, R42.H1 ;  /* 0x0000002aff6c723e */ /* 0x000fe200030006ff */
[-C--:B------:R-:W-:Y:S01]  /*47a0*/  FMUL.FTZ R116, R107, R110.reuse ;  /* 0x0000006e6b747220 */ /* 0x080fe20000410000 */
[----:B------:R-:W-:Y:S01]  /*47b0*/  FMUL.FTZ R114, R105, R110 ;  /* 0x0000006e69727220 */ /* 0x000fe20000410000 */
[----:B------:R-:W-:Y:S01]  /*47c0*/  F2FP.F16.E4M3.UNPACK_B R106, R103.H1 ;  /* 0x00000067ff6a723e */ /* 0x000fe200030006ff */
[----:B------:R-:W-:-:S02]  /*47d0*/  HADD2.F32 R113, -RZ, R109.H0_H0 ;  /* 0x2000006dff717230 */ /* 0x000fc40000004100 */
[-C--:B------:R-:W-:Y:S01]  /*47e0*/  FFMA.FTZ R105, R105, R112.reuse, R116 ;  /* 0x0000007069697223 */ /* 0x080fe20000010074 */
[----:B------:R-:W-:Y:S02]  /*47f0*/  HADD2.F32 R110, -RZ, R102.H0_H0 ;  /* 0x20000066ff6e7230 */ /* 0x000fe40000004100 */
[----:B------:R-:W-:Y:S01]  /*4800*/  FFMA.FTZ R107, R107, R112, -R114 ;  /* 0x000000706b6b7223 */ /* 0x000fe20000010872 */
[----:B------:R-:W-:Y:S01]  /*4810*/  HADD2.F32 R100, -RZ, R108.H0_H0 ;  /* 0x2000006cff647230 */ /* 0x000fe20000004100 */
[----:B------:R-:W-:Y:S01]  /*4820*/  F2FP.F16.E4M3.UNPACK_B R42, R42 ;  /* 0x0000002aff2a723e */ /* 0x000fe200020006ff */
        /* <DEDUP_REMOVED lines=17> */
[----:B------:R-:W-:Y:S01]  /*4940*/  HADD2.F32 R46, -RZ, R110.H0_H0 ;  /* 0x2000006eff2e7230 */ /* 0x000fe20000004100 */
[----:B------:R-:W-:Y:S01]  /*4950*/  F2FP.SATFINITE.E4M3.F32.PACK_AB_MERGE_C R37, R38, R37, RZ ;  /* 0x000000252625723e */ /* 0x000fe200048070ff */
[----:B------:R-:W-:Y:S01]  /*4960*/  HADD2.F32 R112, -RZ, R111.H1_H1 ;  /* 0x3000006fff707230 */ /* 0x000fe20000004100 */
[----:B------:R-:W-:Y:S01]  /*4970*/  F2FP.F16.E4M3.UNPACK_B R38, R45 ;  /* 0x0000002dff26723e */ /* 0x000fe200020006ff */
[----:B------:R-:W-:Y:S02]  /*4980*/  HADD2.F32 R106, -RZ, R42.H0_H0 ;  /* 0x2000002aff6a7230 */ /* 0x000fe40000004100 */
[----:B------:R-:W-:Y:S01]  /*4990*/  FMUL.FTZ R115, R46, R113 ;  /* 0x000000712e737220 */ /* 0x000fe20000410000 */
[----:B------:R-:W-:Y:S01]  /*49a0*/  HADD2.F32 R111, -RZ, R108.H0_H0 ;  /* 0x2000006cff6f7230 */ /* 0x000fe20000004100 */
[----:B------:R-:W-:Y:S01]  /*49b0*/  F2FP.SATFINITE.E4M3.F32.PACK_AB_MERGE_C R40, R107, R40, R37 ;  /* 0x000000286b28723e */ /* 0x000fe20004807025 */
[----:B------:R-:W-:-:S02]  /*49c0*/  HADD2.F32 R110, -RZ, R110.H1_H1 ;  /* 0x3000006eff6e7230 */ /* 0x000fc40000004100 */
[C---:B------:R-:W-:Y:S01]  /*49d0*/  FMUL.FTZ R113, R106.reuse, R113 ;  /* 0x000000716a717220 */ /* 0x040fe20000410000 */
        /* <DEDUP_REMOVED lines=8> */
[----:B------:R-:W-:Y:S01]  /*4a60*/  F2FP.SATFINITE.E4M3.F32.PACK_AB_MERGE_C R106, R39, R36, RZ ;  /* 0x00000024276a723e */ /* 0x000fe200048070ff */
[----:B------:R-:W-:Y:S01]  /*4a70*/  FFMA.FTZ R115, R110, R108, R115 ;  /* 0x0000006c6e737223 */ /* 0x000fe20000010073 */
[----:B------:R-:W-:-:S02]  /*4a80*/  F2FP.F16.E4M3.UNPACK_B R39, R15 ;  /* 0x0000000fff27723e */ /* 0x000fc400020006ff */
[----:B------:R-:W-:Y:S01]  /*4a90*/  F2FP.SATFINITE.E4M3.F32.PACK_AB_MERGE_C R36, R101, R100, RZ ;  /* 0x000000646524723e */ /* 0x000fe200048070ff */
[--C-:B------:R-:W-:Y:S01]  /*4aa0*/  HADD2.F32 R100, -RZ, R38.reuse.H0_H0 ;  /* 0x20000026ff647230 */ /* 0x100fe20000004100 */
[----:B------:R-:W-:Y:S01]  /*4ab0*/  F2FP.SATFINITE.E4M3.F32.PACK_AB_MERGE_C R44, R105, R44, R106 ;  /* 0x0000002c692c723e */ /* 0x000fe2000480706a */
[----:B------:R-:W-:Y:S01]  /*4ac0*/  HADD2.F32 R105, -RZ, R39.H0_H0 ;  /* 0x20000027ff697230 */ /* 0x000fe20000004100 */
[----:B------:R-:W-:Y:S01]  /*4ad0*/  F2FP.SATFINITE.E4M3.F32.PACK_AB_MERGE_C R102, R103, R102, RZ ;  /* 0x000000666766723e */ /* 0x000fe200048070ff */
[----:B------:R-:W-:Y:S01]  /*4ae0*/  HADD2.F32 R38, -RZ, R38.H1_H1 ;  /* 0x30000026ff267230 */ /* 0x000fe20000004100 */
[----:B------:R-:W-:Y:S02]  /*4af0*/  F2FP.F16.E4M3.UNPACK_B R101, R14 ;  /* 0x0000000eff65723e */ /* 0x000fe400020006ff */
        /* <DEDUP_REMOVED lines=13> */
[----:B------:R-:W-:-:S02]  /*4bd0*/  F2FP.F16.E4M3.UNPACK_B R45, R45.H1 ;  /* 0x0000002dff2d723e */ /* 0x000fc400030006ff */
[----:B------:R-:W-:Y:S01]  /*4be0*/  F2FP.F16.E4M3.UNPACK_B R102, R15.H1 ;  /* 0x0000000fff66723e */ /* 0x000fe200030006ff */
[----:B------:R-:W-:Y:S01]  /*4bf0*/  FFMA.FTZ R39, R39, R101, -R100 ;  /* 0x0000006527277223 */ /* 0x000fe20000010864 */
[----:B------:R-:W-:Y:S01]  /*4c00*/  F2FP.F16.E4M3.UNPACK_B R41, R41.H1 ;  /* 0x00000029ff29723e */ /* 0x000fe200030006ff */
[----:B------:R-:W-:Y:S01]  /*4c10*/  FFMA.FTZ R38, R38, R101, R103 ;  /* 0x0000006526267223 */ /* 0x000fe20000010067 */
[----:B------:R-:W-:Y:S01]  /*4c20*/  F2FP.F16.E4M3.UNPACK_B R14, R14.H1 ;  /* 0x0000000eff0e723e */ /* 0x000fe200030006ff */
[----:B------:R-:W-:Y:S01]  /*4c30*/  HADD2.F32 R100, -RZ, R45.H0_H0 ;  /* 0x2000002dff647230 */ /* 0x000fe20000004100 */
[----:B------:R-:W-:Y:S01]  /*4c40*/  F2FP.F16.E4M3.UNPACK_B R105, R47.H1 ;  /* 0x0000002fff69723e */ /* 0x000fe200030006ff */
[----:B------:R-:W-:Y:S02]  /*4c50*/  HADD2.F32 R103, -RZ, R102.H0_H0 ;  /* 0x20000066ff677230 */ /* 0x000fe40000004100 */
[----:B------:R-:W-:Y:S02]  /*4c60*/  HADD2.F32 R15, -RZ, R41.H0_H0 ;  /* 0x20000029ff0f7230 */ /* 0x000fe40000004100 */
        /* <DEDUP_REMOVED lines=10> */
[----:B------:R-:W-:Y:S01]  /*4d10*/  FMUL.FTZ R110, R101, R102 ;  /* 0x00000066656e7220 */ /* 0x000fe20000410000 */
[----:B------:R-:W-:Y:S01]  /*4d20*/  F2FP.F16.E4M3.UNPACK_B R102, R43 ;  /* 0x0000002bff66723e */ /* 0x000fe200020006ff */
[----:B------:R-:W-:-:S02]  /*4d30*/  HADD2.F32 R108, -RZ, R105.H0_H0 ;  /* 0x20000069ff6c7230 */ /* 0x000fc40000004100 */
[-C--:B------:R-:W-:Y:S01]  /*4d40*/  FFMA.FTZ R100, R101, R106.reuse, R100 ;  /* 0x0000006a65647223 */ /* 0x080fe20000010064 */
[----:B------:R-:W-:Y:S01]  /*4d50*/  F2FP.F16.E4M3.UNPACK_B R101, R43.H1 ;  /* 0x0000002bff65723e */ /* 0x000fe200030006ff */
[----:B------:R-:W-:Y:S01]  /*4d60*/  FFMA.FTZ R41, R41, R106, -R110 ;  /* 0x0000006a29297223 */ /* 0x000fe2000001086e */
[----:B------:R-:W-:Y:S01]  /*4d70*/  F2FP.F16.E4M3.UNPACK_B R45, R47 ;  /* 0x0000002fff2d723e */ /* 0x000fe200020006ff */
[----:B------:R-:W-:Y:S01]  /*4d80*/  HADD2.F32 R47, -RZ, R102.H0_H0 ;  /* 0x20000066ff2f7230 */ /* 0x000fe20000004100 */
        /* <DEDUP_REMOVED lines=11> */
[----:B------:R-:W-:Y:S01]  /*4e40*/  FMUL.FTZ R112, R47, R112 ;  /* 0x000000702f707220 */ /* 0x000fe20000410000 */
[----:B------:R-:W-:Y:S02]  /*4e50*/  HADD2.F32 R105, -RZ, R105.H1_H1 ;  /* 0x30000069ff697230 */ /* 0x000fe40000004100 */
[-C--:B------:R-:W-:Y:S01]  /*4e60*/  FMUL.FTZ R116, R108, R111.reuse ;  /* 0x0000006f6c747220 */ /* 0x080fe20000410000 */
[----:B------:R-:W-:Y:S02]  /*4e70*/  HADD2.F32 R106, -RZ, R106.H1_H1 ;  /* 0x3000006aff6a7230 */ /* 0x000fe40000004100 */
[----:B------:R-:W-:Y:S01]  /*4e80*/  FMUL.FTZ R111, R107, R111 ;  /* 0x0000006f6b6f7220 */ /* 0x000fe20000410000 */
[----:B------:R-:W-:Y:S02]  /*4e90*/  HADD2.F32 R101, -RZ, R101.H1_H1 ;  /* 0x30000065ff657230 */ /* 0x000fe40000004100 */
[----:B------:R-:W-:Y:S01]  /*4ea0*/  FFMA.FTZ R47, R47, R110, -R114 ;  /* 0x0000006e2f2f7223 */ /* 0x000fe20000010872 */
[----:B------:R-:W-:-:S02]  /*4eb0*/  HADD2.F32 R109, -RZ, R12.H0_H0 ;  /* 0x2000000cff6d7230 */ /* 0x000fc40000004100 */
[----:B------:R-:W-:Y:S01]  /*4ec0*/  FFMA.FTZ R103, R103, R110, R112 ;  /* 0x0000006e67677223 */ /* 0x000fe20000010070 */
[----:B------:R-:W-:Y:S02]  /*4ed0*/  HADD2.F32 R45, -RZ, R45.H1_H1 ;  /* 0x3000002dff2d7230 */ /* 0x000fe40000004100 */
[-C--:B------:R-:W-:Y:S01]  /*4ee0*/  FMUL.FTZ R110, R105, R106.reuse ;  /* 0x0000006a696e7220 */ /* 0x080fe20000410000 */
[----:B------:R-:W-:Y:S02]  /*4ef0*/  HADD2.F32 R43, -RZ, R43.H1_H1 ;  /* 0x3000002bff2b7230 */ /* 0x000fe40000004100 */
[----:B------:R-:W-:Y:S01]  /*4f00*/  FMUL.FTZ R112, R101, R106 ;  /* 0x0000006a65707220 */ /* 0x000fe20000410000 */
[----:B------:R-:W-:Y:S02]  /*4f10*/  HADD2.F32 R12, -RZ, R12.H1_H1 ;  /* 0x3000000cff0c7230 */ /* 0x000fe40000004100 */
[----:B------:R-:W-:Y:S01]  /*4f20*/  FFMA.FTZ R107, R107, R109, -R116 ;  /* 0x0000006d6b6b7223 */ /* 0x000fe20000010874 */
[----:B------:R-:W-:-:S02]  /*4f30*/  HADD2.F32 R102, -RZ, R102.H1_H1 ;  /* 0x30000066ff667230 */ /* 0x000fc40000004100 */
[----:B------:R-:W-:Y:S01]  /*4f40*/  FFMA.FTZ R108, R108, R109, R111 ;  /* 0x0000006d6c6c7223 */ /* 0x000fe2000001006f */
[----:B------:R-:W-:Y:S02]  /*4f50*/  HADD2.F32 R13, -RZ, R13.H1_H1 ;  /* 0x3000000dff0d7230 */ /* 0x000fe40000004100 */
[-C--:B------:R-:W-:Y:S01]  /*4f60*/  FMUL.FTZ R109, R45, R43.reuse ;  /* 0x0000002b2d6d7220 */ /* 0x080fe20000410000 */
[-C--:B------:R-:W-:Y:S01]  /*4f70*/  FFMA.FTZ R110, R101, R12.reuse, -R110 ;  /* 0x0000000c656e7223 */ /* 0x080fe2000001086e */
[C---:B------:R-:W-:Y:S01]  /*4f80*/  FMUL.FTZ R106, R102.reuse, R43 ;  /* 0x0000002b666a7220 */ /* 0x040fe20000410000 */
[----:B------:R-:W-:Y:S01]  /*4f90*/  FFMA.FTZ R105, R105, R12, R112 ;  /* 0x0000000c69697223 */ /* 0x000fe20000010070 */
[----:B------:R-:W-:Y:S01]  /*4fa0*/  FFMA.FTZ R102, R102, R13, -R109 ;  /* 0x0000000d66667223 */ /* 0x000fe2000001086d */
        /* <DEDUP_REMOVED lines=8> */
.L_x_8273:
[----:B------:R-:W-:Y:S05]  /*5030*/  BSYNC B2 ;  /* 0x0000000000027941 */ /* 0x000fea0003800000 */
.L_x_8272:
[----:B0-----:R0:W-:Y:S04]  /*5040*/  STG.E.128 desc[UR40][R86.64], R40 ;  /* 0x0000002856007986 */ /* 0x0011e8000c101d28 */
[----:B--2---:R0:W-:Y:S02]  /*5050*/  @!P4 STG.E.128 desc[UR40][R84.64], R44 ;  /* 0x0000002c5400c986 */ /* 0x0041e4000c101d28 */
.L_x_8271:
[----:B------:R-:W-:Y:S05]  /*5060*/  BSYNC B1 ;  /* 0x0000000000017941 */ /* 0x000fea0003800000 */
.L_x_8270:
[----:B------:R-:W-:-:S13]  /*5070*/  ISETP.NE.AND P4, PT, R31, RZ, PT ;  /* 0x000000ff1f00720c */ /* 0x000fda0003f85270 */
[----:B------:R-:W-:Y:S05]  /*5080*/  @!P4 BRA `(.L_x_8254) ;  /* 0x000000100040c947 */ /* 0x000fea0003800000 */
[----:B------:R-:W2:Y:S04]  /*5090*/  LDL R36, [R1] ;  /* 0x0000000001247983 */ /* 0x000ea80000100800 */
[----:B------:R-:W3:Y:S04]  /*50a0*/  LDL R15, [R1+0x4c] ;  /* 0x00004c00010f7983 */ /* 0x000ee80000100800 */
[----:B------:R-:W4:Y:S01]  /*50b0*/  LDL R14, [R1+0x4] ;  /* 0x00000400010e7983 */ /* 0x000f220000100800 */
[----:B------:R-:W-:Y:S01]  /*50c0*/  ISETP.NE.AND P5, PT, R83, RZ, PT ;  /* 0x000000ff5300720c */ /* 0x000fe20003fa5270 */
[----:B------:R-:W-:Y:S03]  /*50d0*/  BSSY B1, `(.L_x_8274) ;  /* 0x00000ec000017945 */ /* 0x000fe60003800000 */
[----:B------:R-:W-:-:S02]  /*50e0*/  SEL R104, R63, R104, !P5 ;  /* 0x000000683f687207 */ /* 0x000fc40006800000 */
[----:B0-----:R-:W-:Y:S02]  /*50f0*/  IADD3 R41, P4, P5, R60, R80, R7 ;  /* 0x000000503c297210 */ /* 0x001fe40007d9e007 */
[----:B------:R-:W-:Y:S02]  /*5100*/  SHF.R.S32.HI R13, RZ, 0x1f, R104 ;  /* 0x0000001fff0d7819 */ /* 0x000fe40000011468 */
[----:B------:R-:W-:Y:S02]  /*5110*/  IADD3.X R42, R82, R99, R3, P4, P5 ;  /* 0x00000063522a7210 */ /* 0x000fe400027ea403 */
[----:B------:R-:W-:Y:S02]  /*5120*/  LEA.HI R13, R13, R104, RZ, 0x5 ;  /* 0x000000680d0d7211 */ /* 0x000fe400078f28ff */
[----:B------:R-:W-:Y:S02]  /*5130*/  ISETP.GE.AND P5, PT, R156, R93, PT ;  /* 0x0000005d9c00720c */ /* 0x000fe40003fa6270 */
[----:B------:R-:W-:-:S02]  /*5140*/  SHF.R.S32.HI R13, RZ, 0x5, R13 ;  /* 0x00000005ff0d7819 */ /* 0x000fc4000001140d */
[----:B------:R-:W-:Y:S02]  /*5150*/  IADD3 R40, P4, R41, R78, RZ ;  /* 0x0000004e29287210 */ /* 0x000fe40007f9e0ff */
[----:B------:R-:W-:-:S03]  /*5160*/  LEA.HI.SX32 R13, R74, R13, 0x1c ;  /* 0x0000000d4a0d7211 */ /* 0x000fc600078fe2ff */
[----:B------:R-:W-:Y:S01]  /*5170*/  IMAD.X R41, R42, 0x1, R79, P4 ;  /* 0x000000012a297824 */ /* 0x000fe200020e064f */
[C---:B------:R-:W-:Y:S01]  /*5180*/  LEA.HI R12, R13.reuse, R13, RZ, 0x1 ;  /* 0x0000000d0d0c7211 */ /* 0x040fe200078f08ff */
[----:B------:R-:W-:-:S04]  /*5190*/  IMAD.SHL.U32 R43, R13, 0x10, RZ ;  /* 0x000000100d2b7824 */ /* 0x000fc800078e00ff */
[----:B------:R-:W-:-:S05]  /*51a0*/  IMAD.SHL.U32 R13, R12, 0x800, RZ ;  /* 0x000008000c0d7824 */ /* 0x000fca00078e00ff */
        /* <DEDUP_REMOVED lines=12> */
[----:B------:R-:W-:Y:S02]  /*5270*/  LOP3.LUT R8, R9, 0xff, RZ, 0xc0, !PT ;  /* 0x000000ff09087812 */ /* 0x000fe400078ec0ff */
[----:B------:R-:W-:Y:S02]  /*5280*/  SHF.R.U32.HI R84, RZ, 0x8, R9 ;  /* 0x00000008ff547819 */ /* 0x000fe40000011609 */
[--C-:B------:R-:W-:Y:S02]  /*5290*/  SHF.R.U32.HI R87, RZ, 0x18, R11.reuse ;  /* 0x00000018ff577819 */ /* 0x100fe4000001160b */
[----:B------:R-:W-:Y:S02]  /*52a0*/  LOP3.LUT R10, R11, 0xff, RZ, 0xc0, !PT ;  /* 0x000000ff0b0a7812 */ /* 0x000fe400078ec0ff */
[----:B------:R-:W-:-:S02]  /*52b0*/  SHF.R.U32.HI R44, RZ, 0x8, R11 ;  /* 0x00000008ff2c7819 */ /* 0x000fc4000001160b */
[----:B------:R-:W-:Y:S02]  /*52c0*/  SHF.R.U32.HI R42, RZ, 0x10, R11 ;  /* 0x00000010ff2a7819 */ /* 0x000fe4000001160b */
[----:B------:R-:W-:Y:S02]  /*52d0*/  SHF.R.U32.HI R45, RZ, 0x18, R33 ;  /* 0x00000018ff2d7819 */ /* 0x000fe40000011621 */
[----:B------:R-:W-:Y:S02]  /*52e0*/  LOP3.LUT R32, R33, 0xff, RZ, 0xc0, !PT ;  /* 0x000000ff21207812 */ /* 0x000fe400078ec0ff */
[--C-:B------:R-:W-:Y:S02]  /*52f0*/  SHF.R.U32.HI R85, RZ, 0x8, R35.reuse ;  /* 0x00000008ff557819 */ /* 0x100fe40000011623 */
[----:B------:R-:W-:Y:S02]  /*5300*/  LOP3.LUT R34, R35, 0xff0000ff, RZ, 0xc0, !PT ;  /* 0xff0000ff23227812 */ /* 0x000fe400078ec0ff */
[----:B------:R-:W-:Y:S01]  /*5310*/  SHF.R.U32.HI R11, RZ, 0x10, R35 ;  /* 0x00000010ff0b7819 */ /* 0x000fe20000011623 */
[----:B------:R-:W-:Y:S01]  /*5320*/  IMAD.SHL.U32 R85, R85, 0x100, RZ ;  /* 0x0000010055557824 */ /* 0x000fe200078e00ff */
[----:B------:R-:W-:-:S02]  /*5330*/  SHF.R.U32.HI R46, RZ, 0x10, R9 ;  /* 0x00000010ff2e7819 */ /* 0x000fc40000011609 */
[----:B------:R-:W-:Y:S02]  /*5340*/  PRMT R8, R93, 0x654, R8 ;  /* 0x000006545d087816 */ /* 0x000fe40000000008 */
[----:B------:R-:W-:Y:S01]  /*5350*/  SHF.L.U32 R35, R84, 0x8, RZ ;  /* 0x0000000854237819 */ /* 0x000fe200000006ff */
[----:B------:R-:W-:Y:S01]  /*5360*/  IMAD.U32 R84, R11, 0x10000, RZ ;  /* 0x000100000b547824 */ /* 0x000fe200078e00ff */
[----:B------:R-:W-:Y:S01]  /*5370*/  PRMT R32, R45, 0x654, R32 ;  /* 0x000006542d207816 */ /* 0x000fe20000000020 */
[----:B------:R-:W-:Y:S01]  /*5380*/  IMAD.SHL.U32 R45, R44, 0x100, RZ ;  /* 0x000001002c2d7824 */ /* 0x000fe200078e00ff */
[----:B------:R-:W-:Y:S01]  /*5390*/  LOP3.LUT R8, R8, 0xff00, R35, 0xf8, !PT ;  /* 0x0000ff0008087812 */ /* 0x000fe200078ef823 */
[----:B------:R-:W-:Y:S01]  /*53a0*/  IMAD.U32 R35, R46, 0x10000, RZ ;  /* 0x000100002e237824 */ /* 0x000fe200078e00ff */
[----:B------:R-:W-:Y:S02]  /*53b0*/  PRMT R10, R87, 0x654, R10 ;  /* 0x00000654570a7816 */ /* 0x000fe4000000000a */
[----:B------:R-:W-:-:S02]  /*53c0*/  SHF.R.U32.HI R47, RZ, 0x8, R33 ;  /* 0x00000008ff2f7819 */ /* 0x000fc40000011621 */
[----:B------:R-:W-:Y:S01]  /*53d0*/  SHF.R.U32.HI R9, RZ, 0x10, R33 ;  /* 0x00000010ff097819 */ /* 0x000fe20000011621 */
[----:B0-----:R-:W-:Y:S01]  /*53e0*/  IMAD.MOV.U32 R33, RZ, RZ, R12 ;  /* 0x000000ffff217224 */ /* 0x001fe200078e000c */
[----:B------:R-:W-:Y:S01]  /*53f0*/  LOP3.LUT R45, R10, 0xff00, R45, 0xf8, !PT ;  /* 0x0000ff000a2d7812 */ /* 0x000fe200078ef82d */
[----:B------:R-:W-:Y:S01]  /*5400*/  IMAD.SHL.U32 R47, R47, 0x100, RZ ;  /* 0x000001002f2f7824 */ /* 0x000fe200078e00ff */
[----:B------:R-:W-:Y:S01]  /*5410*/  LOP3.LUT R10, R8, 0xff0000, R35, 0xf8, !PT ;  /* 0x00ff0000080a7812 */ /* 0x000fe200078ef823 */
[----:B------:R-:W-:Y:S01]  /*5420*/  IMAD.U32 R8, R42, 0x10000, RZ ;  /* 0x000100002a087824 */ /* 0x000fe200078e00ff */
[----:B------:R-:W-:Y:S01]  /*5430*/  LOP3.LUT R85, R34, 0xff00, R85, 0xf8, !PT ;  /* 0x0000ff0022557812 */ /* 0x000fe200078ef855 */
[----:B------:R-:W-:Y:S01]  /*5440*/  IMAD.U32 R9, R9, 0x10000, RZ ;  /* 0x0001000009097824 */ /* 0x000fe200078e00ff */
[----:B------:R-:W-:Y:S02]  /*5450*/  F2FP.F16.E4M3.UNPACK_B R44, R97.H1 ;  /* 0x00000061ff2c723e */ /* 0x000fe400030006ff */
[----:B--2---:R-:W-:-:S02]  /*5460*/  F2FP.F16.E4M3.UNPACK_B R42, R36.H1 ;  /* 0x00000024ff2a723e */ /* 0x004fc400030006ff */
        /* <DEDUP_REMOVED lines=8> */
[--C-:B------:R-:W-:Y:S02]  /*54f0*/  HADD2.F32 R45, -RZ, R35.reuse.H0_H0 ;  /* 0x20000023ff2d7230 */ /* 0x100fe40000004100 */
[----:B------:R-:W-:Y:S01]  /*5500*/  FMUL.FTZ R87, R32, R47 ;  /* 0x0000002f20577220 */ /* 0x000fe20000410000 */
[----:B------:R-:W-:-:S02]  /*5510*/  HADD2.F32 R46, -RZ, R35.H1_H1 ;  /* 0x30000023ff2e7230 */ /* 0x000fc40000004100 */
[C---:B------:R-:W-:Y:S01]  /*5520*/  FMUL.FTZ R47, R12.reuse, R47 ;  /* 0x0000002f0c2f7220 */ /* 0x040fe20000410000 */
[----:B------:R-:W-:Y:S02]  /*5530*/  HADD2.F32 R44, -RZ, R44.H1_H1 ;  /* 0x3000002cff2c7230 */ /* 0x000fe40000004100 */
[-C--:B------:R-:W-:Y:S01]  /*5540*/  FFMA.FTZ R12, R12, R45.reuse, -R87 ;  /* 0x0000002d0c0c7223 */ /* 0x080fe20000010857 */
[----:B------:R-:W-:Y:S02]  /*5550*/  HADD2.F32 R35, -RZ, R34.H1_H1 ;  /* 0x30000022ff237230 */ /* 0x000fe40000004100 */
[----:B------:R-:W-:Y:S01]  /*5560*/  FFMA.FTZ R32, R32, R45, R47 ;  /* 0x0000002d20207223 */ /* 0x000fe2000001002f */
[----:B------:R-:W-:Y:S01]  /*5570*/  HADD2.F32 R45, -RZ, R42.H1_H1 ;  /* 0x3000002aff2d7230 */ /* 0x000fe20000004100 */
[----:B------:R-:W-:Y:S02]  /*5580*/  F2FP.F16.E4M3.UNPACK_B R97, R97 ;  /* 0x00000061ff61723e */ /* 0x000fe400020006ff */
[----:B------:R-:W-:Y:S01]  /*5590*/  F2FP.F16.E4M3.UNPACK_B R36, R36 ;  /* 0x00000024ff24723e */ /* 0x000fe200020006ff */
[-C--:B------:R-:W-:Y:S01]  /*55a0*/  FMUL.FTZ R86, R35, R44.reuse ;  /* 0x0000002c23567220 */ /* 0x080fe20000410000 */
[----:B------:R-:W-:Y:S01]  /*55b0*/  F2FP.F16.E4M3.UNPACK_B R42, R33 ;  /* 0x00000021ff2a723e */ /* 0x000fe200020006ff */
[----:B------:R-:W-:Y:S01]  /*55c0*/  HADD2.F32 R47, -RZ, R97.H0_H0 ;  /* 0x20000061ff2f7230 */ /* 0x000fe20000004100 */
[----:B------:R-:W-:Y:S01]  /*55d0*/  LOP3.LUT R9, R85, 0xff0000, R84, 0xf8, !PT ;  /* 0x00ff000055097812 */ /* 0x000fe200078ef854 */
[----:B------:R-:W-:Y:S01]  /*55e0*/  FMUL.FTZ R84, R45, R44 ;  /* 0x0000002c2d547220 */ /* 0x000fe20000410000 */
[----:B------:R-:W-:Y:S01]  /*55f0*/  F2FP.F16.E4M3.UNPACK_B R95, R95 ;  /* 0x0000005fff5f723e */ /* 0x000fe200020006ff */
        /* <DEDUP_REMOVED lines=8> */
[----:B------:R-:W-:Y:S01]  /*5680*/  F2FP.F16.E4M3.UNPACK_B R46, R38.H1 ;  /* 0x00000026ff2e723e */ /* 0x000fe200030006ff */
        /* <DEDUP_REMOVED lines=9> */
[----:B------:R-:W-:Y:S02]  /*5720*/  HADD2.F32 R93, -RZ, R44.H0_H0 ;  /* 0x2000002cff5d7230 */ /* 0x000fe40000004100 */
[----:B------:R-:W-:Y:S01]  /*5730*/  FFMA.FTZ R45, R42, R95, -R45 ;  /* 0x0000005f2a2d7223 */ /* 0x000fe2000001082d */
        /* <DEDUP_REMOVED lines=14> */
[C---:B------:R-:W-:Y:S01]  /*5820*/  FMUL.FTZ R97, R85.reuse, R95 ;  /* 0x0000005f55617220 */ /* 0x040fe20000410000 */
[----:B------:R-:W-:Y:S01]  /*5830*/  FFMA.FTZ R84, R84, R87, R93 ;  /* 0x0000005754547223 */ /* 0x000fe2000001005d */
[C---:B------:R-:W-:Y:S01]  /*5840*/  FMUL.FTZ R44, R46.reuse, R95 ;  /* 0x0000005f2e2c7220 */ /* 0x040fe20000410000 */
[----:B------:R-:W-:Y:S01]  /*5850*/  F2FP.F16.E4M3.UNPACK_B R94, R94 ;  /* 0x0000005eff5e723e */ /* 0x000fe200020006ff */
[-C--:B------:R-:W-:Y:S01]  /*5860*/  FFMA.FTZ R103, R46, R86.reuse, -R97 ;  /* 0x000000562e677223 */ /* 0x080fe20000010861 */
[----:B------:R-:W-:Y:S02]  /*5870*/  HADD2.F32 R93, -RZ, R96.H0_H0 ;  /* 0x20000060ff5d7230 */ /* 0x000fe40000004100 */
[----:B------:R-:W-:Y:S01]  /*5880*/  FFMA.FTZ R105, R85, R86, R44 ;  /* 0x0000005655697223 */ /* 0x000fe2000001002c */
[----:B------:R-:W-:Y:S01]  /*5890*/  F2FP.F16.E4M3.UNPACK_B R44, R38 ;  /* 0x00000026ff2c723e */ /* 0x000fe200020006ff */
[----:B------:R-:W-:Y:S01]  /*58a0*/  HADD2.F32 R38, -RZ, R14.H0_H0 ;  /* 0x2000000eff267230 */ /* 0x000fe20000004100 */
[----:B------:R-:W-:Y:S01]  /*58b0*/  F2FP.SATFINITE.E4M3.F32.PACK_AB_MERGE_C R12, R33, R12, RZ ;  /* 0x0000000c210c723e */ /* 0x000fe200048070ff */
[----:B------:R-:W-:Y:S01]  /*58c0*/  HADD2.F32 R95, -RZ, R96.H1_H1 ;  /* 0x30000060ff5f7230 */ /* 0x000fe20000004100 */
[----:B------:R-:W-:Y:S01]  /*58d0*/  F2FP.SATFINITE.E4M3.F32.PACK_AB_MERGE_C R32, R35, R32, RZ ;  /* 0x000000202320723e */ /* 0x000fe200048070ff */
[--C-:B------:R-:W-:Y:S01]  /*58e0*/  HADD2.F32 R46, -RZ, R44.reuse.H0_H0 ;  /* 0x2000002cff2e7230 */ /* 0x100fe20000004100 */
[----:B------:R-:W-:Y:S01]  /*58f0*/  F2FP.SATFINITE.E4M3.F32.PACK_AB_MERGE_C R12, R45, R34, R12 ;  /* 0x000000222d0c723e */ /* 0x000fe2000480700c */
[----:B------:R-:W-:Y:S01]  /*5900*/  HADD2.F32 R44, -RZ, R44.H1_H1 ;  /* 0x3000002cff2c7230 */ /* 0x000fe20000004100 */
[----:B------:R-:W-:Y:S01]  /*5910*/  F2FP.F16.E4M3.UNPACK_B R35, R37 ;  /* 0x00000025ff23723e */ /* 0x000fe200020006ff */
[----:B------:R-:W-:-:S02]  /*5920*/  HADD2.F32 R85, -RZ, R94.H0_H0 ;  /* 0x2000005eff557230 */ /* 0x000fc40000004100 */
[-C--:B------:R-:W-:Y:S01]  /*5930*/  FMUL.FTZ R97, R46, R93.reuse ;  /* 0x0000005d2e617220 */ /* 0x080fe20000410000 */
[----:B------:R-:W-:Y:S02]  /*5940*/  HADD2.F32 R14, -RZ, R14.H1_H1 ;  /* 0x3000000eff0e7230 */ /* 0x000fe40000004100 */
[----:B------:R-:W-:Y:S01]  /*5950*/  FMUL.FTZ R93, R38, R93 ;  /* 0x0000005d265d7220 */ /* 0x000fe20000410000 */
[----:B------:R-:W-:Y:S01]  /*5960*/  F2FP.F16.E4M3.UNPACK_B R34, R11 ;  /* 0x0000000bff22723e */ /* 0x000fe200020006ff */
[----:B------:R-:W-:Y:S01]  /*5970*/  HADD2.F32 R87, -RZ, R94.H1_H1 ;  /* 0x3000005eff577230 */ /* 0x000fe20000004100 */
[----:B------:R-:W-:Y:S01]  /*5980*/  F2FP.F16.E4M3.UNPACK_B R33, R13 ;  /* 0x0000000dff21723e */ /* 0x000fe200020006ff */
[----:B------:R-:W-:Y:S01]  /*5990*/  FMUL.FTZ R101, R44, R95 ;  /* 0x0000005f2c657220 */ /* 0x000fe20000410000 */
[----:B------:R-:W-:Y:S01]  /*59a0*/  FFMA.FTZ R97, R38, R85, -R97 ;  /* 0x0000005526617223 */ /* 0x000fe20000010861 */
[----:B------:R-:W-:Y:S01]  /*59b0*/  FMUL.FTZ R95, R14, R95 ;  /* 0x0000005f0e5f7220 */ /* 0x000fe20000410000 */
[----:B------:R-:W-:Y:S01]  /*59c0*/  FFMA.FTZ R38, R46, R85, R93 ;  /* 0x000000552e267223 */ /* 0x000fe2000001005d */
[----:B------:R-:W-:Y:S01]  /*59d0*/  F2FP.SATFINITE.E4M3.F32.PACK_AB_MERGE_C R103, R103, R42, RZ ;  /* 0x0000002a6767723e */ /* 0x000fe200048070ff */
[----:B------:R-:W-:Y:S01]  /*59e0*/  HADD2.F32 R42, -RZ, R35.H0_H0 ;  /* 0x20000023ff2a7230 */ /* 0x000fe20000004100 */
[----:B------:R-:W-:Y:S01]  /*59f0*/  F2FP.SATFINITE.E4M3.F32.PACK_AB_MERGE_C R36, R47, R36, R32 ;  /* 0x000000242f24723e */ /* 0x000fe20004807020 */
[----:B------:R-:W-:Y:S01]  /*5a00*/  HADD2.F32 R85, -RZ, R34.H0_H0 ;  /* 0x20000022ff557230 */ /* 0x000fe20000004100 */
[----:B------:R-:W-:Y:S01]  /*5a10*/  F2FP.F16.E4M3.UNPACK_B R45, R10 ;  /* 0x0000000aff2d723e */ /* 0x000fe200020006ff */
[----:B------:R-:W-:-:S02]  /*5a20*/  HADD2.F32 R32, -RZ, R33.H0_H0 ;  /* 0x20000021ff207230 */ /* 0x000fc40000004100 */
[-C--:B------:R-:W-:Y:S01]  /*5a30*/  FFMA.FTZ R95, R44, R87.reuse, R95 ;  /* 0x000000572c5f7223 */ /* 0x080fe2000001005f */
[----:B------:R-:W-:Y:S01]  /*5a40*/  FFMA.FTZ R14, R14, R87, -R101 ;  /* 0x000000570e0e7223 */ /* 0x000fe20000010865 */
[----:B------:R-:W-:Y:S02]  /*5a50*/  HADD2.F32 R44, -RZ, R35.H1_H1 ;  /* 0x30000023ff2c7230 */ /* 0x000fe40000004100 */
[-C--:B------:R-:W-:Y:S01]  /*5a60*/  FMUL.FTZ R87, R42, R85.reuse ;  /* 0x000000552a577220 */ /* 0x080fe20000410000 */
[----:B------:R-:W-:Y:S02]  /*5a70*/  HADD2.F32 R47, -RZ, R45.H0_H0 ;  /* 0x2000002dff2f7230 */ /* 0x000fe40000004100 */
[----:B------:R-:W-:Y:S01]  /*5a80*/  FMUL.FTZ R35, R32, R85 ;  /* 0x0000005520237220 */ /* 0x000fe20000410000 */
[----:B------:R-:W-:Y:S01]  /*5a90*/  HADD2.F32 R85, -RZ, R34.H1_H1 ;  /* 0x30000022ff557230 */ /* 0x000fe20000004100 */
[----:B------:R-:W-:Y:S01]  /*5aa0*/  F2FP.F16.E4M3.UNPACK_B R37, R37.H1 ;  /* 0x00000025ff25723e */ /* 0x000fe200030006ff */
[----:B------:R-:W-:-:S02]  /*5ab0*/  HADD2.F32 R34, -RZ, R33.H1_H1 ;  /* 0x30000021ff227230 */ /* 0x000fc40000004100 */
[-C--:B------:R-:W-:Y:S01]  /*5ac0*/  FFMA.FTZ R32, R32, R47.reuse, -R87 ;  /* 0x0000002f20207223 */ /* 0x080fe20000010857 */
[----:B------:R-:W-:Y:S01]  /*5ad0*/  FFMA.FTZ R33, R42, R47, R35 ;  /* 0x0000002f2a217223 */ /* 0x000fe20000010023 */
[----:B------:R-:W-:Y:S02]  /*5ae0*/  HADD2.F32 R45, -RZ, R45.H1_H1 ;  /* 0x3000002dff2d7230 */ /* 0x000fe40000004100 */
        /* <DEDUP_REMOVED lines=8> */
[--C-:B------:R-:W-:Y:S01]  /*5b70*/  HADD2.F32 R45, -RZ, R46.reuse.H0_H0 ;  /* 0x2000002eff2d7230 */ /* 0x100fe20000004100 */
[----:B------:R-:W-:Y:S01]  /*5b80*/  F2FP.SATFINITE.E4M3.F32.PACK_AB_MERGE_C R84, R105, R84, RZ ;  /* 0x000000546954723e */ /* 0x000fe200048070ff */
[----:B------:R-:W-:Y:S01]  /*5b90*/  HADD2.F32 R11, -RZ, R35.H0_H0 ;  /* 0x20000023ff0b7230 */ /* 0x000fe20000004100 */
[----:B------:R-:W-:Y:S01]  /*5ba0*/  F2FP.F16.E4M3.UNPACK_B R93, R9.H1 ;  /* 0x00000009ff5d723e */ /* 0x000fe200030006ff */
[----:B------:R-:W-:Y:S01]  /*5bb0*/  HADD2.F32 R44, -RZ, R37.H1_H1 ;  /* 0x30000025ff2c7230 */ /* 0x000fe20000004100 */
[----:B------:R-:W-:Y:S01]  /*5bc0*/  F2FP.SATFINITE.E4M3.F32.PACK_AB_MERGE_C R38, R95, R38, R84 ;  /* 0x000000265f26723e */ /* 0x000fe20004807054 */
        /* <DEDUP_REMOVED lines=11> */
[-C--:B------:R-:W-:Y:S01]  /*5c80*/  FFMA.FTZ R35, R35, R46.reuse, -R86 ;  /* 0x0000002e23237223 */ /* 0x080fe20000010856 */
[----:B------:R-:W-:Y:S01]  /*5c90*/  FFMA.FTZ R42, R44, R46, R47 ;  /* 0x0000002e2c2a7223 */ /* 0x000fe2000001002f */
[----:B------:R-:W-:Y:S01]  /*5ca0*/  F2FP.F16.E4M3.UNPACK_B R46, R39.H1 ;  /* 0x00000027ff2e723e */ /* 0x000fe200030006ff */
[----:B------:R-:W-:Y:S01]  /*5cb0*/  HADD2.F32 R95, -RZ, R93.H0_H0 ;  /* 0x2000005dff5f7230 */ /* 0x000fe20000004100 */
[----:B------:R-:W-:Y:S01]  /*5cc0*/  F2FP.F16.E4M3.UNPACK_B R37, R15 ;  /* 0x0000000fff25723e */ /* 0x000fe200020006ff */
[----:B------:R-:W-:Y:S01]  /*5cd0*/  HADD2.F32 R94, -RZ, R87.H0_H0 ;  /* 0x20000057ff5e7230 */ /* 0x000fe20000004100 */
[----:B------:R-:W-:Y:S01]  /*5ce0*/  F2FP.F16.E4M3.UNPACK_B R45, R39 ;  /* 0x00000027ff2d723e */ /* 0x000fe200020006ff */
[----:B------:R-:W-:Y:S01]  /*5cf0*/  HADD2.F32 R93, -RZ, R93.H1_H1 ;  /* 0x3000005dff5d7230 */ /* 0x000fe20000004100 */
[----:B------:R-:W-:Y:S01]  /*5d00*/  F2FP.F16.E4M3.UNPACK_B R15, R15.H1 ;  /* 0x0000000fff0f723e */ /* 0x000fe200030006ff */
[----:B------:R-:W-:Y:S01]  /*5d10*/  HADD2.F32 R39, -RZ, R37.H0_H0 ;  /* 0x20000025ff277230 */ /* 0x000fe20000004100 */
[-C--:B------:R-:W-:Y:S01]  /*5d20*/  F2FP.F16.E4M3.UNPACK_B R9, R8.reuse ;  /* 0x00000008ff09723e */ /* 0x080fe200020006ff */
[----:B------:R-:W-:Y:S01]  /*5d30*/  HADD2.F32 R47, -RZ, R45.H0_H0 ;  /* 0x2000002dff2f7230 */ /* 0x000fe20000004100 */
[----:B------:R-:W-:Y:S01]  /*5d40*/  F2FP.F16.E4M3.UNPACK_B R84, R8.H1 ;  /* 0x00000008ff54723e */ /* 0x000fe200030006ff */
[----:B------:R-:W-:Y:S01]  /*5d50*/  HADD2.F32 R8, -RZ, R46.H0_H0 ;  /* 0x2000002eff087230 */ /* 0x000fe20000004100 */
[----:B------:R-:W-:Y:S01]  /*5d60*/  F2FP.SATFINITE.E4M3.F32.PACK_AB_MERGE_C R14, R14, R97, R103 ;  /* 0x000000610e0e723e */ /* 0x000fe20004807067 */
[----:B------:R-:W-:-:S02]  /*5d70*/  HADD2.F32 R44, -RZ, R15.H0_H0 ;  /* 0x2000000fff2c7230 */ /* 0x000fc40000004100 */
[----:B------:R-:W-:Y:S01]  /*5d80*/  FMUL.FTZ R96, R47, R94 ;  /* 0x0000005e2f607220 */ /* 0x000fe20000410000 */
[----:B------:R-:W-:Y:S02]  /*5d90*/  HADD2.F32 R85, -RZ, R84.H0_H0 ;  /* 0x20000054ff557230 */ /* 0x000fe40000004100 */
[-C--:B------:R-:W-:Y:S01]  /*5da0*/  FMUL.FTZ R97, R8, R95.reuse ;  /* 0x0000005f08617220 */ /* 0x080fe20000410000 */
[----:B------:R-:W-:Y:S02]  /*5db0*/  HADD2.F32 R46, -RZ, R46.H1_H1 ;  /* 0x3000002eff2e7230 */ /* 0x000fe40000004100 */
[C---:B------:R-:W-:Y:S01]  /*5dc0*/  FMUL.FTZ R95, R44.reuse, R95 ;  /* 0x0000005f2c5f7220 */ /* 0x040fe20000410000 */
[----:B------:R-:W-:Y:S02]  /*5dd0*/  HADD2.F32 R15, -RZ, R15.H1_H1 ;  /* 0x3000000fff0f7230 */ /* 0x000fe40000004100 */
[----:B------:R-:W-:Y:S01]  /*5de0*/  FFMA.FTZ R97, R44, R85, -R97 ;  /* 0x000000552c617223 */ /* 0x000fe20000010861 */
[----:B------:R-:W-:-:S02]  /*5df0*/  HADD2.F32 R86, -RZ, R9.H0_H0 ;  /* 0x20000009ff567230 */ /* 0x000fc40000004100 */
[----:B------:R-:W-:Y:S01]  /*5e00*/  FMUL.FTZ R94, R39, R94 ;  /* 0x0000005e275e7220 */ /* 0x000fe20000410000 */
[----:B------:R-:W-:Y:S02]  /*5e10*/  HADD2.F32 R45, -RZ, R45.H1_H1 ;  /* 0x3000002dff2d7230 */ /* 0x000fe40000004100 */
[-C--:B------:R-:W-:Y:S01]  /*5e20*/  FMUL.FTZ R100, R46, R93.reuse ;  /* 0x0000005d2e647220 */ /* 0x080fe20000410000 */
[----:B------:R-:W-:Y:S02]  /*5e30*/  HADD2.F32 R44, -RZ, R87.H1_H1 ;  /* 0x30000057ff2c7230 */ /* 0x000fe40000004100 */
[----:B------:R-:W-:Y:S01]  /*5e40*/  FMUL.FTZ R93, R15, R93 ;  /* 0x0000005d0f5d7220 */ /* 0x000fe20000410000 */
[----:B------:R-:W-:Y:S02]  /*5e50*/  HADD2.F32 R84, -RZ, R84.H1_H1 ;  /* 0x30000054ff547230 */ /* 0x000fe40000004100 */
[----:B------:R-:W-:Y:S01]  /*5e60*/  FFMA.FTZ R95, R8, R85, R95 ;  /* 0x00000055085f7223 */ /* 0x000fe2000001005f */
[----:B------:R-:W-:-:S02]  /*5e70*/  HADD2.F32 R37, -RZ, R37.H1_H1 ;  /* 0x30000025ff257230 */ /* 0x000fc40000004100 */
[-C--:B------:R-:W-:Y:S01]  /*5e80*/  FFMA.FTZ R96, R39, R86.reuse, -R96 ;  /* 0x0000005627607223 */ /* 0x080fe20000010860 */
[----:B------:R-:W-:Y:S01]  /*5e90*/  FFMA.FTZ R94, R47, R86, R94 ;  /* 0x000000562f5e7223 */ /* 0x000fe2000001005e */
[----:B------:R-:W-:Y:S02]  /*5ea0*/  HADD2.F32 R8, -RZ, R9.H1_H1 ;  /* 0x30000009ff087230 */ /* 0x000fe40000004100 */
[----:B------:R-:W-:Y:S01]  /*5eb0*/  FMUL.FTZ R86, R45, R44 ;  /* 0x0000002c2d567220 */ /* 0x000fe20000410000 */
[----:B------:R-:W-:Y:S01]  /*5ec0*/  FFMA.FTZ R100, R15, R84, -R100 ;  /* 0x000000540f647223 */ /* 0x000fe20000010864 */
[C---:B------:R-:W-:Y:S01]  /*5ed0*/  FMUL.FTZ R44, R37.reuse, R44 ;  /* 0x0000002c252c7220 */ /* 0x040fe20000410000 */
[----:B------:R-:W-:Y:S01]  /*5ee0*/  FFMA.FTZ R46, R46, R84, R93 ;  /* 0x000000542e2e7223 */ /* 0x000fe2000001005d */
[----:B------:R-:W-:Y:S01]  /*5ef0*/  FFMA.FTZ R37, R37, R8, -R86 ;  /* 0x0000000825257223 */ /* 0x000fe20000010856 */
[----:B------:R-:W-:Y:S01]  /*5f00*/  F2FP.SATFINITE.E4M3.F32.PACK_AB_MERGE_C R10, R35, R10, RZ ;  /* 0x0000000a230a723e */ /* 0x000fe200048070ff */
        /* <DEDUP_REMOVED lines=8> */
.L_x_8275:
[----:B------:R-:W-:Y:S05]  /*5f90*/  BSYNC B1 ;  /* 0x0000000000017941 */ /* 0x000fea0003800000 */
.L_x_8274:
[----:B0-----:R4:W-:Y:S01]  /*5fa0*/  STG.E.128 desc[UR40][R40.64], R12 ;  /* 0x0000000c28007986 */ /* 0x0019e2000c101d28 */
[----:B------:R-:W-:-:S13]  /*5fb0*/  ISETP.GE.AND P4, PT, R43, R98, PT ;  /* 0x000000622b00720c */ /* 0x000fda0003f86270 */
[----:B------:R-:W-:Y:S05]  /*5fc0*/  @P4 BRA `(.L_x_8254) ;  /* 0x0000000000704947 */ /* 0x000fea0003800000 */
[--C-:B------:R-:W-:Y:S02]  /*5fd0*/  IADD3 R81, P4, P5, R60, R80, R43.reuse ;  /* 0x000000503c517210 */ /* 0x100fe40007d9e02b */
[----:B------:R-:W-:-:S04]  /*5fe0*/  SHF.R.S32.HI R43, RZ, 0x1f, R43 ;  /* 0x0000001fff2b7819 */ /* 0x000fc8000001142b */
[----:B------:R-:W-:Y:S02]  /*5ff0*/  IADD3.X R8, R82, R99, R43, P4, P5 ;  /* 0x0000006352087210 */ /* 0x000fe400027ea42b */
[----:B------:R-:W-:-:S05]  /*6000*/  IADD3 R78, P4, R81, R78, RZ ;  /* 0x0000004e514e7210 */ /* 0x000fca0007f9e0ff */
[----:B------:R-:W-:-:S05]  /*6010*/  IMAD.X R79, R8, 0x1, R79, P4 ;  /* 0x00000001084f7824 */ /* 0x000fca00020e064f */
[----:B--2---:R0:W-:Y:S01]  /*6020*/  STG.E.128 desc[UR40][R78.64], R36 ;  /* 0x000000244e007986 */ /* 0x0041e2000c101d28 */
[----:B------:R-:W-:Y:S05]  /*6030*/  BRA `(.L_x_8254) ;  /* 0x0000000000547947 */ /* 0x000fea0003800000 */
.L_x_8247:
[----:B------:R-:W-:-:S13]  /*6040*/  ISETP.NE.AND P3, PT, R155, 0x3, PT ;  /* 0x000000039b00780c */ /* 0x000fda0003f65270 */
[----:B------:R-:W-:Y:S05]  /*6050*/  @!P3 BRA `(.L_x_8276) ;  /* 0x000000000004b947 */ /* 0x000fea0003800000 */
[----:B------:R-:W-:Y:S01]  /*6060*/  BPT.TRAP 0x1 ;  /* 0x000000040000795c */ /* 0x000fe20000300000 */
.L_x_8276:
[----:B------:R-:W-:Y:S01]  /*6070*/  IMAD R89, R19, 0x8, R18 ;  /* 0x0000000813597824 */ /* 0x000fe200078e0212 */
[----:B------:R-:W-:Y:S01]  /*6080*/  SHF.L.U32 R92, R153, 0x1f, RZ ;  /* 0x0000001f995c7819 */ /* 0x000fe200000006ff */
[----:B------:R-:W-:Y:S01]  /*6090*/  IMAD R91, R2, -0x80, R27 ;  /* 0xffffff80025b7824 */ /* 0x000fe200078e021b */
[----:B------:R-:W-:Y:S02]  /*60a0*/  BSSY B1, `(.L_x_8277) ;  /* 0x0000005000017945 */ /* 0x000fe40003800000 */
[----:B------:R-:W0:Y:S02]  /*60b0*/  SYNCS.PHASECHK.TRANS64.TRYWAIT P5, [R89+URZ+0x19c90], R92 ;  /* 0x019c905c590075a7 */ /* 0x000e2400080a017f */
[----:B------:R-:W-:-:S04]  /*60c0*/  VIMNMX R91, R91, 0x80, PT ;  /* 0x000000805b5b7848 */ /* 0x000fc80003fe0100 */
[----:B------:R-:W-:Y:S01]  /*60d0*/  ISETP.GE.AND P4, PT, R152, R91, PT ;  /* 0x0000005b9800720c */ /* 0x000fe20003f86270 */
[----:B0-----:R-:W-:-:S12]  /*60e0*/  @!P5 BRA `(.L_x_8278) ;  /* 0x00000124009cd947 */ /* 0x001fd80003800000 */
.L_x_8494:
[----:B------:R-:W-:Y:S05]  /*60f0*/  BSYNC B1 ;  /* 0x0000000000017941 */ /* 0x000fea0003800000 */
.L_x_8277:
[----:B------:R-:W-:Y:S05]  /*6100*/  @P4 BRA `(.L_x_8254) ;  /* 0x0000000000204947 */ /* 0x000fea0003800000 */
[----:B------:R-:W-:Y:S01]  /*6110*/  ISETP.NE.AND P4, PT, R62, RZ, PT ;  /* 0x000000ff3e00720c */ /* 0x000fe20003f85270 */
[----:B------:R-:W1:Y:S01]  /*6120*/  @!P1 LDS.128 R8, [R90+0x15800] ;  /* 0x015800005a089984 */ /* 0x000e620000000c00 */
[----:B------:R-:W-:-:S11]  /*6130*/  ISETP.NE.AND P5, PT, R31, RZ, PT ;  /* 0x000000ff1f00720c */ /* 0x000fd60003fa5270 */
[----:B------:R-:W2:Y:S04]  /*6140*/  @P4 LDS.128 R12, [R90+0x13800] ;  /* 0x013800005a0c4984 */ /* 0x000ea80000000c00 */
[----:B------:R-:W3:Y:S04]  /*6150*/  @P5 LDS.128 R32, [R90+0x14800] ;  /* 0x014800005a205984 */ /* 0x000ee80000000c00 */
[----:B-1----:R1:W-:Y:S04]  /*6160*/  @!P1 STG.E.128 desc[UR40][R36.64+0x40], R8 ;  /* 0x0000400824009986 */ /* 0x0023e8000c101d28 */
[----:B--2---:R1:W-:Y:S04]  /*6170*/  @P4 STG.E.128 desc[UR40][R36.64], R12 ;  /* 0x0000000c24004986 */ /* 0x0043e8000c101d28 */
[----:B---3--:R1:W-:Y:S02]  /*6180*/  @P5 STG.E.128 desc[UR40][R36.64+0x20], R32 ;  /* 0x0000202024005986 */ /* 0x0083e4000c101d28 */
.L_x_8254:
[----:B------:R-:W-:Y:S05]  /*6190*/  BSYNC B0 ;  /* 0x0000000000007941 */ /* 0x000fea0003800000 */
.L_x_8246:
[----:B-123--:R-:W1:Y:S01]  /*61a0*/  S2R R8, SR_TID.X ;  /* 0x0000000000087919 */ /* 0x00ee620000002100 */
        /* <DEDUP_REMOVED lines=16> */
.L_x_8280:
[----:B------:R-:W-:Y:S05]  /*62b0*/  BSYNC B0 ;  /* 0x0000000000007941 */ /* 0x000fea0003800000 */
.L_x_8279:
[----:B------:R-:W2:Y:S01]  /*62c0*/  SYNCS.PHASECHK.TRANS64.TRYWAIT P5, [R89+URZ+0x19cb0], R92 ;  /* 0x019cb05c590075a7 */ /* 0x000ea200080a017f */
[----:B------:R-:W-:Y:S01]  /*62d0*/  BSSY B0, `(.L_x_8281) ;  /* 0x0000003000007945 */ /* 0x000fe20003800000 */
[----:B------:R-:W-:-:S03]  /*62e0*/  ISETP.GE.AND P3, PT, R152, R91, PT ;  /* 0x0000005b9800720c */ /* 0x000fc60003f66270 */
[----:B--2---:R-:W-:Y:S10]  /*62f0*/  @!P5 BRA `(.L_x_8282) ;  /* 0x00000124002cd947 */ /* 0x004ff40003800000 */
.L_x_8495:
[----:B------:R-:W-:Y:S05]  /*6300*/  BSYNC B0 ;  /* 0x0000000000007941 */ /* 0x000fea0003800000 */
.L_x_8281:
[----:B------:R-:W-:Y:S04]  /*6310*/  BSSY B0, `(.L_x_8283) ;  /* 0x0000016000007945 */ /* 0x000fe80003800000 */
[----:B------:R-:W-:Y:S05]  /*6320*/  @P3 BRA `(.L_x_8284) ;  /* 0x0000000000503947 */ /* 0x000fea0003800000 */
[----:B------:R-:W-:Y:S01]  /*6330*/  ULDC UR8, c[0x0][0x2e4] ;  /* 0x0000b90000087ab9 */ /* 0x000fe20000000800 */
[----:B----4-:R-:W-:Y:S01]  /*6340*/  IMAD.WIDE R12, R2, 0x80, R48 ;  /* 0x00000080020c7825 */ /* 0x010fe200078e0230 */
[----:B------:R-:W-:Y:S01]  /*6350*/  ISETP.GE.AND P5, PT, R22, UR8, PT ;  /* 0x0000000816007c0c */ /* 0x000fe2000bfa6270 */
[----:B------:R-:W-:Y:S01]  /*6360*/  ULDC.64 UR4, c[0x0][0x318] ;  /* 0x0000c60000047ab9 */ /* 0x000fe20000000a00 */
[----:B------:R-:W-:Y:S01]  /*6370*/  ULDC.64 UR6, c[0x0][0x308] ;  /* 0x0000c20000067ab9 */ /* 0x000fe20000000a00 */
[----:B------:R-:W-:Y:S02]  /*6380*/  IMAD.MOV.U32 R14, RZ, RZ, R58 ;  /* 0x000000ffff0e7224 */ /* 0x000fe400078e003a */
[----:B------:R-:W-:Y:S02]  /*6390*/  IMAD.MOV.U32 R15, RZ, RZ, R0 ;  /* 0x000000ffff0f7224 */ /* 0x000fe400078e0000 */
[----:B------:R-:W-:Y:S02]  /*63a0*/  IMAD R13, R13, UR4, RZ ;  /* 0x000000040d0d7c24 */ /* 0x000fe4000f8e02ff */
[----:B------:R-:W-:-:S04]  /*63b0*/  IMAD.WIDE.U32 R14, R12, UR4, R14 ;  /* 0x000000040c0e7c25 */ /* 0x000fc8000f8e000e */
[----:B-1----:R-:W1:Y:S01]  /*63c0*/  @!P5 LDS.128 R8, [R90+0x9000] ;  /* 0x009000005a08d984 */ /* 0x002e620000000c00 */
[----:B------:R-:W-:Y:S01]  /*63d0*/  IMAD R13, R12, UR5, R13 ;  /* 0x000000050c0d7c24 */ /* 0x000fe2000f8e020d */
[----:B------:R-:W-:-:S04]  /*63e0*/  IADD3 R32, P3, R14, UR6, RZ ;  /* 0x000000060e207c10 */ /* 0x000fc8000ff7e0ff */
[----:B------:R-:W-:Y:S02]  /*63f0*/  IADD3.X R33, R15, UR7, R13, P3, !PT ;  /* 0x000000070f217c10 */ /* 0x000fe40009ffe40d */
[----:B------:R-:W-:-:S03]  /*6400*/  ISETP.GE.AND P3, PT, R156, UR8, PT ;  /* 0x000000089c007c0c */ /* 0x000fc6000bf66270 */
[----:B-1----:R-:W-:Y:S01]  /*6410*/  @!P5 STG.E.128 desc[UR40][R32.64], R8 ;  /* 0x000000082000d986 */ /* 0x002fe2000c101d28 */
[----:B------:R-:W-:-:S09]  /*6420*/  ISETP.GE.AND P5, PT, R67, UR8, PT ;  /* 0x0000000843007c0c */ /* 0x000fd2000bfa6270 */
[----:B------:R-:W1:Y:S04]  /*6430*/  @!P3 LDS.128 R8, [R90+0xa000] ;  /* 0x00a000005a08b984 */ /* 0x000e680000000c00 */
[----:B------:R-:W3:Y:S04]  /*6440*/  @!P5 LDS.128 R12, [R90+0xb000] ;  /* 0x00b000005a0cd984 */ /* 0x000ee80000000c00 */
[----:B-1----:R1:W-:Y:S04]  /*6450*/  @!P3 STG.E.128 desc[UR40][R32.64+0x20], R8 ;  /* 0x000020082000b986 */ /* 0x0023e8000c101d28 */
[----:B---3--:R1:W-:Y:S02]  /*6460*/  @!P5 STG.E.128 desc[UR40][R32.64+0x40], R12 ;  /* 0x0000400c2000d986 */ /* 0x0083e4000c101d28 */
.L_x_8284:
[----:B------:R-:W-:Y:S05]  /*6470*/  BSYNC B0 ;  /* 0x0000000000007941 */ /* 0x000fea0003800000 */
.L_x_8283:
[----:B------:R-:W-:Y:S01]  /*6480*/  @!PT LDS RZ, [RZ] ;  /* 0x00000000fffff984 */ /* 0x000fe20000000800 */
[----:B------:R-:W-:Y:S01]  /*6490*/  @!PT LDS RZ, [RZ] ;  /* 0x00000000fffff984 */ /* 0x000fe20000000800 */
[----:B------:R-:W-:Y:S01]  /*64a0*/  @!PT LDS RZ, [RZ] ;  /* 0x00000000fffff984 */ /* 0x000fe20000000800 */
[----:B------:R-:W-:Y:S01]  /*64b0*/  @!PT LDS RZ, [RZ] ;  /* 0x00000000fffff984 */ /* 0x000fe20000000800 */
[----:B------:R3:W-:Y:S06]  /*64c0*/  MEMBAR.ALL.CTA ;  /* 0x0000000000007992 */ /* 0x0007ec0000008000 */
[----:B---3--:R-:W3:Y:S01]  /*64d0*/  FENCE.VIEW.ASYNC.S ;  /* 0x00000000000073c6 */ /* 0x008ee20000000000 */
[----:B0-2---:R-:W-:Y:S01]  /*64e0*/  @!P4 VIADD R89, R89, 0x19cc0 ;  /* 0x00019cc05959c836 */ /* 0x005fe20000000000 */
[----:B---3--:R0:W-:Y:S04]  /*64f0*/  BAR.SYNC.DEFER_BLOCKING R64, 0x80 ;  /* 0x000200400000751d */ /* 0x0081e80000010000 */
[----:B------:R-:W-:Y:S01]  /*6500*/  @!P4 PRMT R89, RZ, 0x654, R89 ;  /* 0x00000654ff59c816 */ /* 0x000fe20000000059 */
[----:B------:R-:W-:Y:S01]  /*6510*/  VIADD R19, R19, 0x1 ;  /* 0x0000000113137836 */ /* 0x000fe20000000000 */
[----:B------:R-:W-:-:S02]  /*6520*/  PLOP3.LUT P3, PT, PT, PT, PT, 0x8, 0x0 ;  /* 0x000000000000781c */ /* 0x000fc40003f6e170 */
[----:B------:R0:W-:Y:S02]  /*6530*/  @!P4 SYNCS.ARRIVE.TRANS64.RED.A1T0 RZ, [R89+URZ], RZ ;  /* 0x000000ff59ffc9a7 */ /* 0x0001e4000810043f */
[----:B------:R-:W-:-:S04]  /*6540*/  ISETP.NE.AND P4, PT, R19, 0x2, PT ;  /* 0x000000021300780c */ /* 0x000fc80003f85270 */
[----:B-1----:R-:W-:Y:S02]  /*6550*/  SEL R8, RZ, 0x1, P4 ;  /* 0x00000001ff087807 */ /* 0x002fe40002000000 */
[----:B------:R-:W-:Y:S02]  /*6560*/  SEL R19, R19, RZ, P4 ;  /* 0x000000ff13137207 */ /* 0x000fe40002000000 */
[----:B------:R-:W-:Y:S01]  /*6570*/  LOP3.LUT R153, R153, R8, RZ, 0x3c, !PT ;  /* 0x0000000899997212 */ /* 0x000fe200078e3cff */
[----:B0-----:R-:W-:Y:S06]  /*6580*/  @P2 BRA `(.L_x_8285) ;  /* 0xffffffbc00302947 */ /* 0x001fec000383ffff */
.L_x_8241:
[----:B------:R-:W0:Y:S01]  /*6590*/  LDC R0, c[0x0][0x428] ;  /* 0x00010a00ff007b82 */ /* 0x000e220000000800 */
[----:B------:R-:W-:Y:S01]  /*65a0*/  IMAD.MOV.U32 R28, RZ, RZ, R30 ;  /* 0x000000ffff1c7224 */ /* 0x000fe200078e001e */
[----:B------:R-:W-:Y:S01]  /*65b0*/  BSSY B0, `(.L_x_8286) ;  /* 0x0000026000007945 */ /* 0x000fe20003800000 */
[----:B------:R-:W-:Y:S01]  /*65c0*/  ISETP.GE.AND P1, PT, R88, 0x1, PT ;  /* 0x000000015800780c */ /* 0x000fe20003f26270 */
[----:B------:R-:W-:Y:S01]  /*65d0*/  IMAD.MOV.U32 R135, RZ, RZ, RZ ;  /* 0x000000ffff877224 */ /* 0x000fe200078e00ff */
[----:B------:R-:W-:Y:S02]  /*65e0*/  PLOP3.LUT P0, PT, PT, PT, PT, 0x80, 0x0 ;  /* 0x000000000000781c */ /* 0x000fe40003f0f070 */
[----:B------:R-:W-:Y:S02]  /*65f0*/  CS2R R26, SRZ ;  /* 0x00000000001a7805 */ /* 0x000fe4000001ff00 */
[----:B----4-:R-:W-:Y:S01]  /*6600*/  CS2R R14, SRZ ;  /* 0x00000000000e7805 */ /* 0x010fe2000001ff00 */
        /* <DEDUP_REMOVED lines=16> */
[----:B0-----:R-:W-:Y:S02]  /*6710*/  ISETP.NE.AND P2, PT, R0, 0x1, PT ;  /* 0x000000010000780c */ /* 0x001fe40003f45270 */
[----:B------:R-:W-:Y:S02]  /*6720*/  CS2R R54, SRZ ;  /* 0x0000000000367805 */ /* 0x000fe4000001ff00 */
[----:B------:R-:W-:Y:S02]  /*6730*/  CS2R R56, SRZ ;  /* 0x0000000000387805 */ /* 0x000fe4000001ff00 */
[----:B------:R-:W-:-:S02]  /*6740*/  CS2R R58, SRZ ;  /* 0x00000000003a7805 */ /* 0x000fc4000001ff00 */
[----:B------:R-:W-:Y:S01]  /*6750*/  CS2R R60, SRZ ;  /* 0x00000000003c7805 */ /* 0x000fe2000001ff00 */
[----:B------:R-:W-:-:S04]  /*6760*/  IMAD.MOV.U32 R62, RZ, RZ, RZ ;  /* 0x000000ffff3e7224 */ /* 0x000fc800078e00ff */
[----:B------:R-:W0:Y:S08]  /*6770*/  @P2 LDC R3, c[0x0][0x42c] ;  /* 0x00010b00ff032b82 */ /* 0x000e300000000800 */
[----:B------:R-:W1:Y:S01]  /*6780*/  @P2 LDC R0, c[0x0][0x430] ;  /* 0x00010c00ff002b82 */ /* 0x000e620000000800 */
[----:B0-----:R-:W-:-:S05]  /*6790*/  @P2 IMAD.HI.U32 R3, R30, R3, RZ ;  /* 0x000000031e032227 */ /* 0x001fca00078e00ff */
[----:B-1----:R-:W-:Y:S02]  /*67a0*/  @P2 SHF.R.U32.HI R28, RZ, R0, R3 ;  /* 0x00000000ff1c2219 */ /* 0x002fe40000011603 */
[----:B------:R-:W-:Y:S02]  /*67b0*/  CS2R R2, SRZ ;  /* 0x0000000000027805 */ /* 0x000fe4000001ff00 */
[----:B------:R-:W-:Y:S01]  /*67c0*/  MOV R0, RZ ;  /* 0x000000ff00007202 */ /* 0x000fe20000000f00 */
[----:B------:R0:W-:Y:S01]  /*67d0*/  STL [R1+0x28], R28 ;  /* 0x0000281c01007387 */ /* 0x0001e20000100800 */
[----:B------:R-:W-:Y:S05]  /*67e0*/  @P3 BRA `(.L_x_8287) ;  /* 0x0000000000083947 */ /* 0x000fea0003800000 */
[----:B------:R-:W1:Y:S02]  /*67f0*/  FENCE.VIEW.ASYNC.G ;  /* 0x00000000000073c6 */ /* 0x000e640000000100 */
[----:B-1----:R-:W-:Y:S06]  /*6800*/  BAR.ARV 0xc, 0x200 ;  /* 0x0308000000007b1d */ /* 0x002fec0000002000 */
.L_x_8287:
[----:B------:R-:W-:Y:S05]  /*6810*/  BSYNC B0 ;  /* 0x0000000000007941 */ /* 0x000fea0003800000 */
.L_x_8286:
[----:B------:R-:W-:Y:S02]  /*6820*/  IMAD.MOV.U32 R64, RZ, RZ, RZ ;  /* 0x000000ffff407224 */ /* 0x000fe400078e00ff */
[----:B------:R-:W-:Y:S01]  /*6830*/  IMAD.MOV.U32 R9, RZ, RZ, RZ ;  /* 0x000000ffff097224 */ /* 0x000fe200078e00ff */
[----:B------:R-:W-:Y:S06]  /*6840*/  @!P1 BRA `(.L_x_8288) ;  /* 0x0000009c00ec9947 */ /* 0x000fec0003800000 */
[----:B------:R-:W1:Y:S01]  /*6850*/  S2R R4, SR_TID.X ;  /* 0x0000000000047919 */ /* 0x000e620000002100 */
[----:B------:R-:W-:Y:S01]  /*6860*/  VIADD R26, R18, 0xf000 ;  /* 0x0000f000121a7836 */ /* 0x000fe20000000000 */
[----:B------:R-:W-:Y:S04]  /*6870*/  BSSY B6, `(.L_x_8289) ;  /* 0x000001e000067945 */ /* 0x000fe80003800000 */
[----:B------:R-:W-:Y:S01]  /*6880*/  LOP3.LUT P0, RZ, R26, 0x3ff, RZ, 0xc0, !PT ;  /* 0x000003ff1aff7812 */ /* 0x000fe2000780c0ff */
[----:B-1----:R-:W-:-:S05]  /*6890*/  VIADD R5, R4, 0xffffff80 ;  /* 0xffffff8004057836 */ /* 0x002fca0000000000 */
[----:B------:R-:W-:-:S04]  /*68a0*/  SHF.R.S32.HI R4, RZ, 0x1f, R5 ;  /* 0x0000001fff047819 */ /* 0x000fc80000011405 */
[----:B------:R-:W-:-:S04]  /*68b0*/  LEA.HI R4, R4, R5, RZ, 0x7 ;  /* 0x0000000504047211 */ /* 0x000fc800078f38ff */
[----:B------:R-:W-:-:S05]  /*68c0*/  SHF.R.S32.HI R4, RZ, 0x7, R4 ;  /* 0x00000007ff047819 */ /* 0x000fca0000011404 */
[----:B------:R-:W1:Y:S02]  /*68d0*/  SHFL.IDX PT, R0, R4, RZ, 0x1f ;  /* 0x00001fff04007589 */ /* 0x000e6400000e0000 */
[----:B-1----:R-:W-:-:S05]  /*68e0*/  IMAD.HI R2, R0, 0x55555556, RZ ;  /* 0x5555555600027827 */ /* 0x002fca00078e02ff */
[----:B------:R-:W-:-:S05]  /*68f0*/  LEA.HI R3, R2, R2, RZ, 0x1 ;  /* 0x0000000202037211 */ /* 0x000fca00078f08ff */
[----:B------:R-:W-:-:S04]  /*6900*/  IMAD R3, R3, -0x3, R0 ;  /* 0xfffffffd03037824 */ /* 0x000fc800078e0200 */
        /* <DEDUP_REMOVED lines=19> */
[----:B0-2--5:R-:W-:Y:S05]  /*6a40*/  CALL.ABS.NOINC R2 ;  /* 0x0000000002007343 */ /* 0x025fea0003c00000 */
.L_x_8290:
[----:B------:R-:W-:Y:S05]  /*6a50*/  BSYNC B6 ;  /* 0x0000000000067941 */ /* 0x000fea0003800000 */
.L_x_8289:
        /* <DEDUP_REMOVED lines=12> */
[----:B------:R-:W0:Y:S01]  /*6b20*/  @P1 LDC.64 R14, c[0x0][0x9c0] ;  /* 0x00027000ff0e1b82 */ /* 0x000e220000000a00 */
        /* <DEDUP_REMOVED lines=32> */
[----:B--2---:R-:W-:-:S04]  /*6d30*/  LEA.HI R0, R20, R20, RZ, 0x1 ;  /* 0x0000001414007211 */ /* 0x004fc800078f08ff */
[----:B------:R-:W-:-:S05]  /*6d40*/  LOP3.LUT R0, R0, 0xfffffffe, RZ, 0xc0, !PT ;  /* 0xfffffffe00007812 */ /* 0x000fca00078ec0ff */
[----:B------:R-:W-:-:S05]  /*6d50*/  IMAD.IADD R0, R20, 0x1, -R0 ;  /* 0x0000000114007824 */ /* 0x000fca00078e0a00 */
[----:B------:R-:W-:-:S04]  /*6d60*/  SHF.L.U32 R3, R0, 0x1f, RZ ;  /* 0x0000001f00037819 */ /* 0x000fc800000006ff */
[----:B------:R0:W1:Y:S03]  /*6d70*/  SYNCS.PHASECHK.TRANS64.TRYWAIT P0, [R18+URZ+0x19c00], R3 ;  /* 0x019c0003120075a7 */ /* 0x000066000800017f */
[----:B-1----:R-:W-:Y:S05]  /*6d80*/  @!P0 NANOSLEEP.SYNCS 0x989680 ;  /* 0x009896800000895d */ /* 0x002fea0003900000 */
[----:B------:R-:W1:Y:S01]  /*6d90*/  @!P0 SYNCS.PHASECHK.TRANS64 P0, [R18+URZ+0x19c00], R3 ;  /* 0x019c0003120085a7 */ /* 0x000e62000800007f */
[----:B------:R-:W-:Y:S04]  /*6da0*/  BSSY B0, `(.L_x_8292) ;  /* 0x0000006000007945 */ /* 0x000fe80003800000 */
[----:B-1----:R-:W-:Y:S05]  /*6db0*/  @P0 BRA `(.L_x_8293) ;  /* 0x0000000000100947 */ /* 0x002fea0003800000 */
.L_x_8294:
[----:B-1----:R1:W2:Y:S02]  /*6dc0*/  SYNCS.PHASECHK.TRANS64.TRYWAIT P0, [R18+URZ+0x19c00], R3 ;  /* 0x019c0003120075a7 */ /* 0x0022a4000800017f */
[----:B--2---:R-:W-:Y:S05]  /*6dd0*/  @!P0 NANOSLEEP.SYNCS 0x989680 ;  /* 0x009896800000895d */ /* 0x004fea0003900000 */
[----:B------:R-:W2:Y:S02]  /*6de0*/  @!P0 SYNCS.PHASECHK.TRANS64 P0, [R18+URZ+0x19c00], R3 ;  /* 0x019c0003120085a7 */ /* 0x000ea4000800007f */
[----:B--2---:R-:W-:Y:S05]  /*6df0*/  @!P0 BRA `(.L_x_8294) ;  /* 0xfffffffc00f08947 */ /* 0x004fea000383ffff */
.L_x_8293:
[----:B------:R-:W-:Y:S05]  /*6e00*/  BSYNC B0 ;  /* 0x0000000000007941 */ /* 0x000fea0003800000 */
.L_x_8292:
[----:B------:R-:W-:Y:S05]  /*6e10*/  BRA `(.L_x_8295) ;  /* 0x0000004000507947 */ /* 0x000fea0003800000 */
.L_x_8291:
[----:B------:R-:W0:Y:S01]  /*6e20*/  LDC.64 R36, c[0x0][0x3c8] ;  /* 0x0000f200ff247b82 */ /* 0x000e220000000a00 */
[----:B-----5:R-:W-:Y:S01]  /*6e30*/  SHF.R.S32.HI R0, RZ, 0x1f, R24 ;  /* 0x0000001fff007819 */ /* 0x020fe20000011418 */
[--C-:B------:R-:W-:Y:S01]  /*6e40*/  IMAD.MOV.U32 R8, RZ, RZ, R16.reuse ;  /* 0x000000ffff087224 */ /* 0x100fe200078e0010 */
[----:B------:R-:W-:Y:S01]  /*6e50*/  SHF.R.S32.HI R9, RZ, 0x1f, R16 ;  /* 0x0000001fff097819 */ /* 0x000fe20000011410 */
[----:B------:R-:W-:Y:S01]  /*6e60*/  ULDC.64 UR4, c[0x0][0x3d8] ;  /* 0x0000f60000047ab9 */ /* 0x000fe20000000a00 */
        /* <DEDUP_REMOVED lines=14> */
[----:B------:R-:W-:-:S04]  /*6f50*/  IMAD.WIDE.U32 R6, R24, UR4, R10 ;  /* 0x0000000418067c25 */ /* 0x000fc8000f8e000a */
[----:B------:R-:W-:Y:S01]  /*6f60*/  IMAD.WIDE.U32 R8, R24, UR6, R10 ;  /* 0x0000000618087c25 */ /* 0x000fe2000f8e000a */
[----:B------:R-:W-:-:S03]  /*6f70*/  IADD3 R42, P2, R6, UR8, RZ ;  /* 0x00000008062a7c10 */ /* 0x000fc6000ff5e0ff */
[C---:B0-----:R-:W-:Y:S01]  /*6f80*/  IMAD.WIDE.U32 R36, R24.reuse, UR4, R36 ;  /* 0x0000000418247c25 */ /* 0x041fe2000f8e0024 */
[----:B------:R-:W-:Y:S01]  /*6f90*/  ULDC.64 UR4, c[0x0][0x3e0] ;  /* 0x0000f80000047ab9 */ /* 0x000fe20000000a00 */
[----:B------:R-:W-:Y:S02]  /*6fa0*/  IADD3.X R43, R3, UR9, R7, P2, !PT ;  /* 0x00000009032b7c10 */ /* 0x000fe400097fe407 */
[----:B------:R-:W-:Y:S01]  /*6fb0*/  IMAD R13, R24, UR7, R13 ;  /* 0x00000007180d7c24 */ /* 0x000fe2000f8e020d */
[----:B------:R-:W-:Y:S01]  /*6fc0*/  IADD3 R26, P1, R4, UR4, RZ ;  /* 0x00000004041a7c10 */ /* 0x000fe2000ff3e0ff */
[----:B-1----:R-:W-:Y:S01]  /*6fd0*/  IMAD.WIDE.U32 R38, R24, UR6, R38 ;  /* 0x0000000618267c25 */ /* 0x002fe2000f8e0026 */
[----:B------:R-:W-:Y:S02]  /*6fe0*/  IADD3 R44, P3, R8, UR4, RZ ;  /* 0x00000004082c7c10 */ /* 0x000fe4000ff7e0ff */
[----:B------:R-:W-:Y:S01]  /*6ff0*/  IADD3.X R27, R13, UR5, R5, P1, !PT ;  /* 0x000000050d1b7c10 */ /* 0x000fe20008ffe405 */
[----:B------:R-:W-:Y:S01]  /*7000*/  IMAD.IADD R40, R3, 0x1, R37 ;  /* 0x0000000103287824 */ /* 0x000fe200078e0225 */
[C---:B------:R-:W-:Y:S01]  /*7010*/  IADD3.X R45, R13.reuse, UR5, R9, P3, !PT ;  /* 0x000000050d2d7c10 */ /* 0x040fe20009ffe409 */
[----:B------:R-:W-:Y:S01]  /*7020*/  IMAD.IADD R41, R13, 0x1, R39 ;  /* 0x000000010d297824 */ /* 0x000fe200078e0227 */
[----:B------:R-:W-:Y:S07]  /*7030*/  @!P0 BRA `(.L_x_8297) ;  /* 0x0000000000408947 */ /* 0x000fee0003800000 */
        /* <DEDUP_REMOVED lines=16> */
.L_x_8297:
[----:B------:R-:W-:Y:S05]  /*7140*/  BSYNC B6 ;  /* 0x0000000000067941 */ /* 0x000fea0003800000 */
.L_x_8296:
[----:B------:R-:W2:Y:S01]  /*7150*/  LDL R20, [R1+0x18] ;  /* 0x0000180001147983 */ /* 0x000ea20000100800 */
[----:B------:R-:W-:Y:S01]  /*7160*/  ULDC.U8 UR4, c[0x0][0x3f0] ;  /* 0x0000fc0000047ab9 */ /* 0x000fe20000000000 */
[----:B------:R-:W-:Y:S01]  /*7170*/  IMAD R25, R29, -0xc0, R25 ;  /* 0xffffff401d197824 */ /* 0x000fe200078e0219 */
[----:B------:R-:W-:Y:S01]  /*7180*/  ISETP.NE.AND P0, PT, RZ, UR4, PT ;  /* 0x00000004ff007c0c */ /* 0x000fe2000bf05270 */
[----:B------:R-:W-:Y:S03]  /*7190*/  BSSY B0, `(.L_x_8298) ;  /* 0x00003d4000007945 */ /* 0x000fe60003800000 */
[----:B------:R-:W-:Y:S01]  /*71a0*/  VIMNMX R25, R25, 0xc0, PT ;  /* 0x000000c019197848 */ /* 0x000fe20003fe0100 */
[----:B--2---:R-:W-:-:S08]  /*71b0*/  IMAD.IADD R0, R18, 0x1, R20 ;  /* 0x0000000112007824 */ /* 0x004fd000078e0214 */
[----:B------:R-:W-:Y:S05]  /*71c0*/  @!P0 BRA `(.L_x_8299) ;  /* 0x0000001800888947 */ /* 0x000fea0003800000 */
[----:B------:R-:W2:Y:S01]  /*71d0*/  LDL R32, [R1+0x38] ;  /* 0x0000380001207983 */ /* 0x000ea20000100800 */
[----:B------:R-:W-:Y:S01]  /*71e0*/  ISETP.GE.AND P1, PT, R152, R25, PT ;  /* 0x000000199800720c */ /* 0x000fe20003f26270 */
[----:B------:R-:W-:Y:S01]  /*71f0*/  BSSY B1, `(.L_x_8300) ;  /* 0x000001d000017945 */ /* 0x000fe20003800000 */
[----:B------:R-:W-:Y:S02]  /*7200*/  CS2R R8, SRZ ;  /* 0x0000000000087805 */ /* 0x000fe4000001ff00 */
[----:B------:R-:W-:Y:S02]  /*7210*/  CS2R R24, SRZ ;  /* 0x0000000000187805 */ /* 0x000fe4000001ff00 */
[----:B------:R-:W-:Y:S02]  /*7220*/  CS2R R34, SRZ ;  /* 0x0000000000227805 */ /* 0x000fe4000001ff00 */
[----:B------:R-:W-:Y:S02]  /*7230*/  CS2R R20, SRZ ;  /* 0x0000000000147805 */ /* 0x000fe4000001ff00 */
[----:B------:R-:W-:-:S02]  /*7240*/  CS2R R28, SRZ ;  /* 0x00000000001c7805 */ /* 0x000fc4000001ff00 */
[----:B--2---:R-:W-:-:S04]  /*7250*/  LEA.HI R3, R32, R32, RZ, 0x1 ;  /* 0x0000002020037211 */ /* 0x004fc800078f08ff */
[----:B------:R-:W-:-:S05]  /*7260*/  LOP3.LUT R3, R3, 0xfffffffe, RZ, 0xc0, !PT ;  /* 0xfffffffe03037812 */ /* 0x000fca00078ec0ff */
[----:B------:R-:W-:Y:S01]  /*7270*/  IMAD.IADD R3, R32, 0x1, -R3 ;  /* 0x0000000120037824 */ /* 0x000fe200078e0a03 */
[----:B------:R-:W-:Y:S01]  /*7280*/  CS2R R32, SRZ ;  /* 0x0000000000207805 */ /* 0x000fe2000001ff00 */
[----:B------:R-:W-:Y:S06]  /*7290*/  @P1 BRA `(.L_x_8301) ;  /* 0x0000000000481947 */ /* 0x000fec0003800000 */
[C---:B------:R-:W-:Y:S01]  /*72a0*/  VIADD R4, R16.reuse, 0x10 ;  /* 0x0000001010047836 */ /* 0x040fe20000000000 */
[----:B------:R-:W-:Y:S01]  /*72b0*/  ULDC UR4, c[0x0][0x3d4] ;  /* 0x0000f50000047ab9 */ /* 0x000fe20000000800 */
[C---:B------:R-:W-:Y:S01]  /*72c0*/  VIADD R5, R16.reuse, 0x20 ;  /* 0x0000002010057836 */ /* 0x040fe20000000000 */
        /* <DEDUP_REMOVED lines=14> */
[----:B------:R0:W5:Y:S02]  /*73b0*/  @!P3 LDG.E.64 R20, desc[UR40][R26.64+0x20] ;  /* 0x000020281a14b981 */ /* 0x000164000c1e1b00 */
.L_x_8301:
[----:B------:R-:W-:Y:S05]  /*73c0*/  BSYNC B1 ;  /* 0x0000000000017941 */ /* 0x000fea0003800000 */
.L_x_8300:
[----:B------:R-:W-:Y:S01]  /*73d0*/  UMOV UR4, 0xffffffff ;  /* 0xffffffff00047882 */ /* 0x000fe20000000000 */
[----:B------:R-:W-:Y:S02]  /*73e0*/  SHF.L.U32 R3, R3, 0x1f, RZ ;  /* 0x0000001f03037819 */ /* 0x000fe400000006ff */
[----:B------:R-:W-:Y:S05]  /*73f0*/  BRA.DIV UR4, `(.L_x_8302) ;  /* 0x0000011604007947 */ /* 0x000fea000b800000 */
.L_x_8498:
[----:B------:R-:W-:-:S03]  /*7400*/  UMOV UR4, 0xffffffff ;  /* 0xffffffff00047882 */ /* 0x000fc60000000000 */
[----:B------:R-:W-:Y:S05]  /*7410*/  BRA.DIV UR4, `(.L_x_8303) ;  /* 0x0000011604207947 */ /* 0x000fea000b800000 */
.L_x_8501:
[----:B------:R-:W-:-:S03]  /*7420*/  UMOV UR4, 0xffffffff ;  /* 0xffffffff00047882 */ /* 0x000fc60000000000 */
[----:B------:R-:W-:Y:S05]  /*7430*/  BRA.DIV UR4, `(.L_x_8304) ;  /* 0x0000011604407947 */ /* 0x000fea000b800000 */
.L_x_8504:
[----:B------:R-:W-:-:S03]  /*7440*/  UMOV UR4, 0xffffffff ;  /* 0xffffffff00047882 */ /* 0x000fc60000000000 */
[----:B------:R-:W-:Y:S05]  /*7450*/  BRA.DIV UR4, `(.L_x_8305) ;  /* 0x0000011604607947 */ /* 0x000fea000b800000 */
.L_x_8507:
[----:B------:R-:W1:Y:S01]  /*7460*/  SYNCS.PHASECHK.TRANS64.TRYWAIT P0, [R18+URZ+0x19c00], R3 ;  /* 0x019c0003120075a7 */ /* 0x000e62000800017f */
[----:B------:R-:W-:Y:S04]  /*7470*/  BSSY B1, `(.L_x_8306) ;  /* 0x0000002000017945 */ /* 0x000fe80003800000 */
[----:B-1----:R-:W-:Y:S05]  /*7480*/  @!P0 BRA `(.L_x_8307) ;  /* 0x00000114007c8947 */ /* 0x002fea0003800000 */
.L_x_8508:
[----:B------:R-:W-:Y:S05]  /*7490*/  BSYNC B1 ;  /* 0x0000000000017941 */ /* 0x000fea0003800000 */
.L_x_8306:
[----:B------:R-:W-:Y:S05]  /*74a0*/  @P1 BRA `(.L_x_8308) ;  /* 0x0000003800881947 */ /* 0x000fea0003800000 */
[----:B-1----:R-:W1:Y:S01]  /*74b0*/  LDC R3, c[0x0][0x3d4] ;  /* 0x0000f500ff037b82 */ /* 0x002e620000000800 */
[C---:B------:R-:W-:Y:S01]  /*74c0*/  VIADD R4, R16.reuse, 0x10 ;  /* 0x0000001010047836 */ /* 0x040fe20000000000 */
[----:B------:R-:W-:Y:S01]  /*74d0*/  BSSY B1, `(.L_x_8309) ;  /* 0x000007c000017945 */ /* 0x000fe20003800000 */
[C---:B------:R-:W-:Y:S01]  /*74e0*/  VIADD R6, R16.reuse, 0x20 ;  /* 0x0000002010067836 */ /* 0x040fe20000000000 */
[-C--:B-1----:R-:W-:Y:S02]  /*74f0*/  ISETP.GE.AND P0, PT, R16, R3.reuse, PT ;  /* 0x000000031000720c */ /* 0x082fe40003f06270 */
[-C--:B------:R-:W-:Y:S02]  /*7500*/  ISETP.GE.AND P1, PT, R4, R3.reuse, PT ;  /* 0x000000030400720c */ /* 0x080fe40003f26270 */
[----:B------:R-:W-:-:S09]  /*7510*/  ISETP.GE.AND P2, PT, R6, R3, PT ;  /* 0x000000030600720c */ /* 0x000fd20003f46270 */
[----:B------:R-:W-:Y:S05]  /*7520*/  @P0 BRA `(.L_x_8310) ;  /* 0x0000000400d80947 */ /* 0x000fea0003800000 */
[----:B------:R-:W1:Y:S01]  /*7530*/  LDS.128 R4, [R0+0xf000] ;  /* 0x00f0000000047984 */ /* 0x000e620000000c00 */
[----:B-----5:R-:W-:Y:S02]  /*7540*/  SHF.R.U32.HI R10, RZ, 0x8, R34 ;  /* 0x00000008ff0a7819 */ /* 0x020fe40000011622 */
[----:B------:R-:W-:Y:S02]  /*7550*/  LOP3.LUT R3, R34, 0xff, RZ, 0xc0, !PT ;  /* 0x000000ff22037812 */ /* 0x000fe400078ec0ff */
[----:B------:R-:W-:Y:S02]  /*7560*/  LOP3.LUT R10, R10, 0xff, RZ, 0xc0, !PT ;  /* 0x000000ff0a0a7812 */ /* 0x000fe400078ec0ff */
[----:B------:R-:W-:Y:S02]  /*7570*/  SHF.R.U32.HI R12, RZ, 0x8, R35 ;  /* 0x00000008ff0c7819 */ /* 0x000fe40000011623 */
[----:B------:R-:W-:Y:S02]  /*7580*/  PRMT R3, R10, 0x7604, R3 ;  /* 0x000076040a037816 */ /* 0x000fe40000000003 */
[----:B------:R-:W-:-:S02]  /*7590*/  LOP3.LUT R11, R35, 0xff, RZ, 0xc0, !PT ;  /* 0x000000ff230b7812 */ /* 0x000fc400078ec0ff */
[----:B------:R-:W-:Y:S02]  /*75a0*/  LOP3.LUT R12, R12, 0xff, RZ, 0xc0, !PT ;  /* 0x000000ff0c0c7812 */ /* 0x000fe400078ec0ff */
[----:B0-----:R-:W-:Y:S02]  /*75b0*/  SHF.R.U32.HI R26, RZ, 0x10, R35 ;  /* 0x00000010ff1a7819 */ /* 0x001fe40000011623 */
[--C-:B------:R-:W-:Y:S02]  /*75c0*/  SHF.R.U32.HI R15, RZ, 0x8, R33.reuse ;  /* 0x00000008ff0f7819 */ /* 0x100fe40000011621 */
[----:B------:R-:W-:Y:S02]  /*75d0*/  SHF.R.U32.HI R10, RZ, 0x8, R32 ;  /* 0x00000008ff0a7819 */ /* 0x000fe40000011620 */
[----:B------:R-:W-:Y:S02]  /*75e0*/  SHF.R.U32.HI R27, RZ, 0x10, R33 ;  /* 0x00000010ff1b7819 */ /* 0x000fe40000011621 */
[----:B------:R-:W-:-:S02]  /*75f0*/  PRMT R11, R12, 0x7604, R11 ;  /* 0x000076040c0b7816 */ /* 0x000fc4000000000b */
[----:B------:R-:W-:Y:S01]  /*7600*/  LOP3.LUT R14, R33, 0xff, RZ, 0xc0, !PT ;  /* 0x000000ff210e7812 */ /* 0x000fe200078ec0ff */
[----:B------:R-:W-:Y:S01]  /*7610*/  IMAD.U32 R27, R27, 0x10000, RZ ;  /* 0x000100001b1b7824 */ /* 0x000fe200078e00ff */
[----:B------:R-:W-:Y:S02]  /*7620*/  LOP3.LUT R15, R15, 0xff, RZ, 0xc0, !PT ;  /* 0x000000ff0f0f7812 */ /* 0x000fe400078ec0ff */
        /* <DEDUP_REMOVED lines=16> */
[----:B------:R-:W-:Y:S01]  /*7730*/  HADD2.F32 R10, -RZ, R3.H1_H1 ;  /* 0x30000003ff0a7230 */ /* 0x000fe20000004100 */
[----:B------:R-:W-:Y:S01]  /*7740*/  F2FP.F16.E4M3.UNPACK_B R6, R6 ;  /* 0x00000006ff06723e */ /* 0x000fe200020006ff */
[----:B------:R-:W-:Y:S01]  /*7750*/  HADD2.F32 R31, -RZ, R30.H1_H1 ;  /* 0x3000001eff1f7230 */ /* 0x000fe20000004100 */
[-C--:B------:R-:W-:Y:S01]  /*7760*/  F2FP.F16.E4M3.UNPACK_B R12, R7.reuse ;  /* 0x00000007ff0c723e */ /* 0x080fe200020006ff */
[----:B------:R-:W-:Y:S01]  /*7770*/  HADD2.F32 R26, -RZ, R15.H1_H1 ;  /* 0x3000000fff1a7230 */ /* 0x000fe20000004100 */
[----:B------:R-:W-:Y:S01]  /*7780*/  F2FP.F16.E4M3.UNPACK_B R13, R7.H1 ;  /* 0x00000007ff0d723e */ /* 0x000fe200030006ff */
[----:B------:R-:W-:-:S02]  /*7790*/  HADD2.F32 R11, -RZ, R3.H0_H0 ;  /* 0x20000003ff0b7230 */ /* 0x000fc40000004100 */
[C---:B------:R-:W-:Y:S01]  /*77a0*/  FMUL.FTZ R36, R10.reuse, R31 ;  /* 0x0000001f0a247220 */ /* 0x040fe20000410000 */
[-C--:B------:R-:W-:Y:S01]  /*77b0*/  F2FP.F16.E4M3.UNPACK_B R7, R5.reuse ;  /* 0x00000005ff07723e */ /* 0x080fe200020006ff */
[-C--:B------:R-:W-:Y:S01]  /*77c0*/  FMUL.FTZ R38, R10, R26.reuse ;  /* 0x0000001a0a267220 */ /* 0x080fe20000410000 */
[----:B------:R-:W-:Y:S01]  /*77d0*/  F2FP.F16.E4M3.UNPACK_B R10, R5.H1 ;  /* 0x00000005ff0a723e */ /* 0x000fe200030006ff */
[----:B------:R-:W-:Y:S02]  /*77e0*/  HADD2.F32 R30, -RZ, R30.H0_H0 ;  /* 0x2000001eff1e7230 */ /* 0x000fe40000004100 */
[C---:B------:R-:W-:Y:S01]  /*77f0*/  FFMA.FTZ R35, R11.reuse, R26, -R36 ;  /* 0x0000001a0b237223 */ /* 0x040fe20000010824 */
[--C-:B------:R-:W-:Y:S02]  /*7800*/  HADD2.F32 R5, -RZ, R6.reuse.H1_H1 ;  /* 0x30000006ff057230 */ /* 0x100fe40000004100 */
[----:B------:R-:W-:Y:S01]  /*7810*/  FFMA.FTZ R38, R11, R31, R38 ;  /* 0x0000001f0b267223 */ /* 0x000fe20000010026 */
[----:B------:R-:W-:Y:S01]  /*7820*/  HADD2.F32 R15, -RZ, R15.H0_H0 ;  /* 0x2000000fff0f7230 */ /* 0x000fe20000004100 */
[----:B------:R-:W-:Y:S01]  /*7830*/  F2FP.F16.E4M3.UNPACK_B R27, R27.H1 ;  /* 0x0000001bff1b723e */ /* 0x000fe200030006ff */
[----:B------:R-:W-:Y:S01]  /*7840*/  HADD2.F32 R6, -RZ, R6.H0_H0 ;  /* 0x20000006ff067230 */ /* 0x000fe20000004100 */
[----:B------:R-:W-:Y:S01]  /*7850*/  F2FP.F16.E4M3.UNPACK_B R34, R34.H1 ;  /* 0x00000022ff22723e */ /* 0x000fe200030006ff */
[C---:B------:R-:W-:Y:S01]  /*7860*/  FMUL.FTZ R11, R5.reuse, R30 ;  /* 0x0000001e050b7220 */ /* 0x040fe20000410000 */
[----:B------:R-:W-:Y:S01]  /*7870*/  FMUL.FTZ R33, R5, R15 ;  /* 0x0000000f05217220 */ /* 0x000fe20000410000 */
[----:B------:R-:W-:Y:S01]  /*7880*/  HADD2.F32 R5, -RZ, R12.H1_H1 ;  /* 0x3000000cff057230 */ /* 0x000fe20000004100 */
[----:B------:R-:W-:Y:S01]  /*7890*/  F2FP.F16.E4M3.UNPACK_B R3, R4 ;  /* 0x00000004ff03723e */ /* 0x000fe200020006ff */
        /* <DEDUP_REMOVED lines=63> */
.L_x_8310:
[----:B------:R-:W-:Y:S05]  /*7c90*/  BSYNC B1 ;  /* 0x0000000000017941 */ /* 0x000fea0003800000 */
.L_x_8309:
[----:B------:R-:W-:Y:S04]  /*7ca0*/  BSSY B1, `(.L_x_8311) ;  /* 0x000007c000017945 */ /* 0x000fe80003800000 */
[----:B------:R-:W-:Y:S05]  /*7cb0*/  @P1 BRA `(.L_x_8312) ;  /* 0x0000000400e81947 */ /* 0x000fea0003800000 */
[----:B-1----:R-:W1:Y:S01]  /*7cc0*/  LDS.128 R4, [R0+0x10800] ;  /* 0x0108000000047984 */ /* 0x002e620000000c00 */
[----:B-----5:R-:W-:Y:S02]  /*7cd0*/  SHF.R.U32.HI R3, RZ, 0x8, R24 ;  /* 0x00000008ff037819 */ /* 0x020fe40000011618 */
[----:B------:R-:W-:Y:S02]  /*7ce0*/  SHF.R.U32.HI R11, RZ, 0x8, R25 ;  /* 0x00000008ff0b7819 */ /* 0x000fe40000011619 */
[----:B0-----:R-:W-:Y:S02]  /*7cf0*/  SHF.R.U32.HI R26, RZ, 0x8, R29 ;  /* 0x00000008ff1a7819 */ /* 0x001fe4000001161d */
[----:B------:R-:W-:Y:S02]  /*7d00*/  LOP3.LUT R10, R24, 0xff, RZ, 0xc0, !PT ;  /* 0x000000ff180a7812 */ /* 0x000fe400078ec0ff */
[----:B------:R-:W-:Y:S02]  /*7d10*/  SHF.R.U32.HI R13, RZ, 0x8, R28 ;  /* 0x00000008ff0d7819 */ /* 0x000fe4000001161c */
[----:B------:R-:W-:-:S02]  /*7d20*/  LOP3.LUT R3, R3, 0xff, RZ, 0xc0, !PT ;  /* 0x000000ff03037812 */ /* 0x000fc400078ec0ff */
[----:B------:R-:W-:Y:S02]  /*7d30*/  LOP3.LUT R12, R25, 0xff, RZ, 0xc0, !PT ;  /* 0x000000ff190c7812 */ /* 0x000fe400078ec0ff */
[----:B------:R-:W-:Y:S02]  /*7d40*/  LOP3.LUT R27, R29, 0xff, RZ, 0xc0, !PT ;  /* 0x000000ff1d1b7812 */ /* 0x000fe400078ec0ff */
[----:B------:R-:W-:Y:S02]  /*7d50*/  LOP3.LUT R11, R11, 0xff, RZ, 0xc0, !PT ;  /* 0x000000ff0b0b7812 */ /* 0x000fe400078ec0ff */
[----:B------:R-:W-:Y:S02]  /*7d60*/  LOP3.LUT R26, R26, 0xff, RZ, 0xc0, !PT ;  /* 0x000000ff1a1a7812 */ /* 0x000fe400078ec0ff */
[----:B------:R-:W-:Y:S02]  /*7d70*/  LOP3.LUT R14, R13, 0xff, RZ, 0xc0, !PT ;  /* 0x000000ff0d0e7812 */ /* 0x000fe400078ec0ff */
[----:B------:R-:W-:-:S02]  /*7d80*/  PRMT R10, R3, 0x7604, R10 ;  /* 0x00007604030a7816 */ /* 0x000fc4000000000a */
[----:B------:R-:W-:Y:S02]  /*7d90*/  PRMT R13, R11, 0x7604, R12 ;  /* 0x000076040b0d7816 */ /* 0x000fe4000000000c */
[----:B------:R-:W-:Y:S02]  /*7da0*/  PRMT R27, R26, 0x7604, R27 ;  /* 0x000076041a1b7816 */ /* 0x000fe4000000001b */
[----:B------:R-:W-:Y:S02]  /*7db0*/  SHF.R.U32.HI R3, RZ, 0x10, R24 ;  /* 0x00000010ff037819 */ /* 0x000fe40000011618 */
[----:B------:R-:W-:Y:S02]  /*7dc0*/  SHF.R.U32.HI R12, RZ, 0x10, R25 ;  /* 0x00000010ff0c7819 */ /* 0x000fe40000011619 */
[----:B------:R-:W-:Y:S02]  /*7dd0*/  SHF.R.U32.HI R26, RZ, 0x10, R29 ;  /* 0x00000010ff1a7819 */ /* 0x000fe4000001161d */
[----:B------:R-:W-:-:S02]  /*7de0*/  LOP3.LUT R15, R28, 0xff, RZ, 0xc0, !PT ;  /* 0x000000ff1c0f7812 */ /* 0x000fc400078ec0ff */
[----:B------:R-:W-:Y:S02]  /*7df0*/  SHF.R.U32.HI R11, RZ, 0x10, R28 ;  /* 0x00000010ff0b7819 */ /* 0x000fe4000001161c */
[----:B------:R-:W-:Y:S02]  /*7e00*/  LOP3.LUT R3, R3, 0xff, RZ, 0xc0, !PT ;  /* 0x000000ff03037812 */ /* 0x000fe400078ec0ff */
[----:B------:R-:W-:Y:S02]  /*7e10*/  LOP3.LUT R12, R12, 0xff, RZ, 0xc0, !PT ;  /* 0x000000ff0c0c7812 */ /* 0x000fe400078ec0ff */
[----:B------:R-:W-:Y:S02]  /*7e20*/  LOP3.LUT R26, R26, 0xff, RZ, 0xc0, !PT ;  /* 0x000000ff1a1a7812 */ /* 0x000fe400078ec0ff */
[----:B------:R-:W-:Y:S02]  /*7e30*/  PRMT R15, R14, 0x7604, R15 ;  /* 0x000076040e0f7816 */ /* 0x000fe4000000000f */
        /* <DEDUP_REMOVED lines=20> */
[----:B------:R-:W-:Y:S01]  /*7f80*/  F2FP.F16.E4M3.UNPACK_B R7, R5 ;  /* 0x00000005ff07723e */ /* 0x000fe200020006ff */
[----:B------:R-:W-:Y:S01]  /*7f90*/  FMUL.FTZ R34, R10, R25 ;  /* 0x000000190a227220 */ /* 0x000fe20000410000 */
        /* <DEDUP_REMOVED lines=76> */
.L_x_8312:
[----:B------:R-:W-:Y:S05]  /*8460*/  BSYNC B1 ;  /* 0x0000000000017941 */ /* 0x000fea0003800000 */
.L_x_8311:
[----:B------:R-:W-:Y:S05]  /*8470*/  @P2 BRA `(.L_x_8308) ;  /* 0x0000002800942947 */ /* 0x000fea0003800000 */
[----:B-12---:R-:W1:Y:S01]  /*8480*/  LDS.128 R4, [R0+0x12000] ;  /* 0x0120000000047984 */ /* 0x006e620000000c00 */
[----:B-----5:R-:W-:Y:S02]  /*8490*/  SHF.R.U32.HI R10, RZ, 0x8, R8 ;  /* 0x00000008ff0a7819 */ /* 0x020fe40000011608 */
[----:B------:R-:W-:Y:S02]  /*84a0*/  LOP3.LUT R3, R8, 0xff, RZ, 0xc0, !PT ;  /* 0x000000ff08037812 */ /* 0x000fe400078ec0ff */
[----:B------:R-:W-:Y:S02]  /*84b0*/  LOP3.LUT R10, R10, 0xff, RZ, 0xc0, !PT ;  /* 0x000000ff0a0a7812 */ /* 0x000fe400078ec0ff */
[----:B------:R-:W-:Y:S02]  /*84c0*/  SHF.R.U32.HI R12, RZ, 0x8, R9 ;  /* 0x00000008ff0c7819 */ /* 0x000fe40000011609 */
[----:B------:R-:W-:Y:S02]  /*84d0*/  SHF.R.U32.HI R15, RZ, 0x8, R21 ;  /* 0x00000008ff0f7819 */ /* 0x000fe40000011615 */
[----:B------:R-:W-:-:S02]  /*84e0*/  PRMT R3, R10, 0x7604, R3 ;  /* 0x000076040a037816 */ /* 0x000fc40000000003 */
[----:B------:R-:W-:Y:S02]  /*84f0*/  LOP3.LUT R11, R9, 0xff, RZ, 0xc0, !PT ;  /* 0x000000ff090b7812 */ /* 0x000fe400078ec0ff */
[----:B------:R-:W-:Y:S02]  /*8500*/  LOP3.LUT R12, R12, 0xff, RZ, 0xc0, !PT ;  /* 0x000000ff0c0c7812 */ /* 0x000fe400078ec0ff */
        /* <DEDUP_REMOVED lines=17> */
[----:B-1----:R-:W-:-:S02]  /*8620*/  F2FP.F16.E4M3.UNPACK_B R3, R6.H1 ;  /* 0x00000006ff03723e */ /* 0x002fc400030006ff */
        /* <DEDUP_REMOVED lines=13> */
[C---:B0-----:R-:W-:Y:S01]  /*8700*/  FMUL.FTZ R26, R8.reuse, R24 ;  /* 0x00000018081a7220 */ /* 0x041fe20000410000 */
        /* <DEDUP_REMOVED lines=78> */
.L_x_8299:
        /* <DEDUP_REMOVED lines=11> */
[----:B--2---:R-:W-:-:S04]  /*8ca0*/  LEA.HI R3, R8, R8, RZ, 0x1 ;  /* 0x0000000808037211 */ /* 0x004fc800078f08ff */
[----:B------:R-:W-:-:S04]  /*8cb0*/  LOP3.LUT R3, R3, 0xfffffffe, RZ, 0xc0, !PT ;  /* 0xfffffffe03037812 */ /* 0x000fc800078ec0ff */
[----:B------:R-:W-:Y:S01]  /*8cc0*/  IADD3 R3, R8, -R3, RZ ;  /* 0x8000000308037210 */ /* 0x000fe20007ffe0ff */
[----:B------:R-:W-:Y:S06]  /*8cd0*/  @P1 BRA `(.L_x_8314) ;  /* 0x00000000003c1947 */ /* 0x000fec0003800000 */
[----:B------:R-:W-:Y:S01]  /*8ce0*/  ULDC UR4, c[0x0][0x3d4] ;  /* 0x0000f50000047ab9 */ /* 0x000fe20000000800 */
[----:B------:R-:W-:Y:S02]  /*8cf0*/  CS2R R28, SRZ ;  /* 0x00000000001c7805 */ /* 0x000fe4000001ff00 */
[----:B------:R-:W-:Y:S02]  /*8d00*/  ISETP.GE.AND P0, PT, R22, UR4, PT ;  /* 0x0000000416007c0c */ /* 0x000fe4000bf06270 */
[----:B------:R-:W-:Y:S02]  /*8d10*/  CS2R R30, SRZ ;  /* 0x00000000001e7805 */ /* 0x000fe4000001ff00 */
[----:B------:R-:W-:Y:S02]  /*8d20*/  ISETP.GE.AND P2, PT, R156, UR4, PT ;  /* 0x000000049c007c0c */ /* 0x000fe4000bf46270 */
[----:B------:R-:W-:Y:S02]  /*8d30*/  CS2R R32, SRZ ;  /* 0x0000000000207805 */ /* 0x000fe4000001ff00 */
[----:B------:R-:W-:-:S02]  /*8d40*/  CS2R R34, SRZ ;  /* 0x0000000000227805 */ /* 0x000fc4000001ff00 */
[----:B------:R-:W-:Y:S02]  /*8d50*/  CS2R R4, SRZ ;  /* 0x0000000000047805 */ /* 0x000fe4000001ff00 */
[----:B------:R-:W-:Y:S02]  /*8d60*/  CS2R R6, SRZ ;  /* 0x0000000000067805 */ /* 0x000fe4000001ff00 */
[----:B------:R-:W-:Y:S02]  /*8d70*/  CS2R R24, SRZ ;  /* 0x0000000000187805 */ /* 0x000fe4000001ff00 */
[----:B------:R-:W-:Y:S01]  /*8d80*/  CS2R R26, SRZ ;  /* 0x00000000001a7805 */ /* 0x000fe2000001ff00 */
[----:B------:R0:W5:Y:S04]  /*8d90*/  @!P0 LDG.E.128 R28, desc[UR40][R42.64] ;  /* 0x000000282a1c8981 */ /* 0x000168000c1e1d00 */
[----:B------:R0:W5:Y:S04]  /*8da0*/  @!P2 LDG.E.128 R32, desc[UR40][R42.64+0x20] ;  /* 0x000020282a20a981 */ /* 0x000168000c1e1d00 */
[----:B------:R0:W5:Y:S04]  /*8db0*/  @!P0 LDG.E.128 R4, desc[UR40][R44.64] ;  /* 0x000000282c048981 */ /* 0x000168000c1e1d00 */
[----:B------:R0:W5:Y:S02]  /*8dc0*/  @!P2 LDG.E.128 R24, desc[UR40][R44.64+0x20] ;  /* 0x000020282c18a981 */ /* 0x000164000c1e1d00 */
.L_x_8314:
[----:B------:R-:W-:Y:S05]  /*8dd0*/  BSYNC B1 ;  /* 0x0000000000017941 */ /* 0x000fea0003800000 */
.L_x_8313:
[----:B------:R-:W-:Y:S01]  /*8de0*/  UMOV UR4, 0xffffffff ;  /* 0xffffffff00047882 */ /* 0x000fe20000000000 */
[----:B------:R-:W-:Y:S02]  /*8df0*/  SHF.L.U32 R3, R3, 0x1f, RZ ;  /* 0x0000001f03037819 */ /* 0x000fe400000006ff */
[----:B------:R-:W-:Y:S05]  /*8e00*/  BRA.DIV UR4, `(.L_x_8315) ;  /* 0x000000fe04307947 */ /* 0x000fea000b800000 */
.L_x_8511:
[----:B------:R-:W-:-:S03]  /*8e10*/  UMOV UR4, 0xffffffff ;  /* 0xffffffff00047882 */ /* 0x000fc60000000000 */
[----:B------:R-:W-:Y:S05]  /*8e20*/  BRA.DIV UR4, `(.L_x_8316) ;  /* 0x000000fe04507947 */ /* 0x000fea000b800000 */
.L_x_8514:
[----:B------:R-:W-:-:S03]  /*8e30*/  UMOV UR4, 0xffffffff ;  /* 0xffffffff00047882 */ /* 0x000fc60000000000 */
[----:B------:R-:W-:Y:S05]  /*8e40*/  BRA.DIV UR4, `(.L_x_8317) ;  /* 0x000000fe04707947 */ /* 0x000fea000b800000 */
.L_x_8517:
[----:B------:R-:W-:-:S03]  /*8e50*/  UMOV UR4, 0xffffffff ;  /* 0xffffffff00047882 */ /* 0x000fc60000000000 */
[----:B------:R-:W-:Y:S05]  /*8e60*/  BRA.DIV UR4, `(.L_x_8318) ;  /* 0x000000fe04907947 */ /* 0x000fea000b800000 */
.L_x_8520:
[----:B------:R-:W1:Y:S01]  /*8e70*/  SYNCS.PHASECHK.TRANS64.TRYWAIT P0, [R18+URZ+0x19c00], R3 ;  /* 0x019c0003120075a7 */ /* 0x000e62000800017f */
[----:B------:R-:W-:Y:S04]  /*8e80*/  BSSY B1, `(.L_x_8319) ;  /* 0x0000002000017945 */ /* 0x000fe80003800000 */
[----:B-1----:R-:W-:Y:S05]  /*8e90*/  @!P0 BRA `(.L_x_8320) ;  /* 0x000000fc00ac8947 */ /* 0x002fea0003800000 */
.L_x_8521:
[----:B------:R-:W-:Y:S05]  /*8ea0*/  BSYNC B1 ;  /* 0x0000000000017941 */ /* 0x000fea0003800000 */
.L_x_8319:
[----:B------:R-:W-:Y:S05]  /*8eb0*/  @P1 BRA `(.L_x_8308) ;  /* 0x0000002000041947 */ /* 0x000fea0003800000 */
[----:B------:R2:W5:Y:S01]  /*8ec0*/  LDL R62, [R1] ;  /* 0x00000000013e7983 */ /* 0x0005620000100800 */
[----:B-1----:R-:W1:Y:S03]  /*8ed0*/  LDC R3, c[0x0][0x3d4] ;  /* 0x0000f500ff037b82 */ /* 0x002e660000000800 */
[----:B------:R2:W5:Y:S04]  /*8ee0*/  LDL R61, [R1+0x4] ;  /* 0x00000400013d7983 */ /* 0x0005680000100800 */
[----:B------:R2:W5:Y:S01]  /*8ef0*/  LDL R60, [R1+0x4c] ;  /* 0x00004c00013c7983 */ /* 0x0005620000100800 */
[----:B------:R-:W-:Y:S01]  /*8f00*/  BSSY B1, `(.L_x_8321) ;  /* 0x00000fd000017945 */ /* 0x000fe20003800000 */
[----:B-1----:R-:W-:-:S02]  /*8f10*/  ISETP.GE.AND P0, PT, R22, R3, PT ;  /* 0x000000031600720c */ /* 0x002fc40003f06270 */
[----:B------:R-:W-:-:S11]  /*8f20*/  ISETP.GE.AND P1, PT, R156, R3, PT ;  /* 0x000000039c00720c */ /* 0x000fd60003f26270 */
[----:B--2---:R-:W-:Y:S05]  /*8f30*/  @P0 BRA `(.L_x_8322) ;  /* 0x0000000c00e40947 */ /* 0x004fea0003800000 */
[----:B------:R-:W1:Y:S01]  /*8f40*/  S2R R12, SR_TID.X ;  /* 0x00000000000c7919 */ /* 0x000e620000002100 */
[----:B-----5:R-:W-:Y:S02]  /*8f50*/  SHF.R.U32.HI R9, RZ, 0x8, R28 ;  /* 0x00000008ff097819 */ /* 0x020fe4000001161c */
[----:B------:R-:W-:Y:S02]  /*8f60*/  LOP3.LUT R8, R28, 0xff, RZ, 0xc0, !PT ;  /* 0x000000ff1c087812 */ /* 0x000fe400078ec0ff */
[----:B------:R-:W-:Y:S02]  /*8f70*/  LOP3.LUT R9, R9, 0xff, RZ, 0xc0, !PT ;  /* 0x000000ff09097812 */ /* 0x000fe400078ec0ff */
[----:B------:R-:W-:Y:S02]  /*8f80*/  SHF.R.U32.HI R13, RZ, 0x8, R30 ;  /* 0x00000008ff0d7819 */ /* 0x000fe4000001161e */
[----:B------:R-:W-:Y:S02]  /*8f90*/  PRMT R21, R9, 0x7604, R8 ;  /* 0x0000760409157816 */ /* 0x000fe40000000008 */
[----:B------:R-:W-:-:S02]  /*8fa0*/  SHF.R.U32.HI R11, RZ, 0x8, R29 ;  /* 0x00000008ff0b7819 */ /* 0x000fc4000001161d */
[----:B------:R-:W-:Y:S02]  /*8fb0*/  LOP3.LUT R13, R13, 0xff, RZ, 0xc0, !PT ;  /* 0x000000ff0d0d7812 */ /* 0x000fe400078ec0ff */
[----:B------:R-:W-:Y:S02]  /*8fc0*/  LOP3.LUT R10, R29, 0xff, RZ, 0xc0, !PT ;  /* 0x000000ff1d0a7812 */ /* 0x000fe400078ec0ff */
[----:B------:R-:W-:Y:S02]  /*8fd0*/  LOP3.LUT R11, R11, 0xff, RZ, 0xc0, !PT ;  /* 0x000000ff0b0b7812 */ /* 0x000fe400078ec0ff */
[----:B0-----:R-:W-:Y:S02]  /*8fe0*/  SHF.R.U32.HI R45, RZ, 0x8, R7 ;  /* 0x00000008ff2d7819 */ /* 0x001fe40000011607 */
[----:B------:R-:W-:Y:S02]  /*8ff0*/  PRMT R36, R11, 0x7604, R10 ;  /* 0x000076040b247816 */ /* 0x000fe4000000000a */
[----:B------:R-:W-:-:S02]  /*9000*/  SHF.R.U32.HI R11, RZ, 0x8, R31 ;  /* 0x00000008ff0b7819 */ /* 0x000fc4000001161f */
[----:B------:R-:W-:Y:S02]  /*9010*/  LOP3.LUT R10, R31, 0xff, RZ, 0xc0, !PT ;  /* 0x000000ff1f0a7812 */ /* 0x000fe400078ec0ff */
[----:B------:R-:W-:Y:S02]  /*9020*/  LOP3.LUT R11, R11, 0xff, RZ, 0xc0, !PT ;  /* 0x000000ff0b0b7812 */ /* 0x000fe400078ec0ff */
[----:B------:R-:W-:Y:S02]  /*9030*/  SHF.R.U32.HI R40, RZ, 0x8, R5 ;  /* 0x00000008ff287819 */ /* 0x000fe40000011605 */
[----:B------:R-:W-:Y:S01]  /*9040*/  PRMT R38, R11, 0x7604, R10 ;  /* 0x000076040b267816 */ /* 0x000fe2000000000a */
[----:B-1----:R-:W-:Y:S01]  /*9050*/  VIADD R15, R12, 0xffffff80 ;  /* 0xffffff800c0f7836 */ /* 0x002fe20000000000 */
[----:B------:R-:W-:Y:S02]  /*9060*/  LOP3.LUT R12, R30, 0xff, RZ, 0xc0, !PT ;  /* 0x000000ff1e0c7812 */ /* 0x000fe400078ec0ff */
[----:B------:R-:W-:-:S02]  /*9070*/  LOP3.LUT R44, R7, 0xff, RZ, 0xc0, !PT ;  /* 0x000000ff072c7812 */ /* 0x000fc400078ec0ff */
[----:B------:R-:W-:Y:S02]  /*9080*/  LEA.HI R14, R15, R15, RZ, 0x1 ;  /* 0x0000000f0f0e7211 */ /* 0x000fe400078f08ff */
[----:B------:R-:W-:Y:S02]  /*9090*/  PRMT R39, R13, 0x7604, R12 ;  /* 0x000076040d277816 */ /* 0x000fe4000000000c */
[----:B------:R-:W-:Y:S02]  /*90a0*/  LOP3.LUT R14, R14, 0xfffffffe, RZ, 0xc0, !PT ;  /* 0xfffffffe0e0e7812 */ /* 0x000fe400078ec0ff */
[----:B------:R-:W-:Y:S02]  /*90b0*/  SHF.R.U32.HI R13, RZ, 0x8, R4 ;  /* 0x00000008ff0d7819 */ /* 0x000fe40000011604 */
[----:B------:R-:W-:Y:S01]  /*90c0*/  LOP3.LUT R12, R4, 0xff, RZ, 0xc0, !PT ;  /* 0x000000ff040c7812 */ /* 0x000fe200078ec0ff */
[----:B------:R-:W-:Y:S01]  /*90d0*/  IMAD.IADD R14, R15, 0x1, -R14 ;  /* 0x000000010f0e7824 */ /* 0x000fe200078e0a0e */
[----:B------:R-:W-:-:S02]  /*90e0*/  LOP3.LUT R15, R13, 0xff, RZ, 0xc0, !PT ;  /* 0x000000ff0d0f7812 */ /* 0x000fc400078ec0ff */
[----:B------:R-:W-:Y:S02]  /*90f0*/  LOP3.LUT R45, R45, 0xff, RZ, 0xc0, !PT ;  /* 0x000000ff2d2d7812 */ /* 0x000fe400078ec0ff */
[----:B------:R-:W-:Y:S02]  /*9100*/  LEA.HI R8, R3, R14, RZ, 0x1c ;  /* 0x0000000e03087211 */ /* 0x000fe400078fe0ff */
[----:B------:R-:W-:Y:S02]  /*9110*/  PRMT R43, R15, 0x7604, R12 ;  /* 0x000076040f2b7816 */ /* 0x000fe4000000000c */
[C---:B------:R-:W-:Y:S01]  /*9120*/  LEA.HI R9, R8.reuse, R8, RZ, 0x1 ;  /* 0x0000000808097211 */ /* 0x040fe200078f08ff */
[----:B------:R-:W-:Y:S01]  /*9130*/  IMAD.SHL.U32 R8, R8, 0x10, RZ ;  /* 0x0000001008087824 */ /* 0x000fe200078e00ff */
[----:B------:R-:W-:Y:S02]  /*9140*/  LOP3.LUT R37, R5, 0xff, RZ, 0xc0, !PT ;  /* 0x000000ff05257812 */ /* 0x000fe400078ec0ff */
[----:B------:R-:W-:-:S02]  /*9150*/  SHF.R.S32.HI R9, RZ, 0x1, R9 ;  /* 0x00000001ff097819 */ /* 0x000fc40000011409 */
[----:B------:R-:W-:Y:S02]  /*9160*/  LOP3.LUT R8, R62, 0x10, R8, 0xf8, !PT ;  /* 0x000000103e087812 */ /* 0x000fe400078ef808 */
[----:B------:R-:W-:Y:S01]  /*9170*/  LOP3.LUT R40, R40, 0xff, RZ, 0xc0, !PT ;  /* 0x000000ff28287812 */ /* 0x000fe200078ec0ff */
[----:B------:R-:W-:Y:S01]  /*9180*/  IMAD R13, R9, 0x1800, R61 ;  /* 0x00001800090d7824 */ /* 0x000fe200078e023d */
[----:B------:R-:W-:Y:S02]  /*9190*/  LOP3.LUT R20, R8, R60, RZ, 0x3c, !PT ;  /* 0x0000003c08147212 */ /* 0x000fe400078e3cff */
[----:B------:R-:W0:Y:S01]  /*91a0*/  LDS.128 R8, [R0+0xf000] ;  /* 0x00f0000000087984 */ /* 0x000e220000000c00 */
[----:B------:R-:W-:Y:S02]  /*91b0*/  SHF.R.U32.HI R42, RZ, 0x8, R6 ;  /* 0x00000008ff2a7819 */ /* 0x000fe40000011606 */
[----:B------:R-:W-:Y:S02]  /*91c0*/  IADD3 R20, R18, R13, R20 ;  /* 0x0000000d12147210 */ /* 0x000fe40007ffe014 */
[----:B------:R-:W-:-:S02]  /*91d0*/  PRMT R44, R45, 0x7604, R44 ;  /* 0x000076042d2c7816 */ /* 0x000fc4000000002c */
[----:B------:R-:W-:Y:S01]  /*91e0*/  SHF.R.U32.HI R45, RZ, 0x10, R5 ;  /* 0x00000010ff2d7819 */ /* 0x000fe20000011605 */
[----:B------:R-:W1:Y:S01]  /*91f0*/  LDS.128 R12, [R20+0xf000] ;  /* 0x00f00000140c7984 */ /* 0x000e620000000c00 */
[----:B------:R-:W-:Y:S02]  /*9200*/  PRMT R40, R40, 0x7604, R37 ;  /* 0x0000760428287816 */ /* 0x000fe40000000025 */
[----:B------:R-:W-:Y:S01]  /*9210*/  LOP3.LUT R41, R6, 0xff, RZ, 0xc0, !PT ;  /* 0x000000ff06297812 */ /* 0x000fe200078ec0ff */
[----:B------:R-:W-:Y:S01]  /*9220*/  IMAD.U32 R45, R45, 0x10000, RZ ;  /* 0x000100002d2d7824 */ /* 0x000fe200078e00ff */
[----:B------:R-:W-:Y:S02]  /*9230*/  LOP3.LUT R42, R42, 0xff, RZ, 0xc0, !PT ;  /* 0x000000ff2a2a7812 */ /* 0x000fe400078ec0ff */
[----:B------:R-:W-:Y:S02]  /*9240*/  SHF.R.U32.HI R37, RZ, 0x10, R29 ;  /* 0x00000010ff257819 */ /* 0x000fe4000001161d */
[----:B------:R-:W-:-:S02]  /*9250*/  PRMT R47, R42, 0x7604, R41 ;  /* 0x000076042a2f7816 */ /* 0x000fc40000000029 */
[----:B------:R-:W-:Y:S01]  /*9260*/  SHF.R.U32.HI R41, RZ, 0x10, R31 ;  /* 0x00000010ff297819 */ /* 0x000fe2000001161f */
[----:B------:R-:W-:Y:S01]  /*9270*/  IMAD.U32 R37, R37, 0x10000, RZ ;  /* 0x0001000025257824 */ /* 0x000fe200078e00ff */
[----:B------:R-:W-:Y:S02]  /*9280*/  SHF.R.U32.HI R49, RZ, 0x10, R7 ;  /* 0x00000010ff317819 */ /* 0x000fe40000011607 */
[----:B------:R-:W-:Y:S01]  /*9290*/  LOP3.LUT R45, R40, 0xff0000, R45, 0xf8, !PT ;  /* 0x00ff0000282d7812 */ /* 0x000fe200078ef82d */
[----:B------:R-:W-:Y:S01]  /*92a0*/  IMAD.U32 R41, R41, 0x10000, RZ ;  /* 0x0001000029297824 */ /* 0x000fe200078e00ff */
[----:B------:R-:W-:Y:S01]  /*92b0*/  LOP3.LUT R21, R21, 0xff0000, R28, 0xf8, !PT ;  /* 0x00ff000015157812 */ /* 0x000fe200078ef81c */
        /* <DEDUP_REMOVED lines=9> */
[-C--:B0-----:R-:W-:Y:S02]  /*9350*/  F2FP.F16.E4M3.UNPACK_B R29, R8.reuse ;  /* 0x00000008ff1d723e */ /* 0x081fe400020006ff */
[----:B------:R-:W-:Y:S02]  /*9360*/  F2FP.F16.E4M3.UNPACK_B R39, R8.H1 ;  /* 0x00000008ff27723e */ /* 0x000fe400030006ff */
[----:B------:R-:W-:Y:S02]  /*9370*/  LOP3.LUT R51, R44, 0xff0000, R49, 0xf8, !PT ;  /* 0x00ff00002c337812 */ /* 0x000fe400078ef831 */
[----:B------:R-:W-:Y:S02]  /*9380*/  LOP3.LUT R47, R47, 0xff0000, R6, 0xf8, !PT ;  /* 0x00ff00002f2f7812 */ /* 0x000fe400078ef806 */
[----:B------:R-:W-:Y:S02]  /*9390*/  F2FP.F16.E4M3.UNPACK_B R50, R48 ;  /* 0x00000030ff32723e */ /* 0x000fe400020006ff */
[----:B-1----:R-:W-:-:S02]  /*93a0*/  F2FP.F16.E4M3.UNPACK_B R8, R13 ;  /* 0x0000000dff08723e */ /* 0x002fc400020006ff */
[-C--:B------:R-:W-:Y:S02]  /*93b0*/  F2FP.F16.E4M3.UNPACK_B R40, R11.reuse ;  /* 0x0000000bff28723e */ /* 0x080fe400020006ff */
[----:B------:R-:W-:Y:S02]  /*93c0*/  F2FP.F16.E4M3.UNPACK_B R45, R11.H1 ;  /* 0x0000000bff2d723e */ /* 0x000fe400030006ff */
[----:B------:R-:W-:Y:S02]  /*93d0*/  F2FP.F16.E4M3.UNPACK_B R11, R42 ;  /* 0x0000002aff0b723e */ /* 0x000fe400020006ff */
[----:B------:R-:W-:Y:S02]  /*93e0*/  LOP3.LUT R49, R41, 0xff000000, R31, 0xf8, !PT ;  /* 0xff00000029317812 */ /* 0x000fe400078ef81f */
[----:B------:R-:W-:Y:S01]  /*93f0*/  LOP3.LUT R30, R43, 0xff000000, R4, 0xf8, !PT ;  /* 0xff0000002b1e7812 */ /* 0x000fe200078ef804 */
[----:B------:R-:W-:Y:S01]  /*9400*/  HADD2.F32 R43, -RZ, R11.H0_H0 ;  /* 0x2000000bff2b7230 */ /* 0x000fe20000004100 */
[----:B------:R-:W-:Y:S01]  /*9410*/  LOP3.LUT R4, R47, 0xff000000, R6, 0xf8, !PT ;  /* 0xff0000002f047812 */ /* 0x000fe200078ef806 */
[----:B------:R-:W-:Y:S01]  /*9420*/  HADD2.F32 R6, -RZ, R8.H0_H0 ;  /* 0x20000008ff067230 */ /* 0x000fe20000004100 */
[----:B------:R-:W-:Y:S01]  /*9430*/  LOP3.LUT R53, R51, 0xff000000, R7, 0xf8, !PT ;  /* 0xff00000033357812 */ /* 0x000fe200078ef807 */
[----:B------:R-:W-:Y:S01]  /*9440*/  HADD2.F32 R51, -RZ, R50.H0_H0 ;  /* 0x20000032ff337230 */ /* 0x000fe20000004100 */
[-C--:B------:R-:W-:Y:S01]  /*9450*/  F2FP.F16.E4M3.UNPACK_B R31, R9.reuse ;  /* 0x00000009ff1f723e */ /* 0x080fe200020006ff */
[----:B------:R-:W-:Y:S01]  /*9460*/  HADD2.F32 R8, -RZ, R8.H1_H1 ;  /* 0x30000008ff087230 */ /* 0x000fe20000004100 */
[----:B------:R-:W-:Y:S01]  /*9470*/  F2FP.F16.E4M3.UNPACK_B R36, R9.H1 ;  /* 0x00000009ff24723e */ /* 0x000fe200030006ff */
[C---:B------:R-:W-:Y:S01]  /*9480*/  FMUL.FTZ R52, R6.reuse, R43 ;  /* 0x0000002b06347220 */ /* 0x040fe20000410000 */
[-C--:B------:R-:W-:Y:S01]  /*9490*/  F2FP.F16.E4M3.UNPACK_B R37, R12.reuse ;  /* 0x0000000cff25723e */ /* 0x080fe200020006ff */
[----:B------:R-:W-:Y:S01]  /*94a0*/  HADD2.F32 R9, -RZ, R31.H0_H0 ;  /* 0x2000001fff097230 */ /* 0x000fe20000004100 */
[----:B------:R-:W-:Y:S01]  /*94b0*/  F2FP.F16.E4M3.UNPACK_B R44, R12.H1 ;  /* 0x0000000cff2c723e */ /* 0x000fe200030006ff */
[----:B------:R-:W-:Y:S01]  /*94c0*/  FMUL.FTZ R12, R6, R51 ;  /* 0x00000033060c7220 */ /* 0x000fe20000410000 */
[-C--:B------:R-:W-:Y:S01]  /*94d0*/  F2FP.F16.E4M3.UNPACK_B R41, R15.reuse ;  /* 0x0000000fff29723e */ /* 0x080fe200020006ff */
[----:B------:R-:W-:Y:S01]  /*94e0*/  HADD2.F32 R50, -RZ, R50.H1_H1 ;  /* 0x30000032ff327230 */ /* 0x000fe20000004100 */
[----:B------:R-:W-:Y:S01]  /*94f0*/  F2FP.F16.E4M3.UNPACK_B R47, R15.H1 ;  /* 0x0000000fff2f723e */ /* 0x000fe200030006ff */
[C---:B------:R-:W-:Y:S01]  /*9500*/  FFMA.FTZ R6, R9.reuse, R43, -R12 ;  /* 0x0000002b09067223 */ /* 0x040fe2000001080c */
[----:B------:R-:W-:Y:S01]  /*9510*/  F2FP.F16.E4M3.UNPACK_B R38, R13.H1 ;  /* 0x0000000dff26723e */ /* 0x000fe200030006ff */
[----:B------:R-:W-:Y:S01]  /*9520*/  HADD2.F32 R12, -RZ, R11.H1_H1 ;  /* 0x3000000bff0c7230 */ /* 0x000fe20000004100 */
[----:B------:R-:W-:Y:S01]  /*9530*/  F2FP.F16.E4M3.UNPACK_B R15, R48.H1 ;  /* 0x00000030ff0f723e */ /* 0x000fe200030006ff */
[----:B------:R-:W-:Y:S01]  /*9540*/  FFMA.FTZ R9, R9, R51, R52 ;  /* 0x0000003309097223 */ /* 0x000fe20000010034 */
        /* <DEDUP_REMOVED lines=13> */
[----:B------:R-:W-:Y:S01]  /*9620*/  FFMA.FTZ R11, R31, R12, -R54 ;  /* 0x0000000c1f0b7223 */ /* 0x000fe20000010836 */
[----:B------:R-:W-:Y:S01]  /*9630*/  HADD2.F32 R43, -RZ, R42.H1_H1 ;  /* 0x3000002aff2b7230 */ /* 0x000fe20000004100 */
[----:B------:R-:W-:Y:S01]  /*9640*/  F2FP.F16.E4M3.UNPACK_B R50, R53 ;  /* 0x00000035ff32723e */ /* 0x000fe200020006ff */
[C---:B------:R-:W-:Y:S01]  /*9650*/  FFMA.FTZ R12, R13.reuse, R48, -R56 ;  /* 0x000000300d0c7223 */ /* 0x040fe20000010838 */
[-C--:B------:R-:W-:Y:S01]  /*9660*/  F2FP.F16.E4M3.UNPACK_B R42, R49.reuse ;  /* 0x00000031ff2a723e */ /* 0x080fe200020006ff */
        /* <DEDUP_REMOVED lines=18> */
[----:B------:R-:W-:Y:S01]  /*9790*/  F2FP.F16.E4M3.UNPACK_B R52, R53.H1 ;  /* 0x00000035ff34723e */ /* 0x000fe200030006ff */
        /* <DEDUP_REMOVED lines=9> */
[----:B------:R-:W-:Y:S01]  /*9830*/  F2FP.SATFINITE.E4M3.F32.PACK_AB_MERGE_C R13, R38, R13, RZ ;  /* 0x0000000d260d723e */ /* 0x000fe200048070ff */
[----:B------:R-:W-:Y:S02]  /*9840*/  HADD2.F32 R43, -RZ, R45.H0_H0 ;  /* 0x2000002dff2b7230 */ /* 0x000fe40000004100 */
[C---:B------:R-:W-:Y:S01]  /*9850*/  FMUL.FTZ R56, R42.reuse, R53 ;  /* 0x000000352a387220 */ /* 0x040fe20000410000 */
[----:B------:R-:W-:Y:S02]  /*9860*/  HADD2.F32 R40, -RZ, R40.H1_H1 ;  /* 0x30000028ff287230 */ /* 0x000fe40000004100 */
[-C--:B------:R-:W-:Y:S01]  /*9870*/  FMUL.FTZ R58, R42, R50.reuse ;  /* 0x000000322a3a7220 */ /* 0x080fe20000410000 */
[----:B------:R-:W-:Y:S01]  /*9880*/  F2FP.SATFINITE.E4M3.F32.PACK_AB_MERGE_C R9, R8, R9, R13 ;  /* 0x000000090809723e */ /* 0x000fe2000480700d */
[C---:B------:R-:W-:Y:S01]  /*9890*/  FFMA.FTZ R42, R43.reuse, R50, -R56 ;  /* 0x000000322b2a7223 */ /* 0x040fe20000010838 */
[----:B------:R-:W-:Y:S01]  /*98a0*/  F2FP.F16.E4M3.UNPACK_B R50, R28.H1 ;  /* 0x0000001cff32723e */ /* 0x000fe200030006ff */
[----:B------:R-:W-:Y:S01]  /*98b0*/  FFMA.FTZ R43, R43, R53, R58 ;  /* 0x000000352b2b7223 */ /* 0x000fe2000001003a */
[----:B------:R-:W-:Y:S01]  /*98c0*/  F2FP.F16.E4M3.UNPACK_B R53, R30.H1 ;  /* 0x0000001eff35723e */ /* 0x000fe200030006ff */
[C---:B------:R-:W-:Y:S01]  /*98d0*/  FFMA.FTZ R41, R40.reuse, R48, -R55 ;  /* 0x0000003028297223 */ /* 0x040fe20000010837 */
[----:B------:R-:W-:Y:S01]  /*98e0*/  FFMA.FTZ R40, R40, R51, R54 ;  /* 0x0000003328287223 */ /* 0x000fe20000010036 */
[----:B------:R-:W-:-:S02]  /*98f0*/  HADD2.F32 R51, -RZ, R49.H1_H1 ;  /* 0x30000031ff337230 */ /* 0x000fc40000004100 */
[----:B------:R-:W-:Y:S02]  /*9900*/  HADD2.F32 R55, -RZ, R52.H1_H1 ;  /* 0x30000034ff377230 */ /* 0x000fe40000004100 */
[----:B------:R-:W-:Y:S02]  /*9910*/  HADD2.F32 R48, -RZ, R45.H1_H1 ;  /* 0x3000002dff307230 */ /* 0x000fe40000004100 */
[----:B------:R-:W-:Y:S02]  /*9920*/  HADD2.F32 R49, -RZ, R47.H1_H1 ;  /* 0x3000002fff317230 */ /* 0x000fe40000004100 */
[----:B------:R-:W-:Y:S02]  /*9930*/  HADD2.F32 R54, -RZ, R53.H0_H0 ;  /* 0x20000035ff367230 */ /* 0x000fe40000004100 */
[----:B------:R-:W-:Y:S02]  /*9940*/  HADD2.F32 R45, -RZ, R44.H0_H0 ;  /* 0x2000002cff2d7230 */ /* 0x000fe40000004100 */
[----:B------:R-:W-:Y:S01]  /*9950*/  FMUL.FTZ R57, R49, R55 ;  /* 0x0000003731397220 */ /* 0x000fe20000410000 */
[----:B------:R-:W-:-:S02]  /*9960*/  HADD2.F32 R52, -RZ, R50.H0_H0 ;  /* 0x20000032ff347230 */ /* 0x000fc40000004100 */
[----:B------:R-:W-:Y:S01]  /*9970*/  FMUL.FTZ R58, R49, R51 ;  /* 0x00000033313a7220 */ /* 0x000fe20000410000 */
        /* <DEDUP_REMOVED lines=8> */
[----:B------:R-:W-:Y:S01]  /*9a00*/  F2FP.F16.E4M3.UNPACK_B R49, R30 ;  /* 0x0000001eff31723e */ /* 0x000fe200020006ff */
[----:B------:R-:W-:Y:S01]  /*9a10*/  HADD2.F32 R39, -RZ, R39.H1_H1 ;  /* 0x30000027ff277230 */ /* 0x000fe20000004100 */
[----:B------:R-:W-:Y:S01]  /*9a20*/  F2FP.F16.E4M3.UNPACK_B R47, R28 ;  /* 0x0000001cff2f723e */ /* 0x000fe200020006ff */
[C---:B------:R-:W-:Y:S01]  /*9a30*/  FMUL.FTZ R28, R44.reuse, R53 ;  /* 0x000000352c1c7220 */ /* 0x040fe20000410000 */
[-C--:B------:R-:W-:Y:S01]  /*9a40*/  FMUL.FTZ R44, R44, R50.reuse ;  /* 0x000000322c2c7220 */ /* 0x080fe20000410000 */
[C---:B------:R-:W-:Y:S01]  /*9a50*/  FFMA.FTZ R45, R48.reuse, R51, -R57 ;  /* 0x00000033302d7223 */ /* 0x040fe20000010839 */
[----:B------:R-:W-:Y:S01]  /*9a60*/  FFMA.FTZ R48, R48, R55, R58 ;  /* 0x0000003730307223 */ /* 0x000fe2000001003a */
[----:B------:R-:W-:Y:S02]  /*9a70*/  HADD2.F32 R51, -RZ, R49.H0_H0 ;  /* 0x20000031ff337230 */ /* 0x000fe40000004100 */
[----:B------:R-:W-:Y:S01]  /*9a80*/  FFMA.FTZ R55, R39, R50, -R28 ;  /* 0x0000003227377223 */ /* 0x000fe2000001081c */
[----:B------:R-:W-:-:S02]  /*9a90*/  HADD2.F32 R30, -RZ, R37.H0_H0 ;  /* 0x20000025ff1e7230 */ /* 0x000fc40000004100 */
[----:B------:R-:W-:Y:S01]  /*9aa0*/  FFMA.FTZ R57, R39, R53, R44 ;  /* 0x0000003527397223 */ /* 0x000fe2000001002c */
[----:B------:R-:W-:Y:S01]  /*9ab0*/  HADD2.F32 R39, -RZ, R47.H0_H0 ;  /* 0x2000002fff277230 */ /* 0x000fe20000004100 */
[----:B------:R-:W-:Y:S01]  /*9ac0*/  F2FP.SATFINITE.E4M3.F32.PACK_AB_MERGE_C R43, R48, R43, RZ ;  /* 0x0000002b302b723e */ /* 0x000fe200048070ff */
        /* <DEDUP_REMOVED lines=11> */
[-C--:B------:R-:W-:Y:S01]  /*9b80*/  F2FP.F16.E4M3.UNPACK_B R28, R21.reuse.H1 ;  /* 0x00000015ff1c723e */ /* 0x080fe200030006ff */
[-C--:B------:R-:W-:Y:S01]  /*9b90*/  FMUL.FTZ R37, R37, R30.reuse ;  /* 0x0000001e25257220 */ /* 0x080fe20000410000 */
[C---:B------:R-:W-:Y:S01]  /*9ba0*/  FFMA.FTZ R50, R29.reuse, R30, -R50 ;  /* 0x0000001e1d327223 */ /* 0x040fe20000010832 */
[----:B------:R-:W-:Y:S01]  /*9bb0*/  HADD2.F32 R47, -RZ, R39.H0_H0 ;  /* 0x20000027ff2f7230 */ /* 0x000fe20000004100 */
[----:B------:R-:W-:Y:S01]  /*9bc0*/  F2FP.F16.E4M3.UNPACK_B R21, R21 ;  /* 0x00000015ff15723e */ /* 0x000fe200020006ff */
[----:B------:R-:W-:Y:S02]  /*9bd0*/  HADD2.F32 R30, -RZ, R14.H0_H0 ;  /* 0x2000000eff1e7230 */ /* 0x000fe40000004100 */
[----:B------:R-:W-:Y:S01]  /*9be0*/  FFMA.FTZ R44, R29, R44, R37 ;  /* 0x0000002c1d2c7223 */ /* 0x000fe20000010025 */
[--C-:B------:R-:W-:Y:S01]  /*9bf0*/  HADD2.F32 R29, -RZ, R28.reuse.H0_H0 ;  /* 0x2000001cff1d7230 */ /* 0x100fe20000004100 */
[----:B------:R-:W-:Y:S01]  /*9c00*/  F2FP.F16.E4M3.UNPACK_B R4, R4 ;  /* 0x00000004ff04723e */ /* 0x000fe200020006ff */
[----:B------:R-:W-:-:S02]  /*9c10*/  HADD2.F32 R37, -RZ, R28.H1_H1 ;  /* 0x3000001cff257230 */ /* 0x000fc40000004100 */
[C---:B------:R-:W-:Y:S01]  /*9c20*/  FMUL.FTZ R51, R30.reuse, R47 ;  /* 0x0000002f1e337220 */ /* 0x040fe20000410000 */
[----:B------:R-:W-:Y:S02]  /*9c30*/  HADD2.F32 R28, -RZ, R10.H0_H0 ;  /* 0x2000000aff1c7230 */ /* 0x000fe40000004100 */
[-C--:B------:R-:W-:Y:S01]  /*9c40*/  FMUL.FTZ R59, R30, R29.reuse ;  /* 0x0000001d1e3b7220 */ /* 0x080fe20000410000 */
[----:B------:R-:W-:Y:S01]  /*9c50*/  HADD2.F32 R39, -RZ, R39.H1_H1 ;  /* 0x30000027ff277230 */ /* 0x000fe20000004100 */
[----:B------:R-:W-:Y:S01]  /*9c60*/  F2FP.SATFINITE.E4M3.F32.PACK_AB_MERGE_C R54, R57, R54, RZ ;  /* 0x000000363936723e */ /* 0x000fe200048070ff */
[----:B------:R-:W-:Y:S02]  /*9c70*/  HADD2.F32 R14, -RZ, R14.H1_H1 ;  /* 0x3000000eff0e7230 */ /* 0x000fe40000004100 */
[C---:B------:R-:W-:Y:S01]  /*9c80*/  FFMA.FTZ R51, R28.reuse, R29, -R51 ;  /* 0x0000001d1c337223 */ /* 0x040fe20000010833 */
[----:B------:R-:W-:Y:S02]  /*9c90*/  HADD2.F32 R10, -RZ, R10.H1_H1 ;  /* 0x3000000aff0a7230 */ /* 0x000fe40000004100 */
[----:B------:R-:W-:Y:S01]  /*9ca0*/  FFMA.FTZ R59, R28, R47, R59 ;  /* 0x0000002f1c3b7223 */ /* 0x000fe2000001003b */
[----:B------:R-:W-:-:S02]  /*9cb0*/  HADD2.F32 R28, -RZ, R4.H1_H1 ;  /* 0x30000004ff1c7230 */ /* 0x000fc40000004100 */
[C---:B------:R-:W-:Y:S01]  /*9cc0*/  FMUL.FTZ R29, R14.reuse, R39 ;  /* 0x000000270e1d7220 */ /* 0x040fe20000410000 */
[----:B------:R-:W-:Y:S01]  /*9cd0*/  FMUL.FTZ R14, R14, R37 ;  /* 0x000000250e0e7220 */ /* 0x000fe20000410000 */
[----:B------:R-:W-:Y:S02]  /*9ce0*/  F2FP.SATFINITE.E4M3.F32.PACK_AB_MERGE_C R8, R44, R49, R54 ;  /* 0x000000312c08723e */ /* 0x000fe40004807036 */
[C---:B------:R-:W-:Y:S01]  /*9cf0*/  FFMA.FTZ R52, R10.reuse, R37, -R29 ;  /* 0x000000250a347223 */ /* 0x040fe2000001081d */
[----:B------:R-:W-:Y:S01]  /*9d00*/  FFMA.FTZ R58, R10, R39, R14 ;  /* 0x000000270a3a7223 */ /* 0x000fe2000001000e */
[--C-:B------:R-:W-:Y:S02]  /*9d10*/  HADD2.F32 R29, -RZ, R21.reuse.H0_H0 ;  /* 0x20000015ff1d7230 */ /* 0x100fe40000004100 */
[----:B------:R-:W-:Y:S01]  /*9d20*/  HADD2.F32 R14, -RZ, R21.H1_H1 ;  /* 0x30000015ff0e7230 */ /* 0x000fe20000004100 */
[----:B------:R-:W-:Y:S01]  /*9d30*/  F2FP.SATFINITE.E4M3.F32.PACK_AB_MERGE_C R51, R52, R51, RZ ;  /* 0x000000333433723e */ /* 0x000fe200048070ff */
[----:B------:R-:W-:Y:S01]  /*9d40*/  HADD2.F32 R21, -RZ, R4.H0_H0 ;  /* 0x20000004ff157230 */ /* 0x000fe20000004100 */
[----:B------:R-:W-:Y:S01]  /*9d50*/  F2FP.SATFINITE.E4M3.F32.PACK_AB_MERGE_C R58, R58, R59, RZ ;  /* 0x0000003b3a3a723e */ /* 0x000fe200048070ff */
[----:B------:R-:W-:-:S02]  /*9d60*/  HADD2.F32 R10, -RZ, R7.H0_H0 ;  /* 0x20000007ff0a7230 */ /* 0x000fc40000004100 */
[----:B------:R-:W-:Y:S02]  /*9d70*/  HADD2.F32 R7, -RZ, R7.H1_H1 ;  /* 0x30000007ff077230 */ /* 0x000fe40000004100 */
[--C-:B------:R-:W-:Y:S02]  /*9d80*/  HADD2.F32 R4, -RZ, R5.reuse.H0_H0 ;  /* 0x20000005ff047230 */ /* 0x100fe40000004100 */
[C---:B------:R-:W-:Y:S01]  /*9d90*/  FMUL.FTZ R37, R10.reuse, R21 ;  /* 0x000000150a257220 */ /* 0x040fe20000410000 */
[----:B------:R-:W-:Y:S02]  /*9da0*/  HADD2.F32 R5, -RZ, R5.H1_H1 ;  /* 0x30000005ff057230 */ /* 0x000fe40000004100 */
[-C--:B------:R-:W-:Y:S01]  /*9db0*/  FMUL.FTZ R10, R10, R29.reuse ;  /* 0x0000001d0a0a7220 */ /* 0x080fe20000410000 */
[C---:B------:R-:W-:Y:S01]  /*9dc0*/  FMUL.FTZ R30, R7.reuse, R28 ;  /* 0x0000001c071e7220 */ /* 0x040fe20000410000 */
        /* <DEDUP_REMOVED lines=16> */
.L_x_8322:
[----:B------:R-:W-:Y:S05]  /*9ed0*/  BSYNC B1 ;  /* 0x0000000000017941 */ /* 0x000fea0003800000 */
.L_x_8321:
[----:B------:R-:W-:Y:S05]  /*9ee0*/  @P1 BRA `(.L_x_8308) ;  /* 0x0000000c00f81947 */ /* 0x000fea0003800000 */
[----:B------:R-:W2:Y:S04]  /*9ef0*/  LDL R13, [R1+0x50] ;  /* 0x00005000010d7983 */ /* 0x000ea80000100800 */
[----:B------:R-:W3:Y:S01]  /*9f00*/  LDL R49, [R1+0x48] ;  /* 0x0000480001317983 */ /* 0x000ee20000100800 */
[----:B-1---5:R-:W-:Y:S02]  /*9f10*/  SHF.R.U32.HI R0, RZ, 0x8, R32 ;  /* 0x00000008ff007819 */ /* 0x022fe40000011620 */
        /* <DEDUP_REMOVED lines=8> */
[----:B------:R-:W-:-:S02]  /*9fa0*/  LOP3.LUT R6, R6, 0xff, RZ, 0xc0, !PT ;  /* 0x000000ff06067812 */ /* 0x000fc400078ec0ff */
[----:B------:R-:W-:Y:S02]  /*9fb0*/  PRMT R14, R0, 0x7604, R7 ;  /* 0x00007604000e7816 */ /* 0x000fe40000000007 */
[----:B------:R-:W-:Y:S02]  /*9fc0*/  SHF.R.U32.HI R8, RZ, 0x8, R24 ;  /* 0x00000008ff087819 */ /* 0x000fe40000011618 */
[----:B------:R-:W-:Y:S02]  /*9fd0*/  PRMT R29, R6, 0x7604, R9 ;  /* 0x00007604061d7816 */ /* 0x000fe40000000009 */
[----:B------:R-:W-:Y:S02]  /*9fe0*/  LOP3.LUT R11, R24, 0xff, RZ, 0xc0, !PT ;  /* 0x000000ff180b7812 */ /* 0x000fe400078ec0ff */
[----:B------:R-:W-:Y:S02]  /*9ff0*/  LOP3.LUT R8, R8, 0xff, RZ, 0xc0, !PT ;  /* 0x000000ff08087812 */ /* 0x000fe400078ec0ff */
[----:B------:R-:W-:-:S02]  /*a000*/  SHF.R.U32.HI R9, RZ, 0x8, R26 ;  /* 0x00000008ff097819 */ /* 0x000fc4000001161a */
[----:B------:R-:W-:Y:S02]  /*a010*/  PRMT R31, R8, 0x7604, R11 ;  /* 0x00007604081f7816 */ /* 0x000fe4000000000b */
[----:B------:R-:W-:Y:S02]  /*a020*/  LOP3.LUT R10, R9, 0xff, RZ, 0xc0, !PT ;  /* 0x000000ff090a7812 */ /* 0x000fe400078ec0ff */
[----:B------:R-:W-:Y:S02]  /*a030*/  SHF.R.U32.HI R8, RZ, 0x8, R25 ;  /* 0x00000008ff087819 */ /* 0x000fe40000011619 */
        /* <DEDUP_REMOVED lines=8> */
[----:B------:R-:W-:-:S02]  /*a0c0*/  LOP3.LUT R20, R27, 0xff, RZ, 0xc0, !PT ;  /* 0x000000ff1b147812 */ /* 0x000fc400078ec0ff */
[----:B------:R-:W-:-:S04]  /*a0d0*/  SHF.R.U32.HI R28, RZ, 0x10, R35 ;  /* 0x00000010ff1c7819 */ /* 0x000fc80000011623 */
[----:B------:R-:W-:-:S04]  /*a0e0*/  LOP3.LUT R28, R28, 0xff, RZ, 0xc0, !PT ;  /* 0x000000ff1c1c7812 */ /* 0x000fc800078ec0ff */
[----:B------:R-:W-:-:S04]  /*a0f0*/  PRMT R29, R28, 0x7054, R29 ;  /* 0x000070541c1d7816 */ /* 0x000fc8000000001d */
[----:B------:R-:W-:Y:S02]  /*a100*/  LOP3.LUT R35, R29, 0xff000000, R35, 0xf8, !PT ;  /* 0xff0000001d237812 */ /* 0x000fe400078ef823 */
[----:B--2---:R-:W-:Y:S02]  /*a110*/  LEA.HI R3, R3, R13, RZ, 0x1c ;  /* 0x0000000d03037211 */ /* 0x004fe400078fe0ff */
[----:B------:R-:W-:Y:S02]  /*a120*/  LOP3.LUT R13, R26, 0xff, RZ, 0xc0, !PT ;  /* 0x000000ff1a0d7812 */ /* 0x000fe400078ec0ff */
[C---:B------:R-:W-:Y:S01]  /*a130*/  LEA.HI R0, R3.reuse, R3, RZ, 0x1 ;  /* 0x0000000303007211 */ /* 0x040fe200078f08ff */
[----:B------:R-:W-:Y:S01]  /*a140*/  IMAD.SHL.U32 R3, R3, 0x10, RZ ;  /* 0x0000001003037824 */ /* 0x000fe200078e00ff */
[----:B------:R-:W-:Y:S01]  /*a150*/  PRMT R39, R10, 0x7604, R13 ;  /* 0x000076040a277816 */ /* 0x000fe2000000000d */
[----:B---3--:R-:W-:Y:S01]  /*a160*/  LDS.128 R4, [R49+0xf000] ;  /* 0x00f0000031047984 */ /* 0x008fe20000000c00 */
[----:B------:R-:W-:-:S02]  /*a170*/  SHF.R.S32.HI R0, RZ, 0x1, R0 ;  /* 0x00000001ff007819 */ /* 0x000fc40000011400 */
[----:B------:R-:W-:Y:S02]  /*a180*/  LOP3.LUT R3, R62, 0x10, R3, 0xf8, !PT ;  /* 0x000000103e037812 */ /* 0x000fe400078ef803 */
[----:B------:R-:W-:Y:S01]  /*a190*/  SHF.R.U32.HI R13, RZ, 0x10, R33 ;  /* 0x00000010ff0d7819 */ /* 0x000fe20000011621 */
[----:B------:R-:W-:Y:S01]  /*a1a0*/  IMAD R9, R0, 0x1800, R61 ;  /* 0x0000180000097824 */ /* 0x000fe200078e023d */
[----:B------:R-:W-:Y:S02]  /*a1b0*/  LOP3.LUT R0, R3, R60, RZ, 0x3c, !PT ;  /* 0x0000003c03007212 */ /* 0x000fe400078e3cff */
[----:B------:R-:W-:Y:S02]  /*a1c0*/  LOP3.LUT R3, R15, 0xff, RZ, 0xc0, !PT ;  /* 0x000000ff0f037812 */ /* 0x000fe400078ec0ff */
[----:B------:R-:W-:Y:S02]  /*a1d0*/  IADD3 R0, R18, R9, R0 ;  /* 0x0000000912007210 */ /* 0x000fe40007ffe000 */
[----:B------:R-:W-:-:S02]  /*a1e0*/  SHF.R.U32.HI R15, RZ, 0x10, R34 ;  /* 0x00000010ff0f7819 */ /* 0x000fc40000011622 */
[----:B------:R-:W-:Y:S01]  /*a1f0*/  LOP3.LUT R13, R13, 0xff, RZ, 0xc0, !PT ;  /* 0x000000ff0d0d7812 */ /* 0x000fe200078ec0ff */
[----:B------:R-:W1:Y:S01]  /*a200*/  LDS.128 R8, [R0+0xf000] ;  /* 0x00f0000000087984 */ /* 0x000e620000000c00 */
[----:B0-----:R-:W-:Y:S02]  /*a210*/  PRMT R43, R3, 0x7604, R20 ;  /* 0x00007604032b7816 */ /* 0x001fe40000000014 */
[----:B------:R-:W-:Y:S02]  /*a220*/  SHF.R.U32.HI R3, RZ, 0x10, R32 ;  /* 0x00000010ff037819 */ /* 0x000fe40000011620 */
[----:B------:R-:W-:Y:S02]  /*a230*/  LOP3.LUT R20, R15, 0xff, RZ, 0xc0, !PT ;  /* 0x000000ff0f147812 */ /* 0x000fe400078ec0ff */
[----:B------:R-:W-:Y:S02]  /*a240*/  PRMT R15, R13, 0x7054, R14 ;  /* 0x000070540d0f7816 */ /* 0x000fe4000000000e */
[----:B------:R-:W-:-:S02]  /*a250*/  SHF.R.U32.HI R13, RZ, 0x10, R25 ;  /* 0x00000010ff0d7819 */ /* 0x000fc40000011619 */
[----:B------:R-:W-:Y:S02]  /*a260*/  LOP3.LUT R3, R3, 0xff, RZ, 0xc0, !PT ;  /* 0x000000ff03037812 */ /* 0x000fe400078ec0ff */
[----:B------:R-:W-:Y:S02]  /*a270*/  SHF.R.U32.HI R14, RZ, 0x10, R26 ;  /* 0x00000010ff0e7819 */ /* 0x000fe4000001161a */
[----:B------:R-:W-:Y:S02]  /*a280*/  LOP3.LUT R13, R13, 0xff, RZ, 0xc0, !PT ;  /* 0x000000ff0d0d7812 */ /* 0x000fe400078ec0ff */
[----:B------:R-:W-:Y:S02]  /*a290*/  PRMT R3, R3, 0x7054, R12 ;  /* 0x0000705403037816 */ /* 0x000fe4000000000c */
[----:B------:R-:W-:Y:S02]  /*a2a0*/  SHF.R.U32.HI R12, RZ, 0x10, R24 ;  /* 0x00000010ff0c7819 */ /* 0x000fe40000011618 */
[----:B------:R-:W-:-:S02]  /*a2b0*/  LOP3.LUT R14, R14, 0xff, RZ, 0xc0, !PT ;  /* 0x000000ff0e0e7812 */ /* 0x000fc400078ec0ff */
[----:B------:R-:W-:Y:S02]  /*a2c0*/  PRMT R37, R13, 0x7054, R30 ;  /* 0x000070540d257816 */ /* 0x000fe4000000001e */
[----:B------:R-:W-:Y:S02]  /*a2d0*/  LOP3.LUT R12, R12, 0xff, RZ, 0xc0, !PT ;  /* 0x000000ff0c0c7812 */ /* 0x000fe400078ec0ff */
[----:B------:R-:W-:Y:S02]  /*a2e0*/  PRMT R41, R14, 0x7054, R39 ;  /* 0x000070540e297816 */ /* 0x000fe40000000027 */
[----:B------:R-:W-:Y:S02]  /*a2f0*/  PRMT R21, R20, 0x7054, R21 ;  /* 0x0000705414157816 */ /* 0x000fe40000000015 */
[----:B------:R-:W-:Y:S02]  /*a300*/  LOP3.LUT R39, R37, 0xff000000, R25, 0xf8, !PT ;  /* 0xff00000025277812 */ /* 0x000fe400078ef819 */
[----:B------:R-:W-:-:S02]  /*a310*/  SHF.R.U32.HI R20, RZ, 0x10, R27 ;  /* 0x00000010ff147819 */ /* 0x000fc4000001161b */
[----:B------:R-:W-:Y:S02]  /*a320*/  PRMT R31, R12, 0x7054, R31 ;  /* 0x000070540c1f7816 */ /* 0x000fe4000000001f */
[----:B------:R-:W-:Y:S02]  /*a330*/  LOP3.LUT R13, R3, 0xff000000, R32, 0xf8, !PT ;  /* 0xff000000030d7812 */ /* 0x000fe400078ef820 */
[----:B------:R-:W-:Y:S02]  /*a340*/  LOP3.LUT R32, R15, 0xff000000, R33, 0xf8, !PT ;  /* 0xff0000000f207812 */ /* 0x000fe400078ef821 */
[----:B------:R-:W-:Y:S02]  /*a350*/  LOP3.LUT R12, R41, 0xff000000, R26, 0xf8, !PT ;  /* 0xff000000290c7812 */ /* 0x000fe400078ef81a */
[----:B------:R-:W-:Y:S02]  /*a360*/  F2FP.F16.E4M3.UNPACK_B R40, R39 ;  /* 0x00000027ff28723e */ /* 0x000fe400020006ff */
[----:B-1----:R-:W-:-:S02]  /*a370*/  F2FP.F16.E4M3.UNPACK_B R26, R9 ;  /* 0x00000009ff1a723e */ /* 0x002fc400020006ff */
[----:B------:R-:W-:Y:S01]  /*a380*/  LOP3.LUT R20, R20, 0xff, RZ, 0xc0, !PT ;  /* 0x000000ff14147812 */ /* 0x000fe200078ec0ff */
[--C-:B------:R-:W-:Y:S01]  /*a390*/  HADD2.F32 R42, -RZ, R40.reuse.H0_H0 ;  /* 0x20000028ff2a7230 */ /* 0x100fe20000004100 */
[----:B------:R-:W-:Y:S01]  /*a3a0*/  F2FP.F16.E4M3.UNPACK_B R28, R32 ;  /* 0x00000020ff1c723e */ /* 0x000fe200020006ff */
[----:B------:R-:W-:Y:S01]  /*a3b0*/  HADD2.F32 R41, -RZ, R40.H1_H1 ;  /* 0x30000028ff297230 */ /* 0x000fe20000004100 */
[-C--:B------:R-:W-:Y:S02]  /*a3c0*/  F2FP.F16.E4M3.UNPACK_B R14, R5.reuse ;  /* 0x00000005ff0e723e */ /* 0x080fe400020006ff */
[----:B------:R-:W-:Y:S01]  /*a3d0*/  F2FP.F16.E4M3.UNPACK_B R25, R5.H1 ;  /* 0x00000005ff19723e */ /* 0x000fe200030006ff */
[----:B------:R-:W-:Y:S01]  /*a3e0*/  HADD2.F32 R5, -RZ, R26.H0_H0 ;  /* 0x2000001aff057230 */ /* 0x000fe20000004100 */
[----:B------:R-:W-:Y:S01]  /*a3f0*/  PRMT R43, R20, 0x7054, R43 ;  /* 0x00007054142b7816 */ /* 0x000fe2000000002b */
[----:B------:R-:W-:Y:S01]  /*a400*/  HADD2.F32 R38, -RZ, R28.H0_H0 ;  /* 0x2000001cff267230 */ /* 0x000fe20000004100 */
[----:B------:R-:W-:Y:S01]  /*a410*/  LOP3.LUT R3, R21, 0xff000000, R34, 0xf8, !PT ;  /* 0xff00000015037812 */ /* 0x000fe200078ef822 */
[----:B------:R-:W-:Y:S01]  /*a420*/  HADD2.F32 R15, -RZ, R14.H0_H0 ;  /* 0x2000000eff0f7230 */ /* 0x000fe20000004100 */
[----:B------:R-:W-:Y:S01]  /*a430*/  LOP3.LUT R43, R43, 0xff000000, R27, 0xf8, !PT ;  /* 0xff0000002b2b7812 */ /* 0x000fe200078ef81b */
[----:B------:R-:W-:Y:S01]  /*a440*/  HADD2.F32 R26, -RZ, R26.H1_H1 ;  /* 0x3000001aff1a7230 */ /* 0x000fe20000004100 */
[-C--:B------:R-:W-:Y:S01]  /*a450*/  F2FP.F16.E4M3.UNPACK_B R21, R8.reuse ;  /* 0x00000008ff15723e */ /* 0x080fe200020006ff */
[----:B------:R-:W-:Y:S01]  /*a460*/  HADD2.F32 R33, -RZ, R28.H1_H1 ;  /* 0x3000001cff217230 */ /* 0x000fe20000004100 */
[----:B------:R-:W-:Y:S01]  /*a470*/  F2FP.F16.E4M3.UNPACK_B R36, R8.H1 ;  /* 0x00000008ff24723e */ /* 0x000fe200030006ff */
[C---:B------:R-:W-:Y:S01]  /*a480*/  FMUL.FTZ R8, R5.reuse, R42 ;  /* 0x0000002a05087220 */ /* 0x040fe20000410000 */
[----:B------:R-:W-:Y:S01]  /*a490*/  F2FP.F16.E4M3.UNPACK_B R27, R9.H1 ;  /* 0x00000009ff1b723e */ /* 0x000fe200030006ff */
[-C--:B------:R-:W-:Y:S01]  /*a4a0*/  FMUL.FTZ R9, R5, R38.reuse ;  /* 0x0000002605097220 */ /* 0x080fe20000410000 */
[----:B------:R-:W-:Y:S01]  /*a4b0*/  F2FP.F16.E4M3.UNPACK_B R39, R39.H1 ;  /* 0x00000027ff27723e */ /* 0x000fe200030006ff */
[----:B------:R-:W-:Y:S01]  /*a4c0*/  FFMA.FTZ R5, R15, R38, -R8 ;  /* 0x000000260f057223 */ /* 0x000fe20000010808 */
[----:B------:R-:W-:Y:S01]  /*a4d0*/  F2FP.F16.E4M3.UNPACK_B R32, R32.H1 ;  /* 0x00000020ff20723e */ /* 0x000fe200030006ff */
[----:B------:R-:W-:-:S02]  /*a4e0*/  HADD2.F32 R8, -RZ, R27.H0_H0 ;  /* 0x2000001bff087230 */ /* 0x000fc40000004100 */
[----:B------:R-:W-:Y:S01]  /*a4f0*/  FFMA.FTZ R9, R15, R42, R9 ;  /* 0x0000002a0f097223 */ /* 0x000fe20000010009 */
[----:B------:R-:W-:Y:S02]  /*a500*/  HADD2.F32 R38, -RZ, R39.H0_H0 ;  /* 0x20000027ff267230 */ /* 0x000fe40000004100 */
[C---:B------:R-:W-:Y:S01]  /*a510*/  FMUL.FTZ R45, R26.reuse, R41 ;  /* 0x000000291a2d7220 */ /* 0x040fe20000410000 */
[----:B------:R-:W-:Y:S01]  /*a520*/  HADD2.F32 R28, -RZ, R32.H0_H0 ;  /* 0x20000020ff1c7230 */ /* 0x000fe20000004100 */
[----:B------:R-:W-:Y:S01]  /*a530*/  LOP3.LUT R24, R31, 0xff000000, R24, 0xf8, !PT ;  /* 0xff0000001f187812 */ /* 0x000fe200078ef818 */
[----:B------:R-:W-:Y:S02]  /*a540*/  HADD2.F32 R14, -RZ, R14.H1_H1 ;  /* 0x3000000eff0e7230 */ /* 0x000fe40000004100 */
[----:B------:R-:W-:Y:S01]  /*a550*/  FMUL.FTZ R26, R26, R33 ;  /* 0x000000211a1a7220 */ /* 0x000fe20000410000 */
[----:B------:R-:W-:Y:S01]  /*a560*/  HADD2.F32 R15, -RZ, R25.H0_H0 ;  /* 0x20000019ff0f7230 */ /* 0x000fe20000004100 */
[-C--:B------:R-:W-:Y:S01]  /*a570*/  F2FP.F16.E4M3.UNPACK_B R29, R7.reuse ;  /* 0x00000007ff1d723e */ /* 0x080fe200020006ff */
[C---:B------:R-:W-:Y:S01]  /*a580*/  FMUL.FTZ R40, R8.reuse, R38 ;  /* 0x0000002608287220 */ /* 0x040fe20000410000 */
[----:B------:R-:W-:Y:S01]  /*a590*/  F2FP.F16.E4M3.UNPACK_B R34, R7.H1 ;  /* 0x00000007ff22723e */ /* 0x000fe200030006ff */
[----:B------:R-:W-:Y:S01]  /*a5a0*/  FMUL.FTZ R47, R8, R28 ;  /* 0x0000001c082f7220 */ /* 0x000fe20000410000 */
[-C--:B------:R-:W-:Y:S01]  /*a5b0*/  F2FP.F16.E4M3.UNPACK_B R20, R4.reuse ;  /* 0x00000004ff14723e */ /* 0x080fe200020006ff */
[C---:B------:R-:W-:Y:S01]  /*a5c0*/  FFMA.FTZ R8, R14.reuse, R41, R26 ;  /* 0x000000290e087223 */ /* 0x040fe2000001001a */
[----:B------:R-:W-:Y:S01]  /*a5d0*/  F2FP.F16.E4M3.UNPACK_B R31, R4.H1 ;  /* 0x00000004ff1f723e */ /* 0x000fe200030006ff */
[----:B------:R-:W-:Y:S01]  /*a5e0*/  HADD2.F32 R32, -RZ, R32.H1_H1 ;  /* 0x30000020ff207230 */ /* 0x000fe20000004100 */
[-C--:B------:R-:W-:Y:S01]  /*a5f0*/  F2FP.F16.E4M3.UNPACK_B R4, R6.reuse ;  /* 0x00000006ff04723e */ /* 0x080fe200020006ff */
[----:B------:R-:W-:Y:S01]  /*a600*/  HADD2.F32 R39, -RZ, R39.H1_H1 ;  /* 0x30000027ff277230 */ /* 0x000fe20000004100 */
[----:B------:R-:W-:Y:S01]  /*a610*/  F2FP.F16.E4M3.UNPACK_B R7, R6.H1 ;  /* 0x00000006ff07723e */ /* 0x000fe200030006ff */
[----:B------:R-:W-:Y:S01]  /*a620*/  HADD2.F32 R27, -RZ, R27.H1_H1 ;  /* 0x3000001bff1b7230 */ /* 0x000fe20000004100 */
[-C--:B------:R-:W-:Y:S01]  /*a630*/  F2FP.F16.E4M3.UNPACK_B R30, R11.reuse ;  /* 0x0000000bff1e723e */ /* 0x080fe200020006ff */
[--C-:B------:R-:W-:Y:S01]  /*a640*/  HADD2.F32 R26, -RZ, R29.reuse.H0_H0 ;  /* 0x2000001dff1a7230 */ /* 0x100fe20000004100 */
[----:B------:R-:W-:Y:S01]  /*a650*/  F2FP.F16.E4M3.UNPACK_B R37, R11.H1 ;  /* 0x0000000bff25723e */ /* 0x000fe200030006ff */
[----:B------:R-:W-:Y:S01]  /*a660*/  HADD2.F32 R29, -RZ, R29.H1_H1 ;  /* 0x3000001dff1d7230 */ /* 0x000fe20000004100 */
[----:B------:R-:W-:Y:S01]  /*a670*/  F2FP.F16.E4M3.UNPACK_B R6, R10 ;  /* 0x0000000aff06723e */ /* 0x000fe200020006ff */
[----:B------:R-:W-:Y:S01]  /*a680*/  FMUL.FTZ R42, R27, R32 ;  /* 0x000000201b2a7220 */ /* 0x000fe20000410000 */
[----:B------:R-:W-:Y:S01]  /*a690*/  F2FP.F16.E4M3.UNPACK_B R11, R10.H1 ;  /* 0x0000000aff0b723e */ /* 0x000fe200030006ff */
[----:B------:R-:W-:Y:S01]  /*a6a0*/  FFMA.FTZ R10, R14, R33, -R45 ;  /* 0x000000210e0a7223 */ /* 0x000fe2000001082d */
[C---:B------:R-:W-:Y:S01]  /*a6b0*/  FFMA.FTZ R14, R15.reuse, R28, -R40 ;  /* 0x0000001c0f0e7223 */ /* 0x040fe20000010828 */
[----:B------:R-:W-:Y:S01]  /*a6c0*/  F2FP.F16.E4M3.UNPACK_B R40, R43 ;  /* 0x0000002bff28723e */ /* 0x000fe200020006ff */
[----:B------:R-:W-:Y:S01]  /*a6d0*/  HADD2.F32 R28, -RZ, R25.H1_H1 ;  /* 0x30000019ff1c7230 */ /* 0x000fe20000004100 */
[----:B------:R-:W-:Y:S01]  /*a6e0*/  F2FP.F16.E4M3.UNPACK_B R33, R35 ;  /* 0x00000023ff21723e */ /* 0x000fe200020006ff */
[----:B------:R-:W-:Y:S01]  /*a6f0*/  FFMA.FTZ R15, R15, R38, R47 ;  /* 0x000000260f0f7223 */ /* 0x000fe2000001002f */
[----:B------:R-:W-:-:S02]  /*a700*/  HADD2.F32 R25, -RZ, R30.H0_H0 ;  /* 0x2000001eff197230 */ /* 0x000fc40000004100 */
[----:B------:R-:W-:Y:S01]  /*a710*/  FMUL.FTZ R45, R27, R39 ;  /* 0x000000271b2d7220 */ /* 0x000fe20000410000 */
[--C-:B------:R-:W-:Y:S01]  /*a720*/  HADD2.F32 R41, -RZ, R40.reuse.H0_H0 ;  /* 0x20000028ff297230 */ /* 0x100fe20000004100 */
[----:B------:R-:W-:Y:S01]  /*a730*/  F2FP.F16.E4M3.UNPACK_B R43, R43.H1 ;  /* 0x0000002bff2b723e */ /* 0x000fe200030006ff */
[----:B------:R-:W-:Y:S01]  /*a740*/  HADD2.F32 R38, -RZ, R33.H0_H0 ;  /* 0x20000021ff267230 */ /* 0x000fe20000004100 */
[----:B------:R-:W-:Y:S01]  /*a750*/  F2FP.F16.E4M3.UNPACK_B R35, R35.H1 ;  /* 0x00000023ff23723e */ /* 0x000fe200030006ff */
[----:B------:R-:W-:Y:S02]  /*a760*/  HADD2.F32 R40, -RZ, R40.H1_H1 ;  /* 0x30000028ff287230 */ /* 0x000fe40000004100 */
[C---:B------:R-:W-:Y:S01]  /*a770*/  FMUL.FTZ R27, R25.reuse, R41 ;  /* 0x00000029191b7220 */ /* 0x040fe20000410000 */
[----:B------:R-:W-:Y:S02]  /*a780*/  HADD2.F32 R30, -RZ, R30.H1_H1 ;  /* 0x3000001eff1e7230 */ /* 0x000fe40000004100 */
[----:B------:R-:W-:Y:S01]  /*a790*/  FMUL.FTZ R44, R25, R38 ;  /* 0x00000026192c7220 */ /* 0x000fe20000410000 */
[----:B------:R-:W-:Y:S01]  /*a7a0*/  FFMA.FTZ R25, R28, R32, -R45 ;  /* 0x000000201c197223 */ /* 0x000fe2000001082d */
[----:B------:R-:W-:Y:S01]  /*a7b0*/  FFMA.FTZ R27, R26, R38, -R27 ;  /* 0x000000261a1b7223 */ /* 0x000fe2000001081b */
[----:B------:R-:W-:-:S02]  /*a7c0*/  HADD2.F32 R32, -RZ, R37.H0_H0 ;  /* 0x20000025ff207230 */ /* 0x000fc40000004100 */
[----:B------:R-:W-:Y:S01]  /*a7d0*/  FFMA.FTZ R26, R26, R41, R44 ;  /* 0x000000291a1a7223 */ /* 0x000fe2000001002c */
[----:B------:R-:W-:Y:S02]  /*a7e0*/  HADD2.F32 R41, -RZ, R43.H0_H0 ;  /* 0x2000002bff297230 */ /* 0x000fe40000004100 */
[----:B------:R-:W-:Y:S01]  /*a7f0*/  FFMA.FTZ R28, R28, R39, R42 ;  /* 0x000000271c1c7223 */ /* 0x000fe2000001002a */
[----:B------:R-:W-:Y:S02]  /*a800*/  HADD2.F32 R38, -RZ, R33.H1_H1 ;  /* 0x30000021ff267230 */ /* 0x000fe40000004100 */
[----:B------:R-:W-:Y:S01]  /*a810*/  FMUL.FTZ R42, R30, R40 ;  /* 0x000000281e2a7220 */ /* 0x000fe20000410000 */
[----:B------:R-:W-:Y:S02]  /*a820*/  HADD2.F32 R39, -RZ, R35.H0_H0 ;  /* 0x20000023ff277230 */ /* 0x000fe40000004100 */
[----:B------:R-:W-:Y:S01]  /*a830*/  FMUL.FTZ R44, R32, R41 ;  /* 0x00000029202c7220 */ /* 0x000fe20000410000 */
[----:B------:R-:W-:-:S02]  /*a840*/  HADD2.F32 R33, -RZ, R34.H0_H0 ;  /* 0x20000022ff217230 */ /* 0x000fc40000004100 */
[-C--:B------:R-:W-:Y:S01]  /*a850*/  FMUL.FTZ R45, R30, R38.reuse ;  /* 0x000000261e2d7220 */ /* 0x080fe20000410000 */
[----:B------:R-:W-:Y:S01]  /*a860*/  FFMA.FTZ R30, R29, R38, -R42 ;  /* 0x000000261d1e7223 */ /* 0x000fe2000001082a */
[-C--:B------:R-:W-:Y:S01]  /*a870*/  FMUL.FTZ R48, R32, R39.reuse ;  /* 0x0000002720307220 */ /* 0x080fe20000410000 */
[----:B------:R-:W-:Y:S01]  /*a880*/  F2FP.F16.E4M3.UNPACK_B R42, R24.H1 ;  /* 0x00000018ff2a723e */ /* 0x000fe200030006ff */
[C---:B------:R-:W-:Y:S01]  /*a890*/  FFMA.FTZ R32, R33.reuse, R39, -R44 ;  /* 0x0000002721207223 */ /* 0x040fe2000001082c */
[----:B------:R-:W-:Y:S01]  /*a8a0*/  F2FP.F16.E4M3.UNPACK_B R39, R13.H1 ;  /* 0x0000000dff27723e */ /* 0x000fe200030006ff */
[----:B------:R-:W-:Y:S01]  /*a8b0*/  FFMA.FTZ R33, R33, R41, R48 ;  /* 0x0000002921217223 */ /* 0x000fe20000010030 */
[----:B------:R-:W-:Y:S01]  /*a8c0*/  FFMA.FTZ R29, R29, R40, R45 ;  /* 0x000000281d1d7223 */ /* 0x000fe2000001002d */
[----:B------:R-:W-:Y:S01]  /*a8d0*/  HADD2.F32 R41, -RZ, R35.H1_H1 ;  /* 0x30000023ff297230 */ /* 0x000fe20000004100 */
[----:B------:R-:W-:Y:S01]  /*a8e0*/  F2FP.SATFINITE.E4M3.F32.PACK_AB_MERGE_C R14, R25, R14, RZ ;  /* 0x0000000e190e723e */ /* 0x000fe200048070ff */
[----:B------:R-:W-:Y:S01]  /*a8f0*/  HADD2.F32 R44, -RZ, R43.H1_H1 ;  /* 0x3000002bff2c7230 */ /* 0x000fe20000004100 */
[----:B------:R-:W-:Y:S01]  /*a900*/  F2FP.SATFINITE.E4M3.F32.PACK_AB_MERGE_C R15, R28, R15, RZ ;  /* 0x0000000f1c0f723e */ /* 0x000fe200048070ff */
[----:B------:R-:W-:Y:S01]  /*a910*/  HADD2.F32 R38, -RZ, R37.H1_H1 ;  /* 0x30000025ff267230 */ /* 0x000fe20000004100 */
[----:B------:R-:W-:Y:S01]  /*a920*/  F2FP.SATFINITE.E4M3.F32.PACK_AB_MERGE_C R5, R10, R5, R14 ;  /* 0x000000050a05723e */ /* 0x000fe2000480700e */
[----:B------:R-:W-:Y:S01]  /*a930*/  HADD2.F32 R43, -RZ, R42.H0_H0 ;  /* 0x2000002aff2b7230 */ /* 0x000fe20000004100 */
[----:B------:R-:W-:Y:S01]  /*a940*/  F2FP.SATFINITE.E4M3.F32.PACK_AB_MERGE_C R9, R8, R9, R15 ;  /* 0x000000090809723e */ /* 0x000fe2000480700f */
        /* <DEDUP_REMOVED lines=15> */
[----:B------:R-:W-:Y:S01]  /*aa40*/  F2FP.F16.E4M3.UNPACK_B R35, R24 ;  /* 0x00000018ff23723e */ /* 0x000fe200020006ff */
        /* <DEDUP_REMOVED lines=14> */
[----:B------:R-:W-:Y:S01]  /*ab30*/  FFMA.FTZ R38, R13, R31, -R38 ;  /* 0x0000001f0d267223 */ /* 0x000fe20000010826 */
[----:B------:R-:W-:Y:S01]  /*ab40*/  HADD2.F32 R34, -RZ, R34.H1_H1 ;  /* 0x30000022ff227230 */ /* 0x000fe20000004100 */
[----:B------:R-:W-:Y:S01]  /*ab50*/  F2FP.F16.E4M3.UNPACK_B R31, R12.H1 ;  /* 0x0000000cff1f723e */ /* 0x000fe200030006ff */
[----:B------:R-:W-:Y:S02]  /*ab60*/  HADD2.F32 R20, -RZ, R20.H1_H1 ;  /* 0x30000014ff147230 */ /* 0x000fe40000004100 */
[----:B------:R-:W-:Y:S01]  /*ab70*/  FMUL.FTZ R39, R21, R35 ;  /* 0x0000002315277220 */ /* 0x000fe20000410000 */
        /* <DEDUP_REMOVED lines=15> */
[----:B------:R-:W-:Y:S01]  /*ac70*/  F2FP.SATFINITE.E4M3.F32.PACK_AB_MERGE_C R8, R40, R37, R42 ;  /* 0x000000252808723e */ /* 0x000fe2000480702a */
        /* <DEDUP_REMOVED lines=17> */
[----:B------:R-:W-:Y:S02]  /*ad90*/  HADD2.F32 R6, -RZ, R6.H1_H1 ;  /* 0x30000006ff067230 */ /* 0x000fe40000004100 */
[----:B------:R-:W-:Y:S01]  /*ada0*/  FMUL.FTZ R7, R7, R12 ;  /* 0x0000000c07077220 */ /* 0x000fe20000410000 */
[----:B------:R-:W-:-:S02]  /*adb0*/  HADD2.F32 R3, -RZ, R4.H0_H0 ;  /* 0x20000004ff037230 */ /* 0x000fc40000004100 */
        /* <DEDUP_REMOVED lines=14> */
[----:B------:R-:W-:Y:S01]  /*aea0*/  F2FP.SATFINITE.E4M3.F32.PACK_AB_MERGE_C R10, R34, R3, R35 ;  /* 0x00000003220a723e */ /* 0x000fe20004807023 */
[----:B------:R2:W-:Y:S04]  /*aeb0*/  STS.128 [R49+0xf000], R4 ;  /* 0x00f0000431007388 */ /* 0x0005e80000000c00 */
[----:B------:R2:W-:Y:S02]  /*aec0*/  STS.128 [R0+0xf000], R8 ;  /* 0x00f0000800007388 */ /* 0x0005e40000000c00 */
.L_x_8308:
[----:B------:R-:W-:Y:S05]  /*aed0*/  BSYNC B0 ;  /* 0x0000000000007941 */ /* 0x000fea0003800000 */
.L_x_8298:
        /* <DEDUP_REMOVED lines=8> */
.L_x_8295:
[----:B------:R-:W-:-:S13]  /*af60*/  ISETP.NE.AND P0, PT, R155, 0x3, PT ;  /* 0x000000039b00780c */ /* 0x000fda0003f05270 */
[----:B------:R-:W-:Y:S05]  /*af70*/  @!P0 BRA `(.L_x_8323) ;  /* 0x0000000000048947 */ /* 0x000fea0003800000 */
[----:B------:R-:W-:Y:S01]  /*af80*/  BPT.TRAP 0x1 ;  /* 0x000000040000795c */ /* 0x000fe20000300000 */
.L_x_8323:
[----:B-123--:R-:W-:Y:S01]  /*af90*/  IMAD R0, R154, 0x8, R18 ;  /* 0x000000089a007824 */ /* 0x00efe200078e0212 */
[----:B-----5:R-:W-:-:S04]  /*afa0*/  SHF.L.U32 R7, R157, 0x1f, RZ ;  /* 0x0000001f9d077819 */ /* 0x020fc800000006ff */
[----:B------:R1:W2:Y:S01]  /*afb0*/  SYNCS.PHASECHK.TRANS64.TRYWAIT P1, [R0+URZ+0x19c30], R7 ;  /* 0x019c3007000075a7 */ /* 0x0002a2000802017f */
[----:B------:R-:W-:Y:S05]  /*afc0*/  @!P0 BRA `(.L_x_8324) ;  /* 0x0000000000048947 */ /* 0x000fea0003800000 */
[----:B------:R-:W-:Y:S01]  /*afd0*/  BPT.TRAP 0x1 ;  /* 0x000000040000795c */ /* 0x000fe20000300000 */
.L_x_8324:
[----:B0-----:R-:W-:Y:S01]  /*afe0*/  VIADD R3, R18, 0x13800 ;  /* 0x0001380012037836 */ /* 0x001fe20000000000 */
[----:B------:R-:W-:Y:S01]  /*aff0*/  LOP3.LUT R4, R46, 0x10000, RZ, 0xfc, !PT ;  /* 0x000100002e047812 */ /* 0x000fe200078efcff */
[----:B------:R-:W-:-:S03]  /*b000*/  IMAD.MOV.U32 R5, RZ, RZ, -0x3ffffff0 ;  /* 0xc0000010ff057424 */ /* 0x000fc600078e00ff */
[----:B------:R-:W-:-:S04]  /*b010*/  SHF.R.U32.HI R3, RZ, 0x4, R3 ;  /* 0x00000004ff037819 */ /* 0x000fc80000011603 */
[----:B------:R-:W-:-:S04]  /*b020*/  LOP3.LUT R3, R3, 0x3fff, RZ, 0xc0, !PT ;  /* 0x00003fff03037812 */ /* 0x000fc800078ec0ff */
[----:B------:R-:W-:Y:S01]  /*b030*/  LOP3.LUT R15, R3, 0x10000, RZ, 0xfc, !PT ;  /* 0x00010000030f7812 */ /* 0x000fe200078efcff */
[----:B--2---:R-:W-:Y:S06]  /*b040*/  @P1 BRA `(.L_x_8325) ;  /* 0x0000000000081947 */ /* 0x004fec0003800000 */
[----:B------:R-:W0:Y:S02]  /*b050*/  SYNCS.PHASECHK.TRANS64.TRYWAIT P1, [R0+URZ+0x19c30], R7 ;  /* 0x019c3007000075a7 */ /* 0x000e24000802017f */
[----:B0-----:R-:W-:Y:S05]  /*b060*/  @!P1 BRA `(.L_x_8326) ;  /* 0x000000dc004c9947 */ /* 0x001fea0003800000 */
.L_x_8325:
[----:B------:R-:W-:Y:S01]  /*b070*/  IMAD R6, R154, 0x300, R15 ;  /* 0x000003009a067824 */ /* 0x000fe200078e020f */
[----:B------:R-:W-:Y:S05]  /*b080*/  WARPSYNC.ALL ;  /* 0x0000000000007948 */ /* 0x000fea0003800000 */
[----:B01----:R-:W-:Y:S01]  /*b090*/  IMAD.MOV.U32 R7, RZ, RZ, -0x3ffffff0 ;  /* 0xc0000010ff077424 */ /* 0x003fe200078e00ff */
[C---:B------:R-:W-:Y:S01]  /*b0a0*/  R2UR UR4, R4.reuse ;  /* 0x00000000040472ca */ /* 0x040fe200000e0000 */
[----:B------:R-:W-:Y:S01]  /*b0b0*/  WARPGROUP.ARRIVE ;  /* 0x00000000000079c5 */ /* 0x000fe20000000000 */
[----:B------:R-:W-:Y:S01]  /*b0c0*/  R2UR UR5, R5 ;  /* 0x00000000050572ca */ /* 0x000fe200000e0000 */
[----:B------:R-:W-:Y:S01]  /*b0d0*/  VIADD R10, R4, 0x180 ;  /* 0x00000180040a7836 */ /* 0x000fe20000000000 */
[C---:B------:R-:W-:Y:S01]  /*b0e0*/  R2UR UR6, R6.reuse ;  /* 0x00000000060672ca */ /* 0x040fe200000e0000 */
[----:B------:R-:W-:Y:S01]  /*b0f0*/  IMAD.MOV.U32 R11, RZ, RZ, -0x3ffffff0 ;  /* 0xc0000010ff0b7424 */ /* 0x000fe200078e00ff */
[----:B------:R-:W-:Y:S01]  /*b100*/  R2UR UR7, R7 ;  /* 0x00000000070772ca */ /* 0x000fe200000e0000 */
[----:B------:R-:W-:Y:S01]  /*b110*/  VIADD R8, R6, 0x100 ;  /* 0x0000010006087836 */ /* 0x000fe20000000000 */
[----:B------:R-:W-:-:S02]  /*b120*/  P2R R89, PR, RZ, 0x1 ;  /* 0x00000001ff597803 */ /* 0x000fc40000000000 */
[----:B------:R0:W-:Y:S04]  /*b130*/  STL.64 [R1+0x8], R10 ;  /* 0x0000080a01007387 */ /* 0x0001e80000100a00 */
[----:B------:R-:W2:Y:S04]  /*b140*/  LDL R91, [R1+0x54] ;  /* 0x00005400015b7983 */ /* 0x000ea80000100800 */
[----:B------:R-:W3:Y:S01]  /*b150*/  LDL R90, [R1+0x44] ;  /* 0x00004400015a7983 */ /* 0x000ee20000100800 */
[----:B------:R-:W-:Y:S01]  /*b160*/  QGMMA.64x128x32.F32.E4M3.E4M3 R24, gdesc[UR4], RZ, !UPT, gsb0 ;  /* 0x01e00000041879f3 */ /* 0x000fe2000c0008ff */
[----:B------:R-:W-:-:S02]  /*b170*/  MOV R9, 0xc0000010 ;  /* 0xc000001000097802 */ /* 0x000fc40000000f00 */
[----:B------:R-:W-:Y:S02]  /*b180*/  R2UR UR4, R10 ;  /* 0x000000000a0472ca */ /* 0x000fe400000e0000 */
[----:B------:R-:W-:Y:S02]  /*b190*/  R2UR UR5, R11 ;  /* 0x000000000b0572ca */ /* 0x000fe400000e0000 */
[----:B------:R-:W-:Y:S02]  /*b1a0*/  R2UR UR6, R8 ;  /* 0x00000000080672ca */ /* 0x000fe400000e0000 */
[----:B------:R-:W-:Y:S01]  /*b1b0*/  R2UR UR7, R9 ;  /* 0x00000000090772ca */ /* 0x000fe200000e0000 */
[----:B------:R-:W-:Y:S02]  /*b1c0*/  VIADD R20, R4, 0x300 ;  /* 0x0000030004147836 */ /* 0x000fe40000000000 */
[----:B------:R-:W-:Y:S02]  /*b1d0*/  VIADD R6, R6, 0x200 ;  /* 0x0000020006067836 */ /* 0x000fe40000000000 */
[----:B------:R-:W-:-:S02]  /*b1e0*/  IMAD.MOV.U32 R21, RZ, RZ, -0x3ffffff0 ;  /* 0xc0000010ff157424 */ /* 0x000fc400078e00ff */
[----:B------:R-:W-:Y:S01]  /*b1f0*/  IMAD.MOV.U32 R7, RZ, RZ, -0x3ffffff0 ;  /* 0xc0000010ff077424 */ /* 0x000fe200078e00ff */
[----:B------:R-:W-:Y:S02]  /*b200*/  WARPGROUP.DEPBAR.LE gsb0, 0x0 ;  /* 0x00008000000079c5 */ /* 0x000fe40000010000 */
[----:B------:R-:W-:-:S06]  /*b210*/  WARPGROUP.ARRIVE ;  /* 0x00000000000079c5 */ /* 0x000fcc0000000000 */
[----:B------:R-:W-:Y:S01]  /*b220*/  QGMMA.64x128x32.F32.E4M3.E4M3 R24, gdesc[UR4], R24, gsb0 ;  /* 0x01e00000041879f3 */ /* 0x000fe20008000818 */
[----:B------:R-:W-:Y:S02]  /*b230*/  R2UR UR4, R20 ;  /* 0x00000000140472ca */ /* 0x000fe400000e0000 */
[----:B------:R-:W-:Y:S02]  /*b240*/  R2UR UR5, R21 ;  /* 0x00000000150572ca */ /* 0x000fe400000e0000 */
[----:B------:R-:W-:Y:S02]  /*b250*/  R2UR UR6, R6 ;  /* 0x00000000060672ca */ /* 0x000fe400000e0000 */
[----:B------:R-:W-:Y:S01]  /*b260*/  R2UR UR7, R7 ;  /* 0x00000000070772ca */ /* 0x000fe200000e0000 */
[----:B------:R-:W-:Y:S02]  /*b270*/  WARPGROUP.DEPBAR.LE gsb0, 0x0 ;  /* 0x00008000000079c5 */ /* 0x000fe40000010000 */
[----:B------:R-:W-:-:S10]  /*b280*/  WARPGROUP.ARRIVE ;  /* 0x00000000000079c5 */ /* 0x000fd40000000000 */
[----:B------:R-:W-:Y:S01]  /*b290*/  QGMMA.64x128x32.F32.E4M3.E4M3 R24, gdesc[UR4], R24, gsb0 ;  /* 0x01e00000041879f3 */ /* 0x000fe20008000818 */
[----:B------:R-:W-:Y:S02]  /*b2a0*/  ULDC UR4, c[0x0][0x988] ;  /* 0x0002620000047ab9 */ /* 0x000fe40000000800 */
[----:B------:R-:W-:Y:S02]  /*b2b0*/  WARPGROUP.DEPBAR.LE gsb0, 0x0 ;  /* 0x00008000000079c5 */ /* 0x000fe40000010000 */
[C---:B------:R-:W-:Y:S01]  /*b2c0*/  FMUL.FTZ R3, R2.reuse, R24 ;  /* 0x0000001802037220 */ /* 0x040fe20000410000 */
[C---:B------:R-:W-:Y:S01]  /*b2d0*/  FMUL.FTZ R6, R2.reuse, R25 ;  /* 0x0000001902067220 */ /* 0x040fe20000410000 */
[C---:B------:R-:W-:Y:S01]  /*b2e0*/  FMUL.FTZ R9, R2.reuse, R28 ;  /* 0x0000001c02097220 */ /* 0x040fe20000410000 */
[C---:B------:R-:W-:Y:S01]  /*b2f0*/  FMUL.FTZ R12, R2.reuse, R31 ;  /* 0x0000001f020c7220 */ /* 0x040fe20000410000 */
[C---:B------:R-:W-:Y:S01]  /*b300*/  FMUL.FTZ R8, R2.reuse, R27 ;  /* 0x0000001b02087220 */ /* 0x040fe20000410000 */
[C---:B------:R-:W-:Y:S01]  /*b310*/  FMUL.FTZ R27, R2.reuse, R37 ;  /* 0x00000025021b7220 */ /* 0x040fe20000410000 */
[----:B------:R-:W1:Y:S01]  /*b320*/  MUFU.TANH R3, R3 ;  /* 0x0000000300037308 */ /* 0x000e620000002400 */
[C---:B0-----:R-:W-:Y:S01]  /*b330*/  FMUL.FTZ R10, R2.reuse, R29 ;  /* 0x0000001d020a7220 */ /* 0x041fe20000410000 */
[C---:B------:R-:W-:Y:S01]  /*b340*/  FMUL.FTZ R37, R2.reuse, R47 ;  /* 0x0000002f02257220 */ /* 0x040fe20000410000 */
[----:B------:R-:W-:Y:S01]  /*b350*/  FMUL.FTZ R47, R2, R57 ;  /* 0x00000039022f7220 */ /* 0x000fe20000410000 */
[----:B--2---:R-:W-:-:S04]  /*b360*/  IMAD.IADD R57, R91, 0x1, R88 ;  /* 0x000000015b397824 */ /* 0x004fc800078e0258 */
[----:B------:R-:W0:Y:S01]  /*b370*/  MUFU.TANH R6, R6 ;  /* 0x0000000600067308 */ /* 0x000e220000002400 */
[----:B------:R-:W-:Y:S01]  /*b380*/  FMUL.FTZ R13, R2, R32 ;  /* 0x00000020020d7220 */ /* 0x000fe20000410000 */
[----:B---3--:R-:W-:-:S06]  /*b390*/  IMAD R57, R90, -0x80, R57 ;  /* 0xffffff805a397824 */ /* 0x008fcc00078e0239 */
[----:B------:R-:W2:Y:S01]  /*b3a0*/  MUFU.TANH R9, R9 ;  /* 0x0000000900097308 */ /* 0x000ea20000002400 */
[----:B------:R-:W-:-:S07]  /*b3b0*/  FMUL.FTZ R7, R2, R26 ;  /* 0x0000001a02077220 */ /* 0x000fce0000410000 */
[----:B------:R-:W3:Y:S01]  /*b3c0*/  MUFU.TANH R12, R12 ;  /* 0x0000000c000c7308 */ /* 0x000ee20000002400 */
[----:B------:R-:W-:Y:S01]  /*b3d0*/  FMUL.FTZ R14, R2, R33 ;  /* 0x00000021020e7220 */ /* 0x000fe20000410000 */
[----:B------:R-:W-:-:S06]  /*b3e0*/  ISETP.GT.AND P1, PT, R57, RZ, PT ;  /* 0x000000ff3900720c */ /* 0x000fcc0003f24270 */
[----:B------:R-:W4:Y:S01]  /*b3f0*/  MUFU.TANH R10, R10 ;  /* 0x0000000a000a7308 */ /* 0x000f220000002400 */
[C---:B------:R-:W-:Y:S01]  /*b400*/  ISETP.GT.AND P2, PT, R57.reuse, 0x1, PT ;  /* 0x000000013900780c */ /* 0x040fe20003f44270 */
[C---:B------:R-:W-:Y:S01]  /*b410*/  FMUL.FTZ R26, R2.reuse, R36 ;  /* 0x00000024021a7220 */ /* 0x040fe20000410000 */
[----:B------:R-:W-:Y:S01]  /*b420*/  ISETP.GT.AND P6, PT, R57, 0x8, PT ;  /* 0x000000083900780c */ /* 0x000fe20003fc4270 */
[----:B------:R-:W-:-:S04]  /*b430*/  FMUL.FTZ R31, R2, R41 ;  /* 0x00000029021f7220 */ /* 0x000fc80000410000 */
[----:B------:R-:W5:Y:S01]  /*b440*/  MUFU.TANH R13, R13 ;  /* 0x0000000d000d7308 */ /* 0x000f620000002400 */
[----:B------:R-:W-:Y:S01]  /*b450*/  ISETP.GT.AND P5, PT, R57, 0x9, PT ;  /* 0x000000093900780c */ /* 0x000fe20003fa4270 */
[C---:B------:R-:W-:Y:S01]  /*b460*/  FMUL.FTZ R11, R2.reuse, R30 ;  /* 0x0000001e020b7220 */ /* 0x040fe20000410000 */
[C---:B------:R-:W-:Y:S01]  /*b470*/  FMUL.FTZ R41, R2.reuse, R51 ;  /* 0x0000003302297220 */ /* 0x040fe20000410000 */
[----:B-1----:R-:W-:Y:S01]  /*b480*/  FSEL R3, R3, -INF , P1 ;  /* 0xff80000003037808 */ /* 0x002fe20000800000 */
[----:B------:R-:W-:Y:S01]  /*b490*/  FMUL.FTZ R51, R2, R61 ;  /* 0x0000003d02337220 */ /* 0x000fe20000410000 */
[----:B0-----:R-:W-:Y:S02]  /*b4a0*/  FSEL R6, R6, -INF , P2 ;  /* 0xff80000006067808 */ /* 0x001fe40001000000 */
[----:B------:R-:W0:Y:S01]  /*b4b0*/  MUFU.TANH R7, R7 ;  /* 0x0000000700077308 */ /* 0x000e220000002400 */
[----:B--2---:R-:W-:Y:S02]  /*b4c0*/  FSEL R61, R9, -INF , P6 ;  /* 0xff800000093d7808 */ /* 0x004fe40003000000 */
[----:B---3--:R-:W-:-:S05]  /*b4d0*/  FSEL R9, R12, -INF , P5 ;  /* 0xff8000000c097808 */ /* 0x008fca0002800000 */
[----:B------:R-:W1:Y:S01]  /*b4e0*/  MUFU.TANH R14, R14 ;  /* 0x0000000e000e7308 */ /* 0x000e620000002400 */
[----:B------:R-:W-:Y:S01]  /*b4f0*/  FMNMX.FTZ R12, R3, R6, !PT ;  /* 0x00000006030c7209 */ /* 0x000fe20007810000 */
[C---:B------:R-:W-:Y:S01]  /*b500*/  FMUL.FTZ R30, R2.reuse, R40 ;  /* 0x00000028021e7220 */ /* 0x040fe20000410000 */
[C---:B------:R-:W-:Y:S01]  /*b510*/  FMUL.FTZ R33, R2.reuse, R43 ;  /* 0x0000002b02217220 */ /* 0x040fe20000410000 */
[----:B------:R-:W-:-:S04]  /*b520*/  FMUL.FTZ R43, R2, R53 ;  /* 0x00000035022b7220 */ /* 0x000fc80000410000 */
[----:B------:R-:W2:Y:S01]  /*b530*/  MUFU.TANH R8, R8 ;  /* 0x0000000800087308 */ /* 0x000ea20000002400 */
[C---:B------:R-:W-:Y:S01]  /*b540*/  FMUL.FTZ R53, R2.reuse, R63 ;  /* 0x0000003f02357220 */ /* 0x040fe20000410000 */
[----:B------:R-:W-:Y:S01]  /*b550*/  FMUL.FTZ R24, R2, R34 ;  /* 0x0000002202187220 */ /* 0x000fe20000410000 */
[----:B------:R-:W-:-:S05]  /*b560*/  ISETP.GT.AND P4, PT, R57, 0x10, PT ;  /* 0x000000103900780c */ /* 0x000fca0003f84270 */
[----:B------:R-:W3:Y:S01]  /*b570*/  MUFU.TANH R26, R26 ;  /* 0x0000001a001a7308 */ /* 0x000ee20000002400 */
[----:B----4-:R-:W-:Y:S02]  /*b580*/  FSEL R63, R10, -INF , P5 ;  /* 0xff8000000a3f7808 */ /* 0x010fe40002800000 */
[----:B------:R-:W-:-:S05]  /*b590*/  FMNMX.FTZ R12, R61, R12, !PT ;  /* 0x0000000c3d0c7209 */ /* 0x000fca0007810000 */
[----:B------:R-:W4:Y:S01]  /*b5a0*/  MUFU.TANH R11, R11 ;  /* 0x0000000b000b7308 */ /* 0x000f220000002400 */
[C---:B------:R-:W-:Y:S01]  /*b5b0*/  FMUL.FTZ R25, R2.reuse, R35 ;  /* 0x0000002302197220 */ /* 0x040fe20000410000 */
[----:B------:R-:W-:Y:S01]  /*b5c0*/  FMUL.FTZ R28, R2, R38 ;  /* 0x00000026021c7220 */ /* 0x000fe20000410000 */
[----:B------:R-:W-:-:S05]  /*b5d0*/  ISETP.GT.AND P3, PT, R57, 0x11, PT ;  /* 0x000000113900780c */ /* 0x000fca0003f64270 */
[----:B------:R-:W4:Y:S01]  /*b5e0*/  MUFU.TANH R27, R27 ;  /* 0x0000001b001b7308 */ /* 0x000f220000002400 */
[----:B-----5:R-:W-:Y:S01]  /*b5f0*/  FSEL R13, R13, -INF , P4 ;  /* 0xff8000000d0d7808 */ /* 0x020fe20002000000 */
[C---:B------:R-:W-:Y:S01]  /*b600*/  FMUL.FTZ R34, R2.reuse, R44 ;  /* 0x0000002c02227220 */ /* 0x040fe20000410000 */
[----:B------:R-:W-:Y:S01]  /*b610*/  FMNMX.FTZ R12, R63, R12, !PT ;  /* 0x0000000c3f0c7209 */ /* 0x000fe20007810000 */
[C---:B------:R-:W-:Y:S01]  /*b620*/  FMUL.FTZ R38, R2.reuse, R48 ;  /* 0x0000003002267220 */ /* 0x040fe20000410000 */
[----:B------:R-:W-:-:S03]  /*b630*/  FMUL.FTZ R48, R2, R58 ;  /* 0x0000003a02307220 */ /* 0x000fc60000410000 */
[----:B------:R-:W5:Y:S01]  /*b640*/  MUFU.TANH R30, R30 ;  /* 0x0000001e001e7308 */ /* 0x000f620000002400 */
[C---:B------:R-:W-:Y:S01]  /*b650*/  FMUL.FTZ R58, R2.reuse, R67 ;  /* 0x00000043023a7220 */ /* 0x040fe20000410000 */
[----:B0-----:R-:W-:Y:S01]  /*b660*/  FSEL R7, R7, -INF , P1 ;  /* 0xff80000007077808 */ /* 0x001fe20000800000 */
[----:B------:R-:W-:Y:S01]  /*b670*/  FMUL.FTZ R35, R2, R45 ;  /* 0x0000002d02237220 */ /* 0x000fe20000410000 */
[----:B------:R-:W-:Y:S02]  /*b680*/  ISETP.GT.AND P1, PT, R57, 0x18, PT ;  /* 0x000000183900780c */ /* 0x000fe40003f24270 */
[----:B-1----:R-:W-:Y:S02]  /*b690*/  FSEL R67, R14, -INF , P3 ;  /* 0xff8000000e437808 */ /* 0x002fe40001800000 */
[----:B------:R-:W0:Y:S01]  /*b6a0*/  MUFU.TANH R24, R24 ;  /* 0x0000001800187308 */ /* 0x000e220000002400 */
[----:B------:R-:W-:Y:S01]  /*b6b0*/  FMNMX.FTZ R12, R13, R12, !PT ;  /* 0x0000000c0d0c7209 */ /* 0x000fe20007810000 */
[----:B------:R-:W-:Y:S01]  /*b6c0*/  FMUL.FTZ R113, R2, R71 ;  /* 0x0000004702717220 */ /* 0x000fe20000410000 */
[----:B--2---:R-:W-:-:S05]  /*b6d0*/  FSEL R8, R8, -INF , P2 ;  /* 0xff80000008087808 */ /* 0x004fca0001000000 */
[----:B------:R-:W1:Y:S01]  /*b6e0*/  MUFU.TANH R31, R31 ;  /* 0x0000001f001f7308 */ /* 0x000e620000002400 */
[----:B------:R-:W-:Y:S01]  /*b6f0*/  FMUL.FTZ R29, R2, R39 ;  /* 0x00000027021d7220 */ /* 0x000fe20000410000 */
[----:B------:R-:W-:Y:S02]  /*b700*/  ISETP.GT.AND P2, PT, R57, 0x19, PT ;  /* 0x000000193900780c */ /* 0x000fe40003f44270 */
[----:B---3--:R-:W-:Y:S02]  /*b710*/  FSEL R71, R26, -INF , P1 ;  /* 0xff8000001a477808 */ /* 0x008fe40000800000 */
[----:B------:R-:W-:Y:S02]  /*b720*/  FMNMX.FTZ R12, R67, R12, !PT ;  /* 0x0000000c430c7209 */ /* 0x000fe40007810000 */
[----:B------:R-:W2:Y:S01]  /*b730*/  MUFU.TANH R25, R25 ;  /* 0x0000001900197308 */ /* 0x000ea20000002400 */
[----:B----4-:R-:W-:Y:S01]  /*b740*/  FSEL R11, R11, -INF , P6 ;  /* 0xff8000000b0b7808 */ /* 0x010fe20003000000 */
[----:B------:R-:W-:Y:S01]  /*b750*/  FMUL.FTZ R32, R2, R42 ;  /* 0x0000002a02207220 */ /* 0x000fe20000410000 */
[----:B------:R-:W-:-:S05]  /*b760*/  ISETP.GT.AND P6, PT, R57, 0x20, PT ;  /* 0x000000203900780c */ /* 0x000fca0003fc4270 */
[----:B------:R-:W3:Y:S01]  /*b770*/  MUFU.TANH R34, R34 ;  /* 0x0000002200227308 */ /* 0x000ee20000002400 */
[----:B------:R-:W-:Y:S01]  /*b780*/  FSEL R27, R27, -INF , P2 ;  /* 0xff8000001b1b7808 */ /* 0x000fe20001000000 */
[----:B------:R-:W-:Y:S01]  /*b790*/  FMUL.FTZ R39, R2, R49 ;  /* 0x0000003102277220 */ /* 0x000fe20000410000 */
[----:B------:R-:W-:-:S05]  /*b7a0*/  FMNMX.FTZ R12, R71, R12, !PT ;  /* 0x0000000c470c7209 */ /* 0x000fca0007810000 */
[----:B------:R-:W4:Y:S01]  /*b7b0*/  MUFU.TANH R28, R28 ;  /* 0x0000001c001c7308 */ /* 0x000f220000002400 */
[----:B------:R-:W-:Y:S01]  /*b7c0*/  ISETP.GT.AND P5, PT, R57, 0x21, PT ;  /* 0x000000213900780c */ /* 0x000fe20003fa4270 */
[----:B------:R-:W-:Y:S01]  /*b7d0*/  FMUL.FTZ R42, R2, R52 ;  /* 0x00000034022a7220 */ /* 0x000fe20000410000 */
[----:B-----5:R-:W-:-:S05]  /*b7e0*/  FSEL R93, R30, -INF , P6 ;  /* 0xff8000001e5d7808 */ /* 0x020fca0003000000 */
[----:B------:R-:W5:Y:S01]  /*b7f0*/  MUFU.TANH R35, R35 ;  /* 0x0000002300237308 */ /* 0x000f620000002400 */
[----:B------:R-:W-:Y:S01]  /*b800*/  FMNMX.FTZ R12, R27, R12, !PT ;  /* 0x0000000c1b0c7209 */ /* 0x000fe20007810000 */
[C---:B------:R-:W-:Y:S01]  /*b810*/  FMUL.FTZ R45, R2.reuse, R55 ;  /* 0x00000037022d7220 */ /* 0x040fe20000410000 */
[----:B------:R-:W-:-:S05]  /*b820*/  FMUL.FTZ R55, R2, R65 ;  /* 0x0000004102377220 */ /* 0x000fca0000410000 */
[----:B------:R-:W5:Y:S01]  /*b830*/  MUFU.TANH R29, R29 ;  /* 0x0000001d001d7308 */ /* 0x000f620000002400 */
[----:B0-----:R-:W-:Y:S01]  /*b840*/  FSEL R65, R24, -INF , P4 ;  /* 0xff80000018417808 */ /* 0x001fe20002000000 */
[----:B------:R-:W-:Y:S01]  /*b850*/  FMUL.FTZ R36, R2, R46 ;  /* 0x0000002e02247220 */ /* 0x000fe20000410000 */
[----:B------:R-:W-:-:S05]  /*b860*/  ISETP.GT.AND P4, PT, R57, 0x28, PT ;  /* 0x000000283900780c */ /* 0x000fca0003f84270 */
[----:B------:R-:W0:Y:S01]  /*b870*/  MUFU.TANH R38, R38 ;  /* 0x0000002600267308 */ /* 0x000e220000002400 */
[----:B-1----:R-:W-:Y:S02]  /*b880*/  FSEL R31, R31, -INF , P5 ;  /* 0xff8000001f1f7808 */ /* 0x002fe40002800000 */
[----:B------:R-:W-:-:S05]  /*b890*/  FMNMX.FTZ R12, R93, R12, !PT ;  /* 0x0000000c5d0c7209 */ /* 0x000fca0007810000 */
[----:B------:R-:W1:Y:S01]  /*b8a0*/  MUFU.TANH R32, R32 ;  /* 0x0000002000207308 */ /* 0x000e620000002400 */
[----:B--2---:R-:W-:Y:S01]  /*b8b0*/  FSEL R25, R25, -INF , P3 ;  /* 0xff80000019197808 */ /* 0x004fe20001800000 */
[----:B------:R-:W-:Y:S01]  /*b8c0*/  FMUL.FTZ R40, R2, R50 ;  /* 0x0000003202287220 */ /* 0x000fe20000410000 */
[----:B------:R-:W-:-:S05]  /*b8d0*/  ISETP.GT.AND P3, PT, R57, 0x29, PT ;  /* 0x000000293900780c */ /* 0x000fca0003f64270 */
[----:B------:R-:W2:Y:S01]  /*b8e0*/  MUFU.TANH R39, R39 ;  /* 0x0000002700277308 */ /* 0x000ea20000002400 */
[----:B---3--:R-:W-:Y:S01]  /*b8f0*/  FSEL R95, R34, -INF , P4 ;  /* 0xff800000225f7808 */ /* 0x008fe20002000000 */
[C---:B------:R-:W-:Y:S01]  /*b900*/  FMUL.FTZ R46, R2.reuse, R56 ;  /* 0x00000038022e7220 */ /* 0x040fe20000410000 */
[----:B------:R-:W-:Y:S01]  /*b910*/  FMNMX.FTZ R12, R31, R12, !PT ;  /* 0x0000000c1f0c7209 */ /* 0x000fe20007810000 */
[----:B------:R-:W-:-:S04]  /*b920*/  FMUL.FTZ R50, R2, R60 ;  /* 0x0000003c02327220 */ /* 0x000fc80000410000 */
[----:B------:R-:W3:Y:S01]  /*b930*/  MUFU.TANH R33, R33 ;  /* 0x0000002100217308 */ /* 0x000ee20000002400 */
[----:B------:R-:W-:Y:S01]  /*b940*/  FMUL.FTZ R60, R2, R69 ;  /* 0x00000045023c7220 */ /* 0x000fe20000410000 */
[----:B----4-:R-:W-:-:S06]  /*b950*/  FSEL R69, R28, -INF , P1 ;  /* 0xff8000001c457808 */ /* 0x010fcc0000800000 */
[----:B------:R-:W4:Y:S01]  /*b960*/  MUFU.TANH R42, R42 ;  /* 0x0000002a002a7308 */ /* 0x000f220000002400 */
[----:B------:R-:W-:Y:S02]  /*b970*/  ISETP.GT.AND P1, PT, R57, 0x30, PT ;  /* 0x000000303900780c */ /* 0x000fe40003f24270 */
[----:B-----5:R-:W-:Y:S02]  /*b980*/  FSEL R35, R35, -INF , P3 ;  /* 0xff80000023237808 */ /* 0x020fe40001800000 */
[----:B------:R-:W-:-:S03]  /*b990*/  FMNMX.FTZ R14, R95, R12, !PT ;  /* 0x0000000c5f0e7209 */ /* 0x000fc60007810000 */
[----:B------:R-:W5:Y:S01]  /*b9a0*/  MUFU.TANH R36, R36 ;  /* 0x0000002400247308 */ /* 0x000f620000002400 */
[----:B------:R-:W-:Y:S02]  /*b9b0*/  FSEL R29, R29, -INF , P2 ;  /* 0xff8000001d1d7808 */ /* 0x000fe40001000000 */
[----:B------:R-:W-:-:S05]  /*b9c0*/  ISETP.GT.AND P2, PT, R57, 0x31, PT ;  /* 0x000000313900780c */ /* 0x000fca0003f44270 */
[----:B------:R-:W5:Y:S01]  /*b9d0*/  MUFU.TANH R43, R43 ;  /* 0x0000002b002b7308 */ /* 0x000f620000002400 */
[----:B0-----:R-:W-:Y:S02]  /*b9e0*/  FSEL R99, R38, -INF , P1 ;  /* 0xff80000026637808 */ /* 0x001fe40000800000 */
[----:B------:R-:W-:-:S05]  /*b9f0*/  FMNMX.FTZ R14, R35, R14, !PT ;  /* 0x0000000e230e7209 */ /* 0x000fca0007810000 */
[----:B------:R-:W0:Y:S01]  /*ba00*/  MUFU.TANH R37, R37 ;  /* 0x0000002500257308 */ /* 0x000e220000002400 */
[----:B-1----:R-:W-:Y:S01]  /*ba10*/  FSEL R91, R32, -INF , P6 ;  /* 0xff800000205b7808 */ /* 0x002fe20003000000 */
[----:B------:R-:W-:Y:S01]  /*ba20*/  FMUL.FTZ R44, R2, R54 ;  /* 0x00000036022c7220 */ /* 0x000fe20000410000 */
[----:B------:R-:W-:-:S05]  /*ba30*/  ISETP.GT.AND P6, PT, R57, 0x38, PT ;  /* 0x000000383900780c */ /* 0x000fca0003fc4270 */
[----:B------:R-:W1:Y:S01]  /*ba40*/  MUFU.TANH R46, R46 ;  /* 0x0000002e002e7308 */ /* 0x000e620000002400 */
[----:B--2---:R-:W-:Y:S02]  /*ba50*/  FSEL R39, R39, -INF , P2 ;  /* 0xff80000027277808 */ /* 0x004fe40001000000 */
[----:B------:R-:W-:-:S05]  /*ba60*/  FMNMX.FTZ R14, R99, R14, !PT ;  /* 0x0000000e630e7209 */ /* 0x000fca0007810000 */
[----:B------:R-:W2:Y:S01]  /*ba70*/  MUFU.TANH R40, R40 ;  /* 0x0000002800287308 */ /* 0x000ea20000002400 */
[----:B---3--:R-:W-:Y:S01]  /*ba80*/  FSEL R33, R33, -INF , P5 ;  /* 0xff80000021217808 */ /* 0x008fe20002800000 */
[----:B------:R-:W-:Y:S01]  /*ba90*/  FMUL.FTZ R54, R2, R64 ;  /* 0x0000004002367220 */ /* 0x000fe20000410000 */
[----:B------:R-:W-:-:S05]  /*baa0*/  ISETP.GT.AND P5, PT, R57, 0x39, PT ;  /* 0x000000393900780c */ /* 0x000fca0003fa4270 */
[----:B------:R-:W3:Y:S01]  /*bab0*/  MUFU.TANH R47, R47 ;  /* 0x0000002f002f7308 */ /* 0x000ee20000002400 */
[----:B----4-:R-:W-:Y:S02]  /*bac0*/  FSEL R101, R42, -INF , P6 ;  /* 0xff8000002a657808 */ /* 0x010fe40003000000 */
[----:B------:R-:W-:Y:S01]  /*bad0*/  FMNMX.FTZ R14, R39, R14, !PT ;  /* 0x0000000e270e7209 */ /* 0x000fe20007810000 */
[----:B------:R-:W-:-:S04]  /*bae0*/  FMUL.FTZ R123, R2, R73 ;  /* 0x00000049027b7220 */ /* 0x000fc80000410000 */
[----:B------:R-:W4:Y:S01]  /*baf0*/  MUFU.TANH R41, R41 ;  /* 0x0000002900297308 */ /* 0x000f220000002400 */
[----:B-----5:R-:W-:Y:S02]  /*bb00*/  FSEL R73, R36, -INF , P4 ;  /* 0xff80000024497808 */ /* 0x020fe40002000000 */
[----:B------:R-:W-:-:S05]  /*bb10*/  ISETP.GT.AND P4, PT, R57, 0x40, PT ;  /* 0x000000403900780c */ /* 0x000fca0003f84270 */
[----:B------:R-:W5:Y:S01]  /*bb20*/  MUFU.TANH R50, R50 ;  /* 0x0000003200327308 */ /* 0x000f620000002400 */
[----:B------:R-:W-:Y:S02]  /*bb30*/  FSEL R43, R43, -INF , P5 ;  /* 0xff8000002b2b7808 */ /* 0x000fe40002800000 */
[----:B------:R-:W-:-:S05]  /*bb40*/  FMNMX.FTZ R14, R101, R14, !PT ;  /* 0x0000000e650e7209 */ /* 0x000fca0007810000 */
[----:B------:R-:W5:Y:S01]  /*bb50*/  MUFU.TANH R44, R44 ;  /* 0x0000002c002c7308 */ /* 0x000f620000002400 */
[----:B0-----:R-:W-:Y:S01]  /*bb60*/  FSEL R37, R37, -INF , P3 ;  /* 0xff80000025257808 */ /* 0x001fe20001800000 */
[----:B------:R-:W-:Y:S01]  /*bb70*/  FMUL.FTZ R49, R2, R59 ;  /* 0x0000003b02317220 */ /* 0x000fe20000410000 */
[----:B------:R-:W-:-:S05]  /*bb80*/  ISETP.GT.AND P3, PT, R57, 0x41, PT ;  /* 0x000000413900780c */ /* 0x000fca0003f64270 */
[----:B------:R-:W0:Y:S01]  /*bb90*/  MUFU.TANH R51, R51 ;  /* 0x0000003300337308 */ /* 0x000e220000002400 */
[----:B-1----:R-:W-:Y:S01]  /*bba0*/  FSEL R107, R46, -INF , P4 ;  /* 0xff8000002e6b7808 */ /* 0x002fe20002000000 */
[----:B------:R-:W-:Y:S01]  /*bbb0*/  FMUL.FTZ R59, R2, R68 ;  /* 0x00000044023b7220 */ /* 0x000fe20000410000 */
[----:B------:R-:W-:-:S05]  /*bbc0*/  FMNMX.FTZ R14, R43, R14, !PT ;  /* 0x0000000e2b0e7209 */ /* 0x000fca0007810000 */
[----:B------:R-:W1:Y:S01]  /*bbd0*/  MUFU.TANH R45, R45 ;  /* 0x0000002d002d7308 */ /* 0x000e620000002400 */
[----:B--2---:R-:W-:Y:S02]  /*bbe0*/  FSEL R97, R40, -INF , P1 ;  /* 0xff80000028617808 */ /* 0x004fe40000800000 */
[----:B------:R-:W-:-:S05]  /*bbf0*/  ISETP.GT.AND P1, PT, R57, 0x48, PT ;  /* 0x000000483900780c */ /* 0x000fca0003f24270 */
[----:B------:R-:W2:Y:S01]  /*bc00*/  MUFU.TANH R54, R54 ;  /* 0x0000003600367308 */ /* 0x000ea20000002400 */
[----:B---3--:R-:W-:Y:S02]  /*bc10*/  FSEL R47, R47, -INF , P3 ;  /* 0xff8000002f2f7808 */ /* 0x008fe40001800000 */
[----:B------:R-:W-:-:S05]  /*bc20*/  FMNMX.FTZ R24, R107, R14, !PT ;  /* 0x0000000e6b187209 */ /* 0x000fca0007810000 */
[----:B------:R-:W3:Y:S01]  /*bc30*/  MUFU.TANH R48, R48 ;  /* 0x0000003000307308 */ /* 0x000ee20000002400 */
[----:B----4-:R-:W-:Y:S01]  /*bc40*/  FSEL R41, R41, -INF , P2 ;  /* 0xff80000029297808 */ /* 0x010fe20001000000 */
[----:B------:R-:W-:Y:S01]  /*bc50*/  FMUL.FTZ R52, R2, R62 ;  /* 0x0000003e02347220 */ /* 0x000fe20000410000 */
[----:B------:R-:W-:-:S05]  /*bc60*/  ISETP.GT.AND P2, PT, R57, 0x49, PT ;  /* 0x000000493900780c */ /* 0x000fca0003f44270 */
[----:B------:R-:W4:Y:S01]  /*bc70*/  MUFU.TANH R55, R55 ;  /* 0x0000003700377308 */ /* 0x000f220000002400 */
[----:B-----5:R-:W-:Y:S01]  /*bc80*/  FSEL R109, R50, -INF , P1 ;  /* 0xff800000326d7808 */ /* 0x020fe20000800000 */
[C---:B------:R-:W-:Y:S01]  /*bc90*/  FMUL.FTZ R133, R2.reuse, R72 ;  /* 0x0000004802857220 */ /* 0x040fe20000410000 */
[----:B------:R-:W-:Y:S01]  /*bca0*/  FMNMX.FTZ R24, R47, R24, !PT ;  /* 0x000000182f187209 */ /* 0x000fe20007810000 */
[----:B------:R-:W-:-:S04]  /*bcb0*/  FMUL.FTZ R12, R2, R75 ;  /* 0x0000004b020c7220 */ /* 0x000fc80000410000 */
[----:B------:R-:W5:Y:S01]  /*bcc0*/  MUFU.TANH R49, R49 ;  /* 0x0000003100317308 */ /* 0x000f620000002400 */
[----:B------:R-:W-:Y:S01]  /*bcd0*/  FSEL R75, R44, -INF , P6 ;  /* 0xff8000002c4b7808 */ /* 0x000fe20003000000 */
[----:B------:R-:W-:Y:S01]  /*bce0*/  FMUL.FTZ R56, R2, R66 ;  /* 0x0000004202387220 */ /* 0x000fe20000410000 */
        /* <DEDUP_REMOVED lines=12> */
[----:B------:R-:W-:Y:S01]  /*bdb0*/  FMUL.FTZ R10, R2, R70 ;  /* 0x00000046020a7220 */ /* 0x000fe20000410000 */
[----:B---3--:R-:W-:-:S06]  /*bdc0*/  FSEL R105, R48, -INF , P4 ;  /* 0xff80000030697808 */ /* 0x008fcc0002000000 */
[----:B------:R-:W3:Y:S01]  /*bdd0*/  MUFU.TANH R133, R133 ;  /* 0x0000008500857308 */ /* 0x000ee20000002400 */
[----:B------:R-:W-:Y:S01]  /*bde0*/  ISETP.GT.AND P4, PT, R57, 0x58, PT ;  /* 0x000000583900780c */ /* 0x000fe20003f84270 */
[----:B------:R-:W-:Y:S01]  /*bdf0*/  FMUL.FTZ R14, R2, R77 ;  /* 0x0000004d020e7220 */ /* 0x000fe20000410000 */
[----:B----4-:R-:W-:Y:S02]  /*be00*/  FSEL R117, R55, -INF , P5 ;  /* 0xff80000037757808 */ /* 0x010fe40002800000 */
[----:B------:R-:W-:-:S03]  /*be10*/  FMNMX.FTZ R24, R115, R24, !PT ;  /* 0x0000001873187209 */ /* 0x000fc60007810000 */
[----:B------:R-:W4:Y:S01]  /*be20*/  MUFU.TANH R56, R56 ;  /* 0x0000003800387308 */ /* 0x000f220000002400 */
[----:B-----5:R-:W-:Y:S01]  /*be30*/  FSEL R49, R49, -INF , P3 ;  /* 0xff80000031317808 */ /* 0x020fe20001800000 */
[----:B------:R-:W-:Y:S01]  /*be40*/  FMUL.FTZ R80, R2, R80 ;  /* 0x0000005002507220 */ /* 0x000fe20000410000 */
        /* <DEDUP_REMOVED lines=17> */
[----:B------:R-:W-:Y:S01]  /*bf60*/  FMUL.FTZ R84, R2, R84 ;  /* 0x0000005402547220 */ /* 0x000fe20000410000 */
[----:B------:R-:W-:-:S05]  /*bf70*/  FMNMX.FTZ R24, R121, R24, !PT ;  /* 0x0000001879187209 */ /* 0x000fca0007810000 */
[----:B------:R-:W3:Y:S01]  /*bf80*/  MUFU.TANH R113, R113 ;  /* 0x0000007100717308 */ /* 0x000ee20000002400 */
[----:B----4-:R-:W-:Y:S02]  /*bf90*/  FSEL R55, R56, -INF , P6 ;  /* 0xff80000038377808 */ /* 0x010fe40003000000 */
[----:B------:R-:W-:-:S05]  /*bfa0*/  ISETP.GT.AND P6, PT, R57, 0x68, PT ;  /* 0x000000683900780c */ /* 0x000fca0003fc4270 */
[----:B------:R-:W4:Y:S01]  /*bfb0*/  MUFU.TANH R80, R80 ;  /* 0x0000005000507308 */ /* 0x000f220000002400 */
[----:B-----5:R-:W-:Y:S02]  /*bfc0*/  FSEL R123, R123, -INF , P1 ;  /* 0xff8000007b7b7808 */ /* 0x020fe40000800000 */
[----:B------:R-:W-:-:S05]  /*bfd0*/  FMNMX.FTZ R24, R133, R24, !PT ;  /* 0x0000001885187209 */ /* 0x000fca0007810000 */
[----:B------:R-:W5:Y:S01]  /*bfe0*/  MUFU.TANH R111, R111 ;  /* 0x0000006f006f7308 */ /* 0x000f620000002400 */
[----:B------:R-:W-:Y:S01]  /*bff0*/  FSEL R59, R58, -INF , P5 ;  /* 0xff8000003a3b7808 */ /* 0x000fe20002800000 */
[----:B------:R-:W-:Y:S01]  /*c000*/  FMUL.FTZ R85, R2, R85 ;  /* 0x0000005502557220 */ /* 0x000fe20000410000 */
[----:B------:R-:W-:-:S05]  /*c010*/  ISETP.GT.AND P5, PT, R57, 0x69, PT ;  /* 0x000000693900780c */ /* 0x000fca0003fa4270 */
[----:B------:R1:W5:Y:S01]  /*c020*/  MUFU.TANH R127, R81 ;  /* 0x00000051007f7308 */ /* 0x0003620000002400 */
[----:B0-----:R-:W-:Y:S02]  /*c030*/  FSEL R135, R76, -INF , P6 ;  /* 0xff8000004c877808 */ /* 0x001fe40003000000 */
[----:B------:R-:W-:-:S05]  /*c040*/  FMNMX.FTZ R24, R123, R24, !PT ;  /* 0x000000187b187209 */ /* 0x000fca0007810000 */
[----:B------:R-:W0:Y:S01]  /*c050*/  MUFU.TANH R12, R12 ;  /* 0x0000000c000c7308 */ /* 0x000e220000002400 */
[----:B-1----:R-:W-:Y:S02]  /*c060*/  FSEL R81, R10, -INF , P4 ;  /* 0xff8000000a517808 */ /* 0x002fe40002000000 */
[----:B------:R-:W-:-:S05]  /*c070*/  ISETP.GT.AND P4, PT, R57, 0x70, PT ;  /* 0x000000703900780c */ /* 0x000fca0003f84270 */
[----:B------:R-:W1:Y:S01]  /*c080*/  MUFU.TANH R84, R84 ;  /* 0x0000005400547308 */ /* 0x000e620000002400 */
[----:B--2---:R-:W-:Y:S02]  /*c090*/  FSEL R131, R14, -INF , P5 ;  /* 0xff8000000e837808 */ /* 0x004fe40002800000 */
[----:B------:R-:W-:-:S05]  /*c0a0*/  FMNMX.FTZ R24, R135, R24, !PT ;  /* 0x0000001887187209 */ /* 0x000fca0007810000 */
[----:B------:R0:W2:Y:S01]  /*c0b0*/  MUFU.TANH R10, R85 ;  /* 0x00000055000a7308 */ /* 0x0000a20000002400 */
[----:B---3--:R-:W-:Y:S02]  /*c0c0*/  FSEL R113, R113, -INF , P3 ;  /* 0xff80000071717808 */ /* 0x008fe40001800000 */
[----:B------:R-:W-:Y:S02]  /*c0d0*/  ISETP.GT.AND P3, PT, R57, 0x71, PT ;  /* 0x000000713900780c */ /* 0x000fe40003f64270 */
[----:B----4-:R-:W-:Y:S02]  /*c0e0*/  FSEL R129, R80, -INF , P4 ;  /* 0xff80000050817808 */ /* 0x010fe40002000000 */
[----:B------:R-:W-:Y:S02]  /*c0f0*/  FMNMX.FTZ R24, R131, R24, !PT ;  /* 0x0000001883187209 */ /* 0x000fe40007810000 */
[----:B-----5:R-:W-:Y:S02]  /*c100*/  FSEL R111, R111, -INF , P2 ;  /* 0xff8000006f6f7808 */ /* 0x020fe40001000000 */
[----:B------:R-:W-:-:S02]  /*c110*/  ISETP.GT.AND P2, PT, R57, 0x78, PT ;  /* 0x000000783900780c */ /* 0x000fc40003f44270 */
[----:B------:R-:W-:Y:S02]  /*c120*/  FSEL R127, R127, -INF , P3 ;  /* 0xff8000007f7f7808 */ /* 0x000fe40001800000 */
[----:B------:R-:W-:Y:S02]  /*c130*/  FMNMX.FTZ R24, R129, R24, !PT ;  /* 0x0000001881187209 */ /* 0x000fe40007810000 */
[----:B0-----:R-:W-:Y:S02]  /*c140*/  FSEL R85, R12, -INF , P1 ;  /* 0xff8000000c557808 */ /* 0x001fe40000800000 */
[----:B------:R-:W-:Y:S02]  /*c150*/  ISETP.GT.AND P1, PT, R57, 0x79, PT ;  /* 0x000000793900780c */ /* 0x000fe40003f24270 */
[----:B-1----:R-:W-:Y:S02]  /*c160*/  FSEL R125, R84, -INF , P2 ;  /* 0xff800000547d7808 */ /* 0x002fe40001000000 */
[----:B------:R-:W-:-:S02]  /*c170*/  FMNMX.FTZ R24, R127, R24, !PT ;  /* 0x000000187f187209 */ /* 0x000fc40007810000 */
[----:B--2---:R-:W-:Y:S02]  /*c180*/  FSEL R57, R10, -INF , P1 ;  /* 0xff8000000a397808 */ /* 0x004fe40000800000 */
[----:B------:R-:W-:-:S04]  /*c190*/  FMNMX.FTZ R24, R125, R24, !PT ;  /* 0x000000187d187209 */ /* 0x000fc80007810000 */
[----:B------:R-:W-:-:S05]  /*c1a0*/  FMNMX.FTZ R24, R57, R24, !PT ;  /* 0x0000001839187209 */ /* 0x000fca0007810000 */
[----:B------:R-:W0:Y:S01]  /*c1b0*/  SHFL.BFLY PT, R45, R24, 0x2, 0x1f ;  /* 0x0c401f00182d7f89 */ /* 0x000e2200000e0000 */
[----:B------:R-:W-:-:S04]  /*c1c0*/  FMNMX.FTZ R14, R7, R8, !PT ;  /* 0x00000008070e7209 */ /* 0x000fc80007810000 */
[----:B------:R-:W-:-:S04]  /*c1d0*/  FMNMX.FTZ R14, R11, R14, !PT ;  /* 0x0000000e0b0e7209 */ /* 0x000fc80007810000 */
[----:B------:R-:W-:-:S04]  /*c1e0*/  FMNMX.FTZ R14, R9, R14, !PT ;  /* 0x0000000e090e7209 */ /* 0x000fc80007810000 */
[----:B------:R-:W-:Y:S02]  /*c1f0*/  FMNMX.FTZ R14, R65, R14, !PT ;  /* 0x0000000e410e7209 */ /* 0x000fe40007810000 */
[----:B0-----:R-:W-:Y:S02]  /*c200*/  FMNMX.FTZ R12, R24, R45, !PT ;  /* 0x0000002d180c7209 */ /* 0x001fe40007810000 */
        /* <DEDUP_REMOVED lines=8> */
[----:B------:R-:W-:Y:S01]  /*c290*/  FMNMX.FTZ R28, R41, R28, !PT ;  /* 0x0000001c291c7209 */ /* 0x000fe20007810000 */
[----:B------:R-:W0:Y:S03]  /*c2a0*/  SHFL.BFLY PT, R45, R12, 0x1, 0x1f ;  /* 0x0c201f000c2d7f89 */ /* 0x000e2600000e0000 */
[----:B------:R-:W-:-:S04]  /*c2b0*/  FMNMX.FTZ R28, R75, R28, !PT ;  /* 0x0000001c4b1c7209 */ /* 0x000fc80007810000 */
[----:B------:R-:W-:-:S04]  /*c2c0*/  FMNMX.FTZ R30, R103, R28, !PT ;  /* 0x0000001c671e7209 */ /* 0x000fc80007810000 */
[----:B------:R-:W-:-:S04]  /*c2d0*/  FMNMX.FTZ R30, R105, R30, !PT ;  /* 0x0000001e691e7209 */ /* 0x000fc80007810000 */
[----:B------:R-:W-:-:S04]  /*c2e0*/  FMNMX.FTZ R30, R49, R30, !PT ;  /* 0x0000001e311e7209 */ /* 0x000fc80007810000 */
[----:B------:R-:W-:Y:S01]  /*c2f0*/  FMNMX.FTZ R30, R77, R30, !PT ;  /* 0x0000001e4d1e7209 */ /* 0x000fe20007810000 */
[----:B------:R-:W-:-:S03]  /*c300*/  FMUL.FTZ R34, R2, R78 ;  /* 0x0000004e02227220 */ /* 0x000fc60000410000 */
[----:B------:R-:W-:Y:S01]  /*c310*/  FMNMX.FTZ R32, R53, R30, !PT ;  /* 0x0000001e35207209 */ /* 0x000fe20007810000 */
[----:B------:R-:W-:-:S03]  /*c320*/  FMUL.FTZ R38, R2, R79 ;  /* 0x0000004f02267220 */ /* 0x000fc60000410000 */
[----:B------:R-:W-:Y:S01]  /*c330*/  FMNMX.FTZ R32, R55, R32, !PT ;  /* 0x0000002037207209 */ /* 0x000fe20007810000 */
[----:B------:R-:W1:Y:S01]  /*c340*/  MUFU.TANH R34, R34 ;  /* 0x0000002200227308 */ /* 0x000e620000002400 */
[----:B0-----:R-:W-:Y:S01]  /*c350*/  FMNMX.FTZ R45, R12, R45, !PT ;  /* 0x0000002d0c2d7209 */ /* 0x001fe20007810000 */
[----:B------:R-:W-:Y:S01]  /*c360*/  IMAD.U32 R44, RZ, RZ, UR4 ;  /* 0x00000004ff2c7e24 */ /* 0x000fe2000f8e00ff */
[----:B------:R-:W-:Y:S01]  /*c370*/  FMNMX.FTZ R32, R59, R32, !PT ;  /* 0x000000203b207209 */ /* 0x000fe20007810000 */
[----:B------:R-:W-:Y:S01]  /*c380*/  FMUL.FTZ R36, R2, R82 ;  /* 0x0000005202247220 */ /* 0x000fe20000410000 */
[C---:B------:R-:W-:Y:S01]  /*c390*/  FSETP.NEU.FTZ.AND P0, PT, R45.reuse, -INF , PT ;  /* 0xff8000002d00780b */ /* 0x040fe20003f1d000 */
[----:B------:R-:W-:-:S01]  /*c3a0*/  FFMA.FTZ R10, R45, R44, -8 ;  /* 0xc10000002d0a7423 */ /* 0x000fc2000001002c */
[----:B------:R-:W-:Y:S01]  /*c3b0*/  FMNMX.FTZ R32, R81, R32, !PT ;  /* 0x0000002051207209 */ /* 0x000fe20007810000 */
[----:B------:R-:W0:Y:S01]  /*c3c0*/  MUFU.TANH R38, R38 ;  /* 0x0000002600267308 */ /* 0x000e220000002400 */
[C---:B------:R-:W-:Y:S01]  /*c3d0*/  FMUL.FTZ R79, R2.reuse, R83 ;  /* 0x00000053024f7220 */ /* 0x040fe20000410000 */
[----:B------:R-:W-:Y:S01]  /*c3e0*/  FMUL.FTZ R83, R2, R86 ;  /* 0x0000005602537220 */ /* 0x000fe20000410000 */
[----:B------:R-:W-:-:S02]  /*c3f0*/  FMNMX.FTZ R40, R113, R32, !PT ;  /* 0x0000002071287209 */ /* 0x000fc40007810000 */
[----:B------:R-:W-:-:S03]  /*c400*/  FSEL R10, R10, RZ, P0 ;  /* 0x000000ff0a0a7208 */ /* 0x000fc60000000000 */
[----:B------:R-:W-:Y:S01]  /*c410*/  MUFU.TANH R36, R36 ;  /* 0x0000002400247308 */ /* 0x000fe20000002400 */
[----:B------:R-:W-:Y:S01]  /*c420*/  FMNMX.FTZ R40, R111, R40, !PT ;  /* 0x000000286f287209 */ /* 0x000fe20007810000 */
[----:B------:R-:W-:Y:S01]  /*c430*/  FMUL.FTZ R87, R2, R87 ;  /* 0x0000005702577220 */ /* 0x000fe20000410000 */
[----:B------:R-:W-:-:S01]  /*c440*/  FFMA.FTZ R12, R61, R44, -R10 ;  /* 0x0000002c3d0c7223 */ /* 0x000fc2000001080a */
[----:B------:R-:W-:-:S04]  /*c450*/  FFMA.FTZ R67, R67, R44, -R10 ;  /* 0x0000002c43437223 */ /* 0x000fc8000001080a */
[----:B------:R-:W2:Y:S01]  /*c460*/  MUFU.TANH R79, R79 ;  /* 0x0000004f004f7308 */ /* 0x000ea20000002400 */
[----:B------:R-:W-:-:S01]  /*c470*/  FFMA.FTZ R61, R63, R44, -R10 ;  /* 0x0000002c3f3d7223 */ /* 0x000fc2000001080a */
[----:B-1----:R-:W-:Y:S02]  /*c480*/  FSEL R63, R34, -INF , P6 ;  /* 0xff800000223f7808 */ /* 0x002fe40003000000 */
[----:B------:R-:W-:-:S04]  /*c490*/  FMNMX.FTZ R40, R85, R40, !PT ;  /* 0x0000002855287209 */ /* 0x000fc80007810000 */
[----:B------:R-:W1:Y:S01]  /*c4a0*/  MUFU.TANH R83, R83 ;  /* 0x0000005300537308 */ /* 0x000e620000002400 */
[----:B------:R-:W-:-:S01]  /*c4b0*/  FFMA.FTZ R71, R71, R44, -R10 ;  /* 0x0000002c47477223 */ /* 0x000fc2000001080a */
[----:B------:R-:W-:-:S06]  /*c4c0*/  FMNMX.FTZ R40, R63, R40, !PT ;  /* 0x000000283f287209 */ /* 0x000fcc0007810000 */
[----:B------:R3:W-:Y:S08]  /*c4d0*/  MUFU.EX2 R14, R67 ;  /* 0x00000043000e7308 */ /* 0x0007f00000000800 */
[----:B------:R-:W4:Y:S01]  /*c4e0*/  MUFU.TANH R87, R87 ;  /* 0x0000005700577308 */ /* 0x000f220000002400 */
[----:B---3--:R-:W-:-:S01]  /*c4f0*/  FFMA.FTZ R67, R43, R44, -R10 ;  /* 0x0000002c2b437223 */ /* 0x008fc2000001080a */
[----:B0-----:R-:W-:-:S04]  /*c500*/  FSEL R43, R38, -INF , P5 ;  /* 0xff800000262b7808 */ /* 0x001fc80002800000 */
[----:B------:R-:W-:Y:S02]  /*c510*/  FMNMX.FTZ R40, R43, R40, !PT ;  /* 0x000000282b287209 */ /* 0x000fe40007810000 */
[----:B------:R0:W-:Y:S01]  /*c520*/  MUFU.EX2 R24, R71 ;  /* 0x0000004700187308 */ /* 0x0001e20000000800 */
[----:B--2---:R-:W-:Y:S02]  /*c530*/  FSEL R79, R79, -INF , P3 ;  /* 0xff8000004f4f7808 */ /* 0x004fe40001800000 */
[----:B0-----:R-:W-:-:S04]  /*c540*/  FSEL R71, R36, -INF , P4 ;  /* 0xff80000024477808 */ /* 0x001fc80002000000 */
[----:B------:R-:W-:Y:S02]  /*c550*/  FMNMX.FTZ R40, R71, R40, !PT ;  /* 0x0000002847287209 */ /* 0x000fe40007810000 */
[----:B-1----:R-:W-:Y:S02]  /*c560*/  FSEL R83, R83, -INF , P2 ;  /* 0xff80000053537808 */ /* 0x002fe40001000000 */
[----:B------:R-:W-:Y:S02]  /*c570*/  FMNMX.FTZ R40, R79, R40, !PT ;  /* 0x000000284f287209 */ /* 0x000fe40007810000 */
[----:B----4-:R-:W-:Y:S02]  /*c580*/  FSEL R87, R87, -INF , P1 ;  /* 0xff80000057577808 */ /* 0x010fe40000800000 */
[----:B------:R-:W-:Y:S01]  /*c590*/  FMNMX.FTZ R40, R83, R40, !PT ;  /* 0x0000002853287209 */ /* 0x000fe20007810000 */
[----:B------:R-:W-:-:S03]  /*c5a0*/  FFMA.FTZ R95, R95, R44, -R10 ;  /* 0x0000002c5f5f7223 */ /* 0x000fc6000001080a */
[----:B------:R-:W-:Y:S01]  /*c5b0*/  FMNMX.FTZ R42, R87, R40, !PT ;  /* 0x00000028572a7209 */ /* 0x000fe20007810000 */
[----:B------:R0:W-:Y:S04]  /*c5c0*/  MUFU.EX2 R28, R95 ;  /* 0x0000005f001c7308 */ /* 0x0001e80000000800 */
[----:B0-----:R-:W0:Y:S01]  /*c5d0*/  SHFL.BFLY PT, R95, R42, 0x2, 0x1f ;  /* 0x0c401f002a5f7f89 */ /* 0x001e2200000e0000 */
[----:B------:R-:W-:-:S04]  /*c5e0*/  FFMA.FTZ R101, R101, R44, -R10 ;  /* 0x0000002c65657223 */ /* 0x000fc8000001080a */
[----:B------:R1:W-:Y:S01]  /*c5f0*/  MUFU.EX2 R32, R101 ;  /* 0x0000006500207308 */ /* 0x0003e20000000800 */
[----:B0-----:R-:W-:-:S05]  /*c600*/  FMNMX.FTZ R50, R42, R95, !PT ;  /* 0x0000005f2a327209 */ /* 0x001fca0007810000 */
[----:B-1----:R-:W0:Y:S01]  /*c610*/  SHFL.BFLY PT, R101, R50, 0x1, 0x1f ;  /* 0x0c201f0032657f89 */ /* 0x002e2200000e0000 */
[----:B------:R-:W-:-:S01]  /*c620*/  FFMA.FTZ R93, R93, R44, -R10 ;  /* 0x0000002c5d5d7223 */ /* 0x000fc2000001080a */
[-CC-:B------:R-:W-:Y:S01]  /*c630*/  FFMA.FTZ R99, R99, R44.reuse, -R10.reuse ;  /* 0x0000002c63637223 */ /* 0x180fe2000001080a */
[----:B------:R-:W-:Y:S01]  /*c640*/  ISETP.NE.AND P0, PT, R89, RZ, PT ;  /* 0x000000ff5900720c */ /* 0x000fe20003f05270 */
[-CC-:B------:R-:W-:Y:S01]  /*c650*/  FFMA.FTZ R3, R3, R44.reuse, -R10.reuse ;  /* 0x0000002c03037223 */ /* 0x180fe2000001080a */
        /* <DEDUP_REMOVED lines=11> */
[----:B0-----:R-:W-:Y:S01]  /*c710*/  FMNMX.FTZ R76, R50, R101, !PT ;  /* 0x00000065324c7209 */ /* 0x001fe20007810000 */
[----:B------:R-:W-:-:S03]  /*c720*/  FFMA.FTZ R51, R51, R44, -R10 ;  /* 0x0000002c33337223 */ /* 0x000fc6000001080a */
[C---:B------:R-:W-:Y:S01]  /*c730*/  FSETP.NEU.FTZ.AND P1, PT, R76.reuse, -INF , PT ;  /* 0xff8000004c00780b */ /* 0x040fe20003f3d000 */
[----:B------:R-:W-:-:S01]  /*c740*/  FFMA.FTZ R52, R76, R44, -8 ;  /* 0xc10000004c347423 */ /* 0x000fc2000001002c */
[-CC-:B------:R-:W-:Y:S01]  /*c750*/  FFMA.FTZ R38, R115, R44.reuse, -R10.reuse ;  /* 0x0000002c73267223 */ /* 0x180fe2000001080a */
[----:B------:R-:W-:-:S01]  /*c760*/  FFMA.FTZ R89, R117, R44, -R10 ;  /* 0x0000002c75597223 */ /* 0x000fc2000001080a */
[-CC-:B------:R-:W-:Y:S01]  /*c770*/  FFMA.FTZ R40, R119, R44.reuse, -R10.reuse ;  /* 0x0000002c77287223 */ /* 0x180fe2000001080a */
[----:B-1----:R-:W-:-:S01]  /*c780*/  FFMA.FTZ R93, R121, R44, -R10 ;  /* 0x0000002c795d7223 */ /* 0x002fc2000001080a */
[-CC-:B------:R-:W-:Y:S01]  /*c790*/  FFMA.FTZ R42, R133, R44.reuse, -R10.reuse ;  /* 0x0000002c852a7223 */ /* 0x180fe2000001080a */
[----:B------:R-:W-:-:S01]  /*c7a0*/  FFMA.FTZ R95, R123, R44, -R10 ;  /* 0x0000002c7b5f7223 */ /* 0x000fc2000001080a */
[-CC-:B------:R-:W-:Y:S01]  /*c7b0*/  FFMA.FTZ R46, R135, R44.reuse, -R10.reuse ;  /* 0x0000002c872e7223 */ /* 0x180fe2000001080a */
[----:B--2---:R-:W-:-:S01]  /*c7c0*/  FFMA.FTZ R99, R131, R44, -R10 ;  /* 0x0000002c83637223 */ /* 0x004fc2000001080a */
[-CC-:B------:R-:W-:Y:S01]  /*c7d0*/  FFMA.FTZ R48, R129, R44.reuse, -R10.reuse ;  /* 0x0000002c81307223 */ /* 0x180fe2000001080a */
[----:B------:R-:W-:-:S01]  /*c7e0*/  FFMA.FTZ R127, R127, R44, -R10 ;  /* 0x0000002c7f7f7223 */ /* 0x000fc2000001080a */
[-CC-:B------:R-:W-:Y:S01]  /*c7f0*/  FFMA.FTZ R50, R125, R44.reuse, -R10.reuse ;  /* 0x0000002c7d327223 */ /* 0x180fe2000001080a */
[----:B------:R-:W-:-:S01]  /*c800*/  FFMA.FTZ R57, R57, R44, -R10 ;  /* 0x0000002c39397223 */ /* 0x000fc2000001080a */
[----:B------:R-:W-:Y:S01]  /*c810*/  FSEL R10, R52, RZ, P1 ;  /* 0x000000ff340a7208 */ /* 0x000fe20000800000 */
[----:B------:R-:W-:Y:S04]  /*c820*/  MUFU.EX2 R3, R3 ;  /* 0x0000000300037308 */ /* 0x000fe80000000800 */
[----:B------:R-:W-:-:S01]  /*c830*/  FFMA.FTZ R7, R7, R44, -R10 ;  /* 0x0000002c07077223 */ /* 0x000fc2000001080a */
[-CC-:B------:R-:W-:Y:S01]  /*c840*/  FFMA.FTZ R8, R8, R44.reuse, -R10.reuse ;  /* 0x0000002c08087223 */ /* 0x180fe2000001080a */
[----:B------:R-:W-:-:S02]  /*c850*/  FFMA.FTZ R11, R11, R44, -R10 ;  /* 0x0000002c0b0b7223 */ /* 0x000fc4000001080a */
[----:B------:R-:W0:Y:S01]  /*c860*/  MUFU.EX2 R6, R6 ;  /* 0x0000000600067308 */ /* 0x000e220000000800 */
[----:B------:R-:W-:-:S01]  /*c870*/  FFMA.FTZ R54, R9, R44, -R10 ;  /* 0x0000002c09367223 */ /* 0x000fc2000001080a */
[----:B------:R-:W-:-:S06]  /*c880*/  FFMA.FTZ R9, R65, R44, -R10 ;  /* 0x0000002c41097223 */ /* 0x000fcc000001080a */
[----:B------:R-:W-:Y:S08]  /*c890*/  MUFU.EX2 R7, R7 ;  /* 0x0000000700077308 */ /* 0x000ff00000000800 */
[----:B------:R-:W1:Y:S08]  /*c8a0*/  MUFU.EX2 R8, R8 ;  /* 0x0000000800087308 */ /* 0x000e700000000800 */
[----:B------:R-:W2:Y:S01]  /*c8b0*/  MUFU.EX2 R12, R12 ;  /* 0x0000000c000c7308 */ /* 0x000ea20000000800 */
[----:B------:R-:W-:-:S07]  /*c8c0*/  FFMA.FTZ R52, R25, R44, -R10 ;  /* 0x0000002c19347223 */ /* 0x000fce000001080a */
[----:B------:R-:W3:Y:S01]  /*c8d0*/  MUFU.EX2 R11, R11 ;  /* 0x0000000b000b7308 */ /* 0x000ee20000000800 */
[----:B------:R-:W-:-:S07]  /*c8e0*/  FFMA.FTZ R58, R69, R44, -R10 ;  /* 0x0000002c453a7223 */ /* 0x000fce000001080a */
[----:B------:R-:W4:Y:S01]  /*c8f0*/  MUFU.EX2 R61, R61 ;  /* 0x0000003d003d7308 */ /* 0x000f220000000800 */
[----:B------:R-:W-:-:S07]  /*c900*/  FFMA.FTZ R62, R49, R44, -R10 ;  /* 0x0000002c313e7223 */ /* 0x000fce000001080a */
[----:B------:R-:W5:Y:S01]  /*c910*/  MUFU.EX2 R54, R54 ;  /* 0x0000003600367308 */ /* 0x000f620000000800 */
[----:B0-----:R-:W-:-:S01]  /*c920*/  FADD.FTZ R49, R3, R6 ;  /* 0x0000000603317221 */ /* 0x001fc20000010000 */
[----:B-1----:R-:W-:-:S06]  /*c930*/  FADD.FTZ R70, R7, R8 ;  /* 0x0000000807467221 */ /* 0x002fcc0000010000 */
[----:B------:R-:W0:Y:S01]  /*c940*/  MUFU.EX2 R13, R13 ;  /* 0x0000000d000d7308 */ /* 0x000e220000000800 */
[----:B------:R-:W-:-:S07]  /*c950*/  FFMA.FTZ R65, R29, R44, -R10 ;  /* 0x0000002c1d417223 */ /* 0x000fce000001080a */
[----:B------:R-:W1:Y:S01]  /*c960*/  MUFU.EX2 R9, R9 ;  /* 0x0000000900097308 */ /* 0x000e620000000800 */
[----:B------:R-:W1:Y:S01]  /*c970*/  S2R R90, SR_TID.X ;  /* 0x00000000005a7919 */ /* 0x000e620000002100 */
[----:B--2---:R-:W-:-:S01]  /*c980*/  FADD.FTZ R72, R12, R49 ;  /* 0x000000310c487221 */ /* 0x004fc20000010000 */
[----:B------:R-:W-:-:S05]  /*c990*/  FFMA.FTZ R49, R55, R44, -R10 ;  /* 0x0000002c37317223 */ /* 0x000fca000001080a */
[----:B------:R-:W2:Y:S01]  /*c9a0*/  MUFU.EX2 R52, R52 ;  /* 0x0000003400347308 */ /* 0x000ea20000000800 */
[----:B---3--:R-:W-:-:S01]  /*c9b0*/  FADD.FTZ R55, R11, R70 ;  /* 0x000000460b377221 */ /* 0x008fc20000010000 */
[----:B------:R-:W-:Y:S01]  /*c9c0*/  FFMA.FTZ R25, R91, R44, -R10 ;  /* 0x0000002c5b197223 */ /* 0x000fe2000001080a */
[----:B----4-:R-:W-:-:S05]  /*c9d0*/  FADD.FTZ R72, R61, R72 ;  /* 0x000000483d487221 */ /* 0x010fca0000010000 */
[----:B------:R-:W3:Y:S01]  /*c9e0*/  MUFU.EX2 R58, R58 ;  /* 0x0000003a003a7308 */ /* 0x000ee20000000800 */
[----:B-----5:R-:W-:-:S01]  /*c9f0*/  FADD.FTZ R70, R54, R55 ;  /* 0x0000003736467221 */ /* 0x020fc20000010000 */
[-CC-:B------:R-:W-:Y:S01]  /*ca00*/  FFMA.FTZ R56, R33, R44.reuse, -R10.reuse ;  /* 0x0000002c21387223 */ /* 0x180fe2000001080a */
[----:B------:R-:W-:-:S05]  /*ca10*/  FFMA.FTZ R33, R73, R44, -R10 ;  /* 0x0000002c49217223 */ /* 0x000fca000001080a */
[----:B------:R-:W4:Y:S01]  /*ca20*/  MUFU.EX2 R27, R27 ;  /* 0x0000001b001b7308 */ /* 0x000f220000000800 */
[----:B0-----:R-:W-:-:S01]  /*ca30*/  FADD.FTZ R69, R13, R72 ;  /* 0x000000480d457221 */ /* 0x001fc20000010000 */
[----:B-1----:R-:W-:-:S06]  /*ca40*/  FADD.FTZ R73, R9, R70 ;  /* 0x0000004609497221 */ /* 0x002fcc0000010000 */
[----:B------:R-:W0:Y:S01]  /*ca50*/  MUFU.EX2 R65, R65 ;  /* 0x0000004100417308 */ /* 0x000e220000000800 */
[----:B------:R-:W-:-:S01]  /*ca60*/  FADD.FTZ R69, R14, R69 ;  /* 0x000000450e457221 */ /* 0x000fc20000010000 */
[----:B--2---:R-:W-:-:S06]  /*ca70*/  FADD.FTZ R73, R52, R73 ;  /* 0x0000004934497221 */ /* 0x004fcc0000010000 */
        /* <DEDUP_REMOVED lines=16> */
[----:B--2---:R-:W-:-:S01]  /*cb80*/  FADD.FTZ R73, R31, R72 ;  /* 0x000000481f497221 */ /* 0x004fc20000010000 */
[----:B---3--:R-:W-:-:S06]  /*cb90*/  FADD.FTZ R72, R56, R69 ;  /* 0x0000004538487221 */ /* 0x008fcc0000010000 */
[----:B------:R-:W2:Y:S01]  /*cba0*/  MUFU.EX2 R29, R29 ;  /* 0x0000001d001d7308 */ /* 0x000ea20000000800 */
[----:B------:R-:W-:-:S01]  /*cbb0*/  FFMA.FTZ R66, R103, R44, -R10 ;  /* 0x0000002c67427223 */ /* 0x000fc2000001080a */
[----:B------:R-:W-:Y:S01]  /*cbc0*/  LOP3.LUT R90, R90, 0x7f, RZ, 0xc0, !PT ;  /* 0x0000007f5a5a7812 */ /* 0x000fe200078ec0ff */
[----:B------:R-:W-:-:S05]  /*cbd0*/  FADD.FTZ R74, R28, R73 ;  /* 0x000000491c4a7221 */ /* 0x000fca0000010000 */
[----:B------:R-:W3:Y:S01]  /*cbe0*/  MUFU.EX2 R39, R39 ;  /* 0x0000002700277308 */ /* 0x000ee20000000800 */
[----:B0-----:R-:W-:-:S01]  /*cbf0*/  FADD.FTZ R69, R33, R72 ;  /* 0x0000004821457221 */ /* 0x001fc20000010000 */
[----:B------:R-:W-:-:S06]  /*cc00*/  FFMA.FTZ R37, R105, R44, -R10 ;  /* 0x0000002c69257223 */ /* 0x000fcc000001080a */
[----:B------:R-:W0:Y:S01]  /*cc10*/  MUFU.EX2 R60, R60 ;  /* 0x0000003c003c7308 */ /* 0x000e220000000800 */
[----:B------:R-:W-:Y:S01]  /*cc20*/  ISETP.NE.AND P2, PT, R90, RZ, PT ;  /* 0x000000ff5a00720c */ /* 0x000fe20003f45270 */
[----:B----4-:R-:W-:Y:S01]  /*cc30*/  FADD.FTZ R73, R35, R74 ;  /* 0x0000004a23497221 */ /* 0x010fe20000010000 */
[----:B-1----:R-:W-:-:S05]  /*cc40*/  FADD.FTZ R72, R64, R69 ;  /* 0x0000004540487221 */ /* 0x002fca0000010000 */
[----:B------:R-:W1:Y:S01]  /*cc50*/  MUFU.EX2 R41, R41 ;  /* 0x0000002900297308 */ /* 0x000e620000000800 */
[----:B------:R-:W-:-:S01]  /*cc60*/  FADD.FTZ R74, R30, R73 ;  /* 0x000000491e4a7221 */ /* 0x000fc20000010000 */
[----:B------:R-:W-:-:S06]  /*cc70*/  F2FP.SATFINITE.E4M3.F32.PACK_AB_MERGE_C R148, R61, R12, RZ ;  /* 0x0000000c3d94723e */ /* 0x000fcc00048070ff */
[----:B------:R-:W4:Y:S01]  /*cc80*/  MUFU.EX2 R67, R67 ;  /* 0x0000004300437308 */ /* 0x000f220000000800 */
[----:B--2---:R-:W-:-:S01]  /*cc90*/  FADD.FTZ R61, R29, R72 ;  /* 0x000000481d3d7221 */ /* 0x004fc20000010000 */
[----:B------:R-:W-:-:S06]  /*cca0*/  FFMA.FTZ R68, R77, R44, -R10 ;  /* 0x0000002c4d447223 */ /* 0x000fcc000001080a */
[----:B------:R-:W2:Y:S01]  /*ccb0*/  MUFU.EX2 R66, R66 ;  /* 0x0000004200427308 */ /* 0x000ea20000000800 */
[----:B---3--:R-:W-:-:S01]  /*ccc0*/  FADD.FTZ R69, R39, R74 ;  /* 0x0000004a27457221 */ /* 0x008fc20000010000 */
[----:B------:R-:W-:-:S06]  /*ccd0*/  F2FP.SATFINITE.E4M3.F32.PACK_AB_MERGE_C R150, R27, R24, RZ ;  /* 0x000000181b96723e */ /* 0x000fcc00048070ff */
[----:B------:R-:W3:Y:S01]  /*cce0*/  MUFU.EX2 R34, R34 ;  /* 0x0000002200227308 */ /* 0x000ee20000000800 */
[----:B0-----:R-:W-:-:S01]  /*ccf0*/  FADD.FTZ R24, R60, R61 ;  /* 0x0000003d3c187221 */ /* 0x001fc20000010000 */
[----:B------:R-:W-:-:S06]  /*cd00*/  FFMA.FTZ R53, R53, R44, -R10 ;  /* 0x0000002c35357223 */ /* 0x000fcc000001080a */
[----:B------:R-:W0:Y:S01]  /*cd10*/  MUFU.EX2 R37, R37 ;  /* 0x0000002500257308 */ /* 0x000e220000000800 */
[----:B------:R-:W-:Y:S02]  /*cd20*/  @!P2 VIADD R0, R0, 0x19c40 ;  /* 0x00019c400000a836 */ /* 0x000fe40000000000 */
[----:B------:R-:W-:-:S05]  /*cd30*/  FADD.FTZ R72, R32, R69 ;  /* 0x0000004520487221 */ /* 0x000fca0000010000 */
[----:B------:R-:W5:Y:S01]  /*cd40*/  MUFU.EX2 R47, R47 ;  /* 0x0000002f002f7308 */ /* 0x000f620000000800 */
[----:B-1----:R-:W-:-:S07]  /*cd50*/  FADD.FTZ R27, R41, R24 ;  /* 0x00000018291b7221 */ /* 0x002fce0000010000 */
[----:B------:R-:W1:Y:S01]  /*cd60*/  MUFU.EX2 R62, R62 ;  /* 0x0000003e003e7308 */ /* 0x000e620000000800 */
[C---:B----4-:R-:W-:Y:S01]  /*cd70*/  F2FP.SATFINITE.E4M3.F32.PACK_AB_MERGE_C R138, R67.reuse, R32, RZ ;  /* 0x00000020438a723e */ /* 0x050fe200048070ff */
[----:B------:R-:W-:Y:S01]  /*cd80*/  FADD.FTZ R67, R67, R72 ;  /* 0x0000004843437221 */ /* 0x000fe20000010000 */
[----:B------:R-:W-:-:S05]  /*cd90*/  F2FP.SATFINITE.E4M3.F32.PACK_AB_MERGE_C R136, R35, R28, RZ ;  /* 0x0000001c2388723e */ /* 0x000fca00048070ff */
[----:B------:R-:W4:Y:S01]  /*cda0*/  MUFU.EX2 R36, R36 ;  /* 0x0000002400247308 */ /* 0x000f220000000800 */
[----:B------:R-:W-:Y:S01]  /*cdb0*/  @!P2 PRMT R55, RZ, 0x654, R0 ;  /* 0x00000654ff37a816 */ /* 0x000fe20000000000 */
[----:B--2---:R-:W-:-:S06]  /*cdc0*/  FADD.FTZ R28, R66, R27 ;  /* 0x0000001b421c7221 */ /* 0x004fcc0000010000 */
[----:B------:R-:W2:Y:S01]  /*cdd0*/  MUFU.EX2 R68, R68 ;  /* 0x0000004400447308 */ /* 0x000ea20000000800 */
[----:B------:R-:W-:-:S01]  /*cde0*/  FFMA.FTZ R59, R59, R44, -R10 ;  /* 0x0000002c3b3b7223 */ /* 0x000fc2000001080a */
[----:B------:R-:W-:-:S06]  /*cdf0*/  F2FP.SATFINITE.E4M3.F32.PACK_AB_MERGE_C R149, R54, R11, RZ ;  /* 0x0000000b3695723e */ /* 0x000fcc00048070ff */
[----:B------:R-:W2:Y:S01]  /*ce00*/  MUFU.EX2 R51, R51 ;  /* 0x0000003300337308 */ /* 0x000ea20000000800 */
[----:B---3--:R-:W-:-:S01]  /*ce10*/  FADD.FTZ R32, R34, R67 ;  /* 0x0000004322207221 */ /* 0x008fc20000010000 */
[----:B------:R3:W-:Y:S01]  /*ce20*/  @!P2 SYNCS.ARRIVE.TRANS64.RED.A1T0 RZ, [R55+URZ], RZ ;  /* 0x000000ff37ffa9a7 */ /* 0x0007e2000810043f */
[----:B0-----:R-:W-:-:S05]  /*ce30*/  FADD.FTZ R11, R37, R28 ;  /* 0x0000001c250b7221 */ /* 0x001fca0000010000 */
[----:B------:R-:W0:Y:S01]  /*ce40*/  MUFU.EX2 R53, R53 ;  /* 0x0000003500357308 */ /* 0x000e220000000800 */
[----:B---3--:R-:W-:-:S01]  /*ce50*/  FFMA.FTZ R55, R81, R44, -R10 ;  /* 0x0000002c51377223 */ /* 0x008fc2000001080a */
[----:B-----5:R-:W-:-:S06]  /*ce60*/  FADD.FTZ R27, R47, R32 ;  /* 0x000000202f1b7221 */ /* 0x020fcc0000010000 */
[----:B------:R-:W3:Y:S01]  /*ce70*/  MUFU.EX2 R38, R38 ;  /* 0x0000002600267308 */ /* 0x000ee20000000800 */
[----:B------:R-:W-:-:S01]  /*ce80*/  FFMA.FTZ R70, R113, R44, -R10 ;  /* 0x0000002c71467223 */ /* 0x000fc2000001080a */
[----:B-1----:R-:W-:-:S06]  /*ce90*/  FADD.FTZ R11, R62, R11 ;  /* 0x0000000b3e0b7221 */ /* 0x002fcc0000010000 */
[----:B------:R-:W1:Y:S01]  /*cea0*/  MUFU.EX2 R49, R49 ;  /* 0x0000003100317308 */ /* 0x000e620000000800 */
[----:B----4-:R-:W-:-:S01]  /*ceb0*/  FADD.FTZ R28, R36, R27 ;  /* 0x0000001b241c7221 */ /* 0x010fc20000010000 */
[----:B------:R-:W-:-:S06]  /*cec0*/  F2FP.SATFINITE.E4M3.F32.PACK_AB_MERGE_C R148, R6, R3, R148 ;  /* 0x000000030694723e */ /* 0x000fcc0004807094 */
[----:B------:R-:W4:Y:S01]  /*ced0*/  MUFU.EX2 R89, R89 ;  /* 0x0000005900597308 */ /* 0x000f220000000800 */
[----:B--2---:R-:W-:-:S07]  /*cee0*/  FADD.FTZ R6, R68, R11 ;  /* 0x0000000b44067221 */ /* 0x004fce0000010000 */
[----:B------:R2:W5:Y:S01]  /*cef0*/  MUFU.EX2 R0, R59 ;  /* 0x0000003b00007308 */ /* 0x0005620000000800 */
[----:B------:R-:W-:Y:S01]  /*cf00*/  F2FP.SATFINITE.E4M3.F32.PACK_AB_MERGE_C R140, R51, R36, RZ ;  /* 0x00000024338c723e */ /* 0x000fe200048070ff */
[----:B------:R-:W-:Y:S01]  /*cf10*/  FFMA.FTZ R111, R111, R44, -R10 ;  /* 0x0000002c6f6f7223 */ /* 0x000fe2000001080a */
[----:B------:R-:W-:-:S05]  /*cf20*/  FADD.FTZ R51, R51, R28 ;  /* 0x0000001c33337221 */ /* 0x000fca0000010000 */
[----:B------:R-:W-:Y:S01]  /*cf30*/  MUFU.EX2 R40, R40 ;  /* 0x0000002800287308 */ /* 0x000fe20000000800 */
[----:B0-----:R-:W-:-:S07]  /*cf40*/  FADD.FTZ R6, R53, R6 ;  /* 0x0000000635067221 */ /* 0x001fce0000010000 */
[----:B------:R-:W0:Y:S01]  /*cf50*/  MUFU.EX2 R93, R93 ;  /* 0x0000005d005d7308 */ /* 0x000e220000000800 */
[----:B--2---:R-:W-:-:S07]  /*cf60*/  FFMA.FTZ R59, R43, R44, -R10 ;  /* 0x0000002c2b3b7223 */ /* 0x004fce000001080a */
[----:B------:R-:W2:Y:S01]  /*cf70*/  MUFU.EX2 R55, R55 ;  /* 0x0000003700377308 */ /* 0x000ea20000000800 */
[----:B------:R-:W-:Y:S01]  /*cf80*/  F2FP.SATFINITE.E4M3.F32.PACK_AB_MERGE_C R150, R14, R13, R150 ;  /* 0x0000000d0e96723e */ /* 0x000fe20004807096 */
[----:B------:R-:W-:Y:S01]  /*cf90*/  FFMA.FTZ R85, R85, R44, -R10 ;  /* 0x0000002c55557223 */ /* 0x000fe2000001080a */
[----:B---3--:R-:W-:-:S05]  /*cfa0*/  FADD.FTZ R14, R38, R51 ;  /* 0x00000033260e7221 */ /* 0x008fca0000010000 */
[----:B------:R-:W3:Y:S01]  /*cfb0*/  MUFU.EX2 R70, R70 ;  /* 0x0000004600467308 */ /* 0x000ee20000000800 */
[----:B-1----:R-:W-:-:S01]  /*cfc0*/  FADD.FTZ R3, R49, R6 ;  /* 0x0000000631037221 */ /* 0x002fc20000010000 */
[----:B------:R-:W-:Y:S01]  /*cfd0*/  FFMA.FTZ R63, R63, R44, -R10 ;  /* 0x0000002c3f3f7223 */ /* 0x000fe2000001080a */
[----:B----4-:R-:W-:-:S05]  /*cfe0*/  FADD.FTZ R11, R89, R14 ;  /* 0x0000000e590b7221 */ /* 0x010fca0000010000 */
[----:B------:R-:W-:Y:S01]  /*cff0*/  MUFU.EX2 R46, R46 ;  /* 0x0000002e002e7308 */ /* 0x000fe20000000800 */
[----:B-----5:R-:W-:-:S07]  /*d000*/  FADD.FTZ R14, R0, R3 ;  /* 0x00000003000e7221 */ /* 0x020fce0000010000 */
[----:B------:R-:W1:Y:S08]  /*d010*/  MUFU.EX2 R99, R99 ;  /* 0x0000006300637308 */ /* 0x000e700000000800 */
[----:B------:R-:W4:Y:S08]  /*d020*/  MUFU.EX2 R42, R42 ;  /* 0x0000002a002a7308 */ /* 0x000f300000000800 */
[----:B------:R-:W5:Y:S01]  /*d030*/  MUFU.EX2 R43, R111 ;  /* 0x0000006f002b7308 */ /* 0x000f620000000800 */
[----:B0-----:R-:W-:Y:S01]  /*d040*/  F2FP.SATFINITE.E4M3.F32.PACK_AB_MERGE_C R142, R93, R40, RZ ;  /* 0x000000285d8e723e */ /* 0x001fe200048070ff */
[----:B------:R-:W-:-:S06]  /*d050*/  FADD.FTZ R40, R40, R11 ;  /* 0x0000000b28287221 */ /* 0x000fcc0000010000 */
[----:B------:R-:W0:Y:S01]  /*d060*/  MUFU.EX2 R95, R95 ;  /* 0x0000005f005f7308 */ /* 0x000e220000000800 */
[----:B--2---:R-:W-:-:S01]  /*d070*/  FADD.FTZ R3, R55, R14 ;  /* 0x0000000e37037221 */ /* 0x004fc20000010000 */
[----:B------:R-:W-:-:S06]  /*d080*/  FFMA.FTZ R71, R71, R44, -R10 ;  /* 0x0000002c47477223 */ /* 0x000fcc000001080a */
[----:B------:R-:W2:Y:S01]  /*d090*/  MUFU.EX2 R12, R85 ;  /* 0x00000055000c7308 */ /* 0x000ea20000000800 */
[C---:B---3--:R-:W-:Y:S01]  /*d0a0*/  F2FP.SATFINITE.E4M3.F32.PACK_AB_MERGE_C R55, R70.reuse, R55, RZ ;  /* 0x000000374637723e */ /* 0x048fe200048070ff */
[----:B------:R-:W-:Y:S01]  /*d0b0*/  FADD.FTZ R93, R93, R40 ;  /* 0x000000285d5d7221 */ /* 0x000fe20000010000 */
[----:B------:R-:W-:-:S05]  /*d0c0*/  FADD.FTZ R70, R70, R3 ;  /* 0x0000000346467221 */ /* 0x000fca0000010000 */
[----:B------:R-:W3:Y:S01]  /*d0d0*/  MUFU.EX2 R24, R63 ;  /* 0x0000003f00187308 */ /* 0x000ee20000000800 */
[----:B------:R-:W-:-:S01]  /*d0e0*/  FFMA.FTZ R79, R79, R44, -R10 ;  /* 0x0000002c4f4f7223 */ /* 0x000fc2000001080a */
[----:B-1----:R-:W-:Y:S01]  /*d0f0*/  F2FP.SATFINITE.E4M3.F32.PACK_AB_MERGE_C R144, R99, R46, RZ ;  /* 0x0000002e6390723e */ /* 0x002fe200048070ff */
[----:B------:R-:W-:-:S05]  /*d100*/  FFMA.FTZ R83, R83, R44, -R10 ;  /* 0x0000002c53537223 */ /* 0x000fca000001080a */
[----:B------:R-:W1:Y:S01]  /*d110*/  MUFU.EX2 R59, R59 ;  /* 0x0000003b003b7308 */ /* 0x000e620000000800 */
[----:B----4-:R-:W-:-:S01]  /*d120*/  FADD.FTZ R14, R42, R93 ;  /* 0x0000005d2a0e7221 */ /* 0x010fc20000010000 */
[----:B-----5:R-:W-:Y:S01]  /*d130*/  FADD.FTZ R3, R43, R70 ;  /* 0x000000462b037221 */ /* 0x020fe20000010000 */
[----:B------:R-:W-:-:S05]  /*d140*/  FFMA.FTZ R10, R87, R44, -R10 ;  /* 0x0000002c570a7223 */ /* 0x000fca000001080a */
[----:B------:R-:W-:Y:S01]  /*d150*/  MUFU.EX2 R50, R50 ;  /* 0x0000003200327308 */ /* 0x000fe20000000800 */
[C---:B0-----:R-:W-:Y:S01]  /*d160*/  F2FP.SATFINITE.E4M3.F32.PACK_AB_MERGE_C R144, R95.reuse, R42, R144 ;  /* 0x0000002a5f90723e */ /* 0x041fe20004807090 */
[----:B------:R-:W-:-:S06]  /*d170*/  FADD.FTZ R95, R95, R14 ;  /* 0x0000000e5f5f7221 */ /* 0x000fcc0000010000 */
[----:B------:R-:W0:Y:S01]  /*d180*/  MUFU.EX2 R57, R57 ;  /* 0x0000003900397308 */ /* 0x000e220000000800 */
[----:B--2---:R-:W-:-:S07]  /*d190*/  FADD.FTZ R3, R12, R3 ;  /* 0x000000030c037221 */ /* 0x004fce0000010000 */
[----:B------:R-:W2:Y:S08]  /*d1a0*/  MUFU.EX2 R48, R48 ;  /* 0x0000003000307308 */ /* 0x000eb00000000800 */
[----:B------:R-:W4:Y:S01]  /*d1b0*/  MUFU.EX2 R71, R71 ;  /* 0x0000004700477308 */ /* 0x000f220000000800 */
[----:B------:R-:W-:Y:S01]  /*d1c0*/  F2FP.SATFINITE.E4M3.F32.PACK_AB_MERGE_C R149, R8, R7, R149 ;  /* 0x000000070895723e */ /* 0x000fe20004807095 */
[----:B------:R-:W-:-:S06]  /*d1d0*/  FADD.FTZ R46, R46, R95 ;  /* 0x0000005f2e2e7221 */ /* 0x000fcc0000010000 */
[----:B------:R-:W5:Y:S01]  /*d1e0*/  MUFU.EX2 R101, R127 ;  /* 0x0000007f00657308 */ /* 0x000f620000000800 */
[----:B---3--:R-:W-:-:S07]  /*d1f0*/  FADD.FTZ R8, R24, R3 ;  /* 0x0000000318087221 */ /* 0x008fce0000010000 */
[----:B------:R-:W3:Y:S01]  /*d200*/  MUFU.EX2 R6, R79 ;  /* 0x0000004f00067308 */ /* 0x000ee20000000800 */
[----:B------:R-:W-:-:S01]  /*d210*/  FADD.FTZ R99, R99, R46 ;  /* 0x0000002e63637221 */ /* 0x000fc20000010000 */
[----:B-1----:R-:W-:-:S06]  /*d220*/  FADD.FTZ R8, R59, R8 ;  /* 0x000000083b087221 */ /* 0x002fcc0000010000 */
[----:B------:R-:W1:Y:S01]  /*d230*/  MUFU.EX2 R83, R83 ;  /* 0x0000005300537308 */ /* 0x000e620000000800 */
[----:B------:R-:W-:-:S07]  /*d240*/  ISETP.GE.AND P1, PT, R88, 0x81, PT ;  /* 0x000000815800780c */ /* 0x000fce0003f26270 */
[----:B------:R-:W1:Y:S01]  /*d250*/  MUFU.EX2 R10, R10 ;  /* 0x0000000a000a7308 */ /* 0x000e620000000800 */
[----:B0-----:R-:W-:Y:S01]  /*d260*/  F2FP.SATFINITE.E4M3.F32.PACK_AB_MERGE_C R7, R57, R50, RZ ;  /* 0x000000323907723e */ /* 0x001fe200048070ff */
[----:B--2---:R-:W-:Y:S01]  /*d270*/  FADD.FTZ R14, R48, R99 ;  /* 0x00000063300e7221 */ /* 0x004fe20000010000 */
[----:B----4-:R-:W-:-:S01]  /*d280*/  FADD.FTZ R3, R71, R8 ;  /* 0x0000000847037221 */ /* 0x010fc20000010000 */
[----:B------:R-:W-:Y:S02]  /*d290*/  F2FP.SATFINITE.E4M3.F32.PACK_AB_MERGE_C R143, R0, R49, R55 ;  /* 0x00000031008f723e */ /* 0x000fe40004807037 */
[C---:B-----5:R-:W-:Y:S01]  /*d2a0*/  F2FP.SATFINITE.E4M3.F32.PACK_AB_MERGE_C R146, R101.reuse, R48, R7 ;  /* 0x000000306592723e */ /* 0x060fe20004807007 */
[----:B------:R-:W-:Y:S01]  /*d2b0*/  FADD.FTZ R101, R101, R14 ;  /* 0x0000000e65657221 */ /* 0x000fe20000010000 */
[----:B---3--:R-:W-:-:S01]  /*d2c0*/  FADD.FTZ R0, R6, R3 ;  /* 0x0000000306007221 */ /* 0x008fc20000010000 */
[----:B------:R-:W-:Y:S01]  /*d2d0*/  IMAD.MOV.U32 R135, RZ, RZ, RZ ;  /* 0x000000ffff877224 */ /* 0x000fe200078e00ff */
[----:B------:R-:W-:Y:S01]  /*d2e0*/  F2FP.SATFINITE.E4M3.F32.PACK_AB_MERGE_C R151, R65, R58, RZ ;  /* 0x0000003a4197723e */ /* 0x000fe200048070ff */
[----:B------:R-:W-:Y:S01]  /*d2f0*/  FADD.FTZ R50, R50, R101 ;  /* 0x0000006532327221 */ /* 0x000fe20000010000 */
[----:B------:R-:W-:Y:S01]  /*d300*/  F2FP.SATFINITE.E4M3.F32.PACK_AB_MERGE_C R137, R64, R33, RZ ;  /* 0x000000214089723e */ /* 0x000fe200048070ff */
[----:B-1----:R-:W-:Y:S01]  /*d310*/  FADD.FTZ R3, R83, R0 ;  /* 0x0000000053037221 */ /* 0x002fe20000010000 */
[----:B------:R-:W-:Y:S01]  /*d320*/  F2FP.SATFINITE.E4M3.F32.PACK_AB_MERGE_C R139, R66, R41, RZ ;  /* 0x00000029428b723e */ /* 0x000fe200048070ff */
[----:B------:R-:W-:Y:S01]  /*d330*/  BSSY B0, `(.L_x_8327) ;  /* 0x00002ad000007945 */ /* 0x000fe20003800000 */
[----:B------:R-:W-:-:S02]  /*d340*/  F2FP.SATFINITE.E4M3.F32.PACK_AB_MERGE_C R68, R53, R68, RZ ;  /* 0x000000443544723e */ /* 0x000fc400048070ff */
        /* <DEDUP_REMOVED lines=61> */
[----:B------:R-:W-:Y:S06]  /*d720*/  @!P1 BRA `(.L_x_8328) ;  /* 0x0000002400b49947 */ /* 0x000fec0003800000 */
[----:B------:R-:W2:Y:S01]  /*d730*/  LDL.LU R80, [R1+0x44] ;  /* 0x0000440001507983 */ /* 0x000ea20000300800 */
        /* <DEDUP_REMOVED lines=28> */
[----:B--2---:R-:W-:-:S07]  /*d900*/  VIADD R10, R80, 0xfffffffe ;  /* 0xfffffffe500a7836 */ /* 0x004fce0000000000 */
.L_x_8340:
[----:B------:R-:W-:-:S04]  /*d910*/  ISETP.NE.AND P1, PT, R6, 0x1, PT ;  /* 0x000000010600780c */ /* 0x000fc80003f25270 */
[----:B------:R-:W-:-:S04]  /*d920*/  SEL R8, RZ, 0x1, P1 ;  /* 0x00000001ff087807 */ /* 0x000fc80000800000 */
[----:B------:R-:W-:Y:S01]  /*d930*/  LOP3.LUT R157, R7, R8, RZ, 0x3c, !PT ;  /* 0x00000008079d7212 */ /* 0x000fe200078e3cff */
[----:B0-----:R-:W-:Y:S06]  /*d940*/  @!P0 BRA `(.L_x_8329) ;  /* 0x0000000000048947 */ /* 0x001fec0003800000 */
[----:B------:R-:W-:Y:S01]  /*d950*/  BPT.TRAP 0x1 ;  /* 0x000000040000795c */ /* 0x000fe20000300000 */
.L_x_8329:
        /* <DEDUP_REMOVED lines=8> */
.L_x_8330:
[----:B------:R-:W-:Y:S01]  /*d9e0*/  BSSY B1, `(.L_x_8331) ;  /* 0x0000006000017945 */ /* 0x000fe20003800000 */
[----:B------:R-:W-:Y:S02]  /*d9f0*/  IMAD R24, R154, 0x300, R15 ;  /* 0x000003009a187824 */ /* 0x000fe400078e020f */
[----:B------:R-:W-:Y:S01]  /*da00*/  IMAD.MOV.U32 R25, RZ, RZ, -0x3ffffff0 ;  /* 0xc0000010ff197424 */ /* 0x000fe200078e00ff */
[----:B-1----:R-:W-:Y:S06]  /*da10*/  @P1 BRA `(.L_x_8332) ;  /* 0x0000000000081947 */ /* 0x002fec0003800000 */
[----:B------:R-:W1:Y:S02]  /*da20*/  SYNCS.PHASECHK.TRANS64.TRYWAIT P1, [R13+URZ+0x19c30], R8 ;  /* 0x019c30080d0075a7 */ /* 0x000e64000802017f */
[----:B-1----:R-:W-:Y:S05]  /*da30*/  @!P1 BRA `(.L_x_8333) ;  /* 0x000000b000ec9947 */ /* 0x002fea0003800000 */
.L_x_8332:
[----:B------:R-:W-:Y:S05]  /*da40*/  BSYNC B1 ;  /* 0x0000000000017941 */ /* 0x000fea0003800000 */
.L_x_8331:
[C---:B01----:R-:W-:Y:S01]  /*da50*/  VIADD R8, R24.reuse, 0x100 ;  /* 0x0000010018087836 */ /* 0x043fe20000000000 */
[C---:B------:R-:W-:Y:S01]  /*da60*/  R2UR UR6, R24.reuse ;  /* 0x00000000180672ca */ /* 0x040fe200000e0000 */
[----:B------:R-:W-:Y:S01]  /*da70*/  IMAD.MOV.U32 R9, RZ, RZ, -0x3ffffff0 ;  /* 0xc0000010ff097424 */ /* 0x000fe200078e00ff */
[----:B------:R-:W-:Y:S01]  /*da80*/  R2UR UR7, R25 ;  /* 0x00000000190772ca */ /* 0x000fe200000e0000 */
[----:B------:R-:W-:Y:S01]  /*da90*/  VIADD R24, R24, 0x200 ;  /* 0x0000020018187836 */ /* 0x000fe20000000000 */
[----:B------:R-:W-:Y:S02]  /*daa0*/  R2UR UR10, R8 ;  /* 0x00000000080a72ca */ /* 0x000fe400000e0000 */
[----:B------:R-:W-:Y:S02]  /*dab0*/  R2UR UR11, R9 ;  /* 0x00000000090b72ca */ /* 0x000fe400000e0000 */
[----:B------:R-:W2:Y:S01]  /*dac0*/  LDL.64 R8, [R1+0x8] ;  /* 0x0000080001087983 */ /* 0x000ea20000100a00 */
[----:B------:R-:W-:Y:S01]  /*dad0*/  R2UR UR4, R4 ;  /* 0x00000000040472ca */ /* 0x000fe200000e0000 */
[----:B------:R-:W-:Y:S01]  /*dae0*/  IMAD.MOV.U32 R25, RZ, RZ, -0x3ffffff0 ;  /* 0xc0000010ff197424 */ /* 0x000fe200078e00ff */
[----:B------:R-:W-:-:S02]  /*daf0*/  R2UR UR5, R5 ;  /* 0x00000000050572ca */ /* 0x000fc400000e0000 */
[----:B------:R-:W-:Y:S02]  /*db00*/  R2UR UR14, R24 ;  /* 0x00000000180e72ca */ /* 0x000fe400000e0000 */
[----:B------:R-:W-:Y:S02]  /*db10*/  R2UR UR15, R25 ;  /* 0x00000000190f72ca */ /* 0x000fe400000e0000 */
[----:B------:R-:W-:-:S07]  /*db20*/  WARPGROUP.ARRIVE ;  /* 0x00000000000079c5 */ /* 0x000fce0000000000 */
[----:B------:R-:W-:Y:S01]  /*db30*/  QGMMA.64x128x32.F32.E4M3.E4M3 R24, gdesc[UR4], RZ, !UPT, gsb0 ;  /* 0x01e00000041879f3 */ /* 0x000fe2000c0008ff */
[----:B------:R-:W-:Y:S02]  /*db40*/  R2UR UR12, R20 ;  /* 0x00000000140c72ca */ /* 0x000fe400000e0000 */
[----:B------:R-:W-:Y:S01]  /*db50*/  R2UR UR13, R21 ;  /* 0x00000000150d72ca */ /* 0x000fe200000e0000 */
[----:B------:R-:W-:Y:S02]  /*db60*/  WARPGROUP.DEPBAR.LE gsb0, 0x0 ;  /* 0x00008000000079c5 */ /* 0x000fe40000010000 */
[----:B------:R-:W-:Y:S01]  /*db70*/  WARPGROUP.ARRIVE ;  /* 0x00000000000079c5 */ /* 0x000fe20000000000 */
[----:B--2---:R-:W-:Y:S02]  /*db80*/  R2UR UR8, R8 ;  /* 0x00000000080872ca */ /* 0x004fe400000e0000 */
[----:B------:R-:W-:-:S13]  /*db90*/  R2UR UR9, R9 ;  /* 0x00000000090972ca */ /* 0x000fda00000e0000 */
[----:B------:R-:W-:Y:S03]  /*dba0*/  QGMMA.64x128x32.F32.E4M3.E4M3 R24, gdesc[UR8], R24, gsb0 ;  /* 0x01e00000081879f3 */ /* 0x000fe60008000818 */
[----:B------:R-:W-:Y:S02]  /*dbb0*/  WARPGROUP.DEPBAR.LE gsb0, 0x0 ;  /* 0x00008000000079c5 */ /* 0x000fe40000010000 */
[----:B------:R-:W-:-:S07]  /*dbc0*/  WARPGROUP.ARRIVE ;  /* 0x00000000000079c5 */ /* 0x000fce0000000000 */
[----:B------:R-:W-:Y:S03]  /*dbd0*/  QGMMA.64x128x32.F32.E4M3.E4M3 R24, gdesc[UR12], R24, gsb0 ;  /* 0x01e000000c1879f3 */ /* 0x000fe60008000818 */
[----:B------:R-:W-:Y:S02]  /*dbe0*/  WARPGROUP.DEPBAR.LE gsb0, 0x0 ;  /* 0x00008000000079c5 */ /* 0x000fe40000010000 */
[----:B------:R-:W-:Y:S05]  /*dbf0*/  @!P0 BRA `(.L_x_8334) ;  /* 0x0000000000048947 */ /* 0x000fea0003800000 */
[----:B------:R-:W-:Y:S01]  /*dc00*/  BPT.TRAP 0x1 ;  /* 0x000000040000795c */ /* 0x000fe20000300000 */
.L_x_8334:
[----:B------:R-:W-:Y:S01]  /*dc10*/  SHF.L.U32 R7, R7, 0x1f, RZ ;  /* 0x0000001f07077819 */ /* 0x000fe200000006ff */
[----:B------:R-:W-:-:S04]  /*dc20*/  IMAD R14, R6, 0x8, R18 ;  /* 0x00000008060e7824 */ /* 0x000fc800078e0212 */
[----:B------:R0:W1:Y:S01]  /*dc30*/  SYNCS.PHASECHK.TRANS64.TRYWAIT P1, [R14+URZ+0x19c50], R7 ;  /* 0x019c50070e0075a7 */ /* 0x000062000802017f */
[----:B------:R-:W-:Y:S05]  /*dc40*/  @!P0 BRA `(.L_x_8335) ;  /* 0x0000000000048947 */ /* 0x000fea0003800000 */
[----:B------:R-:W-:Y:S01]  /*dc50*/  BPT.TRAP 0x1 ;  /* 0x000000040000795c */ /* 0x000fe20000300000 */
.L_x_8335:
[----:B------:R-:W-:Y:S04]  /*dc60*/  BSSY B1, `(.L_x_8336) ;  /* 0x0000004000017945 */ /* 0x000fe80003800000 */
[----:B-1----:R-:W-:Y:S05]  /*dc70*/  @P1 BRA `(.L_x_8337) ;  /* 0x0000000000081947 */ /* 0x002fea0003800000 */
[----:B------:R-:W1:Y:S02]  /*dc80*/  SYNCS.PHASECHK.TRANS64.TRYWAIT P1, [R14+URZ+0x19c50], R7 ;  /* 0x019c50070e0075a7 */ /* 0x000e64000802017f */
[----:B-1----:R-:W-:Y:S05]  /*dc90*/  @!P1 BRA `(.L_x_8338) ;  /* 0x000000b000689947 */ /* 0x002fea0003800000 */
.L_x_8337:
[----:B------:R-:W-:Y:S05]  /*dca0*/  BSYNC B1 ;  /* 0x0000000000017941 */ /* 0x000fea0003800000 */
.L_x_8336:
[----:B01----:R-:W-:Y:S01]  /*dcb0*/  VIADD R7, R18, 0x3000 ;  /* 0x0000300012077836 */ /* 0x003fe20000000000 */
[----:B------:R-:W-:Y:S01]  /*dcc0*/  WARPGROUP.ARRIVE ;  /* 0x00000000000079c5 */ /* 0x000fe20000000000 */
[----:B------:R-:W-:Y:S02]  /*dcd0*/  IMAD.MOV.U32 R9, RZ, RZ, 0x40000040 ;  /* 0x40000040ff097424 */ /* 0x000fe400078e00ff */
[C---:B------:R-:W-:Y:S01]  /*dce0*/  FMUL.FTZ R77, R2.reuse, R77 ;  /* 0x0000004d024d7220 */ /* 0x040fe20000410000 */
[C---:B------:R-:W-:Y:S01]  /*dcf0*/  FMUL.FTZ R78, R2.reuse, R78 ;  /* 0x0000004e024e7220 */ /* 0x040fe20000410000 */
[----:B------:R-:W-:Y:S01]  /*dd00*/  SHF.R.U32.HI R7, RZ, 0x4, R7 ;  /* 0x00000004ff077819 */ /* 0x000fe20000011607 */
[C---:B------:R-:W-:Y:S01]  /*dd10*/  FMUL.FTZ R79, R2.reuse, R79 ;  /* 0x0000004f024f7220 */ /* 0x040fe20000410000 */
[C---:B------:R-:W-:Y:S01]  /*dd20*/  FMUL.FTZ R80, R2.reuse, R80 ;  /* 0x0000005002507220 */ /* 0x040fe20000410000 */
[C---:B------:R-:W-:Y:S01]  /*dd30*/  FMUL.FTZ R81, R2.reuse, R81 ;  /* 0x0000005102517220 */ /* 0x040fe20000410000 */
[----:B------:R-:W-:Y:S01]  /*dd40*/  LOP3.LUT R7, R7, 0x3fff, RZ, 0xc0, !PT ;  /* 0x00003fff07077812 */ /* 0x000fe200078ec0ff */
[----:B------:R-:W-:Y:S01]  /*dd50*/  MUFU.TANH R77, R77 ;  /* 0x0000004d004d7308 */ /* 0x000fe20000002400 */
[C---:B------:R-:W-:Y:S01]  /*dd60*/  FMUL.FTZ R82, R2.reuse, R82 ;  /* 0x0000005202527220 */ /* 0x040fe20000410000 */
[C---:B------:R-:W-:Y:S01]  /*dd70*/  FMUL.FTZ R83, R2.reuse, R83 ;  /* 0x0000005302537220 */ /* 0x040fe20000410000 */
[----:B------:R-:W-:Y:S01]  /*dd80*/  LOP3.LUT R7, R7, 0x10000, RZ, 0xfc, !PT ;  /* 0x0001000007077812 */ /* 0x000fe200078efcff */
[C---:B------:R-:W-:Y:S01]  /*dd90*/  FMUL.FTZ R84, R2.reuse, R84 ;  /* 0x0000005402547220 */ /* 0x040fe20000410000 */
[C---:B------:R-:W-:Y:S01]  /*dda0*/  FMUL.FTZ R85, R2.reuse, R85 ;  /* 0x0000005502557220 */ /* 0x040fe20000410000 */
[C---:B------:R-:W-:Y:S01]  /*ddb0*/  FMUL.FTZ R86, R2.reuse, R86 ;  /* 0x0000005602567220 */ /* 0x040fe20000410000 */
[----:B------:R-:W-:Y:S01]  /*ddc0*/  FMUL.FTZ R87, R2, R87 ;  /* 0x0000005702577220 */ /* 0x000fe20000410000 */
[----:B------:R-:W-:Y:S01]  /*ddd0*/  IMAD R6, R6, 0x300, R7 ;  /* 0x0000030006067824 */ /* 0x000fe200078e0207 */
[----:B------:R-:W-:Y:S01]  /*dde0*/  MUFU.TANH R78, R78 ;  /* 0x0000004e004e7308 */ /* 0x000fe20000002400 */
[----:B------:R-:W-:Y:S01]  /*ddf0*/  IMAD.MOV.U32 R7, RZ, RZ, 0x40000040 ;  /* 0x40000040ff077424 */ /* 0x000fe200078e00ff */
[----:B------:R-:W-:Y:S01]  /*de00*/  ULDC UR4, c[0x0][0x988] ;  /* 0x0002620000047ab9 */ /* 0x000fe20000000800 */
[C---:B------:R-:W-:Y:S01]  /*de10*/  VIADD R8, R6.reuse, 0x2 ;  /* 0x0000000206087836 */ /* 0x040fe20000000000 */
[----:B------:R-:W-:-:S02]  /*de20*/  R2UR UR6, R6 ;  /* 0x00000000060672ca */ /* 0x000fc400000e0000 */
        /* <DEDUP_REMOVED lines=9> */
[----:B------:R-:W-:-:S04]  /*dec0*/  FMUL.FTZ R42, R2, R45 ;  /* 0x0000002d022a7220 */ /* 0x000fc80000410000 */
[----:B------:R-:W-:Y:S01]  /*ded0*/  QGMMA.64x96x32.F32.E4M3.E4M3 R88, R148, gdesc[UR4], R88, gsb0 ;  /* 0x0160000494587df3 */ /* 0x000fe20008000858 */
[----:B------:R-:W-:Y:S01]  /*dee0*/  R2UR UR6, R8 ;  /* 0x00000000080672ca */ /* 0x000fe200000e0000 */
[----:B------:R-:W-:Y:S01]  /*def0*/  VIADD R8, R6, 0x4 ;  /* 0x0000000406087836 */ /* 0x000fe20000000000 */
[----:B------:R-:W-:Y:S01]  /*df00*/  R2UR UR7, R9 ;  /* 0x00000000090772ca */ /* 0x000fe200000e0000 */
[----:B------:R-:W-:Y:S01]  /*df10*/  IMAD.MOV.U32 R9, RZ, RZ, 0x40000040 ;  /* 0x40000040ff097424 */ /* 0x000fe200078e00ff */
[----:B------:R-:W-:Y:S01]  /*df20*/  MUFU.TANH R24, R24 ;  /* 0x0000001800187308 */ /* 0x000fe20000002400 */
[----:B0-----:R-:W-:-:S07]  /*df30*/  FMNMX.FTZ R45, R7, R12, !PT ;  /* 0x0000000c072d7209 */ /* 0x001fce0007810000 */
        /* <DEDUP_REMOVED lines=15> */
[----:B------:R-:W0:Y:S01]  /*e030*/  S2R R151, SR_TID.X ;  /* 0x0000000000977919 */ /* 0x000e220000002100 */
[----:B------:R-:W-:Y:S01]  /*e040*/  MUFU.TANH R86, R86 ;  /* 0x0000005600567308 */ /* 0x000fe20000002400 */
[----:B------:R-:W-:Y:S01]  /*e050*/  QGMMA.64x96x32.F32.E4M3.E4M3 R88, R136, gdesc[UR4], R88, gsb0 ;  /* 0x0160000488587df3 */ /* 0x000fe20008000858 */
[----:B------:R-:W-:Y:S01]  /*e060*/  R2UR UR6, R8 ;  /* 0x00000000080672ca */ /* 0x000fe200000e0000 */
[C---:B------:R-:W-:Y:S01]  /*e070*/  FMUL.FTZ R8, R2.reuse, R25 ;  /* 0x0000001902087220 */ /* 0x040fe20000410000 */
        /* <DEDUP_REMOVED lines=33> */
[----:B------:R-:W-:Y:S01]  /*e290*/  FMUL.FTZ R58, R2, R59 ;  /* 0x0000003b023a7220 */ /* 0x000fe20000410000 */
[----:B------:R-:W-:Y:S01]  /*e2a0*/  FMNMX.FTZ R44, R24, R44, !PT ;  /* 0x0000002c182c7209 */ /* 0x000fe20007810000 */
[C---:B------:R-:W-:Y:S01]  /*e2b0*/  FMUL.FTZ R59, R2.reuse, R60 ;  /* 0x0000003c023b7220 */ /* 0x040fe20000410000 */
[C---:B------:R-:W-:Y:S01]  /*e2c0*/  FMUL.FTZ R60, R2.reuse, R61 ;  /* 0x0000003d023c7220 */ /* 0x040fe20000410000 */
[----:B------:R-:W2:Y:S01]  /*e2d0*/  MUFU.TANH R28, R28 ;  /* 0x0000001c001c7308 */ /* 0x000ea20000002400 */
[----:B---3--:R-:W-:Y:S01]  /*e2e0*/  FMNMX.FTZ R45, R25, R45, !PT ;  /* 0x0000002d192d7209 */ /* 0x008fe20007810000 */
[C---:B------:R-:W-:Y:S01]  /*e2f0*/  FMUL.FTZ R61, R2.reuse, R62 ;  /* 0x0000003e023d7220 */ /* 0x040fe20000410000 */
[----:B------:R-:W-:Y:S01]  /*e300*/  FMNMX.FTZ R44, R27, R44, !PT ;  /* 0x0000002c1b2c7209 */ /* 0x000fe20007810000 */
        /* <DEDUP_REMOVED lines=18> */
[----:B0-----:R-:W-:-:S02]  /*e430*/  LOP3.LUT R151, R151, 0x7f, RZ, 0xc0, !PT ;  /* 0x0000007f97977812 */ /* 0x001fc400078ec0ff */
[----:B------:R-:W0:Y:S01]  /*e440*/  MUFU.TANH R32, R32 ;  /* 0x0000002000207308 */ /* 0x000e220000002400 */
[----:B---3--:R-:W-:Y:S02]  /*e450*/  FMNMX.FTZ R45, R29, R45, !PT ;  /* 0x0000002d1d2d7209 */ /* 0x008fe40007810000 */
[----:B------:R-:W-:Y:S02]  /*e460*/  ISETP.NE.AND P1, PT, R151, RZ, PT ;  /* 0x000000ff9700720c */ /* 0x000fe40003f25270 */
[----:B------:R-:W-:-:S03]  /*e470*/  FMNMX.FTZ R45, R30, R45, !PT ;  /* 0x0000002d1e2d7209 */ /* 0x000fc60007810000 */
[----:B------:R-:W2:Y:S01]  /*e480*/  MUFU.TANH R34, R34 ;  /* 0x0000002200227308 */ /* 0x000ea20000002400 */
[----:B-1----:R-:W-:Y:S02]  /*e490*/  FMNMX.FTZ R44, R31, R44, !PT ;  /* 0x0000002c1f2c7209 */ /* 0x002fe40007810000 */
[----:B------:R-:W-:-:S05]  /*e4a0*/  FMNMX.FTZ R45, R33, R45, !PT ;  /* 0x0000002d212d7209 */ /* 0x000fca0007810000 */
[----:B------:R-:W1:Y:S01]  /*e4b0*/  MUFU.TANH R35, R35 ;  /* 0x0000002300237308 */ /* 0x000e620000002400 */
[----:B0-----:R-:W-:Y:S01]  /*e4c0*/  FMNMX.FTZ R44, R32, R44, !PT ;  /* 0x0000002c202c7209 */ /* 0x001fe20007810000 */
[----:B------:R-:W-:-:S05]  /*e4d0*/  @!P1 VIADD R13, R13, 0x19c40 ;  /* 0x00019c400d0d9836 */ /* 0x000fca0000000000 */
[----:B------:R-:W-:Y:S01]  /*e4e0*/  @!P1 PRMT R13, RZ, 0x654, R13 ;  /* 0x00000654ff0d9816 */ /* 0x000fe2000000000d */
[----:B------:R-:W0:Y:S01]  /*e4f0*/  MUFU.TANH R37, R37 ;  /* 0x0000002500257308 */ /* 0x000e220000002400 */
[----:B--2---:R-:W-:-:S07]  /*e500*/  FMNMX.FTZ R45, R34, R45, !PT ;  /* 0x0000002d222d7209 */ /* 0x004fce0007810000 */
[----:B------:R-:W2:Y:S01]  /*e510*/  MUFU.TANH R38, R38 ;  /* 0x0000002600267308 */ /* 0x000ea20000002400 */
[----:B-1----:R-:W-:-:S04]  /*e520*/  FMNMX.FTZ R44, R35, R44, !PT ;  /* 0x0000002c232c7209 */ /* 0x002fc80007810000 */
[----:B------:R-:W-:-:S03]  /*e530*/  FMNMX.FTZ R44, R36, R44, !PT ;  /* 0x0000002c242c7209 */ /* 0x000fc60007810000 */
[----:B------:R-:W1:Y:S01]  /*e540*/  MUFU.TANH R40, R40 ;  /* 0x0000002800287308 */ /* 0x000e620000002400 */
[----:B0-----:R-:W-:Y:S02]  /*e550*/  FMNMX.FTZ R45, R37, R45, !PT ;  /* 0x0000002d252d7209 */ /* 0x001fe40007810000 */
[----:B------:R-:W-:Y:S01]  /*e560*/  FMNMX.FTZ R44, R39, R44, !PT ;  /* 0x0000002c272c7209 */ /* 0x000fe20007810000 */
[----:B------:R-:W-:-:S04]  /*e570*/  WARPGROUP.DEPBAR.LE gsb0, 0x0 ;  /* 0x00008000000079c5 */ /* 0x000fc80000010000 */
[----:B------:R-:W0:Y:S01]  /*e580*/  MUFU.TANH R41, R41 ;  /* 0x0000002900297308 */ /* 0x000e220000002400 */
[----:B--2---:R-:W-:Y:S01]  /*e590*/  FMNMX.FTZ R45, R38, R45, !PT ;  /* 0x0000002d262d7209 */ /* 0x004fe20007810000 */
[----:B------:R-:W-:-:S06]  /*e5a0*/  WARPGROUP.ARRIVE ;  /* 0x00000000000079c5 */ /* 0x000fcc0000000000 */
[----:B------:R-:W2:Y:S01]  /*e5b0*/  MUFU.TANH R43, R43 ;  /* 0x0000002b002b7308 */ /* 0x000ea20000002400 */
[----:B-1----:R-:W-:Y:S01]  /*e5c0*/  FMNMX.FTZ R44, R40, R44, !PT ;  /* 0x0000002c282c7209 */ /* 0x002fe20007810000 */
[----:B------:R-:W-:Y:S06]  /*e5d0*/  QGMMA.64x96x32.F32.E4M3.E4M3 R88, R140, gdesc[UR4], R88, gsb0 ;  /* 0x016000048c587df3 */ /* 0x000fec0008000858 */
        /* <DEDUP_REMOVED lines=30> */
[----:B------:R-:W-:-:S04]  /*e7c0*/  WARPGROUP.ARRIVE ;  /* 0x00000000000079c5 */ /* 0x000fc80000000000 */
        /* <DEDUP_REMOVED lines=33> */
[----:B0-----:R-:W-:-:S04]  /*e9e0*/  FMNMX.FTZ R44, R74, R44, !PT ;  /* 0x0000002c4a2c7209 */ /* 0x001fc80007810000 */
[----:B------:R-:W-:Y:S02]  /*e9f0*/  FMNMX.FTZ R44, R78, R44, !PT ;  /* 0x0000002c4e2c7209 */ /* 0x000fe40007810000 */
[----:B--2---:R-:W-:Y:S02]  /*ea00*/  FMNMX.FTZ R45, R75, R45, !PT ;  /* 0x0000002d4b2d7209 */ /* 0x004fe40007810000 */
        /* <DEDUP_REMOVED lines=8> */
[----:B-1----:R-:W-:Y:S02]  /*ea90*/  FMNMX.FTZ R76, R87, R44, !PT ;  /* 0x0000002c574c7209 */ /* 0x002fe40007810000 */
[----:B------:R-:W-:-:S03]  /*eaa0*/  FMNMX.FTZ R136, R85, R45, !PT ;  /* 0x0000002d55887209 */ /* 0x000fc60007810000 */
[----:B------:R-:W0:Y:S04]  /*eab0*/  SHFL.BFLY PT, R44, R76, 0x2, 0x1f ;  /* 0x0c401f004c2c7f89 */ /* 0x000e2800000e0000 */
[----:B------:R-:W1:Y:S01]  /*eac0*/  SHFL.BFLY PT, R45, R136, 0x2, 0x1f ;  /* 0x0c401f00882d7f89 */ /* 0x000e6200000e0000 */
[----:B0-----:R-:W-:Y:S01]  /*ead0*/  FMNMX.FTZ R76, R76, R44, !PT ;  /* 0x0000002c4c4c7209 */ /* 0x001fe20007810000 */
[----:B------:R-:W-:Y:S01]  /*eae0*/  VIADD R44, R6, 0x6 ;  /* 0x00000006062c7836 */ /* 0x000fe20000000000 */
[----:B-1----:R-:W-:-:S03]  /*eaf0*/  FMNMX.FTZ R136, R136, R45, !PT ;  /* 0x0000002d88887209 */ /* 0x002fc60007810000 */
[----:B------:R-:W0:Y:S01]  /*eb00*/  SHFL.BFLY PT, R6, R76, 0x1, 0x1f ;  /* 0x0c201f004c067f89 */ /* 0x000e2200000e0000 */
[----:B------:R-:W-:Y:S01]  /*eb10*/  IMAD.MOV.U32 R45, RZ, RZ, 0x40000040 ;  /* 0x40000040ff2d7424 */ /* 0x000fe200078e00ff */
[----:B------:R-:W-:Y:S02]  /*eb20*/  R2UR UR6, R44 ;  /* 0x000000002c0672ca */ /* 0x000fe400000e0000 */
[----:B------:R-:W1:Y:S01]  /*eb30*/  SHFL.BFLY PT, R137, R136, 0x1, 0x1f ;  /* 0x0c201f0088897f89 */ /* 0x000e6200000e0000 */
[----:B------:R-:W-:Y:S02]  /*eb40*/  MOV R44, UR4 ;  /* 0x00000004002c7c02 */ /* 0x000fe40008000f00 */
[----:B------:R-:W-:-:S13]  /*eb50*/  R2UR UR7, R45 ;  /* 0x000000002d0772ca */ /* 0x000fda00000e0000 */
[----:B------:R-:W-:Y:S01]  /*eb60*/  QGMMA.64x96x32.F32.E4M3.E4M3 R88, R144, gdesc[UR4], R88, gsb0 ;  /* 0x0160000490587df3 */ /* 0x000fe20008000858 */
[----:B0-----:R-:W-:Y:S02]  /*eb70*/  FMNMX.FTZ R76, R76, R6, !PT ;  /* 0x000000064c4c7209 */ /* 0x001fe40007810000 */
[----:B-1----:R-:W-:-:S05]  /*eb80*/  FMNMX.FTZ R45, R136, R137, !PT ;  /* 0x00000089882d7209 */ /* 0x002fca0007810000 */
[----:B------:R-:W-:Y:S01]  /*eb90*/  FADD.FTZ R6, -R45, R12 ;  /* 0x0000000c2d067221 */ /* 0x000fe20000010100 */
[----:B------:R-:W-:-:S01]  /*eba0*/  FADD.FTZ R12, -R76, R11 ;  /* 0x0000000b4c0c7221 */ /* 0x000fc20000010100 */
[-C--:B------:R-:W-:Y:S02]  /*ebb0*/  FFMA.FTZ R137, R45, R44.reuse, -8 ;  /* 0xc10000002d897423 */ /* 0x080fe4000001002c */
[-C--:B------:R-:W-:Y:S02]  /*ebc0*/  FMUL.FTZ R6, R6, R44.reuse ;  /* 0x0000002c06067220 */ /* 0x080fe40000410000 */
[-CC-:B------:R-:W-:Y:S01]  /*ebd0*/  FFMA.FTZ R7, R7, R44.reuse, -R137.reuse ;  /* 0x0000002c07077223 */ /* 0x180fe20000010889 */
[----:B------:R-:W-:-:S01]  /*ebe0*/  FFMA.FTZ R8, R8, R44, -R137 ;  /* 0x0000002c08087223 */ /* 0x000fc20000010889 */
[----:B------:R0:W-:Y:S08]  /*ebf0*/  MUFU.EX2 R11, R6 ;  /* 0x00000006000b7308 */ /* 0x0001f00000000800 */
        /* <DEDUP_REMOVED lines=34> */
[----:B-1----:R-:W-:-:S02]  /*ee20*/  FFMA.FTZ R0, R11, R0, R7 ;  /* 0x000000000b007223 */ /* 0x002fc40000010007 */
        /* <DEDUP_REMOVED lines=41> */
[----:B0-----:R-:W-:-:S01]  /*f0c0*/  FADD.FTZ R0, R12, R0 ;  /* 0x000000000c007221 */ /* 0x001fc20000010000 */
[----:B------:R-:W-:Y:S02]  /*f0d0*/  WARPGROUP.DEPBAR.LE gsb0, 0x0 ;  /* 0x00008000000079c5 */ /* 0x000fe40000010000 */
[----:B------:R0:W-:Y:S04]  /*f0e0*/  @!P1 SYNCS.ARRIVE.TRANS64.RED.A1T0 RZ, [R13+URZ], RZ ;  /* 0x000000ff0dff99a7 */ /* 0x0001e8000810043f */
        /* <DEDUP_REMOVED lines=118> */
.L_x_8339:
[----:B------:R-:W2:Y:S01]  /*f850*/  LDL R13, [R1+0x14] ;  /* 0x00001400010d7983 */ /* 0x000ea20000100800 */
[----:B------:R-:W-:Y:S01]  /*f860*/  ISETP.GT.AND P1, PT, R10, RZ, PT ;  /* 0x000000ff0a00720c */ /* 0x000fe20003f24270 */
[----:B------:R-:W-:Y:S01]  /*f870*/  VIADD R14, R14, 0x19c60 ;  /* 0x00019c600e0e7836 */ /* 0x000fe20000000000 */
        /* <DEDUP_REMOVED lines=85> */
[----:B--2---:R-:W-:-:S04]  /*fdd0*/  PRMT R14, R13, 0x654, R14 ;  /* 0x000006540d0e7816 */ /* 0x004fc8000000000e */
[----:B------:R0:W-:Y:S01]  /*fde0*/  SYNCS.ARRIVE.TRANS64.RED.A1T0 RZ, [R14+URZ], RZ ;  /* 0x000000ff0eff79a7 */ /* 0x0001e2000810043f */
[----:B------:R-:W-:Y:S05]  /*fdf0*/  @P1 BRA `(.L_x_8340) ;  /* 0xffffffd800c41947 */ /* 0x000fea000383ffff */
.L_x_8328:
[----:B------:R-:W-:Y:S05]  /*fe00*/  BSYNC B0 ;  /* 0x0000000000007941 */ /* 0x000fea0003800000 */
.L_x_8327:
[----:B------:R-:W-:Y:S06]  /*fe10*/  BAR.ARV 0x8, 0x1a0 ;  /* 0x0206800000007b1d */ /* 0x000fec0000002000 */
[----:B------:R-:W-:Y:S05]  /*fe20*/  @!P0 BRA `(.L_x_8341) ;  /* 0x0000000000048947 */ /* 0x000fea0003800000 */
[----:B------:R-:W-:Y:S01]  /*fe30*/  BPT.TRAP 0x1 ;  /* 0x000000040000795c */ /* 0x000fe20000300000 */
.L_x_8341:
[----:B------:R-:W-:Y:S01]  /*fe40*/  IMAD R10, R154, 0x8, R18 ;  /* 0x000000089a0a7824 */ /* 0x000fe200078e0212 */
[----:B------:R-:W-:-:S04]  /*fe50*/  SHF.L.U32 R5, R157, 0x1f, RZ ;  /* 0x0000001f9d057819 */ /* 0x000fc800000006ff */
[----:B------:R1:W2:Y:S01]  /*fe60*/  SYNCS.PHASECHK.TRANS64.TRYWAIT P1, [R10+URZ+0x19c50], R5 ;  /* 0x019c50050a0075a7 */ /* 0x0002a2000802017f */
[----:B------:R-:W-:Y:S05]  /*fe70*/  @!P0 BRA `(.L_x_8342) ;  /* 0x0000000000048947 */ /* 0x000fea0003800000 */
[----:B------:R-:W-:Y:S01]  /*fe80*/  BPT.TRAP 0x1 ;  /* 0x000000040000795c */ /* 0x000fe20000300000 */
.L_x_8342:
[----:B------:R-:W-:Y:S04]  /*fe90*/  BSSY B0, `(.L_x_8343) ;  /* 0x0000004000007945 */ /* 0x000fe80003800000 */
[----:B--2---:R-:W-:Y:S05]  /*fea0*/  @P1 BRA `(.L_x_8344) ;  /* 0x0000000000081947 */ /* 0x004fea0003800000 */
[----:B------:R-:W2:Y:S02]  /*feb0*/  SYNCS.PHASECHK.TRANS64.TRYWAIT P1, [R10+URZ+0x19c50], R5 ;  /* 0x019c50050a0075a7 */ /* 0x000ea4000802017f */
[----:B--2---:R-:W-:Y:S05]  /*fec0*/  @!P1 BRA `(.L_x_8345) ;  /* 0x0000008c00f09947 */ /* 0x004fea0003800000 */
.L_x_8344:
[----:B------:R-:W-:Y:S05]  /*fed0*/  BSYNC B0 ;  /* 0x0000000000007941 */ /* 0x000fea0003800000 */
.L_x_8343:
[----:B------:R-:W3:Y:S04]  /*fee0*/  LDL R2, [R1+0x3c] ;  /* 0x00003c0001027983 */ /* 0x000ee80000100800 */
[----:B------:R-:W4:Y:S01]  /*fef0*/  LDL R13, [R1+0x1c] ;  /* 0x00001c00010d7983 */ /* 0x000f220000100800 */
[----:B------:R-:W-:-:S03]  /*ff00*/  ULDC.64 UR4, c[0x0][0x9a0] ;  /* 0x0002680000047ab9 */ /* 0x000fc60000000a00 */
[----:B------:R-:W5:Y:S01]  /*ff10*/  LDL.LU R12, [R1+0x28] ;  /* 0x00002800010c7983 */ /* 0x000f620000300800 */
[----:B------:R-:W-:Y:S01]  /*ff20*/  VIADD R18, R18, 0x3000 ;  /* 0x0000300012127836 */ /* 0x000fe20000000000 */
[----:B------:R-:W-:Y:S01]  /*ff30*/  ISETP.NE.U32.AND P1, PT, RZ, UR4, PT ;  /* 0x00000004ff007c0c */ /* 0x000fe2000bf25070 */
[----:B------:R-:W-:-:S03]  /*ff40*/  WARPGROUP.ARRIVE ;  /* 0x00000000000079c5 */ /* 0x000fc60000000000 */
[----:B------:R-:W-:Y:S02]  /*ff50*/  SHF.R.U32.HI R18, RZ, 0x4, R18 ;  /* 0x00000004ff127819 */ /* 0x000fe40000011612 */
[----:B------:R-:W-:Y:S02]  /*ff60*/  ISETP.NE.AND.EX P1, PT, RZ, UR5, PT, P1 ;  /* 0x00000005ff007c0c */ /* 0x000fe4000bf25310 */
[----:B------:R-:W-:-:S04]  /*ff70*/  LOP3.LUT R18, R18, 0x3fff, RZ, 0xc0, !PT ;  /* 0x00003fff12127812 */ /* 0x000fc800078ec0ff */
[----:B-12---:R-:W-:-:S05]  /*ff80*/  LOP3.LUT R5, R18, 0x10000, RZ, 0xfc, !PT ;  /* 0x0001000012057812 */ /* 0x006fca00078efcff */
[----:B------:R-:W-:Y:S02]  /*ff90*/  IMAD R4, R154, 0x300, R5 ;  /* 0x000003009a047824 */ /* 0x000fe400078e0205 */
[----:B------:R-:W-:Y:S01]  /*ffa0*/  IMAD.MOV.U32 R5, RZ, RZ, 0x40000040 ;  /* 0x40000040ff057424 */ /* 0x000fe200078e00ff */
[----:B------:R-:W3:Y:S02]  /*ffb0*/  @P1 LDC.64 R8, c[0x0][0x9c8] ;  /* 0x00027200ff081b82 */ /* 0x000ee40000000a00 */
[----:B------:R-:W-:Y:S02]  /*ffc0*/  R2UR UR6, R4 ;  /* 0x00000000040672ca */ /* 0x000fe400000e0000 */
[----:B------:R-:W-:-:S04]  /*ffd0*/  R2UR UR7, R5 ;  /* 0x00000000050772ca */ /* 0x000fc800000e0000 */
[----:B------:R-:W1:Y:S09]  /*ffe0*/  @P1 LDC.64 R6, c[0x0][0x9d0] ;  /* 0x00027400ff061b82 */ /* 0x000e720000000a00 */
[----:B------:R-:W-:Y:S03]  /*fff0*/  QGMMA.64x96x32.F32.E4M3.E4M3 R88, R148, gdesc[UR4], R88, gsb0 ;  /* 0x0160000494587df3 */ /* 0x000fe60008000858 */
[----:B------:R-:W-:-:S02]  /*10000*/  WARPGROUP.DEPBAR.LE gsb0, 0x0 ;  /* 0x00008000000079c5 */ /* 0x000fc40000010000 */
[----:B------:R-:W-:Y:S01]  /*10010*/  WARPGROUP.ARRIVE ;  /* 0x00000000000079c5 */ /* 0x000fe20000000000 */
[----:B---3--:R-:W-:-:S04]  /*10020*/  @P1 IMAD R2, R2, R8, RZ ;  /* 0x0000000802021224 */ /* 0x008fc800078e02ff */
[C---:B----4-:R-:W-:Y:S02]  /*10030*/  @P1 IMAD R5, R13.reuse, R9, R2 ;  /* 0x000000090d051224 */ /* 0x050fe400078e0202 */
[----:B------:R-:W-:Y:S01]  /*10040*/  @P1 IMAD.WIDE.U32 R8, R13, R8, RZ ;  /* 0x000000080d081225 */ /* 0x000fe200078e00ff */
[----:B-----5:R-:W-:-:S03]  /*10050*/  @P1 SHF.R.S32.HI R11, RZ, 0x1f, R12 ;  /* 0x0000001fff0b1819 */ /* 0x020fc6000001140c */
[----:B------:R-:W-:Y:S02]  /*10060*/  @P1 IMAD.IADD R9, R9, 0x1, R5 ;  /* 0x0000000109091824 */ /* 0x000fe400078e0205 */
[-C--:B-1----:R-:W-:Y:S02]  /*10070*/  @P1 IMAD R2, R11, R6.reuse, RZ ;  /* 0x000000060b021224 */ /* 0x082fe400078e02ff */
[----:B------:R-:W-:Y:S02]  /*10080*/  IMAD.MOV.U32 R11, RZ, RZ, 0x3f800000 ;  /* 0x3f800000ff0b7424 */ /* 0x000fe400078e00ff */
[C---:B------:R-:W-:Y:S02]  /*10090*/  @P1 IMAD R5, R12.reuse, R7, R2 ;  /* 0x000000070c051224 */ /* 0x040fe400078e0202 */
[----:B------:R-:W-:-:S04]  /*100a0*/  @P1 IMAD.WIDE.U32 R6, R12, R6, R8 ;  /* 0x000000060c061225 */ /* 0x000fc800078e0008 */
[----:B------:R-:W-:Y:S01]  /*100b0*/  @P1 IMAD.IADD R5, R7, 0x1, R5 ;  /* 0x0000000107051824 */ /* 0x000fe200078e0205 */
[----:B------:R-:W-:-:S04]  /*100c0*/  @P1 LEA R8, P2, R6, UR4, 0x2 ;  /* 0x0000000406081c11 */ /* 0x000fc8000f8410ff */
[----:B------:R-:W-:-:S05]  /*100d0*/  @P1 LEA.HI.X R9, R6, UR5, R5, 0x2, P2 ;  /* 0x0000000506091c11 */ /* 0x000fca00090f1405 */
[----:B------:R1:W2:Y:S01]  /*100e0*/  @P1 LDG.E R11, desc[UR40][R8.64] ;  /* 0x00000028080b1981 */ /* 0x0002a2000c1e1900 */
[----:B------:R-:W-:Y:S01]  /*100f0*/  VIADD R6, R4, 0x2 ;  /* 0x0000000204067836 */ /* 0x000fe20000000000 */
[----:B------:R-:W-:Y:S01]  /*10100*/  MOV R7, 0x40000040 ;  /* 0x4000004000077802 */ /* 0x000fe20000000f00 */
[----:B------:R-:W-:-:S03]  /*10110*/  IMAD.MOV.U32 R5, RZ, RZ, 0x40000040 ;  /* 0x40000040ff057424 */ /* 0x000fc600078e00ff */
[----:B------:R-:W-:Y:S01]  /*10120*/  R2UR UR6, R6 ;  /* 0x00000000060672ca */ /* 0x000fe200000e0000 */
[C---:B------:R-:W-:Y:S01]  /*10130*/  VIADD R6, R4.reuse, 0x4 ;  /* 0x0000000404067836 */ /* 0x040fe20000000000 */
[----:B------:R-:W-:Y:S01]  /*10140*/  R2UR UR7, R7 ;  /* 0x00000000070772ca */ /* 0x000fe200000e0000 */
[----:B------:R-:W-:Y:S02]  /*10150*/  IMAD.MOV.U32 R7, RZ, RZ, 0x40000040 ;  /* 0x40000040ff077424 */ /* 0x000fe400078e00ff */
[----:B------:R-:W-:Y:S02]  /*10160*/  VIADD R4, R4, 0x6 ;  /* 0x0000000604047836 */ /* 0x000fe40000000000 */
[----:B-1----:R-:W-:-:S08]  /*10170*/  IMAD.MOV.U32 R8, RZ, RZ, RZ ;  /* 0x000000ffff087224 */ /* 0x002fd000078e00ff */
[----:B------:R-:W-:Y:S01]  /*10180*/  QGMMA.64x96x32.F32.E4M3.E4M3 R88, R136, gdesc[UR4], R88, gsb0 ;  /* 0x0160000488587df3 */ /* 0x000fe20008000858 */
[----:B------:R-:W-:Y:S02]  /*10190*/  R2UR UR6, R6 ;  /* 0x00000000060672ca */ /* 0x000fe400000e0000 */
[----:B------:R-:W-:Y:S01]  /*101a0*/  R2UR UR7, R7 ;  /* 0x00000000070772ca */ /* 0x000fe200000e0000 */
[----:B------:R-:W1:Y:S04]  /*101b0*/  SHFL.BFLY PT, R6, R3, 0x2, 0x1f ;  /* 0x0c401f0003067f89 */ /* 0x000e6800000e0000 */
[----:B------:R-:W3:Y:S01]  /*101c0*/  SHFL.BFLY PT, R7, R0, 0x2, 0x1f ;  /* 0x0c401f0000077f89 */ /* 0x000ee200000e0000 */
[----:B-1----:R-:W-:-:S01]  /*101d0*/  FADD.FTZ R6, R6, R3 ;  /* 0x0000000306067221 */ /* 0x002fc20000010000 */
[----:B---3--:R-:W-:Y:S01]  /*101e0*/  FADD.FTZ R7, R7, R0 ;  /* 0x0000000007077221 */ /* 0x008fe20000010000 */
[----:B------:R-:W-:-:S04]  /*101f0*/  IMAD.MOV.U32 R0, RZ, RZ, -0x800000 ;  /* 0xff800000ff007424 */ /* 0x000fc800078e00ff */
[----:B------:R-:W1:Y:S02]  /*10200*/  SHFL.BFLY PT, R2, R7, 0x1, 0x1f ;  /* 0x0c201f0007027f89 */ /* 0x000e6400000e0000 */
[----:B-1----:R-:W-:-:S01]  /*10210*/  FADD.FTZ R9, R7, R2 ;  /* 0x0000000207097221 */ /* 0x002fc20000010000 */
[----:B------:R-:W-:-:S03]  /*10220*/  IMAD.MOV.U32 R2, RZ, RZ, -0x800000 ;  /* 0xff800000ff027424 */ /* 0x000fc600078e00ff */
[C---:B------:R-:W-:Y:S01]  /*10230*/  FMUL.FTZ R13, R9.reuse, 0.00390625 ;  /* 0x3b800000090d7820 */ /* 0x040fe20000410000 */
[----:B------:R-:W-:-:S04]  /*10240*/  FSETP.NE.FTZ.AND P1, PT, R9, RZ, PT ;  /* 0x000000ff0900720b */ /* 0x000fc80003f35000 */
[----:B------:R-:W-:-:S13]  /*10250*/  FSETP.NE.FTZ.AND P2, PT, R13, RZ, PT ;  /* 0x000000ff0d00720b */ /* 0x000fda0003f55000 */
[----:B------:R-:W1:Y:S02]  /*10260*/  @P2 MUFU.LG2 R3, R13 ;  /* 0x0000000d00032308 */ /* 0x000e640000000c00 */
[----:B-1----:R-:W-:Y:S01]  /*10270*/  @P2 FMUL.FTZ R3, R3, 0.69314718246459960938 ;  /* 0x3f31721803032820 */ /* 0x002fe20000410000 */
[----:B------:R-:W-:Y:S02]  /*10280*/  WARPGROUP.DEPBAR.LE gsb0, 0x0 ;  /* 0x00008000000079c5 */ /* 0x000fe40000010000 */
[----:B------:R-:W-:-:S06]  /*10290*/  WARPGROUP.ARRIVE ;  /* 0x00000000000079c5 */ /* 0x000fcc0000000000 */
[----:B------:R-:W-:Y:S01]  /*102a0*/  QGMMA.64x96x32.F32.E4M3.E4M3 R88, R140, gdesc[UR4], R88, gsb0 ;  /* 0x016000048c587df3 */ /* 0x000fe20008000858 */
[----:B------:R-:W-:Y:S01]  /*102b0*/  R2UR UR6, R4 ;  /* 0x00000000040672ca */ /* 0x000fe200000e0000 */
[----:B------:R-:W-:Y:S01]  /*102c0*/  IMAD.MOV.U32 R4, RZ, RZ, RZ ;  /* 0x000000ffff047224 */ /* 0x000fe200078e00ff */
[----:B------:R-:W-:Y:S02]  /*102d0*/  R2UR UR7, R5 ;  /* 0x00000000050772ca */ /* 0x000fe400000e0000 */
[----:B------:R-:W1:Y:S03]  /*102e0*/  SHFL.BFLY PT, R5, R6, 0x1, 0x1f ;  /* 0x0c201f0006057f89 */ /* 0x000e6600000e0000 */
[----:B------:R-:W-:Y:S01]  /*102f0*/  @P1 MUFU.RCP R4, R9 ;  /* 0x0000000900041308 */ /* 0x000fe20000001000 */
[----:B-1----:R-:W-:-:S01]  /*10300*/  FADD.FTZ R12, R6, R5 ;  /* 0x00000005060c7221 */ /* 0x002fc20000010000 */
[----:B------:R-:W-:-:S03]  /*10310*/  @P2 FMUL.FTZ R6, R44, 0.69314718246459960938 ;  /* 0x3f3172182c062820 */ /* 0x000fc60000410000 */
[C---:B0-----:R-:W-:Y:S01]  /*10320*/  FMUL.FTZ R14, R12.reuse, 0.00390625 ;  /* 0x3b8000000c0e7820 */ /* 0x041fe20000410000 */
[----:B------:R-:W-:Y:S01]  /*10330*/  FSETP.NE.FTZ.AND P1, PT, R12, RZ, PT ;  /* 0x000000ff0c00720b */ /* 0x000fe20003f35000 */
[----:B------:R-:W-:-:S03]  /*10340*/  @P2 FFMA.FTZ R0, R6, R45, R3 ;  /* 0x0000002d06002223 */ /* 0x000fc60000010003 */
[----:B------:R-:W-:-:S09]  /*10350*/  FSETP.NE.FTZ.AND P3, PT, R14, RZ, PT ;  /* 0x000000ff0e00720b */ /* 0x000fd20003f75000 */
[----:B------:R-:W-:Y:S04]  /*10360*/  @P1 MUFU.RCP R8, R12 ;  /* 0x0000000c00081308 */ /* 0x000fe80000001000 */
[----:B------:R-:W-:-:S04]  /*10370*/  @P3 FMUL.FTZ R44, R44, 0.69314718246459960938 ;  /* 0x3f3172182c2c3820 */ /* 0x000fc80000410000 */
[----:B------:R-:W0:Y:S02]  /*10380*/  @P3 MUFU.LG2 R5, R14 ;  /* 0x0000000e00053308 */ /* 0x000e240000000c00 */
[----:B0-----:R-:W-:-:S04]  /*10390*/  @P3 FMUL.FTZ R5, R5, 0.69314718246459960938 ;  /* 0x3f31721805053820 */ /* 0x001fc80000410000 */
[----:B------:R-:W-:Y:S01]  /*103a0*/  @P3 FFMA.FTZ R2, R44, R76, R5 ;  /* 0x0000004c2c023223 */ /* 0x000fe20000010005 */
[----:B------:R-:W-:Y:S02]  /*103b0*/  WARPGROUP.DEPBAR.LE gsb0, 0x0 ;  /* 0x00008000000079c5 */ /* 0x000fe40000010000 */
[----:B------:R-:W-:-:S06]  /*103c0*/  WARPGROUP.ARRIVE ;  /* 0x00000000000079c5 */ /* 0x000fcc0000000000 */
[----:B------:R-:W-:Y:S01]  /*103d0*/  QGMMA.64x96x32.F32.E4M3.E4M3 R88, R144, gdesc[UR4], R88, gsb0 ;  /* 0x0160000490587df3 */ /* 0x000fe20008000858 */
[-C--:B--2---:R-:W-:Y:S01]  /*103e0*/  FMUL.FTZ R15, R4, R11.reuse ;  /* 0x0000000b040f7220 */ /* 0x084fe20000410000 */
[----:B------:R-:W-:Y:S01]  /*103f0*/  FMUL.FTZ R5, R8, R11 ;  /* 0x0000000b08057220 */ /* 0x000fe20000410000 */
[----:B------:R-:W-:Y:S02]  /*10400*/  WARPGROUP.DEPBAR.LE gsb0, 0x0 ;  /* 0x00008000000079c5 */ /* 0x000fe40000010000 */
[----:B------:R-:W-:Y:S05]  /*10410*/  @!P0 BRA `(.L_x_8346) ;  /* 0x0000000000048947 */ /* 0x000fea0003800000 */
[----:B------:R-:W-:Y:S01]  /*10420*/  BPT.TRAP 0x1 ;  /* 0x000000040000795c */ /* 0x000fe20000300000 */
.L_x_8346:
[----:B------:R-:W2:Y:S01]  /*10430*/  LDL.LU R4, [R1+0x14] ;  /* 0x0000140001047983 */ /* 0x000ea20000300800 */
[----:B------:R-:W-:Y:S02]  /*10440*/  VIADD R10, R10, 0x19c60 ;  /* 0x00019c600a0a7836 */ /* 0x000fe40000000000 */
[-C--:B------:R-:W-:Y:S01]  /*10450*/  FMUL.FTZ R9, R88, R15.reuse ;  /* 0x0000000f58097220 */ /* 0x080fe20000410000 */
[----:B------:R-:W-:Y:S01]  /*10460*/  FMUL.FTZ R3, R89, R15 ;  /* 0x0000000f59037220 */ /* 0x000fe20000410000 */
[----:B------:R-:W3:Y:S01]  /*10470*/  LDL.LU R18, [R1+0x38] ;  /* 0x0000380001127983 */ /* 0x000ee20000300800 */
[----:B------:R-:W-:-:S05]  /*10480*/  VIADD R154, R154, 0x1 ;  /* 0x000000019a9a7836 */ /* 0x000fca0000000000 */
        /* <DEDUP_REMOVED lines=47> */
[----:B--2---:R-:W-:Y:S01]  /*10780*/  PRMT R4, R4, 0x654, R10 ;  /* 0x0000065404047816 */ /* 0x004fe2000000000a */
[----:B---3--:R-:W-:-:S03]  /*10790*/  VIADD R18, R18, 0x1 ;  /* 0x0000000112127836 */ /* 0x008fc60000000000 */
[----:B------:R0:W-:Y:S02]  /*107a0*/  SYNCS.ARRIVE.TRANS64.RED.A1T0 RZ, [R4+URZ], RZ ;  /* 0x000000ff04ff79a7 */ /* 0x0001e4000810043f */
[----:B------:R1:W-:Y:S01]  /*107b0*/  STL [R1+0x38], R18 ;  /* 0x0000381201007387 */ /* 0x0003e20000100800 */
[-C--:B------:R-:W-:Y:S01]  /*107c0*/  FMUL.FTZ R10, R128, R15.reuse ;  /* 0x0000000f800a7220 */ /* 0x080fe20000410000 */
[----:B0-----:R-:W-:Y:S01]  /*107d0*/  SEL R4, RZ, 0x1, P1 ;  /* 0x00000001ff047807 */ /* 0x001fe20000800000 */
[----:B------:R-:W-:-:S03]  /*107e0*/  FMUL.FTZ R15, R133, R15 ;  /* 0x0000000f850f7220 */ /* 0x000fc60000410000 */
[----:B------:R-:W-:-:S07]  /*107f0*/  LOP3.LUT R157, R157, R4, RZ, 0x3c, !PT ;  /* 0x000000049d9d7212 */ /* 0x000fce00078e3cff */
.L_x_8288:
[----:B------:R-:W2:Y:S08]  /*10800*/  S2UR UR4, SR_CgaCtaId ;  /* 0x00000000000479c3 */ /* 0x000eb00000008800 */
[----:B------:R-:W-:Y:S01]  /*10810*/  BAR.SYNC.DEFER_BLOCKING 0x5, 0x200 ;  /* 0x0148000000007b1d */ /* 0x000fe20000010000 */
[----:B-1----:R-:W-:-:S05]  /*10820*/  MOV R18, 0x400 ;  /* 0x0000040000127802 */ /* 0x002fca0000000f00 */
[----:B------:R-:W-:Y:S01]  /*10830*/  BSSY B0, `(.L_x_8347) ;  /* 0x00001d6000007945 */ /* 0x000fe20003800000 */
[----:B--2---:R-:W-:-:S05]  /*10840*/  IMAD.U32 R4, RZ, RZ, UR4 ;  /* 0x00000004ff047e24 */ /* 0x004fca000f8e00ff */
[----:B------:R1:W-:Y:S01]  /*10850*/  STL [R1+0x14], R4 ;  /* 0x0000140401007387 */ /* 0x0003e20000100800 */
[----:B------:R-:W-:-:S05]  /*10860*/  LEA R18, R4, R18, 0x18 ;  /* 0x0000001204127211 */ /* 0x000fca00078ec0ff */
[----:B0-----:R1:W0:Y:S01]  /*10870*/  LDS.128 R28, [R18+0x19cd0] ;  /* 0x019cd000121c7984 */ /* 0x0012220000000c00 */
[----:B------:R-:W-:Y:S06]  /*10880*/  BAR.ARV 0x4, 0x200 ;  /* 0x0108000000007b1d */ /* 0x000fec0000002000 */
[----:B------:R-:W-:Y:S05]  /*10890*/  @P0 BRA `(.L_x_8348) ;  /* 0x0000001400380947 */ /* 0x000fea0003800000 */
[----:B------:R-:W1:Y:S01]  /*108a0*/  S2R R25, SR_TID.X ;  /* 0x0000000000197919 */ /* 0x000e620000002100 */
[----:B------:R-:W-:Y:S01]  /*108b0*/  ULDC.64 UR4, c[0x4][0x70] ;  /* 0x01001c0000047ab9 */ /* 0x000fe20000000a00 */
[----:B-----5:R-:W2:Y:S01]  /*108c0*/  LDL R24, [R1+0x5c] ;  /* 0x00005c0001187983 */ /* 0x020ea20000100800 */
[----:B------:R-:W-:Y:S02]  /*108d0*/  F2FP.BF16.F32.PACK_AB R61, R61, R62 ;  /* 0x0000003e3d3d723e */ /* 0x000fe400000010ff */
[----:B------:R-:W-:Y:S01]  /*108e0*/  F2FP.BF16.F32.PACK_AB R58, R58, R59 ;  /* 0x0000003b3a3a723e */ /* 0x000fe200000010ff */
[----:B------:R-:W3:Y:S04]  /*108f0*/  LDL.LU R63, [R1+0x30] ;  /* 0x00003000013f7983 */ /* 0x000ee80000300800 */
[----:B------:R-:W4:Y:S01]  /*10900*/  LDL.64 R78, [R1+0x20] ;  /* 0x00002000014e7983 */ /* 0x000f220000100a00 */
[----:B-1----:R-:W-:-:S05]  /*10910*/  IMAD.SHL.U32 R4, R25, 0x4, RZ ;  /* 0x0000000419047824 */ /* 0x002fca00078e00ff */
[----:B------:R-:W-:-:S04]  /*10920*/  LOP3.LUT R4, R4, 0xc, RZ, 0xc0, !PT ;  /* 0x0000000c04047812 */ /* 0x000fc800078ec0ff */
[----:B------:R-:W-:-:S05]  /*10930*/  IADD3 R4, P0, R4, UR4, RZ ;  /* 0x0000000404047c10 */ /* 0x000fca000ff1e0ff */
[----:B------:R-:W-:Y:S01]  /*10940*/  IMAD.X R5, RZ, RZ, UR5, P0 ;  /* 0x00000005ff057e24 */ /* 0x000fe200080e06ff */
[----:B------:R-:W-:Y:S01]  /*10950*/  F2FP.BF16.F32.PACK_AB R60, R60, R3 ;  /* 0x000000033c3c723e */ /* 0x000fe200000010ff */
[----:B------:R-:W-:-:S04]  /*10960*/  ULDC.64 UR4, c[0x0][0xbd8] ;  /* 0x0002f60000047ab9 */ /* 0x000fc80000000a00 */
[----:B------:R1:W3:Y:S01]  /*10970*/  LDG.E.CONSTANT R5, desc[UR40][R4.64] ;  /* 0x0000002804057981 */ /* 0x0002e2000c1e9900 */
[----:B------:R-:W-:Y:S02]  /*10980*/  F2FP.BF16.F32.PACK_AB R11, R38, R11 ;  /* 0x0000000b260b723e */ /* 0x000fe400000010ff */
[----:B------:R-:W-:Y:S01]  /*10990*/  F2FP.BF16.F32.PACK_AB R20, R20, R7 ;  /* 0x000000071414723e */ /* 0x000fe200000010ff */
[----:B------:R-:W0:Y:S01]  /*109a0*/  S2R R3, SR_SWINHI ;  /* 0x0000000000037919 */ /* 0x000e220000002f00 */
[----:B------:R-:W-:Y:S02]  /*109b0*/  F2FP.BF16.F32.PACK_AB R47, R47, R48 ;  /* 0x000000302f2f723e */ /* 0x000fe400000010ff */
[----:B------:R-:W-:Y:S02]  /*109c0*/  F2FP.BF16.F32.PACK_AB R41, R41, R42 ;  /* 0x0000002a2929723e */ /* 0x000fe400000010ff */
[----:B------:R-:W-:Y:S02]  /*109d0*/  F2FP.BF16.F32.PACK_AB R9, R64, R9 ;  /* 0x000000094009723e */ /* 0x000fe400000010ff */
[----:B-1----:R-:W-:-:S02]  /*109e0*/  LOP3.LUT P1, R4, R25, 0x3, RZ, 0xc0, !PT ;  /* 0x0000000319047812 */ /* 0x002fc4000782c0ff */
[----:B------:R-:W-:Y:S02]  /*109f0*/  F2FP.BF16.F32.PACK_AB R32, R21, R32 ;  /* 0x000000201520723e */ /* 0x000fe400000010ff */
[----:B------:R-:W-:Y:S02]  /*10a00*/  ISETP.EQ.OR P1, PT, R4, 0x3, !P1 ;  /* 0x000000030400780c */ /* 0x000fe40004f22670 */
[----:B------:R-:W-:Y:S02]  /*10a10*/  F2FP.BF16.F32.PACK_AB R15, R15, R8 ;  /* 0x000000080f0f723e */ /* 0x000fe400000010ff */
[----:B------:R-:W-:Y:S02]  /*10a20*/  SEL R62, R61, R58, P1 ;  /* 0x0000003a3d3e7207 */ /* 0x000fe40000800000 */
[----:B------:R-:W-:Y:S02]  /*10a30*/  SEL R58, R58, R61, P1 ;  /* 0x0000003d3a3a7207 */ /* 0x000fe40000800000 */
[----:B------:R-:W4:Y:S01]  /*10a40*/  LDL.LU R61, [R1+0x34] ;  /* 0x00003400013d7983 */ /* 0x000f220000300800 */
[----:B------:R-:W-:-:S02]  /*10a50*/  SEL R42, R11, R20, P1 ;  /* 0x000000140b2a7207 */ /* 0x000fc40000800000 */
[----:B------:R-:W-:Y:S01]  /*10a60*/  SEL R48, R20, R11, P1 ;  /* 0x0000000b14307207 */ /* 0x000fe20000800000 */
[----:B------:R1:W4:Y:S01]  /*10a70*/  LDL.64 R76, [R1+0x20] ;  /* 0x00002000014c7983 */ /* 0x0003220000100a00 */
[----:B------:R-:W-:Y:S02]  /*10a80*/  SEL R4, R9, R60, P1 ;  /* 0x0000003c09047207 */ /* 0x000fe40000800000 */
[----:B------:R-:W-:Y:S01]  /*10a90*/  SEL R60, R60, R9, P1 ;  /* 0x000000093c3c7207 */ /* 0x000fe20000800000 */
[----:B------:R-:W4:Y:S01]  /*10aa0*/  LDL R59, [R1+0x2c] ;  /* 0x00002c00013b7983 */ /* 0x000f220000100800 */
[----:B------:R-:W-:Y:S02]  /*10ab0*/  F2FP.BF16.F32.PACK_AB R10, R27, R10 ;  /* 0x0000000a1b0a723e */ /* 0x000fe400000010ff */
[----:B------:R-:W-:Y:S02]  /*10ac0*/  F2FP.BF16.F32.PACK_AB R51, R51, R52 ;  /* 0x000000343333723e */ /* 0x000fe400000010ff */
[----:B------:R-:W-:-:S02]  /*10ad0*/  MOV R20, R18 ;  /* 0x0000001200147202 */ /* 0x000fc40000000f00 */
[----:B0-----:R-:W-:Y:S02]  /*10ae0*/  MOV R21, R3 ;  /* 0x0000000300157202 */ /* 0x001fe40000000f00 */
[----:B------:R-:W-:Y:S02]  /*10af0*/  F2FP.BF16.F32.PACK_AB R49, R49, R50 ;  /* 0x000000323131723e */ /* 0x000fe400000010ff */
        /* <DEDUP_REMOVED lines=8> */
[----:B------:R-:W-:Y:S02]  /*10b80*/  F2FP.BF16.F32.PACK_AB R53, R53, R14 ;  /* 0x0000000e3535723e */ /* 0x000fe400000010ff */
[----:B------:R-:W-:-:S02]  /*10b90*/  F2FP.BF16.F32.PACK_AB R56, R56, R57 ;  /* 0x000000393838723e */ /* 0x000fc400000010ff */
[----:B------:R-:W-:Y:S01]  /*10ba0*/  F2FP.BF16.F32.PACK_AB R54, R54, R55 ;  /* 0x000000373636723e */ /* 0x000fe200000010ff */
[----:B------:R-:W4:Y:S01]  /*10bb0*/  LDL R57, [R1+0x10] ;  /* 0x0000100001397983 */ /* 0x000f220000100800 */
[----:B------:R-:W-:Y:S02]  /*10bc0*/  F2FP.BF16.F32.PACK_AB R46, R46, R13 ;  /* 0x0000000d2e2e723e */ /* 0x000fe400000010ff */
[----:B------:R-:W-:Y:S02]  /*10bd0*/  F2FP.BF16.F32.PACK_AB R44, R44, R45 ;  /* 0x0000002d2c2c723e */ /* 0x000fe400000010ff */
[----:B------:R-:W-:Y:S02]  /*10be0*/  F2FP.BF16.F32.PACK_AB R135, R135, R26 ;  /* 0x0000001a8787723e */ /* 0x000fe400000010ff */
[----:B------:R-:W-:Y:S02]  /*10bf0*/  SEL R26, R56, R53, P1 ;  /* 0x00000035381a7207 */ /* 0x000fe40000800000 */
[----:B------:R-:W-:-:S02]  /*10c00*/  SEL R56, R53, R56, P1 ;  /* 0x0000003835387207 */ /* 0x000fc40000800000 */
[----:B------:R-:W-:Y:S02]  /*10c10*/  SEL R28, R49, R46, P1 ;  /* 0x0000002e311c7207 */ /* 0x000fe40000800000 */
        /* <DEDUP_REMOVED lines=12> */
[----:B--2---:R-:W-:-:S03]  /*10ce0*/  IMAD.WIDE R8, R24, 0x2, R20 ;  /* 0x0000000218087825 */ /* 0x004fc600078e0214 */
[C---:B------:R-:W-:Y:S02]  /*10cf0*/  LOP3.LUT R3, R8.reuse, 0x180, RZ, 0xc0, !PT ;  /* 0x0000018008037812 */ /* 0x040fe400078ec0ff */
[----:B------:R-:W-:Y:S02]  /*10d00*/  IADD3 R10, P5, R8, 0x20, RZ ;  /* 0x00000020080a7810 */ /* 0x000fe40007fbe0ff */
[----:B------:R-:W-:Y:S02]  /*10d10*/  SHF.R.U64 R3, R3, 0x3, RZ ;  /* 0x0000000303037819 */ /* 0x000fe400000012ff */
[----:B------:R-:W-:Y:S02]  /*10d20*/  LOP3.LUT R6, R10, 0x180, RZ, 0xc0, !PT ;  /* 0x000001800a067812 */ /* 0x000fe400078ec0ff */
[C---:B------:R-:W-:Y:S02]  /*10d30*/  IADD3 R12, P4, R8.reuse, 0x3000, RZ ;  /* 0x00003000080c7810 */ /* 0x040fe40007f9e0ff */
[----:B------:R-:W-:-:S02]  /*10d40*/  IADD3 R27, P3, R8, 0x3020, RZ ;  /* 0x00003020081b7810 */ /* 0x000fc40007f7e0ff */
[C---:B------:R-:W-:Y:S02]  /*10d50*/  IADD3 R33, P2, R8.reuse, 0x6000, RZ ;  /* 0x0000600008217810 */ /* 0x040fe40007f5e0ff */
[----:B------:R-:W-:Y:S02]  /*10d60*/  IADD3 R74, P0, R8, 0x6020, RZ ;  /* 0x00006020084a7810 */ /* 0x000fe40007f1e0ff */
[----:B------:R-:W-:Y:S02]  /*10d70*/  LOP3.LUT R8, R3, R8, RZ, 0x3c, !PT ;  /* 0x0000000803087212 */ /* 0x000fe400078e3cff */
[----:B------:R-:W-:-:S04]  /*10d80*/  SHF.R.U64 R3, R6, 0x3, RZ ;  /* 0x0000000306037819 */ /* 0x000fc800000012ff */
[----:B------:R-:W-:Y:S02]  /*10d90*/  LOP3.LUT R14, R3, R10, RZ, 0x3c, !PT ;  /* 0x0000000a030e7212 */ /* 0x000fe400078e3cff */
[----:B------:R-:W-:Y:S02]  /*10da0*/  LOP3.LUT R3, R12, 0x180, RZ, 0xc0, !PT ;  /* 0x000001800c037812 */ /* 0x000fe400078ec0ff */
[----:B------:R-:W-:Y:S02]  /*10db0*/  LOP3.LUT R6, R27, 0x180, RZ, 0xc0, !PT ;  /* 0x000001801b067812 */ /* 0x000fe400078ec0ff */
[----:B------:R-:W-:Y:S02]  /*10dc0*/  SHF.R.U64 R3, R3, 0x3, RZ ;  /* 0x0000000303037819 */ /* 0x000fe400000012ff */
[----:B------:R-:W-:Y:S01]  /*10dd0*/  SHF.R.U64 R6, R6, 0x3, RZ ;  /* 0x0000000306067819 */ /* 0x000fe200000012ff */
[--C-:B------:R-:W-:Y:S01]  /*10de0*/  IMAD.X R11, RZ, RZ, R9.reuse, P3 ;  /* 0x000000ffff0b7224 */ /* 0x100fe200018e0609 */
[----:B------:R-:W-:Y:S01]  /*10df0*/  LOP3.LUT R12, R3, R12, RZ, 0x3c, !PT ;  /* 0x0000000c030c7212 */ /* 0x000fe200078e3cff */
[----:B------:R-:W-:Y:S01]  /*10e00*/  IMAD.X R13, RZ, RZ, R9, P4 ;  /* 0x000000ffff0d7224 */ /* 0x000fe200020e0609 */
[----:B------:R-:W-:-:S02]  /*10e10*/  IADD3.X R15, RZ, R9, RZ, P5, !PT ;  /* 0x00000009ff0f7210 */ /* 0x000fc40002ffe4ff */
[----:B------:R-:W-:Y:S01]  /*10e20*/  LOP3.LUT R10, R6, R27, RZ, 0x3c, !PT ;  /* 0x0000001b060a7212 */ /* 0x000fe200078e3cff */
[--C-:B------:R-:W-:Y:S01]  /*10e30*/  IMAD.X R7, RZ, RZ, R9.reuse, P2 ;  /* 0x000000ffff077224 */ /* 0x100fe200010e0609 */
[----:B------:R-:W-:Y:S01]  /*10e40*/  LOP3.LUT R24, R33, 0x180, RZ, 0xc0, !PT ;  /* 0x0000018021187812 */ /* 0x000fe200078ec0ff */
[----:B------:R-:W-:Y:S01]  /*10e50*/  IMAD.X R25, RZ, RZ, R9, P0 ;  /* 0x000000ffff197224 */ /* 0x000fe200000e0609 */
[----:B---3--:R-:W-:Y:S02]  /*10e60*/  LOP3.LUT R3, R5, 0x2, RZ, 0x3c, !PT ;  /* 0x0000000205037812 */ /* 0x008fe400078e3cff */
[----:B------:R-:W-:Y:S02]  /*10e70*/  LOP3.LUT R35, R74, 0x180, RZ, 0xc0, !PT ;  /* 0x000001804a237812 */ /* 0x000fe400078ec0ff */
[----:B------:R-:W-:Y:S01]  /*10e80*/  MOV R55, R8 ;  /* 0x0000000800377202 */ /* 0x000fe20000000f00 */
[----:B------:R-:W-:Y:S01]  /*10e90*/  SHFL.IDX PT, R26, R26, R5, 0x1c1f ;  /* 0x001c1f051a1a7589 */ /* 0x000fe200000e0000 */
[----:B------:R-:W-:-:S02]  /*10ea0*/  MOV R53, R14 ;  /* 0x0000000e00357202 */ /* 0x000fc40000000f00 */
[----:B------:R-:W-:Y:S01]  /*10eb0*/  MOV R49, R10 ;  /* 0x0000000a00317202 */ /* 0x000fe20000000f00 */
[----:B------:R-:W-:Y:S01]  /*10ec0*/  SHFL.IDX PT, R8, R4, R5, 0x1c1f ;  /* 0x001c1f0504087589 */ /* 0x000fe200000e0000 */
[----:B------:R-:W-:-:S03]  /*10ed0*/  MOV R51, R12 ;  /* 0x0000000c00337202 */ /* 0x000fc60000000f00 */
[----:B------:R-:W0:Y:S01]  /*10ee0*/  SHFL.IDX PT, R9, R60, R3, 0x1c1f ;  /* 0x001c1f033c097589 */ /* 0x000e2200000e0000 */
[----:B------:R-:W-:-:S03]  /*10ef0*/  SHF.R.U64 R24, R24, 0x3, RZ ;  /* 0x0000000318187819 */ /* 0x000fc600000012ff */
[----:B------:R-:W2:Y:S01]  /*10f00*/  SHFL.IDX PT, R11, R56, R3, 0x1c1f ;  /* 0x001c1f03380b7589 */ /* 0x000ea200000e0000 */
[----:B------:R-:W-:-:S03]  /*10f10*/  SHF.R.U64 R35, R35, 0x3, RZ ;  /* 0x0000000323237819 */ /* 0x000fc600000012ff */
[----:B------:R-:W-:Y:S04]  /*10f20*/  SHFL.IDX PT, R62, R62, R5, 0x1c1f ;  /* 0x001c1f053e3e7589 */ /* 0x000fe800000e0000 */
[----:B------:R-:W3:Y:S04]  /*10f30*/  SHFL.IDX PT, R15, R58, R3, 0x1c1f ;  /* 0x001c1f033a0f7589 */ /* 0x000ee800000e0000 */
[----:B------:R-:W-:Y:S04]  /*10f40*/  SHFL.IDX PT, R28, R28, R5, 0x1c1f ;  /* 0x001c1f051c1c7589 */ /* 0x000fe800000e0000 */
[----:B------:R-:W1:Y:S04]  /*10f50*/  SHFL.IDX PT, R13, R46, R3, 0x1c1f ;  /* 0x001c1f032e0d7589 */ /* 0x000e6800000e0000 */
[----:B------:R-:W-:Y:S04]  /*10f60*/  SHFL.IDX PT, R64, R64, R5, 0x1c1f ;  /* 0x001c1f0540407589 */ /* 0x000fe800000e0000 */
[----:B------:R-:W4:Y:S04]  /*10f70*/  SHFL.IDX PT, R37, R54, R3, 0x1c1f ;  /* 0x001c1f0336257589 */ /* 0x000f2800000e0000 */
[----:B------:R-:W-:Y:S04]  /*10f80*/  SHFL.IDX PT, R66, R66, R5, 0x1c1f ;  /* 0x001c1f0542427589 */ /* 0x000fe800000e0000 */
[----:B------:R-:W4:Y:S01]  /*10f90*/  SHFL.IDX PT, R39, R44, R3, 0x1c1f ;  /* 0x001c1f032c277589 */ /* 0x000f2200000e0000 */
[----:B------:R-:W-:-:S02]  /*10fa0*/  LOP3.LUT R6, R24, R33, RZ, 0x3c, !PT ;  /* 0x0000002118067212 */ /* 0x000fc400078e3cff */
[----:B------:R-:W-:Y:S01]  /*10fb0*/  LOP3.LUT R24, R35, R74, RZ, 0x3c, !PT ;  /* 0x0000004a23187212 */ /* 0x000fe200078e3cff */
        /* <DEDUP_REMOVED lines=10> */
[----:B------:R-:W4:Y:S04]  /*11060*/  SHFL.IDX PT, R35, R52, R3, 0x1c1f ;  /* 0x001c1f0334237589 */ /* 0x000f2800000e0000 */
[----:B------:R4:W4:Y:S01]  /*11070*/  SHFL.IDX PT, R45, R32, R3, 0x1c1f ;  /* 0x001c1f03202d7589 */ /* 0x00092200000e0000 */
[----:B------:R-:W-:-:S02]  /*11080*/  MOV R47, R6 ;  /* 0x00000006002f7202 */ /* 0x000fc40000000f00 */
[----:B0-----:R-:W-:Y:S02]  /*11090*/  SEL R4, R8, R9, P1 ;  /* 0x0000000908047207 */ /* 0x001fe40000800000 */
[----:B------:R-:W-:Y:S02]  /*110a0*/  SEL R6, R9, R8, P1 ;  /* 0x0000000809067207 */ /* 0x000fe40000800000 */
[----:B--2---:R-:W-:Y:S02]  /*110b0*/  SEL R8, R26, R11, P1 ;  /* 0x0000000b1a087207 */ /* 0x004fe40000800000 */
[----:B------:R-:W-:Y:S02]  /*110c0*/  SEL R10, R11, R26, P1 ;  /* 0x0000001a0b0a7207 */ /* 0x000fe40000800000 */
[----:B---3--:R-:W-:Y:S02]  /*110d0*/  SEL R5, R62, R15, P1 ;  /* 0x0000000f3e057207 */ /* 0x008fe40000800000 */
[----:B------:R-:W-:Y:S01]  /*110e0*/  SEL R7, R15, R62, P1 ;  /* 0x0000003e0f077207 */ /* 0x000fe20000800000 */
[----:B------:R-:W-:Y:S01]  /*110f0*/  BAR.SYNC.DEFER_BLOCKING 0x1, 0x180 ;  /* 0x0046000000007b1d */ /* 0x000fe20000010000 */
[----:B-1----:R-:W-:-:S02]  /*11100*/  SEL R12, R28, R13, P1 ;  /* 0x0000000d1c0c7207 */ /* 0x002fc40000800000 */
[----:B------:R-:W-:Y:S02]  /*11110*/  SEL R14, R13, R28, P1 ;  /* 0x0000001c0d0e7207 */ /* 0x000fe40000800000 */
[----:B----4-:R-:W-:Y:S02]  /*11120*/  SEL R9, R64, R37, P1 ;  /* 0x0000002540097207 */ /* 0x010fe40000800000 */
[----:B------:R-:W-:Y:S02]  /*11130*/  SEL R11, R37, R64, P1 ;  /* 0x00000040250b7207 */ /* 0x000fe40000800000 */
[----:B------:R-:W-:Y:S02]  /*11140*/  SEL R13, R66, R39, P1 ;  /* 0x00000027420d7207 */ /* 0x000fe40000800000 */
[----:B------:R-:W-:Y:S02]  /*11150*/  SEL R15, R39, R66, P1 ;  /* 0x00000042270f7207 */ /* 0x000fe40000800000 */
[----:B------:R-:W-:-:S02]  /*11160*/  ISETP.NE.U32.AND P0, PT, RZ, UR4, PT ;  /* 0x00000004ff007c0c */ /* 0x000fc4000bf05070 */
[----:B------:R-:W-:Y:S02]  /*11170*/  IADD3 R26, P2, R63, UR4, RZ ;  /* 0x000000043f1a7c10 */ /* 0x000fe4000ff5e0ff */
[----:B------:R-:W-:Y:S02]  /*11180*/  MOV R32, R24 ;  /* 0x0000001800207202 */ /* 0x000fe40000000f00 */
[----:B------:R-:W-:Y:S01]  /*11190*/  ISETP.NE.AND.EX P0, PT, RZ, UR5, PT, P0 ;  /* 0x00000005ff007c0c */ /* 0x000fe2000bf05300 */
[----:B------:R0:W-:Y:S04]  /*111a0*/  STSM.16.M88.4 [R55], R4 ;  /* 0x0000000437007844 */ /* 0x0001e80000000200 */
[----:B------:R1:W-:Y:S04]  /*111b0*/  STSM.16.M88.4 [R53], R8 ;  /* 0x0000000835007844 */ /* 0x0003e80000000200 */
[----:B------:R2:W-:Y:S01]  /*111c0*/  STSM.16.M88.4 [R51], R12 ;  /* 0x0000000c33007844 */ /* 0x0005e20000000200 */
[----:B0-----:R-:W-:-:S02]  /*111d0*/  SEL R4, R36, R27, P1 ;  /* 0x0000001b24047207 */ /* 0x001fc40000800000 */
[----:B------:R-:W-:Y:S02]  /*111e0*/  SEL R6, R27, R36, P1 ;  /* 0x000000241b067207 */ /* 0x000fe40000800000 */
[----:B------:R-:W-:Y:S02]  /*111f0*/  SEL R5, R68, R41, P1 ;  /* 0x0000002944057207 */ /* 0x000fe40000800000 */
[----:B------:R-:W-:Y:S02]  /*11200*/  SEL R7, R41, R68, P1 ;  /* 0x0000004429077207 */ /* 0x000fe40000800000 */
[----:B-1----:R-:W-:Y:S02]  /*11210*/  SEL R8, R42, R33, P1 ;  /* 0x000000212a087207 */ /* 0x002fe40000800000 */
[----:B------:R-:W-:Y:S02]  /*11220*/  SEL R10, R33, R42, P1 ;  /* 0x0000002a210a7207 */ /* 0x000fe40000800000 */
[----:B------:R-:W-:-:S02]  /*11230*/  SEL R9, R70, R43, P1 ;  /* 0x0000002b46097207 */ /* 0x000fc40000800000 */
[----:B------:R-:W-:Y:S02]  /*11240*/  SEL R11, R43, R70, P1 ;  /* 0x000000462b0b7207 */ /* 0x000fe40000800000 */
[----:B--2---:R-:W-:Y:S02]  /*11250*/  SEL R12, R50, R35, P1 ;  /* 0x00000023320c7207 */ /* 0x004fe40000800000 */
[----:B------:R-:W-:Y:S02]  /*11260*/  SEL R14, R35, R50, P1 ;  /* 0x00000032230e7207 */ /* 0x000fe40000800000 */
[----:B------:R-:W-:Y:S02]  /*11270*/  SEL R13, R72, R45, P1 ;  /* 0x0000002d480d7207 */ /* 0x000fe40000800000 */
[----:B------:R-:W-:Y:S02]  /*11280*/  SEL R15, R45, R72, P1 ;  /* 0x000000482d0f7207 */ /* 0x000fe40000800000 */
[----:B------:R-:W-:Y:S01]  /*11290*/  IADD3.X R27, R61, UR5, RZ, P2, !PT ;  /* 0x000000053d1b7c10 */ /* 0x000fe200097fe4ff */
[----:B------:R-:W-:Y:S01]  /*112a0*/  ULDC.64 UR4, c[0x0][0xbe0] ;  /* 0x0002f80000047ab9 */ /* 0x000fe20000000a00 */
[----:B------:R0:W-:Y:S01]  /*112b0*/  STSM.16.M88.4 [R49], R4 ;  /* 0x0000000431007844 */ /* 0x0001e20000000200 */
[----:B------:R-:W-:-:S03]  /*112c0*/  ISETP.NE.U32.AND P1, PT, RZ, UR4, PT ;  /* 0x00000004ff007c0c */ /* 0x000fc6000bf25070 */
[----:B------:R1:W-:Y:S01]  /*112d0*/  STSM.16.M88.4 [R47], R8 ;  /* 0x000000082f007844 */ /* 0x0003e20000000200 */
[----:B------:R-:W-:-:S03]  /*112e0*/  ISETP.NE.AND.EX P1, PT, RZ, UR5, PT, P1 ;  /* 0x00000005ff007c0c */ /* 0x000fc6000bf25310 */
[----:B------:R1:W-:Y:S01]  /*112f0*/  STSM.16.M88.4 [R32], R12 ;  /* 0x0000000c20007844 */ /* 0x0003e20000000200 */
[----:B------:R-:W-:Y:S01]  /*11300*/  IMAD.MOV.U32 R45, RZ, RZ, RZ ;  /* 0x000000ffff2d7224 */ /* 0x000fe200078e00ff */
[----:B------:R-:W-:Y:S08]  /*11310*/  BAR.SYNC.DEFER_BLOCKING 0x1, 0x180 ;  /* 0x0046000000007b1d */ /* 0x000ff00000010000 */
[----:B------:R-:W-:Y:S01]  /*11320*/  @P1 IADD3 R24, P2, R63, UR4, RZ ;  /* 0x000000043f181c10 */ /* 0x000fe2000ff5e0ff */
[----:B------:R-:W-:-:S02]  /*11330*/  ULDC UR4, c[0x0][0xa88] ;  /* 0x0002a20000047ab9 */ /* 0x000fc40000000800 */
[----:B------:R-:W-:Y:S01]  /*11340*/  IMAD.U32 R28, RZ, RZ, UR4 ;  /* 0x00000004ff1c7e24 */ /* 0x000fe2000f8e00ff */
[----:B------:R-:W-:Y:S01]  /*11350*/  @P1 IADD3.X R25, R61, UR5, RZ, P2, !PT ;  /* 0x000000053d191c10 */ /* 0x000fe200097fe4ff */
[----:B------:R1:W5:Y:S04]  /*11360*/  @P0 LDG.E R45, desc[UR40][R26.64] ;  /* 0x000000281a2d0981 */ /* 0x000368000c1e1900 */
[----:B------:R1:W5:Y:S01]  /*11370*/  @P1 LDG.E R28, desc[UR40][R24.64] ;  /* 0x00000028181c1981 */ /* 0x000362000c1e1900 */
[----:B------:R-:W-:-:S04]  /*11380*/  IMAD.MOV.U32 R76, RZ, RZ, R78 ;  /* 0x000000ffff4c7224 */ /* 0x000fc800078e004e */
[----:B------:R-:W-:Y:S01]  /*11390*/  IMAD R3, R76, 0x20, R57 ;  /* 0x000000204c037824 */ /* 0x000fe200078e0239 */
[----:B------:R-:W-:-:S03]  /*113a0*/  SHF.R.S32.HI R44, RZ, 0x1f, R59 ;  /* 0x0000001fff2c7819 */ /* 0x000fc6000001143b */
[----:B0-----:R-:W-:Y:S01]  /*113b0*/  IMAD.WIDE R4, R3, 0x2, R20 ;  /* 0x0000000203047825 */ /* 0x001fe200078e0214 */
[----:B-1----:R-:W-:Y:S06]  /*113c0*/  @P1 BRA `(.L_x_8349) ;  /* 0x0000000000101947 */ /* 0x002fec0003800000 */
[----:B------:R-:W-:Y:S05]  /*113d0*/  @!P0 BRA `(.L_x_8349) ;  /* 0x00000000000c8947 */ /* 0x000fea0003800000 */
[----:B------:R-:W2:Y:S04]  /*113e0*/  LDG.E R3, desc[UR40][R26.64] ;  /* 0x000000281a037981 */ /* 0x000ea8000c1e1900 */
[----:B-----5:R-:W2:Y:S02]  /*113f0*/  LDG.E R28, desc[UR40][R26.64+0x4] ;  /* 0x000004281a1c7981 */ /* 0x020ea4000c1e1900 */
[----:B--2---:R-:W-:-:S07]  /*11400*/  IMAD.IADD R28, R28, 0x1, -R3 ;  /* 0x000000011c1c7824 */ /* 0x004fce00078e0a03 */
.L_x_8349:
[----:B------:R-:W2:Y:S01]  /*11410*/  LDL.LU R6, [R1+0x3c] ;  /* 0x00003c0001067983 */ /* 0x000ea20000300800 */
[----:B------:R-:W-:-:S03]  /*11420*/  ULDC.64 UR4, c[0x0][0xb70] ;  /* 0x0002dc0000047ab9 */ /* 0x000fc60000000a00 */
[----:B------:R-:W3:Y:S04]  /*11430*/  LDL.LU R3, [R1+0x1c] ;  /* 0x00001c0001037983 */ /* 0x000ee80000300800 */
[----:B------:R-:W4:Y:S04]  /*11440*/  LDL R11, [R1+0x58] ;  /* 0x00005800010b7983 */ /* 0x000f280000100800 */
[----:B------:R-:W4:Y:S01]  /*11450*/  LDL.LU R48, [R1+0x40] ;  /* 0x0000400001307983 */ /* 0x000f220000300800 */
[--C-:B-----5:R-:W-:Y:S01]  /*11460*/  SHF.R.S32.HI R21, RZ, 0x1f, R45.reuse ;  /* 0x0000001fff157819 */ /* 0x120fe2000001142d */
[----:B------:R-:W-:Y:S01]  /*11470*/  IMAD.MOV.U32 R20, RZ, RZ, R45 ;  /* 0x000000ffff147224 */ /* 0x000fe200078e002d */
[----:B------:R-:W-:-:S04]  /*11480*/  IADD3 R9, P1, R4, 0x1800, RZ ;  /* 0x0000180004097810 */ /* 0x000fc80007f3e0ff */
[----:B------:R-:W-:-:S04]  /*11490*/  LOP3.LUT R8, R9, 0x180, RZ, 0xc0, !PT ;  /* 0x0000018009087812 */ /* 0x000fc800078ec0ff */
[----:B------:R-:W-:-:S04]  /*114a0*/  SHF.R.U64 R8, R8, 0x3, RZ ;  /* 0x0000000308087819 */ /* 0x000fc800000012ff */
[----:B------:R-:W-:Y:S02]  /*114b0*/  LOP3.LUT R8, R8, R9, RZ, 0x3c, !PT ;  /* 0x0000000908087212 */ /* 0x000fe400078e3cff */
        /* <DEDUP_REMOVED lines=15> */
[--C-:B------:R-:W-:Y:S01]  /*115b0*/  SHF.R.S32.HI R41, RZ, 0x1f, R57.reuse ;  /* 0x0000001fff297819 */ /* 0x100fe20000011439 */
[----:B------:R-:W-:Y:S01]  /*115c0*/  IMAD.MOV.U32 R40, RZ, RZ, R57 ;  /* 0x000000ffff287224 */ /* 0x000fe200078e0039 */
[----:B------:R-:W-:-:S05]  /*115d0*/  SHF.R.S32.HI R77, RZ, 0x1f, R76 ;  /* 0x0000001fff4d7819 */ /* 0x000fca000001144c */
[----:B------:R-:W-:Y:S01]  /*115e0*/  STL [R1+0x24], R77 ;  /* 0x0000244d01007387 */ /* 0x000fe20000100800 */
[----:B------:R-:W-:Y:S01]  /*115f0*/  BSSY B1, `(.L_x_8350) ;  /* 0x0000060000017945 */ /* 0x000fe20003800000 */
[----:B--2---:R-:W-:Y:S02]  /*11600*/  IMAD.MOV.U32 R14, RZ, RZ, R6 ;  /* 0x000000ffff0e7224 */ /* 0x004fe400078e0006 */
[----:B---3--:R-:W-:-:S05]  /*11610*/  IMAD.MOV.U32 R10, RZ, RZ, R3 ;  /* 0x000000ffff0a7224 */ /* 0x008fca00078e0003 */
[----:B------:R-:W-:Y:S02]  /*11620*/  SEL R47, R10, RZ, !P0 ;  /* 0x000000ff0a2f7207 */ /* 0x000fe40004000000 */
[----:B------:R-:W0:Y:S01]  /*11630*/  S2R R10, SR_TID.X ;  /* 0x00000000000a7919 */ /* 0x000e220000002100 */
[----:B------:R-:W-:Y:S01]  /*11640*/  IMAD R3, R44, UR4, RZ ;  /* 0x000000042c037c24 */ /* 0x000fe2000f8e02ff */
[----:B------:R-:W-:Y:S01]  /*11650*/  SEL R46, R14, RZ, !P0 ;  /* 0x000000ff0e2e7207 */ /* 0x000fe20004000000 */
[----:B------:R-:W-:-:S04]  /*11660*/  IMAD.WIDE.U32 R6, R59, UR4, R20 ;  /* 0x000000043b067c25 */ /* 0x000fc8000f8e0014 */
[----:B------:R-:W-:Y:S01]  /*11670*/  IMAD R3, R59, UR5, R3 ;  /* 0x000000053b037c24 */ /* 0x000fe2000f8e0203 */
[----:B------:R-:W-:-:S03]  /*11680*/  ULDC.64 UR4, c[0x0][0xb78] ;  /* 0x0002de0000047ab9 */ /* 0x000fc60000000a00 */
[----:B------:R-:W-:Y:S02]  /*11690*/  IMAD.IADD R7, R7, 0x1, R3 ;  /* 0x0000000107077824 */ /* 0x000fe400078e0203 */
[----:B----4-:R-:W-:Y:S02]  /*116a0*/  IMAD R11, R48, 0xc0, R11 ;  /* 0x000000c0300b7824 */ /* 0x010fe400078e020b */
[----:B------:R-:W-:Y:S02]  /*116b0*/  IMAD R3, R46, UR4, RZ ;  /* 0x000000042e037c24 */ /* 0x000fe4000f8e02ff */
[----:B------:R-:W-:-:S04]  /*116c0*/  IMAD.WIDE.U32 R6, R47, UR4, R6 ;  /* 0x000000042f067c25 */ /* 0x000fc8000f8e0006 */
[----:B0-----:R-:W-:-:S05]  /*116d0*/  VIADD R14, R10, 0xffffff80 ;  /* 0xffffff800a0e7836 */ /* 0x001fca0000000000 */
[----:B------:R-:W-:-:S04]  /*116e0*/  SHF.R.S32.HI R10, RZ, 0x1f, R14 ;  /* 0x0000001fff0a7819 */ /* 0x000fc8000001140e */
[----:B------:R-:W-:Y:S01]  /*116f0*/  LEA.HI R10, R10, R14, RZ, 0x7 ;  /* 0x0000000e0a0a7211 */ /* 0x000fe200078f38ff */
[----:B------:R-:W-:Y:S01]  /*11700*/  IMAD R9, R47, UR5, R3 ;  /* 0x000000052f097c24 */ /* 0x000fe2000f8e0203 */
[----:B------:R-:W-:Y:S01]  /*11710*/  SHF.R.S32.HI R3, RZ, 0x1f, R11 ;  /* 0x0000001fff037819 */ /* 0x000fe2000001140b */
[----:B------:R-:W-:Y:S01]  /*11720*/  ULDC.64 UR4, c[0x0][0xb40] ;  /* 0x0002d00000047ab9 */ /* 0x000fe20000000a00 */
[----:B------:R-:W-:Y:S02]  /*11730*/  LOP3.LUT R10, R10, 0xffffff80, RZ, 0xc0, !PT ;  /* 0xffffff800a0a7812 */ /* 0x000fe400078ec0ff */
[----:B------:R-:W-:Y:S02]  /*11740*/  IADD3 R6, P5, R11, R6, RZ ;  /* 0x000000060b067210 */ /* 0x000fe40007fbe0ff */
[----:B------:R-:W-:Y:S02]  /*11750*/  IADD3 R10, R14, -R10, RZ ;  /* 0x8000000a0e0a7210 */ /* 0x000fe40007ffe0ff */
[----:B------:R-:W-:-:S02]  /*11760*/  IADD3.X R9, R3, R7, R9, P5, !PT ;  /* 0x0000000703097210 */ /* 0x000fc40002ffe409 */
[----:B------:R-:W-:Y:S01]  /*11770*/  LEA R42, P6, R6, UR4, 0x2 ;  /* 0x00000004062a7c11 */ /* 0x000fe2000f8c10ff */
[C---:B------:R-:W-:Y:S01]  /*11780*/  VIADD R3, R11.reuse, 0x8 ;  /* 0x000000080b037836 */ /* 0x040fe20000000000 */
[----:B------:R-:W-:Y:S02]  /*11790*/  LOP3.LUT P0, RZ, R10, 0x3, RZ, 0xc0, !PT ;  /* 0x000000030aff7812 */ /* 0x000fe4000780c0ff */
[----:B------:R-:W-:Y:S01]  /*117a0*/  LEA.HI.X R43, R6, UR5, R9, 0x2, P6 ;  /* 0x00000005062b7c11 */ /* 0x000fe2000b0f1409 */
[----:B------:R-:W-:Y:S01]  /*117b0*/  ULDC.64 UR4, c[0x0][0xaa0] ;  /* 0x0002a80000047ab9 */ /* 0x000fe20000000a00 */
[----:B------:R-:W-:Y:S02]  /*117c0*/  IADD3 R6, P6, R4, 0x7800, RZ ;  /* 0x0000780004067810 */ /* 0x000fe40007fde0ff */
[-C--:B------:R-:W-:Y:S02]  /*117d0*/  ISETP.GE.OR P5, PT, R11, R28.reuse, P0 ;  /* 0x0000001c0b00720c */ /* 0x080fe400007a6670 */
[----:B------:R-:W-:-:S02]  /*117e0*/  ISETP.GE.OR P0, PT, R3, R28, P0 ;  /* 0x0000001c0300720c */ /* 0x000fc40000706670 */
[----:B------:R-:W-:Y:S02]  /*117f0*/  LOP3.LUT R7, R4, 0x180, RZ, 0xc0, !PT ;  /* 0x0000018004077812 */ /* 0x000fe400078ec0ff */
[----:B------:R-:W-:Y:S02]  /*11800*/  LOP3.LUT R3, R6, 0x180, RZ, 0xc0, !PT ;  /* 0x0000018006037812 */ /* 0x000fe400078ec0ff */
[----:B------:R-:W-:Y:S02]  /*11810*/  SHF.R.U64 R7, R7, 0x3, RZ ;  /* 0x0000000307077819 */ /* 0x000fe400000012ff */
[----:B------:R-:W-:Y:S01]  /*11820*/  SHF.R.U64 R3, R3, 0x3, RZ ;  /* 0x0000000303037819 */ /* 0x000fe200000012ff */
[--C-:B------:R-:W-:Y:S01]  /*11830*/  IMAD.X R9, RZ, RZ, R5.reuse, P1 ;  /* 0x000000ffff097224 */ /* 0x100fe200008e0605 */
[----:B------:R-:W-:Y:S01]  /*11840*/  LOP3.LUT R4, R7, R4, RZ, 0x3c, !PT ;  /* 0x0000000407047212 */ /* 0x000fe200078e3cff */
[----:B------:R-:W-:Y:S01]  /*11850*/  IMAD.X R37, RZ, RZ, R5, P6 ;  /* 0x000000ffff257224 */ /* 0x000fe200030e0605 */
[----:B------:R-:W-:Y:S01]  /*11860*/  LOP3.LUT R36, R3, R6, RZ, 0x3c, !PT ;  /* 0x0000000603247212 */ /* 0x000fe200078e3cff */
[----:B------:R-:W-:Y:S04]  /*11870*/  @!P5 STG.E desc[UR40][R42.64], R0 ;  /* 0x000000002a00d986 */ /* 0x000fe8000c101928 */
[----:B------:R0:W-:Y:S04]  /*11880*/  @!P0 STG.E desc[UR40][R42.64+0x20], R2 ;  /* 0x000020022a008986 */ /* 0x0001e8000c101928 */
[----:B------:R-:W5:Y:S04]  /*11890*/  LD.E.128 R4, desc[UR40][R4.64] ;  /* 0x0000002804047980 */ /* 0x000f68000c101d00 */
        /* <DEDUP_REMOVED lines=11> */
[----:B-1----:R-:W1:Y:S01]  /*11950*/  FENCE.VIEW.ASYNC.S ;  /* 0x00000000000073c6 */ /* 0x002e620000000000 */
[----:B0-----:R-:W-:-:S04]  /*11960*/  IMAD.WIDE.U32 R2, R45, UR4, R40 ;  /* 0x000000042d027c25 */ /* 0x001fc8000f8e0028 */
[----:B------:R-:W-:Y:S01]  /*11970*/  IMAD R45, R45, UR5, R20 ;  /* 0x000000052d2d7c24 */ /* 0x000fe2000f8e0214 */
[----:B------:R-:W-:Y:S01]  /*11980*/  ULDC.64 UR4, c[0x0][0xae0] ;  /* 0x0002b80000047ab9 */ /* 0x000fe20000000a00 */
[----:B------:R-:W-:Y:S02]  /*11990*/  IMAD R41, R48, -0xc0, R28 ;  /* 0xffffff4030297824 */ /* 0x000fe400078e021c */
[----:B------:R-:W-:Y:S02]  /*119a0*/  IMAD.IADD R3, R3, 0x1, R45 ;  /* 0x0000000103037824 */ /* 0x000fe400078e022d */
[----:B------:R-:W-:Y:S01]  /*119b0*/  IMAD R21, R44, UR4, RZ ;  /* 0x000000042c157c24 */ /* 0x000fe2000f8e02ff */
[C---:B------:R-:W-:Y:S01]  /*119c0*/  ISETP.GE.AND P0, PT, R76.reuse, R41, PT ;  /* 0x000000294c00720c */ /* 0x040fe20003f06270 */
[----:B------:R-:W-:Y:S02]  /*119d0*/  VIADD R20, R76, 0x60 ;  /* 0x000000604c147836 */ /* 0x000fe40000000000 */
[----:B------:R-:W-:-:S02]  /*119e0*/  VIADD R0, R18, 0x19c20 ;  /* 0x00019c2012007836 */ /* 0x000fc40000000000 */
[C---:B------:R-:W-:Y:S02]  /*119f0*/  IMAD R21, R59.reuse, UR5, R21 ;  /* 0x000000053b157c24 */ /* 0x040fe4000f8e0215 */
[----:B------:R-:W-:Y:S01]  /*11a00*/  IMAD.WIDE.U32 R2, R59, UR4, R2 ;  /* 0x000000043b027c25 */ /* 0x000fe2000f8e0002 */
[----:B------:R-:W-:Y:S01]  /*11a10*/  ULDC.64 UR4, c[0x0][0xae8] ;  /* 0x0002ba0000047ab9 */ /* 0x000fe20000000a00 */
[----:B------:R-:W-:Y:S02]  /*11a20*/  ISETP.GE.AND P3, PT, R20, R41, PT ;  /* 0x000000291400720c */ /* 0x000fe40003f66270 */
[----:B------:R-:W-:Y:S01]  /*11a30*/  IMAD.IADD R3, R3, 0x1, R21 ;  /* 0x0000000103037824 */ /* 0x000fe200078e0215 */
[----:B------:R-:W-:Y:S01]  /*11a40*/  PRMT R0, RZ, 0x654, R0 ;  /* 0x00000654ff007816 */ /* 0x000fe20000000000 */
[----:B------:R-:W-:Y:S02]  /*11a50*/  IMAD R20, R46, UR4, RZ ;  /* 0x000000042e147c24 */ /* 0x000fe4000f8e02ff */
[C---:B------:R-:W-:Y:S01]  /*11a60*/  IMAD.WIDE.U32 R40, R47.reuse, UR4, R2 ;  /* 0x000000042f287c25 */ /* 0x040fe2000f8e0002 */
[----:B-1----:R0:W-:Y:S03]  /*11a70*/  SYNCS.ARRIVE.TRANS64.RED.A1T0 RZ, [R0+URZ], RZ ;  /* 0x000000ff00ff79a7 */ /* 0x0021e6000810043f */
[----:B------:R-:W-:-:S02]  /*11a80*/  IMAD R43, R47, UR5, R20 ;  /* 0x000000052f2b7c24 */ /* 0x000fc4000f8e0214 */
[----:B------:R-:W-:-:S04]  /*11a90*/  IMAD.WIDE R20, R48, 0xc0, R76 ;  /* 0x000000c030147825 */ /* 0x000fc800078e024c */
[----:B------:R-:W-:Y:S01]  /*11aa0*/  IMAD.IADD R45, R41, 0x1, R43 ;  /* 0x00000001292d7824 */ /* 0x000fe200078e022b */
[----:B0-----:R-:W-:Y:S06]  /*11ab0*/  @P0 BRA `(.L_x_8351) ;  /* 0x00000000004c0947 */ /* 0x001fec0003800000 */
[----:B------:R-:W-:Y:S01]  /*11ac0*/  ULDC.64 UR6, c[0x0][0xad8] ;  /* 0x0002b60000067ab9 */ /* 0x000fe20000000a00 */
[----:B------:R-:W-:Y:S01]  /*11ad0*/  MOV R2, R40 ;  /* 0x0000002800027202 */ /* 0x000fe20000000f00 */
        /* <DEDUP_REMOVED lines=17> */
.L_x_8351:
[----:B------:R-:W-:Y:S05]  /*11bf0*/  BSYNC B1 ;  /* 0x0000000000017941 */ /* 0x000fea0003800000 */
.L_x_8350:
        /* <DEDUP_REMOVED lines=24> */
.L_x_8348:
[----:B-1----:R-:W2:Y:S01]  /*11d80*/  LDL.LU R4, [R1+0x30] ;  /* 0x0000300001047983 */ /* 0x002ea20000300800 */
        /* <DEDUP_REMOVED lines=11> */
[----:B------:R-:W2:-:S12]  /*11e40*/  S2R R6, SR_TID.X ;  /* 0x0000000000067919 */ /* 0x000e980000002100 */
[----:B------:R-:W-:Y:S01]  /*11e50*/  @P1 IADD3 R4, P2, R4, UR4, RZ ;  /* 0x0000000404041c10 */ /* 0x000fe2000ff5e0ff */
[----:B------:R-:W-:-:S03]  /*11e60*/  ULDC UR4, c[0x0][0xa88] ;  /* 0x0002a20000047ab9 */ /* 0x000fc60000000800 */
[----:B------:R-:W-:Y:S01]  /*11e70*/  @P1 IADD3.X R5, R0, UR5, RZ, P2, !PT ;  /* 0x0000000500051c10 */ /* 0x000fe200097fe4ff */
[----:B------:R-:W-:-:S06]  /*11e80*/  IMAD.U32 R0, RZ, RZ, UR4 ;  /* 0x00000004ff007e24 */ /* 0x000fcc000f8e00ff */
        /* <DEDUP_REMOVED lines=8> */
.L_x_8353:
[----:B------:R-:W2:Y:S04]  /*11f10*/  LDL.LU R3, [R1+0x1c] ;  /* 0x00001c0001037983 */ /* 0x000ea80000300800 */
[----:B------:R-:W3:Y:S04]  /*11f20*/  LDL.LU R2, [R1+0x3c] ;  /* 0x00003c0001027983 */ /* 0x000ee80000300800 */
[----:B------:R-:W4:Y:S04]  /*11f30*/  LDL R20, [R1+0x2c] ;  /* 0x00002c0001147983 */ /* 0x000f280000100800 */
[----:B------:R-:W4:Y:S04]  /*11f40*/  LDL R12, [R1+0x10] ;  /* 0x00001000010c7983 */ /* 0x000f280000100800 */
[----:B------:R1:W5:Y:S01]  /*11f50*/  LDL R13, [R1+0x40] ;  /* 0x00004000010d7983 */ /* 0x0003620000100800 */
[----:B------:R-:W-:Y:S01]  /*11f60*/  BSSY B1, `(.L_x_8354) ;  /* 0x000001d000017945 */ /* 0x000fe20003800000 */
[----:B-----5:R-:W-:-:S02]  /*11f70*/  SHF.R.S32.HI R6, RZ, 0x1f, R7 ;  /* 0x0000001fff067819 */ /* 0x020fc40000011407 */
[----:B--2---:R-:W-:Y:S02]  /*11f80*/  SEL R11, R3, RZ, !P0 ;  /* 0x000000ff030b7207 */ /* 0x004fe40004000000 */
[----:B---3--:R-:W-:Y:S02]  /*11f90*/  SEL R9, R2, RZ, !P0 ;  /* 0x000000ff02097207 */ /* 0x008fe40004000000 */
[----:B----4-:R-:W-:Y:S02]  /*11fa0*/  SHF.R.S32.HI R8, RZ, 0x1f, R20 ;  /* 0x0000001fff087819 */ /* 0x010fe40000011414 */
        /* <DEDUP_REMOVED lines=24> */
.L_x_8355:
[----:B------:R-:W-:Y:S05]  /*12130*/  BSYNC B1 ;  /* 0x0000000000017941 */ /* 0x000fea0003800000 */
.L_x_8354:
[----:B------:R-:W2:Y:S01]  /*12140*/  LDL.64 R14, [R1+0x20] ;  /* 0x00002000010e7983 */ /* 0x000ea20000100a00 */
        /* <DEDUP_REMOVED lines=9> */
[----:B------:R-:W-:Y:S02]  /*121e0*/  IMAD.IADD R3, R3, 0x1, R7 ;  /* 0x0000000103037824 */ /* 0x000fe400078e0207 */
[C---:B------:R-:W-:Y:S02]  /*121f0*/  IMAD R5, R20.reuse, UR5, R4 ;  /* 0x0000000514057c24 */ /* 0x040fe4000f8e0204 */
[----:B------:R-:W-:Y:S02]  /*12200*/  IMAD R4, R13, -0xc0, R0 ;  /* 0xffffff400d047824 */ /* 0x000fe400078e0200 */
[----:B------:R-:W-:Y:S01]  /*12210*/  IMAD.WIDE.U32 R2, R20, UR4, R2 ;  /* 0x0000000414027c25 */ /* 0x000fe2000f8e0002 */
[----:B------:R-:W-:-:S03]  /*12220*/  ULDC.64 UR4, c[0x0][0xae8] ;  /* 0x0002ba0000047ab9 */ /* 0x000fc60000000a00 */
[----:B------:R-:W-:Y:S02]  /*12230*/  IMAD.IADD R3, R3, 0x1, R5 ;  /* 0x0000000103037824 */ /* 0x000fe400078e0205 */
[----:B------:R-:W-:-:S04]  /*12240*/  IMAD R0, R9, UR4, RZ ;  /* 0x0000000409007c24 */ /* 0x000fc8000f8e02ff */
[----:B------:R-:W-:Y:S01]  /*12250*/  IMAD R9, R11, UR5, R0 ;  /* 0x000000050b097c24 */ /* 0x000fe2000f8e0200 */
[C---:B--2---:R-:W-:Y:S01]  /*12260*/  ISETP.GE.AND P0, PT, R14.reuse, R4, PT ;  /* 0x000000040e00720c */ /* 0x044fe20003f06270 */
[----:B------:R-:W-:Y:S02]  /*12270*/  VIADD R7, R14, 0x60 ;  /* 0x000000600e077836 */ /* 0x000fe40000000000 */
[----:B------:R-:W-:-:S03]  /*12280*/  IMAD.MOV.U32 R6, RZ, RZ, R14 ;  /* 0x000000ffff067224 */ /* 0x000fc600078e000e */
[----:B------:R-:W-:Y:S01]  /*12290*/  ISETP.GE.AND P1, PT, R7, R4, PT ;  /* 0x000000040700720c */ /* 0x000fe20003f26270 */
[----:B------:R-:W-:Y:S01]  /*122a0*/  IMAD.WIDE.U32 R4, R11, UR4, R2 ;  /* 0x000000040b047c25 */ /* 0x000fe2000f8e0002 */
[----:B------:R-:W-:-:S03]  /*122b0*/  SHF.R.S32.HI R7, RZ, 0x1f, R14 ;  /* 0x0000001fff077819 */ /* 0x000fc6000001140e */
[----:B------:R-:W-:Y:S02]  /*122c0*/  IMAD.IADD R11, R5, 0x1, R9 ;  /* 0x00000001050b7824 */ /* 0x000fe400078e0209 */
        /* <DEDUP_REMOVED lines=21> */
.L_x_8357:
[----:B------:R-:W-:Y:S05]  /*12420*/  BSYNC B1 ;  /* 0x0000000000017941 */ /* 0x000fea0003800000 */
.L_x_8356:
        /* <DEDUP_REMOVED lines=22> */
.L_x_8352:
[----:B------:R-:W-:Y:S05]  /*12590*/  BSYNC B0 ;  /* 0x0000000000007941 */ /* 0x000fea0003800000 */
.L_x_8347:
[----:B------:R-:W-:Y:S02]  /*125a0*/  ULDC UR4, c[0x0][0xc14] ;  /* 0x0003050000047ab9 */ /* 0x000fe40000000800 */
[----:B0-----:R-:W-:-:S13]  /*125b0*/  ISETP.GE.AND P0, PT, R31, UR4, PT ;  /* 0x000000041f007c0c */ /* 0x001fda000bf06270 */
[----:B------:R-:W-:Y:S05]  /*125c0*/  @!P0 BRA `(.L_x_8358) ;  /* 0xfffffee800b88947 */ /* 0x000fea000383ffff */
[----:B------:R-:W-:Y:S05]  /*125d0*/  BRA `(.L_x_8237) ;  /* 0x0000006000307947 */ /* 0x000fea0003800000 */
.L_x_8235:
[----:B------:R-:W-:-:S08]  /*125e0*/  NOP ;  /* 0x0000000000007918 */ /* 0x000fd00000000000 */
[----:B--2---:R-:W0:-:S00]  /*125f0*/  USETMAXREG.DEALLOC.CTAPOOL 0x20 ;  /* 0x00000020000079c8 */ /* 0x004e0000080e0500 */
        /* <DEDUP_REMOVED lines=16> */
.L_x_8359:
        /* <DEDUP_REMOVED lines=42> */
.L_x_8365:
[----:B------:R-:W-:Y:S01]  /*129a0*/  UIADD3 UR4, UR4, 0x1f, URZ ;  /* 0x0000001f04047890 */ /* 0x000fe2000fffe03f */
[----:B------:R-:W-:-:S05]  /*129b0*/  IMAD.U32 R19, RZ, RZ, UR7 ;  /* 0x00000007ff137e24 */ /* 0x000fca000f8e00ff */
[----:B0-----:R-:W-:-:S13]  /*129c0*/  ISETP.LE.AND P6, PT, R7, UR4, PT ;  /* 0x0000000407007c0c */ /* 0x001fda000bfc3270 */
[----:B------:R-:W-:Y:S05]  /*129d0*/  @P6 BRA `(.L_x_8362) ;  /* 0x0000000400246947 */ /* 0x000fea0003800000 */
        /* <DEDUP_REMOVED lines=8> */
.L_x_8364:
[----:B------:R-:W-:Y:S05]  /*12a60*/  BSYNC B0 ;  /* 0x0000000000007941 */ /* 0x000fea0003800000 */
.L_x_8363:
        /* <DEDUP_REMOVED lines=21> */
.L_x_8361:
        /* <DEDUP_REMOVED lines=14> */
[----:B------:R-:W-:-:S06]  /*12ca0*/  VIADD R16, R19, 0xffffffff ;  /* 0xffffffff13107836 */ /* 0x000fcc0000000000 */
[----:B------:R0:W1:Y:S02]  /*12cb0*/  SHFL.IDX PT, R16, R7, R16, 0x1f ;  /* 0x00001f1007107589 */ /* 0x00006400000e0000 */
.L_x_8366:
[----:B-1----:R-:W-:Y:S01]  /*12cc0*/  IMAD R16, R16, UR5, R10 ;  /* 0x0000000510107c24 */ /* 0x002fe2000f8e020a */
[----:B------:R-:W-:Y:S01]  /*12cd0*/  IABS R10, R4 ;  /* 0x00000004000a7213 */ /* 0x000fe20000000000 */
[----:B0-----:R-:W-:Y:S02]  /*12ce0*/  IMAD.MOV.U32 R7, RZ, RZ, R11 ;  /* 0x000000ffff077224 */ /* 0x001fe400078e000b */
[----:B------:R-:W-:Y:S01]  /*12cf0*/  IMAD.MOV.U32 R2, RZ, RZ, RZ ;  /* 0x000000ffff027224 */ /* 0x000fe200078e00ff */
[----:B------:R-:W-:Y:S01]  /*12d00*/  IADD3 R9, -R16, UR6, RZ ;  /* 0x0000000610097c10 */ /* 0x000fe2000fffe1ff */
[----:B------:R-:W-:Y:S02]  /*12d10*/  IMAD R7, R7, R6, RZ ;  /* 0x0000000607077224 */ /* 0x000fe400078e02ff */
[----:B------:R-:W-:Y:S01]  /*12d20*/  VIADD R19, R19, UR4 ;  /* 0x0000000413137c36 */ /* 0x000fe20008000000 */
[----:B------:R-:W-:Y:S01]  /*12d30*/  IABS R8, R9 ;  /* 0x0000000900087213 */ /* 0x000fe20000000000 */
[----:B------:R-:W-:Y:S01]  /*12d40*/  IMAD.HI.U32 R2, R3, R7, R2 ;  /* 0x0000000703027227 */ /* 0x000fe200078e0002 */
[----:B------:R-:W-:-:S03]  /*12d50*/  IADD3 R7, RZ, -R10, RZ ;  /* 0x8000000aff077210 */ /* 0x000fc60007ffe0ff */
[----:B------:R-:W-:-:S04]  /*12d60*/  IMAD.MOV.U32 R3, RZ, RZ, R8 ;  /* 0x000000ffff037224 */ /* 0x000fc800078e0008 */
        /* <DEDUP_REMOVED lines=12> */
[--C-:B------:R-:W-:Y:S02]  /*12e30*/  IMAD.MOV R17, RZ, RZ, -R2.reuse ;  /* 0x000000ffff117224 */ /* 0x100fe400078e0a02 */
[----:B------:R-:W-:Y:S02]  /*12e40*/  IMAD.MOV.U32 R18, RZ, RZ, R2 ;  /* 0x000000ffff127224 */ /* 0x000fe400078e0002 */
[----:B------:R-:W-:Y:S01]  /*12e50*/  IMAD R17, R4, R17, R9 ;  /* 0x0000001104117224 */ /* 0x000fe200078e0209 */
[----:B------:R-:W-:Y:S06]  /*12e60*/  BRA `(.L_x_8367) ;  /* 0x00000000000c7947 */ /* 0x000fec0003800000 */
.L_x_8362:
[----:B------:R-:W-:Y:S02]  /*12e70*/  IMAD.MOV.U32 R17, RZ, RZ, RZ ;  /* 0x000000ffff117224 */ /* 0x000fe400078e00ff */
[----:B------:R-:W-:Y:S02]  /*12e80*/  IMAD.U32 R16, RZ, RZ, UR6 ;  /* 0x00000006ff107e24 */ /* 0x000fe4000f8e00ff */
[----:B------:R-:W-:-:S07]  /*12e90*/  IMAD.MOV.U32 R18, RZ, RZ, RZ ;  /* 0x000000ffff127224 */ /* 0x000fce00078e00ff */
.L_x_8367:
[----:B------:R-:W-:-:S13]  /*12ea0*/  ISETP.NE.AND P0, PT, R5, RZ, PT ;  /* 0x000000ff0500720c */ /* 0x000fda0003f05270 */
[----:B------:R-:W0:Y:S01]  /*12eb0*/  @!P0 S2R R3, SR_CgaCtaId ;  /* 0x0000000000038919 */ /* 0x000e220000008800 */
[----:B------:R-:W-:-:S04]  /*12ec0*/  @!P0 MOV R2, 0x400 ;  /* 0x0000040000028802 */ /* 0x000fc80000000f00 */
[----:B0-----:R-:W-:-:S05]  /*12ed0*/  @!P0 LEA R2, R3, R2, 0x18 ;  /* 0x0000000203028211 */ /* 0x001fca00078ec0ff */
[----:B------:R2:W-:Y:S01]  /*12ee0*/  @!P0 STS.128 [R2+0x19cd0], R16 ;  /* 0x019cd01002008388 */ /* 0x0005e20000000c00 */
[----:B------:R-:W-:Y:S06]  /*12ef0*/  BAR.ARV 0x5, 0x200 ;  /* 0x0148000000007b1d */ /* 0x000fec0000002000 */
.L_x_8360:
[----:B------:R3:W-:Y:S01]  /*12f00*/  STL [R1+0x2c], RZ ;  /* 0x00002cff01007387 */ /* 0x0007e20000100800 */
[----:B------:R-:W-:Y:S01]  /*12f10*/  ULDC UR4, c[0x0][0xc14] ;  /* 0x0003050000047ab9 */ /* 0x000fe20000000800 */
[----:B------:R-:W-:Y:S01]  /*12f20*/  IMAD.MOV.U32 R25, RZ, RZ, 0x1 ;  /* 0x00000001ff197424 */ /* 0x000fe200078e00ff */
[----:B-1----:R-:W-:Y:S01]  /*12f30*/  ISETP.GE.AND P0, PT, R19, UR4, PT ;  /* 0x0000000413007c0c */ /* 0x002fe2000bf06270 */
[----:B------:R-:W-:-:S12]  /*12f40*/  IMAD.MOV.U32 R22, RZ, RZ, RZ ;  /* 0x000000ffff167224 */ /* 0x000fd800078e00ff */
[----:B---3--:R-:W-:Y:S05]  /*12f50*/  @P0 BRA `(.L_x_8368) ;  /* 0x0000005000d80947 */ /* 0x008fea0003800000 */
[----:B------:R-:W3:Y:S01]  /*12f60*/  LDL R8, [R1+0x28] ;  /* 0x0000280001087983 */ /* 0x000ee20000100800 */
[----:B------:R-:W1:Y:S01]  /*12f70*/  S2R R10, SR_TID.X ;  /* 0x00000000000a7919 */ /* 0x000e620000002100 */
[----:B------:R-:W4:Y:S01]  /*12f80*/  S2R R7, SR_TID.X ;  /* 0x0000000000077919 */ /* 0x000f220000002100 */
[----:B------:R-:W-:Y:S01]  /*12f90*/  IMAD.SHL.U32 R9, R0, 0x800, RZ ;  /* 0x0000080000097824 */ /* 0x000fe200078e00ff */
[----:B-1----:R-:W-:Y:S01]  /*12fa0*/  SHF.R.U32.HI R4, RZ, 0x1, R10 ;  /* 0x00000001ff047819 */ /* 0x002fe2000001160a */
[----:B--2---:R-:W-:-:S03]  /*12fb0*/  IMAD.SHL.U32 R2, R10, 0x20, RZ ;  /* 0x000000200a027824 */ /* 0x004fc600078e00ff */
[----:B------:R-:W-:Y:S02]  /*12fc0*/  LOP3.LUT R5, R4, 0x20, RZ, 0xc0, !PT ;  /* 0x0000002004057812 */ /* 0x000fe400078ec0ff */
[----:B----4-:R-:W-:Y:S02]  /*12fd0*/  LOP3.LUT R11, R7, 0x7f, RZ, 0xc0, !PT ;  /* 0x0000007f070b7812 */ /* 0x010fe400078ec0ff */
[----:B------:R-:W-:Y:S02]  /*12fe0*/  SHF.L.U32 R6, R10, 0x7, RZ ;  /* 0x000000070a067819 */ /* 0x000fe400000006ff */
[----:B------:R-:W-:Y:S02]  /*12ff0*/  LOP3.LUT R7, R5, 0x10, R10, 0xf8, !PT ;  /* 0x0000001005077812 */ /* 0x000fe400078ef80a */
[----:B0-----:R-:W-:Y:S01]  /*13000*/  LOP3.LUT R3, R2, 0x80, RZ, 0xc0, !PT ;  /* 0x0000008002037812 */ /* 0x001fe200078ec0ff */
[C---:B------:R-:W-:Y:S01]  /*13010*/  IMAD.SHL.U32 R0, R10.reuse, 0x10, RZ ;  /* 0x000000100a007824 */ /* 0x040fe200078e00ff */
[----:B------:R-:W-:Y:S01]  /*13020*/  LOP3.LUT R7, R7, 0x380, R6, 0xf8, !PT ;  /* 0x0000038007077812 */ /* 0x000fe200078ef806 */
[----:B------:R-:W-:Y:S01]  /*13030*/  IMAD.SHL.U32 R5, R11, 0x10, RZ ;  /* 0x000000100b057824 */ /* 0x000fe200078e00ff */
[----:B------:R-:W-:Y:S01]  /*13040*/  LOP3.LUT R3, R3, 0x10, R4, 0xf8, !PT ;  /* 0x0000001003037812 */ /* 0x000fe200078ef804 */
[----:B------:R-:W-:Y:S01]  /*13050*/  IMAD.SHL.U32 R4, R10, 0x4, RZ ;  /* 0x000000040a047824 */ /* 0x000fe200078e00ff */
[----:B------:R-:W-:-:S02]  /*13060*/  LOP3.LUT R6, R6, 0x400, RZ, 0xc0, !PT ;  /* 0x0000040006067812 */ /* 0x000fc400078ec0ff */
[----:B------:R-:W-:Y:S02]  /*13070*/  LOP3.LUT P0, RZ, R10, 0x4, RZ, 0xc0, !PT ;  /* 0x000000040aff7812 */ /* 0x000fe4000780c0ff */
[----:B------:R-:W-:Y:S02]  /*13080*/  LOP3.LUT R2, R2, 0x360, RZ, 0xc0, !PT ;  /* 0x0000036002027812 */ /* 0x000fe400078ec0ff */
[----:B------:R-:W-:Y:S02]  /*13090*/  LOP3.LUT R6, R6, 0x800, R9, 0xf8, !PT ;  /* 0x0000080006067812 */ /* 0x000fe400078ef809 */
[----:B------:R-:W-:Y:S02]  /*130a0*/  LOP3.LUT R7, R7, 0x70, R0, 0x78, !PT ;  /* 0x0000007007077812 */ /* 0x000fe400078e7800 */
[----:B------:R-:W-:Y:S02]  /*130b0*/  LOP3.LUT R2, R2, 0x400, R5, 0xf8, !PT ;  /* 0x0000040002027812 */ /* 0x000fe400078ef805 */
[----:B------:R-:W-:-:S02]  /*130c0*/  LOP3.LUT R3, R3, 0x10, R4, 0x78, !PT ;  /* 0x0000001003037812 */ /* 0x000fc400078e7804 */
[----:B------:R-:W-:Y:S02]  /*130d0*/  LOP3.LUT R26, R6, R7, RZ, 0xfc, !PT ;  /* 0x00000007061a7212 */ /* 0x000fe400078efcff */
[----:B------:R-:W-:-:S03]  /*130e0*/  LOP3.LUT R23, R2, R3, RZ, 0xfc, !PT ;  /* 0x0000000302177212 */ /* 0x000fc600078efcff */
[C---:B------:R-:W-:Y:S02]  /*130f0*/  VIADD R0, R26.reuse, 0x40 ;  /* 0x000000401a007836 */ /* 0x040fe40000000000 */
[----:B------:R-:W-:Y:S01]  /*13100*/  @P0 VIADD R0, R26, 0xffffffc0 ;  /* 0xffffffc01a000836 */ /* 0x000fe20000000000 */
[----:B------:R-:W-:Y:S01]  /*13110*/  BSSY B7, `(.L_x_8368) ;  /* 0x000051a000077945 */ /* 0x000fe20003800000 */
[----:B------:R-:W-:Y:S02]  /*13120*/  IMAD.MOV.U32 R27, RZ, RZ, 0x1 ;  /* 0x00000001ff1b7424 */ /* 0x000fe400078e00ff */
[----:B------:R-:W-:Y:S02]  /*13130*/  IMAD.MOV.U32 R24, RZ, RZ, RZ ;  /* 0x000000ffff187224 */ /* 0x000fe400078e00ff */
[----:B------:R-:W-:Y:S02]  /*13140*/  IMAD.MOV.U32 R22, RZ, RZ, RZ ;  /* 0x000000ffff167224 */ /* 0x000fe400078e00ff */
[----:B------:R-:W-:Y:S01]  /*13150*/  IMAD.MOV.U32 R25, RZ, RZ, 0x1 ;  /* 0x00000001ff197424 */ /* 0x000fe200078e00ff */
[----:B------:R-:W-:Y:S01]  /*13160*/  ULDC UR36, c[0x0][0xc] ;  /* 0x0000030000247ab9 */ /* 0x000fe20000000800 */
[----:B------:R-:W-:Y:S01]  /*13170*/  ULDC.64 UR38, c[0x0][0x198] ;  /* 0x0000660000267ab9 */ /* 0x000fe20000000a00 */
[----:B---3--:R-:W-:-:S02]  /*13180*/  LOP3.LUT R3, R8, 0x1, RZ, 0xfc, !PT ;  /* 0x0000000108037812 */ /* 0x008fc400078efcff */
[----:B------:R-:W-:-:S03]  /*13190*/  LOP3.LUT R2, R8, 0x2, RZ, 0xfc, !PT ;  /* 0x0000000208027812 */ /* 0x000fc600078efcff */
[----:B------:R-:W-:Y:S04]  /*131a0*/  STL [R1+0x3c], R3 ;  /* 0x00003c0301007387 */ /* 0x000fe80000100800 */
[----:B------:R0:W-:Y:S04]  /*131b0*/  STL [R1+0x18], R2 ;  /* 0x0000180201007387 */ /* 0x0001e80000100800 */
[----:B------:R-:W-:Y:S04]  /*131c0*/  STL [R1+0x2c], RZ ;  /* 0x00002cff01007387 */ /* 0x000fe80000100800 */
[----:B------:R1:W-:Y:S01]  /*131d0*/  STL [R1+0x4], R0 ;  /* 0x0000040001007387 */ /* 0x0003e20000100800 */
[----:B0-----:R-:W-:-:S02]  /*131e0*/  LOP3.LUT R2, R23, 0x1800, RZ, 0xfc, !PT ;  /* 0x0000180017027812 */ /* 0x001fc400078efcff */
[----:B-1----:R-:W-:-:S07]  /*131f0*/  LOP3.LUT R0, R23, 0x2800, RZ, 0xfc, !PT ;  /* 0x0000280017007812 */ /* 0x002fce00078efcff */
.L_x_8477:
[----:B0-----:R-:W0:Y:S02]  /*13200*/  LDC.64 R2, c[0x0][0xc60] ;  /* 0x00031800ff027b82 */ /* 0x001e240000000a00 */
[----:B0-----:R-:W-:-:S05]  /*13210*/  IMAD.WIDE R2, R19, 0x4, R2 ;  /* 0x0000000413027825 */ /* 0x001fca00078e0202 */
[----:B------:R-:W2:Y:S01]  /*13220*/  LDG.E R10, desc[UR40][R2.64] ;  /* 0x00000028020a7981 */ /* 0x000ea2000c1e1900 */
[----:B------:R-:W-:Y:S05]  /*13230*/  YIELD ;  /* 0x0000000000007946 */ /* 0x000fea0003800000 */
[----:B------:R-:W-:Y:S01]  /*13240*/  ULDC.64 UR4, c[0x0][0xa28] ;  /* 0x00028a0000047ab9 */ /* 0x000fe20000000a00 */
[----:B------:R-:W-:Y:S01]  /*13250*/  ULDC.64 UR6, c[0x0][0xa00] ;  /* 0x0002800000067ab9 */ /* 0x000fe20000000a00 */
[----:B------:R-:W-:Y:S01]  /*13260*/  ISETP.NE.U32.AND P0, PT, RZ, UR4, PT ;  /* 0x00000004ff007c0c */ /* 0x000fe2000bf05070 */
[----:B------:R-:W-:Y:S01]  /*13270*/  IMAD.MOV.U32 R29, RZ, RZ, RZ ;  /* 0x000000ffff1d7224 */ /* 0x000fe200078e00ff */
[----:B------:R-:W-:-:S02]  /*13280*/  ISETP.NE.U32.AND P2, PT, RZ, UR6, PT ;  /* 0x00000006ff007c0c */ /* 0x000fc4000bf45070 */
[----:B------:R-:W-:Y:S02]  /*13290*/  ISETP.NE.AND.EX P1, PT, RZ, UR5, PT, P0 ;  /* 0x00000005ff007c0c */ /* 0x000fe4000bf25300 */
[----:B------:R-:W-:Y:S01]  /*132a0*/  ISETP.NE.AND.EX P0, PT, RZ, UR7, PT, P2 ;  /* 0x00000007ff007c0c */ /* 0x000fe2000bf05320 */
[----:B------:R-:W-:Y:S01]  /*132b0*/  IMAD.MOV.U32 R6, RZ, RZ, RZ ;  /* 0x000000ffff067224 */ /* 0x000fe200078e00ff */
[----:B--2---:R-:W-:Y:S01]  /*132c0*/  SHF.R.S32.HI R0, RZ, 0x1f, R10 ;  /* 0x0000001fff007819 */ /* 0x004fe2000001140a */
[----:B------:R-:W-:-:S10]  /*132d0*/  IMAD.SHL.U32 R11, R10, 0x4, RZ ;  /* 0x000000040a0b7824 */ /* 0x000fd400078e00ff */
[C---:B------:R-:W-:Y:S01]  /*132e0*/  @P0 LEA R4, P3, R10.reuse, UR6, 0x2 ;  /* 0x000000060a040c11 */ /* 0x040fe2000f8610ff */
[----:B------:R-:W-:Y:S01]  /*132f0*/  STL [R1], R10 ;  /* 0x0000000a01007387 */ /* 0x000fe20000100800 */
[C---:B------:R-:W-:Y:S02]  /*13300*/  @P1 LEA R2, P2, R10.reuse, UR4, 0x2 ;  /* 0x000000040a021c11 */ /* 0x040fe4000f8410ff */
[C-C-:B------:R-:W-:Y:S02]  /*13310*/  @P0 LEA.HI.X R5, R10.reuse, UR7, R0.reuse, 0x2, P3 ;  /* 0x000000070a050c11 */ /* 0x140fe400098f1400 */
[C-C-:B------:R-:W-:Y:S01]  /*13320*/  SHF.L.U64.HI R7, R10.reuse, 0x2, R0.reuse ;  /* 0x000000020a077819 */ /* 0x140fe20000010200 */
[----:B------:R-:W-:Y:S01]  /*13330*/  STL [R1+0x10], R11 ;  /* 0x0000100b01007387 */ /* 0x000fe20000100800 */
[----:B------:R-:W-:Y:S01]  /*13340*/  @P1 LEA.HI.X R3, R10, UR5, R0, 0x2, P2 ;  /* 0x000000050a031c11 */ /* 0x000fe200090f1400 */
[----:B------:R-:W-:Y:S01]  /*13350*/  ULDC.64 UR4, c[0x0][0xa10] ;  /* 0x0002840000047ab9 */ /* 0x000fe20000000a00 */
[----:B------:R-:W-:Y:S01]  /*13360*/  ULDC.64 UR6, c[0x0][0xa20] ;  /* 0x0002880000067ab9 */ /* 0x000fe20000000a00 */
[----:B------:R-:W2:Y:S01]  /*13370*/  @P0 LDG.E R6, desc[UR40][R4.64] ;  /* 0x0000002804060981 */ /* 0x000ea2000c1e1900 */
[----:B------:R-:W-:-:S03]  /*13380*/  ISETP.NE.U32.AND P2, PT, RZ, UR4, PT ;  /* 0x00000004ff007c0c */ /* 0x000fc6000bf45070 */
[----:B------:R0:W5:Y:S01]  /*13390*/  @P1 LDG.E R29, desc[UR40][R2.64] ;  /* 0x00000028021d1981 */ /* 0x000162000c1e1900 */
[----:B------:R-:W-:Y:S01]  /*133a0*/  ISETP.NE.AND.EX P1, PT, RZ, UR5, PT, P2 ;  /* 0x00000005ff007c0c */ /* 0x000fe2000bf25320 */
[----:B------:R-:W-:Y:S01]  /*133b0*/  IMAD.MOV.U32 R0, RZ, RZ, RZ ;  /* 0x000000ffff007224 */ /* 0x000fe200078e00ff */
[----:B0-----:R-:W-:-:S04]  /*133c0*/  IADD3 R2, P2, R11, UR4, RZ ;  /* 0x000000040b027c10 */ /* 0x001fc8000ff5e0ff */
[----:B------:R-:W-:Y:S01]  /*133d0*/  IADD3.X R3, R7, UR5, RZ, P2, !PT ;  /* 0x0000000507037c10 */ /* 0x000fe200097fe4ff */
[----:B------:R-:W-:Y:S02]  /*133e0*/  ULDC.64 UR4, c[0x0][0xa08] ;  /* 0x0002820000047ab9 */ /* 0x000fe40000000a00 */
[----:B------:R-:W-:-:S04]  /*133f0*/  ISETP.NE.U32.AND P0, PT, RZ, UR4, PT ;  /* 0x00000004ff007c0c */ /* 0x000fc8000bf05070 */
[----:B------:R-:W5:Y:S01]  /*13400*/  @P1 LDG.E R0, desc[UR40][R2.64] ;  /* 0x0000002802001981 */ /* 0x000f62000c1e1900 */
[----:B------:R-:W-:-:S03]  /*13410*/  ISETP.NE.AND.EX P0, PT, RZ, UR5, PT, P0 ;  /* 0x00000005ff007c0c */ /* 0x000fc6000bf05300 */
[----:B------:R-:W5:Y:S04]  /*13420*/  @P1 LDG.E R9, desc[UR40][R2.64] ;  /* 0x0000002802091981 */ /* 0x000f68000c1e1900 */
[----:B------:R0:W5:Y:S04]  /*13430*/  @P1 LDG.E R8, desc[UR40][R2.64+0x4] ;  /* 0x0000042802081981 */ /* 0x000168000c1e1900 */
[----:B------:R-:W-:Y:S01]  /*13440*/  STL [R1+0x14], R7 ;  /* 0x0000140701007387 */ /* 0x000fe20000100800 */
[----:B0-----:R-:W-:-:S04]  /*13450*/  IADD3 R2, P2, R11, UR4, RZ ;  /* 0x000000040b027c10 */ /* 0x001fc8000ff5e0ff */
[----:B------:R-:W-:Y:S01]  /*13460*/  IADD3.X R3, R7, UR5, RZ, P2, !PT ;  /* 0x0000000507037c10 */ /* 0x000fe200097fe4ff */
[----:B------:R-:W-:Y:S01]  /*13470*/  ULDC.64 UR4, c[0x0][0x3f8] ;  /* 0x0000fe0000047ab9 */ /* 0x000fe20000000a00 */
[----:B--2---:R0:W-:Y:S02]  /*13480*/  STL [R1+0x34], R6 ;  /* 0x0000340601007387 */ /* 0x0041e40000100800 */
[----:B0-----:R-:W-:-:S06]  /*13490*/  MOV R6, RZ ;  /* 0x000000ff00067202 */ /* 0x001fcc0000000f00 */
        /* <DEDUP_REMOVED lines=11> */
[----:B------:R-:W-:Y:S01]  /*13550*/  IMAD.U32 R7, RZ, RZ, UR4 ;  /* 0x00000004ff077e24 */ /* 0x000fe2000f8e00ff */
        /* <DEDUP_REMOVED lines=8> */
.L_x_8369:
[----:B-----5:R-:W-:Y:S01]  /*135e0*/  @P1 IMAD.IADD R4, R8, 0x1, -R9 ;  /* 0x0000000108041824 */ /* 0x020fe200078e0a09 */
[----:B------:R-:W-:Y:S01]  /*135f0*/  BSSY B0, `(.L_x_8370) ;  /* 0x0000161000007945 */ /* 0x000fe20003800000 */
[--C-:B------:R-:W-:Y:S02]  /*13600*/  IMAD.IADD R7, R7, 0x1, -R29.reuse ;  /* 0x0000000107077824 */ /* 0x100fe400078e0a1d */
[----:B------:R-:W-:Y:S02]  /*13610*/  IMAD.IADD R29, R6, 0x1, R29 ;  /* 0x00000001061d7824 */ /* 0x000fe400078e021d */
[----:B------:R-:W-:-:S05]  /*13620*/  IMAD.IADD R2, R7, 0x1, R4 ;  /* 0x0000000107027824 */ /* 0x000fca00078e0204 */
[----:B------:R0:W-:Y:S02]  /*13630*/  STL [R1+0x1c], R2 ;  /* 0x00001c0201007387 */ /* 0x0001e40000100800 */
[----:B0-----:R-:W-:-:S05]  /*13640*/  VIADD R2, R2, 0x7f ;  /* 0x0000007f02027836 */ /* 0x001fca0000000000 */
[----:B------:R-:W-:-:S04]  /*13650*/  SHF.R.S32.HI R3, RZ, 0x1f, R2 ;  /* 0x0000001fff037819 */ /* 0x000fc80000011402 */
[----:B------:R-:W-:-:S04]  /*13660*/  LEA.HI R5, R3, R2, RZ, 0x7 ;  /* 0x0000000203057211 */ /* 0x000fc800078f38ff */
[----:B------:R-:W-:Y:S01]  /*13670*/  LOP3.LUT R2, R5, 0xffffff80, RZ, 0xc0, !PT ;  /* 0xffffff8005027812 */ /* 0x000fe200078ec0ff */
[----:B------:R0:W-:Y:S03]  /*13680*/  STL [R1+0x24], R5 ;  /* 0x0000240501007387 */ /* 0x0001e60000100800 */
[----:B------:R-:W-:Y:S01]  /*13690*/  VIADDMNMX R2, R2, -R7, R4, PT ;  /* 0x8000000702027246 */ /* 0x000fe20003800104 */
[----:B------:R-:W-:-:S05]  /*136a0*/  IMAD.MOV R4, RZ, RZ, -R7 ;  /* 0x000000ffff047224 */ /* 0x000fca00078e0a07 */
[----:B------:R-:W-:-:S04]  /*136b0*/  VIMNMX R4, RZ, R4, !PT ;  /* 0x00000004ff047248 */ /* 0x000fc80007fe0100 */
[----:B------:R-:W-:Y:S02]  /*136c0*/  ISETP.GT.AND P0, PT, R2, R4, PT ;  /* 0x000000040200720c */ /* 0x000fe40003f04270 */
[----:B------:R-:W-:-:S05]  /*136d0*/  SHF.R.U32.HI R4, RZ, 0x7, R4 ;  /* 0x00000007ff047819 */ /* 0x000fca0000011604 */
[----:B0-----:R-:W-:-:S06]  /*136e0*/  IMAD.MOV.U32 R5, RZ, RZ, R4 ;  /* 0x000000ffff057224 */ /* 0x001fcc00078e0004 */
        /* <DEDUP_REMOVED lines=21> */
.L_x_8524:
[----:B-1----:R-:W-:Y:S02]  /*13840*/  ISETP.NE.AND P0, PT, R14, RZ, PT ;  /* 0x000000ff0e00720c */ /* 0x002fe40003f05270 */
[----:B------:R-:W-:-:S11]  /*13850*/  PLOP3.LUT P6, PT, PT, PT, PT, 0x8, 0x0 ;  /* 0x000000000000781c */ /* 0x000fd60003fce170 */
[----:B------:R-:W-:Y:S05]  /*13860*/  @P0 BRA `(.L_x_8373) ;  /* 0x00000000000c0947 */ /* 0x000fea0003800000 */
[----:B------:R-:W-:-:S03]  /*13870*/  UMOV UR4, 0xffffffff ;  /* 0xffffffff00047882 */ /* 0x000fc60000000000 */
[----:B------:R-:W-:Y:S05]  /*13880*/  BRA.DIV UR4, `(.L_x_8374) ;  /* 0x0000005604c87947 */ /* 0x000fea000b800000 */
[----:B------:R-:W-:-:S13]  /*13890*/  ELECT P6, URZ, PT ;  /* 0x00000000003f782f */ /* 0x000fda00038c0000 */
.L_x_8373:
        /* <DEDUP_REMOVED lines=12> */
.L_x_8527:
[----:B------:R-:W-:Y:S05]  /*13960*/  BSYNC B1 ;  /* 0x0000000000017941 */ /* 0x000fea0003800000 */
.L_x_8375:
[----:B------:R-:W-:Y:S04]  /*13970*/  BSSY B1, `(.L_x_8377) ;  /* 0x000008b000017945 */ /* 0x000fe80003800000 */
[----:B------:R-:W-:Y:S05]  /*13980*/  @!P6 BRA `(.L_x_8378) ;  /* 0x000000080024e947 */ /* 0x000fea0003800000 */
[----:B------:R-:W-:Y:S01]  /*13990*/  LEA R9, R24, R11, 0x3 ;  /* 0x0000000b18097211 */ /* 0x000fe200078e18ff */
[----:B------:R-:W1:Y:S01]  /*139a0*/  S2R R7, SR_TID.X ;  /* 0x0000000000077919 */ /* 0x000e620000002100 */
[----:B------:R-:W-:Y:S01]  /*139b0*/  SHF.L.U32 R12, R27, 0x1f, RZ ;  /* 0x0000001f1b0c7819 */ /* 0x000fe200000006ff */
[----:B------:R-:W-:Y:S03]  /*139c0*/  BSSY B2, `(.L_x_8379) ;  /* 0x0000005000027945 */ /* 0x000fe60003800000 */
[----:B------:R-:W2:Y:S01]  /*139d0*/  SYNCS.PHASECHK.TRANS64.TRYWAIT P0, [R9+URZ+0x19ca0], R12 ;  /* 0x019ca00c090075a7 */ /* 0x000ea2000800017f */
[----:B-1----:R-:W-:-:S04]  /*139e0*/  LOP3.LUT R7, R7, 0x7f, RZ, 0xc0, !PT ;  /* 0x0000007f07077812 */ /* 0x002fc800078ec0ff */
[----:B------:R-:W-:Y:S01]  /*139f0*/  ISETP.NE.AND P1, PT, R7, RZ, PT ;  /* 0x000000ff0700720c */ /* 0x000fe20003f25270 */
[----:B--2---:R-:W-:-:S12]  /*13a00*/  @!P0 BRA `(.L_x_8380) ;  /* 0x00000054009c8947 */ /* 0x004fd80003800000 */
.L_x_8528:
[----:B------:R-:W-:Y:S05]  /*13a10*/  BSYNC B2 ;  /* 0x0000000000027941 */ /* 0x000fea0003800000 */
.L_x_8379:
        /* <DEDUP_REMOVED lines=9> */
.L_x_8382:
[----:B------:R-:W-:Y:S05]  /*13ab0*/  BSYNC B2 ;  /* 0x0000000000027941 */ /* 0x000fea0003800000 */
.L_x_8381:
[----:B------:R-:W-:Y:S01]  /*13ac0*/  IMAD.MOV.U32 R20, RZ, RZ, RZ ;  /* 0x000000ffff147224 */ /* 0x000fe200078e00ff */
[----:B------:R-:W-:Y:S01]  /*13ad0*/  UIADD3 UR4, UP0, UR38, 0x570, URZ ;  /* 0x0000057026047890 */ /* 0x000fe2000ff1e03f */
[----:B------:R-:W-:Y:S01]  /*13ae0*/  IMAD R7, R5, 0x80, R0 ;  /* 0x0000008005077824 */ /* 0x000fe200078e0200 */
[----:B------:R-:W-:Y:S01]  /*13af0*/  PLOP3.LUT P0, PT, PT, PT, PT, 0x80, 0x0 ;  /* 0x000000000000781c */ /* 0x000fe20003f0f070 */
[----:B------:R-:W-:Y:S01]  /*13b00*/  IMAD R8, R24, 0x3000, R11 ;  /* 0x0000300018087824 */ /* 0x000fe200078e020b */
[----:B------:R-:W-:Y:S01]  /*13b10*/  R2UR UR10, R20 ;  /* 0x00000000140a72ca */ /* 0x000fe200000e0000 */
[----:B------:R-:W-:Y:S01]  /*13b20*/  VIADD R7, R7, 0xffffff80 ;  /* 0xffffff8007077836 */ /* 0x000fe20000000000 */
[----:B------:R-:W-:Y:S01]  /*13b30*/  UIADD3.X UR5, URZ, UR39, URZ, UP0, !UPT ;  /* 0x000000273f057290 */ /* 0x000fe200087fe43f */
[----:B0-----:R-:W-:Y:S01]  /*13b40*/  VIADD R6, R9, 0x19c90 ;  /* 0x00019c9009067836 */ /* 0x001fe20000000000 */
[----:B------:R-:W-:Y:S01]  /*13b50*/  UMOV UR6, 0x0 ;  /* 0x0000000000067882 */ /* 0x000fe20000000000 */
[----:B------:R-:W-:Y:S01]  /*13b60*/  VIADD R10, R8, 0x13800 ;  /* 0x00013800080a7836 */ /* 0x000fe20000000000 */
[----:B------:R-:W-:-:S09]  /*13b70*/  UMOV UR7, 0x12f00000 ;  /* 0x12f0000000077882 */ /* 0x000fd20000000000 */
.L_x_8383:
        /* <DEDUP_REMOVED lines=16> */
.L_x_8384:
        /* <DEDUP_REMOVED lines=16> */
.L_x_8385:
        /* <DEDUP_REMOVED lines=13> */
.L_x_8529:
[----:B------:R-:W-:Y:S05]  /*13e50*/  BSYNC B2 ;  /* 0x0000000000027941 */ /* 0x000fea0003800000 */
.L_x_8386:
        /* <DEDUP_REMOVED lines=11> */
.L_x_8389:
[----:B------:R-:W-:Y:S05]  /*13f10*/  BSYNC B2 ;  /* 0x0000000000027941 */ /* 0x000fea0003800000 */
.L_x_8388:
        /* <DEDUP_REMOVED lines=8> */
.L_x_8390:
        /* <DEDUP_REMOVED lines=15> */
.L_x_8391:
        /* <DEDUP_REMOVED lines=15> */
.L_x_8392:
        /* <DEDUP_REMOVED lines=10> */
.L_x_8378:
[----:B------:R-:W-:Y:S05]  /*14220*/  BSYNC B1 ;  /* 0x0000000000017941 */ /* 0x000fea0003800000 */
.L_x_8377:
[----:B------:R-:W-:Y:S01]  /*14230*/  VIADD R10, R5, 0xfffffffe ;  /* 0xfffffffe050a7836 */ /* 0x000fe20000000000 */
[----:B------:R-:W-:Y:S01]  /*14240*/  PLOP3.LUT P0, PT, PT, PT, PT, 0x8, 0x0 ;  /* 0x000000000000781c */ /* 0x000fe20003f0e170 */
[----:B------:R-:W-:-:S03]  /*14250*/  VIADD R24, R24, 0x1 ;  /* 0x0000000118187836 */ /* 0x000fc60000000000 */
[----:B------:R-:W-:Y:S02]  /*14260*/  ISETP.GE.AND P2, PT, R10, R4, PT ;  /* 0x000000040a00720c */ /* 0x000fe40003f46270 */
[----:B------:R-:W-:-:S04]  /*14270*/  ISETP.NE.AND P1, PT, R24, 0x2, PT ;  /* 0x000000021800780c */ /* 0x000fc80003f25270 */
[----:B------:R-:W-:Y:S02]  /*14280*/  SEL R5, RZ, 0x1, P1 ;  /* 0x00000001ff057807 */ /* 0x000fe40000800000 */
[----:B------:R-:W-:Y:S02]  /*14290*/  SEL R24, R24, RZ, P1 ;  /* 0x000000ff18187207 */ /* 0x000fe40000800000 */
[----:B------:R-:W-:-:S03]  /*142a0*/  LOP3.LUT R27, R27, R5, RZ, 0x3c, !PT ;  /* 0x000000051b1b7212 */ /* 0x000fc600078e3cff */
[----:B------:R-:W-:Y:S05]  /*142b0*/  @!P2 BRA `(.L_x_8371) ;  /* 0x000000080050a947 */ /* 0x000fea0003800000 */
.L_x_8409:
[----:B------:R-:W-:Y:S05]  /*142c0*/  YIELD ;  /* 0x0000000000007946 */ /* 0x000fea0003800000 */
[----:B------:R-:W-:Y:S04]  /*142d0*/  BSSY B1, `(.L_x_8393) ;  /* 0x000008a000017945 */ /* 0x000fe80003800000 */
[----:B------:R-:W-:Y:S05]  /*142e0*/  @!P6 BRA `(.L_x_8394) ;  /* 0x000000080020e947 */ /* 0x000fea0003800000 */
[----:B------:R-:W-:Y:S01]  /*142f0*/  IMAD R9, R24, 0x8, R11 ;  /* 0x0000000818097824 */ /* 0x000fe200078e020b */
[----:B------:R-:W-:Y:S01]  /*14300*/  SHF.L.U32 R8, R27, 0x1f, RZ ;  /* 0x0000001f1b087819 */ /* 0x000fe200000006ff */
[----:B------:R-:W1:Y:S01]  /*14310*/  S2R R5, SR_TID.X ;  /* 0x0000000000057919 */ /* 0x000e620000002100 */
[----:B------:R-:W-:Y:S02]  /*14320*/  BSSY B2, `(.L_x_8395) ;  /* 0x0000005000027945 */ /* 0x000fe40003800000 */
[----:B------:R-:W2:Y:S01]  /*14330*/  SYNCS.PHASECHK.TRANS64.TRYWAIT P1, [R9+URZ+0x19ca0], R8 ;  /* 0x019ca008090075a7 */ /* 0x000ea2000802017f */
[----:B-1----:R-:W-:-:S04]  /*14340*/  LOP3.LUT R5, R5, 0x7f, RZ, 0xc0, !PT ;  /* 0x0000007f05057812 */ /* 0x002fc800078ec0ff */
[----:B------:R-:W-:Y:S01]  /*14350*/  ISETP.NE.AND P2, PT, R5, RZ, PT ;  /* 0x000000ff0500720c */ /* 0x000fe20003f45270 */
[----:B--2---:R-:W-:-:S12]  /*14360*/  @!P1 BRA `(.L_x_8396) ;  /* 0x0000004c006c9947 */ /* 0x004fd80003800000 */
.L_x_8530:
[----:B------:R-:W-:Y:S05]  /*14370*/  BSYNC B2 ;  /* 0x0000000000027941 */ /* 0x000fea0003800000 */
.L_x_8395:
        /* <DEDUP_REMOVED lines=9> */
.L_x_8398:
[----:B------:R-:W-:Y:S05]  /*14410*/  BSYNC B2 ;  /* 0x0000000000027941 */ /* 0x000fea0003800000 */
.L_x_8397:
[----:B------:R-:W-:Y:S01]  /*14420*/  IMAD.MOV.U32 R14, RZ, RZ, RZ ;  /* 0x000000ffff0e7224 */ /* 0x000fe200078e00ff */
[----:B------:R-:W-:Y:S01]  /*14430*/  UIADD3 UR4, UP0, UR38, 0x570, URZ ;  /* 0x0000057026047890 */ /* 0x000fe2000ff1e03f */
[----:B------:R-:W-:Y:S01]  /*14440*/  IMAD R7, R24, 0x3000, R11 ;  /* 0x0000300018077824 */ /* 0x000fe200078e020b */
[----:B------:R-:W-:Y:S01]  /*14450*/  PLOP3.LUT P1, PT, PT, PT, PT, 0x80, 0x0 ;  /* 0x000000000000781c */ /* 0x000fe20003f2f070 */
[----:B0-----:R-:W-:Y:S01]  /*14460*/  IMAD R6, R10, 0x80, R0 ;  /* 0x000000800a067824 */ /* 0x001fe200078e0200 */
[----:B------:R-:W-:Y:S01]  /*14470*/  R2UR UR10, R14 ;  /* 0x000000000e0a72ca */ /* 0x000fe200000e0000 */
[----:B------:R-:W-:Y:S01]  /*14480*/  VIADD R5, R9, 0x19c90 ;  /* 0x00019c9009057836 */ /* 0x000fe20000000000 */
[----:B------:R-:W-:Y:S01]  /*14490*/  UIADD3.X UR5, URZ, UR39, URZ, UP0, !UPT ;  /* 0x000000273f057290 */ /* 0x000fe200087fe43f */
[----:B------:R-:W-:Y:S01]  /*144a0*/  VIADD R12, R7, 0x13800 ;  /* 0x00013800070c7836 */ /* 0x000fe20000000000 */
[----:B------:R-:W-:Y:S01]  /*144b0*/  UMOV UR6, 0x0 ;  /* 0x0000000000067882 */ /* 0x000fe20000000000 */
[----:B------:R-:W-:-:S10]  /*144c0*/  UMOV UR7, 0x12f00000 ;  /* 0x12f0000000077882 */ /* 0x000fd40000000000 */
.L_x_8399:
        /* <DEDUP_REMOVED lines=16> */
.L_x_8400:
        /* <DEDUP_REMOVED lines=16> */
.L_x_8401:
        /* <DEDUP_REMOVED lines=13> */
.L_x_8531:
[----:B------:R-:W-:Y:S05]  /*147a0*/  BSYNC B2 ;  /* 0x0000000000027941 */ /* 0x000fea0003800000 */
.L_x_8402:
        /* <DEDUP_REMOVED lines=11> */
.L_x_8405:
[----:B------:R-:W-:Y:S05]  /*14860*/  BSYNC B2 ;  /* 0x0000000000027941 */ /* 0x000fea0003800000 */
.L_x_8404:
        /* <DEDUP_REMOVED lines=8> */
.L_x_8406:
        /* <DEDUP_REMOVED lines=15> */
.L_x_8407:
        /* <DEDUP_REMOVED lines=15> */
.L_x_8408:
        /* <DEDUP_REMOVED lines=10> */
.L_x_8394:
[----:B------:R-:W-:Y:S05]  /*14b70*/  BSYNC B1 ;  /* 0x0000000000017941 */ /* 0x000fea0003800000 */
.L_x_8393:
[----:B------:R-:W-:Y:S01]  /*14b80*/  ISETP.GT.AND P2, PT, R10, R4, PT ;  /* 0x000000040a00720c */ /* 0x000fe20003f44270 */
[----:B------:R-:W-:Y:S02]  /*14b90*/  VIADD R24, R24, 0x1 ;  /* 0x0000000118187836 */ /* 0x000fe40000000000 */
[----:B------:R-:W-:-:S03]  /*14ba0*/  VIADD R10, R10, 0xffffffff ;  /* 0xffffffff0a0a7836 */ /* 0x000fc60000000000 */
[----:B------:R-:W-:-:S04]  /*14bb0*/  ISETP.NE.AND P1, PT, R24, 0x2, PT ;  /* 0x000000021800780c */ /* 0x000fc80003f25270 */
[----:B------:R-:W-:Y:S02]  /*14bc0*/  SEL R5, RZ, 0x1, P1 ;  /* 0x00000001ff057807 */ /* 0x000fe40000800000 */
[----:B------:R-:W-:Y:S02]  /*14bd0*/  SEL R24, R24, RZ, P1 ;  /* 0x000000ff18187207 */ /* 0x000fe40000800000 */
[----:B------:R-:W-:Y:S01]  /*14be0*/  LOP3.LUT R27, R27, R5, RZ, 0x3c, !PT ;  /* 0x000000051b1b7212 */ /* 0x000fe200078e3cff */
[----:B------:R-:W-:Y:S06]  /*14bf0*/  @P2 BRA `(.L_x_8409) ;  /* 0xfffffff400b02947 */ /* 0x000fec000383ffff */
.L_x_8371:
[----:B------:R-:W-:Y:S05]  /*14c00*/  BSYNC B0 ;  /* 0x0000000000007941 */ /* 0x000fea0003800000 */
.L_x_8370:
[----:B------:R-:W2:Y:S01]  /*14c10*/  LDL R5, [R1+0x1c] ;  /* 0x00001c0001057983 */ /* 0x000ea20000100800 */
[----:B------:R-:W-:Y:S05]  /*14c20*/  @!P0 WARPSYNC.ALL ;  /* 0x0000000000008948 */ /* 0x000fea0003800000 */
[----:B------:R-:W-:Y:S06]  /*14c30*/  @!P0 BAR.SYNC.DEFER_BLOCKING 0xc, 0x200 ;  /* 0x0308000000008b1d */ /* 0x000fec0000010000 */
[----:B------:R-:W-:Y:S01]  /*14c40*/  BSSY B6, `(.L_x_8410) ;  /* 0x00002c8000067945 */ /* 0x000fe20003800000 */
[----:B--2---:R-:W-:-:S13]  /*14c50*/  ISETP.GT.AND P0, PT, R5, RZ, PT ;  /* 0x000000ff0500720c */ /* 0x004fda0003f04270 */
        /* <DEDUP_REMOVED lines=16> */
[----:B-1----:R-:W-:Y:S01]  /*14d60*/  IADD3 R16, R0, UR36, R7 ;  /* 0x0000002400107c10 */ /* 0x002fe2000fffe007 */
[----:B------:R-:W-:Y:S06]  /*14d70*/  BRA `(.L_x_8412) ;  /* 0x0000002800d07947 */ /* 0x000fec0003800000 */
.L_x_8411:
[----:B------:R-:W1:Y:S01]  /*14d80*/  S2R R28, SR_CgaCtaId ;  /* 0x00000000001c7919 */ /* 0x000e620000008800 */
[----:B------:R-:W-:-:S04]  /*14d90*/  MOV R0, 0x400 ;  /* 0x0000040000007802 */ /* 0x000fc80000000f00 */
[----:B-1----:R-:W-:-:S05]  /*14da0*/  LEA R28, R28, R0, 0x18 ;  /* 0x000000001c1c7211 */ /* 0x002fca00078ec0ff */
        /* <DEDUP_REMOVED lines=8> */
[----:B0-----:R-:W-:Y:S01]  /*14e30*/  MOV R11, UR5 ;  /* 0x00000005000b7c02 */ /* 0x001fe20008000f00 */
        /* <DEDUP_REMOVED lines=10> */
.L_x_8413:
[----:B------:R-:W2:Y:S01]  /*14ee0*/  LDL.LU R2, [R1+0x30] ;  /* 0x0000300001027983 */ /* 0x000ea20000300800 */
[----:B------:R-:W-:-:S05]  /*14ef0*/  VIADD R0, R28, 0x9000 ;  /* 0x000090001c007836 */ /* 0x000fca0000000000 */
        /* <DEDUP_REMOVED lines=21> */
.L_x_8414:
[----:B------:R-:W-:-:S05]  /*15050*/  VIADD R0, R28, 0x3000 ;  /* 0x000030001c007836 */ /* 0x000fca0000000000 */
[----:B------:R-:W-:-:S13]  /*15060*/  LOP3.LUT P0, RZ, R0, 0x3ff, RZ, 0xc0, !PT ;  /* 0x000003ff00ff7812 */ /* 0x000fda000780c0ff */
[----:B------:R-:W-:Y:S05]  /*15070*/  @!P0 BRA `(.L_x_8415) ;  /* 0x0000000000408947 */ /* 0x000fea0003800000 */
[----:B-1----:R-:W-:Y:S01]  /*15080*/  MOV R2, 0x0 ;  /* 0x0000000000027802 */ /* 0x002fe20000000f00 */
[----:B------:R-:W-:Y:S01]  /*15090*/  ULDC.64 UR6, c[0x4][0x1c8] ;  /* 0x0100720000067ab9 */ /* 0x000fe20000000a00 */
[----:B------:R-:W-:Y:S01]  /*150a0*/  ULDC.64 UR8, c[0x4][0x1d0] ;  /* 0x0100740000087ab9 */ /* 0x000fe20000000a00 */
[----:B------:R-:W-:Y:S01]  /*150b0*/  ULDC.64 UR4, c[0x4][0x50] ;  /* 0x0100140000047ab9 */ /* 0x000fe20000000a00 */
[----:B------:R-:W-:Y:S01]  /*150c0*/  MOV R4, UR6 ;  /* 0x0000000600047c02 */ /* 0x000fe20008000f00 */
[----:B------:R-:W-:Y:S01]  /*150d0*/  IMAD.U32 R5, RZ, RZ, UR7 ;  /* 0x00000007ff057e24 */ /* 0x000fe2000f8e00ff */
[----:B------:R-:W1:Y:S01]  /*150e0*/  LDC.64 R2, c[0x4][R2] ;  /* 0x0100000002027b82 */ /* 0x000e620000000a00 */
[----:B0-----:R-:W-:Y:S02]  /*150f0*/  IMAD.U32 R6, RZ, RZ, UR8 ;  /* 0x00000008ff067e24 */ /* 0x001fe4000f8e00ff */
        /* <DEDUP_REMOVED lines=8> */
.L_x_8415:
[----:B-1----:R-:W-:-:S05]  /*15180*/  VIADD R2, R28, 0x9000 ;  /* 0x000090001c027836 */ /* 0x002fca0000000000 */
        /* <DEDUP_REMOVED lines=18> */
.L_x_8416:
[----:B------:R-:W2:Y:S01]  /*152b0*/  LDL.LU R2, [R1+0x10] ;  /* 0x0000100001027983 */ /* 0x000ea20000300800 */
[----:B------:R-:W-:-:S03]  /*152c0*/  ULDC.64 UR4, c[0x0][0x9f8] ;  /* 0x00027e0000047ab9 */ /* 0x000fc60000000a00 */
[----:B------:R-:W3:Y:S04]  /*152d0*/  LDL.LU R20, [R1+0x14] ;  /* 0x0000140001147983 */ /* 0x000ee80000300800 */
[----:B------:R-:W0:Y:S04]  /*152e0*/  LDL.LU R0, [R1+0x34] ;  /* 0x0000340001007983 */ /* 0x000e280000300800 */
[----:B------:R-:W4:Y:S01]  /*152f0*/  LDL.LU R21, [R1] ;  /* 0x0000000001157983 */ /* 0x000f220000300800 */
[----:B------:R-:W-:-:S04]  /*15300*/  ISETP.NE.U32.AND P0, PT, RZ, UR4, PT ;  /* 0x00000004ff007c0c */ /* 0x000fc8000bf05070 */
[----:B------:R-:W-:Y:S01]  /*15310*/  ISETP.NE.AND.EX P0, PT, RZ, UR5, PT, P0 ;  /* 0x00000005ff007c0c */ /* 0x000fe2000bf05300 */
[----:B------:R-:W1:Y:S02]  /*15320*/  S2R R4, SR_TID.X ;  /* 0x0000000000047919 */ /* 0x000e640000002100 */
[----:B-1----:R-:W-:-:S10]  /*15330*/  LOP3.LUT R4, R4, 0x7f, RZ, 0xc0, !PT ;  /* 0x0000007f04047812 */ /* 0x002fd400078ec0ff */
[----:B--2---:R-:W-:-:S04]  /*15340*/  @P0 IADD3 R2, P1, R2, UR4, RZ ;  /* 0x0000000402020c10 */ /* 0x004fc8000ff3e0ff */
[----:B---3--:R-:W-:Y:S01]  /*15350*/  @P0 IADD3.X R3, R20, UR5, RZ, P1, !PT ;  /* 0x0000000514030c10 */ /* 0x008fe20008ffe4ff */
[----:B------:R-:W-:Y:S01]  /*15360*/  ULDC.64 UR4, c[0x0][0xa00] ;  /* 0x0002800000047ab9 */ /* 0x000fe20000000a00 */
[----:B0-----:R-:W-:Y:S02]  /*15370*/  IMAD R6, R17, 0xc0, R0 ;  /* 0x000000c011067824 */ /* 0x001fe400078e0200 */
[----:B------:R-:W0:Y:S01]  /*15380*/  LDC R0, c[0x0][0x428] ;  /* 0x00010a00ff007b82 */ /* 0x000e220000000800 */
[----:B----4-:R-:W-:-:S06]  /*15390*/  IMAD.MOV.U32 R20, RZ, RZ, R21 ;  /* 0x000000ffff147224 */ /* 0x010fcc00078e0015 */
[----:B------:R1:W5:Y:S01]  /*153a0*/  @P0 LDG.E R20, desc[UR40][R2.64] ;  /* 0x0000002802140981 */ /* 0x000362000c1e1900 */
[----:B------:R-:W-:-:S04]  /*153b0*/  ISETP.NE.AND P1, PT, R4, RZ, PT ;  /* 0x000000ff0400720c */ /* 0x000fc80003f25270 */
[----:B------:R-:W-:-:S09]  /*153c0*/  PLOP3.LUT P3, PT, P1, PT, PT, 0x8, 0x0 ;  /* 0x000000000000781c */ /* 0x000fd20000f6e170 */
[----:B------:R-:W-:Y:S01]  /*153d0*/  VOTEU.ALL UP1, P1 ;  /* 0x00000000003f7886 */ /* 0x000fe20000820000 */
[----:B0-----:R-:W-:Y:S01]  /*153e0*/  ISETP.NE.AND P0, PT, R0, 0x1, PT ;  /* 0x000000010000780c */ /* 0x001fe20003f05270 */
[----:B------:R-:W-:-:S03]  /*153f0*/  IMAD.MOV.U32 R0, RZ, RZ, R18 ;  /* 0x000000ffff007224 */ /* 0x000fc600078e0012 */
[----:B------:R-:W-:-:S04]  /*15400*/  @!UP1 UIADD3 UR8, UP0, UR38, 0x270, URZ ;  /* 0x0000027026089890 */ /* 0x000fc8000ff1e03f */
[----:B------:R-:W-:-:S03]  /*15410*/  @!UP1 UIADD3.X UR9, URZ, UR39, URZ, UP0, !UPT ;  /* 0x000000273f099290 */ /* 0x000fc600087fe43f */
[----:B------:R-:W-:Y:S02]  /*15420*/  VOTEU.ALL UP0, P1 ;  /* 0x00000000003f7886 */ /* 0x000fe40000800000 */
[----:B-1----:R-:W0:Y:S08]  /*15430*/  @P0 LDC R3, c[0x0][0x42c] ;  /* 0x00010b00ff030b82 */ /* 0x002e300000000800 */
[----:B------:R-:W1:Y:S01]  /*15440*/  @P0 LDC R2, c[0x0][0x430] ;  /* 0x00010c00ff020b82 */ /* 0x000e620000000800 */
[----:B0-----:R-:W-:-:S05]  /*15450*/  @P0 IMAD.HI.U32 R3, R18, R3, RZ ;  /* 0x0000000312030227 */ /* 0x001fca00078e00ff */
[----:B-1----:R-:W-:Y:S02]  /*15460*/  @P0 SHF.R.U32.HI R0, RZ, R2, R3 ;  /* 0x00000002ff000219 */ /* 0x002fe40000011603 */
[----:B------:R-:W-:-:S04]  /*15470*/  ISETP.NE.U32.AND P0, PT, RZ, UR4, PT ;  /* 0x00000004ff007c0c */ /* 0x000fc8000bf05070 */
[----:B------:R-:W-:-:S04]  /*15480*/  ISETP.NE.AND.EX P2, PT, RZ, UR5, PT, P0 ;  /* 0x00000005ff007c0c */ /* 0x000fc8000bf45300 */
[----:B------:R-:W-:-:S09]  /*15490*/  SEL R7, R21, RZ, !P2 ;  /* 0x000000ff15077207 */ /* 0x000fd20005000000 */
.L_x_8417:
        /* <DEDUP_REMOVED lines=13> */
.L_x_8418:
        /* <DEDUP_REMOVED lines=12> */
.L_x_8419:
        /* <DEDUP_REMOVED lines=21> */
.L_x_8534:
[----:B-1----:R-:W-:Y:S02]  /*15780*/  ISETP.NE.AND P0, PT, R14, RZ, PT ;  /* 0x000000ff0e00720c */ /* 0x002fe40003f05270 */
[----:B------:R-:W-:-:S11]  /*15790*/  PLOP3.LUT P6, PT, PT, PT, PT, 0x8, 0x0 ;  /* 0x000000000000781c */ /* 0x000fd60003fce170 */
[----:B------:R-:W-:Y:S05]  /*157a0*/  @P0 BRA `(.L_x_8421) ;  /* 0x00000008001c0947 */ /* 0x000fea0003800000 */
[----:B------:R-:W-:-:S03]  /*157b0*/  UMOV UR4, 0xffffffff ;  /* 0xffffffff00047882 */ /* 0x000fc60000000000 */
[----:B------:R-:W-:Y:S05]  /*157c0*/  BRA.DIV UR4, `(.L_x_8422) ;  /* 0x0000003a04b07947 */ /* 0x000fea000b800000 */
[----:B------:R-:W-:-:S13]  /*157d0*/  ELECT P6, URZ, PT ;  /* 0x00000000003f782f */ /* 0x000fda00038c0000 */
.L_x_8537:
[----:B------:R-:W-:Y:S05]  /*157e0*/  @!P6 BRA `(.L_x_8423) ;  /* 0x000000040080e947 */ /* 0x000fea0003800000 */
[----:B0-----:R-:W2:Y:S01]  /*157f0*/  LDL R3, [R1+0x24] ;  /* 0x0000240001037983 */ /* 0x001ea20000100800 */
[----:B------:R-:W-:-:S04]  /*15800*/  ISETP.NE.U32.AND P0, PT, R4, RZ, PT ;  /* 0x000000ff0400720c */ /* 0x000fc80003f05070 */
[----:B------:R-:W-:Y:S02]  /*15810*/  ISETP.NE.AND.EX P0, PT, R5, RZ, PT, P0 ;  /* 0x000000ff0500720c */ /* 0x000fe40003f05300 */
[----:B--2---:R-:W-:-:S11]  /*15820*/  LEA.HI.SX32 R8, R3, 0xffffffff, 0x19 ;  /* 0xffffffff03087811 */ /* 0x004fd600078fcaff */
[----:B------:R-:W-:Y:S05]  /*15830*/  @!P0 BRA `(.L_x_8424) ;  /* 0x0000000000448947 */ /* 0x000fea0003800000 */
[----:B------:R-:W0:Y:S01]  /*15840*/  LDC R10, c[0x0][0x41c] ;  /* 0x00010700ff0a7b82 */ /* 0x000e220000000800 */
[----:B------:R-:W-:Y:S01]  /*15850*/  ULDC.64 UR4, c[0x0][0x408] ;  /* 0x0001020000047ab9 */ /* 0x000fe20000000a00 */
[----:B0-----:R-:W-:-:S13]  /*15860*/  ISETP.NE.AND P0, PT, R10, 0x1, PT ;  /* 0x000000010a00780c */ /* 0x001fda0003f05270 */
[----:B------:R-:W0:Y:S02]  /*15870*/  @P0 LDC.64 R2, c[0x0][0x420] ;  /* 0x00010800ff020b82 */ /* 0x000e240000000a00 */
[----:B0-----:R-:W-:-:S04]  /*15880*/  @P0 IMAD.HI.U32 R9, R8, R2, RZ ;  /* 0x0000000208090227 */ /* 0x001fc800078e00ff */
[----:B------:R-:W-:Y:S01]  /*15890*/  IMAD.MOV.U32 R2, RZ, RZ, R8 ;  /* 0x000000ffff027224 */ /* 0x000fe200078e0008 */
[----:B------:R-:W-:Y:S01]  /*158a0*/  @P0 SHF.R.U32.HI R2, RZ, R3, R9 ;  /* 0x00000003ff020219 */ /* 0x000fe20000011609 */
[----:B------:R-:W-:-:S04]  /*158b0*/  IMAD R9, R17, UR4, RZ ;  /* 0x0000000411097c24 */ /* 0x000fc8000f8e02ff */
[----:B------:R-:W-:Y:S02]  /*158c0*/  IMAD.MOV R3, RZ, RZ, -R2 ;  /* 0x000000ffff037224 */ /* 0x000fe400078e0a02 */
[----:B------:R-:W-:Y:S02]  /*158d0*/  IMAD R9, R20, UR5, R9 ;  /* 0x0000000514097c24 */ /* 0x000fe4000f8e0209 */
[----:B------:R-:W-:Y:S01]  /*158e0*/  IMAD R8, R10, R3, R8 ;  /* 0x000000030a087224 */ /* 0x000fe200078e0208 */
[----:B------:R-:W-:-:S03]  /*158f0*/  SHF.R.S32.HI R3, RZ, 0x1f, R2 ;  /* 0x0000001fff037819 */ /* 0x000fc60000011402 */
[----:B------:R-:W-:-:S04]  /*15900*/  IMAD.WIDE.U32 R2, R20, UR4, R2 ;  /* 0x0000000414027c25 */ /* 0x000fc8000f8e0002 */
[----:B------:R-:W-:Y:S01]  /*15910*/  IMAD.IADD R3, R3, 0x1, R9 ;  /* 0x0000000103037824 */ /* 0x000fe200078e0209 */
[----:B------:R-:W-:-:S04]  /*15920*/  LEA R4, P0, R2, R4, 0x2 ;  /* 0x0000000402047211 */ /* 0x000fc800078010ff */
[----:B------:R-:W-:-:S05]  /*15930*/  LEA.HI.X R5, R2, R5, R3, 0x2, P0 ;  /* 0x0000000502057211 */ /* 0x000fca00000f1403 */
[----:B------:R0:W5:Y:S04]  /*15940*/  LDG.E R2, desc[UR40][R4.64] ;  /* 0x0000002804027981 */ /* 0x000168000c1e1900 */
.L_x_8424:
[----:B0-----:R-:W-:Y:S01]  /*15950*/  IMAD R5, R22, 0x8, R28 ;  /* 0x0000000816057824 */ /* 0x001fe200078e021c */
[----:B------:R-:W-:Y:S01]  /*15960*/  SHF.L.U32 R4, R25, 0x1f, RZ ;  /* 0x0000001f19047819 */ /* 0x000fe200000006ff */
[----:B------:R-:W0:Y:S03]  /*15970*/  S2R R3, SR_TID.X ;  /* 0x0000000000037919 */ /* 0x000e260000002100 */
[----:B------:R-:W1:Y:S01]  /*15980*/  SYNCS.PHASECHK.TRANS64.TRYWAIT P2, [R5+URZ+0x19c80], R4 ;  /* 0x019c8004050075a7 */ /* 0x000e62000804017f */
[----:B0-----:R-:W-:-:S04]  /*15990*/  LOP3.LUT R3, R3, 0x7f, RZ, 0xc0, !PT ;  /* 0x0000007f03037812 */ /* 0x001fc800078ec0ff */
[----:B------:R-:W-:Y:S01]  /*159a0*/  ISETP.NE.AND P0, PT, R3, RZ, PT ;  /* 0x000000ff0300720c */ /* 0x000fe20003f05270 */
[----:B-1----:R-:W-:-:S12]  /*159b0*/  @!P2 BRA `(.L_x_8425) ;  /* 0x000000380054a947 */ /* 0x002fd80003800000 */
.L_x_8538:
        /* <DEDUP_REMOVED lines=8> */
.L_x_8426:
[----:B------:R-:W-:Y:S01]  /*15a40*/  IMAD R3, R22, 0x3000, R28 ;  /* 0x0000300016037824 */ /* 0x000fe200078e021c */
[----:B------:R-:W-:Y:S01]  /*15a50*/  R2UR UR9, R5 ;  /* 0x00000000050972ca */ /* 0x000fe200000e0000 */
[----:B------:R-:W-:Y:S01]  /*15a60*/  IMAD R8, R8, 0x80, R29 ;  /* 0x0000008008087824 */ /* 0x000fe200078e021d */
        /* <DEDUP_REMOVED lines=24> */
.L_x_8539:
        /* <DEDUP_REMOVED lines=8> */
.L_x_8428:
        /* <DEDUP_REMOVED lines=24> */
.L_x_8423:
[----:B------:R-:W-:Y:S05]  /*15df0*/  WARPSYNC.ALL ;  /* 0x0000000000007948 */ /* 0x000fea0003800000 */
[----:B------:R-:W-:Y:S01]  /*15e00*/  BAR.SYNC.DEFER_BLOCKING 0x8, 0x1a0 ;  /* 0x0206800000007b1d */ /* 0x000fe20000010000 */
[----:B------:R-:W-:Y:S02]  /*15e10*/  R2UR UR24, R28 ;  /* 0x000000001c1872ca */ /* 0x000fe400000e0000 */
[----:B------:R-:W-:-:S13]  /*15e20*/  ELECT P0, URZ, PT ;  /* 0x00000000003f782f */ /* 0x000fda0003800000 */
[C---:B------:R-:W-:Y:S01]  /*15e30*/  @P0 R2UR UR13, R7.reuse ;  /* 0x00000000070d02ca */ /* 0x040fe200000e0000 */
[----:B------:R-:W-:Y:S01]  /*15e40*/  UIADD3 UR4, UP0, UR38, 0x270, URZ ;  /* 0x0000027026047890 */ /* 0x000fe2000ff1e03f */
[----:B------:R-:W-:Y:S01]  /*15e50*/  @P0 R2UR UR12, R18 ;  /* 0x00000000120c02ca */ /* 0x000fe200000e0000 */
[----:B------:R-:W-:Y:S01]  /*15e60*/  UMOV UR6, 0x0 ;  /* 0x0000000000067882 */ /* 0x000fe20000000000 */
[----:B------:R-:W-:Y:S01]  /*15e70*/  @P0 R2UR UR11, R6 ;  /* 0x00000000060b02ca */ /* 0x000fe200000e0000 */
[----:B------:R-:W-:Y:S01]  /*15e80*/  UIADD3.X UR5, URZ, UR39, URZ, UP0, !UPT ;  /* 0x000000273f057290 */ /* 0x000fe200087fe43f */
[----:B------:R-:W-:Y:S01]  /*15e90*/  @P0 R2UR UR21, R7 ;  /* 0x00000000071502ca */ /* 0x000fe200000e0000 */
[----:B------:R-:W-:Y:S01]  /*15ea0*/  UMOV UR7, 0x12f00000 ;  /* 0x12f0000000077882 */ /* 0x000fe20000000000 */
[----:B------:R-:W-:Y:S01]  /*15eb0*/  UMOV UR10, URZ ;  /* 0x0000003f000a7c82 */ /* 0x000fe20008000000 */
[----:B------:R-:W-:Y:S01]  /*15ec0*/  @P0 R2UR UR20, R18 ;  /* 0x00000000121402ca */ /* 0x000fe200000e0000 */
[----:B------:R-:W-:Y:S01]  /*15ed0*/  UMOV UR14, 0x0 ;  /* 0x00000000000e7882 */ /* 0x000fe20000000000 */
[----:B------:R-:W-:Y:S01]  /*15ee0*/  UIADD3 UR8, UR24, 0xf000, URZ ;  /* 0x0000f00018087890 */ /* 0x000fe2000fffe03f */
[----:B0-----:R-:W-:Y:S01]  /*15ef0*/  @P0 IMAD.MOV.U32 R3, RZ, RZ, 0x4800 ;  /* 0x00004800ff030424 */ /* 0x001fe200078e00ff */
[----:B------:R-:W-:Y:S01]  /*15f00*/  UIADD3 UR9, UR24, 0x19c00, URZ ;  /* 0x00019c0018097890 */ /* 0x000fe2000fffe03f */
[----:B------:R-:W-:Y:S01]  /*15f10*/  @P0 R2UR UR19, R6 ;  /* 0x00000000061302ca */ /* 0x000fe200000e0000 */
[----:B------:R-:W-:Y:S01]  /*15f20*/  UIADD3 UR16, UR24, 0x10800, URZ ;  /* 0x0001080018107890 */ /* 0x000fe2000fffe03f */
[----:B------:R-:W-:Y:S01]  /*15f30*/  UMOV UR15, 0x12f00000 ;  /* 0x12f00000000f7882 */ /* 0x000fe20000000000 */
[----:B------:R-:W-:Y:S01]  /*15f40*/  UMOV UR18, 0x20 ;  /* 0x0000002000127882 */ /* 0x000fe20000000000 */
[----:B------:R-:W-:-:S02]  /*15f50*/  UMOV UR22, 0x0 ;  /* 0x0000000000167882 */ /* 0x000fc40000000000 */
[----:B------:R-:W-:Y:S01]  /*15f60*/  UMOV UR17, UR9 ;  /* 0x0000000900117c82 */ /* 0x000fe20008000000 */
[----:B------:R2:W-:Y:S01]  /*15f70*/  @P0 SYNCS.ARRIVE.TRANS64 RZ, [R28+URZ+0x19c00], R3 ;  /* 0x019c00031cff09a7 */ /* 0x0005e2000800003f */
[----:B------:R0:W-:Y:S01]  /*15f80*/  UTMALDG.4D [UR8], [UR4], desc[UR6] ;  /* 0x00000608040075b4 */ /* 0x0001e20008019000 */
[----:B------:R-:W-:-:S04]  /*15f90*/  UMOV UR23, 0x12f00000 ;  /* 0x12f0000000177882 */ /* 0x000fc80000000000 */
        /* <DEDUP_REMOVED lines=8> */
.L_x_8421:
[----:B-1----:R-:W2:Y:S01]  /*16020*/  LDL.LU R4, [R1+0x2c] ;  /* 0x00002c0001047983 */ /* 0x002ea20000300800 */
[----:B------:R-:W-:Y:S01]  /*16030*/  BSSY B0, `(.L_x_8429) ;  /* 0x0000009000007945 */ /* 0x000fe20003800000 */
[----:B--2---:R-:W-:-:S05]  /*16040*/  VIADD R4, R4, 0x1 ;  /* 0x0000000104047836 */ /* 0x004fca0000000000 */
[----:B0-----:R-:W-:Y:S01]  /*16050*/  LEA.HI R3, R4, R4, RZ, 0x1 ;  /* 0x0000000404037211 */ /* 0x001fe200078f08ff */
[----:B------:R0:W-:Y:S03]  /*16060*/  STL [R1+0x2c], R4 ;  /* 0x00002c0401007387 */ /* 0x0001e60000100800 */
[----:B------:R-:W-:-:S04]  /*16070*/  LOP3.LUT R3, R3, 0xfffffffe, RZ, 0xc0, !PT ;  /* 0xfffffffe03037812 */ /* 0x000fc800078ec0ff */
[----:B------:R-:W-:-:S04]  /*16080*/  IADD3 R3, R4, -R3, RZ ;  /* 0x8000000304037210 */ /* 0x000fc80007ffe0ff */
[----:B------:R-:W-:-:S04]  /*16090*/  SHF.L.U32 R3, R3, 0x1f, RZ ;  /* 0x0000001f03037819 */ /* 0x000fc800000006ff */
[----:B------:R-:W1:Y:S02]  /*160a0*/  SYNCS.PHASECHK.TRANS64.TRYWAIT P0, [R28+URZ+0x19c20], R3 ;  /* 0x019c20031c0075a7 */ /* 0x000e64000800017f */
[----:B01----:R-:W-:Y:S05]  /*160b0*/  @!P0 BRA `(.L_x_8430) ;  /* 0x0000003000bc8947 */ /* 0x003fea0003800000 */
.L_x_8540:
[----:B------:R-:W-:Y:S05]  /*160c0*/  BSYNC B0 ;  /* 0x0000000000007941 */ /* 0x000fea0003800000 */
.L_x_8429:
[----:B------:R-:W2:Y:S02]  /*160d0*/  LDL.LU R4, [R1+0x1c] ;  /* 0x00001c0001047983 */ /* 0x000ea40000300800 */
[----:B--2---:R-:W-:-:S13]  /*160e0*/  ISETP.GE.AND P0, PT, R4, 0x81, PT ;  /* 0x000000810400780c */ /* 0x004fda0003f06270 */
[----:B------:R-:W-:Y:S05]  /*160f0*/  @!P0 BRA `(.L_x_8431) ;  /* 0x0000001000308947 */ /* 0x000fea0003800000 */
[----:B------:R-:W2:Y:S01]  /*16100*/  LDL.LU R4, [R1+0x24] ;  /* 0x0000240001047983 */ /* 0x000ea20000300800 */
[----:B------:R-:W-:Y:S02]  /*16110*/  IMAD.MOV.U32 R6, RZ, RZ, R22 ;  /* 0x000000ffff067224 */ /* 0x000fe400078e0016 */
[----:B------:R-:W-:Y:S01]  /*16120*/  IMAD.MOV.U32 R7, RZ, RZ, R25 ;  /* 0x000000ffff077224 */ /* 0x000fe200078e0019 */
[----:B--2---:R-:W-:-:S07]  /*16130*/  LEA.HI.SX32 R12, R4, 0xfffffffe, 0x19 ;  /* 0xfffffffe040c7811 */ /* 0x004fce00078fcaff */
.L_x_8455:
[----:B------:R-:W-:Y:S01]  /*16140*/  VIADD R22, R6, 0x1 ;  /* 0x0000000106167836 */ /* 0x000fe20000000000 */
[----:B------:R-:W-:Y:S05]  /*16150*/  YIELD ;  /* 0x0000000000007946 */ /* 0x000fea0003800000 */
[----:B------:R-:W-:Y:S01]  /*16160*/  ISETP.NE.AND P0, PT, R22, 0x2, PT ;  /* 0x000000021600780c */ /* 0x000fe20003f05270 */
[----:B------:R-:W-:Y:S03]  /*16170*/  BSSY B0, `(.L_x_8432) ;  /* 0x00000a3000007945 */ /* 0x000fe60003800000 */
[----:B------:R-:W-:-:S02]  /*16180*/  SEL R4, RZ, 0x1, P0 ;  /* 0x00000001ff047807 */ /* 0x000fc40000000000 */
[----:B------:R-:W-:Y:S02]  /*16190*/  SEL R22, R22, RZ, P0 ;  /* 0x000000ff16167207 */ /* 0x000fe40000000000 */
[----:B------:R-:W-:Y:S01]  /*161a0*/  LOP3.LUT R25, R7, R4, RZ, 0x3c, !PT ;  /* 0x0000000407197212 */ /* 0x000fe200078e3cff */
[----:B01----:R-:W-:Y:S06]  /*161b0*/  @!P6 BRA `(.L_x_8433) ;  /* 0x000000080078e947 */ /* 0x003fec0003800000 */
        /* <DEDUP_REMOVED lines=8> */
[----:B0-----:R-:W0:Y:S02]  /*16240*/  @P0 LDC.64 R2, c[0x0][0x420] ;  /* 0x00010800ff020b82 */ /* 0x001e240000000a00 */
        /* <DEDUP_REMOVED lines=10> */
[----:B------:R-:W-:-:S04]  /*162f0*/  LEA R4, P0, R2, UR4, 0x2 ;  /* 0x0000000402047c11 */ /* 0x000fc8000f8010ff */
[----:B------:R-:W-:-:S05]  /*16300*/  LEA.HI.X R5, R2, UR5, R3, 0x2, P0 ;  /* 0x0000000502057c11 */ /* 0x000fca00080f1403 */
[----:B------:R1:W5:Y:S04]  /*16310*/  LDG.E R2, desc[UR40][R4.64] ;  /* 0x0000002804027981 */ /* 0x000368000c1e1900 */
.L_x_8434:
[----:B-1----:R-:W-:Y:S01]  /*16320*/  IMAD R5, R22, 0x8, R28 ;  /* 0x0000000816057824 */ /* 0x002fe200078e021c */
[----:B------:R-:W-:Y:S01]  /*16330*/  SHF.L.U32 R4, R25, 0x1f, RZ ;  /* 0x0000001f19047819 */ /* 0x000fe200000006ff */
[----:B0-----:R-:W0:Y:S01]  /*16340*/  S2R R3, SR_TID.X ;  /* 0x0000000000037919 */ /* 0x001e220000002100 */
[----:B------:R-:W-:Y:S02]  /*16350*/  BSSY B1, `(.L_x_8435) ;  /* 0x0000005000017945 */ /* 0x000fe40003800000 */
[----:B------:R-:W1:Y:S01]  /*16360*/  SYNCS.PHASECHK.TRANS64.TRYWAIT P0, [R5+URZ+0x19c80], R4 ;  /* 0x019c8004050075a7 */ /* 0x000e62000800017f */
[----:B0-----:R-:W-:-:S04]  /*16370*/  LOP3.LUT R3, R3, 0x7f, RZ, 0xc0, !PT ;  /* 0x0000007f03037812 */ /* 0x001fc800078ec0ff */
[----:B------:R-:W-:Y:S01]  /*16380*/  ISETP.NE.AND P2, PT, R3, RZ, PT ;  /* 0x000000ff0300720c */ /* 0x000fe20003f45270 */
[----:B-1----:R-:W-:-:S12]  /*16390*/  @!P0 BRA `(.L_x_8436) ;  /* 0x0000003000188947 */ /* 0x002fd80003800000 */
.L_x_8541:
[----:B------:R-:W-:Y:S05]  /*163a0*/  BSYNC B1 ;  /* 0x0000000000017941 */ /* 0x000fea0003800000 */
.L_x_8435:
        /* <DEDUP_REMOVED lines=9> */
.L_x_8438:
[----:B------:R-:W-:Y:S05]  /*16440*/  BSYNC B1 ;  /* 0x0000000000017941 */ /* 0x000fea0003800000 */
.L_x_8437:
        /* <DEDUP_REMOVED lines=8> */
[----:B------:R-:W-:Y:S01]  /*164d0*/  VIADD R10, R3, 0x9000 ;  /* 0x00009000030a7836 */ /* 0x000fe20000000000 */
[----:B------:R-:W-:Y:S01]  /*164e0*/  UMOV UR6, 0x0 ;  /* 0x0000000000067882 */ /* 0x000fe20000000000 */
[----:B------:R-:W-:-:S10]  /*164f0*/  UMOV UR7, 0x14f00000 ;  /* 0x14f0000000077882 */ /* 0x000fd40000000000 */
.L_x_8439:
        /* <DEDUP_REMOVED lines=16> */
.L_x_8440:
        /* <DEDUP_REMOVED lines=16> */
.L_x_8441:
        /* <DEDUP_REMOVED lines=13> */
.L_x_8542:
[----:B------:R-:W-:Y:S05]  /*167d0*/  BSYNC B1 ;  /* 0x0000000000017941 */ /* 0x000fea0003800000 */
.L_x_8442:
        /* <DEDUP_REMOVED lines=11> */
.L_x_8445:
[----:B------:R-:W-:Y:S05]  /*16890*/  BSYNC B1 ;  /* 0x0000000000017941 */ /* 0x000fea0003800000 */
.L_x_8444:
        /* <DEDUP_REMOVED lines=8> */
.L_x_8446:
        /* <DEDUP_REMOVED lines=15> */
.L_x_8447:
        /* <DEDUP_REMOVED lines=15> */
.L_x_8448:
        /* <DEDUP_REMOVED lines=10> */
.L_x_8433:
[----:B------:R-:W-:Y:S05]  /*16ba0*/  BSYNC B0 ;  /* 0x0000000000007941 */ /* 0x000fea0003800000 */
.L_x_8432:
[----:B------:R-:W2:Y:S02]  /*16bb0*/  LDL R4, [R1+0x3c] ;  /* 0x00003c0001047983 */ /* 0x000ea40000100800 */
[----:B--2---:R-:W-:-:S13]  /*16bc0*/  ISETP.NE.AND P0, PT, R4, 0x3, PT ;  /* 0x000000030400780c */ /* 0x004fda0003f05270 */
[----:B------:R-:W-:Y:S05]  /*16bd0*/  @!P0 BRA `(.L_x_8449) ;  /* 0x0000000000048947 */ /* 0x000fea0003800000 */
[----:B------:R-:W-:Y:S01]  /*16be0*/  BPT.TRAP 0x1 ;  /* 0x000000040000795c */ /* 0x000fe20000300000 */
.L_x_8449:
[----:B------:R-:W2:Y:S01]  /*16bf0*/  LDL R4, [R1+0x18] ;  /* 0x0000180001047983 */ /* 0x000ea20000100800 */
[----:B0-----:R-:W-:Y:S01]  /*16c00*/  LOP3.LUT R3, R7, 0x1, RZ, 0x3c, !PT ;  /* 0x0000000107037812 */ /* 0x001fe200078e3cff */
[----:B------:R-:W-:Y:S01]  /*16c10*/  IMAD R13, R6, 0x8, R28 ;  /* 0x00000008060d7824 */ /* 0x000fe200078e021c */
[----:B------:R-:W-:Y:S02]  /*16c20*/  BSSY B0, `(.L_x_8450) ;  /* 0x0000005000007945 */ /* 0x000fe40003800000 */
[----:B------:R-:W-:-:S04]  /*16c30*/  SHF.L.U32 R3, R3, 0x1f, RZ ;  /* 0x0000001f03037819 */ /* 0x000fc800000006ff */
[----:B------:R-:W0:Y:S01]  /*16c40*/  SYNCS.PHASECHK.TRANS64.TRYWAIT P2, [R13+URZ+0x19c70], R3 ;  /* 0x019c70030d0075a7 */ /* 0x000e22000804017f */
[----:B--2---:R-:W-:Y:S01]  /*16c50*/  ISETP.NE.AND P0, PT, R4, 0x3, PT ;  /* 0x000000030400780c */ /* 0x004fe20003f05270 */
[----:B0-----:R-:W-:-:S12]  /*16c60*/  @!P2 BRA `(.L_x_8451) ;  /* 0x00000028000ca947 */ /* 0x001fd80003800000 */
.L_x_8543:
[----:B------:R-:W-:Y:S05]  /*16c70*/  BSYNC B0 ;  /* 0x0000000000007941 */ /* 0x000fea0003800000 */
.L_x_8450:
[----:B------:R-:W-:Y:S05]  /*16c80*/  @!P0 BRA `(.L_x_8452) ;  /* 0x0000000000048947 */ /* 0x000fea0003800000 */
[----:B------:R-:W-:Y:S01]  /*16c90*/  BPT.TRAP 0x1 ;  /* 0x000000040000795c */ /* 0x000fe20000300000 */
.L_x_8452:
[----:B------:R-:W-:Y:S01]  /*16ca0*/  SHF.L.U32 R4, R7, 0x1f, RZ ;  /* 0x0000001f07047819 */ /* 0x000fe200000006ff */
[----:B0-----:R-:W-:-:S03]  /*16cb0*/  IMAD R3, R6, 0x3000, RZ ;  /* 0x0000300006037824 */ /* 0x001fc600078e02ff */
[----:B------:R-:W0:Y:S02]  /*16cc0*/  SYNCS.PHASECHK.TRANS64.TRYWAIT P2, [R13+URZ+0x19c60], R4 ;  /* 0x019c60040d0075a7 */ /* 0x000e24000804017f */
[----:B0-----:R-:W-:Y:S05]  /*16cd0*/  @!P2 BRA `(.L_x_8453) ;  /* 0x000000280004a947 */ /* 0x001fea0003800000 */
.L_x_8544:
[----:B------:R-:W2:Y:S01]  /*16ce0*/  LDL R18, [R1+0x4] ;  /* 0x0000040001127983 */ /* 0x000ea20000100800 */
[----:B0-----:R-:W-:Y:S01]  /*16cf0*/  LOP3.LUT R4, R3, R23, RZ, 0xfc, !PT ;  /* 0x0000001703047212 */ /* 0x001fe200078efcff */
[----:B------:R-:W-:Y:S05]  /*16d00*/  WARPSYNC.ALL ;  /* 0x0000000000007948 */ /* 0x000fea0003800000 */
[C---:B------:R-:W-:Y:S01]  /*16d10*/  IMAD.IADD R4, R28.reuse, 0x1, R4 ;  /* 0x000000011c047824 */ /* 0x040fe200078e0204 */
[----:B------:R-:W-:Y:S01]  /*16d20*/  LOP3.LUT R15, R23, 0x1800, RZ, 0xfc, !PT ;  /* 0x00001800170f7812 */ /* 0x000fe200078efcff */
[----:B------:R-:W-:-:S04]  /*16d30*/  VIADD R14, R28, 0x3000 ;  /* 0x000030001c0e7836 */ /* 0x000fc80000000000 */
        /* <DEDUP_REMOVED lines=30> */
[----:B0-----:R-:W-:-:S05]  /*16f20*/  LOP3.LUT R4, R3, 0x800, R23, 0xfe, !PT ;  /* 0x0000080003047812 */ /* 0x001fca00078efe17 */
[----:B------:R-:W-:-:S06]  /*16f30*/  IMAD.IADD R4, R28, 0x1, R4 ;  /* 0x000000011c047824 */ /* 0x000fcc00078e0204 */
[----:B------:R-:W0:Y:S01]  /*16f40*/  LDSM.16.MT88.4 R4, [R4+0x9000] ;  /* 0x009000000404783b */ /* 0x000e220000004200 */
[----:B--2---:R-:W-:Y:S02]  /*16f50*/  IADD3 R14, R14, R18, R3 ;  /* 0x000000120e0e7210 */ /* 0x004fe40007ffe003 */
[C-C-:B0-----:R-:W-:Y:S02]  /*16f60*/  PRMT R8, R4.reuse, 0x6420, R5.reuse ;  /* 0x0000642004087816 */ /* 0x141fe40000000005 */
[----:B------:R-:W-:Y:S02]  /*16f70*/  PRMT R9, R4, 0x7531, R5 ;  /* 0x0000753104097816 */ /* 0x000fe40000000005 */
[C-C-:B------:R-:W-:Y:S02]  /*16f80*/  PRMT R10, R6.reuse, 0x6420, R7.reuse ;  /* 0x00006420060a7816 */ /* 0x140fe40000000007 */
[----:B------:R-:W-:Y:S02]  /*16f90*/  PRMT R11, R6, 0x7531, R7 ;  /* 0x00007531060b7816 */ /* 0x000fe40000000007 */
[----:B------:R-:W-:-:S02]  /*16fa0*/  IADD3 R4, R28, R15, R3 ;  /* 0x0000000f1c047210 */ /* 0x000fc40007ffe003 */
[----:B------:R-:W-:Y:S01]  /*16fb0*/  LOP3.LUT R15, R23, 0x2800, RZ, 0xfc, !PT ;  /* 0x00002800170f7812 */ /* 0x000fe200078efcff */
[----:B------:R-:W-:Y:S04]  /*16fc0*/  STSM.16.M88.4 [R14], R8 ;  /* 0x000000080e007844 */ /* 0x000fe80000000200 */
[----:B------:R-:W0:Y:S02]  /*16fd0*/  LDSM.16.MT88.4 R4, [R4+0x9000] ;  /* 0x009000000404783b */ /* 0x000e240000004200 */
[C-C-:B0-----:R-:W-:Y:S02]  /*16fe0*/  PRMT R8, R4.reuse, 0x6420, R5.reuse ;  /* 0x0000642004087816 */ /* 0x141fe40000000005 */
[----:B------:R-:W-:Y:S02]  /*16ff0*/  PRMT R9, R4, 0x7531, R5 ;  /* 0x0000753104097816 */ /* 0x000fe40000000005 */
[----:B------:R-:W-:-:S02]  /*17000*/  PRMT R10, R6, 0x6420, R7 ;  /* 0x00006420060a7816 */ /* 0x000fc40000000007 */
[----:B------:R-:W-:Y:S02]  /*17010*/  PRMT R11, R6, 0x7531, R7 ;  /* 0x00007531060b7816 */ /* 0x000fe40000000007 */
[----:B------:R-:W-:-:S03]  /*17020*/  IADD3 R4, R28, R15, R3 ;  /* 0x0000000f1c047210 */ /* 0x000fc60007ffe003 */
        /* <DEDUP_REMOVED lines=15> */
.L_x_8454:
[----:B-1----:R1:W-:Y:S01]  /*17120*/  SYNCS.ARRIVE.TRANS64.A1T0 RZ, [R13+URZ+0x19c50], RZ ;  /* 0x019c50ff0dff79a7 */ /* 0x0023e2000810003f */
[----:B------:R-:W-:Y:S01]  /*17130*/  BAR.SYNC.DEFER_BLOCKING 0x2, 0x80 ;  /* 0x0082000000007b1d */ /* 0x000fe20000010000 */
[C---:B------:R-:W-:Y:S01]  /*17140*/  ISETP.GT.AND P0, PT, R12.reuse, RZ, PT ;  /* 0x000000ff0c00720c */ /* 0x040fe20003f04270 */
[----:B------:R-:W-:Y:S02]  /*17150*/  VIADD R12, R12, 0xffffffff ;  /* 0xffffffff0c0c7836 */ /* 0x000fe40000000000 */
[----:B------:R-:W-:Y:S02]  /*17160*/  IMAD.MOV.U32 R6, RZ, RZ, R22 ;  /* 0x000000ffff067224 */ /* 0x000fe400078e0016 */
[----:B------:R-:W-:Y:S02]  /*17170*/  IMAD.MOV.U32 R7, RZ, RZ, R25 ;  /* 0x000000ffff077224 */ /* 0x000fe400078e0019 */
[----:B-1----:R-:W-:-:S05]  /*17180*/  @!P1 VIADD R13, R13, 0x19c80 ;  /* 0x00019c800d0d9836 */ /* 0x002fca0000000000 */
[----:B------:R-:W-:-:S04]  /*17190*/  @!P1 PRMT R13, RZ, 0x654, R13 ;  /* 0x00000654ff0d9816 */ /* 0x000fc8000000000d */
[----:B------:R1:W-:Y:S01]  /*171a0*/  @!P1 SYNCS.ARRIVE.TRANS64.RED.A1T0 RZ, [R13+URZ], RZ ;  /* 0x000000ff0dff99a7 */ /* 0x0003e2000810043f */
[----:B------:R-:W-:Y:S05]  /*171b0*/  @P0 BRA `(.L_x_8455) ;  /* 0xffffffec00e00947 */ /* 0x000fea000383ffff */
.L_x_8431:
[----:B0-----:R-:W2:Y:S01]  /*171c0*/  LDL R3, [R1+0x3c] ;  /* 0x00003c0001037983 */ /* 0x001ea20000100800 */
[----:B------:R-:W-:Y:S01]  /*171d0*/  BSSY B0, `(.L_x_8456) ;  /* 0x000000f000007945 */ /* 0x000fe20003800000 */
[----:B--2---:R-:W-:-:S03]  /*171e0*/  ISETP.NE.AND P2, PT, R3, 0x3, PT ;  /* 0x000000030300780c */ /* 0x004fc60003f45270 */
[----:B------:R-:W-:Y:S10]  /*171f0*/  @P1 BRA `(.L_x_8457) ;  /* 0x0000000000301947 */ /* 0x000ff40003800000 */
[----:B------:R-:W0:Y:S01]  /*17200*/  S2R R5, SR_LANEID ;  /* 0x0000000000057919 */ /* 0x000e220000000000 */
[----:B------:R-:W-:Y:S01]  /*17210*/  VOTEU.ANY UR4, UPT, PT ;  /* 0x0000000000047886 */ /* 0x000fe200038e0100 */
[----:B------:R-:W2:Y:S01]  /*17220*/  LDC.64 R2, c[0x0][0xc38] ;  /* 0x00030e00ff027b82 */ /* 0x000ea20000000a00 */
[----:B------:R-:W0:Y:S02]  /*17230*/  FLO.U32 R0, UR4 ;  /* 0x0000000400007d00 */ /* 0x000e2400080e0000 */
[----:B0-----:R-:W-:-:S06]  /*17240*/  ISETP.EQ.U32.AND P0, PT, R0, R5, PT ;  /* 0x000000050000720c */ /* 0x001fcc0003f02070 */
[----:B------:R-:W2:Y:S07]  /*17250*/  POPC R5, UR4 ;  /* 0x0000000400057d09 */ /* 0x000eae0008000000 */
[----:B--2---:R-:W2:Y:S01]  /*17260*/  @P0 ATOMG.E.ADD.STRONG.GPU PT, R3, desc[UR40][R2.64], R5 ;  /* 0x00000005020309a8 */ /* 0x004ea200081ee1e8 */
[----:B------:R-:W0:Y:S02]  /*17270*/  S2R R4, SR_LTMASK ;  /* 0x0000000000047919 */ /* 0x000e240000003900 */
[----:B0-----:R-:W-:-:S04]  /*17280*/  LOP3.LUT R4, R4, UR4, RZ, 0xc0, !PT ;  /* 0x0000000404047c12 */ /* 0x001fc8000f8ec0ff */
[----:B------:R-:W0:Y:S01]  /*17290*/  POPC R7, R4 ;  /* 0x0000000400077309 */ /* 0x000e220000000000 */
[----:B--2---:R-:W0:Y:S02]  /*172a0*/  SHFL.IDX PT, R0, R3, R0, 0x1f ;  /* 0x00001f0003007589 */ /* 0x004e2400000e0000 */
[----:B0-----:R-:W-:-:S07]  /*172b0*/  IADD3 R16, R0, UR36, R7 ;  /* 0x0000002400107c10 */ /* 0x001fce000fffe007 */
.L_x_8457:
[----:B------:R-:W-:Y:S05]  /*172c0*/  BSYNC B0 ;  /* 0x0000000000007941 */ /* 0x000fea0003800000 */
.L_x_8456:
[----:B------:R-:W-:Y:S05]  /*172d0*/  @!P2 BRA `(.L_x_8458) ;  /* 0x000000000004a947 */ /* 0x000fea0003800000 */
[----:B------:R-:W-:Y:S01]  /*172e0*/  BPT.TRAP 0x1 ;  /* 0x000000040000795c */ /* 0x000fe20000300000 */
.L_x_8458:
[----:B------:R-:W2:Y:S01]  /*172f0*/  LDL R2, [R1+0x18] ;  /* 0x0000180001027983 */ /* 0x000ea20000100800 */
[----:B------:R-:W-:Y:S01]  /*17300*/  LOP3.LUT R3, R25, 0x1, RZ, 0x3c, !PT ;  /* 0x0000000119037812 */ /* 0x000fe200078e3cff */
[----:B------:R-:W-:Y:S01]  /*17310*/  IMAD R0, R22, 0x8, R28 ;  /* 0x0000000816007824 */ /* 0x000fe200078e021c */
[----:B------:R-:W-:Y:S02]  /*17320*/  BSSY B0, `(.L_x_8459) ;  /* 0x0000005000007945 */ /* 0x000fe40003800000 */
[----:B------:R-:W-:-:S04]  /*17330*/  SHF.L.U32 R3, R3, 0x1f, RZ ;  /* 0x0000001f03037819 */ /* 0x000fc800000006ff */
[----:B------:R-:W0:Y:S01]  /*17340*/  SYNCS.PHASECHK.TRANS64.TRYWAIT P0, [R0+URZ+0x19c70], R3 ;  /* 0x019c7003000075a7 */ /* 0x000e22000800017f */
[----:B--2---:R-:W-:Y:S01]  /*17350*/  ISETP.NE.AND P2, PT, R2, 0x3, PT ;  /* 0x000000030200780c */ /* 0x004fe20003f45270 */
[----:B0-----:R-:W-:-:S12]  /*17360*/  @!P0 BRA `(.L_x_8460) ;  /* 0x0000002000748947 */ /* 0x001fd80003800000 */
.L_x_8545:
[----:B------:R-:W-:Y:S05]  /*17370*/  BSYNC B0 ;  /* 0x0000000000007941 */ /* 0x000fea0003800000 */
.L_x_8459:
[----:B------:R-:W-:Y:S05]  /*17380*/  @!P2 BRA `(.L_x_8461) ;  /* 0x000000000004a947 */ /* 0x000fea0003800000 */
[----:B------:R-:W-:Y:S01]  /*17390*/  BPT.TRAP 0x1 ;  /* 0x000000040000795c */ /* 0x000fe20000300000 */
.L_x_8461:
[----:B0-----:R-:W-:-:S04]  /*173a0*/  SHF.L.U32 R3, R25, 0x1f, RZ ;  /* 0x0000001f19037819 */ /* 0x001fc800000006ff */
[----:B------:R-:W0:Y:S02]  /*173b0*/  SYNCS.PHASECHK.TRANS64.TRYWAIT P0, [R0+URZ+0x19c60], R3 ;  /* 0x019c6003000075a7 */ /* 0x000e24000800017f */
[----:B0-----:R-:W-:Y:S05]  /*173c0*/  @!P0 BRA `(.L_x_8462) ;  /* 0x0000002000708947 */ /* 0x001fea0003800000 */
.L_x_8546:
[----:B------:R-:W2:Y:S01]  /*173d0*/  LDL R18, [R1+0x4] ;  /* 0x0000040001127983 */ /* 0x000ea20000100800 */
[----:B0-----:R-:W-:Y:S01]  /*173e0*/  IMAD R3, R22, 0x3000, RZ ;  /* 0x0000300016037824 */ /* 0x001fe200078e02ff */
[----:B------:R-:W-:Y:S05]  /*173f0*/  WARPSYNC.ALL ;  /* 0x0000000000007948 */ /* 0x000fea0003800000 */
[C---:B------:R-:W-:Y:S01]  /*17400*/  LOP3.LUT R5, R3.reuse, R23, RZ, 0xfc, !PT ;  /* 0x0000001703057212 */ /* 0x040fe200078efcff */
[C---:B------:R-:W-:Y:S01]  /*17410*/  VIADD R15, R28.reuse, 0x3000 ;  /* 0x000030001c0f7836 */ /* 0x040fe20000000000 */
[----:B------:R-:W-:Y:S02]  /*17420*/  LOP3.LUT R2, R3, R26, RZ, 0xfc, !PT ;  /* 0x0000001a03027212 */ /* 0x000fe400078efcff */
[----:B------:R-:W-:Y:S01]  /*17430*/  LOP3.LUT R17, R23, 0x1800, RZ, 0xfc, !PT ;  /* 0x0000180017117812 */ /* 0x000fe200078efcff */
[----:B------:R-:W-:-:S02]  /*17440*/  IMAD.IADD R4, R28, 0x1, R5 ;  /* 0x000000011c047824 */ /* 0x000fc400078e0205 */
[----:B------:R-:W-:Y:S02]  /*17450*/  IMAD.IADD R12, R15, 0x1, R2 ;  /* 0x000000010f0c7824 */ /* 0x000fe400078e0202 */
[----:B------:R-:W-:Y:S02]  /*17460*/  VIADD R2, R3, 0x1000 ;  /* 0x0000100003027836 */ /* 0x000fe40000000000 */
[----:B------:R-:W0:Y:S02]  /*17470*/  LDSM.16.MT88.4 R4, [R4+0x9000] ;  /* 0x009000000404783b */ /* 0x000e240000004200 */
[C-C-:B0-----:R-:W-:Y:S02]  /*17480*/  PRMT R8, R4.reuse, 0x6420, R5.reuse ;  /* 0x0000642004087816 */ /* 0x141fe40000000005 */
[----:B------:R-:W-:Y:S02]  /*17490*/  PRMT R9, R4, 0x7531, R5 ;  /* 0x0000753104097816 */ /* 0x000fe40000000005 */
[----:B------:R-:W-:-:S02]  /*174a0*/  LOP3.LUT R5, R2, R23, RZ, 0xfc, !PT ;  /* 0x0000001702057212 */ /* 0x000fc400078efcff */
[C-C-:B------:R-:W-:Y:S02]  /*174b0*/  PRMT R10, R6.reuse, 0x6420, R7.reuse ;  /* 0x00006420060a7816 */ /* 0x140fe40000000007 */
[----:B------:R-:W-:Y:S02]  /*174c0*/  PRMT R11, R6, 0x7531, R7 ;  /* 0x00007531060b7816 */ /* 0x000fe40000000007 */
[----:B------:R-:W-:Y:S02]  /*174d0*/  IADD3 R6, R28, R5, RZ ;  /* 0x000000051c067210 */ /* 0x000fe40007ffe0ff */
[----:B------:R-:W-:Y:S01]  /*174e0*/  LOP3.LUT R2, R2, R26, RZ, 0xfc, !PT ;  /* 0x0000001a02027212 */ /* 0x000fe200078efcff */
[----:B------:R-:W-:Y:S04]  /*174f0*/  STSM.16.M88.4 [R12], R8 ;  /* 0x000000080c007844 */ /* 0x000fe80000000200 */
[----:B------:R-:W0:Y:S01]  /*17500*/  LDSM.16.MT88.4 R4, [R6+0x9000] ;  /* 0x009000000604783b */ /* 0x000e220000004200 */
[----:B-1----:R-:W-:-:S02]  /*17510*/  IMAD.IADD R13, R15, 0x1, R2 ;  /* 0x000000010f0d7824 */ /* 0x002fc400078e0202 */
[----:B------:R-:W-:Y:S01]  /*17520*/  VIADD R2, R3, 0x2000 ;  /* 0x0000200003027836 */ /* 0x000fe20000000000 */
[C-C-:B0-----:R-:W-:Y:S02]  /*17530*/  PRMT R8, R4.reuse, 0x6420, R5.reuse ;  /* 0x0000642004087816 */ /* 0x141fe40000000005 */
[----:B------:R-:W-:Y:S02]  /*17540*/  PRMT R9, R4, 0x7531, R5 ;  /* 0x0000753104097816 */ /* 0x000fe40000000005 */
[----:B------:R-:W-:Y:S02]  /*17550*/  LOP3.LUT R5, R2, R23, RZ, 0xfc, !PT ;  /* 0x0000001702057212 */ /* 0x000fe400078efcff */
[C-C-:B------:R-:W-:Y:S02]  /*17560*/  PRMT R10, R6.reuse, 0x6420, R7.reuse ;  /* 0x00006420060a7816 */ /* 0x140fe40000000007 */
[----:B------:R-:W-:Y:S01]  /*17570*/  PRMT R11, R6, 0x7531, R7 ;  /* 0x00007531060b7816 */ /* 0x000fe20000000007 */
[----:B------:R-:W-:Y:S01]  /*17580*/  IMAD.IADD R14, R28, 0x1, R5 ;  /* 0x000000011c0e7824 */ /* 0x000fe200078e0205 */
[----:B------:R-:W-:-:S03]  /*17590*/  LOP3.LUT R2, R2, R26, RZ, 0xfc, !PT ;  /* 0x0000001a02027212 */ /* 0x000fc600078efcff */
[----:B------:R-:W-:Y:S02]  /*175a0*/  STSM.16.M88.4 [R13], R8 ;  /* 0x000000080d007844 */ /* 0x000fe40000000200 */
[----:B------:R-:W-:Y:S02]  /*175b0*/  IMAD.IADD R12, R15, 0x1, R2 ;  /* 0x000000010f0c7824 */ /* 0x000fe400078e0202 */
[----:B------:R0:W1:Y:S02]  /*175c0*/  LDSM.16.MT88.4 R4, [R14+0x9000] ;  /* 0x009000000e04783b */ /* 0x0000640000004200 */
[----:B0-----:R-:W-:Y:S02]  /*175d0*/  IADD3 R14, R28, R17, R3 ;  /* 0x000000111c0e7210 */ /* 0x001fe40007ffe003 */
[C-C-:B-1----:R-:W-:Y:S02]  /*175e0*/  PRMT R8, R4.reuse, 0x6420, R5.reuse ;  /* 0x0000642004087816 */ /* 0x142fe40000000005 */
[----:B------:R-:W-:-:S02]  /*175f0*/  PRMT R9, R4, 0x7531, R5 ;  /* 0x0000753104097816 */ /* 0x000fc40000000005 */
[----:B------:R-:W-:Y:S02]  /*17600*/  LOP3.LUT R5, R3, 0x800, R23, 0xfe, !PT ;  /* 0x0000080003057812 */ /* 0x000fe400078efe17 */
[C-C-:B------:R-:W-:Y:S02]  /*17610*/  PRMT R10, R6.reuse, 0x6420, R7.reuse ;  /* 0x00006420060a7816 */ /* 0x140fe40000000007 */
        /* <DEDUP_REMOVED lines=8> */
[----:B--2---:R-:W-:Y:S02]  /*176a0*/  IADD3 R2, R15, R18, R3 ;  /* 0x000000120f027210 */ /* 0x004fe40007ffe003 */
[----:B------:R-:W-:-:S03]  /*176b0*/  LOP3.LUT R15, R23, 0x2800, RZ, 0xfc, !PT ;  /* 0x00002800170f7812 */ /* 0x000fc600078efcff */
[----:B------:R-:W-:Y:S01]  /*176c0*/  STSM.16.M88.4 [R2], R8 ;  /* 0x0000000802007844 */ /* 0x000fe20000000200 */
[----:B------:R-:W-:-:S03]  /*176d0*/  IADD3 R3, R28, R15, R3 ;  /* 0x0000000f1c037210 */ /* 0x000fc60007ffe003 */
[----:B------:R-:W0:Y:S02]  /*176e0*/  LDSM.16.MT88.4 R4, [R14+0x9000] ;  /* 0x009000000e04783b */ /* 0x000e240000004200 */
[C-C-:B0-----:R-:W-:Y:S02]  /*176f0*/  PRMT R8, R4.reuse, 0x6420, R5.reuse ;  /* 0x0000642004087816 */ /* 0x141fe40000000005 */
[----:B------:R-:W-:Y:S02]  /*17700*/  PRMT R9, R4, 0x7531, R5 ;  /* 0x0000753104097816 */ /* 0x000fe40000000005 */
[C-C-:B------:R-:W-:Y:S02]  /*17710*/  PRMT R10, R6.reuse, 0x6420, R7.reuse ;  /* 0x00006420060a7816 */ /* 0x140fe40000000007 */
[----:B------:R-:W-:-:S05]  /*17720*/  PRMT R11, R6, 0x7531, R7 ;  /* 0x00007531060b7816 */ /* 0x000fca0000000007 */
        /* <DEDUP_REMOVED lines=15> */
.L_x_8463:
[----:B-1----:R1:W-:Y:S01]  /*17820*/  SYNCS.ARRIVE.TRANS64.A1T0 RZ, [R0+URZ+0x19c50], RZ ;  /* 0x019c50ff00ff79a7 */ /* 0x0023e2000810003f */
[----:B0-----:R-:W-:Y:S02]  /*17830*/  @!P1 VIADD R2, R0, 0x19c80 ;  /* 0x00019c8000029836 */ /* 0x001fe40000000000 */
[----:B------:R-:W-:-:S03]  /*17840*/  VIADD R22, R22, 0x1 ;  /* 0x0000000116167836 */ /* 0x000fc60000000000 */
[----:B------:R-:W-:Y:S01]  /*17850*/  @!P1 PRMT R2, RZ, 0x654, R2 ;  /* 0x00000654ff029816 */ /* 0x000fe20000000002 */
[----:B------:R-:W-:Y:S01]  /*17860*/  BAR.SYNC.DEFER_BLOCKING 0x2, 0x80 ;  /* 0x0082000000007b1d */ /* 0x000fe20000010000 */
[----:B------:R-:W-:-:S04]  /*17870*/  ISETP.NE.AND P0, PT, R22, 0x2, PT ;  /* 0x000000021600780c */ /* 0x000fc80003f05270 */
[----:B-1----:R-:W-:Y:S02]  /*17880*/  SEL R0, RZ, 0x1, P0 ;  /* 0x00000001ff007807 */ /* 0x002fe40000000000 */
[----:B------:R-:W-:Y:S02]  /*17890*/  SEL R22, R22, RZ, P0 ;  /* 0x000000ff16167207 */ /* 0x000fe40000000000 */
[----:B------:R-:W-:Y:S01]  /*178a0*/  LOP3.LUT R25, R25, R0, RZ, 0x3c, !PT ;  /* 0x0000000019197212 */ /* 0x000fe200078e3cff */
[----:B------:R0:W-:Y:S06]  /*178b0*/  @!P1 SYNCS.ARRIVE.TRANS64.RED.A1T0 RZ, [R2+URZ], RZ ;  /* 0x000000ff02ff99a7 */ /* 0x0001ec000810043f */
.L_x_8412:
[----:B------:R-:W-:Y:S05]  /*178c0*/  BSYNC B6 ;  /* 0x0000000000067941 */ /* 0x000fea0003800000 */
.L_x_8410:
[----:B------:R-:W2:Y:S02]  /*178d0*/  LDL R0, [R1+0x30] ;  /* 0x0000300001007983 */ /* 0x000ea40000100800 */
        /* <DEDUP_REMOVED lines=10> */
.L_x_8464:
        /* <DEDUP_REMOVED lines=8> */
[----:B0-----:R-:W0:Y:S02]  /*17a00*/  @!P1 LDC.64 R2, c[0x0][0xc58] ;  /* 0x00031600ff029b82 */ /* 0x001e240000000a00 */
[----:B0-----:R-:W-:-:S06]  /*17a10*/  @!P1 IMAD.WIDE R2, R5, 0x4, R2 ;  /* 0x0000000405029825 */ /* 0x001fcc00078e0202 */
[----:B------:R0:W2:Y:S01]  /*17a20*/  @!P1 LDG.E R3, desc[UR40][R2.64] ;  /* 0x0000002802039981 */ /* 0x0000a2000c1e1900 */
[C---:B------:R-:W-:Y:S02]  /*17a30*/  ISETP.GE.U32.AND P2, PT, R8.reuse, 0x2, PT ;  /* 0x000000020800780c */ /* 0x040fe40003f46070 */
[C---:B------:R-:W-:Y:S01]  /*17a40*/  ISETP.GE.U32.AND P3, PT, R8.reuse, 0x4, PT ;  /* 0x000000040800780c */ /* 0x040fe20003f66070 */
[----:B------:R-:W-:Y:S01]  /*17a50*/  SHFL.IDX PT, R0, R16, RZ, 0x1f ;  /* 0x00001fff10007589 */ /* 0x000fe200000e0000 */
[C---:B------:R-:W-:Y:S02]  /*17a60*/  ISETP.GE.U32.AND P4, PT, R8.reuse, 0x8, PT ;  /* 0x000000080800780c */ /* 0x040fe40003f86070 */
[C---:B------:R-:W-:Y:S01]  /*17a70*/  ISETP.GE.U32.AND P5, PT, R8.reuse, 0x10, PT ;  /* 0x000000100800780c */ /* 0x040fe20003fa6070 */
[----:B------:R-:W-:Y:S01]  /*17a80*/  SHFL.IDX PT, R4, R16, 0x1, 0x1f ;  /* 0x00201f0010047f89 */ /* 0x000fe200000e0000 */
[----:B0-----:R-:W-:Y:S02]  /*17a90*/  IMAD.MOV.U32 R2, RZ, RZ, RZ ;  /* 0x000000ffff027224 */ /* 0x001fe400078e00ff */
        /* <DEDUP_REMOVED lines=18> */
.L_x_8556:
[----:B------:R-:W-:Y:S02]  /*17bc0*/  ULDC UR4, c[0x0][0xc10] ;  /* 0x0003040000047ab9 */ /* 0x000fe40000000800 */
[----:B------:R-:W-:-:S04]  /*17bd0*/  IMAD.U32 R16, RZ, RZ, UR4 ;  /* 0x00000004ff107e24 */ /* 0x000fc8000f8e00ff */
[----:B-1----:R-:W-:-:S04]  /*17be0*/  IMAD R5, R14, R16, RZ ;  /* 0x000000100e057224 */ /* 0x002fc800078e02ff */
[----:B------:R-:W-:-:S05]  /*17bf0*/  IMAD.IADD R4, R4, 0x1, R5 ;  /* 0x0000000104047824 */ /* 0x000fca00078e0205 */
[----:B------:R-:W-:-:S13]  /*17c00*/  ISETP.GT.AND P6, PT, R4, R0, PT ;  /* 0x000000000400720c */ /* 0x000fda0003fc4270 */
[----:B------:R-:W-:Y:S05]  /*17c10*/  @P6 BRA `(.L_x_8467) ;  /* 0x00000000009c6947 */ /* 0x000fea0003800000 */
.L_x_8472:
[----:B------:R-:W1:Y:S01]  /*17c20*/  LDC R6, c[0x0][0xc14] ;  /* 0x00030500ff067b82 */ /* 0x000e620000000800 */
[----:B------:R-:W-:-:S05]  /*17c30*/  VIADD R19, R19, 0x1f ;  /* 0x0000001f13137836 */ /* 0x000fca0000000000 */
[----:B-1----:R-:W-:-:S13]  /*17c40*/  ISETP.GE.AND P6, PT, R19, R6, PT ;  /* 0x000000061300720c */ /* 0x002fda0003fc6270 */
[----:B------:R-:W-:Y:S05]  /*17c50*/  @P6 BRA `(.L_x_8468) ;  /* 0x0000000400446947 */ /* 0x000fea0003800000 */
[----:B------:R-:W1:Y:S01]  /*17c60*/  S2R R2, SR_TID.X ;  /* 0x0000000000027919 */ /* 0x000e620000002100 */
[----:B------:R-:W-:Y:S01]  /*17c70*/  BSSY B0, `(.L_x_8469) ;  /* 0x0000009000007945 */ /* 0x000fe20003800000 */
[----:B-1----:R-:W-:-:S05]  /*17c80*/  LOP3.LUT R2, R2, 0x1f, RZ, 0xc0, !PT ;  /* 0x0000001f02027812 */ /* 0x002fca00078ec0ff */
[----:B------:R-:W-:Y:S02]  /*17c90*/  IMAD.IADD R5, R19, 0x1, R2 ;  /* 0x0000000113057824 */ /* 0x000fe400078e0202 */
[----:B------:R-:W-:-:S03]  /*17ca0*/  IMAD.MOV.U32 R2, RZ, RZ, RZ ;  /* 0x000000ffff027224 */ /* 0x000fc600078e00ff */
[----:B------:R-:W-:-:S13]  /*17cb0*/  ISETP.GE.OR P6, PT, R5, R6, !P0 ;  /* 0x000000060500720c */ /* 0x000fda00047c6670 */
[----:B------:R-:W-:Y:S05]  /*17cc0*/  @P6 BRA `(.L_x_8470) ;  /* 0x00000000000c6947 */ /* 0x000fea0003800000 */
[----:B0-----:R-:W0:Y:S02]  /*17cd0*/  LDC.64 R2, c[0x0][0xc58] ;  /* 0x00031600ff027b82 */ /* 0x001e240000000a00 */
[----:B0-----:R-:W-:-:S06]  /*17ce0*/  IMAD.WIDE R2, R5, 0x4, R2 ;  /* 0x0000000405027825 */ /* 0x001fcc00078e0202 */
[----:B------:R1:W5:Y:S02]  /*17cf0*/  LDG.E R2, desc[UR40][R2.64] ;  /* 0x0000002802027981 */ /* 0x000364000c1e1900 */
.L_x_8470:
[----:B------:R-:W-:Y:S05]  /*17d00*/  BSYNC B0 ;  /* 0x0000000000007941 */ /* 0x000fea0003800000 */
.L_x_8469:
[----:B------:R-:W-:-:S03]  /*17d10*/  UMOV UR4, 0xffffffff ;  /* 0xffffffff00047882 */ /* 0x000fc60000000000 */
[----:B------:R-:W-:Y:S05]  /*17d20*/  BRA.DIV UR4, `(.L_x_8471) ;  /* 0x0000001e04507947 */ /* 0x000fea000b800000 */
[----:B-----5:R-:W2:Y:S02]  /*17d30*/  SHFL.UP PT, R14, R2, 0x1, RZ ;  /* 0x04200000020e7989 */ /* 0x020ea400000e00ff */
[----:B--2---:R-:W-:-:S05]  /*17d40*/  SEL R13, R14, RZ, P1 ;  /* 0x000000ff0e0d7207 */ /* 0x004fca0000800000 */
[----:B------:R-:W-:-:S05]  /*17d50*/  IMAD.IADD R13, R2, 0x1, R13 ;  /* 0x00000001020d7824 */ /* 0x000fca00078e020d */
[----:B------:R-:W2:Y:S02]  /*17d60*/  SHFL.UP PT, R14, R13, 0x2, RZ ;  /* 0x044000000d0e7989 */ /* 0x000ea400000e00ff */
[----:B--2---:R-:W-:-:S05]  /*17d70*/  SEL R14, R14, RZ, P2 ;  /* 0x000000ff0e0e7207 */ /* 0x004fca0001000000 */
[----:B01----:R-:W-:-:S05]  /*17d80*/  IMAD.IADD R3, R13, 0x1, R14 ;  /* 0x000000010d037824 */ /* 0x003fca00078e020e */
        /* <DEDUP_REMOVED lines=10> */
.L_x_8564:
[----:B------:R-:W-:Y:S02]  /*17e30*/  ULDC UR4, c[0x0][0xc10] ;  /* 0x0003040000047ab9 */ /* 0x000fe40000000800 */
[----:B------:R-:W-:-:S04]  /*17e40*/  IMAD.U32 R16, RZ, RZ, UR4 ;  /* 0x00000004ff107e24 */ /* 0x000fc8000f8e00ff */
[----:B-1----:R-:W-:-:S04]  /*17e50*/  IMAD R5, R14, R16, RZ ;  /* 0x000000100e057224 */ /* 0x002fc800078e02ff */
[----:B------:R-:W-:-:S05]  /*17e60*/  IMAD.IADD R4, R5, 0x1, R4 ;  /* 0x0000000105047824 */ /* 0x000fca00078e0204 */
[----:B------:R-:W-:-:S13]  /*17e70*/  ISETP.GT.AND P6, PT, R4, R0, PT ;  /* 0x000000000400720c */ /* 0x000fda0003fc4270 */
[----:B------:R-:W-:Y:S05]  /*17e80*/  @!P6 BRA `(.L_x_8472) ;  /* 0xfffffffc0064e947 */ /* 0x000fea000383ffff */
.L_x_8467:
        /* <DEDUP_REMOVED lines=8> */
.L_x_8568:
[----:B------:R-:W-:Y:S01]  /*17f10*/  ISETP.NE.AND P0, PT, R6, RZ, PT ;  /* 0x000000ff0600720c */ /* 0x000fe20003f05270 */
[----:B------:R-:W-:-:S12]  /*17f20*/  IMAD.MOV.U32 R14, RZ, RZ, RZ ;  /* 0x000000ffff0e7224 */ /* 0x000fd800078e00ff */
[----:B------:R-:W-:Y:S05]  /*17f30*/  @!P0 BRA `(.L_x_8474) ;  /* 0x0000000000108947 */ /* 0x000fea0003800000 */
[----:B------:R-:W-:Y:S01]  /*17f40*/  UMOV UR4, 0xffffffff ;  /* 0xffffffff00047882 */ /* 0x000fe20000000000 */
[----:B------:R-:W-:Y:S02]  /*17f50*/  IADD3 R12, R4, -0x1, RZ ;  /* 0xffffffff040c7810 */ /* 0x000fe40007ffe0ff */
[----:B------:R-:W-:Y:S05]  /*17f60*/  BRA.DIV UR4, `(.L_x_8475) ;  /* 0x0000001e04c47947 */ /* 0x000fea000b800000 */
[----:B------:R3:W4:Y:S02]  /*17f70*/  SHFL.IDX PT, R14, R3, R12, 0x1f ;  /* 0x00001f0c030e7589 */ /* 0x00072400000e0000 */
.L_x_8474:
[----:B--2---:R-:W-:Y:S01]  /*17f80*/  IABS R6, R17 ;  /* 0x0000001100067213 */ /* 0x004fe20000000000 */
[----:B----4-:R-:W-:Y:S02]  /*17f90*/  IMAD R16, R14, R16, R5 ;  /* 0x000000100e107224 */ /* 0x010fe400078e0205 */
[----:B-1----:R-:W-:Y:S01]  /*17fa0*/  IMAD.MOV.U32 R2, RZ, RZ, RZ ;  /* 0x000000ffff027224 */ /* 0x002fe200078e00ff */
[----:B------:R-:W1:Y:S01]  /*17fb0*/  I2F.RP R7, R6 ;  /* 0x0000000600077306 */ /* 0x000e620000209400 */
[----:B------:R-:W-:Y:S02]  /*17fc0*/  IMAD.IADD R0, R0, 0x1, -R16 ;  /* 0x0000000100007824 */ /* 0x000fe400078e0a10 */
[----:B------:R-:W-:-:S05]  /*17fd0*/  IMAD.IADD R19, R4, 0x1, R19 ;  /* 0x0000000104137824 */ /* 0x000fca00078e0213 */
[----:B-1----:R-:W0:Y:S02]  /*17fe0*/  MUFU.RCP R7, R7 ;  /* 0x0000000700077308 */ /* 0x002e240000001000 */
[----:B0--3--:R-:W-:-:S06]  /*17ff0*/  VIADD R3, R7, 0xffffffe ;  /* 0x0ffffffe07037836 */ /* 0x009fcc0000000000 */
        /* <DEDUP_REMOVED lines=23> */
.L_x_8468:
[----:B------:R-:W-:Y:S01]  /*18170*/  UMOV UR4, URZ ;  /* 0x0000003f00047c82 */ /* 0x000fe20008000000 */
[----:B------:R-:W-:Y:S01]  /*18180*/  UMOV UR5, URZ ;  /* 0x0000003f00057c82 */ /* 0x000fe20008000000 */
[----:B------:R-:W-:Y:S01]  /*18190*/  ULDC UR6, c[0x0][0xc14] ;  /* 0x0003050000067ab9 */ /* 0x000fe20000000800 */
[----:B------:R-:W-:Y:S01]  /*181a0*/  IMAD.MOV.U32 R16, RZ, RZ, R0 ;  /* 0x000000ffff107224 */ /* 0x000fe200078e0000 */
[----:B------:R-:W-:Y:S01]  /*181b0*/  MOV R18, UR5 ;  /* 0x0000000500127c02 */ /* 0x000fe20008000f00 */
[----:B------:R-:W-:Y:S02]  /*181c0*/  IMAD.U32 R17, RZ, RZ, UR4 ;  /* 0x00000004ff117e24 */ /* 0x000fe4000f8e00ff */
[----:B------:R-:W-:-:S07]  /*181d0*/  IMAD.U32 R19, RZ, RZ, UR6 ;  /* 0x00000006ff137e24 */ /* 0x000fce000f8e00ff */
.L_x_8476:
[----:B------:R-:W1:Y:S01]  /*181e0*/  S2R R0, SR_TID.X ;  /* 0x0000000000007919 */ /* 0x000e620000002100 */
[----:B------:R-:W-:Y:S05]  /*181f0*/  WARPSYNC.ALL ;  /* 0x0000000000007948 */ /* 0x000fea0003800000 */
[----:B------:R-:W-:Y:S01]  /*18200*/  BAR.SYNC.DEFER_BLOCKING 0x4, 0x200 ;  /* 0x0108000000007b1d */ /* 0x000fe20000010000 */
[----:B-1----:R-:W-:-:S04]  /*18210*/  LOP3.LUT R0, R0, 0x1f, RZ, 0xc0, !PT ;  /* 0x0000001f00007812 */ /* 0x002fc800078ec0ff */
[----:B------:R-:W-:-:S13]  /*18220*/  ISETP.NE.AND P0, PT, R0, RZ, PT ;  /* 0x000000ff0000720c */ /* 0x000fda0003f05270 */
[----:B0-----:R-:W0:Y:S01]  /*18230*/  @!P0 S2R R3, SR_CgaCtaId ;  /* 0x0000000000038919 */ /* 0x001e220000008800 */
[----:B------:R-:W-:-:S04]  /*18240*/  @!P0 MOV R0, 0x400 ;  /* 0x0000040000008802 */ /* 0x000fc80000000f00 */
[----:B0-----:R-:W-:-:S05]  /*18250*/  @!P0 LEA R0, R3, R0, 0x18 ;  /* 0x0000000003008211 */ /* 0x001fca00078ec0ff */
[----:B------:R0:W-:Y:S01]  /*18260*/  @!P0 STS.128 [R0+0x19cd0], R16 ;  /* 0x019cd01000008388 */ /* 0x0001e20000000c00 */
[----:B------:R-:W-:Y:S06]  /*18270*/  BAR.ARV 0x5, 0x200 ;  /* 0x0148000000007b1d */ /* 0x000fec0000002000 */
.L_x_8465:
[----:B------:R-:W-:Y:S02]  /*18280*/  ULDC UR4, c[0x0][0xc14] ;  /* 0x0003050000047ab9 */ /* 0x000fe40000000800 */
[----:B-1----:R-:W-:-:S13]  /*18290*/  ISETP.GE.AND P0, PT, R19, UR4, PT ;  /* 0x0000000413007c0c */ /* 0x002fda000bf06270 */
[----:B------:R-:W-:Y:S05]  /*182a0*/  @!P0 BRA `(.L_x_8477) ;  /* 0xffffffac00d48947 */ /* 0x000fea000383ffff */
[----:B------:R-:W-:Y:S05]  /*182b0*/  BSYNC B7 ;  /* 0x0000000000077941 */ /* 0x000fea0003800000 */
.L_x_8368:
[----:B0-----:R-:W3:Y:S01]  /*182c0*/  LDL.LU R0, [R1+0x2c] ;  /* 0x00002c0001007983 */ /* 0x001ee20000300800 */
[----:B------:R-:W-:Y:S01]  /*182d0*/  BSSY B0, `(.L_x_8478) ;  /* 0x000000b000007945 */ /* 0x000fe20003800000 */
[----:B------:R-:W0:Y:S01]  /*182e0*/  S2R R5, SR_CgaCtaId ;  /* 0x0000000000057919 */ /* 0x000e220000008800 */
[----:B---3--:R-:W-:-:S05]  /*182f0*/  VIADD R0, R0, 0x1 ;  /* 0x0000000100007836 */ /* 0x008fca0000000000 */
[----:B--2---:R-:W-:-:S04]  /*18300*/  LEA.HI R2, R0, R0, RZ, 0x1 ;  /* 0x0000000000027211 */ /* 0x004fc800078f08ff */
[----:B------:R-:W-:Y:S02]  /*18310*/  LOP3.LUT R3, R2, 0xfffffffe, RZ, 0xc0, !PT ;  /* 0xfffffffe02037812 */ /* 0x000fe400078ec0ff */
[----:B------:R-:W-:-:S03]  /*18320*/  MOV R2, 0x400 ;  /* 0x0000040000027802 */ /* 0x000fc60000000f00 */
[----:B------:R-:W-:Y:S01]  /*18330*/  IMAD.IADD R0, R0, 0x1, -R3 ;  /* 0x0000000100007824 */ /* 0x000fe200078e0a03 */
[----:B0-----:R-:W-:-:S04]  /*18340*/  LEA R7, R5, R2, 0x18 ;  /* 0x0000000205077211 */ /* 0x001fc800078ec0ff */
[----:B------:R-:W-:-:S04]  /*18350*/  SHF.L.U32 R0, R0, 0x1f, RZ ;  /* 0x0000001f00007819 */ /* 0x000fc800000006ff */
[----:B------:R-:W0:Y:S02]  /*18360*/  SYNCS.PHASECHK.TRANS64.TRYWAIT P0, [R7+URZ+0x19c20], R0 ;  /* 0x019c2000070075a7 */ /* 0x000e24000800017f */
[----:B0-----:R-:W-:Y:S05]  /*18370*/  @!P0 BRA `(.L_x_8479) ;  /* 0x0000001800e48947 */ /* 0x001fea0003800000 */
.L_x_8571:
[----:B------:R-:W-:Y:S05]  /*18380*/  BSYNC B0 ;  /* 0x0000000000007941 */ /* 0x000fea0003800000 */
.L_x_8478:
[----:B------:R-:W-:-:S03]  /*18390*/  UMOV UR4, 0xffffffff ;  /* 0xffffffff00047882 */ /* 0x000fc60000000000 */
[----:B------:R-:W-:Y:S05]  /*183a0*/  BRA.DIV UR4, `(.L_x_8480) ;  /* 0x0000001a04ec7947 */ /* 0x000fea000b800000 */
[----:B0-----:R-:W0:Y:S02]  /*183b0*/  S2R R0, SR_TID.X ;  /* 0x0000000000007919 */ /* 0x001e240000002100 */
[----:B0-----:R-:W-:-:S04]  /*183c0*/  SHF.R.U32.HI R0, RZ, 0x5, R0 ;  /* 0x00000005ff007819 */ /* 0x001fc80000011600 */
[----:B------:R-:W-:-:S05]  /*183d0*/  LOP3.LUT R0, R0, 0x3, RZ, 0xc0, !PT ;  /* 0x0000000300007812 */ /* 0x000fca00078ec0ff */
[----:B------:R0:W1:Y:S02]  /*183e0*/  SHFL.IDX PT, R14, R0, RZ, 0x1f ;  /* 0x00001fff000e7589 */ /* 0x00006400000e0000 */
.L_x_8574:
[----:B-1----:R-:W-:-:S13]  /*183f0*/  ISETP.NE.AND P0, PT, R14, RZ, PT ;  /* 0x000000ff0e00720c */ /* 0x002fda0003f05270 */
[----:B------:R-:W-:Y:S05]  /*18400*/  @P0 BRA `(.L_x_8237) ;  /* 0x0000000000a40947 */ /* 0x000fea0003800000 */
[----:B------:R-:W-:-:S03]  /*18410*/  UMOV UR4, 0xffffffff ;  /* 0xffffffff00047882 */ /* 0x000fc60000000000 */
[----:B------:R-:W-:Y:S05]  /*18420*/  BRA.DIV UR4, `(.L_x_8481) ;  /* 0x0000001e04007947 */ /* 0x000fea000b800000 */
[----:B------:R-:W-:-:S13]  /*18430*/  ELECT P6, URZ, PT ;  /* 0x00000000003f782f */ /* 0x000fda00038c0000 */
.L_x_8577:
[----:B------:R-:W-:Y:S05]  /*18440*/  @!P6 BRA `(.L_x_8237) ;  /* 0x000000000094e947 */ /* 0x000fea0003800000 */
[----:B0-----:R-:W2:Y:S02]  /*18450*/  LDL.LU R0, [R1+0x28] ;  /* 0x0000280001007983 */ /* 0x001ea40000300800 */
[----:B--2---:R-:W-:-:S04]  /*18460*/  LOP3.LUT R0, R0, 0x2, RZ, 0xfc, !PT ;  /* 0x0000000200007812 */ /* 0x004fc800078efcff */
[----:B------:R-:W-:-:S13]  /*18470*/  ISETP.NE.AND P0, PT, R0, 0x3, PT ;  /* 0x000000030000780c */ /* 0x000fda0003f05270 */
[----:B------:R-:W-:Y:S05]  /*18480*/  @!P0 BRA `(.L_x_8482) ;  /* 0x0000000000048947 */ /* 0x000fea0003800000 */
[----:B------:R-:W-:Y:S01]  /*18490*/  BPT.TRAP 0x1 ;  /* 0x000000040000795c */ /* 0x000fe20000300000 */
.L_x_8482:
        /* <DEDUP_REMOVED lines=12> */
.L_x_8578:
[----:B------:R-:W1:Y:S02]  /*18560*/  SYNCS.PHASECHK.TRANS64.TRYWAIT P1, [R3+URZ], R0 ;  /* 0x00000000030075a7 */ /* 0x000e64000802017f */
[----:B-1----:R-:W-:Y:S05]  /*18570*/  @!P1 BRA `(.L_x_8484) ;  /* 0x0000001800e09947 */ /* 0x002fea0003800000 */
.L_x_8579:
[----:B------:R-:W-:Y:S05]  /*18580*/  @!P0 BRA `(.L_x_8485) ;  /* 0x0000000000048947 */ /* 0x000fea0003800000 */
[----:B------:R-:W-:Y:S01]  /*18590*/  BPT.TRAP 0x1 ;  /* 0x000000040000795c */ /* 0x000fe20000300000 */
.L_x_8485:
[----:B-1----:R-:W-:-:S04]  /*185a0*/  IMAD R3, R22, 0x8, R7 ;  /* 0x0000000816037824 */ /* 0x002fc800078e0207 */
[----:B------:R-:W1:Y:S02]  /*185b0*/  SYNCS.PHASECHK.TRANS64.TRYWAIT P1, [R3+URZ+0x19c60], R4 ;  /* 0x019c6004030075a7 */ /* 0x000e64000802017f */
[----:B-1----:R-:W-:Y:S05]  /*185c0*/  @!P1 BRA `(.L_x_8486) ;  /* 0x0000001800e09947 */ /* 0x002fea0003800000 */
.L_x_8580:
[----:B------:R-:W-:Y:S05]  /*185d0*/  @!P0 BRA `(.L_x_8487) ;  /* 0x0000000000048947 */ /* 0x000fea0003800000 */
[----:B------:R-:W-:Y:S01]  /*185e0*/  BPT.TRAP 0x1 ;  /* 0x000000040000795c */ /* 0x000fe20000300000 */
.L_x_8487:
[----:B0-----:R-:W-:-:S04]  /*185f0*/  IMAD R5, R6, 0x8, R7 ;  /* 0x0000000806057824 */ /* 0x001fc800078e0207 */
[----:B------:R-:W0:Y:S02]  /*18600*/  SYNCS.PHASECHK.TRANS64.TRYWAIT P1, [R5+URZ+0x19c60], R0 ;  /* 0x019c6000050075a7 */ /* 0x000e24000802017f */
[----:B0-----:R-:W-:Y:S05]  /*18610*/  @!P1 BRA `(.L_x_8488) ;  /* 0x0000001800e09947 */ /* 0x001fea0003800000 */
.L_x_8581:
[----:B------:R-:W-:Y:S05]  /*18620*/  @!P0 BRA `(.L_x_8489) ;  /* 0x0000000000048947 */ /* 0x000fea0003800000 */
[----:B------:R-:W-:Y:S01]  /*18630*/  BPT.TRAP 0x1 ;  /* 0x000000040000795c */ /* 0x000fe20000300000 */
.L_x_8489:
[----:B------:R-:W2:Y:S02]  /*18640*/  SYNCS.PHASECHK.TRANS64.TRYWAIT P0, [R3+URZ+0x19c80], R4 ;  /* 0x019c8004030075a7 */ /* 0x000ea4000800017f */
[----:B--2---:R-:W-:Y:S05]  /*18650*/  @!P0 BRA `(.L_x_8490) ;  /* 0x0000001800e48947 */ /* 0x004fea0003800000 */
.L_x_8491:
[----:B---3--:R3:W4:Y:S02]  /*18660*/  SYNCS.PHASECHK.TRANS64.TRYWAIT P0, [R5+URZ+0x19c80], R0 ;  /* 0x019c8000050075a7 */ /* 0x008724000800017f */
[----:B----4-:R-:W-:Y:S05]  /*18670*/  @!P0 NANOSLEEP.SYNCS 0x989680 ;  /* 0x009896800000895d */ /* 0x010fea0003900000 */
[----:B------:R-:W4:Y:S02]  /*18680*/  @!P0 SYNCS.PHASECHK.TRANS64 P0, [R5+URZ+0x19c80], R0 ;  /* 0x019c8000050085a7 */ /* 0x000f24000800007f */
[----:B----4-:R-:W-:Y:S05]  /*18690*/  @!P0 BRA `(.L_x_8491) ;  /* 0xfffffffc00f08947 */ /* 0x010fea000383ffff */
.L_x_8237:
[----:B------:R-:W-:Y:S05]  /*186a0*/  BSYNC B8 ;  /* 0x0000000000087941 */ /* 0x000fea0003800000 */
.L_x_8234:
[----:B------:R-:W-:Y:S05]  /*186b0*/  EXIT ;  /* 0x000000000000794d */ /* 0x000fea0003800000 */
.L_x_8253:
[----:B0-----:R0:W1:Y:S02]  /*186c0*/  SYNCS.PHASECHK.TRANS64.TRYWAIT P5, [R89+URZ+0x19c90], R92 ;  /* 0x019c905c590075a7 */ /* 0x00106400080a017f */
[----:B-1----:R-:W-:Y:S05]  /*186d0*/  @!P5 NANOSLEEP.SYNCS 0x989680 ;  /* 0x009896800000d95d */ /* 0x002fea0003900000 */
[----:B------:R-:W1:Y:S02]  /*186e0*/  @!P5 SYNCS.PHASECHK.TRANS64 P5, [R89+URZ+0x19c90], R92 ;  /* 0x019c905c5900d5a7 */ /* 0x000e6400080a007f */
[----:B-1----:R-:W-:Y:S05]  /*186f0*/  @!P5 BRA `(.L_x_8253) ;  /* 0xfffffffc00f0d947 */ /* 0x002fea000383ffff */
[----:B------:R-:W-:Y:S05]  /*18700*/  BRA `(.L_x_8492) ;  /* 0xfffffea000087947 */ /* 0x000fea000383ffff */
.L_x_8269:
[----:B-1----:R1:W2:Y:S02]  /*18710*/  SYNCS.PHASECHK.TRANS64.TRYWAIT P5, [R89+URZ+0x19c90], R92 ;  /* 0x019c905c590075a7 */ /* 0x0022a400080a017f */
[----:B--2---:R-:W-:Y:S05]  /*18720*/  @!P5 NANOSLEEP.SYNCS 0x989680 ;  /* 0x009896800000d95d */ /* 0x004fea0003900000 */
[----:B------:R-:W2:Y:S02]  /*18730*/  @!P5 SYNCS.PHASECHK.TRANS64 P5, [R89+URZ+0x19c90], R92 ;  /* 0x019c905c5900d5a7 */ /* 0x000ea400080a007f */
[----:B--2---:R-:W-:Y:S05]  /*18740*/  @!P5 BRA `(.L_x_8269) ;  /* 0xfffffffc00f0d947 */ /* 0x004fea000383ffff */
[----:B------:R-:W-:Y:S05]  /*18750*/  BRA `(.L_x_8493) ;  /* 0xfffffeb800247947 */ /* 0x000fea000383ffff */
.L_x_8278:
[----:B0-----:R0:W1:Y:S02]  /*18760*/  SYNCS.PHASECHK.TRANS64.TRYWAIT P5, [R89+URZ+0x19c90], R92 ;  /* 0x019c905c590075a7 */ /* 0x00106400080a017f */
[----:B-1----:R-:W-:Y:S05]  /*18770*/  @!P5 NANOSLEEP.SYNCS 0x989680 ;  /* 0x009896800000d95d */ /* 0x002fea0003900000 */
[----:B------:R-:W1:Y:S02]  /*18780*/  @!P5 SYNCS.PHASECHK.TRANS64 P5, [R89+URZ+0x19c90], R92 ;  /* 0x019c905c5900d5a7 */ /* 0x000e6400080a007f */
[----:B-1----:R-:W-:Y:S05]  /*18790*/  @!P5 BRA `(.L_x_8278) ;  /* 0xfffffffc00f0d947 */ /* 0x002fea000383ffff */
[----:B------:R-:W-:Y:S05]  /*187a0*/  BRA `(.L_x_8494) ;  /* 0xfffffed800507947 */ /* 0x000fea000383ffff */
.L_x_8282:
[----:B--2---:R2:W3:Y:S02]  /*187b0*/  SYNCS.PHASECHK.TRANS64.TRYWAIT P5, [R89+URZ+0x19cb0], R92 ;  /* 0x019cb05c590075a7 */ /* 0x0044e400080a017f */
[----:B---3--:R-:W-:Y:S05]  /*187c0*/  @!P5 NANOSLEEP.SYNCS 0x989680 ;  /* 0x009896800000d95d */ /* 0x008fea0003900000 */
[----:B------:R-:W3:Y:S02]  /*187d0*/  @!P5 SYNCS.PHASECHK.TRANS64 P5, [R89+URZ+0x19cb0], R92 ;  /* 0x019cb05c5900d5a7 */ /* 0x000ee400080a007f */
[----:B---3--:R-:W-:Y:S05]  /*187e0*/  @!P5 BRA `(.L_x_8282) ;  /* 0xfffffffc00f0d947 */ /* 0x008fea000383ffff */
[----:B------:R-:W-:Y:S05]  /*187f0*/  BRA `(.L_x_8495) ;  /* 0xfffffed800c07947 */ /* 0x000fea000383ffff */
.L_x_8302:
        /* <DEDUP_REMOVED lines=8> */
.L_x_8497:
[----:B------:R-:W-:Y:S05]  /*18880*/  BSYNC B1 ;  /* 0x0000000000017941 */ /* 0x000fea0003800000 */
.L_x_8496:
[----:B------:R-:W-:Y:S05]  /*18890*/  BRA `(.L_x_8498) ;  /* 0xfffffee800d87947 */ /* 0x000fea000383ffff */
.L_x_8303:
        /* <DEDUP_REMOVED lines=8> */
.L_x_8500:
[----:B------:R-:W-:Y:S05]  /*18920*/  BSYNC B1 ;  /* 0x0000000000017941 */ /* 0x000fea0003800000 */
.L_x_8499:
[----:B------:R-:W-:Y:S05]  /*18930*/  BRA `(.L_x_8501) ;  /* 0xfffffee800b87947 */ /* 0x000fea000383ffff */
.L_x_8304:
        /* <DEDUP_REMOVED lines=8> */
.L_x_8503:
[----:B------:R-:W-:Y:S05]  /*189c0*/  BSYNC B1 ;  /* 0x0000000000017941 */ /* 0x000fea0003800000 */
.L_x_8502:
[----:B------:R-:W-:Y:S05]  /*189d0*/  BRA `(.L_x_8504) ;  /* 0xfffffee800987947 */ /* 0x000fea000383ffff */
.L_x_8305:
        /* <DEDUP_REMOVED lines=8> */
.L_x_8506:
[----:B------:R-:W-:Y:S05]  /*18a60*/  BSYNC B1 ;  /* 0x0000000000017941 */ /* 0x000fea0003800000 */
.L_x_8505:
[----:B------:R-:W-:Y:S05]  /*18a70*/  BRA `(.L_x_8507) ;  /* 0xfffffee800787947 */ /* 0x000fea000383ffff */
.L_x_8307:
[----:B-1----:R1:W2:Y:S02]  /*18a80*/  SYNCS.PHASECHK.TRANS64.TRYWAIT P0, [R18+URZ+0x19c00], R3 ;  /* 0x019c0003120075a7 */ /* 0x0022a4000800017f */
[----:B--2---:R-:W-:Y:S05]  /*18a90*/  @!P0 NANOSLEEP.SYNCS 0x989680 ;  /* 0x009896800000895d */ /* 0x004fea0003900000 */
[----:B------:R-:W2:Y:S02]  /*18aa0*/  @!P0 SYNCS.PHASECHK.TRANS64 P0, [R18+URZ+0x19c00], R3 ;  /* 0x019c0003120085a7 */ /* 0x000ea4000800007f */
[----:B--2---:R-:W-:Y:S05]  /*18ab0*/  @!P0 BRA `(.L_x_8307) ;  /* 0xfffffffc00f08947 */ /* 0x004fea000383ffff */
[----:B------:R-:W-:Y:S05]  /*18ac0*/  BRA `(.L_x_8508) ;  /* 0xfffffee800707947 */ /* 0x000fea000383ffff */
.L_x_8315:
        /* <DEDUP_REMOVED lines=8> */
.L_x_8510:
[----:B------:R-:W-:Y:S05]  /*18b50*/  BSYNC B1 ;  /* 0x0000000000017941 */ /* 0x000fea0003800000 */
.L_x_8509:
[----:B------:R-:W-:Y:S05]  /*18b60*/  BRA `(.L_x_8511) ;  /* 0xffffff0000a87947 */ /* 0x000fea000383ffff */
.L_x_8316:
        /* <DEDUP_REMOVED lines=8> */
.L_x_8513:
[----:B------:R-:W-:Y:S05]  /*18bf0*/  BSYNC B1 ;  /* 0x0000000000017941 */ /* 0x000fea0003800000 */
.L_x_8512:
[----:B------:R-:W-:Y:S05]  /*18c00*/  BRA `(.L_x_8514) ;  /* 0xffffff0000887947 */ /* 0x000fea000383ffff */
.L_x_8317:
        /* <DEDUP_REMOVED lines=8> */
.L_x_8516:
[----:B------:R-:W-:Y:S05]  /*18c90*/  BSYNC B1 ;  /* 0x0000000000017941 */ /* 0x000fea0003800000 */
.L_x_8515:
[----:B------:R-:W-:Y:S05]  /*18ca0*/  BRA `(.L_x_8517) ;  /* 0xffffff0000687947 */ /* 0x000fea000383ffff */
.L_x_8318:
        /* <DEDUP_REMOVED lines=8> */
.L_x_8519:
[----:B------:R-:W-:Y:S05]  /*18d30*/  BSYNC B1 ;  /* 0x0000000000017941 */ /* 0x000fea0003800000 */
.L_x_8518:
[----:B------:R-:W-:Y:S05]  /*18d40*/  BRA `(.L_x_8520) ;  /* 0xffffff0000487947 */ /* 0x000fea000383ffff */
.L_x_8320:
[----:B-1----:R1:W2:Y:S02]  /*18d50*/  SYNCS.PHASECHK.TRANS64.TRYWAIT P0, [R18+URZ+0x19c00], R3 ;  /* 0x019c0003120075a7 */ /* 0x0022a4000800017f */
[----:B--2---:R-:W-:Y:S05]  /*18d60*/  @!P0 NANOSLEEP.SYNCS 0x989680 ;  /* 0x009896800000895d */ /* 0x004fea0003900000 */
[----:B------:R-:W2:Y:S02]  /*18d70*/  @!P0 SYNCS.PHASECHK.TRANS64 P0, [R18+URZ+0x19c00], R3 ;  /* 0x019c0003120085a7 */ /* 0x000ea4000800007f */
[----:B--2---:R-:W-:Y:S05]  /*18d80*/  @!P0 BRA `(.L_x_8320) ;  /* 0xfffffffc00f08947 */ /* 0x004fea000383ffff */
[----:B------:R-:W-:Y:S05]  /*18d90*/  BRA `(.L_x_8521) ;  /* 0xffffff0000407947 */ /* 0x000fea000383ffff */
.L_x_8326:
[----:B0-----:R0:W2:Y:S02]  /*18da0*/  SYNCS.PHASECHK.TRANS64.TRYWAIT P1, [R0+URZ+0x19c30], R7 ;  /* 0x019c3007000075a7 */ /* 0x0010a4000802017f */
[----:B--2---:R-:W-:Y:S05]  /*18db0*/  @!P1 NANOSLEEP.SYNCS 0x989680 ;  /* 0x009896800000995d */ /* 0x004fea0003900000 */
[----:B------:R-:W2:Y:S02]  /*18dc0*/  @!P1 SYNCS.PHASECHK.TRANS64 P1, [R0+URZ+0x19c30], R7 ;  /* 0x019c3007000095a7 */ /* 0x000ea4000802007f */
[----:B--2---:R-:W-:Y:S05]  /*18dd0*/  @!P1 BRA `(.L_x_8326) ;  /* 0xfffffffc00f09947 */ /* 0x004fea000383ffff */
[----:B------:R-:W-:Y:S05]  /*18de0*/  BRA `(.L_x_8325) ;  /* 0xffffff2000a07947 */ /* 0x000fea000383ffff */
.L_x_8333:
[----:B-1----:R1:W2:Y:S02]  /*18df0*/  SYNCS.PHASECHK.TRANS64.TRYWAIT P1, [R13+URZ+0x19c30], R8 ;  /* 0x019c30080d0075a7 */ /* 0x0022a4000802017f */
[----:B--2---:R-:W-:Y:S05]  /*18e00*/  @!P1 NANOSLEEP.SYNCS 0x989680 ;  /* 0x009896800000995d */ /* 0x004fea0003900000 */
[----:B------:R-:W2:Y:S02]  /*18e10*/  @!P1 SYNCS.PHASECHK.TRANS64 P1, [R13+URZ+0x19c30], R8 ;  /* 0x019c30080d0095a7 */ /* 0x000ea4000802007f */
[----:B--2---:R-:W-:Y:S05]  /*18e20*/  @!P1 BRA `(.L_x_8333) ;  /* 0xfffffffc00f09947 */ /* 0x004fea000383ffff */
[----:B------:R-:W-:Y:S05]  /*18e30*/  BRA `(.L_x_8332) ;  /* 0xffffff4c00007947 */ /* 0x000fea000383ffff */
.L_x_8338:
[----:B-1----:R1:W2:Y:S02]  /*18e40*/  SYNCS.PHASECHK.TRANS64.TRYWAIT P1, [R14+URZ+0x19c50], R7 ;  /* 0x019c50070e0075a7 */ /* 0x0022a4000802017f */
[----:B--2---:R-:W-:Y:S05]  /*18e50*/  @!P1 NANOSLEEP.SYNCS 0x989680 ;  /* 0x009896800000995d */ /* 0x004fea0003900000 */
[----:B------:R-:W2:Y:S02]  /*18e60*/  @!P1 SYNCS.PHASECHK.TRANS64 P1, [R14+URZ+0x19c50], R7 ;  /* 0x019c50070e0095a7 */ /* 0x000ea4000802007f */
[----:B--2---:R-:W-:Y:S05]  /*18e70*/  @!P1 BRA `(.L_x_8338) ;  /* 0xfffffffc00f09947 */ /* 0x004fea000383ffff */
[----:B------:R-:W-:Y:S05]  /*18e80*/  BRA `(.L_x_8337) ;  /* 0xffffff4c00847947 */ /* 0x000fea000383ffff */
.L_x_8345:
[----:B--2---:R2:W3:Y:S02]  /*18e90*/  SYNCS.PHASECHK.TRANS64.TRYWAIT P1, [R10+URZ+0x19c50], R5 ;  /* 0x019c50050a0075a7 */ /* 0x0044e4000802017f */
[----:B---3--:R-:W-:Y:S05]  /*18ea0*/  @!P1 NANOSLEEP.SYNCS 0x989680 ;  /* 0x009896800000995d */ /* 0x008fea0003900000 */
[----:B------:R-:W3:Y:S02]  /*18eb0*/  @!P1 SYNCS.PHASECHK.TRANS64 P1, [R10+URZ+0x19c50], R5 ;  /* 0x019c50050a0095a7 */ /* 0x000ee4000802007f */
[----:B---3--:R-:W-:Y:S05]  /*18ec0*/  @!P1 BRA `(.L_x_8345) ;  /* 0xfffffffc00f09947 */ /* 0x008fea000383ffff */
[----:B------:R-:W-:Y:S05]  /*18ed0*/  BRA `(.L_x_8344) ;  /* 0xffffff6c00fc7947 */ /* 0x000fea000383ffff */
.L_x_8372:
        /* <DEDUP_REMOVED lines=11> */
.L_x_8523:
[----:B------:R-:W-:Y:S05]  /*18f90*/  BSYNC B1 ;  /* 0x0000000000017941 */ /* 0x000fea0003800000 */
.L_x_8522:
[----:B------:R-:W-:Y:S05]  /*18fa0*/  BRA `(.L_x_8524) ;  /* 0xffffffa800247947 */ /* 0x000fea000383ffff */
.L_x_8374:
[----:B------:R-:W-:Y:S01]  /*18fb0*/  BSSY B1, `(.L_x_8525) ;  /* 0x0000006000017945 */ /* 0x000fe20003800000 */
[----:B------:R-:W-:-:S07]  /*18fc0*/  IMAD.MOV.U32 R15, RZ, RZ, -0x1 ;  /* 0xffffffffff0f7424 */ /* 0x000fce00078e00ff */
[----:B0-----:R-:W-:Y:S05]  /*18fd0*/  WARPSYNC.COLLECTIVE R15, `(.L_x_8526) ;  /* 0x000000000f0c7348 */ /* 0x001fea0003c00000 */
[----:B------:R-:W-:Y:S02]  /*18fe0*/  ELECT P6, UR62, PT ;  /* 0x00000000003e782f */ /* 0x000fe400038c0000 */
[----:B------:R-:W-:Y:S01]  /*18ff0*/  MOV R14, UR62 ;  /* 0x0000003e000e7c02 */ /* 0x000fe20008000f00 */
[----:B0-----:R-:W-:Y:S10]  /*19000*/  ENDCOLLECTIVE ;  /* 0x000000000000791b */ /* 0x001ff40003800000 */
.L_x_8526:
[----:B------:R-:W-:Y:S05]  /*19010*/  BSYNC B1 ;  /* 0x0000000000017941 */ /* 0x000fea0003800000 */
.L_x_8525:
[----:B------:R-:W-:Y:S05]  /*19020*/  BRA `(.L_x_8373) ;  /* 0xffffffa8001c7947 */ /* 0x000fea000383ffff */
.L_x_8376:
[----:B0-----:R0:W1:Y:S02]  /*19030*/  SYNCS.PHASECHK.TRANS64.TRYWAIT P0, [R11+URZ+0x19c20], R6 ;  /* 0x019c20060b0075a7 */ /* 0x001064000800017f */
[----:B-1----:R-:W-:Y:S05]  /*19040*/  @!P0 NANOSLEEP.SYNCS 0x989680 ;  /* 0x009896800000895d */ /* 0x002fea0003900000 */
[----:B------:R-:W1:Y:S02]  /*19050*/  @!P0 SYNCS.PHASECHK.TRANS64 P0, [R11+URZ+0x19c20], R6 ;  /* 0x019c20060b0085a7 */ /* 0x000e64000800007f */
[----:B-1----:R-:W-:Y:S05]  /*19060*/  @!P0 BRA `(.L_x_8376) ;  /* 0xfffffffc00f08947 */ /* 0x002fea000383ffff */
[----:B------:R-:W-:Y:S05]  /*19070*/  BRA `(.L_x_8527) ;  /* 0xffffffa800387947 */ /* 0x000fea000383ffff */
.L_x_8380:
[----:B-1----:R1:W2:Y:S02]  /*19080*/  SYNCS.PHASECHK.TRANS64.TRYWAIT P0, [R9+URZ+0x19ca0], R12 ;  /* 0x019ca00c090075a7 */ /* 0x0022a4000800017f */
[----:B--2---:R-:W-:Y:S05]  /*19090*/  @!P0 NANOSLEEP.SYNCS 0x989680 ;  /* 0x009896800000895d */ /* 0x004fea0003900000 */
[----:B------:R-:W2:Y:S02]  /*190a0*/  @!P0 SYNCS.PHASECHK.TRANS64 P0, [R9+URZ+0x19ca0], R12 ;  /* 0x019ca00c090085a7 */ /* 0x000ea4000800007f */
[----:B--2---:R-:W-:Y:S05]  /*190b0*/  @!P0 BRA `(.L_x_8380) ;  /* 0xfffffffc00f08947 */ /* 0x004fea000383ffff */
[----:B------:R-:W-:Y:S05]  /*190c0*/  BRA `(.L_x_8528) ;  /* 0xffffffa800507947 */ /* 0x000fea000383ffff */
.L_x_8387:
[----:B0-----:R0:W2:Y:S02]  /*190d0*/  SYNCS.PHASECHK.TRANS64.TRYWAIT P0, [R9+URZ+0x19cc0], R12 ;  /* 0x019cc00c090075a7 */ /* 0x0010a4000800017f */
[----:B--2---:R-:W-:Y:S05]  /*190e0*/  @!P0 NANOSLEEP.SYNCS 0x989680 ;  /* 0x009896800000895d */ /* 0x004fea0003900000 */
[----:B------:R-:W2:Y:S02]  /*190f0*/  @!P0 SYNCS.PHASECHK.TRANS64 P0, [R9+URZ+0x19cc0], R12 ;  /* 0x019cc00c090085a7 */ /* 0x000ea4000800007f */
[----:B--2---:R-:W-:Y:S05]  /*19100*/  @!P0 BRA `(.L_x_8387) ;  /* 0xfffffffc00f08947 */ /* 0x004fea000383ffff */
[----:B------:R-:W-:Y:S05]  /*19110*/  BRA `(.L_x_8529) ;  /* 0xffffffac004c7947 */ /* 0x000fea000383ffff */
.L_x_8396:
[----:B-1----:R1:W2:Y:S02]  /*19120*/  SYNCS.PHASECHK.TRANS64.TRYWAIT P1, [R9+URZ+0x19ca0], R8 ;  /* 0x019ca008090075a7 */ /* 0x0022a4000802017f */
[----:B--2---:R-:W-:Y:S05]  /*19130*/  @!P1 NANOSLEEP.SYNCS 0x989680 ;  /* 0x009896800000995d */ /* 0x004fea0003900000 */
[----:B------:R-:W2:Y:S02]  /*19140*/  @!P1 SYNCS.PHASECHK.TRANS64 P1, [R9+URZ+0x19ca0], R8 ;  /* 0x019ca008090095a7 */ /* 0x000ea4000802007f */
[----:B--2---:R-:W-:Y:S05]  /*19150*/  @!P1 BRA `(.L_x_8396) ;  /* 0xfffffffc00f09947 */ /* 0x004fea000383ffff */
[----:B------:R-:W-:Y:S05]  /*19160*/  BRA `(.L_x_8530) ;  /* 0xffffffb000807947 */ /* 0x000fea000383ffff */
.L_x_8403:
[----:B0-----:R0:W2:Y:S02]  /*19170*/  SYNCS.PHASECHK.TRANS64.TRYWAIT P1, [R9+URZ+0x19cc0], R8 ;  /* 0x019cc008090075a7 */ /* 0x0010a4000802017f */
[----:B--2---:R-:W-:Y:S05]  /*19180*/  @!P1 NANOSLEEP.SYNCS 0x989680 ;  /* 0x009896800000995d */ /* 0x004fea0003900000 */
[----:B------:R-:W2:Y:S02]  /*19190*/  @!P1 SYNCS.PHASECHK.TRANS64 P1, [R9+URZ+0x19cc0], R8 ;  /* 0x019cc008090095a7 */ /* 0x000ea4000802007f */
[----:B--2---:R-:W-:Y:S05]  /*191a0*/  @!P1 BRA `(.L_x_8403) ;  /* 0xfffffffc00f09947 */ /* 0x004fea000383ffff */
[----:B------:R-:W-:Y:S05]  /*191b0*/  BRA `(.L_x_8531) ;  /* 0xffffffb400787947 */ /* 0x000fea000383ffff */
.L_x_8420:
        /* <DEDUP_REMOVED lines=11> */
.L_x_8533:
[----:B------:R-:W-:Y:S05]  /*19270*/  BSYNC B0 ;  /* 0x0000000000007941 */ /* 0x000fea0003800000 */
.L_x_8532:
[----:B------:R-:W-:Y:S05]  /*19280*/  BRA `(.L_x_8534) ;  /* 0xffffffc4003c7947 */ /* 0x000fea000383ffff */
.L_x_8422:
[----:B------:R-:W-:Y:S01]  /*19290*/  BSSY B0, `(.L_x_8535) ;  /* 0x0000006000007945 */ /* 0x000fe20003800000 */
[----:B------:R-:W-:-:S07]  /*192a0*/  IMAD.MOV.U32 R15, RZ, RZ, -0x1 ;  /* 0xffffffffff0f7424 */ /* 0x000fce00078e00ff */
[----:B0-----:R-:W-:Y:S05]  /*192b0*/  WARPSYNC.COLLECTIVE R15, `(.L_x_8536) ;  /* 0x000000000f0c7348 */ /* 0x001fea0003c00000 */
[----:B------:R-:W-:Y:S02]  /*192c0*/  ELECT P6, UR62, PT ;  /* 0x00000000003e782f */ /* 0x000fe400038c0000 */
[----:B------:R-:W-:Y:S01]  /*192d0*/  MOV R14, UR62 ;  /* 0x0000003e000e7c02 */ /* 0x000fe20008000f00 */
[----:B0-----:R-:W-:Y:S10]  /*192e0*/  ENDCOLLECTIVE ;  /* 0x000000000000791b */ /* 0x001ff40003800000 */
.L_x_8536:
[----:B------:R-:W-:Y:S05]  /*192f0*/  BSYNC B0 ;  /* 0x0000000000007941 */ /* 0x000fea0003800000 */
.L_x_8535:
[----:B------:R-:W-:Y:S05]  /*19300*/  BRA `(.L_x_8537) ;  /* 0xffffffc400347947 */ /* 0x000fea000383ffff */
.L_x_8425:
[----:B0-----:R0:W1:Y:S02]  /*19310*/  SYNCS.PHASECHK.TRANS64.TRYWAIT P2, [R5+URZ+0x19c80], R4 ;  /* 0x019c8004050075a7 */ /* 0x001064000804017f */
[----:B-1----:R-:W-:Y:S05]  /*19320*/  @!P2 NANOSLEEP.SYNCS 0x989680 ;  /* 0x009896800000a95d */ /* 0x002fea0003900000 */
[----:B------:R-:W1:Y:S02]  /*19330*/  @!P2 SYNCS.PHASECHK.TRANS64 P2, [R5+URZ+0x19c80], R4 ;  /* 0x019c80040500a5a7 */ /* 0x000e64000804007f */
[----:B-1----:R-:W-:Y:S05]  /*19340*/  @!P2 BRA `(.L_x_8425) ;  /* 0xfffffffc00f0a947 */ /* 0x002fea000383ffff */
[----:B------:R-:W-:Y:S05]  /*19350*/  BRA `(.L_x_8538) ;  /* 0xffffffc400987947 */ /* 0x000fea000383ffff */
.L_x_8427:
[----:B-1----:R1:W2:Y:S02]  /*19360*/  SYNCS.PHASECHK.TRANS64.TRYWAIT P2, [R5+URZ+0x19c40], R4 ;  /* 0x019c4004050075a7 */ /* 0x0022a4000804017f */
[----:B--2---:R-:W-:Y:S05]  /*19370*/  @!P2 NANOSLEEP.SYNCS 0x989680 ;  /* 0x009896800000a95d */ /* 0x004fea0003900000 */
[----:B------:R-:W2:Y:S02]  /*19380*/  @!P2 SYNCS.PHASECHK.TRANS64 P2, [R5+URZ+0x19c40], R4 ;  /* 0x019c40040500a5a7 */ /* 0x000ea4000804007f */
[----:B--2---:R-:W-:Y:S05]  /*19390*/  @!P2 BRA `(.L_x_8427) ;  /* 0xfffffffc00f0a947 */ /* 0x004fea000383ffff */
[----:B------:R-:W-:Y:S05]  /*193a0*/  BRA `(.L_x_8539) ;  /* 0xffffffc800107947 */ /* 0x000fea000383ffff */
.L_x_8430:
[----:B0-----:R0:W1:Y:S02]  /*193b0*/  SYNCS.PHASECHK.TRANS64.TRYWAIT P0, [R28+URZ+0x19c20], R3 ;  /* 0x019c20031c0075a7 */ /* 0x001064000800017f */
[----:B-1----:R-:W-:Y:S05]  /*193c0*/  @!P0 NANOSLEEP.SYNCS 0x989680 ;  /* 0x009896800000895d */ /* 0x002fea0003900000 */
[----:B------:R-:W1:Y:S02]  /*193d0*/  @!P0 SYNCS.PHASECHK.TRANS64 P0, [R28+URZ+0x19c20], R3 ;  /* 0x019c20031c0085a7 */ /* 0x000e64000800007f */
[----:B-1----:R-:W-:Y:S05]  /*193e0*/  @!P0 BRA `(.L_x_8430) ;  /* 0xfffffffc00f08947 */ /* 0x002fea000383ffff */
[----:B------:R-:W-:Y:S05]  /*193f0*/  BRA `(.L_x_8540) ;  /* 0xffffffcc00307947 */ /* 0x000fea000383ffff */
.L_x_8436:
[----:B0-----:R0:W1:Y:S02]  /*19400*/  SYNCS.PHASECHK.TRANS64.TRYWAIT P0, [R5+URZ+0x19c80], R4 ;  /* 0x019c8004050075a7 */ /* 0x001064000800017f */
[----:B-1----:R-:W-:Y:S05]  /*19410*/  @!P0 NANOSLEEP.SYNCS 0x989680 ;  /* 0x009896800000895d */ /* 0x002fea0003900000 */
[----:B------:R-:W1:Y:S02]  /*19420*/  @!P0 SYNCS.PHASECHK.TRANS64 P0, [R5+URZ+0x19c80], R4 ;  /* 0x019c8004050085a7 */ /* 0x000e64000800007f */
[----:B-1----:R-:W-:Y:S05]  /*19430*/  @!P0 BRA `(.L_x_8436) ;  /* 0xfffffffc00f08947 */ /* 0x002fea000383ffff */
[----:B------:R-:W-:Y:S05]  /*19440*/  BRA `(.L_x_8541) ;  /* 0xffffffcc00d47947 */ /* 0x000fea000383ffff */
.L_x_8443:
[----:B-1----:R1:W2:Y:S02]  /*19450*/  SYNCS.PHASECHK.TRANS64.TRYWAIT P0, [R5+URZ+0x19c40], R4 ;  /* 0x019c4004050075a7 */ /* 0x0022a4000800017f */
[----:B--2---:R-:W-:Y:S05]  /*19460*/  @!P0 NANOSLEEP.SYNCS 0x989680 ;  /* 0x009896800000895d */ /* 0x004fea0003900000 */
[----:B------:R-:W2:Y:S02]  /*19470*/  @!P0 SYNCS.PHASECHK.TRANS64 P0, [R5+URZ+0x19c40], R4 ;  /* 0x019c4004050085a7 */ /* 0x000ea4000800007f */
[----:B--2---:R-:W-:Y:S05]  /*19480*/  @!P0 BRA `(.L_x_8443) ;  /* 0xfffffffc00f08947 */ /* 0x004fea000383ffff */
[----:B------:R-:W-:Y:S05]  /*19490*/  BRA `(.L_x_8542) ;  /* 0xffffffd000cc7947 */ /* 0x000fea000383ffff */
.L_x_8451:
[----:B0-----:R0:W1:Y:S02]  /*194a0*/  SYNCS.PHASECHK.TRANS64.TRYWAIT P2, [R13+URZ+0x19c70], R3 ;  /* 0x019c70030d0075a7 */ /* 0x001064000804017f */
[----:B-1----:R-:W-:Y:S05]  /*194b0*/  @!P2 NANOSLEEP.SYNCS 0x989680 ;  /* 0x009896800000a95d */ /* 0x002fea0003900000 */
[----:B------:R-:W1:Y:S02]  /*194c0*/  @!P2 SYNCS.PHASECHK.TRANS64 P2, [R13+URZ+0x19c70], R3 ;  /* 0x019c70030d00a5a7 */ /* 0x000e64000804007f */
[----:B-1----:R-:W-:Y:S05]  /*194d0*/  @!P2 BRA `(.L_x_8451) ;  /* 0xfffffffc00f0a947 */ /* 0x002fea000383ffff */
[----:B------:R-:W-:Y:S05]  /*194e0*/  BRA `(.L_x_8543) ;  /* 0xffffffd400e07947 */ /* 0x000fea000383ffff */
.L_x_8453:
[----:B0-----:R0:W1:Y:S02]  /*194f0*/  SYNCS.PHASECHK.TRANS64.TRYWAIT P2, [R13+URZ+0x19c60], R4 ;  /* 0x019c60040d0075a7 */ /* 0x001064000804017f */
[----:B-1----:R-:W-:Y:S05]  /*19500*/  @!P2 NANOSLEEP.SYNCS 0x989680 ;  /* 0x009896800000a95d */ /* 0x002fea0003900000 */
[----:B------:R-:W1:Y:S02]  /*19510*/  @!P2 SYNCS.PHASECHK.TRANS64 P2, [R13+URZ+0x19c60], R4 ;  /* 0x019c60040d00a5a7 */ /* 0x000e64000804007f */
[----:B-1----:R-:W-:Y:S05]  /*19520*/  @!P2 BRA `(.L_x_8453) ;  /* 0xfffffffc00f0a947 */ /* 0x002fea000383ffff */
[----:B------:R-:W-:Y:S05]  /*19530*/  BRA `(.L_x_8544) ;  /* 0xffffffd400e87947 */ /* 0x000fea000383ffff */
.L_x_8460:
[----:B0-----:R0:W2:Y:S02]  /*19540*/  SYNCS.PHASECHK.TRANS64.TRYWAIT P0, [R0+URZ+0x19c70], R3 ;  /* 0x019c7003000075a7 */ /* 0x0010a4000800017f */
[----:B--2---:R-:W-:Y:S05]  /*19550*/  @!P0 NANOSLEEP.SYNCS 0x989680 ;  /* 0x009896800000895d */ /* 0x004fea0003900000 */
[----:B------:R-:W2:Y:S02]  /*19560*/  @!P0 SYNCS.PHASECHK.TRANS64 P0, [R0+URZ+0x19c70], R3 ;  /* 0x019c7003000085a7 */ /* 0x000ea4000800007f */
[----:B--2---:R-:W-:Y:S05]  /*19570*/  @!P0 BRA `(.L_x_8460) ;  /* 0xfffffffc00f08947 */ /* 0x004fea000383ffff */
[----:B------:R-:W-:Y:S05]  /*19580*/  BRA `(.L_x_8545) ;  /* 0xffffffdc00787947 */ /* 0x000fea000383ffff */
.L_x_8462:
[----:B0-----:R0:W2:Y:S02]  /*19590*/  SYNCS.PHASECHK.TRANS64.TRYWAIT P0, [R0+URZ+0x19c60], R3 ;  /* 0x019c6003000075a7 */ /* 0x0010a4000800017f */
[----:B--2---:R-:W-:Y:S05]  /*195a0*/  @!P0 NANOSLEEP.SYNCS 0x989680 ;  /* 0x009896800000895d */ /* 0x004fea0003900000 */
[----:B------:R-:W2:Y:S02]  /*195b0*/  @!P0 SYNCS.PHASECHK.TRANS64 P0, [R0+URZ+0x19c60], R3 ;  /* 0x019c6003000085a7 */ /* 0x000ea4000800007f */
[----:B--2---:R-:W-:Y:S05]  /*195c0*/  @!P0 BRA `(.L_x_8462) ;  /* 0xfffffffc00f08947 */ /* 0x004fea000383ffff */
[----:B------:R-:W-:Y:S05]  /*195d0*/  BRA `(.L_x_8546) ;  /* 0xffffffdc007c7947 */ /* 0x000fea000383ffff */
.L_x_8466:
[----:B------:R-:W-:Y:S01]  /*195e0*/  BSSY B0, `(.L_x_8547) ;  /* 0x0000008000007945 */ /* 0x000fe20003800000 */
[----:B------:R-:W-:Y:S02]  /*195f0*/  IMAD.MOV.U32 R13, RZ, RZ, R16 ;  /* 0x000000ffff0d7224 */ /* 0x000fe400078e0010 */
[----:B------:R-:W-:Y:S02]  /*19600*/  IMAD.MOV.U32 R12, RZ, RZ, RZ ;  /* 0x000000ffff0c7224 */ /* 0x000fe400078e00ff */
[----:B0-----:R-:W-:Y:S02]  /*19610*/  IMAD.MOV.U32 R11, RZ, RZ, 0x1f ;  /* 0x0000001fff0b7424 */ /* 0x001fe400078e00ff */
[----:B------:R-:W-:-:S07]  /*19620*/  IMAD.MOV.U32 R15, RZ, RZ, -0x1 ;  /* 0xffffffffff0f7424 */ /* 0x000fce00078e00ff */
[----:B------:R-:W-:Y:S05]  /*19630*/  WARPSYNC.COLLECTIVE R15, `(.L_x_8548) ;  /* 0x000000000f087348 */ /* 0x000fea0003c00000 */
[----:B------:R0:W1:Y:S02]  /*19640*/  SHFL.IDX P6, R14, R13, R12, R11 ;  /* 0x0000000c0d0e7389 */ /* 0x00006400000c000b */
[----:B01----:R-:W-:Y:S01]  /*19650*/  ENDCOLLECTIVE ;  /* 0x000000000000791b */ /* 0x003fe20003800000 */
.L_x_8548:
[----:B------:R-:W-:Y:S05]  /*19660*/  BSYNC B0 ;  /* 0x0000000000007941 */ /* 0x000fea0003800000 */
.L_x_8547:
        /* <DEDUP_REMOVED lines=9> */
.L_x_8549:
        /* <DEDUP_REMOVED lines=18> */
.L_x_8550:
[----:B------:R-:W-:Y:S01]  /*19820*/  IMAD.MOV.U32 R12, RZ, RZ, 0x2 ;  /* 0x00000002ff0c7424 */ /* 0x000fe200078e00ff */
[----:B------:R-:W-:-:S05]  /*19830*/  SEL R5, R14, RZ, P1 ;  /* 0x000000ff0e057207 */ /* 0x000fca0000800000 */
[----:B------:R-:W-:-:S04]  /*19840*/  IMAD.IADD R5, R2, 0x1, R5 ;  /* 0x0000000102057824 */ /* 0x000fc800078e0205 */
[----:B------:R-:W-:-:S07]  /*19850*/  IMAD.MOV.U32 R13, RZ, RZ, R5 ;  /* 0x000000ffff0d7224 */ /* 0x000fce00078e0005 */
[----:B------:R-:W-:Y:S05]  /*19860*/  WARPSYNC.COLLECTIVE R15, `(.L_x_8551) ;  /* 0x000000000f087348 */ /* 0x000fea0003c00000 */
[----:B------:R0:W1:Y:S02]  /*19870*/  SHFL.UP P6, R14, R13, R12, R11 ;  /* 0x0400000c0d0e7389 */ /* 0x00006400000c000b */
[----:B01----:R-:W-:Y:S01]  /*19880*/  ENDCOLLECTIVE ;  /* 0x000000000000791b */ /* 0x003fe20003800000 */
.L_x_8551:
[----:B------:R-:W-:Y:S01]  /*19890*/  IMAD.MOV.U32 R12, RZ, RZ, 0x4 ;  /* 0x00000004ff0c7424 */ /* 0x000fe200078e00ff */
[----:B------:R-:W-:-:S05]  /*198a0*/  SEL R6, R14, RZ, P2 ;  /* 0x000000ff0e067207 */ /* 0x000fca0001000000 */
[----:B------:R-:W-:-:S04]  /*198b0*/  IMAD.IADD R6, R5, 0x1, R6 ;  /* 0x0000000105067824 */ /* 0x000fc800078e0206 */
[----:B------:R-:W-:-:S07]  /*198c0*/  IMAD.MOV.U32 R13, RZ, RZ, R6 ;  /* 0x000000ffff0d7224 */ /* 0x000fce00078e0006 */
[----:B------:R-:W-:Y:S05]  /*198d0*/  WARPSYNC.COLLECTIVE R15, `(.L_x_8552) ;  /* 0x000000000f087348 */ /* 0x000fea0003c00000 */
[----:B------:R0:W1:Y:S02]  /*198e0*/  SHFL.UP P6, R14, R13, R12, R11 ;  /* 0x0400000c0d0e7389 */ /* 0x00006400000c000b */
[----:B01----:R-:W-:Y:S01]  /*198f0*/  ENDCOLLECTIVE ;  /* 0x000000000000791b */ /* 0x003fe20003800000 */
.L_x_8552:
[----:B------:R-:W-:Y:S02]  /*19900*/  MOV R12, 0x8 ;  /* 0x00000008000c7802 */ /* 0x000fe40000000f00 */
[----:B------:R-:W-:-:S05]  /*19910*/  SEL R7, R14, RZ, P3 ;  /* 0x000000ff0e077207 */ /* 0x000fca0001800000 */
[----:B------:R-:W-:-:S04]  /*19920*/  IMAD.IADD R7, R6, 0x1, R7 ;  /* 0x0000000106077824 */ /* 0x000fc800078e0207 */
[----:B------:R-:W-:-:S07]  /*19930*/  IMAD.MOV.U32 R13, RZ, RZ, R7 ;  /* 0x000000ffff0d7224 */ /* 0x000fce00078e0007 */
[----:B------:R-:W-:Y:S05]  /*19940*/  WARPSYNC.COLLECTIVE R15, `(.L_x_8553) ;  /* 0x000000000f087348 */ /* 0x000fea0003c00000 */
[----:B------:R0:W1:Y:S02]  /*19950*/  SHFL.UP P6, R14, R13, R12, R11 ;  /* 0x0400000c0d0e7389 */ /* 0x00006400000c000b */
[----:B01----:R-:W-:Y:S01]  /*19960*/  ENDCOLLECTIVE ;  /* 0x000000000000791b */ /* 0x003fe20003800000 */
.L_x_8553:
[----:B------:R-:W-:Y:S01]  /*19970*/  IMAD.MOV.U32 R12, RZ, RZ, 0x10 ;  /* 0x00000010ff0c7424 */ /* 0x000fe200078e00ff */
[----:B------:R-:W-:-:S05]  /*19980*/  SEL R14, R14, RZ, P4 ;  /* 0x000000ff0e0e7207 */ /* 0x000fca0002000000 */
[----:B------:R-:W-:-:S04]  /*19990*/  IMAD.IADD R5, R7, 0x1, R14 ;  /* 0x0000000107057824 */ /* 0x000fc800078e020e */
[----:B------:R-:W-:-:S07]  /*199a0*/  IMAD.MOV.U32 R13, RZ, RZ, R5 ;  /* 0x000000ffff0d7224 */ /* 0x000fce00078e0005 */
[----:B------:R-:W-:Y:S05]  /*199b0*/  WARPSYNC.COLLECTIVE R15, `(.L_x_8554) ;  /* 0x000000000f087348 */ /* 0x000fea0003c00000 */
[----:B------:R0:W1:Y:S02]  /*199c0*/  SHFL.UP P6, R14, R13, R12, R11 ;  /* 0x0400000c0d0e7389 */ /* 0x00006400000c000b */
[----:B01----:R-:W-:Y:S01]  /*199d0*/  ENDCOLLECTIVE ;  /* 0x000000000000791b */ /* 0x003fe20003800000 */
.L_x_8554:
        /* <DEDUP_REMOVED lines=8> */
.L_x_8555:
[----:B------:R-:W-:Y:S05]  /*19a60*/  BRA `(.L_x_8556) ;  /* 0xffffffe000547947 */ /* 0x000fea000383ffff */
.L_x_8471:
[----:B------:R-:W-:Y:S01]  /*19a70*/  BSSY B0, `(.L_x_8557) ;  /* 0x0000008000007945 */ /* 0x000fe20003800000 */
[----:B-----5:R-:W-:Y:S02]  /*19a80*/  IMAD.MOV.U32 R13, RZ, RZ, R2 ;  /* 0x000000ffff0d7224 */ /* 0x020fe400078e0002 */
[----:B------:R-:W-:Y:S02]  /*19a90*/  IMAD.MOV.U32 R12, RZ, RZ, 0x1 ;  /* 0x00000001ff0c7424 */ /* 0x000fe400078e00ff */
[----:B------:R-:W-:Y:S02]  /*19aa0*/  IMAD.MOV.U32 R11, RZ, RZ, RZ ;  /* 0x000000ffff0b7224 */ /* 0x000fe400078e00ff */
[----:B------:R-:W-:-:S07]  /*19ab0*/  IMAD.MOV.U32 R15, RZ, RZ, -0x1 ;  /* 0xffffffffff0f7424 */ /* 0x000fce00078e00ff */
[----:B01----:R-:W-:Y:S05]  /*19ac0*/  WARPSYNC.COLLECTIVE R15, `(.L_x_8558) ;  /* 0x000000000f087348 */ /* 0x003fea0003c00000 */
[----:B------:R2:W3:Y:S02]  /*19ad0*/  SHFL.UP P6, R14, R13, R12, R11 ;  /* 0x0400000c0d0e7389 */ /* 0x0004e400000c000b */
[----:B0123--:R-:W-:Y:S01]  /*19ae0*/  ENDCOLLECTIVE ;  /* 0x000000000000791b */ /* 0x00ffe20003800000 */
.L_x_8558:
[----:B------:R-:W-:Y:S05]  /*19af0*/  BSYNC B0 ;  /* 0x0000000000007941 */ /* 0x000fea0003800000 */
.L_x_8557:
[----:B------:R-:W-:Y:S01]  /*19b00*/  SEL R13, R14, RZ, P1 ;  /* 0x000000ff0e0d7207 */ /* 0x000fe20000800000 */
[----:B------:R-:W-:Y:S01]  /*19b10*/  IMAD.MOV.U32 R12, RZ, RZ, 0x2 ;  /* 0x00000002ff0c7424 */ /* 0x000fe200078e00ff */
[----:B------:R-:W-:Y:S01]  /*19b20*/  MOV R15, 0xffffffff ;  /* 0xffffffff000f7802 */ /* 0x000fe20000000f00 */
[----:B------:R-:W-:Y:S02]  /*19b30*/  IMAD.MOV.U32 R11, RZ, RZ, RZ ;  /* 0x000000ffff0b7224 */ /* 0x000fe400078e00ff */
[----:B------:R-:W-:-:S07]  /*19b40*/  IMAD.IADD R13, R2, 0x1, R13 ;  /* 0x00000001020d7824 */ /* 0x000fce00078e020d */
[----:B------:R-:W-:Y:S05]  /*19b50*/  WARPSYNC.COLLECTIVE R15, `(.L_x_8559) ;  /* 0x000000000f087348 */ /* 0x000fea0003c00000 */
[----:B------:R0:W1:Y:S02]  /*19b60*/  SHFL.UP P6, R14, R13, R12, R11 ;  /* 0x0400000c0d0e7389 */ /* 0x00006400000c000b */
[----:B01----:R-:W-:Y:S01]  /*19b70*/  ENDCOLLECTIVE ;  /* 0x000000000000791b */ /* 0x003fe20003800000 */
.L_x_8559:
[----:B------:R-:W-:Y:S01]  /*19b80*/  IMAD.MOV.U32 R12, RZ, RZ, 0x4 ;  /* 0x00000004ff0c7424 */ /* 0x000fe200078e00ff */
[----:B------:R-:W-:-:S05]  /*19b90*/  SEL R14, R14, RZ, P2 ;  /* 0x000000ff0e0e7207 */ /* 0x000fca0001000000 */
[----:B------:R-:W-:-:S04]  /*19ba0*/  IMAD.IADD R3, R13, 0x1, R14 ;  /* 0x000000010d037824 */ /* 0x000fc800078e020e */
[----:B------:R-:W-:-:S07]  /*19bb0*/  IMAD.MOV.U32 R13, RZ, RZ, R3 ;  /* 0x000000ffff0d7224 */ /* 0x000fce00078e0003 */
[----:B------:R-:W-:Y:S05]  /*19bc0*/  WARPSYNC.COLLECTIVE R15, `(.L_x_8560) ;  /* 0x000000000f087348 */ /* 0x000fea0003c00000 */
[----:B------:R0:W1:Y:S02]  /*19bd0*/  SHFL.UP P6, R14, R13, R12, R11 ;  /* 0x0400000c0d0e7389 */ /* 0x00006400000c000b */
[----:B01----:R-:W-:Y:S01]  /*19be0*/  ENDCOLLECTIVE ;  /* 0x000000000000791b */ /* 0x003fe20003800000 */
.L_x_8560:
[----:B------:R-:W-:Y:S01]  /*19bf0*/  IMAD.MOV.U32 R12, RZ, RZ, 0x8 ;  /* 0x00000008ff0c7424 */ /* 0x000fe200078e00ff */
[----:B------:R-:W-:-:S05]  /*19c00*/  SEL R14, R14, RZ, P3 ;  /* 0x000000ff0e0e7207 */ /* 0x000fca0001800000 */
[----:B------:R-:W-:-:S04]  /*19c10*/  IMAD.IADD R5, R3, 0x1, R14 ;  /* 0x0000000103057824 */ /* 0x000fc800078e020e */
[----:B------:R-:W-:-:S07]  /*19c20*/  IMAD.MOV.U32 R13, RZ, RZ, R5 ;  /* 0x000000ffff0d7224 */ /* 0x000fce00078e0005 */
[----:B------:R-:W-:Y:S05]  /*19c30*/  WARPSYNC.COLLECTIVE R15, `(.L_x_8561) ;  /* 0x000000000f087348 */ /* 0x000fea0003c00000 */
[----:B------:R0:W1:Y:S02]  /*19c40*/  SHFL.UP P6, R14, R13, R12, R11 ;  /* 0x0400000c0d0e7389 */ /* 0x00006400000c000b */
[----:B01----:R-:W-:Y:S01]  /*19c50*/  ENDCOLLECTIVE ;  /* 0x000000000000791b */ /* 0x003fe20003800000 */
.L_x_8561:
[----:B------:R-:W-:Y:S01]  /*19c60*/  IMAD.MOV.U32 R12, RZ, RZ, 0x10 ;  /* 0x00000010ff0c7424 */ /* 0x000fe200078e00ff */
[----:B------:R-:W-:-:S05]  /*19c70*/  SEL R6, R14, RZ, P4 ;  /* 0x000000ff0e067207 */ /* 0x000fca0002000000 */
[----:B------:R-:W-:-:S04]  /*19c80*/  IMAD.IADD R6, R5, 0x1, R6 ;  /* 0x0000000105067824 */ /* 0x000fc800078e0206 */
[----:B------:R-:W-:-:S07]  /*19c90*/  IMAD.MOV.U32 R13, RZ, RZ, R6 ;  /* 0x000000ffff0d7224 */ /* 0x000fce00078e0006 */
[----:B------:R-:W-:Y:S05]  /*19ca0*/  WARPSYNC.COLLECTIVE R15, `(.L_x_8562) ;  /* 0x000000000f087348 */ /* 0x000fea0003c00000 */
[----:B------:R0:W1:Y:S02]  /*19cb0*/  SHFL.UP P6, R14, R13, R12, R11 ;  /* 0x0400000c0d0e7389 */ /* 0x00006400000c000b */
[----:B01----:R-:W-:Y:S01]  /*19cc0*/  ENDCOLLECTIVE ;  /* 0x000000000000791b */ /* 0x003fe20003800000 */
.L_x_8562:
        /* <DEDUP_REMOVED lines=8> */
.L_x_8563:
[----:B------:R-:W-:Y:S05]  /*19d50*/  BRA `(.L_x_8564) ;  /* 0xffffffe000347947 */ /* 0x000fea000383ffff */
.L_x_8473:
[----:B------:R-:W-:Y:S01]  /*19d60*/  BSSY B0, `(.L_x_8565) ;  /* 0x0000006000007945 */ /* 0x000fe20003800000 */
[----:B------:R-:W-:Y:S01]  /*19d70*/  PLOP3.LUT P6, PT, P6, PT, PT, 0x8, 0x0 ;  /* 0x000000000000781c */ /* 0x000fe200037ce170 */
[----:B------:R-:W-:-:S12]  /*19d80*/  IMAD.MOV.U32 R15, RZ, RZ, -0x1 ;  /* 0xffffffffff0f7424 */ /* 0x000fd800078e00ff */
[----:B0-----:R-:W-:Y:S05]  /*19d90*/  WARPSYNC.COLLECTIVE R15, `(.L_x_8566) ;  /* 0x000000000f087348 */ /* 0x001fea0003c00000 */
[----:B------:R-:W-:Y:S01]  /*19da0*/  VOTE.ANY R14, PT, P6 ;  /* 0x00000000000e7806 */ /* 0x000fe200030e0100 */
[----:B0-----:R-:W-:Y:S06]  /*19db0*/  ENDCOLLECTIVE ;  /* 0x000000000000791b */ /* 0x001fec0003800000 */
.L_x_8566:
[----:B------:R-:W-:Y:S05]  /*19dc0*/  BSYNC B0 ;  /* 0x0000000000007941 */ /* 0x000fea0003800000 */
.L_x_8565:
        /* <DEDUP_REMOVED lines=9> */
.L_x_8567:
[----:B------:R-:W-:Y:S01]  /*19e60*/  IMAD.MOV.U32 R17, RZ, RZ, R14 ;  /* 0x000000ffff117224 */ /* 0x000fe200078e000e */
[----:B------:R-:W-:Y:S06]  /*19e70*/  BRA `(.L_x_8568) ;  /* 0xffffffe000247947 */ /* 0x000fec000383ffff */
.L_x_8475:
[----:B------:R-:W-:Y:S01]  /*19e80*/  BSSY B0, `(.L_x_8569) ;  /* 0x0000007000007945 */ /* 0x000fe20003800000 */
[----:B------:R-:W-:Y:S02]  /*19e90*/  IMAD.MOV.U32 R13, RZ, RZ, R3 ;  /* 0x000000ffff0d7224 */ /* 0x000fe400078e0003 */
[----:B------:R-:W-:Y:S02]  /*19ea0*/  IMAD.MOV.U32 R11, RZ, RZ, 0x1f ;  /* 0x0000001fff0b7424 */ /* 0x000fe400078e00ff */
[----:B------:R-:W-:-:S07]  /*19eb0*/  IMAD.MOV.U32 R15, RZ, RZ, -0x1 ;  /* 0xffffffffff0f7424 */ /* 0x000fce00078e00ff */
[----:B012---:R-:W-:Y:S05]  /*19ec0*/  WARPSYNC.COLLECTIVE R15, `(.L_x_8570) ;  /* 0x000000000f087348 */ /* 0x007fea0003c00000 */
[----:B------:R3:W4:Y:S02]  /*19ed0*/  SHFL.IDX P6, R14, R13, R12, R11 ;  /* 0x0000000c0d0e7389 */ /* 0x00072400000c000b */
[----:B01234-:R-:W-:Y:S01]  /*19ee0*/  ENDCOLLECTIVE ;  /* 0x000000000000791b */ /* 0x01ffe20003800000 */
.L_x_8570:
[----:B------:R-:W-:Y:S05]  /*19ef0*/  BSYNC B0 ;  /* 0x0000000000007941 */ /* 0x000fea0003800000 */
.L_x_8569:
[----:B------:R-:W-:Y:S05]  /*19f00*/  BRA `(.L_x_8474) ;  /* 0xffffffe0001c7947 */ /* 0x000fea000383ffff */
.L_x_8479:
[----:B0-----:R0:W1:Y:S02]  /*19f10*/  SYNCS.PHASECHK.TRANS64.TRYWAIT P0, [R7+URZ+0x19c20], R0 ;  /* 0x019c2000070075a7 */ /* 0x001064000800017f */
[----:B-1----:R-:W-:Y:S05]  /*19f20*/  @!P0 NANOSLEEP.SYNCS 0x989680 ;  /* 0x009896800000895d */ /* 0x002fea0003900000 */
[----:B------:R-:W1:Y:S02]  /*19f30*/  @!P0 SYNCS.PHASECHK.TRANS64 P0, [R7+URZ+0x19c20], R0 ;  /* 0x019c2000070085a7 */ /* 0x000e64000800007f */
[----:B-1----:R-:W-:Y:S05]  /*19f40*/  @!P0 BRA `(.L_x_8479) ;  /* 0xfffffffc00f08947 */ /* 0x002fea000383ffff */
[----:B------:R-:W-:Y:S05]  /*19f50*/  BRA `(.L_x_8571) ;  /* 0xffffffe400087947 */ /* 0x000fea000383ffff */
.L_x_8480:
        /* <DEDUP_REMOVED lines=11> */
.L_x_8573:
[----:B------:R-:W-:Y:S05]  /*1a010*/  BSYNC B0 ;  /* 0x0000000000007941 */ /* 0x000fea0003800000 */
.L_x_8572:
[----:B------:R-:W-:Y:S05]  /*1a020*/  BRA `(.L_x_8574) ;  /* 0xffffffe000f07947 */ /* 0x000fea000383ffff */
.L_x_8481:
[----:B------:R-:W-:Y:S01]  /*1a030*/  BSSY B0, `(.L_x_8575) ;  /* 0x0000006000007945 */ /* 0x000fe20003800000 */
[----:B------:R-:W-:-:S07]  /*1a040*/  IMAD.MOV.U32 R15, RZ, RZ, -0x1 ;  /* 0xffffffffff0f7424 */ /* 0x000fce00078e00ff */
[----:B0-----:R-:W-:Y:S05]  /*1a050*/  WARPSYNC.COLLECTIVE R15, `(.L_x_8576) ;  /* 0x000000000f0c7348 */ /* 0x001fea0003c00000 */
[----:B------:R-:W-:Y:S02]  /*1a060*/  ELECT P6, UR62, PT ;  /* 0x00000000003e782f */ /* 0x000fe400038c0000 */
[----:B------:R-:W-:Y:S01]  /*1a070*/  MOV R14, UR62 ;  /* 0x0000003e000e7c02 */ /* 0x000fe20008000f00 */
[----:B0-----:R-:W-:Y:S10]  /*1a080*/  ENDCOLLECTIVE ;  /* 0x000000000000791b */ /* 0x001ff40003800000 */
.L_x_8576:
[----:B------:R-:W-:Y:S05]  /*1a090*/  BSYNC B0 ;  /* 0x0000000000007941 */ /* 0x000fea0003800000 */
.L_x_8575:
[----:B------:R-:W-:Y:S05]  /*1a0a0*/  BRA `(.L_x_8577) ;  /* 0xffffffe000e47947 */ /* 0x000fea000383ffff */
.L_x_8483:
[----:B0-----:R0:W1:Y:S02]  /*1a0b0*/  SYNCS.PHASECHK.TRANS64.TRYWAIT P1, [R5+URZ], R4 ;  /* 0x00000004050075a7 */ /* 0x001064000802017f */
[----:B-1----:R-:W-:Y:S05]  /*1a0c0*/  @!P1 NANOSLEEP.SYNCS 0x989680 ;  /* 0x009896800000995d */ /* 0x002fea0003900000 */
[----:B------:R-:W1:Y:S02]  /*1a0d0*/  @!P1 SYNCS.PHASECHK.TRANS64 P1, [R5+URZ], R4 ;  /* 0x00000004050095a7 */ /* 0x000e64000802007f */
[----:B-1----:R-:W-:Y:S05]  /*1a0e0*/  @!P1 BRA `(.L_x_8483) ;  /* 0xfffffffc00f09947 */ /* 0x002fea000383ffff */
[----:B------:R-:W-:Y:S05]  /*1a0f0*/  BRA `(.L_x_8578) ;  /* 0xffffffe400187947 */ /* 0x000fea000383ffff */
.L_x_8484:
[----:B-1----:R1:W2:Y:S02]  /*1a100*/  SYNCS.PHASECHK.TRANS64.TRYWAIT P1, [R3+URZ], R0 ;  /* 0x00000000030075a7 */ /* 0x0022a4000802017f */
[----:B--2---:R-:W-:Y:S05]  /*1a110*/  @!P1 NANOSLEEP.SYNCS 0x989680 ;  /* 0x009896800000995d */ /* 0x004fea0003900000 */
[----:B------:R-:W2:Y:S02]  /*1a120*/  @!P1 SYNCS.PHASECHK.TRANS64 P1, [R3+URZ], R0 ;  /* 0x00000000030095a7 */ /* 0x000ea4000802007f */
[----:B--2---:R-:W-:Y:S05]  /*1a130*/  @!P1 BRA `(.L_x_8484) ;  /* 0xfffffffc00f09947 */ /* 0x004fea000383ffff */
[----:B------:R-:W-:Y:S05]  /*1a140*/  BRA `(.L_x_8579) ;  /* 0xffffffe4000c7947 */ /* 0x000fea000383ffff */
.L_x_8486:
[----:B-1----:R1:W2:Y:S02]  /*1a150*/  SYNCS.PHASECHK.TRANS64.TRYWAIT P1, [R3+URZ+0x19c60], R4 ;  /* 0x019c6004030075a7 */ /* 0x0022a4000802017f */
[----:B--2---:R-:W-:Y:S05]  /*1a160*/  @!P1 NANOSLEEP.SYNCS 0x989680 ;  /* 0x009896800000995d */ /* 0x004fea0003900000 */
[----:B------:R-:W2:Y:S02]  /*1a170*/  @!P1 SYNCS.PHASECHK.TRANS64 P1, [R3+URZ+0x19c60], R4 ;  /* 0x019c6004030095a7 */ /* 0x000ea4000802007f */
[----:B--2---:R-:W-:Y:S05]  /*1a180*/  @!P1 BRA `(.L_x_8486) ;  /* 0xfffffffc00f09947 */ /* 0x004fea000383ffff */
[----:B------:R-:W-:Y:S05]  /*1a190*/  BRA `(.L_x_8580) ;  /* 0xffffffe4000c7947 */ /* 0x000fea000383ffff */
.L_x_8488:
[----:B0-----:R0:W2:Y:S02]  /*1a1a0*/  SYNCS.PHASECHK.TRANS64.TRYWAIT P1, [R5+URZ+0x19c60], R0 ;  /* 0x019c6000050075a7 */ /* 0x0010a4000802017f */
[----:B--2---:R-:W-:Y:S05]  /*1a1b0*/  @!P1 NANOSLEEP.SYNCS 0x989680 ;  /* 0x009896800000995d */ /* 0x004fea0003900000 */
[----:B------:R-:W2:Y:S02]  /*1a1c0*/  @!P1 SYNCS.PHASECHK.TRANS64 P1, [R5+URZ+0x19c60], R0 ;  /* 0x019c6000050095a7 */ /* 0x000ea4000802007f */
[----:B--2---:R-:W-:Y:S05]  /*1a1d0*/  @!P1 BRA `(.L_x_8488) ;  /* 0xfffffffc00f09947 */ /* 0x004fea000383ffff */
[----:B------:R-:W-:Y:S05]  /*1a1e0*/  BRA `(.L_x_8581) ;  /* 0xffffffe4000c7947 */ /* 0x000fea000383ffff */
.L_x_8490:
[----:B--2---:R2:W3:Y:S02]  /*1a1f0*/  SYNCS.PHASECHK.TRANS64.TRYWAIT P0, [R3+URZ+0x19c80], R4 ;  /* 0x019c8004030075a7 */ /* 0x0044e4000800017f */
[----:B---3--:R-:W-:Y:S05]  /*1a200*/  @!P0 NANOSLEEP.SYNCS 0x989680 ;  /* 0x009896800000895d */ /* 0x008fea0003900000 */
[----:B------:R-:W3:Y:S02]  /*1a210*/  @!P0 SYNCS.PHASECHK.TRANS64 P0, [R3+URZ+0x19c80], R4 ;  /* 0x019c8004030085a7 */ /* 0x000ee4000800007f */
[----:B---3--:R-:W-:Y:S05]  /*1a220*/  @!P0 BRA `(.L_x_8490) ;  /* 0xfffffffc00f08947 */ /* 0x008fea000383ffff */
[----:B------:R-:W-:Y:S05]  /*1a230*/  BRA `(.L_x_8491) ;  /* 0xffffffe400087947 */ /* 0x000fea000383ffff */
.L_x_8582:
        /* <DEDUP_REMOVED lines=12> */
.L_x_12364:


//--------------------- .text._ZN7cutlass13device_kernelIN5flash11enable_sm90INS1_16FlashAttnFwdSm90INS1_25CollectiveMainloopFwdSm90ILi2EN4cute5tupleIJNS5_1CILi1EEES8_S8_EEENS6_IJNS7_ILi192EEENS7_ILi128EEENS7_ILi96EEEEEELi96ENS_12float_e4m3_tEfNS_4arch4Sm90ELb0ELb1ELb1ELb0ELb0ELb0ELb0ELb1ELb1ELb0ELb0ELb0EEENS1_21CollectiveEpilogueFwdINS6_IJSA_SC_SB_EEES9_NS_10bfloat16_tESG_Li384ELb0ELb0ELb0ELb1EEENS1_30DynamicPersistentTileSchedulerILi384ELi128ELb0ELb0ELb1EEEEEEEEEvNT_6ParamsE --------------------------
	.section	.text._ZN7cutlass13device_kernelIN5flash11enable_sm90INS1_16FlashAttnFwdSm90INS1_25CollectiveMainloopFwdSm90ILi2EN4cute5tupleIJNS5_1CILi1EEES8_S8_EEENS6_IJNS7_ILi192EEENS7_ILi128EEENS7_ILi96EEEEEELi96ENS_12float_e4m3_tEfNS_4arch4Sm90ELb0ELb1ELb1ELb0ELb0ELb0ELb0ELb1ELb1ELb0ELb0ELb0EEENS1_21CollectiveEpilogueFwdINS6_IJSA_SC_SB_EEES9_NS_10bfloat16_tESG_Li384ELb0ELb0ELb0ELb1EEENS1_30DynamicPersistentTileSchedulerILi384ELi128ELb0ELb0ELb1EEEEEEEEEvNT_6ParamsE,"ax",@progbits
	.align	128
.text._ZN7cutlass13device_kernelIN5flash11enable_sm90INS1_16FlashAttnFwdSm90INS1_25CollectiveMainloopFwdSm90ILi2EN4cute5tupleIJNS5_1CILi1EEES8_S8_EEENS6_IJNS7_ILi192EEENS7_ILi128EEENS7_ILi96EEEEEELi96ENS_12float_e4m3_tEfNS_4arch4Sm90ELb0ELb1ELb1ELb0ELb0ELb0ELb0ELb1ELb1ELb0ELb0ELb0EEENS1_21CollectiveEpilogueFwdINS6_IJSA_SC_SB_EEES9_NS_10bfloat16_tESG_Li384ELb0ELb0ELb0ELb1EEENS1_30DynamicPersistentTileSchedulerILi384ELi128ELb0ELb0ELb1EEEEEEEEEvNT_6ParamsE:
        .type           _ZN7cutlass13device_kernelIN5flash11enable_sm90INS1_16FlashAttnFwdSm90INS1_25CollectiveMainloopFwdSm90ILi2EN4cute5tupleIJNS5_1CILi1EEES8_S8_EEENS6_IJNS7_ILi192EEENS7_ILi128EEENS7_ILi96EEEEEELi96ENS_12float_e4m3_tEfNS_4arch4Sm90ELb0ELb1ELb1ELb0ELb0ELb0ELb0ELb1ELb1ELb0ELb0ELb0EEENS1_21CollectiveEpilogueFwdINS6_IJSA_SC_SB_EEES9_NS_10bfloat16_tESG_Li384ELb0ELb0ELb0ELb1EEENS1_30DynamicPersistentTileSchedulerILi384ELi128ELb0ELb0ELb1EEEEEEEEEvNT_6ParamsE,@function
        .size           _ZN7cutlass13device_kernelIN5flash11enable_sm90INS1_16FlashAttnFwdSm90INS1_25CollectiveMainloopFwdSm90ILi2EN4cute5tupleIJNS5_1CILi1EEES8_S8_EEENS6_IJNS7_ILi192EEENS7_ILi128EEENS7_ILi96EEEEEELi96ENS_12float_e4m3_tEfNS_4arch4Sm90ELb0ELb1ELb1ELb0ELb0ELb0ELb0ELb1ELb1ELb0ELb0ELb0EEENS1_21CollectiveEpilogueFwdINS6_IJSA_SC_SB_EEES9_NS_10bfloat16_tESG_Li384ELb0ELb0ELb0ELb1EEENS1_30DynamicPersistentTileSchedulerILi384ELi128ELb0ELb0ELb1EEEEEEEEEvNT_6ParamsE,(.L_x_12365 - _ZN7cutlass13device_kernelIN5flash11enable_sm90INS1_16FlashAttnFwdSm90INS1_25CollectiveMainloopFwdSm90ILi2EN4cute5tupleIJNS5_1CILi1EEES8_S8_EEENS6_IJNS7_ILi192EEENS7_ILi128EEENS7_ILi96EEEEEELi96ENS_12float_e4m3_tEfNS_4arch4Sm90ELb0ELb1ELb1ELb0ELb0ELb0ELb0ELb1ELb1ELb0ELb0ELb0EEENS1_21CollectiveEpilogueFwdINS6_IJSA_SC_SB_EEES9_NS_10bfloat16_tESG_Li384ELb0ELb0ELb0ELb1EEENS1_30DynamicPersistentTileSchedulerILi384ELi128ELb0ELb0ELb1EEEEEEEEEvNT_6ParamsE)
        .other          _ZN7cutlass13device_kernelIN5flash11enable_sm90INS1_16FlashAttnFwdSm90INS1_25CollectiveMainloopFwdSm90ILi2EN4cute5tupleIJNS5_1CILi1EEES8_S8_EEENS6_IJNS7_ILi192EEENS7_ILi128EEENS7_ILi96EEEEEELi96ENS_12float_e4m3_tEfNS_4arch4Sm90ELb0ELb1ELb1ELb0ELb0ELb0ELb0ELb1ELb1ELb0ELb0ELb0EEENS1_21CollectiveEpilogueFwdINS6_IJSA_SC_SB_EEES9_NS_10bfloat16_tESG_Li384ELb0ELb0ELb0ELb1EEENS1_30DynamicPersistentTileSchedulerILi384ELi128ELb0ELb0ELb1EEEEEEEEEvNT_6ParamsE,@"STO_CUDA_ENTRY STV_DEFAULT"
_ZN7cutlass13device_kernelIN5flash11enable_sm90INS1_16FlashAttnFwdSm90INS1_25CollectiveMainloopFwdSm90ILi2EN4cute5tupleIJNS5_1CILi1EEES8_S8_EEENS6_IJNS7_ILi192EEENS7_ILi128EEENS7_ILi96EEEEEELi96ENS_12float_e4m3_tEfNS_4arch4Sm90ELb0ELb1ELb1ELb0ELb0ELb0ELb0ELb1ELb1ELb0ELb0ELb0EEENS1_21CollectiveEpilogueFwdINS6_IJSA_SC_SB_EEES9_NS_10bfloat16_tESG_Li384ELb0ELb0ELb0ELb1EEENS1_30DynamicPersistentTileSchedulerILi384ELi128ELb0ELb0ELb1EEEEEEEEEvNT_6ParamsE:
[----:B------:R-:W1:Y:S02]  /*0000*/  LDC R1, c[0x0][0x28] ;  /* 0x00000a00ff017b82 */ /* 0x000e640000000800 */
[----:B-1----:R-:W-:Y:S01]  /*0010*/  VIADD R1, R1, 0xfffffff8 ;  /* 0xfffffff801017836 */ /* 0x002fe20000000000 */
[----:B------:R-:W1:Y:S01]  /*0020*/  S2R R3, SR_TID.X ;  /* 0x0000000000037919 */ /* 0x000e620000002100 */
[----:B------:R-:W-:Y:S01]  /*0030*/  ELECT P0, URZ, PT ;  /* 0x00000000003f782f */ /* 0x000fe20003800000 */
[----:B------:R-:W-:Y:S01]  /*0040*/  BSSY B0, `(.L_x_8583) ;  /* 0x0000014000007945 */ /* 0x000fe20003800000 */
[----:B-1----:R-:W-:-:S05]  /*0050*/  SHF.R.U32.HI R0, RZ, 0x5, R3 ;  /* 0x00000005ff007819 */ /* 0x002fca0000011603 */
[----:B------:R-:W1:Y:S02]  /*0060*/  SHFL.IDX PT, R2, R0, RZ, 0x1f ;  /* 0x00001fff00027589 */ /* 0x000e6400000e0000 */
[----:B-1----:R-:W-:Y:S02]  /*0070*/  ISETP.EQ.AND P0, PT, R2, RZ, P0 ;  /* 0x000000ff0200720c */ /* 0x002fe40000702270 */
[----:B------:R-:W-:-:S11]  /*0080*/  SHF.R.U32.HI R2, RZ, 0x7, R3 ;  /* 0x00000007ff027819 */ /* 0x000fd60000011603 */
        /* <DEDUP_REMOVED lines=15> */
.L_x_8584:
[----:B------:R-:W-:Y:S05]  /*0180*/  BSYNC B0 ;  /* 0x0000000000007941 */ /* 0x000fea0003800000 */
.L_x_8583:
        /* <DEDUP_REMOVED lines=37> */
.L_x_8585:
        /* <DEDUP_REMOVED lines=22> */
.L_x_8586:
        /* <DEDUP_REMOVED lines=18> */
.L_x_8587:
        /* <DEDUP_REMOVED lines=22> */
.L_x_8588:
        /* <DEDUP_REMOVED lines=22> */
.L_x_8589:
[----:B------:R-:W-:Y:S01]  /*0920*/  PLOP3.LUT P0, PT, PT, PT, UP0, 0x80, 0x0 ;  /* 0x000000000000781c */ /* 0x000fe20003f0f008 */
[----:B------:R-:W-:Y:S01]  /*0930*/  UMOV UR46, 0x1 ;  /* 0x00000001002e7882 */ /* 0x000fe20000000000 */
[----:B------:R-:W-:Y:S01]  /*0940*/  NOP ;  /* 0x0000000000007918 */ /* 0x000fe20000000000 */
[----:B------:R-:W-:Y:S01]  /*0950*/  USEL UR46, UR46, 0x2, !UP0 ;  /* 0x000000022e2e7887 */ /* 0x000fe2000c000000 */
[----:B------:R-:W-:Y:S01]  /*0960*/  ULDC.64 UR48, c[0x0][0x208] ;  /* 0x0000820000307ab9 */ /* 0x000fe20000000a00 */
[----:B-123--:R-:W-:Y:S08]  /*0970*/  BAR.SYNC.DEFER_BLOCKING 0x0 ;  /* 0x0000000000007b1d */ /* 0x00eff00000010000 */
[----:B------:R-:W-:Y:S05]  /*0980*/  @!P0 BRA `(.L_x_8590) ;  /* 0x000000f400e48947 */ /* 0x000fea0003800000 */
.L_x_8591:
[----:B------:R-:W-:-:S08]  /*0990*/  NOP ;  /* 0x0000000000007918 */ /* 0x000fd00000000000 */
[----:B------:R-:W1:Y:S02]  /*09a0*/  USETMAXREG.TRY_ALLOC.CTAPOOL UP0, 0xa0 ;  /* 0x000000a0000079c8 */ /* 0x000e640008000600 */
[----:B-1----:R-:W-:-:S13]  /*09b0*/  PLOP3.LUT P0, PT, PT, PT, UP0, 0x80, 0x0 ;  /* 0x000000000000781c */ /* 0x002fda0003f0f008 */
[----:B------:R-:W-:Y:S05]  /*09c0*/  @!P0 BRA `(.L_x_8591) ;  /* 0xfffffffc00f08947 */ /* 0x000fea000383ffff */
[----:B------:R-:W1:Y:S08]  /*09d0*/  S2UR UR7, SR_CTAID.X ;  /* 0x00000000000779c3 */ /* 0x000e700000002500 */
[----:B------:R-:W-:Y:S08]  /*09e0*/  BAR.ARV 0x4, 0x200 ;  /* 0x0108000000007b1d */ /* 0x000ff00000002000 */
[----:B------:R-:W1:Y:S08]  /*09f0*/  LDC R0, c[0x0][0xda8] ;  /* 0x00036a00ff007b82 */ /* 0x000e700000000800 */
[----:B------:R-:W-:Y:S06]  /*0a00*/  BAR.ARV 0x8, 0x1a0 ;  /* 0x0206800000007b1d */ /* 0x000fec0000002000 */
[----:B-1----:R-:W-:-:S13]  /*0a10*/  ISETP.LE.AND P0, PT, R0, UR7, PT ;  /* 0x0000000700007c0c */ /* 0x002fda000bf03270 */
[----:B------:R-:W-:Y:S05]  /*0a20*/  @P0 EXIT ;  /* 0x000000000000094d */ /* 0x000fea0003800000 */
[----:B------:R-:W1:Y:S01]  /*0a30*/  S2R R2, SR_TID.X ;  /* 0x0000000000027919 */ /* 0x000e620000002100 */
[----:B------:R-:W2:Y:S01]  /*0a40*/  S2UR UR50, SR_CgaCtaId ;  /* 0x00000000003279c3 */ /* 0x000ea20000008800 */
[----:B------:R-:W-:Y:S01]  /*0a50*/  UMOV UR47, 0x400 ;  /* 0x00000400002f7882 */ /* 0x000fe20000000000 */
[----:B------:R-:W-:Y:S01]  /*0a60*/  ULOP3.LUT UR39, UR46, 0x1, URZ, 0xfc, !UPT ;  /* 0x000000012e277892 */ /* 0x000fe2000f8efc3f */
[----:B------:R-:W-:Y:S01]  /*0a70*/  ULDC.64 UR52, c[0x0][0x198] ;  /* 0x0000660000347ab9 */ /* 0x000fe20000000a00 */
[----:B------:R-:W-:Y:S01]  /*0a80*/  UMOV UR38, URZ ;  /* 0x0000003f00267c82 */ /* 0x000fe20008000000 */
[----:B------:R-:W-:Y:S01]  /*0a90*/  UMOV UR37, URZ ;  /* 0x0000003f00257c82 */ /* 0x000fe20008000000 */
[----:B------:R-:W-:Y:S02]  /*0aa0*/  UMOV UR36, URZ ;  /* 0x0000003f00247c82 */ /* 0x000fe40008000000 */
[----:B------:R-:W3:Y:S01]  /*0ab0*/  S2UR UR6, SR_SWINHI ;  /* 0x00000000000679c3 */ /* 0x000ee20000002f00 */
[----:B--2---:R-:W-:Y:S01]  /*0ac0*/  ULEA UR47, UR50, UR47, 0x18 ;  /* 0x0000002f322f7291 */ /* 0x004fe2000f8ec03f */
[----:B-1----:R-:W-:-:S06]  /*0ad0*/  VIADD R8, R2, 0xffffff80 ;  /* 0xffffff8002087836 */ /* 0x002fcc0000000000 */
[----:B------:R-:W-:Y:S01]  /*0ae0*/  UMOV UR4, UR47 ;  /* 0x0000002f00047c82 */ /* 0x000fe20008000000 */
[----:B---3--:R-:W-:Y:S01]  /*0af0*/  UMOV UR5, UR6 ;  /* 0x0000000600057c82 */ /* 0x008fe20008000000 */
[----:B------:R-:W-:Y:S01]  /*0b00*/  IMAD.U32 R22, RZ, RZ, UR4 ;  /* 0x00000004ff167e24 */ /* 0x000fe2000f8e00ff */
[----:B------:R-:W-:Y:S01]  /*0b10*/  UMOV UR4, UR7 ;  /* 0x0000000700047c82 */ /* 0x000fe20008000000 */
[----:B------:R-:W-:Y:S01]  /*0b20*/  SHF.R.S32.HI R0, RZ, 0x1f, R8 ;  /* 0x0000001fff007819 */ /* 0x000fe20000011408 */
[----:B------:R-:W-:-:S03]  /*0b30*/  IMAD.U32 R23, RZ, RZ, UR5 ;  /* 0x00000005ff177e24 */ /* 0x000fc6000f8e00ff */
[CC--:B------:R-:W-:Y:S02]  /*0b40*/  LEA.HI R3, R0.reuse, R8.reuse, RZ, 0x4 ;  /* 0x0000000800037211 */ /* 0x0c0fe400078f20ff */
[----:B------:R-:W-:Y:S02]  /*0b50*/  LEA.HI R2, R0, R8, RZ, 0x7 ;  /* 0x0000000800027211 */ /* 0x000fe400078f38ff */
[----:B------:R-:W-:Y:S02]  /*0b60*/  SHF.R.S32.HI R4, RZ, 0x4, R3 ;  /* 0x00000004ff047819 */ /* 0x000fe40000011403 */
[----:B------:R-:W-:Y:S02]  /*0b70*/  LOP3.LUT R157, R2, 0xffffff80, RZ, 0xc0, !PT ;  /* 0xffffff80029d7812 */ /* 0x000fe400078ec0ff */
[C---:B------:R-:W-:Y:S02]  /*0b80*/  LEA.HI R5, R3.reuse, R4, RZ, 0x1 ;  /* 0x0000000403057211 */ /* 0x040fe400078f08ff */
[----:B------:R-:W-:Y:S01]  /*0b90*/  LOP3.LUT R3, R3, 0x7fffff0, RZ, 0xc0, !PT ;  /* 0x07fffff003037812 */ /* 0x000fe200078ec0ff */
[----:B------:R-:W-:Y:S01]  /*0ba0*/  IMAD.IADD R157, R8, 0x1, -R157 ;  /* 0x00000001089d7824 */ /* 0x000fe200078e0a9d */
[----:B------:R-:W-:-:S02]  /*0bb0*/  LOP3.LUT R5, R5, 0x1ffffffe, RZ, 0xc0, !PT ;  /* 0x1ffffffe05057812 */ /* 0x000fc400078ec0ff */
[----:B------:R-:W-:Y:S01]  /*0bc0*/  SHF.R.S32.HI R10, RZ, 0x7, R2 ;  /* 0x00000007ff0a7819 */ /* 0x000fe20000011402 */
[----:B------:R-:W-:Y:S01]  /*0bd0*/  IMAD.IADD R3, R8, 0x1, -R3 ;  /* 0x0000000108037824 */ /* 0x000fe200078e0a03 */
[----:B------:R-:W-:Y:S01]  /*0be0*/  SHF.R.S32.HI R6, RZ, 0x1f, R157 ;  /* 0x0000001fff067819 */ /* 0x000fe2000001149d */
[----:B------:R-:W-:Y:S01]  /*0bf0*/  IMAD.IADD R5, R4, 0x1, -R5 ;  /* 0x0000000104057824 */ /* 0x000fe200078e0a05 */
[----:B------:R-:W-:Y:S02]  /*0c00*/  LEA.HI R4, R0, R8, RZ, 0x5 ;  /* 0x0000000800047211 */ /* 0x000fe400078f28ff */
[----:B------:R-:W-:Y:S02]  /*0c10*/  LEA.HI R7, R6, R157, RZ, 0x2 ;  /* 0x0000009d06077211 */ /* 0x000fe400078f10ff */
[----:B------:R-:W-:Y:S02]  /*0c20*/  SHF.R.S32.HI R11, RZ, 0x5, R4 ;  /* 0x00000005ff0b7819 */ /* 0x000fe40000011404 */
[----:B------:R-:W-:-:S02]  /*0c30*/  SHF.R.S32.HI R4, RZ, 0x2, R7 ;  /* 0x00000002ff047819 */ /* 0x000fc40000011407 */
[----:B------:R-:W-:Y:S01]  /*0c40*/  SHF.R.S32.HI R9, RZ, 0x1f, R7 ;  /* 0x0000001fff097819 */ /* 0x000fe20000011407 */
[----:B------:R-:W-:Y:S01]  /*0c50*/  IMAD R2, R11, 0x10, R3 ;  /* 0x000000100b027824 */ /* 0x000fe200078e0203 */
[----:B------:R-:W-:Y:S02]  /*0c60*/  LEA.HI R6, R6, R157, RZ, 0x5 ;  /* 0x0000009d06067211 */ /* 0x000fe400078f28ff */
[----:B------:R-:W-:Y:S01]  /*0c70*/  LEA.HI R9, R9, R4, RZ, 0x3 ;  /* 0x0000000409097211 */ /* 0x000fe200078f18ff */
[----:B------:R-:W-:Y:S01]  /*0c80*/  IMAD R3, R2, 0x4, R5 ;  /* 0x0000000402037824 */ /* 0x000fe200078e0205 */
[----:B------:R-:W-:Y:S01]  /*0c90*/  SHF.R.S32.HI R6, RZ, 0x5, R6 ;  /* 0x00000005ff067819 */ /* 0x000fe20000011406 */
[----:B------:R-:W-:Y:S01]  /*0ca0*/  IMAD.HI R2, R10, 0x55555556, RZ ;  /* 0x555555560a027827 */ /* 0x000fe200078e02ff */
[----:B------:R-:W-:Y:S02]  /*0cb0*/  LOP3.LUT R9, R9, 0xfffffff8, RZ, 0xc0, !PT ;  /* 0xfffffff809097812 */ /* 0x000fe400078ec0ff */
[----:B------:R-:W-:Y:S01]  /*0cc0*/  LEA.HI R0, R0, R8, RZ, 0x2 ;  /* 0x0000000800007211 */ /* 0x000fe200078f10ff */
[----:B------:R-:W-:Y:S01]  /*0cd0*/  IMAD.SHL.U32 R3, R3, 0x8, RZ ;  /* 0x0000000803037824 */ /* 0x000fe200078e00ff */
[----:B------:R-:W-:Y:S01]  /*0ce0*/  LEA.HI R2, R2, R2, RZ, 0x1 ;  /* 0x0000000202027211 */ /* 0x000fe200078f08ff */
[----:B------:R-:W-:Y:S01]  /*0cf0*/  IMAD.IADD R9, R4, 0x1, -R9 ;  /* 0x0000000104097824 */ /* 0x000fe200078e0a09 */
[----:B------:R-:W-:Y:S01]  /*0d00*/  LOP3.LUT R16, R7, 0x7ffffffc, RZ, 0xc0, !PT ;  /* 0x7ffffffc07107812 */ /* 0x000fe200078ec0ff */
[----:B------:R-:W-:Y:S01]  /*0d10*/  IMAD.WIDE R22, R3, 0x2, R22 ;  /* 0x0000000203167825 */ /* 0x000fe200078e0216 */
[----:B------:R-:W-:-:S03]  /*0d20*/  SHF.R.S32.HI R154, RZ, 0x2, R0 ;  /* 0x00000002ff9a7819 */ /* 0x000fc60000011400 */
[----:B------:R-:W-:Y:S01]  /*0d30*/  IMAD R4, R2, -0x3, R10 ;  /* 0xfffffffd02047824 */ /* 0x000fe200078e020a */
[----:B------:R-:W-:Y:S01]  /*0d40*/  LOP3.LUT R2, R0, 0x1ffffffc, RZ, 0xc0, !PT ;  /* 0x1ffffffc00027812 */ /* 0x000fe200078ec0ff */
[----:B------:R-:W-:Y:S02]  /*0d50*/  IMAD R9, R6, 0x10, R9 ;  /* 0x0000001006097824 */ /* 0x000fe400078e0209 */
[----:B------:R-:W-:Y:S02]  /*0d60*/  IMAD.IADD R16, R157, 0x1, -R16 ;  /* 0x000000019d107824 */ /* 0x000fe400078e0a10 */
[----:B------:R-:W-:Y:S02]  /*0d70*/  IMAD R3, R4, 0x40, R9 ;  /* 0x0000004004037824 */ /* 0x000fe400078e0209 */
[----:B------:R-:W-:-:S03]  /*0d80*/  IMAD.IADD R2, R8, 0x1, -R2 ;  /* 0x0000000108027824 */ /* 0x000fc600078e0a02 */
[----:B------:R1:W-:Y:S01]  /*0d90*/  STL [R1], R3 ;  /* 0x0000000301007387 */ /* 0x0003e20000100800 */
[----:B------:R-:W-:-:S07]  /*0da0*/  IMAD.SHL.U32 R152, R2, 0x8, RZ ;  /* 0x0000000802987824 */ /* 0x000fce00078e00ff */
.L_x_8684:
[----:B------:R-:W-:Y:S01]  /*0db0*/  ULDC UR5, c[0x0][0xdd0] ;  /* 0x0003740000057ab9 */ /* 0x000fe20000000800 */
[----:B--2---:R-:W2:Y:S01]  /*0dc0*/  LDC R0, c[0x0][0xde8] ;  /* 0x00037a00ff007b82 */ /* 0x004ea20000000800 */
[----:B------:R-:W-:Y:S01]  /*0dd0*/  UISETP.NE.AND UP0, UPT, UR5, 0x1, UPT ;  /* 0x000000010500788c */ /* 0x000fe2000bf05270 */
[----:B------:R-:W-:-:S10]  /*0de0*/  UMOV UR8, UR4 ;  /* 0x0000000400087c82 */ /* 0x000fd40008000000 */
[----:B------:R-:W-:Y:S01]  /*0df0*/  @UP0 ULDC UR6, c[0x0][0xdd4] ;  /* 0x0003750000060ab9 */ /* 0x000fe20000000800 */
[----:B------:R-:W-:Y:S01]  /*0e00*/  @UP0 ULDC UR9, c[0x0][0xdd8] ;  /* 0x0003760000090ab9 */ /* 0x000fe20000000800 */
[----:B------:R-:W-:-:S04]  /*0e10*/  UIMAD.WIDE.U32 UR6, UR4, UR6, URZ ;  /* 0x00000006040672a5 */ /* 0x000fc8000f8e003f */
[----:B------:R-:W-:-:S04]  /*0e20*/  @UP0 USHF.R.U32.HI UR8, URZ, UR9, UR7 ;  /* 0x000000093f080299 */ /* 0x000fc80008011607 */
[----:B------:R-:W-:Y:S02]  /*0e30*/  UIADD3 UR6, -UR8, URZ, URZ ;  /* 0x0000003f08067290 */ /* 0x000fe4000fffe13f */
[----:B--2---:R-:W-:Y:S02]  /*0e40*/  ISETP.LE.AND P0, PT, R0, UR8, PT ;  /* 0x0000000800007c0c */ /* 0x004fe4000bf03270 */
[----:B------:R-:W-:-:S11]  /*0e50*/  UIMAD UR7, UR5, UR6, UR4 ;  /* 0x00000006050772a4 */ /* 0x000fd6000f8e0204 */
[----:B-1----:R-:W-:Y:S05]  /*0e60*/  @!P0 BRA `(.L_x_8592) ;  /* 0x0000000000208947 */ /* 0x002fea0003800000 */
        /* <DEDUP_REMOVED lines=8> */
.L_x_8592:
[----:B------:R-:W-:Y:S01]  /*0ef0*/  ULDC UR6, c[0x0][0xdc4] ;  /* 0x0003710000067ab9 */ /* 0x000fe20000000800 */
[----:B------:R-:W-:Y:S01]  /*0f00*/  UMOV UR45, UR7 ;  /* 0x00000007002d7c82 */ /* 0x000fe20008000000 */
[----:B------:R-:W-:-:S11]  /*0f10*/  UISETP.NE.AND UP0, UPT, UR6, 0x1, UPT ;  /* 0x000000010600788c */ /* 0x000fd6000bf05270 */
[----:B------:R-:W-:Y:S02]  /*0f20*/  @UP0 ULDC.64 UR10, c[0x0][0xdc8] ;  /* 0x00037200000a0ab9 */ /* 0x000fe40000000a00 */
[----:B------:R-:W-:-:S04]  /*0f30*/  UIMAD.WIDE.U32 UR4, UR7, UR10, URZ ;  /* 0x0000000a070472a5 */ /* 0x000fc8000f8e003f */
[----:B------:R-:W-:-:S04]  /*0f40*/  @UP0 USHF.R.U32.HI UR45, URZ, UR11, UR5 ;  /* 0x0000000b3f2d0299 */ /* 0x000fc80008011605 */
[----:B------:R-:W-:-:S12]  /*0f50*/  UIMAD UR4, UR45, UR6, URZ ;  /* 0x000000062d0472a4 */ /* 0x000fd8000f8e023f */
.L_x_8593:
[----:B------:R-:W2:Y:S01]  /*0f60*/  LDC.64 R8, c[0x0][0x9e0] ;  /* 0x00027800ff087b82 */ /* 0x000ea20000000a00 */
[----:B------:R-:W-:Y:S01]  /*0f70*/  ULDC UR43, c[0x0][0xdb8] ;  /* 0x00036e00002b7ab9 */ /* 0x000fe20000000800 */
[----:B------:R-:W-:Y:S02]  /*0f80*/  UIADD3 UR4, UR7, -UR4, URZ ;  /* 0x8000000407047290 */ /* 0x000fe4000fffe03f */
[----:B------:R-:W-:Y:S01]  /*0f90*/  UISETP.NE.AND UP0, UPT, UR43, 0x1, UPT ;  /* 0x000000012b00788c */ /* 0x000fe2000bf05270 */
[----:B------:R-:W-:Y:S01]  /*0fa0*/  ULDC UR5, c[0x0][0xdc4] ;  /* 0x0003710000057ab9 */ /* 0x000fe20000000800 */
[----:B------:R-:W-:Y:S02]  /*0fb0*/  ULDC UR6, c[0x0][0x428] ;  /* 0x00010a0000067ab9 */ /* 0x000fe40000000800 */
[----:B------:R-:W3:Y:S01]  /*0fc0*/  LDC R156, c[0x0][0x288] ;  /* 0x0000a200ff9c7b82 */ /* 0x000ee20000000800 */
[----:B------:R-:W-:Y:S01]  /*0fd0*/  UIMAD UR8, UR8, UR5, UR4 ;  /* 0x00000005080872a4 */ /* 0x000fe2000f8e0204 */
[----:B------:R-:W-:Y:S01]  /*0fe0*/  ULDC.64 UR10, c[0x0][0x3f8] ;  /* 0x0000fe00000a7ab9 */ /* 0x000fe20000000a00 */
[----:B------:R-:W-:Y:S01]  /*0ff0*/  UISETP.NE.AND UP1, UPT, UR6, 0x1, UPT ;  /* 0x000000010600788c */ /* 0x000fe2000bf25270 */
[----:B------:R-:W-:Y:S01]  /*1000*/  ISETP.NE.U32.AND P0, PT, RZ, UR10, PT ;  /* 0x0000000aff007c0c */ /* 0x000fe2000bf05070 */
[----:B------:R-:W-:-:S02]  /*1010*/  ULDC UR42, c[0x0][0xdac] ;  /* 0x00036b00002a7ab9 */ /* 0x000fc40000000800 */
[----:B------:R-:W-:Y:S01]  /*1020*/  @UP0 ULDC UR4, c[0x0][0xdbc] ;  /* 0x00036f0000040ab9 */ /* 0x000fe20000000800 */
[----:B------:R-:W4:Y:S01]  /*1030*/  LDC R17, c[0x0][0x404] ;  /* 0x00010100ff117b82 */ /* 0x000f220000000800 */
[----:B------:R-:W-:Y:S01]  /*1040*/  UIMAD.WIDE.U32 UR4, UR8, UR4, URZ ;  /* 0x00000004080472a5 */ /* 0x000fe2000f8e003f */
[----:B------:R-:W-:Y:S01]  /*1050*/  ISETP.NE.AND.EX P0, PT, RZ, UR11, PT, P0 ;  /* 0x0000000bff007c0c */ /* 0x000fe2000bf05300 */
[----:B------:R-:W-:Y:S01]  /*1060*/  @UP0 ULDC UR6, c[0x0][0xdc0] ;  /* 0x0003700000060ab9 */ /* 0x000fe20000000800 */
[----:B------:R-:W-:Y:S01]  /*1070*/  UMOV UR44, UR8 ;  /* 0x00000008002c7c82 */ /* 0x000fe20008000000 */
[----:B------:R-:W-:Y:S02]  /*1080*/  @UP0 USHF.R.U32.HI UR44, URZ, UR6, UR5 ;  /* 0x000000063f2c0299 */ /* 0x000fe40008011605 */
[----:B------:R-:W-:Y:S01]  /*1090*/  ULOP3.LUT UR4, URZ, UR45, URZ, 0x33, !UPT ;  /* 0x0000002d3f047292 */ /* 0x000fe2000f8e333f */
[----:B------:R-:W5:Y:S01]  /*10a0*/  LDC R6, c[0x0][0x2e0] ;  /* 0x0000b800ff067b82 */ /* 0x000f620000000800 */
[----:B------:R-:W-:Y:S01]  /*10b0*/  UIADD3 UR5, -UR44, URZ, URZ ;  /* 0x0000003f2c057290 */ /* 0x000fe2000fffe13f */
[----:B--2---:R-:W-:Y:S01]  /*10c0*/  ISETP.GE.AND P1, PT, R9, 0x1, PT ;  /* 0x000000010900780c */ /* 0x004fe20003f26270 */
[----:B------:R-:W-:-:S02]  /*10d0*/  UIADD3 UR42, UR4, UR42, URZ ;  /* 0x0000002a042a7290 */ /* 0x000fc4000fffe03f */
[----:B------:R-:W-:Y:S02]  /*10e0*/  UIMAD UR43, UR43, UR5, UR8 ;  /* 0x000000052b2b72a4 */ /* 0x000fe4000f8e0208 */
[----:B------:R-:W-:Y:S01]  /*10f0*/  UIMAD UR42, UR42, 0xc0, URZ ;  /* 0x000000c02a2a78a4 */ /* 0x000fe2000f8e023f */
[----:B---3--:R-:W-:Y:S01]  /*1100*/  IADD3 R0, -R156, 0xc0, RZ ;  /* 0x000000c09c007810 */ /* 0x008fe20007ffe1ff */
[----:B------:R-:W-:Y:S01]  /*1110*/  @UP1 ULDC UR4, c[0x0][0x42c] ;  /* 0x00010b0000041ab9 */ /* 0x000fe20000000800 */
[----:B------:R-:W-:Y:S01]  /*1120*/  @UP1 ULDC UR6, c[0x0][0x430] ;  /* 0x00010c0000061ab9 */ /* 0x000fe20000000800 */
[----:B------:R-:W-:Y:S02]  /*1130*/  UIMAD.WIDE.U32 UR4, UR43, UR4, URZ ;  /* 0x000000042b0472a5 */ /* 0x000fe4000f8e003f */
[----:B------:R-:W-:Y:S02]  /*1140*/  UMOV UR41, UR43 ;  /* 0x0000002b00297c82 */ /* 0x000fe40008000000 */
[----:B------:R-:W-:Y:S01]  /*1150*/  @UP1 USHF.R.U32.HI UR41, URZ, UR6, UR5 ;  /* 0x000000063f291299 */ /* 0x000fe20008011605 */
[----:B----4-:R-:W-:-:S05]  /*1160*/  SEL R17, R17, 0x1, P0 ;  /* 0x0000000111117807 */ /* 0x010fca0000000000 */
[----:B-----5:R-:W-:-:S04]  /*1170*/  IMAD R0, R17, R6, R0 ;  /* 0x0000000611007224 */ /* 0x020fc800078e0200 */
[----:B------:R-:W-:-:S04]  /*1180*/  VIADD R18, R0, UR42 ;  /* 0x0000002a00127c36 */ /* 0x000fc80008000000 */
[----:B------:R-:W-:Y:S01]  /*1190*/  IMAD.IADD R0, R18, 0x1, R8 ;  /* 0x0000000112007824 */ /* 0x000fe200078e0208 */
[----:B------:R-:W-:Y:S06]  /*11a0*/  @!P1 BRA `(.L_x_8594) ;  /* 0x0000000000409947 */ /* 0x000fec0003800000 */
[C---:B------:R-:W-:Y:S01]  /*11b0*/  ISETP.GT.AND P0, PT, R18.reuse, RZ, PT ;  /* 0x000000ff1200720c */ /* 0x040fe20003f04270 */
[----:B------:R-:W-:-:S12]  /*11c0*/  VIADD R2, R18, 0xffffffff ;  /* 0xffffffff12027836 */ /* 0x000fd80000000000 */
[----:B------:R-:W-:Y:S05]  /*11d0*/  @P0 BRA `(.L_x_8595) ;  /* 0x00000000001c0947 */ /* 0x000fea0003800000 */
[----:B------:R-:W-:Y:S01]  /*11e0*/  ISETP.NE.AND P0, PT, R9, 0x1, PT ;  /* 0x000000010900780c */ /* 0x000fe20003f05270 */
[----:B-1----:R-:W-:-:S12]  /*11f0*/  IMAD.MOV R3, RZ, RZ, -R18 ;  /* 0x000000ffff037224 */ /* 0x002fd800078e0a12 */
[----:B------:R-:W1:Y:S02]  /*1200*/  @P0 LDC.64 R4, c[0x0][0x9e8] ;  /* 0x00027a00ff040b82 */ /* 0x000e640000000a00 */
[----:B-1----:R-:W-:-:S05]  /*1210*/  @P0 IMAD.HI.U32 R2, R3, R4, RZ ;  /* 0x0000000403020227 */ /* 0x002fca00078e00ff */
[----:B------:R-:W-:-:S04]  /*1220*/  @P0 SHF.R.U32.HI R3, RZ, R5, R2 ;  /* 0x00000005ff030219 */ /* 0x000fc80000011602 */
[----:B------:R-:W-:Y:S01]  /*1230*/  LOP3.LUT R2, RZ, R3, RZ, 0x33, !PT ;  /* 0x00000003ff027212 */ /* 0x000fe200078e33ff */
[----:B------:R-:W-:Y:S06]  /*1240*/  BRA `(.L_x_8596) ;  /* 0x0000000000107947 */ /* 0x000fec0003800000 */
.L_x_8595:
[----:B------:R-:W-:-:S13]  /*1250*/  ISETP.NE.AND P0, PT, R9, 0x1, PT ;  /* 0x000000010900780c */ /* 0x000fda0003f05270 */
[----:B------:R-:W2:Y:S02]  /*1260*/  @P0 LDC.64 R4, c[0x0][0x9e8] ;  /* 0x00027a00ff040b82 */ /* 0x000ea40000000a00 */
[----:B--2---:R-:W-:-:S05]  /*1270*/  @P0 IMAD.HI.U32 R4, R2, R4, RZ ;  /* 0x0000000402040227 */ /* 0x004fca00078e00ff */
[----:B------:R-:W-:-:S07]  /*1280*/  @P0 SHF.R.U32.HI R2, RZ, R5, R4 ;  /* 0x00000005ff020219 */ /* 0x000fce0000011604 */
.L_x_8596:
[----:B-1----:R-:W-:-:S05]  /*1290*/  IMAD R3, R2, R9, R9 ;  /* 0x0000000902037224 */ /* 0x002fca00078e0209 */
[----:B------:R-:W-:-:S07]  /*12a0*/  VIMNMX R0, R0, R3, PT ;  /* 0x0000000300007248 */ /* 0x000fce0003fe0100 */
.L_x_8594:
[----:B------:R-:W-:Y:S01]  /*12b0*/  VIADD R2, R0, 0x7f ;  /* 0x0000007f00027836 */ /* 0x000fe20000000000 */
[----:B------:R-:W-:Y:S01]  /*12c0*/  ULDC UR4, c[0x0][0x9dc] ;  /* 0x0002770000047ab9 */ /* 0x000fe20000000800 */
[CC--:B------:R-:W-:Y:S02]  /*12d0*/  IMAD R0, R17.reuse, R6.reuse, 0x7f ;  /* 0x0000007f11007424 */ /* 0x0c0fe400078e0206 */
[----:B------:R-:W-:Y:S01]  /*12e0*/  IMAD R156, R17, R6, -R156 ;  /* 0x00000006119c7224 */ /* 0x000fe200078e0a9c */
[----:B------:R-:W-:Y:S02]  /*12f0*/  SHF.R.S32.HI R5, RZ, 0x1f, R2 ;  /* 0x0000001fff057819 */ /* 0x000fe40000011402 */
[----:B-1----:R-:W-:Y:S01]  /*1300*/  SHF.R.S32.HI R3, RZ, 0x1f, R0 ;  /* 0x0000001fff037819 */ /* 0x002fe20000011400 */
        /* <DEDUP_REMOVED lines=18> */
.L_x_8598:
[----:B------:R-:W-:Y:S01]  /*1430*/  ISETP.NE.AND P0, PT, R9, 0x1, PT ;  /* 0x000000010900780c */ /* 0x000fe20003f05270 */
[----:B------:R-:W-:-:S12]  /*1440*/  IMAD.MOV.U32 R0, RZ, RZ, R89 ;  /* 0x000000ffff007224 */ /* 0x000fd800078e0059 */
[----:B------:R-:W1:Y:S02]  /*1450*/  @P0 LDC.64 R2, c[0x0][0x9e8] ;  /* 0x00027a00ff020b82 */ /* 0x000e640000000a00 */
[----:B-1----:R-:W-:-:S05]  /*1460*/  @P0 IMAD.HI.U32 R2, R89, R2, RZ ;  /* 0x0000000259020227 */ /* 0x002fca00078e00ff */
[----:B------:R-:W-:-:S07]  /*1470*/  @P0 SHF.R.U32.HI R0, RZ, R3, R2 ;  /* 0x00000003ff000219 */ /* 0x000fce0000011602 */
.L_x_8599:
[----:B------:R-:W-:-:S05]  /*1480*/  IMAD R0, R0, R9, RZ ;  /* 0x0000000900007224 */ /* 0x000fca00078e02ff */
[----:B------:R-:W-:-:S13]  /*1490*/  R2UR UR5, R0 ;  /* 0x00000000000572ca */ /* 0x000fda00000e0000 */
[----:B------:R-:W-:-:S04]  /*14a0*/  UISETP.LT.AND UP0, UPT, UR4, UR5, UPT ;  /* 0x000000050400728c */ /* 0x000fc8000bf01270 */
[----:B------:R-:W-:-:S12]  /*14b0*/  USEL UR4, UR4, UR5, !UP0 ;  /* 0x0000000504047287 */ /* 0x000fd8000c000000 */
.L_x_8597:
        /* <DEDUP_REMOVED lines=34> */
[----:B------:R-:W1:Y:S02]  /*16e0*/  S2R R3, SR_TID.X ;  /* 0x0000000000037919 */ /* 0x000e640000002100 */
[----:B-1----:R-:W-:-:S05]  /*16f0*/  VIADD R4, R3, 0xffffff80 ;  /* 0xffffff8003047836 */ /* 0x002fca0000000000 */
[----:B------:R-:W-:-:S04]  /*1700*/  SHF.R.S32.HI R3, RZ, 0x1f, R4 ;  /* 0x0000001fff037819 */ /* 0x000fc80000011404 */
[----:B------:R-:W-:-:S04]  /*1710*/  LEA.HI R3, R3, R4, RZ, 0x7 ;  /* 0x0000000403037211 */ /* 0x000fc800078f38ff */
[----:B------:R-:W-:-:S05]  /*1720*/  SHF.R.S32.HI R3, RZ, 0x7, R3 ;  /* 0x00000007ff037819 */ /* 0x000fca0000011403 */
[----:B------:R-:W1:Y:S02]  /*1730*/  SHFL.IDX PT, R0, R3, RZ, 0x1f ;  /* 0x00001fff03007589 */ /* 0x000e6400000e0000 */
[----:B-1----:R-:W-:-:S13]  /*1740*/  R2UR UR6, R0 ;  /* 0x00000000000672ca */ /* 0x002fda00000e0000 */
        /* <DEDUP_REMOVED lines=26> */
.L_x_8601:
        /* <DEDUP_REMOVED lines=56> */
.L_x_8764:
[----:B------:R-:W-:Y:S05]  /*1c70*/  @!P0 BRA `(.L_x_8603) ;  /* 0x0000000000048947 */ /* 0x000fea0003800000 */
[----:B------:R-:W-:Y:S01]  /*1c80*/  BPT.TRAP 0x1 ;  /* 0x000000040000795c */ /* 0x000fe20000300000 */
.L_x_8603:
[----:B-1----:R-:W-:Y:S02]  /*1c90*/  IMAD.U32 R3, RZ, RZ, UR36 ;  /* 0x00000024ff037e24 */ /* 0x002fe4000f8e00ff */
[----:B------:R-:W-:-:S03]  /*1ca0*/  IMAD.U32 R2, RZ, RZ, UR37 ;  /* 0x00000025ff027e24 */ /* 0x000fc6000f8e00ff */
[----:B------:R-:W-:Y:S02]  /*1cb0*/  LEA R3, R3, UR47, 0x3 ;  /* 0x0000002f03037c11 */ /* 0x000fe4000f8e18ff */
[----:B------:R-:W-:-:S04]  /*1cc0*/  SHF.L.U32 R2, R2, 0x1f, RZ ;  /* 0x0000001f02027819 */ /* 0x000fc800000006ff */
[----:B------:R1:W2:Y:S01]  /*1cd0*/  SYNCS.PHASECHK.TRANS64.TRYWAIT P2, [R3+URZ+0x19c30], R2 ;  /* 0x019c3002030075a7 */ /* 0x0002a2000804017f */
[----:B------:R-:W-:Y:S05]  /*1ce0*/  @!P0 BRA `(.L_x_8604) ;  /* 0x0000000000048947 */ /* 0x000fea0003800000 */
[----:B------:R-:W-:Y:S01]  /*1cf0*/  BPT.TRAP 0x1 ;  /* 0x000000040000795c */ /* 0x000fe20000300000 */
.L_x_8604:
[----:B------:R-:W3:Y:S02]  /*1d00*/  S2R R4, SR_TID.X ;  /* 0x0000000000047919 */ /* 0x000ee40000002100 */
[----:B---3--:R-:W-:Y:S01]  /*1d10*/  LOP3.LUT P1, RZ, R4, 0x7f, RZ, 0xc0, !PT ;  /* 0x0000007f04ff7812 */ /* 0x008fe2000782c0ff */
[----:B--2---:R-:W-:-:S12]  /*1d20*/  @P2 BRA `(.L_x_8605) ;  /* 0x0000000000082947 */ /* 0x004fd80003800000 */
[----:B------:R-:W2:Y:S02]  /*1d30*/  SYNCS.PHASECHK.TRANS64.TRYWAIT P2, [R3+URZ+0x19c30], R2 ;  /* 0x019c3002030075a7 */ /* 0x000ea4000804017f */
[----:B--2---:R-:W-:Y:S05]  /*1d40*/  @!P2 BRA `(.L_x_8606) ;  /* 0x0000011c003ca947 */ /* 0x004fea0003800000 */
.L_x_8605:
[----:B------:R-:W-:Y:S05]  /*1d50*/  WARPSYNC.ALL ;  /* 0x0000000000007948 */ /* 0x000fea0003800000 */
[----:B------:R-:W-:Y:S01]  /*1d60*/  UIADD3 UR4, UR47, 0x13800, URZ ;  /* 0x000138002f047890 */ /* 0x000fe2000fffe03f */
[----:B------:R-:W3:Y:S01]  /*1d70*/  LDL R99, [R1] ;  /* 0x0000000001637983 */ /* 0x000ee20000100800 */
[----:B------:R-:W-:Y:S01]  /*1d80*/  ULOP3.LUT UR12, UR51, 0x10000, URZ, 0xfc, !UPT ;  /* 0x00010000330c7892 */ /* 0x000fe2000f8efc3f */
[----:B------:R-:W-:Y:S01]  /*1d90*/  WARPGROUP.ARRIVE ;  /* 0x00000000000079c5 */ /* 0x000fe20000000000 */
[----:B------:R-:W-:Y:S01]  /*1da0*/  USHF.R.U32.HI UR4, URZ, 0x4, UR4 ;  /* 0x000000043f047899 */ /* 0x000fe20008011604 */
[----:B------:R-:W4:Y:S01]  /*1db0*/  LDC R98, c[0x0][0x288] ;  /* 0x0000a200ff627b82 */ /* 0x000f220000000800 */
[----:B------:R-:W-:Y:S01]  /*1dc0*/  UMOV UR13, 0xc0000010 ;  /* 0xc0000010000d7882 */ /* 0x000fe20000000000 */
[----:B------:R-:W-:Y:S01]  /*1dd0*/  UMOV UR15, 0xc0000010 ;  /* 0xc0000010000f7882 */ /* 0x000fe20000000000 */
[----:B------:R-:W-:Y:S01]  /*1de0*/  ULOP3.LUT UR4, UR4, 0x3fff, URZ, 0xc0, !UPT ;  /* 0x00003fff04047892 */ /* 0x000fe2000f8ec03f */
[----:B-12---:R-:W-:Y:S01]  /*1df0*/  @!P1 VIADD R3, R3, 0x19c40 ;  /* 0x00019c4003039836 */ /* 0x006fe20000000000 */
[----:B------:R-:W-:Y:S01]  /*1e00*/  UMOV UR5, 0xc0000010 ;  /* 0xc000001000057882 */ /* 0x000fe20000000000 */
[----:B------:R-:W-:Y:S01]  /*1e10*/  UMOV UR7, 0xc0000010 ;  /* 0xc000001000077882 */ /* 0x000fe20000000000 */
[----:B------:R-:W-:-:S02]  /*1e20*/  ULOP3.LUT UR16, UR4, 0x10000, URZ, 0xfc, !UPT ;  /* 0x0001000004107892 */ /* 0x000fc4000f8efc3f */
[----:B------:R-:W-:Y:S01]  /*1e30*/  UIADD3 UR4, UR12, 0x180, URZ ;  /* 0x000001800c047890 */ /* 0x000fe2000fffe03f */
[----:B------:R-:W-:Y:S01]  /*1e40*/  @!P1 PRMT R3, RZ, 0x654, R3 ;  /* 0x00000654ff039816 */ /* 0x000fe20000000003 */
[----:B------:R-:W-:Y:S02]  /*1e50*/  UIMAD UR14, UR36, 0x300, UR16 ;  /* 0x00000300240e78a4 */ /* 0x000fe4000f8e0210 */
[----:B------:R-:W-:Y:S02]  /*1e60*/  UIADD3 UR8, UR12, 0x300, URZ ;  /* 0x000003000c087890 */ /* 0x000fe4000fffe03f */
[----:B------:R-:W-:Y:S02]  /*1e70*/  UIADD3 UR6, UR14, 0x100, URZ ;  /* 0x000001000e067890 */ /* 0x000fe4000fffe03f */
[----:B------:R-:W-:Y:S01]  /*1e80*/  UIADD3 UR10, UR14, 0x200, URZ ;  /* 0x000002000e0a7890 */ /* 0x000fe2000fffe03f */
[----:B------:R-:W-:Y:S02]  /*1e90*/  UMOV UR9, 0xc0000010 ;  /* 0xc000001000097882 */ /* 0x000fe40000000000 */
[----:B------:R-:W-:Y:S01]  /*1ea0*/  QGMMA.64x128x32.F32.E4M3.E4M3 R24, gdesc[UR12], RZ, !UPT, gsb0 ;  /* 0x01e000000c1879f3 */ /* 0x000fe2000c0008ff */
[----:B------:R-:W-:Y:S01]  /*1eb0*/  UMOV UR11, 0xc0000010 ;  /* 0xc0000010000b7882 */ /* 0x000fe20000000000 */
[----:B------:R-:W-:-:S02]  /*1ec0*/  ULDC UR17, c[0x0][0x9dc] ;  /* 0x0002770000117ab9 */ /* 0x000fc40000000800 */
        /* <DEDUP_REMOVED lines=51> */
[----:B------:R-:W-:-:S02]  /*2200*/  IMAD R57, R17, UR10, R78 ;  /* 0x0000000a11397c24 */ /* 0x000fc4000f8e024e */
        /* <DEDUP_REMOVED lines=28> */
[----:B------:R-:W1:Y:S01]  /*23d0*/  MUFU.TANH R4, R4 ;  /* 0x0000000400047308 */ /* 0x000e620000002400 */
[----:B------:R-:W-:Y:S01]  /*23e0*/  IMAD R79, R16, -0x2, R57 ;  /* 0xfffffffe104f7824 */ /* 0x000fe200078e0239 */
[----:B------:R-:W-:-:S02]  /*23f0*/  LEA R75, R88, 0xffffff80, 0x7 ;  /* 0xffffff80584b7811 */ /* 0x000fc400078e38ff */
[----:B----4-:R-:W-:-:S04]  /*2400*/  IADD3 R3, R57, 0x1, -R98 ;  /* 0x0000000139037810 */ /* 0x010fc80007ffe862 */
[----:B------:R-:W2:Y:S01]  /*2410*/  MUFU.TANH R90, R90 ;  /* 0x0000005a005a7308 */ /* 0x000ea20000002400 */
[----:B------:R-:W-:Y:S02]  /*2420*/  IMAD R58, R16, -0x2, R3 ;  /* 0xfffffffe103a7824 */ /* 0x000fe400078e0203 */
[----:B---3--:R-:W-:-:S05]  /*2430*/  VIADD R3, R99, UR42 ;  /* 0x0000002a63037c36 */ /* 0x008fca0008000000 */
[----:B------:R-:W3:Y:S01]  /*2440*/  MUFU.TANH R2, R2 ;  /* 0x0000000200027308 */ /* 0x000ee20000002400 */
[C---:B------:R-:W-:Y:S02]  /*2450*/  VIADD R82, R58.reuse, UR6 ;  /* 0x000000063a527c36 */ /* 0x040fe40008000000 */
[----:B------:R-:W-:-:S03]  /*2460*/  VIADD R83, R58, UR17 ;  /* 0x000000113a537c36 */ /* 0x000fc60008000000 */
[----:B------:R-:W-:Y:S01]  /*2470*/  VIADDMNMX R73, R3, R82, R79, PT ;  /* 0x0000005203497246 */ /* 0x000fe2000380014f */
[----:B------:R-:W-:Y:S01]  /*2480*/  IMAD.IADD R74, R83, 0x1, R3 ;  /* 0x00000001534a7824 */ /* 0x000fe200078e0203 */
        /* <DEDUP_REMOVED lines=61> */
[----:B--234-:R-:W-:Y:S05]  /*2860*/  @P2 BRA `(.L_x_8607) ;  /* 0x00000000005c2947 */ /* 0x01cfea0003800000 */
        /* <DEDUP_REMOVED lines=13> */
.L_x_8609:
[----:B------:R-:W-:-:S06]  /*2940*/  UISETP.NE.AND UP1, UPT, UR7, 0x1, UPT ;  /* 0x000000010700788c */ /* 0x000fcc000bf25270 */
[----:B------:R-:W-:-:S05]  /*2950*/  PLOP3.LUT P2, PT, PT, PT, UP1, 0x80, 0x0 ;  /* 0x000000000000781c */ /* 0x000fca0003f4f018 */
[----:B------:R-:W-:-:S08]  /*2960*/  @UP1 ULDC.64 UR14, c[0x0][0x9e8] ;  /* 0x00027a00000e1ab9 */ /* 0x000fd00000000a00 */
[----:B------:R-:W-:-:S05]  /*2970*/  @P2 IMAD.HI.U32 R58, R57, UR14, RZ ;  /* 0x0000000e393a2c27 */ /* 0x000fca000f8e00ff */
[----:B------:R-:W-:-:S07]  /*2980*/  @P2 SHF.R.U32.HI R57, RZ, UR15, R58 ;  /* 0x0000000fff392c19 */ /* 0x000fce000801163a */
.L_x_8610:
[----:B------:R-:W-:Y:S05]  /*2990*/  BSYNC B0 ;  /* 0x0000000000007941 */ /* 0x000fea0003800000 */
.L_x_8608:
[----:B------:R-:W-:-:S04]  /*29a0*/  IMAD R57, R57, UR7, -R75 ;  /* 0x0000000739397c24 */ /* 0x000fc8000f8e0a4b */
[----:B------:R-:W-:-:S05]  /*29b0*/  IMAD R57, R16, -0x2, R57 ;  /* 0xfffffffe10397824 */ /* 0x000fca00078e0239 */
[----:B------:R-:W-:Y:S02]  /*29c0*/  VIMNMX R74, R74, R57, !PT ;  /* 0x000000394a4a7248 */ /* 0x000fe40007fe0100 */
[----:B------:R-:W-:-:S07]  /*29d0*/  VIADDMNMX R73, R57, UR7, R73, PT ;  /* 0x0000000739497c46 */ /* 0x000fce000b800149 */
.L_x_8607:
[C---:B------:R-:W-:Y:S02]  /*29e0*/  ISETP.GE.AND P4, PT, R78.reuse, 0x9, PT ;  /* 0x000000094e00780c */ /* 0x040fe40003f86270 */
[C---:B------:R-:W-:Y:S02]  /*29f0*/  ISETP.GE.AND P2, PT, R78.reuse, 0x2, PT ;  /* 0x000000024e00780c */ /* 0x040fe40003f46270 */
[----:B------:R-:W-:Y:S02]  /*2a00*/  ISETP.GE.AND P5, PT, R78, 0xa, PT ;  /* 0x0000000a4e00780c */ /* 0x000fe40003fa6270 */
[----:B------:R-:W-:Y:S02]  /*2a10*/  LOP3.LUT R19, R19, 0xfffffffd, RZ, 0xc0, !PT ;  /* 0xfffffffd13137812 */ /* 0x000fe400078ec0ff */
[----:B------:R-:W-:-:S04]  /*2a20*/  ISETP.GT.AND P3, PT, R74, 0x1, !P2 ;  /* 0x000000014a00780c */ /* 0x000fc80005764270 */
[----:B------:R-:W-:Y:S02]  /*2a30*/  ISETP.LT.OR P3, PT, R73, 0x2, P3 ;  /* 0x000000024900780c */ /* 0x000fe40001f61670 */
[----:B------:R-:W-:Y:S02]  /*2a40*/  @P4 LOP3.LUT R19, R19, 0x2, RZ, 0xfc, !PT ;  /* 0x0000000213134812 */ /* 0x000fe400078efcff */
[----:B------:R-:W-:Y:S02]  /*2a50*/  FSEL R90, R90, -INF , !P3 ;  /* 0xff8000005a5a7808 */ /* 0x000fe40005800000 */
[----:B------:R-:W-:Y:S02]  /*2a60*/  LOP3.LUT R19, R19, 0xfffffffb, RZ, 0xc0, !PT ;  /* 0xfffffffb13137812 */ /* 0x000fe400078ec0ff */
[----:B------:R-:W-:Y:S02]  /*2a70*/  ISETP.GT.AND P4, PT, R74, 0x8, !P4 ;  /* 0x000000084a00780c */ /* 0x000fe40006784270 */
[----:B------:R-:W-:-:S02]  /*2a80*/  @P5 LOP3.LUT R19, R19, 0x4, RZ, 0xfc, !PT ;  /* 0x0000000413135812 */ /* 0x000fc400078efcff */
[----:B------:R-:W-:Y:S02]  /*2a90*/  ISETP.GT.AND P3, PT, R74, 0x9, !P5 ;  /* 0x000000094a00780c */ /* 0x000fe40006f64270 */
[C---:B------:R-:W-:Y:S02]  /*2aa0*/  ISETP.GE.AND P5, PT, R78.reuse, 0x11, PT ;  /* 0x000000114e00780c */ /* 0x040fe40003fa6270 */
[C---:B------:R-:W-:Y:S02]  /*2ab0*/  ISETP.LT.OR P4, PT, R73.reuse, 0x9, P4 ;  /* 0x000000094900780c */ /* 0x040fe40002781670 */
[----:B------:R-:W-:Y:S02]  /*2ac0*/  ISETP.LT.OR P3, PT, R73, 0xa, P3 ;  /* 0x0000000a4900780c */ /* 0x000fe40001f61670 */
[----:B-1----:R-:W-:Y:S02]  /*2ad0*/  FSEL R91, R91, -INF , !P4 ;  /* 0xff8000005b5b7808 */ /* 0x002fe40006000000 */
        /* <DEDUP_REMOVED lines=133> */
[----:B------:R-:W-:Y:S02]  /*3330*/  LOP3.LUT R19, R19, 0xffffffef, RZ, 0xc0, !PT ;  /* 0xffffffef13137812 */ /* 0x000fe400078ec0ff */
        /* <DEDUP_REMOVED lines=25> */
[----:B------:R-:W-:Y:S02]  /*34d0*/  ISETP.GT.AND P6, PT, R74, RZ, !P6 ;  /* 0x000000ff4a00720c */ /* 0x000fe400077c4270 */
[----:B------:R-:W-:Y:S02]  /*34e0*/  LOP3.LUT R19, R19, 0xf7ffffff, RZ, 0xc0, !PT ;  /* 0xf7ffffff13137812 */ /* 0x000fe400078ec0ff */
[----:B------:R-:W-:-:S04]  /*34f0*/  ISETP.LT.OR P6, PT, R73, 0x1, P6 ;  /* 0x000000014900780c */ /* 0x000fc800037c1670 */
[----:B------:R-:W-:Y:S01]  /*3500*/  FSEL R72, R4, -INF , !P6 ;  /* 0xff80000004487808 */ /* 0x000fe20007000000 */
[----:B------:R-:W-:Y:S01]  /*3510*/  VIADD R4, R3, 0x8 ;  /* 0x0000000803047836 */ /* 0x000fe20000000000 */
[----:B------:R-:W-:-:S04]  /*3520*/  ISETP.GE.AND P6, PT, R78, 0x7a, PT ;  /* 0x0000007a4e00780c */ /* 0x000fc80003fc6270 */
[----:B------:R-:W-:-:S09]  /*3530*/  VIADDMNMX R70, R4, R82, R79, PT ;  /* 0x0000005204467246 */ /* 0x000fd2000380014f */
[----:B------:R-:W-:Y:S02]  /*3540*/  @P6 LOP3.LUT R19, R19, 0x8000000, RZ, 0xfc, !PT ;  /* 0x0800000013136812 */ /* 0x000fe400078efcff */
[----:B------:R-:W-:-:S04]  /*3550*/  ISETP.GT.AND P6, PT, R74, 0x79, !P6 ;  /* 0x000000794a00780c */ /* 0x000fc800077c4270 */
[----:B------:R-:W-:Y:S01]  /*3560*/  ISETP.LT.OR P6, PT, R73, 0x7a, P6 ;  /* 0x0000007a4900780c */ /* 0x000fe200037c1670 */
[----:B------:R-:W-:-:S03]  /*3570*/  IMAD.IADD R73, R83, 0x1, R4 ;  /* 0x0000000153497824 */ /* 0x000fc600078e0204 */
        /* <DEDUP_REMOVED lines=17> */
.L_x_8613:
[----:B------:R-:W-:-:S06]  /*3690*/  UISETP.NE.AND UP1, UPT, UR7, 0x1, UPT ;  /* 0x000000010700788c */ /* 0x000fcc000bf25270 */
[----:B------:R-:W-:-:S05]  /*36a0*/  PLOP3.LUT P6, PT, PT, PT, UP1, 0x80, 0x0 ;  /* 0x000000000000781c */ /* 0x000fca0003fcf018 */
[----:B------:R-:W-:-:S08]  /*36b0*/  @UP1 ULDC.64 UR10, c[0x0][0x9e8] ;  /* 0x00027a00000a1ab9 */ /* 0x000fd00000000a00 */
[----:B------:R-:W-:Y:S01]  /*36c0*/  @P6 IMAD.HI.U32 R44, R42, UR10, RZ ;  /* 0x0000000a2a2c6c27 */ /* 0x000fe2000f8e00ff */
[----:B------:R-:W-:-:S13]  /*36d0*/  PLOP3.LUT P6, PT, PT, PT, UP1, 0x80, 0x0 ;  /* 0x000000000000781c */ /* 0x000fda0003fcf018 */
[----:B------:R-:W-:-:S07]  /*36e0*/  @P6 SHF.R.U32.HI R42, RZ, UR11, R44 ;  /* 0x0000000bff2a6c19 */ /* 0x000fce000801162c */
.L_x_8614:
[----:B------:R-:W-:Y:S05]  /*36f0*/  BSYNC B0 ;  /* 0x0000000000007941 */ /* 0x000fea0003800000 */
.L_x_8612:
[----:B------:R-:W-:-:S04]  /*3700*/  IMAD R71, R42, UR7, -R75 ;  /* 0x000000072a477c24 */ /* 0x000fc8000f8e0a4b */
[----:B------:R-:W-:-:S05]  /*3710*/  IMAD R71, R16, -0x2, R71 ;  /* 0xfffffffe10477824 */ /* 0x000fca00078e0247 */
[----:B------:R-:W-:Y:S02]  /*3720*/  VIMNMX R73, R73, R71, !PT ;  /* 0x0000004749497248 */ /* 0x000fe40007fe0100 */
[----:B------:R-:W-:-:S07]  /*3730*/  VIADDMNMX R70, R71, UR7, R70, PT ;  /* 0x0000000747467c46 */ /* 0x000fce000b800146 */
.L_x_8611:
[----:B------:R-:W-:Y:S01]  /*3740*/  ISETP.GT.AND P2, PT, R73, 0x1, !P2 ;  /* 0x000000014900780c */ /* 0x000fe20005744270 */
[----:B------:R-:W-:Y:S01]  /*3750*/  ULDC UR10, c[0x0][0x988] ;  /* 0x00026200000a7ab9 */ /* 0x000fe20000000800 */
[----:B------:R-:W-:Y:S01]  /*3760*/  LOP3.LUT P6, RZ, R19, 0x8, RZ, 0xc0, !PT ;  /* 0x0000000813ff7812 */ /* 0x000fe200078cc0ff */
[----:B------:R-:W-:Y:S01]  /*3770*/  IMAD.U32 R81, RZ, RZ, UR10 ;  /* 0x0000000aff517e24 */ /* 0x000fe2000f8e00ff */
[----:B------:R-:W-:Y:S02]  /*3780*/  ISETP.LT.OR P2, PT, R70, 0x2, P2 ;  /* 0x000000024600780c */ /* 0x000fe40001741670 */
[----:B------:R-:W-:Y:S02]  /*3790*/  ISETP.GT.AND P3, PT, R73, 0x70, !P3 ;  /* 0x000000704900780c */ /* 0x000fe40005f64270 */
[----:B------:R-:W-:Y:S02]  /*37a0*/  FSEL R44, R5, -INF , !P2 ;  /* 0xff800000052c7808 */ /* 0x000fe40005000000 */
[----:B------:R-:W-:-:S02]  /*37b0*/  LOP3.LUT P2, RZ, R19, 0x2, RZ, 0xc0, !PT ;  /* 0x0000000213ff7812 */ /* 0x000fc4000784c0ff */
[C---:B------:R-:W-:Y:S02]  /*37c0*/  ISETP.GT.AND P4, PT, R73.reuse, 0x71, !P4 ;  /* 0x000000714900780c */ /* 0x040fe40006784270 */
[C---:B------:R-:W-:Y:S02]  /*37d0*/  ISETP.GT.AND P2, PT, R73.reuse, 0x8, !P2 ;  /* 0x000000084900780c */ /* 0x040fe40005744270 */
[C---:B------:R-:W-:Y:S02]  /*37e0*/  ISETP.LT.OR P3, PT, R70.reuse, 0x71, P3 ;  /* 0x000000714600780c */ /* 0x040fe40001f61670 */
[----:B------:R-:W-:Y:S02]  /*37f0*/  ISETP.LT.OR P2, PT, R70, 0x9, P2 ;  /* 0x000000094600780c */ /* 0x000fe40001741670 */
[----:B------:R-:W-:Y:S02]  /*3800*/  ISETP.GT.AND P5, PT, R73, 0x78, !P5 ;  /* 0x000000784900780c */ /* 0x000fe40006fa4270 */
[----:B------:R-:W-:-:S02]  /*3810*/  FSEL R42, R7, -INF , !P2 ;  /* 0xff800000072a7808 */ /* 0x000fc40005000000 */
[----:B------:R-:W-:Y:S02]  /*3820*/  LOP3.LUT P2, RZ, R19, 0x4, RZ, 0xc0, !PT ;  /* 0x0000000413ff7812 */ /* 0x000fe4000784c0ff */
[C---:B------:R-:W-:Y:S02]  /*3830*/  ISETP.LT.OR P4, PT, R70.reuse, 0x72, P4 ;  /* 0x000000724600780c */ /* 0x040fe40002781670 */
[----:B------:R-:W-:Y:S02]  /*3840*/  ISETP.GT.AND P2, PT, R73, 0x9, !P2 ;  /* 0x000000094900780c */ /* 0x000fe40005744270 */
[----:B------:R-:W-:Y:S02]  /*3850*/  FSEL R21, R21, -INF , !P3 ;  /* 0xff80000015157808 */ /* 0x000fe40005800000 */
[C---:B------:R-:W-:Y:S02]  /*3860*/  ISETP.LT.OR P2, PT, R70.reuse, 0xa, P2 ;  /* 0x0000000a4600780c */ /* 0x040fe40001741670 */
[----:B------:R-:W-:-:S02]  /*3870*/  ISETP.LT.OR P5, PT, R70, 0x79, P5 ;  /* 0x000000794600780c */ /* 0x000fc40002fa1670 */
[----:B------:R-:W-:Y:S02]  /*3880*/  FSEL R6, R6, -INF , !P2 ;  /* 0xff80000006067808 */ /* 0x000fe40005000000 */
[----:B------:R-:W-:Y:S02]  /*3890*/  ISETP.GT.AND P2, PT, R73, 0x10, !P6 ;  /* 0x000000104900780c */ /* 0x000fe40007744270 */
[----:B------:R-:W-:Y:S02]  /*38a0*/  LOP3.LUT P6, RZ, R19, 0x8000, RZ, 0xc0, !PT ;  /* 0x0000800013ff7812 */ /* 0x000fe400078cc0ff */
[----:B------:R-:W-:Y:S02]  /*38b0*/  ISETP.LT.OR P2, PT, R70, 0x11, P2 ;  /* 0x000000114600780c */ /* 0x000fe40001741670 */
[----:B------:R-:W-:Y:S02]  /*38c0*/  FSEL R24, R24, -INF , !P4 ;  /* 0xff80000018187808 */ /* 0x000fe40006000000 */
[----:B------:R-:W-:-:S02]  /*38d0*/  FSEL R9, R9, -INF , !P2 ;  /* 0xff80000009097808 */ /* 0x000fc40005000000 */
[----:B------:R-:W-:Y:S02]  /*38e0*/  LOP3.LUT P2, RZ, R19, 0x2000000, RZ, 0xc0, !PT ;  /* 0x0200000013ff7812 */ /* 0x000fe4000784c0ff */
[----:B------:R-:W-:Y:S02]  /*38f0*/  FSEL R25, R25, -INF , !P5 ;  /* 0xff80000019197808 */ /* 0x000fe40006800000 */
[----:B------:R-:W-:Y:S02]  /*3900*/  ISETP.GT.AND P2, PT, R73, 0x11, !P2 ;  /* 0x000000114900780c */ /* 0x000fe40005744270 */
[----:B------:R-:W-:Y:S02]  /*3910*/  R2UR UR14, R89 ;  /* 0x00000000590e72ca */ /* 0x000fe400000e0000 */
[----:B------:R-:W-:-:S04]  /*3920*/  ISETP.LT.OR P2, PT, R70, 0x12, P2 ;  /* 0x000000124600780c */ /* 0x000fc80001741670 */
[----:B------:R-:W-:Y:S02]  /*3930*/  FSEL R5, R8, -INF , !P2 ;  /* 0xff80000008057808 */ /* 0x000fe40005000000 */
[----:B------:R-:W-:Y:S02]  /*3940*/  LOP3.LUT P2, RZ, R19, 0x1000000, RZ, 0xc0, !PT ;  /* 0x0100000013ff7812 */ /* 0x000fe4000784c0ff */
[----:B------:R-:W-:Y:S02]  /*3950*/  FMNMX.FTZ R8, R72, R90, !PT ;  /* 0x0000005a48087209 */ /* 0x000fe40007810000 */
[----:B------:R-:W-:Y:S01]  /*3960*/  ISETP.GT.AND P2, PT, R73, 0x18, !P2 ;  /* 0x000000184900780c */ /* 0x000fe20005744270 */
[----:B------:R-:W-:Y:S01]  /*3970*/  UIADD3 UR6, UR14, UR6, URZ ;  /* 0x000000060e067290 */ /* 0x000fe2000fffe03f */
        /* <DEDUP_REMOVED lines=70> */
[C---:B------:R-:W-:Y:S01]  /*3de0*/  LOP3.LUT P6, RZ, R19.reuse, 0x10, RZ, 0xc0, !PT ;  /* 0x0000001013ff7812 */ /* 0x040fe200078cc0ff */
        /* <DEDUP_REMOVED lines=20> */
[----:B------:R-:W-:Y:S01]  /*3f30*/  FFMA.FTZ R81, R8, R81, -8 ;  /* 0xc100000008517423 */ /* 0x000fe20000010051 */
        /* <DEDUP_REMOVED lines=25> */
[----:B------:R-:W-:-:S04]  /*40d0*/  FSETP.NEU.FTZ.AND P2, PT, R8, -INF , PT ;  /* 0xff8000000800780b */ /* 0x000fc80003f5d000 */
[----:B------:R-:W-:Y:S02]  /*40e0*/  FSEL R81, R81, RZ, P2 ;  /* 0x000000ff51517208 */ /* 0x000fe40001000000 */
[----:B------:R-:W-:Y:S02]  /*40f0*/  ISETP.GT.AND P2, PT, R73, RZ, !P6 ;  /* 0x000000ff4900720c */ /* 0x000fe40007744270 */
[----:B------:R-:W-:Y:S01]  /*4100*/  LOP3.LUT P6, RZ, R19, 0x8000000, RZ, 0xc0, !PT ;  /* 0x0800000013ff7812 */ /* 0x000fe200078cc0ff */
[----:B------:R-:W-:-:S01]  /*4110*/  FFMA.FTZ R83, R40, UR10, -R81 ;  /* 0x0000000a28537c23 */ /* 0x000fc20008010851 */
[----:B------:R-:W-:Y:S01]  /*4120*/  ISETP.LT.OR P2, PT, R70, 0x1, P2 ;  /* 0x000000014600780c */ /* 0x000fe20001741670 */
[----:B------:R-:W-:Y:S01]  /*4130*/  IMAD.U32 R40, RZ, RZ, UR10 ;  /* 0x0000000aff287e24 */ /* 0x000fe2000f8e00ff */
[----:B------:R-:W-:Y:S01]  /*4140*/  ISETP.GT.AND P6, PT, R73, 0x79, !P6 ;  /* 0x000000794900780c */ /* 0x000fe200077c4270 */
[----:B------:R-:W-:-:S01]  /*4150*/  FFMA.FTZ R71, R90, UR10, -R81 ;  /* 0x0000000a5a477c23 */ /* 0x000fc20008010851 */
[----:B------:R-:W-:Y:S01]  /*4160*/  FSEL R79, R2, -INF , !P2 ;  /* 0xff800000024f7808 */ /* 0x000fe20005000000 */
[----:B------:R-:W-:-:S01]  /*4170*/  FFMA.FTZ R2, R72, UR10, -R81 ;  /* 0x0000000a48027c23 */ /* 0x000fc20008010851 */
[----:B------:R-:W-:Y:S01]  /*4180*/  LOP3.LUT P2, RZ, R19, 0x4000000, RZ, 0xc0, !PT ;  /* 0x0400000013ff7812 */ /* 0x000fe2000784c0ff */
        /* <DEDUP_REMOVED lines=10> */
[----:B------:R-:W1:Y:S01]  /*4230*/  MUFU.EX2 R2, R2 ;  /* 0x0000000200027308 */ /* 0x000e620000000800 */
[----:B------:R-:W-:Y:S01]  /*4240*/  FSEL R20, R20, -INF , !P2 ;  /* 0xff80000014147808 */ /* 0x000fe20005000000 */
[--C-:B------:R-:W-:Y:S01]  /*4250*/  FFMA.FTZ R36, R37, UR10, -R81.reuse ;  /* 0x0000000a25247c23 */ /* 0x100fe20008010851 */
[----:B------:R-:W-:Y:S01]  /*4260*/  FMNMX.FTZ R76, R9, R76, !PT ;  /* 0x0000004c094c7209 */ /* 0x000fe20007810000 */
[--C-:B------:R-:W-:Y:S01]  /*4270*/  FFMA.FTZ R77, R94, UR10, -R81.reuse ;  /* 0x0000000a5e4d7c23 */ /* 0x100fe20008010851 */
[----:B------:R-:W-:Y:S01]  /*4280*/  ISETP.LT.OR P6, PT, R70, 0x7a, P6 ;  /* 0x0000007a4600780c */ /* 0x000fe200037c1670 */
        /* <DEDUP_REMOVED lines=38> */
[----:B-1----:R-:W-:Y:S01]  /*44f0*/  FADD.FTZ R81, R2, R71 ;  /* 0x0000004702517221 */ /* 0x002fe20000010000 */
[----:B------:R-:W-:Y:S01]  /*4500*/  MUFU.EX2 R60, R60 ;  /* 0x0000003c003c7308 */ /* 0x000fe20000000800 */
[----:B--2---:R-:W-:-:S02]  /*4510*/  F2FP.SATFINITE.E4M3.F32.PACK_AB_MERGE_C R148, R75, R72, RZ ;  /* 0x000000484b94723e */ /* 0x004fc400048070ff */
[----:B------:R-:W-:Y:S02]  /*4520*/  FMNMX.FTZ R7, R29, R76, !PT ;  /* 0x0000004c1d077209 */ /* 0x000fe40007810000 */
[----:B------:R-:W-:Y:S02]  /*4530*/  F2FP.SATFINITE.E4M3.F32.PACK_AB_MERGE_C R148, R71, R2, R148 ;  /* 0x000000024794723e */ /* 0x000fe40004807094 */
        /* <DEDUP_REMOVED lines=27> */
[----:B------:R-:W2:Y:S08]  /*46f0*/  MUFU.EX2 R69, R69 ;  /* 0x0000004500457308 */ /* 0x000eb00000000800 */
        /* <DEDUP_REMOVED lines=36> */
[----:B------:R-:W-:Y:S01]  /*4940*/  FFMA.FTZ R31, R33, UR10, -R40 ;  /* 0x0000000a211f7c23 */ /* 0x000fe20008010828 */
[----:B------:R-:W-:-:S01]  /*4950*/  FADD.FTZ R33, R75, R32 ;  /* 0x000000204b217221 */ /* 0x000fc20000010000 */
[----:B------:R-:W3:Y:S01]  /*4960*/  MUFU.EX2 R42, R42 ;  /* 0x0000002a002a7308 */ /* 0x000ee20000000800 */
[----:B------:R-:W-:-:S01]  /*4970*/  FFMA.FTZ R32, R34, UR10, -R40 ;  /* 0x0000000a22207c23 */ /* 0x000fc20008010828 */
[----:B------:R-:W-:Y:S01]  /*4980*/  FFMA.FTZ R2, R47, UR10, -R40 ;  /* 0x0000000a2f027c23 */ /* 0x000fe20008010828 */
[----:B------:R-:W-:-:S01]  /*4990*/  FADD.FTZ R34, R74, R33 ;  /* 0x000000214a227221 */ /* 0x000fc20000010000 */
[----:B--2---:R-:W-:Y:S01]  /*49a0*/  F2FP.SATFINITE.E4M3.F32.PACK_AB_MERGE_C R47, R69, R62, RZ ;  /* 0x0000003e452f723e */ /* 0x004fe200048070ff */
[----:B------:R-:W-:-:S01]  /*49b0*/  FFMA.FTZ R45, R45, UR10, -R40 ;  /* 0x0000000a2d2d7c23 */ /* 0x000fc20008010828 */
[----:B------:R-:W-:Y:S01]  /*49c0*/  FFMA.FTZ R43, R43, UR10, -R40 ;  /* 0x0000000a2b2b7c23 */ /* 0x000fe20008010828 */
[----:B------:R-:W-:-:S01]  /*49d0*/  FADD.FTZ R81, R77, R34 ;  /* 0x000000224d517221 */ /* 0x000fc20000010000 */
[----:B------:R-:W2:Y:S01]  /*49e0*/  MUFU.EX2 R79, R79 ;  /* 0x0000004f004f7308 */ /* 0x000ea20000000800 */
        /* <DEDUP_REMOVED lines=8> */
[----:B---3--:R-:W-:-:S01]  /*4a70*/  FADD.FTZ R34, R42, R33 ;  /* 0x000000212a227221 */ /* 0x008fc20000010000 */
[--C-:B------:R-:W-:Y:S01]  /*4a80*/  FFMA.FTZ R33, R39, UR10, -R40.reuse ;  /* 0x0000000a27217c23 */ /* 0x100fe20008010828 */
[----:B------:R-:W-:-:S01]  /*4a90*/  FFMA.FTZ R24, R24, UR10, -R40 ;  /* 0x0000000a18187c23 */ /* 0x000fc20008010828 */
[--C-:B------:R-:W-:Y:S01]  /*4aa0*/  FFMA.FTZ R25, R25, UR10, -R40.reuse ;  /* 0x0000000a19197c23 */ /* 0x100fe20008010828 */
[----:B------:R-:W-:-:S01]  /*4ab0*/  FFMA.FTZ R26, R26, UR10, -R40 ;  /* 0x0000000a1a1a7c23 */ /* 0x000fc20008010828 */
[----:B------:R-:W-:-:S02]  /*4ac0*/  F2FP.SATFINITE.E4M3.F32.PACK_AB_MERGE_C R146, R64, R65, R47 ;  /* 0x000000414092723e */ /* 0x000fc4000480702f */
[----:B------:R-:W3:Y:S01]  /*4ad0*/  MUFU.EX2 R5, R5 ;  /* 0x0000000500057308 */ /* 0x000ee20000000800 */
[----:B--2---:R-:W-:-:S01]  /*4ae0*/  FADD.FTZ R39, R79, R34 ;  /* 0x000000224f277221 */ /* 0x004fc20000010000 */
[----:B------:R-:W-:Y:S01]  /*4af0*/  FFMA.FTZ R34, R41, UR10, -R40 ;  /* 0x0000000a29227c23 */ /* 0x000fe20008010828 */
[----:B------:R-:W-:-:S04]  /*4b00*/  F2FP.SATFINITE.E4M3.F32.PACK_AB_MERGE_C R42, R79, R42, RZ ;  /* 0x0000002a4f2a723e */ /* 0x000fc800048070ff */
[----:B------:R-:W-:Y:S01]  /*4b10*/  F2FP.SATFINITE.E4M3.F32.PACK_AB_MERGE_C R149, R44, R37, R42 ;  /* 0x000000252c95723e */ /* 0x000fe2000480702a */
[----:B------:R-:W2:Y:S01]  /*4b20*/  MUFU.EX2 R9, R9 ;  /* 0x0000000900097308 */ /* 0x000ea20000000800 */
[----:B-1----:R-:W-:-:S01]  /*4b30*/  FADD.FTZ R70, R6, R39 ;  /* 0x0000002706467221 */ /* 0x002fc20000010000 */
[----:B------:R-:W-:-:S04]  /*4b40*/  FADD.FTZ R39, R67, R76 ;  /* 0x0000004c43277221 */ /* 0x000fc80000010000 */
[----:B------:R-:W-:Y:S02]  /*4b50*/  FADD.FTZ R76, R66, R39 ;  /* 0x00000027424c7221 */ /* 0x000fe40000010000 */
[----:B------:R-:W1:Y:S01]  /*4b60*/  MUFU.EX2 R52, R52 ;  /* 0x0000003400347308 */ /* 0x000e620000000800 */
[----:B---3--:R-:W-:-:S01]  /*4b70*/  FADD.FTZ R70, R5, R70 ;  /* 0x0000004605467221 */ /* 0x008fc20000010000 */
[----:B------:R-:W-:Y:S01]  /*4b80*/  FADD.FTZ R41, R61, R76 ;  /* 0x0000004c3d297221 */ /* 0x000fe20000010000 */
[----:B------:R-:W-:-:S04]  /*4b90*/  F2FP.SATFINITE.E4M3.F32.PACK_AB_MERGE_C R61, R68, R61, RZ ;  /* 0x0000003d443d723e */ /* 0x000fc800048070ff */
[----:B------:R-:W-:Y:S01]  /*4ba0*/  F2FP.SATFINITE.E4M3.F32.PACK_AB_MERGE_C R144, R66, R67, R61 ;  /* 0x000000434290723e */ /* 0x000fe2000480703d */
[----:B------:R-:W3:Y:S01]  /*4bb0*/  MUFU.EX2 R10, R10 ;  /* 0x0000000a000a7308 */ /* 0x000ee20000000800 */
[----:B--2---:R-:W-:-:S01]  /*4bc0*/  FADD.FTZ R39, R9, R70 ;  /* 0x0000004609277221 */ /* 0x004fc20000010000 */
[----:B------:R-:W-:-:S04]  /*4bd0*/  FADD.FTZ R70, R68, R41 ;  /* 0x0000002944467221 */ /* 0x000fc80000010000 */
[----:B------:R-:W-:Y:S02]  /*4be0*/  FADD.FTZ R41, R65, R70 ;  /* 0x0000004641297221 */ /* 0x000fe40000010000 */
        /* <DEDUP_REMOVED lines=8> */
[----:B------:R-:W-:-:S04]  /*4c70*/  FADD.FTZ R70, R69, R70 ;  /* 0x0000004645467221 */ /* 0x000fc80000010000 */
[----:B------:R-:W-:Y:S02]  /*4c80*/  FADD.FTZ R41, R59, R70 ;  /* 0x000000463b297221 */ /* 0x000fe40000010000 */
[----:B------:R-:W3:Y:S01]  /*4c90*/  MUFU.EX2 R15, R15 ;  /* 0x0000000f000f7308 */ /* 0x000ee20000000800 */
[----:B--2---:R-:W-:-:S01]  /*4ca0*/  FADD.FTZ R39, R11, R60 ;  /* 0x0000003c0b277221 */ /* 0x004fc20000010000 */
[----:B------:R-:W-:-:S06]  /*4cb0*/  FADD.FTZ R41, R58, R41 ;  /* 0x000000293a297221 */ /* 0x000fcc0000010000 */
[----:B------:R-:W2:Y:S01]  /*4cc0*/  MUFU.EX2 R13, R13 ;  /* 0x0000000d000d7308 */ /* 0x000ea20000000800 */
[----:B-1----:R-:W-:-:S07]  /*4cd0*/  FADD.FTZ R68, R12, R39 ;  /* 0x000000270c447221 */ /* 0x002fce0000010000 */
[----:B------:R-:W1:Y:S01]  /*4ce0*/  MUFU.EX2 R14, R14 ;  /* 0x0000000e000e7308 */ /* 0x000e620000000800 */
[----:B---3--:R-:W-:-:S01]  /*4cf0*/  FADD.FTZ R68, R15, R68 ;  /* 0x000000440f447221 */ /* 0x008fc20000010000 */
[----:B------:R-:W-:-:S04]  /*4d00*/  F2FP.SATFINITE.E4M3.F32.PACK_AB_MERGE_C R15, R15, R12, RZ ;  /* 0x0000000c0f0f723e */ /* 0x000fc800048070ff */
[----:B------:R-:W-:Y:S02]  /*4d10*/  F2FP.SATFINITE.E4M3.F32.PACK_AB_MERGE_C R145, R11, R10, R15 ;  /* 0x0000000a0b91723e */ /* 0x000fe4000480700f */
        /* <DEDUP_REMOVED lines=8> */
[----:B------:R-:W-:-:S04]  /*4da0*/  F2FP.SATFINITE.E4M3.F32.PACK_AB_MERGE_C R27, R30, R27, RZ ;  /* 0x0000001b1e1b723e */ /* 0x000fc800048070ff */
[----:B------:R-:W-:Y:S02]  /*4db0*/  F2FP.SATFINITE.E4M3.F32.PACK_AB_MERGE_C R147, R14, R13, R27 ;  /* 0x0000000d0e93723e */ /* 0x000fe4000480701b */
[----:B------:R-:W2:Y:S08]  /*4dc0*/  MUFU.EX2 R31, R31 ;  /* 0x0000001f001f7308 */ /* 0x000eb00000000800 */
[----:B------:R4:W-:Y:S08]  /*4dd0*/  MUFU.EX2 R60, R45 ;  /* 0x0000002d003c7308 */ /* 0x0009f00000000800 */
[----:B------:R-:W5:Y:S01]  /*4de0*/  MUFU.EX2 R32, R32 ;  /* 0x0000002000207308 */ /* 0x000f620000000800 */
[----:B----4-:R-:W-:Y:S01]  /*4df0*/  F2FP.SATFINITE.E4M3.F32.PACK_AB_MERGE_C R45, R57, R54, RZ ;  /* 0x00000036392d723e */ /* 0x010fe200048070ff */
[----:B------:R-:W-:Y:S01]  /*4e00*/  FADD.FTZ R54, R54, R41 ;  /* 0x0000002936367221 */ /* 0x000fe20000010000 */
[----:B------:R-:W-:-:S02]  /*4e10*/  F2FP.SATFINITE.E4M3.F32.PACK_AB_MERGE_C R41, R56, R55, RZ ;  /* 0x000000373829723e */ /* 0x000fc400048070ff */
[----:B------:R-:W-:Y:S01]  /*4e20*/  F2FP.SATFINITE.E4M3.F32.PACK_AB_MERGE_C R140, R58, R59, R45 ;  /* 0x0000003b3a8c723e */ /* 0x000fe2000480702d */
[----:B------:R-:W-:-:S01]  /*4e30*/  FADD.FTZ R57, R57, R54 ;  /* 0x0000003639397221 */ /* 0x000fc20000010000 */
[----:B-1----:R-:W-:Y:S01]  /*4e40*/  FADD.FTZ R54, R28, R39 ;  /* 0x000000271c367221 */ /* 0x002fe20000010000 */
[----:B------:R-:W1:Y:S01]  /*4e50*/  MUFU.EX2 R33, R33 ;  /* 0x0000002100217308 */ /* 0x000e620000000800 */
[----:B------:R-:W-:Y:S01]  /*4e60*/  F2FP.SATFINITE.E4M3.F32.PACK_AB_MERGE_C R142, R73, R50, R41 ;  /* 0x00000032498e723e */ /* 0x000fe20004807029 */
[----:B------:R-:W-:Y:S01]  /*4e70*/  FADD.FTZ R50, R50, R57 ;  /* 0x0000003932327221 */ /* 0x000fe20000010000 */
[----:B---3--:R-:W-:-:S03]  /*4e80*/  FADD.FTZ R54, R29, R54 ;  /* 0x000000361d367221 */ /* 0x008fc60000010000 */
[----:B------:R-:W-:Y:S01]  /*4e90*/  FADD.FTZ R50, R73, R50 ;  /* 0x0000003249327221 */ /* 0x000fe20000010000 */
[----:B--2---:R-:W-:-:S01]  /*4ea0*/  FADD.FTZ R39, R31, R54 ;  /* 0x000000361f277221 */ /* 0x004fc20000010000 */
[----:B------:R-:W2:Y:S01]  /*4eb0*/  MUFU.EX2 R34, R34 ;  /* 0x0000002200227308 */ /* 0x000ea20000000800 */
[C---:B-----5:R-:W-:Y:S01]  /*4ec0*/  F2FP.SATFINITE.E4M3.F32.PACK_AB_MERGE_C R31, R32.reuse, R31, RZ ;  /* 0x0000001f201f723e */ /* 0x060fe200048070ff */
[----:B------:R-:W-:Y:S01]  /*4ed0*/  FADD.FTZ R55, R55, R50 ;  /* 0x0000003237377221 */ /* 0x000fe20000010000 */
[----:B------:R-:W-:-:S02]  /*4ee0*/  FADD.FTZ R40, R32, R39 ;  /* 0x0000002720287221 */ /* 0x000fc40000010000 */
[----:B------:R-:W-:Y:S01]  /*4ef0*/  F2FP.SATFINITE.E4M3.F32.PACK_AB_MERGE_C R141, R29, R28, R31 ;  /* 0x0000001c1d8d723e */ /* 0x000fe2000480701f */
[----:B------:R-:W-:-:S02]  /*4f00*/  FADD.FTZ R55, R56, R55 ;  /* 0x0000003738377221 */ /* 0x000fc40000010000 */
[----:B------:R-:W3:Y:S01]  /*4f10*/  MUFU.EX2 R43, R43 ;  /* 0x0000002b002b7308 */ /* 0x000ee20000000800 */
[----:B-1----:R-:W-:-:S07]  /*4f20*/  FADD.FTZ R39, R33, R40 ;  /* 0x0000002821277221 */ /* 0x002fce0000010000 */
[----:B------:R-:W-:Y:S01]  /*4f30*/  MUFU.EX2 R46, R46 ;  /* 0x0000002e002e7308 */ /* 0x000fe20000000800 */
[----:B--2---:R-:W-:-:S07]  /*4f40*/  FADD.FTZ R12, R34, R39 ;  /* 0x00000027220c7221 */ /* 0x004fce0000010000 */
[----:B------:R-:W1:Y:S01]  /*4f50*/  MUFU.EX2 R83, R83 ;  /* 0x0000005300537308 */ /* 0x000e620000000800 */
[----:B---3--:R-:W-:-:S01]  /*4f60*/  FADD.FTZ R9, R43, R12 ;  /* 0x0000000c2b097221 */ /* 0x008fc20000010000 */
[----:B------:R-:W-:-:S03]  /*4f70*/  F2FP.SATFINITE.E4M3.F32.PACK_AB_MERGE_C R43, R60, R43, RZ ;  /* 0x0000002b3c2b723e */ /* 0x000fc600048070ff */
[----:B------:R-:W-:Y:S01]  /*4f80*/  FADD.FTZ R9, R60, R9 ;  /* 0x000000093c097221 */ /* 0x000fe20000010000 */
[----:B------:R-:W-:Y:S02]  /*4f90*/  F2FP.SATFINITE.E4M3.F32.PACK_AB_MERGE_C R143, R34, R33, R43 ;  /* 0x00000021228f723e */ /* 0x000fe4000480702b */
[----:B------:R-:W-:Y:S08]  /*4fa0*/  MUFU.EX2 R48, R48 ;  /* 0x0000003000307308 */ /* 0x000ff00000000800 */
[----:B------:R-:W2:Y:S01]  /*4fb0*/  MUFU.EX2 R53, R53 ;  /* 0x0000003500357308 */ /* 0x000ea20000000800 */
[----:B-1----:R-:W-:-:S07]  /*4fc0*/  F2FP.SATFINITE.E4M3.F32.PACK_AB_MERGE_C R39, R83, R46, RZ ;  /* 0x0000002e5327723e */ /* 0x002fce00048070ff */
        /* <DEDUP_REMOVED lines=13> */
[----:B------:R-:W2:Y:S08]  /*50a0*/  MUFU.EX2 R20, R20 ;  /* 0x0000001400147308 */ /* 0x000eb00000000800 */
[----:B------:R-:W-:Y:S01]  /*50b0*/  MUFU.EX2 R38, R38 ;  /* 0x0000002600267308 */ /* 0x000fe20000000800 */
[----:B-1----:R-:W-:-:S07]  /*50c0*/  F2FP.SATFINITE.E4M3.F32.PACK_AB_MERGE_C R6, R36, R35, RZ ;  /* 0x000000232406723e */ /* 0x002fce00048070ff */
[----:B------:R-:W1:Y:S01]  /*50d0*/  MUFU.EX2 R85, R85 ;  /* 0x0000005500557308 */ /* 0x000e620000000800 */
[C---:B--2---:R-:W-:Y:S01]  /*50e0*/  F2FP.SATFINITE.E4M3.F32.PACK_AB_MERGE_C R51, R20.reuse, R51, RZ ;  /* 0x000000331433723e */ /* 0x044fe200048070ff */
[----:B------:R-:W-:-:S03]  /*50f0*/  FADD.FTZ R20, R20, R5 ;  /* 0x0000000514147221 */ /* 0x000fc60000010000 */
[----:B------:R-:W-:Y:S01]  /*5100*/  F2FP.SATFINITE.E4M3.F32.PACK_AB_MERGE_C R137, R49, R2, R51 ;  /* 0x000000023189723e */ /* 0x000fe20004807033 */
[----:B------:R-:W-:Y:S02]  /*5110*/  VIADD R2, R88, 0xfffffffe ;  /* 0xfffffffe58027836 */ /* 0x000fe40000000000 */
        /* <DEDUP_REMOVED lines=11> */
[----:B------:R-:W-:-:S01]  /*51d0*/  FADD.FTZ R6, R36, R35 ;  /* 0x0000002324067221 */ /* 0x000fc20000010000 */
[C---:B--2---:R-:W-:Y:S02]  /*51e0*/  F2FP.SATFINITE.E4M3.F32.PACK_AB_MERGE_C R9, R26.reuse, R25, RZ ;  /* 0x000000191a09723e */ /* 0x044fe400048070ff */
[----:B------:R-:W-:-:S02]  /*51f0*/  FADD.FTZ R5, R26, R5 ;  /* 0x000000051a057221 */ /* 0x000fc40000010000 */
[----:B------:R-:W-:Y:S01]  /*5200*/  F2FP.SATFINITE.E4M3.F32.PACK_AB_MERGE_C R139, R24, R21, R9 ;  /* 0x00000015188b723e */ /* 0x000fe20004807009 */
        /* <DEDUP_REMOVED lines=12> */
.L_x_8616:
[----:B------:R-:W-:-:S11]  /*52d0*/  UISETP.NE.AND UP1, UPT, UR7, 0x1, UPT ;  /* 0x000000010700788c */ /* 0x000fd6000bf25270 */
[----:B------:R-:W-:Y:S02]  /*52e0*/  @UP1 ULDC.64 UR18, c[0x0][0x9e8] ;  /* 0x00027a0000121ab9 */ /* 0x000fe40000000a00 */
[----:B------:R-:W-:-:S04]  /*52f0*/  UIMAD.WIDE.U32 UR14, UR11, UR18, URZ ;  /* 0x000000120b0e72a5 */ /* 0x000fc8000f8e003f */
[----:B------:R-:W-:-:S12]  /*5300*/  @UP1 USHF.R.U32.HI UR11, URZ, UR19, UR15 ;  /* 0x000000133f0b1299 */ /* 0x000fd8000801160f */
.L_x_8617:
[----:B------:R-:W-:-:S04]  /*5310*/  UIMAD UR7, UR11, UR7, UR7 ;  /* 0x000000070b0772a4 */ /* 0x000fc8000f8e0207 */
[----:B------:R-:W-:-:S04]  /*5320*/  UISETP.LT.AND UP1, UPT, UR6, UR7, UPT ;  /* 0x000000070600728c */ /* 0x000fc8000bf21270 */
[----:B------:R-:W-:-:S12]  /*5330*/  USEL UR6, UR6, UR7, UP1 ;  /* 0x0000000706067287 */ /* 0x000fd80008800000 */
.L_x_8615:
        /* <DEDUP_REMOVED lines=38> */
.L_x_8636:
[----:B------:R-:W-:-:S04]  /*55a0*/  UIADD3 UR20, UR36, 0x1, URZ ;  /* 0x0000000124147890 */ /* 0x000fc8000fffe03f */
[----:B------:R-:W-:-:S04]  /*55b0*/  UISETP.NE.AND UP1, UPT, UR20, 0x2, UPT ;  /* 0x000000021400788c */ /* 0x000fc8000bf25270 */
[----:B------:R-:W-:Y:S02]  /*55c0*/  USEL UR21, URZ, 0x1, UP1 ;  /* 0x000000013f157887 */ /* 0x000fe40008800000 */
[----:B------:R-:W-:Y:S02]  /*55d0*/  USEL UR20, UR20, URZ, UP1 ;  /* 0x0000003f14147287 */ /* 0x000fe40008800000 */
[----:B------:R-:W-:Y:S01]  /*55e0*/  ULOP3.LUT UR21, UR37, UR21, URZ, 0x3c, !UPT ;  /* 0x0000001525157292 */ /* 0x000fe2000f8e3c3f */
[----:B------:R-:W-:Y:S11]  /*55f0*/  @!P0 BRA `(.L_x_8619) ;  /* 0x0000000000048947 */ /* 0x000ff60003800000 */
[----:B------:R-:W-:Y:S01]  /*5600*/  BPT.TRAP 0x1 ;  /* 0x000000040000795c */ /* 0x000fe20000300000 */
.L_x_8619:
[----:B------:R-:W-:Y:S01]  /*5610*/  ULEA UR26, UR20, UR47, 0x3 ;  /* 0x0000002f141a7291 */ /* 0x000fe2000f8e183f */
[----:B------:R-:W-:-:S05]  /*5620*/  IMAD.U32 R10, RZ, RZ, UR21 ;  /* 0x00000015ff0a7e24 */ /* 0x000fca000f8e00ff */
[----:B------:R-:W-:-:S04]  /*5630*/  SHF.L.U32 R10, R10, 0x1f, RZ ;  /* 0x0000001f0a0a7819 */ /* 0x000fc800000006ff */
[----:B------:R1:W2:Y:S01]  /*5640*/  SYNCS.PHASECHK.TRANS64.TRYWAIT P2, [UR26+0x19c30], R10 ;  /* 0x019c300aff0075a7 */ /* 0x0002a2000804015a */
[----:B------:R-:W-:Y:S05]  /*5650*/  @!P0 BRA `(.L_x_8620) ;  /* 0x0000000000048947 */ /* 0x000fea0003800000 */
[----:B------:R-:W-:Y:S01]  /*5660*/  BPT.TRAP 0x1 ;  /* 0x000000040000795c */ /* 0x000fe20000300000 */
.L_x_8620:
[----:B--2---:R-:W-:Y:S05]  /*5670*/  @P2 BRA `(.L_x_8621) ;  /* 0x0000000000082947 */ /* 0x004fea0003800000 */
[----:B------:R-:W2:Y:S02]  /*5680*/  SYNCS.PHASECHK.TRANS64.TRYWAIT P2, [UR26+0x19c30], R10 ;  /* 0x019c300aff0075a7 */ /* 0x000ea4000804015a */
[----:B--2---:R-:W-:Y:S05]  /*5690*/  @!P2 BRA `(.L_x_8622) ;  /* 0x000000e000fca947 */ /* 0x004fea0003800000 */
.L_x_8621:
        /* <DEDUP_REMOVED lines=17> */
.L_x_8623:
[----:B------:R-:W-:Y:S01]  /*57b0*/  ULEA UR11, UR36, UR47, 0x3 ;  /* 0x0000002f240b7291 */ /* 0x000fe2000f8e183f */
[----:B-12---:R-:W-:-:S05]  /*57c0*/  IMAD.U32 R10, RZ, RZ, UR37 ;  /* 0x00000025ff0a7e24 */ /* 0x006fca000f8e00ff */
[----:B------:R-:W-:-:S04]  /*57d0*/  SHF.L.U32 R10, R10, 0x1f, RZ ;  /* 0x0000001f0a0a7819 */ /* 0x000fc800000006ff */
[----:B------:R1:W2:Y:S01]  /*57e0*/  SYNCS.PHASECHK.TRANS64.TRYWAIT P2, [UR11+0x19c50], R10 ;  /* 0x019c500aff0075a7 */ /* 0x0002a2000804014b */
[----:B------:R-:W-:Y:S05]  /*57f0*/  @!P0 BRA `(.L_x_8624) ;  /* 0x0000000000048947 */ /* 0x000fea0003800000 */
[----:B------:R-:W-:Y:S01]  /*5800*/  BPT.TRAP 0x1 ;  /* 0x000000040000795c */ /* 0x000fe20000300000 */
.L_x_8624:
[----:B--2---:R-:W-:Y:S05]  /*5810*/  @P2 BRA `(.L_x_8625) ;  /* 0x0000000000082947 */ /* 0x004fea0003800000 */
[----:B------:R-:W2:Y:S02]  /*5820*/  SYNCS.PHASECHK.TRANS64.TRYWAIT P2, [UR11+0x19c50], R10 ;  /* 0x019c500aff0075a7 */ /* 0x000ea4000804014b */
[----:B--2---:R-:W-:Y:S05]  /*5830*/  @!P2 BRA `(.L_x_8626) ;  /* 0x000000e000aca947 */ /* 0x004fea0003800000 */
.L_x_8625:
        /* <DEDUP_REMOVED lines=25> */
[----:B------:R-:W-:Y:S01]  /*59d0*/  QGMMA.64x96x32.F32.E4M3.E4M3 R88, R148, gdesc[UR4], R88, gsb0 ;  /* 0x0160000494587df3 */ /* 0x000fe20008000858 */
        /* <DEDUP_REMOVED lines=19> */
[----:B------:R-:W-:Y:S01]  /*5b10*/  IADD3 R80, -R77, 0x1, RZ ;  /* 0x000000014d507810 */ /* 0x000fe20007ffe1ff */
        /* <DEDUP_REMOVED lines=14> */
[C---:B-1----:R-:W-:Y:S01]  /*5c00*/  FMUL.FTZ R10, R0.reuse, R24 ;  /* 0x00000018000a7220 */ /* 0x042fe20000410000 */
        /* <DEDUP_REMOVED lines=16> */
[----:B------:R-:W-:Y:S01]  /*5d10*/  FMUL.FTZ R80, R0, R87 ;  /* 0x0000005700507220 */ /* 0x000fe20000410000 */
[----:B------:R-:W-:Y:S01]  /*5d20*/  IMAD.U32 R40, RZ, RZ, UR26 ;  /* 0x0000001aff287e24 */ /* 0x000fe2000f8e00ff */
[----:B------:R-:W-:Y:S01]  /*5d30*/  PLOP3.LUT P2, PT, PT, PT, UP0, 0x40, 0x0 ;  /* 0x000000000000781c */ /* 0x000fe20003f4e808 */
[----:B------:R-:W1:Y:S01]  /*5d40*/  MUFU.TANH R10, R10 ;  /* 0x0000000a000a7308 */ /* 0x000e620000002400 */
[----:B------:R-:W-:Y:S02]  /*5d50*/  VIADD R41, R41, -UR24 ;  /* 0x8000001829297c36 */ /* 0x000fe40008000000 */
[----:B------:R-:W-:-:S02]  /*5d60*/  @!P1 VIADD R40, R40, 0x19c40 ;  /* 0x00019c4028289836 */ /* 0x000fc40000000000 */
[----:B------:R-:W-:-:S03]  /*5d70*/  IMAD R41, R16, -0x2, R41 ;  /* 0xfffffffe10297824 */ /* 0x000fc600078e0229 */
[----:B------:R-:W2:Y:S01]  /*5d80*/  MUFU.TANH R11, R11 ;  /* 0x0000000b000b7308 */ /* 0x000ea20000002400 */
[----:B------:R-:W-:Y:S01]  /*5d90*/  @!P1 PRMT R40, RZ, 0x654, R40 ;  /* 0x00000654ff289816 */ /* 0x000fe20000000028 */
[C---:B------:R-:W-:Y:S02]  /*5da0*/  VIADD R86, R41.reuse, UR25 ;  /* 0x0000001929567c36 */ /* 0x040fe40008000000 */
[----:B------:R-:W-:Y:S02]  /*5db0*/  VIADD R85, R41, UR17 ;  /* 0x0000001129557c36 */ /* 0x000fe40008000000 */
[C---:B------:R-:W-:Y:S02]  /*5dc0*/  IMAD.IADD R84, R3.reuse, 0x1, R86 ;  /* 0x0000000103547824 */ /* 0x040fe400078e0256 */
[----:B------:R-:W3:Y:S01]  /*5dd0*/  MUFU.TANH R12, R12 ;  /* 0x0000000c000c7308 */ /* 0x000ee20000002400 */
[----:B------:R-:W-:-:S07]  /*5de0*/  IMAD.IADD R83, R3, 0x1, R85 ;  /* 0x0000000103537824 */ /* 0x000fce00078e0255 */
[----:B------:R-:W4:Y:S08]  /*5df0*/  MUFU.TANH R13, R13 ;  /* 0x0000000d000d7308 */ /* 0x000f300000002400 */
[----:B------:R-:W1:Y:S08]  /*5e00*/  MUFU.TANH R14, R14 ;  /* 0x0000000e000e7308 */ /* 0x000e700000002400 */
[----:B------:R-:W1:Y:S08]  /*5e10*/  MUFU.TANH R15, R15 ;  /* 0x0000000f000f7308 */ /* 0x000e700000002400 */
[----:B------:R-:W1:Y:S01]  /*5e20*/  MUFU.TANH R20, R20 ;  /* 0x0000001400147308 */ /* 0x000e620000002400 */
[----:B------:R-:W-:-:S02]  /*5e30*/  WARPGROUP.DEPBAR.LE gsb0, 0x0 ;  /* 0x00008000000079c5 */ /* 0x000fc40000010000 */
[----:B------:R-:W-:-:S05]  /*5e40*/  WARPGROUP.ARRIVE ;  /* 0x00000000000079c5 */ /* 0x000fca0000000000 */
[----:B------:R-:W1:Y:S01]  /*5e50*/  MUFU.TANH R21, R21 ;  /* 0x0000001500157308 */ /* 0x000e620000002400 */
[----:B------:R-:W-:Y:S01]  /*5e60*/  QGMMA.64x96x32.F32.E4M3.E4M3 R88, R144, gdesc[UR4], R88, gsb0 ;  /* 0x0160000490587df3 */ /* 0x000fe20008000858 */
        /* <DEDUP_REMOVED lines=38> */
[----:B------:R-:W-:Y:S07]  /*60d0*/  QGMMA.64x96x32.F32.E4M3.E4M3 R88, R136, gdesc[UR4], R88, gsb0 ;  /* 0x0160000488587df3 */ /* 0x000fee0008000858 */
        /* <DEDUP_REMOVED lines=15> */
[----:B------:R1:W-:Y:S05]  /*61d0*/  @!P1 SYNCS.ARRIVE.TRANS64.RED.A1T0 RZ, [R40+URZ], RZ ;  /* 0x000000ff28ff99a7 */ /* 0x0003ea000810043f */
        /* <DEDUP_REMOVED lines=25> */
.L_x_8629:
[----:B------:R-:W-:-:S05]  /*6370*/  IMAD.U32 R137, RZ, RZ, UR22 ;  /* 0x00000016ff897e24 */ /* 0x000fca000f8e00ff */
[----:B------:R-:W-:-:S13]  /*6380*/  ISETP.NE.AND P2, PT, R137, 0x1, PT ;  /* 0x000000018900780c */ /* 0x000fda0003f45270 */
[----:B-1----:R-:W1:Y:S01]  /*6390*/  @P2 LDC.64 R40, c[0x0][0x9e8] ;  /* 0x00027a00ff282b82 */ /* 0x002e620000000a00 */
[----:B------:R-:W-:-:S04]  /*63a0*/  @P2 IMAD.IADD R87, R156, 0x1, R3 ;  /* 0x000000019c572824 */ /* 0x000fc800078e0203 */
[----:B-1----:R-:W-:-:S04]  /*63b0*/  @P2 IMAD.HI.U32 R136, R87, R40, RZ ;  /* 0x0000002857882227 */ /* 0x002fc800078e00ff */
[----:B------:R-:W-:Y:S01]  /*63c0*/  IMAD.MOV.U32 R40, RZ, RZ, R9 ;  /* 0x000000ffff287224 */ /* 0x000fe200078e0009 */
[----:B------:R-:W-:-:S07]  /*63d0*/  @P2 SHF.R.U32.HI R40, RZ, R41, R136 ;  /* 0x00000029ff282219 */ /* 0x000fce0000011688 */
.L_x_8630:
[----:B------:R-:W-:Y:S05]  /*63e0*/  BSYNC B0 ;  /* 0x0000000000007941 */ /* 0x000fea0003800000 */
.L_x_8628:
[----:B------:R-:W-:-:S04]  /*63f0*/  IMAD R41, R40, R137, -R77 ;  /* 0x0000008928297224 */ /* 0x000fc800078e0a4d */
[----:B------:R-:W-:-:S05]  /*6400*/  IMAD R41, R16, -0x2, R41 ;  /* 0xfffffffe10297824 */ /* 0x000fca00078e0229 */
[----:B------:R-:W-:Y:S02]  /*6410*/  VIADDMNMX R84, R41, R137, R84, PT ;  /* 0x0000008929547246 */ /* 0x000fe40003800154 */
[----:B------:R-:W-:-:S07]  /*6420*/  VIMNMX R83, R83, R41, !PT ;  /* 0x0000002953537248 */ /* 0x000fce0007fe0100 */
.L_x_8627:
[----:B------:R-:W-:Y:S01]  /*6430*/  ISETP.GT.AND P2, PT, R2, -0x1, PT ;  /* 0xffffffff0200780c */ /* 0x000fe20003f44270 */
[C---:B------:R-:W-:Y:S02]  /*6440*/  IMAD.IADD R86, R4.reuse, 0x1, R86 ;  /* 0x0000000104567824 */ /* 0x040fe400078e0256 */
[----:B------:R-:W-:Y:S01]  /*6450*/  IMAD.IADD R85, R4, 0x1, R85 ;  /* 0x0000000104557824 */ /* 0x000fe200078e0255 */
[C---:B------:R-:W-:Y:S02]  /*6460*/  ISETP.GT.AND P5, PT, R83.reuse, RZ, P2 ;  /* 0x000000ff5300720c */ /* 0x040fe400017a4270 */
[C---:B------:R-:W-:Y:S02]  /*6470*/  ISETP.GT.AND P4, PT, R83.reuse, 0x1, P2 ;  /* 0x000000015300780c */ /* 0x040fe40001784270 */
[----:B------:R-:W-:Y:S02]  /*6480*/  ISETP.LT.OR P5, PT, R84, 0x1, P5 ;  /* 0x000000015400780c */ /* 0x000fe40002fa1670 */
[----:B------:R-:W-:-:S02]  /*6490*/  ISETP.GT.AND P6, PT, R83, 0x8, P2 ;  /* 0x000000085300780c */ /* 0x000fc400017c4270 */
[----:B-1----:R-:W-:Y:S02]  /*64a0*/  FSEL R41, R10, -INF , !P5 ;  /* 0xff8000000a297808 */ /* 0x002fe40006800000 */
        /* <DEDUP_REMOVED lines=105> */
.L_x_8633:
[----:B------:R-:W-:-:S05]  /*6b40*/  IMAD.U32 R84, RZ, RZ, UR22 ;  /* 0x00000016ff547e24 */ /* 0x000fca000f8e00ff */
[----:B------:R-:W-:-:S13]  /*6b50*/  ISETP.NE.AND P3, PT, R84, 0x1, PT ;  /* 0x000000015400780c */ /* 0x000fda0003f65270 */
[----:B------:R-:W1:Y:S02]  /*6b60*/  @P3 LDC.64 R10, c[0x0][0x9e8] ;  /* 0x00027a00ff0a3b82 */ /* 0x000e640000000a00 */
[----:B-1----:R-:W-:-:S05]  /*6b70*/  @P3 IMAD.HI.U32 R10, R83, R10, RZ ;  /* 0x0000000a530a3227 */ /* 0x002fca00078e00ff */
[----:B------:R-:W-:-:S07]  /*6b80*/  @P3 SHF.R.U32.HI R83, RZ, R11, R10 ;  /* 0x0000000bff533219 */ /* 0x000fce000001160a */
.L_x_8634:
[----:B------:R-:W-:Y:S05]  /*6b90*/  BSYNC B0 ;  /* 0x0000000000007941 */ /* 0x000fea0003800000 */
.L_x_8632:
[----:B------:R-:W-:-:S04]  /*6ba0*/  IMAD R83, R83, R84, -R77 ;  /* 0x0000005453537224 */ /* 0x000fc800078e0a4d */
[----:B------:R-:W-:-:S05]  /*6bb0*/  IMAD R83, R16, -0x2, R83 ;  /* 0xfffffffe10537824 */ /* 0x000fca00078e0253 */
[----:B------:R-:W-:Y:S02]  /*6bc0*/  VIADDMNMX R86, R83, R84, R86, PT ;  /* 0x0000005453567246 */ /* 0x000fe40003800156 */
[----:B------:R-:W-:-:S07]  /*6bd0*/  VIMNMX R85, R85, R83, !PT ;  /* 0x0000005355557248 */ /* 0x000fce0007fe0100 */
.L_x_8631:
        /* <DEDUP_REMOVED lines=21> */
[C---:B------:R-:W-:Y:S02]  /*6d30*/  ISETP.GT.AND P5, PT, R85.reuse, RZ, P2 ;  /* 0x000000ff5500720c */ /* 0x040fe400017a4270 */
[----:B------:R-:W-:Y:S02]  /*6d40*/  FMNMX.FTZ R10, R36, R11, !PT ;  /* 0x0000000b240a7209 */ /* 0x000fe40007810000 */
[----:B------:R-:W-:Y:S02]  /*6d50*/  ISETP.GT.AND P4, PT, R85, 0x1, P2 ;  /* 0x000000015500780c */ /* 0x000fe40001784270 */
[----:B------:R-:W-:Y:S02]  /*6d60*/  FMNMX.FTZ R11, R37, R10, !PT ;  /* 0x0000000a250b7209 */ /* 0x000fe40007810000 */
[----:B------:R-:W-:-:S02]  /*6d70*/  ISETP.LT.OR P5, PT, R86, 0x1, P5 ;  /* 0x000000015600780c */ /* 0x000fc40002fa1670 */
        /* <DEDUP_REMOVED lines=39> */
[----:B------:R-:W-:-:S03]  /*6ff0*/  ISETP.GT.AND P4, PT, R85, 0x48, P2 ;  /* 0x000000485500780c */ /* 0x000fc60001784270 */
[----:B------:R-:W1:Y:S01]  /*7000*/  SHFL.BFLY PT, R10, R11, 0x2, 0x1f ;  /* 0x0c401f000b0a7f89 */ /* 0x000e6200000e0000 */
[----:B------:R-:W-:-:S04]  /*7010*/  ISETP.LT.OR P4, PT, R86, 0x49, P4 ;  /* 0x000000495600780c */ /* 0x000fc80002781670 */
[----:B------:R-:W-:Y:S02]  /*7020*/  FSEL R56, R56, -INF , !P4 ;  /* 0xff80000038387808 */ /* 0x000fe40006000000 */
[----:B------:R-:W-:-:S04]  /*7030*/  ISETP.GT.AND P4, PT, R85, 0x51, P2 ;  /* 0x000000515500780c */ /* 0x000fc80001784270 */
[----:B------:R-:W-:-:S04]  /*7040*/  ISETP.LT.OR P4, PT, R86, 0x52, P4 ;  /* 0x000000525600780c */ /* 0x000fc80002781670 */
[----:B------:R-:W-:Y:S02]  /*7050*/  FSEL R59, R59, -INF , !P4 ;  /* 0xff8000003b3b7808 */ /* 0x000fe40006000000 */
[----:B------:R-:W-:-:S04]  /*7060*/  ISETP.GT.AND P4, PT, R85, 0x60, P2 ;  /* 0x000000605500780c */ /* 0x000fc80001784270 */
[----:B------:R-:W-:Y:S02]  /*7070*/  ISETP.LT.OR P4, PT, R86, 0x61, P4 ;  /* 0x000000615600780c */ /* 0x000fe40002781670 */
[----:B-1----:R-:W-:Y:S02]  /*7080*/  FMNMX.FTZ R77, R11, R10, !PT ;  /* 0x0000000a0b4d7209 */ /* 0x002fe40007810000 */
[----:B------:R-:W-:Y:S02]  /*7090*/  FSEL R66, R66, -INF , !P4 ;  /* 0xff80000042427808 */ /* 0x000fe40006000000 */
[----:B------:R-:W-:Y:S01]  /*70a0*/  ISETP.GT.AND P4, PT, R85, 0x69, P2 ;  /* 0x000000695500780c */ /* 0x000fe20001784270 */
[----:B------:R-:W1:Y:S03]  /*70b0*/  SHFL.BFLY PT, R10, R77, 0x1, 0x1f ;  /* 0x0c201f004d0a7f89 */ /* 0x000e6600000e0000 */
[----:B------:R-:W-:-:S04]  /*70c0*/  ISETP.LT.OR P4, PT, R86, 0x6a, P4 ;  /* 0x0000006a5600780c */ /* 0x000fc80002781670 */
[----:B------:R-:W-:Y:S02]  /*70d0*/  FSEL R71, R71, -INF , !P4 ;  /* 0xff80000047477808 */ /* 0x000fe40006000000 */
[----:B------:R-:W-:-:S04]  /*70e0*/  ISETP.GT.AND P4, PT, R85, 0x78, P2 ;  /* 0x000000785500780c */ /* 0x000fc80001784270 */
[----:B------:R-:W-:-:S04]  /*70f0*/  ISETP.LT.OR P4, PT, R86, 0x79, P4 ;  /* 0x000000795600780c */ /* 0x000fc80002781670 */
[----:B------:R-:W-:Y:S02]  /*7100*/  FSEL R79, R79, -INF , !P4 ;  /* 0xff8000004f4f7808 */ /* 0x000fe40006000000 */
[----:B-1----:R-:W-:-:S04]  /*7110*/  FMNMX.FTZ R10, R77, R10, !PT ;  /* 0x0000000a4d0a7209 */ /* 0x002fc80007810000 */
[C---:B------:R-:W-:Y:S01]  /*7120*/  FSETP.NEU.FTZ.AND P6, PT, R10.reuse, -INF , PT ;  /* 0xff8000000a00780b */ /* 0x040fe20003fdd000 */
[----:B------:R-:W-:-:S05]  /*7130*/  FFMA.FTZ R83, R10, R83, -8 ;  /* 0xc10000000a537423 */ /* 0x000fca0000010053 */
[----:B------:R-:W-:-:S05]  /*7140*/  FSEL R11, R83, RZ, P6 ;  /* 0x000000ff530b7208 */ /* 0x000fca0003000000 */
[--C-:B------:R-:W-:Y:S01]  /*7150*/  FFMA.FTZ R83, R24, UR10, -R11.reuse ;  /* 0x0000000a18537c23 */ /* 0x100fe2000801080b */
[----:B------:R-:W-:Y:S01]  /*7160*/  FSEL R24, R12, -INF , !P5 ;  /* 0xff8000000c187808 */ /* 0x000fe20006800000 */
[--C-:B------:R-:W-:Y:S01]  /*7170*/  FFMA.FTZ R77, R41, UR10, -R11.reuse ;  /* 0x0000000a294d7c23 */ /* 0x100fe2000801080b */
[----:B------:R-:W-:Y:S01]  /*7180*/  FSEL R41, R21, -INF , !P3 ;  /* 0xff80000015297808 */ /* 0x000fe20005800000 */
[----:B------:R-:W-:Y:S01]  /*7190*/  MUFU.EX2 R12, R83 ;  /* 0x00000053000c7308 */ /* 0x000fe20000000800 */
[----:B------:R-:W-:Y:S01]  /*71a0*/  FMNMX.FTZ R84, R24, R7, !PT ;  /* 0x0000000718547209 */ /* 0x000fe20007810000 */
[--C-:B------:R-:W-:Y:S01]  /*71b0*/  FFMA.FTZ R40, R40, UR10, -R11.reuse ;  /* 0x0000000a28287c23 */ /* 0x100fe2000801080b */
[----:B------:R-:W-:Y:S01]  /*71c0*/  ISETP.GT.AND P3, PT, R85, 0x18, P2 ;  /* 0x000000185500780c */ /* 0x000fe20001764270 */
[--C-:B------:R-:W-:Y:S01]  /*71d0*/  FFMA.FTZ R14, R14, UR10, -R11.reuse ;  /* 0x0000000a0e0e7c23 */ /* 0x100fe2000801080b */
[----:B------:R-:W-:-:S01]  /*71e0*/  FFMA.FTZ R15, R15, UR10, -R11 ;  /* 0x0000000a0f0f7c23 */ /* 0x000fc2000801080b */
[--C-:B------:R-:W-:Y:S01]  /*71f0*/  FFMA.FTZ R25, R25, UR10, -R11.reuse ;  /* 0x0000000a19197c23 */ /* 0x100fe2000801080b */
[----:B------:R-:W-:Y:S01]  /*7200*/  ISETP.LT.OR P3, PT, R86, 0x19, P3 ;  /* 0x000000195600780c */ /* 0x000fe20001f61670 */
[----:B------:R1:W-:Y:S01]  /*7210*/  MUFU.EX2 R21, R77 ;  /* 0x0000004d00157308 */ /* 0x0003e20000000800 */
[----:B------:R-:W-:-:S01]  /*7220*/  FFMA.FTZ R28, R28, UR10, -R11 ;  /* 0x0000000a1c1c7c23 */ /* 0x000fc2000801080b */
[--C-:B------:R-:W-:Y:S01]  /*7230*/  FFMA.FTZ R29, R29, UR10, -R11.reuse ;  /* 0x0000000a1d1d7c23 */ /* 0x100fe2000801080b */
[----:B------:R-:W-:Y:S01]  /*7240*/  FSEL R30, R30, -INF , !P3 ;  /* 0xff8000001e1e7808 */ /* 0x000fe20005800000 */
[--C-:B------:R-:W-:Y:S01]  /*7250*/  FFMA.FTZ R32, R32, UR10, -R11.reuse ;  /* 0x0000000a20207c23 */ /* 0x100fe2000801080b */
[----:B------:R-:W-:Y:S01]  /*7260*/  ISETP.GT.AND P3, PT, R85, 0x21, P2 ;  /* 0x000000215500780c */ /* 0x000fe20001764270 */
[--C-:B------:R-:W-:Y:S01]  /*7270*/  FFMA.FTZ R33, R33, UR10, -R11.reuse ;  /* 0x0000000a21217c23 */ /* 0x100fe2000801080b */
[----:B------:R-:W-:-:S01]  /*7280*/  FFMA.FTZ R36, R36, UR10, -R11 ;  /* 0x0000000a24247c23 */ /* 0x000fc2000801080b */
[--C-:B------:R-:W-:Y:S01]  /*7290*/  FFMA.FTZ R37, R37, UR10, -R11.reuse ;  /* 0x0000000a25257c23 */ /* 0x100fe2000801080b */
[----:B-1----:R-:W-:Y:S01]  /*72a0*/  FMNMX.FTZ R77, R13, R84, !PT ;  /* 0x000000540d4d7209 */ /* 0x002fe20007810000 */
        /* <DEDUP_REMOVED lines=32> */
[----:B------:R-:W-:Y:S01]  /*74b0*/  FFMA.FTZ R76, R76, UR10, -R11 ;  /* 0x0000000a4c4c7c23 */ /* 0x000fe2000801080b */
[----:B------:R-:W-:Y:S01]  /*74c0*/  FSEL R45, R45, -INF , !P3 ;  /* 0xff8000002d2d7808 */ /* 0x000fe20005800000 */
[----:B------:R-:W-:Y:S01]  /*74d0*/  MUFU.EX2 R40, R40 ;  /* 0x0000002800287308 */ /* 0x000fe20000000800 */
[----:B------:R-:W-:-:S02]  /*74e0*/  FMNMX.FTZ R84, R38, R77, !PT ;  /* 0x0000004d26547209 */ /* 0x000fc40007810000 */
[----:B------:R-:W-:Y:S02]  /*74f0*/  ISETP.LT.OR P5, PT, R86, 0x39, P5 ;  /* 0x000000395600780c */ /* 0x000fe40002fa1670 */
[----:B------:R-:W-:Y:S02]  /*7500*/  FMNMX.FTZ R77, R39, R84, !PT ;  /* 0x00000054274d7209 */ /* 0x000fe40007810000 */
[----:B------:R-:W-:Y:S01]  /*7510*/  ISETP.GT.AND P3, PT, R85, 0x40, P2 ;  /* 0x000000405500780c */ /* 0x000fe20001764270 */
[----:B------:R-:W-:Y:S01]  /*7520*/  MUFU.EX2 R14, R14 ;  /* 0x0000000e000e7308 */ /* 0x000fe20000000800 */
[----:B------:R-:W-:Y:S02]  /*7530*/  FMNMX.FTZ R84, R44, R77, !PT ;  /* 0x0000004d2c547209 */ /* 0x000fe40007810000 */
[----:B------:R-:W-:Y:S02]  /*7540*/  FSEL R48, R48, -INF , !P5 ;  /* 0xff80000030307808 */ /* 0x000fe40006800000 */
[----:B------:R-:W-:-:S02]  /*7550*/  FMNMX.FTZ R77, R45, R84, !PT ;  /* 0x000000542d4d7209 */ /* 0x000fc40007810000 */
[----:B------:R-:W-:Y:S01]  /*7560*/  ISETP.GT.AND P5, PT, R85, 0x41, P2 ;  /* 0x000000415500780c */ /* 0x000fe200017a4270 */
[----:B------:R-:W-:Y:S01]  /*7570*/  MUFU.EX2 R15, R15 ;  /* 0x0000000f000f7308 */ /* 0x000fe20000000800 */
[----:B------:R-:W-:Y:S02]  /*7580*/  ISETP.LT.OR P3, PT, R86, 0x41, P3 ;  /* 0x000000415600780c */ /* 0x000fe40001f61670 */
[----:B------:R-:W-:Y:S02]  /*7590*/  FMNMX.FTZ R84, R48, R77, !PT ;  /* 0x0000004d30547209 */ /* 0x000fe40007810000 */
[----:B------:R-:W-:Y:S02]  /*75a0*/  ISETP.LT.OR P5, PT, R86, 0x42, P5 ;  /* 0x000000425600780c */ /* 0x000fe40002fa1670 */
[----:B------:R-:W-:Y:S01]  /*75b0*/  FSEL R52, R52, -INF , !P3 ;  /* 0xff80000034347808 */ /* 0x000fe20005800000 */
[----:B------:R-:W-:Y:S01]  /*75c0*/  MUFU.EX2 R25, R25 ;  /* 0x0000001900197308 */ /* 0x000fe20000000800 */
[----:B------:R-:W-:-:S02]  /*75d0*/  FMNMX.FTZ R77, R49, R84, !PT ;  /* 0x00000054314d7209 */ /* 0x000fc40007810000 */
[----:B------:R-:W-:Y:S02]  /*75e0*/  ISETP.GT.AND P3, PT, R85, 0x49, P2 ;  /* 0x000000495500780c */ /* 0x000fe40001764270 */
[----:B------:R-:W-:Y:S02]  /*75f0*/  FSEL R53, R53, -INF , !P5 ;  /* 0xff80000035357808 */ /* 0x000fe40006800000 */
[----:B------:R-:W-:Y:S01]  /*7600*/  FMNMX.FTZ R84, R52, R77, !PT ;  /* 0x0000004d34547209 */ /* 0x000fe20007810000 */
[----:B------:R-:W-:Y:S01]  /*7610*/  MUFU.EX2 R28, R28 ;  /* 0x0000001c001c7308 */ /* 0x000fe20000000800 */
[----:B------:R-:W-:Y:S02]  /*7620*/  ISETP.GT.AND P5, PT, R85, 0x50, P2 ;  /* 0x000000505500780c */ /* 0x000fe400017a4270 */
[----:B------:R-:W-:Y:S02]  /*7630*/  ISETP.LT.OR P3, PT, R86, 0x4a, P3 ;  /* 0x0000004a5600780c */ /* 0x000fe40001f61670 */
[----:B------:R-:W-:-:S02]  /*7640*/  FMNMX.FTZ R77, R53, R84, !PT ;  /* 0x00000054354d7209 */ /* 0x000fc40007810000 */
[----:B------:R-:W-:Y:S01]  /*7650*/  FSEL R57, R57, -INF , !P3 ;  /* 0xff80000039397808 */ /* 0x000fe20005800000 */
[----:B------:R-:W-:Y:S01]  /*7660*/  MUFU.EX2 R29, R29 ;  /* 0x0000001d001d7308 */ /* 0x000fe20000000800 */
[----:B------:R-:W-:Y:S02]  /*7670*/  ISETP.LT.OR P5, PT, R86, 0x51, P5 ;  /* 0x000000515600780c */ /* 0x000fe40002fa1670 */
[----:B------:R-:W-:Y:S02]  /*7680*/  FMNMX.FTZ R84, R56, R77, !PT ;  /* 0x0000004d38547209 */ /* 0x000fe40007810000 */
[----:B------:R-:W-:Y:S02]  /*7690*/  ISETP.GT.AND P3, PT, R85, 0x58, P2 ;  /* 0x000000585500780c */ /* 0x000fe40001764270 */
[----:B------:R-:W-:Y:S01]  /*76a0*/  FSEL R58, R58, -INF , !P5 ;  /* 0xff8000003a3a7808 */ /* 0x000fe20006800000 */
[----:B------:R-:W-:Y:S01]  /*76b0*/  MUFU.EX2 R32, R32 ;  /* 0x0000002000207308 */ /* 0x000fe20000000800 */
[----:B------:R-:W-:-:S02]  /*76c0*/  FMNMX.FTZ R77, R57, R84, !PT ;  /* 0x00000054394d7209 */ /* 0x000fc40007810000 */
[----:B------:R-:W-:Y:S02]  /*76d0*/  ISETP.GT.AND P5, PT, R85, 0x59, P2 ;  /* 0x000000595500780c */ /* 0x000fe400017a4270 */
[----:B------:R-:W-:Y:S02]  /*76e0*/  ISETP.LT.OR P3, PT, R86, 0x59, P3 ;  /* 0x000000595600780c */ /* 0x000fe40001f61670 */
[----:B------:R-:W-:Y:S01]  /*76f0*/  FMNMX.FTZ R84, R58, R77, !PT ;  /* 0x0000004d3a547209 */ /* 0x000fe20007810000 */
[----:B------:R-:W-:Y:S01]  /*7700*/  MUFU.EX2 R33, R33 ;  /* 0x0000002100217308 */ /* 0x000fe20000000800 */
[----:B------:R-:W-:Y:S02]  /*7710*/  ISETP.LT.OR P5, PT, R86, 0x5a, P5 ;  /* 0x0000005a5600780c */ /* 0x000fe40002fa1670 */
[----:B------:R-:W-:Y:S02]  /*7720*/  FSEL R62, R62, -INF , !P3 ;  /* 0xff8000003e3e7808 */ /* 0x000fe40005800000 */
[----:B------:R-:W-:-:S02]  /*7730*/  FMNMX.FTZ R77, R59, R84, !PT ;  /* 0x000000543b4d7209 */ /* 0x000fc40007810000 */
[----:B------:R-:W-:Y:S01]  /*7740*/  ISETP.GT.AND P3, PT, R85, 0x61, P2 ;  /* 0x000000615500780c */ /* 0x000fe20001764270 */
[----:B------:R-:W-:Y:S01]  /*7750*/  MUFU.EX2 R36, R36 ;  /* 0x0000002400247308 */ /* 0x000fe20000000800 */
[----:B------:R-:W-:Y:S02]  /*7760*/  FSEL R63, R63, -INF , !P5 ;  /* 0xff8000003f3f7808 */ /* 0x000fe40006800000 */
[----:B------:R-:W-:Y:S02]  /*7770*/  FMNMX.FTZ R84, R62, R77, !PT ;  /* 0x0000004d3e547209 */ /* 0x000fe40007810000 */
[----:B------:R-:W-:Y:S02]  /*7780*/  ISETP.GT.AND P5, PT, R85, 0x68, P2 ;  /* 0x000000685500780c */ /* 0x000fe400017a4270 */
[----:B------:R-:W-:Y:S01]  /*7790*/  ISETP.LT.OR P3, PT, R86, 0x62, P3 ;  /* 0x000000625600780c */ /* 0x000fe20001f61670 */
[----:B------:R-:W-:Y:S01]  /*77a0*/  MUFU.EX2 R37, R37 ;  /* 0x0000002500257308 */ /* 0x000fe20000000800 */
[----:B------:R-:W-:-:S02]  /*77b0*/  FMNMX.FTZ R77, R63, R84, !PT ;  /* 0x000000543f4d7209 */ /* 0x000fc40007810000 */
[----:B------:R-:W-:Y:S02]  /*77c0*/  FSEL R67, R67, -INF , !P3 ;  /* 0xff80000043437808 */ /* 0x000fe40005800000 */
[----:B------:R-:W-:Y:S02]  /*77d0*/  ISETP.LT.OR P5, PT, R86, 0x69, P5 ;  /* 0x000000695600780c */ /* 0x000fe40002fa1670 */
[----:B------:R-:W-:Y:S01]  /*77e0*/  FMNMX.FTZ R84, R66, R77, !PT ;  /* 0x0000004d42547209 */ /* 0x000fe20007810000 */
[----:B------:R-:W-:Y:S01]  /*77f0*/  MUFU.EX2 R42, R42 ;  /* 0x0000002a002a7308 */ /* 0x000fe20000000800 */
[----:B------:R-:W-:Y:S02]  /*7800*/  ISETP.GT.AND P3, PT, R85, 0x70, P2 ;  /* 0x000000705500780c */ /* 0x000fe40001764270 */
        /* <DEDUP_REMOVED lines=10> */
[----:B------:R-:W-:Y:S01]  /*78b0*/  ISETP.GT.AND P2, PT, R85, 0x79, P2 ;  /* 0x000000795500780c */ /* 0x000fe20001744270 */
[----:B------:R-:W-:-:S01]  /*78c0*/  FFMA.FTZ R85, R82, UR10, -R11 ;  /* 0x0000000a52557c23 */ /* 0x000fc2000801080b */
[----:B------:R-:W-:Y:S01]  /*78d0*/  FSEL R75, R75, -INF , !P5 ;  /* 0xff8000004b4b7808 */ /* 0x000fe20006800000 */
[----:B------:R-:W-:Y:S01]  /*78e0*/  IMAD.U32 R82, RZ, RZ, UR10 ;  /* 0x0000000aff527e24 */ /* 0x000fe2000f8e00ff */
[----:B------:R-:W-:Y:S01]  /*78f0*/  FMNMX.FTZ R84, R74, R77, !PT ;  /* 0x0000004d4a547209 */ /* 0x000fe20007810000 */
[----:B------:R-:W-:Y:S01]  /*7900*/  MUFU.EX2 R47, R47 ;  /* 0x0000002f002f7308 */ /* 0x000fe20000000800 */
[----:B------:R-:W-:Y:S02]  /*7910*/  ISETP.LT.OR P2, PT, R86, 0x7a, P2 ;  /* 0x0000007a5600780c */ /* 0x000fe40001741670 */
[----:B------:R-:W-:Y:S02]  /*7920*/  FMNMX.FTZ R84, R75, R84, !PT ;  /* 0x000000544b547209 */ /* 0x000fe40007810000 */
[----:B------:R-:W-:-:S02]  /*7930*/  FSEL R80, R80, -INF , !P2 ;  /* 0xff80000050507808 */ /* 0x000fc40005000000 */
[----:B------:R-:W-:Y:S01]  /*7940*/  FMNMX.FTZ R77, R79, R84, !PT ;  /* 0x000000544f4d7209 */ /* 0x000fe20007810000 */
[----:B------:R-:W-:Y:S03]  /*7950*/  MUFU.EX2 R50, R50 ;  /* 0x0000003200327308 */ /* 0x000fe60000000800 */
[----:B------:R-:W-:-:S05]  /*7960*/  FMNMX.FTZ R77, R80, R77, !PT ;  /* 0x0000004d504d7209 */ /* 0x000fca0007810000 */
[----:B------:R-:W1:Y:S01]  /*7970*/  SHFL.BFLY PT, R84, R77, 0x2, 0x1f ;  /* 0x0c401f004d547f89 */ /* 0x000e6200000e0000 */
[----:B------:R-:W-:Y:S08]  /*7980*/  MUFU.EX2 R51, R51 ;  /* 0x0000003300337308 */ /* 0x000ff00000000800 */
[----:B------:R-:W-:Y:S08]  /*7990*/  MUFU.EX2 R54, R54 ;  /* 0x0000003600367308 */ /* 0x000ff00000000800 */
[----:B------:R-:W-:Y:S01]  /*79a0*/  MUFU.EX2 R55, R55 ;  /* 0x0000003700377308 */ /* 0x000fe20000000800 */
[----:B-1----:R-:W-:Y:S01]  /*79b0*/  FMNMX.FTZ R84, R77, R84, !PT ;  /* 0x000000544d547209 */ /* 0x002fe20007810000 */
[--C-:B------:R-:W-:Y:S01]  /*79c0*/  FFMA.FTZ R77, R78, UR10, -R11.reuse ;  /* 0x0000000a4e4d7c23 */ /* 0x100fe2000801080b */
[----:B------:R-:W-:-:S01]  /*79d0*/  FFMA.FTZ R78, R81, UR10, -R11 ;  /* 0x0000000a514e7c23 */ /* 0x000fc2000801080b */
[----:B------:R-:W-:-:S04]  /*79e0*/  FSEL R81, R10, RZ, P6 ;  /* 0x000000ff0a517208 */ /* 0x000fc80003000000 */
[----:B------:R-:W-:Y:S01]  /*79f0*/  MUFU.EX2 R60, R60 ;  /* 0x0000003c003c7308 */ /* 0x000fe20000000800 */
[----:B------:R-:W1:Y:S01]  /*7a00*/  SHFL.BFLY PT, R83, R84, 0x1, 0x1f ;  /* 0x0c201f0054537f89 */ /* 0x000e6200000e0000 */
[----:B------:R-:W-:-:S04]  /*7a10*/  FADD.FTZ R8, -R81, R8 ;  /* 0x0000000851087221 */ /* 0x000fc80000010100 */
[----:B------:R-:W-:Y:S02]  /*7a20*/  FMUL.FTZ R8, R8, UR10 ;  /* 0x0000000a08087c20 */ /* 0x000fe40008410000 */
[----:B------:R-:W-:Y:S08]  /*7a30*/  MUFU.EX2 R61, R61 ;  /* 0x0000003d003d7308 */ /* 0x000ff00000000800 */
[----:B------:R-:W2:Y:S01]  /*7a40*/  MUFU.EX2 R8, R8 ;  /* 0x0000000800087308 */ /* 0x000ea20000000800 */
[----:B-1----:R-:W-:-:S07]  /*7a50*/  FMNMX.FTZ R11, R84, R83, !PT ;  /* 0x00000053540b7209 */ /* 0x002fce0007810000 */
[----:B------:R-:W-:Y:S01]  /*7a60*/  MUFU.EX2 R64, R64 ;  /* 0x0000004000407308 */ /* 0x000fe20000000800 */
[C---:B------:R-:W-:Y:S01]  /*7a70*/  FSETP.NEU.FTZ.AND P2, PT, R11.reuse, -INF , PT ;  /* 0xff8000000b00780b */ /* 0x040fe20003f5d000 */
[----:B------:R-:W-:-:S03]  /*7a80*/  FFMA.FTZ R82, R11, R82, -8 ;  /* 0xc10000000b527423 */ /* 0x000fc60000010052 */
[----:B------:R-:W-:Y:S01]  /*7a90*/  FSEL R84, R11, RZ, P2 ;  /* 0x000000ff0b547208 */ /* 0x000fe20001000000 */
[----:B--2---:R-:W-:-:S01]  /*7aa0*/  FFMA.FTZ R83, R8, R6, R21 ;  /* 0x0000000608537223 */ /* 0x004fc20000010015 */
[----:B------:R-:W-:Y:S01]  /*7ab0*/  FSEL R82, R82, RZ, P2 ;  /* 0x000000ff52527208 */ /* 0x000fe20001000000 */
[----:B------:R-:W-:Y:S02]  /*7ac0*/  MUFU.EX2 R65, R65 ;  /* 0x0000004100417308 */ /* 0x000fe40000000800 */
[----:B------:R-:W-:-:S01]  /*7ad0*/  FADD.FTZ R84, -R84, R7 ;  /* 0x0000000754547221 */ /* 0x000fc20000010100 */
[----:B------:R-:W-:Y:S01]  /*7ae0*/  FADD.FTZ R83, R40, R83 ;  /* 0x0000005328537221 */ /* 0x000fe20000010000 */
[----:B------:R-:W-:-:S01]  /*7af0*/  FFMA.FTZ R24, R24, UR10, -R82 ;  /* 0x0000000a18187c23 */ /* 0x000fc20008010852 */
[--C-:B------:R-:W-:Y:S01]  /*7b00*/  FFMA.FTZ R13, R13, UR10, -R82.reuse ;  /* 0x0000000a0d0d7c23 */ /* 0x100fe20008010852 */
[----:B------:R-:W-:Y:S01]  /*7b10*/  FMUL.FTZ R7, R84, UR10 ;  /* 0x0000000a54077c20 */ /* 0x000fe20008410000 */
        /* <DEDUP_REMOVED lines=37> */
[----:B------:R-:W-:-:S06]  /*7d70*/  FADD.FTZ R6, R14, R83 ;  /* 0x000000530e067221 */ /* 0x000fcc0000010000 */
        /* <DEDUP_REMOVED lines=42> */
[----:B------:R-:W-:-:S06]  /*8020*/  FADD.FTZ R5, R65, R6 ;  /* 0x0000000641057221 */ /* 0x000fcc0000010000 */
        /* <DEDUP_REMOVED lines=54> */
.L_x_8635:
[----:B------:R-:W-:Y:S01]  /*8390*/  UIADD3 UR6, UR11, 0x19c60, URZ ;  /* 0x00019c600b067890 */ /* 0x000fe2000fffe03f */
[----:B------:R-:W-:Y:S01]  /*83a0*/  ISETP.GT.AND P2, PT, R2, UR18, PT ;  /* 0x0000001202007c0c */ /* 0x000fe2000bf44270 */
        /* <DEDUP_REMOVED lines=88> */
[----:B------:R-:W-:Y:S01]  /*8930*/  IMAD.MOV.U32 R7, RZ, RZ, R11 ;  /* 0x000000ffff077224 */ /* 0x000fe200078e000b */
[----:B------:R-:W-:Y:S01]  /*8940*/  UMOV UR36, UR20 ;  /* 0x0000001400247c82 */ /* 0x000fe20008000000 */
[----:B------:R-:W-:Y:S01]  /*8950*/  IMAD.MOV.U32 R8, RZ, RZ, R10 ;  /* 0x000000ffff087224 */ /* 0x000fe200078e000a */
[----:B------:R-:W-:-:S06]  /*8960*/  UMOV UR37, UR21 ;  /* 0x0000001500257c82 */ /* 0x000fcc0008000000 */
.L_x_8618:
        /* <DEDUP_REMOVED lines=15> */
.L_x_8638:
[----:B------:R-:W-:-:S13]  /*8a60*/  ISETP.NE.AND P2, PT, R11, 0x1, PT ;  /* 0x000000010b00780c */ /* 0x000fda0003f45270 */
[----:B------:R-:W1:Y:S02]  /*8a70*/  @P2 LDC.64 R12, c[0x0][0x9e8] ;  /* 0x00027a00ff0c2b82 */ /* 0x000e640000000a00 */
[----:B-1----:R-:W-:-:S05]  /*8a80*/  @P2 IMAD.HI.U32 R10, R18, R12, RZ ;  /* 0x0000000c120a2227 */ /* 0x002fca00078e00ff */
[----:B------:R-:W-:-:S07]  /*8a90*/  @P2 SHF.R.U32.HI R18, RZ, R13, R10 ;  /* 0x0000000dff122219 */ /* 0x000fce000001160a */
.L_x_8639:
[----:B------:R-:W-:-:S05]  /*8aa0*/  IMAD R18, R18, R11, RZ ;  /* 0x0000000b12127224 */ /* 0x000fca00078e02ff */
[----:B------:R-:W-:-:S13]  /*8ab0*/  R2UR UR7, R18 ;  /* 0x00000000120772ca */ /* 0x000fda00000e0000 */
[----:B------:R-:W-:-:S04]  /*8ac0*/  UISETP.LT.AND UP0, UPT, UR6, UR7, UPT ;  /* 0x000000070600728c */ /* 0x000fc8000bf01270 */
[----:B------:R-:W-:-:S12]  /*8ad0*/  USEL UR6, UR6, UR7, !UP0 ;  /* 0x0000000706067287 */ /* 0x000fd8000c000000 */
.L_x_8637:
        /* <DEDUP_REMOVED lines=13> */
.L_x_8650:
[----:B------:R-:W-:-:S04]  /*8bb0*/  UISETP.NE.AND UP0, UPT, UR21, 0x1, UPT ;  /* 0x000000011500788c */ /* 0x000fc8000bf05270 */
[----:B------:R-:W-:-:S04]  /*8bc0*/  USEL UR37, URZ, 0x1, UP0 ;  /* 0x000000013f257887 */ /* 0x000fc80008000000 */
[----:B------:R-:W-:Y:S01]  /*8bd0*/  ULOP3.LUT UR37, UR20, UR37, URZ, 0x3c, !UPT ;  /* 0x0000002514257292 */ /* 0x000fe2000f8e3c3f */
[----:B------:R-:W-:Y:S11]  /*8be0*/  @!P0 BRA `(.L_x_8641) ;  /* 0x0000000000048947 */ /* 0x000ff60003800000 */
[----:B------:R-:W-:Y:S01]  /*8bf0*/  BPT.TRAP 0x1 ;  /* 0x000000040000795c */ /* 0x000fe20000300000 */
.L_x_8641:
        /* <DEDUP_REMOVED lines=9> */
.L_x_8642:
[----:B--2---:R-:W-:Y:S05]  /*8c90*/  @P2 BRA `(.L_x_8643) ;  /* 0x0000000000082947 */ /* 0x004fea0003800000 */
[----:B------:R-:W2:Y:S02]  /*8ca0*/  SYNCS.PHASECHK.TRANS64.TRYWAIT P2, [UR22+0x19c30], R7 ;  /* 0x019c3007ff0075a7 */ /* 0x000ea40008040156 */
[----:B--2---:R-:W-:Y:S05]  /*8cb0*/  @!P2 BRA `(.L_x_8644) ;  /* 0x000000ac00a4a947 */ /* 0x004fea0003800000 */
.L_x_8643:
        /* <DEDUP_REMOVED lines=17> */
.L_x_8645:
[----:B------:R-:W-:Y:S01]  /*8dd0*/  ULEA UR14, UR21, UR47, 0x3 ;  /* 0x0000002f150e7291 */ /* 0x000fe2000f8e183f */
[----:B-12---:R-:W-:-:S05]  /*8de0*/  IMAD.U32 R7, RZ, RZ, UR20 ;  /* 0x00000014ff077e24 */ /* 0x006fca000f8e00ff */
[----:B------:R-:W-:-:S04]  /*8df0*/  SHF.L.U32 R7, R7, 0x1f, RZ ;  /* 0x0000001f07077819 */ /* 0x000fc800000006ff */
[----:B------:R1:W2:Y:S01]  /*8e00*/  SYNCS.PHASECHK.TRANS64.TRYWAIT P2, [UR14+0x19c50], R7 ;  /* 0x019c5007ff0075a7 */ /* 0x0002a2000804014e */
[----:B------:R-:W-:Y:S05]  /*8e10*/  @!P0 BRA `(.L_x_8646) ;  /* 0x0000000000048947 */ /* 0x000fea0003800000 */
[----:B------:R-:W-:Y:S01]  /*8e20*/  BPT.TRAP 0x1 ;  /* 0x000000040000795c */ /* 0x000fe20000300000 */
.L_x_8646:
[----:B--2---:R-:W-:Y:S05]  /*8e30*/  @P2 BRA `(.L_x_8647) ;  /* 0x0000000000082947 */ /* 0x004fea0003800000 */
[----:B------:R-:W2:Y:S02]  /*8e40*/  SYNCS.PHASECHK.TRANS64.TRYWAIT P2, [UR14+0x19c50], R7 ;  /* 0x019c5007ff0075a7 */ /* 0x000ea4000804014e */
[----:B--2---:R-:W-:Y:S05]  /*8e50*/  @!P2 BRA `(.L_x_8648) ;  /* 0x000000ac0054a947 */ /* 0x004fea0003800000 */
.L_x_8647:
        /* <DEDUP_REMOVED lines=9> */
[----:B------:R-:W2:Y:S01]  /*8ef0*/  MUFU.TANH R12, R12 ;  /* 0x0000000c000c7308 */ /* 0x000ea20000002400 */
        /* <DEDUP_REMOVED lines=66> */
[----:B------:R-:W-:Y:S01]  /*9320*/  UIADD3 UR6, UR11, 0x2, URZ ;  /* 0x000000020b067890 */ /* 0x000fe2000fffe03f */
[C---:B------:R-:W-:Y:S01]  /*9330*/  FMUL.FTZ R60, R0.reuse, R68 ;  /* 0x00000044003c7220 */ /* 0x040fe20000410000 */
[----:B------:R-:W-:Y:S01]  /*9340*/  UMOV UR7, 0x40000040 ;  /* 0x4000004000077882 */ /* 0x000fe20000000000 */
[----:B------:R-:W-:Y:S01]  /*9350*/  FMUL.FTZ R68, R0, R76 ;  /* 0x0000004c00447220 */ /* 0x000fe20000410000 */
[----:B------:R-:W-:-:S02]  /*9360*/  UMOV UR10, UR19 ;  /* 0x00000013000a7c82 */ /* 0x000fc40008000000 */
        /* <DEDUP_REMOVED lines=19> */
[----:B------:R-:W-:Y:S01]  /*94a0*/  QGMMA.64x96x32.F32.E4M3.E4M3 R88, R144, gdesc[UR4], R88, gsb0 ;  /* 0x0160000490587df3 */ /* 0x000fe20008000858 */
[----:B------:R-:W-:-:S05]  /*94b0*/  UIADD3 UR6, UR11, 0x4, URZ ;  /* 0x000000040b067890 */ /* 0x000fca000fffe03f */
[----:B------:R-:W3:Y:S01]  /*94c0*/  MUFU.TANH R34, R34 ;  /* 0x0000002200227308 */ /* 0x000ee20000002400 */
[----:B--2---:R-:W-:Y:S01]  /*94d0*/  FMNMX.FTZ R71, R31, R70, !PT ;  /* 0x000000461f477209 */ /* 0x004fe20007810000 */
[----:B------:R-:W-:Y:S01]  /*94e0*/  FMUL.FTZ R70, R0, R78 ;  /* 0x0000004e00467220 */ /* 0x000fe20000410000 */
[----:B------:R-:W-:-:S05]  /*94f0*/  UMOV UR7, 0x40000040 ;  /* 0x4000004000077882 */ /* 0x000fca0000000000 */
        /* <DEDUP_REMOVED lines=34> */
[----:B------:R-:W-:Y:S01]  /*9720*/  UIADD3 UR6, UR11, 0x6, URZ ;  /* 0x000000060b067890 */ /* 0x000fe2000fffe03f */
[----:B------:R-:W-:-:S04]  /*9730*/  UMOV UR7, 0x40000040 ;  /* 0x4000004000077882 */ /* 0x000fc80000000000 */
        /* <DEDUP_REMOVED lines=36> */
[----:B------:R-:W-:Y:S06]  /*9980*/  QGMMA.64x96x32.F32.E4M3.E4M3 R88, R136, gdesc[UR4], R88, gsb0 ;  /* 0x0160000488587df3 */ /* 0x000fec0008000858 */
        /* <DEDUP_REMOVED lines=30> */
[----:B------:R-:W-:-:S06]  /*9b70*/  WARPGROUP.DEPBAR.LE gsb0, 0x0 ;  /* 0x00008000000079c5 */ /* 0x000fcc0000010000 */
[----:B------:R-:W1:Y:S01]  /*9b80*/  MUFU.TANH R78, R78 ;  /* 0x0000004e004e7308 */ /* 0x000e620000002400 */
[----:B---3--:R-:W-:-:S07]  /*9b90*/  FMNMX.FTZ R81, R75, R80, !PT ;  /* 0x000000504b517209 */ /* 0x008fce0007810000 */
[----:B------:R-:W3:Y:S01]  /*9ba0*/  MUFU.TANH R77, R77 ;  /* 0x0000004d004d7308 */ /* 0x000ee20000002400 */
[----:B--2---:R-:W-:-:S07]  /*9bb0*/  FMNMX.FTZ R8, R76, R7, !PT ;  /* 0x000000074c087209 */ /* 0x004fce0007810000 */
[----:B------:R-:W2:Y:S01]  /*9bc0*/  MUFU.TANH R79, R79 ;  /* 0x0000004f004f7308 */ /* 0x000ea20000002400 */
[----:B-1----:R-:W-:Y:S02]  /*9bd0*/  FMNMX.FTZ R80, R78, R81, !PT ;  /* 0x000000514e507209 */ /* 0x002fe40007810000 */
[----:B---3--:R-:W-:-:S05]  /*9be0*/  FMNMX.FTZ R81, R77, R8, !PT ;  /* 0x000000084d517209 */ /* 0x008fca0007810000 */
[----:B------:R-:W1:Y:S01]  /*9bf0*/  SHFL.BFLY PT, R8, R81, 0x2, 0x1f ;  /* 0x0c401f0051087f89 */ /* 0x000e6200000e0000 */
[----:B--2---:R-:W-:-:S05]  /*9c00*/  FMNMX.FTZ R80, R79, R80, !PT ;  /* 0x000000504f507209 */ /* 0x004fca0007810000 */
[----:B------:R-:W2:Y:S01]  /*9c10*/  SHFL.BFLY PT, R7, R80, 0x2, 0x1f ;  /* 0x0c401f0050077f89 */ /* 0x000ea200000e0000 */
[----:B-1----:R-:W-:Y:S01]  /*9c20*/  FMNMX.FTZ R82, R81, R8, !PT ;  /* 0x0000000851527209 */ /* 0x002fe20007810000 */
[----:B------:R-:W-:Y:S01]  /*9c30*/  IMAD.U32 R81, RZ, RZ, UR10 ;  /* 0x0000000aff517e24 */ /* 0x000fe2000f8e00ff */
[----:B--2---:R-:W-:-:S03]  /*9c40*/  FMNMX.FTZ R83, R80, R7, !PT ;  /* 0x0000000750537209 */ /* 0x004fc60007810000 */
[----:B------:R-:W1:Y:S04]  /*9c50*/  SHFL.BFLY PT, R7, R82, 0x1, 0x1f ;  /* 0x0c201f0052077f89 */ /* 0x000e6800000e0000 */
[----:B------:R-:W2:Y:S01]  /*9c60*/  SHFL.BFLY PT, R84, R83, 0x1, 0x1f ;  /* 0x0c201f0053547f89 */ /* 0x000ea200000e0000 */
[----:B-1----:R-:W-:Y:S01]  /*9c70*/  FMNMX.FTZ R8, R82, R7, !PT ;  /* 0x0000000752087209 */ /* 0x002fe20007810000 */
[----:B------:R-:W-:Y:S01]  /*9c80*/  IMAD.U32 R82, RZ, RZ, UR10 ;  /* 0x0000000aff527e24 */ /* 0x000fe2000f8e00ff */
        /* <DEDUP_REMOVED lines=77> */
[----:B------:R-:W-:-:S02]  /*a160*/  FFMA.FTZ R79, R79, UR10, -R80 ;  /* 0x0000000a4f4f7c23 */ /* 0x000fc40008010850 */
[----:B------:R-:W3:Y:S01]  /*a170*/  MUFU.EX2 R14, R14 ;  /* 0x0000000e000e7308 */ /* 0x000ee20000000800 */
[----:B--2---:R-:W-:-:S07]  /*a180*/  FFMA.FTZ R5, R10, R5, R13 ;  /* 0x000000050a057223 */ /* 0x004fce000001000d */
        /* <DEDUP_REMOVED lines=125> */
[----:B------:R-:W-:Y:S06]  /*a960*/  @!P0 BRA `(.L_x_8649) ;  /* 0x0000000000048947 */ /* 0x000fec0003800000 */
[----:B------:R-:W-:Y:S01]  /*a970*/  BPT.TRAP 0x1 ;  /* 0x000000040000795c */ /* 0x000fe20000300000 */
.L_x_8649:
        /* <DEDUP_REMOVED lines=90> */
.L_x_8640:
        /* <DEDUP_REMOVED lines=12> */
.L_x_8669:
[----:B------:R-:W-:-:S04]  /*afe0*/  UISETP.NE.AND UP0, UPT, UR20, 0x1, UPT ;  /* 0x000000011400788c */ /* 0x000fc8000bf05270 */
[----:B------:R-:W-:-:S04]  /*aff0*/  USEL UR37, URZ, 0x1, UP0 ;  /* 0x000000013f257887 */ /* 0x000fc80008000000 */
[----:B------:R-:W-:Y:S01]  /*b000*/  ULOP3.LUT UR37, UR19, UR37, URZ, 0x3c, !UPT ;  /* 0x0000002513257292 */ /* 0x000fe2000f8e3c3f */
[----:B------:R-:W-:Y:S11]  /*b010*/  @!P0 BRA `(.L_x_8652) ;  /* 0x0000000000048947 */ /* 0x000ff60003800000 */
[----:B------:R-:W-:Y:S01]  /*b020*/  BPT.TRAP 0x1 ;  /* 0x000000040000795c */ /* 0x000fe20000300000 */
.L_x_8652:
        /* <DEDUP_REMOVED lines=9> */
.L_x_8653:
[----:B--2---:R-:W-:Y:S05]  /*b0c0*/  @P2 BRA `(.L_x_8654) ;  /* 0x0000000000082947 */ /* 0x004fea0003800000 */
[----:B------:R-:W2:Y:S02]  /*b0d0*/  SYNCS.PHASECHK.TRANS64.TRYWAIT P2, [UR25+0x19c30], R7 ;  /* 0x019c3007ff0075a7 */ /* 0x000ea40008040159 */
[----:B--2---:R-:W-:Y:S05]  /*b0e0*/  @!P2 BRA `(.L_x_8655) ;  /* 0x0000008800c8a947 */ /* 0x004fea0003800000 */
.L_x_8654:
        /* <DEDUP_REMOVED lines=17> */
.L_x_8656:
[----:B------:R-:W-:Y:S01]  /*b200*/  ULEA UR11, UR20, UR47, 0x3 ;  /* 0x0000002f140b7291 */ /* 0x000fe2000f8e183f */
[----:B-12---:R-:W-:-:S05]  /*b210*/  IMAD.U32 R7, RZ, RZ, UR19 ;  /* 0x00000013ff077e24 */ /* 0x006fca000f8e00ff */
[----:B------:R-:W-:-:S04]  /*b220*/  SHF.L.U32 R7, R7, 0x1f, RZ ;  /* 0x0000001f07077819 */ /* 0x000fc800000006ff */
[----:B------:R1:W2:Y:S01]  /*b230*/  SYNCS.PHASECHK.TRANS64.TRYWAIT P2, [UR11+0x19c50], R7 ;  /* 0x019c5007ff0075a7 */ /* 0x0002a2000804014b */
[----:B------:R-:W-:Y:S05]  /*b240*/  @!P0 BRA `(.L_x_8657) ;  /* 0x0000000000048947 */ /* 0x000fea0003800000 */
[----:B------:R-:W-:Y:S01]  /*b250*/  BPT.TRAP 0x1 ;  /* 0x000000040000795c */ /* 0x000fe20000300000 */
.L_x_8657:
[----:B--2---:R-:W-:Y:S05]  /*b260*/  @P2 BRA `(.L_x_8658) ;  /* 0x0000000000082947 */ /* 0x004fea0003800000 */
[----:B------:R-:W2:Y:S02]  /*b270*/  SYNCS.PHASECHK.TRANS64.TRYWAIT P2, [UR11+0x19c50], R7 ;  /* 0x019c5007ff0075a7 */ /* 0x000ea4000804014b */
[----:B--2---:R-:W-:Y:S05]  /*b280*/  @!P2 BRA `(.L_x_8659) ;  /* 0x000000880078a947 */ /* 0x004fea0003800000 */
.L_x_8658:
        /* <DEDUP_REMOVED lines=19> */
[C---:B-12---:R-:W-:Y:S01]  /*b3c0*/  FMUL.FTZ R7, R0.reuse, R24 ;  /* 0x0000001800077220 */ /* 0x046fe20000410000 */
[C---:B------:R-:W-:Y:S01]  /*b3d0*/  FMUL.FTZ R35, R0.reuse, R44 ;  /* 0x0000002c00237220 */ /* 0x040fe20000410000 */
[----:B------:R-:W-:Y:S01]  /*b3e0*/  FMUL.FTZ R42, R0, R50 ;  /* 0x00000032002a7220 */ /* 0x000fe20000410000 */
[----:B------:R-:W-:Y:S01]  /*b3f0*/  IMAD.SHL.U32 R77, R2, 0x80, RZ ;  /* 0x00000080024d7824 */ /* 0x000fe200078e00ff */
[----:B------:R-:W-:Y:S01]  /*b400*/  UMOV UR6, UR10 ;  /* 0x0000000a00067c82 */ /* 0x000fe20008000000 */
[C---:B------:R-:W-:Y:S01]  /*b410*/  FMUL.FTZ R13, R0.reuse, R27 ;  /* 0x0000001b000d7220 */ /* 0x040fe20000410000 */
[----:B------:R-:W-:Y:S01]  /*b420*/  QGMMA.64x96x32.F32.E4M3.E4M3 R88, R148, gdesc[UR4], R88, gsb0 ;  /* 0x0160000494587df3 */ /* 0x000fe20008000858 */
        /* <DEDUP_REMOVED lines=51> */
[----:B------:R-:W-:Y:S01]  /*b760*/  IMAD.U32 R40, RZ, RZ, UR25 ;  /* 0x00000019ff287e24 */ /* 0x000fe2000f8e00ff */
[----:B------:R-:W1:Y:S01]  /*b770*/  MUFU.TANH R7, R7 ;  /* 0x0000000700077308 */ /* 0x000e620000002400 */
[----:B------:R-:W-:-:S02]  /*b780*/  IMAD R82, R17, UR22, R82 ;  /* 0x0000001611527c24 */ /* 0x000fc4000f8e0252 */
[----:B------:R-:W-:Y:S02]  /*b790*/  @!P1 VIADD R40, R40, 0x19c40 ;  /* 0x00019c4028289836 */ /* 0x000fe40000000000 */
[----:B------:R-:W-:-:S03]  /*b7a0*/  VIADD R41, R82, -UR23 ;  /* 0x8000001752297c36 */ /* 0x000fc60008000000 */
[----:B------:R-:W2:Y:S01]  /*b7b0*/  MUFU.TANH R8, R8 ;  /* 0x0000000800087308 */ /* 0x000ea20000002400 */
[----:B------:R-:W-:Y:S01]  /*b7c0*/  IMAD R41, R16, -0x2, R41 ;  /* 0xfffffffe10297824 */ /* 0x000fe200078e0229 */
[----:B------:R-:W-:-:S03]  /*b7d0*/  @!P1 PRMT R40, RZ, 0x654, R40 ;  /* 0x00000654ff289816 */ /* 0x000fc60000000028 */
[C---:B------:R-:W-:Y:S02]  /*b7e0*/  VIADD R85, R41.reuse, UR24 ;  /* 0x0000001829557c36 */ /* 0x040fe40008000000 */
[----:B------:R-:W-:Y:S01]  /*b7f0*/  VIADD R84, R41, UR17 ;  /* 0x0000001129547c36 */ /* 0x000fe20008000000 */
[----:B------:R-:W3:Y:S01]  /*b800*/  MUFU.TANH R12, R12 ;  /* 0x0000000c000c7308 */ /* 0x000ee20000002400 */
[C---:B------:R-:W-:Y:S02]  /*b810*/  IMAD.IADD R83, R3.reuse, 0x1, R85 ;  /* 0x0000000103537824 */ /* 0x040fe400078e0255 */
[----:B------:R-:W-:-:S05]  /*b820*/  IMAD.IADD R82, R3, 0x1, R84 ;  /* 0x0000000103527824 */ /* 0x000fca00078e0254 */
[----:B------:R-:W4:Y:S08]  /*b830*/  MUFU.TANH R13, R13 ;  /* 0x0000000d000d7308 */ /* 0x000f300000002400 */
        /* <DEDUP_REMOVED lines=87> */
.L_x_8662:
[----:B------:R-:W-:-:S05]  /*bdb0*/  IMAD.U32 R86, RZ, RZ, UR21 ;  /* 0x00000015ff567e24 */ /* 0x000fca000f8e00ff */
[----:B------:R-:W-:-:S13]  /*bdc0*/  ISETP.NE.AND P2, PT, R86, 0x1, PT ;  /* 0x000000015600780c */ /* 0x000fda0003f45270 */
[----:B-1----:R-:W1:Y:S01]  /*bdd0*/  @P2 LDC.64 R40, c[0x0][0x9e8] ;  /* 0x00027a00ff282b82 */ /* 0x002e620000000a00 */
[----:B------:R-:W-:-:S04]  /*bde0*/  @P2 IMAD.IADD R87, R156, 0x1, R3 ;  /* 0x000000019c572824 */ /* 0x000fc800078e0203 */
[----:B-1----:R-:W-:-:S04]  /*bdf0*/  @P2 IMAD.HI.U32 R136, R87, R40, RZ ;  /* 0x0000002857882227 */ /* 0x002fc800078e00ff */
[----:B------:R-:W-:Y:S01]  /*be00*/  IMAD.MOV.U32 R40, RZ, RZ, R9 ;  /* 0x000000ffff287224 */ /* 0x000fe200078e0009 */
[----:B------:R-:W-:-:S07]  /*be10*/  @P2 SHF.R.U32.HI R40, RZ, R41, R136 ;  /* 0x00000029ff282219 */ /* 0x000fce0000011688 */
.L_x_8663:
[----:B------:R-:W-:Y:S05]  /*be20*/  BSYNC B0 ;  /* 0x0000000000007941 */ /* 0x000fea0003800000 */
.L_x_8661:
[----:B------:R-:W-:-:S04]  /*be30*/  IMAD R41, R40, R86, -R77 ;  /* 0x0000005628297224 */ /* 0x000fc800078e0a4d */
[----:B------:R-:W-:-:S05]  /*be40*/  IMAD R41, R16, -0x2, R41 ;  /* 0xfffffffe10297824 */ /* 0x000fca00078e0229 */
[----:B------:R-:W-:Y:S02]  /*be50*/  VIADDMNMX R83, R41, R86, R83, PT ;  /* 0x0000005629537246 */ /* 0x000fe40003800153 */
[----:B------:R-:W-:-:S07]  /*be60*/  VIMNMX R82, R82, R41, !PT ;  /* 0x0000002952527248 */ /* 0x000fce0007fe0100 */
.L_x_8660:
[----:B------:R-:W-:Y:S01]  /*be70*/  ISETP.GT.AND P2, PT, R2, -0x1, PT ;  /* 0xffffffff0200780c */ /* 0x000fe20003f44270 */
[C---:B------:R-:W-:Y:S02]  /*be80*/  IMAD.IADD R85, R4.reuse, 0x1, R85 ;  /* 0x0000000104557824 */ /* 0x040fe400078e0255 */
[----:B------:R-:W-:Y:S01]  /*be90*/  IMAD.IADD R84, R4, 0x1, R84 ;  /* 0x0000000104547824 */ /* 0x000fe200078e0254 */
[C---:B------:R-:W-:Y:S02]  /*bea0*/  ISETP.GT.AND P4, PT, R82.reuse, RZ, P2 ;  /* 0x000000ff5200720c */ /* 0x040fe40001784270 */
[----:B------:R-:W-:Y:S02]  /*beb0*/  ISETP.GT.AND P6, PT, R82, 0x1, P2 ;  /* 0x000000015200780c */ /* 0x000fe400017c4270 */
[C---:B------:R-:W-:Y:S02]  /*bec0*/  ISETP.LT.OR P4, PT, R83.reuse, 0x1, P4 ;  /* 0x000000015300780c */ /* 0x040fe40002781670 */
[----:B------:R-:W-:-:S02]  /*bed0*/  ISETP.LT.OR P6, PT, R83, 0x2, P6 ;  /* 0x000000025300780c */ /* 0x000fc400037c1670 */
[----:B-1----:R-:W-:Y:S02]  /*bee0*/  FSEL R7, R7, -INF , !P4 ;  /* 0xff80000007077808 */ /* 0x002fe40006000000 */
[----:B------:R-:W-:Y:S02]  /*bef0*/  FSEL R86, R8, -INF , !P6 ;  /* 0xff80000008567808 */ /* 0x000fe40007000000 */
[C---:B------:R-:W-:Y:S02]  /*bf00*/  ISETP.GT.AND P3, PT, R82.reuse, 0x8, P2 ;  /* 0x000000085200780c */ /* 0x040fe40001764270 */
[C---:B------:R-:W-:Y:S02]  /*bf10*/  ISETP.GT.AND P4, PT, R82.reuse, 0x9, P2 ;  /* 0x000000095200780c */ /* 0x040fe40001784270 */
[----:B------:R-:W-:Y:S02]  /*bf20*/  ISETP.GT.AND P6, PT, R82, 0x10, P2 ;  /* 0x000000105200780c */ /* 0x000fe400017c4270 */
[----:B------:R-:W-:-:S02]  /*bf30*/  ISETP.LT.OR P3, PT, R83, 0x9, P3 ;  /* 0x000000095300780c */ /* 0x000fc40001f61670 */
[C---:B------:R-:W-:Y:S02]  /*bf40*/  ISETP.LT.OR P4, PT, R83.reuse, 0xa, P4 ;  /* 0x0000000a5300780c */ /* 0x040fe40002781670 */
[----:B------:R-:W-:Y:S02]  /*bf50*/  ISETP.LT.OR P6, PT, R83, 0x11, P6 ;  /* 0x000000115300780c */ /* 0x000fe400037c1670 */
[----:B------:R-:W-:Y:S02]  /*bf60*/  FSEL R14, R14, -INF , !P3 ;  /* 0xff8000000e0e7808 */ /* 0x000fe40005800000 */
[----:B------:R-:W-:Y:S02]  /*bf70*/  FSEL R18, R18, -INF , !P4 ;  /* 0xff80000012127808 */ /* 0x000fe40006000000 */
[----:B------:R-:W-:Y:S02]  /*bf80*/  FSEL R21, R21, -INF , !P6 ;  /* 0xff80000015157808 */ /* 0x000fe40007000000 */
[----:B------:R-:W-:-:S02]  /*bf90*/  ISETP.GT.AND P3, PT, R82, 0x11, P2 ;  /* 0x000000115200780c */ /* 0x000fc40001764270 */
[C---:B------:R-:W-:Y:S02]  /*bfa0*/  ISETP.GT.AND P4, PT, R82.reuse, 0x18, P2 ;  /* 0x000000185200780c */ /* 0x040fe40001784270 */
[----:B------:R-:W-:Y:S02]  /*bfb0*/  ISETP.GT.AND P6, PT, R82, 0x19, P2 ;  /* 0x000000195200780c */ /* 0x000fe400017c4270 */
[C---:B------:R-:W-:Y:S02]  /*bfc0*/  ISETP.LT.OR P3, PT, R83.reuse, 0x12, P3 ;  /* 0x000000125300780c */ /* 0x040fe40001f61670 */
[C---:B------:R-:W-:Y:S02]  /*bfd0*/  ISETP.LT.OR P4, PT, R83.reuse, 0x19, P4 ;  /* 0x000000195300780c */ /* 0x040fe40002781670 */
[----:B------:R-:W-:Y:S02]  /*bfe0*/  ISETP.LT.OR P6, PT, R83, 0x1a, P6 ;  /* 0x0000001a5300780c */ /* 0x000fe400037c1670 */
[----:B------:R-:W-:-:S02]  /*bff0*/  FSEL R25, R25, -INF , !P3 ;  /* 0xff80000019197808 */ /* 0x000fc40005800000 */
[----:B------:R-:W-:Y:S02]  /*c000*/  FSEL R27, R27, -INF , !P4 ;  /* 0xff8000001b1b7808 */ /* 0x000fe40006000000 */
        /* <DEDUP_REMOVED lines=86> */
.L_x_8666:
[----:B------:R-:W-:-:S05]  /*c570*/  IMAD.U32 R82, RZ, RZ, UR21 ;  /* 0x00000015ff527e24 */ /* 0x000fca000f8e00ff */
[----:B------:R-:W-:-:S13]  /*c580*/  ISETP.NE.AND P3, PT, R82, 0x1, PT ;  /* 0x000000015200780c */ /* 0x000fda0003f65270 */
[----:B------:R-:W1:Y:S02]  /*c590*/  @P3 LDC.64 R40, c[0x0][0x9e8] ;  /* 0x00027a00ff283b82 */ /* 0x000e640000000a00 */
[----:B-1----:R-:W-:-:S05]  /*c5a0*/  @P3 IMAD.HI.U32 R40, R8, R40, RZ ;  /* 0x0000002808283227 */ /* 0x002fca00078e00ff */
[----:B------:R-:W-:-:S07]  /*c5b0*/  @P3 SHF.R.U32.HI R8, RZ, R41, R40 ;  /* 0x00000029ff083219 */ /* 0x000fce0000011628 */
.L_x_8667:
[----:B------:R-:W-:Y:S05]  /*c5c0*/  BSYNC B0 ;  /* 0x0000000000007941 */ /* 0x000fea0003800000 */
.L_x_8665:
[----:B------:R-:W-:-:S04]  /*c5d0*/  IMAD R77, R8, R82, -R77 ;  /* 0x00000052084d7224 */ /* 0x000fc800078e0a4d */
[----:B------:R-:W-:-:S05]  /*c5e0*/  IMAD R77, R16, -0x2, R77 ;  /* 0xfffffffe104d7824 */ /* 0x000fca00078e024d */
[----:B------:R-:W-:Y:S02]  /*c5f0*/  VIADDMNMX R85, R77, R82, R85, PT ;  /* 0x000000524d557246 */ /* 0x000fe40003800155 */
[----:B------:R-:W-:-:S07]  /*c600*/  VIMNMX R84, R84, R77, !PT ;  /* 0x0000004d54547248 */ /* 0x000fce0007fe0100 */
.L_x_8664:
        /* <DEDUP_REMOVED lines=74> */
[----:B-1----:R-:W-:-:S04]  /*cab0*/  FMNMX.FTZ R8, R41, R8, !PT ;  /* 0x0000000829087209 */ /* 0x002fc80007810000 */
        /* <DEDUP_REMOVED lines=10> */
[--C-:B------:R-:W-:Y:S01]  /*cb60*/  FFMA.FTZ R18, R21, UR10, -R40.reuse ;  /* 0x0000000a15127c23 */ /* 0x100fe20008010828 */
[----:B------:R-:W-:-:S01]  /*cb70*/  FFMA.FTZ R21, R25, UR10, -R40 ;  /* 0x0000000a19157c23 */ /* 0x000fc20008010828 */
[--C-:B------:R-:W-:Y:S01]  /*cb80*/  FFMA.FTZ R25, R27, UR10, -R40.reuse ;  /* 0x0000000a1b197c23 */ /* 0x100fe20008010828 */
[----:B------:R-:W-:Y:S01]  /*cb90*/  ISETP.LT.OR P3, PT, R85, 0x1, P3 ;  /* 0x000000015500780c */ /* 0x000fe20001f61670 */
[--C-:B------:R-:W-:Y:S01]  /*cba0*/  FFMA.FTZ R27, R31, UR10, -R40.reuse ;  /* 0x0000000a1f1b7c23 */ /* 0x100fe20008010828 */
[----:B------:R-:W-:Y:S01]  /*cbb0*/  FSEL R31, R52, -INF , !P4 ;  /* 0xff800000341f7808 */ /* 0x000fe20006000000 */
        /* <DEDUP_REMOVED lines=12> */
[----:B------:R-:W-:Y:S01]  /*cc80*/  MUFU.EX2 R41, R41 ;  /* 0x0000002900297308 */ /* 0x000fe20000000800 */
[----:B------:R-:W-:Y:S01]  /*cc90*/  FMNMX.FTZ R7, R15, R82, !PT ;  /* 0x000000520f077209 */ /* 0x000fe20007810000 */
[--C-:B-1----:R-:W-:Y:S01]  /*cca0*/  FFMA.FTZ R86, R37, UR10, -R40.reuse ;  /* 0x0000000a25567c23 */ /* 0x102fe20008010828 */
        /* <DEDUP_REMOVED lines=13> */
[----:B------:R-:W-:Y:S01]  /*cd80*/  IMAD.U32 R80, RZ, RZ, UR10 ;  /* 0x0000000aff507e24 */ /* 0x000fe2000f8e00ff */
        /* <DEDUP_REMOVED lines=20> */
[----:B------:R-:W-:Y:S02]  /*ced0*/  FSEL R54, R54, -INF , !P3 ;  /* 0xff80000036367808 */ /* 0x000fe40005800000 */
[----:B------:R-:W-:Y:S01]  /*cee0*/  FMNMX.FTZ R7, R42, R7, !PT ;  /* 0x000000072a077209 */ /* 0x000fe20007810000 */
[----:B------:R-:W-:Y:S01]  /*cef0*/  MUFU.EX2 R18, R18 ;  /* 0x0000001200127308 */ /* 0x000fe20000000800 */
[----:B------:R-:W-:Y:S02]  /*cf00*/  ISETP.GT.AND P3, PT, R84, 0x50, P2 ;  /* 0x000000505400780c */ /* 0x000fe40001764270 */
[----:B------:R-:W-:Y:S02]  /*cf10*/  FMNMX.FTZ R7, R44, R7, !PT ;  /* 0x000000072c077209 */ /* 0x000fe40007810000 */
[----:B------:R-:W-:-:S02]  /*cf20*/  ISETP.LT.OR P4, PT, R85, 0x4a, P4 ;  /* 0x0000004a5500780c */ /* 0x000fc40002781670 */
[----:B------:R-:W-:Y:S01]  /*cf30*/  FMNMX.FTZ R7, R46, R7, !PT ;  /* 0x000000072e077209 */ /* 0x000fe20007810000 */
[----:B------:R-:W-:Y:S01]  /*cf40*/  MUFU.EX2 R21, R21 ;  /* 0x0000001500157308 */ /* 0x000fe20000000800 */
[----:B------:R-:W-:Y:S02]  /*cf50*/  ISETP.LT.OR P3, PT, R85, 0x51, P3 ;  /* 0x000000515500780c */ /* 0x000fe40001f61670 */
[----:B------:R-:W-:Y:S02]  /*cf60*/  FMNMX.FTZ R7, R48, R7, !PT ;  /* 0x0000000730077209 */ /* 0x000fe40007810000 */
[----:B------:R-:W-:Y:S02]  /*cf70*/  FSEL R55, R55, -INF , !P4 ;  /* 0xff80000037377808 */ /* 0x000fe40006000000 */
[----:B-1----:R-:W-:Y:S01]  /*cf80*/  FMNMX.FTZ R82, R50, R7, !PT ;  /* 0x0000000732527209 */ /* 0x002fe20007810000 */
[----:B------:R-:W-:Y:S01]  /*cf90*/  MUFU.EX2 R25, R25 ;  /* 0x0000001900197308 */ /* 0x000fe20000000800 */
[----:B------:R-:W-:-:S02]  /*cfa0*/  ISETP.GT.AND P4, PT, R84, 0x51, P2 ;  /* 0x000000515400780c */ /* 0x000fc40001784270 */
[----:B------:R-:W-:Y:S02]  /*cfb0*/  FMNMX.FTZ R7, R31, R82, !PT ;  /* 0x000000521f077209 */ /* 0x000fe40007810000 */
[----:B------:R-:W-:Y:S02]  /*cfc0*/  FSEL R35, R56, -INF , !P3 ;  /* 0xff80000038237808 */ /* 0x000fe40005800000 */
[----:B------:R-:W-:Y:S01]  /*cfd0*/  ISETP.GT.AND P3, PT, R84, 0x58, P2 ;  /* 0x000000585400780c */ /* 0x000fe20001764270 */
[----:B------:R1:W-:Y:S01]  /*cfe0*/  MUFU.EX2 R56, R86 ;  /* 0x0000005600387308 */ /* 0x0003e20000000800 */
[C---:B------:R-:W-:Y:S02]  /*cff0*/  ISETP.LT.OR P4, PT, R85.reuse, 0x52, P4 ;  /* 0x000000525500780c */ /* 0x040fe40002781670 */
[----:B------:R-:W-:Y:S02]  /*d000*/  ISETP.LT.OR P3, PT, R85, 0x59, P3 ;  /* 0x000000595500780c */ /* 0x000fe40001f61670 */
[----:B------:R-:W-:-:S02]  /*d010*/  FSEL R58, R58, -INF , !P4 ;  /* 0xff8000003a3a7808 */ /* 0x000fc40006000000 */
[----:B------:R-:W-:Y:S01]  /*d020*/  ISETP.GT.AND P4, PT, R84, 0x59, P2 ;  /* 0x000000595400780c */ /* 0x000fe20001784270 */
[----:B------:R2:W-:Y:S01]  /*d030*/  MUFU.EX2 R82, R43 ;  /* 0x0000002b00527308 */ /* 0x0005e20000000800 */
[----:B-1----:R-:W-:Y:S02]  /*d040*/  FMNMX.FTZ R86, R54, R7, !PT ;  /* 0x0000000736567209 */ /* 0x002fe40007810000 */
[----:B------:R-:W-:Y:S02]  /*d050*/  FSEL R60, R60, -INF , !P3 ;  /* 0xff8000003c3c7808 */ /* 0x000fe40005800000 */
[----:B------:R-:W-:Y:S02]  /*d060*/  FMNMX.FTZ R86, R55, R86, !PT ;  /* 0x0000005637567209 */ /* 0x000fe40007810000 */
[----:B------:R-:W-:Y:S01]  /*d070*/  ISETP.GT.AND P3, PT, R84, 0x60, P2 ;  /* 0x000000605400780c */ /* 0x000fe20001764270 */
[----:B------:R-:W-:Y:S01]  /*d080*/  MUFU.EX2 R28, R28 ;  /* 0x0000001c001c7308 */ /* 0x000fe20000000800 */
[----:B------:R-:W-:-:S02]  /*d090*/  FMNMX.FTZ R7, R35, R86, !PT ;  /* 0x0000005623077209 */ /* 0x000fc40007810000 */
[C---:B------:R-:W-:Y:S02]  /*d0a0*/  ISETP.LT.OR P4, PT, R85.reuse, 0x5a, P4 ;  /* 0x0000005a5500780c */ /* 0x040fe40002781670 */
[----:B------:R-:W-:Y:S02]  /*d0b0*/  ISETP.LT.OR P3, PT, R85, 0x61, P3 ;  /* 0x000000615500780c */ /* 0x000fe40001f61670 */
[----:B------:R-:W-:Y:S01]  /*d0c0*/  FMNMX.FTZ R7, R58, R7, !PT ;  /* 0x000000073a077209 */ /* 0x000fe20007810000 */
[----:B------:R-:W-:Y:S01]  /*d0d0*/  MUFU.EX2 R27, R27 ;  /* 0x0000001b001b7308 */ /* 0x000fe20000000800 */
[----:B------:R-:W-:Y:S02]  /*d0e0*/  FSEL R62, R62, -INF , !P4 ;  /* 0xff8000003e3e7808 */ /* 0x000fe40006000000 */
[----:B------:R-:W-:Y:S02]  /*d0f0*/  ISETP.GT.AND P4, PT, R84, 0x61, P2 ;  /* 0x000000615400780c */ /* 0x000fe40001784270 */
[----:B------:R-:W-:-:S02]  /*d100*/  FSEL R64, R64, -INF , !P3 ;  /* 0xff80000040407808 */ /* 0x000fc40005800000 */
[----:B------:R-:W-:Y:S01]  /*d110*/  ISETP.GT.AND P3, PT, R84, 0x68, P2 ;  /* 0x000000685400780c */ /* 0x000fe20001764270 */
[----:B------:R-:W-:Y:S01]  /*d120*/  MUFU.EX2 R33, R33 ;  /* 0x0000002100217308 */ /* 0x000fe20000000800 */
[----:B------:R-:W-:Y:S02]  /*d130*/  FMNMX.FTZ R7, R60, R7, !PT ;  /* 0x000000073c077209 */ /* 0x000fe40007810000 */
[C---:B------:R-:W-:Y:S02]  /*d140*/  ISETP.LT.OR P4, PT, R85.reuse, 0x62, P4 ;  /* 0x000000625500780c */ /* 0x040fe40002781670 */
[----:B------:R-:W-:Y:S02]  /*d150*/  ISETP.LT.OR P3, PT, R85, 0x69, P3 ;  /* 0x000000695500780c */ /* 0x000fe40001f61670 */
[----:B------:R-:W-:Y:S01]  /*d160*/  FMNMX.FTZ R7, R62, R7, !PT ;  /* 0x000000073e077209 */ /* 0x000fe20007810000 */
[----:B------:R-:W-:Y:S01]  /*d170*/  MUFU.EX2 R37, R37 ;  /* 0x0000002500257308 */ /* 0x000fe20000000800 */
[----:B--2---:R-:W-:-:S02]  /*d180*/  FSEL R43, R66, -INF , !P4 ;  /* 0xff800000422b7808 */ /* 0x004fc40006000000 */
[----:B------:R-:W-:Y:S02]  /*d190*/  ISETP.GT.AND P4, PT, R84, 0x69, P2 ;  /* 0x000000695400780c */ /* 0x000fe40001784270 */
[----:B------:R-:W-:Y:S02]  /*d1a0*/  FSEL R69, R69, -INF , !P3 ;  /* 0xff80000045457808 */ /* 0x000fe40005800000 */
[----:B------:R-:W-:Y:S01]  /*d1b0*/  FMNMX.FTZ R86, R64, R7, !PT ;  /* 0x0000000740567209 */ /* 0x000fe20007810000 */
[----:B------:R1:W-:Y:S01]  /*d1c0*/  MUFU.EX2 R66, R47 ;  /* 0x0000002f00427308 */ /* 0x0003e20000000800 */
[----:B------:R-:W-:Y:S02]  /*d1d0*/  ISETP.GT.AND P3, PT, R84, 0x70, P2 ;  /* 0x000000705400780c */ /* 0x000fe40001764270 */
[----:B------:R-:W-:Y:S02]  /*d1e0*/  ISETP.LT.OR P4, PT, R85, 0x6a, P4 ;  /* 0x0000006a5500780c */ /* 0x000fe40002781670 */
[----:B------:R-:W-:-:S02]  /*d1f0*/  FMNMX.FTZ R86, R43, R86, !PT ;  /* 0x000000562b567209 */ /* 0x000fc40007810000 */
[----:B------:R-:W-:Y:S01]  /*d200*/  ISETP.LT.OR P3, PT, R85, 0x71, P3 ;  /* 0x000000715500780c */ /* 0x000fe20001f61670 */
[----:B------:R-:W-:Y:S01]  /*d210*/  MUFU.EX2 R39, R39 ;  /* 0x0000002700277308 */ /* 0x000fe20000000800 */
[----:B------:R-:W-:Y:S02]  /*d220*/  FSEL R70, R70, -INF , !P4 ;  /* 0xff80000046467808 */ /* 0x000fe40006000000 */
[----:B------:R-:W-:Y:S02]  /*d230*/  ISETP.GT.AND P4, PT, R84, 0x71, P2 ;  /* 0x000000715400780c */ /* 0x000fe40001784270 */
[----:B------:R-:W-:Y:S02]  /*d240*/  FMNMX.FTZ R7, R69, R86, !PT ;  /* 0x0000005645077209 */ /* 0x000fe40007810000 */
[----:B-1----:R-:W-:Y:S01]  /*d250*/  FSEL R47, R72, -INF , !P3 ;  /* 0xff800000482f7808 */ /* 0x002fe20005800000 */
[----:B------:R-:W-:Y:S01]  /*d260*/  MUFU.EX2 R45, R45 ;  /* 0x0000002d002d7308 */ /* 0x000fe20000000800 */
[----:B------:R-:W-:-:S02]  /*d270*/  ISETP.GT.AND P3, PT, R84, 0x78, P2 ;  /* 0x000000785400780c */ /* 0x000fc40001764270 */
[----:B------:R-:W-:Y:S02]  /*d280*/  ISETP.GT.AND P2, PT, R84, 0x79, P2 ;  /* 0x000000795400780c */ /* 0x000fe40001744270 */
[C---:B------:R-:W-:Y:S02]  /*d290*/  ISETP.LT.OR P4, PT, R85.reuse, 0x72, P4 ;  /* 0x000000725500780c */ /* 0x040fe40002781670 */
[----:B------:R-:W-:Y:S01]  /*d2a0*/  FMNMX.FTZ R84, R70, R7, !PT ;  /* 0x0000000746547209 */ /* 0x000fe20007810000 */
[----:B------:R1:W-:Y:S01]  /*d2b0*/  MUFU.EX2 R72, R51 ;  /* 0x0000003300487308 */ /* 0x0003e20000000800 */
[----:B------:R-:W-:Y:S02]  /*d2c0*/  ISETP.LT.OR P3, PT, R85, 0x79, P3 ;  /* 0x000000795500780c */ /* 0x000fe40001f61670 */
[----:B------:R-:W-:Y:S02]  /*d2d0*/  FSEL R74, R74, -INF , !P4 ;  /* 0xff8000004a4a7808 */ /* 0x000fe40006000000 */
[----:B------:R-:W-:Y:S01]  /*d2e0*/  FMNMX.FTZ R7, R47, R84, !PT ;  /* 0x000000542f077209 */ /* 0x000fe20007810000 */
[--C-:B------:R-:W-:Y:S01]  /*d2f0*/  FFMA.FTZ R84, R57, UR10, -R40.reuse ;  /* 0x0000000a39547c23 */ /* 0x100fe20008010828 */
[----:B------:R-:W-:Y:S01]  /*d300*/  ISETP.LT.OR P2, PT, R85, 0x7a, P2 ;  /* 0x0000007a5500780c */ /* 0x000fe20001741670 */
[--C-:B------:R-:W-:Y:S01]  /*d310*/  FFMA.FTZ R57, R67, UR10, -R40.reuse ;  /* 0x0000000a43397c23 */ /* 0x100fe20008010828 */
[----:B------:R-:W-:Y:S01]  /*d320*/  FSEL R76, R76, -INF , !P3 ;  /* 0xff8000004c4c7808 */ /* 0x000fe20005800000 */
[--C-:B-1----:R-:W-:Y:S01]  /*d330*/  FFMA.FTZ R51, R59, UR10, -R40.reuse ;  /* 0x0000000a3b337c23 */ /* 0x102fe20008010828 */
[----:B------:R-:W-:Y:S01]  /*d340*/  FMNMX.FTZ R7, R74, R7, !PT ;  /* 0x000000074a077209 */ /* 0x000fe20007810000 */
[----:B------:R-:W-:Y:S01]  /*d350*/  FFMA.FTZ R59, R71, UR10, -R40 ;  /* 0x0000000a473b7c23 */ /* 0x000fe20008010828 */
[----:B------:R-:W-:Y:S01]  /*d360*/  FSEL R79, R79, -INF , !P2 ;  /* 0xff8000004f4f7808 */ /* 0x000fe20005000000 */
[----:B------:R-:W-:Y:S01]  /*d370*/  MUFU.EX2 R49, R49 ;  /* 0x0000003100317308 */ /* 0x000fe20000000800 */
[----:B------:R-:W-:-:S02]  /*d380*/  FMNMX.FTZ R86, R76, R7, !PT ;  /* 0x000000074c567209 */ /* 0x000fc40007810000 */
[----:B------:R-:W-:Y:S02]  /*d390*/  FSEL R67, R8, RZ, P6 ;  /* 0x000000ff08437208 */ /* 0x000fe40003000000 */
[----:B------:R-:W-:Y:S01]  /*d3a0*/  FMNMX.FTZ R7, R79, R86, !PT ;  /* 0x000000564f077209 */ /* 0x000fe20007810000 */
[--C-:B------:R-:W-:Y:S01]  /*d3b0*/  FFMA.FTZ R86, R61, UR10, -R40.reuse ;  /* 0x0000000a3d567c23 */ /* 0x100fe20008010828 */
[----:B------:R-:W-:-:S01]  /*d3c0*/  FFMA.FTZ R61, R75, UR10, -R40 ;  /* 0x0000000a4b3d7c23 */ /* 0x000fc20008010828 */
[----:B------:R-:W-:Y:S01]  /*d3d0*/  FADD.FTZ R67, -R67, R10 ;  /* 0x0000000a43437221 */ /* 0x000fe20000010100 */
[----:B------:R-:W-:Y:S01]  /*d3e0*/  MUFU.EX2 R84, R84 ;  /* 0x0000005400547308 */ /* 0x000fe20000000800 */
[----:B------:R-:W1:Y:S02]  /*d3f0*/  SHFL.BFLY PT, R138, R7, 0x2, 0x1f ;  /* 0x0c401f00078a7f89 */ /* 0x000e6400000e0000 */
[----:B------:R-:W-:-:S05]  /*d400*/  FMUL.FTZ R10, R67, UR10 ;  /* 0x0000000a430a7c20 */ /* 0x000fca0008410000 */
[----:B------:R-:W-:Y:S08]  /*d410*/  MUFU.EX2 R51, R51 ;  /* 0x0000003300337308 */ /* 0x000ff00000000800 */
[----:B------:R-:W2:Y:S08]  /*d420*/  MUFU.EX2 R10, R10 ;  /* 0x0000000a000a7308 */ /* 0x000eb00000000800 */
[----:B------:R-:W-:Y:S01]  /*d430*/  MUFU.EX2 R86, R86 ;  /* 0x0000005600567308 */ /* 0x000fe20000000800 */
[----:B-1----:R-:W-:Y:S01]  /*d440*/  FMNMX.FTZ R65, R7, R138, !PT ;  /* 0x0000008a07417209 */ /* 0x002fe20007810000 */
[--C-:B------:R-:W-:Y:S01]  /*d450*/  FFMA.FTZ R138, R73, UR10, -R40.reuse ;  /* 0x0000000a498a7c23 */ /* 0x100fe20008010828 */
[----:B------:R-:W-:-:S03]  /*d460*/  FFMA.FTZ R40, R81, UR10, -R40 ;  /* 0x0000000a51287c23 */ /* 0x000fc60008010828 */
[----:B------:R-:W1:Y:S02]  /*d470*/  SHFL.BFLY PT, R140, R65, 0x1, 0x1f ;  /* 0x0c201f00418c7f89 */ /* 0x000e6400000e0000 */
[----:B------:R-:W-:Y:S01]  /*d480*/  MUFU.EX2 R53, R53 ;  /* 0x0000003500357308 */ /* 0x000fe20000000800 */
[----:B--2---:R-:W-:-:S04]  /*d490*/  FFMA.FTZ R81, R10, R6, R41 ;  /* 0x000000060a517223 */ /* 0x004fc80000010029 */
[----:B------:R-:W-:-:S03]  /*d4a0*/  FADD.FTZ R81, R30, R81 ;  /* 0x000000511e517221 */ /* 0x000fc60000010000 */
[----:B------:R-:W-:Y:S08]  /*d4b0*/  MUFU.EX2 R136, R136 ;  /* 0x0000008800887308 */ /* 0x000ff00000000800 */
[----:B------:R-:W-:Y:S01]  /*d4c0*/  MUFU.EX2 R57, R57 ;  /* 0x0000003900397308 */ /* 0x000fe20000000800 */
[----:B-1----:R-:W-:-:S07]  /*d4d0*/  FMNMX.FTZ R7, R65, R140, !PT ;  /* 0x0000008c41077209 */ /* 0x002fce0007810000 */
[----:B------:R-:W-:Y:S01]  /*d4e0*/  MUFU.EX2 R68, R68 ;  /* 0x0000004400447308 */ /* 0x000fe20000000800 */
[C---:B------:R-:W-:Y:S01]  /*d4f0*/  FSETP.NEU.FTZ.AND P2, PT, R7.reuse, -INF , PT ;  /* 0xff8000000700780b */ /* 0x040fe20003f5d000 */
[----:B------:R-:W-:-:S05]  /*d500*/  FFMA.FTZ R65, R7, R80, -8 ;  /* 0xc100000007417423 */ /* 0x000fca0000010050 */
[----:B------:R-:W-:Y:S01]  /*d510*/  FSEL R65, R65, RZ, P2 ;  /* 0x000000ff41417208 */ /* 0x000fe20001000000 */
[----:B------:R-:W-:Y:S04]  /*d520*/  MUFU.EX2 R59, R59 ;  /* 0x0000003b003b7308 */ /* 0x000fe80000000800 */
        /* <DEDUP_REMOVED lines=30> */
[----:B------:R-:W-:-:S05]  /*d710*/  FFMA.FTZ R60, R76, UR10, -R65 ;  /* 0x0000000a4c3c7c23 */ /* 0x000fca0008010841 */
        /* <DEDUP_REMOVED lines=8> */
[----:B------:R1:W-:Y:S08]  /*d7a0*/  MUFU.EX2 R11, R46 ;  /* 0x0000002e000b7308 */ /* 0x0003f00000000800 */
[----:B------:R-:W4:Y:S01]  /*d7b0*/  MUFU.EX2 R26, R26 ;  /* 0x0000001a001a7308 */ /* 0x000f220000000800 */
[----:B-1----:R-:W-:-:S04]  /*d7c0*/  FADD.FTZ R46, R14, R81 ;  /* 0x000000510e2e7221 */ /* 0x002fc80000010000 */
[----:B------:R-:W-:Y:S01]  /*d7d0*/  FADD.FTZ R81, R83, R46 ;  /* 0x0000002e53517221 */ /* 0x000fe20000010000 */
[----:B--2---:R-:W-:-:S02]  /*d7e0*/  FADD.FTZ R46, R24, R5 ;  /* 0x00000005182e7221 */ /* 0x004fc40000010000 */
[----:B------:R-:W1:Y:S01]  /*d7f0*/  MUFU.EX2 R29, R29 ;  /* 0x0000001d001d7308 */ /* 0x000e620000000800 */
[----:B------:R-:W-:-:S01]  /*d800*/  FADD.FTZ R6, R18, R81 ;  /* 0x0000005112067221 */ /* 0x000fc20000010000 */
[----:B---3--:R-:W-:Y:S01]  /*d810*/  FADD.FTZ R5, R67, R46 ;  /* 0x0000002e43057221 */ /* 0x008fe20000010000 */
[----:B------:R-:W-:-:S02]  /*d820*/  FFMA.FTZ R46, R58, UR10, -R65 ;  /* 0x0000000a3a2e7c23 */ /* 0x000fc40008010841 */
[----:B------:R-:W-:-:S03]  /*d830*/  FADD.FTZ R6, R21, R6 ;  /* 0x0000000615067221 */ /* 0x000fc60000010000 */
[----:B------:R-:W2:Y:S01]  /*d840*/  MUFU.EX2 R32, R32 ;  /* 0x0000002000207308 */ /* 0x000ea20000000800 */
[----:B------:R-:W-:-:S01]  /*d850*/  FADD.FTZ R81, R25, R6 ;  /* 0x0000000619517221 */ /* 0x000fc20000010000 */
[----:B----4-:R-:W-:-:S03]  /*d860*/  FADD.FTZ R6, R26, R5 ;  /* 0x000000051a067221 */ /* 0x010fc60000010000 */
[----:B------:R-:W-:-:S03]  /*d870*/  FADD.FTZ R50, R28, R81 ;  /* 0x000000511c327221 */ /* 0x000fc60000010000 */
[----:B------:R-:W3:Y:S01]  /*d880*/  MUFU.EX2 R71, R71 ;  /* 0x0000004700477308 */ /* 0x000ee20000000800 */
[----:B-1----:R-:W-:-:S01]  /*d890*/  FADD.FTZ R5, R29, R6 ;  /* 0x000000061d057221 */ /* 0x002fc20000010000 */
[----:B------:R-:W-:-:S04]  /*d8a0*/  FADD.FTZ R81, R27, R50 ;  /* 0x000000321b517221 */ /* 0x000fc80000010000 */
[----:B------:R-:W-:Y:S01]  /*d8b0*/  FADD.FTZ R50, R52, R81 ;  /* 0x0000005134327221 */ /* 0x000fe20000010000 */
[----:B------:R-:W-:-:S01]  /*d8c0*/  FFMA.FTZ R81, R62, UR10, -R65 ;  /* 0x0000000a3e517c23 */ /* 0x000fc20008010841 */
[----:B------:R-:W1:Y:S01]  /*d8d0*/  MUFU.EX2 R34, R34 ;  /* 0x0000002200227308 */ /* 0x000e620000000800 */
[----:B--2---:R-:W-:-:S01]  /*d8e0*/  FADD.FTZ R6, R32, R5 ;  /* 0x0000000520067221 */ /* 0x004fc20000010000 */
[----:B------:R-:W-:Y:S01]  /*d8f0*/  FADD.FTZ R85, R33, R50 ;  /* 0x0000003221557221 */ /* 0x000fe20000010000 */
[----:B------:R-:W-:-:S03]  /*d900*/  FFMA.FTZ R50, R64, UR10, -R65 ;  /* 0x0000000a40327c23 */ /* 0x000fc60008010841 */
        /* <DEDUP_REMOVED lines=10> */
[----:B---3--:R-:W-:-:S01]  /*d9b0*/  FADD.FTZ R6, R36, R5 ;  /* 0x0000000524067221 */ /* 0x008fc20000010000 */
[----:B------:R-:W-:Y:S01]  /*d9c0*/  FADD.FTZ R5, R39, R54 ;  /* 0x0000003627057221 */ /* 0x000fe20000010000 */
[----:B------:R-:W-:-:S01]  /*d9d0*/  FFMA.FTZ R54, R69, UR10, -R65 ;  /* 0x0000000a45367c23 */ /* 0x000fc20008010841 */
[----:B------:R-:W-:-:S04]  /*d9e0*/  FFMA.FTZ R69, R70, UR10, -R65 ;  /* 0x0000000a46457c23 */ /* 0x000fc80008010841 */
[----:B------:R-:W3:Y:S01]  /*d9f0*/  MUFU.EX2 R42, R42 ;  /* 0x0000002a002a7308 */ /* 0x000ee20000000800 */
[----:B-1----:R-:W-:-:S04]  /*da00*/  FADD.FTZ R6, R75, R6 ;  /* 0x000000064b067221 */ /* 0x002fc80000010000 */
[----:B------:R-:W-:Y:S01]  /*da10*/  FADD.FTZ R85, R11, R6 ;  /* 0x000000060b557221 */ /* 0x000fe20000010000 */
[----:B------:R-:W-:-:S02]  /*da20*/  FADD.FTZ R6, R66, R5 ;  /* 0x0000000542067221 */ /* 0x000fc40000010000 */
        /* <DEDUP_REMOVED lines=11> */
[----:B--2---:R-:W-:-:S01]  /*dae0*/  FADD.FTZ R6, R44, R5 ;  /* 0x000000052c067221 */ /* 0x004fc20000010000 */
[----:B------:R-:W-:Y:S01]  /*daf0*/  FADD.FTZ R5, R51, R58 ;  /* 0x0000003a33057221 */ /* 0x000fe20000010000 */
[----:B------:R-:W-:-:S01]  /*db00*/  FFMA.FTZ R58, R74, UR10, -R65 ;  /* 0x0000000a4a3a7c23 */ /* 0x000fc20008010841 */
[----:B------:R-:W-:-:S04]  /*db10*/  FFMA.FTZ R65, R79, UR10, -R65 ;  /* 0x0000000a4f417c23 */ /* 0x000fc80008010841 */
        /* <DEDUP_REMOVED lines=42> */
.L_x_8668:
        /* <DEDUP_REMOVED lines=90> */
.L_x_8651:
[----:B------:R-:W-:Y:S06]  /*e360*/  BAR.ARV 0x8, 0x1a0 ;  /* 0x0206800000007b1d */ /* 0x000fec0000002000 */
[----:B------:R-:W-:Y:S05]  /*e370*/  @!P0 BRA `(.L_x_8670) ;  /* 0x0000000000048947 */ /* 0x000fea0003800000 */
[----:B------:R-:W-:Y:S01]  /*e380*/  BPT.TRAP 0x1 ;  /* 0x000000040000795c */ /* 0x000fe20000300000 */
.L_x_8670:
[----:B------:R-:W-:Y:S01]  /*e390*/  ULEA UR14, UR36, UR47, 0x3 ;  /* 0x0000002f240e7291 */ /* 0x000fe2000f8e183f */
[----:B------:R-:W-:-:S05]  /*e3a0*/  IMAD.U32 R0, RZ, RZ, UR37 ;  /* 0x00000025ff007e24 */ /* 0x000fca000f8e00ff */
[----:B------:R-:W-:-:S04]  /*e3b0*/  SHF.L.U32 R0, R0, 0x1f, RZ ;  /* 0x0000001f00007819 */ /* 0x000fc800000006ff */
[----:B------:R1:W2:Y:S01]  /*e3c0*/  SYNCS.PHASECHK.TRANS64.TRYWAIT P1, [UR14+0x19c50], R0 ;  /* 0x019c5000ff0075a7 */ /* 0x0002a2000802014e */
[----:B------:R-:W-:Y:S05]  /*e3d0*/  @!P0 BRA `(.L_x_8671) ;  /* 0x0000000000048947 */ /* 0x000fea0003800000 */
[----:B------:R-:W-:Y:S01]  /*e3e0*/  BPT.TRAP 0x1 ;  /* 0x000000040000795c */ /* 0x000fe20000300000 */
.L_x_8671:
[----:B--2---:R-:W-:Y:S05]  /*e3f0*/  @P1 BRA `(.L_x_8672) ;  /* 0x0000000000081947 */ /* 0x004fea0003800000 */
[----:B------:R-:W2:Y:S02]  /*e400*/  SYNCS.PHASECHK.TRANS64.TRYWAIT P1, [UR14+0x19c50], R0 ;  /* 0x019c5000ff0075a7 */ /* 0x000ea4000802014e */
[----:B--2---:R-:W-:Y:S05]  /*e410*/  @!P1 BRA `(.L_x_8673) ;  /* 0x00000058002c9947 */ /* 0x004fea0003800000 */
.L_x_8672:
        /* <DEDUP_REMOVED lines=12> */
[----:B------:R-:W-:Y:S02]  /*e4e0*/  @UP0 USHF.R.S32.HI UR11, URZ, 0x1f, UR41 ;  /* 0x0000001f3f0b0899 */ /* 0x000fe40008011429 */
[----:B------:R-:W-:Y:S02]  /*e4f0*/  @UP0 UIMAD UR6, UR6, UR12, URZ ;  /* 0x0000000c060602a4 */ /* 0x000fe4000f8e023f */
[----:B------:R-:W-:Y:S02]  /*e500*/  @UP0 UIMAD.WIDE.U32 UR8, UR44, UR12, URZ ;  /* 0x0000000c2c0802a5 */ /* 0x000fe4000f8e003f */
[----:B------:R-:W-:Y:S02]  /*e510*/  @UP0 UIMAD UR7, UR44, UR13, UR6 ;  /* 0x0000000d2c0702a4 */ /* 0x000fe4000f8e0206 */
[----:B------:R-:W-:-:S02]  /*e520*/  UIMAD UR6, UR36, 0x300, UR47 ;  /* 0x00000300240678a4 */ /* 0x000fc4000f8e022f */
[----:B------:R-:W-:Y:S01]  /*e530*/  @UP0 UIADD3 UR9, UR9, UR7, URZ ;  /* 0x0000000709090290 */ /* 0x000fe2000fffe03f */
[----:B------:R-:W-:Y:S02]  /*e540*/  @UP0 ULDC.64 UR12, c[0x0][0x9d0] ;  /* 0x00027400000c0ab9 */ /* 0x000fe40000000a00 */
[----:B------:R-:W-:Y:S01]  /*e550*/  UMOV UR7, 0x40000040 ;  /* 0x4000004000077882 */ /* 0x000fe20000000000 */
[----:B------:R-:W-:Y:S02]  /*e560*/  @UP0 UIMAD UR11, UR11, UR12, URZ ;  /* 0x0000000c0b0b02a4 */ /* 0x000fe4000f8e023f */
[----:B------:R-:W-:Y:S01]  /*e570*/  @UP0 UIMAD.WIDE.U32 UR8, UR41, UR12, UR8 ;  /* 0x0000000c290802a5 */ /* 0x000fe2000f8e0008 */
[----:B------:R-:W-:Y:S01]  /*e580*/  QGMMA.64x96x32.F32.E4M3.E4M3 R88, R148, gdesc[UR4], R88, gsb0 ;  /* 0x0160000494587df3 */ /* 0x000fe20008000858 */
[----:B------:R-:W-:Y:S02]  /*e590*/  @UP0 UIMAD UR11, UR41, UR13, UR11 ;  /* 0x0000000d290b02a4 */ /* 0x000fe4000f8e020b */
[----:B------:R-:W-:-:S02]  /*e5a0*/  @UP0 ULEA UR4, UP1, UR8, UR4, 0x2 ;  /* 0x0000000408040291 */ /* 0x000fc4000f82103f */
[----:B------:R-:W-:-:S04]  /*e5b0*/  @UP0 UIADD3 UR7, UR9, UR11, URZ ;  /* 0x0000000b09070290 */ /* 0x000fc8000fffe03f */
[----:B------:R-:W-:Y:S01]  /*e5c0*/  @UP0 ULEA.HI.X UR5, UR8, UR5, UR7, 0x2, UP1 ;  /* 0x0000000508050291 */ /* 0x000fe200088f1407 */
[----:B------:R-:W-:-:S05]  /*e5d0*/  IMAD.U32 R2, RZ, RZ, UR4 ;  /* 0x00000004ff027e24 */ /* 0x000fca000f8e00ff */
[----:B--2---:R-:W-:-:S05]  /*e5e0*/  IMAD.U32 R3, RZ, RZ, UR5 ;  /* 0x00000005ff037e24 */ /* 0x004fca000f8e00ff */
[----:B------:R2:W3:Y:S01]  /*e5f0*/  @P1 LDG.E R4, desc[UR48][R2.64] ;  /* 0x0000003002041981 */ /* 0x0004e2000c1e1900 */
[----:B------:R-:W-:Y:S01]  /*e600*/  UIADD3 UR4, UR6, 0x2, URZ ;  /* 0x0000000206047890 */ /* 0x000fe2000fffe03f */
[----:B------:R-:W-:-:S06]  /*e610*/  UMOV UR19, 0x40000040 ;  /* 0x4000004000137882 */ /* 0x000fcc0000000000 */
[----:B------:R-:W-:Y:S01]  /*e620*/  UMOV UR18, UR4 ;  /* 0x0000000400127c82 */ /* 0x000fe20008000000 */
[----:B------:R-:W-:Y:S02]  /*e630*/  WARPGROUP.DEPBAR.LE gsb0, 0x0 ;  /* 0x00008000000079c5 */ /* 0x000fe40000010000 */
[----:B------:R-:W-:-:S06]  /*e640*/  WARPGROUP.ARRIVE ;  /* 0x00000000000079c5 */ /* 0x000fcc0000000000 */
[----:B------:R-:W-:Y:S01]  /*e650*/  QGMMA.64x96x32.F32.E4M3.E4M3 R88, R144, gdesc[UR16], R88, gsb0 ;  /* 0x0160001090587df3 */ /* 0x000fe20008000858 */
[----:B------:R-:W-:Y:S01]  /*e660*/  UIADD3 UR4, UR6, 0x4, URZ ;  /* 0x0000000406047890 */ /* 0x000fe2000fffe03f */
[----:B------:R-:W-:-:S06]  /*e670*/  UMOV UR19, 0x40000040 ;  /* 0x4000004000137882 */ /* 0x000fcc0000000000 */
[----:B------:R-:W-:Y:S01]  /*e680*/  UMOV UR18, UR4 ;  /* 0x0000000400127c82 */ /* 0x000fe20008000000 */
[----:B------:R-:W4:Y:S01]  /*e690*/  SHFL.BFLY PT, R9, R6, 0x2, 0x1f ;  /* 0x0c401f0006097f89 */ /* 0x000f2200000e0000 */
[----:B------:R-:W-:-:S03]  /*e6a0*/  UIADD3 UR6, UR6, 0x6, URZ ;  /* 0x0000000606067890 */ /* 0x000fc6000fffe03f */
[----:B------:R-:W5:Y:S01]  /*e6b0*/  SHFL.BFLY PT, R10, R5, 0x2, 0x1f ;  /* 0x0c401f00050a7f89 */ /* 0x000f6200000e0000 */
[----:B------:R-:W-:Y:S01]  /*e6c0*/  UMOV UR7, 0x40000040 ;  /* 0x4000004000077882 */ /* 0x000fe20000000000 */
[----:B------:R-:W-:Y:S02]  /*e6d0*/  WARPGROUP.DEPBAR.LE gsb0, 0x0 ;  /* 0x00008000000079c5 */ /* 0x000fe40000010000 */
[----:B------:R-:W-:-:S06]  /*e6e0*/  WARPGROUP.ARRIVE ;  /* 0x00000000000079c5 */ /* 0x000fcc0000000000 */
[----:B------:R-:W-:Y:S01]  /*e6f0*/  QGMMA.64x96x32.F32.E4M3.E4M3 R88, R140, gdesc[UR16], R88, gsb0 ;  /* 0x016000108c587df3 */ /* 0x000fe20008000858 */
        /* <DEDUP_REMOVED lines=13> */
[----:B------:R-:W-:Y:S02]  /*e7d0*/  WARPGROUP.DEPBAR.LE gsb0, 0x0 ;  /* 0x00008000000079c5 */ /* 0x000fe40000010000 */
[----:B------:R-:W-:-:S06]  /*e7e0*/  WARPGROUP.ARRIVE ;  /* 0x00000000000079c5 */ /* 0x000fcc0000000000 */
[----:B------:R-:W-:Y:S01]  /*e7f0*/  QGMMA.64x96x32.F32.E4M3.E4M3 R88, R136, gdesc[UR4], R88, gsb0 ;  /* 0x0160000488587df3 */ /* 0x000fe20008000858 */
[----:B------:R-:W-:Y:S01]  /*e800*/  FSETP.NE.FTZ.AND P1, PT, R12, RZ, PT ;  /* 0x000000ff0c00720b */ /* 0x000fe20003f35000 */
[----:B------:R-:W-:Y:S01]  /*e810*/  IMAD.MOV.U32 R9, RZ, RZ, RZ ;  /* 0x000000ffff097224 */ /* 0x000fe200078e00ff */
[----:B------:R-:W1:Y:S08]  /*e820*/  @P2 MUFU.LG2 R6, R6 ;  /* 0x0000000600062308 */ /* 0x000e700000000c00 */
        /* <DEDUP_REMOVED lines=17> */
.L_x_8674:
        /* <DEDUP_REMOVED lines=58> */
.L_x_8600:
        /* <DEDUP_REMOVED lines=19> */
[----:B------:R-:W-:Y:S02]  /*ee10*/  LOP3.LUT P1, RZ, R157, 0x3, RZ, 0xc0, !PT ;  /* 0x000000039dff7812 */ /* 0x000fe4000782c0ff */
[----:B------:R-:W-:Y:S02]  /*ee20*/  F2FP.BF16.F32.PACK_AB R15, R118, R15 ;  /* 0x0000000f760f723e */ /* 0x000fe400000010ff */
[----:B------:R-:W-:-:S02]  /*ee30*/  F2FP.BF16.F32.PACK_AB R14, R119, R14 ;  /* 0x0000000e770e723e */ /* 0x000fc400000010ff */
[----:B------:R-:W-:Y:S02]  /*ee40*/  F2FP.BF16.F32.PACK_AB R35, R92, R35 ;  /* 0x000000235c23723e */ /* 0x000fe400000010ff */
[----:B------:R-:W-:Y:S02]  /*ee50*/  F2FP.BF16.F32.PACK_AB R34, R93, R34 ;  /* 0x000000225d22723e */ /* 0x000fe400000010ff */
[----:B------:R-:W-:Y:S02]  /*ee60*/  F2FP.BF16.F32.PACK_AB R31, R100, R31 ;  /* 0x0000001f641f723e */ /* 0x000fe400000010ff */
[----:B------:R-:W-:Y:S01]  /*ee70*/  F2FP.BF16.F32.PACK_AB R30, R101, R30 ;  /* 0x0000001e651e723e */ /* 0x000fe200000010ff */
[----:B------:R-:W-:Y:S01]  /*ee80*/  USHF.R.S32.HI UR5, URZ, 0x1f, UR43 ;  /* 0x0000001f3f057899 */ /* 0x000fe2000801142b */
[----:B-1----:R-:W-:Y:S01]  /*ee90*/  IMAD.SHL.U32 R3, R17, 0x4, RZ ;  /* 0x0000000411037824 */ /* 0x002fe200078e00ff */
[----:B------:R-:W-:Y:S01]  /*eea0*/  F2FP.BF16.F32.PACK_AB R33, R94, R33 ;  /* 0x000000215e21723e */ /* 0x000fe200000010ff */
[----:B------:R-:W1:Y:S03]  /*eeb0*/  LDC.64 R70, c[0x0][0xb78] ;  /* 0x0002de00ff467b82 */ /* 0x000e660000000a00 */
[----:B------:R-:W-:-:S04]  /*eec0*/  LOP3.LUT R3, R3, 0xc, RZ, 0xc0, !PT ;  /* 0x0000000c03037812 */ /* 0x000fc800078ec0ff */
[----:B------:R-:W-:-:S05]  /*eed0*/  IADD3 R4, P0, R3, UR6, RZ ;  /* 0x0000000603047c10 */ /* 0x000fca000ff1e0ff */
[----:B------:R-:W-:Y:S01]  /*eee0*/  IMAD.X R5, RZ, RZ, UR7, P0 ;  /* 0x00000007ff057e24 */ /* 0x000fe200080e06ff */
[----:B------:R-:W-:Y:S01]  /*eef0*/  F2FP.BF16.F32.PACK_AB R32, R95, R32 ;  /* 0x000000205f20723e */ /* 0x000fe200000010ff */
[----:B------:R-:W2:Y:S01]  /*ef00*/  S2R R51, SR_TID.X ;  /* 0x0000000000337919 */ /* 0x000ea20000002100 */
[----:B------:R-:W-:Y:S01]  /*ef10*/  F2FP.BF16.F32.PACK_AB R27, R108, R27 ;  /* 0x0000001b6c1b723e */ /* 0x000fe200000010ff */
[----:B------:R-:W-:Y:S01]  /*ef20*/  ULDC.64 UR6, c[0x0][0xb70] ;  /* 0x0002dc0000067ab9 */ /* 0x000fe20000000a00 */
[----:B------:R3:W4:Y:S01]  /*ef30*/  LDG.E.CONSTANT R3, desc[UR48][R4.64] ;  /* 0x0000003004037981 */ /* 0x000722000c1e9900 */
[----:B------:R-:W-:Y:S02]  /*ef40*/  F2FP.BF16.F32.PACK_AB R26, R109, R26 ;  /* 0x0000001a6d1a723e */ /* 0x000fe400000010ff */
[----:B------:R-:W-:Y:S02]  /*ef50*/  F2FP.BF16.F32.PACK_AB R29, R102, R29 ;  /* 0x0000001d661d723e */ /* 0x000fe400000010ff */
[----:B------:R-:W-:-:S02]  /*ef60*/  F2FP.BF16.F32.PACK_AB R28, R103, R28 ;  /* 0x0000001c671c723e */ /* 0x000fc400000010ff */
[----:B------:R-:W-:Y:S02]  /*ef70*/  F2FP.BF16.F32.PACK_AB R25, R110, R25 ;  /* 0x000000196e19723e */ /* 0x000fe400000010ff */
[----:B------:R-:W-:Y:S01]  /*ef80*/  F2FP.BF16.F32.PACK_AB R24, R111, R24 ;  /* 0x000000186f18723e */ /* 0x000fe200000010ff */
[----:B------:R-:W5:Y:S01]  /*ef90*/  LDL R5, [R1] ;  /* 0x0000000001057983 */ /* 0x000f620000100800 */
[----:B------:R-:W-:Y:S01]  /*efa0*/  BAR.SYNC.DEFER_BLOCKING 0x1, 0x180 ;  /* 0x0046000000007b1d */ /* 0x000fe20000010000 */
[----:B---3--:R-:W-:Y:S02]  /*efb0*/  LOP3.LUT P0, R4, R17, 0x3, RZ, 0xc0, !PT ;  /* 0x0000000311047812 */ /* 0x008fe4000780c0ff */
[----:B------:R-:W-:Y:S02]  /*efc0*/  F2FP.BF16.F32.PACK_AB R21, R116, R21 ;  /* 0x000000157415723e */ /* 0x000fe400000010ff */
[----:B------:R-:W-:Y:S02]  /*efd0*/  ISETP.EQ.OR P0, PT, R4, 0x3, !P0 ;  /* 0x000000030400780c */ /* 0x000fe40004702670 */
[----:B------:R-:W-:-:S02]  /*efe0*/  F2FP.BF16.F32.PACK_AB R20, R117, R20 ;  /* 0x000000147514723e */ /* 0x000fc400000010ff */
[----:B------:R-:W-:Y:S02]  /*eff0*/  SEL R44, R13, R12, P0 ;  /* 0x0000000c0d2c7207 */ /* 0x000fe40000000000 */
[----:B------:R-:W-:Y:S02]  /*f000*/  SEL R46, R12, R13, P0 ;  /* 0x0000000d0c2e7207 */ /* 0x000fe40000000000 */
[----:B------:R-:W-:-:S04]  /*f010*/  IADD3 R13, P6, R22, 0x20, RZ ;  /* 0x00000020160d7810 */ /* 0x000fc80007fde0ff */
[----:B------:R-:W-:Y:S02]  /*f020*/  LOP3.LUT R12, R13, 0x180, RZ, 0xc0, !PT ;  /* 0x000001800d0c7812 */ /* 0x000fe400078ec0ff */
[----:B------:R-:W-:Y:S02]  /*f030*/  SEL R48, R9, R8, P0 ;  /* 0x0000000809307207 */ /* 0x000fe40000000000 */
[----:B------:R-:W-:Y:S02]  /*f040*/  SEL R50, R8, R9, P0 ;  /* 0x0000000908327207 */ /* 0x000fe40000000000 */
[----:B------:R-:W-:Y:S02]  /*f050*/  SHF.R.U64 R12, R12, 0x3, RZ ;  /* 0x000000030c0c7819 */ /* 0x000fe400000012ff */
[----:B------:R-:W-:Y:S02]  /*f060*/  IADD3 R9, P4, R22, 0x3020, RZ ;  /* 0x0000302016097810 */ /* 0x000fe40007f9e0ff */
[----:B------:R-:W-:Y:S01]  /*f070*/  LOP3.LUT R12, R12, R13, RZ, 0x3c, !PT ;  /* 0x0000000d0c0c7212 */ /* 0x000fe200078e3cff */
[----:B------:R-:W-:Y:S01]  /*f080*/  IMAD.X R13, RZ, RZ, R23, P6 ;  /* 0x000000ffff0d7224 */ /* 0x000fe200030e0617 */
[----:B------:R-:W-:-:S02]  /*f090*/  LOP3.LUT R8, R9, 0x180, RZ, 0xc0, !PT ;  /* 0x0000018009087812 */ /* 0x000fc400078ec0ff */
[----:B------:R-:W-:Y:S02]  /*f0a0*/  SEL R66, R7, R6, P0 ;  /* 0x0000000607427207 */ /* 0x000fe40000000000 */
[----:B------:R-:W-:Y:S02]  /*f0b0*/  SEL R68, R6, R7, P0 ;  /* 0x0000000706447207 */ /* 0x000fe40000000000 */
[----:B------:R-:W-:Y:S02]  /*f0c0*/  SEL R62, R11, R10, P0 ;  /* 0x0000000a0b3e7207 */ /* 0x000fe40000000000 */
[----:B------:R-:W-:Y:S02]  /*f0d0*/  SEL R64, R10, R11, P0 ;  /* 0x0000000b0a407207 */ /* 0x000fe40000000000 */
[C---:B------:R-:W-:Y:S02]  /*f0e0*/  IADD3 R7, P5, R22.reuse, 0x6000, RZ ;  /* 0x0000600016077810 */ /* 0x040fe40007fbe0ff */
[----:B------:R-:W-:-:S02]  /*f0f0*/  IADD3 R11, P3, R22, 0x3000, RZ ;  /* 0x00003000160b7810 */ /* 0x000fc40007f7e0ff */
[----:B------:R-:W-:Y:S02]  /*f100*/  SHF.R.U64 R8, R8, 0x3, RZ ;  /* 0x0000000308087819 */ /* 0x000fe400000012ff */
[----:B------:R-:W-:Y:S02]  /*f110*/  LOP3.LUT R6, R7, 0x180, RZ, 0xc0, !PT ;  /* 0x0000018007067812 */ /* 0x000fe400078ec0ff */
[----:B------:R-:W-:Y:S02]  /*f120*/  SEL R58, R15, R14, P0 ;  /* 0x0000000e0f3a7207 */ /* 0x000fe40000000000 */
[----:B------:R-:W-:Y:S02]  /*f130*/  SEL R60, R14, R15, P0 ;  /* 0x0000000f0e3c7207 */ /* 0x000fe40000000000 */
[----:B------:R-:W-:Y:S02]  /*f140*/  LOP3.LUT R10, R11, 0x180, RZ, 0xc0, !PT ;  /* 0x000001800b0a7812 */ /* 0x000fe400078ec0ff */
[----:B------:R-:W-:Y:S01]  /*f150*/  LOP3.LUT R8, R8, R9, RZ, 0x3c, !PT ;  /* 0x0000000908087212 */ /* 0x000fe200078e3cff */
[----:B------:R-:W-:Y:S01]  /*f160*/  IMAD.X R9, RZ, RZ, R23, P4 ;  /* 0x000000ffff097224 */ /* 0x000fe200020e0617 */
[----:B------:R-:W-:-:S02]  /*f170*/  LOP3.LUT R15, R22, 0x180, RZ, 0xc0, !PT ;  /* 0x00000180160f7812 */ /* 0x000fc400078ec0ff */
[----:B------:R-:W-:Y:S02]  /*f180*/  SHF.R.U64 R6, R6, 0x3, RZ ;  /* 0x0000000306067819 */ /* 0x000fe400000012ff */
[----:B------:R-:W-:Y:S02]  /*f190*/  SHF.R.U64 R10, R10, 0x3, RZ ;  /* 0x000000030a0a7819 */ /* 0x000fe400000012ff */
[----:B------:R-:W-:Y:S02]  /*f1a0*/  SHF.R.U64 R15, R15, 0x3, RZ ;  /* 0x000000030f0f7819 */ /* 0x000fe400000012ff */
[----:B------:R-:W-:Y:S02]  /*f1b0*/  SEL R18, R35, R34, P0 ;  /* 0x0000002223127207 */ /* 0x000fe40000000000 */
[----:B------:R-:W-:Y:S02]  /*f1c0*/  MOV R41, R8 ;  /* 0x0000000800297202 */ /* 0x000fe40000000f00 */
[----:B------:R-:W-:-:S02]  /*f1d0*/  SEL R34, R34, R35, P0 ;  /* 0x0000002322227207 */ /* 0x000fc40000000000 */
[----:B------:R-:W-:Y:S01]  /*f1e0*/  LOP3.LUT R6, R6, R7, RZ, 0x3c, !PT ;  /* 0x0000000706067212 */ /* 0x000fe200078e3cff */
[--C-:B------:R-:W-:Y:S01]  /*f1f0*/  IMAD.X R7, RZ, RZ, R23.reuse, P5 ;  /* 0x000000ffff077224 */ /* 0x100fe200028e0617 */
[----:B------:R-:W-:Y:S02]  /*f200*/  SEL R36, R31, R30, P0 ;  /* 0x0000001e1f247207 */ /* 0x000fe40000000000 */
[----:B------:R-:W-:Y:S01]  /*f210*/  LOP3.LUT R10, R10, R11, RZ, 0x3c, !PT ;  /* 0x0000000b0a0a7212 */ /* 0x000fe200078e3cff */
[----:B------:R-:W-:Y:S01]  /*f220*/  IMAD.X R11, RZ, RZ, R23, P3 ;  /* 0x000000ffff0b7224 */ /* 0x000fe200018e0617 */
[----:B------:R-:W-:Y:S01]  /*f230*/  SEL R30, R30, R31, P0 ;  /* 0x0000001f1e1e7207 */ /* 0x000fe20000000000 */
[----:B------:R-:W-:Y:S01]  /*f240*/  UIMAD UR5, UR5, UR6, URZ ;  /* 0x00000006050572a4 */ /* 0x000fe2000f8e023f */
[----:B------:R-:W-:Y:S02]  /*f250*/  SEL R38, R27, R26, P0 ;  /* 0x0000001a1b267207 */ /* 0x000fe40000000000 */
[----:B------:R-:W-:-:S02]  /*f260*/  SEL R52, R33, R32, P0 ;  /* 0x0000002021347207 */ /* 0x000fc40000000000 */
[----:B------:R-:W-:Y:S01]  /*f270*/  LOP3.LUT R14, R15, R22, RZ, 0x3c, !PT ;  /* 0x000000160f0e7212 */ /* 0x000fe200078e3cff */
[----:B------:R-:W-:Y:S01]  /*f280*/  IMAD.MOV.U32 R15, RZ, RZ, R23 ;  /* 0x000000ffff0f7224 */ /* 0x000fe200078e0017 */
[----:B------:R-:W-:Y:S02]  /*f290*/  SEL R26, R26, R27, P0 ;  /* 0x0000001b1a1a7207 */ /* 0x000fe40000000000 */
[----:B------:R-:W-:Y:S02]  /*f2a0*/  SEL R32, R32, R33, P0 ;  /* 0x0000002120207207 */ /* 0x000fe40000000000 */
[----:B------:R-:W-:Y:S02]  /*f2b0*/  SEL R54, R29, R28, P0 ;  /* 0x0000001c1d367207 */ /* 0x000fe40000000000 */
[----:B------:R-:W-:Y:S02]  /*f2c0*/  SEL R28, R28, R29, P0 ;  /* 0x0000001d1c1c7207 */ /* 0x000fe40000000000 */
[----:B------:R-:W-:-:S02]  /*f2d0*/  SEL R56, R25, R24, P0 ;  /* 0x0000001819387207 */ /* 0x000fc40000000000 */
[----:B------:R-:W-:Y:S02]  /*f2e0*/  SEL R40, R21, R20, P0 ;  /* 0x0000001415287207 */ /* 0x000fe40000000000 */
[----:B------:R-:W-:Y:S01]  /*f2f0*/  SEL R24, R24, R25, P0 ;  /* 0x0000001918187207 */ /* 0x000fe20000000000 */
[----:B------:R-:W-:Y:S01]  /*f300*/  UIMAD.WIDE.U32 UR8, UR43, UR6, URZ ;  /* 0x000000062b0872a5 */ /* 0x000fe2000f8e003f */
[----:B------:R-:W-:Y:S01]  /*f310*/  SEL R42, R20, R21, P0 ;  /* 0x00000015142a7207 */ /* 0x000fe20000000000 */
[----:B------:R-:W-:Y:S01]  /*f320*/  UIMAD UR5, UR43, UR7, UR5 ;  /* 0x000000072b0572a4 */ /* 0x000fe2000f8e0205 */
[----:B------:R-:W-:Y:S02]  /*f330*/  MOV R39, R6 ;  /* 0x0000000600277202 */ /* 0x000fe40000000f00 */
[----:B------:R-:W-:Y:S02]  /*f340*/  MOV R45, R12 ;  /* 0x0000000c002d7202 */ /* 0x000fe40000000f00 */
[----:B------:R-:W-:-:S02]  /*f350*/  MOV R43, R10 ;  /* 0x0000000a002b7202 */ /* 0x000fc40000000f00 */
[----:B------:R-:W-:Y:S01]  /*f360*/  MOV R47, R14 ;  /* 0x0000000e002f7202 */ /* 0x000fe20000000f00 */
[----:B------:R-:W-:Y:S02]  /*f370*/  UIADD3 UR5, UR9, UR5, URZ ;  /* 0x0000000509057290 */ /* 0x000fe4000fffe03f */
[----:B------:R-:W-:Y:S01]  /*f380*/  IMAD.U32 R21, RZ, RZ, UR9 ;  /* 0x00000009ff157e24 */ /* 0x000fe2000f8e00ff */
[----:B------:R-:W-:-:S03]  /*f390*/  ULDC.64 UR6, c[0x0][0xb40] ;  /* 0x0002d00000067ab9 */ /* 0x000fc60000000a00 */
[----:B------:R-:W-:Y:S01]  /*f3a0*/  IMAD.U32 R21, RZ, RZ, UR5 ;  /* 0x00000005ff157e24 */ /* 0x000fe2000f8e00ff */
[----:B------:R-:W-:Y:S01]  /*f3b0*/  USHF.R.S32.HI UR5, URZ, 0x1f, UR44 ;  /* 0x0000001f3f057899 */ /* 0x000fe2000801142c */
[----:B------:R-:W-:-:S04]  /*f3c0*/  IMAD.U32 R20, RZ, RZ, UR8 ;  /* 0x00000008ff147e24 */ /* 0x000fc8000f8e00ff */
[----:B-1----:R-:W-:-:S04]  /*f3d0*/  IMAD.WIDE.U32 R20, R70, UR44, R20 ;  /* 0x0000002c46147c25 */ /* 0x002fc8000f8e0014 */
[----:B--2---:R-:W-:-:S05]  /*f3e0*/  VIADD R53, R51, 0xffffff80 ;  /* 0xffffff8033357836 */ /* 0x004fca0000000000 */
[----:B------:R-:W-:-:S04]  /*f3f0*/  SHF.R.S32.HI R51, RZ, 0x1f, R53 ;  /* 0x0000001fff337819 */ /* 0x000fc80000011435 */
[----:B------:R-:W-:-:S04]  /*f400*/  LEA.HI R51, R51, R53, RZ, 0x5 ;  /* 0x0000003533337211 */ /* 0x000fc800078f28ff */
[----:B------:R-:W-:Y:S01]  /*f410*/  SHF.R.S32.HI R51, RZ, 0x5, R51 ;  /* 0x00000005ff337819 */ /* 0x000fe20000011433 */
[----:B-----5:R-:W-:Y:S01]  /*f420*/  VIADD R49, R5, UR42 ;  /* 0x0000002a05317c36 */ /* 0x020fe20008000000 */
[----:B------:R-:W-:-:S03]  /*f430*/  IADD3 R5, P6, R22, 0x6020, RZ ;  /* 0x0000602016057810 */ /* 0x000fc60007fde0ff */
[----:B------:R-:W-:-:S05]  /*f440*/  VIADD R4, R49, 0x8 ;  /* 0x0000000831047836 */ /* 0x000fca0000000000 */
[----:B------:R-:W-:Y:S02]  /*f450*/  ISETP.GE.OR P2, PT, R4, UR10, P1 ;  /* 0x0000000a04007c0c */ /* 0x000fe40008f46670 */
[----:B------:R-:W-:-:S04]  /*f460*/  LOP3.LUT R4, R5, 0x180, RZ, 0xc0, !PT ;  /* 0x0000018005047812 */ /* 0x000fc800078ec0ff */
[----:B------:R-:W-:Y:S02]  /*f470*/  SHF.R.U64 R4, R4, 0x3, RZ ;  /* 0x0000000304047819 */ /* 0x000fe400000012ff */
[----:B----4-:R-:W-:Y:S02]  /*f480*/  LOP3.LUT R9, R3, 0x2, RZ, 0x3c, !PT ;  /* 0x0000000203097812 */ /* 0x010fe400078e3cff */
[----:B------:R-:W-:Y:S01]  /*f490*/  LOP3.LUT R4, R4, R5, RZ, 0x3c, !PT ;  /* 0x0000000504047212 */ /* 0x000fe200078e3cff */
[----:B------:R-:W-:Y:S01]  /*f4a0*/  IMAD.X R5, RZ, RZ, R23, P6 ;  /* 0x000000ffff057224 */ /* 0x000fe200030e0617 */
[----:B------:R-:W-:Y:S04]  /*f4b0*/  SHFL.IDX PT, R18, R18, R3, 0x1c1f ;  /* 0x001c1f0312127589 */ /* 0x000fe800000e0000 */
[----:B------:R-:W-:-:S02]  /*f4c0*/  MOV R37, R4 ;  /* 0x0000000400257202 */ /* 0x000fc40000000f00 */
[----:B------:R-:W1:Y:S04]  /*f4d0*/  SHFL.IDX PT, R5, R34, R9, 0x1c1f ;  /* 0x001c1f0922057589 */ /* 0x000e6800000e0000 */
[----:B------:R-:W-:Y:S04]  /*f4e0*/  SHFL.IDX PT, R36, R36, R3, 0x1c1f ;  /* 0x001c1f0324247589 */ /* 0x000fe800000e0000 */
[----:B------:R-:W2:Y:S04]  /*f4f0*/  SHFL.IDX PT, R7, R30, R9, 0x1c1f ;  /* 0x001c1f091e077589 */ /* 0x000ea800000e0000 */
[----:B------:R-:W-:Y:S04]  /*f500*/  SHFL.IDX PT, R38, R38, R3, 0x1c1f ;  /* 0x001c1f0326267589 */ /* 0x000fe800000e0000 */
[----:B------:R-:W3:Y:S04]  /*f510*/  SHFL.IDX PT, R11, R26, R9, 0x1c1f ;  /* 0x001c1f091a0b7589 */ /* 0x000ee800000e0000 */
[----:B------:R-:W-:Y:S04]  /*f520*/  SHFL.IDX PT, R52, R52, R3, 0x1c1f ;  /* 0x001c1f0334347589 */ /* 0x000fe800000e0000 */
[----:B------:R-:W4:Y:S04]  /*f530*/  SHFL.IDX PT, R13, R32, R9, 0x1c1f ;  /* 0x001c1f09200d7589 */ /* 0x000f2800000e0000 */
[----:B------:R-:W-:Y:S04]  /*f540*/  SHFL.IDX PT, R44, R44, R3, 0x1c1f ;  /* 0x001c1f032c2c7589 */ /* 0x000fe800000e0000 */
[----:B------:R-:W-:Y:S04]  /*f550*/  SHFL.IDX PT, R54, R54, R3, 0x1c1f ;  /* 0x001c1f0336367589 */ /* 0x000fe800000e0000 */
[----:B------:R-:W5:Y:S04]  /*f560*/  SHFL.IDX PT, R15, R28, R9, 0x1c1f ;  /* 0x001c1f091c0f7589 */ /* 0x000f6800000e0000 */
[----:B------:R-:W-:Y:S04]  /*f570*/  SHFL.IDX PT, R48, R48, R3, 0x1c1f ;  /* 0x001c1f0330307589 */ /* 0x000fe800000e0000 */
[----:B------:R-:W5:Y:S04]  /*f580*/  SHFL.IDX PT, R25, R46, R9, 0x1c1f ;  /* 0x001c1f092e197589 */ /* 0x000f6800000e0000 */
[----:B------:R-:W5:Y:S04]  /*f590*/  SHFL.IDX PT, R27, R50, R9, 0x1c1f ;  /* 0x001c1f09321b7589 */ /* 0x000f6800000e0000 */
[----:B------:R-:W-:Y:S04]  /*f5a0*/  SHFL.IDX PT, R56, R56, R3, 0x1c1f ;  /* 0x001c1f0338387589 */ /* 0x000fe800000e0000 */
[----:B------:R2:W5:Y:S04]  /*f5b0*/  SHFL.IDX PT, R29, R24, R9, 0x1c1f ;  /* 0x001c1f09181d7589 */ /* 0x00056800000e0000 */
[----:B------:R-:W-:Y:S04]  /*f5c0*/  SHFL.IDX PT, R58, R58, R3, 0x1c1f ;  /* 0x001c1f033a3a7589 */ /* 0x000fe800000e0000 */
[----:B------:R-:W5:Y:S04]  /*f5d0*/  SHFL.IDX PT, R31, R60, R9, 0x1c1f ;  /* 0x001c1f093c1f7589 */ /* 0x000f6800000e0000 */
[----:B------:R-:W-:Y:S04]  /*f5e0*/  SHFL.IDX PT, R40, R40, R3, 0x1c1f ;  /* 0x001c1f0328287589 */ /* 0x000fe800000e0000 */
[----:B------:R-:W-:Y:S04]  /*f5f0*/  SHFL.IDX PT, R62, R62, R3, 0x1c1f ;  /* 0x001c1f033e3e7589 */ /* 0x000fe800000e0000 */
[----:B------:R-:W5:Y:S04]  /*f600*/  SHFL.IDX PT, R17, R42, R9, 0x1c1f ;  /* 0x001c1f092a117589 */ /* 0x000f6800000e0000 */
[----:B------:R-:W5:Y:S04]  /*f610*/  SHFL.IDX PT, R33, R64, R9, 0x1c1f ;  /* 0x001c1f0940217589 */ /* 0x000f6800000e0000 */
[----:B------:R3:W-:Y:S04]  /*f620*/  SHFL.IDX PT, R66, R66, R3, 0x1c1f ;  /* 0x001c1f0342427589 */ /* 0x0007e800000e0000 */
[----:B------:R5:W5:Y:S01]  /*f630*/  SHFL.IDX PT, R35, R68, R9, 0x1c1f ;  /* 0x001c1f0944237589 */ /* 0x000b6200000e0000 */
[----:B------:R-:W-:Y:S01]  /*f640*/  IMAD R4, R70, UR5, RZ ;  /* 0x0000000546047c24 */ /* 0x000fe2000f8e02ff */
[----:B-1----:R-:W-:-:S03]  /*f650*/  SEL R6, R5, R18, P0 ;  /* 0x0000001205067207 */ /* 0x002fc60000000000 */
[----:B--2---:R-:W-:Y:S01]  /*f660*/  IMAD R24, R71, UR44, R4 ;  /* 0x0000002c47187c24 */ /* 0x004fe2000f8e0204 */
[----:B------:R-:W-:Y:S02]  /*f670*/  SEL R4, R18, R5, P0 ;  /* 0x0000000512047207 */ /* 0x000fe40000000000 */
[----:B---3--:R-:W-:Y:S02]  /*f680*/  SHF.R.S32.HI R3, RZ, 0x1f, R49 ;  /* 0x0000001fff037819 */ /* 0x008fe40000011431 */
[----:B------:R-:W-:Y:S02]  /*f690*/  IADD3 R18, P3, R49, R20, RZ ;  /* 0x0000001431127210 */ /* 0x000fe40007f7e0ff */
[----:B------:R-:W-:Y:S02]  /*f6a0*/  SEL R8, R36, R7, P0 ;  /* 0x0000000724087207 */ /* 0x000fe40000000000 */
[----:B------:R-:W-:Y:S02]  /*f6b0*/  SEL R10, R7, R36, P0 ;  /* 0x00000024070a7207 */ /* 0x000fe40000000000 */
[----:B------:R-:W-:-:S02]  /*f6c0*/  SEL R12, R38, R11, P0 ;  /* 0x0000000b260c7207 */ /* 0x000fc40000000000 */
[----:B------:R-:W-:Y:S02]  /*f6d0*/  SEL R14, R11, R38, P0 ;  /* 0x000000260b0e7207 */ /* 0x000fe40000000000 */
[----:B----4-:R-:W-:Y:S02]  /*f6e0*/  SEL R5, R52, R13, P0 ;  /* 0x0000000d34057207 */ /* 0x010fe40000000000 */
[----:B------:R-:W-:Y:S02]  /*f6f0*/  SEL R7, R13, R52, P0 ;  /* 0x000000340d077207 */ /* 0x000fe40000000000 */
[----:B-----5:R-:W-:Y:S02]  /*f700*/  SEL R9, R54, R15, P0 ;  /* 0x0000000f36097207 */ /* 0x020fe40000000000 */
[----:B------:R-:W-:Y:S02]  /*f710*/  SEL R11, R15, R54, P0 ;  /* 0x000000360f0b7207 */ /* 0x000fe40000000000 */
[----:B------:R-:W-:-:S02]  /*f720*/  SEL R28, R44, R25, P0 ;  /* 0x000000192c1c7207 */ /* 0x000fc40000000000 */
[----:B------:R-:W-:Y:S02]  /*f730*/  SEL R30, R25, R44, P0 ;  /* 0x0000002c191e7207 */ /* 0x000fe40000000000 */
[----:B------:R-:W-:Y:S02]  /*f740*/  SEL R32, R48, R27, P0 ;  /* 0x0000001b30207207 */ /* 0x000fe40000000000 */
[----:B------:R-:W-:Y:S02]  /*f750*/  SEL R34, R27, R48, P0 ;  /* 0x000000301b227207 */ /* 0x000fe40000000000 */
[----:B------:R-:W-:Y:S02]  /*f760*/  SEL R13, R56, R29, P0 ;  /* 0x0000001d380d7207 */ /* 0x000fe40000000000 */
[----:B------:R-:W-:Y:S02]  /*f770*/  SEL R15, R29, R56, P0 ;  /* 0x000000381d0f7207 */ /* 0x000fe40000000000 */
[----:B------:R-:W-:-:S02]  /*f780*/  IADD3.X R3, R3, R21, R24, P3, !PT ;  /* 0x0000001503037210 */ /* 0x000fc40001ffe418 */
[----:B------:R-:W-:Y:S02]  /*f790*/  SEL R25, R58, R31, P0 ;  /* 0x0000001f3a197207 */ /* 0x000fe40000000000 */
[----:B------:R-:W-:Y:S02]  /*f7a0*/  SEL R27, R31, R58, P0 ;  /* 0x0000003a1f1b7207 */ /* 0x000fe40000000000 */
[----:B------:R-:W-:Y:S02]  /*f7b0*/  SEL R24, R40, R17, P0 ;  /* 0x0000001128187207 */ /* 0x000fe40000000000 */
[----:B------:R-:W-:Y:S02]  /*f7c0*/  SEL R26, R17, R40, P0 ;  /* 0x00000028111a7207 */ /* 0x000fe40000000000 */
[----:B------:R-:W-:Y:S02]  /*f7d0*/  SEL R29, R62, R33, P0 ;  /* 0x000000213e1d7207 */ /* 0x000fe40000000000 */
[----:B------:R-:W-:Y:S01]  /*f7e0*/  SEL R31, R33, R62, P0 ;  /* 0x0000003e211f7207 */ /* 0x000fe20000000000 */
[----:B------:R1:W-:Y:S01]  /*f7f0*/  STSM.16.M88.4 [R47], R4 ;  /* 0x000000042f007844 */ /* 0x0003e20000000200 */
[----:B------:R-:W-:-:S02]  /*f800*/  SEL R33, R66, R35, P0 ;  /* 0x0000002342217207 */ /* 0x000fc40000000000 */
[----:B------:R-:W-:Y:S01]  /*f810*/  SEL R35, R35, R66, P0 ;  /* 0x0000004223237207 */ /* 0x000fe20000000000 */
[----:B------:R-:W-:Y:S04]  /*f820*/  STSM.16.M88.4 [R45], R8 ;  /* 0x000000082d007844 */ /* 0x000fe80000000200 */
[----:B------:R-:W-:Y:S04]  /*f830*/  STSM.16.M88.4 [R43], R12 ;  /* 0x0000000c2b007844 */ /* 0x000fe80000000200 */
[----:B------:R-:W-:Y:S04]  /*f840*/  STSM.16.M88.4 [R41], R24 ;  /* 0x0000001829007844 */ /* 0x000fe80000000200 */
[----:B------:R-:W-:Y:S01]  /*f850*/  STSM.16.M88.4 [R39], R28 ;  /* 0x0000001c27007844 */ /* 0x000fe20000000200 */
[----:B-1----:R-:W-:-:S03]  /*f860*/  LEA R4, P3, R18, UR6, 0x2 ;  /* 0x0000000612047c11 */ /* 0x002fc6000f8610ff */
[----:B------:R-:W-:Y:S01]  /*f870*/  STSM.16.M88.4 [R37], R32 ;  /* 0x0000002025007844 */ /* 0x000fe20000000200 */
[----:B------:R1:W-:Y:S06]  /*f880*/  MEMBAR.ALL.CTA ;  /* 0x0000000000007992 */ /* 0x0003ec0000008000 */
[----:B-1----:R-:W1:Y:S01]  /*f890*/  FENCE.VIEW.ASYNC.S ;  /* 0x00000000000073c6 */ /* 0x002e620000000000 */
[----:B------:R-:W-:-:S03]  /*f8a0*/  LEA.HI.X R5, R18, UR7, R3, 0x2, P3 ;  /* 0x0000000712057c11 */ /* 0x000fc600098f1403 */
[----:B-1----:R-:W1:Y:S01]  /*f8b0*/  SHFL.IDX PT, R3, R51, RZ, 0x1f ;  /* 0x00001fff33037589 */ /* 0x002e6200000e0000 */
[----:B------:R-:W-:Y:S06]  /*f8c0*/  BAR.ARV 0x1, 0x1a0 ;  /* 0x0046800000007b1d */ /* 0x000fec0000002000 */
[----:B------:R-:W-:Y:S01]  /*f8d0*/  ISETP.GE.OR P1, PT, R49, UR10, P1 ;  /* 0x0000000a31007c0c */ /* 0x000fe20008f26670 */
[----:B------:R3:W-:Y:S01]  /*f8e0*/  @!P2 STG.E desc[UR48][R4.64+0x20], R0 ;  /* 0x000020000400a986 */ /* 0x0007e2000c101930 */
[----:B-1----:R-:W-:-:S11]  /*f8f0*/  ISETP.NE.AND P0, PT, R3, 0xb, PT ;  /* 0x0000000b0300780c */ /* 0x002fd60003f05270 */
[----:B------:R3:W-:Y:S02]  /*f900*/  @!P1 STG.E desc[UR48][R4.64], R2 ;  /* 0x0000000204009986 */ /* 0x0007e4000c101930 */
        /* <DEDUP_REMOVED lines=26> */
.L_x_8678:
[----:B------:R-:W-:Y:S05]  /*fab0*/  BSYNC B0 ;  /* 0x0000000000007941 */ /* 0x000fea0003800000 */
.L_x_8677:
[----:B------:R-:W-:Y:S05]  /*fac0*/  BRA `(.L_x_8676) ;  /* 0x0000000400847947 */ /* 0x000fea0003800000 */
.L_x_8675:
[----:B------:R-:W1:Y:S01]  /*fad0*/  S2R R0, SR_TID.X ;  /* 0x0000000000007919 */ /* 0x000e620000002100 */
[----:B------:R-:W2:Y:S01]  /*fae0*/  LDC.64 R8, c[0x0][0xae0] ;  /* 0x0002b800ff087b82 */ /* 0x000ea20000000a00 */
[----:B------:R-:W-:Y:S01]  /*faf0*/  USHF.R.S32.HI UR5, URZ, 0x1f, UR43 ;  /* 0x0000001f3f057899 */ /* 0x000fe2000801142b */
[----:B------:R-:W-:Y:S01]  /*fb00*/  BSSY B0, `(.L_x_8679) ;  /* 0x0000020000007945 */ /* 0x000fe20003800000 */
[----:B------:R-:W-:Y:S01]  /*fb10*/  USHF.R.S32.HI UR6, URZ, 0x1f, UR44 ;  /* 0x0000001f3f067899 */ /* 0x000fe2000801142c */
[----:B------:R-:W-:-:S04]  /*fb20*/  SHF.R.S32.HI R153, RZ, 0x1f, R152 ;  /* 0x0000001fff997819 */ /* 0x000fc80000011498 */
[----:B------:R-:W3:Y:S08]  /*fb30*/  LDC R7, c[0x0][0xdac] ;  /* 0x00036b00ff077b82 */ /* 0x000ef00000000800 */
[----:B------:R-:W4:Y:S08]  /*fb40*/  LDC R14, c[0x0][0xa88] ;  /* 0x0002a200ff0e7b82 */ /* 0x000f300000000800 */
[----:B------:R-:W3:Y:S01]  /*fb50*/  LDC.64 R10, c[0x0][0xae8] ;  /* 0x0002ba00ff0a7b82 */ /* 0x000ee20000000a00 */
[----:B--2---:R-:W-:-:S02]  /*fb60*/  IMAD R6, R8, UR5, RZ ;  /* 0x0000000508067c24 */ /* 0x004fc4000f8e02ff */
[----:B-1----:R-:W-:-:S05]  /*fb70*/  VIADD R0, R0, 0xffffff80 ;  /* 0xffffff8000007836 */ /* 0x002fca0000000000 */
[----:B------:R-:W-:-:S13]  /*fb80*/  ISETP.GT.AND P0, PT, R0, 0xbf, PT ;  /* 0x000000bf0000780c */ /* 0x000fda0003f04270 */
[----:B----4-:R-:W-:Y:S05]  /*fb90*/  @P0 BRA `(.L_x_8680) ;  /* 0x0000000000580947 */ /* 0x010fea0003800000 */
        /* <DEDUP_REMOVED lines=9> */
[----:B------:R-:W2:Y:S01]  /*fc30*/  LDC.64 R12, c[0x0][0xb78] ;  /* 0x0002de00ff0c7b82 */ /* 0x000ea20000000a00 */
[C---:B-1----:R-:W-:Y:S02]  /*fc40*/  IMAD R0, R4.reuse, UR5, RZ ;  /* 0x0000000504007c24 */ /* 0x042fe4000f8e02ff */
[----:B------:R-:W-:-:S04]  /*fc50*/  IMAD.WIDE.U32 R2, R4, UR43, R2 ;  /* 0x0000002b04027c25 */ /* 0x000fc8000f8e0002 */
[----:B------:R-:W-:Y:S02]  /*fc60*/  IMAD R5, R5, UR43, R0 ;  /* 0x0000002b05057c24 */ /* 0x000fe4000f8e0200 */
[C---:B--2---:R-:W-:Y:S02]  /*fc70*/  IMAD R0, R12.reuse, UR6, RZ ;  /* 0x000000060c007c24 */ /* 0x044fe4000f8e02ff */
        /* <DEDUP_REMOVED lines=8> */
.L_x_8680:
[----:B------:R-:W-:Y:S05]  /*fd00*/  BSYNC B0 ;  /* 0x0000000000007941 */ /* 0x000fea0003800000 */
.L_x_8679:
[----:B------:R-:W-:Y:S01]  /*fd10*/  ULOP3.LUT UR45, URZ, UR45, URZ, 0x33, !UPT ;  /* 0x0000002d3f2d7292 */ /* 0x000fe2000f8e333f */
[----:B-1----:R-:W-:Y:S01]  /*fd20*/  IMAD.WIDE.U32 R2, R8, UR43, R152 ;  /* 0x0000002b08027c25 */ /* 0x002fe2000f8e0098 */
[----:B------:R-:W-:Y:S01]  /*fd30*/  SHF.R.S32.HI R155, RZ, 0x1f, R154 ;  /* 0x0000001fff9b7819 */ /* 0x000fe2000001149a */
[----:B------:R-:W-:Y:S02]  /*fd40*/  BSSY B0, `(.L_x_8681) ;  /* 0x0000021000007945 */ /* 0x000fe40003800000 */
[----:B------:R-:W-:Y:S02]  /*fd50*/  IMAD R5, R9, UR43, R6 ;  /* 0x0000002b09057c24 */ /* 0x000fe4000f8e0206 */
[----:B---3--:R-:W-:Y:S02]  /*fd60*/  VIADD R13, R7, UR45 ;  /* 0x0000002d070d7c36 */ /* 0x008fe40008000000 */
[----:B------:R-:W-:Y:S02]  /*fd70*/  IMAD.IADD R3, R3, 0x1, R5 ;  /* 0x0000000103037824 */ /* 0x000fe400078e0205 */
[----:B------:R-:W-:-:S02]  /*fd80*/  IMAD R5, R13, -0xc0, R14 ;  /* 0xffffff400d057824 */ /* 0x000fc400078e020e */
[----:B------:R-:W-:Y:S02]  /*fd90*/  IMAD R4, R10, UR6, RZ ;  /* 0x000000060a047c24 */ /* 0x000fe4000f8e02ff */
[C---:B------:R-:W-:Y:S01]  /*fda0*/  VIADD R0, R154.reuse, 0x60 ;  /* 0x000000609a007836 */ /* 0x040fe20000000000 */
[-C--:B------:R-:W-:Y:S01]  /*fdb0*/  ISETP.GE.AND P0, PT, R154, R5.reuse, PT ;  /* 0x000000059a00720c */ /* 0x080fe20003f06270 */
[----:B------:R-:W-:Y:S02]  /*fdc0*/  IMAD R9, R11, UR44, R4 ;  /* 0x0000002c0b097c24 */ /* 0x000fe4000f8e0204 */
[----:B------:R-:W-:Y:S01]  /*fdd0*/  IMAD.WIDE.U32 R6, R10, UR44, R2 ;  /* 0x0000002c0a067c25 */ /* 0x000fe2000f8e0002 */
[----:B------:R-:W-:-:S03]  /*fde0*/  ISETP.GE.AND P3, PT, R0, R5, PT ;  /* 0x000000050000720c */ /* 0x000fc60003f66270 */
[----:B------:R-:W-:-:S04]  /*fdf0*/  IMAD.WIDE R4, R13, 0xc0, R154 ;  /* 0x000000c00d047825 */ /* 0x000fc800078e029a */
[----:B------:R-:W-:Y:S02]  /*fe00*/  IMAD.IADD R11, R7, 0x1, R9 ;  /* 0x00000001070b7824 */ /* 0x000fe400078e0209 */
        /* <DEDUP_REMOVED lines=20> */
.L_x_8682:
[----:B------:R-:W-:Y:S05]  /*ff50*/  BSYNC B0 ;  /* 0x0000000000007941 */ /* 0x000fea0003800000 */
.L_x_8681:
        /* <DEDUP_REMOVED lines=23> */
.L_x_8683:
[----:B------:R-:W-:Y:S05]  /*100d0*/  BSYNC B0 ;  /* 0x0000000000007941 */ /* 0x000fea0003800000 */
.L_x_8676:
[----:B---3--:R-:W3:Y:S02]  /*100e0*/  LDC R0, c[0x0][0xda8] ;  /* 0x00036a00ff007b82 */ /* 0x008ee40000000800 */
[----:B---3--:R-:W-:-:S13]  /*100f0*/  ISETP.LE.AND P0, PT, R0, UR4, PT ;  /* 0x0000000400007c0c */ /* 0x008fda000bf03270 */
[----:B------:R-:W-:Y:S05]  /*10100*/  @!P0 BRA `(.L_x_8684) ;  /* 0xffffff0c00288947 */ /* 0x000fea000383ffff */
[----:B------:R-:W-:Y:S05]  /*10110*/  EXIT ;  /* 0x000000000000794d */ /* 0x000fea0003800000 */
.L_x_8590:
[----:B------:R-:W-:-:S08]  /*10120*/  NOP ;  /* 0x0000000000007918 */ /* 0x000fd00000000000 */
[----:B------:R-:W1:-:S00]  /*10130*/  USETMAXREG.DEALLOC.CTAPOOL 0x20 ;  /* 0x00000020000079c8 */ /* 0x000e4000080e0500 */
[----:B-1----:R-:W-:-:S06]  /*10140*/  LOP3.LUT R2, R0, 0x3, RZ, 0xc0, !PT ;  /* 0x0000000300027812 */ /* 0x002fcc00078ec0ff */
[----:B------:R-:W1:Y:S01]  /*10150*/  S2UR UR4, SR_CTAID.X ;  /* 0x00000000000479c3 */ /* 0x000e620000002500 */
[----:B------:R-:W-:Y:S01]  /*10160*/  LOP3.LUT R19, R19, 0xfffffffd, RZ, 0xc0, !PT ;  /* 0xfffffffd13137812 */ /* 0x000fe200078ec0ff */
[----:B------:R-:W-:Y:S01]  /*10170*/  STL [R1], RZ ;  /* 0x000000ff01007387 */ /* 0x000fe20000100800 */
[----:B------:R-:W-:Y:S02]  /*10180*/  IMAD.MOV.U32 R17, RZ, RZ, RZ ;  /* 0x000000ffff117224 */ /* 0x000fe400078e00ff */
[----:B------:R-:W-:Y:S01]  /*10190*/  IMAD.MOV.U32 R22, RZ, RZ, 0x1 ;  /* 0x00000001ff167424 */ /* 0x000fe200078e00ff */
[----:B------:R2:W3:Y:S02]  /*101a0*/  SHFL.IDX PT, R3, R2, RZ, 0x1f ;  /* 0x00001fff02037589 */ /* 0x0004e400000e0000 */
[----:B--2---:R-:W1:Y:S01]  /*101b0*/  LDC R2, c[0x0][0xda8] ;  /* 0x00036a00ff027b82 */ /* 0x004e620000000800 */
[----:B---3--:R-:W-:-:S13]  /*101c0*/  ISETP.NE.AND P0, PT, R3, RZ, PT ;  /* 0x000000ff0300720c */ /* 0x008fda0003f05270 */
[----:B------:R-:W-:Y:S01]  /*101d0*/  @P0 LOP3.LUT R19, R19, 0x2, RZ, 0xfc, !PT ;  /* 0x0000000213130812 */ /* 0x000fe200078efcff */
[----:B------:R-:W-:Y:S06]  /*101e0*/  @P0 BAR.ARV 0x4, 0x200 ;  /* 0x0108000000000b1d */ /* 0x000fec0000002000 */
[----:B-1----:R-:W-:-:S13]  /*101f0*/  ISETP.LE.AND P0, PT, R2, UR4, PT ;  /* 0x0000000402007c0c */ /* 0x002fda000bf03270 */
[----:B------:R-:W-:Y:S05]  /*10200*/  @P0 BRA `(.L_x_8685) ;  /* 0x0000003000f00947 */ /* 0x000fea0003800000 */
[----:B------:R-:W1:Y:S01]  /*10210*/  S2R R8, SR_TID.X ;  /* 0x0000000000087919 */ /* 0x000e620000002100 */
[----:B------:R-:W-:Y:S01]  /*10220*/  IMAD.SHL.U32 R9, R0, 0x800, RZ ;  /* 0x0000080000097824 */ /* 0x000fe200078e00ff */
[----:B------:R-:W-:Y:S01]  /*10230*/  ULOP3.LUT UR41, UR46, 0x1, URZ, 0xfc, !UPT ;  /* 0x000000012e297892 */ /* 0x000fe2000f8efc3f */
[----:B------:R-:W-:Y:S01]  /*10240*/  IMAD.U32 R28, RZ, RZ, UR4 ;  /* 0x00000004ff1c7e24 */ /* 0x000fe2000f8e00ff */
[----:B------:R-:W2:Y:S01]  /*10250*/  S2R R6, SR_TID.X ;  /* 0x0000000000067919 */ /* 0x000ea20000002100 */
[----:B------:R-:W-:Y:S01]  /*10260*/  IMAD.MOV.U32 R22, RZ, RZ, 0x1 ;  /* 0x00000001ff167424 */ /* 0x000fe200078e00ff */
[----:B------:R-:W-:Y:S01]  /*10270*/  ULOP3.LUT UR45, UR46, 0x2, URZ, 0xfc, !UPT ;  /* 0x000000022e2d7892 */ /* 0x000fe2000f8efc3f */
[----:B------:R-:W-:Y:S01]  /*10280*/  IMAD.MOV.U32 R17, RZ, RZ, RZ ;  /* 0x000000ffff117224 */ /* 0x000fe200078e00ff */
[----:B------:R3:W-:Y:S01]  /*10290*/  STL [R1], RZ ;  /* 0x000000ff01007387 */ /* 0x0007e20000100800 */
[----:B------:R-:W-:Y:S01]  /*102a0*/  ULDC UR44, c[0x0][0xc] ;  /* 0x00000300002c7ab9 */ /* 0x000fe20000000800 */
[----:B------:R-:W-:Y:S01]  /*102b0*/  ULDC.64 UR50, c[0x0][0x198] ;  /* 0x0000660000327ab9 */ /* 0x000fe20000000a00 */
[----:B-1----:R-:W-:Y:S01]  /*102c0*/  SHF.R.U32.HI R4, RZ, 0x1, R8 ;  /* 0x00000001ff047819 */ /* 0x002fe20000011608 */
[C---:B------:R-:W-:Y:S01]  /*102d0*/  IMAD.SHL.U32 R2, R8.reuse, 0x20, RZ ;  /* 0x0000002008027824 */ /* 0x040fe200078e00ff */
[C---:B------:R-:W-:Y:S01]  /*102e0*/  LOP3.LUT P0, RZ, R8.reuse, 0x4, RZ, 0xc0, !PT ;  /* 0x0000000408ff7812 */ /* 0x040fe2000780c0ff */
[----:B------:R-:W-:Y:S01]  /*102f0*/  IMAD.SHL.U32 R0, R8, 0x80, RZ ;  /* 0x0000008008007824 */ /* 0x000fe200078e00ff */
[----:B------:R-:W-:-:S02]  /*10300*/  LOP3.LUT R5, R4, 0x20, RZ, 0xc0, !PT ;  /* 0x0000002004057812 */ /* 0x000fc400078ec0ff */
[----:B------:R-:W-:Y:S02]  /*10310*/  LOP3.LUT R3, R2, 0x80, RZ, 0xc0, !PT ;  /* 0x0000008002037812 */ /* 0x000fe400078ec0ff */
[----:B--2---:R-:W-:Y:S02]  /*10320*/  LOP3.LUT R6, R6, 0x7f, RZ, 0xc0, !PT ;  /* 0x0000007f06067812 */ /* 0x004fe400078ec0ff */
[----:B------:R-:W-:Y:S02]  /*10330*/  LOP3.LUT R7, R5, 0x10, R8, 0xf8, !PT ;  /* 0x0000001005077812 */ /* 0x000fe400078ef808 */
[----:B------:R-:W-:Y:S01]  /*10340*/  LOP3.LUT R3, R3, 0x10, R4, 0xf8, !PT ;  /* 0x0000001003037812 */ /* 0x000fe200078ef804 */
[----:B------:R-:W-:Y:S01]  /*10350*/  IMAD.SHL.U32 R4, R8, 0x10, RZ ;  /* 0x0000001008047824 */ /* 0x000fe200078e00ff */
[----:B------:R-:W-:Y:S01]  /*10360*/  LOP3.LUT R7, R7, 0x380, R0, 0xf8, !PT ;  /* 0x0000038007077812 */ /* 0x000fe200078ef800 */
[----:B------:R-:W-:Y:S01]  /*10370*/  IMAD.SHL.U32 R5, R6, 0x10, RZ ;  /* 0x0000001006057824 */ /* 0x000fe200078e00ff */
[----:B------:R-:W-:Y:S01]  /*10380*/  LOP3.LUT R0, R0, 0x400, RZ, 0xc0, !PT ;  /* 0x0000040000007812 */ /* 0x000fe200078ec0ff */
[----:B------:R-:W-:Y:S01]  /*10390*/  IMAD.SHL.U32 R6, R8, 0x4, RZ ;  /* 0x0000000408067824 */ /* 0x000fe200078e00ff */
[----:B------:R-:W-:-:S02]  /*103a0*/  LOP3.LUT R2, R2, 0x360, RZ, 0xc0, !PT ;  /* 0x0000036002027812 */ /* 0x000fc400078ec0ff */
[----:B------:R-:W-:Y:S02]  /*103b0*/  LOP3.LUT R0, R0, 0x800, R9, 0xf8, !PT ;  /* 0x0000080000007812 */ /* 0x000fe400078ef809 */
[----:B------:R-:W-:Y:S02]  /*103c0*/  LOP3.LUT R7, R7, 0x70, R4, 0x78, !PT ;  /* 0x0000007007077812 */ /* 0x000fe400078e7804 */
[----:B------:R-:W-:Y:S02]  /*103d0*/  LOP3.LUT R2, R2, 0x400, R5, 0xf8, !PT ;  /* 0x0000040002027812 */ /* 0x000fe400078ef805 */
[----:B------:R-:W-:Y:S02]  /*103e0*/  LOP3.LUT R3, R3, 0x10, R6, 0x78, !PT ;  /* 0x0000001003037812 */ /* 0x000fe400078e7806 */
[----:B------:R-:W-:Y:S02]  /*103f0*/  LOP3.LUT R23, R0, R7, RZ, 0xfc, !PT ;  /* 0x0000000700177212 */ /* 0x000fe400078efcff */
[----:B------:R-:W-:-:S03]  /*10400*/  LOP3.LUT R18, R2, R3, RZ, 0xfc, !PT ;  /* 0x0000000302127212 */ /* 0x000fc600078efcff */
[C---:B------:R-:W-:Y:S01]  /*10410*/  VIADD R24, R23.reuse, 0x40 ;  /* 0x0000004017187836 */ /* 0x040fe20000000000 */
[C---:B------:R-:W-:Y:S01]  /*10420*/  LOP3.LUT R26, R18.reuse, 0x1800, RZ, 0xfc, !PT ;  /* 0x00001800121a7812 */ /* 0x040fe200078efcff */
[----:B------:R-:W-:Y:S01]  /*10430*/  @P0 VIADD R24, R23, 0xffffffc0 ;  /* 0xffffffc017180836 */ /* 0x000fe20000000000 */
[----:B---3--:R-:W-:-:S07]  /*10440*/  LOP3.LUT R25, R18, 0x2800, RZ, 0xfc, !PT ;  /* 0x0000280012197812 */ /* 0x008fce00078efcff */
.L_x_8747:
[----:B------:R-:W-:Y:S01]  /*10450*/  ULDC UR8, c[0x0][0xdd0] ;  /* 0x0003740000087ab9 */ /* 0x000fe20000000800 */
[----:B-12---:R-:W1:Y:S01]  /*10460*/  LDC R0, c[0x0][0xde8] ;  /* 0x00037a00ff007b82 */ /* 0x006e620000000800 */
[C---:B------:R-:W-:Y:S01]  /*10470*/  R2UR UR6, R28.reuse ;  /* 0x000000001c0672ca */ /* 0x040fe200000e0000 */
[----:B------:R-:W-:Y:S01]  /*10480*/  UISETP.NE.AND UP0, UPT, UR8, 0x1, UPT ;  /* 0x000000010800788c */ /* 0x000fe2000bf05270 */
[----:B------:R-:W-:-:S10]  /*10490*/  R2UR UR7, R28 ;  /* 0x000000001c0772ca */ /* 0x000fd400000e0000 */
[----:B------:R-:W-:Y:S01]  /*104a0*/  @UP0 ULDC UR4, c[0x0][0xdd4] ;  /* 0x0003750000040ab9 */ /* 0x000fe20000000800 */
[----:B------:R-:W-:Y:S01]  /*104b0*/  @UP0 ULDC UR9, c[0x0][0xdd8] ;  /* 0x0003760000090ab9 */ /* 0x000fe20000000800 */
        /* <DEDUP_REMOVED lines=14> */
.L_x_8686:
[----:B------:R-:W-:Y:S01]  /*105a0*/  ULDC UR9, c[0x0][0xdc4] ;  /* 0x0003710000097ab9 */ /* 0x000fe20000000800 */
[----:B------:R-:W-:Y:S01]  /*105b0*/  UMOV UR7, UR8 ;  /* 0x0000000800077c82 */ /* 0x000fe20008000000 */
[----:B------:R-:W-:-:S11]  /*105c0*/  UISETP.NE.AND UP0, UPT, UR9, 0x1, UPT ;  /* 0x000000010900788c */ /* 0x000fd6000bf05270 */
[----:B------:R-:W-:Y:S02]  /*105d0*/  @UP0 ULDC.64 UR10, c[0x0][0xdc8] ;  /* 0x00037200000a0ab9 */ /* 0x000fe40000000a00 */
[----:B------:R-:W-:-:S04]  /*105e0*/  UIMAD.WIDE.U32 UR4, UR8, UR10, URZ ;  /* 0x0000000a080472a5 */ /* 0x000fc8000f8e003f */
[----:B------:R-:W-:-:S04]  /*105f0*/  @UP0 USHF.R.U32.HI UR7, URZ, UR11, UR5 ;  /* 0x0000000b3f070299 */ /* 0x000fc80008011605 */
[----:B------:R-:W-:-:S12]  /*10600*/  UIMAD UR4, UR7, UR9, URZ ;  /* 0x00000009070472a4 */ /* 0x000fd8000f8e023f */
.L_x_8687:
        /* <DEDUP_REMOVED lines=15> */
[----:B------:R-:W-:Y:S02]  /*10700*/  UIMAD UR37, UR37, 0xc0, URZ ;  /* 0x000000c0252578a4 */ /* 0x000fe4000f8e023f */
        /* <DEDUP_REMOVED lines=24> */
.L_x_8689:
[----:B------:R-:W-:-:S11]  /*10890*/  UISETP.NE.AND UP0, UPT, UR5, 0x1, UPT ;  /* 0x000000010500788c */ /* 0x000fd6000bf05270 */
[----:B------:R-:W-:Y:S02]  /*108a0*/  @UP0 ULDC.64 UR14, c[0x0][0x9e8] ;  /* 0x00027a00000e0ab9 */ /* 0x000fe40000000a00 */
[----:B------:R-:W-:-:S04]  /*108b0*/  UIMAD.WIDE.U32 UR6, UR8, UR14, URZ ;  /* 0x0000000e080672a5 */ /* 0x000fc8000f8e003f */
[----:B------:R-:W-:-:S12]  /*108c0*/  @UP0 USHF.R.U32.HI UR8, URZ, UR15, UR7 ;  /* 0x0000000f3f080299 */ /* 0x000fd80008011607 */
.L_x_8690:
[----:B------:R-:W-:-:S04]  /*108d0*/  UIMAD UR8, UR8, UR5, UR5 ;  /* 0x00000005080872a4 */ /* 0x000fc8000f8e0205 */
[----:B------:R-:W-:-:S04]  /*108e0*/  UISETP.LT.AND UP0, UPT, UR4, UR8, UPT ;  /* 0x000000080400728c */ /* 0x000fc8000bf01270 */
[----:B------:R-:W-:-:S12]  /*108f0*/  USEL UR4, UR4, UR8, UP0 ;  /* 0x0000000804047287 */ /* 0x000fd80008000000 */
.L_x_8688:
        /* <DEDUP_REMOVED lines=25> */
.L_x_8692:
[----:B------:R-:W-:-:S11]  /*10a90*/  UISETP.NE.AND UP0, UPT, UR5, 0x1, UPT ;  /* 0x000000010500788c */ /* 0x000fd6000bf05270 */
[----:B------:R-:W-:Y:S02]  /*10aa0*/  @UP0 ULDC.64 UR10, c[0x0][0x9e8] ;  /* 0x00027a00000a0ab9 */ /* 0x000fe40000000a00 */
[----:B------:R-:W-:-:S04]  /*10ab0*/  UIMAD.WIDE.U32 UR6, UR4, UR10, URZ ;  /* 0x0000000a040672a5 */ /* 0x000fc8000f8e003f */
[----:B------:R-:W-:-:S12]  /*10ac0*/  @UP0 USHF.R.U32.HI UR4, URZ, UR11, UR7 ;  /* 0x0000000b3f040299 */ /* 0x000fd80008011607 */
.L_x_8693:
[----:B------:R-:W-:-:S04]  /*10ad0*/  UIMAD UR4, UR4, UR5, URZ ;  /* 0x00000005040472a4 */ /* 0x000fc8000f8e023f */
[----:B------:R-:W-:-:S04]  /*10ae0*/  UISETP.LT.AND UP0, UPT, UR8, UR4, UPT ;  /* 0x000000040800728c */ /* 0x000fc8000bf01270 */
[----:B------:R-:W-:-:S12]  /*10af0*/  USEL UR8, UR8, UR4, !UP0 ;  /* 0x0000000408087287 */ /* 0x000fd8000c000000 */
.L_x_8691:
        /* <DEDUP_REMOVED lines=26> */
.L_x_8695:
        /* <DEDUP_REMOVED lines=23> */
.L_x_8697:
        /* <DEDUP_REMOVED lines=22> */
.L_x_8698:
        /* <DEDUP_REMOVED lines=20> */
.L_x_8699:
        /* <DEDUP_REMOVED lines=18> */
.L_x_8700:
        /* <DEDUP_REMOVED lines=8> */
[----:B-1----:R-:W-:Y:S01]  /*11250*/  LOP3.LUT R10, R4, 0x7f, RZ, 0xc0, !PT ;  /* 0x0000007f040a7812 */ /* 0x002fe200078ec0ff */
[----:B---3--:R-:W-:-:S05]  /*11260*/  @P0 IMAD.WIDE R2, R5, 0x4, R2 ;  /* 0x0000000405020825 */ /* 0x008fca00078e0202 */
[----:B------:R1:W3:Y:S01]  /*11270*/  @P0 LDG.E R20, desc[UR48][R2.64] ;  /* 0x0000003002140981 */ /* 0x0002e2000c1e1900 */
[----:B--2---:R-:W-:Y:S01]  /*11280*/  ISETP.NE.AND P0, PT, R0, 0x1, PT ;  /* 0x000000010000780c */ /* 0x004fe20003f05270 */
[----:B------:R-:W-:Y:S01]  /*11290*/  UMOV UR36, URZ ;  /* 0x0000003f00247c82 */ /* 0x000fe20008000000 */
[----:B------:R-:W-:Y:S01]  /*112a0*/  ISETP.NE.AND P2, PT, R10, RZ, PT ;  /* 0x000000ff0a00720c */ /* 0x000fe20003f45270 */
[----:B------:R-:W-:Y:S01]  /*112b0*/  UMOV UR8, 0x20 ;  /* 0x0000002000087882 */ /* 0x000fe20000000000 */
[----:B------:R-:W-:Y:S01]  /*112c0*/  UMOV UR9, UR37 ;  /* 0x0000002500097c82 */ /* 0x000fe20008000000 */
[----:B------:R-:W-:Y:S01]  /*112d0*/  UMOV UR10, UR38 ;  /* 0x00000026000a7c82 */ /* 0x000fe20008000000 */
[----:B------:R-:W-:Y:S01]  /*112e0*/  UMOV UR11, UR39 ;  /* 0x00000027000b7c82 */ /* 0x000fe20008000000 */
[----:B------:R-:W-:Y:S01]  /*112f0*/  UMOV UR12, 0x40 ;  /* 0x00000040000c7882 */ /* 0x000fe20000000000 */
[----:B------:R-:W-:Y:S01]  /*11300*/  UMOV UR13, UR37 ;  /* 0x00000025000d7c82 */ /* 0x000fe20008000000 */
[----:B-1----:R-:W1:Y:S01]  /*11310*/  LDC.64 R2, c[0x0][0x3f8] ;  /* 0x0000fe00ff027b82 */ /* 0x002e620000000a00 */
[----:B------:R-:W-:Y:S01]  /*11320*/  UMOV UR14, UR38 ;  /* 0x00000026000e7c82 */ /* 0x000fe20008000000 */
[----:B------:R-:W-:Y:S01]  /*11330*/  UMOV UR15, UR39 ;  /* 0x00000027000f7c82 */ /* 0x000fe20008000000 */
[----:B------:R-:W-:Y:S01]  /*11340*/  UMOV UR6, 0xffffffff ;  /* 0xffffffff00067882 */ /* 0x000fe20000000000 */
[----:B------:R-:W-:Y:S01]  /*11350*/  SHF.R.U32.HI R4, RZ, 0x5, R4 ;  /* 0x00000005ff047819 */ /* 0x000fe20000011604 */
[----:B------:R-:W-:Y:S01]  /*11360*/  IMAD.U32 R16, RZ, RZ, UR38 ;  /* 0x00000026ff107e24 */ /* 0x000fe2000f8e00ff */
[----:B------:R-:W-:-:S02]  /*11370*/  VOTEU.ALL UP1, P2 ;  /* 0x00000000003f7886 */ /* 0x000fc40001020000 */
[----:B------:R-:W2:Y:S01]  /*11380*/  @P0 LDC R0, c[0x0][0x42c] ;  /* 0x00010b00ff000b82 */ /* 0x000ea20000000800 */
[----:B------:R-:W-:Y:S02]  /*11390*/  LOP3.LUT R4, R4, 0x3, RZ, 0xc0, !PT ;  /* 0x0000000304047812 */ /* 0x000fe400078ec0ff */
[----:B------:R-:W-:-:S04]  /*113a0*/  @!UP1 UIADD3 UR4, UP0, UR50, 0x270, URZ ;  /* 0x0000027032049890 */ /* 0x000fc8000ff1e03f */
[----:B------:R-:W-:Y:S01]  /*113b0*/  @!UP1 UIADD3.X UR5, URZ, UR51, URZ, UP0, !UPT ;  /* 0x000000333f059290 */ /* 0x000fe200087fe43f */
[----:B------:R-:W4:Y:S01]  /*113c0*/  @P0 LDC R5, c[0x0][0x430] ;  /* 0x00010c00ff050b82 */ /* 0x000f220000000800 */
[----:B-1----:R-:W-:-:S07]  /*113d0*/  ISETP.NE.U32.AND P1, PT, R2, RZ, PT ;  /* 0x000000ff0200720c */ /* 0x002fce0003f25070 */
[----:B------:R1:W-:Y:S01]  /*113e0*/  @!UP1 UTMAPF.L2.4D [UR36], [UR4] ;  /* 0x00000024040095b8 */ /* 0x0003e20008018000 */
[----:B------:R-:W-:Y:S01]  /*113f0*/  ISETP.NE.AND.EX P1, PT, R3, RZ, PT, P1 ;  /* 0x000000ff0300720c */ /* 0x000fe20003f25310 */
[----:B--2---:R-:W-:Y:S01]  /*11400*/  @P0 IMAD.HI.U32 R0, R0, UR38, RZ ;  /* 0x0000002600000c27 */ /* 0x004fe2000f8e00ff */
[----:B------:R1:W-:Y:S04]  /*11410*/  @!UP1 UTMAPF.L2.4D [UR8], [UR4] ;  /* 0x00000008040095b8 */ /* 0x0003e80008018000 */
[----:B----4-:R-:W-:Y:S01]  /*11420*/  @P0 SHF.R.U32.HI R16, RZ, R5, R0 ;  /* 0x00000005ff100219 */ /* 0x010fe20000011600 */
[----:B------:R1:W-:Y:S01]  /*11430*/  @!UP1 UTMAPF.L2.4D [UR12], [UR4] ;  /* 0x0000000c040095b8 */ /* 0x0003e20008018000 */
[----:B---3--:R-:W-:Y:S02]  /*11440*/  SHF.R.S32.HI R21, RZ, 0x1f, R20 ;  /* 0x0000001fff157819 */ /* 0x008fe40000011414 */
[----:B------:R-:W-:Y:S01]  /*11450*/  SEL R0, R20, RZ, !P1 ;  /* 0x000000ff14007207 */ /* 0x000fe20004800000 */
[----:B-1----:R-:W-:Y:S06]  /*11460*/  BRA.DIV UR6, `(.L_x_8701) ;  /* 0x0000002a06307947 */ /* 0x002fec000b800000 */
[----:B------:R1:W2:Y:S02]  /*11470*/  SHFL.IDX PT, R14, R4, RZ, 0x1f ;  /* 0x00001fff040e7589 */ /* 0x0002a400000e0000 */
.L_x_8766:
[----:B--2---:R-:W-:Y:S02]  /*11480*/  ISETP.NE.AND P0, PT, R14, RZ, PT ;  /* 0x000000ff0e00720c */ /* 0x004fe40003f05270 */
[----:B------:R-:W-:-:S11]  /*11490*/  PLOP3.LUT P6, PT, PT, PT, PT, 0x8, 0x0 ;  /* 0x000000000000781c */ /* 0x000fd60003fce170 */
[----:B------:R-:W-:Y:S05]  /*114a0*/  @P0 BRA `(.L_x_8702) ;  /* 0x0000000800040947 */ /* 0x000fea0003800000 */
[----:B------:R-:W-:-:S06]  /*114b0*/  UIADD3 UR4, UR43, -0x1, URZ ;  /* 0xffffffff2b047890 */ /* 0x000fcc000fffe03f */
[----:B------:R-:W-:Y:S01]  /*114c0*/  IMAD.U32 R6, RZ, RZ, UR4 ;  /* 0x00000004ff067e24 */ /* 0x000fe2000f8e00ff */
[----:B------:R-:W-:-:S03]  /*114d0*/  UMOV UR4, 0xffffffff ;  /* 0xffffffff00047882 */ /* 0x000fc60000000000 */
[----:B------:R-:W-:Y:S05]  /*114e0*/  BRA.DIV UR4, `(.L_x_8703) ;  /* 0x0000002a04307947 */ /* 0x000fea000b800000 */
[----:B------:R-:W-:-:S13]  /*114f0*/  ELECT P6, URZ, PT ;  /* 0x00000000003f782f */ /* 0x000fda00038c0000 */
.L_x_8769:
        /* <DEDUP_REMOVED lines=9> */
[----:B-1----:R-:W1:Y:S02]  /*11590*/  @P0 LDC.64 R4, c[0x0][0x420] ;  /* 0x00010800ff040b82 */ /* 0x002e640000000a00 */
[----:B-1----:R-:W-:-:S05]  /*115a0*/  @P0 IMAD.HI.U32 R4, R6, R4, RZ ;  /* 0x0000000406040227 */ /* 0x002fca00078e00ff */
        /* <DEDUP_REMOVED lines=10> */
.L_x_8705:
[----:B------:R-:W-:Y:S02]  /*11650*/  LEA R5, R17, UR40, 0x3 ;  /* 0x0000002811057c11 */ /* 0x000fe4000f8e18ff */
[----:B--2---:R-:W-:Y:S02]  /*11660*/  SHF.L.U32 R2, R22, 0x1f, RZ ;  /* 0x0000001f16027819 */ /* 0x004fe400000006ff */
[----:B------:R-:W-:Y:S02]  /*11670*/  ISETP.NE.AND P0, PT, R10, RZ, PT ;  /* 0x000000ff0a00720c */ /* 0x000fe40003f05270 */
[----:B------:R-:W2:Y:S02]  /*11680*/  SYNCS.PHASECHK.TRANS64.TRYWAIT P3, [R5+URZ+0x19c80], R2 ;  /* 0x019c8002050075a7 */ /* 0x000ea4000806017f */
[----:B--2---:R-:W-:Y:S09]  /*11690*/  @!P3 BRA `(.L_x_8706) ;  /* 0x0000002400e4b947 */ /* 0x004ff20003800000 */
.L_x_8770:
        /* <DEDUP_REMOVED lines=8> */
.L_x_8707:
[----:B------:R-:W-:Y:S01]  /*11720*/  IMAD R3, R17, 0x3000, R27 ;  /* 0x0000300011037824 */ /* 0x000fe200078e021b */
        /* <DEDUP_REMOVED lines=26> */
.L_x_8771:
        /* <DEDUP_REMOVED lines=8> */
.L_x_8709:
        /* <DEDUP_REMOVED lines=24> */
.L_x_8704:
        /* <DEDUP_REMOVED lines=9> */
[----:B--23--:R-:W-:Y:S01]  /*11b60*/  @P0 IMAD.MOV.U32 R2, RZ, RZ, 0x4800 ;  /* 0x00004800ff020424 */ /* 0x00cfe200078e00ff */
        /* <DEDUP_REMOVED lines=20> */
[----:B--2---:R-:W-:Y:S01]  /*11cb0*/  NOP ;  /* 0x0000000000007918 */ /* 0x004fe20000000000 */
.L_x_8702:
[----:B------:R-:W2:Y:S01]  /*11cc0*/  LDL.LU R3, [R1] ;  /* 0x0000000001037983 */ /* 0x000ea20000300800 */
[----:B------:R-:W-:Y:S01]  /*11cd0*/  BSSY B0, `(.L_x_8710) ;  /* 0x0000009000007945 */ /* 0x000fe20003800000 */
[----:B--2---:R-:W-:-:S05]  /*11ce0*/  VIADD R3, R3, 0x1 ;  /* 0x0000000103037836 */ /* 0x004fca0000000000 */
[----:B------:R-:W-:Y:S01]  /*11cf0*/  LEA.HI R2, R3, R3, RZ, 0x1 ;  /* 0x0000000303027211 */ /* 0x000fe200078f08ff */
[----:B------:R2:W-:Y:S03]  /*11d00*/  STL [R1], R3 ;  /* 0x0000000301007387 */ /* 0x0005e60000100800 */
[----:B------:R-:W-:-:S05]  /*11d10*/  LOP3.LUT R2, R2, 0xfffffffe, RZ, 0xc0, !PT ;  /* 0xfffffffe02027812 */ /* 0x000fca00078ec0ff */
[----:B------:R-:W-:-:S05]  /*11d20*/  IMAD.IADD R2, R3, 0x1, -R2 ;  /* 0x0000000103027824 */ /* 0x000fca00078e0a02 */
[----:B------:R-:W-:-:S04]  /*11d30*/  SHF.L.U32 R2, R2, 0x1f, RZ ;  /* 0x0000001f02027819 */ /* 0x000fc800000006ff */
[----:B------:R-:W3:Y:S02]  /*11d40*/  SYNCS.PHASECHK.TRANS64.TRYWAIT P0, [UR40+0x19c20], R2 ;  /* 0x019c2002ff0075a7 */ /* 0x000ee40008000168 */
[----:B--23--:R-:W-:Y:S05]  /*11d50*/  @!P0 BRA `(.L_x_8711) ;  /* 0x00000020005c8947 */ /* 0x00cfea0003800000 */
.L_x_8772:
[----:B------:R-:W-:Y:S05]  /*11d60*/  BSYNC B0 ;  /* 0x0000000000007941 */ /* 0x000fea0003800000 */
.L_x_8710:
[----:B------:R-:W-:-:S04]  /*11d70*/  UIADD3 UR4, UR43, -0x2, URZ ;  /* 0xfffffffe2b047890 */ /* 0x000fc8000fffe03f */
[----:B------:R-:W-:-:S06]  /*11d80*/  UISETP.GE.AND UP0, UPT, UR4, UR42, UPT ;  /* 0x0000002a0400728c */ /* 0x000fcc000bf06270 */
[----:B------:R-:W-:-:S13]  /*11d90*/  PLOP3.LUT P0, PT, PT, PT, UP0, 0x80, 0x0 ;  /* 0x000000000000781c */ /* 0x000fda0003f0f008 */
[----:B------:R-:W-:Y:S05]  /*11da0*/  @!P0 BRA `(.L_x_8712) ;  /* 0x0000001000088947 */ /* 0x000fea0003800000 */
[----:B------:R-:W-:Y:S02]  /*11db0*/  IMAD.MOV.U32 R8, RZ, RZ, R17 ;  /* 0x000000ffff087224 */ /* 0x000fe400078e0011 */
[----:B------:R-:W-:Y:S02]  /*11dc0*/  IMAD.MOV.U32 R3, RZ, RZ, R22 ;  /* 0x000000ffff037224 */ /* 0x000fe400078e0016 */
[----:B--2---:R-:W-:-:S07]  /*11dd0*/  IMAD.U32 R2, RZ, RZ, UR4 ;  /* 0x00000004ff027e24 */ /* 0x004fce000f8e00ff */
.L_x_8736:
        /* <DEDUP_REMOVED lines=29> */
.L_x_8715:
[----:B-1----:R-:W2:Y:S01]  /*11fb0*/  S2R R4, SR_TID.X ;  /* 0x0000000000047919 */ /* 0x002ea20000002100 */
[----:B------:R-:W-:Y:S01]  /*11fc0*/  LEA R10, R17, UR40, 0x3 ;  /* 0x00000028110a7c11 */ /* 0x000fe2000f8e18ff */
[----:B------:R-:W-:Y:S01]  /*11fd0*/  BSSY B1, `(.L_x_8716) ;  /* 0x0000006000017945 */ /* 0x000fe20003800000 */
[----:B--2---:R-:W-:Y:S02]  /*11fe0*/  LOP3.LUT R6, R4, 0x7f, RZ, 0xc0, !PT ;  /* 0x0000007f04067812 */ /* 0x004fe400078ec0ff */
[----:B------:R-:W-:Y:S02]  /*11ff0*/  SHF.L.U32 R4, R22, 0x1f, RZ ;  /* 0x0000001f16047819 */ /* 0x000fe400000006ff */
[----:B------:R-:W-:Y:S02]  /*12000*/  ISETP.NE.AND P3, PT, R6, RZ, PT ;  /* 0x000000ff0600720c */ /* 0x000fe40003f65270 */
[----:B------:R-:W1:Y:S02]  /*12010*/  SYNCS.PHASECHK.TRANS64.TRYWAIT P0, [R10+URZ+0x19c80], R4 ;  /* 0x019c80040a0075a7 */ /* 0x000e64000800017f */
[----:B-1----:R-:W-:Y:S09]  /*12020*/  @!P0 BRA `(.L_x_8717) ;  /* 0x0000001c00bc8947 */ /* 0x002ff20003800000 */
.L_x_8773:
[----:B------:R-:W-:Y:S05]  /*12030*/  BSYNC B1 ;  /* 0x0000000000017941 */ /* 0x000fea0003800000 */
.L_x_8716:
[----:B------:R-:W-:Y:S04]  /*12040*/  BSSY B1, `(.L_x_8718) ;  /* 0x0000009000017945 */ /* 0x000fe80003800000 */
        /* <DEDUP_REMOVED lines=8> */
.L_x_8719:
[----:B------:R-:W-:Y:S05]  /*120d0*/  BSYNC B1 ;  /* 0x0000000000017941 */ /* 0x000fea0003800000 */
.L_x_8718:
[----:B------:R-:W-:Y:S01]  /*120e0*/  IMAD.MOV.U32 R9, RZ, RZ, RZ ;  /* 0x000000ffff097224 */ /* 0x000fe200078e00ff */
[----:B------:R-:W-:Y:S01]  /*120f0*/  R2UR UR12, R16 ;  /* 0x00000000100c72ca */ /* 0x000fe200000e0000 */
[----:B------:R-:W-:Y:S01]  /*12100*/  IMAD R7, R17, 0x3000, R27 ;  /* 0x0000300011077824 */ /* 0x000fe200078e021b */
[----:B------:R-:W-:Y:S01]  /*12110*/  UIADD3 UR4, UP0, UR50, 0x470, URZ ;  /* 0x0000047032047890 */ /* 0x000fe2000ff1e03f */
[----:B------:R-:W-:Y:S01]  /*12120*/  IMAD.SHL.U32 R6, R5, 0x80, RZ ;  /* 0x0000008005067824 */ /* 0x000fe200078e00ff */
[----:B------:R-:W-:Y:S01]  /*12130*/  R2UR UR10, R9 ;  /* 0x00000000090a72ca */ /* 0x000fe200000e0000 */
[----:B------:R-:W-:Y:S01]  /*12140*/  VIADD R5, R10, 0x19c70 ;  /* 0x00019c700a057836 */ /* 0x000fe20000000000 */
[----:B------:R-:W-:Y:S01]  /*12150*/  PLOP3.LUT P0, PT, PT, PT, PT, 0x80, 0x0 ;  /* 0x000000000000781c */ /* 0x000fe20003f0f070 */
[----:B------:R-:W-:Y:S01]  /*12160*/  VIADD R11, R7, 0x9000 ;  /* 0x00009000070b7836 */ /* 0x000fe20000000000 */
[----:B------:R-:W-:Y:S01]  /*12170*/  UIADD3.X UR5, URZ, UR51, URZ, UP0, !UPT ;  /* 0x000000333f057290 */ /* 0x000fe200087fe43f */
[----:B------:R-:W-:Y:S01]  /*12180*/  UMOV UR6, 0x0 ;  /* 0x0000000000067882 */ /* 0x000fe20000000000 */
[----:B------:R-:W-:-:S10]  /*12190*/  UMOV UR7, 0x14f00000 ;  /* 0x14f0000000077882 */ /* 0x000fd40000000000 */
.L_x_8720:
        /* <DEDUP_REMOVED lines=16> */
.L_x_8721:
        /* <DEDUP_REMOVED lines=16> */
.L_x_8722:
        /* <DEDUP_REMOVED lines=12> */
.L_x_8774:
[----:B------:R-:W-:Y:S05]  /*12460*/  BSYNC B1 ;  /* 0x0000000000017941 */ /* 0x000fea0003800000 */
.L_x_8723:
[----:B------:R-:W-:Y:S01]  /*12470*/  BSSY B1, `(.L_x_8725) ;  /* 0x000000b000017945 */ /* 0x000fe20003800000 */
[----:B-12---:R-:W-:Y:S02]  /*12480*/  IMAD.MOV.U32 R4, RZ, RZ, 0x0 ;  /* 0x00000000ff047424 */ /* 0x006fe400078e00ff */
        /* <DEDUP_REMOVED lines=9> */
.L_x_8726:
[----:B------:R-:W-:Y:S05]  /*12520*/  BSYNC B1 ;  /* 0x0000000000017941 */ /* 0x000fea0003800000 */
.L_x_8725:
[----:B------:R-:W-:Y:S01]  /*12530*/  R2UR UR6, R4 ;  /* 0x00000000040672ca */ /* 0x000fe200000e0000 */
[----:B------:R-:W-:Y:S01]  /*12540*/  UIADD3 UR4, UP0, UR50, 0x370, URZ ;  /* 0x0000037032047890 */ /* 0x000fe2000ff1e03f */
[----:B------:R-:W-:Y:S01]  /*12550*/  R2UR UR7, R5 ;  /* 0x00000000050772ca */ /* 0x000fe200000e0000 */
[----:B------:R-:W-:Y:S01]  /*12560*/  VIADD R10, R10, 0x19c30 ;  /* 0x00019c300a0a7836 */ /* 0x000fe20000000000 */
[----:B------:R-:W-:Y:S01]  /*12570*/  R2UR UR12, R16 ;  /* 0x00000000100c72ca */ /* 0x000fe200000e0000 */
[----:B------:R-:W-:Y:S01]  /*12580*/  UIADD3.X UR5, URZ, UR51, URZ, UP0, !UPT ;  /* 0x000000333f057290 */ /* 0x000fe200087fe43f */
[----:B------:R-:W-:Y:S01]  /*12590*/  R2UR UR10, R9 ;  /* 0x00000000090a72ca */ /* 0x000fe200000e0000 */
[----:B------:R-:W-:Y:S01]  /*125a0*/  VIADD R9, R7, 0x13800 ;  /* 0x0001380007097836 */ /* 0x000fe20000000000 */
[----:B------:R-:W-:-:S13]  /*125b0*/  PLOP3.LUT P0, PT, PT, PT, PT, 0x80, 0x0 ;  /* 0x000000000000781c */ /* 0x000fda0003f0f070 */
.L_x_8727:
        /* <DEDUP_REMOVED lines=15> */
.L_x_8728:
        /* <DEDUP_REMOVED lines=15> */
.L_x_8729:
        /* <DEDUP_REMOVED lines=9> */
.L_x_8714:
[----:B------:R-:W-:Y:S05]  /*12830*/  BSYNC B0 ;  /* 0x0000000000007941 */ /* 0x000fea0003800000 */
.L_x_8713:
[----:B------:R-:W-:-:S06]  /*12840*/  UISETP.NE.AND UP0, UPT, UR41, 0x3, UPT ;  /* 0x000000032900788c */ /* 0x000fcc000bf05270 */
[----:B------:R-:W-:-:S13]  /*12850*/  PLOP3.LUT P0, PT, PT, PT, UP0, 0x80, 0x0 ;  /* 0x000000000000781c */ /* 0x000fda0003f0f008 */
[----:B------:R-:W-:Y:S05]  /*12860*/  @!P0 BRA `(.L_x_8730) ;  /* 0x0000000000048947 */ /* 0x000fea0003800000 */
[----:B------:R-:W-:Y:S01]  /*12870*/  BPT.TRAP 0x1 ;  /* 0x000000040000795c */ /* 0x000fe20000300000 */
.L_x_8730:
[----:B------:R-:W-:Y:S01]  /*12880*/  LOP3.LUT R5, R3, 0x1, RZ, 0x3c, !PT ;  /* 0x0000000103057812 */ /* 0x000fe200078e3cff */
[----:B-1----:R-:W-:Y:S01]  /*12890*/  IMAD.U32 R4, RZ, RZ, UR45 ;  /* 0x0000002dff047e24 */ /* 0x002fe2000f8e00ff */
[----:B------:R-:W-:Y:S01]  /*128a0*/  LEA R12, R8, UR40, 0x3 ;  /* 0x00000028080c7c11 */ /* 0x000fe2000f8e18ff */
[----:B------:R-:W-:Y:S01]  /*128b0*/  BSSY B0, `(.L_x_8731) ;  /* 0x0000005000007945 */ /* 0x000fe20003800000 */
[----:B------:R-:W-:Y:S02]  /*128c0*/  SHF.L.U32 R5, R5, 0x1f, RZ ;  /* 0x0000001f05057819 */ /* 0x000fe400000006ff */
[----:B------:R-:W-:Y:S02]  /*128d0*/  ISETP.NE.AND P0, PT, R4, 0x3, PT ;  /* 0x000000030400780c */ /* 0x000fe40003f05270 */
[----:B------:R-:W1:Y:S02]  /*128e0*/  SYNCS.PHASECHK.TRANS64.TRYWAIT P3, [R12+URZ+0x19c70], R5 ;  /* 0x019c70050c0075a7 */ /* 0x000e64000806017f */
[----:B-1----:R-:W-:Y:S09]  /*128f0*/  @!P3 BRA `(.L_x_8732) ;  /* 0x0000001400b0b947 */ /* 0x002ff20003800000 */
.L_x_8775:
[----:B------:R-:W-:Y:S05]  /*12900*/  BSYNC B0 ;  /* 0x0000000000007941 */ /* 0x000fea0003800000 */
.L_x_8731:
[----:B------:R-:W-:Y:S05]  /*12910*/  @!P0 BRA `(.L_x_8733) ;  /* 0x0000000000048947 */ /* 0x000fea0003800000 */
[----:B------:R-:W-:Y:S01]  /*12920*/  BPT.TRAP 0x1 ;  /* 0x000000040000795c */ /* 0x000fe20000300000 */
.L_x_8733:
[----:B-1----:R-:W-:Y:S01]  /*12930*/  SHF.L.U32 R5, R3, 0x1f, RZ ;  /* 0x0000001f03057819 */ /* 0x002fe200000006ff */
[----:B------:R-:W-:-:S03]  /*12940*/  IMAD R3, R8, 0x3000, RZ ;  /* 0x0000300008037824 */ /* 0x000fc600078e02ff */
[----:B------:R-:W1:Y:S02]  /*12950*/  SYNCS.PHASECHK.TRANS64.TRYWAIT P3, [R12+URZ+0x19c60], R5 ;  /* 0x019c60050c0075a7 */ /* 0x000e64000806017f */
[----:B-1----:R-:W-:Y:S05]  /*12960*/  @!P3 BRA `(.L_x_8734) ;  /* 0x0000001400a8b947 */ /* 0x002fea0003800000 */
.L_x_8776:
[C---:B------:R-:W-:Y:S01]  /*12970*/  LOP3.LUT R14, R3.reuse, R18, RZ, 0xfc, !PT ;  /* 0x00000012030e7212 */ /* 0x040fe200078efcff */
[----:B------:R-:W-:Y:S05]  /*12980*/  WARPSYNC.ALL ;  /* 0x0000000000007948 */ /* 0x000fea0003800000 */
[----:B-1----:R1:W2:Y:S01]  /*12990*/  LDSM.16.MT88.4 R4, [R14+UR40+0x9000] ;  /* 0x009000280e04783b */ /* 0x0022a20008004200 */
[----:B------:R-:W-:-:S05]  /*129a0*/  VIADD R13, R3, 0x1000 ;  /* 0x00001000030d7836 */ /* 0x000fca0000000000 */
[----:B-1----:R-:W-:-:S05]  /*129b0*/  LOP3.LUT R14, R13, R23, RZ, 0xfc, !PT ;  /* 0x000000170d0e7212 */ /* 0x002fca00078efcff */
[----:B------:R-:W-:Y:S01]  /*129c0*/  IMAD.IADD R14, R29, 0x1, R14 ;  /* 0x000000011d0e7824 */ /* 0x000fe200078e020e */
        /* <DEDUP_REMOVED lines=8> */
[----:B------:R1:W-:Y:S04]  /*12a50*/  STSM.16.M88.4 [R15], R8 ;  /* 0x000000080f007844 */ /* 0x0003e80000000200 */
[----:B------:R-:W2:Y:S01]  /*12a60*/  LDSM.16.MT88.4 R4, [R4+UR40+0x9000] ;  /* 0x009000280404783b */ /* 0x000ea20008004200 */
[----:B-1----:R-:W-:Y:S02]  /*12a70*/  LOP3.LUT R15, R13, R18, RZ, 0xfc, !PT ;  /* 0x000000120d0f7212 */ /* 0x002fe400078efcff */
[C-C-:B--2---:R-:W-:Y:S02]  /*12a80*/  PRMT R8, R4.reuse, 0x6420, R5.reuse ;  /* 0x0000642004087816 */ /* 0x144fe40000000005 */
[----:B------:R-:W-:Y:S02]  /*12a90*/  PRMT R9, R4, 0x7531, R5 ;  /* 0x0000753104097816 */ /* 0x000fe40000000005 */
[----:B------:R-:W-:-:S02]  /*12aa0*/  PRMT R10, R6, 0x6420, R7 ;  /* 0x00006420060a7816 */ /* 0x000fc40000000007 */
[----:B------:R-:W-:-:S05]  /*12ab0*/  PRMT R11, R6, 0x7531, R7 ;  /* 0x00007531060b7816 */ /* 0x000fca0000000007 */
[----:B------:R1:W-:Y:S04]  /*12ac0*/  STSM.16.M88.4 [R14], R8 ;  /* 0x000000080e007844 */ /* 0x0003e80000000200 */
[----:B------:R-:W2:Y:S01]  /*12ad0*/  LDSM.16.MT88.4 R4, [R15+UR40+0x9000] ;  /* 0x009000280f04783b */ /* 0x000ea20008004200 */
[----:B-1----:R-:W-:Y:S02]  /*12ae0*/  LOP3.LUT R14, R3, 0x800, R18, 0xfe, !PT ;  /* 0x00000800030e7812 */ /* 0x002fe400078efe12 */
[C-C-:B--2---:R-:W-:Y:S02]  /*12af0*/  PRMT R8, R4.reuse, 0x6420, R5.reuse ;  /* 0x0000642004087816 */ /* 0x144fe40000000005 */
[----:B------:R-:W-:Y:S02]  /*12b00*/  PRMT R9, R4, 0x7531, R5 ;  /* 0x0000753104097816 */ /* 0x000fe40000000005 */
[----:B------:R-:W-:-:S02]  /*12b10*/  LOP3.LUT R4, R13, R23, RZ, 0xfc, !PT ;  /* 0x000000170d047212 */ /* 0x000fc400078efcff */
[C-C-:B------:R-:W-:Y:S02]  /*12b20*/  PRMT R10, R6.reuse, 0x6420, R7.reuse ;  /* 0x00006420060a7816 */ /* 0x140fe40000000007 */
[----:B------:R-:W-:Y:S01]  /*12b30*/  PRMT R11, R6, 0x7531, R7 ;  /* 0x00007531060b7816 */ /* 0x000fe20000000007 */
[C---:B------:R-:W-:Y:S01]  /*12b40*/  IMAD.IADD R15, R29.reuse, 0x1, R4 ;  /* 0x000000011d0f7824 */ /* 0x040fe200078e0204 */
[----:B------:R-:W-:-:S04]  /*12b50*/  IADD3 R13, R29, R24, R3 ;  /* 0x000000181d0d7210 */ /* 0x000fc80007ffe003 */
[----:B------:R-:W-:Y:S04]  /*12b60*/  STSM.16.M88.4 [R15], R8 ;  /* 0x000000080f007844 */ /* 0x000fe80000000200 */
[----:B------:R-:W1:Y:S02]  /*12b70*/  LDSM.16.MT88.4 R4, [R14+UR40+0x9000] ;  /* 0x009000280e04783b */ /* 0x000e640008004200 */
[C-C-:B-1----:R-:W-:Y:S02]  /*12b80*/  PRMT R8, R4.reuse, 0x6420, R5.reuse ;  /* 0x0000642004087816 */ /* 0x142fe40000000005 */
[----:B------:R-:W-:Y:S02]  /*12b90*/  PRMT R9, R4, 0x7531, R5 ;  /* 0x0000753104097816 */ /* 0x000fe40000000005 */
[----:B------:R-:W-:-:S02]  /*12ba0*/  PRMT R10, R6, 0x6420, R7 ;  /* 0x00006420060a7816 */ /* 0x000fc40000000007 */
[----:B------:R-:W-:Y:S02]  /*12bb0*/  PRMT R11, R6, 0x7531, R7 ;  /* 0x00007531060b7816 */ /* 0x000fe40000000007 */
[----:B------:R-:W-:-:S03]  /*12bc0*/  IADD3 R4, R26, UR40, R3 ;  /* 0x000000281a047c10 */ /* 0x000fc6000fffe003 */
        /* <DEDUP_REMOVED lines=22> */
.L_x_8735:
[----:B--2---:R-:W-:Y:S01]  /*12d30*/  SYNCS.ARRIVE.TRANS64.A1T0 RZ, [R12+URZ+0x19c50], RZ ;  /* 0x019c50ff0cff79a7 */ /* 0x004fe2000810003f */
[----:B------:R-:W-:Y:S01]  /*12d40*/  BAR.SYNC.DEFER_BLOCKING 0x2, 0x80 ;  /* 0x0082000000007b1d */ /* 0x000fe20000010000 */
[----:B------:R-:W-:Y:S01]  /*12d50*/  ISETP.GT.AND P0, PT, R2, UR42, PT ;  /* 0x0000002a02007c0c */ /* 0x000fe2000bf04270 */
[----:B------:R-:W-:Y:S02]  /*12d60*/  @!P2 VIADD R3, R12, 0x19c80 ;  /* 0x00019c800c03a836 */ /* 0x000fe40000000000 */
[----:B------:R-:W-:Y:S02]  /*12d70*/  VIADD R2, R2, 0xffffffff ;  /* 0xffffffff02027836 */ /* 0x000fe40000000000 */
[----:B-1----:R-:W-:Y:S01]  /*12d80*/  IMAD.MOV.U32 R8, RZ, RZ, R17 ;  /* 0x000000ffff087224 */ /* 0x002fe200078e0011 */
[----:B------:R-:W-:-:S04]  /*12d90*/  @!P2 PRMT R3, RZ, 0x654, R3 ;  /* 0x00000654ff03a816 */ /* 0x000fc80000000003 */
[----:B------:R1:W-:Y:S02]  /*12da0*/  @!P2 SYNCS.ARRIVE.TRANS64.RED.A1T0 RZ, [R3+URZ], RZ ;  /* 0x000000ff03ffa9a7 */ /* 0x0003e4000810043f */
[----:B-1----:R-:W-:Y:S01]  /*12db0*/  IMAD.MOV.U32 R3, RZ, RZ, R22 ;  /* 0x000000ffff037224 */ /* 0x002fe200078e0016 */
[----:B------:R-:W-:Y:S06]  /*12dc0*/  @P0 BRA `(.L_x_8736) ;  /* 0xfffffff000040947 */ /* 0x000fec000383ffff */
.L_x_8712:
        /* <DEDUP_REMOVED lines=14> */
.L_x_8738:
[----:B------:R-:W-:Y:S05]  /*12eb0*/  BSYNC B0 ;  /* 0x0000000000007941 */ /* 0x000fea0003800000 */
.L_x_8737:
[----:B------:R-:W-:-:S06]  /*12ec0*/  UISETP.NE.AND UP0, UPT, UR41, 0x3, UPT ;  /* 0x000000032900788c */ /* 0x000fcc000bf05270 */
[----:B------:R-:W-:-:S13]  /*12ed0*/  PLOP3.LUT P0, PT, PT, PT, UP0, 0x80, 0x0 ;  /* 0x000000000000781c */ /* 0x000fda0003f0f008 */
[----:B------:R-:W-:Y:S05]  /*12ee0*/  @!P0 BRA `(.L_x_8739) ;  /* 0x0000000000048947 */ /* 0x000fea0003800000 */
[----:B------:R-:W-:Y:S01]  /*12ef0*/  BPT.TRAP 0x1 ;  /* 0x000000040000795c */ /* 0x000fe20000300000 */
.L_x_8739:
[----:B------:R-:W-:Y:S01]  /*12f00*/  LOP3.LUT R3, R22, 0x1, RZ, 0x3c, !PT ;  /* 0x0000000116037812 */ /* 0x000fe200078e3cff */
[----:B------:R-:W-:Y:S01]  /*12f10*/  IMAD.U32 R0, RZ, RZ, UR45 ;  /* 0x0000002dff007e24 */ /* 0x000fe2000f8e00ff */
[----:B--2---:R-:W-:Y:S01]  /*12f20*/  LEA R2, R17, UR40, 0x3 ;  /* 0x0000002811027c11 */ /* 0x004fe2000f8e18ff */
[----:B------:R-:W-:Y:S01]  /*12f30*/  BSSY B0, `(.L_x_8740) ;  /* 0x0000005000007945 */ /* 0x000fe20003800000 */
[----:B------:R-:W-:Y:S02]  /*12f40*/  SHF.L.U32 R3, R3, 0x1f, RZ ;  /* 0x0000001f03037819 */ /* 0x000fe400000006ff */
[----:B------:R-:W-:Y:S02]  /*12f50*/  ISETP.NE.AND P1, PT, R0, 0x3, PT ;  /* 0x000000030000780c */ /* 0x000fe40003f25270 */
[----:B------:R-:W2:Y:S02]  /*12f60*/  SYNCS.PHASECHK.TRANS64.TRYWAIT P0, [R2+URZ+0x19c70], R3 ;  /* 0x019c7003020075a7 */ /* 0x000ea4000800017f */
[----:B--2---:R-:W-:Y:S09]  /*12f70*/  @!P0 BRA `(.L_x_8741) ;  /* 0x0000001000388947 */ /* 0x004ff20003800000 */
.L_x_8777:
[----:B------:R-:W-:Y:S05]  /*12f80*/  BSYNC B0 ;  /* 0x0000000000007941 */ /* 0x000fea0003800000 */
.L_x_8740:
[----:B------:R-:W-:Y:S05]  /*12f90*/  @!P1 BRA `(.L_x_8742) ;  /* 0x0000000000049947 */ /* 0x000fea0003800000 */
[----:B------:R-:W-:Y:S01]  /*12fa0*/  BPT.TRAP 0x1 ;  /* 0x000000040000795c */ /* 0x000fe20000300000 */
.L_x_8742:
[----:B--2---:R-:W-:Y:S01]  /*12fb0*/  SHF.L.U32 R3, R22, 0x1f, RZ ;  /* 0x0000001f16037819 */ /* 0x004fe200000006ff */
[----:B------:R-:W-:-:S03]  /*12fc0*/  IMAD R0, R17, 0x3000, RZ ;  /* 0x0000300011007824 */ /* 0x000fc600078e02ff */
[----:B------:R-:W2:Y:S02]  /*12fd0*/  SYNCS.PHASECHK.TRANS64.TRYWAIT P0, [R2+URZ+0x19c60], R3 ;  /* 0x019c6003020075a7 */ /* 0x000ea4000800017f */
[----:B--2---:R-:W-:Y:S05]  /*12fe0*/  @!P0 BRA `(.L_x_8743) ;  /* 0x0000001000308947 */ /* 0x004fea0003800000 */
.L_x_8778:
[C---:B--2---:R-:W-:Y:S01]  /*12ff0*/  LOP3.LUT R3, R0.reuse, R18, RZ, 0xfc, !PT ;  /* 0x0000001200037212 */ /* 0x044fe200078efcff */
[----:B------:R-:W-:Y:S05]  /*13000*/  WARPSYNC.ALL ;  /* 0x0000000000007948 */ /* 0x000fea0003800000 */
[----:B-1----:R-:W1:Y:S01]  /*13010*/  LDSM.16.MT88.4 R4, [R3+UR40+0x9000] ;  /* 0x009000280304783b */ /* 0x002e620008004200 */
[----:B------:R-:W-:-:S05]  /*13020*/  VIADD R13, R0, 0x1000 ;  /* 0x00001000000d7836 */ /* 0x000fca0000000000 */
[----:B------:R-:W-:Y:S02]  /*13030*/  LOP3.LUT R14, R13, R18, RZ, 0xfc, !PT ;  /* 0x000000120d0e7212 */ /* 0x000fe400078efcff */
[C-C-:B-1----:R-:W-:Y:S02]  /*13040*/  PRMT R8, R4.reuse, 0x6420, R5.reuse ;  /* 0x0000642004087816 */ /* 0x142fe40000000005 */
[----:B------:R-:W-:Y:S02]  /*13050*/  PRMT R9, R4, 0x7531, R5 ;  /* 0x0000753104097816 */ /* 0x000fe40000000005 */
        /* <DEDUP_REMOVED lines=12> */
[C---:B------:R-:W-:Y:S01]  /*13120*/  IMAD.IADD R3, R29.reuse, 0x1, R4 ;  /* 0x000000011d037824 */ /* 0x040fe200078e0204 */
[C---:B------:R-:W-:Y:S02]  /*13130*/  LOP3.LUT R13, R12.reuse, R18, RZ, 0xfc, !PT ;  /* 0x000000120c0d7212 */ /* 0x040fe400078efcff */
[----:B------:R-:W-:Y:S02]  /*13140*/  LOP3.LUT R12, R12, R23, RZ, 0xfc, !PT ;  /* 0x000000170c0c7212 */ /* 0x000fe400078efcff */
[----:B------:R-:W-:Y:S03]  /*13150*/  STSM.16.M88.4 [R3], R8 ;  /* 0x0000000803007844 */ /* 0x000fe60000000200 */
[C---:B------:R-:W-:Y:S01]  /*13160*/  IMAD.IADD R12, R29.reuse, 0x1, R12 ;  /* 0x000000011d0c7824 */ /* 0x040fe200078e020c */
[----:B------:R1:W2:Y:S01]  /*13170*/  LDSM.16.MT88.4 R4, [R13+UR40+0x9000] ;  /* 0x009000280d04783b */ /* 0x0002a20008004200 */
[----:B------:R-:W-:-:S02]  /*13180*/  IADD3 R29, R29, R24, R0 ;  /* 0x000000181d1d7210 */ /* 0x000fc40007ffe000 */
[----:B-1----:R-:W-:Y:S02]  /*13190*/  IADD3 R13, R26, UR40, R0 ;  /* 0x000000281a0d7c10 */ /* 0x002fe4000fffe000 */
[----:B------:R-:W-:Y:S02]  /*131a0*/  LOP3.LUT R3, R0, 0x800, R18, 0xfe, !PT ;  /* 0x0000080000037812 */ /* 0x000fe400078efe12 */
        /* <DEDUP_REMOVED lines=32> */
.L_x_8744:
[----:B--2---:R2:W-:Y:S01]  /*133b0*/  SYNCS.ARRIVE.TRANS64.A1T0 RZ, [R2+URZ+0x19c50], RZ ;  /* 0x019c50ff02ff79a7 */ /* 0x0045e2000810003f */
[----:B------:R-:W-:Y:S02]  /*133c0*/  @!P2 VIADD R0, R2, 0x19c80 ;  /* 0x00019c800200a836 */ /* 0x000fe40000000000 */
[----:B------:R-:W-:-:S03]  /*133d0*/  VIADD R17, R17, 0x1 ;  /* 0x0000000111117836 */ /* 0x000fc60000000000 */
[----:B------:R-:W-:Y:S01]  /*133e0*/  @!P2 PRMT R0, RZ, 0x654, R0 ;  /* 0x00000654ff00a816 */ /* 0x000fe20000000000 */
[----:B------:R-:W-:Y:S01]  /*133f0*/  BAR.SYNC.DEFER_BLOCKING 0x2, 0x80 ;  /* 0x0082000000007b1d */ /* 0x000fe20000010000 */
[----:B------:R-:W-:-:S04]  /*13400*/  ISETP.NE.AND P0, PT, R17, 0x2, PT ;  /* 0x000000021100780c */ /* 0x000fc80003f05270 */
[----:B------:R-:W-:Y:S02]  /*13410*/  SEL R3, RZ, 0x1, P0 ;  /* 0x00000001ff037807 */ /* 0x000fe40000000000 */
[----:B------:R-:W-:Y:S02]  /*13420*/  SEL R17, R17, RZ, P0 ;  /* 0x000000ff11117207 */ /* 0x000fe40000000000 */
[----:B------:R-:W-:Y:S01]  /*13430*/  LOP3.LUT R22, R22, R3, RZ, 0x3c, !PT ;  /* 0x0000000316167212 */ /* 0x000fe200078e3cff */
[----:B------:R2:W-:Y:S06]  /*13440*/  @!P2 SYNCS.ARRIVE.TRANS64.RED.A1T0 RZ, [R0+URZ], RZ ;  /* 0x000000ff00ffa9a7 */ /* 0x0005ec000810043f */
.L_x_8696:
[----:B------:R-:W-:Y:S05]  /*13450*/  BSYNC B6 ;  /* 0x0000000000067941 */ /* 0x000fea0003800000 */
.L_x_8694:
[----:B------:R-:W-:-:S13]  /*13460*/  LOP3.LUT P0, RZ, R19, 0x2, RZ, 0xc0, !PT ;  /* 0x0000000213ff7812 */ /* 0x000fda000780c0ff */
[----:B------:R-:W-:Y:S05]  /*13470*/  @!P0 BRA `(.L_x_8745) ;  /* 0x00000000001c8947 */ /* 0x000fea0003800000 */
[----:B------:R-:W3:Y:S08]  /*13480*/  S2UR UR5, SR_CgaCtaId ;  /* 0x00000000000579c3 */ /* 0x000ef00000008800 */
[----:B------:R-:W-:Y:S06]  /*13490*/  BAR.SYNC.DEFER_BLOCKING 0x5, 0x200 ;  /* 0x0148000000007b1d */ /* 0x000fec0000010000 */
[----:B------:R-:W-:-:S02]  /*134a0*/  UMOV UR4, 0x400 ;  /* 0x0000040000047882 */ /* 0x000fc40000000000 */
[----:B---3--:R-:W-:-:S09]  /*134b0*/  ULEA UR4, UR5, UR4, 0x18 ;  /* 0x0000000405047291 */ /* 0x008fd2000f8ec03f */
[----:B------:R-:W3:Y:S01]  /*134c0*/  LDS R28, [UR4+0x19cd0] ;  /* 0x019cd004ff1c7984 */ /* 0x000ee20008000800 */
[----:B------:R-:W-:Y:S06]  /*134d0*/  BAR.ARV 0x4, 0x200 ;  /* 0x0108000000007b1d */ /* 0x000fec0000002000 */
[----:B------:R-:W-:Y:S05]  /*134e0*/  BRA `(.L_x_8746) ;  /* 0x00000000002c7947 */ /* 0x000fea0003800000 */
.L_x_8745:
[----:B--2---:R-:W2:Y:S01]  /*134f0*/  S2R R0, SR_TID.X ;  /* 0x0000000000007919 */ /* 0x004ea20000002100 */
[----:B------:R-:W-:Y:S01]  /*13500*/  BAR.SYNC.DEFER_BLOCKING 0x4, 0x200 ;  /* 0x0108000000007b1d */ /* 0x000fe20000010000 */
[----:B--2---:R-:W-:-:S04]  /*13510*/  LOP3.LUT R0, R0, 0x7f, RZ, 0xc0, !PT ;  /* 0x0000007f00007812 */ /* 0x004fc800078ec0ff */
[----:B------:R-:W-:-:S13]  /*13520*/  ISETP.NE.AND P0, PT, R0, RZ, PT ;  /* 0x000000ff0000720c */ /* 0x000fda0003f05270 */
[----:B------:R-:W2:Y:S01]  /*13530*/  @!P0 S2R R3, SR_CgaCtaId ;  /* 0x0000000000038919 */ /* 0x000ea20000008800 */
[----:B------:R-:W-:-:S04]  /*13540*/  @!P0 MOV R0, 0x400 ;  /* 0x0000040000008802 */ /* 0x000fc80000000f00 */
[----:B--2---:R-:W-:Y:S02]  /*13550*/  @!P0 LEA R3, R3, R0, 0x18 ;  /* 0x0000000003038211 */ /* 0x004fe400078ec0ff */
[----:B------:R-:W2:Y:S04]  /*13560*/  SHFL.IDX PT, R0, R28, RZ, 0x1f ;  /* 0x00001fff1c007589 */ /* 0x000ea800000e0000 */
[----:B------:R2:W-:Y:S02]  /*13570*/  @!P0 STS [R3+0x19cd0], R28 ;  /* 0x019cd01c03008388 */ /* 0x0005e40000000800 */
[----:B--2---:R-:W-:Y:S01]  /*13580*/  IMAD.MOV.U32 R28, RZ, RZ, R0 ;  /* 0x000000ffff1c7224 */ /* 0x004fe200078e0000 */
[----:B------:R-:W-:Y:S06]  /*13590*/  BAR.ARV 0x5, 0x200 ;  /* 0x0148000000007b1d */ /* 0x000fec0000002000 */
.L_x_8746:
[----:B------:R-:W-:Y:S02]  /*135a0*/  ULDC UR4, c[0x0][0xda8] ;  /* 0x00036a0000047ab9 */ /* 0x000fe40000000800 */
[----:B---3--:R-:W-:-:S13]  /*135b0*/  ISETP.GE.AND P0, PT, R28, UR4, PT ;  /* 0x000000041c007c0c */ /* 0x008fda000bf06270 */
[----:B------:R-:W-:Y:S05]  /*135c0*/  @!P0 BRA `(.L_x_8747) ;  /* 0xffffffcc00a08947 */ /* 0x000fea000383ffff */
.L_x_8685:
[----:B--2---:R-:W2:Y:S01]  /*135d0*/  LDL.LU R0, [R1] ;  /* 0x0000000001007983 */ /* 0x004ea20000300800 */
[----:B------:R-:W-:Y:S01]  /*135e0*/  BSSY B0, `(.L_x_8748) ;  /* 0x000000b000007945 */ /* 0x000fe20003800000 */
[----:B------:R-:W3:Y:S01]  /*135f0*/  S2R R5, SR_CgaCtaId ;  /* 0x0000000000057919 */ /* 0x000ee20000008800 */
[----:B--2---:R-:W-:-:S05]  /*13600*/  VIADD R0, R0, 0x1 ;  /* 0x0000000100007836 */ /* 0x004fca0000000000 */
[----:B------:R-:W-:-:S04]  /*13610*/  LEA.HI R2, R0, R0, RZ, 0x1 ;  /* 0x0000000000027211 */ /* 0x000fc800078f08ff */
[----:B------:R-:W-:Y:S02]  /*13620*/  LOP3.LUT R3, R2, 0xfffffffe, RZ, 0xc0, !PT ;  /* 0xfffffffe02037812 */ /* 0x000fe400078ec0ff */
[----:B------:R-:W-:-:S03]  /*13630*/  MOV R2, 0x400 ;  /* 0x0000040000027802 */ /* 0x000fc60000000f00 */
[----:B------:R-:W-:Y:S01]  /*13640*/  IMAD.IADD R0, R0, 0x1, -R3 ;  /* 0x0000000100007824 */ /* 0x000fe200078e0a03 */
[----:B---3--:R-:W-:-:S04]  /*13650*/  LEA R6, R5, R2, 0x18 ;  /* 0x0000000205067211 */ /* 0x008fc800078ec0ff */
[----:B------:R-:W-:-:S04]  /*13660*/  SHF.L.U32 R0, R0, 0x1f, RZ ;  /* 0x0000001f00007819 */ /* 0x000fc800000006ff */
[----:B------:R-:W2:Y:S02]  /*13670*/  SYNCS.PHASECHK.TRANS64.TRYWAIT P0, [R6+URZ+0x19c20], R0 ;  /* 0x019c2000060075a7 */ /* 0x000ea4000800017f */
[----:B--2---:R-:W-:Y:S05]  /*13680*/  @!P0 BRA `(.L_x_8749) ;  /* 0x00000008009c8947 */ /* 0x004fea0003800000 */
.L_x_8779:
[----:B------:R-:W-:Y:S05]  /*13690*/  BSYNC B0 ;  /* 0x0000000000007941 */ /* 0x000fea0003800000 */
.L_x_8748:
[----:B------:R-:W-:-:S03]  /*136a0*/  UMOV UR4, 0xffffffff ;  /* 0xffffffff00047882 */ /* 0x000fc60000000000 */
[----:B------:R-:W-:Y:S05]  /*136b0*/  BRA.DIV UR4, `(.L_x_8750) ;  /* 0x0000000a04a47947 */ /* 0x000fea000b800000 */
[----:B--2---:R-:W2:Y:S02]  /*136c0*/  S2R R0, SR_TID.X ;  /* 0x0000000000007919 */ /* 0x004ea40000002100 */
[----:B--2---:R-:W-:-:S04]  /*136d0*/  SHF.R.U32.HI R0, RZ, 0x5, R0 ;  /* 0x00000005ff007819 */ /* 0x004fc80000011600 */
[----:B------:R-:W-:-:S05]  /*136e0*/  LOP3.LUT R0, R0, 0x3, RZ, 0xc0, !PT ;  /* 0x0000000300007812 */ /* 0x000fca00078ec0ff */
[----:B------:R2:W3:Y:S02]  /*136f0*/  SHFL.IDX PT, R14, R0, RZ, 0x1f ;  /* 0x00001fff000e7589 */ /* 0x0004e400000e0000 */
.L_x_8782:
[----:B---3--:R-:W-:Y:S01]  /*13700*/  ISETP.NE.AND P0, PT, R14, RZ, PT ;  /* 0x000000ff0e00720c */ /* 0x008fe20003f05270 */
[----:B------:R-:W-:-:S12]  /*13710*/  BSSY B0, `(.L_x_8751) ;  /* 0x000002b000007945 */ /* 0x000fd80003800000 */
[----:B------:R-:W-:Y:S05]  /*13720*/  @P0 BRA `(.L_x_8752) ;  /* 0x0000000000a40947 */ /* 0x000fea0003800000 */
[----:B------:R-:W-:-:S03]  /*13730*/  UMOV UR4, 0xffffffff ;  /* 0xffffffff00047882 */ /* 0x000fc60000000000 */
[----:B------:R-:W-:Y:S05]  /*13740*/  BRA.DIV UR4, `(.L_x_8753) ;  /* 0x0000000a04b47947 */ /* 0x000fea000b800000 */
[----:B------:R-:W-:-:S13]  /*13750*/  ELECT P6, URZ, PT ;  /* 0x00000000003f782f */ /* 0x000fda00038c0000 */
.L_x_8785:
[----:B------:R-:W-:Y:S05]  /*13760*/  @!P6 BRA `(.L_x_8752) ;  /* 0x000000000094e947 */ /* 0x000fea0003800000 */
[----:B------:R-:W-:-:S06]  /*13770*/  ULOP3.LUT UR4, UR46, 0x2, URZ, 0xfc, !UPT ;  /* 0x000000022e047892 */ /* 0x000fcc000f8efc3f */
[----:B--2---:R-:W-:-:S05]  /*13780*/  IMAD.U32 R0, RZ, RZ, UR4 ;  /* 0x00000004ff007e24 */ /* 0x004fca000f8e00ff */
[----:B------:R-:W-:-:S13]  /*13790*/  ISETP.NE.AND P0, PT, R0, 0x3, PT ;  /* 0x000000030000780c */ /* 0x000fda0003f05270 */
[----:B------:R-:W-:Y:S05]  /*137a0*/  @!P0 BRA `(.L_x_8754) ;  /* 0x0000000000048947 */ /* 0x000fea0003800000 */
[----:B------:R-:W-:Y:S01]  /*137b0*/  BPT.TRAP 0x1 ;  /* 0x000000040000795c */ /* 0x000fe20000300000 */
.L_x_8754:
[----:B------:R-:W-:Y:S01]  /*137c0*/  VIADD R0, R6, 0x19c40 ;  /* 0x00019c4006007836 */ /* 0x000fe20000000000 */
[----:B------:R-:W-:Y:S01]  /*137d0*/  SHF.L.U32 R4, R22, 0x1f, RZ ;  /* 0x0000001f16047819 */ /* 0x000fe200000006ff */
[C---:B------:R-:W-:Y:S02]  /*137e0*/  VIADD R2, R17.reuse, 0x1 ;  /* 0x0000000111027836 */ /* 0x040fe40000000000 */
[----:B------:R-:W-:-:S03]  /*137f0*/  IMAD R5, R17, 0x8, R0 ;  /* 0x0000000811057824 */ /* 0x000fc600078e0200 */
[C---:B------:R-:W-:Y:S01]  /*13800*/  ISETP.NE.AND P2, PT, R2.reuse, 0x2, PT ;  /* 0x000000020200780c */ /* 0x040fe20003f45270 */
[----:B------:R-:W2:Y:S03]  /*13810*/  SYNCS.PHASECHK.TRANS64.TRYWAIT P1, [R5+URZ], R4 ;  /* 0x00000004050075a7 */ /* 0x000ea6000802017f */
[----:B------:R-:W-:Y:S02]  /*13820*/  SEL R3, RZ, 0x1, P2 ;  /* 0x00000001ff037807 */ /* 0x000fe40001000000 */
[----:B------:R-:W-:Y:S02]  /*13830*/  SEL R7, R2, RZ, P2 ;  /* 0x000000ff02077207 */ /* 0x000fe40001000000 */
[----:B------:R-:W-:-:S03]  /*13840*/  LOP3.LUT R3, R22, R3, RZ, 0x3c, !PT ;  /* 0x0000000316037212 */ /* 0x000fc600078e3cff */
[----:B-1----:R-:W-:Y:S01]  /*13850*/  IMAD R9, R7, 0x8, R0 ;  /* 0x0000000807097824 */ /* 0x002fe200078e0200 */
[----:B------:R-:W-:Y:S01]  /*13860*/  SHF.L.U32 R0, R3, 0x1f, RZ ;  /* 0x0000001f03007819 */ /* 0x000fe200000006ff */
[----:B--2---:R-:W-:Y:S06]  /*13870*/  @!P1 BRA `(.L_x_8755) ;  /* 0x0000000800889947 */ /* 0x004fec0003800000 */
.L_x_8786:
[----:B------:R-:W2:Y:S02]  /*13880*/  SYNCS.PHASECHK.TRANS64.TRYWAIT P1, [R9+URZ], R0 ;  /* 0x00000000090075a7 */ /* 0x000ea4000802017f */
[----:B--2---:R-:W-:Y:S05]  /*13890*/  @!P1 BRA `(.L_x_8756) ;  /* 0x0000000800949947 */ /* 0x004fea0003800000 */
.L_x_8787:
[----:B------:R-:W-:Y:S05]  /*138a0*/  @!P0 BRA `(.L_x_8757) ;  /* 0x0000000000048947 */ /* 0x000fea0003800000 */
[----:B------:R-:W-:Y:S01]  /*138b0*/  BPT.TRAP 0x1 ;  /* 0x000000040000795c */ /* 0x000fe20000300000 */
.L_x_8757:
[----:B------:R-:W-:-:S04]  /*138c0*/  IMAD R17, R17, 0x8, R6 ;  /* 0x0000000811117824 */ /* 0x000fc800078e0206 */
[----:B------:R-:W3:Y:S02]  /*138d0*/  SYNCS.PHASECHK.TRANS64.TRYWAIT P1, [R17+URZ+0x19c60], R4 ;  /* 0x019c6004110075a7 */ /* 0x000ee4000802017f */
[----:B---3--:R-:W-:Y:S05]  /*138e0*/  @!P1 BRA `(.L_x_8758) ;  /* 0x0000000800949947 */ /* 0x008fea0003800000 */
.L_x_8788:
[----:B------:R-:W-:Y:S05]  /*138f0*/  @!P0 BRA `(.L_x_8759) ;  /* 0x0000000000048947 */ /* 0x000fea0003800000 */
[----:B------:R-:W-:Y:S01]  /*13900*/  BPT.TRAP 0x1 ;  /* 0x000000040000795c */ /* 0x000fe20000300000 */
.L_x_8759:
[----:B------:R-:W-:-:S04]  /*13910*/  IMAD R7, R7, 0x8, R6 ;  /* 0x0000000807077824 */ /* 0x000fc800078e0206 */
[----:B------:R-:W4:Y:S02]  /*13920*/  SYNCS.PHASECHK.TRANS64.TRYWAIT P1, [R7+URZ+0x19c60], R0 ;  /* 0x019c6000070075a7 */ /* 0x000f24000802017f */
[----:B----4-:R-:W-:Y:S05]  /*13930*/  @!P1 BRA `(.L_x_8760) ;  /* 0x0000000800949947 */ /* 0x010fea0003800000 */
.L_x_8789:
[----:B------:R-:W-:Y:S05]  /*13940*/  @!P0 BRA `(.L_x_8761) ;  /* 0x0000000000048947 */ /* 0x000fea0003800000 */
[----:B------:R-:W-:Y:S01]  /*13950*/  BPT.TRAP 0x1 ;  /* 0x000000040000795c */ /* 0x000fe20000300000 */
.L_x_8761:
[----:B------:R-:W5:Y:S02]  /*13960*/  SYNCS.PHASECHK.TRANS64.TRYWAIT P0, [R17+URZ+0x19c80], R4 ;  /* 0x019c8004110075a7 */ /* 0x000f64000800017f */
[----:B-----5:R-:W-:Y:S05]  /*13970*/  @!P0 BRA `(.L_x_8762) ;  /* 0x0000000800988947 */ /* 0x020fea0003800000 */
.L_x_8763:
[----:B------:R1:W1:Y:S02]  /*13980*/  SYNCS.PHASECHK.TRANS64.TRYWAIT P0, [R7+URZ+0x19c80], R0 ;  /* 0x019c8000070075a7 */ /* 0x000264000800017f */
[----:B-1----:R-:W-:Y:S05]  /*13990*/  @!P0 NANOSLEEP.SYNCS 0x989680 ;  /* 0x009896800000895d */ /* 0x002fea0003900000 */
[----:B------:R-:W1:Y:S02]  /*139a0*/  @!P0 SYNCS.PHASECHK.TRANS64 P0, [R7+URZ+0x19c80], R0 ;  /* 0x019c8000070085a7 */ /* 0x000e64000800007f */
[----:B-1----:R-:W-:Y:S05]  /*139b0*/  @!P0 BRA `(.L_x_8763) ;  /* 0xfffffffc00f08947 */ /* 0x002fea000383ffff */
.L_x_8752:
[----:B------:R-:W-:Y:S05]  /*139c0*/  BSYNC B0 ;  /* 0x0000000000007941 */ /* 0x000fea0003800000 */
.L_x_8751:
[----:B------:R-:W-:Y:S05]  /*139d0*/  EXIT ;  /* 0x000000000000794d */ /* 0x000fea0003800000 */
.L_x_8602:
[----:B-1----:R-:W-:-:S04]  /*139e0*/  IMAD.U32 R3, RZ, RZ, UR47 ;  /* 0x0000002fff037e24 */ /* 0x002fc8000f8e00ff */
[----:B------:R1:W2:Y:S03]  /*139f0*/  SYNCS.PHASECHK.TRANS64.TRYWAIT P1, [R3+URZ+0x19c00], R6 ;  /* 0x019c0006030075a7 */ /* 0x0002a6000802017f */
[----:B--2---:R-:W-:Y:S05]  /*13a00*/  @!P1 NANOSLEEP.SYNCS 0x989680 ;  /* 0x009896800000995d */ /* 0x004fea0003900000 */
[----:B------:R-:W2:Y:S02]  /*13a10*/  @!P1 SYNCS.PHASECHK.TRANS64 P1, [R3+URZ+0x19c00], R6 ;  /* 0x019c0006030095a7 */ /* 0x000ea4000802007f */
[----:B--2---:R-:W-:Y:S05]  /*13a20*/  @!P1 BRA `(.L_x_8602) ;  /* 0xfffffffc00ec9947 */ /* 0x004fea000383ffff */
[----:B------:R-:W-:Y:S05]  /*13a30*/  BRA `(.L_x_8764) ;  /* 0xfffffee0008c7947 */ /* 0x000fea000383ffff */
.L_x_8606:
[----:B--2---:R2:W3:Y:S02]  /*13a40*/  SYNCS.PHASECHK.TRANS64.TRYWAIT P2, [R3+URZ+0x19c30], R2 ;  /* 0x019c3002030075a7 */ /* 0x0044e4000804017f */
[----:B---3--:R-:W-:Y:S05]  /*13a50*/  @!P2 NANOSLEEP.SYNCS 0x989680 ;  /* 0x009896800000a95d */ /* 0x008fea0003900000 */
[----:B------:R-:W3:Y:S02]  /*13a60*/  @!P2 SYNCS.PHASECHK.TRANS64 P2, [R3+URZ+0x19c30], R2 ;  /* 0x019c30020300a5a7 */ /* 0x000ee4000804007f */
[----:B---3--:R-:W-:Y:S05]  /*13a70*/  @!P2 BRA `(.L_x_8606) ;  /* 0xfffffffc00f0a947 */ /* 0x008fea000383ffff */
[----:B------:R-:W-:Y:S05]  /*13a80*/  BRA `(.L_x_8605) ;  /* 0xfffffee000b07947 */ /* 0x000fea000383ffff */
.L_x_8622:
[----:B--2---:R-:W-:-:S04]  /*13a90*/  IMAD.U32 R11, RZ, RZ, UR26 ;  /* 0x0000001aff0b7e24 */ /* 0x004fc8000f8e00ff */
[----:B------:R2:W3:Y:S03]  /*13aa0*/  SYNCS.PHASECHK.TRANS64.TRYWAIT P2, [R11+URZ+0x19c30], R10 ;  /* 0x019c300a0b0075a7 */ /* 0x0004e6000804017f */
[----:B---3--:R-:W-:Y:S05]  /*13ab0*/  @!P2 NANOSLEEP.SYNCS 0x989680 ;  /* 0x009896800000a95d */ /* 0x008fea0003900000 */
[----:B------:R-:W3:Y:S02]  /*13ac0*/  @!P2 SYNCS.PHASECHK.TRANS64 P2, [R11+URZ+0x19c30], R10 ;  /* 0x019c300a0b00a5a7 */ /* 0x000ee4000804007f */
[----:B---3--:R-:W-:Y:S05]  /*13ad0*/  @!P2 BRA `(.L_x_8622) ;  /* 0xfffffffc00eca947 */ /* 0x008fea000383ffff */
[----:B------:R-:W-:Y:S05]  /*13ae0*/  BRA `(.L_x_8621) ;  /* 0xffffff1800ec7947 */ /* 0x000fea000383ffff */
.L_x_8626:
[----:B--2---:R-:W-:-:S04]  /*13af0*/  IMAD.U32 R11, RZ, RZ, UR11 ;  /* 0x0000000bff0b7e24 */ /* 0x004fc8000f8e00ff */
[----:B------:R2:W3:Y:S03]  /*13b00*/  SYNCS.PHASECHK.TRANS64.TRYWAIT P2, [R11+URZ+0x19c50], R10 ;  /* 0x019c500a0b0075a7 */ /* 0x0004e6000804017f */
[----:B---3--:R-:W-:Y:S05]  /*13b10*/  @!P2 NANOSLEEP.SYNCS 0x989680 ;  /* 0x009896800000a95d */ /* 0x008fea0003900000 */
[----:B------:R-:W3:Y:S02]  /*13b20*/  @!P2 SYNCS.PHASECHK.TRANS64 P2, [R11+URZ+0x19c50], R10 ;  /* 0x019c500a0b00a5a7 */ /* 0x000ee4000804007f */
[----:B---3--:R-:W-:Y:S05]  /*13b30*/  @!P2 BRA `(.L_x_8626) ;  /* 0xfffffffc00eca947 */ /* 0x008fea000383ffff */
[----:B------:R-:W-:Y:S05]  /*13b40*/  BRA `(.L_x_8625) ;  /* 0xffffff1c003c7947 */ /* 0x000fea000383ffff */
.L_x_8644:
[----:B--2---:R-:W-:-:S04]  /*13b50*/  IMAD.U32 R8, RZ, RZ, UR22 ;  /* 0x00000016ff087e24 */ /* 0x004fc8000f8e00ff */
[----:B------:R2:W3:Y:S03]  /*13b60*/  SYNCS.PHASECHK.TRANS64.TRYWAIT P2, [R8+URZ+0x19c30], R7 ;  /* 0x019c3007080075a7 */ /* 0x0004e6000804017f */
[----:B---3--:R-:W-:Y:S05]  /*13b70*/  @!P2 NANOSLEEP.SYNCS 0x989680 ;  /* 0x009896800000a95d */ /* 0x008fea0003900000 */
[----:B------:R-:W3:Y:S02]  /*13b80*/  @!P2 SYNCS.PHASECHK.TRANS64 P2, [R8+URZ+0x19c30], R7 ;  /* 0x019c30070800a5a7 */ /* 0x000ee4000804007f */
[----:B---3--:R-:W-:Y:S05]  /*13b90*/  @!P2 BRA `(.L_x_8644) ;  /* 0xfffffffc00eca947 */ /* 0x008fea000383ffff */
[----:B------:R-:W-:Y:S05]  /*13ba0*/  BRA `(.L_x_8643) ;  /* 0xffffff5000447947 */ /* 0x000fea000383ffff */
.L_x_8648:
[----:B--2---:R-:W-:-:S04]  /*13bb0*/  IMAD.U32 R8, RZ, RZ, UR14 ;  /* 0x0000000eff087e24 */ /* 0x004fc8000f8e00ff */
[----:B------:R2:W3:Y:S03]  /*13bc0*/  SYNCS.PHASECHK.TRANS64.TRYWAIT P2, [R8+URZ+0x19c50], R7 ;  /* 0x019c5007080075a7 */ /* 0x0004e6000804017f */
[----:B---3--:R-:W-:Y:S05]  /*13bd0*/  @!P2 NANOSLEEP.SYNCS 0x989680 ;  /* 0x009896800000a95d */ /* 0x008fea0003900000 */
[----:B------:R-:W3:Y:S02]  /*13be0*/  @!P2 SYNCS.PHASECHK.TRANS64 P2, [R8+URZ+0x19c50], R7 ;  /* 0x019c50070800a5a7 */ /* 0x000ee4000804007f */
[----:B---3--:R-:W-:Y:S05]  /*13bf0*/  @!P2 BRA `(.L_x_8648) ;  /* 0xfffffffc00eca947 */ /* 0x008fea000383ffff */
[----:B------:R-:W-:Y:S05]  /*13c00*/  BRA `(.L_x_8647) ;  /* 0xffffff5000947947 */ /* 0x000fea000383ffff */
.L_x_8655:
[----:B--2---:R-:W-:-:S04]  /*13c10*/  IMAD.U32 R8, RZ, RZ, UR25 ;  /* 0x00000019ff087e24 */ /* 0x004fc8000f8e00ff */
[----:B------:R2:W3:Y:S03]  /*13c20*/  SYNCS.PHASECHK.TRANS64.TRYWAIT P2, [R8+URZ+0x19c30], R7 ;  /* 0x019c3007080075a7 */ /* 0x0004e6000804017f */
[----:B---3--:R-:W-:Y:S05]  /*13c30*/  @!P2 NANOSLEEP.SYNCS 0x989680 ;  /* 0x009896800000a95d */ /* 0x008fea0003900000 */
[----:B------:R-:W3:Y:S02]  /*13c40*/  @!P2 SYNCS.PHASECHK.TRANS64 P2, [R8+URZ+0x19c30], R7 ;  /* 0x019c30070800a5a7 */ /* 0x000ee4000804007f */
[----:B---3--:R-:W-:Y:S05]  /*13c50*/  @!P2 BRA `(.L_x_8655) ;  /* 0xfffffffc00eca947 */ /* 0x008fea000383ffff */
[----:B------:R-:W-:Y:S05]  /*13c60*/  BRA `(.L_x_8654) ;  /* 0xffffff7400207947 */ /* 0x000fea000383ffff */
.L_x_8659:
[----:B--2---:R-:W-:-:S04]  /*13c70*/  IMAD.U32 R8, RZ, RZ, UR11 ;  /* 0x0000000bff087e24 */ /* 0x004fc8000f8e00ff */
[----:B------:R2:W3:Y:S03]  /*13c80*/  SYNCS.PHASECHK.TRANS64.TRYWAIT P2, [R8+URZ+0x19c50], R7 ;  /* 0x019c5007080075a7 */ /* 0x0004e6000804017f */
[----:B---3--:R-:W-:Y:S05]  /*13c90*/  @!P2 NANOSLEEP.SYNCS 0x989680 ;  /* 0x009896800000a95d */ /* 0x008fea0003900000 */
[----:B------:R-:W3:Y:S02]  /*13ca0*/  @!P2 SYNCS.PHASECHK.TRANS64 P2, [R8+URZ+0x19c50], R7 ;  /* 0x019c50070800a5a7 */ /* 0x000ee4000804007f */
[----:B---3--:R-:W-:Y:S05]  /*13cb0*/  @!P2 BRA `(.L_x_8659) ;  /* 0xfffffffc00eca947 */ /* 0x008fea000383ffff */
[----:B------:R-:W-:Y:S05]  /*13cc0*/  BRA `(.L_x_8658) ;  /* 0xffffff7400707947 */ /* 0x000fea000383ffff */
.L_x_8673:
[----:B--2---:R-:W-:-:S04]  /*13cd0*/  IMAD.U32 R3, RZ, RZ, UR14 ;  /* 0x0000000eff037e24 */ /* 0x004fc8000f8e00ff */
[----:B------:R2:W3:Y:S03]  /*13ce0*/  SYNCS.PHASECHK.TRANS64.TRYWAIT P1, [R3+URZ+0x19c50], R0 ;  /* 0x019c5000030075a7 */ /* 0x0004e6000802017f */
[----:B---3--:R-:W-:Y:S05]  /*13cf0*/  @!P1 NANOSLEEP.SYNCS 0x989680 ;  /* 0x009896800000995d */ /* 0x008fea0003900000 */
[----:B------:R-:W3:Y:S02]  /*13d00*/  @!P1 SYNCS.PHASECHK.TRANS64 P1, [R3+URZ+0x19c50], R0 ;  /* 0x019c5000030095a7 */ /* 0x000ee4000802007f */
[----:B---3--:R-:W-:Y:S05]  /*13d10*/  @!P1 BRA `(.L_x_8673) ;  /* 0xfffffffc00ec9947 */ /* 0x008fea000383ffff */
[----:B------:R-:W-:Y:S05]  /*13d20*/  BRA `(.L_x_8672) ;  /* 0xffffffa400bc7947 */ /* 0x000fea000383ffff */
.L_x_8701:
[----:B------:R-:W-:Y:S02]  /*13d30*/  IMAD.MOV.U32 R13, RZ, RZ, R4 ;  /* 0x000000ffff0d7224 */ /* 0x000fe400078e0004 */
[----:B------:R-:W-:Y:S02]  /*13d40*/  IMAD.MOV.U32 R12, RZ, RZ, RZ ;  /* 0x000000ffff0c7224 */ /* 0x000fe400078e00ff */
[----:B------:R-:W-:Y:S02]  /*13d50*/  IMAD.MOV.U32 R11, RZ, RZ, 0x1f ;  /* 0x0000001fff0b7424 */ /* 0x000fe400078e00ff */
[----:B------:R-:W-:-:S07]  /*13d60*/  IMAD.MOV.U32 R15, RZ, RZ, -0x1 ;  /* 0xffffffffff0f7424 */ /* 0x000fce00078e00ff */
[----:B------:R-:W-:Y:S05]  /*13d70*/  WARPSYNC.COLLECTIVE R15, `(.L_x_8765) ;  /* 0x000000000f087348 */ /* 0x000fea0003c00000 */
[----:B------:R1:W2:Y:S02]  /*13d80*/  SHFL.IDX P6, R14, R13, R12, R11 ;  /* 0x0000000c0d0e7389 */ /* 0x0002a400000c000b */
[----:B-12---:R-:W-:Y:S01]  /*13d90*/  ENDCOLLECTIVE ;  /* 0x000000000000791b */ /* 0x006fe20003800000 */
.L_x_8765:
[----:B------:R-:W-:Y:S05]  /*13da0*/  BRA `(.L_x_8766) ;  /* 0xffffffd400b47947 */ /* 0x000fea000383ffff */
.L_x_8703:
[----:B------:R-:W-:Y:S01]  /*13db0*/  BSSY B0, `(.L_x_8767) ;  /* 0x0000006000007945 */ /* 0x000fe20003800000 */
[----:B------:R-:W-:-:S07]  /*13dc0*/  IMAD.MOV.U32 R15, RZ, RZ, -0x1 ;  /* 0xffffffffff0f7424 */ /* 0x000fce00078e00ff */
[----:B-1----:R-:W-:Y:S05]  /*13dd0*/  WARPSYNC.COLLECTIVE R15, `(.L_x_8768) ;  /* 0x000000000f0c7348 */ /* 0x002fea0003c00000 */
[----:B------:R-:W-:Y:S02]  /*13de0*/  ELECT P6, UR62, PT ;  /* 0x00000000003e782f */ /* 0x000fe400038c0000 */
[----:B------:R-:W-:Y:S01]  /*13df0*/  MOV R14, UR62 ;  /* 0x0000003e000e7c02 */ /* 0x000fe20008000f00 */
[----:B-1----:R-:W-:Y:S10]  /*13e00*/  ENDCOLLECTIVE ;  /* 0x000000000000791b */ /* 0x002ff40003800000 */
.L_x_8768:
[----:B------:R-:W-:Y:S05]  /*13e10*/  BSYNC B0 ;  /* 0x0000000000007941 */ /* 0x000fea0003800000 */
.L_x_8767:
[----:B------:R-:W-:Y:S05]  /*13e20*/  BRA `(.L_x_8769) ;  /* 0xffffffd400b47947 */ /* 0x000fea000383ffff */
.L_x_8706:
[----:B--2---:R2:W3:Y:S02]  /*13e30*/  SYNCS.PHASECHK.TRANS64.TRYWAIT P3, [R5+URZ+0x19c80], R2 ;  /* 0x019c8002050075a7 */ /* 0x0044e4000806017f */
[----:B---3--:R-:W-:Y:S05]  /*13e40*/  @!P3 NANOSLEEP.SYNCS 0x989680 ;  /* 0x009896800000b95d */ /* 0x008fea0003900000 */
[----:B------:R-:W3:Y:S02]  /*13e50*/  @!P3 SYNCS.PHASECHK.TRANS64 P3, [R5+URZ+0x19c80], R2 ;  /* 0x019c80020500b5a7 */ /* 0x000ee4000806007f */
[----:B---3--:R-:W-:Y:S05]  /*13e60*/  @!P3 BRA `(.L_x_8706) ;  /* 0xfffffffc00f0b947 */ /* 0x008fea000383ffff */
[----:B------:R-:W-:Y:S05]  /*13e70*/  BRA `(.L_x_8770) ;  /* 0xffffffd800087947 */ /* 0x000fea000383ffff */
.L_x_8708:
[----:B---3--:R3:W4:Y:S02]  /*13e80*/  SYNCS.PHASECHK.TRANS64.TRYWAIT P3, [R5+URZ+0x19c40], R2 ;  /* 0x019c4002050075a7 */ /* 0x008724000806017f */
[----:B----4-:R-:W-:Y:S05]  /*13e90*/  @!P3 NANOSLEEP.SYNCS 0x989680 ;  /* 0x009896800000b95d */ /* 0x010fea0003900000 */
[----:B------:R-:W4:Y:S02]  /*13ea0*/  @!P3 SYNCS.PHASECHK.TRANS64 P3, [R5+URZ+0x19c40], R2 ;  /* 0x019c40020500b5a7 */ /* 0x000f24000806007f */
[----:B----4-:R-:W-:Y:S05]  /*13eb0*/  @!P3 BRA `(.L_x_8708) ;  /* 0xfffffffc00f0b947 */ /* 0x010fea000383ffff */
[----:B------:R-:W-:Y:S05]  /*13ec0*/  BRA `(.L_x_8771) ;  /* 0xffffffd800807947 */ /* 0x000fea000383ffff */
.L_x_8711:
[----:B--2---:R2:W3:Y:S02]  /*13ed0*/  SYNCS.PHASECHK.TRANS64.TRYWAIT P0, [R27+URZ+0x19c20], R2 ;  /* 0x019c20021b0075a7 */ /* 0x0044e4000800017f */
[----:B---3--:R-:W-:Y:S05]  /*13ee0*/  @!P0 NANOSLEEP.SYNCS 0x989680 ;  /* 0x009896800000895d */ /* 0x008fea0003900000 */
[----:B------:R-:W3:Y:S02]  /*13ef0*/  @!P0 SYNCS.PHASECHK.TRANS64 P0, [R27+URZ+0x19c20], R2 ;  /* 0x019c20021b0085a7 */ /* 0x000ee4000800007f */
[----:B---3--:R-:W-:Y:S05]  /*13f00*/  @!P0 BRA `(.L_x_8711) ;  /* 0xfffffffc00f08947 */ /* 0x008fea000383ffff */
[----:B------:R-:W-:Y:S05]  /*13f10*/  BRA `(.L_x_8772) ;  /* 0xffffffdc00907947 */ /* 0x000fea000383ffff */
.L_x_8717:
[----:B-1----:R1:W2:Y:S02]  /*13f20*/  SYNCS.PHASECHK.TRANS64.TRYWAIT P0, [R10+URZ+0x19c80], R4 ;  /* 0x019c80040a0075a7 */ /* 0x0022a4000800017f */
[----:B--2---:R-:W-:Y:S05]  /*13f30*/  @!P0 NANOSLEEP.SYNCS 0x989680 ;  /* 0x009896800000895d */ /* 0x004fea0003900000 */
[----:B------:R-:W2:Y:S02]  /*13f40*/  @!P0 SYNCS.PHASECHK.TRANS64 P0, [R10+URZ+0x19c80], R4 ;  /* 0x019c80040a0085a7 */ /* 0x000ea4000800007f */
[----:B--2---:R-:W-:Y:S05]  /*13f50*/  @!P0 BRA `(.L_x_8717) ;  /* 0xfffffffc00f08947 */ /* 0x004fea000383ffff */
[----:B------:R-:W-:Y:S05]  /*13f60*/  BRA `(.L_x_8773) ;  /* 0xffffffe000307947 */ /* 0x000fea000383ffff */
.L_x_8724:
[----:B--2---:R2:W3:Y:S02]  /*13f70*/  SYNCS.PHASECHK.TRANS64.TRYWAIT P0, [R10+URZ+0x19c40], R4 ;  /* 0x019c40040a0075a7 */ /* 0x0044e4000800017f */
[----:B---3--:R-:W-:Y:S05]  /*13f80*/  @!P0 NANOSLEEP.SYNCS 0x989680 ;  /* 0x009896800000895d */ /* 0x008fea0003900000 */
[----:B------:R-:W3:Y:S02]  /*13f90*/  @!P0 SYNCS.PHASECHK.TRANS64 P0, [R10+URZ+0x19c40], R4 ;  /* 0x019c40040a0085a7 */ /* 0x000ee4000800007f */
[----:B---3--:R-:W-:Y:S05]  /*13fa0*/  @!P0 BRA `(.L_x_8724) ;  /* 0xfffffffc00f08947 */ /* 0x008fea000383ffff */
[----:B------:R-:W-:Y:S05]  /*13fb0*/  BRA `(.L_x_8774) ;  /* 0xffffffe400287947 */ /* 0x000fea000383ffff */
.L_x_8732:
[----:B-1----:R1:W2:Y:S02]  /*13fc0*/  SYNCS.PHASECHK.TRANS64.TRYWAIT P3, [R12+URZ+0x19c70], R5 ;  /* 0x019c70050c0075a7 */ /* 0x0022a4000806017f */
[----:B--2---:R-:W-:Y:S05]  /*13fd0*/  @!P3 NANOSLEEP.SYNCS 0x989680 ;  /* 0x009896800000b95d */ /* 0x004fea0003900000 */
[----:B------:R-:W2:Y:S02]  /*13fe0*/  @!P3 SYNCS.PHASECHK.TRANS64 P3, [R12+URZ+0x19c70], R5 ;  /* 0x019c70050c00b5a7 */ /* 0x000ea4000806007f */
[----:B--2---:R-:W-:Y:S05]  /*13ff0*/  @!P3 BRA `(.L_x_8732) ;  /* 0xfffffffc00f0b947 */ /* 0x004fea000383ffff */
[----:B------:R-:W-:Y:S05]  /*14000*/  BRA `(.L_x_8775) ;  /* 0xffffffe8003c7947 */ /* 0x000fea000383ffff */
.L_x_8734:
[----:B-1----:R1:W2:Y:S02]  /*14010*/  SYNCS.PHASECHK.TRANS64.TRYWAIT P3, [R12+URZ+0x19c60], R5 ;  /* 0x019c60050c0075a7 */ /* 0x0022a4000806017f */
[----:B--2---:R-:W-:Y:S05]  /*14020*/  @!P3 NANOSLEEP.SYNCS 0x989680 ;  /* 0x009896800000b95d */ /* 0x004fea0003900000 */
[----:B------:R-:W2:Y:S02]  /*14030*/  @!P3 SYNCS.PHASECHK.TRANS64 P3, [R12+URZ+0x19c60], R5 ;  /* 0x019c60050c00b5a7 */ /* 0x000ea4000806007f */
[----:B--2---:R-:W-:Y:S05]  /*14040*/  @!P3 BRA `(.L_x_8734) ;  /* 0xfffffffc00f0b947 */ /* 0x004fea000383ffff */
[----:B------:R-:W-:Y:S05]  /*14050*/  BRA `(.L_x_8776) ;  /* 0xffffffe800447947 */ /* 0x000fea000383ffff */
.L_x_8741:
[----:B--2---:R2:W3:Y:S02]  /*14060*/  SYNCS.PHASECHK.TRANS64.TRYWAIT P0, [R2+URZ+0x19c70], R3 ;  /* 0x019c7003020075a7 */ /* 0x0044e4000800017f */
[----:B---3--:R-:W-:Y:S05]  /*14070*/  @!P0 NANOSLEEP.SYNCS 0x989680 ;  /* 0x009896800000895d */ /* 0x008fea0003900000 */
[----:B------:R-:W3:Y:S02]  /*14080*/  @!P0 SYNCS.PHASECHK.TRANS64 P0, [R2+URZ+0x19c70], R3 ;  /* 0x019c7003020085a7 */ /* 0x000ee4000800007f */
[----:B---3--:R-:W-:Y:S05]  /*14090*/  @!P0 BRA `(.L_x_8741) ;  /* 0xfffffffc00f08947 */ /* 0x008fea000383ffff */
[----:B------:R-:W-:Y:S05]  /*140a0*/  BRA `(.L_x_8777) ;  /* 0xffffffec00b47947 */ /* 0x000fea000383ffff */
.L_x_8743:
[----:B--2---:R2:W3:Y:S02]  /*140b0*/  SYNCS.PHASECHK.TRANS64.TRYWAIT P0, [R2+URZ+0x19c60], R3 ;  /* 0x019c6003020075a7 */ /* 0x0044e4000800017f */
[----:B---3--:R-:W-:Y:S05]  /*140c0*/  @!P0 NANOSLEEP.SYNCS 0x989680 ;  /* 0x009896800000895d */ /* 0x008fea0003900000 */
[----:B------:R-:W3:Y:S02]  /*140d0*/  @!P0 SYNCS.PHASECHK.TRANS64 P0, [R2+URZ+0x19c60], R3 ;  /* 0x019c6003020085a7 */ /* 0x000ee4000800007f */
[----:B---3--:R-:W-:Y:S05]  /*140e0*/  @!P0 BRA `(.L_x_8743) ;  /* 0xfffffffc00f08947 */ /* 0x008fea000383ffff */
[----:B------:R-:W-:Y:S05]  /*140f0*/  BRA `(.L_x_8778) ;  /* 0xffffffec00bc7947 */ /* 0x000fea000383ffff */
.L_x_8749:
[----:B--2---:R2:W3:Y:S02]  /*14100*/  SYNCS.PHASECHK.TRANS64.TRYWAIT P0, [R6+URZ+0x19c20], R0 ;  /* 0x019c2000060075a7 */ /* 0x0044e4000800017f */
[----:B---3--:R-:W-:Y:S05]  /*14110*/  @!P0 NANOSLEEP.SYNCS 0x989680 ;  /* 0x009896800000895d */ /* 0x008fea0003900000 */
[----:B------:R-:W3:Y:S02]  /*14120*/  @!P0 SYNCS.PHASECHK.TRANS64 P0, [R6+URZ+0x19c20], R0 ;  /* 0x019c2000060085a7 */ /* 0x000ee4000800007f */
[----:B---3--:R-:W-:Y:S05]  /*14130*/  @!P0 BRA `(.L_x_8749) ;  /* 0xfffffffc00f08947 */ /* 0x008fea000383ffff */
[----:B------:R-:W-:Y:S05]  /*14140*/  BRA `(.L_x_8779) ;  /* 0xfffffff400507947 */ /* 0x000fea000383ffff */
.L_x_8750:
[----:B------:R-:W3:Y:S01]  /*14150*/  S2R R2, SR_TID.X ;  /* 0x0000000000027919 */ /* 0x000ee20000002100 */
[----:B------:R-:W-:Y:S01]  /*14160*/  BSSY B0, `(.L_x_8780) ;  /* 0x000000a000007945 */ /* 0x000fe20003800000 */
[----:B------:R-:W-:Y:S02]  /*14170*/  IMAD.MOV.U32 R12, RZ, RZ, RZ ;  /* 0x000000ffff0c7224 */ /* 0x000fe400078e00ff */
[----:B-1----:R-:W-:Y:S02]  /*14180*/  IMAD.MOV.U32 R11, RZ, RZ, 0x1f ;  /* 0x0000001fff0b7424 */ /* 0x002fe400078e00ff */
[----:B------:R-:W-:Y:S01]  /*14190*/  IMAD.MOV.U32 R15, RZ, RZ, -0x1 ;  /* 0xffffffffff0f7424 */ /* 0x000fe200078e00ff */
[----:B---3--:R-:W-:-:S04]  /*141a0*/  SHF.R.U32.HI R2, RZ, 0x5, R2 ;  /* 0x00000005ff027819 */ /* 0x008fc80000011602 */
[----:B------:R-:W-:-:S05]  /*141b0*/  LOP3.LUT R2, R2, 0x3, RZ, 0xc0, !PT ;  /* 0x0000000302027812 */ /* 0x000fca00078ec0ff */
[----:B------:R-:W-:-:S07]  /*141c0*/  IMAD.MOV.U32 R13, RZ, RZ, R2 ;  /* 0x000000ffff0d7224 */ /* 0x000fce00078e0002 */
[----:B--2---:R-:W-:Y:S05]  /*141d0*/  WARPSYNC.COLLECTIVE R15, `(.L_x_8781) ;  /* 0x000000000f087348 */ /* 0x004fea0003c00000 */
[----:B------:R1:W3:Y:S02]  /*141e0*/  SHFL.IDX P6, R14, R13, R12, R11 ;  /* 0x0000000c0d0e7389 */ /* 0x0002e400000c000b */
[----:B-123--:R-:W-:Y:S01]  /*141f0*/  ENDCOLLECTIVE ;  /* 0x000000000000791b */ /* 0x00efe20003800000 */
.L_x_8781:
[----:B------:R-:W-:Y:S05]  /*14200*/  BSYNC B0 ;  /* 0x0000000000007941 */ /* 0x000fea0003800000 */
.L_x_8780:
[----:B------:R-:W-:Y:S05]  /*14210*/  BRA `(.L_x_8782) ;  /* 0xfffffff400387947 */ /* 0x000fea000383ffff */
.L_x_8753:
[----:B------:R-:W-:Y:S01]  /*14220*/  BSSY B1, `(.L_x_8783) ;  /* 0x0000006000017945 */ /* 0x000fe20003800000 */
[----:B------:R-:W-:-:S07]  /*14230*/  IMAD.MOV.U32 R15, RZ, RZ, -0x1 ;  /* 0xffffffffff0f7424 */ /* 0x000fce00078e00ff */
[----:B-12---:R-:W-:Y:S05]  /*14240*/  WARPSYNC.COLLECTIVE R15, `(.L_x_8784) ;  /* 0x000000000f0c7348 */ /* 0x006fea0003c00000 */
[----:B------:R-:W-:Y:S02]  /*14250*/  ELECT P6, UR62, PT ;  /* 0x00000000003e782f */ /* 0x000fe400038c0000 */
[----:B------:R-:W-:Y:S01]  /*14260*/  MOV R14, UR62 ;  /* 0x0000003e000e7c02 */ /* 0x000fe20008000f00 */
[----:B-12---:R-:W-:Y:S10]  /*14270*/  ENDCOLLECTIVE ;  /* 0x000000000000791b */ /* 0x006ff40003800000 */
.L_x_8784:
[----:B------:R-:W-:Y:S05]  /*14280*/  BSYNC B1 ;  /* 0x0000000000017941 */ /* 0x000fea0003800000 */
.L_x_8783:
[----:B------:R-:W-:Y:S05]  /*14290*/  BRA `(.L_x_8785) ;  /* 0xfffffff400307947 */ /* 0x000fea000383ffff */
.L_x_8755:
[----:B-1----:R1:W2:Y:S02]  /*142a0*/  SYNCS.PHASECHK.TRANS64.TRYWAIT P1, [R5+URZ], R4 ;  /* 0x00000004050075a7 */ /* 0x0022a4000802017f */
[----:B--2---:R-:W-:Y:S05]  /*142b0*/  @!P1 NANOSLEEP.SYNCS 0x989680 ;  /* 0x009896800000995d */ /* 0x004fea0003900000 */
[----:B------:R-:W2:Y:S02]  /*142c0*/  @!P1 SYNCS.PHASECHK.TRANS64 P1, [R5+URZ], R4 ;  /* 0x00000004050095a7 */ /* 0x000ea4000802007f */
[----:B--2---:R-:W-:Y:S05]  /*142d0*/  @!P1 BRA `(.L_x_8755) ;  /* 0xfffffffc00f09947 */ /* 0x004fea000383ffff */
[----:B------:R-:W-:Y:S05]  /*142e0*/  BRA `(.L_x_8786) ;  /* 0xfffffff400647947 */ /* 0x000fea000383ffff */
.L_x_8756:
[----:B--2---:R2:W3:Y:S02]  /*142f0*/  SYNCS.PHASECHK.TRANS64.TRYWAIT P1, [R9+URZ], R0 ;  /* 0x00000000090075a7 */ /* 0x0044e4000802017f */
[----:B---3--:R-:W-:Y:S05]  /*14300*/  @!P1 NANOSLEEP.SYNCS 0x989680 ;  /* 0x009896800000995d */ /* 0x008fea0003900000 */
[----:B------:R-:W3:Y:S02]  /*14310*/  @!P1 SYNCS.PHASECHK.TRANS64 P1, [R9+URZ], R0 ;  /* 0x00000000090095a7 */ /* 0x000ee4000802007f */
[----:B---3--:R-:W-:Y:S05]  /*14320*/  @!P1 BRA `(.L_x_8756) ;  /* 0xfffffffc00f09947 */ /* 0x008fea000383ffff */
[----:B------:R-:W-:Y:S05]  /*14330*/  BRA `(.L_x_8787) ;  /* 0xfffffff400587947 */ /* 0x000fea000383ffff */
.L_x_8758:
[----:B---3--:R3:W4:Y:S02]  /*14340*/  SYNCS.PHASECHK.TRANS64.TRYWAIT P1, [R17+URZ+0x19c60], R4 ;  /* 0x019c6004110075a7 */ /* 0x008724000802017f */
[----:B----4-:R-:W-:Y:S05]  /*14350*/  @!P1 NANOSLEEP.SYNCS 0x989680 ;  /* 0x009896800000995d */ /* 0x010fea0003900000 */
[----:B------:R-:W4:Y:S02]  /*14360*/  @!P1 SYNCS.PHASECHK.TRANS64 P1, [R17+URZ+0x19c60], R4 ;  /* 0x019c6004110095a7 */ /* 0x000f24000802007f */
[----:B----4-:R-:W-:Y:S05]  /*14370*/  @!P1 BRA `(.L_x_8758) ;  /* 0xfffffffc00f09947 */ /* 0x010fea000383ffff */
[----:B------:R-:W-:Y:S05]  /*14380*/  BRA `(.L_x_8788) ;  /* 0xfffffff400587947 */ /* 0x000fea000383ffff */
.L_x_8760:
[----:B----4-:R4:W1:Y:S02]  /*14390*/  SYNCS.PHASECHK.TRANS64.TRYWAIT P1, [R7+URZ+0x19c60], R0 ;  /* 0x019c6000070075a7 */ /* 0x010864000802017f */
[----:B-1----:R-:W-:Y:S05]  /*143a0*/  @!P1 NANOSLEEP.SYNCS 0x989680 ;  /* 0x009896800000995d */ /* 0x002fea0003900000 */
[----:B------:R-:W1:Y:S02]  /*143b0*/  @!P1 SYNCS.PHASECHK.TRANS64 P1, [R7+URZ+0x19c60], R0 ;  /* 0x019c6000070095a7 */ /* 0x000e64000802007f */
[----:B-1----:R-:W-:Y:S05]  /*143c0*/  @!P1 BRA `(.L_x_8760) ;  /* 0xfffffffc00f09947 */ /* 0x002fea000383ffff */
[----:B------:R-:W-:Y:S05]  /*143d0*/  BRA `(.L_x_8789) ;  /* 0xfffffff400587947 */ /* 0x000fea000383ffff */
.L_x_8762:
[----:B------:R1:W1:Y:S02]  /*143e0*/  SYNCS.PHASECHK.TRANS64.TRYWAIT P0, [R17+URZ+0x19c80], R4 ;  /* 0x019c8004110075a7 */ /* 0x000264000800017f */
[----:B-1----:R-:W-:Y:S05]  /*143f0*/  @!P0 NANOSLEEP.SYNCS 0x989680 ;  /* 0x009896800000895d */ /* 0x002fea0003900000 */
[----:B------:R-:W1:Y:S02]  /*14400*/  @!P0 SYNCS.PHASECHK.TRANS64 P0, [R17+URZ+0x19c80], R4 ;  /* 0x019c8004110085a7 */ /* 0x000e64000800007f */
[----:B-1----:R-:W-:Y:S05]  /*14410*/  @!P0 BRA `(.L_x_8762) ;  /* 0xfffffffc00f08947 */ /* 0x002fea000383ffff */
[----:B------:R-:W-:Y:S05]  /*14420*/  BRA `(.L_x_8763) ;  /* 0xfffffff400547947 */ /* 0x000fea000383ffff */
.L_x_8790:
        /* <DEDUP_REMOVED lines=13> */
.L_x_12365:


//--------------------- .text._ZN7cutlass13device_kernelIN5flash11enable_sm90INS1_16FlashAttnFwdSm90INS1_25CollectiveMainloopFwdSm90ILi2EN4cute5tupleIJNS5_1CILi1EEES8_S8_EEENS6_IJNS7_ILi192EEENS7_ILi128EEENS7_ILi96EEEEEELi96ENS_12float_e4m3_tEfNS_4arch4Sm90ELb0ELb1ELb1ELb1ELb0ELb0ELb0ELb1ELb1ELb0ELb0ELb0EEENS1_21CollectiveEpilogueFwdINS6_IJSA_SC_SB_EEES9_NS_10bfloat16_tESG_Li384ELb1ELb0ELb0ELb1EEENS1_36VarlenDynamicPersistentTileSchedulerILi192ELi128ELi384ELi128ELb0ELb0ELb1ELb1ELb0ELb1EEEEEEEEEvNT_6ParamsE --------------------------
	.section	.text._ZN7cutlass13device_kernelIN5flash11enable_sm90INS1_16FlashAttnFwdSm90INS1_25CollectiveMainloopFwdSm90ILi2EN4cute5tupleIJNS5_1CILi1EEES8_S8_EEENS6_IJNS7_ILi192EEENS7_ILi128EEENS7_ILi96EEEEEELi96ENS_12float_e4m3_tEfNS_4arch4Sm90ELb0ELb1ELb1ELb1ELb0ELb0ELb0ELb1ELb1ELb0ELb0ELb0EEENS1_21CollectiveEpilogueFwdINS6_IJSA_SC_SB_EEES9_NS_10bfloat16_tESG_Li384ELb1ELb0ELb0ELb1EEENS1_36VarlenDynamicPersistentTileSchedulerILi192ELi128ELi384ELi128ELb0ELb0ELb1ELb1ELb0ELb1EEEEEEEEEvNT_6ParamsE,"ax",@progbits
	.align	128
.text._ZN7cutlass13device_kernelIN5flash11enable_sm90INS1_16FlashAttnFwdSm90INS1_25CollectiveMainloopFwdSm90ILi2EN4cute5tupleIJNS5_1CILi1EEES8_S8_EEENS6_IJNS7_ILi192EEENS7_ILi128EEENS7_ILi96EEEEEELi96ENS_12float_e4m3_tEfNS_4arch4Sm90ELb0ELb1ELb1ELb1ELb0ELb0ELb0ELb1ELb1ELb0ELb0ELb0EEENS1_21CollectiveEpilogueFwdINS6_IJSA_SC_SB_EEES9_NS_10bfloat16_tESG_Li384ELb1ELb0ELb0ELb1EEENS1_36VarlenDynamicPersistentTileSchedulerILi192ELi128ELi384ELi128ELb0ELb0ELb1ELb1ELb0ELb1EEEEEEEEEvNT_6ParamsE:
        .type           _ZN7cutlass13device_kernelIN5flash11enable_sm90INS1_16FlashAttnFwdSm90INS1_25CollectiveMainloopFwdSm90ILi2EN4cute5tupleIJNS5_1CILi1EEES8_S8_EEENS6_IJNS7_ILi192EEENS7_ILi128EEENS7_ILi96EEEEEELi96ENS_12float_e4m3_tEfNS_4arch4Sm90ELb0ELb1ELb1ELb1ELb0ELb0ELb0ELb1ELb1ELb0ELb0ELb0EEENS1_21CollectiveEpilogueFwdINS6_IJSA_SC_SB_EEES9_NS_10bfloat16_tESG_Li384ELb1ELb0ELb0ELb1EEENS1_36VarlenDynamicPersistentTileSchedulerILi192ELi128ELi384ELi128ELb0ELb0ELb1ELb1ELb0ELb1EEEEEEEEEvNT_6ParamsE,@function
        .size           _ZN7cutlass13device_kernelIN5flash11enable_sm90INS1_16FlashAttnFwdSm90INS1_25CollectiveMainloopFwdSm90ILi2EN4cute5tupleIJNS5_1CILi1EEES8_S8_EEENS6_IJNS7_ILi192EEENS7_ILi128EEENS7_ILi96EEEEEELi96ENS_12float_e4m3_tEfNS_4arch4Sm90ELb0ELb1ELb1ELb1ELb0ELb0ELb0ELb1ELb1ELb0ELb0ELb0EEENS1_21CollectiveEpilogueFwdINS6_IJSA_SC_SB_EEES9_NS_10bfloat16_tESG_Li384ELb1ELb0ELb0ELb1EEENS1_36VarlenDynamicPersistentTileSchedulerILi192ELi128ELi384ELi128ELb0ELb0ELb1ELb1ELb0ELb1EEEEEEEEEvNT_6ParamsE,(.L_x_12366 - _ZN7cutlass13device_kernelIN5flash11enable_sm90INS1_16FlashAttnFwdSm90INS1_25CollectiveMainloopFwdSm90ILi2EN4cute5tupleIJNS5_1CILi1EEES8_S8_EEENS6_IJNS7_ILi192EEENS7_ILi128EEENS7_ILi96EEEEEELi96ENS_12float_e4m3_tEfNS_4arch4Sm90ELb0ELb1ELb1ELb1ELb0ELb0ELb0ELb1ELb1ELb0ELb0ELb0EEENS1_21CollectiveEpilogueFwdINS6_IJSA_SC_SB_EEES9_NS_10bfloat16_tESG_Li384ELb1ELb0ELb0ELb1EEENS1_36VarlenDynamicPersistentTileSchedulerILi192ELi128ELi384ELi128ELb0ELb0ELb1ELb1ELb0ELb1EEEEEEEEEvNT_6ParamsE)
        .other          _ZN7cutlass13device_kernelIN5flash11enable_sm90INS1_16FlashAttnFwdSm90INS1_25CollectiveMainloopFwdSm90ILi2EN4cute5tupleIJNS5_1CILi1EEES8_S8_EEENS6_IJNS7_ILi192EEENS7_ILi128EEENS7_ILi96EEEEEELi96ENS_12float_e4m3_tEfNS_4arch4Sm90ELb0ELb1ELb1ELb1ELb0ELb0ELb0ELb1ELb1ELb0ELb0ELb0EEENS1_21CollectiveEpilogueFwdINS6_IJSA_SC_SB_EEES9_NS_10bfloat16_tESG_Li384ELb1ELb0ELb0ELb1EEENS1_36VarlenDynamicPersistentTileSchedulerILi192ELi128ELi384ELi128ELb0ELb0ELb1ELb1ELb0ELb1EEEEEEEEEvNT_6ParamsE,@"STO_CUDA_ENTRY STV_DEFAULT"
_ZN7cutlass13device_kernelIN5flash11enable_sm90INS1_16FlashAttnFwdSm90INS1_25CollectiveMainloopFwdSm90ILi2EN4cute5tupleIJNS5_1CILi1EEES8_S8_EEENS6_IJNS7_ILi192EEENS7_ILi128EEENS7_ILi96EEEEEELi96ENS_12float_e4m3_tEfNS_4arch4Sm90ELb0ELb1ELb1ELb1ELb0ELb0ELb0ELb1ELb1ELb0ELb0ELb0EEENS1_21CollectiveEpilogueFwdINS6_IJSA_SC_SB_EEES9_NS_10bfloat16_tESG_Li384ELb1ELb0ELb0ELb1EEENS1_36VarlenDynamicPersistentTileSchedulerILi192ELi128ELi384ELi128ELb0ELb0ELb1ELb1ELb0ELb1EEEEEEEEEvNT_6ParamsE:
        /* <DEDUP_REMOVED lines=21> */
.L_x_8792:
[----:B------:R-:W-:Y:S05]  /*0150*/  BSYNC B0 ;  /* 0x0000000000007941 */ /* 0x000fea0003800000 */
.L_x_8791:
        /* <DEDUP_REMOVED lines=41> */
.L_x_8793:
        /* <DEDUP_REMOVED lines=22> */
.L_x_8794:
        /* <DEDUP_REMOVED lines=18> */
.L_x_8795:
        /* <DEDUP_REMOVED lines=22> */
.L_x_8796:
        /* <DEDUP_REMOVED lines=22> */
.L_x_8797:
[----:B------:R-:W-:Y:S01]  /*0930*/  PLOP3.LUT P0, PT, PT, PT, UP0, 0x80, 0x0 ;  /* 0x000000000000781c */ /* 0x000fe20003f0f008 */
[----:B------:R-:W-:Y:S01]  /*0940*/  UMOV UR42, 0x1 ;  /* 0x00000001002a7882 */ /* 0x000fe20000000000 */
[----:B------:R-:W-:Y:S01]  /*0950*/  NOP ;  /* 0x0000000000007918 */ /* 0x000fe20000000000 */
[----:B------:R-:W-:Y:S01]  /*0960*/  USEL UR42, UR42, 0x2, !UP0 ;  /* 0x000000022a2a7887 */ /* 0x000fe2000c000000 */
[----:B------:R-:W-:Y:S01]  /*0970*/  ULDC.64 UR46, c[0x0][0x208] ;  /* 0x00008200002e7ab9 */ /* 0x000fe20000000a00 */
[----:B012-4-:R-:W-:Y:S08]  /*0980*/  BAR.SYNC.DEFER_BLOCKING 0x0 ;  /* 0x0000000000007b1d */ /* 0x017ff00000010000 */
[----:B------:R-:W-:Y:S05]  /*0990*/  @!P0 BRA `(.L_x_8798) ;  /* 0x0000010000308947 */ /* 0x000fea0003800000 */
.L_x_8799:
        /* <DEDUP_REMOVED lines=16> */
[----:B------:R-:W-:Y:S01]  /*0aa0*/  ULOP3.LUT UR48, UR42, 0x1, URZ, 0xfc, !UPT ;  /* 0x000000012a307892 */ /* 0x000fe2000f8efc3f */
[----:B------:R-:W-:Y:S01]  /*0ab0*/  R2UR UR49, R91 ;  /* 0x000000005b3172ca */ /* 0x000fe200000e0000 */
[----:B------:R-:W-:Y:S01]  /*0ac0*/  UMOV UR36, URZ ;  /* 0x0000003f00247c82 */ /* 0x000fe20008000000 */
[----:B------:R-:W-:Y:S01]  /*0ad0*/  UMOV UR37, URZ ;  /* 0x0000003f00257c82 */ /* 0x000fe20008000000 */
[----:B------:R-:W-:Y:S01]  /*0ae0*/  UMOV UR38, URZ ;  /* 0x0000003f00267c82 */ /* 0x000fe20008000000 */
[----:B0-----:R-:W-:-:S05]  /*0af0*/  VIADD R11, R0, 0xffffff80 ;  /* 0xffffff80000b7836 */ /* 0x001fca0000000000 */
[----:B------:R-:W-:-:S04]  /*0b00*/  SHF.R.S32.HI R0, RZ, 0x1f, R11 ;  /* 0x0000001fff007819 */ /* 0x000fc8000001140b */
[CC--:B------:R-:W-:Y:S02]  /*0b10*/  LEA.HI R2, R0.reuse, R11.reuse, RZ, 0x4 ;  /* 0x0000000b00027211 */ /* 0x0c0fe400078f20ff */
[CC--:B------:R-:W-:Y:S02]  /*0b20*/  LEA.HI R3, R0.reuse, R11.reuse, RZ, 0x5 ;  /* 0x0000000b00037211 */ /* 0x0c0fe400078f28ff */
[----:B------:R-:W-:Y:S02]  /*0b30*/  LEA.HI R157, R0, R11, RZ, 0x7 ;  /* 0x0000000b009d7211 */ /* 0x000fe400078f38ff */
[----:B------:R-:W-:Y:S01]  /*0b40*/  SHF.R.S32.HI R5, RZ, 0x4, R2 ;  /* 0x00000004ff057819 */ /* 0x000fe20000011402 */
[----:B------:R-:W-:Y:S01]  /*0b50*/  IMAD.SHL.U32 R4, R3, 0x10, RZ ;  /* 0x0000001003047824 */ /* 0x000fe200078e00ff */
[----:B------:R-:W-:Y:S02]  /*0b60*/  LOP3.LUT R155, R157, 0xffffff80, RZ, 0xc0, !PT ;  /* 0xffffff809d9b7812 */ /* 0x000fe400078ec0ff */
[----:B------:R-:W-:-:S02]  /*0b70*/  LOP3.LUT R3, R2, 0x7fffff0, RZ, 0xc0, !PT ;  /* 0x07fffff002037812 */ /* 0x000fc400078ec0ff */
[----:B------:R-:W-:Y:S01]  /*0b80*/  LEA.HI R2, R2, R5, RZ, 0x1 ;  /* 0x0000000502027211 */ /* 0x000fe200078f08ff */
[C---:B------:R-:W-:Y:S01]  /*0b90*/  IMAD.IADD R155, R11.reuse, 0x1, -R155 ;  /* 0x000000010b9b7824 */ /* 0x040fe200078e0a9b */
[----:B------:R-:W-:Y:S01]  /*0ba0*/  LOP3.LUT R4, R4, 0xfffffe00, RZ, 0xc0, !PT ;  /* 0xfffffe0004047812 */ /* 0x000fe200078ec0ff */
[----:B------:R-:W-:Y:S01]  /*0bb0*/  IMAD.IADD R3, R11, 0x1, -R3 ;  /* 0x000000010b037824 */ /* 0x000fe200078e0a03 */
[----:B------:R-:W-:Y:S02]  /*0bc0*/  LOP3.LUT R2, R2, 0x1ffffffe, RZ, 0xc0, !PT ;  /* 0x1ffffffe02027812 */ /* 0x000fe400078ec0ff */
[----:B------:R-:W-:Y:S01]  /*0bd0*/  SHF.R.S32.HI R8, RZ, 0x1f, R155 ;  /* 0x0000001fff087819 */ /* 0x000fe2000001149b */
[----:B------:R-:W-:Y:S01]  /*0be0*/  IMAD R3, R3, 0x20, R4 ;  /* 0x0000002003037824 */ /* 0x000fe200078e0204 */
[----:B------:R-:W-:Y:S01]  /*0bf0*/  SHF.R.S32.HI R157, RZ, 0x7, R157 ;  /* 0x00000007ff9d7819 */ /* 0x000fe2000001149d */
[----:B------:R-:W-:Y:S01]  /*0c00*/  IMAD.IADD R2, R5, 0x1, -R2 ;  /* 0x0000000105027824 */ /* 0x000fe200078e0a02 */
[----:B------:R-:W-:-:S02]  /*0c10*/  LEA.HI R7, R8, R155, RZ, 0x2 ;  /* 0x0000009b08077211 */ /* 0x000fc400078f10ff */
[----:B------:R-:W-:Y:S01]  /*0c20*/  LEA.HI R8, R8, R155, RZ, 0x5 ;  /* 0x0000009b08087211 */ /* 0x000fe200078f28ff */
[----:B------:R-:W-:Y:S01]  /*0c30*/  IMAD R3, R2, 0x8, R3 ;  /* 0x0000000802037824 */ /* 0x000fe200078e0203 */
[--C-:B------:R-:W-:Y:S02]  /*0c40*/  SHF.R.S32.HI R9, RZ, 0x2, R7.reuse ;  /* 0x00000002ff097819 */ /* 0x100fe40000011407 */
[----:B------:R-:W-:Y:S02]  /*0c50*/  SHF.R.S32.HI R6, RZ, 0x1f, R7 ;  /* 0x0000001fff067819 */ /* 0x000fe40000011407 */
[----:B------:R0:W-:Y:S01]  /*0c60*/  STL [R1], R3 ;  /* 0x0000000301007387 */ /* 0x0001e20000100800 */
[----:B------:R-:W-:Y:S02]  /*0c70*/  LEA.HI R0, R0, R11, RZ, 0x2 ;  /* 0x0000000b00007211 */ /* 0x000fe400078f10ff */
[----:B------:R-:W-:Y:S01]  /*0c80*/  LEA.HI R10, R6, R9, RZ, 0x3 ;  /* 0x00000009060a7211 */ /* 0x000fe200078f18ff */
[----:B------:R-:W-:Y:S01]  /*0c90*/  IMAD.HI R6, R157, 0x55555556, RZ ;  /* 0x555555569d067827 */ /* 0x000fe200078e02ff */
[----:B------:R-:W-:-:S02]  /*0ca0*/  SHF.R.S32.HI R8, RZ, 0x5, R8 ;  /* 0x00000005ff087819 */ /* 0x000fc40000011408 */
[----:B------:R-:W-:Y:S02]  /*0cb0*/  LOP3.LUT R10, R10, 0xfffffff8, RZ, 0xc0, !PT ;  /* 0xfffffff80a0a7812 */ /* 0x000fe400078ec0ff */
[----:B------:R-:W-:Y:S02]  /*0cc0*/  LEA.HI R6, R6, R6, RZ, 0x1 ;  /* 0x0000000606067211 */ /* 0x000fe400078f08ff */
[----:B------:R-:W-:Y:S01]  /*0cd0*/  LOP3.LUT R2, R0, 0x1ffffffc, RZ, 0xc0, !PT ;  /* 0x1ffffffc00027812 */ /* 0x000fe200078ec0ff */
[----:B------:R-:W-:Y:S01]  /*0ce0*/  IMAD.IADD R9, R9, 0x1, -R10 ;  /* 0x0000000109097824 */ /* 0x000fe200078e0a0a */
[----:B------:R-:W-:Y:S01]  /*0cf0*/  LOP3.LUT R16, R7, 0x7ffffffc, RZ, 0xc0, !PT ;  /* 0x7ffffffc07107812 */ /* 0x000fe200078ec0ff */
[----:B------:R-:W-:Y:S01]  /*0d00*/  IMAD R6, R6, -0x3, R157 ;  /* 0xfffffffd06067824 */ /* 0x000fe200078e029d */
[----:B------:R-:W-:Y:S01]  /*0d10*/  SHF.R.S32.HI R152, RZ, 0x2, R0 ;  /* 0x00000002ff987819 */ /* 0x000fe20000011400 */
[----:B------:R-:W-:Y:S02]  /*0d20*/  IMAD R9, R8, 0x10, R9 ;  /* 0x0000001008097824 */ /* 0x000fe400078e0209 */
[----:B------:R-:W-:-:S02]  /*0d30*/  IMAD.IADD R2, R11, 0x1, -R2 ;  /* 0x000000010b027824 */ /* 0x000fc400078e0a02 */
[----:B------:R-:W-:Y:S02]  /*0d40*/  IMAD R156, R6, 0x40, R9 ;  /* 0x00000040069c7824 */ /* 0x000fe400078e0209 */
[----:B------:R-:W-:Y:S02]  /*0d50*/  IMAD.SHL.U32 R22, R2, 0x8, RZ ;  /* 0x0000000802167824 */ /* 0x000fe400078e00ff */
[----:B0-----:R-:W-:-:S07]  /*0d60*/  IMAD.IADD R16, R155, 0x1, -R16 ;  /* 0x000000019b107824 */ /* 0x001fce00078e0a10 */
.L_x_8895:
[----:B------:R-:W-:Y:S01]  /*0d70*/  ULDC.64 UR4, c[0x0][0xa28] ;  /* 0x00028a0000047ab9 */ /* 0x000fe20000000a00 */
[----:B0-----:R-:W0:Y:S01]  /*0d80*/  LDC R18, c[0x0][0x288] ;  /* 0x0000a200ff127b82 */ /* 0x001e220000000800 */
[----:B------:R-:W-:Y:S01]  /*0d90*/  UISETP.NE.U32.AND UP0, UPT, UR4, URZ, UPT ;  /* 0x0000003f0400728c */ /* 0x000fe2000bf05070 */
[----:B--2--5:R-:W-:-:S03]  /*0da0*/  IMAD.MOV.U32 R6, RZ, RZ, RZ ;  /* 0x000000ffff067224 */ /* 0x024fc600078e00ff */
[----:B------:R-:W-:-:S03]  /*0db0*/  UISETP.NE.AND.EX UP0, UPT, UR5, URZ, UPT, UP0 ;  /* 0x0000003f0500728c */ /* 0x000fc6000bf05300 */
[----:B------:R-:W-:Y:S01]  /*0dc0*/  ULDC.64 UR4, c[0x0][0xa18] ;  /* 0x0002860000047ab9 */ /* 0x000fe20000000a00 */
[----:B-1----:R-:W1:Y:S01]  /*0dd0*/  LDC.64 R8, c[0x0][0x3f8] ;  /* 0x0000fe00ff087b82 */ /* 0x002e620000000a00 */
        /* <DEDUP_REMOVED lines=34> */
.L_x_8800:
        /* <DEDUP_REMOVED lines=11> */
.L_x_8801:
        /* <DEDUP_REMOVED lines=11> */
.L_x_8802:
        /* <DEDUP_REMOVED lines=23> */
.L_x_8804:
[----:B------:R-:W-:-:S13]  /*12d0*/  ISETP.NE.AND P0, PT, R9, 0x1, PT ;  /* 0x000000010900780c */ /* 0x000fda0003f05270 */
[----:B------:R-:W0:Y:S02]  /*12e0*/  @P0 LDC.64 R4, c[0x0][0x9e8] ;  /* 0x00027a00ff040b82 */ /* 0x000e240000000a00 */
[----:B0-----:R-:W-:-:S05]  /*12f0*/  @P0 IMAD.HI.U32 R4, R2, R4, RZ ;  /* 0x0000000402040227 */ /* 0x001fca00078e00ff */
[----:B------:R-:W-:-:S07]  /*1300*/  @P0 SHF.R.U32.HI R2, RZ, R5, R4 ;  /* 0x00000005ff020219 */ /* 0x000fce0000011604 */
.L_x_8805:
[----:B------:R-:W-:-:S05]  /*1310*/  IMAD R3, R2, R9, R9 ;  /* 0x0000000902037224 */ /* 0x000fca00078e0209 */
[----:B------:R-:W-:-:S07]  /*1320*/  VIMNMX R0, R0, R3, PT ;  /* 0x0000000300007248 */ /* 0x000fce0003fe0100 */
.L_x_8803:
        /* <DEDUP_REMOVED lines=24> */
.L_x_8807:
[----:B------:R-:W-:Y:S01]  /*14b0*/  ISETP.NE.AND P0, PT, R9, 0x1, PT ;  /* 0x000000010900780c */ /* 0x000fe20003f05270 */
[----:B------:R-:W-:-:S12]  /*14c0*/  IMAD.MOV.U32 R0, RZ, RZ, R91 ;  /* 0x000000ffff007224 */ /* 0x000fd800078e005b */
[----:B------:R-:W0:Y:S02]  /*14d0*/  @P0 LDC.64 R2, c[0x0][0x9e8] ;  /* 0x00027a00ff020b82 */ /* 0x000e240000000a00 */
[----:B0-----:R-:W-:-:S05]  /*14e0*/  @P0 IMAD.HI.U32 R2, R91, R2, RZ ;  /* 0x000000025b020227 */ /* 0x001fca00078e00ff */
[----:B------:R-:W-:-:S07]  /*14f0*/  @P0 SHF.R.U32.HI R0, RZ, R3, R2 ;  /* 0x00000003ff000219 */ /* 0x000fce0000011602 */
.L_x_8808:
[----:B------:R-:W-:-:S05]  /*1500*/  IMAD R0, R0, R9, RZ ;  /* 0x0000000900007224 */ /* 0x000fca00078e02ff */
[----:B------:R-:W-:-:S13]  /*1510*/  R2UR UR5, R0 ;  /* 0x00000000000572ca */ /* 0x000fda00000e0000 */
[----:B------:R-:W-:-:S04]  /*1520*/  UISETP.LT.AND UP0, UPT, UR4, UR5, UPT ;  /* 0x000000050400728c */ /* 0x000fc8000bf01270 */
[----:B------:R-:W-:-:S12]  /*1530*/  USEL UR4, UR4, UR5, !UP0 ;  /* 0x0000000504047287 */ /* 0x000fd8000c000000 */
.L_x_8806:
        /* <DEDUP_REMOVED lines=9> */
[----:B------:R-:W-:Y:S01]  /*15d0*/  IMAD.MOV.U32 R8, RZ, RZ, RZ ;  /* 0x000000ffff087224 */ /* 0x000fe200078e00ff */
[----:B------:R-:W-:-:S02]  /*15e0*/  CS2R R10, SRZ ;  /* 0x00000000000a7805 */ /* 0x000fc4000001ff00 */
[----:B------:R-:W-:Y:S01]  /*15f0*/  CS2R R126, SRZ ;  /* 0x00000000007e7805 */ /* 0x000fe2000001ff00 */
[----:B------:R-:W-:Y:S01]  /*1600*/  UISETP.LT.AND UP0, UPT, URZ, UR5, UPT ;  /* 0x000000053f00728c */ /* 0x000fe2000bf01270 */
[----:B------:R-:W-:Y:S02]  /*1610*/  CS2R R124, SRZ ;  /* 0x00000000007c7805 */ /* 0x000fe4000001ff00 */
[----:B------:R-:W-:Y:S02]  /*1620*/  CS2R R12, SRZ ;  /* 0x00000000000c7805 */ /* 0x000fe4000001ff00 */
[----:B------:R-:W-:Y:S01]  /*1630*/  CS2R R14, SRZ ;  /* 0x00000000000e7805 */ /* 0x000fe2000001ff00 */
[----:B------:R-:W-:Y:S01]  /*1640*/  USEL UR43, URZ, UR5, !UP0 ;  /* 0x000000053f2b7287 */ /* 0x000fe2000c000000 */
[----:B------:R-:W-:Y:S02]  /*1650*/  CS2R R118, SRZ ;  /* 0x0000000000767805 */ /* 0x000fe4000001ff00 */
[----:B------:R-:W-:-:S02]  /*1660*/  CS2R R116, SRZ ;  /* 0x0000000000747805 */ /* 0x000fc4000001ff00 */
[----:B------:R-:W-:Y:S02]  /*1670*/  CS2R R20, SRZ ;  /* 0x0000000000147805 */ /* 0x000fe4000001ff00 */
[----:B------:R-:W-:Y:S02]  /*1680*/  CS2R R24, SRZ ;  /* 0x0000000000187805 */ /* 0x000fe4000001ff00 */
[----:B------:R-:W-:Y:S02]  /*1690*/  CS2R R110, SRZ ;  /* 0x00000000006e7805 */ /* 0x000fe4000001ff00 */
        /* <DEDUP_REMOVED lines=44> */
.L_x_8810:
        /* <DEDUP_REMOVED lines=16> */
[----:B------:R-:W-:Y:S02]  /*1a60*/  @UP0 UIMAD UR15, UR49, UR15, UR8 ;  /* 0x0000000f310f02a4 */ /* 0x000fe4000f8e0208 */
[----:B------:R-:W-:-:S02]  /*1a70*/  @UP1 UIMAD.WIDE.U32 UR8, UR49, UR16, URZ ;  /* 0x00000010310812a5 */ /* 0x000fc4000f8e003f */
[----:B------:R-:W-:Y:S02]  /*1a80*/  @UP0 UIMAD.WIDE.U32 UR10, UR49, UR14, URZ ;  /* 0x0000000e310a02a5 */ /* 0x000fe4000f8e003f */
[----:B------:R-:W-:Y:S02]  /*1a90*/  @UP1 UIMAD UR16, UR49, UR17, UR12 ;  /* 0x00000011311012a4 */ /* 0x000fe4000f8e020c */
[----:B------:R-:W-:Y:S02]  /*1aa0*/  @UP1 USHF.R.S32.HI UR17, URZ, 0x1f, UR41 ;  /* 0x0000001f3f111899 */ /* 0x000fe40008011429 */
[----:B------:R-:W-:Y:S01]  /*1ab0*/  @UP0 USHF.R.S32.HI UR14, URZ, 0x1f, UR41 ;  /* 0x0000001f3f0e0899 */ /* 0x000fe20008011429 */
[----:B------:R-:W-:Y:S01]  /*1ac0*/  @UP1 ULDC.64 UR12, c[0x0][0x9c0] ;  /* 0x00027000000c1ab9 */ /* 0x000fe20000000a00 */
[----:B------:R-:W-:Y:S01]  /*1ad0*/  @UP0 ULDC.64 UR18, c[0x0][0x9b0] ;  /* 0x00026c0000120ab9 */ /* 0x000fe20000000a00 */
[----:B------:R-:W-:Y:S02]  /*1ae0*/  @UP0 UIADD3 UR11, UR11, UR15, URZ ;  /* 0x0000000f0b0b0290 */ /* 0x000fe4000fffe03f */
        /* <DEDUP_REMOVED lines=31> */
.L_x_8992:
[----:B------:R-:W-:Y:S05]  /*1ce0*/  @!P0 BRA `(.L_x_8812) ;  /* 0x0000000000048947 */ /* 0x000fea0003800000 */
[----:B------:R-:W-:Y:S01]  /*1cf0*/  BPT.TRAP 0x1 ;  /* 0x000000040000795c */ /* 0x000fe20000300000 */
.L_x_8812:
[----:B------:R-:W-:Y:S02]  /*1d00*/  IMAD.U32 R5, RZ, RZ, UR38 ;  /* 0x00000026ff057e24 */ /* 0x000fe4000f8e00ff */
[----:B------:R-:W-:-:S03]  /*1d10*/  IMAD.U32 R2, RZ, RZ, UR37 ;  /* 0x00000025ff027e24 */ /* 0x000fc6000f8e00ff */
[----:B------:R-:W-:Y:S02]  /*1d20*/  LEA R5, R5, UR45, 0x3 ;  /* 0x0000002d05057c11 */ /* 0x000fe4000f8e18ff */
[----:B------:R-:W-:-:S04]  /*1d30*/  SHF.L.U32 R2, R2, 0x1f, RZ ;  /* 0x0000001f02027819 */ /* 0x000fc800000006ff */
[----:B------:R1:W2:Y:S01]  /*1d40*/  SYNCS.PHASECHK.TRANS64.TRYWAIT P2, [R5+URZ+0x19c30], R2 ;  /* 0x019c3002050075a7 */ /* 0x0002a2000804017f */
[----:B------:R-:W-:Y:S05]  /*1d50*/  @!P0 BRA `(.L_x_8813) ;  /* 0x0000000000048947 */ /* 0x000fea0003800000 */
[----:B------:R-:W-:Y:S01]  /*1d60*/  BPT.TRAP 0x1 ;  /* 0x000000040000795c */ /* 0x000fe20000300000 */
.L_x_8813:
[----:B0-----:R-:W0:Y:S02]  /*1d70*/  S2R R3, SR_TID.X ;  /* 0x0000000000037919 */ /* 0x001e240000002100 */
[----:B0-----:R-:W-:Y:S01]  /*1d80*/  LOP3.LUT P1, RZ, R3, 0x7f, RZ, 0xc0, !PT ;  /* 0x0000007f03ff7812 */ /* 0x001fe2000782c0ff */
[----:B--2---:R-:W-:-:S12]  /*1d90*/  @P2 BRA `(.L_x_8814) ;  /* 0x0000000000082947 */ /* 0x004fd80003800000 */
[----:B------:R-:W0:Y:S02]  /*1da0*/  SYNCS.PHASECHK.TRANS64.TRYWAIT P2, [R5+URZ+0x19c30], R2 ;  /* 0x019c3002050075a7 */ /* 0x000e24000804017f */
[----:B0-----:R-:W-:Y:S05]  /*1db0*/  @!P2 BRA `(.L_x_8815) ;  /* 0x0000013c0078a947 */ /* 0x001fea0003800000 */
.L_x_8814:
[----:B------:R-:W-:Y:S05]  /*1dc0*/  WARPSYNC.ALL ;  /* 0x0000000000007948 */ /* 0x000fea0003800000 */
[----:B------:R-:W-:Y:S01]  /*1dd0*/  UIADD3 UR4, UR45, 0x13800, URZ ;  /* 0x000138002d047890 */ /* 0x000fe2000fffe03f */
[----:B------:R-:W-:Y:S01]  /*1de0*/  WARPGROUP.ARRIVE ;  /* 0x00000000000079c5 */ /* 0x000fe20000000000 */
[----:B------:R-:W-:Y:S01]  /*1df0*/  ULOP3.LUT UR12, UR50, 0x10000, URZ, 0xfc, !UPT ;  /* 0x00010000320c7892 */ /* 0x000fe2000f8efc3f */
[----:B01----:R-:W-:Y:S01]  /*1e00*/  @!P1 VIADD R5, R5, 0x19c40 ;  /* 0x00019c4005059836 */ /* 0x003fe20000000000 */
[----:B------:R-:W-:Y:S01]  /*1e10*/  USHF.R.U32.HI UR4, URZ, 0x4, UR4 ;  /* 0x000000043f047899 */ /* 0x000fe20008011604 */
[----:B------:R-:W-:Y:S01]  /*1e20*/  UMOV UR13, 0xc0000010 ;  /* 0xc0000010000d7882 */ /* 0x000fe20000000000 */
[----:B------:R-:W-:-:S02]  /*1e30*/  UMOV UR15, 0xc0000010 ;  /* 0xc0000010000f7882 */ /* 0x000fc40000000000 */
[----:B------:R-:W-:Y:S01]  /*1e40*/  ULOP3.LUT UR4, UR4, 0x3fff, URZ, 0xc0, !UPT ;  /* 0x00003fff04047892 */ /* 0x000fe2000f8ec03f */
[----:B------:R-:W-:Y:S01]  /*1e50*/  @!P1 PRMT R5, RZ, 0x654, R5 ;  /* 0x00000654ff059816 */ /* 0x000fe20000000005 */
[----:B------:R-:W-:Y:S01]  /*1e60*/  UMOV UR5, 0xc0000010 ;  /* 0xc000001000057882 */ /* 0x000fe20000000000 */
[----:B------:R-:W-:Y:S01]  /*1e70*/  UMOV UR7, 0xc0000010 ;  /* 0xc000001000077882 */ /* 0x000fe20000000000 */
[----:B------:R-:W-:Y:S02]  /*1e80*/  ULOP3.LUT UR16, UR4, 0x10000, URZ, 0xfc, !UPT ;  /* 0x0001000004107892 */ /* 0x000fe4000f8efc3f */
[----:B------:R-:W-:Y:S02]  /*1e90*/  UIADD3 UR4, UR12, 0x180, URZ ;  /* 0x000001800c047890 */ /* 0x000fe4000fffe03f */
[----:B------:R-:W-:Y:S02]  /*1ea0*/  UIMAD UR14, UR38, 0x300, UR16 ;  /* 0x00000300260e78a4 */ /* 0x000fe4000f8e0210 */
[----:B------:R-:W-:-:S02]  /*1eb0*/  UIADD3 UR8, UR12, 0x300, URZ ;  /* 0x000003000c087890 */ /* 0x000fc4000fffe03f */
[----:B------:R-:W-:Y:S02]  /*1ec0*/  UIADD3 UR6, UR14, 0x100, URZ ;  /* 0x000001000e067890 */ /* 0x000fe4000fffe03f */
[----:B------:R-:W-:Y:S01]  /*1ed0*/  UIADD3 UR10, UR14, 0x200, URZ ;  /* 0x000002000e0a7890 */ /* 0x000fe2000fffe03f */
[----:B------:R-:W-:Y:S02]  /*1ee0*/  UMOV UR9, 0xc0000010 ;  /* 0xc000001000097882 */ /* 0x000fe40000000000 */
[----:B------:R-:W-:Y:S01]  /*1ef0*/  QGMMA.64x128x32.F32.E4M3.E4M3 R24, gdesc[UR12], RZ, !UPT, gsb0 ;  /* 0x01e000000c1879f3 */ /* 0x000fe2000c0008ff */
        /* <DEDUP_REMOVED lines=80> */
[----:B------:R-:W1:Y:S01]  /*2400*/  MUFU.TANH R3, R3 ;  /* 0x0000000300037308 */ /* 0x000e620000002400 */
[----:B------:R-:W-:Y:S01]  /*2410*/  FMUL.FTZ R72, R0, R72 ;  /* 0x0000004800487220 */ /* 0x000fe20000410000 */
[----:B------:R-:W-:Y:S01]  /*2420*/  IMAD R75, R16, -0x2, R57 ;  /* 0xfffffffe104b7824 */ /* 0x000fe200078e0239 */
[----:B------:R-:W-:-:S02]  /*2430*/  LEA R74, R88, 0xffffff80, 0x7 ;  /* 0xffffff80584a7811 */ /* 0x000fc400078e38ff */
[----:B0-----:R-:W-:-:S03]  /*2440*/  IADD3 R5, -R18, 0x1, R57 ;  /* 0x0000000112057810 */ /* 0x001fc60007ffe139 */
[----:B------:R-:W0:Y:S02]  /*2450*/  MUFU.TANH R6, R6 ;  /* 0x0000000600067308 */ /* 0x000e240000002400 */
[----:B------:R-:W-:Y:S02]  /*2460*/  IMAD R58, R16, -0x2, R5 ;  /* 0xfffffffe103a7824 */ /* 0x000fe400078e0205 */
[----:B------:R-:W-:-:S04]  /*2470*/  IMAD R5, R89, 0xc0, R156 ;  /* 0x000000c059057824 */ /* 0x000fc800078e029c */
[----:B------:R-:W2:Y:S01]  /*2480*/  MUFU.TANH R2, R2 ;  /* 0x0000000200027308 */ /* 0x000ea20000002400 */
[C---:B------:R-:W-:Y:S02]  /*2490*/  VIADD R82, R58.reuse, UR6 ;  /* 0x000000063a527c36 */ /* 0x040fe40008000000 */
[----:B------:R-:W-:-:S03]  /*24a0*/  VIADD R79, R58, UR17 ;  /* 0x000000113a4f7c36 */ /* 0x000fc60008000000 */
[----:B------:R-:W-:Y:S02]  /*24b0*/  VIADDMNMX R70, R5, R82, R75, PT ;  /* 0x0000005205467246 */ /* 0x000fe4000380014b */
        /* <DEDUP_REMOVED lines=75> */
.L_x_8818:
[----:B------:R-:W-:-:S06]  /*2970*/  UISETP.NE.AND UP1, UPT, UR7, 0x1, UPT ;  /* 0x000000010700788c */ /* 0x000fcc000bf25270 */
[----:B------:R-:W-:-:S05]  /*2980*/  PLOP3.LUT P2, PT, PT, PT, UP1, 0x80, 0x0 ;  /* 0x000000000000781c */ /* 0x000fca0003f4f018 */
[----:B------:R-:W-:-:S08]  /*2990*/  @UP1 ULDC.64 UR10, c[0x0][0x9e8] ;  /* 0x00027a00000a1ab9 */ /* 0x000fd00000000a00 */
[----:B------:R-:W-:-:S05]  /*29a0*/  @P2 IMAD.HI.U32 R58, R57, UR10, RZ ;  /* 0x0000000a393a2c27 */ /* 0x000fca000f8e00ff */
[----:B------:R-:W-:-:S07]  /*29b0*/  @P2 SHF.R.U32.HI R57, RZ, UR11, R58 ;  /* 0x0000000bff392c19 */ /* 0x000fce000801163a */
.L_x_8819:
[----:B------:R-:W-:Y:S05]  /*29c0*/  BSYNC B0 ;  /* 0x0000000000007941 */ /* 0x000fea0003800000 */
.L_x_8817:
[----:B------:R-:W-:-:S04]  /*29d0*/  IMAD R57, R57, UR7, -R74 ;  /* 0x0000000739397c24 */ /* 0x000fc8000f8e0a4a */
[----:B------:R-:W-:-:S05]  /*29e0*/  IMAD R57, R16, -0x2, R57 ;  /* 0xfffffffe10397824 */ /* 0x000fca00078e0239 */
[----:B------:R-:W-:Y:S02]  /*29f0*/  VIMNMX R72, R72, R57, !PT ;  /* 0x0000003948487248 */ /* 0x000fe40007fe0100 */
[----:B------:R-:W-:-:S07]  /*2a00*/  VIADDMNMX R70, R57, UR7, R70, PT ;  /* 0x0000000739467c46 */ /* 0x000fce000b800146 */
.L_x_8816:
[C---:B------:R-:W-:Y:S02]  /*2a10*/  ISETP.GE.AND P4, PT, R78.reuse, 0x9, PT ;  /* 0x000000094e00780c */ /* 0x040fe40003f86270 */
[C---:B------:R-:W-:Y:S02]  /*2a20*/  ISETP.GE.AND P2, PT, R78.reuse, 0x2, PT ;  /* 0x000000024e00780c */ /* 0x040fe40003f46270 */
[----:B------:R-:W-:Y:S02]  /*2a30*/  ISETP.GE.AND P5, PT, R78, 0xa, PT ;  /* 0x0000000a4e00780c */ /* 0x000fe40003fa6270 */
[----:B------:R-:W-:Y:S02]  /*2a40*/  LOP3.LUT R19, R19, 0xfffffffd, RZ, 0xc0, !PT ;  /* 0xfffffffd13137812 */ /* 0x000fe400078ec0ff */
[----:B------:R-:W-:-:S04]  /*2a50*/  ISETP.GT.AND P3, PT, R72, 0x1, !P2 ;  /* 0x000000014800780c */ /* 0x000fc80005764270 */
[----:B------:R-:W-:Y:S02]  /*2a60*/  ISETP.LT.OR P3, PT, R70, 0x2, P3 ;  /* 0x000000024600780c */ /* 0x000fe40001f61670 */
[----:B------:R-:W-:Y:S02]  /*2a70*/  @P4 LOP3.LUT R19, R19, 0x2, RZ, 0xfc, !PT ;  /* 0x0000000213134812 */ /* 0x000fe400078efcff */
[----:B0-----:R-:W-:Y:S01]  /*2a80*/  FSEL R71, R6, -INF , !P3 ;  /* 0xff80000006477808 */ /* 0x001fe20005800000 */
[----:B------:R-:W-:Y:S01]  /*2a90*/  VIADD R6, R5, 0x8 ;  /* 0x0000000805067836 */ /* 0x000fe20000000000 */
[----:B------:R-:W-:Y:S02]  /*2aa0*/  LOP3.LUT R19, R19, 0xfffffffb, RZ, 0xc0, !PT ;  /* 0xfffffffb13137812 */ /* 0x000fe400078ec0ff */
[----:B------:R-:W-:Y:S02]  /*2ab0*/  ISETP.GT.AND P4, PT, R72, 0x8, !P4 ;  /* 0x000000084800780c */ /* 0x000fe40006784270 */
[----:B------:R-:W-:-:S02]  /*2ac0*/  @P5 LOP3.LUT R19, R19, 0x4, RZ, 0xfc, !PT ;  /* 0x0000000413135812 */ /* 0x000fc400078efcff */
[----:B------:R-:W-:Y:S02]  /*2ad0*/  ISETP.GT.AND P3, PT, R72, 0x9, !P5 ;  /* 0x000000094800780c */ /* 0x000fe40006f64270 */
[----:B------:R-:W-:Y:S02]  /*2ae0*/  ISETP.GE.AND P5, PT, R78, 0x11, PT ;  /* 0x000000114e00780c */ /* 0x000fe40003fa6270 */
[C---:B------:R-:W-:Y:S02]  /*2af0*/  ISETP.LT.OR P4, PT, R70.reuse, 0x9, P4 ;  /* 0x000000094600780c */ /* 0x040fe40002781670 */
[----:B------:R-:W-:Y:S02]  /*2b00*/  ISETP.LT.OR P3, PT, R70, 0xa, P3 ;  /* 0x0000000a4600780c */ /* 0x000fe40001f61670 */
[----:B------:R-:W-:Y:S02]  /*2b10*/  FSEL R90, R90, -INF , !P4 ;  /* 0xff8000005a5a7808 */ /* 0x000fe40006000000 */
        /* <DEDUP_REMOVED lines=162> */
[----:B------:R-:W-:Y:S02]  /*3540*/  FSEL R73, R3, -INF , !P6 ;  /* 0xff80000003497808 */ /* 0x000fe40007000000 */
[----:B------:R-:W-:-:S13]  /*3550*/  ISETP.GE.AND P6, PT, R78, 0x7a, PT ;  /* 0x0000007a4e00780c */ /* 0x000fda0003fc6270 */
[----:B------:R-:W-:Y:S02]  /*3560*/  @P6 LOP3.LUT R19, R19, 0x8000000, RZ, 0xfc, !PT ;  /* 0x0800000013136812 */ /* 0x000fe400078efcff */
[----:B------:R-:W-:Y:S01]  /*3570*/  ISETP.GT.AND P6, PT, R72, 0x79, !P6 ;  /* 0x000000794800780c */ /* 0x000fe200077c4270 */
[----:B------:R-:W-:-:S03]  /*3580*/  IMAD.IADD R72, R79, 0x1, R6 ;  /* 0x000000014f487824 */ /* 0x000fc600078e0206 */
[----:B------:R-:W-:Y:S02]  /*3590*/  ISETP.LT.OR P6, PT, R70, 0x7a, P6 ;  /* 0x0000007a4600780c */ /* 0x000fe400037c1670 */
[----:B------:R-:W-:Y:S02]  /*35a0*/  VIADDMNMX R70, R6, R82, R75, PT ;  /* 0x0000005206467246 */ /* 0x000fe4000380014b */
        /* <DEDUP_REMOVED lines=17> */
.L_x_8822:
[----:B------:R-:W-:-:S06]  /*36c0*/  UISETP.NE.AND UP1, UPT, UR7, 0x1, UPT ;  /* 0x000000010700788c */ /* 0x000fcc000bf25270 */
[----:B------:R-:W-:-:S05]  /*36d0*/  PLOP3.LUT P6, PT, PT, PT, UP1, 0x80, 0x0 ;  /* 0x000000000000781c */ /* 0x000fca0003fcf018 */
[----:B------:R-:W-:-:S08]  /*36e0*/  @UP1 ULDC.64 UR10, c[0x0][0x9e8] ;  /* 0x00027a00000a1ab9 */ /* 0x000fd00000000a00 */
[----:B------:R-:W-:Y:S01]  /*36f0*/  @P6 IMAD.HI.U32 R45, R41, UR10, RZ ;  /* 0x0000000a292d6c27 */ /* 0x000fe2000f8e00ff */
[----:B------:R-:W-:-:S13]  /*3700*/  PLOP3.LUT P6, PT, PT, PT, UP1, 0x80, 0x0 ;  /* 0x000000000000781c */ /* 0x000fda0003fcf018 */
[----:B------:R-:W-:-:S07]  /*3710*/  @P6 SHF.R.U32.HI R41, RZ, UR11, R45 ;  /* 0x0000000bff296c19 */ /* 0x000fce000801162d */
.L_x_8823:
[----:B------:R-:W-:Y:S05]  /*3720*/  BSYNC B0 ;  /* 0x0000000000007941 */ /* 0x000fea0003800000 */
.L_x_8821:
[----:B------:R-:W-:-:S04]  /*3730*/  IMAD R41, R41, UR7, -R74 ;  /* 0x0000000729297c24 */ /* 0x000fc8000f8e0a4a */
[----:B------:R-:W-:-:S05]  /*3740*/  IMAD R41, R16, -0x2, R41 ;  /* 0xfffffffe10297824 */ /* 0x000fca00078e0229 */
[----:B------:R-:W-:Y:S02]  /*3750*/  VIMNMX R72, R72, R41, !PT ;  /* 0x0000002948487248 */ /* 0x000fe40007fe0100 */
[----:B------:R-:W-:-:S07]  /*3760*/  VIADDMNMX R70, R41, UR7, R70, PT ;  /* 0x0000000729467c46 */ /* 0x000fce000b800146 */
.L_x_8820:
[----:B------:R-:W-:Y:S01]  /*3770*/  ISETP.GT.AND P2, PT, R72, 0x1, !P2 ;  /* 0x000000014800780c */ /* 0x000fe20005744270 */
[----:B------:R-:W-:Y:S01]  /*3780*/  ULDC UR10, c[0x0][0x988] ;  /* 0x00026200000a7ab9 */ /* 0x000fe20000000800 */
[----:B------:R-:W-:Y:S01]  /*3790*/  LOP3.LUT P6, RZ, R19, 0x8, RZ, 0xc0, !PT ;  /* 0x0000000813ff7812 */ /* 0x000fe200078cc0ff */
[----:B------:R-:W-:Y:S01]  /*37a0*/  IMAD.U32 R77, RZ, RZ, UR10 ;  /* 0x0000000aff4d7e24 */ /* 0x000fe2000f8e00ff */
[----:B------:R-:W-:Y:S02]  /*37b0*/  ISETP.LT.OR P2, PT, R70, 0x2, P2 ;  /* 0x000000024600780c */ /* 0x000fe40001741670 */
[----:B------:R-:W-:Y:S02]  /*37c0*/  FMNMX.FTZ R75, R73, R71, !PT ;  /* 0x00000047494b7209 */ /* 0x000fe40007810000 */
[----:B------:R-:W-:Y:S02]  /*37d0*/  FSEL R41, R4, -INF , !P2 ;  /* 0xff80000004297808 */ /* 0x000fe40005000000 */
[----:B------:R-:W-:-:S02]  /*37e0*/  LOP3.LUT P2, RZ, R19, 0x2, RZ, 0xc0, !PT ;  /* 0x0000000213ff7812 */ /* 0x000fc4000784c0ff */
[----:B------:R-:W-:Y:S02]  /*37f0*/  FMNMX.FTZ R75, R90, R75, !PT ;  /* 0x0000004b5a4b7209 */ /* 0x000fe40007810000 */
[C---:B------:R-:W-:Y:S02]  /*3800*/  ISETP.GT.AND P2, PT, R72.reuse, 0x8, !P2 ;  /* 0x000000084800780c */ /* 0x040fe40005744270 */
[----:B------:R-:W-:Y:S02]  /*3810*/  ISETP.GT.AND P3, PT, R72, 0x70, !P3 ;  /* 0x000000704800780c */ /* 0x000fe40005f64270 */
[----:B------:R-:W-:Y:S02]  /*3820*/  ISETP.LT.OR P2, PT, R70, 0x9, P2 ;  /* 0x000000094600780c */ /* 0x000fe40001741670 */
[----:B------:R-:W-:Y:S02]  /*3830*/  ISETP.GT.AND P4, PT, R72, 0x71, !P4 ;  /* 0x000000714800780c */ /* 0x000fe40006784270 */
        /* <DEDUP_REMOVED lines=8> */
[----:B------:R-:W-:Y:S02]  /*38c0*/  ISETP.GT.AND P2, PT, R72, 0x10, !P6 ;  /* 0x000000104800780c */ /* 0x000fe40007744270 */
[----:B------:R-:W-:Y:S02]  /*38d0*/  FMNMX.FTZ R75, R69, R8, !PT ;  /* 0x00000008454b7209 */ /* 0x000fe40007810000 */
[----:B------:R-:W-:Y:S02]  /*38e0*/  ISETP.LT.OR P2, PT, R70, 0x11, P2 ;  /* 0x000000114600780c */ /* 0x000fe40001741670 */
[----:B------:R-:W-:Y:S02]  /*38f0*/  FMNMX.FTZ R75, R62, R75, !PT ;  /* 0x0000004b3e4b7209 */ /* 0x000fe40007810000 */
[----:B------:R-:W-:-:S02]  /*3900*/  FSEL R45, R10, -INF , !P2 ;  /* 0xff8000000a2d7808 */ /* 0x000fc40005000000 */
[C---:B------:R-:W-:Y:S02]  /*3910*/  LOP3.LUT P2, RZ, R19.reuse, 0x2000000, RZ, 0xc0, !PT ;  /* 0x0200000013ff7812 */ /* 0x040fe4000784c0ff */
[----:B------:R-:W-:Y:S02]  /*3920*/  FMNMX.FTZ R8, R66, R75, !PT ;  /* 0x0000004b42087209 */ /* 0x000fe40007810000 */
[----:B------:R-:W-:Y:S02]  /*3930*/  ISETP.GT.AND P2, PT, R72, 0x11, !P2 ;  /* 0x000000114800780c */ /* 0x000fe40005744270 */
[----:B------:R-:W-:Y:S02]  /*3940*/  LOP3.LUT P6, RZ, R19, 0x8000, RZ, 0xc0, !PT ;  /* 0x0000800013ff7812 */ /* 0x000fe400078cc0ff */
        /* <DEDUP_REMOVED lines=55> */
[C---:B------:R-:W-:Y:S01]  /*3cc0*/  ISETP.LT.OR P3, PT, R70.reuse, 0x71, P3 ;  /* 0x000000714600780c */ /* 0x040fe20001f61670 */
[----:B------:R-:W0:Y:S01]  /*3cd0*/  SHFL.BFLY PT, R75, R8, 0x2, 0x1f ;  /* 0x0c401f00084b7f89 */ /* 0x000e2200000e0000 */
[----:B------:R-:W-:-:S02]  /*3ce0*/  ISETP.LT.OR P2, PT, R70, 0x32, P2 ;  /* 0x000000324600780c */ /* 0x000fc40001741670 */
[----:B------:R-:W-:Y:S02]  /*3cf0*/  ISETP.GT.AND P5, PT, R72, 0x78, !P5 ;  /* 0x000000784800780c */ /* 0x000fe40006fa4270 */
[----:B------:R-:W-:Y:S02]  /*3d00*/  FSEL R28, R28, -INF , !P2 ;  /* 0xff8000001c1c7808 */ /* 0x000fe40005000000 */
[----:B------:R-:W-:Y:S02]  /*3d10*/  LOP3.LUT P2, RZ, R19, 0x10000, RZ, 0xc0, !PT ;  /* 0x0001000013ff7812 */ /* 0x000fe4000784c0ff */
[----:B------:R-:W-:Y:S02]  /*3d20*/  ISETP.LT.OR P4, PT, R70, 0x72, P4 ;  /* 0x000000724600780c */ /* 0x000fe40002781670 */
        /* <DEDUP_REMOVED lines=12> */
[----:B------:R-:W-:Y:S02]  /*3df0*/  FSEL R21, R21, -INF , !P4 ;  /* 0xff80000015157808 */ /* 0x000fe40006000000 */
[----:B------:R-:W-:Y:S02]  /*3e00*/  ISETP.GT.AND P2, PT, R72, 0x40, !P2 ;  /* 0x000000404800780c */ /* 0x000fe40005744270 */
[----:B------:R-:W-:-:S02]  /*3e10*/  FSEL R27, R27, -INF , !P5 ;  /* 0xff8000001b1b7808 */ /* 0x000fc40006800000 */
[----:B------:R-:W-:Y:S02]  /*3e20*/  ISETP.LT.OR P2, PT, R70, 0x41, P2 ;  /* 0x000000414600780c */ /* 0x000fe40001741670 */
[----:B------:R-:W-:Y:S02]  /*3e30*/  R2UR UR14, R91 ;  /* 0x000000005b0e72ca */ /* 0x000fe400000e0000 */
[----:B------:R-:W-:Y:S02]  /*3e40*/  FSEL R32, R32, -INF , !P2 ;  /* 0xff80000020207808 */ /* 0x000fe40005000000 */
[----:B------:R-:W-:-:S04]  /*3e50*/  LOP3.LUT P2, RZ, R19, 0x2000, RZ, 0xc0, !PT ;  /* 0x0000200013ff7812 */ /* 0x000fc8000784c0ff */
[----:B------:R-:W-:-:S04]  /*3e60*/  ISETP.GT.AND P2, PT, R72, 0x41, !P2 ;  /* 0x000000414800780c */ /* 0x000fc80005744270 */
[----:B------:R-:W-:Y:S01]  /*3e70*/  ISETP.LT.OR P2, PT, R70, 0x42, P2 ;  /* 0x000000424600780c */ /* 0x000fe20001741670 */
[----:B------:R-:W-:Y:S01]  /*3e80*/  UIADD3 UR6, UR14, UR6, URZ ;  /* 0x000000060e067290 */ /* 0x000fe2000fffe03f */
[----:B0-----:R-:W-:Y:S02]  /*3e90*/  FMNMX.FTZ R10, R75, R10, !PT ;  /* 0x0000000a4b0a7209 */ /* 0x001fe40007810000 */
[----:B------:R-:W-:Y:S02]  /*3ea0*/  FSEL R33, R33, -INF , !P2 ;  /* 0xff80000021217808 */ /* 0x000fe40005000000 */
[----:B------:R-:W-:Y:S01]  /*3eb0*/  LOP3.LUT P2, RZ, R19, 0x1000, RZ, 0xc0, !PT ;  /* 0x0000100013ff7812 */ /* 0x000fe2000784c0ff */
[----:B------:R-:W-:-:S03]  /*3ec0*/  FFMA.FTZ R80, R10, R77, -8 ;  /* 0xc10000000a507423 */ /* 0x000fc6000001004d */
        /* <DEDUP_REMOVED lines=57> */
[----:B------:R-:W0:Y:S01]  /*4260*/  MUFU.EX2 R2, R2 ;  /* 0x0000000200027308 */ /* 0x000e220000000800 */
        /* <DEDUP_REMOVED lines=41> */
[----:B0-----:R-:W-:-:S01]  /*4500*/  FADD.FTZ R90, R2, R71 ;  /* 0x00000047025a7221 */ /* 0x001fc20000010000 */
[----:B------:R-:W-:-:S02]  /*4510*/  FMNMX.FTZ R77, R31, R8, !PT ;  /* 0x000000081f4d7209 */ /* 0x000fc40007810000 */
[----:B-1----:R-:W-:Y:S02]  /*4520*/  F2FP.SATFINITE.E4M3.F32.PACK_AB_MERGE_C R148, R74, R73, RZ ;  /* 0x000000494a94723e */ /* 0x002fe400048070ff */
[----:B------:R-:W-:Y:S02]  /*4530*/  FMNMX.FTZ R77, R30, R77, !PT ;  /* 0x0000004d1e4d7209 */ /* 0x000fe40007810000 */
[----:B------:R-:W-:Y:S01]  /*4540*/  MUFU.EX2 R76, R76 ;  /* 0x0000004c004c7308 */ /* 0x000fe20000000800 */
[----:B------:R-:W-:Y:S02]  /*4550*/  F2FP.SATFINITE.E4M3.F32.PACK_AB_MERGE_C R148, R71, R2, R148 ;  /* 0x000000024794723e */ /* 0x000fe40004807094 */
[----:B------:R-:W-:-:S04]  /*4560*/  FMNMX.FTZ R8, R32, R77, !PT ;  /* 0x0000004d20087209 */ /* 0x000fc80007810000 */
        /* <DEDUP_REMOVED lines=72> */
[----:B0-----:R-:W-:-:S01]  /*49f0*/  FADD.FTZ R33, R35, R78 ;  /* 0x0000004e23217221 */ /* 0x001fc20000010000 */
[----:B------:R-:W-:Y:S01]  /*4a00*/  FADD.FTZ R38, R76, R47 ;  /* 0x0000002f4c267221 */ /* 0x000fe20000010000 */
[----:B------:R-:W-:-:S01]  /*4a10*/  FFMA.FTZ R52, R52, UR10, -R39 ;  /* 0x0000000a34347c23 */ /* 0x000fc20008010827 */
[--C-:B------:R-:W-:Y:S01]  /*4a20*/  FFMA.FTZ R15, R15, UR10, -R39.reuse ;  /* 0x0000000a0f0f7c23 */ /* 0x100fe20008010827 */
[----:B------:R-:W-:-:S01]  /*4a30*/  FFMA.FTZ R20, R20, UR10, -R39 ;  /* 0x0000000a14147c23 */ /* 0x000fc20008010827 */
[----:B------:R-:W-:Y:S01]  /*4a40*/  FADD.FTZ R47, R69, R38 ;  /* 0x00000026452f7221 */ /* 0x000fe20000010000 */
[----:B------:R-:W-:-:S01]  /*4a50*/  FFMA.FTZ R21, R21, UR10, -R39 ;  /* 0x0000000a15157c23 */ /* 0x000fc20008010827 */
[----:B------:R-:W0:Y:S01]  /*4a60*/  MUFU.EX2 R7, R7 ;  /* 0x0000000700077308 */ /* 0x000e220000000800 */
[----:B-1----:R-:W-:-:S01]  /*4a70*/  FADD.FTZ R36, R4, R33 ;  /* 0x0000002104247221 */ /* 0x002fc20000010000 */
[----:B------:R-:W-:Y:S01]  /*4a80*/  FADD.FTZ R57, R62, R47 ;  /* 0x0000002f3e397221 */ /* 0x000fe20000010000 */
[----:B------:R-:W-:-:S01]  /*4a90*/  FFMA.FTZ R33, R40, UR10, -R39 ;  /* 0x0000000a28217c23 */ /* 0x000fc20008010827 */
[--C-:B------:R-:W-:Y:S01]  /*4aa0*/  FFMA.FTZ R27, R27, UR10, -R39.reuse ;  /* 0x0000000a1b1b7c23 */ /* 0x100fe20008010827 */
[----:B------:R-:W-:-:S01]  /*4ab0*/  FFMA.FTZ R26, R26, UR10, -R39 ;  /* 0x0000000a1a1a7c23 */ /* 0x000fc20008010827 */
[----:B------:R-:W-:-:S02]  /*4ac0*/  FADD.FTZ R40, R66, R57 ;  /* 0x0000003942287221 */ /* 0x000fc40000010000 */
        /* <DEDUP_REMOVED lines=9> */
[----:B------:R-:W-:Y:S01]  /*4b60*/  F2FP.SATFINITE.E4M3.F32.PACK_AB_MERGE_C R144, R65, R66, R60 ;  /* 0x000000424190723e */ /* 0x000fe2000480703c */
[----:B------:R-:W-:Y:S01]  /*4b70*/  FFMA.FTZ R36, R42, UR10, -R39 ;  /* 0x0000000a2a247c23 */ /* 0x000fe20008010827 */
[----:B------:R-:W-:Y:S01]  /*4b80*/  F2FP.SATFINITE.E4M3.F32.PACK_AB_MERGE_C R149, R78, R35, R4 ;  /* 0x000000234e95723e */ /* 0x000fe20004807004 */
[----:B------:R-:W-:Y:S02]  /*4b90*/  FADD.FTZ R40, R64, R57 ;  /* 0x0000003940287221 */ /* 0x000fe40000010000 */
[----:B------:R-:W0:Y:S01]  /*4ba0*/  MUFU.EX2 R12, R12 ;  /* 0x0000000c000c7308 */ /* 0x000e220000000800 */
[----:B-1----:R-:W-:-:S01]  /*4bb0*/  FADD.FTZ R38, R80, R47 ;  /* 0x0000002f50267221 */ /* 0x002fc20000010000 */
[----:B------:R-:W-:-:S04]  /*4bc0*/  FADD.FTZ R40, R63, R40 ;  /* 0x000000283f287221 */ /* 0x000fc80000010000 */
[----:B------:R-:W-:Y:S01]  /*4bd0*/  FADD.FTZ R67, R61, R40 ;  /* 0x000000283d437221 */ /* 0x000fe20000010000 */
[----:B------:R-:W-:Y:S01]  /*4be0*/  F2FP.SATFINITE.E4M3.F32.PACK_AB_MERGE_C R40, R70, R55, RZ ;  /* 0x000000374628723e */ /* 0x000fe200048070ff */
[----:B------:R-:W1:Y:S01]  /*4bf0*/  MUFU.EX2 R11, R11 ;  /* 0x0000000b000b7308 */ /* 0x000e620000000800 */
[----:B--2---:R-:W-:-:S02]  /*4c00*/  FADD.FTZ R47, R9, R38 ;  /* 0x00000026092f7221 */ /* 0x004fc40000010000 */
[----:B------:R-:W-:-:S05]  /*4c10*/  F2FP.SATFINITE.E4M3.F32.PACK_AB_MERGE_C R140, R58, R59, R40 ;  /* 0x0000003b3a8c723e */ /* 0x000fca0004807028 */
        /* <DEDUP_REMOVED lines=9> */
[----:B0-----:R-:W-:-:S01]  /*4cb0*/  FADD.FTZ R57, R13, R38 ;  /* 0x000000260d397221 */ /* 0x001fc20000010000 */
[C---:B------:R-:W-:Y:S01]  /*4cc0*/  F2FP.SATFINITE.E4M3.F32.PACK_AB_MERGE_C R38, R68.reuse, R61, RZ ;  /* 0x0000003d4426723e */ /* 0x040fe200048070ff */
[----:B------:R-:W-:-:S03]  /*4cd0*/  FADD.FTZ R68, R68, R67 ;  /* 0x0000004344447221 */ /* 0x000fc60000010000 */
[----:B------:R-:W-:Y:S01]  /*4ce0*/  F2FP.SATFINITE.E4M3.F32.PACK_AB_MERGE_C R146, R63, R64, R38 ;  /* 0x000000403f92723e */ /* 0x000fe20004807026 */
[----:B------:R-:W-:-:S01]  /*4cf0*/  FADD.FTZ R65, R59, R68 ;  /* 0x000000443b417221 */ /* 0x000fc20000010000 */
[----:B------:R-:W0:Y:S01]  /*4d00*/  MUFU.EX2 R25, R25 ;  /* 0x0000001900197308 */ /* 0x000e220000000800 */
[----:B-1----:R-:W-:-:S01]  /*4d10*/  FADD.FTZ R57, R86, R57 ;  /* 0x0000003956397221 */ /* 0x002fc20000010000 */
[----:B------:R-:W-:Y:S01]  /*4d20*/  F2FP.SATFINITE.E4M3.F32.PACK_AB_MERGE_C R13, R86, R13, RZ ;  /* 0x0000000d560d723e */ /* 0x000fe200048070ff */
[----:B------:R-:W-:-:S03]  /*4d30*/  FADD.FTZ R38, R58, R65 ;  /* 0x000000413a267221 */ /* 0x000fc60000010000 */
[----:B------:R-:W-:Y:S01]  /*4d40*/  F2FP.SATFINITE.E4M3.F32.PACK_AB_MERGE_C R145, R14, R11, R13 ;  /* 0x0000000b0e91723e */ /* 0x000fe2000480700d */
[----:B------:R-:W-:-:S01]  /*4d50*/  FADD.FTZ R55, R55, R38 ;  /* 0x0000002637377221 */ /* 0x000fc20000010000 */
[----:B------:R-:W1:Y:S01]  /*4d60*/  MUFU.EX2 R28, R28 ;  /* 0x0000001c001c7308 */ /* 0x000e620000000800 */
[----:B--2---:R-:W-:-:S01]  /*4d70*/  FADD.FTZ R2, R24, R57 ;  /* 0x0000003918027221 */ /* 0x004fc20000010000 */
[----:B------:R-:W-:Y:S01]  /*4d80*/  F2FP.SATFINITE.E4M3.F32.PACK_AB_MERGE_C R38, R53, R54, RZ ;  /* 0x000000363526723e */ /* 0x000fe200048070ff */
[----:B------:R-:W-:-:S05]  /*4d90*/  FADD.FTZ R70, R70, R55 ;  /* 0x0000003746467221 */ /* 0x000fca0000010000 */
        /* <DEDUP_REMOVED lines=10> */
[----:B------:R-:W0:Y:S01]  /*4e40*/  MUFU.EX2 R45, R45 ;  /* 0x0000002d002d7308 */ /* 0x000e220000000800 */
[----:B-1----:R-:W-:-:S07]  /*4e50*/  FADD.FTZ R55, R30, R55 ;  /* 0x000000371e377221 */ /* 0x002fce0000010000 */
[----:B------:R-:W-:Y:S01]  /*4e60*/  MUFU.EX2 R51, R51 ;  /* 0x0000003300337308 */ /* 0x000fe20000000800 */
[----:B--2---:R-:W-:-:S07]  /*4e70*/  FADD.FTZ R2, R32, R55 ;  /* 0x0000003720027221 */ /* 0x004fce0000010000 */
        /* <DEDUP_REMOVED lines=10> */
[----:B0-----:R-:W-:-:S01]  /*4f20*/  FADD.FTZ R39, R33, R2 ;  /* 0x0000000221277221 */ /* 0x001fc20000010000 */
[----:B------:R-:W-:-:S04]  /*4f30*/  FADD.FTZ R54, R54, R51 ;  /* 0x0000003336367221 */ /* 0x000fc80000010000 */
[----:B------:R-:W-:Y:S02]  /*4f40*/  FADD.FTZ R54, R53, R54 ;  /* 0x0000003635367221 */ /* 0x000fe40000010000 */
[----:B------:R-:W0:Y:S01]  /*4f50*/  MUFU.EX2 R82, R82 ;  /* 0x0000005200527308 */ /* 0x000e220000000800 */
[----:B--2---:R-:W-:-:S07]  /*4f60*/  FADD.FTZ R39, R36, R39 ;  /* 0x0000002724277221 */ /* 0x004fce0000010000 */
[----:B------:R-:W1:Y:S08]  /*4f70*/  MUFU.EX2 R44, R44 ;  /* 0x0000002c002c7308 */ /* 0x000e700000000800 */
[----:B------:R-:W-:Y:S01]  /*4f80*/  MUFU.EX2 R49, R49 ;  /* 0x0000003100317308 */ /* 0x000fe20000000800 */
[----:B0-----:R-:W-:-:S07]  /*4f90*/  F2FP.SATFINITE.E4M3.F32.PACK_AB_MERGE_C R9, R82, R43, RZ ;  /* 0x0000002b5209723e */ /* 0x001fce00048070ff */
[----:B------:R-:W0:Y:S01]  /*4fa0*/  MUFU.EX2 R72, R72 ;  /* 0x0000004800487308 */ /* 0x000e220000000800 */
[----:B-1----:R-:W-:-:S07]  /*4fb0*/  FADD.FTZ R2, R44, R39 ;  /* 0x000000272c027221 */ /* 0x002fce0000010000 */
[----:B------:R-:W1:Y:S08]  /*4fc0*/  MUFU.EX2 R47, R46 ;  /* 0x0000002e002f7308 */ /* 0x000e700000000800 */
[----:B------:R-:W2:Y:S01]  /*4fd0*/  MUFU.EX2 R48, R48 ;  /* 0x0000003000307308 */ /* 0x000ea20000000800 */
[----:B0-----:R-:W-:Y:S01]  /*4fe0*/  F2FP.SATFINITE.E4M3.F32.PACK_AB_MERGE_C R136, R72, R49, R9 ;  /* 0x000000314888723e */ /* 0x001fe20004807009 */
[----:B------:R-:W-:-:S04]  /*4ff0*/  FADD.FTZ R49, R49, R54 ;  /* 0x0000003631317221 */ /* 0x000fc80000010000 */
[----:B------:R-:W-:Y:S02]  /*5000*/  FADD.FTZ R72, R72, R49 ;  /* 0x0000003148487221 */ /* 0x000fe40000010000 */
[----:B------:R-:W0:Y:S01]  /*5010*/  MUFU.EX2 R57, R50 ;  /* 0x0000003200397308 */ /* 0x000e220000000800 */
[----:B-1----:R-:W-:-:S01]  /*5020*/  FADD.FTZ R9, R47, R2 ;  /* 0x000000022f097221 */ /* 0x002fc20000010000 */
[----:B------:R-:W-:Y:S01]  /*5030*/  FADD.FTZ R43, R43, R72 ;  /* 0x000000482b2b7221 */ /* 0x000fe20000010000 */
[----:B------:R-:W-:-:S03]  /*5040*/  F2FP.SATFINITE.E4M3.F32.PACK_AB_MERGE_C R44, R47, R44, RZ ;  /* 0x0000002c2f2c723e */ /* 0x000fc600048070ff */
[----:B------:R-:W-:Y:S01]  /*5050*/  FADD.FTZ R82, R82, R43 ;  /* 0x0000002b52527221 */ /* 0x000fe20000010000 */
[----:B------:R-:W-:Y:S01]  /*5060*/  F2FP.SATFINITE.E4M3.F32.PACK_AB_MERGE_C R143, R36, R33, R44 ;  /* 0x00000021248f723e */ /* 0x000fe2000480702c */
        /* <DEDUP_REMOVED lines=26> */
[----:B------:R-:W-:Y:S01]  /*5210*/  VIADD R2, R88, 0xfffffffe ;  /* 0xfffffffe58027836 */ /* 0x000fe20000000000 */
[----:B------:R-:W-:Y:S02]  /*5220*/  F2FP.SATFINITE.E4M3.F32.PACK_AB_MERGE_C R139, R21, R20, R7 ;  /* 0x00000014158b723e */ /* 0x000fe40004807007 */
[----:B------:R-:W-:-:S01]  /*5230*/  FADD.FTZ R3, R26, R27 ;  /* 0x0000001b1a037221 */ /* 0x000fc20000010000 */
        /* <DEDUP_REMOVED lines=12> */
.L_x_8825:
[----:B------:R-:W-:-:S11]  /*5300*/  UISETP.NE.AND UP1, UPT, UR7, 0x1, UPT ;  /* 0x000000010700788c */ /* 0x000fd6000bf25270 */
[----:B------:R-:W-:Y:S02]  /*5310*/  @UP1 ULDC.64 UR18, c[0x0][0x9e8] ;  /* 0x00027a0000121ab9 */ /* 0x000fe40000000a00 */
[----:B------:R-:W-:-:S04]  /*5320*/  UIMAD.WIDE.U32 UR14, UR11, UR18, URZ ;  /* 0x000000120b0e72a5 */ /* 0x000fc8000f8e003f */
[----:B------:R-:W-:-:S12]  /*5330*/  @UP1 USHF.R.U32.HI UR11, URZ, UR19, UR15 ;  /* 0x000000133f0b1299 */ /* 0x000fd8000801160f */
.L_x_8826:
[----:B------:R-:W-:-:S04]  /*5340*/  UIMAD UR7, UR11, UR7, UR7 ;  /* 0x000000070b0772a4 */ /* 0x000fc8000f8e0207 */
[----:B------:R-:W-:-:S04]  /*5350*/  UISETP.LT.AND UP1, UPT, UR6, UR7, UPT ;  /* 0x000000070600728c */ /* 0x000fc8000bf21270 */
[----:B------:R-:W-:-:S12]  /*5360*/  USEL UR6, UR6, UR7, UP1 ;  /* 0x0000000706067287 */ /* 0x000fd80008800000 */
.L_x_8824:
        /* <DEDUP_REMOVED lines=31> */
[----:B------:R-:W-:Y:S01]  /*5560*/  IADD3 R13, R5, R17, -R18 ;  /* 0x00000011050d7210 */ /* 0x000fe20007ffe812 */
[----:B------:R-:W-:Y:S01]  /*5570*/  IMAD.MOV.U32 R135, RZ, RZ, RZ ;  /* 0x000000ffff877224 */ /* 0x000fe200078e00ff */
[----:B------:R-:W-:Y:S01]  /*5580*/  ULDC UR22, c[0x0][0x9e4] ;  /* 0x0002790000167ab9 */ /* 0x000fe20000000800 */
[----:B------:R-:W-:Y:S01]  /*5590*/  ULDC UR19, c[0x0][0x988] ;  /* 0x0002620000137ab9 */ /* 0x000fe20000000800 */
[----:B------:R-:W-:Y:S01]  /*55a0*/  LOP3.LUT R9, RZ, R13, RZ, 0x33, !PT ;  /* 0x0000000dff097212 */ /* 0x000fe200078e33ff */
[----:B------:R-:W-:Y:S01]  /*55b0*/  VIADD R11, R13, 0x8 ;  /* 0x000000080d0b7836 */ /* 0x000fe20000000000 */
[----:B------:R-:W-:-:S04]  /*55c0*/  ULDC UR23, c[0x0][0x9e0] ;  /* 0x0002780000177ab9 */ /* 0x000fc80000000800 */
[----:B------:R-:W-:-:S07]  /*55d0*/  LOP3.LUT R7, RZ, R11, RZ, 0x33, !PT ;  /* 0x0000000bff077212 */ /* 0x000fce00078e33ff */
.L_x_8845:
[----:B------:R-:W-:-:S04]  /*55e0*/  UIADD3 UR20, UR38, 0x1, URZ ;  /* 0x0000000126147890 */ /* 0x000fc8000fffe03f */
[----:B------:R-:W-:-:S04]  /*55f0*/  UISETP.NE.AND UP1, UPT, UR20, 0x2, UPT ;  /* 0x000000021400788c */ /* 0x000fc8000bf25270 */
[----:B------:R-:W-:Y:S02]  /*5600*/  USEL UR21, URZ, 0x1, UP1 ;  /* 0x000000013f157887 */ /* 0x000fe40008800000 */
[----:B------:R-:W-:Y:S02]  /*5610*/  USEL UR20, UR20, URZ, UP1 ;  /* 0x0000003f14147287 */ /* 0x000fe40008800000 */
[----:B------:R-:W-:Y:S01]  /*5620*/  ULOP3.LUT UR21, UR37, UR21, URZ, 0x3c, !UPT ;  /* 0x0000001525157292 */ /* 0x000fe2000f8e3c3f */
[----:B------:R-:W-:Y:S11]  /*5630*/  @!P0 BRA `(.L_x_8828) ;  /* 0x0000000000048947 */ /* 0x000ff60003800000 */
[----:B------:R-:W-:Y:S01]  /*5640*/  BPT.TRAP 0x1 ;  /* 0x000000040000795c */ /* 0x000fe20000300000 */
.L_x_8828:
[----:B------:R-:W-:Y:S01]  /*5650*/  ULEA UR24, UR20, UR45, 0x3 ;  /* 0x0000002d14187291 */ /* 0x000fe2000f8e183f */
[----:B------:R-:W-:-:S05]  /*5660*/  IMAD.U32 R12, RZ, RZ, UR21 ;  /* 0x00000015ff0c7e24 */ /* 0x000fca000f8e00ff */
[----:B------:R-:W-:-:S04]  /*5670*/  SHF.L.U32 R12, R12, 0x1f, RZ ;  /* 0x0000001f0c0c7819 */ /* 0x000fc800000006ff */
[----:B------:R0:W1:Y:S01]  /*5680*/  SYNCS.PHASECHK.TRANS64.TRYWAIT P2, [UR24+0x19c30], R12 ;  /* 0x019c300cff0075a7 */ /* 0x0000620008040158 */
[----:B------:R-:W-:Y:S05]  /*5690*/  @!P0 BRA `(.L_x_8829) ;  /* 0x0000000000048947 */ /* 0x000fea0003800000 */
[----:B------:R-:W-:Y:S01]  /*56a0*/  BPT.TRAP 0x1 ;  /* 0x000000040000795c */ /* 0x000fe20000300000 */
.L_x_8829:
[----:B-1----:R-:W-:Y:S05]  /*56b0*/  @P2 BRA `(.L_x_8830) ;  /* 0x0000000000082947 */ /* 0x002fea0003800000 */
[----:B------:R-:W1:Y:S02]  /*56c0*/  SYNCS.PHASECHK.TRANS64.TRYWAIT P2, [UR24+0x19c30], R12 ;  /* 0x019c300cff0075a7 */ /* 0x000e640008040158 */
[----:B-1----:R-:W-:Y:S05]  /*56d0*/  @!P2 BRA `(.L_x_8831) ;  /* 0x000001040044a947 */ /* 0x002fea0003800000 */
.L_x_8830:
        /* <DEDUP_REMOVED lines=17> */
.L_x_8832:
[----:B------:R-:W-:Y:S01]  /*57f0*/  ULEA UR11, UR38, UR45, 0x3 ;  /* 0x0000002d260b7291 */ /* 0x000fe2000f8e183f */
[----:B01----:R-:W-:-:S05]  /*5800*/  IMAD.U32 R12, RZ, RZ, UR37 ;  /* 0x00000025ff0c7e24 */ /* 0x003fca000f8e00ff */
[----:B------:R-:W-:-:S04]  /*5810*/  SHF.L.U32 R12, R12, 0x1f, RZ ;  /* 0x0000001f0c0c7819 */ /* 0x000fc800000006ff */
[----:B------:R0:W1:Y:S01]  /*5820*/  SYNCS.PHASECHK.TRANS64.TRYWAIT P2, [UR11+0x19c50], R12 ;  /* 0x019c500cff0075a7 */ /* 0x000062000804014b */
[----:B------:R-:W-:Y:S05]  /*5830*/  @!P0 BRA `(.L_x_8833) ;  /* 0x0000000000048947 */ /* 0x000fea0003800000 */
[----:B------:R-:W-:Y:S01]  /*5840*/  BPT.TRAP 0x1 ;  /* 0x000000040000795c */ /* 0x000fe20000300000 */
.L_x_8833:
[----:B-1----:R-:W-:Y:S05]  /*5850*/  @P2 BRA `(.L_x_8834) ;  /* 0x0000000000082947 */ /* 0x002fea0003800000 */
[----:B------:R-:W1:Y:S02]  /*5860*/  SYNCS.PHASECHK.TRANS64.TRYWAIT P2, [UR11+0x19c50], R12 ;  /* 0x019c500cff0075a7 */ /* 0x000e64000804014b */
[----:B-1----:R-:W-:Y:S05]  /*5870*/  @!P2 BRA `(.L_x_8835) ;  /* 0x0000010000f4a947 */ /* 0x002fea0003800000 */
.L_x_8834:
[----:B------:R-:W-:Y:S01]  /*5880*/  UIADD3 UR6, UR45, 0x3000, URZ ;  /* 0x000030002d067890 */ /* 0x000fe2000fffe03f */
[----:B------:R-:W-:Y:S01]  /*5890*/  WARPGROUP.ARRIVE ;  /* 0x00000000000079c5 */ /* 0x000fe20000000000 */
[----:B------:R-:W-:Y:S01]  /*58a0*/  UMOV UR7, 0x40000040 ;  /* 0x4000004000077882 */ /* 0x000fe20000000000 */
[C---:B------:R-:W-:Y:S01]  /*58b0*/  FMUL.FTZ R21, R0.reuse, R28 ;  /* 0x0000001c00157220 */ /* 0x040fe20000410000 */
[----:B------:R-:W-:Y:S01]  /*58c0*/  USHF.R.U32.HI UR6, URZ, 0x4, UR6 ;  /* 0x000000043f067899 */ /* 0x000fe20008011606 */
[C---:B------:R-:W-:Y:S01]  /*58d0*/  FMUL.FTZ R28, R0.reuse, R33 ;  /* 0x00000021001c7220 */ /* 0x040fe20000410000 */
[C---:B------:R-:W-:Y:S01]  /*58e0*/  FMUL.FTZ R33, R0.reuse, R38 ;  /* 0x0000002600217220 */ /* 0x040fe20000410000 */
[C---:B01----:R-:W-:Y:S01]  /*58f0*/  FMUL.FTZ R12, R0.reuse, R24 ;  /* 0x00000018000c7220 */ /* 0x043fe20000410000 */
        /* <DEDUP_REMOVED lines=69> */
[----:B------:R-:W-:Y:S01]  /*5d50*/  IMAD.U32 R40, RZ, RZ, UR24 ;  /* 0x00000018ff287e24 */ /* 0x000fe2000f8e00ff */
[----:B------:R-:W-:Y:S01]  /*5d60*/  PLOP3.LUT P2, PT, PT, PT, UP0, 0x40, 0x0 ;  /* 0x000000000000781c */ /* 0x000fe20003f4e808 */
[----:B------:R-:W0:Y:S02]  /*5d70*/  MUFU.TANH R12, R12 ;  /* 0x0000000c000c7308 */ /* 0x000e240000002400 */
[----:B------:R-:W-:-:S02]  /*5d80*/  @!P1 VIADD R40, R40, 0x19c40 ;  /* 0x00019c4028289836 */ /* 0x000fc40000000000 */
[----:B------:R-:W-:-:S03]  /*5d90*/  IMAD.IADD R41, R41, 0x1, -R18 ;  /* 0x0000000129297824 */ /* 0x000fc600078e0a12 */
[----:B------:R-:W-:Y:S01]  /*5da0*/  @!P1 PRMT R40, RZ, 0x654, R40 ;  /* 0x00000654ff289816 */ /* 0x000fe20000000028 */
        /* <DEDUP_REMOVED lines=10> */
[----:B------:R-:W-:Y:S01]  /*5e50*/  QGMMA.64x96x32.F32.E4M3.E4M3 R88, R144, gdesc[UR4], R88, gsb0 ;  /* 0x0160000490587df3 */ /* 0x000fe20008000858 */
        /* <DEDUP_REMOVED lines=38> */
[----:B------:R-:W-:Y:S07]  /*60c0*/  QGMMA.64x96x32.F32.E4M3.E4M3 R88, R136, gdesc[UR4], R88, gsb0 ;  /* 0x0160000488587df3 */ /* 0x000fee0008000858 */
        /* <DEDUP_REMOVED lines=15> */
[C---:B------:R-:W-:Y:S01]  /*61c0*/  VIADD R137, R41.reuse, UR23 ;  /* 0x0000001729897c36 */ /* 0x040fe20008000000 */
[----:B------:R0:W-:Y:S01]  /*61d0*/  @!P1 SYNCS.ARRIVE.TRANS64.RED.A1T0 RZ, [R40+URZ], RZ ;  /* 0x000000ff28ff99a7 */ /* 0x0001e2000810043f */
[----:B------:R-:W-:-:S03]  /*61e0*/  VIADD R136, R41, UR17 ;  /* 0x0000001129887c36 */ /* 0x000fc60008000000 */
[----:B------:R-:W0:Y:S01]  /*61f0*/  MUFU.TANH R70, R70 ;  /* 0x0000004600467308 */ /* 0x000e220000002400 */
[C---:B------:R-:W-:Y:S02]  /*6200*/  IMAD.IADD R87, R5.reuse, 0x1, R137 ;  /* 0x0000000105577824 */ /* 0x040fe400078e0289 */
[----:B------:R-:W-:-:S05]  /*6210*/  IMAD.IADD R86, R5, 0x1, R136 ;  /* 0x0000000105567824 */ /* 0x000fca00078e0288 */
        /* <DEDUP_REMOVED lines=13> */
[----:B------:R-:W-:Y:S01]  /*62f0*/  ISETP.GT.AND P2, PT, R13, -0x1, PT ;  /* 0xffffffff0d00780c */ /* 0x000fe20003f44270 */
[----:B------:R-:W-:-:S12]  /*6300*/  BSSY B0, `(.L_x_8837) ;  /* 0x0000010000007945 */ /* 0x000fd80003800000 */
[----:B------:R-:W-:Y:S05]  /*6310*/  @P2 BRA `(.L_x_8838) ;  /* 0x0000000000202947 */ /* 0x000fea0003800000 */
[----:B------:R-:W-:-:S05]  /*6320*/  IMAD.U32 R140, RZ, RZ, UR22 ;  /* 0x00000016ff8c7e24 */ /* 0x000fca000f8e00ff */
[----:B------:R-:W-:-:S13]  /*6330*/  ISETP.NE.AND P2, PT, R140, 0x1, PT ;  /* 0x000000018c00780c */ /* 0x000fda0003f45270 */
[----:B0-----:R-:W0:Y:S02]  /*6340*/  @P2 LDC.64 R40, c[0x0][0x9e8] ;  /* 0x00027a00ff282b82 */ /* 0x001e240000000a00 */
[----:B0-----:R-:W-:-:S04]  /*6350*/  @P2 IMAD.HI.U32 R138, R9, R40, RZ ;  /* 0x00000028098a2227 */ /* 0x001fc800078e00ff */
[----:B------:R-:W-:Y:S01]  /*6360*/  IMAD.MOV.U32 R40, RZ, RZ, R9 ;  /* 0x000000ffff287224 */ /* 0x000fe200078e0009 */
[----:B------:R-:W-:-:S04]  /*6370*/  @P2 SHF.R.U32.HI R40, RZ, R41, R138 ;  /* 0x00000029ff282219 */ /* 0x000fc8000001168a */
[----:B------:R-:W-:Y:S01]  /*6380*/  LOP3.LUT R139, RZ, R40, RZ, 0x33, !PT ;  /* 0x00000028ff8b7212 */ /* 0x000fe200078e33ff */
[----:B------:R-:W-:Y:S06]  /*6390*/  BRA `(.L_x_8839) ;  /* 0x0000000000187947 */ /* 0x000fec0003800000 */
.L_x_8838:
[----:B------:R-:W-:Y:S02]  /*63a0*/  IMAD.U32 R140, RZ, RZ, UR22 ;  /* 0x00000016ff8c7e24 */ /* 0x000fe4000f8e00ff */
[----:B------:R-:W-:-:S03]  /*63b0*/  IMAD.MOV.U32 R139, RZ, RZ, R13 ;  /* 0x000000ffff8b7224 */ /* 0x000fc600078e000d */
[----:B------:R-:W-:-:S13]  /*63c0*/  ISETP.NE.AND P2, PT, R140, 0x1, PT ;  /* 0x000000018c00780c */ /* 0x000fda0003f45270 */
[----:B0-----:R-:W0:Y:S02]  /*63d0*/  @P2 LDC.64 R40, c[0x0][0x9e8] ;  /* 0x00027a00ff282b82 */ /* 0x001e240000000a00 */
[----:B0-----:R-:W-:-:S05]  /*63e0*/  @P2 IMAD.HI.U32 R40, R13, R40, RZ ;  /* 0x000000280d282227 */ /* 0x001fca00078e00ff */
[----:B------:R-:W-:-:S07]  /*63f0*/  @P2 SHF.R.U32.HI R139, RZ, R41, R40 ;  /* 0x00000029ff8b2219 */ /* 0x000fce0000011628 */
.L_x_8839:
[----:B------:R-:W-:Y:S05]  /*6400*/  BSYNC B0 ;  /* 0x0000000000007941 */ /* 0x000fea0003800000 */
.L_x_8837:
[----:B------:R-:W-:-:S04]  /*6410*/  IMAD R41, R139, R140, -R82 ;  /* 0x0000008c8b297224 */ /* 0x000fc800078e0a52 */
[----:B------:R-:W-:-:S05]  /*6420*/  IMAD R41, R16, -0x2, R41 ;  /* 0xfffffffe10297824 */ /* 0x000fca00078e0229 */
[----:B------:R-:W-:Y:S02]  /*6430*/  VIADDMNMX R87, R41, R140, R87, PT ;  /* 0x0000008c29577246 */ /* 0x000fe40003800157 */
[----:B------:R-:W-:-:S07]  /*6440*/  VIMNMX R86, R86, R41, !PT ;  /* 0x0000002956567248 */ /* 0x000fce0007fe0100 */
.L_x_8836:
[----:B------:R-:W-:Y:S01]  /*6450*/  ISETP.GT.AND P2, PT, R2, -0x1, PT ;  /* 0xffffffff0200780c */ /* 0x000fe20003f44270 */
[C---:B------:R-:W-:Y:S02]  /*6460*/  IMAD.IADD R137, R6.reuse, 0x1, R137 ;  /* 0x0000000106897824 */ /* 0x040fe400078e0289 */
[----:B------:R-:W-:Y:S01]  /*6470*/  IMAD.IADD R136, R6, 0x1, R136 ;  /* 0x0000000106887824 */ /* 0x000fe200078e0288 */
[C---:B------:R-:W-:Y:S02]  /*6480*/  ISETP.GT.AND P5, PT, R86.reuse, RZ, P2 ;  /* 0x000000ff5600720c */ /* 0x040fe400017a4270 */
[C---:B------:R-:W-:Y:S02]  /*6490*/  ISETP.GT.AND P4, PT, R86.reuse, 0x1, P2 ;  /* 0x000000015600780c */ /* 0x040fe40001784270 */
        /* <DEDUP_REMOVED lines=107> */
.L_x_8842:
[----:B------:R-:W-:Y:S02]  /*6b50*/  IMAD.U32 R86, RZ, RZ, UR22 ;  /* 0x00000016ff567e24 */ /* 0x000fe4000f8e00ff */
[----:B------:R-:W-:-:S03]  /*6b60*/  IMAD.MOV.U32 R87, RZ, RZ, R11 ;  /* 0x000000ffff577224 */ /* 0x000fc600078e000b */
[----:B------:R-:W-:-:S13]  /*6b70*/  ISETP.NE.AND P3, PT, R86, 0x1, PT ;  /* 0x000000015600780c */ /* 0x000fda0003f65270 */
[----:B------:R-:W0:Y:S02]  /*6b80*/  @P3 LDC.64 R40, c[0x0][0x9e8] ;  /* 0x00027a00ff283b82 */ /* 0x000e240000000a00 */
[----:B0-----:R-:W-:-:S05]  /*6b90*/  @P3 IMAD.HI.U32 R40, R11, R40, RZ ;  /* 0x000000280b283227 */ /* 0x001fca00078e00ff */
[----:B------:R-:W-:-:S07]  /*6ba0*/  @P3 SHF.R.U32.HI R87, RZ, R41, R40 ;  /* 0x00000029ff573219 */ /* 0x000fce0000011628 */
.L_x_8843:
[----:B------:R-:W-:Y:S05]  /*6bb0*/  BSYNC B0 ;  /* 0x0000000000007941 */ /* 0x000fea0003800000 */
.L_x_8841:
[----:B------:R-:W-:-:S04]  /*6bc0*/  IMAD R41, R87, R86, -R82 ;  /* 0x0000005657297224 */ /* 0x000fc800078e0a52 */
[----:B------:R-:W-:-:S05]  /*6bd0*/  IMAD R41, R16, -0x2, R41 ;  /* 0xfffffffe10297824 */ /* 0x000fca00078e0229 */
[----:B------:R-:W-:Y:S02]  /*6be0*/  VIADDMNMX R137, R41, R86, R137, PT ;  /* 0x0000005629897246 */ /* 0x000fe40003800189 */
[----:B------:R-:W-:-:S07]  /*6bf0*/  VIMNMX R136, R136, R41, !PT ;  /* 0x0000002988887248 */ /* 0x000fce0007fe0100 */
.L_x_8840:
        /* <DEDUP_REMOVED lines=25> */
[----:B------:R-:W-:-:S02]  /*6d90*/  ISETP.GT.AND P5, PT, R136, RZ, P2 ;  /* 0x000000ff8800720c */ /* 0x000fc400017a4270 */
        /* <DEDUP_REMOVED lines=43> */
[----:B0-----:R-:W-:Y:S02]  /*7050*/  FMNMX.FTZ R12, R41, R12, !PT ;  /* 0x0000000c290c7209 */ /* 0x001fe40007810000 */
[----:B------:R-:W-:Y:S02]  /*7060*/  FSEL R43, R43, -INF , !P4 ;  /* 0xff8000002b2b7808 */ /* 0x000fe40006000000 */
[C---:B------:R-:W-:Y:S01]  /*7070*/  FSETP.NEU.FTZ.AND P6, PT, R12.reuse, -INF , PT ;  /* 0xff8000000c00780b */ /* 0x040fe20003fdd000 */
[----:B------:R-:W-:-:S01]  /*7080*/  FFMA.FTZ R82, R12, R87, -8 ;  /* 0xc10000000c527423 */ /* 0x000fc20000010057 */
[----:B------:R-:W-:-:S04]  /*7090*/  ISETP.GT.AND P4, PT, R136, 0x30, P2 ;  /* 0x000000308800780c */ /* 0x000fc80001784270 */
[----:B------:R-:W-:Y:S02]  /*70a0*/  FSEL R20, R82, RZ, P6 ;  /* 0x000000ff52147208 */ /* 0x000fe40003000000 */
[----:B------:R-:W-:-:S03]  /*70b0*/  ISETP.LT.OR P4, PT, R137, 0x31, P4 ;  /* 0x000000318900780c */ /* 0x000fc60002781670 */
[--C-:B------:R-:W-:Y:S01]  /*70c0*/  FFMA.FTZ R86, R27, UR10, -R20.reuse ;  /* 0x0000000a1b567c23 */ /* 0x100fe20008010814 */
[----:B------:R-:W-:Y:S01]  /*70d0*/  FSEL R27, R15, -INF , !P5 ;  /* 0xff8000000f1b7808 */ /* 0x000fe20006800000 */
[--C-:B------:R-:W-:Y:S01]  /*70e0*/  FFMA.FTZ R41, R139, UR10, -R20.reuse ;  /* 0x0000000a8b297c23 */ /* 0x100fe20008010814 */
[----:B------:R-:W-:Y:S01]  /*70f0*/  ISETP.LT.OR P5, PT, R137, 0x2a, P3 ;  /* 0x0000002a8900780c */ /* 0x000fe20001fa1670 */
[----:B------:R0:W-:Y:S01]  /*7100*/  MUFU.EX2 R15, R86 ;  /* 0x00000056000f7308 */ /* 0x0001e20000000800 */
        /* <DEDUP_REMOVED lines=59> */
[----:B------:R-:W-:Y:S02]  /*74c0*/  ISETP.LT.OR P5, PT, R137, 0x42, P5 ;  /* 0x000000428900780c */ /* 0x000fe40002fa1670 */
[----:B------:R-:W-:Y:S02]  /*74d0*/  FSEL R55, R55, -INF , !P3 ;  /* 0xff80000037377808 */ /* 0x000fe40005800000 */
[----:B------:R-:W-:Y:S01]  /*74e0*/  FMNMX.FTZ R82, R52, R87, !PT ;  /* 0x0000005734527209 */ /* 0x000fe20007810000 */
[----:B------:R-:W-:Y:S01]  /*74f0*/  MUFU.EX2 R14, R14 ;  /* 0x0000000e000e7308 */ /* 0x000fe20000000800 */
[----:B------:R-:W-:Y:S02]  /*7500*/  ISETP.GT.AND P3, PT, R136, 0x49, P2 ;  /* 0x000000498800780c */ /* 0x000fe40001764270 */
[----:B------:R-:W-:Y:S02]  /*7510*/  FSEL R56, R56, -INF , !P5 ;  /* 0xff80000038387808 */ /* 0x000fe40006800000 */
[----:B------:R-:W-:-:S02]  /*7520*/  ISETP.LT.OR P4, PT, R137, 0x49, P4 ;  /* 0x000000498900780c */ /* 0x000fc40002781670 */
[----:B------:R-:W-:Y:S01]  /*7530*/  FMNMX.FTZ R87, R55, R82, !PT ;  /* 0x0000005237577209 */ /* 0x000fe20007810000 */
[----:B------:R-:W-:Y:S01]  /*7540*/  MUFU.EX2 R21, R21 ;  /* 0x0000001500157308 */ /* 0x000fe20000000800 */
[----:B------:R-:W-:Y:S02]  /*7550*/  ISETP.GT.AND P5, PT, R136, 0x50, P2 ;  /* 0x000000508800780c */ /* 0x000fe400017a4270 */
[----:B------:R-:W-:Y:S02]  /*7560*/  ISETP.LT.OR P3, PT, R137, 0x4a, P3 ;  /* 0x0000004a8900780c */ /* 0x000fe40001f61670 */
[----:B------:R-:W-:Y:S02]  /*7570*/  FSEL R57, R57, -INF , !P4 ;  /* 0xff80000039397808 */ /* 0x000fe40006000000 */
[----:B------:R-:W-:Y:S01]  /*7580*/  FMNMX.FTZ R82, R56, R87, !PT ;  /* 0x0000005738527209 */ /* 0x000fe20007810000 */
[----:B------:R-:W-:Y:S01]  /*7590*/  MUFU.EX2 R24, R24 ;  /* 0x0000001800187308 */ /* 0x000fe20000000800 */
[----:B------:R-:W-:-:S02]  /*75a0*/  ISETP.GT.AND P4, PT, R136, 0x51, P2 ;  /* 0x000000518800780c */ /* 0x000fc40001784270 */
[----:B------:R-:W-:Y:S02]  /*75b0*/  FSEL R58, R58, -INF , !P3 ;  /* 0xff8000003a3a7808 */ /* 0x000fe40005800000 */
[----:B------:R-:W-:Y:S02]  /*75c0*/  ISETP.LT.OR P5, PT, R137, 0x51, P5 ;  /* 0x000000518900780c */ /* 0x000fe40002fa1670 */
[----:B------:R-:W-:Y:S01]  /*75d0*/  FMNMX.FTZ R87, R57, R82, !PT ;  /* 0x0000005239577209 */ /* 0x000fe20007810000 */
[----:B------:R-:W-:Y:S01]  /*75e0*/  MUFU.EX2 R28, R28 ;  /* 0x0000001c001c7308 */ /* 0x000fe20000000800 */
[----:B------:R-:W-:Y:S02]  /*75f0*/  ISETP.GT.AND P3, PT, R136, 0x58, P2 ;  /* 0x000000588800780c */ /* 0x000fe40001764270 */
[----:B------:R-:W-:Y:S02]  /*7600*/  ISETP.LT.OR P4, PT, R137, 0x52, P4 ;  /* 0x000000528900780c */ /* 0x000fe40002781670 */
[----:B------:R-:W-:-:S02]  /*7610*/  FSEL R61, R61, -INF , !P5 ;  /* 0xff8000003d3d7808 */ /* 0x000fc40006800000 */
[----:B------:R-:W-:Y:S01]  /*7620*/  FMNMX.FTZ R82, R58, R87, !PT ;  /* 0x000000573a527209 */ /* 0x000fe20007810000 */
[----:B------:R-:W-:Y:S01]  /*7630*/  MUFU.EX2 R31, R31 ;  /* 0x0000001f001f7308 */ /* 0x000fe20000000800 */
[----:B------:R-:W-:Y:S02]  /*7640*/  ISETP.GT.AND P5, PT, R136, 0x59, P2 ;  /* 0x000000598800780c */ /* 0x000fe400017a4270 */
[----:B------:R-:W-:Y:S02]  /*7650*/  FSEL R62, R62, -INF , !P4 ;  /* 0xff8000003e3e7808 */ /* 0x000fe40006000000 */
[----:B------:R-:W-:Y:S02]  /*7660*/  ISETP.LT.OR P3, PT, R137, 0x59, P3 ;  /* 0x000000598900780c */ /* 0x000fe40001f61670 */
        /* <DEDUP_REMOVED lines=37> */
[----:B------:R-:W-:Y:S01]  /*78c0*/  ISETP.GT.AND P2, PT, R136, 0x79, P2 ;  /* 0x000000798800780c */ /* 0x000fe20001744270 */
[----:B------:R-:W-:Y:S01]  /*78d0*/  FFMA.FTZ R136, R85, UR10, -R20 ;  /* 0x0000000a55887c23 */ /* 0x000fe20008010814 */
[----:B------:R-:W-:Y:S02]  /*78e0*/  ISETP.LT.OR P4, PT, R137, 0x79, P4 ;  /* 0x000000798900780c */ /* 0x000fe40002781670 */
[----:B------:R-:W-:-:S02]  /*78f0*/  FSEL R78, R78, -INF , !P5 ;  /* 0xff8000004e4e7808 */ /* 0x000fc40006800000 */
[----:B------:R-:W-:Y:S01]  /*7900*/  FMNMX.FTZ R87, R77, R82, !PT ;  /* 0x000000524d577209 */ /* 0x000fe20007810000 */
[----:B------:R-:W-:Y:S01]  /*7910*/  MUFU.EX2 R50, R50 ;  /* 0x0000003200327308 */ /* 0x000fe20000000800 */
[----:B------:R-:W-:Y:S02]  /*7920*/  ISETP.LT.OR P2, PT, R137, 0x7a, P2 ;  /* 0x0000007a8900780c */ /* 0x000fe40001741670 */
[----:B------:R-:W-:Y:S02]  /*7930*/  FSEL R81, R81, -INF , !P4 ;  /* 0xff80000051517808 */ /* 0x000fe40006000000 */
[----:B------:R-:W-:Y:S02]  /*7940*/  FMNMX.FTZ R82, R78, R87, !PT ;  /* 0x000000574e527209 */ /* 0x000fe40007810000 */
[----:B------:R-:W-:Y:S01]  /*7950*/  FSEL R83, R83, -INF , !P2 ;  /* 0xff80000053537808 */ /* 0x000fe20005000000 */
[----:B------:R-:W-:Y:S01]  /*7960*/  MUFU.EX2 R53, R53 ;  /* 0x0000003500357308 */ /* 0x000fe20000000800 */
[----:B------:R-:W-:-:S02]  /*7970*/  FMNMX.FTZ R82, R81, R82, !PT ;  /* 0x0000005251527209 */ /* 0x000fc40007810000 */
[----:B------:R-:W-:Y:S02]  /*7980*/  FSEL R85, R12, RZ, P6 ;  /* 0x000000ff0c557208 */ /* 0x000fe40003000000 */
[----:B------:R-:W-:-:S03]  /*7990*/  FMNMX.FTZ R82, R83, R82, !PT ;  /* 0x0000005253527209 */ /* 0x000fc60007810000 */
[----:B------:R-:W-:Y:S01]  /*79a0*/  FADD.FTZ R10, -R85, R10 ;  /* 0x0000000a550a7221 */ /* 0x000fe20000010100 */
[----:B------:R-:W-:Y:S01]  /*79b0*/  MUFU.EX2 R54, R54 ;  /* 0x0000003600367308 */ /* 0x000fe20000000800 */
[----:B------:R-:W1:Y:S02]  /*79c0*/  SHFL.BFLY PT, R87, R82, 0x2, 0x1f ;  /* 0x0c401f0052577f89 */ /* 0x000e6400000e0000 */
[----:B------:R-:W-:-:S05]  /*79d0*/  FMUL.FTZ R10, R10, UR10 ;  /* 0x0000000a0a0a7c20 */ /* 0x000fca0008410000 */
[----:B------:R2:W-:Y:S08]  /*79e0*/  MUFU.EX2 R85, R136 ;  /* 0x0000008800557308 */ /* 0x0005f00000000800 */
[----:B------:R-:W3:Y:S08]  /*79f0*/  MUFU.EX2 R10, R10 ;  /* 0x0000000a000a7308 */ /* 0x000ef00000000800 */
[----:B------:R-:W-:Y:S01]  /*7a00*/  MUFU.EX2 R59, R59 ;  /* 0x0000003b003b7308 */ /* 0x000fe20000000800 */
[----:B-1----:R-:W-:Y:S01]  /*7a10*/  FMNMX.FTZ R87, R82, R87, !PT ;  /* 0x0000005752577209 */ /* 0x002fe20007810000 */
[----:B------:R-:W-:-:S04]  /*7a20*/  FFMA.FTZ R82, R84, UR10, -R20 ;  /* 0x0000000a54527c23 */ /* 0x000fc80008010814 */
[----:B0-----:R-:W0:Y:S02]  /*7a30*/  SHFL.BFLY PT, R86, R87, 0x1, 0x1f ;  /* 0x0c201f0057567f89 */ /* 0x001e2400000e0000 */
        /* <DEDUP_REMOVED lines=8> */
[----:B------:R-:W-:Y:S02]  /*7ac0*/  FSEL R87, R20, RZ, P2 ;  /* 0x000000ff14577208 */ /* 0x000fe40001000000 */
[----:B------:R-:W-:Y:S01]  /*7ad0*/  FSEL R84, R84, RZ, P2 ;  /* 0x000000ff54547208 */ /* 0x000fe20001000000 */
[----:B------:R-:W-:Y:S02]  /*7ae0*/  MUFU.EX2 R68, R68 ;  /* 0x0000004400447308 */ /* 0x000fe40000000800 */
[----:B------:R-:W-:-:S02]  /*7af0*/  FADD.FTZ R87, -R87, R8 ;  /* 0x0000000857577221 */ /* 0x000fc40000010100 */
[--C-:B--2---:R-:W-:Y:S01]  /*7b00*/  FFMA.FTZ R136, R51, UR10, -R84.reuse ;  /* 0x0000000a33887c23 */ /* 0x104fe20008010854 */
        /* <DEDUP_REMOVED lines=12> */
[----:B------:R-:W-:Y:S01]  /*7bd0*/  FFMA.FTZ R44, R47, UR10, -R84 ;  /* 0x0000000a2f2c7c23 */ /* 0x000fe20008010854 */
[----:B---3--:R-:W-:-:S01]  /*7be0*/  FFMA.FTZ R57, R10, R4, R41 ;  /* 0x000000040a397223 */ /* 0x008fc20000010029 */
[----:B------:R-:W0:Y:S01]  /*7bf0*/  MUFU.EX2 R51, R51 ;  /* 0x0000003300337308 */ /* 0x000e220000000800 */
        /* <DEDUP_REMOVED lines=9> */
[----:B------:R-:W-:-:S06]  /*7c90*/  FFMA.FTZ R38, R38, UR10, -R84 ;  /* 0x0000000a26267c23 */ /* 0x000fcc0008010854 */
[----:B------:R-:W2:Y:S01]  /*7ca0*/  MUFU.EX2 R25, R25 ;  /* 0x0000001900197308 */ /* 0x000ea20000000800 */
[----:B0-----:R-:W-:-:S01]  /*7cb0*/  FFMA.FTZ R4, R51, R3, R86 ;  /* 0x0000000333047223 */ /* 0x001fc20000010056 */
[----:B------:R-:W-:Y:S01]  /*7cc0*/  FADD.FTZ R3, R21, R56 ;  /* 0x0000003815037221 */ /* 0x000fe20000010000 */
[----:B------:R-:W-:-:S05]  /*7cd0*/  FFMA.FTZ R56, R61, UR10, -R84 ;  /* 0x0000000a3d387c23 */ /* 0x000fca0008010854 */
[----:B------:R-:W0:Y:S01]  /*7ce0*/  MUFU.EX2 R26, R26 ;  /* 0x0000001a001a7308 */ /* 0x000e220000000800 */
[----:B-1----:R-:W-:-:S07]  /*7cf0*/  FADD.FTZ R4, R27, R4 ;  /* 0x000000041b047221 */ /* 0x002fce0000010000 */
        /* <DEDUP_REMOVED lines=14> */
[----:B------:R-:W-:Y:S01]  /*7de0*/  FFMA.FTZ R61, R62, UR10, -R84 ;  /* 0x0000000a3e3d7c23 */ /* 0x000fe20008010854 */
[----:B------:R-:W-:-:S05]  /*7df0*/  FADD.FTZ R4, R36, R3 ;  /* 0x0000000324047221 */ /* 0x000fca0000010000 */
[----:B------:R-:W2:Y:S01]  /*7e00*/  MUFU.EX2 R37, R37 ;  /* 0x0000002500257308 */ /* 0x000ea20000000800 */
[----:B0-----:R-:W-:-:S01]  /*7e10*/  FADD.FTZ R137, R33, R58 ;  /* 0x0000003a21897221 */ /* 0x001fc20000010000 */
[----:B------:R-:W-:-:S06]  /*7e20*/  FFMA.FTZ R58, R65, UR10, -R84 ;  /* 0x0000000a413a7c23 */ /* 0x000fcc0008010854 */
[----:B------:R-:W0:Y:S01]  /*7e30*/  MUFU.EX2 R38, R38 ;  /* 0x0000002600267308 */ /* 0x000e220000000800 */
[----:B-1----:R-:W-:-:S01]  /*7e40*/  FADD.FTZ R62, R34, R137 ;  /* 0x00000089223e7221 */ /* 0x002fc20000010000 */
[----:B------:R-:W-:-:S06]  /*7e50*/  FADD.FTZ R137, R39, R4 ;  /* 0x0000000427897221 */ /* 0x000fcc0000010000 */
[----:B------:R-:W1:Y:S01]  /*7e60*/  MUFU.EX2 R40, R40 ;  /* 0x0000002800287308 */ /* 0x000e620000000800 */
[----:B--2---:R-:W-:-:S01]  /*7e70*/  FADD.FTZ R65, R37, R62 ;  /* 0x0000003e25417221 */ /* 0x004fc20000010000 */
[----:B------:R-:W-:-:S06]  /*7e80*/  FFMA.FTZ R62, R69, UR10, -R84 ;  /* 0x0000000a453e7c23 */ /* 0x000fcc0008010854 */
[----:B------:R-:W2:Y:S01]  /*7e90*/  MUFU.EX2 R43, R43 ;  /* 0x0000002b002b7308 */ /* 0x000ea20000000800 */
[----:B0-----:R-:W-:-:S01]  /*7ea0*/  FADD.FTZ R3, R38, R65 ;  /* 0x0000004126037221 */ /* 0x001fc20000010000 */
[----:B------:R-:W-:Y:S01]  /*7eb0*/  FFMA.FTZ R65, R66, UR10, -R84 ;  /* 0x0000000a42417c23 */ /* 0x000fe20008010854 */
[----:B------:R-:W-:-:S04]  /*7ec0*/  FADD.FTZ R66, R42, R137 ;  /* 0x000000892a427221 */ /* 0x000fc80000010000 */
[----:B------:R-:W-:Y:S01]  /*7ed0*/  FADD.FTZ R69, R45, R66 ;  /* 0x000000422d457221 */ /* 0x000fe20000010000 */
[----:B------:R-:W0:Y:S01]  /*7ee0*/  MUFU.EX2 R44, R44 ;  /* 0x0000002c002c7308 */ /* 0x000e220000000800 */
[----:B-1----:R-:W-:-:S02]  /*7ef0*/  FADD.FTZ R4, R40, R3 ;  /* 0x0000000328047221 */ /* 0x002fc40000010000 */
[----:B------:R-:W-:Y:S01]  /*7f00*/  FADD.FTZ R66, R46, R69 ;  /* 0x000000452e427221 */ /* 0x000fe20000010000 */
[----:B------:R-:W-:-:S03]  /*7f10*/  FFMA.FTZ R69, R70, UR10, -R84 ;  /* 0x0000000a46457c23 */ /* 0x000fc60008010854 */
[----:B------:R-:W-:Y:S01]  /*7f20*/  FADD.FTZ R137, R49, R66 ;  /* 0x0000004231897221 */ /* 0x000fe20000010000 */
[----:B------:R-:W1:Y:S01]  /*7f30*/  MUFU.EX2 R47, R47 ;  /* 0x0000002f002f7308 */ /* 0x000e620000000800 */
[----:B--2---:R-:W-:-:S01]  /*7f40*/  FADD.FTZ R3, R43, R4 ;  /* 0x000000042b037221 */ /* 0x004fc20000010000 */
[----:B------:R-:W-:Y:S01]  /*7f50*/  FFMA.FTZ R66, R73, UR10, -R84 ;  /* 0x0000000a49427c23 */ /* 0x000fe20008010854 */
[----:B------:R-:W-:-:S04]  /*7f60*/  FADD.FTZ R70, R50, R137 ;  /* 0x0000008932467221 */ /* 0x000fc80000010000 */
[----:B------:R-:W-:Y:S01]  /*7f70*/  FADD.FTZ R73, R53, R70 ;  /* 0x0000004635497221 */ /* 0x000fe20000010000 */
[----:B------:R-:W2:Y:S01]  /*7f80*/  MUFU.EX2 R8, R136 ;  /* 0x0000008800087308 */ /* 0x000ea20000000800 */
[----:B0-----:R-:W-:-:S02]  /*7f90*/  FADD.FTZ R4, R44, R3 ;  /* 0x000000032c047221 */ /* 0x001fc40000010000 */
[----:B------:R-:W-:Y:S01]  /*7fa0*/  FADD.FTZ R70, R54, R73 ;  /* 0x0000004936467221 */ /* 0x000fe20000010000 */
[----:B------:R-:W-:-:S03]  /*7fb0*/  FFMA.FTZ R73, R74, UR10, -R84 ;  /* 0x0000000a4a497c23 */ /* 0x000fc60008010854 */
[----:B------:R-:W-:Y:S01]  /*7fc0*/  FADD.FTZ R137, R59, R70 ;  /* 0x000000463b897221 */ /* 0x000fe20000010000 */
[----:B------:R-:W0:Y:S01]  /*7fd0*/  MUFU.EX2 R87, R87 ;  /* 0x0000005700577308 */ /* 0x000e220000000800 */
[----:B-1----:R-:W-:-:S01]  /*7fe0*/  FADD.FTZ R3, R47, R4 ;  /* 0x000000042f037221 */ /* 0x002fc20000010000 */
[----:B------:R-:W-:Y:S01]  /*7ff0*/  FFMA.FTZ R70, R77, UR10, -R84 ;  /* 0x0000000a4d467c23 */ /* 0x000fe20008010854 */
[----:B------:R-:W-:-:S04]  /*8000*/  FADD.FTZ R74, R60, R137 ;  /* 0x000000893c4a7221 */ /* 0x000fc80000010000 */
[----:B------:R-:W-:Y:S01]  /*8010*/  FADD.FTZ R77, R63, R74 ;  /* 0x0000004a3f4d7221 */ /* 0x000fe20000010000 */
[----:B------:R-:W1:Y:S01]  /*8020*/  MUFU.EX2 R48, R48 ;  /* 0x0000003000307308 */ /* 0x000e620000000800 */
[----:B--2---:R-:W-:-:S02]  /*8030*/  FADD.FTZ R4, R8, R3 ;  /* 0x0000000308047221 */ /* 0x004fc40000010000 */
[----:B------:R-:W-:Y:S01]  /*8040*/  FADD.FTZ R74, R64, R77 ;  /* 0x0000004d404a7221 */ /* 0x000fe20000010000 */
[----:B------:R-:W-:-:S03]  /*8050*/  FFMA.FTZ R77, R78, UR10, -R84 ;  /* 0x0000000a4e4d7c23 */ /* 0x000fc60008010854 */
[----:B------:R-:W-:Y:S01]  /*8060*/  FADD.FTZ R137, R67, R74 ;  /* 0x0000004a43897221 */ /* 0x000fe20000010000 */
[----:B------:R-:W2:Y:S01]  /*8070*/  MUFU.EX2 R55, R55 ;  /* 0x0000003700377308 */ /* 0x000ea20000000800 */
[----:B0-----:R-:W-:-:S01]  /*8080*/  FADD.FTZ R3, R87, R4 ;  /* 0x0000000457037221 */ /* 0x001fc20000010000 */
[----:B------:R-:W-:Y:S01]  /*8090*/  FFMA.FTZ R74, R81, UR10, -R84 ;  /* 0x0000000a514a7c23 */ /* 0x000fe20008010854 */
[----:B------:R-:W-:-:S05]  /*80a0*/  FADD.FTZ R78, R68, R137 ;  /* 0x00000089444e7221 */ /* 0x000fca0000010000 */
        /* <DEDUP_REMOVED lines=43> */
[----:B------:R-:W-:Y:S01]  /*8360*/  FADD.FTZ R4, R85, R4 ;  /* 0x0000000455047221 */ /* 0x000fe20000010000 */
[----:B-1----:R-:W-:-:S04]  /*8370*/  FADD.FTZ R78, R74, R3 ;  /* 0x000000034a4e7221 */ /* 0x002fc80000010000 */
[----:B--2---:R-:W-:Y:S01]  /*8380*/  FADD.FTZ R3, R81, R78 ;  /* 0x0000004e51037221 */ /* 0x004fe20000010000 */
[----:B------:R-:W-:Y:S06]  /*8390*/  @!P0 BRA `(.L_x_8844) ;  /* 0x0000000000048947 */ /* 0x000fec0003800000 */
[----:B------:R-:W-:Y:S01]  /*83a0*/  BPT.TRAP 0x1 ;  /* 0x000000040000795c */ /* 0x000fe20000300000 */
.L_x_8844:
        /* <DEDUP_REMOVED lines=94> */
.L_x_8827:
        /* <DEDUP_REMOVED lines=15> */
.L_x_8847:
[----:B------:R-:W-:-:S13]  /*8a80*/  ISETP.NE.AND P2, PT, R14, 0x1, PT ;  /* 0x000000010e00780c */ /* 0x000fda0003f45270 */
[----:B------:R-:W0:Y:S02]  /*8a90*/  @P2 LDC.64 R12, c[0x0][0x9e8] ;  /* 0x00027a00ff0c2b82 */ /* 0x000e240000000a00 */
[----:B0-----:R-:W-:-:S05]  /*8aa0*/  @P2 IMAD.HI.U32 R12, R23, R12, RZ ;  /* 0x0000000c170c2227 */ /* 0x001fca00078e00ff */
[----:B------:R-:W-:-:S07]  /*8ab0*/  @P2 SHF.R.U32.HI R23, RZ, R13, R12 ;  /* 0x0000000dff172219 */ /* 0x000fce000001160c */
.L_x_8848:
[----:B------:R-:W-:-:S05]  /*8ac0*/  IMAD R23, R23, R14, RZ ;  /* 0x0000000e17177224 */ /* 0x000fca00078e02ff */
[----:B------:R-:W-:-:S13]  /*8ad0*/  R2UR UR7, R23 ;  /* 0x00000000170772ca */ /* 0x000fda00000e0000 */
[----:B------:R-:W-:-:S04]  /*8ae0*/  UISETP.LT.AND UP0, UPT, UR6, UR7, UPT ;  /* 0x000000070600728c */ /* 0x000fc8000bf01270 */
[----:B------:R-:W-:-:S12]  /*8af0*/  USEL UR6, UR6, UR7, !UP0 ;  /* 0x0000000706067287 */ /* 0x000fd8000c000000 */
.L_x_8846:
        /* <DEDUP_REMOVED lines=13> */
.L_x_8859:
[----:B------:R-:W-:-:S04]  /*8bd0*/  UIADD3 UR38, UR21, 0x1, URZ ;  /* 0x0000000115267890 */ /* 0x000fc8000fffe03f */
[----:B------:R-:W-:-:S04]  /*8be0*/  UISETP.NE.AND UP0, UPT, UR38, 0x2, UPT ;  /* 0x000000022600788c */ /* 0x000fc8000bf05270 */
[----:B------:R-:W-:Y:S02]  /*8bf0*/  USEL UR37, URZ, 0x1, UP0 ;  /* 0x000000013f257887 */ /* 0x000fe40008000000 */
[----:B------:R-:W-:Y:S02]  /*8c00*/  USEL UR38, UR38, URZ, UP0 ;  /* 0x0000003f26267287 */ /* 0x000fe40008000000 */
[----:B------:R-:W-:Y:S01]  /*8c10*/  ULOP3.LUT UR37, UR20, UR37, URZ, 0x3c, !UPT ;  /* 0x0000002514257292 */ /* 0x000fe2000f8e3c3f */
[----:B------:R-:W-:Y:S11]  /*8c20*/  @!P0 BRA `(.L_x_8850) ;  /* 0x0000000000048947 */ /* 0x000ff60003800000 */
[----:B------:R-:W-:Y:S01]  /*8c30*/  BPT.TRAP 0x1 ;  /* 0x000000040000795c */ /* 0x000fe20000300000 */
.L_x_8850:
[----:B------:R-:W-:Y:S01]  /*8c40*/  ULEA UR6, UR38, UR45, 0x3 ;  /* 0x0000002d26067291 */ /* 0x000fe2000f8e183f */
[----:B------:R-:W-:-:S05]  /*8c50*/  IMAD.U32 R8, RZ, RZ, UR37 ;  /* 0x00000025ff087e24 */ /* 0x000fca000f8e00ff */
[----:B------:R-:W-:-:S04]  /*8c60*/  SHF.L.U32 R8, R8, 0x1f, RZ ;  /* 0x0000001f08087819 */ /* 0x000fc800000006ff */
[----:B------:R0:W1:Y:S01]  /*8c70*/  SYNCS.PHASECHK.TRANS64.TRYWAIT P2, [UR6+0x19c30], R8 ;  /* 0x019c3008ff0075a7 */ /* 0x0000620008040146 */
[----:B------:R-:W-:Y:S05]  /*8c80*/  @!P0 BRA `(.L_x_8851) ;  /* 0x0000000000048947 */ /* 0x000fea0003800000 */
[----:B------:R-:W-:Y:S01]  /*8c90*/  BPT.TRAP 0x1 ;  /* 0x000000040000795c */ /* 0x000fe20000300000 */
.L_x_8851:
[----:B-1----:R-:W-:Y:S05]  /*8ca0*/  @P2 BRA `(.L_x_8852) ;  /* 0x0000000000082947 */ /* 0x002fea0003800000 */
[----:B------:R-:W1:Y:S02]  /*8cb0*/  SYNCS.PHASECHK.TRANS64.TRYWAIT P2, [UR6+0x19c30], R8 ;  /* 0x019c3008ff0075a7 */ /* 0x000e640008040146 */
[----:B-1----:R-:W-:Y:S05]  /*8cc0*/  @!P2 BRA `(.L_x_8853) ;  /* 0x000000cc00f8a947 */ /* 0x002fea0003800000 */
.L_x_8852:
        /* <DEDUP_REMOVED lines=17> */
.L_x_8854:
[----:B------:R-:W-:Y:S01]  /*8de0*/  ULEA UR14, UR21, UR45, 0x3 ;  /* 0x0000002d150e7291 */ /* 0x000fe2000f8e183f */
[----:B01----:R-:W-:-:S05]  /*8df0*/  IMAD.U32 R8, RZ, RZ, UR20 ;  /* 0x00000014ff087e24 */ /* 0x003fca000f8e00ff */
[----:B------:R-:W-:-:S04]  /*8e00*/  SHF.L.U32 R8, R8, 0x1f, RZ ;  /* 0x0000001f08087819 */ /* 0x000fc800000006ff */
[----:B------:R0:W1:Y:S01]  /*8e10*/  SYNCS.PHASECHK.TRANS64.TRYWAIT P2, [UR14+0x19c50], R8 ;  /* 0x019c5008ff0075a7 */ /* 0x000062000804014e */
[----:B------:R-:W-:Y:S05]  /*8e20*/  @!P0 BRA `(.L_x_8855) ;  /* 0x0000000000048947 */ /* 0x000fea0003800000 */
[----:B------:R-:W-:Y:S01]  /*8e30*/  BPT.TRAP 0x1 ;  /* 0x000000040000795c */ /* 0x000fe20000300000 */
.L_x_8855:
[----:B-1----:R-:W-:Y:S05]  /*8e40*/  @P2 BRA `(.L_x_8856) ;  /* 0x0000000000082947 */ /* 0x002fea0003800000 */
[----:B------:R-:W1:Y:S02]  /*8e50*/  SYNCS.PHASECHK.TRANS64.TRYWAIT P2, [UR14+0x19c50], R8 ;  /* 0x019c5008ff0075a7 */ /* 0x000e64000804014e */
[----:B-1----:R-:W-:Y:S05]  /*8e60*/  @!P2 BRA `(.L_x_8857) ;  /* 0x000000cc00a8a947 */ /* 0x002fea0003800000 */
.L_x_8856:
[----:B------:R-:W-:Y:S01]  /*8e70*/  UIADD3 UR6, UR45, 0x3000, URZ ;  /* 0x000030002d067890 */ /* 0x000fe2000fffe03f */
[C---:B------:R-:W-:Y:S01]  /*8e80*/  FMUL.FTZ R12, R0.reuse, R24 ;  /* 0x00000018000c7220 */ /* 0x040fe20000410000 */
[----:B------:R-:W-:Y:S01]  /*8e90*/  WARPGROUP.ARRIVE ;  /* 0x00000000000079c5 */ /* 0x000fe20000000000 */
[C---:B-1----:R-:W-:Y:S01]  /*8ea0*/  FMUL.FTZ R11, R0.reuse, R25 ;  /* 0x00000019000b7220 */ /* 0x042fe20000410000 */
[----:B------:R-:W-:Y:S01]  /*8eb0*/  USHF.R.U32.HI UR6, URZ, 0x4, UR6 ;  /* 0x000000043f067899 */ /* 0x000fe20008011606 */
[C---:B------:R-:W-:Y:S01]  /*8ec0*/  FMUL.FTZ R14, R0.reuse, R26 ;  /* 0x0000001a000e7220 */ /* 0x040fe20000410000 */
[----:B------:R-:W-:Y:S01]  /*8ed0*/  UMOV UR7, 0x40000040 ;  /* 0x4000004000077882 */ /* 0x000fe20000000000 */
[----:B------:R-:W0:Y:S01]  /*8ee0*/  MUFU.TANH R12, R12 ;  /* 0x0000000c000c7308 */ /* 0x000e220000002400 */
[----:B------:R-:W-:Y:S01]  /*8ef0*/  ULOP3.LUT UR6, UR6, 0x3fff, URZ, 0xc0, !UPT ;  /* 0x00003fff06067892 */ /* 0x000fe2000f8ec03f */
[C---:B------:R-:W-:Y:S01]  /*8f00*/  FMUL.FTZ R13, R0.reuse, R27 ;  /* 0x0000001b000d7220 */ /* 0x040fe20000410000 */
[C---:B------:R-:W-:Y:S01]  /*8f10*/  FMUL.FTZ R15, R0.reuse, R28 ;  /* 0x0000001c000f7220 */ /* 0x040fe20000410000 */
[C---:B------:R-:W-:Y:S01]  /*8f20*/  FMUL.FTZ R21, R0.reuse, R30 ;  /* 0x0000001e00157220 */ /* 0x040fe20000410000 */
[----:B------:R-:W-:Y:S01]  /*8f30*/  ULOP3.LUT UR6, UR6, 0x10000, URZ, 0xfc, !UPT ;  /* 0x0001000006067892 */ /* 0x000fe2000f8efc3f */
[C---:B------:R-:W-:Y:S01]  /*8f40*/  FMUL.FTZ R20, R0.reuse, R29 ;  /* 0x0000001d00147220 */ /* 0x040fe20000410000 */
[C---:B------:R-:W-:Y:S01]  /*8f50*/  FMUL.FTZ R23, R0.reuse, R31 ;  /* 0x0000001f00177220 */ /* 0x040fe20000410000 */
[----:B------:R-:W1:Y:S01]  /*8f60*/  MUFU.TANH R11, R11 ;  /* 0x0000000b000b7308 */ /* 0x000e620000002400 */
[----:B------:R-:W-:Y:S01]  /*8f70*/  UIMAD UR11, UR21, 0x300, UR6 ;  /* 0x00000300150b78a4 */ /* 0x000fe2000f8e0206 */
[C---:B------:R-:W-:Y:S01]  /*8f80*/  FMUL.FTZ R24, R0.reuse, R32 ;  /* 0x0000002000187220 */ /* 0x040fe20000410000 */
[C---:B------:R-:W-:Y:S01]  /*8f90*/  FMUL.FTZ R26, R0.reuse, R34 ;  /* 0x00000022001a7220 */ /* 0x040fe20000410000 */
[C---:B------:R-:W-:Y:S01]  /*8fa0*/  FMUL.FTZ R25, R0.reuse, R33 ;  /* 0x0000002100197220 */ /* 0x040fe20000410000 */
[C---:B------:R-:W-:Y:S01]  /*8fb0*/  FMUL.FTZ R27, R0.reuse, R35 ;  /* 0x00000023001b7220 */ /* 0x040fe20000410000 */
[C---:B------:R-:W-:Y:S01]  /*8fc0*/  FMUL.FTZ R28, R0.reuse, R36 ;  /* 0x00000024001c7220 */ /* 0x040fe20000410000 */
[----:B------:R-:W-:Y:S01]  /*8fd0*/  FMUL.FTZ R29, R0, R37 ;  /* 0x00000025001d7220 */ /* 0x000fe20000410000 */
[----:B------:R-:W-:Y:S01]  /*8fe0*/  UMOV UR6, UR11 ;  /* 0x0000000b00067c82 */ /* 0x000fe20008000000 */
[----:B------:R-:W2:Y:S01]  /*8ff0*/  MUFU.TANH R14, R14 ;  /* 0x0000000e000e7308 */ /* 0x000ea20000002400 */
[----:B------:R-:W-:Y:S01]  /*9000*/  QGMMA.64x96x32.F32.E4M3.E4M3 R88, R148, gdesc[UR4], R88, gsb0 ;  /* 0x0160000494587df3 */ /* 0x000fe20008000858 */
[----:B0-----:R-:W-:Y:S01]  /*9010*/  FMNMX.FTZ R8, R12, R7, !PT ;  /* 0x000000070c087209 */ /* 0x001fe20007810000 */
        /* <DEDUP_REMOVED lines=47> */
[----:B------:R-:W-:Y:S01]  /*9310*/  UIADD3 UR6, UR11, 0x2, URZ ;  /* 0x000000020b067890 */ /* 0x000fe2000fffe03f */
[C---:B------:R-:W-:Y:S01]  /*9320*/  FMUL.FTZ R62, R0.reuse, R70 ;  /* 0x00000046003e7220 */ /* 0x040fe20000410000 */
[----:B------:R-:W-:Y:S01]  /*9330*/  UMOV UR7, 0x40000040 ;  /* 0x4000004000077882 */ /* 0x000fe20000000000 */
        /* <DEDUP_REMOVED lines=23> */
[----:B-1----:R-:W-:Y:S01]  /*94b0*/  FMNMX.FTZ R10, R30, R71, !PT ;  /* 0x000000471e0a7209 */ /* 0x002fe20007810000 */
[----:B------:R-:W-:-:S06]  /*94c0*/  WARPGROUP.DEPBAR.LE gsb0, 0x0 ;  /* 0x00008000000079c5 */ /* 0x000fcc0000010000 */
[----:B------:R-:W1:Y:S01]  /*94d0*/  MUFU.TANH R32, R32 ;  /* 0x0000002000207308 */ /* 0x000e620000002400 */
[----:B--2---:R-:W-:Y:S01]  /*94e0*/  FMNMX.FTZ R71, R29, R8, !PT ;  /* 0x000000081d477209 */ /* 0x004fe20007810000 */
[----:B------:R-:W-:-:S06]  /*94f0*/  WARPGROUP.ARRIVE ;  /* 0x00000000000079c5 */ /* 0x000fcc0000000000 */
[----:B------:R-:W2:Y:S01]  /*9500*/  MUFU.TANH R34, R34 ;  /* 0x0000002200227308 */ /* 0x000ea20000002400 */
[----:B0-----:R-:W-:Y:S01]  /*9510*/  FMNMX.FTZ R73, R31, R10, !PT ;  /* 0x0000000a1f497209 */ /* 0x001fe20007810000 */
[----:B------:R-:W-:Y:S01]  /*9520*/  QGMMA.64x96x32.F32.E4M3.E4M3 R88, R144, gdesc[UR4], R88, gsb0 ;  /* 0x0160000490587df3 */ /* 0x000fe20008000858 */
        /* <DEDUP_REMOVED lines=31> */
[----:B--2---:R-:W-:Y:S01]  /*9720*/  FMNMX.FTZ R10, R46, R75, !PT ;  /* 0x0000004b2e0a7209 */ /* 0x004fe20007810000 */
[----:B------:R-:W-:Y:S02]  /*9730*/  WARPGROUP.DEPBAR.LE gsb0, 0x0 ;  /* 0x00008000000079c5 */ /* 0x000fe40000010000 */
[----:B------:R-:W-:-:S04]  /*9740*/  WARPGROUP.ARRIVE ;  /* 0x00000000000079c5 */ /* 0x000fc80000000000 */
        /* <DEDUP_REMOVED lines=34> */
[----:B------:R-:W-:Y:S01]  /*9970*/  FMUL.FTZ R77, R0, R85 ;  /* 0x00000055004d7220 */ /* 0x000fe20000410000 */
[----:B------:R-:W-:Y:S02]  /*9980*/  WARPGROUP.DEPBAR.LE gsb0, 0x0 ;  /* 0x00008000000079c5 */ /* 0x000fe40000010000 */
[----:B------:R-:W-:-:S03]  /*9990*/  WARPGROUP.ARRIVE ;  /* 0x00000000000079c5 */ /* 0x000fc60000000000 */
[----:B------:R-:W2:Y:S01]  /*99a0*/  MUFU.TANH R63, R63 ;  /* 0x0000003f003f7308 */ /* 0x000ea20000002400 */
[----:B0-----:R-:W-:Y:S02]  /*99b0*/  FMNMX.FTZ R10, R62, R79, !PT ;  /* 0x0000004f3e0a7209 */ /* 0x001fe40007810000 */
[----:B------:R-:W-:Y:S05]  /*99c0*/  QGMMA.64x96x32.F32.E4M3.E4M3 R88, R136, gdesc[UR4], R88, gsb0 ;  /* 0x0160000488587df3 */ /* 0x000fea0008000858 */
        /* <DEDUP_REMOVED lines=29> */
[----:B------:R-:W-:-:S06]  /*9ba0*/  WARPGROUP.DEPBAR.LE gsb0, 0x0 ;  /* 0x00008000000079c5 */ /* 0x000fcc0000010000 */
[----:B------:R-:W2:Y:S01]  /*9bb0*/  MUFU.TANH R79, R79 ;  /* 0x0000004f004f7308 */ /* 0x000ea20000002400 */
[----:B0-----:R-:W-:-:S07]  /*9bc0*/  FMNMX.FTZ R10, R78, R83, !PT ;  /* 0x000000534e0a7209 */ /* 0x001fce0007810000 */
[----:B------:R-:W0:Y:S01]  /*9bd0*/  MUFU.TANH R77, R77 ;  /* 0x0000004d004d7308 */ /* 0x000e220000002400 */
[----:B-1----:R-:W-:Y:S02]  /*9be0*/  FMNMX.FTZ R8, R76, R81, !PT ;  /* 0x000000514c087209 */ /* 0x002fe40007810000 */
[----:B--2---:R-:W-:Y:S02]  /*9bf0*/  FMNMX.FTZ R81, R79, R10, !PT ;  /* 0x0000000a4f517209 */ /* 0x004fe40007810000 */
[----:B0-----:R-:W-:-:S03]  /*9c00*/  FMNMX.FTZ R80, R77, R8, !PT ;  /* 0x000000084d507209 */ /* 0x001fc60007810000 */
[----:B------:R-:W0:Y:S04]  /*9c10*/  SHFL.BFLY PT, R8, R81, 0x2, 0x1f ;  /* 0x0c401f0051087f89 */ /* 0x000e2800000e0000 */
[----:B------:R-:W1:Y:S01]  /*9c20*/  SHFL.BFLY PT, R83, R80, 0x2, 0x1f ;  /* 0x0c401f0050537f89 */ /* 0x000e6200000e0000 */
[----:B0-----:R-:W-:Y:S01]  /*9c30*/  FMNMX.FTZ R82, R81, R8, !PT ;  /* 0x0000000851527209 */ /* 0x001fe20007810000 */
[----:B------:R-:W-:Y:S01]  /*9c40*/  IMAD.U32 R81, RZ, RZ, UR10 ;  /* 0x0000000aff517e24 */ /* 0x000fe2000f8e00ff */
[----:B-1----:R-:W-:-:S03]  /*9c50*/  FMNMX.FTZ R83, R80, R83, !PT ;  /* 0x0000005350537209 */ /* 0x002fc60007810000 */
[----:B------:R-:W0:Y:S04]  /*9c60*/  SHFL.BFLY PT, R85, R82, 0x1, 0x1f ;  /* 0x0c201f0052557f89 */ /* 0x000e2800000e0000 */
[----:B------:R-:W1:Y:S01]  /*9c70*/  SHFL.BFLY PT, R10, R83, 0x1, 0x1f ;  /* 0x0c201f00530a7f89 */ /* 0x000e6200000e0000 */
[----:B0-----:R-:W-:Y:S02]  /*9c80*/  FMNMX.FTZ R8, R82, R85, !PT ;  /* 0x0000005552087209 */ /* 0x001fe40007810000 */
[----:B-1----:R-:W-:-:S03]  /*9c90*/  FMNMX.FTZ R10, R83, R10, !PT ;  /* 0x0000000a530a7209 */ /* 0x002fc60007810000 */
[----:B------:R-:W-:-:S04]  /*9ca0*/  FADD.FTZ R9, -R8, R9 ;  /* 0x0000000908097221 */ /* 0x000fc80000010100 */
[----:B------:R-:W-:Y:S01]  /*9cb0*/  FMUL.FTZ R80, R9, UR10 ;  /* 0x0000000a09507c20 */ /* 0x000fe20008410000 */
[----:B------:R-:W-:-:S01]  /*9cc0*/  FFMA.FTZ R9, R10, R81, -8 ;  /* 0xc10000000a097423 */ /* 0x000fc20000010051 */
[----:B------:R-:W-:Y:S02]  /*9cd0*/  IMAD.U32 R81, RZ, RZ, UR10 ;  /* 0x0000000aff517e24 */ /* 0x000fe4000f8e00ff */
[----:B------:R-:W-:-:S01]  /*9ce0*/  FADD.FTZ R7, -R10, R7 ;  /* 0x000000070a077221 */ /* 0x000fc20000010100 */
[----:B------:R-:W-:Y:S01]  /*9cf0*/  FFMA.FTZ R12, R12, UR10, -R9 ;  /* 0x0000000a0c0c7c23 */ /* 0x000fe20008010809 */
[----:B------:R-:W-:-:S01]  /*9d00*/  FFMA.FTZ R82, R8, R81, -8 ;  /* 0xc100000008527423 */ /* 0x000fc20000010051 */
        /* <DEDUP_REMOVED lines=54> */
[----:B------:R-:W-:-:S04]  /*a070*/  FFMA.FTZ R54, R55, UR10, -R82 ;  /* 0x0000000a37367c23 */ /* 0x000fc80008010852 */
[----:B------:R-:W1:Y:S01]  /*a080*/  MUFU.EX2 R77, R77 ;  /* 0x0000004d004d7308 */ /* 0x000e620000000800 */
[----:B0-----:R-:W-:-:S07]  /*a090*/  FFMA.FTZ R4, R7, R4, R12 ;  /* 0x0000000407047223 */ /* 0x001fce000001000c */
        /* <DEDUP_REMOVED lines=99> */
[----:B------:R-:W-:-:S06]  /*a6d0*/  IMAD.U32 R71, RZ, RZ, UR38 ;  /* 0x00000026ff477e24 */ /* 0x000fcc000f8e00ff */
[----:B------:R-:W0:Y:S01]  /*a6e0*/  MUFU.EX2 R62, R62 ;  /* 0x0000003e003e7308 */ /* 0x000e220000000800 */
[----:B--2---:R-:W-:-:S07]  /*a6f0*/  FADD.FTZ R3, R55, R4 ;  /* 0x0000000437037221 */ /* 0x004fce0000010000 */
[----:B------:R-:W2:Y:S01]  /*a700*/  MUFU.EX2 R64, R64 ;  /* 0x0000004000407308 */ /* 0x000ea20000000800 */
[----:B-1----:R-:W-:-:S07]  /*a710*/  FADD.FTZ R75, R61, R86 ;  /* 0x000000563d4b7221 */ /* 0x002fce0000010000 */
[----:B------:R-:W1:Y:S01]  /*a720*/  MUFU.EX2 R59, R59 ;  /* 0x0000003b003b7308 */ /* 0x000e620000000800 */
[----:B0-----:R-:W-:-:S01]  /*a730*/  FADD.FTZ R4, R62, R3 ;  /* 0x000000033e047221 */ /* 0x001fc20000010000 */
[----:B------:R-:W-:Y:S01]  /*a740*/  @!P1 LEA R3, R71, UR45, 0x3 ;  /* 0x0000002d47039c11 */ /* 0x000fe2000f8e18ff */
[----:B------:R-:W-:-:S04]  /*a750*/  FFMA.FTZ R71, R78, UR10, -R82 ;  /* 0x0000000a4e477c23 */ /* 0x000fc80008010852 */
[----:B------:R-:W-:Y:S01]  /*a760*/  @!P1 VIADD R3, R3, 0x19c40 ;  /* 0x00019c4003039836 */ /* 0x000fe20000000000 */
[----:B------:R-:W0:Y:S01]  /*a770*/  MUFU.EX2 R65, R65 ;  /* 0x0000004100417308 */ /* 0x000e220000000800 */
[----:B--2---:R-:W-:-:S03]  /*a780*/  FADD.FTZ R78, R64, R75 ;  /* 0x0000004b404e7221 */ /* 0x004fc60000010000 */
[----:B------:R-:W-:-:S04]  /*a790*/  @!P1 PRMT R3, RZ, 0x654, R3 ;  /* 0x00000654ff039816 */ /* 0x000fc80000000003 */
[----:B------:R-:W2:Y:S01]  /*a7a0*/  MUFU.EX2 R66, R66 ;  /* 0x0000004200427308 */ /* 0x000ea20000000800 */
[----:B-1----:R-:W-:-:S01]  /*a7b0*/  FADD.FTZ R75, R59, R4 ;  /* 0x000000043b4b7221 */ /* 0x002fc20000010000 */
[----:B------:R1:W-:Y:S06]  /*a7c0*/  @!P1 SYNCS.ARRIVE.TRANS64.RED.A1T0 RZ, [R3+URZ], RZ ;  /* 0x000000ff03ff99a7 */ /* 0x0003ec000810043f */
[----:B------:R-:W3:Y:S01]  /*a7d0*/  MUFU.EX2 R68, R68 ;  /* 0x0000004400447308 */ /* 0x000ee20000000800 */
[----:B0-----:R-:W-:-:S01]  /*a7e0*/  FADD.FTZ R81, R65, R78 ;  /* 0x0000004e41517221 */ /* 0x001fc20000010000 */
[----:B------:R-:W-:-:S06]  /*a7f0*/  FFMA.FTZ R78, R79, UR10, -R82 ;  /* 0x0000000a4f4e7c23 */ /* 0x000fcc0008010852 */
        /* <DEDUP_REMOVED lines=26> */
.L_x_8858:
        /* <DEDUP_REMOVED lines=90> */
.L_x_8849:
[----:B------:R-:W-:-:S13]  /*af40*/  ISETP.GE.AND P2, PT, R2, UR43, PT ;  /* 0x0000002b02007c0c */ /* 0x000fda000bf46270 */
[----:B------:R-:W-:Y:S05]  /*af50*/  @!P2 BRA `(.L_x_8860) ;  /* 0x00000034000ca947 */ /* 0x000fea0003800000 */
[----:B------:R-:W-:Y:S01]  /*af60*/  IMAD.IADD R11, R17, 0x1, -R18 ;  /* 0x00000001110b7824 */ /* 0x000fe200078e0a12 */
[----:B------:R-:W-:Y:S01]  /*af70*/  UMOV UR19, UR37 ;  /* 0x0000002500137c82 */ /* 0x000fe20008000000 */
[----:B------:R-:W-:Y:S01]  /*af80*/  IMAD.MOV.U32 R14, RZ, RZ, R8 ;  /* 0x000000ffff0e7224 */ /* 0x000fe200078e0008 */
[----:B------:R-:W-:Y:S01]  /*af90*/  UMOV UR20, UR38 ;  /* 0x0000002600147c82 */ /* 0x000fe20008000000 */
[C---:B------:R-:W-:Y:S01]  /*afa0*/  IMAD.IADD R13, R11.reuse, 0x1, R5 ;  /* 0x000000010b0d7824 */ /* 0x040fe200078e0205 */
[----:B------:R-:W-:Y:S01]  /*afb0*/  ULDC UR21, c[0x0][0x9e4] ;  /* 0x0002790000157ab9 */ /* 0x000fe20000000800 */
[----:B------:R-:W-:Y:S01]  /*afc0*/  IMAD.IADD R11, R11, 0x1, R6 ;  /* 0x000000010b0b7824 */ /* 0x000fe200078e0206 */
[----:B------:R-:W-:Y:S01]  /*afd0*/  ULDC UR18, c[0x0][0x988] ;  /* 0x0002620000127ab9 */ /* 0x000fe20000000800 */
[----:B------:R-:W-:Y:S01]  /*afe0*/  IMAD.MOV.U32 R12, RZ, RZ, R10 ;  /* 0x000000ffff0c7224 */ /* 0x000fe200078e000a */
[----:B------:R-:W-:Y:S01]  /*aff0*/  LOP3.LUT R9, RZ, R13, RZ, 0x33, !PT ;  /* 0x0000000dff097212 */ /* 0x000fe200078e33ff */
[----:B------:R-:W-:Y:S01]  /*b000*/  ULDC UR22, c[0x0][0x9e0] ;  /* 0x0002780000167ab9 */ /* 0x000fe20000000800 */
[----:B------:R-:W-:-:S07]  /*b010*/  LOP3.LUT R7, RZ, R11, RZ, 0x33, !PT ;  /* 0x0000000bff077212 */ /* 0x000fce00078e33ff */
.L_x_8878:
[----:B------:R-:W-:-:S04]  /*b020*/  UISETP.NE.AND UP0, UPT, UR20, 0x1, UPT ;  /* 0x000000011400788c */ /* 0x000fc8000bf05270 */
[----:B------:R-:W-:-:S04]  /*b030*/  USEL UR37, URZ, 0x1, UP0 ;  /* 0x000000013f257887 */ /* 0x000fc80008000000 */
[----:B------:R-:W-:Y:S01]  /*b040*/  ULOP3.LUT UR37, UR19, UR37, URZ, 0x3c, !UPT ;  /* 0x0000002513257292 */ /* 0x000fe2000f8e3c3f */
[----:B------:R-:W-:Y:S11]  /*b050*/  @!P0 BRA `(.L_x_8861) ;  /* 0x0000000000048947 */ /* 0x000ff60003800000 */
[----:B------:R-:W-:Y:S01]  /*b060*/  BPT.TRAP 0x1 ;  /* 0x000000040000795c */ /* 0x000fe20000300000 */
.L_x_8861:
        /* <DEDUP_REMOVED lines=9> */
.L_x_8862:
[----:B-1----:R-:W-:Y:S05]  /*b100*/  @P2 BRA `(.L_x_8863) ;  /* 0x0000000000082947 */ /* 0x002fea0003800000 */
[----:B------:R-:W1:Y:S02]  /*b110*/  SYNCS.PHASECHK.TRANS64.TRYWAIT P2, [UR23+0x19c30], R8 ;  /* 0x019c3008ff0075a7 */ /* 0x000e640008040157 */
[----:B-1----:R-:W-:Y:S05]  /*b120*/  @!P2 BRA `(.L_x_8864) ;  /* 0x000000ac0010a947 */ /* 0x002fea0003800000 */
.L_x_8863:
        /* <DEDUP_REMOVED lines=17> */
.L_x_8865:
[----:B------:R-:W-:Y:S01]  /*b240*/  ULEA UR11, UR20, UR45, 0x3 ;  /* 0x0000002d140b7291 */ /* 0x000fe2000f8e183f */
[----:B01----:R-:W-:-:S05]  /*b250*/  IMAD.U32 R8, RZ, RZ, UR19 ;  /* 0x00000013ff087e24 */ /* 0x003fca000f8e00ff */
[----:B------:R-:W-:-:S04]  /*b260*/  SHF.L.U32 R8, R8, 0x1f, RZ ;  /* 0x0000001f08087819 */ /* 0x000fc800000006ff */
[----:B------:R0:W1:Y:S01]  /*b270*/  SYNCS.PHASECHK.TRANS64.TRYWAIT P2, [UR11+0x19c50], R8 ;  /* 0x019c5008ff0075a7 */ /* 0x000062000804014b */
[----:B------:R-:W-:Y:S05]  /*b280*/  @!P0 BRA `(.L_x_8866) ;  /* 0x0000000000048947 */ /* 0x000fea0003800000 */
[----:B------:R-:W-:Y:S01]  /*b290*/  BPT.TRAP 0x1 ;  /* 0x000000040000795c */ /* 0x000fe20000300000 */
.L_x_8866:
[----:B-1----:R-:W-:Y:S05]  /*b2a0*/  @P2 BRA `(.L_x_8867) ;  /* 0x0000000000082947 */ /* 0x002fea0003800000 */
[----:B------:R-:W1:Y:S02]  /*b2b0*/  SYNCS.PHASECHK.TRANS64.TRYWAIT P2, [UR11+0x19c50], R8 ;  /* 0x019c5008ff0075a7 */ /* 0x000e64000804014b */
[----:B-1----:R-:W-:Y:S05]  /*b2c0*/  @!P2 BRA `(.L_x_8868) ;  /* 0x000000a800c0a947 */ /* 0x002fea0003800000 */
.L_x_8867:
[----:B------:R-:W-:Y:S01]  /*b2d0*/  UIADD3 UR6, UR45, 0x3000, URZ ;  /* 0x000030002d067890 */ /* 0x000fe2000fffe03f */
[----:B------:R-:W-:Y:S01]  /*b2e0*/  WARPGROUP.ARRIVE ;  /* 0x00000000000079c5 */ /* 0x000fe20000000000 */
[----:B------:R-:W-:Y:S01]  /*b2f0*/  UMOV UR7, 0x40000040 ;  /* 0x4000004000077882 */ /* 0x000fe20000000000 */
[C---:B-1----:R-:W-:Y:S01]  /*b300*/  FMUL.FTZ R15, R0.reuse, R26 ;  /* 0x0000001a000f7220 */ /* 0x042fe20000410000 */
[----:B------:R-:W-:Y:S01]  /*b310*/  USHF.R.U32.HI UR6, URZ, 0x4, UR6 ;  /* 0x000000043f067899 */ /* 0x000fe20008011606 */
[C---:B0-----:R-:W-:Y:S01]  /*b320*/  FMUL.FTZ R8, R0.reuse, R24 ;  /* 0x0000001800087220 */ /* 0x041fe20000410000 */
        /* <DEDUP_REMOVED lines=72> */
[----:B------:R-:W0:Y:S03]  /*b7b0*/  MUFU.TANH R8, R8 ;  /* 0x0000000800087308 */ /* 0x000e260000002400 */
[----:B------:R-:W-:-:S02]  /*b7c0*/  @!P1 VIADD R40, R40, 0x19c40 ;  /* 0x00019c4028289836 */ /* 0x000fc40000000000 */
[----:B------:R-:W-:-:S03]  /*b7d0*/  IMAD.IADD R41, R41, 0x1, -R18 ;  /* 0x0000000129297824 */ /* 0x000fc600078e0a12 */
[----:B------:R-:W1:Y:S01]  /*b7e0*/  MUFU.TANH R10, R10 ;  /* 0x0000000a000a7308 */ /* 0x000e620000002400 */
[----:B------:R-:W-:Y:S01]  /*b7f0*/  IMAD R41, R16, -0x2, R41 ;  /* 0xfffffffe10297824 */ /* 0x000fe200078e0229 */
[----:B------:R-:W-:-:S03]  /*b800*/  @!P1 PRMT R40, RZ, 0x654, R40 ;  /* 0x00000654ff289816 */ /* 0x000fc60000000028 */
[----:B------:R-:W-:-:S03]  /*b810*/  VIADD R87, R41, UR17 ;  /* 0x0000001129577c36 */ /* 0x000fc60008000000 */
[----:B------:R-:W2:Y:S01]  /*b820*/  MUFU.TANH R15, R15 ;  /* 0x0000000f000f7308 */ /* 0x000ea20000002400 */
[----:B------:R-:W-:-:S07]  /*b830*/  IMAD.IADD R85, R5, 0x1, R87 ;  /* 0x0000000105557824 */ /* 0x000fce00078e0257 */
        /* <DEDUP_REMOVED lines=63> */
[----:B------:R-:W-:Y:S01]  /*bc30*/  VIADD R136, R41, UR22 ;  /* 0x0000001629887c36 */ /* 0x000fe20008000000 */
[----:B------:R0:W-:Y:S03]  /*bc40*/  @!P1 SYNCS.ARRIVE.TRANS64.RED.A1T0 RZ, [R40+URZ], RZ ;  /* 0x000000ff28ff99a7 */ /* 0x0001e6000810043f */
[----:B------:R-:W-:Y:S01]  /*bc50*/  IMAD.IADD R86, R5, 0x1, R136 ;  /* 0x0000000105567824 */ /* 0x000fe200078e0288 */
        /* <DEDUP_REMOVED lines=24> */
.L_x_8871:
[----:B------:R-:W-:Y:S02]  /*bde0*/  IMAD.U32 R139, RZ, RZ, UR21 ;  /* 0x00000015ff8b7e24 */ /* 0x000fe4000f8e00ff */
[----:B------:R-:W-:-:S03]  /*bdf0*/  IMAD.MOV.U32 R137, RZ, RZ, R13 ;  /* 0x000000ffff897224 */ /* 0x000fc600078e000d */
[----:B------:R-:W-:-:S13]  /*be00*/  ISETP.NE.AND P2, PT, R139, 0x1, PT ;  /* 0x000000018b00780c */ /* 0x000fda0003f45270 */
[----:B0-----:R-:W0:Y:S02]  /*be10*/  @P2 LDC.64 R40, c[0x0][0x9e8] ;  /* 0x00027a00ff282b82 */ /* 0x001e240000000a00 */
[----:B0-----:R-:W-:-:S05]  /*be20*/  @P2 IMAD.HI.U32 R40, R13, R40, RZ ;  /* 0x000000280d282227 */ /* 0x001fca00078e00ff */
[----:B------:R-:W-:-:S07]  /*be30*/  @P2 SHF.R.U32.HI R137, RZ, R41, R40 ;  /* 0x00000029ff892219 */ /* 0x000fce0000011628 */
.L_x_8872:
[----:B------:R-:W-:Y:S05]  /*be40*/  BSYNC B0 ;  /* 0x0000000000007941 */ /* 0x000fea0003800000 */
.L_x_8870:
[----:B------:R-:W-:-:S04]  /*be50*/  IMAD R41, R137, R139, -R82 ;  /* 0x0000008b89297224 */ /* 0x000fc800078e0a52 */
[----:B------:R-:W-:-:S05]  /*be60*/  IMAD R41, R16, -0x2, R41 ;  /* 0xfffffffe10297824 */ /* 0x000fca00078e0229 */
[----:B------:R-:W-:Y:S02]  /*be70*/  VIADDMNMX R86, R41, R139, R86, PT ;  /* 0x0000008b29567246 */ /* 0x000fe40003800156 */
[----:B------:R-:W-:-:S07]  /*be80*/  VIMNMX R85, R85, R41, !PT ;  /* 0x0000002955557248 */ /* 0x000fce0007fe0100 */
.L_x_8869:
[----:B------:R-:W-:Y:S01]  /*be90*/  ISETP.GT.AND P2, PT, R2, -0x1, PT ;  /* 0xffffffff0200780c */ /* 0x000fe20003f44270 */
[C---:B------:R-:W-:Y:S02]  /*bea0*/  IMAD.IADD R136, R6.reuse, 0x1, R136 ;  /* 0x0000000106887824 */ /* 0x040fe400078e0288 */
[----:B------:R-:W-:Y:S01]  /*beb0*/  IMAD.IADD R87, R6, 0x1, R87 ;  /* 0x0000000106577824 */ /* 0x000fe200078e0257 */
[C---:B------:R-:W-:Y:S02]  /*bec0*/  ISETP.GT.AND P4, PT, R85.reuse, RZ, P2 ;  /* 0x000000ff5500720c */ /* 0x040fe40001784270 */
[----:B------:R-:W-:Y:S02]  /*bed0*/  ISETP.GT.AND P6, PT, R85, 0x1, P2 ;  /* 0x000000015500780c */ /* 0x000fe400017c4270 */
[C---:B------:R-:W-:Y:S02]  /*bee0*/  ISETP.LT.OR P4, PT, R86.reuse, 0x1, P4 ;  /* 0x000000015600780c */ /* 0x040fe40002781670 */
[----:B------:R-:W-:-:S02]  /*bef0*/  ISETP.LT.OR P6, PT, R86, 0x2, P6 ;  /* 0x000000025600780c */ /* 0x000fc400037c1670 */
[----:B0-----:R-:W-:Y:S02]  /*bf00*/  FSEL R41, R8, -INF , !P4 ;  /* 0xff80000008297808 */ /* 0x001fe40006000000 */
        /* <DEDUP_REMOVED lines=103> */
.L_x_8875:
[----:B------:R-:W-:Y:S02]  /*c580*/  IMAD.U32 R86, RZ, RZ, UR21 ;  /* 0x00000015ff567e24 */ /* 0x000fe4000f8e00ff */
[----:B------:R-:W-:-:S03]  /*c590*/  IMAD.MOV.U32 R85, RZ, RZ, R11 ;  /* 0x000000ffff557224 */ /* 0x000fc600078e000b */
[----:B------:R-:W-:-:S13]  /*c5a0*/  ISETP.NE.AND P3, PT, R86, 0x1, PT ;  /* 0x000000015600780c */ /* 0x000fda0003f65270 */
[----:B------:R-:W0:Y:S02]  /*c5b0*/  @P3 LDC.64 R26, c[0x0][0x9e8] ;  /* 0x00027a00ff1a3b82 */ /* 0x000e240000000a00 */
[----:B0-----:R-:W-:-:S05]  /*c5c0*/  @P3 IMAD.HI.U32 R26, R11, R26, RZ ;  /* 0x0000001a0b1a3227 */ /* 0x001fca00078e00ff */
[----:B------:R-:W-:-:S07]  /*c5d0*/  @P3 SHF.R.U32.HI R85, RZ, R27, R26 ;  /* 0x0000001bff553219 */ /* 0x000fce000001161a */
.L_x_8876:
[----:B------:R-:W-:Y:S05]  /*c5e0*/  BSYNC B0 ;  /* 0x0000000000007941 */ /* 0x000fea0003800000 */
.L_x_8874:
[----:B------:R-:W-:-:S04]  /*c5f0*/  IMAD R27, R85, R86, -R82 ;  /* 0x00000056551b7224 */ /* 0x000fc800078e0a52 */
[----:B------:R-:W-:-:S05]  /*c600*/  IMAD R27, R16, -0x2, R27 ;  /* 0xfffffffe101b7824 */ /* 0x000fca00078e021b */
[----:B------:R-:W-:Y:S02]  /*c610*/  VIADDMNMX R136, R27, R86, R136, PT ;  /* 0x000000561b887246 */ /* 0x000fe40003800188 */
[----:B------:R-:W-:-:S07]  /*c620*/  VIMNMX R87, R87, R27, !PT ;  /* 0x0000001b57577248 */ /* 0x000fce0007fe0100 */
.L_x_8873:
        /* <DEDUP_REMOVED lines=66> */
[----:B------:R-:W0:Y:S03]  /*ca50*/  SHFL.BFLY PT, R10, R27, 0x2, 0x1f ;  /* 0x0c401f001b0a7f89 */ /* 0x000e2600000e0000 */
[----:B------:R-:W-:-:S02]  /*ca60*/  ISETP.LT.OR P4, PT, R136, 0x42, P4 ;  /* 0x000000428800780c */ /* 0x000fc40002781670 */
[----:B0-----:R-:W-:-:S05]  /*ca70*/  FMNMX.FTZ R26, R27, R10, !PT ;  /* 0x0000000a1b1a7209 */ /* 0x001fca0007810000 */
[----:B------:R-:W0:Y:S02]  /*ca80*/  SHFL.BFLY PT, R85, R26, 0x1, 0x1f ;  /* 0x0c201f001a557f89 */ /* 0x000e2400000e0000 */
[----:B0-----:R-:W-:Y:S01]  /*ca90*/  FMNMX.FTZ R10, R26, R85, !PT ;  /* 0x000000551a0a7209 */ /* 0x001fe20007810000 */
[----:B------:R-:W-:Y:S01]  /*caa0*/  IMAD.U32 R85, RZ, RZ, UR10 ;  /* 0x0000000aff557e24 */ /* 0x000fe2000f8e00ff */
[----:B------:R-:W-:Y:S02]  /*cab0*/  FSEL R26, R29, -INF , !P3 ;  /* 0xff8000001d1a7808 */ /* 0x000fe40005800000 */
[----:B------:R-:W-:Y:S01]  /*cac0*/  ISETP.GT.AND P3, PT, R87, 0x19, P2 ;  /* 0x000000195700780c */ /* 0x000fe20001764270 */
[----:B------:R-:W-:-:S01]  /*cad0*/  FFMA.FTZ R27, R10, R85, -8 ;  /* 0xc10000000a1b7423 */ /* 0x000fc20000010055 */
[----:B------:R-:W-:Y:S02]  /*cae0*/  FSETP.NEU.FTZ.AND P6, PT, R10, -INF , PT ;  /* 0xff8000000a00780b */ /* 0x000fe40003fdd000 */
[----:B------:R-:W-:-:S02]  /*caf0*/  ISETP.LT.OR P3, PT, R136, 0x1a, P3 ;  /* 0x0000001a8800780c */ /* 0x000fc40001f61670 */
[----:B------:R-:W-:Y:S02]  /*cb00*/  FSEL R27, R27, RZ, P6 ;  /* 0x000000ff1b1b7208 */ /* 0x000fe40003000000 */
[----:B------:R-:W-:Y:S02]  /*cb10*/  FSEL R33, R33, -INF , !P3 ;  /* 0xff80000021217808 */ /* 0x000fe40005800000 */
[----:B------:R-:W-:Y:S01]  /*cb20*/  ISETP.GT.AND P3, PT, R87, 0x21, P2 ;  /* 0x000000215700780c */ /* 0x000fe20001764270 */
[----:B------:R-:W-:-:S01]  /*cb30*/  FFMA.FTZ R41, R41, UR10, -R27 ;  /* 0x0000000a29297c23 */ /* 0x000fc2000801081b */
[--C-:B------:R-:W-:Y:S01]  /*cb40*/  FFMA.FTZ R82, R8, UR10, -R27.reuse ;  /* 0x0000000a08527c23 */ /* 0x100fe2000801081b */
[----:B------:R-:W-:-:S01]  /*cb50*/  FFMA.FTZ R86, R32, UR10, -R27 ;  /* 0x0000000a20567c23 */ /* 0x000fc2000801081b */
[----:B------:R-:W-:Y:S01]  /*cb60*/  ISETP.LT.OR P3, PT, R136, 0x22, P3 ;  /* 0x000000228800780c */ /* 0x000fe20001f61670 */
[----:B------:R0:W-:Y:S01]  /*cb70*/  MUFU.EX2 R29, R41 ;  /* 0x00000029001d7308 */ /* 0x0001e20000000800 */
[----:B------:R-:W-:-:S01]  /*cb80*/  FFMA.FTZ R32, R34, UR10, -R27 ;  /* 0x0000000a22207c23 */ /* 0x000fc2000801081b */
[----:B------:R-:W-:Y:S01]  /*cb90*/  FSEL R34, R55, -INF , !P4 ;  /* 0xff80000037227808 */ /* 0x000fe20006000000 */
[----:B------:R-:W-:-:S01]  /*cba0*/  FFMA.FTZ R137, R137, UR10, -R27 ;  /* 0x0000000a89897c23 */ /* 0x000fc2000801081b */
[----:B------:R-:W-:Y:S01]  /*cbb0*/  FSEL R37, R37, -INF , !P3 ;  /* 0xff80000025257808 */ /* 0x000fe20005800000 */
[----:B------:R-:W-:-:S01]  /*cbc0*/  FFMA.FTZ R46, R46, UR10, -R27 ;  /* 0x0000000a2e2e7c23 */ /* 0x000fc2000801081b */
[----:B------:R-:W-:Y:S01]  /*cbd0*/  ISETP.GT.AND P3, PT, R87, RZ, P2 ;  /* 0x000000ff5700720c */ /* 0x000fe20001764270 */
        /* <DEDUP_REMOVED lines=9> */
[----:B------:R-:W-:Y:S01]  /*cc70*/  ISETP.GT.AND P3, PT, R87, 0x30, P2 ;  /* 0x000000305700780c */ /* 0x000fe20001764270 */
[----:B------:R-:W-:-:S01]  /*cc80*/  FFMA.FTZ R30, R30, UR10, -R27 ;  /* 0x0000000a1e1e7c23 */ /* 0x000fc2000801081b */
[----:B0-----:R-:W-:Y:S01]  /*cc90*/  FMNMX.FTZ R41, R15, R14, !PT ;  /* 0x0000000e0f297209 */ /* 0x001fe20007810000 */
[----:B------:R-:W-:-:S01]  /*cca0*/  FFMA.FTZ R71, R71, UR10, -R27 ;  /* 0x0000000a47477c23 */ /* 0x000fc2000801081b */
[----:B------:R-:W-:Y:S01]  /*ccb0*/  ISETP.LT.OR P3, PT, R136, 0x31, P3 ;  /* 0x000000318800780c */ /* 0x000fe20001f61670 */
[----:B------:R-:W-:-:S01]  /*ccc0*/  FFMA.FTZ R143, R80, UR10, -R27 ;  /* 0x0000000a508f7c23 */ /* 0x000fc2000801081b */
[----:B------:R-:W-:Y:S01]  /*ccd0*/  FMNMX.FTZ R8, R20, R41, !PT ;  /* 0x0000002914087209 */ /* 0x000fe20007810000 */
[----:B------:R-:W-:-:S01]  /*cce0*/  FFMA.FTZ R84, R84, UR10, -R27 ;  /* 0x0000000a54547c23 */ /* 0x000fc2000801081b */
[----:B------:R-:W-:Y:S01]  /*ccf0*/  FSEL R45, R45, -INF , !P3 ;  /* 0xff8000002d2d7808 */ /* 0x000fe20005800000 */
[----:B------:R-:W-:Y:S01]  /*cd00*/  MUFU.EX2 R41, R137 ;  /* 0x0000008900297308 */ /* 0x000fe20000000800 */
[----:B------:R-:W-:-:S02]  /*cd10*/  FMNMX.FTZ R8, R23, R8, !PT ;  /* 0x0000000817087209 */ /* 0x000fc40007810000 */
[----:B------:R-:W-:Y:S02]  /*cd20*/  ISETP.GT.AND P3, PT, R87, 0x38, P2 ;  /* 0x000000385700780c */ /* 0x000fe40001764270 */
[----:B------:R-:W-:Y:S02]  /*cd30*/  FMNMX.FTZ R85, R25, R8, !PT ;  /* 0x0000000819557209 */ /* 0x000fe40007810000 */
[----:B------:R-:W-:Y:S01]  /*cd40*/  ISETP.LT.OR P3, PT, R136, 0x39, P3 ;  /* 0x000000398800780c */ /* 0x000fe20001f61670 */
[----:B------:R-:W-:Y:S01]  /*cd50*/  MUFU.EX2 R82, R82 ;  /* 0x0000005200527308 */ /* 0x000fe20000000800 */
[----:B------:R-:W-:Y:S02]  /*cd60*/  FMNMX.FTZ R85, R28, R85, !PT ;  /* 0x000000551c557209 */ /* 0x000fe40007810000 */
[----:B------:R-:W-:Y:S02]  /*cd70*/  FSEL R49, R49, -INF , !P3 ;  /* 0xff80000031317808 */ /* 0x000fe40005800000 */
[----:B------:R-:W-:-:S02]  /*cd80*/  FMNMX.FTZ R8, R26, R85, !PT ;  /* 0x000000551a087209 */ /* 0x000fc40007810000 */
[----:B------:R-:W-:Y:S01]  /*cd90*/  ISETP.GT.AND P3, PT, R87, 0x40, P2 ;  /* 0x000000405700780c */ /* 0x000fe20001764270 */
[----:B------:R0:W-:Y:S01]  /*cda0*/  MUFU.EX2 R85, R86 ;  /* 0x0000005600557308 */ /* 0x0001e20000000800 */
[----:B------:R-:W-:Y:S02]  /*cdb0*/  FMNMX.FTZ R8, R31, R8, !PT ;  /* 0x000000081f087209 */ /* 0x000fe40007810000 */
[----:B------:R-:W-:Y:S02]  /*cdc0*/  ISETP.LT.OR P3, PT, R136, 0x41, P3 ;  /* 0x000000418800780c */ /* 0x000fe40001f61670 */
[----:B------:R-:W-:Y:S02]  /*cdd0*/  FMNMX.FTZ R8, R33, R8, !PT ;  /* 0x0000000821087209 */ /* 0x000fe40007810000 */
[----:B------:R-:W-:Y:S01]  /*cde0*/  FSEL R53, R53, -INF , !P3 ;  /* 0xff80000035357808 */ /* 0x000fe20005800000 */
[----:B------:R-:W-:Y:S01]  /*cdf0*/  MUFU.EX2 R21, R21 ;  /* 0x0000001500157308 */ /* 0x000fe20000000800 */
[----:B------:R-:W-:Y:S01]  /*ce00*/  FMNMX.FTZ R8, R35, R8, !PT ;  /* 0x0000000823087209 */ /* 0x000fe20007810000 */
[--C-:B0-----:R-:W-:Y:S01]  /*ce10*/  FFMA.FTZ R86, R36, UR10, -R27.reuse ;  /* 0x0000000a24567c23 */ /* 0x101fe2000801081b */
[----:B------:R-:W-:Y:S01]  /*ce20*/  ISETP.GT.AND P3, PT, R87, 0x48, P2 ;  /* 0x000000485700780c */ /* 0x000fe20001764270 */
[----:B------:R-:W-:Y:S01]  /*ce30*/  FFMA.FTZ R36, R38, UR10, -R27 ;  /* 0x0000000a26247c23 */ /* 0x000fe2000801081b */
[----:B------:R-:W-:-:S02]  /*ce40*/  FMNMX.FTZ R8, R37, R8, !PT ;  /* 0x0000000825087209 */ /* 0x000fc40007810000 */
[----:B------:R-:W-:Y:S01]  /*ce50*/  ISETP.LT.OR P3, PT, R136, 0x49, P3 ;  /* 0x000000498800780c */ /* 0x000fe20001f61670 */
[----:B------:R0:W-:Y:S01]  /*ce60*/  MUFU.EX2 R55, R86 ;  /* 0x0000005600377308 */ /* 0x0001e20000000800 */
[----:B------:R-:W-:Y:S02]  /*ce70*/  FMNMX.FTZ R8, R39, R8, !PT ;  /* 0x0000000827087209 */ /* 0x000fe40007810000 */
[----:B------:R-:W-:Y:S02]  /*ce80*/  FSEL R56, R56, -INF , !P3 ;  /* 0xff80000038387808 */ /* 0x000fe40005800000 */
[----:B------:R-:W-:Y:S02]  /*ce90*/  FMNMX.FTZ R8, R43, R8, !PT ;  /* 0x000000082b087209 */ /* 0x000fe40007810000 */
[----:B------:R-:W-:Y:S01]  /*cea0*/  ISETP.GT.AND P3, PT, R87, 0x50, P2 ;  /* 0x000000505700780c */ /* 0x000fe20001764270 */
[----:B------:R-:W-:Y:S01]  /*ceb0*/  MUFU.EX2 R24, R24 ;  /* 0x0000001800187308 */ /* 0x000fe20000000800 */
[----:B------:R-:W-:Y:S01]  /*cec0*/  FMNMX.FTZ R8, R45, R8, !PT ;  /* 0x000000082d087209 */ /* 0x000fe20007810000 */
[--C-:B0-----:R-:W-:Y:S01]  /*ced0*/  FFMA.FTZ R86, R42, UR10, -R27.reuse ;  /* 0x0000000a2a567c23 */ /* 0x101fe2000801081b */
        /* <DEDUP_REMOVED lines=11> */
[----:B------:R-:W-:Y:S01]  /*cf90*/  FFMA.FTZ R62, R70, UR10, -R27 ;  /* 0x0000000a463e7c23 */ /* 0x000fe2000801081b */
        /* <DEDUP_REMOVED lines=8> */
[----:B------:R-:W-:Y:S02]  /*d020*/  ISETP.LT.OR P3, PT, R136, 0x59, P3 ;  /* 0x000000598800780c */ /* 0x000fe40001f61670 */
[----:B------:R-:W-:-:S02]  /*d030*/  FSEL R61, R61, -INF , !P4 ;  /* 0xff8000003d3d7808 */ /* 0x000fc40006000000 */
[----:B------:R-:W-:Y:S01]  /*d040*/  FMNMX.FTZ R139, R57, R8, !PT ;  /* 0x00000008398b7209 */ /* 0x000fe20007810000 */
[----:B------:R0:W-:Y:S01]  /*d050*/  MUFU.EX2 R59, R86 ;  /* 0x00000056003b7308 */ /* 0x0001e20000000800 */
[----:B------:R-:W-:Y:S02]  /*d060*/  ISETP.GT.AND P4, PT, R87, 0x59, P2 ;  /* 0x000000595700780c */ /* 0x000fe40001784270 */
[----:B------:R-:W-:Y:S02]  /*d070*/  FSEL R63, R63, -INF , !P3 ;  /* 0xff8000003f3f7808 */ /* 0x000fe40005800000 */
[----:B------:R-:W-:Y:S02]  /*d080*/  ISETP.GT.AND P3, PT, R87, 0x60, P2 ;  /* 0x000000605700780c */ /* 0x000fe40001764270 */
[----:B------:R-:W-:Y:S01]  /*d090*/  FMNMX.FTZ R8, R38, R139, !PT ;  /* 0x0000008b26087209 */ /* 0x000fe20007810000 */
[----:B------:R-:W-:Y:S01]  /*d0a0*/  MUFU.EX2 R30, R30 ;  /* 0x0000001e001e7308 */ /* 0x000fe20000000800 */
[----:B------:R-:W-:Y:S01]  /*d0b0*/  ISETP.LT.OR P4, PT, R136, 0x5a, P4 ;  /* 0x0000005a8800780c */ /* 0x000fe20002781670 */
[--C-:B0-----:R-:W-:Y:S01]  /*d0c0*/  FFMA.FTZ R86, R60, UR10, -R27.reuse ;  /* 0x0000000a3c567c23 */ /* 0x101fe2000801081b */
[----:B------:R-:W-:Y:S01]  /*d0d0*/  ISETP.LT.OR P3, PT, R136, 0x61, P3 ;  /* 0x000000618800780c */ /* 0x000fe20001f61670 */
[--C-:B------:R-:W-:Y:S01]  /*d0e0*/  FFMA.FTZ R60, R66, UR10, -R27.reuse ;  /* 0x0000000a423c7c23 */ /* 0x100fe2000801081b */
[----:B------:R-:W-:Y:S01]  /*d0f0*/  FMNMX.FTZ R8, R61, R8, !PT ;  /* 0x000000083d087209 */ /* 0x000fe20007810000 */
[----:B------:R-:W-:Y:S01]  /*d100*/  FFMA.FTZ R66, R78, UR10, -R27 ;  /* 0x0000000a4e427c23 */ /* 0x000fe2000801081b */
[----:B------:R-:W-:Y:S01]  /*d110*/  FSEL R65, R65, -INF , !P4 ;  /* 0xff80000041417808 */ /* 0x000fe20006000000 */
[----:B------:R-:W-:Y:S01]  /*d120*/  MUFU.EX2 R32, R32 ;  /* 0x0000002000207308 */ /* 0x000fe20000000800 */
[----:B------:R-:W-:-:S02]  /*d130*/  ISETP.GT.AND P4, PT, R87, 0x61, P2 ;  /* 0x000000615700780c */ /* 0x000fc40001784270 */
[----:B------:R-:W-:Y:S02]  /*d140*/  FSEL R67, R67, -INF , !P3 ;  /* 0xff80000043437808 */ /* 0x000fe40005800000 */
[----:B------:R-:W-:Y:S02]  /*d150*/  ISETP.GT.AND P3, PT, R87, 0x68, P2 ;  /* 0x000000685700780c */ /* 0x000fe40001764270 */
[----:B------:R-:W-:Y:S01]  /*d160*/  FMNMX.FTZ R8, R63, R8, !PT ;  /* 0x000000083f087209 */ /* 0x000fe20007810000 */
[----:B------:R-:W-:Y:S01]  /*d170*/  MUFU.EX2 R36, R36 ;  /* 0x0000002400247308 */ /* 0x000fe20000000800 */
[C---:B------:R-:W-:Y:S02]  /*d180*/  ISETP.LT.OR P4, PT, R136.reuse, 0x62, P4 ;  /* 0x000000628800780c */ /* 0x040fe40002781670 */
[----:B------:R-:W-:Y:S02]  /*d190*/  ISETP.LT.OR P3, PT, R136, 0x69, P3 ;  /* 0x000000698800780c */ /* 0x000fe40001f61670 */
[----:B------:R-:W-:-:S02]  /*d1a0*/  FMNMX.FTZ R8, R65, R8, !PT ;  /* 0x0000000841087209 */ /* 0x000fc40007810000 */
[----:B------:R-:W-:Y:S01]  /*d1b0*/  FSEL R46, R69, -INF , !P4 ;  /* 0xff800000452e7808 */ /* 0x000fe20006000000 */
[----:B------:R-:W-:Y:S01]  /*d1c0*/  MUFU.EX2 R42, R42 ;  /* 0x0000002a002a7308 */ /* 0x000fe20000000800 */
[----:B------:R-:W-:Y:S02]  /*d1d0*/  ISETP.GT.AND P4, PT, R87, 0x69, P2 ;  /* 0x000000695700780c */ /* 0x000fe40001784270 */
[----:B------:R-:W-:Y:S02]  /*d1e0*/  FSEL R72, R72, -INF , !P3 ;  /* 0xff80000048487808 */ /* 0x000fe40005800000 */
[----:B------:R-:W-:Y:S02]  /*d1f0*/  FMNMX.FTZ R139, R67, R8, !PT ;  /* 0x00000008438b7209 */ /* 0x000fe40007810000 */
[----:B------:R-:W-:Y:S01]  /*d200*/  ISETP.GT.AND P3, PT, R87, 0x70, P2 ;  /* 0x000000705700780c */ /* 0x000fe20001764270 */
[----:B------:R0:W-:Y:S01]  /*d210*/  MUFU.EX2 R69, R50 ;  /* 0x0000003200457308 */ /* 0x0001e20000000800 */
[----:B------:R-:W-:-:S02]  /*d220*/  ISETP.LT.OR P4, PT, R136, 0x6a, P4 ;  /* 0x0000006a8800780c */ /* 0x000fc40002781670 */
[----:B------:R-:W-:Y:S02]  /*d230*/  FMNMX.FTZ R139, R46, R139, !PT ;  /* 0x0000008b2e8b7209 */ /* 0x000fe40007810000 */
[----:B------:R-:W-:Y:S02]  /*d240*/  ISETP.LT.OR P3, PT, R136, 0x71, P3 ;  /* 0x000000718800780c */ /* 0x000fe40001f61670 */
[----:B------:R-:W-:Y:S01]  /*d250*/  FSEL R73, R73, -INF , !P4 ;  /* 0xff80000049497808 */ /* 0x000fe20006000000 */
[----:B------:R-:W-:Y:S01]  /*d260*/  MUFU.EX2 R44, R44 ;  /* 0x0000002c002c7308 */ /* 0x000fe20000000800 */
[----:B------:R-:W-:Y:S02]  /*d270*/  ISETP.GT.AND P4, PT, R87, 0x71, P2 ;  /* 0x000000715700780c */ /* 0x000fe40001784270 */
[----:B------:R-:W-:Y:S01]  /*d280*/  FMNMX.FTZ R8, R72, R139, !PT ;  /* 0x0000008b48087209 */ /* 0x000fe20007810000 */
[----:B------:R-:W-:-:S01]  /*d290*/  FFMA.FTZ R139, R68, UR10, -R27 ;  /* 0x0000000a448b7c23 */ /* 0x000fc2000801081b */
[----:B0-----:R-:W-:Y:S01]  /*d2a0*/  FSEL R50, R75, -INF , !P3 ;  /* 0xff8000004b327808 */ /* 0x001fe20005800000 */
[----:B------:R-:W-:-:S01]  /*d2b0*/  FFMA.FTZ R68, R83, UR10, -R27 ;  /* 0x0000000a53447c23 */ /* 0x000fc2000801081b */
[C---:B------:R-:W-:Y:S01]  /*d2c0*/  ISETP.GT.AND P3, PT, R87.reuse, 0x78, P2 ;  /* 0x000000785700780c */ /* 0x040fe20001764270 */
[----:B------:R0:W-:Y:S01]  /*d2d0*/  MUFU.EX2 R75, R54 ;  /* 0x00000036004b7308 */ /* 0x0001e20000000800 */
[----:B------:R-:W-:Y:S01]  /*d2e0*/  ISETP.GT.AND P2, PT, R87, 0x79, P2 ;  /* 0x000000795700780c */ /* 0x000fe20001744270 */
[----:B------:R-:W-:Y:S01]  /*d2f0*/  IMAD.U32 R83, RZ, RZ, UR10 ;  /* 0x0000000aff537e24 */ /* 0x000fe2000f8e00ff */
[----:B------:R-:W-:-:S02]  /*d300*/  ISETP.LT.OR P4, PT, R136, 0x72, P4 ;  /* 0x000000728800780c */ /* 0x000fc40002781670 */
[----:B------:R-:W-:Y:S02]  /*d310*/  FMNMX.FTZ R87, R73, R8, !PT ;  /* 0x0000000849577209 */ /* 0x000fe40007810000 */
[----:B------:R-:W-:Y:S01]  /*d320*/  ISETP.LT.OR P3, PT, R136, 0x79, P3 ;  /* 0x000000798800780c */ /* 0x000fe20001f61670 */
[----:B------:R-:W-:Y:S01]  /*d330*/  MUFU.EX2 R48, R48 ;  /* 0x0000003000307308 */ /* 0x000fe20000000800 */
[----:B------:R-:W-:Y:S02]  /*d340*/  FSEL R77, R77, -INF , !P4 ;  /* 0xff8000004d4d7808 */ /* 0x000fe40006000000 */
[----:B------:R-:W-:Y:S02]  /*d350*/  FMNMX.FTZ R8, R50, R87, !PT ;  /* 0x0000005732087209 */ /* 0x000fe40007810000 */
[----:B------:R-:W-:Y:S02]  /*d360*/  ISETP.LT.OR P2, PT, R136, 0x7a, P2 ;  /* 0x0000007a8800780c */ /* 0x000fe40001741670 */
[----:B------:R-:W-:Y:S01]  /*d370*/  FSEL R79, R79, -INF , !P3 ;  /* 0xff8000004f4f7808 */ /* 0x000fe20005800000 */
[----:B------:R-:W-:Y:S01]  /*d380*/  MUFU.EX2 R52, R52 ;  /* 0x0000003400347308 */ /* 0x000fe20000000800 */
[----:B------:R-:W-:-:S02]  /*d390*/  FMNMX.FTZ R8, R77, R8, !PT ;  /* 0x000000084d087209 */ /* 0x000fc40007810000 */
[----:B0-----:R-:W-:Y:S02]  /*d3a0*/  FSEL R54, R81, -INF , !P2 ;  /* 0xff80000051367808 */ /* 0x001fe40005000000 */
        /* <DEDUP_REMOVED lines=35> */
[----:B------:R-:W-:-:S01]  /*d5e0*/  FFMA.FTZ R26, R26, UR10, -R70 ;  /* 0x0000000a1a1a7c23 */ /* 0x000fc20008010846 */
[--C-:B------:R-:W-:Y:S01]  /*d5f0*/  FFMA.FTZ R78, R43, UR10, -R70.reuse ;  /* 0x0000000a2b4e7c23 */ /* 0x100fe20008010846 */
[----:B------:R-:W-:-:S01]  /*d600*/  FFMA.FTZ R43, R51, UR10, -R70 ;  /* 0x0000000a332b7c23 */ /* 0x000fc20008010846 */
[----:B------:R-:W-:Y:S01]  /*d610*/  FADD.FTZ R39, -R39, R14 ;  /* 0x0000000e27277221 */ /* 0x000fe20000010100 */
[----:B-1----:R-:W-:-:S01]  /*d620*/  FFMA.FTZ R51, R12, R4, R29 ;  /* 0x000000040c337223 */ /* 0x002fc2000001001d */
[--C-:B------:R-:W-:Y:S01]  /*d630*/  FFMA.FTZ R49, R49, UR10, -R70.reuse ;  /* 0x0000000a31317c23 */ /* 0x100fe20008010846 */
[----:B------:R-:W-:-:S01]  /*d640*/  FFMA.FTZ R76, R37, UR10, -R70 ;  /* 0x0000000a254c7c23 */ /* 0x000fc20008010846 */
[----:B------:R-:W-:Y:S01]  /*d650*/  FMUL.FTZ R39, R39, UR10 ;  /* 0x0000000a27277c20 */ /* 0x000fe20008410000 */
[----:B------:R-:W-:Y:S01]  /*d660*/  MUFU.EX2 R15, R15 ;  /* 0x0000000f000f7308 */ /* 0x000fe20000000800 */
[----:B------:R-:W-:-:S01]  /*d670*/  FADD.FTZ R84, R82, R51 ;  /* 0x0000003352547221 */ /* 0x000fc20000010000 */
        /* <DEDUP_REMOVED lines=13> */
[----:B0-----:R-:W-:-:S04]  /*d750*/  FFMA.FTZ R4, R39, R3, R74 ;  /* 0x0000000327047223 */ /* 0x001fc8000001004a */
[----:B------:R-:W-:-:S03]  /*d760*/  FADD.FTZ R3, R15, R4 ;  /* 0x000000040f037221 */ /* 0x000fc60000010000 */
[----:B------:R-:W0:Y:S01]  /*d770*/  MUFU.EX2 R25, R25 ;  /* 0x0000001900197308 */ /* 0x000e220000000800 */
[----:B-1----:R-:W-:-:S07]  /*d780*/  FADD.FTZ R4, R20, R3 ;  /* 0x0000000314047221 */ /* 0x002fce0000010000 */
[----:B------:R-:W1:Y:S01]  /*d790*/  MUFU.EX2 R26, R26 ;  /* 0x0000001a001a7308 */ /* 0x000e620000000800 */
[----:B--2---:R-:W-:-:S07]  /*d7a0*/  FADD.FTZ R4, R23, R4 ;  /* 0x0000000417047221 */ /* 0x004fce0000010000 */
[----:B------:R2:W-:Y:S01]  /*d7b0*/  MUFU.EX2 R14, R49 ;  /* 0x00000031000e7308 */ /* 0x0005e20000000800 */
[----:B0-----:R-:W-:-:S07]  /*d7c0*/  FADD.FTZ R3, R25, R4 ;  /* 0x0000000419037221 */ /* 0x001fce0000010000 */
[----:B------:R-:W0:Y:S01]  /*d7d0*/  MUFU.EX2 R28, R28 ;  /* 0x0000001c001c7308 */ /* 0x000e220000000800 */
[----:B--2---:R-:W-:-:S01]  /*d7e0*/  FADD.FTZ R49, R21, R84 ;  /* 0x0000005415317221 */ /* 0x004fc20000010000 */
[----:B-1----:R-:W-:-:S03]  /*d7f0*/  FADD.FTZ R3, R26, R3 ;  /* 0x000000031a037221 */ /* 0x002fc60000010000 */
[----:B------:R-:W-:-:S03]  /*d800*/  FADD.FTZ R49, R24, R49 ;  /* 0x0000003118317221 */ /* 0x000fc60000010000 */
[----:B------:R-:W1:Y:S01]  /*d810*/  MUFU.EX2 R31, R31 ;  /* 0x0000001f001f7308 */ /* 0x000e620000000800 */
[----:B------:R-:W-:-:S01]  /*d820*/  FADD.FTZ R84, R40, R49 ;  /* 0x0000003128547221 */ /* 0x000fc20000010000 */
[----:B------:R-:W-:-:S03]  /*d830*/  FFMA.FTZ R49, R61, UR10, -R70 ;  /* 0x0000000a3d317c23 */ /* 0x000fc60008010846 */
[----:B------:R-:W-:-:S03]  /*d840*/  FADD.FTZ R51, R41, R84 ;  /* 0x0000005429337221 */ /* 0x000fc60000010000 */
[----:B------:R-:W2:Y:S01]  /*d850*/  MUFU.EX2 R33, R33 ;  /* 0x0000002100217308 */ /* 0x000ea20000000800 */
[----:B------:R-:W-:-:S01]  /*d860*/  FADD.FTZ R4, R30, R51 ;  /* 0x000000331e047221 */ /* 0x000fc20000010000 */
[----:B0-----:R-:W-:Y:S01]  /*d870*/  FADD.FTZ R84, R28, R3 ;  /* 0x000000031c547221 */ /* 0x001fe20000010000 */
[----:B------:R-:W-:-:S01]  /*d880*/  FFMA.FTZ R51, R63, UR10, -R70 ;  /* 0x0000000a3f337c23 */ /* 0x000fc20008010846 */
[----:B------:R-:W-:Y:S01]  /*d890*/  FFMA.FTZ R63, R79, UR10, -R70 ;  /* 0x0000000a4f3f7c23 */ /* 0x000fe20008010846 */
[----:B------:R-:W-:-:S03]  /*d8a0*/  FADD.FTZ R3, R85, R4 ;  /* 0x0000000455037221 */ /* 0x000fc60000010000 */
[----:B------:R-:W0:Y:S01]  /*d8b0*/  MUFU.EX2 R76, R76 ;  /* 0x0000004c004c7308 */ /* 0x000e220000000800 */
[----:B-1----:R-:W-:-:S01]  /*d8c0*/  FADD.FTZ R84, R31, R84 ;  /* 0x000000541f547221 */ /* 0x002fc20000010000 */
[----:B------:R-:W-:-:S04]  /*d8d0*/  FADD.FTZ R4, R32, R3 ;  /* 0x0000000320047221 */ /* 0x000fc80000010000 */
[----:B------:R-:W-:Y:S02]  /*d8e0*/  FADD.FTZ R53, R55, R4 ;  /* 0x0000000437357221 */ /* 0x000fe40000010000 */
[----:B------:R-:W1:Y:S01]  /*d8f0*/  MUFU.EX2 R35, R35 ;  /* 0x0000002300237308 */ /* 0x000e620000000800 */
[----:B--2---:R-:W-:-:S01]  /*d900*/  FADD.FTZ R3, R33, R84 ;  /* 0x0000005421037221 */ /* 0x004fc20000010000 */
[----:B------:R-:W-:Y:S01]  /*d910*/  FADD.FTZ R86, R36, R53 ;  /* 0x0000003524567221 */ /* 0x000fe20000010000 */
[----:B------:R-:W-:-:S01]  /*d920*/  FFMA.FTZ R84, R65, UR10, -R70 ;  /* 0x0000000a41547c23 */ /* 0x000fc20008010846 */
[----:B------:R-:W-:Y:S02]  /*d930*/  FFMA.FTZ R53, R67, UR10, -R70 ;  /* 0x0000000a43357c23 */ /* 0x000fe40008010846 */
[----:B------:R-:W-:-:S02]  /*d940*/  FADD.FTZ R57, R59, R86 ;  /* 0x000000563b397221 */ /* 0x000fc40000010000 */
[----:B------:R-:W2:Y:S01]  /*d950*/  MUFU.EX2 R78, R78 ;  /* 0x0000004e004e7308 */ /* 0x000ea20000000800 */
[----:B0-----:R-:W-:-:S01]  /*d960*/  FADD.FTZ R4, R76, R3 ;  /* 0x000000034c047221 */ /* 0x001fc20000010000 */
[----:B------:R-:W-:-:S04]  /*d970*/  FADD.FTZ R86, R42, R57 ;  /* 0x000000392a567221 */ /* 0x000fc80000010000 */
        /* <DEDUP_REMOVED lines=8> */
[----:B------:R-:W-:-:S01]  /*da00*/  FFMA.FTZ R57, R72, UR10, -R70 ;  /* 0x0000000a48397c23 */ /* 0x000fc20008010846 */
[----:B------:R-:W-:-:S04]  /*da10*/  FFMA.FTZ R72, R73, UR10, -R70 ;  /* 0x0000000a49487c23 */ /* 0x000fc80008010846 */
[----:B------:R-:W0:Y:S01]  /*da20*/  MUFU.EX2 R45, R45 ;  /* 0x0000002d002d7308 */ /* 0x000e220000000800 */
        /* <DEDUP_REMOVED lines=15> */
[----:B------:R-:W-:Y:S01]  /*db20*/  FADD.FTZ R4, R58, R61 ;  /* 0x0000003d3a047221 */ /* 0x000fe20000010000 */
[----:B------:R-:W-:-:S05]  /*db30*/  FFMA.FTZ R61, R77, UR10, -R70 ;  /* 0x0000000a4d3d7c23 */ /* 0x000fca0008010846 */
[----:B------:R-:W2:Y:S01]  /*db40*/  MUFU.EX2 R49, R49 ;  /* 0x0000003100317308 */ /* 0x000ea20000000800 */
[----:B0-----:R-:W-:-:S07]  /*db50*/  FADD.FTZ R3, R56, R3 ;  /* 0x0000000338037221 */ /* 0x001fce0000010000 */
[----:B------:R-:W0:Y:S01]  /*db60*/  MUFU.EX2 R51, R51 ;  /* 0x0000003300337308 */ /* 0x000e220000000800 */
[----:B-1----:R-:W-:-:S01]  /*db70*/  FADD.FTZ R86, R38, R3 ;  /* 0x0000000326567221 */ /* 0x002fc20000010000 */
[----:B------:R-:W-:-:S04]  /*db80*/  FADD.FTZ R3, R87, R4 ;  /* 0x0000000457037221 */ /* 0x000fc80000010000 */
[----:B------:R-:W-:Y:S02]  /*db90*/  FADD.FTZ R4, R60, R3 ;  /* 0x000000033c047221 */ /* 0x000fe40000010000 */
[----:B------:R-:W1:Y:S01]  /*dba0*/  MUFU.EX2 R84, R84 ;  /* 0x0000005400547308 */ /* 0x000e620000000800 */
[----:B--2---:R-:W-:-:S01]  /*dbb0*/  FADD.FTZ R86, R49, R86 ;  /* 0x0000005631567221 */ /* 0x004fc20000010000 */
[----:B------:R-:W-:-:S06]  /*dbc0*/  FADD.FTZ R65, R139, R4 ;  /* 0x000000048b417221 */ /* 0x000fcc0000010000 */
        /* <DEDUP_REMOVED lines=33> */
.L_x_8877:
        /* <DEDUP_REMOVED lines=11> */
[----:B------:R-:W-:Y:S01]  /*de90*/  F2FP.SATFINITE.E4M3.F32.PACK_AB_MERGE_C R51, R49, R38, R51 ;  /* 0x000000263133723e */ /* 0x000fe20004807033 */
        /* <DEDUP_REMOVED lines=79> */
.L_x_8860:
[----:B------:R-:W-:Y:S06]  /*e390*/  BAR.ARV 0x8, 0x1a0 ;  /* 0x0206800000007b1d */ /* 0x000fec0000002000 */
[----:B------:R-:W-:Y:S05]  /*e3a0*/  @!P0 BRA `(.L_x_8879) ;  /* 0x0000000000048947 */ /* 0x000fea0003800000 */
[----:B------:R-:W-:Y:S01]  /*e3b0*/  BPT.TRAP 0x1 ;  /* 0x000000040000795c */ /* 0x000fe20000300000 */
.L_x_8879:
[----:B------:R-:W-:Y:S01]  /*e3c0*/  ULEA UR11, UR38, UR45, 0x3 ;  /* 0x0000002d260b7291 */ /* 0x000fe2000f8e183f */
[----:B------:R-:W-:-:S05]  /*e3d0*/  IMAD.U32 R0, RZ, RZ, UR37 ;  /* 0x00000025ff007e24 */ /* 0x000fca000f8e00ff */
[----:B------:R-:W-:-:S04]  /*e3e0*/  SHF.L.U32 R0, R0, 0x1f, RZ ;  /* 0x0000001f00007819 */ /* 0x000fc800000006ff */
[----:B------:R0:W1:Y:S01]  /*e3f0*/  SYNCS.PHASECHK.TRANS64.TRYWAIT P1, [UR11+0x19c50], R0 ;  /* 0x019c5000ff0075a7 */ /* 0x000062000802014b */
[----:B------:R-:W-:Y:S05]  /*e400*/  @!P0 BRA `(.L_x_8880) ;  /* 0x0000000000048947 */ /* 0x000fea0003800000 */
[----:B------:R-:W-:Y:S01]  /*e410*/  BPT.TRAP 0x1 ;  /* 0x000000040000795c */ /* 0x000fe20000300000 */
.L_x_8880:
[----:B-1----:R-:W-:Y:S05]  /*e420*/  @P1 BRA `(.L_x_8881) ;  /* 0x0000000000081947 */ /* 0x002fea0003800000 */
[----:B------:R-:W1:Y:S02]  /*e430*/  SYNCS.PHASECHK.TRANS64.TRYWAIT P1, [UR11+0x19c50], R0 ;  /* 0x019c5000ff0075a7 */ /* 0x000e64000802014b */
[----:B-1----:R-:W-:Y:S05]  /*e440*/  @!P1 BRA `(.L_x_8882) ;  /* 0x0000007800789947 */ /* 0x002fea0003800000 */
.L_x_8881:
[----:B------:R-:W-:Y:S01]  /*e450*/  UIADD3 UR45, UR45, 0x3000, URZ ;  /* 0x000030002d2d7890 */ /* 0x000fe2000fffe03f */
[----:B------:R-:W-:Y:S01]  /*e460*/  WARPGROUP.ARRIVE ;  /* 0x00000000000079c5 */ /* 0x000fe20000000000 */
[----:B------:R-:W-:Y:S01]  /*e470*/  UMOV UR15, 0x40000040 ;  /* 0x40000040000f7882 */ /* 0x000fe20000000000 */
[----:B------:R-:W-:Y:S01]  /*e480*/  ULDC.64 UR4, c[0x0][0x9a0] ;  /* 0x0002680000047ab9 */ /* 0x000fe20000000a00 */
[----:B------:R-:W-:Y:S01]  /*e490*/  USHF.R.U32.HI UR45, URZ, 0x4, UR45 ;  /* 0x000000043f2d7899 */ /* 0x000fe2000801162d */
[----:B-1----:R-:W-:Y:S01]  /*e4a0*/  IMAD.MOV.U32 R5, RZ, RZ, 0x3f800000 ;  /* 0x3f800000ff057424 */ /* 0x002fe200078e00ff */
[----:B------:R-:W-:Y:S02]  /*e4b0*/  UISETP.NE.U32.AND UP0, UPT, UR4, URZ, UPT ;  /* 0x0000003f0400728c */ /* 0x000fe4000bf05070 */
[----:B------:R-:W-:Y:S02]  /*e4c0*/  ULOP3.LUT UR45, UR45, 0x3fff, URZ, 0xc0, !UPT ;  /* 0x00003fff2d2d7892 */ /* 0x000fe4000f8ec03f */
[----:B------:R-:W-:-:S02]  /*e4d0*/  UISETP.NE.AND.EX UP0, UPT, UR5, URZ, UPT, UP0 ;  /* 0x0000003f0500728c */ /* 0x000fc4000bf05300 */
[----:B------:R-:W-:-:S04]  /*e4e0*/  ULOP3.LUT UR14, UR45, 0x10000, URZ, 0xfc, !UPT ;  /* 0x000100002d0e7892 */ /* 0x000fc8000f8efc3f */
[----:B------:R-:W-:Y:S01]  /*e4f0*/  UIMAD UR14, UR38, 0x300, UR14 ;  /* 0x00000300260e78a4 */ /* 0x000fe2000f8e020e */
[----:B------:R-:W-:-:S04]  /*e500*/  PLOP3.LUT P1, PT, PT, PT, UP0, 0x80, 0x0 ;  /* 0x000000000000781c */ /* 0x000fc80003f2f008 */
[----:B------:R-:W-:Y:S01]  /*e510*/  @UP0 USHF.R.S32.HI UR8, URZ, 0x1f, UR49 ;  /* 0x0000001f3f080899 */ /* 0x000fe20008011431 */
[----:B------:R-:W-:Y:S01]  /*e520*/  @UP0 ULDC.64 UR12, c[0x0][0x9c8] ;  /* 0x00027200000c0ab9 */ /* 0x000fe20000000a00 */
[----:B------:R-:W-:Y:S02]  /*e530*/  @UP0 USHF.R.S32.HI UR9, URZ, 0x1f, UR41 ;  /* 0x0000001f3f090899 */ /* 0x000fe40008011429 */
[----:B------:R-:W-:Y:S01]  /*e540*/  QGMMA.64x96x32.F32.E4M3.E4M3 R88, R148, gdesc[UR12], R88, gsb0 ;  /* 0x0160000c94587df3 */ /* 0x000fe20008000858 */
        /* <DEDUP_REMOVED lines=13> */
[----:B------:R1:W2:Y:S01]  /*e620*/  @P1 LDG.E R5, desc[UR46][R6.64] ;  /* 0x0000002e06051981 */ /* 0x0002a2000c1e1900 */
        /* <DEDUP_REMOVED lines=9> */
[----:B------:R-:W3:Y:S01]  /*e6c0*/  SHFL.BFLY PT, R9, R4, 0x2, 0x1f ;  /* 0x0c401f0004097f89 */ /* 0x000ee200000e0000 */
[----:B------:R-:W-:-:S03]  /*e6d0*/  UIADD3 UR14, UR14, 0x6, URZ ;  /* 0x000000060e0e7890 */ /* 0x000fc6000fffe03f */
[----:B------:R-:W4:Y:S01]  /*e6e0*/  SHFL.BFLY PT, R2, R3, 0x2, 0x1f ;  /* 0x0c401f0003027f89 */ /* 0x000f2200000e0000 */
[----:B------:R-:W-:Y:S01]  /*e6f0*/  UMOV UR15, 0x40000040 ;  /* 0x40000040000f7882 */ /* 0x000fe20000000000 */
[----:B------:R-:W-:Y:S02]  /*e700*/  WARPGROUP.DEPBAR.LE gsb0, 0x0 ;  /* 0x00008000000079c5 */ /* 0x000fe40000010000 */
[----:B------:R-:W-:-:S06]  /*e710*/  WARPGROUP.ARRIVE ;  /* 0x00000000000079c5 */ /* 0x000fcc0000000000 */
[----:B------:R-:W-:Y:S01]  /*e720*/  QGMMA.64x96x32.F32.E4M3.E4M3 R88, R140, gdesc[UR4], R88, gsb0 ;  /* 0x016000048c587df3 */ /* 0x000fe20008000858 */
[----:B---3--:R-:W-:-:S01]  /*e730*/  FADD.FTZ R9, R9, R4 ;  /* 0x0000000409097221 */ /* 0x008fc20000010000 */
[----:B----4-:R-:W-:-:S04]  /*e740*/  FADD.FTZ R2, R2, R3 ;  /* 0x0000000302027221 */ /* 0x010fc80000010000 */
[----:B0-----:R-:W0:Y:S04]  /*e750*/  SHFL.BFLY PT, R0, R9, 0x1, 0x1f ;  /* 0x0c201f0009007f89 */ /* 0x001e2800000e0000 */
        /* <DEDUP_REMOVED lines=33> */
.L_x_8883:
        /* <DEDUP_REMOVED lines=58> */
.L_x_8809:
        /* <DEDUP_REMOVED lines=12> */
[----:B------:R-:W2:Y:S01]  /*edd0*/  LDL R17, [R1] ;  /* 0x0000000001117983 */ /* 0x000ea20000100800 */
[----:B0-----:R-:W-:-:S05]  /*ede0*/  IMAD.SHL.U32 R4, R18, 0x4, RZ ;  /* 0x0000000412047824 */ /* 0x001fca00078e00ff */
[----:B------:R-:W-:-:S04]  /*edf0*/  LOP3.LUT R4, R4, 0xc, RZ, 0xc0, !PT ;  /* 0x0000000c04047812 */ /* 0x000fc800078ec0ff */
[----:B------:R-:W-:-:S05]  /*ee00*/  IADD3 R4, P0, R4, UR4, RZ ;  /* 0x0000000404047c10 */ /* 0x000fca000ff1e0ff */
[----:B------:R-:W-:Y:S01]  /*ee10*/  IMAD.X R5, RZ, RZ, UR5, P0 ;  /* 0x00000005ff057e24 */ /* 0x000fe200080e06ff */
[----:B------:R-:W0:Y:S01]  /*ee20*/  S2R R56, SR_SWINHI ;  /* 0x0000000000387919 */ /* 0x000e220000002f00 */
[----:B------:R-:W-:Y:S01]  /*ee30*/  F2FP.BF16.F32.PACK_AB R11, R132, R11 ;  /* 0x0000000b840b723e */ /* 0x000fe200000010ff */
[----:B------:R-:W-:Y:S02]  /*ee40*/  ULDC.64 UR4, c[0x0][0xbd8] ;  /* 0x0002f60000047ab9 */ /* 0x000fe40000000a00 */
[----:B------:R1:W3:Y:S01]  /*ee50*/  LDG.E.CONSTANT R9, desc[UR46][R4.64] ;  /* 0x0000002e04097981 */ /* 0x0002e2000c1e9900 */
[----:B------:R-:W-:Y:S01]  /*ee60*/  F2FP.BF16.F32.PACK_AB R8, R133, R8 ;  /* 0x000000088508723e */ /* 0x000fe200000010ff */
[----:B------:R-:W-:Y:S01]  /*ee70*/  UISETP.NE.U32.AND UP0, UPT, UR4, URZ, UPT ;  /* 0x0000003f0400728c */ /* 0x000fe2000bf05070 */
[----:B------:R-:W-:Y:S02]  /*ee80*/  F2FP.BF16.F32.PACK_AB R7, R134, R7 ;  /* 0x000000078607723e */ /* 0x000fe400000010ff */
[----:B------:R-:W-:Y:S01]  /*ee90*/  F2FP.BF16.F32.PACK_AB R6, R135, R6 ;  /* 0x000000068706723e */ /* 0x000fe200000010ff */
[----:B------:R-:W-:Y:S01]  /*eea0*/  UISETP.NE.AND.EX UP0, UPT, UR5, URZ, UPT, UP0 ;  /* 0x0000003f0500728c */ /* 0x000fe2000bf05300 */
[----:B------:R-:W-:-:S02]  /*eeb0*/  F2FP.BF16.F32.PACK_AB R27, R110, R27 ;  /* 0x0000001b6e1b723e */ /* 0x000fc400000010ff */
[----:B------:R-:W-:Y:S01]  /*eec0*/  F2FP.BF16.F32.PACK_AB R24, R111, R24 ;  /* 0x000000186f18723e */ /* 0x000fe200000010ff */
[----:B------:R-:W-:Y:S01]  /*eed0*/  ULDC.64 UR4, c[0x0][0xbd8] ;  /* 0x0002f60000047ab9 */ /* 0x000fe20000000a00 */
[----:B-1----:R-:W-:Y:S01]  /*eee0*/  LOP3.LUT P0, R4, R18, 0x3, RZ, 0xc0, !PT ;  /* 0x0000000312047812 */ /* 0x002fe2000780c0ff */
[----:B------:R-:W-:Y:S01]  /*eef0*/  UIMAD.WIDE UR4, UR40, 0x4, UR4 ;  /* 0x00000004280478a5 */ /* 0x000fe2000f8e0204 */
[----:B------:R-:W-:Y:S02]  /*ef00*/  F2FP.BF16.F32.PACK_AB R18, R127, R10 ;  /* 0x0000000a7f12723e */ /* 0x000fe400000010ff */
[----:B------:R-:W-:Y:S02]  /*ef10*/  ISETP.EQ.OR P0, PT, R4, 0x3, !P0 ;  /* 0x000000030400780c */ /* 0x000fe40004702670 */
[----:B------:R-:W-:Y:S02]  /*ef20*/  F2FP.BF16.F32.PACK_AB R13, R126, R13 ;  /* 0x0000000d7e0d723e */ /* 0x000fe400000010ff */
[----:B------:R-:W-:-:S02]  /*ef30*/  SEL R50, R11, R8, P0 ;  /* 0x000000080b327207 */ /* 0x000fc40000000000 */
[----:B------:R-:W-:Y:S02]  /*ef40*/  SEL R52, R8, R11, P0 ;  /* 0x0000000b08347207 */ /* 0x000fe40000000000 */
[----:B------:R-:W-:Y:S02]  /*ef50*/  SEL R68, R7, R6, P0 ;  /* 0x0000000607447207 */ /* 0x000fe40000000000 */
[----:B------:R-:W-:Y:S02]  /*ef60*/  SEL R70, R6, R7, P0 ;  /* 0x0000000706467207 */ /* 0x000fe40000000000 */
[----:B------:R-:W-:Y:S02]  /*ef70*/  F2FP.BF16.F32.PACK_AB R15, R124, R15 ;  /* 0x0000000f7c0f723e */ /* 0x000fe400000010ff */
[----:B------:R-:W-:Y:S02]  /*ef80*/  MOV R4, R3 ;  /* 0x0000000300047202 */ /* 0x000fe40000000f00 */
[----:B0-----:R-:W-:-:S02]  /*ef90*/  MOV R5, R56 ;  /* 0x0000003800057202 */ /* 0x001fc40000000f00 */
[----:B------:R-:W-:Y:S02]  /*efa0*/  F2FP.BF16.F32.PACK_AB R12, R125, R12 ;  /* 0x0000000c7d0c723e */ /* 0x000fe400000010ff */
[----:B------:R-:W-:Y:S02]  /*efb0*/  SEL R56, R27, R24, P0 ;  /* 0x000000181b387207 */ /* 0x000fe40000000000 */
[----:B------:R-:W-:Y:S02]  /*efc0*/  SEL R58, R24, R27, P0 ;  /* 0x0000001b183a7207 */ /* 0x000fe40000000000 */
        /* <DEDUP_REMOVED lines=32> */
[----:B--2---:R-:W-:-:S03]  /*f1d0*/  IMAD.WIDE R10, R17, 0x2, R4 ;  /* 0x00000002110a7825 */ /* 0x004fc600078e0204 */
[C---:B------:R-:W-:Y:S02]  /*f1e0*/  IADD3 R17, P5, R10.reuse, 0x20, RZ ;  /* 0x000000200a117810 */ /* 0x040fe40007fbe0ff */
[C---:B------:R-:W-:Y:S02]  /*f1f0*/  IADD3 R27, P3, R10.reuse, 0x3020, RZ ;  /* 0x000030200a1b7810 */ /* 0x040fe40007f7e0ff */
[----:B------:R-:W-:Y:S01]  /*f200*/  LOP3.LUT R6, R17, 0x180, RZ, 0xc0, !PT ;  /* 0x0000018011067812 */ /* 0x000fe200078ec0ff */
[--C-:B------:R-:W-:Y:S01]  /*f210*/  IMAD.X R25, RZ, RZ, R11.reuse, P5 ;  /* 0x000000ffff197224 */ /* 0x100fe200028e060b */
[----:B------:R-:W-:Y:S01]  /*f220*/  IADD3 R18, P2, R10, 0x6000, RZ ;  /* 0x000060000a127810 */ /* 0x000fe20007f5e0ff */
[--C-:B------:R-:W-:Y:S01]  /*f230*/  IMAD.X R15, RZ, RZ, R11.reuse, P3 ;  /* 0x000000ffff0f7224 */ /* 0x100fe200018e060b */
[----:B------:R-:W-:Y:S02]  /*f240*/  SHF.R.U64 R6, R6, 0x3, RZ ;  /* 0x0000000306067819 */ /* 0x000fe400000012ff */
[----:B------:R-:W-:Y:S01]  /*f250*/  LOP3.LUT R12, R27, 0x180, RZ, 0xc0, !PT ;  /* 0x000001801b0c7812 */ /* 0x000fe200078ec0ff */
[----:B------:R-:W-:Y:S01]  /*f260*/  IMAD.X R13, RZ, RZ, R11, P2 ;  /* 0x000000ffff0d7224 */ /* 0x000fe200010e060b */
[----:B------:R-:W-:-:S02]  /*f270*/  LOP3.LUT R24, R6, R17, RZ, 0x3c, !PT ;  /* 0x0000001106187212 */ /* 0x000fc400078e3cff */
[----:B------:R-:W-:Y:S02]  /*f280*/  IADD3 R23, P4, R10, 0x3000, RZ ;  /* 0x000030000a177810 */ /* 0x000fe40007f9e0ff */
[----:B------:R-:W-:Y:S02]  /*f290*/  LOP3.LUT R17, R18, 0x180, RZ, 0xc0, !PT ;  /* 0x0000018012117812 */ /* 0x000fe400078ec0ff */
[C---:B------:R-:W-:Y:S01]  /*f2a0*/  LOP3.LUT R7, R10.reuse, 0x180, RZ, 0xc0, !PT ;  /* 0x000001800a077812 */ /* 0x040fe200078ec0ff */
[----:B------:R-:W-:Y:S01]  /*f2b0*/  IMAD.X R21, RZ, RZ, R11, P4 ;  /* 0x000000ffff157224 */ /* 0x000fe200020e060b */
[----:B------:R-:W-:Y:S02]  /*f2c0*/  IADD3 R72, P1, R10, 0x6020, RZ ;  /* 0x000060200a487810 */ /* 0x000fe40007f3e0ff */
[----:B------:R-:W-:Y:S02]  /*f2d0*/  SHF.R.U64 R12, R12, 0x3, RZ ;  /* 0x000000030c0c7819 */ /* 0x000fe400000012ff */
[----:B------:R-:W-:-:S02]  /*f2e0*/  LOP3.LUT R6, R23, 0x180, RZ, 0xc0, !PT ;  /* 0x0000018017067812 */ /* 0x000fc400078ec0ff */
[----:B------:R-:W-:Y:S02]  /*f2f0*/  SHF.R.U64 R17, R17, 0x3, RZ ;  /* 0x0000000311117819 */ /* 0x000fe400000012ff */
[----:B------:R-:W-:Y:S02]  /*f300*/  SHF.R.U64 R7, R7, 0x3, RZ ;  /* 0x0000000307077819 */ /* 0x000fe400000012ff */
[----:B------:R-:W-:Y:S02]  /*f310*/  LOP3.LUT R29, R72, 0x180, RZ, 0xc0, !PT ;  /* 0x00000180481d7812 */ /* 0x000fe400078ec0ff */
[----:B------:R-:W-:Y:S02]  /*f320*/  LOP3.LUT R14, R12, R27, RZ, 0x3c, !PT ;  /* 0x0000001b0c0e7212 */ /* 0x000fe400078e3cff */
[----:B------:R-:W-:Y:S02]  /*f330*/  SHF.R.U64 R6, R6, 0x3, RZ ;  /* 0x0000000306067819 */ /* 0x000fe400000012ff */
[----:B------:R-:W-:-:S02]  /*f340*/  LOP3.LUT R12, R17, R18, RZ, 0x3c, !PT ;  /* 0x00000012110c7212 */ /* 0x000fc400078e3cff */
[----:B------:R-:W-:Y:S01]  /*f350*/  LOP3.LUT R10, R7, R10, RZ, 0x3c, !PT ;  /* 0x0000000a070a7212 */ /* 0x000fe200078e3cff */
[----:B------:R-:W-:Y:S01]  /*f360*/  IMAD.X R7, RZ, RZ, R11, P1 ;  /* 0x000000ffff077224 */ /* 0x000fe200008e060b */
[----:B------:R-:W-:Y:S02]  /*f370*/  SHF.R.U64 R29, R29, 0x3, RZ ;  /* 0x000000031d1d7819 */ /* 0x000fe400000012ff */
[----:B---3--:R-:W-:Y:S01]  /*f380*/  LOP3.LUT R17, R9, 0x2, RZ, 0x3c, !PT ;  /* 0x0000000209117812 */ /* 0x008fe200078e3cff */
[----:B------:R-:W-:Y:S01]  /*f390*/  SHFL.IDX PT, R36, R36, R9, 0x1c1f ;  /* 0x001c1f0924247589 */ /* 0x000fe200000e0000 */
[----:B------:R-:W-:Y:S02]  /*f3a0*/  LOP3.LUT R20, R6, R23, RZ, 0x3c, !PT ;  /* 0x0000001706147212 */ /* 0x000fe400078e3cff */
[----:B------:R-:W-:Y:S01]  /*f3b0*/  MOV R43, R10 ;  /* 0x0000000a002b7202 */ /* 0x000fe20000000f00 */
[----:B------:R-:W-:Y:S01]  /*f3c0*/  SHFL.IDX PT, R38, R38, R9, 0x1c1f ;  /* 0x001c1f0926267589 */ /* 0x000fe200000e0000 */
[----:B------:R-:W-:-:S02]  /*f3d0*/  LOP3.LUT R6, R29, R72, RZ, 0x3c, !PT ;  /* 0x000000481d067212 */ /* 0x000fc400078e3cff */
[----:B------:R-:W-:Y:S01]  /*f3e0*/  MOV R41, R24 ;  /* 0x0000001800297202 */ /* 0x000fe20000000f00 */
[----:B------:R-:W0:Y:S01]  /*f3f0*/  SHFL.IDX PT, R11, R34, R17, 0x1c1f ;  /* 0x001c1f11220b7589 */ /* 0x000e2200000e0000 */
[----:B------:R-:W-:Y:S02]  /*f400*/  MOV R37, R14 ;  /* 0x0000000e00257202 */ /* 0x000fe40000000f00 */
[----:B------:R-:W-:Y:S01]  /*f410*/  MOV R39, R20 ;  /* 0x0000001400277202 */ /* 0x000fe20000000f00 */
[----:B------:R0:W-:Y:S01]  /*f420*/  SHFL.IDX PT, R18, R8, R9, 0x1c1f ;  /* 0x001c1f0908127589 */ /* 0x0001e200000e0000 */
[----:B------:R-:W-:Y:S02]  /*f430*/  MOV R20, R12 ;  /* 0x0000000c00147202 */ /* 0x000fe40000000f00 */
[----:B------:R-:W-:Y:S01]  /*f440*/  PLOP3.LUT P1, PT, PT, PT, UP0, 0x80, 0x0 ;  /* 0x000000000000781c */ /* 0x000fe20003f2f008 */
[----:B------:R-:W1:Y:S04]  /*f450*/  SHFL.IDX PT, R15, R30, R17, 0x1c1f ;  /* 0x001c1f111e0f7589 */ /* 0x000e6800000e0000 */
[----:B------:R-:W2:Y:S04]  /*f460*/  SHFL.IDX PT, R29, R32, R17, 0x1c1f ;  /* 0x001c1f11201d7589 */ /* 0x000ea800000e0000 */
[----:B------:R-:W-:Y:S04]  /*f470*/  SHFL.IDX PT, R46, R46, R9, 0x1c1f ;  /* 0x001c1f092e2e7589 */ /* 0x000fe800000e0000 */
[----:B------:R-:W-:Y:S04]  /*f480*/  SHFL.IDX PT, R50, R50, R9, 0x1c1f ;  /* 0x001c1f0932327589 */ /* 0x000fe800000e0000 */
[----:B------:R-:W-:Y:S01]  /*f490*/  SHFL.IDX PT, R25, R48, R17, 0x1c1f ;  /* 0x001c1f1130197589 */ /* 0x000fe200000e0000 */
[----:B0-----:R-:W-:-:S02]  /*f4a0*/  SEL R8, R36, R11, P0 ;  /* 0x0000000b24087207 */ /* 0x001fc40000000000 */
[----:B------:R-:W-:Y:S01]  /*f4b0*/  SEL R10, R11, R36, P0 ;  /* 0x000000240b0a7207 */ /* 0x000fe20000000000 */
[----:B------:R-:W0:Y:S04]  /*f4c0*/  SHFL.IDX PT, R27, R52, R17, 0x1c1f ;  /* 0x001c1f11341b7589 */ /* 0x000e2800000e0000 */
[----:B------:R-:W-:Y:S01]  /*f4d0*/  SHFL.IDX PT, R54, R54, R9, 0x1c1f ;  /* 0x001c1f0936367589 */ /* 0x000fe200000e0000 */
[----:B-1----:R-:W-:Y:S02]  /*f4e0*/  SEL R12, R38, R15, P0 ;  /* 0x0000000f260c7207 */ /* 0x002fe40000000000 */
[----:B------:R-:W-:Y:S01]  /*f4f0*/  SEL R14, R15, R38, P0 ;  /* 0x000000260f0e7207 */ /* 0x000fe20000000000 */
[----:B------:R-:W1:Y:S01]  /*f500*/  SHFL.IDX PT, R31, R28, R17, 0x1c1f ;  /* 0x001c1f111c1f7589 */ /* 0x000e6200000e0000 */
[----:B--2---:R-:W-:-:S03]  /*f510*/  SEL R11, R29, R18, P0 ;  /* 0x000000121d0b7207 */ /* 0x004fc60000000000 */
        /* <DEDUP_REMOVED lines=11> */
[----:B------:R0:W1:Y:S04]  /*f5d0*/  SHFL.IDX PT, R23, R44, R17, 0x1c1f ;  /* 0x001c1f112c177589 */ /* 0x00006800000e0000 */
[----:B------:R-:W4:Y:S01]  /*f5e0*/  SHFL.IDX PT, R35, R62, R17, 0x1c1f ;  /* 0x001c1f113e237589 */ /* 0x000f2200000e0000 */
[----:B--2---:R-:W-:-:S02]  /*f5f0*/  SEL R24, R40, R21, P0 ;  /* 0x0000001528187207 */ /* 0x004fc40000000000 */
[----:B------:R-:W-:Y:S01]  /*f600*/  SEL R26, R21, R40, P0 ;  /* 0x00000028151a7207 */ /* 0x000fe20000000000 */
[----:B------:R-:W2:Y:S01]  /*f610*/  SHFL.IDX PT, R47, R66, R17, 0x1c1f ;  /* 0x001c1f11422f7589 */ /* 0x000ea200000e0000 */
[----:B---3--:R-:W-:Y:S02]  /*f620*/  SEL R27, R33, R56, P0 ;  /* 0x00000038211b7207 */ /* 0x008fe40000000000 */
[----:B0-----:R-:W-:Y:S01]  /*f630*/  SEL R44, R46, R25, P0 ;  /* 0x000000192e2c7207 */ /* 0x001fe20000000000 */
[----:B------:R0:W-:Y:S01]  /*f640*/  SHFL.IDX PT, R68, R68, R9, 0x1c1f ;  /* 0x001c1f0944447589 */ /* 0x0001e200000e0000 */
[----:B------:R-:W-:Y:S02]  /*f650*/  SEL R46, R25, R46, P0 ;  /* 0x0000002e192e7207 */ /* 0x000fe40000000000 */
[----:B------:R-:W-:Y:S01]  /*f660*/  SEL R25, R56, R33, P0 ;  /* 0x0000002138197207 */ /* 0x000fe20000000000 */
[----:B------:R-:W3:Y:S01]  /*f670*/  SHFL.IDX PT, R51, R70, R17, 0x1c1f ;  /* 0x001c1f1146337589 */ /* 0x000ee200000e0000 */
[----:B0-----:R-:W-:Y:S01]  /*f680*/  SEL R9, R18, R29, P0 ;  /* 0x0000001d12097207 */ /* 0x001fe20000000000 */
[----:B------:R-:W-:Y:S01]  /*f690*/  BAR.SYNC.DEFER_BLOCKING 0x1, 0x180 ;  /* 0x0046000000007b1d */ /* 0x000fe20000010000 */
[----:B-1----:R-:W-:-:S02]  /*f6a0*/  SEL R28, R42, R23, P0 ;  /* 0x000000172a1c7207 */ /* 0x002fc40000000000 */
[----:B------:R-:W-:Y:S02]  /*f6b0*/  SEL R30, R23, R42, P0 ;  /* 0x0000002a171e7207 */ /* 0x000fe40000000000 */
[----:B----4-:R-:W-:Y:S02]  /*f6c0*/  SEL R29, R60, R35, P0 ;  /* 0x000000233c1d7207 */ /* 0x010fe40000000000 */
[----:B------:R-:W-:Y:S02]  /*f6d0*/  SEL R31, R35, R60, P0 ;  /* 0x0000003c231f7207 */ /* 0x000fe40000000000 */
[----:B--2---:R-:W-:Y:S02]  /*f6e0*/  SEL R45, R64, R47, P0 ;  /* 0x0000002f402d7207 */ /* 0x004fe40000000000 */
[----:B------:R-:W-:Y:S02]  /*f6f0*/  SEL R47, R47, R64, P0 ;  /* 0x000000402f2f7207 */ /* 0x000fe40000000000 */
[----:B------:R-:W-:Y:S01]  /*f700*/  MOV R18, R6 ;  /* 0x0000000600127202 */ /* 0x000fe20000000f00 */
[----:B------:R-:W-:-:S02]  /*f710*/  IMAD.U32 R6, RZ, RZ, UR4 ;  /* 0x00000004ff067e24 */ /* 0x000fc4000f8e00ff */
[----:B------:R-:W-:Y:S01]  /*f720*/  IMAD.U32 R7, RZ, RZ, UR5 ;  /* 0x00000005ff077e24 */ /* 0x000fe2000f8e00ff */
[----:B---3--:R-:W-:Y:S01]  /*f730*/  SEL R49, R68, R51, P0 ;  /* 0x0000003344317207 */ /* 0x008fe20000000000 */
[----:B------:R-:W-:Y:S01]  /*f740*/  ULDC.64 UR4, c[0x0][0xbe0] ;  /* 0x0002f80000047ab9 */ /* 0x000fe20000000a00 */
        /* <DEDUP_REMOVED lines=28> */
.L_x_8886:
[----:B------:R-:W-:Y:S01]  /*f910*/  USHF.R.S32.HI UR9, URZ, 0x1f, UR39 ;  /* 0x0000001f3f097899 */ /* 0x000fe20008011427 */
[----:B------:R-:W-:Y:S01]  /*f920*/  LOP3.LUT R6, R9, 0x180, RZ, 0xc0, !PT ;  /* 0x0000018009067812 */ /* 0x000fe200078ec0ff */
[----:B------:R-:W-:Y:S01]  /*f930*/  ULDC.64 UR10, c[0x0][0xb70] ;  /* 0x0002dc00000a7ab9 */ /* 0x000fe20000000a00 */
[----:B------:R-:W-:Y:S01]  /*f940*/  USHF.R.S32.HI UR5, URZ, 0x1f, UR4 ;  /* 0x0000001f3f057899 */ /* 0x000fe20008011404 */
[----:B------:R-:W-:Y:S01]  /*f950*/  IMAD R10, R154, 0xc0, R156 ;  /* 0x000000c09a0a7824 */ /* 0x000fe200078e029c */
[----:B------:R-:W-:Y:S01]  /*f960*/  UIMAD UR8, UR9, UR10, URZ ;  /* 0x0000000a090872a4 */ /* 0x000fe2000f8e023f */
[----:B------:R-:W-:Y:S01]  /*f970*/  SHF.R.U64 R6, R6, 0x3, RZ ;  /* 0x0000000306067819 */ /* 0x000fe200000012ff */
[----:B------:R-:W-:Y:S01]  /*f980*/  USHF.R.S32.HI UR12, URZ, 0x1f, UR40 ;  /* 0x0000001f3f0c7899 */ /* 0x000fe20008011428 */
[----:B------:R-:W-:Y:S01]  /*f990*/  LOP3.LUT P0, RZ, R155, 0x3, RZ, 0xc0, !PT ;  /* 0x000000039bff7812 */ /* 0x000fe2000780c0ff */
[----:B------:R-:W-:Y:S01]  /*f9a0*/  UIMAD.WIDE.U32 UR6, UR39, UR10, UR4 ;  /* 0x0000000a270672a5 */ /* 0x000fe2000f8e0004 */
[----:B------:R-:W-:Y:S01]  /*f9b0*/  LOP3.LUT R6, R6, R9, RZ, 0x3c, !PT ;  /* 0x0000000906067212 */ /* 0x000fe200078e3cff */
[----:B------:R-:W-:Y:S01]  /*f9c0*/  UIMAD UR8, UR39, UR11, UR8 ;  /* 0x0000000b270872a4 */ /* 0x000fe2000f8e0208 */
[C---:B------:R-:W-:Y:S01]  /*f9d0*/  IADD3 R9, P4, R4.reuse, 0x4800, RZ ;  /* 0x0000480004097810 */ /* 0x040fe20007f9e0ff */
[----:B------:R-:W-:Y:S01]  /*f9e0*/  USEL UR12, UR12, URZ, !UP0 ;  /* 0x0000003f0c0c7287 */ /* 0x000fe2000c000000 */
[----:B------:R-:W-:Y:S01]  /*f9f0*/  SHF.R.S32.HI R7, RZ, 0x1f, R10 ;  /* 0x0000001fff077819 */ /* 0x000fe2000001140a */
[----:B------:R-:W-:Y:S01]  /*fa00*/  ULDC.64 UR10, c[0x0][0xb78] ;  /* 0x0002de00000a7ab9 */ /* 0x000fe20000000a00 */
[----:B------:R-:W-:Y:S01]  /*fa10*/  UIADD3 UR7, UR7, UR8, URZ ;  /* 0x0000000807077290 */ /* 0x000fe2000fffe03f */
[----:B------:R-:W-:Y:S01]  /*fa20*/  LOP3.LUT R8, R9, 0x180, RZ, 0xc0, !PT ;  /* 0x0000018009087812 */ /* 0x000fe200078ec0ff */
[----:B------:R-:W-:Y:S01]  /*fa30*/  USEL UR13, UR40, URZ, !UP0 ;  /* 0x0000003f280d7287 */ /* 0x000fe2000c000000 */
        /* <DEDUP_REMOVED lines=13> */
[--C-:B------:R-:W-:Y:S01]  /*fb10*/  IMAD.X R7, RZ, RZ, R5.reuse, P6 ;  /* 0x000000ffff077224 */ /* 0x100fe200030e0605 */
[C---:B-----5:R-:W-:Y:S01]  /*fb20*/  ISETP.GE.OR P1, PT, R10.reuse, R17, P0 ;  /* 0x000000110a00720c */ /* 0x060fe20000726670 */
[----:B------:R-:W-:Y:S01]  /*fb30*/  VIADD R10, R10, 0x8 ;  /* 0x000000080a0a7836 */ /* 0x000fe20000000000 */
[----:B------:R-:W-:Y:S01]  /*fb40*/  LEA.HI.X R21, R9, UR11, R12, 0x2, P2 ;  /* 0x0000000b09157c11 */ /* 0x000fe200090f140c */
[----:B------:R-:W-:Y:S01]  /*fb50*/  IMAD.X R9, RZ, RZ, R5, P4 ;  /* 0x000000ffff097224 */ /* 0x000fe200020e0605 */
[----:B------:R-:W-:Y:S01]  /*fb60*/  IADD3 R11, P2, R4, 0x7800, RZ ;  /* 0x00007800040b7810 */ /* 0x000fe20007f5e0ff */
[----:B------:R-:W-:Y:S01]  /*fb70*/  ULDC.64 UR6, c[0x0][0xaa0] ;  /* 0x0002a80000067ab9 */ /* 0x000fe20000000a00 */
[----:B------:R-:W-:-:S02]  /*fb80*/  LOP3.LUT R28, R29, 0x180, RZ, 0xc0, !PT ;  /* 0x000001801d1c7812 */ /* 0x000fc400078ec0ff */
[----:B------:R-:W-:Y:S01]  /*fb90*/  LOP3.LUT R32, R33, 0x180, RZ, 0xc0, !PT ;  /* 0x0000018021207812 */ /* 0x000fe200078ec0ff */
[----:B------:R-:W-:Y:S01]  /*fba0*/  IMAD.X R13, RZ, RZ, R5, P2 ;  /* 0x000000ffff0d7224 */ /* 0x000fe200010e0605 */
[----:B------:R-:W-:Y:S02]  /*fbb0*/  ISETP.GE.OR P0, PT, R10, R17, P0 ;  /* 0x000000110a00720c */ /* 0x000fe40000706670 */
[----:B------:R-:W-:Y:S01]  /*fbc0*/  SHF.R.U64 R25, R25, 0x3, RZ ;  /* 0x0000000319197819 */ /* 0x000fe200000012ff */
[----:B------:R-:W-:Y:S01]  /*fbd0*/  @!P1 STG.E desc[UR46][R20.64], R0 ;  /* 0x0000000014009986 */ /* 0x000fe2000c10192e */
[----:B------:R-:W-:Y:S02]  /*fbe0*/  LOP3.LUT R10, R11, 0x180, RZ, 0xc0, !PT ;  /* 0x000001800b0a7812 */ /* 0x000fe400078ec0ff */
[----:B------:R-:W-:Y:S02]  /*fbf0*/  SHF.R.U64 R28, R28, 0x3, RZ ;  /* 0x000000031c1c7819 */ /* 0x000fe400000012ff */
[----:B------:R-:W-:-:S02]  /*fc00*/  SHF.R.U64 R32, R32, 0x3, RZ ;  /* 0x0000000320207819 */ /* 0x000fc400000012ff */
[----:B------:R-:W-:Y:S01]  /*fc10*/  LOP3.LUT R24, R25, R4, RZ, 0x3c, !PT ;  /* 0x0000000419187212 */ /* 0x000fe200078e3cff */
[--C-:B------:R-:W-:Y:S01]  /*fc20*/  IMAD.MOV.U32 R25, RZ, RZ, R5.reuse ;  /* 0x000000ffff197224 */ /* 0x100fe200078e0005 */
[----:B------:R-:W-:Y:S01]  /*fc30*/  SHF.R.U64 R4, R10, 0x3, RZ ;  /* 0x000000030a047819 */ /* 0x000fe200000012ff */
[----:B------:R-:W-:Y:S01]  /*fc40*/  UIMAD UR5, UR5, UR6, URZ ;  /* 0x00000006050572a4 */ /* 0x000fe2000f8e023f */
[----:B------:R-:W-:Y:S01]  /*fc50*/  LOP3.LUT R28, R28, R29, RZ, 0x3c, !PT ;  /* 0x0000001d1c1c7212 */ /* 0x000fe200078e3cff */
[--C-:B------:R-:W-:Y:S01]  /*fc60*/  IMAD.X R29, RZ, RZ, R5.reuse, P5 ;  /* 0x000000ffff1d7224 */ /* 0x100fe200028e0605 */
[----:B------:R-:W-:Y:S01]  /*fc70*/  LOP3.LUT R32, R32, R33, RZ, 0x3c, !PT ;  /* 0x0000002120207212 */ /* 0x000fe200078e3cff */
[----:B------:R-:W-:Y:S01]  /*fc80*/  IMAD.X R33, RZ, RZ, R5, P3 ;  /* 0x000000ffff217224 */ /* 0x000fe200018e0605 */
[----:B------:R-:W-:Y:S01]  /*fc90*/  LOP3.LUT R12, R4, R11, RZ, 0x3c, !PT ;  /* 0x0000000b040c7212 */ /* 0x000fe200078e3cff */
[----:B------:R-:W-:Y:S01]  /*fca0*/  IMAD.U32 R37, RZ, RZ, UR6 ;  /* 0x00000006ff257e24 */ /* 0x000fe2000f8e00ff */
[----:B------:R-:W-:Y:S01]  /*fcb0*/  SHF.R.S32.HI R23, RZ, 0x1f, R22 ;  /* 0x0000001fff177819 */ /* 0x000fe20000011416 */
[----:B------:R0:W-:Y:S01]  /*fcc0*/  @!P0 STG.E desc[UR46][R20.64+0x20], R2 ;  /* 0x0000200214008986 */ /* 0x0001e2000c10192e */
[----:B------:R-:W-:-:S03]  /*fcd0*/  UIMAD UR5, UR4, UR7, UR5 ;  /* 0x00000007040572a4 */ /* 0x000fc6000f8e0205 */
[----:B------:R-:W5:Y:S01]  /*fce0*/  LD.E.128 R24, desc[UR46][R24.64] ;  /* 0x0000002e18187980 */ /* 0x000f62000c101d00 */
[----:B------:R-:W-:-:S03]  /*fcf0*/  ULDC.64 UR6, c[0x0][0xae0] ;  /* 0x0002b80000067ab9 */ /* 0x000fc60000000a00 */
[----:B------:R-:W5:Y:S04]  /*fd00*/  LD.E.128 R4, desc[UR46][R6.64] ;  /* 0x0000002e06047980 */ /* 0x000f68000c101d00 */
[----:B------:R-:W5:Y:S01]  /*fd10*/  LD.E.128 R28, desc[UR46][R28.64] ;  /* 0x0000002e1c1c7980 */ /* 0x000f62000c101d00 */
[----:B0-----:R-:W-:-:S03]  /*fd20*/  IMAD.WIDE.U32 R20, R37, UR4, R22 ;  /* 0x0000000425147c25 */ /* 0x001fc6000f8e0016 */
[----:B------:R-:W5:Y:S04]  /*fd30*/  LD.E.128 R8, desc[UR46][R8.64] ;  /* 0x0000002e08087980 */ /* 0x000f68000c101d00 */
[----:B------:R-:W5:Y:S04]  /*fd40*/  LD.E.128 R32, desc[UR46][R32.64] ;  /* 0x0000002e20207980 */ /* 0x000f68000c101d00 */
[----:B------:R-:W5:Y:S01]  /*fd50*/  LD.E.128 R12, desc[UR46][R12.64] ;  /* 0x0000002e0c0c7980 */ /* 0x000f62000c101d00 */
[----:B------:R-:W-:Y:S01]  /*fd60*/  UIMAD UR4, UR9, UR6, URZ ;  /* 0x00000006090472a4 */ /* 0x000fe2000f8e023f */
[----:B------:R-:W-:Y:S01]  /*fd70*/  VIADD R21, R21, UR5 ;  /* 0x0000000515157c36 */ /* 0x000fe20008000000 */
[----:B------:R-:W-:Y:S01]  /*fd80*/  SHF.R.S32.HI R153, RZ, 0x1f, R152 ;  /* 0x0000001fff997819 */ /* 0x000fe20000011498 */
        /* <DEDUP_REMOVED lines=8> */
[----:B------:R-:W-:Y:S01]  /*fe10*/  IMAD R18, R154, -0xc0, R17 ;  /* 0xffffff409a127824 */ /* 0x000fe200078e0211 */
[----:B------:R-:W-:Y:S01]  /*fe20*/  BSSY B1, `(.L_x_8887) ;  /* 0x0000024000017945 */ /* 0x000fe20003800000 */
[----:B------:R-:W-:Y:S01]  /*fe30*/  VIADD R0, R3, 0x19c20 ;  /* 0x00019c2003007836 */ /* 0x000fe20000000000 */
[----:B------:R-:W-:Y:S01]  /*fe40*/  ULDC.64 UR6, c[0x0][0xae8] ;  /* 0x0002ba0000067ab9 */ /* 0x000fe20000000a00 */
[----:B------:R-:W-:Y:S01]  /*fe50*/  IMAD.WIDE.U32 R2, R23, UR39, R20 ;  /* 0x0000002717027c25 */ /* 0x000fe2000f8e0014 */
[----:B------:R-:W-:-:S02]  /*fe60*/  ISETP.GE.AND P0, PT, R152, R18, PT ;  /* 0x000000129800720c */ /* 0x000fc40003f06270 */
[----:B------:R-:W-:Y:S01]  /*fe70*/  PRMT R0, RZ, 0x654, R0 ;  /* 0x00000654ff007816 */ /* 0x000fe20000000000 */
[----:B------:R-:W-:Y:S01]  /*fe80*/  VIADD R3, R3, UR4 ;  /* 0x0000000403037c36 */ /* 0x000fe20008000000 */
[----:B------:R-:W-:Y:S02]  /*fe90*/  UIMAD UR4, UR12, UR6, URZ ;  /* 0x000000060c0472a4 */ /* 0x000fe4000f8e023f */
[----:B------:R-:W-:Y:S02]  /*fea0*/  IMAD.U32 R37, RZ, RZ, UR6 ;  /* 0x00000006ff257e24 */ /* 0x000fe4000f8e00ff */
[----:B------:R-:W-:Y:S01]  /*feb0*/  VIADD R17, R152, 0x60 ;  /* 0x0000006098117836 */ /* 0x000fe20000000000 */
[----:B------:R-:W-:Y:S02]  /*fec0*/  UIMAD UR4, UR13, UR7, UR4 ;  /* 0x000000070d0472a4 */ /* 0x000fe4000f8e0204 */
[----:B------:R-:W-:Y:S02]  /*fed0*/  IMAD.WIDE.U32 R36, R37, UR13, R2 ;  /* 0x0000000d25247c25 */ /* 0x000fe4000f8e0002 */
[----:B------:R-:W-:-:S02]  /*fee0*/  ISETP.GE.AND P3, PT, R17, R18, PT ;  /* 0x000000121100720c */ /* 0x000fc40003f66270 */
[----:B------:R-:W-:Y:S01]  /*fef0*/  IMAD.WIDE R20, R154, 0xc0, R152 ;  /* 0x000000c09a147825 */ /* 0x000fe200078e0298 */
[----:B0-----:R0:W-:Y:S03]  /*ff00*/  SYNCS.ARRIVE.TRANS64.RED.A1T0 RZ, [R0+URZ], RZ ;  /* 0x000000ff00ff79a7 */ /* 0x0011e6000810043f */
[----:B------:R-:W-:Y:S01]  /*ff10*/  VIADD R23, R37, UR4 ;  /* 0x0000000425177c36 */ /* 0x000fe20008000000 */
[----:B------:R-:W-:Y:S06]  /*ff20*/  @P0 BRA `(.L_x_8888) ;  /* 0x00000000004c0947 */ /* 0x000fec0003800000 */
        /* <DEDUP_REMOVED lines=19> */
.L_x_8888:
[----:B------:R-:W-:Y:S05]  /*10060*/  BSYNC B1 ;  /* 0x0000000000017941 */ /* 0x000fea0003800000 */
.L_x_8887:
        /* <DEDUP_REMOVED lines=24> */
.L_x_8885:
        /* <DEDUP_REMOVED lines=13> */
[----:B------:R1:W5:Y:S01]  /*102c0*/  @P1 LDG.E R9, desc[UR46][R2.64] ;  /* 0x0000002e02091981 */ /* 0x000362000c1e1900 */
[----:B------:R-:W2:Y:S04]  /*102d0*/  S2R R0, SR_TID.X ;  /* 0x0000000000007919 */ /* 0x000ea80000002100 */
[----:B------:R-:W-:-:S05]  /*102e0*/  PLOP3.LUT P2, PT, PT, PT, UP1, 0x80, 0x0 ;  /* 0x000000000000781c */ /* 0x000fca0003f4f018 */
[----:B------:R-:W-:Y:S02]  /*102f0*/  @UP1 ULDC.64 UR4, c[0x0][0xbe0] ;  /* 0x0002f80000041ab9 */ /* 0x000fe40000000a00 */
[----:B------:R-:W-:-:S06]  /*10300*/  @UP1 UIMAD.WIDE UR4, UR40, 0x4, UR4 ;  /* 0x00000004280418a5 */ /* 0x000fcc000f8e0204 */
[----:B------:R-:W-:Y:S02]  /*10310*/  IMAD.U32 R4, RZ, RZ, UR4 ;  /* 0x00000004ff047e24 */ /* 0x000fe4000f8e00ff */
[----:B------:R-:W-:-:S05]  /*10320*/  IMAD.U32 R5, RZ, RZ, UR5 ;  /* 0x00000005ff057e24 */ /* 0x000fca000f8e00ff */
[----:B0-----:R1:W5:Y:S01]  /*10330*/  @P2 LDG.E R7, desc[UR46][R4.64] ;  /* 0x0000002e04072981 */ /* 0x001362000c1e1900 */
[----:B------:R-:W-:Y:S01]  /*10340*/  USHF.R.S32.HI UR6, URZ, 0x1f, UR39 ;  /* 0x0000001f3f067899 */ /* 0x000fe20008011427 */
[----:B--2---:R-:W-:-:S05]  /*10350*/  VIADD R0, R0, 0xffffff80 ;  /* 0xffffff8000007836 */ /* 0x004fca0000000000 */
[----:B------:R-:W-:Y:S01]  /*10360*/  ISETP.GT.AND P0, PT, R0, 0xbf, PT ;  /* 0x000000bf0000780c */ /* 0x000fe20003f04270 */
[----:B------:R-:W-:-:S12]  /*10370*/  @P2 BRA `(.L_x_8890) ;  /* 0x0000000000102947 */ /* 0x000fd80003800000 */
[----:B------:R-:W-:Y:S05]  /*10380*/  @!P1 BRA `(.L_x_8890) ;  /* 0x00000000000c9947 */ /* 0x000fea0003800000 */
[----:B------:R-:W2:Y:S04]  /*10390*/  LDG.E R0, desc[UR46][R2.64] ;  /* 0x0000002e02007981 */ /* 0x000ea8000c1e1900 */
[----:B-----5:R-:W2:Y:S02]  /*103a0*/  LDG.E R7, desc[UR46][R2.64+0x4] ;  /* 0x0000042e02077981 */ /* 0x020ea4000c1e1900 */
[----:B--2---:R-:W-:-:S07]  /*103b0*/  IMAD.IADD R7, R7, 0x1, -R0 ;  /* 0x0000000107077824 */ /* 0x004fce00078e0a00 */
.L_x_8890:
        /* <DEDUP_REMOVED lines=31> */
.L_x_8892:
[----:B------:R-:W-:Y:S05]  /*105b0*/  BSYNC B1 ;  /* 0x0000000000017941 */ /* 0x000fea0003800000 */
.L_x_8891:
[----:B------:R-:W-:Y:S01]  /*105c0*/  ULDC.64 UR4, c[0x0][0xaa0] ;  /* 0x0002a80000047ab9 */ /* 0x000fe20000000a00 */
[----:B------:R-:W-:Y:S01]  /*105d0*/  ULDC.64 UR10, c[0x0][0xae0] ;  /* 0x0002b800000a7ab9 */ /* 0x000fe20000000a00 */
[----:B------:R-:W-:Y:S01]  /*105e0*/  IMAD R0, R6, UR4, RZ ;  /* 0x0000000406007c24 */ /* 0x000fe2000f8e02ff */
[----:B------:R-:W-:Y:S01]  /*105f0*/  BSSY B1, `(.L_x_8893) ;  /* 0x000002a000017945 */ /* 0x000fe20003800000 */
[----:B01----:R-:W-:Y:S01]  /*10600*/  IMAD.WIDE.U32 R2, R9, UR4, R22 ;  /* 0x0000000409027c25 */ /* 0x003fe2000f8e0016 */
[----:B------:R-:W-:-:S03]  /*10610*/  UIMAD UR4, UR6, UR10, URZ ;  /* 0x0000000a060472a4 */ /* 0x000fc6000f8e023f */
[----:B------:R-:W-:Y:S01]  /*10620*/  IMAD R9, R9, UR5, R0 ;  /* 0x0000000509097c24 */ /* 0x000fe2000f8e0200 */
[----:B------:R-:W-:Y:S01]  /*10630*/  UIMAD UR4, UR39, UR11, UR4 ;  /* 0x0000000b270472a4 */ /* 0x000fe2000f8e0204 */
[----:B------:R-:W-:Y:S02]  /*10640*/  IMAD.U32 R5, RZ, RZ, UR10 ;  /* 0x0000000aff057e24 */ /* 0x000fe4000f8e00ff */
[----:B------:R-:W-:Y:S01]  /*10650*/  IMAD.IADD R3, R3, 0x1, R9 ;  /* 0x0000000103037824 */ /* 0x000fe200078e0209 */
[----:B------:R-:W-:Y:S01]  /*10660*/  ULDC.64 UR10, c[0x0][0xae8] ;  /* 0x0002ba00000a7ab9 */ /* 0x000fe20000000a00 */
[----:B------:R-:W-:Y:S02]  /*10670*/  IMAD R7, R154, -0xc0, R7 ;  /* 0xffffff409a077824 */ /* 0x000fe400078e0207 */
[----:B------:R-:W-:-:S03]  /*10680*/  IMAD.WIDE.U32 R2, R5, UR39, R2 ;  /* 0x0000002705027c25 */ /* 0x000fc6000f8e0002 */
[CC--:B------:R-:W-:Y:S01]  /*10690*/  ISETP.GE.AND P0, PT, R152.reuse, R7.reuse, PT ;  /* 0x000000079800720c */ /* 0x0c0fe20003f06270 */
[----:B------:R-:W-:Y:S01]  /*106a0*/  VIADD R3, R3, UR4 ;  /* 0x0000000403037c36 */ /* 0x000fe20008000000 */
[----:B------:R-:W-:Y:S01]  /*106b0*/  UIMAD UR4, UR7, UR10, URZ ;  /* 0x0000000a070472a4 */ /* 0x000fe2000f8e023f */
[----:B------:R-:W-:Y:S02]  /*106c0*/  VIADD R0, R152, 0x60 ;  /* 0x0000006098007836 */ /* 0x000fe40000000000 */
[----:B------:R-:W-:Y:S01]  /*106d0*/  IMAD.U32 R5, RZ, RZ, UR10 ;  /* 0x0000000aff057e24 */ /* 0x000fe2000f8e00ff */
[----:B------:R-:W-:Y:S01]  /*106e0*/  UIMAD UR4, UR8, UR11, UR4 ;  /* 0x0000000b080472a4 */ /* 0x000fe2000f8e0204 */
        /* <DEDUP_REMOVED lines=26> */
.L_x_8894:
[----:B------:R-:W-:Y:S05]  /*10890*/  BSYNC B1 ;  /* 0x0000000000017941 */ /* 0x000fea0003800000 */
.L_x_8893:
        /* <DEDUP_REMOVED lines=22> */
.L_x_8889:
[----:B------:R-:W-:Y:S05]  /*10a00*/  BSYNC B0 ;  /* 0x0000000000007941 */ /* 0x000fea0003800000 */
.L_x_8884:
[----:B------:R-:W-:Y:S02]  /*10a10*/  ULDC UR4, c[0x0][0xc14] ;  /* 0x0003050000047ab9 */ /* 0x000fe40000000800 */
[----:B------:R-:W-:-:S06]  /*10a20*/  UISETP.GE.AND UP0, UPT, UR49, UR4, UPT ;  /* 0x000000043100728c */ /* 0x000fcc000bf06270 */
[----:B------:R-:W-:-:S13]  /*10a30*/  PLOP3.LUT P0, PT, PT, PT, UP0, 0x80, 0x0 ;  /* 0x000000000000781c */ /* 0x000fda0003f0f008 */
[----:B------:R-:W-:Y:S05]  /*10a40*/  @!P0 BRA `(.L_x_8895) ;  /* 0xffffff0000c88947 */ /* 0x000fea000383ffff */
[----:B------:R-:W-:Y:S05]  /*10a50*/  EXIT ;  /* 0x000000000000794d */ /* 0x000fea0003800000 */
.L_x_8798:
        /* <DEDUP_REMOVED lines=13> */
[----:B------:R-:W0:Y:S02]  /*10b30*/  LDS.128 R24, [UR4+0x19cd0] ;  /* 0x019cd004ff187984 */ /* 0x000e240008000c00 */
[----:B0-----:R-:W-:Y:S02]  /*10b40*/  R2UR UR45, R27 ;  /* 0x000000001b2d72ca */ /* 0x001fe400000e0000 */
[----:B------:R-:W-:Y:S01]  /*10b50*/  R2UR UR38, R26 ;  /* 0x000000001a2672ca */ /* 0x000fe200000e0000 */
[----:B------:R-:W-:Y:S06]  /*10b60*/  BAR.ARV 0x4, 0x200 ;  /* 0x0108000000007b1d */ /* 0x000fec0000002000 */
[----:B------:R-:W-:Y:S08]  /*10b70*/  BRA `(.L_x_8897) ;  /* 0x0000000800b07947 */ /* 0x000ff00003800000 */
.L_x_8896:
        /* <DEDUP_REMOVED lines=41> */
.L_x_8902:
        /* <DEDUP_REMOVED lines=14> */
.L_x_8901:
[----:B------:R-:W-:Y:S05]  /*10ef0*/  BSYNC B0 ;  /* 0x0000000000007941 */ /* 0x000fea0003800000 */
.L_x_8900:
        /* <DEDUP_REMOVED lines=21> */
.L_x_8898:
        /* <DEDUP_REMOVED lines=25> */
.L_x_8903:
[----:B-1----:R-:W-:Y:S01]  /*111e0*/  IMAD R24, R24, R9, R14 ;  /* 0x0000000918187224 */ /* 0x002fe200078e020e */
[----:B0-----:R-:W-:Y:S01]  /*111f0*/  IABS R10, R6 ;  /* 0x00000006000a7213 */ /* 0x001fe20000000000 */
[----:B------:R-:W-:Y:S02]  /*11200*/  IMAD R13, R16, R11, RZ ;  /* 0x0000000b100d7224 */ /* 0x000fe400078e02ff */
[----:B------:R-:W-:Y:S02]  /*11210*/  IMAD.IADD R7, R7, 0x1, -R24 ;  /* 0x0000000107077824 */ /* 0x000fe400078e0a18 */
[----:B------:R-:W-:Y:S02]  /*11220*/  IMAD.MOV.U32 R2, RZ, RZ, RZ ;  /* 0x000000ffff027224 */ /* 0x000fe400078e00ff */
[----:B------:R-:W-:Y:S02]  /*11230*/  IMAD.MOV R10, RZ, RZ, -R10 ;  /* 0x000000ffff0a7224 */ /* 0x000fe400078e0a0a */
[----:B------:R-:W-:Y:S01]  /*11240*/  IMAD.HI.U32 R2, R3, R13, R2 ;  /* 0x0000000d03027227 */ /* 0x000fe200078e0002 */
        /* <DEDUP_REMOVED lines=18> */
[----:B------:R-:W-:Y:S02]  /*11370*/  VIADDMNMX R8, R3, R9, R8, PT ;  /* 0x0000000903087246 */ /* 0x000fe40003800108 */
[----:B------:R-:W-:-:S02]  /*11380*/  IABS R6, R13 ;  /* 0x0000000d00067213 */ /* 0x000fc40000000000 */
[----:B------:R-:W-:-:S04]  /*11390*/  IABS R9, R8 ;  /* 0x0000000800097213 */ /* 0x000fc80000000000 */
[----:B------:R-:W0:Y:S08]  /*113a0*/  I2F.RP R11, R9 ;  /* 0x00000009000b7306 */ /* 0x000e300000209400 */
[----:B0-----:R-:W0:Y:S02]  /*113b0*/  MUFU.RCP R11, R11 ;  /* 0x0000000b000b7308 */ /* 0x001e240000001000 */
[----:B0-----:R-:W-:-:S06]  /*113c0*/  VIADD R3, R11, 0xffffffe ;  /* 0x0ffffffe0b037836 */ /* 0x001fcc0000000000 */
[----:B------:R-:W0:Y:S02]  /*113d0*/  F2I.FTZ.U32.TRUNC.NTZ R3, R3 ;  /* 0x0000000300037305 */ /* 0x000e24000021f000 */
[----:B0-----:R-:W-:-:S04]  /*113e0*/  IMAD.MOV R12, RZ, RZ, -R3 ;  /* 0x000000ffff0c7224 */ /* 0x001fc800078e0a03 */
[----:B------:R-:W-:Y:S01]  /*113f0*/  IMAD R7, R12, R9, RZ ;  /* 0x000000090c077224 */ /* 0x000fe200078e02ff */
[----:B------:R-:W-:-:S03]  /*11400*/  IABS R12, R8 ;  /* 0x00000008000c7213 */ /* 0x000fc60000000000 */
[----:B------:R-:W-:Y:S01]  /*11410*/  IMAD.HI.U32 R2, R3, R7, R2 ;  /* 0x0000000703027227 */ /* 0x000fe200078e0002 */
[----:B------:R-:W-:-:S03]  /*11420*/  LOP3.LUT R3, R13, R8, RZ, 0x3c, !PT ;  /* 0x000000080d037212 */ /* 0x000fc600078e3cff */
[----:B------:R-:W-:Y:S01]  /*11430*/  IMAD.MOV.U32 R7, RZ, RZ, R6 ;  /* 0x000000ffff077224 */ /* 0x000fe200078e0006 */
[----:B------:R-:W-:Y:S01]  /*11440*/  ISETP.GE.AND P2, PT, R3, RZ, PT ;  /* 0x000000ff0300720c */ /* 0x000fe20003f46270 */
[----:B------:R-:W-:Y:S02]  /*11450*/  IMAD.MOV R6, RZ, RZ, -R12 ;  /* 0x000000ffff067224 */ /* 0x000fe400078e0a0c */
[----:B------:R-:W-:-:S04]  /*11460*/  IMAD.HI.U32 R2, R2, R7, RZ ;  /* 0x0000000702027227 */ /* 0x000fc800078e00ff */
[----:B------:R-:W-:Y:S02]  /*11470*/  IMAD R6, R2, R6, R7 ;  /* 0x0000000602067224 */ /* 0x000fe400078e0207 */
[----:B------:R-:W-:-:S03]  /*11480*/  IMAD.IADD R3, R13, 0x1, R10 ;  /* 0x000000010d037824 */ /* 0x000fc600078e020a */
[----:B------:R-:W-:-:S13]  /*11490*/  ISETP.GT.U32.AND P1, PT, R9, R6, PT ;  /* 0x000000060900720c */ /* 0x000fda0003f24070 */
[----:B------:R-:W-:Y:S02]  /*114a0*/  @!P1 IMAD.IADD R6, R6, 0x1, -R9 ;  /* 0x0000000106069824 */ /* 0x000fe400078e0a09 */
[----:B------:R-:W-:Y:S01]  /*114b0*/  @!P1 VIADD R2, R2, 0x1 ;  /* 0x0000000102029836 */ /* 0x000fe20000000000 */
[----:B------:R-:W-:Y:S02]  /*114c0*/  ISETP.NE.AND P1, PT, R8, RZ, PT ;  /* 0x000000ff0800720c */ /* 0x000fe40003f25270 */
[----:B------:R-:W-:Y:S01]  /*114d0*/  ISETP.GE.U32.AND P0, PT, R6, R9, PT ;  /* 0x000000090600720c */ /* 0x000fe20003f06070 */
[----:B------:R-:W-:-:S12]  /*114e0*/  IMAD.MOV R6, RZ, RZ, -R8 ;  /* 0x000000ffff067224 */ /* 0x000fd800078e0a08 */
[----:B------:R-:W-:-:S04]  /*114f0*/  @P0 VIADD R2, R2, 0x1 ;  /* 0x0000000102020836 */ /* 0x000fc80000000000 */
[----:B------:R-:W-:Y:S01]  /*11500*/  @!P2 IMAD.MOV R2, RZ, RZ, -R2 ;  /* 0x000000ffff02a224 */ /* 0x000fe200078e0a02 */
[----:B------:R-:W-:-:S04]  /*11510*/  @!P1 LOP3.LUT R2, RZ, R8, RZ, 0x33, !PT ;  /* 0x00000008ff029212 */ /* 0x000fc800078e33ff */
[----:B------:R-:W-:Y:S01]  /*11520*/  LOP3.LUT R25, RZ, R2, RZ, 0x33, !PT ;  /* 0x00000002ff197212 */ /* 0x000fe200078e33ff */
[----:B------:R-:W-:-:S04]  /*11530*/  IMAD R3, R2, R6, R3 ;  /* 0x0000000602037224 */ /* 0x000fc800078e0203 */
[----:B------:R-:W-:Y:S01]  /*11540*/  IMAD.IADD R25, R4, 0x1, R25 ;  /* 0x0000000104197824 */ /* 0x000fe200078e0219 */
[----:B------:R-:W-:Y:S01]  /*11550*/  R2UR UR38, R3 ;  /* 0x00000000032672ca */ /* 0x000fe200000e0000 */
[----:B------:R-:W-:-:S14]  /*11560*/  BRA `(.L_x_8904) ;  /* 0x00000000000c7947 */ /* 0x000fdc0003800000 */
.L_x_8899:
[----:B------:R-:W-:Y:S01]  /*11570*/  IMAD.MOV.U32 R24, RZ, RZ, R7 ;  /* 0x000000ffff187224 */ /* 0x000fe200078e0007 */
[----:B------:R-:W-:Y:S01]  /*11580*/  UMOV UR38, URZ ;  /* 0x0000003f00267c82 */ /* 0x000fe20008000000 */
[----:B------:R-:W-:-:S07]  /*11590*/  IMAD.MOV.U32 R25, RZ, RZ, RZ ;  /* 0x000000ffff197224 */ /* 0x000fce00078e00ff */
.L_x_8904:
[----:B------:R-:W-:Y:S01]  /*115a0*/  ISETP.NE.AND P0, PT, R5, RZ, PT ;  /* 0x000000ff0500720c */ /* 0x000fe20003f05270 */
[----:B------:R-:W-:Y:S02]  /*115b0*/  IMAD.U32 R6, RZ, RZ, UR38 ;  /* 0x00000026ff067e24 */ /* 0x000fe4000f8e00ff */
[----:B------:R-:W-:Y:S02]  /*115c0*/  IMAD.U32 R7, RZ, RZ, UR45 ;  /* 0x0000002dff077e24 */ /* 0x000fe4000f8e00ff */
[----:B------:R-:W-:Y:S02]  /*115d0*/  IMAD.MOV.U32 R4, RZ, RZ, R24 ;  /* 0x000000ffff047224 */ /* 0x000fe400078e0018 */
[----:B------:R-:W-:-:S06]  /*115e0*/  IMAD.MOV.U32 R5, RZ, RZ, R25 ;  /* 0x000000ffff057224 */ /* 0x000fcc00078e0019 */
[----:B------:R-:W0:Y:S01]  /*115f0*/  @!P0 S2R R3, SR_CgaCtaId ;  /* 0x0000000000038919 */ /* 0x000e220000008800 */
[----:B------:R-:W-:-:S04]  /*11600*/  @!P0 MOV R2, 0x400 ;  /* 0x0000040000028802 */ /* 0x000fc80000000f00 */
[----:B0-----:R-:W-:-:S05]  /*11610*/  @!P0 LEA R2, R3, R2, 0x18 ;  /* 0x0000000203028211 */ /* 0x001fca00078ec0ff */
[----:B------:R0:W-:Y:S01]  /*11620*/  @!P0 STS.128 [R2+0x19cd0], R4 ;  /* 0x019cd00402008388 */ /* 0x0001e20000000c00 */
[----:B------:R-:W-:Y:S06]  /*11630*/  BAR.ARV 0x5, 0x200 ;  /* 0x0148000000007b1d */ /* 0x000fec0000002000 */
.L_x_8897:
[----:B------:R-:W-:Y:S01]  /*11640*/  ULDC UR4, c[0x0][0xc14] ;  /* 0x0003050000047ab9 */ /* 0x000fe20000000800 */
[----:B------:R1:W-:Y:S01]  /*11650*/  STL [R1+0xc], RZ ;  /* 0x00000cff01007387 */ /* 0x0003e20000100800 */
[----:B------:R-:W-:Y:S01]  /*11660*/  UISETP.GE.AND UP0, UPT, UR45, UR4, UPT ;  /* 0x000000042d00728c */ /* 0x000fe2000bf06270 */
[----:B------:R-:W-:Y:S02]  /*11670*/  IMAD.MOV.U32 R22, RZ, RZ, 0x1 ;  /* 0x00000001ff167424 */ /* 0x000fe400078e00ff */
[----:B------:R-:W-:-:S03]  /*11680*/  IMAD.MOV.U32 R17, RZ, RZ, RZ ;  /* 0x000000ffff117224 */ /* 0x000fc600078e00ff */
[----:B------:R-:W-:-:S13]  /*11690*/  PLOP3.LUT P0, PT, PT, PT, UP0, 0x80, 0x0 ;  /* 0x000000000000781c */ /* 0x000fda0003f0f008 */
[----:B-1----:R-:W-:Y:S05]  /*116a0*/  @P0 BRA `(.L_x_8905) ;  /* 0x0000004000200947 */ /* 0x002fea0003800000 */
[----:B------:R-:W1:Y:S01]  /*116b0*/  S2R R8, SR_TID.X ;  /* 0x0000000000087919 */ /* 0x000e620000002100 */
[----:B------:R-:W-:Y:S01]  /*116c0*/  IMAD.SHL.U32 R9, R0, 0x800, RZ ;  /* 0x0000080000097824 */ /* 0x000fe200078e00ff */
[----:B------:R-:W-:Y:S01]  /*116d0*/  ULOP3.LUT UR41, UR42, 0x1, URZ, 0xfc, !UPT ;  /* 0x000000012a297892 */ /* 0x000fe2000f8efc3f */
[----:B------:R-:W-:Y:S01]  /*116e0*/  IMAD.MOV.U32 R22, RZ, RZ, 0x1 ;  /* 0x00000001ff167424 */ /* 0x000fe200078e00ff */
[----:B0-----:R-:W0:Y:S01]  /*116f0*/  S2R R7, SR_TID.X ;  /* 0x0000000000077919 */ /* 0x001e220000002100 */
[----:B------:R-:W-:Y:S01]  /*11700*/  IMAD.MOV.U32 R17, RZ, RZ, RZ ;  /* 0x000000ffff117224 */ /* 0x000fe200078e00ff */
[----:B------:R-:W-:Y:S01]  /*11710*/  ULOP3.LUT UR44, UR42, 0x2, URZ, 0xfc, !UPT ;  /* 0x000000022a2c7892 */ /* 0x000fe2000f8efc3f */
[----:B------:R2:W-:Y:S01]  /*11720*/  STL [R1+0xc], RZ ;  /* 0x00000cff01007387 */ /* 0x0005e20000100800 */
[----:B------:R-:W-:Y:S01]  /*11730*/  ULDC UR43, c[0x0][0xc] ;  /* 0x00000300002b7ab9 */ /* 0x000fe20000000800 */
[----:B------:R-:W-:Y:S01]  /*11740*/  ULDC.64 UR48, c[0x0][0x198] ;  /* 0x0000660000307ab9 */ /* 0x000fe20000000a00 */
[----:B-1----:R-:W-:Y:S01]  /*11750*/  SHF.R.U32.HI R4, RZ, 0x1, R8 ;  /* 0x00000001ff047819 */ /* 0x002fe20000011608 */
[C---:B------:R-:W-:Y:S01]  /*11760*/  IMAD.SHL.U32 R2, R8.reuse, 0x20, RZ ;  /* 0x0000002008027824 */ /* 0x040fe200078e00ff */
[C---:B------:R-:W-:Y:S01]  /*11770*/  LOP3.LUT P0, RZ, R8.reuse, 0x4, RZ, 0xc0, !PT ;  /* 0x0000000408ff7812 */ /* 0x040fe2000780c0ff */
[----:B------:R-:W-:Y:S01]  /*11780*/  IMAD.SHL.U32 R6, R8, 0x80, RZ ;  /* 0x0000008008067824 */ /* 0x000fe200078e00ff */
[----:B------:R-:W-:Y:S01]  /*11790*/  LOP3.LUT R5, R4, 0x20, RZ, 0xc0, !PT ;  /* 0x0000002004057812 */ /* 0x000fe200078ec0ff */
[----:B------:R-:W-:Y:S01]  /*117a0*/  IMAD.SHL.U32 R0, R8, 0x10, RZ ;  /* 0x0000001008007824 */ /* 0x000fe200078e00ff */
[----:B0-----:R-:W-:-:S02]  /*117b0*/  LOP3.LUT R10, R7, 0x7f, RZ, 0xc0, !PT ;  /* 0x0000007f070a7812 */ /* 0x001fc400078ec0ff */
        /* <DEDUP_REMOVED lines=17> */
[----:B--2---:R-:W-:-:S07]  /*118d0*/  LOP3.LUT R29, R18, 0x2800, RZ, 0xfc, !PT ;  /* 0x00002800121d7812 */ /* 0x004fce00078efcff */
.L_x_8975:
[----:B------:R-:W-:Y:S01]  /*118e0*/  ULDC.64 UR8, c[0x0][0xa00] ;  /* 0x0002800000087ab9 */ /* 0x000fe20000000a00 */
[----:B------:R-:W-:Y:S01]  /*118f0*/  ULDC.64 UR6, c[0x0][0xa00] ;  /* 0x0002800000067ab9 */ /* 0x000fe20000000a00 */
[----:B------:R-:W-:Y:S01]  /*11900*/  ISETP.NE.U32.AND P0, PT, RZ, UR8, PT ;  /* 0x00000008ff007c0c */ /* 0x000fe2000bf05070 */
[----:B------:R-:W-:Y:S01]  /*11910*/  UIMAD.WIDE UR6, UR45, 0x4, UR6 ;  /* 0x000000042d0678a5 */ /* 0x000fe2000f8e0206 */
[----:B-12---:R-:W-:Y:S01]  /*11920*/  IMAD.MOV.U32 R0, RZ, RZ, RZ ;  /* 0x000000ffff007224 */ /* 0x006fe200078e00ff */
[----:B------:R-:W-:Y:S01]  /*11930*/  ULDC.64 UR4, c[0x0][0xa28] ;  /* 0x00028a0000047ab9 */ /* 0x000fe20000000a00 */
[----:B------:R-:W-:Y:S01]  /*11940*/  ISETP.NE.AND.EX P0, PT, RZ, UR9, PT, P0 ;  /* 0x00000009ff007c0c */ /* 0x000fe2000bf05300 */
[----:B------:R-:W-:Y:S01]  /*11950*/  ULDC.64 UR10, c[0x0][0xa08] ;  /* 0x00028200000a7ab9 */ /* 0x000fe20000000a00 */
[----:B------:R-:W-:Y:S01]  /*11960*/  UISETP.NE.U32.AND UP0, UPT, UR4, URZ, UPT ;  /* 0x0000003f0400728c */ /* 0x000fe2000bf05070 */
[----:B------:R-:W-:Y:S01]  /*11970*/  IMAD.U32 R2, RZ, RZ, UR6 ;  /* 0x00000006ff027e24 */ /* 0x000fe2000f8e00ff */
[----:B------:R-:W-:Y:S01]  /*11980*/  ISETP.NE.U32.AND P1, PT, RZ, UR10, PT ;  /* 0x0000000aff007c0c */ /* 0x000fe2000bf25070 */
[----:B------:R-:W-:Y:S01]  /*11990*/  IMAD.U32 R3, RZ, RZ, UR7 ;  /* 0x00000007ff037e24 */ /* 0x000fe2000f8e00ff */
[----:B------:R-:W-:-:S02]  /*119a0*/  UISETP.NE.AND.EX UP0, UPT, UR5, URZ, UPT, UP0 ;  /* 0x0000003f0500728c */ /* 0x000fc4000bf05300 */
[----:B------:R-:W-:Y:S01]  /*119b0*/  ISETP.NE.AND.EX P1, PT, RZ, UR11, PT, P1 ;  /* 0x0000000bff007c0c */ /* 0x000fe2000bf25310 */
[----:B------:R-:W-:Y:S01]  /*119c0*/  ULDC.64 UR10, c[0x0][0xa18] ;  /* 0x00028600000a7ab9 */ /* 0x000fe20000000a00 */
[----:B------:R-:W-:-:S03]  /*119d0*/  ULDC.64 UR8, c[0x0][0xa08] ;  /* 0x0002820000087ab9 */ /* 0x000fc60000000a00 */
[----:B0-----:R0:W2:Y:S01]  /*119e0*/  @P0 LDG.E R0, desc[UR46][R2.64] ;  /* 0x0000002e02000981 */ /* 0x0010a2000c1e1900 */
[----:B------:R-:W-:Y:S02]  /*119f0*/  UISETP.NE.U32.AND UP1, UPT, UR10, URZ, UPT ;  /* 0x0000003f0a00728c */ /* 0x000fe4000bf25070 */
[----:B------:R-:W-:Y:S02]  /*11a00*/  UIMAD.WIDE UR8, UR45, 0x4, UR8 ;  /* 0x000000042d0878a5 */ /* 0x000fe4000f8e0208 */
[----:B------:R-:W-:Y:S01]  /*11a10*/  UISETP.NE.AND.EX UP1, UPT, UR11, URZ, UPT, UP1 ;  /* 0x0000003f0b00728c */ /* 0x000fe2000bf25310 */
[----:B------:R-:W-:Y:S01]  /*11a20*/  IMAD.MOV.U32 R27, RZ, RZ, RZ ;  /* 0x000000ffff1b7224 */ /* 0x000fe200078e00ff */
[----:B------:R-:W-:Y:S01]  /*11a30*/  @UP0 ULDC.64 UR4, c[0x0][0xa28] ;  /* 0x00028a0000040ab9 */ /* 0x000fe20000000a00 */
[----:B------:R-:W-:Y:S01]  /*11a40*/  PLOP3.LUT P2, PT, PT, PT, UP0, 0x80, 0x0 ;  /* 0x000000000000781c */ /* 0x000fe20003f4f008 */
[----:B------:R-:W-:Y:S01]  /*11a50*/  @UP0 UIMAD.WIDE UR4, UR45, 0x4, UR4 ;  /* 0x000000042d0408a5 */ /* 0x000fe2000f8e0204 */
[----:B0-----:R-:W-:-:S02]  /*11a60*/  IMAD.U32 R2, RZ, RZ, UR8 ;  /* 0x00000008ff027e24 */ /* 0x001fc4000f8e00ff */
[----:B------:R-:W-:Y:S01]  /*11a70*/  IMAD.U32 R3, RZ, RZ, UR9 ;  /* 0x00000009ff037e24 */ /* 0x000fe2000f8e00ff */
[----:B------:R-:W-:Y:S01]  /*11a80*/  PLOP3.LUT P3, PT, PT, PT, UP1, 0x80, 0x0 ;  /* 0x000000000000781c */ /* 0x000fe20003f6f018 */
[----:B------:R-:W-:Y:S01]  /*11a90*/  IMAD.MOV.U32 R4, RZ, RZ, RZ ;  /* 0x000000ffff047224 */ /* 0x000fe200078e00ff */
[----:B------:R-:W-:Y:S02]  /*11aa0*/  ULDC.64 UR10, c[0x0][0xa20] ;  /* 0x00028800000a7ab9 */ /* 0x000fe40000000a00 */
[----:B------:R0:W5:Y:S02]  /*11ab0*/  @P1 LDG.E R27, desc[UR46][R2.64] ;  /* 0x0000002e021b1981 */ /* 0x000164000c1e1900 */
[----:B0-----:R-:W-:Y:S02]  /*11ac0*/  IMAD.U32 R2, RZ, RZ, UR4 ;  /* 0x00000004ff027e24 */ /* 0x001fe4000f8e00ff */
[----:B------:R-:W-:Y:S01]  /*11ad0*/  IMAD.U32 R3, RZ, RZ, UR5 ;  /* 0x00000005ff037e24 */ /* 0x000fe2000f8e00ff */
[----:B------:R-:W-:-:S02]  /*11ae0*/  @UP1 ULDC.64 UR4, c[0x0][0xa18] ;  /* 0x0002860000041ab9 */ /* 0x000fc40000000a00 */
[----:B------:R-:W-:Y:S02]  /*11af0*/  @UP1 UIMAD.WIDE UR4, UR45, 0x4, UR4 ;  /* 0x000000042d0418a5 */ /* 0x000fe4000f8e0204 */
[----:B------:R0:W5:Y:S04]  /*11b00*/  @P2 LDG.E R4, desc[UR46][R2.64] ;  /* 0x0000002e02042981 */ /* 0x000168000c1e1900 */
[----:B0-----:R-:W-:Y:S02]  /*11b10*/  IMAD.U32 R2, RZ, RZ, UR4 ;  /* 0x00000004ff027e24 */ /* 0x001fe4000f8e00ff */
[----:B------:R-:W-:Y:S01]  /*11b20*/  IMAD.U32 R3, RZ, RZ, UR5 ;  /* 0x00000005ff037e24 */ /* 0x000fe2000f8e00ff */
[----:B------:R-:W-:Y:S01]  /*11b30*/  ULDC.64 UR4, c[0x0][0x3f8] ;  /* 0x0000fe0000047ab9 */ /* 0x000fe20000000a00 */
[----:B--2---:R0:W-:Y:S02]  /*11b40*/  STL [R1+0x8], R0 ;  /* 0x0000080001007387 */ /* 0x0041e40000100800 */
[----:B0-----:R-:W0:Y:S02]  /*11b50*/  LDC R0, c[0x0][0x288] ;  /* 0x0000a200ff007b82 */ /* 0x001e240000000800 */
[----:B0-----:R0:W5:Y:S01]  /*11b60*/  @P3 LDG.E R0, desc[UR46][R2.64] ;  /* 0x0000002e02003981 */ /* 0x001162000c1e1900 */
[----:B------:R-:W-:Y:S01]  /*11b70*/  UISETP.NE.U32.AND UP0, UPT, UR4, URZ, UPT ;  /* 0x0000003f0400728c */ /* 0x000fe2000bf05070 */
[----:B------:R-:W-:-:S02]  /*11b80*/  ISETP.NE.U32.AND P2, PT, RZ, UR10, PT ;  /* 0x0000000aff007c0c */ /* 0x000fc4000bf45070 */
[----:B------:R-:W-:Y:S01]  /*11b90*/  ULDC UR4, c[0x0][0x404] ;  /* 0x0001010000047ab9 */ /* 0x000fe20000000800 */
[----:B------:R-:W-:Y:S01]  /*11ba0*/  UISETP.NE.AND.EX UP0, UPT, UR5, URZ, UPT, UP0 ;  /* 0x0000003f0500728c */ /* 0x000fe2000bf05300 */
[----:B------:R-:W-:Y:S02]  /*11bb0*/  ISETP.NE.AND.EX P2, PT, RZ, UR11, PT, P2 ;  /* 0x0000000bff007c0c */ /* 0x000fe4000bf45320 */
[----:B------:R-:W-:Y:S01]  /*11bc0*/  ULDC UR5, c[0x0][0x2e0] ;  /* 0x0000b80000057ab9 */ /* 0x000fe20000000800 */
[----:B------:R-:W-:-:S04]  /*11bd0*/  USEL UR4, UR4, 0x1, UP0 ;  /* 0x0000000104047887 */ /* 0x000fc80008000000 */
[----:B------:R-:W-:Y:S01]  /*11be0*/  UIMAD UR4, UR4, UR5, URZ ;  /* 0x00000005040472a4 */ /* 0x000fe2000f8e023f */
[----:B0-----:R-:W-:Y:S11]  /*11bf0*/  @P3 BRA `(.L_x_8906) ;  /* 0x0000000000183947 */ /* 0x001ff60003800000 */
[----:B------:R-:W-:Y:S05]  /*11c00*/  @!P0 BRA `(.L_x_8906) ;  /* 0x0000000000148947 */ /* 0x000fea0003800000 */
[----:B------:R-:W-:Y:S02]  /*11c10*/  IMAD.U32 R2, RZ, RZ, UR6 ;  /* 0x00000006ff027e24 */ /* 0x000fe4000f8e00ff */
[----:B------:R-:W-:-:S05]  /*11c20*/  IMAD.U32 R3, RZ, RZ, UR7 ;  /* 0x00000007ff037e24 */ /* 0x000fca000f8e00ff */
[----:B------:R-:W2:Y:S04]  /*11c30*/  LDG.E R5, desc[UR46][R2.64] ;  /* 0x0000002e02057981 */ /* 0x000ea8000c1e1900 */
[----:B-----5:R-:W2:Y:S02]  /*11c40*/  LDG.E R0, desc[UR46][R2.64+0x4] ;  /* 0x0000042e02007981 */ /* 0x020ea4000c1e1900 */
[----:B--2---:R-:W-:-:S07]  /*11c50*/  IMAD.IADD R0, R0, 0x1, -R5 ;  /* 0x0000000100007824 */ /* 0x004fce00078e0a05 */
.L_x_8906:
[----:B------:R-:W-:Y:S02]  /*11c60*/  IMAD.U32 R5, RZ, RZ, UR4 ;  /* 0x00000004ff057e24 */ /* 0x000fe4000f8e00ff */
[----:B-----5:R-:W-:Y:S01]  /*11c70*/  IMAD.IADD R27, R27, 0x1, R4 ;  /* 0x000000011b1b7824 */ /* 0x020fe200078e0204 */
[----:B------:R-:W-:Y:S06]  /*11c80*/  @!P2 BRA `(.L_x_8907) ;  /* 0x000000000018a947 */ /* 0x000fec0003800000 */
[----:B------:R-:W-:Y:S02]  /*11c90*/  ULDC.64 UR4, c[0x0][0xa20] ;  /* 0x0002880000047ab9 */ /* 0x000fe40000000a00 */
[----:B------:R-:W-:-:S06]  /*11ca0*/  UIMAD.WIDE UR4, UR45, 0x4, UR4 ;  /* 0x000000042d0478a5 */ /* 0x000fcc000f8e0204 */
[----:B------:R-:W-:Y:S02]  /*11cb0*/  IMAD.U32 R2, RZ, RZ, UR4 ;  /* 0x00000004ff027e24 */ /* 0x000fe4000f8e00ff */
[----:B------:R-:W-:-:S05]  /*11cc0*/  IMAD.U32 R3, RZ, RZ, UR5 ;  /* 0x00000005ff037e24 */ /* 0x000fca000f8e00ff */
[----:B------:R0:W5:Y:S01]  /*11cd0*/  LDG.E R5, desc[UR46][R2.64] ;  /* 0x0000002e02057981 */ /* 0x000162000c1e1900 */
[----:B------:R-:W-:Y:S05]  /*11ce0*/  BRA `(.L_x_8908) ;  /* 0x0000000000187947 */ /* 0x000fea0003800000 */
.L_x_8907:
[----:B------:R-:W-:Y:S05]  /*11cf0*/  @!P1 BRA `(.L_x_8908) ;  /* 0x0000000000149947 */ /* 0x000fea0003800000 */
[----:B------:R-:W-:Y:S02]  /*11d00*/  IMAD.U32 R2, RZ, RZ, UR8 ;  /* 0x00000008ff027e24 */ /* 0x000fe4000f8e00ff */
[----:B------:R-:W-:-:S05]  /*11d10*/  IMAD.U32 R3, RZ, RZ, UR9 ;  /* 0x00000009ff037e24 */ /* 0x000fca000f8e00ff */
[----:B------:R-:W2:Y:S04]  /*11d20*/  LDG.E R6, desc[UR46][R2.64] ;  /* 0x0000002e02067981 */ /* 0x000ea8000c1e1900 */
[----:B------:R-:W2:Y:S02]  /*11d30*/  LDG.E R5, desc[UR46][R2.64+0x4] ;  /* 0x0000042e02057981 */ /* 0x000ea4000c1e1900 */
[----:B--2---:R-:W-:-:S07]  /*11d40*/  IMAD.IADD R5, R5, 0x1, -R6 ;  /* 0x0000000105057824 */ /* 0x004fce00078e0a06 */
.L_x_8908:
[----:B0-----:R-:W0:Y:S01]  /*11d50*/  LDC.64 R2, c[0x0][0x9e0] ;  /* 0x00027800ff027b82 */ /* 0x001e220000000a00 */
[----:B-----5:R-:W-:Y:S02]  /*11d60*/  IMAD.IADD R6, R5, 0x1, -R4 ;  /* 0x0000000105067824 */ /* 0x020fe400078e0a04 */
[----:B------:R-:W-:-:S05]  /*11d70*/  IMAD R5, R25, 0xc0, RZ ;  /* 0x000000c019057824 */ /* 0x000fca00078e02ff */
[----:B------:R-:W-:-:S05]  /*11d80*/  IADD3 R5, -R0, 0xc0, R5 ;  /* 0x000000c000057810 */ /* 0x000fca0007ffe105 */
[----:B------:R-:W-:Y:S01]  /*11d90*/  IMAD.IADD R9, R6, 0x1, R5 ;  /* 0x0000000106097824 */ /* 0x000fe200078e0205 */
[----:B0-----:R-:W-:-:S03]  /*11da0*/  ISETP.GE.AND P1, PT, R3, 0x1, PT ;  /* 0x000000010300780c */ /* 0x001fc60003f26270 */
[----:B------:R-:W-:-:S10]  /*11db0*/  IMAD.IADD R2, R9, 0x1, R2 ;  /* 0x0000000109027824 */ /* 0x000fd400078e0202 */
        /* <DEDUP_REMOVED lines=11> */
.L_x_8910:
[----:B------:R-:W-:-:S13]  /*11e70*/  ISETP.NE.AND P0, PT, R3, 0x1, PT ;  /* 0x000000010300780c */ /* 0x000fda0003f05270 */
[----:B------:R-:W0:Y:S02]  /*11e80*/  @P0 LDC.64 R4, c[0x0][0x9e8] ;  /* 0x00027a00ff040b82 */ /* 0x000e240000000a00 */
[----:B0-----:R-:W-:-:S05]  /*11e90*/  @P0 IMAD.HI.U32 R4, R7, R4, RZ ;  /* 0x0000000407040227 */ /* 0x001fca00078e00ff */
[----:B------:R-:W-:-:S07]  /*11ea0*/  @P0 SHF.R.U32.HI R7, RZ, R5, R4 ;  /* 0x00000005ff070219 */ /* 0x000fce0000011604 */
.L_x_8911:
[----:B------:R-:W-:-:S05]  /*11eb0*/  IMAD R7, R7, R3, R3 ;  /* 0x0000000307077224 */ /* 0x000fca00078e0203 */
[----:B------:R-:W-:-:S07]  /*11ec0*/  VIMNMX R2, R2, R7, PT ;  /* 0x0000000702027248 */ /* 0x000fce0003fe0100 */
.L_x_8909:
[----:B------:R-:W-:Y:S01]  /*11ed0*/  VIADD R2, R2, 0x7f ;  /* 0x0000007f02027836 */ /* 0x000fe20000000000 */
[----:B------:R-:W-:Y:S01]  /*11ee0*/  ULDC UR4, c[0x0][0x9dc] ;  /* 0x0002770000047ab9 */ /* 0x000fe20000000800 */
[----:B------:R-:W-:-:S03]  /*11ef0*/  IMAD R7, R25, 0xc0, -R0 ;  /* 0x000000c019077824 */ /* 0x000fc600078e0a00 */
[----:B------:R-:W-:Y:S01]  /*11f00*/  SHF.R.S32.HI R5, RZ, 0x1f, R2 ;  /* 0x0000001fff057819 */ /* 0x000fe20000011402 */
[----:B------:R-:W-:-:S03]  /*11f10*/  IMAD.IADD R7, R6, 0x1, R7 ;  /* 0x0000000106077824 */ /* 0x000fc600078e0207 */
[----:B------:R-:W-:Y:S01]  /*11f20*/  LEA.HI R4, R5, R2, RZ, 0x7 ;  /* 0x0000000205047211 */ /* 0x000fe200078f38ff */
[----:B------:R-:W-:Y:S02]  /*11f30*/  VIADD R2, R6, 0x7f ;  /* 0x0000007f06027836 */ /* 0x000fe40000000000 */
[----:B------:R-:W-:Y:S01]  /*11f40*/  VIADD R0, R7, -UR4 ;  /* 0x8000000407007c36 */ /* 0x000fe20008000000 */
[----:B------:R-:W-:Y:S02]  /*11f50*/  SHF.R.S32.HI R4, RZ, 0x7, R4 ;  /* 0x00000007ff047819 */ /* 0x000fe40000011404 */
[----:B------:R-:W-:-:S04]  /*11f60*/  SHF.R.S32.HI R5, RZ, 0x1f, R2 ;  /* 0x0000001fff057819 */ /* 0x000fc80000011402 */
[----:B------:R-:W-:-:S04]  /*11f70*/  LEA.HI R5, R5, R2, RZ, 0x7 ;  /* 0x0000000205057211 */ /* 0x000fc800078f38ff */
[----:B------:R-:W-:-:S04]  /*11f80*/  SHF.R.S32.HI R5, RZ, 0x7, R5 ;  /* 0x00000007ff057819 */ /* 0x000fc80000011405 */
[----:B------:R-:W-:-:S05]  /*11f90*/  VIMNMX R8, R5, R4, PT ;  /* 0x0000000405087248 */ /* 0x000fca0003fe0100 */
        /* <DEDUP_REMOVED lines=11> */
.L_x_8913:
[----:B------:R-:W-:-:S13]  /*12050*/  ISETP.NE.AND P0, PT, R3, 0x1, PT ;  /* 0x000000010300780c */ /* 0x000fda0003f05270 */
[----:B------:R-:W1:Y:S02]  /*12060*/  @P0 LDC.64 R4, c[0x0][0x9e8] ;  /* 0x00027a00ff040b82 */ /* 0x000e640000000a00 */
[----:B-1----:R-:W-:-:S05]  /*12070*/  @P0 IMAD.HI.U32 R4, R7, R4, RZ ;  /* 0x0000000407040227 */ /* 0x002fca00078e00ff */
[----:B------:R-:W-:-:S07]  /*12080*/  @P0 SHF.R.U32.HI R7, RZ, R5, R4 ;  /* 0x00000005ff070219 */ /* 0x000fce0000011604 */
.L_x_8914:
[----:B------:R-:W-:-:S05]  /*12090*/  IMAD R3, R7, R3, RZ ;  /* 0x0000000307037224 */ /* 0x000fca00078e02ff */
[----:B------:R-:W-:-:S07]  /*120a0*/  VIMNMX R0, R0, R3, !PT ;  /* 0x0000000300007248 */ /* 0x000fce0007fe0100 */
.L_x_8912:
[----:B------:R-:W-:Y:S01]  /*120b0*/  SHF.R.S32.HI R3, RZ, 0x1f, R0 ;  /* 0x0000001fff037819 */ /* 0x000fe20000011400 */
[----:B------:R-:W-:Y:S03]  /*120c0*/  BSSY B6, `(.L_x_8915) ;  /* 0x00002a7000067945 */ /* 0x000fe60003800000 */
[----:B------:R-:W-:-:S04]  /*120d0*/  LEA.HI R3, R3, R0, RZ, 0x7 ;  /* 0x0000000003037211 */ /* 0x000fc800078f38ff */
[----:B------:R-:W-:-:S04]  /*120e0*/  SHF.R.S32.HI R3, RZ, 0x7, R3 ;  /* 0x00000007ff037819 */ /* 0x000fc80000011403 */
[----:B------:R-:W-:-:S04]  /*120f0*/  VIMNMX R26, RZ, R3, !PT ;  /* 0x00000003ff1a7248 */ /* 0x000fc80007fe0100 */
[----:B------:R-:W-:-:S13]  /*12100*/  ISETP.GT.AND P0, PT, R8, R26, PT ;  /* 0x0000001a0800720c */ /* 0x000fda0003f04270 */
        /* <DEDUP_REMOVED lines=18> */
.L_x_8916:
        /* <DEDUP_REMOVED lines=23> */
.L_x_8918:
        /* <DEDUP_REMOVED lines=22> */
.L_x_8919:
        /* <DEDUP_REMOVED lines=20> */
.L_x_8920:
        /* <DEDUP_REMOVED lines=18> */
.L_x_8921:
[----:B------:R-:W-:Y:S01]  /*12760*/  ULDC.64 UR4, c[0x0][0x9f8] ;  /* 0x00027e0000047ab9 */ /* 0x000fe20000000a00 */
[----:B------:R-:W2:Y:S01]  /*12770*/  LDL.LU R21, [R1+0x8] ;  /* 0x0000080001157983 */ /* 0x000ea20000300800 */
        /* <DEDUP_REMOVED lines=8> */
[----:B------:R-:W-:Y:S02]  /*12800*/  @UP0 ULDC.64 UR4, c[0x0][0x9f8] ;  /* 0x00027e0000040ab9 */ /* 0x000fe40000000a00 */
[----:B------:R-:W-:-:S06]  /*12810*/  @UP0 UIMAD.WIDE UR4, UR45, 0x4, UR4 ;  /* 0x000000042d0408a5 */ /* 0x000fcc000f8e0204 */
[----:B------:R-:W-:Y:S02]  /*12820*/  IMAD.U32 R2, RZ, RZ, UR4 ;  /* 0x00000004ff027e24 */ /* 0x000fe4000f8e00ff */
[----:B------:R-:W-:Y:S01]  /*12830*/  IMAD.U32 R3, RZ, RZ, UR5 ;  /* 0x00000005ff037e24 */ /* 0x000fe2000f8e00ff */
[----:B------:R-:W-:-:S04]  /*12840*/  ULDC.64 UR4, c[0x0][0xa00] ;  /* 0x0002800000047ab9 */ /* 0x000fc80000000a00 */
[----:B------:R4:W5:Y:S01]  /*12850*/  @P0 LDG.E R20, desc[UR46][R2.64] ;  /* 0x0000002e02140981 */ /* 0x000962000c1e1900 */
[----:B-1----:R-:W-:Y:S01]  /*12860*/  ISETP.NE.AND P0, PT, R0, 0x1, PT ;  /* 0x000000010000780c */ /* 0x002fe20003f05270 */
[----:B------:R-:W-:Y:S01]  /*12870*/  UMOV UR36, URZ ;  /* 0x0000003f00247c82 */ /* 0x000fe20008000000 */
[----:B------:R-:W-:Y:S01]  /*12880*/  UMOV UR8, 0x20 ;  /* 0x0000002000087882 */ /* 0x000fe20000000000 */
[----:B------:R-:W-:Y:S01]  /*12890*/  UMOV UR10, UR38 ;  /* 0x00000026000a7c82 */ /* 0x000fe20008000000 */
[----:B---3--:R-:W-:Y:S01]  /*128a0*/  LOP3.LUT R9, R4, 0x7f, RZ, 0xc0, !PT ;  /* 0x0000007f04097812 */ /* 0x008fe200078ec0ff */
[----:B------:R-:W-:Y:S01]  /*128b0*/  UMOV UR12, 0x40 ;  /* 0x00000040000c7882 */ /* 0x000fe20000000000 */
        /* <DEDUP_REMOVED lines=8> */
[----:B---3--:R-:W-:-:S05]  /*12940*/  @P0 IMAD.HI.U32 R0, R0, UR38, RZ ;  /* 0x0000002600000c27 */ /* 0x008fca000f8e00ff */
[----:B----4-:R-:W-:Y:S02]  /*12950*/  @P0 SHF.R.U32.HI R16, RZ, R5, R0 ;  /* 0x00000005ff100219 */ /* 0x010fe40000011600 */
[----:B------:R-:W-:Y:S01]  /*12960*/  ISETP.NE.U32.AND P0, PT, RZ, UR4, PT ;  /* 0x00000004ff007c0c */ /* 0x000fe2000bf05070 */
[----:B------:R-:W-:-:S03]  /*12970*/  @!UP1 UIADD3 UR4, UP0, UR48, 0x270, URZ ;  /* 0x0000027030049890 */ /* 0x000fc6000ff1e03f */
[----:B------:R-:W-:Y:S01]  /*12980*/  ISETP.NE.AND.EX P0, PT, RZ, UR5, PT, P0 ;  /* 0x00000005ff007c0c */ /* 0x000fe2000bf05300 */
[----:B------:R-:W-:-:S03]  /*12990*/  @!UP1 UIADD3.X UR5, URZ, UR49, URZ, UP0, !UPT ;  /* 0x000000313f059290 */ /* 0x000fc600087fe43f */
        /* <DEDUP_REMOVED lines=18> */
.L_x_8994:
        /* <DEDUP_REMOVED lines=8> */
.L_x_8997:
[----:B------:R-:W-:Y:S05]  /*12b40*/  @!P6 BRA `(.L_x_8925) ;  /* 0x000000040074e947 */ /* 0x000fea0003800000 */
[----:B------:R-:W-:-:S04]  /*12b50*/  ISETP.NE.U32.AND P0, PT, R2, RZ, PT ;  /* 0x000000ff0200720c */ /* 0x000fc80003f05070 */
[----:B------:R-:W-:-:S13]  /*12b60*/  ISETP.NE.AND.EX P0, PT, R3, RZ, PT, P0 ;  /* 0x000000ff0300720c */ /* 0x000fda0003f05300 */
[----:B------:R-:W-:Y:S05]  /*12b70*/  @!P0 BRA `(.L_x_8926) ;  /* 0x0000000000448947 */ /* 0x000fea0003800000 */
[----:B------:R-:W1:Y:S01]  /*12b80*/  LDC R0, c[0x0][0x41c] ;  /* 0x00010700ff007b82 */ /* 0x000e620000000800 */
[----:B------:R-:W-:Y:S01]  /*12b90*/  ULDC.64 UR4, c[0x0][0x408] ;  /* 0x0001020000047ab9 */ /* 0x000fe20000000a00 */
[----:B-1----:R-:W-:-:S13]  /*12ba0*/  ISETP.NE.AND P0, PT, R0, 0x1, PT ;  /* 0x000000010000780c */ /* 0x002fda0003f05270 */
[----:B------:R-:W0:Y:S02]  /*12bb0*/  @P0 LDC.64 R4, c[0x0][0x420] ;  /* 0x00010800ff040b82 */ /* 0x000e240000000a00 */
[----:B0-----:R-:W-:-:S04]  /*12bc0*/  @P0 IMAD.HI.U32 R8, R7, R4, RZ ;  /* 0x0000000407080227 */ /* 0x001fc800078e00ff */
        /* <DEDUP_REMOVED lines=12> */
.L_x_8926:
[----:B-1----:R-:W-:Y:S02]  /*12c90*/  LEA R3, R17, UR40, 0x3 ;  /* 0x0000002811037c11 */ /* 0x002fe4000f8e18ff */
[----:B------:R-:W-:Y:S02]  /*12ca0*/  SHF.L.U32 R2, R22, 0x1f, RZ ;  /* 0x0000001f16027819 */ /* 0x000fe400000006ff */
[----:B------:R-:W-:Y:S02]  /*12cb0*/  ISETP.NE.AND P0, PT, R9, RZ, PT ;  /* 0x000000ff0900720c */ /* 0x000fe40003f05270 */
[----:B------:R-:W1:Y:S02]  /*12cc0*/  SYNCS.PHASECHK.TRANS64.TRYWAIT P2, [R3+URZ+0x19c80], R2 ;  /* 0x019c8002030075a7 */ /* 0x000e64000804017f */
[----:B-1----:R-:W-:Y:S09]  /*12cd0*/  @!P2 BRA `(.L_x_8927) ;  /* 0x0000003000aca947 */ /* 0x002ff20003800000 */
.L_x_8998:
        /* <DEDUP_REMOVED lines=8> */
.L_x_8928:
[----:B------:R-:W-:Y:S01]  /*12d60*/  IMAD.U32 R4, RZ, RZ, UR40 ;  /* 0x00000028ff047e24 */ /* 0x000fe2000f8e00ff */
[----:B------:R-:W-:Y:S01]  /*12d70*/  R2UR UR9, R3 ;  /* 0x00000000030972ca */ /* 0x000fe200000e0000 */
[----:B------:R-:W-:Y:S01]  /*12d80*/  IMAD R7, R7, 0x80, R27 ;  /* 0x0000008007077824 */ /* 0x000fe200078e021b */
        /* <DEDUP_REMOVED lines=25> */
.L_x_8999:
        /* <DEDUP_REMOVED lines=8> */
.L_x_8930:
        /* <DEDUP_REMOVED lines=24> */
.L_x_8925:
        /* <DEDUP_REMOVED lines=31> */
.L_x_8923:
[----:B------:R-:W2:Y:S04]  /*13310*/  LDL.LU R3, [R1+0xc] ;  /* 0x00000c0001037983 */ /* 0x000ea80000300800 */
[----:B-1----:R-:W3:Y:S01]  /*13320*/  LDL.LU R4, [R1+0x4] ;  /* 0x0000040001047983 */ /* 0x002ee20000300800 */
[----:B------:R-:W-:Y:S01]  /*13330*/  BSSY B0, `(.L_x_8931) ;  /* 0x000000b000007945 */ /* 0x000fe20003800000 */
[----:B--2---:R-:W-:-:S05]  /*13340*/  VIADD R3, R3, 0x1 ;  /* 0x0000000103037836 */ /* 0x004fca0000000000 */
[----:B------:R-:W-:Y:S01]  /*13350*/  LEA.HI R2, R3, R3, RZ, 0x1 ;  /* 0x0000000303027211 */ /* 0x000fe200078f08ff */
[----:B------:R1:W-:Y:S03]  /*13360*/  STL [R1+0xc], R3 ;  /* 0x00000c0301007387 */ /* 0x0003e60000100800 */
[----:B------:R-:W-:-:S05]  /*13370*/  LOP3.LUT R2, R2, 0xfffffffe, RZ, 0xc0, !PT ;  /* 0xfffffffe02027812 */ /* 0x000fca00078ec0ff */
[----:B------:R-:W-:-:S05]  /*13380*/  IMAD.IADD R2, R3, 0x1, -R2 ;  /* 0x0000000103027824 */ /* 0x000fca00078e0a02 */
[----:B-1----:R-:W-:Y:S01]  /*13390*/  SHF.L.U32 R3, R2, 0x1f, RZ ;  /* 0x0000001f02037819 */ /* 0x002fe200000006ff */
[----:B---3--:R-:W-:-:S03]  /*133a0*/  VIADD R2, R4, 0xfffffffe ;  /* 0xfffffffe04027836 */ /* 0x008fc60000000000 */
[----:B------:R-:W1:Y:S02]  /*133b0*/  SYNCS.PHASECHK.TRANS64.TRYWAIT P0, [UR40+0x19c20], R3 ;  /* 0x019c2003ff0075a7 */ /* 0x000e640008000168 */
[----:B------:R-:W-:Y:S01]  /*133c0*/  ISETP.GE.AND P2, PT, R2, R26, PT ;  /* 0x0000001a0200720c */ /* 0x000fe20003f46270 */
[----:B-1----:R-:W-:-:S12]  /*133d0*/  @!P0 BRA `(.L_x_8932) ;  /* 0x0000002c00148947 */ /* 0x002fd80003800000 */
.L_x_9000:
[----:B------:R-:W-:Y:S05]  /*133e0*/  BSYNC B0 ;  /* 0x0000000000007941 */ /* 0x000fea0003800000 */
.L_x_8931:
[----:B------:R-:W-:Y:S05]  /*133f0*/  @!P2 BRA `(.L_x_8933) ;  /* 0x000000100020a947 */ /* 0x000fea0003800000 */
[----:B-1----:R-:W-:Y:S02]  /*13400*/  IMAD.MOV.U32 R3, RZ, RZ, R17 ;  /* 0x000000ffff037224 */ /* 0x002fe400078e0011 */
[----:B0-----:R-:W-:-:S07]  /*13410*/  IMAD.MOV.U32 R8, RZ, RZ, R22 ;  /* 0x000000ffff087224 */ /* 0x001fce00078e0016 */
.L_x_8957:
        /* <DEDUP_REMOVED lines=13> */
[----:B------:R-:W0:Y:S01]  /*134f0*/  LDC R6, c[0x0][0x41c] ;  /* 0x00010700ff067b82 */ /* 0x000e220000000800 */
[----:B------:R-:W-:Y:S02]  /*13500*/  ULDC.64 UR6, c[0x0][0x408] ;  /* 0x0001020000067ab9 */ /* 0x000fe40000000a00 */
[----:B------:R-:W-:-:S04]  /*13510*/  IMAD R7, R21, UR6, RZ ;  /* 0x0000000615077c24 */ /* 0x000fc8000f8e02ff */
[----:B------:R-:W-:Y:S01]  /*13520*/  IMAD R7, R20, UR7, R7 ;  /* 0x0000000714077c24 */ /* 0x000fe2000f8e0207 */
        /* <DEDUP_REMOVED lines=10> */
[----:B------:R-:W-:-:S05]  /*135d0*/  IMAD.IADD R7, R7, 0x1, R5 ;  /* 0x0000000107077824 */ /* 0x000fca00078e0205 */
[----:B------:R-:W-:-:S05]  /*135e0*/  LEA.HI.X R7, R4, UR5, R7, 0x2, P0 ;  /* 0x0000000504077c11 */ /* 0x000fca00080f1407 */
[----:B------:R0:W5:Y:S02]  /*135f0*/  LDG.E R0, desc[UR46][R6.64] ;  /* 0x0000002e06007981 */ /* 0x000164000c1e1900 */
.L_x_8936:
[----:B------:R-:W1:Y:S01]  /*13600*/  S2R R4, SR_TID.X ;  /* 0x0000000000047919 */ /* 0x000e620000002100 */
[----:B0-----:R-:W-:Y:S01]  /*13610*/  LEA R6, R17, UR40, 0x3 ;  /* 0x0000002811067c11 */ /* 0x001fe2000f8e18ff */
[----:B------:R-:W-:Y:S01]  /*13620*/  BSSY B1, `(.L_x_8937) ;  /* 0x0000006000017945 */ /* 0x000fe20003800000 */
[----:B-1----:R-:W-:Y:S02]  /*13630*/  LOP3.LUT R5, R4, 0x7f, RZ, 0xc0, !PT ;  /* 0x0000007f04057812 */ /* 0x002fe400078ec0ff */
[----:B------:R-:W-:Y:S02]  /*13640*/  SHF.L.U32 R4, R22, 0x1f, RZ ;  /* 0x0000001f16047819 */ /* 0x000fe400000006ff */
[----:B------:R-:W-:Y:S02]  /*13650*/  ISETP.NE.AND P2, PT, R5, RZ, PT ;  /* 0x000000ff0500720c */ /* 0x000fe40003f45270 */
[----:B------:R-:W0:Y:S02]  /*13660*/  SYNCS.PHASECHK.TRANS64.TRYWAIT P0, [R6+URZ+0x19c80], R4 ;  /* 0x019c8004060075a7 */ /* 0x000e24000800017f */
[----:B0-----:R-:W-:Y:S09]  /*13670*/  @!P0 BRA `(.L_x_8938) ;  /* 0x0000002800848947 */ /* 0x001ff20003800000 */
.L_x_9001:
[----:B------:R-:W-:Y:S05]  /*13680*/  BSYNC B1 ;  /* 0x0000000000017941 */ /* 0x000fea0003800000 */
.L_x_8937:
        /* <DEDUP_REMOVED lines=9> */
.L_x_8940:
[----:B------:R-:W-:Y:S05]  /*13720*/  BSYNC B1 ;  /* 0x0000000000017941 */ /* 0x000fea0003800000 */
.L_x_8939:
[----:B------:R-:W-:Y:S01]  /*13730*/  IMAD.MOV.U32 R12, RZ, RZ, RZ ;  /* 0x000000ffff0c7224 */ /* 0x000fe200078e00ff */
[----:B------:R-:W-:Y:S01]  /*13740*/  R2UR UR12, R16 ;  /* 0x00000000100c72ca */ /* 0x000fe200000e0000 */
[----:B------:R-:W-:Y:S01]  /*13750*/  IMAD.U32 R5, RZ, RZ, UR40 ;  /* 0x00000028ff057e24 */ /* 0x000fe2000f8e00ff */
[----:B------:R-:W-:Y:S01]  /*13760*/  UIADD3 UR4, UP0, UR48, 0x470, URZ ;  /* 0x0000047030047890 */ /* 0x000fe2000ff1e03f */
[----:B------:R-:W-:Y:S01]  /*13770*/  PLOP3.LUT P0, PT, PT, PT, PT, 0x80, 0x0 ;  /* 0x000000000000781c */ /* 0x000fe20003f0f070 */
[----:B------:R-:W-:Y:S01]  /*13780*/  IMAD R9, R9, 0x80, R27 ;  /* 0x0000008009097824 */ /* 0x000fe200078e021b */
[----:B------:R-:W-:Y:S01]  /*13790*/  R2UR UR10, R12 ;  /* 0x000000000c0a72ca */ /* 0x000fe200000e0000 */
[----:B------:R-:W-:Y:S01]  /*137a0*/  IMAD R7, R17, 0x3000, R5 ;  /* 0x0000300011077824 */ /* 0x000fe200078e0205 */
[----:B------:R-:W-:Y:S01]  /*137b0*/  UIADD3.X UR5, URZ, UR49, URZ, UP0, !UPT ;  /* 0x000000313f057290 */ /* 0x000fe200087fe43f */
[----:B------:R-:W-:Y:S01]  /*137c0*/  VIADD R5, R6, 0x19c70 ;  /* 0x00019c7006057836 */ /* 0x000fe20000000000 */
[----:B------:R-:W-:Y:S01]  /*137d0*/  UMOV UR6, 0x0 ;  /* 0x0000000000067882 */ /* 0x000fe20000000000 */
[----:B------:R-:W-:Y:S01]  /*137e0*/  VIADD R10, R7, 0x9000 ;  /* 0x00009000070a7836 */ /* 0x000fe20000000000 */
[----:B------:R-:W-:-:S09]  /*137f0*/  UMOV UR7, 0x14f00000 ;  /* 0x14f0000000077882 */ /* 0x000fd20000000000 */
.L_x_8941:
        /* <DEDUP_REMOVED lines=16> */
.L_x_8942:
        /* <DEDUP_REMOVED lines=16> */
.L_x_8943:
        /* <DEDUP_REMOVED lines=12> */
.L_x_9002:
[----:B------:R-:W-:Y:S05]  /*13ac0*/  BSYNC B1 ;  /* 0x0000000000017941 */ /* 0x000fea0003800000 */
.L_x_8944:
        /* <DEDUP_REMOVED lines=11> */
.L_x_8947:
[----:B------:R-:W-:Y:S05]  /*13b80*/  BSYNC B1 ;  /* 0x0000000000017941 */ /* 0x000fea0003800000 */
.L_x_8946:
        /* <DEDUP_REMOVED lines=9> */
.L_x_8948:
        /* <DEDUP_REMOVED lines=15> */
.L_x_8949:
        /* <DEDUP_REMOVED lines=15> */
.L_x_8950:
        /* <DEDUP_REMOVED lines=9> */
.L_x_8935:
[----:B------:R-:W-:Y:S05]  /*13e90*/  BSYNC B0 ;  /* 0x0000000000007941 */ /* 0x000fea0003800000 */
.L_x_8934:
[----:B------:R-:W-:-:S06]  /*13ea0*/  UISETP.NE.AND UP0, UPT, UR41, 0x3, UPT ;  /* 0x000000032900788c */ /* 0x000fcc000bf05270 */
[----:B------:R-:W-:-:S13]  /*13eb0*/  PLOP3.LUT P0, PT, PT, PT, UP0, 0x80, 0x0 ;  /* 0x000000000000781c */ /* 0x000fda0003f0f008 */
[----:B------:R-:W-:Y:S05]  /*13ec0*/  @!P0 BRA `(.L_x_8951) ;  /* 0x0000000000048947 */ /* 0x000fea0003800000 */
[----:B------:R-:W-:Y:S01]  /*13ed0*/  BPT.TRAP 0x1 ;  /* 0x000000040000795c */ /* 0x000fe20000300000 */
.L_x_8951:
[----:B------:R-:W-:Y:S01]  /*13ee0*/  LOP3.LUT R5, R8, 0x1, RZ, 0x3c, !PT ;  /* 0x0000000108057812 */ /* 0x000fe200078e3cff */
[----:B------:R-:W-:Y:S01]  /*13ef0*/  IMAD.U32 R4, RZ, RZ, UR44 ;  /* 0x0000002cff047e24 */ /* 0x000fe2000f8e00ff */
[----:B------:R-:W-:Y:S01]  /*13f00*/  LEA R12, R3, UR40, 0x3 ;  /* 0x00000028030c7c11 */ /* 0x000fe2000f8e18ff */
[----:B------:R-:W-:Y:S01]  /*13f10*/  BSSY B0, `(.L_x_8952) ;  /* 0x0000005000007945 */ /* 0x000fe20003800000 */
[----:B------:R-:W-:Y:S02]  /*13f20*/  SHF.L.U32 R5, R5, 0x1f, RZ ;  /* 0x0000001f05057819 */ /* 0x000fe400000006ff */
[----:B------:R-:W-:Y:S02]  /*13f30*/  ISETP.NE.AND P0, PT, R4, 0x3, PT ;  /* 0x000000030400780c */ /* 0x000fe40003f05270 */
[----:B------:R-:W0:Y:S02]  /*13f40*/  SYNCS.PHASECHK.TRANS64.TRYWAIT P2, [R12+URZ+0x19c70], R5 ;  /* 0x019c70050c0075a7 */ /* 0x000e24000804017f */
[----:B0-----:R-:W-:Y:S09]  /*13f50*/  @!P2 BRA `(.L_x_8953) ;  /* 0x000000200074a947 */ /* 0x001ff20003800000 */
.L_x_9003:
[----:B------:R-:W-:Y:S05]  /*13f60*/  BSYNC B0 ;  /* 0x0000000000007941 */ /* 0x000fea0003800000 */
.L_x_8952:
[----:B------:R-:W-:Y:S05]  /*13f70*/  @!P0 BRA `(.L_x_8954) ;  /* 0x0000000000048947 */ /* 0x000fea0003800000 */
[----:B------:R-:W-:Y:S01]  /*13f80*/  BPT.TRAP 0x1 ;  /* 0x000000040000795c */ /* 0x000fe20000300000 */
.L_x_8954:
[----:B0-----:R-:W-:Y:S01]  /*13f90*/  SHF.L.U32 R5, R8, 0x1f, RZ ;  /* 0x0000001f08057819 */ /* 0x001fe200000006ff */
[----:B------:R-:W-:-:S03]  /*13fa0*/  IMAD R3, R3, 0x3000, RZ ;  /* 0x0000300003037824 */ /* 0x000fc600078e02ff */
[----:B------:R-:W0:Y:S02]  /*13fb0*/  SYNCS.PHASECHK.TRANS64.TRYWAIT P2, [R12+URZ+0x19c60], R5 ;  /* 0x019c60050c0075a7 */ /* 0x000e24000804017f */
[----:B0-----:R-:W-:Y:S05]  /*13fc0*/  @!P2 BRA `(.L_x_8955) ;  /* 0x00000020006ca947 */ /* 0x001fea0003800000 */
.L_x_9004:
[----:B------:R-:W-:Y:S01]  /*13fd0*/  LOP3.LUT R13, R3, R18, RZ, 0xfc, !PT ;  /* 0x00000012030d7212 */ /* 0x000fe200078efcff */
[----:B------:R-:W-:Y:S05]  /*13fe0*/  WARPSYNC.ALL ;  /* 0x0000000000007948 */ /* 0x000fea0003800000 */
[----:B0-----:R-:W0:Y:S01]  /*13ff0*/  LDSM.16.MT88.4 R4, [R13+UR40+0x9000] ;  /* 0x009000280d04783b */ /* 0x001e220008004200 */
[----:B------:R-:W-:-:S04]  /*14000*/  IMAD.U32 R25, RZ, RZ, UR40 ;  /* 0x00000028ff197e24 */ /* 0x000fc8000f8e00ff */
[----:B------:R-:W-:Y:S01]  /*14010*/  VIADD R25, R25, 0x3000 ;  /* 0x0000300019197836 */ /* 0x000fe20000000000 */
        /* <DEDUP_REMOVED lines=9> */
[----:B------:R-:W0:Y:S02]  /*140b0*/  LDSM.16.MT88.4 R4, [R15+UR40+0x9000] ;  /* 0x009000280f04783b */ /* 0x000e240008004200 */
[C-C-:B0-----:R-:W-:Y:S02]  /*140c0*/  PRMT R8, R4.reuse, 0x6420, R5.reuse ;  /* 0x0000642004087816 */ /* 0x141fe40000000005 */
[----:B------:R-:W-:Y:S02]  /*140d0*/  PRMT R9, R4, 0x7531, R5 ;  /* 0x0000753104097816 */ /* 0x000fe40000000005 */
[----:B------:R-:W-:Y:S02]  /*140e0*/  LOP3.LUT R4, R10, R23, RZ, 0xfc, !PT ;  /* 0x000000170a047212 */ /* 0x000fe400078efcff */
[C-C-:B------:R-:W-:Y:S02]  /*140f0*/  PRMT R10, R6.reuse, 0x6420, R7.reuse ;  /* 0x00006420060a7816 */ /* 0x140fe40000000007 */
[----:B------:R-:W-:Y:S01]  /*14100*/  PRMT R11, R6, 0x7531, R7 ;  /* 0x00007531060b7816 */ /* 0x000fe20000000007 */
[----:B------:R-:W-:Y:S01]  /*14110*/  IMAD.IADD R13, R25, 0x1, R4 ;  /* 0x00000001190d7824 */ /* 0x000fe200078e0204 */
[----:B------:R-:W-:-:S04]  /*14120*/  LOP3.LUT R25, R3, 0x800, R18, 0xfe, !PT ;  /* 0x0000080003197812 */ /* 0x000fc800078efe12 */
[----:B------:R0:W-:Y:S02]  /*14130*/  STSM.16.M88.4 [R13], R8 ;  /* 0x000000080d007844 */ /* 0x0001e40000000200 */
[----:B0-----:R-:W-:Y:S02]  /*14140*/  VIADD R10, R3, 0x2000 ;  /* 0x00002000030a7836 */ /* 0x001fe40000000000 */
[----:B------:R-:W-:-:S03]  /*14150*/  IMAD.U32 R13, RZ, RZ, UR40 ;  /* 0x00000028ff0d7e24 */ /* 0x000fc6000f8e00ff */
[----:B------:R-:W-:Y:S01]  /*14160*/  LOP3.LUT R14, R10, R18, RZ, 0xfc, !PT ;  /* 0x000000120a0e7212 */ /* 0x000fe200078efcff */
[----:B------:R-:W-:-:S04]  /*14170*/  VIADD R13, R13, 0x3000 ;  /* 0x000030000d0d7836 */ /* 0x000fc80000000000 */
[----:B------:R0:W1:Y:S02]  /*14180*/  LDSM.16.MT88.4 R4, [R14+UR40+0x9000] ;  /* 0x009000280e04783b */ /* 0x0000640008004200 */
[----:B0-----:R-:W-:-:S04]  /*14190*/  LOP3.LUT R14, R18, 0x1800, RZ, 0xfc, !PT ;  /* 0x00001800120e7812 */ /* 0x001fc800078efcff */
[----:B------:R-:W-:Y:S02]  /*141a0*/  IADD3 R14, R14, UR40, R3 ;  /* 0x000000280e0e7c10 */ /* 0x000fe4000fffe003 */
[C-C-:B-1----:R-:W-:Y:S02]  /*141b0*/  PRMT R8, R4.reuse, 0x6420, R5.reuse ;  /* 0x0000642004087816 */ /* 0x142fe40000000005 */
        /* <DEDUP_REMOVED lines=34> */
.L_x_8956:
[----:B-1----:R-:W-:Y:S01]  /*143e0*/  SYNCS.ARRIVE.TRANS64.A1T0 RZ, [R12+URZ+0x19c50], RZ ;  /* 0x019c50ff0cff79a7 */ /* 0x002fe2000810003f */
[----:B------:R-:W-:Y:S01]  /*143f0*/  BAR.SYNC.DEFER_BLOCKING 0x2, 0x80 ;  /* 0x0082000000007b1d */ /* 0x000fe20000010000 */
[----:B------:R-:W-:Y:S01]  /*14400*/  ISETP.GT.AND P0, PT, R2, R26, PT ;  /* 0x0000001a0200720c */ /* 0x000fe20003f04270 */
[----:B------:R-:W-:Y:S02]  /*14410*/  @!P1 VIADD R3, R12, 0x19c80 ;  /* 0x00019c800c039836 */ /* 0x000fe40000000000 */
[----:B------:R-:W-:Y:S02]  /*14420*/  VIADD R2, R2, 0xffffffff ;  /* 0xffffffff02027836 */ /* 0x000fe40000000000 */
[----:B0-----:R-:W-:Y:S01]  /*14430*/  IMAD.MOV.U32 R8, RZ, RZ, R22 ;  /* 0x000000ffff087224 */ /* 0x001fe200078e0016 */
[----:B------:R-:W-:-:S04]  /*14440*/  @!P1 PRMT R3, RZ, 0x654, R3 ;  /* 0x00000654ff039816 */ /* 0x000fc80000000003 */
[----:B------:R0:W-:Y:S02]  /*14450*/  @!P1 SYNCS.ARRIVE.TRANS64.RED.A1T0 RZ, [R3+URZ], RZ ;  /* 0x000000ff03ff99a7 */ /* 0x0001e4000810043f */
[----:B0-----:R-:W-:Y:S01]  /*14460*/  IMAD.MOV.U32 R3, RZ, RZ, R17 ;  /* 0x000000ffff037224 */ /* 0x001fe200078e0011 */
[----:B------:R-:W-:Y:S06]  /*14470*/  @P0 BRA `(.L_x_8957) ;  /* 0xffffffec00e80947 */ /* 0x000fec000383ffff */
.L_x_8933:
[----:B------:R-:W-:Y:S04]  /*14480*/  BSSY B0, `(.L_x_8958) ;  /* 0x000000e000007945 */ /* 0x000fe80003800000 */
[----:B------:R-:W-:Y:S05]  /*14490*/  @P1 BRA `(.L_x_8959) ;  /* 0x0000000000301947 */ /* 0x000fea0003800000 */
[----:B------:R-:W2:Y:S01]  /*144a0*/  S2R R7, SR_LANEID ;  /* 0x0000000000077919 */ /* 0x000ea20000000000 */
[----:B------:R-:W-:Y:S01]  /*144b0*/  VOTEU.ANY UR4, UPT, PT ;  /* 0x0000000000047886 */ /* 0x000fe200038e0100 */
[----:B-1----:R-:W1:Y:S01]  /*144c0*/  LDC.64 R2, c[0x0][0xc38] ;  /* 0x00030e00ff027b82 */ /* 0x002e620000000a00 */
[----:B------:R-:W2:Y:S08]  /*144d0*/  FLO.U32 R0, UR4 ;  /* 0x0000000400007d00 */ /* 0x000eb000080e0000 */
[----:B------:R-:W1:Y:S01]  /*144e0*/  POPC R5, UR4 ;  /* 0x0000000400057d09 */ /* 0x000e620008000000 */
[----:B--2---:R-:W-:-:S13]  /*144f0*/  ISETP.EQ.U32.AND P0, PT, R0, R7, PT ;  /* 0x000000070000720c */ /* 0x004fda0003f02070 */
[----:B-1----:R-:W2:Y:S01]  /*14500*/  @P0 ATOMG.E.ADD.STRONG.GPU PT, R3, desc[UR46][R2.64], R5 ;  /* 0x00000005020309a8 */ /* 0x002ea200081ee1ee */
[----:B------:R-:W1:Y:S02]  /*14510*/  S2R R4, SR_LTMASK ;  /* 0x0000000000047919 */ /* 0x000e640000003900 */
[----:B-1----:R-:W-:-:S04]  /*14520*/  LOP3.LUT R4, R4, UR4, RZ, 0xc0, !PT ;  /* 0x0000000404047c12 */ /* 0x002fc8000f8ec0ff */
[----:B------:R-:W1:Y:S01]  /*14530*/  POPC R7, R4 ;  /* 0x0000000400077309 */ /* 0x000e620000000000 */
[----:B--2---:R-:W1:Y:S02]  /*14540*/  SHFL.IDX PT, R0, R3, R0, 0x1f ;  /* 0x00001f0003007589 */ /* 0x004e6400000e0000 */
[----:B-1----:R-:W-:-:S07]  /*14550*/  IADD3 R24, R0, UR43, R7 ;  /* 0x0000002b00187c10 */ /* 0x002fce000fffe007 */
.L_x_8959:
[----:B------:R-:W-:Y:S05]  /*14560*/  BSYNC B0 ;  /* 0x0000000000007941 */ /* 0x000fea0003800000 */
.L_x_8958:
[----:B------:R-:W-:-:S06]  /*14570*/  UISETP.NE.AND UP0, UPT, UR41, 0x3, UPT ;  /* 0x000000032900788c */ /* 0x000fcc000bf05270 */
[----:B------:R-:W-:-:S13]  /*14580*/  PLOP3.LUT P0, PT, PT, PT, UP0, 0x80, 0x0 ;  /* 0x000000000000781c */ /* 0x000fda0003f0f008 */
[----:B------:R-:W-:Y:S05]  /*14590*/  @!P0 BRA `(.L_x_8960) ;  /* 0x0000000000048947 */ /* 0x000fea0003800000 */
[----:B------:R-:W-:Y:S01]  /*145a0*/  BPT.TRAP 0x1 ;  /* 0x000000040000795c */ /* 0x000fe20000300000 */
.L_x_8960:
[----:B-1----:R-:W-:Y:S01]  /*145b0*/  LOP3.LUT R3, R22, 0x1, RZ, 0x3c, !PT ;  /* 0x0000000116037812 */ /* 0x002fe200078e3cff */
[----:B------:R-:W-:Y:S01]  /*145c0*/  IMAD.U32 R0, RZ, RZ, UR44 ;  /* 0x0000002cff007e24 */ /* 0x000fe2000f8e00ff */
[----:B------:R-:W-:Y:S01]  /*145d0*/  LEA R2, R17, UR40, 0x3 ;  /* 0x0000002811027c11 */ /* 0x000fe2000f8e18ff */
[----:B------:R-:W-:Y:S01]  /*145e0*/  BSSY B0, `(.L_x_8961) ;  /* 0x0000005000007945 */ /* 0x000fe20003800000 */
[----:B------:R-:W-:Y:S02]  /*145f0*/  SHF.L.U32 R3, R3, 0x1f, RZ ;  /* 0x0000001f03037819 */ /* 0x000fe400000006ff */
[----:B------:R-:W-:Y:S02]  /*14600*/  ISETP.NE.AND P2, PT, R0, 0x3, PT ;  /* 0x000000030000780c */ /* 0x000fe40003f45270 */
[----:B------:R-:W1:Y:S02]  /*14610*/  SYNCS.PHASECHK.TRANS64.TRYWAIT P0, [R2+URZ+0x19c70], R3 ;  /* 0x019c7003020075a7 */ /* 0x000e64000800017f */
[----:B-1----:R-:W-:Y:S09]  /*14620*/  @!P0 BRA `(.L_x_8962) ;  /* 0x0000001800e88947 */ /* 0x002ff20003800000 */
.L_x_9005:
[----:B------:R-:W-:Y:S05]  /*14630*/  BSYNC B0 ;  /* 0x0000000000007941 */ /* 0x000fea0003800000 */
.L_x_8961:
[----:B------:R-:W-:Y:S05]  /*14640*/  @!P2 BRA `(.L_x_8963) ;  /* 0x000000000004a947 */ /* 0x000fea0003800000 */
[----:B------:R-:W-:Y:S01]  /*14650*/  BPT.TRAP 0x1 ;  /* 0x000000040000795c */ /* 0x000fe20000300000 */
.L_x_8963:
[----:B-1----:R-:W-:Y:S01]  /*14660*/  SHF.L.U32 R3, R22, 0x1f, RZ ;  /* 0x0000001f16037819 */ /* 0x002fe200000006ff */
[----:B------:R-:W-:-:S03]  /*14670*/  IMAD R0, R17, 0x3000, RZ ;  /* 0x0000300011007824 */ /* 0x000fc600078e02ff */
[----:B------:R-:W1:Y:S02]  /*14680*/  SYNCS.PHASECHK.TRANS64.TRYWAIT P0, [R2+URZ+0x19c60], R3 ;  /* 0x019c6003020075a7 */ /* 0x000e64000800017f */
[----:B-1----:R-:W-:Y:S05]  /*14690*/  @!P0 BRA `(.L_x_8964) ;  /* 0x0000001800e08947 */ /* 0x002fea0003800000 */
.L_x_9006:
[----:B-1----:R-:W-:Y:S01]  /*146a0*/  LOP3.LUT R3, R0, R18, RZ, 0xfc, !PT ;  /* 0x0000001200037212 */ /* 0x002fe200078efcff */
[----:B------:R-:W-:Y:S05]  /*146b0*/  WARPSYNC.ALL ;  /* 0x0000000000007948 */ /* 0x000fea0003800000 */
[----:B------:R1:W0:Y:S01]  /*146c0*/  LDSM.16.MT88.4 R4, [R3+UR40+0x9000] ;  /* 0x009000280304783b */ /* 0x0002220008004200 */
[----:B------:R-:W-:Y:S01]  /*146d0*/  IMAD.U32 R16, RZ, RZ, UR40 ;  /* 0x00000028ff107e24 */ /* 0x000fe2000f8e00ff */
[----:B------:R-:W-:Y:S01]  /*146e0*/  LOP3.LUT R15, R18, 0x1800, RZ, 0xfc, !PT ;  /* 0x00001800120f7812 */ /* 0x000fe200078efcff */
[----:B------:R-:W-:Y:S02]  /*146f0*/  VIADD R13, R0, 0x1000 ;  /* 0x00001000000d7836 */ /* 0x000fe40000000000 */
[----:B------:R-:W-:-:S03]  /*14700*/  VIADD R16, R16, 0x3000 ;  /* 0x0000300010107836 */ /* 0x000fc60000000000 */
[C---:B------:R-:W-:Y:S01]  /*14710*/  LOP3.LUT R14, R13.reuse, R18, RZ, 0xfc, !PT ;  /* 0x000000120d0e7212 */ /* 0x040fe200078efcff */
[----:B-1----:R-:W-:Y:S01]  /*14720*/  VIADD R3, R0, 0x2000 ;  /* 0x0000200000037836 */ /* 0x002fe20000000000 */
[----:B------:R-:W-:-:S05]  /*14730*/  LOP3.LUT R13, R13, R23, RZ, 0xfc, !PT ;  /* 0x000000170d0d7212 */ /* 0x000fca00078efcff */
[----:B------:R-:W-:Y:S01]  /*14740*/  IMAD.IADD R13, R16, 0x1, R13 ;  /* 0x00000001100d7824 */ /* 0x000fe200078e020d */
[C-C-:B0-----:R-:W-:Y:S02]  /*14750*/  PRMT R8, R4.reuse, 0x6420, R5.reuse ;  /* 0x0000642004087816 */ /* 0x141fe40000000005 */
[----:B------:R-:W-:Y:S02]  /*14760*/  PRMT R9, R4, 0x7531, R5 ;  /* 0x0000753104097816 */ /* 0x000fe40000000005 */
[----:B------:R-:W-:Y:S02]  /*14770*/  LOP3.LUT R4, R0, R23, RZ, 0xfc, !PT ;  /* 0x0000001700047212 */ /* 0x000fe400078efcff */
[C-C-:B------:R-:W-:Y:S02]  /*14780*/  PRMT R10, R6.reuse, 0x6420, R7.reuse ;  /* 0x00006420060a7816 */ /* 0x140fe40000000007 */
[----:B------:R-:W-:Y:S01]  /*14790*/  PRMT R11, R6, 0x7531, R7 ;  /* 0x00007531060b7816 */ /* 0x000fe20000000007 */
[----:B------:R-:W-:-:S05]  /*147a0*/  IMAD.IADD R12, R16, 0x1, R4 ;  /* 0x00000001100c7824 */ /* 0x000fca00078e0204 */
[----:B------:R0:W-:Y:S04]  /*147b0*/  STSM.16.M88.4 [R12], R8 ;  /* 0x000000080c007844 */ /* 0x0001e80000000200 */
[----:B------:R1:W2:Y:S01]  /*147c0*/  LDSM.16.MT88.4 R4, [R14+UR40+0x9000] ;  /* 0x009000280e04783b */ /* 0x0002a20008004200 */
[C---:B0-----:R-:W-:Y:S02]  /*147d0*/  LOP3.LUT R12, R3.reuse, R18, RZ, 0xfc, !PT ;  /* 0x00000012030c7212 */ /* 0x041fe400078efcff */
[----:B------:R-:W-:-:S05]  /*147e0*/  LOP3.LUT R3, R3, R23, RZ, 0xfc, !PT ;  /* 0x0000001703037212 */ /* 0x000fca00078efcff */
[C---:B-1----:R-:W-:Y:S01]  /*147f0*/  IMAD.IADD R14, R16.reuse, 0x1, R3 ;  /* 0x00000001100e7824 */ /* 0x042fe200078e0203 */
[----:B------:R-:W-:Y:S02]  /*14800*/  IADD3 R3, R16, R28, R0 ;  /* 0x0000001c10037210 */ /* 0x000fe40007ffe000 */
[C-C-:B--2---:R-:W-:Y:S02]  /*14810*/  PRMT R8, R4.reuse, 0x6420, R5.reuse ;  /* 0x0000642004087816 */ /* 0x144fe40000000005 */
[----:B------:R-:W-:Y:S02]  /*14820*/  PRMT R9, R4, 0x7531, R5 ;  /* 0x0000753104097816 */ /* 0x000fe40000000005 */
[C-C-:B------:R-:W-:Y:S02]  /*14830*/  PRMT R10, R6.reuse, 0x6420, R7.reuse ;  /* 0x00006420060a7816 */ /* 0x140fe40000000007 */
[----:B------:R-:W-:-:S05]  /*14840*/  PRMT R11, R6, 0x7531, R7 ;  /* 0x00007531060b7816 */ /* 0x000fca0000000007 */
[----:B------:R-:W-:Y:S04]  /*14850*/  STSM.16.M88.4 [R13], R8 ;  /* 0x000000080d007844 */ /* 0x000fe80000000200 */
[----:B------:R0:W1:Y:S02]  /*14860*/  LDSM.16.MT88.4 R4, [R12+UR40+0x9000] ;  /* 0x009000280c04783b */ /* 0x0000640008004200 */
[----:B0-----:R-:W-:Y:S02]  /*14870*/  IADD3 R12, R15, UR40, R0 ;  /* 0x000000280f0c7c10 */ /* 0x001fe4000fffe000 */
[----:B------:R-:W-:Y:S02]  /*14880*/  LOP3.LUT R13, R0, 0x800, R18, 0xfe, !PT ;  /* 0x00000800000d7812 */ /* 0x000fe400078efe12 */
[----:B-1----:R-:W-:-:S02]  /*14890*/  PRMT R8, R4, 0x6420, R5 ;  /* 0x0000642004087816 */ /* 0x002fc40000000005 */
        /* <DEDUP_REMOVED lines=31> */
.L_x_8965:
[----:B-1----:R1:W-:Y:S01]  /*14a90*/  SYNCS.ARRIVE.TRANS64.A1T0 RZ, [R2+URZ+0x19c50], RZ ;  /* 0x019c50ff02ff79a7 */ /* 0x0023e2000810003f */
[----:B------:R-:W-:Y:S02]  /*14aa0*/  @!P1 VIADD R0, R2, 0x19c80 ;  /* 0x00019c8002009836 */ /* 0x000fe40000000000 */
[----:B------:R-:W-:-:S03]  /*14ab0*/  VIADD R17, R17, 0x1 ;  /* 0x0000000111117836 */ /* 0x000fc60000000000 */
[----:B------:R-:W-:Y:S01]  /*14ac0*/  @!P1 PRMT R0, RZ, 0x654, R0 ;  /* 0x00000654ff009816 */ /* 0x000fe20000000000 */
[----:B------:R-:W-:Y:S01]  /*14ad0*/  BAR.SYNC.DEFER_BLOCKING 0x2, 0x80 ;  /* 0x0082000000007b1d */ /* 0x000fe20000010000 */
[----:B------:R-:W-:-:S04]  /*14ae0*/  ISETP.NE.AND P0, PT, R17, 0x2, PT ;  /* 0x000000021100780c */ /* 0x000fc80003f05270 */
[----:B0-----:R-:W-:Y:S02]  /*14af0*/  SEL R3, RZ, 0x1, P0 ;  /* 0x00000001ff037807 */ /* 0x001fe40000000000 */
[----:B------:R-:W-:Y:S02]  /*14b00*/  SEL R17, R17, RZ, P0 ;  /* 0x000000ff11117207 */ /* 0x000fe40000000000 */
[----:B------:R-:W-:Y:S01]  /*14b10*/  LOP3.LUT R22, R22, R3, RZ, 0x3c, !PT ;  /* 0x0000000316167212 */ /* 0x000fe200078e3cff */
[----:B------:R1:W-:Y:S06]  /*14b20*/  @!P1 SYNCS.ARRIVE.TRANS64.RED.A1T0 RZ, [R0+URZ], RZ ;  /* 0x000000ff00ff99a7 */ /* 0x0003ec000810043f */
.L_x_8917:
[----:B------:R-:W-:Y:S05]  /*14b30*/  BSYNC B6 ;  /* 0x0000000000067941 */ /* 0x000fea0003800000 */
.L_x_8915:
[----:B------:R-:W-:-:S13]  /*14b40*/  LOP3.LUT P0, RZ, R19, 0x2, RZ, 0xc0, !PT ;  /* 0x0000000213ff7812 */ /* 0x000fda000780c0ff */
[----:B------:R-:W-:Y:S05]  /*14b50*/  @!P0 BRA `(.L_x_8966) ;  /* 0x0000000000248947 */ /* 0x000fea0003800000 */
[----:B------:R-:W2:Y:S08]  /*14b60*/  S2UR UR5, SR_CgaCtaId ;  /* 0x00000000000579c3 */ /* 0x000eb00000008800 */
[----:B------:R-:W-:Y:S06]  /*14b70*/  BAR.SYNC.DEFER_BLOCKING 0x5, 0x200 ;  /* 0x0148000000007b1d */ /* 0x000fec0000010000 */
[----:B------:R-:W-:-:S02]  /*14b80*/  UMOV UR4, 0x400 ;  /* 0x0000040000047882 */ /* 0x000fc40000000000 */
[----:B--2---:R-:W-:-:S09]  /*14b90*/  ULEA UR4, UR5, UR4, 0x18 ;  /* 0x0000000405047291 */ /* 0x004fd2000f8ec03f */
[----:B------:R-:W2:Y:S02]  /*14ba0*/  LDS.128 R24, [UR4+0x19cd0] ;  /* 0x019cd004ff187984 */ /* 0x000ea40008000c00 */
[----:B--2---:R-:W-:Y:S02]  /*14bb0*/  R2UR UR45, R27 ;  /* 0x000000001b2d72ca */ /* 0x004fe400000e0000 */
[----:B------:R-:W-:Y:S01]  /*14bc0*/  R2UR UR38, R26 ;  /* 0x000000001a2672ca */ /* 0x000fe200000e0000 */
[----:B------:R-:W-:Y:S06]  /*14bd0*/  BAR.ARV 0x4, 0x200 ;  /* 0x0108000000007b1d */ /* 0x000fec0000002000 */
[----:B------:R-:W-:Y:S08]  /*14be0*/  BRA `(.L_x_8967) ;  /* 0x0000000800c07947 */ /* 0x000ff00003800000 */
.L_x_8966:
[----:B-1----:R-:W1:Y:S01]  /*14bf0*/  S2R R0, SR_TID.X ;  /* 0x0000000000007919 */ /* 0x002e620000002100 */
[----:B------:R-:W-:Y:S01]  /*14c00*/  ULDC UR4, c[0x0][0xc14] ;  /* 0x0003050000047ab9 */ /* 0x000fe20000000800 */
        /* <DEDUP_REMOVED lines=8> */
[----:B------:R-:W2:Y:S01]  /*14c90*/  @!P1 LDG.E R25, desc[UR46][R2.64] ;  /* 0x0000002e02199981 */ /* 0x000ea2000c1e1900 */
[C---:B------:R-:W-:Y:S02]  /*14ca0*/  ISETP.NE.AND P1, PT, R6.reuse, RZ, PT ;  /* 0x000000ff0600720c */ /* 0x040fe40003f25270 */
[C---:B------:R-:W-:Y:S02]  /*14cb0*/  ISETP.GE.U32.AND P2, PT, R6.reuse, 0x2, PT ;  /* 0x000000020600780c */ /* 0x040fe40003f46070 */
[C---:B------:R-:W-:Y:S02]  /*14cc0*/  ISETP.GE.U32.AND P3, PT, R6.reuse, 0x4, PT ;  /* 0x000000040600780c */ /* 0x040fe40003f66070 */
[C---:B------:R-:W-:Y:S02]  /*14cd0*/  ISETP.GE.U32.AND P4, PT, R6.reuse, 0x8, PT ;  /* 0x000000080600780c */ /* 0x040fe40003f86070 */
[----:B------:R-:W-:Y:S01]  /*14ce0*/  ISETP.GE.U32.AND P5, PT, R6, 0x10, PT ;  /* 0x000000100600780c */ /* 0x000fe20003fa6070 */
        /* <DEDUP_REMOVED lines=10> */
[----:B------:R-:W1:Y:S02]  /*14d90*/  SHFL.UP PT, R2, R4, 0x8, RZ ;  /* 0x0500000004027989 */ /* 0x000e6400000e00ff */
[----:B-1----:R-:W-:Y:S02]  /*14da0*/  SEL R3, R2, RZ, P4 ;  /* 0x000000ff02037207 */ /* 0x002fe40002000000 */
[----:B------:R-:W-:Y:S03]  /*14db0*/  SHFL.IDX PT, R2, R24, 0x1, 0x1f ;  /* 0x00201f0018027f89 */ /* 0x000fe600000e0000 */
        /* <DEDUP_REMOVED lines=9> */
[----:B------:R-:W-:Y:S05]  /*14e50*/  @P6 BRA `(.L_x_8968) ;  /* 0x0000000000946947 */ /* 0x000fea0003800000 */
.L_x_8972:
        /* <DEDUP_REMOVED lines=14> */
.L_x_8971:
[----:B------:R-:W-:Y:S05]  /*14f40*/  BSYNC B0 ;  /* 0x0000000000007941 */ /* 0x000fea0003800000 */
.L_x_8970:
[----:B-----5:R-:W2:Y:S02]  /*14f50*/  SHFL.UP PT, R0, R25, 0x1, RZ ;  /* 0x0420000019007989 */ /* 0x020ea400000e00ff */
[----:B--2---:R-:W-:-:S05]  /*14f60*/  SEL R0, R0, RZ, P1 ;  /* 0x000000ff00007207 */ /* 0x004fca0000800000 */
[----:B------:R-:W-:-:S05]  /*14f70*/  IMAD.IADD R0, R25, 0x1, R0 ;  /* 0x0000000119007824 */ /* 0x000fca00078e0200 */
[----:B-1----:R-:W1:Y:S02]  /*14f80*/  SHFL.UP PT, R2, R0, 0x2, RZ ;  /* 0x0440000000027989 */ /* 0x002e6400000e00ff */
        /* <DEDUP_REMOVED lines=17> */
[----:B------:R-:W-:-:S07]  /*150a0*/  IMAD.MOV.U32 R7, RZ, RZ, R6 ;  /* 0x000000ffff077224 */ /* 0x000fce00078e0006 */
.L_x_8968:
        /* <DEDUP_REMOVED lines=12> */
[----:B------:R-:W-:Y:S01]  /*15170*/  ISETP.NE.AND P0, PT, RZ, UR7, PT ;  /* 0x00000007ff007c0c */ /* 0x000fe2000bf05270 */
[----:B------:R-:W-:-:S03]  /*15180*/  IMAD.MOV.U32 R24, RZ, RZ, RZ ;  /* 0x000000ffff187224 */ /* 0x000fc600078e00ff */
[----:B------:R-:W2:Y:S02]  /*15190*/  SHFL.IDX PT, R25, R25, R12, 0x1f ;  /* 0x00001f0c19197589 */ /* 0x000ea400000e0000 */
[----:B--2---:R-:W-:-:S05]  /*151a0*/  IMAD R4, R25, R6, RZ ;  /* 0x0000000619047224 */ /* 0x004fca00078e02ff */
[----:B0-----:R-:W-:-:S04]  /*151b0*/  IABS R8, R4 ;  /* 0x0000000400087213 */ /* 0x001fc80000000000 */
[----:B------:R-:W0:Y:S08]  /*151c0*/  I2F.RP R10, R8 ;  /* 0x00000008000a7306 */ /* 0x000e300000209400 */
[----:B0-----:R-:W0:Y:S02]  /*151d0*/  MUFU.RCP R10, R10 ;  /* 0x0000000a000a7308 */ /* 0x001e240000001000 */
[----:B0-----:R-:W-:-:S06]  /*151e0*/  VIADD R11, R10, 0xffffffe ;  /* 0x0ffffffe0a0b7836 */ /* 0x001fcc0000000000 */
[----:B------:R-:W0:Y:S02]  /*151f0*/  F2I.FTZ.U32.TRUNC.NTZ R11, R11 ;  /* 0x0000000b000b7305 */ /* 0x000e24000021f000 */
[----:B0-----:R-:W-:Y:S01]  /*15200*/  IMAD.MOV R3, RZ, RZ, -R11 ;  /* 0x000000ffff037224 */ /* 0x001fe200078e0a0b */
[----:B------:R-:W-:Y:S06]  /*15210*/  @!P0 BRA `(.L_x_8973) ;  /* 0x00000000000c8947 */ /* 0x000fec0003800000 */
[----:B------:R-:W-:-:S06]  /*15220*/  UIADD3 UR4, UR6, -0x1, URZ ;  /* 0xffffffff06047890 */ /* 0x000fcc000fffe03f */
[----:B------:R-:W-:-:S06]  /*15230*/  IMAD.U32 R24, RZ, RZ, UR4 ;  /* 0x00000004ff187e24 */ /* 0x000fcc000f8e00ff */
[----:B------:R0:W1:Y:S02]  /*15240*/  SHFL.IDX PT, R24, R7, R24, 0x1f ;  /* 0x00001f1807187589 */ /* 0x00006400000e0000 */
.L_x_8973:
[----:B-1----:R-:W-:Y:S02]  /*15250*/  IMAD R24, R24, R0, R9 ;  /* 0x0000000018187224 */ /* 0x002fe400078e0209 */
[----:B0-----:R-:W-:Y:S02]  /*15260*/  IMAD R7, R3, R8, RZ ;  /* 0x0000000803077224 */ /* 0x001fe400078e02ff */
[----:B------:R-:W-:Y:S02]  /*15270*/  IMAD.MOV.U32 R2, RZ, RZ, RZ ;  /* 0x000000ffff027224 */ /* 0x000fe400078e00ff */
[----:B------:R-:W-:Y:S02]  /*15280*/  IMAD.MOV.U32 R3, RZ, RZ, R11 ;  /* 0x000000ffff037224 */ /* 0x000fe400078e000b */
[----:B------:R-:W-:Y:S02]  /*15290*/  IMAD.IADD R5, R5, 0x1, -R24 ;  /* 0x0000000105057824 */ /* 0x000fe400078e0a18 */
[----:B------:R-:W-:Y:S01]  /*152a0*/  IMAD.HI.U32 R11, R11, R7, R2 ;  /* 0x000000070b0b7227 */ /* 0x000fe200078e0002 */
[----:B------:R-:W-:-:S02]  /*152b0*/  IABS R3, R4 ;  /* 0x0000000400037213 */ /* 0x000fc40000000000 */
        /* <DEDUP_REMOVED lines=22> */
[----:B0-----:R-:W-:Y:S01]  /*15420*/  VIADD R2, R8, 0xffffffe ;  /* 0x0ffffffe08027836 */ /* 0x001fe20000000000 */
[----:B------:R-:W-:-:S05]  /*15430*/  IABS R8, R4 ;  /* 0x0000000400087213 */ /* 0x000fca0000000000 */
[----:B------:R0:W1:Y:S02]  /*15440*/  F2I.FTZ.U32.TRUNC.NTZ R3, R2 ;  /* 0x0000000200037305 */ /* 0x000064000021f000 */
[----:B0-----:R-:W-:Y:S02]  /*15450*/  IMAD.MOV.U32 R2, RZ, RZ, RZ ;  /* 0x000000ffff027224 */ /* 0x001fe400078e00ff */
[----:B-1----:R-:W-:-:S04]  /*15460*/  IMAD.MOV R5, RZ, RZ, -R3 ;  /* 0x000000ffff057224 */ /* 0x002fc800078e0a03 */
[----:B------:R-:W-:-:S04]  /*15470*/  IMAD R5, R5, R6, RZ ;  /* 0x0000000605057224 */ /* 0x000fc800078e02ff */
        /* <DEDUP_REMOVED lines=20> */
[----:B------:R-:W-:Y:S01]  /*155c0*/  IMAD.IADD R25, R25, 0x1, R0 ;  /* 0x0000000119197824 */ /* 0x000fe200078e0200 */
[----:B------:R-:W-:Y:S07]  /*155d0*/  BRA `(.L_x_8974) ;  /* 0x0000000000107947 */ /* 0x000fee0003800000 */
.L_x_8969:
[----:B------:R-:W-:Y:S01]  /*155e0*/  IMAD.MOV.U32 R24, RZ, RZ, R5 ;  /* 0x000000ffff187224 */ /* 0x000fe200078e0005 */
[----:B------:R-:W-:Y:S01]  /*155f0*/  ULDC UR45, c[0x0][0xc14] ;  /* 0x00030500002d7ab9 */ /* 0x000fe20000000800 */
[----:B------:R-:W-:Y:S01]  /*15600*/  IMAD.MOV.U32 R25, RZ, RZ, RZ ;  /* 0x000000ffff197224 */ /* 0x000fe200078e00ff */
[----:B------:R-:W-:-:S06]  /*15610*/  UMOV UR38, URZ ;  /* 0x0000003f00267c82 */ /* 0x000fcc0008000000 */
.L_x_8974:
        /* <DEDUP_REMOVED lines=13> */
.L_x_8967:
[----:B------:R-:W-:Y:S02]  /*156f0*/  ULDC UR4, c[0x0][0xc14] ;  /* 0x0003050000047ab9 */ /* 0x000fe40000000800 */
[----:B------:R-:W-:-:S06]  /*15700*/  UISETP.GE.AND UP0, UPT, UR45, UR4, UPT ;  /* 0x000000042d00728c */ /* 0x000fcc000bf06270 */
[----:B------:R-:W-:-:S13]  /*15710*/  PLOP3.LUT P0, PT, PT, PT, UP0, 0x80, 0x0 ;  /* 0x000000000000781c */ /* 0x000fda0003f0f008 */
[----:B------:R-:W-:Y:S05]  /*15720*/  @!P0 BRA `(.L_x_8975) ;  /* 0xffffffc0006c8947 */ /* 0x000fea000383ffff */
.L_x_8905:
[----:B-12---:R-:W2:Y:S01]  /*15730*/  LDL.LU R0, [R1+0xc] ;  /* 0x00000c0001007983 */ /* 0x006ea20000300800 */
[----:B------:R-:W-:Y:S01]  /*15740*/  BSSY B0, `(.L_x_8976) ;  /* 0x000000b000007945 */ /* 0x000fe20003800000 */
[----:B0-----:R-:W0:Y:S01]  /*15750*/  S2R R5, SR_CgaCtaId ;  /* 0x0000000000057919 */ /* 0x001e220000008800 */
[----:B--2---:R-:W-:-:S05]  /*15760*/  VIADD R0, R0, 0x1 ;  /* 0x0000000100007836 */ /* 0x004fca0000000000 */
[----:B------:R-:W-:-:S04]  /*15770*/  LEA.HI R2, R0, R0, RZ, 0x1 ;  /* 0x0000000000027211 */ /* 0x000fc800078f08ff */
[----:B------:R-:W-:Y:S02]  /*15780*/  LOP3.LUT R3, R2, 0xfffffffe, RZ, 0xc0, !PT ;  /* 0xfffffffe02037812 */ /* 0x000fe400078ec0ff */
[----:B------:R-:W-:-:S03]  /*15790*/  MOV R2, 0x400 ;  /* 0x0000040000027802 */ /* 0x000fc60000000f00 */
[----:B------:R-:W-:Y:S01]  /*157a0*/  IMAD.IADD R0, R0, 0x1, -R3 ;  /* 0x0000000100007824 */ /* 0x000fe200078e0a03 */
[----:B0-----:R-:W-:-:S04]  /*157b0*/  LEA R6, R5, R2, 0x18 ;  /* 0x0000000205067211 */ /* 0x001fc800078ec0ff */
[----:B------:R-:W-:-:S04]  /*157c0*/  SHF.L.U32 R0, R0, 0x1f, RZ ;  /* 0x0000001f00007819 */ /* 0x000fc800000006ff */
[----:B------:R-:W0:Y:S02]  /*157d0*/  SYNCS.PHASECHK.TRANS64.TRYWAIT P0, [R6+URZ+0x19c20], R0 ;  /* 0x019c2000060075a7 */ /* 0x000e24000800017f */
[----:B0-----:R-:W-:Y:S05]  /*157e0*/  @!P0 BRA `(.L_x_8977) ;  /* 0x0000000800a08947 */ /* 0x001fea0003800000 */
.L_x_9007:
[----:B------:R-:W-:Y:S05]  /*157f0*/  BSYNC B0 ;  /* 0x0000000000007941 */ /* 0x000fea0003800000 */
.L_x_8976:
[----:B------:R-:W-:-:S03]  /*15800*/  UMOV UR4, 0xffffffff ;  /* 0xffffffff00047882 */ /* 0x000fc60000000000 */
[----:B------:R-:W-:Y:S05]  /*15810*/  BRA.DIV UR4, `(.L_x_8978) ;  /* 0x0000000a04a87947 */ /* 0x000fea000b800000 */
[----:B0-----:R-:W0:Y:S02]  /*15820*/  S2R R0, SR_TID.X ;  /* 0x0000000000007919 */ /* 0x001e240000002100 */
[----:B0-----:R-:W-:-:S04]  /*15830*/  SHF.R.U32.HI R0, RZ, 0x5, R0 ;  /* 0x00000005ff007819 */ /* 0x001fc80000011600 */
[----:B------:R-:W-:-:S05]  /*15840*/  LOP3.LUT R0, R0, 0x3, RZ, 0xc0, !PT ;  /* 0x0000000300007812 */ /* 0x000fca00078ec0ff */
[----:B------:R0:W1:Y:S02]  /*15850*/  SHFL.IDX PT, R14, R0, RZ, 0x1f ;  /* 0x00001fff000e7589 */ /* 0x00006400000e0000 */
.L_x_9010:
[----:B-1----:R-:W-:Y:S01]  /*15860*/  ISETP.NE.AND P0, PT, R14, RZ, PT ;  /* 0x000000ff0e00720c */ /* 0x002fe20003f05270 */
[----:B------:R-:W-:-:S12]  /*15870*/  BSSY B0, `(.L_x_8979) ;  /* 0x000002b000007945 */ /* 0x000fd80003800000 */
[----:B------:R-:W-:Y:S05]  /*15880*/  @P0 BRA `(.L_x_8980) ;  /* 0x0000000000a40947 */ /* 0x000fea0003800000 */
[----:B------:R-:W-:-:S03]  /*15890*/  UMOV UR4, 0xffffffff ;  /* 0xffffffff00047882 */ /* 0x000fc60000000000 */
[----:B------:R-:W-:Y:S05]  /*158a0*/  BRA.DIV UR4, `(.L_x_8981) ;  /* 0x0000000a04b87947 */ /* 0x000fea000b800000 */
[----:B------:R-:W-:-:S13]  /*158b0*/  ELECT P6, URZ, PT ;  /* 0x00000000003f782f */ /* 0x000fda00038c0000 */
.L_x_9013:
[----:B------:R-:W-:Y:S05]  /*158c0*/  @!P6 BRA `(.L_x_8980) ;  /* 0x000000000094e947 */ /* 0x000fea0003800000 */
[----:B------:R-:W-:-:S06]  /*158d0*/  ULOP3.LUT UR4, UR42, 0x2, URZ, 0xfc, !UPT ;  /* 0x000000022a047892 */ /* 0x000fcc000f8efc3f */
[----:B0-----:R-:W-:-:S05]  /*158e0*/  IMAD.U32 R0, RZ, RZ, UR4 ;  /* 0x00000004ff007e24 */ /* 0x001fca000f8e00ff */
[----:B------:R-:W-:-:S13]  /*158f0*/  ISETP.NE.AND P0, PT, R0, 0x3, PT ;  /* 0x000000030000780c */ /* 0x000fda0003f05270 */
[----:B------:R-:W-:Y:S05]  /*15900*/  @!P0 BRA `(.L_x_8982) ;  /* 0x0000000000048947 */ /* 0x000fea0003800000 */
[----:B------:R-:W-:Y:S01]  /*15910*/  BPT.TRAP 0x1 ;  /* 0x000000040000795c */ /* 0x000fe20000300000 */
.L_x_8982:
        /* <DEDUP_REMOVED lines=12> */
.L_x_9014:
[----:B------:R-:W1:Y:S02]  /*159e0*/  SYNCS.PHASECHK.TRANS64.TRYWAIT P1, [R9+URZ], R0 ;  /* 0x00000000090075a7 */ /* 0x000e64000802017f */
[----:B-1----:R-:W-:Y:S05]  /*159f0*/  @!P1 BRA `(.L_x_8984) ;  /* 0x0000000800989947 */ /* 0x002fea0003800000 */
.L_x_9015:
[----:B------:R-:W-:Y:S05]  /*15a00*/  @!P0 BRA `(.L_x_8985) ;  /* 0x0000000000048947 */ /* 0x000fea0003800000 */
[----:B------:R-:W-:Y:S01]  /*15a10*/  BPT.TRAP 0x1 ;  /* 0x000000040000795c */ /* 0x000fe20000300000 */
.L_x_8985:
[----:B------:R-:W-:-:S04]  /*15a20*/  IMAD R17, R17, 0x8, R6 ;  /* 0x0000000811117824 */ /* 0x000fc800078e0206 */
[----:B------:R-:W2:Y:S02]  /*15a30*/  SYNCS.PHASECHK.TRANS64.TRYWAIT P1, [R17+URZ+0x19c60], R4 ;  /* 0x019c6004110075a7 */ /* 0x000ea4000802017f */
[----:B--2---:R-:W-:Y:S05]  /*15a40*/  @!P1 BRA `(.L_x_8986) ;  /* 0x0000000800989947 */ /* 0x004fea0003800000 */
.L_x_9016:
[----:B------:R-:W-:Y:S05]  /*15a50*/  @!P0 BRA `(.L_x_8987) ;  /* 0x0000000000048947 */ /* 0x000fea0003800000 */
[----:B------:R-:W-:Y:S01]  /*15a60*/  BPT.TRAP 0x1 ;  /* 0x000000040000795c */ /* 0x000fe20000300000 */
.L_x_8987:
[----:B------:R-:W-:-:S04]  /*15a70*/  IMAD R7, R7, 0x8, R6 ;  /* 0x0000000807077824 */ /* 0x000fc800078e0206 */
[----:B------:R-:W3:Y:S02]  /*15a80*/  SYNCS.PHASECHK.TRANS64.TRYWAIT P1, [R7+URZ+0x19c60], R0 ;  /* 0x019c6000070075a7 */ /* 0x000ee4000802017f */
[----:B---3--:R-:W-:Y:S05]  /*15a90*/  @!P1 BRA `(.L_x_8988) ;  /* 0x0000000800989947 */ /* 0x008fea0003800000 */
.L_x_9017:
[----:B------:R-:W-:Y:S05]  /*15aa0*/  @!P0 BRA `(.L_x_8989) ;  /* 0x0000000000048947 */ /* 0x000fea0003800000 */
[----:B------:R-:W-:Y:S01]  /*15ab0*/  BPT.TRAP 0x1 ;  /* 0x000000040000795c */ /* 0x000fe20000300000 */
.L_x_8989:
[----:B------:R-:W4:Y:S02]  /*15ac0*/  SYNCS.PHASECHK.TRANS64.TRYWAIT P0, [R17+URZ+0x19c80], R4 ;  /* 0x019c8004110075a7 */ /* 0x000f24000800017f */
[----:B----4-:R-:W-:Y:S05]  /*15ad0*/  @!P0 BRA `(.L_x_8990) ;  /* 0x00000008009c8947 */ /* 0x010fea0003800000 */
.L_x_8991:
[----:B------:R0:W0:Y:S02]  /*15ae0*/  SYNCS.PHASECHK.TRANS64.TRYWAIT P0, [R7+URZ+0x19c80], R0 ;  /* 0x019c8000070075a7 */ /* 0x000024000800017f */
[----:B0-----:R-:W-:Y:S05]  /*15af0*/  @!P0 NANOSLEEP.SYNCS 0x989680 ;  /* 0x009896800000895d */ /* 0x001fea0003900000 */
[----:B------:R-:W0:Y:S02]  /*15b00*/  @!P0 SYNCS.PHASECHK.TRANS64 P0, [R7+URZ+0x19c80], R0 ;  /* 0x019c8000070085a7 */ /* 0x000e24000800007f */
[----:B0-----:R-:W-:Y:S05]  /*15b10*/  @!P0 BRA `(.L_x_8991) ;  /* 0xfffffffc00f08947 */ /* 0x001fea000383ffff */
.L_x_8980:
[----:B------:R-:W-:Y:S05]  /*15b20*/  BSYNC B0 ;  /* 0x0000000000007941 */ /* 0x000fea0003800000 */
.L_x_8979:
[----:B------:R-:W-:Y:S05]  /*15b30*/  EXIT ;  /* 0x000000000000794d */ /* 0x000fea0003800000 */
.L_x_8811:
[----:B0-----:R-:W-:-:S04]  /*15b40*/  IMAD.U32 R3, RZ, RZ, UR45 ;  /* 0x0000002dff037e24 */ /* 0x001fc8000f8e00ff */
[----:B------:R0:W1:Y:S03]  /*15b50*/  SYNCS.PHASECHK.TRANS64.TRYWAIT P1, [R3+URZ+0x19c00], R6 ;  /* 0x019c0006030075a7 */ /* 0x000066000802017f */
[----:B-1----:R-:W-:Y:S05]  /*15b60*/  @!P1 NANOSLEEP.SYNCS 0x989680 ;  /* 0x009896800000995d */ /* 0x002fea0003900000 */
[----:B------:R-:W1:Y:S02]  /*15b70*/  @!P1 SYNCS.PHASECHK.TRANS64 P1, [R3+URZ+0x19c00], R6 ;  /* 0x019c0006030095a7 */ /* 0x000e64000802007f */
[----:B-1----:R-:W-:Y:S05]  /*15b80*/  @!P1 BRA `(.L_x_8811) ;  /* 0xfffffffc00ec9947 */ /* 0x002fea000383ffff */
[----:B------:R-:W-:Y:S05]  /*15b90*/  BRA `(.L_x_8992) ;  /* 0xfffffec000507947 */ /* 0x000fea000383ffff */
.L_x_8815:
[----:B0-----:R0:W2:Y:S02]  /*15ba0*/  SYNCS.PHASECHK.TRANS64.TRYWAIT P2, [R5+URZ+0x19c30], R2 ;  /* 0x019c3002050075a7 */ /* 0x0010a4000804017f */
[----:B--2---:R-:W-:Y:S05]  /*15bb0*/  @!P2 NANOSLEEP.SYNCS 0x989680 ;  /* 0x009896800000a95d */ /* 0x004fea0003900000 */
[----:B------:R-:W2:Y:S02]  /*15bc0*/  @!P2 SYNCS.PHASECHK.TRANS64 P2, [R5+URZ+0x19c30], R2 ;  /* 0x019c30020500a5a7 */ /* 0x000ea4000804007f */
[----:B--2---:R-:W-:Y:S05]  /*15bd0*/  @!P2 BRA `(.L_x_8815) ;  /* 0xfffffffc00f0a947 */ /* 0x004fea000383ffff */
[----:B------:R-:W-:Y:S05]  /*15be0*/  BRA `(.L_x_8814) ;  /* 0xfffffec000747947 */ /* 0x000fea000383ffff */
.L_x_8831:
[----:B-1----:R-:W-:-:S04]  /*15bf0*/  IMAD.U32 R15, RZ, RZ, UR24 ;  /* 0x00000018ff0f7e24 */ /* 0x002fc8000f8e00ff */
[----:B------:R1:W2:Y:S03]  /*15c00*/  SYNCS.PHASECHK.TRANS64.TRYWAIT P2, [R15+URZ+0x19c30], R12 ;  /* 0x019c300c0f0075a7 */ /* 0x0002a6000804017f */
[----:B--2---:R-:W-:Y:S05]  /*15c10*/  @!P2 NANOSLEEP.SYNCS 0x989680 ;  /* 0x009896800000a95d */ /* 0x004fea0003900000 */
[----:B------:R-:W2:Y:S02]  /*15c20*/  @!P2 SYNCS.PHASECHK.TRANS64 P2, [R15+URZ+0x19c30], R12 ;  /* 0x019c300c0f00a5a7 */ /* 0x000ea4000804007f */
[----:B--2---:R-:W-:Y:S05]  /*15c30*/  @!P2 BRA `(.L_x_8831) ;  /* 0xfffffffc00eca947 */ /* 0x004fea000383ffff */
[----:B------:R-:W-:Y:S05]  /*15c40*/  BRA `(.L_x_8830) ;  /* 0xfffffef800a47947 */ /* 0x000fea000383ffff */
.L_x_8835:
[----:B-1----:R-:W-:-:S04]  /*15c50*/  IMAD.U32 R15, RZ, RZ, UR11 ;  /* 0x0000000bff0f7e24 */ /* 0x002fc8000f8e00ff */
[----:B------:R1:W2:Y:S03]  /*15c60*/  SYNCS.PHASECHK.TRANS64.TRYWAIT P2, [R15+URZ+0x19c50], R12 ;  /* 0x019c500c0f0075a7 */ /* 0x0002a6000804017f */
[----:B--2---:R-:W-:Y:S05]  /*15c70*/  @!P2 NANOSLEEP.SYNCS 0x989680 ;  /* 0x009896800000a95d */ /* 0x004fea0003900000 */
[----:B------:R-:W2:Y:S02]  /*15c80*/  @!P2 SYNCS.PHASECHK.TRANS64 P2, [R15+URZ+0x19c50], R12 ;  /* 0x019c500c0f00a5a7 */ /* 0x000ea4000804007f */
[----:B--2---:R-:W-:Y:S05]  /*15c90*/  @!P2 BRA `(.L_x_8835) ;  /* 0xfffffffc00eca947 */ /* 0x004fea000383ffff */
[----:B------:R-:W-:Y:S05]  /*15ca0*/  BRA `(.L_x_8834) ;  /* 0xfffffef800f47947 */ /* 0x000fea000383ffff */
.L_x_8853:
[----:B-1----:R-:W-:-:S04]  /*15cb0*/  IMAD.U32 R11, RZ, RZ, UR6 ;  /* 0x00000006ff0b7e24 */ /* 0x002fc8000f8e00ff */
[----:B------:R1:W2:Y:S03]  /*15cc0*/  SYNCS.PHASECHK.TRANS64.TRYWAIT P2, [R11+URZ+0x19c30], R8 ;  /* 0x019c30080b0075a7 */ /* 0x0002a6000804017f */
[----:B--2---:R-:W-:Y:S05]  /*15cd0*/  @!P2 NANOSLEEP.SYNCS 0x989680 ;  /* 0x009896800000a95d */ /* 0x004fea0003900000 */
[----:B------:R-:W2:Y:S02]  /*15ce0*/  @!P2 SYNCS.PHASECHK.TRANS64 P2, [R11+URZ+0x19c30], R8 ;  /* 0x019c30080b00a5a7 */ /* 0x000ea4000804007f */
[----:B--2---:R-:W-:Y:S05]  /*15cf0*/  @!P2 BRA `(.L_x_8853) ;  /* 0xfffffffc00eca947 */ /* 0x004fea000383ffff */
[----:B------:R-:W-:Y:S05]  /*15d00*/  BRA `(.L_x_8852) ;  /* 0xffffff2c00f07947 */ /* 0x000fea000383ffff */
.L_x_8857:
[----:B-1----:R-:W-:-:S04]  /*15d10*/  IMAD.U32 R11, RZ, RZ, UR14 ;  /* 0x0000000eff0b7e24 */ /* 0x002fc8000f8e00ff */
[----:B------:R1:W2:Y:S03]  /*15d20*/  SYNCS.PHASECHK.TRANS64.TRYWAIT P2, [R11+URZ+0x19c50], R8 ;  /* 0x019c50080b0075a7 */ /* 0x0002a6000804017f */
[----:B--2---:R-:W-:Y:S05]  /*15d30*/  @!P2 NANOSLEEP.SYNCS 0x989680 ;  /* 0x009896800000a95d */ /* 0x004fea0003900000 */
[----:B------:R-:W2:Y:S02]  /*15d40*/  @!P2 SYNCS.PHASECHK.TRANS64 P2, [R11+URZ+0x19c50], R8 ;  /* 0x019c50080b00a5a7 */ /* 0x000ea4000804007f */
[----:B--2---:R-:W-:Y:S05]  /*15d50*/  @!P2 BRA `(.L_x_8857) ;  /* 0xfffffffc00eca947 */ /* 0x004fea000383ffff */
[----:B------:R-:W-:Y:S05]  /*15d60*/  BRA `(.L_x_8856) ;  /* 0xffffff3000407947 */ /* 0x000fea000383ffff */
.L_x_8864:
[----:B-1----:R-:W-:-:S04]  /*15d70*/  IMAD.U32 R15, RZ, RZ, UR23 ;  /* 0x00000017ff0f7e24 */ /* 0x002fc8000f8e00ff */
[----:B------:R1:W2:Y:S03]  /*15d80*/  SYNCS.PHASECHK.TRANS64.TRYWAIT P2, [R15+URZ+0x19c30], R8 ;  /* 0x019c30080f0075a7 */ /* 0x0002a6000804017f */
[----:B--2---:R-:W-:Y:S05]  /*15d90*/  @!P2 NANOSLEEP.SYNCS 0x989680 ;  /* 0x009896800000a95d */ /* 0x004fea0003900000 */
[----:B------:R-:W2:Y:S02]  /*15da0*/  @!P2 SYNCS.PHASECHK.TRANS64 P2, [R15+URZ+0x19c30], R8 ;  /* 0x019c30080f00a5a7 */ /* 0x000ea4000804007f */
[----:B--2---:R-:W-:Y:S05]  /*15db0*/  @!P2 BRA `(.L_x_8864) ;  /* 0xfffffffc00eca947 */ /* 0x004fea000383ffff */
[----:B------:R-:W-:Y:S05]  /*15dc0*/  BRA `(.L_x_8863) ;  /* 0xffffff5000d87947 */ /* 0x000fea000383ffff */
.L_x_8868:
[----:B-1----:R-:W-:-:S04]  /*15dd0*/  IMAD.U32 R15, RZ, RZ, UR11 ;  /* 0x0000000bff0f7e24 */ /* 0x002fc8000f8e00ff */
[----:B------:R1:W2:Y:S03]  /*15de0*/  SYNCS.PHASECHK.TRANS64.TRYWAIT P2, [R15+URZ+0x19c50], R8 ;  /* 0x019c50080f0075a7 */ /* 0x0002a6000804017f */
[----:B--2---:R-:W-:Y:S05]  /*15df0*/  @!P2 NANOSLEEP.SYNCS 0x989680 ;  /* 0x009896800000a95d */ /* 0x004fea0003900000 */
[----:B------:R-:W2:Y:S02]  /*15e00*/  @!P2 SYNCS.PHASECHK.TRANS64 P2, [R15+URZ+0x19c50], R8 ;  /* 0x019c50080f00a5a7 */ /* 0x000ea4000804007f */
[----:B--2---:R-:W-:Y:S05]  /*15e10*/  @!P2 BRA `(.L_x_8868) ;  /* 0xfffffffc00eca947 */ /* 0x004fea000383ffff */
[----:B------:R-:W-:Y:S05]  /*15e20*/  BRA `(.L_x_8867) ;  /* 0xffffff5400287947 */ /* 0x000fea000383ffff */
.L_x_8882:
[----:B-1----:R-:W-:-:S04]  /*15e30*/  IMAD.U32 R5, RZ, RZ, UR11 ;  /* 0x0000000bff057e24 */ /* 0x002fc8000f8e00ff */
[----:B------:R1:W2:Y:S03]  /*15e40*/  SYNCS.PHASECHK.TRANS64.TRYWAIT P1, [R5+URZ+0x19c50], R0 ;  /* 0x019c5000050075a7 */ /* 0x0002a6000802017f */
[----:B--2---:R-:W-:Y:S05]  /*15e50*/  @!P1 NANOSLEEP.SYNCS 0x989680 ;  /* 0x009896800000995d */ /* 0x004fea0003900000 */
[----:B------:R-:W2:Y:S02]  /*15e60*/  @!P1 SYNCS.PHASECHK.TRANS64 P1, [R5+URZ+0x19c50], R0 ;  /* 0x019c5000050095a7 */ /* 0x000ea4000802007f */
[----:B--2---:R-:W-:Y:S05]  /*15e70*/  @!P1 BRA `(.L_x_8882) ;  /* 0xfffffffc00ec9947 */ /* 0x004fea000383ffff */
[----:B------:R-:W-:Y:S05]  /*15e80*/  BRA `(.L_x_8881) ;  /* 0xffffff8400707947 */ /* 0x000fea000383ffff */
.L_x_8922:
[----:B------:R-:W-:Y:S02]  /*15e90*/  IMAD.MOV.U32 R13, RZ, RZ, R4 ;  /* 0x000000ffff0d7224 */ /* 0x000fe400078e0004 */
[----:B------:R-:W-:Y:S02]  /*15ea0*/  IMAD.MOV.U32 R12, RZ, RZ, RZ ;  /* 0x000000ffff0c7224 */ /* 0x000fe400078e00ff */
[----:B------:R-:W-:Y:S02]  /*15eb0*/  IMAD.MOV.U32 R11, RZ, RZ, 0x1f ;  /* 0x0000001fff0b7424 */ /* 0x000fe400078e00ff */
[----:B------:R-:W-:-:S07]  /*15ec0*/  IMAD.MOV.U32 R15, RZ, RZ, -0x1 ;  /* 0xffffffffff0f7424 */ /* 0x000fce00078e00ff */
[----:B0-----:R-:W-:Y:S05]  /*15ed0*/  WARPSYNC.COLLECTIVE R15, `(.L_x_8993) ;  /* 0x000000000f087348 */ /* 0x001fea0003c00000 */
[----:B------:R1:W2:Y:S02]  /*15ee0*/  SHFL.IDX P6, R14, R13, R12, R11 ;  /* 0x0000000c0d0e7389 */ /* 0x0002a400000c000b */
[----:B012---:R-:W-:Y:S01]  /*15ef0*/  ENDCOLLECTIVE ;  /* 0x000000000000791b */ /* 0x007fe20003800000 */
.L_x_8993:
[----:B------:R-:W-:Y:S05]  /*15f00*/  BRA `(.L_x_8994) ;  /* 0xffffffc800ec7947 */ /* 0x000fea000383ffff */
.L_x_8924:
[----:B------:R-:W-:Y:S01]  /*15f10*/  BSSY B0, `(.L_x_8995) ;  /* 0x0000006000007945 */ /* 0x000fe20003800000 */
[----:B------:R-:W-:-:S07]  /*15f20*/  IMAD.MOV.U32 R15, RZ, RZ, -0x1 ;  /* 0xffffffffff0f7424 */ /* 0x000fce00078e00ff */
[----:B0-----:R-:W-:Y:S05]  /*15f30*/  WARPSYNC.COLLECTIVE R15, `(.L_x_8996) ;  /* 0x000000000f0c7348 */ /* 0x001fea0003c00000 */
[----:B------:R-:W-:Y:S02]  /*15f40*/  ELECT P6, UR62, PT ;  /* 0x00000000003e782f */ /* 0x000fe400038c0000 */
[----:B------:R-:W-:Y:S01]  /*15f50*/  MOV R14, UR62 ;  /* 0x0000003e000e7c02 */ /* 0x000fe20008000f00 */
[----:B0-----:R-:W-:Y:S10]  /*15f60*/  ENDCOLLECTIVE ;  /* 0x000000000000791b */ /* 0x001ff40003800000 */
.L_x_8996:
[----:B------:R-:W-:Y:S05]  /*15f70*/  BSYNC B0 ;  /* 0x0000000000007941 */ /* 0x000fea0003800000 */
.L_x_8995:
[----:B------:R-:W-:Y:S05]  /*15f80*/  BRA `(.L_x_8997) ;  /* 0xffffffc800ec7947 */ /* 0x000fea000383ffff */
.L_x_8927:
[----:B-1----:R1:W2:Y:S02]  /*15f90*/  SYNCS.PHASECHK.TRANS64.TRYWAIT P2, [R3+URZ+0x19c80], R2 ;  /* 0x019c8002030075a7 */ /* 0x0022a4000804017f */
[----:B--2---:R-:W-:Y:S05]  /*15fa0*/  @!P2 NANOSLEEP.SYNCS 0x989680 ;  /* 0x009896800000a95d */ /* 0x004fea0003900000 */
[----:B------:R-:W2:Y:S02]  /*15fb0*/  @!P2 SYNCS.PHASECHK.TRANS64 P2, [R3+URZ+0x19c80], R2 ;  /* 0x019c80020300a5a7 */ /* 0x000ea4000804007f */
[----:B--2---:R-:W-:Y:S05]  /*15fc0*/  @!P2 BRA `(.L_x_8927) ;  /* 0xfffffffc00f0a947 */ /* 0x004fea000383ffff */
[----:B------:R-:W-:Y:S05]  /*15fd0*/  BRA `(.L_x_8998) ;  /* 0xffffffcc00407947 */ /* 0x000fea000383ffff */
.L_x_8929:
[----:B--2---:R2:W3:Y:S02]  /*15fe0*/  SYNCS.PHASECHK.TRANS64.TRYWAIT P2, [R3+URZ+0x19c40], R2 ;  /* 0x019c4002030075a7 */ /* 0x0044e4000804017f */
[----:B---3--:R-:W-:Y:S05]  /*15ff0*/  @!P2 NANOSLEEP.SYNCS 0x989680 ;  /* 0x009896800000a95d */ /* 0x008fea0003900000 */
[----:B------:R-:W3:Y:S02]  /*16000*/  @!P2 SYNCS.PHASECHK.TRANS64 P2, [R3+URZ+0x19c40], R2 ;  /* 0x019c40020300a5a7 */ /* 0x000ee4000804007f */
[----:B---3--:R-:W-:Y:S05]  /*16010*/  @!P2 BRA `(.L_x_8929) ;  /* 0xfffffffc00f0a947 */ /* 0x008fea000383ffff */
[----:B------:R-:W-:Y:S05]  /*16020*/  BRA `(.L_x_8999) ;  /* 0xffffffcc00bc7947 */ /* 0x000fea000383ffff */
.L_x_8932:
[----:B-1----:R-:W-:-:S04]  /*16030*/  IMAD.U32 R4, RZ, RZ, UR40 ;  /* 0x00000028ff047e24 */ /* 0x002fc8000f8e00ff */
[----:B------:R1:W2:Y:S03]  /*16040*/  SYNCS.PHASECHK.TRANS64.TRYWAIT P0, [R4+URZ+0x19c20], R3 ;  /* 0x019c2003040075a7 */ /* 0x0002a6000800017f */
[----:B--2---:R-:W-:Y:S05]  /*16050*/  @!P0 NANOSLEEP.SYNCS 0x989680 ;  /* 0x009896800000895d */ /* 0x004fea0003900000 */
[----:B------:R-:W2:Y:S02]  /*16060*/  @!P0 SYNCS.PHASECHK.TRANS64 P0, [R4+URZ+0x19c20], R3 ;  /* 0x019c2003040085a7 */ /* 0x000ea4000800007f */
[----:B--2---:R-:W-:Y:S05]  /*16070*/  @!P0 BRA `(.L_x_8932) ;  /* 0xfffffffc00ec8947 */ /* 0x004fea000383ffff */
[----:B------:R-:W-:Y:S05]  /*16080*/  BRA `(.L_x_9000) ;  /* 0xffffffd000d47947 */ /* 0x000fea000383ffff */
.L_x_8938:
[----:B0-----:R0:W1:Y:S02]  /*16090*/  SYNCS.PHASECHK.TRANS64.TRYWAIT P0, [R6+URZ+0x19c80], R4 ;  /* 0x019c8004060075a7 */ /* 0x001064000800017f */
[----:B-1----:R-:W-:Y:S05]  /*160a0*/  @!P0 NANOSLEEP.SYNCS 0x989680 ;  /* 0x009896800000895d */ /* 0x002fea0003900000 */
[----:B------:R-:W1:Y:S02]  /*160b0*/  @!P0 SYNCS.PHASECHK.TRANS64 P0, [R6+URZ+0x19c80], R4 ;  /* 0x019c8004060085a7 */ /* 0x000e64000800007f */
[----:B-1----:R-:W-:Y:S05]  /*160c0*/  @!P0 BRA `(.L_x_8938) ;  /* 0xfffffffc00f08947 */ /* 0x002fea000383ffff */
[----:B------:R-:W-:Y:S05]  /*160d0*/  BRA `(.L_x_9001) ;  /* 0xffffffd400687947 */ /* 0x000fea000383ffff */
.L_x_8945:
[----:B-1----:R1:W2:Y:S02]  /*160e0*/  SYNCS.PHASECHK.TRANS64.TRYWAIT P0, [R6+URZ+0x19c40], R4 ;  /* 0x019c4004060075a7 */ /* 0x0022a4000800017f */
[----:B--2---:R-:W-:Y:S05]  /*160f0*/  @!P0 NANOSLEEP.SYNCS 0x989680 ;  /* 0x009896800000895d */ /* 0x004fea0003900000 */
[----:B------:R-:W2:Y:S02]  /*16100*/  @!P0 SYNCS.PHASECHK.TRANS64 P0, [R6+URZ+0x19c40], R4 ;  /* 0x019c4004060085a7 */ /* 0x000ea4000800007f */
[----:B--2---:R-:W-:Y:S05]  /*16110*/  @!P0 BRA `(.L_x_8945) ;  /* 0xfffffffc00f08947 */ /* 0x004fea000383ffff */
[----:B------:R-:W-:Y:S05]  /*16120*/  BRA `(.L_x_9002) ;  /* 0xffffffd800647947 */ /* 0x000fea000383ffff */
.L_x_8953:
[----:B0-----:R0:W1:Y:S02]  /*16130*/  SYNCS.PHASECHK.TRANS64.TRYWAIT P2, [R12+URZ+0x19c70], R5 ;  /* 0x019c70050c0075a7 */ /* 0x001064000804017f */
[----:B-1----:R-:W-:Y:S05]  /*16140*/  @!P2 NANOSLEEP.SYNCS 0x989680 ;  /* 0x009896800000a95d */ /* 0x002fea0003900000 */
[----:B------:R-:W1:Y:S02]  /*16150*/  @!P2 SYNCS.PHASECHK.TRANS64 P2, [R12+URZ+0x19c70], R5 ;  /* 0x019c70050c00a5a7 */ /* 0x000e64000804007f */
[----:B-1----:R-:W-:Y:S05]  /*16160*/  @!P2 BRA `(.L_x_8953) ;  /* 0xfffffffc00f0a947 */ /* 0x002fea000383ffff */
[----:B------:R-:W-:Y:S05]  /*16170*/  BRA `(.L_x_9003) ;  /* 0xffffffdc00787947 */ /* 0x000fea000383ffff */
.L_x_8955:
[----:B0-----:R0:W1:Y:S02]  /*16180*/  SYNCS.PHASECHK.TRANS64.TRYWAIT P2, [R12+URZ+0x19c60], R5 ;  /* 0x019c60050c0075a7 */ /* 0x001064000804017f */
[----:B-1----:R-:W-:Y:S05]  /*16190*/  @!P2 NANOSLEEP.SYNCS 0x989680 ;  /* 0x009896800000a95d */ /* 0x002fea0003900000 */
[----:B------:R-:W1:Y:S02]  /*161a0*/  @!P2 SYNCS.PHASECHK.TRANS64 P2, [R12+URZ+0x19c60], R5 ;  /* 0x019c60050c00a5a7 */ /* 0x000e64000804007f */
[----:B-1----:R-:W-:Y:S05]  /*161b0*/  @!P2 BRA `(.L_x_8955) ;  /* 0xfffffffc00f0a947 */ /* 0x002fea000383ffff */
[----:B------:R-:W-:Y:S05]  /*161c0*/  BRA `(.L_x_9004) ;  /* 0xffffffdc00807947 */ /* 0x000fea000383ffff */
.L_x_8962:
[----:B-1----:R1:W2:Y:S02]  /*161d0*/  SYNCS.PHASECHK.TRANS64.TRYWAIT P0, [R2+URZ+0x19c70], R3 ;  /* 0x019c7003020075a7 */ /* 0x0022a4000800017f */
[----:B--2---:R-:W-:Y:S05]  /*161e0*/  @!P0 NANOSLEEP.SYNCS 0x989680 ;  /* 0x009896800000895d */ /* 0x004fea0003900000 */
[----:B------:R-:W2:Y:S02]  /*161f0*/  @!P0 SYNCS.PHASECHK.TRANS64 P0, [R2+URZ+0x19c70], R3 ;  /* 0x019c7003020085a7 */ /* 0x000ea4000800007f */
[----:B--2---:R-:W-:Y:S05]  /*16200*/  @!P0 BRA `(.L_x_8962) ;  /* 0xfffffffc00f08947 */ /* 0x004fea000383ffff */
[----:B------:R-:W-:Y:S05]  /*16210*/  BRA `(.L_x_9005) ;  /* 0xffffffe400047947 */ /* 0x000fea000383ffff */
.L_x_8964:
[----:B-1----:R1:W2:Y:S02]  /*16220*/  SYNCS.PHASECHK.TRANS64.TRYWAIT P0, [R2+URZ+0x19c60], R3 ;  /* 0x019c6003020075a7 */ /* 0x0022a4000800017f */
[----:B--2---:R-:W-:Y:S05]  /*16230*/  @!P0 NANOSLEEP.SYNCS 0x989680 ;  /* 0x009896800000895d */ /* 0x004fea0003900000 */
[----:B------:R-:W2:Y:S02]  /*16240*/  @!P0 SYNCS.PHASECHK.TRANS64 P0, [R2+URZ+0x19c60], R3 ;  /* 0x019c6003020085a7 */ /* 0x000ea4000800007f */
[----:B--2---:R-:W-:Y:S05]  /*16250*/  @!P0 BRA `(.L_x_8964) ;  /* 0xfffffffc00f08947 */ /* 0x004fea000383ffff */
[----:B------:R-:W-:Y:S05]  /*16260*/  BRA `(.L_x_9006) ;  /* 0xffffffe4000c7947 */ /* 0x000fea000383ffff */
.L_x_8977:
[----:B0-----:R0:W1:Y:S02]  /*16270*/  SYNCS.PHASECHK.TRANS64.TRYWAIT P0, [R6+URZ+0x19c20], R0 ;  /* 0x019c2000060075a7 */ /* 0x001064000800017f */
[----:B-1----:R-:W-:Y:S05]  /*16280*/  @!P0 NANOSLEEP.SYNCS 0x989680 ;  /* 0x009896800000895d */ /* 0x002fea0003900000 */
[----:B------:R-:W1:Y:S02]  /*16290*/  @!P0 SYNCS.PHASECHK.TRANS64 P0, [R6+URZ+0x19c20], R0 ;  /* 0x019c2000060085a7 */ /* 0x000e64000800007f */
[----:B-1----:R-:W-:Y:S05]  /*162a0*/  @!P0 BRA `(.L_x_8977) ;  /* 0xfffffffc00f08947 */ /* 0x002fea000383ffff */
[----:B------:R-:W-:Y:S05]  /*162b0*/  BRA `(.L_x_9007) ;  /* 0xfffffff4004c7947 */ /* 0x000fea000383ffff */
.L_x_8978:
        /* <DEDUP_REMOVED lines=11> */
.L_x_9009:
[----:B------:R-:W-:Y:S05]  /*16370*/  BSYNC B0 ;  /* 0x0000000000007941 */ /* 0x000fea0003800000 */
.L_x_9008:
[----:B------:R-:W-:Y:S05]  /*16380*/  BRA `(.L_x_9010) ;  /* 0xfffffff400347947 */ /* 0x000fea000383ffff */
.L_x_8981:
[----:B------:R-:W-:Y:S01]  /*16390*/  BSSY B1, `(.L_x_9011) ;  /* 0x0000006000017945 */ /* 0x000fe20003800000 */
[----:B------:R-:W-:-:S07]  /*163a0*/  IMAD.MOV.U32 R15, RZ, RZ, -0x1 ;  /* 0xffffffffff0f7424 */ /* 0x000fce00078e00ff */
[----:B0-----:R-:W-:Y:S05]  /*163b0*/  WARPSYNC.COLLECTIVE R15, `(.L_x_9012) ;  /* 0x000000000f0c7348 */ /* 0x001fea0003c00000 */
[----:B------:R-:W-:Y:S02]  /*163c0*/  ELECT P6, UR62, PT ;  /* 0x00000000003e782f */ /* 0x000fe400038c0000 */
[----:B------:R-:W-:Y:S01]  /*163d0*/  MOV R14, UR62 ;  /* 0x0000003e000e7c02 */ /* 0x000fe20008000f00 */
[----:B0-----:R-:W-:Y:S10]  /*163e0*/  ENDCOLLECTIVE ;  /* 0x000000000000791b */ /* 0x001ff40003800000 */
.L_x_9012:
[----:B------:R-:W-:Y:S05]  /*163f0*/  BSYNC B1 ;  /* 0x0000000000017941 */ /* 0x000fea0003800000 */
.L_x_9011:
[----:B------:R-:W-:Y:S05]  /*16400*/  BRA `(.L_x_9013) ;  /* 0xfffffff4002c7947 */ /* 0x000fea000383ffff */
.L_x_8983:
[----:B0-----:R0:W1:Y:S02]  /*16410*/  SYNCS.PHASECHK.TRANS64.TRYWAIT P1, [R5+URZ], R4 ;  /* 0x00000004050075a7 */ /* 0x001064000802017f */
[----:B-1----:R-:W-:Y:S05]  /*16420*/  @!P1 NANOSLEEP.SYNCS 0x989680 ;  /* 0x009896800000995d */ /* 0x002fea0003900000 */
[----:B------:R-:W1:Y:S02]  /*16430*/  @!P1 SYNCS.PHASECHK.TRANS64 P1, [R5+URZ], R4 ;  /* 0x00000004050095a7 */ /* 0x000e64000802007f */
[----:B-1----:R-:W-:Y:S05]  /*16440*/  @!P1 BRA `(.L_x_8983) ;  /* 0xfffffffc00f09947 */ /* 0x002fea000383ffff */
[----:B------:R-:W-:Y:S05]  /*16450*/  BRA `(.L_x_9014) ;  /* 0xfffffff400607947 */ /* 0x000fea000383ffff */
.L_x_8984:
[----:B-1----:R1:W2:Y:S02]  /*16460*/  SYNCS.PHASECHK.TRANS64.TRYWAIT P1, [R9+URZ], R0 ;  /* 0x00000000090075a7 */ /* 0x0022a4000802017f */
[----:B--2---:R-:W-:Y:S05]  /*16470*/  @!P1 NANOSLEEP.SYNCS 0x989680 ;  /* 0x009896800000995d */ /* 0x004fea0003900000 */
[----:B------:R-:W2:Y:S02]  /*16480*/  @!P1 SYNCS.PHASECHK.TRANS64 P1, [R9+URZ], R0 ;  /* 0x00000000090095a7 */ /* 0x000ea4000802007f */
[----:B--2---:R-:W-:Y:S05]  /*16490*/  @!P1 BRA `(.L_x_8984) ;  /* 0xfffffffc00f09947 */ /* 0x004fea000383ffff */
[----:B------:R-:W-:Y:S05]  /*164a0*/  BRA `(.L_x_9015) ;  /* 0xfffffff400547947 */ /* 0x000fea000383ffff */
.L_x_8986:
[----:B--2---:R2:W3:Y:S02]  /*164b0*/  SYNCS.PHASECHK.TRANS64.TRYWAIT P1, [R17+URZ+0x19c60], R4 ;  /* 0x019c6004110075a7 */ /* 0x0044e4000802017f */
[----:B---3--:R-:W-:Y:S05]  /*164c0*/  @!P1 NANOSLEEP.SYNCS 0x989680 ;  /* 0x009896800000995d */ /* 0x008fea0003900000 */
[----:B------:R-:W3:Y:S02]  /*164d0*/  @!P1 SYNCS.PHASECHK.TRANS64 P1, [R17+URZ+0x19c60], R4 ;  /* 0x019c6004110095a7 */ /* 0x000ee4000802007f */
[----:B---3--:R-:W-:Y:S05]  /*164e0*/  @!P1 BRA `(.L_x_8986) ;  /* 0xfffffffc00f09947 */ /* 0x008fea000383ffff */
[----:B------:R-:W-:Y:S05]  /*164f0*/  BRA `(.L_x_9016) ;  /* 0xfffffff400547947 */ /* 0x000fea000383ffff */
.L_x_8988:
[----:B---3--:R3:W4:Y:S02]  /*16500*/  SYNCS.PHASECHK.TRANS64.TRYWAIT P1, [R7+URZ+0x19c60], R0 ;  /* 0x019c6000070075a7 */ /* 0x008724000802017f */
[----:B----4-:R-:W-:Y:S05]  /*16510*/  @!P1 NANOSLEEP.SYNCS 0x989680 ;  /* 0x009896800000995d */ /* 0x010fea0003900000 */
[----:B------:R-:W4:Y:S02]  /*16520*/  @!P1 SYNCS.PHASECHK.TRANS64 P1, [R7+URZ+0x19c60], R0 ;  /* 0x019c6000070095a7 */ /* 0x000f24000802007f */
[----:B----4-:R-:W-:Y:S05]  /*16530*/  @!P1 BRA `(.L_x_8988) ;  /* 0xfffffffc00f09947 */ /* 0x010fea000383ffff */
[----:B------:R-:W-:Y:S05]  /*16540*/  BRA `(.L_x_9017) ;  /* 0xfffffff400547947 */ /* 0x000fea000383ffff */
.L_x_8990:
[----:B----4-:R4:W0:Y:S02]  /*16550*/  SYNCS.PHASECHK.TRANS64.TRYWAIT P0, [R17+URZ+0x19c80], R4 ;  /* 0x019c8004110075a7 */ /* 0x010824000800017f */
[----:B0-----:R-:W-:Y:S05]  /*16560*/  @!P0 NANOSLEEP.SYNCS 0x989680 ;  /* 0x009896800000895d */ /* 0x001fea0003900000 */
[----:B------:R-:W0:Y:S02]  /*16570*/  @!P0 SYNCS.PHASECHK.TRANS64 P0, [R17+URZ+0x19c80], R4 ;  /* 0x019c8004110085a7 */ /* 0x000e24000800007f */
[----:B0-----:R-:W-:Y:S05]  /*16580*/  @!P0 BRA `(.L_x_8990) ;  /* 0xfffffffc00f08947 */ /* 0x001fea000383ffff */
[----:B------:R-:W-:Y:S05]  /*16590*/  BRA `(.L_x_8991) ;  /* 0xfffffff400507947 */ /* 0x000fea000383ffff */
.L_x_9018:
        /* <DEDUP_REMOVED lines=14> */
.L_x_12366:


//--------------------- .text._ZN7cutlass13device_kernelIN5flash11enable_sm90INS1_16FlashAttnFwdSm90INS1_25CollectiveMainloopFwdSm90ILi2EN4cute5tupleIJNS5_1CILi1EEES8_S8_EEENS6_IJNS7_ILi192EEENS7_ILi128EEENS7_ILi96EEEEEELi96ENS_12float_e4m3_tEfNS_4arch4Sm90ELb0ELb1ELb1ELb1ELb0ELb1ELb0ELb1ELb1ELb0ELb0ELb0EEENS1_21CollectiveEpilogueFwdINS6_IJSA_SC_SB_EEES9_NS_10bfloat16_tESG_Li384ELb1ELb0ELb0ELb1EEENS1_36VarlenDynamicPersistentTileSchedulerILi192ELi128ELi384ELi128ELb0ELb0ELb1ELb1ELb0ELb1EEEEEEEEEvNT_6ParamsE --------------------------
	.section	.text._ZN7cutlass13device_kernelIN5flash11enable_sm90INS1_16FlashAttnFwdSm90INS1_25CollectiveMainloopFwdSm90ILi2EN4cute5tupleIJNS5_1CILi1EEES8_S8_EEENS6_IJNS7_ILi192EEENS7_ILi128EEENS7_ILi96EEEEEELi96ENS_12float_e4m3_tEfNS_4arch4Sm90ELb0ELb1ELb1ELb1ELb0ELb1ELb0ELb1ELb1ELb0ELb0ELb0EEENS1_21CollectiveEpilogueFwdINS6_IJSA_SC_SB_EEES9_NS_10bfloat16_tESG_Li384ELb1ELb0ELb0ELb1EEENS1_36VarlenDynamicPersistentTileSchedulerILi192ELi128ELi384ELi128ELb0ELb0ELb1ELb1ELb0ELb1EEEEEEEEEvNT_6ParamsE,"ax",@progbits
	.align	128
.text._ZN7cutlass13device_kernelIN5flash11enable_sm90INS1_16FlashAttnFwdSm90INS1_25CollectiveMainloopFwdSm90ILi2EN4cute5tupleIJNS5_1CILi1EEES8_S8_EEENS6_IJNS7_ILi192EEENS7_ILi128EEENS7_ILi96EEEEEELi96ENS_12float_e4m3_tEfNS_4arch4Sm90ELb0ELb1ELb1ELb1ELb0ELb1ELb0ELb1ELb1ELb0ELb0ELb0EEENS1_21CollectiveEpilogueFwdINS6_IJSA_SC_SB_EEES9_NS_10bfloat16_tESG_Li384ELb1ELb0ELb0ELb1EEENS1_36VarlenDynamicPersistentTileSchedulerILi192ELi128ELi384ELi128ELb0ELb0ELb1ELb1ELb0ELb1EEEEEEEEEvNT_6ParamsE:
        .type           _ZN7cutlass13device_kernelIN5flash11enable_sm90INS1_16FlashAttnFwdSm90INS1_25CollectiveMainloopFwdSm90ILi2EN4cute5tupleIJNS5_1CILi1EEES8_S8_EEENS6_IJNS7_ILi192EEENS7_ILi128EEENS7_ILi96EEEEEELi96ENS_12float_e4m3_tEfNS_4arch4Sm90ELb0ELb1ELb1ELb1ELb0ELb1ELb0ELb1ELb1ELb0ELb0ELb0EEENS1_21CollectiveEpilogueFwdINS6_IJSA_SC_SB_EEES9_NS_10bfloat16_tESG_Li384ELb1ELb0ELb0ELb1EEENS1_36VarlenDynamicPersistentTileSchedulerILi192ELi128ELi384ELi128ELb0ELb0ELb1ELb1ELb0ELb1EEEEEEEEEvNT_6ParamsE,@function
        .size           _ZN7cutlass13device_kernelIN5flash11enable_sm90INS1_16FlashAttnFwdSm90INS1_25CollectiveMainloopFwdSm90ILi2EN4cute5tupleIJNS5_1CILi1EEES8_S8_EEENS6_IJNS7_ILi192EEENS7_ILi128EEENS7_ILi96EEEEEELi96ENS_12float_e4m3_tEfNS_4arch4Sm90ELb0ELb1ELb1ELb1ELb0ELb1ELb0ELb1ELb1ELb0ELb0ELb0EEENS1_21CollectiveEpilogueFwdINS6_IJSA_SC_SB_EEES9_NS_10bfloat16_tESG_Li384ELb1ELb0ELb0ELb1EEENS1_36VarlenDynamicPersistentTileSchedulerILi192ELi128ELi384ELi128ELb0ELb0ELb1ELb1ELb0ELb1EEEEEEEEEvNT_6ParamsE,(.L_x_12367 - _ZN7cutlass13device_kernelIN5flash11enable_sm90INS1_16FlashAttnFwdSm90INS1_25CollectiveMainloopFwdSm90ILi2EN4cute5tupleIJNS5_1CILi1EEES8_S8_EEENS6_IJNS7_ILi192EEENS7_ILi128EEENS7_ILi96EEEEEELi96ENS_12float_e4m3_tEfNS_4arch4Sm90ELb0ELb1ELb1ELb1ELb0ELb1ELb0ELb1ELb1ELb0ELb0ELb0EEENS1_21CollectiveEpilogueFwdINS6_IJSA_SC_SB_EEES9_NS_10bfloat16_tESG_Li384ELb1ELb0ELb0ELb1EEENS1_36VarlenDynamicPersistentTileSchedulerILi192ELi128ELi384ELi128ELb0ELb0ELb1ELb1ELb0ELb1EEEEEEEEEvNT_6ParamsE)
        .other          _ZN7cutlass13device_kernelIN5flash11enable_sm90INS1_16FlashAttnFwdSm90INS1_25CollectiveMainloopFwdSm90ILi2EN4cute5tupleIJNS5_1CILi1EEES8_S8_EEENS6_IJNS7_ILi192EEENS7_ILi128EEENS7_ILi96EEEEEELi96ENS_12float_e4m3_tEfNS_4arch4Sm90ELb0ELb1ELb1ELb1ELb0ELb1ELb0ELb1ELb1ELb0ELb0ELb0EEENS1_21CollectiveEpilogueFwdINS6_IJSA_SC_SB_EEES9_NS_10bfloat16_tESG_Li384ELb1ELb0ELb0ELb1EEENS1_36VarlenDynamicPersistentTileSchedulerILi192ELi128ELi384ELi128ELb0ELb0ELb1ELb1ELb0ELb1EEEEEEEEEvNT_6ParamsE,@"STO_CUDA_ENTRY STV_DEFAULT"
_ZN7cutlass13device_kernelIN5flash11enable_sm90INS1_16FlashAttnFwdSm90INS1_25CollectiveMainloopFwdSm90ILi2EN4cute5tupleIJNS5_1CILi1EEES8_S8_EEENS6_IJNS7_ILi192EEENS7_ILi128EEENS7_ILi96EEEEEELi96ENS_12float_e4m3_tEfNS_4arch4Sm90ELb0ELb1ELb1ELb1ELb0ELb1ELb0ELb1ELb1ELb0ELb0ELb0EEENS1_21CollectiveEpilogueFwdINS6_IJSA_SC_SB_EEES9_NS_10bfloat16_tESG_Li384ELb1ELb0ELb0ELb1EEENS1_36VarlenDynamicPersistentTileSchedulerILi192ELi128ELi384ELi128ELb0ELb0ELb1ELb1ELb0ELb1EEEEEEEEEvNT_6ParamsE:
        /* <DEDUP_REMOVED lines=26> */
.L_x_9020:
[----:B------:R-:W-:Y:S05]  /*01a0*/  BSYNC B0 ;  /* 0x0000000000007941 */ /* 0x000fea0003800000 */
.L_x_9019:
        /* <DEDUP_REMOVED lines=40> */
.L_x_9021:
        /* <DEDUP_REMOVED lines=22> */
.L_x_9022:
        /* <DEDUP_REMOVED lines=18> */
.L_x_9023:
        /* <DEDUP_REMOVED lines=22> */
.L_x_9024:
        /* <DEDUP_REMOVED lines=22> */
.L_x_9025:
        /* <DEDUP_REMOVED lines=9> */
.L_x_9028:
        /* <DEDUP_REMOVED lines=16> */
[----:B------:R-:W3:Y:S01]  /*0b00*/  LDL R18, [R1+0x24] ;  /* 0x0000240001127983 */ /* 0x000ee20000100800 */
[----:B------:R-:W0:Y:S02]  /*0b10*/  S2R R0, SR_TID.X ;  /* 0x0000000000007919 */ /* 0x000e240000002100 */
[----:B0-----:R-:W-:-:S05]  /*0b20*/  VIADD R8, R0, 0xffffff80 ;  /* 0xffffff8000087836 */ /* 0x001fca0000000000 */
[-C--:B--2---:R-:W-:Y:S02]  /*0b30*/  LEA.HI R2, R8, R8.reuse, RZ, 0x1 ;  /* 0x0000000808027211 */ /* 0x084fe400078f08ff */
[----:B------:R-:W-:Y:S02]  /*0b40*/  SHF.R.S32.HI R0, RZ, 0x1f, R8 ;  /* 0x0000001fff007819 */ /* 0x000fe40000011408 */
[--C-:B------:R-:W-:Y:S02]  /*0b50*/  SHF.R.S32.HI R23, RZ, 0x1, R2.reuse ;  /* 0x00000001ff177819 */ /* 0x100fe40000011402 */
[----:B------:R-:W-:Y:S02]  /*0b60*/  SHF.R.S32.HI R4, RZ, 0x1f, R2 ;  /* 0x0000001fff047819 */ /* 0x000fe40000011402 */
[----:B------:R-:W-:Y:S02]  /*0b70*/  LOP3.LUT R3, R2, 0xfffffffe, RZ, 0xc0, !PT ;  /* 0xfffffffe02037812 */ /* 0x000fe400078ec0ff */
[----:B------:R-:W-:-:S02]  /*0b80*/  LEA.HI R2, R0, R8, RZ, 0x7 ;  /* 0x0000000800027211 */ /* 0x000fc400078f38ff */
[----:B------:R-:W-:Y:S01]  /*0b90*/  LEA.HI R5, R4, R23, RZ, 0x2 ;  /* 0x0000001704057211 */ /* 0x000fe200078f10ff */
[----:B------:R-:W-:Y:S01]  /*0ba0*/  IMAD.IADD R14, R8, 0x1, -R3 ;  /* 0x00000001080e7824 */ /* 0x000fe200078e0a03 */
[----:B------:R-:W-:Y:S02]  /*0bb0*/  LOP3.LUT R7, R2, 0xffffff80, RZ, 0xc0, !PT ;  /* 0xffffff8002077812 */ /* 0x000fe400078ec0ff */
[CC--:B------:R-:W-:Y:S02]  /*0bc0*/  LEA.HI R4, R0.reuse, R8.reuse, RZ, 0x3 ;  /* 0x0000000800047211 */ /* 0x0c0fe400078f18ff */
[----:B------:R-:W-:Y:S01]  /*0bd0*/  LEA.HI R6, R0, R8, RZ, 0x4 ;  /* 0x0000000800067211 */ /* 0x000fe200078f20ff */
[----:B------:R-:W-:Y:S01]  /*0be0*/  IMAD.IADD R13, R8, 0x1, -R7 ;  /* 0x00000001080d7824 */ /* 0x000fe200078e0a07 */
[----:B------:R-:W-:Y:S02]  /*0bf0*/  SHF.R.S32.HI R4, RZ, 0x3, R4 ;  /* 0x00000003ff047819 */ /* 0x000fe40000011404 */
[----:B------:R-:W-:Y:S01]  /*0c00*/  LOP3.LUT R0, R5, 0x7fffffc, RZ, 0xc0, !PT ;  /* 0x07fffffc05007812 */ /* 0x000fe200078ec0ff */
[----:B------:R-:W-:Y:S01]  /*0c10*/  IMAD.SHL.U32 R16, R14, 0x10, RZ ;  /* 0x000000100e107824 */ /* 0x000fe200078e00ff */
[----:B------:R-:W-:-:S02]  /*0c20*/  SHF.R.S32.HI R19, RZ, 0x7, R2 ;  /* 0x00000007ff137819 */ /* 0x000fc40000011402 */
[----:B------:R-:W-:Y:S01]  /*0c30*/  SHF.R.S32.HI R2, RZ, 0x1f, R13 ;  /* 0x0000001fff027819 */ /* 0x000fe2000001140d */
[----:B------:R-:W-:Y:S01]  /*0c40*/  IMAD.SHL.U32 R4, R4, 0x80, RZ ;  /* 0x0000008004047824 */ /* 0x000fe200078e00ff */
[----:B------:R-:W-:Y:S01]  /*0c50*/  SHF.R.S32.HI R5, RZ, 0x4, R6 ;  /* 0x00000004ff057819 */ /* 0x000fe20000011406 */
[----:B------:R-:W-:Y:S01]  /*0c60*/  IMAD.IADD R0, R23, 0x1, -R0 ;  /* 0x0000000117007824 */ /* 0x000fe200078e0a00 */
[----:B------:R-:W-:Y:S01]  /*0c70*/  LEA.HI R3, R2, R13, RZ, 0x2 ;  /* 0x0000000d02037211 */ /* 0x000fe200078f10ff */
[----:B------:R-:W-:Y:S01]  /*0c80*/  VIADD R20, R16, 0x20 ;  /* 0x0000002010147836 */ /* 0x000fe20000000000 */
[----:B------:R-:W-:Y:S01]  /*0c90*/  LOP3.LUT R15, R4, 0x80, RZ, 0xc0, !PT ;  /* 0x00000080040f7812 */ /* 0x000fe200078ec0ff */
[----:B------:R-:W-:Y:S01]  /*0ca0*/  IMAD R8, R5, 0x8, R0 ;  /* 0x0000000805087824 */ /* 0x000fe200078e0200 */
[--C-:B------:R-:W-:Y:S02]  /*0cb0*/  SHF.R.S32.HI R4, RZ, 0x2, R3.reuse ;  /* 0x00000002ff047819 */ /* 0x100fe40000011403 */
[----:B------:R-:W-:-:S02]  /*0cc0*/  SHF.R.S32.HI R5, RZ, 0x1f, R3 ;  /* 0x0000001fff057819 */ /* 0x000fc40000011403 */
[----:B------:R-:W-:Y:S02]  /*0cd0*/  SHF.R.S32.HI R6, RZ, 0x1f, R20 ;  /* 0x0000001fff067819 */ /* 0x000fe40000011414 */
[----:B------:R-:W-:Y:S02]  /*0ce0*/  LEA.HI R5, R5, R4, RZ, 0x3 ;  /* 0x0000000405057211 */ /* 0x000fe400078f18ff */
[CC--:B------:R-:W-:Y:S01]  /*0cf0*/  LEA.HI R7, R6.reuse, R20.reuse, RZ, 0x5 ;  /* 0x0000001406077211 */ /* 0x0c0fe200078f28ff */
[----:B------:R-:W-:Y:S01]  /*0d00*/  IMAD.HI R0, R19, 0x55555556, RZ ;  /* 0x5555555613007827 */ /* 0x000fe200078e02ff */
[----:B------:R-:W-:Y:S02]  /*0d10*/  LEA.HI R6, R6, R20, RZ, 0x4 ;  /* 0x0000001406067211 */ /* 0x000fe400078f20ff */
[----:B------:R-:W-:Y:S02]  /*0d20*/  LEA.HI R2, R2, R13, RZ, 0x5 ;  /* 0x0000000d02027211 */ /* 0x000fe400078f28ff */
[----:B------:R-:W-:Y:S01]  /*0d30*/  LOP3.LUT R5, R5, 0xfffffff8, RZ, 0xc0, !PT ;  /* 0xfffffff805057812 */ /* 0x000fe200078ec0ff */
[----:B------:R-:W-:Y:S01]  /*0d40*/  IMAD.SHL.U32 R12, R8, 0x20, RZ ;  /* 0x00000020080c7824 */ /* 0x000fe200078e00ff */
[----:B------:R-:W-:-:S02]  /*0d50*/  SHF.R.S32.HI R7, RZ, 0x5, R7 ;  /* 0x00000005ff077819 */ /* 0x000fc40000011407 */
[----:B------:R-:W-:Y:S02]  /*0d60*/  SHF.R.U32.HI R8, RZ, 0x3, R15 ;  /* 0x00000003ff087819 */ /* 0x000fe4000001160f */
[----:B------:R-:W-:Y:S01]  /*0d70*/  LOP3.LUT R6, R15, 0x10, R6, 0xf8, !PT ;  /* 0x000000100f067812 */ /* 0x000fe200078ef806 */
[----:B------:R-:W-:Y:S01]  /*0d80*/  IMAD.IADD R5, R4, 0x1, -R5 ;  /* 0x0000000104057824 */ /* 0x000fe200078e0a05 */
[----:B------:R-:W-:Y:S02]  /*0d90*/  LEA.HI R0, R0, R0, RZ, 0x1 ;  /* 0x0000000000007211 */ /* 0x000fe400078f08ff */
[----:B------:R-:W-:Y:S01]  /*0da0*/  SHF.R.S32.HI R2, RZ, 0x5, R2 ;  /* 0x00000005ff027819 */ /* 0x000fe20000011402 */
[----:B------:R-:W-:Y:S01]  /*0db0*/  IMAD R4, R7, 0x1800, R12 ;  /* 0x0000180007047824 */ /* 0x000fe200078e020c */
[----:B------:R-:W-:Y:S01]  /*0dc0*/  LOP3.LUT R6, R6, R8, RZ, 0x3c, !PT ;  /* 0x0000000806067212 */ /* 0x000fe200078e3cff */
[----:B------:R-:W-:Y:S02]  /*0dd0*/  IMAD R0, R0, -0x3, R19 ;  /* 0xfffffffd00007824 */ /* 0x000fe400078e0213 */
[----:B------:R-:W-:Y:S01]  /*0de0*/  IMAD R5, R2, 0x10, R5 ;  /* 0x0000001002057824 */ /* 0x000fe200078e0205 */
[----:B------:R-:W-:Y:S01]  /*0df0*/  STL [R1+0x2c], R20 ;  /* 0x00002c1401007387 */ /* 0x000fe20000100800 */
[----:B------:R-:W-:-:S02]  /*0e00*/  IADD3 R2, R17, R4, R6 ;  /* 0x0000000411027210 */ /* 0x000fc40007ffe006 */
[----:B------:R-:W-:Y:S01]  /*0e10*/  IMAD R0, R0, 0x40, R5 ;  /* 0x0000004000007824 */ /* 0x000fe200078e0205 */
[----:B------:R-:W-:Y:S04]  /*0e20*/  STL [R1+0x28], R15 ;  /* 0x0000280f01007387 */ /* 0x000fe80000100800 */
[----:B------:R-:W-:Y:S04]  /*0e30*/  STL [R1+0x3c], R12 ;  /* 0x00003c0c01007387 */ /* 0x000fe80000100800 */
[----:B------:R-:W-:Y:S04]  /*0e40*/  STL [R1+0x70], R8 ;  /* 0x0000700801007387 */ /* 0x000fe80000100800 */
[----:B------:R-:W-:Y:S04]  /*0e50*/  STL [R1+0x44], R9 ;  /* 0x0000440901007387 */ /* 0x000fe80000100800 */
[----:B------:R-:W-:Y:S04]  /*0e60*/  STL [R1+0x68], R2 ;  /* 0x0000680201007387 */ /* 0x000fe80000100800 */
[----:B------:R-:W-:Y:S04]  /*0e70*/  STL [R1+0x48], R10 ;  /* 0x0000480a01007387 */ /* 0x000fe80000100800 */
[----:B------:R0:W-:Y:S02]  /*0e80*/  STL [R1+0x6c], R0 ;  /* 0x00006c0001007387 */ /* 0x0001e40000100800 */
[----:B0-----:R-:W-:-:S04]  /*0e90*/  LOP3.LUT R0, R15, 0x10, R16, 0xf8, !PT ;  /* 0x000000100f007812 */ /* 0x001fc800078ef810 */
[----:B------:R-:W-:Y:S01]  /*0ea0*/  LOP3.LUT R0, R0, R8, RZ, 0x3c, !PT ;  /* 0x0000000800007212 */ /* 0x000fe200078e3cff */
[----:B------:R0:W-:Y:S04]  /*0eb0*/  STL [R1+0x4c], R11 ;  /* 0x00004c0b01007387 */ /* 0x0001e80000100800 */
[----:B------:R-:W-:Y:S01]  /*0ec0*/  IMAD.IADD R0, R12, 0x1, R0 ;  /* 0x000000010c007824 */ /* 0x000fe200078e0200 */
[----:B------:R0:W-:Y:S04]  /*0ed0*/  STL [R1+0x60], RZ ;  /* 0x000060ff01007387 */ /* 0x0001e80000100800 */
[----:B------:R0:W-:Y:S04]  /*0ee0*/  STL [R1+0x8], RZ ;  /* 0x000008ff01007387 */ /* 0x0001e80000100800 */
[----:B------:R0:W-:Y:S01]  /*0ef0*/  STL [R1+0x50], R0 ;  /* 0x0000500001007387 */ /* 0x0001e20000100800 */
[----:B------:R-:W-:Y:S01]  /*0f00*/  LOP3.LUT R156, R3, 0x7ffffffc, RZ, 0xc0, !PT ;  /* 0x7ffffffc039c7812 */ /* 0x000fe200078ec0ff */
[----:B------:R-:W-:Y:S01]  /*0f10*/  IMAD.MOV.U32 R22, RZ, RZ, RZ ;  /* 0x000000ffff167224 */ /* 0x000fe200078e00ff */
[----:B------:R-:W-:Y:S01]  /*0f20*/  SHF.R.S32.HI R3, RZ, 0x1f, R23 ;  /* 0x0000001fff037819 */ /* 0x000fe20000011417 */
[----:B------:R-:W-:-:S02]  /*0f30*/  IMAD.SHL.U32 R2, R14, 0x8, RZ ;  /* 0x000000080e027824 */ /* 0x000fc400078e00ff */
[----:B------:R-:W-:Y:S01]  /*0f40*/  IMAD.IADD R156, R13, 0x1, -R156 ;  /* 0x000000010d9c7824 */ /* 0x000fe200078e0a9c */
[----:B---3--:R-:W-:Y:S02]  /*0f50*/  LOP3.LUT R157, R18, 0x1, RZ, 0xfc, !PT ;  /* 0x00000001129d7812 */ /* 0x008fe400078efcff */
[----:B0-----:R-:W-:-:S07]  /*0f60*/  CS2R R18, SRZ ;  /* 0x0000000000127805 */ /* 0x001fce000001ff00 */
.L_x_9227:
[----:B0-2--5:R-:W2:Y:S01]  /*0f70*/  LDL R31, [R1+0x4c] ;  /* 0x00004c00011f7983 */ /* 0x025ea20000100800 */
[----:B------:R-:W-:Y:S01]  /*0f80*/  ULDC.64 UR4, c[0x0][0xa28] ;  /* 0x00028a0000047ab9 */ /* 0x000fe20000000a00 */
[----:B-1-3--:R-:W2:Y:S01]  /*0f90*/  LDC.64 R4, c[0x0][0xa08] ;  /* 0x00028200ff047b82 */ /* 0x00aea20000000a00 */
[----:B------:R-:W-:Y:S01]  /*0fa0*/  ISETP.NE.U32.AND P0, PT, RZ, UR4, PT ;  /* 0x00000004ff007c0c */ /* 0x000fe2000bf05070 */
[----:B------:R-:W3:Y:S04]  /*0fb0*/  LDL R12, [R1+0x44] ;  /* 0x00004400010c7983 */ /* 0x000ee80000100800 */
[----:B------:R-:W4:Y:S01]  /*0fc0*/  LDL R28, [R1+0x48] ;  /* 0x00004800011c7983 */ /* 0x000f220000100800 */
[----:B------:R-:W-:Y:S01]  /*0fd0*/  ISETP.NE.AND.EX P0, PT, RZ, UR5, PT, P0 ;  /* 0x00000005ff007c0c */ /* 0x000fe2000bf05300 */
[----:B------:R-:W-:Y:S01]  /*0fe0*/  ULDC.64 UR4, c[0x0][0xa18] ;  /* 0x0002860000047ab9 */ /* 0x000fe20000000a00 */
[----:B------:R-:W-:Y:S01]  /*0ff0*/  IMAD.MOV.U32 R0, RZ, RZ, RZ ;  /* 0x000000ffff007224 */ /* 0x000fe200078e00ff */
[----:B------:R-:W-:Y:S01]  /*1000*/  ISETP.NE.U32.AND P1, PT, RZ, UR4, PT ;  /* 0x00000004ff007c0c */ /* 0x000fe2000bf25070 */
[----:B------:R-:W-:Y:S01]  /*1010*/  IMAD.MOV.U32 R46, RZ, RZ, RZ ;  /* 0x000000ffff2e7224 */ /* 0x000fe200078e00ff */
[----:B------:R-:W-:-:S02]  /*1020*/  ULDC.64 UR6, c[0x0][0xa20] ;  /* 0x0002880000067ab9 */ /* 0x000fc40000000a00 */
[----:B------:R-:W-:Y:S01]  /*1030*/  ISETP.NE.AND.EX P1, PT, RZ, UR5, PT, P1 ;  /* 0x00000005ff007c0c */ /* 0x000fe2000bf25310 */
[----:B------:R-:W-:-:S05]  /*1040*/  ULDC.64 UR4, c[0x0][0xa08] ;  /* 0x0002820000047ab9 */ /* 0x000fca0000000a00 */
[----:B------:R-:W0:Y:S08]  /*1050*/  @P0 LDC.64 R2, c[0x0][0xa28] ;  /* 0x00028a00ff020b82 */ /* 0x000e300000000a00 */
[----:B------:R-:W1:Y:S01]  /*1060*/  @P1 LDC.64 R6, c[0x0][0xa18] ;  /* 0x00028600ff061b82 */ /* 0x000e620000000a00 */
[----:B------:R-:W-:Y:S01]  /*1070*/  ISETP.NE.U32.AND P3, PT, RZ, UR4, PT ;  /* 0x00000004ff007c0c */ /* 0x000fe2000bf65070 */
[----:B------:R-:W-:-:S02]  /*1080*/  ULDC UR4, c[0x0][0x288] ;  /* 0x0000a20000047ab9 */ /* 0x000fc40000000800 */
[----:B------:R-:W-:Y:S01]  /*1090*/  IMAD.U32 R10, RZ, RZ, UR4 ;  /* 0x00000004ff0a7e24 */ /* 0x000fe2000f8e00ff */
[----:B------:R-:W-:Y:S01]  /*10a0*/  ISETP.NE.AND.EX P3, PT, RZ, UR5, PT, P3 ;  /* 0x00000005ff007c0c */ /* 0x000fe2000bf65330 */
[----:B------:R-:W-:Y:S01]  /*10b0*/  ULDC.64 UR4, c[0x0][0x3f8] ;  /* 0x0000fe0000047ab9 */ /* 0x000fe20000000a00 */
[----:B--2---:R-:W-:-:S04]  /*10c0*/  IMAD.WIDE R8, R31, 0x4, R4 ;  /* 0x000000041f087825 */ /* 0x004fc800078e0204 */
[----:B-1----:R-:W-:-:S07]  /*10d0*/  @P1 IMAD.WIDE R4, R31, 0x4, R6 ;  /* 0x000000041f041825 */ /* 0x002fce00078e0206 */
[----:B------:R1:W5:Y:S04]  /*10e0*/  @P3 LDG.E R46, desc[UR40][R8.64] ;  /* 0x00000028082e3981 */ /* 0x000368000c1e1900 */
[----:B------:R-:W2:Y:S01]  /*10f0*/  @P1 LDG.E R10, desc[UR40][R4.64] ;  /* 0x00000028040a1981 */ /* 0x000ea2000c1e1900 */
[----:B0-----:R-:W-:-:S05]  /*1100*/  @P0 IMAD.WIDE R2, R31, 0x4, R2 ;  /* 0x000000041f020825 */ /* 0x001fca00078e0202 */
[----:B------:R1:W5:Y:S01]  /*1110*/  @P0 LDG.E R0, desc[UR40][R2.64] ;  /* 0x0000002802000981 */ /* 0x000362000c1e1900 */
[----:B------:R-:W-:-:S03]  /*1120*/  UISETP.NE.U32.AND UP0, UPT, UR4, URZ, UPT ;  /* 0x0000003f0400728c */ /* 0x000fc6000bf05070 */
[----:B------:R-:W-:Y:S01]  /*1130*/  ULDC UR4, c[0x0][0x404] ;  /* 0x0001010000047ab9 */ /* 0x000fe20000000800 */
[----:B------:R-:W-:Y:S01]  /*1140*/  UISETP.NE.AND.EX UP0, UPT, UR5, URZ, UPT, UP0 ;  /* 0x0000003f0500728c */ /* 0x000fe2000bf05300 */
[----:B------:R-:W-:Y:S02]  /*1150*/  ISETP.NE.U32.AND P2, PT, RZ, UR6, PT ;  /* 0x00000006ff007c0c */ /* 0x000fe4000bf45070 */
[----:B------:R-:W-:Y:S01]  /*1160*/  ULDC UR5, c[0x0][0x2e0] ;  /* 0x0000b80000057ab9 */ /* 0x000fe20000000800 */
[----:B------:R-:W-:Y:S01]  /*1170*/  USEL UR4, UR4, 0x1, UP0 ;  /* 0x0000000104047887 */ /* 0x000fe20008000000 */
[----:B------:R-:W-:-:S03]  /*1180*/  ISETP.NE.AND.EX P2, PT, RZ, UR7, PT, P2 ;  /* 0x00000007ff007c0c */ /* 0x000fc6000bf45320 */
[----:B------:R-:W-:-:S03]  /*1190*/  UIMAD UR4, UR4, UR5, URZ ;  /* 0x00000005040472a4 */ /* 0x000fc6000f8e023f */
[----:B------:R-:W-:Y:S01]  /*11a0*/  ULDC UR5, c[0x0][0x338] ;  /* 0x0000ce0000057ab9 */ /* 0x000fe20000000800 */
[----:B--2---:R1:W-:Y:S04]  /*11b0*/  STL [R1+0x38], R10 ;  /* 0x0000380a01007387 */ /* 0x0043e80000100800 */
[----:B---3--:R1:W-:Y:S04]  /*11c0*/  STL [R1+0x64], R12 ;  /* 0x0000640c01007387 */ /* 0x0083e80000100800 */
[----:B----4-:R1:W-:Y:S04]  /*11d0*/  STL [R1+0x58], R28 ;  /* 0x0000581c01007387 */ /* 0x0103e80000100800 */
[----:B------:R1:W-:Y:S01]  /*11e0*/  STL [R1+0x5c], R31 ;  /* 0x00005c1f01007387 */ /* 0x0003e20000100800 */
[----:B------:R-:W-:Y:S01]  /*11f0*/  IMAD.MOV.U32 R13, RZ, RZ, R10 ;  /* 0x000000ffff0d7224 */ /* 0x000fe200078e000a */
[----:B------:R-:W-:Y:S06]  /*1200*/  @P1 BRA `(.L_x_9030) ;  /* 0x0000000000281947 */ /* 0x000fec0003800000 */
[----:B------:R-:W-:Y:S02]  /*1210*/  ULDC.64 UR6, c[0x0][0xa00] ;  /* 0x0002800000067ab9 */ /* 0x000fe40000000a00 */
[----:B------:R-:W-:-:S04]  /*1220*/  ISETP.NE.U32.AND P0, PT, RZ, UR6, PT ;  /* 0x00000006ff007c0c */ /* 0x000fc8000bf05070 */
[----:B------:R-:W-:-:S13]  /*1230*/  ISETP.NE.AND.EX P0, PT, RZ, UR7, PT, P0 ;  /* 0x00000007ff007c0c */ /* 0x000fda000bf05300 */
[----:B------:R-:W-:Y:S05]  /*1240*/  @!P0 BRA `(.L_x_9030) ;  /* 0x0000000000188947 */ /* 0x000fea0003800000 */
[----:B-1----:R-:W0:Y:S02]  /*1250*/  LDC.64 R2, c[0x0][0xa00] ;  /* 0x00028000ff027b82 */ /* 0x002e240000000a00 */
[----:B0-----:R-:W-:-:S05]  /*1260*/  IMAD.WIDE R2, R31, 0x4, R2 ;  /* 0x000000041f027825 */ /* 0x001fca00078e0202 */
[----:B------:R-:W2:Y:S04]  /*1270*/  LDG.E R4, desc[UR40][R2.64] ;  /* 0x0000002802047981 */ /* 0x000ea8000c1e1900 */
[----:B------:R-:W2:Y:S02]  /*1280*/  LDG.E R5, desc[UR40][R2.64+0x4] ;  /* 0x0000042802057981 */ /* 0x000ea4000c1e1900 */
[----:B--2---:R-:W-:-:S05]  /*1290*/  IMAD.IADD R13, R5, 0x1, -R4 ;  /* 0x00000001050d7824 */ /* 0x004fca00078e0a04 */
[----:B------:R0:W-:Y:S02]  /*12a0*/  STL [R1+0x38], R13 ;  /* 0x0000380d01007387 */ /* 0x0001e40000100800 */
.L_x_9030:
[----:B------:R-:W-:Y:S02]  /*12b0*/  IMAD.U32 R27, RZ, RZ, UR5 ;  /* 0x00000005ff1b7e24 */ /* 0x000fe4000f8e00ff */
[----:B------:R-:W-:Y:S01]  /*12c0*/  IMAD.U32 R29, RZ, RZ, UR4 ;  /* 0x00000004ff1d7e24 */ /* 0x000fe2000f8e00ff */
[----:B------:R-:W-:Y:S06]  /*12d0*/  @!P2 BRA `(.L_x_9031) ;  /* 0x000000000010a947 */ /* 0x000fec0003800000 */
[----:B-1----:R-:W1:Y:S02]  /*12e0*/  LDC.64 R2, c[0x0][0xa20] ;  /* 0x00028800ff027b82 */ /* 0x002e640000000a00 */
[----:B-1----:R-:W-:-:S05]  /*12f0*/  IMAD.WIDE R2, R31, 0x4, R2 ;  /* 0x000000041f027825 */ /* 0x002fca00078e0202 */
[----:B------:R2:W5:Y:S01]  /*1300*/  LDG.E R29, desc[UR40][R2.64] ;  /* 0x00000028021d7981 */ /* 0x000562000c1e1900 */
[----:B------:R-:W-:Y:S05]  /*1310*/  BRA `(.L_x_9032) ;  /* 0x0000000000107947 */ /* 0x000fea0003800000 */
.L_x_9031:
[----:B------:R-:W-:Y:S05]  /*1320*/  @!P3 BRA `(.L_x_9032) ;  /* 0x00000000000cb947 */ /* 0x000fea0003800000 */
[----:B-1----:R-:W2:Y:S04]  /*1330*/  LDG.E R2, desc[UR40][R8.64] ;  /* 0x0000002808027981 */ /* 0x002ea8000c1e1900 */
[----:B------:R-:W2:Y:S02]  /*1340*/  LDG.E R29, desc[UR40][R8.64+0x4] ;  /* 0x00000428081d7981 */ /* 0x000ea4000c1e1900 */
[----:B--2---:R-:W-:-:S07]  /*1350*/  IMAD.IADD R29, R29, 0x1, -R2 ;  /* 0x000000011d1d7824 */ /* 0x004fce00078e0a02 */
.L_x_9032:
[----:B------:R-:W-:Y:S01]  /*1360*/  ULDC.64 UR4, c[0x0][0xa10] ;  /* 0x0002840000047ab9 */ /* 0x000fe20000000a00 */
[----:B-1----:R-:W1:Y:S01]  /*1370*/  LDC.64 R8, c[0x0][0x9e0] ;  /* 0x00027800ff087b82 */ /* 0x002e620000000a00 */
[----:B------:R-:W-:-:S04]  /*1380*/  ISETP.NE.U32.AND P0, PT, RZ, UR4, PT ;  /* 0x00000004ff007c0c */ /* 0x000fc8000bf05070 */
[----:B------:R-:W-:Y:S01]  /*1390*/  ISETP.NE.AND.EX P0, PT, RZ, UR5, PT, P0 ;  /* 0x00000005ff007c0c */ /* 0x000fe2000bf05300 */
[----:B------:R-:W-:Y:S02]  /*13a0*/  ULDC.64 UR4, c[0x0][0xa30] ;  /* 0x00028c0000047ab9 */ /* 0x000fe40000000a00 */
[----:B------:R-:W-:-:S04]  /*13b0*/  ISETP.NE.U32.AND P1, PT, RZ, UR4, PT ;  /* 0x00000004ff007c0c */ /* 0x000fc8000bf25070 */
[----:B------:R-:W-:-:S06]  /*13c0*/  ISETP.NE.AND.EX P1, PT, RZ, UR5, PT, P1 ;  /* 0x00000005ff007c0c */ /* 0x000fcc000bf25310 */
[----:B--2---:R-:W2:Y:S08]  /*13d0*/  @P0 LDC.64 R2, c[0x0][0xa10] ;  /* 0x00028400ff020b82 */ /* 0x004eb00000000a00 */
[----:B------:R-:W3:Y:S01]  /*13e0*/  @P1 LDC.64 R4, c[0x0][0xa30] ;  /* 0x00028c00ff041b82 */ /* 0x000ee20000000a00 */
[----:B--2---:R-:W-:-:S05]  /*13f0*/  @P0 IMAD.WIDE R2, R31, 0x4, R2 ;  /* 0x000000041f020825 */ /* 0x004fca00078e0202 */
[----:B------:R-:W2:Y:S04]  /*1400*/  @P0 LDG.E R6, desc[UR40][R2.64] ;  /* 0x0000002802060981 */ /* 0x000ea8000c1e1900 */
[----:B------:R-:W2:Y:S01]  /*1410*/  @P0 LDG.E R7, desc[UR40][R2.64+0x4] ;  /* 0x0000042802070981 */ /* 0x000ea2000c1e1900 */
[----:B-----5:R-:W-:Y:S02]  /*1420*/  IMAD.IADD R10, R29, 0x1, -R0 ;  /* 0x000000011d0a7824 */ /* 0x020fe400078e0a00 */
[----:B------:R-:W-:Y:S02]  /*1430*/  IMAD.MOV.U32 R24, RZ, RZ, R29 ;  /* 0x000000ffff187224 */ /* 0x000fe400078e001d */
[----:B---3--:R-:W-:-:S05]  /*1440*/  @P1 IMAD.WIDE R4, R31, 0x4, R4 ;  /* 0x000000041f041825 */ /* 0x008fca00078e0204 */
[----:B------:R3:W5:Y:S01]  /*1450*/  @P1 LDG.E R24, desc[UR40][R4.64] ;  /* 0x0000002804181981 */ /* 0x000762000c1e1900 */
[----:B-1----:R-:W-:Y:S01]  /*1460*/  ISETP.GE.AND P1, PT, R9, 0x1, PT ;  /* 0x000000010900780c */ /* 0x002fe20003f26270 */
[----:B--2---:R-:W-:Y:S02]  /*1470*/  @P0 IMAD.IADD R27, R7, 0x1, -R6 ;  /* 0x00000001071b0824 */ /* 0x004fe400078e0a06 */
[----:B------:R-:W-:Y:S02]  /*1480*/  IMAD.MOV.U32 R6, RZ, RZ, 0xc0 ;  /* 0x000000c0ff067424 */ /* 0x000fe400078e00ff */
[----:B------:R-:W-:Y:S02]  /*1490*/  IMAD.IADD R11, R10, 0x1, R27 ;  /* 0x000000010a0b7824 */ /* 0x000fe400078e021b */
[----:B------:R-:W-:Y:S02]  /*14a0*/  IMAD R6, R12, R6, 0xc0 ;  /* 0x000000c00c067424 */ /* 0x000fe400078e0206 */
[C---:B------:R-:W-:Y:S01]  /*14b0*/  VIADD R0, R11.reuse, 0x7f ;  /* 0x0000007f0b007836 */ /* 0x040fe20000000000 */
[----:B------:R3:W-:Y:S02]  /*14c0*/  STL [R1+0x30], R11 ;  /* 0x0000300b01007387 */ /* 0x0007e40000100800 */
[----:B------:R-:W-:-:S02]  /*14d0*/  IADD3 R7, R11, R6, -R13 ;  /* 0x000000060b077210 */ /* 0x000fc40007ffe80d */
[----:B------:R-:W-:-:S04]  /*14e0*/  SHF.R.S32.HI R3, RZ, 0x1f, R0 ;  /* 0x0000001fff037819 */ /* 0x000fc80000011400 */
[----:B------:R-:W-:Y:S01]  /*14f0*/  LEA.HI R2, R3, R0, RZ, 0x7 ;  /* 0x0000000003027211 */ /* 0x000fe200078f38ff */
[----:B------:R-:W-:-:S03]  /*1500*/  IMAD.IADD R0, R7, 0x1, R8 ;  /* 0x0000000107007824 */ /* 0x000fc600078e0208 */
[----:B------:R-:W-:Y:S01]  /*1510*/  SHF.R.S32.HI R2, RZ, 0x7, R2 ;  /* 0x00000007ff027819 */ /* 0x000fe20000011402 */
[----:B---3--:R-:W-:Y:S06]  /*1520*/  @!P1 BRA `(.L_x_9033) ;  /* 0x0000000000489947 */ /* 0x008fec0003800000 */
        /* <DEDUP_REMOVED lines=11> */
.L_x_9035:
[----:B------:R-:W-:-:S13]  /*15e0*/  ISETP.NE.AND P0, PT, R9, 0x1, PT ;  /* 0x000000010900780c */ /* 0x000fda0003f05270 */
[----:B------:R-:W1:Y:S02]  /*15f0*/  @P0 LDC.64 R4, c[0x0][0x9e8] ;  /* 0x00027a00ff040b82 */ /* 0x000e640000000a00 */
[----:B-1----:R-:W-:-:S05]  /*1600*/  @P0 IMAD.HI.U32 R4, R3, R4, RZ ;  /* 0x0000000403040227 */ /* 0x002fca00078e00ff */
[----:B------:R-:W-:-:S07]  /*1610*/  @P0 SHF.R.U32.HI R3, RZ, R5, R4 ;  /* 0x00000005ff030219 */ /* 0x000fce0000011604 */
.L_x_9036:
[----:B------:R-:W-:Y:S05]  /*1620*/  BSYNC B0 ;  /* 0x0000000000007941 */ /* 0x000fea0003800000 */
.L_x_9034:
[----:B------:R-:W-:-:S05]  /*1630*/  IMAD R3, R3, R9, R9 ;  /* 0x0000000903037224 */ /* 0x000fca00078e0209 */
[----:B------:R-:W-:-:S07]  /*1640*/  VIMNMX R0, R0, R3, PT ;  /* 0x0000000300007248 */ /* 0x000fce0003fe0100 */
.L_x_9033:
        /* <DEDUP_REMOVED lines=15> */
.L_x_9039:
[----:B------:R-:W-:-:S13]  /*1740*/  ISETP.NE.AND P0, PT, R9, 0x1, PT ;  /* 0x000000010900780c */ /* 0x000fda0003f05270 */
[----:B------:R-:W1:Y:S02]  /*1750*/  @P0 LDC.64 R6, c[0x0][0x9e8] ;  /* 0x00027a00ff060b82 */ /* 0x000e640000000a00 */
[----:B-1----:R-:W-:-:S05]  /*1760*/  @P0 IMAD.HI.U32 R6, R3, R6, RZ ;  /* 0x0000000603060227 */ /* 0x002fca00078e00ff */
[----:B------:R-:W-:-:S07]  /*1770*/  @P0 SHF.R.U32.HI R3, RZ, R7, R6 ;  /* 0x00000007ff030219 */ /* 0x000fce0000011606 */
.L_x_9040:
[----:B------:R-:W-:Y:S05]  /*1780*/  BSYNC B0 ;  /* 0x0000000000007941 */ /* 0x000fea0003800000 */
.L_x_9038:
[----:B------:R-:W-:-:S05]  /*1790*/  IMAD R3, R3, R9, RZ ;  /* 0x0000000903037224 */ /* 0x000fca00078e02ff */
[----:B------:R-:W-:-:S07]  /*17a0*/  VIMNMX R4, R4, R3, !PT ;  /* 0x0000000304047248 */ /* 0x000fce0007fe0100 */
.L_x_9037:
[----:B------:R-:W-:Y:S01]  /*17b0*/  VIADD R0, R0, 0x7f ;  /* 0x0000007f00007836 */ /* 0x000fe20000000000 */
[----:B------:R-:W-:Y:S02]  /*17c0*/  SHF.R.S32.HI R5, RZ, 0x1f, R4 ;  /* 0x0000001fff057819 */ /* 0x000fe40000011404 */
[----:B------:R-:W-:Y:S02]  /*17d0*/  PLOP3.LUT P3, PT, PT, PT, PT, 0x80, 0x0 ;  /* 0x000000000000781c */ /* 0x000fe40003f6f070 */
[----:B------:R-:W-:Y:S02]  /*17e0*/  SHF.R.S32.HI R3, RZ, 0x1f, R0 ;  /* 0x0000001fff037819 */ /* 0x000fe40000011400 */
[----:B------:R-:W-:Y:S02]  /*17f0*/  LEA.HI R5, R5, R4, RZ, 0x7 ;  /* 0x0000000405057211 */ /* 0x000fe400078f38ff */
[----:B------:R-:W-:Y:S02]  /*1800*/  LEA.HI R3, R3, R0, RZ, 0x7 ;  /* 0x0000000003037211 */ /* 0x000fe400078f38ff */
[----:B------:R-:W-:-:S02]  /*1810*/  SHF.R.S32.HI R5, RZ, 0x7, R5 ;  /* 0x00000007ff057819 */ /* 0x000fc40000011405 */
[----:B------:R-:W-:Y:S02]  /*1820*/  SHF.R.S32.HI R3, RZ, 0x7, R3 ;  /* 0x00000007ff037819 */ /* 0x000fe40000011403 */
[----:B------:R-:W-:Y:S02]  /*1830*/  VIMNMX R5, RZ, R5, !PT ;  /* 0x00000005ff057248 */ /* 0x000fe40007fe0100 */
        /* <DEDUP_REMOVED lines=11> */
[----:B------:R-:W-:-:S04]  /*18f0*/  @P0 SHF.R.S32.HI R25, RZ, 0x7, R3 ;  /* 0x00000007ff190819 */ /* 0x000fc80000011403 */
        /* <DEDUP_REMOVED lines=19> */
[----:B01----:R-:W-:-:S07]  /*1a30*/  IMAD.MOV.U32 R13, RZ, RZ, RZ ;  /* 0x000000ffff0d7224 */ /* 0x003fce00078e00ff */
[----:B------:R-:W-:-:S07]  /*1a40*/  LEPC R20, `(.L_x_9043) ;  /* 0x000000001014794e */ /* 0x000fce0000000000 */
[----:B--2--5:R-:W-:Y:S05]  /*1a50*/  CALL.ABS.NOINC R14 ;  /* 0x000000000e007343 */ /* 0x024fea0003c00000 */
.L_x_9043:
[----:B------:R-:W-:Y:S05]  /*1a60*/  BSYNC B6 ;  /* 0x0000000000067941 */ /* 0x000fea0003800000 */
.L_x_9042:
        /* <DEDUP_REMOVED lines=20> */
.L_x_9045:
[----:B------:R-:W-:Y:S05]  /*1bb0*/  BSYNC B6 ;  /* 0x0000000000067941 */ /* 0x000fea0003800000 */
.L_x_9044:
[----:B------:R-:W-:Y:S01]  /*1bc0*/  ULDC.64 UR4, c[0x0][0x9f8] ;  /* 0x00027e0000047ab9 */ /* 0x000fe20000000a00 */
[----:B------:R-:W2:Y:S01]  /*1bd0*/  LDL R30, [R1+0x2c] ;  /* 0x00002c00011e7983 */ /* 0x000ea20000100800 */
[----:B------:R-:W-:Y:S01]  /*1be0*/  ISETP.NE.U32.AND P0, PT, RZ, UR4, PT ;  /* 0x00000004ff007c0c */ /* 0x000fe2000bf05070 */
[----:B------:R-:W-:Y:S01]  /*1bf0*/  IMAD.MOV.U32 R6, RZ, RZ, R31 ;  /* 0x000000ffff067224 */ /* 0x000fe200078e001f */
[----:B------:R-:W1:Y:S01]  /*1c00*/  LDC R0, c[0x0][0x428] ;  /* 0x00010a00ff007b82 */ /* 0x000e620000000800 */
[----:B------:R-:W3:Y:S01]  /*1c10*/  S2R R20, SR_TID.X ;  /* 0x0000000000147919 */ /* 0x000ee20000002100 */
[----:B------:R-:W-:-:S06]  /*1c20*/  ISETP.NE.AND.EX P0, PT, RZ, UR5, PT, P0 ;  /* 0x00000005ff007c0c */ /* 0x000fcc000bf05300 */
[----:B------:R-:W4:Y:S01]  /*1c30*/  LDC.64 R68, c[0x0][0x2f0] ;  /* 0x0000bc00ff447b82 */ /* 0x000f220000000a00 */
[----:B------:R-:W-:Y:S01]  /*1c40*/  IMAD.IADD R46, R46, 0x1, R29 ;  /* 0x000000012e2e7824 */ /* 0x000fe200078e021d */
[----:B------:R-:W-:Y:S01]  /*1c50*/  ULDC.64 UR4, c[0x0][0x2f8] ;  /* 0x0000be0000047ab9 */ /* 0x000fe20000000a00 */
[----:B------:R-:W-:Y:S01]  /*1c60*/  IMAD.MOV.U32 R9, RZ, RZ, R28 ;  /* 0x000000ffff097224 */ /* 0x000fe200078e001c */
[----:B------:R-:W-:Y:S01]  /*1c70*/  ULDC UR6, c[0x0][0x2e4] ;  /* 0x0000b90000067ab9 */ /* 0x000fe20000000800 */
[----:B------:R-:W-:-:S03]  /*1c80*/  ULDC.64 UR8, c[0x0][0x320] ;  /* 0x0000c80000087ab9 */ /* 0x000fc60000000a00 */
[----:B------:R-:W0:Y:S08]  /*1c90*/  @P0 LDC.64 R4, c[0x0][0x9f8] ;  /* 0x00027e00ff040b82 */ /* 0x000e300000000a00 */
[----:B------:R-:W2:Y:S08]  /*1ca0*/  LDC R81, c[0x0][0x3d4] ;  /* 0x0000f500ff517b82 */ /* 0x000eb00000000800 */
[----:B------:R-:W2:Y:S01]  /*1cb0*/  LDC.64 R66, c[0x0][0x3d8] ;  /* 0x0000f600ff427b82 */ /* 0x000ea20000000a00 */
[----:B0-----:R-:W-:-:S05]  /*1cc0*/  @P0 IMAD.WIDE R4, R31, 0x4, R4 ;  /* 0x000000041f040825 */ /* 0x001fca00078e0204 */
[----:B------:R0:W2:Y:S01]  /*1cd0*/  @P0 LDG.E R6, desc[UR40][R4.64] ;  /* 0x0000002804060981 */ /* 0x0000a2000c1e1900 */
[----:B-1----:R-:W-:Y:S01]  /*1ce0*/  ISETP.NE.AND P0, PT, R0, 0x1, PT ;  /* 0x000000010000780c */ /* 0x002fe20003f05270 */
[----:B---3--:R-:W-:Y:S01]  /*1cf0*/  VIADD R20, R20, 0xffffff80 ;  /* 0xffffff8014147836 */ /* 0x008fe20000000000 */
[----:B------:R-:W-:-:S04]  /*1d00*/  SHF.R.S32.HI R3, RZ, 0x1f, R46 ;  /* 0x0000001fff037819 */ /* 0x000fc8000001142e */
[----:B------:R-:W-:Y:S01]  /*1d10*/  LEA.HI R29, R20, R20, RZ, 0x1 ;  /* 0x00000014141d7211 */ /* 0x000fe200078f08ff */
[-C--:B----4-:R-:W-:Y:S02]  /*1d20*/  IMAD R7, R3, R68.reuse, RZ ;  /* 0x0000004403077224 */ /* 0x090fe400078e02ff */
[----:B0-----:R-:W-:Y:S01]  /*1d30*/  IMAD.WIDE.U32 R4, R46, R68, RZ ;  /* 0x000000442e047225 */ /* 0x001fe200078e00ff */
[----:B------:R-:W-:-:S03]  /*1d40*/  LOP3.LUT R29, R29, 0xfffffffe, RZ, 0xc0, !PT ;  /* 0xfffffffe1d1d7812 */ /* 0x000fc600078ec0ff */
[----:B------:R-:W0:Y:S01]  /*1d50*/  @P0 LDC R0, c[0x0][0x42c] ;  /* 0x00010b00ff000b82 */ /* 0x000e220000000800 */
[----:B------:R-:W-:Y:S02]  /*1d60*/  IMAD R7, R46, R69, R7 ;  /* 0x000000452e077224 */ /* 0x000fe400078e0207 */
[----:B------:R-:W-:Y:S02]  /*1d70*/  IMAD.IADD R29, R20, 0x1, -R29 ;  /* 0x00000001141d7824 */ /* 0x000fe400078e0a1d */
[----:B------:R-:W-:Y:S02]  /*1d80*/  IMAD.IADD R5, R5, 0x1, R7 ;  /* 0x0000000105057824 */ /* 0x000fe400078e0207 */
[----:B------:R-:W-:Y:S01]  /*1d90*/  IMAD.SHL.U32 R29, R29, 0x8, RZ ;  /* 0x000000081d1d7824 */ /* 0x000fe200078e00ff */
[----:B------:R-:W1:Y:S01]  /*1da0*/  @P0 LDC R11, c[0x0][0x430] ;  /* 0x00010c00ff0b0b82 */ /* 0x000e620000000800 */
[----:B0-----:R-:W-:Y:S01]  /*1db0*/  @P0 IMAD.HI.U32 R0, R28, R0, RZ ;  /* 0x000000001c000227 */ /* 0x001fe200078e00ff */
[----:B------:R-:W-:-:S04]  /*1dc0*/  LEA.HI R28, R20, R20, RZ, 0x1 ;  /* 0x00000014141c7211 */ /* 0x000fc800078f08ff */
[----:B------:R-:W-:Y:S02]  /*1dd0*/  LOP3.LUT R28, R28, 0xfffffffe, RZ, 0xc0, !PT ;  /* 0xfffffffe1c1c7812 */ /* 0x000fe400078ec0ff */
[----:B-1----:R-:W-:-:S03]  /*1de0*/  @P0 SHF.R.U32.HI R9, RZ, R11, R0 ;  /* 0x0000000bff090219 */ /* 0x002fc60000011600 */
[----:B------:R-:W-:Y:S01]  /*1df0*/  IMAD.IADD R28, R20, 0x1, -R28 ;  /* 0x00000001141c7824 */ /* 0x000fe200078e0a1c */
[----:B------:R-:W-:Y:S02]  /*1e00*/  SHF.R.S32.HI R20, RZ, 0x1f, R23 ;  /* 0x0000001fff147819 */ /* 0x000fe40000011417 */
[----:B------:R-:W-:Y:S01]  /*1e10*/  SHF.R.S32.HI R8, RZ, 0x1f, R9 ;  /* 0x0000001fff087819 */ /* 0x000fe20000011409 */
[----:B------:R-:W-:Y:S02]  /*1e20*/  IMAD.SHL.U32 R28, R28, 0x10, RZ ;  /* 0x000000101c1c7824 */ /* 0x000fe400078e00ff */
[----:B------:R-:W-:-:S03]  /*1e30*/  IMAD.WIDE.U32 R4, R9, UR4, R4 ;  /* 0x0000000409047c25 */ /* 0x000fc6000f8e0004 */
[----:B------:R-:W-:Y:S01]  /*1e40*/  ISETP.GE.AND P0, PT, R28, UR6, PT ;  /* 0x000000061c007c0c */ /* 0x000fe2000bf06270 */
[C---:B------:R-:W-:Y:S02]  /*1e50*/  IMAD R0, R8.reuse, UR4, RZ ;  /* 0x0000000408007c24 */ /* 0x040fe4000f8e02ff */
[----:B------:R-:W-:Y:S02]  /*1e60*/  IMAD.MOV.U32 R58, RZ, RZ, R4 ;  /* 0x000000ffff3a7224 */ /* 0x000fe400078e0004 */
[----:B------:R-:W-:Y:S01]  /*1e70*/  IMAD R59, R9, UR5, R0 ;  /* 0x00000005093b7c24 */ /* 0x000fe2000f8e0200 */
[----:B------:R-:W-:Y:S01]  /*1e80*/  ULDC.64 UR4, c[0x0][0xa08] ;  /* 0x0002820000047ab9 */ /* 0x000fe20000000a00 */
[----:B------:R-:W-:Y:S01]  /*1e90*/  SEL R0, RZ, 0x1, P0 ;  /* 0x00000001ff007807 */ /* 0x000fe20000000000 */
[----:B------:R-:W-:Y:S01]  /*1ea0*/  IMAD R10, R8, UR8, RZ ;  /* 0x00000008080a7c24 */ /* 0x000fe2000f8e02ff */
[----:B------:R-:W-:Y:S01]  /*1eb0*/  ISETP.NE.U32.AND P0, PT, RZ, UR4, PT ;  /* 0x00000004ff007c0c */ /* 0x000fe2000bf05070 */
[----:B------:R-:W-:-:S02]  /*1ec0*/  IMAD.IADD R59, R5, 0x1, R59 ;  /* 0x00000001053b7824 */ /* 0x000fc400078e023b */
[----:B------:R-:W-:Y:S01]  /*1ed0*/  IMAD R21, R9, UR9, R10 ;  /* 0x0000000909157c24 */ /* 0x000fe2000f8e020a */
[----:B------:R-:W-:Y:S01]  /*1ee0*/  ISETP.NE.AND.EX P0, PT, RZ, UR5, PT, P0 ;  /* 0x00000005ff007c0c */ /* 0x000fe2000bf05300 */
[----:B------:R-:W-:Y:S01]  /*1ef0*/  ULDC.64 UR4, c[0x0][0x300] ;  /* 0x0000c00000047ab9 */ /* 0x000fe20000000a00 */
[----:B--2---:R-:W-:-:S04]  /*1f00*/  ISETP.GE.AND P1, PT, R30, UR6, PT ;  /* 0x000000061e007c0c */ /* 0x004fc8000bf26270 */
[----:B------:R-:W-:-:S05]  /*1f10*/  SEL R7, RZ, 0xffffffff, P1 ;  /* 0xffffffffff077807 */ /* 0x000fca0000800000 */
[----:B------:R-:W-:-:S05]  /*1f20*/  IMAD.SHL.U32 R7, R7, 0x2, RZ ;  /* 0x0000000207077824 */ /* 0x000fca00078e00ff */
[----:B------:R-:W-:Y:S02]  /*1f30*/  LOP3.LUT R0, R7, 0x2, R0, 0xe2, !PT ;  /* 0x0000000207007812 */ /* 0x000fe400078ee200 */
[----:B------:R-:W-:Y:S02]  /*1f40*/  SHF.R.S32.HI R7, RZ, 0x1f, R28 ;  /* 0x0000001fff077819 */ /* 0x000fe4000001141c */
[----:B------:R-:W-:Y:S02]  /*1f50*/  SHF.R.S32.HI R4, RZ, 0x1f, R6 ;  /* 0x0000001fff047819 */ /* 0x000fe40000011406 */
[----:B------:R-:W-:Y:S01]  /*1f60*/  SEL R57, R6, RZ, !P0 ;  /* 0x000000ff06397207 */ /* 0x000fe20004000000 */
[----:B------:R-:W-:Y:S01]  /*1f70*/  IMAD.MOV.U32 R6, RZ, RZ, R28 ;  /* 0x000000ffff067224 */ /* 0x000fe200078e001c */
[----:B------:R-:W-:Y:S02]  /*1f80*/  SEL R14, R4, RZ, !P0 ;  /* 0x000000ff040e7207 */ /* 0x000fe40004000000 */
[----:B------:R-:W0:Y:S01]  /*1f90*/  LDC.64 R4, c[0x0][0x3e8] ;  /* 0x0000fa00ff047b82 */ /* 0x000e220000000a00 */
[----:B------:R-:W-:Y:S01]  /*1fa0*/  IMAD.WIDE.U32 R12, R9, UR8, R6 ;  /* 0x00000008090c7c25 */ /* 0x000fe2000f8e0006 */
[----:B------:R-:W-:-:S03]  /*1fb0*/  SHF.R.S32.HI R9, RZ, 0x1f, R29 ;  /* 0x0000001fff097819 */ /* 0x000fc6000001141d */
[----:B------:R-:W-:Y:S02]  /*1fc0*/  IMAD R8, R14, UR4, RZ ;  /* 0x000000040e087c24 */ /* 0x000fe4000f8e02ff */
[----:B------:R-:W-:-:S04]  /*1fd0*/  IMAD.WIDE.U32 R58, R57, UR4, R58 ;  /* 0x00000004393a7c25 */ /* 0x000fc8000f8e003a */
[----:B------:R-:W-:Y:S01]  /*1fe0*/  IMAD R15, R57, UR5, R8 ;  /* 0x00000005390f7c24 */ /* 0x000fe2000f8e0208 */
[----:B------:R-:W-:Y:S01]  /*1ff0*/  ULDC.64 UR4, c[0x0][0x328] ;  /* 0x0000ca0000047ab9 */ /* 0x000fe20000000a00 */
[-C--:B------:R-:W-:Y:S02]  /*2000*/  IMAD R8, R20, R68.reuse, RZ ;  /* 0x0000004414087224 */ /* 0x080fe400078e02ff */
[----:B------:R-:W-:-:S04]  /*2010*/  IMAD.WIDE.U32 R10, R23, R68, R6 ;  /* 0x00000044170a7225 */ /* 0x000fc800078e0006 */
[----:B------:R-:W-:Y:S01]  /*2020*/  IMAD.IADD R13, R13, 0x1, R21 ;  /* 0x000000010d0d7824 */ /* 0x000fe200078e0215 */
[----:B------:R-:W-:Y:S01]  /*2030*/  IADD3 R75, P0, R58, R10, RZ ;  /* 0x0000000a3a4b7210 */ /* 0x000fe20007f1e0ff */
[----:B------:R-:W-:Y:S02]  /*2040*/  IMAD R21, R23, R69, R8 ;  /* 0x0000004517157224 */ /* 0x000fe400078e0208 */
[----:B------:R-:W-:Y:S02]  /*2050*/  IMAD.IADD R80, R59, 0x1, R15 ;  /* 0x000000013b507824 */ /* 0x000fe400078e020f */
[----:B------:R-:W-:Y:S02]  /*2060*/  IMAD.MOV.U32 R8, RZ, RZ, R29 ;  /* 0x000000ffff087224 */ /* 0x000fe400078e001d */
[----:B------:R-:W2:Y:S01]  /*2070*/  LDL R29, [R1+0x28] ;  /* 0x00002800011d7983 */ /* 0x000ea20000100800 */
[----:B------:R-:W-:Y:S01]  /*2080*/  IMAD R14, R14, UR4, RZ ;  /* 0x000000040e0e7c24 */ /* 0x000fe2000f8e02ff */
[----:B------:R-:W-:-:S02]  /*2090*/  IADD3.X R74, R80, R11, R21, P0, !PT ;  /* 0x0000000b504a7210 */ /* 0x000fc400007fe415 */
[----:B------:R-:W3:Y:S01]  /*20a0*/  LDL R21, [R1+0x70] ;  /* 0x0000700001157983 */ /* 0x000ee20000100800 */
[----:B------:R-:W-:Y:S01]  /*20b0*/  IMAD R15, R57, UR5, R14 ;  /* 0x00000005390f7c24 */ /* 0x000fe2000f8e020e */
[-C--:B------:R-:W-:Y:S01]  /*20c0*/  ISETP.GE.AND P2, PT, R28, R81.reuse, PT ;  /* 0x000000511c00720c */ /* 0x080fe20003f46270 */
[C-C-:B------:R-:W-:Y:S01]  /*20d0*/  IMAD.WIDE.U32 R54, R23.reuse, R66, R8.reuse ;  /* 0x0000004217367225 */ /* 0x140fe200078e0008 */
[----:B------:R-:W4:Y:S03]  /*20e0*/  LDL R14, [R1+0x3c] ;  /* 0x00003c00010e7983 */ /* 0x000f260000100800 */
[----:B0-----:R-:W-:Y:S01]  /*20f0*/  IMAD.WIDE.U32 R50, R23, R4, R8 ;  /* 0x0000000417327225 */ /* 0x001fe200078e0008 */
[----:B------:R-:W-:Y:S02]  /*2100*/  SEL R8, R81, RZ, P2 ;  /* 0x000000ff51087207 */ /* 0x000fe40001000000 */
[----:B------:R-:W-:Y:S01]  /*2110*/  ISETP.GE.AND P0, PT, R30, R81, PT ;  /* 0x000000511e00720c */ /* 0x000fe20003f06270 */
[----:B------:R-:W-:-:S02]  /*2120*/  VIADD R65, R28, 0x40 ;  /* 0x000000401c417836 */ /* 0x000fc40000000000 */
[----:B------:R-:W-:Y:S02]  /*2130*/  IMAD.IADD R8, R28, 0x1, R8 ;  /* 0x000000011c087824 */ /* 0x000fe400078e0208 */
[----:B------:R-:W0:Y:S01]  /*2140*/  S2R R28, SR_TID.X ;  /* 0x00000000001c7919 */ /* 0x000e220000002100 */
[-C--:B------:R-:W-:Y:S01]  /*2150*/  IMAD R10, R20, R66.reuse, RZ ;  /* 0x00000042140a7224 */ /* 0x080fe200078e02ff */
[----:B------:R-:W-:Y:S01]  /*2160*/  SEL R9, R81, RZ, P0 ;  /* 0x000000ff51097207 */ /* 0x000fe20000000000 */
[----:B------:R-:W-:-:S04]  /*2170*/  IMAD.WIDE.U32 R52, R23, R66, R6 ;  /* 0x0000004217347225 */ /* 0x000fc800078e0006 */
[----:B------:R-:W-:Y:S02]  /*2180*/  IMAD R11, R23, R67, R10 ;  /* 0x00000043170b7224 */ /* 0x000fe400078e020a */
[----:B------:R-:W-:Y:S02]  /*2190*/  IMAD.IADD R10, R30, 0x1, R9 ;  /* 0x000000011e0a7824 */ /* 0x000fe400078e0209 */
[----:B------:R-:W-:Y:S02]  /*21a0*/  IMAD.IADD R55, R55, 0x1, R11 ;  /* 0x0000000137377824 */ /* 0x000fe400078e020b */
[----:B------:R-:W-:Y:S01]  /*21b0*/  IMAD.IADD R53, R11, 0x1, R53 ;  /* 0x000000010b357824 */ /* 0x000fe200078e0235 */
[----:B------:R-:W-:Y:S01]  /*21c0*/  SHF.R.S32.HI R11, RZ, 0x1f, R10 ;  /* 0x0000001fff0b7819 */ /* 0x000fe2000001140a */
[----:B------:R-:W-:Y:S01]  /*21d0*/  IMAD.WIDE.U32 R56, R57, UR4, R12 ;  /* 0x0000000439387c25 */ /* 0x000fe2000f8e000c */
[----:B------:R-:W-:Y:S02]  /*21e0*/  SHF.R.S32.HI R9, RZ, 0x1f, R8 ;  /* 0x0000001fff097819 */ /* 0x000fe40000011408 */
[----:B------:R-:W-:-:S02]  /*21f0*/  LEA.HI R72, R11, R10, RZ, 0x4 ;  /* 0x0000000a0b487211 */ /* 0x000fc400078f20ff */
[----:B------:R-:W-:Y:S02]  /*2200*/  LEA.HI R10, R11, R10, RZ, 0x5 ;  /* 0x0000000a0b0a7211 */ /* 0x000fe400078f28ff */
[C---:B------:R-:W-:Y:S01]  /*2210*/  LEA.HI R73, R9.reuse, R8, RZ, 0x4 ;  /* 0x0000000809497211 */ /* 0x040fe200078f20ff */
[----:B------:R-:W-:Y:S01]  /*2220*/  IMAD R12, R20, R4, RZ ;  /* 0x00000004140c7224 */ /* 0x000fe200078e02ff */
[----:B------:R-:W-:Y:S01]  /*2230*/  LEA.HI R8, R9, R8, RZ, 0x5 ;  /* 0x0000000809087211 */ /* 0x000fe200078f28ff */
[----:B------:R-:W-:Y:S01]  /*2240*/  IMAD.WIDE.U32 R48, R23, R4, R6 ;  /* 0x0000000417307225 */ /* 0x000fe200078e0006 */
[----:B-----5:R-:W-:-:S03]  /*2250*/  SHF.R.S32.HI R9, RZ, 0x1f, R24 ;  /* 0x0000001fff097819 */ /* 0x020fc60000011418 */
[----:B------:R-:W-:Y:S02]  /*2260*/  IMAD.SHL.U32 R10, R10, 0x80, RZ ;  /* 0x000000800a0a7824 */ /* 0x000fe400078e00ff */
[C---:B------:R-:W-:Y:S01]  /*2270*/  IMAD R13, R23.reuse, R5, R12 ;  /* 0x00000005170d7224 */ /* 0x040fe200078e020c */
[----:B------:R-:W-:Y:S01]  /*2280*/  IADD3 R46, P2, R23, R46, RZ ;  /* 0x0000002e172e7210 */ /* 0x000fe20007f5e0ff */
[----:B------:R-:W-:Y:S01]  /*2290*/  IMAD.SHL.U32 R8, R8, 0x80, RZ ;  /* 0x0000008008087824 */ /* 0x000fe200078e00ff */
[----:B------:R-:W-:Y:S01]  /*22a0*/  LOP3.LUT R10, R10, 0xfffff000, RZ, 0xc0, !PT ;  /* 0xfffff0000a0a7812 */ /* 0x000fe200078ec0ff */
[----:B------:R-:W-:Y:S02]  /*22b0*/  IMAD.IADD R51, R51, 0x1, R13 ;  /* 0x0000000133337824 */ /* 0x000fe400078e020d */
[----:B------:R-:W-:Y:S01]  /*22c0*/  IMAD.IADD R49, R13, 0x1, R49 ;  /* 0x000000010d317824 */ /* 0x000fe200078e0231 */
[----:B0-----:R-:W-:Y:S01]  /*22d0*/  SHF.R.U32.HI R12, RZ, 0x7, R28 ;  /* 0x00000007ff0c7819 */ /* 0x001fe2000001161c */
[----:B------:R-:W-:Y:S01]  /*22e0*/  IMAD.WIDE.U32 R54, R24, R66, R54 ;  /* 0x0000004218367225 */ /* 0x000fe200078e0036 */
[----:B------:R-:W-:-:S03]  /*22f0*/  LOP3.LUT R8, R8, 0xfffff000, RZ, 0xc0, !PT ;  /* 0xfffff00008087812 */ /* 0x000fc600078ec0ff */
[----:B------:R-:W-:Y:S01]  /*2300*/  IMAD.X R47, R20, 0x1, R3, P2 ;  /* 0x00000001142f7824 */ /* 0x000fe200010e0603 */
[----:B------:R-:W-:Y:S01]  /*2310*/  LOP3.LUT R20, R73, 0xfffffff0, RZ, 0xc0, !PT ;  /* 0xfffffff049147812 */ /* 0x000fe200078ec0ff */
[----:B------:R-:W-:Y:S01]  /*2320*/  IMAD.WIDE.U32 R52, R24, R66, R52 ;  /* 0x0000004218347225 */ /* 0x000fe200078e0034 */
[----:B------:R-:W-:-:S03]  /*2330*/  SHF.L.U64.HI R69, R68, 0x7, R69 ;  /* 0x0000000744457819 */ /* 0x000fc60000010245 */
[----:B------:R-:W-:Y:S01]  /*2340*/  IMAD.WIDE.U32 R50, R24, R4, R50 ;  /* 0x0000000418327225 */ /* 0x000fe200078e0032 */
[----:B------:R-:W-:-:S03]  /*2350*/  SHF.L.U64.HI R64, R4, 0x7, R5 ;  /* 0x0000000704407819 */ /* 0x000fc60000010205 */
[----:B------:R-:W-:Y:S01]  /*2360*/  IMAD.WIDE.U32 R48, R24, R4, R48 ;  /* 0x0000000418307225 */ /* 0x000fe200078e0030 */
[C---:B------:R-:W-:Y:S02]  /*2370*/  LOP3.LUT R60, R0.reuse, 0x1, RZ, 0xc0, !PT ;  /* 0x00000001003c7812 */ /* 0x040fe400078ec0ff */
[----:B------:R-:W-:Y:S01]  /*2380*/  LOP3.LUT R45, R0, 0x2, RZ, 0xc0, !PT ;  /* 0x00000002002d7812 */ /* 0x000fe200078ec0ff */
[----:B------:R-:W-:Y:S01]  /*2390*/  IMAD.SHL.U32 R63, R4, 0x80, RZ ;  /* 0x00000080043f7824 */ /* 0x000fe200078e00ff */
[----:B------:R-:W-:Y:S01]  /*23a0*/  ISETP.GE.AND P1, PT, R65, UR6, PT ;  /* 0x0000000641007c0c */ /* 0x000fe2000bf26270 */
[----:B------:R-:W-:Y:S02]  /*23b0*/  IMAD.SHL.U32 R68, R68, 0x80, RZ ;  /* 0x0000008044447824 */ /* 0x000fe400078e00ff */
[----:B------:R-:W-:Y:S02]  /*23c0*/  VIADD R62, R12, 0x8 ;  /* 0x000000080c3e7836 */ /* 0x000fe40000000000 */
[----:B------:R-:W-:-:S02]  /*23d0*/  IMAD.SHL.U32 R61, R81, 0x2, RZ ;  /* 0x00000002513d7824 */ /* 0x000fc400078e00ff */
[----:B------:R-:W-:Y:S01]  /*23e0*/  IMAD.IADD R0, R57, 0x1, R15 ;  /* 0x0000000139007824 */ /* 0x000fe200078e020f */
[C---:B--2---:R-:W-:Y:S02]  /*23f0*/  LOP3.LUT R6, R29.reuse, 0x10, R73, 0xf8, !PT ;  /* 0x000000101d067812 */ /* 0x044fe400078ef849 */
[----:B------:R-:W-:Y:S02]  /*2400*/  LOP3.LUT R7, R29, 0x10, R72, 0xf8, !PT ;  /* 0x000000101d077812 */ /* 0x000fe400078ef848 */
[-C--:B---3--:R-:W-:Y:S01]  /*2410*/  LOP3.LUT R71, R6, R21.reuse, RZ, 0x3c, !PT ;  /* 0x0000001506477212 */ /* 0x088fe200078e3cff */
[----:B------:R-:W-:Y:S01]  /*2420*/  IMAD R6, R9, R66, RZ ;  /* 0x0000004209067224 */ /* 0x000fe200078e02ff */
[----:B------:R-:W-:Y:S01]  /*2430*/  LOP3.LUT R7, R7, R21, RZ, 0x3c, !PT ;  /* 0x0000001507077212 */ /* 0x000fe200078e3cff */
[----:B------:R-:W-:Y:S02]  /*2440*/  IMAD R9, R9, R4, RZ ;  /* 0x0000000409097224 */ /* 0x000fe400078e02ff */
[C---:B------:R-:W-:Y:S01]  /*2450*/  IMAD R21, R24.reuse, R67, R6 ;  /* 0x0000004318157224 */ /* 0x040fe200078e0206 */
[--C-:B----4-:R-:W-:Y:S01]  /*2460*/  IADD3 R70, R7, R10, R14.reuse ;  /* 0x0000000a07467210 */ /* 0x110fe20007ffe00e */
[----:B------:R-:W-:Y:S01]  /*2470*/  IMAD R9, R24, R5, R9 ;  /* 0x0000000518097224 */ /* 0x000fe200078e0209 */
[----:B------:R-:W-:Y:S01]  /*2480*/  LOP3.LUT R7, R72, 0xfffffff0, RZ, 0xc0, !PT ;  /* 0xfffffff048077812 */ /* 0x000fe200078ec0ff */
[----:B------:R-:W-:Y:S01]  /*2490*/  IMAD.IADD R44, R55, 0x1, R21 ;  /* 0x00000001372c7824 */ /* 0x000fe200078e0215 */
[C---:B------:R-:W-:Y:S01]  /*24a0*/  SHF.L.U64.HI R67, R66.reuse, 0x7, R67 ;  /* 0x0000000742437819 */ /* 0x040fe20000010243 */
[----:B------:R-:W-:Y:S01]  /*24b0*/  IMAD.SHL.U32 R66, R66, 0x80, RZ ;  /* 0x0000008042427824 */ /* 0x000fe200078e00ff */
[----:B------:R-:W-:Y:S01]  /*24c0*/  IADD3 R71, R71, R8, R14 ;  /* 0x0000000847477210 */ /* 0x000fe20007ffe00e */
[----:B------:R-:W-:Y:S01]  /*24d0*/  IMAD.IADD R21, R21, 0x1, R53 ;  /* 0x0000000115157824 */ /* 0x000fe200078e0235 */
[----:B------:R-:W-:Y:S01]  /*24e0*/  SHF.R.S32.HI R4, RZ, 0x1f, R20 ;  /* 0x0000001fff047819 */ /* 0x000fe20000011414 */
[----:B------:R-:W-:Y:S01]  /*24f0*/  IMAD.IADD R6, R51, 0x1, R9 ;  /* 0x0000000133067824 */ /* 0x000fe200078e0209 */
[----:B------:R-:W-:Y:S01]  /*2500*/  SHF.R.S32.HI R3, RZ, 0x1f, R7 ;  /* 0x0000001fff037819 */ /* 0x000fe20000011407 */
[----:B------:R-:W-:-:S07]  /*2510*/  IMAD.IADD R5, R9, 0x1, R49 ;  /* 0x0000000109057824 */ /* 0x000fce00078e0231 */
.L_x_9085:
[----:B--2---:R-:W2:Y:S01]  /*2520*/  LDL R8, [R1+0x50] ;  /* 0x0000500001087983 */ /* 0x004ea20000100800 */
[----:B------:R-:W0:Y:S01]  /*2530*/  LDC R90, c[0x0][0x3d4] ;  /* 0x0000f500ff5a7b82 */ /* 0x000e220000000800 */
[----:B------:R-:W-:Y:S01]  /*2540*/  VIADD R25, R25, 0xffffffff ;  /* 0xffffffff19197836 */ /* 0x000fe20000000000 */
        /* <DEDUP_REMOVED lines=37> */
[----:B------:R-:W0:Y:S01]  /*27a0*/  S2R R10, SR_TID.X ;  /* 0x00000000000a7919 */ /* 0x000e220000002100 */
[----:B------:R-:W-:Y:S01]  /*27b0*/  ULDC.64 UR4, c[0x0][0x3c8] ;  /* 0x0000f20000047ab9 */ /* 0x000fe20000000a00 */
[----:B------:R-:W-:Y:S01]  /*27c0*/  ULDC.64 UR6, c[0x0][0x3e0] ;  /* 0x0000f80000067ab9 */ /* 0x000fe20000000a00 */
[----:B------:R-:W-:Y:S02]  /*27d0*/  IADD3 R40, P3, P5, R54, UR4, R40 ;  /* 0x0000000436287c10 */ /* 0x000fe4000fd7e028 */
[----:B------:R-:W-:Y:S02]  /*27e0*/  CS2R R34, SRZ ;  /* 0x0000000000227805 */ /* 0x000fe4000001ff00 */
[----:B------:R-:W-:Y:S02]  /*27f0*/  CS2R R36, SRZ ;  /* 0x0000000000247805 */ /* 0x000fe4000001ff00 */
[----:B------:R-:W-:Y:S02]  /*2800*/  IADD3.X R41, R44, UR5, R42, P3, P5 ;  /* 0x000000052c297c10 */ /* 0x000fe40009fea42a */
[----:B------:R-:W-:-:S04]  /*2810*/  IADD3 R38, P3, P5, R50, UR6, R38 ;  /* 0x0000000632267c10 */ /* 0x000fc8000fd7e026 */
[----:B------:R-:W-:Y:S01]  /*2820*/  IADD3.X R39, R6, UR7, R43, P3, P5 ;  /* 0x0000000706277c10 */ /* 0x000fe20009fea42b */
[----:B0-----:R-:W-:-:S05]  /*2830*/  VIADD R78, R10, 0xffffff80 ;  /* 0xffffff800a4e7836 */ /* 0x001fca0000000000 */
[----:B------:R-:W-:-:S04]  /*2840*/  LEA.HI R10, R78, R78, RZ, 0x1 ;  /* 0x0000004e4e0a7211 */ /* 0x000fc800078f08ff */
[----:B------:R-:W-:-:S05]  /*2850*/  LOP3.LUT R10, R10, 0xfffffffe, RZ, 0xc0, !PT ;  /* 0xfffffffe0a0a7812 */ /* 0x000fca00078ec0ff */
[----:B------:R-:W-:-:S04]  /*2860*/  IMAD.IADD R10, R78, 0x1, -R10 ;  /* 0x000000014e0a7824 */ /* 0x000fc800078e0a0a */
[----:B------:R-:W-:-:S04]  /*2870*/  IMAD.SHL.U32 R10, R10, 0x8, RZ ;  /* 0x000000080a0a7824 */ /* 0x000fc800078e00ff */
[C---:B------:R-:W-:Y:S01]  /*2880*/  VIADD R9, R10.reuse, 0x10 ;  /* 0x000000100a097836 */ /* 0x040fe20000000000 */
[----:B------:R-:W-:-:S04]  /*2890*/  ISETP.GE.AND P5, PT, R10, R90, PT ;  /* 0x0000005a0a00720c */ /* 0x000fc80003fa6270 */
[----:B------:R-:W-:Y:S01]  /*28a0*/  ISETP.GE.AND P3, PT, R9, R90, PT ;  /* 0x0000005a0900720c */ /* 0x000fe20003f66270 */
[----:B------:R-:W-:-:S08]  /*28b0*/  VIADD R9, R10, 0x20 ;  /* 0x000000200a097836 */ /* 0x000fd00000000000 */
[----:B------:R0:W5:Y:S04]  /*28c0*/  @!P5 LDG.E.64 R34, desc[UR40][R40.64] ;  /* 0x000000282822d981 */ /* 0x000168000c1e1b00 */
[----:B------:R0:W5:Y:S01]  /*28d0*/  @!P5 LDG.E.64 R36, desc[UR40][R38.64] ;  /* 0x000000282624d981 */ /* 0x000162000c1e1b00 */
[----:B------:R-:W-:Y:S02]  /*28e0*/  ISETP.GE.AND P5, PT, R9, R90, PT ;  /* 0x0000005a0900720c */ /* 0x000fe40003fa6270 */
[----:B------:R-:W-:Y:S02]  /*28f0*/  CS2R R28, SRZ ;  /* 0x00000000001c7805 */ /* 0x000fe4000001ff00 */
[----:B------:R-:W-:Y:S02]  /*2900*/  CS2R R12, SRZ ;  /* 0x00000000000c7805 */ /* 0x000fe4000001ff00 */
[----:B------:R-:W-:-:S02]  /*2910*/  CS2R R30, SRZ ;  /* 0x00000000001e7805 */ /* 0x000fc4000001ff00 */
[----:B------:R-:W-:Y:S01]  /*2920*/  CS2R R14, SRZ ;  /* 0x00000000000e7805 */ /* 0x000fe2000001ff00 */
[----:B------:R0:W5:Y:S04]  /*2930*/  @!P3 LDG.E.64 R28, desc[UR40][R40.64+0x10] ;  /* 0x00001028281cb981 */ /* 0x000168000c1e1b00 */
[----:B------:R0:W5:Y:S04]  /*2940*/  @!P3 LDG.E.64 R30, desc[UR40][R38.64+0x10] ;  /* 0x00001028261eb981 */ /* 0x000168000c1e1b00 */
[----:B------:R0:W5:Y:S04]  /*2950*/  @!P5 LDG.E.64 R12, desc[UR40][R40.64+0x20] ;  /* 0x00002028280cd981 */ /* 0x000168000c1e1b00 */
[----:B------:R0:W5:Y:S02]  /*2960*/  @!P5 LDG.E.64 R14, desc[UR40][R38.64+0x20] ;  /* 0x00002028260ed981 */ /* 0x000164000c1e1b00 */
.L_x_9050:
[----:B------:R-:W-:Y:S05]  /*2970*/  BSYNC B1 ;  /* 0x0000000000017941 */ /* 0x000fea0003800000 */
.L_x_9049:
        /* <DEDUP_REMOVED lines=9> */
.L_x_9051:
[----:B------:R-:W2:Y:S01]  /*2a10*/  LDL R8, [R1+0x8] ;  /* 0x0000080001087983 */ /* 0x000ea20000100800 */
[----:B------:R-:W-:Y:S01]  /*2a20*/  IMAD R86, R19, 0x8, R17 ;  /* 0x0000000813567824 */ /* 0x000fe200078e0211 */
[----:B------:R-:W-:Y:S01]  /*2a30*/  BSSY B1, `(.L_x_9052) ;  /* 0x0000004000017945 */ /* 0x000fe20003800000 */
[----:B--2---:R-:W-:-:S04]  /*2a40*/  SHF.L.U32 R89, R8, 0x1f, RZ ;  /* 0x0000001f08597819 */ /* 0x004fc800000006ff */
[----:B------:R-:W0:Y:S02]  /*2a50*/  SYNCS.PHASECHK.TRANS64.TRYWAIT P5, [R86+URZ+0x19c90], R89 ;  /* 0x019c9059560075a7 */ /* 0x000e2400080a017f */
[----:B0-----:R-:W-:Y:S05]  /*2a60*/  @!P5 BRA `(.L_x_9053) ;  /* 0x000001f800c4d947 */ /* 0x001fea0003800000 */
.L_x_9379:
[----:B------:R-:W-:Y:S05]  /*2a70*/  BSYNC B1 ;  /* 0x0000000000017941 */ /* 0x000fea0003800000 */
.L_x_9052:
[----:B------:R-:W-:Y:S05]  /*2a80*/  @P4 BRA `(.L_x_9054) ;  /* 0x0000003c00144947 */ /* 0x000fea0003800000 */
[----:B------:R-:W-:Y:S01]  /*2a90*/  ISETP.NE.AND P4, PT, R60, RZ, PT ;  /* 0x000000ff3c00720c */ /* 0x000fe20003f85270 */
[----:B------:R-:W-:-:S12]  /*2aa0*/  BSSY B1, `(.L_x_9055) ;  /* 0x0000079000017945 */ /* 0x000fd80003800000 */
[----:B------:R-:W-:Y:S05]  /*2ab0*/  @!P4 BRA `(.L_x_9056) ;  /* 0x0000000400dcc947 */ /* 0x000fea0003800000 */
[----:B------:R-:W1:Y:S01]  /*2ac0*/  S2R R8, SR_TID.X ;  /* 0x0000000000087919 */ /* 0x000e620000002100 */
[----:B------:R-:W-:Y:S01]  /*2ad0*/  BSSY B2, `(.L_x_9057) ;  /* 0x0000074000027945 */ /* 0x000fe20003800000 */
[----:B-1----:R-:W-:-:S05]  /*2ae0*/  VIADD R8, R8, 0xffffff80 ;  /* 0xffffff8008087836 */ /* 0x002fca0000000000 */
[----:B------:R-:W-:-:S04]  /*2af0*/  LEA.HI R43, R8, R8, RZ, 0x1 ;  /* 0x00000008082b7211 */ /* 0x000fc800078f08ff */
[----:B------:R-:W-:-:S05]  /*2b00*/  LOP3.LUT R43, R43, 0xfffffffe, RZ, 0xc0, !PT ;  /* 0xfffffffe2b2b7812 */ /* 0x000fca00078ec0ff */
[----:B------:R-:W-:Y:S02]  /*2b10*/  IMAD.IADD R43, R8, 0x1, -R43 ;  /* 0x00000001082b7824 */ /* 0x000fe400078e0a2b */
[----:B------:R1:W2:Y:S02]  /*2b20*/  LDS.128 R8, [R87+0x13800] ;  /* 0x0138000057087984 */ /* 0x0002a40000000c00 */
[----:B------:R-:W-:-:S05]  /*2b30*/  IMAD.SHL.U32 R43, R43, 0x8, RZ ;  /* 0x000000082b2b7824 */ /* 0x000fca00078e00ff */
        /* <DEDUP_REMOVED lines=37> */
[C---:B------:R-:W-:Y:S01]  /*2d90*/  FMUL.FTZ R92, R76.reuse, R82 ;  /* 0x000000524c5c7220 */ /* 0x040fe20000410000 */
        /* <DEDUP_REMOVED lines=21> */
[C---:B------:R-:W-:Y:S01]  /*2ef0*/  FMUL.FTZ R78, R42.reuse, R79 ;  /* 0x0000004f2a4e7220 */ /* 0x040fe20000410000 */
[----:B------:R-:W-:Y:S01]  /*2f00*/  F2FP.F16.E4M3.UNPACK_B R43, R11.H1 ;  /* 0x0000000bff2b723e */ /* 0x000fe200030006ff */
[C---:B------:R-:W-:Y:S01]  /*2f10*/  FMUL.FTZ R79, R37.reuse, R79 ;  /* 0x0000004f254f7220 */ /* 0x040fe20000410000 */
[----:B------:R-:W-:Y:S01]  /*2f20*/  F2FP.F16.E4M3.UNPACK_B R11, R11 ;  /* 0x0000000bff0b723e */ /* 0x000fe200020006ff */
[-C--:B------:R-:W-:Y:S01]  /*2f30*/  FFMA.FTZ R35, R37, R77.reuse, -R78 ;  /* 0x0000004d25237223 */ /* 0x080fe2000001084e */
[----:B------:R-:W-:Y:S01]  /*2f40*/  F2FP.SATFINITE.E4M3.F32.PACK_AB_MERGE_C R93, R83, R82, RZ ;  /* 0x00000052535d723e */ /* 0x000fe200048070ff */
[--C-:B------:R-:W-:Y:S01]  /*2f50*/  HADD2.F32 R76, -RZ, R43.reuse.H0_H0 ;  /* 0x2000002bff4c7230 */ /* 0x100fe20000004100 */
[----:B------:R-:W-:Y:S01]  /*2f60*/  F2FP.F16.E4M3.UNPACK_B R83, R36.H1 ;  /* 0x00000024ff53723e */ /* 0x000fe200030006ff */
[----:B------:R-:W-:Y:S01]  /*2f70*/  HADD2.F32 R43, -RZ, R43.H1_H1 ;  /* 0x3000002bff2b7230 */ /* 0x000fe20000004100 */
[----:B------:R-:W-:Y:S01]  /*2f80*/  F2FP.F16.E4M3.UNPACK_B R37, R10.H1 ;  /* 0x0000000aff25723e */ /* 0x000fe200030006ff */
[----:B------:R-:W-:Y:S01]  /*2f90*/  FFMA.FTZ R42, R42, R77, R79 ;  /* 0x0000004d2a2a7223 */ /* 0x000fe2000001004f */
        /* <DEDUP_REMOVED lines=10> */
[-C--:B------:R-:W-:Y:S01]  /*3040*/  FFMA.FTZ R91, R76, R79.reuse, -R91 ;  /* 0x0000004f4c5b7223 */ /* 0x080fe2000001085b */
[----:B------:R-:W-:Y:S02]  /*3050*/  HADD2.F32 R34, -RZ, R77.H1_H1 ;  /* 0x3000004dff227230 */ /* 0x000fe40000004100 */
[----:B------:R-:W-:Y:S01]  /*3060*/  FMUL.FTZ R76, R36, R84 ;  /* 0x00000054244c7220 */ /* 0x000fe20000410000 */
[----:B------:R-:W-:Y:S01]  /*3070*/  F2FP.F16.E4M3.UNPACK_B R10, R10 ;  /* 0x0000000aff0a723e */ /* 0x000fe200020006ff */
[----:B------:R-:W-:Y:S01]  /*3080*/  FMUL.FTZ R85, R37, R84 ;  /* 0x0000005425557220 */ /* 0x000fe20000410000 */
[----:B------:R-:W-:Y:S01]  /*3090*/  FFMA.FTZ R92, R43, R79, R92 ;  /* 0x0000004f2b5c7223 */ /* 0x000fe2000001005c */
[----:B------:R-:W-:Y:S01]  /*30a0*/  FFMA.FTZ R79, R37, R34, -R76 ;  /* 0x00000022254f7223 */ /* 0x000fe2000001084c */
[----:B------:R-:W-:-:S02]  /*30b0*/  HADD2.F32 R83, -RZ, R83.H0_H0 ;  /* 0x20000053ff537230 */ /* 0x000fc40000004100 */
[----:B------:R-:W-:Y:S01]  /*30c0*/  FFMA.FTZ R84, R36, R34, R85 ;  /* 0x0000002224547223 */ /* 0x000fe20000010055 */
[--C-:B------:R-:W-:Y:S01]  /*30d0*/  HADD2.F32 R34, -RZ, R11.reuse.H0_H0 ;  /* 0x2000000bff227230 */ /* 0x100fe20000004100 */
[----:B------:R-:W-:Y:S01]  /*30e0*/  F2FP.SATFINITE.E4M3.F32.PACK_AB_MERGE_C R91, R92, R91, RZ ;  /* 0x0000005b5c5b723e */ /* 0x000fe200048070ff */
        /* <DEDUP_REMOVED lines=8> */
[----:B------:R-:W-:Y:S02]  /*3170*/  HADD2.F32 R37, -RZ, R78.H0_H0 ;  /* 0x2000004eff257230 */ /* 0x000fe40000004100 */
        /* <DEDUP_REMOVED lines=9> */
.L_x_9058:
[----:B------:R-:W-:Y:S05]  /*3210*/  BSYNC B2 ;  /* 0x0000000000027941 */ /* 0x000fea0003800000 */
.L_x_9057:
[----:B--2---:R1:W-:Y:S02]  /*3220*/  STG.E.128 desc[UR40][R32.64], R8 ;  /* 0x0000000820007986 */ /* 0x0043e4000c101d28 */
.L_x_9056:
[----:B------:R-:W-:Y:S05]  /*3230*/  BSYNC B1 ;  /* 0x0000000000017941 */ /* 0x000fea0003800000 */
.L_x_9055:
[----:B------:R-:W-:Y:S01]  /*3240*/  ISETP.NE.AND P4, PT, R45, RZ, PT ;  /* 0x000000ff2d00720c */ /* 0x000fe20003f85270 */
[----:B------:R-:W-:-:S12]  /*3250*/  BSSY B1, `(.L_x_9059) ;  /* 0x000007a000017945 */ /* 0x000fd80003800000 */
[----:B------:R-:W-:Y:S05]  /*3260*/  @!P4 BRA `(.L_x_9060) ;  /* 0x0000000400e0c947 */ /* 0x000fea0003800000 */
[----:B-1----:R-:W1:Y:S01]  /*3270*/  S2R R8, SR_TID.X ;  /* 0x0000000000087919 */ /* 0x002e620000002100 */
[----:B------:R-:W-:Y:S01]  /*3280*/  BSSY B2, `(.L_x_9061) ;  /* 0x0000075000027945 */ /* 0x000fe20003800000 */
[----:B-1----:R-:W-:-:S05]  /*3290*/  VIADD R9, R8, 0xffffff80 ;  /* 0xffffff8008097836 */ /* 0x002fca0000000000 */
[----:B------:R-:W-:-:S04]  /*32a0*/  LEA.HI R8, R9, R9, RZ, 0x1 ;  /* 0x0000000909087211 */ /* 0x000fc800078f08ff */
[----:B------:R-:W-:-:S05]  /*32b0*/  LOP3.LUT R8, R8, 0xfffffffe, RZ, 0xc0, !PT ;  /* 0xfffffffe08087812 */ /* 0x000fca00078ec0ff */
[----:B------:R-:W-:-:S04]  /*32c0*/  IMAD.IADD R8, R9, 0x1, -R8 ;  /* 0x0000000109087824 */ /* 0x000fc800078e0a08 */
[----:B------:R-:W-:-:S04]  /*32d0*/  IMAD.SHL.U32 R8, R8, 0x8, RZ ;  /* 0x0000000808087824 */ /* 0x000fc800078e00ff */
[----:B------:R-:W-:Y:S02]  /*32e0*/  VIADD R35, R8, 0x10 ;  /* 0x0000001008237836 */ /* 0x000fe40000000000 */
[----:B------:R1:W2:Y:S03]  /*32f0*/  LDS.128 R8, [R87+0x14800] ;  /* 0x0148000057087984 */ /* 0x0002a60000000c00 */
[----:B------:R-:W-:-:S13]  /*3300*/  ISETP.GE.AND P4, PT, R35, R90, PT ;  /* 0x0000005a2300720c */ /* 0x000fda0003f86270 */
        /* <DEDUP_REMOVED lines=100> */
[C---:B------:R-:W-:Y:S01]  /*3950*/  FMUL.FTZ R43, R11.reuse, R43 ;  /* 0x0000002b0b2b7220 */ /* 0x040fe20000410000 */
[----:B------:R-:W-:Y:S01]  /*3960*/  FFMA.FTZ R31, R28, R34, -R31 ;  /* 0x000000221c1f7223 */ /* 0x000fe2000001081f */
[----:B------:R-:W-:Y:S01]  /*3970*/  F2FP.SATFINITE.E4M3.F32.PACK_AB_MERGE_C R78, R78, R79, RZ ;  /* 0x0000004f4e4e723e */ /* 0x000fe200048070ff */
[-C--:B------:R-:W-:Y:S01]  /*3980*/  FFMA.FTZ R30, R11, R36.reuse, -R30 ;  /* 0x000000240b1e7223 */ /* 0x080fe2000001081e */
[----:B------:R-:W-:Y:S01]  /*3990*/  FFMA.FTZ R43, R10, R36, R43 ;  /* 0x000000240a2b7223 */ /* 0x000fe2000001002b */
[----:B------:R-:W-:-:S02]  /*39a0*/  F2FP.SATFINITE.E4M3.F32.PACK_AB_MERGE_C R8, R77, R42, R82 ;  /* 0x0000002a4d08723e */ /* 0x000fc40004807052 */
[----:B------:R-:W-:Y:S02]  /*39b0*/  F2FP.SATFINITE.E4M3.F32.PACK_AB_MERGE_C R11, R76, R31, R78 ;  /* 0x0000001f4c0b723e */ /* 0x000fe4000480704e */
[----:B------:R-:W-:-:S07]  /*39c0*/  F2FP.SATFINITE.E4M3.F32.PACK_AB_MERGE_C R10, R43, R30, R40 ;  /* 0x0000001e2b0a723e */ /* 0x000fce0004807028 */
.L_x_9062:
[----:B------:R-:W-:Y:S05]  /*39d0*/  BSYNC B2 ;  /* 0x0000000000027941 */ /* 0x000fea0003800000 */
.L_x_9061:
[----:B--2---:R2:W-:Y:S02]  /*39e0*/  STG.E.128 desc[UR40][R32.64+0x20], R8 ;  /* 0x0000200820007986 */ /* 0x0045e4000c101d28 */
.L_x_9060:
[----:B------:R-:W-:Y:S05]  /*39f0*/  BSYNC B1 ;  /* 0x0000000000017941 */ /* 0x000fea0003800000 */
.L_x_9059:
[----:B------:R-:W-:Y:S05]  /*3a00*/  @P1 BRA `(.L_x_9054) ;  /* 0x0000002c00341947 */ /* 0x000fea0003800000 */
[----:B-12---:R-:W1:Y:S01]  /*3a10*/  S2R R8, SR_TID.X ;  /* 0x0000000000087919 */ /* 0x006e620000002100 */
        /* <DEDUP_REMOVED lines=115> */
.L_x_9064:
[----:B------:R-:W-:Y:S05]  /*4150*/  BSYNC B1 ;  /* 0x0000000000017941 */ /* 0x000fea0003800000 */
.L_x_9063:
[----:B--2---:R3:W-:Y:S01]  /*4160*/  STG.E.128 desc[UR40][R32.64+0x40], R8 ;  /* 0x0000400820007986 */ /* 0x0047e2000c101d28 */
[----:B------:R-:W-:Y:S05]  /*4170*/  BRA `(.L_x_9054) ;  /* 0x0000002400587947 */ /* 0x000fea0003800000 */
.L_x_9048:
        /* <DEDUP_REMOVED lines=11> */
[----:B------:R-:W2:Y:S01]  /*4230*/  LDL R78, [R1+0x2c] ;  /* 0x00002c00014e7983 */ /* 0x000ea20000100800 */
[----:B------:R-:W-:Y:S01]  /*4240*/  ULDC.64 UR4, c[0x0][0x3c8] ;  /* 0x0000f20000047ab9 */ /* 0x000fe20000000a00 */
[----:B------:R-:W-:Y:S01]  /*4250*/  ULDC.64 UR6, c[0x0][0x3e0] ;  /* 0x0000f80000067ab9 */ /* 0x000fe20000000a00 */
[----:B------:R-:W0:Y:S01]  /*4260*/  S2R R82, SR_TID.X ;  /* 0x0000000000527919 */ /* 0x000e220000002100 */
[----:B------:R-:W-:-:S04]  /*4270*/  IADD3 R40, P3, P5, R52, UR4, R40 ;  /* 0x0000000434287c10 */ /* 0x000fc8000fd7e028 */
[----:B------:R-:W-:Y:S02]  /*4280*/  IADD3.X R41, R21, UR5, R42, P3, P5 ;  /* 0x0000000515297c10 */ /* 0x000fe40009fea42a */
[----:B------:R-:W-:Y:S01]  /*4290*/  IADD3 R38, P3, P5, R48, UR6, R38 ;  /* 0x0000000630267c10 */ /* 0x000fe2000fd7e026 */
[----:B0-----:R-:W-:-:S05]  /*42a0*/  VIADD R83, R82, 0xffffff80 ;  /* 0xffffff8052537836 */ /* 0x001fca0000000000 */
[----:B------:R-:W-:-:S04]  /*42b0*/  LEA.HI R82, R83, R83, RZ, 0x1 ;  /* 0x0000005353527211 */ /* 0x000fc800078f08ff */
[----:B------:R-:W-:-:S05]  /*42c0*/  LOP3.LUT R82, R82, 0xfffffffe, RZ, 0xc0, !PT ;  /* 0xfffffffe52527812 */ /* 0x000fca00078ec0ff */
[----:B------:R-:W-:-:S04]  /*42d0*/  IMAD.IADD R82, R83, 0x1, -R82 ;  /* 0x0000000153527824 */ /* 0x000fc800078e0a52 */
[----:B------:R-:W-:Y:S01]  /*42e0*/  IMAD.SHL.U32 R82, R82, 0x10, RZ ;  /* 0x0000001052527824 */ /* 0x000fe200078e00ff */
[----:B------:R-:W-:-:S04]  /*42f0*/  IADD3.X R39, R5, UR7, R43, P3, P5 ;  /* 0x0000000705277c10 */ /* 0x000fc80009fea42b */
[----:B------:R-:W-:Y:S02]  /*4300*/  ISETP.GE.AND P3, PT, R82, R90, PT ;  /* 0x0000005a5200720c */ /* 0x000fe40003f66270 */
[----:B------:R-:W-:Y:S02]  /*4310*/  CS2R R10, SRZ ;  /* 0x00000000000a7805 */ /* 0x000fe4000001ff00 */
[----:B------:R-:W-:Y:S02]  /*4320*/  CS2R R8, SRZ ;  /* 0x0000000000087805 */ /* 0x000fe4000001ff00 */
[----:B------:R-:W-:Y:S02]  /*4330*/  CS2R R30, SRZ ;  /* 0x00000000001e7805 */ /* 0x000fe4000001ff00 */
[----:B------:R-:W-:-:S05]  /*4340*/  CS2R R28, SRZ ;  /* 0x00000000001c7805 */ /* 0x000fca000001ff00 */
[----:B------:R0:W5:Y:S04]  /*4350*/  @!P3 LDG.E.128 R12, desc[UR40][R40.64] ;  /* 0x00000028280cb981 */ /* 0x000168000c1e1d00 */
[----:B------:R0:W5:Y:S01]  /*4360*/  @!P3 LDG.E.128 R32, desc[UR40][R38.64] ;  /* 0x000000282620b981 */ /* 0x000162000c1e1d00 */
[----:B--2---:R-:W-:-:S13]  /*4370*/  ISETP.GE.AND P5, PT, R78, R90, PT ;  /* 0x0000005a4e00720c */ /* 0x004fda0003fa6270 */
[----:B------:R0:W5:Y:S04]  /*4380*/  @!P5 LDG.E.128 R8, desc[UR40][R40.64+0x20] ;  /* 0x000020282808d981 */ /* 0x000168000c1e1d00 */
[----:B------:R0:W5:Y:S02]  /*4390*/  @!P5 LDG.E.128 R28, desc[UR40][R38.64+0x20] ;  /* 0x00002028261cd981 */ /* 0x000164000c1e1d00 */
.L_x_9066:
[----:B------:R-:W-:Y:S05]  /*43a0*/  BSYNC B1 ;  /* 0x0000000000017941 */ /* 0x000fea0003800000 */
.L_x_9065:
[----:B------:R-:W-:Y:S01]  /*43b0*/  ISETP.NE.AND P3, PT, R157, 0x3, PT ;  /* 0x000000039d00780c */ /* 0x000fe20003f65270 */
[----:B-----5:R-:W-:Y:S02]  /*43c0*/  IMAD.MOV.U32 R91, RZ, RZ, R10 ;  /* 0x000000ffff5b7224 */ /* 0x020fe400078e000a */
[----:B------:R-:W-:Y:S02]  /*43d0*/  IMAD.MOV.U32 R92, RZ, RZ, R8 ;  /* 0x000000ffff5c7224 */ /* 0x000fe400078e0008 */
[----:B------:R-:W-:Y:S02]  /*43e0*/  IMAD.MOV.U32 R99, RZ, RZ, R14 ;  /* 0x000000ffff637224 */ /* 0x000fe400078e000e */
[----:B------:R-:W-:Y:S02]  /*43f0*/  IMAD.MOV.U32 R100, RZ, RZ, R12 ;  /* 0x000000ffff647224 */ /* 0x000fe400078e000c */
[----:B------:R-:W-:Y:S02]  /*4400*/  IMAD.MOV.U32 R93, RZ, RZ, R30 ;  /* 0x000000ffff5d7224 */ /* 0x000fe400078e001e */
[----:B------:R-:W-:-:S02]  /*4410*/  IMAD.MOV.U32 R94, RZ, RZ, R28 ;  /* 0x000000ffff5e7224 */ /* 0x000fc400078e001c */
[----:B------:R-:W-:Y:S02]  /*4420*/  IMAD.MOV.U32 R97, RZ, RZ, R34 ;  /* 0x000000ffff617224 */ /* 0x000fe400078e0022 */
[----:B------:R-:W-:Y:S01]  /*4430*/  IMAD.MOV.U32 R101, RZ, RZ, R32 ;  /* 0x000000ffff657224 */ /* 0x000fe200078e0020 */
[----:B------:R-:W-:Y:S06]  /*4440*/  @!P3 BRA `(.L_x_9067) ;  /* 0x000000000004b947 */ /* 0x000fec0003800000 */
[----:B------:R-:W-:Y:S01]  /*4450*/  BPT.TRAP 0x1 ;  /* 0x000000040000795c */ /* 0x000fe20000300000 */
.L_x_9067:
[----:B0-----:R-:W2:Y:S01]  /*4460*/  LDL R38, [R1+0x8] ;  /* 0x0000080001267983 */ /* 0x001ea20000100800 */
[----:B------:R-:W-:Y:S01]  /*4470*/  IMAD R86, R19, 0x8, R17 ;  /* 0x0000000813567824 */ /* 0x000fe200078e0211 */
[----:B------:R-:W-:Y:S01]  /*4480*/  BSSY B1, `(.L_x_9068) ;  /* 0x0000004000017945 */ /* 0x000fe20003800000 */
[----:B--2---:R-:W-:-:S04]  /*4490*/  SHF.L.U32 R89, R38, 0x1f, RZ ;  /* 0x0000001f26597819 */ /* 0x004fc800000006ff */
[----:B------:R-:W0:Y:S02]  /*44a0*/  SYNCS.PHASECHK.TRANS64.TRYWAIT P5, [R86+URZ+0x19c90], R89 ;  /* 0x019c9059560075a7 */ /* 0x000e2400080a017f */
[----:B0-----:R-:W-:Y:S05]  /*44b0*/  @!P5 BRA `(.L_x_9069) ;  /* 0x000001e00044d947 */ /* 0x001fea0003800000 */
.L_x_9380:
[----:B------:R-:W-:Y:S05]  /*44c0*/  BSYNC B1 ;  /* 0x0000000000017941 */ /* 0x000fea0003800000 */
.L_x_9068:
[----:B------:R-:W-:Y:S05]  /*44d0*/  @P4 BRA `(.L_x_9054) ;  /* 0x0000002000804947 */ /* 0x000fea0003800000 */
[----:B------:R-:W1:Y:S01]  /*44e0*/  LDC R96, c[0x0][0x2e4] ;  /* 0x0000b900ff607b82 */ /* 0x000e620000000800 */
[----:B------:R-:W-:Y:S01]  /*44f0*/  ISETP.NE.AND P4, PT, R60, RZ, PT ;  /* 0x000000ff3c00720c */ /* 0x000fe20003f85270 */
[----:B------:R-:W-:Y:S01]  /*4500*/  ULDC.64 UR4, c[0x0][0x2f0] ;  /* 0x0000bc0000047ab9 */ /* 0x000fe20000000a00 */
[----:B------:R-:W-:Y:S01]  /*4510*/  SHF.R.S32.HI R38, RZ, 0x1f, R23 ;  /* 0x0000001fff267819 */ /* 0x000fe20000011417 */
[----:B------:R-:W-:Y:S01]  /*4520*/  IMAD.MOV.U32 R78, RZ, RZ, R36 ;  /* 0x000000ffff4e7224 */ /* 0x000fe200078e0024 */
[----:B------:R-:W-:Y:S03]  /*4530*/  BSSY B1, `(.L_x_9070) ;  /* 0x0000107000017945 */ /* 0x000fe60003800000 */
[----:B------:R-:W-:Y:S02]  /*4540*/  IMAD R38, R38, UR4, RZ ;  /* 0x0000000426267c24 */ /* 0x000fe4000f8e02ff */
[----:B------:R-:W-:-:S04]  /*4550*/  IMAD.WIDE.U32 R78, R23, UR4, R78 ;  /* 0x00000004174e7c25 */ /* 0x000fc8000f8e004e */
[----:B------:R-:W-:-:S04]  /*4560*/  IMAD R95, R23, UR5, R38 ;  /* 0x00000005175f7c24 */ /* 0x000fc8000f8e0226 */
[----:B------:R-:W-:Y:S02]  /*4570*/  IMAD.IADD R95, R95, 0x1, R79 ;  /* 0x000000015f5f7824 */ /* 0x000fe400078e024f */
[----:B-1----:R-:W-:Y:S01]  /*4580*/  IMAD.IADD R98, R96, 0x1, -R61 ;  /* 0x0000000160627824 */ /* 0x002fe200078e0a3d */
[----:B------:R-:W-:Y:S06]  /*4590*/  @!P4 BRA `(.L_x_9071) ;  /* 0x000000100000c947 */ /* 0x000fec0003800000 */
[----:B------:R-:W2:Y:S04]  /*45a0*/  LDL R82, [R1+0x28] ;  /* 0x0000280001527983 */ /* 0x000ea80000100800 */
[----:B------:R-:W3:Y:S04]  /*45b0*/  LDL R43, [R1+0x70] ;  /* 0x00007000012b7983 */ /* 0x000ee80000100800 */
[----:B------:R-:W4:Y:S01]  /*45c0*/  LDL R41, [R1+0x3c] ;  /* 0x00003c0001297983 */ /* 0x000f220000100800 */
[----:B------:R-:W1:Y:S02]  /*45d0*/  S2R R39, SR_TID.X ;  /* 0x0000000000277919 */ /* 0x000e640000002100 */
[----:B-1----:R-:W-:-:S05]  /*45e0*/  VIADD R40, R39, 0xffffff80 ;  /* 0xffffff8027287836 */ /* 0x002fca0000000000 */
[----:B------:R-:W-:-:S04]  /*45f0*/  LEA.HI R39, R40, R40, RZ, 0x1 ;  /* 0x0000002828277211 */ /* 0x000fc800078f08ff */
[----:B------:R-:W-:-:S05]  /*4600*/  LOP3.LUT R39, R39, 0xfffffffe, RZ, 0xc0, !PT ;  /* 0xfffffffe27277812 */ /* 0x000fca00078ec0ff */
[----:B------:R-:W-:-:S04]  /*4610*/  IMAD.IADD R39, R40, 0x1, -R39 ;  /* 0x0000000128277824 */ /* 0x000fc800078e0a27 */
[----:B------:R-:W-:-:S05]  /*4620*/  IMAD.SHL.U32 R39, R39, 0x10, RZ ;  /* 0x0000001027277824 */ /* 0x000fca00078e00ff */
[----:B------:R-:W-:-:S04]  /*4630*/  ISETP.GE.AND P5, PT, R39, R81, PT ;  /* 0x000000512700720c */ /* 0x000fc80003fa6270 */
[----:B------:R-:W-:-:S04]  /*4640*/  SEL R36, R61, R98, !P5 ;  /* 0x000000623d247207 */ /* 0x000fc80006800000 */
[----:B------:R-:W-:-:S04]  /*4650*/  SHF.R.S32.HI R37, RZ, 0x1f, R36 ;  /* 0x0000001fff257819 */ /* 0x000fc80000011424 */
[----:B------:R-:W-:-:S04]  /*4660*/  LEA.HI R37, R37, R36, RZ, 0x5 ;  /* 0x0000002425257211 */ /* 0x000fc800078f28ff */
[----:B------:R-:W-:-:S04]  /*4670*/  SHF.R.S32.HI R36, RZ, 0x5, R37 ;  /* 0x00000005ff247819 */ /* 0x000fc80000011425 */
[----:B------:R-:W-:Y:S02]  /*4680*/  LEA.HI.SX32 R36, R73, R36, 0x1c ;  /* 0x0000002449247211 */ /* 0x000fe400078fe2ff */
[----:B------:R-:W-:-:S03]  /*4690*/  IADD3 R83, P4, P5, R58, R78, R20 ;  /* 0x0000004e3a537210 */ /* 0x000fc60007d9e014 */
[----:B------:R-:W-:Y:S01]  /*46a0*/  IMAD.SHL.U32 R37, R36, 0x10, RZ ;  /* 0x0000001024257824 */ /* 0x000fe200078e00ff */
[----:B------:R-:W-:-:S04]  /*46b0*/  IADD3.X R40, R80, R95, R4, P4, P5 ;  /* 0x0000005f50287210 */ /* 0x000fc800027ea404 */
[----:B------:R-:W-:Y:S02]  /*46c0*/  ISETP.GE.AND P4, PT, R37, R96, PT ;  /* 0x000000602500720c */ /* 0x000fe40003f86270 */
[----:B------:R-:W-:-:S05]  /*46d0*/  LEA.HI R36, R36, R36, RZ, 0x1 ;  /* 0x0000002424247211 */ /* 0x000fca00078f08ff */
[----:B------:R-:W-:-:S06]  /*46e0*/  IMAD.SHL.U32 R36, R36, 0x800, RZ ;  /* 0x0000080024247824 */ /* 0x000fcc00078e00ff */
[--C-:B------:R-:W-:Y:S02]  /*46f0*/  @!P4 SHF.R.S32.HI R38, RZ, 0x1f, R37.reuse ;  /* 0x0000001fff26c819 */ /* 0x100fe40000011425 */
[--C-:B------:R-:W-:Y:S02]  /*4700*/  @!P4 IADD3 R85, P5, P6, R58, R78, R37.reuse ;  /* 0x0000004e3a55c210 */ /* 0x100fe40007ebe025 */
[----:B------:R-:W-:Y:S02]  /*4710*/  LOP3.LUT R36, R36, 0xfffff000, RZ, 0xc0, !PT ;  /* 0xfffff00024247812 */ /* 0x000fe400078ec0ff */
[----:B------:R-:W-:Y:S01]  /*4720*/  @!P4 IADD3.X R42, R80, R95, R38, P5, P6 ;  /* 0x0000005f502ac210 */ /* 0x000fe20002fec426 */
[----:B------:R-:W-:Y:S01]  /*4730*/  BSSY B2, `(.L_x_9072) ;  /* 0x00000e4000027945 */ /* 0x000fe20003800000 */
[----:B--2---:R-:W-:-:S04]  /*4740*/  LOP3.LUT R37, R82, 0x10, R37, 0xf8, !PT ;  /* 0x0000001052257812 */ /* 0x004fc800078ef825 */
[----:B---3--:R-:W-:Y:S02]  /*4750*/  LOP3.LUT R37, R37, R43, RZ, 0x3c, !PT ;  /* 0x0000002b25257212 */ /* 0x008fe400078e3cff */
[----:B------:R-:W-:Y:S02]  /*4760*/  IADD3 R82, P5, R83, R76, RZ ;  /* 0x0000004c53527210 */ /* 0x000fe40007fbe0ff */
[----:B----4-:R-:W-:Y:S01]  /*4770*/  IADD3 R38, R37, R36, R41 ;  /* 0x0000002425267210 */ /* 0x010fe20007ffe029 */
[C---:B------:R-:W-:Y:S02]  /*4780*/  IMAD R36, R19.reuse, 0x3000, R71 ;  /* 0x0000300013247824 */ /* 0x040fe400078e0247 */
[----:B------:R-:W-:Y:S02]  /*4790*/  IMAD.X R83, R40, 0x1, R77, P5 ;  /* 0x0000000128537824 */ /* 0x000fe400028e064d */
[----:B------:R-:W-:Y:S01]  /*47a0*/  IMAD R38, R19, 0x3000, R38 ;  /* 0x0000300013267824 */ /* 0x000fe200078e0226 */
[----:B------:R-:W-:Y:S01]  /*47b0*/  @!P4 IADD3 R84, P5, R85, R76, RZ ;  /* 0x0000004c5554c210 */ /* 0x000fe20007fbe0ff */
[----:B------:R-:W-:-:S02]  /*47c0*/  IMAD.IADD R36, R17, 0x1, R36 ;  /* 0x0000000111247824 */ /* 0x000fc400078e0224 */
[----:B------:R-:W-:Y:S02]  /*47d0*/  IMAD.IADD R40, R17, 0x1, R38 ;  /* 0x0000000111287824 */ /* 0x000fe400078e0226 */
[----:B------:R-:W-:Y:S01]  /*47e0*/  @!P4 IMAD.X R85, R42, 0x1, R77, P5 ;  /* 0x000000012a55c824 */ /* 0x000fe200028e064d */
[----:B------:R-:W-:Y:S02]  /*47f0*/  ISETP.GE.AND P5, PT, R39, R90, PT ;  /* 0x0000005a2700720c */ /* 0x000fe40003fa6270 */
[----:B------:R-:W1:Y:S04]  /*4800*/  LDS.128 R36, [R36+0x13800] ;  /* 0x0138000024247984 */ /* 0x000e680000000c00 */
[----:B------:R-:W2:Y:S07]  /*4810*/  LDS.128 R40, [R40+0x13800] ;  /* 0x0138000028287984 */ /* 0x000eae0000000c00 */
[----:B------:R-:W-:Y:S05]  /*4820*/  @P5 BRA `(.L_x_9073) ;  /* 0x0000000c00505947 */ /* 0x000fea0003800000 */
[--C-:B------:R-:W-:Y:S02]  /*4830*/  SHF.R.U32.HI R110, RZ, 0x8, R13.reuse ;  /* 0x00000008ff6e7819 */ /* 0x100fe4000001160d */
[----:B------:R-:W-:Y:S02]  /*4840*/  LOP3.LUT R102, R13, 0xff, RZ, 0xc0, !PT ;  /* 0x000000ff0d667812 */ /* 0x000fe400078ec0ff */
[----:B------:R-:W-:Y:S02]  /*4850*/  SHF.R.U32.HI R111, RZ, 0x18, R13 ;  /* 0x00000018ff6f7819 */ /* 0x000fe4000001160d */
[----:B------:R-:W-:Y:S02]  /*4860*/  SHF.R.U32.HI R34, RZ, 0x8, R33 ;  /* 0x00000008ff227819 */ /* 0x000fe40000011621 */
[----:B------:R-:W-:Y:S02]  /*4870*/  SHF.R.U32.HI R14, RZ, 0x10, R13 ;  /* 0x00000010ff0e7819 */ /* 0x000fe4000001160d */
[--C-:B------:R-:W-:Y:S01]  /*4880*/  SHF.R.U32.HI R13, RZ, 0x10, R33.reuse ;  /* 0x00000010ff0d7819 */ /* 0x100fe20000011621 */
[----:B------:R-:W-:Y:S01]  /*4890*/  IMAD.SHL.U32 R34, R34, 0x100, RZ ;  /* 0x0000010022227824 */ /* 0x000fe200078e00ff */
[----:B------:R-:W-:Y:S01]  /*48a0*/  LOP3.LUT R104, R33, 0xff, RZ, 0xc0, !PT ;  /* 0x000000ff21687812 */ /* 0x000fe200078ec0ff */
[----:B------:R-:W-:Y:S01]  /*48b0*/  IMAD.U32 R14, R14, 0x10000, RZ ;  /* 0x000100000e0e7824 */ /* 0x000fe200078e00ff */
[----:B------:R-:W-:Y:S01]  /*48c0*/  SHF.R.U32.HI R109, RZ, 0x18, R33 ;  /* 0x00000018ff6d7819 */ /* 0x000fe20000011621 */
[----:B------:R-:W-:Y:S01]  /*48d0*/  IMAD.SHL.U32 R33, R110, 0x100, RZ ;  /* 0x000001006e217824 */ /* 0x000fe200078e00ff */
[--C-:B------:R-:W-:Y:S01]  /*48e0*/  SHF.R.U32.HI R12, RZ, 0x10, R15.reuse ;  /* 0x00000010ff0c7819 */ /* 0x100fe2000001160f */
[----:B------:R-:W-:Y:S01]  /*48f0*/  IMAD.U32 R13, R13, 0x10000, RZ ;  /* 0x000100000d0d7824 */ /* 0x000fe200078e00ff */
[----:B------:R-:W-:-:S02]  /*4900*/  SHF.R.U32.HI R32, RZ, 0x8, R15 ;  /* 0x00000008ff207819 */ /* 0x000fc4000001160f */
[----:B------:R-:W-:Y:S01]  /*4910*/  LOP3.LUT R103, R15, 0xff, RZ, 0xc0, !PT ;  /* 0x000000ff0f677812 */ /* 0x000fe200078ec0ff */
[----:B------:R-:W-:Y:S01]  /*4920*/  IMAD.U32 R12, R12, 0x10000, RZ ;  /* 0x000100000c0c7824 */ /* 0x000fe200078e00ff */
[----:B------:R-:W-:Y:S01]  /*4930*/  SHF.R.U32.HI R108, RZ, 0x18, R15 ;  /* 0x00000018ff6c7819 */ /* 0x000fe2000001160f */
[----:B------:R-:W-:Y:S01]  /*4940*/  IMAD.SHL.U32 R32, R32, 0x100, RZ ;  /* 0x0000010020207824 */ /* 0x000fe200078e00ff */
[--C-:B------:R-:W-:Y:S02]  /*4950*/  SHF.R.U32.HI R107, RZ, 0x8, R35.reuse ;  /* 0x00000008ff6b7819 */ /* 0x100fe40000011623 */
[----:B------:R-:W-:Y:S02]  /*4960*/  PRMT R102, R111, 0x654, R102 ;  /* 0x000006546f667816 */ /* 0x000fe40000000066 */
[----:B------:R-:W-:Y:S02]  /*4970*/  SHF.R.U32.HI R15, RZ, 0x10, R35 ;  /* 0x00000010ff0f7819 */ /* 0x000fe40000011623 */
[----:B------:R-:W-:-:S02]  /*4980*/  LOP3.LUT R105, R35, 0xff, RZ, 0xc0, !PT ;  /* 0x000000ff23697812 */ /* 0x000fc400078ec0ff */
[----:B------:R-:W-:Y:S02]  /*4990*/  SHF.R.U32.HI R106, RZ, 0x18, R35 ;  /* 0x00000018ff6a7819 */ /* 0x000fe40000011623 */
[----:B------:R-:W-:Y:S02]  /*49a0*/  PRMT R35, R109, 0x654, R104 ;  /* 0x000006546d237816 */ /* 0x000fe40000000068 */
[----:B------:R-:W-:Y:S01]  /*49b0*/  LOP3.LUT R33, R102, 0xff00, R33, 0xf8, !PT ;  /* 0x0000ff0066217812 */ /* 0x000fe200078ef821 */
[----:B------:R-:W-:Y:S01]  /*49c0*/  IMAD.SHL.U32 R102, R107, 0x100, RZ ;  /* 0x000001006b667824 */ /* 0x000fe200078e00ff */
[----:B------:R-:W-:Y:S01]  /*49d0*/  PRMT R105, R106, 0x654, R105 ;  /* 0x000006546a697816 */ /* 0x000fe20000000069 */
[----:B------:R-:W-:Y:S01]  /*49e0*/  IMAD.U32 R107, R15, 0x10000, RZ ;  /* 0x000100000f6b7824 */ /* 0x000fe200078e00ff */
[----:B------:R-:W-:Y:S02]  /*49f0*/  LOP3.LUT R106, R35, 0xff00, R34, 0xf8, !PT ;  /* 0x0000ff00236a7812 */ /* 0x000fe400078ef822 */
[----:B------:R-:W-:-:S02]  /*4a00*/  PRMT R103, R108, 0x654, R103 ;  /* 0x000006546c677816 */ /* 0x000fc40000000067 */
[----:B------:R-:W-:Y:S02]  /*4a10*/  F2FP.F16.E4M3.UNPACK_B R104, R101.H1 ;  /* 0x00000065ff68723e */ /* 0x000fe400030006ff */
[----:B--2---:R-:W-:Y:S02]  /*4a20*/  F2FP.F16.E4M3.UNPACK_B R35, R40.H1 ;  /* 0x00000028ff23723e */ /* 0x004fe400030006ff */
[----:B-1----:R-:W-:Y:S02]  /*4a30*/  F2FP.F16.E4M3.UNPACK_B R34, R36.H1 ;  /* 0x00000024ff22723e */ /* 0x002fe400030006ff */
[----:B------:R-:W-:Y:S01]  /*4a40*/  LOP3.LUT R108, R105, 0xff00, R102, 0xf8, !PT ;  /* 0x0000ff00696c7812 */ /* 0x000fe200078ef866 */
[----:B------:R-:W-:Y:S01]  /*4a50*/  HADD2.F32 R105, -RZ, R104.H0_H0 ;  /* 0x20000068ff697230 */ /* 0x000fe20000004100 */
[----:B------:R-:W-:Y:S01]  /*4a60*/  LOP3.LUT R103, R103, 0xff00, R32, 0xf8, !PT ;  /* 0x0000ff0067677812 */ /* 0x000fe200078ef820 */
[--C-:B------:R-:W-:Y:S01]  /*4a70*/  HADD2.F32 R32, -RZ, R34.reuse.H0_H0 ;  /* 0x20000022ff207230 */ /* 0x100fe20000004100 */
[----:B------:R-:W-:Y:S01]  /*4a80*/  LOP3.LUT R14, R33, 0xff0000, R14, 0xf8, !PT ;  /* 0x00ff0000210e7812 */ /* 0x000fe200078ef80e */
[--C-:B------:R-:W-:Y:S01]  /*4a90*/  HADD2.F32 R33, -RZ, R35.reuse.H0_H0 ;  /* 0x20000023ff217230 */ /* 0x100fe20000004100 */
[----:B------:R-:W-:Y:S01]  /*4aa0*/  F2FP.F16.E4M3.UNPACK_B R102, R100.H1 ;  /* 0x00000064ff66723e */ /* 0x000fe200030006ff */
[----:B------:R-:W-:Y:S01]  /*4ab0*/  HADD2.F32 R34, -RZ, R34.H1_H1 ;  /* 0x30000022ff227230 */ /* 0x000fe20000004100 */
[----:B------:R-:W-:Y:S01]  /*4ac0*/  LOP3.LUT R12, R103, 0xff0000, R12, 0xf8, !PT ;  /* 0x00ff0000670c7812 */ /* 0x000fe200078ef80c */
[-C--:B------:R-:W-:Y:S01]  /*4ad0*/  FMUL.FTZ R110, R32, R105.reuse ;  /* 0x00000069206e7220 */ /* 0x080fe20000410000 */
[----:B------:R-:W-:Y:S01]  /*4ae0*/  FMUL.FTZ R109, R33, R105 ;  /* 0x00000069216d7220 */ /* 0x000fe20000410000 */
[--C-:B------:R-:W-:Y:S01]  /*4af0*/  HADD2.F32 R103, -RZ, R102.reuse.H0_H0 ;  /* 0x20000066ff677230 */ /* 0x100fe20000004100 */
[----:B------:R-:W-:Y:S01]  /*4b00*/  LOP3.LUT R15, R106, 0xff0000, R13, 0xf8, !PT ;  /* 0x00ff00006a0f7812 */ /* 0x000fe200078ef80d */
[----:B------:R-:W-:Y:S01]  /*4b10*/  HADD2.F32 R105, -RZ, R102.H1_H1 ;  /* 0x30000066ff697230 */ /* 0x000fe20000004100 */
[----:B------:R-:W-:Y:S01]  /*4b20*/  F2FP.F16.E4M3.UNPACK_B R106, R101 ;  /* 0x00000065ff6a723e */ /* 0x000fe200020006ff */
[----:B------:R-:W-:-:S02]  /*4b30*/  HADD2.F32 R102, -RZ, R35.H1_H1 ;  /* 0x30000023ff667230 */ /* 0x000fc40000004100 */
[-C--:B------:R-:W-:Y:S01]  /*4b40*/  FFMA.FTZ R32, R32, R103.reuse, -R109 ;  /* 0x0000006720207223 */ /* 0x080fe2000001086d */
[----:B------:R-:W-:Y:S01]  /*4b50*/  FFMA.FTZ R33, R33, R103, R110 ;  /* 0x0000006721217223 */ /* 0x000fe2000001006e */
[----:B------:R-:W-:Y:S01]  /*4b60*/  F2FP.F16.E4M3.UNPACK_B R103, R100 ;  /* 0x00000064ff67723e */ /* 0x000fe200020006ff */
[----:B------:R-:W-:Y:S01]  /*4b70*/  HADD2.F32 R109, -RZ, R104.H1_H1 ;  /* 0x30000068ff6d7230 */ /* 0x000fe20000004100 */
[----:B------:R-:W-:Y:S02]  /*4b80*/  F2FP.F16.E4M3.UNPACK_B R100, R36 ;  /* 0x00000024ff64723e */ /* 0x000fe400020006ff */
[----:B------:R-:W-:Y:S01]  /*4b90*/  LOP3.LUT R13, R108, 0xff0000, R107, 0xf8, !PT ;  /* 0x00ff00006c0d7812 */ /* 0x000fe200078ef86b */
[----:B------:R-:W-:Y:S01]  /*4ba0*/  HADD2.F32 R107, -RZ, R106.H0_H0 ;  /* 0x2000006aff6b7230 */ /* 0x000fe20000004100 */
        /* <DEDUP_REMOVED lines=8> */
[----:B------:R-:W-:Y:S01]  /*4c30*/  FMUL.FTZ R108, R36, R107 ;  /* 0x0000006b246c7220 */ /* 0x000fe20000410000 */
[----:B------:R-:W-:Y:S01]  /*4c40*/  HADD2.F32 R105, -RZ, R106.H1_H1 ;  /* 0x3000006aff697230 */ /* 0x000fe20000004100 */
[----:B------:R-:W-:Y:S01]  /*4c50*/  F2FP.F16.E4M3.UNPACK_B R106, R97.H1 ;  /* 0x00000061ff6a723e */ /* 0x000fe200030006ff */
[----:B------:R-:W-:-:S02]  /*4c60*/  HADD2.F32 R102, -RZ, R40.H1_H1 ;  /* 0x30000028ff667230 */ /* 0x000fc40000004100 */
[C---:B------:R-:W-:Y:S01]  /*4c70*/  FMUL.FTZ R109, R101.reuse, R107 ;  /* 0x0000006b656d7220 */ /* 0x040fe20000410000 */
[-C--:B------:R-:W-:Y:S01]  /*4c80*/  FFMA.FTZ R40, R101, R104.reuse, R108 ;  /* 0x0000006865287223 */ /* 0x080fe2000001006c */
[----:B------:R-:W-:Y:S01]  /*4c90*/  HADD2.F32 R100, -RZ, R100.H1_H1 ;  /* 0x30000064ff647230 */ /* 0x000fe20000004100 */
[----:B------:R-:W-:Y:S01]  /*4ca0*/  F2FP.F16.E4M3.UNPACK_B R107, R99.H1 ;  /* 0x00000063ff6b723e */ /* 0x000fe200030006ff */
[----:B------:R-:W-:Y:S02]  /*4cb0*/  HADD2.F32 R101, -RZ, R103.H1_H1 ;  /* 0x30000067ff657230 */ /* 0x000fe40000004100 */
[-C--:B------:R-:W-:Y:S01]  /*4cc0*/  FMUL.FTZ R103, R102, R105.reuse ;  /* 0x0000006966677220 */ /* 0x080fe20000410000 */
[----:B------:R-:W-:Y:S01]  /*4cd0*/  FFMA.FTZ R36, R36, R104, -R109 ;  /* 0x0000006824247223 */ /* 0x000fe2000001086d */
[----:B------:R-:W-:Y:S01]  /*4ce0*/  F2FP.F16.E4M3.UNPACK_B R104, R42.H1 ;  /* 0x0000002aff68723e */ /* 0x000fe200030006ff */
[C---:B------:R-:W-:Y:S01]  /*4cf0*/  FMUL.FTZ R111, R100.reuse, R105 ;  /* 0x00000069646f7220 */ /* 0x040fe20000410000 */
[----:B------:R-:W-:Y:S01]  /*4d00*/  FFMA.FTZ R103, R100, R101, -R103 ;  /* 0x0000006564677223 */ /* 0x000fe20000010867 */
[----:B------:R-:W-:Y:S01]  /*4d10*/  F2FP.F16.E4M3.UNPACK_B R100, R38.H1 ;  /* 0x00000026ff64723e */ /* 0x000fe200030006ff */
[----:B------:R-:W-:-:S02]  /*4d20*/  HADD2.F32 R109, -RZ, R106.H0_H0 ;  /* 0x2000006aff6d7230 */ /* 0x000fc40000004100 */
[----:B------:R-:W-:Y:S01]  /*4d30*/  FFMA.FTZ R101, R102, R101, R111 ;  /* 0x0000006566657223 */ /* 0x000fe2000001006f */
[----:B------:R-:W-:Y:S01]  /*4d40*/  HADD2.F32 R105, -RZ, R104.H0_H0 ;  /* 0x20000068ff697230 */ /* 0x000fe20000004100 */
[----:B------:R-:W-:Y:S01]  /*4d50*/  F2FP.F16.E4M3.UNPACK_B R38, R38 ;  /* 0x00000026ff26723e */ /* 0x000fe200020006ff */
        /* <DEDUP_REMOVED lines=18> */
[----:B------:R-:W-:Y:S01]  /*4e80*/  HADD2.F32 R42, -RZ, R38.H0_H0 ;  /* 0x20000026ff2a7230 */ /* 0x000fe20000004100 */
[----:B------:R-:W-:Y:S01]  /*4e90*/  F2FP.SATFINITE.E4M3.F32.PACK_AB_MERGE_C R40, R101, R40, R33 ;  /* 0x000000286528723e */ /* 0x000fe20004807021 */
[--C-:B------:R-:W-:Y:S01]  /*4ea0*/  HADD2.F32 R107, -RZ, R105.reuse.H0_H0 ;  /* 0x20000069ff6b7230 */ /* 0x100fe20000004100 */
[----:B------:R-:W-:Y:S01]  /*4eb0*/  F2FP.F16.E4M3.UNPACK_B R34, R41 ;  /* 0x00000029ff22723e */ /* 0x000fe200020006ff */
[----:B------:R-:W-:Y:S01]  /*4ec0*/  HADD2.F32 R109, -RZ, R105.H1_H1 ;  /* 0x30000069ff6d7230 */ /* 0x000fe20000004100 */
[----:B------:R-:W-:Y:S01]  /*4ed0*/  F2FP.F16.E4M3.UNPACK_B R105, R99 ;  /* 0x00000063ff69723e */ /* 0x000fe200020006ff */
[----:B------:R-:W-:-:S02]  /*4ee0*/  HADD2.F32 R99, -RZ, R104.H0_H0 ;  /* 0x20000068ff637230 */ /* 0x000fc40000004100 */
[----:B------:R-:W-:Y:S01]  /*4ef0*/  FMUL.FTZ R108, R42, R107 ;  /* 0x0000006b2a6c7220 */ /* 0x000fe20000410000 */
[----:B------:R-:W-:Y:S01]  /*4f00*/  HADD2.F32 R104, -RZ, R104.H1_H1 ;  /* 0x30000068ff687230 */ /* 0x000fe20000004100 */
[----:B------:R-:W-:Y:S01]  /*4f10*/  F2FP.F16.E4M3.UNPACK_B R35, R15 ;  /* 0x0000000fff23723e */ /* 0x000fe200020006ff */
[----:B------:R-:W-:Y:S02]  /*4f20*/  HADD2.F32 R38, -RZ, R38.H1_H1 ;  /* 0x30000026ff267230 */ /* 0x000fe40000004100 */
[C---:B------:R-:W-:Y:S01]  /*4f30*/  FMUL.FTZ R111, R99.reuse, R107 ;  /* 0x0000006b636f7220 */ /* 0x040fe20000410000 */
        /* <DEDUP_REMOVED lines=8> */
[----:B------:R-:W-:Y:S01]  /*4fc0*/  F2FP.SATFINITE.E4M3.F32.PACK_AB_MERGE_C R100, R97, R100, RZ ;  /* 0x000000646164723e */ /* 0x000fe200048070ff */
[----:B------:R-:W-:Y:S01]  /*4fd0*/  FFMA.FTZ R38, R38, R105, -R107 ;  /* 0x0000006926267223 */ /* 0x000fe2000001086b */
[----:B------:R-:W-:Y:S01]  /*4fe0*/  F2FP.SATFINITE.E4M3.F32.PACK_AB_MERGE_C R36, R103, R36, R32 ;  /* 0x000000246724723e */ /* 0x000fe20004807020 */
[--C-:B------:R-:W-:Y:S01]  /*4ff0*/  HADD2.F32 R97, -RZ, R34.reuse.H0_H0 ;  /* 0x20000022ff617230 */ /* 0x100fe20000004100 */
[----:B------:R-:W-:Y:S01]  /*5000*/  F2FP.SATFINITE.E4M3.F32.PACK_AB_MERGE_C R102, R113, R102, RZ ;  /* 0x000000667166723e */ /* 0x000fe200048070ff */
[----:B------:R-:W-:Y:S01]  /*5010*/  HADD2.F32 R101, -RZ, R35.H0_H0 ;  /* 0x20000023ff657230 */ /* 0x000fe20000004100 */
[----:B------:R-:W-:Y:S01]  /*5020*/  F2FP.F16.E4M3.UNPACK_B R99, R14 ;  /* 0x0000000eff63723e */ /* 0x000fe200020006ff */
[----:B------:R-:W-:Y:S01]  /*5030*/  HADD2.F32 R32, -RZ, R33.H0_H0 ;  /* 0x20000021ff207230 */ /* 0x000fe20000004100 */
[----:B------:R-:W-:Y:S01]  /*5040*/  F2FP.SATFINITE.E4M3.F32.PACK_AB_MERGE_C R42, R109, R42, R102 ;  /* 0x0000002a6d2a723e */ /* 0x000fe20004807066 */
[----:B------:R-:W-:Y:S01]  /*5050*/  HADD2.F32 R34, -RZ, R34.H1_H1 ;  /* 0x30000022ff227230 */ /* 0x000fe20000004100 */
[----:B------:R-:W-:Y:S01]  /*5060*/  F2FP.SATFINITE.E4M3.F32.PACK_AB_MERGE_C R38, R38, R111, R100 ;  /* 0x0000006f2626723e */ /* 0x000fe20004807064 */
[-C--:B------:R-:W-:Y:S01]  /*5070*/  FMUL.FTZ R103, R97, R101.reuse ;  /* 0x0000006561677220 */ /* 0x080fe20000410000 */
[----:B------:R-:W-:Y:S01]  /*5080*/  FMUL.FTZ R102, R32, R101 ;  /* 0x0000006520667220 */ /* 0x000fe20000410000 */
[----:B------:R-:W-:Y:S01]  /*5090*/  HADD2.F32 R100, -RZ, R99.H0_H0 ;  /* 0x20000063ff647230 */ /* 0x000fe20000004100 */
[----:B------:R-:W-:Y:S01]  /*50a0*/  F2FP.F16.E4M3.UNPACK_B R41, R41.H1 ;  /* 0x00000029ff29723e */ /* 0x000fe200030006ff */
[----:B------:R-:W-:Y:S01]  /*50b0*/  HADD2.F32 R101, -RZ, R35.H1_H1 ;  /* 0x30000023ff657230 */ /* 0x000fe20000004100 */
[----:B------:R-:W-:Y:S01]  /*50c0*/  F2FP.F16.E4M3.UNPACK_B R37, R37.H1 ;  /* 0x00000025ff25723e */ /* 0x000fe200030006ff */
[----:B------:R-:W-:-:S02]  /*50d0*/  HADD2.F32 R35, -RZ, R33.H1_H1 ;  /* 0x30000021ff237230 */ /* 0x000fc40000004100 */
[-C--:B------:R-:W-:Y:S01]  /*50e0*/  FFMA.FTZ R32, R32, R100.reuse, -R103 ;  /* 0x0000006420207223 */ /* 0x080fe20000010867 */
[----:B------:R-:W-:Y:S01]  /*50f0*/  FFMA.FTZ R33, R97, R100, R102 ;  /* 0x0000006461217223 */ /* 0x000fe20000010066 */
[----:B------:R-:W-:Y:S02]  /*5100*/  HADD2.F32 R99, -RZ, R99.H1_H1 ;  /* 0x30000063ff637230 */ /* 0x000fe40000004100 */
[CC--:B------:R-:W-:Y:S01]  /*5110*/  FMUL.FTZ R100, R34.reuse, R101.reuse ;  /* 0x0000006522647220 */ /* 0x0c0fe20000410000 */
[----:B------:R-:W-:Y:S01]  /*5120*/  FMUL.FTZ R97, R35, R101 ;  /* 0x0000006523617220 */ /* 0x000fe20000410000 */
[----:B------:R-:W-:Y:S01]  /*5130*/  F2FP.F16.E4M3.UNPACK_B R101, R15.H1 ;  /* 0x0000000fff65723e */ /* 0x000fe200030006ff */
[----:B------:R-:W-:Y:S01]  /*5140*/  HADD2.F32 R15, -RZ, R37.H0_H0 ;  /* 0x20000025ff0f7230 */ /* 0x000fe20000004100 */
[----:B------:R-:W-:Y:S01]  /*5150*/  F2FP.F16.E4M3.UNPACK_B R14, R14.H1 ;  /* 0x0000000eff0e723e */ /* 0x000fe200030006ff */
[----:B------:R-:W-:Y:S01]  /*5160*/  FFMA.FTZ R34, R34, R99, R97 ;  /* 0x0000006322227223 */ /* 0x000fe20000010061 */
[----:B------:R-:W-:-:S02]  /*5170*/  HADD2.F32 R97, -RZ, R41.H0_H0 ;  /* 0x20000029ff617230 */ /* 0x000fc40000004100 */
[----:B------:R-:W-:Y:S01]  /*5180*/  FFMA.FTZ R35, R35, R99, -R100 ;  /* 0x0000006323237223 */ /* 0x000fe20000010864 */
[----:B------:R-:W-:Y:S01]  /*5190*/  HADD2.F32 R104, -RZ, R101.H0_H0 ;  /* 0x20000065ff687230 */ /* 0x000fe20000004100 */
[----:B------:R-:W-:Y:S01]  /*51a0*/  F2FP.F16.E4M3.UNPACK_B R99, R43 ;  /* 0x0000002bff63723e */ /* 0x000fe200020006ff */
[--C-:B------:R-:W-:Y:S01]  /*51b0*/  HADD2.F32 R102, -RZ, R14.reuse.H0_H0 ;  /* 0x2000000eff667230 */ /* 0x100fe20000004100 */
[----:B------:R-:W-:Y:S01]  /*51c0*/  F2FP.F16.E4M3.UNPACK_B R107, R13 ;  /* 0x0000000dff6b723e */ /* 0x000fe200020006ff */
[----:B------:R-:W-:Y:S02]  /*51d0*/  HADD2.F32 R100, -RZ, R41.H1_H1 ;  /* 0x30000029ff647230 */ /* 0x000fe40000004100 */
[-C--:B------:R-:W-:Y:S01]  /*51e0*/  FMUL.FTZ R106, R97, R104.reuse ;  /* 0x00000068616a7220 */ /* 0x080fe20000410000 */
[----:B------:R-:W-:Y:S02]  /*51f0*/  HADD2.F32 R37, -RZ, R37.H1_H1 ;  /* 0x30000025ff257230 */ /* 0x000fe40000004100 */
[----:B------:R-:W-:Y:S01]  /*5200*/  FMUL.FTZ R104, R15, R104 ;  /* 0x000000680f687220 */ /* 0x000fe20000410000 */
[----:B------:R-:W-:Y:S01]  /*5210*/  HADD2.F32 R41, -RZ, R101.H1_H1 ;  /* 0x30000065ff297230 */ /* 0x000fe20000004100 */
[----:B------:R-:W-:Y:S01]  /*5220*/  F2FP.F16.E4M3.UNPACK_B R105, R12.H1 ;  /* 0x0000000cff69723e */ /* 0x000fe200030006ff */
[----:B------:R-:W-:-:S02]  /*5230*/  HADD2.F32 R101, -RZ, R14.H1_H1 ;  /* 0x3000000eff657230 */ /* 0x000fc40000004100 */
[-C--:B------:R-:W-:Y:S01]  /*5240*/  FFMA.FTZ R14, R15, R102.reuse, -R106 ;  /* 0x000000660f0e7223 */ /* 0x080fe2000001086a */
[----:B------:R-:W-:Y:S01]  /*5250*/  FFMA.FTZ R15, R97, R102, R104 ;  /* 0x00000066610f7223 */ /* 0x000fe20000010068 */
[CC--:B------:R-:W-:Y:S01]  /*5260*/  FMUL.FTZ R108, R100.reuse, R41.reuse ;  /* 0x00000029646c7220 */ /* 0x0c0fe20000410000 */
[C---:B------:R-:W-:Y:S01]  /*5270*/  FMUL.FTZ R97, R37.reuse, R41 ;  /* 0x0000002925617220 */ /* 0x040fe20000410000 */
[----:B------:R-:W-:Y:S01]  /*5280*/  F2FP.F16.E4M3.UNPACK_B R41, R39 ;  /* 0x00000027ff29723e */ /* 0x000fe200020006ff */
[----:B------:R-:W-:Y:S02]  /*5290*/  HADD2.F32 R102, -RZ, R99.H0_H0 ;  /* 0x20000063ff667230 */ /* 0x000fe40000004100 */
[-C--:B------:R-:W-:Y:S01]  /*52a0*/  FFMA.FTZ R37, R37, R101.reuse, -R108 ;  /* 0x0000006525257223 */ /* 0x080fe2000001086c */
[----:B------:R-:W-:Y:S01]  /*52b0*/  FFMA.FTZ R100, R100, R101, R97 ;  /* 0x0000006564647223 */ /* 0x000fe20000010061 */
[----:B------:R-:W-:Y:S01]  /*52c0*/  F2FP.F16.E4M3.UNPACK_B R101, R43.H1 ;  /* 0x0000002bff65723e */ /* 0x000fe200030006ff */
[----:B------:R-:W-:Y:S01]  /*52d0*/  HADD2.F32 R43, -RZ, R41.H0_H0 ;  /* 0x20000029ff2b7230 */ /* 0x000fe20000004100 */
[----:B------:R-:W-:Y:S01]  /*52e0*/  F2FP.F16.E4M3.UNPACK_B R108, R13.H1 ;  /* 0x0000000dff6c723e */ /* 0x000fe200030006ff */
[----:B------:R-:W-:Y:S01]  /*52f0*/  HADD2.F32 R106, -RZ, R105.H0_H0 ;  /* 0x20000069ff6a7230 */ /* 0x000fe20000004100 */
[----:B------:R-:W-:Y:S01]  /*5300*/  F2FP.F16.E4M3.UNPACK_B R39, R39.H1 ;  /* 0x00000027ff27723e */ /* 0x000fe200030006ff */
[----:B------:R-:W-:Y:S01]  /*5310*/  HADD2.F32 R103, -RZ, R101.H0_H0 ;  /* 0x20000065ff677230 */ /* 0x000fe20000004100 */
[----:B------:R-:W-:Y:S01]  /*5320*/  F2FP.F16.E4M3.UNPACK_B R104, R12 ;  /* 0x0000000cff68723e */ /* 0x000fe200020006ff */
[----:B------:R-:W-:Y:S01]  /*5330*/  HADD2.F32 R12, -RZ, R107.H0_H0 ;  /* 0x2000006bff0c7230 */ /* 0x000fe20000004100 */
[----:B------:R-:W-:Y:S01]  /*5340*/  F2FP.SATFINITE.E4M3.F32.PACK_AB_MERGE_C R14, R37, R14, RZ ;  /* 0x0000000e250e723e */ /* 0x000fe200048070ff */
[----:B------:R-:W-:Y:S01]  /*5350*/  HADD2.F32 R110, -RZ, R108.H0_H0 ;  /* 0x2000006cff6e7230 */ /* 0x000fe20000004100 */
[----:B------:R-:W-:Y:S01]  /*5360*/  F2FP.SATFINITE.E4M3.F32.PACK_AB_MERGE_C R15, R100, R15, RZ ;  /* 0x0000000f640f723e */ /* 0x000fe200048070ff */
[----:B------:R-:W-:-:S02]  /*5370*/  HADD2.F32 R97, -RZ, R39.H0_H0 ;  /* 0x20000027ff617230 */ /* 0x000fc40000004100 */
[C---:B------:R-:W-:Y:S01]  /*5380*/  FMUL.FTZ R112, R102.reuse, R12 ;  /* 0x0000000c66707220 */ /* 0x040fe20000410000 */
[----:B------:R-:W-:Y:S02]  /*5390*/  HADD2.F32 R13, -RZ, R104.H0_H0 ;  /* 0x20000068ff0d7230 */ /* 0x000fe40000004100 */
[----:B------:R-:W-:Y:S01]  /*53a0*/  FMUL.FTZ R114, R103, R110 ;  /* 0x0000006e67727220 */ /* 0x000fe20000410000 */
[----:B------:R-:W-:Y:S01]  /*53b0*/  FMUL.FTZ R109, R43, R12 ;  /* 0x0000000c2b6d7220 */ /* 0x000fe20000410000 */
[----:B------:R-:W-:Y:S01]  /*53c0*/  FMUL.FTZ R110, R97, R110 ;  /* 0x0000006e616e7220 */ /* 0x000fe20000410000 */
[----:B------:R-:W-:Y:S02]  /*53d0*/  HADD2.F32 R101, -RZ, R101.H1_H1 ;  /* 0x30000065ff657230 */ /* 0x000fe40000004100 */
[-C--:B------:R-:W-:Y:S01]  /*53e0*/  FFMA.FTZ R12, R43, R13.reuse, -R112 ;  /* 0x0000000d2b0c7223 */ /* 0x080fe20000010870 */
[----:B------:R-:W-:Y:S02]  /*53f0*/  HADD2.F32 R108, -RZ, R108.H1_H1 ;  /* 0x3000006cff6c7230 */ /* 0x000fe40000004100 */
[----:B------:R-:W-:Y:S01]  /*5400*/  FFMA.FTZ R13, R102, R13, R109 ;  /* 0x0000000d660d7223 */ /* 0x000fe2000001006d */
[----:B------:R-:W-:-:S02]  /*5410*/  HADD2.F32 R39, -RZ, R39.H1_H1 ;  /* 0x30000027ff277230 */ /* 0x000fc40000004100 */
[-C--:B------:R-:W-:Y:S01]  /*5420*/  FFMA.FTZ R114, R97, R106.reuse, -R114 ;  /* 0x0000006a61727223 */ /* 0x080fe20000010872 */
[----:B------:R-:W-:Y:S01]  /*5430*/  FFMA.FTZ R110, R103, R106, R110 ;  /* 0x0000006a676e7223 */ /* 0x000fe2000001006e */
[----:B------:R-:W-:Y:S02]  /*5440*/  HADD2.F32 R99, -RZ, R99.H1_H1 ;  /* 0x30000063ff637230 */ /* 0x000fe40000004100 */
[-C--:B------:R-:W-:Y:S01]  /*5450*/  FMUL.FTZ R112, R101, R108.reuse ;  /* 0x0000006c65707220 */ /* 0x080fe20000410000 */
[----:B------:R-:W-:Y:S02]  /*5460*/  HADD2.F32 R106, -RZ, R107.H1_H1 ;  /* 0x3000006bff6a7230 */ /* 0x000fe40000004100 */
[----:B------:R-:W-:Y:S01]  /*5470*/  FMUL.FTZ R116, R39, R108 ;  /* 0x0000006c27747220 */ /* 0x000fe20000410000 */
[----:B------:R-:W-:Y:S01]  /*5480*/  HADD2.F32 R102, -RZ, R105.H1_H1 ;  /* 0x30000069ff667230 */ /* 0x000fe20000004100 */
[----:B------:R-:W-:Y:S01]  /*5490*/  F2FP.SATFINITE.E4M3.F32.PACK_AB_MERGE_C R37, R35, R32, R14 ;  /* 0x000000202325723e */ /* 0x000fe2000480700e */
[----:B------:R-:W-:-:S02]  /*54a0*/  HADD2.F32 R41, -RZ, R41.H1_H1 ;  /* 0x30000029ff297230 */ /* 0x000fc40000004100 */
[----:B------:R-:W-:Y:S01]  /*54b0*/  FMUL.FTZ R108, R99, R106 ;  /* 0x0000006a636c7220 */ /* 0x000fe20000410000 */
[----:B------:R-:W-:Y:S02]  /*54c0*/  HADD2.F32 R104, -RZ, R104.H1_H1 ;  /* 0x30000068ff687230 */ /* 0x000fe40000004100 */
[-C--:B------:R-:W-:Y:S01]  /*54d0*/  FFMA.FTZ R39, R39, R102.reuse, -R112 ;  /* 0x0000006627277223 */ /* 0x080fe20000010870 */
[----:B------:R-:W-:Y:S01]  /*54e0*/  FFMA.FTZ R101, R101, R102, R116 ;  /* 0x0000006665657223 */ /* 0x000fe20000010074 */
[C---:B------:R-:W-:Y:S01]  /*54f0*/  FMUL.FTZ R106, R41.reuse, R106 ;  /* 0x0000006a296a7220 */ /* 0x040fe20000410000 */
[----:B------:R-:W-:Y:S02]  /*5500*/  FFMA.FTZ R41, R41, R104, -R108 ;  /* 0x0000006829297223 */ /* 0x000fe4000001086c */
[----:B------:R-:W-:Y:S01]  /*5510*/  F2FP.SATFINITE.E4M3.F32.PACK_AB_MERGE_C R39, R39, R114, RZ ;  /* 0x000000722727723e */ /* 0x000fe200048070ff */
[----:B------:R-:W-:Y:S01]  /*5520*/  FFMA.FTZ R106, R99, R104, R106 ;  /* 0x00000068636a7223 */ /* 0x000fe2000001006a */
[----:B------:R-:W-:-:S02]  /*5530*/  F2FP.SATFINITE.E4M3.F32.PACK_AB_MERGE_C R101, R101, R110, RZ ;  /* 0x0000006e6565723e */ /* 0x000fc400048070ff */
[----:B------:R-:W-:Y:S02]  /*5540*/  F2FP.SATFINITE.E4M3.F32.PACK_AB_MERGE_C R39, R41, R12, R39 ;  /* 0x0000000c2927723e */ /* 0x000fe40004807027 */
[----:B------:R-:W-:Y:S02]  /*5550*/  F2FP.SATFINITE.E4M3.F32.PACK_AB_MERGE_C R41, R34, R33, R15 ;  /* 0x000000212229723e */ /* 0x000fe4000480700f */
[----:B------:R-:W-:-:S07]  /*5560*/  F2FP.SATFINITE.E4M3.F32.PACK_AB_MERGE_C R43, R106, R13, R101 ;  /* 0x0000000d6a2b723e */ /* 0x000fce0004807065 */
.L_x_9073:
[----:B------:R-:W-:Y:S05]  /*5570*/  BSYNC B2 ;  /* 0x0000000000027941 */ /* 0x000fea0003800000 */
.L_x_9072:
[----:B-1----:R1:W-:Y:S04]  /*5580*/  STG.E.128 desc[UR40][R82.64], R36 ;  /* 0x0000002452007986 */ /* 0x0023e8000c101d28 */
[----:B--2---:R1:W-:Y:S02]  /*5590*/  @!P4 STG.E.128 desc[UR40][R84.64], R40 ;  /* 0x000000285400c986 */ /* 0x0043e4000c101d28 */
.L_x_9071:
[----:B------:R-:W-:Y:S05]  /*55a0*/  BSYNC B1 ;  /* 0x0000000000017941 */ /* 0x000fea0003800000 */
.L_x_9070:
[----:B------:R-:W-:-:S13]  /*55b0*/  ISETP.NE.AND P4, PT, R45, RZ, PT ;  /* 0x000000ff2d00720c */ /* 0x000fda0003f85270 */
[----:B------:R-:W-:Y:S05]  /*55c0*/  @!P4 BRA `(.L_x_9054) ;  /* 0x000000100044c947 */ /* 0x000fea0003800000 */
[----:B------:R-:W2:Y:S04]  /*55d0*/  LDL R32, [R1+0x28] ;  /* 0x0000280001207983 */ /* 0x000ea80000100800 */
[----:B------:R-:W3:Y:S04]  /*55e0*/  LDL R15, [R1+0x70] ;  /* 0x00007000010f7983 */ /* 0x000ee80000100800 */
[----:B------:R-:W4:Y:S04]  /*55f0*/  LDL R14, [R1+0x3c] ;  /* 0x00003c00010e7983 */ /* 0x000f280000100800 */
[----:B-1----:R-:W5:Y:S01]  /*5600*/  LDL R40, [R1+0x2c] ;  /* 0x00002c0001287983 */ /* 0x002f620000100800 */
[----:B------:R-:W-:Y:S01]  /*5610*/  SEL R98, R61, R98, !P0 ;  /* 0x000000623d627207 */ /* 0x000fe20004000000 */
[----:B------:R-:W-:Y:S01]  /*5620*/  BSSY B1, `(.L_x_9074) ;  /* 0x00000eb000017945 */ /* 0x000fe20003800000 */
[----:B------:R-:W-:-:S02]  /*5630*/  IADD3 R37, P4, P5, R58, R78, R7 ;  /* 0x0000004e3a257210 */ /* 0x000fc40007d9e007 */
[----:B------:R-:W-:Y:S02]  /*5640*/  SHF.R.S32.HI R13, RZ, 0x1f, R98 ;  /* 0x0000001fff0d7819 */ /* 0x000fe40000011462 */
[----:B------:R-:W-:Y:S02]  /*5650*/  IADD3.X R38, R80, R95, R3, P4, P5 ;  /* 0x0000005f50267210 */ /* 0x000fe400027ea403 */
[----:B------:R-:W-:Y:S02]  /*5660*/  LEA.HI R13, R13, R98, RZ, 0x5 ;  /* 0x000000620d0d7211 */ /* 0x000fe400078f28ff */
[----:B------:R-:W-:Y:S02]  /*5670*/  IADD3 R36, P4, R37, R76, RZ ;  /* 0x0000004c25247210 */ /* 0x000fe40007f9e0ff */
[----:B------:R-:W-:-:S03]  /*5680*/  SHF.R.S32.HI R13, RZ, 0x5, R13 ;  /* 0x00000005ff0d7819 */ /* 0x000fc6000001140d */
[----:B------:R-:W-:Y:S01]  /*5690*/  IMAD.X R37, R38, 0x1, R77, P4 ;  /* 0x0000000126257824 */ /* 0x000fe200020e064d */
[----:B------:R-:W-:-:S04]  /*56a0*/  LEA.HI.SX32 R13, R72, R13, 0x1c ;  /* 0x0000000d480d7211 */ /* 0x000fc800078fe2ff */
[C---:B------:R-:W-:Y:S01]  /*56b0*/  LEA.HI R12, R13.reuse, R13, RZ, 0x1 ;  /* 0x0000000d0d0c7211 */ /* 0x040fe200078f08ff */
[----:B------:R-:W-:-:S04]  /*56c0*/  IMAD.SHL.U32 R39, R13, 0x10, RZ ;  /* 0x000000100d277824 */ /* 0x000fc800078e00ff */
[----:B------:R-:W-:-:S05]  /*56d0*/  IMAD.SHL.U32 R13, R12, 0x800, RZ ;  /* 0x000008000c0d7824 */ /* 0x000fca00078e00ff */
[----:B------:R-:W-:Y:S02]  /*56e0*/  LOP3.LUT R13, R13, 0xfffff000, RZ, 0xc0, !PT ;  /* 0xfffff0000d0d7812 */ /* 0x000fe400078ec0ff */
[----:B--2---:R-:W-:-:S04]  /*56f0*/  LOP3.LUT R12, R32, 0x10, R39, 0xf8, !PT ;  /* 0x00000010200c7812 */ /* 0x004fc800078ef827 */
[----:B---3--:R-:W-:-:S04]  /*5700*/  LOP3.LUT R12, R12, R15, RZ, 0x3c, !PT ;  /* 0x0000000f0c0c7212 */ /* 0x008fc800078e3cff */
[----:B----4-:R-:W-:Y:S01]  /*5710*/  IADD3 R14, R12, R13, R14 ;  /* 0x0000000d0c0e7210 */ /* 0x010fe20007ffe00e */
[----:B------:R-:W-:Y:S01]  /*5720*/  IMAD R12, R19, 0x3000, R70 ;  /* 0x00003000130c7824 */ /* 0x000fe200078e0246 */
[----:B-----5:R-:W-:-:S03]  /*5730*/  ISETP.GE.AND P5, PT, R40, R90, PT ;  /* 0x0000005a2800720c */ /* 0x020fc60003fa6270 */
        /* <DEDUP_REMOVED lines=19> */
[----:B------:R-:W-:Y:S01]  /*5870*/  SHF.R.U32.HI R83, RZ, 0x10, R29 ;  /* 0x00000010ff537819 */ /* 0x000fe2000001161d */
[----:B-1----:R-:W-:Y:S01]  /*5880*/  IMAD.MOV.U32 R29, RZ, RZ, R12 ;  /* 0x000000ffff1d7224 */ /* 0x002fe200078e000c */
[----:B------:R-:W-:Y:S01]  /*5890*/  PRMT R12, R38, 0x654, R11 ;  /* 0x00000654260c7816 */ /* 0x000fe2000000000b */
[----:B------:R-:W-:Y:S01]  /*58a0*/  IMAD.SHL.U32 R11, R42, 0x100, RZ ;  /* 0x000001002a0b7824 */ /* 0x000fe200078e00ff */
[----:B------:R-:W-:Y:S01]  /*58b0*/  LOP3.LUT R8, R8, 0xff00, R9, 0xf8, !PT ;  /* 0x0000ff0008087812 */ /* 0x000fe200078ef809 */
[----:B------:R-:W-:Y:S01]  /*58c0*/  IMAD.U32 R9, R84, 0x10000, RZ ;  /* 0x0001000054097824 */ /* 0x000fe200078e00ff */
[----:B------:R-:W-:Y:S02]  /*58d0*/  PRMT R10, R43, 0x654, R10 ;  /* 0x000006542b0a7816 */ /* 0x000fe4000000000a */
[----:B------:R-:W-:Y:S02]  /*58e0*/  SHF.R.U32.HI R41, RZ, 0x8, R31 ;  /* 0x00000008ff297819 */ /* 0x000fe4000001161f */
[----:B------:R-:W-:-:S02]  /*58f0*/  LOP3.LUT R28, R31, 0xff0000ff, RZ, 0xc0, !PT ;  /* 0xff0000ff1f1c7812 */ /* 0x000fc400078ec0ff */
[----:B------:R-:W-:Y:S01]  /*5900*/  SHF.R.U32.HI R82, RZ, 0x10, R31 ;  /* 0x00000010ff527819 */ /* 0x000fe2000001161f */
[----:B------:R-:W-:Y:S01]  /*5910*/  IMAD.SHL.U32 R31, R30, 0x100, RZ ;  /* 0x000001001e1f7824 */ /* 0x000fe200078e00ff */
[----:B------:R-:W-:Y:S01]  /*5920*/  LOP3.LUT R11, R10, 0xff00, R11, 0xf8, !PT ;  /* 0x0000ff000a0b7812 */ /* 0x000fe200078ef80b */
[----:B------:R-:W-:Y:S01]  /*5930*/  IMAD.SHL.U32 R41, R41, 0x100, RZ ;  /* 0x0000010029297824 */ /* 0x000fe200078e00ff */
[----:B------:R-:W-:Y:S01]  /*5940*/  LOP3.LUT R10, R8, 0xff0000, R9, 0xf8, !PT ;  /* 0x00ff0000080a7812 */ /* 0x000fe200078ef809 */
[----:B------:R-:W-:Y:S01]  /*5950*/  IMAD.U32 R8, R40, 0x10000, RZ ;  /* 0x0001000028087824 */ /* 0x000fe200078e00ff */
[----:B------:R-:W-:Y:S01]  /*5960*/  F2FP.F16.E4M3.UNPACK_B R40, R94.H1 ;  /* 0x0000005eff28723e */ /* 0x000fe200030006ff */
[----:B------:R-:W-:Y:S01]  /*5970*/  IMAD.U32 R82, R82, 0x10000, RZ ;  /* 0x0001000052527824 */ /* 0x000fe200078e00ff */
[----:B--2---:R-:W-:Y:S02]  /*5980*/  F2FP.F16.E4M3.UNPACK_B R38, R32.H1 ;  /* 0x00000020ff26723e */ /* 0x004fe400030006ff */
[----:B------:R-:W-:Y:S01]  /*5990*/  F2FP.F16.E4M3.UNPACK_B R30, R29.H1 ;  /* 0x0000001dff1e723e */ /* 0x000fe200030006ff */
[--C-:B------:R-:W-:Y:S01]  /*59a0*/  HADD2.F32 R9, -RZ, R40.reuse.H0_H0 ;  /* 0x20000028ff097230 */ /* 0x100fe20000004100 */
[----:B------:R-:W-:Y:S01]  /*59b0*/  LOP3.LUT R42, R12, 0xff00, R31, 0xf8, !PT ;  /* 0x0000ff000c2a7812 */ /* 0x000fe200078ef81f */
[----:B------:R-:W-:Y:S01]  /*59c0*/  HADD2.F32 R40, -RZ, R40.H1_H1 ;  /* 0x30000028ff287230 */ /* 0x000fe20000004100 */
[----:B------:R-:W-:Y:S01]  /*59d0*/  LOP3.LUT R43, R28, 0xff00, R41, 0xf8, !PT ;  /* 0x0000ff001c2b7812 */ /* 0x000fe200078ef829 */
[----:B------:R-:W-:Y:S01]  /*59e0*/  HADD2.F32 R28, -RZ, R38.H0_H0 ;  /* 0x20000026ff1c7230 */ /* 0x000fe20000004100 */
[----:B------:R-:W-:Y:S01]  /*59f0*/  F2FP.F16.E4M3.UNPACK_B R31, R92.H1 ;  /* 0x0000005cff1f723e */ /* 0x000fe200030006ff */
[----:B------:R-:W-:Y:S01]  /*5a00*/  HADD2.F32 R12, -RZ, R30.H0_H0 ;  /* 0x2000001eff0c7230 */ /* 0x000fe20000004100 */
[----:B------:R-:W-:Y:S01]  /*5a10*/  LOP3.LUT R8, R11, 0xff0000, R8, 0xf8, !PT ;  /* 0x00ff00000b087812 */ /* 0x000fe200078ef808 */
[----:B------:R-:W-:-:S02]  /*5a20*/  IMAD.U32 R11, R83, 0x10000, RZ ;  /* 0x00010000530b7824 */ /* 0x000fc400078e00ff */
[-C--:B------:R-:W-:Y:S01]  /*5a30*/  FMUL.FTZ R83, R28, R9.reuse ;  /* 0x000000091c537220 */ /* 0x080fe20000410000 */
[--C-:B------:R-:W-:Y:S02]  /*5a40*/  HADD2.F32 R41, -RZ, R31.reuse.H0_H0 ;  /* 0x2000001fff297230 */ /* 0x100fe40000004100 */
[----:B------:R-:W-:Y:S01]  /*5a50*/  FMUL.FTZ R85, R12, R9 ;  /* 0x000000090c557220 */ /* 0x000fe20000410000 */
[----:B------:R-:W-:Y:S02]  /*5a60*/  F2FP.F16.E4M3.UNPACK_B R94, R94 ;  /* 0x0000005eff5e723e */ /* 0x000fe400020006ff */
[----:B------:R-:W-:Y:S01]  /*5a70*/  LOP3.LUT R11, R42, 0xff0000, R11, 0xf8, !PT ;  /* 0x00ff00002a0b7812 */ /* 0x000fe200078ef80b */
        /* <DEDUP_REMOVED lines=8> */
[----:B------:R-:W-:-:S02]  /*5b00*/  HADD2.F32 R43, -RZ, R94.H0_H0 ;  /* 0x2000005eff2b7230 */ /* 0x000fc40000004100 */
[----:B------:R-:W-:Y:S01]  /*5b10*/  FMUL.FTZ R84, R31, R40 ;  /* 0x000000281f547220 */ /* 0x000fe20000410000 */
[----:B------:R-:W-:Y:S01]  /*5b20*/  F2FP.F16.E4M3.UNPACK_B R92, R92 ;  /* 0x0000005cff5c723e */ /* 0x000fe200020006ff */
[----:B------:R-:W-:Y:S01]  /*5b30*/  FMUL.FTZ R82, R41, R40 ;  /* 0x0000002829527220 */ /* 0x000fe20000410000 */
[----:B------:R-:W-:Y:S02]  /*5b40*/  HADD2.F32 R40, -RZ, R32.H0_H0 ;  /* 0x20000020ff287230 */ /* 0x000fe40000004100 */
        /* <DEDUP_REMOVED lines=19> */
[-C--:B------:R-:W-:Y:S01]  /*5c80*/  F2FP.F16.E4M3.UNPACK_B R38, R14.reuse.H1 ;  /* 0x0000000eff26723e */ /* 0x080fe200030006ff */
[----:B------:R-:W-:Y:S01]  /*5c90*/  HADD2.F32 R99, -RZ, R40.H1_H1 ;  /* 0x30000028ff637230 */ /* 0x000fe20000004100 */
[----:B------:R-:W-:Y:S01]  /*5ca0*/  F2FP.F16.E4M3.UNPACK_B R93, R93 ;  /* 0x0000005dff5d723e */ /* 0x000fe200020006ff */
[----:B------:R-:W-:Y:S01]  /*5cb0*/  HADD2.F32 R42, -RZ, R42.H1_H1 ;  /* 0x3000002aff2a7230 */ /* 0x000fe20000004100 */
[----:B------:R-:W-:Y:S01]  /*5cc0*/  F2FP.F16.E4M3.UNPACK_B R14, R14 ;  /* 0x0000000eff0e723e */ /* 0x000fe200020006ff */
[----:B------:R-:W-:Y:S01]  /*5cd0*/  HADD2.F32 R97, -RZ, R40.H0_H0 ;  /* 0x20000028ff617230 */ /* 0x000fe20000004100 */
[----:B------:R-:W-:Y:S01]  /*5ce0*/  F2FP.F16.E4M3.UNPACK_B R91, R91 ;  /* 0x0000005bff5b723e */ /* 0x000fe200020006ff */
[----:B------:R-:W-:-:S02]  /*5cf0*/  HADD2.F32 R40, -RZ, R38.H0_H0 ;  /* 0x20000026ff287230 */ /* 0x000fc40000004100 */
[----:B------:R-:W-:Y:S01]  /*5d00*/  FMUL.FTZ R103, R42, R99 ;  /* 0x000000632a677220 */ /* 0x000fe20000410000 */
[--C-:B------:R-:W-:Y:S02]  /*5d10*/  HADD2.F32 R85, -RZ, R83.reuse.H0_H0 ;  /* 0x20000053ff557230 */ /* 0x100fe40000004100 */
[-C--:B------:R-:W-:Y:S01]  /*5d20*/  FMUL.FTZ R101, R82, R97.reuse ;  /* 0x0000006152657220 */ /* 0x080fe20000410000 */
[----:B------:R-:W-:Y:S02]  /*5d30*/  HADD2.F32 R38, -RZ, R38.H1_H1 ;  /* 0x30000026ff267230 */ /* 0x000fe40000004100 */
[C---:B------:R-:W-:Y:S01]  /*5d40*/  FMUL.FTZ R97, R40.reuse, R97 ;  /* 0x0000006128617220 */ /* 0x040fe20000410000 */
[----:B------:R-:W-:Y:S02]  /*5d50*/  HADD2.F32 R83, -RZ, R83.H1_H1 ;  /* 0x30000053ff537230 */ /* 0x000fe40000004100 */
[----:B------:R-:W-:Y:S01]  /*5d60*/  FFMA.FTZ R101, R40, R85, -R101 ;  /* 0x0000005528657223 */ /* 0x000fe20000010865 */
[----:B------:R-:W-:Y:S01]  /*5d70*/  F2FP.SATFINITE.E4M3.F32.PACK_AB_MERGE_C R12, R29, R12, RZ ;  /* 0x0000000c1d0c723e */ /* 0x000fe200048070ff */
[----:B------:R-:W-:Y:S01]  /*5d80*/  FMUL.FTZ R99, R38, R99 ;  /* 0x0000006326637220 */ /* 0x000fe20000410000 */
[----:B------:R-:W-:Y:S01]  /*5d90*/  FFMA.FTZ R82, R82, R85, R97 ;  /* 0x0000005552527223 */ /* 0x000fe20000010061 */
[----:B------:R-:W-:Y:S01]  /*5da0*/  FFMA.FTZ R84, R38, R83, -R103 ;  /* 0x0000005326547223 */ /* 0x000fe20000010867 */
[----:B------:R-:W-:Y:S01]  /*5db0*/  F2FP.F16.E4M3.UNPACK_B R38, R34 ;  /* 0x00000022ff26723e */ /* 0x000fe200020006ff */
[----:B------:R-:W-:-:S02]  /*5dc0*/  HADD2.F32 R85, -RZ, R93.H0_H0 ;  /* 0x2000005dff557230 */ /* 0x000fc40000004100 */
[----:B------:R-:W-:Y:S01]  /*5dd0*/  FFMA.FTZ R103, R42, R83, R99 ;  /* 0x000000532a677223 */ /* 0x000fe20000010063 */
[----:B------:R-:W-:Y:S02]  /*5de0*/  HADD2.F32 R93, -RZ, R93.H1_H1 ;  /* 0x3000005dff5d7230 */ /* 0x000fe40000004100 */
[----:B------:R-:W-:Y:S01]  /*5df0*/  FFMA.FTZ R43, R43, R92, R94 ;  /* 0x0000005c2b2b7223 */ /* 0x000fe2000001005e */
[----:B------:R-:W-:Y:S01]  /*5e00*/  HADD2.F32 R40, -RZ, R38.H0_H0 ;  /* 0x20000026ff287230 */ /* 0x000fe20000004100 */
[----:B------:R-:W-:Y:S01]  /*5e10*/  F2FP.SATFINITE.E4M3.F32.PACK_AB_MERGE_C R28, R31, R28, RZ ;  /* 0x0000001c1f1c723e */ /* 0x000fe200048070ff */
[----:B------:R-:W-:Y:S01]  /*5e20*/  HADD2.F32 R34, -RZ, R14.H0_H0 ;  /* 0x2000000eff227230 */ /* 0x000fe20000004100 */
[----:B------:R-:W-:Y:S01]  /*5e30*/  F2FP.SATFINITE.E4M3.F32.PACK_AB_MERGE_C R12, R41, R30, R12 ;  /* 0x0000001e290c723e */ /* 0x000fe2000480700c */
[----:B------:R-:W-:Y:S02]  /*5e40*/  HADD2.F32 R38, -RZ, R38.H1_H1 ;  /* 0x30000026ff267230 */ /* 0x000fe40000004100 */
[----:B------:R-:W-:Y:S01]  /*5e50*/  FMUL.FTZ R97, R40, R85 ;  /* 0x0000005528617220 */ /* 0x000fe20000410000 */
[----:B------:R-:W-:-:S02]  /*5e60*/  HADD2.F32 R14, -RZ, R14.H1_H1 ;  /* 0x3000000eff0e7230 */ /* 0x000fc40000004100 */
        /* <DEDUP_REMOVED lines=11> */
[----:B------:R-:W-:Y:S01]  /*5f20*/  F2FP.SATFINITE.E4M3.F32.PACK_AB_MERGE_C R32, R43, R32, R28 ;  /* 0x000000202b20723e */ /* 0x000fe2000480701c */
[----:B------:R-:W-:Y:S01]  /*5f30*/  HADD2.F32 R38, -RZ, R31.H0_H0 ;  /* 0x2000001fff267230 */ /* 0x000fe20000004100 */
[----:B------:R-:W-:Y:S01]  /*5f40*/  F2FP.F16.E4M3.UNPACK_B R41, R10 ;  /* 0x0000000aff29723e */ /* 0x000fe200020006ff */
[----:B------:R-:W-:Y:S01]  /*5f50*/  HADD2.F32 R83, -RZ, R30.H0_H0 ;  /* 0x2000001eff537230 */ /* 0x000fe20000004100 */
[----:B------:R-:W-:Y:S01]  /*5f60*/  F2FP.F16.E4M3.UNPACK_B R33, R33.H1 ;  /* 0x00000021ff21723e */ /* 0x000fe200030006ff */
[----:B------:R-:W-:Y:S01]  /*5f70*/  HADD2.F32 R28, -RZ, R29.H0_H0 ;  /* 0x2000001dff1c7230 */ /* 0x000fe20000004100 */
[----:B------:R-:W-:Y:S01]  /*5f80*/  F2FP.F16.E4M3.UNPACK_B R42, R11.H1 ;  /* 0x0000000bff2a723e */ /* 0x000fe200030006ff */
[----:B------:R-:W-:-:S02]  /*5f90*/  HADD2.F32 R40, -RZ, R31.H1_H1 ;  /* 0x3000001fff287230 */ /* 0x000fc40000004100 */
[-C--:B------:R-:W-:Y:S01]  /*5fa0*/  FMUL.FTZ R85, R38, R83.reuse ;  /* 0x0000005326557220 */ /* 0x080fe20000410000 */
[----:B------:R-:W-:Y:S02]  /*5fb0*/  HADD2.F32 R43, -RZ, R41.H0_H0 ;  /* 0x20000029ff2b7230 */ /* 0x000fe40000004100 */
[C---:B------:R-:W-:Y:S01]  /*5fc0*/  FMUL.FTZ R31, R28.reuse, R83 ;  /* 0x000000531c1f7220 */ /* 0x040fe20000410000 */
[----:B------:R-:W-:Y:S01]  /*5fd0*/  HADD2.F32 R83, -RZ, R30.H1_H1 ;  /* 0x3000001eff537230 */ /* 0x000fe20000004100 */
[----:B------:R-:W-:Y:S01]  /*5fe0*/  F2FP.SATFINITE.E4M3.F32.PACK_AB_MERGE_C R82, R103, R82, RZ ;  /* 0x000000526752723e */ /* 0x000fe200048070ff */
[----:B------:R-:W-:Y:S02]  /*5ff0*/  HADD2.F32 R30, -RZ, R29.H1_H1 ;  /* 0x3000001dff1e7230 */ /* 0x000fe40000004100 */
[-C--:B------:R-:W-:Y:S01]  /*6000*/  FFMA.FTZ R28, R28, R43.reuse, -R85 ;  /* 0x0000002b1c1c7223 */ /* 0x080fe20000010855 */
[----:B------:R-:W-:Y:S01]  /*6010*/  FFMA.FTZ R29, R38, R43, R31 ;  /* 0x0000002b261d7223 */ /* 0x000fe2000001001f */
[----:B------:R-:W-:-:S02]  /*6020*/  HADD2.F32 R41, -RZ, R41.H1_H1 ;  /* 0x30000029ff297230 */ /* 0x000fc40000004100 */
[-C--:B------:R-:W-:Y:S01]  /*6030*/  FMUL.FTZ R43, R40, R83.reuse ;  /* 0x00000053282b7220 */ /* 0x080fe20000410000 */
[----:B------:R-:W-:Y:S01]  /*6040*/  FMUL.FTZ R83, R30, R83 ;  /* 0x000000531e537220 */ /* 0x000fe20000410000 */
[----:B------:R-:W-:Y:S01]  /*6050*/  F2FP.F16.E4M3.UNPACK_B R31, R13.H1 ;  /* 0x0000000dff1f723e */ /* 0x000fe200030006ff */
[----:B------:R-:W-:Y:S01]  /*6060*/  FFMA.FTZ R14, R14, R91, -R99 ;  /* 0x0000005b0e0e7223 */ /* 0x000fe20000010863 */
[-C--:B------:R-:W-:Y:S01]  /*6070*/  FFMA.FTZ R13, R30, R41.reuse, -R43 ;  /* 0x000000291e0d7223 */ /* 0x080fe2000001082b */
[----:B------:R-:W-:Y:S01]  /*6080*/  FFMA.FTZ R30, R40, R41, R83 ;  /* 0x00000029281e7223 */ /* 0x000fe20000010053 */
[----:B------:R-:W-:Y:S01]  /*6090*/  F2FP.F16.E4M3.UNPACK_B R10, R10.H1 ;  /* 0x0000000aff0a723e */ /* 0x000fe200030006ff */
[----:B------:R-:W-:Y:S01]  /*60a0*/  HADD2.F32 R38, -RZ, R33.H0_H0 ;  /* 0x20000021ff267230 */ /* 0x000fe20000004100 */
[----:B------:R-:W-:Y:S01]  /*60b0*/  F2FP.SATFINITE.E4M3.F32.PACK_AB_MERGE_C R84, R84, R101, RZ ;  /* 0x000000655454723e */ /* 0x000fe200048070ff */
[----:B------:R-:W-:Y:S01]  /*60c0*/  HADD2.F32 R41, -RZ, R42.H0_H0 ;  /* 0x2000002aff297230 */ /* 0x000fe20000004100 */
[----:B------:R-:W-:Y:S01]  /*60d0*/  F2FP.SATFINITE.E4M3.F32.PACK_AB_MERGE_C R34, R93, R34, R82 ;  /* 0x000000225d22723e */ /* 0x000fe20004807052 */
[----:B------:R-:W-:Y:S01]  /*60e0*/  HADD2.F32 R11, -RZ, R31.H0_H0 ;  /* 0x2000001fff0b7230 */ /* 0x000fe20000004100 */
[----:B------:R-:W-:Y:S01]  /*60f0*/  F2FP.SATFINITE.E4M3.F32.PACK_AB_MERGE_C R14, R14, R97, R84 ;  /* 0x000000610e0e723e */ /* 0x000fe20004807054 */
[----:B------:R-:W-:-:S02]  /*6100*/  HADD2.F32 R33, -RZ, R33.H1_H1 ;  /* 0x30000021ff217230 */ /* 0x000fc40000004100 */
[CC--:B------:R-:W-:Y:S01]  /*6110*/  FMUL.FTZ R84, R38.reuse, R41.reuse ;  /* 0x0000002926547220 */ /* 0x0c0fe20000410000 */
[----:B------:R-:W-:Y:S02]  /*6120*/  HADD2.F32 R82, -RZ, R42.H1_H1 ;  /* 0x3000002aff527230 */ /* 0x000fe40000004100 */
[----:B------:R-:W-:Y:S01]  /*6130*/  FMUL.FTZ R41, R11, R41 ;  /* 0x000000290b297220 */ /* 0x000fe20000410000 */
[--C-:B------:R-:W-:Y:S01]  /*6140*/  HADD2.F32 R40, -RZ, R10.reuse.H0_H0 ;  /* 0x2000000aff287230 */ /* 0x100fe20000004100 */
[----:B------:R-:W-:Y:S01]  /*6150*/  F2FP.F16.E4M3.UNPACK_B R83, R9 ;  /* 0x00000009ff53723e */ /* 0x000fe200020006ff */
        /* <DEDUP_REMOVED lines=55> */
.L_x_9075:
[----:B------:R-:W-:Y:S05]  /*64d0*/  BSYNC B1 ;  /* 0x0000000000017941 */ /* 0x000fea0003800000 */
.L_x_9074:
[----:B-1----:R4:W-:Y:S01]  /*64e0*/  STG.E.128 desc[UR40][R36.64], R12 ;  /* 0x0000000c24007986 */ /* 0x0029e2000c101d28 */
        /* <DEDUP_REMOVED lines=9> */
.L_x_9047:
[----:B------:R-:W-:-:S13]  /*6580*/  ISETP.NE.AND P3, PT, R157, 0x3, PT ;  /* 0x000000039d00780c */ /* 0x000fda0003f65270 */
[----:B------:R-:W-:Y:S05]  /*6590*/  @!P3 BRA `(.L_x_9076) ;  /* 0x000000000004b947 */ /* 0x000fea0003800000 */
[----:B------:R-:W-:Y:S01]  /*65a0*/  BPT.TRAP 0x1 ;  /* 0x000000040000795c */ /* 0x000fe20000300000 */
.L_x_9076:
[----:B------:R-:W2:Y:S01]  /*65b0*/  LDL R8, [R1+0x8] ;  /* 0x0000080001087983 */ /* 0x000ea20000100800 */
[----:B------:R-:W-:Y:S01]  /*65c0*/  IMAD R86, R19, 0x8, R17 ;  /* 0x0000000813567824 */ /* 0x000fe200078e0211 */
[----:B------:R-:W-:Y:S01]  /*65d0*/  BSSY B1, `(.L_x_9077) ;  /* 0x0000007000017945 */ /* 0x000fe20003800000 */
[----:B------:R-:W-:-:S05]  /*65e0*/  IMAD R88, R25, -0x80, R27 ;  /* 0xffffff8019587824 */ /* 0x000fca00078e021b */
[----:B------:R-:W-:-:S04]  /*65f0*/  VIMNMX R88, R88, 0x80, PT ;  /* 0x0000008058587848 */ /* 0x000fc80003fe0100 */
[----:B------:R-:W-:Y:S02]  /*6600*/  ISETP.GE.AND P4, PT, R23, R88, PT ;  /* 0x000000581700720c */ /* 0x000fe40003f86270 */
[----:B--2---:R-:W-:-:S04]  /*6610*/  SHF.L.U32 R89, R8, 0x1f, RZ ;  /* 0x0000001f08597819 */ /* 0x004fc800000006ff */
[----:B------:R-:W0:Y:S02]  /*6620*/  SYNCS.PHASECHK.TRANS64.TRYWAIT P5, [R86+URZ+0x19c90], R89 ;  /* 0x019c9059560075a7 */ /* 0x000e2400080a017f */
[----:B0-----:R-:W-:Y:S05]  /*6630*/  @!P5 BRA `(.L_x_9078) ;  /* 0x000001bc00f8d947 */ /* 0x001fea0003800000 */
.L_x_9381:
[----:B------:R-:W-:Y:S05]  /*6640*/  BSYNC B1 ;  /* 0x0000000000017941 */ /* 0x000fea0003800000 */
.L_x_9077:
        /* <DEDUP_REMOVED lines=9> */
.L_x_9054:
[----:B------:R-:W-:Y:S05]  /*66e0*/  BSYNC B0 ;  /* 0x0000000000007941 */ /* 0x000fea0003800000 */
.L_x_9046:
        /* <DEDUP_REMOVED lines=17> */
.L_x_9080:
[----:B------:R-:W-:Y:S05]  /*6800*/  BSYNC B0 ;  /* 0x0000000000007941 */ /* 0x000fea0003800000 */
.L_x_9079:
[----:B------:R-:W2:Y:S01]  /*6810*/  SYNCS.PHASECHK.TRANS64.TRYWAIT P5, [R86+URZ+0x19cb0], R89 ;  /* 0x019cb059560075a7 */ /* 0x000ea200080a017f */
[----:B------:R-:W-:Y:S01]  /*6820*/  BSSY B0, `(.L_x_9081) ;  /* 0x0000003000007945 */ /* 0x000fe20003800000 */
[----:B------:R-:W-:-:S03]  /*6830*/  ISETP.GE.AND P3, PT, R23, R88, PT ;  /* 0x000000581700720c */ /* 0x000fc60003f66270 */
[----:B--2---:R-:W-:Y:S10]  /*6840*/  @!P5 BRA `(.L_x_9082) ;  /* 0x000001bc0088d947 */ /* 0x004ff40003800000 */
.L_x_9382:
[----:B------:R-:W-:Y:S05]  /*6850*/  BSYNC B0 ;  /* 0x0000000000007941 */ /* 0x000fea0003800000 */
.L_x_9081:
[----:B------:R-:W-:Y:S04]  /*6860*/  BSSY B0, `(.L_x_9083) ;  /* 0x000001d000007945 */ /* 0x000fe80003800000 */
[----:B------:R-:W-:Y:S05]  /*6870*/  @P3 BRA `(.L_x_9084) ;  /* 0x00000000006c3947 */ /* 0x000fea0003800000 */
[----:B------:R-:W3:Y:S01]  /*6880*/  LDL R30, [R1+0x2c] ;  /* 0x00002c00011e7983 */ /* 0x000ee20000100800 */
[----:B------:R-:W-:Y:S01]  /*6890*/  ULDC UR8, c[0x0][0x2e4] ;  /* 0x0000b90000087ab9 */ /* 0x000fe20000000800 */
[----:B-1----:R-:W1:Y:S01]  /*68a0*/  S2R R8, SR_TID.X ;  /* 0x0000000000087919 */ /* 0x002e620000002100 */
[----:B----4-:R-:W-:Y:S01]  /*68b0*/  IMAD.WIDE R12, R25, 0x80, R46 ;  /* 0x00000080190c7825 */ /* 0x010fe200078e022e */
[----:B------:R-:W-:Y:S01]  /*68c0*/  ULDC.64 UR4, c[0x0][0x318] ;  /* 0x0000c60000047ab9 */ /* 0x000fe20000000a00 */
[----:B------:R-:W-:Y:S02]  /*68d0*/  ULDC.64 UR6, c[0x0][0x308] ;  /* 0x0000c20000067ab9 */ /* 0x000fe40000000a00 */
[----:B-1----:R-:W-:-:S05]  /*68e0*/  VIADD R9, R8, 0xffffff80 ;  /* 0xffffff8008097836 */ /* 0x002fca0000000000 */
[----:B------:R-:W-:-:S04]  /*68f0*/  LEA.HI R8, R9, R9, RZ, 0x1 ;  /* 0x0000000909087211 */ /* 0x000fc800078f08ff */
[----:B------:R-:W-:-:S05]  /*6900*/  LOP3.LUT R8, R8, 0xfffffffe, RZ, 0xc0, !PT ;  /* 0xfffffffe08087812 */ /* 0x000fca00078ec0ff */
[----:B------:R-:W-:-:S04]  /*6910*/  IMAD.IADD R8, R9, 0x1, -R8 ;  /* 0x0000000109087824 */ /* 0x000fc800078e0a08 */
[----:B------:R-:W-:-:S05]  /*6920*/  IMAD.SHL.U32 R8, R8, 0x10, RZ ;  /* 0x0000001008087824 */ /* 0x000fca00078e00ff */
[----:B------:R-:W-:-:S13]  /*6930*/  ISETP.GE.AND P5, PT, R8, UR8, PT ;  /* 0x0000000808007c0c */ /* 0x000fda000bfa6270 */
[----:B------:R-:W1:Y:S01]  /*6940*/  @!P5 LDS.128 R8, [R87+0x9000] ;  /* 0x009000005708d984 */ /* 0x000e620000000c00 */
[----:B------:R-:W-:Y:S02]  /*6950*/  IMAD.MOV.U32 R14, RZ, RZ, R56 ;  /* 0x000000ffff0e7224 */ /* 0x000fe400078e0038 */
[----:B------:R-:W-:Y:S02]  /*6960*/  IMAD.MOV.U32 R15, RZ, RZ, R0 ;  /* 0x000000ffff0f7224 */ /* 0x000fe400078e0000 */
[----:B------:R-:W-:Y:S02]  /*6970*/  IMAD R13, R13, UR4, RZ ;  /* 0x000000040d0d7c24 */ /* 0x000fe4000f8e02ff */
[----:B------:R-:W-:-:S04]  /*6980*/  IMAD.WIDE.U32 R14, R12, UR4, R14 ;  /* 0x000000040c0e7c25 */ /* 0x000fc8000f8e000e */
[----:B------:R-:W-:Y:S01]  /*6990*/  IMAD R13, R12, UR5, R13 ;  /* 0x000000050c0d7c24 */ /* 0x000fe2000f8e020d */
[----:B------:R-:W-:-:S04]  /*69a0*/  IADD3 R28, P3, R14, UR6, RZ ;  /* 0x000000060e1c7c10 */ /* 0x000fc8000ff7e0ff */
[----:B------:R-:W-:-:S05]  /*69b0*/  IADD3.X R29, R15, UR7, R13, P3, !PT ;  /* 0x000000070f1d7c10 */ /* 0x000fca0009ffe40d */
[----:B-1----:R-:W-:Y:S01]  /*69c0*/  @!P5 STG.E.128 desc[UR40][R28.64], R8 ;  /* 0x000000081c00d986 */ /* 0x002fe2000c101d28 */
[----:B------:R-:W-:-:S13]  /*69d0*/  ISETP.GE.AND P5, PT, R65, UR8, PT ;  /* 0x0000000841007c0c */ /* 0x000fda000bfa6270 */
[----:B------:R-:W1:Y:S04]  /*69e0*/  @!P5 LDS.128 R12, [R87+0xb000] ;  /* 0x00b00000570cd984 */ /* 0x000e680000000c00 */
[----:B-1----:R-:W-:Y:S01]  /*69f0*/  @!P5 STG.E.128 desc[UR40][R28.64+0x40], R12 ;  /* 0x0000400c1c00d986 */ /* 0x002fe2000c101d28 */
[----:B---3--:R-:W-:-:S13]  /*6a00*/  ISETP.GE.AND P3, PT, R30, UR8, PT ;  /* 0x000000081e007c0c */ /* 0x008fda000bf66270 */
[----:B------:R-:W1:Y:S04]  /*6a10*/  @!P3 LDS.128 R8, [R87+0xa000] ;  /* 0x00a000005708b984 */ /* 0x000e680000000c00 */
[----:B-1----:R3:W-:Y:S02]  /*6a20*/  @!P3 STG.E.128 desc[UR40][R28.64+0x20], R8 ;  /* 0x000020081c00b986 */ /* 0x0027e4000c101d28 */
.L_x_9084:
[----:B------:R-:W-:Y:S05]  /*6a30*/  BSYNC B0 ;  /* 0x0000000000007941 */ /* 0x000fea0003800000 */
.L_x_9083:
[----:B---3--:R-:W3:Y:S01]  /*6a40*/  LDL.LU R9, [R1+0x8] ;  /* 0x0000080001097983 */ /* 0x008ee20000300800 */
[----:B0-2---:R-:W-:Y:S01]  /*6a50*/  @!P4 VIADD R86, R86, 0x19cc0 ;  /* 0x00019cc05656c836 */ /* 0x005fe20000000000 */
[----:B------:R-:W-:Y:S01]  /*6a60*/  PLOP3.LUT P3, PT, PT, PT, PT, 0x8, 0x0 ;  /* 0x000000000000781c */ /* 0x000fe20003f6e170 */
[----:B------:R-:W-:Y:S01]  /*6a70*/  VIADD R19, R19, 0x1 ;  /* 0x0000000113137836 */ /* 0x000fe20000000000 */
[----:B------:R-:W-:Y:S01]  /*6a80*/  @!PT LDS RZ, [RZ] ;  /* 0x00000000fffff984 */ /* 0x000fe20000000800 */
[----:B------:R-:W-:Y:S01]  /*6a90*/  @!PT LDS RZ, [RZ] ;  /* 0x00000000fffff984 */ /* 0x000fe20000000800 */
[----:B------:R-:W-:Y:S01]  /*6aa0*/  @!PT LDS RZ, [RZ] ;  /* 0x00000000fffff984 */ /* 0x000fe20000000800 */
[----:B------:R-:W-:Y:S01]  /*6ab0*/  @!PT LDS RZ, [RZ] ;  /* 0x00000000fffff984 */ /* 0x000fe20000000800 */
[----:B------:R0:W-:Y:S06]  /*6ac0*/  MEMBAR.ALL.CTA ;  /* 0x0000000000007992 */ /* 0x0001ec0000008000 */
[----:B0-----:R-:W0:Y:S01]  /*6ad0*/  FENCE.VIEW.ASYNC.S ;  /* 0x00000000000073c6 */ /* 0x001e220000000000 */
[----:B------:R-:W-:Y:S01]  /*6ae0*/  @!P4 PRMT R86, RZ, 0x654, R86 ;  /* 0x00000654ff56c816 */ /* 0x000fe20000000056 */
[----:B0-----:R2:W-:Y:S06]  /*6af0*/  BAR.SYNC.DEFER_BLOCKING R62, 0x80 ;  /* 0x0002003e0000751d */ /* 0x0015ec0000010000 */
[----:B------:R2:W-:Y:S01]  /*6b00*/  @!P4 SYNCS.ARRIVE.TRANS64.RED.A1T0 RZ, [R86+URZ], RZ ;  /* 0x000000ff56ffc9a7 */ /* 0x0005e2000810043f */
[----:B------:R-:W-:-:S04]  /*6b10*/  ISETP.NE.AND P4, PT, R19, 0x2, PT ;  /* 0x000000021300780c */ /* 0x000fc80003f85270 */
[----:B-1----:R-:W-:Y:S02]  /*6b20*/  SEL R8, RZ, 0x1, P4 ;  /* 0x00000001ff087807 */ /* 0x002fe40002000000 */
[----:B------:R-:W-:Y:S02]  /*6b30*/  SEL R19, R19, RZ, P4 ;  /* 0x000000ff13137207 */ /* 0x000fe40002000000 */
[----:B---3--:R-:W-:-:S05]  /*6b40*/  LOP3.LUT R9, R9, R8, RZ, 0x3c, !PT ;  /* 0x0000000809097212 */ /* 0x008fca00078e3cff */
[----:B------:R2:W-:Y:S01]  /*6b50*/  STL [R1+0x8], R9 ;  /* 0x0000080901007387 */ /* 0x0005e20000100800 */
[----:B------:R-:W-:Y:S05]  /*6b60*/  @P2 BRA `(.L_x_9085) ;  /* 0xffffffb8006c2947 */ /* 0x000fea000383ffff */
.L_x_9041:
[----:B------:R-:W3:Y:S01]  /*6b70*/  LDL.LU R11, [R1+0x48] ;  /* 0x00004800010b7983 */ /* 0x000ee20000300800 */
[----:B------:R-:W1:Y:S03]  /*6b80*/  LDC R0, c[0x0][0x428] ;  /* 0x00010a00ff007b82 */ /* 0x000e660000000800 */
[----:B------:R-:W4:Y:S04]  /*6b90*/  LDL R10, [R1+0x38] ;  /* 0x00003800010a7983 */ /* 0x000f280000100800 */
[----:B--2---:R-:W4:Y:S01]  /*6ba0*/  LDL R9, [R1+0x30] ;  /* 0x0000300001097983 */ /* 0x004f220000100800 */
[----:B------:R-:W2:Y:S03]  /*6bb0*/  LDC.64 R6, c[0x0][0x9e0] ;  /* 0x00027800ff067b82 */ /* 0x000ea60000000a00 */
[----:B------:R-:W4:Y:S01]  /*6bc0*/  LDL R8, [R1+0x44] ;  /* 0x0000440001087983 */ /* 0x000f220000100800 */
[----:B------:R-:W-:Y:S01]  /*6bd0*/  BSSY B0, `(.L_x_9086) ;  /* 0x000000e000007945 */ /* 0x000fe20003800000 */
[----:B-1----:R-:W-:-:S02]  /*6be0*/  ISETP.NE.AND P0, PT, R0, 0x1, PT ;  /* 0x000000010000780c */ /* 0x002fc40003f05270 */
[----:B--2---:R-:W-:-:S11]  /*6bf0*/  ISETP.GE.AND P1, PT, R7, 0x1, PT ;  /* 0x000000010700780c */ /* 0x004fd60003f26270 */
[----:B------:R-:W3:Y:S08]  /*6c00*/  @P0 LDC R3, c[0x0][0x42c] ;  /* 0x00010b00ff030b82 */ /* 0x000ef00000000800 */
[----:B------:R-:W1:Y:S01]  /*6c10*/  @P0 LDC R4, c[0x0][0x430] ;  /* 0x00010c00ff040b82 */ /* 0x000e620000000800 */
[----:B---3--:R-:W-:-:S04]  /*6c20*/  @P0 IMAD.HI.U32 R3, R11, R3, RZ ;  /* 0x000000030b030227 */ /* 0x008fc800078e00ff */
[----:B------:R-:W-:Y:S01]  /*6c30*/  IMAD.MOV.U32 R5, RZ, RZ, R11 ;  /* 0x000000ffff057224 */ /* 0x000fe200078e000b */
[----:B----4-:R-:W-:-:S05]  /*6c40*/  IADD3 R0, R9, 0xc0, -R10 ;  /* 0x000000c009007810 */ /* 0x010fca0007ffe80a */
[----:B------:R-:W-:-:S05]  /*6c50*/  IMAD R11, R8, 0xc0, R0 ;  /* 0x000000c0080b7824 */ /* 0x000fca00078e0200 */
[----:B------:R2:W-:Y:S04]  /*6c60*/  STL [R1+0x48], R11 ;  /* 0x0000480b01007387 */ /* 0x0005e80000100800 */
[----:B------:R2:W-:Y:S01]  /*6c70*/  STL [R1+0x54], R5 ;  /* 0x0000540501007387 */ /* 0x0005e20000100800 */
[----:B-1----:R-:W-:Y:S05]  /*6c80*/  @P3 BRA `(.L_x_9087) ;  /* 0x0000000000083947 */ /* 0x002fea0003800000 */
[----:B------:R-:W1:Y:S02]  /*6c90*/  FENCE.VIEW.ASYNC.G ;  /* 0x00000000000073c6 */ /* 0x000e640000000100 */
[----:B-1----:R-:W-:Y:S06]  /*6ca0*/  BAR.ARV 0xc, 0x200 ;  /* 0x0308000000007b1d */ /* 0x002fec0000002000 */
.L_x_9087:
[----:B------:R-:W-:Y:S05]  /*6cb0*/  BSYNC B0 ;  /* 0x0000000000007941 */ /* 0x000fea0003800000 */
.L_x_9086:
[----:B------:R-:W-:Y:S01]  /*6cc0*/  IMAD.MOV.U32 R37, RZ, RZ, R5 ;  /* 0x000000ffff257224 */ /* 0x000fe200078e0005 */
[----:B------:R-:W-:Y:S01]  /*6cd0*/  @P0 SHF.R.U32.HI R37, RZ, R4, R3 ;  /* 0x00000004ff250219 */ /* 0x000fe20000011603 */
[----:B------:R-:W-:-:S04]  /*6ce0*/  IMAD.IADD R0, R11, 0x1, R6 ;  /* 0x000000010b007824 */ /* 0x000fc800078e0206 */
[----:B------:R1:W-:Y:S01]  /*6cf0*/  @P0 STL [R1+0x54], R37 ;  /* 0x0000542501000387 */ /* 0x0003e20000100800 */
[----:B------:R-:W-:Y:S05]  /*6d00*/  @!P1 BRA `(.L_x_9088) ;  /* 0x0000000000489947 */ /* 0x000fea0003800000 */
[C---:B------:R-:W-:Y:S01]  /*6d10*/  ISETP.GT.AND P0, PT, R11.reuse, RZ, PT ;  /* 0x000000ff0b00720c */ /* 0x040fe20003f04270 */
[----:B------:R-:W-:Y:S01]  /*6d20*/  BSSY B0, `(.L_x_9089) ;  /* 0x000000e000007945 */ /* 0x000fe20003800000 */
[----:B------:R-:W-:-:S11]  /*6d30*/  VIADD R3, R11, 0xffffffff ;  /* 0xffffffff0b037836 */ /* 0x000fd60000000000 */
[----:B------:R-:W-:Y:S05]  /*6d40*/  @P0 BRA `(.L_x_9090) ;  /* 0x00000000001c0947 */ /* 0x000fea0003800000 */
[----:B------:R-:W-:Y:S01]  /*6d50*/  ISETP.NE.AND P0, PT, R7, 0x1, PT ;  /* 0x000000010700780c */ /* 0x000fe20003f05270 */
[----:B------:R-:W-:-:S12]  /*6d60*/  IMAD.MOV R3, RZ, RZ, -R11 ;  /* 0x000000ffff037224 */ /* 0x000fd800078e0a0b */
[----:B--2---:R-:W2:Y:S02]  /*6d70*/  @P0 LDC.64 R4, c[0x0][0x9e8] ;  /* 0x00027a00ff040b82 */ /* 0x004ea40000000a00 */
[----:B--2---:R-:W-:-:S05]  /*6d80*/  @P0 IMAD.HI.U32 R4, R3, R4, RZ ;  /* 0x0000000403040227 */ /* 0x004fca00078e00ff */
[----:B------:R-:W-:-:S04]  /*6d90*/  @P0 SHF.R.U32.HI R3, RZ, R5, R4 ;  /* 0x00000005ff030219 */ /* 0x000fc80000011604 */
[----:B------:R-:W-:Y:S01]  /*6da0*/  LOP3.LUT R3, RZ, R3, RZ, 0x33, !PT ;  /* 0x00000003ff037212 */ /* 0x000fe200078e33ff */
[----:B------:R-:W-:Y:S06]  /*6db0*/  BRA `(.L_x_9091) ;  /* 0x0000000000107947 */ /* 0x000fec0003800000 */
.L_x_9090:
[----:B------:R-:W-:-:S13]  /*6dc0*/  ISETP.NE.AND P0, PT, R7, 0x1, PT ;  /* 0x000000010700780c */ /* 0x000fda0003f05270 */
[----:B--2---:R-:W2:Y:S02]  /*6dd0*/  @P0 LDC.64 R4, c[0x0][0x9e8] ;  /* 0x00027a00ff040b82 */ /* 0x004ea40000000a00 */
[----:B--2---:R-:W-:-:S05]  /*6de0*/  @P0 IMAD.HI.U32 R4, R3, R4, RZ ;  /* 0x0000000403040227 */ /* 0x004fca00078e00ff */
[----:B------:R-:W-:-:S07]  /*6df0*/  @P0 SHF.R.U32.HI R3, RZ, R5, R4 ;  /* 0x00000005ff030219 */ /* 0x000fce0000011604 */
.L_x_9091:
[----:B------:R-:W-:Y:S05]  /*6e00*/  BSYNC B0 ;  /* 0x0000000000007941 */ /* 0x000fea0003800000 */
.L_x_9089:
[----:B------:R-:W-:-:S05]  /*6e10*/  IMAD R3, R3, R7, R7 ;  /* 0x0000000703037224 */ /* 0x000fca00078e0207 */
[----:B------:R-:W-:-:S07]  /*6e20*/  VIMNMX R0, R0, R3, PT ;  /* 0x0000000300007248 */ /* 0x000fce0003fe0100 */
.L_x_9088:
        /* <DEDUP_REMOVED lines=15> */
[----:B--2---:R-:W2:Y:S02]  /*6f20*/  @P0 LDC.64 R4, c[0x0][0x9e8] ;  /* 0x00027a00ff040b82 */ /* 0x004ea40000000a00 */
[----:B--2---:R-:W-:-:S05]  /*6f30*/  @P0 IMAD.HI.U32 R2, R3, R4, RZ ;  /* 0x0000000403020227 */ /* 0x004fca00078e00ff */
[----:B------:R-:W-:-:S04]  /*6f40*/  @P0 SHF.R.U32.HI R3, RZ, R5, R2 ;  /* 0x00000005ff030219 */ /* 0x000fc80000011602 */
[----:B------:R-:W-:Y:S01]  /*6f50*/  LOP3.LUT R2, RZ, R3, RZ, 0x33, !PT ;  /* 0x00000003ff027212 */ /* 0x000fe200078e33ff */
[----:B------:R-:W-:Y:S06]  /*6f60*/  BRA `(.L_x_9095) ;  /* 0x0000000000147947 */ /* 0x000fec0003800000 */
.L_x_9094:
[----:B------:R-:W-:Y:S01]  /*6f70*/  ISETP.NE.AND P0, PT, R7, 0x1, PT ;  /* 0x000000010700780c */ /* 0x000fe20003f05270 */
[----:B------:R-:W-:-:S12]  /*6f80*/  IMAD.MOV.U32 R2, RZ, RZ, R88 ;  /* 0x000000ffff027224 */ /* 0x000fd800078e0058 */
[----:B--2---:R-:W2:Y:S02]  /*6f90*/  @P0 LDC.64 R4, c[0x0][0x9e8] ;  /* 0x00027a00ff040b82 */ /* 0x004ea40000000a00 */
[----:B--2---:R-:W-:-:S05]  /*6fa0*/  @P0 IMAD.HI.U32 R4, R88, R4, RZ ;  /* 0x0000000458040227 */ /* 0x004fca00078e00ff */
[----:B------:R-:W-:-:S07]  /*6fb0*/  @P0 SHF.R.U32.HI R2, RZ, R5, R4 ;  /* 0x00000005ff020219 */ /* 0x000fce0000011604 */
.L_x_9095:
[----:B------:R-:W-:Y:S05]  /*6fc0*/  BSYNC B0 ;  /* 0x0000000000007941 */ /* 0x000fea0003800000 */
.L_x_9093:
[----:B------:R-:W-:-:S05]  /*6fd0*/  IMAD R3, R2, R7, RZ ;  /* 0x0000000702037224 */ /* 0x000fca00078e02ff */
[----:B------:R-:W-:-:S07]  /*6fe0*/  VIMNMX R0, R0, R3, !PT ;  /* 0x0000000300007248 */ /* 0x000fce0007fe0100 */
.L_x_9092:
[----:B--2---:R-:W-:Y:S01]  /*6ff0*/  SHF.R.S32.HI R5, RZ, 0x1f, R0 ;  /* 0x0000001fff057819 */ /* 0x004fe20000011400 */
[----:B------:R-:W-:Y:S01]  /*7000*/  IMAD.MOV.U32 R3, RZ, RZ, RZ ;  /* 0x000000ffff037224 */ /* 0x000fe200078e00ff */
[----:B------:R-:W-:Y:S02]  /*7010*/  PLOP3.LUT P0, PT, PT, PT, PT, 0x80, 0x0 ;  /* 0x000000000000781c */ /* 0x000fe40003f0f070 */
[----:B------:R-:W-:Y:S02]  /*7020*/  CS2R R134, SRZ ;  /* 0x0000000000867805 */ /* 0x000fe4000001ff00 */
[----:B------:R-:W-:Y:S01]  /*7030*/  LEA.HI R5, R5, R0, RZ, 0x7 ;  /* 0x0000000005057211 */ /* 0x000fe200078f38ff */
[----:B------:R-:W-:Y:S01]  /*7040*/  IMAD.MOV.U32 R0, RZ, RZ, RZ ;  /* 0x000000ffff007224 */ /* 0x000fe200078e00ff */
[----:B------:R-:W-:Y:S02]  /*7050*/  CS2R R28, SRZ ;  /* 0x00000000001c7805 */ /* 0x000fe4000001ff00 */
[----:B------:R-:W-:-:S02]  /*7060*/  CS2R R8, SRZ ;  /* 0x0000000000087805 */ /* 0x000fc4000001ff00 */
[----:B------:R-:W-:Y:S02]  /*7070*/  SHF.R.S32.HI R5, RZ, 0x7, R5 ;  /* 0x00000007ff057819 */ /* 0x000fe40000011405 */
[----:B------:R-:W-:Y:S01]  /*7080*/  CS2R R128, SRZ ;  /* 0x0000000000807805 */ /* 0x000fe2000001ff00 */
[----:B------:R-:W-:Y:S01]  /*7090*/  IMAD.MOV.U32 R25, RZ, RZ, RZ ;  /* 0x000000ffff197224 */ /* 0x000fe200078e00ff */
[----:B------:R-:W-:Y:S02]  /*70a0*/  CS2R R126, SRZ ;  /* 0x00000000007e7805 */ /* 0x000fe4000001ff00 */
[----:B------:R-:W-:Y:S02]  /*70b0*/  VIMNMX R2, RZ, R5, !PT ;  /* 0x00000005ff027248 */ /* 0x000fe40007fe0100 */
[----:B------:R-:W-:Y:S02]  /*70c0*/  CS2R R30, SRZ ;  /* 0x00000000001e7805 */ /* 0x000fe4000001ff00 */
[----:B------:R-:W-:-:S02]  /*70d0*/  CS2R R10, SRZ ;  /* 0x00000000000a7805 */ /* 0x000fc4000001ff00 */
[----:B------:R-:W-:Y:S02]  /*70e0*/  CS2R R120, SRZ ;  /* 0x0000000000787805 */ /* 0x000fe4000001ff00 */
[----:B------:R-:W-:Y:S01]  /*70f0*/  ISETP.GT.AND P1, PT, R89, R2, PT ;  /* 0x000000025900720c */ /* 0x000fe20003f24270 */
[----:B------:R2:W-:Y:S01]  /*7100*/  STL [R1+0x40], R2 ;  /* 0x0000400201007387 */ /* 0x0005e20000100800 */
[----:B------:R-:W-:Y:S02]  /*7110*/  CS2R R26, SRZ ;  /* 0x00000000001a7805 */ /* 0x000fe4000001ff00 */
[----:B------:R-:W-:Y:S02]  /*7120*/  CS2R R118, SRZ ;  /* 0x0000000000767805 */ /* 0x000fe4000001ff00 */
[----:B------:R-:W-:Y:S02]  /*7130*/  CS2R R32, SRZ ;  /* 0x0000000000207805 */ /* 0x000fe4000001ff00 */
[----:B0-----:R-:W-:-:S02]  /*7140*/  CS2R R12, SRZ ;  /* 0x00000000000c7805 */ /* 0x001fc4000001ff00 */
[----:B------:R-:W-:Y:S02]  /*7150*/  CS2R R112, SRZ ;  /* 0x0000000000707805 */ /* 0x000fe4000001ff00 */
[----:B------:R-:W-:Y:S02]  /*7160*/  CS2R R110, SRZ ;  /* 0x00000000006e7805 */ /* 0x000fe4000001ff00 */
[----:B------:R-:W-:Y:S02]  /*7170*/  CS2R R34, SRZ ;  /* 0x0000000000227805 */ /* 0x000fe4000001ff00 */
[----:B------:R-:W-:Y:S02]  /*7180*/  CS2R R14, SRZ ;  /* 0x00000000000e7805 */ /* 0x000fe4000001ff00 */
[----:B------:R-:W-:Y:S02]  /*7190*/  CS2R R104, SRZ ;  /* 0x0000000000687805 */ /* 0x000fe4000001ff00 */
[----:B------:R-:W-:Y:S01]  /*71a0*/  CS2R R102, SRZ ;  /* 0x0000000000667805 */ /* 0x000fe2000001ff00 */
[----:B------:R-:W-:Y:S01]  /*71b0*/  IMAD.MOV.U32 R36, RZ, RZ, RZ ;  /* 0x000000ffff247224 */ /* 0x000fe200078e00ff */
[----:B------:R-:W-:Y:S01]  /*71c0*/  CS2R R96, SRZ ;  /* 0x0000000000607805 */ /* 0x000fe2000001ff00 */
[----:B------:R-:W-:Y:S01]  /*71d0*/  IMAD.MOV.U32 R21, RZ, RZ, RZ ;  /* 0x000000ffff157224 */ /* 0x000fe200078e00ff */
[----:B------:R-:W-:Y:S01]  /*71e0*/  CS2R R94, SRZ ;  /* 0x00000000005e7805 */ /* 0x000fe2000001ff00 */
[----:B------:R-:W-:Y:S01]  /*71f0*/  IMAD.MOV.U32 R38, RZ, RZ, RZ ;  /* 0x000000ffff267224 */ /* 0x000fe200078e00ff */
[----:B------:R-:W-:-:S02]  /*7200*/  CS2R R92, SRZ ;  /* 0x00000000005c7805 */ /* 0x000fc4000001ff00 */
[----:B------:R-:W-:Y:S01]  /*7210*/  CS2R R6, SRZ ;  /* 0x0000000000067805 */ /* 0x000fe2000001ff00 */
[----:B--2---:R-:W-:Y:S06]  /*7220*/  @!P1 BRA `(.L_x_9096) ;  /* 0x0000012800509947 */ /* 0x004fec0003800000 */
[----:B------:R-:W0:Y:S01]  /*7230*/  S2R R2, SR_TID.X ;  /* 0x0000000000027919 */ /* 0x000e220000002100 */
[----:B------:R-:W-:Y:S01]  /*7240*/  VIADD R26, R17, 0xf000 ;  /* 0x0000f000111a7836 */ /* 0x000fe20000000000 */
[----:B------:R-:W-:Y:S04]  /*7250*/  BSSY B6, `(.L_x_9097) ;  /* 0x000001e000067945 */ /* 0x000fe80003800000 */
[----:B------:R-:W-:Y:S01]  /*7260*/  LOP3.LUT P0, RZ, R26, 0x3ff, RZ, 0xc0, !PT ;  /* 0x000003ff1aff7812 */ /* 0x000fe2000780c0ff */
[----:B0-----:R-:W-:-:S05]  /*7270*/  VIADD R4, R2, 0xffffff80 ;  /* 0xffffff8002047836 */ /* 0x001fca0000000000 */
[----:B------:R-:W-:-:S04]  /*7280*/  SHF.R.S32.HI R2, RZ, 0x1f, R4 ;  /* 0x0000001fff027819 */ /* 0x000fc80000011404 */
[----:B------:R-:W-:-:S04]  /*7290*/  LEA.HI R2, R2, R4, RZ, 0x7 ;  /* 0x0000000402027211 */ /* 0x000fc800078f38ff */
[----:B------:R-:W-:-:S05]  /*72a0*/  SHF.R.S32.HI R2, RZ, 0x7, R2 ;  /* 0x00000007ff027819 */ /* 0x000fca0000011402 */
[----:B------:R-:W0:Y:S02]  /*72b0*/  SHFL.IDX PT, R0, R2, RZ, 0x1f ;  /* 0x00001fff02007589 */ /* 0x000e2400000e0000 */
[----:B0-----:R-:W-:-:S05]  /*72c0*/  IMAD.HI R2, R0, 0x55555556, RZ ;  /* 0x5555555600027827 */ /* 0x001fca00078e02ff */
        /* <DEDUP_REMOVED lines=21> */
[----:B-12--5:R-:W-:Y:S05]  /*7420*/  CALL.ABS.NOINC R2 ;  /* 0x0000000002007343 */ /* 0x026fea0003c00000 */
.L_x_9098:
[----:B------:R-:W-:Y:S05]  /*7430*/  BSYNC B6 ;  /* 0x0000000000067941 */ /* 0x000fea0003800000 */
.L_x_9097:
[----:B------:R-:W2:Y:S01]  /*7440*/  LDL R20, [R1+0x4c] ;  /* 0x00004c0001147983 */ /* 0x000ea20000100800 */
[----:B------:R-:W-:Y:S01]  /*7450*/  ULDC.64 UR4, c[0x0][0x990] ;  /* 0x0002640000047ab9 */ /* 0x000fe20000000a00 */
[----:B------:R-:W-:Y:S01]  /*7460*/  ULDC.64 UR6, c[0x0][0x998] ;  /* 0x0002660000067ab9 */ /* 0x000fe20000000a00 */
[----:B------:R-:W-:Y:S02]  /*7470*/  ISETP.NE.U32.AND P0, PT, RZ, UR4, PT ;  /* 0x00000004ff007c0c */ /* 0x000fe4000bf05070 */
[----:B------:R-:W-:Y:S02]  /*7480*/  ISETP.NE.U32.AND P1, PT, RZ, UR6, PT ;  /* 0x00000006ff007c0c */ /* 0x000fe4000bf25070 */
[----:B------:R-:W-:Y:S02]  /*7490*/  ISETP.NE.AND.EX P0, PT, RZ, UR5, PT, P0 ;  /* 0x00000005ff007c0c */ /* 0x000fe4000bf05300 */
[----:B------:R-:W-:-:S11]  /*74a0*/  ISETP.NE.AND.EX P1, PT, RZ, UR7, PT, P1 ;  /* 0x00000007ff007c0c */ /* 0x000fd6000bf25310 */
[----:B------:R-:W0:Y:S01]  /*74b0*/  @P0 LDC.64 R8, c[0x0][0x9a8] ;  /* 0x00026a00ff080b82 */ /* 0x000e220000000a00 */
[----:B------:R-:W-:-:S07]  /*74c0*/  @P0 SHF.R.S32.HI R7, RZ, 0x1f, R37 ;  /* 0x0000001fff070819 */ /* 0x000fce0000011425 */
[----:B------:R-:W3:Y:S08]  /*74d0*/  @P1 LDC.64 R10, c[0x0][0x9b8] ;  /* 0x00026e00ff0a1b82 */ /* 0x000ef00000000a00 */
[----:B------:R-:W4:Y:S08]  /*74e0*/  @P0 LDC.64 R12, c[0x0][0x9b0] ;  /* 0x00026c00ff0c0b82 */ /* 0x000f300000000a00 */
[----:B------:R-:W1:Y:S01]  /*74f0*/  @P1 LDC.64 R14, c[0x0][0x9c0] ;  /* 0x00027000ff0e1b82 */ /* 0x000e620000000a00 */
[----:B--2---:R-:W-:-:S02]  /*7500*/  @P0 SHF.R.S32.HI R3, RZ, 0x1f, R20 ;  /* 0x0000001fff030819 */ /* 0x004fc40000011414 */
[----:B------:R-:W-:-:S03]  /*7510*/  @P1 SHF.R.S32.HI R5, RZ, 0x1f, R20 ;  /* 0x0000001fff051819 */ /* 0x000fc60000011414 */
[-C--:B0-----:R-:W-:Y:S02]  /*7520*/  @P0 IMAD R0, R3, R8.reuse, RZ ;  /* 0x0000000803000224 */ /* 0x081fe400078e02ff */
[----:B------:R-:W-:-:S04]  /*7530*/  @P0 IMAD.WIDE.U32 R2, R20, R8, RZ ;  /* 0x0000000814020225 */ /* 0x000fc800078e00ff */
[C---:B------:R-:W-:Y:S02]  /*7540*/  @P0 IMAD R9, R20.reuse, R9, R0 ;  /* 0x0000000914090224 */ /* 0x040fe400078e0200 */
[-C--:B---3--:R-:W-:Y:S02]  /*7550*/  @P1 IMAD R4, R5, R10.reuse, RZ ;  /* 0x0000000a05041224 */ /* 0x088fe400078e02ff */
[----:B------:R-:W-:Y:S01]  /*7560*/  @P0 IMAD.IADD R3, R3, 0x1, R9 ;  /* 0x0000000103030824 */ /* 0x000fe200078e0209 */
[----:B------:R-:W-:Y:S01]  /*7570*/  @P1 SHF.R.S32.HI R9, RZ, 0x1f, R37 ;  /* 0x0000001fff091819 */ /* 0x000fe20000011425 */
[C---:B------:R-:W-:Y:S02]  /*7580*/  @P1 IMAD R11, R20.reuse, R11, R4 ;  /* 0x0000000b140b1224 */ /* 0x040fe400078e0204 */
[----:B------:R-:W-:-:S04]  /*7590*/  @P1 IMAD.WIDE.U32 R4, R20, R10, RZ ;  /* 0x0000000a14041225 */ /* 0x000fc800078e00ff */
[----:B----4-:R-:W-:Y:S02]  /*75a0*/  @P0 IMAD R0, R7, R12, RZ ;  /* 0x0000000c07000224 */ /* 0x010fe400078e02ff */
[----:B-1----:R-:W-:Y:S02]  /*75b0*/  @P1 IMAD R6, R9, R14, RZ ;  /* 0x0000000e09061224 */ /* 0x002fe400078e02ff */
        /* <DEDUP_REMOVED lines=31> */
.L_x_9102:
[----:B-1----:R1:W2:Y:S02]  /*77b0*/  SYNCS.PHASECHK.TRANS64.TRYWAIT P0, [R17+URZ+0x19c00], R0 ;  /* 0x019c0000110075a7 */ /* 0x0022a4000800017f */
[----:B--2---:R-:W-:Y:S05]  /*77c0*/  @!P0 NANOSLEEP.SYNCS 0x989680 ;  /* 0x009896800000895d */ /* 0x004fea0003900000 */
[----:B------:R-:W2:Y:S02]  /*77d0*/  @!P0 SYNCS.PHASECHK.TRANS64 P0, [R17+URZ+0x19c00], R0 ;  /* 0x019c0000110085a7 */ /* 0x000ea4000800007f */
[----:B--2---:R-:W-:Y:S05]  /*77e0*/  @!P0 BRA `(.L_x_9102) ;  /* 0xfffffffc00f08947 */ /* 0x004fea000383ffff */
.L_x_9101:
[----:B------:R-:W-:Y:S05]  /*77f0*/  BSYNC B0 ;  /* 0x0000000000007941 */ /* 0x000fea0003800000 */
.L_x_9100:
[----:B------:R-:W-:Y:S05]  /*7800*/  BRA `(.L_x_9103) ;  /* 0x0000004800387947 */ /* 0x000fea0003800000 */
.L_x_9099:
[----:B------:R-:W0:Y:S01]  /*7810*/  S2R R4, SR_TID.X ;  /* 0x0000000000047919 */ /* 0x000e220000002100 */
[----:B------:R-:W-:Y:S01]  /*7820*/  LOP3.LUT P0, RZ, R26, 0x9f, RZ, 0xc0, !PT ;  /* 0x0000009f1aff7812 */ /* 0x000fe2000780c0ff */
[----:B------:R-:W-:Y:S01]  /*7830*/  ULDC.64 UR4, c[0x0][0x3d8] ;  /* 0x0000f60000047ab9 */ /* 0x000fe20000000a00 */
[----:B-----5:R-:W-:Y:S01]  /*7840*/  SHF.R.S32.HI R0, RZ, 0x1f, R24 ;  /* 0x0000001fff007819 */ /* 0x020fe20000011418 */
[----:B------:R-:W-:Y:S01]  /*7850*/  ULDC.64 UR6, c[0x0][0x3e8] ;  /* 0x0000fa0000067ab9 */ /* 0x000fe20000000a00 */
[----:B------:R-:W-:Y:S01]  /*7860*/  IMAD.WIDE.U32 R38, R24, UR4, RZ ;  /* 0x0000000418267c25 */ /* 0x000fe2000f8e00ff */
[----:B------:R-:W-:Y:S03]  /*7870*/  BSSY B6, `(.L_x_9104) ;  /* 0x0000024000067945 */ /* 0x000fe60003800000 */
[C---:B------:R-:W-:Y:S02]  /*7880*/  IMAD R3, R0.reuse, UR4, RZ ;  /* 0x0000000400037c24 */ /* 0x040fe4000f8e02ff */
[----:B------:R-:W-:-:S02]  /*7890*/  IMAD R5, R0, UR6, RZ ;  /* 0x0000000600057c24 */ /* 0x000fc4000f8e02ff */
[C---:B------:R-:W-:Y:S02]  /*78a0*/  IMAD R3, R24.reuse, UR5, R3 ;  /* 0x0000000518037c24 */ /* 0x040fe4000f8e0203 */
[C---:B------:R-:W-:Y:S02]  /*78b0*/  IMAD R5, R24.reuse, UR7, R5 ;  /* 0x0000000718057c24 */ /* 0x040fe4000f8e0205 */
[----:B------:R-:W-:-:S04]  /*78c0*/  IMAD.WIDE.U32 R40, R24, UR6, RZ ;  /* 0x0000000618287c25 */ /* 0x000fc8000f8e00ff */
[----:B------:R-:W-:Y:S02]  /*78d0*/  IMAD.IADD R37, R3, 0x1, R39 ;  /* 0x0000000103257824 */ /* 0x000fe400078e0227 */
[----:B------:R-:W-:Y:S02]  /*78e0*/  IMAD.IADD R45, R5, 0x1, R41 ;  /* 0x00000001052d7824 */ /* 0x000fe400078e0229 */
[----:B0-----:R-:W-:-:S05]  /*78f0*/  VIADD R6, R4, 0xffffff80 ;  /* 0xffffff8004067836 */ /* 0x001fca0000000000 */
[CC--:B------:R-:W-:Y:S02]  /*7900*/  LEA.HI R35, R6.reuse, R6.reuse, RZ, 0x1 ;  /* 0x0000000606237211 */ /* 0x0c0fe400078f08ff */
[----:B------:R-:W-:Y:S02]  /*7910*/  LEA.HI R4, R6, R6, RZ, 0x1 ;  /* 0x0000000606047211 */ /* 0x000fe400078f08ff */
[----:B------:R-:W-:Y:S02]  /*7920*/  LOP3.LUT R35, R35, 0xfffffffe, RZ, 0xc0, !PT ;  /* 0xfffffffe23237812 */ /* 0x000fe400078ec0ff */
[----:B------:R-:W-:-:S03]  /*7930*/  LOP3.LUT R4, R4, 0xfffffffe, RZ, 0xc0, !PT ;  /* 0xfffffffe04047812 */ /* 0x000fc600078ec0ff */
[C---:B------:R-:W-:Y:S02]  /*7940*/  IMAD.IADD R35, R6.reuse, 0x1, -R35 ;  /* 0x0000000106237824 */ /* 0x040fe400078e0a23 */
[----:B------:R-:W-:Y:S02]  /*7950*/  IMAD.IADD R4, R6, 0x1, -R4 ;  /* 0x0000000106047824 */ /* 0x000fe400078e0a04 */
[----:B------:R-:W-:Y:S02]  /*7960*/  IMAD.SHL.U32 R35, R35, 0x8, RZ ;  /* 0x0000000823237824 */ /* 0x000fe400078e00ff */
[----:B------:R-:W-:-:S03]  /*7970*/  IMAD.SHL.U32 R4, R4, 0x10, RZ ;  /* 0x0000001004047824 */ /* 0x000fc600078e00ff */
[----:B------:R-:W-:Y:S02]  /*7980*/  SHF.R.S32.HI R34, RZ, 0x1f, R35 ;  /* 0x0000001fff227819 */ /* 0x000fe40000011423 */
[----:B------:R-:W-:Y:S01]  /*7990*/  SHF.R.S32.HI R49, RZ, 0x1f, R4 ;  /* 0x0000001fff317819 */ /* 0x000fe20000011404 */
        /* <DEDUP_REMOVED lines=17> */
.L_x_9105:
[----:B------:R-:W-:Y:S05]  /*7ab0*/  BSYNC B6 ;  /* 0x0000000000067941 */ /* 0x000fea0003800000 */
.L_x_9104:
[----:B------:R-:W2:Y:S01]  /*7ac0*/  LDL R21, [R1+0x44] ;  /* 0x0000440001157983 */ /* 0x000ea20000100800 */
[----:B------:R-:W0:Y:S01]  /*7ad0*/  LDC.64 R10, c[0x0][0x3d8] ;  /* 0x0000f600ff0a7b82 */ /* 0x000e220000000a00 */
[----:B------:R-:W-:Y:S02]  /*7ae0*/  ULDC.U8 UR4, c[0x0][0x3f0] ;  /* 0x0000fc0000047ab9 */ /* 0x000fe40000000000 */
[----:B------:R-:W3:Y:S04]  /*7af0*/  LDL R24, [R1+0x38] ;  /* 0x0000380001187983 */ /* 0x000ee80000100800 */
[----:B------:R-:W4:Y:S01]  /*7b00*/  LDL R20, [R1+0x50] ;  /* 0x0000500001147983 */ /* 0x000f220000100800 */
[----:B------:R-:W1:Y:S01]  /*7b10*/  LDC.64 R12, c[0x0][0x3e8] ;  /* 0x0000fa00ff0c7b82 */ /* 0x000e620000000a00 */
[----:B------:R-:W-:Y:S01]  /*7b20*/  ISETP.NE.AND P0, PT, RZ, UR4, PT ;  /* 0x00000004ff007c0c */ /* 0x000fe2000bf05270 */
[----:B------:R-:W-:Y:S01]  /*7b30*/  BSSY B0, `(.L_x_9106) ;  /* 0x0000453000007945 */ /* 0x000fe20003800000 */
[----:B--2---:R-:W-:Y:S01]  /*7b40*/  SHF.R.S32.HI R3, RZ, 0x1f, R21 ;  /* 0x0000001fff037819 */ /* 0x004fe20000011415 */
[----:B0-----:R-:W-:-:S04]  /*7b50*/  IMAD.WIDE.U32 R42, R21, R10, RZ ;  /* 0x0000000a152a7225 */ /* 0x001fc800078e00ff */
[C---:B------:R-:W-:Y:S02]  /*7b60*/  IMAD R4, R3.reuse, R10, RZ ;  /* 0x0000000a03047224 */ /* 0x040fe400078e02ff */
[-C--:B-1----:R-:W-:Y:S02]  /*7b70*/  IMAD R6, R3, R12.reuse, RZ ;  /* 0x0000000c03067224 */ /* 0x082fe400078e02ff */
[C---:B---3--:R-:W-:Y:S02]  /*7b80*/  IMAD R0, R21.reuse, -0xc0, R24 ;  /* 0xffffff4015007824 */ /* 0x048fe400078e0218 */
[----:B------:R-:W-:-:S04]  /*7b90*/  IMAD.WIDE.U32 R14, R21, R12, RZ ;  /* 0x0000000c150e7225 */ /* 0x000fc800078e00ff */
[C---:B------:R-:W-:Y:S02]  /*7ba0*/  IMAD R3, R21.reuse, R11, R4 ;  /* 0x0000000b15037224 */ /* 0x040fe400078e0204 */
[----:B------:R-:W-:Y:S01]  /*7bb0*/  IMAD R5, R21, R13, R6 ;  /* 0x0000000d15057224 */ /* 0x000fe200078e0206 */
[----:B------:R-:W-:Y:S01]  /*7bc0*/  VIMNMX R4, R0, 0xc0, PT ;  /* 0x000000c000047848 */ /* 0x000fe20003fe0100 */
[----:B----4-:R-:W-:Y:S02]  /*7bd0*/  IMAD.IADD R20, R17, 0x1, R20 ;  /* 0x0000000111147824 */ /* 0x010fe400078e0214 */
[----:B------:R-:W-:Y:S02]  /*7be0*/  IMAD.IADD R44, R43, 0x1, R3 ;  /* 0x000000012b2c7824 */ /* 0x000fe400078e0203 */
[----:B------:R-:W-:Y:S01]  /*7bf0*/  IMAD.IADD R48, R15, 0x1, R5 ;  /* 0x000000010f307824 */ /* 0x000fe200078e0205 */
        /* <DEDUP_REMOVED lines=30> */
[----:B------:R-:W-:Y:S02]  /*7de0*/  ISETP.GE.AND P3, PT, R35, UR4, PT ;  /* 0x0000000423007c0c */ /* 0x000fe4000bf66270 */
[----:B------:R-:W-:-:S02]  /*7df0*/  CS2R R30, SRZ ;  /* 0x00000000001e7805 */ /* 0x000fc4000001ff00 */
[----:B------:R-:W-:Y:S01]  /*7e00*/  CS2R R28, SRZ ;  /* 0x00000000001c7805 */ /* 0x000fe2000001ff00 */
[----:B------:R-:W-:Y:S01]  /*7e10*/  IMAD R26, R46, R12, RZ ;  /* 0x0000000c2e1a7224 */ /* 0x000fe200078e02ff */
[----:B------:R-:W-:Y:S01]  /*7e20*/  IADD3 R38, P1, R24, R38, RZ ;  /* 0x0000002618267210 */ /* 0x000fe20007f3e0ff */
[----:B------:R-:W-:Y:S01]  /*7e30*/  IMAD.WIDE.U32 R8, R23, R12, R8 ;  /* 0x0000000c17087225 */ /* 0x000fe200078e0008 */
[----:B------:R-:W-:-:S03]  /*7e40*/  CS2R R32, SRZ ;  /* 0x0000000000207805 */ /* 0x000fc6000001ff00 */
[C---:B------:R-:W-:Y:S01]  /*7e50*/  IMAD R0, R23.reuse, R11, R0 ;  /* 0x0000000b17007224 */ /* 0x040fe200078e0200 */
[----:B------:R-:W-:Y:S01]  /*7e60*/  IADD3 R40, P2, R8, R40, RZ ;  /* 0x0000002808287210 */ /* 0x000fe20007f5e0ff */
[----:B------:R-:W-:-:S03]  /*7e70*/  IMAD R26, R23, R13, R26 ;  /* 0x0000000d171a7224 */ /* 0x000fc600078e021a */
[----:B------:R-:W-:Y:S01]  /*7e80*/  IADD3.X R39, R37, R25, R0, P1, !PT ;  /* 0x0000001925277210 */ /* 0x000fe20000ffe400 */
[----:B------:R-:W-:Y:S01]  /*7e90*/  VIADD R0, R35, 0x10 ;  /* 0x0000001023007836 */ /* 0x000fe20000000000 */
[----:B------:R-:W-:Y:S01]  /*7ea0*/  IADD3.X R41, R45, R9, R26, P2, !PT ;  /* 0x000000092d297210 */ /* 0x000fe200017fe41a */
[----:B------:R-:W-:Y:S01]  /*7eb0*/  IMAD R9, R44, 0xc0, RZ ;  /* 0x000000c02c097824 */ /* 0x000fe200078e02ff */
[----:B------:R-:W-:Y:S01]  /*7ec0*/  CS2R R26, SRZ ;  /* 0x00000000001a7805 */ /* 0x000fe2000001ff00 */
[----:B------:R-:W-:Y:S01]  /*7ed0*/  IMAD.WIDE.U32 R42, R42, 0xc0, R38 ;  /* 0x000000c02a2a7825 */ /* 0x000fe200078e0026 */
[----:B------:R-:W-:-:S03]  /*7ee0*/  ISETP.GE.AND P4, PT, R0, UR4, PT ;  /* 0x0000000400007c0c */ /* 0x000fc6000bf86270 */
[----:B------:R-:W-:Y:S01]  /*7ef0*/  VIADD R0, R35, 0x20 ;  /* 0x0000002023007836 */ /* 0x000fe20000000000 */
[----:B------:R-:W-:Y:S01]  /*7f00*/  IADD3 R34, P1, R42, UR6, RZ ;  /* 0x000000062a227c10 */ /* 0x000fe2000ff3e0ff */
[----:B------:R-:W-:-:S03]  /*7f10*/  IMAD.WIDE.U32 R14, R14, 0xc0, R40 ;  /* 0x000000c00e0e7825 */ /* 0x000fc600078e0028 */
[----:B------:R-:W-:Y:S01]  /*7f20*/  ISETP.GE.AND P5, PT, R0, UR4, PT ;  /* 0x0000000400007c0c */ /* 0x000fe2000bfa6270 */
[----:B------:R-:W-:Y:S01]  /*7f30*/  IMAD R25, R48, 0xc0, RZ ;  /* 0x000000c030197824 */ /* 0x000fe200078e02ff */
[----:B------:R-:W-:Y:S02]  /*7f40*/  IADD3 R14, P2, R14, UR8, RZ ;  /* 0x000000080e0e7c10 */ /* 0x000fe4000ff5e0ff */
[----:B------:R-:W-:Y:S02]  /*7f50*/  IADD3.X R35, R43, UR7, R9, P1, !PT ;  /* 0x000000072b237c10 */ /* 0x000fe40008ffe409 */
[----:B------:R-:W-:Y:S02]  /*7f60*/  CS2R R8, SRZ ;  /* 0x0000000000087805 */ /* 0x000fe4000001ff00 */
[----:B------:R-:W-:Y:S02]  /*7f70*/  IADD3.X R15, R15, UR9, R25, P2, !PT ;  /* 0x000000090f0f7c10 */ /* 0x000fe400097fe419 */
[----:B------:R-:W-:Y:S01]  /*7f80*/  CS2R R24, SRZ ;  /* 0x0000000000187805 */ /* 0x000fe2000001ff00 */
[----:B------:R0:W5:Y:S04]  /*7f90*/  @!P3 LDG.E.64 R30, desc[UR40][R34.64] ;  /* 0x00000028221eb981 */ /* 0x000168000c1e1b00 */
[----:B------:R0:W5:Y:S04]  /*7fa0*/  @!P4 LDG.E.64 R28, desc[UR40][R34.64+0x10] ;  /* 0x00001028221cc981 */ /* 0x000168000c1e1b00 */
[----:B------:R0:W5:Y:S04]  /*7fb0*/  @!P5 LDG.E.64 R8, desc[UR40][R34.64+0x20] ;  /* 0x000020282208d981 */ /* 0x000168000c1e1b00 */
[----:B------:R0:W5:Y:S04]  /*7fc0*/  @!P3 LDG.E.64 R32, desc[UR40][R14.64] ;  /* 0x000000280e20b981 */ /* 0x000168000c1e1b00 */
[----:B------:R0:W5:Y:S04]  /*7fd0*/  @!P4 LDG.E.64 R26, desc[UR40][R14.64+0x10] ;  /* 0x000010280e1ac981 */ /* 0x000168000c1e1b00 */
[----:B------:R0:W5:Y:S02]  /*7fe0*/  @!P5 LDG.E.64 R24, desc[UR40][R14.64+0x20] ;  /* 0x000020280e18d981 */ /* 0x000164000c1e1b00 */
.L_x_9109:
[----:B------:R-:W-:Y:S05]  /*7ff0*/  BSYNC B1 ;  /* 0x0000000000017941 */ /* 0x000fea0003800000 */
.L_x_9108:
[----:B0-----:R-:W2:Y:S01]  /*8000*/  LDL R34, [R1+0x60] ;  /* 0x0000600001227983 */ /* 0x001ea20000100800 */
[-C--:B------:R-:W-:Y:S01]  /*8010*/  IMAD.WIDE.U32 R6, R3, R10.reuse, R6 ;  /* 0x0000000a03067225 */ /* 0x080fe200078e0006 */
[----:B------:R-:W-:Y:S01]  /*8020*/  ULDC.64 UR4, c[0x0][0x3c8] ;  /* 0x0000f20000047ab9 */ /* 0x000fe20000000a00 */
[----:B------:R-:W-:Y:S02]  /*8030*/  ULDC.64 UR6, c[0x0][0x3e0] ;  /* 0x0000f80000067ab9 */ /* 0x000fe40000000a00 */
[C---:B------:R-:W-:Y:S02]  /*8040*/  IMAD R10, R21.reuse, R10, RZ ;  /* 0x0000000a150a7224 */ /* 0x040fe400078e02ff */
[-C--:B------:R-:W-:Y:S02]  /*8050*/  IMAD R0, R21, R12.reuse, RZ ;  /* 0x0000000c15007224 */ /* 0x080fe400078e02ff */
[----:B------:R-:W-:Y:S01]  /*8060*/  IMAD.WIDE.U32 R14, R3, R12, R4 ;  /* 0x0000000c030e7225 */ /* 0x000fe200078e0004 */
[----:B------:R-:W-:Y:S01]  /*8070*/  IADD3 R4, P1, R6, UR4, RZ ;  /* 0x0000000406047c10 */ /* 0x000fe2000ff3e0ff */
[----:B------:R-:W-:-:S02]  /*8080*/  UMOV UR4, 0xffffffff ;  /* 0xffffffff00047882 */ /* 0x000fc40000000000 */
[C---:B------:R-:W-:Y:S02]  /*8090*/  IMAD R11, R3.reuse, R11, R10 ;  /* 0x0000000b030b7224 */ /* 0x040fe400078e020a */
[----:B------:R-:W-:Y:S01]  /*80a0*/  IMAD R3, R3, R13, R0 ;  /* 0x0000000d03037224 */ /* 0x000fe200078e0200 */
[----:B------:R-:W-:Y:S02]  /*80b0*/  IADD3 R0, P2, R14, UR6, RZ ;  /* 0x000000060e007c10 */ /* 0x000fe4000ff5e0ff */
[----:B------:R-:W-:Y:S02]  /*80c0*/  IADD3.X R13, R7, UR5, R11, P1, !PT ;  /* 0x00000005070d7c10 */ /* 0x000fe40008ffe40b */
[----:B------:R-:W-:Y:S02]  /*80d0*/  IADD3.X R3, R15, UR7, R3, P2, !PT ;  /* 0x000000070f037c10 */ /* 0x000fe400097fe403 */
[----:B--2---:R-:W-:-:S04]  /*80e0*/  LEA.HI R21, R34, R34, RZ, 0x1 ;  /* 0x0000002222157211 */ /* 0x004fc800078f08ff */
[----:B------:R-:W-:-:S05]  /*80f0*/  LOP3.LUT R21, R21, 0xfffffffe, RZ, 0xc0, !PT ;  /* 0xfffffffe15157812 */ /* 0x000fca00078ec0ff */
[----:B------:R-:W-:-:S05]  /*8100*/  IMAD.IADD R6, R34, 0x1, -R21 ;  /* 0x0000000122067824 */ /* 0x000fca00078e0a15 */
[----:B------:R-:W-:Y:S01]  /*8110*/  SHF.L.U32 R6, R6, 0x1f, RZ ;  /* 0x0000001f06067819 */ /* 0x000fe200000006ff */
[----:B------:R-:W-:Y:S06]  /*8120*/  BRA.DIV UR4, `(.L_x_9110) ;  /* 0x000001a604647947 */ /* 0x000fec000b800000 */
.L_x_9385:
[----:B------:R-:W-:-:S03]  /*8130*/  UMOV UR4, 0xffffffff ;  /* 0xffffffff00047882 */ /* 0x000fc60000000000 */
[----:B------:R-:W-:Y:S05]  /*8140*/  BRA.DIV UR4, `(.L_x_9111) ;  /* 0x000001a604807947 */ /* 0x000fea000b800000 */
.L_x_9388:
[----:B------:R-:W-:-:S03]  /*8150*/  UMOV UR4, 0xffffffff ;  /* 0xffffffff00047882 */ /* 0x000fc60000000000 */
[----:B------:R-:W-:Y:S05]  /*8160*/  BRA.DIV UR4, `(.L_x_9112) ;  /* 0x000001a604a07947 */ /* 0x000fea000b800000 */
.L_x_9391:
[----:B------:R-:W-:-:S03]  /*8170*/  UMOV UR4, 0xffffffff ;  /* 0xffffffff00047882 */ /* 0x000fc60000000000 */
[----:B------:R-:W-:Y:S05]  /*8180*/  BRA.DIV UR4, `(.L_x_9113) ;  /* 0x000001a604c07947 */ /* 0x000fea000b800000 */
.L_x_9394:
[----:B------:R-:W0:Y:S01]  /*8190*/  SYNCS.PHASECHK.TRANS64.TRYWAIT P1, [R17+URZ+0x19c00], R6 ;  /* 0x019c0006110075a7 */ /* 0x000e22000802017f */
[----:B------:R-:W-:Y:S04]  /*81a0*/  BSSY B1, `(.L_x_9114) ;  /* 0x0000002000017945 */ /* 0x000fe80003800000 */
[----:B0-----:R-:W-:Y:S05]  /*81b0*/  @!P1 BRA `(.L_x_9115) ;  /* 0x000001a400dc9947 */ /* 0x001fea0003800000 */
.L_x_9395:
[----:B------:R-:W-:Y:S05]  /*81c0*/  BSYNC B1 ;  /* 0x0000000000017941 */ /* 0x000fea0003800000 */
.L_x_9114:
[----:B------:R-:W-:Y:S05]  /*81d0*/  @P0 BRA `(.L_x_9116) ;  /* 0x0000003c00a00947 */ /* 0x000fea0003800000 */
[----:B------:R-:W1:Y:S01]  /*81e0*/  S2R R0, SR_TID.X ;  /* 0x0000000000007919 */ /* 0x000e620000002100 */
[----:B------:R-:W-:Y:S01]  /*81f0*/  BSSY B1, `(.L_x_9117) ;  /* 0x0000083000017945 */ /* 0x000fe20003800000 */
[----:B-1----:R-:W-:-:S05]  /*8200*/  VIADD R0, R0, 0xffffff80 ;  /* 0xffffff8000007836 */ /* 0x002fca0000000000 */
[----:B------:R-:W-:-:S04]  /*8210*/  LEA.HI R4, R0, R0, RZ, 0x1 ;  /* 0x0000000000047211 */ /* 0x000fc800078f08ff */
[----:B------:R-:W-:-:S05]  /*8220*/  LOP3.LUT R4, R4, 0xfffffffe, RZ, 0xc0, !PT ;  /* 0xfffffffe04047812 */ /* 0x000fca00078ec0ff */
[----:B------:R-:W-:Y:S02]  /*8230*/  IMAD.IADD R4, R0, 0x1, -R4 ;  /* 0x0000000100047824 */ /* 0x000fe400078e0a04 */
[----:B------:R-:W1:Y:S02]  /*8240*/  LDC R0, c[0x0][0x3d4] ;  /* 0x0000f500ff007b82 */ /* 0x000e640000000800 */
[----:B------:R-:W-:-:S04]  /*8250*/  IMAD.SHL.U32 R4, R4, 0x8, RZ ;  /* 0x0000000804047824 */ /* 0x000fc800078e00ff */
[C---:B------:R-:W-:Y:S02]  /*8260*/  VIADD R3, R4.reuse, 0x10 ;  /* 0x0000001004037836 */ /* 0x040fe40000000000 */
[C---:B------:R-:W-:Y:S01]  /*8270*/  VIADD R5, R4.reuse, 0x20 ;  /* 0x0000002004057836 */ /* 0x040fe20000000000 */
[-C--:B-1----:R-:W-:Y:S02]  /*8280*/  ISETP.GE.AND P0, PT, R4, R0.reuse, PT ;  /* 0x000000000400720c */ /* 0x082fe40003f06270 */
[-C--:B------:R-:W-:Y:S02]  /*8290*/  ISETP.GE.AND P1, PT, R3, R0.reuse, PT ;  /* 0x000000000300720c */ /* 0x080fe40003f26270 */
[----:B------:R-:W-:-:S09]  /*82a0*/  ISETP.GE.AND P2, PT, R5, R0, PT ;  /* 0x000000000500720c */ /* 0x000fd20003f46270 */
[----:B------:R-:W-:Y:S05]  /*82b0*/  @P0 BRA `(.L_x_9118) ;  /* 0x0000000400d80947 */ /* 0x000fea0003800000 */
[----:B0-----:R-:W0:Y:S01]  /*82c0*/  LDS.128 R4, [R20+0xf000] ;  /* 0x00f0000014047984 */ /* 0x001e220000000c00 */
        /* <DEDUP_REMOVED lines=10> */
[----:B------:R-:W-:Y:S02]  /*8370*/  LOP3.LUT R3, R30, 0xff, RZ, 0xc0, !PT ;  /* 0x000000ff1e037812 */ /* 0x000fe400078ec0ff */
        /* <DEDUP_REMOVED lines=15> */
[----:B0-----:R-:W-:Y:S02]  /*8470*/  F2FP.F16.E4M3.UNPACK_B R0, R6.H1 ;  /* 0x00000006ff00723e */ /* 0x001fe400030006ff */
        /* <DEDUP_REMOVED lines=90> */
.L_x_9118:
[----:B------:R-:W-:Y:S05]  /*8a20*/  BSYNC B1 ;  /* 0x0000000000017941 */ /* 0x000fea0003800000 */
.L_x_9117:
[----:B------:R-:W-:Y:S04]  /*8a30*/  BSSY B1, `(.L_x_9119) ;  /* 0x000007c000017945 */ /* 0x000fe80003800000 */
[----:B------:R-:W-:Y:S05]  /*8a40*/  @P1 BRA `(.L_x_9120) ;  /* 0x0000000400e81947 */ /* 0x000fea0003800000 */
[----:B01----:R-:W0:Y:S01]  /*8a50*/  LDS.128 R4, [R20+0x10800] ;  /* 0x0108000014047984 */ /* 0x003e220000000c00 */
[----:B-----5:R-:W-:Y:S02]  /*8a60*/  SHF.R.U32.HI R3, RZ, 0x8, R28 ;  /* 0x00000008ff037819 */ /* 0x020fe4000001161c */
        /* <DEDUP_REMOVED lines=29> */
[----:B------:R-:W-:Y:S01]  /*8c40*/  SHF.R.U32.HI R12, RZ, 0x10, R26 ;  /* 0x00000010ff0c7819 */ /* 0x000fe2000001161a */
[--C-:B------:R-:W-:Y:S01]  /*8c50*/  HADD2.F32 R11, -RZ, R0.reuse.H1_H1 ;  /* 0x30000000ff0b7230 */ /* 0x100fe20000004100 */
[----:B------:R-:W-:Y:S01]  /*8c60*/  F2FP.F16.E4M3.UNPACK_B R15, R28 ;  /* 0x0000001cff0f723e */ /* 0x000fe200020006ff */
[----:B------:R-:W-:Y:S01]  /*8c70*/  HADD2.F32 R30, -RZ, R29.H1_H1 ;  /* 0x3000001dff1e7230 */ /* 0x000fe20000004100 */
[----:B------:R-:W-:Y:S01]  /*8c80*/  LOP3.LUT R12, R12, 0xff, RZ, 0xc0, !PT ;  /* 0x000000ff0c0c7812 */ /* 0x000fe200078ec0ff */
[----:B------:R-:W-:Y:S01]  /*8c90*/  HADD2.F32 R10, -RZ, R0.H0_H0 ;  /* 0x20000000ff0a7230 */ /* 0x000fe20000004100 */
[----:B------:R-:W-:Y:S01]  /*8ca0*/  F2FP.F16.E4M3.UNPACK_B R3, R6 ;  /* 0x00000006ff03723e */ /* 0x000fe200020006ff */
[----:B------:R-:W-:Y:S01]  /*8cb0*/  HADD2.F32 R21, -RZ, R15.H1_H1 ;  /* 0x3000000fff157230 */ /* 0x000fe20000004100 */
[----:B------:R-:W-:Y:S01]  /*8cc0*/  PRMT R13, R12, 0x7054, R13 ;  /* 0x000070540c0d7816 */ /* 0x000fe2000000000d */
[----:B------:R-:W-:Y:S01]  /*8cd0*/  FMUL.FTZ R31, R11, R30 ;  /* 0x0000001e0b1f7220 */ /* 0x000fe20000410000 */
[----:B------:R-:W-:-:S02]  /*8ce0*/  F2FP.F16.E4M3.UNPACK_B R12, R7 ;  /* 0x00000007ff0c723e */ /* 0x000fc400020006ff */
        /* <DEDUP_REMOVED lines=80> */
.L_x_9120:
[----:B------:R-:W-:Y:S05]  /*91f0*/  BSYNC B1 ;  /* 0x0000000000017941 */ /* 0x000fea0003800000 */
.L_x_9119:
[----:B------:R-:W-:Y:S05]  /*9200*/  @P2 BRA `(.L_x_9116) ;  /* 0x0000002c00942947 */ /* 0x000fea0003800000 */
[----:B012---:R-:W0:Y:S01]  /*9210*/  LDS.128 R4, [R20+0x12000] ;  /* 0x0120000014047984 */ /* 0x007e220000000c00 */
        /* <DEDUP_REMOVED lines=11> */
[----:B------:R-:W-:-:S02]  /*92d0*/  PRMT R3, R0, 0x7604, R3 ;  /* 0x0000760400037816 */ /* 0x000fc40000000003 */
[----:B------:R-:W-:Y:S02]  /*92e0*/  SHF.R.U32.HI R11, RZ, 0x10, R9 ;  /* 0x00000010ff0b7819 */ /* 0x000fe40000011609 */
[----:B------:R-:W-:Y:S02]  /*92f0*/  SHF.R.U32.HI R0, RZ, 0x8, R24 ;  /* 0x00000008ff007819 */ /* 0x000fe40000011618 */
[----:B------:R-:W-:Y:S01]  /*9300*/  PRMT R12, R12, 0x7604, R15 ;  /* 0x000076040c0c7816 */ /* 0x000fe2000000000f */
[----:B------:R-:W-:Y:S01]  /*9310*/  IMAD.U32 R15, R14, 0x10000, RZ ;  /* 0x000100000e0f7824 */ /* 0x000fe200078e00ff */
[----:B------:R-:W-:Y:S01]  /*9320*/  LOP3.LUT R13, R24, 0xff, RZ, 0xc0, !PT ;  /* 0x000000ff180d7812 */ /* 0x000fe200078ec0ff */
[----:B------:R-:W-:Y:S01]  /*9330*/  IMAD.U32 R11, R11, 0x10000, RZ ;  /* 0x000100000b0b7824 */ /* 0x000fe200078e00ff */
[----:B------:R-:W-:Y:S02]  /*9340*/  LOP3.LUT R0, R0, 0xff, RZ, 0xc0, !PT ;  /* 0x000000ff00007812 */ /* 0x000fe400078ec0ff */
[----:B------:R-:W-:-:S02]  /*9350*/  LOP3.LUT R21, R12, 0xff0000, R15, 0xf8, !PT ;  /* 0x00ff00000c157812 */ /* 0x000fc400078ef80f */
[----:B------:R-:W-:Y:S02]  /*9360*/  PRMT R13, R0, 0x7604, R13 ;  /* 0x00007604000d7816 */ /* 0x000fe4000000000d */
        /* <DEDUP_REMOVED lines=97> */
.L_x_9107:
[----:B------:R-:W2:Y:S01]  /*9980*/  LDL R3, [R1+0x44] ;  /* 0x0000440001037983 */ /* 0x000ea20000100800 */
[----:B------:R-:W0:Y:S01]  /*9990*/  LDC R0, c[0x0][0x428] ;  /* 0x00010a00ff007b82 */ /* 0x000e220000000800 */
[----:B------:R-:W-:Y:S01]  /*99a0*/  ISETP.GE.AND P0, PT, R23, R4, PT ;  /* 0x000000041700720c */ /* 0x000fe20003f06270 */
        /* <DEDUP_REMOVED lines=12> */
[----:B0-----:R-:W-:-:S13]  /*9a70*/  ISETP.NE.AND P1, PT, R0, 0x1, PT ;  /* 0x000000010000780c */ /* 0x001fda0003f25270 */
[----:B------:R-:W0:Y:S08]  /*9a80*/  @P1 LDC R0, c[0x0][0x42c] ;  /* 0x00010b00ff001b82 */ /* 0x000e300000000800 */
[----:B------:R-:W1:Y:S01]  /*9a90*/  @P1 LDC R5, c[0x0][0x430] ;  /* 0x00010c00ff051b82 */ /* 0x000e620000000800 */
[----:B--2---:R-:W-:-:S04]  /*9aa0*/  IMAD R3, R3, 0xc0, R23 ;  /* 0x000000c003037824 */ /* 0x004fc800078e0217 */
[----:B0-----:R-:W-:-:S05]  /*9ab0*/  @P1 IMAD.HI.U32 R0, R3, R0, RZ ;  /* 0x0000000003001227 */ /* 0x001fca00078e00ff */
[----:B-1----:R-:W-:Y:S02]  /*9ac0*/  @P1 SHF.R.U32.HI R3, RZ, R5, R0 ;  /* 0x00000005ff031219 */ /* 0x002fe40000011600 */
[----:B------:R-:W-:Y:S02]  /*9ad0*/  CS2R R4, SRZ ;  /* 0x0000000000047805 */ /* 0x000fe4000001ff00 */
[----:B------:R-:W-:Y:S01]  /*9ae0*/  SHF.R.S32.HI R21, RZ, 0x1f, R3 ;  /* 0x0000001fff157819 */ /* 0x000fe20000011403 */
[----:B------:R-:W-:Y:S06]  /*9af0*/  @P0 BRA `(.L_x_9122) ;  /* 0x0000000000b40947 */ /* 0x000fec0003800000 */
[----:B------:R-:W0:Y:S01]  /*9b00*/  S2R R50, SR_TID.X ;  /* 0x0000000000327919 */ /* 0x000e220000002100 */
[----:B------:R-:W-:Y:S01]  /*9b10*/  IMAD.MOV.U32 R5, RZ, RZ, R49 ;  /* 0x000000ffff057224 */ /* 0x000fe200078e0031 */
[----:B------:R-:W-:Y:S01]  /*9b20*/  SHF.R.S32.HI R52, RZ, 0x1f, R23 ;  /* 0x0000001fff347819 */ /* 0x000fe20000011417 */
[----:B------:R-:W-:Y:S01]  /*9b30*/  ULDC UR4, c[0x0][0x3d4] ;  /* 0x0000f50000047ab9 */ /* 0x000fe20000000800 */
[----:B------:R-:W-:Y:S01]  /*9b40*/  ULDC.64 UR6, c[0x0][0x3c8] ;  /* 0x0000f20000067ab9 */ /* 0x000fe20000000a00 */
[----:B------:R-:W-:Y:S01]  /*9b50*/  ULDC.64 UR8, c[0x0][0x3e0] ;  /* 0x0000f80000087ab9 */ /* 0x000fe20000000a00 */
[----:B0-----:R-:W-:-:S05]  /*9b60*/  VIADD R50, R50, 0xffffff80 ;  /* 0xffffff8032327836 */ /* 0x001fca0000000000 */
[----:B------:R-:W-:-:S04]  /*9b70*/  LEA.HI R51, R50, R50, RZ, 0x1 ;  /* 0x0000003232337211 */ /* 0x000fc800078f08ff */
[----:B------:R-:W-:-:S05]  /*9b80*/  LOP3.LUT R51, R51, 0xfffffffe, RZ, 0xc0, !PT ;  /* 0xfffffffe33337812 */ /* 0x000fca00078ec0ff */
[----:B------:R-:W-:Y:S02]  /*9b90*/  IMAD.IADD R51, R50, 0x1, -R51 ;  /* 0x0000000132337824 */ /* 0x000fe400078e0a33 */
[----:B------:R-:W2:Y:S02]  /*9ba0*/  LDL R50, [R1+0x2c] ;  /* 0x00002c0001327983 */ /* 0x000ea40000100800 */
[----:B------:R-:W-:-:S04]  /*9bb0*/  IMAD.SHL.U32 R51, R51, 0x10, RZ ;  /* 0x0000001033337824 */ /* 0x000fc800078e00ff */
[----:B------:R-:W-:Y:S02]  /*9bc0*/  IMAD.MOV.U32 R4, RZ, RZ, R51 ;  /* 0x000000ffff047224 */ /* 0x000fe400078e0033 */
[-C--:B------:R-:W-:Y:S02]  /*9bd0*/  IMAD R0, R52, R10.reuse, RZ ;  /* 0x0000000a34007224 */ /* 0x080fe400078e02ff */
[----:B------:R-:W-:-:S04]  /*9be0*/  IMAD.WIDE.U32 R6, R23, R10, R4 ;  /* 0x0000000a17067225 */ /* 0x000fc800078e0004 */
[-C--:B------:R-:W-:Y:S02]  /*9bf0*/  IMAD R24, R52, R12.reuse, RZ ;  /* 0x0000000c34187224 */ /* 0x080fe400078e02ff */
[----:B------:R-:W-:Y:S01]  /*9c00*/  IMAD.WIDE.U32 R4, R23, R12, R4 ;  /* 0x0000000c17047225 */ /* 0x000fe200078e0004 */
[----:B------:R-:W-:-:S03]  /*9c10*/  IADD3 R38, P1, R6, R38, RZ ;  /* 0x0000002606267210 */ /* 0x000fc60007f3e0ff */
[C---:B------:R-:W-:Y:S01]  /*9c20*/  IMAD R6, R23.reuse, R11, R0 ;  /* 0x0000000b17067224 */ /* 0x040fe200078e0200 */
[----:B------:R-:W-:Y:S01]  /*9c30*/  IADD3 R40, P2, R4, R40, RZ ;  /* 0x0000002804287210 */ /* 0x000fe20007f5e0ff */
[----:B------:R-:W-:-:S03]  /*9c40*/  IMAD R24, R23, R13, R24 ;  /* 0x0000000d17187224 */ /* 0x000fc600078e0218 */
[----:B------:R-:W-:Y:S02]  /*9c50*/  IADD3.X R39, R37, R6, R7, P1, !PT ;  /* 0x0000000625277210 */ /* 0x000fe40000ffe407 */
[----:B------:R-:W-:Y:S01]  /*9c60*/  IADD3.X R41, R45, R24, R5, P2, !PT ;  /* 0x000000182d297210 */ /* 0x000fe200017fe405 */
[----:B------:R-:W-:Y:S01]  /*9c70*/  IMAD.WIDE.U32 R42, R42, 0xc0, R38 ;  /* 0x000000c02a2a7825 */ /* 0x000fe200078e0026 */
[----:B------:R-:W-:-:S03]  /*9c80*/  ISETP.GE.AND P3, PT, R51, UR4, PT ;  /* 0x0000000433007c0c */ /* 0x000fc6000bf66270 */
[----:B------:R-:W-:Y:S01]  /*9c90*/  IMAD.WIDE.U32 R14, R14, 0xc0, R40 ;  /* 0x000000c00e0e7825 */ /* 0x000fe200078e0028 */
[----:B------:R-:W-:-:S03]  /*9ca0*/  IADD3 R38, P1, R42, UR6, RZ ;  /* 0x000000062a267c10 */ /* 0x000fc6000ff3e0ff */
[----:B------:R-:W-:Y:S01]  /*9cb0*/  IMAD R5, R44, 0xc0, RZ ;  /* 0x000000c02c057824 */ /* 0x000fe200078e02ff */
[----:B------:R-:W-:Y:S01]  /*9cc0*/  IADD3 R14, P2, R14, UR8, RZ ;  /* 0x000000080e0e7c10 */ /* 0x000fe2000ff5e0ff */
[----:B------:R-:W-:Y:S01]  /*9cd0*/  IMAD R7, R48, 0xc0, RZ ;  /* 0x000000c030077824 */ /* 0x000fe200078e02ff */
[----:B------:R-:W-:Y:S02]  /*9ce0*/  CS2R R28, SRZ ;  /* 0x00000000001c7805 */ /* 0x000fe4000001ff00 */
[----:B------:R-:W-:Y:S02]  /*9cf0*/  CS2R R30, SRZ ;  /* 0x00000000001e7805 */ /* 0x000fe4000001ff00 */
[----:B------:R-:W-:Y:S02]  /*9d00*/  IADD3.X R39, R5, UR7, R43, P1, !PT ;  /* 0x0000000705277c10 */ /* 0x000fe40008ffe42b */
[----:B------:R-:W-:Y:S02]  /*9d10*/  CS2R R32, SRZ ;  /* 0x0000000000207805 */ /* 0x000fe4000001ff00 */
[----:B------:R-:W-:-:S02]  /*9d20*/  IADD3.X R15, R7, UR9, R15, P2, !PT ;  /* 0x00000009070f7c10 */ /* 0x000fc400097fe40f */
[----:B------:R-:W-:Y:S02]  /*9d30*/  CS2R R34, SRZ ;  /* 0x0000000000227805 */ /* 0x000fe4000001ff00 */
[----:B------:R-:W-:Y:S02]  /*9d40*/  CS2R R4, SRZ ;  /* 0x0000000000047805 */ /* 0x000fe4000001ff00 */
[----:B------:R-:W-:Y:S02]  /*9d50*/  CS2R R6, SRZ ;  /* 0x0000000000067805 */ /* 0x000fe4000001ff00 */
[----:B------:R-:W-:Y:S02]  /*9d60*/  CS2R R24, SRZ ;  /* 0x0000000000187805 */ /* 0x000fe4000001ff00 */
[----:B------:R-:W-:Y:S01]  /*9d70*/  CS2R R26, SRZ ;  /* 0x00000000001a7805 */ /* 0x000fe2000001ff00 */
[----:B------:R0:W5:Y:S04]  /*9d80*/  @!P3 LDG.E.128 R28, desc[UR40][R38.64] ;  /* 0x00000028261cb981 */ /* 0x000168000c1e1d00 */
[----:B------:R0:W5:Y:S01]  /*9d90*/  @!P3 LDG.E.128 R4, desc[UR40][R14.64] ;  /* 0x000000280e04b981 */ /* 0x000162000c1e1d00 */
[----:B--2---:R-:W-:-:S13]  /*9da0*/  ISETP.GE.AND P4, PT, R50, UR4, PT ;  /* 0x0000000432007c0c */ /* 0x004fda000bf86270 */
[----:B------:R0:W5:Y:S04]  /*9db0*/  @!P4 LDG.E.128 R32, desc[UR40][R38.64+0x20] ;  /* 0x000020282620c981 */ /* 0x000168000c1e1d00 */
[----:B------:R0:W5:Y:S02]  /*9dc0*/  @!P4 LDG.E.128 R24, desc[UR40][R14.64+0x20] ;  /* 0x000020280e18c981 */ /* 0x000164000c1e1d00 */
.L_x_9122:
[----:B------:R-:W-:Y:S05]  /*9dd0*/  BSYNC B1 ;  /* 0x0000000000017941 */ /* 0x000fea0003800000 */
.L_x_9121:
[----:B------:R-:W2:Y:S01]  /*9de0*/  LDL R37, [R1+0x60] ;  /* 0x0000600001257983 */ /* 0x000ea20000100800 */
[-C--:B------:R-:W-:Y:S01]  /*9df0*/  IMAD.WIDE.U32 R46, R3, R10.reuse, R46 ;  /* 0x0000000a032e7225 */ /* 0x080fe200078e002e */
[----:B------:R-:W-:Y:S01]  /*9e00*/  ULDC.64 UR4, c[0x0][0x3c8] ;  /* 0x0000f20000047ab9 */ /* 0x000fe20000000a00 */
[----:B------:R-:W-:Y:S02]  /*9e10*/  ULDC.64 UR6, c[0x0][0x3e0] ;  /* 0x0000f80000067ab9 */ /* 0x000fe40000000a00 */
[C---:B------:R-:W-:Y:S02]  /*9e20*/  IMAD R10, R21.reuse, R10, RZ ;  /* 0x0000000a150a7224 */ /* 0x040fe400078e02ff */
[-C--:B------:R-:W-:Y:S02]  /*9e30*/  IMAD R0, R21, R12.reuse, RZ ;  /* 0x0000000c15007224 */ /* 0x080fe400078e02ff */
[----:B0-----:R-:W-:Y:S01]  /*9e40*/  IMAD.WIDE.U32 R14, R3, R12, R8 ;  /* 0x0000000c030e7225 */ /* 0x001fe200078e0008 */
        /* <DEDUP_REMOVED lines=12> */
.L_x_9398:
[----:B------:R-:W-:-:S03]  /*9f10*/  UMOV UR4, 0xffffffff ;  /* 0xffffffff00047882 */ /* 0x000fc60000000000 */
[----:B------:R-:W-:Y:S05]  /*9f20*/  BRA.DIV UR4, `(.L_x_9124) ;  /* 0x0000018a04b87947 */ /* 0x000fea000b800000 */
.L_x_9401:
[----:B------:R-:W-:-:S03]  /*9f30*/  UMOV UR4, 0xffffffff ;  /* 0xffffffff00047882 */ /* 0x000fc60000000000 */
[----:B------:R-:W-:Y:S05]  /*9f40*/  BRA.DIV UR4, `(.L_x_9125) ;  /* 0x0000018a04d87947 */ /* 0x000fea000b800000 */
.L_x_9404:
[----:B------:R-:W-:-:S03]  /*9f50*/  UMOV UR4, 0xffffffff ;  /* 0xffffffff00047882 */ /* 0x000fc60000000000 */
[----:B------:R-:W-:Y:S05]  /*9f60*/  BRA.DIV UR4, `(.L_x_9126) ;  /* 0x0000018a04f87947 */ /* 0x000fea000b800000 */
.L_x_9407:
[----:B------:R-:W0:Y:S01]  /*9f70*/  SYNCS.PHASECHK.TRANS64.TRYWAIT P1, [R17+URZ+0x19c00], R10 ;  /* 0x019c000a110075a7 */ /* 0x000e22000802017f */
[----:B------:R-:W-:Y:S04]  /*9f80*/  BSSY B1, `(.L_x_9127) ;  /* 0x0000002000017945 */ /* 0x000fe80003800000 */
[----:B0-----:R-:W-:Y:S05]  /*9f90*/  @!P1 BRA `(.L_x_9128) ;  /* 0x0000018c00149947 */ /* 0x001fea0003800000 */
.L_x_9408:
[----:B------:R-:W-:Y:S05]  /*9fa0*/  BSYNC B1 ;  /* 0x0000000000017941 */ /* 0x000fea0003800000 */
.L_x_9127:
[----:B------:R-:W-:Y:S05]  /*9fb0*/  @P0 BRA `(.L_x_9116) ;  /* 0x0000002000280947 */ /* 0x000fea0003800000 */
[----:B------:R-:W2:Y:S04]  /*9fc0*/  LDL R63, [R1+0x2c] ;  /* 0x00002c00013f7983 */ /* 0x000ea80000100800 */
[----:B------:R1:W5:Y:S04]  /*9fd0*/  LDL R62, [R1+0x28] ;  /* 0x00002800013e7983 */ /* 0x0003680000100800 */
[----:B------:R1:W5:Y:S04]  /*9fe0*/  LDL R61, [R1+0x3c] ;  /* 0x00003c00013d7983 */ /* 0x0003680000100800 */
[----:B------:R1:W5:Y:S01]  /*9ff0*/  LDL R60, [R1+0x70] ;  /* 0x00007000013c7983 */ /* 0x0003620000100800 */
[----:B------:R-:W3:Y:S02]  /*a000*/  S2R R0, SR_TID.X ;  /* 0x0000000000007919 */ /* 0x000ee40000002100 */
[----:B---3--:R-:W-:-:S05]  /*a010*/  VIADD R0, R0, 0xffffff80 ;  /* 0xffffff8000007836 */ /* 0x008fca0000000000 */
[----:B------:R-:W-:-:S04]  /*a020*/  LEA.HI R3, R0, R0, RZ, 0x1 ;  /* 0x0000000000037211 */ /* 0x000fc800078f08ff */
[----:B------:R-:W-:-:S05]  /*a030*/  LOP3.LUT R3, R3, 0xfffffffe, RZ, 0xc0, !PT ;  /* 0xfffffffe03037812 */ /* 0x000fca00078ec0ff */
[----:B------:R-:W-:Y:S02]  /*a040*/  IMAD.IADD R3, R0, 0x1, -R3 ;  /* 0x0000000100037824 */ /* 0x000fe400078e0a03 */
[----:B------:R-:W3:Y:S02]  /*a050*/  LDC R0, c[0x0][0x3d4] ;  /* 0x0000f500ff007b82 */ /* 0x000ee40000000800 */
[----:B------:R-:W-:Y:S01]  /*a060*/  IMAD.SHL.U32 R3, R3, 0x10, RZ ;  /* 0x0000001003037824 */ /* 0x000fe200078e00ff */
[----:B------:R-:W-:Y:S04]  /*a070*/  BSSY B1, `(.L_x_9129) ;  /* 0x00000fd000017945 */ /* 0x000fe80003800000 */
[-C--:B---3--:R-:W-:Y:S02]  /*a080*/  ISETP.GE.AND P0, PT, R3, R0.reuse, PT ;  /* 0x000000000300720c */ /* 0x088fe40003f06270 */
[----:B--2---:R-:W-:-:S11]  /*a090*/  ISETP.GE.AND P1, PT, R63, R0, PT ;  /* 0x000000003f00720c */ /* 0x004fd60003f26270 */
[----:B-1----:R-:W-:Y:S05]  /*a0a0*/  @P0 BRA `(.L_x_9130) ;  /* 0x0000000c00e40947 */ /* 0x002fea0003800000 */
[----:B------:R-:W1:Y:S01]  /*a0b0*/  S2R R11, SR_TID.X ;  /* 0x00000000000b7919 */ /* 0x000e620000002100 */
[----:B-----5:R-:W-:Y:S02]  /*a0c0*/  SHF.R.U32.HI R3, RZ, 0x8, R28 ;  /* 0x00000008ff037819 */ /* 0x020fe4000001161c */
[----:B------:R-:W-:Y:S02]  /*a0d0*/  LOP3.LUT R8, R28, 0xff, RZ, 0xc0, !PT ;  /* 0x000000ff1c087812 */ /* 0x000fe400078ec0ff */
[----:B------:R-:W-:Y:S02]  /*a0e0*/  LOP3.LUT R3, R3, 0xff, RZ, 0xc0, !PT ;  /* 0x000000ff03037812 */ /* 0x000fe400078ec0ff */
[----:B------:R-:W-:Y:S02]  /*a0f0*/  SHF.R.U32.HI R9, RZ, 0x8, R29 ;  /* 0x00000008ff097819 */ /* 0x000fe4000001161d */
[----:B------:R-:W-:Y:S02]  /*a100*/  PRMT R21, R3, 0x7604, R8 ;  /* 0x0000760403157816 */ /* 0x000fe40000000008 */
[----:B0-----:R-:W-:-:S02]  /*a110*/  LOP3.LUT R10, R29, 0xff, RZ, 0xc0, !PT ;  /* 0x000000ff1d0a7812 */ /* 0x001fc400078ec0ff */
[----:B------:R-:W-:Y:S02]  /*a120*/  LOP3.LUT R9, R9, 0xff, RZ, 0xc0, !PT ;  /* 0x000000ff09097812 */ /* 0x000fe400078ec0ff */
        /* <DEDUP_REMOVED lines=8> */
[----:B------:R-:W-:Y:S01]  /*a1b0*/  LOP3.LUT R41, R5, 0xff, RZ, 0xc0, !PT ;  /* 0x000000ff05297812 */ /* 0x000fe200078ec0ff */
[----:B-1----:R-:W-:Y:S01]  /*a1c0*/  VIADD R14, R11, 0xffffff80 ;  /* 0xffffff800b0e7836 */ /* 0x002fe20000000000 */
[----:B------:R-:W-:Y:S02]  /*a1d0*/  SHF.R.U32.HI R11, RZ, 0x8, R30 ;  /* 0x00000008ff0b7819 */ /* 0x000fe4000001161e */
[----:B------:R-:W-:-:S02]  /*a1e0*/  LOP3.LUT R38, R38, 0xff, RZ, 0xc0, !PT ;  /* 0x000000ff26267812 */ /* 0x000fc400078ec0ff */
[C---:B------:R-:W-:Y:S02]  /*a1f0*/  LEA.HI R13, R14.reuse, R14, RZ, 0x1 ;  /* 0x0000000e0e0d7211 */ /* 0x040fe400078f08ff */
[----:B------:R-:W-:Y:S02]  /*a200*/  LOP3.LUT R11, R11, 0xff, RZ, 0xc0, !PT ;  /* 0x000000ff0b0b7812 */ /* 0x000fe400078ec0ff */
[----:B------:R-:W-:Y:S02]  /*a210*/  LOP3.LUT R13, R13, 0xfffffffe, RZ, 0xc0, !PT ;  /* 0xfffffffe0d0d7812 */ /* 0x000fe400078ec0ff */
[----:B------:R-:W-:Y:S02]  /*a220*/  PRMT R39, R11, 0x7604, R12 ;  /* 0x000076040b277816 */ /* 0x000fe4000000000c */
[----:B------:R-:W-:Y:S01]  /*a230*/  SHF.R.U32.HI R11, RZ, 0x8, R4 ;  /* 0x00000008ff0b7819 */ /* 0x000fe20000011604 */
[----:B------:R-:W-:Y:S01]  /*a240*/  IMAD.IADD R13, R14, 0x1, -R13 ;  /* 0x000000010e0d7824 */ /* 0x000fe200078e0a0d */
[----:B------:R-:W-:-:S02]  /*a250*/  LOP3.LUT R14, R4, 0xff, RZ, 0xc0, !PT ;  /* 0x000000ff040e7812 */ /* 0x000fc400078ec0ff */
[----:B------:R-:W-:Y:S02]  /*a260*/  LOP3.LUT R44, R6, 0xff, RZ, 0xc0, !PT ;  /* 0x000000ff062c7812 */ /* 0x000fe400078ec0ff */
[----:B------:R-:W-:Y:S02]  /*a270*/  LEA.HI R3, R0, R13, RZ, 0x1c ;  /* 0x0000000d00037211 */ /* 0x000fe400078fe0ff */
[----:B------:R-:W-:Y:S02]  /*a280*/  LOP3.LUT R13, R11, 0xff, RZ, 0xc0, !PT ;  /* 0x000000ff0b0d7812 */ /* 0x000fe400078ec0ff */
[C---:B------:R-:W-:Y:S01]  /*a290*/  LEA.HI R8, R3.reuse, R3, RZ, 0x1 ;  /* 0x0000000303087211 */ /* 0x040fe200078f08ff */
[----:B------:R-:W-:Y:S01]  /*a2a0*/  IMAD.SHL.U32 R3, R3, 0x10, RZ ;  /* 0x0000001003037824 */ /* 0x000fe200078e00ff */
[----:B------:R-:W-:Y:S02]  /*a2b0*/  PRMT R45, R13, 0x7604, R14 ;  /* 0x000076040d2d7816 */ /* 0x000fe4000000000e */
[----:B------:R-:W-:-:S02]  /*a2c0*/  SHF.R.S32.HI R8, RZ, 0x1, R8 ;  /* 0x00000001ff087819 */ /* 0x000fc40000011408 */
[----:B------:R-:W-:Y:S02]  /*a2d0*/  LOP3.LUT R3, R62, 0x10, R3, 0xf8, !PT ;  /* 0x000000103e037812 */ /* 0x000fe400078ef803 */
[----:B------:R-:W-:Y:S01]  /*a2e0*/  LOP3.LUT R43, R42, 0xff, RZ, 0xc0, !PT ;  /* 0x000000ff2a2b7812 */ /* 0x000fe200078ec0ff */
[----:B------:R-:W-:Y:S01]  /*a2f0*/  IMAD R12, R8, 0x1800, R61 ;  /* 0x00001800080c7824 */ /* 0x000fe200078e023d */
[----:B------:R-:W-:Y:S01]  /*a300*/  LOP3.LUT R3, R3, R60, RZ, 0x3c, !PT ;  /* 0x0000003c03037212 */ /* 0x000fe200078e3cff */
[----:B------:R-:W0:Y:S01]  /*a310*/  LDS.128 R8, [R20+0xf000] ;  /* 0x00f0000014087984 */ /* 0x000e220000000c00 */
[----:B------:R-:W-:Y:S02]  /*a320*/  PRMT R42, R38, 0x7604, R41 ;  /* 0x00007604262a7816 */ /* 0x000fe40000000029 */
[----:B------:R-:W-:Y:S02]  /*a330*/  IADD3 R3, R17, R12, R3 ;  /* 0x0000000c11037210 */ /* 0x000fe40007ffe003 */
[----:B------:R-:W-:-:S02]  /*a340*/  SHF.R.U32.HI R38, RZ, 0x10, R29 ;  /* 0x00000010ff267819 */ /* 0x000fc4000001161d */
[----:B------:R-:W-:Y:S01]  /*a350*/  PRMT R47, R43, 0x7604, R44 ;  /* 0x000076042b2f7816 */ /* 0x000fe2000000002c */
[----:B------:R-:W1:Y:S01]  /*a360*/  LDS.128 R12, [R3+0xf000] ;  /* 0x00f00000030c7984 */ /* 0x000e620000000c00 */
[----:B------:R-:W-:Y:S01]  /*a370*/  SHF.R.U32.HI R43, RZ, 0x10, R5 ;  /* 0x00000010ff2b7819 */ /* 0x000fe20000011605 */
[----:B------:R-:W-:Y:S01]  /*a380*/  IMAD.U32 R38, R38, 0x10000, RZ ;  /* 0x0001000026267824 */ /* 0x000fe200078e00ff */
[----:B------:R-:W-:Y:S02]  /*a390*/  SHF.R.U32.HI R46, RZ, 0x8, R7 ;  /* 0x00000008ff2e7819 */ /* 0x000fe40000011607 */
[----:B------:R-:W-:Y:S01]  /*a3a0*/  SHF.R.U32.HI R41, RZ, 0x10, R31 ;  /* 0x00000010ff297819 */ /* 0x000fe2000001161f */
[----:B------:R-:W-:Y:S01]  /*a3b0*/  IMAD.U32 R43, R43, 0x10000, RZ ;  /* 0x000100002b2b7824 */ /* 0x000fe200078e00ff */
[----:B------:R-:W-:Y:S02]  /*a3c0*/  LOP3.LUT R49, R7, 0xff, RZ, 0xc0, !PT ;  /* 0x000000ff07317812 */ /* 0x000fe400078ec0ff */
[----:B------:R-:W-:Y:S01]  /*a3d0*/  LOP3.LUT R46, R46, 0xff, RZ, 0xc0, !PT ;  /* 0x000000ff2e2e7812 */ /* 0x000fe200078ec0ff */
[----:B------:R-:W-:Y:S01]  /*a3e0*/  IMAD.U32 R41, R41, 0x10000, RZ ;  /* 0x0001000029297824 */ /* 0x000fe200078e00ff */
[----:B------:R-:W-:-:S02]  /*a3f0*/  SHF.R.U32.HI R51, RZ, 0x10, R7 ;  /* 0x00000010ff337819 */ /* 0x000fc40000011607 */
[----:B------:R-:W-:Y:S02]  /*a400*/  LOP3.LUT R37, R37, 0xff0000, R38, 0xf8, !PT ;  /* 0x00ff000025257812 */ /* 0x000fe400078ef826 */
[----:B------:R-:W-:Y:S01]  /*a410*/  PRMT R46, R46, 0x7604, R49 ;  /* 0x000076042e2e7816 */ /* 0x000fe20000000031 */
[----:B------:R-:W-:Y:S01]  /*a420*/  IMAD.U32 R51, R51, 0x10000, RZ ;  /* 0x0001000033337824 */ /* 0x000fe200078e00ff */
        /* <DEDUP_REMOVED lines=14> */
[-C--:B0-----:R-:W-:Y:S02]  /*a510*/  F2FP.F16.E4M3.UNPACK_B R29, R8.reuse ;  /* 0x00000008ff1d723e */ /* 0x081fe400020006ff */
[----:B------:R-:W-:-:S02]  /*a520*/  F2FP.F16.E4M3.UNPACK_B R40, R8.H1 ;  /* 0x00000008ff28723e */ /* 0x000fc400030006ff */
[-C--:B------:R-:W-:Y:S02]  /*a530*/  F2FP.F16.E4M3.UNPACK_B R41, R11.reuse ;  /* 0x0000000bff29723e */ /* 0x080fe400020006ff */
[----:B------:R-:W-:Y:S02]  /*a540*/  F2FP.F16.E4M3.UNPACK_B R46, R11.H1 ;  /* 0x0000000bff2e723e */ /* 0x000fe400030006ff */
[----:B------:R-:W-:Y:S02]  /*a550*/  F2FP.F16.E4M3.UNPACK_B R50, R49 ;  /* 0x00000031ff32723e */ /* 0x000fe400020006ff */
[----:B-1----:R-:W-:Y:S02]  /*a560*/  F2FP.F16.E4M3.UNPACK_B R8, R13 ;  /* 0x0000000dff08723e */ /* 0x002fe400020006ff */
[----:B------:R-:W-:Y:S02]  /*a570*/  F2FP.F16.E4M3.UNPACK_B R11, R43 ;  /* 0x0000002bff0b723e */ /* 0x000fe400020006ff */
[----:B------:R-:W-:Y:S01]  /*a580*/  LOP3.LUT R53, R51, 0xff000000, R7, 0xf8, !PT ;  /* 0xff00000033357812 */ /* 0x000fe200078ef807 */
        /* <DEDUP_REMOVED lines=8> */
[C---:B------:R-:W-:Y:S01]  /*a610*/  FMUL.FTZ R12, R6.reuse, R51 ;  /* 0x00000033060c7220 */ /* 0x040fe20000410000 */
[----:B------:R-:W-:Y:S01]  /*a620*/  F2FP.F16.E4M3.UNPACK_B R38, R13.H1 ;  /* 0x0000000dff26723e */ /* 0x000fe200030006ff */
        /* <DEDUP_REMOVED lines=9> */
[----:B------:R-:W-:Y:S01]  /*a6c0*/  HADD2.F32 R8, -RZ, R8.H1_H1 ;  /* 0x30000008ff087230 */ /* 0x000fe20000004100 */
[-C--:B------:R-:W-:Y:S01]  /*a6d0*/  F2FP.F16.E4M3.UNPACK_B R7, R14.reuse ;  /* 0x0000000eff07723e */ /* 0x080fe200020006ff */
        /* <DEDUP_REMOVED lines=11> */
[----:B------:R-:W-:Y:S01]  /*a790*/  FFMA.FTZ R11, R31, R12, -R54 ;  /* 0x0000000c1f0b7223 */ /* 0x000fe20000010836 */
[----:B------:R-:W-:Y:S02]  /*a7a0*/  HADD2.F32 R38, -RZ, R38.H1_H1 ;  /* 0x30000026ff267230 */ /* 0x000fe40000004100 */
[C---:B------:R-:W-:Y:S01]  /*a7b0*/  FFMA.FTZ R12, R13.reuse, R44, -R56 ;  /* 0x0000002c0d0c7223 */ /* 0x040fe20000010838 */
[----:B------:R-:W-:Y:S01]  /*a7c0*/  FFMA.FTZ R13, R13, R52, R51 ;  /* 0x000000340d0d7223 */ /* 0x000fe20000010033 */
[----:B------:R-:W-:Y:S01]  /*a7d0*/  F2FP.F16.E4M3.UNPACK_B R51, R53 ;  /* 0x00000035ff33723e */ /* 0x000fe200020006ff */
[----:B------:R-:W-:Y:S01]  /*a7e0*/  FFMA.FTZ R8, R31, R50, R15 ;  /* 0x000000321f087223 */ /* 0x000fe2000001000f */
[----:B------:R-:W-:Y:S01]  /*a7f0*/  F2FP.F16.E4M3.UNPACK_B R44, R47 ;  /* 0x0000002fff2c723e */ /* 0x000fe200020006ff */
[----:B------:R-:W-:Y:S02]  /*a800*/  HADD2.F32 R43, -RZ, R43.H1_H1 ;  /* 0x3000002bff2b7230 */ /* 0x000fe40000004100 */
[----:B------:R-:W-:Y:S01]  /*a810*/  FMUL.FTZ R54, R38, R49 ;  /* 0x0000003126367220 */ /* 0x000fe20000410000 */
[----:B------:R-:W-:Y:S01]  /*a820*/  HADD2.F32 R52, -RZ, R51.H0_H0 ;  /* 0x20000033ff347230 */ /* 0x000fe20000004100 */
[----:B------:R-:W-:Y:S01]  /*a830*/  F2FP.F16.E4M3.UNPACK_B R47, R47.H1 ;  /* 0x0000002fff2f723e */ /* 0x000fe200030006ff */
[----:B------:R-:W-:-:S02]  /*a840*/  HADD2.F32 R15, -RZ, R42.H0_H0 ;  /* 0x2000002aff0f7230 */ /* 0x000fc40000004100 */
[-C--:B------:R-:W-:Y:S01]  /*a850*/  FMUL.FTZ R38, R38, R43.reuse ;  /* 0x0000002b26267220 */ /* 0x080fe20000410000 */
[----:B------:R-:W-:Y:S01]  /*a860*/  HADD2.F32 R50, -RZ, R44.H0_H0 ;  /* 0x2000002cff327230 */ /* 0x000fe20000004100 */
[----:B------:R-:W-:Y:S01]  /*a870*/  F2FP.F16.E4M3.UNPACK_B R5, R10 ;  /* 0x0000000aff05723e */ /* 0x000fe200020006ff */
[----:B------:R-:W-:Y:S02]  /*a880*/  HADD2.F32 R37, -RZ, R37.H1_H1 ;  /* 0x30000025ff257230 */ /* 0x000fe40000004100 */
[C---:B------:R-:W-:Y:S01]  /*a890*/  FMUL.FTZ R56, R15.reuse, R52 ;  /* 0x000000340f387220 */ /* 0x040fe20000410000 */
[----:B------:R-:W-:Y:S02]  /*a8a0*/  HADD2.F32 R31, -RZ, R41.H0_H0 ;  /* 0x20000029ff1f7230 */ /* 0x000fe40000004100 */
[-C--:B------:R-:W-:Y:S01]  /*a8b0*/  FMUL.FTZ R55, R15, R50.reuse ;  /* 0x000000320f377220 */ /* 0x080fe20000410000 */
[----:B------:R-:W-:Y:S02]  /*a8c0*/  HADD2.F32 R51, -RZ, R51.H1_H1 ;  /* 0x30000033ff337230 */ /* 0x000fe40000004100 */
[C---:B------:R-:W-:Y:S01]  /*a8d0*/  FFMA.FTZ R15, R37.reuse, R43, -R54 ;  /* 0x0000002b250f7223 */ /* 0x040fe20000010836 */
[----:B------:R-:W-:Y:S01]  /*a8e0*/  F2FP.F16.E4M3.UNPACK_B R54, R53.H1 ;  /* 0x00000035ff36723e */ /* 0x000fe200030006ff */
[----:B------:R-:W-:Y:S01]  /*a8f0*/  FFMA.FTZ R38, R37, R49, R38 ;  /* 0x0000003125267223 */ /* 0x000fe20000010026 */
[----:B------:R-:W-:Y:S01]  /*a900*/  FFMA.FTZ R37, R31, R50, -R56 ;  /* 0x000000321f257223 */ /* 0x000fe20000010838 */
[----:B------:R-:W-:-:S02]  /*a910*/  HADD2.F32 R42, -RZ, R42.H1_H1 ;  /* 0x3000002aff2a7230 */ /* 0x000fc40000004100 */
[----:B------:R-:W-:Y:S01]  /*a920*/  FFMA.FTZ R31, R31, R52, R55 ;  /* 0x000000341f1f7223 */ /* 0x000fe20000010037 */
[----:B------:R-:W-:Y:S01]  /*a930*/  HADD2.F32 R49, -RZ, R44.H1_H1 ;  /* 0x3000002cff317230 */ /* 0x000fe20000004100 */
[----:B------:R-:W-:Y:S01]  /*a940*/  F2FP.F16.E4M3.UNPACK_B R10, R10.H1 ;  /* 0x0000000aff0a723e */ /* 0x000fe200030006ff */
[----:B------:R-:W-:Y:S02]  /*a950*/  HADD2.F32 R52, -RZ, R54.H0_H0 ;  /* 0x20000036ff347230 */ /* 0x000fe40000004100 */
[C---:B------:R-:W-:Y:S01]  /*a960*/  FMUL.FTZ R56, R42.reuse, R51 ;  /* 0x000000332a387220 */ /* 0x040fe20000410000 */
[----:B------:R-:W-:Y:S02]  /*a970*/  HADD2.F32 R44, -RZ, R48.H0_H0 ;  /* 0x20000030ff2c7230 */ /* 0x000fe40000004100 */
[----:B------:R-:W-:Y:S01]  /*a980*/  FMUL.FTZ R42, R42, R49 ;  /* 0x000000312a2a7220 */ /* 0x000fe20000410000 */
[----:B------:R-:W-:Y:S01]  /*a990*/  HADD2.F32 R50, -RZ, R47.H0_H0 ;  /* 0x2000002fff327230 */ /* 0x000fe20000004100 */
[----:B------:R-:W-:Y:S01]  /*a9a0*/  F2FP.SATFINITE.E4M3.F32.PACK_AB_MERGE_C R13, R38, R13, RZ ;  /* 0x0000000d260d723e */ /* 0x000fe200048070ff */
[----:B------:R-:W-:-:S02]  /*a9b0*/  HADD2.F32 R41, -RZ, R41.H1_H1 ;  /* 0x30000029ff297230 */ /* 0x000fc40000004100 */
[C---:B------:R-:W-:Y:S01]  /*a9c0*/  FMUL.FTZ R58, R44.reuse, R52 ;  /* 0x000000342c3a7220 */ /* 0x040fe20000410000 */
[----:B------:R-:W-:Y:S02]  /*a9d0*/  HADD2.F32 R43, -RZ, R46.H0_H0 ;  /* 0x2000002eff2b7230 */ /* 0x000fe40000004100 */
[-C--:B------:R-:W-:Y:S01]  /*a9e0*/  FMUL.FTZ R53, R44, R50.reuse ;  /* 0x000000322c357220 */ /* 0x080fe20000410000 */
[----:B------:R-:W-:Y:S02]  /*a9f0*/  HADD2.F32 R54, -RZ, R54.H1_H1 ;  /* 0x30000036ff367230 */ /* 0x000fe40000004100 */
[C---:B------:R-:W-:Y:S01]  /*aa00*/  FFMA.FTZ R44, R41.reuse, R49, -R56 ;  /* 0x00000031292c7223 */ /* 0x040fe20000010838 */
[----:B------:R-:W-:Y:S01]  /*aa10*/  FFMA.FTZ R42, R41, R51, R42 ;  /* 0x00000033292a7223 */ /* 0x000fe2000001002a */
[C---:B------:R-:W-:Y:S01]  /*aa20*/  FFMA.FTZ R41, R43.reuse, R50, -R58 ;  /* 0x000000322b297223 */ /* 0x040fe2000001083a */
[----:B------:R-:W-:Y:S01]  /*aa30*/  FFMA.FTZ R43, R43, R52, R53 ;  /* 0x000000342b2b7223 */ /* 0x000fe20000010035 */
[----:B------:R-:W-:Y:S01]  /*aa40*/  F2FP.F16.E4M3.UNPACK_B R53, R30.H1 ;  /* 0x0000001eff35723e */ /* 0x000fe200030006ff */
[----:B------:R-:W-:Y:S01]  /*aa50*/  HADD2.F32 R52, -RZ, R47.H1_H1 ;  /* 0x3000002fff347230 */ /* 0x000fe20000004100 */
[----:B------:R-:W-:Y:S01]  /*aa60*/  F2FP.F16.E4M3.UNPACK_B R50, R28.H1 ;  /* 0x0000001cff32723e */ /* 0x000fe200030006ff */
[----:B------:R-:W-:Y:S01]  /*aa70*/  HADD2.F32 R49, -RZ, R48.H1_H1 ;  /* 0x30000030ff317230 */ /* 0x000fe20000004100 */
[----:B------:R-:W-:Y:S01]  /*aa80*/  F2FP.SATFINITE.E4M3.F32.PACK_AB_MERGE_C R9, R8, R9, R13 ;  /* 0x000000090809723e */ /* 0x000fe2000480700d */
[----:B------:R-:W-:-:S02]  /*aa90*/  HADD2.F32 R55, -RZ, R53.H0_H0 ;  /* 0x20000035ff377230 */ /* 0x000fc40000004100 */
[--C-:B------:R-:W-:Y:S02]  /*aaa0*/  HADD2.F32 R48, -RZ, R45.reuse.H0_H0 ;  /* 0x2000002dff307230 */ /* 0x100fe40000004100 */
        /* <DEDUP_REMOVED lines=10> */
[----:B------:R-:W-:Y:S01]  /*ab50*/  HADD2.F32 R50, -RZ, R50.H1_H1 ;  /* 0x30000032ff327230 */ /* 0x000fe20000004100 */
[----:B------:R-:W-:Y:S01]  /*ab60*/  F2FP.F16.E4M3.UNPACK_B R47, R30 ;  /* 0x0000001eff2f723e */ /* 0x000fe200020006ff */
[----:B------:R-:W-:Y:S02]  /*ab70*/  HADD2.F32 R53, -RZ, R53.H1_H1 ;  /* 0x30000035ff357230 */ /* 0x000fe40000004100 */
[C---:B------:R-:W-:Y:S01]  /*ab80*/  FFMA.FTZ R48, R46.reuse, R51, -R49 ;  /* 0x000000332e307223 */ /* 0x040fe20000010831 */
[----:B------:R-:W-:Y:S01]  /*ab90*/  FFMA.FTZ R56, R46, R55, R56 ;  /* 0x000000372e387223 */ /* 0x000fe20000010038 */
[----:B------:R-:W-:Y:S01]  /*aba0*/  HADD2.F32 R40, -RZ, R40.H1_H1 ;  /* 0x30000028ff287230 */ /* 0x000fe20000004100 */
[----:B------:R-:W-:Y:S01]  /*abb0*/  F2FP.F16.E4M3.UNPACK_B R46, R28 ;  /* 0x0000001cff2e723e */ /* 0x000fe200020006ff */
[C---:B------:R-:W-:Y:S01]  /*abc0*/  FMUL.FTZ R28, R45.reuse, R50 ;  /* 0x000000322d1c7220 */ /* 0x040fe20000410000 */
[----:B------:R-:W-:Y:S01]  /*abd0*/  FMUL.FTZ R51, R45, R53 ;  /* 0x000000352d337220 */ /* 0x000fe20000410000 */
[----:B------:R-:W-:Y:S01]  /*abe0*/  HADD2.F32 R49, -RZ, R47.H0_H0 ;  /* 0x2000002fff317230 */ /* 0x000fe20000004100 */
[----:B------:R-:W-:Y:S01]  /*abf0*/  F2FP.SATFINITE.E4M3.F32.PACK_AB_MERGE_C R43, R54, R43, RZ ;  /* 0x0000002b362b723e */ /* 0x000fe200048070ff */
[----:B------:R-:W-:-:S02]  /*ac00*/  HADD2.F32 R30, -RZ, R39.H0_H0 ;  /* 0x20000027ff1e7230 */ /* 0x000fc40000004100 */
[C---:B------:R-:W-:Y:S01]  /*ac10*/  FFMA.FTZ R53, R40.reuse, R53, R28 ;  /* 0x0000003528357223 */ /* 0x040fe2000001001c */
[----:B------:R-:W-:Y:S02]  /*ac20*/  HADD2.F32 R45, -RZ, R46.H0_H0 ;  /* 0x2000002eff2d7230 */ /* 0x000fe40000004100 */
[----:B------:R-:W-:Y:S01]  /*ac30*/  FFMA.FTZ R55, R40, R50, -R51 ;  /* 0x0000003228377223 */ /* 0x000fe20000010833 */
        /* <DEDUP_REMOVED lines=30> */
[----:B------:R-:W-:Y:S02]  /*ae20*/  HADD2.F32 R28, -RZ, R4.H1_H1 ;  /* 0x30000004ff1c7230 */ /* 0x000fe40000004100 */
[C---:B------:R-:W-:Y:S01]  /*ae30*/  FMUL.FTZ R29, R14.reuse, R45 ;  /* 0x0000002d0e1d7220 */ /* 0x040fe20000410000 */
[----:B------:R-:W-:Y:S01]  /*ae40*/  FMUL.FTZ R14, R14, R39 ;  /* 0x000000270e0e7220 */ /* 0x000fe20000410000 */
[----:B------:R-:W-:Y:S02]  /*ae50*/  F2FP.SATFINITE.E4M3.F32.PACK_AB_MERGE_C R8, R40, R49, R53 ;  /* 0x000000312808723e */ /* 0x000fe40004807035 */
[C---:B------:R-:W-:Y:S01]  /*ae60*/  FFMA.FTZ R50, R10.reuse, R39, -R29 ;  /* 0x000000270a327223 */ /* 0x040fe2000001081d */
[----:B------:R-:W-:Y:S01]  /*ae70*/  FFMA.FTZ R52, R10, R45, R14 ;  /* 0x0000002d0a347223 */ /* 0x000fe2000001000e */
[----:B------:R-:W-:-:S02]  /*ae80*/  HADD2.F32 R29, -RZ, R21.H0_H0 ;  /* 0x20000015ff1d7230 */ /* 0x000fc40000004100 */
[----:B------:R-:W-:Y:S01]  /*ae90*/  HADD2.F32 R14, -RZ, R21.H1_H1 ;  /* 0x30000015ff0e7230 */ /* 0x000fe20000004100 */
[----:B------:R-:W-:Y:S01]  /*aea0*/  F2FP.SATFINITE.E4M3.F32.PACK_AB_MERGE_C R50, R50, R57, RZ ;  /* 0x000000393232723e */ /* 0x000fe200048070ff */
[----:B------:R-:W-:Y:S01]  /*aeb0*/  HADD2.F32 R21, -RZ, R4.H0_H0 ;  /* 0x20000004ff157230 */ /* 0x000fe20000004100 */
[----:B------:R-:W-:Y:S01]  /*aec0*/  F2FP.SATFINITE.E4M3.F32.PACK_AB_MERGE_C R52, R52, R59, RZ ;  /* 0x0000003b3434723e */ /* 0x000fe200048070ff */
[--C-:B------:R-:W-:Y:S02]  /*aed0*/  HADD2.F32 R10, -RZ, R7.reuse.H0_H0 ;  /* 0x20000007ff0a7230 */ /* 0x100fe40000004100 */
[----:B------:R-:W-:Y:S02]  /*aee0*/  HADD2.F32 R7, -RZ, R7.H1_H1 ;  /* 0x30000007ff077230 */ /* 0x000fe40000004100 */
[--C-:B------:R-:W-:Y:S02]  /*aef0*/  HADD2.F32 R4, -RZ, R5.reuse.H0_H0 ;  /* 0x20000005ff047230 */ /* 0x100fe40000004100 */
[----:B------:R-:W-:Y:S01]  /*af00*/  FMUL.FTZ R39, R10, R21 ;  /* 0x000000150a277220 */ /* 0x000fe20000410000 */
[----:B------:R-:W-:-:S02]  /*af10*/  HADD2.F32 R5, -RZ, R5.H1_H1 ;  /* 0x30000005ff057230 */ /* 0x000fc40000004100 */
[-C--:B------:R-:W-:Y:S01]  /*af20*/  FMUL.FTZ R10, R10, R29.reuse ;  /* 0x0000001d0a0a7220 */ /* 0x080fe20000410000 */
[C---:B------:R-:W-:Y:S01]  /*af30*/  FMUL.FTZ R30, R7.reuse, R28 ;  /* 0x0000001c071e7220 */ /* 0x040fe20000410000 */
[-C--:B------:R-:W-:Y:S01]  /*af40*/  FMUL.FTZ R7, R7, R14.reuse ;  /* 0x0000000e07077220 */ /* 0x080fe20000410000 */
        /* <DEDUP_REMOVED lines=13> */
[----:B------:R1:W-:Y:S04]  /*b020*/  STS.128 [R20+0xf000], R4 ;  /* 0x00f0000414007388 */ /* 0x0003e80000000c00 */
[----:B------:R1:W-:Y:S02]  /*b030*/  STS.128 [R3+0xf000], R8 ;  /* 0x00f0000803007388 */ /* 0x0003e40000000c00 */
.L_x_9130:
[----:B------:R-:W-:Y:S05]  /*b040*/  BSYNC B1 ;  /* 0x0000000000017941 */ /* 0x000fea0003800000 */
.L_x_9129:
[----:B------:R-:W-:Y:S05]  /*b050*/  @P1 BRA `(.L_x_9116) ;  /* 0x0000001000001947 */ /* 0x000fea0003800000 */
[----:B------:R-:W2:Y:S01]  /*b060*/  LDL R51, [R1+0x68] ;  /* 0x0000680001337983 */ /* 0x000ea20000100800 */
[----:B-1---5:R-:W-:Y:S02]  /*b070*/  SHF.R.U32.HI R4, RZ, 0x8, R32 ;  /* 0x00000008ff047819 */ /* 0x022fe40000011620 */
[----:B------:R-:W-:Y:S02]  /*b080*/  SHF.R.S32.HI R9, RZ, 0x1f, R63 ;  /* 0x0000001fff097819 */ /* 0x000fe4000001143f */
[----:B------:R-:W-:Y:S02]  /*b090*/  LOP3.LUT R3, R32, 0xff, RZ, 0xc0, !PT ;  /* 0x000000ff20037812 */ /* 0x000fe400078ec0ff */
[----:B------:R-:W-:Y:S02]  /*b0a0*/  LOP3.LUT R4, R4, 0xff, RZ, 0xc0, !PT ;  /* 0x000000ff04047812 */ /* 0x000fe400078ec0ff */
[----:B------:R-:W-:Y:S02]  /*b0b0*/  LEA.HI R9, R9, R63, RZ, 0x4 ;  /* 0x0000003f09097211 */ /* 0x000fe400078f20ff */
[----:B------:R-:W-:-:S02]  /*b0c0*/  PRMT R12, R4, 0x7604, R3 ;  /* 0x00007604040c7816 */ /* 0x000fc40000000003 */
[----:B------:R-:W-:Y:S02]  /*b0d0*/  SHF.R.U32.HI R4, RZ, 0x8, R34 ;  /* 0x00000008ff047819 */ /* 0x000fe40000011622 */
[----:B------:R-:W-:Y:S02]  /*b0e0*/  SHF.R.S32.HI R9, RZ, 0x4, R9 ;  /* 0x00000004ff097819 */ /* 0x000fe40000011409 */
[----:B------:R-:W-:Y:S02]  /*b0f0*/  LOP3.LUT R3, R34, 0xff, RZ, 0xc0, !PT ;  /* 0x000000ff22037812 */ /* 0x000fe400078ec0ff */
[----:B------:R-:W-:Y:S02]  /*b100*/  SHF.R.U32.HI R8, RZ, 0x8, R24 ;  /* 0x00000008ff087819 */ /* 0x000fe40000011618 */
[----:B------:R-:W-:Y:S02]  /*b110*/  LOP3.LUT R4, R4, 0xff, RZ, 0xc0, !PT ;  /* 0x000000ff04047812 */ /* 0x000fe400078ec0ff */
[----:B------:R-:W-:-:S02]  /*b120*/  LEA.HI R0, R0, R9, RZ, 0x1c ;  /* 0x0000000900007211 */ /* 0x000fc400078fe0ff */
[----:B------:R-:W-:Y:S02]  /*b130*/  LOP3.LUT R7, R24, 0xff, RZ, 0xc0, !PT ;  /* 0x000000ff18077812 */ /* 0x000fe400078ec0ff */
[----:B------:R-:W-:Y:S02]  /*b140*/  LOP3.LUT R8, R8, 0xff, RZ, 0xc0, !PT ;  /* 0x000000ff08087812 */ /* 0x000fe400078ec0ff */
[----:B------:R-:W-:Y:S02]  /*b150*/  PRMT R21, R4, 0x7604, R3 ;  /* 0x0000760404157816 */ /* 0x000fe40000000003 */
[C---:B------:R-:W-:Y:S01]  /*b160*/  LEA.HI R3, R0.reuse, R0, RZ, 0x1 ;  /* 0x0000000000037211 */ /* 0x040fe200078f08ff */
[----:B------:R-:W-:Y:S01]  /*b170*/  IMAD.SHL.U32 R0, R0, 0x10, RZ ;  /* 0x0000001000007824 */ /* 0x000fe200078e00ff */
[----:B------:R-:W-:Y:S02]  /*b180*/  PRMT R31, R8, 0x7604, R7 ;  /* 0x00007604081f7816 */ /* 0x000fe40000000007 */
[----:B------:R-:W-:-:S02]  /*b190*/  SHF.R.U32.HI R6, RZ, 0x8, R33 ;  /* 0x00000008ff067819 */ /* 0x000fc40000011621 */
[----:B------:R-:W-:Y:S02]  /*b1a0*/  SHF.R.U32.HI R8, RZ, 0x8, R26 ;  /* 0x00000008ff087819 */ /* 0x000fe4000001161a */
[----:B------:R-:W-:Y:S02]  /*b1b0*/  SHF.R.S32.HI R3, RZ, 0x1, R3 ;  /* 0x00000001ff037819 */ /* 0x000fe40000011403 */
[----:B------:R-:W-:Y:S02]  /*b1c0*/  LOP3.LUT R0, R62, 0x10, R0, 0xf8, !PT ;  /* 0x000000103e007812 */ /* 0x000fe400078ef800 */
[----:B------:R-:W-:Y:S02]  /*b1d0*/  LOP3.LUT R5, R33, 0xff, RZ, 0xc0, !PT ;  /* 0x000000ff21057812 */ /* 0x000fe400078ec0ff */
[----:B------:R-:W-:Y:S02]  /*b1e0*/  LOP3.LUT R6, R6, 0xff, RZ, 0xc0, !PT ;  /* 0x000000ff06067812 */ /* 0x000fe400078ec0ff */
[----:B------:R-:W-:Y:S01]  /*b1f0*/  LOP3.LUT R20, R8, 0xff, RZ, 0xc0, !PT ;  /* 0x000000ff08147812 */ /* 0x000fe200078ec0ff */
[----:B------:R-:W-:Y:S01]  /*b200*/  IMAD R8, R3, 0x1800, R61 ;  /* 0x0000180003087824 */ /* 0x000fe200078e023d */
[----:B0-----:R-:W-:-:S02]  /*b210*/  SHF.R.U32.HI R10, RZ, 0x8, R25 ;  /* 0x00000008ff0a7819 */ /* 0x001fc40000011619 */
[----:B------:R-:W-:Y:S02]  /*b220*/  LOP3.LUT R0, R0, R60, RZ, 0x3c, !PT ;  /* 0x0000003c00007212 */ /* 0x000fe400078e3cff */
[----:B------:R-:W-:Y:S02]  /*b230*/  PRMT R14, R6, 0x7604, R5 ;  /* 0x00007604060e7816 */ /* 0x000fe40000000005 */
[----:B------:R-:W-:Y:S02]  /*b240*/  SHF.R.U32.HI R6, RZ, 0x8, R35 ;  /* 0x00000008ff067819 */ /* 0x000fe40000011623 */
[----:B------:R-:W-:Y:S02]  /*b250*/  LOP3.LUT R9, R25, 0xff, RZ, 0xc0, !PT ;  /* 0x000000ff19097812 */ /* 0x000fe400078ec0ff */
[----:B------:R-:W-:Y:S02]  /*b260*/  LOP3.LUT R11, R26, 0xff, RZ, 0xc0, !PT ;  /* 0x000000ff1a0b7812 */ /* 0x000fe400078ec0ff */
[----:B------:R-:W-:-:S02]  /*b270*/  LOP3.LUT R10, R10, 0xff, RZ, 0xc0, !PT ;  /* 0x000000ff0a0a7812 */ /* 0x000fc400078ec0ff */
[----:B------:R-:W-:Y:S02]  /*b280*/  IADD3 R0, R17, R8, R0 ;  /* 0x0000000811007210 */ /* 0x000fe40007ffe000 */
[----:B------:R-:W-:Y:S02]  /*b290*/  LOP3.LUT R5, R35, 0xff, RZ, 0xc0, !PT ;  /* 0x000000ff23057812 */ /* 0x000fe400078ec0ff */
[----:B------:R-:W-:Y:S02]  /*b2a0*/  LOP3.LUT R6, R6, 0xff, RZ, 0xc0, !PT ;  /* 0x000000ff06067812 */ /* 0x000fe400078ec0ff */
[----:B------:R-:W-:Y:S02]  /*b2b0*/  PRMT R30, R10, 0x7604, R9 ;  /* 0x000076040a1e7816 */ /* 0x000fe40000000009 */
[----:B------:R-:W-:Y:S02]  /*b2c0*/  PRMT R39, R20, 0x7604, R11 ;  /* 0x0000760414277816 */ /* 0x000fe4000000000b */
[----:B------:R-:W0:Y:S01]  /*b2d0*/  LDS.128 R8, [R0+0xf000] ;  /* 0x00f0000000087984 */ /* 0x000e220000000c00 */
[----:B------:R-:W-:-:S02]  /*b2e0*/  PRMT R29, R6, 0x7604, R5 ;  /* 0x00007604061d7816 */ /* 0x000fc40000000005 */
[----:B------:R-:W-:Y:S02]  /*b2f0*/  SHF.R.U32.HI R28, RZ, 0x8, R27 ;  /* 0x00000008ff1c7819 */ /* 0x000fe4000001161b */
[----:B------:R-:W-:Y:S02]  /*b300*/  LOP3.LUT R13, R27, 0xff, RZ, 0xc0, !PT ;  /* 0x000000ff1b0d7812 */ /* 0x000fe400078ec0ff */
[----:B------:R-:W-:Y:S02]  /*b310*/  LOP3.LUT R28, R28, 0xff, RZ, 0xc0, !PT ;  /* 0x000000ff1c1c7812 */ /* 0x000fe400078ec0ff */
        /* <DEDUP_REMOVED lines=8> */
[----:B------:R-:W-:-:S02]  /*b3a0*/  SHF.R.U32.HI R13, RZ, 0x10, R25 ;  /* 0x00000010ff0d7819 */ /* 0x000fc40000011619 */
[----:B------:R-:W-:Y:S02]  /*b3b0*/  PRMT R3, R3, 0x7054, R12 ;  /* 0x0000705403037816 */ /* 0x000fe4000000000c */
[----:B------:R-:W-:Y:S02]  /*b3c0*/  PRMT R21, R20, 0x7054, R21 ;  /* 0x0000705414157816 */ /* 0x000fe40000000015 */
[----:B------:R-:W-:Y:S02]  /*b3d0*/  SHF.R.U32.HI R12, RZ, 0x10, R24 ;  /* 0x00000010ff0c7819 */ /* 0x000fe40000011618 */
[----:B------:R-:W-:Y:S02]  /*b3e0*/  SHF.R.U32.HI R20, RZ, 0x10, R27 ;  /* 0x00000010ff147819 */ /* 0x000fe4000001161b */
[----:B------:R-:W-:Y:S02]  /*b3f0*/  LOP3.LUT R13, R13, 0xff, RZ, 0xc0, !PT ;  /* 0x000000ff0d0d7812 */ /* 0x000fe400078ec0ff */
[----:B------:R-:W-:-:S02]  /*b400*/  SHF.R.U32.HI R28, RZ, 0x10, R35 ;  /* 0x00000010ff1c7819 */ /* 0x000fc40000011623 */
[----:B------:R-:W-:Y:S02]  /*b410*/  SHF.R.U32.HI R14, RZ, 0x10, R26 ;  /* 0x00000010ff0e7819 */ /* 0x000fe4000001161a */
[----:B------:R-:W-:Y:S02]  /*b420*/  LOP3.LUT R12, R12, 0xff, RZ, 0xc0, !PT ;  /* 0x000000ff0c0c7812 */ /* 0x000fe400078ec0ff */
[----:B------:R-:W-:Y:S02]  /*b430*/  LOP3.LUT R20, R20, 0xff, RZ, 0xc0, !PT ;  /* 0x000000ff14147812 */ /* 0x000fe400078ec0ff */
[----:B------:R-:W-:Y:S02]  /*b440*/  PRMT R37, R13, 0x7054, R30 ;  /* 0x000070540d257816 */ /* 0x000fe4000000001e */
[----:B------:R-:W-:Y:S02]  /*b450*/  LOP3.LUT R28, R28, 0xff, RZ, 0xc0, !PT ;  /* 0x000000ff1c1c7812 */ /* 0x000fe400078ec0ff */
[----:B------:R-:W-:-:S02]  /*b460*/  LOP3.LUT R14, R14, 0xff, RZ, 0xc0, !PT ;  /* 0x000000ff0e0e7812 */ /* 0x000fc400078ec0ff */
[----:B------:R-:W-:Y:S02]  /*b470*/  PRMT R31, R12, 0x7054, R31 ;  /* 0x000070540c1f7816 */ /* 0x000fe4000000001f */
[----:B------:R-:W-:Y:S02]  /*b480*/  PRMT R41, R20, 0x7054, R41 ;  /* 0x0000705414297816 */ /* 0x000fe40000000029 */
[----:B------:R-:W-:Y:S02]  /*b490*/  LOP3.LUT R40, R37, 0xff000000, R25, 0xf8, !PT ;  /* 0xff00000025287812 */ /* 0x000fe400078ef819 */
[----:B------:R-:W-:Y:S02]  /*b4a0*/  PRMT R29, R28, 0x7054, R29 ;  /* 0x000070541c1d7816 */ /* 0x000fe4000000001d */
[----:B------:R-:W-:Y:S02]  /*b4b0*/  PRMT R39, R14, 0x7054, R39 ;  /* 0x000070540e277816 */ /* 0x000fe40000000027 */
[----:B------:R-:W-:-:S02]  /*b4c0*/  LOP3.LUT R13, R3, 0xff000000, R32, 0xf8, !PT ;  /* 0xff000000030d7812 */ /* 0x000fc400078ef820 */
[----:B------:R-:W-:Y:S02]  /*b4d0*/  LOP3.LUT R32, R15, 0xff000000, R33, 0xf8, !PT ;  /* 0xff0000000f207812 */ /* 0x000fe400078ef821 */
[----:B------:R-:W-:Y:S02]  /*b4e0*/  LOP3.LUT R28, R31, 0xff000000, R24, 0xf8, !PT ;  /* 0xff0000001f1c7812 */ /* 0x000fe400078ef818 */
[----:B------:R-:W-:Y:S02]  /*b4f0*/  LOP3.LUT R43, R41, 0xff000000, R27, 0xf8, !PT ;  /* 0xff000000292b7812 */ /* 0x000fe400078ef81b */
[----:B------:R-:W-:Y:S02]  /*b500*/  F2FP.F16.E4M3.UNPACK_B R41, R40 ;  /* 0x00000028ff29723e */ /* 0x000fe400020006ff */
[----:B0-----:R-:W-:Y:S02]  /*b510*/  F2FP.F16.E4M3.UNPACK_B R24, R9 ;  /* 0x00000009ff18723e */ /* 0x001fe400020006ff */
[----:B------:R-:W-:Y:S01]  /*b520*/  LOP3.LUT R12, R39, 0xff000000, R26, 0xf8, !PT ;  /* 0xff000000270c7812 */ /* 0x000fe200078ef81a */
[--C-:B------:R-:W-:Y:S01]  /*b530*/  HADD2.F32 R42, -RZ, R41.reuse.H0_H0 ;  /* 0x20000029ff2a7230 */ /* 0x100fe20000004100 */
[----:B------:R-:W-:Y:S01]  /*b540*/  LOP3.LUT R3, R21, 0xff000000, R34, 0xf8, !PT ;  /* 0xff00000015037812 */ /* 0x000fe200078ef822 */
[----:B------:R-:W-:Y:S01]  /*b550*/  HADD2.F32 R41, -RZ, R41.H1_H1 ;  /* 0x30000029ff297230 */ /* 0x000fe20000004100 */
[----:B------:R-:W-:-:S02]  /*b560*/  F2FP.F16.E4M3.UNPACK_B R26, R32 ;  /* 0x00000020ff1a723e */ /* 0x000fc400020006ff */
[----:B------:R-:W-:Y:S02]  /*b570*/  LOP3.LUT R38, R29, 0xff000000, R35, 0xf8, !PT ;  /* 0xff0000001d267812 */ /* 0x000fe400078ef823 */
[-C--:B------:R-:W-:Y:S01]  /*b580*/  F2FP.F16.E4M3.UNPACK_B R27, R8.reuse ;  /* 0x00000008ff1b723e */ /* 0x080fe200020006ff */
[--C-:B------:R-:W-:Y:S01]  /*b590*/  HADD2.F32 R34, -RZ, R26.reuse.H0_H0 ;  /* 0x2000001aff227230 */ /* 0x100fe20000004100 */
[----:B------:R-:W-:Y:S01]  /*b5a0*/  F2FP.F16.E4M3.UNPACK_B R35, R8.H1 ;  /* 0x00000008ff23723e */ /* 0x000fe200030006ff */
[----:B------:R-:W-:Y:S01]  /*b5b0*/  HADD2.F32 R39, -RZ, R26.H1_H1 ;  /* 0x3000001aff277230 */ /* 0x000fe20000004100 */
[----:B------:R-:W-:Y:S02]  /*b5c0*/  F2FP.F16.E4M3.UNPACK_B R25, R9.H1 ;  /* 0x00000009ff19723e */ /* 0x000fe400030006ff */
[----:B------:R-:W-:Y:S02]  /*b5d0*/  F2FP.F16.E4M3.UNPACK_B R40, R40.H1 ;  /* 0x00000028ff28723e */ /* 0x000fe400030006ff */
[----:B------:R-:W-:-:S02]  /*b5e0*/  F2FP.F16.E4M3.UNPACK_B R32, R32.H1 ;  /* 0x00000020ff20723e */ /* 0x000fc400030006ff */
[-C--:B------:R-:W-:Y:S02]  /*b5f0*/  F2FP.F16.E4M3.UNPACK_B R30, R11.reuse ;  /* 0x0000000bff1e723e */ /* 0x080fe400020006ff */
[----:B------:R-:W-:Y:S01]  /*b600*/  F2FP.F16.E4M3.UNPACK_B R37, R11.H1 ;  /* 0x0000000bff25723e */ /* 0x000fe200030006ff */
[--C-:B------:R-:W-:Y:S01]  /*b610*/  HADD2.F32 R26, -RZ, R32.reuse.H0_H0 ;  /* 0x20000020ff1a7230 */ /* 0x100fe20000004100 */
[----:B------:R-:W-:Y:S01]  /*b620*/  F2FP.F16.E4M3.UNPACK_B R11, R10.H1 ;  /* 0x0000000aff0b723e */ /* 0x000fe200030006ff */
[----:B------:R-:W-:Y:S01]  /*b630*/  HADD2.F32 R32, -RZ, R32.H1_H1 ;  /* 0x30000020ff207230 */ /* 0x000fe20000004100 */
[----:B--2---:R-:W0:Y:S02]  /*b640*/  LDS.128 R4, [R51+0xf000] ;  /* 0x00f0000033047984 */ /* 0x004e240000000c00 */
[-C--:B0-----:R-:W-:Y:S02]  /*b650*/  F2FP.F16.E4M3.UNPACK_B R14, R5.reuse ;  /* 0x00000005ff0e723e */ /* 0x081fe400020006ff */
[----:B------:R-:W-:Y:S01]  /*b660*/  F2FP.F16.E4M3.UNPACK_B R21, R5.H1 ;  /* 0x00000005ff15723e */ /* 0x000fe200030006ff */
[----:B------:R-:W-:Y:S01]  /*b670*/  HADD2.F32 R5, -RZ, R24.H0_H0 ;  /* 0x20000018ff057230 */ /* 0x000fe20000004100 */
[-C--:B------:R-:W-:Y:S01]  /*b680*/  F2FP.F16.E4M3.UNPACK_B R29, R7.reuse ;  /* 0x00000007ff1d723e */ /* 0x080fe200020006ff */
[----:B------:R-:W-:Y:S01]  /*b690*/  HADD2.F32 R15, -RZ, R14.H0_H0 ;  /* 0x2000000eff0f7230 */ /* 0x000fe20000004100 */
[----:B------:R-:W-:Y:S01]  /*b6a0*/  F2FP.F16.E4M3.UNPACK_B R33, R7.H1 ;  /* 0x00000007ff21723e */ /* 0x000fe200030006ff */
[----:B------:R-:W-:-:S02]  /*b6b0*/  HADD2.F32 R24, -RZ, R24.H1_H1 ;  /* 0x30000018ff187230 */ /* 0x000fc40000004100 */
[C---:B------:R-:W-:Y:S01]  /*b6c0*/  FMUL.FTZ R8, R5.reuse, R42 ;  /* 0x0000002a05087220 */ /* 0x040fe20000410000 */
[----:B------:R-:W-:Y:S01]  /*b6d0*/  FMUL.FTZ R9, R5, R34 ;  /* 0x0000002205097220 */ /* 0x000fe20000410000 */
[----:B------:R-:W-:Y:S01]  /*b6e0*/  HADD2.F32 R14, -RZ, R14.H1_H1 ;  /* 0x3000000eff0e7230 */ /* 0x000fe20000004100 */
[----:B------:R-:W-:Y:S01]  /*b6f0*/  F2FP.F16.E4M3.UNPACK_B R20, R4 ;  /* 0x00000004ff14723e */ /* 0x000fe200020006ff */
[C---:B------:R-:W-:Y:S01]  /*b700*/  FFMA.FTZ R5, R15.reuse, R34, -R8 ;  /* 0x000000220f057223 */ /* 0x040fe20000010808 */
[----:B------:R-:W-:Y:S02]  /*b710*/  HADD2.F32 R34, -RZ, R40.H0_H0 ;  /* 0x20000028ff227230 */ /* 0x000fe40000004100 */
[----:B------:R-:W-:Y:S01]  /*b720*/  FFMA.FTZ R9, R15, R42, R9 ;  /* 0x0000002a0f097223 */ /* 0x000fe20000010009 */
[----:B------:R-:W-:Y:S02]  /*b730*/  HADD2.F32 R8, -RZ, R25.H0_H0 ;  /* 0x20000019ff087230 */ /* 0x000fe40000004100 */
[----:B------:R-:W-:Y:S01]  /*b740*/  FMUL.FTZ R45, R24, R41 ;  /* 0x00000029182d7220 */ /* 0x000fe20000410000 */
[----:B------:R-:W-:-:S02]  /*b750*/  HADD2.F32 R15, -RZ, R21.H0_H0 ;  /* 0x20000015ff0f7230 */ /* 0x000fc40000004100 */
[----:B------:R-:W-:Y:S01]  /*b760*/  FMUL.FTZ R24, R24, R39 ;  /* 0x0000002718187220 */ /* 0x000fe20000410000 */
[----:B------:R-:W-:Y:S01]  /*b770*/  F2FP.F16.E4M3.UNPACK_B R31, R4.H1 ;  /* 0x00000004ff1f723e */ /* 0x000fe200030006ff */
[C---:B------:R-:W-:Y:S01]  /*b780*/  FMUL.FTZ R42, R8.reuse, R34 ;  /* 0x00000022082a7220 */ /* 0x040fe20000410000 */
[----:B------:R-:W-:Y:S01]  /*b790*/  F2FP.F16.E4M3.UNPACK_B R4, R6 ;  /* 0x00000006ff04723e */ /* 0x000fe200020006ff */
[----:B------:R-:W-:Y:S01]  /*b7a0*/  FMUL.FTZ R47, R8, R26 ;  /* 0x0000001a082f7220 */ /* 0x000fe20000410000 */
[----:B------:R-:W-:Y:S01]  /*b7b0*/  F2FP.F16.E4M3.UNPACK_B R7, R6.H1 ;  /* 0x00000006ff07723e */ /* 0x000fe200030006ff */
[C---:B------:R-:W-:Y:S01]  /*b7c0*/  FFMA.FTZ R8, R14.reuse, R41, R24 ;  /* 0x000000290e087223 */ /* 0x040fe20000010018 */
[----:B------:R-:W-:Y:S01]  /*b7d0*/  F2FP.F16.E4M3.UNPACK_B R6, R10 ;  /* 0x0000000aff06723e */ /* 0x000fe200020006ff */
[----:B------:R-:W-:Y:S01]  /*b7e0*/  FFMA.FTZ R10, R14, R39, -R45 ;  /* 0x000000270e0a7223 */ /* 0x000fe2000001082d */
[C---:B------:R-:W-:Y:S01]  /*b7f0*/  FFMA.FTZ R14, R15.reuse, R26, -R42 ;  /* 0x0000001a0f0e7223 */ /* 0x040fe2000001082a */
[----:B------:R-:W-:Y:S01]  /*b800*/  FFMA.FTZ R15, R15, R34, R47 ;  /* 0x000000220f0f7223 */ /* 0x000fe2000001002f */
[-C--:B------:R-:W-:Y:S01]  /*b810*/  F2FP.F16.E4M3.UNPACK_B R41, R43.reuse ;  /* 0x0000002bff29723e */ /* 0x080fe200020006ff */
[----:B------:R-:W-:Y:S01]  /*b820*/  HADD2.F32 R40, -RZ, R40.H1_H1 ;  /* 0x30000028ff287230 */ /* 0x000fe20000004100 */
[-C--:B------:R-:W-:Y:S01]  /*b830*/  F2FP.F16.E4M3.UNPACK_B R34, R38.reuse ;  /* 0x00000026ff22723e */ /* 0x080fe200020006ff */
[----:B------:R-:W-:Y:S01]  /*b840*/  HADD2.F32 R25, -RZ, R25.H1_H1 ;  /* 0x30000019ff197230 */ /* 0x000fe20000004100 */
[----:B------:R-:W-:Y:S01]  /*b850*/  F2FP.F16.E4M3.UNPACK_B R43, R43.H1 ;  /* 0x0000002bff2b723e */ /* 0x000fe200030006ff */
[----:B------:R-:W-:Y:S01]  /*b860*/  HADD2.F32 R26, -RZ, R21.H1_H1 ;  /* 0x30000015ff1a7230 */ /* 0x000fe20000004100 */
[----:B------:R-:W-:Y:S01]  /*b870*/  F2FP.F16.E4M3.UNPACK_B R38, R38.H1 ;  /* 0x00000026ff26723e */ /* 0x000fe200030006ff */
[----:B------:R-:W-:-:S02]  /*b880*/  HADD2.F32 R42, -RZ, R41.H0_H0 ;  /* 0x20000029ff2a7230 */ /* 0x000fc40000004100 */
[C---:B------:R-:W-:Y:S01]  /*b890*/  FMUL.FTZ R45, R25.reuse, R40 ;  /* 0x00000028192d7220 */ /* 0x040fe20000410000 */
[----:B------:R-:W-:Y:S02]  /*b8a0*/  HADD2.F32 R21, -RZ, R30.H0_H0 ;  /* 0x2000001eff157230 */ /* 0x000fe40000004100 */
[----:B------:R-:W-:Y:S01]  /*b8b0*/  FMUL.FTZ R25, R25, R32 ;  /* 0x0000002019197220 */ /* 0x000fe20000410000 */
[----:B------:R-:W-:Y:S02]  /*b8c0*/  HADD2.F32 R39, -RZ, R34.H0_H0 ;  /* 0x20000022ff277230 */ /* 0x000fe40000004100 */
[----:B------:R-:W-:Y:S02]  /*b8d0*/  HADD2.F32 R24, -RZ, R29.H0_H0 ;  /* 0x2000001dff187230 */ /* 0x000fe40000004100 */
[C---:B------:R-:W-:Y:S01]  /*b8e0*/  FMUL.FTZ R47, R21.reuse, R42 ;  /* 0x0000002a152f7220 */ /* 0x040fe20000410000 */
[----:B------:R-:W-:Y:S02]  /*b8f0*/  HADD2.F32 R30, -RZ, R30.H1_H1 ;  /* 0x3000001eff1e7230 */ /* 0x000fe40000004100 */
[----:B------:R-:W-:Y:S01]  /*b900*/  FMUL.FTZ R49, R21, R39 ;  /* 0x0000002715317220 */ /* 0x000fe20000410000 */
[C---:B------:R-:W-:Y:S01]  /*b910*/  FFMA.FTZ R21, R26.reuse, R32, -R45 ;  /* 0x000000201a157223 */ /* 0x040fe2000001082d */
[----:B------:R-:W-:Y:S01]  /*b920*/  FFMA.FTZ R26, R26, R40, R25 ;  /* 0x000000281a1a7223 */ /* 0x000fe20000010019 */
[----:B------:R-:W-:-:S02]  /*b930*/  HADD2.F32 R40, -RZ, R41.H1_H1 ;  /* 0x30000029ff287230 */ /* 0x000fc40000004100 */
[C---:B------:R-:W-:Y:S01]  /*b940*/  FFMA.FTZ R25, R24.reuse, R39, -R47 ;  /* 0x0000002718197223 */ /* 0x040fe2000001082f */
[----:B------:R-:W-:Y:S02]  /*b950*/  HADD2.F32 R45, -RZ, R43.H0_H0 ;  /* 0x2000002bff2d7230 */ /* 0x000fe40000004100 */
[----:B------:R-:W-:Y:S01]  /*b960*/  FFMA.FTZ R24, R24, R42, R49 ;  /* 0x0000002a18187223 */ /* 0x000fe20000010031 */
        /* <DEDUP_REMOVED lines=8> */
[----:B------:R-:W-:Y:S02]  /*b9f0*/  HADD2.F32 R34, -RZ, R33.H0_H0 ;  /* 0x20000021ff227230 */ /* 0x000fe40000004100 */
[C---:B------:R-:W-:Y:S01]  /*ba00*/  FFMA.FTZ R30, R29.reuse, R39, -R42 ;  /* 0x000000271d1e7223 */ /* 0x040fe2000001082a */
[----:B------:R-:W-:Y:S01]  /*ba10*/  F2FP.F16.E4M3.UNPACK_B R42, R28.H1 ;  /* 0x0000001cff2a723e */ /* 0x000fe200030006ff */
[----:B------:R-:W-:Y:S01]  /*ba20*/  FMUL.FTZ R44, R32, R41 ;  /* 0x00000029202c7220 */ /* 0x000fe20000410000 */
[----:B------:R-:W-:Y:S01]  /*ba30*/  F2FP.F16.E4M3.UNPACK_B R39, R13.H1 ;  /* 0x0000000dff27723e */ /* 0x000fe200030006ff */
[----:B------:R-:W-:Y:S01]  /*ba40*/  FFMA.FTZ R32, R34, R41, -R49 ;  /* 0x0000002922207223 */ /* 0x000fe20000010831 */
[----:B------:R-:W-:Y:S02]  /*ba50*/  HADD2.F32 R41, -RZ, R38.H1_H1 ;  /* 0x30000026ff297230 */ /* 0x000fe40000004100 */
[----:B------:R-:W-:Y:S01]  /*ba60*/  FFMA.FTZ R29, R29, R40, R47 ;  /* 0x000000281d1d7223 */ /* 0x000fe2000001002f */
[----:B------:R-:W-:-:S02]  /*ba70*/  HADD2.F32 R43, -RZ, R43.H1_H1 ;  /* 0x3000002bff2b7230 */ /* 0x000fc40000004100 */
[----:B------:R-:W-:Y:S01]  /*ba80*/  FFMA.FTZ R47, R34, R45, R44 ;  /* 0x0000002d222f7223 */ /* 0x000fe2000001002c */
[----:B------:R-:W-:Y:S01]  /*ba90*/  HADD2.F32 R38, -RZ, R37.H1_H1 ;  /* 0x30000025ff267230 */ /* 0x000fe20000004100 */
[----:B------:R-:W-:Y:S01]  /*baa0*/  F2FP.SATFINITE.E4M3.F32.PACK_AB_MERGE_C R15, R26, R15, RZ ;  /* 0x0000000f1a0f723e */ /* 0x000fe200048070ff */
[----:B------:R-:W-:Y:S01]  /*bab0*/  HADD2.F32 R44, -RZ, R42.H0_H0 ;  /* 0x2000002aff2c7230 */ /* 0x000fe20000004100 */
[----:B------:R-:W-:Y:S01]  /*bac0*/  F2FP.SATFINITE.E4M3.F32.PACK_AB_MERGE_C R5, R10, R5, R14 ;  /* 0x000000050a05723e */ /* 0x000fe2000480700e */
[----:B------:R-:W-:Y:S02]  /*bad0*/  HADD2.F32 R37, -RZ, R35.H0_H0 ;  /* 0x20000023ff257230 */ /* 0x000fe40000004100 */
[C---:B------:R-:W-:Y:S01]  /*bae0*/  FMUL.FTZ R45, R38.reuse, R43 ;  /* 0x0000002b262d7220 */ /* 0x040fe20000410000 */
[----:B------:R-:W-:Y:S02]  /*baf0*/  HADD2.F32 R34, -RZ, R33.H1_H1 ;  /* 0x30000021ff227230 */ /* 0x000fe40000004100 */
[----:B------:R-:W-:Y:S01]  /*bb00*/  FMUL.FTZ R46, R38, R41 ;  /* 0x00000029262e7220 */ /* 0x000fe20000410000 */
[----:B------:R-:W-:-:S02]  /*bb10*/  HADD2.F32 R40, -RZ, R39.H0_H0 ;  /* 0x20000027ff287230 */ /* 0x000fc40000004100 */
[C---:B------:R-:W-:Y:S01]  /*bb20*/  FMUL.FTZ R38, R37.reuse, R44 ;  /* 0x0000002c25267220 */ /* 0x040fe20000410000 */
[----:B------:R-:W-:Y:S02]  /*bb30*/  HADD2.F32 R33, -RZ, R31.H0_H0 ;  /* 0x2000001fff217230 */ /* 0x000fe40000004100 */
[C---:B------:R-:W-:Y:S01]  /*bb40*/  FFMA.FTZ R49, R34.reuse, R41, -R45 ;  /* 0x0000002922317223 */ /* 0x040fe2000001082d */
[----:B------:R-:W-:Y:S01]  /*bb50*/  FFMA.FTZ R52, R34, R43, R46 ;  /* 0x0000002b22347223 */ /* 0x000fe2000001002e */
[-C--:B------:R-:W-:Y:S01]  /*bb60*/  FMUL.FTZ R37, R37, R40.reuse ;  /* 0x0000002825257220 */ /* 0x080fe20000410000 */
[----:B------:R-:W-:Y:S02]  /*bb70*/  HADD2.F32 R42, -RZ, R42.H1_H1 ;  /* 0x3000002aff2a7230 */ /* 0x000fe40000004100 */
[C---:B------:R-:W-:Y:S01]  /*bb80*/  FFMA.FTZ R43, R33.reuse, R40, -R38 ;  /* 0x00000028212b7223 */ /* 0x040fe20000010826 */
[----:B------:R-:W-:Y:S02]  /*bb90*/  HADD2.F32 R35, -RZ, R35.H1_H1 ;  /* 0x30000023ff237230 */ /* 0x000fe40000004100 */
[----:B------:R-:W-:Y:S01]  /*bba0*/  FFMA.FTZ R44, R33, R44, R37 ;  /* 0x0000002c212c7223 */ /* 0x000fe20000010025 */
[----:B------:R-:W-:Y:S01]  /*bbb0*/  HADD2.F32 R34, -RZ, R39.H1_H1 ;  /* 0x30000027ff227230 */ /* 0x000fe20000004100 */
[----:B------:R-:W-:Y:S01]  /*bbc0*/  F2FP.F16.E4M3.UNPACK_B R37, R28 ;  /* 0x0000001cff25723e */ /* 0x000fe200020006ff */
[----:B------:R-:W-:Y:S01]  /*bbd0*/  HADD2.F32 R31, -RZ, R31.H1_H1 ;  /* 0x3000001fff1f7230 */ /* 0x000fe20000004100 */
[----:B------:R-:W-:Y:S01]  /*bbe0*/  F2FP.F16.E4M3.UNPACK_B R33, R13 ;  /* 0x0000000dff21723e */ /* 0x000fe200020006ff */
[C---:B------:R-:W-:Y:S01]  /*bbf0*/  FMUL.FTZ R38, R35.reuse, R42 ;  /* 0x0000002a23267220 */ /* 0x040fe20000410000 */
[----:B------:R-:W-:Y:S01]  /*bc00*/  FMUL.FTZ R13, R35, R34 ;  /* 0x00000022230d7220 */ /* 0x000fe20000410000 */
[----:B------:R-:W-:Y:S01]  /*bc10*/  HADD2.F32 R35, -RZ, R37.H0_H0 ;  /* 0x20000025ff237230 */ /* 0x000fe20000004100 */
[----:B------:R-:W-:Y:S01]  /*bc20*/  F2FP.SATFINITE.E4M3.F32.PACK_AB_MERGE_C R9, R8, R9, R15 ;  /* 0x000000090809723e */ /* 0x000fe2000480700f */
[----:B------:R-:W-:-:S02]  /*bc30*/  HADD2.F32 R28, -RZ, R27.H0_H0 ;  /* 0x2000001bff1c7230 */ /* 0x000fc40000004100 */
        /* <DEDUP_REMOVED lines=12> */
[----:B------:R-:W-:Y:S01]  /*bd00*/  FFMA.FTZ R35, R13, R35, R28 ;  /* 0x000000230d237223 */ /* 0x000fe2000001001c */
[C---:B------:R-:W-:Y:S01]  /*bd10*/  FMUL.FTZ R41, R27.reuse, R37 ;  /* 0x000000251b297220 */ /* 0x040fe20000410000 */
[----:B------:R-:W-:Y:S01]  /*bd20*/  F2FP.F16.E4M3.UNPACK_B R13, R3.H1 ;  /* 0x00000003ff0d723e */ /* 0x000fe200030006ff */
[-C--:B------:R-:W-:Y:S01]  /*bd30*/  FMUL.FTZ R28, R27, R33.reuse ;  /* 0x000000211b1c7220 */ /* 0x080fe20000410000 */
[----:B------:R-:W-:Y:S02]  /*bd40*/  HADD2.F32 R34, -RZ, R31.H0_H0 ;  /* 0x2000001fff227230 */ /* 0x000fe40000004100 */
[----:B------:R-:W-:Y:S01]  /*bd50*/  FFMA.FTZ R40, R20, R33, -R41 ;  /* 0x0000002114287223 */ /* 0x000fe20000010829 */
        /* <DEDUP_REMOVED lines=14> */
[----:B------:R-:W-:Y:S01]  /*be40*/  F2FP.F16.E4M3.UNPACK_B R13, R12 ;  /* 0x0000000cff0d723e */ /* 0x000fe200020006ff */
[C---:B------:R-:W-:Y:S01]  /*be50*/  FMUL.FTZ R20, R11.reuse, R38 ;  /* 0x000000260b147220 */ /* 0x040fe20000410000 */
[-C--:B------:R-:W-:Y:S01]  /*be60*/  FMUL.FTZ R11, R11, R28.reuse ;  /* 0x0000001c0b0b7220 */ /* 0x080fe20000410000 */
[----:B------:R-:W-:Y:S01]  /*be70*/  HADD2.F32 R12, -RZ, R3.H0_H0 ;  /* 0x20000003ff0c7230 */ /* 0x000fe20000004100 */
[----:B------:R-:W-:Y:S01]  /*be80*/  F2FP.SATFINITE.E4M3.F32.PACK_AB_MERGE_C R8, R42, R35, R44 ;  /* 0x000000232a08723e */ /* 0x000fe2000480702c */
        /* <DEDUP_REMOVED lines=29> */
.L_x_9116:
[----:B------:R-:W-:Y:S05]  /*c060*/  BSYNC B0 ;  /* 0x0000000000007941 */ /* 0x000fea0003800000 */
.L_x_9106:
        /* <DEDUP_REMOVED lines=8> */
.L_x_9103:
[----:B------:R-:W-:-:S13]  /*c0f0*/  ISETP.NE.AND P0, PT, R157, 0x3, PT ;  /* 0x000000039d00780c */ /* 0x000fda0003f05270 */
[----:B------:R-:W-:Y:S05]  /*c100*/  @!P0 BRA `(.L_x_9131) ;  /* 0x0000000000048947 */ /* 0x000fea0003800000 */
[----:B------:R-:W-:Y:S01]  /*c110*/  BPT.TRAP 0x1 ;  /* 0x000000040000795c */ /* 0x000fe20000300000 */
.L_x_9131:
[----:B------:R-:W-:Y:S01]  /*c120*/  IMAD R12, R18, 0x8, R17 ;  /* 0x00000008120c7824 */ /* 0x000fe200078e0211 */
[----:B-1----:R-:W-:-:S04]  /*c130*/  SHF.L.U32 R3, R22, 0x1f, RZ ;  /* 0x0000001f16037819 */ /* 0x002fc800000006ff */
[----:B------:R1:W4:Y:S01]  /*c140*/  SYNCS.PHASECHK.TRANS64.TRYWAIT P2, [R12+URZ+0x19c30], R3 ;  /* 0x019c30030c0075a7 */ /* 0x000322000804017f */
[----:B------:R-:W-:Y:S05]  /*c150*/  @!P0 BRA `(.L_x_9132) ;  /* 0x0000000000048947 */ /* 0x000fea0003800000 */
[----:B------:R-:W-:Y:S01]  /*c160*/  BPT.TRAP 0x1 ;  /* 0x000000040000795c */ /* 0x000fe20000300000 */
.L_x_9132:
[----:B0-2---:R-:W0:Y:S02]  /*c170*/  S2R R0, SR_TID.X ;  /* 0x0000000000007919 */ /* 0x005e240000002100 */
[----:B0-----:R-:W-:-:S04]  /*c180*/  LOP3.LUT R0, R0, 0x7f, RZ, 0xc0, !PT ;  /* 0x0000007f00007812 */ /* 0x001fc800078ec0ff */
[----:B------:R-:W-:Y:S01]  /*c190*/  ISETP.NE.AND P1, PT, R0, RZ, PT ;  /* 0x000000ff0000720c */ /* 0x000fe20003f25270 */
[----:B----4-:R-:W-:-:S12]  /*c1a0*/  @P2 BRA `(.L_x_9133) ;  /* 0x0000000000082947 */ /* 0x010fd80003800000 */
[----:B------:R-:W0:Y:S02]  /*c1b0*/  SYNCS.PHASECHK.TRANS64.TRYWAIT P2, [R12+URZ+0x19c30], R3 ;  /* 0x019c30030c0075a7 */ /* 0x000e24000804017f */
[----:B0-----:R-:W-:Y:S05]  /*c1c0*/  @!P2 BRA `(.L_x_9134) ;  /* 0x00000168009ca947 */ /* 0x001fea0003800000 */
.L_x_9133:
[----:B------:R-:W-:Y:S05]  /*c1d0*/  WARPSYNC.ALL ;  /* 0x0000000000007948 */ /* 0x000fea0003800000 */
[----:B------:R-:W-:Y:S01]  /*c1e0*/  VIADD R0, R17, 0x13800 ;  /* 0x0001380011007836 */ /* 0x000fe20000000000 */
[----:B---3-5:R-:W-:Y:S01]  /*c1f0*/  LOP3.LUT R6, R36, 0x10000, RZ, 0xfc, !PT ;  /* 0x0001000024067812 */ /* 0x028fe200078efcff */
[----:B------:R-:W-:Y:S01]  /*c200*/  IMAD.MOV.U32 R7, RZ, RZ, -0x3ffffff0 ;  /* 0xc0000010ff077424 */ /* 0x000fe200078e00ff */
[----:B------:R-:W2:Y:S01]  /*c210*/  LDC.64 R14, c[0x0][0x9e0] ;  /* 0x00027800ff0e7b82 */ /* 0x000ea20000000a00 */
[----:B------:R-:W-:Y:S01]  /*c220*/  IMAD.MOV.U32 R5, RZ, RZ, -0x3ffffff0 ;  /* 0xc0000010ff057424 */ /* 0x000fe200078e00ff */
[----:B------:R-:W-:Y:S01]  /*c230*/  SHF.R.U32.HI R0, RZ, 0x4, R0 ;  /* 0x00000004ff007819 */ /* 0x000fe20000011600 */
[----:B------:R-:W-:Y:S01]  /*c240*/  IMAD.MOV.U32 R11, RZ, RZ, -0x3ffffff0 ;  /* 0xc0000010ff0b7424 */ /* 0x000fe200078e00ff */
[----:B------:R-:W-:-:S02]  /*c250*/  ULDC UR36, c[0x0][0x9dc] ;  /* 0x0002770000247ab9 */ /* 0x000fc40000000800 */
[----:B------:R-:W-:-:S04]  /*c260*/  LOP3.LUT R0, R0, 0x3fff, RZ, 0xc0, !PT ;  /* 0x00003fff00007812 */ /* 0x000fc800078ec0ff */
[----:B01----:R-:W-:-:S05]  /*c270*/  LOP3.LUT R3, R0, 0x10000, RZ, 0xfc, !PT ;  /* 0x0001000000037812 */ /* 0x003fca00078efcff */
[----:B------:R-:W-:Y:S01]  /*c280*/  IMAD R4, R18, 0x300, R3 ;  /* 0x0000030012047824 */ /* 0x000fe200078e0203 */
[----:B------:R-:W-:Y:S01]  /*c290*/  R2UR UR4, R6 ;  /* 0x00000000060472ca */ /* 0x000fe200000e0000 */
[----:B------:R-:W-:Y:S01]  /*c2a0*/  WARPGROUP.ARRIVE ;  /* 0x00000000000079c5 */ /* 0x000fe20000000000 */
[----:B------:R-:W-:Y:S01]  /*c2b0*/  R2UR UR5, R7 ;  /* 0x00000000070572ca */ /* 0x000fe200000e0000 */
[----:B------:R0:W-:Y:S01]  /*c2c0*/  STL [R1+0x1c], R3 ;  /* 0x00001c0301007387 */ /* 0x0001e20000100800 */
[----:B------:R-:W-:Y:S02]  /*c2d0*/  R2UR UR6, R4 ;  /* 0x00000000040672ca */ /* 0x000fe400000e0000 */
[----:B------:R-:W-:Y:S01]  /*c2e0*/  R2UR UR7, R5 ;  /* 0x00000000050772ca */ /* 0x000fe200000e0000 */
[----:B------:R-:W3:Y:S04]  /*c2f0*/  LDL R91, [R1+0x6c] ;  /* 0x00006c00015b7983 */ /* 0x000ee80000100800 */
[----:B------:R-:W3:Y:S04]  /*c300*/  LDL.LU R90, [R1+0x44] ;  /* 0x00004400015a7983 */ /* 0x000ee80000300800 */
[----:B------:R-:W4:Y:S04]  /*c310*/  LDL R95, [R1+0x30] ;  /* 0x00003000015f7983 */ /* 0x000f280000100800 */
[----:B------:R-:W-:Y:S01]  /*c320*/  QGMMA.64x128x32.F32.E4M3.E4M3 R24, gdesc[UR4], RZ, !UPT, gsb0 ;  /* 0x01e00000041879f3 */ /* 0x000fe2000c0008ff */
[----:B------:R-:W4:Y:S01]  /*c330*/  LDL R94, [R1+0x38] ;  /* 0x00003800015e7983 */ /* 0x000f220000100800 */
[----:B------:R-:W-:Y:S01]  /*c340*/  VIADD R10, R6, 0x180 ;  /* 0x00000180060a7836 */ /* 0x000fe20000000000 */
[----:B------:R-:W-:Y:S01]  /*c350*/  R2UR UR5, R11 ;  /* 0x000000000b0572ca */ /* 0x000fe200000e0000 */
[----:B------:R-:W-:Y:S01]  /*c360*/  VIADD R8, R4, 0x100 ;  /* 0x0000010004087836 */ /* 0x000fe20000000000 */
[----:B--2---:R-:W-:Y:S01]  /*c370*/  ISETP.GE.AND P2, PT, R15, 0x1, PT ;  /* 0x000000010f00780c */ /* 0x004fe20003f46270 */
[----:B------:R-:W-:Y:S01]  /*c380*/  IMAD.MOV.U32 R9, RZ, RZ, -0x3ffffff0 ;  /* 0xc0000010ff097424 */ /* 0x000fe200078e00ff */
[----:B------:R-:W-:Y:S01]  /*c390*/  R2UR UR4, R10 ;  /* 0x000000000a0472ca */ /* 0x000fe200000e0000 */
[----:B------:R-:W-:Y:S01]  /*c3a0*/  VIADD R4, R4, 0x200 ;  /* 0x0000020004047836 */ /* 0x000fe20000000000 */
[----:B------:R-:W-:Y:S01]  /*c3b0*/  R2UR UR6, R8 ;  /* 0x00000000080672ca */ /* 0x000fe200000e0000 */
[----:B------:R-:W-:Y:S01]  /*c3c0*/  VIADD R8, R6, 0x300 ;  /* 0x0000030006087836 */ /* 0x000fe20000000000 */
[----:B------:R-:W-:Y:S01]  /*c3d0*/  R2UR UR7, R9 ;  /* 0x00000000090772ca */ /* 0x000fe200000e0000 */
[----:B------:R-:W-:Y:S01]  /*c3e0*/  IMAD.MOV.U32 R9, RZ, RZ, -0x3ffffff0 ;  /* 0xc0000010ff097424 */ /* 0x000fe200078e00ff */
[----:B------:R-:W-:Y:S01]  /*c3f0*/  ULOP3.LUT UR36, URZ, UR36, URZ, 0x33, !UPT ;  /* 0x000000243f247292 */ /* 0x000fe2000f8e333f */
[----:B------:R-:W-:Y:S01]  /*c400*/  IMAD.MOV.U32 R5, RZ, RZ, -0x3ffffff0 ;  /* 0xc0000010ff057424 */ /* 0x000fe200078e00ff */
[----:B------:R-:W-:Y:S01]  /*c410*/  LOP3.LUT R16, R16, 0xffffff7f, RZ, 0xc0, !PT ;  /* 0xffffff7f10107812 */ /* 0x000fe200078ec0ff */
[----:B------:R-:W-:-:S03]  /*c420*/  @!P1 VIADD R12, R12, 0x19c40 ;  /* 0x00019c400c0c9836 */ /* 0x000fc60000000000 */
[----:B------:R-:W-:Y:S02]  /*c430*/  @P2 LOP3.LUT R16, R16, 0x80, RZ, 0xfc, !PT ;  /* 0x0000008010102812 */ /* 0x000fe400078efcff */
[----:B------:R-:W-:Y:S01]  /*c440*/  @!P1 PRMT R12, RZ, 0x654, R12 ;  /* 0x00000654ff0c9816 */ /* 0x000fe2000000000c */
[----:B------:R-:W-:Y:S02]  /*c450*/  WARPGROUP.DEPBAR.LE gsb0, 0x0 ;  /* 0x00008000000079c5 */ /* 0x000fe40000010000 */
[----:B------:R-:W-:-:S06]  /*c460*/  WARPGROUP.ARRIVE ;  /* 0x00000000000079c5 */ /* 0x000fcc0000000000 */
[----:B------:R-:W-:Y:S01]  /*c470*/  QGMMA.64x128x32.F32.E4M3.E4M3 R24, gdesc[UR4], R24, gsb0 ;  /* 0x01e00000041879f3 */ /* 0x000fe20008000818 */
[----:B------:R-:W-:Y:S02]  /*c480*/  R2UR UR4, R8 ;  /* 0x00000000080472ca */ /* 0x000fe400000e0000 */
[----:B------:R-:W-:Y:S02]  /*c490*/  R2UR UR5, R9 ;  /* 0x00000000090572ca */ /* 0x000fe400000e0000 */
[----:B------:R-:W-:Y:S01]  /*c4a0*/  R2UR UR6, R4 ;  /* 0x00000000040672ca */ /* 0x000fe200000e0000 */
[----:B------:R-:W-:Y:S01]  /*c4b0*/  IMAD.MOV.U32 R4, RZ, RZ, -0x80 ;  /* 0xffffff80ff047424 */ /* 0x000fe200078e00ff */
[----:B------:R-:W-:Y:S01]  /*c4c0*/  R2UR UR7, R5 ;  /* 0x00000000050772ca */ /* 0x000fe200000e0000 */
[----:B------:R-:W-:Y:S02]  /*c4d0*/  WARPGROUP.DEPBAR.LE gsb0, 0x0 ;  /* 0x00008000000079c5 */ /* 0x000fe40000010000 */
[----:B------:R-:W-:-:S10]  /*c4e0*/  WARPGROUP.ARRIVE ;  /* 0x00000000000079c5 */ /* 0x000fd40000000000 */
[----:B------:R-:W-:Y:S01]  /*c4f0*/  QGMMA.64x128x32.F32.E4M3.E4M3 R24, gdesc[UR4], R24, gsb0 ;  /* 0x01e00000041879f3 */ /* 0x000fe20008000818 */
[----:B---3--:R-:W-:-:S05]  /*c500*/  IMAD R152, R90, 0xc0, R91 ;  /* 0x000000c05a987824 */ /* 0x008fca00078e025b */
[----:B------:R1:W-:Y:S01]  /*c510*/  STL [R1], R152 ;  /* 0x0000009801007387 */ /* 0x0003e20000100800 */
[----:B------:R-:W-:Y:S02]  /*c520*/  WARPGROUP.DEPBAR.LE gsb0, 0x0 ;  /* 0x00008000000079c5 */ /* 0x000fe40000010000 */
        /* <DEDUP_REMOVED lines=61> */
[----:B----4-:R-:W-:-:S02]  /*c900*/  IMAD.IADD R93, R95, 0x1, R81 ;  /* 0x000000015f5d7824 */ /* 0x010fc400078e0251 */
[C---:B------:R-:W-:Y:S01]  /*c910*/  FMUL.FTZ R83, R2.reuse, R84 ;  /* 0x0000005402537220 */ /* 0x040fe20000410000 */
[C---:B------:R-:W-:Y:S01]  /*c920*/  FMUL.FTZ R82, R2.reuse, R85 ;  /* 0x0000005502527220 */ /* 0x040fe20000410000 */
[C---:B------:R-:W-:Y:S01]  /*c930*/  FMUL.FTZ R77, R2.reuse, R86 ;  /* 0x00000056024d7220 */ /* 0x040fe20000410000 */
[----:B------:R-:W-:Y:S01]  /*c940*/  FMUL.FTZ R79, R2, R87 ;  /* 0x00000057024f7220 */ /* 0x000fe20000410000 */
[--C-:B------:R-:W-:Y:S01]  /*c950*/  IADD3 R5, -R94, 0x1, R93.reuse ;  /* 0x000000015e057810 */ /* 0x100fe20007ffe15d */
[----:B------:R-:W0:Y:S01]  /*c960*/  MUFU.TANH R13, R13 ;  /* 0x0000000d000d7308 */ /* 0x000e220000002400 */
[C---:B------:R-:W-:Y:S01]  /*c970*/  IMAD R93, R156.reuse, -0x2, R93 ;  /* 0xfffffffe9c5d7824 */ /* 0x040fe200078e025d */
[----:B------:R2:W-:Y:S02]  /*c980*/  @!P1 SYNCS.ARRIVE.TRANS64.RED.A1T0 RZ, [R12+URZ], RZ ;  /* 0x000000ff0cff99a7 */ /* 0x0005e4000810043f */
[----:B------:R-:W-:-:S04]  /*c990*/  IMAD R5, R156, -0x2, R5 ;  /* 0xfffffffe9c057824 */ /* 0x000fc800078e0205 */
[----:B------:R-:W3:Y:S01]  /*c9a0*/  MUFU.TANH R21, R21 ;  /* 0x0000001500157308 */ /* 0x000ee20000002400 */
[----:B------:R-:W-:Y:S01]  /*c9b0*/  IMAD.IADD R86, R5, 0x1, R14 ;  /* 0x0000000105567824 */ /* 0x000fe200078e020e */
[----:B--2---:R-:W-:Y:S01]  /*c9c0*/  LEA R12, R89, 0xffffff80, 0x7 ;  /* 0xffffff80590c7811 */ /* 0x004fe200078e38ff */
[----:B------:R-:W-:-:S03]  /*c9d0*/  VIADD R84, R5, UR36 ;  /* 0x0000002405547c36 */ /* 0x000fc60008000000 */
[----:B------:R-:W-:Y:S01]  /*c9e0*/  VIADDMNMX R90, R152, R86, R93, PT ;  /* 0x00000056985a7246 */ /* 0x000fe2000380015d */
[----:B------:R-:W-:Y:S01]  /*c9f0*/  IMAD.IADD R92, R84, 0x1, R152 ;  /* 0x00000001545c7824 */ /* 0x000fe200078e0298 */
        /* <DEDUP_REMOVED lines=74> */
.L_x_9137:
[----:B------:R-:W-:-:S13]  /*cea0*/  ISETP.NE.AND P2, PT, R15, 0x1, PT ;  /* 0x000000010f00780c */ /* 0x000fda0003f45270 */
[----:B------:R-:W1:Y:S02]  /*ceb0*/  @P2 LDC.64 R4, c[0x0][0x9e8] ;  /* 0x00027a00ff042b82 */ /* 0x000e640000000a00 */
[----:B-1----:R-:W-:-:S05]  /*cec0*/  @P2 IMAD.HI.U32 R4, R85, R4, RZ ;  /* 0x0000000455042227 */ /* 0x002fca00078e00ff */
[----:B------:R-:W-:-:S07]  /*ced0*/  @P2 SHF.R.U32.HI R85, RZ, R5, R4 ;  /* 0x00000005ff552219 */ /* 0x000fce0000011604 */
.L_x_9138:
[----:B------:R-:W-:Y:S05]  /*cee0*/  BSYNC B0 ;  /* 0x0000000000007941 */ /* 0x000fea0003800000 */
.L_x_9136:
[----:B------:R-:W-:-:S04]  /*cef0*/  IMAD R85, R85, R15, -R12 ;  /* 0x0000000f55557224 */ /* 0x000fc800078e0a0c */
[----:B------:R-:W-:-:S05]  /*cf00*/  IMAD R85, R156, -0x2, R85 ;  /* 0xfffffffe9c557824 */ /* 0x000fca00078e0255 */
[----:B------:R-:W-:Y:S02]  /*cf10*/  VIMNMX R92, R92, R85, !PT ;  /* 0x000000555c5c7248 */ /* 0x000fe40007fe0100 */
[----:B------:R-:W-:-:S07]  /*cf20*/  VIADDMNMX R90, R85, R15, R90, PT ;  /* 0x0000000f555a7246 */ /* 0x000fce000380015a */
.L_x_9135:
[C---:B------:R-:W-:Y:S01]  /*cf30*/  ISETP.GE.AND P3, PT, R81.reuse, 0x9, PT ;  /* 0x000000095100780c */ /* 0x040fe20003f66270 */
[----:B------:R-:W-:Y:S01]  /*cf40*/  VIADD R4, R152, 0x8 ;  /* 0x0000000898047836 */ /* 0x000fe20000000000 */
[C---:B------:R-:W-:Y:S02]  /*cf50*/  ISETP.GE.AND P2, PT, R81.reuse, 0x2, PT ;  /* 0x000000025100780c */ /* 0x040fe40003f46270 */
[----:B------:R-:W-:Y:S01]  /*cf60*/  LOP3.LUT R16, R16, 0xfffffffe, RZ, 0xc0, !PT ;  /* 0xfffffffe10107812 */ /* 0x000fe200078ec0ff */
[----:B------:R-:W-:Y:S01]  /*cf70*/  IMAD.IADD R84, R84, 0x1, R4 ;  /* 0x0000000154547824 */ /* 0x000fe200078e0204 */
[----:B------:R-:W-:Y:S01]  /*cf80*/  ISETP.GT.AND P4, PT, R92, 0x1, !P2 ;  /* 0x000000015c00780c */ /* 0x000fe20005784270 */
[----:B------:R1:W-:Y:S01]  /*cf90*/  STL [R1+0x4], R4 ;  /* 0x0000040401007387 */ /* 0x0003e20000100800 */
[----:B------:R-:W-:Y:S02]  /*cfa0*/  ISETP.GE.AND P5, PT, R81, 0xa, PT ;  /* 0x0000000a5100780c */ /* 0x000fe40003fa6270 */
[----:B------:R-:W-:-:S02]  /*cfb0*/  ISETP.LT.OR P4, PT, R90, 0x2, P4 ;  /* 0x000000025a00780c */ /* 0x000fc40002781670 */
[----:B------:R-:W-:Y:S02]  /*cfc0*/  ISETP.GE.AND P6, PT, R81, 0x1, PT ;  /* 0x000000015100780c */ /* 0x000fe40003fc6270 */
[----:B------:R-:W-:Y:S02]  /*cfd0*/  @P3 LOP3.LUT R16, R16, 0x1, RZ, 0xfc, !PT ;  /* 0x0000000110103812 */ /* 0x000fe400078efcff */
[----:B------:R-:W-:Y:S02]  /*cfe0*/  ISETP.GT.AND P3, PT, R92, 0x8, !P3 ;  /* 0x000000085c00780c */ /* 0x000fe40005f64270 */
[----:B------:R-:W-:Y:S02]  /*cff0*/  FSEL R21, R21, -INF , !P4 ;  /* 0xff80000015157808 */ /* 0x000fe40006000000 */
[----:B------:R-:W-:Y:S02]  /*d000*/  ISETP.LT.OR P3, PT, R90, 0x9, P3 ;  /* 0x000000095a00780c */ /* 0x000fe40001f61670 */
[----:B------:R-:W-:-:S02]  /*d010*/  ISETP.GE.AND P4, PT, R81, 0x11, PT ;  /* 0x000000115100780c */ /* 0x000fc40003f86270 */
[----:B------:R-:W-:Y:S02]  /*d020*/  LOP3.LUT R16, R16, 0xfffffffd, RZ, 0xc0, !PT ;  /* 0xfffffffd10107812 */ /* 0x000fe400078ec0ff */
[----:B0-----:R-:W-:Y:S02]  /*d030*/  FSEL R25, R25, -INF , !P3 ;  /* 0xff80000019197808 */ /* 0x001fe40005800000 */
        /* <DEDUP_REMOVED lines=150> */
[----:B------:R-:W-:-:S02]  /*d9a0*/  ISETP.LT.OR P3, PT, R90, 0x71, P3 ;  /* 0x000000715a00780c */ /* 0x000fc40001f61670 */
[----:B------:R-:W-:Y:S02]  /*d9b0*/  VIADDMNMX R76, R4, R86, R93, PT ;  /* 0x00000056044c7246 */ /* 0x000fe4000380015d */
[----:B------:R-:W-:Y:S02]  /*d9c0*/  FSEL R87, R78, -INF , !P3 ;  /* 0xff8000004e577808 */ /* 0x000fe40005800000 */
[----:B------:R-:W-:Y:S02]  /*d9d0*/  ISETP.GE.AND P3, PT, R81, 0x72, PT ;  /* 0x000000725100780c */ /* 0x000fe40003f66270 */
[----:B------:R-:W-:Y:S02]  /*d9e0*/  @P4 LOP3.LUT R16, R16, 0x8000000, RZ, 0xfc, !PT ;  /* 0x0800000010104812 */ /* 0x000fe400078efcff */
[----:B------:R-:W-:Y:S02]  /*d9f0*/  ISETP.GT.AND P4, PT, R92, 0x71, !P3 ;  /* 0x000000715c00780c */ /* 0x000fe40005f84270 */
[----:B------:R-:W-:-:S02]  /*da00*/  LOP3.LUT R16, R16, 0xefffffff, RZ, 0xc0, !PT ;  /* 0xefffffff10107812 */ /* 0x000fc400078ec0ff */
[----:B------:R-:W-:-:S04]  /*da10*/  ISETP.LT.OR P4, PT, R90, 0x72, P4 ;  /* 0x000000725a00780c */ /* 0x000fc80002781670 */
[----:B------:R-:W-:Y:S02]  /*da20*/  FSEL R91, R80, -INF , !P4 ;  /* 0xff800000505b7808 */ /* 0x000fe40006000000 */
[----:B------:R-:W-:-:S04]  /*da30*/  ISETP.GE.AND P4, PT, R81, 0x79, PT ;  /* 0x000000795100780c */ /* 0x000fc80003f86270 */
[----:B------:R-:W-:-:S04]  /*da40*/  ISETP.GT.AND P5, PT, R92, 0x78, !P4 ;  /* 0x000000785c00780c */ /* 0x000fc800067a4270 */
[----:B------:R-:W-:-:S04]  /*da50*/  ISETP.LT.OR P5, PT, R90, 0x79, P5 ;  /* 0x000000795a00780c */ /* 0x000fc80002fa1670 */
[----:B------:R-:W-:Y:S02]  /*da60*/  FSEL R83, R83, -INF , !P5 ;  /* 0xff80000053537808 */ /* 0x000fe40006800000 */
        /* <DEDUP_REMOVED lines=9> */
[----:B-1----:R-:W-:Y:S05]  /*db00*/  @!P5 BRA `(.L_x_9139) ;  /* 0x000000000054d947 */ /* 0x002fea0003800000 */
        /* <DEDUP_REMOVED lines=12> */
.L_x_9141:
[----:B------:R-:W-:-:S13]  /*dbd0*/  ISETP.NE.AND P5, PT, R15, 0x1, PT ;  /* 0x000000010f00780c */ /* 0x000fda0003fa5270 */
[----:B------:R-:W0:Y:S02]  /*dbe0*/  @P5 LDC.64 R4, c[0x0][0x9e8] ;  /* 0x00027a00ff045b82 */ /* 0x000e240000000a00 */
[----:B0-----:R-:W-:-:S05]  /*dbf0*/  @P5 IMAD.HI.U32 R4, R93, R4, RZ ;  /* 0x000000045d045227 */ /* 0x001fca00078e00ff */
[----:B------:R-:W-:-:S07]  /*dc00*/  @P5 SHF.R.U32.HI R93, RZ, R5, R4 ;  /* 0x00000005ff5d5219 */ /* 0x000fce0000011604 */
.L_x_9142:
[----:B------:R-:W-:Y:S05]  /*dc10*/  BSYNC B0 ;  /* 0x0000000000007941 */ /* 0x000fea0003800000 */
.L_x_9140:
[----:B------:R-:W-:-:S04]  /*dc20*/  IMAD R93, R93, R15, -R12 ;  /* 0x0000000f5d5d7224 */ /* 0x000fc800078e0a0c */
[----:B------:R-:W-:-:S05]  /*dc30*/  IMAD R93, R156, -0x2, R93 ;  /* 0xfffffffe9c5d7824 */ /* 0x000fca00078e025d */
[----:B------:R-:W-:Y:S02]  /*dc40*/  VIMNMX R84, R84, R93, !PT ;  /* 0x0000005d54547248 */ /* 0x000fe40007fe0100 */
[----:B------:R-:W-:-:S07]  /*dc50*/  VIADDMNMX R76, R93, R15, R76, PT ;  /* 0x0000000f5d4c7246 */ /* 0x000fce000380014c */
.L_x_9139:
[----:B------:R-:W-:Y:S01]  /*dc60*/  ISETP.GT.AND P2, PT, R84, 0x1, !P2 ;  /* 0x000000015400780c */ /* 0x000fe20005744270 */
[----:B------:R-:W-:Y:S01]  /*dc70*/  ULDC UR4, c[0x0][0x988] ;  /* 0x0002620000047ab9 */ /* 0x000fe20000000800 */
[----:B------:R-:W-:Y:S01]  /*dc80*/  LOP3.LUT P5, RZ, R16, 0x2000000, RZ, 0xc0, !PT ;  /* 0x0200000010ff7812 */ /* 0x000fe200078ac0ff */
[----:B------:R-:W-:Y:S01]  /*dc90*/  IMAD.IADD R14, R88, 0x1, R14 ;  /* 0x00000001580e7824 */ /* 0x000fe200078e020e */
        /* <DEDUP_REMOVED lines=16> */
[----:B------:R-:W-:Y:S01]  /*dda0*/  FSEL R95, R24, -INF , !P2 ;  /* 0xff800000185f7808 */ /* 0x000fe20005000000 */
[----:B------:R-:W-:Y:S01]  /*ddb0*/  IMAD.U32 R24, RZ, RZ, UR4 ;  /* 0x00000004ff187e24 */ /* 0x000fe2000f8e00ff */
[----:B------:R-:W-:Y:S02]  /*ddc0*/  LOP3.LUT P2, RZ, R16, 0x4000000, RZ, 0xc0, !PT ;  /* 0x0400000010ff7812 */ /* 0x000fe4000784c0ff */
[----:B------:R-:W-:Y:S02]  /*ddd0*/  FMNMX.FTZ R4, R37, R4, !PT ;  /* 0x0000000425047209 */ /* 0x000fe40007810000 */
[----:B------:R-:W-:Y:S02]  /*dde0*/  ISETP.GT.AND P2, PT, R84, 0x10, !P2 ;  /* 0x000000105400780c */ /* 0x000fe40005744270 */
[----:B------:R-:W-:Y:S02]  /*ddf0*/  FMNMX.FTZ R4, R39, R4, !PT ;  /* 0x0000000427047209 */ /* 0x000fe40007810000 */
[----:B------:R-:W-:-:S02]  /*de00*/  ISETP.LT.OR P2, PT, R76, 0x11, P2 ;  /* 0x000000114c00780c */ /* 0x000fc40001741670 */
[----:B------:R-:W-:Y:S02]  /*de10*/  FMNMX.FTZ R4, R41, R4, !PT ;  /* 0x0000000429047209 */ /* 0x000fe40007810000 */
[----:B------:R-:W-:Y:S02]  /*de20*/  FSEL R97, R26, -INF , !P2 ;  /* 0xff8000001a617808 */ /* 0x000fe40005000000 */
        /* <DEDUP_REMOVED lines=31> */
[----:B------:R-:W-:Y:S02]  /*e020*/  ISETP.GT.AND P6, PT, R84, RZ, !P6 ;  /* 0x000000ff5400720c */ /* 0x000fe400077c4270 */
[----:B------:R-:W-:Y:S02]  /*e030*/  FSEL R107, R36, -INF , !P2 ;  /* 0xff800000246b7808 */ /* 0x000fe40005000000 */
[----:B------:R-:W-:-:S02]  /*e040*/  LOP3.LUT P2, RZ, R16, 0x100000, RZ, 0xc0, !PT ;  /* 0x0010000010ff7812 */ /* 0x000fc4000784c0ff */
[----:B------:R-:W-:Y:S02]  /*e050*/  FMNMX.FTZ R4, R67, R4, !PT ;  /* 0x0000000443047209 */ /* 0x000fe40007810000 */
[----:B------:R-:W-:Y:S02]  /*e060*/  ISETP.GT.AND P2, PT, R84, 0x28, !P2 ;  /* 0x000000285400780c */ /* 0x000fe40005744270 */
[C---:B------:R-:W-:Y:S02]  /*e070*/  ISETP.LT.OR P6, PT, R76.reuse, 0x1, P6 ;  /* 0x000000014c00780c */ /* 0x040fe400037c1670 */
[----:B------:R-:W-:Y:S02]  /*e080*/  ISETP.LT.OR P2, PT, R76, 0x29, P2 ;  /* 0x000000294c00780c */ /* 0x000fe40001741670 */
[----:B------:R-:W-:Y:S02]  /*e090*/  FMNMX.FTZ R4, R69, R4, !PT ;  /* 0x0000000445047209 */ /* 0x000fe40007810000 */
[----:B------:R-:W-:-:S02]  /*e0a0*/  FSEL R109, R38, -INF , !P2 ;  /* 0xff800000266d7808 */ /* 0x000fc40005000000 */
[----:B------:R-:W-:Y:S02]  /*e0b0*/  LOP3.LUT P2, RZ, R16, 0x80000, RZ, 0xc0, !PT ;  /* 0x0008000010ff7812 */ /* 0x000fe4000784c0ff */
[----:B------:R-:W-:Y:S02]  /*e0c0*/  FSEL R0, R0, -INF , !P6 ;  /* 0xff80000000007808 */ /* 0x000fe40007000000 */
        /* <DEDUP_REMOVED lines=31> */
[----:B------:R-:W-:Y:S01]  /*e2c0*/  FMNMX.FTZ R30, R103, R30, !PT ;  /* 0x0000001e671e7209 */ /* 0x000fe20007810000 */
[----:B------:R-:W0:Y:S01]  /*e2d0*/  SHFL.BFLY PT, R4, R5, 0x2, 0x1f ;  /* 0x0c401f0005047f89 */ /* 0x000e2200000e0000 */
[----:B------:R-:W-:Y:S02]  /*e2e0*/  FSEL R119, R48, -INF , !P2 ;  /* 0xff80000030777808 */ /* 0x000fe40005000000 */
        /* <DEDUP_REMOVED lines=15> */
[----:B0-----:R-:W-:Y:S02]  /*e3e0*/  FMNMX.FTZ R20, R5, R4, !PT ;  /* 0x0000000405147209 */ /* 0x001fe40007810000 */
[----:B------:R-:W-:Y:S02]  /*e3f0*/  ISETP.LT.OR P2, PT, R76, 0x49, P2 ;  /* 0x000000494c00780c */ /* 0x000fe40001741670 */
[----:B------:R-:W-:Y:S01]  /*e400*/  FMNMX.FTZ R34, R117, R34, !PT ;  /* 0x0000002275227209 */ /* 0x000fe20007810000 */
[----:B------:R-:W0:Y:S01]  /*e410*/  SHFL.BFLY PT, R145, R20, 0x1, 0x1f ;  /* 0x0c201f0014917f89 */ /* 0x000e2200000e0000 */
        /* <DEDUP_REMOVED lines=13> */
[----:B------:R-:W-:Y:S02]  /*e4f0*/  LOP3.LUT P5, RZ, R16, 0x4, RZ, 0xc0, !PT ;  /* 0x0000000410ff7812 */ /* 0x000fe400078ac0ff */
[----:B------:R-:W-:Y:S02]  /*e500*/  FSEL R129, R58, -INF , !P2 ;  /* 0xff8000003a817808 */ /* 0x000fe40005000000 */
[----:B------:R-:W-:Y:S02]  /*e510*/  LOP3.LUT P2, RZ, R16, 0x200, RZ, 0xc0, !PT ;  /* 0x0000020010ff7812 */ /* 0x000fe4000784c0ff */
[----:B------:R-:W-:Y:S02]  /*e520*/  FMNMX.FTZ R38, R129, R36, !PT ;  /* 0x0000002481267209 */ /* 0x000fe40007810000 */
[----:B------:R-:W-:Y:S02]  /*e530*/  ISETP.GT.AND P2, PT, R84, 0x51, !P2 ;  /* 0x000000515400780c */ /* 0x000fe40005744270 */
[----:B0-----:R-:W-:-:S02]  /*e540*/  FMNMX.FTZ R12, R20, R145, !PT ;  /* 0x00000091140c7209 */ /* 0x001fc40007810000 */
[----:B------:R-:W-:Y:S02]  /*e550*/  ISETP.LT.OR P2, PT, R76, 0x52, P2 ;  /* 0x000000524c00780c */ /* 0x000fe40001741670 */
[----:B------:R-:W-:Y:S01]  /*e560*/  ISETP.GT.AND P3, PT, R84, 0x71, !P3 ;  /* 0x000000715400780c */ /* 0x000fe20005f64270 */
[----:B------:R-:W-:-:S01]  /*e570*/  FFMA.FTZ R4, R12, R24, -8 ;  /* 0xc10000000c047423 */ /* 0x000fc20000010018 */
[----:B------:R-:W-:Y:S02]  /*e580*/  FSEL R131, R60, -INF , !P2 ;  /* 0xff8000003c837808 */ /* 0x000fe40005000000 */
[----:B------:R-:W-:Y:S02]  /*e590*/  LOP3.LUT P2, RZ, R16, 0x100, RZ, 0xc0, !PT ;  /* 0x0000010010ff7812 */ /* 0x000fe4000784c0ff */
[----:B------:R-:W-:Y:S02]  /*e5a0*/  FMNMX.FTZ R38, R131, R38, !PT ;  /* 0x0000002683267209 */ /* 0x000fe40007810000 */
[----:B------:R-:W-:-:S02]  /*e5b0*/  ISETP.GT.AND P2, PT, R84, 0x58, !P2 ;  /* 0x000000585400780c */ /* 0x000fc40005744270 */
[----:B------:R-:W-:Y:S02]  /*e5c0*/  ISETP.GT.AND P4, PT, R84, 0x78, !P4 ;  /* 0x000000785400780c */ /* 0x000fe40006784270 */
[C---:B------:R-:W-:Y:S02]  /*e5d0*/  ISETP.LT.OR P2, PT, R76.reuse, 0x59, P2 ;  /* 0x000000594c00780c */ /* 0x040fe40001741670 */
[----:B------:R-:W-:Y:S02]  /*e5e0*/  ISETP.LT.OR P3, PT, R76, 0x72, P3 ;  /* 0x000000724c00780c */ /* 0x000fe40001f61670 */
[----:B------:R-:W-:Y:S02]  /*e5f0*/  FSEL R133, R62, -INF , !P2 ;  /* 0xff8000003e857808 */ /* 0x000fe40005000000 */
[----:B------:R-:W-:Y:S02]  /*e600*/  LOP3.LUT P2, RZ, R16, 0x40, RZ, 0xc0, !PT ;  /* 0x0000004010ff7812 */ /* 0x000fe4000784c0ff */
[----:B------:R-:W-:-:S02]  /*e610*/  FMNMX.FTZ R38, R133, R38, !PT ;  /* 0x0000002685267209 */ /* 0x000fc40007810000 */
[----:B------:R-:W-:Y:S02]  /*e620*/  ISETP.GT.AND P2, PT, R84, 0x59, !P2 ;  /* 0x000000595400780c */ /* 0x000fe40005744270 */
[C---:B------:R-:W-:Y:S02]  /*e630*/  ISETP.LT.OR P4, PT, R76.reuse, 0x79, P4 ;  /* 0x000000794c00780c */ /* 0x040fe40002781670 */
[----:B------:R-:W-:Y:S02]  /*e640*/  ISETP.LT.OR P2, PT, R76, 0x5a, P2 ;  /* 0x0000005a4c00780c */ /* 0x000fe40001741670 */
[----:B------:R-:W-:Y:S02]  /*e650*/  FSEL R77, R77, -INF , !P4 ;  /* 0xff8000004d4d7808 */ /* 0x000fe40006000000 */
[----:B------:R-:W-:Y:S02]  /*e660*/  FSEL R135, R64, -INF , !P2 ;  /* 0xff80000040877808 */ /* 0x000fe40005000000 */
[----:B------:R-:W-:-:S02]  /*e670*/  LOP3.LUT P2, RZ, R16, 0x20, RZ, 0xc0, !PT ;  /* 0x0000002010ff7812 */ /* 0x000fc4000784c0ff */
[----:B------:R-:W-:Y:S02]  /*e680*/  FMNMX.FTZ R38, R135, R38, !PT ;  /* 0x0000002687267209 */ /* 0x000fe40007810000 */
[----:B------:R-:W-:Y:S02]  /*e690*/  ISETP.GT.AND P2, PT, R84, 0x60, !P2 ;  /* 0x000000605400780c */ /* 0x000fe40005744270 */
[----:B------:R-:W-:Y:S02]  /*e6a0*/  ISETP.GE.AND P6, PT, R15, 0x1, PT ;  /* 0x000000010f00780c */ /* 0x000fe40003fc6270 */
[----:B------:R-:W-:-:S04]  /*e6b0*/  ISETP.LT.OR P2, PT, R76, 0x61, P2 ;  /* 0x000000614c00780c */ /* 0x000fc80001741670 */
[----:B------:R-:W-:Y:S02]  /*e6c0*/  FSEL R137, R66, -INF , !P2 ;  /* 0xff80000042897808 */ /* 0x000fe40005000000 */
[----:B------:R-:W-:Y:S02]  /*e6d0*/  LOP3.LUT P2, RZ, R16, 0x10, RZ, 0xc0, !PT ;  /* 0x0000001010ff7812 */ /* 0x000fe4000784c0ff */
[----:B------:R-:W-:Y:S02]  /*e6e0*/  FMNMX.FTZ R40, R137, R38, !PT ;  /* 0x0000002689287209 */ /* 0x000fe40007810000 */
[----:B------:R-:W-:-:S04]  /*e6f0*/  ISETP.GT.AND P2, PT, R84, 0x61, !P2 ;  /* 0x000000615400780c */ /* 0x000fc80005744270 */
[----:B------:R-:W-:-:S04]  /*e700*/  ISETP.LT.OR P2, PT, R76, 0x62, P2 ;  /* 0x000000624c00780c */ /* 0x000fc80001741670 */
[----:B------:R-:W-:Y:S02]  /*e710*/  FSEL R139, R68, -INF , !P2 ;  /* 0xff800000448b7808 */ /* 0x000fe40005000000 */
[----:B------:R-:W-:Y:S02]  /*e720*/  LOP3.LUT P2, RZ, R16, 0x8, RZ, 0xc0, !PT ;  /* 0x0000000810ff7812 */ /* 0x000fe4000784c0ff */
[----:B------:R-:W-:Y:S02]  /*e730*/  FMNMX.FTZ R40, R139, R40, !PT ;  /* 0x000000288b287209 */ /* 0x000fe40007810000 */
[----:B------:R-:W-:-:S04]  /*e740*/  ISETP.GT.AND P2, PT, R84, 0x68, !P2 ;  /* 0x000000685400780c */ /* 0x000fc80005744270 */
[----:B------:R-:W-:-:S04]  /*e750*/  ISETP.LT.OR P2, PT, R76, 0x69, P2 ;  /* 0x000000694c00780c */ /* 0x000fc80001741670 */
[----:B------:R-:W-:Y:S02]  /*e760*/  FSEL R141, R70, -INF , !P2 ;  /* 0xff800000468d7808 */ /* 0x000fe40005000000 */
[----:B------:R-:W-:Y:S02]  /*e770*/  ISETP.GT.AND P2, PT, R84, 0x69, !P5 ;  /* 0x000000695400780c */ /* 0x000fe40006f44270 */
[----:B------:R-:W-:Y:S02]  /*e780*/  FMNMX.FTZ R40, R141, R40, !PT ;  /* 0x000000288d287209 */ /* 0x000fe40007810000 */
[----:B------:R-:W-:Y:S02]  /*e790*/  ISETP.LT.OR P2, PT, R76, 0x6a, P2 ;  /* 0x0000006a4c00780c */ /* 0x000fe40001741670 */
[----:B------:R-:W-:Y:S02]  /*e7a0*/  LOP3.LUT P5, RZ, R16, 0x10000000, RZ, 0xc0, !PT ;  /* 0x1000000010ff7812 */ /* 0x000fe400078ac0ff */
[----:B------:R-:W-:-:S02]  /*e7b0*/  FSEL R143, R72, -INF , !P2 ;  /* 0xff800000488f7808 */ /* 0x000fc40005000000 */
[----:B------:R-:W-:Y:S02]  /*e7c0*/  FSETP.NEU.FTZ.AND P2, PT, R12, -INF , PT ;  /* 0xff8000000c00780b */ /* 0x000fe40003f5d000 */
[----:B------:R-:W-:Y:S02]  /*e7d0*/  FMNMX.FTZ R40, R143, R40, !PT ;  /* 0x000000288f287209 */ /* 0x000fe40007810000 */
[----:B------:R-:W-:Y:S02]  /*e7e0*/  FSEL R4, R4, RZ, P2 ;  /* 0x000000ff04047208 */ /* 0x000fe40001000000 */
[----:B------:R-:W-:Y:S02]  /*e7f0*/  LOP3.LUT P2, RZ, R16, 0x8000000, RZ, 0xc0, !PT ;  /* 0x0800000010ff7812 */ /* 0x000fe4000784c0ff */
[----:B------:R-:W-:Y:S01]  /*e800*/  ISETP.GT.AND P5, PT, R84, 0x79, !P5 ;  /* 0x000000795400780c */ /* 0x000fe20006fa4270 */
[----:B------:R-:W-:-:S01]  /*e810*/  FFMA.FTZ R39, R39, R24, -R4 ;  /* 0x0000001827277223 */ /* 0x000fc20000010804 */
[----:B------:R-:W-:Y:S01]  /*e820*/  ISETP.GT.AND P2, PT, R84, 0x70, !P2 ;  /* 0x000000705400780c */ /* 0x000fe20005744270 */
[----:B------:R-:W-:-:S01]  /*e830*/  FFMA.FTZ R20, R21, R24, -R4 ;  /* 0x0000001815147223 */ /* 0x000fc20000010804 */
[C---:B------:R-:W-:Y:S01]  /*e840*/  ISETP.LT.OR P5, PT, R76.reuse, 0x7a, P5 ;  /* 0x0000007a4c00780c */ /* 0x040fe20002fa1670 */
[----:B------:R0:W-:Y:S01]  /*e850*/  MUFU.EX2 R32, R39 ;  /* 0x0000002700207308 */ /* 0x0001e20000000800 */
[----:B------:R-:W-:Y:S01]  /*e860*/  ISETP.LT.OR P2, PT, R76, 0x71, P2 ;  /* 0x000000714c00780c */ /* 0x000fe20001741670 */
[-CC-:B------:R-:W-:Y:S01]  /*e870*/  FFMA.FTZ R21, R25, R24.reuse, -R4.reuse ;  /* 0x0000001819157223 */ /* 0x180fe20000010804 */
[----:B------:R-:W-:Y:S01]  /*e880*/  FSEL R79, R79, -INF , !P5 ;  /* 0xff8000004f4f7808 */ /* 0x000fe20006800000 */
[-CC-:B------:R-:W-:Y:S01]  /*e890*/  FFMA.FTZ R25, R29, R24.reuse, -R4.reuse ;  /* 0x000000181d197223 */ /* 0x180fe20000010804 */
[----:B------:R-:W-:Y:S01]  /*e8a0*/  FSEL R73, R73, -INF , !P2 ;  /* 0xff80000049497808 */ /* 0x000fe20005000000 */
[-CC-:B------:R-:W-:Y:S01]  /*e8b0*/  FFMA.FTZ R29, R37, R24.reuse, -R4.reuse ;  /* 0x00000018251d7223 */ /* 0x180fe20000010804 */
[----:B------:R-:W-:-:S01]  /*e8c0*/  FFMA.FTZ R37, R53, R24, -R4 ;  /* 0x0000001835257223 */ /* 0x000fc20000010804 */
[-CC-:B------:R-:W-:Y:S01]  /*e8d0*/  FFMA.FTZ R55, R55, R24.reuse, -R4.reuse ;  /* 0x0000001837377223 */ /* 0x180fe20000010804 */
[----:B0-----:R-:W-:Y:S01]  /*e8e0*/  FSEL R39, R74, -INF , !P3 ;  /* 0xff8000004a277808 */ /* 0x001fe20005800000 */
[--C-:B------:R-:W-:Y:S01]  /*e8f0*/  FFMA.FTZ R31, R31, R24, -R4.reuse ;  /* 0x000000181f1f7223 */ /* 0x100fe20000010804 */
[----:B------:R-:W-:Y:S01]  /*e900*/  FMNMX.FTZ R42, R73, R40, !PT ;  /* 0x00000028492a7209 */ /* 0x000fe20007810000 */
[-CC-:B------:R-:W-:Y:S01]  /*e910*/  FFMA.FTZ R35, R35, R24.reuse, -R4.reuse ;  /* 0x0000001823237223 */ /* 0x180fe20000010804 */
[----:B------:R-:W-:-:S01]  /*e920*/  FFMA.FTZ R43, R43, R24, -R4 ;  /* 0x000000182b2b7223 */ /* 0x000fc20000010804 */
[--C-:B------:R-:W-:Y:S01]  /*e930*/  FFMA.FTZ R47, R47, R24, -R4.reuse ;  /* 0x000000182f2f7223 */ /* 0x100fe20000010804 */
[----:B------:R-:W-:Y:S01]  /*e940*/  FMNMX.FTZ R42, R39, R42, !PT ;  /* 0x0000002a272a7209 */ /* 0x000fe20007810000 */
[-CC-:B------:R-:W-:Y:S01]  /*e950*/  FFMA.FTZ R51, R51, R24.reuse, -R4.reuse ;  /* 0x0000001833337223 */ /* 0x180fe20000010804 */
[----:B------:R-:W-:Y:S01]  /*e960*/  MUFU.EX2 R40, R55 ;  /* 0x0000003700287308 */ /* 0x000fe20000000800 */
[----:B------:R-:W-:-:S01]  /*e970*/  FFMA.FTZ R26, R27, R24, -R4 ;  /* 0x000000181b1a7223 */ /* 0x000fc20000010804 */
[----:B------:R-:W-:Y:S01]  /*e980*/  FMNMX.FTZ R42, R77, R42, !PT ;  /* 0x0000002a4d2a7209 */ /* 0x000fe20007810000 */
[----:B------:R-:W-:-:S01]  /*e990*/  FFMA.FTZ R27, R33, R24, -R4 ;  /* 0x00000018211b7223 */ /* 0x000fc20000010804 */
[-CC-:B------:R-:W-:Y:S01]  /*e9a0*/  FFMA.FTZ R33, R45, R24.reuse, -R4.reuse ;  /* 0x000000182d217223 */ /* 0x180fe20000010804 */
[----:B------:R-:W-:-:S01]  /*e9b0*/  FFMA.FTZ R13, R13, R24, -R4 ;  /* 0x000000180d0d7223 */ /* 0x000fc20000010804 */
[----:B------:R-:W-:Y:S01]  /*e9c0*/  FMNMX.FTZ R5, R79, R42, !PT ;  /* 0x0000002a4f057209 */ /* 0x000fe20007810000 */
[----:B------:R-:W-:-:S01]  /*e9d0*/  FFMA.FTZ R42, R59, R24, -R4 ;  /* 0x000000183b2a7223 */ /* 0x000fc20000010804 */
[----:B------:R0:W-:Y:S01]  /*e9e0*/  MUFU.EX2 R28, R31 ;  /* 0x0000001f001c7308 */ /* 0x0001e20000000800 */
[----:B------:R-:W-:-:S01]  /*e9f0*/  FFMA.FTZ R44, R63, R24, -R4 ;  /* 0x000000183f2c7223 */ /* 0x000fc20000010804 */
[-CC-:B------:R-:W-:Y:S01]  /*ea00*/  FFMA.FTZ R45, R65, R24.reuse, -R4.reuse ;  /* 0x00000018412d7223 */ /* 0x180fe20000010804 */
[----:B------:R-:W1:Y:S01]  /*ea10*/  SHFL.BFLY PT, R48, R5, 0x2, 0x1f ;  /* 0x0c401f0005307f89 */ /* 0x000e6200000e0000 */
[----:B------:R-:W-:-:S01]  /*ea20*/  FFMA.FTZ R46, R67, R24, -R4 ;  /* 0x00000018432e7223 */ /* 0x000fc20000010804 */
[-CC-:B------:R-:W-:Y:S01]  /*ea30*/  FFMA.FTZ R50, R85, R24.reuse, -R4.reuse ;  /* 0x0000001855327223 */ /* 0x180fe20000010804 */
[----:B------:R-:W-:-:S02]  /*ea40*/  FFMA.FTZ R52, R91, R24, -R4 ;  /* 0x000000185b347223 */ /* 0x000fc40000010804 */
[----:B------:R2:W-:Y:S01]  /*ea50*/  MUFU.EX2 R30, R35 ;  /* 0x00000023001e7308 */ /* 0x0005e20000000800 */
[----:B0-----:R-:W-:-:S01]  /*ea60*/  FFMA.FTZ R31, R41, R24, -R4 ;  /* 0x00000018291f7223 */ /* 0x001fc20000010804 */
[----:B------:R-:W-:-:S06]  /*ea70*/  FFMA.FTZ R41, R57, R24, -R4 ;  /* 0x0000001839297223 */ /* 0x000fcc0000010804 */
[----:B------:R0:W-:Y:S01]  /*ea80*/  MUFU.EX2 R34, R43 ;  /* 0x0000002b00227308 */ /* 0x0001e20000000800 */
[----:B--2---:R-:W-:-:S01]  /*ea90*/  FFMA.FTZ R35, R49, R24, -R4 ;  /* 0x0000001831237223 */ /* 0x004fc20000010804 */
[----:B------:R-:W-:-:S06]  /*eaa0*/  FFMA.FTZ R49, R75, R24, -R4 ;  /* 0x000000184b317223 */ /* 0x000fcc0000010804 */
[----:B------:R2:W-:Y:S01]  /*eab0*/  MUFU.EX2 R36, R47 ;  /* 0x0000002f00247308 */ /* 0x0005e20000000800 */
[----:B0-----:R-:W-:-:S01]  /*eac0*/  FFMA.FTZ R43, R61, R24, -R4 ;  /* 0x000000183d2b7223 */ /* 0x001fc20000010804 */
[----:B-1----:R-:W-:Y:S01]  /*ead0*/  FMNMX.FTZ R53, R5, R48, !PT ;  /* 0x0000003005357209 */ /* 0x002fe20007810000 */
[----:B------:R-:W-:-:S04]  /*eae0*/  FFMA.FTZ R48, R71, R24, -R4 ;  /* 0x0000001847307223 */ /* 0x000fc80000010804 */
[----:B------:R-:W0:Y:S01]  /*eaf0*/  SHFL.BFLY PT, R54, R53, 0x1, 0x1f ;  /* 0x0c201f0035367f89 */ /* 0x000e2200000e0000 */
[----:B------:R1:W-:Y:S01]  /*eb00*/  MUFU.EX2 R38, R51 ;  /* 0x0000003300267308 */ /* 0x0003e20000000800 */
[----:B--2---:R-:W-:-:S07]  /*eb10*/  FFMA.FTZ R47, R69, R24, -R4 ;  /* 0x00000018452f7223 */ /* 0x004fce0000010804 */
[----:B------:R-:W-:Y:S01]  /*eb20*/  MUFU.EX2 R13, R13 ;  /* 0x0000000d000d7308 */ /* 0x000fe20000000800 */
[----:B-1----:R-:W-:-:S07]  /*eb30*/  FFMA.FTZ R51, R87, R24, -R4 ;  /* 0x0000001857337223 */ /* 0x002fce0000010804 */
[----:B------:R-:W1:Y:S01]  /*eb40*/  MUFU.EX2 R20, R20 ;  /* 0x0000001400147308 */ /* 0x000e620000000800 */
[----:B0-----:R-:W-:Y:S01]  /*eb50*/  FMNMX.FTZ R5, R53, R54, !PT ;  /* 0x0000003635057209 */ /* 0x001fe20007810000 */
[-CC-:B------:R-:W-:Y:S01]  /*eb60*/  FFMA.FTZ R53, R83, R24.reuse, -R4.reuse ;  /* 0x0000001853357223 */ /* 0x180fe20000010804 */
[----:B------:R-:W-:-:S05]  /*eb70*/  FFMA.FTZ R54, R81, R24, -R4 ;  /* 0x0000001851367223 */ /* 0x000fca0000010804 */
[----:B------:R-:W0:Y:S01]  /*eb80*/  MUFU.EX2 R21, R21 ;  /* 0x0000001500157308 */ /* 0x000e220000000800 */
[C---:B------:R-:W-:Y:S01]  /*eb90*/  FSETP.NEU.FTZ.AND P2, PT, R5.reuse, -INF , PT ;  /* 0xff8000000500780b */ /* 0x040fe20003f5d000 */
[----:B------:R-:W-:-:S05]  /*eba0*/  FFMA.FTZ R55, R5, R24, -8 ;  /* 0xc100000005377423 */ /* 0x000fca0000010018 */
[----:B------:R-:W-:Y:S01]  /*ebb0*/  FSEL R4, R55, RZ, P2 ;  /* 0x000000ff37047208 */ /* 0x000fe20001000000 */
[----:B------:R-:W2:Y:S01]  /*ebc0*/  MUFU.EX2 R26, R26 ;  /* 0x0000001a001a7308 */ /* 0x000ea20000000800 */
[----:B-1----:R-:W-:-:S03]  /*ebd0*/  FADD.FTZ R72, R13, R20 ;  /* 0x000000140d487221 */ /* 0x002fc60000010000 */
[-CC-:B------:R-:W-:Y:S01]  /*ebe0*/  FFMA.FTZ R0, R0, R24.reuse, -R4.reuse ;  /* 0x0000001800007223 */ /* 0x180fe20000010804 */
[----:B------:R-:W-:-:S01]  /*ebf0*/  FFMA.FTZ R3, R3, R24, -R4 ;  /* 0x0000001803037223 */ /* 0x000fc20000010804 */
[-CC-:B------:R-:W-:Y:S01]  /*ec00*/  FFMA.FTZ R55, R93, R24.reuse, -R4.reuse ;  /* 0x000000185d377223 */ /* 0x180fe20000010804 */
[----:B------:R-:W-:-:S01]  /*ec10*/  FFMA.FTZ R56, R95, R24, -R4 ;  /* 0x000000185f387223 */ /* 0x000fc20000010804 */
[-CC-:B------:R-:W-:Y:S01]  /*ec20*/  FFMA.FTZ R57, R97, R24.reuse, -R4.reuse ;  /* 0x0000001861397223 */ /* 0x180fe20000010804 */
[----:B------:R-:W1:Y:S01]  /*ec30*/  MUFU.EX2 R25, R25 ;  /* 0x0000001900197308 */ /* 0x000e620000000800 */
[----:B------:R-:W-:-:S01]  /*ec40*/  FFMA.FTZ R58, R99, R24, -R4 ;  /* 0x00000018633a7223 */ /* 0x000fc20000010804 */
[----:B------:R-:W-:Y:S01]  /*ec50*/  FFMA.FTZ R59, R101, R24, -R4 ;  /* 0x00000018653b7223 */ /* 0x000fe20000010804 */
[----:B0-----:R-:W-:-:S01]  /*ec60*/  FADD.FTZ R75, R21, R72 ;  /* 0x00000048154b7221 */ /* 0x001fc20000010000 */
[-CC-:B------:R-:W-:Y:S01]  /*ec70*/  FFMA.FTZ R60, R103, R24.reuse, -R4.reuse ;  /* 0x00000018673c7223 */ /* 0x180fe20000010804 */
[----:B------:R-:W-:-:S01]  /*ec80*/  FFMA.FTZ R61, R105, R24, -R4 ;  /* 0x00000018693d7223 */ /* 0x000fc20000010804 */
[-CC-:B------:R-:W-:Y:S01]  /*ec90*/  FFMA.FTZ R62, R107, R24.reuse, -R4.reuse ;  /* 0x000000186b3e7223 */ /* 0x180fe20000010804 */
[----:B------:R-:W-:-:S01]  /*eca0*/  FFMA.FTZ R63, R109, R24, -R4 ;  /* 0x000000186d3f7223 */ /* 0x000fc20000010804 */
[----:B------:R-:W-:Y:S01]  /*ecb0*/  MUFU.EX2 R0, R0 ;  /* 0x0000000000007308 */ /* 0x000fe20000000800 */
[----:B--2---:R-:W-:-:S01]  /*ecc0*/  FADD.FTZ R76, R26, R75 ;  /* 0x0000004b1a4c7221 */ /* 0x004fc20000010000 */
[-CC-:B------:R-:W-:Y:S01]  /*ecd0*/  FFMA.FTZ R64, R111, R24.reuse, -R4.reuse ;  /* 0x000000186f407223 */ /* 0x180fe20000010804 */
[----:B------:R-:W-:-:S01]  /*ece0*/  FFMA.FTZ R65, R113, R24, -R4 ;  /* 0x0000001871417223 */ /* 0x000fc20000010804 */
[----:B------:R-:W-:Y:S01]  /*ecf0*/  F2FP.SATFINITE.E4M3.F32.PACK_AB_MERGE_C R148, R26, R21, RZ ;  /* 0x000000151a94723e */ /* 0x000fe200048070ff */
[----:B------:R-:W-:-:S01]  /*ed00*/  FFMA.FTZ R66, R115, R24, -R4 ;  /* 0x0000001873427223 */ /* 0x000fc20000010804 */
[-CC-:B------:R-:W-:Y:S01]  /*ed10*/  FFMA.FTZ R67, R117, R24.reuse, -R4.reuse ;  /* 0x0000001875437223 */ /* 0x180fe20000010804 */
[----:B------:R-:W-:-:S01]  /*ed20*/  FFMA.FTZ R68, R119, R24, -R4 ;  /* 0x0000001877447223 */ /* 0x000fc20000010804 */
[----:B------:R-:W0:Y:S01]  /*ed30*/  MUFU.EX2 R3, R3 ;  /* 0x0000000300037308 */ /* 0x000e220000000800 */
[----:B-1----:R-:W-:-:S01]  /*ed40*/  FADD.FTZ R81, R25, R76 ;  /* 0x0000004c19517221 */ /* 0x002fc20000010000 */
[-C--:B------:R-:W-:Y:S01]  /*ed50*/  FFMA.FTZ R69, R121, R24.reuse, -R4 ;  /* 0x0000001879457223 */ /* 0x080fe20000010804 */
[----:B------:R-:W-:Y:S01]  /*ed60*/  F2FP.SATFINITE.E4M3.F32.PACK_AB_MERGE_C R148, R20, R13, R148 ;  /* 0x0000000d1494723e */ /* 0x000fe20004807094 */
[----:B------:R-:W-:Y:S01]  /*ed70*/  FFMA.FTZ R70, R123, R24, -R4 ;  /* 0x000000187b467223 */ /* 0x000fe20000010804 */
[----:B------:R-:W-:-:S01]  /*ed80*/  FADD.FTZ R78, R28, R81 ;  /* 0x000000511c4e7221 */ /* 0x000fc20000010000 */
        /* <DEDUP_REMOVED lines=12> */
[----:B------:R-:W-:-:S06]  /*ee50*/  FFMA.FTZ R79, R79, R24, -R4 ;  /* 0x000000184f4f7223 */ /* 0x000fcc0000010804 */
[----:B------:R-:W0:Y:S01]  /*ee60*/  MUFU.EX2 R57, R57 ;  /* 0x0000003900397308 */ /* 0x000e220000000800 */
[----:B-1----:R-:W-:-:S01]  /*ee70*/  FADD.FTZ R75, R55, R74 ;  /* 0x0000004a374b7221 */ /* 0x002fc20000010000 */
[----:B------:R-:W-:-:S06]  /*ee80*/  FFMA.FTZ R74, R129, R24, -R4 ;  /* 0x00000018814a7223 */ /* 0x000fcc0000010804 */
[----:B------:R-:W1:Y:S01]  /*ee90*/  MUFU.EX2 R27, R27 ;  /* 0x0000001b001b7308 */ /* 0x000e620000000800 */
[----:B--2---:R-:W-:-:S01]  /*eea0*/  FADD.FTZ R76, R56, R75 ;  /* 0x0000004b384c7221 */ /* 0x004fc20000010000 */
[----:B------:R-:W-:Y:S01]  /*eeb0*/  FFMA.FTZ R75, R131, R24, -R4 ;  /* 0x00000018834b7223 */ /* 0x000fe20000010804 */
[----:B------:R-:W-:-:S04]  /*eec0*/  F2FP.SATFINITE.E4M3.F32.PACK_AB_MERGE_C R55, R56, R55, RZ ;  /* 0x000000373837723e */ /* 0x000fc800048070ff */
[----:B------:R-:W-:Y:S01]  /*eed0*/  F2FP.SATFINITE.E4M3.F32.PACK_AB_MERGE_C R149, R3, R0, R55 ;  /* 0x000000000395723e */ /* 0x000fe20004807037 */
[----:B------:R-:W2:Y:S01]  /*eee0*/  MUFU.EX2 R58, R58 ;  /* 0x0000003a003a7308 */ /* 0x000ea20000000800 */
[----:B0-----:R-:W-:-:S07]  /*eef0*/  FADD.FTZ R81, R57, R76 ;  /* 0x0000004c39517221 */ /* 0x001fce0000010000 */
[----:B------:R-:W0:Y:S01]  /*ef00*/  MUFU.EX2 R59, R59 ;  /* 0x0000003b003b7308 */ /* 0x000e220000000800 */
[----:B-1----:R-:W-:-:S01]  /*ef10*/  FADD.FTZ R83, R27, R78 ;  /* 0x0000004e1b537221 */ /* 0x002fc20000010000 */
[----:B------:R-:W-:-:S03]  /*ef20*/  F2FP.SATFINITE.E4M3.F32.PACK_AB_MERGE_C R150, R30, R27, RZ ;  /* 0x0000001b1e96723e */ /* 0x000fc600048070ff */
[----:B------:R-:W-:Y:S01]  /*ef30*/  FADD.FTZ R78, R30, R83 ;  /* 0x000000531e4e7221 */ /* 0x000fe20000010000 */
[----:B------:R-:W-:Y:S02]  /*ef40*/  F2FP.SATFINITE.E4M3.F32.PACK_AB_MERGE_C R150, R28, R25, R150 ;  /* 0x000000191c96723e */ /* 0x000fe40004807096 */
        /* <DEDUP_REMOVED lines=8> */
[----:B--2---:R-:W-:-:S01]  /*efd0*/  FADD.FTZ R26, R60, R81 ;  /* 0x000000513c1a7221 */ /* 0x004fc20000010000 */
[----:B------:R-:W-:-:S04]  /*efe0*/  F2FP.SATFINITE.E4M3.F32.PACK_AB_MERGE_C R59, R60, R59, RZ ;  /* 0x0000003b3c3b723e */ /* 0x000fc800048070ff */
[----:B------:R-:W-:Y:S02]  /*eff0*/  F2FP.SATFINITE.E4M3.F32.PACK_AB_MERGE_C R151, R58, R57, R59 ;  /* 0x000000393a97723e */ /* 0x000fe4000480703b */
[----:B------:R-:W2:Y:S01]  /*f000*/  MUFU.EX2 R62, R62 ;  /* 0x0000003e003e7308 */ /* 0x000ea20000000800 */
[----:B0-----:R-:W-:-:S01]  /*f010*/  FADD.FTZ R27, R61, R26 ;  /* 0x0000001a3d1b7221 */ /* 0x001fc20000010000 */
[----:B------:R-:W-:-:S06]  /*f020*/  FFMA.FTZ R26, R135, R24, -R4 ;  /* 0x00000018871a7223 */ /* 0x000fcc0000010804 */
        /* <DEDUP_REMOVED lines=31> */
[----:B------:R-:W-:Y:S01]  /*f220*/  MUFU.EX2 R41, R41 ;  /* 0x0000002900297308 */ /* 0x000fe20000000800 */
[----:B--2---:R-:W-:-:S01]  /*f230*/  FADD.FTZ R28, R68, R25 ;  /* 0x00000019441c7221 */ /* 0x004fc20000010000 */
[----:B------:R-:W-:-:S04]  /*f240*/  F2FP.SATFINITE.E4M3.F32.PACK_AB_MERGE_C R67, R68, R67, RZ ;  /* 0x000000434443723e */ /* 0x000fc800048070ff */
[----:B------:R-:W-:Y:S02]  /*f250*/  F2FP.SATFINITE.E4M3.F32.PACK_AB_MERGE_C R147, R66, R65, R67 ;  /* 0x000000414293723e */ /* 0x000fe40004807043 */
[----:B------:R-:W1:Y:S01]  /*f260*/  MUFU.EX2 R42, R42 ;  /* 0x0000002a002a7308 */ /* 0x000e620000000800 */
[----:B0-----:R-:W-:-:S07]  /*f270*/  FADD.FTZ R25, R69, R28 ;  /* 0x0000001c45197221 */ /* 0x001fce0000010000 */
[----:B------:R-:W0:Y:S08]  /*f280*/  MUFU.EX2 R70, R70 ;  /* 0x0000004600467308 */ /* 0x000e300000000800 */
[----:B------:R-:W2:Y:S01]  /*f290*/  MUFU.EX2 R71, R71 ;  /* 0x0000004700477308 */ /* 0x000ea20000000800 */
[----:B-1----:R-:W-:Y:S01]  /*f2a0*/  F2FP.SATFINITE.E4M3.F32.PACK_AB_MERGE_C R140, R42, R41, RZ ;  /* 0x000000292a8c723e */ /* 0x002fe200048070ff */
[----:B------:R-:W-:-:S03]  /*f2b0*/  FADD.FTZ R41, R41, R30 ;  /* 0x0000001e29297221 */ /* 0x000fc60000010000 */
[----:B------:R-:W-:Y:S01]  /*f2c0*/  F2FP.SATFINITE.E4M3.F32.PACK_AB_MERGE_C R140, R40, R37, R140 ;  /* 0x00000025288c723e */ /* 0x000fe2000480708c */
[----:B------:R-:W-:-:S02]  /*f2d0*/  FADD.FTZ R42, R42, R41 ;  /* 0x000000292a2a7221 */ /* 0x000fc40000010000 */
[----:B------:R-:W-:Y:S01]  /*f2e0*/  MUFU.EX2 R45, R45 ;  /* 0x0000002d002d7308 */ /* 0x000fe20000000800 */
[----:B0-----:R-:W-:-:S07]  /*f2f0*/  FADD.FTZ R30, R70, R25 ;  /* 0x00000019461e7221 */ /* 0x001fce0000010000 */
[----:B------:R-:W0:Y:S01]  /*f300*/  MUFU.EX2 R46, R46 ;  /* 0x0000002e002e7308 */ /* 0x000e220000000800 */
[----:B--2---:R-:W-:-:S07]  /*f310*/  FADD.FTZ R25, R71, R30 ;  /* 0x0000001e47197221 */ /* 0x004fce0000010000 */
[----:B------:R-:W1:Y:S08]  /*f320*/  MUFU.EX2 R72, R72 ;  /* 0x0000004800487308 */ /* 0x000e700000000800 */
[----:B------:R-:W-:Y:S01]  /*f330*/  MUFU.EX2 R43, R43 ;  /* 0x0000002b002b7308 */ /* 0x000fe20000000800 */
[----:B0-----:R-:W-:-:S07]  /*f340*/  F2FP.SATFINITE.E4M3.F32.PACK_AB_MERGE_C R142, R46, R45, RZ ;  /* 0x0000002d2e8e723e */ /* 0x001fce00048070ff */
[----:B------:R-:W0:Y:S01]  /*f350*/  MUFU.EX2 R44, R44 ;  /* 0x0000002c002c7308 */ /* 0x000e220000000800 */
[----:B-1----:R-:W-:-:S01]  /*f360*/  FADD.FTZ R25, R72, R25 ;  /* 0x0000001948197221 */ /* 0x002fc20000010000 */
[----:B------:R-:W-:-:S06]  /*f370*/  F2FP.SATFINITE.E4M3.F32.PACK_AB_MERGE_C R71, R72, R71, RZ ;  /* 0x000000474847723e */ /* 0x000fcc00048070ff */
        /* <DEDUP_REMOVED lines=18> */
[----:B------:R-:W-:-:S06]  /*f4a0*/  F2FP.SATFINITE.E4M3.F32.PACK_AB_MERGE_C R21, R26, R21, RZ ;  /* 0x000000151a15723e */ /* 0x000fcc00048070ff */
        /* <DEDUP_REMOVED lines=13> */
[----:B------:R1:W2:Y:S08]  /*f580*/  MUFU.EX2 R28, R143 ;  /* 0x0000008f001c7308 */ /* 0x0002b00000000800 */
[----:B------:R-:W-:Y:S01]  /*f590*/  MUFU.EX2 R51, R51 ;  /* 0x0000003300337308 */ /* 0x000fe20000000800 */
[----:B0-----:R-:W-:Y:S02]  /*f5a0*/  F2FP.SATFINITE.E4M3.F32.PACK_AB_MERGE_C R0, R54, R53, RZ ;  /* 0x000000353600723e */ /* 0x001fe400048070ff */
[----:B-1----:R-:W-:-:S05]  /*f5b0*/  F2FP.SATFINITE.E4M3.F32.PACK_AB_MERGE_C R143, R75, R74, R21 ;  /* 0x0000004a4b8f723e */ /* 0x002fca0004807015 */
[----:B------:R-:W0:Y:S01]  /*f5c0*/  MUFU.EX2 R52, R52 ;  /* 0x0000003400347308 */ /* 0x000e220000000800 */
[C---:B--2---:R-:W-:Y:S01]  /*f5d0*/  F2FP.SATFINITE.E4M3.F32.PACK_AB_MERGE_C R25, R28.reuse, R141, RZ ;  /* 0x0000008d1c19723e */ /* 0x044fe200048070ff */
        /* <DEDUP_REMOVED lines=14> */
[----:B------:R-:W-:Y:S01]  /*f6c0*/  VIADD R0, R89, 0xfffffffe ;  /* 0xfffffffe59007836 */ /* 0x000fe20000000000 */
[C---:B-1----:R-:W-:Y:S02]  /*f6d0*/  F2FP.SATFINITE.E4M3.F32.PACK_AB_MERGE_C R21, R26.reuse, R77, RZ ;  /* 0x0000004d1a15723e */ /* 0x042fe400048070ff */
[----:B------:R-:W-:-:S02]  /*f6e0*/  FADD.FTZ R3, R26, R3 ;  /* 0x000000031a037221 */ /* 0x000fc40000010000 */
        /* <DEDUP_REMOVED lines=14> */
.L_x_9145:
[----:B------:R-:W-:-:S13]  /*f7d0*/  ISETP.NE.AND P2, PT, R15, 0x1, PT ;  /* 0x000000010f00780c */ /* 0x000fda0003f45270 */
[----:B------:R-:W0:Y:S02]  /*f7e0*/  @P2 LDC.64 R20, c[0x0][0x9e8] ;  /* 0x00027a00ff142b82 */ /* 0x000e240000000a00 */
[----:B0-----:R-:W-:-:S05]  /*f7f0*/  @P2 IMAD.HI.U32 R20, R13, R20, RZ ;  /* 0x000000140d142227 */ /* 0x001fca00078e00ff */
[----:B------:R-:W-:-:S07]  /*f800*/  @P2 SHF.R.U32.HI R13, RZ, R21, R20 ;  /* 0x00000015ff0d2219 */ /* 0x000fce0000011614 */
.L_x_9146:
[----:B------:R-:W-:Y:S05]  /*f810*/  BSYNC B0 ;  /* 0x0000000000007941 */ /* 0x000fea0003800000 */
.L_x_9144:
[----:B------:R-:W-:-:S05]  /*f820*/  IMAD R13, R13, R15, R15 ;  /* 0x0000000f0d0d7224 */ /* 0x000fca00078e020f */
[----:B------:R-:W-:-:S07]  /*f830*/  VIMNMX R14, R14, R13, PT ;  /* 0x0000000d0e0e7248 */ /* 0x000fce0003fe0100 */
.L_x_9143:
[----:B------:R-:W2:Y:S01]  /*f840*/  LDL R15, [R1+0x40] ;  /* 0x00004000010f7983 */ /* 0x000ea20000100800 */
        /* <DEDUP_REMOVED lines=10> */
[----:B------:R-:W-:Y:S01]  /*f8f0*/  BSSY B1, `(.L_x_9147) ;  /* 0x0000393000017945 */ /* 0x000fe20003800000 */
        /* <DEDUP_REMOVED lines=24> */
[----:B--2---:R-:W-:-:S04]  /*fa80*/  VIMNMX R15, R15, R13, !PT ;  /* 0x0000000d0f0f7248 */ /* 0x004fc80007fe0100 */
[----:B------:R-:W-:Y:S01]  /*fa90*/  ISETP.GE.AND P2, PT, R0, R15, PT ;  /* 0x0000000f0000720c */ /* 0x000fe20003f46270 */
[----:B------:R0:W-:-:S12]  /*faa0*/  STL [R1+0x34], R15 ;  /* 0x0000340f01007387 */ /* 0x0001d80000100800 */
[----:B0-----:R-:W-:Y:S05]  /*fab0*/  @!P2 BRA `(.L_x_9148) ;  /* 0x0000003400d8a947 */ /* 0x001fea0003800000 */
[----:B------:R-:W-:Y:S01]  /*fac0*/  IMAD.IADD R155, R155, 0x1, R152 ;  /* 0x000000019b9b7824 */ /* 0x000fe200078e0298 */
[----:B------:R-:W-:Y:S01]  /*fad0*/  BSSY B0, `(.L_x_9149) ;  /* 0x0000370000007945 */ /* 0x000fe20003800000 */
[----:B------:R-:W-:Y:S02]  /*fae0*/  IMAD.MOV.U32 R135, RZ, RZ, RZ ;  /* 0x000000ffff877224 */ /* 0x000fe400078e00ff */
[----:B------:R-:W-:Y:S01]  /*faf0*/  VIADD R154, R155, 0x8 ;  /* 0x000000089b9a7836 */ /* 0x000fe20000000000 */
[----:B------:R-:W-:-:S04]  /*fb00*/  LOP3.LUT R14, RZ, R155, RZ, 0x33, !PT ;  /* 0x0000009bff0e7212 */ /* 0x000fc800078e33ff */
[----:B------:R-:W-:-:S05]  /*fb10*/  LOP3.LUT R13, RZ, R154, RZ, 0x33, !PT ;  /* 0x0000009aff0d7212 */ /* 0x000fca00078e33ff */
[----:B------:R0:W-:Y:S04]  /*fb20*/  STL [R1+0xc], R13 ;  /* 0x00000c0d01007387 */ /* 0x0001e80000100800 */
[----:B------:R0:W-:Y:S02]  /*fb30*/  STL [R1+0x10], R14 ;  /* 0x0000100e01007387 */ /* 0x0001e40000100800 */
.L_x_9169:
[----:B------:R-:W-:-:S05]  /*fb40*/  VIADD R153, R18, 0x1 ;  /* 0x0000000112997836 */ /* 0x000fca0000000000 */
[----:B------:R-:W-:-:S04]  /*fb50*/  ISETP.NE.AND P2, PT, R153, 0x2, PT ;  /* 0x000000029900780c */ /* 0x000fc80003f45270 */
[----:B0-----:R-:W-:Y:S02]  /*fb60*/  SEL R13, RZ, 0x1, P2 ;  /* 0x00000001ff0d7807 */ /* 0x001fe40001000000 */
[----:B------:R-:W-:Y:S02]  /*fb70*/  SEL R153, R153, RZ, P2 ;  /* 0x000000ff99997207 */ /* 0x000fe40001000000 */
[----:B------:R-:W-:Y:S01]  /*fb80*/  LOP3.LUT R152, R22, R13, RZ, 0x3c, !PT ;  /* 0x0000000d16987212 */ /* 0x000fe200078e3cff */
[----:B------:R-:W-:Y:S06]  /*fb90*/  @!P0 BRA `(.L_x_9150) ;  /* 0x0000000000048947 */ /* 0x000fec0003800000 */
[----:B------:R-:W-:Y:S01]  /*fba0*/  BPT.TRAP 0x1 ;  /* 0x000000040000795c */ /* 0x000fe20000300000 */
.L_x_9150:
[----:B------:R-:W-:Y:S01]  /*fbb0*/  IMAD R13, R153, 0x8, R17 ;  /* 0x00000008990d7824 */ /* 0x000fe200078e0211 */
[----:B------:R-:W-:-:S04]  /*fbc0*/  SHF.L.U32 R14, R152, 0x1f, RZ ;  /* 0x0000001f980e7819 */ /* 0x000fc800000006ff */
[----:B------:R0:W1:Y:S01]  /*fbd0*/  SYNCS.PHASECHK.TRANS64.TRYWAIT P2, [R13+URZ+0x19c30], R14 ;  /* 0x019c300e0d0075a7 */ /* 0x000062000804017f */
[----:B------:R-:W-:Y:S05]  /*fbe0*/  @!P0 BRA `(.L_x_9151) ;  /* 0x0000000000048947 */ /* 0x000fea0003800000 */
[----:B------:R-:W-:Y:S01]  /*fbf0*/  BPT.TRAP 0x1 ;  /* 0x000000040000795c */ /* 0x000fe20000300000 */
.L_x_9151:
[----:B------:R-:W2:Y:S01]  /*fc00*/  LDL R15, [R1+0x1c] ;  /* 0x00001c00010f7983 */ /* 0x000ea20000100800 */
[----:B------:R-:W-:Y:S01]  /*fc10*/  BSSY B2, `(.L_x_9152) ;  /* 0x0000006000027945 */ /* 0x000fe20003800000 */
[----:B------:R-:W-:Y:S02]  /*fc20*/  IMAD.MOV.U32 R21, RZ, RZ, -0x3ffffff0 ;  /* 0xc0000010ff157424 */ /* 0x000fe400078e00ff */
[----:B--2---:R-:W-:Y:S01]  /*fc30*/  IMAD R20, R153, 0x300, R15 ;  /* 0x0000030099147824 */ /* 0x004fe200078e020f */
[----:B-1----:R-:W-:Y:S06]  /*fc40*/  @P2 BRA `(.L_x_9153) ;  /* 0x0000000000082947 */ /* 0x002fec0003800000 */
[----:B------:R-:W1:Y:S02]  /*fc50*/  SYNCS.PHASECHK.TRANS64.TRYWAIT P2, [R13+URZ+0x19c30], R14 ;  /* 0x019c300e0d0075a7 */ /* 0x000e64000804017f */
[----:B-1----:R-:W-:Y:S05]  /*fc60*/  @!P2 BRA `(.L_x_9154) ;  /* 0x000001300008a947 */ /* 0x002fea0003800000 */
.L_x_9153:
[----:B------:R-:W-:Y:S05]  /*fc70*/  BSYNC B2 ;  /* 0x0000000000027941 */ /* 0x000fea0003800000 */
.L_x_9152:
[C---:B------:R-:W-:Y:S01]  /*fc80*/  R2UR UR6, R20.reuse ;  /* 0x00000000140672ca */ /* 0x040fe200000e0000 */
[----:B------:R-:W-:Y:S01]  /*fc90*/  WARPGROUP.ARRIVE ;  /* 0x00000000000079c5 */ /* 0x000fe20000000000 */
[----:B------:R-:W-:Y:S01]  /*fca0*/  R2UR UR7, R21 ;  /* 0x00000000150772ca */ /* 0x000fe200000e0000 */
[----:B01----:R-:W-:Y:S01]  /*fcb0*/  VIADD R14, R20, 0x100 ;  /* 0x00000100140e7836 */ /* 0x003fe20000000000 */
[----:B------:R-:W-:Y:S01]  /*fcc0*/  R2UR UR4, R6 ;  /* 0x00000000060472ca */ /* 0x000fe200000e0000 */
[----:B------:R-:W-:Y:S01]  /*fcd0*/  IMAD.MOV.U32 R15, RZ, RZ, -0x3ffffff0 ;  /* 0xc0000010ff0f7424 */ /* 0x000fe200078e00ff */
[----:B------:R-:W-:Y:S01]  /*fce0*/  R2UR UR5, R7 ;  /* 0x00000000070572ca */ /* 0x000fe200000e0000 */
[----:B------:R-:W-:Y:S01]  /*fcf0*/  VIADD R20, R20, 0x200 ;  /* 0x0000020014147836 */ /* 0x000fe20000000000 */
[----:B------:R-:W-:Y:S01]  /*fd00*/  R2UR UR10, R14 ;  /* 0x000000000e0a72ca */ /* 0x000fe200000e0000 */
[----:B------:R-:W-:Y:S01]  /*fd10*/  IMAD.MOV.U32 R21, RZ, RZ, -0x3ffffff0 ;  /* 0xc0000010ff157424 */ /* 0x000fe200078e00ff */
[----:B------:R-:W-:-:S02]  /*fd20*/  R2UR UR11, R15 ;  /* 0x000000000f0b72ca */ /* 0x000fc400000e0000 */
[----:B------:R-:W-:Y:S02]  /*fd30*/  R2UR UR8, R10 ;  /* 0x000000000a0872ca */ /* 0x000fe400000e0000 */
[----:B------:R-:W-:Y:S02]  /*fd40*/  R2UR UR9, R11 ;  /* 0x000000000b0972ca */ /* 0x000fe400000e0000 */
[----:B------:R-:W-:Y:S02]  /*fd50*/  R2UR UR14, R20 ;  /* 0x00000000140e72ca */ /* 0x000fe400000e0000 */
[----:B------:R-:W-:Y:S01]  /*fd60*/  R2UR UR15, R21 ;  /* 0x00000000150f72ca */ /* 0x000fe200000e0000 */
[----:B------:R-:W-:Y:S01]  /*fd70*/  QGMMA.64x128x32.F32.E4M3.E4M3 R24, gdesc[UR4], RZ, !UPT, gsb0 ;  /* 0x01e00000041879f3 */ /* 0x000fe2000c0008ff */
[----:B------:R-:W-:Y:S02]  /*fd80*/  R2UR UR12, R8 ;  /* 0x00000000080c72ca */ /* 0x000fe400000e0000 */
[----:B------:R-:W-:Y:S01]  /*fd90*/  R2UR UR13, R9 ;  /* 0x00000000090d72ca */ /* 0x000fe200000e0000 */
[----:B------:R-:W-:-:S02]  /*fda0*/  WARPGROUP.DEPBAR.LE gsb0, 0x0 ;  /* 0x00008000000079c5 */ /* 0x000fc40000010000 */
[----:B------:R-:W-:-:S06]  /*fdb0*/  WARPGROUP.ARRIVE ;  /* 0x00000000000079c5 */ /* 0x000fcc0000000000 */
[----:B------:R-:W-:Y:S03]  /*fdc0*/  QGMMA.64x128x32.F32.E4M3.E4M3 R24, gdesc[UR8], R24, gsb0 ;  /* 0x01e00000081879f3 */ /* 0x000fe60008000818 */
[----:B------:R-:W-:Y:S02]  /*fdd0*/  WARPGROUP.DEPBAR.LE gsb0, 0x0 ;  /* 0x00008000000079c5 */ /* 0x000fe40000010000 */
[----:B------:R-:W-:-:S07]  /*fde0*/  WARPGROUP.ARRIVE ;  /* 0x00000000000079c5 */ /* 0x000fce0000000000 */
[----:B------:R-:W-:Y:S03]  /*fdf0*/  QGMMA.64x128x32.F32.E4M3.E4M3 R24, gdesc[UR12], R24, gsb0 ;  /* 0x01e000000c1879f3 */ /* 0x000fe60008000818 */
[----:B------:R-:W-:Y:S02]  /*fe00*/  WARPGROUP.DEPBAR.LE gsb0, 0x0 ;  /* 0x00008000000079c5 */ /* 0x000fe40000010000 */
[----:B------:R-:W-:Y:S05]  /*fe10*/  @!P0 BRA `(.L_x_9155) ;  /* 0x0000000000048947 */ /* 0x000fea0003800000 */
[----:B------:R-:W-:Y:S01]  /*fe20*/  BPT.TRAP 0x1 ;  /* 0x000000040000795c */ /* 0x000fe20000300000 */
.L_x_9155:
[----:B------:R-:W-:Y:S01]  /*fe30*/  SHF.L.U32 R14, R22, 0x1f, RZ ;  /* 0x0000001f160e7819 */ /* 0x000fe200000006ff */
[----:B------:R-:W-:-:S04]  /*fe40*/  IMAD R22, R18, 0x8, R17 ;  /* 0x0000000812167824 */ /* 0x000fc800078e0211 */
[----:B------:R0:W1:Y:S01]  /*fe50*/  SYNCS.PHASECHK.TRANS64.TRYWAIT P2, [R22+URZ+0x19c50], R14 ;  /* 0x019c500e160075a7 */ /* 0x000062000804017f */
[----:B------:R-:W-:Y:S05]  /*fe60*/  @!P0 BRA `(.L_x_9156) ;  /* 0x0000000000048947 */ /* 0x000fea0003800000 */
[----:B------:R-:W-:Y:S01]  /*fe70*/  BPT.TRAP 0x1 ;  /* 0x000000040000795c */ /* 0x000fe20000300000 */
.L_x_9156:
[----:B------:R-:W-:Y:S04]  /*fe80*/  BSSY B2, `(.L_x_9157) ;  /* 0x0000004000027945 */ /* 0x000fe80003800000 */
[----:B-1----:R-:W-:Y:S05]  /*fe90*/  @P2 BRA `(.L_x_9158) ;  /* 0x0000000000082947 */ /* 0x002fea0003800000 */
[----:B------:R-:W1:Y:S02]  /*fea0*/  SYNCS.PHASECHK.TRANS64.TRYWAIT P2, [R22+URZ+0x19c50], R14 ;  /* 0x019c500e160075a7 */ /* 0x000e64000804017f */
[----:B-1----:R-:W-:Y:S05]  /*feb0*/  @!P2 BRA `(.L_x_9159) ;  /* 0x0000012c0088a947 */ /* 0x002fea0003800000 */
.L_x_9158:
[----:B------:R-:W-:Y:S05]  /*fec0*/  BSYNC B2 ;  /* 0x0000000000027941 */ /* 0x000fea0003800000 */
.L_x_9157:
[----:B01----:R-:W-:Y:S01]  /*fed0*/  VIADD R14, R17, 0x3000 ;  /* 0x00003000110e7836 */ /* 0x003fe20000000000 */
[----:B------:R-:W-:Y:S01]  /*fee0*/  WARPGROUP.ARRIVE ;  /* 0x00000000000079c5 */ /* 0x000fe20000000000 */
[----:B------:R-:W-:Y:S01]  /*fef0*/  IMAD.MOV.U32 R15, RZ, RZ, 0x40000040 ;  /* 0x40000040ff0f7424 */ /* 0x000fe200078e00ff */
[----:B------:R-:W-:Y:S02]  /*ff00*/  LOP3.LUT P6, RZ, R16, 0x80, RZ, 0xc0, !PT ;  /* 0x0000008010ff7812 */ /* 0x000fe400078cc0ff */
[----:B------:R-:W-:Y:S02]  /*ff10*/  SHF.R.U32.HI R14, RZ, 0x4, R14 ;  /* 0x00000004ff0e7819 */ /* 0x000fe4000001160e */
[----:B------:R-:W-:Y:S02]  /*ff20*/  R2UR UR7, R15 ;  /* 0x000000000f0772ca */ /* 0x000fe400000e0000 */
[----:B------:R-:W-:-:S04]  /*ff30*/  LOP3.LUT R14, R14, 0x3fff, RZ, 0xc0, !PT ;  /* 0x00003fff0e0e7812 */ /* 0x000fc800078ec0ff */
[----:B------:R-:W-:-:S05]  /*ff40*/  LOP3.LUT R14, R14, 0x10000, RZ, 0xfc, !PT ;  /* 0x000100000e0e7812 */ /* 0x000fca00078efcff */
[----:B------:R-:W-:-:S05]  /*ff50*/  IMAD R14, R18, 0x300, R14 ;  /* 0x00000300120e7824 */ /* 0x000fca00078e020e */
[----:B------:R-:W-:-:S13]  /*ff60*/  R2UR UR6, R14 ;  /* 0x000000000e0672ca */ /* 0x000fda00000e0000 */
[----:B------:R-:W-:Y:S01]  /*ff70*/  QGMMA.64x96x32.F32.E4M3.E4M3 R88, R148, gdesc[UR4], R88, gsb0 ;  /* 0x0160000494587df3 */ /* 0x000fe20008000858 */
[----:B------:R-:W-:Y:S02]  /*ff80*/  VIADD R20, R14, 0x2 ;  /* 0x000000020e147836 */ /* 0x000fe40000000000 */
[----:B------:R-:W-:-:S03]  /*ff90*/  IMAD.MOV.U32 R21, RZ, RZ, 0x40000040 ;  /* 0x40000040ff157424 */ /* 0x000fc600078e00ff */
[----:B------:R-:W-:Y:S02]  /*ffa0*/  R2UR UR6, R20 ;  /* 0x00000000140672ca */ /* 0x000fe400000e0000 */
[----:B------:R-:W-:Y:S01]  /*ffb0*/  R2UR UR7, R21 ;  /* 0x00000000150772ca */ /* 0x000fe200000e0000 */
[----:B------:R-:W-:Y:S02]  /*ffc0*/  WARPGROUP.DEPBAR.LE gsb0, 0x0 ;  /* 0x00008000000079c5 */ /* 0x000fe40000010000 */
[----:B------:R-:W2:Y:S04]  /*ffd0*/  LDL R149, [R1+0x30] ;  /* 0x0000300001957983 */ /* 0x000ea80000100800 */
[----:B------:R-:W3:Y:S04]  /*ffe0*/  LDL R150, [R1+0x38] ;  /* 0x0000380001967983 */ /* 0x000ee80000100800 */
[----:B------:R-:W4:Y:S01]  /*fff0*/  LDL R151, [R1] ;  /* 0x0000000001977983 */ /* 0x000f220000100800 */
[----:B------:R-:W-:Y:S01]  /*10000*/  WARPGROUP.ARRIVE ;  /* 0x00000000000079c5 */ /* 0x000fe20000000000 */
[----:B------:R-:W-:-:S02]  /*10010*/  VIADD R20, R14, 0x4 ;  /* 0x000000040e147836 */ /* 0x000fc40000000000 */
[C---:B------:R-:W-:Y:S01]  /*10020*/  FMUL.FTZ R18, R2.reuse, R26 ;  /* 0x0000001a02127220 */ /* 0x040fe20000410000 */
[----:B------:R-:W-:Y:S02]  /*10030*/  IMAD.MOV.U32 R21, RZ, RZ, 0x40000040 ;  /* 0x40000040ff157424 */ /* 0x000fe400078e00ff */
[----:B------:R-:W-:Y:S01]  /*10040*/  FMUL.FTZ R26, R2, R31 ;  /* 0x0000001f021a7220 */ /* 0x000fe20000410000 */
[----:B------:R-:W-:Y:S01]  /*10050*/  VIADD R14, R14, 0x6 ;  /* 0x000000060e0e7836 */ /* 0x000fe20000000000 */
[----:B------:R-:W-:Y:S01]  /*10060*/  QGMMA.64x96x32.F32.E4M3.E4M3 R88, R144, gdesc[UR4], R88, gsb0 ;  /* 0x0160000490587df3 */ /* 0x000fe20008000858 */
        /* <DEDUP_REMOVED lines=29> */
[----:B------:R-:W-:Y:S01]  /*10240*/  FMUL.FTZ R81, R2, R87 ;  /* 0x0000005702517220 */ /* 0x000fe20000410000 */
[----:B------:R-:W0:Y:S01]  /*10250*/  MUFU.TANH R18, R18 ;  /* 0x0000001200127308 */ /* 0x000e220000002400 */
[----:B------:R-:W-:-:S07]  /*10260*/  @!P1 PRMT R42, RZ, 0x654, R42 ;  /* 0x00000654ff2a9816 */ /* 0x000fce000000002a */
[----:B------:R-:W1:Y:S08]  /*10270*/  MUFU.TANH R20, R20 ;  /* 0x0000001400147308 */ /* 0x000e700000002400 */
        /* <DEDUP_REMOVED lines=69> */
[----:B------:R-:W0:Y:S01]  /*106d0*/  MUFU.TANH R47, R47 ;  /* 0x0000002f002f7308 */ /* 0x000e220000002400 */
[----:B--2---:R-:W-:-:S07]  /*106e0*/  IADD3 R43, R149, 0x1, -R82 ;  /* 0x00000001952b7810 */ /* 0x004fce0007ffe852 */
[----:B------:R-:W2:Y:S01]  /*106f0*/  MUFU.TANH R48, R48 ;  /* 0x0000003000307308 */ /* 0x000ea20000002400 */
[----:B---3--:R-:W-:-:S04]  /*10700*/  IMAD.IADD R43, R43, 0x1, -R150 ;  /* 0x000000012b2b7824 */ /* 0x008fc800078e0a96 */
[----:B------:R-:W-:-:S03]  /*10710*/  IMAD R43, R156, -0x2, R43 ;  /* 0xfffffffe9c2b7824 */ /* 0x000fc600078e022b */
[----:B------:R-:W3:Y:S01]  /*10720*/  MUFU.TANH R49, R49 ;  /* 0x0000003100317308 */ /* 0x000ee20000002400 */
[----:B------:R-:W-:-:S04]  /*10730*/  VIADD R87, R43, UR36 ;  /* 0x000000242b577c36 */ /* 0x000fc80008000000 */
[----:B----4-:R-:W-:-:S03]  /*10740*/  IMAD.IADD R85, R151, 0x1, R87 ;  /* 0x0000000197557824 */ /* 0x010fc600078e0257 */
[----:B------:R-:W4:Y:S08]  /*10750*/  MUFU.TANH R50, R50 ;  /* 0x0000003200327308 */ /* 0x000f300000002400 */
[----:B------:R-:W0:Y:S08]  /*10760*/  MUFU.TANH R51, R51 ;  /* 0x0000003300337308 */ /* 0x000e300000002400 */
[----:B------:R-:W0:Y:S08]  /*10770*/  MUFU.TANH R52, R52 ;  /* 0x0000003400347308 */ /* 0x000e300000002400 */
[----:B------:R-:W0:Y:S08]  /*10780*/  MUFU.TANH R53, R53 ;  /* 0x0000003500357308 */ /* 0x000e300000002400 */
[----:B------:R-:W0:Y:S08]  /*10790*/  MUFU.TANH R54, R54 ;  /* 0x0000003600367308 */ /* 0x000e300000002400 */
[----:B------:R-:W0:Y:S01]  /*107a0*/  MUFU.TANH R55, R55 ;  /* 0x0000003700377308 */ /* 0x000e220000002400 */
[----:B------:R-:W-:-:S02]  /*107b0*/  WARPGROUP.DEPBAR.LE gsb0, 0x0 ;  /* 0x00008000000079c5 */ /* 0x000fc40000010000 */
[----:B------:R-:W-:Y:S01]  /*107c0*/  VIADD R136, R43, UR45 ;  /* 0x0000002d2b887c36 */ /* 0x000fe20008000000 */
[----:B------:R0:W-:Y:S04]  /*107d0*/  @!P1 SYNCS.ARRIVE.TRANS64.RED.A1T0 RZ, [R42+URZ], RZ ;  /* 0x000000ff2aff99a7 */ /* 0x0001e8000810043f */
[----:B------:R-:W0:Y:S01]  /*107e0*/  MUFU.TANH R56, R56 ;  /* 0x0000003800387308 */ /* 0x000e220000002400 */
[----:B------:R-:W-:-:S07]  /*107f0*/  IMAD.IADD R86, R151, 0x1, R136 ;  /* 0x0000000197567824 */ /* 0x000fce00078e0288 */
        /* <DEDUP_REMOVED lines=32> */
[----:B------:R-:W2:Y:S01]  /*10a00*/  LDL R151, [R1+0x10] ;  /* 0x0000100001977983 */ /* 0x000ea20000100800 */
[----:B------:R-:W-:-:S05]  /*10a10*/  IMAD.U32 R137, RZ, RZ, UR43 ;  /* 0x0000002bff897e24 */ /* 0x000fca000f8e00ff */
[----:B------:R-:W-:-:S13]  /*10a20*/  ISETP.NE.AND P2, PT, R137, 0x1, PT ;  /* 0x000000018900780c */ /* 0x000fda0003f45270 */
[----:B0-----:R-:W2:Y:S02]  /*10a30*/  @P2 LDC.64 R42, c[0x0][0x9e8] ;  /* 0x00027a00ff2a2b82 */ /* 0x001ea40000000a00 */
[----:B--2---:R-:W-:-:S04]  /*10a40*/  @P2 IMAD.HI.U32 R42, R151, R42, RZ ;  /* 0x0000002a972a2227 */ /* 0x004fc800078e00ff */
[----:B------:R-:W-:Y:S01]  /*10a50*/  IMAD.MOV.U32 R138, RZ, RZ, R151 ;  /* 0x000000ffff8a7224 */ /* 0x000fe200078e0097 */
[----:B------:R-:W-:-:S04]  /*10a60*/  @P2 SHF.R.U32.HI R138, RZ, R43, R42 ;  /* 0x0000002bff8a2219 */ /* 0x000fc8000001162a */
[----:B------:R-:W-:Y:S01]  /*10a70*/  LOP3.LUT R42, RZ, R138, RZ, 0x33, !PT ;  /* 0x0000008aff2a7212 */ /* 0x000fe200078e33ff */
[----:B------:R-:W-:Y:S06]  /*10a80*/  BRA `(.L_x_9163) ;  /* 0x0000000000187947 */ /* 0x000fec0003800000 */
.L_x_9162:
[----:B------:R-:W-:-:S05]  /*10a90*/  IMAD.U32 R137, RZ, RZ, UR43 ;  /* 0x0000002bff897e24 */ /* 0x000fca000f8e00ff */
[----:B------:R-:W-:-:S13]  /*10aa0*/  ISETP.NE.AND P2, PT, R137, 0x1, PT ;  /* 0x000000018900780c */ /* 0x000fda0003f45270 */
[----:B0-----:R-:W0:Y:S02]  /*10ab0*/  @P2 LDC.64 R42, c[0x0][0x9e8] ;  /* 0x00027a00ff2a2b82 */ /* 0x001e240000000a00 */
[----:B0-----:R-:W-:-:S04]  /*10ac0*/  @P2 IMAD.HI.U32 R138, R155, R42, RZ ;  /* 0x0000002a9b8a2227 */ /* 0x001fc800078e00ff */
[----:B------:R-:W-:Y:S01]  /*10ad0*/  IMAD.MOV.U32 R42, RZ, RZ, R155 ;  /* 0x000000ffff2a7224 */ /* 0x000fe200078e009b */
[----:B------:R-:W-:-:S07]  /*10ae0*/  @P2 SHF.R.U32.HI R42, RZ, R43, R138 ;  /* 0x0000002bff2a2219 */ /* 0x000fce000001168a */
.L_x_9163:
[----:B------:R-:W-:Y:S05]  /*10af0*/  BSYNC B2 ;  /* 0x0000000000027941 */ /* 0x000fea0003800000 */
.L_x_9161:
[----:B------:R-:W-:-:S04]  /*10b00*/  IMAD R42, R42, R137, -R82 ;  /* 0x000000892a2a7224 */ /* 0x000fc800078e0a52 */
[----:B------:R-:W-:-:S05]  /*10b10*/  IMAD R42, R156, -0x2, R42 ;  /* 0xfffffffe9c2a7824 */ /* 0x000fca00078e022a */
[----:B------:R-:W-:Y:S02]  /*10b20*/  VIMNMX R85, R85, R42, !PT ;  /* 0x0000002a55557248 */ /* 0x000fe40007fe0100 */
[----:B------:R-:W-:-:S07]  /*10b30*/  VIADDMNMX R86, R42, R137, R86, PT ;  /* 0x000000892a567246 */ /* 0x000fce0003800156 */
.L_x_9160:
[----:B------:R-:W2:Y:S01]  /*10b40*/  LDL R138, [R1+0x4] ;  /* 0x00000400018a7983 */ /* 0x000ea20000100800 */
[----:B------:R-:W-:-:S04]  /*10b50*/  ISETP.GT.AND P2, PT, R0, -0x1, PT ;  /* 0xffffffff0000780c */ /* 0x000fc80003f44270 */
[C---:B------:R-:W-:Y:S02]  /*10b60*/  ISETP.GT.AND P4, PT, R85.reuse, RZ, P2 ;  /* 0x000000ff5500720c */ /* 0x040fe40001784270 */
[----:B------:R-:W-:Y:S02]  /*10b70*/  ISETP.GT.AND P5, PT, R85, 0x1, P2 ;  /* 0x000000015500780c */ /* 0x000fe400017a4270 */
[C---:B------:R-:W-:Y:S02]  /*10b80*/  ISETP.LT.OR P4, PT, R86.reuse, 0x1, P4 ;  /* 0x000000015600780c */ /* 0x040fe40002781670 */
[----:B------:R-:W-:Y:S02]  /*10b90*/  ISETP.LT.OR P5, PT, R86, 0x2, P5 ;  /* 0x000000025600780c */ /* 0x000fe40002fa1670 */
[----:B0-----:R-:W-:Y:S02]  /*10ba0*/  FSEL R42, R14, -INF , !P4 ;  /* 0xff8000000e2a7808 */ /* 0x001fe40006000000 */
        /* <DEDUP_REMOVED lines=91> */
[----:B--2---:R-:W-:-:S02]  /*11160*/  IMAD.IADD R136, R138, 0x1, R136 ;  /* 0x000000018a887824 */ /* 0x004fc400078e0288 */
[----:B------:R-:W-:Y:S01]  /*11170*/  IMAD.IADD R87, R138, 0x1, R87 ;  /* 0x000000018a577824 */ /* 0x000fe200078e0257 */
[----:B------:R-:W-:Y:S06]  /*11180*/  @!P6 BRA `(.L_x_9164) ;  /* 0x00000000005ce947 */ /* 0x000fec0003800000 */
[----:B------:R-:W-:Y:S01]  /*11190*/  ISETP.GT.AND P3, PT, R154, -0x1, PT ;  /* 0xffffffff9a00780c */ /* 0x000fe20003f64270 */
[----:B------:R-:W-:-:S12]  /*111a0*/  BSSY B2, `(.L_x_9165) ;  /* 0x0000011000027945 */ /* 0x000fd80003800000 */
[----:B------:R-:W-:Y:S05]  /*111b0*/  @P3 BRA `(.L_x_9166) ;  /* 0x0000000000243947 */ /* 0x000fea0003800000 */
[----:B------:R-:W2:Y:S01]  /*111c0*/  LDL R138, [R1+0xc] ;  /* 0x00000c00018a7983 */ /* 0x000ea20000100800 */
[----:B------:R-:W-:-:S05]  /*111d0*/  IMAD.U32 R24, RZ, RZ, UR43 ;  /* 0x0000002bff187e24 */ /* 0x000fca000f8e00ff */
[----:B------:R-:W-:-:S13]  /*111e0*/  ISETP.NE.AND P3, PT, R24, 0x1, PT ;  /* 0x000000011800780c */ /* 0x000fda0003f65270 */
[----:B------:R-:W2:Y:S02]  /*111f0*/  @P3 LDC.64 R14, c[0x0][0x9e8] ;  /* 0x00027a00ff0e3b82 */ /* 0x000ea40000000a00 */
[----:B--2---:R-:W-:-:S04]  /*11200*/  @P3 IMAD.HI.U32 R14, R138, R14, RZ ;  /* 0x0000000e8a0e3227 */ /* 0x004fc800078e00ff */
[----:B------:R-:W-:Y:S01]  /*11210*/  IMAD.MOV.U32 R85, RZ, RZ, R138 ;  /* 0x000000ffff557224 */ /* 0x000fe200078e008a */
[----:B------:R-:W-:-:S04]  /*11220*/  @P3 SHF.R.U32.HI R85, RZ, R15, R14 ;  /* 0x0000000fff553219 */ /* 0x000fc8000001160e */
[----:B------:R-:W-:Y:S01]  /*11230*/  LOP3.LUT R14, RZ, R85, RZ, 0x33, !PT ;  /* 0x00000055ff0e7212 */ /* 0x000fe200078e33ff */
[----:B------:R-:W-:Y:S06]  /*11240*/  BRA `(.L_x_9167) ;  /* 0x0000000000187947 */ /* 0x000fec0003800000 */
.L_x_9166:
[----:B------:R-:W-:-:S05]  /*11250*/  IMAD.U32 R24, RZ, RZ, UR43 ;  /* 0x0000002bff187e24 */ /* 0x000fca000f8e00ff */
[----:B------:R-:W-:-:S13]  /*11260*/  ISETP.NE.AND P3, PT, R24, 0x1, PT ;  /* 0x000000011800780c */ /* 0x000fda0003f65270 */
[----:B------:R-:W0:Y:S02]  /*11270*/  @P3 LDC.64 R14, c[0x0][0x9e8] ;  /* 0x00027a00ff0e3b82 */ /* 0x000e240000000a00 */
[----:B0-----:R-:W-:-:S04]  /*11280*/  @P3 IMAD.HI.U32 R85, R154, R14, RZ ;  /* 0x0000000e9a553227 */ /* 0x001fc800078e00ff */
[----:B------:R-:W-:Y:S01]  /*11290*/  IMAD.MOV.U32 R14, RZ, RZ, R154 ;  /* 0x000000ffff0e7224 */ /* 0x000fe200078e009a */
[----:B------:R-:W-:-:S07]  /*112a0*/  @P3 SHF.R.U32.HI R14, RZ, R15, R85 ;  /* 0x0000000fff0e3219 */ /* 0x000fce0000011655 */
.L_x_9167:
[----:B------:R-:W-:Y:S05]  /*112b0*/  BSYNC B2 ;  /* 0x0000000000027941 */ /* 0x000fea0003800000 */
.L_x_9165:
[----:B------:R-:W-:-:S04]  /*112c0*/  IMAD R82, R14, R24, -R82 ;  /* 0x000000180e527224 */ /* 0x000fc800078e0a52 */
[----:B------:R-:W-:-:S05]  /*112d0*/  IMAD R82, R156, -0x2, R82 ;  /* 0xfffffffe9c527824 */ /* 0x000fca00078e0252 */
[----:B------:R-:W-:Y:S02]  /*112e0*/  VIMNMX R87, R87, R82, !PT ;  /* 0x0000005257577248 */ /* 0x000fe40007fe0100 */
[----:B------:R-:W-:-:S07]  /*112f0*/  VIADDMNMX R136, R82, R24, R136, PT ;  /* 0x0000001852887246 */ /* 0x000fce0003800188 */
.L_x_9164:
[----:B------:R-:W-:Y:S01]  /*11300*/  FMNMX.FTZ R14, R42, R12, !PT ;  /* 0x0000000c2a0e7209 */ /* 0x000fe20007810000 */
[----:B------:R-:W-:Y:S01]  /*11310*/  IMAD.U32 R24, RZ, RZ, UR42 ;  /* 0x0000002aff187e24 */ /* 0x000fe2000f8e00ff */
[----:B------:R-:W-:Y:S02]  /*11320*/  ISETP.GT.AND P5, PT, R87, 0x1, P2 ;  /* 0x000000015700780c */ /* 0x000fe400017a4270 */
[----:B------:R-:W-:Y:S02]  /*11330*/  FMNMX.FTZ R14, R43, R14, !PT ;  /* 0x0000000e2b0e7209 */ /* 0x000fe40007810000 */
[----:B------:R-:W-:Y:S02]  /*11340*/  ISETP.GT.AND P3, PT, R87, 0x8, P2 ;  /* 0x000000085700780c */ /* 0x000fe40001764270 */
[----:B------:R-:W-:Y:S02]  /*11350*/  FMNMX.FTZ R14, R21, R14, !PT ;  /* 0x0000000e150e7209 */ /* 0x000fe40007810000 */
[----:B------:R-:W-:-:S02]  /*11360*/  ISETP.GT.AND P4, PT, R87, 0x9, P2 ;  /* 0x000000095700780c */ /* 0x000fc40001784270 */
[----:B------:R-:W-:Y:S02]  /*11370*/  FMNMX.FTZ R14, R137, R14, !PT ;  /* 0x0000000e890e7209 */ /* 0x000fe40007810000 */
[C---:B------:R-:W-:Y:S02]  /*11380*/  ISETP.LT.OR P5, PT, R136.reuse, 0x2, P5 ;  /* 0x000000028800780c */ /* 0x040fe40002fa1670 */
[C---:B------:R-:W-:Y:S02]  /*11390*/  ISETP.LT.OR P3, PT, R136.reuse, 0x9, P3 ;  /* 0x000000098800780c */ /* 0x040fe40001f61670 */
[----:B------:R-:W-:Y:S02]  /*113a0*/  ISETP.LT.OR P4, PT, R136, 0xa, P4 ;  /* 0x0000000a8800780c */ /* 0x000fe40002781670 */
[----:B------:R-:W-:Y:S02]  /*113b0*/  FMNMX.FTZ R14, R27, R14, !PT ;  /* 0x0000000e1b0e7209 */ /* 0x000fe40007810000 */
[----:B------:R-:W-:-:S02]  /*113c0*/  FSEL R20, R20, -INF , !P5 ;  /* 0xff80000014147808 */ /* 0x000fc40006800000 */
[----:B------:R-:W-:Y:S02]  /*113d0*/  FSEL R25, R25, -INF , !P3 ;  /* 0xff80000019197808 */ /* 0x000fe40005800000 */
[----:B------:R-:W-:Y:S02]  /*113e0*/  FSEL R26, R26, -INF , !P4 ;  /* 0xff8000001a1a7808 */ /* 0x000fe40006000000 */
[----:B------:R-:W-:Y:S02]  /*113f0*/  FMNMX.FTZ R14, R28, R14, !PT ;  /* 0x0000000e1c0e7209 */ /* 0x000fe40007810000 */
[C---:B------:R-:W-:Y:S02]  /*11400*/  ISETP.GT.AND P5, PT, R87.reuse, 0x10, P2 ;  /* 0x000000105700780c */ /* 0x040fe400017a4270 */
[C---:B------:R-:W-:Y:S02]  /*11410*/  ISETP.GT.AND P3, PT, R87.reuse, 0x11, P2 ;  /* 0x000000115700780c */ /* 0x040fe40001764270 */
        /* <DEDUP_REMOVED lines=9> */
[C---:B------:R-:W-:Y:S02]  /*114b0*/  ISETP.GT.AND P5, PT, R87.reuse, 0x19, P2 ;  /* 0x000000195700780c */ /* 0x040fe400017a4270 */
[C---:B------:R-:W-:Y:S02]  /*114c0*/  ISETP.GT.AND P3, PT, R87.reuse, 0x20, P2 ;  /* 0x000000205700780c */ /* 0x040fe40001764270 */
[----:B------:R-:W-:Y:S02]  /*114d0*/  ISETP.GT.AND P4, PT, R87, 0x21, P2 ;  /* 0x000000215700780c */ /* 0x000fe40001784270 */
[----:B------:R-:W-:-:S02]  /*114e0*/  FMNMX.FTZ R14, R35, R14, !PT ;  /* 0x0000000e230e7209 */ /* 0x000fc40007810000 */
[C---:B------:R-:W-:Y:S02]  /*114f0*/  ISETP.LT.OR P5, PT, R136.reuse, 0x1a, P5 ;  /* 0x0000001a8800780c */ /* 0x040fe40002fa1670 */
[C---:B------:R-:W-:Y:S02]  /*11500*/  ISETP.LT.OR P3, PT, R136.reuse, 0x21, P3 ;  /* 0x000000218800780c */ /* 0x040fe40001f61670 */
[----:B------:R-:W-:Y:S02]  /*11510*/  ISETP.LT.OR P4, PT, R136, 0x22, P4 ;  /* 0x000000228800780c */ /* 0x000fe40002781670 */
[----:B------:R-:W-:Y:S02]  /*11520*/  LOP3.LUT R16, R16, 0xbfffffff, RZ, 0xc0, !PT ;  /* 0xbfffffff10107812 */ /* 0x000fe400078ec0ff */
[----:B------:R-:W-:Y:S02]  /*11530*/  FMNMX.FTZ R14, R36, R14, !PT ;  /* 0x0000000e240e7209 */ /* 0x000fe40007810000 */
[----:B------:R-:W-:-:S02]  /*11540*/  FSEL R34, R34, -INF , !P5 ;  /* 0xff80000022227808 */ /* 0x000fc40006800000 */
[----:B------:R-:W-:Y:S02]  /*11550*/  FSEL R37, R37, -INF , !P3 ;  /* 0xff80000025257808 */ /* 0x000fe40005800000 */
[----:B------:R-:W-:Y:S02]  /*11560*/  FSEL R38, R38, -INF , !P4 ;  /* 0xff80000026267808 */ /* 0x000fe40006000000 */
[C---:B------:R-:W-:Y:S02]  /*11570*/  ISETP.GT.AND P5, PT, R87.reuse, 0x28, P2 ;  /* 0x000000285700780c */ /* 0x040fe400017a4270 */
[C---:B------:R-:W-:Y:S02]  /*11580*/  ISETP.GT.AND P3, PT, R87.reuse, 0x29, P2 ;  /* 0x000000295700780c */ /* 0x040fe40001764270 */
[----:B------:R-:W-:Y:S02]  /*11590*/  ISETP.GT.AND P4, PT, R87, 0x30, P2 ;  /* 0x000000305700780c */ /* 0x000fe40001784270 */
[----:B------:R-:W-:-:S02]  /*115a0*/  @P0 LOP3.LUT R16, R16, 0x40000000, RZ, 0xfc, !PT ;  /* 0x4000000010100812 */ /* 0x000fc400078efcff */
[----:B------:R-:W-:Y:S02]  /*115b0*/  FMNMX.FTZ R14, R39, R14, !PT ;  /* 0x0000000e270e7209 */ /* 0x000fe40007810000 */
[C---:B------:R-:W-:Y:S02]  /*115c0*/  ISETP.LT.OR P5, PT, R136.reuse, 0x29, P5 ;  /* 0x000000298800780c */ /* 0x040fe40002fa1670 */
[C---:B------:R-:W-:Y:S02]  /*115d0*/  ISETP.LT.OR P3, PT, R136.reuse, 0x2a, P3 ;  /* 0x0000002a8800780c */ /* 0x040fe40001f61670 */
[----:B------:R-:W-:Y:S02]  /*115e0*/  ISETP.LT.OR P4, PT, R136, 0x31, P4 ;  /* 0x000000318800780c */ /* 0x000fe40002781670 */
[----:B------:R-:W-:Y:S02]  /*115f0*/  LOP3.LUT R16, R16, 0xdfffffff, RZ, 0xc0, !PT ;  /* 0xdfffffff10107812 */ /* 0x000fe400078ec0ff */
[----:B------:R-:W-:-:S02]  /*11600*/  FMNMX.FTZ R14, R40, R14, !PT ;  /* 0x0000000e280e7209 */ /* 0x000fc40007810000 */
[----:B------:R-:W-:Y:S02]  /*11610*/  FSEL R41, R41, -INF , !P5 ;  /* 0xff80000029297808 */ /* 0x000fe40006800000 */
[----:B------:R-:W-:Y:S02]  /*11620*/  FSEL R44, R44, -INF , !P3 ;  /* 0xff8000002c2c7808 */ /* 0x000fe40005800000 */
[----:B------:R-:W-:Y:S02]  /*11630*/  FSEL R47, R47, -INF , !P4 ;  /* 0xff8000002f2f7808 */ /* 0x000fe40006000000 */
[----:B------:R-:W-:Y:S02]  /*11640*/  @P1 LOP3.LUT R16, R16, 0x20000000, RZ, 0xfc, !PT ;  /* 0x2000000010101812 */ /* 0x000fe400078efcff */
[C---:B------:R-:W-:Y:S02]  /*11650*/  ISETP.GT.AND P5, PT, R87.reuse, 0x31, P2 ;  /* 0x000000315700780c */ /* 0x040fe400017a4270 */
[----:B------:R-:W-:-:S02]  /*11660*/  ISETP.GT.AND P3, PT, R87, 0x38, P2 ;  /* 0x000000385700780c */ /* 0x000fc40001764270 */
[----:B------:R-:W-:Y:S02]  /*11670*/  ISETP.GT.AND P4, PT, R87, 0x39, P2 ;  /* 0x000000395700780c */ /* 0x000fe40001784270 */
[----:B------:R-:W-:Y:S02]  /*11680*/  FMNMX.FTZ R14, R45, R14, !PT ;  /* 0x0000000e2d0e7209 */ /* 0x000fe40007810000 */
[----:B------:R-:W-:Y:S02]  /*11690*/  ISETP.GT.AND P1, PT, R87, 0x78, P2 ;  /* 0x000000785700780c */ /* 0x000fe40001724270 */
[C---:B------:R-:W-:Y:S02]  /*116a0*/  ISETP.LT.OR P5, PT, R136.reuse, 0x32, P5 ;  /* 0x000000328800780c */ /* 0x040fe40002fa1670 */
[C---:B------:R-:W-:Y:S02]  /*116b0*/  ISETP.LT.OR P3, PT, R136.reuse, 0x39, P3 ;  /* 0x000000398800780c */ /* 0x040fe40001f61670 */
[----:B------:R-:W-:-:S02]  /*116c0*/  ISETP.LT.OR P4, PT, R136, 0x3a, P4 ;  /* 0x0000003a8800780c */ /* 0x000fc40002781670 */
[----:B------:R-:W-:Y:S02]  /*116d0*/  FMNMX.FTZ R14, R46, R14, !PT ;  /* 0x0000000e2e0e7209 */ /* 0x000fe40007810000 */
[----:B------:R-:W-:Y:S02]  /*116e0*/  FSEL R48, R48, -INF , !P5 ;  /* 0xff80000030307808 */ /* 0x000fe40006800000 */
[----:B------:R-:W-:Y:S02]  /*116f0*/  FSEL R51, R51, -INF , !P3 ;  /* 0xff80000033337808 */ /* 0x000fe40005800000 */
[----:B------:R-:W-:Y:S02]  /*11700*/  FSEL R52, R52, -INF , !P4 ;  /* 0xff80000034347808 */ /* 0x000fe40006000000 */
[----:B------:R-:W-:Y:S02]  /*11710*/  FMNMX.FTZ R14, R49, R14, !PT ;  /* 0x0000000e310e7209 */ /* 0x000fe40007810000 */
[----:B------:R-:W-:-:S02]  /*11720*/  ISETP.GT.AND P5, PT, R87, 0x40, P2 ;  /* 0x000000405700780c */ /* 0x000fc400017a4270 */
[C---:B------:R-:W-:Y:S02]  /*11730*/  ISETP.GT.AND P3, PT, R87.reuse, 0x41, P2 ;  /* 0x000000415700780c */ /* 0x040fe40001764270 */
[----:B------:R-:W-:Y:S02]  /*11740*/  ISETP.GT.AND P4, PT, R87, 0x48, P2 ;  /* 0x000000485700780c */ /* 0x000fe40001784270 */
[----:B------:R-:W-:Y:S02]  /*11750*/  LOP3.LUT R16, R16, 0xfffffffd, RZ, 0xc0, !PT ;  /* 0xfffffffd10107812 */ /* 0x000fe400078ec0ff */
[----:B------:R-:W-:Y:S02]  /*11760*/  FMNMX.FTZ R14, R50, R14, !PT ;  /* 0x0000000e320e7209 */ /* 0x000fe40007810000 */
[C---:B------:R-:W-:Y:S02]  /*11770*/  ISETP.LT.OR P5, PT, R136.reuse, 0x41, P5 ;  /* 0x000000418800780c */ /* 0x040fe40002fa1670 */
[----:B------:R-:W-:-:S02]  /*11780*/  ISETP.LT.OR P3, PT, R136, 0x42, P3 ;  /* 0x000000428800780c */ /* 0x000fc40001f61670 */
[----:B------:R-:W-:Y:S02]  /*11790*/  ISETP.LT.OR P4, PT, R136, 0x49, P4 ;  /* 0x000000498800780c */ /* 0x000fe40002781670 */
[----:B------:R-:W-:Y:S02]  /*117a0*/  @P1 LOP3.LUT R16, R16, 0x2, RZ, 0xfc, !PT ;  /* 0x0000000210101812 */ /* 0x000fe400078efcff */
[----:B------:R-:W-:Y:S02]  /*117b0*/  ISETP.GT.AND P1, PT, R87, RZ, P2 ;  /* 0x000000ff5700720c */ /* 0x000fe40001724270 */
[----:B------:R-:W-:Y:S02]  /*117c0*/  FMNMX.FTZ R14, R53, R14, !PT ;  /* 0x0000000e350e7209 */ /* 0x000fe40007810000 */
[----:B------:R-:W-:Y:S02]  /*117d0*/  FSEL R55, R55, -INF , !P5 ;  /* 0xff80000037377808 */ /* 0x000fe40006800000 */
[----:B------:R-:W-:-:S02]  /*117e0*/  FSEL R56, R56, -INF , !P3 ;  /* 0xff80000038387808 */ /* 0x000fc40005800000 */
[----:B------:R-:W-:Y:S02]  /*117f0*/  FSEL R59, R59, -INF , !P4 ;  /* 0xff8000003b3b7808 */ /* 0x000fe40006000000 */
[C---:B------:R-:W-:Y:S02]  /*11800*/  ISETP.GT.AND P5, PT, R87.reuse, 0x49, P2 ;  /* 0x000000495700780c */ /* 0x040fe400017a4270 */
[C---:B------:R-:W-:Y:S02]  /*11810*/  ISETP.GT.AND P3, PT, R87.reuse, 0x50, P2 ;  /* 0x000000505700780c */ /* 0x040fe40001764270 */
[----:B------:R-:W-:Y:S02]  /*11820*/  ISETP.GT.AND P4, PT, R87, 0x51, P2 ;  /* 0x000000515700780c */ /* 0x000fe40001784270 */
[----:B------:R-:W-:Y:S02]  /*11830*/  FMNMX.FTZ R14, R54, R14, !PT ;  /* 0x0000000e360e7209 */ /* 0x000fe40007810000 */
[----:B------:R-:W-:-:S02]  /*11840*/  ISETP.LT.OR P5, PT, R136, 0x4a, P5 ;  /* 0x0000004a8800780c */ /* 0x000fc40002fa1670 */
[C---:B------:R-:W-:Y:S02]  /*11850*/  ISETP.LT.OR P3, PT, R136.reuse, 0x51, P3 ;  /* 0x000000518800780c */ /* 0x040fe40001f61670 */
[----:B------:R-:W-:Y:S02]  /*11860*/  ISETP.LT.OR P4, PT, R136, 0x52, P4 ;  /* 0x000000528800780c */ /* 0x000fe40002781670 */
[----:B------:R-:W-:Y:S02]  /*11870*/  LOP3.LUT R16, R16, 0xffffffdf, RZ, 0xc0, !PT ;  /* 0xffffffdf10107812 */ /* 0x000fe400078ec0ff */
[----:B------:R-:W-:Y:S02]  /*11880*/  FMNMX.FTZ R14, R57, R14, !PT ;  /* 0x0000000e390e7209 */ /* 0x000fe40007810000 */
[----:B------:R-:W-:Y:S02]  /*11890*/  FSEL R60, R60, -INF , !P5 ;  /* 0xff8000003c3c7808 */ /* 0x000fe40006800000 */
[----:B------:R-:W-:-:S02]  /*118a0*/  FSEL R63, R63, -INF , !P3 ;  /* 0xff8000003f3f7808 */ /* 0x000fc40005800000 */
[----:B------:R-:W-:Y:S02]  /*118b0*/  FSEL R64, R64, -INF , !P4 ;  /* 0xff80000040407808 */ /* 0x000fe40006000000 */
[C---:B------:R-:W-:Y:S02]  /*118c0*/  ISETP.GT.AND P5, PT, R87.reuse, 0x58, P2 ;  /* 0x000000585700780c */ /* 0x040fe400017a4270 */
[C---:B------:R-:W-:Y:S02]  /*118d0*/  ISETP.GT.AND P3, PT, R87.reuse, 0x59, P2 ;  /* 0x000000595700780c */ /* 0x040fe40001764270 */
[----:B------:R-:W-:Y:S02]  /*118e0*/  ISETP.GT.AND P4, PT, R87, 0x60, P2 ;  /* 0x000000605700780c */ /* 0x000fe40001784270 */
[----:B------:R-:W-:Y:S02]  /*118f0*/  @P1 LOP3.LUT R16, R16, 0x20, RZ, 0xfc, !PT ;  /* 0x0000002010101812 */ /* 0x000fe400078efcff */
[----:B------:R-:W-:-:S02]  /*11900*/  FMNMX.FTZ R14, R58, R14, !PT ;  /* 0x0000000e3a0e7209 */ /* 0x000fc40007810000 */
[----:B------:R-:W-:Y:S02]  /*11910*/  ISETP.GT.AND P1, PT, R87, 0x79, P2 ;  /* 0x000000795700780c */ /* 0x000fe40001724270 */
        /* <DEDUP_REMOVED lines=9> */
[C---:B------:R-:W-:Y:S02]  /*119b0*/  ISETP.GT.AND P4, PT, R87.reuse, 0x69, P2 ;  /* 0x000000695700780c */ /* 0x040fe40001784270 */
[----:B------:R-:W-:-:S02]  /*119c0*/  ISETP.GT.AND P5, PT, R87, 0x70, P2 ;  /* 0x000000705700780c */ /* 0x000fc400017a4270 */
[----:B------:R-:W-:Y:S02]  /*119d0*/  ISETP.GT.AND P6, PT, R87, 0x71, P2 ;  /* 0x000000715700780c */ /* 0x000fe400017c4270 */
[----:B------:R-:W-:Y:S02]  /*119e0*/  FMNMX.FTZ R14, R62, R14, !PT ;  /* 0x0000000e3e0e7209 */ /* 0x000fe40007810000 */
[C---:B------:R-:W-:Y:S02]  /*119f0*/  LOP3.LUT P2, RZ, R16.reuse, 0x2, RZ, 0xc0, !PT ;  /* 0x0000000210ff7812 */ /* 0x040fe4000784c0ff */
[----:B------:R-:W-:Y:S02]  /*11a00*/  LOP3.LUT R16, R16, 0xfffffff7, RZ, 0xc0, !PT ;  /* 0xfffffff710107812 */ /* 0x000fe400078ec0ff */
[----:B------:R-:W-:Y:S02]  /*11a10*/  FMNMX.FTZ R14, R67, R14, !PT ;  /* 0x0000000e430e7209 */ /* 0x000fe40007810000 */
[----:B------:R-:W-:-:S02]  /*11a20*/  @P1 LOP3.LUT R16, R16, 0x8, RZ, 0xfc, !PT ;  /* 0x0000000810101812 */ /* 0x000fc400078efcff */
[----:B------:R-:W-:Y:S02]  /*11a30*/  FMNMX.FTZ R14, R68, R14, !PT ;  /* 0x0000000e440e7209 */ /* 0x000fe40007810000 */
[----:B------:R-:W-:Y:S02]  /*11a40*/  ISETP.LT.OR P1, PT, R136, 0x69, P3 ;  /* 0x000000698800780c */ /* 0x000fe40001f21670 */
[----:B------:R-:W-:Y:S02]  /*11a50*/  LOP3.LUT P3, RZ, R16, 0x20, RZ, 0xc0, !PT ;  /* 0x0000002010ff7812 */ /* 0x000fe4000786c0ff */
[----:B------:R-:W-:Y:S02]  /*11a60*/  FMNMX.FTZ R14, R71, R14, !PT ;  /* 0x0000000e470e7209 */ /* 0x000fe40007810000 */
[----:B------:R-:W-:Y:S02]  /*11a70*/  ISETP.LT.OR P3, PT, R136, 0x1, P3 ;  /* 0x000000018800780c */ /* 0x000fe40001f61670 */
[----:B------:R-:W-:-:S02]  /*11a80*/  FMNMX.FTZ R14, R72, R14, !PT ;  /* 0x0000000e480e7209 */ /* 0x000fc40007810000 */
[----:B------:R-:W-:Y:S02]  /*11a90*/  FSEL R18, R18, -INF , !P3 ;  /* 0xff80000012127808 */ /* 0x000fe40005800000 */
        /* <DEDUP_REMOVED lines=12> */
[----:B------:R-:W-:Y:S01]  /*11b60*/  ISETP.LT.OR P0, PT, R136, 0x62, P0 ;  /* 0x000000628800780c */ /* 0x000fe20000701670 */
[----:B------:R-:W0:Y:S01]  /*11b70*/  SHFL.BFLY PT, R15, R14, 0x2, 0x1f ;  /* 0x0c401f000e0f7f89 */ /* 0x000e2200000e0000 */
[----:B------:R-:W-:Y:S02]  /*11b80*/  FMNMX.FTZ R82, R33, R82, !PT ;  /* 0x0000005221527209 */ /* 0x000fe40007810000 */
[----:B------:R-:W-:Y:S02]  /*11b90*/  LOP3.LUT R16, R16, 0xffffffbf, RZ, 0xc0, !PT ;  /* 0xffffffbf10107812 */ /* 0x000fe400078ec0ff */
[----:B------:R-:W-:Y:S02]  /*11ba0*/  FMNMX.FTZ R82, R34, R82, !PT ;  /* 0x0000005222527209 */ /* 0x000fe40007810000 */
[----:B------:R-:W-:-:S02]  /*11bb0*/  ISETP.LT.OR P6, PT, R136, 0x72, P6 ;  /* 0x000000728800780c */ /* 0x000fc400037c1670 */
[----:B------:R-:W-:Y:S02]  /*11bc0*/  FMNMX.FTZ R82, R37, R82, !PT ;  /* 0x0000005225527209 */ /* 0x000fe40007810000 */
[----:B------:R-:W-:Y:S02]  /*11bd0*/  ISETP.LT.OR P2, PT, R136, 0x79, P2 ;  /* 0x000000798800780c */ /* 0x000fe40001741670 */
[----:B------:R-:W-:Y:S02]  /*11be0*/  FMNMX.FTZ R82, R38, R82, !PT ;  /* 0x0000005226527209 */ /* 0x000fe40007810000 */
[----:B------:R-:W-:Y:S02]  /*11bf0*/  @P0 LOP3.LUT R16, R16, 0x40, RZ, 0xfc, !PT ;  /* 0x0000004010100812 */ /* 0x000fe400078efcff */
[----:B------:R-:W-:Y:S02]  /*11c00*/  FMNMX.FTZ R82, R41, R82, !PT ;  /* 0x0000005229527209 */ /* 0x000fe40007810000 */
[----:B------:R-:W-:-:S02]  /*11c10*/  LOP3.LUT R16, R16, 0xffffffef, RZ, 0xc0, !PT ;  /* 0xffffffef10107812 */ /* 0x000fc400078ec0ff */
[----:B------:R-:W-:Y:S02]  /*11c20*/  FMNMX.FTZ R82, R44, R82, !PT ;  /* 0x000000522c527209 */ /* 0x000fe40007810000 */
[----:B------:R-:W-:Y:S02]  /*11c30*/  ISETP.LT.OR P0, PT, R136, 0x6a, P4 ;  /* 0x0000006a8800780c */ /* 0x000fe40002701670 */
[----:B0-----:R-:W-:Y:S02]  /*11c40*/  FMNMX.FTZ R14, R14, R15, !PT ;  /* 0x0000000f0e0e7209 */ /* 0x001fe40007810000 */
[----:B------:R-:W-:Y:S02]  /*11c50*/  FMNMX.FTZ R82, R47, R82, !PT ;  /* 0x000000522f527209 */ /* 0x000fe40007810000 */
[----:B------:R-:W-:Y:S01]  /*11c60*/  @P1 LOP3.LUT R16, R16, 0x10, RZ, 0xfc, !PT ;  /* 0x0000001010101812 */ /* 0x000fe200078efcff */
[----:B------:R-:W0:Y:S01]  /*11c70*/  SHFL.BFLY PT, R15, R14, 0x1, 0x1f ;  /* 0x0c201f000e0f7f89 */ /* 0x000e2200000e0000 */
[----:B------:R-:W-:-:S02]  /*11c80*/  FMNMX.FTZ R82, R48, R82, !PT ;  /* 0x0000005230527209 */ /* 0x000fc40007810000 */
[----:B------:R-:W-:Y:S02]  /*11c90*/  ISETP.LT.OR P1, PT, R136, 0x71, P5 ;  /* 0x000000718800780c */ /* 0x000fe40002f21670 */
[----:B------:R-:W-:Y:S02]  /*11ca0*/  FMNMX.FTZ R82, R51, R82, !PT ;  /* 0x0000005233527209 */ /* 0x000fe40007810000 */
[----:B------:R-:W-:Y:S02]  /*11cb0*/  LOP3.LUT P4, RZ, R16, 0x8, RZ, 0xc0, !PT ;  /* 0x0000000810ff7812 */ /* 0x000fe4000788c0ff */
[----:B------:R-:W-:Y:S02]  /*11cc0*/  FMNMX.FTZ R82, R52, R82, !PT ;  /* 0x0000005234527209 */ /* 0x000fe40007810000 */
[----:B------:R-:W-:Y:S02]  /*11cd0*/  LOP3.LUT R16, R16, 0x7fffffff, RZ, 0xc0, !PT ;  /* 0x7fffffff10107812 */ /* 0x000fe400078ec0ff */
[----:B------:R-:W-:-:S02]  /*11ce0*/  FMNMX.FTZ R82, R55, R82, !PT ;  /* 0x0000005237527209 */ /* 0x000fc40007810000 */
[----:B------:R-:W-:Y:S02]  /*11cf0*/  @P0 LOP3.LUT R16, R16, 0x80000000, RZ, 0xfc, !PT ;  /* 0x8000000010100812 */ /* 0x000fe400078efcff */
[----:B------:R-:W-:Y:S02]  /*11d00*/  FMNMX.FTZ R82, R56, R82, !PT ;  /* 0x0000005238527209 */ /* 0x000fe40007810000 */
[----:B------:R-:W-:Y:S02]  /*11d10*/  LOP3.LUT P0, RZ, R16, 0x40, RZ, 0xc0, !PT ;  /* 0x0000004010ff7812 */ /* 0x000fe4000780c0ff */
[----:B------:R-:W-:Y:S02]  /*11d20*/  FMNMX.FTZ R82, R59, R82, !PT ;  /* 0x000000523b527209 */ /* 0x000fe40007810000 */
[----:B------:R-:W-:Y:S02]  /*11d30*/  FSEL R70, R70, -INF , !P0 ;  /* 0xff80000046467808 */ /* 0x000fe40004000000 */
[----:B0-----:R-:W-:-:S02]  /*11d40*/  FMNMX.FTZ R14, R14, R15, !PT ;  /* 0x0000000f0e0e7209 */ /* 0x001fc40007810000 */
[----:B------:R-:W-:Y:S02]  /*11d50*/  FMNMX.FTZ R82, R60, R82, !PT ;  /* 0x000000523c527209 */ /* 0x000fe40007810000 */
[C---:B------:R-:W-:Y:S02]  /*11d60*/  FSETP.NEU.FTZ.AND P5, PT, R14.reuse, -INF , PT ;  /* 0xff8000000e00780b */ /* 0x040fe40003fbd000 */
[----:B------:R-:W-:Y:S02]  /*11d70*/  FMNMX.FTZ R82, R63, R82, !PT ;  /* 0x000000523f527209 */ /* 0x000fe40007810000 */
[----:B------:R-:W-:Y:S02]  /*11d80*/  FSEL R15, R14, RZ, P5 ;  /* 0x000000ff0e0f7208 */ /* 0x000fe40002800000 */
[----:B------:R-:W-:Y:S02]  /*11d90*/  FMNMX.FTZ R82, R64, R82, !PT ;  /* 0x0000005240527209 */ /* 0x000fe40007810000 */
[----:B------:R-:W-:Y:S01]  /*11da0*/  LOP3.LUT P0, RZ, R16, 0x80000000, RZ, 0xc0, !PT ;  /* 0x8000000010ff7812 */ /* 0x000fe2000780c0ff */
[----:B------:R-:W-:-:S01]  /*11db0*/  FADD.FTZ R12, -R15, R12 ;  /* 0x0000000c0f0c7221 */ /* 0x000fc20000010100 */
[----:B------:R-:W-:Y:S01]  /*11dc0*/  FMNMX.FTZ R82, R65, R82, !PT ;  /* 0x0000005241527209 */ /* 0x000fe20007810000 */
[----:B------:R-:W-:-:S01]  /*11dd0*/  FFMA.FTZ R15, R14, R24, -8 ;  /* 0xc10000000e0f7423 */ /* 0x000fc20000010018 */
[----:B------:R-:W-:Y:S01]  /*11de0*/  FSEL R74, R74, -INF , !P0 ;  /* 0xff8000004a4a7808 */ /* 0x000fe20004000000 */
[----:B------:R-:W-:Y:S01]  /*11df0*/  FMUL.FTZ R12, R12, R24 ;  /* 0x000000180c0c7220 */ /* 0x000fe20000410000 */
[----:B------:R-:W-:-:S02]  /*11e00*/  FMNMX.FTZ R82, R66, R82, !PT ;  /* 0x0000005242527209 */ /* 0x000fc40007810000 */
[----:B------:R-:W-:Y:S02]  /*11e10*/  FSEL R15, R15, RZ, P5 ;  /* 0x000000ff0f0f7208 */ /* 0x000fe40002800000 */
[----:B------:R-:W-:Y:S01]  /*11e20*/  LOP3.LUT P5, RZ, R16, 0x10, RZ, 0xc0, !PT ;  /* 0x0000001010ff7812 */ /* 0x000fe200078ac0ff */
[----:B------:R-:W-:Y:S01]  /*11e30*/  MUFU.EX2 R12, R12 ;  /* 0x0000000c000c7308 */ /* 0x000fe20000000800 */
[----:B------:R-:W-:Y:S01]  /*11e40*/  FMNMX.FTZ R82, R69, R82, !PT ;  /* 0x0000005245527209 */ /* 0x000fe20007810000 */
[-CC-:B------:R-:W-:Y:S01]  /*11e50*/  FFMA.FTZ R42, R42, R24.reuse, -R15.reuse ;  /* 0x000000182a2a7223 */ /* 0x180fe2000001080f */
[----:B------:R-:W-:Y:S01]  /*11e60*/  FSEL R73, R73, -INF , !P5 ;  /* 0xff80000049497808 */ /* 0x000fe20006800000 */
[--C-:B------:R-:W-:Y:S01]  /*11e70*/  FFMA.FTZ R43, R43, R24, -R15.reuse ;  /* 0x000000182b2b7223 */ /* 0x100fe2000001080f */
        /* <DEDUP_REMOVED lines=41> */
[----:B------:R-:W-:Y:S01]  /*12110*/  FFMA.FTZ R15, R84, R24, -R15 ;  /* 0x00000018540f7223 */ /* 0x000fe2000001080f */
[----:B------:R-:W-:Y:S01]  /*12120*/  MUFU.EX2 R85, R45 ;  /* 0x0000002d00557308 */ /* 0x000fe20000000800 */
[----:B------:R-:W0:Y:S01]  /*12130*/  SHFL.BFLY PT, R84, R82, 0x2, 0x1f ;  /* 0x0c401f0052547f89 */ /* 0x000e2200000e0000 */
[----:B------:R-:W-:-:S02]  /*12140*/  LOP3.LUT P0, RZ, R16, 0x40000000, RZ, 0xc0, !PT ;  /* 0x4000000010ff7812 */ /* 0x000fc4000780c0ff */
[----:B------:R-:W-:-:S04]  /*12150*/  LOP3.LUT P1, RZ, R16, 0x20000000, RZ, 0xc0, !PT ;  /* 0x2000000010ff7812 */ /* 0x000fc8000782c0ff */
[----:B------:R-:W1:Y:S08]  /*12160*/  MUFU.EX2 R42, R42 ;  /* 0x0000002a002a7308 */ /* 0x000e700000000800 */
[----:B------:R-:W2:Y:S08]  /*12170*/  MUFU.EX2 R43, R43 ;  /* 0x0000002b002b7308 */ /* 0x000eb00000000800 */
[----:B------:R-:W-:Y:S01]  /*12180*/  MUFU.EX2 R21, R21 ;  /* 0x0000001500157308 */ /* 0x000fe20000000800 */
[----:B0-----:R-:W-:Y:S01]  /*12190*/  FMNMX.FTZ R84, R82, R84, !PT ;  /* 0x0000005452547209 */ /* 0x001fe20007810000 */
[----:B-1----:R-:W-:-:S04]  /*121a0*/  FFMA.FTZ R4, R12, R4, R42 ;  /* 0x000000040c047223 */ /* 0x002fc8000001002a */
[----:B------:R-:W0:Y:S02]  /*121b0*/  SHFL.BFLY PT, R45, R84, 0x1, 0x1f ;  /* 0x0c201f00542d7f89 */ /* 0x000e2400000e0000 */
[----:B------:R-:W-:Y:S01]  /*121c0*/  MUFU.EX2 R137, R137 ;  /* 0x0000008900897308 */ /* 0x000fe20000000800 */
[----:B--2---:R-:W-:-:S07]  /*121d0*/  FADD.FTZ R4, R43, R4 ;  /* 0x000000042b047221 */ /* 0x004fce0000010000 */
[----:B------:R-:W-:Y:S08]  /*121e0*/  MUFU.EX2 R27, R27 ;  /* 0x0000001b001b7308 */ /* 0x000ff00000000800 */
[----:B------:R-:W-:Y:S01]  /*121f0*/  MUFU.EX2 R28, R28 ;  /* 0x0000001c001c7308 */ /* 0x000fe20000000800 */
[----:B0-----:R-:W-:-:S07]  /*12200*/  FMNMX.FTZ R45, R84, R45, !PT ;  /* 0x0000002d542d7209 */ /* 0x001fce0007810000 */
[----:B------:R-:W-:Y:S01]  /*12210*/  MUFU.EX2 R31, R31 ;  /* 0x0000001f001f7308 */ /* 0x000fe20000000800 */
[----:B------:R-:W-:-:S04]  /*12220*/  FSETP.NEU.FTZ.AND P2, PT, R45, -INF , PT ;  /* 0xff8000002d00780b */ /* 0x000fc80003f5d000 */
[----:B------:R-:W-:-:S03]  /*12230*/  FSEL R82, R45, RZ, P2 ;  /* 0x000000ff2d527208 */ /* 0x000fc60001000000 */
[----:B------:R-:W-:Y:S02]  /*12240*/  MUFU.EX2 R32, R32 ;  /* 0x0000002000207308 */ /* 0x000fe40000000800 */
[----:B------:R-:W-:-:S01]  /*12250*/  FADD.FTZ R5, -R82, R5 ;  /* 0x0000000552057221 */ /* 0x000fc20000010100 */
[----:B------:R-:W-:-:S03]  /*12260*/  FFMA.FTZ R82, R45, R24, -8 ;  /* 0xc10000002d527423 */ /* 0x000fc60000010018 */
[----:B------:R-:W-:Y:S02]  /*12270*/  FMUL.FTZ R5, R5, R24 ;  /* 0x0000001805057220 */ /* 0x000fe40000410000 */
[----:B------:R-:W-:Y:S01]  /*12280*/  MUFU.EX2 R35, R35 ;  /* 0x0000002300237308 */ /* 0x000fe20000000800 */
[----:B------:R-:W-:-:S05]  /*12290*/  FSEL R87, R82, RZ, P2 ;  /* 0x000000ff52577208 */ /* 0x000fca0001000000 */
        /* <DEDUP_REMOVED lines=151> */
.L_x_9168:
[----:B------:R-:W2:Y:S01]  /*12c10*/  LDL R82, [R1+0x20] ;  /* 0x0000200001527983 */ /* 0x000ea20000100800 */
[----:B------:R-:W-:-:S05]  /*12c20*/  VIADD R22, R22, 0x19c60 ;  /* 0x00019c6016167836 */ /* 0x000fca0000000000 */
[----:B--2---:R-:W-:Y:S02]  /*12c30*/  PRMT R22, R82, 0x654, R22 ;  /* 0x0000065452167816 */ /* 0x004fe40000000016 */
[----:B------:R-:W2:Y:S01]  /*12c40*/  LDL R82, [R1+0x34] ;  /* 0x0000340001527983 */ /* 0x000ea20000100800 */
        /* <DEDUP_REMOVED lines=85> */
[C---:B--2---:R-:W-:Y:S01]  /*131a0*/  ISETP.GT.AND P2, PT, R0.reuse, R82, PT ;  /* 0x000000520000720c */ /* 0x044fe20003f44270 */
[----:B------:R-:W-:-:S12]  /*131b0*/  VIADD R0, R0, 0xffffffff ;  /* 0xffffffff00007836 */ /* 0x000fd80000000000 */
[----:B------:R-:W-:Y:S05]  /*131c0*/  @P2 BRA `(.L_x_9169) ;  /* 0xffffffc8005c2947 */ /* 0x000fea000383ffff */
[----:B------:R-:W-:Y:S05]  /*131d0*/  BSYNC B0 ;  /* 0x0000000000007941 */ /* 0x000fea0003800000 */
.L_x_9149:
[----:B------:R-:W-:Y:S02]  /*131e0*/  IMAD.MOV.U32 R5, RZ, RZ, R45 ;  /* 0x000000ffff057224 */ /* 0x000fe400078e002d */
[----:B------:R-:W-:Y:S02]  /*131f0*/  IMAD.MOV.U32 R12, RZ, RZ, R14 ;  /* 0x000000ffff0c7224 */ /* 0x000fe400078e000e */
[----:B------:R-:W-:Y:S02]  /*13200*/  IMAD.MOV.U32 R18, RZ, RZ, R153 ;  /* 0x000000ffff127224 */ /* 0x000fe400078e0099 */
[----:B------:R-:W-:-:S07]  /*13210*/  IMAD.MOV.U32 R22, RZ, RZ, R152 ;  /* 0x000000ffff167224 */ /* 0x000fce00078e0098 */
.L_x_9148:
[----:B------:R-:W-:Y:S05]  /*13220*/  BSYNC B1 ;  /* 0x0000000000017941 */ /* 0x000fea0003800000 */
.L_x_9147:
[----:B------:R-:W2:Y:S01]  /*13230*/  LDL R25, [R1+0x48] ;  /* 0x0000480001197983 */ /* 0x000ea20000100800 */
[----:B------:R-:W0:Y:S01]  /*13240*/  LDC R20, c[0x0][0x9e4] ;  /* 0x00027900ff147b82 */ /* 0x000e220000000800 */
[----:B------:R-:W-:Y:S01]  /*13250*/  ULDC UR4, c[0x0][0x9dc] ;  /* 0x0002770000047ab9 */ /* 0x000fe20000000800 */
[----:B------:R-:W-:Y:S02]  /*13260*/  LOP3.LUT R16, R16, 0xffffff7f, RZ, 0xc0, !PT ;  /* 0xffffff7f10107812 */ /* 0x000fe400078ec0ff */
[----:B0-----:R-:W-:-:S13]  /*13270*/  ISETP.GE.AND P2, PT, R20, 0x1, PT ;  /* 0x000000011400780c */ /* 0x001fda0003f46270 */
[----:B------:R-:W-:Y:S01]  /*13280*/  @P2 LOP3.LUT R16, R16, 0x80, RZ, 0xfc, !PT ;  /* 0x0000008010102812 */ /* 0x000fe200078efcff */
[----:B--2---:R-:W-:Y:S01]  /*13290*/  VIADD R13, R25, -UR4 ;  /* 0x80000004190d7c36 */ /* 0x004fe20008000000 */
        /* <DEDUP_REMOVED lines=9> */
[----:B------:R-:W-:-:S05]  /*13330*/  LOP3.LUT R25, RZ, R21, RZ, 0x33, !PT ;  /* 0x00000015ff197212 */ /* 0x000fca00078e33ff */
[----:B------:R0:W-:Y:S01]  /*13340*/  STL [R1+0x48], R25 ;  /* 0x0000481901007387 */ /* 0x0001e20000100800 */
[----:B------:R-:W-:Y:S05]  /*13350*/  BRA `(.L_x_9173) ;  /* 0x0000000000187947 */ /* 0x000fea0003800000 */
.L_x_9172:
[----:B------:R-:W-:Y:S01]  /*13360*/  ISETP.NE.AND P2, PT, R20, 0x1, PT ;  /* 0x000000011400780c */ /* 0x000fe20003f45270 */
[----:B------:R-:W-:-:S12]  /*13370*/  IMAD.MOV.U32 R21, RZ, RZ, R25 ;  /* 0x000000ffff157224 */ /* 0x000fd800078e0019 */
[----:B------:R-:W0:Y:S02]  /*13380*/  @P2 LDC.64 R14, c[0x0][0x9e8] ;  /* 0x00027a00ff0e2b82 */ /* 0x000e240000000a00 */
[----:B0-----:R-:W-:-:S05]  /*13390*/  @P2 IMAD.HI.U32 R14, R21, R14, RZ ;  /* 0x0000000e150e2227 */ /* 0x001fca00078e00ff */
[----:B------:R-:W-:-:S05]  /*133a0*/  @P2 SHF.R.U32.HI R21, RZ, R15, R14 ;  /* 0x0000000fff152219 */ /* 0x000fca000001160e */
[----:B------:R1:W-:Y:S02]  /*133b0*/  @P2 STL [R1+0x48], R21 ;  /* 0x0000481501002387 */ /* 0x0003e40000100800 */
.L_x_9173:
[----:B------:R-:W-:Y:S05]  /*133c0*/  BSYNC B0 ;  /* 0x0000000000007941 */ /* 0x000fea0003800000 */
.L_x_9171:
[----:B------:R-:W2:Y:S02]  /*133d0*/  LDL.LU R14, [R1+0x48] ;  /* 0x00004800010e7983 */ /* 0x000ea40000300800 */
[----:B--2---:R-:W-:-:S05]  /*133e0*/  IMAD R14, R14, R20, RZ ;  /* 0x000000140e0e7224 */ /* 0x004fca00078e02ff */
[----:B------:R-:W-:-:S07]  /*133f0*/  VIMNMX R13, R13, R14, !PT ;  /* 0x0000000e0d0d7248 */ /* 0x000fce0007fe0100 */
.L_x_9170:
[----:B------:R-:W2:Y:S01]  /*13400*/  LDL R15, [R1+0x40] ;  /* 0x00004000010f7983 */ /* 0x000ea20000100800 */
[----:B------:R-:W-:Y:S01]  /*13410*/  VIADD R13, R13, 0x7f ;  /* 0x0000007f0d0d7836 */ /* 0x000fe20000000000 */
[----:B------:R-:W-:Y:S04]  /*13420*/  BSSY B0, `(.L_x_9174) ;  /* 0x0000258000007945 */ /* 0x000fe80003800000 */
[----:B------:R-:W-:-:S04]  /*13430*/  SHF.R.S32.HI R14, RZ, 0x1f, R13 ;  /* 0x0000001fff0e7819 */ /* 0x000fc8000001140d */
[----:B------:R-:W-:-:S04]  /*13440*/  LEA.HI R14, R14, R13, RZ, 0x7 ;  /* 0x0000000d0e0e7211 */ /* 0x000fc800078f38ff */
[----:B------:R-:W-:-:S04]  /*13450*/  SHF.R.S32.HI R14, RZ, 0x7, R14 ;  /* 0x00000007ff0e7819 */ /* 0x000fc8000001140e */
[----:B--2---:R-:W-:-:S04]  /*13460*/  VIMNMX R153, R15, R14, !PT ;  /* 0x0000000e0f997248 */ /* 0x004fc80007fe0100 */
[----:B------:R-:W-:-:S13]  /*13470*/  ISETP.GE.AND P2, PT, R0, R153, PT ;  /* 0x000000990000720c */ /* 0x000fda0003f46270 */
[----:B------:R-:W-:Y:S05]  /*13480*/  @!P2 BRA `(.L_x_9175) ;  /* 0x000000240044a947 */ /* 0x000fea0003800000 */
[----:B------:R-:W-:Y:S01]  /*13490*/  BSSY B1, `(.L_x_9175) ;  /* 0x0000250000017945 */ /* 0x000fe20003800000 */
[----:B-1----:R-:W-:Y:S02]  /*134a0*/  IMAD.MOV.U32 R21, RZ, RZ, R5 ;  /* 0x000000ffff157224 */ /* 0x002fe400078e0005 */
[----:B------:R-:W-:Y:S02]  /*134b0*/  IMAD.MOV.U32 R20, RZ, RZ, R12 ;  /* 0x000000ffff147224 */ /* 0x000fe400078e000c */
[----:B------:R-:W-:Y:S02]  /*134c0*/  IMAD.MOV.U32 R14, RZ, RZ, R22 ;  /* 0x000000ffff0e7224 */ /* 0x000fe400078e0016 */
[----:B------:R-:W-:-:S07]  /*134d0*/  IMAD.MOV.U32 R13, RZ, RZ, R18 ;  /* 0x000000ffff0d7224 */ /* 0x000fce00078e0012 */
.L_x_9187:
[----:B------:R-:W-:-:S05]  /*134e0*/  VIADD R18, R13, 0x1 ;  /* 0x000000010d127836 */ /* 0x000fca0000000000 */
[----:B------:R-:W-:-:S04]  /*134f0*/  ISETP.NE.AND P2, PT, R18, 0x2, PT ;  /* 0x000000021200780c */ /* 0x000fc80003f45270 */
[----:B------:R-:W-:Y:S02]  /*13500*/  SEL R5, RZ, 0x1, P2 ;  /* 0x00000001ff057807 */ /* 0x000fe40001000000 */
[----:B------:R-:W-:Y:S02]  /*13510*/  SEL R18, R18, RZ, P2 ;  /* 0x000000ff12127207 */ /* 0x000fe40001000000 */
[----:B------:R-:W-:Y:S01]  /*13520*/  LOP3.LUT R22, R14, R5, RZ, 0x3c, !PT ;  /* 0x000000050e167212 */ /* 0x000fe200078e3cff */
[----:B-1----:R-:W-:Y:S06]  /*13530*/  @!P0 BRA `(.L_x_9176) ;  /* 0x0000000000048947 */ /* 0x002fec0003800000 */
[----:B------:R-:W-:Y:S01]  /*13540*/  BPT.TRAP 0x1 ;  /* 0x000000040000795c */ /* 0x000fe20000300000 */
.L_x_9176:
[----:B------:R-:W-:Y:S01]  /*13550*/  IMAD R5, R18, 0x8, R17 ;  /* 0x0000000812057824 */ /* 0x000fe200078e0211 */
[----:B------:R-:W-:-:S04]  /*13560*/  SHF.L.U32 R12, R22, 0x1f, RZ ;  /* 0x0000001f160c7819 */ /* 0x000fc800000006ff */
[----:B------:R1:W2:Y:S01]  /*13570*/  SYNCS.PHASECHK.TRANS64.TRYWAIT P2, [R5+URZ+0x19c30], R12 ;  /* 0x019c300c050075a7 */ /* 0x0002a2000804017f */
[----:B------:R-:W-:Y:S05]  /*13580*/  @!P0 BRA `(.L_x_9177) ;  /* 0x0000000000048947 */ /* 0x000fea0003800000 */
[----:B------:R-:W-:Y:S01]  /*13590*/  BPT.TRAP 0x1 ;  /* 0x000000040000795c */ /* 0x000fe20000300000 */
.L_x_9177:
[----:B------:R-:W3:Y:S01]  /*135a0*/  LDL R15, [R1+0x1c] ;  /* 0x00001c00010f7983 */ /* 0x000ee20000100800 */
[----:B------:R-:W-:Y:S01]  /*135b0*/  BSSY B2, `(.L_x_9178) ;  /* 0x0000006000027945 */ /* 0x000fe20003800000 */
[----:B------:R-:W-:Y:S02]  /*135c0*/  IMAD.MOV.U32 R27, RZ, RZ, -0x3ffffff0 ;  /* 0xc0000010ff1b7424 */ /* 0x000fe400078e00ff */
[----:B---3--:R-:W-:Y:S01]  /*135d0*/  IMAD R26, R18, 0x300, R15 ;  /* 0x00000300121a7824 */ /* 0x008fe200078e020f */
[----:B--2---:R-:W-:Y:S06]  /*135e0*/  @P2 BRA `(.L_x_9179) ;  /* 0x0000000000082947 */ /* 0x004fec0003800000 */
[----:B------:R-:W2:Y:S02]  /*135f0*/  SYNCS.PHASECHK.TRANS64.TRYWAIT P2, [R5+URZ+0x19c30], R12 ;  /* 0x019c300c050075a7 */ /* 0x000ea4000804017f */
[----:B--2---:R-:W-:Y:S05]  /*13600*/  @!P2 BRA `(.L_x_9180) ;  /* 0x000000f400c8a947 */ /* 0x004fea0003800000 */
.L_x_9179:
[----:B------:R-:W-:Y:S05]  /*13610*/  BSYNC B2 ;  /* 0x0000000000027941 */ /* 0x000fea0003800000 */
.L_x_9178:
[C---:B------:R-:W-:Y:S01]  /*13620*/  R2UR UR6, R26.reuse ;  /* 0x000000001a0672ca */ /* 0x040fe200000e0000 */
[C---:B------:R-:W-:Y:S01]  /*13630*/  VIADD R24, R26.reuse, 0x100 ;  /* 0x000001001a187836 */ /* 0x040fe20000000000 */
[----:B------:R-:W-:Y:S01]  /*13640*/  R2UR UR7, R27 ;  /* 0x000000001b0772ca */ /* 0x000fe200000e0000 */
[----:B------:R-:W-:Y:S01]  /*13650*/  VIADD R26, R26, 0x200 ;  /* 0x000002001a1a7836 */ /* 0x000fe20000000000 */
[----:B------:R-:W-:Y:S01]  /*13660*/  R2UR UR4, R6 ;  /* 0x00000000060472ca */ /* 0x000fe200000e0000 */
[----:B0-----:R-:W-:Y:S01]  /*13670*/  IMAD.MOV.U32 R25, RZ, RZ, -0x3ffffff0 ;  /* 0xc0000010ff197424 */ /* 0x001fe200078e00ff */
[----:B------:R-:W-:Y:S01]  /*13680*/  R2UR UR5, R7 ;  /* 0x00000000070572ca */ /* 0x000fe200000e0000 */
[----:B------:R-:W-:Y:S01]  /*13690*/  IMAD.MOV.U32 R27, RZ, RZ, -0x3ffffff0 ;  /* 0xc0000010ff1b7424 */ /* 0x000fe200078e00ff */
[----:B------:R-:W-:Y:S02]  /*136a0*/  R2UR UR10, R24 ;  /* 0x00000000180a72ca */ /* 0x000fe400000e0000 */
[----:B------:R-:W-:-:S02]  /*136b0*/  R2UR UR11, R25 ;  /* 0x00000000190b72ca */ /* 0x000fc400000e0000 */
[----:B------:R-:W-:Y:S02]  /*136c0*/  R2UR UR14, R26 ;  /* 0x000000001a0e72ca */ /* 0x000fe400000e0000 */
[----:B------:R-:W-:Y:S02]  /*136d0*/  R2UR UR15, R27 ;  /* 0x000000001b0f72ca */ /* 0x000fe400000e0000 */
[----:B------:R-:W-:Y:S01]  /*136e0*/  WARPGROUP.ARRIVE ;  /* 0x00000000000079c5 */ /* 0x000fe20000000000 */
[----:B------:R-:W-:Y:S02]  /*136f0*/  R2UR UR8, R10 ;  /* 0x000000000a0872ca */ /* 0x000fe400000e0000 */
[----:B------:R-:W-:Y:S02]  /*13700*/  R2UR UR9, R11 ;  /* 0x000000000b0972ca */ /* 0x000fe400000e0000 */
[----:B------:R-:W-:Y:S01]  /*13710*/  R2UR UR12, R8 ;  /* 0x00000000080c72ca */ /* 0x000fe200000e0000 */
[----:B------:R-:W-:Y:S01]  /*13720*/  QGMMA.64x128x32.F32.E4M3.E4M3 R24, gdesc[UR4], RZ, !UPT, gsb0 ;  /* 0x01e00000041879f3 */ /* 0x000fe2000c0008ff */
[----:B------:R-:W-:-:S02]  /*13730*/  R2UR UR13, R9 ;  /* 0x00000000090d72ca */ /* 0x000fc400000e0000 */
[----:B------:R-:W-:Y:S02]  /*13740*/  WARPGROUP.DEPBAR.LE gsb0, 0x0 ;  /* 0x00008000000079c5 */ /* 0x000fe40000010000 */
        /* <DEDUP_REMOVED lines=8> */
.L_x_9181:
[----:B-12---:R-:W-:Y:S01]  /*137d0*/  SHF.L.U32 R5, R14, 0x1f, RZ ;  /* 0x0000001f0e057819 */ /* 0x006fe200000006ff */
[----:B------:R-:W-:-:S04]  /*137e0*/  IMAD R152, R13, 0x8, R17 ;  /* 0x000000080d987824 */ /* 0x000fc800078e0211 */
[----:B------:R0:W1:Y:S01]  /*137f0*/  SYNCS.PHASECHK.TRANS64.TRYWAIT P2, [R152+URZ+0x19c50], R5 ;  /* 0x019c5005980075a7 */ /* 0x000062000804017f */
[----:B------:R-:W-:Y:S05]  /*13800*/  @!P0 BRA `(.L_x_9182) ;  /* 0x0000000000048947 */ /* 0x000fea0003800000 */
[----:B------:R-:W-:Y:S01]  /*13810*/  BPT.TRAP 0x1 ;  /* 0x000000040000795c */ /* 0x000fe20000300000 */
.L_x_9182:
[----:B------:R-:W-:Y:S04]  /*13820*/  BSSY B2, `(.L_x_9183) ;  /* 0x0000004000027945 */ /* 0x000fe80003800000 */
[----:B-1----:R-:W-:Y:S05]  /*13830*/  @P2 BRA `(.L_x_9184) ;  /* 0x0000000000082947 */ /* 0x002fea0003800000 */
[----:B------:R-:W1:Y:S02]  /*13840*/  SYNCS.PHASECHK.TRANS64.TRYWAIT P2, [R152+URZ+0x19c50], R5 ;  /* 0x019c5005980075a7 */ /* 0x000e64000804017f */
[----:B-1----:R-:W-:Y:S05]  /*13850*/  @!P2 BRA `(.L_x_9185) ;  /* 0x000000f40048a947 */ /* 0x002fea0003800000 */
.L_x_9184:
[----:B------:R-:W-:Y:S05]  /*13860*/  BSYNC B2 ;  /* 0x0000000000027941 */ /* 0x000fea0003800000 */
.L_x_9183:
        /* <DEDUP_REMOVED lines=20> */
[----:B------:R-:W-:-:S02]  /*139b0*/  IMAD.MOV.U32 R13, RZ, RZ, 0x40000040 ;  /* 0x40000040ff0d7424 */ /* 0x000fc400078e00ff */
[----:B------:R-:W-:Y:S01]  /*139c0*/  FMUL.FTZ R56, R2, R56 ;  /* 0x0000003802387220 */ /* 0x000fe20000410000 */
[C---:B------:R-:W-:Y:S01]  /*139d0*/  VIADD R14, R12.reuse, 0x2 ;  /* 0x000000020c0e7836 */ /* 0x040fe20000000000 */
[----:B------:R-:W-:Y:S01]  /*139e0*/  R2UR UR6, R12 ;  /* 0x000000000c0672ca */ /* 0x000fe200000e0000 */
[C---:B------:R-:W-:Y:S01]  /*139f0*/  FMUL.FTZ R55, R2.reuse, R55 ;  /* 0x0000003702377220 */ /* 0x040fe20000410000 */
[----:B------:R-:W-:Y:S01]  /*13a00*/  R2UR UR7, R13 ;  /* 0x000000000d0772ca */ /* 0x000fe200000e0000 */
        /* <DEDUP_REMOVED lines=11> */
[----:B------:R-:W-:Y:S01]  /*13ac0*/  FMUL.FTZ R65, R2, R65 ;  /* 0x0000004102417220 */ /* 0x000fe20000410000 */
[----:B------:R-:W-:Y:S01]  /*13ad0*/  QGMMA.64x96x32.F32.E4M3.E4M3 R88, R148, gdesc[UR4], R88, gsb0 ;  /* 0x0160000494587df3 */ /* 0x000fe20008000858 */
[----:B------:R-:W-:Y:S01]  /*13ae0*/  R2UR UR6, R14 ;  /* 0x000000000e0672ca */ /* 0x000fe200000e0000 */
[----:B------:R-:W-:Y:S01]  /*13af0*/  VIADD R14, R12, 0x4 ;  /* 0x000000040c0e7836 */ /* 0x000fe20000000000 */
[----:B------:R-:W-:Y:S01]  /*13b00*/  R2UR UR7, R15 ;  /* 0x000000000f0772ca */ /* 0x000fe200000e0000 */
[----:B------:R-:W-:Y:S01]  /*13b10*/  IMAD.MOV.U32 R15, RZ, RZ, 0x40000040 ;  /* 0x40000040ff0f7424 */ /* 0x000fe200078e00ff */
        /* <DEDUP_REMOVED lines=9> */
[----:B0-----:R-:W-:Y:S01]  /*13bb0*/  FMNMX.FTZ R24, R13, R20, !PT ;  /* 0x000000140d187209 */ /* 0x001fe20007810000 */
        /* <DEDUP_REMOVED lines=82> */
[----:B------:R-:W-:Y:S06]  /*140e0*/  QGMMA.64x96x32.F32.E4M3.E4M3 R88, R140, gdesc[UR4], R88, gsb0 ;  /* 0x016000048c587df3 */ /* 0x000fec0008000858 */
[----:B------:R-:W0:Y:S01]  /*140f0*/  MUFU.TANH R37, R37 ;  /* 0x0000002500257308 */ /* 0x000e220000002400 */
[----:B-1----:R-:W-:-:S07]  /*14100*/  FMNMX.FTZ R5, R36, R5, !PT ;  /* 0x0000000524057209 */ /* 0x002fce0007810000 */
[----:B------:R-:W1:Y:S01]  /*14110*/  MUFU.TANH R39, R39 ;  /* 0x0000002700277308 */ /* 0x000e620000002400 */
[----:B--2---:R-:W-:-:S07]  /*14120*/  FMNMX.FTZ R24, R38, R24, !PT ;  /* 0x0000001826187209 */ /* 0x004fce0007810000 */
[----:B------:R-:W2:Y:S01]  /*14130*/  MUFU.TANH R40, R40 ;  /* 0x0000002800287308 */ /* 0x000ea20000002400 */
[----:B0-----:R-:W-:-:S07]  /*14140*/  FMNMX.FTZ R5, R37, R5, !PT ;  /* 0x0000000525057209 */ /* 0x001fce0007810000 */
[----:B------:R-:W0:Y:S01]  /*14150*/  MUFU.TANH R41, R41 ;  /* 0x0000002900297308 */ /* 0x000e220000002400 */
[----:B-1----:R-:W-:-:S04]  /*14160*/  FMNMX.FTZ R24, R39, R24, !PT ;  /* 0x0000001827187209 */ /* 0x002fc80007810000 */
[----:B------:R-:W-:-:S03]  /*14170*/  FMNMX.FTZ R24, R44, R24, !PT ;  /* 0x000000182c187209 */ /* 0x000fc60007810000 */
[----:B------:R-:W-:Y:S01]  /*14180*/  MUFU.TANH R62, R62 ;  /* 0x0000003e003e7308 */ /* 0x000fe20000002400 */
[----:B--2---:R-:W-:Y:S02]  /*14190*/  FMNMX.FTZ R5, R40, R5, !PT ;  /* 0x0000000528057209 */ /* 0x004fe40007810000 */
[----:B------:R-:W-:-:S04]  /*141a0*/  FMNMX.FTZ R24, R45, R24, !PT ;  /* 0x000000182d187209 */ /* 0x000fc80007810000 */
[----:B------:R-:W-:Y:S01]  /*141b0*/  FMNMX.FTZ R24, R48, R24, !PT ;  /* 0x0000001830187209 */ /* 0x000fe20007810000 */
[----:B------:R-:W1:Y:S01]  /*141c0*/  MUFU.TANH R64, R64 ;  /* 0x0000004000407308 */ /* 0x000e620000002400 */
[----:B0-----:R-:W-:Y:S02]  /*141d0*/  FMNMX.FTZ R5, R41, R5, !PT ;  /* 0x0000000529057209 */ /* 0x001fe40007810000 */
        /* <DEDUP_REMOVED lines=17> */
[----:B-1----:R-:W-:Y:S01]  /*142f0*/  FMNMX.FTZ R24, R64, R24, !PT ;  /* 0x0000001840187209 */ /* 0x002fe20007810000 */
[----:B------:R-:W1:Y:S01]  /*14300*/  MUFU.TANH R68, R68 ;  /* 0x0000004400447308 */ /* 0x000e620000002400 */
[----:B------:R-:W-:-:S02]  /*14310*/  FMNMX.FTZ R5, R59, R5, !PT ;  /* 0x000000053b057209 */ /* 0x000fc40007810000 */
[----:B0-----:R-:W-:Y:S02]  /*14320*/  FMNMX.FTZ R24, R65, R24, !PT ;  /* 0x0000001841187209 */ /* 0x001fe40007810000 */
[----:B------:R-:W-:-:S03]  /*14330*/  FMNMX.FTZ R5, R62, R5, !PT ;  /* 0x000000053e057209 */ /* 0x000fc60007810000 */
[----:B------:R-:W0:Y:S01]  /*14340*/  MUFU.TANH R67, R67 ;  /* 0x0000004300437308 */ /* 0x000e220000002400 */
[----:B------:R-:W-:-:S04]  /*14350*/  FMNMX.FTZ R5, R63, R5, !PT ;  /* 0x000000053f057209 */ /* 0x000fc80007810000 */
[----:B--2---:R-:W-:-:S03]  /*14360*/  FMNMX.FTZ R5, R66, R5, !PT ;  /* 0x0000000542057209 */ /* 0x004fc60007810000 */
        /* <DEDUP_REMOVED lines=39> */
[----:B-1----:R-:W-:-:S05]  /*145e0*/  FMNMX.FTZ R24, R85, R24, !PT ;  /* 0x0000001855187209 */ /* 0x002fca0007810000 */
[----:B------:R-:W1:Y:S01]  /*145f0*/  SHFL.BFLY PT, R43, R24, 0x2, 0x1f ;  /* 0x0c401f00182b7f89 */ /* 0x000e6200000e0000 */
[----:B0-----:R-:W-:-:S04]  /*14600*/  FMNMX.FTZ R5, R86, R5, !PT ;  /* 0x0000000556057209 */ /* 0x001fc80007810000 */
[----:B--2---:R-:W-:-:S05]  /*14610*/  FMNMX.FTZ R5, R87, R5, !PT ;  /* 0x0000000557057209 */ /* 0x004fca0007810000 */
[----:B------:R-:W0:Y:S01]  /*14620*/  SHFL.BFLY PT, R42, R5, 0x2, 0x1f ;  /* 0x0c401f00052a7f89 */ /* 0x000e2200000e0000 */
[----:B-1----:R-:W-:Y:S01]  /*14630*/  FMNMX.FTZ R24, R24, R43, !PT ;  /* 0x0000002b18187209 */ /* 0x002fe20007810000 */
[----:B------:R-:W-:-:S04]  /*14640*/  IMAD.MOV.U32 R43, RZ, RZ, 0x40000040 ;  /* 0x40000040ff2b7424 */ /* 0x000fc800078e00ff */
[----:B------:R-:W1:Y:S01]  /*14650*/  SHFL.BFLY PT, R140, R24, 0x1, 0x1f ;  /* 0x0c201f00188c7f89 */ /* 0x000e6200000e0000 */
[----:B------:R-:W-:Y:S02]  /*14660*/  R2UR UR7, R43 ;  /* 0x000000002b0772ca */ /* 0x000fe400000e0000 */
[----:B0-----:R-:W-:Y:S01]  /*14670*/  FMNMX.FTZ R5, R5, R42, !PT ;  /* 0x0000002a05057209 */ /* 0x001fe20007810000 */
[----:B------:R-:W-:-:S04]  /*14680*/  VIADD R42, R12, 0x6 ;  /* 0x000000060c2a7836 */ /* 0x000fc80000000000 */
[----:B------:R-:W0:Y:S01]  /*14690*/  SHFL.BFLY PT, R141, R5, 0x1, 0x1f ;  /* 0x0c201f00058d7f89 */ /* 0x000e2200000e0000 */
[----:B------:R-:W-:Y:S02]  /*146a0*/  R2UR UR6, R42 ;  /* 0x000000002a0672ca */ /* 0x000fe400000e0000 */
[----:B-1----:R-:W-:Y:S01]  /*146b0*/  FMNMX.FTZ R12, R24, R140, !PT ;  /* 0x0000008c180c7209 */ /* 0x002fe20007810000 */
[----:B------:R-:W-:-:S04]  /*146c0*/  IMAD.U32 R24, RZ, RZ, UR39 ;  /* 0x00000027ff187e24 */ /* 0x000fc8000f8e00ff */
[C---:B------:R-:W-:Y:S01]  /*146d0*/  FADD.FTZ R20, -R12.reuse, R20 ;  /* 0x000000140c147221 */ /* 0x040fe20000010100 */
[----:B------:R-:W-:-:S05]  /*146e0*/  FFMA.FTZ R43, R12, R24, -8 ;  /* 0xc10000000c2b7423 */ /* 0x000fca0000010018 */
[----:B------:R-:W-:Y:S01]  /*146f0*/  QGMMA.64x96x32.F32.E4M3.E4M3 R88, R136, gdesc[UR4], R88, gsb0 ;  /* 0x0160000488587df3 */ /* 0x000fe20008000858 */
[-C--:B------:R-:W-:Y:S01]  /*14700*/  FMUL.FTZ R20, R20, R24.reuse ;  /* 0x0000001814147220 */ /* 0x080fe20000410000 */
[-CC-:B------:R-:W-:Y:S01]  /*14710*/  FFMA.FTZ R13, R13, R24.reuse, -R43.reuse ;  /* 0x000000180d0d7223 */ /* 0x180fe2000001082b */
[----:B------:R-:W-:-:S01]  /*14720*/  FFMA.FTZ R14, R14, R24, -R43 ;  /* 0x000000180e0e7223 */ /* 0x000fc2000001082b */
[-CC-:B------:R-:W-:Y:S01]  /*14730*/  FFMA.FTZ R26, R26, R24.reuse, -R43.reuse ;  /* 0x000000181a1a7223 */ /* 0x180fe2000001082b */
[----:B------:R-:W-:-:S01]  /*14740*/  FFMA.FTZ R27, R27, R24, -R43 ;  /* 0x000000181b1b7223 */ /* 0x000fc2000001082b */
[-CC-:B------:R-:W-:Y:S01]  /*14750*/  FFMA.FTZ R30, R30, R24.reuse, -R43.reuse ;  /* 0x000000181e1e7223 */ /* 0x180fe2000001082b */
[----:B------:R-:W-:-:S01]  /*14760*/  FFMA.FTZ R31, R31, R24, -R43 ;  /* 0x000000181f1f7223 */ /* 0x000fc2000001082b */
[----:B0-----:R-:W-:Y:S01]  /*14770*/  FMNMX.FTZ R5, R5, R141, !PT ;  /* 0x0000008d05057209 */ /* 0x001fe20007810000 */
[----:B------:R-:W-:-:S01]  /*14780*/  FFMA.FTZ R34, R34, R24, -R43 ;  /* 0x0000001822227223 */ /* 0x000fc2000001082b */
[-CC-:B------:R-:W-:Y:S01]  /*14790*/  FFMA.FTZ R35, R35, R24.reuse, -R43.reuse ;  /* 0x0000001823237223 */ /* 0x180fe2000001082b */
[----:B------:R-:W-:-:S01]  /*147a0*/  FFMA.FTZ R38, R38, R24, -R43 ;  /* 0x0000001826267223 */ /* 0x000fc2000001082b */
[----:B------:R-:W-:Y:S01]  /*147b0*/  FFMA.FTZ R39, R39, R24, -R43 ;  /* 0x0000001827277223 */ /* 0x000fe2000001082b */
[----:B------:R-:W-:-:S01]  /*147c0*/  FADD.FTZ R42, -R5, R21 ;  /* 0x00000015052a7221 */ /* 0x000fc20000010100 */
[----:B------:R-:W-:Y:S08]  /*147d0*/  MUFU.EX2 R13, R13 ;  /* 0x0000000d000d7308 */ /* 0x000ff00000000800 */
[----:B------:R0:W1:Y:S08]  /*147e0*/  MUFU.EX2 R21, R20 ;  /* 0x0000001400157308 */ /* 0x0000700000000800 */
[----:B------:R-:W2:Y:S01]  /*147f0*/  MUFU.EX2 R14, R14 ;  /* 0x0000000e000e7308 */ /* 0x000ea20000000800 */
        /* <DEDUP_REMOVED lines=26> */
[----:B------:R-:W-:-:S02]  /*149a0*/  @!P1 IMAD R84, R18, 0x8, R17 ;  /* 0x0000000812549824 */ /* 0x000fc400078e0211 */
[----:B------:R-:W-:-:S01]  /*149b0*/  FFMA.FTZ R15, R15, R24, -R85 ;  /* 0x000000180f0f7223 */ /* 0x000fc20000010855 */
[-CC-:B------:R-:W-:Y:S01]  /*149c0*/  FFMA.FTZ R25, R25, R24.reuse, -R85.reuse ;  /* 0x0000001819197223 */ /* 0x180fe20000010855 */
[----:B------:R-:W-:-:S01]  /*149d0*/  FFMA.FTZ R28, R28, R24, -R85 ;  /* 0x000000181c1c7223 */ /* 0x000fc20000010855 */
[-CC-:B------:R-:W-:Y:S01]  /*149e0*/  FFMA.FTZ R29, R29, R24.reuse, -R85.reuse ;  /* 0x000000181d1d7223 */ /* 0x180fe20000010855 */
[----:B------:R-:W-:-:S01]  /*149f0*/  FFMA.FTZ R32, R32, R24, -R85 ;  /* 0x0000001820207223 */ /* 0x000fc20000010855 */
[----:B------:R-:W0:Y:S01]  /*14a00*/  MUFU.EX2 R26, R26 ;  /* 0x0000001a001a7308 */ /* 0x000e220000000800 */
[----:B------:R-:W-:-:S01]  /*14a10*/  FFMA.FTZ R33, R33, R24, -R85 ;  /* 0x0000001821217223 */ /* 0x000fc20000010855 */
[----:B------:R-:W-:Y:S01]  /*14a20*/  FFMA.FTZ R36, R36, R24, -R85 ;  /* 0x0000001824247223 */ /* 0x000fe20000010855 */
[----:B--2---:R-:W-:-:S01]  /*14a30*/  FADD.FTZ R4, R14, R4 ;  /* 0x000000040e047221 */ /* 0x004fc20000010000 */
        /* <DEDUP_REMOVED lines=32> */
[----:B------:R-:W-:-:S04]  /*14c40*/  @!P1 VIADD R84, R84, 0x19c40 ;  /* 0x00019c4054549836 */ /* 0x000fc80000000000 */
[----:B------:R-:W2:Y:S01]  /*14c50*/  MUFU.EX2 R29, R29 ;  /* 0x0000001d001d7308 */ /* 0x000ea20000000800 */
[----:B0-----:R-:W-:-:S01]  /*14c60*/  FADD.FTZ R3, R28, R3 ;  /* 0x000000031c037221 */ /* 0x001fc20000010000 */
[----:B------:R-:W-:Y:S01]  /*14c70*/  @!P1 PRMT R84, RZ, 0x654, R84 ;  /* 0x00000654ff549816 */ /* 0x000fe20000000054 */
[----:B------:R-:W-:-:S05]  /*14c80*/  WARPGROUP.DEPBAR.LE gsb0, 0x0 ;  /* 0x00008000000079c5 */ /* 0x000fca0000010000 */
[----:B------:R-:W0:Y:S01]  /*14c90*/  MUFU.EX2 R30, R30 ;  /* 0x0000001e001e7308 */ /* 0x000e220000000800 */
[----:B-1----:R-:W-:-:S01]  /*14ca0*/  FADD.FTZ R4, R27, R4 ;  /* 0x000000041b047221 */ /* 0x002fc20000010000 */
[----:B------:R1:W-:Y:S06]  /*14cb0*/  @!P1 SYNCS.ARRIVE.TRANS64.RED.A1T0 RZ, [R84+URZ], RZ ;  /* 0x000000ff54ff99a7 */ /* 0x0003ec000810043f */
[----:B------:R-:W3:Y:S01]  /*14cc0*/  MUFU.EX2 R32, R32 ;  /* 0x0000002000207308 */ /* 0x000ee20000000800 */
[----:B--2---:R-:W-:-:S07]  /*14cd0*/  FADD.FTZ R3, R29, R3 ;  /* 0x000000031d037221 */ /* 0x004fce0000010000 */
[----:B------:R-:W2:Y:S01]  /*14ce0*/  MUFU.EX2 R31, R31 ;  /* 0x0000001f001f7308 */ /* 0x000ea20000000800 */
[----:B0-----:R-:W-:-:S07]  /*14cf0*/  FADD.FTZ R4, R30, R4 ;  /* 0x000000041e047221 */ /* 0x001fce0000010000 */
[----:B------:R-:W0:Y:S01]  /*14d00*/  MUFU.EX2 R33, R33 ;  /* 0x0000002100217308 */ /* 0x000e220000000800 */
[----:B---3--:R-:W-:-:S07]  /*14d10*/  FADD.FTZ R3, R32, R3 ;  /* 0x0000000320037221 */ /* 0x008fce0000010000 */
        /* <DEDUP_REMOVED lines=103> */
[----:B--2---:R-:W-:-:S01]  /*15390*/  FADD.FTZ R3, R86, R3 ;  /* 0x0000000356037221 */ /* 0x004fc20000010000 */
[----:B0-----:R-:W-:-:S03]  /*153a0*/  FADD.FTZ R4, R43, R4 ;  /* 0x000000042b047221 */ /* 0x001fc60000010000 */
[----:B---3--:R-:W-:Y:S01]  /*153b0*/  FADD.FTZ R3, R85, R3 ;  /* 0x0000000355037221 */ /* 0x008fe20000010000 */
[----:B-1----:R-:W-:Y:S06]  /*153c0*/  @!P0 BRA `(.L_x_9186) ;  /* 0x0000000000048947 */ /* 0x002fec0003800000 */
[----:B------:R-:W-:Y:S01]  /*153d0*/  BPT.TRAP 0x1 ;  /* 0x000000040000795c */ /* 0x000fe20000300000 */
.L_x_9186:
[----:B------:R-:W2:Y:S01]  /*153e0*/  LDL R84, [R1+0x20] ;  /* 0x0000200001547983 */ /* 0x000ea20000100800 */
[----:B------:R-:W-:Y:S01]  /*153f0*/  ISETP.GT.AND P2, PT, R0, R153, PT ;  /* 0x000000990000720c */ /* 0x000fe20003f44270 */
[----:B------:R-:W-:Y:S01]  /*15400*/  VIADD R152, R152, 0x19c60 ;  /* 0x00019c6098987836 */ /* 0x000fe20000000000 */
        /* <DEDUP_REMOVED lines=88> */
[----:B------:R-:W-:Y:S05]  /*15990*/  BSYNC B1 ;  /* 0x0000000000017941 */ /* 0x000fea0003800000 */
.L_x_9175:
[----:B------:R-:W-:Y:S05]  /*159a0*/  BSYNC B0 ;  /* 0x0000000000007941 */ /* 0x000fea0003800000 */
.L_x_9174:
[----:B------:R-:W2:Y:S01]  /*159b0*/  LDL R13, [R1+0x40] ;  /* 0x00004000010d7983 */ /* 0x000ea20000100800 */
[----:B------:R-:W-:Y:S01]  /*159c0*/  BSSY B0, `(.L_x_9188) ;  /* 0x000037b000007945 */ /* 0x000fe20003800000 */
[----:B--2---:R-:W-:-:S13]  /*159d0*/  ISETP.GE.AND P2, PT, R0, R13, PT ;  /* 0x0000000d0000720c */ /* 0x004fda0003f46270 */
[----:B------:R-:W-:Y:S05]  /*159e0*/  @!P2 BRA `(.L_x_9189) ;  /* 0x0000003400e0a947 */ /* 0x000fea0003800000 */
[----:B------:R-:W2:Y:S04]  /*159f0*/  LDL R20, [R1+0x38] ;  /* 0x0000380001147983 */ /* 0x000ea80000100800 */
[----:B------:R-:W2:Y:S04]  /*15a00*/  LDL R14, [R1+0x30] ;  /* 0x00003000010e7983 */ /* 0x000ea80000100800 */
[----:B------:R-:W3:Y:S04]  /*15a10*/  LDL R15, [R1] ;  /* 0x00000000010f7983 */ /* 0x000ee80000100800 */
[----:B------:R-:W4:Y:S01]  /*15a20*/  LDL R13, [R1+0x4] ;  /* 0x00000400010d7983 */ /* 0x000f220000100800 */
[----:B------:R-:W-:-:S02]  /*15a30*/  IMAD.MOV.U32 R153, RZ, RZ, R5 ;  /* 0x000000ffff997224 */ /* 0x000fc400078e0005 */
[----:B-1----:R-:W-:Y:S02]  /*15a40*/  IMAD.MOV.U32 R152, RZ, RZ, R12 ;  /* 0x000000ffff987224 */ /* 0x002fe400078e000c */
[----:B--2---:R-:W-:Y:S02]  /*15a50*/  IMAD.IADD R14, R14, 0x1, -R20 ;  /* 0x000000010e0e7824 */ /* 0x004fe400078e0a14 */
[----:B------:R-:W-:Y:S02]  /*15a60*/  IMAD.MOV.U32 R20, RZ, RZ, R22 ;  /* 0x000000ffff147224 */ /* 0x000fe400078e0016 */
[--C-:B---3--:R-:W-:Y:S02]  /*15a70*/  IMAD.IADD R15, R15, 0x1, R14.reuse ;  /* 0x000000010f0f7824 */ /* 0x108fe400078e020e */
[----:B----4-:R-:W-:-:S03]  /*15a80*/  IMAD.IADD R14, R13, 0x1, R14 ;  /* 0x000000010d0e7824 */ /* 0x010fc600078e020e */
[----:B------:R-:W-:Y:S01]  /*15a90*/  LOP3.LUT R5, RZ, R15, RZ, 0x33, !PT ;  /* 0x0000000fff057212 */ /* 0x000fe200078e33ff */
[----:B------:R-:W-:Y:S01]  /*15aa0*/  IMAD.MOV.U32 R13, RZ, RZ, R18 ;  /* 0x000000ffff0d7224 */ /* 0x000fe200078e0012 */
[----:B------:R-:W-:-:S03]  /*15ab0*/  LOP3.LUT R155, RZ, R14, RZ, 0x33, !PT ;  /* 0x0000000eff9b7212 */ /* 0x000fc600078e33ff */
[----:B------:R1:W-:Y:S04]  /*15ac0*/  STL [R1+0xc], R5 ;  /* 0x00000c0501007387 */ /* 0x0003e80000100800 */
.L_x_9209:
[----:B------:R-:W-:-:S04]  /*15ad0*/  ISETP.NE.AND P2, PT, R13, 0x1, PT ;  /* 0x000000010d00780c */ /* 0x000fc80003f45270 */
[----:B-1----:R-:W-:-:S04]  /*15ae0*/  SEL R5, RZ, 0x1, P2 ;  /* 0x00000001ff057807 */ /* 0x002fc80001000000 */
[----:B------:R-:W-:Y:S01]  /*15af0*/  LOP3.LUT R22, R20, R5, RZ, 0x3c, !PT ;  /* 0x0000000514167212 */ /* 0x000fe200078e3cff */
[----:B------:R-:W-:Y:S06]  /*15b00*/  @!P0 BRA `(.L_x_9190) ;  /* 0x0000000000048947 */ /* 0x000fec0003800000 */
[----:B------:R-:W-:Y:S01]  /*15b10*/  BPT.TRAP 0x1 ;  /* 0x000000040000795c */ /* 0x000fe20000300000 */
.L_x_9190:
[----:B------:R-:W-:Y:S01]  /*15b20*/  VIADD R18, R13, 0x1 ;  /* 0x000000010d127836 */ /* 0x000fe20000000000 */
[----:B------:R-:W-:-:S04]  /*15b30*/  SHF.L.U32 R12, R22, 0x1f, RZ ;  /* 0x0000001f160c7819 */ /* 0x000fc800000006ff */
[----:B------:R-:W-:-:S04]  /*15b40*/  ISETP.NE.AND P2, PT, R18, 0x2, PT ;  /* 0x000000021200780c */ /* 0x000fc80003f45270 */
[----:B------:R-:W-:-:S05]  /*15b50*/  SEL R18, R18, RZ, P2 ;  /* 0x000000ff12127207 */ /* 0x000fca0001000000 */
[----:B------:R-:W-:-:S04]  /*15b60*/  IMAD R5, R18, 0x8, R17 ;  /* 0x0000000812057824 */ /* 0x000fc800078e0211 */
[----:B------:R1:W2:Y:S01]  /*15b70*/  SYNCS.PHASECHK.TRANS64.TRYWAIT P2, [R5+URZ+0x19c30], R12 ;  /* 0x019c300c050075a7 */ /* 0x0002a2000804017f */
[----:B------:R-:W-:Y:S05]  /*15b80*/  @!P0 BRA `(.L_x_9191) ;  /* 0x0000000000048947 */ /* 0x000fea0003800000 */
[----:B------:R-:W-:Y:S01]  /*15b90*/  BPT.TRAP 0x1 ;  /* 0x000000040000795c */ /* 0x000fe20000300000 */
.L_x_9191:
[----:B------:R-:W3:Y:S01]  /*15ba0*/  LDL R21, [R1+0x1c] ;  /* 0x00001c0001157983 */ /* 0x000ee20000100800 */
[----:B------:R-:W-:Y:S01]  /*15bb0*/  BSSY B1, `(.L_x_9192) ;  /* 0x0000006000017945 */ /* 0x000fe20003800000 */
[----:B------:R-:W-:Y:S02]  /*15bc0*/  IMAD.MOV.U32 R27, RZ, RZ, -0x3ffffff0 ;  /* 0xc0000010ff1b7424 */ /* 0x000fe400078e00ff */
[----:B---3--:R-:W-:Y:S01]  /*15bd0*/  IMAD R26, R18, 0x300, R21 ;  /* 0x00000300121a7824 */ /* 0x008fe200078e0215 */
[----:B--2---:R-:W-:Y:S06]  /*15be0*/  @P2 BRA `(.L_x_9193) ;  /* 0x0000000000082947 */ /* 0x004fec0003800000 */
[----:B------:R-:W2:Y:S02]  /*15bf0*/  SYNCS.PHASECHK.TRANS64.TRYWAIT P2, [R5+URZ+0x19c30], R12 ;  /* 0x019c300c050075a7 */ /* 0x000ea4000804017f */
[----:B--2---:R-:W-:Y:S05]  /*15c00*/  @!P2 BRA `(.L_x_9194) ;  /* 0x000000d00070a947 */ /* 0x004fea0003800000 */
.L_x_9193:
[----:B------:R-:W-:Y:S05]  /*15c10*/  BSYNC B1 ;  /* 0x0000000000017941 */ /* 0x000fea0003800000 */
.L_x_9192:
        /* <DEDUP_REMOVED lines=27> */
.L_x_9195:
[----:B-12---:R-:W-:Y:S01]  /*15dd0*/  SHF.L.U32 R12, R20, 0x1f, RZ ;  /* 0x0000001f140c7819 */ /* 0x006fe200000006ff */
[----:B------:R-:W-:-:S04]  /*15de0*/  IMAD R154, R13, 0x8, R17 ;  /* 0x000000080d9a7824 */ /* 0x000fc800078e0211 */
[----:B------:R0:W1:Y:S01]  /*15df0*/  SYNCS.PHASECHK.TRANS64.TRYWAIT P2, [R154+URZ+0x19c50], R12 ;  /* 0x019c500c9a0075a7 */ /* 0x000062000804017f */
[----:B------:R-:W-:Y:S05]  /*15e00*/  @!P0 BRA `(.L_x_9196) ;  /* 0x0000000000048947 */ /* 0x000fea0003800000 */
[----:B------:R-:W-:Y:S01]  /*15e10*/  BPT.TRAP 0x1 ;  /* 0x000000040000795c */ /* 0x000fe20000300000 */
.L_x_9196:
[----:B------:R-:W-:Y:S04]  /*15e20*/  BSSY B1, `(.L_x_9197) ;  /* 0x0000004000017945 */ /* 0x000fe80003800000 */
[----:B-1----:R-:W-:Y:S05]  /*15e30*/  @P2 BRA `(.L_x_9198) ;  /* 0x0000000000082947 */ /* 0x002fea0003800000 */
[----:B------:R-:W1:Y:S02]  /*15e40*/  SYNCS.PHASECHK.TRANS64.TRYWAIT P2, [R154+URZ+0x19c50], R12 ;  /* 0x019c500c9a0075a7 */ /* 0x000e64000804017f */
[----:B-1----:R-:W-:Y:S05]  /*15e50*/  @!P2 BRA `(.L_x_9199) ;  /* 0x000000cc00f0a947 */ /* 0x002fea0003800000 */
.L_x_9198:
[----:B------:R-:W-:Y:S05]  /*15e60*/  BSYNC B1 ;  /* 0x0000000000017941 */ /* 0x000fea0003800000 */
.L_x_9197:
[----:B01----:R-:W-:Y:S01]  /*15e70*/  VIADD R12, R17, 0x3000 ;  /* 0x00003000110c7836 */ /* 0x003fe20000000000 */
[----:B------:R-:W-:-:S04]  /*15e80*/  WARPGROUP.ARRIVE ;  /* 0x00000000000079c5 */ /* 0x000fc80000000000 */
[----:B------:R-:W-:-:S04]  /*15e90*/  SHF.R.U32.HI R12, RZ, 0x4, R12 ;  /* 0x00000004ff0c7819 */ /* 0x000fc8000001160c */
[----:B------:R-:W-:-:S04]  /*15ea0*/  LOP3.LUT R12, R12, 0x3fff, RZ, 0xc0, !PT ;  /* 0x00003fff0c0c7812 */ /* 0x000fc800078ec0ff */
[----:B------:R-:W-:-:S05]  /*15eb0*/  LOP3.LUT R12, R12, 0x10000, RZ, 0xfc, !PT ;  /* 0x000100000c0c7812 */ /* 0x000fca00078efcff */
[----:B------:R-:W-:Y:S02]  /*15ec0*/  IMAD R12, R13, 0x300, R12 ;  /* 0x000003000d0c7824 */ /* 0x000fe400078e020c */
[----:B------:R-:W-:-:S03]  /*15ed0*/  IMAD.MOV.U32 R13, RZ, RZ, 0x40000040 ;  /* 0x40000040ff0d7424 */ /* 0x000fc600078e00ff */
[----:B------:R-:W-:Y:S02]  /*15ee0*/  R2UR UR6, R12 ;  /* 0x000000000c0672ca */ /* 0x000fe400000e0000 */
        /* <DEDUP_REMOVED lines=8> */
[----:B------:R-:W3:Y:S01]  /*15f70*/  LDL R150, [R1+0x38] ;  /* 0x0000380001967983 */ /* 0x000ee20000100800 */
[----:B------:R-:W-:-:S03]  /*15f80*/  WARPGROUP.ARRIVE ;  /* 0x00000000000079c5 */ /* 0x000fc60000000000 */
[----:B------:R-:W4:Y:S01]  /*15f90*/  LDL R151, [R1] ;  /* 0x0000000001977983 */ /* 0x000f220000100800 */
[----:B------:R-:W-:Y:S02]  /*15fa0*/  VIADD R20, R12, 0x4 ;  /* 0x000000040c147836 */ /* 0x000fe40000000000 */
[C---:B------:R-:W-:Y:S01]  /*15fb0*/  FMUL.FTZ R68, R2.reuse, R68 ;  /* 0x0000004402447220 */ /* 0x040fe20000410000 */
[----:B------:R-:W-:Y:S01]  /*15fc0*/  QGMMA.64x96x32.F32.E4M3.E4M3 R88, R144, gdesc[UR4], R88, gsb0 ;  /* 0x0160000490587df3 */ /* 0x000fe20008000858 */
[----:B------:R-:W-:Y:S02]  /*15fd0*/  IMAD.MOV.U32 R21, RZ, RZ, 0x40000040 ;  /* 0x40000040ff157424 */ /* 0x000fe400078e00ff */
[----:B------:R-:W-:Y:S01]  /*15fe0*/  FMUL.FTZ R69, R2, R69 ;  /* 0x0000004502457220 */ /* 0x000fe20000410000 */
[----:B------:R-:W-:Y:S01]  /*15ff0*/  R2UR UR6, R20 ;  /* 0x00000000140672ca */ /* 0x000fe200000e0000 */
[----:B------:R-:W-:Y:S02]  /*16000*/  VIADD R12, R12, 0x6 ;  /* 0x000000060c0c7836 */ /* 0x000fe40000000000 */
[----:B------:R-:W-:Y:S01]  /*16010*/  FMUL.FTZ R20, R2, R25 ;  /* 0x0000001902147220 */ /* 0x000fe20000410000 */
[----:B------:R-:W-:Y:S01]  /*16020*/  R2UR UR7, R21 ;  /* 0x00000000150772ca */ /* 0x000fe200000e0000 */
[----:B------:R-:W-:-:S02]  /*16030*/  IMAD.MOV.U32 R13, RZ, RZ, 0x40000040 ;  /* 0x40000040ff0d7424 */ /* 0x000fc400078e00ff */
        /* <DEDUP_REMOVED lines=31> */
[----:B------:R-:W1:Y:S08]  /*16230*/  MUFU.TANH R21, R21 ;  /* 0x0000001500157308 */ /* 0x000e700000002400 */
        /* <DEDUP_REMOVED lines=42> */
[----:B------:R-:W-:Y:S01]  /*164e0*/  FMUL.FTZ R5, R2, R86 ;  /* 0x0000005602057220 */ /* 0x000fe20000410000 */
[----:B------:R-:W0:Y:S01]  /*164f0*/  MUFU.TANH R12, R12 ;  /* 0x0000000c000c7308 */ /* 0x000e220000002400 */
[----:B------:R-:W-:-:S07]  /*16500*/  @!P1 PRMT R44, RZ, 0x654, R44 ;  /* 0x00000654ff2c9816 */ /* 0x000fce000000002c */
        /* <DEDUP_REMOVED lines=30> */
[----:B------:R-:W-:-:S03]  /*166f0*/  IMAD.SHL.U32 R82, R0, 0x80, RZ ;  /* 0x0000008000527824 */ /* 0x000fc600078e00ff */
[----:B------:R-:W0:Y:S01]  /*16700*/  MUFU.TANH R57, R57 ;  /* 0x0000003900397308 */ /* 0x000e220000002400 */
[----:B------:R0:W-:Y:S01]  /*16710*/  @!P1 SYNCS.ARRIVE.TRANS64.RED.A1T0 RZ, [R44+URZ], RZ ;  /* 0x000000ff2cff99a7 */ /* 0x0001e2000810043f */
[----:B--2---:R-:W-:-:S06]  /*16720*/  IADD3 R45, R149, 0x1, -R82 ;  /* 0x00000001952d7810 */ /* 0x004fcc0007ffe852 */
[----:B------:R-:W2:Y:S01]  /*16730*/  MUFU.TANH R58, R58 ;  /* 0x0000003a003a7308 */ /* 0x000ea20000002400 */
[----:B---3--:R-:W-:Y:S02]  /*16740*/  IMAD.IADD R45, R45, 0x1, -R150 ;  /* 0x000000012d2d7824 */ /* 0x008fe400078e0a96 */
[----:B------:R-:W3:Y:S02]  /*16750*/  LDC R150, c[0x0][0x9e4] ;  /* 0x00027900ff967b82 */ /* 0x000ee40000000800 */
[----:B------:R-:W-:-:S03]  /*16760*/  IMAD R45, R156, -0x2, R45 ;  /* 0xfffffffe9c2d7824 */ /* 0x000fc600078e022d */
[----:B------:R-:W0:Y:S01]  /*16770*/  MUFU.TANH R59, R59 ;  /* 0x0000003b003b7308 */ /* 0x000e220000002400 */
[C---:B------:R-:W-:Y:S02]  /*16780*/  VIADD R137, R45.reuse, UR44 ;  /* 0x0000002c2d897c36 */ /* 0x040fe40008000000 */
[----:B------:R-:W-:Y:S02]  /*16790*/  VIADD R87, R45, UR36 ;  /* 0x000000242d577c36 */ /* 0x000fe40008000000 */
[C---:B----4-:R-:W-:Y:S02]  /*167a0*/  IMAD.IADD R86, R151.reuse, 0x1, R137 ;  /* 0x0000000197567824 */ /* 0x050fe400078e0289 */
[----:B------:R-:W-:Y:S01]  /*167b0*/  IMAD.IADD R85, R151, 0x1, R87 ;  /* 0x0000000197557824 */ /* 0x000fe200078e0257 */
[----:B------:R-:W4:Y:S08]  /*167c0*/  MUFU.TANH R60, R60 ;  /* 0x0000003c003c7308 */ /* 0x000f300000002400 */
[----:B------:R-:W0:Y:S01]  /*167d0*/  MUFU.TANH R61, R61 ;  /* 0x0000003d003d7308 */ /* 0x000e220000002400 */
[----:B---3--:R-:W-:-:S07]  /*167e0*/  ISETP.GE.AND P6, PT, R150, 0x1, PT ;  /* 0x000000019600780c */ /* 0x008fce0003fc6270 */
[----:B------:R-:W3:Y:S08]  /*167f0*/  MUFU.TANH R62, R62 ;  /* 0x0000003e003e7308 */ /* 0x000ef00000002400 */
        /* <DEDUP_REMOVED lines=36> */
.L_x_9202:
[----:B------:R-:W-:-:S05]  /*16a40*/  IMAD.U32 R138, RZ, RZ, UR38 ;  /* 0x00000026ff8a7e24 */ /* 0x000fca000f8e00ff */
[----:B------:R-:W-:-:S13]  /*16a50*/  ISETP.NE.AND P2, PT, R138, 0x1, PT ;  /* 0x000000018a00780c */ /* 0x000fda0003f45270 */
[----:B0-----:R-:W0:Y:S02]  /*16a60*/  @P2 LDC.64 R44, c[0x0][0x9e8] ;  /* 0x00027a00ff2c2b82 */ /* 0x001e240000000a00 */
[----:B0-----:R-:W-:-:S04]  /*16a70*/  @P2 IMAD.HI.U32 R139, R15, R44, RZ ;  /* 0x0000002c0f8b2227 */ /* 0x001fc800078e00ff */
[----:B------:R-:W-:Y:S01]  /*16a80*/  IMAD.MOV.U32 R44, RZ, RZ, R15 ;  /* 0x000000ffff2c7224 */ /* 0x000fe200078e000f */
[----:B------:R-:W-:-:S07]  /*16a90*/  @P2 SHF.R.U32.HI R44, RZ, R45, R139 ;  /* 0x0000002dff2c2219 */ /* 0x000fce000001168b */
.L_x_9203:
[----:B------:R-:W-:Y:S05]  /*16aa0*/  BSYNC B1 ;  /* 0x0000000000017941 */ /* 0x000fea0003800000 */
.L_x_9201:
[----:B------:R-:W-:-:S04]  /*16ab0*/  IMAD R44, R44, R138, -R82 ;  /* 0x0000008a2c2c7224 */ /* 0x000fc800078e0a52 */
[----:B------:R-:W-:-:S05]  /*16ac0*/  IMAD R44, R156, -0x2, R44 ;  /* 0xfffffffe9c2c7824 */ /* 0x000fca00078e022c */
[----:B------:R-:W-:Y:S02]  /*16ad0*/  VIMNMX R85, R85, R44, !PT ;  /* 0x0000002c55557248 */ /* 0x000fe40007fe0100 */
[----:B------:R-:W-:-:S07]  /*16ae0*/  VIADDMNMX R86, R44, R138, R86, PT ;  /* 0x0000008a2c567246 */ /* 0x000fce0003800156 */
.L_x_9200:
        /* <DEDUP_REMOVED lines=112> */
.L_x_9206:
[----:B------:R-:W-:-:S05]  /*171f0*/  IMAD.U32 R12, RZ, RZ, UR38 ;  /* 0x00000026ff0c7e24 */ /* 0x000fca000f8e00ff */
[----:B------:R-:W-:-:S13]  /*17200*/  ISETP.NE.AND P3, PT, R12, 0x1, PT ;  /* 0x000000010c00780c */ /* 0x000fda0003f65270 */
[----:B------:R-:W0:Y:S02]  /*17210*/  @P3 LDC.64 R24, c[0x0][0x9e8] ;  /* 0x00027a00ff183b82 */ /* 0x000e240000000a00 */
[----:B0-----:R-:W-:-:S04]  /*17220*/  @P3 IMAD.HI.U32 R85, R14, R24, RZ ;  /* 0x000000180e553227 */ /* 0x001fc800078e00ff */
[----:B------:R-:W-:Y:S01]  /*17230*/  IMAD.MOV.U32 R24, RZ, RZ, R14 ;  /* 0x000000ffff187224 */ /* 0x000fe200078e000e */
[----:B------:R-:W-:-:S07]  /*17240*/  @P3 SHF.R.U32.HI R24, RZ, R25, R85 ;  /* 0x00000019ff183219 */ /* 0x000fce0000011655 */
.L_x_9207:
[----:B------:R-:W-:Y:S05]  /*17250*/  BSYNC B1 ;  /* 0x0000000000017941 */ /* 0x000fea0003800000 */
.L_x_9205:
[----:B------:R-:W-:-:S04]  /*17260*/  IMAD R82, R24, R12, -R82 ;  /* 0x0000000c18527224 */ /* 0x000fc800078e0a52 */
[----:B------:R-:W-:-:S05]  /*17270*/  IMAD R82, R156, -0x2, R82 ;  /* 0xfffffffe9c527824 */ /* 0x000fca00078e0252 */
[----:B------:R-:W-:Y:S02]  /*17280*/  VIMNMX R87, R87, R82, !PT ;  /* 0x0000005257577248 */ /* 0x000fe40007fe0100 */
[----:B------:R-:W-:-:S07]  /*17290*/  VIADDMNMX R137, R82, R12, R137, PT ;  /* 0x0000000c52897246 */ /* 0x000fce0003800189 */
.L_x_9204:
[----:B------:R-:W-:Y:S02]  /*172a0*/  FMNMX.FTZ R12, R44, R152, !PT ;  /* 0x000000982c0c7209 */ /* 0x000fe40007810000 */
[C---:B------:R-:W-:Y:S02]  /*172b0*/  ISETP.GT.AND P5, PT, R87.reuse, 0x1, P2 ;  /* 0x000000015700780c */ /* 0x040fe400017a4270 */
[C---:B------:R-:W-:Y:S02]  /*172c0*/  ISETP.GT.AND P3, PT, R87.reuse, 0x8, P2 ;  /* 0x000000085700780c */ /* 0x040fe40001764270 */
[----:B------:R-:W-:Y:S02]  /*172d0*/  ISETP.GT.AND P4, PT, R87, 0x9, P2 ;  /* 0x000000095700780c */ /* 0x000fe40001784270 */
[----:B------:R-:W-:Y:S02]  /*172e0*/  FMNMX.FTZ R12, R20, R12, !PT ;  /* 0x0000000c140c7209 */ /* 0x000fe40007810000 */
[----:B------:R-:W-:-:S02]  /*172f0*/  ISETP.LT.OR P5, PT, R137, 0x2, P5 ;  /* 0x000000028900780c */ /* 0x000fc40002fa1670 */
[C---:B------:R-:W-:Y:S02]  /*17300*/  ISETP.LT.OR P3, PT, R137.reuse, 0x9, P3 ;  /* 0x000000098900780c */ /* 0x040fe40001f61670 */
[----:B------:R-:W-:Y:S02]  /*17310*/  ISETP.LT.OR P4, PT, R137, 0xa, P4 ;  /* 0x0000000a8900780c */ /* 0x000fe40002781670 */
[----:B------:R-:W-:Y:S02]  /*17320*/  FMNMX.FTZ R12, R45, R12, !PT ;  /* 0x0000000c2d0c7209 */ /* 0x000fe40007810000 */
[----:B------:R-:W-:Y:S02]  /*17330*/  FSEL R21, R21, -INF , !P5 ;  /* 0xff80000015157808 */ /* 0x000fe40006800000 */
[----:B------:R-:W-:Y:S02]  /*17340*/  FSEL R26, R26, -INF , !P3 ;  /* 0xff8000001a1a7808 */ /* 0x000fe40005800000 */
[----:B------:R-:W-:-:S02]  /*17350*/  FSEL R27, R27, -INF , !P4 ;  /* 0xff8000001b1b7808 */ /* 0x000fc40006000000 */
[C---:B------:R-:W-:Y:S02]  /*17360*/  ISETP.GT.AND P5, PT, R87.reuse, 0x10, P2 ;  /* 0x000000105700780c */ /* 0x040fe400017a4270 */
[C---:B------:R-:W-:Y:S02]  /*17370*/  ISETP.GT.AND P3, PT, R87.reuse, 0x11, P2 ;  /* 0x000000115700780c */ /* 0x040fe40001764270 */
[----:B------:R-:W-:Y:S02]  /*17380*/  ISETP.GT.AND P4, PT, R87, 0x18, P2 ;  /* 0x000000185700780c */ /* 0x000fe40001784270 */
[----:B------:R-:W-:Y:S02]  /*17390*/  FMNMX.FTZ R12, R138, R12, !PT ;  /* 0x0000000c8a0c7209 */ /* 0x000fe40007810000 */
[C---:B------:R-:W-:Y:S02]  /*173a0*/  ISETP.LT.OR P5, PT, R137.reuse, 0x11, P5 ;  /* 0x000000118900780c */ /* 0x040fe40002fa1670 */
[----:B------:R-:W-:-:S02]  /*173b0*/  ISETP.LT.OR P3, PT, R137, 0x12, P3 ;  /* 0x000000128900780c */ /* 0x000fc40001f61670 */
[----:B------:R-:W-:Y:S02]  /*173c0*/  ISETP.LT.OR P4, PT, R137, 0x19, P4 ;  /* 0x000000198900780c */ /* 0x000fe40002781670 */
[----:B------:R-:W-:Y:S02]  /*173d0*/  FMNMX.FTZ R12, R28, R12, !PT ;  /* 0x0000000c1c0c7209 */ /* 0x000fe40007810000 */
[----:B------:R-:W-:Y:S02]  /*173e0*/  FSEL R30, R30, -INF , !P5 ;  /* 0xff8000001e1e7808 */ /* 0x000fe40006800000 */
[----:B------:R-:W-:Y:S02]  /*173f0*/  FSEL R31, R31, -INF , !P3 ;  /* 0xff8000001f1f7808 */ /* 0x000fe40005800000 */
[----:B------:R-:W-:Y:S02]  /*17400*/  FSEL R34, R34, -INF , !P4 ;  /* 0xff80000022227808 */ /* 0x000fe40006000000 */
[----:B------:R-:W-:-:S02]  /*17410*/  FMNMX.FTZ R12, R29, R12, !PT ;  /* 0x0000000c1d0c7209 */ /* 0x000fc40007810000 */
[C---:B------:R-:W-:Y:S02]  /*17420*/  ISETP.GT.AND P5, PT, R87.reuse, 0x19, P2 ;  /* 0x000000195700780c */ /* 0x040fe400017a4270 */
[C---:B------:R-:W-:Y:S02]  /*17430*/  ISETP.GT.AND P3, PT, R87.reuse, 0x20, P2 ;  /* 0x000000205700780c */ /* 0x040fe40001764270 */
[----:B------:R-:W-:Y:S02]  /*17440*/  ISETP.GT.AND P4, PT, R87, 0x21, P2 ;  /* 0x000000215700780c */ /* 0x000fe40001784270 */
[----:B------:R-:W-:Y:S02]  /*17450*/  FMNMX.FTZ R12, R32, R12, !PT ;  /* 0x0000000c200c7209 */ /* 0x000fe40007810000 */
[C---:B------:R-:W-:Y:S02]  /*17460*/  ISETP.LT.OR P5, PT, R137.reuse, 0x1a, P5 ;  /* 0x0000001a8900780c */ /* 0x040fe40002fa1670 */
[----:B------:R-:W-:-:S02]  /*17470*/  ISETP.LT.OR P3, PT, R137, 0x21, P3 ;  /* 0x000000218900780c */ /* 0x000fc40001f61670 */
[----:B------:R-:W-:Y:S02]  /*17480*/  ISETP.LT.OR P4, PT, R137, 0x22, P4 ;  /* 0x000000228900780c */ /* 0x000fe40002781670 */
[----:B------:R-:W-:Y:S02]  /*17490*/  LOP3.LUT R16, R16, 0xbfffffff, RZ, 0xc0, !PT ;  /* 0xbfffffff10107812 */ /* 0x000fe400078ec0ff */
[----:B------:R-:W-:Y:S02]  /*174a0*/  FMNMX.FTZ R12, R33, R12, !PT ;  /* 0x0000000c210c7209 */ /* 0x000fe40007810000 */
[----:B------:R-:W-:Y:S02]  /*174b0*/  FSEL R35, R35, -INF , !P5 ;  /* 0xff80000023237808 */ /* 0x000fe40006800000 */
[----:B------:R-:W-:Y:S02]  /*174c0*/  FSEL R38, R38, -INF , !P3 ;  /* 0xff80000026267808 */ /* 0x000fe40005800000 */
[----:B------:R-:W-:-:S02]  /*174d0*/  FSEL R39, R39, -INF , !P4 ;  /* 0xff80000027277808 */ /* 0x000fc40006000000 */
[C---:B------:R-:W-:Y:S02]  /*174e0*/  ISETP.GT.AND P5, PT, R87.reuse, 0x28, P2 ;  /* 0x000000285700780c */ /* 0x040fe400017a4270 */
[C---:B------:R-:W-:Y:S02]  /*174f0*/  ISETP.GT.AND P3, PT, R87.reuse, 0x29, P2 ;  /* 0x000000295700780c */ /* 0x040fe40001764270 */
[----:B------:R-:W-:Y:S02]  /*17500*/  ISETP.GT.AND P4, PT, R87, 0x30, P2 ;  /* 0x000000305700780c */ /* 0x000fe40001784270 */
[----:B------:R-:W-:Y:S02]  /*17510*/  @P0 LOP3.LUT R16, R16, 0x40000000, RZ, 0xfc, !PT ;  /* 0x4000000010100812 */ /* 0x000fe400078efcff */
        /* <DEDUP_REMOVED lines=9> */
[----:B------:R-:W-:Y:S02]  /*175b0*/  @P1 LOP3.LUT R16, R16, 0x20000000, RZ, 0xfc, !PT ;  /* 0x2000000010101812 */ /* 0x000fe400078efcff */
[C---:B------:R-:W-:Y:S02]  /*175c0*/  ISETP.GT.AND P5, PT, R87.reuse, 0x31, P2 ;  /* 0x000000315700780c */ /* 0x040fe400017a4270 */
        /* <DEDUP_REMOVED lines=15> */
[----:B------:R-:W-:Y:S02]  /*176c0*/  LOP3.LUT R16, R16, 0xfffffffd, RZ, 0xc0, !PT ;  /* 0xfffffffd10107812 */ /* 0x000fe400078ec0ff */
[C---:B------:R-:W-:Y:S02]  /*176d0*/  ISETP.LT.OR P5, PT, R137.reuse, 0x41, P5 ;  /* 0x000000418900780c */ /* 0x040fe40002fa1670 */
[C---:B------:R-:W-:Y:S02]  /*176e0*/  ISETP.LT.OR P3, PT, R137.reuse, 0x42, P3 ;  /* 0x000000428900780c */ /* 0x040fe40001f61670 */
[----:B------:R-:W-:Y:S02]  /*176f0*/  ISETP.LT.OR P4, PT, R137, 0x49, P4 ;  /* 0x000000498900780c */ /* 0x000fe40002781670 */
[----:B------:R-:W-:Y:S02]  /*17700*/  FMNMX.FTZ R12, R47, R12, !PT ;  /* 0x0000000c2f0c7209 */ /* 0x000fe40007810000 */
[----:B------:R-:W-:-:S02]  /*17710*/  @P1 LOP3.LUT R16, R16, 0x2, RZ, 0xfc, !PT ;  /* 0x0000000210101812 */ /* 0x000fc400078efcff */
[----:B------:R-:W-:Y:S02]  /*17720*/  ISETP.GT.AND P1, PT, R87, RZ, P2 ;  /* 0x000000ff5700720c */ /* 0x000fe40001724270 */
[----:B------:R-:W-:Y:S02]  /*17730*/  FSEL R56, R56, -INF , !P5 ;  /* 0xff80000038387808 */ /* 0x000fe40006800000 */
[----:B------:R-:W-:Y:S02]  /*17740*/  FSEL R57, R57, -INF , !P3 ;  /* 0xff80000039397808 */ /* 0x000fe40005800000 */
[----:B------:R-:W-:Y:S02]  /*17750*/  FSEL R60, R60, -INF , !P4 ;  /* 0xff8000003c3c7808 */ /* 0x000fe40006000000 */
[----:B------:R-:W-:Y:S02]  /*17760*/  FMNMX.FTZ R12, R50, R12, !PT ;  /* 0x0000000c320c7209 */ /* 0x000fe40007810000 */
[----:B------:R-:W-:-:S02]  /*17770*/  ISETP.GT.AND P5, PT, R87, 0x49, P2 ;  /* 0x000000495700780c */ /* 0x000fc400017a4270 */
[C---:B------:R-:W-:Y:S02]  /*17780*/  ISETP.GT.AND P3, PT, R87.reuse, 0x50, P2 ;  /* 0x000000505700780c */ /* 0x040fe40001764270 */
[----:B------:R-:W-:Y:S02]  /*17790*/  ISETP.GT.AND P4, PT, R87, 0x51, P2 ;  /* 0x000000515700780c */ /* 0x000fe40001784270 */
[----:B------:R-:W-:Y:S02]  /*177a0*/  FMNMX.FTZ R12, R51, R12, !PT ;  /* 0x0000000c330c7209 */ /* 0x000fe40007810000 */
[C---:B------:R-:W-:Y:S02]  /*177b0*/  ISETP.LT.OR P5, PT, R137.reuse, 0x4a, P5 ;  /* 0x0000004a8900780c */ /* 0x040fe40002fa1670 */
[C---:B------:R-:W-:Y:S02]  /*177c0*/  ISETP.LT.OR P3, PT, R137.reuse, 0x51, P3 ;  /* 0x000000518900780c */ /* 0x040fe40001f61670 */
[----:B------:R-:W-:-:S02]  /*177d0*/  ISETP.LT.OR P4, PT, R137, 0x52, P4 ;  /* 0x000000528900780c */ /* 0x000fc40002781670 */
[----:B------:R-:W-:Y:S02]  /*177e0*/  LOP3.LUT R16, R16, 0xffffffdf, RZ, 0xc0, !PT ;  /* 0xffffffdf10107812 */ /* 0x000fe400078ec0ff */
[----:B------:R-:W-:Y:S02]  /*177f0*/  FMNMX.FTZ R12, R54, R12, !PT ;  /* 0x0000000c360c7209 */ /* 0x000fe40007810000 */
[----:B------:R-:W-:Y:S02]  /*17800*/  FSEL R61, R61, -INF , !P5 ;  /* 0xff8000003d3d7808 */ /* 0x000fe40006800000 */
[----:B------:R-:W-:Y:S02]  /*17810*/  FSEL R64, R64, -INF , !P3 ;  /* 0xff80000040407808 */ /* 0x000fe40005800000 */
[----:B------:R-:W-:Y:S02]  /*17820*/  FSEL R65, R65, -INF , !P4 ;  /* 0xff80000041417808 */ /* 0x000fe40006000000 */
[----:B------:R-:W-:-:S02]  /*17830*/  ISETP.GT.AND P5, PT, R87, 0x58, P2 ;  /* 0x000000585700780c */ /* 0x000fc400017a4270 */
[C---:B------:R-:W-:Y:S02]  /*17840*/  ISETP.GT.AND P3, PT, R87.reuse, 0x59, P2 ;  /* 0x000000595700780c */ /* 0x040fe40001764270 */
[C---:B------:R-:W-:Y:S02]  /*17850*/  ISETP.GT.AND P4, PT, R87.reuse, 0x60, P2 ;  /* 0x000000605700780c */ /* 0x040fe40001784270 */
[----:B------:R-:W-:Y:S02]  /*17860*/  @P1 LOP3.LUT R16, R16, 0x20, RZ, 0xfc, !PT ;  /* 0x0000002010101812 */ /* 0x000fe400078efcff */
        /* <DEDUP_REMOVED lines=11> */
[C---:B------:R-:W-:Y:S02]  /*17920*/  ISETP.GT.AND P4, PT, R87.reuse, 0x69, P2 ;  /* 0x000000695700780c */ /* 0x040fe40001784270 */
[C---:B------:R-:W-:Y:S02]  /*17930*/  ISETP.GT.AND P5, PT, R87.reuse, 0x70, P2 ;  /* 0x000000705700780c */ /* 0x040fe400017a4270 */
[----:B------:R-:W-:Y:S02]  /*17940*/  ISETP.GT.AND P6, PT, R87, 0x71, P2 ;  /* 0x000000715700780c */ /* 0x000fe400017c4270 */
[----:B------:R-:W-:-:S02]  /*17950*/  LOP3.LUT P2, RZ, R16, 0x2, RZ, 0xc0, !PT ;  /* 0x0000000210ff7812 */ /* 0x000fc4000784c0ff */
[----:B------:R-:W-:Y:S02]  /*17960*/  FMNMX.FTZ R12, R59, R12, !PT ;  /* 0x0000000c3b0c7209 */ /* 0x000fe40007810000 */
[----:B------:R-:W-:Y:S02]  /*17970*/  LOP3.LUT R16, R16, 0xfffffff7, RZ, 0xc0, !PT ;  /* 0xfffffff710107812 */ /* 0x000fe400078ec0ff */
[----:B------:R-:W-:Y:S02]  /*17980*/  FMNMX.FTZ R12, R62, R12, !PT ;  /* 0x0000000c3e0c7209 */ /* 0x000fe40007810000 */
[----:B------:R-:W-:Y:S02]  /*17990*/  @P1 LOP3.LUT R16, R16, 0x8, RZ, 0xfc, !PT ;  /* 0x0000000810101812 */ /* 0x000fe400078efcff */
[----:B------:R-:W-:Y:S02]  /*179a0*/  ISETP.LT.OR P1, PT, R137, 0x69, P3 ;  /* 0x000000698900780c */ /* 0x000fe40001f21670 */
[----:B------:R-:W-:-:S02]  /*179b0*/  FMNMX.FTZ R12, R63, R12, !PT ;  /* 0x0000000c3f0c7209 */ /* 0x000fc40007810000 */
[----:B------:R-:W-:Y:S02]  /*179c0*/  LOP3.LUT P3, RZ, R16, 0x20, RZ, 0xc0, !PT ;  /* 0x0000002010ff7812 */ /* 0x000fe4000786c0ff */
[----:B------:R-:W-:Y:S02]  /*179d0*/  FMNMX.FTZ R12, R68, R12, !PT ;  /* 0x0000000c440c7209 */ /* 0x000fe40007810000 */
[----:B------:R-:W-:Y:S02]  /*179e0*/  ISETP.LT.OR P3, PT, R137, 0x1, P3 ;  /* 0x000000018900780c */ /* 0x000fe40001f61670 */
[----:B------:R-:W-:Y:S02]  /*179f0*/  FMNMX.FTZ R12, R69, R12, !PT ;  /* 0x0000000c450c7209 */ /* 0x000fe40007810000 */
[----:B------:R-:W-:Y:S02]  /*17a00*/  FSEL R13, R13, -INF , !P3 ;  /* 0xff8000000d0d7808 */ /* 0x000fe40005800000 */
        /* <DEDUP_REMOVED lines=16> */
[----:B------:R-:W-:Y:S01]  /*17b10*/  ISETP.LT.OR P0, PT, R137, 0x62, P0 ;  /* 0x000000628900780c */ /* 0x000fe20000701670 */
[----:B------:R-:W0:Y:S01]  /*17b20*/  SHFL.BFLY PT, R24, R12, 0x2, 0x1f ;  /* 0x0c401f000c187f89 */ /* 0x000e2200000e0000 */
[----:B------:R-:W-:Y:S02]  /*17b30*/  FMNMX.FTZ R82, R38, R82, !PT ;  /* 0x0000005226527209 */ /* 0x000fe40007810000 */
[----:B------:R-:W-:-:S02]  /*17b40*/  LOP3.LUT R16, R16, 0xffffffbf, RZ, 0xc0, !PT ;  /* 0xffffffbf10107812 */ /* 0x000fc400078ec0ff */
[----:B------:R-:W-:Y:S02]  /*17b50*/  FMNMX.FTZ R82, R39, R82, !PT ;  /* 0x0000005227527209 */ /* 0x000fe40007810000 */
[C---:B------:R-:W-:Y:S02]  /*17b60*/  ISETP.LT.OR P6, PT, R137.reuse, 0x72, P6 ;  /* 0x000000728900780c */ /* 0x040fe400037c1670 */
[----:B------:R-:W-:Y:S02]  /*17b70*/  FMNMX.FTZ R82, R42, R82, !PT ;  /* 0x000000522a527209 */ /* 0x000fe40007810000 */
[----:B------:R-:W-:Y:S02]  /*17b80*/  ISETP.LT.OR P2, PT, R137, 0x79, P2 ;  /* 0x000000798900780c */ /* 0x000fe40001741670 */
[----:B------:R-:W-:Y:S02]  /*17b90*/  FMNMX.FTZ R82, R43, R82, !PT ;  /* 0x000000522b527209 */ /* 0x000fe40007810000 */
[----:B------:R-:W-:-:S02]  /*17ba0*/  @P0 LOP3.LUT R16, R16, 0x40, RZ, 0xfc, !PT ;  /* 0x0000004010100812 */ /* 0x000fc400078efcff */
[----:B------:R-:W-:Y:S02]  /*17bb0*/  FMNMX.FTZ R82, R48, R82, !PT ;  /* 0x0000005230527209 */ /* 0x000fe40007810000 */
[----:B------:R-:W-:Y:S02]  /*17bc0*/  ISETP.LT.OR P0, PT, R137, 0x6a, P4 ;  /* 0x0000006a8900780c */ /* 0x000fe40002701670 */
[----:B------:R-:W-:Y:S02]  /*17bd0*/  FMNMX.FTZ R82, R49, R82, !PT ;  /* 0x0000005231527209 */ /* 0x000fe40007810000 */
[----:B------:R-:W-:Y:S02]  /*17be0*/  LOP3.LUT R16, R16, 0xffffffef, RZ, 0xc0, !PT ;  /* 0xffffffef10107812 */ /* 0x000fe400078ec0ff */
[----:B0-----:R-:W-:Y:S02]  /*17bf0*/  FMNMX.FTZ R12, R12, R24, !PT ;  /* 0x000000180c0c7209 */ /* 0x001fe40007810000 */
[----:B------:R-:W-:-:S02]  /*17c00*/  FMNMX.FTZ R82, R52, R82, !PT ;  /* 0x0000005234527209 */ /* 0x000fc40007810000 */
[----:B------:R-:W-:Y:S01]  /*17c10*/  @P1 LOP3.LUT R16, R16, 0x10, RZ, 0xfc, !PT ;  /* 0x0000001010101812 */ /* 0x000fe200078efcff */
[----:B------:R-:W0:Y:S01]  /*17c20*/  SHFL.BFLY PT, R24, R12, 0x1, 0x1f ;  /* 0x0c201f000c187f89 */ /* 0x000e2200000e0000 */
[----:B------:R-:W-:Y:S02]  /*17c30*/  FMNMX.FTZ R82, R53, R82, !PT ;  /* 0x0000005235527209 */ /* 0x000fe40007810000 */
[----:B------:R-:W-:Y:S02]  /*17c40*/  LOP3.LUT P4, RZ, R16, 0x8, RZ, 0xc0, !PT ;  /* 0x0000000810ff7812 */ /* 0x000fe4000788c0ff */
[----:B------:R-:W-:Y:S02]  /*17c50*/  FMNMX.FTZ R82, R56, R82, !PT ;  /* 0x0000005238527209 */ /* 0x000fe40007810000 */
[----:B------:R-:W-:Y:S02]  /*17c60*/  LOP3.LUT R16, R16, 0x7fffffff, RZ, 0xc0, !PT ;  /* 0x7fffffff10107812 */ /* 0x000fe400078ec0ff */
[----:B------:R-:W-:-:S02]  /*17c70*/  FMNMX.FTZ R82, R57, R82, !PT ;  /* 0x0000005239527209 */ /* 0x000fc40007810000 */
[----:B------:R-:W-:Y:S02]  /*17c80*/  @P0 LOP3.LUT R16, R16, 0x80000000, RZ, 0xfc, !PT ;  /* 0x8000000010100812 */ /* 0x000fe400078efcff */
[----:B------:R-:W-:Y:S02]  /*17c90*/  FMNMX.FTZ R82, R60, R82, !PT ;  /* 0x000000523c527209 */ /* 0x000fe40007810000 */
[----:B------:R-:W-:Y:S02]  /*17ca0*/  ISETP.LT.OR P1, PT, R137, 0x71, P5 ;  /* 0x000000718900780c */ /* 0x000fe40002f21670 */
[----:B------:R-:W-:Y:S02]  /*17cb0*/  FMNMX.FTZ R82, R61, R82, !PT ;  /* 0x000000523d527209 */ /* 0x000fe40007810000 */
[----:B------:R-:W-:Y:S02]  /*17cc0*/  LOP3.LUT P0, RZ, R16, 0x40, RZ, 0xc0, !PT ;  /* 0x0000004010ff7812 */ /* 0x000fe4000780c0ff */
[----:B------:R-:W-:-:S02]  /*17cd0*/  FMNMX.FTZ R82, R64, R82, !PT ;  /* 0x0000005240527209 */ /* 0x000fc40007810000 */
[----:B------:R-:W-:Y:S02]  /*17ce0*/  FSEL R71, R71, -INF , !P0 ;  /* 0xff80000047477808 */ /* 0x000fe40004000000 */
[----:B------:R-:W-:Y:S02]  /*17cf0*/  FMNMX.FTZ R82, R65, R82, !PT ;  /* 0x0000005241527209 */ /* 0x000fe40007810000 */
[----:B0-----:R-:W-:Y:S01]  /*17d00*/  FMNMX.FTZ R12, R12, R24, !PT ;  /* 0x000000180c0c7209 */ /* 0x001fe20007810000 */
[----:B------:R-:W-:Y:S01]  /*17d10*/  IMAD.U32 R24, RZ, RZ, UR37 ;  /* 0x00000025ff187e24 */ /* 0x000fe2000f8e00ff */
[----:B------:R-:W-:Y:S02]  /*17d20*/  FMNMX.FTZ R82, R66, R82, !PT ;  /* 0x0000005242527209 */ /* 0x000fe40007810000 */
[C---:B------:R-:W-:Y:S01]  /*17d30*/  FSETP.NEU.FTZ.AND P5, PT, R12.reuse, -INF , PT ;  /* 0xff8000000c00780b */ /* 0x040fe20003fbd000 */
[----:B------:R-:W-:-:S01]  /*17d40*/  FFMA.FTZ R85, R12, R24, -8 ;  /* 0xc10000000c557423 */ /* 0x000fc20000010018 */
[----:B------:R-:W-:-:S02]  /*17d50*/  FMNMX.FTZ R82, R67, R82, !PT ;  /* 0x0000005243527209 */ /* 0x000fc40007810000 */
[----:B------:R-:W-:Y:S02]  /*17d60*/  FSEL R25, R12, RZ, P5 ;  /* 0x000000ff0c197208 */ /* 0x000fe40002800000 */
[----:B------:R-:W-:Y:S02]  /*17d70*/  FSEL R85, R85, RZ, P5 ;  /* 0x000000ff55557208 */ /* 0x000fe40002800000 */
[----:B------:R-:W-:Y:S01]  /*17d80*/  LOP3.LUT P5, RZ, R16, 0x10, RZ, 0xc0, !PT ;  /* 0x0000001010ff7812 */ /* 0x000fe200078ac0ff */
[----:B------:R-:W-:Y:S01]  /*17d90*/  FADD.FTZ R25, -R25, R152 ;  /* 0x0000009819197221 */ /* 0x000fe20000010100 */
[----:B------:R-:W-:Y:S01]  /*17da0*/  FMNMX.FTZ R82, R70, R82, !PT ;  /* 0x0000005246527209 */ /* 0x000fe20007810000 */
[-CC-:B------:R-:W-:Y:S01]  /*17db0*/  FFMA.FTZ R44, R44, R24.reuse, -R85.reuse ;  /* 0x000000182c2c7223 */ /* 0x180fe20000010855 */
[----:B------:R-:W-:Y:S01]  /*17dc0*/  LOP3.LUT P0, RZ, R16, 0x80000000, RZ, 0xc0, !PT ;  /* 0x8000000010ff7812 */ /* 0x000fe2000780c0ff */
        /* <DEDUP_REMOVED lines=37> */
[----:B------:R-:W-:Y:S01]  /*18020*/  FSEL R78, R78, -INF , !P6 ;  /* 0xff8000004e4e7808 */ /* 0x000fe20007000000 */
[----:B------:R-:W-:Y:S01]  /*18030*/  FMUL.FTZ R25, R25, R24 ;  /* 0x0000001819197220 */ /* 0x000fe20000410000 */
[----:B------:R-:W-:Y:S01]  /*18040*/  FMNMX.FTZ R85, R77, R82, !PT ;  /* 0x000000524d557209 */ /* 0x000fe20007810000 */
[----:B------:R-:W-:Y:S01]  /*18050*/  MUFU.EX2 R44, R44 ;  /* 0x0000002c002c7308 */ /* 0x000fe20000000800 */
[----:B------:R-:W-:-:S02]  /*18060*/  ISETP.LT.OR P4, PT, R137, 0x7a, P4 ;  /* 0x0000007a8900780c */ /* 0x000fc40002781670 */
[----:B------:R-:W-:Y:S02]  /*18070*/  FSEL R82, R5, -INF , !P2 ;  /* 0xff80000005527808 */ /* 0x000fe40005000000 */
[----:B------:R-:W-:Y:S02]  /*18080*/  FMNMX.FTZ R85, R78, R85, !PT ;  /* 0x000000554e557209 */ /* 0x000fe40007810000 */
[----:B------:R-:W-:Y:S01]  /*18090*/  FSEL R81, R81, -INF , !P4 ;  /* 0xff80000051517808 */ /* 0x000fe20006000000 */
[----:B------:R-:W0:Y:S01]  /*180a0*/  MUFU.EX2 R25, R25 ;  /* 0x0000001900197308 */ /* 0x000e220000000800 */
[----:B------:R-:W-:Y:S02]  /*180b0*/  FMNMX.FTZ R5, R82, R85, !PT ;  /* 0x0000005552057209 */ /* 0x000fe40007810000 */
[----:B------:R-:W-:Y:S02]  /*180c0*/  LOP3.LUT P0, RZ, R16, 0x40000000, RZ, 0xc0, !PT ;  /* 0x4000000010ff7812 */ /* 0x000fe4000780c0ff */
[----:B------:R-:W-:-:S02]  /*180d0*/  FMNMX.FTZ R5, R81, R5, !PT ;  /* 0x0000000551057209 */ /* 0x000fc40007810000 */
[----:B------:R-:W-:Y:S01]  /*180e0*/  LOP3.LUT P1, RZ, R16, 0x20000000, RZ, 0xc0, !PT ;  /* 0x2000000010ff7812 */ /* 0x000fe2000782c0ff */
[----:B------:R-:W1:Y:S02]  /*180f0*/  MUFU.EX2 R20, R20 ;  /* 0x0000001400147308 */ /* 0x000e640000000800 */
[----:B------:R-:W2:Y:S06]  /*18100*/  SHFL.BFLY PT, R85, R5, 0x2, 0x1f ;  /* 0x0c401f0005557f89 */ /* 0x000eac00000e0000 */
[----:B------:R-:W-:Y:S01]  /*18110*/  MUFU.EX2 R45, R45 ;  /* 0x0000002d002d7308 */ /* 0x000fe20000000800 */
[----:B0-----:R-:W-:-:S07]  /*18120*/  FFMA.FTZ R4, R25, R4, R44 ;  /* 0x0000000419047223 */ /* 0x001fce000001002c */
[----:B------:R-:W-:Y:S01]  /*18130*/  MUFU.EX2 R138, R138 ;  /* 0x0000008a008a7308 */ /* 0x000fe20000000800 */
[----:B-1----:R-:W-:-:S07]  /*18140*/  FADD.FTZ R4, R20, R4 ;  /* 0x0000000414047221 */ /* 0x002fce0000010000 */
[----:B------:R-:W-:Y:S01]  /*18150*/  MUFU.EX2 R28, R28 ;  /* 0x0000001c001c7308 */ /* 0x000fe20000000800 */
[----:B--2---:R-:W-:-:S05]  /*18160*/  FMNMX.FTZ R5, R5, R85, !PT ;  /* 0x0000005505057209 */ /* 0x004fca0007810000 */
[----:B------:R-:W0:Y:S02]  /*18170*/  SHFL.BFLY PT, R85, R5, 0x1, 0x1f ;  /* 0x0c201f0005557f89 */ /* 0x000e2400000e0000 */
[----:B------:R-:W-:Y:S08]  /*18180*/  MUFU.EX2 R29, R29 ;  /* 0x0000001d001d7308 */ /* 0x000ff00000000800 */
[----:B------:R-:W-:Y:S08]  /*18190*/  MUFU.EX2 R32, R32 ;  /* 0x0000002000207308 */ /* 0x000ff00000000800 */
[----:B------:R-:W-:Y:S01]  /*181a0*/  MUFU.EX2 R33, R33 ;  /* 0x0000002100217308 */ /* 0x000fe20000000800 */
[----:B0-----:R-:W-:-:S07]  /*181b0*/  FMNMX.FTZ R5, R5, R85, !PT ;  /* 0x0000005505057209 */ /* 0x001fce0007810000 */
[----:B------:R-:W-:Y:S01]  /*181c0*/  MUFU.EX2 R36, R36 ;  /* 0x0000002400247308 */ /* 0x000fe20000000800 */
[C---:B------:R-:W-:Y:S01]  /*181d0*/  FSETP.NEU.FTZ.AND P2, PT, R5.reuse, -INF , PT ;  /* 0xff8000000500780b */ /* 0x040fe20003f5d000 */
[----:B------:R-:W-:-:S03]  /*181e0*/  FFMA.FTZ R86, R5, R24, -8 ;  /* 0xc100000005567423 */ /* 0x000fc60000010018 */
[----:B------:R-:W-:-:S03]  /*181f0*/  FSEL R85, R5, RZ, P2 ;  /* 0x000000ff05557208 */ /* 0x000fc60001000000 */
[----:B------:R-:W-:Y:S01]  /*18200*/  MUFU.EX2 R37, R37 ;  /* 0x0000002500257308 */ /* 0x000fe20000000800 */
[----:B------:R-:W-:Y:S01]  /*18210*/  FSEL R87, R86, RZ, P2 ;  /* 0x000000ff56577208 */ /* 0x000fe20001000000 */
[----:B------:R-:W-:-:S04]  /*18220*/  FADD.FTZ R85, -R85, R153 ;  /* 0x0000009955557221 */ /* 0x000fc80000010100 */
        /* <DEDUP_REMOVED lines=152> */
.L_x_9208:
        /* <DEDUP_REMOVED lines=89> */
[C---:B--2---:R-:W-:Y:S01]  /*19140*/  ISETP.GT.AND P2, PT, R0.reuse, R86, PT ;  /* 0x000000560000720c */ /* 0x044fe20003f44270 */
[----:B------:R-:W-:-:S12]  /*19150*/  VIADD R0, R0, 0xffffffff ;  /* 0xffffffff00007836 */ /* 0x000fd80000000000 */
[----:B---3--:R-:W-:Y:S05]  /*19160*/  @P2 BRA `(.L_x_9209) ;  /* 0xffffffc800582947 */ /* 0x008fea000383ffff */
.L_x_9189:
[----:B------:R-:W-:Y:S05]  /*19170*/  BSYNC B0 ;  /* 0x0000000000007941 */ /* 0x000fea0003800000 */
.L_x_9188:
[----:B------:R-:W-:Y:S06]  /*19180*/  BAR.ARV 0x8, 0x1a0 ;  /* 0x0206800000007b1d */ /* 0x000fec0000002000 */
[----:B------:R-:W-:Y:S05]  /*19190*/  @!P0 BRA `(.L_x_9210) ;  /* 0x0000000000048947 */ /* 0x000fea0003800000 */
[----:B------:R-:W-:Y:S01]  /*191a0*/  BPT.TRAP 0x1 ;  /* 0x000000040000795c */ /* 0x000fe20000300000 */
.L_x_9210:
[----:B------:R-:W-:Y:S01]  /*191b0*/  IMAD R2, R18, 0x8, R17 ;  /* 0x0000000812027824 */ /* 0x000fe200078e0211 */
[----:B------:R-:W-:-:S04]  /*191c0*/  SHF.L.U32 R7, R22, 0x1f, RZ ;  /* 0x0000001f16077819 */ /* 0x000fc800000006ff */
[----:B------:R2:W3:Y:S01]  /*191d0*/  SYNCS.PHASECHK.TRANS64.TRYWAIT P1, [R2+URZ+0x19c50], R7 ;  /* 0x019c5007020075a7 */ /* 0x0004e2000802017f */
[----:B------:R-:W-:Y:S05]  /*191e0*/  @!P0 BRA `(.L_x_9211) ;  /* 0x0000000000048947 */ /* 0x000fea0003800000 */
[----:B------:R-:W-:Y:S01]  /*191f0*/  BPT.TRAP 0x1 ;  /* 0x000000040000795c */ /* 0x000fe20000300000 */
.L_x_9211:
[----:B------:R-:W-:Y:S04]  /*19200*/  BSSY B0, `(.L_x_9212) ;  /* 0x0000004000007945 */ /* 0x000fe80003800000 */
[----:B---3--:R-:W-:Y:S05]  /*19210*/  @P1 BRA `(.L_x_9213) ;  /* 0x0000000000081947 */ /* 0x008fea0003800000 */
[----:B------:R-:W3:Y:S02]  /*19220*/  SYNCS.PHASECHK.TRANS64.TRYWAIT P1, [R2+URZ+0x19c50], R7 ;  /* 0x019c5007020075a7 */ /* 0x000ee4000802017f */
[----:B---3--:R-:W-:Y:S05]  /*19230*/  @!P1 BRA `(.L_x_9214) ;  /* 0x0000009c000c9947 */ /* 0x008fea0003800000 */
.L_x_9213:
[----:B------:R-:W-:Y:S05]  /*19240*/  BSYNC B0 ;  /* 0x0000000000007941 */ /* 0x000fea0003800000 */
.L_x_9212:
[----:B------:R-:W4:Y:S01]  /*19250*/  LDL.LU R15, [R1+0x4c] ;  /* 0x00004c00010f7983 */ /* 0x000f220000300800 */
[----:B------:R-:W-:-:S03]  /*19260*/  ULDC.64 UR4, c[0x0][0x9a0] ;  /* 0x0002680000047ab9 */ /* 0x000fc60000000a00 */
[----:B------:R-:W5:Y:S01]  /*19270*/  LDL.LU R14, [R1+0x54] ;  /* 0x00005400010e7983 */ /* 0x000f620000300800 */
[----:B------:R-:W-:Y:S01]  /*19280*/  VIADD R17, R17, 0x3000 ;  /* 0x0000300011117836 */ /* 0x000fe20000000000 */
[----:B------:R-:W-:Y:S01]  /*19290*/  ISETP.NE.U32.AND P1, PT, RZ, UR4, PT ;  /* 0x00000004ff007c0c */ /* 0x000fe2000bf25070 */
[----:B--23--:R-:W-:Y:S01]  /*192a0*/  IMAD.MOV.U32 R7, RZ, RZ, 0x40000040 ;  /* 0x40000040ff077424 */ /* 0x00cfe200078e00ff */
[----:B------:R-:W-:Y:S02]  /*192b0*/  WARPGROUP.ARRIVE ;  /* 0x00000000000079c5 */ /* 0x000fe40000000000 */
[----:B------:R-:W-:Y:S02]  /*192c0*/  SHF.R.U32.HI R17, RZ, 0x4, R17 ;  /* 0x00000004ff117819 */ /* 0x000fe40000011611 */
[----:B------:R-:W-:Y:S02]  /*192d0*/  R2UR UR7, R7 ;  /* 0x00000000070772ca */ /* 0x000fe400000e0000 */
[----:B------:R-:W-:-:S02]  /*192e0*/  LOP3.LUT R17, R17, 0x3fff, RZ, 0xc0, !PT ;  /* 0x00003fff11117812 */ /* 0x000fc400078ec0ff */
[----:B------:R-:W-:Y:S02]  /*192f0*/  ISETP.NE.AND.EX P1, PT, RZ, UR5, PT, P1 ;  /* 0x00000005ff007c0c */ /* 0x000fe4000bf25310 */
[----:B------:R-:W-:-:S05]  /*19300*/  LOP3.LUT R17, R17, 0x10000, RZ, 0xfc, !PT ;  /* 0x0001000011117812 */ /* 0x000fca00078efcff */
[----:B------:R-:W-:-:S05]  /*19310*/  IMAD R6, R18, 0x300, R17 ;  /* 0x0000030012067824 */ /* 0x000fca00078e0211 */
[----:B------:R-:W-:Y:S01]  /*19320*/  R2UR UR6, R6 ;  /* 0x00000000060672ca */ /* 0x000fe200000e0000 */
[----:B------:R-:W2:Y:S08]  /*19330*/  @P1 LDC.64 R10, c[0x0][0x9c8] ;  /* 0x00027200ff0a1b82 */ /* 0x000eb00000000a00 */
[----:B------:R-:W3:Y:S04]  /*19340*/  @P1 LDC.64 R8, c[0x0][0x9d0] ;  /* 0x00027400ff081b82 */ /* 0x000ee80000000a00 */
[----:B------:R-:W-:Y:S03]  /*19350*/  QGMMA.64x96x32.F32.E4M3.E4M3 R88, R148, gdesc[UR4], R88, gsb0 ;  /* 0x0160000494587df3 */ /* 0x000fe60008000858 */
[----:B------:R-:W-:-:S02]  /*19360*/  WARPGROUP.DEPBAR.LE gsb0, 0x0 ;  /* 0x00008000000079c5 */ /* 0x000fc40000010000 */
[----:B------:R-:W-:Y:S01]  /*19370*/  WARPGROUP.ARRIVE ;  /* 0x00000000000079c5 */ /* 0x000fe20000000000 */
[----:B----4-:R-:W-:-:S05]  /*19380*/  @P1 SHF.R.S32.HI R13, RZ, 0x1f, R15 ;  /* 0x0000001fff0d1819 */ /* 0x010fca000001140f */
[----:B--2---:R-:W-:Y:S01]  /*19390*/  @P1 IMAD R0, R13, R10, RZ ;  /* 0x0000000a0d001224 */ /* 0x004fe200078e02ff */
[----:B-----5:R-:W-:-:S03]  /*193a0*/  @P1 SHF.R.S32.HI R13, RZ, 0x1f, R14 ;  /* 0x0000001fff0d1819 */ /* 0x020fc6000001140e */
[C---:B------:R-:W-:Y:S02]  /*193b0*/  @P1 IMAD R7, R15.reuse, R11, R0 ;  /* 0x0000000b0f071224 */ /* 0x040fe400078e0200 */
[----:B------:R-:W-:-:S04]  /*193c0*/  @P1 IMAD.WIDE.U32 R10, R15, R10, RZ ;  /* 0x0000000a0f0a1225 */ /* 0x000fc800078e00ff */
[-C--:B---3--:R-:W-:Y:S02]  /*193d0*/  @P1 IMAD R0, R13, R8.reuse, RZ ;  /* 0x000000080d001224 */ /* 0x088fe400078e02ff */
[----:B------:R-:W-:Y:S02]  /*193e0*/  @P1 IMAD.IADD R11, R11, 0x1, R7 ;  /* 0x000000010b0b1824 */ /* 0x000fe400078e0207 */
[C---:B------:R-:W-:Y:S02]  /*193f0*/  @P1 IMAD R7, R14.reuse, R9, R0 ;  /* 0x000000090e071224 */ /* 0x040fe400078e0200 */
[----:B------:R-:W-:-:S04]  /*19400*/  @P1 IMAD.WIDE.U32 R8, R14, R8, R10 ;  /* 0x000000080e081225 */ /* 0x000fc800078e000a */
[----:B------:R-:W-:Y:S01]  /*19410*/  @P1 IMAD.IADD R7, R9, 0x1, R7 ;  /* 0x0000000109071824 */ /* 0x000fe200078e0207 */
[----:B------:R-:W-:Y:S01]  /*19420*/  @P1 LEA R10, P2, R8, UR4, 0x2 ;  /* 0x00000004080a1c11 */ /* 0x000fe2000f8410ff */
[----:B------:R-:W-:-:S03]  /*19430*/  IMAD.MOV.U32 R13, RZ, RZ, 0x3f800000 ;  /* 0x3f800000ff0d7424 */ /* 0x000fc600078e00ff */
[----:B------:R-:W-:-:S05]  /*19440*/  @P1 LEA.HI.X R11, R8, UR5, R7, 0x2, P2 ;  /* 0x00000005080b1c11 */ /* 0x000fca00090f1407 */
[----:B------:R2:W3:Y:S01]  /*19450*/  @P1 LDG.E R13, desc[UR40][R10.64] ;  /* 0x000000280a0d1981 */ /* 0x0004e2000c1e1900 */
[----:B------:R-:W-:Y:S02]  /*19460*/  VIADD R8, R6, 0x2 ;  /* 0x0000000206087836 */ /* 0x000fe40000000000 */
[----:B------:R-:W-:Y:S02]  /*19470*/  IMAD.MOV.U32 R9, RZ, RZ, 0x40000040 ;  /* 0x40000040ff097424 */ /* 0x000fe400078e00ff */
[----:B------:R-:W-:Y:S01]  /*19480*/  IMAD.MOV.U32 R7, RZ, RZ, 0x40000040 ;  /* 0x40000040ff077424 */ /* 0x000fe200078e00ff */
[----:B------:R-:W-:Y:S01]  /*19490*/  R2UR UR6, R8 ;  /* 0x00000000080672ca */ /* 0x000fe200000e0000 */
[C---:B------:R-:W-:Y:S01]  /*194a0*/  VIADD R8, R6.reuse, 0x4 ;  /* 0x0000000406087836 */ /* 0x040fe20000000000 */
[----:B------:R-:W-:Y:S01]  /*194b0*/  R2UR UR7, R9 ;  /* 0x00000000090772ca */ /* 0x000fe200000e0000 */
[----:B------:R-:W-:Y:S02]  /*194c0*/  IMAD.MOV.U32 R9, RZ, RZ, 0x40000040 ;  /* 0x40000040ff097424 */ /* 0x000fe400078e00ff */
[----:B------:R-:W-:-:S10]  /*194d0*/  VIADD R6, R6, 0x6 ;  /* 0x0000000606067836 */ /* 0x000fd40000000000 */
[----:B------:R-:W-:Y:S01]  /*194e0*/  QGMMA.64x96x32.F32.E4M3.E4M3 R88, R144, gdesc[UR4], R88, gsb0 ;  /* 0x0160000490587df3 */ /* 0x000fe20008000858 */
[----:B------:R-:W-:Y:S02]  /*194f0*/  R2UR UR6, R8 ;  /* 0x00000000080672ca */ /* 0x000fe400000e0000 */
[----:B------:R-:W-:Y:S01]  /*19500*/  R2UR UR7, R9 ;  /* 0x00000000090772ca */ /* 0x000fe200000e0000 */
[----:B------:R-:W4:Y:S04]  /*19510*/  SHFL.BFLY PT, R8, R3, 0x2, 0x1f ;  /* 0x0c401f0003087f89 */ /* 0x000f2800000e0000 */
[----:B------:R-:W5:Y:S01]  /*19520*/  SHFL.BFLY PT, R9, R4, 0x2, 0x1f ;  /* 0x0c401f0004097f89 */ /* 0x000f6200000e0000 */
[----:B----4-:R-:W-:-:S01]  /*19530*/  FADD.FTZ R8, R8, R3 ;  /* 0x0000000308087221 */ /* 0x010fc20000010000 */
[----:B------:R-:W-:-:S02]  /*19540*/  IMAD.MOV.U32 R3, RZ, RZ, -0x800000 ;  /* 0xff800000ff037424 */ /* 0x000fc400078e00ff */
[----:B-----5:R-:W-:-:S01]  /*19550*/  FADD.FTZ R9, R9, R4 ;  /* 0x0000000409097221 */ /* 0x020fc20000010000 */
[----:B------:R-:W-:-:S04]  /*19560*/  IMAD.MOV.U32 R4, RZ, RZ, RZ ;  /* 0x000000ffff047224 */ /* 0x000fc800078e00ff */
[----:B------:R-:W2:Y:S02]  /*19570*/  SHFL.BFLY PT, R0, R9, 0x1, 0x1f ;  /* 0x0c201f0009007f89 */ /* 0x000ea400000e0000 */
[----:B--2---:R-:W-:-:S01]  /*19580*/  FADD.FTZ R10, R9, R0 ;  /* 0x00000000090a7221 */ /* 0x004fc20000010000 */
[----:B------:R-:W-:-:S03]  /*19590*/  IMAD.MOV.U32 R0, RZ, RZ, -0x800000 ;  /* 0xff800000ff007424 */ /* 0x000fc600078e00ff */
[C---:B------:R-:W-:Y:S01]  /*195a0*/  FMUL.FTZ R14, R10.reuse, 0.00390625 ;  /* 0x3b8000000a0e7820 */ /* 0x040fe20000410000 */
[----:B------:R-:W-:-:S04]  /*195b0*/  FSETP.NE.FTZ.AND P1, PT, R10, RZ, PT ;  /* 0x000000ff0a00720b */ /* 0x000fc80003f35000 */
[----:B------:R-:W-:-:S09]  /*195c0*/  FSETP.NE.FTZ.AND P2, PT, R14, RZ, PT ;  /* 0x000000ff0e00720b */ /* 0x000fd20003f55000 */
[----:B------:R-:W-:Y:S01]  /*195d0*/  @P1 MUFU.RCP R4, R10 ;  /* 0x0000000a00041308 */ /* 0x000fe20000001000 */
[----:B------:R-:W-:Y:S02]  /*195e0*/  WARPGROUP.DEPBAR.LE gsb0, 0x0 ;  /* 0x00008000000079c5 */ /* 0x000fe40000010000 */
[----:B------:R-:W-:-:S06]  /*195f0*/  WARPGROUP.ARRIVE ;  /* 0x00000000000079c5 */ /* 0x000fcc0000000000 */
[----:B------:R-:W-:Y:S01]  /*19600*/  QGMMA.64x96x32.F32.E4M3.E4M3 R88, R140, gdesc[UR4], R88, gsb0 ;  /* 0x016000048c587df3 */ /* 0x000fe20008000858 */
[----:B------:R-:W-:Y:S02]  /*19610*/  R2UR UR6, R6 ;  /* 0x00000000060672ca */ /* 0x000fe400000e0000 */
[----:B------:R-:W-:Y:S01]  /*19620*/  R2UR UR7, R7 ;  /* 0x00000000070772ca */ /* 0x000fe200000e0000 */
[----:B------:R-:W2:Y:S01]  /*19630*/  @P2 MUFU.LG2 R6, R14 ;  /* 0x0000000e00062308 */ /* 0x000ea20000000c00 */
[----:B------:R-:W4:Y:S01]  /*19640*/  SHFL.BFLY PT, R7, R8, 0x1, 0x1f ;  /* 0x0c201f0008077f89 */ /* 0x000f2200000e0000 */
[----:B--2---:R-:W-:Y:S01]  /*19650*/  @P2 FMUL.FTZ R6, R6, 0.69314718246459960938 ;  /* 0x3f31721806062820 */ /* 0x004fe20000410000 */
[----:B----4-:R-:W-:Y:S01]  /*19660*/  FADD.FTZ R11, R8, R7 ;  /* 0x00000007080b7221 */ /* 0x010fe20000010000 */
[----:B------:R-:W-:Y:S02]  /*19670*/  IMAD.MOV.U32 R8, RZ, RZ, RZ ;  /* 0x000000ffff087224 */ /* 0x000fe400078e00ff */
[----:B------:R-:W-:Y:S01]  /*19680*/  @P2 FMUL.FTZ R7, R24, 0.69314718246459960938 ;  /* 0x3f31721818072820 */ /* 0x000fe20000410000 */
[C---:B------:R-:W-:Y:S01]  /*19690*/  FMUL.FTZ R15, R11.reuse, 0.00390625 ;  /* 0x3b8000000b0f7820 */ /* 0x040fe20000410000 */
[----:B------:R-:W-:-:S02]  /*196a0*/  FSETP.NE.FTZ.AND P1, PT, R11, RZ, PT ;  /* 0x000000ff0b00720b */ /* 0x000fc40003f35000 */
[----:B------:R-:W-:-:S02]  /*196b0*/  @P2 FFMA.FTZ R0, R7, R12, R6 ;  /* 0x0000000c07002223 */ /* 0x000fc40000010006 */
[----:B------:R-:W-:-:S09]  /*196c0*/  FSETP.NE.FTZ.AND P3, PT, R15, RZ, PT ;  /* 0x000000ff0f00720b */ /* 0x000fd20003f75000 */
[----:B------:R-:W-:Y:S04]  /*196d0*/  @P1 MUFU.RCP R8, R11 ;  /* 0x0000000b00081308 */ /* 0x000fe80000001000 */
[----:B------:R-:W-:-:S04]  /*196e0*/  @P3 FMUL.FTZ R17, R24, 0.69314718246459960938 ;  /* 0x3f31721818113820 */ /* 0x000fc80000410000 */
[----:B------:R-:W2:Y:S02]  /*196f0*/  @P3 MUFU.LG2 R9, R15 ;  /* 0x0000000f00093308 */ /* 0x000ea40000000c00 */
[----:B--2---:R-:W-:-:S04]  /*19700*/  @P3 FMUL.FTZ R10, R9, 0.69314718246459960938 ;  /* 0x3f317218090a3820 */ /* 0x004fc80000410000 */
[----:B------:R-:W-:Y:S01]  /*19710*/  @P3 FFMA.FTZ R3, R17, R5, R10 ;  /* 0x0000000511033223 */ /* 0x000fe2000001000a */
[----:B------:R-:W-:Y:S02]  /*19720*/  WARPGROUP.DEPBAR.LE gsb0, 0x0 ;  /* 0x00008000000079c5 */ /* 0x000fe40000010000 */
[----:B------:R-:W-:-:S06]  /*19730*/  WARPGROUP.ARRIVE ;  /* 0x00000000000079c5 */ /* 0x000fcc0000000000 */
[----:B------:R-:W-:Y:S01]  /*19740*/  QGMMA.64x96x32.F32.E4M3.E4M3 R88, R136, gdesc[UR4], R88, gsb0 ;  /* 0x0160000488587df3 */ /* 0x000fe20008000858 */
[-C--:B---3--:R-:W-:Y:S01]  /*19750*/  FMUL.FTZ R4, R4, R13.reuse ;  /* 0x0000000d04047220 */ /* 0x088fe20000410000 */
[----:B------:R-:W-:Y:S01]  /*19760*/  FMUL.FTZ R17, R8, R13 ;  /* 0x0000000d08117220 */ /* 0x000fe20000410000 */
[----:B------:R-:W-:Y:S02]  /*19770*/  WARPGROUP.DEPBAR.LE gsb0, 0x0 ;  /* 0x00008000000079c5 */ /* 0x000fe40000010000 */
[----:B------:R-:W-:Y:S05]  /*19780*/  @!P0 BRA `(.L_x_9215) ;  /* 0x0000000000048947 */ /* 0x000fea0003800000 */
[----:B------:R-:W-:Y:S01]  /*19790*/  BPT.TRAP 0x1 ;  /* 0x000000040000795c */ /* 0x000fe20000300000 */
.L_x_9215:
        /* <DEDUP_REMOVED lines=59> */
[----:B------:R-:W-:-:S04]  /*19b50*/  SEL R5, RZ, 0x1, P1 ;  /* 0x00000001ff057807 */ /* 0x000fc80000800000 */
[----:B------:R-:W-:-:S07]  /*19b60*/  LOP3.LUT R22, R22, R5, RZ, 0x3c, !PT ;  /* 0x0000000516167212 */ /* 0x000fce00078e3cff */
.L_x_9096:
[----:B------:R-:W0:Y:S08]  /*19b70*/  S2UR UR4, SR_CgaCtaId ;  /* 0x00000000000479c3 */ /* 0x000e300000008800 */
[----:B------:R-:W-:Y:S01]  /*19b80*/  BAR.SYNC.DEFER_BLOCKING 0x5, 0x200 ;  /* 0x0148000000007b1d */ /* 0x000fe20000010000 */
[----:B------:R-:W-:-:S05]  /*19b90*/  MOV R17, 0x400 ;  /* 0x0000040000117802 */ /* 0x000fca0000000f00 */
[----:B------:R-:W-:Y:S01]  /*19ba0*/  BSSY B0, `(.L_x_9216) ;  /* 0x00001d6000007945 */ /* 0x000fe20003800000 */
[----:B------:R-:W2:Y:S01]  /*19bb0*/  S2R R59, SR_TID.X ;  /* 0x00000000003b7919 */ /* 0x000ea20000002100 */
[----:B0-----:R-:W-:-:S05]  /*19bc0*/  IMAD.U32 R2, RZ, RZ, UR4 ;  /* 0x00000004ff027e24 */ /* 0x001fca000f8e00ff */
[----:B------:R-:W-:Y:S01]  /*19bd0*/  LEA R17, R2, R17, 0x18 ;  /* 0x0000001102117211 */ /* 0x000fe200078ec0ff */
[----:B------:R0:W-:Y:S04]  /*19be0*/  STL [R1+0x20], R2 ;  /* 0x0000200201007387 */ /* 0x0001e80000100800 */
[----:B------:R-:W3:Y:S01]  /*19bf0*/  LDS.128 R40, [R17+0x19cd0] ;  /* 0x019cd00011287984 */ /* 0x000ee20000000c00 */
[----:B--2---:R-:W-:-:S05]  /*19c00*/  VIADD R57, R59, 0xffffff80 ;  /* 0xffffff803b397836 */ /* 0x004fca0000000000 */
[----:B-1----:R-:W-:-:S04]  /*19c10*/  SHF.R.S32.HI R37, RZ, 0x1f, R57 ;  /* 0x0000001fff257819 */ /* 0x002fc80000011439 */
[----:B0-----:R-:W-:-:S04]  /*19c20*/  LEA.HI R2, R37, R57, RZ, 0x2 ;  /* 0x0000003925027211 */ /* 0x001fc800078f10ff */
[----:B------:R-:W-:Y:S02]  /*19c30*/  LOP3.LUT R4, R2, 0x1ffffffc, RZ, 0xc0, !PT ;  /* 0x1ffffffc02047812 */ /* 0x000fe400078ec0ff */
[----:B------:R-:W-:-:S03]  /*19c40*/  SHF.R.S32.HI R2, RZ, 0x2, R2 ;  /* 0x00000002ff027819 */ /* 0x000fc60000011402 */
[----:B------:R-:W-:-:S04]  /*19c50*/  IMAD.IADD R4, R57, 0x1, -R4 ;  /* 0x0000000139047824 */ /* 0x000fc800078e0a04 */
[----:B------:R-:W-:Y:S01]  /*19c60*/  IMAD.SHL.U32 R20, R4, 0x8, RZ ;  /* 0x0000000804147824 */ /* 0x000fe200078e00ff */
[----:B---3--:R0:W-:Y:S04]  /*19c70*/  STL.64 [R1+0x40], R40 ;  /* 0x0000402801007387 */ /* 0x0081e80000100a00 */
[----:B------:R0:W-:Y:S01]  /*19c80*/  STL.64 [R1+0x48], R42 ;  /* 0x0000482a01007387 */ /* 0x0001e20000100a00 */
[----:B------:R-:W-:Y:S06]  /*19c90*/  BAR.ARV 0x4, 0x200 ;  /* 0x0108000000007b1d */ /* 0x000fec0000002000 */
[----:B------:R-:W-:Y:S05]  /*19ca0*/  @P0 BRA `(.L_x_9217) ;  /* 0x0000001400340947 */ /* 0x000fea0003800000 */
[----:B------:R-:W-:Y:S01]  /*19cb0*/  IMAD.SHL.U32 R4, R59, 0x4, RZ ;  /* 0x000000043b047824 */ /* 0x000fe200078e00ff */
[----:B------:R-:W-:Y:S01]  /*19cc0*/  ULDC.64 UR4, c[0x4][0x70] ;  /* 0x01001c0000047ab9 */ /* 0x000fe20000000a00 */
[----:B------:R-:W2:Y:S03]  /*19cd0*/  LDL R61, [R1+0x5c] ;  /* 0x00005c00013d7983 */ /* 0x000ea60000100800 */
[----:B------:R-:W-:-:S04]  /*19ce0*/  LOP3.LUT R4, R4, 0xc, RZ, 0xc0, !PT ;  /* 0x0000000c04047812 */ /* 0x000fc800078ec0ff */
[----:B------:R-:W-:-:S05]  /*19cf0*/  IADD3 R4, P0, R4, UR4, RZ ;  /* 0x0000000404047c10 */ /* 0x000fca000ff1e0ff */
[----:B------:R-:W-:Y:S01]  /*19d00*/  IMAD.X R5, RZ, RZ, UR5, P0 ;  /* 0x00000005ff057e24 */ /* 0x000fe200080e06ff */
[----:B-----5:R-:W1:Y:S01]  /*19d10*/  S2R R24, SR_SWINHI ;  /* 0x0000000000187919 */ /* 0x020e620000002f00 */
[----:B------:R-:W-:Y:S01]  /*19d20*/  F2FP.BF16.F32.PACK_AB R7, R92, R7 ;  /* 0x000000075c07723e */ /* 0x000fe200000010ff */
[----:B------:R-:W-:-:S03]  /*19d30*/  ULDC.64 UR4, c[0x0][0xbd8] ;  /* 0x0002f60000047ab9 */ /* 0x000fc60000000a00 */
[----:B------:R3:W4:Y:S01]  /*19d40*/  LDG.E.CONSTANT R5, desc[UR40][R4.64] ;  /* 0x0000002804057981 */ /* 0x000722000c1e9900 */
[----:B------:R-:W-:Y:S02]  /*19d50*/  F2FP.BF16.F32.PACK_AB R6, R93, R6 ;  /* 0x000000065d06723e */ /* 0x000fe400000010ff */
[----:B------:R-:W-:Y:S02]  /*19d60*/  F2FP.BF16.F32.PACK_AB R13, R13, R112 ;  /* 0x000000700d0d723e */ /* 0x000fe400000010ff */
[----:B------:R-:W-:Y:S02]  /*19d70*/  F2FP.BF16.F32.PACK_AB R12, R12, R113 ;  /* 0x000000710c0c723e */ /* 0x000fe400000010ff */
[----:B------:R-:W-:Y:S02]  /*19d80*/  F2FP.BF16.F32.PACK_AB R11, R11, R120 ;  /* 0x000000780b0b723e */ /* 0x000fe400000010ff */
[----:B------:R-:W-:Y:S02]  /*19d90*/  F2FP.BF16.F32.PACK_AB R10, R10, R121 ;  /* 0x000000790a0a723e */ /* 0x000fe400000010ff */
[----:B---3--:R-:W-:-:S02]  /*19da0*/  LOP3.LUT P1, R4, R59, 0x3, RZ, 0xc0, !PT ;  /* 0x000000033b047812 */ /* 0x008fc4000782c0ff */
[----:B------:R-:W-:Y:S02]  /*19db0*/  F2FP.BF16.F32.PACK_AB R33, R102, R33 ;  /* 0x000000216621723e */ /* 0x000fe400000010ff */
[----:B------:R-:W-:Y:S02]  /*19dc0*/  ISETP.EQ.OR P1, PT, R4, 0x3, !P1 ;  /* 0x000000030400780c */ /* 0x000fe40004f22670 */
[----:B------:R-:W-:Y:S02]  /*19dd0*/  F2FP.BF16.F32.PACK_AB R36, R103, R36 ;  /* 0x000000246724723e */ /* 0x000fe400000010ff */
[----:B------:R-:W-:Y:S02]  /*19de0*/  SEL R4, R7, R6, P1 ;  /* 0x0000000607047207 */ /* 0x000fe40000800000 */
[----:B0-----:R-:W-:Y:S02]  /*19df0*/  SEL R40, R6, R7, P1 ;  /* 0x0000000706287207 */ /* 0x001fe40000800000 */
[----:B------:R-:W-:-:S02]  /*19e00*/  LEA.HI R6, R37, R57, RZ, 0x4 ;  /* 0x0000003925067211 */ /* 0x000fc400078f20ff */
[----:B------:R-:W-:Y:S02]  /*19e10*/  LEA.HI R37, R37, R57, RZ, 0x5 ;  /* 0x0000003925257211 */ /* 0x000fe400078f28ff */
[----:B------:R-:W-:Y:S02]  /*19e20*/  SHF.R.S32.HI R7, RZ, 0x4, R6 ;  /* 0x00000004ff077819 */ /* 0x000fe40000011406 */
[----:B------:R-:W-:Y:S01]  /*19e30*/  SEL R48, R13, R12, P1 ;  /* 0x0000000c0d307207 */ /* 0x000fe20000800000 */
[----:B------:R-:W-:Y:S01]  /*19e40*/  IMAD.SHL.U32 R37, R37, 0x10, RZ ;  /* 0x0000001025257824 */ /* 0x000fe200078e00ff */
[----:B------:R-:W-:Y:S02]  /*19e50*/  SEL R50, R12, R13, P1 ;  /* 0x0000000d0c327207 */ /* 0x000fe40000800000 */
[C---:B------:R-:W-:Y:S02]  /*19e60*/  LOP3.LUT R12, R6.reuse, 0x7fffff0, RZ, 0xc0, !PT ;  /* 0x07fffff0060c7812 */ /* 0x040fe400078ec0ff */
[----:B------:R-:W-:-:S02]  /*19e70*/  LEA.HI R6, R6, R7, RZ, 0x1 ;  /* 0x0000000706067211 */ /* 0x000fc400078f08ff */
[----:B------:R-:W-:Y:S01]  /*19e80*/  LOP3.LUT R37, R37, 0xfffffe00, RZ, 0xc0, !PT ;  /* 0xfffffe0025257812 */ /* 0x000fe200078ec0ff */
[----:B------:R-:W-:Y:S01]  /*19e90*/  IMAD.IADD R12, R57, 0x1, -R12 ;  /* 0x00000001390c7824 */ /* 0x000fe200078e0a0c */
[----:B------:R-:W-:Y:S02]  /*19ea0*/  LOP3.LUT R6, R6, 0x1ffffffe, RZ, 0xc0, !PT ;  /* 0x1ffffffe06067812 */ /* 0x000fe400078ec0ff */
[----:B------:R-:W-:Y:S01]  /*19eb0*/  SEL R52, R11, R10, P1 ;  /* 0x0000000a0b347207 */ /* 0x000fe20000800000 */
[----:B------:R-:W-:Y:S01]  /*19ec0*/  IMAD R37, R12, 0x20, R37 ;  /* 0x000000200c257824 */ /* 0x000fe200078e0225 */
[----:B------:R-:W-:Y:S01]  /*19ed0*/  SEL R54, R10, R11, P1 ;  /* 0x0000000b0a367207 */ /* 0x000fe20000800000 */
[----:B------:R-:W-:Y:S01]  /*19ee0*/  IMAD.IADD R6, R7, 0x1, -R6 ;  /* 0x0000000107067824 */ /* 0x000fe200078e0a06 */
[----:B------:R-:W-:Y:S02]  /*19ef0*/  SEL R62, R33, R36, P1 ;  /* 0x00000024213e7207 */ /* 0x000fe40000800000 */
[----:B------:R-:W-:Y:S01]  /*19f00*/  SEL R64, R36, R33, P1 ;  /* 0x0000002124407207 */ /* 0x000fe20000800000 */
[----:B------:R-:W-:Y:S01]  /*19f10*/  IMAD R11, R6, 0x8, R37 ;  /* 0x00000008060b7824 */ /* 0x000fe200078e0225 */
[----:B------:R-:W-:-:S02]  /*19f20*/  MOV R36, R17 ;  /* 0x0000001100247202 */ /* 0x000fc40000000f00 */
[----:B-1----:R-:W-:Y:S02]  /*19f30*/  MOV R37, R24 ;  /* 0x0000001800257202 */ /* 0x002fe40000000f00 */
[----:B------:R-:W-:Y:S02]  /*19f40*/  F2FP.BF16.F32.PACK_AB R21, R21, R96 ;  /* 0x000000601515723e */ /* 0x000fe400000010ff */
[----:B------:R-:W-:Y:S01]  /*19f50*/  F2FP.BF16.F32.PACK_AB R26, R26, R97 ;  /* 0x000000611a1a723e */ /* 0x000fe200000010ff */
[----:B------:R-:W-:Y:S01]  /*19f60*/  IMAD.WIDE R10, R11, 0x2, R36 ;  /* 0x000000020b0a7825 */ /* 0x000fe200078e0224 */
[----:B------:R-:W-:Y:S02]  /*19f70*/  F2FP.BF16.F32.PACK_AB R29, R118, R29 ;  /* 0x0000001d761d723e */ /* 0x000fe400000010ff */
[----:B------:R-:W-:Y:S02]  /*19f80*/  SEL R42, R21, R26, P1 ;  /* 0x0000001a152a7207 */ /* 0x000fe40000800000 */
[----:B------:R-:W-:-:S02]  /*19f90*/  SEL R26, R26, R21, P1 ;  /* 0x000000151a1a7207 */ /* 0x000fc40000800000 */
[----:B------:R-:W-:Y:S02]  /*19fa0*/  IADD3 R21, P5, R10, 0x20, RZ ;  /* 0x000000200a157810 */ /* 0x000fe40007fbe0ff */
[----:B------:R-:W-:Y:S02]  /*19fb0*/  F2FP.BF16.F32.PACK_AB R32, R119, R32 ;  /* 0x000000207720723e */ /* 0x000fe400000010ff */
[----:B------:R-:W-:Y:S02]  /*19fc0*/  LOP3.LUT R6, R21, 0x180, RZ, 0xc0, !PT ;  /* 0x0000018015067812 */ /* 0x000fe400078ec0ff */
[----:B------:R-:W-:Y:S02]  /*19fd0*/  F2FP.BF16.F32.PACK_AB R27, R126, R27 ;  /* 0x0000001b7e1b723e */ /* 0x000fe400000010ff */
[----:B------:R-:W-:Y:S02]  /*19fe0*/  F2FP.BF16.F32.PACK_AB R30, R127, R30 ;  /* 0x0000001e7f1e723e */ /* 0x000fe400000010ff */
[----:B------:R-:W-:-:S02]  /*19ff0*/  SEL R68, R29, R32, P1 ;  /* 0x000000201d447207 */ /* 0x000fc40000800000 */
[----:B------:R-:W-:Y:S02]  /*1a000*/  F2FP.BF16.F32.PACK_AB R9, R9, R128 ;  /* 0x000000800909723e */ /* 0x000fe400000010ff */
[----:B------:R-:W-:Y:S02]  /*1a010*/  F2FP.BF16.F32.PACK_AB R8, R8, R129 ;  /* 0x000000810808723e */ /* 0x000fe400000010ff */
[----:B------:R-:W-:Y:S02]  /*1a020*/  SEL R32, R32, R29, P1 ;  /* 0x0000001d20207207 */ /* 0x000fe40000800000 */
[----:B------:R-:W-:Y:S02]  /*1a030*/  IADD3 R29, P3, R10, 0x3020, RZ ;  /* 0x000030200a1d7810 */ /* 0x000fe40007f7e0ff */
[----:B------:R-:W-:Y:S02]  /*1a040*/  SHF.R.U64 R6, R6, 0x3, RZ ;  /* 0x0000000306067819 */ /* 0x000fe400000012ff */
[----:B------:R-:W-:-:S02]  /*1a050*/  SEL R70, R27, R30, P1 ;  /* 0x0000001e1b467207 */ /* 0x000fc40000800000 */
[C---:B------:R-:W-:Y:S02]  /*1a060*/  LOP3.LUT R7, R10.reuse, 0x180, RZ, 0xc0, !PT ;  /* 0x000001800a077812 */ /* 0x040fe400078ec0ff */
[----:B------:R-:W-:Y:S02]  /*1a070*/  IADD3 R74, P2, R10, 0x6000, RZ ;  /* 0x000060000a4a7810 */ /* 0x000fe40007f5e0ff */
[----:B------:R-:W-:Y:S02]  /*1a080*/  SEL R30, R30, R27, P1 ;  /* 0x0000001b1e1e7207 */ /* 0x000fe40000800000 */
[----:B------:R-:W-:Y:S02]  /*1a090*/  SEL R56, R9, R8, P1 ;  /* 0x0000000809387207 */ /* 0x000fe40000800000 */
[----:B------:R-:W-:Y:S01]  /*1a0a0*/  SEL R58, R8, R9, P1 ;  /* 0x00000009083a7207 */ /* 0x000fe20000800000 */
[----:B------:R-:W-:Y:S01]  /*1a0b0*/  IMAD.X R9, RZ, RZ, R11, P2 ;  /* 0x000000ffff097224 */ /* 0x000fe200010e060b */
[----:B------:R-:W-:-:S02]  /*1a0c0*/  IADD3 R27, P4, R10, 0x3000, RZ ;  /* 0x000030000a1b7810 */ /* 0x000fc40007f9e0ff */
[----:B------:R-:W-:Y:S02]  /*1a0d0*/  LOP3.LUT R24, R6, R21, RZ, 0x3c, !PT ;  /* 0x0000001506187212 */ /* 0x000fe400078e3cff */
[----:B------:R-:W-:Y:S01]  /*1a0e0*/  LOP3.LUT R8, R29, 0x180, RZ, 0xc0, !PT ;  /* 0x000001801d087812 */ /* 0x000fe200078ec0ff */
[----:B------:R-:W-:Y:S01]  /*1a0f0*/  IMAD.X R13, RZ, RZ, R11, P4 ;  /* 0x000000ffff0d7224 */ /* 0x000fe200020e060b */
[----:B------:R-:W-:Y:S02]  /*1a100*/  F2FP.BF16.F32.PACK_AB R31, R110, R31 ;  /* 0x0000001f6e1f723e */ /* 0x000fe400000010ff */
[----:B------:R-:W-:Y:S02]  /*1a110*/  F2FP.BF16.F32.PACK_AB R34, R111, R34 ;  /* 0x000000226f22723e */ /* 0x000fe400000010ff */
[----:B------:R-:W-:Y:S02]  /*1a120*/  SHF.R.U64 R7, R7, 0x3, RZ ;  /* 0x0000000307077819 */ /* 0x000fe400000012ff */
[----:B------:R-:W-:-:S02]  /*1a130*/  LOP3.LUT R21, R74, 0x180, RZ, 0xc0, !PT ;  /* 0x000001804a157812 */ /* 0x000fc400078ec0ff */
[----:B------:R-:W-:Y:S02]  /*1a140*/  F2FP.BF16.F32.PACK_AB R15, R15, R104 ;  /* 0x000000680f0f723e */ /* 0x000fe400000010ff */
[----:B------:R-:W-:Y:S02]  /*1a150*/  F2FP.BF16.F32.PACK_AB R14, R14, R105 ;  /* 0x000000690e0e723e */ /* 0x000fe400000010ff */
[----:B------:R-:W-:Y:S02]  /*1a160*/  F2FP.BF16.F32.PACK_AB R25, R134, R25 ;  /* 0x000000198619723e */ /* 0x000fe400000010ff */
[----:B------:R-:W-:Y:S02]  /*1a170*/  F2FP.BF16.F32.PACK_AB R28, R135, R28 ;  /* 0x0000001c871c723e */ /* 0x000fe400000010ff */
[----:B------:R-:W-:Y:S02]  /*1a180*/  IADD3 R76, P0, R10, 0x6020, RZ ;  /* 0x000060200a4c7810 */ /* 0x000fe40007f1e0ff */
[----:B------:R-:W-:-:S02]  /*1a190*/  LOP3.LUT R6, R27, 0x180, RZ, 0xc0, !PT ;  /* 0x000001801b067812 */ /* 0x000fc400078ec0ff */
[----:B------:R-:W-:Y:S02]  /*1a1a0*/  SHF.R.U64 R8, R8, 0x3, RZ ;  /* 0x0000000308087819 */ /* 0x000fe400000012ff */
[----:B------:R-:W-:Y:S02]  /*1a1b0*/  SEL R66, R31, R34, P1 ;  /* 0x000000221f427207 */ /* 0x000fe40000800000 */
[----:B------:R-:W-:Y:S01]  /*1a1c0*/  LOP3.LUT R10, R7, R10, RZ, 0x3c, !PT ;  /* 0x0000000a070a7212 */ /* 0x000fe200078e3cff */
[----:B------:R-:W-:Y:S01]  /*1a1d0*/  IMAD.X R7, RZ, RZ, R11, P0 ;  /* 0x000000ffff077224 */ /* 0x000fe200000e060b */
[----:B------:R-:W-:Y:S02]  /*1a1e0*/  SHF.R.U64 R21, R21, 0x3, RZ ;  /* 0x0000000315157819 */ /* 0x000fe400000012ff */
[----:B------:R-:W-:Y:S02]  /*1a1f0*/  SEL R34, R34, R31, P1 ;  /* 0x0000001f22227207 */ /* 0x000fe40000800000 */
[----:B------:R-:W-:-:S02]  /*1a200*/  F2FP.BF16.F32.PACK_AB R35, R94, R35 ;  /* 0x000000235e23723e */ /* 0x000fc400000010ff */
[----:B------:R-:W-:Y:S02]  /*1a210*/  F2FP.BF16.F32.PACK_AB R38, R95, R38 ;  /* 0x000000265f26723e */ /* 0x000fe400000010ff */
[----:B------:R-:W-:Y:S02]  /*1a220*/  SEL R44, R15, R14, P1 ;  /* 0x0000000e0f2c7207 */ /* 0x000fe40000800000 */
[----:B------:R-:W-:Y:S01]  /*1a230*/  SEL R46, R14, R15, P1 ;  /* 0x0000000f0e2e7207 */ /* 0x000fe20000800000 */
[----:B------:R-:W-:Y:S01]  /*1a240*/  IMAD.X R15, RZ, RZ, R11, P3 ;  /* 0x000000ffff0f7224 */ /* 0x000fe200018e060b */
[----:B------:R-:W-:Y:S02]  /*1a250*/  SEL R72, R25, R28, P1 ;  /* 0x0000001c19487207 */ /* 0x000fe40000800000 */
[----:B------:R-:W-:Y:S02]  /*1a260*/  LOP3.LUT R31, R76, 0x180, RZ, 0xc0, !PT ;  /* 0x000001804c1f7812 */ /* 0x000fe400078ec0ff */
[----:B------:R-:W-:-:S02]  /*1a270*/  SHF.R.U64 R6, R6, 0x3, RZ ;  /* 0x0000000306067819 */ /* 0x000fc400000012ff */
[----:B------:R-:W-:Y:S01]  /*1a280*/  SEL R28, R28, R25, P1 ;  /* 0x000000191c1c7207 */ /* 0x000fe20000800000 */
[----:B------:R-:W-:Y:S01]  /*1a290*/  IMAD.X R25, RZ, RZ, R11, P5 ;  /* 0x000000ffff197224 */ /* 0x000fe200028e060b */
[----:B------:R-:W-:Y:S02]  /*1a2a0*/  LOP3.LUT R14, R8, R29, RZ, 0x3c, !PT ;  /* 0x0000001d080e7212 */ /* 0x000fe400078e3cff */
[----:B------:R-:W-:Y:S02]  /*1a2b0*/  LOP3.LUT R8, R21, R74, RZ, 0x3c, !PT ;  /* 0x0000004a15087212 */ /* 0x000fe400078e3cff */
[----:B------:R-:W-:Y:S02]  /*1a2c0*/  MOV R55, R10 ;  /* 0x0000000a00377202 */ /* 0x000fe40000000f00 */
[----:B------:R-:W-:Y:S02]  /*1a2d0*/  SEL R60, R35, R38, P1 ;  /* 0x00000026233c7207 */ /* 0x000fe40000800000 */
[----:B------:R-:W-:-:S02]  /*1a2e0*/  SHF.R.U64 R31, R31, 0x3, RZ ;  /* 0x000000031f1f7819 */ /* 0x000fc400000012ff */
[----:B------:R-:W-:Y:S02]  /*1a2f0*/  LOP3.LUT R12, R6, R27, RZ, 0x3c, !PT ;  /* 0x0000001b060c7212 */ /* 0x000fe400078e3cff */
[----:B------:R-:W-:Y:S02]  /*1a300*/  SEL R38, R38, R35, P1 ;  /* 0x0000002326267207 */ /* 0x000fe40000800000 */
[----:B------:R-:W-:Y:S02]  /*1a310*/  MOV R47, R8 ;  /* 0x00000008002f7202 */ /* 0x000fe40000000f00 */
[----:B------:R-:W-:Y:S02]  /*1a320*/  MOV R53, R24 ;  /* 0x0000001800357202 */ /* 0x000fe40000000f00 */
[----:B------:R-:W-:Y:S02]  /*1a330*/  MOV R51, R12 ;  /* 0x0000000c00337202 */ /* 0x000fe40000000f00 */
[----:B------:R-:W-:-:S02]  /*1a340*/  MOV R49, R14 ;  /* 0x0000000e00317202 */ /* 0x000fc40000000f00 */
[----:B------:R-:W-:Y:S02]  /*1a350*/  LOP3.LUT R6, R31, R76, RZ, 0x3c, !PT ;  /* 0x0000004c1f067212 */ /* 0x000fe400078e3cff */
[----:B------:R-:W-:Y:S02]  /*1a360*/  ISETP.NE.U32.AND P0, PT, RZ, UR4, PT ;  /* 0x00000004ff007c0c */ /* 0x000fe4000bf05070 */
[----:B------:R-:W-:Y:S02]  /*1a370*/  MOV R45, R6 ;  /* 0x00000006002d7202 */ /* 0x000fe40000000f00 */
[----:B------:R-:W-:Y:S01]  /*1a380*/  ISETP.NE.AND.EX P0, PT, RZ, UR5, PT, P0 ;  /* 0x00000005ff007c0c */ /* 0x000fe2000bf05300 */
[----:B------:R-:W-:Y:S01]  /*1a390*/  ULDC.64 UR4, c[0x0][0xbe0] ;  /* 0x0002f80000047ab9 */ /* 0x000fe20000000a00 */
[----:B----4-:R-:W-:Y:S01]  /*1a3a0*/  LOP3.LUT R11, R5, 0x2, RZ, 0x3c, !PT ;  /* 0x00000002050b7812 */ /* 0x010fe200078e3cff */
[----:B------:R-:W-:Y:S04]  /*1a3b0*/  SHFL.IDX PT, R8, R4, R5, 0x1c1f ;  /* 0x001c1f0504087589 */ /* 0x000fe800000e0000 */
[----:B------:R-:W0:Y:S04]  /*1a3c0*/  SHFL.IDX PT, R9, R40, R11, 0x1c1f ;  /* 0x001c1f0b28097589 */ /* 0x000e2800000e0000 */
[----:B------:R-:W-:Y:S04]  /*1a3d0*/  SHFL.IDX PT, R42, R42, R5, 0x1c1f ;  /* 0x001c1f052a2a7589 */ /* 0x000fe800000e0000 */
[----:B------:R-:W-:Y:S04]  /*1a3e0*/  SHFL.IDX PT, R44, R44, R5, 0x1c1f ;  /* 0x001c1f052c2c7589 */ /* 0x000fe800000e0000 */
[----:B------:R-:W1:Y:S04]  /*1a3f0*/  SHFL.IDX PT, R13, R26, R11, 0x1c1f ;  /* 0x001c1f0b1a0d7589 */ /* 0x000e6800000e0000 */
[----:B------:R-:W3:Y:S04]  /*1a400*/  SHFL.IDX PT, R15, R46, R11, 0x1c1f ;  /* 0x001c1f0b2e0f7589 */ /* 0x000ee800000e0000 */
[----:B------:R-:W-:Y:S04]  /*1a410*/  SHFL.IDX PT, R52, R52, R5, 0x1c1f ;  /* 0x001c1f0534347589 */ /* 0x000fe800000e0000 */
[----:B------:R-:W-:Y:S01]  /*1a420*/  SHFL.IDX PT, R56, R56, R5, 0x1c1f ;  /* 0x001c1f0538387589 */ /* 0x000fe200000e0000 */
[----:B0-----:R-:W-:-:S02]  /*1a430*/  SEL R4, R8, R9, P1 ;  /* 0x0000000908047207 */ /* 0x001fc40000800000 */
[----:B------:R-:W-:Y:S01]  /*1a440*/  SEL R6, R9, R8, P1 ;  /* 0x0000000809067207 */ /* 0x000fe20000800000 */
[----:B------:R-:W-:Y:S04]  /*1a450*/  SHFL.IDX PT, R25, R54, R11, 0x1c1f ;  /* 0x001c1f0b36197589 */ /* 0x000fe800000e0000 */
[----:B------:R-:W-:Y:S04]  /*1a460*/  SHFL.IDX PT, R27, R58, R11, 0x1c1f ;  /* 0x001c1f0b3a1b7589 */ /* 0x000fe800000e0000 */
[----:B------:R-:W-:Y:S01]  /*1a470*/  SHFL.IDX PT, R60, R60, R5, 0x1c1f ;  /* 0x001c1f053c3c7589 */ /* 0x000fe200000e0000 */
[----:B-1----:R-:W-:-:S02]  /*1a480*/  SEL R8, R42, R13, P1 ;  /* 0x0000000d2a087207 */ /* 0x002fc40000800000 */
[----:B------:R-:W-:Y:S01]  /*1a490*/  SEL R10, R13, R42, P1 ;  /* 0x0000002a0d0a7207 */ /* 0x000fe20000800000 */
[----:B------:R0:W1:Y:S01]  /*1a4a0*/  SHFL.IDX PT, R29, R38, R11, 0x1c1f ;  /* 0x001c1f0b261d7589 */ /* 0x00006200000e0000 */
[----:B---3--:R-:W-:Y:S02]  /*1a4b0*/  SEL R12, R44, R15, P1 ;  /* 0x0000000f2c0c7207 */ /* 0x008fe40000800000 */
[----:B------:R-:W-:Y:S01]  /*1a4c0*/  SEL R14, R15, R44, P1 ;  /* 0x0000002c0f0e7207 */ /* 0x000fe20000800000 */
[----:B------:R-:W-:Y:S04]  /*1a4d0*/  SHFL.IDX PT, R62, R62, R5, 0x1c1f ;  /* 0x001c1f053e3e7589 */ /* 0x000fe800000e0000 */
[----:B------:R-:W3:Y:S01]  /*1a4e0*/  SHFL.IDX PT, R31, R64, R11, 0x1c1f ;  /* 0x001c1f0b401f7589 */ /* 0x000ee200000e0000 */
[----:B0-----:R-:W2:Y:S03]  /*1a4f0*/  LDC.64 R38, c[0x0][0xbd8] ;  /* 0x0002f600ff267b82 */ /* 0x001ea60000000a00 */
[----:B------:R-:W-:Y:S04]  /*1a500*/  SHFL.IDX PT, R66, R66, R5, 0x1c1f ;  /* 0x001c1f0542427589 */ /* 0x000fe800000e0000 */
[----:B------:R0:W4:Y:S04]  /*1a510*/  SHFL.IDX PT, R33, R34, R11, 0x1c1f ;  /* 0x001c1f0b22217589 */ /* 0x00012800000e0000 */
[----:B------:R-:W-:Y:S04]  /*1a520*/  SHFL.IDX PT, R68, R68, R5, 0x1c1f ;  /* 0x001c1f0544447589 */ /* 0x000fe800000e0000 */
[----:B------:R2:W4:Y:S01]  /*1a530*/  SHFL.IDX PT, R35, R32, R11, 0x1c1f ;  /* 0x001c1f0b20237589 */ /* 0x00052200000e0000 */
[----:B-1----:R-:W-:-:S02]  /*1a540*/  SEL R7, R29, R60, P1 ;  /* 0x0000003c1d077207 */ /* 0x002fc40000800000 */
[----:B0-----:R-:W-:Y:S01]  /*1a550*/  SEL R34, R27, R56, P1 ;  /* 0x000000381b227207 */ /* 0x001fe20000800000 */
[----:B------:R-:W-:Y:S04]  /*1a560*/  SHFL.IDX PT, R48, R48, R5, 0x1c1f ;  /* 0x001c1f0530307589 */ /* 0x000fe800000e0000 */
[----:B------:R-:W-:Y:S01]  /*1a570*/  SHFL.IDX PT, R70, R70, R5, 0x1c1f ;  /* 0x001c1f0546467589 */ /* 0x000fe200000e0000 */
[----:B---3--:R-:W-:Y:S01]  /*1a580*/  SEL R9, R62, R31, P1 ;  /* 0x0000001f3e097207 */ /* 0x008fe20000800000 */
[----:B--2---:R-:W-:Y:S01]  /*1a590*/  IMAD.WIDE R38, R61, 0x4, R38 ;  /* 0x000000043d267825 */ /* 0x004fe200078e0226 */
[----:B------:R-:W-:Y:S01]  /*1a5a0*/  SEL R32, R56, R27, P1 ;  /* 0x0000001b38207207 */ /* 0x000fe20000800000 */
[----:B------:R0:W-:Y:S04]  /*1a5b0*/  SHFL.IDX PT, R72, R72, R5, 0x1c1f ;  /* 0x001c1f0548487589 */ /* 0x0001e800000e0000 */
[----:B------:R-:W1:Y:S01]  /*1a5c0*/  SHFL.IDX PT, R21, R50, R11, 0x1c1f ;  /* 0x001c1f0b32157589 */ /* 0x000e6200000e0000 */
[----:B----4-:R-:W-:-:S02]  /*1a5d0*/  SEL R13, R66, R33, P1 ;  /* 0x00000021420d7207 */ /* 0x010fc40000800000 */
[----:B------:R-:W-:Y:S01]  /*1a5e0*/  SEL R15, R33, R66, P1 ;  /* 0x00000042210f7207 */ /* 0x000fe20000800000 */
[----:B------:R2:W3:Y:S01]  /*1a5f0*/  SHFL.IDX PT, R41, R30, R11, 0x1c1f ;  /* 0x001c1f0b1e297589 */ /* 0x0004e200000e0000 */
[----:B0-----:R-:W-:-:S03]  /*1a600*/  SEL R5, R60, R29, P1 ;  /* 0x0000001d3c057207 */ /* 0x001fc60000800000 */
[----:B------:R0:W4:Y:S01]  /*1a610*/  SHFL.IDX PT, R43, R28, R11, 0x1c1f ;  /* 0x001c1f0b1c2b7589 */ /* 0x00012200000e0000 */
[----:B------:R-:W-:Y:S01]  /*1a620*/  SEL R27, R35, R68, P1 ;  /* 0x00000044231b7207 */ /* 0x000fe20000800000 */
[----:B------:R-:W-:Y:S01]  /*1a630*/  BAR.SYNC.DEFER_BLOCKING 0x1, 0x180 ;  /* 0x0046000000007b1d */ /* 0x000fe20000010000 */
[----:B--2---:R-:W-:Y:S02]  /*1a640*/  SEL R30, R25, R52, P1 ;  /* 0x00000034191e7207 */ /* 0x004fe40000800000 */
[----:B0-----:R-:W-:Y:S02]  /*1a650*/  SEL R28, R52, R25, P1 ;  /* 0x00000019341c7207 */ /* 0x001fe40000800000 */
[----:B------:R-:W-:Y:S02]  /*1a660*/  SEL R11, R31, R62, P1 ;  /* 0x0000003e1f0b7207 */ /* 0x000fe40000800000 */
[----:B------:R-:W-:Y:S02]  /*1a670*/  SEL R25, R68, R35, P1 ;  /* 0x0000002344197207 */ /* 0x000fe40000800000 */
[----:B-1----:R-:W-:-:S02]  /*1a680*/  SEL R24, R48, R21, P1 ;  /* 0x0000001530187207 */ /* 0x002fc40000800000 */
[----:B------:R-:W-:Y:S02]  /*1a690*/  SEL R26, R21, R48, P1 ;  /* 0x00000030151a7207 */ /* 0x000fe40000800000 */
[----:B---3--:R-:W-:Y:S02]  /*1a6a0*/  SEL R29, R70, R41, P1 ;  /* 0x00000029461d7207 */ /* 0x008fe40000800000 */
[----:B------:R-:W-:Y:S01]  /*1a6b0*/  SEL R31, R41, R70, P1 ;  /* 0x00000046291f7207 */ /* 0x000fe20000800000 */
[----:B------:R-:W-:Y:S01]  /*1a6c0*/  IMAD.MOV.U32 R41, RZ, RZ, RZ ;  /* 0x000000ffff297224 */ /* 0x000fe200078e00ff */
[----:B----4-:R-:W-:Y:S02]  /*1a6d0*/  SEL R33, R72, R43, P1 ;  /* 0x0000002b48217207 */ /* 0x010fe40000800000 */
[----:B------:R-:W-:Y:S02]  /*1a6e0*/  SEL R35, R43, R72, P1 ;  /* 0x000000482b237207 */ /* 0x000fe40000800000 */
[----:B------:R-:W-:Y:S01]  /*1a6f0*/  ISETP.NE.U32.AND P1, PT, RZ, UR4, PT ;  /* 0x00000004ff007c0c */ /* 0x000fe2000bf25070 */
[----:B------:R0:W-:Y:S03]  /*1a700*/  STSM.16.M88.4 [R55], R4 ;  /* 0x0000000437007844 */ /* 0x0001e60000000200 */
[----:B------:R-:W-:Y:S01]  /*1a710*/  ISETP.NE.AND.EX P1, PT, RZ, UR5, PT, P1 ;  /* 0x00000005ff007c0c */ /* 0x000fe2000bf25310 */
[----:B------:R1:W-:Y:S04]  /*1a720*/  STSM.16.M88.4 [R53], R8 ;  /* 0x0000000835007844 */ /* 0x0003e80000000200 */
[----:B------:R1:W-:Y:S04]  /*1a730*/  STSM.16.M88.4 [R51], R12 ;  /* 0x0000000c33007844 */ /* 0x0003e80000000200 */
[----:B------:R1:W-:Y:S04]  /*1a740*/  STSM.16.M88.4 [R49], R24 ;  /* 0x0000001831007844 */ /* 0x0003e80000000200 */
[----:B0-----:R-:W0:Y:S01]  /*1a750*/  @P1 LDC.64 R6, c[0x0][0xbe0] ;  /* 0x0002f800ff061b82 */ /* 0x001e220000000a00 */
[----:B------:R1:W-:Y:S04]  /*1a760*/  STSM.16.M88.4 [R47], R28 ;  /* 0x0000001c2f007844 */ /* 0x0003e80000000200 */
[----:B------:R1:W-:Y:S03]  /*1a770*/  STSM.16.M88.4 [R45], R32 ;  /* 0x000000202d007844 */ /* 0x0003e60000000200 */
[----:B------:R-:W-:Y:S06]  /*1a780*/  BAR.SYNC.DEFER_BLOCKING 0x1, 0x180 ;  /* 0x0046000000007b1d */ /* 0x000fec0000010000 */
[----:B------:R-:W-:-:S02]  /*1a790*/  ULDC UR4, c[0x0][0xa88] ;  /* 0x0002a20000047ab9 */ /* 0x000fc40000000800 */
[----:B------:R-:W-:Y:S02]  /*1a7a0*/  IMAD.U32 R40, RZ, RZ, UR4 ;  /* 0x00000004ff287e24 */ /* 0x000fe4000f8e00ff */
[----:B0-----:R-:W-:Y:S01]  /*1a7b0*/  @P1 IMAD.WIDE R6, R61, 0x4, R6 ;  /* 0x000000043d061825 */ /* 0x001fe200078e0206 */
[----:B------:R1:W5:Y:S03]  /*1a7c0*/  @P0 LDG.E R41, desc[UR40][R38.64] ;  /* 0x0000002826290981 */ /* 0x000366000c1e1900 */
[----:B------:R-:W-:Y:S01]  /*1a7d0*/  IMAD R5, R2, 0x20, R20 ;  /* 0x0000002002057824 */ /* 0x000fe200078e0214 */
[----:B------:R1:W5:Y:S03]  /*1a7e0*/  @P1 LDG.E R40, desc[UR40][R6.64] ;  /* 0x0000002806281981 */ /* 0x000366000c1e1900 */
[----:B------:R-:W-:Y:S01]  /*1a7f0*/  IMAD.WIDE R4, R5, 0x2, R36 ;  /* 0x0000000205047825 */ /* 0x000fe200078e0224 */
[----:B------:R-:W-:Y:S06]  /*1a800*/  @P1 BRA `(.L_x_9218) ;  /* 0x0000000000101947 */ /* 0x000fec0003800000 */
[----:B------:R-:W-:Y:S05]  /*1a810*/  @!P0 BRA `(.L_x_9218) ;  /* 0x00000000000c8947 */ /* 0x000fea0003800000 */
[----:B-1----:R-:W2:Y:S04]  /*1a820*/  LDG.E R7, desc[UR40][R38.64] ;  /* 0x0000002826077981 */ /* 0x002ea8000c1e1900 */
[----:B-----5:R-:W2:Y:S02]  /*1a830*/  LDG.E R40, desc[UR40][R38.64+0x4] ;  /* 0x0000042826287981 */ /* 0x020ea4000c1e1900 */
[----:B--2---:R-:W-:-:S07]  /*1a840*/  IMAD.IADD R40, R40, 0x1, -R7 ;  /* 0x0000000128287824 */ /* 0x004fce00078e0a07 */
.L_x_9218:
[----:B-1----:R-:W2:Y:S01]  /*1a850*/  LDL R10, [R1+0x6c] ;  /* 0x00006c00010a7983 */ /* 0x002ea20000100800 */
[C---:B------:R-:W-:Y:S01]  /*1a860*/  IADD3 R13, P4, R4.reuse, 0x3000, RZ ;  /* 0x00003000040d7810 */ /* 0x040fe20007f9e0ff */
[----:B------:R-:W-:Y:S02]  /*1a870*/  ULDC.64 UR4, c[0x0][0xb70] ;  /* 0x0002dc0000047ab9 */ /* 0x000fe40000000a00 */
[----:B------:R-:W3:Y:S04]  /*1a880*/  LDL.LU R47, [R1+0x58] ;  /* 0x00005800012f7983 */ /* 0x000ee80000300800 */
[----:B------:R-:W2:Y:S01]  /*1a890*/  LDL.LU R46, [R1+0x64] ;  /* 0x00006400012e7983 */ /* 0x000ea20000300800 */
[----:B------:R-:W-:Y:S01]  /*1a8a0*/  LOP3.LUT R12, R13, 0x180, RZ, 0xc0, !PT ;  /* 0x000001800d0c7812 */ /* 0x000fe200078ec0ff */
[----:B-----5:R-:W-:Y:S01]  /*1a8b0*/  IMAD.MOV.U32 R36, RZ, RZ, R41 ;  /* 0x000000ffff247224 */ /* 0x020fe200078e0029 */
[----:B------:R-:W-:-:S02]  /*1a8c0*/  IADD3 R9, P1, R4, 0x1800, RZ ;  /* 0x0000180004097810 */ /* 0x000fc40007f3e0ff */
[----:B------:R-:W-:Y:S02]  /*1a8d0*/  SHF.R.U64 R12, R12, 0x3, RZ ;  /* 0x000000030c0c7819 */ /* 0x000fe400000012ff */
[----:B------:R-:W-:Y:S02]  /*1a8e0*/  SHF.R.S32.HI R37, RZ, 0x1f, R41 ;  /* 0x0000001fff257819 */ /* 0x000fe40000011429 */
[----:B------:R-:W-:Y:S02]  /*1a8f0*/  LOP3.LUT R12, R12, R13, RZ, 0x3c, !PT ;  /* 0x0000000d0c0c7212 */ /* 0x000fe400078e3cff */
[----:B------:R-:W-:Y:S02]  /*1a900*/  LOP3.LUT R8, R9, 0x180, RZ, 0xc0, !PT ;  /* 0x0000018009087812 */ /* 0x000fe400078ec0ff */
[----:B------:R-:W-:Y:S02]  /*1a910*/  SHF.R.S32.HI R45, RZ, 0x1f, R61 ;  /* 0x0000001fff2d7819 */ /* 0x000fe4000001143d */
[----:B------:R-:W-:-:S02]  /*1a920*/  SHF.R.U64 R8, R8, 0x3, RZ ;  /* 0x0000000308087819 */ /* 0x000fc400000012ff */
[----:B------:R-:W-:Y:S02]  /*1a930*/  SEL R45, R45, RZ, !P0 ;  /* 0x000000ff2d2d7207 */ /* 0x000fe40004000000 */
[----:B------:R-:W-:Y:S02]  /*1a940*/  SEL R44, R61, RZ, !P0 ;  /* 0x000000ff3d2c7207 */ /* 0x000fe40004000000 */
[----:B------:R-:W-:Y:S02]  /*1a950*/  LOP3.LUT R8, R8, R9, RZ, 0x3c, !PT ;  /* 0x0000000908087212 */ /* 0x000fe400078e3cff */
[C---:B------:R-:W-:Y:S02]  /*1a960*/  IADD3 R25, P3, R4.reuse, 0x4800, RZ ;  /* 0x0000480004197810 */ /* 0x040fe40007f7e0ff */
[----:B------:R-:W-:Y:S02]  /*1a970*/  IADD3 R29, P2, R4, 0x6000, RZ ;  /* 0x00006000041d7810 */ /* 0x000fe40007f5e0ff */
        /* <DEDUP_REMOVED lines=8> */
[----:B------:R-:W-:Y:S01]  /*1aa00*/  SHF.R.S32.HI R21, RZ, 0x1f, R20 ;  /* 0x0000001fff157819 */ /* 0x000fe20000011414 */
[----:B------:R-:W-:Y:S01]  /*1aa10*/  BSSY B1, `(.L_x_9219) ;  /* 0x000005e000017945 */ /* 0x000fe20003800000 */
[----:B---3--:R-:W-:Y:S01]  /*1aa20*/  SHF.R.S32.HI R43, RZ, 0x1f, R47 ;  /* 0x0000001fff2b7819 */ /* 0x008fe2000001142f */
[----:B--2---:R-:W-:-:S02]  /*1aa30*/  IMAD R13, R46, 0xc0, R10 ;  /* 0x000000c02e0d7824 */ /* 0x004fc400078e020a */
[----:B------:R-:W-:Y:S02]  /*1aa40*/  VIADD R10, R59, 0xffffff80 ;  /* 0xffffff803b0a7836 */ /* 0x000fe40000000000 */
[----:B------:R-:W-:-:S03]  /*1aa50*/  IMAD R6, R43, UR4, RZ ;  /* 0x000000042b067c24 */ /* 0x000fc6000f8e02ff */
[----:B------:R-:W-:Y:S01]  /*1aa60*/  SHF.R.S32.HI R14, RZ, 0x1f, R10 ;  /* 0x0000001fff0e7819 */ /* 0x000fe2000001140a */
[C---:B------:R-:W-:Y:S02]  /*1aa70*/  IMAD R11, R47.reuse, UR5, R6 ;  /* 0x000000052f0b7c24 */ /* 0x040fe4000f8e0206 */
[----:B------:R-:W-:Y:S01]  /*1aa80*/  IMAD.WIDE.U32 R6, R47, UR4, R36 ;  /* 0x000000042f067c25 */ /* 0x000fe2000f8e0024 */
[----:B------:R-:W-:Y:S01]  /*1aa90*/  LEA.HI R14, R14, R10, RZ, 0x7 ;  /* 0x0000000a0e0e7211 */ /* 0x000fe200078f38ff */
[----:B------:R-:W-:Y:S02]  /*1aaa0*/  ULDC.64 UR4, c[0x0][0xb78] ;  /* 0x0002de0000047ab9 */ /* 0x000fe40000000a00 */
[----:B------:R-:W-:Y:S01]  /*1aab0*/  IMAD.IADD R7, R7, 0x1, R11 ;  /* 0x0000000107077824 */ /* 0x000fe200078e020b */
[----:B------:R-:W-:Y:S01]  /*1aac0*/  LOP3.LUT R14, R14, 0xffffff80, RZ, 0xc0, !PT ;  /* 0xffffff800e0e7812 */ /* 0x000fe200078ec0ff */
[----:B------:R-:W-:Y:S02]  /*1aad0*/  IMAD R9, R45, UR4, RZ ;  /* 0x000000042d097c24 */ /* 0x000fe4000f8e02ff */
[----:B------:R-:W-:-:S04]  /*1aae0*/  IMAD.WIDE.U32 R6, R44, UR4, R6 ;  /* 0x000000042c067c25 */ /* 0x000fc8000f8e0006 */
[----:B------:R-:W-:Y:S01]  /*1aaf0*/  IMAD R11, R44, UR5, R9 ;  /* 0x000000052c0b7c24 */ /* 0x000fe2000f8e0209 */
[----:B------:R-:W-:Y:S01]  /*1ab00*/  SHF.R.S32.HI R9, RZ, 0x1f, R13 ;  /* 0x0000001fff097819 */ /* 0x000fe2000001140d */
[----:B------:R-:W-:Y:S01]  /*1ab10*/  IMAD.IADD R14, R10, 0x1, -R14 ;  /* 0x000000010a0e7824 */ /* 0x000fe200078e0a0e */
[----:B------:R-:W-:Y:S01]  /*1ab20*/  IADD3 R10, P5, R13, R6, RZ ;  /* 0x000000060d0a7210 */ /* 0x000fe20007fbe0ff */
[----:B------:R-:W-:Y:S01]  /*1ab30*/  ULDC.64 UR4, c[0x0][0xb40] ;  /* 0x0002d00000047ab9 */ /* 0x000fe20000000a00 */
[----:B------:R-:W-:Y:S02]  /*1ab40*/  LOP3.LUT R6, R4, 0x180, RZ, 0xc0, !PT ;  /* 0x0000018004067812 */ /* 0x000fe400078ec0ff */
[----:B------:R-:W-:Y:S01]  /*1ab50*/  IADD3.X R9, R9, R7, R11, P5, !PT ;  /* 0x0000000709097210 */ /* 0x000fe20002ffe40b */
[----:B------:R-:W-:Y:S01]  /*1ab60*/  VIADD R7, R13, 0x8 ;  /* 0x000000080d077836 */ /* 0x000fe20000000000 */
[----:B------:R-:W-:Y:S02]  /*1ab70*/  LEA R38, P6, R10, UR4, 0x2 ;  /* 0x000000040a267c11 */ /* 0x000fe4000f8c10ff */
[----:B------:R-:W-:-:S02]  /*1ab80*/  LOP3.LUT P0, RZ, R14, 0x3, RZ, 0xc0, !PT ;  /* 0x000000030eff7812 */ /* 0x000fc4000780c0ff */
[----:B------:R-:W-:Y:S01]  /*1ab90*/  LEA.HI.X R39, R10, UR5, R9, 0x2, P6 ;  /* 0x000000050a277c11 */ /* 0x000fe2000b0f1409 */
[--C-:B------:R-:W-:Y:S01]  /*1aba0*/  IMAD.X R9, RZ, RZ, R5.reuse, P1 ;  /* 0x000000ffff097224 */ /* 0x100fe200008e0605 */
[----:B------:R-:W-:Y:S01]  /*1abb0*/  IADD3 R11, P6, R4, 0x7800, RZ ;  /* 0x00007800040b7810 */ /* 0x000fe20007fde0ff */
[----:B------:R-:W-:Y:S01]  /*1abc0*/  ULDC.64 UR4, c[0x0][0xaa0] ;  /* 0x0002a80000047ab9 */ /* 0x000fe20000000a00 */
[-C--:B------:R-:W-:Y:S01]  /*1abd0*/  ISETP.GE.OR P5, PT, R13, R40.reuse, P0 ;  /* 0x000000280d00720c */ /* 0x080fe200007a6670 */
[--C-:B------:R-:W-:Y:S01]  /*1abe0*/  IMAD.X R13, RZ, RZ, R5.reuse, P4 ;  /* 0x000000ffff0d7224 */ /* 0x100fe200020e0605 */
[----:B------:R-:W-:Y:S01]  /*1abf0*/  ISETP.GE.OR P0, PT, R7, R40, P0 ;  /* 0x000000280700720c */ /* 0x000fe20000706670 */
[----:B------:R-:W-:Y:S01]  /*1ac00*/  IMAD.X R33, RZ, RZ, R5, P6 ;  /* 0x000000ffff217224 */ /* 0x000fe200030e0605 */
[----:B------:R-:W-:Y:S02]  /*1ac10*/  SHF.R.U64 R7, R6, 0x3, RZ ;  /* 0x0000000306077819 */ /* 0x000fe400000012ff */
[----:B------:R-:W-:-:S02]  /*1ac20*/  LOP3.LUT R6, R11, 0x180, RZ, 0xc0, !PT ;  /* 0x000001800b067812 */ /* 0x000fc400078ec0ff */
[----:B------:R-:W-:Y:S02]  /*1ac30*/  LOP3.LUT R4, R7, R4, RZ, 0x3c, !PT ;  /* 0x0000000407047212 */ /* 0x000fe400078e3cff */
[----:B------:R-:W-:-:S03]  /*1ac40*/  SHF.R.U64 R6, R6, 0x3, RZ ;  /* 0x0000000306067819 */ /* 0x000fc600000012ff */
[----:B------:R0:W-:Y:S01]  /*1ac50*/  @!P5 STG.E desc[UR40][R38.64], R0 ;  /* 0x000000002600d986 */ /* 0x0001e2000c101928 */
[----:B------:R-:W-:-:S03]  /*1ac60*/  LOP3.LUT R32, R6, R11, RZ, 0x3c, !PT ;  /* 0x0000000b06207212 */ /* 0x000fc600078e3cff */
[----:B------:R1:W-:Y:S01]  /*1ac70*/  @!P0 STG.E desc[UR40][R38.64+0x20], R3 ;  /* 0x0000200326008986 */ /* 0x0003e2000c101928 */
[----:B------:R-:W-:-:S03]  /*1ac80*/  IMAD R42, R37, UR4, RZ ;  /* 0x00000004252a7c24 */ /* 0x000fc6000f8e02ff */
        /* <DEDUP_REMOVED lines=12> */
[----:B--2---:R-:W2:Y:S01]  /*1ad50*/  FENCE.VIEW.ASYNC.S ;  /* 0x00000000000073c6 */ /* 0x004ea20000000000 */
[----:B------:R-:W-:Y:S01]  /*1ad60*/  IMAD R41, R41, UR5, R42 ;  /* 0x0000000529297c24 */ /* 0x000fe2000f8e022a */
[----:B------:R-:W-:Y:S01]  /*1ad70*/  ULDC.64 UR4, c[0x0][0xae0] ;  /* 0x0002b80000047ab9 */ /* 0x000fe20000000a00 */
[----:B------:R-:W-:-:S02]  /*1ad80*/  IMAD R40, R46, -0xc0, R40 ;  /* 0xffffff402e287824 */ /* 0x000fc400078e0228 */
[----:B------:R-:W-:Y:S02]  /*1ad90*/  IMAD.IADD R37, R37, 0x1, R41 ;  /* 0x0000000125257824 */ /* 0x000fe400078e0229 */
[----:B------:R-:W-:Y:S01]  /*1ada0*/  IMAD R21, R43, UR4, RZ ;  /* 0x000000042b157c24 */ /* 0x000fe2000f8e02ff */
[----:B------:R-:W-:Y:S01]  /*1adb0*/  ISETP.GE.AND P0, PT, R2, R40, PT ;  /* 0x000000280200720c */ /* 0x000fe20003f06270 */
[----:B------:R-:W-:-:S04]  /*1adc0*/  IMAD.WIDE.U32 R36, R47, UR4, R36 ;  /* 0x000000042f247c25 */ /* 0x000fc8000f8e0024 */
[----:B------:R-:W-:Y:S01]  /*1add0*/  IMAD R21, R47, UR5, R21 ;  /* 0x000000052f157c24 */ /* 0x000fe2000f8e0215 */
[----:B------:R-:W-:Y:S01]  /*1ade0*/  ULDC.64 UR4, c[0x0][0xae8] ;  /* 0x0002ba0000047ab9 */ /* 0x000fe20000000a00 */
[----:B0-----:R-:W-:Y:S02]  /*1adf0*/  VIADD R0, R17, 0x19c20 ;  /* 0x00019c2011007836 */ /* 0x001fe40000000000 */
[----:B-1----:R-:W-:Y:S02]  /*1ae00*/  VIADD R3, R2, 0x60 ;  /* 0x0000006002037836 */ /* 0x002fe40000000000 */
[----:B------:R-:W-:Y:S01]  /*1ae10*/  IMAD.IADD R37, R37, 0x1, R21 ;  /* 0x0000000125257824 */ /* 0x000fe200078e0215 */
[----:B------:R-:W-:Y:S01]  /*1ae20*/  PRMT R0, RZ, 0x654, R0 ;  /* 0x00000654ff007816 */ /* 0x000fe20000000000 */
[----:B------:R-:W-:Y:S01]  /*1ae30*/  IMAD R21, R45, UR4, RZ ;  /* 0x000000042d157c24 */ /* 0x000fe2000f8e02ff */
[----:B------:R-:W-:Y:S01]  /*1ae40*/  ISETP.GE.AND P3, PT, R3, R40, PT ;  /* 0x000000280300720c */ /* 0x000fe20003f66270 */
[C---:B------:R-:W-:Y:S01]  /*1ae50*/  IMAD.WIDE.U32 R38, R44.reuse, UR4, R36 ;  /* 0x000000042c267c25 */ /* 0x040fe2000f8e0024 */
[----:B------:R-:W-:Y:S01]  /*1ae60*/  SHF.R.S32.HI R3, RZ, 0x1f, R2 ;  /* 0x0000001fff037819 */ /* 0x000fe20000011402 */
[----:B--2---:R0:W-:Y:S02]  /*1ae70*/  SYNCS.ARRIVE.TRANS64.RED.A1T0 RZ, [R0+URZ], RZ ;  /* 0x000000ff00ff79a7 */ /* 0x0041e4000810043f */
[----:B------:R-:W-:-:S02]  /*1ae80*/  IMAD R21, R44, UR5, R21 ;  /* 0x000000052c157c24 */ /* 0x000fc4000f8e0215 */
[----:B------:R-:W-:-:S04]  /*1ae90*/  IMAD.WIDE R36, R46, 0xc0, R2 ;  /* 0x000000c02e247825 */ /* 0x000fc800078e0202 */
[----:B------:R-:W-:Y:S01]  /*1aea0*/  IMAD.IADD R43, R39, 0x1, R21 ;  /* 0x00000001272b7824 */ /* 0x000fe200078e0215 */
[----:B0-----:R-:W-:Y:S06]  /*1aeb0*/  @P0 BRA `(.L_x_9220) ;  /* 0x00000000004c0947 */ /* 0x001fec0003800000 */
        /* <DEDUP_REMOVED lines=19> */
.L_x_9220:
[----:B------:R-:W-:Y:S05]  /*1aff0*/  BSYNC B1 ;  /* 0x0000000000017941 */ /* 0x000fea0003800000 */
.L_x_9219:
        /* <DEDUP_REMOVED lines=24> */
.L_x_9217:
[----:B------:R-:W2:Y:S01]  /*1b180*/  LDL R8, [R1+0x5c] ;  /* 0x00005c0001087983 */ /* 0x000ea20000100800 */
[----:B------:R-:W-:Y:S01]  /*1b190*/  ULDC.64 UR4, c[0x0][0xbd8] ;  /* 0x0002f60000047ab9 */ /* 0x000fe20000000a00 */
[----:B------:R-:W2:Y:S01]  /*1b1a0*/  LDC.64 R4, c[0x0][0xbd8] ;  /* 0x0002f600ff047b82 */ /* 0x000ea20000000a00 */
[----:B------:R-:W-:Y:S01]  /*1b1b0*/  ISETP.NE.U32.AND P0, PT, RZ, UR4, PT ;  /* 0x00000004ff007c0c */ /* 0x000fe2000bf05070 */
[----:B------:R-:W-:-:S03]  /*1b1c0*/  IMAD.MOV.U32 R9, RZ, RZ, RZ ;  /* 0x000000ffff097224 */ /* 0x000fc600078e00ff */
[----:B------:R-:W-:Y:S01]  /*1b1d0*/  ISETP.NE.AND.EX P0, PT, RZ, UR5, PT, P0 ;  /* 0x00000005ff007c0c */ /* 0x000fe2000bf05300 */
[----:B------:R-:W-:Y:S02]  /*1b1e0*/  ULDC.64 UR4, c[0x0][0xbe0] ;  /* 0x0002f80000047ab9 */ /* 0x000fe40000000a00 */
[----:B------:R-:W-:-:S04]  /*1b1f0*/  ISETP.NE.U32.AND P1, PT, RZ, UR4, PT ;  /* 0x00000004ff007c0c */ /* 0x000fc8000bf25070 */
[----:B------:R-:W-:-:S13]  /*1b200*/  ISETP.NE.AND.EX P1, PT, RZ, UR5, PT, P1 ;  /* 0x00000005ff007c0c */ /* 0x000fda000bf25310 */
[----:B------:R-:W1:Y:S01]  /*1b210*/  @P1 LDC.64 R6, c[0x0][0xbe0] ;  /* 0x0002f800ff061b82 */ /* 0x000e620000000a00 */
[----:B------:R-:W-:Y:S02]  /*1b220*/  ULDC UR4, c[0x0][0xa88] ;  /* 0x0002a20000047ab9 */ /* 0x000fe40000000800 */
[----:B------:R-:W-:Y:S02]  /*1b230*/  IMAD.U32 R0, RZ, RZ, UR4 ;  /* 0x00000004ff007e24 */ /* 0x000fe4000f8e00ff */
[----:B--2---:R-:W-:-:S04]  /*1b240*/  IMAD.WIDE R4, R8, 0x4, R4 ;  /* 0x0000000408047825 */ /* 0x004fc800078e0204 */
[----:B-1----:R-:W-:Y:S01]  /*1b250*/  @P1 IMAD.WIDE R6, R8, 0x4, R6 ;  /* 0x0000000408061825 */ /* 0x002fe200078e0206 */
[----:B------:R1:W5:Y:S04]  /*1b260*/  @P0 LDG.E R9, desc[UR40][R4.64] ;  /* 0x0000002804090981 */ /* 0x000368000c1e1900 */
[----:B------:R1:W5:Y:S01]  /*1b270*/  @P1 LDG.E R0, desc[UR40][R6.64] ;  /* 0x0000002806001981 */ /* 0x000362000c1e1900 */
[----:B------:R-:W-:Y:S01]  /*1b280*/  ISETP.GT.AND P2, PT, R57, 0xbf, PT ;  /* 0x000000bf3900780c */ /* 0x000fe20003f44270 */
[----:B------:R-:W-:-:S12]  /*1b290*/  @P1 BRA `(.L_x_9222) ;  /* 0x0000000000101947 */ /* 0x000fd80003800000 */
[----:B------:R-:W-:Y:S05]  /*1b2a0*/  @!P0 BRA `(.L_x_9222) ;  /* 0x00000000000c8947 */ /* 0x000fea0003800000 */
[----:B-1----:R-:W2:Y:S04]  /*1b2b0*/  LDG.E R7, desc[UR40][R4.64] ;  /* 0x0000002804077981 */ /* 0x002ea8000c1e1900 */
[----:B-----5:R-:W2:Y:S02]  /*1b2c0*/  LDG.E R0, desc[UR40][R4.64+0x4] ;  /* 0x0000042804007981 */ /* 0x020ea4000c1e1900 */
[----:B--2---:R-:W-:-:S07]  /*1b2d0*/  IMAD.IADD R0, R0, 0x1, -R7 ;  /* 0x0000000100007824 */ /* 0x004fce00078e0a07 */
.L_x_9222:
[----:B------:R-:W2:Y:S04]  /*1b2e0*/  LDL R14, [R1+0x58] ;  /* 0x00005800010e7983 */ /* 0x000ea80000100800 */
[----:B------:R3:W5:Y:S01]  /*1b2f0*/  LDL R13, [R1+0x64] ;  /* 0x00006400010d7983 */ /* 0x0007620000100800 */
[----:B-1----:R-:W-:Y:S01]  /*1b300*/  SHF.R.S32.HI R4, RZ, 0x1f, R8 ;  /* 0x0000001fff047819 */ /* 0x002fe20000011408 */
[----:B------:R-:W-:Y:S01]  /*1b310*/  BSSY B1, `(.L_x_9223) ;  /* 0x000001d000017945 */ /* 0x000fe20003800000 */
[----:B------:R-:W-:Y:S02]  /*1b320*/  SEL R11, R8, RZ, !P0 ;  /* 0x000000ff080b7207 */ /* 0x000fe40004000000 */
[----:B------:R-:W-:Y:S02]  /*1b330*/  SHF.R.S32.HI R21, RZ, 0x1f, R20 ;  /* 0x0000001fff157819 */ /* 0x000fe40000011414 */
[----:B------:R-:W-:-:S02]  /*1b340*/  SEL R12, R4, RZ, !P0 ;  /* 0x000000ff040c7207 */ /* 0x000fc40004000000 */
[----:B-----5:R-:W-:Y:S02]  /*1b350*/  SHF.R.S32.HI R8, RZ, 0x1f, R9 ;  /* 0x0000001fff087819 */ /* 0x020fe40000011409 */
[----:B--2---:R-:W-:Y:S01]  /*1b360*/  SHF.R.S32.HI R10, RZ, 0x1f, R14 ;  /* 0x0000001fff0a7819 */ /* 0x004fe2000001140e */
[----:B---3--:R-:W-:Y:S06]  /*1b370*/  @P2 BRA `(.L_x_9224) ;  /* 0x0000000000582947 */ /* 0x008fec0003800000 */
        /* <DEDUP_REMOVED lines=22> */
.L_x_9224:
[----:B------:R-:W-:Y:S05]  /*1b4e0*/  BSYNC B1 ;  /* 0x0000000000017941 */ /* 0x000fea0003800000 */
.L_x_9223:
[----:B------:R-:W-:Y:S01]  /*1b4f0*/  ULDC.64 UR4, c[0x0][0xaa0] ;  /* 0x0002a80000047ab9 */ /* 0x000fe20000000a00 */
[----:B-1----:R-:W-:Y:S01]  /*1b500*/  IMAD R7, R13, -0xc0, R0 ;  /* 0xffffff400d077824 */ /* 0x002fe200078e0200 */
[----:B------:R-:W-:Y:S01]  /*1b510*/  BSSY B1, `(.L_x_9225) ;  /* 0x0000028000017945 */ /* 0x000fe20003800000 */
[----:B------:R-:W-:Y:S02]  /*1b520*/  IMAD R6, R8, UR4, RZ ;  /* 0x0000000408067c24 */ /* 0x000fe4000f8e02ff */
[----:B------:R-:W-:Y:S01]  /*1b530*/  IMAD.WIDE.U32 R4, R9, UR4, R20 ;  /* 0x0000000409047c25 */ /* 0x000fe2000f8e0014 */
[----:B------:R-:W-:-:S03]  /*1b540*/  ISETP.GE.AND P0, PT, R2, R7, PT ;  /* 0x000000070200720c */ /* 0x000fc60003f06270 */
[----:B------:R-:W-:Y:S01]  /*1b550*/  IMAD R9, R9, UR5, R6 ;  /* 0x0000000509097c24 */ /* 0x000fe2000f8e0206 */
[----:B------:R-:W-:Y:S01]  /*1b560*/  ULDC.64 UR4, c[0x0][0xae0] ;  /* 0x0002b80000047ab9 */ /* 0x000fe20000000a00 */
[----:B------:R-:W-:Y:S02]  /*1b570*/  VIADD R0, R2, 0x60 ;  /* 0x0000006002007836 */ /* 0x000fe40000000000 */
[----:B------:R-:W-:Y:S02]  /*1b580*/  IMAD R3, R10, UR4, RZ ;  /* 0x000000040a037c24 */ /* 0x000fe4000f8e02ff */
[----:B------:R-:W-:Y:S01]  /*1b590*/  IMAD.IADD R5, R5, 0x1, R9 ;  /* 0x0000000105057824 */ /* 0x000fe200078e0209 */
[----:B------:R-:W-:Y:S01]  /*1b5a0*/  ISETP.GE.AND P1, PT, R0, R7, PT ;  /* 0x000000070000720c */ /* 0x000fe20003f26270 */
[C---:B------:R-:W-:Y:S02]  /*1b5b0*/  IMAD R3, R14.reuse, UR5, R3 ;  /* 0x000000050e037c24 */ /* 0x040fe4000f8e0203 */
[----:B------:R-:W-:Y:S01]  /*1b5c0*/  IMAD.WIDE.U32 R4, R14, UR4, R4 ;  /* 0x000000040e047c25 */ /* 0x000fe2000f8e0004 */
[----:B------:R-:W-:-:S03]  /*1b5d0*/  ULDC.64 UR4, c[0x0][0xae8] ;  /* 0x0002ba0000047ab9 */ /* 0x000fc60000000a00 */
[----:B------:R-:W-:Y:S01]  /*1b5e0*/  IMAD.IADD R5, R5, 0x1, R3 ;  /* 0x0000000105057824 */ /* 0x000fe200078e0203 */
[----:B------:R-:W-:Y:S01]  /*1b5f0*/  SHF.R.S32.HI R3, RZ, 0x1f, R2 ;  /* 0x0000001fff037819 */ /* 0x000fe20000011402 */
[----:B------:R-:W-:Y:S02]  /*1b600*/  IMAD R0, R12, UR4, RZ ;  /* 0x000000040c007c24 */ /* 0x000fe4000f8e02ff */
[----:B------:R-:W-:-:S04]  /*1b610*/  IMAD.WIDE.U32 R4, R11, UR4, R4 ;  /* 0x000000040b047c25 */ /* 0x000fc8000f8e0004 */
[----:B------:R-:W-:Y:S02]  /*1b620*/  IMAD R9, R11, UR5, R0 ;  /* 0x000000050b097c24 */ /* 0x000fe4000f8e0200 */
        /* <DEDUP_REMOVED lines=22> */
.L_x_9226:
[----:B------:R-:W-:Y:S05]  /*1b790*/  BSYNC B1 ;  /* 0x0000000000017941 */ /* 0x000fea0003800000 */
.L_x_9225:
[----:B------:R-:W-:Y:S05]  /*1b7a0*/  @P1 BRA `(.L_x_9221) ;  /* 0x0000000000541947 */ /* 0x000fea0003800000 */
[----:B------:R-:W-:Y:S01]  /*1b7b0*/  IADD3 R5, P0, R6, 0x60, RZ ;  /* 0x0000006006057810 */ /* 0x000fe20007f1e0ff */
[----:B------:R-:W-:Y:S01]  /*1b7c0*/  ULDC UR4, c[0x0][0xa8c] ;  /* 0x0002a30000047ab9 */ /* 0x000fe20000000800 */
[----:B------:R-:W-:Y:S01]  /*1b7d0*/  ULDC.64 UR6, c[0x0][0xad8] ;  /* 0x0002b60000067ab9 */ /* 0x000fe20000000a00 */
[----:B------:R-:W-:Y:S01]  /*1b7e0*/  IMAD.MOV.U32 R2, RZ, RZ, R4 ;  /* 0x000000ffff027224 */ /* 0x000fe200078e0004 */
[C---:B------:R-:W-:Y:S01]  /*1b7f0*/  ISETP.GE.AND P1, PT, R20.reuse, UR4, PT ;  /* 0x0000000414007c0c */ /* 0x040fe2000bf26270 */
[----:B------:R-:W-:Y:S02]  /*1b800*/  IMAD.X R6, RZ, RZ, R7, P0 ;  /* 0x000000ffff067224 */ /* 0x000fe400000e0607 */
[----:B------:R-:W-:Y:S02]  /*1b810*/  IMAD.MOV.U32 R3, RZ, RZ, R11 ;  /* 0x000000ffff037224 */ /* 0x000fe400078e000b */
        /* <DEDUP_REMOVED lines=14> */
.L_x_9221:
[----:B------:R-:W-:Y:S05]  /*1b900*/  BSYNC B0 ;  /* 0x0000000000007941 */ /* 0x000fea0003800000 */
.L_x_9216:
[----:B------:R-:W4:Y:S01]  /*1b910*/  LDL R0, [R1+0x4c] ;  /* 0x00004c0001007983 */ /* 0x000f220000100800 */
[----:B------:R-:W-:Y:S02]  /*1b920*/  ULDC UR4, c[0x0][0xc14] ;  /* 0x0003050000047ab9 */ /* 0x000fe40000000800 */
[----:B----4-:R-:W-:-:S13]  /*1b930*/  ISETP.GE.AND P0, PT, R0, UR4, PT ;  /* 0x0000000400007c0c */ /* 0x010fda000bf06270 */
[----:B------:R-:W-:Y:S05]  /*1b940*/  @!P0 BRA `(.L_x_9227) ;  /* 0xfffffe5400888947 */ /* 0x000fea000383ffff */
[----:B------:R-:W-:Y:S05]  /*1b950*/  BRA `(.L_x_9029) ;  /* 0x0000006c00007947 */ /* 0x000fea0003800000 */
.L_x_9027:
        /* <DEDUP_REMOVED lines=13> */
[----:B------:R-:W0:Y:S01]  /*1ba30*/  LDS.128 R24, [UR4+0x19cd0] ;  /* 0x019cd004ff187984 */ /* 0x000e220008000c00 */
[----:B------:R-:W-:Y:S06]  /*1ba40*/  BAR.ARV 0x4, 0x200 ;  /* 0x0108000000007b1d */ /* 0x000fec0000002000 */
[----:B------:R-:W-:Y:S05]  /*1ba50*/  BRA `(.L_x_9229) ;  /* 0x0000000800847947 */ /* 0x000fea0003800000 */
.L_x_9228:
        /* <DEDUP_REMOVED lines=42> */
.L_x_9234:
        /* <DEDUP_REMOVED lines=12> */
.L_x_9233:
[----:B------:R-:W-:Y:S05]  /*1bdc0*/  BSYNC B0 ;  /* 0x0000000000007941 */ /* 0x000fea0003800000 */
.L_x_9232:
        /* <DEDUP_REMOVED lines=21> */
.L_x_9230:
        /* <DEDUP_REMOVED lines=21> */
.L_x_9235:
[----:B-1----:R-:W-:Y:S01]  /*1c070*/  IMAD R24, R24, UR5, R10 ;  /* 0x0000000518187c24 */ /* 0x002fe2000f8e020a */
[----:B------:R-:W-:Y:S01]  /*1c080*/  IABS R10, R6 ;  /* 0x00000006000a7213 */ /* 0x000fe20000000000 */
[----:B------:R-:W-:Y:S02]  /*1c090*/  IMAD R11, R11, R8, RZ ;  /* 0x000000080b0b7224 */ /* 0x000fe400078e02ff */
[----:B------:R-:W-:Y:S01]  /*1c0a0*/  IMAD.MOV.U32 R2, RZ, RZ, RZ ;  /* 0x000000ffff027224 */ /* 0x000fe200078e00ff */
[----:B0-----:R-:W-:Y:S01]  /*1c0b0*/  IADD3 R7, -R24, UR6, RZ ;  /* 0x0000000618077c10 */ /* 0x001fe2000fffe1ff */
[----:B------:R-:W-:Y:S02]  /*1c0c0*/  IMAD.MOV R10, RZ, RZ, -R10 ;  /* 0x000000ffff0a7224 */ /* 0x000fe400078e0a0a */
        /* <DEDUP_REMOVED lines=44> */
[----:B------:R-:W-:-:S03]  /*1c390*/  IMAD.MOV R9, RZ, RZ, -R9 ;  /* 0x000000ffff097224 */ /* 0x000fc600078e0a09 */
[----:B------:R-:W-:Y:S01]  /*1c3a0*/  LOP3.LUT R25, RZ, R2, RZ, 0x33, !PT ;  /* 0x00000002ff197212 */ /* 0x000fe200078e33ff */
[----:B------:R-:W-:-:S04]  /*1c3b0*/  IMAD R26, R2, R9, R3 ;  /* 0x00000009021a7224 */ /* 0x000fc800078e0203 */
[----:B------:R-:W-:Y:S01]  /*1c3c0*/  IMAD.IADD R25, R4, 0x1, R25 ;  /* 0x0000000104197824 */ /* 0x000fe200078e0219 */
[----:B------:R-:W-:Y:S06]  /*1c3d0*/  BRA `(.L_x_9236) ;  /* 0x00000000000c7947 */ /* 0x000fec0003800000 */
.L_x_9231:
[----:B------:R-:W-:Y:S02]  /*1c3e0*/  IMAD.MOV.U32 R25, RZ, RZ, RZ ;  /* 0x000000ffff197224 */ /* 0x000fe400078e00ff */
[----:B------:R-:W-:Y:S02]  /*1c3f0*/  IMAD.U32 R24, RZ, RZ, UR6 ;  /* 0x00000006ff187e24 */ /* 0x000fe4000f8e00ff */
[----:B------:R-:W-:-:S07]  /*1c400*/  IMAD.MOV.U32 R26, RZ, RZ, RZ ;  /* 0x000000ffff1a7224 */ /* 0x000fce00078e00ff */
.L_x_9236:
[----:B------:R-:W-:-:S13]  /*1c410*/  ISETP.NE.AND P0, PT, R5, RZ, PT ;  /* 0x000000ff0500720c */ /* 0x000fda0003f05270 */
[----:B------:R-:W0:Y:S01]  /*1c420*/  @!P0 S2R R3, SR_CgaCtaId ;  /* 0x0000000000038919 */ /* 0x000e220000008800 */
[----:B------:R-:W-:-:S04]  /*1c430*/  @!P0 MOV R2, 0x400 ;  /* 0x0000040000028802 */ /* 0x000fc80000000f00 */
[----:B0-----:R-:W-:-:S05]  /*1c440*/  @!P0 LEA R2, R3, R2, 0x18 ;  /* 0x0000000203028211 */ /* 0x001fca00078ec0ff */
[----:B------:R1:W-:Y:S01]  /*1c450*/  @!P0 STS.128 [R2+0x19cd0], R24 ;  /* 0x019cd01802008388 */ /* 0x0003e20000000c00 */
[----:B------:R-:W-:Y:S06]  /*1c460*/  BAR.ARV 0x5, 0x200 ;  /* 0x0148000000007b1d */ /* 0x000fec0000002000 */
.L_x_9229:
[----:B------:R2:W-:Y:S01]  /*1c470*/  STL [R1+0x20], RZ ;  /* 0x000020ff01007387 */ /* 0x0005e20000100800 */
[----:B------:R-:W-:Y:S01]  /*1c480*/  ULDC UR4, c[0x0][0xc14] ;  /* 0x0003050000047ab9 */ /* 0x000fe20000000800 */
[----:B------:R-:W-:Y:S01]  /*1c490*/  IMAD.MOV.U32 R22, RZ, RZ, 0x1 ;  /* 0x00000001ff167424 */ /* 0x000fe200078e00ff */
[----:B0-----:R-:W-:Y:S01]  /*1c4a0*/  ISETP.GE.AND P0, PT, R27, UR4, PT ;  /* 0x000000041b007c0c */ /* 0x001fe2000bf06270 */
[----:B------:R-:W-:-:S12]  /*1c4b0*/  IMAD.MOV.U32 R17, RZ, RZ, RZ ;  /* 0x000000ffff117224 */ /* 0x000fd800078e00ff */
[----:B--2---:R-:W-:Y:S05]  /*1c4c0*/  @P0 BRA `(.L_x_9237) ;  /* 0x0000005c002c0947 */ /* 0x004fea0003800000 */
[----:B------:R-:W2:Y:S01]  /*1c4d0*/  LDL R8, [R1+0x24] ;  /* 0x0000240001087983 */ /* 0x000ea20000100800 */
[----:B------:R-:W0:Y:S01]  /*1c4e0*/  S2R R10, SR_TID.X ;  /* 0x00000000000a7919 */ /* 0x000e220000002100 */
[----:B------:R-:W3:Y:S01]  /*1c4f0*/  S2R R7, SR_TID.X ;  /* 0x0000000000077919 */ /* 0x000ee20000002100 */
[----:B------:R-:W-:Y:S01]  /*1c500*/  IMAD.SHL.U32 R9, R0, 0x800, RZ ;  /* 0x0000080000097824 */ /* 0x000fe200078e00ff */
[----:B0-----:R-:W-:Y:S01]  /*1c510*/  SHF.R.U32.HI R4, RZ, 0x1, R10 ;  /* 0x00000001ff047819 */ /* 0x001fe2000001160a */
[----:B-1----:R-:W-:-:S03]  /*1c520*/  IMAD.SHL.U32 R2, R10, 0x20, RZ ;  /* 0x000000200a027824 */ /* 0x002fc600078e00ff */
[----:B------:R-:W-:Y:S01]  /*1c530*/  LOP3.LUT R5, R4, 0x20, RZ, 0xc0, !PT ;  /* 0x0000002004057812 */ /* 0x000fe200078ec0ff */
[----:B------:R-:W-:Y:S01]  /*1c540*/  IMAD.SHL.U32 R6, R10, 0x80, RZ ;  /* 0x000000800a067824 */ /* 0x000fe200078e00ff */
[----:B---3--:R-:W-:Y:S02]  /*1c550*/  LOP3.LUT R11, R7, 0x7f, RZ, 0xc0, !PT ;  /* 0x0000007f070b7812 */ /* 0x008fe400078ec0ff */
[----:B------:R-:W-:Y:S02]  /*1c560*/  LOP3.LUT R7, R5, 0x10, R10, 0xf8, !PT ;  /* 0x0000001005077812 */ /* 0x000fe400078ef80a */
[----:B------:R-:W-:Y:S01]  /*1c570*/  LOP3.LUT R3, R2, 0x80, RZ, 0xc0, !PT ;  /* 0x0000008002037812 */ /* 0x000fe200078ec0ff */
        /* <DEDUP_REMOVED lines=21> */
[----:B------:R-:W-:Y:S01]  /*1c6d0*/  ULDC.64 UR38, c[0x0][0x198] ;  /* 0x0000660000267ab9 */ /* 0x000fe20000000a00 */
[----:B------:R-:W-:Y:S01]  /*1c6e0*/  ULDC UR36, c[0x0][0xc] ;  /* 0x0000030000247ab9 */ /* 0x000fe20000000800 */
[----:B--2---:R-:W-:-:S02]  /*1c6f0*/  LOP3.LUT R3, R8, 0x1, RZ, 0xfc, !PT ;  /* 0x0000000108037812 */ /* 0x004fc400078efcff */
[----:B------:R-:W-:-:S03]  /*1c700*/  LOP3.LUT R2, R8, 0x2, RZ, 0xfc, !PT ;  /* 0x0000000208027812 */ /* 0x000fc600078efcff */
[----:B------:R-:W-:Y:S04]  /*1c710*/  STL [R1+0x30], R3 ;  /* 0x0000300301007387 */ /* 0x000fe80000100800 */
[----:B------:R0:W-:Y:S04]  /*1c720*/  STL [R1+0x18], R2 ;  /* 0x0000180201007387 */ /* 0x0001e80000100800 */
[----:B------:R-:W-:Y:S04]  /*1c730*/  STL [R1+0x20], RZ ;  /* 0x000020ff01007387 */ /* 0x000fe80000100800 */
[----:B------:R1:W-:Y:S01]  /*1c740*/  STL [R1+0x8], R0 ;  /* 0x0000080001007387 */ /* 0x0003e20000100800 */
[----:B0-----:R-:W-:-:S02]  /*1c750*/  LOP3.LUT R2, R18, 0x1800, RZ, 0xfc, !PT ;  /* 0x0000180012027812 */ /* 0x001fc400078efcff */
[----:B-1----:R-:W-:-:S07]  /*1c760*/  LOP3.LUT R0, R18, 0x2800, RZ, 0xfc, !PT ;  /* 0x0000280012007812 */ /* 0x002fce00078efcff */
.L_x_9364:
[----:B------:R-:W-:Y:S05]  /*1c770*/  YIELD ;  /* 0x0000000000007946 */ /* 0x000fea0003800000 */
[----:B------:R-:W-:Y:S01]  /*1c780*/  ULDC.64 UR4, c[0x0][0xa28] ;  /* 0x00028a0000047ab9 */ /* 0x000fe20000000a00 */
[----:B0-----:R-:W-:Y:S01]  /*1c790*/  IMAD.MOV.U32 R8, RZ, RZ, RZ ;  /* 0x000000ffff087224 */ /* 0x001fe200078e00ff */
[----:B------:R-:W-:Y:S01]  /*1c7a0*/  ISETP.NE.U32.AND P0, PT, RZ, UR4, PT ;  /* 0x00000004ff007c0c */ /* 0x000fe2000bf05070 */
[----:B------:R-:W0:Y:S01]  /*1c7b0*/  LDC.64 R10, c[0x0][0xa00] ;  /* 0x00028000ff0a7b82 */ /* 0x000e220000000a00 */
[----:B-12---:R-:W-:Y:S01]  /*1c7c0*/  IMAD.MOV.U32 R0, RZ, RZ, RZ ;  /* 0x000000ffff007224 */ /* 0x006fe200078e00ff */
[----:B------:R-:W-:Y:S01]  /*1c7d0*/  ULDC.64 UR6, c[0x0][0xa08] ;  /* 0x0002820000067ab9 */ /* 0x000fe20000000a00 */
[----:B------:R-:W-:Y:S01]  /*1c7e0*/  ISETP.NE.AND.EX P0, PT, RZ, UR5, PT, P0 ;  /* 0x00000005ff007c0c */ /* 0x000fe2000bf05300 */
[----:B------:R-:W-:Y:S01]  /*1c7f0*/  ULDC.64 UR4, c[0x0][0xa18] ;  /* 0x0002860000047ab9 */ /* 0x000fe20000000a00 */
[----:B------:R-:W-:-:S03]  /*1c800*/  ULDC.64 UR8, c[0x0][0xa10] ;  /* 0x0002840000087ab9 */ /* 0x000fc60000000a00 */
[----:B------:R-:W1:Y:S08]  /*1c810*/  LDC.64 R4, c[0x0][0xa08] ;  /* 0x00028200ff047b82 */ /* 0x000e700000000a00 */
[----:B------:R-:W2:Y:S02]  /*1c820*/  @P0 LDC.64 R2, c[0x0][0xa28] ;  /* 0x00028a00ff020b82 */ /* 0x000ea40000000a00 */
[----:B--2---:R-:W-:-:S05]  /*1c830*/  @P0 IMAD.WIDE R2, R27, 0x4, R2 ;  /* 0x000000041b020825 */ /* 0x004fca00078e0202 */
        /* <DEDUP_REMOVED lines=37> */
[----:B-----5:R-:W2:Y:S04]  /*1ca90*/  LDG.E R0, desc[UR40][R10.64] ;  /* 0x000000280a007981 */ /* 0x020ea8000c1e1900 */
[----:B------:R-:W2:Y:S02]  /*1caa0*/  LDG.E R10, desc[UR40][R10.64+0x4] ;  /* 0x000004280a0a7981 */ /* 0x000ea4000c1e1900 */
[----:B--2---:R-:W-:-:S07]  /*1cab0*/  IMAD.IADD R0, R10, 0x1, -R0 ;  /* 0x000000010a007824 */ /* 0x004fce00078e0a00 */
.L_x_9238:
        /* <DEDUP_REMOVED lines=10> */
.L_x_9239:
[----:B------:R-:W-:Y:S05]  /*1cb60*/  @!P1 BRA `(.L_x_9240) ;  /* 0x00000000000c9947 */ /* 0x000fea0003800000 */
[----:B------:R-:W2:Y:S04]  /*1cb70*/  LDG.E R6, desc[UR40][R4.64] ;  /* 0x0000002804067981 */ /* 0x000ea8000c1e1900 */
[----:B------:R-:W2:Y:S02]  /*1cb80*/  LDG.E R4, desc[UR40][R4.64+0x4] ;  /* 0x0000042804047981 */ /* 0x000ea4000c1e1900 */
[----:B--2---:R-:W-:-:S07]  /*1cb90*/  IMAD.IADD R6, R4, 0x1, -R6 ;  /* 0x0000000104067824 */ /* 0x004fce00078e0a06 */
.L_x_9240:
[----:B0-----:R-:W2:Y:S04]  /*1cba0*/  @P2 LDG.E R4, desc[UR40][R2.64] ;  /* 0x0000002802042981 */ /* 0x001ea8000c1e1900 */
[----:B------:R-:W2:Y:S01]  /*1cbb0*/  @P2 LDG.E R2, desc[UR40][R2.64+0x4] ;  /* 0x0000042802022981 */ /* 0x000ea2000c1e1900 */
[----:B-----5:R-:W-:Y:S02]  /*1cbc0*/  IMAD.IADD R8, R6, 0x1, -R8 ;  /* 0x0000000106087824 */ /* 0x020fe400078e0a08 */
[----:B--2---:R-:W-:Y:S02]  /*1cbd0*/  @P2 IMAD.IADD R9, R2, 0x1, -R4 ;  /* 0x0000000102092824 */ /* 0x004fe400078e0a04 */
[----:B------:R-:W-:Y:S02]  /*1cbe0*/  IMAD R4, R25, 0xc0, RZ ;  /* 0x000000c019047824 */ /* 0x000fe400078e02ff */
[----:B------:R-:W-:-:S03]  /*1cbf0*/  IMAD.IADD R10, R8, 0x1, R9 ;  /* 0x00000001080a7824 */ /* 0x000fc600078e0209 */
[----:B------:R-:W-:Y:S01]  /*1cc00*/  IADD3 R4, -R0, 0xc0, R4 ;  /* 0x000000c000047810 */ /* 0x000fe20007ffe104 */
[----:B------:R-:W-:-:S04]  /*1cc10*/  VIADD R20, R10, 0x7f ;  /* 0x0000007f0a147836 */ /* 0x000fc80000000000 */
[----:B------:R-:W-:Y:S01]  /*1cc20*/  IMAD.IADD R6, R10, 0x1, R4 ;  /* 0x000000010a067824 */ /* 0x000fe200078e0204 */
[----:B------:R-:W-:-:S04]  /*1cc30*/  SHF.R.S32.HI R2, RZ, 0x1f, R20 ;  /* 0x0000001fff027819 */ /* 0x000fc80000011414 */
[----:B------:R-:W-:Y:S02]  /*1cc40*/  LEA.HI R20, R2, R20, RZ, 0x7 ;  /* 0x0000001402147211 */ /* 0x000fe400078f38ff */
[----:B------:R-:W0:Y:S02]  /*1cc50*/  LDC.64 R2, c[0x0][0x9e0] ;  /* 0x00027800ff027b82 */ /* 0x000e240000000a00 */
        /* <DEDUP_REMOVED lines=15> */
.L_x_9243:
[----:B------:R-:W-:-:S13]  /*1cd50*/  ISETP.NE.AND P0, PT, R3, 0x1, PT ;  /* 0x000000010300780c */ /* 0x000fda0003f05270 */
[----:B------:R-:W0:Y:S02]  /*1cd60*/  @P0 LDC.64 R4, c[0x0][0x9e8] ;  /* 0x00027a00ff040b82 */ /* 0x000e240000000a00 */
[----:B0-----:R-:W-:-:S05]  /*1cd70*/  @P0 IMAD.HI.U32 R4, R11, R4, RZ ;  /* 0x000000040b040227 */ /* 0x001fca00078e00ff */
[----:B------:R-:W-:-:S07]  /*1cd80*/  @P0 SHF.R.U32.HI R11, RZ, R5, R4 ;  /* 0x00000005ff0b0219 */ /* 0x000fce0000011604 */
.L_x_9244:
[----:B------:R-:W-:Y:S05]  /*1cd90*/  BSYNC B0 ;  /* 0x0000000000007941 */ /* 0x000fea0003800000 */
.L_x_9242:
[----:B------:R-:W-:-:S05]  /*1cda0*/  IMAD R11, R11, R3, R3 ;  /* 0x000000030b0b7224 */ /* 0x000fca00078e0203 */
[----:B------:R-:W-:-:S07]  /*1cdb0*/  VIMNMX R2, R2, R11, PT ;  /* 0x0000000b02027248 */ /* 0x000fce0003fe0100 */
.L_x_9241:
        /* <DEDUP_REMOVED lines=15> */
.L_x_9247:
[----:B------:R-:W-:Y:S01]  /*1ceb0*/  ISETP.NE.AND P0, PT, R3, 0x1, PT ;  /* 0x000000010300780c */ /* 0x000fe20003f05270 */
[----:B------:R-:W-:-:S12]  /*1cec0*/  IMAD.MOV.U32 R11, RZ, RZ, R0 ;  /* 0x000000ffff0b7224 */ /* 0x000fd800078e0000 */
[----:B------:R-:W0:Y:S02]  /*1ced0*/  @P0 LDC.64 R4, c[0x0][0x9e8] ;  /* 0x00027a00ff040b82 */ /* 0x000e240000000a00 */
[----:B0-----:R-:W-:-:S05]  /*1cee0*/  @P0 IMAD.HI.U32 R4, R0, R4, RZ ;  /* 0x0000000400040227 */ /* 0x001fca00078e00ff */
[----:B------:R-:W-:-:S07]  /*1cef0*/  @P0 SHF.R.U32.HI R11, RZ, R5, R4 ;  /* 0x00000005ff0b0219 */ /* 0x000fce0000011604 */
.L_x_9248:
[----:B------:R-:W-:Y:S05]  /*1cf00*/  BSYNC B0 ;  /* 0x0000000000007941 */ /* 0x000fea0003800000 */
.L_x_9246:
[----:B------:R-:W-:-:S05]  /*1cf10*/  IMAD R3, R11, R3, RZ ;  /* 0x000000030b037224 */ /* 0x000fca00078e02ff */
[----:B------:R-:W-:-:S07]  /*1cf20*/  VIMNMX R10, R10, R3, !PT ;  /* 0x000000030a0a7248 */ /* 0x000fce0007fe0100 */
.L_x_9245:
[----:B------:R-:W-:Y:S01]  /*1cf30*/  VIADD R2, R2, 0x7f ;  /* 0x0000007f02027836 */ /* 0x000fe20000000000 */
[----:B------:R-:W-:Y:S04]  /*1cf40*/  BSSY B0, `(.L_x_9249) ;  /* 0x0000163000007945 */ /* 0x000fe80003800000 */
[----:B------:R-:W-:-:S04]  /*1cf50*/  SHF.R.S32.HI R3, RZ, 0x1f, R2 ;  /* 0x0000001fff037819 */ /* 0x000fc80000011402 */
[----:B------:R-:W-:Y:S02]  /*1cf60*/  LEA.HI R3, R3, R2, RZ, 0x7 ;  /* 0x0000000203037211 */ /* 0x000fe400078f38ff */
[----:B------:R-:W-:Y:S02]  /*1cf70*/  SHF.R.S32.HI R2, RZ, 0x1f, R10 ;  /* 0x0000001fff027819 */ /* 0x000fe4000001140a */
[----:B------:R-:W-:Y:S02]  /*1cf80*/  SHF.R.S32.HI R3, RZ, 0x7, R3 ;  /* 0x00000007ff037819 */ /* 0x000fe40000011403 */
[----:B------:R-:W-:Y:S02]  /*1cf90*/  LEA.HI R2, R2, R10, RZ, 0x7 ;  /* 0x0000000a02027211 */ /* 0x000fe400078f38ff */
[----:B------:R-:W-:Y:S02]  /*1cfa0*/  VIMNMX R3, R20, R3, PT ;  /* 0x0000000314037248 */ /* 0x000fe40003fe0100 */
[----:B------:R-:W-:-:S03]  /*1cfb0*/  SHF.R.S32.HI R2, RZ, 0x7, R2 ;  /* 0x00000007ff027819 */ /* 0x000fc60000011402 */
[----:B------:R-:W-:Y:S01]  /*1cfc0*/  IMAD R3, R3, 0x80, -R8 ;  /* 0x0000008003037824 */ /* 0x000fe200078e0a08 */
[----:B------:R-:W-:-:S04]  /*1cfd0*/  VIMNMX R2, RZ, R2, !PT ;  /* 0x00000002ff027248 */ /* 0x000fc80007fe0100 */
[----:B------:R-:W-:Y:S01]  /*1cfe0*/  VIMNMX R3, R3, R9, PT ;  /* 0x0000000903037248 */ /* 0x000fe20003fe0100 */
[----:B------:R-:W-:-:S05]  /*1cff0*/  IMAD R2, R2, 0x80, -R8 ;  /* 0x0000008002027824 */ /* 0x000fca00078e0a08 */
[----:B------:R-:W-:-:S04]  /*1d000*/  VIMNMX R4, RZ, R2, !PT ;  /* 0x00000002ff047248 */ /* 0x000fc80007fe0100 */
        /* <DEDUP_REMOVED lines=24> */
.L_x_9411:
[----:B-1----:R-:W-:Y:S02]  /*1d190*/  ISETP.NE.AND P0, PT, R14, RZ, PT ;  /* 0x000000ff0e00720c */ /* 0x002fe40003f05270 */
[----:B------:R-:W-:-:S11]  /*1d1a0*/  PLOP3.LUT P6, PT, PT, PT, PT, 0x8, 0x0 ;  /* 0x000000000000781c */ /* 0x000fd60003fce170 */
[----:B------:R-:W-:Y:S05]  /*1d1b0*/  @P0 BRA `(.L_x_9252) ;  /* 0x00000000000c0947 */ /* 0x000fea0003800000 */
[----:B------:R-:W-:-:S03]  /*1d1c0*/  UMOV UR4, 0xffffffff ;  /* 0xffffffff00047882 */ /* 0x000fc60000000000 */
[----:B------:R-:W-:Y:S05]  /*1d1d0*/  BRA.DIV UR4, `(.L_x_9253) ;  /* 0x0000005e046c7947 */ /* 0x000fea000b800000 */
[----:B------:R-:W-:-:S13]  /*1d1e0*/  ELECT P6, URZ, PT ;  /* 0x00000000003f782f */ /* 0x000fda00038c0000 */
.L_x_9252:
        /* <DEDUP_REMOVED lines=12> */
.L_x_9414:
[----:B------:R-:W-:Y:S05]  /*1d2b0*/  BSYNC B1 ;  /* 0x0000000000017941 */ /* 0x000fea0003800000 */
.L_x_9254:
        /* <DEDUP_REMOVED lines=10> */
.L_x_9415:
[----:B------:R-:W-:Y:S05]  /*1d360*/  BSYNC B2 ;  /* 0x0000000000027941 */ /* 0x000fea0003800000 */
.L_x_9258:
        /* <DEDUP_REMOVED lines=9> */
.L_x_9261:
[----:B------:R-:W-:Y:S05]  /*1d400*/  BSYNC B2 ;  /* 0x0000000000027941 */ /* 0x000fea0003800000 */
.L_x_9260:
[----:B0-----:R-:W-:Y:S01]  /*1d410*/  IMAD.MOV.U32 R8, RZ, RZ, RZ ;  /* 0x000000ffff087224 */ /* 0x001fe200078e00ff */
        /* <DEDUP_REMOVED lines=9> */
[----:B------:R-:W-:Y:S01]  /*1d4b0*/  VIADD R12, R10, 0x13800 ;  /* 0x000138000a0c7836 */ /* 0x000fe20000000000 */
[----:B------:R-:W-:-:S09]  /*1d4c0*/  UMOV UR7, 0x12f00000 ;  /* 0x12f0000000077882 */ /* 0x000fd20000000000 */
.L_x_9262:
        /* <DEDUP_REMOVED lines=16> */
.L_x_9263:
        /* <DEDUP_REMOVED lines=16> */
.L_x_9264:
        /* <DEDUP_REMOVED lines=13> */
.L_x_9416:
[----:B------:R-:W-:Y:S05]  /*1d7a0*/  BSYNC B2 ;  /* 0x0000000000027941 */ /* 0x000fea0003800000 */
.L_x_9265:
        /* <DEDUP_REMOVED lines=11> */
.L_x_9268:
[----:B------:R-:W-:Y:S05]  /*1d860*/  BSYNC B2 ;  /* 0x0000000000027941 */ /* 0x000fea0003800000 */
.L_x_9267:
        /* <DEDUP_REMOVED lines=9> */
.L_x_9269:
        /* <DEDUP_REMOVED lines=15> */
.L_x_9270:
        /* <DEDUP_REMOVED lines=15> */
.L_x_9271:
        /* <DEDUP_REMOVED lines=10> */
.L_x_9257:
[----:B------:R-:W-:Y:S05]  /*1db80*/  BSYNC B1 ;  /* 0x0000000000017941 */ /* 0x000fea0003800000 */
.L_x_9256:
        /* <DEDUP_REMOVED lines=9> */
.L_x_9288:
        /* <DEDUP_REMOVED lines=11> */
.L_x_9417:
[----:B------:R-:W-:Y:S05]  /*1dcd0*/  BSYNC B2 ;  /* 0x0000000000027941 */ /* 0x000fea0003800000 */
.L_x_9274:
        /* <DEDUP_REMOVED lines=9> */
.L_x_9277:
[----:B------:R-:W-:Y:S05]  /*1dd70*/  BSYNC B2 ;  /* 0x0000000000027941 */ /* 0x000fea0003800000 */
.L_x_9276:
        /* <DEDUP_REMOVED lines=11> */
.L_x_9278:
        /* <DEDUP_REMOVED lines=16> */
.L_x_9279:
        /* <DEDUP_REMOVED lines=16> */
.L_x_9280:
        /* <DEDUP_REMOVED lines=13> */
.L_x_9418:
[----:B------:R-:W-:Y:S05]  /*1e100*/  BSYNC B2 ;  /* 0x0000000000027941 */ /* 0x000fea0003800000 */
.L_x_9281:
[----:B------:R-:W-:Y:S01]  /*1e110*/  BSSY B2, `(.L_x_9283) ;  /* 0x000000b000027945 */ /* 0x000fe20003800000 */
[----:B------:R-:W-:Y:S02]  /*1e120*/  IMAD.MOV.U32 R14, RZ, RZ, 0x0 ;  /* 0x00000000ff0e7424 */ /* 0x000fe400078e00ff */
[----:B------:R-:W-:Y:S01]  /*1e130*/  IMAD.MOV.U32 R15, RZ, RZ, 0x12f00000 ;  /* 0x12f00000ff0f7424 */ /* 0x000fe200078e00ff */
[----:B------:R-:W-:Y:S06]  /*1e140*/  @P2 BRA `(.L_x_9284) ;  /* 0x00000000001c2947 */ /* 0x000fec0003800000 */
[----:B------:R-:W0:Y:S02]  /*1e150*/  S2R R5, SR_TID.X ;  /* 0x0000000000057919 */ /* 0x000e240000002100 */
[----:B01----:R-:W-:Y:S01]  /*1e160*/  LOP3.LUT R10, R5, 0x1f, RZ, 0xc0, !PT ;  /* 0x0000001f050a7812 */ /* 0x003fe200078ec0ff */
[----:B------:R-:W-:-:S03]  /*1e170*/  IMAD.MOV.U32 R5, RZ, RZ, 0x3000 ;  /* 0x00003000ff057424 */ /* 0x000fc600078e00ff */
[----:B------:R-:W-:Y:S01]  /*1e180*/  ISETP.NE.AND P1, PT, R10, RZ, PT ;  /* 0x000000ff0a00720c */ /* 0x000fe20003f25270 */
[----:B------:R2:W-:-:S12]  /*1e190*/  SYNCS.ARRIVE.TRANS64 RZ, [R11+URZ+0x19cb0], R5 ;  /* 0x019cb0050bff79a7 */ /* 0x0005d8000800003f */
[----:B--2---:R-:W-:Y:S05]  /*1e1a0*/  @!P1 BRA `(.L_x_9284) ;  /* 0x0000000000049947 */ /* 0x004fea0003800000 */
[----:B------:R-:W-:Y:S01]  /*1e1b0*/  BPT.TRAP 0x1 ;  /* 0x000000040000795c */ /* 0x000fe20000300000 */
.L_x_9284:
[----:B------:R-:W-:Y:S05]  /*1e1c0*/  BSYNC B2 ;  /* 0x0000000000027941 */ /* 0x000fea0003800000 */
.L_x_9283:
        /* <DEDUP_REMOVED lines=8> */
.L_x_9285:
        /* <DEDUP_REMOVED lines=16> */
.L_x_9286:
        /* <DEDUP_REMOVED lines=15> */
.L_x_9287:
        /* <DEDUP_REMOVED lines=10> */
.L_x_9273:
[----:B------:R-:W-:Y:S05]  /*1e4e0*/  BSYNC B1 ;  /* 0x0000000000017941 */ /* 0x000fea0003800000 */
.L_x_9272:
[C---:B------:R-:W-:Y:S01]  /*1e4f0*/  ISETP.GT.AND P2, PT, R12.reuse, R4, PT ;  /* 0x000000040c00720c */ /* 0x040fe20003f44270 */
[----:B------:R-:W-:Y:S02]  /*1e500*/  VIADD R19, R19, 0x1 ;  /* 0x0000000113137836 */ /* 0x000fe40000000000 */
[----:B------:R-:W-:-:S03]  /*1e510*/  VIADD R12, R12, 0xffffffff ;  /* 0xffffffff0c0c7836 */ /* 0x000fc60000000000 */
[----:B------:R-:W-:-:S04]  /*1e520*/  ISETP.NE.AND P1, PT, R19, 0x2, PT ;  /* 0x000000021300780c */ /* 0x000fc80003f25270 */
[----:B------:R-:W-:Y:S02]  /*1e530*/  SEL R5, RZ, 0x1, P1 ;  /* 0x00000001ff057807 */ /* 0x000fe40000800000 */
[----:B------:R-:W-:Y:S02]  /*1e540*/  SEL R19, R19, RZ, P1 ;  /* 0x000000ff13137207 */ /* 0x000fe40000800000 */
[----:B------:R-:W-:Y:S01]  /*1e550*/  LOP3.LUT R28, R28, R5, RZ, 0x3c, !PT ;  /* 0x000000051c1c7212 */ /* 0x000fe200078e3cff */
[----:B------:R-:W-:Y:S06]  /*1e560*/  @P2 BRA `(.L_x_9288) ;  /* 0xfffffff400ac2947 */ /* 0x000fec000383ffff */
.L_x_9250:
[----:B------:R-:W-:Y:S05]  /*1e570*/  BSYNC B0 ;  /* 0x0000000000007941 */ /* 0x000fea0003800000 */
.L_x_9249:
        /* <DEDUP_REMOVED lines=17> */
.L_x_9291:
[----:B------:R-:W-:-:S13]  /*1e690*/  ISETP.NE.AND P1, PT, R3, 0x1, PT ;  /* 0x000000010300780c */ /* 0x000fda0003f25270 */
[----:B------:R-:W1:Y:S02]  /*1e6a0*/  @P1 LDC.64 R4, c[0x0][0x9e8] ;  /* 0x00027a00ff041b82 */ /* 0x000e640000000a00 */
[----:B-1----:R-:W-:-:S05]  /*1e6b0*/  @P1 IMAD.HI.U32 R4, R7, R4, RZ ;  /* 0x0000000407041227 */ /* 0x002fca00078e00ff */
[----:B------:R-:W-:-:S07]  /*1e6c0*/  @P1 SHF.R.U32.HI R7, RZ, R5, R4 ;  /* 0x00000005ff071219 */ /* 0x000fce0000011604 */
.L_x_9292:
[----:B------:R-:W-:Y:S05]  /*1e6d0*/  BSYNC B0 ;  /* 0x0000000000007941 */ /* 0x000fea0003800000 */
.L_x_9290:
[----:B------:R-:W-:-:S05]  /*1e6e0*/  IMAD R7, R7, R3, R3 ;  /* 0x0000000307077224 */ /* 0x000fca00078e0203 */
[----:B------:R-:W-:-:S07]  /*1e6f0*/  VIMNMX R2, R2, R7, PT ;  /* 0x0000000702027248 */ /* 0x000fce0003fe0100 */
.L_x_9289:
[----:B------:R-:W-:Y:S01]  /*1e700*/  VIADD R2, R2, 0x7f ;  /* 0x0000007f02027836 */ /* 0x000fe20000000000 */
[----:B------:R-:W-:-:S04]  /*1e710*/  ULDC UR4, c[0x0][0x9dc] ;  /* 0x0002770000047ab9 */ /* 0x000fc80000000800 */
[----:B------:R-:W-:-:S04]  /*1e720*/  SHF.R.S32.HI R5, RZ, 0x1f, R2 ;  /* 0x0000001fff057819 */ /* 0x000fc80000011402 */
[----:B------:R-:W-:Y:S01]  /*1e730*/  LEA.HI R5, R5, R2, RZ, 0x7 ;  /* 0x0000000205057211 */ /* 0x000fe200078f38ff */
[----:B------:R-:W-:-:S03]  /*1e740*/  VIADD R2, R0, -UR4 ;  /* 0x8000000400027c36 */ /* 0x000fc60008000000 */
[----:B------:R-:W-:-:S04]  /*1e750*/  SHF.R.S32.HI R5, RZ, 0x7, R5 ;  /* 0x00000007ff057819 */ /* 0x000fc80000011405 */
[----:B------:R-:W-:-:S05]  /*1e760*/  VIMNMX R6, R20, R5, PT ;  /* 0x0000000514067248 */ /* 0x000fca0003fe0100 */
[----:B------:R1:W-:Y:S01]  /*1e770*/  STL [R1+0x14], R6 ;  /* 0x0000140601007387 */ /* 0x0003e20000100800 */
[----:B------:R-:W-:Y:S05]  /*1e780*/  @!P0 BRA `(.L_x_9293) ;  /* 0x0000000000448947 */ /* 0x000fea0003800000 */
[----:B------:R-:W-:Y:S01]  /*1e790*/  ISETP.GT.AND P0, PT, R0, -0x1, PT ;  /* 0xffffffff0000780c */ /* 0x000fe20003f04270 */
[----:B------:R-:W-:-:S12]  /*1e7a0*/  BSSY B0, `(.L_x_9294) ;  /* 0x000000d000007945 */ /* 0x000fd80003800000 */
        /* <DEDUP_REMOVED lines=8> */
.L_x_9295:
[----:B------:R-:W-:-:S13]  /*1e830*/  ISETP.NE.AND P0, PT, R3, 0x1, PT ;  /* 0x000000010300780c */ /* 0x000fda0003f05270 */
[----:B------:R-:W2:Y:S02]  /*1e840*/  @P0 LDC.64 R4, c[0x0][0x9e8] ;  /* 0x00027a00ff040b82 */ /* 0x000ea40000000a00 */
[----:B--2---:R-:W-:-:S05]  /*1e850*/  @P0 IMAD.HI.U32 R4, R0, R4, RZ ;  /* 0x0000000400040227 */ /* 0x004fca00078e00ff */
[----:B------:R-:W-:-:S07]  /*1e860*/  @P0 SHF.R.U32.HI R0, RZ, R5, R4 ;  /* 0x00000005ff000219 */ /* 0x000fce0000011604 */
.L_x_9296:
[----:B------:R-:W-:Y:S05]  /*1e870*/  BSYNC B0 ;  /* 0x0000000000007941 */ /* 0x000fea0003800000 */
.L_x_9294:
[----:B------:R-:W-:-:S05]  /*1e880*/  IMAD R3, R0, R3, RZ ;  /* 0x0000000300037224 */ /* 0x000fca00078e02ff */
[----:B------:R-:W-:-:S07]  /*1e890*/  VIMNMX R2, R2, R3, !PT ;  /* 0x0000000302027248 */ /* 0x000fce0007fe0100 */
.L_x_9293:
[----:B------:R-:W-:Y:S01]  /*1e8a0*/  SHF.R.S32.HI R3, RZ, 0x1f, R2 ;  /* 0x0000001fff037819 */ /* 0x000fe20000011402 */
[----:B------:R-:W-:Y:S03]  /*1e8b0*/  BSSY B6, `(.L_x_9297) ;  /* 0x00002cb000067945 */ /* 0x000fe60003800000 */
[----:B------:R-:W-:-:S04]  /*1e8c0*/  LEA.HI R3, R3, R2, RZ, 0x7 ;  /* 0x0000000203037211 */ /* 0x000fc800078f38ff */
[----:B------:R-:W-:-:S04]  /*1e8d0*/  SHF.R.S32.HI R3, RZ, 0x7, R3 ;  /* 0x00000007ff037819 */ /* 0x000fc80000011403 */
[----:B------:R-:W-:-:S04]  /*1e8e0*/  VIMNMX R0, RZ, R3, !PT ;  /* 0x00000003ff007248 */ /* 0x000fc80007fe0100 */
[----:B------:R-:W-:Y:S01]  /*1e8f0*/  ISETP.GT.AND P0, PT, R6, R0, PT ;  /* 0x000000000600720c */ /* 0x000fe20003f04270 */
[----:B------:R2:W-:-:S12]  /*1e900*/  STL [R1], R0 ;  /* 0x0000000001007387 */ /* 0x0005d80000100800 */
[----:B--2---:R-:W-:Y:S05]  /*1e910*/  @P0 BRA `(.L_x_9298) ;  /* 0x0000000000440947 */ /* 0x004fea0003800000 */
[----:B------:R-:W2:Y:S02]  /*1e920*/  S2R R0, SR_TID.X ;  /* 0x0000000000007919 */ /* 0x000ea40000002100 */
[----:B--2---:R-:W-:-:S04]  /*1e930*/  LOP3.LUT R0, R0, 0x7f, RZ, 0xc0, !PT ;  /* 0x0000007f00007812 */ /* 0x004fc800078ec0ff */
[----:B------:R-:W-:-:S13]  /*1e940*/  ISETP.NE.AND P0, PT, R0, RZ, PT ;  /* 0x000000ff0000720c */ /* 0x000fda0003f05270 */
[----:B------:R-:W-:Y:S05]  /*1e950*/  @P0 BRA `(.L_x_9299) ;  /* 0x0000002c00000947 */ /* 0x000fea0003800000 */
[----:B------:R-:W2:Y:S01]  /*1e960*/  S2R R5, SR_LANEID ;  /* 0x0000000000057919 */ /* 0x000ea20000000000 */
[----:B------:R-:W-:Y:S01]  /*1e970*/  VOTEU.ANY UR4, UPT, PT ;  /* 0x0000000000047886 */ /* 0x000fe200038e0100 */
[----:B------:R-:W3:Y:S01]  /*1e980*/  LDC.64 R2, c[0x0][0xc38] ;  /* 0x00030e00ff027b82 */ /* 0x000ee20000000a00 */
        /* <DEDUP_REMOVED lines=8> */
[----:B---3--:R-:W-:Y:S01]  /*1ea10*/  IADD3 R24, R0, UR36, R7 ;  /* 0x0000002400187c10 */ /* 0x008fe2000fffe007 */
[----:B------:R-:W-:Y:S06]  /*1ea20*/  BRA `(.L_x_9299) ;  /* 0x0000002800cc7947 */ /* 0x000fec0003800000 */
.L_x_9298:
[----:B------:R-:W2:Y:S01]  /*1ea30*/  S2R R0, SR_CgaCtaId ;  /* 0x0000000000007919 */ /* 0x000ea20000008800 */
[----:B------:R-:W-:-:S04]  /*1ea40*/  MOV R29, 0x400 ;  /* 0x00000400001d7802 */ /* 0x000fc80000000f00 */
[----:B--2---:R-:W-:-:S05]  /*1ea50*/  LEA R29, R0, R29, 0x18 ;  /* 0x0000001d001d7211 */ /* 0x004fca00078ec0ff */
        /* <DEDUP_REMOVED lines=10> */
[----:B-1----:R-:W-:Y:S02]  /*1eb00*/  IMAD.U32 R6, RZ, RZ, UR8 ;  /* 0x00000008ff067e24 */ /* 0x002fe4000f8e00ff */
[----:B------:R-:W-:-:S02]  /*1eb10*/  IMAD.U32 R7, RZ, RZ, UR9 ;  /* 0x00000009ff077e24 */ /* 0x000fc4000f8e00ff */
[----:B------:R-:W-:Y:S02]  /*1eb20*/  IMAD.U32 R10, RZ, RZ, UR4 ;  /* 0x00000004ff0a7e24 */ /* 0x000fe4000f8e00ff */
[----:B------:R-:W-:Y:S02]  /*1eb30*/  IMAD.U32 R11, RZ, RZ, UR5 ;  /* 0x00000005ff0b7e24 */ /* 0x000fe4000f8e00ff */
[----:B0-----:R-:W-:Y:S02]  /*1eb40*/  IMAD.MOV.U32 R8, RZ, RZ, 0x70 ;  /* 0x00000070ff087424 */ /* 0x001fe400078e00ff */
[----:B------:R-:W-:Y:S02]  /*1eb50*/  IMAD.MOV.U32 R12, RZ, RZ, 0x1 ;  /* 0x00000001ff0c7424 */ /* 0x000fe400078e00ff */
[----:B------:R-:W-:-:S07]  /*1eb60*/  IMAD.MOV.U32 R13, RZ, RZ, RZ ;  /* 0x000000ffff0d7224 */ /* 0x000fce00078e00ff */
[----:B------:R-:W-:-:S07]  /*1eb70*/  LEPC R20, `(.L_x_9300) ;  /* 0x000000001014794e */ /* 0x000fce0000000000 */
[----:B--2---:R-:W-:Y:S05]  /*1eb80*/  CALL.ABS.NOINC R2 ;  /* 0x0000000002007343 */ /* 0x004fea0003c00000 */
.L_x_9300:
        /* <DEDUP_REMOVED lines=21> */
.L_x_9301:
        /* <DEDUP_REMOVED lines=19> */
.L_x_9302:
        /* <DEDUP_REMOVED lines=19> */
.L_x_9303:
[----:B------:R-:W2:Y:S01]  /*1ef40*/  LDL.LU R2, [R1+0x28] ;  /* 0x0000280001027983 */ /* 0x000ea20000300800 */
[----:B------:R-:W3:Y:S01]  /*1ef50*/  LDC R0, c[0x0][0x428] ;  /* 0x00010a00ff007b82 */ /* 0x000ee20000000800 */
[----:B------:R-:W-:Y:S01]  /*1ef60*/  ULDC.64 UR4, c[0x0][0x9f8] ;  /* 0x00027e0000047ab9 */ /* 0x000fe20000000a00 */
[----:B------:R-:W4:Y:S01]  /*1ef70*/  S2R R20, SR_TID.X ;  /* 0x0000000000147919 */ /* 0x000f220000002100 */
[----:B---3--:R-:W-:Y:S01]  /*1ef80*/  ISETP.NE.AND P0, PT, R0, 0x1, PT ;  /* 0x000000010000780c */ /* 0x008fe20003f05270 */
[----:B------:R-:W-:Y:S01]  /*1ef90*/  IMAD.MOV.U32 R0, RZ, RZ, R26 ;  /* 0x000000ffff007224 */ /* 0x000fe200078e001a */
[----:B----4-:R-:W-:Y:S01]  /*1efa0*/  LOP3.LUT R21, R20, 0x7f, RZ, 0xc0, !PT ;  /* 0x0000007f14157812 */ /* 0x010fe200078ec0ff */
[----:B------:R-:W-:-:S10]  /*1efb0*/  IMAD.MOV.U32 R20, RZ, RZ, R27 ;  /* 0x000000ffff147224 */ /* 0x000fd400078e001b */
[----:B------:R-:W3:Y:S02]  /*1efc0*/  @P0 LDC R3, c[0x0][0x42c] ;  /* 0x00010b00ff030b82 */ /* 0x000ee40000000800 */
[----:B---3--:R-:W-:Y:S01]  /*1efd0*/  @P0 IMAD.HI.U32 R3, R26, R3, RZ ;  /* 0x000000031a030227 */ /* 0x008fe200078e00ff */
[----:B------:R-:W-:-:S04]  /*1efe0*/  ISETP.NE.AND P1, PT, R21, RZ, PT ;  /* 0x000000ff1500720c */ /* 0x000fc80003f25270 */
[----:B------:R-:W-:-:S09]  /*1eff0*/  PLOP3.LUT P3, PT, P1, PT, PT, 0x8, 0x0 ;  /* 0x000000000000781c */ /* 0x000fd20000f6e170 */
[----:B------:R-:W-:-:S05]  /*1f000*/  VOTEU.ALL UP1, P1 ;  /* 0x00000000003f7886 */ /* 0x000fca0000820000 */
[----:B------:R-:W-:-:S04]  /*1f010*/  @!UP1 UIADD3 UR8, UP0, UR38, 0x270, URZ ;  /* 0x0000027026089890 */ /* 0x000fc8000ff1e03f */
[----:B------:R-:W-:-:S03]  /*1f020*/  @!UP1 UIADD3.X UR9, URZ, UR39, URZ, UP0, !UPT ;  /* 0x000000273f099290 */ /* 0x000fc600087fe43f */
[----:B------:R-:W-:Y:S01]  /*1f030*/  VOTEU.ALL UP0, P1 ;  /* 0x00000000003f7886 */ /* 0x000fe20000800000 */
[----:B--2---:R-:W-:Y:S02]  /*1f040*/  IMAD R25, R25, 0xc0, R2 ;  /* 0x000000c019197824 */ /* 0x004fe400078e0202 */
[----:B------:R-:W2:Y:S02]  /*1f050*/  @P0 LDC R2, c[0x0][0x430] ;  /* 0x00010c00ff020b82 */ /* 0x000ea40000000800 */
[----:B--2---:R-:W-:Y:S02]  /*1f060*/  @P0 SHF.R.U32.HI R0, RZ, R2, R3 ;  /* 0x00000002ff000219 */ /* 0x004fe40000011603 */
[----:B------:R-:W-:-:S04]  /*1f070*/  ISETP.NE.U32.AND P0, PT, RZ, UR4, PT ;  /* 0x00000004ff007c0c */ /* 0x000fc8000bf05070 */
[----:B------:R-:W-:Y:S01]  /*1f080*/  ISETP.NE.AND.EX P0, PT, RZ, UR5, PT, P0 ;  /* 0x00000005ff007c0c */ /* 0x000fe2000bf05300 */
[----:B------:R-:W-:-:S12]  /*1f090*/  ULDC.64 UR4, c[0x0][0xa00] ;  /* 0x0002800000047ab9 */ /* 0x000fd80000000a00 */
[----:B------:R-:W2:Y:S02]  /*1f0a0*/  @P0 LDC.64 R2, c[0x0][0x9f8] ;  /* 0x00027e00ff020b82 */ /* 0x000ea40000000a00 */
[----:B--2---:R-:W-:-:S05]  /*1f0b0*/  @P0 IMAD.WIDE R2, R27, 0x4, R2 ;  /* 0x000000041b020825 */ /* 0x004fca00078e0202 */
[----:B------:R2:W5:Y:S01]  /*1f0c0*/  @P0 LDG.E R20, desc[UR40][R2.64] ;  /* 0x0000002802140981 */ /* 0x000562000c1e1900 */
[----:B------:R-:W-:-:S04]  /*1f0d0*/  ISETP.NE.U32.AND P0, PT, RZ, UR4, PT ;  /* 0x00000004ff007c0c */ /* 0x000fc8000bf05070 */
[----:B------:R-:W-:-:S04]  /*1f0e0*/  ISETP.NE.AND.EX P2, PT, RZ, UR5, PT, P0 ;  /* 0x00000005ff007c0c */ /* 0x000fc8000bf45300 */
[----:B--2---:R-:W-:-:S09]  /*1f0f0*/  SEL R3, R27, RZ, !P2 ;  /* 0x000000ff1b037207 */ /* 0x004fd20005000000 */
.L_x_9304:
        /* <DEDUP_REMOVED lines=9> */
[----:B--2---:R-:W-:Y:S05]  /*1f190*/  @P3 BRA.U.ANY `(.L_x_9304) ;  /* 0xfffffffd00d83947 */ /* 0x004fea000393ffff */
[----:B------:R-:W-:Y:S01]  /*1f1a0*/  PLOP3.LUT P2, PT, P1, PT, PT, 0x8, 0x0 ;  /* 0x000000000000781c */ /* 0x000fe20000f4e170 */
[----:B------:R-:W-:Y:S01]  /*1f1b0*/  VOTEU.ALL UP0, P1 ;  /* 0x00000000003f7886 */ /* 0x000fe20000800000 */
[----:B------:R-:W-:-:S11]  /*1f1c0*/  UMOV UR4, 0x20 ;  /* 0x0000002000047882 */ /* 0x000fd60000000000 */
.L_x_9305:
        /* <DEDUP_REMOVED lines=12> */
.L_x_9306:
        /* <DEDUP_REMOVED lines=9> */
[----:B------:R-:W2:Y:S01]  /*1f320*/  LDC.64 R4, c[0x0][0x3f8] ;  /* 0x0000fe00ff047b82 */ /* 0x000ea20000000a00 */
[----:B------:R-:W-:Y:S01]  /*1f330*/  ULDC.64 UR4, c[0x0][0xa08] ;  /* 0x0002820000047ab9 */ /* 0x000fe20000000a00 */
[----:B-----5:R-:W-:Y:S02]  /*1f340*/  SHF.R.S32.HI R21, RZ, 0x1f, R20 ;  /* 0x0000001fff157819 */ /* 0x020fe40000011414 */
[----:B--2---:R-:W-:Y:S01]  /*1f350*/  LOP3.LUT P0, RZ, R4, UR4, RZ, 0xfc, !PT ;  /* 0x0000000404ff7c12 */ /* 0x004fe2000f80fcff */
[----:B------:R-:W-:-:S03]  /*1f360*/  UMOV UR4, 0xffffffff ;  /* 0xffffffff00047882 */ /* 0x000fc60000000000 */
[----:B------:R-:W-:-:S04]  /*1f370*/  LOP3.LUT P0, RZ, R5, UR5, RZ, 0xfc, P0 ;  /* 0x0000000505ff7c12 */ /* 0x000fc8000800fcff */
[----:B------:R-:W-:Y:S01]  /*1f380*/  SEL R2, R20, RZ, !P0 ;  /* 0x000000ff14027207 */ /* 0x000fe20004000000 */
[----:B------:R-:W-:Y:S08]  /*1f390*/  BRA.DIV UR4, `(.L_x_9307) ;  /* 0x0000003e04807947 */ /* 0x000ff0000b800000 */
[----:B-1----:R-:W1:Y:S02]  /*1f3a0*/  S2R R6, SR_TID.X ;  /* 0x0000000000067919 */ /* 0x002e640000002100 */
[----:B-1----:R-:W-:-:S04]  /*1f3b0*/  SHF.R.U32.HI R6, RZ, 0x5, R6 ;  /* 0x00000005ff067819 */ /* 0x002fc80000011606 */
[----:B------:R-:W-:-:S05]  /*1f3c0*/  LOP3.LUT R6, R6, 0x3, RZ, 0xc0, !PT ;  /* 0x0000000306067812 */ /* 0x000fca00078ec0ff */
[----:B------:R1:W2:Y:S02]  /*1f3d0*/  SHFL.IDX PT, R14, R6, RZ, 0x1f ;  /* 0x00001fff060e7589 */ /* 0x0002a400000e0000 */
.L_x_9421:
[----:B--2---:R-:W-:Y:S02]  /*1f3e0*/  ISETP.NE.AND P0, PT, R14, RZ, PT ;  /* 0x000000ff0e00720c */ /* 0x004fe40003f05270 */
[----:B------:R-:W-:-:S11]  /*1f3f0*/  PLOP3.LUT P6, PT, PT, PT, PT, 0x8, 0x0 ;  /* 0x000000000000781c */ /* 0x000fd60003fce170 */
[----:B------:R-:W-:Y:S05]  /*1f400*/  @P0 BRA `(.L_x_9308) ;  /* 0x0000000800240947 */ /* 0x000fea0003800000 */
[----:B------:R-:W-:-:S03]  /*1f410*/  UMOV UR4, 0xffffffff ;  /* 0xffffffff00047882 */ /* 0x000fc60000000000 */
[----:B------:R-:W-:Y:S05]  /*1f420*/  BRA.DIV UR4, `(.L_x_9309) ;  /* 0x0000003e04907947 */ /* 0x000fea000b800000 */
[----:B------:R-:W-:-:S13]  /*1f430*/  ELECT P6, URZ, PT ;  /* 0x00000000003f782f */ /* 0x000fda00038c0000 */
.L_x_9424:
[----:B------:R-:W-:Y:S05]  /*1f440*/  @!P6 BRA `(.L_x_9310) ;  /* 0x000000040088e947 */ /* 0x000fea0003800000 */
[----:B-1----:R-:W0:Y:S01]  /*1f450*/  LDL R6, [R1+0x14] ;  /* 0x0000140001067983 */ /* 0x002e220000100800 */
[----:B------:R-:W-:-:S04]  /*1f460*/  ISETP.NE.U32.AND P0, PT, R4, RZ, PT ;  /* 0x000000ff0400720c */ /* 0x000fc80003f05070 */
[----:B------:R-:W-:Y:S01]  /*1f470*/  ISETP.NE.AND.EX P0, PT, R5, RZ, PT, P0 ;  /* 0x000000ff0500720c */ /* 0x000fe20003f05300 */
[----:B0-----:R-:W-:-:S12]  /*1f480*/  VIADD R8, R6, 0xffffffff ;  /* 0xffffffff06087836 */ /* 0x001fd80000000000 */
        /* <DEDUP_REMOVED lines=19> */
.L_x_9311:
[----:B------:R-:W-:Y:S01]  /*1f5c0*/  IMAD R6, R17, 0x8, R29 ;  /* 0x0000000811067824 */ /* 0x000fe200078e021d */
[----:B0-----:R-:W-:Y:S01]  /*1f5d0*/  SHF.L.U32 R5, R22, 0x1f, RZ ;  /* 0x0000001f16057819 */ /* 0x001fe200000006ff */
[----:B------:R-:W0:Y:S03]  /*1f5e0*/  S2R R4, SR_TID.X ;  /* 0x0000000000047919 */ /* 0x000e260000002100 */
[----:B------:R-:W1:Y:S01]  /*1f5f0*/  SYNCS.PHASECHK.TRANS64.TRYWAIT P2, [R6+URZ+0x19c80], R5 ;  /* 0x019c8005060075a7 */ /* 0x000e62000804017f */
[----:B0-----:R-:W-:-:S04]  /*1f600*/  LOP3.LUT R4, R4, 0x7f, RZ, 0xc0, !PT ;  /* 0x0000007f04047812 */ /* 0x001fc800078ec0ff */
[----:B------:R-:W-:Y:S01]  /*1f610*/  ISETP.NE.AND P0, PT, R4, RZ, PT ;  /* 0x000000ff0400720c */ /* 0x000fe20003f05270 */
[----:B-1----:R-:W-:-:S12]  /*1f620*/  @!P2 BRA `(.L_x_9312) ;  /* 0x0000003c0030a947 */ /* 0x002fd80003800000 */
.L_x_9425:
        /* <DEDUP_REMOVED lines=8> */
.L_x_9313:
[----:B------:R-:W2:Y:S01]  /*1f6b0*/  LDL R7, [R1+0x4] ;  /* 0x0000040001077983 */ /* 0x000ea20000100800 */
[----:B------:R-:W-:Y:S01]  /*1f6c0*/  IMAD R4, R17, 0x3000, R29 ;  /* 0x0000300011047824 */ /* 0x000fe200078e021d */
[----:B------:R-:W-:Y:S01]  /*1f6d0*/  R2UR UR9, R6 ;  /* 0x00000000060972ca */ /* 0x000fe200000e0000 */
[----:B------:R-:W-:Y:S01]  /*1f6e0*/  UIADD3 UR4, UP0, UR38, 0x470, URZ ;  /* 0x0000047026047890 */ /* 0x000fe2000ff1e03f */
[----:B------:R-:W-:Y:S01]  /*1f6f0*/  R2UR UR12, R0 ;  /* 0x00000000000c72ca */ /* 0x000fe200000e0000 */
[----:B------:R-:W-:Y:S01]  /*1f700*/  UMOV UR10, URZ ;  /* 0x0000003f000a7c82 */ /* 0x000fe20008000000 */
[----:B------:R-:W-:Y:S01]  /*1f710*/  R2UR UR15, R4 ;  /* 0x00000000040f72ca */ /* 0x000fe200000e0000 */
[----:B------:R-:W-:Y:S01]  /*1f720*/  UIADD3.X UR5, URZ, UR39, URZ, UP0, !UPT ;  /* 0x000000273f057290 */ /* 0x000fe200087fe43f */
[----:B-----5:R-:W-:Y:S01]  /*1f730*/  R2UR UR13, R2 ;  /* 0x00000000020d72ca */ /* 0x020fe200000e0000 */
[----:B------:R-:W-:Y:S01]  /*1f740*/  UMOV UR6, 0x0 ;  /* 0x0000000000067882 */ /* 0x000fe20000000000 */
[----:B------:R-:W-:Y:S01]  /*1f750*/  UMOV UR7, 0x14f00000 ;  /* 0x14f0000000077882 */ /* 0x000fe20000000000 */
[----:B------:R-:W-:-:S04]  /*1f760*/  UMOV UR16, 0x20 ;  /* 0x0000002000107882 */ /* 0x000fc80000000000 */
[----:B------:R-:W-:-:S04]  /*1f770*/  UIADD3 UR9, UR9, 0x19c70, URZ ;  /* 0x00019c7009097890 */ /* 0x000fc8000fffe03f */
[----:B------:R-:W-:Y:S02]  /*1f780*/  UIADD3 UR8, UR15, 0x9000, URZ ;  /* 0x000090000f087890 */ /* 0x000fe4000fffe03f */
[----:B------:R-:W-:Y:S02]  /*1f790*/  UIADD3 UR14, UR15, 0xa000, URZ ;  /* 0x0000a0000f0e7890 */ /* 0x000fe4000fffe03f */
[----:B------:R-:W-:Y:S01]  /*1f7a0*/  UIADD3 UR15, UR15, 0xb000, URZ ;  /* 0x0000b0000f0f7890 */ /* 0x000fe2000fffe03f */
        /* <DEDUP_REMOVED lines=12> */
.L_x_9426:
        /* <DEDUP_REMOVED lines=8> */
.L_x_9315:
        /* <DEDUP_REMOVED lines=24> */
.L_x_9310:
[----:B------:R-:W-:Y:S05]  /*1fa70*/  WARPSYNC.ALL ;  /* 0x0000000000007948 */ /* 0x000fea0003800000 */
[----:B------:R-:W-:Y:S01]  /*1fa80*/  BAR.SYNC.DEFER_BLOCKING 0x8, 0x1a0 ;  /* 0x0206800000007b1d */ /* 0x000fe20000010000 */
[----:B------:R-:W-:Y:S02]  /*1fa90*/  R2UR UR24, R29 ;  /* 0x000000001d1872ca */ /* 0x000fe400000e0000 */
[----:B------:R-:W-:-:S13]  /*1faa0*/  ELECT P0, URZ, PT ;  /* 0x00000000003f782f */ /* 0x000fda0003800000 */
[----:B------:R-:W-:Y:S01]  /*1fab0*/  @P0 R2UR UR13, R3 ;  /* 0x00000000030d02ca */ /* 0x000fe200000e0000 */
[----:B------:R-:W-:Y:S01]  /*1fac0*/  UIADD3 UR4, UP0, UR38, 0x270, URZ ;  /* 0x0000027026047890 */ /* 0x000fe2000ff1e03f */
[C---:B------:R-:W-:Y:S01]  /*1fad0*/  @P0 R2UR UR12, R26.reuse ;  /* 0x000000001a0c02ca */ /* 0x040fe200000e0000 */
        /* <DEDUP_REMOVED lines=9> */
[----:B------:R-:W-:Y:S01]  /*1fb70*/  @P0 IMAD.MOV.U32 R4, RZ, RZ, 0x4800 ;  /* 0x00004800ff040424 */ /* 0x000fe200078e00ff */
        /* <DEDUP_REMOVED lines=11> */
[----:B---3--:R-:W-:Y:S01]  /*1fc30*/  @P0 R2UR UR13, R3 ;  /* 0x00000000030d02ca */ /* 0x008fe200000e0000 */
[----:B------:R-:W-:Y:S01]  /*1fc40*/  UIADD3 UR8, UR24, 0x12000, URZ ;  /* 0x0001200018087890 */ /* 0x000fe2000fffe03f */
[----:B------:R-:W-:Y:S01]  /*1fc50*/  @P0 R2UR UR12, R26 ;  /* 0x000000001a0c02ca */ /* 0x000fe200000e0000 */
[----:B------:R-:W-:Y:S01]  /*1fc60*/  UMOV UR10, 0x40 ;  /* 0x00000040000a7882 */ /* 0x000fe20000000000 */
[----:B------:R-:W-:-:S13]  /*1fc70*/  @P0 R2UR UR11, R25 ;  /* 0x00000000190b02ca */ /* 0x000fda00000e0000 */
[----:B------:R2:W-:Y:S02]  /*1fc80*/  UTMALDG.4D [UR8], [UR4], desc[UR22] ;  /* 0x00001608040075b4 */ /* 0x0005e40008019000 */
[----:B--2---:R-:W-:Y:S01]  /*1fc90*/  NOP ;  /* 0x0000000000007918 */ /* 0x004fe20000000000 */
.L_x_9308:
        /* <DEDUP_REMOVED lines=8> */
[----:B------:R-:W2:Y:S02]  /*1fd20*/  SYNCS.PHASECHK.TRANS64.TRYWAIT P0, [R29+URZ+0x19c20], R4 ;  /* 0x019c20041d0075a7 */ /* 0x000ea4000800017f */
[----:B--2---:R-:W-:Y:S05]  /*1fd30*/  @!P0 BRA `(.L_x_9317) ;  /* 0x0000003400948947 */ /* 0x004fea0003800000 */
.L_x_9427:
[----:B------:R-:W-:Y:S05]  /*1fd40*/  BSYNC B0 ;  /* 0x0000000000007941 */ /* 0x000fea0003800000 */
.L_x_9316:
[----:B01----:R-:W3:Y:S04]  /*1fd50*/  LDL.LU R5, [R1+0x14] ;  /* 0x0000140001057983 */ /* 0x003ee80000300800 */
[----:B------:R-:W4:Y:S01]  /*1fd60*/  LDL R3, [R1] ;  /* 0x0000000001037983 */ /* 0x000f220000100800 */
[----:B---3--:R-:W-:-:S05]  /*1fd70*/  VIADD R12, R5, 0xfffffffe ;  /* 0xfffffffe050c7836 */ /* 0x008fca0000000000 */
[----:B----4-:R-:W-:-:S13]  /*1fd80*/  ISETP.GE.AND P0, PT, R12, R3, PT ;  /* 0x000000030c00720c */ /* 0x010fda0003f06270 */
[----:B------:R-:W-:Y:S05]  /*1fd90*/  @!P0 BRA `(.L_x_9318) ;  /* 0x0000001000308947 */ /* 0x000fea0003800000 */
[----:B------:R-:W-:Y:S02]  /*1fda0*/  IMAD.MOV.U32 R6, RZ, RZ, R17 ;  /* 0x000000ffff067224 */ /* 0x000fe400078e0011 */
[----:B------:R-:W-:-:S07]  /*1fdb0*/  IMAD.MOV.U32 R7, RZ, RZ, R22 ;  /* 0x000000ffff077224 */ /* 0x000fce00078e0016 */
.L_x_9342:
[----:B------:R-:W-:Y:S01]  /*1fdc0*/  VIADD R17, R6, 0x1 ;  /* 0x0000000106117836 */ /* 0x000fe20000000000 */
[----:B------:R-:W-:Y:S05]  /*1fdd0*/  YIELD ;  /* 0x0000000000007946 */ /* 0x000fea0003800000 */
[----:B------:R-:W-:Y:S01]  /*1fde0*/  ISETP.NE.AND P0, PT, R17, 0x2, PT ;  /* 0x000000021100780c */ /* 0x000fe20003f05270 */
[----:B------:R-:W-:Y:S03]  /*1fdf0*/  BSSY B0, `(.L_x_9319) ;  /* 0x00000a4000007945 */ /* 0x000fe60003800000 */
[----:B------:R-:W-:-:S02]  /*1fe00*/  SEL R22, RZ, 0x1, P0 ;  /* 0x00000001ff167807 */ /* 0x000fc40000000000 */
[----:B------:R-:W-:Y:S02]  /*1fe10*/  SEL R17, R17, RZ, P0 ;  /* 0x000000ff11117207 */ /* 0x000fe40000000000 */
[----:B------:R-:W-:Y:S01]  /*1fe20*/  LOP3.LUT R22, R7, R22, RZ, 0x3c, !PT ;  /* 0x0000001607167212 */ /* 0x000fe200078e3cff */
[----:B0-----:R-:W-:Y:S06]  /*1fe30*/  @!P6 BRA `(.L_x_9320) ;  /* 0x00000008007ce947 */ /* 0x001fec0003800000 */
[----:B------:R-:W-:Y:S01]  /*1fe40*/  ULDC.64 UR4, c[0x0][0x3f8] ;  /* 0x0000fe0000047ab9 */ /* 0x000fe20000000a00 */
[----:B------:R-:W-:Y:S01]  /*1fe50*/  IMAD.MOV.U32 R8, RZ, RZ, R12 ;  /* 0x000000ffff087224 */ /* 0x000fe200078e000c */
[----:B------:R-:W-:-:S04]  /*1fe60*/  ISETP.NE.U32.AND P0, PT, RZ, UR4, PT ;  /* 0x00000004ff007c0c */ /* 0x000fc8000bf05070 */
[----:B------:R-:W-:-:S13]  /*1fe70*/  ISETP.NE.AND.EX P0, PT, RZ, UR5, PT, P0 ;  /* 0x00000005ff007c0c */ /* 0x000fda000bf05300 */
[----:B------:R-:W-:Y:S05]  /*1fe80*/  @!P0 BRA `(.L_x_9321) ;  /* 0x0000000000448947 */ /* 0x000fea0003800000 */
[----:B------:R-:W0:Y:S01]  /*1fe90*/  LDC R5, c[0x0][0x41c] ;  /* 0x00010700ff057b82 */ /* 0x000e220000000800 */
[----:B------:R-:W-:Y:S01]  /*1fea0*/  ULDC.64 UR6, c[0x0][0x408] ;  /* 0x0001020000067ab9 */ /* 0x000fe20000000a00 */
[----:B0-----:R-:W-:-:S13]  /*1feb0*/  ISETP.NE.AND P0, PT, R5, 0x1, PT ;  /* 0x000000010500780c */ /* 0x001fda0003f05270 */
        /* <DEDUP_REMOVED lines=14> */
.L_x_9321:
[----:B0-----:R-:W-:Y:S01]  /*1ffa0*/  IMAD R5, R17, 0x8, R29 ;  /* 0x0000000811057824 */ /* 0x001fe200078e021d */
[----:B--2---:R-:W-:Y:S01]  /*1ffb0*/  SHF.L.U32 R4, R22, 0x1f, RZ ;  /* 0x0000001f16047819 */ /* 0x004fe200000006ff */
[----:B------:R-:W0:Y:S01]  /*1ffc0*/  S2R R3, SR_TID.X ;  /* 0x0000000000037919 */ /* 0x000e220000002100 */
[----:B------:R-:W-:Y:S02]  /*1ffd0*/  BSSY B1, `(.L_x_9322) ;  /* 0x0000005000017945 */ /* 0x000fe40003800000 */
[----:B------:R-:W1:Y:S01]  /*1ffe0*/  SYNCS.PHASECHK.TRANS64.TRYWAIT P0, [R5+URZ+0x19c80], R4 ;  /* 0x019c8004050075a7 */ /* 0x000e62000800017f */
[----:B0-----:R-:W-:-:S04]  /*1fff0*/  LOP3.LUT R3, R3, 0x7f, RZ, 0xc0, !PT ;  /* 0x0000007f03037812 */ /* 0x001fc800078ec0ff */
[----:B------:R-:W-:Y:S01]  /*20000*/  ISETP.NE.AND P2, PT, R3, RZ, PT ;  /* 0x000000ff0300720c */ /* 0x000fe20003f45270 */
[----:B-1----:R-:W-:-:S12]  /*20010*/  @!P0 BRA `(.L_x_9323) ;  /* 0x0000003000f08947 */ /* 0x002fd80003800000 */
.L_x_9428:
[----:B------:R-:W-:Y:S05]  /*20020*/  BSYNC B1 ;  /* 0x0000000000017941 */ /* 0x000fea0003800000 */
.L_x_9322:
        /* <DEDUP_REMOVED lines=9> */
.L_x_9325:
[----:B------:R-:W-:Y:S05]  /*200c0*/  BSYNC B1 ;  /* 0x0000000000017941 */ /* 0x000fea0003800000 */
.L_x_9324:
[----:B------:R-:W2:Y:S01]  /*200d0*/  LDL R9, [R1+0x4] ;  /* 0x0000040001097983 */ /* 0x000ea20000100800 */
        /* <DEDUP_REMOVED lines=9> */
[----:B--2---:R-:W-:-:S02]  /*20170*/  IMAD R9, R8, 0x80, R9 ;  /* 0x0000008008097824 */ /* 0x004fc400078e0209 */
[----:B------:R-:W-:-:S09]  /*20180*/  VIADD R8, R5, 0x19c70 ;  /* 0x00019c7005087836 */ /* 0x000fd20000000000 */
.L_x_9326:
        /* <DEDUP_REMOVED lines=16> */
.L_x_9327:
        /* <DEDUP_REMOVED lines=16> */
.L_x_9328:
        /* <DEDUP_REMOVED lines=13> */
.L_x_9429:
[----:B------:R-:W-:Y:S05]  /*20460*/  BSYNC B1 ;  /* 0x0000000000017941 */ /* 0x000fea0003800000 */
.L_x_9329:
        /* <DEDUP_REMOVED lines=11> */
.L_x_9332:
[----:B------:R-:W-:Y:S05]  /*20520*/  BSYNC B1 ;  /* 0x0000000000017941 */ /* 0x000fea0003800000 */
.L_x_9331:
        /* <DEDUP_REMOVED lines=8> */
.L_x_9333:
        /* <DEDUP_REMOVED lines=15> */
.L_x_9334:
        /* <DEDUP_REMOVED lines=15> */
.L_x_9335:
        /* <DEDUP_REMOVED lines=10> */
.L_x_9320:
[----:B------:R-:W-:Y:S05]  /*20830*/  BSYNC B0 ;  /* 0x0000000000007941 */ /* 0x000fea0003800000 */
.L_x_9319:
[----:B--2---:R-:W2:Y:S02]  /*20840*/  LDL R4, [R1+0x30] ;  /* 0x0000300001047983 */ /* 0x004ea40000100800 */
[----:B--2---:R-:W-:-:S13]  /*20850*/  ISETP.NE.AND P0, PT, R4, 0x3, PT ;  /* 0x000000030400780c */ /* 0x004fda0003f05270 */
[----:B------:R-:W-:Y:S05]  /*20860*/  @!P0 BRA `(.L_x_9336) ;  /* 0x0000000000048947 */ /* 0x000fea0003800000 */
[----:B------:R-:W-:Y:S01]  /*20870*/  BPT.TRAP 0x1 ;  /* 0x000000040000795c */ /* 0x000fe20000300000 */
.L_x_9336:
        /* <DEDUP_REMOVED lines=8> */
.L_x_9430:
[----:B------:R-:W-:Y:S05]  /*20900*/  BSYNC B0 ;  /* 0x0000000000007941 */ /* 0x000fea0003800000 */
.L_x_9337:
[----:B------:R-:W-:Y:S05]  /*20910*/  @!P0 BRA `(.L_x_9339) ;  /* 0x0000000000048947 */ /* 0x000fea0003800000 */
[----:B------:R-:W-:Y:S01]  /*20920*/  BPT.TRAP 0x1 ;  /* 0x000000040000795c */ /* 0x000fe20000300000 */
.L_x_9339:
[----:B------:R-:W-:Y:S01]  /*20930*/  SHF.L.U32 R4, R7, 0x1f, RZ ;  /* 0x0000001f07047819 */ /* 0x000fe200000006ff */
[----:B0-----:R-:W-:-:S03]  /*20940*/  IMAD R3, R6, 0x3000, RZ ;  /* 0x0000300006037824 */ /* 0x001fc600078e02ff */
[----:B------:R-:W0:Y:S02]  /*20950*/  SYNCS.PHASECHK.TRANS64.TRYWAIT P2, [R13+URZ+0x19c60], R4 ;  /* 0x019c60040d0075a7 */ /* 0x000e24000804017f */
[----:B0-----:R-:W-:Y:S05]  /*20960*/  @!P2 BRA `(.L_x_9340) ;  /* 0x0000002800d8a947 */ /* 0x001fea0003800000 */
.L_x_9431:
        /* <DEDUP_REMOVED lines=68> */
.L_x_9341:
[----:B------:R-:W2:Y:S01]  /*20db0*/  LDL R3, [R1] ;  /* 0x0000000001037983 */ /* 0x000ea20000100800 */
[----:B-1----:R1:W-:Y:S01]  /*20dc0*/  SYNCS.ARRIVE.TRANS64.A1T0 RZ, [R13+URZ+0x19c50], RZ ;  /* 0x019c50ff0dff79a7 */ /* 0x0023e2000810003f */
[----:B------:R-:W-:Y:S02]  /*20dd0*/  IMAD.MOV.U32 R6, RZ, RZ, R17 ;  /* 0x000000ffff067224 */ /* 0x000fe400078e0011 */
[----:B------:R-:W-:Y:S02]  /*20de0*/  IMAD.MOV.U32 R7, RZ, RZ, R22 ;  /* 0x000000ffff077224 */ /* 0x000fe400078e0016 */
[----:B-1----:R-:W-:-:S05]  /*20df0*/  @!P1 VIADD R13, R13, 0x19c80 ;  /* 0x00019c800d0d9836 */ /* 0x002fca0000000000 */
[----:B------:R-:W-:Y:S01]  /*20e00*/  @!P1 PRMT R13, RZ, 0x654, R13 ;  /* 0x00000654ff0d9816 */ /* 0x000fe2000000000d */
[----:B------:R-:W-:Y:S06]  /*20e10*/  BAR.SYNC.DEFER_BLOCKING 0x2, 0x80 ;  /* 0x0082000000007b1d */ /* 0x000fec0000010000 */
[----:B------:R1:W-:Y:S01]  /*20e20*/  @!P1 SYNCS.ARRIVE.TRANS64.RED.A1T0 RZ, [R13+URZ], RZ ;  /* 0x000000ff0dff99a7 */ /* 0x0003e2000810043f */
[C---:B--2---:R-:W-:Y:S01]  /*20e30*/  ISETP.GT.AND P0, PT, R12.reuse, R3, PT ;  /* 0x000000030c00720c */ /* 0x044fe20003f04270 */
[----:B------:R-:W-:-:S12]  /*20e40*/  VIADD R12, R12, 0xffffffff ;  /* 0xffffffff0c0c7836 */ /* 0x000fd80000000000 */
[----:B-1----:R-:W-:Y:S05]  /*20e50*/  @P0 BRA `(.L_x_9342) ;  /* 0xffffffec00d80947 */ /* 0x002fea000383ffff */
.L_x_9318:
[----:B------:R-:W3:Y:S01]  /*20e60*/  LDL R3, [R1+0x30] ;  /* 0x0000300001037983 */ /* 0x000ee20000100800 */
[----:B------:R-:W-:Y:S01]  /*20e70*/  BSSY B0, `(.L_x_9343) ;  /* 0x000000f000007945 */ /* 0x000fe20003800000 */
[----:B---3--:R-:W-:-:S03]  /*20e80*/  ISETP.NE.AND P2, PT, R3, 0x3, PT ;  /* 0x000000030300780c */ /* 0x008fc60003f45270 */
[----:B------:R-:W-:Y:S10]  /*20e90*/  @P1 BRA `(.L_x_9344) ;  /* 0x0000000000301947 */ /* 0x000ff40003800000 */
[----:B------:R-:W1:Y:S01]  /*20ea0*/  S2R R5, SR_LANEID ;  /* 0x0000000000057919 */ /* 0x000e620000000000 */
[----:B------:R-:W-:Y:S01]  /*20eb0*/  VOTEU.ANY UR4, UPT, PT ;  /* 0x0000000000047886 */ /* 0x000fe200038e0100 */
[----:B------:R-:W3:Y:S01]  /*20ec0*/  LDC.64 R2, c[0x0][0xc38] ;  /* 0x00030e00ff027b82 */ /* 0x000ee20000000a00 */
[----:B------:R-:W1:Y:S02]  /*20ed0*/  FLO.U32 R0, UR4 ;  /* 0x0000000400007d00 */ /* 0x000e6400080e0000 */
[----:B-1----:R-:W-:-:S06]  /*20ee0*/  ISETP.EQ.U32.AND P0, PT, R0, R5, PT ;  /* 0x000000050000720c */ /* 0x002fcc0003f02070 */
[----:B------:R-:W3:Y:S07]  /*20ef0*/  POPC R5, UR4 ;  /* 0x0000000400057d09 */ /* 0x000eee0008000000 */
[----:B---3--:R-:W3:Y:S01]  /*20f00*/  @P0 ATOMG.E.ADD.STRONG.GPU PT, R3, desc[UR40][R2.64], R5 ;  /* 0x00000005020309a8 */ /* 0x008ee200081ee1e8 */
[----:B--2---:R-:W1:Y:S02]  /*20f10*/  S2R R4, SR_LTMASK ;  /* 0x0000000000047919 */ /* 0x004e640000003900 */
[----:B-1----:R-:W-:-:S04]  /*20f20*/  LOP3.LUT R4, R4, UR4, RZ, 0xc0, !PT ;  /* 0x0000000404047c12 */ /* 0x002fc8000f8ec0ff */
[----:B------:R-:W1:Y:S01]  /*20f30*/  POPC R7, R4 ;  /* 0x0000000400077309 */ /* 0x000e620000000000 */
[----:B---3--:R-:W1:Y:S02]  /*20f40*/  SHFL.IDX PT, R0, R3, R0, 0x1f ;  /* 0x00001f0003007589 */ /* 0x008e6400000e0000 */
[----:B-1----:R-:W-:-:S07]  /*20f50*/  IADD3 R24, R0, UR36, R7 ;  /* 0x0000002400187c10 */ /* 0x002fce000fffe007 */
.L_x_9344:
[----:B------:R-:W-:Y:S05]  /*20f60*/  BSYNC B0 ;  /* 0x0000000000007941 */ /* 0x000fea0003800000 */
.L_x_9343:
[----:B------:R-:W-:Y:S05]  /*20f70*/  @!P2 BRA `(.L_x_9345) ;  /* 0x000000000004a947 */ /* 0x000fea0003800000 */
[----:B------:R-:W-:Y:S01]  /*20f80*/  BPT.TRAP 0x1 ;  /* 0x000000040000795c */ /* 0x000fe20000300000 */
.L_x_9345:
[----:B------:R-:W3:Y:S01]  /*20f90*/  LDL R2, [R1+0x18] ;  /* 0x0000180001027983 */ /* 0x000ee20000100800 */
[----:B------:R-:W-:Y:S01]  /*20fa0*/  LOP3.LUT R3, R22, 0x1, RZ, 0x3c, !PT ;  /* 0x0000000116037812 */ /* 0x000fe200078e3cff */
[----:B------:R-:W-:Y:S01]  /*20fb0*/  IMAD R0, R17, 0x8, R29 ;  /* 0x0000000811007824 */ /* 0x000fe200078e021d */
[----:B------:R-:W-:Y:S02]  /*20fc0*/  BSSY B0, `(.L_x_9346) ;  /* 0x0000005000007945 */ /* 0x000fe40003800000 */
[----:B------:R-:W-:-:S04]  /*20fd0*/  SHF.L.U32 R3, R3, 0x1f, RZ ;  /* 0x0000001f03037819 */ /* 0x000fc800000006ff */
[----:B------:R-:W1:Y:S01]  /*20fe0*/  SYNCS.PHASECHK.TRANS64.TRYWAIT P0, [R0+URZ+0x19c70], R3 ;  /* 0x019c7003000075a7 */ /* 0x000e62000800017f */
[----:B---3--:R-:W-:Y:S01]  /*20ff0*/  ISETP.NE.AND P2, PT, R2, 0x3, PT ;  /* 0x000000030200780c */ /* 0x008fe20003f45270 */
[----:B-1----:R-:W-:-:S12]  /*21000*/  @!P0 BRA `(.L_x_9347) ;  /* 0x0000002400448947 */ /* 0x002fd80003800000 */
.L_x_9432:
[----:B------:R-:W-:Y:S05]  /*21010*/  BSYNC B0 ;  /* 0x0000000000007941 */ /* 0x000fea0003800000 */
.L_x_9346:
[----:B------:R-:W-:Y:S05]  /*21020*/  @!P2 BRA `(.L_x_9348) ;  /* 0x000000000004a947 */ /* 0x000fea0003800000 */
[----:B------:R-:W-:Y:S01]  /*21030*/  BPT.TRAP 0x1 ;  /* 0x000000040000795c */ /* 0x000fe20000300000 */
.L_x_9348:
[----:B-1----:R-:W-:-:S04]  /*21040*/  SHF.L.U32 R3, R22, 0x1f, RZ ;  /* 0x0000001f16037819 */ /* 0x002fc800000006ff */
[----:B------:R-:W1:Y:S02]  /*21050*/  SYNCS.PHASECHK.TRANS64.TRYWAIT P0, [R0+URZ+0x19c60], R3 ;  /* 0x019c6003000075a7 */ /* 0x000e64000800017f */
[----:B-1----:R-:W-:Y:S05]  /*21060*/  @!P0 BRA `(.L_x_9349) ;  /* 0x0000002400408947 */ /* 0x002fea0003800000 */
.L_x_9433:
[----:B------:R-:W3:Y:S01]  /*21070*/  LDL R21, [R1+0x8] ;  /* 0x0000080001157983 */ /* 0x000ee20000100800 */
[----:B-1----:R-:W-:Y:S01]  /*21080*/  IMAD R3, R17, 0x3000, RZ ;  /* 0x0000300011037824 */ /* 0x002fe200078e02ff */
[----:B------:R-:W-:Y:S05]  /*21090*/  WARPSYNC.ALL ;  /* 0x0000000000007948 */ /* 0x000fea0003800000 */
[----:B------:R-:W-:Y:S01]  /*210a0*/  LOP3.LUT R2, R3, R18, RZ, 0xfc, !PT ;  /* 0x0000001203027212 */ /* 0x000fe200078efcff */
[----:B------:R-:W-:Y:S01]  /*210b0*/  VIADD R15, R29, 0x3000 ;  /* 0x000030001d0f7836 */ /* 0x000fe20000000000 */
[----:B------:R-:W-:-:S03]  /*210c0*/  LOP3.LUT R20, R18, 0x1800, RZ, 0xfc, !PT ;  /* 0x0000180012147812 */ /* 0x000fc600078efcff */
[----:B------:R-:W-:Y:S01]  /*210d0*/  IMAD.IADD R5, R29, 0x1, R2 ;  /* 0x000000011d057824 */ /* 0x000fe200078e0202 */
[----:B------:R-:W-:-:S05]  /*210e0*/  LOP3.LUT R2, R3, R23, RZ, 0xfc, !PT ;  /* 0x0000001703027212 */ /* 0x000fca00078efcff */
[----:B--2---:R-:W0:Y:S01]  /*210f0*/  LDSM.16.MT88.4 R4, [R5+0x9000] ;  /* 0x009000000504783b */ /* 0x004e220000004200 */
[----:B------:R-:W-:Y:S02]  /*21100*/  IMAD.IADD R12, R15, 0x1, R2 ;  /* 0x000000010f0c7824 */ /* 0x000fe400078e0202 */
[----:B------:R-:W-:Y:S01]  /*21110*/  VIADD R2, R3, 0x1000 ;  /* 0x0000100003027836 */ /* 0x000fe20000000000 */
[C-C-:B0-----:R-:W-:Y:S02]  /*21120*/  PRMT R8, R4.reuse, 0x6420, R5.reuse ;  /* 0x0000642004087816 */ /* 0x141fe40000000005 */
[----:B------:R-:W-:Y:S02]  /*21130*/  PRMT R9, R4, 0x7531, R5 ;  /* 0x0000753104097816 */ /* 0x000fe40000000005 */
[----:B------:R-:W-:Y:S02]  /*21140*/  LOP3.LUT R4, R2, R18, RZ, 0xfc, !PT ;  /* 0x0000001202047212 */ /* 0x000fe400078efcff */
[----:B------:R-:W-:-:S02]  /*21150*/  PRMT R10, R6, 0x6420, R7 ;  /* 0x00006420060a7816 */ /* 0x000fc40000000007 */
[----:B------:R-:W-:Y:S01]  /*21160*/  PRMT R11, R6, 0x7531, R7 ;  /* 0x00007531060b7816 */ /* 0x000fe20000000007 */
[----:B------:R-:W-:Y:S01]  /*21170*/  IMAD.IADD R6, R29, 0x1, R4 ;  /* 0x000000011d067824 */ /* 0x000fe200078e0204 */
[----:B------:R-:W-:-:S03]  /*21180*/  LOP3.LUT R2, R2, R23, RZ, 0xfc, !PT ;  /* 0x0000001702027212 */ /* 0x000fc600078efcff */
[----:B------:R-:W-:Y:S02]  /*21190*/  STSM.16.M88.4 [R12], R8 ;  /* 0x000000080c007844 */ /* 0x000fe40000000200 */
[----:B------:R-:W-:Y:S02]  /*211a0*/  IMAD.IADD R13, R15, 0x1, R2 ;  /* 0x000000010f0d7824 */ /* 0x000fe400078e0202 */
[----:B------:R-:W0:Y:S01]  /*211b0*/  LDSM.16.MT88.4 R4, [R6+0x9000] ;  /* 0x009000000604783b */ /* 0x000e220000004200 */
[----:B------:R-:W-:Y:S01]  /*211c0*/  VIADD R2, R3, 0x2000 ;  /* 0x0000200003027836 */ /* 0x000fe20000000000 */
[C-C-:B0-----:R-:W-:Y:S02]  /*211d0*/  PRMT R8, R4.reuse, 0x6420, R5.reuse ;  /* 0x0000642004087816 */ /* 0x141fe40000000005 */
[----:B------:R-:W-:Y:S02]  /*211e0*/  PRMT R9, R4, 0x7531, R5 ;  /* 0x0000753104097816 */ /* 0x000fe40000000005 */
[----:B------:R-:W-:-:S02]  /*211f0*/  LOP3.LUT R4, R2, R18, RZ, 0xfc, !PT ;  /* 0x0000001202047212 */ /* 0x000fc400078efcff */
[C-C-:B------:R-:W-:Y:S02]  /*21200*/  PRMT R10, R6.reuse, 0x6420, R7.reuse ;  /* 0x00006420060a7816 */ /* 0x140fe40000000007 */
[----:B------:R-:W-:Y:S01]  /*21210*/  PRMT R11, R6, 0x7531, R7 ;  /* 0x00007531060b7816 */ /* 0x000fe20000000007 */
[----:B------:R-:W-:Y:S01]  /*21220*/  IMAD.IADD R14, R29, 0x1, R4 ;  /* 0x000000011d0e7824 */ /* 0x000fe200078e0204 */
[----:B------:R-:W-:-:S03]  /*21230*/  LOP3.LUT R2, R2, R23, RZ, 0xfc, !PT ;  /* 0x0000001702027212 */ /* 0x000fc600078efcff */
[----:B------:R-:W-:Y:S02]  /*21240*/  STSM.16.M88.4 [R13], R8 ;  /* 0x000000080d007844 */ /* 0x000fe40000000200 */
[----:B------:R-:W-:Y:S01]  /*21250*/  IMAD.IADD R12, R15, 0x1, R2 ;  /* 0x000000010f0c7824 */ /* 0x000fe200078e0202 */
[----:B------:R-:W-:Y:S01]  /*21260*/  LOP3.LUT R2, R3, 0x800, R18, 0xfe, !PT ;  /* 0x0000080003027812 */ /* 0x000fe200078efe12 */
[----:B------:R0:W1:Y:S02]  /*21270*/  LDSM.16.MT88.4 R4, [R14+0x9000] ;  /* 0x009000000e04783b */ /* 0x0000640000004200 */
[C---:B0-----:R-:W-:Y:S02]  /*21280*/  IADD3 R14, R29.reuse, R20, R3 ;  /* 0x000000141d0e7210 */ /* 0x041fe40007ffe003 */
[----:B------:R-:W-:Y:S01]  /*21290*/  IMAD.IADD R13, R29, 0x1, R2 ;  /* 0x000000011d0d7824 */ /* 0x000fe200078e0202 */
[C-C-:B-1----:R-:W-:Y:S02]  /*212a0*/  PRMT R8, R4.reuse, 0x6420, R5.reuse ;  /* 0x0000642004087816 */ /* 0x142fe40000000005 */
[----:B------:R-:W-:-:S02]  /*212b0*/  PRMT R9, R4, 0x7531, R5 ;  /* 0x0000753104097816 */ /* 0x000fc40000000005 */
[C-C-:B------:R-:W-:Y:S02]  /*212c0*/  PRMT R10, R6.reuse, 0x6420, R7.reuse ;  /* 0x00006420060a7816 */ /* 0x140fe40000000007 */
[----:B------:R-:W-:-:S05]  /*212d0*/  PRMT R11, R6, 0x7531, R7 ;  /* 0x00007531060b7816 */ /* 0x000fca0000000007 */
[----:B------:R-:W-:Y:S04]  /*212e0*/  STSM.16.M88.4 [R12], R8 ;  /* 0x000000080c007844 */ /* 0x000fe80000000200 */
[----:B------:R-:W0:Y:S02]  /*212f0*/  LDSM.16.MT88.4 R4, [R13+0x9000] ;  /* 0x009000000d04783b */ /* 0x000e240000004200 */
[C-C-:B0-----:R-:W-:Y:S02]  /*21300*/  PRMT R8, R4.reuse, 0x6420, R5.reuse ;  /* 0x0000642004087816 */ /* 0x141fe40000000005 */
[----:B------:R-:W-:Y:S02]  /*21310*/  PRMT R9, R4, 0x7531, R5 ;  /* 0x0000753104097816 */ /* 0x000fe40000000005 */
[----:B------:R-:W-:-:S02]  /*21320*/  PRMT R10, R6, 0x6420, R7 ;  /* 0x00006420060a7816 */ /* 0x000fc40000000007 */
[----:B------:R-:W-:Y:S02]  /*21330*/  PRMT R11, R6, 0x7531, R7 ;  /* 0x00007531060b7816 */ /* 0x000fe40000000007 */
[----:B---3--:R-:W-:Y:S02]  /*21340*/  IADD3 R2, R15, R21, R3 ;  /* 0x000000150f027210 */ /* 0x008fe40007ffe003 */
        /* <DEDUP_REMOVED lines=23> */
.L_x_9350:
[----:B-1----:R2:W-:Y:S01]  /*214c0*/  SYNCS.ARRIVE.TRANS64.A1T0 RZ, [R0+URZ+0x19c50], RZ ;  /* 0x019c50ff00ff79a7 */ /* 0x0025e2000810003f */
[----:B0-----:R-:W-:Y:S02]  /*214d0*/  @!P1 VIADD R2, R0, 0x19c80 ;  /* 0x00019c8000029836 */ /* 0x001fe40000000000 */
        /* <DEDUP_REMOVED lines=8> */
.L_x_9299:
[----:B------:R-:W-:Y:S05]  /*21560*/  BSYNC B6 ;  /* 0x0000000000067941 */ /* 0x000fea0003800000 */
.L_x_9297:
[----:B------:R-:W-:-:S13]  /*21570*/  LOP3.LUT P0, RZ, R16, 0x2, RZ, 0xc0, !PT ;  /* 0x0000000210ff7812 */ /* 0x000fda000780c0ff */
[----:B------:R-:W-:Y:S05]  /*21580*/  @!P0 BRA `(.L_x_9351) ;  /* 0x0000000000208947 */ /* 0x000fea0003800000 */
[----:B------:R-:W-:Y:S05]  /*21590*/  WARPSYNC.ALL ;  /* 0x0000000000007948 */ /* 0x000fea0003800000 */
[----:B------:R-:W3:Y:S08]  /*215a0*/  S2UR UR5, SR_CgaCtaId ;  /* 0x00000000000579c3 */ /* 0x000ef00000008800 */
[----:B------:R-:W-:Y:S06]  /*215b0*/  BAR.SYNC.DEFER_BLOCKING 0x5, 0x200 ;  /* 0x0148000000007b1d */ /* 0x000fec0000010000 */
[----:B------:R-:W-:-:S02]  /*215c0*/  UMOV UR4, 0x400 ;  /* 0x0000040000047882 */ /* 0x000fc40000000000 */
[----:B---3--:R-:W-:-:S09]  /*215d0*/  ULEA UR4, UR5, UR4, 0x18 ;  /* 0x0000000405047291 */ /* 0x008fd2000f8ec03f */
[----:B------:R-:W3:Y:S01]  /*215e0*/  LDS.128 R24, [UR4+0x19cd0] ;  /* 0x019cd004ff187984 */ /* 0x000ee20008000c00 */
[----:B------:R-:W-:Y:S06]  /*215f0*/  BAR.ARV 0x4, 0x200 ;  /* 0x0108000000007b1d */ /* 0x000fec0000002000 */
[----:B------:R-:W-:Y:S05]  /*21600*/  BRA `(.L_x_9352) ;  /* 0x0000000800cc7947 */ /* 0x000fea0003800000 */
.L_x_9351:
[----:B--2---:R-:W2:Y:S01]  /*21610*/  S2R R0, SR_TID.X ;  /* 0x0000000000007919 */ /* 0x004ea20000002100 */
[----:B------:R-:W-:Y:S01]  /*21620*/  UMOV UR4, 0xffffffff ;  /* 0xffffffff00047882 */ /* 0x000fe20000000000 */
[----:B--2---:R-:W-:-:S04]  /*21630*/  LOP3.LUT R7, R0, 0x1f, RZ, 0xc0, !PT ;  /* 0x0000001f00077812 */ /* 0x004fc800078ec0ff */
[----:B------:R-:W-:Y:S01]  /*21640*/  ISETP.NE.AND P0, PT, R7, 0x1f, PT ;  /* 0x0000001f0700780c */ /* 0x000fe20003f05270 */
[----:B------:R-:W-:-:S12]  /*21650*/  BRA.DIV UR4, `(.L_x_9353) ;  /* 0x0000001e04d87947 */ /* 0x000fd8000b800000 */
[----:B------:R-:W-:Y:S01]  /*21660*/  IMAD.IADD R5, R27, 0x1, R7 ;  /* 0x000000011b057824 */ /* 0x000fe200078e0207 */
[----:B------:R-:W-:-:S04]  /*21670*/  ULDC UR4, c[0x0][0xc14] ;  /* 0x0003050000047ab9 */ /* 0x000fc80000000800 */
[----:B------:R-:W-:-:S13]  /*21680*/  ISETP.GE.OR P1, PT, R5, UR4, !P0 ;  /* 0x0000000405007c0c */ /* 0x000fda000c726670 */
[----:B------:R-:W2:Y:S02]  /*21690*/  @!P1 LDC.64 R2, c[0x0][0xc58] ;  /* 0x00031600ff029b82 */ /* 0x000ea40000000a00 */
[----:B--2---:R-:W-:-:S06]  /*216a0*/  @!P1 IMAD.WIDE R2, R5, 0x4, R2 ;  /* 0x0000000405029825 */ /* 0x004fcc00078e0202 */
[----:B------:R2:W3:Y:S01]  /*216b0*/  @!P1 LDG.E R3, desc[UR40][R2.64] ;  /* 0x0000002802039981 */ /* 0x0004e2000c1e1900 */
[C---:B------:R-:W-:Y:S02]  /*216c0*/  ISETP.GE.U32.AND P2, PT, R7.reuse, 0x2, PT ;  /* 0x000000020700780c */ /* 0x040fe40003f46070 */
[C---:B------:R-:W-:Y:S01]  /*216d0*/  ISETP.GE.U32.AND P3, PT, R7.reuse, 0x4, PT ;  /* 0x000000040700780c */ /* 0x040fe20003f66070 */
[----:B------:R-:W-:Y:S01]  /*216e0*/  SHFL.IDX PT, R0, R24, RZ, 0x1f ;  /* 0x00001fff18007589 */ /* 0x000fe200000e0000 */
[C---:B------:R-:W-:Y:S02]  /*216f0*/  ISETP.GE.U32.AND P4, PT, R7.reuse, 0x8, PT ;  /* 0x000000080700780c */ /* 0x040fe40003f86070 */
[C---:B------:R-:W-:Y:S01]  /*21700*/  ISETP.GE.U32.AND P5, PT, R7.reuse, 0x10, PT ;  /* 0x000000100700780c */ /* 0x040fe20003fa6070 */
[----:B------:R-:W-:Y:S01]  /*21710*/  SHFL.IDX PT, R24, R24, 0x1, 0x1f ;  /* 0x00201f0018187f89 */ /* 0x000fe200000e0000 */
[----:B--2---:R-:W-:Y:S02]  /*21720*/  IMAD.MOV.U32 R2, RZ, RZ, RZ ;  /* 0x000000ffff027224 */ /* 0x004fe400078e00ff */
[----:B---3--:R-:W-:Y:S01]  /*21730*/  @!P1 IMAD.MOV.U32 R2, RZ, RZ, R3 ;  /* 0x000000ffff029224 */ /* 0x008fe200078e0003 */
[----:B------:R-:W-:-:S04]  /*21740*/  ISETP.NE.AND P1, PT, R7, RZ, PT ;  /* 0x000000ff0700720c */ /* 0x000fc80003f25270 */
[----:B------:R-:W2:Y:S02]  /*21750*/  SHFL.UP PT, R14, R2, 0x1, RZ ;  /* 0x04200000020e7989 */ /* 0x000ea400000e00ff */
[----:B--2---:R-:W-:-:S05]  /*21760*/  SEL R5, R14, RZ, P1 ;  /* 0x000000ff0e057207 */ /* 0x004fca0000800000 */
[----:B------:R-:W-:-:S05]  /*21770*/  IMAD.IADD R4, R2, 0x1, R5 ;  /* 0x0000000102047824 */ /* 0x000fca00078e0205 */
[----:B------:R-:W2:Y:S02]  /*21780*/  SHFL.UP PT, R14, R4, 0x2, RZ ;  /* 0x04400000040e7989 */ /* 0x000ea400000e00ff */
[----:B--2---:R-:W-:-:S05]  /*21790*/  SEL R5, R14, RZ, P2 ;  /* 0x000000ff0e057207 */ /* 0x004fca0001000000 */
        /* <DEDUP_REMOVED lines=11> */
.L_x_9443:
[----:B------:R-:W-:Y:S02]  /*21850*/  ULDC UR4, c[0x0][0xc10] ;  /* 0x0003040000047ab9 */ /* 0x000fe40000000800 */
[----:B------:R-:W-:-:S04]  /*21860*/  IMAD.U32 R4, RZ, RZ, UR4 ;  /* 0x00000004ff047e24 */ /* 0x000fc8000f8e00ff */
[----:B--2---:R-:W-:-:S04]  /*21870*/  IMAD R5, R14, R4, RZ ;  /* 0x000000040e057224 */ /* 0x004fc800078e02ff */
[----:B------:R-:W-:-:S05]  /*21880*/  IMAD.IADD R24, R24, 0x1, R5 ;  /* 0x0000000118187824 */ /* 0x000fca00078e0205 */
[----:B------:R-:W-:-:S13]  /*21890*/  ISETP.GT.AND P6, PT, R24, R0, PT ;  /* 0x000000001800720c */ /* 0x000fda0003fc4270 */
[----:B------:R-:W-:Y:S05]  /*218a0*/  @P6 BRA `(.L_x_9354) ;  /* 0x00000000009c6947 */ /* 0x000fea0003800000 */
.L_x_9359:
[----:B------:R-:W2:Y:S01]  /*218b0*/  LDC R4, c[0x0][0xc14] ;  /* 0x00030500ff047b82 */ /* 0x000ea20000000800 */
[----:B------:R-:W-:-:S05]  /*218c0*/  VIADD R27, R27, 0x1f ;  /* 0x0000001f1b1b7836 */ /* 0x000fca0000000000 */
[----:B--2---:R-:W-:-:S13]  /*218d0*/  ISETP.GE.AND P6, PT, R27, R4, PT ;  /* 0x000000041b00720c */ /* 0x004fda0003fc6270 */
[----:B0-----:R-:W-:Y:S05]  /*218e0*/  @P6 BRA `(.L_x_9355) ;  /* 0x0000000400d06947 */ /* 0x001fea0003800000 */
[----:B------:R-:W2:Y:S01]  /*218f0*/  S2R R2, SR_TID.X ;  /* 0x0000000000027919 */ /* 0x000ea20000002100 */
[----:B------:R-:W-:Y:S01]  /*21900*/  BSSY B0, `(.L_x_9356) ;  /* 0x0000009000007945 */ /* 0x000fe20003800000 */
[----:B--2---:R-:W-:-:S05]  /*21910*/  LOP3.LUT R2, R2, 0x1f, RZ, 0xc0, !PT ;  /* 0x0000001f02027812 */ /* 0x004fca00078ec0ff */
[----:B------:R-:W-:Y:S02]  /*21920*/  IMAD.IADD R5, R27, 0x1, R2 ;  /* 0x000000011b057824 */ /* 0x000fe400078e0202 */
[----:B------:R-:W-:-:S03]  /*21930*/  IMAD.MOV.U32 R2, RZ, RZ, RZ ;  /* 0x000000ffff027224 */ /* 0x000fc600078e00ff */
[----:B------:R-:W-:-:S13]  /*21940*/  ISETP.GE.OR P6, PT, R5, R4, !P0 ;  /* 0x000000040500720c */ /* 0x000fda00047c6670 */
[----:B------:R-:W-:Y:S05]  /*21950*/  @P6 BRA `(.L_x_9357) ;  /* 0x00000000000c6947 */ /* 0x000fea0003800000 */
[----:B-1----:R-:W1:Y:S02]  /*21960*/  LDC.64 R2, c[0x0][0xc58] ;  /* 0x00031600ff027b82 */ /* 0x002e640000000a00 */
[----:B-1----:R-:W-:-:S06]  /*21970*/  IMAD.WIDE R2, R5, 0x4, R2 ;  /* 0x0000000405027825 */ /* 0x002fcc00078e0202 */
[----:B------:R2:W5:Y:S02]  /*21980*/  LDG.E R2, desc[UR40][R2.64] ;  /* 0x0000002802027981 */ /* 0x000564000c1e1900 */
.L_x_9357:
[----:B------:R-:W-:Y:S05]  /*21990*/  BSYNC B0 ;  /* 0x0000000000007941 */ /* 0x000fea0003800000 */
.L_x_9356:
[----:B------:R-:W-:-:S03]  /*219a0*/  UMOV UR4, 0xffffffff ;  /* 0xffffffff00047882 */ /* 0x000fc60000000000 */
[----:B------:R-:W-:Y:S05]  /*219b0*/  BRA.DIV UR4, `(.L_x_9358) ;  /* 0x0000002204247947 */ /* 0x000fea000b800000 */
[----:B-----5:R-:W0:Y:S02]  /*219c0*/  SHFL.UP PT, R14, R2, 0x1, RZ ;  /* 0x04200000020e7989 */ /* 0x020e2400000e00ff */
[----:B0-----:R-:W-:-:S05]  /*219d0*/  SEL R13, R14, RZ, P1 ;  /* 0x000000ff0e0d7207 */ /* 0x001fca0000800000 */
[----:B------:R-:W-:-:S05]  /*219e0*/  IMAD.IADD R13, R2, 0x1, R13 ;  /* 0x00000001020d7824 */ /* 0x000fca00078e020d */
[----:B------:R-:W0:Y:S02]  /*219f0*/  SHFL.UP PT, R14, R13, 0x2, RZ ;  /* 0x044000000d0e7989 */ /* 0x000e2400000e00ff */
[----:B0-----:R-:W-:-:S05]  /*21a00*/  SEL R14, R14, RZ, P2 ;  /* 0x000000ff0e0e7207 */ /* 0x001fca0001000000 */
[----:B-12---:R-:W-:-:S05]  /*21a10*/  IMAD.IADD R3, R13, 0x1, R14 ;  /* 0x000000010d037824 */ /* 0x006fca00078e020e */
        /* <DEDUP_REMOVED lines=10> */
.L_x_9451:
[----:B------:R-:W-:Y:S02]  /*21ac0*/  ULDC UR4, c[0x0][0xc10] ;  /* 0x0003040000047ab9 */ /* 0x000fe40000000800 */
[----:B------:R-:W-:-:S04]  /*21ad0*/  IMAD.U32 R4, RZ, RZ, UR4 ;  /* 0x00000004ff047e24 */ /* 0x000fc8000f8e00ff */
[----:B-1----:R-:W-:-:S04]  /*21ae0*/  IMAD R5, R14, R4, RZ ;  /* 0x000000040e057224 */ /* 0x002fc800078e02ff */
[----:B------:R-:W-:-:S05]  /*21af0*/  IMAD.IADD R24, R5, 0x1, R24 ;  /* 0x0000000105187824 */ /* 0x000fca00078e0218 */
[----:B------:R-:W-:-:S13]  /*21b00*/  ISETP.GT.AND P6, PT, R24, R0, PT ;  /* 0x000000001800720c */ /* 0x000fda0003fc4270 */
[----:B------:R-:W-:Y:S05]  /*21b10*/  @!P6 BRA `(.L_x_9359) ;  /* 0xfffffffc0064e947 */ /* 0x000fea000383ffff */
.L_x_9354:
        /* <DEDUP_REMOVED lines=8> */
.L_x_9455:
[----:B------:R-:W-:Y:S01]  /*21ba0*/  ISETP.NE.AND P0, PT, R5, RZ, PT ;  /* 0x000000ff0500720c */ /* 0x000fe20003f05270 */
[----:B------:R-:W-:-:S12]  /*21bb0*/  IMAD.MOV.U32 R5, RZ, RZ, RZ ;  /* 0x000000ffff057224 */ /* 0x000fd800078e00ff */
[----:B------:R-:W-:Y:S05]  /*21bc0*/  @!P0 BRA `(.L_x_9361) ;  /* 0x0000000000108947 */ /* 0x000fea0003800000 */
[----:B------:R-:W-:Y:S01]  /*21bd0*/  UMOV UR4, 0xffffffff ;  /* 0xffffffff00047882 */ /* 0x000fe20000000000 */
[----:B------:R-:W-:Y:S02]  /*21be0*/  VIADD R12, R6, 0xffffffff ;  /* 0xffffffff060c7836 */ /* 0x000fe40000000000 */
[----:B------:R-:W-:Y:S05]  /*21bf0*/  BRA.DIV UR4, `(.L_x_9362) ;  /* 0x0000002204987947 */ /* 0x000fea000b800000 */
[----:B------:R4:W0:Y:S02]  /*21c00*/  SHFL.IDX PT, R5, R3, R12, 0x1f ;  /* 0x00001f0c03057589 */ /* 0x00082400000e0000 */
.L_x_9361:
[----:B012-4-:R-:W0:Y:S01]  /*21c10*/  LDC.64 R2, c[0x0][0xc68] ;  /* 0x00031a00ff027b82 */ /* 0x017e220000000a00 */
[----:B------:R-:W-:-:S04]  /*21c20*/  IMAD.IADD R27, R6, 0x1, R27 ;  /* 0x00000001061b7824 */ /* 0x000fc800078e021b */
[----:B0-----:R-:W-:-:S05]  /*21c30*/  IMAD.WIDE R2, R27, 0x4, R2 ;  /* 0x000000041b027825 */ /* 0x001fca00078e0202 */
[----:B------:R0:W3:Y:S01]  /*21c40*/  LDG.E R7, desc[UR40][R2.64] ;  /* 0x0000002802077981 */ /* 0x0000e2000c1e1900 */
[----:B------:R-:W-:Y:S02]  /*21c50*/  IMAD R24, R5, R4, R24 ;  /* 0x0000000405187224 */ /* 0x000fe400078e0218 */
[----:B0-----:R-:W-:Y:S02]  /*21c60*/  IMAD.MOV.U32 R2, RZ, RZ, RZ ;  /* 0x000000ffff027224 */ /* 0x001fe400078e00ff */
[----:B---3--:R-:W-:-:S05]  /*21c70*/  IMAD R6, R25, R7, RZ ;  /* 0x0000000719067224 */ /* 0x008fca00078e02ff */
[----:B------:R-:W-:-:S04]  /*21c80*/  IABS R8, R6 ;  /* 0x0000000600087213 */ /* 0x000fc80000000000 */
[----:B------:R-:W0:Y:S08]  /*21c90*/  I2F.RP R9, R8 ;  /* 0x0000000800097306 */ /* 0x000e300000209400 */
        /* <DEDUP_REMOVED lines=57> */
.L_x_9355:
[----:B------:R-:W-:Y:S01]  /*22030*/  UMOV UR4, URZ ;  /* 0x0000003f00047c82 */ /* 0x000fe20008000000 */
[----:B------:R-:W-:Y:S01]  /*22040*/  UMOV UR5, URZ ;  /* 0x0000003f00057c82 */ /* 0x000fe20008000000 */
[----:B------:R-:W-:Y:S01]  /*22050*/  ULDC UR6, c[0x0][0xc14] ;  /* 0x0003050000067ab9 */ /* 0x000fe20000000800 */
[----:B------:R-:W-:Y:S02]  /*22060*/  IMAD.MOV.U32 R24, RZ, RZ, R0 ;  /* 0x000000ffff187224 */ /* 0x000fe400078e0000 */
[----:B------:R-:W-:Y:S02]  /*22070*/  IMAD.U32 R25, RZ, RZ, UR4 ;  /* 0x00000004ff197e24 */ /* 0x000fe4000f8e00ff */
[----:B------:R-:W-:Y:S02]  /*22080*/  IMAD.U32 R26, RZ, RZ, UR5 ;  /* 0x00000005ff1a7e24 */ /* 0x000fe4000f8e00ff */
[----:B------:R-:W-:-:S07]  /*22090*/  IMAD.U32 R27, RZ, RZ, UR6 ;  /* 0x00000006ff1b7e24 */ /* 0x000fce000f8e00ff */
.L_x_9363:
[----:B------:R-:W2:Y:S01]  /*220a0*/  S2R R0, SR_TID.X ;  /* 0x0000000000007919 */ /* 0x000ea20000002100 */
[----:B------:R-:W-:Y:S05]  /*220b0*/  WARPSYNC.ALL ;  /* 0x0000000000007948 */ /* 0x000fea0003800000 */
[----:B------:R-:W-:Y:S01]  /*220c0*/  BAR.SYNC.DEFER_BLOCKING 0x4, 0x200 ;  /* 0x0108000000007b1d */ /* 0x000fe20000010000 */
[----:B--2---:R-:W-:-:S04]  /*220d0*/  LOP3.LUT R0, R0, 0x1f, RZ, 0xc0, !PT ;  /* 0x0000001f00007812 */ /* 0x004fc800078ec0ff */
[----:B------:R-:W-:-:S13]  /*220e0*/  ISETP.NE.AND P0, PT, R0, RZ, PT ;  /* 0x000000ff0000720c */ /* 0x000fda0003f05270 */
[----:B-1----:R-:W1:Y:S01]  /*220f0*/  @!P0 S2R R3, SR_CgaCtaId ;  /* 0x0000000000038919 */ /* 0x002e620000008800 */
[----:B------:R-:W-:-:S04]  /*22100*/  @!P0 MOV R0, 0x400 ;  /* 0x0000040000008802 */ /* 0x000fc80000000f00 */
[----:B-1----:R-:W-:-:S05]  /*22110*/  @!P0 LEA R0, R3, R0, 0x18 ;  /* 0x0000000003008211 */ /* 0x002fca00078ec0ff */
[----:B------:R1:W-:Y:S01]  /*22120*/  @!P0 STS.128 [R0+0x19cd0], R24 ;  /* 0x019cd01800008388 */ /* 0x0003e20000000c00 */
[----:B------:R-:W-:Y:S06]  /*22130*/  BAR.ARV 0x5, 0x200 ;  /* 0x0148000000007b1d */ /* 0x000fec0000002000 */
.L_x_9352:
[----:B------:R-:W-:Y:S02]  /*22140*/  ULDC UR4, c[0x0][0xc14] ;  /* 0x0003050000047ab9 */ /* 0x000fe40000000800 */
[----:B---3--:R-:W-:-:S13]  /*22150*/  ISETP.GE.AND P0, PT, R27, UR4, PT ;  /* 0x000000041b007c0c */ /* 0x008fda000bf06270 */
[----:B------:R-:W-:Y:S05]  /*22160*/  @!P0 BRA `(.L_x_9364) ;  /* 0xffffffa400808947 */ /* 0x000fea000383ffff */
[----:B------:R-:W-:Y:S05]  /*22170*/  BSYNC B7 ;  /* 0x0000000000077941 */ /* 0x000fea0003800000 */
.L_x_9237:
[----:B-12---:R-:W2:Y:S01]  /*22180*/  LDL.LU R0, [R1+0x20] ;  /* 0x0000200001007983 */ /* 0x006ea20000300800 */
[----:B------:R-:W-:Y:S01]  /*22190*/  BSSY B0, `(.L_x_9365) ;  /* 0x000000b000007945 */ /* 0x000fe20003800000 */
[----:B------:R-:W1:Y:S01]  /*221a0*/  S2R R5, SR_CgaCtaId ;  /* 0x0000000000057919 */ /* 0x000e620000008800 */
[----:B--2---:R-:W-:-:S05]  /*221b0*/  VIADD R0, R0, 0x1 ;  /* 0x0000000100007836 */ /* 0x004fca0000000000 */
[----:B------:R-:W-:-:S04]  /*221c0*/  LEA.HI R2, R0, R0, RZ, 0x1 ;  /* 0x0000000000027211 */ /* 0x000fc800078f08ff */
[----:B------:R-:W-:Y:S02]  /*221d0*/  LOP3.LUT R3, R2, 0xfffffffe, RZ, 0xc0, !PT ;  /* 0xfffffffe02037812 */ /* 0x000fe400078ec0ff */
[----:B------:R-:W-:-:S03]  /*221e0*/  MOV R2, 0x400 ;  /* 0x0000040000027802 */ /* 0x000fc60000000f00 */
[----:B------:R-:W-:Y:S01]  /*221f0*/  IMAD.IADD R0, R0, 0x1, -R3 ;  /* 0x0000000100007824 */ /* 0x000fe200078e0a03 */
[----:B-1----:R-:W-:-:S04]  /*22200*/  LEA R6, R5, R2, 0x18 ;  /* 0x0000000205067211 */ /* 0x002fc800078ec0ff */
[----:B------:R-:W-:-:S04]  /*22210*/  SHF.L.U32 R0, R0, 0x1f, RZ ;  /* 0x0000001f00007819 */ /* 0x000fc800000006ff */
[----:B------:R-:W1:Y:S02]  /*22220*/  SYNCS.PHASECHK.TRANS64.TRYWAIT P0, [R6+URZ+0x19c20], R0 ;  /* 0x019c2000060075a7 */ /* 0x000e64000800017f */
[----:B-1----:R-:W-:Y:S05]  /*22230*/  @!P0 BRA `(.L_x_9366) ;  /* 0x0000001c00308947 */ /* 0x002fea0003800000 */
.L_x_9458:
[----:B------:R-:W-:Y:S05]  /*22240*/  BSYNC B0 ;  /* 0x0000000000007941 */ /* 0x000fea0003800000 */
.L_x_9365:
[----:B------:R-:W-:-:S03]  /*22250*/  UMOV UR4, 0xffffffff ;  /* 0xffffffff00047882 */ /* 0x000fc60000000000 */
[----:B------:R-:W-:Y:S05]  /*22260*/  BRA.DIV UR4, `(.L_x_9367) ;  /* 0x0000001e04387947 */ /* 0x000fea000b800000 */
[----:B-1----:R-:W1:Y:S02]  /*22270*/  S2R R0, SR_TID.X ;  /* 0x0000000000007919 */ /* 0x002e640000002100 */
[----:B-1----:R-:W-:-:S04]  /*22280*/  SHF.R.U32.HI R0, RZ, 0x5, R0 ;  /* 0x00000005ff007819 */ /* 0x002fc80000011600 */
[----:B------:R-:W-:-:S05]  /*22290*/  LOP3.LUT R0, R0, 0x3, RZ, 0xc0, !PT ;  /* 0x0000000300007812 */ /* 0x000fca00078ec0ff */
[----:B------:R1:W2:Y:S02]  /*222a0*/  SHFL.IDX PT, R14, R0, RZ, 0x1f ;  /* 0x00001fff000e7589 */ /* 0x0002a400000e0000 */
.L_x_9461:
[----:B--2---:R-:W-:-:S13]  /*222b0*/  ISETP.NE.AND P0, PT, R14, RZ, PT ;  /* 0x000000ff0e00720c */ /* 0x004fda0003f05270 */
[----:B------:R-:W-:Y:S05]  /*222c0*/  @P0 BRA `(.L_x_9029) ;  /* 0x0000000000a40947 */ /* 0x000fea0003800000 */
[----:B------:R-:W-:-:S03]  /*222d0*/  UMOV UR4, 0xffffffff ;  /* 0xffffffff00047882 */ /* 0x000fc60000000000 */
[----:B------:R-:W-:Y:S05]  /*222e0*/  BRA.DIV UR4, `(.L_x_9368) ;  /* 0x0000001e044c7947 */ /* 0x000fea000b800000 */
[----:B------:R-:W-:-:S13]  /*222f0*/  ELECT P6, URZ, PT ;  /* 0x00000000003f782f */ /* 0x000fda00038c0000 */
.L_x_9464:
[----:B------:R-:W-:Y:S05]  /*22300*/  @!P6 BRA `(.L_x_9029) ;  /* 0x000000000094e947 */ /* 0x000fea0003800000 */
[----:B-1----:R-:W2:Y:S02]  /*22310*/  LDL.LU R0, [R1+0x24] ;  /* 0x0000240001007983 */ /* 0x002ea40000300800 */
[----:B--2---:R-:W-:-:S04]  /*22320*/  LOP3.LUT R0, R0, 0x2, RZ, 0xfc, !PT ;  /* 0x0000000200007812 */ /* 0x004fc800078efcff */
[----:B------:R-:W-:-:S13]  /*22330*/  ISETP.NE.AND P0, PT, R0, 0x3, PT ;  /* 0x000000030000780c */ /* 0x000fda0003f05270 */
[----:B------:R-:W-:Y:S05]  /*22340*/  @!P0 BRA `(.L_x_9369) ;  /* 0x0000000000048947 */ /* 0x000fea0003800000 */
[----:B------:R-:W-:Y:S01]  /*22350*/  BPT.TRAP 0x1 ;  /* 0x000000040000795c */ /* 0x000fe20000300000 */
.L_x_9369:
        /* <DEDUP_REMOVED lines=12> */
.L_x_9465:
[----:B------:R-:W2:Y:S02]  /*22420*/  SYNCS.PHASECHK.TRANS64.TRYWAIT P1, [R9+URZ], R0 ;  /* 0x00000000090075a7 */ /* 0x000ea4000802017f */
[----:B--2---:R-:W-:Y:S05]  /*22430*/  @!P1 BRA `(.L_x_9371) ;  /* 0x0000001c002c9947 */ /* 0x004fea0003800000 */
.L_x_9466:
[----:B------:R-:W-:Y:S05]  /*22440*/  @!P0 BRA `(.L_x_9372) ;  /* 0x0000000000048947 */ /* 0x000fea0003800000 */
[----:B------:R-:W-:Y:S01]  /*22450*/  BPT.TRAP 0x1 ;  /* 0x000000040000795c */ /* 0x000fe20000300000 */
.L_x_9372:
[----:B------:R-:W-:-:S04]  /*22460*/  IMAD R17, R17, 0x8, R6 ;  /* 0x0000000811117824 */ /* 0x000fc800078e0206 */
[----:B------:R-:W3:Y:S02]  /*22470*/  SYNCS.PHASECHK.TRANS64.TRYWAIT P1, [R17+URZ+0x19c60], R4 ;  /* 0x019c6004110075a7 */ /* 0x000ee4000802017f */
[----:B---3--:R-:W-:Y:S05]  /*22480*/  @!P1 BRA `(.L_x_9373) ;  /* 0x0000001c002c9947 */ /* 0x008fea0003800000 */
.L_x_9467:
[----:B------:R-:W-:Y:S05]  /*22490*/  @!P0 BRA `(.L_x_9374) ;  /* 0x0000000000048947 */ /* 0x000fea0003800000 */
[----:B------:R-:W-:Y:S01]  /*224a0*/  BPT.TRAP 0x1 ;  /* 0x000000040000795c */ /* 0x000fe20000300000 */
.L_x_9374:
[----:B------:R-:W-:-:S04]  /*224b0*/  IMAD R7, R7, 0x8, R6 ;  /* 0x0000000807077824 */ /* 0x000fc800078e0206 */
[----:B------:R-:W4:Y:S02]  /*224c0*/  SYNCS.PHASECHK.TRANS64.TRYWAIT P1, [R7+URZ+0x19c60], R0 ;  /* 0x019c6000070075a7 */ /* 0x000f24000802017f */
[----:B----4-:R-:W-:Y:S05]  /*224d0*/  @!P1 BRA `(.L_x_9375) ;  /* 0x0000001c002c9947 */ /* 0x010fea0003800000 */
.L_x_9468:
[----:B------:R-:W-:Y:S05]  /*224e0*/  @!P0 BRA `(.L_x_9376) ;  /* 0x0000000000048947 */ /* 0x000fea0003800000 */
[----:B------:R-:W-:Y:S01]  /*224f0*/  BPT.TRAP 0x1 ;  /* 0x000000040000795c */ /* 0x000fe20000300000 */
.L_x_9376:
[----:B------:R-:W5:Y:S02]  /*22500*/  SYNCS.PHASECHK.TRANS64.TRYWAIT P0, [R17+URZ+0x19c80], R4 ;  /* 0x019c8004110075a7 */ /* 0x000f64000800017f */
[----:B-----5:R-:W-:Y:S05]  /*22510*/  @!P0 BRA `(.L_x_9377) ;  /* 0x0000001c00308947 */ /* 0x020fea0003800000 */
.L_x_9378:
[----:B------:R0:W0:Y:S02]  /*22520*/  SYNCS.PHASECHK.TRANS64.TRYWAIT P0, [R7+URZ+0x19c80], R0 ;  /* 0x019c8000070075a7 */ /* 0x000024000800017f */
[----:B0-----:R-:W-:Y:S05]  /*22530*/  @!P0 NANOSLEEP.SYNCS 0x989680 ;  /* 0x009896800000895d */ /* 0x001fea0003900000 */
[----:B------:R-:W0:Y:S02]  /*22540*/  @!P0 SYNCS.PHASECHK.TRANS64 P0, [R7+URZ+0x19c80], R0 ;  /* 0x019c8000070085a7 */ /* 0x000e24000800007f */
[----:B0-----:R-:W-:Y:S05]  /*22550*/  @!P0 BRA `(.L_x_9378) ;  /* 0xfffffffc00f08947 */ /* 0x001fea000383ffff */
.L_x_9029:
[----:B------:R-:W-:Y:S05]  /*22560*/  BSYNC B8 ;  /* 0x0000000000087941 */ /* 0x000fea0003800000 */
.L_x_9026:
[----:B------:R-:W-:Y:S05]  /*22570*/  EXIT ;  /* 0x000000000000794d */ /* 0x000fea0003800000 */
.L_x_9053:
[----:B0-----:R0:W1:Y:S02]  /*22580*/  SYNCS.PHASECHK.TRANS64.TRYWAIT P5, [R86+URZ+0x19c90], R89 ;  /* 0x019c9059560075a7 */ /* 0x00106400080a017f */
[----:B-1----:R-:W-:Y:S05]  /*22590*/  @!P5 NANOSLEEP.SYNCS 0x989680 ;  /* 0x009896800000d95d */ /* 0x002fea0003900000 */
[----:B------:R-:W1:Y:S02]  /*225a0*/  @!P5 SYNCS.PHASECHK.TRANS64 P5, [R86+URZ+0x19c90], R89 ;  /* 0x019c90595600d5a7 */ /* 0x000e6400080a007f */
[----:B-1----:R-:W-:Y:S05]  /*225b0*/  @!P5 BRA `(.L_x_9053) ;  /* 0xfffffffc00f0d947 */ /* 0x002fea000383ffff */
[----:B------:R-:W-:Y:S05]  /*225c0*/  BRA `(.L_x_9379) ;  /* 0xfffffe0400287947 */ /* 0x000fea000383ffff */
.L_x_9069:
[----:B0-----:R0:W1:Y:S02]  /*225d0*/  SYNCS.PHASECHK.TRANS64.TRYWAIT P5, [R86+URZ+0x19c90], R89 ;  /* 0x019c9059560075a7 */ /* 0x00106400080a017f */
[----:B-1----:R-:W-:Y:S05]  /*225e0*/  @!P5 NANOSLEEP.SYNCS 0x989680 ;  /* 0x009896800000d95d */ /* 0x002fea0003900000 */
[----:B------:R-:W1:Y:S02]  /*225f0*/  @!P5 SYNCS.PHASECHK.TRANS64 P5, [R86+URZ+0x19c90], R89 ;  /* 0x019c90595600d5a7 */ /* 0x000e6400080a007f */
[----:B-1----:R-:W-:Y:S05]  /*22600*/  @!P5 BRA `(.L_x_9069) ;  /* 0xfffffffc00f0d947 */ /* 0x002fea000383ffff */
[----:B------:R-:W-:Y:S05]  /*22610*/  BRA `(.L_x_9380) ;  /* 0xfffffe1c00a87947 */ /* 0x000fea000383ffff */
.L_x_9078:
[----:B0-----:R0:W1:Y:S02]  /*22620*/  SYNCS.PHASECHK.TRANS64.TRYWAIT P5, [R86+URZ+0x19c90], R89 ;  /* 0x019c9059560075a7 */ /* 0x00106400080a017f */
[----:B-1----:R-:W-:Y:S05]  /*22630*/  @!P5 NANOSLEEP.SYNCS 0x989680 ;  /* 0x009896800000d95d */ /* 0x002fea0003900000 */
[----:B------:R-:W1:Y:S02]  /*22640*/  @!P5 SYNCS.PHASECHK.TRANS64 P5, [R86+URZ+0x19c90], R89 ;  /* 0x019c90595600d5a7 */ /* 0x000e6400080a007f */
[----:B-1----:R-:W-:Y:S05]  /*22650*/  @!P5 BRA `(.L_x_9078) ;  /* 0xfffffffc00f0d947 */ /* 0x002fea000383ffff */
[----:B------:R-:W-:Y:S05]  /*22660*/  BRA `(.L_x_9381) ;  /* 0xfffffe3c00f47947 */ /* 0x000fea000383ffff */
.L_x_9082:
[----:B--2---:R2:W3:Y:S02]  /*22670*/  SYNCS.PHASECHK.TRANS64.TRYWAIT P5, [R86+URZ+0x19cb0], R89 ;  /* 0x019cb059560075a7 */ /* 0x0044e400080a017f */
[----:B---3--:R-:W-:Y:S05]  /*22680*/  @!P5 NANOSLEEP.SYNCS 0x989680 ;  /* 0x009896800000d95d */ /* 0x008fea0003900000 */
[----:B------:R-:W3:Y:S02]  /*22690*/  @!P5 SYNCS.PHASECHK.TRANS64 P5, [R86+URZ+0x19cb0], R89 ;  /* 0x019cb0595600d5a7 */ /* 0x000ee400080a007f */
[----:B---3--:R-:W-:Y:S05]  /*226a0*/  @!P5 BRA `(.L_x_9082) ;  /* 0xfffffffc00f0d947 */ /* 0x008fea000383ffff */
[----:B------:R-:W-:Y:S05]  /*226b0*/  BRA `(.L_x_9382) ;  /* 0xfffffe4000647947 */ /* 0x000fea000383ffff */
.L_x_9110:
[----:B------:R-:W-:Y:S01]  /*226c0*/  BSSY B1, `(.L_x_9383) ;  /* 0x0000007000017945 */ /* 0x000fe20003800000 */
[----:B------:R-:W-:Y:S02]  /*226d0*/  IMAD.MOV.U32 R12, RZ, RZ, RZ ;  /* 0x000000ffff0c7224 */ /* 0x000fe400078e00ff */
[----:B------:R-:W-:Y:S02]  /*226e0*/  IMAD.MOV.U32 R11, RZ, RZ, 0x1e1f ;  /* 0x00001e1fff0b7424 */ /* 0x000fe400078e00ff */
[----:B------:R-:W-:-:S07]  /*226f0*/  IMAD.MOV.U32 R15, RZ, RZ, -0x1 ;  /* 0xffffffffff0f7424 */ /* 0x000fce00078e00ff */
[----:B-----5:R-:W-:Y:S05]  /*22700*/  WARPSYNC.COLLECTIVE R15, `(.L_x_9384) ;  /* 0x000000000f087348 */ /* 0x020fea0003c00000 */
[----:B------:R0:W1:Y:S02]  /*22710*/  SHFL.IDX P6, R14, R13, R12, R11 ;  /* 0x0000000c0d0e7389 */ /* 0x00006400000c000b */
[----:B01---5:R-:W-:Y:S01]  /*22720*/  ENDCOLLECTIVE ;  /* 0x000000000000791b */ /* 0x023fe20003800000 */
.L_x_9384:
[----:B------:R-:W-:Y:S05]  /*22730*/  BSYNC B1 ;  /* 0x0000000000017941 */ /* 0x000fea0003800000 */
.L_x_9383:
[----:B------:R-:W-:Y:S05]  /*22740*/  BRA `(.L_x_9385) ;  /* 0xfffffe5800787947 */ /* 0x000fea000383ffff */
.L_x_9111:
        /* <DEDUP_REMOVED lines=8> */
.L_x_9387:
[----:B------:R-:W-:Y:S05]  /*227d0*/  BSYNC B1 ;  /* 0x0000000000017941 */ /* 0x000fea0003800000 */
.L_x_9386:
[----:B------:R-:W-:Y:S05]  /*227e0*/  BRA `(.L_x_9388) ;  /* 0xfffffe5800587947 */ /* 0x000fea000383ffff */
.L_x_9112:
        /* <DEDUP_REMOVED lines=8> */
.L_x_9390:
[----:B------:R-:W-:Y:S05]  /*22870*/  BSYNC B1 ;  /* 0x0000000000017941 */ /* 0x000fea0003800000 */
.L_x_9389:
[----:B------:R-:W-:Y:S05]  /*22880*/  BRA `(.L_x_9391) ;  /* 0xfffffe5800387947 */ /* 0x000fea000383ffff */
.L_x_9113:
        /* <DEDUP_REMOVED lines=8> */
.L_x_9393:
[----:B------:R-:W-:Y:S05]  /*22910*/  BSYNC B1 ;  /* 0x0000000000017941 */ /* 0x000fea0003800000 */
.L_x_9392:
[----:B------:R-:W-:Y:S05]  /*22920*/  BRA `(.L_x_9394) ;  /* 0xfffffe5800187947 */ /* 0x000fea000383ffff */
.L_x_9115:
[----:B0-----:R0:W1:Y:S02]  /*22930*/  SYNCS.PHASECHK.TRANS64.TRYWAIT P1, [R17+URZ+0x19c00], R6 ;  /* 0x019c0006110075a7 */ /* 0x001064000802017f */
[----:B-1----:R-:W-:Y:S05]  /*22940*/  @!P1 NANOSLEEP.SYNCS 0x989680 ;  /* 0x009896800000995d */ /* 0x002fea0003900000 */
[----:B------:R-:W1:Y:S02]  /*22950*/  @!P1 SYNCS.PHASECHK.TRANS64 P1, [R17+URZ+0x19c00], R6 ;  /* 0x019c0006110095a7 */ /* 0x000e64000802007f */
[----:B-1----:R-:W-:Y:S05]  /*22960*/  @!P1 BRA `(.L_x_9115) ;  /* 0xfffffffc00f09947 */ /* 0x002fea000383ffff */
[----:B------:R-:W-:Y:S05]  /*22970*/  BRA `(.L_x_9395) ;  /* 0xfffffe5800107947 */ /* 0x000fea000383ffff */
.L_x_9123:
[----:B------:R-:W-:Y:S01]  /*22980*/  BSSY B1, `(.L_x_9396) ;  /* 0x0000007000017945 */ /* 0x000fe20003800000 */
[----:B------:R-:W-:Y:S02]  /*22990*/  IMAD.MOV.U32 R12, RZ, RZ, RZ ;  /* 0x000000ffff0c7224 */ /* 0x000fe400078e00ff */
[----:B------:R-:W-:Y:S02]  /*229a0*/  IMAD.MOV.U32 R11, RZ, RZ, 0x1e1f ;  /* 0x00001e1fff0b7424 */ /* 0x000fe400078e00ff */
[----:B------:R-:W-:-:S07]  /*229b0*/  IMAD.MOV.U32 R15, RZ, RZ, -0x1 ;  /* 0xffffffffff0f7424 */ /* 0x000fce00078e00ff */
[----:B-----5:R-:W-:Y:S05]  /*229c0*/  WARPSYNC.COLLECTIVE R15, `(.L_x_9397) ;  /* 0x000000000f087348 */ /* 0x020fea0003c00000 */
[----:B------:R0:W1:Y:S02]  /*229d0*/  SHFL.IDX P6, R14, R13, R12, R11 ;  /* 0x0000000c0d0e7389 */ /* 0x00006400000c000b */
[----:B01---5:R-:W-:Y:S01]  /*229e0*/  ENDCOLLECTIVE ;  /* 0x000000000000791b */ /* 0x023fe20003800000 */
.L_x_9397:
[----:B------:R-:W-:Y:S05]  /*229f0*/  BSYNC B1 ;  /* 0x0000000000017941 */ /* 0x000fea0003800000 */
.L_x_9396:
[----:B------:R-:W-:Y:S05]  /*22a00*/  BRA `(.L_x_9398) ;  /* 0xfffffe7400407947 */ /* 0x000fea000383ffff */
.L_x_9124:
        /* <DEDUP_REMOVED lines=8> */
.L_x_9400:
[----:B------:R-:W-:Y:S05]  /*22a90*/  BSYNC B1 ;  /* 0x0000000000017941 */ /* 0x000fea0003800000 */
.L_x_9399:
[----:B------:R-:W-:Y:S05]  /*22aa0*/  BRA `(.L_x_9401) ;  /* 0xfffffe7400207947 */ /* 0x000fea000383ffff */
.L_x_9125:
        /* <DEDUP_REMOVED lines=8> */
.L_x_9403:
[----:B------:R-:W-:Y:S05]  /*22b30*/  BSYNC B1 ;  /* 0x0000000000017941 */ /* 0x000fea0003800000 */
.L_x_9402:
[----:B------:R-:W-:Y:S05]  /*22b40*/  BRA `(.L_x_9404) ;  /* 0xfffffe7400007947 */ /* 0x000fea000383ffff */
.L_x_9126:
        /* <DEDUP_REMOVED lines=8> */
.L_x_9406:
[----:B------:R-:W-:Y:S05]  /*22bd0*/  BSYNC B1 ;  /* 0x0000000000017941 */ /* 0x000fea0003800000 */
.L_x_9405:
[----:B------:R-:W-:Y:S05]  /*22be0*/  BRA `(.L_x_9407) ;  /* 0xfffffe7000e07947 */ /* 0x000fea000383ffff */
.L_x_9128:
[----:B0-----:R0:W1:Y:S02]  /*22bf0*/  SYNCS.PHASECHK.TRANS64.TRYWAIT P1, [R17+URZ+0x19c00], R10 ;  /* 0x019c000a110075a7 */ /* 0x001064000802017f */
[----:B-1----:R-:W-:Y:S05]  /*22c00*/  @!P1 NANOSLEEP.SYNCS 0x989680 ;  /* 0x009896800000995d */ /* 0x002fea0003900000 */
[----:B------:R-:W1:Y:S02]  /*22c10*/  @!P1 SYNCS.PHASECHK.TRANS64 P1, [R17+URZ+0x19c00], R10 ;  /* 0x019c000a110095a7 */ /* 0x000e64000802007f */
[----:B-1----:R-:W-:Y:S05]  /*22c20*/  @!P1 BRA `(.L_x_9128) ;  /* 0xfffffffc00f09947 */ /* 0x002fea000383ffff */
[----:B------:R-:W-:Y:S05]  /*22c30*/  BRA `(.L_x_9408) ;  /* 0xfffffe7000d87947 */ /* 0x000fea000383ffff */
.L_x_9134:
[----:B0-----:R0:W2:Y:S02]  /*22c40*/  SYNCS.PHASECHK.TRANS64.TRYWAIT P2, [R12+URZ+0x19c30], R3 ;  /* 0x019c30030c0075a7 */ /* 0x0010a4000804017f */
[----:B--2---:R-:W-:Y:S05]  /*22c50*/  @!P2 NANOSLEEP.SYNCS 0x989680 ;  /* 0x009896800000a95d */ /* 0x004fea0003900000 */
[----:B------:R-:W2:Y:S02]  /*22c60*/  @!P2 SYNCS.PHASECHK.TRANS64 P2, [R12+URZ+0x19c30], R3 ;  /* 0x019c30030c00a5a7 */ /* 0x000ea4000804007f */
[----:B--2---:R-:W-:Y:S05]  /*22c70*/  @!P2 BRA `(.L_x_9134) ;  /* 0xfffffffc00f0a947 */ /* 0x004fea000383ffff */
[----:B------:R-:W-:Y:S05]  /*22c80*/  BRA `(.L_x_9133) ;  /* 0xfffffe9400507947 */ /* 0x000fea000383ffff */
.L_x_9154:
[----:B-1----:R1:W2:Y:S02]  /*22c90*/  SYNCS.PHASECHK.TRANS64.TRYWAIT P2, [R13+URZ+0x19c30], R14 ;  /* 0x019c300e0d0075a7 */ /* 0x0022a4000804017f */
[----:B--2---:R-:W-:Y:S05]  /*22ca0*/  @!P2 NANOSLEEP.SYNCS 0x989680 ;  /* 0x009896800000a95d */ /* 0x004fea0003900000 */
[----:B------:R-:W2:Y:S02]  /*22cb0*/  @!P2 SYNCS.PHASECHK.TRANS64 P2, [R13+URZ+0x19c30], R14 ;  /* 0x019c300e0d00a5a7 */ /* 0x000ea4000804007f */
[----:B--2---:R-:W-:Y:S05]  /*22cc0*/  @!P2 BRA `(.L_x_9154) ;  /* 0xfffffffc00f0a947 */ /* 0x004fea000383ffff */
[----:B------:R-:W-:Y:S05]  /*22cd0*/  BRA `(.L_x_9153) ;  /* 0xfffffecc00e47947 */ /* 0x000fea000383ffff */
.L_x_9159:
[----:B-1----:R1:W2:Y:S02]  /*22ce0*/  SYNCS.PHASECHK.TRANS64.TRYWAIT P2, [R22+URZ+0x19c50], R14 ;  /* 0x019c500e160075a7 */ /* 0x0022a4000804017f */
[----:B--2---:R-:W-:Y:S05]  /*22cf0*/  @!P2 NANOSLEEP.SYNCS 0x989680 ;  /* 0x009896800000a95d */ /* 0x004fea0003900000 */
[----:B------:R-:W2:Y:S02]  /*22d00*/  @!P2 SYNCS.PHASECHK.TRANS64 P2, [R22+URZ+0x19c50], R14 ;  /* 0x019c500e1600a5a7 */ /* 0x000ea4000804007f */
[----:B--2---:R-:W-:Y:S05]  /*22d10*/  @!P2 BRA `(.L_x_9159) ;  /* 0xfffffffc00f0a947 */ /* 0x004fea000383ffff */
[----:B------:R-:W-:Y:S05]  /*22d20*/  BRA `(.L_x_9158) ;  /* 0xfffffed000647947 */ /* 0x000fea000383ffff */
.L_x_9180:
[----:B--2---:R2:W3:Y:S02]  /*22d30*/  SYNCS.PHASECHK.TRANS64.TRYWAIT P2, [R5+URZ+0x19c30], R12 ;  /* 0x019c300c050075a7 */ /* 0x0044e4000804017f */
[----:B---3--:R-:W-:Y:S05]  /*22d40*/  @!P2 NANOSLEEP.SYNCS 0x989680 ;  /* 0x009896800000a95d */ /* 0x008fea0003900000 */
[----:B------:R-:W3:Y:S02]  /*22d50*/  @!P2 SYNCS.PHASECHK.TRANS64 P2, [R5+URZ+0x19c30], R12 ;  /* 0x019c300c0500a5a7 */ /* 0x000ee4000804007f */
[----:B---3--:R-:W-:Y:S05]  /*22d60*/  @!P2 BRA `(.L_x_9180) ;  /* 0xfffffffc00f0a947 */ /* 0x008fea000383ffff */
[----:B------:R-:W-:Y:S05]  /*22d70*/  BRA `(.L_x_9179) ;  /* 0xffffff0800247947 */ /* 0x000fea000383ffff */
.L_x_9185:
[----:B-1----:R1:W2:Y:S02]  /*22d80*/  SYNCS.PHASECHK.TRANS64.TRYWAIT P2, [R152+URZ+0x19c50], R5 ;  /* 0x019c5005980075a7 */ /* 0x0022a4000804017f */
[----:B--2---:R-:W-:Y:S05]  /*22d90*/  @!P2 NANOSLEEP.SYNCS 0x989680 ;  /* 0x009896800000a95d */ /* 0x004fea0003900000 */
[----:B------:R-:W2:Y:S02]  /*22da0*/  @!P2 SYNCS.PHASECHK.TRANS64 P2, [R152+URZ+0x19c50], R5 ;  /* 0x019c50059800a5a7 */ /* 0x000ea4000804007f */
[----:B--2---:R-:W-:Y:S05]  /*22db0*/  @!P2 BRA `(.L_x_9185) ;  /* 0xfffffffc00f0a947 */ /* 0x004fea000383ffff */
[----:B------:R-:W-:Y:S05]  /*22dc0*/  BRA `(.L_x_9184) ;  /* 0xffffff0800a47947 */ /* 0x000fea000383ffff */
.L_x_9194:
[----:B--2---:R2:W3:Y:S02]  /*22dd0*/  SYNCS.PHASECHK.TRANS64.TRYWAIT P2, [R5+URZ+0x19c30], R12 ;  /* 0x019c300c050075a7 */ /* 0x0044e4000804017f */
[----:B---3--:R-:W-:Y:S05]  /*22de0*/  @!P2 NANOSLEEP.SYNCS 0x989680 ;  /* 0x009896800000a95d */ /* 0x008fea0003900000 */
[----:B------:R-:W3:Y:S02]  /*22df0*/  @!P2 SYNCS.PHASECHK.TRANS64 P2, [R5+URZ+0x19c30], R12 ;  /* 0x019c300c0500a5a7 */ /* 0x000ee4000804007f */
[----:B---3--:R-:W-:Y:S05]  /*22e00*/  @!P2 BRA `(.L_x_9194) ;  /* 0xfffffffc00f0a947 */ /* 0x008fea000383ffff */
[----:B------:R-:W-:Y:S05]  /*22e10*/  BRA `(.L_x_9193) ;  /* 0xffffff2c007c7947 */ /* 0x000fea000383ffff */
.L_x_9199:
[----:B-1----:R1:W2:Y:S02]  /*22e20*/  SYNCS.PHASECHK.TRANS64.TRYWAIT P2, [R154+URZ+0x19c50], R12 ;  /* 0x019c500c9a0075a7 */ /* 0x0022a4000804017f */
[----:B--2---:R-:W-:Y:S05]  /*22e30*/  @!P2 NANOSLEEP.SYNCS 0x989680 ;  /* 0x009896800000a95d */ /* 0x004fea0003900000 */
[----:B------:R-:W2:Y:S02]  /*22e40*/  @!P2 SYNCS.PHASECHK.TRANS64 P2, [R154+URZ+0x19c50], R12 ;  /* 0x019c500c9a00a5a7 */ /* 0x000ea4000804007f */
[----:B--2---:R-:W-:Y:S05]  /*22e50*/  @!P2 BRA `(.L_x_9199) ;  /* 0xfffffffc00f0a947 */ /* 0x004fea000383ffff */
[----:B------:R-:W-:Y:S05]  /*22e60*/  BRA `(.L_x_9198) ;  /* 0xffffff2c00fc7947 */ /* 0x000fea000383ffff */
.L_x_9214:
[----:B---3--:R3:W4:Y:S02]  /*22e70*/  SYNCS.PHASECHK.TRANS64.TRYWAIT P1, [R2+URZ+0x19c50], R7 ;  /* 0x019c5007020075a7 */ /* 0x008724000802017f */
[----:B----4-:R-:W-:Y:S05]  /*22e80*/  @!P1 NANOSLEEP.SYNCS 0x989680 ;  /* 0x009896800000995d */ /* 0x010fea0003900000 */
[----:B------:R-:W4:Y:S02]  /*22e90*/  @!P1 SYNCS.PHASECHK.TRANS64 P1, [R2+URZ+0x19c50], R7 ;  /* 0x019c5007020095a7 */ /* 0x000f24000802007f */
[----:B----4-:R-:W-:Y:S05]  /*22ea0*/  @!P1 BRA `(.L_x_9214) ;  /* 0xfffffffc00f09947 */ /* 0x010fea000383ffff */
[----:B------:R-:W-:Y:S05]  /*22eb0*/  BRA `(.L_x_9213) ;  /* 0xffffff6000e07947 */ /* 0x000fea000383ffff */
.L_x_9251:
[----:B------:R-:W0:Y:S01]  /*22ec0*/  S2R R11, SR_TID.X ;  /* 0x00000000000b7919 */ /* 0x000e220000002100 */
[----:B------:R-:W-:Y:S01]  /*22ed0*/  BSSY B1, `(.L_x_9409) ;  /* 0x000000a000017945 */ /* 0x000fe20003800000 */
[----:B------:R-:W-:Y:S02]  /*22ee0*/  IMAD.MOV.U32 R12, RZ, RZ, RZ ;  /* 0x000000ffff0c7224 */ /* 0x000fe400078e00ff */
[----:B------:R-:W-:Y:S01]  /*22ef0*/  IMAD.MOV.U32 R15, RZ, RZ, -0x1 ;  /* 0xffffffffff0f7424 */ /* 0x000fe200078e00ff */
[----:B0-----:R-:W-:-:S04]  /*22f00*/  SHF.R.U32.HI R11, RZ, 0x5, R11 ;  /* 0x00000005ff0b7819 */ /* 0x001fc8000001160b */
[----:B------:R-:W-:-:S05]  /*22f10*/  LOP3.LUT R11, R11, 0x3, RZ, 0xc0, !PT ;  /* 0x000000030b0b7812 */ /* 0x000fca00078ec0ff */
[----:B------:R-:W-:Y:S02]  /*22f20*/  IMAD.MOV.U32 R13, RZ, RZ, R11 ;  /* 0x000000ffff0d7224 */ /* 0x000fe400078e000b */
[----:B------:R-:W-:-:S07]  /*22f30*/  IMAD.MOV.U32 R11, RZ, RZ, 0x1f ;  /* 0x0000001fff0b7424 */ /* 0x000fce00078e00ff */
[----:B------:R-:W-:Y:S05]  /*22f40*/  WARPSYNC.COLLECTIVE R15, `(.L_x_9410) ;  /* 0x000000000f087348 */ /* 0x000fea0003c00000 */
[----:B------:R0:W1:Y:S02]  /*22f50*/  SHFL.IDX P6, R14, R13, R12, R11 ;  /* 0x0000000c0d0e7389 */ /* 0x00006400000c000b */
[----:B01----:R-:W-:Y:S01]  /*22f60*/  ENDCOLLECTIVE ;  /* 0x000000000000791b */ /* 0x003fe20003800000 */
.L_x_9410:
[----:B------:R-:W-:Y:S05]  /*22f70*/  BSYNC B1 ;  /* 0x0000000000017941 */ /* 0x000fea0003800000 */
.L_x_9409:
[----:B------:R-:W-:Y:S05]  /*22f80*/  BRA `(.L_x_9411) ;  /* 0xffffffa000807947 */ /* 0x000fea000383ffff */
.L_x_9253:
[----:B------:R-:W-:Y:S01]  /*22f90*/  BSSY B1, `(.L_x_9412) ;  /* 0x0000006000017945 */ /* 0x000fe20003800000 */
[----:B------:R-:W-:-:S07]  /*22fa0*/  IMAD.MOV.U32 R15, RZ, RZ, -0x1 ;  /* 0xffffffffff0f7424 */ /* 0x000fce00078e00ff */
[----:B0-----:R-:W-:Y:S05]  /*22fb0*/  WARPSYNC.COLLECTIVE R15, `(.L_x_9413) ;  /* 0x000000000f0c7348 */ /* 0x001fea0003c00000 */
[----:B------:R-:W-:Y:S02]  /*22fc0*/  ELECT P6, UR62, PT ;  /* 0x00000000003e782f */ /* 0x000fe400038c0000 */
[----:B------:R-:W-:Y:S01]  /*22fd0*/  MOV R14, UR62 ;  /* 0x0000003e000e7c02 */ /* 0x000fe20008000f00 */
[----:B0-----:R-:W-:Y:S10]  /*22fe0*/  ENDCOLLECTIVE ;  /* 0x000000000000791b */ /* 0x001ff40003800000 */
.L_x_9413:
[----:B------:R-:W-:Y:S05]  /*22ff0*/  BSYNC B1 ;  /* 0x0000000000017941 */ /* 0x000fea0003800000 */
.L_x_9412:
[----:B------:R-:W-:Y:S05]  /*23000*/  BRA `(.L_x_9252) ;  /* 0xffffffa000787947 */ /* 0x000fea000383ffff */
.L_x_9255:
[----:B0-----:R0:W1:Y:S02]  /*23010*/  SYNCS.PHASECHK.TRANS64.TRYWAIT P0, [R13+URZ+0x19c20], R8 ;  /* 0x019c20080d0075a7 */ /* 0x001064000800017f */
[----:B-1----:R-:W-:Y:S05]  /*23020*/  @!P0 NANOSLEEP.SYNCS 0x989680 ;  /* 0x009896800000895d */ /* 0x002fea0003900000 */
[----:B------:R-:W1:Y:S02]  /*23030*/  @!P0 SYNCS.PHASECHK.TRANS64 P0, [R13+URZ+0x19c20], R8 ;  /* 0x019c20080d0085a7 */ /* 0x000e64000800007f */
[----:B-1----:R-:W-:Y:S05]  /*23040*/  @!P0 BRA `(.L_x_9255) ;  /* 0xfffffffc00f08947 */ /* 0x002fea000383ffff */
[----:B------:R-:W-:Y:S05]  /*23050*/  BRA `(.L_x_9414) ;  /* 0xffffffa000947947 */ /* 0x000fea000383ffff */
.L_x_9259:
[----:B-1----:R1:W2:Y:S02]  /*23060*/  SYNCS.PHASECHK.TRANS64.TRYWAIT P0, [R11+URZ+0x19ca0], R14 ;  /* 0x019ca00e0b0075a7 */ /* 0x0022a4000800017f */
[----:B--2---:R-:W-:Y:S05]  /*23070*/  @!P0 NANOSLEEP.SYNCS 0x989680 ;  /* 0x009896800000895d */ /* 0x004fea0003900000 */
[----:B------:R-:W2:Y:S02]  /*23080*/  @!P0 SYNCS.PHASECHK.TRANS64 P0, [R11+URZ+0x19ca0], R14 ;  /* 0x019ca00e0b0085a7 */ /* 0x000ea4000800007f */
[----:B--2---:R-:W-:Y:S05]  /*23090*/  @!P0 BRA `(.L_x_9259) ;  /* 0xfffffffc00f08947 */ /* 0x004fea000383ffff */
[----:B------:R-:W-:Y:S05]  /*230a0*/  BRA `(.L_x_9415) ;  /* 0xffffffa000ac7947 */ /* 0x000fea000383ffff */
.L_x_9266:
[----:B0-----:R0:W2:Y:S02]  /*230b0*/  SYNCS.PHASECHK.TRANS64.TRYWAIT P0, [R11+URZ+0x19cc0], R14 ;  /* 0x019cc00e0b0075a7 */ /* 0x0010a4000800017f */
[----:B--2---:R-:W-:Y:S05]  /*230c0*/  @!P0 NANOSLEEP.SYNCS 0x989680 ;  /* 0x009896800000895d */ /* 0x004fea0003900000 */
[----:B------:R-:W2:Y:S02]  /*230d0*/  @!P0 SYNCS.PHASECHK.TRANS64 P0, [R11+URZ+0x19cc0], R14 ;  /* 0x019cc00e0b0085a7 */ /* 0x000ea4000800007f */
[----:B--2---:R-:W-:Y:S05]  /*230e0*/  @!P0 BRA `(.L_x_9266) ;  /* 0xfffffffc00f08947 */ /* 0x004fea000383ffff */
[----:B------:R-:W-:Y:S05]  /*230f0*/  BRA `(.L_x_9416) ;  /* 0xffffffa400a87947 */ /* 0x000fea000383ffff */
.L_x_9275:
[----:B-1----:R1:W2:Y:S02]  /*23100*/  SYNCS.PHASECHK.TRANS64.TRYWAIT P1, [R11+URZ+0x19ca0], R10 ;  /* 0x019ca00a0b0075a7 */ /* 0x0022a4000802017f */
[----:B--2---:R-:W-:Y:S05]  /*23110*/  @!P1 NANOSLEEP.SYNCS 0x989680 ;  /* 0x009896800000995d */ /* 0x004fea0003900000 */
[----:B------:R-:W2:Y:S02]  /*23120*/  @!P1 SYNCS.PHASECHK.TRANS64 P1, [R11+URZ+0x19ca0], R10 ;  /* 0x019ca00a0b0095a7 */ /* 0x000ea4000802007f */
[----:B--2---:R-:W-:Y:S05]  /*23130*/  @!P1 BRA `(.L_x_9275) ;  /* 0xfffffffc00f09947 */ /* 0x004fea000383ffff */
[----:B------:R-:W-:Y:S05]  /*23140*/  BRA `(.L_x_9417) ;  /* 0xffffffa800e07947 */ /* 0x000fea000383ffff */
.L_x_9282:
[----:B0-----:R0:W2:Y:S02]  /*23150*/  SYNCS.PHASECHK.TRANS64.TRYWAIT P1, [R11+URZ+0x19cc0], R10 ;  /* 0x019cc00a0b0075a7 */ /* 0x0010a4000802017f */
[----:B--2---:R-:W-:Y:S05]  /*23160*/  @!P1 NANOSLEEP.SYNCS 0x989680 ;  /* 0x009896800000995d */ /* 0x004fea0003900000 */
[----:B------:R-:W2:Y:S02]  /*23170*/  @!P1 SYNCS.PHASECHK.TRANS64 P1, [R11+URZ+0x19cc0], R10 ;  /* 0x019cc00a0b0095a7 */ /* 0x000ea4000802007f */
[----:B--2---:R-:W-:Y:S05]  /*23180*/  @!P1 BRA `(.L_x_9282) ;  /* 0xfffffffc00f09947 */ /* 0x004fea000383ffff */
[----:B------:R-:W-:Y:S05]  /*23190*/  BRA `(.L_x_9418) ;  /* 0xffffffac00d87947 */ /* 0x000fea000383ffff */
.L_x_9307:
[----:B-1----:R-:W1:Y:S01]  /*231a0*/  S2R R6, SR_TID.X ;  /* 0x0000000000067919 */ /* 0x002e620000002100 */
[----:B------:R-:W-:Y:S01]  /*231b0*/  BSSY B0, `(.L_x_9419) ;  /* 0x000000a000007945 */ /* 0x000fe20003800000 */
[----:B------:R-:W-:Y:S02]  /*231c0*/  IMAD.MOV.U32 R12, RZ, RZ, RZ ;  /* 0x000000ffff0c7224 */ /* 0x000fe400078e00ff */
[----:B------:R-:W-:Y:S02]  /*231d0*/  IMAD.MOV.U32 R11, RZ, RZ, 0x1f ;  /* 0x0000001fff0b7424 */ /* 0x000fe400078e00ff */
[----:B------:R-:W-:Y:S01]  /*231e0*/  IMAD.MOV.U32 R15, RZ, RZ, -0x1 ;  /* 0xffffffffff0f7424 */ /* 0x000fe200078e00ff */
[----:B-1----:R-:W-:-:S04]  /*231f0*/  SHF.R.U32.HI R6, RZ, 0x5, R6 ;  /* 0x00000005ff067819 */ /* 0x002fc80000011606 */
[----:B------:R-:W-:-:S05]  /*23200*/  LOP3.LUT R6, R6, 0x3, RZ, 0xc0, !PT ;  /* 0x0000000306067812 */ /* 0x000fca00078ec0ff */
[----:B0-----:R-:W-:-:S07]  /*23210*/  IMAD.MOV.U32 R13, RZ, RZ, R6 ;  /* 0x000000ffff0d7224 */ /* 0x001fce00078e0006 */
[----:B------:R-:W-:Y:S05]  /*23220*/  WARPSYNC.COLLECTIVE R15, `(.L_x_9420) ;  /* 0x000000000f087348 */ /* 0x000fea0003c00000 */
[----:B------:R0:W1:Y:S02]  /*23230*/  SHFL.IDX P6, R14, R13, R12, R11 ;  /* 0x0000000c0d0e7389 */ /* 0x00006400000c000b */
[----:B01----:R-:W-:Y:S01]  /*23240*/  ENDCOLLECTIVE ;  /* 0x000000000000791b */ /* 0x003fe20003800000 */
.L_x_9420:
[----:B------:R-:W-:Y:S05]  /*23250*/  BSYNC B0 ;  /* 0x0000000000007941 */ /* 0x000fea0003800000 */
.L_x_9419:
[----:B------:R-:W-:Y:S05]  /*23260*/  BRA `(.L_x_9421) ;  /* 0xffffffc0005c7947 */ /* 0x000fea000383ffff */
.L_x_9309:
[----:B------:R-:W-:Y:S01]  /*23270*/  BSSY B0, `(.L_x_9422) ;  /* 0x0000006000007945 */ /* 0x000fe20003800000 */
[----:B------:R-:W-:-:S07]  /*23280*/  IMAD.MOV.U32 R15, RZ, RZ, -0x1 ;  /* 0xffffffffff0f7424 */ /* 0x000fce00078e00ff */
[----:B01----:R-:W-:Y:S05]  /*23290*/  WARPSYNC.COLLECTIVE R15, `(.L_x_9423) ;  /* 0x000000000f0c7348 */ /* 0x003fea0003c00000 */
[----:B------:R-:W-:Y:S02]  /*232a0*/  ELECT P6, UR62, PT ;  /* 0x00000000003e782f */ /* 0x000fe400038c0000 */
[----:B------:R-:W-:Y:S01]  /*232b0*/  MOV R14, UR62 ;  /* 0x0000003e000e7c02 */ /* 0x000fe20008000f00 */
[----:B01----:R-:W-:Y:S10]  /*232c0*/  ENDCOLLECTIVE ;  /* 0x000000000000791b */ /* 0x003ff40003800000 */
.L_x_9423:
[----:B------:R-:W-:Y:S05]  /*232d0*/  BSYNC B0 ;  /* 0x0000000000007941 */ /* 0x000fea0003800000 */
.L_x_9422:
[----:B------:R-:W-:Y:S05]  /*232e0*/  BRA `(.L_x_9424) ;  /* 0xffffffc000547947 */ /* 0x000fea000383ffff */
.L_x_9312:
[----:B0-----:R0:W1:Y:S02]  /*232f0*/  SYNCS.PHASECHK.TRANS64.TRYWAIT P2, [R6+URZ+0x19c80], R5 ;  /* 0x019c8005060075a7 */ /* 0x001064000804017f */
[----:B-1----:R-:W-:Y:S05]  /*23300*/  @!P2 NANOSLEEP.SYNCS 0x989680 ;  /* 0x009896800000a95d */ /* 0x002fea0003900000 */
[----:B------:R-:W1:Y:S02]  /*23310*/  @!P2 SYNCS.PHASECHK.TRANS64 P2, [R6+URZ+0x19c80], R5 ;  /* 0x019c80050600a5a7 */ /* 0x000e64000804007f */
[----:B-1----:R-:W-:Y:S05]  /*23320*/  @!P2 BRA `(.L_x_9312) ;  /* 0xfffffffc00f0a947 */ /* 0x002fea000383ffff */
[----:B------:R-:W-:Y:S05]  /*23330*/  BRA `(.L_x_9425) ;  /* 0xffffffc000bc7947 */ /* 0x000fea000383ffff */
.L_x_9314:
[----:B-1----:R1:W2:Y:S02]  /*23340*/  SYNCS.PHASECHK.TRANS64.TRYWAIT P2, [R6+URZ+0x19c40], R5 ;  /* 0x019c4005060075a7 */ /* 0x0022a4000804017f */
[----:B--2---:R-:W-:Y:S05]  /*23350*/  @!P2 NANOSLEEP.SYNCS 0x989680 ;  /* 0x009896800000a95d */ /* 0x004fea0003900000 */
[----:B------:R-:W2:Y:S02]  /*23360*/  @!P2 SYNCS.PHASECHK.TRANS64 P2, [R6+URZ+0x19c40], R5 ;  /* 0x019c40050600a5a7 */ /* 0x000ea4000804007f */
[----:B--2---:R-:W-:Y:S05]  /*23370*/  @!P2 BRA `(.L_x_9314) ;  /* 0xfffffffc00f0a947 */ /* 0x004fea000383ffff */
[----:B------:R-:W-:Y:S05]  /*23380*/  BRA `(.L_x_9426) ;  /* 0xffffffc400387947 */ /* 0x000fea000383ffff */
.L_x_9317:
[----:B--2---:R2:W3:Y:S02]  /*23390*/  SYNCS.PHASECHK.TRANS64.TRYWAIT P0, [R29+URZ+0x19c20], R4 ;  /* 0x019c20041d0075a7 */ /* 0x0044e4000800017f */
[----:B---3--:R-:W-:Y:S05]  /*233a0*/  @!P0 NANOSLEEP.SYNCS 0x989680 ;  /* 0x009896800000895d */ /* 0x008fea0003900000 */
[----:B------:R-:W3:Y:S02]  /*233b0*/  @!P0 SYNCS.PHASECHK.TRANS64 P0, [R29+URZ+0x19c20], R4 ;  /* 0x019c20041d0085a7 */ /* 0x000ee4000800007f */
[----:B---3--:R-:W-:Y:S05]  /*233c0*/  @!P0 BRA `(.L_x_9317) ;  /* 0xfffffffc00f08947 */ /* 0x008fea000383ffff */
[----:B------:R-:W-:Y:S05]  /*233d0*/  BRA `(.L_x_9427) ;  /* 0xffffffc800587947 */ /* 0x000fea000383ffff */
.L_x_9323:
[----:B0-----:R0:W1:Y:S02]  /*233e0*/  SYNCS.PHASECHK.TRANS64.TRYWAIT P0, [R5+URZ+0x19c80], R4 ;  /* 0x019c8004050075a7 */ /* 0x001064000800017f */
[----:B-1----:R-:W-:Y:S05]  /*233f0*/  @!P0 NANOSLEEP.SYNCS 0x989680 ;  /* 0x009896800000895d */ /* 0x002fea0003900000 */
[----:B------:R-:W1:Y:S02]  /*23400*/  @!P0 SYNCS.PHASECHK.TRANS64 P0, [R5+URZ+0x19c80], R4 ;  /* 0x019c8004050085a7 */ /* 0x000e64000800007f */
[----:B-1----:R-:W-:Y:S05]  /*23410*/  @!P0 BRA `(.L_x_9323) ;  /* 0xfffffffc00f08947 */ /* 0x002fea000383ffff */
[----:B------:R-:W-:Y:S05]  /*23420*/  BRA `(.L_x_9428) ;  /* 0xffffffc800fc7947 */ /* 0x000fea000383ffff */
.L_x_9330:
[----:B-1----:R1:W2:Y:S02]  /*23430*/  SYNCS.PHASECHK.TRANS64.TRYWAIT P0, [R5+URZ+0x19c40], R4 ;  /* 0x019c4004050075a7 */ /* 0x0022a4000800017f */
[----:B--2---:R-:W-:Y:S05]  /*23440*/  @!P0 NANOSLEEP.SYNCS 0x989680 ;  /* 0x009896800000895d */ /* 0x004fea0003900000 */
[----:B------:R-:W2:Y:S02]  /*23450*/  @!P0 SYNCS.PHASECHK.TRANS64 P0, [R5+URZ+0x19c40], R4 ;  /* 0x019c4004050085a7 */ /* 0x000ea4000800007f */
[----:B--2---:R-:W-:Y:S05]  /*23460*/  @!P0 BRA `(.L_x_9330) ;  /* 0xfffffffc00f08947 */ /* 0x004fea000383ffff */
[----:B------:R-:W-:Y:S05]  /*23470*/  BRA `(.L_x_9429) ;  /* 0xffffffcc00f87947 */ /* 0x000fea000383ffff */
.L_x_9338:
[----:B0-----:R0:W1:Y:S02]  /*23480*/  SYNCS.PHASECHK.TRANS64.TRYWAIT P2, [R13+URZ+0x19c70], R3 ;  /* 0x019c70030d0075a7 */ /* 0x001064000804017f */
[----:B-1----:R-:W-:Y:S05]  /*23490*/  @!P2 NANOSLEEP.SYNCS 0x989680 ;  /* 0x009896800000a95d */ /* 0x002fea0003900000 */
[----:B------:R-:W1:Y:S02]  /*234a0*/  @!P2 SYNCS.PHASECHK.TRANS64 P2, [R13+URZ+0x19c70], R3 ;  /* 0x019c70030d00a5a7 */ /* 0x000e64000804007f */
[----:B-1----:R-:W-:Y:S05]  /*234b0*/  @!P2 BRA `(.L_x_9338) ;  /* 0xfffffffc00f0a947 */ /* 0x002fea000383ffff */
[----:B------:R-:W-:Y:S05]  /*234c0*/  BRA `(.L_x_9430) ;  /* 0xffffffd4000c7947 */ /* 0x000fea000383ffff */
.L_x_9340:
[----:B0-----:R0:W1:Y:S02]  /*234d0*/  SYNCS.PHASECHK.TRANS64.TRYWAIT P2, [R13+URZ+0x19c60], R4 ;  /* 0x019c60040d0075a7 */ /* 0x001064000804017f */
[----:B-1----:R-:W-:Y:S05]  /*234e0*/  @!P2 NANOSLEEP.SYNCS 0x989680 ;  /* 0x009896800000a95d */ /* 0x002fea0003900000 */
[----:B------:R-:W1:Y:S02]  /*234f0*/  @!P2 SYNCS.PHASECHK.TRANS64 P2, [R13+URZ+0x19c60], R4 ;  /* 0x019c60040d00a5a7 */ /* 0x000e64000804007f */
[----:B-1----:R-:W-:Y:S05]  /*23500*/  @!P2 BRA `(.L_x_9340) ;  /* 0xfffffffc00f0a947 */ /* 0x002fea000383ffff */
[----:B------:R-:W-:Y:S05]  /*23510*/  BRA `(.L_x_9431) ;  /* 0xffffffd400147947 */ /* 0x000fea000383ffff */
.L_x_9347:
[----:B-1----:R1:W3:Y:S02]  /*23520*/  SYNCS.PHASECHK.TRANS64.TRYWAIT P0, [R0+URZ+0x19c70], R3 ;  /* 0x019c7003000075a7 */ /* 0x0022e4000800017f */
[----:B---3--:R-:W-:Y:S05]  /*23530*/  @!P0 NANOSLEEP.SYNCS 0x989680 ;  /* 0x009896800000895d */ /* 0x008fea0003900000 */
[----:B------:R-:W3:Y:S02]  /*23540*/  @!P0 SYNCS.PHASECHK.TRANS64 P0, [R0+URZ+0x19c70], R3 ;  /* 0x019c7003000085a7 */ /* 0x000ee4000800007f */
[----:B---3--:R-:W-:Y:S05]  /*23550*/  @!P0 BRA `(.L_x_9347) ;  /* 0xfffffffc00f08947 */ /* 0x008fea000383ffff */
[----:B------:R-:W-:Y:S05]  /*23560*/  BRA `(.L_x_9432) ;  /* 0xffffffd800a87947 */ /* 0x000fea000383ffff */
.L_x_9349:
[----:B-1----:R1:W3:Y:S02]  /*23570*/  SYNCS.PHASECHK.TRANS64.TRYWAIT P0, [R0+URZ+0x19c60], R3 ;  /* 0x019c6003000075a7 */ /* 0x0022e4000800017f */
[----:B---3--:R-:W-:Y:S05]  /*23580*/  @!P0 NANOSLEEP.SYNCS 0x989680 ;  /* 0x009896800000895d */ /* 0x008fea0003900000 */
[----:B------:R-:W3:Y:S02]  /*23590*/  @!P0 SYNCS.PHASECHK.TRANS64 P0, [R0+URZ+0x19c60], R3 ;  /* 0x019c6003000085a7 */ /* 0x000ee4000800007f */
[----:B---3--:R-:W-:Y:S05]  /*235a0*/  @!P0 BRA `(.L_x_9349) ;  /* 0xfffffffc00f08947 */ /* 0x008fea000383ffff */
[----:B------:R-:W-:Y:S05]  /*235b0*/  BRA `(.L_x_9433) ;  /* 0xffffffd800ac7947 */ /* 0x000fea000383ffff */
.L_x_9353:
[----:B------:R-:W-:Y:S01]  /*235c0*/  BSSY B0, `(.L_x_9434) ;  /* 0x0000008000007945 */ /* 0x000fe20003800000 */
[----:B0-----:R-:W-:Y:S02]  /*235d0*/  IMAD.MOV.U32 R13, RZ, RZ, R24 ;  /* 0x000000ffff0d7224 */ /* 0x001fe400078e0018 */
[----:B------:R-:W-:Y:S02]  /*235e0*/  IMAD.MOV.U32 R12, RZ, RZ, RZ ;  /* 0x000000ffff0c7224 */ /* 0x000fe400078e00ff */
[----:B------:R-:W-:Y:S02]  /*235f0*/  IMAD.MOV.U32 R11, RZ, RZ, 0x1f ;  /* 0x0000001fff0b7424 */ /* 0x000fe400078e00ff */
[----:B------:R-:W-:-:S07]  /*23600*/  IMAD.MOV.U32 R15, RZ, RZ, -0x1 ;  /* 0xffffffffff0f7424 */ /* 0x000fce00078e00ff */
[----:B-1----:R-:W-:Y:S05]  /*23610*/  WARPSYNC.COLLECTIVE R15, `(.L_x_9435) ;  /* 0x000000000f087348 */ /* 0x002fea0003c00000 */
[----:B------:R0:W2:Y:S02]  /*23620*/  SHFL.IDX P6, R14, R13, R12, R11 ;  /* 0x0000000c0d0e7389 */ /* 0x0000a400000c000b */
[----:B012---:R-:W-:Y:S01]  /*23630*/  ENDCOLLECTIVE ;  /* 0x000000000000791b */ /* 0x007fe20003800000 */
.L_x_9435:
[----:B------:R-:W-:Y:S05]  /*23640*/  BSYNC B0 ;  /* 0x0000000000007941 */ /* 0x000fea0003800000 */
.L_x_9434:
        /* <DEDUP_REMOVED lines=9> */
.L_x_9436:
        /* <DEDUP_REMOVED lines=18> */
.L_x_9437:
[----:B------:R-:W-:Y:S01]  /*23800*/  IMAD.MOV.U32 R12, RZ, RZ, 0x2 ;  /* 0x00000002ff0c7424 */ /* 0x000fe200078e00ff */
[----:B------:R-:W-:-:S05]  /*23810*/  SEL R5, R14, RZ, P1 ;  /* 0x000000ff0e057207 */ /* 0x000fca0000800000 */
[----:B------:R-:W-:-:S04]  /*23820*/  IMAD.IADD R4, R2, 0x1, R5 ;  /* 0x0000000102047824 */ /* 0x000fc800078e0205 */
[----:B------:R-:W-:-:S07]  /*23830*/  IMAD.MOV.U32 R13, RZ, RZ, R4 ;  /* 0x000000ffff0d7224 */ /* 0x000fce00078e0004 */
[----:B------:R-:W-:Y:S05]  /*23840*/  WARPSYNC.COLLECTIVE R15, `(.L_x_9438) ;  /* 0x000000000f087348 */ /* 0x000fea0003c00000 */
[----:B------:R0:W1:Y:S02]  /*23850*/  SHFL.UP P6, R14, R13, R12, R11 ;  /* 0x0400000c0d0e7389 */ /* 0x00006400000c000b */
[----:B01----:R-:W-:Y:S01]  /*23860*/  ENDCOLLECTIVE ;  /* 0x000000000000791b */ /* 0x003fe20003800000 */
.L_x_9438:
[----:B------:R-:W-:Y:S01]  /*23870*/  IMAD.MOV.U32 R12, RZ, RZ, 0x4 ;  /* 0x00000004ff0c7424 */ /* 0x000fe200078e00ff */
[----:B------:R-:W-:-:S05]  /*23880*/  SEL R5, R14, RZ, P2 ;  /* 0x000000ff0e057207 */ /* 0x000fca0001000000 */
[----:B------:R-:W-:-:S04]  /*23890*/  IMAD.IADD R5, R4, 0x1, R5 ;  /* 0x0000000104057824 */ /* 0x000fc800078e0205 */
[----:B------:R-:W-:-:S07]  /*238a0*/  IMAD.MOV.U32 R13, RZ, RZ, R5 ;  /* 0x000000ffff0d7224 */ /* 0x000fce00078e0005 */
[----:B------:R-:W-:Y:S05]  /*238b0*/  WARPSYNC.COLLECTIVE R15, `(.L_x_9439) ;  /* 0x000000000f087348 */ /* 0x000fea0003c00000 */
[----:B------:R0:W1:Y:S02]  /*238c0*/  SHFL.UP P6, R14, R13, R12, R11 ;  /* 0x0400000c0d0e7389 */ /* 0x00006400000c000b */
[----:B01----:R-:W-:Y:S01]  /*238d0*/  ENDCOLLECTIVE ;  /* 0x000000000000791b */ /* 0x003fe20003800000 */
.L_x_9439:
[----:B------:R-:W-:Y:S01]  /*238e0*/  IMAD.MOV.U32 R12, RZ, RZ, 0x8 ;  /* 0x00000008ff0c7424 */ /* 0x000fe200078e00ff */
[----:B------:R-:W-:-:S05]  /*238f0*/  SEL R6, R14, RZ, P3 ;  /* 0x000000ff0e067207 */ /* 0x000fca0001800000 */
[----:B------:R-:W-:-:S04]  /*23900*/  IMAD.IADD R6, R5, 0x1, R6 ;  /* 0x0000000105067824 */ /* 0x000fc800078e0206 */
[----:B------:R-:W-:-:S07]  /*23910*/  IMAD.MOV.U32 R13, RZ, RZ, R6 ;  /* 0x000000ffff0d7224 */ /* 0x000fce00078e0006 */
[----:B------:R-:W-:Y:S05]  /*23920*/  WARPSYNC.COLLECTIVE R15, `(.L_x_9440) ;  /* 0x000000000f087348 */ /* 0x000fea0003c00000 */
[----:B------:R0:W1:Y:S02]  /*23930*/  SHFL.UP P6, R14, R13, R12, R11 ;  /* 0x0400000c0d0e7389 */ /* 0x00006400000c000b */
[----:B01----:R-:W-:Y:S01]  /*23940*/  ENDCOLLECTIVE ;  /* 0x000000000000791b */ /* 0x003fe20003800000 */
.L_x_9440:
[----:B------:R-:W-:Y:S01]  /*23950*/  IMAD.MOV.U32 R12, RZ, RZ, 0x10 ;  /* 0x00000010ff0c7424 */ /* 0x000fe200078e00ff */
[----:B------:R-:W-:-:S05]  /*23960*/  SEL R3, R14, RZ, P4 ;  /* 0x000000ff0e037207 */ /* 0x000fca0002000000 */
[----:B------:R-:W-:-:S04]  /*23970*/  IMAD.IADD R4, R6, 0x1, R3 ;  /* 0x0000000106047824 */ /* 0x000fc800078e0203 */
[----:B------:R-:W-:-:S07]  /*23980*/  IMAD.MOV.U32 R13, RZ, RZ, R4 ;  /* 0x000000ffff0d7224 */ /* 0x000fce00078e0004 */
[----:B------:R-:W-:Y:S05]  /*23990*/  WARPSYNC.COLLECTIVE R15, `(.L_x_9441) ;  /* 0x000000000f087348 */ /* 0x000fea0003c00000 */
[----:B------:R0:W1:Y:S02]  /*239a0*/  SHFL.UP P6, R14, R13, R12, R11 ;  /* 0x0400000c0d0e7389 */ /* 0x00006400000c000b */
[----:B01----:R-:W-:Y:S01]  /*239b0*/  ENDCOLLECTIVE ;  /* 0x000000000000791b */ /* 0x003fe20003800000 */
.L_x_9441:
        /* <DEDUP_REMOVED lines=8> */
.L_x_9442:
[----:B------:R-:W-:Y:S05]  /*23a40*/  BRA `(.L_x_9443) ;  /* 0xffffffdc00807947 */ /* 0x000fea000383ffff */
.L_x_9358:
[----:B------:R-:W-:Y:S01]  /*23a50*/  BSSY B0, `(.L_x_9444) ;  /* 0x0000008000007945 */ /* 0x000fe20003800000 */
[----:B0----5:R-:W-:Y:S02]  /*23a60*/  IMAD.MOV.U32 R13, RZ, RZ, R2 ;  /* 0x000000ffff0d7224 */ /* 0x021fe400078e0002 */
[----:B------:R-:W-:Y:S02]  /*23a70*/  IMAD.MOV.U32 R12, RZ, RZ, 0x1 ;  /* 0x00000001ff0c7424 */ /* 0x000fe400078e00ff */
[----:B------:R-:W-:Y:S02]  /*23a80*/  IMAD.MOV.U32 R11, RZ, RZ, RZ ;  /* 0x000000ffff0b7224 */ /* 0x000fe400078e00ff */
[----:B------:R-:W-:-:S07]  /*23a90*/  IMAD.MOV.U32 R15, RZ, RZ, -0x1 ;  /* 0xffffffffff0f7424 */ /* 0x000fce00078e00ff */
[----:B-12---:R-:W-:Y:S05]  /*23aa0*/  WARPSYNC.COLLECTIVE R15, `(.L_x_9445) ;  /* 0x000000000f087348 */ /* 0x006fea0003c00000 */
[----:B------:R0:W3:Y:S02]  /*23ab0*/  SHFL.UP P6, R14, R13, R12, R11 ;  /* 0x0400000c0d0e7389 */ /* 0x0000e400000c000b */
[----:B0123--:R-:W-:Y:S01]  /*23ac0*/  ENDCOLLECTIVE ;  /* 0x000000000000791b */ /* 0x00ffe20003800000 */
.L_x_9445:
[----:B------:R-:W-:Y:S05]  /*23ad0*/  BSYNC B0 ;  /* 0x0000000000007941 */ /* 0x000fea0003800000 */
.L_x_9444:
[----:B------:R-:W-:Y:S01]  /*23ae0*/  SEL R13, R14, RZ, P1 ;  /* 0x000000ff0e0d7207 */ /* 0x000fe20000800000 */
[----:B------:R-:W-:Y:S02]  /*23af0*/  IMAD.MOV.U32 R12, RZ, RZ, 0x2 ;  /* 0x00000002ff0c7424 */ /* 0x000fe400078e00ff */
[----:B------:R-:W-:Y:S02]  /*23b00*/  IMAD.MOV.U32 R11, RZ, RZ, RZ ;  /* 0x000000ffff0b7224 */ /* 0x000fe400078e00ff */
[----:B------:R-:W-:Y:S02]  /*23b10*/  IMAD.IADD R13, R2, 0x1, R13 ;  /* 0x00000001020d7824 */ /* 0x000fe400078e020d */
[----:B------:R-:W-:-:S07]  /*23b20*/  IMAD.MOV.U32 R15, RZ, RZ, -0x1 ;  /* 0xffffffffff0f7424 */ /* 0x000fce00078e00ff */
[----:B------:R-:W-:Y:S05]  /*23b30*/  WARPSYNC.COLLECTIVE R15, `(.L_x_9446) ;  /* 0x000000000f087348 */ /* 0x000fea0003c00000 */
[----:B------:R0:W1:Y:S02]  /*23b40*/  SHFL.UP P6, R14, R13, R12, R11 ;  /* 0x0400000c0d0e7389 */ /* 0x00006400000c000b */
[----:B01----:R-:W-:Y:S01]  /*23b50*/  ENDCOLLECTIVE ;  /* 0x000000000000791b */ /* 0x003fe20003800000 */
.L_x_9446:
[----:B------:R-:W-:Y:S01]  /*23b60*/  IMAD.MOV.U32 R12, RZ, RZ, 0x4 ;  /* 0x00000004ff0c7424 */ /* 0x000fe200078e00ff */
[----:B------:R-:W-:-:S05]  /*23b70*/  SEL R14, R14, RZ, P2 ;  /* 0x000000ff0e0e7207 */ /* 0x000fca0001000000 */
[----:B------:R-:W-:-:S04]  /*23b80*/  IMAD.IADD R3, R13, 0x1, R14 ;  /* 0x000000010d037824 */ /* 0x000fc800078e020e */
[----:B------:R-:W-:-:S07]  /*23b90*/  IMAD.MOV.U32 R13, RZ, RZ, R3 ;  /* 0x000000ffff0d7224 */ /* 0x000fce00078e0003 */
[----:B------:R-:W-:Y:S05]  /*23ba0*/  WARPSYNC.COLLECTIVE R15, `(.L_x_9447) ;  /* 0x000000000f087348 */ /* 0x000fea0003c00000 */
[----:B------:R0:W1:Y:S02]  /*23bb0*/  SHFL.UP P6, R14, R13, R12, R11 ;  /* 0x0400000c0d0e7389 */ /* 0x00006400000c000b */
[----:B01----:R-:W-:Y:S01]  /*23bc0*/  ENDCOLLECTIVE ;  /* 0x000000000000791b */ /* 0x003fe20003800000 */
.L_x_9447:
[----:B------:R-:W-:Y:S01]  /*23bd0*/  IMAD.MOV.U32 R12, RZ, RZ, 0x8 ;  /* 0x00000008ff0c7424 */ /* 0x000fe200078e00ff */
[----:B------:R-:W-:-:S05]  /*23be0*/  SEL R4, R14, RZ, P3 ;  /* 0x000000ff0e047207 */ /* 0x000fca0001800000 */
[----:B------:R-:W-:-:S04]  /*23bf0*/  IMAD.IADD R4, R3, 0x1, R4 ;  /* 0x0000000103047824 */ /* 0x000fc800078e0204 */
[----:B------:R-:W-:-:S07]  /*23c00*/  IMAD.MOV.U32 R13, RZ, RZ, R4 ;  /* 0x000000ffff0d7224 */ /* 0x000fce00078e0004 */
[----:B------:R-:W-:Y:S05]  /*23c10*/  WARPSYNC.COLLECTIVE R15, `(.L_x_9448) ;  /* 0x000000000f087348 */ /* 0x000fea0003c00000 */
[----:B------:R0:W1:Y:S02]  /*23c20*/  SHFL.UP P6, R14, R13, R12, R11 ;  /* 0x0400000c0d0e7389 */ /* 0x00006400000c000b */
[----:B01----:R-:W-:Y:S01]  /*23c30*/  ENDCOLLECTIVE ;  /* 0x000000000000791b */ /* 0x003fe20003800000 */
.L_x_9448:
[----:B------:R-:W-:Y:S01]  /*23c40*/  IMAD.MOV.U32 R12, RZ, RZ, 0x10 ;  /* 0x00000010ff0c7424 */ /* 0x000fe200078e00ff */
[----:B------:R-:W-:-:S05]  /*23c50*/  SEL R5, R14, RZ, P4 ;  /* 0x000000ff0e057207 */ /* 0x000fca0002000000 */
[----:B------:R-:W-:-:S04]  /*23c60*/  IMAD.IADD R5, R4, 0x1, R5 ;  /* 0x0000000104057824 */ /* 0x000fc800078e0205 */
[----:B------:R-:W-:-:S07]  /*23c70*/  IMAD.MOV.U32 R13, RZ, RZ, R5 ;  /* 0x000000ffff0d7224 */ /* 0x000fce00078e0005 */
[----:B------:R-:W-:Y:S05]  /*23c80*/  WARPSYNC.COLLECTIVE R15, `(.L_x_9449) ;  /* 0x000000000f087348 */ /* 0x000fea0003c00000 */
[----:B------:R0:W1:Y:S02]  /*23c90*/  SHFL.UP P6, R14, R13, R12, R11 ;  /* 0x0400000c0d0e7389 */ /* 0x00006400000c000b */
[----:B01----:R-:W-:Y:S01]  /*23ca0*/  ENDCOLLECTIVE ;  /* 0x000000000000791b */ /* 0x003fe20003800000 */
.L_x_9449:
        /* <DEDUP_REMOVED lines=8> */
.L_x_9450:
[----:B------:R-:W-:Y:S05]  /*23d30*/  BRA `(.L_x_9451) ;  /* 0xffffffdc00607947 */ /* 0x000fea000383ffff */
.L_x_9360:
[----:B------:R-:W-:Y:S01]  /*23d40*/  BSSY B0, `(.L_x_9452) ;  /* 0x0000006000007945 */ /* 0x000fe20003800000 */
[----:B------:R-:W-:Y:S01]  /*23d50*/  PLOP3.LUT P6, PT, P6, PT, PT, 0x8, 0x0 ;  /* 0x000000000000781c */ /* 0x000fe200037ce170 */
[----:B------:R-:W-:-:S12]  /*23d60*/  IMAD.MOV.U32 R15, RZ, RZ, -0x1 ;  /* 0xffffffffff0f7424 */ /* 0x000fd800078e00ff */
[----:B01----:R-:W-:Y:S05]  /*23d70*/  WARPSYNC.COLLECTIVE R15, `(.L_x_9453) ;  /* 0x000000000f087348 */ /* 0x003fea0003c00000 */
[----:B------:R-:W-:Y:S01]  /*23d80*/  VOTE.ANY R14, PT, P6 ;  /* 0x00000000000e7806 */ /* 0x000fe200030e0100 */
[----:B01----:R-:W-:Y:S06]  /*23d90*/  ENDCOLLECTIVE ;  /* 0x000000000000791b */ /* 0x003fec0003800000 */
.L_x_9453:
[----:B------:R-:W-:Y:S05]  /*23da0*/  BSYNC B0 ;  /* 0x0000000000007941 */ /* 0x000fea0003800000 */
.L_x_9452:
        /* <DEDUP_REMOVED lines=9> */
.L_x_9454:
[----:B------:R-:W-:Y:S01]  /*23e40*/  IMAD.MOV.U32 R25, RZ, RZ, R14 ;  /* 0x000000ffff197224 */ /* 0x000fe200078e000e */
[----:B------:R-:W-:Y:S06]  /*23e50*/  BRA `(.L_x_9455) ;  /* 0xffffffdc00507947 */ /* 0x000fec000383ffff */
.L_x_9362:
[----:B------:R-:W-:Y:S01]  /*23e60*/  BSSY B0, `(.L_x_9456) ;  /* 0x0000007000007945 */ /* 0x000fe20003800000 */
[----:B0-----:R-:W-:Y:S02]  /*23e70*/  IMAD.MOV.U32 R13, RZ, RZ, R3 ;  /* 0x000000ffff0d7224 */ /* 0x001fe400078e0003 */
[----:B------:R-:W-:Y:S02]  /*23e80*/  IMAD.MOV.U32 R11, RZ, RZ, 0x1f ;  /* 0x0000001fff0b7424 */ /* 0x000fe400078e00ff */
[----:B------:R-:W-:-:S07]  /*23e90*/  IMAD.MOV.U32 R15, RZ, RZ, -0x1 ;  /* 0xffffffffff0f7424 */ /* 0x000fce00078e00ff */
[----:B-123--:R-:W-:Y:S05]  /*23ea0*/  WARPSYNC.COLLECTIVE R15, `(.L_x_9457) ;  /* 0x000000000f087348 */ /* 0x00efea0003c00000 */
[----:B------:R0:W4:Y:S02]  /*23eb0*/  SHFL.IDX P6, R14, R13, R12, R11 ;  /* 0x0000000c0d0e7389 */ /* 0x00012400000c000b */
[----:B01234-:R-:W-:Y:S01]  /*23ec0*/  ENDCOLLECTIVE ;  /* 0x000000000000791b */ /* 0x01ffe20003800000 */
.L_x_9457:
[----:B------:R-:W-:Y:S05]  /*23ed0*/  BSYNC B0 ;  /* 0x0000000000007941 */ /* 0x000fea0003800000 */
.L_x_9456:
[----:B------:R-:W-:Y:S01]  /*23ee0*/  IMAD.MOV.U32 R5, RZ, RZ, R14 ;  /* 0x000000ffff057224 */ /* 0x000fe200078e000e */
[----:B------:R-:W-:Y:S06]  /*23ef0*/  BRA `(.L_x_9361) ;  /* 0xffffffdc00447947 */ /* 0x000fec000383ffff */
.L_x_9366:
[----:B-1----:R1:W2:Y:S02]  /*23f00*/  SYNCS.PHASECHK.TRANS64.TRYWAIT P0, [R6+URZ+0x19c20], R0 ;  /* 0x019c2000060075a7 */ /* 0x0022a4000800017f */
[----:B--2---:R-:W-:Y:S05]  /*23f10*/  @!P0 NANOSLEEP.SYNCS 0x989680 ;  /* 0x009896800000895d */ /* 0x004fea0003900000 */
[----:B------:R-:W2:Y:S02]  /*23f20*/  @!P0 SYNCS.PHASECHK.TRANS64 P0, [R6+URZ+0x19c20], R0 ;  /* 0x019c2000060085a7 */ /* 0x000ea4000800007f */
[----:B--2---:R-:W-:Y:S05]  /*23f30*/  @!P0 BRA `(.L_x_9366) ;  /* 0xfffffffc00f08947 */ /* 0x004fea000383ffff */
[----:B------:R-:W-:Y:S05]  /*23f40*/  BRA `(.L_x_9458) ;  /* 0xffffffe000bc7947 */ /* 0x000fea000383ffff */
.L_x_9367:
[----:B------:R-:W2:Y:S01]  /*23f50*/  S2R R2, SR_TID.X ;  /* 0x0000000000027919 */ /* 0x000ea20000002100 */
[----:B------:R-:W-:Y:S01]  /*23f60*/  BSSY B0, `(.L_x_9459) ;  /* 0x000000a000007945 */ /* 0x000fe20003800000 */
[----:B------:R-:W-:Y:S02]  /*23f70*/  IMAD.MOV.U32 R12, RZ, RZ, RZ ;  /* 0x000000ffff0c7224 */ /* 0x000fe400078e00ff */
[----:B------:R-:W-:Y:S02]  /*23f80*/  IMAD.MOV.U32 R11, RZ, RZ, 0x1f ;  /* 0x0000001fff0b7424 */ /* 0x000fe400078e00ff */
[----:B------:R-:W-:Y:S01]  /*23f90*/  IMAD.MOV.U32 R15, RZ, RZ, -0x1 ;  /* 0xffffffffff0f7424 */ /* 0x000fe200078e00ff */
[----:B--2---:R-:W-:-:S04]  /*23fa0*/  SHF.R.U32.HI R2, RZ, 0x5, R2 ;  /* 0x00000005ff027819 */ /* 0x004fc80000011602 */
[----:B------:R-:W-:-:S05]  /*23fb0*/  LOP3.LUT R2, R2, 0x3, RZ, 0xc0, !PT ;  /* 0x0000000302027812 */ /* 0x000fca00078ec0ff */
[----:B0-----:R-:W-:-:S07]  /*23fc0*/  IMAD.MOV.U32 R13, RZ, RZ, R2 ;  /* 0x000000ffff0d7224 */ /* 0x001fce00078e0002 */
[----:B-1----:R-:W-:Y:S05]  /*23fd0*/  WARPSYNC.COLLECTIVE R15, `(.L_x_9460) ;  /* 0x000000000f087348 */ /* 0x002fea0003c00000 */
[----:B------:R0:W2:Y:S02]  /*23fe0*/  SHFL.IDX P6, R14, R13, R12, R11 ;  /* 0x0000000c0d0e7389 */ /* 0x0000a400000c000b */
[----:B012---:R-:W-:Y:S01]  /*23ff0*/  ENDCOLLECTIVE ;  /* 0x000000000000791b */ /* 0x007fe20003800000 */
.L_x_9460:
[----:B------:R-:W-:Y:S05]  /*24000*/  BSYNC B0 ;  /* 0x0000000000007941 */ /* 0x000fea0003800000 */
.L_x_9459:
[----:B------:R-:W-:Y:S05]  /*24010*/  BRA `(.L_x_9461) ;  /* 0xffffffe000a47947 */ /* 0x000fea000383ffff */
.L_x_9368:
[----:B------:R-:W-:Y:S01]  /*24020*/  BSSY B0, `(.L_x_9462) ;  /* 0x0000006000007945 */ /* 0x000fe20003800000 */
[----:B------:R-:W-:-:S07]  /*24030*/  IMAD.MOV.U32 R15, RZ, RZ, -0x1 ;  /* 0xffffffffff0f7424 */ /* 0x000fce00078e00ff */
[----:B01----:R-:W-:Y:S05]  /*24040*/  WARPSYNC.COLLECTIVE R15, `(.L_x_9463) ;  /* 0x000000000f0c7348 */ /* 0x003fea0003c00000 */
[----:B------:R-:W-:Y:S02]  /*24050*/  ELECT P6, UR62, PT ;  /* 0x00000000003e782f */ /* 0x000fe400038c0000 */
[----:B------:R-:W-:Y:S01]  /*24060*/  MOV R14, UR62 ;  /* 0x0000003e000e7c02 */ /* 0x000fe20008000f00 */
[----:B01----:R-:W-:Y:S10]  /*24070*/  ENDCOLLECTIVE ;  /* 0x000000000000791b */ /* 0x003ff40003800000 */
.L_x_9463:
[----:B------:R-:W-:Y:S05]  /*24080*/  BSYNC B0 ;  /* 0x0000000000007941 */ /* 0x000fea0003800000 */
.L_x_9462:
[----:B------:R-:W-:Y:S05]  /*24090*/  BRA `(.L_x_9464) ;  /* 0xffffffe000987947 */ /* 0x000fea000383ffff */
.L_x_9370:
[----:B-1----:R1:W2:Y:S02]  /*240a0*/  SYNCS.PHASECHK.TRANS64.TRYWAIT P1, [R5+URZ], R4 ;  /* 0x00000004050075a7 */ /* 0x0022a4000802017f */
[----:B--2---:R-:W-:Y:S05]  /*240b0*/  @!P1 NANOSLEEP.SYNCS 0x989680 ;  /* 0x009896800000995d */ /* 0x004fea0003900000 */
[----:B------:R-:W2:Y:S02]  /*240c0*/  @!P1 SYNCS.PHASECHK.TRANS64 P1, [R5+URZ], R4 ;  /* 0x00000004050095a7 */ /* 0x000ea4000802007f */
[----:B--2---:R-:W-:Y:S05]  /*240d0*/  @!P1 BRA `(.L_x_9370) ;  /* 0xfffffffc00f09947 */ /* 0x004fea000383ffff */
[----:B------:R-:W-:Y:S05]  /*240e0*/  BRA `(.L_x_9465) ;  /* 0xffffffe000cc7947 */ /* 0x000fea000383ffff */
.L_x_9371:
[----:B--2---:R2:W3:Y:S02]  /*240f0*/  SYNCS.PHASECHK.TRANS64.TRYWAIT P1, [R9+URZ], R0 ;  /* 0x00000000090075a7 */ /* 0x0044e4000802017f */
[----:B---3--:R-:W-:Y:S05]  /*24100*/  @!P1 NANOSLEEP.SYNCS 0x989680 ;  /* 0x009896800000995d */ /* 0x008fea0003900000 */
[----:B------:R-:W3:Y:S02]  /*24110*/  @!P1 SYNCS.PHASECHK.TRANS64 P1, [R9+URZ], R0 ;  /* 0x00000000090095a7 */ /* 0x000ee4000802007f */
[----:B---3--:R-:W-:Y:S05]  /*24120*/  @!P1 BRA `(.L_x_9371) ;  /* 0xfffffffc00f09947 */ /* 0x008fea000383ffff */
[----:B------:R-:W-:Y:S05]  /*24130*/  BRA `(.L_x_9466) ;  /* 0xffffffe000c07947 */ /* 0x000fea000383ffff */
.L_x_9373:
[----:B---3--:R3:W4:Y:S02]  /*24140*/  SYNCS.PHASECHK.TRANS64.TRYWAIT P1, [R17+URZ+0x19c60], R4 ;  /* 0x019c6004110075a7 */ /* 0x008724000802017f */
[----:B----4-:R-:W-:Y:S05]  /*24150*/  @!P1 NANOSLEEP.SYNCS 0x989680 ;  /* 0x009896800000995d */ /* 0x010fea0003900000 */
[----:B------:R-:W4:Y:S02]  /*24160*/  @!P1 SYNCS.PHASECHK.TRANS64 P1, [R17+URZ+0x19c60], R4 ;  /* 0x019c6004110095a7 */ /* 0x000f24000802007f */
[----:B----4-:R-:W-:Y:S05]  /*24170*/  @!P1 BRA `(.L_x_9373) ;  /* 0xfffffffc00f09947 */ /* 0x010fea000383ffff */
[----:B------:R-:W-:Y:S05]  /*24180*/  BRA `(.L_x_9467) ;  /* 0xffffffe000c07947 */ /* 0x000fea000383ffff */
.L_x_9375:
[----:B----4-:R4:W0:Y:S02]  /*24190*/  SYNCS.PHASECHK.TRANS64.TRYWAIT P1, [R7+URZ+0x19c60], R0 ;  /* 0x019c6000070075a7 */ /* 0x010824000802017f */
[----:B0-----:R-:W-:Y:S05]  /*241a0*/  @!P1 NANOSLEEP.SYNCS 0x989680 ;  /* 0x009896800000995d */ /* 0x001fea0003900000 */
[----:B------:R-:W0:Y:S02]  /*241b0*/  @!P1 SYNCS.PHASECHK.TRANS64 P1, [R7+URZ+0x19c60], R0 ;  /* 0x019c6000070095a7 */ /* 0x000e24000802007f */
[----:B0-----:R-:W-:Y:S05]  /*241c0*/  @!P1 BRA `(.L_x_9375) ;  /* 0xfffffffc00f09947 */ /* 0x001fea000383ffff */
[----:B------:R-:W-:Y:S05]  /*241d0*/  BRA `(.L_x_9468) ;  /* 0xffffffe000c07947 */ /* 0x000fea000383ffff */
.L_x_9377:
[----:B------:R0:W0:Y:S02]  /*241e0*/  SYNCS.PHASECHK.TRANS64.TRYWAIT P0, [R17+URZ+0x19c80], R4 ;  /* 0x019c8004110075a7 */ /* 0x000024000800017f */
[----:B0-----:R-:W-:Y:S05]  /*241f0*/  @!P0 NANOSLEEP.SYNCS 0x989680 ;  /* 0x009896800000895d */ /* 0x001fea0003900000 */
[----:B------:R-:W0:Y:S02]  /*24200*/  @!P0 SYNCS.PHASECHK.TRANS64 P0, [R17+URZ+0x19c80], R4 ;  /* 0x019c8004110085a7 */ /* 0x000e24000800007f */
[----:B0-----:R-:W-:Y:S05]  /*24210*/  @!P0 BRA `(.L_x_9377) ;  /* 0xfffffffc00f08947 */ /* 0x001fea000383ffff */
[----:B------:R-:W-:Y:S05]  /*24220*/  BRA `(.L_x_9378) ;  /* 0xffffffe000bc7947 */ /* 0x000fea000383ffff */
.L_x_9469:
        /* <DEDUP_REMOVED lines=13> */
.L_x_12367:


//--------------------- .text._ZN7cutlass13device_kernelIN5flash11enable_sm90INS1_16FlashAttnFwdSm90INS1_25CollectiveMainloopFwdSm90ILi2EN4cute5tupleIJNS5_1CILi1EEES8_S8_EEENS6_IJNS7_ILi192EEENS7_ILi128EEENS7_ILi96EEEEEELi96ENS_12float_e4m3_tEfNS_4arch4Sm90ELb1ELb0ELb1ELb0ELb0ELb0ELb0ELb1ELb1ELb0ELb0ELb0EEENS1_21CollectiveEpilogueFwdINS6_IJSA_SC_SB_EEES9_NS_10bfloat16_tESG_Li384ELb0ELb0ELb0ELb1EEENS1_30DynamicPersistentTileSchedulerILi384ELi128ELb0ELb0ELb1EEEEEEEEEvNT_6ParamsE --------------------------
	.section	.text._ZN7cutlass13device_kernelIN5flash11enable_sm90INS1_16FlashAttnFwdSm90INS1_25CollectiveMainloopFwdSm90ILi2EN4cute5tupleIJNS5_1CILi1EEES8_S8_EEENS6_IJNS7_ILi192EEENS7_ILi128EEENS7_ILi96EEEEEELi96ENS_12float_e4m3_tEfNS_4arch4Sm90ELb1ELb0ELb1ELb0ELb0ELb0ELb0ELb1ELb1ELb0ELb0ELb0EEENS1_21CollectiveEpilogueFwdINS6_IJSA_SC_SB_EEES9_NS_10bfloat16_tESG_Li384ELb0ELb0ELb0ELb1EEENS1_30DynamicPersistentTileSchedulerILi384ELi128ELb0ELb0ELb1EEEEEEEEEvNT_6ParamsE,"ax",@progbits
	.align	128
.text._ZN7cutlass13device_kernelIN5flash11enable_sm90INS1_16FlashAttnFwdSm90INS1_25CollectiveMainloopFwdSm90ILi2EN4cute5tupleIJNS5_1CILi1EEES8_S8_EEENS6_IJNS7_ILi192EEENS7_ILi128EEENS7_ILi96EEEEEELi96ENS_12float_e4m3_tEfNS_4arch4Sm90ELb1ELb0ELb1ELb0ELb0ELb0ELb0ELb1ELb1ELb0ELb0ELb0EEENS1_21CollectiveEpilogueFwdINS6_IJSA_SC_SB_EEES9_NS_10bfloat16_tESG_Li384ELb0ELb0ELb0ELb1EEENS1_30DynamicPersistentTileSchedulerILi384ELi128ELb0ELb0ELb1EEEEEEEEEvNT_6ParamsE:
        .type           _ZN7cutlass13device_kernelIN5flash11enable_sm90INS1_16FlashAttnFwdSm90INS1_25CollectiveMainloopFwdSm90ILi2EN4cute5tupleIJNS5_1CILi1EEES8_S8_EEENS6_IJNS7_ILi192EEENS7_ILi128EEENS7_ILi96EEEEEELi96ENS_12float_e4m3_tEfNS_4arch4Sm90ELb1ELb0ELb1ELb0ELb0ELb0ELb0ELb1ELb1ELb0ELb0ELb0EEENS1_21CollectiveEpilogueFwdINS6_IJSA_SC_SB_EEES9_NS_10bfloat16_tESG_Li384ELb0ELb0ELb0ELb1EEENS1_30DynamicPersistentTileSchedulerILi384ELi128ELb0ELb0ELb1EEEEEEEEEvNT_6ParamsE,@function
        .size           _ZN7cutlass13device_kernelIN5flash11enable_sm90INS1_16FlashAttnFwdSm90INS1_25CollectiveMainloopFwdSm90ILi2EN4cute5tupleIJNS5_1CILi1EEES8_S8_EEENS6_IJNS7_ILi192EEENS7_ILi128EEENS7_ILi96EEEEEELi96ENS_12float_e4m3_tEfNS_4arch4Sm90ELb1ELb0ELb1ELb0ELb0ELb0ELb0ELb1ELb1ELb0ELb0ELb0EEENS1_21CollectiveEpilogueFwdINS6_IJSA_SC_SB_EEES9_NS_10bfloat16_tESG_Li384ELb0ELb0ELb0ELb1EEENS1_30DynamicPersistentTileSchedulerILi384ELi128ELb0ELb0ELb1EEEEEEEEEvNT_6ParamsE,(.L_x_12368 - _ZN7cutlass13device_kernelIN5flash11enable_sm90INS1_16FlashAttnFwdSm90INS1_25CollectiveMainloopFwdSm90ILi2EN4cute5tupleIJNS5_1CILi1EEES8_S8_EEENS6_IJNS7_ILi192EEENS7_ILi128EEENS7_ILi96EEEEEELi96ENS_12float_e4m3_tEfNS_4arch4Sm90ELb1ELb0ELb1ELb0ELb0ELb0ELb0ELb1ELb1ELb0ELb0ELb0EEENS1_21CollectiveEpilogueFwdINS6_IJSA_SC_SB_EEES9_NS_10bfloat16_tESG_Li384ELb0ELb0ELb0ELb1EEENS1_30DynamicPersistentTileSchedulerILi384ELi128ELb0ELb0ELb1EEEEEEEEEvNT_6ParamsE)
        .other          _ZN7cutlass13device_kernelIN5flash11enable_sm90INS1_16FlashAttnFwdSm90INS1_25CollectiveMainloopFwdSm90ILi2EN4cute5tupleIJNS5_1CILi1EEES8_S8_EEENS6_IJNS7_ILi192EEENS7_ILi128EEENS7_ILi96EEEEEELi96ENS_12float_e4m3_tEfNS_4arch4Sm90ELb1ELb0ELb1ELb0ELb0ELb0ELb0ELb1ELb1ELb0ELb0ELb0EEENS1_21CollectiveEpilogueFwdINS6_IJSA_SC_SB_EEES9_NS_10bfloat16_tESG_Li384ELb0ELb0ELb0ELb1EEENS1_30DynamicPersistentTileSchedulerILi384ELi128ELb0ELb0ELb1EEEEEEEEEvNT_6ParamsE,@"STO_CUDA_ENTRY STV_DEFAULT"
_ZN7cutlass13device_kernelIN5flash11enable_sm90INS1_16FlashAttnFwdSm90INS1_25CollectiveMainloopFwdSm90ILi2EN4cute5tupleIJNS5_1CILi1EEES8_S8_EEENS6_IJNS7_ILi192EEENS7_ILi128EEENS7_ILi96EEEEEELi96ENS_12float_e4m3_tEfNS_4arch4Sm90ELb1ELb0ELb1ELb0ELb0ELb0ELb0ELb1ELb1ELb0ELb0ELb0EEENS1_21CollectiveEpilogueFwdINS6_IJSA_SC_SB_EEES9_NS_10bfloat16_tESG_Li384ELb0ELb0ELb0ELb1EEENS1_30DynamicPersistentTileSchedulerILi384ELi128ELb0ELb0ELb1EEEEEEEEEvNT_6ParamsE:
        /* <DEDUP_REMOVED lines=23> */
.L_x_9471:
[----:B------:R-:W-:Y:S05]  /*0170*/  BSYNC B0 ;  /* 0x0000000000007941 */ /* 0x000fea0003800000 */
.L_x_9470:
[----:B------:R-:W-:Y:S01]  /*0180*/  VOTEU.ANY UP0, P0 ;  /* 0x00000000003f7886 */ /* 0x000fe20000000100 */
[----:B------:R-:W1:Y:S01]  /*0190*/  SHFL.IDX PT, R2, R0, RZ, 0x1f ;  /* 0x00001fff00027589 */ /* 0x000e6200000e0000 */
[----:B------:R-:W-:Y:S01]  /*01a0*/  UMOV UR4, 0x1 ;  /* 0x0000000100047882 */ /* 0x000fe20000000000 */
[----:B------:R-:W-:Y:S02]  /*01b0*/  VOTEU.ANY UP1, P0 ;  /* 0x00000000003f7886 */ /* 0x000fe40000020100 */
[----:B------:R-:W2:Y:S01]  /*01c0*/  @UP0 S2UR UR7, SR_CgaCtaId ;  /* 0x00000000000709c3 */ /* 0x000ea20000008800 */
[----:B------:R-:W-:Y:S01]  /*01d0*/  @UP0 UMOV UR6, 0x400 ;  /* 0x0000040000060882 */ /* 0x000fe20000000000 */
[----:B------:R-:W-:-:S04]  /*01e0*/  @UP0 UIADD3 UR4, -UR4, 0x100000, URZ ;  /* 0x0010000004040890 */ /* 0x000fc8000fffe13f */
[----:B------:R-:W-:Y:S02]  /*01f0*/  @UP0 USHF.L.U32 UR5, UR4, 0xb, URZ ;  /* 0x0000000b04050899 */ /* 0x000fe4000800063f */
[----:B------:R-:W-:Y:S01]  /*0200*/  @UP0 USHF.L.U32 UR4, UR4, 0x1, URZ ;  /* 0x0000000104040899 */ /* 0x000fe2000800063f */
[----:B-1----:R-:W-:Y:S02]  /*0210*/  ISETP.NE.AND P1, PT, R2, RZ, PT ;  /* 0x000000ff0200720c */ /* 0x002fe40003f25270 */
[----:B------:R-:W-:Y:S01]  /*0220*/  SHF.R.U32.HI R2, RZ, 0x7, R3 ;  /* 0x00000007ff027819 */ /* 0x000fe20000011603 */
[----:B--2---:R-:W-:Y:S01]  /*0230*/  @UP0 ULEA UR6, UR7, UR6, 0x18 ;  /* 0x0000000607060291 */ /* 0x004fe2000f8ec03f */
[----:B------:R-:W-:-:S04]  /*0240*/  VOTEU.ANY UP0, P0 ;  /* 0x00000000003f7886 */ /* 0x000fc80000000100 */
[----:B------:R-:W1:Y:S04]  /*0250*/  SHFL.IDX PT, R2, R2, RZ, 0x1f ;  /* 0x00001fff02027589 */ /* 0x000e6800000e0000 */
[----:B------:R-:W2:Y:S03]  /*0260*/  FENCE.VIEW.ASYNC.S ;  /* 0x00000000000073c6 */ /* 0x000ea60000000000 */
[----:B--2---:R2:W3:Y:S01]  /*0270*/  @UP0 SYNCS.EXCH.64 URZ, [UR6+0x19c00], UR4 ;  /* 0x019c0004063f05b2 */ /* 0x0044e20008000100 */
[----:B------:R2:W4:Y:S01]  /*0280*/  @UP1 SYNCS.EXCH.64 URZ, [UR6+0x19c20], UR4 ;  /* 0x019c2004063f15b2 */ /* 0x0005220008000100 */
[----:B------:R-:W-:Y:S05]  /*0290*/  @P1 BRA `(.L_x_9472) ;  /* 0x0000000000481947 */ /* 0x000fea0003800000 */
[----:B--2---:R-:W2:Y:S01]  /*02a0*/  S2UR UR5, SR_CgaCtaId ;  /* 0x00000000000579c3 */ /* 0x004ea20000008800 */
[----:B------:R-:W-:Y:S01]  /*02b0*/  UMOV UR4, 0x400 ;  /* 0x0000040000047882 */ /* 0x000fe20000000000 */
[----:B------:R-:W-:Y:S01]  /*02c0*/  UMOV UR6, 0x1 ;  /* 0x0000000100067882 */ /* 0x000fe20000000000 */
[----:B------:R-:W-:Y:S01]  /*02d0*/  UMOV UR9, 0x3 ;  /* 0x0000000300097882 */ /* 0x000fe20000000000 */
[----:B------:R-:W-:-:S04]  /*02e0*/  UIADD3 UR6, -UR6, 0x100000, URZ ;  /* 0x0010000006067890 */ /* 0x000fc8000fffe13f */
[----:B------:R-:W-:Y:S02]  /*02f0*/  USHF.L.U32 UR7, UR6, 0xb, URZ ;  /* 0x0000000b06077899 */ /* 0x000fe4000800063f */
[----:B------:R-:W-:Y:S01]  /*0300*/  USHF.L.U32 UR6, UR6, 0x1, URZ ;  /* 0x0000000106067899 */ /* 0x000fe2000800063f */
[----:B------:R-:W-:Y:S01]  /*0310*/  ELECT P0, URZ, PT ;  /* 0x00000000003f782f */ /* 0x000fe20003800000 */
[----:B--2---:R-:W-:Y:S02]  /*0320*/  ULEA UR8, UR5, UR4, 0x18 ;  /* 0x0000000405087291 */ /* 0x004fe4000f8ec03f */
[----:B------:R-:W-:-:S04]  /*0330*/  UIADD3 UR4, -UR9, 0x100000, URZ ;  /* 0x0010000009047890 */ /* 0x000fc8000fffe13f */
[----:B------:R-:W-:Y:S02]  /*0340*/  USHF.L.U32 UR5, UR4, 0xb, URZ ;  /* 0x0000000b04057899 */ /* 0x000fe4000800063f */
[----:B------:R-:W-:Y:S01]  /*0350*/  USHF.L.U32 UR4, UR4, 0x1, URZ ;  /* 0x0000000104047899 */ /* 0x000fe2000800063f */
[----:B------:R-:W2:Y:S03]  /*0360*/  FENCE.VIEW.ASYNC.S ;  /* 0x00000000000073c6 */ /* 0x000ea60000000000 */
[----:B--2---:R2:W1:Y:S08]  /*0370*/  SYNCS.EXCH.64 URZ, [UR8+0x19c30], UR6 ;  /* 0x019c3006083f75b2 */ /* 0x0044700008000100 */
[----:B------:R2:W1:Y:S01]  /*0380*/  SYNCS.EXCH.64 URZ, [UR8+0x19c40], UR4 ;  /* 0x019c4004083f75b2 */ /* 0x0004620008000100 */
[----:B------:R2:W1:Y:S01]  /*0390*/  SYNCS.EXCH.64 URZ, [UR8+0x19c38], UR6 ;  /* 0x019c3806083f75b2 */ /* 0x0004620008000100 */
[----:B------:R2:W1:Y:S01]  /*03a0*/  SYNCS.EXCH.64 URZ, [UR8+0x19c48], UR4 ;  /* 0x019c4804083f75b2 */ /* 0x0004620008000100 */
[----:B------:R-:W-:Y:S01]  /*03b0*/  NOP ;  /* 0x0000000000007918 */ /* 0x000fe20000000000 */
.L_x_9472:
[----:B------:R-:W5:Y:S01]  /*03c0*/  SHFL.IDX PT, R3, R0, RZ, 0x1f ;  /* 0x00001fff00037589 */ /* 0x000f6200000e0000 */
[----:B------:R-:W-:Y:S01]  /*03d0*/  NOP ;  /* 0x0000000000007918 */ /* 0x000fe20000000000 */
[----:B-----5:R-:W-:-:S13]  /*03e0*/  ISETP.NE.AND P0, PT, R3, RZ, PT ;  /* 0x000000ff0300720c */ /* 0x020fda0003f05270 */
[----:B------:R-:W-:Y:S05]  /*03f0*/  @P0 BRA `(.L_x_9473) ;  /* 0x0000000000480947 */ /* 0x000fea0003800000 */
[----:B--2---:R-:W2:Y:S01]  /*0400*/  S2UR UR5, SR_CgaCtaId ;  /* 0x00000000000579c3 */ /* 0x004ea20000008800 */
[----:B------:R-:W-:Y:S01]  /*0410*/  UMOV UR4, 0x400 ;  /* 0x0000040000047882 */ /* 0x000fe20000000000 */
[----:B------:R-:W-:Y:S01]  /*0420*/  UMOV UR6, 0x80 ;  /* 0x0000008000067882 */ /* 0x000fe20000000000 */
[----:B------:R-:W-:Y:S01]  /*0430*/  UMOV UR7, 0x180 ;  /* 0x0000018000077882 */ /* 0x000fe20000000000 */
[----:B------:R-:W-:Y:S01]  /*0440*/  ELECT P0, URZ, PT ;  /* 0x00000000003f782f */ /* 0x000fe20003800000 */
[----:B--2---:R-:W-:Y:S02]  /*0450*/  ULEA UR8, UR5, UR4, 0x18 ;  /* 0x0000000405087291 */ /* 0x004fe4000f8ec03f */
[----:B------:R-:W-:-:S04]  /*0460*/  UIADD3 UR4, -UR6, 0x100000, URZ ;  /* 0x0010000006047890 */ /* 0x000fc8000fffe13f */
[----:B------:R-:W-:Y:S02]  /*0470*/  USHF.L.U32 UR5, UR4, 0xb, URZ ;  /* 0x0000000b04057899 */ /* 0x000fe4000800063f */
[----:B------:R-:W-:Y:S02]  /*0480*/  USHF.L.U32 UR4, UR4, 0x1, URZ ;  /* 0x0000000104047899 */ /* 0x000fe4000800063f */
        /* <DEDUP_REMOVED lines=9> */
.L_x_9473:
[----:B------:R-:W5:Y:S01]  /*0520*/  SHFL.IDX PT, R3, R0, RZ, 0x1f ;  /* 0x00001fff00037589 */ /* 0x000f6200000e0000 */
[----:B------:R-:W-:Y:S01]  /*0530*/  NOP ;  /* 0x0000000000007918 */ /* 0x000fe20000000000 */
[----:B-----5:R-:W-:-:S13]  /*0540*/  ISETP.NE.AND P0, PT, R3, RZ, PT ;  /* 0x000000ff0300720c */ /* 0x020fda0003f05270 */
[----:B------:R-:W-:Y:S05]  /*0550*/  @P0 BRA `(.L_x_9474) ;  /* 0x0000000000380947 */ /* 0x000fea0003800000 */
[----:B--2---:R-:W2:Y:S01]  /*0560*/  S2UR UR5, SR_CgaCtaId ;  /* 0x00000000000579c3 */ /* 0x004ea20000008800 */
[----:B------:R-:W-:Y:S01]  /*0570*/  UMOV UR4, 0x400 ;  /* 0x0000040000047882 */ /* 0x000fe20000000000 */
[----:B------:R-:W-:Y:S01]  /*0580*/  UMOV UR7, 0x1 ;  /* 0x0000000100077882 */ /* 0x000fe20000000000 */
[----:B------:R-:W-:Y:S01]  /*0590*/  ELECT P0, URZ, PT ;  /* 0x00000000003f782f */ /* 0x000fe20003800000 */
[----:B--2---:R-:W-:Y:S02]  /*05a0*/  ULEA UR6, UR5, UR4, 0x18 ;  /* 0x0000000405067291 */ /* 0x004fe4000f8ec03f */
[----:B------:R-:W-:-:S04]  /*05b0*/  UIADD3 UR4, -UR7, 0x100000, URZ ;  /* 0x0010000007047890 */ /* 0x000fc8000fffe13f */
[----:B------:R-:W-:Y:S02]  /*05c0*/  USHF.L.U32 UR5, UR4, 0xb, URZ ;  /* 0x0000000b04057899 */ /* 0x000fe4000800063f */
[----:B------:R-:W-:Y:S01]  /*05d0*/  USHF.L.U32 UR4, UR4, 0x1, URZ ;  /* 0x0000000104047899 */ /* 0x000fe2000800063f */
[----:B------:R-:W2:Y:S11]  /*05e0*/  FENCE.VIEW.ASYNC.S ;  /* 0x00000000000073c6 */ /* 0x000eb60000000000 */
[----:B--2---:R2:W1:Y:S01]  /*05f0*/  SYNCS.EXCH.64 URZ, [UR6+0x19c70], UR4 ;  /* 0x019c7004063f75b2 */ /* 0x0044620008000100 */
[----:B------:R2:W1:Y:S01]  /*0600*/  SYNCS.EXCH.64 URZ, [UR6+0x19c80], UR4 ;  /* 0x019c8004063f75b2 */ /* 0x0004620008000100 */
[----:B------:R2:W1:Y:S01]  /*0610*/  SYNCS.EXCH.64 URZ, [UR6+0x19c78], UR4 ;  /* 0x019c7804063f75b2 */ /* 0x0004620008000100 */
[----:B------:R2:W1:Y:S01]  /*0620*/  SYNCS.EXCH.64 URZ, [UR6+0x19c88], UR4 ;  /* 0x019c8804063f75b2 */ /* 0x0004620008000100 */
[----:B------:R-:W-:Y:S01]  /*0630*/  NOP ;  /* 0x0000000000007918 */ /* 0x000fe20000000000 */
.L_x_9474:
        /* <DEDUP_REMOVED lines=22> */
.L_x_9475:
        /* <DEDUP_REMOVED lines=22> */
.L_x_9476:
[----:B-1----:R-:W-:Y:S01]  /*0900*/  ISETP.NE.AND P0, PT, R2, RZ, PT ;  /* 0x000000ff0200720c */ /* 0x002fe20003f05270 */
[----:B------:R-:W-:Y:S01]  /*0910*/  IMAD.MOV.U32 R2, RZ, RZ, 0x1 ;  /* 0x00000001ff027424 */ /* 0x000fe200078e00ff */
[----:B------:R-:W-:Y:S01]  /*0920*/  NOP ;  /* 0x0000000000007918 */ /* 0x000fe20000000000 */
[----:B------:R-:W-:-:S03]  /*0930*/  ULDC.64 UR46, c[0x0][0x208] ;  /* 0x00008200002e7ab9 */ /* 0x000fc60000000a00 */
[----:B------:R-:W-:-:S05]  /*0940*/  SEL R2, R2, 0x2, !P0 ;  /* 0x0000000202027807 */ /* 0x000fca0004000000 */
[----:B------:R1:W-:Y:S01]  /*0950*/  STL [R1], R2 ;  /* 0x0000000201007387 */ /* 0x0003e20000100800 */
[----:B---34-:R-:W-:Y:S06]  /*0960*/  BAR.SYNC.DEFER_BLOCKING 0x0 ;  /* 0x0000000000007b1d */ /* 0x018fec0000010000 */
[----:B------:R-:W-:Y:S05]  /*0970*/  @!P0 BRA `(.L_x_9477) ;  /* 0x000000a800208947 */ /* 0x000fea0003800000 */
.L_x_9478:
[----:B------:R-:W-:-:S08]  /*0980*/  NOP ;  /* 0x0000000000007918 */ /* 0x000fd00000000000 */
[----:B------:R-:W3:Y:S02]  /*0990*/  USETMAXREG.TRY_ALLOC.CTAPOOL UP0, 0xa0 ;  /* 0x000000a0000079c8 */ /* 0x000ee40008000600 */
[----:B---3--:R-:W-:-:S13]  /*09a0*/  PLOP3.LUT P0, PT, PT, PT, UP0, 0x80, 0x0 ;  /* 0x000000000000781c */ /* 0x008fda0003f0f008 */
[----:B------:R-:W-:Y:S05]  /*09b0*/  @!P0 BRA `(.L_x_9478) ;  /* 0xfffffffc00f08947 */ /* 0x000fea000383ffff */
[----:B--2---:R-:W2:Y:S08]  /*09c0*/  S2UR UR7, SR_CTAID.X ;  /* 0x00000000000779c3 */ /* 0x004eb00000002500 */
[----:B------:R-:W-:Y:S08]  /*09d0*/  BAR.ARV 0x4, 0x200 ;  /* 0x0108000000007b1d */ /* 0x000ff00000002000 */
[----:B------:R-:W2:Y:S08]  /*09e0*/  LDC R0, c[0x0][0xda8] ;  /* 0x00036a00ff007b82 */ /* 0x000eb00000000800 */
[----:B------:R-:W-:Y:S06]  /*09f0*/  BAR.ARV 0x8, 0x1a0 ;  /* 0x0206800000007b1d */ /* 0x000fec0000002000 */
[----:B--2---:R-:W-:-:S13]  /*0a00*/  ISETP.LE.AND P0, PT, R0, UR7, PT ;  /* 0x0000000700007c0c */ /* 0x004fda000bf03270 */
[----:B------:R-:W-:Y:S05]  /*0a10*/  @P0 EXIT ;  /* 0x000000000000094d */ /* 0x000fea0003800000 */
[----:B------:R-:W2:Y:S01]  /*0a20*/  LDL.LU R11, [R1] ;  /* 0x00000000010b7983 */ /* 0x000ea20000300800 */
[----:B-1----:R-:W1:Y:S01]  /*0a30*/  S2R R2, SR_TID.X ;  /* 0x0000000000027919 */ /* 0x002e620000002100 */
[----:B------:R-:W3:Y:S08]  /*0a40*/  S2UR UR48, SR_CgaCtaId ;  /* 0x00000000003079c3 */ /* 0x000ef00000008800 */
[----:B------:R-:W4:Y:S01]  /*0a50*/  S2UR UR6, SR_SWINHI ;  /* 0x00000000000679c3 */ /* 0x000f220000002f00 */
[----:B-1----:R-:W-:-:S05]  /*0a60*/  VIADD R10, R2, 0xffffff80 ;  /* 0xffffff80020a7836 */ /* 0x002fca0000000000 */
[----:B------:R-:W-:-:S04]  /*0a70*/  SHF.R.S32.HI R0, RZ, 0x1f, R10 ;  /* 0x0000001fff007819 */ /* 0x000fc8000001140a */
[CC--:B------:R-:W-:Y:S02]  /*0a80*/  LEA.HI R2, R0.reuse, R10.reuse, RZ, 0x7 ;  /* 0x0000000a00027211 */ /* 0x0c0fe400078f38ff */
[----:B------:R-:W-:Y:S02]  /*0a90*/  LEA.HI R3, R0, R10, RZ, 0x4 ;  /* 0x0000000a00037211 */ /* 0x000fe400078f20ff */
[----:B------:R-:W-:Y:S02]  /*0aa0*/  LOP3.LUT R157, R2, 0xffffff80, RZ, 0xc0, !PT ;  /* 0xffffff80029d7812 */ /* 0x000fe400078ec0ff */
[----:B------:R-:W-:-:S03]  /*0ab0*/  SHF.R.S32.HI R4, RZ, 0x4, R3 ;  /* 0x00000004ff047819 */ /* 0x000fc60000011403 */
[----:B------:R-:W-:Y:S01]  /*0ac0*/  IMAD.IADD R157, R10, 0x1, -R157 ;  /* 0x000000010a9d7824 */ /* 0x000fe200078e0a9d */
[----:B------:R-:W-:-:S04]  /*0ad0*/  LEA.HI R5, R3, R4, RZ, 0x1 ;  /* 0x0000000403057211 */ /* 0x000fc800078f08ff */
[----:B------:R-:W-:Y:S02]  /*0ae0*/  SHF.R.S32.HI R6, RZ, 0x1f, R157 ;  /* 0x0000001fff067819 */ /* 0x000fe4000001149d */
[----:B------:R-:W-:Y:S02]  /*0af0*/  LOP3.LUT R5, R5, 0x1ffffffe, RZ, 0xc0, !PT ;  /* 0x1ffffffe05057812 */ /* 0x000fe400078ec0ff */
[----:B------:R-:W-:Y:S02]  /*0b00*/  LEA.HI R7, R6, R157, RZ, 0x2 ;  /* 0x0000009d06077211 */ /* 0x000fe400078f10ff */
[----:B------:R-:W-:Y:S01]  /*0b10*/  SHF.R.S32.HI R12, RZ, 0x7, R2 ;  /* 0x00000007ff0c7819 */ /* 0x000fe20000011402 */
[----:B------:R-:W-:Y:S01]  /*0b20*/  IMAD.IADD R5, R4, 0x1, -R5 ;  /* 0x0000000104057824 */ /* 0x000fe200078e0a05 */
[----:B------:R-:W-:Y:S02]  /*0b30*/  LEA.HI R4, R0, R10, RZ, 0x5 ;  /* 0x0000000a00047211 */ /* 0x000fe400078f28ff */
[----:B------:R-:W-:Y:S01]  /*0b40*/  LOP3.LUT R3, R3, 0x7fffff0, RZ, 0xc0, !PT ;  /* 0x07fffff003037812 */ /* 0x000fe200078ec0ff */
[----:B------:R-:W-:Y:S01]  /*0b50*/  IMAD.HI R2, R12, 0x55555556, RZ ;  /* 0x555555560c027827 */ /* 0x000fe200078e02ff */
[----:B------:R-:W-:-:S02]  /*0b60*/  SHF.R.S32.HI R8, RZ, 0x2, R7 ;  /* 0x00000002ff087819 */ /* 0x000fc40000011407 */
[----:B------:R-:W-:Y:S01]  /*0b70*/  SHF.R.S32.HI R9, RZ, 0x1f, R7 ;  /* 0x0000001fff097819 */ /* 0x000fe20000011407 */
[----:B------:R-:W-:Y:S01]  /*0b80*/  IMAD.IADD R3, R10, 0x1, -R3 ;  /* 0x000000010a037824 */ /* 0x000fe200078e0a03 */
[----:B------:R-:W-:Y:S02]  /*0b90*/  SHF.R.S32.HI R13, RZ, 0x5, R4 ;  /* 0x00000005ff0d7819 */ /* 0x000fe40000011404 */
[----:B------:R-:W-:Y:S01]  /*0ba0*/  LEA.HI R9, R9, R8, RZ, 0x3 ;  /* 0x0000000809097211 */ /* 0x000fe200078f18ff */
[----:B------:R-:W-:Y:S01]  /*0bb0*/  UMOV UR39, 0x400 ;  /* 0x0000040000277882 */ /* 0x000fe20000000000 */
[----:B------:R-:W-:Y:S01]  /*0bc0*/  LEA.HI R2, R2, R2, RZ, 0x1 ;  /* 0x0000000202027211 */ /* 0x000fe200078f08ff */
[----:B---3--:R-:W-:Y:S01]  /*0bd0*/  ULEA UR39, UR48, UR39, 0x18 ;  /* 0x0000002730277291 */ /* 0x008fe2000f8ec03f */
[----:B------:R-:W-:Y:S01]  /*0be0*/  LOP3.LUT R9, R9, 0xfffffff8, RZ, 0xc0, !PT ;  /* 0xfffffff809097812 */ /* 0x000fe200078ec0ff */
[----:B------:R-:W-:Y:S01]  /*0bf0*/  IMAD R4, R13, 0x10, R3 ;  /* 0x000000100d047824 */ /* 0x000fe200078e0203 */
[----:B------:R-:W-:-:S02]  /*0c00*/  LEA.HI R6, R6, R157, RZ, 0x5 ;  /* 0x0000009d06067211 */ /* 0x000fc400078f28ff */
[----:B------:R-:W-:Y:S01]  /*0c10*/  LEA.HI R0, R0, R10, RZ, 0x2 ;  /* 0x0000000a00007211 */ /* 0x000fe200078f10ff */
[----:B------:R-:W-:Y:S01]  /*0c20*/  IMAD R22, R2, -0x3, R12 ;  /* 0xfffffffd02167824 */ /* 0x000fe200078e020c */
[----:B------:R-:W-:Y:S01]  /*0c30*/  SHF.R.S32.HI R6, RZ, 0x5, R6 ;  /* 0x00000005ff067819 */ /* 0x000fe20000011406 */
[----:B------:R-:W-:Y:S01]  /*0c40*/  IMAD R3, R4, 0x4, R5 ;  /* 0x0000000404037824 */ /* 0x000fe200078e0205 */
[----:B------:R-:W-:Y:S01]  /*0c50*/  LOP3.LUT R2, R0, 0x1ffffffc, RZ, 0xc0, !PT ;  /* 0x1ffffffc00027812 */ /* 0x000fe200078ec0ff */
[----:B------:R-:W-:Y:S01]  /*0c60*/  IMAD.IADD R9, R8, 0x1, -R9 ;  /* 0x0000000108097824 */ /* 0x000fe200078e0a09 */
[----:B------:R-:W-:Y:S01]  /*0c70*/  UMOV UR4, UR39 ;  /* 0x0000002700047c82 */ /* 0x000fe20008000000 */
[----:B----4-:R-:W-:Y:S01]  /*0c80*/  UMOV UR5, UR6 ;  /* 0x0000000600057c82 */ /* 0x010fe20008000000 */
[----:B------:R-:W-:Y:S01]  /*0c90*/  LOP3.LUT R4, R7, 0x7ffffffc, RZ, 0xc0, !PT ;  /* 0x7ffffffc07047812 */ /* 0x000fe200078ec0ff */
[----:B------:R-:W-:Y:S02]  /*0ca0*/  IMAD.U32 R18, RZ, RZ, UR4 ;  /* 0x00000004ff127e24 */ /* 0x000fe4000f8e00ff */
[----:B------:R-:W-:-:S02]  /*0cb0*/  IMAD.U32 R19, RZ, RZ, UR5 ;  /* 0x00000005ff137e24 */ /* 0x000fc4000f8e00ff */
[----:B------:R-:W-:Y:S02]  /*0cc0*/  IMAD.SHL.U32 R3, R3, 0x8, RZ ;  /* 0x0000000803037824 */ /* 0x000fe400078e00ff */
[----:B------:R-:W-:Y:S02]  /*0cd0*/  IMAD R9, R6, 0x10, R9 ;  /* 0x0000001006097824 */ /* 0x000fe400078e0209 */
[----:B------:R-:W-:Y:S01]  /*0ce0*/  IMAD.IADD R152, R10, 0x1, -R2 ;  /* 0x000000010a987824 */ /* 0x000fe200078e0a02 */
[----:B------:R-:W-:Y:S01]  /*0cf0*/  SHF.R.S32.HI R154, RZ, 0x2, R0 ;  /* 0x00000002ff9a7819 */ /* 0x000fe20000011400 */
[----:B------:R-:W-:Y:S01]  /*0d00*/  IMAD.WIDE R18, R3, 0x2, R18 ;  /* 0x0000000203127825 */ /* 0x000fe200078e0212 */
[----:B------:R-:W-:-:S03]  /*0d10*/  UMOV UR4, UR7 ;  /* 0x0000000700047c82 */ /* 0x000fc60008000000 */
[----:B------:R-:W-:Y:S02]  /*0d20*/  IMAD R22, R22, 0x40, R9 ;  /* 0x0000004016167824 */ /* 0x000fe400078e0209 */
[----:B------:R-:W-:Y:S02]  /*0d30*/  IMAD.MOV.U32 R156, RZ, RZ, RZ ;  /* 0x000000ffff9c7224 */ /* 0x000fe400078e00ff */
[----:B------:R-:W-:Y:S02]  /*0d40*/  IMAD.MOV.U32 R2, RZ, RZ, RZ ;  /* 0x000000ffff027224 */ /* 0x000fe400078e00ff */
[----:B------:R-:W-:Y:S02]  /*0d50*/  IMAD.SHL.U32 R152, R152, 0x8, RZ ;  /* 0x0000000898987824 */ /* 0x000fe400078e00ff */
[----:B------:R-:W-:Y:S01]  /*0d60*/  IMAD.IADD R17, R157, 0x1, -R4 ;  /* 0x000000019d117824 */ /* 0x000fe200078e0a04 */
[----:B------:R-:W-:Y:S01]  /*0d70*/  ULDC.64 UR36, c[0x0][0x198] ;  /* 0x0000660000247ab9 */ /* 0x000fe20000000a00 */
[----:B------:R-:W-:Y:S01]  /*0d80*/  UMOV UR38, URZ ;  /* 0x0000003f00267c82 */ /* 0x000fe20008000000 */
[----:B--2---:R-:W-:-:S07]  /*0d90*/  LOP3.LUT R16, R11, 0x1, RZ, 0xfc, !PT ;  /* 0x000000010b107812 */ /* 0x004fce00078efcff */
.L_x_9524:
        /* <DEDUP_REMOVED lines=11> */
[----:B--2---:R-:W-:Y:S05]  /*0e50*/  @!P0 BRA `(.L_x_9479) ;  /* 0x0000000000208947 */ /* 0x004fea0003800000 */
        /* <DEDUP_REMOVED lines=8> */
.L_x_9479:
[----:B------:R-:W-:Y:S01]  /*0ee0*/  ULDC UR6, c[0x0][0xdc4] ;  /* 0x0003710000067ab9 */ /* 0x000fe20000000800 */
[----:B------:R-:W-:Y:S01]  /*0ef0*/  UMOV UR40, UR7 ;  /* 0x0000000700287c82 */ /* 0x000fe20008000000 */
[----:B------:R-:W-:-:S11]  /*0f00*/  UISETP.NE.AND UP0, UPT, UR6, 0x1, UPT ;  /* 0x000000010600788c */ /* 0x000fd6000bf05270 */
[----:B------:R-:W-:Y:S02]  /*0f10*/  @UP0 ULDC.64 UR10, c[0x0][0xdc8] ;  /* 0x00037200000a0ab9 */ /* 0x000fe40000000a00 */
[----:B------:R-:W-:-:S04]  /*0f20*/  UIMAD.WIDE.U32 UR4, UR7, UR10, URZ ;  /* 0x0000000a070472a5 */ /* 0x000fc8000f8e003f */
[----:B------:R-:W-:-:S04]  /*0f30*/  @UP0 USHF.R.U32.HI UR40, URZ, UR11, UR5 ;  /* 0x0000000b3f280299 */ /* 0x000fc80008011605 */
[----:B------:R-:W-:-:S12]  /*0f40*/  UIMAD UR4, UR40, UR6, URZ ;  /* 0x00000006280472a4 */ /* 0x000fd8000f8e023f */
.L_x_9480:
[----:B------:R-:W1:Y:S01]  /*0f50*/  LDC R3, c[0x0][0x428] ;  /* 0x00010a00ff037b82 */ /* 0x000e620000000800 */
[----:B------:R-:W-:Y:S01]  /*0f60*/  ULDC.64 UR10, c[0x0][0x3f8] ;  /* 0x0000fe00000a7ab9 */ /* 0x000fe20000000a00 */
[----:B------:R-:W-:Y:S01]  /*0f70*/  ULDC UR43, c[0x0][0xdb8] ;  /* 0x00036e00002b7ab9 */ /* 0x000fe20000000800 */
[----:B------:R-:W-:Y:S01]  /*0f80*/  ISETP.NE.U32.AND P0, PT, RZ, UR10, PT ;  /* 0x0000000aff007c0c */ /* 0x000fe2000bf05070 */
[----:B------:R-:W-:Y:S01]  /*0f90*/  UISETP.NE.AND UP0, UPT, UR43, 0x1, UPT ;  /* 0x000000012b00788c */ /* 0x000fe2000bf05270 */
[----:B------:R-:W-:Y:S01]  /*0fa0*/  IMAD.MOV.U32 R135, RZ, RZ, RZ ;  /* 0x000000ffff877224 */ /* 0x000fe200078e00ff */
[----:B------:R-:W-:Y:S01]  /*0fb0*/  ULOP3.LUT UR5, URZ, UR40, URZ, 0x33, !UPT ;  /* 0x000000283f057292 */ /* 0x000fe2000f8e333f */
[----:B------:R-:W-:Y:S01]  /*0fc0*/  ISETP.NE.AND.EX P0, PT, RZ, UR11, PT, P0 ;  /* 0x0000000bff007c0c */ /* 0x000fe2000bf05300 */
[----:B------:R-:W2:Y:S01]  /*0fd0*/  LDC R0, c[0x0][0x288] ;  /* 0x0000a200ff007b82 */ /* 0x000ea20000000800 */
[----:B------:R-:W-:Y:S01]  /*0fe0*/  UIADD3 UR4, UR7, -UR4, URZ ;  /* 0x8000000407047290 */ /* 0x000fe2000fffe03f */
[----:B------:R-:W-:Y:S01]  /*0ff0*/  CS2R R8, SRZ ;  /* 0x0000000000087805 */ /* 0x000fe2000001ff00 */
[----:B------:R-:W-:Y:S01]  /*1000*/  ULDC UR42, c[0x0][0xdac] ;  /* 0x00036b00002a7ab9 */ /* 0x000fe20000000800 */
[----:B------:R-:W-:Y:S01]  /*1010*/  ULDC UR6, c[0x0][0xdc4] ;  /* 0x0003710000067ab9 */ /* 0x000fe20000000800 */
[----:B------:R-:W-:Y:S01]  /*1020*/  UIADD3 UR42, UR5, UR42, URZ ;  /* 0x0000002a052a7290 */ /* 0x000fe2000fffe03f */
[----:B------:R-:W-:Y:S01]  /*1030*/  CS2R R10, SRZ ;  /* 0x00000000000a7805 */ /* 0x000fe2000001ff00 */
[----:B------:R-:W-:Y:S01]  /*1040*/  UIMAD UR8, UR8, UR6, UR4 ;  /* 0x00000006080872a4 */ /* 0x000fe2000f8e0204 */
[----:B------:R-:W3:Y:S01]  /*1050*/  LDC R89, c[0x0][0x404] ;  /* 0x00010100ff597b82 */ /* 0x000ee20000000800 */
[----:B------:R-:W-:Y:S01]  /*1060*/  UIMAD UR42, UR42, 0xc0, URZ ;  /* 0x000000c02a2a78a4 */ /* 0x000fe2000f8e023f */
[----:B------:R-:W-:Y:S01]  /*1070*/  CS2R R12, SRZ ;  /* 0x00000000000c7805 */ /* 0x000fe2000001ff00 */
[----:B------:R-:W-:Y:S01]  /*1080*/  @UP0 ULDC UR4, c[0x0][0xdbc] ;  /* 0x00036f0000040ab9 */ /* 0x000fe20000000800 */
[----:B------:R-:W-:Y:S01]  /*1090*/  @UP0 ULDC UR6, c[0x0][0xdc0] ;  /* 0x0003700000060ab9 */ /* 0x000fe20000000800 */
[----:B------:R-:W-:Y:S01]  /*10a0*/  UIMAD.WIDE.U32 UR4, UR8, UR4, URZ ;  /* 0x00000004080472a5 */ /* 0x000fe2000f8e003f */
[----:B------:R-:W-:Y:S01]  /*10b0*/  CS2R R14, SRZ ;  /* 0x00000000000e7805 */ /* 0x000fe2000001ff00 */
[----:B------:R-:W-:Y:S01]  /*10c0*/  UMOV UR44, UR8 ;  /* 0x00000008002c7c82 */ /* 0x000fe20008000000 */
[----:B------:R-:W4:Y:S01]  /*10d0*/  LDC R4, c[0x0][0x2e0] ;  /* 0x0000b800ff047b82 */ /* 0x000f220000000800 */
[----:B-1----:R-:W-:Y:S01]  /*10e0*/  ISETP.NE.AND P1, PT, R3, 0x1, PT ;  /* 0x000000010300780c */ /* 0x002fe20003f25270 */
[----:B------:R-:W-:Y:S01]  /*10f0*/  @UP0 USHF.R.U32.HI UR44, URZ, UR6, UR5 ;  /* 0x000000063f2c0299 */ /* 0x000fe20008011605 */
[----:B------:R-:W-:-:S02]  /*1100*/  CS2R R20, SRZ ;  /* 0x0000000000147805 */ /* 0x000fc4000001ff00 */
[----:B------:R-:W-:Y:S02]  /*1110*/  CS2R R24, SRZ ;  /* 0x0000000000187805 */ /* 0x000fe4000001ff00 */
[----:B------:R-:W-:Y:S01]  /*1120*/  CS2R R26, SRZ ;  /* 0x00000000001a7805 */ /* 0x000fe2000001ff00 */
[----:B------:R-:W-:Y:S01]  /*1130*/  UIADD3 UR4, -UR44, URZ, URZ ;  /* 0x0000003f2c047290 */ /* 0x000fe2000fffe13f */
[----:B------:R-:W-:Y:S02]  /*1140*/  CS2R R28, SRZ ;  /* 0x00000000001c7805 */ /* 0x000fe4000001ff00 */
[----:B--2---:R-:W-:Y:S02]  /*1150*/  IADD3 R0, -R0, 0x13f, RZ ;  /* 0x0000013f00007810 */ /* 0x004fe40007ffe1ff */
[----:B------:R-:W-:Y:S01]  /*1160*/  CS2R R30, SRZ ;  /* 0x00000000001e7805 */ /* 0x000fe2000001ff00 */
[----:B------:R-:W-:Y:S01]  /*1170*/  UIMAD UR43, UR43, UR4, UR8 ;  /* 0x000000042b2b72a4 */ /* 0x000fe2000f8e0208 */
[----:B------:R-:W-:-:S02]  /*1180*/  CS2R R32, SRZ ;  /* 0x0000000000207805 */ /* 0x000fc4000001ff00 */
[----:B------:R-:W-:Y:S02]  /*1190*/  CS2R R34, SRZ ;  /* 0x0000000000227805 */ /* 0x000fe4000001ff00 */
[----:B------:R-:W-:Y:S01]  /*11a0*/  CS2R R36, SRZ ;  /* 0x0000000000247805 */ /* 0x000fe2000001ff00 */
[----:B------:R-:W1:Y:S01]  /*11b0*/  @P1 LDC R6, c[0x0][0x42c] ;  /* 0x00010b00ff061b82 */ /* 0x000e620000000800 */
[----:B------:R-:W-:Y:S02]  /*11c0*/  CS2R R38, SRZ ;  /* 0x0000000000267805 */ /* 0x000fe4000001ff00 */
[----:B---3--:R-:W-:Y:S01]  /*11d0*/  SEL R89, R89, 0x1, P0 ;  /* 0x0000000159597807 */ /* 0x008fe20000000000 */
[----:B------:R-:W-:Y:S01]  /*11e0*/  IMAD.U32 R23, RZ, RZ, UR43 ;  /* 0x0000002bff177e24 */ /* 0x000fe2000f8e00ff */
[----:B------:R-:W-:Y:S02]  /*11f0*/  PLOP3.LUT P0, PT, PT, PT, PT, 0x80, 0x0 ;  /* 0x000000000000781c */ /* 0x000fe40003f0f070 */
[----:B------:R-:W-:-:S02]  /*1200*/  CS2R R40, SRZ ;  /* 0x0000000000287805 */ /* 0x000fc4000001ff00 */
[----:B------:R-:W-:Y:S02]  /*1210*/  CS2R R42, SRZ ;  /* 0x00000000002a7805 */ /* 0x000fe4000001ff00 */
[----:B------:R-:W-:Y:S01]  /*1220*/  CS2R R44, SRZ ;  /* 0x00000000002c7805 */ /* 0x000fe2000001ff00 */
[----:B------:R-:W2:Y:S01]  /*1230*/  @P1 LDC R7, c[0x0][0x430] ;  /* 0x00010c00ff071b82 */ /* 0x000ea20000000800 */
[----:B------:R-:W-:Y:S01]  /*1240*/  CS2R R46, SRZ ;  /* 0x00000000002e7805 */ /* 0x000fe2000001ff00 */
[CC--:B----4-:R-:W-:Y:S01]  /*1250*/  IMAD R3, R89.reuse, R4.reuse, R0 ;  /* 0x0000000459037224 */ /* 0x0d0fe200078e0200 */
[----:B------:R-:W-:Y:S01]  /*1260*/  CS2R R48, SRZ ;  /* 0x0000000000307805 */ /* 0x000fe2000001ff00 */
[----:B------:R-:W-:Y:S01]  /*1270*/  IMAD R0, R89, R4, 0x7f ;  /* 0x0000007f59007424 */ /* 0x000fe200078e0204 */
[----:B------:R-:W-:Y:S01]  /*1280*/  CS2R R50, SRZ ;  /* 0x0000000000327805 */ /* 0x000fe2000001ff00 */
[----:B------:R-:W-:Y:S01]  /*1290*/  VIADD R4, R3, UR42 ;  /* 0x0000002a03047c36 */ /* 0x000fe20008000000 */
[----:B------:R-:W-:-:S02]  /*12a0*/  CS2R R52, SRZ ;  /* 0x0000000000347805 */ /* 0x000fc4000001ff00 */
[----:B------:R-:W-:Y:S02]  /*12b0*/  CS2R R54, SRZ ;  /* 0x0000000000367805 */ /* 0x000fe4000001ff00 */
[----:B------:R-:W-:Y:S02]  /*12c0*/  SHF.R.S32.HI R3, RZ, 0x1f, R0 ;  /* 0x0000001fff037819 */ /* 0x000fe40000011400 */
[----:B------:R-:W-:Y:S02]  /*12d0*/  CS2R R56, SRZ ;  /* 0x0000000000387805 */ /* 0x000fe4000001ff00 */
[----:B------:R-:W-:Y:S01]  /*12e0*/  SHF.R.S32.HI R5, RZ, 0x1f, R4 ;  /* 0x0000001fff057819 */ /* 0x000fe20000011404 */
[----:B------:R-:W-:Y:S01]  /*12f0*/  IMAD.MOV.U32 R58, RZ, RZ, RZ ;  /* 0x000000ffff3a7224 */ /* 0x000fe200078e00ff */
[----:B------:R-:W-:Y:S02]  /*1300*/  LEA.HI R3, R3, R0, RZ, 0x7 ;  /* 0x0000000003037211 */ /* 0x000fe400078f38ff */
[----:B------:R-:W-:Y:S01]  /*1310*/  LEA.HI R5, R5, R4, RZ, 0x7 ;  /* 0x0000000405057211 */ /* 0x000fe200078f38ff */
[----:B-1----:R-:W-:Y:S01]  /*1320*/  @P1 IMAD.HI.U32 R0, R6, UR43, RZ ;  /* 0x0000002b06001c27 */ /* 0x002fe2000f8e00ff */
[----:B------:R-:W-:-:S02]  /*1330*/  SHF.R.S32.HI R3, RZ, 0x7, R3 ;  /* 0x00000007ff037819 */ /* 0x000fc40000011403 */
[----:B------:R-:W-:-:S04]  /*1340*/  SHF.R.S32.HI R88, RZ, 0x7, R5 ;  /* 0x00000007ff587819 */ /* 0x000fc80000011405 */
[----:B------:R-:W-:Y:S01]  /*1350*/  VIMNMX R88, R3, R88, PT ;  /* 0x0000005803587248 */ /* 0x000fe20003fe0100 */
[----:B------:R-:W-:Y:S01]  /*1360*/  IMAD.MOV.U32 R3, RZ, RZ, RZ ;  /* 0x000000ffff037224 */ /* 0x000fe200078e00ff */
[----:B--2---:R-:W-:Y:S01]  /*1370*/  @P1 SHF.R.U32.HI R23, RZ, R7, R0 ;  /* 0x00000007ff171219 */ /* 0x004fe20000011600 */
[----:B------:R-:W-:Y:S01]  /*1380*/  IMAD.MOV.U32 R0, RZ, RZ, RZ ;  /* 0x000000ffff007224 */ /* 0x000fe200078e00ff */
[----:B------:R-:W-:Y:S02]  /*1390*/  ISETP.GE.AND P1, PT, R88, 0x1, PT ;  /* 0x000000015800780c */ /* 0x000fe40003f26270 */
[----:B------:R-:W-:-:S11]  /*13a0*/  CS2R R6, SRZ ;  /* 0x0000000000067805 */ /* 0x000fd6000001ff00 */
[----:B------:R-:W-:Y:S05]  /*13b0*/  @!P1 BRA `(.L_x_9481) ;  /* 0x00000088007c9947 */ /* 0x000fea0003800000 */
        /* <DEDUP_REMOVED lines=33> */
.L_x_9482:
        /* <DEDUP_REMOVED lines=49> */
.L_x_9598:
[----:B------:R-:W-:Y:S05]  /*18e0*/  @!P1 BRA `(.L_x_9484) ;  /* 0x0000000000049947 */ /* 0x000fea0003800000 */
[----:B------:R-:W-:Y:S01]  /*18f0*/  BPT.TRAP 0x1 ;  /* 0x000000040000795c */ /* 0x000fe20000300000 */
.L_x_9484:
[----:B-1----:R-:W-:Y:S01]  /*1900*/  IMAD.U32 R3, RZ, RZ, UR38 ;  /* 0x00000026ff037e24 */ /* 0x002fe2000f8e00ff */
[----:B------:R-:W-:-:S04]  /*1910*/  SHF.L.U32 R4, R2, 0x1f, RZ ;  /* 0x0000001f02047819 */ /* 0x000fc800000006ff */
[----:B------:R-:W-:-:S04]  /*1920*/  LEA R3, R3, UR39, 0x3 ;  /* 0x0000002703037c11 */ /* 0x000fc8000f8e18ff */
[----:B------:R1:W2:Y:S01]  /*1930*/  SYNCS.PHASECHK.TRANS64.TRYWAIT P2, [R3+URZ+0x19c30], R4 ;  /* 0x019c3004030075a7 */ /* 0x0002a2000804017f */
[----:B------:R-:W-:Y:S05]  /*1940*/  @!P1 BRA `(.L_x_9485) ;  /* 0x0000000000049947 */ /* 0x000fea0003800000 */
[----:B------:R-:W-:Y:S01]  /*1950*/  BPT.TRAP 0x1 ;  /* 0x000000040000795c */ /* 0x000fe20000300000 */
.L_x_9485:
[----:B------:R-:W3:Y:S01]  /*1960*/  S2R R5, SR_TID.X ;  /* 0x0000000000057919 */ /* 0x000ee20000002100 */
[----:B------:R-:W-:Y:S01]  /*1970*/  IMAD.MOV.U32 R135, RZ, RZ, RZ ;  /* 0x000000ffff877224 */ /* 0x000fe200078e00ff */
[----:B---3--:R-:W-:Y:S01]  /*1980*/  LOP3.LUT P0, RZ, R5, 0x7f, RZ, 0xc0, !PT ;  /* 0x0000007f05ff7812 */ /* 0x008fe2000780c0ff */
[----:B--2---:R-:W-:-:S12]  /*1990*/  @P2 BRA `(.L_x_9486) ;  /* 0x0000000000082947 */ /* 0x004fd80003800000 */
[----:B------:R-:W2:Y:S02]  /*19a0*/  SYNCS.PHASECHK.TRANS64.TRYWAIT P2, [R3+URZ+0x19c30], R4 ;  /* 0x019c3004030075a7 */ /* 0x000ea4000804017f */
[----:B--2---:R-:W-:Y:S05]  /*19b0*/  @!P2 BRA `(.L_x_9487) ;  /* 0x000000cc0080a947 */ /* 0x004fea0003800000 */
.L_x_9486:
[----:B------:R-:W-:Y:S05]  /*19c0*/  WARPSYNC.ALL ;  /* 0x0000000000007948 */ /* 0x000fea0003800000 */
[----:B------:R-:W-:Y:S01]  /*19d0*/  UIADD3 UR4, UR39, 0x13800, URZ ;  /* 0x0001380027047890 */ /* 0x000fe2000fffe03f */
[----:B------:R-:W-:Y:S01]  /*19e0*/  WARPGROUP.ARRIVE ;  /* 0x00000000000079c5 */ /* 0x000fe20000000000 */
[----:B------:R-:W-:Y:S01]  /*19f0*/  ULOP3.LUT UR12, UR41, 0x10000, URZ, 0xfc, !UPT ;  /* 0x00010000290c7892 */ /* 0x000fe2000f8efc3f */
[----:B------:R-:W-:Y:S01]  /*1a00*/  VIADD R100, R22, UR42 ;  /* 0x0000002a16647c36 */ /* 0x000fe20008000000 */
[----:B------:R-:W-:Y:S01]  /*1a10*/  USHF.R.U32.HI UR4, URZ, 0x4, UR4 ;  /* 0x000000043f047899 */ /* 0x000fe20008011604 */
[----:B-12---:R-:W-:Y:S01]  /*1a20*/  @!P0 VIADD R3, R3, 0x19c40 ;  /* 0x00019c4003038836 */ /* 0x006fe20000000000 */
[----:B------:R-:W-:Y:S01]  /*1a30*/  UMOV UR13, 0xc0000010 ;  /* 0xc0000010000d7882 */ /* 0x000fe20000000000 */
[----:B------:R-:W-:Y:S01]  /*1a40*/  UMOV UR15, 0xc0000010 ;  /* 0xc0000010000f7882 */ /* 0x000fe20000000000 */
[----:B------:R-:W-:Y:S01]  /*1a50*/  ULOP3.LUT UR4, UR4, 0x3fff, URZ, 0xc0, !UPT ;  /* 0x00003fff04047892 */ /* 0x000fe2000f8ec03f */
[----:B------:R-:W-:Y:S01]  /*1a60*/  IMAD.MOV.U32 R134, RZ, RZ, R135 ;  /* 0x000000ffff867224 */ /* 0x000fe200078e0087 */
[----:B------:R-:W-:Y:S01]  /*1a70*/  UMOV UR5, 0xc0000010 ;  /* 0xc000001000057882 */ /* 0x000fe20000000000 */
[----:B------:R-:W-:Y:S01]  /*1a80*/  UMOV UR7, 0xc0000010 ;  /* 0xc000001000077882 */ /* 0x000fe20000000000 */
[----:B------:R-:W-:Y:S01]  /*1a90*/  ULOP3.LUT UR16, UR4, 0x10000, URZ, 0xfc, !UPT ;  /* 0x0001000004107892 */ /* 0x000fe2000f8efc3f */
[----:B------:R-:W-:Y:S01]  /*1aa0*/  @!P0 PRMT R3, RZ, 0x654, R3 ;  /* 0x00000654ff038816 */ /* 0x000fe20000000003 */
        /* <DEDUP_REMOVED lines=42> */
[C---:B------:R-:W-:Y:S01]  /*1d50*/  FMUL.FTZ R26, R0.reuse, R26 ;  /* 0x0000001a001a7220 */ /* 0x040fe20000410000 */
[C---:B------:R-:W-:Y:S01]  /*1d60*/  FMUL.FTZ R27, R0.reuse, R27 ;  /* 0x0000001b001b7220 */ /* 0x040fe20000410000 */
[C---:B------:R-:W-:Y:S01]  /*1d70*/  FMUL.FTZ R20, R0.reuse, R25 ;  /* 0x0000001900147220 */ /* 0x040fe20000410000 */
[----:B------:R-:W-:Y:S01]  /*1d80*/  FMUL.FTZ R25, R0, R29 ;  /* 0x0000001d00197220 */ /* 0x000fe20000410000 */
[----:B------:R1:W2:Y:S01]  /*1d90*/  MUFU.TANH R112, R26 ;  /* 0x0000001a00707308 */ /* 0x0002a20000002400 */
[----:B------:R-:W-:-:S02]  /*1da0*/  IMAD.MOV.U32 R29, RZ, RZ, -0x80 ;  /* 0xffffff80ff1d7424 */ /* 0x000fc400078e00ff */
[C---:B------:R-:W-:Y:S01]  /*1db0*/  FMUL.FTZ R5, R0.reuse, R36 ;  /* 0x0000002400057220 */ /* 0x040fe20000410000 */
[C---:B------:R-:W-:Y:S01]  /*1dc0*/  FMUL.FTZ R12, R0.reuse, R32 ;  /* 0x00000020000c7220 */ /* 0x040fe20000410000 */
[----:B------:R-:W-:Y:S01]  /*1dd0*/  FMUL.FTZ R30, R0, R30 ;  /* 0x0000001e001e7220 */ /* 0x000fe20000410000 */
[----:B------:R-:W-:Y:S02]  /*1de0*/  IMAD R29, R88, R29, 0x80 ;  /* 0x00000080581d7424 */ /* 0x000fe400078e021d */
[C---:B------:R-:W-:Y:S01]  /*1df0*/  FMUL.FTZ R14, R0.reuse, R33 ;  /* 0x00000021000e7220 */ /* 0x040fe20000410000 */
[C---:B------:R-:W-:Y:S01]  /*1e00*/  FMUL.FTZ R31, R0.reuse, R31 ;  /* 0x0000001f001f7220 */ /* 0x040fe20000410000 */
[----:B------:R3:W4:Y:S01]  /*1e10*/  MUFU.TANH R116, R27 ;  /* 0x0000001b00747308 */ /* 0x0007220000002400 */
[----:B-1----:R-:W1:Y:S01]  /*1e20*/  LDC R26, c[0x0][0x2e0] ;  /* 0x0000b800ff1a7b82 */ /* 0x002e620000000800 */
[C---:B------:R-:W-:Y:S01]  /*1e30*/  FMUL.FTZ R8, R0.reuse, R37 ;  /* 0x0000002500087220 */ /* 0x040fe20000410000 */
[C---:B------:R-:W-:Y:S01]  /*1e40*/  FMUL.FTZ R34, R0.reuse, R34 ;  /* 0x0000002200227220 */ /* 0x040fe20000410000 */
[C---:B------:R-:W-:Y:S01]  /*1e50*/  FMUL.FTZ R35, R0.reuse, R35 ;  /* 0x0000002300237220 */ /* 0x040fe20000410000 */
[C---:B------:R-:W-:Y:S01]  /*1e60*/  FMUL.FTZ R38, R0.reuse, R38 ;  /* 0x0000002600267220 */ /* 0x040fe20000410000 */
[C---:B------:R-:W-:Y:S01]  /*1e70*/  FMUL.FTZ R39, R0.reuse, R39 ;  /* 0x0000002700277220 */ /* 0x040fe20000410000 */
[C---:B------:R-:W-:Y:S01]  /*1e80*/  FMUL.FTZ R7, R0.reuse, R41 ;  /* 0x0000002900077220 */ /* 0x040fe20000410000 */
[----:B------:R-:W5:Y:S01]  /*1e90*/  MUFU.TANH R30, R30 ;  /* 0x0000001e001e7308 */ /* 0x000f620000002400 */
[----:B---3--:R-:W3:Y:S01]  /*1ea0*/  LDC R27, c[0x0][0x288] ;  /* 0x0000a200ff1b7b82 */ /* 0x008ee20000000800 */
        /* <DEDUP_REMOVED lines=15> */
[----:B-1----:R-:W-:-:S02]  /*1fa0*/  IMAD R36, R89, R26, R29 ;  /* 0x0000001a59247224 */ /* 0x002fc400078e021d */
[C---:B------:R-:W-:Y:S01]  /*1fb0*/  FMUL.FTZ R63, R0.reuse, R63 ;  /* 0x0000003f003f7220 */ /* 0x040fe20000410000 */
[C---:B------:R-:W-:Y:S01]  /*1fc0*/  FMUL.FTZ R67, R0.reuse, R67 ;  /* 0x0000004300437220 */ /* 0x040fe20000410000 */
[C---:B------:R-:W-:Y:S01]  /*1fd0*/  FMUL.FTZ R4, R0.reuse, R40 ;  /* 0x0000002800047220 */ /* 0x040fe20000410000 */
[C---:B------:R-:W-:Y:S02]  /*1fe0*/  IMAD R37, R17.reuse, -0x2, R36 ;  /* 0xfffffffe11257824 */ /* 0x040fe400078e0224 */
[C---:B------:R-:W-:Y:S01]  /*1ff0*/  FMUL.FTZ R71, R0.reuse, R71 ;  /* 0x0000004700477220 */ /* 0x040fe20000410000 */
[----:B------:R-:W-:Y:S01]  /*2000*/  FMUL.FTZ R6, R0, R44 ;  /* 0x0000002c00067220 */ /* 0x000fe20000410000 */
[----:B------:R-:W1:Y:S01]  /*2010*/  MUFU.TANH R35, R35 ;  /* 0x0000002300237308 */ /* 0x000e620000002400 */
[----:B---3--:R-:W-:Y:S01]  /*2020*/  IADD3 R32, R36, 0x1, -R27 ;  /* 0x0000000124207810 */ /* 0x008fe20007ffe81b */
[C---:B------:R-:W-:Y:S01]  /*2030*/  FMUL.FTZ R75, R0.reuse, R75 ;  /* 0x0000004b004b7220 */ /* 0x040fe20000410000 */
[C---:B------:R-:W-:Y:S01]  /*2040*/  FMUL.FTZ R9, R0.reuse, R48 ;  /* 0x0000003000097220 */ /* 0x040fe20000410000 */
[C---:B------:R-:W-:Y:S01]  /*2050*/  FMUL.FTZ R78, R0.reuse, R78 ;  /* 0x0000004e004e7220 */ /* 0x040fe20000410000 */
[----:B------:R-:W-:Y:S01]  /*2060*/  FMUL.FTZ R79, R0, R79 ;  /* 0x0000004f004f7220 */ /* 0x000fe20000410000 */
[----:B------:R-:W-:-:S02]  /*2070*/  IMAD R33, R17, -0x2, R32 ;  /* 0xfffffffe11217824 */ /* 0x000fc400078e0220 */
[C---:B------:R-:W-:Y:S01]  /*2080*/  FMUL.FTZ R11, R0.reuse, R52 ;  /* 0x00000034000b7220 */ /* 0x040fe20000410000 */
[----:B------:R-:W3:Y:S01]  /*2090*/  MUFU.TANH R38, R38 ;  /* 0x0000002600267308 */ /* 0x000ee20000002400 */
[C---:B------:R-:W-:Y:S01]  /*20a0*/  FMUL.FTZ R82, R0.reuse, R82 ;  /* 0x0000005200527220 */ /* 0x040fe20000410000 */
[C---:B------:R-:W-:Y:S01]  /*20b0*/  FMUL.FTZ R83, R0.reuse, R83 ;  /* 0x0000005300537220 */ /* 0x040fe20000410000 */
[----:B------:R-:W-:Y:S01]  /*20c0*/  IADD3 R36, R33, 0x8, R100 ;  /* 0x0000000821247810 */ /* 0x000fe20007ffe064 */
[C---:B------:R-:W-:Y:S01]  /*20d0*/  FMUL.FTZ R15, R0.reuse, R56 ;  /* 0x00000038000f7220 */ /* 0x040fe20000410000 */
[C---:B------:R-:W-:Y:S01]  /*20e0*/  FMUL.FTZ R86, R0.reuse, R86 ;  /* 0x0000005600567220 */ /* 0x040fe20000410000 */
[C---:B------:R-:W-:Y:S01]  /*20f0*/  FMUL.FTZ R87, R0.reuse, R87 ;  /* 0x0000005700577220 */ /* 0x040fe20000410000 */
[----:B------:R-:W-:Y:S01]  /*2100*/  VIMNMX R29, R37, R36, PT ;  /* 0x00000024251d7248 */ /* 0x000fe20003fe0100 */
[----:B------:R-:W3:Y:S01]  /*2110*/  MUFU.TANH R39, R39 ;  /* 0x0000002700277308 */ /* 0x000ee20000002400 */
[C---:B------:R-:W-:Y:S01]  /*2120*/  FMUL.FTZ R90, R0.reuse, R24 ;  /* 0x00000018005a7220 */ /* 0x040fe20000410000 */
[C---:B------:R-:W-:Y:S01]  /*2130*/  FMUL.FTZ R21, R0.reuse, R28 ;  /* 0x0000001c00157220 */ /* 0x040fe20000410000 */
[C---:B------:R-:W-:Y:S01]  /*2140*/  ISETP.GT.AND P2, PT, R29.reuse, RZ, PT ;  /* 0x000000ff1d00720c */ /* 0x040fe20003f44270 */
[C---:B------:R-:W-:Y:S01]  /*2150*/  FMUL.FTZ R13, R0.reuse, R49 ;  /* 0x00000031000d7220 */ /* 0x040fe20000410000 */
[C---:B------:R-:W-:Y:S01]  /*2160*/  ISETP.GT.AND P3, PT, R29.reuse, 0x1, PT ;  /* 0x000000011d00780c */ /* 0x040fe20003f64270 */
[----:B------:R-:W-:Y:S01]  /*2170*/  FMUL.FTZ R49, R0, R72 ;  /* 0x0000004800317220 */ /* 0x000fe20000410000 */
[C---:B------:R-:W-:Y:S01]  /*2180*/  ISETP.GT.AND P4, PT, R29.reuse, 0x8, PT ;  /* 0x000000081d00780c */ /* 0x040fe20003f84270 */
[----:B------:R-:W3:Y:S01]  /*2190*/  MUFU.TANH R42, R42 ;  /* 0x0000002a002a7308 */ /* 0x000ee20000002400 */
[----:B--2---:R-:W-:Y:S01]  /*21a0*/  FSEL R112, R112, -INF , P2 ;  /* 0xff80000070707808 */ /* 0x004fe20001000000 */
[----:B------:R-:W-:Y:S01]  /*21b0*/  FMUL.FTZ R10, R0, R45 ;  /* 0x0000002d000a7220 */ /* 0x000fe20000410000 */
[----:B----4-:R-:W-:Y:S01]  /*21c0*/  FSEL R116, R116, -INF , P3 ;  /* 0xff80000074747808 */ /* 0x010fe20001800000 */
[C---:B------:R-:W-:Y:S01]  /*21d0*/  FMUL.FTZ R45, R0.reuse, R68 ;  /* 0x00000044002d7220 */ /* 0x040fe20000410000 */
[C---:B------:R-:W-:Y:S01]  /*21e0*/  ISETP.GT.AND P2, PT, R29.reuse, 0x9, PT ;  /* 0x000000091d00780c */ /* 0x040fe20003f44270 */
[----:B------:R-:W-:Y:S01]  /*21f0*/  FMUL.FTZ R28, R0, R57 ;  /* 0x00000039001c7220 */ /* 0x000fe20000410000 */
[----:B-----5:R-:W-:Y:S01]  /*2200*/  FSEL R114, R30, -INF , P4 ;  /* 0xff8000001e727808 */ /* 0x020fe20002000000 */
[----:B------:R-:W2:Y:S01]  /*2210*/  MUFU.TANH R43, R43 ;  /* 0x0000002b002b7308 */ /* 0x000ea20000002400 */
[----:B------:R-:W-:Y:S01]  /*2220*/  FMNMX.FTZ R41, R112, R116, !PT ;  /* 0x0000007470297209 */ /* 0x000fe20007810000 */
[C---:B------:R-:W-:Y:S01]  /*2230*/  FMUL.FTZ R57, R0.reuse, R80 ;  /* 0x0000005000397220 */ /* 0x040fe20000410000 */
[----:B------:R-:W-:Y:S01]  /*2240*/  ISETP.GT.AND P3, PT, R29, 0x10, PT ;  /* 0x000000101d00780c */ /* 0x000fe20003f64270 */
[C---:B------:R-:W-:Y:S01]  /*2250*/  FMUL.FTZ R24, R0.reuse, R53 ;  /* 0x0000003500187220 */ /* 0x040fe20000410000 */
[----:B------:R-:W-:Y:S01]  /*2260*/  FSEL R110, R31, -INF , P2 ;  /* 0xff8000001f6e7808 */ /* 0x000fe20001000000 */
[----:B------:R-:W-:Y:S01]  /*2270*/  FMUL.FTZ R53, R0, R73 ;  /* 0x0000004900357220 */ /* 0x000fe20000410000 */
[----:B------:R-:W-:Y:S01]  /*2280*/  FMNMX.FTZ R41, R114, R41, !PT ;  /* 0x0000002972297209 */ /* 0x000fe20007810000 */
[----:B------:R-:W4:Y:S01]  /*2290*/  MUFU.TANH R46, R46 ;  /* 0x0000002e002e7308 */ /* 0x000f220000002400 */
[----:B------:R-:W-:Y:S01]  /*22a0*/  ISETP.GT.AND P2, PT, R29, 0x11, PT ;  /* 0x000000111d00780c */ /* 0x000fe20003f44270 */
[----:B------:R-:W-:Y:S01]  /*22b0*/  IMAD R89, R89, R26, -R27 ;  /* 0x0000001a59597224 */ /* 0x000fe200078e0a1b */
[----:B------:R-:W-:Y:S01]  /*22c0*/  FSEL R108, R34, -INF , P3 ;  /* 0xff800000226c7808 */ /* 0x000fe20001800000 */
[----:B------:R-:W-:Y:S01]  /*22d0*/  FMUL.FTZ R34, R0, R74 ;  /* 0x0000004a00227220 */ /* 0x000fe20000410000 */
[----:B------:R-:W-:Y:S01]  /*22e0*/  FMNMX.FTZ R41, R110, R41, !PT ;  /* 0x000000296e297209 */ /* 0x000fe20007810000 */
[----:B------:R5:W-:Y:S01]  /*22f0*/  @!P0 SYNCS.ARRIVE.TRANS64.RED.A1T0 RZ, [R3+URZ], RZ ;  /* 0x000000ff03ff89a7 */ /* 0x000be2000810043f */
[----:B------:R-:W-:Y:S01]  /*2300*/  ISETP.GT.AND P3, PT, R29, 0x18, PT ;  /* 0x000000181d00780c */ /* 0x000fe20003f64270 */
[----:B------:R-:W5:Y:S01]  /*2310*/  MUFU.TANH R47, R47 ;  /* 0x0000002f002f7308 */ /* 0x000f620000002400 */
[----:B-1----:R-:W-:Y:S01]  /*2320*/  FSEL R106, R35, -INF , P2 ;  /* 0xff800000236a7808 */ /* 0x002fe20001000000 */
[----:B------:R-:W-:Y:S01]  /*2330*/  VIADD R89, R89, UR42 ;  /* 0x0000002a59597c36 */ /* 0x000fe20008000000 */
[----:B------:R-:W-:-:S02]  /*2340*/  FMNMX.FTZ R41, R108, R41, !PT ;  /* 0x000000296c297209 */ /* 0x000fc40007810000 */
[C---:B------:R-:W-:Y:S02]  /*2350*/  ISETP.GT.AND P2, PT, R29.reuse, 0x19, PT ;  /* 0x000000191d00780c */ /* 0x040fe40003f44270 */
[----:B---3--:R-:W-:Y:S01]  /*2360*/  FSEL R104, R38, -INF , P3 ;  /* 0xff80000026687808 */ /* 0x008fe20001800000 */
[----:B------:R-:W1:Y:S01]  /*2370*/  MUFU.TANH R50, R50 ;  /* 0x0000003200327308 */ /* 0x000e620000002400 */
[----:B------:R-:W-:Y:S02]  /*2380*/  FMNMX.FTZ R41, R106, R41, !PT ;  /* 0x000000296a297209 */ /* 0x000fe40007810000 */
[----:B------:R-:W-:Y:S02]  /*2390*/  ISETP.GT.AND P3, PT, R29, 0x20, PT ;  /* 0x000000201d00780c */ /* 0x000fe40003f64270 */
[----:B------:R-:W-:Y:S01]  /*23a0*/  FSEL R102, R39, -INF , P2 ;  /* 0xff80000027667808 */ /* 0x000fe20001000000 */
[----:B------:R-:W-:Y:S01]  /*23b0*/  FMUL.FTZ R39, R0, R60 ;  /* 0x0000003c00277220 */ /* 0x000fe20000410000 */
[----:B------:R-:W-:Y:S01]  /*23c0*/  FMNMX.FTZ R41, R104, R41, !PT ;  /* 0x0000002968297209 */ /* 0x000fe20007810000 */
[----:B------:R-:W3:Y:S01]  /*23d0*/  MUFU.TANH R51, R51 ;  /* 0x0000003300337308 */ /* 0x000ee20000002400 */
[----:B------:R-:W-:-:S02]  /*23e0*/  ISETP.GT.AND P2, PT, R29, 0x21, PT ;  /* 0x000000211d00780c */ /* 0x000fc40003f44270 */
[----:B------:R-:W-:Y:S02]  /*23f0*/  FSEL R98, R42, -INF , P3 ;  /* 0xff8000002a627808 */ /* 0x000fe40001800000 */
[----:B------:R-:W-:Y:S02]  /*2400*/  FMNMX.FTZ R41, R102, R41, !PT ;  /* 0x0000002966297209 */ /* 0x000fe40007810000 */
[----:B------:R-:W-:Y:S01]  /*2410*/  ISETP.GT.AND P3, PT, R29, 0x28, PT ;  /* 0x000000281d00780c */ /* 0x000fe20003f64270 */
[----:B------:R-:W-:Y:S01]  /*2420*/  MUFU.TANH R54, R54 ;  /* 0x0000003600367308 */ /* 0x000fe20000002400 */
[----:B--2---:R-:W-:Y:S01]  /*2430*/  FSEL R96, R43, -INF , P2 ;  /* 0xff8000002b607808 */ /* 0x004fe20001000000 */
[----:B------:R-:W-:Y:S01]  /*2440*/  FMUL.FTZ R43, R0, R64 ;  /* 0x00000040002b7220 */ /* 0x000fe20000410000 */
[----:B------:R-:W-:Y:S02]  /*2450*/  FMNMX.FTZ R41, R98, R41, !PT ;  /* 0x0000002962297209 */ /* 0x000fe40007810000 */
[----:B------:R-:W-:-:S02]  /*2460*/  ISETP.GT.AND P2, PT, R29, 0x29, PT ;  /* 0x000000291d00780c */ /* 0x000fc40003f44270 */
[----:B----4-:R-:W-:Y:S01]  /*2470*/  FSEL R94, R46, -INF , P3 ;  /* 0xff8000002e5e7808 */ /* 0x010fe20001800000 */
[----:B------:R-:W2:Y:S01]  /*2480*/  MUFU.TANH R55, R55 ;  /* 0x0000003700377308 */ /* 0x000ea20000002400 */
[----:B------:R-:W-:Y:S02]  /*2490*/  FMNMX.FTZ R41, R96, R41, !PT ;  /* 0x0000002960297209 */ /* 0x000fe40007810000 */
[----:B------:R-:W-:Y:S02]  /*24a0*/  ISETP.GT.AND P3, PT, R29, 0x30, PT ;  /* 0x000000301d00780c */ /* 0x000fe40003f64270 */
[----:B-----5:R-:W-:Y:S01]  /*24b0*/  FSEL R92, R47, -INF , P2 ;  /* 0xff8000002f5c7808 */ /* 0x020fe20001000000 */
[----:B------:R-:W-:Y:S01]  /*24c0*/  FMUL.FTZ R47, R0, R65 ;  /* 0x00000041002f7220 */ /* 0x000fe20000410000 */
[----:B------:R-:W-:Y:S01]  /*24d0*/  FMNMX.FTZ R41, R94, R41, !PT ;  /* 0x000000295e297209 */ /* 0x000fe20007810000 */
[----:B------:R-:W4:Y:S01]  /*24e0*/  MUFU.TANH R32, R58 ;  /* 0x0000003a00207308 */ /* 0x000f220000002400 */
[----:B------:R-:W-:Y:S01]  /*24f0*/  ISETP.GT.AND P2, PT, R29, 0x31, PT ;  /* 0x000000311d00780c */ /* 0x000fe20003f44270 */
[----:B------:R-:W-:Y:S01]  /*2500*/  FMUL.FTZ R65, R0, R85 ;  /* 0x0000005500417220 */ /* 0x000fe20000410000 */
[----:B-1----:R-:W-:-:S02]  /*2510*/  FSEL R74, R50, -INF , P3 ;  /* 0xff800000324a7808 */ /* 0x002fc40001800000 */
[----:B------:R-:W-:Y:S02]  /*2520*/  FMNMX.FTZ R41, R92, R41, !PT ;  /* 0x000000295c297209 */ /* 0x000fe40007810000 */
[----:B------:R-:W-:Y:S01]  /*2530*/  ISETP.GT.AND P3, PT, R29, 0x38, PT ;  /* 0x000000381d00780c */ /* 0x000fe20003f64270 */
[----:B------:R-:W-:Y:S01]  /*2540*/  MUFU.TANH R59, R59 ;  /* 0x0000003b003b7308 */ /* 0x000fe20000002400 */
[----:B------:R-:W-:-:S07]  /*2550*/  FMNMX.FTZ R41, R74, R41, !PT ;  /* 0x000000294a297209 */ /* 0x000fce0007810000 */
[----:B------:R3:W-:Y:S08]  /*2560*/  MUFU.TANH R35, R70 ;  /* 0x0000004600237308 */ /* 0x0007f00000002400 */
[----:B------:R-:W1:Y:S01]  /*2570*/  MUFU.TANH R62, R62 ;  /* 0x0000003e003e7308 */ /* 0x000e620000002400 */
[----:B---3--:R-:W-:Y:S01]  /*2580*/  FSEL R70, R51, -INF , P2 ;  /* 0xff80000033467808 */ /* 0x008fe20001000000 */
[----:B------:R-:W-:Y:S01]  /*2590*/  FMUL.FTZ R51, R0, R69 ;  /* 0x0000004500337220 */ /* 0x000fe20000410000 */
[----:B------:R-:W-:-:S02]  /*25a0*/  ISETP.GT.AND P2, PT, R29, 0x39, PT ;  /* 0x000000391d00780c */ /* 0x000fc40003f44270 */
[----:B------:R-:W-:Y:S02]  /*25b0*/  FMNMX.FTZ R41, R70, R41, !PT ;  /* 0x0000002946297209 */ /* 0x000fe40007810000 */
[----:B--2---:R-:W-:Y:S01]  /*25c0*/  FSEL R30, R55, -INF , P2 ;  /* 0xff800000371e7808 */ /* 0x004fe20001000000 */
[----:B------:R2:W3:Y:S01]  /*25d0*/  MUFU.TANH R31, R66 ;  /* 0x00000042001f7308 */ /* 0x0004e20000002400 */
[----:B------:R-:W-:Y:S01]  /*25e0*/  ISETP.GT.AND P2, PT, R29, 0x41, PT ;  /* 0x000000411d00780c */ /* 0x000fe20003f44270 */
[----:B------:R-:W-:-:S06]  /*25f0*/  FMUL.FTZ R55, R0, R76 ;  /* 0x0000004c00377220 */ /* 0x000fcc0000410000 */
[----:B------:R5:W3:Y:S01]  /*2600*/  MUFU.TANH R36, R63 ;  /* 0x0000003f00247308 */ /* 0x000ae20000002400 */
[----:B--2---:R-:W-:Y:S02]  /*2610*/  FSEL R66, R54, -INF , P3 ;  /* 0xff80000036427808 */ /* 0x004fe40001800000 */
[C---:B------:R-:W-:Y:S02]  /*2620*/  ISETP.GT.AND P3, PT, R29.reuse, 0x40, PT ;  /* 0x000000401d00780c */ /* 0x040fe40003f64270 */
[----:B------:R-:W-:Y:S02]  /*2630*/  FMNMX.FTZ R41, R66, R41, !PT ;  /* 0x0000002942297209 */ /* 0x000fe40007810000 */
[----:B----4-:R-:W-:Y:S01]  /*2640*/  FSEL R32, R32, -INF , P3 ;  /* 0xff80000020207808 */ /* 0x010fe20001800000 */
[----:B------:R2:W4:Y:S01]  /*2650*/  MUFU.TANH R40, R67 ;  /* 0x0000004300287308 */ /* 0x0005220000002400 */
[----:B------:R-:W-:Y:S01]  /*2660*/  FMNMX.FTZ R41, R30, R41, !PT ;  /* 0x000000291e297209 */ /* 0x000fe20007810000 */
[----:B-----5:R-:W-:Y:S01]  /*2670*/  FMUL.FTZ R63, R0, R84 ;  /* 0x00000054003f7220 */ /* 0x020fe20000410000 */
[----:B------:R-:W-:-:S02]  /*2680*/  ISETP.GT.AND P3, PT, R29, 0x48, PT ;  /* 0x000000481d00780c */ /* 0x000fc40003f64270 */
[----:B------:R-:W-:Y:S02]  /*2690*/  FMNMX.FTZ R41, R32, R41, !PT ;  /* 0x0000002920297209 */ /* 0x000fe40007810000 */
[----:B-1----:R-:W-:Y:S01]  /*26a0*/  FSEL R38, R62, -INF , P3 ;  /* 0xff8000003e267808 */ /* 0x002fe20001800000 */
[----:B------:R1:W-:Y:S01]  /*26b0*/  MUFU.TANH R50, R34 ;  /* 0x0000002200327308 */ /* 0x0003e20000002400 */
[----:B------:R-:W-:Y:S02]  /*26c0*/  ISETP.GT.AND P3, PT, R29, 0x50, PT ;  /* 0x000000501d00780c */ /* 0x000fe40003f64270 */
[----:B--2---:R-:W-:Y:S02]  /*26d0*/  VIADDMNMX R67, R100, R33, R37, PT ;  /* 0x0000002164437246 */ /* 0x004fe40003800125 */
[----:B---3--:R-:W-:Y:S02]  /*26e0*/  FSEL R42, R31, -INF , P3 ;  /* 0xff8000001f2a7808 */ /* 0x008fe40001800000 */
[----:B------:R-:W-:Y:S01]  /*26f0*/  ISETP.GT.AND P3, PT, R29, 0x58, PT ;  /* 0x000000581d00780c */ /* 0x000fe20003f64270 */
[----:B------:R-:W2:Y:S01]  /*2700*/  MUFU.TANH R44, R71 ;  /* 0x00000047002c7308 */ /* 0x000ea20000002400 */
[----:B-1----:R-:W-:Y:S01]  /*2710*/  FSEL R34, R59, -INF , P2 ;  /* 0xff8000003b227808 */ /* 0x002fe20001000000 */
[----:B------:R-:W-:Y:S01]  /*2720*/  FMUL.FTZ R59, R0, R77 ;  /* 0x0000004d003b7220 */ /* 0x000fe20000410000 */
[----:B------:R-:W-:-:S02]  /*2730*/  ISETP.GT.AND P2, PT, R29, 0x49, PT ;  /* 0x000000491d00780c */ /* 0x000fc40003f44270 */
[----:B------:R-:W-:Y:S02]  /*2740*/  FMNMX.FTZ R41, R34, R41, !PT ;  /* 0x0000002922297209 */ /* 0x000fe40007810000 */
[----:B------:R-:W-:Y:S01]  /*2750*/  FSEL R36, R36, -INF , P2 ;  /* 0xff80000024247808 */ /* 0x000fe20001000000 */
[----:B------:R-:W1:Y:S01]  /*2760*/  MUFU.TANH R48, R75 ;  /* 0x0000004b00307308 */ /* 0x000e620000002400 */
[----:B------:R-:W-:Y:S02]  /*2770*/  FMNMX.FTZ R41, R38, R41, !PT ;  /* 0x0000002926297209 */ /* 0x000fe40007810000 */
[----:B------:R-:W-:Y:S02]  /*2780*/  ISETP.GT.AND P2, PT, R29, 0x51, PT ;  /* 0x000000511d00780c */ /* 0x000fe40003f44270 */
[----:B------:R-:W-:Y:S02]  /*2790*/  FMNMX.FTZ R41, R36, R41, !PT ;  /* 0x0000002924297209 */ /* 0x000fe40007810000 */
[----:B----4-:R-:W-:Y:S01]  /*27a0*/  FSEL R40, R40, -INF , P2 ;  /* 0xff80000028287808 */ /* 0x010fe20001000000 */
[----:B------:R-:W3:Y:S01]  /*27b0*/  MUFU.TANH R54, R78 ;  /* 0x0000004e00367308 */ /* 0x000ee20000002400 */
[----:B------:R-:W-:-:S02]  /*27c0*/  FMNMX.FTZ R41, R42, R41, !PT ;  /* 0x000000292a297209 */ /* 0x000fc40007810000 */
[----:B------:R-:W-:Y:S02]  /*27d0*/  ISETP.GT.AND P2, PT, R29, 0x59, PT ;  /* 0x000000591d00780c */ /* 0x000fe40003f44270 */
[----:B------:R-:W-:Y:S01]  /*27e0*/  FSEL R46, R35, -INF , P3 ;  /* 0xff800000232e7808 */ /* 0x000fe20001800000 */
[----:B------:R-:W-:Y:S01]  /*27f0*/  IMAD.U32 R35, RZ, RZ, UR6 ;  /* 0x00000006ff237e24 */ /* 0x000fe2000f8e00ff */
[----:B------:R-:W-:Y:S01]  /*2800*/  FMNMX.FTZ R41, R40, R41, !PT ;  /* 0x0000002928297209 */ /* 0x000fe20007810000 */
[----:B------:R-:W4:Y:S01]  /*2810*/  MUFU.TANH R52, R79 ;  /* 0x0000004f00347308 */ /* 0x000f220000002400 */
[----:B------:R-:W-:Y:S02]  /*2820*/  ISETP.GT.AND P3, PT, R29, 0x60, PT ;  /* 0x000000601d00780c */ /* 0x000fe40003f64270 */
[----:B--2---:R-:W-:Y:S02]  /*2830*/  FSEL R44, R44, -INF , P2 ;  /* 0xff8000002c2c7808 */ /* 0x004fe40001000000 */
[----:B------:R-:W-:-:S02]  /*2840*/  FMNMX.FTZ R41, R46, R41, !PT ;  /* 0x000000292e297209 */ /* 0x000fc40007810000 */
[C---:B------:R-:W-:Y:S01]  /*2850*/  ISETP.GT.AND P2, PT, R29.reuse, 0x61, PT ;  /* 0x000000611d00780c */ /* 0x040fe20003f44270 */
[----:B------:R-:W2:Y:S01]  /*2860*/  MUFU.TANH R58, R82 ;  /* 0x00000052003a7308 */ /* 0x000ea20000002400 */
[----:B------:R-:W-:Y:S02]  /*2870*/  FSEL R50, R50, -INF , P3 ;  /* 0xff80000032327808 */ /* 0x000fe40001800000 */
[----:B------:R-:W-:Y:S02]  /*2880*/  FMNMX.FTZ R41, R44, R41, !PT ;  /* 0x000000292c297209 */ /* 0x000fe40007810000 */
[----:B------:R-:W-:Y:S02]  /*2890*/  ISETP.GT.AND P3, PT, R29, 0x68, PT ;  /* 0x000000681d00780c */ /* 0x000fe40003f64270 */
[----:B-1----:R-:W-:Y:S01]  /*28a0*/  FSEL R48, R48, -INF , P2 ;  /* 0xff80000030307808 */ /* 0x002fe20001000000 */
[----:B------:R-:W1:Y:S01]  /*28b0*/  MUFU.TANH R56, R83 ;  /* 0x0000005300387308 */ /* 0x000e620000002400 */
[----:B------:R-:W-:-:S02]  /*28c0*/  FMNMX.FTZ R41, R50, R41, !PT ;  /* 0x0000002932297209 */ /* 0x000fc40007810000 */
[C---:B------:R-:W-:Y:S02]  /*28d0*/  ISETP.GT.AND P2, PT, R29.reuse, 0x69, PT ;  /* 0x000000691d00780c */ /* 0x040fe40003f44270 */
[----:B---3--:R-:W-:Y:S02]  /*28e0*/  FSEL R54, R54, -INF , P3 ;  /* 0xff80000036367808 */ /* 0x008fe40001800000 */
[----:B------:R-:W-:Y:S01]  /*28f0*/  FMNMX.FTZ R41, R48, R41, !PT ;  /* 0x0000002930297209 */ /* 0x000fe20007810000 */
[----:B------:R-:W3:Y:S01]  /*2900*/  MUFU.TANH R62, R86 ;  /* 0x00000056003e7308 */ /* 0x000ee20000002400 */
[----:B------:R-:W-:Y:S02]  /*2910*/  ISETP.GT.AND P3, PT, R29, 0x70, PT ;  /* 0x000000701d00780c */ /* 0x000fe40003f64270 */
[----:B----4-:R-:W-:Y:S02]  /*2920*/  FSEL R52, R52, -INF , P2 ;  /* 0xff80000034347808 */ /* 0x010fe40001000000 */
[----:B------:R-:W-:-:S02]  /*2930*/  FMNMX.FTZ R41, R54, R41, !PT ;  /* 0x0000002936297209 */ /* 0x000fc40007810000 */
[C---:B------:R-:W-:Y:S01]  /*2940*/  ISETP.GT.AND P2, PT, R29.reuse, 0x71, PT ;  /* 0x000000711d00780c */ /* 0x040fe20003f44270 */
[----:B------:R-:W4:Y:S01]  /*2950*/  MUFU.TANH R87, R87 ;  /* 0x0000005700577308 */ /* 0x000f220000002400 */
[----:B--2---:R-:W-:Y:S02]  /*2960*/  FSEL R58, R58, -INF , P3 ;  /* 0xff8000003a3a7808 */ /* 0x004fe40001800000 */
[----:B------:R-:W-:Y:S02]  /*2970*/  FMNMX.FTZ R41, R52, R41, !PT ;  /* 0x0000002934297209 */ /* 0x000fe40007810000 */
[C---:B------:R-:W-:Y:S02]  /*2980*/  ISETP.GT.AND P3, PT, R29.reuse, 0x78, PT ;  /* 0x000000781d00780c */ /* 0x040fe40003f64270 */
[----:B-1----:R-:W-:Y:S01]  /*2990*/  FSEL R56, R56, -INF , P2 ;  /* 0xff80000038387808 */ /* 0x002fe20001000000 */
[----:B------:R-:W-:Y:S01]  /*29a0*/  MUFU.TANH R90, R90 ;  /* 0x0000005a005a7308 */ /* 0x000fe20000002400 */
[----:B------:R-:W-:Y:S01]  /*29b0*/  FMNMX.FTZ R31, R58, R41, !PT ;  /* 0x000000293a1f7209 */ /* 0x000fe20007810000 */
[C---:B------:R-:W-:Y:S01]  /*29c0*/  FMUL.FTZ R41, R0.reuse, R61 ;  /* 0x0000003d00297220 */ /* 0x040fe20000410000 */
[----:B------:R-:W-:Y:S01]  /*29d0*/  ISETP.GT.AND P2, PT, R29, 0x79, PT ;  /* 0x000000791d00780c */ /* 0x000fe20003f44270 */
[----:B------:R-:W-:Y:S01]  /*29e0*/  FMUL.FTZ R61, R0, R81 ;  /* 0x00000051003d7220 */ /* 0x000fe20000410000 */
[----:B---3--:R-:W-:-:S02]  /*29f0*/  FSEL R62, R62, -INF , P3 ;  /* 0xff8000003e3e7808 */ /* 0x008fc40001800000 */
[----:B------:R-:W-:Y:S01]  /*2a00*/  FMNMX.FTZ R31, R56, R31, !PT ;  /* 0x0000001f381f7209 */ /* 0x000fe20007810000 */
[----:B------:R-:W1:Y:S01]  /*2a10*/  MUFU.TANH R20, R20 ;  /* 0x0000001400147308 */ /* 0x000e620000002400 */
[----:B----4-:R-:W-:Y:S02]  /*2a20*/  FSEL R60, R87, -INF , P2 ;  /* 0xff800000573c7808 */ /* 0x010fe40001000000 */
[----:B------:R-:W-:Y:S02]  /*2a30*/  FMNMX.FTZ R31, R62, R31, !PT ;  /* 0x0000001f3e1f7209 */ /* 0x000fe40007810000 */
[C---:B------:R-:W-:Y:S02]  /*2a40*/  ISETP.GT.AND P3, PT, R67.reuse, 0x1, PT ;  /* 0x000000014300780c */ /* 0x040fe40003f64270 */
[----:B------:R-:W-:Y:S01]  /*2a50*/  FMNMX.FTZ R31, R60, R31, !PT ;  /* 0x0000001f3c1f7209 */ /* 0x000fe20007810000 */
[----:B------:R-:W2:Y:S01]  /*2a60*/  MUFU.TANH R21, R21 ;  /* 0x0000001500157308 */ /* 0x000ea20000002400 */
[----:B------:R-:W-:-:S03]  /*2a70*/  ISETP.GT.AND P4, PT, R67, 0x8, PT ;  /* 0x000000084300780c */ /* 0x000fc60003f84270 */
[----:B------:R-:W3:Y:S04]  /*2a80*/  SHFL.BFLY PT, R64, R31, 0x2, 0x1f ;  /* 0x0c401f001f407f89 */ /* 0x000ee800000e0000 */
[----:B------:R-:W-:Y:S01]  /*2a90*/  MUFU.TANH R25, R25 ;  /* 0x0000001900197308 */ /* 0x000fe20000002400 */
[----:B-1----:R-:W-:Y:S02]  /*2aa0*/  FSEL R37, R20, -INF , P3 ;  /* 0xff80000014257808 */ /* 0x002fe40001800000 */
[----:B------:R-:W-:-:S05]  /*2ab0*/  ISETP.GT.AND P3, PT, R67, 0x10, PT ;  /* 0x000000104300780c */ /* 0x000fca0003f64270 */
[----:B------:R-:W1:Y:S01]  /*2ac0*/  MUFU.TANH R12, R12 ;  /* 0x0000000c000c7308 */ /* 0x000e620000002400 */
[----:B--2---:R-:W-:-:S07]  /*2ad0*/  FSEL R68, R21, -INF , P4 ;  /* 0xff80000015447808 */ /* 0x004fce0002000000 */
[----:B------:R-:W-:Y:S01]  /*2ae0*/  MUFU.TANH R14, R14 ;  /* 0x0000000e000e7308 */ /* 0x000fe20000002400 */
[----:B---3--:R-:W-:-:S07]  /*2af0*/  FMNMX.FTZ R64, R31, R64, !PT ;  /* 0x000000401f407209 */ /* 0x008fce0007810000 */
[----:B------:R-:W2:Y:S01]  /*2b00*/  MUFU.TANH R5, R5 ;  /* 0x0000000500057308 */ /* 0x000ea20000002400 */
[----:B------:R-:W3:Y:S01]  /*2b10*/  SHFL.BFLY PT, R29, R64, 0x1, 0x1f ;  /* 0x0c201f00401d7f89 */ /* 0x000ee200000e0000 */
[----:B-1----:R-:W-:Y:S02]  /*2b20*/  FSEL R78, R12, -INF , P3 ;  /* 0xff8000000c4e7808 */ /* 0x002fe40001800000 */
[----:B------:R-:W-:-:S04]  /*2b30*/  ISETP.GT.AND P3, PT, R67, 0x18, PT ;  /* 0x000000184300780c */ /* 0x000fc80003f64270 */
[----:B------:R-:W-:Y:S08]  /*2b40*/  MUFU.TANH R8, R8 ;  /* 0x0000000800087308 */ /* 0x000ff00000002400 */
[----:B------:R-:W1:Y:S01]  /*2b50*/  MUFU.TANH R4, R4 ;  /* 0x0000000400047308 */ /* 0x000e620000002400 */
[----:B--2---:R-:W-:Y:S02]  /*2b60*/  FSEL R80, R5, -INF , P3 ;  /* 0xff80000005507808 */ /* 0x004fe40001800000 */
[----:B------:R-:W-:-:S05]  /*2b70*/  ISETP.GT.AND P3, PT, R67, 0x20, PT ;  /* 0x000000204300780c */ /* 0x000fca0003f64270 */
[----:B------:R-:W2:Y:S01]  /*2b80*/  MUFU.TANH R7, R7 ;  /* 0x0000000700077308 */ /* 0x000ea20000002400 */
[----:B---3--:R-:W-:-:S04]  /*2b90*/  FMNMX.FTZ R72, R64, R29, !PT ;  /* 0x0000001d40487209 */ /* 0x008fc80007810000 */
[C---:B------:R-:W-:Y:S01]  /*2ba0*/  FSETP.NEU.FTZ.AND P2, PT, R72.reuse, -INF , PT ;  /* 0xff8000004800780b */ /* 0x040fe20003f5d000 */
[----:B------:R-:W-:-:S02]  /*2bb0*/  FFMA.FTZ R29, R72, R35, -8 ;  /* 0xc1000000481d7423 */ /* 0x000fc40000010023 */
[----:B------:R-:W3:Y:S01]  /*2bc0*/  MUFU.TANH R6, R6 ;  /* 0x0000000600067308 */ /* 0x000ee20000002400 */
[----:B-1----:R-:W-:Y:S02]  /*2bd0*/  FSEL R82, R4, -INF , P3 ;  /* 0xff80000004527808 */ /* 0x002fe40001800000 */
[----:B------:R-:W-:Y:S02]  /*2be0*/  FSEL R29, R29, RZ, P2 ;  /* 0x000000ff1d1d7208 */ /* 0x000fe40001000000 */
[C---:B------:R-:W-:Y:S02]  /*2bf0*/  ISETP.GT.AND P2, PT, R67.reuse, RZ, PT ;  /* 0x000000ff4300720c */ /* 0x040fe40003f44270 */
[C---:B------:R-:W-:Y:S01]  /*2c00*/  ISETP.GT.AND P3, PT, R67.reuse, 0x28, PT ;  /* 0x000000284300780c */ /* 0x040fe20003f64270 */
[----:B------:R-:W1:Y:S01]  /*2c10*/  MUFU.TANH R10, R10 ;  /* 0x0000000a000a7308 */ /* 0x000e620000002400 */
[----:B------:R-:W-:Y:S01]  /*2c20*/  FSEL R90, R90, -INF , P2 ;  /* 0xff8000005a5a7808 */ /* 0x000fe20001000000 */
[-CC-:B------:R-:W-:Y:S01]  /*2c30*/  FFMA.FTZ R4, R104, R35.reuse, -R29.reuse ;  /* 0x0000002368047223 */ /* 0x180fe2000001081d */
[----:B------:R-:W-:Y:S01]  /*2c40*/  ISETP.GT.AND P2, PT, R67, 0x9, PT ;  /* 0x000000094300780c */ /* 0x000fe20003f44270 */
[--C-:B------:R-:W-:Y:S01]  /*2c50*/  FFMA.FTZ R5, R106, R35, -R29.reuse ;  /* 0x000000236a057223 */ /* 0x100fe2000001081d */
[----:B------:R-:W-:Y:S01]  /*2c60*/  FMNMX.FTZ R21, R90, R37, !PT ;  /* 0x000000255a157209 */ /* 0x000fe20007810000 */
[--C-:B------:R-:W-:Y:S01]  /*2c70*/  FFMA.FTZ R12, R108, R35, -R29.reuse ;  /* 0x000000236c0c7223 */ /* 0x100fe2000001081d */
[----:B------:R-:W-:Y:S01]  /*2c80*/  FSEL R76, R25, -INF , P2 ;  /* 0xff800000194c7808 */ /* 0x000fe20001000000 */
[----:B------:R-:W4:Y:S01]  /*2c90*/  MUFU.TANH R9, R9 ;  /* 0x0000000900097308 */ /* 0x000f220000002400 */
[----:B------:R-:W-:Y:S01]  /*2ca0*/  FMNMX.FTZ R21, R68, R21, !PT ;  /* 0x0000001544157209 */ /* 0x000fe20007810000 */
[-CC-:B------:R-:W-:Y:S01]  /*2cb0*/  FFMA.FTZ R20, R110, R35.reuse, -R29.reuse ;  /* 0x000000236e147223 */ /* 0x180fe2000001081d */
[C---:B------:R-:W-:Y:S01]  /*2cc0*/  ISETP.GT.AND P2, PT, R67.reuse, 0x11, PT ;  /* 0x000000114300780c */ /* 0x040fe20003f44270 */
[--C-:B------:R-:W-:Y:S01]  /*2cd0*/  FFMA.FTZ R31, R112, R35, -R29.reuse ;  /* 0x00000023701f7223 */ /* 0x100fe2000001081d */
[----:B------:R-:W-:Y:S01]  /*2ce0*/  FMNMX.FTZ R21, R76, R21, !PT ;  /* 0x000000154c157209 */ /* 0x000fe20007810000 */
[--C-:B------:R-:W-:Y:S01]  /*2cf0*/  FFMA.FTZ R33, R114, R35, -R29.reuse ;  /* 0x0000002372217223 */ /* 0x100fe2000001081d */
[----:B------:R-:W-:Y:S01]  /*2d00*/  FSEL R14, R14, -INF , P2 ;  /* 0xff8000000e0e7808 */ /* 0x000fe20001000000 */
[----:B------:R-:W5:Y:S01]  /*2d10*/  MUFU.TANH R13, R13 ;  /* 0x0000000d000d7308 */ /* 0x000f620000002400 */
        /* <DEDUP_REMOVED lines=10> */
[----:B------:R-:W-:Y:S01]  /*2dc0*/  ISETP.GT.AND P2, PT, R67, 0x21, PT ;  /* 0x000000214300780c */ /* 0x000fe20003f44270 */
[----:B------:R-:W-:Y:S01]  /*2dd0*/  FFMA.FTZ R38, R38, R35, -R29 ;  /* 0x0000002326267223 */ /* 0x000fe2000001081d */
[----:B------:R-:W-:-:S02]  /*2de0*/  FMNMX.FTZ R21, R8, R21, !PT ;  /* 0x0000001508157209 */ /* 0x000fc40007810000 */
[----:B--2---:R-:W-:Y:S01]  /*2df0*/  FSEL R84, R7, -INF , P2 ;  /* 0xff80000007547808 */ /* 0x004fe20001000000 */
[----:B------:R-:W2:Y:S01]  /*2e00*/  MUFU.TANH R24, R24 ;  /* 0x0000001800187308 */ /* 0x000ea20000002400 */
[----:B------:R-:W-:Y:S01]  /*2e10*/  FMNMX.FTZ R21, R82, R21, !PT ;  /* 0x0000001552157209 */ /* 0x000fe20007810000 */
[-CC-:B------:R-:W-:Y:S01]  /*2e20*/  FFMA.FTZ R7, R102, R35.reuse, -R29.reuse ;  /* 0x0000002366077223 */ /* 0x180fe2000001081d */
[----:B------:R-:W-:Y:S02]  /*2e30*/  ISETP.GT.AND P2, PT, R67, 0x29, PT ;  /* 0x000000294300780c */ /* 0x000fe40003f44270 */
[----:B---3--:R-:W-:Y:S01]  /*2e40*/  FSEL R86, R6, -INF , P3 ;  /* 0xff80000006567808 */ /* 0x008fe20001800000 */
[----:B------:R-:W-:-:S01]  /*2e50*/  FFMA.FTZ R6, R98, R35, -R29 ;  /* 0x0000002362067223 */ /* 0x000fc2000001081d */
[----:B------:R-:W-:Y:S01]  /*2e60*/  FMNMX.FTZ R21, R84, R21, !PT ;  /* 0x0000001554157209 */ /* 0x000fe20007810000 */
[----:B------:R-:W3:Y:S01]  /*2e70*/  MUFU.TANH R15, R15 ;  /* 0x0000000f000f7308 */ /* 0x000ee20000002400 */
[----:B------:R-:W-:-:S02]  /*2e80*/  ISETP.GT.AND P3, PT, R67, 0x30, PT ;  /* 0x000000304300780c */ /* 0x000fc40003f64270 */
[----:B-1----:R-:W-:Y:S02]  /*2e90*/  FSEL R10, R10, -INF , P2 ;  /* 0xff8000000a0a7808 */ /* 0x002fe40001000000 */
[----:B------:R-:W-:Y:S02]  /*2ea0*/  FMNMX.FTZ R21, R86, R21, !PT ;  /* 0x0000001556157209 */ /* 0x000fe40007810000 */
[----:B------:R-:W-:Y:S01]  /*2eb0*/  ISETP.GT.AND P2, PT, R67, 0x31, PT ;  /* 0x000000314300780c */ /* 0x000fe20003f44270 */
[----:B------:R-:W1:Y:S01]  /*2ec0*/  MUFU.TANH R28, R28 ;  /* 0x0000001c001c7308 */ /* 0x000e620000002400 */
[----:B----4-:R-:W-:Y:S01]  /*2ed0*/  FSEL R100, R9, -INF , P3 ;  /* 0xff80000009647808 */ /* 0x010fe20001800000 */
[----:B------:R-:W-:Y:S01]  /*2ee0*/  FFMA.FTZ R9, R96, R35, -R29 ;  /* 0x0000002360097223 */ /* 0x000fe2000001081d */
[----:B------:R-:W-:Y:S02]  /*2ef0*/  FMNMX.FTZ R21, R10, R21, !PT ;  /* 0x000000150a157209 */ /* 0x000fe40007810000 */
[----:B------:R-:W-:-:S02]  /*2f00*/  ISETP.GT.AND P3, PT, R67, 0x38, PT ;  /* 0x000000384300780c */ /* 0x000fc40003f64270 */
[----:B-----5:R-:W-:Y:S01]  /*2f10*/  FSEL R98, R13, -INF , P2 ;  /* 0xff8000000d627808 */ /* 0x020fe20001000000 */
[----:B------:R-:W4:Y:S01]  /*2f20*/  MUFU.TANH R39, R39 ;  /* 0x0000002700277308 */ /* 0x000f220000002400 */
[----:B------:R-:W-:Y:S01]  /*2f30*/  FMNMX.FTZ R21, R100, R21, !PT ;  /* 0x0000001564157209 */ /* 0x000fe20007810000 */
[-CC-:B------:R-:W-:Y:S01]  /*2f40*/  FFMA.FTZ R13, R74, R35.reuse, -R29.reuse ;  /* 0x000000234a0d7223 */ /* 0x180fe2000001081d */
[----:B------:R-:W-:Y:S02]  /*2f50*/  ISETP.GT.AND P2, PT, R67, 0x39, PT ;  /* 0x000000394300780c */ /* 0x000fe40003f44270 */
[----:B------:R-:W-:Y:S01]  /*2f60*/  FSEL R102, R11, -INF , P3 ;  /* 0xff8000000b667808 */ /* 0x000fe20001800000 */
[----:B------:R-:W-:-:S01]  /*2f70*/  FFMA.FTZ R11, R94, R35, -R29 ;  /* 0x000000235e0b7223 */ /* 0x000fc2000001081d */
[----:B------:R-:W-:Y:S01]  /*2f80*/  FMNMX.FTZ R21, R98, R21, !PT ;  /* 0x0000001562157209 */ /* 0x000fe20007810000 */
[----:B------:R-:W5:Y:S01]  /*2f90*/  MUFU.TANH R41, R41 ;  /* 0x0000002900297308 */ /* 0x000f620000002400 */
[----:B------:R-:W-:-:S02]  /*2fa0*/  ISETP.GT.AND P3, PT, R67, 0x40, PT ;  /* 0x000000404300780c */ /* 0x000fc40003f64270 */
[----:B--2---:R-:W-:Y:S01]  /*2fb0*/  FSEL R96, R24, -INF , P2 ;  /* 0xff80000018607808 */ /* 0x004fe20001000000 */
[----:B------:R-:W-:-:S01]  /*2fc0*/  FFMA.FTZ R24, R92, R35, -R29 ;  /* 0x000000235c187223 */ /* 0x000fc2000001081d */
[----:B------:R-:W-:Y:S02]  /*2fd0*/  FMNMX.FTZ R21, R102, R21, !PT ;  /* 0x0000001566157209 */ /* 0x000fe40007810000 */
[----:B------:R-:W-:Y:S01]  /*2fe0*/  ISETP.GT.AND P2, PT, R67, 0x41, PT ;  /* 0x000000414300780c */ /* 0x000fe20003f44270 */
[----:B------:R-:W2:Y:S01]  /*2ff0*/  MUFU.TANH R43, R43 ;  /* 0x0000002b002b7308 */ /* 0x000ea20000002400 */
[----:B---3--:R-:W-:Y:S01]  /*3000*/  FSEL R104, R15, -INF , P3 ;  /* 0xff8000000f687808 */ /* 0x008fe20001800000 */
[----:B------:R-:W-:Y:S01]  /*3010*/  FFMA.FTZ R15, R66, R35, -R29 ;  /* 0x00000023420f7223 */ /* 0x000fe2000001081d */
[----:B------:R-:W-:Y:S02]  /*3020*/  FMNMX.FTZ R21, R96, R21, !PT ;  /* 0x0000001560157209 */ /* 0x000fe40007810000 */
[----:B------:R-:W-:-:S02]  /*3030*/  ISETP.GT.AND P3, PT, R67, 0x48, PT ;  /* 0x000000484300780c */ /* 0x000fc40003f64270 */
[----:B-1----:R-:W-:Y:S01]  /*3040*/  FSEL R28, R28, -INF , P2 ;  /* 0xff8000001c1c7808 */ /* 0x002fe20001000000 */
[----:B------:R-:W1:Y:S01]  /*3050*/  MUFU.TANH R47, R47 ;  /* 0x0000002f002f7308 */ /* 0x000e620000002400 */
[----:B------:R-:W-:Y:S02]  /*3060*/  FMNMX.FTZ R21, R104, R21, !PT ;  /* 0x0000001568157209 */ /* 0x000fe40007810000 */
[----:B------:R-:W-:Y:S02]  /*3070*/  ISETP.GT.AND P2, PT, R67, 0x49, PT ;  /* 0x000000494300780c */ /* 0x000fe40003f44270 */
[----:B----4-:R-:W-:Y:S01]  /*3080*/  FSEL R94, R39, -INF , P3 ;  /* 0xff800000275e7808 */ /* 0x010fe20001800000 */
[----:B------:R-:W-:Y:S01]  /*3090*/  FFMA.FTZ R39, R32, R35, -R29 ;  /* 0x0000002320277223 */ /* 0x000fe2000001081d */
[----:B------:R-:W-:Y:S01]  /*30a0*/  FMNMX.FTZ R21, R28, R21, !PT ;  /* 0x000000151c157209 */ /* 0x000fe20007810000 */
[----:B------:R-:W3:Y:S01]  /*30b0*/  MUFU.TANH R45, R45 ;  /* 0x0000002d002d7308 */ /* 0x000ee20000002400 */
[----:B------:R-:W-:-:S02]  /*30c0*/  ISETP.GT.AND P3, PT, R67, 0x50, PT ;  /* 0x000000504300780c */ /* 0x000fc40003f64270 */
[----:B-----5:R-:W-:Y:S01]  /*30d0*/  FSEL R106, R41, -INF , P2 ;  /* 0xff800000296a7808 */ /* 0x020fe20001000000 */
[----:B------:R-:W-:-:S01]  /*30e0*/  FFMA.FTZ R41, R36, R35, -R29 ;  /* 0x0000002324297223 */ /* 0x000fc2000001081d */
[----:B------:R-:W-:Y:S01]  /*30f0*/  FMNMX.FTZ R21, R94, R21, !PT ;  /* 0x000000155e157209 */ /* 0x000fe20007810000 */
[----:B------:R-:W-:-:S01]  /*3100*/  FFMA.FTZ R36, R40, R35, -R29 ;  /* 0x0000002328247223 */ /* 0x000fc2000001081d */
[----:B------:R-:W-:Y:S01]  /*3110*/  ISETP.GT.AND P2, PT, R67, 0x51, PT ;  /* 0x000000514300780c */ /* 0x000fe20003f44270 */
[----:B------:R-:W4:Y:S01]  /*3120*/  MUFU.TANH R51, R51 ;  /* 0x0000003300337308 */ /* 0x000f220000002400 */
[----:B--2---:R-:W-:Y:S02]  /*3130*/  FSEL R92, R43, -INF , P3 ;  /* 0xff8000002b5c7808 */ /* 0x004fe40001800000 */
[----:B------:R-:W-:Y:S02]  /*3140*/  FMNMX.FTZ R21, R106, R21, !PT ;  /* 0x000000156a157209 */ /* 0x000fe40007810000 */
[----:B------:R-:W-:-:S02]  /*3150*/  ISETP.GT.AND P3, PT, R67, 0x58, PT ;  /* 0x000000584300780c */ /* 0x000fc40003f64270 */
[----:B-1----:R-:W-:Y:S01]  /*3160*/  FSEL R74, R47, -INF , P2 ;  /* 0xff8000002f4a7808 */ /* 0x002fe20001000000 */
[----:B------:R-:W1:Y:S01]  /*3170*/  MUFU.TANH R49, R49 ;  /* 0x0000003100317308 */ /* 0x000e620000002400 */
[----:B------:R-:W-:Y:S01]  /*3180*/  FMNMX.FTZ R21, R92, R21, !PT ;  /* 0x000000155c157209 */ /* 0x000fe20007810000 */
[-CC-:B------:R-:W-:Y:S01]  /*3190*/  FFMA.FTZ R47, R58, R35.reuse, -R29.reuse ;  /* 0x000000233a2f7223 */ /* 0x180fe2000001081d */
[----:B------:R-:W-:Y:S02]  /*31a0*/  ISETP.GT.AND P2, PT, R67, 0x59, PT ;  /* 0x000000594300780c */ /* 0x000fe40003f44270 */
[----:B---3--:R-:W-:Y:S01]  /*31b0*/  FSEL R108, R45, -INF , P3 ;  /* 0xff8000002d6c7808 */ /* 0x008fe20001800000 */
[----:B------:R-:W-:-:S01]  /*31c0*/  FFMA.FTZ R45, R54, R35, -R29 ;  /* 0x00000023362d7223 */ /* 0x000fc2000001081d */
        /* <DEDUP_REMOVED lines=31> */
[----:B------:R3:W-:Y:S01]  /*33c0*/  MUFU.EX2 R21, R39 ;  /* 0x0000002700157308 */ /* 0x0007e20000000800 */
[----:B-1----:R-:W-:-:S04]  /*33d0*/  FSEL R120, R63, -INF , P3 ;  /* 0xff8000003f787808 */ /* 0x002fc80001800000 */
[----:B------:R-:W-:-:S03]  /*33e0*/  FMNMX.FTZ R25, R120, R25, !PT ;  /* 0x0000001978197209 */ /* 0x000fc60007810000 */
[----:B------:R-:W-:Y:S01]  /*33f0*/  MUFU.EX2 R31, R31 ;  /* 0x0000001f001f7308 */ /* 0x000fe20000000800 */
[----:B--2---:R-:W-:Y:S01]  /*3400*/  FSEL R122, R65, -INF , P2 ;  /* 0xff800000417a7808 */ /* 0x004fe20001000000 */
[-CC-:B---3--:R-:W-:Y:S01]  /*3410*/  FFMA.FTZ R39, R46, R35.reuse, -R29.reuse ;  /* 0x000000232e277223 */ /* 0x188fe2000001081d */
[----:B------:R-:W-:-:S02]  /*3420*/  FFMA.FTZ R46, R52, R35, -R29 ;  /* 0x00000023342e7223 */ /* 0x000fc4000001081d */
[----:B------:R-:W-:Y:S01]  /*3430*/  FMNMX.FTZ R43, R122, R25, !PT ;  /* 0x000000197a2b7209 */ /* 0x000fe20007810000 */
[----:B------:R-:W-:-:S01]  /*3440*/  FFMA.FTZ R25, R42, R35, -R29 ;  /* 0x000000232a197223 */ /* 0x000fc2000001081d */
[-CC-:B------:R-:W-:Y:S01]  /*3450*/  FFMA.FTZ R42, R44, R35.reuse, -R29.reuse ;  /* 0x000000232c2a7223 */ /* 0x180fe2000001081d */
[----:B------:R-:W-:-:S01]  /*3460*/  FFMA.FTZ R44, R48, R35, -R29 ;  /* 0x00000023302c7223 */ /* 0x000fc2000001081d */
[----:B------:R-:W-:Y:S01]  /*3470*/  FFMA.FTZ R48, R56, R35, -R29 ;  /* 0x0000002338307223 */ /* 0x000fe2000001081d */
[----:B------:R-:W1:Y:S01]  /*3480*/  SHFL.BFLY PT, R124, R43, 0x2, 0x1f ;  /* 0x0c401f002b7c7f89 */ /* 0x000e6200000e0000 */
[----:B------:R-:W2:Y:S08]  /*3490*/  MUFU.EX2 R64, R64 ;  /* 0x0000004000407308 */ /* 0x000eb00000000800 */
[----:B------:R-:W3:Y:S08]  /*34a0*/  MUFU.EX2 R33, R33 ;  /* 0x0000002100217308 */ /* 0x000ef00000000800 */
[----:B------:R-:W4:Y:S01]  /*34b0*/  MUFU.EX2 R20, R20 ;  /* 0x0000001400147308 */ /* 0x000f220000000800 */
[----:B--2---:R-:W-:-:S01]  /*34c0*/  FADD.FTZ R26, R31, R64 ;  /* 0x000000401f1a7221 */ /* 0x004fc20000010000 */
[----:B-1----:R-:W-:Y:S01]  /*34d0*/  FMNMX.FTZ R124, R43, R124, !PT ;  /* 0x0000007c2b7c7209 */ /* 0x002fe20007810000 */
[----:B------:R-:W-:-:S01]  /*34e0*/  FFMA.FTZ R43, R50, R35, -R29 ;  /* 0x00000023322b7223 */ /* 0x000fc2000001081d */
[----:B------:R-:W-:-:S04]  /*34f0*/  FFMA.FTZ R50, R60, R35, -R29 ;  /* 0x000000233c327223 */ /* 0x000fc8000001081d */
[----:B------:R-:W1:Y:S01]  /*3500*/  MUFU.EX2 R12, R12 ;  /* 0x0000000c000c7308 */ /* 0x000e620000000800 */
[----:B---3--:R-:W-:-:S01]  /*3510*/  FADD.FTZ R69, R33, R26 ;  /* 0x0000001a21457221 */ /* 0x008fc20000010000 */
[----:B------:R-:W2:Y:S03]  /*3520*/  SHFL.BFLY PT, R49, R124, 0x1, 0x1f ;  /* 0x0c201f007c317f89 */ /* 0x000ea600000e0000 */
[----:B----4-:R-:W-:-:S03]  /*3530*/  FADD.FTZ R69, R20, R69 ;  /* 0x0000004514457221 */ /* 0x010fc60000010000 */
[----:B------:R-:W3:Y:S01]  /*3540*/  MUFU.EX2 R5, R5 ;  /* 0x0000000500057308 */ /* 0x000ee20000000800 */
[----:B------:R-:W-:-:S04]  /*3550*/  F2FP.SATFINITE.E4M3.F32.PACK_AB_MERGE_C R149, R20, R33, RZ ;  /* 0x000000211495723e */ /* 0x000fc800048070ff */
[----:B------:R-:W-:-:S03]  /*3560*/  F2FP.SATFINITE.E4M3.F32.PACK_AB_MERGE_C R149, R64, R31, R149 ;  /* 0x0000001f4095723e */ /* 0x000fc60004807095 */
[----:B------:R-:W4:Y:S08]  /*3570*/  MUFU.EX2 R4, R4 ;  /* 0x0000000400047308 */ /* 0x000f300000000800 */
[----:B------:R-:W5:Y:S01]  /*3580*/  MUFU.EX2 R7, R7 ;  /* 0x0000000700077308 */ /* 0x000f620000000800 */
[----:B--2---:R-:W-:Y:S01]  /*3590*/  FMNMX.FTZ R40, R124, R49, !PT ;  /* 0x000000317c287209 */ /* 0x004fe20007810000 */
[----:B------:R-:W-:Y:S01]  /*35a0*/  FFMA.FTZ R49, R62, R35, -R29 ;  /* 0x000000233e317223 */ /* 0x000fe2000001081d */
[----:B------:R-:W-:-:S02]  /*35b0*/  IMAD.MOV.U32 R124, RZ, RZ, R135 ;  /* 0x000000ffff7c7224 */ /* 0x000fc400078e0087 */
        /* <DEDUP_REMOVED lines=16> */
[----:B------:R-:W-:Y:S01]  /*36c0*/  FFMA.FTZ R55, R84, R35, -R51 ;  /* 0x0000002354377223 */ /* 0x000fe20000010833 */
[----:B-1----:R-:W-:-:S01]  /*36d0*/  FADD.FTZ R76, R12, R69 ;  /* 0x000000450c4c7221 */ /* 0x002fc20000010000 */
[-CC-:B------:R-:W-:Y:S01]  /*36e0*/  FFMA.FTZ R60, R86, R35.reuse, -R51.reuse ;  /* 0x00000023563c7223 */ /* 0x180fe20000010833 */
[----:B------:R-:W-:-:S01]  /*36f0*/  FFMA.FTZ R26, R74, R35, -R51 ;  /* 0x000000234a1a7223 */ /* 0x000fc20000010833 */
[----:B------:R-:W1:Y:S01]  /*3700*/  MUFU.EX2 R52, R52 ;  /* 0x0000003400347308 */ /* 0x000e620000000800 */
[----:B---3--:R-:W-:-:S01]  /*3710*/  FADD.FTZ R69, R5, R76 ;  /* 0x0000004c05457221 */ /* 0x008fc20000010000 */
[-CC-:B------:R-:W-:Y:S01]  /*3720*/  FFMA.FTZ R57, R100, R35.reuse, -R51.reuse ;  /* 0x0000002364397223 */ /* 0x180fe20000010833 */
[----:B------:R-:W-:-:S01]  /*3730*/  FFMA.FTZ R58, R98, R35, -R51 ;  /* 0x00000023623a7223 */ /* 0x000fc20000010833 */
[----:B------:R-:W-:Y:S01]  /*3740*/  FFMA.FTZ R62, R102, R35, -R51 ;  /* 0x00000023663e7223 */ /* 0x000fe20000010833 */
[----:B----4-:R-:W-:-:S01]  /*3750*/  FADD.FTZ R76, R4, R69 ;  /* 0x00000045044c7221 */ /* 0x010fc20000010000 */
[-CC-:B------:R-:W-:Y:S01]  /*3760*/  FFMA.FTZ R67, R96, R35.reuse, -R51.reuse ;  /* 0x0000002360437223 */ /* 0x180fe20000010833 */
[----:B------:R-:W-:-:S01]  /*3770*/  FFMA.FTZ R61, R104, R35, -R51 ;  /* 0x00000023683d7223 */ /* 0x000fc20000010833 */
[----:B------:R-:W3:Y:S01]  /*3780*/  MUFU.EX2 R53, R53 ;  /* 0x0000003500357308 */ /* 0x000ee20000000800 */
[----:B-----5:R-:W-:-:S01]  /*3790*/  FADD.FTZ R71, R7, R76 ;  /* 0x0000004c07477221 */ /* 0x020fc20000010000 */
[-CC-:B------:R-:W-:Y:S01]  /*37a0*/  FFMA.FTZ R28, R28, R35.reuse, -R51.reuse ;  /* 0x000000231c1c7223 */ /* 0x180fe20000010833 */
[----:B------:R-:W-:-:S01]  /*37b0*/  FFMA.FTZ R65, R94, R35, -R51 ;  /* 0x000000235e417223 */ /* 0x000fc20000010833 */
[----:B------:R-:W-:Y:S01]  /*37c0*/  FFMA.FTZ R68, R106, R35, -R51 ;  /* 0x000000236a447223 */ /* 0x000fe20000010833 */
[----:B--2---:R-:W-:-:S01]  /*37d0*/  FADD.FTZ R76, R6, R71 ;  /* 0x00000047064c7221 */ /* 0x004fc20000010000 */
[----:B------:R-:W-:Y:S01]  /*37e0*/  F2FP.SATFINITE.E4M3.F32.PACK_AB_MERGE_C R151, R7, R4, RZ ;  /* 0x000000040797723e */ /* 0x000fe200048070ff */
[----:B------:R-:W-:-:S01]  /*37f0*/  FFMA.FTZ R3, R92, R35, -R51 ;  /* 0x000000235c037223 */ /* 0x000fc20000010833 */
[----:B------:R-:W2:Y:S01]  /*3800*/  MUFU.EX2 R54, R54 ;  /* 0x0000003600367308 */ /* 0x000ea20000000800 */
[----:B-1----:R-:W-:-:S01]  /*3810*/  FADD.FTZ R10, R29, R52 ;  /* 0x000000341d0a7221 */ /* 0x002fc20000010000 */
[----:B------:R-:W-:Y:S01]  /*3820*/  FADD.FTZ R76, R9, R76 ;  /* 0x0000004c094c7221 */ /* 0x000fe20000010000 */
[----:B------:R-:W-:-:S01]  /*3830*/  FFMA.FTZ R108, R108, R35, -R51 ;  /* 0x000000236c6c7223 */ /* 0x000fc20000010833 */
[-CC-:B------:R-:W-:Y:S01]  /*3840*/  FFMA.FTZ R110, R110, R35.reuse, -R51.reuse ;  /* 0x000000236e6e7223 */ /* 0x180fe20000010833 */
[----:B------:R-:W-:-:S01]  /*3850*/  FFMA.FTZ R66, R66, R35, -R51 ;  /* 0x0000002342427223 */ /* 0x000fc20000010833 */
[----:B------:R-:W-:Y:S01]  /*3860*/  F2FP.SATFINITE.E4M3.F32.PACK_AB_MERGE_C R151, R5, R12, R151 ;  /* 0x0000000c0597723e */ /* 0x000fe20004807097 */
[----:B------:R-:W-:-:S01]  /*3870*/  FFMA.FTZ R114, R114, R35, -R51 ;  /* 0x0000002372727223 */ /* 0x000fc20000010833 */
[----:B------:R-:W1:Y:S01]  /*3880*/  MUFU.EX2 R37, R37 ;  /* 0x0000002500257308 */ /* 0x000e620000000800 */
[----:B---3--:R-:W-:-:S01]  /*3890*/  FADD.FTZ R27, R53, R10 ;  /* 0x0000000a351b7221 */ /* 0x008fc20000010000 */
[-CC-:B------:R-:W-:Y:S01]  /*38a0*/  FFMA.FTZ R116, R116, R35.reuse, -R51.reuse ;  /* 0x0000002374747223 */ /* 0x180fe20000010833 */
[----:B------:R-:W-:-:S01]  /*38b0*/  FFMA.FTZ R118, R118, R35, -R51 ;  /* 0x0000002376767223 */ /* 0x000fc20000010833 */
[-CC-:B------:R-:W-:Y:S01]  /*38c0*/  FFMA.FTZ R32, R32, R35.reuse, -R51.reuse ;  /* 0x0000002320207223 */ /* 0x180fe20000010833 */
[----:B------:R-:W-:-:S01]  /*38d0*/  FFMA.FTZ R120, R120, R35, -R51 ;  /* 0x0000002378787223 */ /* 0x000fc20000010833 */
[----:B------:R-:W-:Y:S01]  /*38e0*/  SHF.R.S32.HI R78, RZ, 0x1f, R89 ;  /* 0x0000001fff4e7819 */ /* 0x000fe20000011459 */
[----:B------:R-:W-:Y:S01]  /*38f0*/  IMAD.MOV.U32 R106, RZ, RZ, R135 ;  /* 0x000000ffff6a7224 */ /* 0x000fe200078e0087 */
[----:B------:R-:W3:Y:S01]  /*3900*/  MUFU.EX2 R14, R14 ;  /* 0x0000000e000e7308 */ /* 0x000ee20000000800 */
[----:B--2---:R-:W-:-:S01]  /*3910*/  FADD.FTZ R10, R54, R27 ;  /* 0x0000001b360a7221 */ /* 0x004fc20000010000 */
[----:B------:R-:W-:Y:S01]  /*3920*/  F2FP.SATFINITE.E4M3.F32.PACK_AB_MERGE_C R53, R54, R53, RZ ;  /* 0x000000353635723e */ /* 0x000fe200048070ff */
[----:B------:R-:W-:-:S02]  /*3930*/  IMAD.MOV.U32 R104, RZ, RZ, R135 ;  /* 0x000000ffff687224 */ /* 0x000fc400078e0087 */
[----:B------:R-:W-:Y:S01]  /*3940*/  IMAD.MOV.U32 R102, RZ, RZ, R135 ;  /* 0x000000ffff667224 */ /* 0x000fe200078e0087 */
[----:B------:R-:W-:Y:S01]  /*3950*/  F2FP.SATFINITE.E4M3.F32.PACK_AB_MERGE_C R148, R52, R29, R53 ;  /* 0x0000001d3494723e */ /* 0x000fe20004807035 */
[----:B------:R-:W-:Y:S01]  /*3960*/  IMAD.MOV.U32 R100, RZ, RZ, R135 ;  /* 0x000000ffff647224 */ /* 0x000fe200078e0087 */
[----:B------:R-:W2:Y:S01]  /*3970*/  MUFU.EX2 R56, R56 ;  /* 0x0000003800387308 */ /* 0x000ea20000000800 */
[----:B-1----:R-:W-:-:S01]  /*3980*/  FADD.FTZ R27, R37, R10 ;  /* 0x0000000a251b7221 */ /* 0x002fc20000010000 */
[----:B------:R-:W-:Y:S01]  /*3990*/  LEA.HI R10, R78, R89, RZ, 0x7 ;  /* 0x000000594e0a7211 */ /* 0x000fe200078f38ff */
[--C-:B------:R-:W-:Y:S02]  /*39a0*/  IMAD.MOV.U32 R98, RZ, RZ, R135.reuse ;  /* 0x000000ffff627224 */ /* 0x100fe400078e0087 */
[--C-:B------:R-:W-:Y:S02]  /*39b0*/  IMAD.MOV.U32 R96, RZ, RZ, R135.reuse ;  /* 0x000000ffff607224 */ /* 0x100fe400078e0087 */
[----:B------:R-:W-:Y:S01]  /*39c0*/  IMAD.MOV.U32 R94, RZ, RZ, R135 ;  /* 0x000000ffff5e7224 */ /* 0x000fe200078e0087 */
[----:B------:R-:W1:Y:S01]  /*39d0*/  MUFU.EX2 R59, R59 ;  /* 0x0000003b003b7308 */ /* 0x000e620000000800 */
[----:B---3--:R-:W-:-:S01]  /*39e0*/  FADD.FTZ R27, R14, R27 ;  /* 0x0000001b0e1b7221 */ /* 0x008fc20000010000 */
[----:B------:R-:W-:-:S02]  /*39f0*/  IMAD.MOV.U32 R92, RZ, RZ, R135 ;  /* 0x000000ffff5c7224 */ /* 0x000fc400078e0087 */
[--C-:B------:R-:W-:Y:S02]  /*3a00*/  IMAD.MOV.U32 R90, RZ, RZ, R135.reuse ;  /* 0x000000ffff5a7224 */ /* 0x100fe400078e0087 */
[----:B------:R-:W-:Y:S02]  /*3a10*/  IMAD.MOV.U32 R89, RZ, RZ, R135 ;  /* 0x000000ffff597224 */ /* 0x000fe400078e0087 */
[----:B------:R-:W3:Y:S01]  /*3a20*/  MUFU.EX2 R8, R8 ;  /* 0x0000000800087308 */ /* 0x000ee20000000800 */
[----:B--2---:R-:W-:-:S01]  /*3a30*/  FADD.FTZ R74, R56, R27 ;  /* 0x0000001b384a7221 */ /* 0x004fc20000010000 */
[-CC-:B------:R-:W-:Y:S01]  /*3a40*/  FFMA.FTZ R27, R112, R35.reuse, -R51.reuse ;  /* 0x00000023701b7223 */ /* 0x180fe20000010833 */
[----:B------:R-:W-:-:S01]  /*3a50*/  FFMA.FTZ R51, R122, R35, -R51 ;  /* 0x000000237a337223 */ /* 0x000fc20000010833 */
[--C-:B------:R-:W-:Y:S02]  /*3a60*/  IMAD.MOV.U32 R122, RZ, RZ, R135.reuse ;  /* 0x000000ffff7a7224 */ /* 0x100fe400078e0087 */
[----:B------:R-:W-:-:S02]  /*3a70*/  IMAD.MOV.U32 R112, RZ, RZ, R135 ;  /* 0x000000ffff707224 */ /* 0x000fc400078e0087 */
[----:B------:R-:W2:Y:S01]  /*3a80*/  MUFU.EX2 R55, R55 ;  /* 0x0000003700377308 */ /* 0x000ea20000000800 */
[----:B-1----:R-:W-:-:S01]  /*3a90*/  FADD.FTZ R69, R59, R74 ;  /* 0x0000004a3b457221 */ /* 0x002fc20000010000 */
[----:B------:R-:W-:-:S04]  /*3aa0*/  F2FP.SATFINITE.E4M3.F32.PACK_AB_MERGE_C R56, R59, R56, RZ ;  /* 0x000000383b38723e */ /* 0x000fc800048070ff */
[----:B------:R-:W-:Y:S02]  /*3ab0*/  F2FP.SATFINITE.E4M3.F32.PACK_AB_MERGE_C R150, R14, R37, R56 ;  /* 0x000000250e96723e */ /* 0x000fe40004807038 */
        /* <DEDUP_REMOVED lines=12> */
[----:B------:R-:W2:Y:S01]  /*3b80*/  MUFU.EX2 R57, R57 ;  /* 0x0000003900397308 */ /* 0x000ea20000000800 */
[----:B-1----:R-:W-:-:S01]  /*3b90*/  FADD.FTZ R74, R63, R74 ;  /* 0x0000004a3f4a7221 */ /* 0x002fc20000010000 */
[----:B------:R-:W-:-:S04]  /*3ba0*/  F2FP.SATFINITE.E4M3.F32.PACK_AB_MERGE_C R60, R63, R60, RZ ;  /* 0x0000003c3f3c723e */ /* 0x000fc800048070ff */
[----:B------:R-:W-:Y:S01]  /*3bb0*/  F2FP.SATFINITE.E4M3.F32.PACK_AB_MERGE_C R144, R55, R8, R60 ;  /* 0x000000083790723e */ /* 0x000fe2000480703c */
[----:B------:R-:W-:Y:S01]  /*3bc0*/  VIADD R8, R88, 0xfffffffe ;  /* 0xfffffffe58087836 */ /* 0x000fe20000000000 */
[----:B------:R-:W1:Y:S01]  /*3bd0*/  MUFU.EX2 R70, R70 ;  /* 0x0000004600467308 */ /* 0x000e620000000800 */
[----:B---3--:R-:W-:-:S01]  /*3be0*/  FADD.FTZ R73, R13, R76 ;  /* 0x0000004c0d497221 */ /* 0x008fc20000010000 */
[----:B------:R-:W-:-:S06]  /*3bf0*/  IMAD.MOV.U32 R88, RZ, RZ, R135 ;  /* 0x000000ffff587224 */ /* 0x000fcc00078e0087 */
        /* <DEDUP_REMOVED lines=14> */
[----:B------:R-:W-:-:S02]  /*3ce0*/  FADD.FTZ R11, R21, R30 ;  /* 0x0000001e150b7221 */ /* 0x000fc40000010000 */
[----:B------:R-:W3:Y:S01]  /*3cf0*/  MUFU.EX2 R34, R34 ;  /* 0x0000002200227308 */ /* 0x000ee20000000800 */
[----:B--2---:R-:W-:-:S01]  /*3d00*/  FADD.FTZ R4, R67, R4 ;  /* 0x0000000443047221 */ /* 0x004fc20000010000 */
[----:B------:R-:W-:-:S04]  /*3d10*/  F2FP.SATFINITE.E4M3.F32.PACK_AB_MERGE_C R62, R67, R62, RZ ;  /* 0x0000003e433e723e */ /* 0x000fc800048070ff */
[----:B------:R-:W-:Y:S02]  /*3d20*/  F2FP.SATFINITE.E4M3.F32.PACK_AB_MERGE_C R146, R58, R57, R62 ;  /* 0x000000393a92723e */ /* 0x000fe4000480703e */
        /* <DEDUP_REMOVED lines=15> */
[C---:B-1----:R-:W-:Y:S01]  /*3e20*/  F2FP.SATFINITE.E4M3.F32.PACK_AB_MERGE_C R65, R68.reuse, R65, RZ ;  /* 0x000000414441723e */ /* 0x042fe200048070ff */
[----:B------:R-:W-:-:S03]  /*3e30*/  FADD.FTZ R68, R68, R11 ;  /* 0x0000000b44447221 */ /* 0x000fc60000010000 */
[----:B------:R-:W-:-:S03]  /*3e40*/  F2FP.SATFINITE.E4M3.F32.PACK_AB_MERGE_C R140, R28, R61, R65 ;  /* 0x0000003d1c8c723e */ /* 0x000fc60004807041 */
        /* <DEDUP_REMOVED lines=8> */
[----:B------:R3:W4:Y:S01]  /*3ed0*/  MUFU.EX2 R69, R110 ;  /* 0x0000006e00457308 */ /* 0x0007220000000800 */
[----:B--2---:R-:W-:-:S07]  /*3ee0*/  FADD.FTZ R11, R39, R4 ;  /* 0x00000004270b7221 */ /* 0x004fce0000010000 */
[----:B------:R-:W2:Y:S01]  /*3ef0*/  MUFU.EX2 R27, R27 ;  /* 0x0000001b001b7308 */ /* 0x000ea20000000800 */
[----:B-1----:R-:W-:-:S01]  /*3f00*/  FADD.FTZ R4, R108, R9 ;  /* 0x000000096c047221 */ /* 0x002fc20000010000 */
[----:B---3--:R-:W-:-:S06]  /*3f10*/  IMAD.MOV.U32 R110, RZ, RZ, R135 ;  /* 0x000000ffff6e7224 */ /* 0x008fcc00078e0087 */
[----:B------:R-:W1:Y:S01]  /*3f20*/  MUFU.EX2 R66, R66 ;  /* 0x0000004200427308 */ /* 0x000e620000000800 */
[----:B----4-:R-:W-:-:S01]  /*3f30*/  FADD.FTZ R4, R69, R4 ;  /* 0x0000000445047221 */ /* 0x010fc20000010000 */
[----:B------:R-:W-:-:S04]  /*3f40*/  F2FP.SATFINITE.E4M3.F32.PACK_AB_MERGE_C R108, R69, R108, RZ ;  /* 0x0000006c456c723e */ /* 0x000fc800048070ff */
[----:B------:R-:W-:Y:S01]  /*3f50*/  F2FP.SATFINITE.E4M3.F32.PACK_AB_MERGE_C R142, R26, R3, R108 ;  /* 0x000000031a8e723e */ /* 0x000fe2000480706c */
[----:B------:R-:W-:Y:S01]  /*3f60*/  IMAD.MOV.U32 R108, RZ, RZ, R135 ;  /* 0x000000ffff6c7224 */ /* 0x000fe200078e0087 */
[----:B------:R-:W3:Y:S01]  /*3f70*/  MUFU.EX2 R114, R114 ;  /* 0x0000007200727308 */ /* 0x000ee20000000800 */
[----:B--2---:R-:W-:-:S07]  /*3f80*/  FADD.FTZ R9, R27, R4 ;  /* 0x000000041b097221 */ /* 0x004fce0000010000 */
[----:B------:R2:W4:Y:S01]  /*3f90*/  MUFU.EX2 R7, R116 ;  /* 0x0000007400077308 */ /* 0x0005220000000800 */
[----:B-1----:R-:W-:-:S07]  /*3fa0*/  FADD.FTZ R9, R66, R9 ;  /* 0x0000000942097221 */ /* 0x002fce0000010000 */
[----:B------:R-:W1:Y:S01]  /*3fb0*/  MUFU.EX2 R42, R42 ;  /* 0x0000002a002a7308 */ /* 0x000e620000000800 */
[----:B---3--:R-:W-:-:S01]  /*3fc0*/  FADD.FTZ R4, R114, R9 ;  /* 0x0000000972047221 */ /* 0x008fc20000010000 */
[----:B--2---:R-:W-:-:S06]  /*3fd0*/  IMAD.MOV.U32 R116, RZ, RZ, R135 ;  /* 0x000000ffff747224 */ /* 0x004fcc00078e0087 */
[----:B------:R-:W2:Y:S01]  /*3fe0*/  MUFU.EX2 R118, R118 ;  /* 0x0000007600767308 */ /* 0x000ea20000000800 */
[C---:B----4-:R-:W-:Y:S01]  /*3ff0*/  F2FP.SATFINITE.E4M3.F32.PACK_AB_MERGE_C R114, R7.reuse, R114, RZ ;  /* 0x000000720772723e */ /* 0x050fe200048070ff */
[----:B------:R-:W-:-:S03]  /*4000*/  FADD.FTZ R7, R7, R4 ;  /* 0x0000000407077221 */ /* 0x000fc60000010000 */
[----:B------:R-:W-:Y:S01]  /*4010*/  F2FP.SATFINITE.E4M3.F32.PACK_AB_MERGE_C R136, R66, R27, R114 ;  /* 0x0000001b4288723e */ /* 0x000fe20004807072 */
[----:B------:R-:W-:Y:S02]  /*4020*/  IMAD.MOV.U32 R114, RZ, RZ, R135 ;  /* 0x000000ffff727224 */ /* 0x000fe400078e0087 */
[----:B------:R-:W-:Y:S01]  /*4030*/  MUFU.EX2 R45, R45 ;  /* 0x0000002d002d7308 */ /* 0x000fe20000000800 */
[C---:B-1----:R-:W-:Y:S01]  /*4040*/  F2FP.SATFINITE.E4M3.F32.PACK_AB_MERGE_C R39, R42.reuse, R39, RZ ;  /* 0x000000272a27723e */ /* 0x042fe200048070ff */
[----:B------:R-:W-:-:S03]  /*4050*/  FADD.FTZ R42, R42, R11 ;  /* 0x0000000b2a2a7221 */ /* 0x000fc60000010000 */
[----:B------:R-:W-:-:S03]  /*4060*/  F2FP.SATFINITE.E4M3.F32.PACK_AB_MERGE_C R143, R36, R25, R39 ;  /* 0x00000019248f723e */ /* 0x000fc60004807027 */
[----:B------:R-:W1:Y:S01]  /*4070*/  MUFU.EX2 R46, R46 ;  /* 0x0000002e002e7308 */ /* 0x000e620000000800 */
[----:B--2---:R-:W-:-:S07]  /*4080*/  FADD.FTZ R4, R118, R7 ;  /* 0x0000000776047221 */ /* 0x004fce0000010000 */
[----:B------:R-:W2:Y:S08]  /*4090*/  MUFU.EX2 R43, R43 ;  /* 0x0000002b002b7308 */ /* 0x000eb00000000800 */
        /* <DEDUP_REMOVED lines=12> */
[----:B------:R-:W-:Y:S01]  /*4160*/  SHF.R.S32.HI R7, RZ, 0x7, R10 ;  /* 0x00000007ff077819 */ /* 0x000fe2000001140a */
[----:B------:R-:W-:-:S03]  /*4170*/  FADD.FTZ R46, R46, R45 ;  /* 0x0000002d2e2e7221 */ /* 0x000fc60000010000 */
[----:B------:R-:W-:Y:S02]  /*4180*/  VIMNMX R7, RZ, R7, !PT ;  /* 0x00000007ff077248 */ /* 0x000fe40007fe0100 */
[----:B------:R-:W2:Y:S02]  /*4190*/  MUFU.EX2 R47, R47 ;  /* 0x0000002f002f7308 */ /* 0x000ea40000000800 */
[----:B------:R-:W-:-:S06]  /*41a0*/  ISETP.GE.AND P2, PT, R8, R7, PT ;  /* 0x000000070800720c */ /* 0x000fcc0003f46270 */
[----:B------:R-:W3:Y:S01]  /*41b0*/  MUFU.EX2 R48, R48 ;  /* 0x0000003000307308 */ /* 0x000ee20000000800 */
[----:B-1----:R-:W-:-:S07]  /*41c0*/  F2FP.SATFINITE.E4M3.F32.PACK_AB_MERGE_C R6, R50, R49, RZ ;  /* 0x000000313206723e */ /* 0x002fce00048070ff */
[----:B------:R-:W1:Y:S01]  /*41d0*/  MUFU.EX2 R51, R51 ;  /* 0x0000003300337308 */ /* 0x000e620000000800 */
[----:B--2---:R-:W-:-:S01]  /*41e0*/  FADD.FTZ R9, R47, R46 ;  /* 0x0000002e2f097221 */ /* 0x004fc20000010000 */
[----:B---3--:R-:W-:-:S03]  /*41f0*/  F2FP.SATFINITE.E4M3.F32.PACK_AB_MERGE_C R139, R48, R47, R6 ;  /* 0x0000002f308b723e */ /* 0x008fc60004807006 */
[----:B------:R-:W-:-:S04]  /*4200*/  FADD.FTZ R48, R48, R9 ;  /* 0x0000000930307221 */ /* 0x000fc80000010000 */
[----:B------:R-:W-:Y:S01]  /*4210*/  FADD.FTZ R3, R49, R48 ;  /* 0x0000003031037221 */ /* 0x000fe20000010000 */
[----:B-1----:R-:W-:-:S03]  /*4220*/  F2FP.SATFINITE.E4M3.F32.PACK_AB_MERGE_C R6, R51, R120, RZ ;  /* 0x000000783306723e */ /* 0x002fc600048070ff */
[----:B------:R-:W-:Y:S01]  /*4230*/  FADD.FTZ R3, R50, R3 ;  /* 0x0000000332037221 */ /* 0x000fe20000010000 */
[----:B------:R-:W-:-:S01]  /*4240*/  FADD.FTZ R4, R51, R4 ;  /* 0x0000000433047221 */ /* 0x000fc20000010000 */
[--C-:B------:R-:W-:Y:S01]  /*4250*/  IMAD.MOV.U32 R120, RZ, RZ, R135.reuse ;  /* 0x000000ffff787224 */ /* 0x100fe200078e0087 */
[----:B------:R-:W-:Y:S01]  /*4260*/  F2FP.SATFINITE.E4M3.F32.PACK_AB_MERGE_C R138, R5, R118, R6 ;  /* 0x00000076058a723e */ /* 0x000fe20004807006 */
        /* <DEDUP_REMOVED lines=30> */
[----:B------:R-:W-:Y:S01]  /*4450*/  ULDC UR20, c[0x0][0x288] ;  /* 0x0000a20000147ab9 */ /* 0x000fe20000000800 */
[----:B------:R-:W-:Y:S01]  /*4460*/  ULDC UR21, c[0x0][0x404] ;  /* 0x0001010000157ab9 */ /* 0x000fe20000000800 */
[----:B------:R-:W-:-:S05]  /*4470*/  ULDC.64 UR18, c[0x0][0x3f8] ;  /* 0x0000fe0000127ab9 */ /* 0x000fca0000000a00 */
.L_x_9498:
[----:B------:R-:W-:-:S04]  /*4480*/  UISETP.NE.AND UP0, UPT, UR17, 0x1, UPT ;  /* 0x000000011100788c */ /* 0x000fc8000bf05270 */
[----:B------:R-:W-:-:S06]  /*4490*/  USEL UR6, URZ, 0x1, UP0 ;  /* 0x000000013f067887 */ /* 0x000fcc0008000000 */
[----:B------:R-:W-:Y:S01]  /*44a0*/  LOP3.LUT R2, R9, UR6, RZ, 0x3c, !PT ;  /* 0x0000000609027c12 */ /* 0x000fe2000f8e3cff */
[----:B------:R-:W-:Y:S06]  /*44b0*/  @!P1 BRA `(.L_x_9489) ;  /* 0x0000000000049947 */ /* 0x000fec0003800000 */
[----:B------:R-:W-:Y:S01]  /*44c0*/  BPT.TRAP 0x1 ;  /* 0x000000040000795c */ /* 0x000fe20000300000 */
.L_x_9489:
        /* <DEDUP_REMOVED lines=8> */
.L_x_9490:
[----:B--2---:R-:W-:Y:S05]  /*4550*/  @P2 BRA `(.L_x_9491) ;  /* 0x0000000000082947 */ /* 0x004fea0003800000 */
[----:B------:R-:W2:Y:S02]  /*4560*/  SYNCS.PHASECHK.TRANS64.TRYWAIT P2, [UR22+0x19c30], R10 ;  /* 0x019c300aff0075a7 */ /* 0x000ea40008040156 */
[----:B--2---:R-:W-:Y:S05]  /*4570*/  @!P2 BRA `(.L_x_9492) ;  /* 0x000000a000a4a947 */ /* 0x004fea0003800000 */
.L_x_9491:
        /* <DEDUP_REMOVED lines=17> */
.L_x_9493:
[----:B------:R-:W-:Y:S01]  /*4690*/  ULEA UR7, UR17, UR39, 0x3 ;  /* 0x0000002711077291 */ /* 0x000fe2000f8e183f */
[----:B------:R-:W-:-:S08]  /*46a0*/  SHF.L.U32 R9, R9, 0x1f, RZ ;  /* 0x0000001f09097819 */ /* 0x000fd000000006ff */
[----:B------:R3:W4:Y:S01]  /*46b0*/  SYNCS.PHASECHK.TRANS64.TRYWAIT P2, [UR7+0x19c50], R9 ;  /* 0x019c5009ff0075a7 */ /* 0x0007220008040147 */
[----:B------:R-:W-:Y:S05]  /*46c0*/  @!P1 BRA `(.L_x_9494) ;  /* 0x0000000000049947 */ /* 0x000fea0003800000 */
[----:B------:R-:W-:Y:S01]  /*46d0*/  BPT.TRAP 0x1 ;  /* 0x000000040000795c */ /* 0x000fe20000300000 */
.L_x_9494:
[----:B----4-:R-:W-:Y:S05]  /*46e0*/  @P2 BRA `(.L_x_9495) ;  /* 0x0000000000082947 */ /* 0x010fea0003800000 */
[----:B------:R-:W4:Y:S02]  /*46f0*/  SYNCS.PHASECHK.TRANS64.TRYWAIT P2, [UR7+0x19c50], R9 ;  /* 0x019c5009ff0075a7 */ /* 0x000f240008040147 */
[----:B----4-:R-:W-:Y:S05]  /*4700*/  @!P2 BRA `(.L_x_9496) ;  /* 0x000000a00058a947 */ /* 0x010fea0003800000 */
.L_x_9495:
[----:B------:R-:W-:Y:S01]  /*4710*/  UIADD3 UR6, UR39, 0x3000, URZ ;  /* 0x0000300027067890 */ /* 0x000fe2000fffe03f */
[----:B------:R-:W-:Y:S01]  /*4720*/  WARPGROUP.ARRIVE ;  /* 0x00000000000079c5 */ /* 0x000fe20000000000 */
[----:B------:R-:W-:Y:S01]  /*4730*/  UMOV UR11, 0x40000040 ;  /* 0x40000040000b7882 */ /* 0x000fe20000000000 */
[C---:B-1-3--:R-:W-:Y:S01]  /*4740*/  FMUL.FTZ R9, R0.reuse, R24 ;  /* 0x0000001800097220 */ /* 0x04afe20000410000 */
[----:B------:R-:W-:Y:S01]  /*4750*/  USHF.R.U32.HI UR6, URZ, 0x4, UR6 ;  /* 0x000000043f067899 */ /* 0x000fe20008011606 */
[C---:B------:R-:W-:Y:S01]  /*4760*/  FMUL.FTZ R24, R0.reuse, R33 ;  /* 0x0000002100187220 */ /* 0x040fe20000410000 */
[C---:B------:R-:W-:Y:S01]  /*4770*/  FMUL.FTZ R33, R0.reuse, R42 ;  /* 0x0000002a00217220 */ /* 0x040fe20000410000 */
[C---:B------:R-:W-:Y:S01]  /*4780*/  FMUL.FTZ R42, R0.reuse, R51 ;  /* 0x00000033002a7220 */ /* 0x040fe20000410000 */
[----:B------:R-:W-:Y:S01]  /*4790*/  ULOP3.LUT UR6, UR6, 0x3fff, URZ, 0xc0, !UPT ;  /* 0x00003fff06067892 */ /* 0x000fe2000f8ec03f */
[----:B------:R-:W1:Y:S01]  /*47a0*/  LDC R51, c[0x0][0x2e0] ;  /* 0x0000b800ff337b82 */ /* 0x000e620000000800 */
[C---:B------:R-:W-:Y:S01]  /*47b0*/  FMUL.FTZ R14, R0.reuse, R29 ;  /* 0x0000001d000e7220 */ /* 0x040fe20000410000 */
[C---:B------:R-:W-:Y:S01]  /*47c0*/  FMUL.FTZ R29, R0.reuse, R38 ;  /* 0x00000026001d7220 */ /* 0x040fe20000410000 */
[----:B------:R-:W-:Y:S01]  /*47d0*/  ULOP3.LUT UR6, UR6, 0x10000, URZ, 0xfc, !UPT ;  /* 0x0001000006067892 */ /* 0x000fe2000f8efc3f */
[C---:B------:R-:W-:Y:S01]  /*47e0*/  FMUL.FTZ R38, R0.reuse, R47 ;  /* 0x0000002f00267220 */ /* 0x040fe20000410000 */
[----:B------:R-:W-:Y:S01]  /*47f0*/  UISETP.NE.U32.AND UP0, UPT, UR18, URZ, UPT ;  /* 0x0000003f1200728c */ /* 0x000fe2000bf05070 */
[----:B------:R-:W-:Y:S01]  /*4800*/  IMAD.MOV.U32 R47, RZ, RZ, -0x80 ;  /* 0xffffff80ff2f7424 */ /* 0x000fe200078e00ff */
[----:B------:R-:W-:Y:S01]  /*4810*/  UIMAD UR6, UR17, 0x300, UR6 ;  /* 0x00000300110678a4 */ /* 0x000fe2000f8e0206 */
[----:B------:R-:W-:Y:S01]  /*4820*/  FMUL.FTZ R21, R0, R32 ;  /* 0x0000002000157220 */ /* 0x000fe20000410000 */
[----:B------:R-:W-:Y:S01]  /*4830*/  UISETP.NE.AND.EX UP0, UPT, UR19, URZ, UPT, UP0 ;  /* 0x0000003f1300728c */ /* 0x000fe2000bf05300 */
[----:B------:R-:W-:-:S02]  /*4840*/  IMAD R47, R8, R47, 0x1 ;  /* 0x00000001082f7424 */ /* 0x000fc400078e022f */
[C---:B------:R-:W-:Y:S01]  /*4850*/  FMUL.FTZ R32, R0.reuse, R41 ;  /* 0x0000002900207220 */ /* 0x040fe20000410000 */
[C---:B------:R-:W-:Y:S01]  /*4860*/  FMUL.FTZ R41, R0.reuse, R50 ;  /* 0x0000003200297220 */ /* 0x040fe20000410000 */
[C---:B--2---:R-:W-:Y:S01]  /*4870*/  FMUL.FTZ R10, R0.reuse, R25 ;  /* 0x00000019000a7220 */ /* 0x044fe20000410000 */
[----:B------:R-:W-:Y:S01]  /*4880*/  UMOV UR10, UR6 ;  /* 0x00000006000a7c82 */ /* 0x000fe20008000000 */
[----:B------:R-:W-:Y:S01]  /*4890*/  VIADD R50, R47, UR42 ;  /* 0x0000002a2f327c36 */ /* 0x000fe20008000000 */
[----:B------:R-:W-:Y:S01]  /*48a0*/  QGMMA.64x96x32.F32.E4M3.E4M3 R88, R148, gdesc[UR8], R88, gsb0 ;  /* 0x0160000894587df3 */ /* 0x000fe20008000858 */
[----:B------:R-:W-:Y:S01]  /*48b0*/  UIADD3 UR10, UR6, 0x2, URZ ;  /* 0x00000002060a7890 */ /* 0x000fe2000fffe03f */
[C---:B------:R-:W-:Y:S01]  /*48c0*/  FMUL.FTZ R25, R0.reuse, R34 ;  /* 0x0000002200197220 */ /* 0x040fe20000410000 */
[----:B------:R-:W-:Y:S01]  /*48d0*/  UMOV UR11, 0x40000040 ;  /* 0x40000040000b7882 */ /* 0x000fe20000000000 */
        /* <DEDUP_REMOVED lines=44> */
[----:B------:R-:W-:-:S05]  /*4ba0*/  WARPGROUP.ARRIVE ;  /* 0x00000000000079c5 */ /* 0x000fca0000000000 */
[----:B------:R-:W5:Y:S01]  /*4bb0*/  MUFU.TANH R40, R40 ;  /* 0x0000002800287308 */ /* 0x000f620000002400 */
[----:B------:R-:W-:Y:S01]  /*4bc0*/  QGMMA.64x96x32.F32.E4M3.E4M3 R88, R144, gdesc[UR8], R88, gsb0 ;  /* 0x0160000890587df3 */ /* 0x000fe20008000858 */
[----:B------:R-:W-:-:S06]  /*4bd0*/  USEL UR10, UR21, 0x1, UP0 ;  /* 0x00000001150a7887 */ /* 0x000fcc0008000000 */
[----:B------:R-:W5:Y:S01]  /*4be0*/  MUFU.TANH R43, R43 ;  /* 0x0000002b002b7308 */ /* 0x000f620000002400 */
[----:B------:R-:W-:Y:S01]  /*4bf0*/  UMOV UR11, 0x40000040 ;  /* 0x40000040000b7882 */ /* 0x000fe20000000000 */
[----:B-1----:R-:W-:Y:S01]  /*4c00*/  IMAD R51, R51, UR10, R50 ;  /* 0x0000000a33337c24 */ /* 0x002fe2000f8e0232 */
[----:B------:R-:W-:Y:S01]  /*4c10*/  UIADD3 UR10, UR6, 0x4, URZ ;  /* 0x00000004060a7890 */ /* 0x000fe2000fffe03f */
[C---:B------:R-:W-:Y:S01]  /*4c20*/  FMUL.FTZ R50, R0.reuse, R59 ;  /* 0x0000003b00327220 */ /* 0x040fe20000410000 */
[C---:B------:R-:W-:Y:S01]  /*4c30*/  FMUL.FTZ R59, R0.reuse, R70 ;  /* 0x00000046003b7220 */ /* 0x040fe20000410000 */
[----:B------:R-:W-:Y:S02]  /*4c40*/  VIADD R52, R51, -UR20 ;  /* 0x8000001433347c36 */ /* 0x000fe40008000000 */
[----:B------:R-:W1:Y:S01]  /*4c50*/  MUFU.TANH R45, R45 ;  /* 0x0000002d002d7308 */ /* 0x000e620000002400 */
[----:B------:R-:W-:Y:S01]  /*4c60*/  FMUL.FTZ R70, R0, R82 ;  /* 0x0000005200467220 */ /* 0x000fe20000410000 */
[----:B------:R-:W-:Y:S01]  /*4c70*/  UIADD3 UR6, UR6, 0x6, URZ ;  /* 0x0000000606067890 */ /* 0x000fe2000fffe03f */
[----:B------:R-:W-:-:S02]  /*4c80*/  IMAD R51, R17, -0x2, R52 ;  /* 0xfffffffe11337824 */ /* 0x000fc400078e0234 */
[----:B------:R-:W-:Y:S02]  /*4c90*/  FMUL.FTZ R52, R0, R60 ;  /* 0x0000003c00347220 */ /* 0x000fe40000410000 */
[----:B------:R-:W-:Y:S01]  /*4ca0*/  IMAD.IADD R51, R22, 0x1, R51 ;  /* 0x0000000116337824 */ /* 0x000fe200078e0233 */
[----:B------:R-:W1:Y:S04]  /*4cb0*/  MUFU.TANH R48, R48 ;  /* 0x0000003000307308 */ /* 0x000e680000002400 */
[C---:B------:R-:W-:Y:S02]  /*4cc0*/  ISETP.GT.AND P2, PT, R51.reuse, RZ, PT ;  /* 0x000000ff3300720c */ /* 0x040fe40003f44270 */
[----:B------:R-:W-:Y:S02]  /*4cd0*/  ISETP.GT.AND P3, PT, R51, 0x1, PT ;  /* 0x000000013300780c */ /* 0x000fe40003f64270 */
[----:B--2---:R-:W-:Y:S01]  /*4ce0*/  FSEL R54, R9, -INF , P2 ;  /* 0xff80000009367808 */ /* 0x004fe20001000000 */
[----:B------:R-:W2:Y:S01]  /*4cf0*/  MUFU.TANH R49, R49 ;  /* 0x0000003100317308 */ /* 0x000ea20000002400 */
[----:B------:R-:W-:-:S02]  /*4d00*/  ISETP.GT.AND P2, PT, R51, 0x8, PT ;  /* 0x000000083300780c */ /* 0x000fc40003f44270 */
[----:B---3--:R-:W-:Y:S02]  /*4d10*/  FSEL R10, R10, -INF , P3 ;  /* 0xff8000000a0a7808 */ /* 0x008fe40001800000 */
[----:B------:R-:W-:Y:S02]  /*4d20*/  FMNMX.FTZ R53, R54, R5, !PT ;  /* 0x0000000536357209 */ /* 0x000fe40007810000 */
[----:B------:R-:W-:Y:S01]  /*4d30*/  ISETP.GT.AND P3, PT, R51, 0x9, PT ;  /* 0x000000093300780c */ /* 0x000fe20003f64270 */
[----:B------:R-:W3:Y:S01]  /*4d40*/  MUFU.TANH R52, R52 ;  /* 0x0000003400347308 */ /* 0x000ee20000002400 */
[----:B----4-:R-:W-:Y:S02]  /*4d50*/  FSEL R56, R13, -INF , P2 ;  /* 0xff8000000d387808 */ /* 0x010fe40001000000 */
[----:B------:R-:W-:Y:S02]  /*4d60*/  FMNMX.FTZ R53, R10, R53, !PT ;  /* 0x000000350a357209 */ /* 0x000fe40007810000 */
[----:B------:R-:W-:-:S02]  /*4d70*/  ISETP.GT.AND P2, PT, R51, 0x10, PT ;  /* 0x000000103300780c */ /* 0x000fc40003f44270 */
[----:B-----5:R-:W-:Y:S01]  /*4d80*/  FSEL R14, R14, -INF , P3 ;  /* 0xff8000000e0e7808 */ /* 0x020fe20001800000 */
        /* <DEDUP_REMOVED lines=10> */
[----:B------:R4:W5:Y:S01]  /*4e30*/  MUFU.TANH R9, R61 ;  /* 0x0000003d00097308 */ /* 0x0009620000002400 */
[----:B------:R-:W-:Y:S02]  /*4e40*/  FSEL R60, R27, -INF , P2 ;  /* 0xff8000001b3c7808 */ /* 0x000fe40001000000 */
[----:B------:R-:W-:Y:S02]  /*4e50*/  FMNMX.FTZ R53, R24, R53, !PT ;  /* 0x0000003518357209 */ /* 0x000fe40007810000 */
[----:B------:R-:W-:-:S02]  /*4e60*/  ISETP.GT.AND P2, PT, R51, 0x20, PT ;  /* 0x000000203300780c */ /* 0x000fc40003f44270 */
[----:B------:R-:W-:Y:S01]  /*4e70*/  FSEL R28, R28, -INF , P3 ;  /* 0xff8000001c1c7808 */ /* 0x000fe20001800000 */
[----:B------:R1:W5:Y:S01]  /*4e80*/  MUFU.TANH R27, R65 ;  /* 0x00000041001b7308 */ /* 0x0003620000002400 */
[----:B------:R-:W-:Y:S01]  /*4e90*/  FMNMX.FTZ R53, R60, R53, !PT ;  /* 0x000000353c357209 */ /* 0x000fe20007810000 */
[C---:B----4-:R-:W-:Y:S01]  /*4ea0*/  FMUL.FTZ R61, R0.reuse, R71 ;  /* 0x00000047003d7220 */ /* 0x050fe20000410000 */
[----:B------:R-:W-:Y:S01]  /*4eb0*/  ISETP.GT.AND P3, PT, R51, 0x21, PT ;  /* 0x000000213300780c */ /* 0x000fe20003f64270 */
[----:B------:R-:W-:Y:S01]  /*4ec0*/  FMUL.FTZ R71, R0, R83 ;  /* 0x0000005300477220 */ /* 0x000fe20000410000 */
[----:B------:R-:W-:Y:S02]  /*4ed0*/  FSEL R62, R31, -INF , P2 ;  /* 0xff8000001f3e7808 */ /* 0x000fe40001000000 */
[----:B------:R-:W-:Y:S01]  /*4ee0*/  FMNMX.FTZ R53, R28, R53, !PT ;  /* 0x000000351c357209 */ /* 0x000fe20007810000 */
[----:B------:R4:W5:Y:S01]  /*4ef0*/  MUFU.TANH R31, R68 ;  /* 0x00000044001f7308 */ /* 0x0009620000002400 */
[----:B------:R-:W-:Y:S01]  /*4f00*/  ISETP.GT.AND P2, PT, R51, 0x28, PT ;  /* 0x000000283300780c */ /* 0x000fe20003f44270 */
[----:B-1----:R-:W-:Y:S01]  /*4f10*/  FMUL.FTZ R65, R0, R75 ;  /* 0x0000004b00417220 */ /* 0x002fe20000410000 */
[----:B------:R-:W-:-:S02]  /*4f20*/  FSEL R32, R32, -INF , P3 ;  /* 0xff80000020207808 */ /* 0x000fc40001800000 */
[----:B------:R-:W-:Y:S02]  /*4f30*/  FMNMX.FTZ R53, R62, R53, !PT ;  /* 0x000000353e357209 */ /* 0x000fe40007810000 */
[----:B------:R-:W-:Y:S01]  /*4f40*/  ISETP.GT.AND P3, PT, R51, 0x29, PT ;  /* 0x000000293300780c */ /* 0x000fe20003f64270 */
[----:B------:R-:W-:Y:S01]  /*4f50*/  MUFU.TANH R11, R11 ;  /* 0x0000000b000b7308 */ /* 0x000fe20000002400 */
[----:B------:R-:W-:Y:S02]  /*4f60*/  FSEL R64, R35, -INF , P2 ;  /* 0xff80000023407808 */ /* 0x000fe40001000000 */
[----:B------:R-:W-:Y:S02]  /*4f70*/  FMNMX.FTZ R53, R32, R53, !PT ;  /* 0x0000003520357209 */ /* 0x000fe40007810000 */
[C---:B------:R-:W-:Y:S02]  /*4f80*/  ISETP.GT.AND P2, PT, R51.reuse, 0x30, PT ;  /* 0x000000303300780c */ /* 0x040fe40003f44270 */
[----:B------:R-:W-:Y:S01]  /*4f90*/  FSEL R36, R36, -INF , P3 ;  /* 0xff80000024247808 */ /* 0x000fe20001800000 */
[----:B------:R1:W5:Y:S01]  /*4fa0*/  MUFU.TANH R35, R69 ;  /* 0x0000004500237308 */ /* 0x0003620000002400 */
[----:B------:R-:W-:Y:S01]  /*4fb0*/  FMNMX.FTZ R55, R64, R53, !PT ;  /* 0x0000003540377209 */ /* 0x000fe20007810000 */
[----:B------:R-:W-:Y:S01]  /*4fc0*/  FMUL.FTZ R53, R0, R72 ;  /* 0x0000004800357220 */ /* 0x000fe20000410000 */
[----:B------:R-:W-:-:S02]  /*4fd0*/  ISETP.GT.AND P3, PT, R51, 0x31, PT ;  /* 0x000000313300780c */ /* 0x000fc40003f64270 */
[----:B----4-:R-:W-:Y:S02]  /*4fe0*/  FSEL R68, R39, -INF , P2 ;  /* 0xff80000027447808 */ /* 0x010fe40001000000 */
[----:B------:R-:W-:Y:S01]  /*4ff0*/  FMNMX.FTZ R55, R36, R55, !PT ;  /* 0x0000003724377209 */ /* 0x000fe20007810000 */
[----:B------:R4:W5:Y:S01]  /*5000*/  MUFU.TANH R39, R53 ;  /* 0x0000003500277308 */ /* 0x0009620000002400 */
[C---:B------:R-:W-:Y:S01]  /*5010*/  ISETP.GT.AND P2, PT, R51.reuse, 0x38, PT ;  /* 0x000000383300780c */ /* 0x040fe20003f44270 */
[----:B-1----:R-:W-:Y:S01]  /*5020*/  FMUL.FTZ R69, R0, R79 ;  /* 0x0000004f00457220 */ /* 0x002fe20000410000 */
[----:B------:R-:W-:Y:S01]  /*5030*/  FSEL R72, R40, -INF , P3 ;  /* 0xff80000028487808 */ /* 0x000fe20001800000 */
[----:B------:R-:W-:Y:S01]  /*5040*/  FMUL.FTZ R40, R0, R73 ;  /* 0x0000004900287220 */ /* 0x000fe20000410000 */
[----:B------:R-:W-:Y:S02]  /*5050*/  FMNMX.FTZ R55, R68, R55, !PT ;  /* 0x0000003744377209 */ /* 0x000fe40007810000 */
[----:B------:R-:W-:Y:S01]  /*5060*/  ISETP.GT.AND P3, PT, R51, 0x39, PT ;  /* 0x000000393300780c */ /* 0x000fe20003f64270 */
[----:B------:R-:W-:Y:S01]  /*5070*/  MUFU.TANH R12, R12 ;  /* 0x0000000c000c7308 */ /* 0x000fe20000002400 */
[----:B------:R-:W-:-:S02]  /*5080*/  WARPGROUP.DEPBAR.LE gsb0, 0x0 ;  /* 0x00008000000079c5 */ /* 0x000fc40000010000 */
[----:B------:R-:W-:Y:S01]  /*5090*/  FSEL R144, R43, -INF , P2 ;  /* 0xff8000002b907808 */ /* 0x000fe20001000000 */
[----:B------:R-:W-:Y:S01]  /*50a0*/  FMUL.FTZ R43, R0, R76 ;  /* 0x0000004c002b7220 */ /* 0x000fe20000410000 */
[----:B------:R-:W-:Y:S01]  /*50b0*/  FMNMX.FTZ R55, R72, R55, !PT ;  /* 0x0000003748377209 */ /* 0x000fe20007810000 */
[C---:B----4-:R-:W-:Y:S01]  /*50c0*/  FMUL.FTZ R53, R0.reuse, R81 ;  /* 0x0000005100357220 */ /* 0x050fe20000410000 */
[----:B------:R-:W-:Y:S01]  /*50d0*/  ISETP.GT.AND P2, PT, R51, 0x40, PT ;  /* 0x000000403300780c */ /* 0x000fe20003f44270 */
[----:B------:R-:W1:Y:S01]  /*50e0*/  MUFU.TANH R40, R40 ;  /* 0x0000002800287308 */ /* 0x000e620000002400 */
[----:B------:R-:W-:Y:S01]  /*50f0*/  FSEL R146, R45, -INF , P3 ;  /* 0xff8000002d927808 */ /* 0x000fe20001800000 */
[----:B------:R-:W-:Y:S01]  /*5100*/  FMUL.FTZ R45, R0, R77 ;  /* 0x0000004d002d7220 */ /* 0x000fe20000410000 */
[----:B------:R-:W-:Y:S01]  /*5110*/  FMNMX.FTZ R55, R144, R55, !PT ;  /* 0x0000003790377209 */ /* 0x000fe20007810000 */
[----:B------:R-:W-:Y:S01]  /*5120*/  WARPGROUP.ARRIVE ;  /* 0x00000000000079c5 */ /* 0x000fe20000000000 */
[----:B------:R-:W-:-:S02]  /*5130*/  ISETP.GT.AND P3, PT, R51, 0x41, PT ;  /* 0x000000413300780c */ /* 0x000fc40003f64270 */
[----:B------:R-:W-:Y:S01]  /*5140*/  FSEL R48, R48, -INF , P2 ;  /* 0xff80000030307808 */ /* 0x000fe20001000000 */
[----:B------:R-:W4:Y:S01]  /*5150*/  MUFU.TANH R43, R43 ;  /* 0x0000002b002b7308 */ /* 0x000f220000002400 */
[----:B------:R-:W-:Y:S01]  /*5160*/  FMNMX.FTZ R55, R146, R55, !PT ;  /* 0x0000003792377209 */ /* 0x000fe20007810000 */
[----:B------:R-:W-:Y:S01]  /*5170*/  QGMMA.64x96x32.F32.E4M3.E4M3 R88, R140, gdesc[UR8], R88, gsb0 ;  /* 0x016000088c587df3 */ /* 0x000fe20008000858 */
[----:B------:R-:W-:Y:S01]  /*5180*/  ISETP.GT.AND P2, PT, R51, 0x48, PT ;  /* 0x000000483300780c */ /* 0x000fe20003f44270 */
[----:B------:R-:W-:Y:S01]  /*5190*/  UMOV UR10, UR6 ;  /* 0x00000006000a7c82 */ /* 0x000fe20008000000 */
[----:B--2---:R-:W-:Y:S01]  /*51a0*/  FSEL R76, R49, -INF , P3 ;  /* 0xff800000314c7808 */ /* 0x004fe20001800000 */
[----:B------:R-:W-:Y:S01]  /*51b0*/  FMUL.FTZ R49, R0, R80 ;  /* 0x0000005000317220 */ /* 0x000fe20000410000 */
[----:B------:R-:W-:Y:S01]  /*51c0*/  FMNMX.FTZ R55, R48, R55, !PT ;  /* 0x0000003730377209 */ /* 0x000fe20007810000 */
[----:B------:R-:W2:Y:S01]  /*51d0*/  MUFU.TANH R45, R45 ;  /* 0x0000002d002d7308 */ /* 0x000ea20000002400 */
[----:B------:R-:W-:Y:S01]  /*51e0*/  ISETP.GT.AND P3, PT, R51, 0x49, PT ;  /* 0x000000493300780c */ /* 0x000fe20003f64270 */
[----:B------:R-:W-:Y:S01]  /*51f0*/  UMOV UR11, 0x40000040 ;  /* 0x40000040000b7882 */ /* 0x000fe20000000000 */
[----:B---3--:R-:W-:-:S02]  /*5200*/  FSEL R52, R52, -INF , P2 ;  /* 0xff80000034347808 */ /* 0x008fc40001000000 */
[----:B------:R-:W-:Y:S02]  /*5210*/  FMNMX.FTZ R55, R76, R55, !PT ;  /* 0x000000374c377209 */ /* 0x000fe40007810000 */
[----:B------:R-:W-:Y:S01]  /*5220*/  ISETP.GT.AND P2, PT, R51, 0x50, PT ;  /* 0x000000503300780c */ /* 0x000fe20003f44270 */
[----:B------:R-:W3:Y:S01]  /*5230*/  MUFU.TANH R49, R49 ;  /* 0x0000003100317308 */ /* 0x000ee20000002400 */
[----:B-----5:R-:W-:Y:S02]  /*5240*/  FSEL R148, R9, -INF , P3 ;  /* 0xff80000009947808 */ /* 0x020fe40001800000 */
        /* <DEDUP_REMOVED lines=14> */
[----:B------:R-:W-:Y:S01]  /*5330*/  FSEL R9, R35, -INF , P3 ;  /* 0xff80000023097808 */ /* 0x000fe20001800000 */
[----:B------:R-:W-:Y:S01]  /*5340*/  FMUL.FTZ R35, R0, R84 ;  /* 0x0000005400237220 */ /* 0x000fe20000410000 */
[----:B------:R-:W-:Y:S02]  /*5350*/  FMNMX.FTZ R55, R31, R55, !PT ;  /* 0x000000371f377209 */ /* 0x000fe40007810000 */
[----:B------:R-:W-:Y:S02]  /*5360*/  ISETP.GT.AND P3, PT, R51, 0x61, PT ;  /* 0x000000613300780c */ /* 0x000fe40003f64270 */
[----:B------:R-:W-:Y:S01]  /*5370*/  FSEL R84, R39, -INF , P2 ;  /* 0xff80000027547808 */ /* 0x000fe20001000000 */
[----:B------:R-:W5:Y:S01]  /*5380*/  MUFU.TANH R35, R35 ;  /* 0x0000002300237308 */ /* 0x000f620000002400 */
[----:B------:R-:W-:-:S02]  /*5390*/  FMNMX.FTZ R55, R9, R55, !PT ;  /* 0x0000003709377209 */ /* 0x000fc40007810000 */
[C---:B------:R-:W-:Y:S02]  /*53a0*/  ISETP.GT.AND P2, PT, R51.reuse, 0x68, PT ;  /* 0x000000683300780c */ /* 0x040fe40003f44270 */
[----:B-1----:R-:W-:Y:S01]  /*53b0*/  FSEL R21, R40, -INF , P3 ;  /* 0xff80000028157808 */ /* 0x002fe20001800000 */
[----:B------:R-:W-:Y:S01]  /*53c0*/  FMUL.FTZ R40, R0, R85 ;  /* 0x0000005500287220 */ /* 0x000fe20000410000 */
[----:B------:R-:W-:Y:S01]  /*53d0*/  FMNMX.FTZ R55, R84, R55, !PT ;  /* 0x0000003754377209 */ /* 0x000fe20007810000 */
[----:B------:R-:W-:Y:S01]  /*53e0*/  MUFU.TANH R25, R25 ;  /* 0x0000001900197308 */ /* 0x000fe20000002400 */
[----:B------:R-:W-:Y:S02]  /*53f0*/  ISETP.GT.AND P3, PT, R51, 0x69, PT ;  /* 0x000000693300780c */ /* 0x000fe40003f64270 */
[----:B----4-:R-:W-:Y:S02]  /*5400*/  FSEL R27, R43, -INF , P2 ;  /* 0xff8000002b1b7808 */ /* 0x010fe40001000000 */
[----:B------:R-:W-:-:S02]  /*5410*/  FMNMX.FTZ R55, R21, R55, !PT ;  /* 0x0000003715377209 */ /* 0x000fc40007810000 */
[----:B------:R-:W-:Y:S01]  /*5420*/  ISETP.GT.AND P2, PT, R51, 0x70, PT ;  /* 0x000000703300780c */ /* 0x000fe20003f44270 */
[----:B------:R-:W1:Y:S01]  /*5430*/  MUFU.TANH R40, R40 ;  /* 0x0000002800287308 */ /* 0x000e620000002400 */
[----:B--2---:R-:W-:Y:S02]  /*5440*/  FSEL R39, R45, -INF , P3 ;  /* 0xff8000002d277808 */ /* 0x004fe40001800000 */
[----:B------:R-:W-:Y:S02]  /*5450*/  FMNMX.FTZ R55, R27, R55, !PT ;  /* 0x000000371b377209 */ /* 0x000fe40007810000 */
[----:B------:R-:W-:Y:S02]  /*5460*/  ISETP.GT.AND P3, PT, R51, 0x71, PT ;  /* 0x000000713300780c */ /* 0x000fe40003f64270 */
[----:B---3--:R-:W-:Y:S01]  /*5470*/  FSEL R43, R49, -INF , P2 ;  /* 0xff800000312b7808 */ /* 0x008fe20001000000 */
[----:B------:R-:W2:Y:S01]  /*5480*/  MUFU.TANH R26, R26 ;  /* 0x0000001a001a7308 */ /* 0x000ea20000002400 */
[----:B------:R-:W-:-:S02]  /*5490*/  FMNMX.FTZ R55, R39, R55, !PT ;  /* 0x0000003727377209 */ /* 0x000fc40007810000 */
[----:B------:R-:W-:Y:S02]  /*54a0*/  ISETP.GT.AND P2, PT, R51, 0x78, PT ;  /* 0x000000783300780c */ /* 0x000fe40003f44270 */
[----:B-----5:R-:W-:Y:S02]  /*54b0*/  FSEL R45, R53, -INF , P3 ;  /* 0xff800000352d7808 */ /* 0x020fe40001800000 */
[----:B------:R-:W-:Y:S01]  /*54c0*/  FMNMX.FTZ R57, R43, R55, !PT ;  /* 0x000000372b397209 */ /* 0x000fe20007810000 */
[----:B------:R-:W-:Y:S01]  /*54d0*/  FMUL.FTZ R55, R0, R66 ;  /* 0x0000004200377220 */ /* 0x000fe20000410000 */
[----:B------:R-:W-:Y:S01]  /*54e0*/  ISETP.GT.AND P3, PT, R51, 0x79, PT ;  /* 0x000000793300780c */ /* 0x000fe20003f64270 */
[----:B------:R3:W-:Y:S01]  /*54f0*/  MUFU.TANH R49, R63 ;  /* 0x0000003f00317308 */ /* 0x0007e20000002400 */
[----:B------:R-:W-:Y:S02]  /*5500*/  FSEL R53, R35, -INF , P2 ;  /* 0xff80000023357808 */ /* 0x000fe40001000000 */
[----:B------:R-:W-:-:S02]  /*5510*/  FMNMX.FTZ R57, R45, R57, !PT ;  /* 0x000000392d397209 */ /* 0x000fc40007810000 */
[----:B-1----:R-:W-:Y:S02]  /*5520*/  FSEL R66, R40, -INF , P3 ;  /* 0xff80000028427808 */ /* 0x002fe40001800000 */
[----:B------:R-:W-:Y:S01]  /*5530*/  FMNMX.FTZ R35, R53, R57, !PT ;  /* 0x0000003935237209 */ /* 0x000fe20007810000 */
[C---:B------:R-:W-:Y:S01]  /*5540*/  FMUL.FTZ R57, R0.reuse, R67 ;  /* 0x0000004300397220 */ /* 0x040fe20000410000 */
[C---:B---3--:R-:W-:Y:S01]  /*5550*/  FMUL.FTZ R63, R0.reuse, R74 ;  /* 0x0000004a003f7220 */ /* 0x048fe20000410000 */
[----:B------:R-:W-:Y:S01]  /*5560*/  FMUL.FTZ R67, R0, R78 ;  /* 0x0000004e00437220 */ /* 0x000fe20000410000 */
[----:B------:R-:W-:Y:S01]  /*5570*/  FMNMX.FTZ R35, R66, R35, !PT ;  /* 0x0000002342237209 */ /* 0x000fe20007810000 */
[----:B------:R-:W1:Y:S04]  /*5580*/  MUFU.TANH R29, R29 ;  /* 0x0000001d001d7308 */ /* 0x000e680000002400 */
[----:B------:R-:W3:Y:S04]  /*5590*/  SHFL.BFLY PT, R40, R35, 0x2, 0x1f ;  /* 0x0c401f0023287f89 */ /* 0x000ee800000e0000 */
[----:B------:R-:W4:Y:S08]  /*55a0*/  MUFU.TANH R30, R30 ;  /* 0x0000001e001e7308 */ /* 0x000f300000002400 */
[----:B------:R-:W5:Y:S01]  /*55b0*/  MUFU.TANH R33, R33 ;  /* 0x0000002100217308 */ /* 0x000f620000002400 */
[----:B------:R-:W-:-:S02]  /*55c0*/  WARPGROUP.DEPBAR.LE gsb0, 0x0 ;  /* 0x00008000000079c5 */ /* 0x000fc40000010000 */
[----:B------:R-:W-:-:S05]  /*55d0*/  WARPGROUP.ARRIVE ;  /* 0x00000000000079c5 */ /* 0x000fca0000000000 */
[----:B------:R-:W5:Y:S01]  /*55e0*/  MUFU.TANH R34, R34 ;  /* 0x0000002200227308 */ /* 0x000f620000002400 */
[----:B------:R-:W-:Y:S01]  /*55f0*/  QGMMA.64x96x32.F32.E4M3.E4M3 R88, R136, gdesc[UR8], R88, gsb0 ;  /* 0x0160000888587df3 */ /* 0x000fe20008000858 */
[----:B---3--:R-:W-:Y:S02]  /*5600*/  FMNMX.FTZ R74, R35, R40, !PT ;  /* 0x00000028234a7209 */ /* 0x008fe40007810000 */
[----:B------:R-:W3:Y:S04]  /*5610*/  LDC R35, c[0x0][0x988] ;  /* 0x00026200ff237b82 */ /* 0x000ee80000000800 */
[----:B------:R-:W5:Y:S01]  /*5620*/  MUFU.TANH R37, R37 ;  /* 0x0000002500257308 */ /* 0x000f620000002400 */
[----:B------:R-:W2:Y:S07]  /*5630*/  SHFL.BFLY PT, R73, R74, 0x1, 0x1f ;  /* 0x0c201f004a497f89 */ /* 0x000eae00000e0000 */
[----:B------:R-:W5:Y:S08]  /*5640*/  MUFU.TANH R38, R38 ;  /* 0x0000002600267308 */ /* 0x000f700000002400 */
[----:B------:R-:W5:Y:S08]  /*5650*/  MUFU.TANH R41, R41 ;  /* 0x0000002900297308 */ /* 0x000f700000002400 */
[----:B------:R-:W5:Y:S01]  /*5660*/  MUFU.TANH R42, R42 ;  /* 0x0000002a002a7308 */ /* 0x000f620000002400 */
[----:B--2---:R-:W-:Y:S01]  /*5670*/  FMNMX.FTZ R40, R74, R73, !PT ;  /* 0x000000494a287209 */ /* 0x004fe20007810000 */
[C---:B------:R-:W-:Y:S01]  /*5680*/  FMUL.FTZ R73, R0.reuse, R86 ;  /* 0x0000005600497220 */ /* 0x040fe20000410000 */
[----:B------:R-:W-:-:S02]  /*5690*/  FMUL.FTZ R74, R0, R87 ;  /* 0x00000057004a7220 */ /* 0x000fc40000410000 */
[C---:B------:R-:W-:Y:S01]  /*56a0*/  FSETP.NEU.FTZ.AND P2, PT, R40.reuse, -INF , PT ;  /* 0xff8000002800780b */ /* 0x040fe20003f5d000 */
[----:B---3--:R-:W-:-:S02]  /*56b0*/  FFMA.FTZ R75, R40, R35, -8 ;  /* 0xc1000000284b7423 */ /* 0x008fc40000010023 */
[----:B------:R-:W2:Y:S03]  /*56c0*/  MUFU.TANH R44, R44 ;  /* 0x0000002c002c7308 */ /* 0x000ea60000002400 */
[----:B------:R-:W-:-:S05]  /*56d0*/  FSEL R75, R75, RZ, P2 ;  /* 0x000000ff4b4b7208 */ /* 0x000fca0001000000 */
[-CC-:B------:R-:W-:Y:S01]  /*56e0*/  FFMA.FTZ R77, R54, R35.reuse, -R75.reuse ;  /* 0x00000023364d7223 */ /* 0x180fe2000001084b */
[----:B------:R-:W-:Y:S02]  /*56f0*/  VIADD R54, R51, 0x8 ;  /* 0x0000000833367836 */ /* 0x000fe40000000000 */
[-CC-:B------:R-:W-:Y:S01]  /*5700*/  FFMA.FTZ R78, R56, R35.reuse, -R75.reuse ;  /* 0x00000023384e7223 */ /* 0x180fe2000001084b */
[----:B------:R-:W3:Y:S01]  /*5710*/  MUFU.TANH R46, R46 ;  /* 0x0000002e002e7308 */ /* 0x000ee20000002400 */
[----:B------:R-:W-:-:S01]  /*5720*/  FFMA.FTZ R10, R10, R35, -R75 ;  /* 0x000000230a0a7223 */ /* 0x000fc2000001084b */
[-CC-:B------:R-:W-:Y:S01]  /*5730*/  FFMA.FTZ R14, R14, R35.reuse, -R75.reuse ;  /* 0x000000230e0e7223 */ /* 0x180fe2000001084b */
[----:B------:R-:W-:Y:S01]  /*5740*/  ISETP.GT.AND P3, PT, R54, RZ, PT ;  /* 0x000000ff3600720c */ /* 0x000fe20003f64270 */
[-CC-:B------:R-:W-:Y:S01]  /*5750*/  FFMA.FTZ R24, R24, R35.reuse, -R75.reuse ;  /* 0x0000002318187223 */ /* 0x180fe2000001084b */
[----:B------:R-:W-:Y:S01]  /*5760*/  ISETP.GT.AND P4, PT, R54, 0x1, PT ;  /* 0x000000013600780c */ /* 0x000fe20003f84270 */
[-CC-:B------:R-:W-:Y:S01]  /*5770*/  FFMA.FTZ R28, R28, R35.reuse, -R75.reuse ;  /* 0x000000231c1c7223 */ /* 0x180fe2000001084b */
[----:B------:R-:W-:Y:S01]  /*5780*/  FSEL R11, R11, -INF , P3 ;  /* 0xff8000000b0b7808 */ /* 0x000fe20001800000 */
[----:B------:R1:W-:Y:S01]  /*5790*/  MUFU.EX2 R51, R78 ;  /* 0x0000004e00337308 */ /* 0x0003e20000000800 */
[----:B------:R-:W-:Y:S01]  /*57a0*/  ISETP.GT.AND P3, PT, R54, 0x8, PT ;  /* 0x000000083600780c */ /* 0x000fe20003f64270 */
[-CC-:B------:R-:W-:Y:S01]  /*57b0*/  FFMA.FTZ R32, R32, R35.reuse, -R75.reuse ;  /* 0x0000002320207223 */ /* 0x180fe2000001084b */
[----:B------:R-:W-:Y:S01]  /*57c0*/  FSEL R12, R12, -INF , P4 ;  /* 0xff8000000c0c7808 */ /* 0x000fe20002000000 */
[-CC-:B------:R-:W-:Y:S01]  /*57d0*/  FFMA.FTZ R36, R36, R35.reuse, -R75.reuse ;  /* 0x0000002324247223 */ /* 0x180fe2000001084b */
        /* <DEDUP_REMOVED lines=8> */
[----:B------:R-:W-:Y:S01]  /*5860*/  ISETP.GT.AND P3, PT, R54, 0x10, PT ;  /* 0x000000103600780c */ /* 0x000fe20003f64270 */
[----:B------:R-:W-:Y:S01]  /*5870*/  FFMA.FTZ R31, R31, R35, -R75 ;  /* 0x000000231f1f7223 */ /* 0x000fe2000001084b */
[----:B------:R-:W-:Y:S01]  /*5880*/  FSEL R20, R20, -INF , P4 ;  /* 0xff80000014147808 */ /* 0x000fe20002000000 */
[----:B------:R-:W3:Y:S01]  /*5890*/  MUFU.TANH R50, R50 ;  /* 0x0000003200327308 */ /* 0x000ee20000002400 */
[----:B------:R-:W-:-:S02]  /*58a0*/  FMNMX.FTZ R79, R56, R79, !PT ;  /* 0x0000004f384f7209 */ /* 0x000fc40007810000 */
[----:B------:R-:W-:Y:S02]  /*58b0*/  ISETP.GT.AND P4, PT, R54, 0x11, PT ;  /* 0x000000113600780c */ /* 0x000fe40003f84270 */
[----:B------:R-:W-:Y:S01]  /*58c0*/  FSEL R58, R25, -INF , P3 ;  /* 0xff800000193a7808 */ /* 0x000fe20001800000 */
[----:B------:R-:W-:Y:S01]  /*58d0*/  FFMA.FTZ R25, R60, R35, -R75 ;  /* 0x000000233c197223 */ /* 0x000fe2000001084b */
[----:B------:R-:W-:Y:S01]  /*58e0*/  FMNMX.FTZ R79, R20, R79, !PT ;  /* 0x0000004f144f7209 */ /* 0x000fe20007810000 */
[----:B------:R-:W3:Y:S01]  /*58f0*/  MUFU.TANH R55, R55 ;  /* 0x0000003700377308 */ /* 0x000ee20000002400 */
[----:B------:R-:W-:Y:S02]  /*5900*/  ISETP.GT.AND P3, PT, R54, 0x18, PT ;  /* 0x000000183600780c */ /* 0x000fe40003f64270 */
[----:B------:R-:W-:Y:S02]  /*5910*/  FSEL R26, R26, -INF , P4 ;  /* 0xff8000001a1a7808 */ /* 0x000fe40002000000 */
[----:B------:R-:W-:-:S02]  /*5920*/  FMNMX.FTZ R79, R58, R79, !PT ;  /* 0x0000004f3a4f7209 */ /* 0x000fc40007810000 */
[----:B------:R-:W-:Y:S01]  /*5930*/  ISETP.GT.AND P4, PT, R54, 0x19, PT ;  /* 0x000000193600780c */ /* 0x000fe20003f84270 */
[----:B------:R-:W3:Y:S01]  /*5940*/  MUFU.TANH R57, R57 ;  /* 0x0000003900397308 */ /* 0x000ee20000002400 */
[----:B-1----:R-:W-:Y:S01]  /*5950*/  FSEL R78, R29, -INF , P3 ;  /* 0xff8000001d4e7808 */ /* 0x002fe20001800000 */
[----:B------:R-:W-:Y:S01]  /*5960*/  FFMA.FTZ R29, R62, R35, -R75 ;  /* 0x000000233e1d7223 */ /* 0x000fe2000001084b */
[----:B------:R-:W-:Y:S02]  /*5970*/  FMNMX.FTZ R79, R26, R79, !PT ;  /* 0x0000004f1a4f7209 */ /* 0x000fe40007810000 */
[----:B------:R-:W-:Y:S02]  /*5980*/  ISETP.GT.AND P3, PT, R54, 0x20, PT ;  /* 0x000000203600780c */ /* 0x000fe40003f64270 */
[----:B----4-:R-:W-:Y:S01]  /*5990*/  FSEL R30, R30, -INF , P4 ;  /* 0xff8000001e1e7808 */ /* 0x010fe20002000000 */
[----:B------:R-:W1:Y:S01]  /*59a0*/  MUFU.TANH R59, R59 ;  /* 0x0000003b003b7308 */ /* 0x000e620000002400 */
[----:B------:R-:W-:-:S02]  /*59b0*/  FMNMX.FTZ R79, R78, R79, !PT ;  /* 0x0000004f4e4f7209 */ /* 0x000fc40007810000 */
[----:B------:R-:W-:Y:S02]  /*59c0*/  ISETP.GT.AND P4, PT, R54, 0x21, PT ;  /* 0x000000213600780c */ /* 0x000fe40003f84270 */
[----:B-----5:R-:W-:Y:S01]  /*59d0*/  FSEL R60, R33, -INF , P3 ;  /* 0xff800000213c7808 */ /* 0x020fe20001800000 */
[----:B------:R-:W-:Y:S01]  /*59e0*/  FFMA.FTZ R33, R64, R35, -R75 ;  /* 0x0000002340217223 */ /* 0x000fe2000001084b */
[----:B------:R-:W-:Y:S01]  /*59f0*/  FMNMX.FTZ R79, R30, R79, !PT ;  /* 0x0000004f1e4f7209 */ /* 0x000fe20007810000 */
[----:B------:R-:W4:Y:S01]  /*5a00*/  MUFU.TANH R61, R61 ;  /* 0x0000003d003d7308 */ /* 0x000f220000002400 */
[----:B------:R-:W-:Y:S02]  /*5a10*/  ISETP.GT.AND P3, PT, R54, 0x28, PT ;  /* 0x000000283600780c */ /* 0x000fe40003f64270 */
[----:B------:R-:W-:Y:S02]  /*5a20*/  FSEL R34, R34, -INF , P4 ;  /* 0xff80000022227808 */ /* 0x000fe40002000000 */
[----:B------:R-:W-:Y:S01]  /*5a30*/  FMNMX.FTZ R79, R60, R79, !PT ;  /* 0x0000004f3c4f7209 */ /* 0x000fe20007810000 */
[----:B------:R-:W-:-:S02]  /*5a40*/  WARPGROUP.DEPBAR.LE gsb0, 0x0 ;  /* 0x00008000000079c5 */ /* 0x000fc40000010000 */
[----:B------:R-:W-:Y:S01]  /*5a50*/  ISETP.GT.AND P4, PT, R54, 0x29, PT ;  /* 0x000000293600780c */ /* 0x000fe20003f84270 */
[----:B------:R-:W5:Y:S01]  /*5a60*/  MUFU.TANH R63, R63 ;  /* 0x0000003f003f7308 */ /* 0x000f620000002400 */
[----:B------:R-:W-:Y:S01]  /*5a70*/  FSEL R82, R37, -INF , P3 ;  /* 0xff80000025527808 */ /* 0x000fe20001800000 */
[----:B------:R-:W-:Y:S01]  /*5a80*/  FFMA.FTZ R37, R72, R35, -R75 ;  /* 0x0000002348257223 */ /* 0x000fe2000001084b */
[----:B------:R-:W-:Y:S02]  /*5a90*/  FMNMX.FTZ R79, R34, R79, !PT ;  /* 0x0000004f224f7209 */ /* 0x000fe40007810000 */
[----:B------:R-:W-:Y:S02]  /*5aa0*/  ISETP.GT.AND P3, PT, R54, 0x30, PT ;  /* 0x000000303600780c */ /* 0x000fe40003f64270 */
[----:B------:R-:W-:Y:S01]  /*5ab0*/  FSEL R38, R38, -INF , P4 ;  /* 0xff80000026267808 */ /* 0x000fe20002000000 */
[----:B------:R-:W5:Y:S01]  /*5ac0*/  MUFU.TANH R65, R65 ;  /* 0x0000004100417308 */ /* 0x000f620000002400 */
[----:B------:R-:W-:-:S02]  /*5ad0*/  FMNMX.FTZ R79, R82, R79, !PT ;  /* 0x0000004f524f7209 */ /* 0x000fc40007810000 */
[----:B------:R-:W-:Y:S02]  /*5ae0*/  ISETP.GT.AND P4, PT, R54, 0x31, PT ;  /* 0x000000313600780c */ /* 0x000fe40003f84270 */
[----:B------:R-:W-:Y:S01]  /*5af0*/  FSEL R62, R41, -INF , P3 ;  /* 0xff800000293e7808 */ /* 0x000fe20001800000 */
[----:B------:R-:W-:Y:S01]  /*5b00*/  FFMA.FTZ R41, R144, R35, -R75 ;  /* 0x0000002390297223 */ /* 0x000fe2000001084b */
[----:B------:R-:W-:Y:S01]  /*5b10*/  FMNMX.FTZ R79, R38, R79, !PT ;  /* 0x0000004f264f7209 */ /* 0x000fe20007810000 */
[----:B------:R-:W5:Y:S01]  /*5b20*/  MUFU.TANH R67, R67 ;  /* 0x0000004300437308 */ /* 0x000f620000002400 */
[----:B------:R-:W-:Y:S02]  /*5b30*/  ISETP.GT.AND P3, PT, R54, 0x38, PT ;  /* 0x000000383600780c */ /* 0x000fe40003f64270 */
[----:B------:R-:W-:Y:S02]  /*5b40*/  FSEL R42, R42, -INF , P4 ;  /* 0xff8000002a2a7808 */ /* 0x000fe40002000000 */
[----:B------:R-:W-:-:S02]  /*5b50*/  FMNMX.FTZ R79, R62, R79, !PT ;  /* 0x0000004f3e4f7209 */ /* 0x000fc40007810000 */
[----:B------:R-:W-:Y:S01]  /*5b60*/  ISETP.GT.AND P4, PT, R54, 0x39, PT ;  /* 0x000000393600780c */ /* 0x000fe20003f84270 */
[----:B------:R-:W5:Y:S01]  /*5b70*/  MUFU.TANH R69, R69 ;  /* 0x0000004500457308 */ /* 0x000f620000002400 */
[----:B--2---:R-:W-:Y:S02]  /*5b80*/  FSEL R44, R44, -INF , P3 ;  /* 0xff8000002c2c7808 */ /* 0x004fe40001800000 */
[----:B------:R-:W-:Y:S02]  /*5b90*/  FMNMX.FTZ R79, R42, R79, !PT ;  /* 0x0000004f2a4f7209 */ /* 0x000fe40007810000 */
[----:B------:R-:W-:Y:S02]  /*5ba0*/  ISETP.GT.AND P3, PT, R54, 0x40, PT ;  /* 0x000000403600780c */ /* 0x000fe40003f64270 */
[----:B---3--:R-:W-:Y:S01]  /*5bb0*/  FSEL R46, R46, -INF , P4 ;  /* 0xff8000002e2e7808 */ /* 0x008fe20002000000 */
[----:B------:R-:W2:Y:S01]  /*5bc0*/  MUFU.TANH R70, R70 ;  /* 0x0000004600467308 */ /* 0x000ea20000002400 */
[----:B------:R-:W-:-:S02]  /*5bd0*/  FMNMX.FTZ R79, R44, R79, !PT ;  /* 0x0000004f2c4f7209 */ /* 0x000fc40007810000 */
[----:B------:R-:W-:Y:S02]  /*5be0*/  ISETP.GT.AND P4, PT, R54, 0x41, PT ;  /* 0x000000413600780c */ /* 0x000fe40003f84270 */
[----:B------:R-:W-:Y:S02]  /*5bf0*/  FSEL R64, R47, -INF , P3 ;  /* 0xff8000002f407808 */ /* 0x000fe40001800000 */
[----:B------:R-:W-:Y:S01]  /*5c00*/  FMNMX.FTZ R79, R46, R79, !PT ;  /* 0x0000004f2e4f7209 */ /* 0x000fe20007810000 */
[----:B------:R-:W3:Y:S01]  /*5c10*/  MUFU.TANH R71, R71 ;  /* 0x0000004700477308 */ /* 0x000ee20000002400 */
[----:B------:R-:W-:Y:S02]  /*5c20*/  ISETP.GT.AND P3, PT, R54, 0x48, PT ;  /* 0x000000483600780c */ /* 0x000fe40003f64270 */
[----:B------:R-:W-:Y:S02]  /*5c30*/  FSEL R50, R50, -INF , P4 ;  /* 0xff80000032327808 */ /* 0x000fe40002000000 */
[----:B------:R-:W-:-:S02]  /*5c40*/  FMNMX.FTZ R79, R64, R79, !PT ;  /* 0x0000004f404f7209 */ /* 0x000fc40007810000 */
[----:B------:R-:W-:Y:S01]  /*5c50*/  ISETP.GT.AND P4, PT, R54, 0x49, PT ;  /* 0x000000493600780c */ /* 0x000fe20003f84270 */
[----:B------:R-:W3:Y:S01]  /*5c60*/  MUFU.TANH R73, R73 ;  /* 0x0000004900497308 */ /* 0x000ee20000002400 */
[----:B------:R-:W-:Y:S01]  /*5c70*/  FSEL R86, R13, -INF , P3 ;  /* 0xff8000000d567808 */ /* 0x000fe20001800000 */
[----:B------:R-:W-:Y:S01]  /*5c80*/  FFMA.FTZ R13, R68, R35, -R75 ;  /* 0x00000023440d7223 */ /* 0x000fe2000001084b */
[----:B------:R-:W-:Y:S02]  /*5c90*/  FMNMX.FTZ R79, R50, R79, !PT ;  /* 0x0000004f324f7209 */ /* 0x000fe40007810000 */
[----:B------:R-:W-:Y:S02]  /*5ca0*/  ISETP.GT.AND P3, PT, R54, 0x50, PT ;  /* 0x000000503600780c */ /* 0x000fe40003f64270 */
[----:B------:R-:W-:Y:S01]  /*5cb0*/  FSEL R68, R49, -INF , P4 ;  /* 0xff80000031447808 */ /* 0x000fe20002000000 */
[----:B------:R-:W3:Y:S01]  /*5cc0*/  MUFU.TANH R74, R74 ;  /* 0x0000004a004a7308 */ /* 0x000ee20000002400 */
[----:B------:R-:W-:-:S02]  /*5cd0*/  FMNMX.FTZ R79, R86, R79, !PT ;  /* 0x0000004f564f7209 */ /* 0x000fc40007810000 */
[----:B------:R-:W-:Y:S02]  /*5ce0*/  ISETP.GT.AND P4, PT, R54, 0x51, PT ;  /* 0x000000513600780c */ /* 0x000fe40003f84270 */
[----:B------:R-:W-:Y:S02]  /*5cf0*/  FSEL R140, R55, -INF , P3 ;  /* 0xff800000378c7808 */ /* 0x000fe40001800000 */
[----:B------:R-:W-:Y:S01]  /*5d00*/  FMNMX.FTZ R79, R68, R79, !PT ;  /* 0x0000004f444f7209 */ /* 0x000fe20007810000 */
[----:B------:R-:W-:Y:S01]  /*5d10*/  MUFU.EX2 R77, R77 ;  /* 0x0000004d004d7308 */ /* 0x000fe20000000800 */
[----:B------:R-:W-:Y:S02]  /*5d20*/  ISETP.GT.AND P3, PT, R54, 0x58, PT ;  /* 0x000000583600780c */ /* 0x000fe40003f64270 */
[----:B------:R-:W-:Y:S02]  /*5d30*/  FSEL R142, R57, -INF , P4 ;  /* 0xff800000398e7808 */ /* 0x000fe40002000000 */
[----:B------:R-:W-:-:S02]  /*5d40*/  FMNMX.FTZ R79, R140, R79, !PT ;  /* 0x0000004f8c4f7209 */ /* 0x000fc40007810000 */
[----:B------:R-:W-:Y:S01]  /*5d50*/  ISETP.GT.AND P4, PT, R54, 0x59, PT ;  /* 0x000000593600780c */ /* 0x000fe20003f84270 */
[----:B------:R-:W-:Y:S01]  /*5d60*/  MUFU.EX2 R10, R10 ;  /* 0x0000000a000a7308 */ /* 0x000fe20000000800 */
[----:B-1----:R-:W-:Y:S02]  /*5d70*/  FSEL R59, R59, -INF , P3 ;  /* 0xff8000003b3b7808 */ /* 0x002fe40001800000 */
[----:B------:R-:W-:Y:S02]  /*5d80*/  FMNMX.FTZ R72, R142, R79, !PT ;  /* 0x0000004f8e487209 */ /* 0x000fe40007810000 */
[----:B------:R-:W-:Y:S02]  /*5d90*/  ISETP.GT.AND P3, PT, R54, 0x60, PT ;  /* 0x000000603600780c */ /* 0x000fe40003f64270 */
[----:B----4-:R-:W-:Y:S01]  /*5da0*/  FSEL R144, R61, -INF , P4 ;  /* 0xff8000003d907808 */ /* 0x010fe20002000000 */
[----:B------:R-:W-:Y:S01]  /*5db0*/  MUFU.EX2 R14, R14 ;  /* 0x0000000e000e7308 */ /* 0x000fe20000000800 */
[----:B------:R-:W-:-:S02]  /*5dc0*/  FMNMX.FTZ R47, R59, R72, !PT ;  /* 0x000000483b2f7209 */ /* 0x000fc40007810000 */
[----:B------:R-:W-:Y:S02]  /*5dd0*/  ISETP.GT.AND P4, PT, R54, 0x61, PT ;  /* 0x000000613600780c */ /* 0x000fe40003f84270 */
[----:B-----5:R-:W-:Y:S02]  /*5de0*/  FSEL R63, R63, -INF , P3 ;  /* 0xff8000003f3f7808 */ /* 0x020fe40001800000 */
[----:B------:R-:W-:Y:S01]  /*5df0*/  FMNMX.FTZ R72, R144, R47, !PT ;  /* 0x0000002f90487209 */ /* 0x000fe20007810000 */
[----:B------:R-:W-:-:S01]  /*5e00*/  FFMA.FTZ R47, R48, R35, -R75 ;  /* 0x00000023302f7223 */ /* 0x000fc2000001084b */
[----:B------:R-:W-:Y:S01]  /*5e10*/  ISETP.GT.AND P3, PT, R54, 0x68, PT ;  /* 0x000000683600780c */ /* 0x000fe20003f64270 */
[----:B------:R-:W-:Y:S01]  /*5e20*/  MUFU.EX2 R15, R15 ;  /* 0x0000000f000f7308 */ /* 0x000fe20000000800 */
[----:B------:R-:W-:Y:S02]  /*5e30*/  FSEL R65, R65, -INF , P4 ;  /* 0xff80000041417808 */ /* 0x000fe40002000000 */
[----:B------:R-:W-:-:S02]  /*5e40*/  FMNMX.FTZ R72, R63, R72, !PT ;  /* 0x000000483f487209 */ /* 0x000fc40007810000 */
[C---:B------:R-:W-:Y:S02]  /*5e50*/  ISETP.GT.AND P4, PT, R54.reuse, 0x69, PT ;  /* 0x000000693600780c */ /* 0x040fe40003f84270 */
[----:B------:R-:W-:Y:S01]  /*5e60*/  FSEL R67, R67, -INF , P3 ;  /* 0xff80000043437808 */ /* 0x000fe20001800000 */
[----:B------:R-:W-:Y:S01]  /*5e70*/  MUFU.EX2 R24, R24 ;  /* 0x0000001800187308 */ /* 0x000fe20000000800 */
[----:B------:R-:W-:Y:S02]  /*5e80*/  FMNMX.FTZ R72, R65, R72, !PT ;  /* 0x0000004841487209 */ /* 0x000fe40007810000 */
[C---:B------:R-:W-:Y:S02]  /*5e90*/  ISETP.GT.AND P3, PT, R54.reuse, 0x70, PT ;  /* 0x000000703600780c */ /* 0x040fe40003f64270 */
[----:B------:R-:W-:Y:S02]  /*5ea0*/  FSEL R48, R69, -INF , P4 ;  /* 0xff80000045307808 */ /* 0x000fe40002000000 */
[----:B------:R-:W-:Y:S01]  /*5eb0*/  FMNMX.FTZ R49, R67, R72, !PT ;  /* 0x0000004843317209 */ /* 0x000fe20007810000 */
[----:B------:R-:W-:Y:S01]  /*5ec0*/  MUFU.EX2 R25, R25 ;  /* 0x0000001900197308 */ /* 0x000fe20000000800 */
[----:B------:R-:W-:-:S02]  /*5ed0*/  ISETP.GT.AND P4, PT, R54, 0x71, PT ;  /* 0x000000713600780c */ /* 0x000fc40003f84270 */
[----:B--2---:R-:W-:Y:S02]  /*5ee0*/  FSEL R70, R70, -INF , P3 ;  /* 0xff80000046467808 */ /* 0x004fe40001800000 */
[----:B------:R-:W-:Y:S02]  /*5ef0*/  FMNMX.FTZ R49, R48, R49, !PT ;  /* 0x0000003130317209 */ /* 0x000fe40007810000 */
[----:B------:R-:W-:Y:S01]  /*5f00*/  ISETP.GT.AND P3, PT, R54, 0x78, PT ;  /* 0x000000783600780c */ /* 0x000fe20003f64270 */
[----:B------:R-:W-:Y:S01]  /*5f10*/  MUFU.EX2 R28, R28 ;  /* 0x0000001c001c7308 */ /* 0x000fe20000000800 */
[----:B---3--:R-:W-:Y:S02]  /*5f20*/  FSEL R71, R71, -INF , P4 ;  /* 0xff80000047477808 */ /* 0x008fe40002000000 */
[----:B------:R-:W-:Y:S01]  /*5f30*/  FMNMX.FTZ R72, R70, R49, !PT ;  /* 0x0000003146487209 */ /* 0x000fe20007810000 */
[----:B------:R-:W-:-:S01]  /*5f40*/  FFMA.FTZ R49, R52, R35, -R75 ;  /* 0x0000002334317223 */ /* 0x000fc2000001084b */
[----:B------:R-:W-:Y:S01]  /*5f50*/  ISETP.GT.AND P4, PT, R54, 0x79, PT ;  /* 0x000000793600780c */ /* 0x000fe20003f84270 */
[----:B------:R-:W-:-:S01]  /*5f60*/  FFMA.FTZ R52, R148, R35, -R75 ;  /* 0x0000002394347223 */ /* 0x000fc2000001084b */
[----:B------:R-:W-:Y:S01]  /*5f70*/  FSEL R54, R73, -INF , P3 ;  /* 0xff80000049367808 */ /* 0x000fe20001800000 */
[----:B------:R-:W-:-:S01]  /*5f80*/  FFMA.FTZ R148, R9, R35, -R75 ;  /* 0x0000002309947223 */ /* 0x000fc2000001084b */
[----:B------:R-:W-:Y:S01]  /*5f90*/  FMNMX.FTZ R55, R71, R72, !PT ;  /* 0x0000004847377209 */ /* 0x000fe20007810000 */
[----:B------:R-:W-:-:S01]  /*5fa0*/  FFMA.FTZ R9, R84, R35, -R75 ;  /* 0x0000002354097223 */ /* 0x000fc2000001084b */
[----:B------:R-:W-:Y:S01]  /*5fb0*/  FSEL R74, R74, -INF , P4 ;  /* 0xff8000004a4a7808 */ /* 0x000fe20002000000 */
        /* <DEDUP_REMOVED lines=9> */
[-CC-:B------:R-:W-:Y:S01]  /*6050*/  FFMA.FTZ R39, R45, R35.reuse, -R75.reuse ;  /* 0x000000232d277223 */ /* 0x180fe2000001084b */
[----:B------:R-:W1:Y:S01]  /*6060*/  SHFL.BFLY PT, R72, R57, 0x2, 0x1f ;  /* 0x0c401f0039487f89 */ /* 0x000e6200000e0000 */
[----:B------:R-:W-:Y:S01]  /*6070*/  FSEL R45, R40, RZ, P2 ;  /* 0x000000ff282d7208 */ /* 0x000fe20001000000 */
[----:B------:R-:W-:Y:S01]  /*6080*/  FFMA.FTZ R75, R66, R35, -R75 ;  /* 0x00000023424b7223 */ /* 0x000fe2000001084b */
[----:B------:R-:W-:Y:S03]  /*6090*/  MUFU.EX2 R29, R29 ;  /* 0x0000001d001d7308 */ /* 0x000fe60000000800 */
[----:B------:R-:W-:-:S04]  /*60a0*/  FADD.FTZ R66, -R45, R5 ;  /* 0x000000052d427221 */ /* 0x000fc80000010100 */
[----:B------:R-:W-:Y:S01]  /*60b0*/  FMUL.FTZ R66, R66, R35 ;  /* 0x0000002342427220 */ /* 0x000fe20000410000 */
[----:B------:R-:W-:Y:S08]  /*60c0*/  MUFU.EX2 R32, R32 ;  /* 0x0000002000207308 */ /* 0x000ff00000000800 */
[----:B------:R-:W2:Y:S01]  /*60d0*/  MUFU.EX2 R66, R66 ;  /* 0x0000004200427308 */ /* 0x000ea20000000800 */
[----:B-1----:R-:W-:-:S07]  /*60e0*/  FMNMX.FTZ R61, R57, R72, !PT ;  /* 0x00000048393d7209 */ /* 0x002fce0007810000 */
[----:B------:R-:W-:Y:S01]  /*60f0*/  MUFU.EX2 R33, R33 ;  /* 0x0000002100217308 */ /* 0x000fe20000000800 */
[----:B------:R-:W1:Y:S07]  /*6100*/  SHFL.BFLY PT, R72, R61, 0x1, 0x1f ;  /* 0x0c201f003d487f89 */ /* 0x000e6e00000e0000 */
[----:B------:R-:W-:Y:S01]  /*6110*/  MUFU.EX2 R36, R36 ;  /* 0x0000002400247308 */ /* 0x000fe20000000800 */
[----:B--2---:R-:W-:-:S04]  /*6120*/  FFMA.FTZ R83, R66, R4, R77 ;  /* 0x0000000442537223 */ /* 0x004fc8000001004d */
[----:B------:R-:W-:-:S03]  /*6130*/  FADD.FTZ R4, R10, R83 ;  /* 0x000000530a047221 */ /* 0x000fc60000010000 */
[----:B------:R2:W-:Y:S08]  /*6140*/  MUFU.EX2 R5, R75 ;  /* 0x0000004b00057308 */ /* 0x0005f00000000800 */
[----:B------:R-:W-:Y:S01]  /*6150*/  MUFU.EX2 R13, R13 ;  /* 0x0000000d000d7308 */ /* 0x000fe20000000800 */
[----:B-1----:R-:W-:-:S04]  /*6160*/  FMNMX.FTZ R72, R61, R72, !PT ;  /* 0x000000483d487209 */ /* 0x002fc80007810000 */
        /* <DEDUP_REMOVED lines=24> */
[-CC-:B--2---:R-:W-:Y:S01]  /*62f0*/  FFMA.FTZ R75, R42, R35.reuse, -R45.reuse ;  /* 0x000000232a4b7223 */ /* 0x184fe2000001082d */
[----:B------:R-:W-:-:S01]  /*6300*/  FFMA.FTZ R42, R44, R35, -R45 ;  /* 0x000000232c2a7223 */ /* 0x000fc2000001082d */
[-CC-:B------:R-:W-:Y:S01]  /*6310*/  FFMA.FTZ R79, R46, R35.reuse, -R45.reuse ;  /* 0x000000232e4f7223 */ /* 0x180fe2000001082d */
[----:B------:R-:W-:-:S01]  /*6320*/  FFMA.FTZ R44, R64, R35, -R45 ;  /* 0x00000023402c7223 */ /* 0x000fc2000001082d */
[-CC-:B------:R-:W-:Y:S01]  /*6330*/  FFMA.FTZ R46, R86, R35.reuse, -R45.reuse ;  /* 0x00000023562e7223 */ /* 0x180fe2000001082d */
[----:B------:R-:W-:-:S01]  /*6340*/  FFMA.FTZ R83, R68, R35, -R45 ;  /* 0x0000002344537223 */ /* 0x000fc2000001082d */
[----:B------:R-:W2:Y:S01]  /*6350*/  MUFU.EX2 R12, R12 ;  /* 0x0000000c000c7308 */ /* 0x000ea20000000800 */
[----:B------:R-:W-:-:S02]  /*6360*/  IMAD.U32 R68, RZ, RZ, UR22 ;  /* 0x00000016ff447e24 */ /* 0x000fc4000f8e00ff */
[----:B------:R-:W-:-:S05]  /*6370*/  FFMA.FTZ R54, R54, R35, -R45 ;  /* 0x0000002336367223 */ /* 0x000fca000001082d */
[----:B------:R-:W3:Y:S01]  /*6380*/  MUFU.EX2 R53, R53 ;  /* 0x0000003500357308 */ /* 0x000ee20000000800 */
[----:B-1----:R-:W-:-:S07]  /*6390*/  FFMA.FTZ R3, R6, R3, R11 ;  /* 0x0000000306037223 */ /* 0x002fce000001000b */
        /* <DEDUP_REMOVED lines=8> */
[----:B------:R-:W-:Y:S02]  /*6420*/  FADD.FTZ R58, R24, R3 ;  /* 0x00000003183a7221 */ /* 0x000fe40000010000 */
[----:B------:R-:W3:Y:S01]  /*6430*/  MUFU.EX2 R57, R57 ;  /* 0x0000003900397308 */ /* 0x000ee20000000800 */
[----:B-1----:R-:W-:-:S01]  /*6440*/  FADD.FTZ R85, R20, R85 ;  /* 0x0000005514557221 */ /* 0x002fc20000010000 */
[----:B------:R-:W-:Y:S01]  /*6450*/  FADD.FTZ R87, R25, R58 ;  /* 0x0000003a19577221 */ /* 0x000fe20000010000 */
[----:B------:R-:W-:-:S03]  /*6460*/  FFMA.FTZ R58, R59, R35, -R45 ;  /* 0x000000233b3a7223 */ /* 0x000fc6000001082d */
        /* <DEDUP_REMOVED lines=9> */
[----:B------:R-:W-:Y:S01]  /*6500*/  FADD.FTZ R87, R33, R60 ;  /* 0x0000003c21577221 */ /* 0x000fe20000010000 */
[----:B------:R-:W-:-:S01]  /*6510*/  FFMA.FTZ R60, R63, R35, -R45 ;  /* 0x000000233f3c7223 */ /* 0x000fc2000001082d */
[----:B------:R-:W-:Y:S02]  /*6520*/  FFMA.FTZ R63, R65, R35, -R45 ;  /* 0x00000023413f7223 */ /* 0x000fe4000001082d */
[----:B------:R-:W-:-:S02]  /*6530*/  FADD.FTZ R62, R36, R87 ;  /* 0x00000057243e7221 */ /* 0x000fc40000010000 */
        /* <DEDUP_REMOVED lines=66> */
[----:B------:R-:W-:-:S05]  /*6960*/  @!P0 VIADD R3, R68, 0x19c40 ;  /* 0x00019c4044038836 */ /* 0x000fca0000000000 */
[----:B------:R-:W-:Y:S01]  /*6970*/  @!P0 PRMT R3, RZ, 0x654, R3 ;  /* 0x00000654ff038816 */ /* 0x000fe20000000003 */
[----:B------:R-:W2:Y:S01]  /*6980*/  MUFU.EX2 R21, R21 ;  /* 0x0000001500157308 */ /* 0x000ea20000000800 */
[----:B---3--:R-:W-:-:S02]  /*6990*/  FADD.FTZ R64, R84, R71 ;  /* 0x0000004754407221 */ /* 0x008fc40000010000 */
[----:B------:R3:W-:Y:S05]  /*69a0*/  @!P0 SYNCS.ARRIVE.TRANS64.RED.A1T0 RZ, [R3+URZ], RZ ;  /* 0x000000ff03ff89a7 */ /* 0x0007ea000810043f */
[----:B------:R-:W4:Y:S01]  /*69b0*/  MUFU.EX2 R62, R62 ;  /* 0x0000003e003e7308 */ /* 0x000f220000000800 */
[----:B-1----:R-:W-:-:S07]  /*69c0*/  FADD.FTZ R71, R63, R4 ;  /* 0x000000043f477221 */ /* 0x002fce0000010000 */
[----:B------:R-:W1:Y:S01]  /*69d0*/  MUFU.EX2 R150, R150 ;  /* 0x0000009600967308 */ /* 0x000e620000000800 */
[----:B--2---:R-:W-:-:S07]  /*69e0*/  FADD.FTZ R87, R21, R64 ;  /* 0x0000004015577221 */ /* 0x004fce0000010000 */
        /* <DEDUP_REMOVED lines=21> */
.L_x_9497:
[----:B------:R-:W-:Y:S01]  /*6b40*/  UIADD3 UR6, UR7, 0x19c60, URZ ;  /* 0x00019c6007067890 */ /* 0x000fe2000fffe03f */
[----:B------:R-:W-:Y:S01]  /*6b50*/  ISETP.GT.AND P2, PT, R8, R7, PT ;  /* 0x000000070800720c */ /* 0x000fe20003f44270 */
        /* <DEDUP_REMOVED lines=88> */
.L_x_9488:
[----:B------:R-:W-:-:S13]  /*70e0*/  ISETP.GE.AND P2, PT, R8, RZ, PT ;  /* 0x000000ff0800720c */ /* 0x000fda0003f46270 */
[----:B------:R-:W-:Y:S05]  /*70f0*/  @!P2 BRA `(.L_x_9499) ;  /* 0x0000002000e0a947 */ /* 0x000fea0003800000 */
[----:B------:R-:W-:Y:S01]  /*7100*/  IMAD.MOV.U32 R6, RZ, RZ, R72 ;  /* 0x000000ffff067224 */ /* 0x000fe200078e0048 */
[----:B------:R-:W-:Y:S01]  /*7110*/  UMOV UR17, UR38 ;  /* 0x0000002600117c82 */ /* 0x000fe20008000000 */
[----:B------:R-:W-:Y:S02]  /*7120*/  IMAD.MOV.U32 R5, RZ, RZ, R40 ;  /* 0x000000ffff057224 */ /* 0x000fe400078e0028 */
[----:B------:R-:W-:-:S07]  /*7130*/  IMAD.MOV.U32 R7, RZ, RZ, R2 ;  /* 0x000000ffff077224 */ /* 0x000fce00078e0002 */
.L_x_9509:
[----:B------:R-:W-:-:S04]  /*7140*/  UIADD3 UR6, UR17, 0x1, URZ ;  /* 0x0000000111067890 */ /* 0x000fc8000fffe03f */
[----:B------:R-:W-:-:S04]  /*7150*/  UISETP.NE.AND UP0, UPT, UR6, 0x2, UPT ;  /* 0x000000020600788c */ /* 0x000fc8000bf05270 */
[----:B------:R-:W-:Y:S02]  /*7160*/  USEL UR7, URZ, 0x1, UP0 ;  /* 0x000000013f077887 */ /* 0x000fe40008000000 */
[----:B------:R-:W-:-:S04]  /*7170*/  USEL UR38, UR6, URZ, UP0 ;  /* 0x0000003f06267287 */ /* 0x000fc80008000000 */
[----:B------:R-:W-:Y:S01]  /*7180*/  LOP3.LUT R2, R7, UR7, RZ, 0x3c, !PT ;  /* 0x0000000707027c12 */ /* 0x000fe2000f8e3cff */
[----:B------:R-:W-:Y:S07]  /*7190*/  @!P1 BRA `(.L_x_9500) ;  /* 0x0000000000049947 */ /* 0x000fee0003800000 */
[----:B------:R-:W-:Y:S01]  /*71a0*/  BPT.TRAP 0x1 ;  /* 0x000000040000795c */ /* 0x000fe20000300000 */
.L_x_9500:
[----:B------:R-:W-:Y:S01]  /*71b0*/  ULEA UR6, UR38, UR39, 0x3 ;  /* 0x0000002726067291 */ /* 0x000fe2000f8e183f */
[----:B------:R-:W-:-:S08]  /*71c0*/  SHF.L.U32 R9, R2, 0x1f, RZ ;  /* 0x0000001f02097819 */ /* 0x000fd000000006ff */
[----:B------:R1:W2:Y:S01]  /*71d0*/  SYNCS.PHASECHK.TRANS64.TRYWAIT P2, [UR6+0x19c30], R9 ;  /* 0x019c3009ff0075a7 */ /* 0x0002a20008040146 */
[----:B------:R-:W-:Y:S05]  /*71e0*/  @!P1 BRA `(.L_x_9501) ;  /* 0x0000000000049947 */ /* 0x000fea0003800000 */
[----:B------:R-:W-:Y:S01]  /*71f0*/  BPT.TRAP 0x1 ;  /* 0x000000040000795c */ /* 0x000fe20000300000 */
.L_x_9501:
[----:B--2---:R-:W-:Y:S05]  /*7200*/  @P2 BRA `(.L_x_9502) ;  /* 0x0000000000082947 */ /* 0x004fea0003800000 */
[----:B------:R-:W2:Y:S02]  /*7210*/  SYNCS.PHASECHK.TRANS64.TRYWAIT P2, [UR6+0x19c30], R9 ;  /* 0x019c3009ff0075a7 */ /* 0x000ea40008040146 */
[----:B--2---:R-:W-:Y:S05]  /*7220*/  @!P2 BRA `(.L_x_9503) ;  /* 0x0000007400a8a947 */ /* 0x004fea0003800000 */
.L_x_9502:
        /* <DEDUP_REMOVED lines=17> */
.L_x_9504:
[----:B------:R-:W-:Y:S01]  /*7340*/  ULEA UR7, UR17, UR39, 0x3 ;  /* 0x0000002711077291 */ /* 0x000fe2000f8e183f */
[----:B------:R-:W-:-:S08]  /*7350*/  SHF.L.U32 R7, R7, 0x1f, RZ ;  /* 0x0000001f07077819 */ /* 0x000fd000000006ff */
[----:B------:R3:W4:Y:S01]  /*7360*/  SYNCS.PHASECHK.TRANS64.TRYWAIT P2, [UR7+0x19c50], R7 ;  /* 0x019c5007ff0075a7 */ /* 0x0007220008040147 */
[----:B------:R-:W-:Y:S05]  /*7370*/  @!P1 BRA `(.L_x_9505) ;  /* 0x0000000000049947 */ /* 0x000fea0003800000 */
[----:B------:R-:W-:Y:S01]  /*7380*/  BPT.TRAP 0x1 ;  /* 0x000000040000795c */ /* 0x000fe20000300000 */
.L_x_9505:
[----:B----4-:R-:W-:Y:S05]  /*7390*/  @P2 BRA `(.L_x_9506) ;  /* 0x0000000000082947 */ /* 0x010fea0003800000 */
[----:B------:R-:W4:Y:S02]  /*73a0*/  SYNCS.PHASECHK.TRANS64.TRYWAIT P2, [UR7+0x19c50], R7 ;  /* 0x019c5007ff0075a7 */ /* 0x000f240008040147 */
[----:B----4-:R-:W-:Y:S05]  /*73b0*/  @!P2 BRA `(.L_x_9507) ;  /* 0x00000074005ca947 */ /* 0x010fea0003800000 */
.L_x_9506:
[----:B------:R-:W-:Y:S01]  /*73c0*/  UIADD3 UR6, UR39, 0x3000, URZ ;  /* 0x0000300027067890 */ /* 0x000fe2000fffe03f */
[----:B------:R-:W-:Y:S01]  /*73d0*/  WARPGROUP.ARRIVE ;  /* 0x00000000000079c5 */ /* 0x000fe20000000000 */
[----:B------:R-:W-:Y:S01]  /*73e0*/  UMOV UR11, 0x40000040 ;  /* 0x40000040000b7882 */ /* 0x000fe20000000000 */
[C---:B--2---:R-:W-:Y:S01]  /*73f0*/  FMUL.FTZ R10, R0.reuse, R24 ;  /* 0x00000018000a7220 */ /* 0x044fe20000410000 */
[----:B------:R-:W-:Y:S01]  /*7400*/  USHF.R.U32.HI UR6, URZ, 0x4, UR6 ;  /* 0x000000043f067899 */ /* 0x000fe20008011606 */
[C---:B---3--:R-:W-:Y:S01]  /*7410*/  FMUL.FTZ R7, R0.reuse, R25 ;  /* 0x0000001900077220 */ /* 0x048fe20000410000 */
        /* <DEDUP_REMOVED lines=44> */
[----:B------:R-:W-:Y:S01]  /*76e0*/  MUFU.TANH R14, R14 ;  /* 0x0000000e000e7308 */ /* 0x000fe20000002400 */
        /* <DEDUP_REMOVED lines=13> */
[----:B------:R-:W-:Y:S01]  /*77c0*/  UIADD3 UR10, UR6, 0x2, URZ ;  /* 0x00000002060a7890 */ /* 0x000fe2000fffe03f */
[C---:B------:R-:W-:Y:S01]  /*77d0*/  FMUL.FTZ R70, R0.reuse, R70 ;  /* 0x0000004600467220 */ /* 0x040fe20000410000 */
[----:B------:R-:W-:Y:S01]  /*77e0*/  MUFU.TANH R15, R15 ;  /* 0x0000000f000f7308 */ /* 0x000fe20000002400 */
[C---:B------:R-:W-:Y:S01]  /*77f0*/  FMUL.FTZ R49, R0.reuse, R69 ;  /* 0x0000004500317220 */ /* 0x040fe20000410000 */
[----:B------:R-:W-:Y:S01]  /*7800*/  UMOV UR11, 0x40000040 ;  /* 0x40000040000b7882 */ /* 0x000fe20000000000 */
        /* <DEDUP_REMOVED lines=10> */
[----:B------:R-:W-:-:S03]  /*78b0*/  FMUL.FTZ R86, R0, R86 ;  /* 0x0000005600567220 */ /* 0x000fc60000410000 */
[----:B------:R-:W-:Y:S08]  /*78c0*/  MUFU.TANH R24, R24 ;  /* 0x0000001800187308 */ /* 0x000ff00000002400 */
[----:B------:R-:W1:Y:S01]  /*78d0*/  MUFU.TANH R21, R21 ;  /* 0x0000001500157308 */ /* 0x000e620000002400 */
[----:B--2---:R-:W-:-:S07]  /*78e0*/  FMNMX.FTZ R40, R20, R35, !PT ;  /* 0x0000002314287209 */ /* 0x004fce0007810000 */
[----:B------:R-:W-:Y:S08]  /*78f0*/  MUFU.TANH R25, R25 ;  /* 0x0000001900197308 */ /* 0x000ff00000002400 */
[----:B------:R-:W2:Y:S01]  /*7900*/  MUFU.TANH R26, R26 ;  /* 0x0000001a001a7308 */ /* 0x000ea20000002400 */
[----:B-1----:R-:W-:-:S07]  /*7910*/  FMNMX.FTZ R35, R21, R40, !PT ;  /* 0x0000002815237209 */ /* 0x002fce0007810000 */
[----:B------:R-:W-:Y:S08]  /*7920*/  MUFU.TANH R28, R28 ;  /* 0x0000001c001c7308 */ /* 0x000ff00000002400 */
[----:B------:R-:W1:Y:S01]  /*7930*/  MUFU.TANH R27, R27 ;  /* 0x0000001b001b7308 */ /* 0x000e620000002400 */
[----:B--2---:R-:W-:-:S07]  /*7940*/  FMNMX.FTZ R40, R26, R35, !PT ;  /* 0x000000231a287209 */ /* 0x004fce0007810000 */
[----:B------:R-:W-:Y:S01]  /*7950*/  MUFU.TANH R29, R29 ;  /* 0x0000001d001d7308 */ /* 0x000fe20000002400 */
[----:B------:R-:W-:Y:S02]  /*7960*/  WARPGROUP.DEPBAR.LE gsb0, 0x0 ;  /* 0x00008000000079c5 */ /* 0x000fe40000010000 */
[C---:B------:R-:W-:Y:S01]  /*7970*/  FMUL.FTZ R150, R0.reuse, R53 ;  /* 0x0000003500967220 */ /* 0x040fe20000410000 */
[----:B------:R-:W-:Y:S01]  /*7980*/  FMUL.FTZ R53, R0, R72 ;  /* 0x0000004800357220 */ /* 0x000fe20000410000 */
[----:B------:R-:W-:-:S03]  /*7990*/  FMNMX.FTZ R72, R14, R59, !PT ;  /* 0x0000003b0e487209 */ /* 0x000fc60007810000 */
[----:B------:R-:W2:Y:S01]  /*79a0*/  MUFU.TANH R30, R30 ;  /* 0x0000001e001e7308 */ /* 0x000ea20000002400 */
[----:B-1----:R-:W-:Y:S01]  /*79b0*/  FMNMX.FTZ R35, R27, R40, !PT ;  /* 0x000000281b237209 */ /* 0x002fe20007810000 */
[C---:B------:R-:W-:Y:S01]  /*79c0*/  FMUL.FTZ R148, R0.reuse, R51 ;  /* 0x0000003300947220 */ /* 0x040fe20000410000 */
[----:B------:R-:W-:Y:S01]  /*79d0*/  FMNMX.FTZ R59, R15, R72, !PT ;  /* 0x000000480f3b7209 */ /* 0x000fe20007810000 */
[----:B------:R-:W-:Y:S01]  /*79e0*/  WARPGROUP.ARRIVE ;  /* 0x00000000000079c5 */ /* 0x000fe20000000000 */
[----:B------:R-:W-:Y:S02]  /*79f0*/  FMUL.FTZ R51, R0, R71 ;  /* 0x0000004700337220 */ /* 0x000fe40000410000 */
[----:B------:R-:W-:Y:S01]  /*7a00*/  FMNMX.FTZ R72, R24, R59, !PT ;  /* 0x0000003b18487209 */ /* 0x000fe20007810000 */
[----:B------:R-:W1:Y:S01]  /*7a10*/  MUFU.TANH R32, R32 ;  /* 0x0000002000207308 */ /* 0x000e620000002400 */
[----:B------:R-:W-:Y:S01]  /*7a20*/  FMUL.FTZ R59, R0, R77 ;  /* 0x0000004d003b7220 */ /* 0x000fe20000410000 */
[----:B------:R-:W-:Y:S01]  /*7a30*/  QGMMA.64x96x32.F32.E4M3.E4M3 R88, R144, gdesc[UR8], R88, gsb0 ;  /* 0x0160000890587df3 */ /* 0x000fe20008000858 */
[----:B------:R-:W-:Y:S01]  /*7a40*/  FMNMX.FTZ R61, R25, R72, !PT ;  /* 0x00000048193d7209 */ /* 0x000fe20007810000 */
[----:B------:R-:W-:Y:S01]  /*7a50*/  UIADD3 UR10, UR6, 0x4, URZ ;  /* 0x00000004060a7890 */ /* 0x000fe2000fffe03f */
[----:B------:R-:W-:-:S02]  /*7a60*/  UMOV UR11, 0x40000040 ;  /* 0x40000040000b7882 */ /* 0x000fc40000000000 */
[----:B------:R-:W-:Y:S01]  /*7a70*/  FMNMX.FTZ R72, R28, R61, !PT ;  /* 0x0000003d1c487209 */ /* 0x000fe20007810000 */
[----:B------:R-:W3:Y:S01]  /*7a80*/  MUFU.TANH R31, R31 ;  /* 0x0000001f001f7308 */ /* 0x000ee20000002400 */
[----:B--2---:R-:W-:Y:S01]  /*7a90*/  FMNMX.FTZ R40, R30, R35, !PT ;  /* 0x000000231e287209 */ /* 0x004fe20007810000 */
[----:B------:R-:W-:Y:S01]  /*7aa0*/  UIADD3 UR6, UR6, 0x6, URZ ;  /* 0x0000000606067890 */ /* 0x000fe2000fffe03f */
[----:B------:R-:W-:-:S05]  /*7ab0*/  FMNMX.FTZ R61, R29, R72, !PT ;  /* 0x000000481d3d7209 */ /* 0x000fca0007810000 */
        /* <DEDUP_REMOVED lines=33> */
[----:B------:R-:W-:Y:S01]  /*7cd0*/  UMOV UR10, UR6 ;  /* 0x00000006000a7c82 */ /* 0x000fe20008000000 */
[----:B------:R-:W-:-:S04]  /*7ce0*/  UMOV UR11, 0x40000040 ;  /* 0x40000040000b7882 */ /* 0x000fc80000000000 */
        /* <DEDUP_REMOVED lines=34> */
[----:B------:R-:W-:Y:S01]  /*7f10*/  FMUL.FTZ R69, R0, R87 ;  /* 0x0000005700457220 */ /* 0x000fe20000410000 */
[----:B------:R-:W-:Y:S05]  /*7f20*/  QGMMA.64x96x32.F32.E4M3.E4M3 R88, R136, gdesc[UR8], R88, gsb0 ;  /* 0x0160000888587df3 */ /* 0x000fea0008000858 */
        /* <DEDUP_REMOVED lines=30> */
[----:B---3--:R-:W-:Y:S02]  /*8110*/  FMNMX.FTZ R40, R84, R35, !PT ;  /* 0x0000002354287209 */ /* 0x008fe40007810000 */
[----:B------:R-:W3:Y:S05]  /*8120*/  LDC R35, c[0x0][0x988] ;  /* 0x00026200ff237b82 */ /* 0x000eea0000000800 */
[----:B------:R-:W4:Y:S01]  /*8130*/  MUFU.TANH R69, R69 ;  /* 0x0000004500457308 */ /* 0x000f220000002400 */
[----:B--2---:R-:W-:Y:S02]  /*8140*/  FMNMX.FTZ R72, R86, R71, !PT ;  /* 0x0000004756487209 */ /* 0x004fe40007810000 */
[----:B-1----:R-:W-:-:S05]  /*8150*/  FMNMX.FTZ R71, R67, R40, !PT ;  /* 0x0000002843477209 */ /* 0x002fca0007810000 */
[----:B------:R-:W1:Y:S01]  /*8160*/  SHFL.BFLY PT, R40, R71, 0x2, 0x1f ;  /* 0x0c401f0047287f89 */ /* 0x000e6200000e0000 */
[----:B----4-:R-:W-:-:S05]  /*8170*/  FMNMX.FTZ R73, R69, R72, !PT ;  /* 0x0000004845497209 */ /* 0x010fca0007810000 */
[----:B------:R-:W2:Y:S01]  /*8180*/  SHFL.BFLY PT, R72, R73, 0x2, 0x1f ;  /* 0x0c401f0049487f89 */ /* 0x000ea200000e0000 */
[----:B-1----:R-:W-:-:S05]  /*8190*/  FMNMX.FTZ R75, R71, R40, !PT ;  /* 0x00000028474b7209 */ /* 0x002fca0007810000 */
[----:B------:R-:W1:Y:S01]  /*81a0*/  SHFL.BFLY PT, R40, R75, 0x1, 0x1f ;  /* 0x0c201f004b287f89 */ /* 0x000e6200000e0000 */
[----:B--2---:R-:W-:-:S05]  /*81b0*/  FMNMX.FTZ R77, R73, R72, !PT ;  /* 0x00000048494d7209 */ /* 0x004fca0007810000 */
[----:B------:R-:W2:Y:S01]  /*81c0*/  SHFL.BFLY PT, R72, R77, 0x1, 0x1f ;  /* 0x0c201f004d487f89 */ /* 0x000ea200000e0000 */
[----:B-1----:R-:W-:-:S05]  /*81d0*/  FMNMX.FTZ R40, R75, R40, !PT ;  /* 0x000000284b287209 */ /* 0x002fca0007810000 */
[----:B------:R-:W-:Y:S01]  /*81e0*/  FADD.FTZ R144, -R40, R5 ;  /* 0x0000000528907221 */ /* 0x000fe20000010100 */
[----:B--2---:R-:W-:-:S03]  /*81f0*/  FMNMX.FTZ R72, R77, R72, !PT ;  /* 0x000000484d487209 */ /* 0x004fc60007810000 */
[-C--:B---3--:R-:W-:Y:S01]  /*8200*/  FMUL.FTZ R5, R144, R35.reuse ;  /* 0x0000002390057220 */ /* 0x088fe20000410000 */
[----:B------:R-:W-:-:S01]  /*8210*/  FFMA.FTZ R144, R40, R35, -8 ;  /* 0xc100000028907423 */ /* 0x000fc20000010023 */
        /* <DEDUP_REMOVED lines=14> */
[-C--:B------:R-:W-:Y:S01]  /*8300*/  FMUL.FTZ R6, R6, R35.reuse ;  /* 0x0000002306067220 */ /* 0x080fe20000410000 */
[-C--:B------:R-:W-:Y:S01]  /*8310*/  FFMA.FTZ R60, R68, R35.reuse, -R144 ;  /* 0x00000023443c7223 */ /* 0x080fe20000010890 */
        /* <DEDUP_REMOVED lines=49> */
[----:B------:R-:W-:-:S04]  /*8630*/  FFMA.FTZ R69, R69, R35, -R84 ;  /* 0x0000002345457223 */ /* 0x000fc80000010854 */
[----:B------:R-:W1:Y:S08]  /*8640*/  MUFU.EX2 R7, R7 ;  /* 0x0000000700077308 */ /* 0x000e700000000800 */
        /* <DEDUP_REMOVED lines=96> */
[----:B---3--:R-:W-:-:S03]  /*8c50*/  FADD.FTZ R78, R62, R79 ;  /* 0x0000004f3e4e7221 */ /* 0x008fc60000010000 */
[----:B------:R-:W-:-:S04]  /*8c60*/  @!P0 VIADD R3, R3, 0x19c40 ;  /* 0x00019c4003038836 */ /* 0x000fc80000000000 */
[----:B------:R-:W3:Y:S01]  /*8c70*/  MUFU.EX2 R53, R53 ;  /* 0x0000003500357308 */ /* 0x000ee20000000800 */
[----:B--2---:R-:W-:-:S01]  /*8c80*/  FADD.FTZ R4, R49, R4 ;  /* 0x0000000431047221 */ /* 0x004fc20000010000 */
[----:B------:R-:W-:-:S04]  /*8c90*/  @!P0 PRMT R3, RZ, 0x654, R3 ;  /* 0x00000654ff038816 */ /* 0x000fc80000000003 */
[----:B------:R2:W-:Y:S02]  /*8ca0*/  @!P0 SYNCS.ARRIVE.TRANS64.RED.A1T0 RZ, [R3+URZ], RZ ;  /* 0x000000ff03ff89a7 */ /* 0x0005e4000810043f */
[----:B------:R-:W4:Y:S01]  /*8cb0*/  MUFU.EX2 R66, R66 ;  /* 0x0000004200427308 */ /* 0x000f220000000800 */
[----:B-1----:R-:W-:-:S01]  /*8cc0*/  FADD.FTZ R79, R51, R78 ;  /* 0x0000004e334f7221 */ /* 0x002fc20000010000 */
[----:B------:R-:W-:-:S06]  /*8cd0*/  FFMA.FTZ R78, R86, R35, -R84 ;  /* 0x00000023564e7223 */ /* 0x000fcc0000010854 */
        /* <DEDUP_REMOVED lines=32> */
.L_x_9508:
[----:B------:R-:W-:Y:S01]  /*8ee0*/  UIADD3 UR6, UR7, 0x19c60, URZ ;  /* 0x00019c6007067890 */ /* 0x000fe2000fffe03f */
[----:B------:R-:W-:Y:S01]  /*8ef0*/  ISETP.GT.AND P2, PT, R8, RZ, PT ;  /* 0x000000ff0800720c */ /* 0x000fe20003f44270 */
        /* <DEDUP_REMOVED lines=88> */
.L_x_9499:
[----:B------:R-:W-:Y:S06]  /*9480*/  BAR.ARV 0x8, 0x1a0 ;  /* 0x0206800000007b1d */ /* 0x000fec0000002000 */
[----:B------:R-:W-:Y:S05]  /*9490*/  @!P1 BRA `(.L_x_9510) ;  /* 0x0000000000049947 */ /* 0x000fea0003800000 */
[----:B------:R-:W-:Y:S01]  /*94a0*/  BPT.TRAP 0x1 ;  /* 0x000000040000795c */ /* 0x000fe20000300000 */
.L_x_9510:
[----:B------:R-:W-:Y:S01]  /*94b0*/  ULEA UR5, UR38, UR39, 0x3 ;  /* 0x0000002726057291 */ /* 0x000fe2000f8e183f */
[----:B------:R-:W-:-:S08]  /*94c0*/  SHF.L.U32 R0, R2, 0x1f, RZ ;  /* 0x0000001f02007819 */ /* 0x000fd000000006ff */
[----:B------:R1:W2:Y:S01]  /*94d0*/  SYNCS.PHASECHK.TRANS64.TRYWAIT P2, [UR5+0x19c50], R0 ;  /* 0x019c5000ff0075a7 */ /* 0x0002a20008040145 */
[----:B------:R-:W-:Y:S05]  /*94e0*/  @!P1 BRA `(.L_x_9511) ;  /* 0x0000000000049947 */ /* 0x000fea0003800000 */
[----:B------:R-:W-:Y:S01]  /*94f0*/  BPT.TRAP 0x1 ;  /* 0x000000040000795c */ /* 0x000fe20000300000 */
.L_x_9511:
[----:B------:R-:W3:Y:S02]  /*9500*/  LDC.64 R8, c[0x0][0x9a0] ;  /* 0x00026800ff087b82 */ /* 0x000ee40000000a00 */
[----:B---3--:R-:W-:-:S04]  /*9510*/  ISETP.NE.U32.AND P0, PT, R8, RZ, PT ;  /* 0x000000ff0800720c */ /* 0x008fc80003f05070 */
[----:B------:R-:W-:-:S13]  /*9520*/  ISETP.NE.AND.EX P0, PT, R9, RZ, PT, P0 ;  /* 0x000000ff0900720c */ /* 0x000fda0003f05300 */
[----:B------:R-:W3:Y:S08]  /*9530*/  @P0 LDC.64 R6, c[0x0][0x9c8] ;  /* 0x00027200ff060b82 */ /* 0x000ef00000000a00 */
[----:B------:R-:W4:Y:S01]  /*9540*/  @P0 LDC.64 R10, c[0x0][0x9d0] ;  /* 0x00027400ff0a0b82 */ /* 0x000f220000000a00 */
[----:B--2---:R-:W-:Y:S05]  /*9550*/  @P2 BRA `(.L_x_9512) ;  /* 0x0000000000082947 */ /* 0x004fea0003800000 */
[----:B------:R-:W2:Y:S02]  /*9560*/  SYNCS.PHASECHK.TRANS64.TRYWAIT P2, [UR5+0x19c50], R0 ;  /* 0x019c5000ff0075a7 */ /* 0x000ea40008040145 */
[----:B--2---:R-:W-:Y:S05]  /*9570*/  @!P2 BRA `(.L_x_9513) ;  /* 0x000000540004a947 */ /* 0x004fea0003800000 */
.L_x_9512:
[----:B------:R-:W-:Y:S01]  /*9580*/  UIADD3 UR39, UR39, 0x3000, URZ ;  /* 0x0000300027277890 */ /* 0x000fe2000fffe03f */
[----:B------:R-:W-:Y:S01]  /*9590*/  WARPGROUP.ARRIVE ;  /* 0x00000000000079c5 */ /* 0x000fe20000000000 */
[----:B------:R-:W-:Y:S01]  /*95a0*/  UMOV UR7, 0x40000040 ;  /* 0x4000004000077882 */ /* 0x000fe20000000000 */
[----:B--2---:R-:W-:Y:S01]  /*95b0*/  IMAD.U32 R5, RZ, RZ, UR44 ;  /* 0x0000002cff057e24 */ /* 0x004fe2000f8e00ff */
[----:B------:R-:W-:Y:S01]  /*95c0*/  USHF.R.U32.HI UR39, URZ, 0x4, UR39 ;  /* 0x000000043f277899 */ /* 0x000fe20008011627 */
[----:B------:R-:W-:-:S03]  /*95d0*/  @P0 SHF.R.S32.HI R13, RZ, 0x1f, R23 ;  /* 0x0000001fff0d0819 */ /* 0x000fc60000011417 */
[----:B------:R-:W-:Y:S01]  /*95e0*/  ULOP3.LUT UR39, UR39, 0x3fff, URZ, 0xc0, !UPT ;  /* 0x00003fff27277892 */ /* 0x000fe2000f8ec03f */
[----:B------:R-:W-:-:S03]  /*95f0*/  @P0 SHF.R.S32.HI R5, RZ, 0x1f, R5 ;  /* 0x0000001fff050819 */ /* 0x000fc60000011405 */
[----:B------:R-:W-:Y:S02]  /*9600*/  ULOP3.LUT UR4, UR39, 0x10000, URZ, 0xfc, !UPT ;  /* 0x0001000027047892 */ /* 0x000fe4000f8efc3f */
[----:B-1-3--:R-:W-:Y:S02]  /*9610*/  @P0 IMAD R0, R5, R6, RZ ;  /* 0x0000000605000224 */ /* 0x00afe400078e02ff */
[----:B------:R-:W-:Y:S02]  /*9620*/  UIMAD UR4, UR38, 0x300, UR4 ;  /* 0x00000300260478a4 */ /* 0x000fe4000f8e0204 */
[----:B------:R-:W-:Y:S02]  /*9630*/  @P0 IMAD R5, R7, UR44, R0 ;  /* 0x0000002c07050c24 */ /* 0x000fe4000f8e0200 */
[----:B------:R-:W-:-:S03]  /*9640*/  @P0 IMAD.WIDE.U32 R6, R6, UR44, RZ ;  /* 0x0000002c06060c25 */ /* 0x000fc6000f8e00ff */
[----:B------:R-:W-:Y:S01]  /*9650*/  UMOV UR6, UR4 ;  /* 0x0000000400067c82 */ /* 0x000fe20008000000 */
[-C--:B----4-:R-:W-:Y:S01]  /*9660*/  @P0 IMAD R0, R13, R10.reuse, RZ ;  /* 0x0000000a0d000224 */ /* 0x090fe200078e02ff */
[----:B------:R-:W-:Y:S01]  /*9670*/  QGMMA.64x96x32.F32.E4M3.E4M3 R88, R148, gdesc[UR4], R88, gsb0 ;  /* 0x0160000494587df3 */ /* 0x000fe20008000858 */
        /* <DEDUP_REMOVED lines=8> */
[----:B------:R-:W-:Y:S01]  /*9700*/  UIADD3 UR6, UR4, 0x2, URZ ;  /* 0x0000000204067890 */ /* 0x000fe2000fffe03f */
[----:B------:R-:W-:Y:S01]  /*9710*/  UMOV UR7, 0x40000040 ;  /* 0x4000004000077882 */ /* 0x000fe20000000000 */
[----:B------:R-:W-:Y:S02]  /*9720*/  WARPGROUP.DEPBAR.LE gsb0, 0x0 ;  /* 0x00008000000079c5 */ /* 0x000fe40000010000 */
[----:B------:R-:W-:-:S06]  /*9730*/  WARPGROUP.ARRIVE ;  /* 0x00000000000079c5 */ /* 0x000fcc0000000000 */
[----:B------:R-:W-:Y:S01]  /*9740*/  QGMMA.64x96x32.F32.E4M3.E4M3 R88, R144, gdesc[UR4], R88, gsb0 ;  /* 0x0160000490587df3 */ /* 0x000fe20008000858 */
[----:B------:R-:W-:Y:S01]  /*9750*/  UIADD3 UR6, UR4, 0x4, URZ ;  /* 0x0000000404067890 */ /* 0x000fe2000fffe03f */
[----:B------:R-:W-:Y:S01]  /*9760*/  UMOV UR7, 0x40000040 ;  /* 0x4000004000077882 */ /* 0x000fe20000000000 */
[----:B------:R-:W3:Y:S01]  /*9770*/  SHFL.BFLY PT, R7, R4, 0x2, 0x1f ;  /* 0x0c401f0004077f89 */ /* 0x000ee200000e0000 */
[----:B------:R-:W-:-:S03]  /*9780*/  UIADD3 UR4, UR4, 0x6, URZ ;  /* 0x0000000604047890 */ /* 0x000fc6000fffe03f */
[----:B------:R-:W4:Y:S01]  /*9790*/  SHFL.BFLY PT, R6, R3, 0x2, 0x1f ;  /* 0x0c401f0003067f89 */ /* 0x000f2200000e0000 */
[----:B------:R-:W-:Y:S02]  /*97a0*/  WARPGROUP.DEPBAR.LE gsb0, 0x0 ;  /* 0x00008000000079c5 */ /* 0x000fe40000010000 */
[----:B------:R-:W-:-:S06]  /*97b0*/  WARPGROUP.ARRIVE ;  /* 0x00000000000079c5 */ /* 0x000fcc0000000000 */
[----:B------:R-:W-:Y:S01]  /*97c0*/  QGMMA.64x96x32.F32.E4M3.E4M3 R88, R140, gdesc[UR4], R88, gsb0 ;  /* 0x016000048c587df3 */ /* 0x000fe20008000858 */
        /* <DEDUP_REMOVED lines=36> */
.L_x_9514:
        /* <DEDUP_REMOVED lines=58> */
.L_x_9481:
        /* <DEDUP_REMOVED lines=29> */
[----:B------:R-:W-:Y:S01]  /*9f80*/  F2FP.BF16.F32.PACK_AB R46, R45, R46 ;  /* 0x0000002e2d2e723e */ /* 0x000fe200000010ff */
[----:B------:R-:W-:Y:S01]  /*9f90*/  USHF.R.S32.HI UR5, URZ, 0x1f, UR43 ;  /* 0x0000001f3f057899 */ /* 0x000fe2000801142b */
[----:B------:R-:W-:Y:S01]  /*9fa0*/  LOP3.LUT R4, R4, 0xc, RZ, 0xc0, !PT ;  /* 0x0000000c04047812 */ /* 0x000fe200078ec0ff */
[----:B------:R-:W1:Y:S03]  /*9fb0*/  LDC.64 R70, c[0x0][0xb78] ;  /* 0x0002de00ff467b82 */ /* 0x000e660000000a00 */
[----:B------:R-:W-:-:S05]  /*9fc0*/  IADD3 R4, P0, R4, UR6, RZ ;  /* 0x0000000604047c10 */ /* 0x000fca000ff1e0ff */
[----:B------:R-:W-:Y:S01]  /*9fd0*/  IMAD.X R5, RZ, RZ, UR7, P0 ;  /* 0x00000007ff057e24 */ /* 0x000fe200080e06ff */
[----:B------:R-:W-:Y:S01]  /*9fe0*/  IADD3 R15, P6, R18, 0x20, RZ ;  /* 0x00000020120f7810 */ /* 0x000fe20007fde0ff */
[----:B------:R-:W-:Y:S01]  /*9ff0*/  VIADD R51, R22, UR42 ;  /* 0x0000002a16337c36 */ /* 0x000fe20008000000 */
[----:B------:R-:W-:Y:S01]  /*a000*/  IADD3 R13, P3, R18, 0x3000, RZ ;  /* 0x00003000120d7810 */ /* 0x000fe20007f7e0ff */
[----:B------:R-:W-:Y:S02]  /*a010*/  ULDC.64 UR6, c[0x0][0xb70] ;  /* 0x0002dc0000067ab9 */ /* 0x000fe40000000a00 */
[----:B------:R2:W3:Y:S01]  /*a020*/  LDG.E.CONSTANT R5, desc[UR46][R4.64] ;  /* 0x0000002e04057981 */ /* 0x0004e2000c1e9900 */
[----:B------:R-:W-:Y:S01]  /*a030*/  VIADD R7, R51, 0x8 ;  /* 0x0000000833077836 */ /* 0x000fe20000000000 */
[----:B------:R-:W-:Y:S01]  /*a040*/  LOP3.LUT R12, R13, 0x180, RZ, 0xc0, !PT ;  /* 0x000001800d0c7812 */ /* 0x000fe200078ec0ff */
[----:B------:R-:W-:Y:S01]  /*a050*/  UIMAD UR5, UR5, UR6, URZ ;  /* 0x00000006050572a4 */ /* 0x000fe2000f8e023f */
[----:B------:R-:W-:Y:S01]  /*a060*/  F2FP.BF16.F32.PACK_AB R44, R43, R44 ;  /* 0x0000002c2b2c723e */ /* 0x000fe200000010ff */
[----:B------:R-:W-:Y:S01]  /*a070*/  UIMAD.WIDE.U32 UR8, UR43, UR6, URZ ;  /* 0x000000062b0872a5 */ /* 0x000fe2000f8e003f */
[----:B------:R-:W-:Y:S01]  /*a080*/  ISETP.GE.OR P2, PT, R7, UR10, P1 ;  /* 0x0000000a07007c0c */ /* 0x000fe20008f46670 */
[----:B------:R-:W-:Y:S01]  /*a090*/  UIMAD UR5, UR43, UR7, UR5 ;  /* 0x000000072b0572a4 */ /* 0x000fe2000f8e0205 */
[----:B------:R-:W-:-:S02]  /*a0a0*/  SHF.R.U64 R12, R12, 0x3, RZ ;  /* 0x000000030c0c7819 */ /* 0x000fc400000012ff */
[----:B--2---:R-:W-:Y:S01]  /*a0b0*/  LOP3.LUT P0, R4, R59, 0x3, RZ, 0xc0, !PT ;  /* 0x000000033b047812 */ /* 0x004fe2000780c0ff */
[----:B------:R-:W-:Y:S01]  /*a0c0*/  UIADD3 UR5, UR9, UR5, URZ ;  /* 0x0000000509057290 */ /* 0x000fe2000fffe03f */
[----:B------:R-:W-:Y:S01]  /*a0d0*/  F2FP.BF16.F32.PACK_AB R38, R37, R38 ;  /* 0x000000262526723e */ /* 0x000fe200000010ff */
[----:B------:R-:W-:Y:S01]  /*a0e0*/  VIADD R59, R59, 0xffffff80 ;  /* 0xffffff803b3b7836 */ /* 0x000fe20000000000 */
[----:B------:R-:W-:Y:S01]  /*a0f0*/  ISETP.EQ.OR P0, PT, R4, 0x3, !P0 ;  /* 0x000000030400780c */ /* 0x000fe20004702670 */
[----:B------:R-:W-:Y:S01]  /*a100*/  ULDC.64 UR6, c[0x0][0xb40] ;  /* 0x0002d00000067ab9 */ /* 0x000fe20000000a00 */
[----:B------:R-:W-:Y:S02]  /*a110*/  F2FP.BF16.F32.PACK_AB R33, R33, R34 ;  /* 0x000000222121723e */ /* 0x000fe400000010ff */
[----:B------:R-:W-:Y:S02]  /*a120*/  SEL R62, R21, R14, P0 ;  /* 0x0000000e153e7207 */ /* 0x000fe40000000000 */
[----:B------:R-:W-:-:S02]  /*a130*/  SEL R64, R14, R21, P0 ;  /* 0x000000150e407207 */ /* 0x000fc40000000000 */
[----:B------:R-:W-:Y:S02]  /*a140*/  LOP3.LUT R14, R15, 0x180, RZ, 0xc0, !PT ;  /* 0x000001800f0e7812 */ /* 0x000fe400078ec0ff */
[----:B------:R-:W-:Y:S02]  /*a150*/  SEL R66, R9, R6, P0 ;  /* 0x0000000609427207 */ /* 0x000fe40000000000 */
[----:B------:R-:W-:Y:S02]  /*a160*/  SHF.R.U64 R14, R14, 0x3, RZ ;  /* 0x000000030e0e7819 */ /* 0x000fe400000012ff */
[----:B------:R-:W-:Y:S02]  /*a170*/  SEL R68, R6, R9, P0 ;  /* 0x0000000906447207 */ /* 0x000fe40000000000 */
[----:B------:R-:W-:Y:S02]  /*a180*/  IADD3 R9, P5, R18, 0x6000, RZ ;  /* 0x0000600012097810 */ /* 0x000fe40007fbe0ff */
[----:B------:R-:W-:-:S02]  /*a190*/  SEL R42, R11, R8, P0 ;  /* 0x000000080b2a7207 */ /* 0x000fc40000000000 */
[----:B------:R-:W-:Y:S02]  /*a1a0*/  SEL R48, R8, R11, P0 ;  /* 0x0000000b08307207 */ /* 0x000fe40000000000 */
[----:B------:R-:W-:Y:S01]  /*a1b0*/  LOP3.LUT R14, R14, R15, RZ, 0x3c, !PT ;  /* 0x0000000f0e0e7212 */ /* 0x000fe200078e3cff */
[----:B------:R-:W-:Y:S01]  /*a1c0*/  IMAD.X R15, RZ, RZ, R19, P6 ;  /* 0x000000ffff0f7224 */ /* 0x000fe200030e0613 */
[----:B------:R-:W-:Y:S02]  /*a1d0*/  LOP3.LUT R8, R9, 0x180, RZ, 0xc0, !PT ;  /* 0x0000018009087812 */ /* 0x000fe400078ec0ff */
[C---:B------:R-:W-:Y:S02]  /*a1e0*/  IADD3 R7, P6, R18.reuse, 0x6020, RZ ;  /* 0x0000602012077810 */ /* 0x040fe40007fde0ff */
[----:B------:R-:W-:Y:S02]  /*a1f0*/  IADD3 R11, P4, R18, 0x3020, RZ ;  /* 0x00003020120b7810 */ /* 0x000fe40007f9e0ff */
[----:B------:R-:W-:-:S02]  /*a200*/  SHF.R.U64 R8, R8, 0x3, RZ ;  /* 0x0000000308087819 */ /* 0x000fc400000012ff */
[----:B------:R-:W-:Y:S02]  /*a210*/  LOP3.LUT R6, R7, 0x180, RZ, 0xc0, !PT ;  /* 0x0000018007067812 */ /* 0x000fe400078ec0ff */
[----:B------:R-:W-:Y:S02]  /*a220*/  LOP3.LUT R10, R11, 0x180, RZ, 0xc0, !PT ;  /* 0x000001800b0a7812 */ /* 0x000fe400078ec0ff */
[----:B------:R-:W-:Y:S01]  /*a230*/  LOP3.LUT R8, R8, R9, RZ, 0x3c, !PT ;  /* 0x0000000908087212 */ /* 0x000fe200078e3cff */
[----:B------:R-:W-:Y:S01]  /*a240*/  IMAD.X R9, RZ, RZ, R19, P5 ;  /* 0x000000ffff097224 */ /* 0x000fe200028e0613 */
[----:B------:R-:W-:Y:S02]  /*a250*/  SHF.R.U64 R6, R6, 0x3, RZ ;  /* 0x0000000306067819 */ /* 0x000fe400000012ff */
[----:B------:R-:W-:Y:S02]  /*a260*/  SHF.R.U64 R10, R10, 0x3, RZ ;  /* 0x000000030a0a7819 */ /* 0x000fe400000012ff */
[----:B------:R-:W-:-:S02]  /*a270*/  SEL R58, R39, R36, P0 ;  /* 0x00000024273a7207 */ /* 0x000fc40000000000 */
[----:B------:R-:W-:Y:S02]  /*a280*/  SEL R36, R36, R39, P0 ;  /* 0x0000002724247207 */ /* 0x000fe40000000000 */
[----:B------:R-:W-:Y:S01]  /*a290*/  LOP3.LUT R6, R6, R7, RZ, 0x3c, !PT ;  /* 0x0000000706067212 */ /* 0x000fe200078e3cff */
[----:B------:R-:W-:Y:S01]  /*a2a0*/  IMAD.X R7, RZ, RZ, R19, P6 ;  /* 0x000000ffff077224 */ /* 0x000fe200030e0613 */
[----:B------:R-:W-:Y:S02]  /*a2b0*/  SEL R4, R57, R54, P0 ;  /* 0x0000003639047207 */ /* 0x000fe40000000000 */
[----:B------:R-:W-:Y:S02]  /*a2c0*/  MOV R39, R8 ;  /* 0x0000000800277202 */ /* 0x000fe40000000f00 */
[----:B------:R-:W-:Y:S02]  /*a2d0*/  F2FP.BF16.F32.PACK_AB R30, R29, R30 ;  /* 0x0000001e1d1e723e */ /* 0x000fe400000010ff */
[----:B------:R-:W-:-:S02]  /*a2e0*/  SEL R54, R54, R57, P0 ;  /* 0x0000003936367207 */ /* 0x000fc40000000000 */
[----:B------:R-:W-:Y:S01]  /*a2f0*/  LOP3.LUT R10, R10, R11, RZ, 0x3c, !PT ;  /* 0x0000000b0a0a7212 */ /* 0x000fe200078e3cff */
[--C-:B------:R-:W-:Y:S01]  /*a300*/  IMAD.X R11, RZ, RZ, R19.reuse, P4 ;  /* 0x000000ffff0b7224 */ /* 0x100fe200020e0613 */
[----:B------:R-:W-:Y:S02]  /*a310*/  F2FP.BF16.F32.PACK_AB R25, R25, R26 ;  /* 0x0000001a1919723e */ /* 0x000fe400000010ff */
[----:B------:R-:W-:Y:S02]  /*a320*/  SEL R24, R49, R46, P0 ;  /* 0x0000002e31187207 */ /* 0x000fe40000000000 */
[----:B------:R-:W-:Y:S02]  /*a330*/  SEL R50, R55, R52, P0 ;  /* 0x0000003437327207 */ /* 0x000fe40000000000 */
[----:B------:R-:W-:Y:S01]  /*a340*/  LOP3.LUT R12, R12, R13, RZ, 0x3c, !PT ;  /* 0x0000000d0c0c7212 */ /* 0x000fe200078e3cff */
[----:B------:R-:W-:Y:S01]  /*a350*/  IMAD.X R13, RZ, RZ, R19, P3 ;  /* 0x000000ffff0d7224 */ /* 0x000fe200018e0613 */
[----:B------:R-:W-:-:S02]  /*a360*/  LOP3.LUT R21, R18, 0x180, RZ, 0xc0, !PT ;  /* 0x0000018012157812 */ /* 0x000fc400078ec0ff */
        /* <DEDUP_REMOVED lines=9> */
[----:B------:R-:W-:Y:S02]  /*a400*/  MOV R37, R6 ;  /* 0x0000000600257202 */ /* 0x000fe40000000f00 */
[----:B------:R-:W-:Y:S02]  /*a410*/  SEL R30, R30, R33, P0 ;  /* 0x000000211e1e7207 */ /* 0x000fe40000000000 */
[----:B------:R-:W-:-:S02]  /*a420*/  SEL R34, R25, R20, P0 ;  /* 0x0000001419227207 */ /* 0x000fc40000000000 */
[----:B------:R-:W-:Y:S02]  /*a430*/  SHF.R.U64 R21, R21, 0x3, RZ ;  /* 0x0000000315157819 */ /* 0x000fe400000012ff */
[----:B------:R-:W-:Y:S02]  /*a440*/  SEL R40, R20, R25, P0 ;  /* 0x0000001914287207 */ /* 0x000fe40000000000 */
[----:B------:R-:W-:Y:S02]  /*a450*/  MOV R47, R14 ;  /* 0x0000000e002f7202 */ /* 0x000fe40000000f00 */
[----:B------:R-:W-:Y:S02]  /*a460*/  MOV R45, R10 ;  /* 0x0000000a002d7202 */ /* 0x000fe40000000f00 */
[----:B------:R-:W-:Y:S02]  /*a470*/  SEL R60, R31, R28, P0 ;  /* 0x0000001c1f3c7207 */ /* 0x000fe40000000000 */
[----:B------:R-:W-:-:S02]  /*a480*/  MOV R41, R12 ;  /* 0x0000000c00297202 */ /* 0x000fc40000000f00 */
[----:B------:R-:W-:Y:S02]  /*a490*/  SEL R28, R28, R31, P0 ;  /* 0x0000001f1c1c7207 */ /* 0x000fe40000000000 */
[----:B------:R-:W-:Y:S01]  /*a4a0*/  LOP3.LUT R20, R21, R18, RZ, 0x3c, !PT ;  /* 0x0000001215147212 */ /* 0x000fe200078e3cff */
[----:B------:R-:W-:Y:S01]  /*a4b0*/  IMAD.MOV.U32 R21, RZ, RZ, R19 ;  /* 0x000000ffff157224 */ /* 0x000fe200078e0013 */
[----:B------:R-:W-:Y:S02]  /*a4c0*/  SHF.R.S32.HI R53, RZ, 0x1f, R59 ;  /* 0x0000001fff357819 */ /* 0x000fe4000001143b */
[----:B------:R-:W-:Y:S02]  /*a4d0*/  ISETP.GE.OR P1, PT, R51, UR10, P1 ;  /* 0x0000000a33007c0c */ /* 0x000fe40008f26670 */
[----:B------:R-:W-:Y:S01]  /*a4e0*/  MOV R49, R20 ;  /* 0x0000001400317202 */ /* 0x000fe20000000f00 */
[----:B------:R-:W-:Y:S01]  /*a4f0*/  IMAD.U32 R21, RZ, RZ, UR9 ;  /* 0x00000009ff157e24 */ /* 0x000fe2000f8e00ff */
[----:B------:R-:W-:Y:S01]  /*a500*/  LEA.HI R53, R53, R59, RZ, 0x5 ;  /* 0x0000003b35357211 */ /* 0x000fe200078f28ff */
[----:B------:R-:W-:Y:S01]  /*a510*/  IMAD.U32 R21, RZ, RZ, UR5 ;  /* 0x00000005ff157e24 */ /* 0x000fe2000f8e00ff */
[----:B------:R-:W-:Y:S01]  /*a520*/  USHF.R.S32.HI UR5, URZ, 0x1f, UR44 ;  /* 0x0000001f3f057899 */ /* 0x000fe2000801142c */
[----:B------:R-:W-:Y:S01]  /*a530*/  IMAD.U32 R20, RZ, RZ, UR8 ;  /* 0x00000008ff147e24 */ /* 0x000fe2000f8e00ff */
[----:B------:R-:W-:-:S03]  /*a540*/  SHF.R.S32.HI R53, RZ, 0x5, R53 ;  /* 0x00000005ff357819 */ /* 0x000fc60000011435 */
[----:B-1----:R-:W-:-:S03]  /*a550*/  IMAD.WIDE.U32 R20, R70, UR44, R20 ;  /* 0x0000002c46147c25 */ /* 0x002fc6000f8e0014 */
[----:B------:R-:W-:Y:S02]  /*a560*/  IADD3 R20, P3, R51, R20, RZ ;  /* 0x0000001433147210 */ /* 0x000fe40007f7e0ff */
[----:B---3--:R-:W-:Y:S01]  /*a570*/  LOP3.LUT R9, R5, 0x2, RZ, 0x3c, !PT ;  /* 0x0000000205097812 */ /* 0x008fe200078e3cff */
[----:B------:R1:W-:Y:S04]  /*a580*/  SHFL.IDX PT, R6, R4, R5, 0x1c1f ;  /* 0x001c1f0504067589 */ /* 0x0003e800000e0000 */
[----:B------:R-:W-:Y:S04]  /*a590*/  SHFL.IDX PT, R7, R54, R9, 0x1c1f ;  /* 0x001c1f0936077589 */ /* 0x000fe800000e0000 */
[----:B------:R-:W-:Y:S01]  /*a5a0*/  SHFL.IDX PT, R24, R24, R5, 0x1c1f ;  /* 0x001c1f0518187589 */ /* 0x000fe200000e0000 */
[----:B-1----:R-:W-:-:S03]  /*a5b0*/  IMAD R4, R70, UR5, RZ ;  /* 0x0000000546047c24 */ /* 0x002fc6000f8e02ff */
[----:B------:R-:W1:Y:S04]  /*a5c0*/  SHFL.IDX PT, R11, R46, R9, 0x1c1f ;  /* 0x001c1f092e0b7589 */ /* 0x000e6800000e0000 */
[----:B------:R-:W-:Y:S04]  /*a5d0*/  SHFL.IDX PT, R50, R50, R5, 0x1c1f ;  /* 0x001c1f0532327589 */ /* 0x000fe800000e0000 */
[----:B------:R-:W-:Y:S04]  /*a5e0*/  SHFL.IDX PT, R15, R52, R9, 0x1c1f ;  /* 0x001c1f09340f7589 */ /* 0x000fe800000e0000 */
[----:B------:R-:W-:Y:S04]  /*a5f0*/  SHFL.IDX PT, R26, R26, R5, 0x1c1f ;  /* 0x001c1f051a1a7589 */ /* 0x000fe800000e0000 */
[----:B------:R-:W2:Y:S04]  /*a600*/  SHFL.IDX PT, R13, R38, R9, 0x1c1f ;  /* 0x001c1f09260d7589 */ /* 0x000ea800000e0000 */
[----:B------:R-:W-:Y:S04]  /*a610*/  SHFL.IDX PT, R56, R56, R5, 0x1c1f ;  /* 0x001c1f0538387589 */ /* 0x000fe800000e0000 */
[----:B------:R-:W3:Y:S01]  /*a620*/  SHFL.IDX PT, R29, R44, R9, 0x1c1f ;  /* 0x001c1f092c1d7589 */ /* 0x000ee200000e0000 */
[----:B-1----:R-:W-:-:S02]  /*a630*/  SEL R8, R24, R11, P0 ;  /* 0x0000000b18087207 */ /* 0x002fc40000000000 */
[----:B------:R-:W-:Y:S01]  /*a640*/  SEL R10, R11, R24, P0 ;  /* 0x000000180b0a7207 */ /* 0x000fe20000000000 */
[----:B------:R-:W-:Y:S04]  /*a650*/  SHFL.IDX PT, R58, R58, R5, 0x1c1f ;  /* 0x001c1f053a3a7589 */ /* 0x000fe800000e0000 */
[----:B------:R1:W4:Y:S04]  /*a660*/  SHFL.IDX PT, R31, R36, R9, 0x1c1f ;  /* 0x001c1f09241f7589 */ /* 0x00032800000e0000 */
[----:B------:R-:W-:Y:S04]  /*a670*/  SHFL.IDX PT, R32, R32, R5, 0x1c1f ;  /* 0x001c1f0520207589 */ /* 0x000fe800000e0000 */
[----:B------:R-:W5:Y:S01]  /*a680*/  SHFL.IDX PT, R23, R30, R9, 0x1c1f ;  /* 0x001c1f091e177589 */ /* 0x000f6200000e0000 */
[----:B--2---:R-:W-:Y:S01]  /*a690*/  SEL R12, R26, R13, P0 ;  /* 0x0000000d1a0c7207 */ /* 0x004fe20000000000 */
[----:B-1----:R-:W-:Y:S01]  /*a6a0*/  IMAD R36, R71, UR44, R4 ;  /* 0x0000002c47247c24 */ /* 0x002fe2000f8e0204 */
[----:B------:R-:W-:Y:S01]  /*a6b0*/  SEL R4, R6, R7, P0 ;  /* 0x0000000706047207 */ /* 0x000fe20000000000 */
[----:B------:R-:W-:Y:S01]  /*a6c0*/  SHFL.IDX PT, R34, R34, R5, 0x1c1f ;  /* 0x001c1f0522227589 */ /* 0x000fe200000e0000 */
[----:B------:R-:W-:-:S02]  /*a6d0*/  SEL R6, R7, R6, P0 ;  /* 0x0000000607067207 */ /* 0x000fc40000000000 */
[----:B------:R-:W-:Y:S01]  /*a6e0*/  SEL R7, R15, R50, P0 ;  /* 0x000000320f077207 */ /* 0x000fe20000000000 */
[----:B------:R-:W-:Y:S01]  /*a6f0*/  SHFL.IDX PT, R42, R42, R5, 0x1c1f ;  /* 0x001c1f052a2a7589 */ /* 0x000fe200000e0000 */
[----:B------:R-:W-:Y:S02]  /*a700*/  SEL R14, R13, R26, P0 ;  /* 0x0000001a0d0e7207 */ /* 0x000fe40000000000 */
[----:B---3--:R-:W-:Y:S01]  /*a710*/  SEL R11, R29, R56, P0 ;  /* 0x000000381d0b7207 */ /* 0x008fe20000000000 */
[----:B------:R-:W1:Y:S04]  /*a720*/  SHFL.IDX PT, R25, R40, R9, 0x1c1f ;  /* 0x001c1f0928197589 */ /* 0x000e6800000e0000 */
[----:B------:R-:W2:Y:S01]  /*a730*/  SHFL.IDX PT, R27, R48, R9, 0x1c1f ;  /* 0x001c1f09301b7589 */ /* 0x000ea200000e0000 */
[----:B----4-:R-:W-:-:S03]  /*a740*/  SEL R13, R58, R31, P0 ;  /* 0x0000001f3a0d7207 */ /* 0x010fc60000000000 */
[----:B------:R-:W-:Y:S04]  /*a750*/  SHFL.IDX PT, R60, R60, R5, 0x1c1f ;  /* 0x001c1f053c3c7589 */ /* 0x000fe800000e0000 */
[----:B------:R-:W3:Y:S01]  /*a760*/  SHFL.IDX PT, R33, R28, R9, 0x1c1f ;  /* 0x001c1f091c217589 */ /* 0x000ee200000e0000 */
[----:B-----5:R-:W-:Y:S02]  /*a770*/  SEL R24, R32, R23, P0 ;  /* 0x0000001720187207 */ /* 0x020fe40000000000 */
[----:B------:R-:W-:Y:S01]  /*a780*/  SEL R26, R23, R32, P0 ;  /* 0x00000020171a7207 */ /* 0x000fe20000000000 */
[----:B------:R-:W-:Y:S04]  /*a790*/  SHFL.IDX PT, R62, R62, R5, 0x1c1f ;  /* 0x001c1f053e3e7589 */ /* 0x000fe800000e0000 */
[----:B------:R-:W4:Y:S04]  /*a7a0*/  SHFL.IDX PT, R35, R64, R9, 0x1c1f ;  /* 0x001c1f0940237589 */ /* 0x000f2800000e0000 */
[----:B------:R5:W-:Y:S01]  /*a7b0*/  SHFL.IDX PT, R66, R66, R5, 0x1c1f ;  /* 0x001c1f0542427589 */ /* 0x000be200000e0000 */
[----:B-1----:R-:W-:-:S02]  /*a7c0*/  SEL R32, R34, R25, P0 ;  /* 0x0000001922207207 */ /* 0x002fc40000000000 */
[----:B------:R-:W-:Y:S01]  /*a7d0*/  SEL R34, R25, R34, P0 ;  /* 0x0000002219227207 */ /* 0x000fe20000000000 */
[----:B------:R1:W4:Y:S01]  /*a7e0*/  SHFL.IDX PT, R43, R68, R9, 0x1c1f ;  /* 0x001c1f09442b7589 */ /* 0x00032200000e0000 */
[----:B--2---:R-:W-:Y:S02]  /*a7f0*/  SEL R40, R42, R27, P0 ;  /* 0x0000001b2a287207 */ /* 0x004fe40000000000 */
[----:B------:R-:W-:Y:S02]  /*a800*/  SEL R42, R27, R42, P0 ;  /* 0x0000002a1b2a7207 */ /* 0x000fe40000000000 */
[----:B-----5:R-:W-:Y:S01]  /*a810*/  SEL R5, R50, R15, P0 ;  /* 0x0000000f32057207 */ /* 0x020fe20000000000 */
[----:B------:R-:W-:Y:S01]  /*a820*/  BAR.SYNC.DEFER_BLOCKING 0x1, 0x180 ;  /* 0x0046000000007b1d */ /* 0x000fe20000010000 */
[----:B------:R-:W-:Y:S02]  /*a830*/  SEL R15, R31, R58, P0 ;  /* 0x0000003a1f0f7207 */ /* 0x000fe40000000000 */
[----:B-1----:R-:W-:-:S02]  /*a840*/  SEL R9, R56, R29, P0 ;  /* 0x0000001d38097207 */ /* 0x002fc40000000000 */
[----:B---3--:R-:W-:Y:S02]  /*a850*/  SEL R25, R60, R33, P0 ;  /* 0x000000213c197207 */ /* 0x008fe40000000000 */
[----:B------:R-:W-:Y:S02]  /*a860*/  SEL R27, R33, R60, P0 ;  /* 0x0000003c211b7207 */ /* 0x000fe40000000000 */
[----:B----4-:R-:W-:Y:S02]  /*a870*/  SEL R33, R62, R35, P0 ;  /* 0x000000233e217207 */ /* 0x010fe40000000000 */
[----:B------:R-:W-:Y:S02]  /*a880*/  SEL R35, R35, R62, P0 ;  /* 0x0000003e23237207 */ /* 0x000fe40000000000 */
[----:B------:R-:W-:-:S04]  /*a890*/  SHF.R.S32.HI R29, RZ, 0x1f, R51 ;  /* 0x0000001fff1d7819 */ /* 0x000fc80000011433 */
[----:B------:R-:W-:Y:S01]  /*a8a0*/  IADD3.X R29, R29, R21, R36, P3, !PT ;  /* 0x000000151d1d7210 */ /* 0x000fe20001ffe424 */
[----:B------:R1:W-:Y:S04]  /*a8b0*/  STSM.16.M88.4 [R49], R4 ;  /* 0x0000000431007844 */ /* 0x0003e80000000200 */
[----:B------:R-:W-:Y:S04]  /*a8c0*/  STSM.16.M88.4 [R47], R8 ;  /* 0x000000082f007844 */ /* 0x000fe80000000200 */
[----:B------:R2:W-:Y:S04]  /*a8d0*/  STSM.16.M88.4 [R41], R12 ;  /* 0x0000000c29007844 */ /* 0x0005e80000000200 */
[----:B------:R-:W-:Y:S04]  /*a8e0*/  STSM.16.M88.4 [R45], R24 ;  /* 0x000000182d007844 */ /* 0x000fe80000000200 */
[----:B------:R-:W-:Y:S01]  /*a8f0*/  STSM.16.M88.4 [R39], R32 ;  /* 0x0000002027007844 */ /* 0x000fe20000000200 */
[----:B-1----:R-:W-:-:S03]  /*a900*/  LEA R4, P3, R20, UR6, 0x2 ;  /* 0x0000000614047c11 */ /* 0x002fc6000f8610ff */
[----:B------:R-:W1:Y:S01]  /*a910*/  SHFL.IDX PT, R6, R53, RZ, 0x1f ;  /* 0x00001fff35067589 */ /* 0x000e6200000e0000 */
[----:B------:R-:W-:Y:S02]  /*a920*/  LEA.HI.X R5, R20, UR7, R29, 0x2, P3 ;  /* 0x0000000714057c11 */ /* 0x000fe400098f141d */
[----:B--2---:R-:W-:Y:S02]  /*a930*/  SEL R41, R66, R43, P0 ;  /* 0x0000002b42297207 */ /* 0x004fe40000000000 */
[----:B------:R-:W-:-:S05]  /*a940*/  SEL R43, R43, R66, P0 ;  /* 0x000000422b2b7207 */ /* 0x000fca0000000000 */
[----:B------:R3:W-:Y:S01]  /*a950*/  STSM.16.M88.4 [R37], R40 ;  /* 0x0000002825007844 */ /* 0x0007e20000000200 */
[----:B------:R-:W-:Y:S01]  /*a960*/  @!PT LDS RZ, [RZ] ;  /* 0x00000000fffff984 */ /* 0x000fe20000000800 */
[----:B------:R-:W-:Y:S01]  /*a970*/  @!PT LDS RZ, [RZ] ;  /* 0x00000000fffff984 */ /* 0x000fe20000000800 */
[----:B------:R-:W-:Y:S01]  /*a980*/  @!PT LDS RZ, [RZ] ;  /* 0x00000000fffff984 */ /* 0x000fe20000000800 */
[----:B------:R2:W-:Y:S06]  /*a990*/  MEMBAR.ALL.CTA ;  /* 0x0000000000007992 */ /* 0x0005ec0000008000 */
[----:B--2---:R-:W2:Y:S02]  /*a9a0*/  FENCE.VIEW.ASYNC.S ;  /* 0x00000000000073c6 */ /* 0x004ea40000000000 */
[----:B--2---:R-:W-:Y:S06]  /*a9b0*/  BAR.ARV 0x1, 0x1a0 ;  /* 0x0046800000007b1d */ /* 0x004fec0000002000 */
        /* <DEDUP_REMOVED lines=29> */
.L_x_9518:
[----:B------:R-:W-:Y:S05]  /*ab90*/  BSYNC B0 ;  /* 0x0000000000007941 */ /* 0x000fea0003800000 */
.L_x_9517:
[----:B------:R-:W-:Y:S05]  /*aba0*/  BRA `(.L_x_9516) ;  /* 0x0000000400847947 */ /* 0x000fea0003800000 */
.L_x_9515:
        /* <DEDUP_REMOVED lines=35> */
.L_x_9520:
[----:B------:R-:W-:Y:S05]  /*ade0*/  BSYNC B0 ;  /* 0x0000000000007941 */ /* 0x000fea0003800000 */
.L_x_9519:
[----:B------:R-:W-:Y:S01]  /*adf0*/  ULOP3.LUT UR40, URZ, UR40, URZ, 0x33, !UPT ;  /* 0x000000283f287292 */ /* 0x000fe2000f8e333f */
[----:B------:R-:W-:Y:S01]  /*ae00*/  IMAD.WIDE.U32 R4, R10, UR43, R152 ;  /* 0x0000002b0a047c25 */ /* 0x000fe2000f8e0098 */
[----:B------:R-:W-:Y:S01]  /*ae10*/  SHF.R.S32.HI R155, RZ, 0x1f, R154 ;  /* 0x0000001fff9b7819 */ /* 0x000fe2000001149a */
[----:B------:R-:W-:Y:S02]  /*ae20*/  BSSY B0, `(.L_x_9521) ;  /* 0x0000021000007945 */ /* 0x000fe40003800000 */
[----:B-1----:R-:W-:Y:S02]  /*ae30*/  IMAD R3, R11, UR43, R8 ;  /* 0x0000002b0b037c24 */ /* 0x002fe4000f8e0208 */
[----:B---3--:R-:W-:Y:S02]  /*ae40*/  VIADD R7, R9, UR40 ;  /* 0x0000002809077c36 */ /* 0x008fe40008000000 */
[----:B------:R-:W-:Y:S02]  /*ae50*/  IMAD.IADD R5, R5, 0x1, R3 ;  /* 0x0000000105057824 */ /* 0x000fe400078e0203 */
[----:B------:R-:W-:-:S02]  /*ae60*/  IMAD R3, R7, -0xc0, R20 ;  /* 0xffffff4007037824 */ /* 0x000fc400078e0214 */
[----:B------:R-:W-:Y:S02]  /*ae70*/  VIADD R0, R154, 0x60 ;  /* 0x000000609a007836 */ /* 0x000fe40000000000 */
[----:B------:R-:W-:Y:S01]  /*ae80*/  IMAD R6, R12, UR6, RZ ;  /* 0x000000060c067c24 */ /* 0x000fe2000f8e02ff */
[-C--:B------:R-:W-:Y:S01]  /*ae90*/  ISETP.GE.AND P0, PT, R154, R3.reuse, PT ;  /* 0x000000039a00720c */ /* 0x080fe20003f06270 */
[----:B------:R-:W-:Y:S01]  /*aea0*/  IMAD.WIDE.U32 R8, R12, UR44, R4 ;  /* 0x0000002c0c087c25 */ /* 0x000fe2000f8e0004 */
[----:B------:R-:W-:-:S03]  /*aeb0*/  ISETP.GE.AND P3, PT, R0, R3, PT ;  /* 0x000000030000720c */ /* 0x000fc60003f66270 */
[----:B------:R-:W-:Y:S02]  /*aec0*/  IMAD R3, R13, UR44, R6 ;  /* 0x0000002c0d037c24 */ /* 0x000fe4000f8e0206 */
        /* <DEDUP_REMOVED lines=22> */
.L_x_9522:
[----:B------:R-:W-:Y:S05]  /*b030*/  BSYNC B0 ;  /* 0x0000000000007941 */ /* 0x000fea0003800000 */
.L_x_9521:
        /* <DEDUP_REMOVED lines=23> */
.L_x_9523:
[----:B------:R-:W-:Y:S05]  /*b1b0*/  BSYNC B0 ;  /* 0x0000000000007941 */ /* 0x000fea0003800000 */
.L_x_9516:
[----:B---3--:R-:W3:Y:S02]  /*b1c0*/  LDC R0, c[0x0][0xda8] ;  /* 0x00036a00ff007b82 */ /* 0x008ee40000000800 */
[----:B---3--:R-:W-:-:S13]  /*b1d0*/  ISETP.LE.AND P0, PT, R0, UR4, PT ;  /* 0x0000000400007c0c */ /* 0x008fda000bf03270 */
[----:B------:R-:W-:Y:S05]  /*b1e0*/  @!P0 BRA `(.L_x_9524) ;  /* 0xffffff5800ec8947 */ /* 0x000fea000383ffff */
[----:B------:R-:W-:Y:S05]  /*b1f0*/  EXIT ;  /* 0x000000000000794d */ /* 0x000fea0003800000 */
.L_x_9477:
[----:B------:R-:W-:-:S08]  /*b200*/  NOP ;  /* 0x0000000000007918 */ /* 0x000fd00000000000 */
[----:B-1----:R-:W1:-:S00]  /*b210*/  USETMAXREG.DEALLOC.CTAPOOL 0x20 ;  /* 0x00000020000079c8 */ /* 0x002e4000080e0500 */
[----:B-1----:R-:W-:-:S06]  /*b220*/  LOP3.LUT R2, R0, 0x3, RZ, 0xc0, !PT ;  /* 0x0000000300027812 */ /* 0x002fcc00078ec0ff */
[----:B--2---:R-:W1:Y:S01]  /*b230*/  S2UR UR4, SR_CTAID.X ;  /* 0x00000000000479c3 */ /* 0x004e620000002500 */
[----:B------:R-:W-:Y:S02]  /*b240*/  IMAD.MOV.U32 R19, RZ, RZ, 0x1 ;  /* 0x00000001ff137424 */ /* 0x000fe400078e00ff */
[----:B------:R-:W-:Y:S01]  /*b250*/  IMAD.MOV.U32 R17, RZ, RZ, RZ ;  /* 0x000000ffff117224 */ /* 0x000fe200078e00ff */
[----:B------:R2:W3:Y:S04]  /*b260*/  SHFL.IDX PT, R3, R2, RZ, 0x1f ;  /* 0x00001fff02037589 */ /* 0x0004e800000e0000 */
[----:B--2---:R-:W1:Y:S01]  /*b270*/  LDC R2, c[0x0][0xda8] ;  /* 0x00036a00ff027b82 */ /* 0x004e620000000800 */
[----:B---3--:R-:W-:-:S04]  /*b280*/  ISETP.NE.AND P0, PT, R3, RZ, PT ;  /* 0x000000ff0300720c */ /* 0x008fc80003f05270 */
[----:B------:R-:W-:-:S05]  /*b290*/  P2R R3, PR, RZ, 0x1 ;  /* 0x00000001ff037803 */ /* 0x000fca0000000000 */
[----:B------:R2:W-:Y:S04]  /*b2a0*/  STL [R1+0xc], R3 ;  /* 0x00000c0301007387 */ /* 0x0005e80000100800 */
[----:B------:R2:W-:Y:S01]  /*b2b0*/  STL [R1+0x4], RZ ;  /* 0x000004ff01007387 */ /* 0x0005e20000100800 */
[----:B------:R-:W-:Y:S06]  /*b2c0*/  @P0 BAR.ARV 0x4, 0x200 ;  /* 0x0108000000000b1d */ /* 0x000fec0000002000 */
[----:B-1----:R-:W-:-:S13]  /*b2d0*/  ISETP.LE.AND P0, PT, R2, UR4, PT ;  /* 0x0000000402007c0c */ /* 0x002fda000bf03270 */
[----:B--2---:R-:W-:Y:S05]  /*b2e0*/  @P0 BRA `(.L_x_9525) ;  /* 0x0000003000180947 */ /* 0x004fea0003800000 */
[----:B------:R-:W2:Y:S01]  /*b2f0*/  LDL R8, [R1] ;  /* 0x0000000001087983 */ /* 0x000ea20000100800 */
[----:B------:R-:W1:Y:S01]  /*b300*/  S2R R10, SR_TID.X ;  /* 0x00000000000a7919 */ /* 0x000e620000002100 */
[----:B------:R-:W3:Y:S01]  /*b310*/  S2R R7, SR_TID.X ;  /* 0x0000000000077919 */ /* 0x000ee20000002100 */
[----:B------:R-:W-:Y:S01]  /*b320*/  IMAD.SHL.U32 R9, R0, 0x800, RZ ;  /* 0x0000080000097824 */ /* 0x000fe200078e00ff */
[----:B-1----:R-:W-:Y:S01]  /*b330*/  SHF.R.U32.HI R4, RZ, 0x1, R10 ;  /* 0x00000001ff047819 */ /* 0x002fe2000001160a */
[----:B------:R-:W-:-:S03]  /*b340*/  IMAD.SHL.U32 R6, R10, 0x80, RZ ;  /* 0x000000800a067824 */ /* 0x000fc600078e00ff */
[----:B------:R-:W-:Y:S02]  /*b350*/  LOP3.LUT R5, R4, 0x20, RZ, 0xc0, !PT ;  /* 0x0000002004057812 */ /* 0x000fe400078ec0ff */
[----:B---3--:R-:W-:Y:S02]  /*b360*/  LOP3.LUT R11, R7, 0x7f, RZ, 0xc0, !PT ;  /* 0x0000007f070b7812 */ /* 0x008fe400078ec0ff */
[----:B------:R-:W-:Y:S01]  /*b370*/  LOP3.LUT R7, R5, 0x10, R10, 0xf8, !PT ;  /* 0x0000001005077812 */ /* 0x000fe200078ef80a */
[----:B------:R-:W-:-:S03]  /*b380*/  IMAD.SHL.U32 R0, R10, 0x10, RZ ;  /* 0x000000100a007824 */ /* 0x000fc600078e00ff */
[----:B------:R-:W-:-:S04]  /*b390*/  LOP3.LUT R7, R7, 0x380, R6, 0xf8, !PT ;  /* 0x0000038007077812 */ /* 0x000fc800078ef806 */
[----:B------:R-:W-:Y:S01]  /*b3a0*/  LOP3.LUT R7, R7, 0x70, R0, 0x78, !PT ;  /* 0x0000007007077812 */ /* 0x000fe200078e7800 */
[----:B------:R-:W-:Y:S01]  /*b3b0*/  IMAD.SHL.U32 R2, R10, 0x20, RZ ;  /* 0x000000200a027824 */ /* 0x000fe200078e00ff */
[----:B------:R-:W-:-:S04]  /*b3c0*/  LOP3.LUT R6, R6, 0x400, RZ, 0xc0, !PT ;  /* 0x0000040006067812 */ /* 0x000fc800078ec0ff */
[----:B------:R-:W-:Y:S01]  /*b3d0*/  LOP3.LUT R3, R2, 0x80, RZ, 0xc0, !PT ;  /* 0x0000008002037812 */ /* 0x000fe200078ec0ff */
[----:B------:R-:W-:Y:S01]  /*b3e0*/  IMAD.SHL.U32 R5, R11, 0x10, RZ ;  /* 0x000000100b057824 */ /* 0x000fe200078e00ff */
[C---:B------:R-:W-:Y:S02]  /*b3f0*/  LOP3.LUT P0, RZ, R10.reuse, 0x4, RZ, 0xc0, !PT ;  /* 0x000000040aff7812 */ /* 0x040fe4000780c0ff */
[----:B------:R-:W-:Y:S01]  /*b400*/  LOP3.LUT R3, R3, 0x10, R4, 0xf8, !PT ;  /* 0x0000001003037812 */ /* 0x000fe200078ef804 */
[----:B------:R-:W-:Y:S01]  /*b410*/  IMAD.SHL.U32 R4, R10, 0x4, RZ ;  /* 0x000000040a047824 */ /* 0x000fe200078e00ff */
[----:B------:R-:W-:Y:S02]  /*b420*/  LOP3.LUT R2, R2, 0x360, RZ, 0xc0, !PT ;  /* 0x0000036002027812 */ /* 0x000fe400078ec0ff */
[----:B------:R-:W-:Y:S02]  /*b430*/  LOP3.LUT R6, R6, 0x800, R9, 0xf8, !PT ;  /* 0x0000080006067812 */ /* 0x000fe400078ef809 */
[----:B------:R-:W-:-:S02]  /*b440*/  LOP3.LUT R2, R2, 0x400, R5, 0xf8, !PT ;  /* 0x0000040002027812 */ /* 0x000fc400078ef805 */
[----:B------:R-:W-:Y:S02]  /*b450*/  LOP3.LUT R3, R3, 0x10, R4, 0x78, !PT ;  /* 0x0000001003037812 */ /* 0x000fe400078e7804 */
[----:B------:R-:W-:Y:S02]  /*b460*/  LOP3.LUT R22, R6, R7, RZ, 0xfc, !PT ;  /* 0x0000000706167212 */ /* 0x000fe400078efcff */
[----:B------:R-:W-:Y:S01]  /*b470*/  LOP3.LUT R18, R2, R3, RZ, 0xfc, !PT ;  /* 0x0000000302127212 */ /* 0x000fe200078efcff */
[----:B------:R-:W-:Y:S02]  /*b480*/  IMAD.U32 R27, RZ, RZ, UR4 ;  /* 0x00000004ff1b7e24 */ /* 0x000fe4000f8e00ff */
[----:B------:R-:W-:Y:S01]  /*b490*/  VIADD R23, R22, 0x40 ;  /* 0x0000004016177836 */ /* 0x000fe20000000000 */
[C---:B------:R-:W-:Y:S01]  /*b4a0*/  LOP3.LUT R25, R18.reuse, 0x1800, RZ, 0xfc, !PT ;  /* 0x0000180012197812 */ /* 0x040fe200078efcff */
[----:B------:R-:W-:Y:S01]  /*b4b0*/  IMAD.MOV.U32 R19, RZ, RZ, 0x1 ;  /* 0x00000001ff137424 */ /* 0x000fe200078e00ff */
[----:B------:R-:W-:Y:S01]  /*b4c0*/  LOP3.LUT R24, R18, 0x2800, RZ, 0xfc, !PT ;  /* 0x0000280012187812 */ /* 0x000fe200078efcff */
[----:B------:R-:W-:-:S02]  /*b4d0*/  IMAD.MOV.U32 R17, RZ, RZ, RZ ;  /* 0x000000ffff117224 */ /* 0x000fc400078e00ff */
[----:B------:R-:W-:Y:S01]  /*b4e0*/  @P0 VIADD R23, R22, 0xffffffc0 ;  /* 0xffffffc016170836 */ /* 0x000fe20000000000 */
[----:B------:R-:W-:Y:S01]  /*b4f0*/  ULDC UR42, c[0x0][0xc] ;  /* 0x00000300002a7ab9 */ /* 0x000fe20000000800 */
[----:B------:R-:W-:Y:S01]  /*b500*/  ULDC.64 UR44, c[0x0][0x198] ;  /* 0x00006600002c7ab9 */ /* 0x000fe20000000a00 */
[----:B--2---:R-:W-:-:S05]  /*b510*/  LOP3.LUT R0, R8, 0x1, RZ, 0xfc, !PT ;  /* 0x0000000108007812 */ /* 0x004fca00078efcff */
[----:B------:R1:W-:Y:S04]  /*b520*/  STL [R1+0x8], R0 ;  /* 0x0000080001007387 */ /* 0x0003e80000100800 */
[----:B------:R1:W-:Y:S01]  /*b530*/  STL [R1+0x4], RZ ;  /* 0x000004ff01007387 */ /* 0x0003e20000100800 */
[----:B------:R-:W-:-:S07]  /*b540*/  LOP3.LUT R29, R8, 0x2, RZ, 0xfc, !PT ;  /* 0x00000002081d7812 */ /* 0x000fce00078efcff */
.L_x_9581:
[----:B------:R-:W-:Y:S01]  /*b550*/  ULDC UR8, c[0x0][0xdd0] ;  /* 0x0003740000087ab9 */ /* 0x000fe20000000800 */
[----:B-1----:R-:W1:Y:S01]  /*b560*/  LDC R0, c[0x0][0xde8] ;  /* 0x00037a00ff007b82 */ /* 0x002e620000000800 */
        /* <DEDUP_REMOVED lines=19> */
.L_x_9526:
[----:B------:R-:W-:Y:S01]  /*b6a0*/  ULDC UR9, c[0x0][0xdc4] ;  /* 0x0003710000097ab9 */ /* 0x000fe20000000800 */
[----:B------:R-:W-:Y:S01]  /*b6b0*/  UMOV UR7, UR8 ;  /* 0x0000000800077c82 */ /* 0x000fe20008000000 */
[----:B------:R-:W-:-:S11]  /*b6c0*/  UISETP.NE.AND UP0, UPT, UR9, 0x1, UPT ;  /* 0x000000010900788c */ /* 0x000fd6000bf05270 */
[----:B------:R-:W-:Y:S02]  /*b6d0*/  @UP0 ULDC.64 UR10, c[0x0][0xdc8] ;  /* 0x00037200000a0ab9 */ /* 0x000fe40000000a00 */
[----:B------:R-:W-:-:S04]  /*b6e0*/  UIMAD.WIDE.U32 UR4, UR8, UR10, URZ ;  /* 0x0000000a080472a5 */ /* 0x000fc8000f8e003f */
[----:B------:R-:W-:-:S04]  /*b6f0*/  @UP0 USHF.R.U32.HI UR7, URZ, UR11, UR5 ;  /* 0x0000000b3f070299 */ /* 0x000fc80008011605 */
[----:B------:R-:W-:-:S12]  /*b700*/  UIMAD UR4, UR7, UR9, URZ ;  /* 0x00000009070472a4 */ /* 0x000fd8000f8e023f */
.L_x_9527:
[----:B------:R-:W-:Y:S01]  /*b710*/  ULOP3.LUT UR5, URZ, UR7, URZ, 0x33, !UPT ;  /* 0x000000073f057292 */ /* 0x000fe2000f8e333f */
[----:B------:R-:W-:Y:S01]  /*b720*/  BSSY B6, `(.L_x_9528) ;  /* 0x00002aa000067945 */ /* 0x000fe20003800000 */
[----:B------:R-:W-:Y:S01]  /*b730*/  ULDC.64 UR10, c[0x0][0x3f8] ;  /* 0x0000fe00000a7ab9 */ /* 0x000fe20000000a00 */
[----:B------:R-:W-:Y:S01]  /*b740*/  ULDC UR7, c[0x0][0xdac] ;  /* 0x00036b0000077ab9 */ /* 0x000fe20000000800 */
[----:B------:R-:W-:Y:S02]  /*b750*/  UISETP.NE.U32.AND UP0, UPT, UR10, URZ, UPT ;  /* 0x0000003f0a00728c */ /* 0x000fe4000bf05070 */
[----:B------:R-:W-:Y:S02]  /*b760*/  UIADD3 UR5, UR5, UR7, URZ ;  /* 0x0000000705057290 */ /* 0x000fe4000fffe03f */
[----:B------:R-:W-:Y:S02]  /*b770*/  UISETP.NE.AND.EX UP0, UPT, UR11, URZ, UPT, UP0 ;  /* 0x0000003f0b00728c */ /* 0x000fe4000bf05300 */
[----:B------:R-:W-:Y:S01]  /*b780*/  UIMAD UR37, UR5, 0xc0, URZ ;  /* 0x000000c0052578a4 */ /* 0x000fe2000f8e023f */
        /* <DEDUP_REMOVED lines=46> */
.L_x_9529:
        /* <DEDUP_REMOVED lines=23> */
.L_x_9531:
        /* <DEDUP_REMOVED lines=20> */
.L_x_9532:
        /* <DEDUP_REMOVED lines=20> */
.L_x_9533:
        /* <DEDUP_REMOVED lines=18> */
.L_x_9534:
        /* <DEDUP_REMOVED lines=43> */
.L_x_9600:
        /* <DEDUP_REMOVED lines=8> */
.L_x_9603:
        /* <DEDUP_REMOVED lines=20> */
.L_x_9539:
[----:B------:R-:W-:Y:S02]  /*c3f0*/  LEA R5, R17, UR40, 0x3 ;  /* 0x0000002811057c11 */ /* 0x000fe4000f8e18ff */
[----:B--2---:R-:W-:Y:S02]  /*c400*/  SHF.L.U32 R2, R19, 0x1f, RZ ;  /* 0x0000001f13027819 */ /* 0x004fe400000006ff */
[----:B------:R-:W-:Y:S02]  /*c410*/  ISETP.NE.AND P0, PT, R8, RZ, PT ;  /* 0x000000ff0800720c */ /* 0x000fe40003f05270 */
[----:B------:R-:W2:Y:S02]  /*c420*/  SYNCS.PHASECHK.TRANS64.TRYWAIT P3, [R5+URZ+0x19c80], R2 ;  /* 0x019c8002050075a7 */ /* 0x000ea4000806017f */
[----:B--2---:R-:W-:Y:S09]  /*c430*/  @!P3 BRA `(.L_x_9540) ;  /* 0x0000002400acb947 */ /* 0x004ff20003800000 */
.L_x_9604:
        /* <DEDUP_REMOVED lines=8> */
.L_x_9541:
        /* <DEDUP_REMOVED lines=27> */
.L_x_9605:
        /* <DEDUP_REMOVED lines=8> */
.L_x_9543:
        /* <DEDUP_REMOVED lines=24> */
.L_x_9538:
        /* <DEDUP_REMOVED lines=31> */
.L_x_9536:
        /* <DEDUP_REMOVED lines=10> */
.L_x_9606:
[----:B------:R-:W-:Y:S05]  /*cb00*/  BSYNC B0 ;  /* 0x0000000000007941 */ /* 0x000fea0003800000 */
.L_x_9544:
[----:B------:R-:W-:-:S06]  /*cb10*/  UISETP.GE.AND UP0, UPT, UR41, 0x2, UPT ;  /* 0x000000022900788c */ /* 0x000fcc000bf06270 */
[----:B------:R-:W-:-:S13]  /*cb20*/  PLOP3.LUT P0, PT, PT, PT, UP0, 0x80, 0x0 ;  /* 0x000000000000781c */ /* 0x000fda0003f0f008 */
[----:B------:R-:W-:Y:S05]  /*cb30*/  @!P0 BRA `(.L_x_9546) ;  /* 0x0000001000048947 */ /* 0x000fea0003800000 */
[----:B------:R-:W-:Y:S01]  /*cb40*/  UIADD3 UR4, UR41, -0x2, URZ ;  /* 0xfffffffe29047890 */ /* 0x000fe2000fffe03f */
[----:B--2---:R-:W-:Y:S02]  /*cb50*/  IMAD.MOV.U32 R3, RZ, RZ, R19 ;  /* 0x000000ffff037224 */ /* 0x004fe400078e0013 */
[----:B------:R-:W-:-:S03]  /*cb60*/  IMAD.MOV.U32 R8, RZ, RZ, R17 ;  /* 0x000000ffff087224 */ /* 0x000fc600078e0011 */
[----:B------:R-:W-:-:S07]  /*cb70*/  IMAD.U32 R2, RZ, RZ, UR4 ;  /* 0x00000004ff027e24 */ /* 0x000fce000f8e00ff */
.L_x_9570:
[----:B------:R-:W-:Y:S01]  /*cb80*/  VIADD R17, R8, 0x1 ;  /* 0x0000000108117836 */ /* 0x000fe20000000000 */
[----:B------:R-:W-:Y:S05]  /*cb90*/  YIELD ;  /* 0x0000000000007946 */ /* 0x000fea0003800000 */
[----:B------:R-:W-:Y:S01]  /*cba0*/  ISETP.NE.AND P0, PT, R17, 0x2, PT ;  /* 0x000000021100780c */ /* 0x000fe20003f05270 */
[----:B------:R-:W-:Y:S03]  /*cbb0*/  BSSY B0, `(.L_x_9547) ;  /* 0x00000a1000007945 */ /* 0x000fe60003800000 */
[----:B-1----:R-:W-:-:S02]  /*cbc0*/  SEL R4, RZ, 0x1, P0 ;  /* 0x00000001ff047807 */ /* 0x002fc40000000000 */
[----:B------:R-:W-:Y:S02]  /*cbd0*/  SEL R17, R17, RZ, P0 ;  /* 0x000000ff11117207 */ /* 0x000fe40000000000 */
[----:B------:R-:W-:Y:S01]  /*cbe0*/  LOP3.LUT R19, R3, R4, RZ, 0x3c, !PT ;  /* 0x0000000403137212 */ /* 0x000fe200078e3cff */
[----:B------:R-:W-:Y:S06]  /*cbf0*/  @!P6 BRA `(.L_x_9548) ;  /* 0x000000080070e947 */ /* 0x000fec0003800000 */
[----:B------:R-:W-:Y:S01]  /*cc00*/  IMAD.MOV.U32 R9, RZ, RZ, R2 ;  /* 0x000000ffff097224 */ /* 0x000fe200078e0002 */
[----:B------:R-:W-:Y:S06]  /*cc10*/  @!P1 BRA `(.L_x_9549) ;  /* 0x0000000000489947 */ /* 0x000fec0003800000 */
[----:B------:R-:W1:Y:S01]  /*cc20*/  LDC R9, c[0x0][0x41c] ;  /* 0x00010700ff097b82 */ /* 0x000e620000000800 */
[----:B------:R-:W-:Y:S02]  /*cc30*/  ULDC.64 UR4, c[0x0][0x408] ;  /* 0x0001020000047ab9 */ /* 0x000fe40000000a00 */
[----:B------:R-:W-:Y:S01]  /*cc40*/  IMAD R7, R21, UR4, RZ ;  /* 0x0000000415077c24 */ /* 0x000fe2000f8e02ff */
        /* <DEDUP_REMOVED lines=8> */
[C---:B------:R-:W-:Y:S02]  /*ccd0*/  IMAD R0, R20.reuse, UR5, R7 ;  /* 0x0000000514007c24 */ /* 0x040fe4000f8e0207 */
[----:B------:R-:W-:Y:S01]  /*cce0*/  IMAD.WIDE.U32 R4, R20, UR4, R4 ;  /* 0x0000000414047c25 */ /* 0x000fe2000f8e0004 */
[----:B------:R-:W-:-:S03]  /*ccf0*/  ULDC.64 UR4, c[0x0][0x3f8] ;  /* 0x0000fe0000047ab9 */ /* 0x000fc60000000a00 */
[----:B------:R-:W-:Y:S01]  /*cd00*/  IMAD.IADD R0, R0, 0x1, R5 ;  /* 0x0000000100007824 */ /* 0x000fe200078e0205 */
[----:B------:R-:W-:-:S04]  /*cd10*/  LEA R6, P0, R4, UR4, 0x2 ;  /* 0x0000000404067c11 */ /* 0x000fc8000f8010ff */
[----:B------:R-:W-:-:S05]  /*cd20*/  LEA.HI.X R7, R4, UR5, R0, 0x2, P0 ;  /* 0x0000000504077c11 */ /* 0x000fca00080f1400 */
[----:B------:R1:W5:Y:S04]  /*cd30*/  LDG.E R0, desc[UR46][R6.64] ;  /* 0x0000002e06007981 */ /* 0x000368000c1e1900 */
.L_x_9549:
[----:B------:R-:W2:Y:S01]  /*cd40*/  S2R R4, SR_TID.X ;  /* 0x0000000000047919 */ /* 0x000ea20000002100 */
[----:B-1----:R-:W-:Y:S01]  /*cd50*/  LEA R6, R17, UR40, 0x3 ;  /* 0x0000002811067c11 */ /* 0x002fe2000f8e18ff */
[----:B------:R-:W-:Y:S01]  /*cd60*/  BSSY B1, `(.L_x_9550) ;  /* 0x0000006000017945 */ /* 0x000fe20003800000 */
[----:B--2---:R-:W-:Y:S02]  /*cd70*/  LOP3.LUT R5, R4, 0x7f, RZ, 0xc0, !PT ;  /* 0x0000007f04057812 */ /* 0x004fe400078ec0ff */
[----:B------:R-:W-:Y:S02]  /*cd80*/  SHF.L.U32 R4, R19, 0x1f, RZ ;  /* 0x0000001f13047819 */ /* 0x000fe400000006ff */
[----:B------:R-:W-:Y:S02]  /*cd90*/  ISETP.NE.AND P3, PT, R5, RZ, PT ;  /* 0x000000ff0500720c */ /* 0x000fe40003f65270 */
[----:B------:R-:W1:Y:S02]  /*cda0*/  SYNCS.PHASECHK.TRANS64.TRYWAIT P0, [R6+URZ+0x19c80], R4 ;  /* 0x019c8004060075a7 */ /* 0x000e64000800017f */
[----:B-1----:R-:W-:Y:S09]  /*cdb0*/  @!P0 BRA `(.L_x_9551) ;  /* 0x0000001c00888947 */ /* 0x002ff20003800000 */
.L_x_9607:
[----:B------:R-:W-:Y:S05]  /*cdc0*/  BSYNC B1 ;  /* 0x0000000000017941 */ /* 0x000fea0003800000 */
.L_x_9550:
        /* <DEDUP_REMOVED lines=9> */
.L_x_9553:
[----:B------:R-:W-:Y:S05]  /*ce60*/  BSYNC B1 ;  /* 0x0000000000017941 */ /* 0x000fea0003800000 */
.L_x_9552:
[----:B------:R-:W-:Y:S01]  /*ce70*/  IMAD.MOV.U32 R12, RZ, RZ, RZ ;  /* 0x000000ffff0c7224 */ /* 0x000fe200078e00ff */
[----:B------:R-:W-:Y:S01]  /*ce80*/  R2UR UR12, R16 ;  /* 0x00000000100c72ca */ /* 0x000fe200000e0000 */
[----:B------:R-:W-:Y:S01]  /*ce90*/  IMAD R7, R17, 0x3000, R26 ;  /* 0x0000300011077824 */ /* 0x000fe200078e021a */
[----:B------:R-:W-:Y:S01]  /*cea0*/  UIADD3 UR4, UP0, UR44, 0x470, URZ ;  /* 0x000004702c047890 */ /* 0x000fe2000ff1e03f */
[----:B------:R-:W-:Y:S01]  /*ceb0*/  PLOP3.LUT P0, PT, PT, PT, PT, 0x80, 0x0 ;  /* 0x000000000000781c */ /* 0x000fe20003f0f070 */
[----:B------:R-:W-:Y:S01]  /*cec0*/  IMAD.SHL.U32 R9, R9, 0x80, RZ ;  /* 0x0000008009097824 */ /* 0x000fe200078e00ff */
[----:B------:R-:W-:Y:S01]  /*ced0*/  R2UR UR10, R12 ;  /* 0x000000000c0a72ca */ /* 0x000fe200000e0000 */
[----:B------:R-:W-:Y:S01]  /*cee0*/  VIADD R5, R6, 0x19c70 ;  /* 0x00019c7006057836 */ /* 0x000fe20000000000 */
[----:B------:R-:W-:Y:S01]  /*cef0*/  UIADD3.X UR5, URZ, UR45, URZ, UP0, !UPT ;  /* 0x0000002d3f057290 */ /* 0x000fe200087fe43f */
[----:B------:R-:W-:Y:S01]  /*cf00*/  VIADD R10, R7, 0x9000 ;  /* 0x00009000070a7836 */ /* 0x000fe20000000000 */
[----:B------:R-:W-:Y:S01]  /*cf10*/  UMOV UR6, 0x0 ;  /* 0x0000000000067882 */ /* 0x000fe20000000000 */
[----:B------:R-:W-:-:S10]  /*cf20*/  UMOV UR7, 0x14f00000 ;  /* 0x14f0000000077882 */ /* 0x000fd40000000000 */
.L_x_9554:
        /* <DEDUP_REMOVED lines=16> */
.L_x_9555:
        /* <DEDUP_REMOVED lines=16> */
.L_x_9556:
        /* <DEDUP_REMOVED lines=12> */
.L_x_9608:
[----:B------:R-:W-:Y:S05]  /*d1f0*/  BSYNC B1 ;  /* 0x0000000000017941 */ /* 0x000fea0003800000 */
.L_x_9557:
        /* <DEDUP_REMOVED lines=11> */
.L_x_9560:
[----:B------:R-:W-:Y:S05]  /*d2b0*/  BSYNC B1 ;  /* 0x0000000000017941 */ /* 0x000fea0003800000 */
.L_x_9559:
        /* <DEDUP_REMOVED lines=9> */
.L_x_9561:
        /* <DEDUP_REMOVED lines=15> */
.L_x_9562:
        /* <DEDUP_REMOVED lines=15> */
.L_x_9563:
        /* <DEDUP_REMOVED lines=9> */
.L_x_9548:
[----:B------:R-:W-:Y:S05]  /*d5c0*/  BSYNC B0 ;  /* 0x0000000000007941 */ /* 0x000fea0003800000 */
.L_x_9547:
[----:B------:R-:W2:Y:S02]  /*d5d0*/  LDL R4, [R1+0x8] ;  /* 0x0000080001047983 */ /* 0x000ea40000100800 */
[----:B--2---:R-:W-:-:S13]  /*d5e0*/  ISETP.NE.AND P0, PT, R4, 0x3, PT ;  /* 0x000000030400780c */ /* 0x004fda0003f05270 */
[----:B------:R-:W-:Y:S05]  /*d5f0*/  @!P0 BRA `(.L_x_9564) ;  /* 0x0000000000048947 */ /* 0x000fea0003800000 */
[----:B------:R-:W-:Y:S01]  /*d600*/  BPT.TRAP 0x1 ;  /* 0x000000040000795c */ /* 0x000fe20000300000 */
.L_x_9564:
[----:B------:R-:W-:Y:S01]  /*d610*/  LOP3.LUT R5, R3, 0x1, RZ, 0x3c, !PT ;  /* 0x0000000103057812 */ /* 0x000fe200078e3cff */
[----:B------:R-:W-:Y:S01]  /*d620*/  BSSY B0, `(.L_x_9565) ;  /* 0x0000006000007945 */ /* 0x000fe20003800000 */
[----:B------:R-:W-:Y:S02]  /*d630*/  LEA R12, R8, UR40, 0x3 ;  /* 0x00000028080c7c11 */ /* 0x000fe4000f8e18ff */
[----:B------:R-:W-:Y:S02]  /*d640*/  SHF.L.U32 R5, R5, 0x1f, RZ ;  /* 0x0000001f05057819 */ /* 0x000fe400000006ff */
[----:B------:R-:W-:Y:S02]  /*d650*/  ISETP.NE.AND P0, PT, R29, 0x3, PT ;  /* 0x000000031d00780c */ /* 0x000fe40003f05270 */
[----:B------:R-:W1:Y:S02]  /*d660*/  SYNCS.PHASECHK.TRANS64.TRYWAIT P3, [R12+URZ+0x19c70], R5 ;  /* 0x019c70050c0075a7 */ /* 0x000e64000806017f */
[----:B-1----:R-:W-:Y:S09]  /*d670*/  @!P3 BRA `(.L_x_9566) ;  /* 0x000000140080b947 */ /* 0x002ff20003800000 */
.L_x_9609:
[----:B------:R-:W-:Y:S05]  /*d680*/  BSYNC B0 ;  /* 0x0000000000007941 */ /* 0x000fea0003800000 */
.L_x_9565:
[----:B------:R-:W-:Y:S05]  /*d690*/  @!P0 BRA `(.L_x_9567) ;  /* 0x0000000000048947 */ /* 0x000fea0003800000 */
[----:B------:R-:W-:Y:S01]  /*d6a0*/  BPT.TRAP 0x1 ;  /* 0x000000040000795c */ /* 0x000fe20000300000 */
.L_x_9567:
[----:B-1----:R-:W-:Y:S01]  /*d6b0*/  SHF.L.U32 R5, R3, 0x1f, RZ ;  /* 0x0000001f03057819 */ /* 0x002fe200000006ff */
[----:B------:R-:W-:-:S03]  /*d6c0*/  IMAD R3, R8, 0x3000, RZ ;  /* 0x0000300008037824 */ /* 0x000fc600078e02ff */
[----:B------:R-:W1:Y:S02]  /*d6d0*/  SYNCS.PHASECHK.TRANS64.TRYWAIT P3, [R12+URZ+0x19c60], R5 ;  /* 0x019c60050c0075a7 */ /* 0x000e64000806017f */
[----:B-1----:R-:W-:Y:S05]  /*d6e0*/  @!P3 BRA `(.L_x_9568) ;  /* 0x000000140078b947 */ /* 0x002fea0003800000 */
.L_x_9610:
[----:B------:R-:W-:Y:S01]  /*d6f0*/  LOP3.LUT R13, R3, R18, RZ, 0xfc, !PT ;  /* 0x00000012030d7212 */ /* 0x000fe200078efcff */
[----:B------:R-:W-:Y:S05]  /*d700*/  WARPSYNC.ALL ;  /* 0x0000000000007948 */ /* 0x000fea0003800000 */
[----:B-1----:R-:W1:Y:S01]  /*d710*/  LDSM.16.MT88.4 R4, [R13+UR40+0x9000] ;  /* 0x009000280d04783b */ /* 0x002e620008004200 */
[----:B------:R-:W-:Y:S02]  /*d720*/  IADD3 R15, R25, UR40, R3 ;  /* 0x00000028190f7c10 */ /* 0x000fe4000fffe003 */
[C-C-:B-1----:R-:W-:Y:S02]  /*d730*/  PRMT R8, R4.reuse, 0x6420, R5.reuse ;  /* 0x0000642004087816 */ /* 0x142fe40000000005 */
[----:B------:R-:W-:-:S02]  /*d740*/  PRMT R9, R4, 0x7531, R5 ;  /* 0x0000753104097816 */ /* 0x000fc40000000005 */
[----:B------:R-:W-:Y:S02]  /*d750*/  LOP3.LUT R4, R3, R22, RZ, 0xfc, !PT ;  /* 0x0000001603047212 */ /* 0x000fe400078efcff */
[C-C-:B------:R-:W-:Y:S02]  /*d760*/  PRMT R10, R6.reuse, 0x6420, R7.reuse ;  /* 0x00006420060a7816 */ /* 0x140fe40000000007 */
[----:B------:R-:W-:Y:S01]  /*d770*/  PRMT R11, R6, 0x7531, R7 ;  /* 0x00007531060b7816 */ /* 0x000fe20000000007 */
[----:B------:R-:W-:-:S05]  /*d780*/  IMAD.IADD R4, R28, 0x1, R4 ;  /* 0x000000011c047824 */ /* 0x000fca00078e0204 */
[----:B------:R1:W-:Y:S02]  /*d790*/  STSM.16.M88.4 [R4], R8 ;  /* 0x0000000804007844 */ /* 0x0003e40000000200 */
[----:B-1----:R-:W-:-:S05]  /*d7a0*/  VIADD R10, R3, 0x1000 ;  /* 0x00001000030a7836 */ /* 0x002fca0000000000 */
[----:B------:R-:W-:-:S05]  /*d7b0*/  LOP3.LUT R14, R10, R18, RZ, 0xfc, !PT ;  /* 0x000000120a0e7212 */ /* 0x000fca00078efcff */
[----:B------:R1:W2:Y:S02]  /*d7c0*/  LDSM.16.MT88.4 R4, [R14+UR40+0x9000] ;  /* 0x009000280e04783b */ /* 0x0002a40008004200 */
[----:B-1----:R-:W-:Y:S02]  /*d7d0*/  LOP3.LUT R14, R3, 0x800, R18, 0xfe, !PT ;  /* 0x00000800030e7812 */ /* 0x002fe400078efe12 */
[C-C-:B--2---:R-:W-:Y:S02]  /*d7e0*/  PRMT R8, R4.reuse, 0x6420, R5.reuse ;  /* 0x0000642004087816 */ /* 0x144fe40000000005 */
[----:B------:R-:W-:Y:S02]  /*d7f0*/  PRMT R9, R4, 0x7531, R5 ;  /* 0x0000753104097816 */ /* 0x000fe40000000005 */
[----:B------:R-:W-:Y:S02]  /*d800*/  LOP3.LUT R4, R10, R22, RZ, 0xfc, !PT ;  /* 0x000000160a047212 */ /* 0x000fe400078efcff */
[----:B------:R-:W-:-:S02]  /*d810*/  PRMT R10, R6, 0x6420, R7 ;  /* 0x00006420060a7816 */ /* 0x000fc40000000007 */
[----:B------:R-:W-:Y:S01]  /*d820*/  PRMT R11, R6, 0x7531, R7 ;  /* 0x00007531060b7816 */ /* 0x000fe20000000007 */
[----:B------:R-:W-:-:S05]  /*d830*/  IMAD.IADD R4, R28, 0x1, R4 ;  /* 0x000000011c047824 */ /* 0x000fca00078e0204 */
[----:B------:R1:W-:Y:S02]  /*d840*/  STSM.16.M88.4 [R4], R8 ;  /* 0x0000000804007844 */ /* 0x0003e40000000200 */
[----:B-1----:R-:W-:-:S05]  /*d850*/  VIADD R10, R3, 0x2000 ;  /* 0x00002000030a7836 */ /* 0x002fca0000000000 */
[----:B------:R-:W-:-:S05]  /*d860*/  LOP3.LUT R13, R10, R18, RZ, 0xfc, !PT ;  /* 0x000000120a0d7212 */ /* 0x000fca00078efcff */
[----:B------:R1:W2:Y:S02]  /*d870*/  LDSM.16.MT88.4 R4, [R13+UR40+0x9000] ;  /* 0x009000280d04783b */ /* 0x0002a40008004200 */
[----:B-1----:R-:W-:Y:S02]  /*d880*/  IADD3 R13, R28, R23, R3 ;  /* 0x000000171c0d7210 */ /* 0x002fe40007ffe003 */
[C-C-:B--2---:R-:W-:Y:S02]  /*d890*/  PRMT R8, R4.reuse, 0x6420, R5.reuse ;  /* 0x0000642004087816 */ /* 0x144fe40000000005 */
[----:B------:R-:W-:Y:S02]  /*d8a0*/  PRMT R9, R4, 0x7531, R5 ;  /* 0x0000753104097816 */ /* 0x000fe40000000005 */
[----:B------:R-:W-:Y:S02]  /*d8b0*/  LOP3.LUT R4, R10, R22, RZ, 0xfc, !PT ;  /* 0x000000160a047212 */ /* 0x000fe400078efcff */
[----:B------:R-:W-:-:S02]  /*d8c0*/  PRMT R10, R6, 0x6420, R7 ;  /* 0x00006420060a7816 */ /* 0x000fc40000000007 */
        /* <DEDUP_REMOVED lines=30> */
.L_x_9569:
[----:B--2---:R-:W-:Y:S01]  /*dab0*/  SYNCS.ARRIVE.TRANS64.A1T0 RZ, [R12+URZ+0x19c50], RZ ;  /* 0x019c50ff0cff79a7 */ /* 0x004fe2000810003f */
[----:B------:R-:W-:Y:S01]  /*dac0*/  BAR.SYNC.DEFER_BLOCKING 0x2, 0x80 ;  /* 0x0082000000007b1d */ /* 0x000fe20000010000 */
[----:B------:R-:W-:Y:S01]  /*dad0*/  ISETP.GT.AND P0, PT, R2, RZ, PT ;  /* 0x000000ff0200720c */ /* 0x000fe20003f04270 */
[----:B------:R-:W-:Y:S02]  /*dae0*/  @!P2 VIADD R3, R12, 0x19c80 ;  /* 0x00019c800c03a836 */ /* 0x000fe40000000000 */
[----:B------:R-:W-:Y:S02]  /*daf0*/  VIADD R2, R2, 0xffffffff ;  /* 0xffffffff02027836 */ /* 0x000fe40000000000 */
[----:B-1----:R-:W-:Y:S01]  /*db00*/  IMAD.MOV.U32 R8, RZ, RZ, R17 ;  /* 0x000000ffff087224 */ /* 0x002fe200078e0011 */
[----:B------:R-:W-:-:S04]  /*db10*/  @!P2 PRMT R3, RZ, 0x654, R3 ;  /* 0x00000654ff03a816 */ /* 0x000fc80000000003 */
[----:B------:R1:W-:Y:S02]  /*db20*/  @!P2 SYNCS.ARRIVE.TRANS64.RED.A1T0 RZ, [R3+URZ], RZ ;  /* 0x000000ff03ffa9a7 */ /* 0x0003e4000810043f */
[----:B-1----:R-:W-:Y:S01]  /*db30*/  IMAD.MOV.U32 R3, RZ, RZ, R19 ;  /* 0x000000ffff037224 */ /* 0x002fe200078e0013 */
[----:B------:R-:W-:Y:S06]  /*db40*/  @P0 BRA `(.L_x_9570) ;  /* 0xfffffff0000c0947 */ /* 0x000fec000383ffff */
.L_x_9546:
[----:B-1----:R-:W3:Y:S01]  /*db50*/  LDL R4, [R1+0x8] ;  /* 0x0000080001047983 */ /* 0x002ee20000100800 */
[----:B------:R-:W-:Y:S01]  /*db60*/  BSSY B0, `(.L_x_9571) ;  /* 0x000000f000007945 */ /* 0x000fe20003800000 */
[----:B---3--:R-:W-:-:S03]  /*db70*/  ISETP.NE.AND P1, PT, R4, 0x3, PT ;  /* 0x000000030400780c */ /* 0x008fc60003f25270 */
[----:B------:R-:W-:Y:S10]  /*db80*/  @P2 BRA `(.L_x_9572) ;  /* 0x0000000000302947 */ /* 0x000ff40003800000 */
[----:B------:R-:W1:Y:S01]  /*db90*/  S2R R5, SR_LANEID ;  /* 0x0000000000057919 */ /* 0x000e620000000000 */
[----:B------:R-:W-:Y:S01]  /*dba0*/  VOTEU.ANY UR4, UPT, PT ;  /* 0x0000000000047886 */ /* 0x000fe200038e0100 */
[----:B--2---:R-:W2:Y:S01]  /*dbb0*/  LDC.64 R2, c[0x0][0xdf0] ;  /* 0x00037c00ff027b82 */ /* 0x004ea20000000a00 */
        /* <DEDUP_REMOVED lines=8> */
[----:B-1----:R-:W-:-:S07]  /*dc40*/  IADD3 R27, R0, UR42, R27 ;  /* 0x0000002a001b7c10 */ /* 0x002fce000fffe01b */
.L_x_9572:
[----:B------:R-:W-:Y:S05]  /*dc50*/  BSYNC B0 ;  /* 0x0000000000007941 */ /* 0x000fea0003800000 */
.L_x_9571:
[----:B------:R-:W-:Y:S05]  /*dc60*/  @!P1 BRA `(.L_x_9573) ;  /* 0x0000000000049947 */ /* 0x000fea0003800000 */
[----:B------:R-:W-:Y:S01]  /*dc70*/  BPT.TRAP 0x1 ;  /* 0x000000040000795c */ /* 0x000fe20000300000 */
.L_x_9573:
[----:B--2---:R-:W-:Y:S01]  /*dc80*/  LOP3.LUT R3, R19, 0x1, RZ, 0x3c, !PT ;  /* 0x0000000113037812 */ /* 0x004fe200078e3cff */
[----:B------:R-:W-:Y:S01]  /*dc90*/  BSSY B0, `(.L_x_9574) ;  /* 0x0000006000007945 */ /* 0x000fe20003800000 */
[----:B------:R-:W-:Y:S02]  /*dca0*/  LEA R0, R17, UR40, 0x3 ;  /* 0x0000002811007c11 */ /* 0x000fe4000f8e18ff */
[----:B------:R-:W-:Y:S02]  /*dcb0*/  SHF.L.U32 R3, R3, 0x1f, RZ ;  /* 0x0000001f03037819 */ /* 0x000fe400000006ff */
[----:B------:R-:W-:Y:S02]  /*dcc0*/  ISETP.NE.AND P1, PT, R29, 0x3, PT ;  /* 0x000000031d00780c */ /* 0x000fe40003f25270 */
[----:B------:R-:W1:Y:S02]  /*dcd0*/  SYNCS.PHASECHK.TRANS64.TRYWAIT P0, [R0+URZ+0x19c70], R3 ;  /* 0x019c7003000075a7 */ /* 0x000e64000800017f */
[----:B-1----:R-:W-:Y:S09]  /*dce0*/  @!P0 BRA `(.L_x_9575) ;  /* 0x00000010000c8947 */ /* 0x002ff20003800000 */
.L_x_9611:
[----:B------:R-:W-:Y:S05]  /*dcf0*/  BSYNC B0 ;  /* 0x0000000000007941 */ /* 0x000fea0003800000 */
.L_x_9574:
[----:B------:R-:W-:Y:S05]  /*dd00*/  @!P1 BRA `(.L_x_9576) ;  /* 0x0000000000049947 */ /* 0x000fea0003800000 */
[----:B------:R-:W-:Y:S01]  /*dd10*/  BPT.TRAP 0x1 ;  /* 0x000000040000795c */ /* 0x000fe20000300000 */
.L_x_9576:
[----:B-1----:R-:W-:-:S04]  /*dd20*/  SHF.L.U32 R3, R19, 0x1f, RZ ;  /* 0x0000001f13037819 */ /* 0x002fc800000006ff */
[----:B------:R-:W1:Y:S02]  /*dd30*/  SYNCS.PHASECHK.TRANS64.TRYWAIT P0, [R0+URZ+0x19c60], R3 ;  /* 0x019c6003000075a7 */ /* 0x000e64000800017f */
[----:B-1----:R-:W-:Y:S05]  /*dd40*/  @!P0 BRA `(.L_x_9577) ;  /* 0x0000001000088947 */ /* 0x002fea0003800000 */
.L_x_9612:
[----:B------:R-:W-:Y:S01]  /*dd50*/  IMAD R2, R17, 0x3000, RZ ;  /* 0x0000300011027824 */ /* 0x000fe200078e02ff */
[----:B------:R-:W-:Y:S05]  /*dd60*/  WARPSYNC.ALL ;  /* 0x0000000000007948 */ /* 0x000fea0003800000 */
[C---:B-1----:R-:W-:Y:S01]  /*dd70*/  LOP3.LUT R3, R2.reuse, R18, RZ, 0xfc, !PT ;  /* 0x0000001202037212 */ /* 0x042fe200078efcff */
[----:B------:R-:W-:-:S04]  /*dd80*/  VIADD R13, R2, 0x1000 ;  /* 0x00001000020d7836 */ /* 0x000fc80000000000 */
[----:B------:R1:W2:Y:S01]  /*dd90*/  LDSM.16.MT88.4 R4, [R3+UR40+0x9000] ;  /* 0x009000280304783b */ /* 0x0002a20008004200 */
[C---:B------:R-:W-:Y:S02]  /*dda0*/  LOP3.LUT R14, R13.reuse, R18, RZ, 0xfc, !PT ;  /* 0x000000120d0e7212 */ /* 0x040fe400078efcff */
[----:B------:R-:W-:Y:S01]  /*ddb0*/  LOP3.LUT R13, R13, R22, RZ, 0xfc, !PT ;  /* 0x000000160d0d7212 */ /* 0x000fe200078efcff */
[----:B-1----:R-:W-:-:S04]  /*ddc0*/  VIADD R3, R2, 0x2000 ;  /* 0x0000200002037836 */ /* 0x002fc80000000000 */
[----:B------:R-:W-:Y:S01]  /*ddd0*/  IMAD.IADD R13, R28, 0x1, R13 ;  /* 0x000000011c0d7824 */ /* 0x000fe200078e020d */
[C-C-:B--2---:R-:W-:Y:S02]  /*dde0*/  PRMT R8, R4.reuse, 0x6420, R5.reuse ;  /* 0x0000642004087816 */ /* 0x144fe40000000005 */
[----:B------:R-:W-:Y:S02]  /*ddf0*/  PRMT R9, R4, 0x7531, R5 ;  /* 0x0000753104097816 */ /* 0x000fe40000000005 */
[----:B------:R-:W-:Y:S02]  /*de00*/  LOP3.LUT R5, R2, R22, RZ, 0xfc, !PT ;  /* 0x0000001602057212 */ /* 0x000fe400078efcff */
[C-C-:B------:R-:W-:Y:S02]  /*de10*/  PRMT R10, R6.reuse, 0x6420, R7.reuse ;  /* 0x00006420060a7816 */ /* 0x140fe40000000007 */
[----:B------:R-:W-:Y:S01]  /*de20*/  PRMT R11, R6, 0x7531, R7 ;  /* 0x00007531060b7816 */ /* 0x000fe20000000007 */
[----:B------:R-:W-:-:S05]  /*de30*/  IMAD.IADD R12, R28, 0x1, R5 ;  /* 0x000000011c0c7824 */ /* 0x000fca00078e0205 */
[----:B------:R1:W-:Y:S04]  /*de40*/  STSM.16.M88.4 [R12], R8 ;  /* 0x000000080c007844 */ /* 0x0003e80000000200 */
[----:B------:R-:W2:Y:S01]  /*de50*/  LDSM.16.MT88.4 R4, [R14+UR40+0x9000] ;  /* 0x009000280e04783b */ /* 0x000ea20008004200 */
[C---:B-1----:R-:W-:Y:S02]  /*de60*/  LOP3.LUT R12, R3.reuse, R18, RZ, 0xfc, !PT ;  /* 0x00000012030c7212 */ /* 0x042fe400078efcff */
[----:B------:R-:W-:-:S05]  /*de70*/  LOP3.LUT R3, R3, R22, RZ, 0xfc, !PT ;  /* 0x0000001603037212 */ /* 0x000fca00078efcff */
[C---:B------:R-:W-:Y:S01]  /*de80*/  IMAD.IADD R3, R28.reuse, 0x1, R3 ;  /* 0x000000011c037824 */ /* 0x040fe200078e0203 */
[----:B------:R-:W-:Y:S02]  /*de90*/  IADD3 R28, R28, R23, R2 ;  /* 0x000000171c1c7210 */ /* 0x000fe40007ffe002 */
[C-C-:B--2---:R-:W-:Y:S02]  /*dea0*/  PRMT R8, R4.reuse, 0x6420, R5.reuse ;  /* 0x0000642004087816 */ /* 0x144fe40000000005 */
[----:B------:R-:W-:Y:S02]  /*deb0*/  PRMT R9, R4, 0x7531, R5 ;  /* 0x0000753104097816 */ /* 0x000fe40000000005 */
[C-C-:B------:R-:W-:Y:S02]  /*dec0*/  PRMT R10, R6.reuse, 0x6420, R7.reuse ;  /* 0x00006420060a7816 */ /* 0x140fe40000000007 */
[----:B------:R-:W-:-:S05]  /*ded0*/  PRMT R11, R6, 0x7531, R7 ;  /* 0x00007531060b7816 */ /* 0x000fca0000000007 */
[----:B------:R-:W-:Y:S04]  /*dee0*/  STSM.16.M88.4 [R13], R8 ;  /* 0x000000080d007844 */ /* 0x000fe80000000200 */
[----:B------:R1:W2:Y:S02]  /*def0*/  LDSM.16.MT88.4 R4, [R12+UR40+0x9000] ;  /* 0x009000280c04783b */ /* 0x0002a40008004200 */
[----:B-1----:R-:W-:Y:S02]  /*df00*/  IADD3 R12, R25, UR40, R2 ;  /* 0x00000028190c7c10 */ /* 0x002fe4000fffe002 */
[----:B------:R-:W-:Y:S02]  /*df10*/  LOP3.LUT R13, R2, 0x800, R18, 0xfe, !PT ;  /* 0x00000800020d7812 */ /* 0x000fe400078efe12 */
[----:B--2---:R-:W-:-:S02]  /*df20*/  PRMT R8, R4, 0x6420, R5 ;  /* 0x0000642004087816 */ /* 0x004fc40000000005 */
        /* <DEDUP_REMOVED lines=31> */
.L_x_9578:
[----:B--2---:R2:W-:Y:S01]  /*e120*/  SYNCS.ARRIVE.TRANS64.A1T0 RZ, [R0+URZ+0x19c50], RZ ;  /* 0x019c50ff00ff79a7 */ /* 0x0045e2000810003f */
[----:B------:R-:W-:Y:S02]  /*e130*/  @!P2 VIADD R2, R0, 0x19c80 ;  /* 0x00019c800002a836 */ /* 0x000fe40000000000 */
[----:B------:R-:W-:-:S03]  /*e140*/  VIADD R17, R17, 0x1 ;  /* 0x0000000111117836 */ /* 0x000fc60000000000 */
[----:B------:R-:W-:Y:S01]  /*e150*/  @!P2 PRMT R2, RZ, 0x654, R2 ;  /* 0x00000654ff02a816 */ /* 0x000fe20000000002 */
[----:B------:R-:W-:Y:S01]  /*e160*/  BAR.SYNC.DEFER_BLOCKING 0x2, 0x80 ;  /* 0x0082000000007b1d */ /* 0x000fe20000010000 */
[----:B------:R-:W-:-:S04]  /*e170*/  ISETP.NE.AND P0, PT, R17, 0x2, PT ;  /* 0x000000021100780c */ /* 0x000fc80003f05270 */
[----:B--2---:R-:W-:Y:S02]  /*e180*/  SEL R0, RZ, 0x1, P0 ;  /* 0x00000001ff007807 */ /* 0x004fe40000000000 */
[----:B------:R-:W-:Y:S02]  /*e190*/  SEL R17, R17, RZ, P0 ;  /* 0x000000ff11117207 */ /* 0x000fe40000000000 */
[----:B------:R-:W-:Y:S01]  /*e1a0*/  LOP3.LUT R19, R19, R0, RZ, 0x3c, !PT ;  /* 0x0000000013137212 */ /* 0x000fe200078e3cff */
[----:B------:R2:W-:Y:S06]  /*e1b0*/  @!P2 SYNCS.ARRIVE.TRANS64.RED.A1T0 RZ, [R2+URZ], RZ ;  /* 0x000000ff02ffa9a7 */ /* 0x0005ec000810043f */
.L_x_9530:
[----:B------:R-:W-:Y:S05]  /*e1c0*/  BSYNC B6 ;  /* 0x0000000000067941 */ /* 0x000fea0003800000 */
.L_x_9528:
[----:B------:R-:W3:Y:S02]  /*e1d0*/  LDL R0, [R1+0xc] ;  /* 0x00000c0001007983 */ /* 0x000ee40000100800 */
[----:B---3--:R-:W-:-:S13]  /*e1e0*/  ISETP.NE.AND P0, PT, R0, RZ, PT ;  /* 0x000000ff0000720c */ /* 0x008fda0003f05270 */
        /* <DEDUP_REMOVED lines=8> */
.L_x_9579:
[----:B------:R-:W3:Y:S01]  /*e270*/  S2R R0, SR_TID.X ;  /* 0x0000000000007919 */ /* 0x000ee20000002100 */
[----:B------:R-:W-:Y:S01]  /*e280*/  BAR.SYNC.DEFER_BLOCKING 0x4, 0x200 ;  /* 0x0108000000007b1d */ /* 0x000fe20000010000 */
[----:B---3--:R-:W-:-:S04]  /*e290*/  LOP3.LUT R0, R0, 0x7f, RZ, 0xc0, !PT ;  /* 0x0000007f00007812 */ /* 0x008fc800078ec0ff */
        /* <DEDUP_REMOVED lines=8> */
.L_x_9580:
[----:B------:R-:W-:Y:S02]  /*e320*/  ULDC UR4, c[0x0][0xda8] ;  /* 0x00036a0000047ab9 */ /* 0x000fe40000000800 */
[----:B---3--:R-:W-:-:S13]  /*e330*/  ISETP.GE.AND P0, PT, R27, UR4, PT ;  /* 0x000000041b007c0c */ /* 0x008fda000bf06270 */
[----:B------:R-:W-:Y:S05]  /*e340*/  @!P0 BRA `(.L_x_9581) ;  /* 0xffffffd000808947 */ /* 0x000fea000383ffff */
.L_x_9525:
[----:B------:R-:W3:Y:S01]  /*e350*/  LDL.LU R0, [R1+0x4] ;  /* 0x0000040001007983 */ /* 0x000ee20000300800 */
[----:B------:R-:W-:Y:S01]  /*e360*/  BSSY B0, `(.L_x_9582) ;  /* 0x000000b000007945 */ /* 0x000fe20003800000 */
[----:B------:R-:W1:Y:S01]  /*e370*/  S2R R5, SR_CgaCtaId ;  /* 0x0000000000057919 */ /* 0x000e620000008800 */
[----:B---3--:R-:W-:-:S05]  /*e380*/  VIADD R0, R0, 0x1 ;  /* 0x0000000100007836 */ /* 0x008fca0000000000 */
[----:B--2---:R-:W-:-:S04]  /*e390*/  LEA.HI R2, R0, R0, RZ, 0x1 ;  /* 0x0000000000027211 */ /* 0x004fc800078f08ff */
[----:B------:R-:W-:Y:S02]  /*e3a0*/  LOP3.LUT R3, R2, 0xfffffffe, RZ, 0xc0, !PT ;  /* 0xfffffffe02037812 */ /* 0x000fe400078ec0ff */
[----:B------:R-:W-:-:S03]  /*e3b0*/  MOV R2, 0x400 ;  /* 0x0000040000027802 */ /* 0x000fc60000000f00 */
[----:B------:R-:W-:Y:S01]  /*e3c0*/  IMAD.IADD R0, R0, 0x1, -R3 ;  /* 0x0000000100007824 */ /* 0x000fe200078e0a03 */
[----:B-1----:R-:W-:-:S04]  /*e3d0*/  LEA R8, R5, R2, 0x18 ;  /* 0x0000000205087211 */ /* 0x002fc800078ec0ff */
[----:B------:R-:W-:-:S04]  /*e3e0*/  SHF.L.U32 R0, R0, 0x1f, RZ ;  /* 0x0000001f00007819 */ /* 0x000fc800000006ff */
[----:B------:R-:W1:Y:S02]  /*e3f0*/  SYNCS.PHASECHK.TRANS64.TRYWAIT P0, [R8+URZ+0x19c20], R0 ;  /* 0x019c2000080075a7 */ /* 0x000e64000800017f */
[----:B-1----:R-:W-:Y:S05]  /*e400*/  @!P0 BRA `(.L_x_9583) ;  /* 0x00000008006c8947 */ /* 0x002fea0003800000 */
.L_x_9613:
[----:B------:R-:W-:Y:S05]  /*e410*/  BSYNC B0 ;  /* 0x0000000000007941 */ /* 0x000fea0003800000 */
.L_x_9582:
[----:B------:R-:W-:-:S03]  /*e420*/  UMOV UR4, 0xffffffff ;  /* 0xffffffff00047882 */ /* 0x000fc60000000000 */
[----:B------:R-:W-:Y:S05]  /*e430*/  BRA.DIV UR4, `(.L_x_9584) ;  /* 0x0000000a04747947 */ /* 0x000fea000b800000 */
[----:B-1----:R-:W1:Y:S02]  /*e440*/  S2R R0, SR_TID.X ;  /* 0x0000000000007919 */ /* 0x002e640000002100 */
[----:B-1----:R-:W-:-:S04]  /*e450*/  SHF.R.U32.HI R0, RZ, 0x5, R0 ;  /* 0x00000005ff007819 */ /* 0x002fc80000011600 */
[----:B------:R-:W-:-:S05]  /*e460*/  LOP3.LUT R0, R0, 0x3, RZ, 0xc0, !PT ;  /* 0x0000000300007812 */ /* 0x000fca00078ec0ff */
[----:B------:R1:W2:Y:S02]  /*e470*/  SHFL.IDX PT, R14, R0, RZ, 0x1f ;  /* 0x00001fff000e7589 */ /* 0x0002a400000e0000 */
.L_x_9616:
[----:B--2---:R-:W-:Y:S01]  /*e480*/  ISETP.NE.AND P0, PT, R14, RZ, PT ;  /* 0x000000ff0e00720c */ /* 0x004fe20003f05270 */
[----:B------:R-:W-:-:S12]  /*e490*/  BSSY B0, `(.L_x_9585) ;  /* 0x000002b000007945 */ /* 0x000fd80003800000 */
[----:B------:R-:W-:Y:S05]  /*e4a0*/  @P0 BRA `(.L_x_9586) ;  /* 0x0000000000a40947 */ /* 0x000fea0003800000 */
[----:B------:R-:W-:-:S03]  /*e4b0*/  UMOV UR4, 0xffffffff ;  /* 0xffffffff00047882 */ /* 0x000fc60000000000 */
[----:B------:R-:W-:Y:S05]  /*e4c0*/  BRA.DIV UR4, `(.L_x_9587) ;  /* 0x0000000a04847947 */ /* 0x000fea000b800000 */
[----:B------:R-:W-:-:S13]  /*e4d0*/  ELECT P6, URZ, PT ;  /* 0x00000000003f782f */ /* 0x000fda00038c0000 */
.L_x_9619:
[----:B------:R-:W-:Y:S05]  /*e4e0*/  @!P6 BRA `(.L_x_9586) ;  /* 0x000000000094e947 */ /* 0x000fea0003800000 */
[----:B-1----:R-:W2:Y:S02]  /*e4f0*/  LDL.LU R0, [R1] ;  /* 0x0000000001007983 */ /* 0x002ea40000300800 */
[----:B--2---:R-:W-:-:S04]  /*e500*/  LOP3.LUT R0, R0, 0x2, RZ, 0xfc, !PT ;  /* 0x0000000200007812 */ /* 0x004fc800078efcff */
[----:B------:R-:W-:-:S13]  /*e510*/  ISETP.NE.AND P0, PT, R0, 0x3, PT ;  /* 0x000000030000780c */ /* 0x000fda0003f05270 */
[----:B------:R-:W-:Y:S05]  /*e520*/  @!P0 BRA `(.L_x_9588) ;  /* 0x0000000000048947 */ /* 0x000fea0003800000 */
[----:B------:R-:W-:Y:S01]  /*e530*/  BPT.TRAP 0x1 ;  /* 0x000000040000795c */ /* 0x000fe20000300000 */
.L_x_9588:
        /* <DEDUP_REMOVED lines=12> */
.L_x_9620:
[----:B------:R-:W2:Y:S02]  /*e600*/  SYNCS.PHASECHK.TRANS64.TRYWAIT P1, [R7+URZ], R0 ;  /* 0x00000000070075a7 */ /* 0x000ea4000802017f */
[----:B--2---:R-:W-:Y:S05]  /*e610*/  @!P1 BRA `(.L_x_9590) ;  /* 0x0000000800649947 */ /* 0x004fea0003800000 */
.L_x_9621:
[----:B------:R-:W-:Y:S05]  /*e620*/  @!P0 BRA `(.L_x_9591) ;  /* 0x0000000000048947 */ /* 0x000fea0003800000 */
[----:B------:R-:W-:Y:S01]  /*e630*/  BPT.TRAP 0x1 ;  /* 0x000000040000795c */ /* 0x000fe20000300000 */
.L_x_9591:
[----:B------:R-:W-:-:S04]  /*e640*/  IMAD R2, R17, 0x8, R8 ;  /* 0x0000000811027824 */ /* 0x000fc800078e0208 */
[----:B------:R-:W3:Y:S02]  /*e650*/  SYNCS.PHASECHK.TRANS64.TRYWAIT P1, [R2+URZ+0x19c60], R3 ;  /* 0x019c6003020075a7 */ /* 0x000ee4000802017f */
[----:B---3--:R-:W-:Y:S05]  /*e660*/  @!P1 BRA `(.L_x_9592) ;  /* 0x0000000800649947 */ /* 0x008fea0003800000 */
.L_x_9622:
[----:B------:R-:W-:Y:S05]  /*e670*/  @!P0 BRA `(.L_x_9593) ;  /* 0x0000000000048947 */ /* 0x000fea0003800000 */
[----:B------:R-:W-:Y:S01]  /*e680*/  BPT.TRAP 0x1 ;  /* 0x000000040000795c */ /* 0x000fe20000300000 */
.L_x_9593:
[----:B------:R-:W-:-:S04]  /*e690*/  IMAD R5, R5, 0x8, R8 ;  /* 0x0000000805057824 */ /* 0x000fc800078e0208 */
[----:B------:R-:W4:Y:S02]  /*e6a0*/  SYNCS.PHASECHK.TRANS64.TRYWAIT P1, [R5+URZ+0x19c60], R0 ;  /* 0x019c6000050075a7 */ /* 0x000f24000802017f */
[----:B----4-:R-:W-:Y:S05]  /*e6b0*/  @!P1 BRA `(.L_x_9594) ;  /* 0x0000000800649947 */ /* 0x010fea0003800000 */
.L_x_9623:
[----:B------:R-:W-:Y:S05]  /*e6c0*/  @!P0 BRA `(.L_x_9595) ;  /* 0x0000000000048947 */ /* 0x000fea0003800000 */
[----:B------:R-:W-:Y:S01]  /*e6d0*/  BPT.TRAP 0x1 ;  /* 0x000000040000795c */ /* 0x000fe20000300000 */
.L_x_9595:
[----:B------:R-:W5:Y:S02]  /*e6e0*/  SYNCS.PHASECHK.TRANS64.TRYWAIT P0, [R2+URZ+0x19c80], R3 ;  /* 0x019c8003020075a7 */ /* 0x000f64000800017f */
[----:B-----5:R-:W-:Y:S05]  /*e6f0*/  @!P0 BRA `(.L_x_9596) ;  /* 0x0000000800688947 */ /* 0x020fea0003800000 */
.L_x_9597:
[----:B------:R1:W1:Y:S02]  /*e700*/  SYNCS.PHASECHK.TRANS64.TRYWAIT P0, [R5+URZ+0x19c80], R0 ;  /* 0x019c8000050075a7 */ /* 0x000264000800017f */
[----:B-1----:R-:W-:Y:S05]  /*e710*/  @!P0 NANOSLEEP.SYNCS 0x989680 ;  /* 0x009896800000895d */ /* 0x002fea0003900000 */
[----:B------:R-:W1:Y:S02]  /*e720*/  @!P0 SYNCS.PHASECHK.TRANS64 P0, [R5+URZ+0x19c80], R0 ;  /* 0x019c8000050085a7 */ /* 0x000e64000800007f */
[----:B-1----:R-:W-:Y:S05]  /*e730*/  @!P0 BRA `(.L_x_9597) ;  /* 0xfffffffc00f08947 */ /* 0x002fea000383ffff */
.L_x_9586:
[----:B------:R-:W-:Y:S05]  /*e740*/  BSYNC B0 ;  /* 0x0000000000007941 */ /* 0x000fea0003800000 */
.L_x_9585:
[----:B------:R-:W-:Y:S05]  /*e750*/  EXIT ;  /* 0x000000000000794d */ /* 0x000fea0003800000 */
.L_x_9483:
[----:B-1----:R-:W-:-:S04]  /*e760*/  IMAD.U32 R3, RZ, RZ, UR39 ;  /* 0x00000027ff037e24 */ /* 0x002fc8000f8e00ff */
[----:B------:R1:W2:Y:S03]  /*e770*/  SYNCS.PHASECHK.TRANS64.TRYWAIT P0, [R3+URZ+0x19c00], R4 ;  /* 0x019c0004030075a7 */ /* 0x0002a6000800017f */
[----:B--2---:R-:W-:Y:S05]  /*e780*/  @!P0 NANOSLEEP.SYNCS 0x989680 ;  /* 0x009896800000895d */ /* 0x004fea0003900000 */
[----:B------:R-:W2:Y:S02]  /*e790*/  @!P0 SYNCS.PHASECHK.TRANS64 P0, [R3+URZ+0x19c00], R4 ;  /* 0x019c0004030085a7 */ /* 0x000ea4000800007f */
[----:B--2---:R-:W-:Y:S05]  /*e7a0*/  @!P0 BRA `(.L_x_9483) ;  /* 0xfffffffc00ec8947 */ /* 0x004fea000383ffff */
[----:B------:R-:W-:Y:S05]  /*e7b0*/  BRA `(.L_x_9598) ;  /* 0xffffff3000487947 */ /* 0x000fea000383ffff */
.L_x_9487:
[----:B--2---:R2:W3:Y:S02]  /*e7c0*/  SYNCS.PHASECHK.TRANS64.TRYWAIT P2, [R3+URZ+0x19c30], R4 ;  /* 0x019c3004030075a7 */ /* 0x0044e4000804017f */
[----:B---3--:R-:W-:Y:S05]  /*e7d0*/  @!P2 NANOSLEEP.SYNCS 0x989680 ;  /* 0x009896800000a95d */ /* 0x008fea0003900000 */
[----:B------:R-:W3:Y:S02]  /*e7e0*/  @!P2 SYNCS.PHASECHK.TRANS64 P2, [R3+URZ+0x19c30], R4 ;  /* 0x019c30040300a5a7 */ /* 0x000ee4000804007f */
[----:B---3--:R-:W-:Y:S05]  /*e7f0*/  @!P2 BRA `(.L_x_9487) ;  /* 0xfffffffc00f0a947 */ /* 0x008fea000383ffff */
[----:B------:R-:W-:Y:S05]  /*e800*/  BRA `(.L_x_9486) ;  /* 0xffffff30006c7947 */ /* 0x000fea000383ffff */
.L_x_9492:
[----:B--2---:R-:W-:-:S04]  /*e810*/  IMAD.U32 R11, RZ, RZ, UR22 ;  /* 0x00000016ff0b7e24 */ /* 0x004fc8000f8e00ff */
[----:B------:R2:W3:Y:S03]  /*e820*/  SYNCS.PHASECHK.TRANS64.TRYWAIT P2, [R11+URZ+0x19c30], R10 ;  /* 0x019c300a0b0075a7 */ /* 0x0004e6000804017f */
[----:B---3--:R-:W-:Y:S05]  /*e830*/  @!P2 NANOSLEEP.SYNCS 0x989680 ;  /* 0x009896800000a95d */ /* 0x008fea0003900000 */
[----:B------:R-:W3:Y:S02]  /*e840*/  @!P2 SYNCS.PHASECHK.TRANS64 P2, [R11+URZ+0x19c30], R10 ;  /* 0x019c300a0b00a5a7 */ /* 0x000ee4000804007f */
[----:B---3--:R-:W-:Y:S05]  /*e850*/  @!P2 BRA `(.L_x_9492) ;  /* 0xfffffffc00eca947 */ /* 0x008fea000383ffff */
[----:B------:R-:W-:Y:S05]  /*e860*/  BRA `(.L_x_9491) ;  /* 0xffffff5c00447947 */ /* 0x000fea000383ffff */
.L_x_9496:
[----:B-12---:R-:W-:-:S04]  /*e870*/  IMAD.U32 R10, RZ, RZ, UR7 ;  /* 0x00000007ff0a7e24 */ /* 0x006fc8000f8e00ff */
[----:B------:R1:W2:Y:S03]  /*e880*/  SYNCS.PHASECHK.TRANS64.TRYWAIT P2, [R10+URZ+0x19c50], R9 ;  /* 0x019c50090a0075a7 */ /* 0x0002a6000804017f */
[----:B--2---:R-:W-:Y:S05]  /*e890*/  @!P2 NANOSLEEP.SYNCS 0x989680 ;  /* 0x009896800000a95d */ /* 0x004fea0003900000 */
[----:B------:R-:W2:Y:S02]  /*e8a0*/  @!P2 SYNCS.PHASECHK.TRANS64 P2, [R10+URZ+0x19c50], R9 ;  /* 0x019c50090a00a5a7 */ /* 0x000ea4000804007f */
[----:B--2---:R-:W-:Y:S05]  /*e8b0*/  @!P2 BRA `(.L_x_9496) ;  /* 0xfffffffc00eca947 */ /* 0x004fea000383ffff */
[----:B------:R-:W-:Y:S05]  /*e8c0*/  BRA `(.L_x_9495) ;  /* 0xffffff5c00907947 */ /* 0x000fea000383ffff */
.L_x_9503:
[----:B--2---:R-:W-:-:S04]  /*e8d0*/  IMAD.U32 R10, RZ, RZ, UR6 ;  /* 0x00000006ff0a7e24 */ /* 0x004fc8000f8e00ff */
[----:B------:R2:W3:Y:S03]  /*e8e0*/  SYNCS.PHASECHK.TRANS64.TRYWAIT P2, [R10+URZ+0x19c30], R9 ;  /* 0x019c30090a0075a7 */ /* 0x0004e6000804017f */
[----:B---3--:R-:W-:Y:S05]  /*e8f0*/  @!P2 NANOSLEEP.SYNCS 0x989680 ;  /* 0x009896800000a95d */ /* 0x008fea0003900000 */
[----:B------:R-:W3:Y:S02]  /*e900*/  @!P2 SYNCS.PHASECHK.TRANS64 P2, [R10+URZ+0x19c30], R9 ;  /* 0x019c30090a00a5a7 */ /* 0x000ee4000804007f */
[----:B---3--:R-:W-:Y:S05]  /*e910*/  @!P2 BRA `(.L_x_9503) ;  /* 0xfffffffc00eca947 */ /* 0x008fea000383ffff */
[----:B------:R-:W-:Y:S05]  /*e920*/  BRA `(.L_x_9502) ;  /* 0xffffff8800407947 */ /* 0x000fea000383ffff */
.L_x_9507:
[----:B--2---:R-:W-:-:S04]  /*e930*/  IMAD.U32 R10, RZ, RZ, UR7 ;  /* 0x00000007ff0a7e24 */ /* 0x004fc8000f8e00ff */
[----:B------:R2:W4:Y:S03]  /*e940*/  SYNCS.PHASECHK.TRANS64.TRYWAIT P2, [R10+URZ+0x19c50], R7 ;  /* 0x019c50070a0075a7 */ /* 0x000526000804017f */
[----:B----4-:R-:W-:Y:S05]  /*e950*/  @!P2 NANOSLEEP.SYNCS 0x989680 ;  /* 0x009896800000a95d */ /* 0x010fea0003900000 */
[----:B------:R-:W4:Y:S02]  /*e960*/  @!P2 SYNCS.PHASECHK.TRANS64 P2, [R10+URZ+0x19c50], R7 ;  /* 0x019c50070a00a5a7 */ /* 0x000f24000804007f */
[----:B----4-:R-:W-:Y:S05]  /*e970*/  @!P2 BRA `(.L_x_9507) ;  /* 0xfffffffc00eca947 */ /* 0x010fea000383ffff */
[----:B------:R-:W-:Y:S05]  /*e980*/  BRA `(.L_x_9506) ;  /* 0xffffff88008c7947 */ /* 0x000fea000383ffff */
.L_x_9513:
[----:B--2---:R-:W-:-:S04]  /*e990*/  IMAD.U32 R5, RZ, RZ, UR5 ;  /* 0x00000005ff057e24 */ /* 0x004fc8000f8e00ff */
[----:B------:R2:W1:Y:S03]  /*e9a0*/  SYNCS.PHASECHK.TRANS64.TRYWAIT P2, [R5+URZ+0x19c50], R0 ;  /* 0x019c5000050075a7 */ /* 0x000466000804017f */
[----:B-1----:R-:W-:Y:S05]  /*e9b0*/  @!P2 NANOSLEEP.SYNCS 0x989680 ;  /* 0x009896800000a95d */ /* 0x002fea0003900000 */
[----:B------:R-:W1:Y:S02]  /*e9c0*/  @!P2 SYNCS.PHASECHK.TRANS64 P2, [R5+URZ+0x19c50], R0 ;  /* 0x019c50000500a5a7 */ /* 0x000e64000804007f */
[----:B-1----:R-:W-:Y:S05]  /*e9d0*/  @!P2 BRA `(.L_x_9513) ;  /* 0xfffffffc00eca947 */ /* 0x002fea000383ffff */
[----:B------:R-:W-:Y:S05]  /*e9e0*/  BRA `(.L_x_9512) ;  /* 0xffffffa800e47947 */ /* 0x000fea000383ffff */
.L_x_9535:
[----:B------:R-:W-:Y:S02]  /*e9f0*/  IMAD.MOV.U32 R13, RZ, RZ, R4 ;  /* 0x000000ffff0d7224 */ /* 0x000fe400078e0004 */
[----:B------:R-:W-:Y:S02]  /*ea00*/  IMAD.MOV.U32 R12, RZ, RZ, RZ ;  /* 0x000000ffff0c7224 */ /* 0x000fe400078e00ff */
[----:B------:R-:W-:Y:S02]  /*ea10*/  IMAD.MOV.U32 R11, RZ, RZ, 0x1f ;  /* 0x0000001fff0b7424 */ /* 0x000fe400078e00ff */
[----:B------:R-:W-:-:S07]  /*ea20*/  IMAD.MOV.U32 R15, RZ, RZ, -0x1 ;  /* 0xffffffffff0f7424 */ /* 0x000fce00078e00ff */
[----:B------:R-:W-:Y:S05]  /*ea30*/  WARPSYNC.COLLECTIVE R15, `(.L_x_9599) ;  /* 0x000000000f087348 */ /* 0x000fea0003c00000 */
[----:B------:R1:W2:Y:S02]  /*ea40*/  SHFL.IDX P6, R14, R13, R12, R11 ;  /* 0x0000000c0d0e7389 */ /* 0x0002a400000c000b */
[----:B-12---:R-:W-:Y:S01]  /*ea50*/  ENDCOLLECTIVE ;  /* 0x000000000000791b */ /* 0x006fe20003800000 */
.L_x_9599:
[----:B------:R-:W-:Y:S05]  /*ea60*/  BRA `(.L_x_9600) ;  /* 0xffffffd400f07947 */ /* 0x000fea000383ffff */
.L_x_9537:
[----:B------:R-:W-:Y:S01]  /*ea70*/  BSSY B0, `(.L_x_9601) ;  /* 0x0000006000007945 */ /* 0x000fe20003800000 */
[----:B------:R-:W-:-:S07]  /*ea80*/  IMAD.MOV.U32 R15, RZ, RZ, -0x1 ;  /* 0xffffffffff0f7424 */ /* 0x000fce00078e00ff */
[----:B-1----:R-:W-:Y:S05]  /*ea90*/  WARPSYNC.COLLECTIVE R15, `(.L_x_9602) ;  /* 0x000000000f0c7348 */ /* 0x002fea0003c00000 */
[----:B------:R-:W-:Y:S02]  /*eaa0*/  ELECT P6, UR62, PT ;  /* 0x00000000003e782f */ /* 0x000fe400038c0000 */
[----:B------:R-:W-:Y:S01]  /*eab0*/  MOV R14, UR62 ;  /* 0x0000003e000e7c02 */ /* 0x000fe20008000f00 */
[----:B-1----:R-:W-:Y:S10]  /*eac0*/  ENDCOLLECTIVE ;  /* 0x000000000000791b */ /* 0x002ff40003800000 */
.L_x_9602:
[----:B------:R-:W-:Y:S05]  /*ead0*/  BSYNC B0 ;  /* 0x0000000000007941 */ /* 0x000fea0003800000 */
.L_x_9601:
[----:B------:R-:W-:Y:S05]  /*eae0*/  BRA `(.L_x_9603) ;  /* 0xffffffd400f07947 */ /* 0x000fea000383ffff */
.L_x_9540:
[----:B--2---:R2:W3:Y:S02]  /*eaf0*/  SYNCS.PHASECHK.TRANS64.TRYWAIT P3, [R5+URZ+0x19c80], R2 ;  /* 0x019c8002050075a7 */ /* 0x0044e4000806017f */
[----:B---3--:R-:W-:Y:S05]  /*eb00*/  @!P3 NANOSLEEP.SYNCS 0x989680 ;  /* 0x009896800000b95d */ /* 0x008fea0003900000 */
[----:B------:R-:W3:Y:S02]  /*eb10*/  @!P3 SYNCS.PHASECHK.TRANS64 P3, [R5+URZ+0x19c80], R2 ;  /* 0x019c80020500b5a7 */ /* 0x000ee4000806007f */
[----:B---3--:R-:W-:Y:S05]  /*eb20*/  @!P3 BRA `(.L_x_9540) ;  /* 0xfffffffc00f0b947 */ /* 0x008fea000383ffff */
[----:B------:R-:W-:Y:S05]  /*eb30*/  BRA `(.L_x_9604) ;  /* 0xffffffd800407947 */ /* 0x000fea000383ffff */
.L_x_9542:
[----:B---3--:R3:W4:Y:S02]  /*eb40*/  SYNCS.PHASECHK.TRANS64.TRYWAIT P3, [R5+URZ+0x19c40], R2 ;  /* 0x019c4002050075a7 */ /* 0x008724000806017f */
[----:B----4-:R-:W-:Y:S05]  /*eb50*/  @!P3 NANOSLEEP.SYNCS 0x989680 ;  /* 0x009896800000b95d */ /* 0x010fea0003900000 */
[----:B------:R-:W4:Y:S02]  /*eb60*/  @!P3 SYNCS.PHASECHK.TRANS64 P3, [R5+URZ+0x19c40], R2 ;  /* 0x019c40020500b5a7 */ /* 0x000f24000806007f */
[----:B----4-:R-:W-:Y:S05]  /*eb70*/  @!P3 BRA `(.L_x_9542) ;  /* 0xfffffffc00f0b947 */ /* 0x010fea000383ffff */
[----:B------:R-:W-:Y:S05]  /*eb80*/  BRA `(.L_x_9605) ;  /* 0xffffffd800b87947 */ /* 0x000fea000383ffff */
.L_x_9545:
[----:B--2---:R2:W3:Y:S02]  /*eb90*/  SYNCS.PHASECHK.TRANS64.TRYWAIT P0, [R26+URZ+0x19c20], R3 ;  /* 0x019c20031a0075a7 */ /* 0x0044e4000800017f */
[----:B---3--:R-:W-:Y:S05]  /*eba0*/  @!P0 NANOSLEEP.SYNCS 0x989680 ;  /* 0x009896800000895d */ /* 0x008fea0003900000 */
[----:B------:R-:W3:Y:S02]  /*ebb0*/  @!P0 SYNCS.PHASECHK.TRANS64 P0, [R26+URZ+0x19c20], R3 ;  /* 0x019c20031a0085a7 */ /* 0x000ee4000800007f */
[----:B---3--:R-:W-:Y:S05]  /*ebc0*/  @!P0 BRA `(.L_x_9545) ;  /* 0xfffffffc00f08947 */ /* 0x008fea000383ffff */
[----:B------:R-:W-:Y:S05]  /*ebd0*/  BRA `(.L_x_9606) ;  /* 0xffffffdc00c87947 */ /* 0x000fea000383ffff */
.L_x_9551:
[----:B-1----:R1:W2:Y:S02]  /*ebe0*/  SYNCS.PHASECHK.TRANS64.TRYWAIT P0, [R6+URZ+0x19c80], R4 ;  /* 0x019c8004060075a7 */ /* 0x0022a4000800017f */
[----:B--2---:R-:W-:Y:S05]  /*ebf0*/  @!P0 NANOSLEEP.SYNCS 0x989680 ;  /* 0x009896800000895d */ /* 0x004fea0003900000 */
[----:B------:R-:W2:Y:S02]  /*ec00*/  @!P0 SYNCS.PHASECHK.TRANS64 P0, [R6+URZ+0x19c80], R4 ;  /* 0x019c8004060085a7 */ /* 0x000ea4000800007f */
[----:B--2---:R-:W-:Y:S05]  /*ec10*/  @!P0 BRA `(.L_x_9551) ;  /* 0xfffffffc00f08947 */ /* 0x004fea000383ffff */
[----:B------:R-:W-:Y:S05]  /*ec20*/  BRA `(.L_x_9607) ;  /* 0xffffffe000647947 */ /* 0x000fea000383ffff */
.L_x_9558:
[----:B--2---:R2:W3:Y:S02]  /*ec30*/  SYNCS.PHASECHK.TRANS64.TRYWAIT P0, [R6+URZ+0x19c40], R4 ;  /* 0x019c4004060075a7 */ /* 0x0044e4000800017f */
[----:B---3--:R-:W-:Y:S05]  /*ec40*/  @!P0 NANOSLEEP.SYNCS 0x989680 ;  /* 0x009896800000895d */ /* 0x008fea0003900000 */
[----:B------:R-:W3:Y:S02]  /*ec50*/  @!P0 SYNCS.PHASECHK.TRANS64 P0, [R6+URZ+0x19c40], R4 ;  /* 0x019c4004060085a7 */ /* 0x000ee4000800007f */
[----:B---3--:R-:W-:Y:S05]  /*ec60*/  @!P0 BRA `(.L_x_9558) ;  /* 0xfffffffc00f08947 */ /* 0x008fea000383ffff */
[----:B------:R-:W-:Y:S05]  /*ec70*/  BRA `(.L_x_9608) ;  /* 0xffffffe4005c7947 */ /* 0x000fea000383ffff */
.L_x_9566:
[----:B-1----:R1:W2:Y:S02]  /*ec80*/  SYNCS.PHASECHK.TRANS64.TRYWAIT P3, [R12+URZ+0x19c70], R5 ;  /* 0x019c70050c0075a7 */ /* 0x0022a4000806017f */
[----:B--2---:R-:W-:Y:S05]  /*ec90*/  @!P3 NANOSLEEP.SYNCS 0x989680 ;  /* 0x009896800000b95d */ /* 0x004fea0003900000 */
[----:B------:R-:W2:Y:S02]  /*eca0*/  @!P3 SYNCS.PHASECHK.TRANS64 P3, [R12+URZ+0x19c70], R5 ;  /* 0x019c70050c00b5a7 */ /* 0x000ea4000806007f */
[----:B--2---:R-:W-:Y:S05]  /*ecb0*/  @!P3 BRA `(.L_x_9566) ;  /* 0xfffffffc00f0b947 */ /* 0x004fea000383ffff */
[----:B------:R-:W-:Y:S05]  /*ecc0*/  BRA `(.L_x_9609) ;  /* 0xffffffe8006c7947 */ /* 0x000fea000383ffff */
.L_x_9568:
[----:B-1----:R1:W2:Y:S02]  /*ecd0*/  SYNCS.PHASECHK.TRANS64.TRYWAIT P3, [R12+URZ+0x19c60], R5 ;  /* 0x019c60050c0075a7 */ /* 0x0022a4000806017f */
[----:B--2---:R-:W-:Y:S05]  /*ece0*/  @!P3 NANOSLEEP.SYNCS 0x989680 ;  /* 0x009896800000b95d */ /* 0x004fea0003900000 */
[----:B------:R-:W2:Y:S02]  /*ecf0*/  @!P3 SYNCS.PHASECHK.TRANS64 P3, [R12+URZ+0x19c60], R5 ;  /* 0x019c60050c00b5a7 */ /* 0x000ea4000806007f */
[----:B--2---:R-:W-:Y:S05]  /*ed00*/  @!P3 BRA `(.L_x_9568) ;  /* 0xfffffffc00f0b947 */ /* 0x004fea000383ffff */
[----:B------:R-:W-:Y:S05]  /*ed10*/  BRA `(.L_x_9610) ;  /* 0xffffffe800747947 */ /* 0x000fea000383ffff */
.L_x_9575:
[----:B-1----:R1:W2:Y:S02]  /*ed20*/  SYNCS.PHASECHK.TRANS64.TRYWAIT P0, [R0+URZ+0x19c70], R3 ;  /* 0x019c7003000075a7 */ /* 0x0022a4000800017f */
[----:B--2---:R-:W-:Y:S05]  /*ed30*/  @!P0 NANOSLEEP.SYNCS 0x989680 ;  /* 0x009896800000895d */ /* 0x004fea0003900000 */
[----:B------:R-:W2:Y:S02]  /*ed40*/  @!P0 SYNCS.PHASECHK.TRANS64 P0, [R0+URZ+0x19c70], R3 ;  /* 0x019c7003000085a7 */ /* 0x000ea4000800007f */
[----:B--2---:R-:W-:Y:S05]  /*ed50*/  @!P0 BRA `(.L_x_9575) ;  /* 0xfffffffc00f08947 */ /* 0x004fea000383ffff */
[----:B------:R-:W-:Y:S05]  /*ed60*/  BRA `(.L_x_9611) ;  /* 0xffffffec00e07947 */ /* 0x000fea000383ffff */
.L_x_9577:
[----:B-1----:R1:W2:Y:S02]  /*ed70*/  SYNCS.PHASECHK.TRANS64.TRYWAIT P0, [R0+URZ+0x19c60], R3 ;  /* 0x019c6003000075a7 */ /* 0x0022a4000800017f */
[----:B--2---:R-:W-:Y:S05]  /*ed80*/  @!P0 NANOSLEEP.SYNCS 0x989680 ;  /* 0x009896800000895d */ /* 0x004fea0003900000 */
[----:B------:R-:W2:Y:S02]  /*ed90*/  @!P0 SYNCS.PHASECHK.TRANS64 P0, [R0+URZ+0x19c60], R3 ;  /* 0x019c6003000085a7 */ /* 0x000ea4000800007f */
[----:B--2---:R-:W-:Y:S05]  /*eda0*/  @!P0 BRA `(.L_x_9577) ;  /* 0xfffffffc00f08947 */ /* 0x004fea000383ffff */
[----:B------:R-:W-:Y:S05]  /*edb0*/  BRA `(.L_x_9612) ;  /* 0xffffffec00e47947 */ /* 0x000fea000383ffff */
.L_x_9583:
[----:B-1----:R1:W2:Y:S02]  /*edc0*/  SYNCS.PHASECHK.TRANS64.TRYWAIT P0, [R8+URZ+0x19c20], R0 ;  /* 0x019c2000080075a7 */ /* 0x0022a4000800017f */
[----:B--2---:R-:W-:Y:S05]  /*edd0*/  @!P0 NANOSLEEP.SYNCS 0x989680 ;  /* 0x009896800000895d */ /* 0x004fea0003900000 */
[----:B------:R-:W2:Y:S02]  /*ede0*/  @!P0 SYNCS.PHASECHK.TRANS64 P0, [R8+URZ+0x19c20], R0 ;  /* 0x019c2000080085a7 */ /* 0x000ea4000800007f */
[----:B--2---:R-:W-:Y:S05]  /*edf0*/  @!P0 BRA `(.L_x_9583) ;  /* 0xfffffffc00f08947 */ /* 0x004fea000383ffff */
[----:B------:R-:W-:Y:S05]  /*ee00*/  BRA `(.L_x_9613) ;  /* 0xfffffff400807947 */ /* 0x000fea000383ffff */
.L_x_9584:
        /* <DEDUP_REMOVED lines=11> */
.L_x_9615:
[----:B------:R-:W-:Y:S05]  /*eec0*/  BSYNC B0 ;  /* 0x0000000000007941 */ /* 0x000fea0003800000 */
.L_x_9614:
[----:B------:R-:W-:Y:S05]  /*eed0*/  BRA `(.L_x_9616) ;  /* 0xfffffff400687947 */ /* 0x000fea000383ffff */
.L_x_9587:
[----:B------:R-:W-:Y:S01]  /*eee0*/  BSSY B1, `(.L_x_9617) ;  /* 0x0000006000017945 */ /* 0x000fe20003800000 */
[----:B------:R-:W-:-:S07]  /*eef0*/  IMAD.MOV.U32 R15, RZ, RZ, -0x1 ;  /* 0xffffffffff0f7424 */ /* 0x000fce00078e00ff */
[----:B-1----:R-:W-:Y:S05]  /*ef00*/  WARPSYNC.COLLECTIVE R15, `(.L_x_9618) ;  /* 0x000000000f0c7348 */ /* 0x002fea0003c00000 */
[----:B------:R-:W-:Y:S02]  /*ef10*/  ELECT P6, UR62, PT ;  /* 0x00000000003e782f */ /* 0x000fe400038c0000 */
[----:B------:R-:W-:Y:S01]  /*ef20*/  MOV R14, UR62 ;  /* 0x0000003e000e7c02 */ /* 0x000fe20008000f00 */
[----:B-1----:R-:W-:Y:S10]  /*ef30*/  ENDCOLLECTIVE ;  /* 0x000000000000791b */ /* 0x002ff40003800000 */
.L_x_9618:
[----:B------:R-:W-:Y:S05]  /*ef40*/  BSYNC B1 ;  /* 0x0000000000017941 */ /* 0x000fea0003800000 */
.L_x_9617:
[----:B------:R-:W-:Y:S05]  /*ef50*/  BRA `(.L_x_9619) ;  /* 0xfffffff400607947 */ /* 0x000fea000383ffff */
.L_x_9589:
[----:B-1----:R1:W2:Y:S02]  /*ef60*/  SYNCS.PHASECHK.TRANS64.TRYWAIT P1, [R6+URZ], R3 ;  /* 0x00000003060075a7 */ /* 0x0022a4000802017f */
[----:B--2---:R-:W-:Y:S05]  /*ef70*/  @!P1 NANOSLEEP.SYNCS 0x989680 ;  /* 0x009896800000995d */ /* 0x004fea0003900000 */
[----:B------:R-:W2:Y:S02]  /*ef80*/  @!P1 SYNCS.PHASECHK.TRANS64 P1, [R6+URZ], R3 ;  /* 0x00000003060095a7 */ /* 0x000ea4000802007f */
[----:B--2---:R-:W-:Y:S05]  /*ef90*/  @!P1 BRA `(.L_x_9589) ;  /* 0xfffffffc00f09947 */ /* 0x004fea000383ffff */
[----:B------:R-:W-:Y:S05]  /*efa0*/  BRA `(.L_x_9620) ;  /* 0xfffffff400947947 */ /* 0x000fea000383ffff */
.L_x_9590:
[----:B--2---:R2:W3:Y:S02]  /*efb0*/  SYNCS.PHASECHK.TRANS64.TRYWAIT P1, [R7+URZ], R0 ;  /* 0x00000000070075a7 */ /* 0x0044e4000802017f */
[----:B---3--:R-:W-:Y:S05]  /*efc0*/  @!P1 NANOSLEEP.SYNCS 0x989680 ;  /* 0x009896800000995d */ /* 0x008fea0003900000 */
[----:B------:R-:W3:Y:S02]  /*efd0*/  @!P1 SYNCS.PHASECHK.TRANS64 P1, [R7+URZ], R0 ;  /* 0x00000000070095a7 */ /* 0x000ee4000802007f */
[----:B---3--:R-:W-:Y:S05]  /*efe0*/  @!P1 BRA `(.L_x_9590) ;  /* 0xfffffffc00f09947 */ /* 0x008fea000383ffff */
[----:B------:R-:W-:Y:S05]  /*eff0*/  BRA `(.L_x_9621) ;  /* 0xfffffff400887947 */ /* 0x000fea000383ffff */
.L_x_9592:
[----:B---3--:R3:W4:Y:S02]  /*f000*/  SYNCS.PHASECHK.TRANS64.TRYWAIT P1, [R2+URZ+0x19c60], R3 ;  /* 0x019c6003020075a7 */ /* 0x008724000802017f */
[----:B----4-:R-:W-:Y:S05]  /*f010*/  @!P1 NANOSLEEP.SYNCS 0x989680 ;  /* 0x009896800000995d */ /* 0x010fea0003900000 */
[----:B------:R-:W4:Y:S02]  /*f020*/  @!P1 SYNCS.PHASECHK.TRANS64 P1, [R2+URZ+0x19c60], R3 ;  /* 0x019c6003020095a7 */ /* 0x000f24000802007f */
[----:B----4-:R-:W-:Y:S05]  /*f030*/  @!P1 BRA `(.L_x_9592) ;  /* 0xfffffffc00f09947 */ /* 0x010fea000383ffff */
[----:B------:R-:W-:Y:S05]  /*f040*/  BRA `(.L_x_9622) ;  /* 0xfffffff400887947 */ /* 0x000fea000383ffff */
.L_x_9594:
[----:B----4-:R4:W1:Y:S02]  /*f050*/  SYNCS.PHASECHK.TRANS64.TRYWAIT P1, [R5+URZ+0x19c60], R0 ;  /* 0x019c6000050075a7 */ /* 0x010864000802017f */
[----:B-1----:R-:W-:Y:S05]  /*f060*/  @!P1 NANOSLEEP.SYNCS 0x989680 ;  /* 0x009896800000995d */ /* 0x002fea0003900000 */
[----:B------:R-:W1:Y:S02]  /*f070*/  @!P1 SYNCS.PHASECHK.TRANS64 P1, [R5+URZ+0x19c60], R0 ;  /* 0x019c6000050095a7 */ /* 0x000e64000802007f */
[----:B-1----:R-:W-:Y:S05]  /*f080*/  @!P1 BRA `(.L_x_9594) ;  /* 0xfffffffc00f09947 */ /* 0x002fea000383ffff */
[----:B------:R-:W-:Y:S05]  /*f090*/  BRA `(.L_x_9623) ;  /* 0xfffffff400887947 */ /* 0x000fea000383ffff */
.L_x_9596:
[----:B------:R1:W1:Y:S02]  /*f0a0*/  SYNCS.PHASECHK.TRANS64.TRYWAIT P0, [R2+URZ+0x19c80], R3 ;  /* 0x019c8003020075a7 */ /* 0x000264000800017f */
[----:B-1----:R-:W-:Y:S05]  /*f0b0*/  @!P0 NANOSLEEP.SYNCS 0x989680 ;  /* 0x009896800000895d */ /* 0x002fea0003900000 */
[----:B------:R-:W1:Y:S02]  /*f0c0*/  @!P0 SYNCS.PHASECHK.TRANS64 P0, [R2+URZ+0x19c80], R3 ;  /* 0x019c8003020085a7 */ /* 0x000e64000800007f */
[----:B-1----:R-:W-:Y:S05]  /*f0d0*/  @!P0 BRA `(.L_x_9596) ;  /* 0xfffffffc00f08947 */ /* 0x002fea000383ffff */
[----:B------:R-:W-:Y:S05]  /*f0e0*/  BRA `(.L_x_9597) ;  /* 0xfffffff400847947 */ /* 0x000fea000383ffff */
.L_x_9624:
        /* <DEDUP_REMOVED lines=9> */
.L_x_12368:


//--------------------- .text._ZN7cutlass13device_kernelIN5flash11enable_sm90INS1_16FlashAttnFwdSm90INS1_25CollectiveMainloopFwdSm90ILi2EN4cute5tupleIJNS5_1CILi1EEES8_S8_EEENS6_IJNS7_ILi192EEENS7_ILi128EEENS7_ILi96EEEEEELi96ENS_12float_e4m3_tEfNS_4arch4Sm90ELb1ELb0ELb1ELb1ELb0ELb0ELb0ELb1ELb1ELb0ELb0ELb0EEENS1_21CollectiveEpilogueFwdINS6_IJSA_SC_SB_EEES9_NS_10bfloat16_tESG_Li384ELb1ELb0ELb0ELb1EEENS1_36VarlenDynamicPersistentTileSchedulerILi192ELi128ELi384ELi128ELb0ELb0ELb1ELb1ELb1ELb1EEEEEEEEEvNT_6ParamsE --------------------------
	.section	.text._ZN7cutlass13device_kernelIN5flash11enable_sm90INS1_16FlashAttnFwdSm90INS1_25CollectiveMainloopFwdSm90ILi2EN4cute5tupleIJNS5_1CILi1EEES8_S8_EEENS6_IJNS7_ILi192EEENS7_ILi128EEENS7_ILi96EEEEEELi96ENS_12float_e4m3_tEfNS_4arch4Sm90ELb1ELb0ELb1ELb1ELb0ELb0ELb0ELb1ELb1ELb0ELb0ELb0EEENS1_21CollectiveEpilogueFwdINS6_IJSA_SC_SB_EEES9_NS_10bfloat16_tESG_Li384ELb1ELb0ELb0ELb1EEENS1_36VarlenDynamicPersistentTileSchedulerILi192ELi128ELi384ELi128ELb0ELb0ELb1ELb1ELb1ELb1EEEEEEEEEvNT_6ParamsE,"ax",@progbits
	.align	128
.text._ZN7cutlass13device_kernelIN5flash11enable_sm90INS1_16FlashAttnFwdSm90INS1_25CollectiveMainloopFwdSm90ILi2EN4cute5tupleIJNS5_1CILi1EEES8_S8_EEENS6_IJNS7_ILi192EEENS7_ILi128EEENS7_ILi96EEEEEELi96ENS_12float_e4m3_tEfNS_4arch4Sm90ELb1ELb0ELb1ELb1ELb0ELb0ELb0ELb1ELb1ELb0ELb0ELb0EEENS1_21CollectiveEpilogueFwdINS6_IJSA_SC_SB_EEES9_NS_10bfloat16_tESG_Li384ELb1ELb0ELb0ELb1EEENS1_36VarlenDynamicPersistentTileSchedulerILi192ELi128ELi384ELi128ELb0ELb0ELb1ELb1ELb1ELb1EEEEEEEEEvNT_6ParamsE:
        .type           _ZN7cutlass13device_kernelIN5flash11enable_sm90INS1_16FlashAttnFwdSm90INS1_25CollectiveMainloopFwdSm90ILi2EN4cute5tupleIJNS5_1CILi1EEES8_S8_EEENS6_IJNS7_ILi192EEENS7_ILi128EEENS7_ILi96EEEEEELi96ENS_12float_e4m3_tEfNS_4arch4Sm90ELb1ELb0ELb1ELb1ELb0ELb0ELb0ELb1ELb1ELb0ELb0ELb0EEENS1_21CollectiveEpilogueFwdINS6_IJSA_SC_SB_EEES9_NS_10bfloat16_tESG_Li384ELb1ELb0ELb0ELb1EEENS1_36VarlenDynamicPersistentTileSchedulerILi192ELi128ELi384ELi128ELb0ELb0ELb1ELb1ELb1ELb1EEEEEEEEEvNT_6ParamsE,@function
        .size           _ZN7cutlass13device_kernelIN5flash11enable_sm90INS1_16FlashAttnFwdSm90INS1_25CollectiveMainloopFwdSm90ILi2EN4cute5tupleIJNS5_1CILi1EEES8_S8_EEENS6_IJNS7_ILi192EEENS7_ILi128EEENS7_ILi96EEEEEELi96ENS_12float_e4m3_tEfNS_4arch4Sm90ELb1ELb0ELb1ELb1ELb0ELb0ELb0ELb1ELb1ELb0ELb0ELb0EEENS1_21CollectiveEpilogueFwdINS6_IJSA_SC_SB_EEES9_NS_10bfloat16_tESG_Li384ELb1ELb0ELb0ELb1EEENS1_36VarlenDynamicPersistentTileSchedulerILi192ELi128ELi384ELi128ELb0ELb0ELb1ELb1ELb1ELb1EEEEEEEEEvNT_6ParamsE,(.L_x_12369 - _ZN7cutlass13device_kernelIN5flash11enable_sm90INS1_16FlashAttnFwdSm90INS1_25CollectiveMainloopFwdSm90ILi2EN4cute5tupleIJNS5_1CILi1EEES8_S8_EEENS6_IJNS7_ILi192EEENS7_ILi128EEENS7_ILi96EEEEEELi96ENS_12float_e4m3_tEfNS_4arch4Sm90ELb1ELb0ELb1ELb1ELb0ELb0ELb0ELb1ELb1ELb0ELb0ELb0EEENS1_21CollectiveEpilogueFwdINS6_IJSA_SC_SB_EEES9_NS_10bfloat16_tESG_Li384ELb1ELb0ELb0ELb1EEENS1_36VarlenDynamicPersistentTileSchedulerILi192ELi128ELi384ELi128ELb0ELb0ELb1ELb1ELb1ELb1EEEEEEEEEvNT_6ParamsE)
        .other          _ZN7cutlass13device_kernelIN5flash11enable_sm90INS1_16FlashAttnFwdSm90INS1_25CollectiveMainloopFwdSm90ILi2EN4cute5tupleIJNS5_1CILi1EEES8_S8_EEENS6_IJNS7_ILi192EEENS7_ILi128EEENS7_ILi96EEEEEELi96ENS_12float_e4m3_tEfNS_4arch4Sm90ELb1ELb0ELb1ELb1ELb0ELb0ELb0ELb1ELb1ELb0ELb0ELb0EEENS1_21CollectiveEpilogueFwdINS6_IJSA_SC_SB_EEES9_NS_10bfloat16_tESG_Li384ELb1ELb0ELb0ELb1EEENS1_36VarlenDynamicPersistentTileSchedulerILi192ELi128ELi384ELi128ELb0ELb0ELb1ELb1ELb1ELb1EEEEEEEEEvNT_6ParamsE,@"STO_CUDA_ENTRY STV_DEFAULT"
_ZN7cutlass13device_kernelIN5flash11enable_sm90INS1_16FlashAttnFwdSm90INS1_25CollectiveMainloopFwdSm90ILi2EN4cute5tupleIJNS5_1CILi1EEES8_S8_EEENS6_IJNS7_ILi192EEENS7_ILi128EEENS7_ILi96EEEEEELi96ENS_12float_e4m3_tEfNS_4arch4Sm90ELb1ELb0ELb1ELb1ELb0ELb0ELb0ELb1ELb1ELb0ELb0ELb0EEENS1_21CollectiveEpilogueFwdINS6_IJSA_SC_SB_EEES9_NS_10bfloat16_tESG_Li384ELb1ELb0ELb0ELb1EEENS1_36VarlenDynamicPersistentTileSchedulerILi192ELi128ELi384ELi128ELb0ELb0ELb1ELb1ELb1ELb1EEEEEEEEEvNT_6ParamsE:
        /* <DEDUP_REMOVED lines=21> */
.L_x_9626:
[----:B------:R-:W-:Y:S05]  /*0150*/  BSYNC B0 ;  /* 0x0000000000007941 */ /* 0x000fea0003800000 */
.L_x_9625:
        /* <DEDUP_REMOVED lines=41> */
.L_x_9627:
        /* <DEDUP_REMOVED lines=22> */
.L_x_9628:
        /* <DEDUP_REMOVED lines=18> */
.L_x_9629:
        /* <DEDUP_REMOVED lines=22> */
.L_x_9630:
        /* <DEDUP_REMOVED lines=22> */
.L_x_9631:
[----:B------:R-:W-:Y:S01]  /*0930*/  PLOP3.LUT P0, PT, PT, PT, UP0, 0x80, 0x0 ;  /* 0x000000000000781c */ /* 0x000fe20003f0f008 */
[----:B------:R-:W-:Y:S01]  /*0940*/  UMOV UR45, 0x1 ;  /* 0x00000001002d7882 */ /* 0x000fe20000000000 */
[----:B------:R-:W-:Y:S01]  /*0950*/  NOP ;  /* 0x0000000000007918 */ /* 0x000fe20000000000 */
[----:B------:R-:W-:Y:S01]  /*0960*/  USEL UR45, UR45, 0x2, !UP0 ;  /* 0x000000022d2d7887 */ /* 0x000fe2000c000000 */
[----:B------:R-:W-:Y:S01]  /*0970*/  ULDC.64 UR50, c[0x0][0x208] ;  /* 0x0000820000327ab9 */ /* 0x000fe20000000a00 */
[----:B012-4-:R-:W-:Y:S08]  /*0980*/  BAR.SYNC.DEFER_BLOCKING 0x0 ;  /* 0x0000000000007b1d */ /* 0x017ff00000010000 */
[----:B------:R-:W-:Y:S05]  /*0990*/  @!P0 BRA `(.L_x_9632) ;  /* 0x000000b400048947 */ /* 0x000fea0003800000 */
.L_x_9633:
        /* <DEDUP_REMOVED lines=26> */
[----:B------:R-:W-:Y:S02]  /*0b40*/  LEA.HI R2, R3, R154, RZ, 0x5 ;  /* 0x0000009a03027211 */ /* 0x000fe400078f28ff */
[----:B------:R-:W-:Y:S01]  /*0b50*/  SHF.R.S32.HI R7, RZ, 0x4, R0 ;  /* 0x00000004ff077819 */ /* 0x000fe20000011400 */
[----:B------:R-:W-:Y:S01]  /*0b60*/  IMAD.IADD R23, R154, 0x1, -R23 ;  /* 0x000000019a177824 */ /* 0x000fe200078e0a17 */
[----:B------:R-:W-:Y:S01]  /*0b70*/  LOP3.LUT R5, R0, 0x7fffff0, RZ, 0xc0, !PT ;  /* 0x07fffff000057812 */ /* 0x000fe200078ec0ff */
[----:B------:R-:W-:Y:S01]  /*0b80*/  IMAD.SHL.U32 R2, R2, 0x10, RZ ;  /* 0x0000001002027824 */ /* 0x000fe200078e00ff */
[----:B------:R-:W-:-:S02]  /*0b90*/  LEA.HI R0, R0, R7, RZ, 0x1 ;  /* 0x0000000700007211 */ /* 0x000fc400078f08ff */
[----:B------:R-:W-:Y:S01]  /*0ba0*/  SHF.R.S32.HI R6, RZ, 0x1f, R23 ;  /* 0x0000001fff067819 */ /* 0x000fe20000011417 */
[----:B------:R-:W-:Y:S01]  /*0bb0*/  IMAD.IADD R5, R154, 0x1, -R5 ;  /* 0x000000019a057824 */ /* 0x000fe200078e0a05 */
[----:B------:R-:W-:Y:S02]  /*0bc0*/  SHF.R.S32.HI R152, RZ, 0x7, R152 ;  /* 0x00000007ff987819 */ /* 0x000fe40000011498 */
[----:B------:R-:W-:Y:S02]  /*0bd0*/  LEA.HI R8, R6, R23, RZ, 0x2 ;  /* 0x0000001706087211 */ /* 0x000fe400078f10ff */
[----:B------:R-:W-:Y:S01]  /*0be0*/  LOP3.LUT R2, R2, 0xfffffe00, RZ, 0xc0, !PT ;  /* 0xfffffe0002027812 */ /* 0x000fe200078ec0ff */
[----:B------:R-:W-:Y:S01]  /*0bf0*/  IMAD.HI R4, R152, 0x55555556, RZ ;  /* 0x5555555698047827 */ /* 0x000fe200078e02ff */
[--C-:B------:R-:W-:Y:S02]  /*0c00*/  SHF.R.S32.HI R10, RZ, 0x2, R8.reuse ;  /* 0x00000002ff0a7819 */ /* 0x100fe40000011408 */
[----:B------:R-:W-:Y:S01]  /*0c10*/  SHF.R.S32.HI R9, RZ, 0x1f, R8 ;  /* 0x0000001fff097819 */ /* 0x000fe20000011408 */
[----:B------:R-:W-:Y:S01]  /*0c20*/  IMAD R5, R5, 0x20, R2 ;  /* 0x0000002005057824 */ /* 0x000fe200078e0202 */
[----:B------:R-:W-:-:S02]  /*0c30*/  LOP3.LUT R0, R0, 0x1ffffffe, RZ, 0xc0, !PT ;  /* 0x1ffffffe00007812 */ /* 0x000fc400078ec0ff */
[----:B------:R-:W-:Y:S02]  /*0c40*/  LEA.HI R9, R9, R10, RZ, 0x3 ;  /* 0x0000000a09097211 */ /* 0x000fe400078f18ff */
[----:B------:R-:W-:Y:S01]  /*0c50*/  LEA.HI R6, R6, R23, RZ, 0x5 ;  /* 0x0000001706067211 */ /* 0x000fe200078f28ff */
[----:B------:R-:W-:Y:S01]  /*0c60*/  IMAD.IADD R0, R7, 0x1, -R0 ;  /* 0x0000000107007824 */ /* 0x000fe200078e0a00 */
[----:B------:R-:W-:Y:S02]  /*0c70*/  LOP3.LUT R11, R9, 0xfffffff8, RZ, 0xc0, !PT ;  /* 0xfffffff8090b7812 */ /* 0x000fe400078ec0ff */
[----:B------:R-:W-:Y:S01]  /*0c80*/  LEA.HI R3, R3, R154, RZ, 0x2 ;  /* 0x0000009a03037211 */ /* 0x000fe200078f10ff */
[----:B------:R-:W-:Y:S01]  /*0c90*/  IMAD R153, R0, 0x8, R5 ;  /* 0x0000000800997824 */ /* 0x000fe200078e0205 */
[----:B------:R-:W-:Y:S01]  /*0ca0*/  LEA.HI R9, R4, R4, RZ, 0x1 ;  /* 0x0000000404097211 */ /* 0x000fe200078f08ff */
[----:B------:R-:W-:Y:S01]  /*0cb0*/  IMAD.IADD R11, R10, 0x1, -R11 ;  /* 0x000000010a0b7824 */ /* 0x000fe200078e0a0b */
[----:B------:R-:W-:-:S02]  /*0cc0*/  SHF.R.S32.HI R6, RZ, 0x5, R6 ;  /* 0x00000005ff067819 */ /* 0x000fc40000011406 */
[----:B------:R-:W-:Y:S01]  /*0cd0*/  LOP3.LUT R5, R3, 0x1ffffffc, RZ, 0xc0, !PT ;  /* 0x1ffffffc03057812 */ /* 0x000fe200078ec0ff */
[----:B------:R-:W-:Y:S01]  /*0ce0*/  IMAD R9, R9, -0x3, R152 ;  /* 0xfffffffd09097824 */ /* 0x000fe200078e0298 */
[----:B------:R-:W-:Y:S01]  /*0cf0*/  LOP3.LUT R8, R8, 0x7ffffffc, RZ, 0xc0, !PT ;  /* 0x7ffffffc08087812 */ /* 0x000fe200078ec0ff */
[----:B------:R-:W-:Y:S01]  /*0d00*/  IMAD R6, R6, 0x10, R11 ;  /* 0x0000001006067824 */ /* 0x000fe200078e020b */
[----:B------:R-:W-:Y:S01]  /*0d10*/  SHF.R.S32.HI R18, RZ, 0x2, R3 ;  /* 0x00000002ff127819 */ /* 0x000fe20000011403 */
[----:B------:R-:W-:Y:S02]  /*0d20*/  IMAD.IADD R5, R154, 0x1, -R5 ;  /* 0x000000019a057824 */ /* 0x000fe400078e0a05 */
[----:B------:R-:W-:Y:S02]  /*0d30*/  IMAD R22, R9, 0x40, R6 ;  /* 0x0000004009167824 */ /* 0x000fe400078e0206 */
[----:B------:R-:W-:Y:S02]  /*0d40*/  IMAD.SHL.U32 R16, R5, 0x8, RZ ;  /* 0x0000000805107824 */ /* 0x000fe400078e00ff */
[----:B------:R-:W-:-:S07]  /*0d50*/  IMAD.IADD R17, R23, 0x1, -R8 ;  /* 0x0000000117117824 */ /* 0x000fce00078e0a08 */
.L_x_9682:
        /* <DEDUP_REMOVED lines=21> */
[----:B-1-3-5:R-:W-:-:S03]  /*0eb0*/  IMAD.U32 R4, RZ, RZ, UR6 ;  /* 0x00000006ff047e24 */ /* 0x02afc6000f8e00ff */
        /* <DEDUP_REMOVED lines=29> */
.L_x_9634:
        /* <DEDUP_REMOVED lines=10> */
.L_x_9635:
        /* <DEDUP_REMOVED lines=13> */
.L_x_9636:
        /* <DEDUP_REMOVED lines=10> */
[----:B------:R-:W-:Y:S01]  /*12a0*/  UIMAD UR6, UR52, 0xc0, UR5 ;  /* 0x000000c0340678a4 */ /* 0x000fe2000f8e0205 */
        /* <DEDUP_REMOVED lines=69> */
.L_x_9638:
        /* <DEDUP_REMOVED lines=17> */
[----:B------:R-:W-:Y:S02]  /*1810*/  @UP1 USHF.R.S32.HI UR19, URZ, 0x1f, UR42 ;  /* 0x0000001f3f131899 */ /* 0x000fe4000801142a */
[----:B------:R-:W-:Y:S02]  /*1820*/  @UP1 UIMAD.WIDE.U32 UR10, UR38, UR12, URZ ;  /* 0x0000000c260a12a5 */ /* 0x000fe4000f8e003f */
[----:B------:R-:W-:Y:S02]  /*1830*/  @UP1 UIMAD UR18, UR38, UR13, UR9 ;  /* 0x0000000d261212a4 */ /* 0x000fe4000f8e0209 */
[----:B------:R-:W-:Y:S01]  /*1840*/  @UP0 UIADD3 UR15, UR15, UR17, URZ ;  /* 0x000000110f0f0290 */ /* 0x000fe2000fffe03f */
[----:B------:R-:W-:Y:S01]  /*1850*/  @UP0 ULDC.64 UR12, c[0x0][0x9b0] ;  /* 0x00026c00000c0ab9 */ /* 0x000fe20000000a00 */
[----:B------:R-:W-:Y:S01]  /*1860*/  @UP1 ULDC.64 UR8, c[0x0][0x9c0] ;  /* 0x0002700000081ab9 */ /* 0x000fe20000000a00 */
        /* <DEDUP_REMOVED lines=31> */
.L_x_9773:
[----:B------:R-:W-:Y:S05]  /*1a60*/  @!P0 BRA `(.L_x_9640) ;  /* 0x0000000000048947 */ /* 0x000fea0003800000 */
[----:B------:R-:W-:Y:S01]  /*1a70*/  BPT.TRAP 0x1 ;  /* 0x000000040000795c */ /* 0x000fe20000300000 */
.L_x_9640:
[----:B------:R-:W-:Y:S02]  /*1a80*/  IMAD.U32 R2, RZ, RZ, UR37 ;  /* 0x00000025ff027e24 */ /* 0x000fe4000f8e00ff */
[----:B0-----:R-:W-:-:S03]  /*1a90*/  IMAD.U32 R3, RZ, RZ, UR36 ;  /* 0x00000024ff037e24 */ /* 0x001fc6000f8e00ff */
[----:B------:R-:W-:Y:S02]  /*1aa0*/  LEA R2, R2, UR44, 0x3 ;  /* 0x0000002c02027c11 */ /* 0x000fe4000f8e18ff */
[----:B------:R-:W-:-:S04]  /*1ab0*/  SHF.L.U32 R3, R3, 0x1f, RZ ;  /* 0x0000001f03037819 */ /* 0x000fc800000006ff */
[----:B------:R0:W1:Y:S01]  /*1ac0*/  SYNCS.PHASECHK.TRANS64.TRYWAIT P2, [R2+URZ+0x19c30], R3 ;  /* 0x019c3003020075a7 */ /* 0x000062000804017f */
[----:B------:R-:W-:Y:S05]  /*1ad0*/  @!P0 BRA `(.L_x_9641) ;  /* 0x0000000000048947 */ /* 0x000fea0003800000 */
[----:B------:R-:W-:Y:S01]  /*1ae0*/  BPT.TRAP 0x1 ;  /* 0x000000040000795c */ /* 0x000fe20000300000 */
.L_x_9641:
[----:B------:R-:W2:Y:S01]  /*1af0*/  S2R R4, SR_TID.X ;  /* 0x0000000000047919 */ /* 0x000ea20000002100 */
[----:B------:R-:W-:Y:S01]  /*1b00*/  IMAD.MOV.U32 R135, RZ, RZ, RZ ;  /* 0x000000ffff877224 */ /* 0x000fe200078e00ff */
[----:B--2---:R-:W-:Y:S01]  /*1b10*/  LOP3.LUT P1, RZ, R4, 0x7f, RZ, 0xc0, !PT ;  /* 0x0000007f04ff7812 */ /* 0x004fe2000782c0ff */
[----:B-1----:R-:W-:-:S12]  /*1b20*/  @P2 BRA `(.L_x_9642) ;  /* 0x0000000000082947 */ /* 0x002fd80003800000 */
[----:B------:R-:W1:Y:S02]  /*1b30*/  SYNCS.PHASECHK.TRANS64.TRYWAIT P2, [R2+URZ+0x19c30], R3 ;  /* 0x019c3003020075a7 */ /* 0x000e64000804017f */
[----:B-1----:R-:W-:Y:S05]  /*1b40*/  @!P2 BRA `(.L_x_9643) ;  /* 0x000000f00028a947 */ /* 0x002fea0003800000 */
.L_x_9642:
[----:B------:R-:W-:Y:S05]  /*1b50*/  WARPSYNC.ALL ;  /* 0x0000000000007948 */ /* 0x000fea0003800000 */
[----:B------:R-:W-:Y:S01]  /*1b60*/  UIADD3 UR4, UR44, 0x13800, URZ ;  /* 0x000138002c047890 */ /* 0x000fe2000fffe03f */
[----:B------:R-:W-:Y:S01]  /*1b70*/  WARPGROUP.ARRIVE ;  /* 0x00000000000079c5 */ /* 0x000fe20000000000 */
[----:B------:R-:W-:Y:S01]  /*1b80*/  ULOP3.LUT UR12, UR54, 0x10000, URZ, 0xfc, !UPT ;  /* 0x00010000360c7892 */ /* 0x000fe2000f8efc3f */
[----:B------:R-:W-:Y:S01]  /*1b90*/  IMAD.U32 R7, RZ, RZ, UR52 ;  /* 0x00000034ff077e24 */ /* 0x000fe2000f8e00ff */
        /* <DEDUP_REMOVED lines=23> */
[----:B------:R-:W-:Y:S01]  /*1d10*/  UIADD3 UR18, UR53, -0x2, URZ ;  /* 0xfffffffe35127890 */ /* 0x000fe2000fffe03f */
        /* <DEDUP_REMOVED lines=38> */
[----:B------:R-:W-:Y:S01]  /*1f80*/  QGMMA.64x128x32.F32.E4M3.E4M3 R24, gdesc[UR4], R24, gsb0 ;  /* 0x01e00000041879f3 */ /* 0x000fe20008000818 */
[----:B------:R-:W-:Y:S02]  /*1f90*/  UMOV UR6, 0xffffff80 ;  /* 0xffffff8000067882 */ /* 0x000fe40000000000 */
[----:B------:R-:W-:-:S04]  /*1fa0*/  UIMAD UR6, UR53, UR6, 0x80 ;  /* 0x00000080350674a4 */ /* 0x000fc8000f8e0206 */
[----:B------:R-:W-:-:S04]  /*1fb0*/  UIADD3 UR6, UR48, UR6, URZ ;  /* 0x0000000630067290 */ /* 0x000fc8000fffe03f */
[----:B------:R-:W-:Y:S02]  /*1fc0*/  UIADD3 UR7, -UR49, 0x1, UR6 ;  /* 0x0000000131077890 */ /* 0x000fe4000fffe106 */
[----:B------:R-:W-:Y:S01]  /*1fd0*/  IMAD.U32 R4, RZ, RZ, UR6 ;  /* 0x00000006ff047e24 */ /* 0x000fe2000f8e00ff */
[----:B------:R-:W-:-:S04]  /*1fe0*/  UIADD3 UR6, UR48, -UR49, URZ ;  /* 0x8000003130067290 */ /* 0x000fc8000fffe03f */
[----:B------:R-:W-:Y:S01]  /*1ff0*/  UIMAD UR6, UR52, 0xc0, UR6 ;  /* 0x000000c0340678a4 */ /* 0x000fe2000f8e0206 */
[----:B------:R-:W-:Y:S02]  /*2000*/  WARPGROUP.DEPBAR.LE gsb0, 0x0 ;  /* 0x00008000000079c5 */ /* 0x000fe40000010000 */
[----:B------:R-:W-:-:S06]  /*2010*/  WARPGROUP.ARRIVE ;  /* 0x00000000000079c5 */ /* 0x000fcc0000000000 */
[----:B------:R-:W-:Y:S01]  /*2020*/  QGMMA.64x128x32.F32.E4M3.E4M3 R24, gdesc[UR8], R24, gsb0 ;  /* 0x01e00000081879f3 */ /* 0x000fe20008000818 */
[----:B------:R-:W-:Y:S02]  /*2030*/  ULDC UR10, c[0x0][0x988] ;  /* 0x00026200000a7ab9 */ /* 0x000fe40000000800 */
[----:B------:R-:W-:Y:S02]  /*2040*/  WARPGROUP.DEPBAR.LE gsb0, 0x0 ;  /* 0x00008000000079c5 */ /* 0x000fe40000010000 */
[C---:B------:R-:W-:Y:S01]  /*2050*/  FMUL.FTZ R90, R0.reuse, R29 ;  /* 0x0000001d005a7220 */ /* 0x040fe20000410000 */
[C---:B------:R-:W-:Y:S01]  /*2060*/  FMUL.FTZ R27, R0.reuse, R27 ;  /* 0x0000001b001b7220 */ /* 0x040fe20000410000 */
[C---:B------:R-:W-:Y:S01]  /*2070*/  FMUL.FTZ R29, R0.reuse, R36 ;  /* 0x00000024001d7220 */ /* 0x040fe20000410000 */
[C---:B------:R-:W-:Y:S01]  /*2080*/  FMUL.FTZ R26, R0.reuse, R26 ;  /* 0x0000001a001a7220 */ /* 0x040fe20000410000 */
[----:B------:R-:W-:Y:S02]  /*2090*/  IMAD.U32 R36, RZ, RZ, UR7 ;  /* 0x00000007ff247e24 */ /* 0x000fe4000f8e00ff */
[C---:B------:R-:W-:Y:S01]  /*20a0*/  FMUL.FTZ R30, R0.reuse, R30 ;  /* 0x0000001e001e7220 */ /* 0x040fe20000410000 */
[----:B------:R-:W-:Y:S01]  /*20b0*/  FMUL.FTZ R13, R0, R52 ;  /* 0x00000034000d7220 */ /* 0x000fe20000410000 */
[----:B------:R-:W-:Y:S01]  /*20c0*/  IMAD R52, R7, 0xc0, R22 ;  /* 0x000000c007347824 */ /* 0x000fe200078e0216 */
[----:B------:R-:W2:Y:S01]  /*20d0*/  MUFU.TANH R6, R26 ;  /* 0x0000001a00067308 */ /* 0x000ea20000002400 */
[----:B------:R-:W-:-:S02]  /*20e0*/  IMAD R7, R17, -0x2, R36 ;  /* 0xfffffffe11077824 */ /* 0x000fc400078e0224 */
[C---:B------:R-:W-:Y:S01]  /*20f0*/  FMUL.FTZ R31, R0.reuse, R31 ;  /* 0x0000001f001f7220 */ /* 0x040fe20000410000 */
[C---:B------:R-:W-:Y:S01]  /*2100*/  FMUL.FTZ R11, R0.reuse, R53 ;  /* 0x00000035000b7220 */ /* 0x040fe20000410000 */
[----:B------:R-:W-:Y:S02]  /*2110*/  IMAD R53, R17, -0x2, R4 ;  /* 0xfffffffe11357824 */ /* 0x000fe400078e0204 */
[C---:B------:R-:W-:Y:S01]  /*2120*/  FMUL.FTZ R34, R0.reuse, R34 ;  /* 0x0000002200227220 */ /* 0x040fe20000410000 */
[----:B------:R-:W-:Y:S01]  /*2130*/  IADD3 R4, R7, 0x8, R52 ;  /* 0x0000000807047810 */ /* 0x000fe20007ffe034 */
[C---:B------:R-:W-:Y:S01]  /*2140*/  FMUL.FTZ R35, R0.reuse, R35 ;  /* 0x0000002300237220 */ /* 0x040fe20000410000 */
[----:B------:R-:W3:Y:S01]  /*2150*/  MUFU.TANH R27, R27 ;  /* 0x0000001b001b7308 */ /* 0x000ee20000002400 */
[C---:B------:R-:W-:Y:S01]  /*2160*/  FMUL.FTZ R89, R0.reuse, R28 ;  /* 0x0000001c00597220 */ /* 0x040fe20000410000 */
[----:B------:R-:W-:Y:S01]  /*2170*/  VIMNMX R4, R53, R4, PT ;  /* 0x0000000435047248 */ /* 0x000fe20003fe0100 */
[C---:B------:R-:W-:Y:S01]  /*2180*/  FMUL.FTZ R38, R0.reuse, R38 ;  /* 0x0000002600267220 */ /* 0x040fe20000410000 */
[C---:B------:R-:W-:Y:S01]  /*2190*/  FMUL.FTZ R28, R0.reuse, R33 ;  /* 0x00000021001c7220 */ /* 0x040fe20000410000 */
[----:B------:R-:W-:Y:S01]  /*21a0*/  FMUL.FTZ R33, R0, R59 ;  /* 0x0000003b00217220 */ /* 0x000fe20000410000 */
[----:B------:R-:W-:Y:S01]  /*21b0*/  ISETP.GT.AND P2, PT, R4, RZ, PT ;  /* 0x000000ff0400720c */ /* 0x000fe20003f44270 */
[----:B------:R-:W-:Y:S01]  /*21c0*/  FMUL.FTZ R39, R0, R39 ;  /* 0x0000002700277220 */ /* 0x000fe20000410000 */
[----:B------:R-:W4:Y:S01]  /*21d0*/  MUFU.TANH R30, R30 ;  /* 0x0000001e001e7308 */ /* 0x000f220000002400 */
[----:B------:R-:W-:Y:S01]  /*21e0*/  ISETP.GT.AND P3, PT, R4, 0x1, PT ;  /* 0x000000010400780c */ /* 0x000fe20003f64270 */
[----:B------:R-:W-:Y:S01]  /*21f0*/  FMUL.FTZ R9, R0, R57 ;  /* 0x0000003900097220 */ /* 0x000fe20000410000 */
[----:B------:R-:W-:Y:S01]  /*2200*/  ISETP.GT.AND P4, PT, R4, 0x8, PT ;  /* 0x000000080400780c */ /* 0x000fe20003f84270 */
[----:B------:R-:W-:Y:S01]  /*2210*/  FMUL.FTZ R42, R0, R42 ;  /* 0x0000002a002a7220 */ /* 0x000fe20000410000 */
[----:B--2---:R-:W-:Y:S01]  /*2220*/  FSEL R6, R6, -INF , P2 ;  /* 0xff80000006067808 */ /* 0x004fe20001000000 */
[----:B------:R-:W-:Y:S01]  /*2230*/  FMUL.FTZ R10, R0, R56 ;  /* 0x00000038000a7220 */ /* 0x000fe20000410000 */
[----:B------:R-:W-:Y:S01]  /*2240*/  ISETP.GT.AND P2, PT, R4, 0x9, PT ;  /* 0x000000090400780c */ /* 0x000fe20003f44270 */
        /* <DEDUP_REMOVED lines=9> */
[----:B----4-:R-:W-:Y:S01]  /*22e0*/  FSEL R57, R30, -INF , P4 ;  /* 0xff8000001e397808 */ /* 0x010fe20002000000 */
[----:B------:R-:W-:Y:S01]  /*22f0*/  FMUL.FTZ R20, R0, R44 ;  /* 0x0000002c00147220 */ /* 0x000fe20000410000 */
[----:B------:R-:W-:Y:S01]  /*2300*/  FMNMX.FTZ R30, R6, R59, !PT ;  /* 0x0000003b061e7209 */ /* 0x000fe20007810000 */
[C---:B------:R-:W-:Y:S01]  /*2310*/  FMUL.FTZ R47, R0.reuse, R47 ;  /* 0x0000002f002f7220 */ /* 0x040fe20000410000 */
[C---:B------:R-:W-:Y:S01]  /*2320*/  FMUL.FTZ R50, R0.reuse, R50 ;  /* 0x0000003200327220 */ /* 0x040fe20000410000 */
[C---:B------:R-:W-:Y:S01]  /*2330*/  FMUL.FTZ R15, R0.reuse, R45 ;  /* 0x0000002d000f7220 */ /* 0x040fe20000410000 */
[----:B------:R-:W-:Y:S01]  /*2340*/  FMNMX.FTZ R27, R57, R30, !PT ;  /* 0x0000001e391b7209 */ /* 0x000fe20007810000 */
[----:B------:R-:W4:Y:S01]  /*2350*/  MUFU.TANH R35, R35 ;  /* 0x0000002300237308 */ /* 0x000f220000002400 */
[----:B--2---:R-:W-:Y:S01]  /*2360*/  FSEL R56, R31, -INF , P2 ;  /* 0xff8000001f387808 */ /* 0x004fe20001000000 */
[----:B------:R-:W-:Y:S01]  /*2370*/  FMUL.FTZ R12, R0, R49 ;  /* 0x00000031000c7220 */ /* 0x000fe20000410000 */
[----:B------:R-:W-:Y:S01]  /*2380*/  ISETP.GT.AND P2, PT, R4, 0x11, PT ;  /* 0x000000110400780c */ /* 0x000fe20003f44270 */
[----:B------:R-:W-:Y:S01]  /*2390*/  FMUL.FTZ R14, R0, R48 ;  /* 0x00000030000e7220 */ /* 0x000fe20000410000 */
[----:B------:R-:W-:Y:S01]  /*23a0*/  FMNMX.FTZ R30, R56, R27, !PT ;  /* 0x0000001b381e7209 */ /* 0x000fe20007810000 */
        /* <DEDUP_REMOVED lines=23> */
[----:B------:R-:W-:Y:S01]  /*2520*/  FMUL.FTZ R32, R0, R32 ;  /* 0x0000002000207220 */ /* 0x000fe20000410000 */
[----:B------:R-:W-:-:S02]  /*2530*/  USHF.R.S32.HI UR7, URZ, 0x1f, UR6 ;  /* 0x0000001f3f077899 */ /* 0x000fc40008011406 */
[----:B------:R3:W-:Y:S02]  /*2540*/  MUFU.TANH R26, R55 ;  /* 0x00000037001a7308 */ /* 0x0007e40000002400 */
[----:B------:R-:W-:-:S04]  /*2550*/  ULEA.HI UR7, UR7, UR6, URZ, 0x7 ;  /* 0x0000000607077291 */ /* 0x000fc8000f8f383f */
[----:B------:R-:W-:Y:S02]  /*2560*/  USHF.R.S32.HI UR7, URZ, 0x7, UR7 ;  /* 0x000000073f077899 */ /* 0x000fe40008011407 */
[----:B------:R-:W-:Y:S01]  /*2570*/  MUFU.TANH R43, R43 ;  /* 0x0000002b002b7308 */ /* 0x000fe20000002400 */
[----:B---3--:R-:W-:Y:S01]  /*2580*/  FSEL R55, R34, -INF , P3 ;  /* 0xff80000022377808 */ /* 0x008fe20001800000 */
[----:B------:R-:W-:Y:S01]  /*2590*/  UISETP.LT.AND UP0, UPT, URZ, UR7, UPT ;  /* 0x000000073f00728c */ /* 0x000fe2000bf01270 */
[----:B------:R-:W-:Y:S02]  /*25a0*/  ISETP.GT.AND P3, PT, R4, 0x18, PT ;  /* 0x000000180400780c */ /* 0x000fe40003f64270 */
[----:B------:R-:W-:Y:S01]  /*25b0*/  FMNMX.FTZ R27, R55, R30, !PT ;  /* 0x0000001e371b7209 */ /* 0x000fe20007810000 */
[----:B------:R-:W-:Y:S02]  /*25c0*/  USEL UR17, URZ, UR7, !UP0 ;  /* 0x000000073f117287 */ /* 0x000fe4000c000000 */
[----:B------:R4:W-:Y:S02]  /*25d0*/  MUFU.TANH R5, R54 ;  /* 0x0000003600057308 */ /* 0x0009e40000002400 */
[----:B------:R-:W-:-:S06]  /*25e0*/  UISETP.GE.AND UP0, UPT, UR18, UR17, UPT ;  /* 0x000000111200728c */ /* 0x000fcc000bf06270 */
[----:B------:R-:W3:Y:S01]  /*25f0*/  MUFU.TANH R46, R46 ;  /* 0x0000002e002e7308 */ /* 0x000ee20000002400 */
[----:B----4-:R-:W-:Y:S02]  /*2600*/  FSEL R54, R35, -INF , P2 ;  /* 0xff80000023367808 */ /* 0x010fe40001000000 */
[----:B------:R-:W-:Y:S02]  /*2610*/  ISETP.GT.AND P2, PT, R4, 0x19, PT ;  /* 0x000000190400780c */ /* 0x000fe40003f44270 */
[----:B------:R-:W-:-:S03]  /*2620*/  FMNMX.FTZ R30, R54, R27, !PT ;  /* 0x0000001b361e7209 */ /* 0x000fc60007810000 */
[----:B------:R2:W-:Y:S08]  /*2630*/  MUFU.TANH R44, R51 ;  /* 0x00000033002c7308 */ /* 0x0005f00000002400 */
[----:B01----:R3:W0:Y:S01]  /*2640*/  MUFU.TANH R3, R47 ;  /* 0x0000002f00037308 */ /* 0x0036220000002400 */
[----:B--2---:R-:W-:Y:S02]  /*2650*/  FSEL R51, R38, -INF , P3 ;  /* 0xff80000026337808 */ /* 0x004fe40001800000 */
[----:B------:R-:W-:-:S02]  /*2660*/  ISETP.GT.AND P3, PT, R4, 0x20, PT ;  /* 0x000000200400780c */ /* 0x000fc40003f64270 */
[----:B------:R-:W-:Y:S02]  /*2670*/  FMNMX.FTZ R27, R51, R30, !PT ;  /* 0x0000001e331b7209 */ /* 0x000fe40007810000 */
[----:B-----5:R-:W-:Y:S01]  /*2680*/  FSEL R49, R42, -INF , P3 ;  /* 0xff8000002a317808 */ /* 0x020fe20001800000 */
[----:B------:R1:W2:Y:S01]  /*2690*/  MUFU.TANH R45, R50 ;  /* 0x00000032002d7308 */ /* 0x0002a20000002400 */
[----:B------:R-:W-:-:S04]  /*26a0*/  ISETP.GT.AND P3, PT, R4, 0x28, PT ;  /* 0x000000280400780c */ /* 0x000fc80003f64270 */
[----:B---3--:R-:W-:Y:S02]  /*26b0*/  FSEL R47, R46, -INF , P3 ;  /* 0xff8000002e2f7808 */ /* 0x008fe40001800000 */
[C---:B------:R-:W-:Y:S01]  /*26c0*/  ISETP.GT.AND P3, PT, R4.reuse, 0x30, PT ;  /* 0x000000300400780c */ /* 0x040fe20003f64270 */
[----:B------:R-:W3:Y:S01]  /*26d0*/  MUFU.TANH R40, R58 ;  /* 0x0000003a00287308 */ /* 0x000ee20000002400 */
[----:B-1----:R-:W-:Y:S02]  /*26e0*/  FSEL R50, R39, -INF , P2 ;  /* 0xff80000027327808 */ /* 0x002fe40001000000 */
[----:B------:R-:W-:Y:S02]  /*26f0*/  ISETP.GT.AND P2, PT, R4, 0x21, PT ;  /* 0x000000210400780c */ /* 0x000fe40003f44270 */
[----:B------:R-:W-:Y:S02]  /*2700*/  FMNMX.FTZ R30, R50, R27, !PT ;  /* 0x0000001b321e7209 */ /* 0x000fe40007810000 */
[----:B------:R-:W-:Y:S01]  /*2710*/  FSEL R48, R43, -INF , P2 ;  /* 0xff8000002b307808 */ /* 0x000fe20001000000 */
[----:B------:R-:W1:Y:S01]  /*2720*/  MUFU.TANH R33, R33 ;  /* 0x0000002100217308 */ /* 0x000e620000002400 */
[----:B------:R-:W-:-:S02]  /*2730*/  FMNMX.FTZ R27, R49, R30, !PT ;  /* 0x0000001e311b7209 */ /* 0x000fc40007810000 */
[----:B------:R-:W-:Y:S02]  /*2740*/  ISETP.GT.AND P2, PT, R4, 0x29, PT ;  /* 0x000000290400780c */ /* 0x000fe40003f44270 */
[----:B------:R-:W-:Y:S02]  /*2750*/  FMNMX.FTZ R30, R48, R27, !PT ;  /* 0x0000001b301e7209 */ /* 0x000fe40007810000 */
[----:B0-----:R-:W-:Y:S01]  /*2760*/  FSEL R46, R3, -INF , P2 ;  /* 0xff800000032e7808 */ /* 0x001fe20001000000 */
[----:B------:R-:W0:Y:S01]  /*2770*/  MUFU.TANH R62, R62 ;  /* 0x0000003e003e7308 */ /* 0x000e220000002400 */
[----:B------:R-:W-:Y:S02]  /*2780*/  FMNMX.FTZ R3, R47, R30, !PT ;  /* 0x0000001e2f037209 */ /* 0x000fe40007810000 */
[----:B------:R-:W-:Y:S02]  /*2790*/  ISETP.GT.AND P2, PT, R4, 0x31, PT ;  /* 0x000000310400780c */ /* 0x000fe40003f44270 */
[----:B--2---:R-:W-:-:S02]  /*27a0*/  FSEL R45, R45, -INF , P3 ;  /* 0xff8000002d2d7808 */ /* 0x004fc40001800000 */
[----:B------:R-:W-:Y:S01]  /*27b0*/  FMNMX.FTZ R30, R46, R3, !PT ;  /* 0x000000032e1e7209 */ /* 0x000fe20007810000 */
[----:B------:R-:W2:Y:S01]  /*27c0*/  MUFU.TANH R63, R63 ;  /* 0x0000003f003f7308 */ /* 0x000ea20000002400 */
        /* <DEDUP_REMOVED lines=11> */
[----:B----4-:R-:W-:Y:S01]  /*2880*/  FMUL.FTZ R66, R0, R60 ;  /* 0x0000003c00427220 */ /* 0x010fe20000410000 */
[----:B------:R-:W-:Y:S02]  /*2890*/  ISETP.GT.AND P2, PT, R4, 0x41, PT ;  /* 0x000000410400780c */ /* 0x000fe40003f44270 */
[----:B---3--:R-:W-:-:S02]  /*28a0*/  FSEL R40, R40, -INF , P3 ;  /* 0xff80000028287808 */ /* 0x008fc40001800000 */
[----:B------:R-:W-:Y:S01]  /*28b0*/  FMNMX.FTZ R3, R42, R3, !PT ;  /* 0x000000032a037209 */ /* 0x000fe20007810000 */
[----:B------:R3:W4:Y:S01]  /*28c0*/  MUFU.TANH R36, R70 ;  /* 0x0000004600247308 */ /* 0x0007220000002400 */
[----:B------:R-:W-:Y:S01]  /*28d0*/  ISETP.GT.AND P3, PT, R4, 0x48, PT ;  /* 0x000000480400780c */ /* 0x000fe20003f64270 */
[----:B-1----:R-:W-:Y:S01]  /*28e0*/  FMUL.FTZ R67, R0, R61 ;  /* 0x0000003d00437220 */ /* 0x002fe20000410000 */
[----:B------:R-:W-:Y:S02]  /*28f0*/  FSEL R35, R33, -INF , P2 ;  /* 0xff80000021237808 */ /* 0x000fe40001000000 */
[----:B------:R-:W-:Y:S02]  /*2900*/  FMNMX.FTZ R26, R40, R3, !PT ;  /* 0x00000003281a7209 */ /* 0x000fe40007810000 */
[----:B------:R-:W-:Y:S01]  /*2910*/  ISETP.GT.AND P2, PT, R4, 0x49, PT ;  /* 0x000000490400780c */ /* 0x000fe20003f44270 */
[----:B------:R-:W1:Y:S01]  /*2920*/  MUFU.TANH R71, R71 ;  /* 0x0000004700477308 */ /* 0x000e620000002400 */
[----:B0-----:R-:W-:Y:S01]  /*2930*/  FSEL R38, R62, -INF , P3 ;  /* 0xff8000003e267808 */ /* 0x001fe20001800000 */
[C---:B---3--:R-:W-:Y:S01]  /*2940*/  FMUL.FTZ R70, R0.reuse, R65 ;  /* 0x0000004100467220 */ /* 0x048fe20000410000 */
[----:B------:R-:W-:Y:S01]  /*2950*/  FMNMX.FTZ R3, R35, R26, !PT ;  /* 0x0000001a23037209 */ /* 0x000fe20007810000 */
[----:B------:R-:W-:Y:S01]  /*2960*/  FMUL.FTZ R62, R0, R81 ;  /* 0x00000051003e7220 */ /* 0x000fe20000410000 */
[----:B------:R-:W-:-:S02]  /*2970*/  ISETP.GT.AND P3, PT, R4, 0x50, PT ;  /* 0x000000500400780c */ /* 0x000fc40003f64270 */
[----:B--2---:R-:W-:Y:S01]  /*2980*/  FSEL R39, R63, -INF , P2 ;  /* 0xff8000003f277808 */ /* 0x004fe20001000000 */
[----:B------:R0:W2:Y:S01]  /*2990*/  MUFU.TANH R34, R74 ;  /* 0x0000004a00227308 */ /* 0x0000a20000002400 */
[----:B------:R-:W-:Y:S02]  /*29a0*/  FMNMX.FTZ R58, R38, R3, !PT ;  /* 0x00000003263a7209 */ /* 0x000fe40007810000 */
[C---:B------:R-:W-:Y:S02]  /*29b0*/  ISETP.GT.AND P2, PT, R4.reuse, 0x51, PT ;  /* 0x000000510400780c */ /* 0x040fe40003f44270 */
[----:B-----5:R-:W-:Y:S02]  /*29c0*/  FSEL R41, R41, -INF , P3 ;  /* 0xff80000029297808 */ /* 0x020fe40001800000 */
[----:B------:R-:W-:Y:S01]  /*29d0*/  FMNMX.FTZ R58, R39, R58, !PT ;  /* 0x0000003a273a7209 */ /* 0x000fe20007810000 */
[----:B------:R3:W5:Y:S01]  /*29e0*/  MUFU.TANH R31, R75 ;  /* 0x0000004b001f7308 */ /* 0x0007620000002400 */
[----:B------:R-:W-:Y:S01]  /*29f0*/  ISETP.GT.AND P3, PT, R4, 0x58, PT ;  /* 0x000000580400780c */ /* 0x000fe20003f64270 */
[C---:B0-----:R-:W-:Y:S01]  /*2a00*/  FMUL.FTZ R74, R0.reuse, R64 ;  /* 0x00000040004a7220 */ /* 0x041fe20000410000 */
[----:B------:R-:W-:Y:S01]  /*2a10*/  FSEL R37, R37, -INF , P2 ;  /* 0xff80000025257808 */ /* 0x000fe20001000000 */
[----:B------:R-:W-:Y:S01]  /*2a20*/  FMUL.FTZ R64, R0, R85 ;  /* 0x0000005500407220 */ /* 0x000fe20000410000 */
[----:B------:R-:W-:-:S02]  /*2a30*/  FMNMX.FTZ R58, R41, R58, !PT ;  /* 0x0000003a293a7209 */ /* 0x000fc40007810000 */
[----:B------:R-:W-:Y:S01]  /*2a40*/  ISETP.GT.AND P2, PT, R4, 0x59, PT ;  /* 0x000000590400780c */ /* 0x000fe20003f44270 */
[----:B------:R-:W0:Y:S01]  /*2a50*/  MUFU.TANH R30, R78 ;  /* 0x0000004e001e7308 */ /* 0x000e220000002400 */
[----:B----4-:R-:W-:Y:S01]  /*2a60*/  FSEL R36, R36, -INF , P3 ;  /* 0xff80000024247808 */ /* 0x010fe20001800000 */
[----:B---3--:R-:W-:Y:S01]  /*2a70*/  IMAD.U32 R75, RZ, RZ, UR10 ;  /* 0x0000000aff4b7e24 */ /* 0x008fe2000f8e00ff */
[----:B------:R-:W-:Y:S02]  /*2a80*/  FMNMX.FTZ R5, R37, R58, !PT ;  /* 0x0000003a25057209 */ /* 0x000fe40007810000 */
[----:B------:R-:W-:Y:S02]  /*2a90*/  ISETP.GT.AND P3, PT, R4, 0x60, PT ;  /* 0x000000600400780c */ /* 0x000fe40003f64270 */
[----:B-1----:R-:W-:Y:S01]  /*2aa0*/  FSEL R33, R71, -INF , P2 ;  /* 0xff80000047217808 */ /* 0x002fe20001000000 */
[----:B------:R-:W1:Y:S01]  /*2ab0*/  MUFU.TANH R26, R79 ;  /* 0x0000004f001a7308 */ /* 0x000e620000002400 */
[----:B------:R-:W-:Y:S01]  /*2ac0*/  FMNMX.FTZ R58, R36, R5, !PT ;  /* 0x00000005243a7209 */ /* 0x000fe20007810000 */
[----:B------:R-:W-:Y:S01]  /*2ad0*/  FMUL.FTZ R71, R0, R68 ;  /* 0x0000004400477220 */ /* 0x000fe20000410000 */
[----:B------:R-:W-:Y:S01]  /*2ae0*/  ISETP.GT.AND P2, PT, R4, 0x61, PT ;  /* 0x000000610400780c */ /* 0x000fe20003f44270 */
[----:B------:R-:W-:Y:S01]  /*2af0*/  FMUL.FTZ R68, R0, R69 ;  /* 0x0000004500447220 */ /* 0x000fe20000410000 */
[----:B--2---:R-:W-:Y:S01]  /*2b00*/  FSEL R34, R34, -INF , P3 ;  /* 0xff80000022227808 */ /* 0x004fe20001800000 */
[----:B------:R-:W-:Y:S01]  /*2b10*/  FMUL.FTZ R69, R0, R72 ;  /* 0x0000004800457220 */ /* 0x000fe20000410000 */
[----:B------:R-:W-:Y:S01]  /*2b20*/  FMNMX.FTZ R63, R33, R58, !PT ;  /* 0x0000003a213f7209 */ /* 0x000fe20007810000 */
[----:B------:R-:W2:Y:S01]  /*2b30*/  MUFU.TANH R27, R82 ;  /* 0x00000052001b7308 */ /* 0x000ea20000002400 */
[----:B------:R-:W-:Y:S01]  /*2b40*/  ISETP.GT.AND P3, PT, R4, 0x68, PT ;  /* 0x000000680400780c */ /* 0x000fe20003f64270 */
[C---:B------:R-:W-:Y:S01]  /*2b50*/  FMUL.FTZ R72, R0.reuse, R73 ;  /* 0x0000004900487220 */ /* 0x040fe20000410000 */
[----:B-----5:R-:W-:Y:S01]  /*2b60*/  FSEL R31, R31, -INF , P2 ;  /* 0xff8000001f1f7808 */ /* 0x020fe20001000000 */
[----:B------:R-:W-:Y:S01]  /*2b70*/  FMUL.FTZ R73, R0, R76 ;  /* 0x0000004c00497220 */ /* 0x000fe20000410000 */
[----:B------:R-:W-:-:S02]  /*2b80*/  FMNMX.FTZ R58, R34, R63, !PT ;  /* 0x0000003f223a7209 */ /* 0x000fc40007810000 */
[----:B------:R-:W-:Y:S01]  /*2b90*/  ISETP.GT.AND P2, PT, R4, 0x69, PT ;  /* 0x000000690400780c */ /* 0x000fe20003f44270 */
[----:B------:R-:W3:Y:S01]  /*2ba0*/  MUFU.TANH R3, R83 ;  /* 0x0000005300037308 */ /* 0x000ee20000002400 */
[----:B0-----:R-:W-:Y:S02]  /*2bb0*/  FSEL R30, R30, -INF , P3 ;  /* 0xff8000001e1e7808 */ /* 0x001fe40001800000 */
[----:B------:R-:W-:Y:S02]  /*2bc0*/  FMNMX.FTZ R63, R31, R58, !PT ;  /* 0x0000003a1f3f7209 */ /* 0x000fe40007810000 */
[----:B------:R-:W-:Y:S02]  /*2bd0*/  ISETP.GT.AND P3, PT, R4, 0x70, PT ;  /* 0x000000700400780c */ /* 0x000fe40003f64270 */
[----:B-1----:R-:W-:Y:S01]  /*2be0*/  FSEL R26, R26, -INF , P2 ;  /* 0xff8000001a1a7808 */ /* 0x002fe20001000000 */
[----:B------:R-:W0:Y:S01]  /*2bf0*/  MUFU.TANH R5, R86 ;  /* 0x0000005600057308 */ /* 0x000e220000002400 */
[----:B------:R-:W-:-:S02]  /*2c00*/  FMNMX.FTZ R63, R30, R63, !PT ;  /* 0x0000003f1e3f7209 */ /* 0x000fc40007810000 */
[----:B------:R-:W-:Y:S02]  /*2c10*/  ISETP.GT.AND P2, PT, R4, 0x71, PT ;  /* 0x000000710400780c */ /* 0x000fe40003f44270 */
[----:B--2---:R-:W-:Y:S02]  /*2c20*/  FSEL R27, R27, -INF , P3 ;  /* 0xff8000001b1b7808 */ /* 0x004fe40001800000 */
[----:B------:R-:W-:Y:S01]  /*2c30*/  FMNMX.FTZ R58, R26, R63, !PT ;  /* 0x0000003f1a3a7209 */ /* 0x000fe20007810000 */
[----:B------:R-:W1:Y:S01]  /*2c40*/  MUFU.TANH R87, R87 ;  /* 0x0000005700577308 */ /* 0x000e620000002400 */
[----:B------:R-:W-:Y:S01]  /*2c50*/  ISETP.GT.AND P3, PT, R4, 0x78, PT ;  /* 0x000000780400780c */ /* 0x000fe20003f64270 */
[----:B------:R-:W-:Y:S01]  /*2c60*/  FMUL.FTZ R63, R0, R80 ;  /* 0x00000050003f7220 */ /* 0x000fe20000410000 */
[----:B---3--:R-:W-:Y:S02]  /*2c70*/  FSEL R3, R3, -INF , P2 ;  /* 0xff80000003037808 */ /* 0x008fe40001000000 */
[----:B------:R-:W-:-:S02]  /*2c80*/  FMNMX.FTZ R58, R27, R58, !PT ;  /* 0x0000003a1b3a7209 */ /* 0x000fc40007810000 */
[----:B------:R-:W-:Y:S01]  /*2c90*/  ISETP.GT.AND P2, PT, R4, 0x79, PT ;  /* 0x000000790400780c */ /* 0x000fe20003f44270 */
[----:B------:R-:W2:Y:S01]  /*2ca0*/  MUFU.TANH R8, R8 ;  /* 0x0000000800087308 */ /* 0x000ea20000002400 */
[----:B0-----:R-:W-:Y:S02]  /*2cb0*/  FSEL R5, R5, -INF , P3 ;  /* 0xff80000005057808 */ /* 0x001fe40001800000 */
[----:B------:R-:W-:-:S04]  /*2cc0*/  FMNMX.FTZ R58, R3, R58, !PT ;  /* 0x0000003a033a7209 */ /* 0x000fc80007810000 */
[----:B------:R-:W-:Y:S01]  /*2cd0*/  FMNMX.FTZ R61, R5, R58, !PT ;  /* 0x0000003a053d7209 */ /* 0x000fe20007810000 */
[----:B------:R-:W0:Y:S01]  /*2ce0*/  MUFU.TANH R88, R88 ;  /* 0x0000005800587308 */ /* 0x000e220000002400 */
[----:B-1----:R-:W-:-:S04]  /*2cf0*/  FSEL R4, R87, -INF , P2 ;  /* 0xff80000057047808 */ /* 0x002fc80001000000 */
[----:B------:R-:W-:-:S03]  /*2d00*/  FMNMX.FTZ R61, R4, R61, !PT ;  /* 0x0000003d043d7209 */ /* 0x000fc60007810000 */
[----:B------:R-:W1:Y:S02]  /*2d10*/  MUFU.TANH R89, R89 ;  /* 0x0000005900597308 */ /* 0x000e640000002400 */
[----:B------:R-:W3:Y:S06]  /*2d20*/  SHFL.BFLY PT, R58, R61, 0x2, 0x1f ;  /* 0x0c401f003d3a7f89 */ /* 0x000eec00000e0000 */
[----:B------:R-:W4:Y:S08]  /*2d30*/  MUFU.TANH R90, R90 ;  /* 0x0000005a005a7308 */ /* 0x000f300000002400 */
[----:B------:R-:W5:Y:S08]  /*2d40*/  MUFU.TANH R32, R32 ;  /* 0x0000002000207308 */ /* 0x000f700000002400 */
[----:B------:R-:W5:Y:S01]  /*2d50*/  MUFU.TANH R28, R28 ;  /* 0x0000001c001c7308 */ /* 0x000f620000002400 */
[----:B---3--:R-:W-:Y:S01]  /*2d60*/  FMNMX.FTZ R60, R61, R58, !PT ;  /* 0x0000003a3d3c7209 */ /* 0x008fe20007810000 */
[----:B------:R-:W-:-:S04]  /*2d70*/  FMUL.FTZ R61, R0, R77 ;  /* 0x0000004d003d7220 */ /* 0x000fc80000410000 */
[----:B------:R-:W3:Y:S02]  /*2d80*/  SHFL.BFLY PT, R65, R60, 0x1, 0x1f ;  /* 0x0c201f003c417f89 */ /* 0x000ee400000e0000 */
[----:B------:R-:W5:Y:S08]  /*2d90*/  MUFU.TANH R29, R29 ;  /* 0x0000001d001d7308 */ /* 0x000f700000002400 */
[----:B------:R-:W5:Y:S08]  /*2da0*/  MUFU.TANH R25, R25 ;  /* 0x0000001900197308 */ /* 0x000f700000002400 */
[----:B------:R-:W5:Y:S01]  /*2db0*/  MUFU.TANH R24, R24 ;  /* 0x0000001800187308 */ /* 0x000f620000002400 */
[----:B---3--:R-:W-:-:S07]  /*2dc0*/  FMNMX.FTZ R58, R60, R65, !PT ;  /* 0x000000413c3a7209 */ /* 0x008fce0007810000 */
[----:B------:R-:W3:Y:S01]  /*2dd0*/  MUFU.TANH R21, R21 ;  /* 0x0000001500157308 */ /* 0x000ee20000002400 */
[----:B------:R-:W-:Y:S01]  /*2de0*/  FMUL.FTZ R65, R0, R84 ;  /* 0x0000005400417220 */ /* 0x000fe20000410000 */
[C---:B------:R-:W-:Y:S01]  /*2df0*/  FSETP.NEU.FTZ.AND P2, PT, R58.reuse, -INF , PT ;  /* 0xff8000003a00780b */ /* 0x040fe20003f5d000 */
[----:B------:R-:W-:-:S01]  /*2e00*/  FFMA.FTZ R60, R58, R75, -8 ;  /* 0xc10000003a3c7423 */ /* 0x000fc2000001004b */
[----:B------:R-:W-:-:S04]  /*2e10*/  VIADDMNMX R75, R52, R7, R53, PT ;  /* 0x00000007344b7246 */ /* 0x000fc80003800135 */
[----:B------:R-:W3:Y:S01]  /*2e20*/  MUFU.TANH R20, R20 ;  /* 0x0000001400147308 */ /* 0x000ee20000002400 */
[----:B------:R-:W-:Y:S02]  /*2e30*/  FSEL R60, R60, RZ, P2 ;  /* 0x000000ff3c3c7208 */ /* 0x000fe40001000000 */
[C---:B------:R-:W-:Y:S02]  /*2e40*/  ISETP.GT.AND P2, PT, R75.reuse, RZ, PT ;  /* 0x000000ff4b00720c */ /* 0x040fe40003f44270 */
[----:B------:R-:W-:Y:S01]  /*2e50*/  ISETP.GT.AND P3, PT, R75, 0x1, PT ;  /* 0x000000014b00780c */ /* 0x000fe20003f64270 */
[--C-:B------:R-:W-:Y:S01]  /*2e60*/  FFMA.FTZ R7, R59, UR10, -R60.reuse ;  /* 0x0000000a3b077c23 */ /* 0x100fe2000801083c */
[----:B--2---:R-:W-:Y:S01]  /*2e70*/  FSEL R52, R8, -INF , P2 ;  /* 0xff80000008347808 */ /* 0x004fe20001000000 */
[--C-:B------:R-:W-:Y:S01]  /*2e80*/  FFMA.FTZ R8, R57, UR10, -R60.reuse ;  /* 0x0000000a39087c23 */ /* 0x100fe2000801083c */
[C---:B------:R-:W-:Y:S01]  /*2e90*/  ISETP.GT.AND P4, PT, R75.reuse, 0x8, PT ;  /* 0x000000084b00780c */ /* 0x040fe20003f84270 */
[--C-:B------:R-:W-:Y:S01]  /*2ea0*/  FFMA.FTZ R53, R56, UR10, -R60.reuse ;  /* 0x0000000a38357c23 */ /* 0x100fe2000801083c */
[----:B0-----:R-:W-:Y:S01]  /*2eb0*/  FSEL R57, R88, -INF , P3 ;  /* 0xff80000058397808 */ /* 0x001fe20001800000 */
[----:B------:R-:W0:Y:S01]  /*2ec0*/  MUFU.TANH R15, R15 ;  /* 0x0000000f000f7308 */ /* 0x000e220000002400 */
[----:B------:R-:W-:Y:S01]  /*2ed0*/  ISETP.GT.AND P2, PT, R75, 0x9, PT ;  /* 0x000000094b00780c */ /* 0x000fe20003f44270 */
[--C-:B------:R-:W-:Y:S01]  /*2ee0*/  FFMA.FTZ R77, R51, UR10, -R60.reuse ;  /* 0x0000000a334d7c23 */ /* 0x100fe2000801083c */
[----:B-1----:R-:W-:Y:S01]  /*2ef0*/  FSEL R89, R89, -INF , P4 ;  /* 0xff80000059597808 */ /* 0x002fe20002000000 */
[--C-:B------:R-:W-:Y:S01]  /*2f00*/  FFMA.FTZ R6, R6, UR10, -R60.reuse ;  /* 0x0000000a06067c23 */ /* 0x100fe2000801083c */
[----:B------:R-:W-:Y:S01]  /*2f10*/  FMNMX.FTZ R76, R52, R57, !PT ;  /* 0x00000039344c7209 */ /* 0x000fe20007810000 */
[--C-:B------:R-:W-:Y:S01]  /*2f20*/  FFMA.FTZ R46, R46, UR10, -R60.reuse ;  /* 0x0000000a2e2e7c23 */ /* 0x100fe2000801083c */
[----:B------:R-:W-:Y:S01]  /*2f30*/  ISETP.GT.AND P3, PT, R75, 0x10, PT ;  /* 0x000000104b00780c */ /* 0x000fe20003f64270 */
[----:B------:R-:W1:Y:S01]  /*2f40*/  MUFU.TANH R14, R14 ;  /* 0x0000000e000e7308 */ /* 0x000e620000002400 */
[----:B----4-:R-:W-:Y:S01]  /*2f50*/  FSEL R90, R90, -INF , P2 ;  /* 0xff8000005a5a7808 */ /* 0x010fe20001000000 */
[--C-:B------:R-:W-:Y:S01]  /*2f60*/  FFMA.FTZ R45, R45, UR10, -R60.reuse ;  /* 0x0000000a2d2d7c23 */ /* 0x100fe2000801083c */
[----:B------:R-:W-:Y:S01]  /*2f70*/  FMNMX.FTZ R59, R89, R76, !PT ;  /* 0x0000004c593b7209 */ /* 0x000fe20007810000 */
[--C-:B------:R-:W-:Y:S01]  /*2f80*/  FFMA.FTZ R44, R44, UR10, -R60.reuse ;  /* 0x0000000a2c2c7c23 */ /* 0x100fe2000801083c */
[----:B------:R-:W-:Y:S01]  /*2f90*/  ISETP.GT.AND P2, PT, R75, 0x11, PT ;  /* 0x000000114b00780c */ /* 0x000fe20003f44270 */
[--C-:B------:R-:W-:Y:S01]  /*2fa0*/  FFMA.FTZ R43, R43, UR10, -R60.reuse ;  /* 0x0000000a2b2b7c23 */ /* 0x100fe2000801083c */
[----:B-----5:R-:W-:Y:S01]  /*2fb0*/  FSEL R32, R32, -INF , P3 ;  /* 0xff80000020207808 */ /* 0x020fe20001800000 */
        /* <DEDUP_REMOVED lines=8> */
[----:B------:R-:W4:Y:S01]  /*3040*/  MUFU.TANH R13, R13 ;  /* 0x0000000d000d7308 */ /* 0x000f220000002400 */
[----:B------:R-:W-:Y:S01]  /*3050*/  ISETP.GT.AND P2, PT, R75, 0x19, PT ;  /* 0x000000194b00780c */ /* 0x000fe20003f44270 */
[--C-:B------:R-:W-:Y:S01]  /*3060*/  FFMA.FTZ R35, R35, UR10, -R60.reuse ;  /* 0x0000000a23237c23 */ /* 0x100fe2000801083c */
[----:B------:R-:W-:Y:S01]  /*3070*/  FSEL R29, R29, -INF , P3 ;  /* 0xff8000001d1d7808 */ /* 0x000fe20001800000 */
[--C-:B------:R-:W-:Y:S01]  /*3080*/  FFMA.FTZ R38, R38, UR10, -R60.reuse ;  /* 0x0000000a26267c23 */ /* 0x100fe2000801083c */
[----:B------:R-:W-:Y:S01]  /*3090*/  FMNMX.FTZ R76, R56, R59, !PT ;  /* 0x0000003b384c7209 */ /* 0x000fe20007810000 */
[--C-:B------:R-:W-:Y:S01]  /*30a0*/  FFMA.FTZ R36, R36, UR10, -R60.reuse ;  /* 0x0000000a24247c23 */ /* 0x100fe2000801083c */
[----:B------:R-:W-:Y:S01]  /*30b0*/  ISETP.GT.AND P3, PT, R75, 0x20, PT ;  /* 0x000000204b00780c */ /* 0x000fe20003f64270 */
[----:B------:R-:W5:Y:S01]  /*30c0*/  MUFU.TANH R11, R11 ;  /* 0x0000000b000b7308 */ /* 0x000f620000002400 */
        /* <DEDUP_REMOVED lines=12> */
[----:B---3--:R-:W-:Y:S01]  /*3190*/  FSEL R54, R21, -INF , P2 ;  /* 0xff80000015367808 */ /* 0x008fe20001000000 */
[--C-:B------:R-:W-:Y:S01]  /*31a0*/  FFMA.FTZ R21, R50, UR10, -R60.reuse ;  /* 0x0000000a32157c23 */ /* 0x100fe2000801083c */
[----:B------:R-:W-:Y:S01]  /*31b0*/  FMNMX.FTZ R59, R24, R59, !PT ;  /* 0x0000003b183b7209 */ /* 0x000fe20007810000 */
[----:B------:R-:W3:Y:S01]  /*31c0*/  MUFU.TANH R9, R9 ;  /* 0x0000000900097308 */ /* 0x000ee20000002400 */
[----:B------:R-:W-:Y:S01]  /*31d0*/  ISETP.GT.AND P2, PT, R75, 0x29, PT ;  /* 0x000000294b00780c */ /* 0x000fe20003f44270 */
[--C-:B------:R-:W-:Y:S01]  /*31e0*/  FFMA.FTZ R3, R3, UR10, -R60.reuse ;  /* 0x0000000a03037c23 */ /* 0x100fe2000801083c */
[----:B------:R-:W-:Y:S01]  /*31f0*/  FSEL R51, R20, -INF , P3 ;  /* 0xff80000014337808 */ /* 0x000fe20001800000 */
[--C-:B------:R-:W-:Y:S01]  /*3200*/  FFMA.FTZ R5, R5, UR10, -R60.reuse ;  /* 0x0000000a05057c23 */ /* 0x100fe2000801083c */
[----:B------:R-:W-:Y:S01]  /*3210*/  FMNMX.FTZ R76, R54, R59, !PT ;  /* 0x0000003b364c7209 */ /* 0x000fe20007810000 */
[----:B------:R-:W-:Y:S01]  /*3220*/  FFMA.FTZ R4, R4, UR10, -R60 ;  /* 0x0000000a04047c23 */ /* 0x000fe2000801083c */
[----:B------:R-:W-:Y:S01]  /*3230*/  ISETP.GT.AND P3, PT, R75, 0x30, PT ;  /* 0x000000304b00780c */ /* 0x000fe20003f64270 */
[----:B------:R-:W3:Y:S01]  /*3240*/  MUFU.TANH R66, R66 ;  /* 0x0000004200427308 */ /* 0x000ee20000002400 */
[----:B0-----:R-:W-:Y:S01]  /*3250*/  FSEL R59, R15, -INF , P2 ;  /* 0xff8000000f3b7808 */ /* 0x001fe20001000000 */
[----:B------:R-:W-:Y:S01]  /*3260*/  IMAD.MOV.U32 R88, RZ, RZ, R135 ;  /* 0x000000ffff587224 */ /* 0x000fe200078e0087 */
[----:B------:R-:W-:-:S02]  /*3270*/  FMNMX.FTZ R76, R51, R76, !PT ;  /* 0x0000004c334c7209 */ /* 0x000fc40007810000 */
[----:B------:R-:W-:Y:S02]  /*3280*/  ISETP.GT.AND P2, PT, R75, 0x31, PT ;  /* 0x000000314b00780c */ /* 0x000fe40003f44270 */
[----:B-1----:R-:W-:Y:S01]  /*3290*/  FSEL R14, R14, -INF , P3 ;  /* 0xff8000000e0e7808 */ /* 0x002fe20001800000 */
[----:B------:R-:W0:Y:S01]  /*32a0*/  MUFU.TANH R67, R67 ;  /* 0x0000004300437308 */ /* 0x000e220000002400 */
[----:B------:R-:W-:Y:S02]  /*32b0*/  FMNMX.FTZ R15, R59, R76, !PT ;  /* 0x0000004c3b0f7209 */ /* 0x000fe40007810000 */
[----:B------:R-:W-:Y:S02]  /*32c0*/  ISETP.GT.AND P3, PT, R75, 0x38, PT ;  /* 0x000000384b00780c */ /* 0x000fe40003f64270 */
[----:B--2---:R-:W-:Y:S01]  /*32d0*/  FSEL R50, R12, -INF , P2 ;  /* 0xff8000000c327808 */ /* 0x004fe20001000000 */
[----:B------:R-:W-:Y:S01]  /*32e0*/  FFMA.FTZ R12, R49, UR10, -R60 ;  /* 0x0000000a310c7c23 */ /* 0x000fe2000801083c */
[----:B------:R-:W-:Y:S01]  /*32f0*/  FMNMX.FTZ R15, R14, R15, !PT ;  /* 0x0000000f0e0f7209 */ /* 0x000fe20007810000 */
[----:B------:R-:W1:Y:S01]  /*3300*/  MUFU.TANH R74, R74 ;  /* 0x0000004a004a7308 */ /* 0x000e620000002400 */
[----:B------:R-:W-:-:S02]  /*3310*/  ISETP.GT.AND P2, PT, R75, 0x39, PT ;  /* 0x000000394b00780c */ /* 0x000fc40003f44270 */
[----:B----4-:R-:W-:Y:S02]  /*3320*/  FSEL R13, R13, -INF , P3 ;  /* 0xff8000000d0d7808 */ /* 0x010fe40001800000 */
[----:B------:R-:W-:Y:S02]  /*3330*/  FMNMX.FTZ R76, R50, R15, !PT ;  /* 0x0000000f324c7209 */ /* 0x000fe40007810000 */
[----:B------:R-:W-:Y:S01]  /*3340*/  ISETP.GT.AND P3, PT, R75, 0x40, PT ;  /* 0x000000404b00780c */ /* 0x000fe20003f64270 */
[----:B------:R-:W2:Y:S01]  /*3350*/  MUFU.TANH R70, R70 ;  /* 0x0000004600467308 */ /* 0x000ea20000002400 */
[----:B-----5:R-:W-:Y:S01]  /*3360*/  FSEL R49, R11, -INF , P2 ;  /* 0xff8000000b317808 */ /* 0x020fe20001000000 */
[----:B------:R-:W-:Y:S01]  /*3370*/  FFMA.FTZ R11, R48, UR10, -R60 ;  /* 0x0000000a300b7c23 */ /* 0x000fe2000801083c */
[----:B------:R-:W-:Y:S02]  /*3380*/  FMNMX.FTZ R76, R13, R76, !PT ;  /* 0x0000004c0d4c7209 */ /* 0x000fe40007810000 */
[----:B------:R-:W-:-:S02]  /*3390*/  ISETP.GT.AND P2, PT, R75, 0x41, PT ;  /* 0x000000414b00780c */ /* 0x000fc40003f44270 */
[----:B------:R-:W-:Y:S01]  /*33a0*/  FSEL R10, R10, -INF , P3 ;  /* 0xff8000000a0a7808 */ /* 0x000fe20001800000 */
[----:B------:R-:W4:Y:S01]  /*33b0*/  MUFU.TANH R71, R71 ;  /* 0x0000004700477308 */ /* 0x000f220000002400 */
[----:B------:R-:W-:Y:S02]  /*33c0*/  FMNMX.FTZ R15, R49, R76, !PT ;  /* 0x0000004c310f7209 */ /* 0x000fe40007810000 */
[----:B------:R-:W-:Y:S02]  /*33d0*/  ISETP.GT.AND P3, PT, R75, 0x48, PT ;  /* 0x000000484b00780c */ /* 0x000fe40003f64270 */
[----:B---3--:R-:W-:Y:S01]  /*33e0*/  FSEL R48, R9, -INF , P2 ;  /* 0xff80000009307808 */ /* 0x008fe20001000000 */
[--C-:B------:R-:W-:Y:S01]  /*33f0*/  FFMA.FTZ R9, R47, UR10, -R60.reuse ;  /* 0x0000000a2f097c23 */ /* 0x100fe2000801083c */
[----:B------:R-:W-:Y:S01]  /*3400*/  FMNMX.FTZ R15, R10, R15, !PT ;  /* 0x0000000f0a0f7209 */ /* 0x000fe20007810000 */
[----:B------:R-:W3:Y:S01]  /*3410*/  MUFU.TANH R68, R68 ;  /* 0x0000004400447308 */ /* 0x000ee20000002400 */
[----:B------:R-:W-:Y:S01]  /*3420*/  ISETP.GT.AND P2, PT, R75, 0x49, PT ;  /* 0x000000494b00780c */ /* 0x000fe20003f44270 */
[--C-:B------:R-:W-:Y:S01]  /*3430*/  FFMA.FTZ R47, R39, UR10, -R60.reuse ;  /* 0x0000000a272f7c23 */ /* 0x100fe2000801083c */
[----:B------:R-:W-:Y:S01]  /*3440*/  FSEL R66, R66, -INF , P3 ;  /* 0xff80000042427808 */ /* 0x000fe20001800000 */
[----:B------:R-:W-:Y:S01]  /*3450*/  FFMA.FTZ R39, R41, UR10, -R60 ;  /* 0x0000000a29277c23 */ /* 0x000fe2000801083c */
[----:B------:R-:W-:-:S02]  /*3460*/  FMNMX.FTZ R15, R48, R15, !PT ;  /* 0x0000000f300f7209 */ /* 0x000fc40007810000 */
[----:B------:R-:W-:Y:S01]  /*3470*/  ISETP.GT.AND P3, PT, R75, 0x50, PT ;  /* 0x000000504b00780c */ /* 0x000fe20003f64270 */
[----:B------:R-:W5:Y:S01]  /*3480*/  MUFU.TANH R69, R69 ;  /* 0x0000004500457308 */ /* 0x000f620000002400 */
[----:B0-----:R-:W-:Y:S02]  /*3490*/  FSEL R67, R67, -INF , P2 ;  /* 0xff80000043437808 */ /* 0x001fe40001000000 */
[----:B------:R-:W-:Y:S02]  /*34a0*/  FMNMX.FTZ R76, R66, R15, !PT ;  /* 0x0000000f424c7209 */ /* 0x000fe40007810000 */
[----:B------:R-:W-:Y:S02]  /*34b0*/  ISETP.GT.AND P2, PT, R75, 0x51, PT ;  /* 0x000000514b00780c */ /* 0x000fe40003f44270 */
[----:B-1----:R-:W-:Y:S01]  /*34c0*/  FSEL R74, R74, -INF , P3 ;  /* 0xff8000004a4a7808 */ /* 0x002fe20001800000 */
[----:B------:R-:W0:Y:S01]  /*34d0*/  MUFU.TANH R72, R72 ;  /* 0x0000004800487308 */ /* 0x000e220000002400 */
[----:B------:R-:W-:-:S02]  /*34e0*/  FMNMX.FTZ R15, R67, R76, !PT ;  /* 0x0000004c430f7209 */ /* 0x000fc40007810000 */
[C---:B------:R-:W-:Y:S02]  /*34f0*/  ISETP.GT.AND P3, PT, R75.reuse, 0x58, PT ;  /* 0x000000584b00780c */ /* 0x040fe40003f64270 */
[----:B--2---:R-:W-:Y:S02]  /*3500*/  FSEL R70, R70, -INF , P2 ;  /* 0xff80000046467808 */ /* 0x004fe40001000000 */
[----:B------:R-:W-:Y:S01]  /*3510*/  FMNMX.FTZ R15, R74, R15, !PT ;  /* 0x0000000f4a0f7209 */ /* 0x000fe20007810000 */
[----:B------:R-:W1:Y:S01]  /*3520*/  MUFU.TANH R73, R73 ;  /* 0x0000004900497308 */ /* 0x000e620000002400 */
[----:B------:R-:W-:Y:S02]  /*3530*/  ISETP.GT.AND P2, PT, R75, 0x59, PT ;  /* 0x000000594b00780c */ /* 0x000fe40003f44270 */
[----:B----4-:R-:W-:Y:S02]  /*3540*/  FSEL R71, R71, -INF , P3 ;  /* 0xff80000047477808 */ /* 0x010fe40001800000 */
[----:B------:R-:W-:-:S02]  /*3550*/  FMNMX.FTZ R76, R70, R15, !PT ;  /* 0x0000000f464c7209 */ /* 0x000fc40007810000 */
[----:B------:R-:W-:Y:S01]  /*3560*/  ISETP.GT.AND P3, PT, R75, 0x60, PT ;  /* 0x000000604b00780c */ /* 0x000fe20003f64270 */
[----:B------:R-:W2:Y:S01]  /*3570*/  MUFU.TANH R61, R61 ;  /* 0x0000003d003d7308 */ /* 0x000ea20000002400 */
[----:B---3--:R-:W-:Y:S02]  /*3580*/  FSEL R68, R68, -INF , P2 ;  /* 0xff80000044447808 */ /* 0x008fe40001000000 */
[----:B------:R-:W-:Y:S02]  /*3590*/  FMNMX.FTZ R15, R71, R76, !PT ;  /* 0x0000004c470f7209 */ /* 0x000fe40007810000 */
[----:B------:R-:W-:Y:S02]  /*35a0*/  ISETP.GT.AND P2, PT, R75, 0x61, PT ;  /* 0x000000614b00780c */ /* 0x000fe40003f44270 */
[----:B-----5:R-:W-:Y:S01]  /*35b0*/  FSEL R69, R69, -INF , P3 ;  /* 0xff80000045457808 */ /* 0x020fe20001800000 */
[----:B------:R-:W3:Y:S01]  /*35c0*/  MUFU.TANH R63, R63 ;  /* 0x0000003f003f7308 */ /* 0x000ee20000002400 */
        /* <DEDUP_REMOVED lines=17> */
[----:B0-----:R-:W-:Y:S02]  /*36e0*/  FSEL R62, R62, -INF , P2 ;  /* 0xff8000003e3e7808 */ /* 0x001fe40001000000 */
[----:B------:R-:W-:Y:S01]  /*36f0*/  FMNMX.FTZ R15, R63, R76, !PT ;  /* 0x0000004c3f0f7209 */ /* 0x000fe20007810000 */
[----:B------:R-:W-:Y:S01]  /*3700*/  MUFU.EX2 R6, R6 ;  /* 0x0000000600067308 */ /* 0x000fe20000000800 */
[----:B------:R-:W-:Y:S02]  /*3710*/  ISETP.GT.AND P2, PT, R75, 0x79, PT ;  /* 0x000000794b00780c */ /* 0x000fe40003f44270 */
[----:B-1----:R-:W-:Y:S02]  /*3720*/  FSEL R65, R65, -INF , P3 ;  /* 0xff80000041417808 */ /* 0x002fe40001800000 */
[----:B------:R-:W-:-:S03]  /*3730*/  FMNMX.FTZ R76, R62, R15, !PT ;  /* 0x0000000f3e4c7209 */ /* 0x000fc60007810000 */
[----:B------:R-:W0:Y:S01]  /*3740*/  MUFU.EX2 R7, R7 ;  /* 0x0000000700077308 */ /* 0x000e220000000800 */
[----:B--2---:R-:W-:Y:S02]  /*3750*/  FSEL R64, R64, -INF , P2 ;  /* 0xff80000040407808 */ /* 0x004fe40001000000 */
[----:B------:R-:W-:Y:S01]  /*3760*/  FMNMX.FTZ R15, R65, R76, !PT ;  /* 0x0000004c410f7209 */ /* 0x000fe20007810000 */
[----:B------:R-:W-:-:S01]  /*3770*/  FFMA.FTZ R76, R37, UR10, -R60 ;  /* 0x0000000a254c7c23 */ /* 0x000fc2000801083c */
[--C-:B------:R-:W-:Y:S01]  /*3780*/  FFMA.FTZ R37, R26, UR10, -R60.reuse ;  /* 0x0000000a1a257c23 */ /* 0x100fe2000801083c */
[----:B------:R-:W-:-:S01]  /*3790*/  FFMA.FTZ R26, R27, UR10, -R60 ;  /* 0x0000000a1b1a7c23 */ /* 0x000fc2000801083c */
[----:B------:R-:W-:Y:S01]  /*37a0*/  FMNMX.FTZ R15, R64, R15, !PT ;  /* 0x0000000f400f7209 */ /* 0x000fe20007810000 */
[----:B------:R-:W1:Y:S04]  /*37b0*/  MUFU.EX2 R8, R8 ;  /* 0x0000000800087308 */ /* 0x000e680000000800 */
[----:B------:R-:W2:Y:S04]  /*37c0*/  SHFL.BFLY PT, R78, R15, 0x2, 0x1f ;  /* 0x0c401f000f4e7f89 */ /* 0x000ea800000e0000 */
[----:B------:R-:W3:Y:S01]  /*37d0*/  MUFU.EX2 R53, R53 ;  /* 0x0000003500357308 */ /* 0x000ee20000000800 */
[----:B0-----:R-:W-:-:S07]  /*37e0*/  FADD.FTZ R81, R6, R7 ;  /* 0x0000000706517221 */ /* 0x001fce0000010000 */
[----:B------:R-:W-:Y:S01]  /*37f0*/  MUFU.EX2 R28, R28 ;  /* 0x0000001c001c7308 */ /* 0x000fe20000000800 */
[----:B-1----:R-:W-:-:S07]  /*3800*/  FADD.FTZ R80, R8, R81 ;  /* 0x0000005108507221 */ /* 0x002fce0000010000 */
[----:B------:R-:W-:Y:S01]  /*3810*/  MUFU.EX2 R25, R25 ;  /* 0x0000001900197308 */ /* 0x000fe20000000800 */
[----:B---3--:R-:W-:Y:S02]  /*3820*/  F2FP.SATFINITE.E4M3.F32.PACK_AB_MERGE_C R149, R53, R8, RZ ;  /* 0x000000083595723e */ /* 0x008fe400048070ff */
[----:B--2---:R-:W-:Y:S02]  /*3830*/  FMNMX.FTZ R78, R15, R78, !PT ;  /* 0x0000004e0f4e7209 */ /* 0x004fe40007810000 */
[----:B------:R-:W-:-:S03]  /*3840*/  F2FP.SATFINITE.E4M3.F32.PACK_AB_MERGE_C R149, R7, R6, R149 ;  /* 0x000000060795723e */ /* 0x000fc60004807095 */
[----:B------:R-:W-:Y:S01]  /*3850*/  MUFU.EX2 R20, R77 ;  /* 0x0000004d00147308 */ /* 0x000fe20000000800 */
[----:B------:R-:W0:Y:S07]  /*3860*/  SHFL.BFLY PT, R15, R78, 0x1, 0x1f ;  /* 0x0c201f004e0f7f89 */ /* 0x000e2e00000e0000 */
[----:B------:R-:W1:Y:S08]  /*3870*/  MUFU.EX2 R21, R21 ;  /* 0x0000001500157308 */ /* 0x000e700000000800 */
[----:B------:R-:W-:Y:S08]  /*3880*/  MUFU.EX2 R12, R12 ;  /* 0x0000000c000c7308 */ /* 0x000ff00000000800 */
[----:B------:R-:W-:Y:S01]  /*3890*/  MUFU.EX2 R11, R11 ;  /* 0x0000000b000b7308 */ /* 0x000fe20000000800 */
[----:B0-----:R-:W-:Y:S01]  /*38a0*/  FMNMX.FTZ R15, R78, R15, !PT ;  /* 0x0000000f4e0f7209 */ /* 0x001fe20007810000 */
[----:B------:R-:W-:Y:S01]  /*38b0*/  IMAD.U32 R78, RZ, RZ, UR10 ;  /* 0x0000000aff4e7e24 */ /* 0x000fe2000f8e00ff */
[----:B-1----:R-:W-:-:S02]  /*38c0*/  F2FP.SATFINITE.E4M3.F32.PACK_AB_MERGE_C R151, R21, R20, RZ ;  /* 0x000000141597723e */ /* 0x002fc400048070ff */
[C---:B------:R-:W-:Y:S01]  /*38d0*/  FSETP.NEU.FTZ.AND P2, PT, R15.reuse, -INF , PT ;  /* 0xff8000000f00780b */ /* 0x040fe20003f5d000 */
[----:B------:R-:W-:-:S01]  /*38e0*/  FFMA.FTZ R41, R15, R78, -8 ;  /* 0xc10000000f297423 */ /* 0x000fc2000001004e */
[----:B------:R-:W-:Y:S01]  /*38f0*/  F2FP.SATFINITE.E4M3.F32.PACK_AB_MERGE_C R151, R25, R28, R151 ;  /* 0x0000001c1997723e */ /* 0x000fe20004807097 */
        /* <DEDUP_REMOVED lines=19> */
[----:B------:R-:W-:-:S02]  /*3a30*/  @!P1 VIADD R48, R2, 0x19c40 ;  /* 0x00019c4002309836 */ /* 0x000fc40000000000 */
[----:B------:R-:W-:-:S01]  /*3a40*/  FFMA.FTZ R24, R24, UR10, -R41 ;  /* 0x0000000a18187c23 */ /* 0x000fc20008010829 */
[--C-:B------:R-:W-:Y:S01]  /*3a50*/  FFMA.FTZ R59, R59, UR10, -R41.reuse ;  /* 0x0000000a3b3b7c23 */ /* 0x100fe20008010829 */
[----:B------:R-:W-:-:S01]  /*3a60*/  FFMA.FTZ R14, R14, UR10, -R41 ;  /* 0x0000000a0e0e7c23 */ /* 0x000fc20008010829 */
[--C-:B------:R-:W-:Y:S01]  /*3a70*/  FFMA.FTZ R10, R10, UR10, -R41.reuse ;  /* 0x0000000a0a0a7c23 */ /* 0x100fe20008010829 */
[----:B------:R-:W-:Y:S01]  /*3a80*/  @!P1 PRMT R48, RZ, 0x654, R48 ;  /* 0x00000654ff309816 */ /* 0x000fe20000000030 */
[----:B------:R-:W1:Y:S01]  /*3a90*/  MUFU.EX2 R60, R60 ;  /* 0x0000003c003c7308 */ /* 0x000e620000000800 */
[----:B------:R-:W-:-:S01]  /*3aa0*/  FFMA.FTZ R66, R66, UR10, -R41 ;  /* 0x0000000a42427c23 */ /* 0x000fc20008010829 */
[--C-:B------:R-:W-:Y:S01]  /*3ab0*/  FFMA.FTZ R67, R67, UR10, -R41.reuse ;  /* 0x0000000a43437c23 */ /* 0x100fe20008010829 */
[----:B------:R2:W-:Y:S01]  /*3ac0*/  @!P1 SYNCS.ARRIVE.TRANS64.RED.A1T0 RZ, [R48+URZ], RZ ;  /* 0x000000ff30ff99a7 */ /* 0x0005e2000810043f */
[----:B------:R-:W-:-:S01]  /*3ad0*/  FFMA.FTZ R74, R74, UR10, -R41 ;  /* 0x0000000a4a4a7c23 */ /* 0x000fc20008010829 */
[--C-:B------:R-:W-:Y:S01]  /*3ae0*/  FFMA.FTZ R71, R71, UR10, -R41.reuse ;  /* 0x0000000a47477c23 */ /* 0x100fe20008010829 */
[----:B------:R-:W-:-:S01]  /*3af0*/  FFMA.FTZ R68, R68, UR10, -R41 ;  /* 0x0000000a44447c23 */ /* 0x000fc20008010829 */
[----:B------:R-:W-:Y:S01]  /*3b00*/  FFMA.FTZ R69, R69, UR10, -R41 ;  /* 0x0000000a45457c23 */ /* 0x000fe20008010829 */
        /* <DEDUP_REMOVED lines=10> */
[----:B------:R-:W-:-:S02]  /*3bb0*/  IMAD.MOV.U32 R90, RZ, RZ, R135 ;  /* 0x000000ffff5a7224 */ /* 0x000fc400078e0087 */
[----:B------:R-:W-:-:S04]  /*3bc0*/  IMAD.MOV.U32 R89, RZ, RZ, R135 ;  /* 0x000000ffff597224 */ /* 0x000fc800078e0087 */
[----:B------:R-:W0:Y:S01]  /*3bd0*/  MUFU.EX2 R57, R57 ;  /* 0x0000003900397308 */ /* 0x000e220000000800 */
[----:B---3--:R-:W-:-:S01]  /*3be0*/  FADD.FTZ R79, R75, R78 ;  /* 0x0000004e4b4f7221 */ /* 0x008fc20000010000 */
[----:B------:R-:W-:-:S04]  /*3bf0*/  F2FP.SATFINITE.E4M3.F32.PACK_AB_MERGE_C R60, R75, R60, RZ ;  /* 0x0000003c4b3c723e */ /* 0x000fc800048070ff */
[----:B------:R-:W-:Y:S02]  /*3c00*/  F2FP.SATFINITE.E4M3.F32.PACK_AB_MERGE_C R148, R52, R27, R60 ;  /* 0x0000001b3494723e */ /* 0x000fe4000480703c */
[----:B------:R-:W1:Y:S01]  /*3c10*/  MUFU.EX2 R56, R56 ;  /* 0x0000003800387308 */ /* 0x000e620000000800 */
[----:B--2---:R-:W-:-:S07]  /*3c20*/  FADD.FTZ R48, R32, R79 ;  /* 0x0000004f20307221 */ /* 0x004fce0000010000 */
[----:B------:R2:W-:Y:S01]  /*3c30*/  MUFU.EX2 R77, R49 ;  /* 0x00000031004d7308 */ /* 0x0005e20000000800 */
[----:B0-----:R-:W-:-:S07]  /*3c40*/  FADD.FTZ R79, R57, R48 ;  /* 0x00000030394f7221 */ /* 0x001fce0000010000 */
[----:B------:R-:W0:Y:S01]  /*3c50*/  MUFU.EX2 R55, R55 ;  /* 0x0000003700377308 */ /* 0x000e220000000800 */
[----:B--2---:R-:W-:-:S01]  /*3c60*/  FADD.FTZ R49, R53, R80 ;  /* 0x0000005035317221 */ /* 0x004fc20000010000 */
[----:B-1----:R-:W-:-:S03]  /*3c70*/  FADD.FTZ R48, R56, R79 ;  /* 0x0000004f38307221 */ /* 0x002fc60000010000 */
[----:B------:R-:W-:Y:S01]  /*3c80*/  FADD.FTZ R78, R28, R49 ;  /* 0x000000311c4e7221 */ /* 0x000fe20000010000 */
[----:B------:R-:W-:-:S01]  /*3c90*/  FFMA.FTZ R49, R70, UR10, -R41 ;  /* 0x0000000a46317c23 */ /* 0x000fc20008010829 */
[----:B------:R-:W-:Y:S01]  /*3ca0*/  FFMA.FTZ R41, R64, UR10, -R41 ;  /* 0x0000000a40297c23 */ /* 0x000fe20008010829 */
[----:B------:R-:W1:Y:S01]  /*3cb0*/  MUFU.EX2 R24, R24 ;  /* 0x0000001800187308 */ /* 0x000e620000000800 */
[----:B------:R-:W-:-:S04]  /*3cc0*/  FADD.FTZ R81, R25, R78 ;  /* 0x0000004e19517221 */ /* 0x000fc80000010000 */
[----:B------:R-:W-:-:S03]  /*3cd0*/  FADD.FTZ R70, R20, R81 ;  /* 0x0000005114467221 */ /* 0x000fc60000010000 */
[----:B------:R-:W2:Y:S01]  /*3ce0*/  MUFU.EX2 R29, R29 ;  /* 0x0000001d001d7308 */ /* 0x000ea20000000800 */
[----:B------:R-:W-:-:S01]  /*3cf0*/  FADD.FTZ R81, R21, R70 ;  /* 0x0000004615517221 */ /* 0x000fc20000010000 */
[C---:B0-----:R-:W-:Y:S01]  /*3d00*/  FADD.FTZ R79, R55.reuse, R48 ;  /* 0x00000030374f7221 */ /* 0x041fe20000010000 */
[----:B------:R-:W-:Y:S02]  /*3d10*/  F2FP.SATFINITE.E4M3.F32.PACK_AB_MERGE_C R55, R55, R56, RZ ;  /* 0x000000383737723e */ /* 0x000fe400048070ff */
[----:B------:R-:W-:Y:S02]  /*3d20*/  FADD.FTZ R70, R12, R81 ;  /* 0x000000510c467221 */ /* 0x000fe40000010000 */
[----:B------:R-:W-:Y:S01]  /*3d30*/  F2FP.SATFINITE.E4M3.F32.PACK_AB_MERGE_C R150, R57, R32, R55 ;  /* 0x000000203996723e */ /* 0x000fe20004807037 */
        /* <DEDUP_REMOVED lines=52> */
[C---:B--2---:R-:W-:Y:S01]  /*4080*/  F2FP.SATFINITE.E4M3.F32.PACK_AB_MERGE_C R66, R67.reuse, R66, RZ ;  /* 0x000000424342723e */ /* 0x044fe200048070ff */
[----:B------:R-:W-:-:S03]  /*4090*/  FADD.FTZ R67, R67, R6 ;  /* 0x0000000643437221 */ /* 0x000fc60000010000 */
[----:B------:R-:W-:-:S03]  /*40a0*/  F2FP.SATFINITE.E4M3.F32.PACK_AB_MERGE_C R140, R13, R10, R66 ;  /* 0x0000000a0d8c723e */ /* 0x000fc60004807042 */
        /* <DEDUP_REMOVED lines=17> */
[C---:B--2---:R-:W-:Y:S01]  /*41c0*/  F2FP.SATFINITE.E4M3.F32.PACK_AB_MERGE_C R71, R68.reuse, R71, RZ ;  /* 0x000000474447723e */ /* 0x044fe200048070ff */
[----:B------:R-:W-:-:S03]  /*41d0*/  FADD.FTZ R68, R68, R7 ;  /* 0x0000000744447221 */ /* 0x000fc60000010000 */
[----:B------:R-:W-:-:S03]  /*41e0*/  F2FP.SATFINITE.E4M3.F32.PACK_AB_MERGE_C R142, R49, R2, R71 ;  /* 0x00000002318e723e */ /* 0x000fc60004807047 */
[----:B------:R-:W1:Y:S08]  /*41f0*/  MUFU.EX2 R34, R34 ;  /* 0x0000002200227308 */ /* 0x000e700000000800 */
[----:B------:R-:W2:Y:S01]  /*4200*/  MUFU.EX2 R69, R69 ;  /* 0x0000004500457308 */ /* 0x000ea20000000800 */
[----:B0-----:R-:W-:-:S07]  /*4210*/  F2FP.SATFINITE.E4M3.F32.PACK_AB_MERGE_C R9, R37, R30, RZ ;  /* 0x0000001e2509723e */ /* 0x001fce00048070ff */
[----:B------:R-:W0:Y:S01]  /*4220*/  MUFU.EX2 R31, R31 ;  /* 0x0000001f001f7308 */ /* 0x000e220000000800 */
[----:B-1----:R-:W-:-:S07]  /*4230*/  FADD.FTZ R6, R34, R33 ;  /* 0x0000002122067221 */ /* 0x002fce0000010000 */
[----:B------:R-:W1:Y:S01]  /*4240*/  MUFU.EX2 R72, R72 ;  /* 0x0000004800487308 */ /* 0x000e620000000800 */
[----:B--2---:R-:W-:-:S07]  /*4250*/  FADD.FTZ R7, R69, R68 ;  /* 0x0000004445077221 */ /* 0x004fce0000010000 */
[----:B------:R-:W2:Y:S01]  /*4260*/  MUFU.EX2 R73, R73 ;  /* 0x0000004900497308 */ /* 0x000ea20000000800 */
[C---:B0-----:R-:W-:Y:S01]  /*4270*/  F2FP.SATFINITE.E4M3.F32.PACK_AB_MERGE_C R137, R31.reuse, R34, R9 ;  /* 0x000000221f89723e */ /* 0x041fe20004807009 */
        /* <DEDUP_REMOVED lines=8> */
[C---:B0-----:R-:W-:Y:S01]  /*4300*/  F2FP.SATFINITE.E4M3.F32.PACK_AB_MERGE_C R73, R8.reuse, R73, RZ ;  /* 0x000000490849723e */ /* 0x041fe200048070ff */
[----:B------:R-:W-:-:S03]  /*4310*/  FADD.FTZ R8, R8, R7 ;  /* 0x0000000708087221 */ /* 0x000fc60000010000 */
[----:B------:R-:W-:-:S03]  /*4320*/  F2FP.SATFINITE.E4M3.F32.PACK_AB_MERGE_C R136, R72, R69, R73 ;  /* 0x000000454888723e */ /* 0x000fc60004807049 */
[----:B------:R-:W-:Y:S01]  /*4330*/  MUFU.EX2 R5, R5 ;  /* 0x0000000500057308 */ /* 0x000fe20000000800 */
[----:B-1----:R-:W-:-:S07]  /*4340*/  FADD.FTZ R12, R26, R37 ;  /* 0x000000251a0c7221 */ /* 0x002fce0000010000 */
[----:B------:R-:W0:Y:S01]  /*4350*/  MUFU.EX2 R4, R4 ;  /* 0x0000000400047308 */ /* 0x000e220000000800 */
[----:B--2---:R-:W-:-:S07]  /*4360*/  FADD.FTZ R7, R63, R8 ;  /* 0x000000083f077221 */ /* 0x004fce0000010000 */
[----:B------:R-:W1:Y:S08]  /*4370*/  MUFU.EX2 R3, R3 ;  /* 0x0000000300037308 */ /* 0x000e700000000800 */
[----:B------:R-:W2:Y:S01]  /*4380*/  MUFU.EX2 R62, R62 ;  /* 0x0000003e003e7308 */ /* 0x000ea20000000800 */
[----:B0-----:R-:W-:-:S07]  /*4390*/  F2FP.SATFINITE.E4M3.F32.PACK_AB_MERGE_C R9, R4, R5, RZ ;  /* 0x000000050409723e */ /* 0x001fce00048070ff */
[----:B------:R-:W0:Y:S01]  /*43a0*/  MUFU.EX2 R65, R65 ;  /* 0x0000004100417308 */ /* 0x000e220000000800 */
[----:B-1----:R-:W-:-:S01]  /*43b0*/  FADD.FTZ R12, R3, R12 ;  /* 0x0000000c030c7221 */ /* 0x002fc20000010000 */
[----:B------:R-:W-:-:S03]  /*43c0*/  F2FP.SATFINITE.E4M3.F32.PACK_AB_MERGE_C R139, R3, R26, R9 ;  /* 0x0000001a038b723e */ /* 0x000fc60004807009 */
[----:B------:R-:W-:-:S03]  /*43d0*/  FADD.FTZ R5, R5, R12 ;  /* 0x0000000c05057221 */ /* 0x000fc60000010000 */
[----:B------:R-:W1:Y:S01]  /*43e0*/  MUFU.EX2 R6, R41 ;  /* 0x0000002900067308 */ /* 0x000e620000000800 */
[----:B--2---:R-:W-:-:S04]  /*43f0*/  FADD.FTZ R2, R62, R7 ;  /* 0x000000073e027221 */ /* 0x004fc80000010000 */
[----:B0-----:R-:W-:Y:S01]  /*4400*/  FADD.FTZ R3, R65, R2 ;  /* 0x0000000241037221 */ /* 0x001fe20000010000 */
[----:B------:R-:W-:-:S01]  /*4410*/  FADD.FTZ R2, R4, R5 ;  /* 0x0000000504027221 */ /* 0x000fc20000010000 */
[C---:B-1----:R-:W-:Y:S02]  /*4420*/  F2FP.SATFINITE.E4M3.F32.PACK_AB_MERGE_C R7, R6.reuse, R65, RZ ;  /* 0x000000410607723e */ /* 0x042fe400048070ff */
[----:B------:R-:W-:-:S02]  /*4430*/  FADD.FTZ R3, R6, R3 ;  /* 0x0000000306037221 */ /* 0x000fc40000010000 */
[----:B------:R-:W-:Y:S01]  /*4440*/  F2FP.SATFINITE.E4M3.F32.PACK_AB_MERGE_C R138, R62, R63, R7 ;  /* 0x0000003f3e8a723e */ /* 0x000fe20004807007 */
        /* <DEDUP_REMOVED lines=29> */
[----:B------:R-:W-:-:S05]  /*4620*/  ULDC UR19, c[0x0][0x988] ;  /* 0x0002620000137ab9 */ /* 0x000fca0000000800 */
.L_x_9654:
[----:B------:R-:W-:-:S04]  /*4630*/  UISETP.NE.AND UP0, UPT, UR21, 0x1, UPT ;  /* 0x000000011500788c */ /* 0x000fc8000bf05270 */
[----:B------:R-:W-:-:S04]  /*4640*/  USEL UR36, URZ, 0x1, UP0 ;  /* 0x000000013f247887 */ /* 0x000fc80008000000 */
[----:B------:R-:W-:Y:S01]  /*4650*/  ULOP3.LUT UR36, UR20, UR36, URZ, 0x3c, !UPT ;  /* 0x0000002414247292 */ /* 0x000fe2000f8e3c3f */
[----:B------:R-:W-:Y:S11]  /*4660*/  @!P0 BRA `(.L_x_9645) ;  /* 0x0000000000048947 */ /* 0x000ff60003800000 */
[----:B------:R-:W-:Y:S01]  /*4670*/  BPT.TRAP 0x1 ;  /* 0x000000040000795c */ /* 0x000fe20000300000 */
.L_x_9645:
        /* <DEDUP_REMOVED lines=9> */
.L_x_9646:
[----:B-1----:R-:W-:Y:S05]  /*4710*/  @P2 BRA `(.L_x_9647) ;  /* 0x0000000000082947 */ /* 0x002fea0003800000 */
[----:B------:R-:W1:Y:S02]  /*4720*/  SYNCS.PHASECHK.TRANS64.TRYWAIT P2, [UR22+0x19c30], R4 ;  /* 0x019c3004ff0075a7 */ /* 0x000e640008040156 */
[----:B-1----:R-:W-:Y:S05]  /*4730*/  @!P2 BRA `(.L_x_9648) ;  /* 0x000000c40040a947 */ /* 0x002fea0003800000 */
.L_x_9647:
        /* <DEDUP_REMOVED lines=17> */
.L_x_9649:
[----:B------:R-:W-:Y:S01]  /*4850*/  ULEA UR14, UR21, UR44, 0x3 ;  /* 0x0000002c150e7291 */ /* 0x000fe2000f8e183f */
[----:B01----:R-:W-:-:S05]  /*4860*/  IMAD.U32 R4, RZ, RZ, UR20 ;  /* 0x00000014ff047e24 */ /* 0x003fca000f8e00ff */
[----:B------:R-:W-:-:S04]  /*4870*/  SHF.L.U32 R4, R4, 0x1f, RZ ;  /* 0x0000001f04047819 */ /* 0x000fc800000006ff */
[----:B------:R0:W1:Y:S01]  /*4880*/  SYNCS.PHASECHK.TRANS64.TRYWAIT P2, [UR14+0x19c50], R4 ;  /* 0x019c5004ff0075a7 */ /* 0x000062000804014e */
[----:B------:R-:W-:Y:S05]  /*4890*/  @!P0 BRA `(.L_x_9650) ;  /* 0x0000000000048947 */ /* 0x000fea0003800000 */
[----:B------:R-:W-:Y:S01]  /*48a0*/  BPT.TRAP 0x1 ;  /* 0x000000040000795c */ /* 0x000fe20000300000 */
.L_x_9650:
        /* <DEDUP_REMOVED lines=68> */
.L_x_9651:
[----:B------:R-:W-:Y:S01]  /*4cf0*/  UMOV UR6, 0xffffff80 ;  /* 0xffffff8000067882 */ /* 0x000fe20000000000 */
[----:B------:R-:W-:Y:S01]  /*4d00*/  IMAD.MOV.U32 R48, RZ, RZ, -0x2 ;  /* 0xfffffffeff307424 */ /* 0x000fe200078e00ff */
[----:B------:R-:W-:Y:S01]  /*4d10*/  UIMAD UR6, UR18, UR6, 0x1 ;  /* 0x00000001120674a4 */ /* 0x000fe2000f8e0206 */
[----:B01----:R0:W1:Y:S01]  /*4d20*/  MUFU.TANH R4, R56 ;  /* 0x0000003800047308 */ /* 0x0030620000002400 */
[C---:B------:R-:W-:Y:S01]  /*4d30*/  FMUL.FTZ R45, R0.reuse, R57 ;  /* 0x00000039002d7220 */ /* 0x040fe20000410000 */
[C---:B------:R-:W-:Y:S01]  /*4d40*/  FMUL.FTZ R46, R0.reuse, R58 ;  /* 0x0000003a002e7220 */ /* 0x040fe20000410000 */
[----:B------:R-:W-:Y:S01]  /*4d50*/  UIMAD UR6, UR52, 0xc0, UR6 ;  /* 0x000000c0340678a4 */ /* 0x000fe2000f8e0206 */
[C---:B------:R-:W-:Y:S01]  /*4d60*/  FMUL.FTZ R60, R0.reuse, R60 ;  /* 0x0000003c003c7220 */ /* 0x040fe20000410000 */
[C---:B------:R-:W-:Y:S01]  /*4d70*/  FMUL.FTZ R49, R0.reuse, R61 ;  /* 0x0000003d00317220 */ /* 0x040fe20000410000 */
[C---:B------:R-:W-:Y:S01]  /*4d80*/  FMUL.FTZ R64, R0.reuse, R64 ;  /* 0x0000004000407220 */ /* 0x040fe20000410000 */
[----:B------:R-:W-:Y:S01]  /*4d90*/  UIADD3 UR6, -UR49, UR6, UR48 ;  /* 0x0000000631067290 */ /* 0x000fe2000fffe130 */
[----:B------:R-:W2:Y:S01]  /*4da0*/  MUFU.TANH R45, R45 ;  /* 0x0000002d002d7308 */ /* 0x000ea20000002400 */
[C---:B------:R-:W-:Y:S01]  /*4db0*/  FMUL.FTZ R55, R0.reuse, R69 ;  /* 0x0000004500377220 */ /* 0x040fe20000410000 */
[C---:B------:R-:W-:Y:S01]  /*4dc0*/  FMUL.FTZ R57, R0.reuse, R73 ;  /* 0x0000004900397220 */ /* 0x040fe20000410000 */
[C---:B------:R-:W-:Y:S01]  /*4dd0*/  FMUL.FTZ R61, R0.reuse, R81 ;  /* 0x00000051003d7220 */ /* 0x040fe20000410000 */
[----:B------:R-:W-:Y:S01]  /*4de0*/  FMUL.FTZ R85, R0, R85 ;  /* 0x0000005500557220 */ /* 0x000fe20000410000 */
[----:B------:R-:W-:-:S02]  /*4df0*/  IMAD R47, R17, R48, UR6 ;  /* 0x00000006112f7e24 */ /* 0x000fc4000f8e0230 */
[C---:B------:R-:W-:Y:S01]  /*4e00*/  FMUL.FTZ R48, R0.reuse, R59 ;  /* 0x0000003b00307220 */ /* 0x040fe20000410000 */
[----:B------:R-:W-:Y:S01]  /*4e10*/  FMUL.FTZ R59, R0, R76 ;  /* 0x0000004c003b7220 */ /* 0x000fe20000410000 */
[----:B------:R-:W-:Y:S01]  /*4e20*/  MUFU.TANH R49, R49 ;  /* 0x0000003100317308 */ /* 0x000fe20000002400 */
[----:B------:R-:W-:Y:S01]  /*4e30*/  IMAD.IADD R47, R22, 0x1, R47 ;  /* 0x00000001162f7824 */ /* 0x000fe200078e022f */
[----:B------:R-:W-:Y:S01]  /*4e40*/  UIADD3 UR6, UR44, 0x3000, URZ ;  /* 0x000030002c067890 */ /* 0x000fe2000fffe03f */
[----:B------:R-:W-:Y:S01]  /*4e50*/  WARPGROUP.ARRIVE ;  /* 0x00000000000079c5 */ /* 0x000fe20000000000 */
[----:B------:R-:W-:Y:S01]  /*4e60*/  UMOV UR7, 0x40000040 ;  /* 0x4000004000077882 */ /* 0x000fe20000000000 */
[----:B------:R-:W-:Y:S01]  /*4e70*/  UMOV UR10, UR19 ;  /* 0x00000013000a7c82 */ /* 0x000fe20008000000 */
[C---:B------:R-:W-:Y:S01]  /*4e80*/  ISETP.GT.AND P2, PT, R47.reuse, RZ, PT ;  /* 0x000000ff2f00720c */ /* 0x040fe20003f44270 */
[----:B------:R-:W-:Y:S01]  /*4e90*/  USHF.R.U32.HI UR6, URZ, 0x4, UR6 ;  /* 0x000000043f067899 */ /* 0x000fe20008011606 */
[----:B------:R-:W-:Y:S01]  /*4ea0*/  ISETP.GT.AND P3, PT, R47, 0x1, PT ;  /* 0x000000012f00780c */ /* 0x000fe20003f64270 */
[----:B------:R-:W-:Y:S01]  /*4eb0*/  MUFU.TANH R55, R55 ;  /* 0x0000003700377308 */ /* 0x000fe20000002400 */
[----:B------:R-:W-:Y:S01]  /*4ec0*/  FSEL R50, R7, -INF , P2 ;  /* 0xff80000007327808 */ /* 0x000fe20001000000 */
[----:B------:R-:W-:Y:S01]  /*4ed0*/  ULOP3.LUT UR6, UR6, 0x3fff, URZ, 0xc0, !UPT ;  /* 0x00003fff06067892 */ /* 0x000fe2000f8ec03f */
[C---:B------:R-:W-:Y:S01]  /*4ee0*/  ISETP.GT.AND P2, PT, R47.reuse, 0x8, PT ;  /* 0x000000082f00780c */ /* 0x040fe20003f44270 */
[----:B------:R-:W-:Y:S01]  /*4ef0*/  FMUL.FTZ R73, R0, R79 ;  /* 0x0000004f00497220 */ /* 0x000fe20000410000 */
[----:B------:R-:W-:Y:S01]  /*4f00*/  FSEL R8, R8, -INF , P3 ;  /* 0xff80000008087808 */ /* 0x000fe20001800000 */
[----:B------:R-:W-:Y:S01]  /*4f10*/  ULOP3.LUT UR6, UR6, 0x10000, URZ, 0xfc, !UPT ;  /* 0x0001000006067892 */ /* 0x000fe2000f8efc3f */
[----:B------:R-:W-:Y:S01]  /*4f20*/  FMNMX.FTZ R51, R50, R5, !PT ;  /* 0x0000000532337209 */ /* 0x000fe20007810000 */
[----:B------:R3:W4:Y:S01]  /*4f30*/  MUFU.TANH R7, R60 ;  /* 0x0000003c00077308 */ /* 0x0007220000002400 */
[----:B------:R-:W-:Y:S01]  /*4f40*/  ISETP.GT.AND P3, PT, R47, 0x9, PT ;  /* 0x000000092f00780c */ /* 0x000fe20003f64270 */
[----:B------:R-:W-:Y:S01]  /*4f50*/  UIMAD UR11, UR21, 0x300, UR6 ;  /* 0x00000300150b78a4 */ /* 0x000fe2000f8e0206 */
[----:B------:R-:W-:Y:S01]  /*4f60*/  FSEL R11, R11, -INF , P2 ;  /* 0xff8000000b0b7808 */ /* 0x000fe20001000000 */
[----:B------:R-:W-:Y:S01]  /*4f70*/  FMUL.FTZ R62, R0, R62 ;  /* 0x0000003e003e7220 */ /* 0x000fe20000410000 */
[----:B------:R-:W-:Y:S01]  /*4f80*/  FMNMX.FTZ R52, R8, R51, !PT ;  /* 0x0000003308347209 */ /* 0x000fe20007810000 */
[----:B------:R-:W-:Y:S01]  /*4f90*/  FMUL.FTZ R66, R0, R66 ;  /* 0x0000004200427220 */ /* 0x000fe20000410000 */
[----:B------:R-:W-:Y:S01]  /*4fa0*/  ISETP.GT.AND P2, PT, R47, 0x10, PT ;  /* 0x000000102f00780c */ /* 0x000fe20003f44270 */
[----:B------:R-:W-:Y:S01]  /*4fb0*/  MUFU.TANH R57, R57 ;  /* 0x0000003900397308 */ /* 0x000fe20000002400 */
[----:B------:R-:W-:Y:S01]  /*4fc0*/  FSEL R12, R12, -INF , P3 ;  /* 0xff8000000c0c7808 */ /* 0x000fe20001800000 */
[----:B------:R-:W-:Y:S01]  /*4fd0*/  UMOV UR6, UR11 ;  /* 0x0000000b00067c82 */ /* 0x000fe20008000000 */
[----:B------:R-:W-:Y:S01]  /*4fe0*/  FMNMX.FTZ R53, R11, R52, !PT ;  /* 0x000000340b357209 */ /* 0x000fe20007810000 */
[----:B------:R-:W-:Y:S01]  /*4ff0*/  QGMMA.64x96x32.F32.E4M3.E4M3 R88, R148, gdesc[UR4], R88, gsb0 ;  /* 0x0160000494587df3 */ /* 0x000fe20008000858 */
[----:B------:R-:W-:Y:S01]  /*5000*/  ISETP.GT.AND P3, PT, R47, 0x11, PT ;  /* 0x000000112f00780c */ /* 0x000fe20003f64270 */
[----:B------:R-:W-:Y:S01]  /*5010*/  FMUL.FTZ R67, R0, R67 ;  /* 0x0000004300437220 */ /* 0x000fe20000410000 */
[----:B------:R-:W-:Y:S01]  /*5020*/  FSEL R51, R15, -INF , P2 ;  /* 0xff8000000f337808 */ /* 0x000fe20001000000 */
[----:B------:R-:W-:Y:S01]  /*5030*/  MUFU.TANH R59, R59 ;  /* 0x0000003b003b7308 */ /* 0x000fe20000002400 */
[----:B------:R-:W-:Y:S01]  /*5040*/  FMNMX.FTZ R52, R12, R53, !PT ;  /* 0x000000350c347209 */ /* 0x000fe20007810000 */
[----:B------:R-:W-:Y:S01]  /*5050*/  UIADD3 UR6, UR11, 0x2, URZ ;  /* 0x000000020b067890 */ /* 0x000fe2000fffe03f */
[----:B------:R-:W-:Y:S01]  /*5060*/  ISETP.GT.AND P2, PT, R47, 0x18, PT ;  /* 0x000000182f00780c */ /* 0x000fe20003f44270 */
[----:B------:R-:W-:Y:S01]  /*5070*/  UMOV UR7, 0x40000040 ;  /* 0x4000004000077882 */ /* 0x000fe20000000000 */
[----:B------:R-:W-:-:S02]  /*5080*/  FSEL R20, R20, -INF , P3 ;  /* 0xff80000014147808 */ /* 0x000fc40001800000 */
[----:B------:R-:W-:Y:S01]  /*5090*/  FMNMX.FTZ R53, R51, R52, !PT ;  /* 0x0000003433357209 */ /* 0x000fe20007810000 */
[----:B------:R-:W-:Y:S01]  /*50a0*/  FMUL.FTZ R52, R0, R65 ;  /* 0x0000004100347220 */ /* 0x000fe20000410000 */
[----:B------:R-:W-:Y:S01]  /*50b0*/  ISETP.GT.AND P3, PT, R47, 0x19, PT ;  /* 0x000000192f00780c */ /* 0x000fe20003f64270 */
[----:B------:R5:W5:Y:S01]  /*50c0*/  MUFU.TANH R15, R64 ;  /* 0x00000040000f7308 */ /* 0x000b620000002400 */
[----:B------:R-:W-:Y:S02]  /*50d0*/  FSEL R25, R25, -INF , P2 ;  /* 0xff80000019197808 */ /* 0x000fe40001000000 */
[----:B------:R-:W-:Y:S02]  /*50e0*/  FMNMX.FTZ R54, R20, R53, !PT ;  /* 0x0000003514367209 */ /* 0x000fe40007810000 */
[----:B------:R-:W-:Y:S02]  /*50f0*/  ISETP.GT.AND P2, PT, R47, 0x20, PT ;  /* 0x000000202f00780c */ /* 0x000fe40003f44270 */
[----:B------:R-:W-:Y:S01]  /*5100*/  FSEL R26, R26, -INF , P3 ;  /* 0xff8000001a1a7808 */ /* 0x000fe20001800000 */
[----:B------:R-:W5:Y:S01]  /*5110*/  MUFU.TANH R52, R52 ;  /* 0x0000003400347308 */ /* 0x000f620000002400 */
[----:B------:R-:W-:Y:S01]  /*5120*/  FMNMX.FTZ R53, R25, R54, !PT ;  /* 0x0000003619357209 */ /* 0x000fe20007810000 */
[----:B------:R-:W-:Y:S01]  /*5130*/  FMUL.FTZ R54, R0, R68 ;  /* 0x0000004400367220 */ /* 0x000fe20000410000 */
[----:B------:R-:W-:-:S02]  /*5140*/  ISETP.GT.AND P3, PT, R47, 0x21, PT ;  /* 0x000000212f00780c */ /* 0x000fc40003f64270 */
[----:B------:R-:W-:Y:S02]  /*5150*/  FSEL R29, R29, -INF , P2 ;  /* 0xff8000001d1d7808 */ /* 0x000fe40001000000 */
[----:B0-----:R-:W-:Y:S01]  /*5160*/  FMNMX.FTZ R56, R26, R53, !PT ;  /* 0x000000351a387209 */ /* 0x001fe20007810000 */
[----:B------:R-:W0:Y:S01]  /*5170*/  MUFU.TANH R54, R54 ;  /* 0x0000003600367308 */ /* 0x000e220000002400 */
        /* <DEDUP_REMOVED lines=10> */
[----:B------:R-:W-:Y:S01]  /*5220*/  FMNMX.FTZ R53, R33, R56, !PT ;  /* 0x0000003821357209 */ /* 0x000fe20007810000 */
[----:B------:R-:W-:Y:S01]  /*5230*/  FMUL.FTZ R56, R0, R72 ;  /* 0x0000004800387220 */ /* 0x000fe20000410000 */
[----:B------:R-:W-:Y:S02]  /*5240*/  ISETP.GT.AND P3, PT, R47, 0x31, PT ;  /* 0x000000312f00780c */ /* 0x000fe40003f64270 */
[----:B------:R-:W-:-:S02]  /*5250*/  FSEL R37, R37, -INF , P2 ;  /* 0xff80000025257808 */ /* 0x000fc40001000000 */
[----:B------:R-:W-:Y:S01]  /*5260*/  FMNMX.FTZ R58, R34, R53, !PT ;  /* 0x00000035223a7209 */ /* 0x000fe20007810000 */
        /* <DEDUP_REMOVED lines=12> */
[C---:B------:R-:W-:Y:S01]  /*5330*/  FMUL.FTZ R58, R0.reuse, R77 ;  /* 0x0000004d003a7220 */ /* 0x040fe20000410000 */
[----:B------:R-:W-:Y:S01]  /*5340*/  ISETP.GT.AND P3, PT, R47, 0x41, PT ;  /* 0x000000412f00780c */ /* 0x000fe20003f64270 */
[----:B------:R-:W-:Y:S01]  /*5350*/  FMUL.FTZ R77, R0, R86 ;  /* 0x00000056004d7220 */ /* 0x000fe20000410000 */
[----:B-1----:R-:W-:-:S02]  /*5360*/  FSEL R4, R4, -INF , P2 ;  /* 0xff80000004047808 */ /* 0x002fc40001000000 */
[----:B------:R-:W-:Y:S01]  /*5370*/  FMNMX.FTZ R53, R42, R53, !PT ;  /* 0x000000352a357209 */ /* 0x000fe20007810000 */
[----:B------:R-:W1:Y:S01]  /*5380*/  MUFU.TANH R58, R58 ;  /* 0x0000003a003a7308 */ /* 0x000e620000002400 */
[----:B------:R-:W-:Y:S02]  /*5390*/  ISETP.GT.AND P2, PT, R47, 0x48, PT ;  /* 0x000000482f00780c */ /* 0x000fe40003f44270 */
[----:B--2---:R-:W-:Y:S02]  /*53a0*/  FSEL R45, R45, -INF , P3 ;  /* 0xff8000002d2d7808 */ /* 0x004fe40001800000 */
[----:B---3--:R-:W-:Y:S02]  /*53b0*/  FMNMX.FTZ R60, R4, R53, !PT ;  /* 0x00000035043c7209 */ /* 0x008fe40007810000 */
[----:B------:R-:W-:Y:S01]  /*53c0*/  ISETP.GT.AND P3, PT, R47, 0x49, PT ;  /* 0x000000492f00780c */ /* 0x000fe20003f64270 */
[----:B------:R-:W-:Y:S01]  /*53d0*/  MUFU.TANH R66, R66 ;  /* 0x0000004200427308 */ /* 0x000fe20000002400 */
[----:B----4-:R-:W-:-:S02]  /*53e0*/  FSEL R7, R7, -INF , P2 ;  /* 0xff80000007077808 */ /* 0x010fc40001000000 */
[----:B------:R-:W-:Y:S02]  /*53f0*/  FMNMX.FTZ R60, R45, R60, !PT ;  /* 0x0000003c2d3c7209 */ /* 0x000fe40007810000 */
[----:B------:R-:W-:Y:S02]  /*5400*/  ISETP.GT.AND P2, PT, R47, 0x50, PT ;  /* 0x000000502f00780c */ /* 0x000fe40003f44270 */
[----:B------:R-:W-:Y:S01]  /*5410*/  FSEL R49, R49, -INF , P3 ;  /* 0xff80000031317808 */ /* 0x000fe20001800000 */
[----:B------:R-:W-:Y:S01]  /*5420*/  MUFU.TANH R67, R67 ;  /* 0x0000004300437308 */ /* 0x000fe20000002400 */
[----:B-----5:R-:W-:Y:S01]  /*5430*/  FMNMX.FTZ R64, R7, R60, !PT ;  /* 0x0000003c07407209 */ /* 0x020fe20007810000 */
[----:B------:R-:W-:Y:S01]  /*5440*/  FMUL.FTZ R60, R0, R80 ;  /* 0x00000050003c7220 */ /* 0x000fe20000410000 */
[----:B------:R-:W-:Y:S02]  /*5450*/  ISETP.GT.AND P3, PT, R47, 0x51, PT ;  /* 0x000000512f00780c */ /* 0x000fe40003f64270 */
[----:B------:R-:W-:-:S02]  /*5460*/  FSEL R53, R15, -INF , P2 ;  /* 0xff8000000f357808 */ /* 0x000fc40001000000 */
[----:B------:R-:W-:Y:S01]  /*5470*/  FMNMX.FTZ R64, R49, R64, !PT ;  /* 0x0000004031407209 */ /* 0x000fe20007810000 */
[----:B------:R-:W2:Y:S01]  /*5480*/  MUFU.TANH R60, R60 ;  /* 0x0000003c003c7308 */ /* 0x000ea20000002400 */
[----:B------:R-:W-:Y:S02]  /*5490*/  ISETP.GT.AND P2, PT, R47, 0x58, PT ;  /* 0x000000582f00780c */ /* 0x000fe40003f44270 */
[----:B------:R-:W-:Y:S02]  /*54a0*/  FSEL R52, R52, -INF , P3 ;  /* 0xff80000034347808 */ /* 0x000fe40001800000 */
[----:B------:R-:W-:Y:S02]  /*54b0*/  FMNMX.FTZ R15, R53, R64, !PT ;  /* 0x00000040350f7209 */ /* 0x000fe40007810000 */
[C---:B------:R-:W-:Y:S01]  /*54c0*/  ISETP.GT.AND P3, PT, R47.reuse, 0x59, PT ;  /* 0x000000592f00780c */ /* 0x040fe20003f64270 */
[----:B------:R-:W-:Y:S02]  /*54d0*/  WARPGROUP.DEPBAR.LE gsb0, 0x0 ;  /* 0x00008000000079c5 */ /* 0x000fe40000010000 */
[----:B0-----:R-:W-:Y:S01]  /*54e0*/  FSEL R54, R54, -INF , P2 ;  /* 0xff80000036367808 */ /* 0x001fe20001000000 */
[----:B------:R-:W-:Y:S01]  /*54f0*/  WARPGROUP.ARRIVE ;  /* 0x00000000000079c5 */ /* 0x000fe20000000000 */
[----:B------:R-:W-:Y:S01]  /*5500*/  FMNMX.FTZ R15, R52, R15, !PT ;  /* 0x0000000f340f7209 */ /* 0x000fe20007810000 */
[----:B------:R-:W-:Y:S01]  /*5510*/  MUFU.TANH R73, R73 ;  /* 0x0000004900497308 */ /* 0x000fe20000002400 */
[----:B------:R-:W-:-:S02]  /*5520*/  ISETP.GT.AND P2, PT, R47, 0x60, PT ;  /* 0x000000602f00780c */ /* 0x000fc40003f44270 */
[----:B------:R-:W-:Y:S01]  /*5530*/  FSEL R55, R55, -INF , P3 ;  /* 0xff80000037377808 */ /* 0x000fe20001800000 */
[----:B------:R-:W-:Y:S01]  /*5540*/  QGMMA.64x96x32.F32.E4M3.E4M3 R88, R144, gdesc[UR4], R88, gsb0 ;  /* 0x0160000490587df3 */ /* 0x000fe20008000858 */
[----:B------:R-:W-:Y:S01]  /*5550*/  FMNMX.FTZ R64, R54, R15, !PT ;  /* 0x0000000f36407209 */ /* 0x000fe20007810000 */
[----:B------:R-:W-:Y:S01]  /*5560*/  FMUL.FTZ R15, R0, R84 ;  /* 0x00000054000f7220 */ /* 0x000fe20000410000 */
[----:B------:R-:W-:Y:S01]  /*5570*/  ISETP.GT.AND P3, PT, R47, 0x61, PT ;  /* 0x000000612f00780c */ /* 0x000fe20003f64270 */
[----:B------:R-:W-:Y:S01]  /*5580*/  MUFU.TANH R77, R77 ;  /* 0x0000004d004d7308 */ /* 0x000fe20000002400 */
[----:B------:R-:W-:Y:S01]  /*5590*/  FSEL R56, R56, -INF , P2 ;  /* 0xff80000038387808 */ /* 0x000fe20001000000 */
[----:B------:R-:W-:Y:S01]  /*55a0*/  UIADD3 UR6, UR11, 0x4, URZ ;  /* 0x000000040b067890 */ /* 0x000fe2000fffe03f */
[----:B------:R-:W-:Y:S01]  /*55b0*/  FMNMX.FTZ R65, R55, R64, !PT ;  /* 0x0000004037417209 */ /* 0x000fe20007810000 */
[----:B------:R-:W-:Y:S01]  /*55c0*/  UMOV UR7, 0x40000040 ;  /* 0x4000004000077882 */ /* 0x000fe20000000000 */
[----:B------:R-:W-:-:S02]  /*55d0*/  ISETP.GT.AND P2, PT, R47, 0x68, PT ;  /* 0x000000682f00780c */ /* 0x000fc40003f44270 */
[----:B------:R-:W-:Y:S01]  /*55e0*/  FSEL R57, R57, -INF , P3 ;  /* 0xff80000039397808 */ /* 0x000fe20001800000 */
        /* <DEDUP_REMOVED lines=8> */
[----:B------:R-:W-:Y:S01]  /*5670*/  FMNMX.FTZ R69, R59, R64, !PT ;  /* 0x000000403b457209 */ /* 0x000fe20007810000 */
[----:B------:R-:W-:Y:S01]  /*5680*/  FMUL.FTZ R64, R0, R63 ;  /* 0x0000003f00407220 */ /* 0x000fe20000410000 */
[C---:B------:R-:W-:Y:S02]  /*5690*/  ISETP.GT.AND P3, PT, R47.reuse, 0x71, PT ;  /* 0x000000712f00780c */ /* 0x040fe40003f64270 */
[----:B--2---:R-:W-:Y:S02]  /*56a0*/  FSEL R60, R60, -INF , P2 ;  /* 0xff8000003c3c7808 */ /* 0x004fe40001000000 */
[----:B------:R-:W-:Y:S01]  /*56b0*/  FMNMX.FTZ R69, R58, R69, !PT ;  /* 0x000000453a457209 */ /* 0x000fe20007810000 */
[----:B------:R-:W1:Y:S01]  /*56c0*/  MUFU.TANH R64, R64 ;  /* 0x0000004000407308 */ /* 0x000e620000002400 */
[----:B------:R-:W-:-:S02]  /*56d0*/  ISETP.GT.AND P2, PT, R47, 0x78, PT ;  /* 0x000000782f00780c */ /* 0x000fc40003f44270 */
[----:B------:R-:W-:Y:S02]  /*56e0*/  FSEL R61, R61, -INF , P3 ;  /* 0xff8000003d3d7808 */ /* 0x000fe40001800000 */
[----:B------:R-:W-:Y:S01]  /*56f0*/  FMNMX.FTZ R68, R60, R69, !PT ;  /* 0x000000453c447209 */ /* 0x000fe20007810000 */
[C---:B------:R-:W-:Y:S01]  /*5700*/  FMUL.FTZ R69, R0.reuse, R71 ;  /* 0x0000004700457220 */ /* 0x040fe20000410000 */
[C---:B------:R-:W-:Y:S01]  /*5710*/  ISETP.GT.AND P3, PT, R47.reuse, 0x79, PT ;  /* 0x000000792f00780c */ /* 0x040fe20003f64270 */
[----:B------:R-:W-:Y:S01]  /*5720*/  VIADD R47, R47, 0x8 ;  /* 0x000000082f2f7836 */ /* 0x000fe20000000000 */
[----:B0-----:R-:W-:Y:S01]  /*5730*/  FSEL R63, R15, -INF , P2 ;  /* 0xff8000000f3f7808 */ /* 0x001fe20001000000 */
[C---:B------:R-:W-:Y:S01]  /*5740*/  FMUL.FTZ R71, R0.reuse, R75 ;  /* 0x0000004b00477220 */ /* 0x040fe20000410000 */
[----:B------:R-:W-:Y:S01]  /*5750*/  FMNMX.FTZ R68, R61, R68, !PT ;  /* 0x000000443d447209 */ /* 0x000fe20007810000 */
[----:B------:R-:W-:Y:S01]  /*5760*/  MUFU.TANH R69, R69 ;  /* 0x0000004500457308 */ /* 0x000fe20000002400 */
[----:B---3--:R-:W-:Y:S01]  /*5770*/  FSEL R65, R65, -INF , P3 ;  /* 0xff80000041417808 */ /* 0x008fe20001800000 */
[----:B------:R-:W-:Y:S01]  /*5780*/  FMUL.FTZ R75, R0, R83 ;  /* 0x00000053004b7220 */ /* 0x000fe20000410000 */
[----:B------:R-:W-:-:S02]  /*5790*/  FMNMX.FTZ R68, R63, R68, !PT ;  /* 0x000000443f447209 */ /* 0x000fc40007810000 */
[----:B------:R-:W-:Y:S02]  /*57a0*/  ISETP.GT.AND P3, PT, R47, RZ, PT ;  /* 0x000000ff2f00720c */ /* 0x000fe40003f64270 */
[----:B------:R-:W-:Y:S01]  /*57b0*/  FMNMX.FTZ R15, R65, R68, !PT ;  /* 0x00000044410f7209 */ /* 0x000fe20007810000 */
[C---:B------:R-:W-:Y:S01]  /*57c0*/  FMUL.FTZ R68, R0.reuse, R70 ;  /* 0x0000004600447220 */ /* 0x040fe20000410000 */
[----:B------:R-:W-:Y:S01]  /*57d0*/  ISETP.GT.AND P4, PT, R47, 0x1, PT ;  /* 0x000000012f00780c */ /* 0x000fe20003f84270 */
[C---:B------:R-:W-:Y:S01]  /*57e0*/  FMUL.FTZ R70, R0.reuse, R74 ;  /* 0x0000004a00467220 */ /* 0x040fe20000410000 */
[----:B------:R-:W-:Y:S01]  /*57f0*/  FSEL R9, R9, -INF , P3 ;  /* 0xff80000009097808 */ /* 0x000fe20001800000 */
[----:B------:R-:W0:Y:S01]  /*5800*/  SHFL.BFLY PT, R72, R15, 0x2, 0x1f ;  /* 0x0c401f000f487f89 */ /* 0x000e2200000e0000 */
[----:B------:R-:W-:Y:S01]  /*5810*/  ISETP.GT.AND P3, PT, R47, 0x8, PT ;  /* 0x000000082f00780c */ /* 0x000fe20003f64270 */
[----:B------:R-:W-:Y:S01]  /*5820*/  FMUL.FTZ R74, R0, R82 ;  /* 0x00000052004a7220 */ /* 0x000fe20000410000 */
[----:B------:R-:W-:Y:S01]  /*5830*/  FSEL R10, R10, -INF , P4 ;  /* 0xff8000000a0a7808 */ /* 0x000fe20002000000 */
[----:B------:R-:W2:Y:S01]  /*5840*/  MUFU.TANH R68, R68 ;  /* 0x0000004400447308 */ /* 0x000ea20000002400 */
[----:B------:R-:W-:-:S02]  /*5850*/  FMNMX.FTZ R81, R9, R6, !PT ;  /* 0x0000000609517209 */ /* 0x000fc40007810000 */
[----:B------:R-:W-:Y:S02]  /*5860*/  ISETP.GT.AND P4, PT, R47, 0x9, PT ;  /* 0x000000092f00780c */ /* 0x000fe40003f84270 */
[----:B------:R-:W-:Y:S02]  /*5870*/  FSEL R13, R13, -INF , P3 ;  /* 0xff8000000d0d7808 */ /* 0x000fe40001800000 */
[----:B------:R-:W-:Y:S01]  /*5880*/  FMNMX.FTZ R80, R10, R81, !PT ;  /* 0x000000510a507209 */ /* 0x000fe20007810000 */
[----:B------:R-:W3:Y:S01]  /*5890*/  MUFU.TANH R70, R70 ;  /* 0x0000004600467308 */ /* 0x000ee20000002400 */
[C---:B------:R-:W-:Y:S02]  /*58a0*/  ISETP.GT.AND P3, PT, R47.reuse, 0x10, PT ;  /* 0x000000102f00780c */ /* 0x040fe40003f64270 */
[----:B------:R-:W-:Y:S02]  /*58b0*/  FSEL R14, R14, -INF , P4 ;  /* 0xff8000000e0e7808 */ /* 0x000fe40002000000 */
[----:B------:R-:W-:-:S02]  /*58c0*/  ISETP.GT.AND P4, PT, R47, 0x11, PT ;  /* 0x000000112f00780c */ /* 0x000fc40003f84270 */
[----:B------:R-:W-:Y:S01]  /*58d0*/  FSEL R21, R21, -INF , P3 ;  /* 0xff80000015157808 */ /* 0x000fe20001800000 */
[----:B------:R-:W4:Y:S01]  /*58e0*/  MUFU.TANH R71, R71 ;  /* 0x0000004700477308 */ /* 0x000f220000002400 */
[----:B------:R-:W-:Y:S02]  /*58f0*/  ISETP.GT.AND P3, PT, R47, 0x18, PT ;  /* 0x000000182f00780c */ /* 0x000fe40003f64270 */
[----:B------:R-:W-:Y:S02]  /*5900*/  FSEL R24, R24, -INF , P4 ;  /* 0xff80000018187808 */ /* 0x000fe40002000000 */
[----:B0-----:R-:W-:Y:S01]  /*5910*/  FMNMX.FTZ R76, R15, R72, !PT ;  /* 0x000000480f4c7209 */ /* 0x001fe20007810000 */
[C---:B------:R-:W-:Y:S01]  /*5920*/  FMUL.FTZ R72, R0.reuse, R78 ;  /* 0x0000004e00487220 */ /* 0x040fe20000410000 */
[----:B------:R-:W-:Y:S01]  /*5930*/  ISETP.GT.AND P4, PT, R47, 0x19, PT ;  /* 0x000000192f00780c */ /* 0x000fe20003f84270 */
[----:B------:R-:W-:Y:S01]  /*5940*/  MUFU.TANH R74, R74 ;  /* 0x0000004a004a7308 */ /* 0x000fe20000002400 */
[----:B------:R-:W-:Y:S01]  /*5950*/  FSEL R27, R27, -INF , P3 ;  /* 0xff8000001b1b7808 */ /* 0x000fe20001800000 */
[----:B------:R-:W0:Y:S01]  /*5960*/  SHFL.BFLY PT, R15, R76, 0x1, 0x1f ;  /* 0x0c201f004c0f7f89 */ /* 0x000e2200000e0000 */
[----:B------:R-:W-:Y:S01]  /*5970*/  ISETP.GT.AND P3, PT, R47, 0x20, PT ;  /* 0x000000202f00780c */ /* 0x000fe20003f64270 */
[----:B------:R-:W-:Y:S01]  /*5980*/  FMUL.FTZ R78, R0, R87 ;  /* 0x00000057004e7220 */ /* 0x000fe20000410000 */
[----:B------:R-:W-:-:S02]  /*5990*/  FSEL R28, R28, -INF , P4 ;  /* 0xff8000001c1c7808 */ /* 0x000fc40002000000 */
[----:B------:R-:W-:Y:S01]  /*59a0*/  ISETP.GT.AND P4, PT, R47, 0x21, PT ;  /* 0x000000212f00780c */ /* 0x000fe20003f84270 */
[----:B------:R-:W5:Y:S01]  /*59b0*/  MUFU.TANH R72, R72 ;  /* 0x0000004800487308 */ /* 0x000f620000002400 */
[----:B------:R-:W-:Y:S02]  /*59c0*/  FSEL R31, R31, -INF , P3 ;  /* 0xff8000001f1f7808 */ /* 0x000fe40001800000 */
[C---:B------:R-:W-:Y:S02]  /*59d0*/  ISETP.GT.AND P3, PT, R47.reuse, 0x28, PT ;  /* 0x000000282f00780c */ /* 0x040fe40003f64270 */
[----:B------:R-:W-:Y:S02]  /*59e0*/  FSEL R32, R32, -INF , P4 ;  /* 0xff80000020207808 */ /* 0x000fe40002000000 */
[----:B------:R-:W-:Y:S01]  /*59f0*/  ISETP.GT.AND P4, PT, R47, 0x29, PT ;  /* 0x000000292f00780c */ /* 0x000fe20003f84270 */
[----:B------:R-:W5:Y:S01]  /*5a00*/  MUFU.TANH R75, R75 ;  /* 0x0000004b004b7308 */ /* 0x000f620000002400 */
[----:B------:R-:W-:-:S02]  /*5a10*/  FSEL R35, R35, -INF , P3 ;  /* 0xff80000023237808 */ /* 0x000fc40001800000 */
[C---:B------:R-:W-:Y:S02]  /*5a20*/  ISETP.GT.AND P3, PT, R47.reuse, 0x30, PT ;  /* 0x000000302f00780c */ /* 0x040fe40003f64270 */
[----:B------:R-:W-:Y:S02]  /*5a30*/  FSEL R36, R36, -INF , P4 ;  /* 0xff80000024247808 */ /* 0x000fe40002000000 */
[----:B------:R-:W-:Y:S01]  /*5a40*/  ISETP.GT.AND P4, PT, R47, 0x31, PT ;  /* 0x000000312f00780c */ /* 0x000fe20003f84270 */
[----:B------:R-:W5:Y:S01]  /*5a50*/  MUFU.TANH R78, R78 ;  /* 0x0000004e004e7308 */ /* 0x000f620000002400 */
[----:B------:R-:W-:Y:S01]  /*5a60*/  FSEL R39, R39, -INF , P3 ;  /* 0xff80000027277808 */ /* 0x000fe20001800000 */
[----:B------:R-:W-:Y:S02]  /*5a70*/  WARPGROUP.DEPBAR.LE gsb0, 0x0 ;  /* 0x00008000000079c5 */ /* 0x000fe40000010000 */
[----:B0-----:R-:W-:Y:S01]  /*5a80*/  FMNMX.FTZ R15, R76, R15, !PT ;  /* 0x0000000f4c0f7209 */ /* 0x001fe20007810000 */
[----:B------:R-:W-:Y:S01]  /*5a90*/  IMAD.U32 R76, RZ, RZ, UR10 ;  /* 0x0000000aff4c7e24 */ /* 0x000fe2000f8e00ff */
[----:B------:R-:W-:Y:S01]  /*5aa0*/  ISETP.GT.AND P3, PT, R47, 0x38, PT ;  /* 0x000000382f00780c */ /* 0x000fe20003f64270 */
[----:B------:R-:W-:Y:S01]  /*5ab0*/  WARPGROUP.ARRIVE ;  /* 0x00000000000079c5 */ /* 0x000fe20000000000 */
[C---:B------:R-:W-:Y:S01]  /*5ac0*/  FSETP.NEU.FTZ.AND P2, PT, R15.reuse, -INF , PT ;  /* 0xff8000000f00780b */ /* 0x040fe20003f5d000 */
[----:B------:R-:W-:-:S01]  /*5ad0*/  FFMA.FTZ R76, R15, R76, -8 ;  /* 0xc10000000f4c7423 */ /* 0x000fc2000001004c */
[----:B------:R-:W-:-:S02]  /*5ae0*/  FSEL R40, R40, -INF , P4 ;  /* 0xff80000028287808 */ /* 0x000fc40002000000 */
[----:B------:R-:W-:Y:S01]  /*5af0*/  ISETP.GT.AND P4, PT, R47, 0x39, PT ;  /* 0x000000392f00780c */ /* 0x000fe20003f84270 */
[----:B------:R-:W-:Y:S01]  /*5b00*/  QGMMA.64x96x32.F32.E4M3.E4M3 R88, R140, gdesc[UR4], R88, gsb0 ;  /* 0x016000048c587df3 */ /* 0x000fe20008000858 */
[----:B------:R-:W-:Y:S01]  /*5b10*/  FSEL R76, R76, RZ, P2 ;  /* 0x000000ff4c4c7208 */ /* 0x000fe20001000000 */
[----:B------:R-:W-:Y:S01]  /*5b20*/  UIADD3 UR6, UR11, 0x6, URZ ;  /* 0x000000060b067890 */ /* 0x000fe2000fffe03f */
[----:B------:R-:W-:Y:S01]  /*5b30*/  FSEL R43, R43, -INF , P3 ;  /* 0xff8000002b2b7808 */ /* 0x000fe20001800000 */
[----:B------:R-:W-:Y:S01]  /*5b40*/  UMOV UR7, 0x40000040 ;  /* 0x4000004000077882 */ /* 0x000fe20000000000 */
[----:B------:R-:W-:Y:S01]  /*5b50*/  ISETP.GT.AND P3, PT, R47, 0x40, PT ;  /* 0x000000402f00780c */ /* 0x000fe20003f64270 */
[--C-:B------:R-:W-:Y:S01]  /*5b60*/  FFMA.FTZ R79, R8, UR10, -R76.reuse ;  /* 0x0000000a084f7c23 */ /* 0x100fe2000801084c */
[----:B------:R-:W-:-:S01]  /*5b70*/  FFMA.FTZ R8, R11, UR10, -R76 ;  /* 0x0000000a0b087c23 */ /* 0x000fc2000801084c */
[--C-:B------:R-:W-:Y:S01]  /*5b80*/  FFMA.FTZ R11, R12, UR10, -R76.reuse ;  /* 0x0000000a0c0b7c23 */ /* 0x100fe2000801084c */
[----:B------:R-:W-:-:S01]  /*5b90*/  FFMA.FTZ R12, R51, UR10, -R76 ;  /* 0x0000000a330c7c23 */ /* 0x000fc2000801084c */
[----:B------:R-:W-:Y:S01]  /*5ba0*/  FMNMX.FTZ R51, R13, R80, !PT ;  /* 0x000000500d337209 */ /* 0x000fe20007810000 */
[----:B------:R-:W-:-:S01]  /*5bb0*/  FFMA.FTZ R82, R20, UR10, -R76 ;  /* 0x0000000a14527c23 */ /* 0x000fc2000801084c */
[----:B------:R-:W-:Y:S01]  /*5bc0*/  FSEL R44, R44, -INF , P4 ;  /* 0xff8000002c2c7808 */ /* 0x000fe20002000000 */
[----:B------:R-:W-:-:S01]  /*5bd0*/  FFMA.FTZ R50, R50, UR10, -R76 ;  /* 0x0000000a32327c23 */ /* 0x000fc2000801084c */
[----:B------:R-:W-:Y:S01]  /*5be0*/  FMNMX.FTZ R20, R14, R51, !PT ;  /* 0x000000330e147209 */ /* 0x000fe20007810000 */
[----:B------:R-:W-:Y:S01]  /*5bf0*/  MUFU.EX2 R79, R79 ;  /* 0x0000004f004f7308 */ /* 0x000fe20000000800 */
[----:B------:R-:W-:Y:S01]  /*5c00*/  ISETP.GT.AND P4, PT, R47, 0x41, PT ;  /* 0x000000412f00780c */ /* 0x000fe20003f84270 */
[--C-:B------:R-:W-:Y:S01]  /*5c10*/  FFMA.FTZ R4, R4, UR10, -R76.reuse ;  /* 0x0000000a04047c23 */ /* 0x100fe2000801084c */
[----:B------:R-:W-:Y:S01]  /*5c20*/  FMNMX.FTZ R81, R21, R20, !PT ;  /* 0x0000001415517209 */ /* 0x000fe20007810000 */
[--C-:B------:R-:W-:Y:S01]  /*5c30*/  FFMA.FTZ R20, R25, UR10, -R76.reuse ;  /* 0x0000000a19147c23 */ /* 0x100fe2000801084c */
[----:B------:R-:W-:Y:S01]  /*5c40*/  FSEL R46, R46, -INF , P3 ;  /* 0xff8000002e2e7808 */ /* 0x000fe20001800000 */
[--C-:B------:R-:W-:Y:S01]  /*5c50*/  FFMA.FTZ R45, R45, UR10, -R76.reuse ;  /* 0x0000000a2d2d7c23 */ /* 0x100fe2000801084c */
[----:B------:R-:W-:Y:S01]  /*5c60*/  FMNMX.FTZ R80, R24, R81, !PT ;  /* 0x0000005118507209 */ /* 0x000fe20007810000 */
[----:B------:R0:W-:Y:S01]  /*5c70*/  MUFU.EX2 R51, R82 ;  /* 0x0000005200337308 */ /* 0x0001e20000000800 */
[----:B------:R-:W-:Y:S01]  /*5c80*/  ISETP.GT.AND P3, PT, R47, 0x48, PT ;  /* 0x000000482f00780c */ /* 0x000fe20003f64270 */
[--C-:B------:R-:W-:Y:S01]  /*5c90*/  FFMA.FTZ R7, R7, UR10, -R76.reuse ;  /* 0x0000000a07077c23 */ /* 0x100fe2000801084c */
[----:B------:R-:W-:Y:S01]  /*5ca0*/  FMNMX.FTZ R25, R27, R80, !PT ;  /* 0x000000501b197209 */ /* 0x000fe20007810000 */
[----:B------:R-:W-:Y:S01]  /*5cb0*/  FFMA.FTZ R52, R52, UR10, -R76 ;  /* 0x0000000a34347c23 */ /* 0x000fe2000801084c */
[----:B------:R-:W-:-:S02]  /*5cc0*/  FSEL R48, R48, -INF , P4 ;  /* 0xff80000030307808 */ /* 0x000fc40002000000 */
[----:B------:R-:W-:Y:S01]  /*5cd0*/  ISETP.GT.AND P4, PT, R47, 0x49, PT ;  /* 0x000000492f00780c */ /* 0x000fe20003f84270 */
[----:B------:R-:W-:Y:S01]  /*5ce0*/  MUFU.EX2 R50, R50 ;  /* 0x0000003200327308 */ /* 0x000fe20000000800 */
[----:B0-----:R-:W-:-:S01]  /*5cf0*/  FFMA.FTZ R82, R26, UR10, -R76 ;  /* 0x0000000a1a527c23 */ /* 0x001fc2000801084c */
[----:B------:R-:W-:Y:S02]  /*5d00*/  FMNMX.FTZ R26, R28, R25, !PT ;  /* 0x000000191c1a7209 */ /* 0x000fe40007810000 */
[----:B------:R-:W-:Y:S02]  /*5d10*/  FSEL R62, R62, -INF , P3 ;  /* 0xff8000003e3e7808 */ /* 0x000fe40001800000 */
[----:B------:R-:W-:Y:S01]  /*5d20*/  FMNMX.FTZ R81, R31, R26, !PT ;  /* 0x0000001a1f517209 */ /* 0x000fe20007810000 */
[----:B------:R-:W-:-:S01]  /*5d30*/  FFMA.FTZ R26, R29, UR10, -R76 ;  /* 0x0000000a1d1a7c23 */ /* 0x000fc2000801084c */
[----:B------:R0:W-:Y:S01]  /*5d40*/  MUFU.EX2 R25, R82 ;  /* 0x0000005200197308 */ /* 0x0001e20000000800 */
[----:B------:R-:W-:-:S02]  /*5d50*/  ISETP.GT.AND P3, PT, R47, 0x50, PT ;  /* 0x000000502f00780c */ /* 0x000fc40003f64270 */
[----:B------:R-:W-:Y:S02]  /*5d60*/  FMNMX.FTZ R80, R32, R81, !PT ;  /* 0x0000005120507209 */ /* 0x000fe40007810000 */
[----:B-1----:R-:W-:Y:S02]  /*5d70*/  FSEL R64, R64, -INF , P4 ;  /* 0xff80000040407808 */ /* 0x002fe40002000000 */
[----:B------:R-:W-:Y:S01]  /*5d80*/  FMNMX.FTZ R29, R35, R80, !PT ;  /* 0x00000050231d7209 */ /* 0x000fe20007810000 */
[----:B------:R-:W-:Y:S01]  /*5d90*/  MUFU.EX2 R8, R8 ;  /* 0x0000000800087308 */ /* 0x000fe20000000800 */
[----:B0-----:R-:W-:-:S01]  /*5da0*/  FFMA.FTZ R82, R30, UR10, -R76 ;  /* 0x0000000a1e527c23 */ /* 0x001fc2000801084c */
[----:B------:R-:W-:Y:S02]  /*5db0*/  ISETP.GT.AND P4, PT, R47, 0x51, PT ;  /* 0x000000512f00780c */ /* 0x000fe40003f84270 */
[----:B------:R-:W-:Y:S02]  /*5dc0*/  FMNMX.FTZ R30, R36, R29, !PT ;  /* 0x0000001d241e7209 */ /* 0x000fe40007810000 */
[----:B------:R-:W-:-:S02]  /*5dd0*/  FSEL R66, R66, -INF , P3 ;  /* 0xff80000042427808 */ /* 0x000fc40001800000 */
[----:B------:R-:W-:Y:S01]  /*5de0*/  FMNMX.FTZ R81, R39, R30, !PT ;  /* 0x0000001e27517209 */ /* 0x000fe20007810000 */
[--C-:B------:R-:W-:Y:S01]  /*5df0*/  FFMA.FTZ R30, R33, UR10, -R76.reuse ;  /* 0x0000000a211e7c23 */ /* 0x100fe2000801084c */
[----:B------:R-:W-:Y:S01]  /*5e00*/  ISETP.GT.AND P3, PT, R47, 0x58, PT ;  /* 0x000000582f00780c */ /* 0x000fe20003f64270 */
[----:B------:R0:W-:Y:S01]  /*5e10*/  MUFU.EX2 R29, R82 ;  /* 0x00000052001d7308 */ /* 0x0001e20000000800 */
[----:B------:R-:W-:Y:S02]  /*5e20*/  FMNMX.FTZ R80, R40, R81, !PT ;  /* 0x0000005128507209 */ /* 0x000fe40007810000 */
[----:B------:R-:W-:Y:S02]  /*5e30*/  FSEL R67, R67, -INF , P4 ;  /* 0xff80000043437808 */ /* 0x000fe40002000000 */
[----:B------:R-:W-:Y:S01]  /*5e40*/  FMNMX.FTZ R33, R43, R80, !PT ;  /* 0x000000502b217209 */ /* 0x000fe20007810000 */
[--C-:B------:R-:W-:Y:S01]  /*5e50*/  FFMA.FTZ R80, R34, UR10, -R76.reuse ;  /* 0x0000000a22507c23 */ /* 0x100fe2000801084c */
[----:B------:R-:W-:-:S01]  /*5e60*/  FFMA.FTZ R34, R37, UR10, -R76 ;  /* 0x0000000a25227c23 */ /* 0x000fc2000801084c */
[--C-:B------:R-:W-:Y:S01]  /*5e70*/  FFMA.FTZ R37, R38, UR10, -R76.reuse ;  /* 0x0000000a26257c23 */ /* 0x100fe2000801084c */
[----:B------:R-:W-:Y:S01]  /*5e80*/  FMNMX.FTZ R81, R44, R33, !PT ;  /* 0x000000212c517209 */ /* 0x000fe20007810000 */
[----:B0-----:R-:W-:Y:S01]  /*5e90*/  FFMA.FTZ R82, R41, UR10, -R76 ;  /* 0x0000000a29527c23 */ /* 0x001fe2000801084c */
[----:B------:R-:W-:Y:S01]  /*5ea0*/  ISETP.GT.AND P4, PT, R47, 0x59, PT ;  /* 0x000000592f00780c */ /* 0x000fe20003f84270 */
[----:B------:R0:W-:Y:S01]  /*5eb0*/  MUFU.EX2 R33, R80 ;  /* 0x0000005000217308 */ /* 0x0001e20000000800 */
[----:B------:R-:W-:-:S02]  /*5ec0*/  FMNMX.FTZ R81, R46, R81, !PT ;  /* 0x000000512e517209 */ /* 0x000fc40007810000 */
[----:B--2---:R-:W-:Y:S02]  /*5ed0*/  FSEL R68, R68, -INF , P3 ;  /* 0xff80000044447808 */ /* 0x004fe40001800000 */
[----:B------:R-:W-:Y:S02]  /*5ee0*/  FMNMX.FTZ R81, R48, R81, !PT ;  /* 0x0000005130517209 */ /* 0x000fe40007810000 */
[----:B------:R-:W-:Y:S01]  /*5ef0*/  ISETP.GT.AND P3, PT, R47, 0x60, PT ;  /* 0x000000602f00780c */ /* 0x000fe20003f64270 */
[----:B------:R-:W-:Y:S01]  /*5f00*/  MUFU.EX2 R11, R11 ;  /* 0x0000000b000b7308 */ /* 0x000fe20000000800 */
[----:B------:R-:W-:Y:S02]  /*5f10*/  FMNMX.FTZ R81, R62, R81, !PT ;  /* 0x000000513e517209 */ /* 0x000fe40007810000 */
[----:B------:R-:W-:Y:S02]  /*5f20*/  FSEL R69, R69, -INF , P4 ;  /* 0xff80000045457808 */ /* 0x000fe40002000000 */
[----:B------:R-:W-:-:S02]  /*5f30*/  FMNMX.FTZ R81, R64, R81, !PT ;  /* 0x0000005140517209 */ /* 0x000fc40007810000 */
[----:B------:R-:W-:Y:S01]  /*5f40*/  ISETP.GT.AND P4, PT, R47, 0x61, PT ;  /* 0x000000612f00780c */ /* 0x000fe20003f84270 */
[----:B------:R-:W-:Y:S01]  /*5f50*/  MUFU.EX2 R12, R12 ;  /* 0x0000000c000c7308 */ /* 0x000fe20000000800 */
[----:B------:R-:W-:Y:S02]  /*5f60*/  FMNMX.FTZ R38, R66, R81, !PT ;  /* 0x0000005142267209 */ /* 0x000fe40007810000 */
[----:B---3--:R-:W-:Y:S02]  /*5f70*/  FSEL R70, R70, -INF , P3 ;  /* 0xff80000046467808 */ /* 0x008fe40001800000 */
[----:B------:R-:W-:Y:S02]  /*5f80*/  FMNMX.FTZ R41, R67, R38, !PT ;  /* 0x0000002643297209 */ /* 0x000fe40007810000 */
[----:B------:R-:W-:Y:S01]  /*5f90*/  ISETP.GT.AND P3, PT, R47, 0x68, PT ;  /* 0x000000682f00780c */ /* 0x000fe20003f64270 */
[----:B------:R1:W-:Y:S01]  /*5fa0*/  MUFU.EX2 R38, R82 ;  /* 0x0000005200267308 */ /* 0x0003e20000000800 */
[----:B0-----:R-:W-:Y:S01]  /*5fb0*/  FMNMX.FTZ R80, R68, R41, !PT ;  /* 0x0000002944507209 */ /* 0x001fe20007810000 */
[----:B------:R-:W-:Y:S01]  /*5fc0*/  FFMA.FTZ R41, R42, UR10, -R76 ;  /* 0x0000000a2a297c23 */ /* 0x000fe2000801084c */
[----:B----4-:R-:W-:-:S02]  /*5fd0*/  FSEL R71, R71, -INF , P4 ;  /* 0xff80000047477808 */ /* 0x010fc40002000000 */
[----:B------:R-:W-:Y:S02]  /*5fe0*/  FMNMX.FTZ R81, R69, R80, !PT ;  /* 0x0000005045517209 */ /* 0x000fe40007810000 */
[----:B------:R-:W-:Y:S01]  /*5ff0*/  ISETP.GT.AND P4, PT, R47, 0x69, PT ;  /* 0x000000692f00780c */ /* 0x000fe20003f84270 */
[----:B------:R-:W-:Y:S01]  /*6000*/  MUFU.EX2 R20, R20 ;  /* 0x0000001400147308 */ /* 0x000fe20000000800 */
[----:B------:R-:W-:Y:S02]  /*6010*/  FMNMX.FTZ R42, R70, R81, !PT ;  /* 0x00000051462a7209 */ /* 0x000fe40007810000 */
[----:B-----5:R-:W-:Y:S02]  /*6020*/  FSEL R72, R72, -INF , P3 ;  /* 0xff80000048487808 */ /* 0x020fe40001800000 */
[----:B------:R-:W-:Y:S02]  /*6030*/  FMNMX.FTZ R81, R71, R42, !PT ;  /* 0x0000002a47517209 */ /* 0x000fe40007810000 */
[----:B------:R-:W-:Y:S01]  /*6040*/  ISETP.GT.AND P3, PT, R47, 0x70, PT ;  /* 0x000000702f00780c */ /* 0x000fe20003f64270 */
[----:B------:R-:W-:Y:S01]  /*6050*/  MUFU.EX2 R26, R26 ;  /* 0x0000001a001a7308 */ /* 0x000fe20000000800 */
[----:B------:R-:W-:Y:S01]  /*6060*/  FSEL R73, R73, -INF , P4 ;  /* 0xff80000049497808 */ /* 0x000fe20002000000 */
[----:B------:R-:W-:-:S02]  /*6070*/  WARPGROUP.DEPBAR.LE gsb0, 0x0 ;  /* 0x00008000000079c5 */ /* 0x000fc40000010000 */
[----:B------:R-:W-:Y:S01]  /*6080*/  FMNMX.FTZ R42, R72, R81, !PT ;  /* 0x00000051482a7209 */ /* 0x000fe20007810000 */
[----:B------:R-:W-:Y:S01]  /*6090*/  WARPGROUP.ARRIVE ;  /* 0x00000000000079c5 */ /* 0x000fe20000000000 */
[----:B------:R-:W-:Y:S02]  /*60a0*/  ISETP.GT.AND P4, PT, R47, 0x71, PT ;  /* 0x000000712f00780c */ /* 0x000fe40003f84270 */
[----:B------:R-:W-:Y:S01]  /*60b0*/  FSEL R74, R74, -INF , P3 ;  /* 0xff8000004a4a7808 */ /* 0x000fe20001800000 */
[----:B------:R-:W-:Y:S01]  /*60c0*/  MUFU.EX2 R30, R30 ;  /* 0x0000001e001e7308 */ /* 0x000fe20000000800 */
[----:B------:R-:W-:Y:S01]  /*60d0*/  FMNMX.FTZ R81, R73, R42, !PT ;  /* 0x0000002a49517209 */ /* 0x000fe20007810000 */
[----:B------:R-:W-:Y:S01]  /*60e0*/  QGMMA.64x96x32.F32.E4M3.E4M3 R88, R136, gdesc[UR4], R88, gsb0 ;  /* 0x0160000488587df3 */ /* 0x000fe20008000858 */
[----:B------:R-:W-:Y:S02]  /*60f0*/  ISETP.GT.AND P3, PT, R47, 0x78, PT ;  /* 0x000000782f00780c */ /* 0x000fe40003f64270 */
[----:B------:R-:W-:-:S02]  /*6100*/  FSEL R75, R75, -INF , P4 ;  /* 0xff8000004b4b7808 */ /* 0x000fc40002000000 */
[----:B------:R-:W-:Y:S01]  /*6110*/  FMNMX.FTZ R42, R74, R81, !PT ;  /* 0x000000514a2a7209 */ /* 0x000fe20007810000 */
[----:B------:R-:W-:Y:S01]  /*6120*/  MUFU.EX2 R34, R34 ;  /* 0x0000002200227308 */ /* 0x000fe20000000800 */
[----:B------:R-:W-:Y:S02]  /*6130*/  ISETP.GT.AND P4, PT, R47, 0x79, PT ;  /* 0x000000792f00780c */ /* 0x000fe40003f84270 */
[----:B------:R-:W-:Y:S02]  /*6140*/  FSEL R77, R77, -INF , P3 ;  /* 0xff8000004d4d7808 */ /* 0x000fe40001800000 */
[----:B------:R-:W-:Y:S02]  /*6150*/  FMNMX.FTZ R42, R75, R42, !PT ;  /* 0x0000002a4b2a7209 */ /* 0x000fe40007810000 */
[----:B------:R-:W-:Y:S01]  /*6160*/  FSEL R78, R78, -INF , P4 ;  /* 0xff8000004e4e7808 */ /* 0x000fe20002000000 */
        /* <DEDUP_REMOVED lines=11> */
[----:B------:R-:W-:-:S01]  /*6220*/  FFMA.FTZ R60, R61, UR10, -R76 ;  /* 0x0000000a3d3c7c23 */ /* 0x000fc2000801084c */
[----:B------:R-:W-:-:S02]  /*6230*/  IMAD.U32 R61, RZ, RZ, UR10 ;  /* 0x0000000aff3d7e24 */ /* 0x000fc4000f8e00ff */
[----:B------:R-:W-:-:S01]  /*6240*/  FFMA.FTZ R55, R59, UR10, -R76 ;  /* 0x0000000a3b377c23 */ /* 0x000fc2000801084c */
[--C-:B------:R-:W-:Y:S01]  /*6250*/  FFMA.FTZ R59, R63, UR10, -R76.reuse ;  /* 0x0000000a3f3b7c23 */ /* 0x100fe2000801084c */
[----:B------:R-:W-:Y:S08]  /*6260*/  MUFU.EX2 R41, R41 ;  /* 0x0000002900297308 */ /* 0x000ff00000000800 */
[----:B------:R-:W-:Y:S08]  /*6270*/  MUFU.EX2 R4, R4 ;  /* 0x0000000400047308 */ /* 0x000ff00000000800 */
[----:B------:R-:W-:Y:S01]  /*6280*/  MUFU.EX2 R45, R45 ;  /* 0x0000002d002d7308 */ /* 0x000fe20000000800 */
[----:B0-----:R-:W-:Y:S01]  /*6290*/  FMNMX.FTZ R81, R80, R81, !PT ;  /* 0x0000005150517209 */ /* 0x001fe20007810000 */
[--C-:B------:R-:W-:Y:S01]  /*62a0*/  FFMA.FTZ R80, R58, UR10, -R76.reuse ;  /* 0x0000000a3a507c23 */ /* 0x100fe2000801084c */
[----:B------:R-:W-:-:S03]  /*62b0*/  FFMA.FTZ R76, R65, UR10, -R76 ;  /* 0x0000000a414c7c23 */ /* 0x000fc6000801084c */
[----:B-1----:R-:W0:Y:S02]  /*62c0*/  SHFL.BFLY PT, R82, R81, 0x1, 0x1f ;  /* 0x0c201f0051527f89 */ /* 0x002e2400000e0000 */
[----:B------:R-:W-:Y:S08]  /*62d0*/  MUFU.EX2 R7, R7 ;  /* 0x0000000700077308 */ /* 0x000ff00000000800 */
[----:B------:R-:W-:Y:S08]  /*62e0*/  MUFU.EX2 R42, R42 ;  /* 0x0000002a002a7308 */ /* 0x000ff00000000800 */
[----:B------:R-:W-:Y:S01]  /*62f0*/  MUFU.EX2 R47, R47 ;  /* 0x0000002f002f7308 */ /* 0x000fe20000000800 */
[----:B0-----:R-:W-:-:S07]  /*6300*/  FMNMX.FTZ R58, R81, R82, !PT ;  /* 0x00000052513a7209 */ /* 0x001fce0007810000 */
[----:B------:R-:W-:Y:S01]  /*6310*/  MUFU.EX2 R52, R52 ;  /* 0x0000003400347308 */ /* 0x000fe20000000800 */
[----:B------:R-:W-:Y:S02]  /*6320*/  FSEL R82, R15, RZ, P2 ;  /* 0x000000ff0f527208 */ /* 0x000fe40001000000 */
[C---:B------:R-:W-:Y:S01]  /*6330*/  FSETP.NEU.FTZ.AND P2, PT, R58.reuse, -INF , PT ;  /* 0xff8000003a00780b */ /* 0x040fe20003f5d000 */
[----:B------:R-:W-:-:S02]  /*6340*/  FFMA.FTZ R61, R58, R61, -8 ;  /* 0xc10000003a3d7423 */ /* 0x000fc4000001003d */
[----:B------:R-:W-:Y:S01]  /*6350*/  FADD.FTZ R82, -R82, R5 ;  /* 0x0000000552527221 */ /* 0x000fe20000010100 */
[----:B------:R-:W-:Y:S01]  /*6360*/  FSEL R63, R58, RZ, P2 ;  /* 0x000000ff3a3f7208 */ /* 0x000fe20001000000 */
[----:B------:R-:W-:Y:S01]  /*6370*/  MUFU.EX2 R49, R49 ;  /* 0x0000003100317308 */ /* 0x000fe20000000800 */
[----:B------:R-:W-:Y:S01]  /*6380*/  FSEL R61, R61, RZ, P2 ;  /* 0x000000ff3d3d7208 */ /* 0x000fe20001000000 */
[----:B------:R-:W-:-:S02]  /*6390*/  FMUL.FTZ R5, R82, UR10 ;  /* 0x0000000a52057c20 */ /* 0x000fc40008410000 */
[----:B------:R-:W-:-:S02]  /*63a0*/  FADD.FTZ R63, -R63, R6 ;  /* 0x000000063f3f7221 */ /* 0x000fc40000010100 */
[--C-:B------:R-:W-:Y:S01]  /*63b0*/  FFMA.FTZ R9, R9, UR10, -R61.reuse ;  /* 0x0000000a09097c23 */ /* 0x100fe2000801083d */
[----:B------:R-:W-:-:S01]  /*63c0*/  FFMA.FTZ R10, R10, UR10, -R61 ;  /* 0x0000000a0a0a7c23 */ /* 0x000fc2000801083d */
        /* <DEDUP_REMOVED lines=26> */
[----:B------:R-:W-:-:S01]  /*6570*/  FADD.FTZ R48, R8, R81 ;  /* 0x0000005108307221 */ /* 0x000fc20000010000 */
[--C-:B------:R-:W-:Y:S01]  /*6580*/  FFMA.FTZ R71, R71, UR10, -R61.reuse ;  /* 0x0000000a47477c23 */ /* 0x100fe2000801083d */
[----:B------:R-:W-:-:S01]  /*6590*/  FFMA.FTZ R73, R73, UR10, -R61 ;  /* 0x0000000a49497c23 */ /* 0x000fc2000801083d */
[----:B------:R-:W-:Y:S01]  /*65a0*/  FFMA.FTZ R75, R75, UR10, -R61 ;  /* 0x0000000a4b4b7c23 */ /* 0x000fe2000801083d */
[----:B------:R-:W-:-:S01]  /*65b0*/  FADD.FTZ R81, R11, R48 ;  /* 0x000000300b517221 */ /* 0x000fc20000010000 */
[----:B------:R-:W-:Y:S01]  /*65c0*/  FFMA.FTZ R48, R66, UR10, -R61 ;  /* 0x0000000a42307c23 */ /* 0x000fe2000801083d */
[----:B------:R-:W-:-:S02]  /*65d0*/  WARPGROUP.DEPBAR.LE gsb0, 0x0 ;  /* 0x00008000000079c5 */ /* 0x000fc40000010000 */
[----:B------:R-:W2:Y:S01]  /*65e0*/  MUFU.EX2 R13, R13 ;  /* 0x0000000d000d7308 */ /* 0x000ea20000000800 */
[----:B-1----:R-:W-:-:S01]  /*65f0*/  FFMA.FTZ R3, R82, R2, R9 ;  /* 0x0000000252037223 */ /* 0x002fc20000010009 */
[----:B------:R-:W-:-:S04]  /*6600*/  FADD.FTZ R62, R12, R81 ;  /* 0x000000510c3e7221 */ /* 0x000fc80000010000 */
[----:B------:R-:W-:Y:S02]  /*6610*/  FADD.FTZ R81, R51, R62 ;  /* 0x0000003e33517221 */ /* 0x000fe40000010000 */
[----:B------:R-:W1:Y:S01]  /*6620*/  MUFU.EX2 R14, R14 ;  /* 0x0000000e000e7308 */ /* 0x000e620000000800 */
[----:B0-----:R-:W-:-:S01]  /*6630*/  FADD.FTZ R2, R10, R3 ;  /* 0x000000030a027221 */ /* 0x001fc20000010000 */
[----:B------:R-:W-:-:S04]  /*6640*/  FADD.FTZ R62, R20, R81 ;  /* 0x00000051143e7221 */ /* 0x000fc80000010000 */
[----:B------:R-:W-:Y:S01]  /*6650*/  FADD.FTZ R81, R25, R62 ;  /* 0x0000003e19517221 */ /* 0x000fe20000010000 */
[----:B------:R-:W-:-:S01]  /*6660*/  FFMA.FTZ R62, R68, UR10, -R61 ;  /* 0x0000000a443e7c23 */ /* 0x000fc2000801083d */
        /* <DEDUP_REMOVED lines=16> */
[----:B------:R1:W-:Y:S01]  /*6770*/  MUFU.EX2 R6, R65 ;  /* 0x0000004100067308 */ /* 0x0003e20000000800 */
[----:B0-----:R-:W-:-:S07]  /*6780*/  FADD.FTZ R3, R35, R2 ;  /* 0x0000000223037221 */ /* 0x001fce0000010000 */
[----:B------:R-:W0:Y:S01]  /*6790*/  MUFU.EX2 R39, R39 ;  /* 0x0000002700277308 */ /* 0x000e220000000800 */
[----:B-1----:R-:W-:-:S01]  /*67a0*/  FFMA.FTZ R65, R64, UR10, -R61 ;  /* 0x0000000a40417c23 */ /* 0x002fc2000801083d */
[----:B------:R-:W-:Y:S01]  /*67b0*/  FADD.FTZ R64, R26, R81 ;  /* 0x000000511a407221 */ /* 0x000fe20000010000 */
[----:B--2---:R-:W-:-:S03]  /*67c0*/  FADD.FTZ R2, R36, R3 ;  /* 0x0000000324027221 */ /* 0x004fc60000010000 */
[----:B------:R-:W-:Y:S02]  /*67d0*/  FADD.FTZ R81, R29, R64 ;  /* 0x000000401d517221 */ /* 0x000fe40000010000 */
[----:B------:R-:W1:Y:S02]  /*67e0*/  MUFU.EX2 R40, R40 ;  /* 0x0000002800287308 */ /* 0x000e640000000800 */
[----:B------:R-:W-:-:S04]  /*67f0*/  FADD.FTZ R64, R30, R81 ;  /* 0x000000511e407221 */ /* 0x000fc80000010000 */
[----:B------:R-:W-:Y:S01]  /*6800*/  FADD.FTZ R81, R33, R64 ;  /* 0x0000004021517221 */ /* 0x000fe20000010000 */
[----:B------:R-:W-:-:S01]  /*6810*/  FFMA.FTZ R64, R70, UR10, -R61 ;  /* 0x0000000a46407c23 */ /* 0x000fc2000801083d */
[----:B------:R-:W2:Y:S01]  /*6820*/  MUFU.EX2 R43, R43 ;  /* 0x0000002b002b7308 */ /* 0x000ea20000000800 */
[----:B0-----:R-:W-:-:S01]  /*6830*/  FADD.FTZ R3, R39, R2 ;  /* 0x0000000227037221 */ /* 0x001fc20000010000 */
[----:B------:R-:W-:-:S04]  /*6840*/  FADD.FTZ R66, R34, R81 ;  /* 0x0000005122427221 */ /* 0x000fc80000010000 */
[----:B------:R-:W-:Y:S02]  /*6850*/  FADD.FTZ R81, R37, R66 ;  /* 0x0000004225517221 */ /* 0x000fe40000010000 */
[----:B------:R-:W0:Y:S01]  /*6860*/  MUFU.EX2 R44, R44 ;  /* 0x0000002c002c7308 */ /* 0x000e220000000800 */
[----:B-1----:R-:W-:-:S01]  /*6870*/  FADD.FTZ R3, R40, R3 ;  /* 0x0000000328037221 */ /* 0x002fc20000010000 */
[----:B------:R-:W-:-:S03]  /*6880*/  FADD.FTZ R2, R38, R81 ;  /* 0x0000005126027221 */ /* 0x000fc60000010000 */
[----:B------:R-:W-:Y:S01]  /*6890*/  FADD.FTZ R66, R6, R3 ;  /* 0x0000000306427221 */ /* 0x000fe20000010000 */
[----:B------:R-:W-:-:S02]  /*68a0*/  FADD.FTZ R3, R41, R2 ;  /* 0x0000000229037221 */ /* 0x000fc40000010000 */
[----:B------:R-:W1:Y:S01]  /*68b0*/  MUFU.EX2 R63, R63 ;  /* 0x0000003f003f7308 */ /* 0x000e620000000800 */
[----:B--2---:R-:W-:-:S01]  /*68c0*/  FADD.FTZ R81, R43, R66 ;  /* 0x000000422b517221 */ /* 0x004fc20000010000 */
[----:B------:R-:W-:Y:S01]  /*68d0*/  FADD.FTZ R2, R4, R3 ;  /* 0x0000000304027221 */ /* 0x000fe20000010000 */
[----:B------:R-:W-:-:S03]  /*68e0*/  FFMA.FTZ R66, R72, UR10, -R61 ;  /* 0x0000000a48427c23 */ /* 0x000fc6000801083d */
        /* <DEDUP_REMOVED lines=8> */
[----:B------:R-:W-:-:S03]  /*6970*/  FFMA.FTZ R68, R74, UR10, -R61 ;  /* 0x0000000a4a447c23 */ /* 0x000fc6000801083d */
[----:B------:R-:W-:Y:S02]  /*6980*/  FADD.FTZ R70, R52, R81 ;  /* 0x0000005134467221 */ /* 0x000fe40000010000 */
[----:B------:R-:W1:Y:S01]  /*6990*/  MUFU.EX2 R48, R48 ;  /* 0x0000003000307308 */ /* 0x000e620000000800 */
[----:B--2---:R-:W-:-:S01]  /*69a0*/  FADD.FTZ R2, R46, R3 ;  /* 0x000000032e027221 */ /* 0x004fc20000010000 */
[----:B------:R-:W-:Y:S01]  /*69b0*/  FADD.FTZ R81, R49, R70 ;  /* 0x0000004631517221 */ /* 0x000fe20000010000 */
[----:B------:R-:W-:-:S01]  /*69c0*/  FFMA.FTZ R70, R77, UR10, -R61 ;  /* 0x0000000a4d467c23 */ /* 0x000fc2000801083d */
[----:B------:R-:W-:-:S04]  /*69d0*/  FFMA.FTZ R61, R78, UR10, -R61 ;  /* 0x0000000a4e3d7c23 */ /* 0x000fc8000801083d */
        /* <DEDUP_REMOVED lines=12> */
[----:B------:R-:W-:-:S04]  /*6aa0*/  IMAD.U32 R2, RZ, RZ, UR22 ;  /* 0x00000016ff027e24 */ /* 0x000fc8000f8e00ff */
[----:B------:R-:W-:Y:S02]  /*6ab0*/  @!P1 VIADD R2, R2, 0x19c40 ;  /* 0x00019c4002029836 */ /* 0x000fe40000000000 */
[----:B------:R-:W2:Y:S01]  /*6ac0*/  MUFU.EX2 R56, R56 ;  /* 0x0000003800387308 */ /* 0x000ea20000000800 */
[----:B0-----:R-:W-:-:S02]  /*6ad0*/  FADD.FTZ R77, R53, R72 ;  /* 0x00000048354d7221 */ /* 0x001fc40000010000 */
[----:B------:R-:W-:-:S04]  /*6ae0*/  @!P1 PRMT R2, RZ, 0x654, R2 ;  /* 0x00000654ff029816 */ /* 0x000fc80000000002 */
[----:B------:R0:W-:Y:S01]  /*6af0*/  @!P1 SYNCS.ARRIVE.TRANS64.RED.A1T0 RZ, [R2+URZ], RZ ;  /* 0x000000ff02ff99a7 */ /* 0x0001e2000810043f */
        /* <DEDUP_REMOVED lines=30> */
.L_x_9653:
[----:B------:R-:W-:Y:S01]  /*6ce0*/  UISETP.GT.AND UP0, UPT, UR18, UR17, UPT ;  /* 0x000000111200728c */ /* 0x000fe2000bf04270 */
[----:B------:R-:W-:Y:S01]  /*6cf0*/  F2FP.SATFINITE.E4M3.F32.PACK_AB_MERGE_C R6, R43, R6, RZ ;  /* 0x000000062b06723e */ /* 0x000fe200048070ff */
[----:B------:R-:W-:Y:S01]  /*6d00*/  UIADD3 UR6, UR14, 0x19c60, URZ ;  /* 0x00019c600e067890 */ /* 0x000fe2000fffe03f */
[----:B------:R-:W-:Y:S01]  /*6d10*/  F2FP.SATFINITE.E4M3.F32.PACK_AB_MERGE_C R8, R11, R8, RZ ;  /* 0x000000080b08723e */ /* 0x000fe200048070ff */
[----:B------:R-:W-:Y:S01]  /*6d20*/  UIADD3 UR18, UR18, -0x1, URZ ;  /* 0xffffffff12127890 */ /* 0x000fe2000fffe03f */
[----:B------:R-:W-:Y:S01]  /*6d30*/  F2FP.SATFINITE.E4M3.F32.PACK_AB_MERGE_C R13, R14, R13, RZ ;  /* 0x0000000d0e0d723e */ /* 0x000fe200048070ff */
[----:B------:R-:W-:Y:S01]  /*6d40*/  UPRMT UR6, UR43, 0x654, UR6 ;  /* 0x000006542b067896 */ /* 0x000fe20008000006 */
[----:B------:R-:W-:Y:S01]  /*6d50*/  PLOP3.LUT P2, PT, PT, PT, UP0, 0x80, 0x0 ;  /* 0x000000000000781c */ /* 0x000fe20003f4f008 */
        /* <DEDUP_REMOVED lines=83> */
.L_x_9644:
[----:B------:R-:W-:-:S13]  /*7290*/  ISETP.LE.AND P2, PT, RZ, UR18, PT ;  /* 0x00000012ff007c0c */ /* 0x000fda000bf43270 */
[----:B------:R-:W-:Y:S05]  /*72a0*/  @!P2 BRA `(.L_x_9655) ;  /* 0x0000002000f4a947 */ /* 0x000fea0003800000 */
[----:B------:R-:W-:Y:S01]  /*72b0*/  IMAD.MOV.U32 R5, RZ, RZ, R58 ;  /* 0x000000ffff057224 */ /* 0x000fe200078e003a */
[----:B------:R-:W-:Y:S01]  /*72c0*/  UMOV UR19, UR36 ;  /* 0x0000002400137c82 */ /* 0x000fe20008000000 */
[----:B------:R-:W-:Y:S01]  /*72d0*/  IMAD.MOV.U32 R4, RZ, RZ, R15 ;  /* 0x000000ffff047224 */ /* 0x000fe200078e000f */
[----:B------:R-:W-:Y:S01]  /*72e0*/  UMOV UR20, UR37 ;  /* 0x0000002500147c82 */ /* 0x000fe20008000000 */
[----:B------:R-:W-:-:S05]  /*72f0*/  ULDC UR17, c[0x0][0x988] ;  /* 0x0002620000117ab9 */ /* 0x000fca0000000800 */
.L_x_9665:
[----:B------:R-:W-:-:S04]  /*7300*/  UIADD3 UR37, UR20, 0x1, URZ ;  /* 0x0000000114257890 */ /* 0x000fc8000fffe03f */
[----:B------:R-:W-:-:S04]  /*7310*/  UISETP.NE.AND UP0, UPT, UR37, 0x2, UPT ;  /* 0x000000022500788c */ /* 0x000fc8000bf05270 */
[----:B------:R-:W-:Y:S02]  /*7320*/  USEL UR36, URZ, 0x1, UP0 ;  /* 0x000000013f247887 */ /* 0x000fe40008000000 */
[----:B------:R-:W-:Y:S02]  /*7330*/  USEL UR37, UR37, URZ, UP0 ;  /* 0x0000003f25257287 */ /* 0x000fe40008000000 */
[----:B------:R-:W-:Y:S01]  /*7340*/  ULOP3.LUT UR36, UR19, UR36, URZ, 0x3c, !UPT ;  /* 0x0000002413247292 */ /* 0x000fe2000f8e3c3f */
[----:B------:R-:W-:Y:S11]  /*7350*/  @!P0 BRA `(.L_x_9656) ;  /* 0x0000000000048947 */ /* 0x000ff60003800000 */
[----:B------:R-:W-:Y:S01]  /*7360*/  BPT.TRAP 0x1 ;  /* 0x000000040000795c */ /* 0x000fe20000300000 */
.L_x_9656:
[----:B------:R-:W-:Y:S01]  /*7370*/  ULEA UR6, UR37, UR44, 0x3 ;  /* 0x0000002c25067291 */ /* 0x000fe2000f8e183f */
[----:B------:R-:W-:-:S05]  /*7380*/  IMAD.U32 R6, RZ, RZ, UR36 ;  /* 0x00000024ff067e24 */ /* 0x000fca000f8e00ff */
[----:B------:R-:W-:-:S04]  /*7390*/  SHF.L.U32 R6, R6, 0x1f, RZ ;  /* 0x0000001f06067819 */ /* 0x000fc800000006ff */
[----:B------:R0:W1:Y:S01]  /*73a0*/  SYNCS.PHASECHK.TRANS64.TRYWAIT P2, [UR6+0x19c30], R6 ;  /* 0x019c3006ff0075a7 */ /* 0x0000620008040146 */
[----:B------:R-:W-:Y:S05]  /*73b0*/  @!P0 BRA `(.L_x_9657) ;  /* 0x0000000000048947 */ /* 0x000fea0003800000 */
[----:B------:R-:W-:Y:S01]  /*73c0*/  BPT.TRAP 0x1 ;  /* 0x000000040000795c */ /* 0x000fe20000300000 */
.L_x_9657:
[----:B-1----:R-:W-:Y:S05]  /*73d0*/  @P2 BRA `(.L_x_9658) ;  /* 0x0000000000082947 */ /* 0x002fea0003800000 */
[----:B------:R-:W1:Y:S02]  /*73e0*/  SYNCS.PHASECHK.TRANS64.TRYWAIT P2, [UR6+0x19c30], R6 ;  /* 0x019c3006ff0075a7 */ /* 0x000e640008040146 */
[----:B-1----:R-:W-:Y:S05]  /*73f0*/  @!P2 BRA `(.L_x_9659) ;  /* 0x000000980040a947 */ /* 0x002fea0003800000 */
.L_x_9658:
        /* <DEDUP_REMOVED lines=17> */
.L_x_9660:
[----:B------:R-:W-:Y:S01]  /*7510*/  ULEA UR14, UR20, UR44, 0x3 ;  /* 0x0000002c140e7291 */ /* 0x000fe2000f8e183f */
[----:B01----:R-:W-:-:S05]  /*7520*/  IMAD.U32 R6, RZ, RZ, UR19 ;  /* 0x00000013ff067e24 */ /* 0x003fca000f8e00ff */
[----:B------:R-:W-:-:S04]  /*7530*/  SHF.L.U32 R6, R6, 0x1f, RZ ;  /* 0x0000001f06067819 */ /* 0x000fc800000006ff */
[----:B------:R0:W1:Y:S01]  /*7540*/  SYNCS.PHASECHK.TRANS64.TRYWAIT P2, [UR14+0x19c50], R6 ;  /* 0x019c5006ff0075a7 */ /* 0x000062000804014e */
[----:B------:R-:W-:Y:S05]  /*7550*/  @!P0 BRA `(.L_x_9661) ;  /* 0x0000000000048947 */ /* 0x000fea0003800000 */
[----:B------:R-:W-:Y:S01]  /*7560*/  BPT.TRAP 0x1 ;  /* 0x000000040000795c */ /* 0x000fe20000300000 */
.L_x_9661:
        /* <DEDUP_REMOVED lines=63> */
[----:B----4-:R-:W-:Y:S01]  /*7960*/  FMNMX.FTZ R67, R13, R58, !PT ;  /* 0x0000003a0d437209 */ /* 0x010fe20007810000 */
[C---:B------:R-:W-:Y:S01]  /*7970*/  FMUL.FTZ R65, R0.reuse, R74 ;  /* 0x0000004a00417220 */ /* 0x040fe20000410000 */
[----:B------:R-:W-:-:S05]  /*7980*/  FMUL.FTZ R66, R0, R75 ;  /* 0x0000004b00427220 */ /* 0x000fca0000410000 */
        /* <DEDUP_REMOVED lines=8> */
[----:B------:R-:W-:-:S06]  /*7a10*/  FMUL.FTZ R67, R0, R76 ;  /* 0x0000004c00437220 */ /* 0x000fcc0000410000 */
[----:B------:R-:W2:Y:S01]  /*7a20*/  MUFU.TANH R26, R26 ;  /* 0x0000001a001a7308 */ /* 0x000ea20000002400 */
[----:B---3--:R-:W-:-:S07]  /*7a30*/  FMNMX.FTZ R15, R21, R58, !PT ;  /* 0x0000003a150f7209 */ /* 0x008fce0007810000 */
[----:B------:R-:W3:Y:S01]  /*7a40*/  MUFU.TANH R28, R28 ;  /* 0x0000001c001c7308 */ /* 0x000ee20000002400 */
[----:B----4-:R-:W-:Y:S01]  /*7a50*/  FMNMX.FTZ R69, R25, R68, !PT ;  /* 0x0000004419457209 */ /* 0x010fe20007810000 */
[----:B------:R-:W-:-:S06]  /*7a60*/  FMUL.FTZ R68, R0, R77 ;  /* 0x0000004d00447220 */ /* 0x000fcc0000410000 */
[----:B------:R-:W4:Y:S01]  /*7a70*/  MUFU.TANH R27, R27 ;  /* 0x0000001b001b7308 */ /* 0x000f220000002400 */
[----:B--2---:R-:W-:-:S07]  /*7a80*/  FMNMX.FTZ R58, R26, R15, !PT ;  /* 0x0000000f1a3a7209 */ /* 0x004fce0007810000 */
[----:B------:R-:W2:Y:S01]  /*7a90*/  MUFU.TANH R29, R29 ;  /* 0x0000001d001d7308 */ /* 0x000ea20000002400 */
[----:B---3--:R-:W-:-:S07]  /*7aa0*/  FMNMX.FTZ R70, R28, R69, !PT ;  /* 0x000000451c467209 */ /* 0x008fce0007810000 */
[----:B------:R-:W3:Y:S01]  /*7ab0*/  MUFU.TANH R30, R30 ;  /* 0x0000001e001e7308 */ /* 0x000ee20000002400 */
[----:B----4-:R-:W-:-:S07]  /*7ac0*/  FMNMX.FTZ R15, R27, R58, !PT ;  /* 0x0000003a1b0f7209 */ /* 0x010fce0007810000 */
[----:B------:R-:W4:Y:S01]  /*7ad0*/  MUFU.TANH R32, R32 ;  /* 0x0000002000207308 */ /* 0x000f220000002400 */
[----:B--2---:R-:W-:-:S07]  /*7ae0*/  FMNMX.FTZ R69, R29, R70, !PT ;  /* 0x000000461d457209 */ /* 0x004fce0007810000 */
        /* <DEDUP_REMOVED lines=8> */
[----:B---3--:R-:W-:Y:S01]  /*7b70*/  FMNMX.FTZ R71, R33, R70, !PT ;  /* 0x0000004621477209 */ /* 0x008fe20007810000 */
[----:B------:R-:W-:-:S06]  /*7b80*/  FMUL.FTZ R70, R0, R79 ;  /* 0x0000004f00467220 */ /* 0x000fcc0000410000 */
[----:B------:R-:W3:Y:S01]  /*7b90*/  MUFU.TANH R35, R35 ;  /* 0x0000002300237308 */ /* 0x000ee20000002400 */
[----:B----4-:R-:W-:-:S07]  /*7ba0*/  FMNMX.FTZ R58, R34, R15, !PT ;  /* 0x0000000f223a7209 */ /* 0x010fce0007810000 */
        /* <DEDUP_REMOVED lines=89> */
[----:B---3--:R-:W-:Y:S02]  /*8140*/  FMNMX.FTZ R79, R77, R80, !PT ;  /* 0x000000504d4f7209 */ /* 0x008fe40007810000 */
[----:B----4-:R-:W-:Y:S01]  /*8150*/  FMNMX.FTZ R80, R76, R15, !PT ;  /* 0x0000000f4c507209 */ /* 0x010fe20007810000 */
[----:B-1----:R-:W-:Y:S06]  /*8160*/  @P2 BRA `(.L_x_9662) ;  /* 0x0000000000082947 */ /* 0x002fec0003800000 */
[----:B------:R-:W1:Y:S02]  /*8170*/  SYNCS.PHASECHK.TRANS64.TRYWAIT P2, [UR14+0x19c50], R6 ;  /* 0x019c5006ff0075a7 */ /* 0x000e64000804014e */
[----:B-1----:R-:W-:Y:S05]  /*8180*/  @!P2 BRA `(.L_x_9663) ;  /* 0x0000008800f4a947 */ /* 0x002fea0003800000 */
.L_x_9662:
[----:B------:R-:W-:Y:S01]  /*8190*/  UIADD3 UR6, UR44, 0x3000, URZ ;  /* 0x000030002c067890 */ /* 0x000fe2000fffe03f */
[----:B------:R-:W-:Y:S01]  /*81a0*/  WARPGROUP.ARRIVE ;  /* 0x00000000000079c5 */ /* 0x000fe20000000000 */
[----:B------:R-:W-:Y:S01]  /*81b0*/  UMOV UR7, 0x40000040 ;  /* 0x4000004000077882 */ /* 0x000fe20000000000 */
[----:B-1----:R-:W0:Y:S01]  /*81c0*/  SHFL.BFLY PT, R15, R80, 0x2, 0x1f ;  /* 0x0c401f00500f7f89 */ /* 0x002e2200000e0000 */
[----:B------:R-:W-:Y:S01]  /*81d0*/  USHF.R.U32.HI UR6, URZ, 0x4, UR6 ;  /* 0x000000043f067899 */ /* 0x000fe20008011606 */
[----:B--2---:R-:W-:Y:S01]  /*81e0*/  FMNMX.FTZ R79, R78, R79, !PT ;  /* 0x0000004f4e4f7209 */ /* 0x004fe20007810000 */
[----:B------:R-:W-:Y:S02]  /*81f0*/  UMOV UR10, UR17 ;  /* 0x00000011000a7c82 */ /* 0x000fe40008000000 */
[----:B------:R-:W-:Y:S02]  /*8200*/  ULOP3.LUT UR6, UR6, 0x3fff, URZ, 0xc0, !UPT ;  /* 0x00003fff06067892 */ /* 0x000fe4000f8ec03f */
[----:B------:R-:W1:Y:S02]  /*8210*/  SHFL.BFLY PT, R58, R79, 0x2, 0x1f ;  /* 0x0c401f004f3a7f89 */ /* 0x000e6400000e0000 */
[----:B------:R-:W-:-:S04]  /*8220*/  ULOP3.LUT UR6, UR6, 0x10000, URZ, 0xfc, !UPT ;  /* 0x0001000006067892 */ /* 0x000fc8000f8efc3f */
[----:B------:R-:W-:-:S07]  /*8230*/  UIMAD UR11, UR20, 0x300, UR6 ;  /* 0x00000300140b78a4 */ /* 0x000fce000f8e0206 */
[----:B------:R-:W-:Y:S02]  /*8240*/  UMOV UR6, UR11 ;  /* 0x0000000b00067c82 */ /* 0x000fe40008000000 */
[----:B------:R-:W-:Y:S01]  /*8250*/  QGMMA.64x96x32.F32.E4M3.E4M3 R88, R148, gdesc[UR4], R88, gsb0 ;  /* 0x0160000494587df3 */ /* 0x000fe20008000858 */
[----:B------:R-:W-:Y:S01]  /*8260*/  UIADD3 UR6, UR11, 0x2, URZ ;  /* 0x000000020b067890 */ /* 0x000fe2000fffe03f */
[----:B0-----:R-:W-:Y:S01]  /*8270*/  FMNMX.FTZ R6, R80, R15, !PT ;  /* 0x0000000f50067209 */ /* 0x001fe20007810000 */
[----:B------:R-:W-:Y:S01]  /*8280*/  UMOV UR7, 0x40000040 ;  /* 0x4000004000077882 */ /* 0x000fe20000000000 */
[----:B------:R-:W-:-:S03]  /*8290*/  IMAD.U32 R80, RZ, RZ, UR10 ;  /* 0x0000000aff507e24 */ /* 0x000fc6000f8e00ff */
[----:B------:R-:W0:Y:S01]  /*82a0*/  SHFL.BFLY PT, R15, R6, 0x1, 0x1f ;  /* 0x0c201f00060f7f89 */ /* 0x000e2200000e0000 */
[----:B-1----:R-:W-:Y:S01]  /*82b0*/  FMNMX.FTZ R81, R79, R58, !PT ;  /* 0x0000003a4f517209 */ /* 0x002fe20007810000 */
[----:B------:R-:W-:-:S04]  /*82c0*/  IMAD.U32 R79, RZ, RZ, UR10 ;  /* 0x0000000aff4f7e24 */ /* 0x000fc8000f8e00ff */
[----:B------:R-:W1:Y:S01]  /*82d0*/  SHFL.BFLY PT, R58, R81, 0x1, 0x1f ;  /* 0x0c201f00513a7f89 */ /* 0x000e6200000e0000 */
[----:B0-----:R-:W-:-:S05]  /*82e0*/  FMNMX.FTZ R15, R6, R15, !PT ;  /* 0x0000000f060f7209 */ /* 0x001fca0007810000 */
[C---:B------:R-:W-:Y:S01]  /*82f0*/  FFMA.FTZ R6, R15.reuse, R80, -8 ;  /* 0xc10000000f067423 */ /* 0x040fe20000010050 */
[----:B------:R-:W-:-:S01]  /*8300*/  FADD.FTZ R4, -R15, R4 ;  /* 0x000000040f047221 */ /* 0x000fc20000010100 */
[----:B-1----:R-:W-:Y:S02]  /*8310*/  FMNMX.FTZ R58, R81, R58, !PT ;  /* 0x0000003a513a7209 */ /* 0x002fe40007810000 */
        /* <DEDUP_REMOVED lines=69> */
[----:B------:R-:W-:Y:S01]  /*8770*/  FFMA.FTZ R70, R70, UR10, -R76 ;  /* 0x0000000a46467c23 */ /* 0x000fe2000801084c */
[----:B------:R-:W-:-:S02]  /*8780*/  WARPGROUP.DEPBAR.LE gsb0, 0x0 ;  /* 0x00008000000079c5 */ /* 0x000fc40000010000 */
[----:B------:R-:W-:Y:S01]  /*8790*/  WARPGROUP.ARRIVE ;  /* 0x00000000000079c5 */ /* 0x000fe20000000000 */
[----:B------:R-:W-:-:S01]  /*87a0*/  FFMA.FTZ R73, R73, UR10, -R76 ;  /* 0x0000000a49497c23 */ /* 0x000fc2000801084c */
[----:B------:R-:W-:Y:S01]  /*87b0*/  FFMA.FTZ R74, R74, UR10, -R76 ;  /* 0x0000000a4a4a7c23 */ /* 0x000fe2000801084c */
[----:B------:R-:W2:Y:S01]  /*87c0*/  MUFU.EX2 R9, R9 ;  /* 0x0000000900097308 */ /* 0x000ea20000000800 */
[----:B-1----:R-:W-:-:S01]  /*87d0*/  FFMA.FTZ R2, R5, R2, R10 ;  /* 0x0000000205027223 */ /* 0x002fc2000001000a */
[--C-:B------:R-:W-:Y:S01]  /*87e0*/  FFMA.FTZ R77, R77, UR10, -R76.reuse ;  /* 0x0000000a4d4d7c23 */ /* 0x100fe2000801084c */
[----:B------:R-:W-:Y:S01]  /*87f0*/  QGMMA.64x96x32.F32.E4M3.E4M3 R88, R144, gdesc[UR4], R88, gsb0 ;  /* 0x0160000490587df3 */ /* 0x000fe20008000858 */
[----:B------:R-:W-:Y:S01]  /*8800*/  UIADD3 UR6, UR11, 0x4, URZ ;  /* 0x000000040b067890 */ /* 0x000fe2000fffe03f */
[----:B------:R-:W-:Y:S01]  /*8810*/  FFMA.FTZ R76, R78, UR10, -R76 ;  /* 0x0000000a4e4c7c23 */ /* 0x000fe2000801084c */
[----:B------:R-:W-:Y:S02]  /*8820*/  UMOV UR7, 0x40000040 ;  /* 0x4000004000077882 */ /* 0x000fe40000000000 */
        /* <DEDUP_REMOVED lines=27> */
[----:B------:R-:W-:Y:S02]  /*89e0*/  WARPGROUP.DEPBAR.LE gsb0, 0x0 ;  /* 0x00008000000079c5 */ /* 0x000fe40000010000 */
[----:B------:R-:W-:Y:S01]  /*89f0*/  WARPGROUP.ARRIVE ;  /* 0x00000000000079c5 */ /* 0x000fe20000000000 */
[----:B--2---:R-:W-:-:S04]  /*8a00*/  FADD.FTZ R79, R29, R80 ;  /* 0x000000501d4f7221 */ /* 0x004fc80000010000 */
[----:B------:R-:W2:Y:S01]  /*8a10*/  MUFU.EX2 R31, R31 ;  /* 0x0000001f001f7308 */ /* 0x000ea20000000800 */
[----:B------:R-:W-:Y:S01]  /*8a20*/  QGMMA.64x96x32.F32.E4M3.E4M3 R88, R140, gdesc[UR4], R88, gsb0 ;  /* 0x016000048c587df3 */ /* 0x000fe20008000858 */
[----:B------:R-:W-:Y:S01]  /*8a30*/  UIADD3 UR6, UR11, 0x6, URZ ;  /* 0x000000060b067890 */ /* 0x000fe2000fffe03f */
[----:B-1----:R-:W-:Y:S01]  /*8a40*/  FADD.FTZ R2, R30, R3 ;  /* 0x000000031e027221 */ /* 0x002fe20000010000 */
[----:B------:R-:W-:-:S04]  /*8a50*/  UMOV UR7, 0x40000040 ;  /* 0x4000004000077882 */ /* 0x000fc80000000000 */
        /* <DEDUP_REMOVED lines=30> */
[----:B------:R-:W-:Y:S01]  /*8c40*/  QGMMA.64x96x32.F32.E4M3.E4M3 R88, R136, gdesc[UR4], R88, gsb0 ;  /* 0x0160000488587df3 */ /* 0x000fe20008000858 */
[----:B-1----:R-:W-:-:S05]  /*8c50*/  FADD.FTZ R79, R45, R80 ;  /* 0x000000502d4f7221 */ /* 0x002fca0000010000 */
[----:B------:R-:W1:Y:S08]  /*8c60*/  MUFU.EX2 R48, R48 ;  /* 0x0000003000307308 */ /* 0x000e700000000800 */
        /* <DEDUP_REMOVED lines=26> */
[----:B------:R-:W-:Y:S01]  /*8e10*/  IMAD.U32 R2, RZ, RZ, UR37 ;  /* 0x00000025ff027e24 */ /* 0x000fe2000f8e00ff */
[----:B------:R-:W-:-:S04]  /*8e20*/  WARPGROUP.DEPBAR.LE gsb0, 0x0 ;  /* 0x00008000000079c5 */ /* 0x000fc80000010000 */
[----:B------:R-:W-:Y:S01]  /*8e30*/  @!P1 LEA R2, R2, UR44, 0x3 ;  /* 0x0000002c02029c11 */ /* 0x000fe2000f8e18ff */
[----:B------:R-:W0:Y:S01]  /*8e40*/  MUFU.EX2 R62, R62 ;  /* 0x0000003e003e7308 */ /* 0x000e220000000800 */
[----:B-1----:R-:W-:-:S03]  /*8e50*/  FADD.FTZ R79, R61, R80 ;  /* 0x000000503d4f7221 */ /* 0x002fc60000010000 */
[----:B------:R-:W-:-:S04]  /*8e60*/  @!P1 VIADD R2, R2, 0x19c40 ;  /* 0x00019c4002029836 */ /* 0x000fc80000000000 */
[----:B------:R-:W1:Y:S01]  /*8e70*/  MUFU.EX2 R63, R63 ;  /* 0x0000003f003f7308 */ /* 0x000e620000000800 */
[----:B--2---:R-:W-:-:S01]  /*8e80*/  FADD.FTZ R80, R60, R3 ;  /* 0x000000033c507221 */ /* 0x004fc20000010000 */
[----:B------:R-:W-:-:S04]  /*8e90*/  @!P1 PRMT R2, RZ, 0x654, R2 ;  /* 0x00000654ff029816 */ /* 0x000fc80000000002 */
[----:B------:R2:W-:Y:S02]  /*8ea0*/  @!P1 SYNCS.ARRIVE.TRANS64.RED.A1T0 RZ, [R2+URZ], RZ ;  /* 0x000000ff02ff99a7 */ /* 0x0005e4000810043f */
        /* <DEDUP_REMOVED lines=34> */
.L_x_9664:
        /* <DEDUP_REMOVED lines=91> */
.L_x_9655:
[----:B------:R-:W-:Y:S06]  /*9680*/  BAR.ARV 0x8, 0x1a0 ;  /* 0x0206800000007b1d */ /* 0x000fec0000002000 */
[----:B------:R-:W-:Y:S05]  /*9690*/  @!P0 BRA `(.L_x_9666) ;  /* 0x0000000000048947 */ /* 0x000fea0003800000 */
[----:B------:R-:W-:Y:S01]  /*96a0*/  BPT.TRAP 0x1 ;  /* 0x000000040000795c */ /* 0x000fe20000300000 */
.L_x_9666:
[----:B------:R-:W-:Y:S01]  /*96b0*/  ULEA UR16, UR37, UR44, 0x3 ;  /* 0x0000002c25107291 */ /* 0x000fe2000f8e183f */
[----:B------:R-:W-:-:S05]  /*96c0*/  IMAD.U32 R0, RZ, RZ, UR36 ;  /* 0x00000024ff007e24 */ /* 0x000fca000f8e00ff */
[----:B------:R-:W-:-:S04]  /*96d0*/  SHF.L.U32 R0, R0, 0x1f, RZ ;  /* 0x0000001f00007819 */ /* 0x000fc800000006ff */
[----:B------:R0:W1:Y:S01]  /*96e0*/  SYNCS.PHASECHK.TRANS64.TRYWAIT P1, [UR16+0x19c50], R0 ;  /* 0x019c5000ff0075a7 */ /* 0x0000620008020150 */
[----:B------:R-:W-:Y:S05]  /*96f0*/  @!P0 BRA `(.L_x_9667) ;  /* 0x0000000000048947 */ /* 0x000fea0003800000 */
[----:B------:R-:W-:Y:S01]  /*9700*/  BPT.TRAP 0x1 ;  /* 0x000000040000795c */ /* 0x000fe20000300000 */
.L_x_9667:
[----:B-1----:R-:W-:Y:S05]  /*9710*/  @P1 BRA `(.L_x_9668) ;  /* 0x0000000000081947 */ /* 0x002fea0003800000 */
[----:B------:R-:W1:Y:S02]  /*9720*/  SYNCS.PHASECHK.TRANS64.TRYWAIT P1, [UR16+0x19c50], R0 ;  /* 0x019c5000ff0075a7 */ /* 0x000e640008020150 */
[----:B-1----:R-:W-:Y:S05]  /*9730*/  @!P1 BRA `(.L_x_9669) ;  /* 0x0000007400a09947 */ /* 0x002fea0003800000 */
.L_x_9668:
        /* <DEDUP_REMOVED lines=10> */
[----:B------:R-:W-:Y:S01]  /*97e0*/  @UP0 ULDC.64 UR12, c[0x0][0x9c8] ;  /* 0x00027200000c0ab9 */ /* 0x000fe20000000a00 */
[----:B------:R-:W-:Y:S02]  /*97f0*/  @UP0 USHF.R.S32.HI UR11, URZ, 0x1f, UR42 ;  /* 0x0000001f3f0b0899 */ /* 0x000fe4000801142a */
[----:B------:R-:W-:Y:S02]  /*9800*/  @UP0 UIMAD UR6, UR39, UR12, URZ ;  /* 0x0000000c270602a4 */ /* 0x000fe4000f8e023f */
[----:B------:R-:W-:Y:S02]  /*9810*/  @UP0 UIMAD.WIDE.U32 UR8, UR38, UR12, URZ ;  /* 0x0000000c260802a5 */ /* 0x000fe4000f8e003f */
[----:B------:R-:W-:Y:S02]  /*9820*/  @UP0 UIMAD UR7, UR38, UR13, UR6 ;  /* 0x0000000d260702a4 */ /* 0x000fe4000f8e0206 */
[----:B------:R-:W-:Y:S02]  /*9830*/  UIMAD UR6, UR37, 0x300, UR44 ;  /* 0x00000300250678a4 */ /* 0x000fe4000f8e022c */
[----:B------:R-:W-:Y:S01]  /*9840*/  @UP0 UIADD3 UR9, UR9, UR7, URZ ;  /* 0x0000000709090290 */ /* 0x000fe2000fffe03f */
[----:B------:R-:W-:-:S02]  /*9850*/  @UP0 ULDC.64 UR12, c[0x0][0x9d0] ;  /* 0x00027400000c0ab9 */ /* 0x000fc40000000a00 */
[----:B------:R-:W-:Y:S01]  /*9860*/  UMOV UR7, 0x40000040 ;  /* 0x4000004000077882 */ /* 0x000fe20000000000 */
[----:B------:R-:W-:Y:S02]  /*9870*/  @UP0 UIMAD UR11, UR11, UR12, URZ ;  /* 0x0000000c0b0b02a4 */ /* 0x000fe4000f8e023f */
[----:B------:R-:W-:Y:S01]  /*9880*/  @UP0 UIMAD.WIDE.U32 UR8, UR42, UR12, UR8 ;  /* 0x0000000c2a0802a5 */ /* 0x000fe2000f8e0008 */
[----:B------:R-:W-:Y:S01]  /*9890*/  QGMMA.64x96x32.F32.E4M3.E4M3 R88, R148, gdesc[UR4], R88, gsb0 ;  /* 0x0160000494587df3 */ /* 0x000fe20008000858 */
[----:B------:R-:W-:Y:S02]  /*98a0*/  @UP0 UIMAD UR11, UR42, UR13, UR11 ;  /* 0x0000000d2a0b02a4 */ /* 0x000fe4000f8e020b */
[----:B------:R-:W-:Y:S02]  /*98b0*/  @UP0 ULEA UR4, UP1, UR8, UR4, 0x2 ;  /* 0x0000000408040291 */ /* 0x000fe4000f82103f */
[----:B------:R-:W-:-:S04]  /*98c0*/  @UP0 UIADD3 UR7, UR9, UR11, URZ ;  /* 0x0000000b09070290 */ /* 0x000fc8000fffe03f */
[----:B------:R-:W-:Y:S01]  /*98d0*/  @UP0 ULEA.HI.X UR5, UR8, UR5, UR7, 0x2, UP1 ;  /* 0x0000000508050291 */ /* 0x000fe200088f1407 */
[----:B------:R-:W-:-:S05]  /*98e0*/  IMAD.U32 R4, RZ, RZ, UR4 ;  /* 0x00000004ff047e24 */ /* 0x000fca000f8e00ff */
[----:B-1----:R-:W-:-:S05]  /*98f0*/  IMAD.U32 R5, RZ, RZ, UR5 ;  /* 0x00000005ff057e24 */ /* 0x002fca000f8e00ff */
        /* <DEDUP_REMOVED lines=10> */
[----:B0-----:R-:W0:Y:S01]  /*99a0*/  SHFL.BFLY PT, R0, R3, 0x2, 0x1f ;  /* 0x0c401f0003007f89 */ /* 0x001e2200000e0000 */
[----:B------:R-:W-:-:S03]  /*99b0*/  UIADD3 UR6, UR6, 0x6, URZ ;  /* 0x0000000606067890 */ /* 0x000fc6000fffe03f */
[----:B------:R-:W3:Y:S01]  /*99c0*/  SHFL.BFLY PT, R7, R2, 0x2, 0x1f ;  /* 0x0c401f0002077f89 */ /* 0x000ee200000e0000 */
[----:B------:R-:W-:Y:S01]  /*99d0*/  UMOV UR7, 0x40000040 ;  /* 0x4000004000077882 */ /* 0x000fe20000000000 */
[----:B------:R-:W-:Y:S02]  /*99e0*/  WARPGROUP.DEPBAR.LE gsb0, 0x0 ;  /* 0x00008000000079c5 */ /* 0x000fe40000010000 */
[----:B------:R-:W-:-:S06]  /*99f0*/  WARPGROUP.ARRIVE ;  /* 0x00000000000079c5 */ /* 0x000fcc0000000000 */
[----:B------:R-:W-:Y:S01]  /*9a00*/  QGMMA.64x96x32.F32.E4M3.E4M3 R88, R140, gdesc[UR12], R88, gsb0 ;  /* 0x0160000c8c587df3 */ /* 0x000fe20008000858 */
[----:B0-----:R-:W-:-:S01]  /*9a10*/  FADD.FTZ R0, R0, R3 ;  /* 0x0000000300007221 */ /* 0x001fc20000010000 */
[----:B---3--:R-:W-:-:S04]  /*9a20*/  FADD.FTZ R7, R7, R2 ;  /* 0x0000000207077221 */ /* 0x008fc80000010000 */
[----:B-1----:R-:W0:Y:S04]  /*9a30*/  SHFL.BFLY PT, R5, R0, 0x1, 0x1f ;  /* 0x0c201f0000057f89 */ /* 0x002e2800000e0000 */
[----:B------:R-:W1:Y:S01]  /*9a40*/  SHFL.BFLY PT, R4, R7, 0x1, 0x1f ;  /* 0x0c201f0007047f89 */ /* 0x000e6200000e0000 */
        /* <DEDUP_REMOVED lines=32> */
.L_x_9670:
        /* <DEDUP_REMOVED lines=58> */
.L_x_9637:
        /* <DEDUP_REMOVED lines=12> */
[----:B------:R-:W1:Y:S01]  /*a0b0*/  S2R R36, SR_SWINHI ;  /* 0x0000000000247919 */ /* 0x000e620000002f00 */
        /* <DEDUP_REMOVED lines=10> */
[----:B------:R-:W-:Y:S02]  /*a160*/  MOV R4, R3 ;  /* 0x0000000300047202 */ /* 0x000fe40000000f00 */
[----:B-1----:R-:W-:Y:S01]  /*a170*/  MOV R5, R36 ;  /* 0x0000002400057202 */ /* 0x002fe20000000f00 */
        /* <DEDUP_REMOVED lines=9> */
[----:B0-----:R-:W-:Y:S01]  /*a210*/  LOP3.LUT P0, R7, R63, 0x3, RZ, 0xc0, !PT ;  /* 0x000000033f077812 */ /* 0x001fe2000780c0ff */
[----:B------:R-:W-:Y:S01]  /*a220*/  UISETP.NE.AND.EX UP0, UPT, UR5, URZ, UPT, UP0 ;  /* 0x0000003f0500728c */ /* 0x000fe2000bf05300 */
[----:B------:R-:W-:Y:S01]  /*a230*/  F2FP.BF16.F32.PACK_AB R43, R43, R44 ;  /* 0x0000002c2b2b723e */ /* 0x000fe200000010ff */
[----:B------:R-:W-:Y:S01]  /*a240*/  ULEA.HI.X UR6, UR38, UR5, UR39, 0x2, UP2 ;  /* 0x0000000526067291 */ /* 0x000fe200090f1427 */
[----:B------:R-:W-:-:S02]  /*a250*/  ISETP.EQ.OR P0, PT, R7, 0x3, !P0 ;  /* 0x000000030700780c */ /* 0x000fc40004702670 */
[----:B------:R-:W-:Y:S02]  /*a260*/  F2FP.BF16.F32.PACK_AB R40, R35, R40 ;  /* 0x000000282328723e */ /* 0x000fe400000010ff */
[----:B------:R-:W-:Y:S02]  /*a270*/  SEL R41, R11, R8, P0 ;  /* 0x000000080b297207 */ /* 0x000fe40000000000 */
[----:B------:R-:W-:Y:S01]  /*a280*/  SEL R34, R8, R11, P0 ;  /* 0x0000000b08227207 */ /* 0x000fe20000000000 */
[----:B------:R-:W-:Y:S01]  /*a290*/  IMAD.WIDE R8, R153, 0x2, R4 ;  /* 0x0000000299087825 */ /* 0x000fe200078e0204 */
[----:B------:R-:W-:Y:S02]  /*a2a0*/  F2FP.BF16.F32.PACK_AB R31, R31, R32 ;  /* 0x000000201f1f723e */ /* 0x000fe400000010ff */
[----:B------:R-:W-:Y:S02]  /*a2b0*/  F2FP.BF16.F32.PACK_AB R28, R27, R28 ;  /* 0x0000001c1b1c723e */ /* 0x000fe400000010ff */
[----:B------:R-:W-:-:S02]  /*a2c0*/  LOP3.LUT R7, R8, 0x180, RZ, 0xc0, !PT ;  /* 0x0000018008077812 */ /* 0x000fc400078ec0ff */
[----:B------:R-:W-:Y:S02]  /*a2d0*/  F2FP.BF16.F32.PACK_AB R53, R53, R54 ;  /* 0x000000363535723e */ /* 0x000fe400000010ff */
[----:B------:R-:W-:Y:S02]  /*a2e0*/  F2FP.BF16.F32.PACK_AB R50, R49, R50 ;  /* 0x000000323132723e */ /* 0x000fe400000010ff */
[----:B------:R-:W-:Y:S02]  /*a2f0*/  IADD3 R12, P5, R8, 0x20, RZ ;  /* 0x00000020080c7810 */ /* 0x000fe40007fbe0ff */
[----:B------:R-:W-:Y:S02]  /*a300*/  F2FP.BF16.F32.PACK_AB R21, R21, R24 ;  /* 0x000000181515723e */ /* 0x000fe400000010ff */
[----:B------:R-:W-:Y:S02]  /*a310*/  F2FP.BF16.F32.PACK_AB R14, R13, R14 ;  /* 0x0000000e0d0e723e */ /* 0x000fe400000010ff */
[----:B------:R-:W-:-:S02]  /*a320*/  SEL R47, R51, R48, P0 ;  /* 0x00000030332f7207 */ /* 0x000fc40000000000 */
[----:B------:R-:W-:Y:S02]  /*a330*/  SEL R49, R43, R40, P0 ;  /* 0x000000282b317207 */ /* 0x000fe40000000000 */
[----:B------:R-:W-:Y:S02]  /*a340*/  SEL R48, R48, R51, P0 ;  /* 0x0000003330307207 */ /* 0x000fe40000000000 */
[----:B------:R-:W-:Y:S02]  /*a350*/  SEL R40, R40, R43, P0 ;  /* 0x0000002b28287207 */ /* 0x000fe40000000000 */
[----:B------:R-:W-:Y:S02]  /*a360*/  F2FP.BF16.F32.PACK_AB R30, R29, R30 ;  /* 0x0000001e1d1e723e */ /* 0x000fe400000010ff */
[----:B------:R-:W-:Y:S02]  /*a370*/  SEL R43, R31, R28, P0 ;  /* 0x0000001c1f2b7207 */ /* 0x000fe40000000000 */
[----:B------:R-:W-:-:S02]  /*a380*/  SEL R51, R10, R135, P0 ;  /* 0x000000870a337207 */ /* 0x000fc40000000000 */
[----:B------:R-:W-:Y:S02]  /*a390*/  SEL R38, R135, R10, P0 ;  /* 0x0000000a87267207 */ /* 0x000fe40000000000 */
[----:B------:R-:W-:Y:S02]  /*a3a0*/  SHF.R.U64 R7, R7, 0x3, RZ ;  /* 0x0000000307077819 */ /* 0x000fe400000012ff */
[----:B------:R-:W-:Y:S02]  /*a3b0*/  SEL R29, R53, R50, P0 ;  /* 0x00000032351d7207 */ /* 0x000fe40000000000 */
[----:B------:R-:W-:Y:S02]  /*a3c0*/  SEL R28, R28, R31, P0 ;  /* 0x0000001f1c1c7207 */ /* 0x000fe40000000000 */
[----:B------:R-:W-:Y:S02]  /*a3d0*/  LOP3.LUT R10, R12, 0x180, RZ, 0xc0, !PT ;  /* 0x000001800c0a7812 */ /* 0x000fe400078ec0ff */
[----:B------:R-:W-:-:S02]  /*a3e0*/  F2FP.BF16.F32.PACK_AB R58, R57, R58 ;  /* 0x0000003a393a723e */ /* 0x000fc400000010ff */
[----:B------:R-:W-:Y:S02]  /*a3f0*/  F2FP.BF16.F32.PACK_AB R56, R55, R56 ;  /* 0x000000383738723e */ /* 0x000fe400000010ff */
[----:B------:R-:W-:Y:S02]  /*a400*/  SEL R50, R50, R53, P0 ;  /* 0x0000003532327207 */ /* 0x000fe40000000000 */
[----:B------:R-:W-:Y:S02]  /*a410*/  SEL R31, R21, R14, P0 ;  /* 0x0000000e151f7207 */ /* 0x000fe40000000000 */
[----:B------:R-:W-:Y:S02]  /*a420*/  SEL R36, R14, R21, P0 ;  /* 0x000000150e247207 */ /* 0x000fe40000000000 */
[C---:B------:R-:W-:Y:S02]  /*a430*/  IADD3 R14, P4, R8.reuse, 0x3000, RZ ;  /* 0x00003000080e7810 */ /* 0x040fe40007f9e0ff */
[----:B------:R-:W-:-:S02]  /*a440*/  IADD3 R53, P3, R8, 0x3020, RZ ;  /* 0x0000302008357810 */ /* 0x000fc40007f7e0ff */
[C---:B------:R-:W-:Y:S01]  /*a450*/  IADD3 R55, P2, R8.reuse, 0x6000, RZ ;  /* 0x0000600008377810 */ /* 0x040fe20007f5e0ff */
[--C-:B------:R-:W-:Y:S01]  /*a460*/  IMAD.X R21, RZ, RZ, R9.reuse, P4 ;  /* 0x000000ffff157224 */ /* 0x100fe200020e0609 */
[----:B------:R-:W-:Y:S02]  /*a470*/  IADD3 R57, P1, R8, 0x6020, RZ ;  /* 0x0000602008397810 */ /* 0x000fe40007f3e0ff */
[----:B------:R-:W-:Y:S01]  /*a480*/  LOP3.LUT R8, R7, R8, RZ, 0x3c, !PT ;  /* 0x0000000807087212 */ /* 0x000fe200078e3cff */
[--C-:B------:R-:W-:Y:S01]  /*a490*/  IMAD.X R13, RZ, RZ, R9.reuse, P2 ;  /* 0x000000ffff0d7224 */ /* 0x100fe200010e0609 */
[----:B------:R-:W-:Y:S01]  /*a4a0*/  SHF.R.U64 R7, R10, 0x3, RZ ;  /* 0x000000030a077819 */ /* 0x000fe200000012ff */
[----:B------:R-:W-:Y:S01]  /*a4b0*/  IMAD.X R11, RZ, RZ, R9, P1 ;  /* 0x000000ffff0b7224 */ /* 0x000fe200008e0609 */
[----:B------:R-:W-:Y:S02]  /*a4c0*/  F2FP.BF16.F32.PACK_AB R45, R45, R46 ;  /* 0x0000002e2d2d723e */ /* 0x000fe400000010ff */
[----:B------:R-:W-:-:S02]  /*a4d0*/  LOP3.LUT R24, R7, R12, RZ, 0x3c, !PT ;  /* 0x0000000c07187212 */ /* 0x000fc400078e3cff */
[----:B------:R-:W-:Y:S02]  /*a4e0*/  LOP3.LUT R7, R14, 0x180, RZ, 0xc0, !PT ;  /* 0x000001800e077812 */ /* 0x000fe400078ec0ff */
[----:B------:R-:W-:Y:S02]  /*a4f0*/  F2FP.BF16.F32.PACK_AB R61, R61, R62 ;  /* 0x0000003e3d3d723e */ /* 0x000fe400000010ff */
[----:B------:R-:W-:Y:S02]  /*a500*/  F2FP.BF16.F32.PACK_AB R25, R25, R26 ;  /* 0x0000001a1919723e */ /* 0x000fe400000010ff */
[----:B------:R-:W-:Y:S01]  /*a510*/  F2FP.BF16.F32.PACK_AB R20, R15, R20 ;  /* 0x000000140f14723e */ /* 0x000fe200000010ff */
[----:B------:R-:W-:Y:S01]  /*a520*/  IMAD.X R15, RZ, RZ, R9, P3 ;  /* 0x000000ffff0f7224 */ /* 0x000fe200018e0609 */
[----:B------:R-:W-:Y:S02]  /*a530*/  F2FP.BF16.F32.PACK_AB R59, R59, R60 ;  /* 0x0000003c3b3b723e */ /* 0x000fe400000010ff */
[----:B------:R-:W-:-:S02]  /*a540*/  SHF.R.U64 R7, R7, 0x3, RZ ;  /* 0x0000000307077819 */ /* 0x000fc400000012ff */
[----:B------:R-:W-:Y:S02]  /*a550*/  SEL R37, R33, R30, P0 ;  /* 0x0000001e21257207 */ /* 0x000fe40000000000 */
[----:B------:R-:W-:Y:S02]  /*a560*/  SEL R35, R45, R42, P0 ;  /* 0x0000002a2d237207 */ /* 0x000fe40000000000 */
[----:B------:R-:W-:Y:S02]  /*a570*/  SEL R30, R30, R33, P0 ;  /* 0x000000211e1e7207 */ /* 0x000fe40000000000 */
[----:B------:R-:W-:Y:S02]  /*a580*/  SEL R27, R61, R58, P0 ;  /* 0x0000003a3d1b7207 */ /* 0x000fe40000000000 */
[----:B------:R-:W-:Y:S02]  /*a590*/  SEL R42, R42, R45, P0 ;  /* 0x0000002d2a2a7207 */ /* 0x000fe40000000000 */
[----:B------:R-:W-:-:S02]  /*a5a0*/  SEL R33, R25, R20, P0 ;  /* 0x0000001419217207 */ /* 0x000fc40000000000 */
[----:B------:R-:W-:Y:S01]  /*a5b0*/  SEL R32, R20, R25, P0 ;  /* 0x0000001914207207 */ /* 0x000fe20000000000 */
[----:B------:R-:W-:Y:S01]  /*a5c0*/  IMAD.X R25, RZ, RZ, R9, P5 ;  /* 0x000000ffff197224 */ /* 0x000fe200028e0609 */
[----:B------:R-:W-:Y:S02]  /*a5d0*/  SEL R58, R58, R61, P0 ;  /* 0x0000003d3a3a7207 */ /* 0x000fe40000000000 */
[----:B------:R-:W-:Y:S02]  /*a5e0*/  SEL R45, R59, R56, P0 ;  /* 0x000000383b2d7207 */ /* 0x000fe40000000000 */
[----:B------:R-:W-:Y:S02]  /*a5f0*/  LOP3.LUT R10, R53, 0x180, RZ, 0xc0, !PT ;  /* 0x00000180350a7812 */ /* 0x000fe400078ec0ff */
[----:B------:R-:W-:Y:S02]  /*a600*/  LOP3.LUT R20, R7, R14, RZ, 0x3c, !PT ;  /* 0x0000000e07147212 */ /* 0x000fe400078e3cff */
[----:B------:R-:W-:-:S02]  /*a610*/  SEL R56, R56, R59, P0 ;  /* 0x0000003b38387207 */ /* 0x000fc40000000000 */
[----:B------:R-:W-:Y:S02]  /*a620*/  SHF.R.U64 R10, R10, 0x3, RZ ;  /* 0x000000030a0a7819 */ /* 0x000fe400000012ff */
[----:B------:R-:W-:Y:S02]  /*a630*/  LOP3.LUT R26, R57, 0x180, RZ, 0xc0, !PT ;  /* 0x00000180391a7812 */ /* 0x000fe400078ec0ff */
[----:B------:R-:W-:Y:S02]  /*a640*/  LOP3.LUT R14, R10, R53, RZ, 0x3c, !PT ;  /* 0x000000350a0e7212 */ /* 0x000fe400078e3cff */
[----:B------:R-:W-:Y:S02]  /*a650*/  MOV R53, R20 ;  /* 0x0000001400357202 */ /* 0x000fe40000000f00 */
[----:B------:R-:W-:Y:S02]  /*a660*/  LOP3.LUT R12, R55, 0x180, RZ, 0xc0, !PT ;  /* 0x00000180370c7812 */ /* 0x000fe400078ec0ff */
[----:B------:R-:W-:-:S02]  /*a670*/  SHF.R.U64 R26, R26, 0x3, RZ ;  /* 0x000000031a1a7819 */ /* 0x000fc400000012ff */
[----:B------:R-:W-:Y:S02]  /*a680*/  SHF.R.U64 R12, R12, 0x3, RZ ;  /* 0x000000030c0c7819 */ /* 0x000fe400000012ff */
[----:B------:R-:W-:Y:S02]  /*a690*/  LOP3.LUT R10, R26, R57, RZ, 0x3c, !PT ;  /* 0x000000391a0a7212 */ /* 0x000fe400078e3cff */
[----:B------:R-:W-:Y:S02]  /*a6a0*/  LOP3.LUT R12, R12, R55, RZ, 0x3c, !PT ;  /* 0x000000370c0c7212 */ /* 0x000fe400078e3cff */
        /* <DEDUP_REMOVED lines=10> */
[----:B------:R-:W-:Y:S04]  /*a750*/  SHFL.IDX PT, R45, R45, R6, 0x1c1f ;  /* 0x001c1f062d2d7589 */ /* 0x000fe800000e0000 */
[----:B------:R-:W1:Y:S04]  /*a760*/  SHFL.IDX PT, R42, R42, R7, 0x1c1f ;  /* 0x001c1f072a2a7589 */ /* 0x000e6800000e0000 */
[----:B------:R-:W2:Y:S04]  /*a770*/  SHFL.IDX PT, R56, R56, R7, 0x1c1f ;  /* 0x001c1f0738387589 */ /* 0x000ea800000e0000 */
[----:B------:R-:W-:Y:S04]  /*a780*/  SHFL.IDX PT, R49, R49, R6, 0x1c1f ;  /* 0x001c1f0631317589 */ /* 0x000fe800000e0000 */
[----:B------:R-:W3:Y:S01]  /*a790*/  SHFL.IDX PT, R40, R40, R7, 0x1c1f ;  /* 0x001c1f0728287589 */ /* 0x000ee200000e0000 */
[----:B0-----:R-:W-:-:S02]  /*a7a0*/  SEL R8, R27, R58, P0 ;  /* 0x0000003a1b087207 */ /* 0x001fc40000000000 */
[----:B------:R-:W-:Y:S01]  /*a7b0*/  SEL R10, R58, R27, P0 ;  /* 0x0000001b3a0a7207 */ /* 0x000fe20000000000 */
[----:B------:R-:W-:Y:S04]  /*a7c0*/  SHFL.IDX PT, R29, R29, R6, 0x1c1f ;  /* 0x001c1f061d1d7589 */ /* 0x000fe800000e0000 */
[----:B------:R-:W0:Y:S04]  /*a7d0*/  SHFL.IDX PT, R50, R50, R7, 0x1c1f ;  /* 0x001c1f0732327589 */ /* 0x000e2800000e0000 */
[----:B------:R-:W-:Y:S01]  /*a7e0*/  SHFL.IDX PT, R47, R47, R6, 0x1c1f ;  /* 0x001c1f062f2f7589 */ /* 0x000fe200000e0000 */
[----:B-1----:R-:W-:-:S02]  /*a7f0*/  SEL R24, R35, R42, P0 ;  /* 0x0000002a23187207 */ /* 0x002fc40000000000 */
[----:B------:R-:W-:Y:S01]  /*a800*/  SEL R26, R42, R35, P0 ;  /* 0x000000232a1a7207 */ /* 0x000fe20000000000 */
[----:B------:R-:W1:Y:S01]  /*a810*/  SHFL.IDX PT, R48, R48, R7, 0x1c1f ;  /* 0x001c1f0730307589 */ /* 0x000e6200000e0000 */
[----:B--2---:R-:W-:Y:S02]  /*a820*/  SEL R9, R45, R56, P0 ;  /* 0x000000382d097207 */ /* 0x004fe40000000000 */
[----:B------:R-:W-:Y:S01]  /*a830*/  SEL R11, R56, R45, P0 ;  /* 0x0000002d380b7207 */ /* 0x000fe20000000000 */
[----:B------:R-:W-:Y:S04]  /*a840*/  SHFL.IDX PT, R33, R33, R6, 0x1c1f ;  /* 0x001c1f0621217589 */ /* 0x000fe800000e0000 */
[----:B------:R-:W2:Y:S01]  /*a850*/  SHFL.IDX PT, R32, R32, R7, 0x1c1f ;  /* 0x001c1f0720207589 */ /* 0x000ea200000e0000 */
[----:B---3--:R-:W-:-:S02]  /*a860*/  SEL R25, R49, R40, P0 ;  /* 0x0000002831197207 */ /* 0x008fc40000000000 */
[----:B------:R-:W-:Y:S01]  /*a870*/  SEL R27, R40, R49, P0 ;  /* 0x00000031281b7207 */ /* 0x000fe20000000000 */
[----:B------:R-:W-:Y:S04]  /*a880*/  SHFL.IDX PT, R37, R37, R6, 0x1c1f ;  /* 0x001c1f0625257589 */ /* 0x000fe800000e0000 */
[----:B------:R-:W-:Y:S01]  /*a890*/  SHFL.IDX PT, R41, R41, R6, 0x1c1f ;  /* 0x001c1f0629297589 */ /* 0x000fe200000e0000 */
[----:B0-----:R-:W-:Y:S02]  /*a8a0*/  SEL R12, R29, R50, P0 ;  /* 0x000000321d0c7207 */ /* 0x001fe40000000000 */
[----:B------:R-:W-:Y:S01]  /*a8b0*/  SEL R14, R50, R29, P0 ;  /* 0x0000001d320e7207 */ /* 0x000fe20000000000 */
[----:B------:R-:W0:Y:S04]  /*a8c0*/  SHFL.IDX PT, R30, R30, R7, 0x1c1f ;  /* 0x001c1f071e1e7589 */ /* 0x000e2800000e0000 */
[----:B------:R-:W3:Y:S01]  /*a8d0*/  SHFL.IDX PT, R34, R34, R7, 0x1c1f ;  /* 0x001c1f0722227589 */ /* 0x000ee200000e0000 */
[----:B-1----:R-:W-:-:S02]  /*a8e0*/  SEL R13, R47, R48, P0 ;  /* 0x000000302f0d7207 */ /* 0x002fc40000000000 */
[----:B------:R-:W-:Y:S01]  /*a8f0*/  SEL R15, R48, R47, P0 ;  /* 0x0000002f300f7207 */ /* 0x000fe20000000000 */
[----:B------:R-:W-:Y:S04]  /*a900*/  SHFL.IDX PT, R43, R43, R6, 0x1c1f ;  /* 0x001c1f062b2b7589 */ /* 0x000fe800000e0000 */
[----:B------:R0:W1:Y:S01]  /*a910*/  SHFL.IDX PT, R20, R28, R7, 0x1c1f ;  /* 0x001c1f071c147589 */ /* 0x00006200000e0000 */
[----:B--2---:R-:W-:Y:S02]  /*a920*/  SEL R40, R33, R32, P0 ;  /* 0x0000002021287207 */ /* 0x004fe40000000000 */
[----:B------:R-:W-:Y:S01]  /*a930*/  SEL R42, R32, R33, P0 ;  /* 0x00000021202a7207 */ /* 0x000fe20000000000 */
[----:B------:R-:W-:Y:S04]  /*a940*/  SHFL.IDX PT, R21, R31, R6, 0x1c1f ;  /* 0x001c1f061f157589 */ /* 0x000fe800000e0000 */
[----:B------:R-:W2:Y:S04]  /*a950*/  SHFL.IDX PT, R36, R36, R7, 0x1c1f ;  /* 0x001c1f0724247589 */ /* 0x000ea800000e0000 */
[----:B------:R4:W-:Y:S01]  /*a960*/  SHFL.IDX PT, R51, R51, R6, 0x1c1f ;  /* 0x001c1f0633337589 */ /* 0x0009e200000e0000 */
[----:B0-----:R-:W-:-:S02]  /*a970*/  SEL R28, R37, R30, P0 ;  /* 0x0000001e251c7207 */ /* 0x001fc40000000000 */
[----:B------:R-:W-:Y:S01]  /*a980*/  SEL R30, R30, R37, P0 ;  /* 0x000000251e1e7207 */ /* 0x000fe20000000000 */
[----:B------:R0:W5:Y:S01]  /*a990*/  SHFL.IDX PT, R38, R38, R7, 0x1c1f ;  /* 0x001c1f0726267589 */ /* 0x00016200000e0000 */
[----:B---3--:R-:W-:Y:S02]  /*a9a0*/  SEL R32, R41, R34, P0 ;  /* 0x0000002229207207 */ /* 0x008fe40000000000 */
[----:B------:R-:W-:Y:S01]  /*a9b0*/  SEL R34, R34, R41, P0 ;  /* 0x0000002922227207 */ /* 0x000fe20000000000 */
[----:B------:R-:W-:Y:S01]  /*a9c0*/  BAR.SYNC.DEFER_BLOCKING 0x1, 0x180 ;  /* 0x0046000000007b1d */ /* 0x000fe20000010000 */
[----:B----4-:R-:W-:Y:S01]  /*a9d0*/  IMAD.U32 R6, RZ, RZ, UR4 ;  /* 0x00000004ff067e24 */ /* 0x010fe2000f8e00ff */
[----:B-1----:R-:W-:Y:S02]  /*a9e0*/  SEL R29, R43, R20, P0 ;  /* 0x000000142b1d7207 */ /* 0x002fe40000000000 */
[----:B------:R-:W-:Y:S02]  /*a9f0*/  SEL R31, R20, R43, P0 ;  /* 0x0000002b141f7207 */ /* 0x000fe40000000000 */
[----:B------:R-:W-:Y:S01]  /*aa00*/  @UP1 ULDC.64 UR4, c[0x0][0xbe0] ;  /* 0x0002f80000041ab9 */ /* 0x000fe20000000a00 */
[----:B0-----:R-:W-:Y:S01]  /*aa10*/  IMAD.U32 R7, RZ, RZ, UR6 ;  /* 0x00000006ff077e24 */ /* 0x001fe2000f8e00ff */
[----:B------:R-:W-:Y:S01]  /*aa20*/  @UP1 UIMAD.WIDE UR4, UR38, 0x4, UR4 ;  /* 0x00000004260418a5 */ /* 0x000fe2000f8e0204 */
[----:B--2---:R-:W-:-:S02]  /*aa30*/  SEL R41, R21, R36, P0 ;  /* 0x0000002415297207 */ /* 0x004fc40000000000 */
[----:B------:R-:W-:Y:S02]  /*aa40*/  SEL R43, R36, R21, P0 ;  /* 0x00000015242b7207 */ /* 0x000fe40000000000 */
[----:B-----5:R-:W-:Y:S02]  /*aa50*/  SEL R33, R51, R38, P0 ;  /* 0x0000002633217207 */ /* 0x020fe40000000000 */
[----:B------:R-:W-:Y:S01]  /*aa60*/  SEL R35, R38, R51, P0 ;  /* 0x0000003326237207 */ /* 0x000fe20000000000 */
[----:B------:R0:W-:Y:S01]  /*aa70*/  STSM.16.M88.4 [R55], R8 ;  /* 0x0000000837007844 */ /* 0x0001e20000000200 */
[----:B------:R-:W-:-:S03]  /*aa80*/  PLOP3.LUT P0, PT, PT, PT, UP1, 0x80, 0x0 ;  /* 0x000000000000781c */ /* 0x000fc60003f0f018 */
[----:B------:R1:W-:Y:S04]  /*aa90*/  STSM.16.M88.4 [R54], R12 ;  /* 0x0000000c36007844 */ /* 0x0003e80000000200 */
        /* <DEDUP_REMOVED lines=23> */
.L_x_9673:
[----:B------:R-:W-:Y:S01]  /*ac10*/  USHF.R.S32.HI UR12, URZ, 0x1f, UR41 ;  /* 0x0000001f3f0c7899 */ /* 0x000fe20008011429 */
[----:B------:R-:W-:Y:S01]  /*ac20*/  LOP3.LUT R6, R11, 0x180, RZ, 0xc0, !PT ;  /* 0x000001800b067812 */ /* 0x000fe200078ec0ff */
[----:B------:R-:W-:Y:S01]  /*ac30*/  ULDC.64 UR10, c[0x0][0xb70] ;  /* 0x0002dc00000a7ab9 */ /* 0x000fe20000000a00 */
[----:B------:R-:W-:Y:S01]  /*ac40*/  USHF.R.S32.HI UR5, URZ, 0x1f, UR4 ;  /* 0x0000001f3f057899 */ /* 0x000fe20008011404 */
[----:B------:R-:W-:Y:S01]  /*ac50*/  IADD3 R9, P4, R4, 0x4800, RZ ;  /* 0x0000480004097810 */ /* 0x000fe20007f9e0ff */
[----:B------:R-:W-:Y:S01]  /*ac60*/  UIMAD UR9, UR12, UR10, URZ ;  /* 0x0000000a0c0972a4 */ /* 0x000fe2000f8e023f */
[----:B------:R-:W-:Y:S01]  /*ac70*/  SHF.R.U64 R6, R6, 0x3, RZ ;  /* 0x0000000306067819 */ /* 0x000fe200000012ff */
[----:B------:R-:W-:Y:S01]  /*ac80*/  UIMAD.WIDE.U32 UR6, UR41, UR10, UR4 ;  /* 0x0000000a290672a5 */ /* 0x000fe2000f8e0004 */
[----:B------:R-:W-:Y:S01]  /*ac90*/  IMAD.U32 R7, RZ, RZ, UR40 ;  /* 0x00000028ff077e24 */ /* 0x000fe2000f8e00ff */
[----:B------:R-:W-:Y:S01]  /*aca0*/  UIMAD UR9, UR41, UR11, UR9 ;  /* 0x0000000b290972a4 */ /* 0x000fe2000f8e0209 */
[----:B------:R-:W-:Y:S01]  /*acb0*/  LOP3.LUT R8, R9, 0x180, RZ, 0xc0, !PT ;  /* 0x0000018009087812 */ /* 0x000fe200078ec0ff */
[----:B------:R-:W-:Y:S01]  /*acc0*/  USEL UR39, UR39, URZ, !UP0 ;  /* 0x0000003f27277287 */ /* 0x000fe2000c000000 */
[----:B------:R-:W-:Y:S01]  /*acd0*/  LOP3.LUT R6, R6, R11, RZ, 0x3c, !PT ;  /* 0x0000000b06067212 */ /* 0x000fe200078e3cff */
[----:B------:R-:W-:Y:S01]  /*ace0*/  ULDC.64 UR10, c[0x0][0xb78] ;  /* 0x0002de00000a7ab9 */ /* 0x000fe20000000a00 */
[----:B------:R-:W-:Y:S01]  /*acf0*/  UIADD3 UR7, UR7, UR9, URZ ;  /* 0x0000000907077290 */ /* 0x000fe2000fffe03f */
[----:B------:R-:W-:Y:S01]  /*ad00*/  IMAD R11, R7, 0xc0, R22 ;  /* 0x000000c0070b7824 */ /* 0x000fe200078e0216 */
[----:B------:R-:W-:Y:S01]  /*ad10*/  USEL UR38, UR38, URZ, !UP0 ;  /* 0x0000003f26267287 */ /* 0x000fe2000c000000 */
[----:B------:R-:W-:Y:S01]  /*ad20*/  SHF.R.U64 R8, R8, 0x3, RZ ;  /* 0x0000000308087819 */ /* 0x000fe200000012ff */
[----:B------:R-:W-:Y:S01]  /*ad30*/  UIMAD UR9, UR39, UR10, URZ ;  /* 0x0000000a270972a4 */ /* 0x000fe2000f8e023f */
[----:B------:R-:W-:Y:S01]  /*ad40*/  LOP3.LUT P0, RZ, R23, 0x3, RZ, 0xc0, !PT ;  /* 0x0000000317ff7812 */ /* 0x000fe2000780c0ff */
[----:B------:R-:W-:Y:S01]  /*ad50*/  UIMAD.WIDE.U32 UR6, UR38, UR10, UR6 ;  /* 0x0000000a260672a5 */ /* 0x000fe2000f8e0006 */
[----:B------:R-:W-:Y:S01]  /*ad60*/  LOP3.LUT R8, R8, R9, RZ, 0x3c, !PT ;  /* 0x0000000908087212 */ /* 0x000fe200078e3cff */
[----:B------:R-:W-:Y:S01]  /*ad70*/  UIMAD UR9, UR38, UR11, UR9 ;  /* 0x0000000b260972a4 */ /* 0x000fe2000f8e0209 */
[----:B------:R-:W-:-:S02]  /*ad80*/  SHF.R.S32.HI R7, RZ, 0x1f, R11 ;  /* 0x0000001fff077819 */ /* 0x000fc4000001140b */
[----:B------:R-:W-:Y:S01]  /*ad90*/  ULDC.64 UR10, c[0x0][0xb40] ;  /* 0x0002d000000a7ab9 */ /* 0x000fe20000000a00 */
[----:B------:R-:W-:Y:S02]  /*ada0*/  IADD3 R9, P1, R11, UR6, RZ ;  /* 0x000000060b097c10 */ /* 0x000fe4000ff3e0ff */
[----:B------:R-:W-:Y:S01]  /*adb0*/  IMAD.U32 R10, RZ, RZ, UR9 ;  /* 0x00000009ff0a7e24 */ /* 0x000fe2000f8e00ff */
[C---:B------:R-:W-:Y:S02]  /*adc0*/  IADD3 R29, P5, R4.reuse, 0x3000, RZ ;  /* 0x00003000041d7810 */ /* 0x040fe40007fbe0ff */
[----:B------:R-:W-:Y:S02]  /*add0*/  LEA R36, P2, R9, UR10, 0x2 ;  /* 0x0000000a09247c11 */ /* 0x000fe4000f8410ff */
[----:B------:R-:W-:Y:S01]  /*ade0*/  IADD3.X R10, R7, UR7, R10, P1, !PT ;  /* 0x00000007070a7c10 */ /* 0x000fe20008ffe40a */
[C---:B------:R-:W-:Y:S01]  /*adf0*/  VIADD R7, R11.reuse, 0x8 ;  /* 0x000000080b077836 */ /* 0x040fe20000000000 */
[----:B------:R-:W-:Y:S01]  /*ae00*/  IADD3 R33, P3, R4, 0x6000, RZ ;  /* 0x0000600004217810 */ /* 0x000fe20007f7e0ff */
[----:B------:R-:W-:Y:S01]  /*ae10*/  ULDC.64 UR6, c[0x0][0xaa0] ;  /* 0x0002a80000067ab9 */ /* 0x000fe20000000a00 */
[----:B------:R-:W-:-:S02]  /*ae20*/  ISETP.GE.OR P1, PT, R11, UR8, P0 ;  /* 0x000000080b007c0c */ /* 0x000fc40008726670 */
[C---:B------:R-:W-:Y:S02]  /*ae30*/  LOP3.LUT R25, R4.reuse, 0x180, RZ, 0xc0, !PT ;  /* 0x0000018004197812 */ /* 0x040fe400078ec0ff */
[----:B------:R-:W-:Y:S01]  /*ae40*/  LEA.HI.X R37, R9, UR11, R10, 0x2, P2 ;  /* 0x0000000b09257c11 */ /* 0x000fe200090f140a */
[--C-:B------:R-:W-:Y:S01]  /*ae50*/  IMAD.X R9, RZ, RZ, R5.reuse, P4 ;  /* 0x000000ffff097224 */ /* 0x100fe200020e0605 */
[----:B------:R-:W-:Y:S02]  /*ae60*/  IADD3 R11, P2, R4, 0x7800, RZ ;  /* 0x00007800040b7810 */ /* 0x000fe40007f5e0ff */
[----:B------:R-:W-:Y:S02]  /*ae70*/  LOP3.LUT R28, R29, 0x180, RZ, 0xc0, !PT ;  /* 0x000001801d1c7812 */ /* 0x000fe400078ec0ff */
[----:B------:R-:W-:Y:S01]  /*ae80*/  LOP3.LUT R32, R33, 0x180, RZ, 0xc0, !PT ;  /* 0x0000018021207812 */ /* 0x000fe200078ec0ff */
[--C-:B------:R-:W-:Y:S01]  /*ae90*/  IMAD.X R13, RZ, RZ, R5.reuse, P2 ;  /* 0x000000ffff0d7224 */ /* 0x100fe200010e0605 */
[----:B------:R-:W-:Y:S01]  /*aea0*/  SHF.R.U64 R25, R25, 0x3, RZ ;  /* 0x0000000319197819 */ /* 0x000fe200000012ff */
[----:B------:R-:W-:Y:S01]  /*aeb0*/  UIMAD UR5, UR5, UR6, URZ ;  /* 0x00000006050572a4 */ /* 0x000fe2000f8e023f */
[----:B------:R-:W-:Y:S01]  /*aec0*/  ISETP.GE.OR P0, PT, R7, UR8, P0 ;  /* 0x0000000807007c0c */ /* 0x000fe20008706670 */
[----:B------:R-:W-:Y:S01]  /*aed0*/  IMAD.X R7, RZ, RZ, R5, P6 ;  /* 0x000000ffff077224 */ /* 0x000fe200030e0605 */
[----:B------:R-:W-:Y:S01]  /*aee0*/  LOP3.LUT R10, R11, 0x180, RZ, 0xc0, !PT ;  /* 0x000001800b0a7812 */ /* 0x000fe200078ec0ff */
[----:B------:R-:W-:Y:S01]  /*aef0*/  @!P1 STG.E desc[UR50][R36.64], R0 ;  /* 0x0000000024009986 */ /* 0x000fe2000c101932 */
[----:B------:R-:W-:-:S02]  /*af00*/  SHF.R.U64 R28, R28, 0x3, RZ ;  /* 0x000000031c1c7819 */ /* 0x000fc400000012ff */
[----:B------:R-:W-:Y:S02]  /*af10*/  SHF.R.U64 R32, R32, 0x3, RZ ;  /* 0x0000000320207819 */ /* 0x000fe400000012ff */
[----:B------:R-:W-:Y:S01]  /*af20*/  LOP3.LUT R24, R25, R4, RZ, 0x3c, !PT ;  /* 0x0000000419187212 */ /* 0x000fe200078e3cff */
[--C-:B------:R-:W-:Y:S01]  /*af30*/  IMAD.MOV.U32 R25, RZ, RZ, R5.reuse ;  /* 0x000000ffff197224 */ /* 0x100fe200078e0005 */
[----:B------:R-:W-:Y:S02]  /*af40*/  SHF.R.U64 R4, R10, 0x3, RZ ;  /* 0x000000030a047819 */ /* 0x000fe400000012ff */
[----:B------:R-:W-:Y:S01]  /*af50*/  LOP3.LUT R28, R28, R29, RZ, 0x3c, !PT ;  /* 0x0000001d1c1c7212 */ /* 0x000fe200078e3cff */
[--C-:B------:R-:W-:Y:S01]  /*af60*/  IMAD.X R29, RZ, RZ, R5.reuse, P5 ;  /* 0x000000ffff1d7224 */ /* 0x100fe200028e0605 */
[----:B------:R-:W-:Y:S01]  /*af70*/  LOP3.LUT R32, R32, R33, RZ, 0x3c, !PT ;  /* 0x0000002120207212 */ /* 0x000fe200078e3cff */
[----:B------:R-:W-:Y:S01]  /*af80*/  IMAD.X R33, RZ, RZ, R5, P3 ;  /* 0x000000ffff217224 */ /* 0x000fe200018e0605 */
[----:B------:R-:W-:Y:S01]  /*af90*/  LOP3.LUT R12, R4, R11, RZ, 0x3c, !PT ;  /* 0x0000000b040c7212 */ /* 0x000fe200078e3cff */
[----:B------:R0:W-:Y:S01]  /*afa0*/  @!P0 STG.E desc[UR50][R36.64+0x20], R2 ;  /* 0x0000200224008986 */ /* 0x0001e2000c101932 */
[----:B------:R-:W-:Y:S01]  /*afb0*/  SHF.R.S32.HI R21, RZ, 0x1f, R16 ;  /* 0x0000001fff157819 */ /* 0x000fe20000011410 */
[----:B------:R-:W-:-:S02]  /*afc0*/  IMAD.U32 R19, RZ, RZ, UR6 ;  /* 0x00000006ff137e24 */ /* 0x000fc4000f8e00ff */
[----:B------:R-:W5:Y:S01]  /*afd0*/  LD.E.128 R24, desc[UR50][R24.64] ;  /* 0x0000003218187980 */ /* 0x000f62000c101d00 */
[----:B------:R-:W-:Y:S01]  /*afe0*/  IMAD.MOV.U32 R20, RZ, RZ, R16 ;  /* 0x000000ffff147224 */ /* 0x000fe200078e0010 */
[----:B------:R-:W-:Y:S02]  /*aff0*/  UIMAD UR5, UR4, UR7, UR5 ;  /* 0x00000007040572a4 */ /* 0x000fe4000f8e0205 */
[----:B------:R-:W5:Y:S04]  /*b000*/  LD.E.128 R4, desc[UR50][R6.64] ;  /* 0x0000003206047980 */ /* 0x000f68000c101d00 */
[----:B------:R-:W5:Y:S04]  /*b010*/  LD.E.128 R28, desc[UR50][R28.64] ;  /* 0x000000321c1c7980 */ /* 0x000f68000c101d00 */
[----:B------:R-:W5:Y:S04]  /*b020*/  LD.E.128 R8, desc[UR50][R8.64] ;  /* 0x0000003208087980 */ /* 0x000f68000c101d00 */
[----:B------:R-:W5:Y:S04]  /*b030*/  LD.E.128 R32, desc[UR50][R32.64] ;  /* 0x0000003220207980 */ /* 0x000f68000c101d00 */
[----:B------:R-:W5:Y:S01]  /*b040*/  LD.E.128 R12, desc[UR50][R12.64] ;  /* 0x000000320c0c7980 */ /* 0x000f62000c101d00 */
[----:B------:R-:W-:Y:S01]  /*b050*/  IMAD.WIDE.U32 R20, R19, UR4, R20 ;  /* 0x0000000413147c25 */ /* 0x000fe2000f8e0014 */
[----:B------:R-:W-:Y:S01]  /*b060*/  ULDC.64 UR6, c[0x0][0xae0] ;  /* 0x0002b80000067ab9 */ /* 0x000fe20000000a00 */
[----:B------:R-:W-:Y:S01]  /*b070*/  UIMAD UR8, UR40, -0xc0, UR8 ;  /* 0xffffff40280878a4 */ /* 0x000fe2000f8e0208 */
[----:B------:R-:W-:Y:S01]  /*b080*/  @!PT LDS RZ, [RZ] ;  /* 0x00000000fffff984 */ /* 0x000fe20000000800 */
[----:B------:R-:W-:Y:S01]  /*b090*/  @!PT LDS RZ, [RZ] ;  /* 0x00000000fffff984 */ /* 0x000fe20000000800 */
[----:B------:R-:W-:Y:S01]  /*b0a0*/  @!PT LDS RZ, [RZ] ;  /* 0x00000000fffff984 */ /* 0x000fe20000000800 */
[----:B------:R-:W-:Y:S01]  /*b0b0*/  @!PT LDS RZ, [RZ] ;  /* 0x00000000fffff984 */ /* 0x000fe20000000800 */
[----:B------:R1:W-:Y:S06]  /*b0c0*/  MEMBAR.ALL.CTA ;  /* 0x0000000000007992 */ /* 0x0003ec0000008000 */
[----:B-1----:R-:W1:Y:S01]  /*b0d0*/  FENCE.VIEW.ASYNC.S ;  /* 0x00000000000073c6 */ /* 0x002e620000000000 */
[----:B------:R-:W-:Y:S01]  /*b0e0*/  UIMAD UR4, UR12, UR6, URZ ;  /* 0x000000060c0472a4 */ /* 0x000fe2000f8e023f */
[----:B------:R-:W-:Y:S01]  /*b0f0*/  VIADD R21, R21, UR5 ;  /* 0x0000000515157c36 */ /* 0x000fe20008000000 */
[----:B------:R-:W-:Y:S01]  /*b100*/  BSSY B1, `(.L_x_9674) ;  /* 0x0000028000017945 */ /* 0x000fe20003800000 */
[----:B------:R-:W-:Y:S01]  /*b110*/  IMAD.U32 R19, RZ, RZ, UR6 ;  /* 0x00000006ff137e24 */ /* 0x000fe2000f8e00ff */
[----:B------:R-:W-:Y:S01]  /*b120*/  UIMAD UR4, UR41, UR7, UR4 ;  /* 0x00000007290472a4 */ /* 0x000fe2000f8e0204 */
[----:B------:R-:W-:Y:S01]  /*b130*/  ISETP.GE.AND P0, PT, R18, UR8, PT ;  /* 0x0000000812007c0c */ /* 0x000fe2000bf06270 */
[----:B------:R-:W-:Y:S01]  /*b140*/  VIADD R3, R3, 0x19c20 ;  /* 0x00019c2003037836 */ /* 0x000fe20000000000 */
[----:B------:R-:W-:Y:S01]  /*b150*/  ULDC.64 UR6, c[0x0][0xae8] ;  /* 0x0002ba0000067ab9 */ /* 0x000fe20000000a00 */
[----:B------:R-:W-:Y:S01]  /*b160*/  IMAD.WIDE.U32 R20, R19, UR41, R20 ;  /* 0x0000002913147c25 */ /* 0x000fe2000f8e0014 */
[----:B------:R-:W-:-:S02]  /*b170*/  SHF.R.S32.HI R19, RZ, 0x1f, R18 ;  /* 0x0000001fff137819 */ /* 0x000fc40000011412 */
[----:B------:R-:W-:Y:S01]  /*b180*/  PRMT R3, RZ, 0x654, R3 ;  /* 0x00000654ff037816 */ /* 0x000fe20000000003 */
[----:B------:R-:W-:Y:S01]  /*b190*/  VIADD R21, R21, UR4 ;  /* 0x0000000415157c36 */ /* 0x000fe20008000000 */
[----:B------:R-:W-:Y:S02]  /*b1a0*/  UIMAD UR4, UR39, UR6, URZ ;  /* 0x00000006270472a4 */ /* 0x000fe4000f8e023f */
[----:B0-----:R-:W-:Y:S02]  /*b1b0*/  IMAD.U32 R37, RZ, RZ, UR6 ;  /* 0x00000006ff257e24 */ /* 0x001fe4000f8e00ff */
[----:B------:R-:W-:Y:S01]  /*b1c0*/  VIADD R0, R18, 0x60 ;  /* 0x0000006012007836 */ /* 0x000fe20000000000 */
[----:B------:R-:W-:Y:S02]  /*b1d0*/  UIMAD UR4, UR38, UR7, UR4 ;  /* 0x00000007260472a4 */ /* 0x000fe4000f8e0204 */
[----:B------:R-:W-:Y:S02]  /*b1e0*/  IMAD.WIDE.U32 R36, R37, UR38, R20 ;  /* 0x0000002625247c25 */ /* 0x000fe4000f8e0014 */
[----:B------:R-:W-:Y:S01]  /*b1f0*/  ISETP.GE.AND P3, PT, R0, UR8, PT ;  /* 0x0000000800007c0c */ /* 0x000fe2000bf66270 */
[----:B-1----:R0:W-:Y:S01]  /*b200*/  SYNCS.ARRIVE.TRANS64.RED.A1T0 RZ, [R3+URZ], RZ ;  /* 0x000000ff03ff79a7 */ /* 0x0021e2000810043f */
[----:B------:R-:W-:-:S02]  /*b210*/  VIADD R43, R37, UR4 ;  /* 0x00000004252b7c36 */ /* 0x000fc40008000000 */
[----:B0-----:R-:W-:-:S04]  /*b220*/  IMAD.U32 R3, RZ, RZ, UR40 ;  /* 0x00000028ff037e24 */ /* 0x001fc8000f8e00ff */
        /* <DEDUP_REMOVED lines=21> */
.L_x_9675:
[----:B------:R-:W-:Y:S05]  /*b380*/  BSYNC B1 ;  /* 0x0000000000017941 */ /* 0x000fea0003800000 */
.L_x_9674:
        /* <DEDUP_REMOVED lines=24> */
.L_x_9672:
        /* <DEDUP_REMOVED lines=29> */
.L_x_9677:
        /* <DEDUP_REMOVED lines=32> */
.L_x_9679:
[----:B------:R-:W-:Y:S05]  /*b8e0*/  BSYNC B1 ;  /* 0x0000000000017941 */ /* 0x000fea0003800000 */
.L_x_9678:
        /* <DEDUP_REMOVED lines=16> */
[----:B------:R-:W-:Y:S01]  /*b9f0*/  IMAD.U32 R9, RZ, RZ, UR40 ;  /* 0x00000028ff097e24 */ /* 0x000fe2000f8e00ff */
[----:B------:R-:W-:Y:S01]  /*ba00*/  ISETP.GE.AND P1, PT, R0, UR6, PT ;  /* 0x0000000600007c0c */ /* 0x000fe2000bf26270 */
[----:B------:R-:W-:Y:S01]  /*ba10*/  IMAD.WIDE.U32 R2, R5, UR41, R2 ;  /* 0x0000002905027c25 */ /* 0x000fe2000f8e0002 */
[----:B------:R-:W-:-:S02]  /*ba20*/  ULDC.64 UR8, c[0x0][0xae8] ;  /* 0x0002ba0000087ab9 */ /* 0x000fc40000000a00 */
[----:B------:R-:W-:Y:S01]  /*ba30*/  UIMAD UR4, UR39, UR8, URZ ;  /* 0x00000008270472a4 */ /* 0x000fe2000f8e023f */
[----:B------:R-:W-:Y:S02]  /*ba40*/  VIADD R3, R3, UR5 ;  /* 0x0000000503037c36 */ /* 0x000fe40008000000 */
[----:B------:R-:W-:Y:S01]  /*ba50*/  IMAD.U32 R5, RZ, RZ, UR8 ;  /* 0x00000008ff057e24 */ /* 0x000fe2000f8e00ff */
[----:B------:R-:W-:Y:S01]  /*ba60*/  UIMAD UR4, UR38, UR9, UR4 ;  /* 0x00000009260472a4 */ /* 0x000fe2000f8e0204 */
[----:B------:R-:W-:Y:S02]  /*ba70*/  IMAD.MOV.U32 R6, RZ, RZ, R18 ;  /* 0x000000ffff067224 */ /* 0x000fe400078e0012 */
        /* <DEDUP_REMOVED lines=23> */
.L_x_9681:
[----:B------:R-:W-:Y:S05]  /*bbf0*/  BSYNC B1 ;  /* 0x0000000000017941 */ /* 0x000fea0003800000 */
.L_x_9680:
        /* <DEDUP_REMOVED lines=22> */
.L_x_9676:
[----:B------:R-:W-:Y:S05]  /*bd60*/  BSYNC B0 ;  /* 0x0000000000007941 */ /* 0x000fea0003800000 */
.L_x_9671:
[----:B------:R-:W-:Y:S02]  /*bd70*/  ULDC UR4, c[0x0][0xc14] ;  /* 0x0003050000047ab9 */ /* 0x000fe40000000800 */
[----:B------:R-:W-:-:S13]  /*bd80*/  ISETP.GE.AND P0, PT, R39, UR4, PT ;  /* 0x0000000427007c0c */ /* 0x000fda000bf06270 */
[----:B------:R-:W-:Y:S05]  /*bd90*/  @!P0 BRA `(.L_x_9682) ;  /* 0xffffff4c00f08947 */ /* 0x000fea000383ffff */
[----:B------:R-:W-:Y:S05]  /*bda0*/  EXIT ;  /* 0x000000000000794d */ /* 0x000fea0003800000 */
.L_x_9632:
        /* <DEDUP_REMOVED lines=18> */
.L_x_9683:
        /* <DEDUP_REMOVED lines=41> */
.L_x_9689:
        /* <DEDUP_REMOVED lines=14> */
.L_x_9688:
[----:B------:R-:W-:Y:S05]  /*c240*/  BSYNC B0 ;  /* 0x0000000000007941 */ /* 0x000fea0003800000 */
.L_x_9687:
        /* <DEDUP_REMOVED lines=21> */
.L_x_9685:
        /* <DEDUP_REMOVED lines=25> */
.L_x_9690:
        /* <DEDUP_REMOVED lines=57> */
.L_x_9686:
[----:B------:R-:W-:Y:S01]  /*c8c0*/  IMAD.MOV.U32 R24, RZ, RZ, R7 ;  /* 0x000000ffff187224 */ /* 0x000fe200078e0007 */
[----:B------:R-:W-:Y:S01]  /*c8d0*/  UMOV UR38, URZ ;  /* 0x0000003f00267c82 */ /* 0x000fe20008000000 */
[----:B------:R-:W-:-:S07]  /*c8e0*/  IMAD.MOV.U32 R25, RZ, RZ, RZ ;  /* 0x000000ffff197224 */ /* 0x000fce00078e00ff */
.L_x_9691:
        /* <DEDUP_REMOVED lines=10> */
.L_x_9684:
        /* <DEDUP_REMOVED lines=41> */
[----:B--2---:R-:W-:-:S07]  /*cc20*/  LOP3.LUT R29, R18, 0x2800, RZ, 0xfc, !PT ;  /* 0x00002800121d7812 */ /* 0x004fce00078efcff */
.L_x_9756:
[----:B------:R-:W-:Y:S01]  /*cc30*/  ULDC.64 UR4, c[0x0][0xc60] ;  /* 0x0003180000047ab9 */ /* 0x000fe20000000a00 */
[----:B------:R-:W-:Y:S01]  /*cc40*/  ULDC.64 UR8, c[0x0][0xa00] ;  /* 0x0002800000087ab9 */ /* 0x000fe20000000a00 */
[----:B------:R-:W-:Y:S01]  /*cc50*/  UIMAD.WIDE UR4, UR48, 0x4, UR4 ;  /* 0x00000004300478a5 */ /* 0x000fe2000f8e0204 */
[----:B0-----:R-:W-:Y:S01]  /*cc60*/  IMAD.MOV.U32 R0, RZ, RZ, RZ ;  /* 0x000000ffff007224 */ /* 0x001fe200078e00ff */
[----:B------:R-:W-:-:S04]  /*cc70*/  ULDC.64 UR10, c[0x0][0xa08] ;  /* 0x00028200000a7ab9 */ /* 0x000fc80000000a00 */
[----:B------:R-:W-:Y:S02]  /*cc80*/  IMAD.U32 R2, RZ, RZ, UR4 ;  /* 0x00000004ff027e24 */ /* 0x000fe4000f8e00ff */
[----:B------:R-:W-:Y:S01]  /*cc90*/  IMAD.U32 R3, RZ, RZ, UR5 ;  /* 0x00000005ff037e24 */ /* 0x000fe2000f8e00ff */
[----:B------:R-:W-:-:S04]  /*cca0*/  ULDC.64 UR4, c[0x0][0xa28] ;  /* 0x00028a0000047ab9 */ /* 0x000fc80000000a00 */
[----:B------:R-:W2:Y:S01]  /*ccb0*/  LDG.E R2, desc[UR50][R2.64] ;  /* 0x0000003202027981 */ /* 0x000ea2000c1e1900 */
[----:B------:R-:W-:Y:S01]  /*ccc0*/  UISETP.NE.U32.AND UP0, UPT, UR4, URZ, UPT ;  /* 0x0000003f0400728c */ /* 0x000fe2000bf05070 */
[----:B------:R-:W-:Y:S01]  /*ccd0*/  ISETP.NE.U32.AND P0, PT, RZ, UR8, PT ;  /* 0x00000008ff007c0c */ /* 0x000fe2000bf05070 */
[----:B------:R-:W-:Y:S01]  /*cce0*/  IMAD.MOV.U32 R6, RZ, RZ, RZ ;  /* 0x000000ffff067224 */ /* 0x000fe200078e00ff */
[----:B------:R-:W0:Y:S01]  /*ccf0*/  LDC R8, c[0x0][0x288] ;  /* 0x0000a200ff087b82 */ /* 0x000e220000000800 */
[----:B------:R-:W-:Y:S01]  /*cd00*/  UISETP.NE.AND.EX UP0, UPT, UR5, URZ, UPT, UP0 ;  /* 0x0000003f0500728c */ /* 0x000fe2000bf05300 */
[----:B------:R-:W-:Y:S02]  /*cd10*/  ISETP.NE.AND.EX P0, PT, RZ, UR9, PT, P0 ;  /* 0x00000009ff007c0c */ /* 0x000fe4000bf05300 */
[----:B------:R-:W-:-:S03]  /*cd20*/  ISETP.NE.U32.AND P1, PT, RZ, UR10, PT ;  /* 0x0000000aff007c0c */ /* 0x000fc6000bf25070 */
[----:B------:R-:W-:Y:S02]  /*cd30*/  PLOP3.LUT P2, PT, PT, PT, UP0, 0x80, 0x0 ;  /* 0x000000000000781c */ /* 0x000fe40003f4f008 */
[----:B------:R-:W-:Y:S02]  /*cd40*/  ISETP.NE.AND.EX P1, PT, RZ, UR11, PT, P1 ;  /* 0x0000000bff007c0c */ /* 0x000fe4000bf25310 */
[----:B--2---:R-:W-:-:S13]  /*cd50*/  R2UR UR44, R2 ;  /* 0x00000000022c72ca */ /* 0x004fda00000e0000 */
[----:B------:R-:W-:Y:S02]  /*cd60*/  USHF.R.S32.HI UR43, URZ, 0x1f, UR44 ;  /* 0x0000001f3f2b7899 */ /* 0x000fe4000801142c */
[----:B------:R-:W-:Y:S02]  /*cd70*/  @UP0 ULEA UR4, UP1, UR44, UR4, 0x2 ;  /* 0x000000042c040291 */ /* 0x000fe4000f82103f */
[----:B------:R-:W-:Y:S02]  /*cd80*/  USHF.L.U32 UR42, UR44, 0x2, URZ ;  /* 0x000000022c2a7899 */ /* 0x000fe4000800063f */
[----:B------:R-:W-:Y:S02]  /*cd90*/  @UP0 ULEA.HI.X UR5, UR44, UR5, UR43, 0x2, UP1 ;  /* 0x000000052c050291 */ /* 0x000fe400088f142b */
[----:B------:R-:W-:Y:S01]  /*cda0*/  USHF.L.U64.HI UR43, UR44, 0x2, UR43 ;  /* 0x000000022c2b7899 */ /* 0x000fe2000801022b */
[----:B------:R-:W-:Y:S01]  /*cdb0*/  IMAD.U32 R2, RZ, RZ, UR4 ;  /* 0x00000004ff027e24 */ /* 0x000fe2000f8e00ff */
[----:B------:R-:W-:-:S02]  /*cdc0*/  UIADD3 UR6, UP0, UR42, UR8, URZ ;  /* 0x000000082a067290 */ /* 0x000fc4000ff1e03f */
[----:B------:R-:W-:Y:S01]  /*cdd0*/  IMAD.U32 R3, RZ, RZ, UR5 ;  /* 0x00000005ff037e24 */ /* 0x000fe2000f8e00ff */
[----:B------:R-:W-:Y:S02]  /*cde0*/  UIADD3 UR7, UP1, UR42, UR10, URZ ;  /* 0x0000000a2a077290 */ /* 0x000fe4000ff3e03f */
[----:B------:R-:W-:Y:S02]  /*cdf0*/  UIADD3.X UR4, UR43, UR9, URZ, UP0, !UPT ;  /* 0x000000092b047290 */ /* 0x000fe400087fe43f */
[----:B------:R1:W5:Y:S01]  /*ce00*/  @P2 LDG.E R0, desc[UR50][R2.64] ;  /* 0x0000003202002981 */ /* 0x000362000c1e1900 */
[----:B------:R-:W-:Y:S01]  /*ce10*/  ULDC.64 UR8, c[0x0][0xa18] ;  /* 0x0002860000087ab9 */ /* 0x000fe20000000a00 */
[----:B------:R-:W-:Y:S01]  /*ce20*/  UIADD3.X UR5, UR43, UR11, URZ, UP1, !UPT ;  /* 0x0000000b2b057290 */ /* 0x000fe20008ffe43f */
[----:B-1----:R-:W-:Y:S02]  /*ce30*/  IMAD.U32 R2, RZ, RZ, UR6 ;  /* 0x00000006ff027e24 */ /* 0x002fe4000f8e00ff */
[----:B------:R-:W-:-:S05]  /*ce40*/  IMAD.U32 R3, RZ, RZ, UR4 ;  /* 0x00000004ff037e24 */ /* 0x000fca000f8e00ff */
[----:B------:R-:W2:Y:S01]  /*ce50*/  @P0 LDG.E R6, desc[UR50][R2.64] ;  /* 0x0000003202060981 */ /* 0x000ea2000c1e1900 */
[----:B------:R-:W-:-:S04]  /*ce60*/  UISETP.NE.U32.AND UP0, UPT, UR8, URZ, UPT ;  /* 0x0000003f0800728c */ /* 0x000fc8000bf05070 */
[----:B------:R-:W-:Y:S01]  /*ce70*/  UISETP.NE.AND.EX UP0, UPT, UR9, URZ, UPT, UP0 ;  /* 0x0000003f0900728c */ /* 0x000fe2000bf05300 */
[----:B------:R-:W-:-:S05]  /*ce80*/  IMAD.U32 R5, RZ, RZ, UR5 ;  /* 0x00000005ff057e24 */ /* 0x000fca000f8e00ff */
[----:B------:R-:W-:-:S05]  /*ce90*/  PLOP3.LUT P2, PT, PT, PT, UP0, 0x80, 0x0 ;  /* 0x000000000000781c */ /* 0x000fca0003f4f008 */
[----:B------:R-:W-:-:S04]  /*cea0*/  @UP0 UIADD3 UR4, UP1, UR42, UR8, URZ ;  /* 0x000000082a040290 */ /* 0x000fc8000ff3e03f */
[----:B------:R-:W-:Y:S01]  /*ceb0*/  @UP0 UIADD3.X UR5, UR43, UR9, URZ, UP1, !UPT ;  /* 0x000000092b050290 */ /* 0x000fe20008ffe43f */
[----:B------:R-:W-:Y:S02]  /*cec0*/  IMAD.MOV.U32 R23, RZ, RZ, RZ ;  /* 0x000000ffff177224 */ /* 0x000fe400078e00ff */
[----:B------:R-:W-:-:S03]  /*ced0*/  IMAD.U32 R4, RZ, RZ, UR7 ;  /* 0x00000007ff047e24 */ /* 0x000fc6000f8e00ff */
[----:B------:R-:W-:Y:S02]  /*cee0*/  IMAD.U32 R7, RZ, RZ, UR5 ;  /* 0x00000005ff077e24 */ /* 0x000fe4000f8e00ff */
[----:B------:R1:W5:Y:S04]  /*cef0*/  @P1 LDG.E R23, desc[UR50][R4.64] ;  /* 0x0000003204171981 */ /* 0x000368000c1e1900 */
[----:B--2---:R2:W-:Y:S02]  /*cf00*/  STL [R1+0x4], R6 ;  /* 0x0000040601007387 */ /* 0x0045e40000100800 */
[----:B--2---:R-:W-:-:S05]  /*cf10*/  IMAD.U32 R6, RZ, RZ, UR4 ;  /* 0x00000004ff067e24 */ /* 0x004fca000f8e00ff */
[----:B0-----:R1:W5:Y:S01]  /*cf20*/  @P2 LDG.E R8, desc[UR50][R6.64] ;  /* 0x0000003206082981 */ /* 0x001362000c1e1900 */
[----:B------:R-:W-:Y:S05]  /*cf30*/  @P2 BRA `(.L_x_9693) ;  /* 0x0000000000102947 */ /* 0x000fea0003800000 */
[----:B------:R-:W-:Y:S05]  /*cf40*/  @!P0 BRA `(.L_x_9693) ;  /* 0x00000000000c8947 */ /* 0x000fea0003800000 */
[----:B-1----:R-:W2:Y:S04]  /*cf50*/  LDG.E R7, desc[UR50][R2.64] ;  /* 0x0000003202077981 */ /* 0x002ea8000c1e1900 */
[----:B-----5:R-:W2:Y:S02]  /*cf60*/  LDG.E R8, desc[UR50][R2.64+0x4] ;  /* 0x0000043202087981 */ /* 0x020ea4000c1e1900 */
[----:B--2---:R-:W-:-:S07]  /*cf70*/  IMAD.IADD R8, R8, 0x1, -R7 ;  /* 0x0000000108087824 */ /* 0x004fce00078e0a07 */
.L_x_9693:
[----:B------:R-:W-:Y:S01]  /*cf80*/  ULDC.64 UR4, c[0x0][0x3f8] ;  /* 0x0000fe0000047ab9 */ /* 0x000fe20000000a00 */
[----:B------:R-:W-:Y:S01]  /*cf90*/  ULDC.64 UR6, c[0x0][0xa20] ;  /* 0x0002880000067ab9 */ /* 0x000fe20000000a00 */
[----:B------:R-:W-:Y:S01]  /*cfa0*/  UISETP.NE.U32.AND UP0, UPT, UR4, URZ, UPT ;  /* 0x0000003f0400728c */ /* 0x000fe2000bf05070 */
[----:B------:R-:W-:Y:S01]  /*cfb0*/  ISETP.NE.U32.AND P0, PT, RZ, UR6, PT ;  /* 0x00000006ff007c0c */ /* 0x000fe2000bf05070 */
[----:B-----5:R-:W-:Y:S01]  /*cfc0*/  IMAD.IADD R23, R23, 0x1, R0 ;  /* 0x0000000117177824 */ /* 0x020fe200078e0200 */
[----:B------:R-:W-:Y:S01]  /*cfd0*/  ULDC UR4, c[0x0][0x404] ;  /* 0x0001010000047ab9 */ /* 0x000fe20000000800 */
[----:B------:R-:W-:Y:S01]  /*cfe0*/  UISETP.NE.AND.EX UP0, UPT, UR5, URZ, UPT, UP0 ;  /* 0x0000003f0500728c */ /* 0x000fe2000bf05300 */
[----:B------:R-:W-:Y:S02]  /*cff0*/  ISETP.NE.AND.EX P0, PT, RZ, UR7, PT, P0 ;  /* 0x00000007ff007c0c */ /* 0x000fe4000bf05300 */
[----:B------:R-:W-:Y:S01]  /*d000*/  ULDC UR5, c[0x0][0x2e0] ;  /* 0x0000b80000057ab9 */ /* 0x000fe20000000800 */
[----:B------:R-:W-:-:S04]  /*d010*/  USEL UR4, UR4, 0x1, UP0 ;  /* 0x0000000104047887 */ /* 0x000fc80008000000 */
[----:B------:R-:W-:-:S06]  /*d020*/  UIMAD UR4, UR4, UR5, URZ ;  /* 0x00000005040472a4 */ /* 0x000fcc000f8e023f */
[----:B------:R-:W-:Y:S01]  /*d030*/  IMAD.U32 R3, RZ, RZ, UR4 ;  /* 0x00000004ff037e24 */ /* 0x000fe2000f8e00ff */
[----:B------:R-:W-:Y:S06]  /*d040*/  @!P0 BRA `(.L_x_9694) ;  /* 0x0000000000188947 */ /* 0x000fec0003800000 */
[----:B------:R-:W-:-:S04]  /*d050*/  UIADD3 UR4, UP0, UR42, UR6, URZ ;  /* 0x000000062a047290 */ /* 0x000fc8000ff1e03f */
[----:B------:R-:W-:Y:S02]  /*d060*/  UIADD3.X UR5, UR43, UR7, URZ, UP0, !UPT ;  /* 0x000000072b057290 */ /* 0x000fe400087fe43f */
[----:B------:R-:W-:-:S04]  /*d070*/  IMAD.U32 R2, RZ, RZ, UR4 ;  /* 0x00000004ff027e24 */ /* 0x000fc8000f8e00ff */
[----:B------:R-:W-:-:S06]  /*d080*/  IMAD.U32 R3, RZ, RZ, UR5 ;  /* 0x00000005ff037e24 */ /* 0x000fcc000f8e00ff */
[----:B------:R0:W5:Y:S01]  /*d090*/  LDG.E R3, desc[UR50][R2.64] ;  /* 0x0000003202037981 */ /* 0x000162000c1e1900 */
[----:B------:R-:W-:Y:S05]  /*d0a0*/  BRA `(.L_x_9695) ;  /* 0x0000000000107947 */ /* 0x000fea0003800000 */
.L_x_9694:
[----:B------:R-:W-:Y:S05]  /*d0b0*/  @!P1 BRA `(.L_x_9695) ;  /* 0x00000000000c9947 */ /* 0x000fea0003800000 */
[----:B------:R-:W2:Y:S04]  /*d0c0*/  LDG.E R2, desc[UR50][R4.64] ;  /* 0x0000003204027981 */ /* 0x000ea8000c1e1900 */
[----:B------:R-:W2:Y:S02]  /*d0d0*/  LDG.E R3, desc[UR50][R4.64+0x4] ;  /* 0x0000043204037981 */ /* 0x000ea4000c1e1900 */
[----:B--2---:R-:W-:-:S07]  /*d0e0*/  IMAD.IADD R3, R3, 0x1, -R2 ;  /* 0x0000000103037824 */ /* 0x004fce00078e0a02 */
.L_x_9695:
[----:B-1----:R-:W-:Y:S01]  /*d0f0*/  IMAD R5, R25, 0xc0, RZ ;  /* 0x000000c019057824 */ /* 0x002fe200078e02ff */
[----:B------:R-:W-:Y:S01]  /*d100*/  BSSY B6, `(.L_x_9696) ;  /* 0x00002a7000067945 */ /* 0x000fe20003800000 */
[----:B-----5:R-:W-:-:S03]  /*d110*/  IMAD.IADD R3, R3, 0x1, -R0 ;  /* 0x0000000103037824 */ /* 0x020fc600078e0a00 */
[----:B------:R-:W-:Y:S01]  /*d120*/  IADD3 R8, -R8, 0x13f, R5 ;  /* 0x0000013f08087810 */ /* 0x000fe20007ffe105 */
[----:B------:R-:W-:-:S04]  /*d130*/  VIADD R0, R3, 0x7f ;  /* 0x0000007f03007836 */ /* 0x000fc80000000000 */
[----:B------:R-:W-:Y:S01]  /*d140*/  IMAD.IADD R8, R3, 0x1, R8 ;  /* 0x0000000103087824 */ /* 0x000fe200078e0208 */
[----:B------:R-:W-:-:S04]  /*d150*/  SHF.R.S32.HI R3, RZ, 0x1f, R0 ;  /* 0x0000001fff037819 */ /* 0x000fc80000011400 */
[----:B------:R-:W-:Y:S02]  /*d160*/  SHF.R.S32.HI R5, RZ, 0x1f, R8 ;  /* 0x0000001fff057819 */ /* 0x000fe40000011408 */
[----:B------:R-:W-:Y:S02]  /*d170*/  LEA.HI R3, R3, R0, RZ, 0x7 ;  /* 0x0000000003037211 */ /* 0x000fe400078f38ff */
[----:B------:R-:W-:Y:S02]  /*d180*/  LEA.HI R5, R5, R8, RZ, 0x7 ;  /* 0x0000000805057211 */ /* 0x000fe400078f38ff */
[----:B------:R-:W-:Y:S02]  /*d190*/  SHF.R.S32.HI R3, RZ, 0x7, R3 ;  /* 0x00000007ff037819 */ /* 0x000fe40000011403 */
[----:B------:R-:W-:-:S04]  /*d1a0*/  SHF.R.S32.HI R0, RZ, 0x7, R5 ;  /* 0x00000007ff007819 */ /* 0x000fc80000011405 */
        /* <DEDUP_REMOVED lines=11> */
[----:B------:R-:W0:Y:S08]  /*d260*/  FLO.U32 R0, UR4 ;  /* 0x0000000400007d00 */ /* 0x000e3000080e0000 */
[----:B------:R-:W1:Y:S01]  /*d270*/  POPC R5, UR4 ;  /* 0x0000000400057d09 */ /* 0x000e620008000000 */
[----:B0-----:R-:W-:-:S13]  /*d280*/  ISETP.EQ.U32.AND P0, PT, R0, R7, PT ;  /* 0x000000070000720c */ /* 0x001fda0003f02070 */
[----:B-1----:R-:W2:Y:S01]  /*d290*/  @P0 ATOMG.E.ADD.STRONG.GPU PT, R3, desc[UR50][R2.64], R5 ;  /* 0x00000005020309a8 */ /* 0x002ea200081ee1f2 */
[----:B------:R-:W0:Y:S02]  /*d2a0*/  S2R R4, SR_LTMASK ;  /* 0x0000000000047919 */ /* 0x000e240000003900 */
[----:B0-----:R-:W-:-:S04]  /*d2b0*/  LOP3.LUT R4, R4, UR4, RZ, 0xc0, !PT ;  /* 0x0000000404047c12 */ /* 0x001fc8000f8ec0ff */
[----:B------:R-:W0:Y:S01]  /*d2c0*/  POPC R7, R4 ;  /* 0x0000000400077309 */ /* 0x000e220000000000 */
[----:B--2---:R-:W0:Y:S02]  /*d2d0*/  SHFL.IDX PT, R0, R3, R0, 0x1f ;  /* 0x00001f0003007589 */ /* 0x004e2400000e0000 */
[----:B0-----:R-:W-:Y:S01]  /*d2e0*/  IADD3 R24, R0, UR46, R7 ;  /* 0x0000002e00187c10 */ /* 0x001fe2000fffe007 */
[----:B------:R-:W-:Y:S06]  /*d2f0*/  BRA `(.L_x_9698) ;  /* 0x00000028001c7947 */ /* 0x000fec0003800000 */
.L_x_9697:
        /* <DEDUP_REMOVED lines=23> */
.L_x_9699:
        /* <DEDUP_REMOVED lines=20> */
.L_x_9700:
        /* <DEDUP_REMOVED lines=20> */
.L_x_9701:
        /* <DEDUP_REMOVED lines=18> */
.L_x_9702:
[----:B------:R-:W-:Y:S01]  /*d810*/  ULDC.64 UR4, c[0x0][0x9f8] ;  /* 0x00027e0000047ab9 */ /* 0x000fe20000000a00 */
[----:B------:R-:W2:Y:S01]  /*d820*/  LDL.LU R21, [R1+0x4] ;  /* 0x0000040001157983 */ /* 0x000ea20000300800 */
[----:B------:R-:W-:Y:S01]  /*d830*/  UISETP.NE.U32.AND UP0, UPT, UR4, URZ, UPT ;  /* 0x0000003f0400728c */ /* 0x000fe2000bf05070 */
[----:B------:R-:W-:Y:S01]  /*d840*/  IMAD.U32 R20, RZ, RZ, UR44 ;  /* 0x0000002cff147e24 */ /* 0x000fe2000f8e00ff */
[----:B------:R-:W0:Y:S01]  /*d850*/  LDC R0, c[0x0][0x428] ;  /* 0x00010a00ff007b82 */ /* 0x000e220000000800 */
[----:B------:R-:W1:Y:S01]  /*d860*/  S2R R4, SR_TID.X ;  /* 0x0000000000047919 */ /* 0x000e620000002100 */
        /* <DEDUP_REMOVED lines=9> */
[----:B------:R3:W4:Y:S01]  /*d900*/  @P0 LDG.E R20, desc[UR50][R2.64] ;  /* 0x0000003202140981 */ /* 0x000722000c1e1900 */
[----:B0-----:R-:W-:Y:S01]  /*d910*/  ISETP.NE.AND P0, PT, R0, 0x1, PT ;  /* 0x000000010000780c */ /* 0x001fe20003f05270 */
[----:B------:R-:W-:Y:S01]  /*d920*/  UMOV UR36, URZ ;  /* 0x0000003f00247c82 */ /* 0x000fe20008000000 */
[----:B------:R-:W-:Y:S01]  /*d930*/  UMOV UR6, UR38 ;  /* 0x0000002600067c82 */ /* 0x000fe20008000000 */
[----:B------:R-:W-:Y:S01]  /*d940*/  UMOV UR8, 0x40 ;  /* 0x0000004000087882 */ /* 0x000fe20000000000 */
[----:B-1----:R-:W-:Y:S01]  /*d950*/  LOP3.LUT R9, R4, 0x7f, RZ, 0xc0, !PT ;  /* 0x0000007f04097812 */ /* 0x002fe200078ec0ff */
[----:B------:R-:W-:Y:S01]  /*d960*/  UMOV UR10, UR38 ;  /* 0x00000026000a7c82 */ /* 0x000fe20008000000 */
[----:B------:R-:W-:Y:S02]  /*d970*/  SHF.R.U32.HI R4, RZ, 0x5, R4 ;  /* 0x00000005ff047819 */ /* 0x000fe40000011604 */
[----:B------:R-:W-:Y:S01]  /*d980*/  ISETP.NE.AND P1, PT, R9, RZ, PT ;  /* 0x000000ff0900720c */ /* 0x000fe20003f25270 */
[----:B---3--:R-:W0:Y:S01]  /*d990*/  LDC.64 R2, c[0x0][0x3f8] ;  /* 0x0000fe00ff027b82 */ /* 0x008e220000000a00 */
[----:B------:R-:W-:-:S07]  /*d9a0*/  LOP3.LUT R4, R4, 0x3, RZ, 0xc0, !PT ;  /* 0x0000000304047812 */ /* 0x000fce00078ec0ff */
[----:B------:R-:W1:Y:S04]  /*d9b0*/  @P0 LDC R0, c[0x0][0x42c] ;  /* 0x00010b00ff000b82 */ /* 0x000e680000000800 */
[----:B------:R-:W-:-:S04]  /*d9c0*/  VOTEU.ALL UP1, P1 ;  /* 0x00000000003f7886 */ /* 0x000fc80000820000 */
[----:B------:R-:W3:Y:S01]  /*d9d0*/  @P0 LDC R5, c[0x0][0x430] ;  /* 0x00010c00ff050b82 */ /* 0x000ee20000000800 */
[----:B------:R-:W-:-:S04]  /*d9e0*/  @!UP1 UIADD3 UR12, UP0, UR52, 0x270, URZ ;  /* 0x00000270340c9890 */ /* 0x000fc8000ff1e03f */
[----:B------:R-:W-:Y:S01]  /*d9f0*/  @!UP1 UIADD3.X UR13, URZ, UR53, URZ, UP0, !UPT ;  /* 0x000000353f0d9290 */ /* 0x000fe200087fe43f */
[----:B-1----:R-:W-:-:S05]  /*da00*/  @P0 IMAD.HI.U32 R0, R0, UR38, RZ ;  /* 0x0000002600000c27 */ /* 0x002fca000f8e00ff */
[----:B---3--:R-:W-:Y:S02]  /*da10*/  @P0 SHF.R.U32.HI R16, RZ, R5, R0 ;  /* 0x00000005ff100219 */ /* 0x008fe40000011600 */
[----:B------:R-:W-:Y:S01]  /*da20*/  ISETP.NE.U32.AND P0, PT, RZ, UR4, PT ;  /* 0x00000004ff007c0c */ /* 0x000fe2000bf05070 */
[----:B------:R-:W-:-:S03]  /*da30*/  UMOV UR4, 0x20 ;  /* 0x0000002000047882 */ /* 0x000fc60000000000 */
[----:B------:R-:W-:-:S04]  /*da40*/  ISETP.NE.AND.EX P0, PT, RZ, UR5, PT, P0 ;  /* 0x00000005ff007c0c */ /* 0x000fc8000bf05300 */
[----:B------:R-:W-:Y:S02]  /*da50*/  SEL R6, RZ, UR44, P0 ;  /* 0x0000002cff067c07 */ /* 0x000fe40008000000 */
[----:B0-----:R-:W-:Y:S01]  /*da60*/  LOP3.LUT P0, RZ, R2, UR14, RZ, 0xfc, !PT ;  /* 0x0000000e02ff7c12 */ /* 0x001fe2000f80fcff */
        /* <DEDUP_REMOVED lines=11> */
[----:B----4-:R-:W-:Y:S02]  /*db20*/  SHF.R.S32.HI R21, RZ, 0x1f, R20 ;  /* 0x0000001fff157819 */ /* 0x010fe40000011414 */
[----:B------:R-:W-:Y:S01]  /*db30*/  SEL R0, R20, RZ, !P0 ;  /* 0x000000ff14007207 */ /* 0x000fe20004000000 */
[----:B------:R0:W-:Y:S02]  /*db40*/  @!UP1 UTMAPF.L2.4D [UR8], [UR12] ;  /* 0x000000080c0095b8 */ /* 0x0001e40008018000 */
[----:B0-----:R-:W-:Y:S05]  /*db50*/  BRA.DIV UR14, `(.L_x_9703) ;  /* 0x000000320eb07947 */ /* 0x001fea000b800000 */
[----:B------:R0:W1:Y:S02]  /*db60*/  SHFL.IDX PT, R14, R4, RZ, 0x1f ;  /* 0x00001fff040e7589 */ /* 0x00006400000e0000 */
.L_x_9775:
        /* <DEDUP_REMOVED lines=8> */
.L_x_9778:
[----:B------:R-:W-:Y:S05]  /*dbf0*/  @!P6 BRA `(.L_x_9706) ;  /* 0x000000040070e947 */ /* 0x000fea0003800000 */
[----:B------:R-:W-:-:S04]  /*dc00*/  ISETP.NE.U32.AND P0, PT, R2, RZ, PT ;  /* 0x000000ff0200720c */ /* 0x000fc80003f05070 */
[----:B------:R-:W-:-:S13]  /*dc10*/  ISETP.NE.AND.EX P0, PT, R3, RZ, PT, P0 ;  /* 0x000000ff0300720c */ /* 0x000fda0003f05300 */
[----:B------:R-:W-:Y:S05]  /*dc20*/  @!P0 BRA `(.L_x_9707) ;  /* 0x0000000000448947 */ /* 0x000fea0003800000 */
[----:B------:R-:W0:Y:S01]  /*dc30*/  LDC R0, c[0x0][0x41c] ;  /* 0x00010700ff007b82 */ /* 0x000e220000000800 */
[----:B------:R-:W-:Y:S01]  /*dc40*/  ULDC.64 UR4, c[0x0][0x408] ;  /* 0x0001020000047ab9 */ /* 0x000fe20000000a00 */
[----:B0-----:R-:W-:-:S13]  /*dc50*/  ISETP.NE.AND P0, PT, R0, 0x1, PT ;  /* 0x000000010000780c */ /* 0x001fda0003f05270 */
        /* <DEDUP_REMOVED lines=14> */
.L_x_9707:
[----:B0-----:R-:W-:Y:S02]  /*dd40*/  LEA R2, R17, UR40, 0x3 ;  /* 0x0000002811027c11 */ /* 0x001fe4000f8e18ff */
[----:B------:R-:W-:Y:S02]  /*dd50*/  SHF.L.U32 R3, R19, 0x1f, RZ ;  /* 0x0000001f13037819 */ /* 0x000fe400000006ff */
[----:B------:R-:W-:Y:S02]  /*dd60*/  ISETP.NE.AND P0, PT, R9, RZ, PT ;  /* 0x000000ff0900720c */ /* 0x000fe40003f05270 */
[----:B------:R-:W0:Y:S02]  /*dd70*/  SYNCS.PHASECHK.TRANS64.TRYWAIT P2, [R2+URZ+0x19c80], R3 ;  /* 0x019c8003020075a7 */ /* 0x000e24000804017f */
[----:B0-----:R-:W-:Y:S09]  /*dd80*/  @!P2 BRA `(.L_x_9708) ;  /* 0x000000300064a947 */ /* 0x001ff20003800000 */
.L_x_9779:
        /* <DEDUP_REMOVED lines=8> */
.L_x_9709:
        /* <DEDUP_REMOVED lines=27> */
.L_x_9780:
        /* <DEDUP_REMOVED lines=8> */
.L_x_9711:
        /* <DEDUP_REMOVED lines=24> */
.L_x_9706:
        /* <DEDUP_REMOVED lines=30> */
[----:B-1----:R-:W-:Y:S01]  /*e3a0*/  NOP ;  /* 0x0000000000007918 */ /* 0x002fe20000000000 */
.L_x_9704:
[----:B------:R-:W2:Y:S04]  /*e3b0*/  LDL.LU R3, [R1+0x8] ;  /* 0x0000080001037983 */ /* 0x000ea80000300800 */
[----:B0-----:R-:W3:Y:S01]  /*e3c0*/  LDL R4, [R1] ;  /* 0x0000000001047983 */ /* 0x001ee20000100800 */
[----:B------:R-:W-:Y:S01]  /*e3d0*/  BSSY B0, `(.L_x_9712) ;  /* 0x000000a000007945 */ /* 0x000fe20003800000 */
[----:B--2---:R-:W-:Y:S01]  /*e3e0*/  VIADD R3, R3, 0x1 ;  /* 0x0000000103037836 */ /* 0x004fe20000000000 */
[----:B---3--:R-:W-:-:S04]  /*e3f0*/  ISETP.GE.AND P2, PT, R4, 0x2, PT ;  /* 0x000000020400780c */ /* 0x008fc80003f46270 */
[----:B------:R0:W-:Y:S01]  /*e400*/  STL [R1+0x8], R3 ;  /* 0x0000080301007387 */ /* 0x0001e20000100800 */
[----:B------:R-:W-:-:S04]  /*e410*/  LEA.HI R2, R3, R3, RZ, 0x1 ;  /* 0x0000000303027211 */ /* 0x000fc800078f08ff */
[----:B------:R-:W-:-:S05]  /*e420*/  LOP3.LUT R2, R2, 0xfffffffe, RZ, 0xc0, !PT ;  /* 0xfffffffe02027812 */ /* 0x000fca00078ec0ff */
[----:B------:R-:W-:-:S05]  /*e430*/  IMAD.IADD R2, R3, 0x1, -R2 ;  /* 0x0000000103027824 */ /* 0x000fca00078e0a02 */
[----:B0-----:R-:W-:-:S04]  /*e440*/  SHF.L.U32 R3, R2, 0x1f, RZ ;  /* 0x0000001f02037819 */ /* 0x001fc800000006ff */
[----:B------:R-:W0:Y:S02]  /*e450*/  SYNCS.PHASECHK.TRANS64.TRYWAIT P0, [UR40+0x19c20], R3 ;  /* 0x019c2003ff0075a7 */ /* 0x000e240008000168 */
[----:B0-----:R-:W-:Y:S05]  /*e460*/  @!P0 BRA `(.L_x_9713) ;  /* 0x0000002800d48947 */ /* 0x001fea0003800000 */
.L_x_9781:
[----:B------:R-:W-:Y:S05]  /*e470*/  BSYNC B0 ;  /* 0x0000000000007941 */ /* 0x000fea0003800000 */
.L_x_9712:
[----:B------:R-:W-:Y:S05]  /*e480*/  @!P2 BRA `(.L_x_9714) ;  /* 0x000000100014a947 */ /* 0x000fea0003800000 */
[----:B------:R-:W2:Y:S01]  /*e490*/  LDL.LU R2, [R1] ;  /* 0x0000000001027983 */ /* 0x000ea20000300800 */
[----:B------:R-:W-:Y:S02]  /*e4a0*/  IMAD.MOV.U32 R8, RZ, RZ, R19 ;  /* 0x000000ffff087224 */ /* 0x000fe400078e0013 */
[----:B0-----:R-:W-:Y:S02]  /*e4b0*/  IMAD.MOV.U32 R3, RZ, RZ, R17 ;  /* 0x000000ffff037224 */ /* 0x001fe400078e0011 */
[----:B--2---:R-:W-:-:S07]  /*e4c0*/  VIADD R2, R2, 0xfffffffe ;  /* 0xfffffffe02027836 */ /* 0x004fce0000000000 */
.L_x_9738:
        /* <DEDUP_REMOVED lines=25> */
[----:B------:R-:W-:Y:S01]  /*e660*/  IMAD.IADD R9, R9, 0x1, R5 ;  /* 0x0000000109097824 */ /* 0x000fe200078e0205 */
[----:B------:R-:W-:Y:S01]  /*e670*/  LEA R6, P0, R4, UR4, 0x2 ;  /* 0x0000000404067c11 */ /* 0x000fe2000f8010ff */
[----:B------:R-:W-:-:S03]  /*e680*/  IMAD R10, R7, R10, R2 ;  /* 0x0000000a070a7224 */ /* 0x000fc600078e0202 */
[----:B------:R-:W-:-:S05]  /*e690*/  LEA.HI.X R7, R4, UR5, R9, 0x2, P0 ;  /* 0x0000000504077c11 */ /* 0x000fca00080f1409 */
[----:B------:R0:W5:Y:S04]  /*e6a0*/  LDG.E R0, desc[UR50][R6.64] ;  /* 0x0000003206007981 */ /* 0x000168000c1e1900 */
.L_x_9717:
        /* <DEDUP_REMOVED lines=8> */
.L_x_9782:
[----:B------:R-:W-:Y:S05]  /*e730*/  BSYNC B1 ;  /* 0x0000000000017941 */ /* 0x000fea0003800000 */
.L_x_9718:
        /* <DEDUP_REMOVED lines=9> */
.L_x_9721:
[----:B------:R-:W-:Y:S05]  /*e7d0*/  BSYNC B1 ;  /* 0x0000000000017941 */ /* 0x000fea0003800000 */
.L_x_9720:
[----:B------:R-:W-:Y:S01]  /*e7e0*/  IMAD.MOV.U32 R7, RZ, RZ, RZ ;  /* 0x000000ffff077224 */ /* 0x000fe200078e00ff */
[----:B------:R-:W-:Y:S01]  /*e7f0*/  R2UR UR12, R16 ;  /* 0x00000000100c72ca */ /* 0x000fe200000e0000 */
[----:B------:R-:W-:Y:S01]  /*e800*/  IMAD R9, R17, 0x3000, R26 ;  /* 0x0000300011097824 */ /* 0x000fe200078e021a */
[----:B------:R-:W-:Y:S01]  /*e810*/  UIADD3 UR4, UP0, UR52, 0x470, URZ ;  /* 0x0000047034047890 */ /* 0x000fe2000ff1e03f */
        /* <DEDUP_REMOVED lines=8> */
.L_x_9722:
        /* <DEDUP_REMOVED lines=16> */
.L_x_9723:
        /* <DEDUP_REMOVED lines=16> */
.L_x_9724:
        /* <DEDUP_REMOVED lines=12> */
.L_x_9783:
[----:B------:R-:W-:Y:S05]  /*eb60*/  BSYNC B1 ;  /* 0x0000000000017941 */ /* 0x000fea0003800000 */
.L_x_9725:
        /* <DEDUP_REMOVED lines=11> */
.L_x_9728:
[----:B------:R-:W-:Y:S05]  /*ec20*/  BSYNC B1 ;  /* 0x0000000000017941 */ /* 0x000fea0003800000 */
.L_x_9727:
[----:B------:R-:W-:Y:S01]  /*ec30*/  R2UR UR6, R4 ;  /* 0x00000000040672ca */ /* 0x000fe200000e0000 */
[----:B------:R-:W-:Y:S01]  /*ec40*/  UIADD3 UR4, UP0, UR52, 0x370, URZ ;  /* 0x0000037034047890 */ /* 0x000fe2000ff1e03f */
[----:B------:R-:W-:Y:S02]  /*ec50*/  R2UR UR7, R5 ;  /* 0x00000000050772ca */ /* 0x000fe400000e0000 */
[----:B------:R-:W-:Y:S01]  /*ec60*/  R2UR UR12, R16 ;  /* 0x00000000100c72ca */ /* 0x000fe200000e0000 */
[----:B------:R-:W-:Y:S01]  /*ec70*/  UIADD3.X UR5, URZ, UR53, URZ, UP0, !UPT ;  /* 0x000000353f057290 */ /* 0x000fe200087fe43f */
[----:B------:R-:W-:Y:S01]  /*ec80*/  R2UR UR10, R7 ;  /* 0x00000000070a72ca */ /* 0x000fe200000e0000 */
[----:B------:R-:W-:Y:S01]  /*ec90*/  VIADD R7, R6, 0x19c30 ;  /* 0x00019c3006077836 */ /* 0x000fe20000000000 */
[----:B------:R-:W-:Y:S01]  /*eca0*/  PLOP3.LUT P0, PT, PT, PT, PT, 0x80, 0x0 ;  /* 0x000000000000781c */ /* 0x000fe20003f0f070 */
[----:B------:R-:W-:-:S12]  /*ecb0*/  VIADD R6, R9, 0x13800 ;  /* 0x0001380009067836 */ /* 0x000fd80000000000 */
.L_x_9729:
        /* <DEDUP_REMOVED lines=15> */
.L_x_9730:
        /* <DEDUP_REMOVED lines=15> */
.L_x_9731:
        /* <DEDUP_REMOVED lines=9> */
.L_x_9716:
[----:B------:R-:W-:Y:S05]  /*ef30*/  BSYNC B0 ;  /* 0x0000000000007941 */ /* 0x000fea0003800000 */
.L_x_9715:
[----:B------:R-:W-:-:S06]  /*ef40*/  UISETP.NE.AND UP0, UPT, UR41, 0x3, UPT ;  /* 0x000000032900788c */ /* 0x000fcc000bf05270 */
[----:B------:R-:W-:-:S13]  /*ef50*/  PLOP3.LUT P0, PT, PT, PT, UP0, 0x80, 0x0 ;  /* 0x000000000000781c */ /* 0x000fda0003f0f008 */
[----:B------:R-:W-:Y:S05]  /*ef60*/  @!P0 BRA `(.L_x_9732) ;  /* 0x0000000000048947 */ /* 0x000fea0003800000 */
[----:B------:R-:W-:Y:S01]  /*ef70*/  BPT.TRAP 0x1 ;  /* 0x000000040000795c */ /* 0x000fe20000300000 */
.L_x_9732:
        /* <DEDUP_REMOVED lines=8> */
.L_x_9784:
[----:B------:R-:W-:Y:S05]  /*f000*/  BSYNC B0 ;  /* 0x0000000000007941 */ /* 0x000fea0003800000 */
.L_x_9733:
[----:B------:R-:W-:Y:S05]  /*f010*/  @!P0 BRA `(.L_x_9735) ;  /* 0x0000000000048947 */ /* 0x000fea0003800000 */
[----:B------:R-:W-:Y:S01]  /*f020*/  BPT.TRAP 0x1 ;  /* 0x000000040000795c */ /* 0x000fe20000300000 */
.L_x_9735:
[----:B0-----:R-:W-:Y:S01]  /*f030*/  SHF.L.U32 R5, R8, 0x1f, RZ ;  /* 0x0000001f08057819 */ /* 0x001fe200000006ff */
[----:B------:R-:W-:-:S03]  /*f040*/  IMAD R3, R3, 0x3000, RZ ;  /* 0x0000300003037824 */ /* 0x000fc600078e02ff */
[----:B------:R-:W0:Y:S02]  /*f050*/  SYNCS.PHASECHK.TRANS64.TRYWAIT P2, [R12+URZ+0x19c60], R5 ;  /* 0x019c60050c0075a7 */ /* 0x000e24000804017f */
[----:B0-----:R-:W-:Y:S05]  /*f060*/  @!P2 BRA `(.L_x_9736) ;  /* 0x000000200024a947 */ /* 0x001fea0003800000 */
.L_x_9785:
[C---:B------:R-:W-:Y:S01]  /*f070*/  LOP3.LUT R13, R3.reuse, R18, RZ, 0xfc, !PT ;  /* 0x00000012030d7212 */ /* 0x040fe200078efcff */
[----:B------:R-:W-:Y:S05]  /*f080*/  WARPSYNC.ALL ;  /* 0x0000000000007948 */ /* 0x000fea0003800000 */
[----:B0-----:R-:W0:Y:S01]  /*f090*/  LDSM.16.MT88.4 R4, [R13+UR40+0x9000] ;  /* 0x009000280d04783b */ /* 0x001e220008004200 */
[----:B------:R-:W-:Y:S02]  /*f0a0*/  LOP3.LUT R25, R3, 0x800, R18, 0xfe, !PT ;  /* 0x0000080003197812 */ /* 0x000fe400078efe12 */
[C-C-:B0-----:R-:W-:Y:S02]  /*f0b0*/  PRMT R8, R4.reuse, 0x6420, R5.reuse ;  /* 0x0000642004087816 */ /* 0x141fe40000000005 */
[----:B------:R-:W-:-:S02]  /*f0c0*/  PRMT R9, R4, 0x7531, R5 ;  /* 0x0000753104097816 */ /* 0x000fc40000000005 */
        /* <DEDUP_REMOVED lines=15> */
[----:B0-----:R-:W-:Y:S01]  /*f1c0*/  VIADD R10, R3, 0x2000 ;  /* 0x00002000030a7836 */ /* 0x001fe20000000000 */
[----:B------:R-:W-:-:S04]  /*f1d0*/  IADD3 R13, R27, R28, R3 ;  /* 0x0000001c1b0d7210 */ /* 0x000fc80007ffe003 */
[----:B------:R-:W-:-:S05]  /*f1e0*/  LOP3.LUT R14, R10, R18, RZ, 0xfc, !PT ;  /* 0x000000120a0e7212 */ /* 0x000fca00078efcff */
        /* <DEDUP_REMOVED lines=37> */
.L_x_9737:
        /* <DEDUP_REMOVED lines=10> */
.L_x_9714:
[----:B------:R-:W-:Y:S04]  /*f4e0*/  BSSY B0, `(.L_x_9739) ;  /* 0x000000e000007945 */ /* 0x000fe80003800000 */
[----:B------:R-:W-:Y:S05]  /*f4f0*/  @P1 BRA `(.L_x_9740) ;  /* 0x0000000000301947 */ /* 0x000fea0003800000 */
[----:B------:R-:W1:Y:S01]  /*f500*/  S2R R7, SR_LANEID ;  /* 0x0000000000077919 */ /* 0x000e620000000000 */
[----:B------:R-:W-:Y:S01]  /*f510*/  VOTEU.ANY UR4, UPT, PT ;  /* 0x0000000000047886 */ /* 0x000fe200038e0100 */
[----:B0-----:R-:W0:Y:S01]  /*f520*/  LDC.64 R2, c[0x0][0xc38] ;  /* 0x00030e00ff027b82 */ /* 0x001e220000000a00 */
[----:B------:R-:W1:Y:S08]  /*f530*/  FLO.U32 R0, UR4 ;  /* 0x0000000400007d00 */ /* 0x000e7000080e0000 */
[----:B------:R-:W0:Y:S01]  /*f540*/  POPC R5, UR4 ;  /* 0x0000000400057d09 */ /* 0x000e220008000000 */
[----:B-1----:R-:W-:-:S13]  /*f550*/  ISETP.EQ.U32.AND P0, PT, R0, R7, PT ;  /* 0x000000070000720c */ /* 0x002fda0003f02070 */
[----:B0-----:R-:W2:Y:S01]  /*f560*/  @P0 ATOMG.E.ADD.STRONG.GPU PT, R3, desc[UR50][R2.64], R5 ;  /* 0x00000005020309a8 */ /* 0x001ea200081ee1f2 */
[----:B------:R-:W0:Y:S02]  /*f570*/  S2R R4, SR_LTMASK ;  /* 0x0000000000047919 */ /* 0x000e240000003900 */
[----:B0-----:R-:W-:-:S04]  /*f580*/  LOP3.LUT R4, R4, UR4, RZ, 0xc0, !PT ;  /* 0x0000000404047c12 */ /* 0x001fc8000f8ec0ff */
[----:B------:R-:W0:Y:S01]  /*f590*/  POPC R7, R4 ;  /* 0x0000000400077309 */ /* 0x000e220000000000 */
[----:B--2---:R-:W0:Y:S02]  /*f5a0*/  SHFL.IDX PT, R0, R3, R0, 0x1f ;  /* 0x00001f0003007589 */ /* 0x004e2400000e0000 */
[----:B0-----:R-:W-:-:S07]  /*f5b0*/  IADD3 R24, R0, UR46, R7 ;  /* 0x0000002e00187c10 */ /* 0x001fce000fffe007 */
.L_x_9740:
[----:B------:R-:W-:Y:S05]  /*f5c0*/  BSYNC B0 ;  /* 0x0000000000007941 */ /* 0x000fea0003800000 */
.L_x_9739:
[----:B------:R-:W-:-:S06]  /*f5d0*/  UISETP.NE.AND UP0, UPT, UR41, 0x3, UPT ;  /* 0x000000032900788c */ /* 0x000fcc000bf05270 */
[----:B------:R-:W-:-:S13]  /*f5e0*/  PLOP3.LUT P0, PT, PT, PT, UP0, 0x80, 0x0 ;  /* 0x000000000000781c */ /* 0x000fda0003f0f008 */
[----:B------:R-:W-:Y:S05]  /*f5f0*/  @!P0 BRA `(.L_x_9741) ;  /* 0x0000000000048947 */ /* 0x000fea0003800000 */
[----:B------:R-:W-:Y:S01]  /*f600*/  BPT.TRAP 0x1 ;  /* 0x000000040000795c */ /* 0x000fe20000300000 */
.L_x_9741:
[----:B0-----:R-:W-:Y:S01]  /*f610*/  LOP3.LUT R3, R19, 0x1, RZ, 0x3c, !PT ;  /* 0x0000000113037812 */ /* 0x001fe200078e3cff */
[----:B------:R-:W-:Y:S01]  /*f620*/  IMAD.U32 R0, RZ, RZ, UR47 ;  /* 0x0000002fff007e24 */ /* 0x000fe2000f8e00ff */
[----:B------:R-:W-:Y:S01]  /*f630*/  LEA R2, R17, UR40, 0x3 ;  /* 0x0000002811027c11 */ /* 0x000fe2000f8e18ff */
[----:B------:R-:W-:Y:S01]  /*f640*/  BSSY B0, `(.L_x_9742) ;  /* 0x0000005000007945 */ /* 0x000fe20003800000 */
[----:B------:R-:W-:Y:S02]  /*f650*/  SHF.L.U32 R3, R3, 0x1f, RZ ;  /* 0x0000001f03037819 */ /* 0x000fe400000006ff */
[----:B------:R-:W-:Y:S02]  /*f660*/  ISETP.NE.AND P2, PT, R0, 0x3, PT ;  /* 0x000000030000780c */ /* 0x000fe40003f45270 */
[----:B------:R-:W0:Y:S02]  /*f670*/  SYNCS.PHASECHK.TRANS64.TRYWAIT P0, [R2+URZ+0x19c70], R3 ;  /* 0x019c7003020075a7 */ /* 0x000e24000800017f */
[----:B0-----:R-:W-:Y:S09]  /*f680*/  @!P0 BRA `(.L_x_9743) ;  /* 0x0000001800b08947 */ /* 0x001ff20003800000 */
.L_x_9786:
[----:B------:R-:W-:Y:S05]  /*f690*/  BSYNC B0 ;  /* 0x0000000000007941 */ /* 0x000fea0003800000 */
.L_x_9742:
[----:B------:R-:W-:Y:S05]  /*f6a0*/  @!P2 BRA `(.L_x_9744) ;  /* 0x000000000004a947 */ /* 0x000fea0003800000 */
[----:B------:R-:W-:Y:S01]  /*f6b0*/  BPT.TRAP 0x1 ;  /* 0x000000040000795c */ /* 0x000fe20000300000 */
.L_x_9744:
[----:B0-----:R-:W-:Y:S01]  /*f6c0*/  SHF.L.U32 R3, R19, 0x1f, RZ ;  /* 0x0000001f13037819 */ /* 0x001fe200000006ff */
[----:B------:R-:W-:-:S03]  /*f6d0*/  IMAD R0, R17, 0x3000, RZ ;  /* 0x0000300011007824 */ /* 0x000fc600078e02ff */
[----:B------:R-:W0:Y:S02]  /*f6e0*/  SYNCS.PHASECHK.TRANS64.TRYWAIT P0, [R2+URZ+0x19c60], R3 ;  /* 0x019c6003020075a7 */ /* 0x000e24000800017f */
[----:B0-----:R-:W-:Y:S05]  /*f6f0*/  @!P0 BRA `(.L_x_9745) ;  /* 0x0000001800a88947 */ /* 0x001fea0003800000 */
.L_x_9787:
[C---:B0-----:R-:W-:Y:S01]  /*f700*/  LOP3.LUT R3, R0.reuse, R18, RZ, 0xfc, !PT ;  /* 0x0000001200037212 */ /* 0x041fe200078efcff */
[----:B------:R-:W-:Y:S05]  /*f710*/  WARPSYNC.ALL ;  /* 0x0000000000007948 */ /* 0x000fea0003800000 */
[----:B------:R-:W0:Y:S01]  /*f720*/  LDSM.16.MT88.4 R4, [R3+UR40+0x9000] ;  /* 0x009000280304783b */ /* 0x000e220008004200 */
[----:B------:R-:W-:Y:S01]  /*f730*/  VIADD R13, R0, 0x1000 ;  /* 0x00001000000d7836 */ /* 0x000fe20000000000 */
[----:B------:R-:W-:-:S04]  /*f740*/  LOP3.LUT R15, R18, 0x1800, RZ, 0xfc, !PT ;  /* 0x00001800120f7812 */ /* 0x000fc800078efcff */
        /* <DEDUP_REMOVED lines=56> */
.L_x_9746:
        /* <DEDUP_REMOVED lines=10> */
.L_x_9698:
[----:B------:R-:W-:Y:S05]  /*fb70*/  BSYNC B6 ;  /* 0x0000000000067941 */ /* 0x000fea0003800000 */
.L_x_9696:
        /* <DEDUP_REMOVED lines=12> */
.L_x_9747:
[----:B------:R-:W1:Y:S01]  /*fc40*/  S2R R0, SR_TID.X ;  /* 0x0000000000007919 */ /* 0x000e620000002100 */
        /* <DEDUP_REMOVED lines=33> */
[----:B0-----:R-:W1:Y:S02]  /*fe60*/  SHFL.IDX PT, R9, R7, 0x1f, 0x1f ;  /* 0x03e01f0007097f89 */ /* 0x001e6400000e0000 */
[----:B-1----:R-:W-:-:S04]  /*fe70*/  IMAD R9, R9, R0, RZ ;  /* 0x0000000009097224 */ /* 0x002fc800078e02ff */
[----:B------:R-:W-:-:S05]  /*fe80*/  IMAD.IADD R4, R2, 0x1, R9 ;  /* 0x0000000102047824 */ /* 0x000fca00078e0209 */
[----:B------:R-:W-:-:S13]  /*fe90*/  ISETP.GT.AND P6, PT, R4, R5, PT ;  /* 0x000000050400720c */ /* 0x000fda0003fc4270 */
[----:B------:R-:W-:Y:S05]  /*fea0*/  @P6 BRA `(.L_x_9749) ;  /* 0x0000000000946947 */ /* 0x000fea0003800000 */
.L_x_9753:
        /* <DEDUP_REMOVED lines=14> */
.L_x_9752:
[----:B------:R-:W-:Y:S05]  /*ff90*/  BSYNC B0 ;  /* 0x0000000000007941 */ /* 0x000fea0003800000 */
.L_x_9751:
[----:B-----5:R-:W1:Y:S02]  /*ffa0*/  SHFL.UP PT, R0, R25, 0x1, RZ ;  /* 0x0420000019007989 */ /* 0x020e6400000e00ff */
[----:B-1----:R-:W-:-:S05]  /*ffb0*/  SEL R0, R0, RZ, P1 ;  /* 0x000000ff00007207 */ /* 0x002fca0000800000 */
[----:B------:R-:W-:-:S05]  /*ffc0*/  IMAD.IADD R0, R25, 0x1, R0 ;  /* 0x0000000119007824 */ /* 0x000fca00078e0200 */
[----:B0-----:R-:W0:Y:S02]  /*ffd0*/  SHFL.UP PT, R2, R0, 0x2, RZ ;  /* 0x0440000000027989 */ /* 0x001e2400000e00ff */
        /* <DEDUP_REMOVED lines=13> */
[----:B0-----:R-:W-:-:S04]  /*100b0*/  IMAD R9, R9, R0, RZ ;  /* 0x0000000009097224 */ /* 0x001fc800078e02ff */
[----:B------:R-:W-:-:S05]  /*100c0*/  IMAD.IADD R4, R9, 0x1, R4 ;  /* 0x0000000109047824 */ /* 0x000fca00078e0204 */
[----:B------:R-:W-:-:S13]  /*100d0*/  ISETP.GT.AND P6, PT, R4, R5, PT ;  /* 0x000000050400720c */ /* 0x000fda0003fc4270 */
[----:B------:R-:W-:Y:S05]  /*100e0*/  @!P6 BRA `(.L_x_9753) ;  /* 0xfffffffc0070e947 */ /* 0x000fea000383ffff */
[----:B------:R-:W-:-:S07]  /*100f0*/  IMAD.MOV.U32 R7, RZ, RZ, R6 ;  /* 0x000000ffff077224 */ /* 0x000fce00078e0006 */
.L_x_9749:
        /* <DEDUP_REMOVED lines=26> */
.L_x_9754:
        /* <DEDUP_REMOVED lines=57> */
.L_x_9750:
[----:B------:R-:W-:Y:S01]  /*10630*/  IMAD.MOV.U32 R24, RZ, RZ, R5 ;  /* 0x000000ffff187224 */ /* 0x000fe200078e0005 */
[----:B------:R-:W-:Y:S01]  /*10640*/  ULDC UR48, c[0x0][0xc14] ;  /* 0x0003050000307ab9 */ /* 0x000fe20000000800 */
[----:B------:R-:W-:Y:S01]  /*10650*/  IMAD.MOV.U32 R25, RZ, RZ, RZ ;  /* 0x000000ffff197224 */ /* 0x000fe200078e00ff */
[----:B------:R-:W-:-:S06]  /*10660*/  UMOV UR38, URZ ;  /* 0x0000003f00267c82 */ /* 0x000fcc0008000000 */
.L_x_9755:
[----:B------:R-:W0:Y:S01]  /*10670*/  S2R R0, SR_TID.X ;  /* 0x0000000000007919 */ /* 0x000e220000002100 */
[----:B------:R-:W-:Y:S02]  /*10680*/  IMAD.U32 R6, RZ, RZ, UR38 ;  /* 0x00000026ff067e24 */ /* 0x000fe4000f8e00ff */
[----:B------:R-:W-:Y:S01]  /*10690*/  IMAD.U32 R7, RZ, RZ, UR48 ;  /* 0x00000030ff077e24 */ /* 0x000fe2000f8e00ff */
[----:B------:R-:W-:Y:S01]  /*106a0*/  BAR.SYNC.DEFER_BLOCKING 0x4, 0x200 ;  /* 0x0108000000007b1d */ /* 0x000fe20000010000 */
[----:B------:R-:W-:Y:S02]  /*106b0*/  IMAD.MOV.U32 R4, RZ, RZ, R24 ;  /* 0x000000ffff047224 */ /* 0x000fe400078e0018 */
[----:B------:R-:W-:Y:S01]  /*106c0*/  IMAD.MOV.U32 R5, RZ, RZ, R25 ;  /* 0x000000ffff057224 */ /* 0x000fe200078e0019 */
[----:B0-----:R-:W-:-:S04]  /*106d0*/  LOP3.LUT R0, R0, 0x1f, RZ, 0xc0, !PT ;  /* 0x0000001f00007812 */ /* 0x001fc800078ec0ff */
[----:B------:R-:W-:-:S13]  /*106e0*/  ISETP.NE.AND P0, PT, R0, RZ, PT ;  /* 0x000000ff0000720c */ /* 0x000fda0003f05270 */
[----:B------:R-:W0:Y:S01]  /*106f0*/  @!P0 S2R R3, SR_CgaCtaId ;  /* 0x0000000000038919 */ /* 0x000e220000008800 */
[----:B------:R-:W-:-:S04]  /*10700*/  @!P0 MOV R0, 0x400 ;  /* 0x0000040000008802 */ /* 0x000fc80000000f00 */
[----:B0-----:R-:W-:-:S05]  /*10710*/  @!P0 LEA R0, R3, R0, 0x18 ;  /* 0x0000000003008211 */ /* 0x001fca00078ec0ff */
[----:B------:R0:W-:Y:S01]  /*10720*/  @!P0 STS.128 [R0+0x19cd0], R4 ;  /* 0x019cd00400008388 */ /* 0x0001e20000000c00 */
[----:B------:R-:W-:Y:S06]  /*10730*/  BAR.ARV 0x5, 0x200 ;  /* 0x0148000000007b1d */ /* 0x000fec0000002000 */
.L_x_9748:
[----:B------:R-:W-:Y:S02]  /*10740*/  ULDC UR4, c[0x0][0xc14] ;  /* 0x0003050000047ab9 */ /* 0x000fe40000000800 */
[----:B------:R-:W-:-:S06]  /*10750*/  UISETP.GE.AND UP0, UPT, UR48, UR4, UPT ;  /* 0x000000043000728c */ /* 0x000fcc000bf06270 */
[----:B------:R-:W-:-:S13]  /*10760*/  PLOP3.LUT P0, PT, PT, PT, UP0, 0x80, 0x0 ;  /* 0x000000000000781c */ /* 0x000fda0003f0f008 */
[----:B------:R-:W-:Y:S05]  /*10770*/  @!P0 BRA `(.L_x_9756) ;  /* 0xffffffc4002c8947 */ /* 0x000fea000383ffff */
.L_x_9692:
[----:B0-----:R-:W2:Y:S01]  /*10780*/  LDL.LU R0, [R1+0x8] ;  /* 0x0000080001007983 */ /* 0x001ea20000300800 */
[----:B------:R-:W-:Y:S01]  /*10790*/  BSSY B0, `(.L_x_9757) ;  /* 0x000000b000007945 */ /* 0x000fe20003800000 */
[----:B------:R-:W0:Y:S01]  /*107a0*/  S2R R5, SR_CgaCtaId ;  /* 0x0000000000057919 */ /* 0x000e220000008800 */
        /* <DEDUP_REMOVED lines=9> */
.L_x_9788:
[----:B------:R-:W-:Y:S05]  /*10840*/  BSYNC B0 ;  /* 0x0000000000007941 */ /* 0x000fea0003800000 */
.L_x_9757:
[----:B------:R-:W-:-:S03]  /*10850*/  UMOV UR4, 0xffffffff ;  /* 0xffffffff00047882 */ /* 0x000fc60000000000 */
[----:B------:R-:W-:Y:S05]  /*10860*/  BRA.DIV UR4, `(.L_x_9759) ;  /* 0x0000000a04747947 */ /* 0x000fea000b800000 */
[----:B0-----:R-:W0:Y:S02]  /*10870*/  S2R R0, SR_TID.X ;  /* 0x0000000000007919 */ /* 0x001e240000002100 */
[----:B0-----:R-:W-:-:S04]  /*10880*/  SHF.R.U32.HI R0, RZ, 0x5, R0 ;  /* 0x00000005ff007819 */ /* 0x001fc80000011600 */
[----:B------:R-:W-:-:S05]  /*10890*/  LOP3.LUT R0, R0, 0x3, RZ, 0xc0, !PT ;  /* 0x0000000300007812 */ /* 0x000fca00078ec0ff */
[----:B------:R0:W1:Y:S02]  /*108a0*/  SHFL.IDX PT, R14, R0, RZ, 0x1f ;  /* 0x00001fff000e7589 */ /* 0x00006400000e0000 */
.L_x_9791:
[----:B-1----:R-:W-:Y:S01]  /*108b0*/  ISETP.NE.AND P0, PT, R14, RZ, PT ;  /* 0x000000ff0e00720c */ /* 0x002fe20003f05270 */
[----:B------:R-:W-:-:S12]  /*108c0*/  BSSY B0, `(.L_x_9760) ;  /* 0x000002b000007945 */ /* 0x000fd80003800000 */
[----:B------:R-:W-:Y:S05]  /*108d0*/  @P0 BRA `(.L_x_9761) ;  /* 0x0000000000a40947 */ /* 0x000fea0003800000 */
[----:B------:R-:W-:-:S03]  /*108e0*/  UMOV UR4, 0xffffffff ;  /* 0xffffffff00047882 */ /* 0x000fc60000000000 */
[----:B------:R-:W-:Y:S05]  /*108f0*/  BRA.DIV UR4, `(.L_x_9762) ;  /* 0x0000000a04847947 */ /* 0x000fea000b800000 */
[----:B------:R-:W-:-:S13]  /*10900*/  ELECT P6, URZ, PT ;  /* 0x00000000003f782f */ /* 0x000fda00038c0000 */
.L_x_9794:
[----:B------:R-:W-:Y:S05]  /*10910*/  @!P6 BRA `(.L_x_9761) ;  /* 0x000000000094e947 */ /* 0x000fea0003800000 */
[----:B------:R-:W-:-:S06]  /*10920*/  ULOP3.LUT UR4, UR45, 0x2, URZ, 0xfc, !UPT ;  /* 0x000000022d047892 */ /* 0x000fcc000f8efc3f */
[----:B0-----:R-:W-:-:S05]  /*10930*/  IMAD.U32 R0, RZ, RZ, UR4 ;  /* 0x00000004ff007e24 */ /* 0x001fca000f8e00ff */
[----:B------:R-:W-:-:S13]  /*10940*/  ISETP.NE.AND P0, PT, R0, 0x3, PT ;  /* 0x000000030000780c */ /* 0x000fda0003f05270 */
[----:B------:R-:W-:Y:S05]  /*10950*/  @!P0 BRA `(.L_x_9763) ;  /* 0x0000000000048947 */ /* 0x000fea0003800000 */
[----:B------:R-:W-:Y:S01]  /*10960*/  BPT.TRAP 0x1 ;  /* 0x000000040000795c */ /* 0x000fe20000300000 */
.L_x_9763:
        /* <DEDUP_REMOVED lines=12> */
.L_x_9795:
[----:B------:R-:W1:Y:S02]  /*10a30*/  SYNCS.PHASECHK.TRANS64.TRYWAIT P1, [R7+URZ], R0 ;  /* 0x00000000070075a7 */ /* 0x000e64000802017f */
[----:B-1----:R-:W-:Y:S05]  /*10a40*/  @!P1 BRA `(.L_x_9765) ;  /* 0x0000000800649947 */ /* 0x002fea0003800000 */
.L_x_9796:
[----:B------:R-:W-:Y:S05]  /*10a50*/  @!P0 BRA `(.L_x_9766) ;  /* 0x0000000000048947 */ /* 0x000fea0003800000 */
[----:B------:R-:W-:Y:S01]  /*10a60*/  BPT.TRAP 0x1 ;  /* 0x000000040000795c */ /* 0x000fe20000300000 */
.L_x_9766:
[----:B------:R-:W-:-:S04]  /*10a70*/  IMAD R2, R17, 0x8, R8 ;  /* 0x0000000811027824 */ /* 0x000fc800078e0208 */
[----:B------:R-:W2:Y:S02]  /*10a80*/  SYNCS.PHASECHK.TRANS64.TRYWAIT P1, [R2+URZ+0x19c60], R3 ;  /* 0x019c6003020075a7 */ /* 0x000ea4000802017f */
[----:B--2---:R-:W-:Y:S05]  /*10a90*/  @!P1 BRA `(.L_x_9767) ;  /* 0x0000000800649947 */ /* 0x004fea0003800000 */
.L_x_9797:
[----:B------:R-:W-:Y:S05]  /*10aa0*/  @!P0 BRA `(.L_x_9768) ;  /* 0x0000000000048947 */ /* 0x000fea0003800000 */
[----:B------:R-:W-:Y:S01]  /*10ab0*/  BPT.TRAP 0x1 ;  /* 0x000000040000795c */ /* 0x000fe20000300000 */
.L_x_9768:
[----:B------:R-:W-:-:S04]  /*10ac0*/  IMAD R5, R5, 0x8, R8 ;  /* 0x0000000805057824 */ /* 0x000fc800078e0208 */
[----:B------:R-:W3:Y:S02]  /*10ad0*/  SYNCS.PHASECHK.TRANS64.TRYWAIT P1, [R5+URZ+0x19c60], R0 ;  /* 0x019c6000050075a7 */ /* 0x000ee4000802017f */
[----:B---3--:R-:W-:Y:S05]  /*10ae0*/  @!P1 BRA `(.L_x_9769) ;  /* 0x0000000800649947 */ /* 0x008fea0003800000 */
.L_x_9798:
[----:B------:R-:W-:Y:S05]  /*10af0*/  @!P0 BRA `(.L_x_9770) ;  /* 0x0000000000048947 */ /* 0x000fea0003800000 */
[----:B------:R-:W-:Y:S01]  /*10b00*/  BPT.TRAP 0x1 ;  /* 0x000000040000795c */ /* 0x000fe20000300000 */
.L_x_9770:
[----:B------:R-:W4:Y:S02]  /*10b10*/  SYNCS.PHASECHK.TRANS64.TRYWAIT P0, [R2+URZ+0x19c80], R3 ;  /* 0x019c8003020075a7 */ /* 0x000f24000800017f */
[----:B----4-:R-:W-:Y:S05]  /*10b20*/  @!P0 BRA `(.L_x_9771) ;  /* 0x0000000800688947 */ /* 0x010fea0003800000 */
.L_x_9772:
[----:B------:R0:W0:Y:S02]  /*10b30*/  SYNCS.PHASECHK.TRANS64.TRYWAIT P0, [R5+URZ+0x19c80], R0 ;  /* 0x019c8000050075a7 */ /* 0x000024000800017f */
[----:B0-----:R-:W-:Y:S05]  /*10b40*/  @!P0 NANOSLEEP.SYNCS 0x989680 ;  /* 0x009896800000895d */ /* 0x001fea0003900000 */
[----:B------:R-:W0:Y:S02]  /*10b50*/  @!P0 SYNCS.PHASECHK.TRANS64 P0, [R5+URZ+0x19c80], R0 ;  /* 0x019c8000050085a7 */ /* 0x000e24000800007f */
[----:B0-----:R-:W-:Y:S05]  /*10b60*/  @!P0 BRA `(.L_x_9772) ;  /* 0xfffffffc00f08947 */ /* 0x001fea000383ffff */
.L_x_9761:
[----:B------:R-:W-:Y:S05]  /*10b70*/  BSYNC B0 ;  /* 0x0000000000007941 */ /* 0x000fea0003800000 */
.L_x_9760:
[----:B------:R-:W-:Y:S05]  /*10b80*/  EXIT ;  /* 0x000000000000794d */ /* 0x000fea0003800000 */
.L_x_9639:
[----:B0-----:R-:W-:-:S04]  /*10b90*/  IMAD.U32 R3, RZ, RZ, UR44 ;  /* 0x0000002cff037e24 */ /* 0x001fc8000f8e00ff */
[----:B------:R0:W1:Y:S03]  /*10ba0*/  SYNCS.PHASECHK.TRANS64.TRYWAIT P1, [R3+URZ+0x19c00], R6 ;  /* 0x019c0006030075a7 */ /* 0x000066000802017f */
[----:B-1----:R-:W-:Y:S05]  /*10bb0*/  @!P1 NANOSLEEP.SYNCS 0x989680 ;  /* 0x009896800000995d */ /* 0x002fea0003900000 */
[----:B------:R-:W1:Y:S02]  /*10bc0*/  @!P1 SYNCS.PHASECHK.TRANS64 P1, [R3+URZ+0x19c00], R6 ;  /* 0x019c0006030095a7 */ /* 0x000e64000802007f */
[----:B-1----:R-:W-:Y:S05]  /*10bd0*/  @!P1 BRA `(.L_x_9639) ;  /* 0xfffffffc00ec9947 */ /* 0x002fea000383ffff */
[----:B------:R-:W-:Y:S05]  /*10be0*/  BRA `(.L_x_9773) ;  /* 0xffffff0c009c7947 */ /* 0x000fea000383ffff */
.L_x_9643:
[----:B-1----:R1:W2:Y:S02]  /*10bf0*/  SYNCS.PHASECHK.TRANS64.TRYWAIT P2, [R2+URZ+0x19c30], R3 ;  /* 0x019c3003020075a7 */ /* 0x0022a4000804017f */
[----:B--2---:R-:W-:Y:S05]  /*10c00*/  @!P2 NANOSLEEP.SYNCS 0x989680 ;  /* 0x009896800000a95d */ /* 0x004fea0003900000 */
[----:B------:R-:W2:Y:S02]  /*10c10*/  @!P2 SYNCS.PHASECHK.TRANS64 P2, [R2+URZ+0x19c30], R3 ;  /* 0x019c30030200a5a7 */ /* 0x000ea4000804007f */
[----:B--2---:R-:W-:Y:S05]  /*10c20*/  @!P2 BRA `(.L_x_9643) ;  /* 0xfffffffc00f0a947 */ /* 0x004fea000383ffff */
[----:B------:R-:W-:Y:S05]  /*10c30*/  BRA `(.L_x_9642) ;  /* 0xffffff0c00c47947 */ /* 0x000fea000383ffff */
.L_x_9648:
[----:B-1----:R-:W-:-:S04]  /*10c40*/  IMAD.U32 R7, RZ, RZ, UR22 ;  /* 0x00000016ff077e24 */ /* 0x002fc8000f8e00ff */
[----:B------:R1:W2:Y:S03]  /*10c50*/  SYNCS.PHASECHK.TRANS64.TRYWAIT P2, [R7+URZ+0x19c30], R4 ;  /* 0x019c3004070075a7 */ /* 0x0002a6000804017f */
[----:B--2---:R-:W-:Y:S05]  /*10c60*/  @!P2 NANOSLEEP.SYNCS 0x989680 ;  /* 0x009896800000a95d */ /* 0x004fea0003900000 */
[----:B------:R-:W2:Y:S02]  /*10c70*/  @!P2 SYNCS.PHASECHK.TRANS64 P2, [R7+URZ+0x19c30], R4 ;  /* 0x019c30040700a5a7 */ /* 0x000ea4000804007f */
[----:B--2---:R-:W-:Y:S05]  /*10c80*/  @!P2 BRA `(.L_x_9648) ;  /* 0xfffffffc00eca947 */ /* 0x004fea000383ffff */
[----:B------:R-:W-:Y:S05]  /*10c90*/  BRA `(.L_x_9647) ;  /* 0xffffff3800a87947 */ /* 0x000fea000383ffff */
.L_x_9652:
[----:B-1----:R-:W-:-:S04]  /*10ca0*/  IMAD.U32 R45, RZ, RZ, UR14 ;  /* 0x0000000eff2d7e24 */ /* 0x002fc8000f8e00ff */
[----:B------:R1:W2:Y:S03]  /*10cb0*/  SYNCS.PHASECHK.TRANS64.TRYWAIT P2, [R45+URZ+0x19c50], R4 ;  /* 0x019c50042d0075a7 */ /* 0x0002a6000804017f */
[----:B--2---:R-:W-:Y:S05]  /*10cc0*/  @!P2 NANOSLEEP.SYNCS 0x989680 ;  /* 0x009896800000a95d */ /* 0x004fea0003900000 */
[----:B------:R-:W2:Y:S02]  /*10cd0*/  @!P2 SYNCS.PHASECHK.TRANS64 P2, [R45+URZ+0x19c50], R4 ;  /* 0x019c50042d00a5a7 */ /* 0x000ea4000804007f */
[----:B--2---:R-:W-:Y:S05]  /*10ce0*/  @!P2 BRA `(.L_x_9652) ;  /* 0xfffffffc00eca947 */ /* 0x004fea000383ffff */
[----:B------:R-:W-:Y:S05]  /*10cf0*/  BRA `(.L_x_9651) ;  /* 0xffffff3c00fc7947 */ /* 0x000fea000383ffff */
.L_x_9659:
[----:B-1----:R-:W-:-:S04]  /*10d00*/  IMAD.U32 R7, RZ, RZ, UR6 ;  /* 0x00000006ff077e24 */ /* 0x002fc8000f8e00ff */
[----:B------:R1:W2:Y:S03]  /*10d10*/  SYNCS.PHASECHK.TRANS64.TRYWAIT P2, [R7+URZ+0x19c30], R6 ;  /* 0x019c3006070075a7 */ /* 0x0002a6000804017f */
[----:B--2---:R-:W-:Y:S05]  /*10d20*/  @!P2 NANOSLEEP.SYNCS 0x989680 ;  /* 0x009896800000a95d */ /* 0x004fea0003900000 */
[----:B------:R-:W2:Y:S02]  /*10d30*/  @!P2 SYNCS.PHASECHK.TRANS64 P2, [R7+URZ+0x19c30], R6 ;  /* 0x019c30060700a5a7 */ /* 0x000ea4000804007f */
[----:B--2---:R-:W-:Y:S05]  /*10d40*/  @!P2 BRA `(.L_x_9659) ;  /* 0xfffffffc00eca947 */ /* 0x004fea000383ffff */
[----:B------:R-:W-:Y:S05]  /*10d50*/  BRA `(.L_x_9658) ;  /* 0xffffff6400a87947 */ /* 0x000fea000383ffff */
.L_x_9663:
[----:B-1----:R-:W-:-:S04]  /*10d60*/  IMAD.U32 R15, RZ, RZ, UR14 ;  /* 0x0000000eff0f7e24 */ /* 0x002fc8000f8e00ff */
[----:B------:R1:W3:Y:S03]  /*10d70*/  SYNCS.PHASECHK.TRANS64.TRYWAIT P2, [R15+URZ+0x19c50], R6 ;  /* 0x019c50060f0075a7 */ /* 0x0002e6000804017f */
[----:B---3--:R-:W-:Y:S05]  /*10d80*/  @!P2 NANOSLEEP.SYNCS 0x989680 ;  /* 0x009896800000a95d */ /* 0x008fea0003900000 */
[----:B------:R-:W3:Y:S02]  /*10d90*/  @!P2 SYNCS.PHASECHK.TRANS64 P2, [R15+URZ+0x19c50], R6 ;  /* 0x019c50060f00a5a7 */ /* 0x000ee4000804007f */
[----:B---3--:R-:W-:Y:S05]  /*10da0*/  @!P2 BRA `(.L_x_9663) ;  /* 0xfffffffc00eca947 */ /* 0x008fea000383ffff */
[----:B------:R-:W-:Y:S05]  /*10db0*/  BRA `(.L_x_9662) ;  /* 0xffffff7000f47947 */ /* 0x000fea000383ffff */
.L_x_9669:
[----:B-1----:R-:W-:-:S04]  /*10dc0*/  IMAD.U32 R5, RZ, RZ, UR16 ;  /* 0x00000010ff057e24 */ /* 0x002fc8000f8e00ff */
[----:B------:R1:W2:Y:S03]  /*10dd0*/  SYNCS.PHASECHK.TRANS64.TRYWAIT P1, [R5+URZ+0x19c50], R0 ;  /* 0x019c5000050075a7 */ /* 0x0002a6000802017f */
[----:B--2---:R-:W-:Y:S05]  /*10de0*/  @!P1 NANOSLEEP.SYNCS 0x989680 ;  /* 0x009896800000995d */ /* 0x004fea0003900000 */
[----:B------:R-:W2:Y:S02]  /*10df0*/  @!P1 SYNCS.PHASECHK.TRANS64 P1, [R5+URZ+0x19c50], R0 ;  /* 0x019c5000050095a7 */ /* 0x000ea4000802007f */
[----:B--2---:R-:W-:Y:S05]  /*10e00*/  @!P1 BRA `(.L_x_9669) ;  /* 0xfffffffc00ec9947 */ /* 0x004fea000383ffff */
[----:B------:R-:W-:Y:S05]  /*10e10*/  BRA `(.L_x_9668) ;  /* 0xffffff8800487947 */ /* 0x000fea000383ffff */
.L_x_9703:
[----:B------:R-:W-:Y:S02]  /*10e20*/  IMAD.MOV.U32 R13, RZ, RZ, R4 ;  /* 0x000000ffff0d7224 */ /* 0x000fe400078e0004 */
[----:B------:R-:W-:Y:S02]  /*10e30*/  IMAD.MOV.U32 R12, RZ, RZ, RZ ;  /* 0x000000ffff0c7224 */ /* 0x000fe400078e00ff */
[----:B------:R-:W-:Y:S02]  /*10e40*/  IMAD.MOV.U32 R11, RZ, RZ, 0x1f ;  /* 0x0000001fff0b7424 */ /* 0x000fe400078e00ff */
[----:B------:R-:W-:-:S07]  /*10e50*/  IMAD.MOV.U32 R15, RZ, RZ, -0x1 ;  /* 0xffffffffff0f7424 */ /* 0x000fce00078e00ff */
[----:B------:R-:W-:Y:S05]  /*10e60*/  WARPSYNC.COLLECTIVE R15, `(.L_x_9774) ;  /* 0x000000000f087348 */ /* 0x000fea0003c00000 */
[----:B------:R0:W1:Y:S02]  /*10e70*/  SHFL.IDX P6, R14, R13, R12, R11 ;  /* 0x0000000c0d0e7389 */ /* 0x00006400000c000b */
[----:B01----:R-:W-:Y:S01]  /*10e80*/  ENDCOLLECTIVE ;  /* 0x000000000000791b */ /* 0x003fe20003800000 */
.L_x_9774:
[----:B------:R-:W-:Y:S05]  /*10e90*/  BRA `(.L_x_9775) ;  /* 0xffffffcc00347947 */ /* 0x000fea000383ffff */
.L_x_9705:
[----:B------:R-:W-:Y:S01]  /*10ea0*/  BSSY B0, `(.L_x_9776) ;  /* 0x0000006000007945 */ /* 0x000fe20003800000 */
[----:B------:R-:W-:-:S07]  /*10eb0*/  IMAD.MOV.U32 R15, RZ, RZ, -0x1 ;  /* 0xffffffffff0f7424 */ /* 0x000fce00078e00ff */
[----:B------:R-:W-:Y:S05]  /*10ec0*/  WARPSYNC.COLLECTIVE R15, `(.L_x_9777) ;  /* 0x000000000f0c7348 */ /* 0x000fea0003c00000 */
[----:B------:R-:W-:Y:S02]  /*10ed0*/  ELECT P6, UR62, PT ;  /* 0x00000000003e782f */ /* 0x000fe400038c0000 */
[----:B------:R-:W-:Y:S01]  /*10ee0*/  MOV R14, UR62 ;  /* 0x0000003e000e7c02 */ /* 0x000fe20008000f00 */
[----:B------:R-:W-:Y:S10]  /*10ef0*/  ENDCOLLECTIVE ;  /* 0x000000000000791b */ /* 0x000ff40003800000 */
.L_x_9777:
[----:B------:R-:W-:Y:S05]  /*10f00*/  BSYNC B0 ;  /* 0x0000000000007941 */ /* 0x000fea0003800000 */
.L_x_9776:
[----:B------:R-:W-:Y:S05]  /*10f10*/  BRA `(.L_x_9778) ;  /* 0xffffffcc00347947 */ /* 0x000fea000383ffff */
.L_x_9708:
[----:B0-----:R0:W1:Y:S02]  /*10f20*/  SYNCS.PHASECHK.TRANS64.TRYWAIT P2, [R2+URZ+0x19c80], R3 ;  /* 0x019c8003020075a7 */ /* 0x001064000804017f */
[----:B-1----:R-:W-:Y:S05]  /*10f30*/  @!P2 NANOSLEEP.SYNCS 0x989680 ;  /* 0x009896800000a95d */ /* 0x002fea0003900000 */
[----:B------:R-:W1:Y:S02]  /*10f40*/  @!P2 SYNCS.PHASECHK.TRANS64 P2, [R2+URZ+0x19c80], R3 ;  /* 0x019c80030200a5a7 */ /* 0x000e64000804007f */
[----:B-1----:R-:W-:Y:S05]  /*10f50*/  @!P2 BRA `(.L_x_9708) ;  /* 0xfffffffc00f0a947 */ /* 0x002fea000383ffff */
[----:B------:R-:W-:Y:S05]  /*10f60*/  BRA `(.L_x_9779) ;  /* 0xffffffcc00887947 */ /* 0x000fea000383ffff */
.L_x_9710:
[----:B-1----:R1:W2:Y:S02]  /*10f70*/  SYNCS.PHASECHK.TRANS64.TRYWAIT P2, [R2+URZ+0x19c40], R3 ;  /* 0x019c4003020075a7 */ /* 0x0022a4000804017f */
[----:B--2---:R-:W-:Y:S05]  /*10f80*/  @!P2 NANOSLEEP.SYNCS 0x989680 ;  /* 0x009896800000a95d */ /* 0x004fea0003900000 */
[----:B------:R-:W2:Y:S02]  /*10f90*/  @!P2 SYNCS.PHASECHK.TRANS64 P2, [R2+URZ+0x19c40], R3 ;  /* 0x019c40030200a5a7 */ /* 0x000ea4000804007f */
[----:B--2---:R-:W-:Y:S05]  /*10fa0*/  @!P2 BRA `(.L_x_9710) ;  /* 0xfffffffc00f0a947 */ /* 0x004fea000383ffff */
[----:B------:R-:W-:Y:S05]  /*10fb0*/  BRA `(.L_x_9780) ;  /* 0xffffffd000007947 */ /* 0x000fea000383ffff */
.L_x_9713:
[----:B0-----:R0:W1:Y:S02]  /*10fc0*/  SYNCS.PHASECHK.TRANS64.TRYWAIT P0, [R26+URZ+0x19c20], R3 ;  /* 0x019c20031a0075a7 */ /* 0x001064000800017f */
[----:B-1----:R-:W-:Y:S05]  /*10fd0*/  @!P0 NANOSLEEP.SYNCS 0x989680 ;  /* 0x009896800000895d */ /* 0x002fea0003900000 */
[----:B------:R-:W1:Y:S02]  /*10fe0*/  @!P0 SYNCS.PHASECHK.TRANS64 P0, [R26+URZ+0x19c20], R3 ;  /* 0x019c20031a0085a7 */ /* 0x000e64000800007f */
[----:B-1----:R-:W-:Y:S05]  /*10ff0*/  @!P0 BRA `(.L_x_9713) ;  /* 0xfffffffc00f08947 */ /* 0x002fea000383ffff */
[----:B------:R-:W-:Y:S05]  /*11000*/  BRA `(.L_x_9781) ;  /* 0xffffffd400187947 */ /* 0x000fea000383ffff */
.L_x_9719:
[----:B0-----:R0:W1:Y:S02]  /*11010*/  SYNCS.PHASECHK.TRANS64.TRYWAIT P0, [R6+URZ+0x19c80], R4 ;  /* 0x019c8004060075a7 */ /* 0x001064000800017f */
[----:B-1----:R-:W-:Y:S05]  /*11020*/  @!P0 NANOSLEEP.SYNCS 0x989680 ;  /* 0x009896800000895d */ /* 0x002fea0003900000 */
[----:B------:R-:W1:Y:S02]  /*11030*/  @!P0 SYNCS.PHASECHK.TRANS64 P0, [R6+URZ+0x19c80], R4 ;  /* 0x019c8004060085a7 */ /* 0x000e64000800007f */
[----:B-1----:R-:W-:Y:S05]  /*11040*/  @!P0 BRA `(.L_x_9719) ;  /* 0xfffffffc00f08947 */ /* 0x002fea000383ffff */
[----:B------:R-:W-:Y:S05]  /*11050*/  BRA `(.L_x_9782) ;  /* 0xffffffd400b47947 */ /* 0x000fea000383ffff */
.L_x_9726:
[----:B-1----:R1:W2:Y:S02]  /*11060*/  SYNCS.PHASECHK.TRANS64.TRYWAIT P0, [R6+URZ+0x19c40], R4 ;  /* 0x019c4004060075a7 */ /* 0x0022a4000800017f */
[----:B--2---:R-:W-:Y:S05]  /*11070*/  @!P0 NANOSLEEP.SYNCS 0x989680 ;  /* 0x009896800000895d */ /* 0x004fea0003900000 */
[----:B------:R-:W2:Y:S02]  /*11080*/  @!P0 SYNCS.PHASECHK.TRANS64 P0, [R6+URZ+0x19c40], R4 ;  /* 0x019c4004060085a7 */ /* 0x000ea4000800007f */
[----:B--2---:R-:W-:Y:S05]  /*11090*/  @!P0 BRA `(.L_x_9726) ;  /* 0xfffffffc00f08947 */ /* 0x004fea000383ffff */
[----:B------:R-:W-:Y:S05]  /*110a0*/  BRA `(.L_x_9783) ;  /* 0xffffffd800ac7947 */ /* 0x000fea000383ffff */
.L_x_9734:
[----:B0-----:R0:W1:Y:S02]  /*110b0*/  SYNCS.PHASECHK.TRANS64.TRYWAIT P2, [R12+URZ+0x19c70], R5 ;  /* 0x019c70050c0075a7 */ /* 0x001064000804017f */
[----:B-1----:R-:W-:Y:S05]  /*110c0*/  @!P2 NANOSLEEP.SYNCS 0x989680 ;  /* 0x009896800000a95d */ /* 0x002fea0003900000 */
[----:B------:R-:W1:Y:S02]  /*110d0*/  @!P2 SYNCS.PHASECHK.TRANS64 P2, [R12+URZ+0x19c70], R5 ;  /* 0x019c70050c00a5a7 */ /* 0x000e64000804007f */
[----:B-1----:R-:W-:Y:S05]  /*110e0*/  @!P2 BRA `(.L_x_9734) ;  /* 0xfffffffc00f0a947 */ /* 0x002fea000383ffff */
[----:B------:R-:W-:Y:S05]  /*110f0*/  BRA `(.L_x_9784) ;  /* 0xffffffdc00c07947 */ /* 0x000fea000383ffff */
.L_x_9736:
[----:B0-----:R0:W1:Y:S02]  /*11100*/  SYNCS.PHASECHK.TRANS64.TRYWAIT P2, [R12+URZ+0x19c60], R5 ;  /* 0x019c60050c0075a7 */ /* 0x001064000804017f */
[----:B-1----:R-:W-:Y:S05]  /*11110*/  @!P2 NANOSLEEP.SYNCS 0x989680 ;  /* 0x009896800000a95d */ /* 0x002fea0003900000 */
[----:B------:R-:W1:Y:S02]  /*11120*/  @!P2 SYNCS.PHASECHK.TRANS64 P2, [R12+URZ+0x19c60], R5 ;  /* 0x019c60050c00a5a7 */ /* 0x000e64000804007f */
[----:B-1----:R-:W-:Y:S05]  /*11130*/  @!P2 BRA `(.L_x_9736) ;  /* 0xfffffffc00f0a947 */ /* 0x002fea000383ffff */
[----:B------:R-:W-:Y:S05]  /*11140*/  BRA `(.L_x_9785) ;  /* 0xffffffdc00c87947 */ /* 0x000fea000383ffff */
.L_x_9743:
[----:B0-----:R0:W1:Y:S02]  /*11150*/  SYNCS.PHASECHK.TRANS64.TRYWAIT P0, [R2+URZ+0x19c70], R3 ;  /* 0x019c7003020075a7 */ /* 0x001064000800017f */
[----:B-1----:R-:W-:Y:S05]  /*11160*/  @!P0 NANOSLEEP.SYNCS 0x989680 ;  /* 0x009896800000895d */ /* 0x002fea0003900000 */
[----:B------:R-:W1:Y:S02]  /*11170*/  @!P0 SYNCS.PHASECHK.TRANS64 P0, [R2+URZ+0x19c70], R3 ;  /* 0x019c7003020085a7 */ /* 0x000e64000800007f */
[----:B-1----:R-:W-:Y:S05]  /*11180*/  @!P0 BRA `(.L_x_9743) ;  /* 0xfffffffc00f08947 */ /* 0x002fea000383ffff */
[----:B------:R-:W-:Y:S05]  /*11190*/  BRA `(.L_x_9786) ;  /* 0xffffffe4003c7947 */ /* 0x000fea000383ffff */
.L_x_9745:
[----:B0-----:R0:W1:Y:S02]  /*111a0*/  SYNCS.PHASECHK.TRANS64.TRYWAIT P0, [R2+URZ+0x19c60], R3 ;  /* 0x019c6003020075a7 */ /* 0x001064000800017f */
[----:B-1----:R-:W-:Y:S05]  /*111b0*/  @!P0 NANOSLEEP.SYNCS 0x989680 ;  /* 0x009896800000895d */ /* 0x002fea0003900000 */
[----:B------:R-:W1:Y:S02]  /*111c0*/  @!P0 SYNCS.PHASECHK.TRANS64 P0, [R2+URZ+0x19c60], R3 ;  /* 0x019c6003020085a7 */ /* 0x000e64000800007f */
[----:B-1----:R-:W-:Y:S05]  /*111d0*/  @!P0 BRA `(.L_x_9745) ;  /* 0xfffffffc00f08947 */ /* 0x002fea000383ffff */
[----:B------:R-:W-:Y:S05]  /*111e0*/  BRA `(.L_x_9787) ;  /* 0xffffffe400447947 */ /* 0x000fea000383ffff */
.L_x_9758:
[----:B0-----:R0:W1:Y:S02]  /*111f0*/  SYNCS.PHASECHK.TRANS64.TRYWAIT P0, [R8+URZ+0x19c20], R0 ;  /* 0x019c2000080075a7 */ /* 0x001064000800017f */
[----:B-1----:R-:W-:Y:S05]  /*11200*/  @!P0 NANOSLEEP.SYNCS 0x989680 ;  /* 0x009896800000895d */ /* 0x002fea0003900000 */
[----:B------:R-:W1:Y:S02]  /*11210*/  @!P0 SYNCS.PHASECHK.TRANS64 P0, [R8+URZ+0x19c20], R0 ;  /* 0x019c2000080085a7 */ /* 0x000e64000800007f */
[----:B-1----:R-:W-:Y:S05]  /*11220*/  @!P0 BRA `(.L_x_9758) ;  /* 0xfffffffc00f08947 */ /* 0x002fea000383ffff */
[----:B------:R-:W-:Y:S05]  /*11230*/  BRA `(.L_x_9788) ;  /* 0xfffffff400807947 */ /* 0x000fea000383ffff */
.L_x_9759:
        /* <DEDUP_REMOVED lines=11> */
.L_x_9790:
[----:B------:R-:W-:Y:S05]  /*112f0*/  BSYNC B0 ;  /* 0x0000000000007941 */ /* 0x000fea0003800000 */
.L_x_9789:
[----:B------:R-:W-:Y:S05]  /*11300*/  BRA `(.L_x_9791) ;  /* 0xfffffff400687947 */ /* 0x000fea000383ffff */
.L_x_9762:
[----:B------:R-:W-:Y:S01]  /*11310*/  BSSY B1, `(.L_x_9792) ;  /* 0x0000006000017945 */ /* 0x000fe20003800000 */
[----:B------:R-:W-:-:S07]  /*11320*/  IMAD.MOV.U32 R15, RZ, RZ, -0x1 ;  /* 0xffffffffff0f7424 */ /* 0x000fce00078e00ff */
[----:B0-----:R-:W-:Y:S05]  /*11330*/  WARPSYNC.COLLECTIVE R15, `(.L_x_9793) ;  /* 0x000000000f0c7348 */ /* 0x001fea0003c00000 */
[----:B------:R-:W-:Y:S02]  /*11340*/  ELECT P6, UR62, PT ;  /* 0x00000000003e782f */ /* 0x000fe400038c0000 */
[----:B------:R-:W-:Y:S01]  /*11350*/  MOV R14, UR62 ;  /* 0x0000003e000e7c02 */ /* 0x000fe20008000f00 */
[----:B0-----:R-:W-:Y:S10]  /*11360*/  ENDCOLLECTIVE ;  /* 0x000000000000791b */ /* 0x001ff40003800000 */
.L_x_9793:
[----:B------:R-:W-:Y:S05]  /*11370*/  BSYNC B1 ;  /* 0x0000000000017941 */ /* 0x000fea0003800000 */
.L_x_9792:
[----:B------:R-:W-:Y:S05]  /*11380*/  BRA `(.L_x_9794) ;  /* 0xfffffff400607947 */ /* 0x000fea000383ffff */
.L_x_9764:
[----:B0-----:R0:W1:Y:S02]  /*11390*/  SYNCS.PHASECHK.TRANS64.TRYWAIT P1, [R6+URZ], R3 ;  /* 0x00000003060075a7 */ /* 0x001064000802017f */
[----:B-1----:R-:W-:Y:S05]  /*113a0*/  @!P1 NANOSLEEP.SYNCS 0x989680 ;  /* 0x009896800000995d */ /* 0x002fea0003900000 */
[----:B------:R-:W1:Y:S02]  /*113b0*/  @!P1 SYNCS.PHASECHK.TRANS64 P1, [R6+URZ], R3 ;  /* 0x00000003060095a7 */ /* 0x000e64000802007f */
[----:B-1----:R-:W-:Y:S05]  /*113c0*/  @!P1 BRA `(.L_x_9764) ;  /* 0xfffffffc00f09947 */ /* 0x002fea000383ffff */
[----:B------:R-:W-:Y:S05]  /*113d0*/  BRA `(.L_x_9795) ;  /* 0xfffffff400947947 */ /* 0x000fea000383ffff */
.L_x_9765:
[----:B-1----:R1:W2:Y:S02]  /*113e0*/  SYNCS.PHASECHK.TRANS64.TRYWAIT P1, [R7+URZ], R0 ;  /* 0x00000000070075a7 */ /* 0x0022a4000802017f */
[----:B--2---:R-:W-:Y:S05]  /*113f0*/  @!P1 NANOSLEEP.SYNCS 0x989680 ;  /* 0x009896800000995d */ /* 0x004fea0003900000 */
[----:B------:R-:W2:Y:S02]  /*11400*/  @!P1 SYNCS.PHASECHK.TRANS64 P1, [R7+URZ], R0 ;  /* 0x00000000070095a7 */ /* 0x000ea4000802007f */
[----:B--2---:R-:W-:Y:S05]  /*11410*/  @!P1 BRA `(.L_x_9765) ;  /* 0xfffffffc00f09947 */ /* 0x004fea000383ffff */
[----:B------:R-:W-:Y:S05]  /*11420*/  BRA `(.L_x_9796) ;  /* 0xfffffff400887947 */ /* 0x000fea000383ffff */
.L_x_9767:
[----:B--2---:R2:W3:Y:S02]  /*11430*/  SYNCS.PHASECHK.TRANS64.TRYWAIT P1, [R2+URZ+0x19c60], R3 ;  /* 0x019c6003020075a7 */ /* 0x0044e4000802017f */
[----:B---3--:R-:W-:Y:S05]  /*11440*/  @!P1 NANOSLEEP.SYNCS 0x989680 ;  /* 0x009896800000995d */ /* 0x008fea0003900000 */
[----:B------:R-:W3:Y:S02]  /*11450*/  @!P1 SYNCS.PHASECHK.TRANS64 P1, [R2+URZ+0x19c60], R3 ;  /* 0x019c6003020095a7 */ /* 0x000ee4000802007f */
[----:B---3--:R-:W-:Y:S05]  /*11460*/  @!P1 BRA `(.L_x_9767) ;  /* 0xfffffffc00f09947 */ /* 0x008fea000383ffff */
[----:B------:R-:W-:Y:S05]  /*11470*/  BRA `(.L_x_9797) ;  /* 0xfffffff400887947 */ /* 0x000fea000383ffff */
.L_x_9769:
[----:B---3--:R3:W4:Y:S02]  /*11480*/  SYNCS.PHASECHK.TRANS64.TRYWAIT P1, [R5+URZ+0x19c60], R0 ;  /* 0x019c6000050075a7 */ /* 0x008724000802017f */
[----:B----4-:R-:W-:Y:S05]  /*11490*/  @!P1 NANOSLEEP.SYNCS 0x989680 ;  /* 0x009896800000995d */ /* 0x010fea0003900000 */
[----:B------:R-:W4:Y:S02]  /*114a0*/  @!P1 SYNCS.PHASECHK.TRANS64 P1, [R5+URZ+0x19c60], R0 ;  /* 0x019c6000050095a7 */ /* 0x000f24000802007f */
[----:B----4-:R-:W-:Y:S05]  /*114b0*/  @!P1 BRA `(.L_x_9769) ;  /* 0xfffffffc00f09947 */ /* 0x010fea000383ffff */
[----:B------:R-:W-:Y:S05]  /*114c0*/  BRA `(.L_x_9798) ;  /* 0xfffffff400887947 */ /* 0x000fea000383ffff */
.L_x_9771:
[----:B----4-:R4:W0:Y:S02]  /*114d0*/  SYNCS.PHASECHK.TRANS64.TRYWAIT P0, [R2+URZ+0x19c80], R3 ;  /* 0x019c8003020075a7 */ /* 0x010824000800017f */
[----:B0-----:R-:W-:Y:S05]  /*114e0*/  @!P0 NANOSLEEP.SYNCS 0x989680 ;  /* 0x009896800000895d */ /* 0x001fea0003900000 */
[----:B------:R-:W0:Y:S02]  /*114f0*/  @!P0 SYNCS.PHASECHK.TRANS64 P0, [R2+URZ+0x19c80], R3 ;  /* 0x019c8003020085a7 */ /* 0x000e24000800007f */
[----:B0-----:R-:W-:Y:S05]  /*11500*/  @!P0 BRA `(.L_x_9771) ;  /* 0xfffffffc00f08947 */ /* 0x001fea000383ffff */
[----:B------:R-:W-:Y:S05]  /*11510*/  BRA `(.L_x_9772) ;  /* 0xfffffff400847947 */ /* 0x000fea000383ffff */
.L_x_9799:
        /* <DEDUP_REMOVED lines=14> */
.L_x_12369:


//--------------------- .text._ZN7cutlass13device_kernelIN5flash11enable_sm90INS1_16FlashAttnFwdSm90INS1_25CollectiveMainloopFwdSm90ILi2EN4cute5tupleIJNS5_1CILi1EEES8_S8_EEENS6_IJNS7_ILi192EEENS7_ILi128EEENS7_ILi96EEEEEELi96ENS_12float_e4m3_tEfNS_4arch4Sm90ELb1ELb0ELb1ELb1ELb0ELb1ELb0ELb1ELb1ELb0ELb0ELb0EEENS1_21CollectiveEpilogueFwdINS6_IJSA_SC_SB_EEES9_NS_10bfloat16_tESG_Li384ELb1ELb0ELb0ELb1EEENS1_36VarlenDynamicPersistentTileSchedulerILi192ELi128ELi384ELi128ELb0ELb0ELb1ELb1ELb1ELb1EEEEEEEEEvNT_6ParamsE --------------------------
	.section	.text._ZN7cutlass13device_kernelIN5flash11enable_sm90INS1_16FlashAttnFwdSm90INS1_25CollectiveMainloopFwdSm90ILi2EN4cute5tupleIJNS5_1CILi1EEES8_S8_EEENS6_IJNS7_ILi192EEENS7_ILi128EEENS7_ILi96EEEEEELi96ENS_12float_e4m3_tEfNS_4arch4Sm90ELb1ELb0ELb1ELb1ELb0ELb1ELb0ELb1ELb1ELb0ELb0ELb0EEENS1_21CollectiveEpilogueFwdINS6_IJSA_SC_SB_EEES9_NS_10bfloat16_tESG_Li384ELb1ELb0ELb0ELb1EEENS1_36VarlenDynamicPersistentTileSchedulerILi192ELi128ELi384ELi128ELb0ELb0ELb1ELb1ELb1ELb1EEEEEEEEEvNT_6ParamsE,"ax",@progbits
	.align	128
.text._ZN7cutlass13device_kernelIN5flash11enable_sm90INS1_16FlashAttnFwdSm90INS1_25CollectiveMainloopFwdSm90ILi2EN4cute5tupleIJNS5_1CILi1EEES8_S8_EEENS6_IJNS7_ILi192EEENS7_ILi128EEENS7_ILi96EEEEEELi96ENS_12float_e4m3_tEfNS_4arch4Sm90ELb1ELb0ELb1ELb1ELb0ELb1ELb0ELb1ELb1ELb0ELb0ELb0EEENS1_21CollectiveEpilogueFwdINS6_IJSA_SC_SB_EEES9_NS_10bfloat16_tESG_Li384ELb1ELb0ELb0ELb1EEENS1_36VarlenDynamicPersistentTileSchedulerILi192ELi128ELi384ELi128ELb0ELb0ELb1ELb1ELb1ELb1EEEEEEEEEvNT_6ParamsE:
        .type           _ZN7cutlass13device_kernelIN5flash11enable_sm90INS1_16FlashAttnFwdSm90INS1_25CollectiveMainloopFwdSm90ILi2EN4cute5tupleIJNS5_1CILi1EEES8_S8_EEENS6_IJNS7_ILi192EEENS7_ILi128EEENS7_ILi96EEEEEELi96ENS_12float_e4m3_tEfNS_4arch4Sm90ELb1ELb0ELb1ELb1ELb0ELb1ELb0ELb1ELb1ELb0ELb0ELb0EEENS1_21CollectiveEpilogueFwdINS6_IJSA_SC_SB_EEES9_NS_10bfloat16_tESG_Li384ELb1ELb0ELb0ELb1EEENS1_36VarlenDynamicPersistentTileSchedulerILi192ELi128ELi384ELi128ELb0ELb0ELb1ELb1ELb1ELb1EEEEEEEEEvNT_6ParamsE,@function
        .size           _ZN7cutlass13device_kernelIN5flash11enable_sm90INS1_16FlashAttnFwdSm90INS1_25CollectiveMainloopFwdSm90ILi2EN4cute5tupleIJNS5_1CILi1EEES8_S8_EEENS6_IJNS7_ILi192EEENS7_ILi128EEENS7_ILi96EEEEEELi96ENS_12float_e4m3_tEfNS_4arch4Sm90ELb1ELb0ELb1ELb1ELb0ELb1ELb0ELb1ELb1ELb0ELb0ELb0EEENS1_21CollectiveEpilogueFwdINS6_IJSA_SC_SB_EEES9_NS_10bfloat16_tESG_Li384ELb1ELb0ELb0ELb1EEENS1_36VarlenDynamicPersistentTileSchedulerILi192ELi128ELi384ELi128ELb0ELb0ELb1ELb1ELb1ELb1EEEEEEEEEvNT_6ParamsE,(.L_x_12370 - _ZN7cutlass13device_kernelIN5flash11enable_sm90INS1_16FlashAttnFwdSm90INS1_25CollectiveMainloopFwdSm90ILi2EN4cute5tupleIJNS5_1CILi1EEES8_S8_EEENS6_IJNS7_ILi192EEENS7_ILi128EEENS7_ILi96EEEEEELi96ENS_12float_e4m3_tEfNS_4arch4Sm90ELb1ELb0ELb1ELb1ELb0ELb1ELb0ELb1ELb1ELb0ELb0ELb0EEENS1_21CollectiveEpilogueFwdINS6_IJSA_SC_SB_EEES9_NS_10bfloat16_tESG_Li384ELb1ELb0ELb0ELb1EEENS1_36VarlenDynamicPersistentTileSchedulerILi192ELi128ELi384ELi128ELb0ELb0ELb1ELb1ELb1ELb1EEEEEEEEEvNT_6ParamsE)
        .other          _ZN7cutlass13device_kernelIN5flash11enable_sm90INS1_16FlashAttnFwdSm90INS1_25CollectiveMainloopFwdSm90ILi2EN4cute5tupleIJNS5_1CILi1EEES8_S8_EEENS6_IJNS7_ILi192EEENS7_ILi128EEENS7_ILi96EEEEEELi96ENS_12float_e4m3_tEfNS_4arch4Sm90ELb1ELb0ELb1ELb1ELb0ELb1ELb0ELb1ELb1ELb0ELb0ELb0EEENS1_21CollectiveEpilogueFwdINS6_IJSA_SC_SB_EEES9_NS_10bfloat16_tESG_Li384ELb1ELb0ELb0ELb1EEENS1_36VarlenDynamicPersistentTileSchedulerILi192ELi128ELi384ELi128ELb0ELb0ELb1ELb1ELb1ELb1EEEEEEEEEvNT_6ParamsE,@"STO_CUDA_ENTRY STV_DEFAULT"
_ZN7cutlass13device_kernelIN5flash11enable_sm90INS1_16FlashAttnFwdSm90INS1_25CollectiveMainloopFwdSm90ILi2EN4cute5tupleIJNS5_1CILi1EEES8_S8_EEENS6_IJNS7_ILi192EEENS7_ILi128EEENS7_ILi96EEEEEELi96ENS_12float_e4m3_tEfNS_4arch4Sm90ELb1ELb0ELb1ELb1ELb0ELb1ELb0ELb1ELb1ELb0ELb0ELb0EEENS1_21CollectiveEpilogueFwdINS6_IJSA_SC_SB_EEES9_NS_10bfloat16_tESG_Li384ELb1ELb0ELb0ELb1EEENS1_36VarlenDynamicPersistentTileSchedulerILi192ELi128ELi384ELi128ELb0ELb0ELb1ELb1ELb1ELb1EEEEEEEEEvNT_6ParamsE:
        /* <DEDUP_REMOVED lines=26> */
.L_x_9801:
[----:B------:R-:W-:Y:S05]  /*01a0*/  BSYNC B0 ;  /* 0x0000000000007941 */ /* 0x000fea0003800000 */
.L_x_9800:
        /* <DEDUP_REMOVED lines=40> */
.L_x_9802:
        /* <DEDUP_REMOVED lines=22> */
.L_x_9803:
        /* <DEDUP_REMOVED lines=18> */
.L_x_9804:
        /* <DEDUP_REMOVED lines=22> */
.L_x_9805:
        /* <DEDUP_REMOVED lines=22> */
.L_x_9806:
        /* <DEDUP_REMOVED lines=9> */
.L_x_9809:
        /* <DEDUP_REMOVED lines=20> */
[----:B--2---:R-:W-:-:S05]  /*0b40*/  LEA.HI R2, R0, R20, RZ, 0x5 ;  /* 0x0000001400027211 */ /* 0x004fca00078f28ff */
[----:B------:R-:W-:Y:S01]  /*0b50*/  IMAD.SHL.U32 R5, R2, 0x10, RZ ;  /* 0x0000001002057824 */ /* 0x000fe200078e00ff */
[-C--:B------:R-:W-:Y:S02]  /*0b60*/  LEA.HI R2, R0, R20.reuse, RZ, 0x7 ;  /* 0x0000001400027211 */ /* 0x080fe400078f38ff */
[-C--:B------:R-:W-:Y:S02]  /*0b70*/  LEA.HI R6, R20, R20.reuse, RZ, 0x1 ;  /* 0x0000001414067211 */ /* 0x080fe400078f08ff */
[----:B------:R-:W-:Y:S02]  /*0b80*/  LEA.HI R3, R0, R20, RZ, 0x4 ;  /* 0x0000001400037211 */ /* 0x000fe400078f20ff */
[----:B------:R-:W-:Y:S02]  /*0b90*/  LOP3.LUT R8, R2, 0xffffff80, RZ, 0xc0, !PT ;  /* 0xffffff8002087812 */ /* 0x000fe400078ec0ff */
[----:B------:R-:W-:Y:S02]  /*0ba0*/  LOP3.LUT R7, R6, 0xfffffffe, RZ, 0xc0, !PT ;  /* 0xfffffffe06077812 */ /* 0x000fe400078ec0ff */
[----:B------:R-:W-:Y:S01]  /*0bb0*/  SHF.R.S32.HI R19, RZ, 0x1, R6 ;  /* 0x00000001ff137819 */ /* 0x000fe20000011406 */
[----:B------:R-:W-:Y:S01]  /*0bc0*/  IMAD.IADD R13, R20, 0x1, -R8 ;  /* 0x00000001140d7824 */ /* 0x000fe200078e0a08 */
[----:B------:R-:W-:-:S02]  /*0bd0*/  LOP3.LUT R4, R3, 0x7fffff0, RZ, 0xc0, !PT ;  /* 0x07fffff003047812 */ /* 0x000fc400078ec0ff */
[----:B------:R-:W-:Y:S02]  /*0be0*/  SHF.R.S32.HI R6, RZ, 0x1f, R6 ;  /* 0x0000001fff067819 */ /* 0x000fe40000011406 */
[----:B------:R-:W-:Y:S01]  /*0bf0*/  LOP3.LUT R5, R5, 0xfffffe00, RZ, 0xc0, !PT ;  /* 0xfffffe0005057812 */ /* 0x000fe200078ec0ff */
[----:B------:R-:W-:Y:S01]  /*0c00*/  IMAD.IADD R4, R20, 0x1, -R4 ;  /* 0x0000000114047824 */ /* 0x000fe200078e0a04 */
[----:B------:R-:W-:Y:S02]  /*0c10*/  SHF.R.S32.HI R18, RZ, 0x7, R2 ;  /* 0x00000007ff127819 */ /* 0x000fe40000011402 */
[----:B------:R-:W-:Y:S01]  /*0c20*/  LEA.HI R6, R6, R19, RZ, 0x2 ;  /* 0x0000001306067211 */ /* 0x000fe200078f10ff */
[----:B------:R-:W-:Y:S01]  /*0c30*/  IMAD.IADD R15, R20, 0x1, -R7 ;  /* 0x00000001140f7824 */ /* 0x000fe200078e0a07 */
[----:B------:R-:W-:Y:S02]  /*0c40*/  SHF.R.S32.HI R2, RZ, 0x4, R3 ;  /* 0x00000004ff027819 */ /* 0x000fe40000011403 */
[----:B------:R-:W-:Y:S01]  /*0c50*/  SHF.R.S32.HI R9, RZ, 0x1f, R13 ;  /* 0x0000001fff097819 */ /* 0x000fe2000001140d */
[----:B------:R-:W-:Y:S01]  /*0c60*/  IMAD R4, R4, 0x20, R5 ;  /* 0x0000002004047824 */ /* 0x000fe200078e0205 */
[----:B------:R-:W-:Y:S01]  /*0c70*/  LOP3.LUT R6, R6, 0x7fffffc, RZ, 0xc0, !PT ;  /* 0x07fffffc06067812 */ /* 0x000fe200078ec0ff */
[----:B------:R-:W-:Y:S01]  /*0c80*/  IMAD.SHL.U32 R157, R15, 0x10, RZ ;  /* 0x000000100f9d7824 */ /* 0x000fe200078e00ff */
[----:B------:R-:W-:-:S02]  /*0c90*/  LEA.HI R3, R3, R2, RZ, 0x1 ;  /* 0x0000000203037211 */ /* 0x000fc400078f08ff */
[----:B------:R-:W-:Y:S02]  /*0ca0*/  LEA.HI R5, R0, R20, RZ, 0x3 ;  /* 0x0000001400057211 */ /* 0x000fe400078f18ff */
[----:B------:R-:W-:Y:S01]  /*0cb0*/  LEA.HI R10, R9, R13, RZ, 0x2 ;  /* 0x0000000d090a7211 */ /* 0x000fe200078f10ff */
[----:B------:R-:W-:Y:S01]  /*0cc0*/  IMAD.IADD R7, R19, 0x1, -R6 ;  /* 0x0000000113077824 */ /* 0x000fe200078e0a06 */
[----:B------:R-:W-:Y:S01]  /*0cd0*/  LOP3.LUT R3, R3, 0x1ffffffe, RZ, 0xc0, !PT ;  /* 0x1ffffffe03037812 */ /* 0x000fe200078ec0ff */
[----:B------:R-:W-:Y:S01]  /*0ce0*/  VIADD R14, R157, 0x20 ;  /* 0x000000209d0e7836 */ /* 0x000fe20000000000 */
[----:B------:R-:W-:Y:S02]  /*0cf0*/  SHF.R.S32.HI R5, RZ, 0x3, R5 ;  /* 0x00000003ff057819 */ /* 0x000fe40000011405 */
[--C-:B------:R-:W-:Y:S02]  /*0d00*/  SHF.R.S32.HI R11, RZ, 0x2, R10.reuse ;  /* 0x00000002ff0b7819 */ /* 0x100fe4000001140a */
[----:B------:R-:W-:Y:S01]  /*0d10*/  SHF.R.S32.HI R12, RZ, 0x1f, R10 ;  /* 0x0000001fff0c7819 */ /* 0x000fe2000001140a */
[C---:B------:R-:W-:Y:S01]  /*0d20*/  IMAD.IADD R3, R2.reuse, 0x1, -R3 ;  /* 0x0000000102037824 */ /* 0x040fe200078e0a03 */
[----:B------:R-:W-:Y:S01]  /*0d30*/  LEA R7, R2, R7, 0x3 ;  /* 0x0000000702077211 */ /* 0x000fe200078e18ff */
[----:B------:R-:W-:Y:S01]  /*0d40*/  IMAD.SHL.U32 R5, R5, 0x80, RZ ;  /* 0x0000008005057824 */ /* 0x000fe200078e00ff */
[----:B------:R-:W-:-:S02]  /*0d50*/  LEA.HI R12, R12, R11, RZ, 0x3 ;  /* 0x0000000b0c0c7211 */ /* 0x000fc400078f18ff */
[----:B------:R-:W-:Y:S02]  /*0d60*/  SHF.R.S32.HI R2, RZ, 0x1f, R14 ;  /* 0x0000001fff027819 */ /* 0x000fe4000001140e */
[----:B------:R-:W-:Y:S01]  /*0d70*/  LOP3.LUT R12, R12, 0xfffffff8, RZ, 0xc0, !PT ;  /* 0xfffffff80c0c7812 */ /* 0x000fe200078ec0ff */
[----:B------:R-:W-:Y:S01]  /*0d80*/  IMAD.HI R8, R18, 0x55555556, RZ ;  /* 0x5555555612087827 */ /* 0x000fe200078e02ff */
[CC--:B------:R-:W-:Y:S02]  /*0d90*/  LEA.HI R6, R2.reuse, R14.reuse, RZ, 0x5 ;  /* 0x0000000e02067211 */ /* 0x0c0fe400078f28ff */
[----:B------:R-:W-:Y:S02]  /*0da0*/  LOP3.LUT R21, R5, 0x80, RZ, 0xc0, !PT ;  /* 0x0000008005157812 */ /* 0x000fe400078ec0ff */
[----:B------:R-:W-:Y:S02]  /*0db0*/  LEA.HI R9, R9, R13, RZ, 0x5 ;  /* 0x0000000d09097211 */ /* 0x000fe400078f28ff */
[----:B------:R-:W-:Y:S01]  /*0dc0*/  LEA.HI R5, R2, R14, RZ, 0x4 ;  /* 0x0000000e02057211 */ /* 0x000fe200078f20ff */
[----:B------:R-:W-:Y:S01]  /*0dd0*/  IMAD.IADD R12, R11, 0x1, -R12 ;  /* 0x000000010b0c7824 */ /* 0x000fe200078e0a0c */
[----:B------:R-:W-:Y:S01]  /*0de0*/  SHF.R.S32.HI R6, RZ, 0x5, R6 ;  /* 0x00000005ff067819 */ /* 0x000fe20000011406 */
[----:B------:R-:W-:Y:S01]  /*0df0*/  IMAD.SHL.U32 R11, R7, 0x20, RZ ;  /* 0x00000020070b7824 */ /* 0x000fe200078e00ff */
[----:B------:R-:W-:-:S02]  /*0e00*/  LEA.HI R8, R8, R8, RZ, 0x1 ;  /* 0x0000000808087211 */ /* 0x000fc400078f08ff */
[----:B------:R-:W-:Y:S02]  /*0e10*/  SHF.R.U32.HI R14, RZ, 0x3, R21 ;  /* 0x00000003ff0e7819 */ /* 0x000fe40000011615 */
[----:B------:R-:W-:Y:S02]  /*0e20*/  LOP3.LUT R2, R21, 0x10, R5, 0xf8, !PT ;  /* 0x0000001015027812 */ /* 0x000fe400078ef805 */
[----:B------:R-:W-:Y:S01]  /*0e30*/  SHF.R.S32.HI R9, RZ, 0x5, R9 ;  /* 0x00000005ff097819 */ /* 0x000fe20000011409 */
[----:B------:R-:W-:Y:S01]  /*0e40*/  IMAD R7, R6, 0x1800, R11 ;  /* 0x0000180006077824 */ /* 0x000fe200078e020b */
[----:B------:R-:W-:Y:S01]  /*0e50*/  LOP3.LUT R2, R2, R14, RZ, 0x3c, !PT ;  /* 0x0000000e02027212 */ /* 0x000fe200078e3cff */
[----:B------:R-:W-:Y:S02]  /*0e60*/  IMAD R8, R8, -0x3, R18 ;  /* 0xfffffffd08087824 */ /* 0x000fe400078e0212 */
[----:B------:R-:W-:Y:S02]  /*0e70*/  IMAD R9, R9, 0x10, R12 ;  /* 0x0000001009097824 */ /* 0x000fe400078e020c */
[----:B------:R-:W-:Y:S01]  /*0e80*/  IMAD R4, R3, 0x8, R4 ;  /* 0x0000000803047824 */ /* 0x000fe200078e0204 */
[----:B------:R-:W-:Y:S01]  /*0e90*/  IADD3 R3, R16, R7, R2 ;  /* 0x0000000710037210 */ /* 0x000fe20007ffe002 */
[----:B------:R-:W-:Y:S01]  /*0ea0*/  STL [R1+0x4], R21 ;  /* 0x0000041501007387 */ /* 0x000fe20000100800 */
[----:B------:R-:W-:Y:S01]  /*0eb0*/  IMAD R2, R8, 0x40, R9 ;  /* 0x0000004008027824 */ /* 0x000fe200078e0209 */
[----:B------:R-:W-:-:S02]  /*0ec0*/  LEA.HI R0, R0, R20, RZ, 0x2 ;  /* 0x0000001400007211 */ /* 0x000fc400078f10ff */
[----:B------:R-:W-:Y:S04]  /*0ed0*/  STL [R1+0xc], R11 ;  /* 0x00000c0b01007387 */ /* 0x000fe80000100800 */
[----:B------:R-:W-:Y:S04]  /*0ee0*/  STL [R1+0x5c], R14 ;  /* 0x00005c0e01007387 */ /* 0x000fe80000100800 */
[----:B------:R-:W-:Y:S01]  /*0ef0*/  STL [R1+0x60], R4 ;  /* 0x0000600401007387 */ /* 0x000fe20000100800 */
[----:B------:R-:W-:-:S03]  /*0f00*/  SHF.R.S32.HI R6, RZ, 0x2, R0 ;  /* 0x00000002ff067819 */ /* 0x000fc60000011400 */
[----:B------:R-:W-:Y:S04]  /*0f10*/  STL [R1+0x58], R3 ;  /* 0x0000580301007387 */ /* 0x000fe80000100800 */
[----:B------:R0:W-:Y:S01]  /*0f20*/  STL [R1+0x24], R2 ;  /* 0x0000240201007387 */ /* 0x0001e20000100800 */
[----:B------:R-:W-:Y:S02]  /*0f30*/  LOP3.LUT R10, R10, 0x7ffffffc, RZ, 0xc0, !PT ;  /* 0x7ffffffc0a0a7812 */ /* 0x000fe400078ec0ff */
[----:B0-----:R-:W-:Y:S02]  /*0f40*/  LOP3.LUT R2, R0, 0x1ffffffc, RZ, 0xc0, !PT ;  /* 0x1ffffffc00027812 */ /* 0x001fe400078ec0ff */
[----:B------:R-:W-:-:S03]  /*0f50*/  LOP3.LUT R0, R21, 0x10, R157, 0xf8, !PT ;  /* 0x0000001015007812 */ /* 0x000fc600078ef89d */
[----:B------:R-:W-:Y:S01]  /*0f60*/  IMAD.IADD R2, R20, 0x1, -R2 ;  /* 0x0000000114027824 */ /* 0x000fe200078e0a02 */
[----:B------:R-:W-:Y:S02]  /*0f70*/  LOP3.LUT R0, R0, R14, RZ, 0x3c, !PT ;  /* 0x0000000e00007212 */ /* 0x000fe400078e3cff */
[----:B------:R-:W-:Y:S01]  /*0f80*/  SHF.R.S32.HI R3, RZ, 0x1f, R19 ;  /* 0x0000001fff037819 */ /* 0x000fe20000011413 */
[----:B------:R-:W-:Y:S01]  /*0f90*/  IMAD.SHL.U32 R3, R15, 0x8, RZ ;  /* 0x000000080f037824 */ /* 0x000fe200078e00ff */
[----:B------:R-:W-:Y:S01]  /*0fa0*/  IADD3 R3, R13, -R10, RZ ;  /* 0x8000000a0d037210 */ /* 0x000fe20007ffe0ff */
[----:B------:R-:W-:Y:S01]  /*0fb0*/  IMAD.SHL.U32 R4, R2, 0x8, RZ ;  /* 0x0000000802047824 */ /* 0x000fe200078e00ff */
[----:B------:R0:W-:Y:S01]  /*0fc0*/  STL [R1+0x4c], RZ ;  /* 0x00004cff01007387 */ /* 0x0001e20000100800 */
[----:B------:R-:W-:-:S03]  /*0fd0*/  IMAD.IADD R0, R11, 0x1, R0 ;  /* 0x000000010b007824 */ /* 0x000fc600078e0200 */
[----:B------:R0:W-:Y:S04]  /*0fe0*/  STL [R1+0x38], R6 ;  /* 0x0000380601007387 */ /* 0x0001e80000100800 */
[----:B------:R0:W-:Y:S04]  /*0ff0*/  STL [R1+0x1c], R4 ;  /* 0x00001c0401007387 */ /* 0x0001e80000100800 */
[----:B------:R0:W-:Y:S04]  /*1000*/  STL [R1+0x20], R3 ;  /* 0x0000200301007387 */ /* 0x0001e80000100800 */
[----:B------:R0:W-:Y:S01]  /*1010*/  STL [R1+0x28], R0 ;  /* 0x0000280001007387 */ /* 0x0001e20000100800 */
[----:B------:R-:W-:Y:S01]  /*1020*/  IMAD.MOV.U32 R156, RZ, RZ, RZ ;  /* 0x000000ffff9c7224 */ /* 0x000fe200078e00ff */
[----:B------:R-:W-:Y:S01]  /*1030*/  SHF.R.S32.HI R2, RZ, 0x4, R5 ;  /* 0x00000004ff027819 */ /* 0x000fe20000011405 */
[----:B------:R-:W-:-:S02]  /*1040*/  IMAD.MOV.U32 R22, RZ, RZ, RZ ;  /* 0x000000ffff167224 */ /* 0x000fc400078e00ff */
[----:B------:R-:W-:Y:S01]  /*1050*/  IMAD.MOV.U32 R18, RZ, RZ, RZ ;  /* 0x000000ffff127224 */ /* 0x000fe200078e00ff */
[----:B---3--:R-:W-:Y:S01]  /*1060*/  LOP3.LUT R23, R17, 0x1, RZ, 0xfc, !PT ;  /* 0x0000000111177812 */ /* 0x008fe200078efcff */
[----:B0-----:R-:W-:-:S07]  /*1070*/  IMAD.MOV.U32 R17, RZ, RZ, RZ ;  /* 0x000000ffff117224 */ /* 0x001fce00078e00ff */
.L_x_9945:
[----:B------:R-:W0:Y:S01]  /*1080*/  LDC.64 R2, c[0x0][0xc60] ;  /* 0x00031800ff027b82 */ /* 0x000e220000000a00 */
[----:B------:R-:W-:Y:S01]  /*1090*/  ULDC.64 UR4, c[0x0][0xa28] ;  /* 0x00028a0000047ab9 */ /* 0x000fe20000000a00 */
[----:B------:R-:W-:Y:S01]  /*10a0*/  ULDC.64 UR8, c[0x0][0xa18] ;  /* 0x0002860000087ab9 */ /* 0x000fe20000000a00 */
[----:B------:R-:W-:Y:S01]  /*10b0*/  ULDC.64 UR6, c[0x0][0xa08] ;  /* 0x0002820000067ab9 */ /* 0x000fe20000000a00 */
[----:B0-----:R-:W-:-:S05]  /*10c0*/  IMAD.WIDE R2, R155, 0x4, R2 ;  /* 0x000000049b027825 */ /* 0x001fca00078e0202 */
[----:B--2---:R-:W2:Y:S01]  /*10d0*/  LDG.E R0, desc[UR40][R2.64] ;  /* 0x0000002802007981 */ /* 0x004ea2000c1e1900 */
[----:B------:R-:W-:Y:S01]  /*10e0*/  ISETP.NE.U32.AND P2, PT, RZ, UR4, PT ;  /* 0x00000004ff007c0c */ /* 0x000fe2000bf45070 */
[----:B-1---5:R-:W-:Y:S01]  /*10f0*/  IMAD.MOV.U32 R9, RZ, RZ, RZ ;  /* 0x000000ffff097224 */ /* 0x022fe200078e00ff */
[----:B------:R-:W-:Y:S01]  /*1100*/  ISETP.NE.U32.AND P1, PT, RZ, UR8, PT ;  /* 0x00000008ff007c0c */ /* 0x000fe2000bf25070 */
[----:B------:R-:W-:Y:S01]  /*1110*/  IMAD.MOV.U32 R31, RZ, RZ, RZ ;  /* 0x000000ffff1f7224 */ /* 0x000fe200078e00ff */
[----:B------:R-:W-:Y:S02]  /*1120*/  ISETP.NE.AND.EX P2, PT, RZ, UR5, PT, P2 ;  /* 0x00000005ff007c0c */ /* 0x000fe4000bf45320 */
[----:B------:R-:W-:Y:S02]  /*1130*/  ISETP.NE.AND.EX P1, PT, RZ, UR9, PT, P1 ;  /* 0x00000009ff007c0c */ /* 0x000fe4000bf25310 */
[----:B------:R-:W-:-:S04]  /*1140*/  ISETP.NE.U32.AND P0, PT, RZ, UR6, PT ;  /* 0x00000006ff007c0c */ /* 0x000fc8000bf05070 */
[----:B------:R-:W-:Y:S02]  /*1150*/  ISETP.NE.AND.EX P0, PT, RZ, UR7, PT, P0 ;  /* 0x00000007ff007c0c */ /* 0x000fe4000bf05300 */
[----:B--23--:R-:W-:Y:S01]  /*1160*/  SHF.R.S32.HI R4, RZ, 0x1f, R0 ;  /* 0x0000001fff047819 */ /* 0x00cfe20000011400 */
[C---:B------:R-:W-:Y:S02]  /*1170*/  IMAD.SHL.U32 R32, R0.reuse, 0x4, RZ ;  /* 0x0000000400207824 */ /* 0x040fe400078e00ff */
[C---:B------:R-:W-:Y:S01]  /*1180*/  @P2 LEA R2, P3, R0.reuse, UR4, 0x2 ;  /* 0x0000000400022c11 */ /* 0x040fe2000f8610ff */
[----:B------:R-:W-:Y:S01]  /*1190*/  STL [R1+0x2c], R0 ;  /* 0x00002c0001007387 */ /* 0x000fe20000100800 */
[C-C-:B------:R-:W-:Y:S02]  /*11a0*/  SHF.L.U64.HI R30, R0.reuse, 0x2, R4.reuse ;  /* 0x00000002001e7819 */ /* 0x140fe40000010204 */
[----:B------:R-:W-:Y:S01]  /*11b0*/  @P2 LEA.HI.X R3, R0, UR5, R4, 0x2, P3 ;  /* 0x0000000500032c11 */ /* 0x000fe200098f1404 */
[----:B------:R0:W-:Y:S01]  /*11c0*/  STL [R1+0x50], R4 ;  /* 0x0000500401007387 */ /* 0x0001e20000100800 */
[----:B------:R-:W-:Y:S01]  /*11d0*/  ULDC UR4, c[0x0][0x288] ;  /* 0x0000a20000047ab9 */ /* 0x000fe20000000800 */
[----:B------:R-:W-:-:S02]  /*11e0*/  IADD3 R6, P4, R32, UR6, RZ ;  /* 0x0000000620067c10 */ /* 0x000fc4000ff9e0ff */
        /* <DEDUP_REMOVED lines=12> */
[----:B------:R-:W2:Y:S01]  /*12b0*/  @P1 LDG.E R8, desc[UR40][R4.64] ;  /* 0x0000002804081981 */ /* 0x000ea2000c1e1900 */
        /* <DEDUP_REMOVED lines=8> */
[----:B--2---:R1:W-:Y:S04]  /*1340*/  STL [R1+0x14], R8 ;  /* 0x0000140801007387 */ /* 0x0043e80000100800 */
[----:B------:R1:W-:Y:S04]  /*1350*/  STL [R1+0x54], R153 ;  /* 0x0000549901007387 */ /* 0x0003e80000100800 */
        /* <DEDUP_REMOVED lines=13> */
.L_x_9811:
[----:B------:R-:W-:Y:S02]  /*1430*/  IMAD.U32 R27, RZ, RZ, UR5 ;  /* 0x00000005ff1b7e24 */ /* 0x000fe4000f8e00ff */
[----:B------:R-:W-:Y:S01]  /*1440*/  IMAD.U32 R28, RZ, RZ, UR4 ;  /* 0x00000004ff1c7e24 */ /* 0x000fe2000f8e00ff */
[----:B------:R-:W-:Y:S06]  /*1450*/  @!P2 BRA `(.L_x_9812) ;  /* 0x000000000010a947 */ /* 0x000fec0003800000 */
[----:B-1----:R-:W-:-:S04]  /*1460*/  IADD3 R2, P0, R32, UR8, RZ ;  /* 0x0000000820027c10 */ /* 0x002fc8000ff1e0ff */
[----:B------:R-:W-:-:S05]  /*1470*/  IADD3.X R3, R30, UR9, RZ, P0, !PT ;  /* 0x000000091e037c10 */ /* 0x000fca00087fe4ff */
[----:B------:R2:W5:Y:S01]  /*1480*/  LDG.E R28, desc[UR40][R2.64] ;  /* 0x00000028021c7981 */ /* 0x000562000c1e1900 */
[----:B------:R-:W-:Y:S05]  /*1490*/  BRA `(.L_x_9813) ;  /* 0x0000000000107947 */ /* 0x000fea0003800000 */
.L_x_9812:
[----:B------:R-:W-:Y:S05]  /*14a0*/  @!P0 BRA `(.L_x_9813) ;  /* 0x00000000000c8947 */ /* 0x000fea0003800000 */
[----:B-1----:R-:W2:Y:S04]  /*14b0*/  LDG.E R3, desc[UR40][R6.64] ;  /* 0x0000002806037981 */ /* 0x002ea8000c1e1900 */
[----:B------:R-:W2:Y:S02]  /*14c0*/  LDG.E R28, desc[UR40][R6.64+0x4] ;  /* 0x00000428061c7981 */ /* 0x000ea4000c1e1900 */
[----:B--2---:R-:W-:-:S07]  /*14d0*/  IMAD.IADD R28, R28, 0x1, -R3 ;  /* 0x000000011c1c7824 */ /* 0x004fce00078e0a03 */
.L_x_9813:
[----:B------:R-:W-:Y:S02]  /*14e0*/  ULDC.64 UR4, c[0x0][0xa10] ;  /* 0x0002840000047ab9 */ /* 0x000fe40000000a00 */
[----:B------:R-:W-:-:S04]  /*14f0*/  ISETP.NE.U32.AND P0, PT, RZ, UR4, PT ;  /* 0x00000004ff007c0c */ /* 0x000fc8000bf05070 */
[----:B------:R-:W-:Y:S01]  /*1500*/  ISETP.NE.AND.EX P0, PT, RZ, UR5, PT, P0 ;  /* 0x00000005ff007c0c */ /* 0x000fe2000bf05300 */
[----:B------:R-:W-:-:S12]  /*1510*/  ULDC.64 UR4, c[0x0][0xa30] ;  /* 0x00028c0000047ab9 */ /* 0x000fd80000000a00 */
[----:B-12---:R-:W1:Y:S02]  /*1520*/  @P0 LDC.64 R2, c[0x0][0xa10] ;  /* 0x00028400ff020b82 */ /* 0x006e640000000a00 */
[----:B-1----:R-:W-:-:S05]  /*1530*/  @P0 IMAD.WIDE R2, R29, 0x4, R2 ;  /* 0x000000041d020825 */ /* 0x002fca00078e0202 */
[----:B------:R-:W2:Y:S04]  /*1540*/  @P0 LDG.E R0, desc[UR40][R2.64] ;  /* 0x0000002802000981 */ /* 0x000ea8000c1e1900 */
[----:B------:R1:W2:Y:S01]  /*1550*/  @P0 LDG.E R7, desc[UR40][R2.64+0x4] ;  /* 0x0000042802070981 */ /* 0x0002a2000c1e1900 */
[----:B------:R-:W-:Y:S01]  /*1560*/  ISETP.NE.U32.AND P1, PT, RZ, UR4, PT ;  /* 0x00000004ff007c0c */ /* 0x000fe2000bf25070 */
[----:B-----5:R-:W-:-:S03]  /*1570*/  IMAD.MOV.U32 R24, RZ, RZ, R28 ;  /* 0x000000ffff187224 */ /* 0x020fc600078e001c */
[----:B------:R-:W-:-:S13]  /*1580*/  ISETP.NE.AND.EX P1, PT, RZ, UR5, PT, P1 ;  /* 0x00000005ff007c0c */ /* 0x000fda000bf25310 */
[----:B------:R-:W-:-:S04]  /*1590*/  @P1 IADD3 R4, P2, R32, UR4, RZ ;  /* 0x0000000420041c10 */ /* 0x000fc8000ff5e0ff */
[----:B------:R-:W-:-:S05]  /*15a0*/  @P1 IADD3.X R5, R30, UR5, RZ, P2, !PT ;  /* 0x000000051e051c10 */ /* 0x000fca00097fe4ff */
[----:B------:R3:W5:Y:S01]  /*15b0*/  @P1 LDG.E R24, desc[UR40][R4.64] ;  /* 0x0000002804181981 */ /* 0x000762000c1e1900 */
[----:B------:R-:W-:Y:S01]  /*15c0*/  IMAD.MOV.U32 R6, RZ, RZ, 0xc0 ;  /* 0x000000c0ff067424 */ /* 0x000fe200078e00ff */
[----:B------:R-:W-:Y:S01]  /*15d0*/  PLOP3.LUT P3, PT, PT, PT, PT, 0x80, 0x0 ;  /* 0x000000000000781c */ /* 0x000fe20003f6f070 */
[----:B------:R-:W-:Y:S02]  /*15e0*/  IMAD.IADD R8, R28, 0x1, -R9 ;  /* 0x000000011c087824 */ /* 0x000fe400078e0a09 */
[----:B-1----:R-:W-:Y:S02]  /*15f0*/  IMAD R2, R153, R6, 0x13f ;  /* 0x0000013f99027424 */ /* 0x002fe400078e0206 */
[----:B------:R-:W-:-:S05]  /*1600*/  IMAD.MOV R26, RZ, RZ, -R8 ;  /* 0x000000ffff1a7224 */ /* 0x000fca00078e0a08 */
[----:B------:R-:W-:Y:S02]  /*1610*/  VIMNMX R26, RZ, R26, !PT ;  /* 0x0000001aff1a7248 */ /* 0x000fe40007fe0100 */
[----:B--2---:R-:W-:-:S05]  /*1620*/  @P0 IADD3 R27, -R0, R7, RZ ;  /* 0x00000007001b0210 */ /* 0x004fca0007ffe1ff */
        /* <DEDUP_REMOVED lines=16> */
[----:B------:R-:W-:-:S05]  /*1730*/  @P0 VIADD R0, R3, 0x7f ;  /* 0x0000007f03000836 */ /* 0x000fca0000000000 */
[----:B------:R-:W-:-:S04]  /*1740*/  @P0 SHF.R.S32.HI R3, RZ, 0x1f, R0 ;  /* 0x0000001fff030819 */ /* 0x000fc80000011400 */
[----:B------:R-:W-:-:S04]  /*1750*/  @P0 LEA.HI R3, R3, R0, RZ, 0x7 ;  /* 0x0000000003030211 */ /* 0x000fc800078f38ff */
[----:B------:R-:W-:-:S04]  /*1760*/  @P0 SHF.R.S32.HI R25, RZ, 0x7, R3 ;  /* 0x00000007ff190819 */ /* 0x000fc80000011403 */
        /* <DEDUP_REMOVED lines=14> */
[----:B0-----:R-:W-:Y:S01]  /*1850*/  MOV R11, UR7 ;  /* 0x00000007000b7c02 */ /* 0x001fe20008000f00 */
[----:B------:R-:W-:Y:S02]  /*1860*/  IMAD.U32 R6, RZ, RZ, UR4 ;  /* 0x00000004ff067e24 */ /* 0x000fe4000f8e00ff */
[----:B------:R-:W-:-:S02]  /*1870*/  IMAD.U32 R7, RZ, RZ, UR5 ;  /* 0x00000005ff077e24 */ /* 0x000fc4000f8e00ff */
[----:B------:R-:W-:Y:S02]  /*1880*/  IMAD.MOV.U32 R8, RZ, RZ, 0x70 ;  /* 0x00000070ff087424 */ /* 0x000fe400078e00ff */
[----:B------:R-:W-:Y:S02]  /*1890*/  IMAD.MOV.U32 R12, RZ, RZ, 0x1 ;  /* 0x00000001ff0c7424 */ /* 0x000fe400078e00ff */
[----:B-1----:R-:W-:-:S07]  /*18a0*/  IMAD.MOV.U32 R13, RZ, RZ, RZ ;  /* 0x000000ffff0d7224 */ /* 0x002fce00078e00ff */
[----:B------:R-:W-:-:S07]  /*18b0*/  LEPC R20, `(.L_x_9816) ;  /* 0x000000001014794e */ /* 0x000fce0000000000 */
[----:B--2--5:R-:W-:Y:S05]  /*18c0*/  CALL.ABS.NOINC R14 ;  /* 0x000000000e007343 */ /* 0x024fea0003c00000 */
.L_x_9816:
[----:B------:R-:W-:Y:S05]  /*18d0*/  BSYNC B6 ;  /* 0x0000000000067941 */ /* 0x000fea0003800000 */
.L_x_9815:
        /* <DEDUP_REMOVED lines=14> */
[----:B0-----:R-:W-:Y:S02]  /*19c0*/  IMAD.U32 R11, RZ, RZ, UR7 ;  /* 0x00000007ff0b7e24 */ /* 0x001fe4000f8e00ff */
[----:B------:R-:W-:Y:S02]  /*19d0*/  IMAD.MOV.U32 R8, RZ, RZ, 0x70 ;  /* 0x00000070ff087424 */ /* 0x000fe400078e00ff */
[----:B------:R-:W-:Y:S02]  /*19e0*/  IMAD.MOV.U32 R12, RZ, RZ, 0x1 ;  /* 0x00000001ff0c7424 */ /* 0x000fe400078e00ff */
[----:B-1----:R-:W-:-:S07]  /*19f0*/  IMAD.MOV.U32 R13, RZ, RZ, RZ ;  /* 0x000000ffff0d7224 */ /* 0x002fce00078e00ff */
[----:B------:R-:W-:-:S07]  /*1a00*/  LEPC R20, `(.L_x_9818) ;  /* 0x000000001014794e */ /* 0x000fce0000000000 */
[----:B--2--5:R-:W-:Y:S05]  /*1a10*/  CALL.ABS.NOINC R14 ;  /* 0x000000000e007343 */ /* 0x024fea0003c00000 */
.L_x_9818:
[----:B------:R-:W-:Y:S05]  /*1a20*/  BSYNC B6 ;  /* 0x0000000000067941 */ /* 0x000fea0003800000 */
.L_x_9817:
[----:B------:R-:W-:Y:S01]  /*1a30*/  ULDC.64 UR4, c[0x0][0x9f8] ;  /* 0x00027e0000047ab9 */ /* 0x000fe20000000a00 */
[----:B------:R-:W1:Y:S01]  /*1a40*/  LDC R0, c[0x0][0x428] ;  /* 0x00010a00ff007b82 */ /* 0x000e620000000800 */
[----:B------:R-:W-:-:S07]  /*1a50*/  ISETP.NE.U32.AND P0, PT, RZ, UR4, PT ;  /* 0x00000004ff007c0c */ /* 0x000fce000bf05070 */
[----:B------:R-:W2:Y:S01]  /*1a60*/  LDC.64 R68, c[0x0][0x2f0] ;  /* 0x0000bc00ff447b82 */ /* 0x000ea20000000a00 */
[----:B------:R-:W-:Y:S02]  /*1a70*/  ISETP.NE.AND.EX P0, PT, RZ, UR5, PT, P0 ;  /* 0x00000005ff007c0c */ /* 0x000fe4000bf05300 */
[----:B------:R-:W-:Y:S01]  /*1a80*/  IADD3 R46, R31, R28, RZ ;  /* 0x0000001c1f2e7210 */ /* 0x000fe20007ffe0ff */
[----:B------:R-:W-:Y:S01]  /*1a90*/  IMAD.MOV.U32 R9, RZ, RZ, R154 ;  /* 0x000000ffff097224 */ /* 0x000fe200078e009a */
[----:B------:R-:W-:Y:S01]  /*1aa0*/  ULDC UR6, c[0x0][0x2e4] ;  /* 0x0000b90000067ab9 */ /* 0x000fe20000000800 */
[----:B------:R-:W-:Y:S02]  /*1ab0*/  ULDC.64 UR8, c[0x0][0x320] ;  /* 0x0000c80000087ab9 */ /* 0x000fe40000000a00 */
[----:B------:R-:W3:Y:S06]  /*1ac0*/  LDC.64 R66, c[0x0][0x3d8] ;  /* 0x0000f600ff427b82 */ /* 0x000eec0000000a00 */
[----:B------:R-:W-:-:S02]  /*1ad0*/  @P0 IADD3 R4, P1, R32, UR4, RZ ;  /* 0x0000000420040c10 */ /* 0x000fc4000ff3e0ff */
[----:B------:R-:W4:Y:S02]  /*1ae0*/  LDC R81, c[0x0][0x3d4] ;  /* 0x0000f500ff517b82 */ /* 0x000f240000000800 */
[----:B------:R-:W-:Y:S01]  /*1af0*/  @P0 IADD3.X R5, R30, UR5, RZ, P1, !PT ;  /* 0x000000051e050c10 */ /* 0x000fe20008ffe4ff */
[----:B------:R-:W0:Y:S01]  /*1b00*/  S2R R12, SR_TID.X ;  /* 0x00000000000c7919 */ /* 0x000e220000002100 */
[----:B------:R-:W-:Y:S01]  /*1b10*/  SHF.R.S32.HI R3, RZ, 0x1f, R46 ;  /* 0x0000001fff037819 */ /* 0x000fe2000001142e */
[----:B------:R-:W-:Y:S01]  /*1b20*/  VIADD R30, R157, 0x20 ;  /* 0x000000209d1e7836 */ /* 0x000fe20000000000 */
[----:B------:R-:W-:Y:S01]  /*1b30*/  ULDC.64 UR4, c[0x0][0x2f8] ;  /* 0x0000be0000047ab9 */ /* 0x000fe20000000a00 */
[----:B------:R2:W3:Y:S01]  /*1b40*/  @P0 LDG.E R29, desc[UR40][R4.64] ;  /* 0x00000028041d0981 */ /* 0x0004e2000c1e1900 */
[----:B-1----:R-:W-:Y:S01]  /*1b50*/  ISETP.NE.AND P0, PT, R0, 0x1, PT ;  /* 0x000000010000780c */ /* 0x002fe20003f05270 */
[----:B--2---:R-:W-:Y:S01]  /*1b60*/  IMAD R6, R3, R68, RZ ;  /* 0x0000004403067224 */ /* 0x004fe200078e02ff */
[----:B------:R-:W-:-:S02]  /*1b70*/  ISETP.GE.AND P1, PT, R30, UR6, PT ;  /* 0x000000061e007c0c */ /* 0x000fc4000bf26270 */
[----:B------:R-:W-:Y:S01]  /*1b80*/  SHF.R.S32.HI R14, RZ, 0x1f, R19 ;  /* 0x0000001fff0e7819 */ /* 0x000fe20000011413 */
[----:B------:R-:W-:-:S08]  /*1b90*/  IMAD.WIDE.U32 R4, R46, R68, RZ ;  /* 0x000000442e047225 */ /* 0x000fd000078e00ff */
[----:B------:R-:W1:Y:S08]  /*1ba0*/  @P0 LDC R7, c[0x0][0x42c] ;  /* 0x00010b00ff070b82 */ /* 0x000e700000000800 */
[----:B0-----:R-:W0:Y:S01]  /*1bb0*/  @P0 LDC R11, c[0x0][0x430] ;  /* 0x00010c00ff0b0b82 */ /* 0x001e220000000800 */
[----:B------:R-:W-:-:S05]  /*1bc0*/  VIADD R21, R12, 0xffffff80 ;  /* 0xffffff800c157836 */ /* 0x000fca0000000000 */
[----:B------:R-:W-:-:S04]  /*1bd0*/  LEA.HI R20, R21, R21, RZ, 0x1 ;  /* 0x0000001515147211 */ /* 0x000fc800078f08ff */
[----:B------:R-:W-:Y:S01]  /*1be0*/  LOP3.LUT R20, R20, 0xfffffffe, RZ, 0xc0, !PT ;  /* 0xfffffffe14147812 */ /* 0x000fe200078ec0ff */
[----:B-1----:R-:W-:-:S04]  /*1bf0*/  @P0 IMAD.HI.U32 R0, R154, R7, RZ ;  /* 0x000000079a000227 */ /* 0x002fc800078e00ff */
[----:B------:R-:W-:Y:S02]  /*1c00*/  IMAD R7, R46, R69, R6 ;  /* 0x000000452e077224 */ /* 0x000fe400078e0206 */
[----:B------:R-:W-:Y:S01]  /*1c10*/  IMAD.IADD R20, R21, 0x1, -R20 ;  /* 0x0000000115147824 */ /* 0x000fe200078e0a14 */
[----:B0-----:R-:W-:Y:S01]  /*1c20*/  @P0 SHF.R.U32.HI R9, RZ, R11, R0 ;  /* 0x0000000bff090219 */ /* 0x001fe20000011600 */
[----:B------:R-:W-:Y:S01]  /*1c30*/  IMAD.IADD R5, R5, 0x1, R7 ;  /* 0x0000000105057824 */ /* 0x000fe200078e0207 */
[----:B------:R-:W-:Y:S01]  /*1c40*/  ISETP.GE.AND P0, PT, R157, UR6, PT ;  /* 0x000000069d007c0c */ /* 0x000fe2000bf06270 */
[----:B------:R-:W-:Y:S01]  /*1c50*/  IMAD.SHL.U32 R20, R20, 0x8, RZ ;  /* 0x0000000814147824 */ /* 0x000fe200078e00ff */
[----:B------:R-:W-:Y:S01]  /*1c60*/  SHF.R.S32.HI R6, RZ, 0x1f, R9 ;  /* 0x0000001fff067819 */ /* 0x000fe20000011409 */
[----:B------:R-:W-:Y:S01]  /*1c70*/  IMAD.WIDE.U32 R4, R9, UR4, R4 ;  /* 0x0000000409047c25 */ /* 0x000fe2000f8e0004 */
[----:B------:R-:W-:Y:S02]  /*1c80*/  SEL R45, RZ, 0x1, P0 ;  /* 0x00000001ff2d7807 */ /* 0x000fe40000000000 */
[----:B------:R-:W-:Y:S01]  /*1c90*/  SHF.R.S32.HI R7, RZ, 0x1f, R157 ;  /* 0x0000001fff077819 */ /* 0x000fe2000001149d */
[----:B------:R-:W-:-:S02]  /*1ca0*/  IMAD R0, R6, UR4, RZ ;  /* 0x0000000406007c24 */ /* 0x000fc4000f8e02ff */
[----:B------:R-:W-:Y:S02]  /*1cb0*/  IMAD.MOV.U32 R58, RZ, RZ, R4 ;  /* 0x000000ffff3a7224 */ /* 0x000fe400078e0004 */
[----:B------:R-:W-:Y:S01]  /*1cc0*/  IMAD R59, R9, UR5, R0 ;  /* 0x00000005093b7c24 */ /* 0x000fe2000f8e0200 */
[----:B------:R-:W-:Y:S01]  /*1cd0*/  SEL R0, RZ, 0xffffffff, P1 ;  /* 0xffffffffff007807 */ /* 0x000fe20000800000 */
[----:B------:R-:W-:Y:S01]  /*1ce0*/  ULDC.64 UR4, c[0x0][0xa08] ;  /* 0x0002820000047ab9 */ /* 0x000fe20000000a00 */
[----:B------:R-:W-:Y:S01]  /*1cf0*/  IMAD R10, R6, UR8, RZ ;  /* 0x00000008060a7c24 */ /* 0x000fe2000f8e02ff */
[----:B------:R-:W-:Y:S01]  /*1d00*/  ISETP.NE.U32.AND P0, PT, RZ, UR4, PT ;  /* 0x00000004ff007c0c */ /* 0x000fe2000bf05070 */
[----:B------:R-:W-:Y:S02]  /*1d10*/  IMAD.IADD R59, R5, 0x1, R59 ;  /* 0x00000001053b7824 */ /* 0x000fe400078e023b */
[----:B------:R-:W-:Y:S01]  /*1d20*/  IMAD.SHL.U32 R0, R0, 0x2, RZ ;  /* 0x0000000200007824 */ /* 0x000fe200078e00ff */
[----:B------:R-:W-:Y:S01]  /*1d30*/  ISETP.NE.AND.EX P0, PT, RZ, UR5, PT, P0 ;  /* 0x00000005ff007c0c */ /* 0x000fe2000bf05300 */
[----:B------:R-:W-:Y:S01]  /*1d40*/  ULDC.64 UR4, c[0x0][0x300] ;  /* 0x0000c00000047ab9 */ /* 0x000fe20000000a00 */
[----:B------:R-:W-:Y:S01]  /*1d50*/  IMAD.MOV.U32 R6, RZ, RZ, R157 ;  /* 0x000000ffff067224 */ /* 0x000fe200078e009d */
[----:B------:R-:W0:Y:S01]  /*1d60*/  LDC.64 R4, c[0x0][0x3e8] ;  /* 0x0000fa00ff047b82 */ /* 0x000e220000000a00 */
[----:B------:R-:W-:-:S02]  /*1d70*/  LOP3.LUT R45, R0, 0x2, R45, 0xe2, !PT ;  /* 0x00000002002d7812 */ /* 0x000fc400078ee22d */
[----:B------:R-:W-:Y:S01]  /*1d80*/  IMAD.WIDE.U32 R12, R9, UR8, R6 ;  /* 0x00000008090c7c25 */ /* 0x000fe2000f8e0006 */
[----:B---3--:R-:W-:Y:S02]  /*1d90*/  SHF.R.S32.HI R0, RZ, 0x1f, R29 ;  /* 0x0000001fff007819 */ /* 0x008fe4000001141d */
[----:B------:R-:W-:Y:S01]  /*1da0*/  SEL R15, R29, RZ, !P0 ;  /* 0x000000ff1d0f7207 */ /* 0x000fe20004000000 */
[----:B------:R-:W-:Y:S01]  /*1db0*/  IMAD R29, R9, UR9, R10 ;  /* 0x00000009091d7c24 */ /* 0x000fe2000f8e020a */
[----:B------:R-:W-:Y:S01]  /*1dc0*/  SEL R0, R0, RZ, !P0 ;  /* 0x000000ff00007207 */ /* 0x000fe20004000000 */
[----:B------:R-:W-:Y:S01]  /*1dd0*/  IMAD.WIDE.U32 R10, R19, R68, R6 ;  /* 0x00000044130a7225 */ /* 0x000fe200078e0006 */
[----:B------:R-:W-:-:S03]  /*1de0*/  SHF.R.S32.HI R9, RZ, 0x1f, R20 ;  /* 0x0000001fff097819 */ /* 0x000fc60000011414 */
[----:B------:R-:W-:Y:S02]  /*1df0*/  IMAD R8, R0, UR4, RZ ;  /* 0x0000000400087c24 */ /* 0x000fe4000f8e02ff */
[----:B------:R-:W-:-:S04]  /*1e00*/  IMAD.WIDE.U32 R58, R15, UR4, R58 ;  /* 0x000000040f3a7c25 */ /* 0x000fc8000f8e003a */
[----:B------:R-:W-:Y:S01]  /*1e10*/  IMAD R21, R15, UR5, R8 ;  /* 0x000000050f157c24 */ /* 0x000fe2000f8e0208 */
[----:B------:R-:W-:Y:S01]  /*1e20*/  ULDC.64 UR4, c[0x0][0x328] ;  /* 0x0000ca0000047ab9 */ /* 0x000fe20000000a00 */
[----:B------:R-:W-:Y:S01]  /*1e30*/  IMAD R8, R14, R68, RZ ;  /* 0x000000440e087224 */ /* 0x000fe200078e02ff */
[----:B------:R-:W-:Y:S01]  /*1e40*/  IADD3 R75, P0, R58, R10, RZ ;  /* 0x0000000a3a4b7210 */ /* 0x000fe20007f1e0ff */
[----:B------:R-:W-:Y:S02]  /*1e50*/  IMAD.IADD R80, R59, 0x1, R21 ;  /* 0x000000013b507824 */ /* 0x000fe400078e0215 */
[----:B------:R-:W2:Y:S01]  /*1e60*/  LDL R21, [R1+0x4] ;  /* 0x0000040001157983 */ /* 0x000ea20000100800 */
[----:B------:R-:W-:Y:S02]  /*1e70*/  IMAD.IADD R13, R13, 0x1, R29 ;  /* 0x000000010d0d7824 */ /* 0x000fe400078e021d */
[----:B------:R-:W-:Y:S02]  /*1e80*/  IMAD R29, R19, R69, R8 ;  /* 0x00000045131d7224 */ /* 0x000fe400078e0208 */
[----:B------:R-:W-:-:S02]  /*1e90*/  IMAD.MOV.U32 R8, RZ, RZ, R20 ;  /* 0x000000ffff087224 */ /* 0x000fc400078e0014 */
[----:B------:R-:W3:Y:S01]  /*1ea0*/  LDL R20, [R1+0x5c] ;  /* 0x00005c0001147983 */ /* 0x000ee20000100800 */
[----:B------:R-:W-:Y:S01]  /*1eb0*/  IMAD.WIDE.U32 R56, R15, UR4, R12 ;  /* 0x000000040f387c25 */ /* 0x000fe2000f8e000c */
[----:B----4-:R-:W-:Y:S02]  /*1ec0*/  ISETP.GE.AND P2, PT, R157, R81, PT ;  /* 0x000000519d00720c */ /* 0x010fe40003f46270 */
[----:B------:R-:W4:Y:S01]  /*1ed0*/  LDL R12, [R1+0xc] ;  /* 0x00000c00010c7983 */ /* 0x000f220000100800 */
[----:B------:R-:W-:Y:S01]  /*1ee0*/  IMAD R0, R0, UR4, RZ ;  /* 0x0000000400007c24 */ /* 0x000fe2000f8e02ff */
[----:B------:R-:W-:-:S03]  /*1ef0*/  IADD3.X R74, R80, R11, R29, P0, !PT ;  /* 0x0000000b504a7210 */ /* 0x000fc600007fe41d */
[----:B------:R-:W-:Y:S02]  /*1f00*/  IMAD R15, R15, UR5, R0 ;  /* 0x000000050f0f7c24 */ /* 0x000fe4000f8e0200 */
[----:B------:R-:W-:Y:S01]  /*1f10*/  IMAD R0, R14, R66, RZ ;  /* 0x000000420e007224 */ /* 0x000fe200078e02ff */
[----:B------:R-:W-:-:S03]  /*1f20*/  ISETP.GE.AND P0, PT, R30, R81, PT ;  /* 0x000000511e00720c */ /* 0x000fc60003f06270 */
[----:B------:R-:W-:Y:S01]  /*1f30*/  IMAD R11, R19, R67, R0 ;  /* 0x00000043130b7224 */ /* 0x000fe200078e0200 */
[----:B------:R-:W-:Y:S01]  /*1f40*/  SEL R0, R81, RZ, P2 ;  /* 0x000000ff51007207 */ /* 0x000fe20001000000 */
[----:B------:R-:W-:-:S04]  /*1f50*/  IMAD.WIDE.U32 R54, R19, R66, R8 ;  /* 0x0000004213367225 */ /* 0x000fc800078e0008 */
[----:B0-----:R-:W-:Y:S01]  /*1f60*/  IMAD.WIDE.U32 R50, R19, R4, R8 ;  /* 0x0000000413327225 */ /* 0x001fe200078e0008 */
[----:B------:R-:W-:-:S03]  /*1f70*/  SEL R8, R81, RZ, P0 ;  /* 0x000000ff51087207 */ /* 0x000fc60000000000 */
[----:B------:R-:W-:Y:S02]  /*1f80*/  IMAD.IADD R0, R157, 0x1, R0 ;  /* 0x000000019d007824 */ /* 0x000fe400078e0200 */
[----:B------:R-:W-:-:S04]  /*1f90*/  IMAD.WIDE.U32 R52, R19, R66, R6 ;  /* 0x0000004213347225 */ /* 0x000fc800078e0006 */
[----:B------:R-:W-:Y:S01]  /*1fa0*/  IMAD.IADD R8, R30, 0x1, R8 ;  /* 0x000000011e087824 */ /* 0x000fe200078e0208 */
[----:B------:R-:W-:Y:S01]  /*1fb0*/  SHF.R.S32.HI R9, RZ, 0x1f, R0 ;  /* 0x0000001fff097819 */ /* 0x000fe20000011400 */
[----:B------:R-:W-:Y:S01]  /*1fc0*/  IMAD.IADD R53, R11, 0x1, R53 ;  /* 0x000000010b357824 */ /* 0x000fe200078e0235 */
[----:B------:R-:W-:Y:S02]  /*1fd0*/  IADD3 R55, R55, R11, RZ ;  /* 0x0000000b37377210 */ /* 0x000fe40007ffe0ff */
[----:B------:R-:W-:Y:S02]  /*1fe0*/  SHF.R.S32.HI R11, RZ, 0x1f, R8 ;  /* 0x0000001fff0b7819 */ /* 0x000fe40000011408 */
[CC--:B------:R-:W-:Y:S02]  /*1ff0*/  LEA.HI R73, R9.reuse, R0.reuse, RZ, 0x4 ;  /* 0x0000000009497211 */ /* 0x0c0fe400078f20ff */
[----:B------:R-:W-:Y:S02]  /*2000*/  LEA.HI R0, R9, R0, RZ, 0x5 ;  /* 0x0000000009007211 */ /* 0x000fe400078f28ff */
[----:B------:R-:W-:Y:S01]  /*2010*/  LEA.HI R72, R11, R8, RZ, 0x4 ;  /* 0x000000080b487211 */ /* 0x000fe200078f20ff */
[----:B------:R-:W-:-:S04]  /*2020*/  IMAD.WIDE.U32 R48, R19, R4, R6 ;  /* 0x0000000413307225 */ /* 0x000fc800078e0006 */
[----:B------:R-:W-:Y:S01]  /*2030*/  IMAD.SHL.U32 R6, R0, 0x80, RZ ;  /* 0x0000008000067824 */ /* 0x000fe200078e00ff */
[----:B------:R-:W-:Y:S01]  /*2040*/  LEA.HI R8, R11, R8, RZ, 0x5 ;  /* 0x000000080b087211 */ /* 0x000fe200078f28ff */
[----:B------:R-:W-:Y:S01]  /*2050*/  IMAD R10, R14, R4, RZ ;  /* 0x000000040e0a7224 */ /* 0x000fe200078e02ff */
[----:B-----5:R-:W-:-:S03]  /*2060*/  SHF.R.S32.HI R9, RZ, 0x1f, R24 ;  /* 0x0000001fff097819 */ /* 0x020fc60000011418 */
[----:B------:R-:W-:Y:S02]  /*2070*/  IMAD.SHL.U32 R8, R8, 0x80, RZ ;  /* 0x0000008008087824 */ /* 0x000fe400078e00ff */
[----:B------:R-:W-:-:S03]  /*2080*/  IMAD R13, R19, R5, R10 ;  /* 0x00000005130d7224 */ /* 0x000fc600078e020a */
[----:B------:R-:W-:Y:S01]  /*2090*/  LOP3.LUT R8, R8, 0xfffff000, RZ, 0xc0, !PT ;  /* 0xfffff00008087812 */ /* 0x000fe200078ec0ff */
[----:B------:R-:W-:Y:S02]  /*20a0*/  IMAD.IADD R51, R51, 0x1, R13 ;  /* 0x0000000133337824 */ /* 0x000fe400078e020d */
[----:B------:R-:W-:Y:S01]  /*20b0*/  IMAD.IADD R49, R13, 0x1, R49 ;  /* 0x000000010d317824 */ /* 0x000fe200078e0231 */
[----:B------:R-:W-:Y:S01]  /*20c0*/  LOP3.LUT R6, R6, 0xfffff000, RZ, 0xc0, !PT ;  /* 0xfffff00006067812 */ /* 0x000fe200078ec0ff */
[----:B------:R-:W-:Y:S01]  /*20d0*/  IMAD.WIDE.U32 R54, R24, R66, R54 ;  /* 0x0000004218367225 */ /* 0x000fe200078e0036 */
[----:B------:R-:W-:-:S03]  /*20e0*/  IADD3 R46, P2, R19, R46, RZ ;  /* 0x0000002e132e7210 */ /* 0x000fc60007f5e0ff */
[----:B------:R-:W-:Y:S02]  /*20f0*/  VIADD R65, R157, 0x40 ;  /* 0x000000409d417836 */ /* 0x000fe40000000000 */
[----:B------:R-:W-:Y:S01]  /*2100*/  IMAD.WIDE.U32 R52, R24, R66, R52 ;  /* 0x0000004218347225 */ /* 0x000fe200078e0034 */
[----:B------:R-:W-:-:S03]  /*2110*/  SHF.L.U64.HI R69, R68, 0x7, R69 ;  /* 0x0000000744457819 */ /* 0x000fc60000010245 */
[----:B------:R-:W-:Y:S01]  /*2120*/  IMAD.WIDE.U32 R50, R24, R4, R50 ;  /* 0x0000000418327225 */ /* 0x000fe200078e0032 */
[----:B------:R-:W-:-:S03]  /*2130*/  SHF.L.U64.HI R64, R4, 0x7, R5 ;  /* 0x0000000704407819 */ /* 0x000fc60000010205 */
[----:B------:R-:W-:Y:S01]  /*2140*/  IMAD.WIDE.U32 R48, R24, R4, R48 ;  /* 0x0000000418307225 */ /* 0x000fe200078e0030 */
[----:B------:R-:W-:Y:S02]  /*2150*/  IADD3.X R47, R14, R3, RZ, P2, !PT ;  /* 0x000000030e2f7210 */ /* 0x000fe400017fe4ff */
[----:B------:R-:W-:Y:S01]  /*2160*/  LOP3.LUT R60, R45, 0x1, RZ, 0xc0, !PT ;  /* 0x000000012d3c7812 */ /* 0x000fe200078ec0ff */
[----:B------:R-:W-:Y:S01]  /*2170*/  IMAD.SHL.U32 R63, R4, 0x80, RZ ;  /* 0x00000080043f7824 */ /* 0x000fe200078e00ff */
[----:B------:R-:W-:Y:S01]  /*2180*/  ISETP.GE.AND P1, PT, R65, UR6, PT ;  /* 0x0000000641007c0c */ /* 0x000fe2000bf26270 */
[----:B------:R-:W-:Y:S01]  /*2190*/  IMAD.SHL.U32 R68, R68, 0x80, RZ ;  /* 0x0000008044447824 */ /* 0x000fe200078e00ff */
[----:B------:R-:W-:Y:S01]  /*21a0*/  LOP3.LUT R45, R45, 0x2, RZ, 0xc0, !PT ;  /* 0x000000022d2d7812 */ /* 0x000fe200078ec0ff */
[----:B------:R-:W-:Y:S01]  /*21b0*/  IMAD.SHL.U32 R61, R81, 0x2, RZ ;  /* 0x00000002513d7824 */ /* 0x000fe200078e00ff */
[C---:B--2---:R-:W-:Y:S02]  /*21c0*/  LOP3.LUT R0, R21.reuse, 0x10, R73, 0xf8, !PT ;  /* 0x0000001015007812 */ /* 0x044fe400078ef849 */
[----:B------:R-:W-:-:S02]  /*21d0*/  LOP3.LUT R7, R21, 0x10, R72, 0xf8, !PT ;  /* 0x0000001015077812 */ /* 0x000fc400078ef848 */
[-C--:B---3--:R-:W-:Y:S02]  /*21e0*/  LOP3.LUT R71, R0, R20.reuse, RZ, 0x3c, !PT ;  /* 0x0000001400477212 */ /* 0x088fe400078e3cff */
[----:B------:R-:W-:Y:S02]  /*21f0*/  LOP3.LUT R7, R7, R20, RZ, 0x3c, !PT ;  /* 0x0000001407077212 */ /* 0x000fe400078e3cff */
[----:B------:R-:W0:Y:S01]  /*2200*/  S2R R20, SR_TID.X ;  /* 0x0000000000147919 */ /* 0x000e220000002100 */
[C---:B------:R-:W-:Y:S02]  /*2210*/  IMAD R0, R9.reuse, R66, RZ ;  /* 0x0000004209007224 */ /* 0x040fe400078e02ff */
[----:B------:R-:W-:Y:S01]  /*2220*/  IMAD R9, R9, R4, RZ ;  /* 0x0000000409097224 */ /* 0x000fe200078e02ff */
[----:B----4-:R-:W-:Y:S01]  /*2230*/  IADD3 R70, R7, R8, R12 ;  /* 0x0000000807467210 */ /* 0x010fe20007ffe00c */
[----:B------:R-:W-:Y:S01]  /*2240*/  IMAD R21, R24, R67, R0 ;  /* 0x0000004318157224 */ /* 0x000fe200078e0200 */
[----:B------:R-:W-:Y:S01]  /*2250*/  LOP3.LUT R7, R72, 0xfffffff0, RZ, 0xc0, !PT ;  /* 0xfffffff048077812 */ /* 0x000fe200078ec0ff */
[----:B------:R-:W-:Y:S01]  /*2260*/  IMAD R9, R24, R5, R9 ;  /* 0x0000000518097224 */ /* 0x000fe200078e0209 */
[----:B------:R-:W-:Y:S01]  /*2270*/  IADD3 R71, R71, R6, R12 ;  /* 0x0000000647477210 */ /* 0x000fe20007ffe00c */
[----:B------:R-:W-:Y:S01]  /*2280*/  IMAD.IADD R44, R55, 0x1, R21 ;  /* 0x00000001372c7824 */ /* 0x000fe200078e0215 */
[C---:B------:R-:W-:Y:S01]  /*2290*/  SHF.L.U64.HI R67, R66.reuse, 0x7, R67 ;  /* 0x0000000742437819 */ /* 0x040fe20000010243 */
[----:B------:R-:W-:Y:S01]  /*22a0*/  IMAD.SHL.U32 R66, R66, 0x80, RZ ;  /* 0x0000008042427824 */ /* 0x000fe200078e00ff */
[----:B------:R-:W-:Y:S01]  /*22b0*/  SHF.R.S32.HI R3, RZ, 0x1f, R7 ;  /* 0x0000001fff037819 */ /* 0x000fe20000011407 */
[----:B------:R-:W-:-:S02]  /*22c0*/  IMAD.IADD R21, R21, 0x1, R53 ;  /* 0x0000000115157824 */ /* 0x000fc400078e0235 */
[----:B------:R-:W-:Y:S02]  /*22d0*/  IMAD.IADD R6, R51, 0x1, R9 ;  /* 0x0000000133067824 */ /* 0x000fe400078e0209 */
[----:B------:R-:W-:Y:S02]  /*22e0*/  IMAD.IADD R5, R9, 0x1, R49 ;  /* 0x0000000109057824 */ /* 0x000fe400078e0231 */
[----:B------:R-:W-:Y:S01]  /*22f0*/  IMAD.IADD R0, R57, 0x1, R15 ;  /* 0x0000000139007824 */ /* 0x000fe200078e020f */
[----:B0-----:R-:W-:Y:S02]  /*2300*/  SHF.R.U32.HI R10, RZ, 0x7, R20 ;  /* 0x00000007ff0a7819 */ /* 0x001fe40000011614 */
[----:B------:R-:W-:-:S03]  /*2310*/  LOP3.LUT R20, R73, 0xfffffff0, RZ, 0xc0, !PT ;  /* 0xfffffff049147812 */ /* 0x000fc600078ec0ff */
[----:B------:R-:W-:Y:S01]  /*2320*/  VIADD R62, R10, 0x8 ;  /* 0x000000080a3e7836 */ /* 0x000fe20000000000 */
[----:B------:R-:W-:-:S07]  /*2330*/  SHF.R.S32.HI R4, RZ, 0x1f, R20 ;  /* 0x0000001fff047819 */ /* 0x000fce0000011414 */
.L_x_9858:
[----:B------:R-:W2:Y:S01]  /*2340*/  LDL R8, [R1+0x28] ;  /* 0x0000280001087983 */ /* 0x000ea20000100800 */
        /* <DEDUP_REMOVED lines=52> */
[----:B------:R-:W-:-:S05]  /*2690*/  IMAD.SHL.U32 R10, R10, 0x8, RZ ;  /* 0x000000080a0a7824 */ /* 0x000fca00078e00ff */
[C---:B------:R-:W-:Y:S02]  /*26a0*/  ISETP.GE.AND P5, PT, R10.reuse, R90, PT ;  /* 0x0000005a0a00720c */ /* 0x040fe40003fa6270 */
[----:B------:R-:W-:-:S04]  /*26b0*/  IADD3 R9, R10, 0x10, RZ ;  /* 0x000000100a097810 */ /* 0x000fc80007ffe0ff */
[----:B------:R-:W-:Y:S01]  /*26c0*/  ISETP.GE.AND P3, PT, R9, R90, PT ;  /* 0x0000005a0900720c */ /* 0x000fe20003f66270 */
[----:B------:R-:W-:-:S06]  /*26d0*/  VIADD R9, R10, 0x20 ;  /* 0x000000200a097836 */ /* 0x000fcc0000000000 */
        /* <DEDUP_REMOVED lines=11> */
.L_x_9823:
[----:B------:R-:W-:Y:S05]  /*2790*/  BSYNC B1 ;  /* 0x0000000000017941 */ /* 0x000fea0003800000 */
.L_x_9822:
        /* <DEDUP_REMOVED lines=9> */
.L_x_9824:
[----:B------:R-:W-:Y:S01]  /*2830*/  IMAD R86, R17, 0x8, R16 ;  /* 0x0000000811567824 */ /* 0x000fe200078e0210 */
[----:B------:R-:W-:Y:S01]  /*2840*/  SHF.L.U32 R89, R156, 0x1f, RZ ;  /* 0x0000001f9c597819 */ /* 0x000fe200000006ff */
[----:B------:R-:W-:Y:S03]  /*2850*/  BSSY B1, `(.L_x_9825) ;  /* 0x0000003000017945 */ /* 0x000fe60003800000 */
[----:B------:R-:W0:Y:S02]  /*2860*/  SYNCS.PHASECHK.TRANS64.TRYWAIT P5, [R86+URZ+0x19c90], R89 ;  /* 0x019c9059560075a7 */ /* 0x000e2400080a017f */
[----:B0-----:R-:W-:Y:S05]  /*2870*/  @!P5 BRA `(.L_x_9826) ;  /* 0x0000019c009cd947 */ /* 0x001fea0003800000 */
.L_x_10081:
[----:B------:R-:W-:Y:S05]  /*2880*/  BSYNC B1 ;  /* 0x0000000000017941 */ /* 0x000fea0003800000 */
.L_x_9825:
        /* <DEDUP_REMOVED lines=26> */
[----:B--2---:R-:W-:Y:S02]  /*2a30*/  MOV R36, R8 ;  /* 0x0000000800247202 */ /* 0x004fe40000000f00 */
        /* <DEDUP_REMOVED lines=25> */
[-C--:B------:R-:W-:Y:S01]  /*2bd0*/  F2FP.F16.E4M3.UNPACK_B R37, R36.reuse.H1 ;  /* 0x00000024ff25723e */ /* 0x080fe200030006ff */
[-C--:B------:R-:W-:Y:S01]  /*2be0*/  FFMA.FTZ R92, R43, R77.reuse, -R92 ;  /* 0x0000004d2b5c7223 */ /* 0x080fe2000001085c */
[----:B------:R-:W-:Y:S01]  /*2bf0*/  F2FP.F16.E4M3.UNPACK_B R36, R36 ;  /* 0x00000024ff24723e */ /* 0x000fe200020006ff */
[----:B------:R-:W-:Y:S01]  /*2c00*/  FFMA.FTZ R85, R76, R77, R83 ;  /* 0x0000004d4c557223 */ /* 0x000fe20000010053 */
[----:B------:R-:W-:Y:S01]  /*2c10*/  F2FP.F16.E4M3.UNPACK_B R77, R42 ;  /* 0x0000002aff4d723e */ /* 0x000fe200020006ff */
[----:B------:R-:W-:Y:S01]  /*2c20*/  HADD2.F32 R78, -RZ, R79.H1_H1 ;  /* 0x3000004fff4e7230 */ /* 0x000fe20000004100 */
[----:B------:R-:W-:Y:S01]  /*2c30*/  F2FP.F16.E4M3.UNPACK_B R84, R35 ;  /* 0x00000023ff54723e */ /* 0x000fe200020006ff */
[----:B------:R-:W-:-:S02]  /*2c40*/  HADD2.F32 R43, -RZ, R37.H0_H0 ;  /* 0x20000025ff2b7230 */ /* 0x000fc40000004100 */
[----:B------:R-:W-:Y:S02]  /*2c50*/  HADD2.F32 R76, -RZ, R37.H1_H1 ;  /* 0x30000025ff4c7230 */ /* 0x000fe40000004100 */
[----:B------:R-:W-:Y:S02]  /*2c60*/  HADD2.F32 R79, -RZ, R79.H0_H0 ;  /* 0x2000004fff4f7230 */ /* 0x000fe40000004100 */
[-C--:B------:R-:W-:Y:S01]  /*2c70*/  FMUL.FTZ R83, R43, R78.reuse ;  /* 0x0000004e2b537220 */ /* 0x080fe20000410000 */
[--C-:B------:R-:W-:Y:S02]  /*2c80*/  HADD2.F32 R42, -RZ, R36.reuse.H1_H1 ;  /* 0x30000024ff2a7230 */ /* 0x100fe40000004100 */
[----:B------:R-:W-:Y:S01]  /*2c90*/  FMUL.FTZ R82, R76, R78 ;  /* 0x0000004e4c527220 */ /* 0x000fe20000410000 */
[----:B------:R-:W-:Y:S02]  /*2ca0*/  HADD2.F32 R37, -RZ, R36.H0_H0 ;  /* 0x20000024ff257230 */ /* 0x000fe40000004100 */
[----:B------:R-:W-:-:S02]  /*2cb0*/  HADD2.F32 R36, -RZ, R77.H1_H1 ;  /* 0x3000004dff247230 */ /* 0x000fc40000004100 */
[-C--:B------:R-:W-:Y:S01]  /*2cc0*/  FMUL.FTZ R78, R42, R79.reuse ;  /* 0x0000004f2a4e7220 */ /* 0x080fe20000410000 */
[----:B------:R-:W-:Y:S02]  /*2cd0*/  HADD2.F32 R77, -RZ, R77.H0_H0 ;  /* 0x2000004dff4d7230 */ /* 0x000fe40000004100 */
[----:B------:R-:W-:Y:S01]  /*2ce0*/  FMUL.FTZ R79, R37, R79 ;  /* 0x0000004f254f7220 */ /* 0x000fe20000410000 */
[--C-:B------:R-:W-:Y:S02]  /*2cf0*/  HADD2.F32 R91, -RZ, R84.reuse.H1_H1 ;  /* 0x30000054ff5b7230 */ /* 0x100fe40000004100 */
[-C--:B------:R-:W-:Y:S01]  /*2d00*/  FFMA.FTZ R43, R43, R36.reuse, -R82 ;  /* 0x000000242b2b7223 */ /* 0x080fe20000010852 */
[----:B------:R-:W-:Y:S01]  /*2d10*/  FFMA.FTZ R76, R76, R36, R83 ;  /* 0x000000244c4c7223 */ /* 0x000fe20000010053 */
[-C--:B------:R-:W-:Y:S01]  /*2d20*/  FFMA.FTZ R36, R37, R77.reuse, -R78 ;  /* 0x0000004d25247223 */ /* 0x080fe2000001084e */
[----:B------:R-:W-:Y:S01]  /*2d30*/  FFMA.FTZ R37, R42, R77, R79 ;  /* 0x0000004d2a257223 */ /* 0x000fe2000001004f */
[----:B------:R-:W-:Y:S01]  /*2d40*/  F2FP.F16.E4M3.UNPACK_B R77, R11.H1 ;  /* 0x0000000bff4d723e */ /* 0x000fe200030006ff */
[----:B------:R-:W-:Y:S01]  /*2d50*/  HADD2.F32 R84, -RZ, R84.H0_H0 ;  /* 0x20000054ff547230 */ /* 0x000fe20000004100 */
[----:B------:R-:W-:-:S02]  /*2d60*/  F2FP.SATFINITE.E4M3.F32.PACK_AB_MERGE_C R42, R85, R92, RZ ;  /* 0x0000005c552a723e */ /* 0x000fc400048070ff */
[----:B------:R-:W-:Y:S01]  /*2d70*/  F2FP.F16.E4M3.UNPACK_B R85, R35.H1 ;  /* 0x00000023ff55723e */ /* 0x000fe200030006ff */
[--C-:B------:R-:W-:Y:S01]  /*2d80*/  HADD2.F32 R78, -RZ, R77.reuse.H0_H0 ;  /* 0x2000004dff4e7230 */ /* 0x100fe20000004100 */
[----:B------:R-:W-:Y:S01]  /*2d90*/  F2FP.SATFINITE.E4M3.F32.PACK_AB_MERGE_C R43, R76, R43, RZ ;  /* 0x0000002b4c2b723e */ /* 0x000fe200048070ff */
[----:B------:R-:W-:Y:S01]  /*2da0*/  HADD2.F32 R77, -RZ, R77.H1_H1 ;  /* 0x3000004dff4d7230 */ /* 0x000fe20000004100 */
[----:B------:R-:W-:Y:S01]  /*2db0*/  F2FP.F16.E4M3.UNPACK_B R76, R10.H1 ;  /* 0x0000000aff4c723e */ /* 0x000fe200030006ff */
[--C-:B------:R-:W-:Y:S01]  /*2dc0*/  HADD2.F32 R92, -RZ, R85.reuse.H1_H1 ;  /* 0x30000055ff5c7230 */ /* 0x100fe20000004100 */
[-C--:B------:R-:W-:Y:S01]  /*2dd0*/  F2FP.F16.E4M3.UNPACK_B R82, R34.reuse.H1 ;  /* 0x00000022ff52723e */ /* 0x080fe200030006ff */
[----:B------:R-:W-:Y:S01]  /*2de0*/  HADD2.F32 R85, -RZ, R85.H0_H0 ;  /* 0x20000055ff557230 */ /* 0x000fe20000004100 */
[----:B------:R-:W-:Y:S01]  /*2df0*/  F2FP.F16.E4M3.UNPACK_B R79, R34 ;  /* 0x00000022ff4f723e */ /* 0x000fe200020006ff */
[----:B------:R-:W-:Y:S02]  /*2e00*/  HADD2.F32 R35, -RZ, R76.H1_H1 ;  /* 0x3000004cff237230 */ /* 0x000fe40000004100 */
[----:B------:R-:W-:Y:S01]  /*2e10*/  FMUL.FTZ R93, R77, R92 ;  /* 0x0000005c4d5d7220 */ /* 0x000fe20000410000 */
[----:B------:R-:W-:-:S02]  /*2e20*/  HADD2.F32 R83, -RZ, R82.H1_H1 ;  /* 0x30000052ff537230 */ /* 0x000fc40000004100 */
[C---:B------:R-:W-:Y:S01]  /*2e30*/  FMUL.FTZ R92, R78.reuse, R92 ;  /* 0x0000005c4e5c7220 */ /* 0x040fe20000410000 */
[----:B------:R-:W-:Y:S01]  /*2e40*/  HADD2.F32 R76, -RZ, R76.H0_H0 ;  /* 0x2000004cff4c7230 */ /* 0x000fe20000004100 */
[----:B------:R-:W-:Y:S01]  /*2e50*/  F2FP.F16.E4M3.UNPACK_B R11, R11 ;  /* 0x0000000bff0b723e */ /* 0x000fe200020006ff */
[----:B------:R-:W-:Y:S02]  /*2e60*/  HADD2.F32 R34, -RZ, R79.H1_H1 ;  /* 0x3000004fff227230 */ /* 0x000fe40000004100 */
[----:B------:R-:W-:Y:S01]  /*2e70*/  FFMA.FTZ R94, R78, R83, -R93 ;  /* 0x000000534e5e7223 */ /* 0x000fe2000001085d */
[-C--:B------:R-:W-:Y:S01]  /*2e80*/  FMUL.FTZ R93, R35, R91.reuse ;  /* 0x0000005b235d7220 */ /* 0x080fe20000410000 */
        /* <DEDUP_REMOVED lines=9> */
[----:B------:R-:W-:-:S02]  /*2f20*/  HADD2.F32 R11, -RZ, R10.H0_H0 ;  /* 0x2000000aff0b7230 */ /* 0x000fc40000004100 */
[-C--:B------:R-:W-:Y:S01]  /*2f30*/  FMUL.FTZ R92, R34, R85.reuse ;  /* 0x00000055225c7220 */ /* 0x080fe20000410000 */
[----:B------:R-:W-:Y:S02]  /*2f40*/  HADD2.F32 R10, -RZ, R10.H1_H1 ;  /* 0x3000000aff0a7230 */ /* 0x000fe40000004100 */
[----:B------:R-:W-:Y:S01]  /*2f50*/  FMUL.FTZ R83, R35, R85 ;  /* 0x0000005523537220 */ /* 0x000fe20000410000 */
        /* <DEDUP_REMOVED lines=9> */
[----:B------:R-:W-:-:S02]  /*2ff0*/  F2FP.SATFINITE.E4M3.F32.PACK_AB_MERGE_C R8, R37, R36, R43 ;  /* 0x000000242508723e */ /* 0x000fc4000480702b */
[----:B------:R-:W-:Y:S02]  /*3000*/  F2FP.SATFINITE.E4M3.F32.PACK_AB_MERGE_C R11, R92, R83, R91 ;  /* 0x000000535c0b723e */ /* 0x000fe4000480705b */
[----:B------:R-:W-:-:S07]  /*3010*/  F2FP.SATFINITE.E4M3.F32.PACK_AB_MERGE_C R10, R77, R76, R78 ;  /* 0x0000004c4d0a723e */ /* 0x000fce000480704e */
.L_x_9831:
[----:B------:R-:W-:Y:S05]  /*3020*/  BSYNC B2 ;  /* 0x0000000000027941 */ /* 0x000fea0003800000 */
.L_x_9830:
[----:B--2---:R1:W-:Y:S02]  /*3030*/  STG.E.128 desc[UR40][R32.64], R8 ;  /* 0x0000000820007986 */ /* 0x0043e4000c101d28 */
.L_x_9829:
[----:B------:R-:W-:Y:S05]  /*3040*/  BSYNC B1 ;  /* 0x0000000000017941 */ /* 0x000fea0003800000 */
.L_x_9828:
        /* <DEDUP_REMOVED lines=24> */
[----:B------:R-:W-:Y:S01]  /*31d0*/  PRMT R28, R43, 0x654, R28 ;  /* 0x000006542b1c7816 */ /* 0x000fe2000000001c */
[----:B--2---:R-:W-:Y:S01]  /*31e0*/  IMAD.MOV.U32 R30, RZ, RZ, R8 ;  /* 0x000000ffff1e7224 */ /* 0x004fe200078e0008 */
[----:B------:R-:W-:Y:S01]  /*31f0*/  PRMT R34, R34, 0x654, R29 ;  /* 0x0000065422227816 */ /* 0x000fe2000000001d */
[----:B------:R-:W-:Y:S01]  /*3200*/  IMAD.MOV.U32 R29, RZ, RZ, R9 ;  /* 0x000000ffff1d7224 */ /* 0x000fe200078e0009 */
        /* <DEDUP_REMOVED lines=33> */
[----:B------:R-:W-:Y:S01]  /*3420*/  HADD2.F32 R35, -RZ, R31.H0_H0 ;  /* 0x2000001fff237230 */ /* 0x000fe20000004100 */
[----:B------:R-:W-:Y:S01]  /*3430*/  F2FP.SATFINITE.E4M3.F32.PACK_AB_MERGE_C R84, R78, R77, RZ ;  /* 0x0000004d4e54723e */ /* 0x000fe200048070ff */
[----:B------:R-:W-:-:S02]  /*3440*/  HADD2.F32 R31, -RZ, R30.H0_H0 ;  /* 0x2000001eff1f7230 */ /* 0x000fc40000004100 */
[-C--:B------:R-:W-:Y:S01]  /*3450*/  FMUL.FTZ R76, R36, R37.reuse ;  /* 0x00000025244c7220 */ /* 0x080fe20000410000 */
[----:B------:R-:W-:Y:S02]  /*3460*/  HADD2.F32 R34, -RZ, R30.H1_H1 ;  /* 0x3000001eff227230 */ /* 0x000fe40000004100 */
[----:B------:R-:W-:Y:S01]  /*3470*/  FMUL.FTZ R37, R35, R37 ;  /* 0x0000002523257220 */ /* 0x000fe20000410000 */
[----:B------:R-:W-:Y:S02]  /*3480*/  HADD2.F32 R41, -RZ, R41.H0_H0 ;  /* 0x20000029ff297230 */ /* 0x000fe40000004100 */
[--C-:B------:R-:W-:Y:S02]  /*3490*/  HADD2.F32 R30, -RZ, R40.reuse.H1_H1 ;  /* 0x30000028ff1e7230 */ /* 0x100fe40000004100 */
[----:B------:R-:W-:Y:S02]  /*34a0*/  HADD2.F32 R40, -RZ, R40.H0_H0 ;  /* 0x20000028ff287230 */ /* 0x000fe40000004100 */
[-C--:B------:R-:W-:Y:S01]  /*34b0*/  FMUL.FTZ R42, R34, R41.reuse ;  /* 0x00000029222a7220 */ /* 0x080fe20000410000 */
[----:B------:R-:W-:Y:S01]  /*34c0*/  FMUL.FTZ R41, R31, R41 ;  /* 0x000000291f297220 */ /* 0x000fe20000410000 */
[-C--:B------:R-:W-:Y:S01]  /*34d0*/  FFMA.FTZ R76, R35, R30.reuse, -R76 ;  /* 0x0000001e234c7223 */ /* 0x080fe2000001084c */
[----:B------:R-:W-:Y:S01]  /*34e0*/  FFMA.FTZ R37, R36, R30, R37 ;  /* 0x0000001e24257223 */ /* 0x000fe20000010025 */
[----:B------:R-:W-:Y:S01]  /*34f0*/  F2FP.F16.E4M3.UNPACK_B R35, R11.H1 ;  /* 0x0000000bff23723e */ /* 0x000fe200030006ff */
[-C--:B------:R-:W-:Y:S01]  /*3500*/  FFMA.FTZ R30, R31, R40.reuse, -R42 ;  /* 0x000000281f1e7223 */ /* 0x080fe2000001082a */
[----:B------:R-:W-:Y:S01]  /*3510*/  FFMA.FTZ R31, R34, R40, R41 ;  /* 0x00000028221f7223 */ /* 0x000fe20000010029 */
[----:B------:R-:W-:-:S02]  /*3520*/  F2FP.F16.E4M3.UNPACK_B R40, R9.H1 ;  /* 0x00000009ff28723e */ /* 0x000fc400030006ff */
[----:B------:R-:W-:Y:S01]  /*3530*/  F2FP.SATFINITE.E4M3.F32.PACK_AB_MERGE_C R82, R37, R76, RZ ;  /* 0x0000004c2552723e */ /* 0x000fe200048070ff */
[--C-:B------:R-:W-:Y:S01]  /*3540*/  HADD2.F32 R36, -RZ, R35.reuse.H0_H0 ;  /* 0x20000023ff247230 */ /* 0x100fe20000004100 */
[----:B------:R-:W-:Y:S01]  /*3550*/  F2FP.F16.E4M3.UNPACK_B R34, R10.H1 ;  /* 0x0000000aff22723e */ /* 0x000fe200030006ff */
[----:B------:R-:W-:Y:S01]  /*3560*/  HADD2.F32 R35, -RZ, R35.H1_H1 ;  /* 0x30000023ff237230 */ /* 0x000fe20000004100 */
[----:B------:R-:W-:Y:S01]  /*3570*/  F2FP.F16.E4M3.UNPACK_B R42, R28 ;  /* 0x0000001cff2a723e */ /* 0x000fe200020006ff */
[----:B------:R-:W-:Y:S01]  /*3580*/  HADD2.F32 R76, -RZ, R43.H1_H1 ;  /* 0x3000002bff4c7230 */ /* 0x000fe20000004100 */
[----:B------:R-:W-:Y:S01]  /*3590*/  F2FP.F16.E4M3.UNPACK_B R37, R9 ;  /* 0x00000009ff25723e */ /* 0x000fe200020006ff */
[----:B------:R-:W-:Y:S01]  /*35a0*/  HADD2.F32 R41, -RZ, R40.H1_H1 ;  /* 0x30000028ff297230 */ /* 0x000fe20000004100 */
[----:B------:R-:W-:Y:S01]  /*35b0*/  F2FP.F16.E4M3.UNPACK_B R11, R11 ;  /* 0x0000000bff0b723e */ /* 0x000fe200020006ff */
[----:B------:R-:W-:Y:S02]  /*35c0*/  HADD2.F32 R28, -RZ, R34.H1_H1 ;  /* 0x30000022ff1c7230 */ /* 0x000fe40000004100 */
[----:B------:R-:W-:Y:S01]  /*35d0*/  FMUL.FTZ R9, R35, R76 ;  /* 0x0000004c23097220 */ /* 0x000fe20000410000 */
[----:B------:R-:W-:Y:S01]  /*35e0*/  HADD2.F32 R77, -RZ, R42.H1_H1 ;  /* 0x3000002aff4d7230 */ /* 0x000fe20000004100 */
[----:B------:R-:W-:Y:S01]  /*35f0*/  F2FP.F16.E4M3.UNPACK_B R10, R10 ;  /* 0x0000000aff0a723e */ /* 0x000fe200020006ff */
[----:B------:R-:W-:-:S02]  /*3600*/  HADD2.F32 R34, -RZ, R34.H0_H0 ;  /* 0x20000022ff227230 */ /* 0x000fc40000004100 */
[----:B------:R-:W-:Y:S01]  /*3610*/  FFMA.FTZ R78, R36, R41, -R9 ;  /* 0x00000029244e7223 */ /* 0x000fe20000010809 */
[----:B------:R-:W-:Y:S02]  /*3620*/  HADD2.F32 R9, -RZ, R37.H1_H1 ;  /* 0x30000025ff097230 */ /* 0x000fe40000004100 */
[-C--:B------:R-:W-:Y:S01]  /*3630*/  FMUL.FTZ R79, R28, R77.reuse ;  /* 0x0000004d1c4f7220 */ /* 0x080fe20000410000 */
[----:B------:R-:W-:Y:S01]  /*3640*/  FMUL.FTZ R76, R36, R76 ;  /* 0x0000004c244c7220 */ /* 0x000fe20000410000 */
[C---:B------:R-:W-:Y:S01]  /*3650*/  FMUL.FTZ R77, R34.reuse, R77 ;  /* 0x0000004d224d7220 */ /* 0x040fe20000410000 */
[----:B------:R-:W-:Y:S02]  /*3660*/  HADD2.F32 R43, -RZ, R43.H0_H0 ;  /* 0x2000002bff2b7230 */ /* 0x000fe40000004100 */
[-C--:B------:R-:W-:Y:S01]  /*3670*/  FFMA.FTZ R79, R34, R9.reuse, -R79 ;  /* 0x00000009224f7223 */ /* 0x080fe2000001084f */
[----:B------:R-:W-:Y:S02]  /*3680*/  HADD2.F32 R42, -RZ, R42.H0_H0 ;  /* 0x2000002aff2a7230 */ /* 0x000fe40000004100 */
[----:B------:R-:W-:Y:S01]  /*3690*/  FFMA.FTZ R36, R28, R9, R77 ;  /* 0x000000091c247223 */ /* 0x000fe2000001004d */
[----:B------:R-:W-:-:S02]  /*36a0*/  HADD2.F32 R28, -RZ, R11.H0_H0 ;  /* 0x2000000bff1c7230 */ /* 0x000fc40000004100 */
[----:B------:R-:W-:Y:S01]  /*36b0*/  FFMA.FTZ R83, R35, R41, R76 ;  /* 0x0000002923537223 */ /* 0x000fe2000001004c */
[--C-:B------:R-:W-:Y:S02]  /*36c0*/  HADD2.F32 R9, -RZ, R10.reuse.H0_H0 ;  /* 0x2000000aff097230 */ /* 0x100fe40000004100 */
[----:B------:R-:W-:Y:S02]  /*36d0*/  HADD2.F32 R11, -RZ, R11.H1_H1 ;  /* 0x3000000bff0b7230 */ /* 0x000fe40000004100 */
[-C--:B------:R-:W-:Y:S01]  /*36e0*/  FMUL.FTZ R76, R28, R43.reuse ;  /* 0x0000002b1c4c7220 */ /* 0x080fe20000410000 */
[----:B------:R-:W-:Y:S02]  /*36f0*/  HADD2.F32 R10, -RZ, R10.H1_H1 ;  /* 0x3000000aff0a7230 */ /* 0x000fe40000004100 */
[----:B------:R-:W-:Y:S01]  /*3700*/  FMUL.FTZ R35, R9, R42 ;  /* 0x0000002a09237220 */ /* 0x000fe20000410000 */
[----:B------:R-:W-:Y:S02]  /*3710*/  HADD2.F32 R40, -RZ, R40.H0_H0 ;  /* 0x20000028ff287230 */ /* 0x000fe40000004100 */
[----:B------:R-:W-:Y:S01]  /*3720*/  FMUL.FTZ R41, R11, R43 ;  /* 0x0000002b0b297220 */ /* 0x000fe20000410000 */
[----:B------:R-:W-:-:S02]  /*3730*/  HADD2.F32 R37, -RZ, R37.H0_H0 ;  /* 0x20000025ff257230 */ /* 0x000fc40000004100 */
[----:B------:R-:W-:Y:S01]  /*3740*/  FMUL.FTZ R34, R10, R42 ;  /* 0x0000002a0a227220 */ /* 0x000fe20000410000 */
[----:B------:R-:W-:Y:S01]  /*3750*/  F2FP.SATFINITE.E4M3.F32.PACK_AB_MERGE_C R36, R36, R79, RZ ;  /* 0x0000004f2424723e */ /* 0x000fe200048070ff */
[-C--:B------:R-:W-:Y:S01]  /*3760*/  FFMA.FTZ R41, R28, R40.reuse, -R41 ;  /* 0x000000281c297223 */ /* 0x080fe20000010829 */
[----:B------:R-:W-:Y:S01]  /*3770*/  FFMA.FTZ R76, R11, R40, R76 ;  /* 0x000000280b4c7223 */ /* 0x000fe2000001004c */
[-C--:B------:R-:W-:Y:S01]  /*3780*/  FFMA.FTZ R34, R9, R37.reuse, -R34 ;  /* 0x0000002509227223 */ /* 0x080fe20000010822 */
[----:B------:R-:W-:Y:S01]  /*3790*/  FFMA.FTZ R35, R10, R37, R35 ;  /* 0x000000250a237223 */ /* 0x000fe20000010023 */
[----:B------:R-:W-:Y:S02]  /*37a0*/  F2FP.SATFINITE.E4M3.F32.PACK_AB_MERGE_C R78, R83, R78, RZ ;  /* 0x0000004e534e723e */ /* 0x000fe400048070ff */
[----:B------:R-:W-:Y:S02]  /*37b0*/  F2FP.SATFINITE.E4M3.F32.PACK_AB_MERGE_C R9, R29, R8, R84 ;  /* 0x000000081d09723e */ /* 0x000fe40004807054 */
[----:B------:R-:W-:-:S02]  /*37c0*/  F2FP.SATFINITE.E4M3.F32.PACK_AB_MERGE_C R8, R31, R30, R82 ;  /* 0x0000001e1f08723e */ /* 0x000fc40004807052 */
[----:B------:R-:W-:Y:S02]  /*37d0*/  F2FP.SATFINITE.E4M3.F32.PACK_AB_MERGE_C R10, R35, R34, R36 ;  /* 0x00000022230a723e */ /* 0x000fe40004807024 */
[----:B------:R-:W-:-:S07]  /*37e0*/  F2FP.SATFINITE.E4M3.F32.PACK_AB_MERGE_C R11, R76, R41, R78 ;  /* 0x000000294c0b723e */ /* 0x000fce000480704e */
.L_x_9835:
[----:B------:R-:W-:Y:S05]  /*37f0*/  BSYNC B2 ;  /* 0x0000000000027941 */ /* 0x000fea0003800000 */
.L_x_9834:
[----:B--2---:R2:W-:Y:S02]  /*3800*/  STG.E.128 desc[UR40][R32.64+0x20], R8 ;  /* 0x0000200820007986 */ /* 0x0045e4000c101d28 */
.L_x_9833:
[----:B------:R-:W-:Y:S05]  /*3810*/  BSYNC B1 ;  /* 0x0000000000017941 */ /* 0x000fea0003800000 */
.L_x_9832:
[----:B------:R-:W-:Y:S05]  /*3820*/  @P1 BRA `(.L_x_9827) ;  /* 0x0000002c00001947 */ /* 0x000fea0003800000 */
[----:B-12---:R-:W1:Y:S01]  /*3830*/  S2R R8, SR_TID.X ;  /* 0x0000000000087919 */ /* 0x006e620000002100 */
[----:B------:R-:W-:Y:S01]  /*3840*/  BSSY B1, `(.L_x_9836) ;  /* 0x0000073000017945 */ /* 0x000fe20003800000 */
[----:B-1----:R-:W-:-:S05]  /*3850*/  VIADD R9, R8, 0xffffff80 ;  /* 0xffffff8008097836 */ /* 0x002fca0000000000 */
[----:B------:R-:W-:-:S04]  /*3860*/  LEA.HI R8, R9, R9, RZ, 0x1 ;  /* 0x0000000909087211 */ /* 0x000fc800078f08ff */
[----:B------:R-:W-:-:S04]  /*3870*/  LOP3.LUT R8, R8, 0xfffffffe, RZ, 0xc0, !PT ;  /* 0xfffffffe08087812 */ /* 0x000fc800078ec0ff */
[----:B------:R-:W-:-:S05]  /*3880*/  IADD3 R8, R9, -R8, RZ ;  /* 0x8000000809087210 */ /* 0x000fca0007ffe0ff */
        /* <DEDUP_REMOVED lines=110> */
.L_x_9837:
[----:B------:R-:W-:Y:S05]  /*3f70*/  BSYNC B1 ;  /* 0x0000000000017941 */ /* 0x000fea0003800000 */
.L_x_9836:
[----:B--2---:R3:W-:Y:S01]  /*3f80*/  STG.E.128 desc[UR40][R32.64+0x40], R8 ;  /* 0x0000400820007986 */ /* 0x0047e2000c101d28 */
[----:B------:R-:W-:Y:S05]  /*3f90*/  BRA `(.L_x_9827) ;  /* 0x0000002400247947 */ /* 0x000fea0003800000 */
.L_x_9821:
        /* <DEDUP_REMOVED lines=18> */
[----:B------:R-:W-:-:S02]  /*40c0*/  CS2R R30, SRZ ;  /* 0x00000000001e7805 */ /* 0x000fc4000001ff00 */
[----:B------:R-:W-:Y:S02]  /*40d0*/  IADD3 R38, P3, P5, R48, UR6, R38 ;  /* 0x0000000630267c10 */ /* 0x000fe4000fd7e026 */
[----:B------:R-:W-:Y:S02]  /*40e0*/  CS2R R28, SRZ ;  /* 0x00000000001c7805 */ /* 0x000fe4000001ff00 */
[----:B------:R-:W-:Y:S02]  /*40f0*/  IADD3.X R39, R5, UR7, R43, P3, P5 ;  /* 0x0000000705277c10 */ /* 0x000fe40009fea42b */
[-C--:B------:R-:W-:Y:S02]  /*4100*/  ISETP.GE.AND P3, PT, R157, R90.reuse, PT ;  /* 0x0000005a9d00720c */ /* 0x080fe40003f66270 */
[----:B------:R-:W-:-:S11]  /*4110*/  ISETP.GE.AND P5, PT, R78, R90, PT ;  /* 0x0000005a4e00720c */ /* 0x000fd60003fa6270 */
[----:B------:R0:W5:Y:S04]  /*4120*/  @!P3 LDG.E.128 R12, desc[UR40][R40.64] ;  /* 0x00000028280cb981 */ /* 0x000168000c1e1d00 */
[----:B------:R0:W5:Y:S04]  /*4130*/  @!P5 LDG.E.128 R8, desc[UR40][R40.64+0x20] ;  /* 0x000020282808d981 */ /* 0x000168000c1e1d00 */
[----:B------:R0:W5:Y:S04]  /*4140*/  @!P3 LDG.E.128 R32, desc[UR40][R38.64] ;  /* 0x000000282620b981 */ /* 0x000168000c1e1d00 */
[----:B------:R0:W5:Y:S02]  /*4150*/  @!P5 LDG.E.128 R28, desc[UR40][R38.64+0x20] ;  /* 0x00002028261cd981 */ /* 0x000164000c1e1d00 */
.L_x_9839:
[----:B------:R-:W-:Y:S05]  /*4160*/  BSYNC B1 ;  /* 0x0000000000017941 */ /* 0x000fea0003800000 */
.L_x_9838:
        /* <DEDUP_REMOVED lines=11> */
.L_x_9840:
[----:B------:R-:W-:Y:S01]  /*4220*/  IMAD R86, R17, 0x8, R16 ;  /* 0x0000000811567824 */ /* 0x000fe200078e0210 */
[----:B------:R-:W-:Y:S01]  /*4230*/  SHF.L.U32 R89, R156, 0x1f, RZ ;  /* 0x0000001f9c597819 */ /* 0x000fe200000006ff */
[----:B------:R-:W-:Y:S03]  /*4240*/  BSSY B1, `(.L_x_9841) ;  /* 0x0000003000017945 */ /* 0x000fe60003800000 */
[----:B------:R-:W1:Y:S02]  /*4250*/  SYNCS.PHASECHK.TRANS64.TRYWAIT P5, [R86+URZ+0x19c90], R89 ;  /* 0x019c9059560075a7 */ /* 0x000e6400080a017f */
[----:B-1----:R-:W-:Y:S05]  /*4260*/  @!P5 BRA `(.L_x_9842) ;  /* 0x000001840034d947 */ /* 0x002fea0003800000 */
.L_x_10082:
[----:B------:R-:W-:Y:S05]  /*4270*/  BSYNC B1 ;  /* 0x0000000000017941 */ /* 0x000fea0003800000 */
.L_x_9841:
        /* <DEDUP_REMOVED lines=13> */
[----:B------:R-:W2:Y:S04]  /*4350*/  LDL R42, [R1+0x4] ;  /* 0x00000400012a7983 */ /* 0x000ea80000100800 */
[----:B------:R-:W3:Y:S04]  /*4360*/  LDL R41, [R1+0x5c] ;  /* 0x00005c0001297983 */ /* 0x000ee80000100800 */
[----:B------:R-:W4:Y:S01]  /*4370*/  LDL R39, [R1+0xc] ;  /* 0x00000c0001277983 */ /* 0x000f220000100800 */
[----:B------:R-:W-:Y:S01]  /*4380*/  ISETP.GE.AND P5, PT, R157, R81, PT ;  /* 0x000000519d00720c */ /* 0x000fe20003fa6270 */
[----:B------:R-:W-:Y:S03]  /*4390*/  BSSY B2, `(.L_x_9845) ;  /* 0x00000f4000027945 */ /* 0x000fe60003800000 */
[----:B------:R-:W-:-:S02]  /*43a0*/  SEL R36, R61, R102, !P5 ;  /* 0x000000663d247207 */ /* 0x000fc40006800000 */
[----:B------:R-:W-:Y:S02]  /*43b0*/  IADD3 R83, P4, P5, R58, R78, R20 ;  /* 0x0000004e3a537210 */ /* 0x000fe40007d9e014 */
        /* <DEDUP_REMOVED lines=28> */
[----:B------:R-:W-:Y:S02]  /*4580*/  SHF.R.U32.HI R104, RZ, 0x8, R33 ;  /* 0x00000008ff687819 */ /* 0x000fe40000011621 */
[----:B------:R-:W-:Y:S02]  /*4590*/  SHF.R.U32.HI R32, RZ, 0x8, R13 ;  /* 0x00000008ff207819 */ /* 0x000fe4000001160d */
[--C-:B------:R-:W-:Y:S01]  /*45a0*/  SHF.R.U32.HI R34, RZ, 0x8, R15.reuse ;  /* 0x00000008ff227819 */ /* 0x100fe2000001160f */
[----:B------:R-:W-:Y:S01]  /*45b0*/  IMAD.SHL.U32 R104, R104, 0x100, RZ ;  /* 0x0000010068687824 */ /* 0x000fe200078e00ff */
[----:B------:R-:W-:Y:S01]  /*45c0*/  LOP3.LUT R103, R15, 0xff, RZ, 0xc0, !PT ;  /* 0x000000ff0f677812 */ /* 0x000fe200078ec0ff */
[----:B------:R-:W-:Y:S01]  /*45d0*/  IMAD.SHL.U32 R32, R32, 0x100, RZ ;  /* 0x0000010020207824 */ /* 0x000fe200078e00ff */
[----:B------:R-:W-:Y:S02]  /*45e0*/  SHF.R.U32.HI R106, RZ, 0x18, R15 ;  /* 0x00000018ff6a7819 */ /* 0x000fe4000001160f */
[----:B------:R-:W-:-:S02]  /*45f0*/  LOP3.LUT R105, R33, 0xff, RZ, 0xc0, !PT ;  /* 0x000000ff21697812 */ /* 0x000fc400078ec0ff */
[----:B------:R-:W-:Y:S02]  /*4600*/  SHF.R.U32.HI R110, RZ, 0x18, R33 ;  /* 0x00000018ff6e7819 */ /* 0x000fe40000011621 */
[--C-:B------:R-:W-:Y:S02]  /*4610*/  SHF.R.U32.HI R14, RZ, 0x10, R13.reuse ;  /* 0x00000010ff0e7819 */ /* 0x100fe4000001160d */
[----:B------:R-:W-:Y:S02]  /*4620*/  LOP3.LUT R12, R13, 0xff, RZ, 0xc0, !PT ;  /* 0x000000ff0d0c7812 */ /* 0x000fe400078ec0ff */
[----:B------:R-:W-:Y:S01]  /*4630*/  SHF.R.U32.HI R101, RZ, 0x18, R13 ;  /* 0x00000018ff657819 */ /* 0x000fe2000001160d */
[----:B------:R-:W-:Y:S01]  /*4640*/  IMAD.U32 R14, R14, 0x10000, RZ ;  /* 0x000100000e0e7824 */ /* 0x000fe200078e00ff */
[----:B------:R-:W-:Y:S02]  /*4650*/  SHF.R.U32.HI R13, RZ, 0x10, R15 ;  /* 0x00000010ff0d7819 */ /* 0x000fe4000001160f */
[----:B------:R-:W-:-:S02]  /*4660*/  SHF.R.U32.HI R15, RZ, 0x10, R33 ;  /* 0x00000010ff0f7819 */ /* 0x000fc40000011621 */
[--C-:B------:R-:W-:Y:S02]  /*4670*/  SHF.R.U32.HI R33, RZ, 0x10, R35.reuse ;  /* 0x00000010ff217819 */ /* 0x100fe40000011623 */
[----:B------:R-:W-:Y:S01]  /*4680*/  SHF.R.U32.HI R107, RZ, 0x8, R35 ;  /* 0x00000008ff6b7819 */ /* 0x000fe20000011623 */
[----:B------:R-:W-:Y:S01]  /*4690*/  IMAD.U32 R15, R15, 0x10000, RZ ;  /* 0x000100000f0f7824 */ /* 0x000fe200078e00ff */
[----:B------:R-:W-:Y:S01]  /*46a0*/  LOP3.LUT R108, R35, 0xff, RZ, 0xc0, !PT ;  /* 0x000000ff236c7812 */ /* 0x000fe200078ec0ff */
[----:B------:R-:W-:Y:S01]  /*46b0*/  IMAD.U32 R33, R33, 0x10000, RZ ;  /* 0x0001000021217824 */ /* 0x000fe200078e00ff */
[----:B------:R-:W-:Y:S01]  /*46c0*/  PRMT R103, R106, 0x654, R103 ;  /* 0x000006546a677816 */ /* 0x000fe20000000067 */
[----:B------:R-:W-:Y:S01]  /*46d0*/  IMAD.SHL.U32 R107, R107, 0x100, RZ ;  /* 0x000001006b6b7824 */ /* 0x000fe200078e00ff */
[----:B------:R-:W-:Y:S02]  /*46e0*/  PRMT R105, R110, 0x654, R105 ;  /* 0x000006546e697816 */ /* 0x000fe40000000069 */
[----:B------:R-:W-:-:S02]  /*46f0*/  SHF.L.U32 R34, R34, 0x8, RZ ;  /* 0x0000000822227819 */ /* 0x000fc400000006ff */
[----:B------:R-:W-:Y:S02]  /*4700*/  SHF.R.U32.HI R35, RZ, 0x18, R35 ;  /* 0x00000018ff237819 */ /* 0x000fe40000011623 */
[----:B------:R-:W-:Y:S01]  /*4710*/  PRMT R101, R101, 0x654, R12 ;  /* 0x0000065465657816 */ /* 0x000fe2000000000c */
[----:B------:R-:W-:Y:S01]  /*4720*/  IMAD.U32 R12, R13, 0x10000, RZ ;  /* 0x000100000d0c7824 */ /* 0x000fe200078e00ff */
[----:B------:R-:W-:Y:S02]  /*4730*/  LOP3.LUT R103, R103, 0xff00, R34, 0xf8, !PT ;  /* 0x0000ff0067677812 */ /* 0x000fe400078ef822 */
[----:B------:R-:W-:Y:S02]  /*4740*/  LOP3.LUT R106, R105, 0xff00, R104, 0xf8, !PT ;  /* 0x0000ff00696a7812 */ /* 0x000fe400078ef868 */
[----:B------:R-:W-:Y:S02]  /*4750*/  PRMT R108, R35, 0x654, R108 ;  /* 0x00000654236c7816 */ /* 0x000fe4000000006c */
[----:B------:R-:W-:-:S02]  /*4760*/  LOP3.LUT R101, R101, 0xff00, R32, 0xf8, !PT ;  /* 0x0000ff0065657812 */ /* 0x000fc400078ef820 */
[----:B------:R-:W-:Y:S02]  /*4770*/  F2FP.F16.E4M3.UNPACK_B R105, R97.H1 ;  /* 0x00000061ff69723e */ /* 0x000fe400030006ff */
[----:B--2---:R-:W-:Y:S02]  /*4780*/  F2FP.F16.E4M3.UNPACK_B R34, R40.H1 ;  /* 0x00000028ff22723e */ /* 0x004fe400030006ff */
[----:B0-----:R-:W-:Y:S01]  /*4790*/  F2FP.F16.E4M3.UNPACK_B R35, R36.H1 ;  /* 0x00000024ff23723e */ /* 0x001fe200030006ff */
[----:B------:R-:W-:Y:S01]  /*47a0*/  HADD2.F32 R13, -RZ, R105.H0_H0 ;  /* 0x20000069ff0d7230 */ /* 0x000fe20000004100 */
[----:B------:R-:W-:Y:S02]  /*47b0*/  LOP3.LUT R12, R103, 0xff0000, R12, 0xf8, !PT ;  /* 0x00ff0000670c7812 */ /* 0x000fe400078ef80c */
        /* <DEDUP_REMOVED lines=8> */
[----:B------:R-:W-:Y:S01]  /*4840*/  FMUL.FTZ R110, R32, R13 ;  /* 0x0000000d206e7220 */ /* 0x000fe20000410000 */
[----:B------:R-:W-:Y:S02]  /*4850*/  LOP3.LUT R15, R106, 0xff0000, R15, 0xf8, !PT ;  /* 0x00ff00006a0f7812 */ /* 0x000fe400078ef80f */
[----:B------:R-:W-:Y:S01]  /*4860*/  LOP3.LUT R13, R108, 0xff0000, R33, 0xf8, !PT ;  /* 0x00ff00006c0d7812 */ /* 0x000fe200078ef821 */
[-C--:B------:R-:W-:Y:S01]  /*4870*/  FFMA.FTZ R33, R32, R104.reuse, -R107 ;  /* 0x0000006820217223 */ /* 0x080fe2000001086b */
[----:B------:R-:W-:Y:S01]  /*4880*/  F2FP.F16.E4M3.UNPACK_B R106, R97 ;  /* 0x00000061ff6a723e */ /* 0x000fe200020006ff */
[----:B------:R-:W-:Y:S01]  /*4890*/  FFMA.FTZ R32, R101, R104, R110 ;  /* 0x0000006865207223 */ /* 0x000fe2000001006e */
[----:B------:R-:W-:Y:S01]  /*48a0*/  F2FP.F16.E4M3.UNPACK_B R97, R40 ;  /* 0x00000028ff61723e */ /* 0x000fe200020006ff */
[----:B------:R-:W-:Y:S01]  /*48b0*/  HADD2.F32 R104, -RZ, R103.H1_H1 ;  /* 0x30000067ff687230 */ /* 0x000fe20000004100 */
[----:B------:R-:W-:Y:S01]  /*48c0*/  F2FP.F16.E4M3.UNPACK_B R101, R36 ;  /* 0x00000024ff65723e */ /* 0x000fe200020006ff */
[----:B------:R-:W-:Y:S01]  /*48d0*/  HADD2.F32 R108, -RZ, R105.H1_H1 ;  /* 0x30000069ff6c7230 */ /* 0x000fe20000004100 */
[----:B------:R-:W-:Y:S01]  /*48e0*/  F2FP.F16.E4M3.UNPACK_B R103, R99 ;  /* 0x00000063ff67723e */ /* 0x000fe200020006ff */
[----:B------:R-:W-:-:S02]  /*48f0*/  HADD2.F32 R99, -RZ, R34.H1_H1 ;  /* 0x30000022ff637230 */ /* 0x000fc40000004100 */
[--C-:B------:R-:W-:Y:S02]  /*4900*/  HADD2.F32 R107, -RZ, R106.reuse.H0_H0 ;  /* 0x2000006aff6b7230 */ /* 0x100fe40000004100 */
[----:B------:R-:W-:Y:S02]  /*4910*/  HADD2.F32 R40, -RZ, R97.H0_H0 ;  /* 0x20000061ff287230 */ /* 0x000fe40000004100 */
[-C--:B------:R-:W-:Y:S01]  /*4920*/  FMUL.FTZ R34, R99, R108.reuse ;  /* 0x0000006c63227220 */ /* 0x080fe20000410000 */
[----:B------:R-:W-:Y:S02]  /*4930*/  HADD2.F32 R36, -RZ, R101.H0_H0 ;  /* 0x20000065ff247230 */ /* 0x000fe40000004100 */
[C---:B------:R-:W-:Y:S01]  /*4940*/  FMUL.FTZ R108, R35.reuse, R108 ;  /* 0x0000006c236c7220 */ /* 0x040fe20000410000 */
[----:B------:R-:W-:Y:S02]  /*4950*/  HADD2.F32 R105, -RZ, R103.H0_H0 ;  /* 0x20000067ff697230 */ /* 0x000fe40000004100 */
[-C--:B------:R-:W-:Y:S01]  /*4960*/  FMUL.FTZ R109, R40, R107.reuse ;  /* 0x0000006b286d7220 */ /* 0x080fe20000410000 */
[-C--:B------:R-:W-:Y:S01]  /*4970*/  FFMA.FTZ R34, R35, R104.reuse, -R34 ;  /* 0x0000006823227223 */ /* 0x080fe20000010822 */
[----:B------:R-:W-:Y:S01]  /*4980*/  FMUL.FTZ R107, R36, R107 ;  /* 0x0000006b246b7220 */ /* 0x000fe20000410000 */
[----:B------:R-:W-:Y:S01]  /*4990*/  FFMA.FTZ R35, R99, R104, R108 ;  /* 0x0000006863237223 */ /* 0x000fe2000001006c */
[----:B------:R-:W-:-:S02]  /*49a0*/  HADD2.F32 R110, -RZ, R106.H1_H1 ;  /* 0x3000006aff6e7230 */ /* 0x000fc40000004100 */
[-C--:B------:R-:W-:Y:S01]  /*49b0*/  FFMA.FTZ R36, R36, R105.reuse, -R109 ;  /* 0x0000006924247223 */ /* 0x080fe2000001086d */
[----:B------:R-:W-:Y:S02]  /*49c0*/  HADD2.F32 R99, -RZ, R97.H1_H1 ;  /* 0x30000061ff637230 */ /* 0x000fe40000004100 */
[----:B------:R-:W-:Y:S01]  /*49d0*/  FFMA.FTZ R40, R40, R105, R107 ;  /* 0x0000006928287223 */ /* 0x000fe2000001006b */
[----:B------:R-:W-:Y:S01]  /*49e0*/  HADD2.F32 R101, -RZ, R101.H1_H1 ;  /* 0x30000065ff657230 */ /* 0x000fe20000004100 */
[----:B------:R-:W-:Y:S01]  /*49f0*/  F2FP.F16.E4M3.UNPACK_B R109, R98.H1 ;  /* 0x00000062ff6d723e */ /* 0x000fe200030006ff */
[----:B------:R-:W-:Y:S01]  /*4a00*/  HADD2.F32 R108, -RZ, R103.H1_H1 ;  /* 0x30000067ff6c7230 */ /* 0x000fe20000004100 */
[----:B------:R-:W-:Y:S01]  /*4a10*/  F2FP.F16.E4M3.UNPACK_B R105, R42.H1 ;  /* 0x0000002aff69723e */ /* 0x000fe200030006ff */
[----:B------:R-:W-:Y:S01]  /*4a20*/  FMUL.FTZ R114, R99, R110 ;  /* 0x0000006e63727220 */ /* 0x000fe20000410000 */
[----:B------:R-:W-:Y:S01]  /*4a30*/  F2FP.F16.E4M3.UNPACK_B R106, R38.H1 ;  /* 0x00000026ff6a723e */ /* 0x000fe200030006ff */
[----:B------:R-:W-:Y:S01]  /*4a40*/  FMUL.FTZ R110, R101, R110 ;  /* 0x0000006e656e7220 */ /* 0x000fe20000410000 */
[----:B------:R-:W-:Y:S01]  /*4a50*/  F2FP.F16.E4M3.UNPACK_B R104, R100.H1 ;  /* 0x00000064ff68723e */ /* 0x000fe200030006ff */
[----:B------:R-:W-:-:S02]  /*4a60*/  HADD2.F32 R112, -RZ, R109.H0_H0 ;  /* 0x2000006dff707230 */ /* 0x000fc40000004100 */
[-C--:B------:R-:W-:Y:S01]  /*4a70*/  FFMA.FTZ R97, R101, R108.reuse, -R114 ;  /* 0x0000006c65617223 */ /* 0x080fe20000010872 */
[----:B------:R-:W-:Y:S02]  /*4a80*/  HADD2.F32 R107, -RZ, R105.H0_H0 ;  /* 0x20000069ff6b7230 */ /* 0x000fe40000004100 */
[----:B------:R-:W-:Y:S01]  /*4a90*/  FFMA.FTZ R99, R99, R108, R110 ;  /* 0x0000006c63637223 */ /* 0x000fe2000001006e */
        /* <DEDUP_REMOVED lines=11> */
[----:B------:R-:W-:Y:S01]  /*4b50*/  FMUL.FTZ R107, R105, R110 ;  /* 0x0000006e696b7220 */ /* 0x000fe20000410000 */
        /* <DEDUP_REMOVED lines=10> */
[----:B------:R-:W-:Y:S01]  /*4c00*/  F2FP.SATFINITE.E4M3.F32.PACK_AB_MERGE_C R32, R35, R32, RZ ;  /* 0x000000202320723e */ /* 0x000fe200048070ff */
        /* <DEDUP_REMOVED lines=9> */
[CC--:B------:R-:W-:Y:S01]  /*4ca0*/  FMUL.FTZ R113, R105.reuse, R108.reuse ;  /* 0x0000006c69717220 */ /* 0x0c0fe20000410000 */
[----:B------:R-:W-:Y:S01]  /*4cb0*/  F2FP.F16.E4M3.UNPACK_B R34, R41 ;  /* 0x00000029ff22723e */ /* 0x000fe200020006ff */
[C---:B------:R-:W-:Y:S01]  /*4cc0*/  FMUL.FTZ R108, R104.reuse, R108 ;  /* 0x0000006c686c7220 */ /* 0x040fe20000410000 */
[----:B------:R-:W-:Y:S01]  /*4cd0*/  F2FP.F16.E4M3.UNPACK_B R35, R15 ;  /* 0x0000000fff23723e */ /* 0x000fe200020006ff */
[----:B------:R-:W-:Y:S01]  /*4ce0*/  FFMA.FTZ R113, R104, R107, -R113 ;  /* 0x0000006b68717223 */ /* 0x000fe20000010871 */
[----:B------:R-:W-:Y:S01]  /*4cf0*/  F2FP.F16.E4M3.UNPACK_B R33, R37 ;  /* 0x00000025ff21723e */ /* 0x000fe200020006ff */
[----:B------:R-:W-:Y:S01]  /*4d00*/  FFMA.FTZ R100, R106, R109, R111 ;  /* 0x0000006d6a647223 */ /* 0x000fe2000001006f */
        /* <DEDUP_REMOVED lines=9> */
[----:B------:R-:W-:-:S02]  /*4da0*/  F2FP.SATFINITE.E4M3.F32.PACK_AB_MERGE_C R38, R113, R38, R42 ;  /* 0x000000267126723e */ /* 0x000fc4000480702a */
[----:B------:R-:W-:Y:S01]  /*4db0*/  F2FP.SATFINITE.E4M3.F32.PACK_AB_MERGE_C R42, R105, R100, R103 ;  /* 0x00000064692a723e */ /* 0x000fe20004807067 */
[--C-:B------:R-:W-:Y:S02]  /*4dc0*/  HADD2.F32 R99, -RZ, R98.reuse.H0_H0 ;  /* 0x20000062ff637230 */ /* 0x100fe40000004100 */
[-C--:B------:R-:W-:Y:S01]  /*4dd0*/  FMUL.FTZ R103, R97, R101.reuse ;  /* 0x0000006561677220 */ /* 0x080fe20000410000 */
[----:B------:R-:W-:Y:S02]  /*4de0*/  HADD2.F32 R100, -RZ, R35.H1_H1 ;  /* 0x30000023ff647230 */ /* 0x000fe40000004100 */
[C---:B------:R-:W-:Y:S01]  /*4df0*/  FMUL.FTZ R104, R32.reuse, R101 ;  /* 0x0000006520687220 */ /* 0x040fe20000410000 */
[----:B------:R-:W-:Y:S02]  /*4e00*/  HADD2.F32 R35, -RZ, R33.H1_H1 ;  /* 0x30000021ff237230 */ /* 0x000fe40000004100 */
[----:B------:R-:W-:Y:S01]  /*4e10*/  FFMA.FTZ R32, R32, R99, -R103 ;  /* 0x0000006320207223 */ /* 0x000fe20000010867 */
[----:B------:R-:W-:-:S02]  /*4e20*/  HADD2.F32 R98, -RZ, R98.H1_H1 ;  /* 0x30000062ff627230 */ /* 0x000fc40000004100 */
[----:B------:R-:W-:Y:S01]  /*4e30*/  FFMA.FTZ R33, R97, R99, R104 ;  /* 0x0000006361217223 */ /* 0x000fe20000010068 */
[CC--:B------:R-:W-:Y:S01]  /*4e40*/  FMUL.FTZ R104, R34.reuse, R100.reuse ;  /* 0x0000006422687220 */ /* 0x0c0fe20000410000 */
[C---:B------:R-:W-:Y:S01]  /*4e50*/  FMUL.FTZ R97, R35.reuse, R100 ;  /* 0x0000006423617220 */ /* 0x040fe20000410000 */
[----:B------:R-:W-:Y:S02]  /*4e60*/  F2FP.F16.E4M3.UNPACK_B R41, R41.H1 ;  /* 0x00000029ff29723e */ /* 0x000fe400030006ff */
[----:B------:R-:W-:Y:S01]  /*4e70*/  F2FP.F16.E4M3.UNPACK_B R99, R15.H1 ;  /* 0x0000000fff63723e */ /* 0x000fe200030006ff */
[-C--:B------:R-:W-:Y:S01]  /*4e80*/  FFMA.FTZ R35, R35, R98.reuse, -R104 ;  /* 0x0000006223237223 */ /* 0x080fe20000010868 */
[----:B------:R-:W-:Y:S01]  /*4e90*/  F2FP.F16.E4M3.UNPACK_B R37, R37.H1 ;  /* 0x00000025ff25723e */ /* 0x000fe200030006ff */
[----:B------:R-:W-:Y:S01]  /*4ea0*/  FFMA.FTZ R34, R34, R98, R97 ;  /* 0x0000006222227223 */ /* 0x000fe20000010061 */
[----:B------:R-:W-:Y:S01]  /*4eb0*/  F2FP.F16.E4M3.UNPACK_B R14, R14.H1 ;  /* 0x0000000eff0e723e */ /* 0x000fe200030006ff */
[----:B------:R-:W-:Y:S01]  /*4ec0*/  HADD2.F32 R97, -RZ, R41.H0_H0 ;  /* 0x20000029ff617230 */ /* 0x000fe20000004100 */
[----:B------:R-:W-:Y:S01]  /*4ed0*/  F2FP.F16.E4M3.UNPACK_B R107, R13.H1 ;  /* 0x0000000dff6b723e */ /* 0x000fe200030006ff */
[----:B------:R-:W-:-:S02]  /*4ee0*/  HADD2.F32 R104, -RZ, R99.H0_H0 ;  /* 0x20000063ff687230 */ /* 0x000fc40000004100 */
[----:B------:R-:W-:Y:S02]  /*4ef0*/  HADD2.F32 R15, -RZ, R37.H0_H0 ;  /* 0x20000025ff0f7230 */ /* 0x000fe40000004100 */
[----:B------:R-:W-:Y:S02]  /*4f00*/  HADD2.F32 R98, -RZ, R41.H1_H1 ;  /* 0x30000029ff627230 */ /* 0x000fe40000004100 */
[-C--:B------:R-:W-:Y:S01]  /*4f10*/  FMUL.FTZ R106, R97, R104.reuse ;  /* 0x00000068616a7220 */ /* 0x080fe20000410000 */
[----:B------:R-:W-:Y:S02]  /*4f20*/  HADD2.F32 R100, -RZ, R14.H0_H0 ;  /* 0x2000000eff647230 */ /* 0x000fe40000004100 */
[----:B------:R-:W-:Y:S01]  /*4f30*/  FMUL.FTZ R104, R15, R104 ;  /* 0x000000680f687220 */ /* 0x000fe20000410000 */
[----:B------:R-:W-:Y:S02]  /*4f40*/  HADD2.F32 R37, -RZ, R37.H1_H1 ;  /* 0x30000025ff257230 */ /* 0x000fe40000004100 */
[----:B------:R-:W-:-:S02]  /*4f50*/  HADD2.F32 R41, -RZ, R99.H1_H1 ;  /* 0x30000063ff297230 */ /* 0x000fc40000004100 */
[----:B------:R-:W-:Y:S02]  /*4f60*/  HADD2.F32 R99, -RZ, R14.H1_H1 ;  /* 0x3000000eff637230 */ /* 0x000fe40000004100 */
[-C--:B------:R-:W-:Y:S01]  /*4f70*/  FFMA.FTZ R14, R15, R100.reuse, -R106 ;  /* 0x000000640f0e7223 */ /* 0x080fe2000001086a */
[----:B------:R-:W-:Y:S01]  /*4f80*/  FFMA.FTZ R15, R97, R100, R104 ;  /* 0x00000064610f7223 */ /* 0x000fe20000010068 */
[CC--:B------:R-:W-:Y:S01]  /*4f90*/  FMUL.FTZ R108, R98.reuse, R41.reuse ;  /* 0x00000029626c7220 */ /* 0x0c0fe20000410000 */
[C---:B------:R-:W-:Y:S01]  /*4fa0*/  FMUL.FTZ R101, R37.reuse, R41 ;  /* 0x0000002925657220 */ /* 0x040fe20000410000 */
[-C--:B------:R-:W-:Y:S01]  /*4fb0*/  F2FP.F16.E4M3.UNPACK_B R41, R43.reuse ;  /* 0x0000002bff29723e */ /* 0x080fe200020006ff */
[----:B------:R-:W-:Y:S01]  /*4fc0*/  HADD2.F32 R110, -RZ, R107.H0_H0 ;  /* 0x2000006bff6e7230 */ /* 0x000fe20000004100 */
[----:B------:R-:W-:Y:S01]  /*4fd0*/  F2FP.F16.E4M3.UNPACK_B R104, R43.H1 ;  /* 0x0000002bff68723e */ /* 0x000fe200030006ff */
[----:B------:R-:W-:Y:S01]  /*4fe0*/  FFMA.FTZ R37, R37, R99, -R108 ;  /* 0x0000006325257223 */ /* 0x000fe2000001086c */
[----:B------:R-:W-:Y:S01]  /*4ff0*/  F2FP.F16.E4M3.UNPACK_B R97, R39 ;  /* 0x00000027ff61723e */ /* 0x000fe200020006ff */
[----:B------:R-:W-:Y:S01]  /*5000*/  FFMA.FTZ R98, R98, R99, R101 ;  /* 0x0000006362627223 */ /* 0x000fe20000010065 */
        /* <DEDUP_REMOVED lines=18> */
[----:B------:R-:W-:Y:S01]  /*5130*/  FFMA.FTZ R101, R101, R106, -R108 ;  /* 0x0000006a65657223 */ /* 0x000fe2000001086c */
[----:B------:R-:W-:Y:S02]  /*5140*/  HADD2.F32 R39, -RZ, R39.H1_H1 ;  /* 0x30000027ff277230 */ /* 0x000fe40000004100 */
[----:B------:R-:W-:Y:S01]  /*5150*/  FFMA.FTZ R99, R99, R105, -R112 ;  /* 0x0000006963637223 */ /* 0x000fe20000010870 */
[----:B------:R-:W-:Y:S02]  /*5160*/  HADD2.F32 R41, -RZ, R41.H1_H1 ;  /* 0x30000029ff297230 */ /* 0x000fe40000004100 */
[-C--:B------:R-:W-:Y:S01]  /*5170*/  FMUL.FTZ R112, R104, R107.reuse ;  /* 0x0000006b68707220 */ /* 0x080fe20000410000 */
[----:B------:R-:W-:Y:S02]  /*5180*/  HADD2.F32 R108, -RZ, R43.H1_H1 ;  /* 0x3000002bff6c7230 */ /* 0x000fe40000004100 */
[----:B------:R-:W-:Y:S01]  /*5190*/  FMUL.FTZ R107, R39, R107 ;  /* 0x0000006b276b7220 */ /* 0x000fe20000410000 */
[----:B------:R-:W-:-:S02]  /*51a0*/  HADD2.F32 R12, -RZ, R12.H1_H1 ;  /* 0x3000000cff0c7230 */ /* 0x000fc40000004100 */
[----:B------:R-:W-:Y:S01]  /*51b0*/  FFMA.FTZ R103, R103, R106, R110 ;  /* 0x0000006a67677223 */ /* 0x000fe2000001006e */
[----:B------:R-:W-:Y:S02]  /*51c0*/  HADD2.F32 R97, -RZ, R97.H1_H1 ;  /* 0x30000061ff617230 */ /* 0x000fe40000004100 */
[----:B------:R-:W-:Y:S01]  /*51d0*/  FMUL.FTZ R110, R41, R108 ;  /* 0x0000006c296e7220 */ /* 0x000fe20000410000 */
[----:B------:R-:W-:Y:S02]  /*51e0*/  HADD2.F32 R106, -RZ, R13.H1_H1 ;  /* 0x3000000dff6a7230 */ /* 0x000fe40000004100 */
[-C--:B------:R-:W-:Y:S01]  /*51f0*/  FFMA.FTZ R112, R39, R12.reuse, -R112 ;  /* 0x0000000c27707223 */ /* 0x080fe20000010870 */
[----:B------:R-:W-:Y:S01]  /*5200*/  FFMA.FTZ R12, R104, R12, R107 ;  /* 0x0000000c680c7223 */ /* 0x000fe2000001006b */
[C---:B------:R-:W-:Y:S01]  /*5210*/  FMUL.FTZ R108, R97.reuse, R108 ;  /* 0x0000006c616c7220 */ /* 0x040fe20000410000 */
[----:B------:R-:W-:Y:S01]  /*5220*/  FFMA.FTZ R100, R100, R105, R109 ;  /* 0x0000006964647223 */ /* 0x000fe2000001006d */
[-C--:B------:R-:W-:Y:S01]  /*5230*/  FFMA.FTZ R110, R97, R106.reuse, -R110 ;  /* 0x0000006a616e7223 */ /* 0x080fe2000001086e */
[----:B------:R-:W-:Y:S01]  /*5240*/  F2FP.SATFINITE.E4M3.F32.PACK_AB_MERGE_C R15, R34, R33, R15 ;  /* 0x00000021220f723e */ /* 0x000fe2000480700f */
[----:B------:R-:W-:Y:S01]  /*5250*/  FFMA.FTZ R41, R41, R106, R108 ;  /* 0x0000006a29297223 */ /* 0x000fe2000001006c */
[----:B------:R-:W-:-:S02]  /*5260*/  F2FP.SATFINITE.E4M3.F32.PACK_AB_MERGE_C R12, R12, R103, RZ ;  /* 0x000000670c0c723e */ /* 0x000fc400048070ff */
[----:B------:R-:W-:Y:S02]  /*5270*/  F2FP.SATFINITE.E4M3.F32.PACK_AB_MERGE_C R14, R37, R14, RZ ;  /* 0x0000000e250e723e */ /* 0x000fe400048070ff */
[----:B------:R-:W-:Y:S02]  /*5280*/  F2FP.SATFINITE.E4M3.F32.PACK_AB_MERGE_C R101, R112, R101, RZ ;  /* 0x000000657065723e */ /* 0x000fe400048070ff */
[----:B------:R-:W-:Y:S01]  /*5290*/  F2FP.SATFINITE.E4M3.F32.PACK_AB_MERGE_C R43, R41, R100, R12 ;  /* 0x00000064292b723e */ /* 0x000fe2000480700c */
[----:B------:R-:W-:Y:S01]  /*52a0*/  IMAD.MOV.U32 R41, RZ, RZ, R15 ;  /* 0x000000ffff297224 */ /* 0x000fe200078e000f */
[----:B------:R-:W-:Y:S02]  /*52b0*/  F2FP.SATFINITE.E4M3.F32.PACK_AB_MERGE_C R37, R35, R32, R14 ;  /* 0x000000202325723e */ /* 0x000fe4000480700e */
[----:B------:R-:W-:-:S07]  /*52c0*/  F2FP.SATFINITE.E4M3.F32.PACK_AB_MERGE_C R39, R110, R99, R101 ;  /* 0x000000636e27723e */ /* 0x000fce0004807065 */
.L_x_9846:
[----:B------:R-:W-:Y:S05]  /*52d0*/  BSYNC B2 ;  /* 0x0000000000027941 */ /* 0x000fea0003800000 */
.L_x_9845:
[----:B0-----:R0:W-:Y:S04]  /*52e0*/  STG.E.128 desc[UR40][R82.64], R36 ;  /* 0x0000002452007986 */ /* 0x0011e8000c101d28 */
[----:B--2---:R0:W-:Y:S02]  /*52f0*/  @!P4 STG.E.128 desc[UR40][R84.64], R40 ;  /* 0x000000285400c986 */ /* 0x0041e4000c101d28 */
.L_x_9844:
[----:B------:R-:W-:Y:S05]  /*5300*/  BSYNC B1 ;  /* 0x0000000000017941 */ /* 0x000fea0003800000 */
.L_x_9843:
[----:B------:R-:W-:-:S13]  /*5310*/  ISETP.NE.AND P4, PT, R45, RZ, PT ;  /* 0x000000ff2d00720c */ /* 0x000fda0003f85270 */
[----:B------:R-:W-:Y:S05]  /*5320*/  @!P4 BRA `(.L_x_9827) ;  /* 0x000000100040c947 */ /* 0x000fea0003800000 */
[----:B------:R-:W2:Y:S04]  /*5330*/  LDL R32, [R1+0x4] ;  /* 0x0000040001207983 */ /* 0x000ea80000100800 */
[----:B------:R-:W3:Y:S04]  /*5340*/  LDL R15, [R1+0x5c] ;  /* 0x00005c00010f7983 */ /* 0x000ee80000100800 */
[----:B------:R-:W4:Y:S01]  /*5350*/  LDL R14, [R1+0xc] ;  /* 0x00000c00010e7983 */ /* 0x000f220000100800 */
[----:B------:R-:W-:Y:S01]  /*5360*/  SEL R102, R61, R102, !P0 ;  /* 0x000000663d667207 */ /* 0x000fe20004000000 */
[----:B0-----:R-:W-:Y:S01]  /*5370*/  VIADD R40, R157, 0x20 ;  /* 0x000000209d287836 */ /* 0x001fe20000000000 */
[----:B------:R-:W-:Y:S01]  /*5380*/  IADD3 R37, P4, P5, R58, R78, R7 ;  /* 0x0000004e3a257210 */ /* 0x000fe20007d9e007 */
[----:B------:R-:W-:Y:S01]  /*5390*/  BSSY B1, `(.L_x_9847) ;  /* 0x00000ea000017945 */ /* 0x000fe20003800000 */
[----:B------:R-:W-:-:S02]  /*53a0*/  SHF.R.S32.HI R13, RZ, 0x1f, R102 ;  /* 0x0000001fff0d7819 */ /* 0x000fc40000011466 */
[----:B------:R-:W-:Y:S02]  /*53b0*/  IADD3.X R38, R80, R95, R3, P4, P5 ;  /* 0x0000005f50267210 */ /* 0x000fe400027ea403 */
[----:B------:R-:W-:Y:S02]  /*53c0*/  LEA.HI R13, R13, R102, RZ, 0x5 ;  /* 0x000000660d0d7211 */ /* 0x000fe400078f28ff */
[----:B------:R-:W-:Y:S02]  /*53d0*/  ISETP.GE.AND P5, PT, R40, R90, PT ;  /* 0x0000005a2800720c */ /* 0x000fe40003fa6270 */
[----:B------:R-:W-:Y:S02]  /*53e0*/  SHF.R.S32.HI R13, RZ, 0x5, R13 ;  /* 0x00000005ff0d7819 */ /* 0x000fe4000001140d */
        /* <DEDUP_REMOVED lines=25> */
[----:B------:R-:W-:Y:S02]  /*5580*/  LOP3.LUT R30, R31, 0xff0000ff, RZ, 0xc0, !PT ;  /* 0xff0000ff1f1e7812 */ /* 0x000fe400078ec0ff */
[----:B------:R-:W-:Y:S01]  /*5590*/  SHF.R.U32.HI R11, RZ, 0x10, R31 ;  /* 0x00000010ff0b7819 */ /* 0x000fe2000001161f */
[----:B------:R-:W-:Y:S01]  /*55a0*/  IMAD.SHL.U32 R31, R82, 0x100, RZ ;  /* 0x00000100521f7824 */ /* 0x000fe200078e00ff */
[----:B------:R-:W-:Y:S01]  /*55b0*/  SHF.R.U32.HI R41, RZ, 0x18, R29 ;  /* 0x00000018ff297819 */ /* 0x000fe2000001161d */
[----:B------:R-:W-:Y:S01]  /*55c0*/  IMAD.SHL.U32 R83, R83, 0x100, RZ ;  /* 0x0000010053537824 */ /* 0x000fe200078e00ff */
[----:B------:R-:W-:Y:S01]  /*55d0*/  LOP3.LUT R28, R29, 0xff, RZ, 0xc0, !PT ;  /* 0x000000ff1d1c7812 */ /* 0x000fe200078ec0ff */
[----:B------:R-:W-:Y:S01]  /*55e0*/  IMAD.U32 R82, R11, 0x10000, RZ ;  /* 0x000100000b527824 */ /* 0x000fe200078e00ff */
[----:B------:R-:W-:-:S02]  /*55f0*/  SHF.R.U32.HI R42, RZ, 0x10, R9 ;  /* 0x00000010ff2a7819 */ /* 0x000fc40000011609 */
[----:B------:R-:W-:Y:S02]  /*5600*/  PRMT R8, R97, 0x654, R8 ;  /* 0x0000065461087816 */ /* 0x000fe40000000008 */
[----:B------:R-:W-:Y:S01]  /*5610*/  PRMT R28, R41, 0x654, R28 ;  /* 0x00000654291c7816 */ /* 0x000fe2000000001c */
[----:B------:R-:W-:Y:S01]  /*5620*/  IMAD.SHL.U32 R41, R40, 0x100, RZ ;  /* 0x0000010028297824 */ /* 0x000fe200078e00ff */
[----:B------:R-:W-:Y:S01]  /*5630*/  LOP3.LUT R8, R8, 0xff00, R31, 0xf8, !PT ;  /* 0x0000ff0008087812 */ /* 0x000fe200078ef81f */
[----:B------:R-:W-:Y:S01]  /*5640*/  IMAD.U32 R31, R42, 0x10000, RZ ;  /* 0x000100002a1f7824 */ /* 0x000fe200078e00ff */
[----:B------:R-:W-:Y:S02]  /*5650*/  PRMT R10, R85, 0x654, R10 ;  /* 0x00000654550a7816 */ /* 0x000fe4000000000a */
[--C-:B------:R-:W-:Y:S02]  /*5660*/  SHF.R.U32.HI R43, RZ, 0x8, R29.reuse ;  /* 0x00000008ff2b7819 */ /* 0x100fe4000001161d */
[----:B------:R-:W-:-:S02]  /*5670*/  SHF.R.U32.HI R9, RZ, 0x10, R29 ;  /* 0x00000010ff097819 */ /* 0x000fc4000001161d */
[----:B0-----:R-:W-:Y:S01]  /*5680*/  MOV R29, R12 ;  /* 0x0000000c001d7202 */ /* 0x001fe20000000f00 */
        /* <DEDUP_REMOVED lines=54> */
[----:B------:R-:W-:Y:S01]  /*59f0*/  HADD2.F32 R82, -RZ, R42.H0_H0 ;  /* 0x2000002aff527230 */ /* 0x000fe20000004100 */
[----:B------:R-:W-:Y:S01]  /*5a00*/  F2FP.F16.E4M3.UNPACK_B R93, R93 ;  /* 0x0000005dff5d723e */ /* 0x000fe200020006ff */
[----:B------:R-:W-:Y:S01]  /*5a10*/  HADD2.F32 R90, -RZ, R40.H1_H1 ;  /* 0x30000028ff5a7230 */ /* 0x000fe20000004100 */
[----:B------:R-:W-:Y:S01]  /*5a20*/  F2FP.F16.E4M3.UNPACK_B R14, R14 ;  /* 0x0000000eff0e723e */ /* 0x000fe200020006ff */
[----:B------:R-:W-:-:S02]  /*5a30*/  HADD2.F32 R40, -RZ, R38.H0_H0 ;  /* 0x20000026ff287230 */ /* 0x000fc40000004100 */
[----:B------:R-:W-:Y:S01]  /*5a40*/  FMUL.FTZ R99, R82, R97 ;  /* 0x0000006152637220 */ /* 0x000fe20000410000 */
        /* <DEDUP_REMOVED lines=9> */
[----:B------:R-:W-:Y:S01]  /*5ae0*/  FMUL.FTZ R90, R42, R90 ;  /* 0x0000005a2a5a7220 */ /* 0x000fe20000410000 */
[----:B------:R-:W-:Y:S01]  /*5af0*/  FFMA.FTZ R82, R82, R85, R97 ;  /* 0x0000005552527223 */ /* 0x000fe20000010061 */
[----:B------:R-:W-:Y:S01]  /*5b00*/  FFMA.FTZ R101, R42, R84, -R99 ;  /* 0x000000542a657223 */ /* 0x000fe20000010863 */
[----:B------:R-:W-:Y:S01]  /*5b10*/  HADD2.F32 R85, -RZ, R93.H0_H0 ;  /* 0x2000005dff557230 */ /* 0x000fe20000004100 */
[----:B------:R-:W-:Y:S01]  /*5b20*/  F2FP.SATFINITE.E4M3.F32.PACK_AB_MERGE_C R12, R29, R12, RZ ;  /* 0x0000000c1d0c723e */ /* 0x000fe200048070ff */
[----:B------:R-:W-:-:S02]  /*5b30*/  HADD2.F32 R42, -RZ, R40.H0_H0 ;  /* 0x20000028ff2a7230 */ /* 0x000fc40000004100 */
[----:B------:R-:W-:Y:S01]  /*5b40*/  FFMA.FTZ R103, R83, R84, R90 ;  /* 0x0000005453677223 */ /* 0x000fe2000001005a */
[----:B------:R-:W-:Y:S02]  /*5b50*/  HADD2.F32 R34, -RZ, R14.H0_H0 ;  /* 0x2000000eff227230 */ /* 0x000fe40000004100 */
[----:B------:R-:W-:Y:S01]  /*5b60*/  FFMA.FTZ R43, R43, R92, R94 ;  /* 0x0000005c2b2b7223 */ /* 0x000fe2000001005e */
[----:B------:R-:W-:Y:S02]  /*5b70*/  HADD2.F32 R93, -RZ, R93.H1_H1 ;  /* 0x3000005dff5d7230 */ /* 0x000fe40000004100 */
[----:B------:R-:W-:Y:S01]  /*5b80*/  FMUL.FTZ R97, R42, R85 ;  /* 0x000000552a617220 */ /* 0x000fe20000410000 */
[----:B------:R-:W-:Y:S01]  /*5b90*/  HADD2.F32 R40, -RZ, R40.H1_H1 ;  /* 0x30000028ff287230 */ /* 0x000fe20000004100 */
[----:B------:R-:W-:Y:S01]  /*5ba0*/  F2FP.SATFINITE.E4M3.F32.PACK_AB_MERGE_C R28, R31, R28, RZ ;  /* 0x0000001c1f1c723e */ /* 0x000fe200048070ff */
[----:B------:R-:W-:Y:S01]  /*5bb0*/  HADD2.F32 R83, -RZ, R91.H0_H0 ;  /* 0x2000005bff537230 */ /* 0x000fe20000004100 */
[----:B------:R-:W-:Y:S01]  /*5bc0*/  F2FP.SATFINITE.E4M3.F32.PACK_AB_MERGE_C R12, R41, R30, R12 ;  /* 0x0000001e290c723e */ /* 0x000fe2000480700c */
[----:B------:R-:W-:-:S02]  /*5bd0*/  HADD2.F32 R14, -RZ, R14.H1_H1 ;  /* 0x3000000eff0e7230 */ /* 0x000fc40000004100 */
[----:B------:R-:W-:Y:S01]  /*5be0*/  FMUL.FTZ R85, R34, R85 ;  /* 0x0000005522557220 */ /* 0x000fe20000410000 */
[----:B------:R-:W-:Y:S01]  /*5bf0*/  F2FP.F16.E4M3.UNPACK_B R31, R33 ;  /* 0x00000021ff1f723e */ /* 0x000fe200020006ff */
[----:B------:R-:W-:Y:S01]  /*5c00*/  HADD2.F32 R91, -RZ, R91.H1_H1 ;  /* 0x3000005bff5b7230 */ /* 0x000fe20000004100 */
[----:B------:R-:W-:Y:S01]  /*5c10*/  F2FP.F16.E4M3.UNPACK_B R30, R11 ;  /* 0x0000000bff1e723e */ /* 0x000fe200020006ff */
[----:B------:R-:W-:Y:S01]  /*5c20*/  FMUL.FTZ R99, R40, R93 ;  /* 0x0000005d28637220 */ /* 0x000fe20000410000 */
[----:B------:R-:W-:Y:S01]  /*5c30*/  F2FP.F16.E4M3.UNPACK_B R29, R13 ;  /* 0x0000000dff1d723e */ /* 0x000fe200020006ff */
        /* <DEDUP_REMOVED lines=9> */
[----:B------:R-:W-:Y:S01]  /*5cd0*/  FFMA.FTZ R93, R40, R91, R93 ;  /* 0x0000005b285d7223 */ /* 0x000fe2000001005d */
        /* <DEDUP_REMOVED lines=56> */
[-C--:B------:R-:W-:Y:S01]  /*6060*/  FMUL.FTZ R94, R43, R92.reuse ;  /* 0x0000005c2b5e7220 */ /* 0x080fe20000410000 */
[----:B------:R-:W-:Y:S02]  /*6070*/  HADD2.F32 R90, -RZ, R90.H1_H1 ;  /* 0x3000005aff5a7230 */ /* 0x000fe40000004100 */
[----:B------:R-:W-:Y:S01]  /*6080*/  FFMA.FTZ R93, R40, R83, -R93 ;  /* 0x00000053285d7223 */ /* 0x000fe2000001085d */
[----:B------:R-:W-:Y:S02]  /*6090*/  HADD2.F32 R15, -RZ, R15.H1_H1 ;  /* 0x3000000fff0f7230 */ /* 0x000fe40000004100 */
[----:B------:R-:W-:Y:S01]  /*60a0*/  FMUL.FTZ R92, R35, R92 ;  /* 0x0000005c235c7220 */ /* 0x000fe20000410000 */
[----:B------:R-:W-:-:S02]  /*60b0*/  HADD2.F32 R84, -RZ, R9.H0_H0 ;  /* 0x20000009ff547230 */ /* 0x000fc40000004100 */
[----:B------:R-:W-:Y:S01]  /*60c0*/  FFMA.FTZ R91, R8, R83, R91 ;  /* 0x00000053085b7223 */ /* 0x000fe2000001005b */
[----:B------:R-:W-:Y:S02]  /*60d0*/  HADD2.F32 R41, -RZ, R41.H1_H1 ;  /* 0x30000029ff297230 */ /* 0x000fe40000004100 */
[----:B------:R-:W-:Y:S01]  /*60e0*/  FMUL.FTZ R98, R42, R90 ;  /* 0x0000005a2a627220 */ /* 0x000fe20000410000 */
[----:B------:R-:W-:Y:S02]  /*60f0*/  HADD2.F32 R40, -RZ, R85.H1_H1 ;  /* 0x30000055ff287230 */ /* 0x000fe40000004100 */
[-C--:B------:R-:W-:Y:S01]  /*6100*/  FFMA.FTZ R94, R35, R84.reuse, -R94 ;  /* 0x00000054235e7223 */ /* 0x080fe2000001085e */
[----:B------:R-:W-:Y:S02]  /*6110*/  HADD2.F32 R82, -RZ, R82.H1_H1 ;  /* 0x30000052ff527230 */ /* 0x000fe40000004100 */
[----:B------:R-:W-:Y:S01]  /*6120*/  FFMA.FTZ R92, R43, R84, R92 ;  /* 0x000000542b5c7223 */ /* 0x000fe2000001005c */
[----:B------:R-:W-:-:S02]  /*6130*/  HADD2.F32 R33, -RZ, R33.H1_H1 ;  /* 0x30000021ff217230 */ /* 0x000fc40000004100 */
[----:B------:R-:W-:Y:S01]  /*6140*/  FMUL.FTZ R84, R41, R40 ;  /* 0x0000002829547220 */ /* 0x000fe20000410000 */
[----:B------:R-:W-:Y:S02]  /*6150*/  HADD2.F32 R8, -RZ, R9.H1_H1 ;  /* 0x30000009ff087230 */ /* 0x000fe40000004100 */
[C---:B------:R-:W-:Y:S01]  /*6160*/  FMUL.FTZ R9, R15.reuse, R90 ;  /* 0x0000005a0f097220 */ /* 0x040fe20000410000 */
[----:B------:R-:W-:Y:S01]  /*6170*/  FFMA.FTZ R98, R15, R82, -R98 ;  /* 0x000000520f627223 */ /* 0x000fe20000010862 */
[C---:B------:R-:W-:Y:S01]  /*6180*/  FMUL.FTZ R40, R33.reuse, R40 ;  /* 0x0000002821287220 */ /* 0x040fe20000410000 */
[----:B------:R-:W-:Y:S01]  /*6190*/  F2FP.SATFINITE.E4M3.F32.PACK_AB_MERGE_C R14, R14, R97, R101 ;  /* 0x000000610e0e723e */ /* 0x000fe20004807065 */
        /* <DEDUP_REMOVED lines=8> */
[----:B------:R-:W-:-:S07]  /*6220*/  F2FP.SATFINITE.E4M3.F32.PACK_AB_MERGE_C R35, R41, R92, R42 ;  /* 0x0000005c2923723e */ /* 0x000fce000480702a */
.L_x_9848:
[----:B------:R-:W-:Y:S05]  /*6230*/  BSYNC B1 ;  /* 0x0000000000017941 */ /* 0x000fea0003800000 */
.L_x_9847:
        /* <DEDUP_REMOVED lines=10> */
.L_x_9820:
[----:B------:R-:W-:-:S13]  /*62e0*/  ISETP.NE.AND P3, PT, R23, 0x3, PT ;  /* 0x000000031700780c */ /* 0x000fda0003f65270 */
[----:B------:R-:W-:Y:S05]  /*62f0*/  @!P3 BRA `(.L_x_9849) ;  /* 0x000000000004b947 */ /* 0x000fea0003800000 */
[----:B------:R-:W-:Y:S01]  /*6300*/  BPT.TRAP 0x1 ;  /* 0x000000040000795c */ /* 0x000fe20000300000 */
.L_x_9849:
        /* <DEDUP_REMOVED lines=8> */
.L_x_10083:
[----:B------:R-:W-:Y:S05]  /*6390*/  BSYNC B1 ;  /* 0x0000000000017941 */ /* 0x000fea0003800000 */
.L_x_9850:
        /* <DEDUP_REMOVED lines=9> */
.L_x_9827:
[----:B------:R-:W-:Y:S05]  /*6430*/  BSYNC B0 ;  /* 0x0000000000007941 */ /* 0x000fea0003800000 */
.L_x_9819:
        /* <DEDUP_REMOVED lines=17> */
.L_x_9853:
[----:B------:R-:W-:Y:S05]  /*6550*/  BSYNC B0 ;  /* 0x0000000000007941 */ /* 0x000fea0003800000 */
.L_x_9852:
[----:B------:R-:W2:Y:S01]  /*6560*/  SYNCS.PHASECHK.TRANS64.TRYWAIT P5, [R86+URZ+0x19cb0], R89 ;  /* 0x019cb059560075a7 */ /* 0x000ea200080a017f */
[----:B------:R-:W-:Y:S01]  /*6570*/  BSSY B0, `(.L_x_9854) ;  /* 0x0000003000007945 */ /* 0x000fe20003800000 */
[----:B------:R-:W-:-:S03]  /*6580*/  ISETP.GE.AND P3, PT, R19, R88, PT ;  /* 0x000000581300720c */ /* 0x000fc60003f66270 */
[----:B--2---:R-:W-:Y:S10]  /*6590*/  @!P5 BRA `(.L_x_9855) ;  /* 0x000001600090d947 */ /* 0x004ff40003800000 */
.L_x_10084:
[----:B------:R-:W-:Y:S05]  /*65a0*/  BSYNC B0 ;  /* 0x0000000000007941 */ /* 0x000fea0003800000 */
.L_x_9854:
[----:B------:R-:W-:Y:S04]  /*65b0*/  BSSY B0, `(.L_x_9856) ;  /* 0x0000017000007945 */ /* 0x000fe80003800000 */
[----:B------:R-:W-:Y:S05]  /*65c0*/  @P3 BRA `(.L_x_9857) ;  /* 0x0000000000543947 */ /* 0x000fea0003800000 */
[----:B------:R-:W-:Y:S01]  /*65d0*/  ULDC UR8, c[0x0][0x2e4] ;  /* 0x0000b90000087ab9 */ /* 0x000fe20000000800 */
[----:B----4-:R-:W-:Y:S01]  /*65e0*/  IMAD.WIDE R12, R25, 0x80, R46 ;  /* 0x00000080190c7825 */ /* 0x010fe200078e022e */
[C---:B------:R-:W-:Y:S01]  /*65f0*/  ISETP.GE.AND P5, PT, R157.reuse, UR8, PT ;  /* 0x000000089d007c0c */ /* 0x040fe2000bfa6270 */
[----:B------:R-:W-:Y:S01]  /*6600*/  ULDC.64 UR4, c[0x0][0x318] ;  /* 0x0000c60000047ab9 */ /* 0x000fe20000000a00 */
[----:B------:R-:W-:Y:S01]  /*6610*/  ULDC.64 UR6, c[0x0][0x308] ;  /* 0x0000c20000067ab9 */ /* 0x000fe20000000a00 */
[----:B------:R-:W-:Y:S01]  /*6620*/  IMAD.MOV.U32 R14, RZ, RZ, R56 ;  /* 0x000000ffff0e7224 */ /* 0x000fe200078e0038 */
[----:B------:R-:W-:Y:S01]  /*6630*/  IADD3 R30, R157, 0x20, RZ ;  /* 0x000000209d1e7810 */ /* 0x000fe20007ffe0ff */
        /* <DEDUP_REMOVED lines=14> */
.L_x_9857:
[----:B------:R-:W-:Y:S05]  /*6720*/  BSYNC B0 ;  /* 0x0000000000007941 */ /* 0x000fea0003800000 */
.L_x_9856:
        /* <DEDUP_REMOVED lines=16> */
[----:B--2---:R-:W-:Y:S06]  /*6830*/  @P2 BRA `(.L_x_9858) ;  /* 0xffffffb800c02947 */ /* 0x004fec000383ffff */
.L_x_9814:
[----:B------:R-:W2:Y:S01]  /*6840*/  LDL R9, [R1+0x14] ;  /* 0x0000140001097983 */ /* 0x000ea20000100800 */
[----:B------:R-:W1:Y:S03]  /*6850*/  LDC R0, c[0x0][0x428] ;  /* 0x00010a00ff007b82 */ /* 0x000e660000000800 */
[----:B------:R-:W2:Y:S01]  /*6860*/  LDL R8, [R1+0x18] ;  /* 0x0000180001087983 */ /* 0x000ea20000100800 */
[----:B------:R-:W-:Y:S01]  /*6870*/  IMAD.MOV.U32 R57, RZ, RZ, R154 ;  /* 0x000000ffff397224 */ /* 0x000fe200078e009a */
[----:B------:R-:W-:Y:S01]  /*6880*/  BSSY B0, `(.L_x_9859) ;  /* 0x000002d000007945 */ /* 0x000fe20003800000 */
[----:B------:R-:W-:Y:S01]  /*6890*/  PLOP3.LUT P0, PT, PT, PT, PT, 0x80, 0x0 ;  /* 0x000000000000781c */ /* 0x000fe20003f0f070 */
[----:B------:R-:W-:Y:S01]  /*68a0*/  IMAD.MOV.U32 R135, RZ, RZ, RZ ;  /* 0x000000ffff877224 */ /* 0x000fe200078e00ff */
[----:B0-----:R-:W-:Y:S02]  /*68b0*/  CS2R R10, SRZ ;  /* 0x00000000000a7805 */ /* 0x001fe4000001ff00 */
[----:B------:R-:W-:-:S02]  /*68c0*/  CS2R R6, SRZ ;  /* 0x0000000000067805 */ /* 0x000fc4000001ff00 */
[----:B----4-:R-:W-:Y:S02]  /*68d0*/  CS2R R12, SRZ ;  /* 0x00000000000c7805 */ /* 0x010fe4000001ff00 */
        /* <DEDUP_REMOVED lines=13> */
[----:B-1----:R-:W-:Y:S02]  /*69b0*/  ISETP.NE.AND P1, PT, R0, 0x1, PT ;  /* 0x000000010000780c */ /* 0x002fe40003f25270 */
[----:B------:R-:W-:Y:S02]  /*69c0*/  CS2R R46, SRZ ;  /* 0x00000000002e7805 */ /* 0x000fe4000001ff00 */
[----:B------:R-:W-:Y:S02]  /*69d0*/  CS2R R48, SRZ ;  /* 0x0000000000307805 */ /* 0x000fe4000001ff00 */
[----:B------:R-:W-:Y:S02]  /*69e0*/  CS2R R50, SRZ ;  /* 0x0000000000327805 */ /* 0x000fe4000001ff00 */
[----:B------:R-:W-:Y:S01]  /*69f0*/  CS2R R52, SRZ ;  /* 0x0000000000347805 */ /* 0x000fe2000001ff00 */
[----:B------:R-:W-:-:S02]  /*6a00*/  IMAD.MOV.U32 R54, RZ, RZ, RZ ;  /* 0x000000ffff367224 */ /* 0x000fc400078e00ff */
[----:B------:R-:W-:Y:S02]  /*6a10*/  IMAD.MOV.U32 R56, RZ, RZ, RZ ;  /* 0x000000ffff387224 */ /* 0x000fe400078e00ff */
[----:B------:R-:W-:Y:S01]  /*6a20*/  IMAD.MOV.U32 R58, RZ, RZ, RZ ;  /* 0x000000ffff3a7224 */ /* 0x000fe200078e00ff */
[----:B------:R-:W0:Y:S08]  /*6a30*/  @P1 LDC R5, c[0x0][0x42c] ;  /* 0x00010b00ff051b82 */ /* 0x000e300000000800 */
[----:B------:R-:W1:Y:S01]  /*6a40*/  @P1 LDC R4, c[0x0][0x430] ;  /* 0x00010c00ff041b82 */ /* 0x000e620000000800 */
[----:B0-----:R-:W-:-:S05]  /*6a50*/  @P1 IMAD.HI.U32 R5, R154, R5, RZ ;  /* 0x000000059a051227 */ /* 0x001fca00078e00ff */
[----:B-1----:R-:W-:-:S05]  /*6a60*/  @P1 SHF.R.U32.HI R57, RZ, R4, R5 ;  /* 0x00000004ff391219 */ /* 0x002fca0000011605 */
[----:B------:R0:W-:Y:S01]  /*6a70*/  STL [R1+0x30], R57 ;  /* 0x0000303901007387 */ /* 0x0001e20000100800 */
[----:B--2---:R-:W-:Y:S02]  /*6a80*/  IADD3 R0, R8, 0x13f, -R9 ;  /* 0x0000013f08007810 */ /* 0x004fe40007ffe809 */
[----:B------:R-:W-:-:S03]  /*6a90*/  CS2R R8, SRZ ;  /* 0x0000000000087805 */ /* 0x000fc6000001ff00 */
[----:B------:R-:W-:-:S05]  /*6aa0*/  IMAD R0, R153, 0xc0, R0 ;  /* 0x000000c099007824 */ /* 0x000fca00078e0200 */
[----:B------:R-:W-:-:S04]  /*6ab0*/  SHF.R.S32.HI R3, RZ, 0x1f, R0 ;  /* 0x0000001fff037819 */ /* 0x000fc80000011400 */
[----:B------:R-:W-:Y:S01]  /*6ac0*/  LEA.HI R3, R3, R0, RZ, 0x7 ;  /* 0x0000000003037211 */ /* 0x000fe200078f38ff */
[----:B------:R-:W-:-:S03]  /*6ad0*/  IMAD.MOV.U32 R0, RZ, RZ, RZ ;  /* 0x000000ffff007224 */ /* 0x000fc600078e00ff */
[----:B------:R-:W-:-:S04]  /*6ae0*/  SHF.R.S32.HI R3, RZ, 0x7, R3 ;  /* 0x00000007ff037819 */ /* 0x000fc80000011403 */
[----:B------:R-:W-:Y:S02]  /*6af0*/  VIMNMX R88, R2, R3, PT ;  /* 0x0000000302587248 */ /* 0x000fe40003fe0100 */
[----:B------:R-:W-:Y:S02]  /*6b00*/  CS2R R2, SRZ ;  /* 0x0000000000027805 */ /* 0x000fe4000001ff00 */
[----:B------:R-:W-:Y:S01]  /*6b10*/  ISETP.GE.AND P1, PT, R88, 0x1, PT ;  /* 0x000000015800780c */ /* 0x000fe20003f26270 */
[----:B0-----:R-:W-:-:S12]  /*6b20*/  @P3 BRA `(.L_x_9860) ;  /* 0x0000000000083947 */ /* 0x001fd80003800000 */
[----:B------:R-:W0:Y:S02]  /*6b30*/  FENCE.VIEW.ASYNC.G ;  /* 0x00000000000073c6 */ /* 0x000e240000000100 */
[----:B0-----:R-:W-:Y:S06]  /*6b40*/  BAR.ARV 0xc, 0x200 ;  /* 0x0308000000007b1d */ /* 0x001fec0000002000 */
.L_x_9860:
[----:B------:R-:W-:Y:S05]  /*6b50*/  BSYNC B0 ;  /* 0x0000000000007941 */ /* 0x000fea0003800000 */
.L_x_9859:
[----:B------:R-:W-:Y:S02]  /*6b60*/  IMAD.MOV.U32 R55, RZ, RZ, RZ ;  /* 0x000000ffff377224 */ /* 0x000fe400078e00ff */
[----:B------:R-:W-:Y:S01]  /*6b70*/  IMAD.MOV.U32 R60, RZ, RZ, RZ ;  /* 0x000000ffff3c7224 */ /* 0x000fe200078e00ff */
[----:B------:R-:W-:Y:S06]  /*6b80*/  @!P1 BRA `(.L_x_9861) ;  /* 0x000000d400e49947 */ /* 0x000fec0003800000 */
        /* <DEDUP_REMOVED lines=11> */
[----:B------:R-:W-:-:S05]  /*6c40*/  IMAD R3, R3, -0x3, R0 ;  /* 0xfffffffd03037824 */ /* 0x000fca00078e0200 */
        /* <DEDUP_REMOVED lines=20> */
.L_x_9863:
[----:B------:R-:W-:Y:S05]  /*6d90*/  BSYNC B6 ;  /* 0x0000000000067941 */ /* 0x000fea0003800000 */
.L_x_9862:
        /* <DEDUP_REMOVED lines=22> */
[----:B----4-:R-:W-:Y:S02]  /*6f00*/  @P1 IMAD R6, R9, R14, RZ ;  /* 0x0000000e09061224 */ /* 0x010fe400078e02ff */
        /* <DEDUP_REMOVED lines=12> */
[----:B------:R-:W-:Y:S02]  /*6fd0*/  @P1 LEA.HI.X R9, R6, UR7, R3, 0x2, P3 ;  /* 0x0000000706091c11 */ /* 0x000fe400098f1403 */
[----:B------:R-:W-:-:S03]  /*6fe0*/  MOV R3, 0x3f800000 ;  /* 0x3f80000000037802 */ /* 0x000fc60000000f00 */
        /* <DEDUP_REMOVED lines=17> */
.L_x_9867:
[----:B-1----:R1:W2:Y:S02]  /*7100*/  SYNCS.PHASECHK.TRANS64.TRYWAIT P0, [R16+URZ+0x19c00], R3 ;  /* 0x019c0003100075a7 */ /* 0x0022a4000800017f */
[----:B--2---:R-:W-:Y:S05]  /*7110*/  @!P0 NANOSLEEP.SYNCS 0x989680 ;  /* 0x009896800000895d */ /* 0x004fea0003900000 */
[----:B------:R-:W2:Y:S02]  /*7120*/  @!P0 SYNCS.PHASECHK.TRANS64 P0, [R16+URZ+0x19c00], R3 ;  /* 0x019c0003100085a7 */ /* 0x000ea4000800007f */
[----:B--2---:R-:W-:Y:S05]  /*7130*/  @!P0 BRA `(.L_x_9867) ;  /* 0xfffffffc00f08947 */ /* 0x004fea000383ffff */
.L_x_9866:
[----:B------:R-:W-:Y:S05]  /*7140*/  BSYNC B0 ;  /* 0x0000000000007941 */ /* 0x000fea0003800000 */
.L_x_9865:
[----:B------:R-:W-:Y:S05]  /*7150*/  BRA `(.L_x_9868) ;  /* 0x0000004400f87947 */ /* 0x000fea0003800000 */
.L_x_9864:
[----:B------:R-:W0:Y:S01]  /*7160*/  S2R R4, SR_TID.X ;  /* 0x0000000000047919 */ /* 0x000e220000002100 */
[----:B------:R-:W-:Y:S01]  /*7170*/  LOP3.LUT P0, RZ, R26, 0x9f, RZ, 0xc0, !PT ;  /* 0x0000009f1aff7812 */ /* 0x000fe2000780c0ff */
[----:B------:R-:W-:Y:S01]  /*7180*/  ULDC.64 UR4, c[0x0][0x3d8] ;  /* 0x0000f60000047ab9 */ /* 0x000fe20000000a00 */
[----:B-----5:R-:W-:Y:S01]  /*7190*/  SHF.R.S32.HI R0, RZ, 0x1f, R24 ;  /* 0x0000001fff007819 */ /* 0x020fe20000011418 */
[----:B------:R-:W-:Y:S01]  /*71a0*/  ULDC.64 UR6, c[0x0][0x3e8] ;  /* 0x0000fa0000067ab9 */ /* 0x000fe20000000a00 */
[----:B------:R-:W-:Y:S01]  /*71b0*/  IMAD.WIDE.U32 R38, R24, UR4, RZ ;  /* 0x0000000418267c25 */ /* 0x000fe2000f8e00ff */
[----:B------:R-:W-:Y:S01]  /*71c0*/  BSSY B6, `(.L_x_9869) ;  /* 0x0000020000067945 */ /* 0x000fe20003800000 */
[----:B------:R-:W-:Y:S02]  /*71d0*/  SHF.R.S32.HI R50, RZ, 0x1f, R157 ;  /* 0x0000001fff327819 */ /* 0x000fe4000001149d */
        /* <DEDUP_REMOVED lines=8> */
[----:B------:R-:W-:-:S04]  /*7260*/  LEA.HI R35, R4, R4, RZ, 0x1 ;  /* 0x0000000404237211 */ /* 0x000fc800078f08ff */
[----:B------:R-:W-:-:S05]  /*7270*/  LOP3.LUT R35, R35, 0xfffffffe, RZ, 0xc0, !PT ;  /* 0xfffffffe23237812 */ /* 0x000fca00078ec0ff */
[----:B------:R-:W-:-:S04]  /*7280*/  IMAD.IADD R35, R4, 0x1, -R35 ;  /* 0x0000000104237824 */ /* 0x000fc800078e0a23 */
[----:B------:R-:W-:-:S05]  /*7290*/  IMAD.SHL.U32 R35, R35, 0x8, RZ ;  /* 0x0000000823237824 */ /* 0x000fca00078e00ff */
        /* <DEDUP_REMOVED lines=18> */
.L_x_9870:
[----:B------:R-:W-:Y:S05]  /*73c0*/  BSYNC B6 ;  /* 0x0000000000067941 */ /* 0x000fea0003800000 */
.L_x_9869:
[----:B------:R-:W2:Y:S01]  /*73d0*/  LDL R21, [R1+0x14] ;  /* 0x0000140001157983 */ /* 0x000ea20000100800 */
[----:B------:R-:W0:Y:S01]  /*73e0*/  LDC.64 R10, c[0x0][0x3d8] ;  /* 0x0000f600ff0a7b82 */ /* 0x000e220000000a00 */
[----:B------:R-:W-:Y:S02]  /*73f0*/  ULDC.U8 UR4, c[0x0][0x3f0] ;  /* 0x0000fc0000047ab9 */ /* 0x000fe40000000000 */
[----:B------:R-:W3:Y:S01]  /*7400*/  LDL R20, [R1+0x28] ;  /* 0x0000280001147983 */ /* 0x000ee20000100800 */
[----:B------:R-:W-:Y:S01]  /*7410*/  ISETP.NE.AND P0, PT, RZ, UR4, PT ;  /* 0x00000004ff007c0c */ /* 0x000fe2000bf05270 */
[----:B------:R-:W-:Y:S01]  /*7420*/  BSSY B0, `(.L_x_9871) ;  /* 0x0000449000007945 */ /* 0x000fe20003800000 */
[----:B------:R-:W-:Y:S02]  /*7430*/  SHF.R.S32.HI R3, RZ, 0x1f, R153 ;  /* 0x0000001fff037819 */ /* 0x000fe40000011499 */
[----:B------:R-:W1:Y:S03]  /*7440*/  LDC.64 R12, c[0x0][0x3e8] ;  /* 0x0000fa00ff0c7b82 */ /* 0x000e660000000a00 */
[----:B0-----:R-:W-:-:S02]  /*7450*/  IMAD R4, R3, R10, RZ ;  /* 0x0000000a03047224 */ /* 0x001fc400078e02ff */
[----:B------:R-:W-:-:S04]  /*7460*/  IMAD.WIDE.U32 R42, R153, R10, RZ ;  /* 0x0000000a992a7225 */ /* 0x000fc800078e00ff */
[-C--:B-1----:R-:W-:Y:S02]  /*7470*/  IMAD R6, R3, R12.reuse, RZ ;  /* 0x0000000c03067224 */ /* 0x082fe400078e02ff */
[----:B------:R-:W-:-:S04]  /*7480*/  IMAD.WIDE.U32 R14, R153, R12, RZ ;  /* 0x0000000c990e7225 */ /* 0x000fc800078e00ff */
[C---:B------:R-:W-:Y:S02]  /*7490*/  IMAD R3, R153.reuse, R11, R4 ;  /* 0x0000000b99037224 */ /* 0x040fe400078e0204 */
[----:B------:R-:W-:Y:S02]  /*74a0*/  IMAD R5, R153, R13, R6 ;  /* 0x0000000d99057224 */ /* 0x000fe400078e0206 */
[----:B------:R-:W-:Y:S02]  /*74b0*/  IMAD.IADD R44, R43, 0x1, R3 ;  /* 0x000000012b2c7824 */ /* 0x000fe400078e0203 */
[----:B------:R-:W-:Y:S02]  /*74c0*/  IMAD.IADD R48, R15, 0x1, R5 ;  /* 0x000000010f307824 */ /* 0x000fe400078e0205 */
[----:B--2---:R-:W-:Y:S02]  /*74d0*/  IMAD R0, R153, -0xc0, R21 ;  /* 0xffffff4099007824 */ /* 0x004fe400078e0215 */
[----:B---3--:R-:W-:-:S03]  /*74e0*/  IMAD.IADD R20, R16, 0x1, R20 ;  /* 0x0000000110147824 */ /* 0x008fc600078e0214 */
[----:B------:R-:W-:Y:S01]  /*74f0*/  VIMNMX R4, R0, 0xc0, PT ;  /* 0x000000c000047848 */ /* 0x000fe20003fe0100 */
        /* <DEDUP_REMOVED lines=41> */
[----:B------:R-:W-:Y:S01]  /*7790*/  IMAD R25, R48, 0xc0, RZ ;  /* 0x000000c030197824 */ /* 0x000fe200078e02ff */
[----:B------:R-:W-:Y:S02]  /*77a0*/  IADD3 R0, R35, 0x10, RZ ;  /* 0x0000001023007810 */ /* 0x000fe40007ffe0ff */
[----:B------:R-:W-:Y:S01]  /*77b0*/  IADD3.X R41, R45, R9, R26, P2, !PT ;  /* 0x000000092d297210 */ /* 0x000fe200017fe41a */
[----:B------:R-:W-:Y:S01]  /*77c0*/  IMAD.WIDE.U32 R42, R42, 0xc0, R38 ;  /* 0x000000c02a2a7825 */ /* 0x000fe200078e0026 */
[----:B------:R-:W-:Y:S02]  /*77d0*/  ISETP.GE.AND P4, PT, R0, UR4, PT ;  /* 0x0000000400007c0c */ /* 0x000fe4000bf86270 */
[----:B------:R-:W-:Y:S01]  /*77e0*/  CS2R R26, SRZ ;  /* 0x00000000001a7805 */ /* 0x000fe2000001ff00 */
[----:B------:R-:W-:Y:S01]  /*77f0*/  VIADD R0, R35, 0x20 ;  /* 0x0000002023007836 */ /* 0x000fe20000000000 */
[----:B------:R-:W-:Y:S01]  /*7800*/  IADD3 R34, P1, R42, UR6, RZ ;  /* 0x000000062a227c10 */ /* 0x000fe2000ff3e0ff */
[----:B------:R-:W-:-:S03]  /*7810*/  IMAD.WIDE.U32 R14, R14, 0xc0, R40 ;  /* 0x000000c00e0e7825 */ /* 0x000fc600078e0028 */
[----:B------:R-:W-:Y:S01]  /*7820*/  ISETP.GE.AND P5, PT, R0, UR4, PT ;  /* 0x0000000400007c0c */ /* 0x000fe2000bfa6270 */
[----:B------:R-:W-:Y:S01]  /*7830*/  IMAD R9, R44, 0xc0, RZ ;  /* 0x000000c02c097824 */ /* 0x000fe200078e02ff */
[----:B------:R-:W-:-:S04]  /*7840*/  IADD3 R14, P2, R14, UR8, RZ ;  /* 0x000000080e0e7c10 */ /* 0x000fc8000ff5e0ff */
        /* <DEDUP_REMOVED lines=10> */
.L_x_9874:
[----:B------:R-:W-:Y:S05]  /*78f0*/  BSYNC B1 ;  /* 0x0000000000017941 */ /* 0x000fea0003800000 */
.L_x_9873:
        /* <DEDUP_REMOVED lines=19> */
.L_x_10087:
[----:B------:R-:W-:-:S03]  /*7a30*/  UMOV UR4, 0xffffffff ;  /* 0xffffffff00047882 */ /* 0x000fc60000000000 */
[----:B------:R-:W-:Y:S05]  /*7a40*/  BRA.DIV UR4, `(.L_x_9876) ;  /* 0x0000014e049c7947 */ /* 0x000fea000b800000 */
.L_x_10090:
[----:B------:R-:W-:-:S03]  /*7a50*/  UMOV UR4, 0xffffffff ;  /* 0xffffffff00047882 */ /* 0x000fc60000000000 */
[----:B------:R-:W-:Y:S05]  /*7a60*/  BRA.DIV UR4, `(.L_x_9877) ;  /* 0x0000014e04bc7947 */ /* 0x000fea000b800000 */
.L_x_10093:
[----:B------:R-:W-:-:S03]  /*7a70*/  UMOV UR4, 0xffffffff ;  /* 0xffffffff00047882 */ /* 0x000fc60000000000 */
[----:B------:R-:W-:Y:S05]  /*7a80*/  BRA.DIV UR4, `(.L_x_9878) ;  /* 0x0000014e04dc7947 */ /* 0x000fea000b800000 */
.L_x_10096:
[----:B------:R-:W0:Y:S01]  /*7a90*/  SYNCS.PHASECHK.TRANS64.TRYWAIT P1, [R16+URZ+0x19c00], R5 ;  /* 0x019c0005100075a7 */ /* 0x000e22000802017f */
[----:B------:R-:W-:Y:S04]  /*7aa0*/  BSSY B1, `(.L_x_9879) ;  /* 0x0000002000017945 */ /* 0x000fe80003800000 */
[----:B0-----:R-:W-:Y:S05]  /*7ab0*/  @!P1 BRA `(.L_x_9880) ;  /* 0x0000014c00f89947 */ /* 0x001fea0003800000 */
.L_x_10097:
[----:B------:R-:W-:Y:S05]  /*7ac0*/  BSYNC B1 ;  /* 0x0000000000017941 */ /* 0x000fea0003800000 */
.L_x_9879:
        /* <DEDUP_REMOVED lines=10> */
[C---:B0-----:R-:W-:Y:S01]  /*7b70*/  VIADD R5, R4.reuse, 0x20 ;  /* 0x0000002004057836 */ /* 0x041fe20000000000 */
[-C--:B-1----:R-:W-:Y:S02]  /*7b80*/  ISETP.GE.AND P0, PT, R4, R0.reuse, PT ;  /* 0x000000000400720c */ /* 0x082fe40003f06270 */
[-C--:B------:R-:W-:Y:S02]  /*7b90*/  ISETP.GE.AND P1, PT, R3, R0.reuse, PT ;  /* 0x000000000300720c */ /* 0x080fe40003f26270 */
[----:B------:R-:W-:-:S09]  /*7ba0*/  ISETP.GE.AND P2, PT, R5, R0, PT ;  /* 0x000000000500720c */ /* 0x000fd20003f46270 */
[----:B------:R-:W-:Y:S05]  /*7bb0*/  @P0 BRA `(.L_x_9883) ;  /* 0x0000000400d80947 */ /* 0x000fea0003800000 */
[----:B------:R-:W0:Y:S01]  /*7bc0*/  LDS.128 R4, [R20+0xf000] ;  /* 0x00f0000014047984 */ /* 0x000e220000000c00 */
        /* <DEDUP_REMOVED lines=117> */
.L_x_9883:
[----:B------:R-:W-:Y:S05]  /*8320*/  BSYNC B1 ;  /* 0x0000000000017941 */ /* 0x000fea0003800000 */
.L_x_9882:
[----:B------:R-:W-:Y:S04]  /*8330*/  BSSY B1, `(.L_x_9884) ;  /* 0x000007c000017945 */ /* 0x000fe80003800000 */
[----:B------:R-:W-:Y:S05]  /*8340*/  @P1 BRA `(.L_x_9885) ;  /* 0x0000000400e81947 */ /* 0x000fea0003800000 */
[----:B0-----:R-:W0:Y:S01]  /*8350*/  LDS.128 R4, [R20+0x10800] ;  /* 0x0108000014047984 */ /* 0x001e220000000c00 */
        /* <DEDUP_REMOVED lines=121> */
.L_x_9885:
[----:B------:R-:W-:Y:S05]  /*8af0*/  BSYNC B1 ;  /* 0x0000000000017941 */ /* 0x000fea0003800000 */
.L_x_9884:
[----:B------:R-:W-:Y:S05]  /*8b00*/  @P2 BRA `(.L_x_9881) ;  /* 0x0000002c00682947 */ /* 0x000fea0003800000 */
[----:B01----:R-:W0:Y:S01]  /*8b10*/  LDS.128 R4, [R20+0x12000] ;  /* 0x0120000014047984 */ /* 0x003e220000000c00 */
        /* <DEDUP_REMOVED lines=118> */
.L_x_9872:
[----:B------:R-:W0:Y:S01]  /*9280*/  LDC R0, c[0x0][0x428] ;  /* 0x00010a00ff007b82 */ /* 0x000e220000000800 */
[----:B------:R-:W-:Y:S01]  /*9290*/  ISETP.GE.AND P0, PT, R19, R4, PT ;  /* 0x000000041300720c */ /* 0x000fe20003f06270 */
[----:B------:R-:W-:Y:S01]  /*92a0*/  IMAD R3, R153, 0xc0, R19 ;  /* 0x000000c099037824 */ /* 0x000fe200078e0213 */
[----:B------:R-:W-:Y:S01]  /*92b0*/  BSSY B1, `(.L_x_9886) ;  /* 0x000003b000017945 */ /* 0x000fe20003800000 */
[----:B------:R-:W-:Y:S01]  /*92c0*/  IMAD.MOV.U32 R46, RZ, RZ, R38 ;  /* 0x000000ffff2e7224 */ /* 0x000fe200078e0026 */
[----:B------:R-:W-:Y:S01]  /*92d0*/  MOV R47, R37 ;  /* 0x00000025002f7202 */ /* 0x000fe20000000f00 */
        /* <DEDUP_REMOVED lines=17> */
[----:B------:R-:W-:Y:S01]  /*93f0*/  IMAD.MOV.U32 R4, RZ, RZ, R157 ;  /* 0x000000ffff047224 */ /* 0x000fe200078e009d */
[----:B------:R-:W-:Y:S01]  /*9400*/  SHF.R.S32.HI R49, RZ, 0x1f, R19 ;  /* 0x0000001fff317819 */ /* 0x000fe20000011413 */
[----:B------:R-:W-:Y:S01]  /*9410*/  IMAD.MOV.U32 R5, RZ, RZ, R50 ;  /* 0x000000ffff057224 */ /* 0x000fe200078e0032 */
[----:B------:R-:W-:Y:S01]  /*9420*/  ULDC UR4, c[0x0][0x3d4] ;  /* 0x0000f50000047ab9 */ /* 0x000fe20000000800 */
[----:B------:R-:W-:Y:S01]  /*9430*/  ULDC.64 UR6, c[0x0][0x3c8] ;  /* 0x0000f20000067ab9 */ /* 0x000fe20000000a00 */
[----:B------:R-:W-:Y:S01]  /*9440*/  ULDC.64 UR8, c[0x0][0x3e0] ;  /* 0x0000f80000087ab9 */ /* 0x000fe20000000a00 */
[-CC-:B------:R-:W-:Y:S01]  /*9450*/  IMAD.WIDE.U32 R6, R19, R10.reuse, R4.reuse ;  /* 0x0000000a13067225 */ /* 0x180fe200078e0004 */
[----:B------:R-:W-:Y:S02]  /*9460*/  ISETP.GE.AND P3, PT, R157, UR4, PT ;  /* 0x000000049d007c0c */ /* 0x000fe4000bf66270 */
[----:B------:R-:W-:Y:S02]  /*9470*/  CS2R R28, SRZ ;  /* 0x00000000001c7805 */ /* 0x000fe4000001ff00 */
[----:B------:R-:W-:Y:S01]  /*9480*/  CS2R R30, SRZ ;  /* 0x00000000001e7805 */ /* 0x000fe2000001ff00 */
[C---:B------:R-:W-:Y:S01]  /*9490*/  IMAD R0, R49.reuse, R10, RZ ;  /* 0x0000000a31007224 */ /* 0x040fe200078e02ff */
[----:B------:R-:W-:Y:S01]  /*94a0*/  IADD3 R38, P1, R6, R38, RZ ;  /* 0x0000002606267210 */ /* 0x000fe20007f3e0ff */
[-C--:B------:R-:W-:Y:S01]  /*94b0*/  IMAD R24, R49, R12.reuse, RZ ;  /* 0x0000000c31187224 */ /* 0x080fe200078e02ff */
[----:B------:R-:W-:Y:S01]  /*94c0*/  CS2R R32, SRZ ;  /* 0x0000000000207805 */ /* 0x000fe2000001ff00 */
[----:B------:R-:W-:Y:S01]  /*94d0*/  IMAD.WIDE.U32 R4, R19, R12, R4 ;  /* 0x0000000c13047225 */ /* 0x000fe200078e0004 */
[----:B------:R-:W-:-:S02]  /*94e0*/  CS2R R34, SRZ ;  /* 0x0000000000227805 */ /* 0x000fc4000001ff00 */
[----:B------:R-:W-:Y:S01]  /*94f0*/  CS2R R26, SRZ ;  /* 0x00000000001a7805 */ /* 0x000fe2000001ff00 */
[C---:B------:R-:W-:Y:S01]  /*9500*/  IMAD R6, R19.reuse, R11, R0 ;  /* 0x0000000b13067224 */ /* 0x040fe200078e0200 */
[----:B------:R-:W-:Y:S01]  /*9510*/  IADD3 R40, P2, R4, R40, RZ ;  /* 0x0000002804287210 */ /* 0x000fe20007f5e0ff */
[----:B------:R-:W-:Y:S02]  /*9520*/  IMAD R24, R19, R13, R24 ;  /* 0x0000000d13187224 */ /* 0x000fe400078e0218 */
[----:B------:R-:W-:Y:S01]  /*9530*/  VIADD R49, R157, 0x20 ;  /* 0x000000209d317836 */ /* 0x000fe20000000000 */
[----:B------:R-:W-:Y:S01]  /*9540*/  IADD3.X R39, R37, R6, R7, P1, !PT ;  /* 0x0000000625277210 */ /* 0x000fe20000ffe407 */
[----:B------:R-:W-:Y:S01]  /*9550*/  IMAD R7, R48, 0xc0, RZ ;  /* 0x000000c030077824 */ /* 0x000fe200078e02ff */
[----:B------:R-:W-:Y:S01]  /*9560*/  IADD3.X R41, R45, R24, R5, P2, !PT ;  /* 0x000000182d297210 */ /* 0x000fe200017fe405 */
[----:B------:R-:W-:Y:S01]  /*9570*/  IMAD R5, R44, 0xc0, RZ ;  /* 0x000000c02c057824 */ /* 0x000fe200078e02ff */
[----:B------:R-:W-:Y:S01]  /*9580*/  ISETP.GE.AND P4, PT, R49, UR4, PT ;  /* 0x0000000431007c0c */ /* 0x000fe2000bf86270 */
[----:B------:R-:W-:Y:S01]  /*9590*/  IMAD.WIDE.U32 R42, R42, 0xc0, R38 ;  /* 0x000000c02a2a7825 */ /* 0x000fe200078e0026 */
[----:B------:R-:W-:-:S03]  /*95a0*/  CS2R R24, SRZ ;  /* 0x0000000000187805 */ /* 0x000fc6000001ff00 */
[----:B------:R-:W-:Y:S01]  /*95b0*/  IMAD.WIDE.U32 R14, R14, 0xc0, R40 ;  /* 0x000000c00e0e7825 */ /* 0x000fe200078e0028 */
[----:B------:R-:W-:Y:S02]  /*95c0*/  IADD3 R38, P1, R42, UR6, RZ ;  /* 0x000000062a267c10 */ /* 0x000fe4000ff3e0ff */
[----:B------:R-:W-:Y:S02]  /*95d0*/  IADD3 R14, P2, R14, UR8, RZ ;  /* 0x000000080e0e7c10 */ /* 0x000fe4000ff5e0ff */
[----:B------:R-:W-:Y:S02]  /*95e0*/  IADD3.X R39, R5, UR7, R43, P1, !PT ;  /* 0x0000000705277c10 */ /* 0x000fe40008ffe42b */
[----:B------:R-:W-:Y:S02]  /*95f0*/  CS2R R4, SRZ ;  /* 0x0000000000047805 */ /* 0x000fe4000001ff00 */
[----:B------:R-:W-:Y:S02]  /*9600*/  IADD3.X R15, R7, UR9, R15, P2, !PT ;  /* 0x00000009070f7c10 */ /* 0x000fe400097fe40f */
[----:B------:R-:W-:Y:S01]  /*9610*/  CS2R R6, SRZ ;  /* 0x0000000000067805 */ /* 0x000fe2000001ff00 */
[----:B------:R0:W5:Y:S04]  /*9620*/  @!P3 LDG.E.128 R28, desc[UR40][R38.64] ;  /* 0x00000028261cb981 */ /* 0x000168000c1e1d00 */
[----:B------:R0:W5:Y:S04]  /*9630*/  @!P4 LDG.E.128 R32, desc[UR40][R38.64+0x20] ;  /* 0x000020282620c981 */ /* 0x000168000c1e1d00 */
[----:B------:R0:W5:Y:S04]  /*9640*/  @!P3 LDG.E.128 R4, desc[UR40][R14.64] ;  /* 0x000000280e04b981 */ /* 0x000168000c1e1d00 */
[----:B------:R0:W5:Y:S02]  /*9650*/  @!P4 LDG.E.128 R24, desc[UR40][R14.64+0x20] ;  /* 0x000020280e18c981 */ /* 0x000164000c1e1d00 */
.L_x_9887:
[----:B------:R-:W-:Y:S05]  /*9660*/  BSYNC B1 ;  /* 0x0000000000017941 */ /* 0x000fea0003800000 */
.L_x_9886:
        /* <DEDUP_REMOVED lines=19> */
.L_x_10100:
[----:B------:R-:W-:-:S03]  /*97a0*/  UMOV UR4, 0xffffffff ;  /* 0xffffffff00047882 */ /* 0x000fc60000000000 */
[----:B------:R-:W-:Y:S05]  /*97b0*/  BRA.DIV UR4, `(.L_x_9889) ;  /* 0x0000013204f07947 */ /* 0x000fea000b800000 */
.L_x_10103:
[----:B------:R-:W-:-:S03]  /*97c0*/  UMOV UR4, 0xffffffff ;  /* 0xffffffff00047882 */ /* 0x000fc60000000000 */
[----:B------:R-:W-:Y:S05]  /*97d0*/  BRA.DIV UR4, `(.L_x_9890) ;  /* 0x0000013604107947 */ /* 0x000fea000b800000 */
.L_x_10106:
[----:B------:R-:W-:-:S03]  /*97e0*/  UMOV UR4, 0xffffffff ;  /* 0xffffffff00047882 */ /* 0x000fc60000000000 */
[----:B------:R-:W-:Y:S05]  /*97f0*/  BRA.DIV UR4, `(.L_x_9891) ;  /* 0x0000013604307947 */ /* 0x000fea000b800000 */
.L_x_10109:
[----:B------:R-:W0:Y:S01]  /*9800*/  SYNCS.PHASECHK.TRANS64.TRYWAIT P1, [R16+URZ+0x19c00], R9 ;  /* 0x019c0009100075a7 */ /* 0x000e22000802017f */
[----:B------:R-:W-:Y:S04]  /*9810*/  BSSY B1, `(.L_x_9892) ;  /* 0x0000002000017945 */ /* 0x000fe80003800000 */
[----:B0-----:R-:W-:Y:S05]  /*9820*/  @!P1 BRA `(.L_x_9893) ;  /* 0x00000134004c9947 */ /* 0x001fea0003800000 */
.L_x_10110:
[----:B------:R-:W-:Y:S05]  /*9830*/  BSYNC B1 ;  /* 0x0000000000017941 */ /* 0x000fea0003800000 */
.L_x_9892:
[----:B------:R-:W-:Y:S05]  /*9840*/  @P0 BRA `(.L_x_9881) ;  /* 0x0000002000180947 */ /* 0x000fea0003800000 */
[----:B------:R1:W5:Y:S01]  /*9850*/  LDL R62, [R1+0x4] ;  /* 0x00000400013e7983 */ /* 0x0003620000100800 */
[----:B------:R-:W2:Y:S03]  /*9860*/  LDC R0, c[0x0][0x3d4] ;  /* 0x0000f500ff007b82 */ /* 0x000ea60000000800 */
[----:B------:R1:W5:Y:S01]  /*9870*/  LDL R61, [R1+0xc] ;  /* 0x00000c00013d7983 */ /* 0x0003620000100800 */
[----:B------:R-:W-:-:S03]  /*9880*/  VIADD R3, R157, 0x20 ;  /* 0x000000209d037836 */ /* 0x000fc60000000000 */
[----:B------:R1:W5:Y:S01]  /*9890*/  LDL R60, [R1+0x5c] ;  /* 0x00005c00013c7983 */ /* 0x0003620000100800 */
[----:B------:R-:W-:Y:S01]  /*98a0*/  BSSY B1, `(.L_x_9894) ;  /* 0x00000fd000017945 */ /* 0x000fe20003800000 */
[-C--:B--2---:R-:W-:Y:S02]  /*98b0*/  ISETP.GE.AND P0, PT, R157, R0.reuse, PT ;  /* 0x000000009d00720c */ /* 0x084fe40003f06270 */
[----:B------:R-:W-:-:S11]  /*98c0*/  ISETP.GE.AND P1, PT, R3, R0, PT ;  /* 0x000000000300720c */ /* 0x000fd60003f26270 */
[----:B-1----:R-:W-:Y:S05]  /*98d0*/  @P0 BRA `(.L_x_9895) ;  /* 0x0000000c00e40947 */ /* 0x002fea0003800000 */
[----:B------:R-:W1:Y:S01]  /*98e0*/  S2R R11, SR_TID.X ;  /* 0x00000000000b7919 */ /* 0x000e620000002100 */
[----:B-----5:R-:W-:Y:S02]  /*98f0*/  SHF.R.U32.HI R3, RZ, 0x8, R28 ;  /* 0x00000008ff037819 */ /* 0x020fe4000001161c */
[----:B------:R-:W-:Y:S02]  /*9900*/  LOP3.LUT R8, R28, 0xff, RZ, 0xc0, !PT ;  /* 0x000000ff1c087812 */ /* 0x000fe400078ec0ff */
[----:B------:R-:W-:Y:S02]  /*9910*/  LOP3.LUT R3, R3, 0xff, RZ, 0xc0, !PT ;  /* 0x000000ff03037812 */ /* 0x000fe400078ec0ff */
[----:B0-----:R-:W-:Y:S02]  /*9920*/  SHF.R.U32.HI R9, RZ, 0x8, R29 ;  /* 0x00000008ff097819 */ /* 0x001fe4000001161d */
[----:B------:R-:W-:Y:S02]  /*9930*/  PRMT R21, R3, 0x7604, R8 ;  /* 0x0000760403157816 */ /* 0x000fe40000000008 */
[----:B------:R-:W-:-:S02]  /*9940*/  LOP3.LUT R10, R29, 0xff, RZ, 0xc0, !PT ;  /* 0x000000ff1d0a7812 */ /* 0x000fc400078ec0ff */
[----:B------:R-:W-:Y:S02]  /*9950*/  LOP3.LUT R9, R9, 0xff, RZ, 0xc0, !PT ;  /* 0x000000ff09097812 */ /* 0x000fe400078ec0ff */
[----:B------:R-:W-:Y:S02]  /*9960*/  LOP3.LUT R12, R30, 0xff, RZ, 0xc0, !PT ;  /* 0x000000ff1e0c7812 */ /* 0x000fe400078ec0ff */
[----:B------:R-:W-:Y:S02]  /*9970*/  PRMT R37, R9, 0x7604, R10 ;  /* 0x0000760409257816 */ /* 0x000fe4000000000a */
[----:B------:R-:W-:Y:S02]  /*9980*/  SHF.R.U32.HI R9, RZ, 0x8, R31 ;  /* 0x00000008ff097819 */ /* 0x000fe4000001161f */
[----:B------:R-:W-:Y:S02]  /*9990*/  LOP3.LUT R10, R31, 0xff, RZ, 0xc0, !PT ;  /* 0x000000ff1f0a7812 */ /* 0x000fe400078ec0ff */
[----:B------:R-:W-:-:S02]  /*99a0*/  LOP3.LUT R9, R9, 0xff, RZ, 0xc0, !PT ;  /* 0x000000ff09097812 */ /* 0x000fc400078ec0ff */
[----:B------:R-:W-:Y:S02]  /*99b0*/  LOP3.LUT R15, R4, 0xff, RZ, 0xc0, !PT ;  /* 0x000000ff040f7812 */ /* 0x000fe400078ec0ff */
[----:B------:R-:W-:Y:S02]  /*99c0*/  PRMT R40, R9, 0x7604, R10 ;  /* 0x0000760409287816 */ /* 0x000fe4000000000a */
[----:B------:R-:W-:Y:S02]  /*99d0*/  SHF.R.U32.HI R38, RZ, 0x8, R5 ;  /* 0x00000008ff267819 */ /* 0x000fe40000011605 */
[----:B------:R-:W-:Y:S01]  /*99e0*/  SHF.R.U32.HI R42, RZ, 0x8, R6 ;  /* 0x00000008ff2a7819 */ /* 0x000fe20000011606 */
        /* <DEDUP_REMOVED lines=18> */
[----:B------:R-:W-:Y:S01]  /*9b10*/  PRMT R42, R38, 0x7604, R41 ;  /* 0x00007604262a7816 */ /* 0x000fe20000000029 */
[----:B------:R-:W-:Y:S01]  /*9b20*/  IMAD R13, R8, 0x1800, R61 ;  /* 0x00001800080d7824 */ /* 0x000fe200078e023d */
[----:B------:R-:W-:Y:S01]  /*9b30*/  LOP3.LUT R3, R3, R60, RZ, 0x3c, !PT ;  /* 0x0000003c03037212 */ /* 0x000fe200078e3cff */
[----:B------:R-:W0:Y:S01]  /*9b40*/  LDS.128 R8, [R20+0xf000] ;  /* 0x00f0000014087984 */ /* 0x000e220000000c00 */
[----:B------:R-:W-:Y:S02]  /*9b50*/  LOP3.LUT R44, R6, 0xff, RZ, 0xc0, !PT ;  /* 0x000000ff062c7812 */ /* 0x000fe400078ec0ff */
[----:B------:R-:W-:Y:S02]  /*9b60*/  IADD3 R3, R16, R13, R3 ;  /* 0x0000000d10037210 */ /* 0x000fe40007ffe003 */
[----:B------:R-:W-:-:S02]  /*9b70*/  SHF.R.U32.HI R38, RZ, 0x10, R29 ;  /* 0x00000010ff267819 */ /* 0x000fc4000001161d */
[----:B------:R-:W-:Y:S01]  /*9b80*/  SHF.R.U32.HI R46, RZ, 0x8, R7 ;  /* 0x00000008ff2e7819 */ /* 0x000fe20000011607 */
[----:B------:R-:W1:Y:S01]  /*9b90*/  LDS.128 R12, [R3+0xf000] ;  /* 0x00f00000030c7984 */ /* 0x000e620000000c00 */
[----:B------:R-:W-:Y:S01]  /*9ba0*/  PRMT R49, R43, 0x7604, R44 ;  /* 0x000076042b317816 */ /* 0x000fe2000000002c */
[----:B------:R-:W-:Y:S01]  /*9bb0*/  IMAD.U32 R38, R38, 0x10000, RZ ;  /* 0x0001000026267824 */ /* 0x000fe200078e00ff */
[----:B------:R-:W-:Y:S02]  /*9bc0*/  SHF.R.U32.HI R43, RZ, 0x10, R5 ;  /* 0x00000010ff2b7819 */ /* 0x000fe40000011605 */
[----:B------:R-:W-:Y:S02]  /*9bd0*/  SHF.R.U32.HI R41, RZ, 0x10, R31 ;  /* 0x00000010ff297819 */ /* 0x000fe4000001161f */
[----:B------:R-:W-:Y:S02]  /*9be0*/  LOP3.LUT R47, R7, 0xff, RZ, 0xc0, !PT ;  /* 0x000000ff072f7812 */ /* 0x000fe400078ec0ff */
[----:B------:R-:W-:Y:S01]  /*9bf0*/  LOP3.LUT R46, R46, 0xff, RZ, 0xc0, !PT ;  /* 0x000000ff2e2e7812 */ /* 0x000fe200078ec0ff */
[----:B------:R-:W-:Y:S01]  /*9c00*/  IMAD.U32 R41, R41, 0x10000, RZ ;  /* 0x0001000029297824 */ /* 0x000fe200078e00ff */
        /* <DEDUP_REMOVED lines=19> */
[----:B0-----:R-:W-:-:S02]  /*9d40*/  F2FP.F16.E4M3.UNPACK_B R29, R8 ;  /* 0x00000008ff1d723e */ /* 0x001fc400020006ff */
[----:B------:R-:W-:Y:S02]  /*9d50*/  F2FP.F16.E4M3.UNPACK_B R40, R8.H1 ;  /* 0x00000008ff28723e */ /* 0x000fe400030006ff */
[-C--:B------:R-:W-:Y:S02]  /*9d60*/  F2FP.F16.E4M3.UNPACK_B R41, R11.reuse ;  /* 0x0000000bff29723e */ /* 0x080fe400020006ff */
[----:B------:R-:W-:Y:S02]  /*9d70*/  F2FP.F16.E4M3.UNPACK_B R46, R11.H1 ;  /* 0x0000000bff2e723e */ /* 0x000fe400030006ff */
[----:B------:R-:W-:Y:S02]  /*9d80*/  F2FP.F16.E4M3.UNPACK_B R50, R49 ;  /* 0x00000031ff32723e */ /* 0x000fe400020006ff */
[----:B-1----:R-:W-:Y:S02]  /*9d90*/  F2FP.F16.E4M3.UNPACK_B R8, R13 ;  /* 0x0000000dff08723e */ /* 0x002fe400020006ff */
[----:B------:R-:W-:-:S02]  /*9da0*/  F2FP.F16.E4M3.UNPACK_B R11, R43 ;  /* 0x0000002bff0b723e */ /* 0x000fc400020006ff */
        /* <DEDUP_REMOVED lines=39> */
[-C--:B------:R-:W-:Y:S01]  /*a020*/  F2FP.F16.E4M3.UNPACK_B R44, R48.reuse ;  /* 0x00000030ff2c723e */ /* 0x080fe200020006ff */
        /* <DEDUP_REMOVED lines=35> */
[----:B------:R-:W-:Y:S01]  /*a260*/  F2FP.F16.E4M3.UNPACK_B R50, R28.H1 ;  /* 0x0000001cff32723e */ /* 0x000fe200030006ff */
[----:B------:R-:W-:Y:S01]  /*a270*/  FFMA.FTZ R43, R43, R52, R53 ;  /* 0x000000342b2b7223 */ /* 0x000fe20000010035 */
[----:B------:R-:W-:Y:S01]  /*a280*/  F2FP.F16.E4M3.UNPACK_B R53, R30.H1 ;  /* 0x0000001eff35723e */ /* 0x000fe200030006ff */
[----:B------:R-:W-:Y:S01]  /*a290*/  HADD2.F32 R52, -RZ, R48.H1_H1 ;  /* 0x30000030ff347230 */ /* 0x000fe20000004100 */
[----:B------:R-:W-:Y:S01]  /*a2a0*/  F2FP.SATFINITE.E4M3.F32.PACK_AB_MERGE_C R9, R8, R9, R13 ;  /* 0x000000090809723e */ /* 0x000fe2000480700d */
        /* <DEDUP_REMOVED lines=8> */
[CC--:B------:R-:W-:Y:S01]  /*a330*/  FMUL.FTZ R49, R46.reuse, R51.reuse ;  /* 0x000000332e317220 */ /* 0x0c0fe20000410000 */
[----:B------:R-:W-:Y:S02]  /*a340*/  HADD2.F32 R45, -RZ, R45.H1_H1 ;  /* 0x3000002dff2d7230 */ /* 0x000fe40000004100 */
[-C--:B------:R-:W-:Y:S01]  /*a350*/  FMUL.FTZ R56, R46, R54.reuse ;  /* 0x000000362e387220 */ /* 0x080fe20000410000 */
[----:B------:R-:W-:Y:S02]  /*a360*/  HADD2.F32 R50, -RZ, R50.H1_H1 ;  /* 0x30000032ff327230 */ /* 0x000fe40000004100 */
[C---:B------:R-:W-:Y:S01]  /*a370*/  FFMA.FTZ R54, R47.reuse, R54, R49 ;  /* 0x000000362f367223 */ /* 0x040fe20000010031 */
[----:B------:R-:W-:Y:S01]  /*a380*/  HADD2.F32 R53, -RZ, R53.H1_H1 ;  /* 0x30000035ff357230 */ /* 0x000fe20000004100 */
[----:B------:R-:W-:Y:S01]  /*a390*/  F2FP.F16.E4M3.UNPACK_B R49, R30 ;  /* 0x0000001eff31723e */ /* 0x000fe200020006ff */
[----:B------:R-:W-:Y:S01]  /*a3a0*/  FFMA.FTZ R56, R47, R51, -R56 ;  /* 0x000000332f387223 */ /* 0x000fe20000010838 */
[----:B------:R-:W-:Y:S01]  /*a3b0*/  F2FP.F16.E4M3.UNPACK_B R47, R28 ;  /* 0x0000001cff2f723e */ /* 0x000fe200020006ff */
[----:B------:R-:W-:Y:S01]  /*a3c0*/  FFMA.FTZ R46, R48, R52, -R57 ;  /* 0x00000034302e7223 */ /* 0x000fe20000010839 */
[----:B------:R-:W-:-:S02]  /*a3d0*/  HADD2.F32 R40, -RZ, R40.H1_H1 ;  /* 0x30000028ff287230 */ /* 0x000fc40000004100 */
[----:B------:R-:W-:Y:S01]  /*a3e0*/  FFMA.FTZ R48, R48, R55, R58 ;  /* 0x0000003730307223 */ /* 0x000fe2000001003a */
[CC--:B------:R-:W-:Y:S01]  /*a3f0*/  FMUL.FTZ R28, R45.reuse, R50.reuse ;  /* 0x000000322d1c7220 */ /* 0x0c0fe20000410000 */
[-C--:B------:R-:W-:Y:S01]  /*a400*/  FMUL.FTZ R55, R45, R53.reuse ;  /* 0x000000352d377220 */ /* 0x080fe20000410000 */
[----:B------:R-:W-:Y:S02]  /*a410*/  HADD2.F32 R51, -RZ, R49.H0_H0 ;  /* 0x20000031ff337230 */ /* 0x000fe40000004100 */
        /* <DEDUP_REMOVED lines=34> */
[--C-:B------:R-:W-:Y:S02]  /*a640*/  HADD2.F32 R28, -RZ, R4.reuse.H1_H1 ;  /* 0x30000004ff1c7230 */ /* 0x100fe40000004100 */
[C---:B------:R-:W-:Y:S01]  /*a650*/  FMUL.FTZ R29, R14.reuse, R45 ;  /* 0x0000002d0e1d7220 */ /* 0x040fe20000410000 */
[-C--:B------:R-:W-:Y:S01]  /*a660*/  FMUL.FTZ R14, R14, R39.reuse ;  /* 0x000000270e0e7220 */ /* 0x080fe20000410000 */
[----:B------:R-:W-:Y:S02]  /*a670*/  F2FP.SATFINITE.E4M3.F32.PACK_AB_MERGE_C R54, R57, R54, RZ ;  /* 0x000000363936723e */ /* 0x000fe400048070ff */
[C---:B------:R-:W-:Y:S01]  /*a680*/  FFMA.FTZ R52, R10.reuse, R39, -R29 ;  /* 0x000000270a347223 */ /* 0x040fe2000001081d */
        /* <DEDUP_REMOVED lines=30> */
.L_x_9895:
[----:B------:R-:W-:Y:S05]  /*a870*/  BSYNC B1 ;  /* 0x0000000000017941 */ /* 0x000fea0003800000 */
.L_x_9894:
[----:B------:R-:W-:Y:S05]  /*a880*/  @P1 BRA `(.L_x_9881) ;  /* 0x0000001000081947 */ /* 0x000fea0003800000 */
[----:B------:R-:W2:Y:S01]  /*a890*/  LDL R51, [R1+0x58] ;  /* 0x0000580001337983 */ /* 0x000ea20000100800 */
[C---:B------:R-:W-:Y:S01]  /*a8a0*/  VIADD R13, R157.reuse, 0x20 ;  /* 0x000000209d0d7836 */ /* 0x040fe20000000000 */
[----:B-1---5:R-:W-:Y:S01]  /*a8b0*/  SHF.R.U32.HI R4, RZ, 0x8, R32 ;  /* 0x00000008ff047819 */ /* 0x022fe20000011620 */
[----:B------:R-:W-:Y:S01]  /*a8c0*/  VIADD R15, R157, 0x20 ;  /* 0x000000209d0f7836 */ /* 0x000fe20000000000 */
[----:B------:R-:W-:Y:S02]  /*a8d0*/  LOP3.LUT R3, R32, 0xff, RZ, 0xc0, !PT ;  /* 0x000000ff20037812 */ /* 0x000fe400078ec0ff */
[----:B------:R-:W-:Y:S02]  /*a8e0*/  SHF.R.S32.HI R13, RZ, 0x1f, R13 ;  /* 0x0000001fff0d7819 */ /* 0x000fe4000001140d */
[----:B------:R-:W-:Y:S02]  /*a8f0*/  LOP3.LUT R4, R4, 0xff, RZ, 0xc0, !PT ;  /* 0x000000ff04047812 */ /* 0x000fe400078ec0ff */
[----:B------:R-:W-:-:S02]  /*a900*/  LEA.HI R13, R13, R15, RZ, 0x4 ;  /* 0x0000000f0d0d7211 */ /* 0x000fc400078f20ff */
[----:B------:R-:W-:Y:S02]  /*a910*/  SHF.R.U32.HI R6, RZ, 0x8, R34 ;  /* 0x00000008ff067819 */ /* 0x000fe40000011622 */
[----:B------:R-:W-:Y:S02]  /*a920*/  SHF.R.S32.HI R13, RZ, 0x4, R13 ;  /* 0x00000004ff0d7819 */ /* 0x000fe4000001140d */
[----:B------:R-:W-:Y:S02]  /*a930*/  PRMT R12, R4, 0x7604, R3 ;  /* 0x00007604040c7816 */ /* 0x000fe40000000003 */
[----:B------:R-:W-:Y:S02]  /*a940*/  LOP3.LUT R3, R34, 0xff, RZ, 0xc0, !PT ;  /* 0x000000ff22037812 */ /* 0x000fe400078ec0ff */
[----:B------:R-:W-:Y:S02]  /*a950*/  LOP3.LUT R6, R6, 0xff, RZ, 0xc0, !PT ;  /* 0x000000ff06067812 */ /* 0x000fe400078ec0ff */
[----:B------:R-:W-:-:S02]  /*a960*/  LEA.HI R0, R0, R13, RZ, 0x1c ;  /* 0x0000000d00007211 */ /* 0x000fc400078fe0ff */
[----:B------:R-:W-:Y:S02]  /*a970*/  PRMT R21, R6, 0x7604, R3 ;  /* 0x0000760406157816 */ /* 0x000fe40000000003 */
[----:B------:R-:W-:Y:S02]  /*a980*/  SHF.R.U32.HI R10, RZ, 0x8, R24 ;  /* 0x00000008ff0a7819 */ /* 0x000fe40000011618 */
[C---:B------:R-:W-:Y:S01]  /*a990*/  LEA.HI R3, R0.reuse, R0, RZ, 0x1 ;  /* 0x0000000000037211 */ /* 0x040fe200078f08ff */
[----:B------:R-:W-:Y:S01]  /*a9a0*/  IMAD.SHL.U32 R0, R0, 0x10, RZ ;  /* 0x0000001000007824 */ /* 0x000fe200078e00ff */
[----:B------:R-:W-:Y:S02]  /*a9b0*/  SHF.R.U32.HI R11, RZ, 0x8, R33 ;  /* 0x00000008ff0b7819 */ /* 0x000fe40000011621 */
[----:B------:R-:W-:Y:S02]  /*a9c0*/  SHF.R.U32.HI R8, RZ, 0x8, R35 ;  /* 0x00000008ff087819 */ /* 0x000fe40000011623 */
[----:B0-----:R-:W-:-:S02]  /*a9d0*/  LOP3.LUT R9, R24, 0xff, RZ, 0xc0, !PT ;  /* 0x000000ff18097812 */ /* 0x001fc400078ec0ff */
[----:B------:R-:W-:Y:S02]  /*a9e0*/  LOP3.LUT R10, R10, 0xff, RZ, 0xc0, !PT ;  /* 0x000000ff0a0a7812 */ /* 0x000fe400078ec0ff */
[----:B------:R-:W-:Y:S02]  /*a9f0*/  SHF.R.S32.HI R3, RZ, 0x1, R3 ;  /* 0x00000001ff037819 */ /* 0x000fe40000011403 */
[----:B------:R-:W-:Y:S02]  /*aa00*/  LOP3.LUT R0, R62, 0x10, R0, 0xf8, !PT ;  /* 0x000000103e007812 */ /* 0x000fe400078ef800 */
[----:B------:R-:W-:Y:S01]  /*aa10*/  LOP3.LUT R7, R35, 0xff, RZ, 0xc0, !PT ;  /* 0x000000ff23077812 */ /* 0x000fe200078ec0ff */
[----:B------:R-:W-:Y:S01]  /*aa20*/  IMAD R3, R3, 0x1800, R61 ;  /* 0x0000180003037824 */ /* 0x000fe200078e023d */
[----:B------:R-:W-:Y:S02]  /*aa30*/  LOP3.LUT R4, R11, 0xff, RZ, 0xc0, !PT ;  /* 0x000000ff0b047812 */ /* 0x000fe400078ec0ff */
[----:B------:R-:W-:-:S02]  /*aa40*/  LOP3.LUT R8, R8, 0xff, RZ, 0xc0, !PT ;  /* 0x000000ff08087812 */ /* 0x000fc400078ec0ff */
[----:B------:R-:W-:Y:S02]  /*aa50*/  PRMT R31, R10, 0x7604, R9 ;  /* 0x000076040a1f7816 */ /* 0x000fe40000000009 */
[----:B------:R-:W-:Y:S02]  /*aa60*/  SHF.R.U32.HI R9, RZ, 0x8, R25 ;  /* 0x00000008ff097819 */ /* 0x000fe40000011619 */
[----:B------:R-:W-:Y:S02]  /*aa70*/  SHF.R.U32.HI R11, RZ, 0x8, R26 ;  /* 0x00000008ff0b7819 */ /* 0x000fe4000001161a */
[----:B------:R-:W-:Y:S02]  /*aa80*/  LOP3.LUT R0, R0, R60, RZ, 0x3c, !PT ;  /* 0x0000003c00007212 */ /* 0x000fe400078e3cff */
[----:B------:R-:W-:Y:S02]  /*aa90*/  PRMT R29, R8, 0x7604, R7 ;  /* 0x00007604081d7816 */ /* 0x000fe40000000007 */
[----:B------:R-:W-:-:S02]  /*aaa0*/  LOP3.LUT R8, R25, 0xff, RZ, 0xc0, !PT ;  /* 0x000000ff19087812 */ /* 0x000fc400078ec0ff */
[----:B------:R-:W-:Y:S02]  /*aab0*/  LOP3.LUT R10, R26, 0xff, RZ, 0xc0, !PT ;  /* 0x000000ff1a0a7812 */ /* 0x000fe400078ec0ff */
[----:B------:R-:W-:Y:S02]  /*aac0*/  LOP3.LUT R9, R9, 0xff, RZ, 0xc0, !PT ;  /* 0x000000ff09097812 */ /* 0x000fe400078ec0ff */
[----:B------:R-:W-:Y:S02]  /*aad0*/  LOP3.LUT R11, R11, 0xff, RZ, 0xc0, !PT ;  /* 0x000000ff0b0b7812 */ /* 0x000fe400078ec0ff */
[----:B------:R-:W-:Y:S02]  /*aae0*/  IADD3 R0, R16, R3, R0 ;  /* 0x0000000310007210 */ /* 0x000fe40007ffe000 */
[----:B------:R-:W-:Y:S02]  /*aaf0*/  LOP3.LUT R5, R33, 0xff, RZ, 0xc0, !PT ;  /* 0x000000ff21057812 */ /* 0x000fe400078ec0ff */
[----:B------:R-:W-:-:S02]  /*ab00*/  PRMT R30, R9, 0x7604, R8 ;  /* 0x00007604091e7816 */ /* 0x000fc40000000008 */
[----:B------:R-:W-:Y:S02]  /*ab10*/  PRMT R39, R11, 0x7604, R10 ;  /* 0x000076040b277816 */ /* 0x000fe4000000000a */
[----:B------:R-:W0:Y:S01]  /*ab20*/  LDS.128 R8, [R0+0xf000] ;  /* 0x00f0000000087984 */ /* 0x000e220000000c00 */
[----:B------:R-:W-:Y:S02]  /*ab30*/  PRMT R14, R4, 0x7604, R5 ;  /* 0x00007604040e7816 */ /* 0x000fe40000000005 */
[----:B------:R-:W-:Y:S02]  /*ab40*/  SHF.R.U32.HI R20, RZ, 0x8, R27 ;  /* 0x00000008ff147819 */ /* 0x000fe4000001161b */
[----:B------:R-:W-:Y:S02]  /*ab50*/  LOP3.LUT R13, R27, 0xff, RZ, 0xc0, !PT ;  /* 0x000000ff1b0d7812 */ /* 0x000fe400078ec0ff */
[----:B------:R-:W-:Y:S02]  /*ab60*/  LOP3.LUT R20, R20, 0xff, RZ, 0xc0, !PT ;  /* 0x000000ff14147812 */ /* 0x000fe400078ec0ff */
[----:B------:R-:W-:-:S02]  /*ab70*/  SHF.R.U32.HI R15, RZ, 0x10, R34 ;  /* 0x00000010ff0f7819 */ /* 0x000fc40000011622 */
[----:B------:R-:W-:Y:S02]  /*ab80*/  PRMT R43, R20, 0x7604, R13 ;  /* 0x00007604142b7816 */ /* 0x000fe4000000000d */
[----:B------:R-:W-:Y:S02]  /*ab90*/  SHF.R.U32.HI R13, RZ, 0x10, R33 ;  /* 0x00000010ff0d7819 */ /* 0x000fe40000011621 */
[----:B------:R-:W-:Y:S02]  /*aba0*/  SHF.R.U32.HI R3, RZ, 0x10, R32 ;  /* 0x00000010ff037819 */ /* 0x000fe40000011620 */
[----:B------:R-:W-:Y:S02]  /*abb0*/  LOP3.LUT R13, R13, 0xff, RZ, 0xc0, !PT ;  /* 0x000000ff0d0d7812 */ /* 0x000fe400078ec0ff */
[----:B------:R-:W-:Y:S02]  /*abc0*/  LOP3.LUT R20, R15, 0xff, RZ, 0xc0, !PT ;  /* 0x000000ff0f147812 */ /* 0x000fe400078ec0ff */
[----:B------:R-:W-:-:S02]  /*abd0*/  PRMT R15, R13, 0x7054, R14 ;  /* 0x000070540d0f7816 */ /* 0x000fc4000000000e */
[----:B------:R-:W-:Y:S02]  /*abe0*/  SHF.R.U32.HI R13, RZ, 0x10, R25 ;  /* 0x00000010ff0d7819 */ /* 0x000fe40000011619 */
[----:B------:R-:W-:Y:S02]  /*abf0*/  LOP3.LUT R3, R3, 0xff, RZ, 0xc0, !PT ;  /* 0x000000ff03037812 */ /* 0x000fe400078ec0ff */
[----:B------:R-:W-:Y:S02]  /*ac00*/  SHF.R.U32.HI R14, RZ, 0x10, R26 ;  /* 0x00000010ff0e7819 */ /* 0x000fe4000001161a */
[----:B------:R-:W-:Y:S02]  /*ac10*/  LOP3.LUT R13, R13, 0xff, RZ, 0xc0, !PT ;  /* 0x000000ff0d0d7812 */ /* 0x000fe400078ec0ff */
[----:B------:R-:W-:Y:S02]  /*ac20*/  PRMT R3, R3, 0x7054, R12 ;  /* 0x0000705403037816 */ /* 0x000fe4000000000c */
[----:B------:R-:W-:-:S02]  /*ac30*/  SHF.R.U32.HI R12, RZ, 0x10, R24 ;  /* 0x00000010ff0c7819 */ /* 0x000fc40000011618 */
[----:B------:R-:W-:Y:S02]  /*ac40*/  LOP3.LUT R14, R14, 0xff, RZ, 0xc0, !PT ;  /* 0x000000ff0e0e7812 */ /* 0x000fe400078ec0ff */
[----:B------:R-:W-:Y:S02]  /*ac50*/  PRMT R37, R13, 0x7054, R30 ;  /* 0x000070540d257816 */ /* 0x000fe4000000001e */
[----:B------:R-:W-:Y:S02]  /*ac60*/  SHF.R.U32.HI R28, RZ, 0x10, R35 ;  /* 0x00000010ff1c7819 */ /* 0x000fe40000011623 */
[----:B------:R-:W-:Y:S02]  /*ac70*/  LOP3.LUT R12, R12, 0xff, RZ, 0xc0, !PT ;  /* 0x000000ff0c0c7812 */ /* 0x000fe400078ec0ff */
[----:B------:R-:W-:Y:S02]  /*ac80*/  PRMT R41, R14, 0x7054, R39 ;  /* 0x000070540e297816 */ /* 0x000fe40000000027 */
[----:B------:R-:W-:-:S02]  /*ac90*/  PRMT R21, R20, 0x7054, R21 ;  /* 0x0000705414157816 */ /* 0x000fc40000000015 */
[----:B------:R-:W-:Y:S02]  /*aca0*/  LOP3.LUT R39, R37, 0xff000000, R25, 0xf8, !PT ;  /* 0xff00000025277812 */ /* 0x000fe400078ef819 */
[----:B------:R-:W-:Y:S02]  /*acb0*/  SHF.R.U32.HI R20, RZ, 0x10, R27 ;  /* 0x00000010ff147819 */ /* 0x000fe4000001161b */
[----:B------:R-:W-:Y:S02]  /*acc0*/  LOP3.LUT R28, R28, 0xff, RZ, 0xc0, !PT ;  /* 0x000000ff1c1c7812 */ /* 0x000fe400078ec0ff */
[----:B------:R-:W-:Y:S02]  /*acd0*/  PRMT R31, R12, 0x7054, R31 ;  /* 0x000070540c1f7816 */ /* 0x000fe4000000001f */
[----:B------:R-:W-:Y:S02]  /*ace0*/  LOP3.LUT R13, R3, 0xff000000, R32, 0xf8, !PT ;  /* 0xff000000030d7812 */ /* 0x000fe400078ef820 */
[----:B------:R-:W-:-:S02]  /*acf0*/  LOP3.LUT R32, R15, 0xff000000, R33, 0xf8, !PT ;  /* 0xff0000000f207812 */ /* 0x000fc400078ef821 */
[----:B------:R-:W-:Y:S02]  /*ad00*/  LOP3.LUT R12, R41, 0xff000000, R26, 0xf8, !PT ;  /* 0xff000000290c7812 */ /* 0x000fe400078ef81a */
[----:B------:R-:W-:Y:S02]  /*ad10*/  F2FP.F16.E4M3.UNPACK_B R41, R39 ;  /* 0x00000027ff29723e */ /* 0x000fe400020006ff */
[----:B0-----:R-:W-:Y:S02]  /*ad20*/  F2FP.F16.E4M3.UNPACK_B R26, R9 ;  /* 0x00000009ff1a723e */ /* 0x001fe400020006ff */
[----:B------:R-:W-:Y:S01]  /*ad30*/  LOP3.LUT R20, R20, 0xff, RZ, 0xc0, !PT ;  /* 0x000000ff14147812 */ /* 0x000fe200078ec0ff */
[--C-:B------:R-:W-:Y:S01]  /*ad40*/  HADD2.F32 R42, -RZ, R41.reuse.H0_H0 ;  /* 0x20000029ff2a7230 */ /* 0x100fe20000004100 */
[----:B------:R-:W-:Y:S01]  /*ad50*/  PRMT R29, R28, 0x7054, R29 ;  /* 0x000070541c1d7816 */ /* 0x000fe2000000001d */
[----:B------:R-:W-:Y:S01]  /*ad60*/  HADD2.F32 R41, -RZ, R41.H1_H1 ;  /* 0x30000029ff297230 */ /* 0x000fe20000004100 */
[----:B------:R-:W-:-:S02]  /*ad70*/  F2FP.F16.E4M3.UNPACK_B R28, R32 ;  /* 0x00000020ff1c723e */ /* 0x000fc400020006ff */
[----:B------:R-:W-:Y:S02]  /*ad80*/  PRMT R43, R20, 0x7054, R43 ;  /* 0x00007054142b7816 */ /* 0x000fe4000000002b */
[----:B------:R-:W-:Y:S01]  /*ad90*/  LOP3.LUT R3, R21, 0xff000000, R34, 0xf8, !PT ;  /* 0xff00000015037812 */ /* 0x000fe200078ef822 */
[--C-:B------:R-:W-:Y:S01]  /*ada0*/  HADD2.F32 R40, -RZ, R28.reuse.H0_H0 ;  /* 0x2000001cff287230 */ /* 0x100fe20000004100 */
[----:B------:R-:W-:Y:S01]  /*adb0*/  LOP3.LUT R43, R43, 0xff000000, R27, 0xf8, !PT ;  /* 0xff0000002b2b7812 */ /* 0x000fe200078ef81b */
[----:B------:R-:W-:Y:S01]  /*adc0*/  HADD2.F32 R33, -RZ, R28.H1_H1 ;  /* 0x3000001cff217230 */ /* 0x000fe20000004100 */
[-C--:B------:R-:W-:Y:S02]  /*add0*/  F2FP.F16.E4M3.UNPACK_B R21, R8.reuse ;  /* 0x00000008ff15723e */ /* 0x080fe400020006ff */
[----:B------:R-:W-:Y:S02]  /*ade0*/  F2FP.F16.E4M3.UNPACK_B R37, R8.H1 ;  /* 0x00000008ff25723e */ /* 0x000fe400030006ff */
[----:B------:R-:W-:-:S02]  /*adf0*/  F2FP.F16.E4M3.UNPACK_B R27, R9.H1 ;  /* 0x00000009ff1b723e */ /* 0x000fc400030006ff */
[----:B------:R-:W-:Y:S02]  /*ae00*/  F2FP.F16.E4M3.UNPACK_B R39, R39.H1 ;  /* 0x00000027ff27723e */ /* 0x000fe400030006ff */
[----:B------:R-:W-:Y:S02]  /*ae10*/  F2FP.F16.E4M3.UNPACK_B R32, R32.H1 ;  /* 0x00000020ff20723e */ /* 0x000fe400030006ff */
[----:B------:R-:W-:Y:S02]  /*ae20*/  LOP3.LUT R35, R29, 0xff000000, R35, 0xf8, !PT ;  /* 0xff0000001d237812 */ /* 0x000fe400078ef823 */
[----:B------:R-:W-:Y:S01]  /*ae30*/  LOP3.LUT R24, R31, 0xff000000, R24, 0xf8, !PT ;  /* 0xff0000001f187812 */ /* 0x000fe200078ef818 */
[--C-:B------:R-:W-:Y:S01]  /*ae40*/  HADD2.F32 R28, -RZ, R32.reuse.H0_H0 ;  /* 0x20000020ff1c7230 */ /* 0x100fe20000004100 */
[-C--:B------:R-:W-:Y:S01]  /*ae50*/  F2FP.F16.E4M3.UNPACK_B R30, R11.reuse ;  /* 0x0000000bff1e723e */ /* 0x080fe200020006ff */
[----:B------:R-:W-:Y:S01]  /*ae60*/  HADD2.F32 R32, -RZ, R32.H1_H1 ;  /* 0x30000020ff207230 */ /* 0x000fe20000004100 */
[----:B------:R-:W-:-:S02]  /*ae70*/  F2FP.F16.E4M3.UNPACK_B R38, R11.H1 ;  /* 0x0000000bff26723e */ /* 0x000fc400030006ff */
[----:B------:R-:W-:Y:S02]  /*ae80*/  F2FP.F16.E4M3.UNPACK_B R11, R10.H1 ;  /* 0x0000000aff0b723e */ /* 0x000fe400030006ff */
[----:B------:R-:W-:Y:S01]  /*ae90*/  F2FP.F16.E4M3.UNPACK_B R44, R43.H1 ;  /* 0x0000002bff2c723e */ /* 0x000fe200030006ff */
        /* <DEDUP_REMOVED lines=14> */
[C---:B------:R-:W-:Y:S01]  /*af80*/  FMUL.FTZ R45, R26.reuse, R41 ;  /* 0x000000291a2d7220 */ /* 0x040fe20000410000 */
[----:B------:R-:W-:Y:S02]  /*af90*/  HADD2.F32 R8, -RZ, R27.H0_H0 ;  /* 0x2000001bff087230 */ /* 0x000fe40000004100 */
[----:B------:R-:W-:Y:S01]  /*afa0*/  FFMA.FTZ R9, R15, R42, R9 ;  /* 0x0000002a0f097223 */ /* 0x000fe20000010009 */
[----:B------:R-:W-:Y:S01]  /*afb0*/  FMUL.FTZ R26, R26, R33 ;  /* 0x000000211a1a7220 */ /* 0x000fe20000410000 */
[----:B------:R-:W-:Y:S01]  /*afc0*/  HADD2.F32 R15, -RZ, R25.H0_H0 ;  /* 0x20000019ff0f7230 */ /* 0x000fe20000004100 */
        /* <DEDUP_REMOVED lines=8> */
[----:B------:R-:W-:Y:S01]  /*b050*/  F2FP.F16.E4M3.UNPACK_B R41, R43 ;  /* 0x0000002bff29723e */ /* 0x000fe200020006ff */
[C---:B------:R-:W-:Y:S01]  /*b060*/  FFMA.FTZ R14, R15.reuse, R28, -R42 ;  /* 0x0000001c0f0e7223 */ /* 0x040fe2000001082a */
[-C--:B------:R-:W-:Y:S01]  /*b070*/  F2FP.F16.E4M3.UNPACK_B R33, R35.reuse ;  /* 0x00000023ff21723e */ /* 0x080fe200020006ff */
[----:B------:R-:W-:Y:S01]  /*b080*/  FFMA.FTZ R15, R15, R40, R47 ;  /* 0x000000280f0f7223 */ /* 0x000fe2000001002f */
[----:B------:R-:W-:Y:S01]  /*b090*/  HADD2.F32 R40, -RZ, R39.H1_H1 ;  /* 0x30000027ff287230 */ /* 0x000fe20000004100 */
[----:B------:R-:W-:Y:S01]  /*b0a0*/  F2FP.F16.E4M3.UNPACK_B R35, R35.H1 ;  /* 0x00000023ff23723e */ /* 0x000fe200030006ff */
[----:B------:R-:W-:-:S02]  /*b0b0*/  HADD2.F32 R27, -RZ, R27.H1_H1 ;  /* 0x3000001bff1b7230 */ /* 0x000fc40000004100 */
[----:B------:R-:W-:Y:S02]  /*b0c0*/  HADD2.F32 R28, -RZ, R25.H1_H1 ;  /* 0x30000019ff1c7230 */ /* 0x000fe40000004100 */
[----:B------:R-:W-:Y:S02]  /*b0d0*/  HADD2.F32 R42, -RZ, R41.H0_H0 ;  /* 0x20000029ff2a7230 */ /* 0x000fe40000004100 */
[C---:B------:R-:W-:Y:S01]  /*b0e0*/  FMUL.FTZ R45, R27.reuse, R40 ;  /* 0x000000281b2d7220 */ /* 0x040fe20000410000 */
[----:B------:R-:W-:Y:S02]  /*b0f0*/  HADD2.F32 R25, -RZ, R30.H0_H0 ;  /* 0x2000001eff197230 */ /* 0x000fe40000004100 */
[----:B------:R-:W-:Y:S01]  /*b100*/  FMUL.FTZ R27, R27, R32 ;  /* 0x000000201b1b7220 */ /* 0x000fe20000410000 */
[----:B------:R-:W-:Y:S02]  /*b110*/  HADD2.F32 R39, -RZ, R33.H0_H0 ;  /* 0x20000021ff277230 */ /* 0x000fe40000004100 */
[----:B------:R-:W-:-:S02]  /*b120*/  HADD2.F32 R26, -RZ, R29.H0_H0 ;  /* 0x2000001dff1a7230 */ /* 0x000fc40000004100 */
[C---:B------:R-:W-:Y:S01]  /*b130*/  FMUL.FTZ R47, R25.reuse, R42 ;  /* 0x0000002a192f7220 */ /* 0x040fe20000410000 */
[----:B------:R-:W-:Y:S02]  /*b140*/  HADD2.F32 R41, -RZ, R41.H1_H1 ;  /* 0x30000029ff297230 */ /* 0x000fe40000004100 */
[-C--:B------:R-:W-:Y:S01]  /*b150*/  FMUL.FTZ R49, R25, R39.reuse ;  /* 0x0000002719317220 */ /* 0x080fe20000410000 */
[C---:B------:R-:W-:Y:S01]  /*b160*/  FFMA.FTZ R25, R28.reuse, R32, -R45 ;  /* 0x000000201c197223 */ /* 0x040fe2000001082d */
[----:B------:R-:W-:Y:S01]  /*b170*/  FFMA.FTZ R28, R28, R40, R27 ;  /* 0x000000281c1c7223 */ /* 0x000fe2000001001b */
[C---:B------:R-:W-:Y:S01]  /*b180*/  FFMA.FTZ R27, R26.reuse, R39, -R47 ;  /* 0x000000271a1b7223 */ /* 0x040fe2000001082f */
        /* <DEDUP_REMOVED lines=8> */
[C---:B------:R-:W-:Y:S01]  /*b210*/  FMUL.FTZ R50, R32.reuse, R42 ;  /* 0x0000002a20327220 */ /* 0x040fe20000410000 */
[----:B------:R-:W-:Y:S02]  /*b220*/  HADD2.F32 R33, -RZ, R34.H0_H0 ;  /* 0x20000022ff217230 */ /* 0x000fe40000004100 */
[-C--:B------:R-:W-:Y:S01]  /*b230*/  FMUL.FTZ R43, R32, R40.reuse ;  /* 0x00000028202b7220 */ /* 0x080fe20000410000 */
[----:B------:R-:W-:Y:S01]  /*b240*/  HADD2.F32 R30, -RZ, R30.H1_H1 ;  /* 0x3000001eff1e7230 */ /* 0x000fe20000004100 */
[----:B------:R-:W-:Y:S01]  /*b250*/  F2FP.SATFINITE.E4M3.F32.PACK_AB_MERGE_C R9, R8, R9, R15 ;  /* 0x000000090809723e */ /* 0x000fe2000480700f */
[----:B------:R-:W-:Y:S02]  /*b260*/  HADD2.F32 R29, -RZ, R29.H1_H1 ;  /* 0x3000001dff1d7230 */ /* 0x000fe40000004100 */
[C---:B------:R-:W-:Y:S01]  /*b270*/  FFMA.FTZ R32, R33.reuse, R40, -R50 ;  /* 0x0000002821207223 */ /* 0x040fe20000010832 */
[----:B------:R-:W-:Y:S01]  /*b280*/  FFMA.FTZ R33, R33, R42, R43 ;  /* 0x0000002a21217223 */ /* 0x000fe2000001002b */
[C---:B------:R-:W-:Y:S01]  /*b290*/  FMUL.FTZ R46, R30.reuse, R41 ;  /* 0x000000291e2e7220 */ /* 0x040fe20000410000 */
[----:B------:R-:W-:Y:S01]  /*b2a0*/  F2FP.F16.E4M3.UNPACK_B R43, R24.H1 ;  /* 0x00000018ff2b723e */ /* 0x000fe200030006ff */
[----:B------:R-:W-:Y:S01]  /*b2b0*/  FMUL.FTZ R48, R30, R39 ;  /* 0x000000271e307220 */ /* 0x000fe20000410000 */
[----:B------:R-:W-:Y:S01]  /*b2c0*/  F2FP.F16.E4M3.UNPACK_B R40, R13.H1 ;  /* 0x0000000dff28723e */ /* 0x000fe200030006ff */
[----:B------:R-:W-:Y:S01]  /*b2d0*/  FFMA.FTZ R30, R29, R39, -R46 ;  /* 0x000000271d1e7223 */ /* 0x000fe2000001082e */
[----:B------:R-:W-:-:S02]  /*b2e0*/  HADD2.F32 R42, -RZ, R35.H1_H1 ;  /* 0x30000023ff2a7230 */ /* 0x000fc40000004100 */
[----:B------:R-:W-:Y:S01]  /*b2f0*/  FFMA.FTZ R29, R29, R41, R48 ;  /* 0x000000291d1d7223 */ /* 0x000fe20000010030 */
[----:B------:R-:W-:Y:S02]  /*b300*/  HADD2.F32 R44, -RZ, R44.H1_H1 ;  /* 0x3000002cff2c7230 */ /* 0x000fe40000004100 */
[----:B------:R-:W-:Y:S02]  /*b310*/  HADD2.F32 R39, -RZ, R38.H1_H1 ;  /* 0x30000026ff277230 */ /* 0x000fe40000004100 */
[----:B------:R-:W-:Y:S02]  /*b320*/  HADD2.F32 R45, -RZ, R43.H0_H0 ;  /* 0x2000002bff2d7230 */ /* 0x000fe40000004100 */
[----:B------:R-:W-:Y:S02]  /*b330*/  HADD2.F32 R38, -RZ, R37.H0_H0 ;  /* 0x20000025ff267230 */ /* 0x000fe40000004100 */
[----:B------:R-:W-:Y:S01]  /*b340*/  FMUL.FTZ R46, R39, R44 ;  /* 0x0000002c272e7220 */ /* 0x000fe20000410000 */
[----:B------:R-:W-:-:S02]  /*b350*/  HADD2.F32 R41, -RZ, R40.H0_H0 ;  /* 0x20000028ff297230 */ /* 0x000fc40000004100 */
[----:B------:R-:W-:Y:S01]  /*b360*/  FMUL.FTZ R49, R39, R42 ;  /* 0x0000002a27317220 */ /* 0x000fe20000410000 */
[----:B------:R-:W-:Y:S02]  /*b370*/  HADD2.F32 R35, -RZ, R34.H1_H1 ;  /* 0x30000022ff237230 */ /* 0x000fe40000004100 */
[C---:B------:R-:W-:Y:S01]  /*b380*/  FMUL.FTZ R39, R38.reuse, R45 ;  /* 0x0000002d26277220 */ /* 0x040fe20000410000 */
[----:B------:R-:W-:Y:S02]  /*b390*/  HADD2.F32 R34, -RZ, R31.H0_H0 ;  /* 0x2000001fff227230 */ /* 0x000fe40000004100 */
[----:B------:R-:W-:Y:S01]  /*b3a0*/  FMUL.FTZ R38, R38, R41 ;  /* 0x0000002926267220 */ /* 0x000fe20000410000 */
[----:B------:R-:W-:Y:S02]  /*b3b0*/  HADD2.F32 R37, -RZ, R37.H1_H1 ;  /* 0x30000025ff257230 */ /* 0x000fe40000004100 */
[----:B------:R-:W-:Y:S01]  /*b3c0*/  FFMA.FTZ R52, R35, R44, R49 ;  /* 0x0000002c23347223 */ /* 0x000fe20000010031 */
[----:B------:R-:W-:-:S02]  /*b3d0*/  HADD2.F32 R40, -RZ, R40.H1_H1 ;  /* 0x30000028ff287230 */ /* 0x000fc40000004100 */
[C---:B------:R-:W-:Y:S01]  /*b3e0*/  FFMA.FTZ R45, R34.reuse, R45, R38 ;  /* 0x0000002d222d7223 */ /* 0x040fe20000010026 */
[----:B------:R-:W-:Y:S02]  /*b3f0*/  HADD2.F32 R38, -RZ, R43.H1_H1 ;  /* 0x3000002bff267230 */ /* 0x000fe40000004100 */
[----:B------:R-:W-:Y:S01]  /*b400*/  FFMA.FTZ R47, R35, R42, -R46 ;  /* 0x0000002a232f7223 */ /* 0x000fe2000001082e */
[----:B------:R-:W-:Y:S01]  /*b410*/  FFMA.FTZ R44, R34, R41, -R39 ;  /* 0x00000029222c7223 */ /* 0x000fe20000010827 */
        /* <DEDUP_REMOVED lines=73> */
.L_x_9881:
[----:B------:R-:W-:Y:S05]  /*b8b0*/  BSYNC B0 ;  /* 0x0000000000007941 */ /* 0x000fea0003800000 */
.L_x_9871:
        /* <DEDUP_REMOVED lines=8> */
.L_x_9868:
[----:B------:R-:W-:-:S13]  /*b940*/  ISETP.NE.AND P1, PT, R23, 0x3, PT ;  /* 0x000000031700780c */ /* 0x000fda0003f25270 */
[----:B------:R-:W-:Y:S05]  /*b950*/  @!P1 BRA `(.L_x_9896) ;  /* 0x0000000000049947 */ /* 0x000fea0003800000 */
[----:B------:R-:W-:Y:S01]  /*b960*/  BPT.TRAP 0x1 ;  /* 0x000000040000795c */ /* 0x000fe20000300000 */
.L_x_9896:
[----:B--2---:R-:W-:Y:S01]  /*b970*/  IMAD R0, R18, 0x8, R16 ;  /* 0x0000000812007824 */ /* 0x004fe200078e0210 */
[----:B01-3-5:R-:W-:-:S04]  /*b980*/  SHF.L.U32 R7, R22, 0x1f, RZ ;  /* 0x0000001f16077819 */ /* 0x02bfc800000006ff */
[----:B------:R0:W1:Y:S01]  /*b990*/  SYNCS.PHASECHK.TRANS64.TRYWAIT P0, [R0+URZ+0x19c30], R7 ;  /* 0x019c3007000075a7 */ /* 0x000062000800017f */
[----:B------:R-:W-:Y:S05]  /*b9a0*/  @!P1 BRA `(.L_x_9897) ;  /* 0x0000000000049947 */ /* 0x000fea0003800000 */
[----:B------:R-:W-:Y:S01]  /*b9b0*/  BPT.TRAP 0x1 ;  /* 0x000000040000795c */ /* 0x000fe20000300000 */
.L_x_9897:
[----:B------:R-:W-:Y:S01]  /*b9c0*/  VIADD R3, R16, 0x13800 ;  /* 0x0001380010037836 */ /* 0x000fe20000000000 */
[----:B------:R-:W-:Y:S01]  /*b9d0*/  LOP3.LUT R4, R36, 0x10000, RZ, 0xfc, !PT ;  /* 0x0001000024047812 */ /* 0x000fe200078efcff */
[----:B------:R-:W-:-:S03]  /*b9e0*/  IMAD.MOV.U32 R5, RZ, RZ, -0x3ffffff0 ;  /* 0xc0000010ff057424 */ /* 0x000fc600078e00ff */
[----:B------:R-:W-:-:S04]  /*b9f0*/  SHF.R.U32.HI R3, RZ, 0x4, R3 ;  /* 0x00000004ff037819 */ /* 0x000fc80000011603 */
[----:B------:R-:W-:-:S04]  /*ba00*/  LOP3.LUT R3, R3, 0x3fff, RZ, 0xc0, !PT ;  /* 0x00003fff03037812 */ /* 0x000fc800078ec0ff */
[----:B------:R-:W-:Y:S01]  /*ba10*/  LOP3.LUT R154, R3, 0x10000, RZ, 0xfc, !PT ;  /* 0x00010000039a7812 */ /* 0x000fe200078efcff */
[----:B-1----:R-:W-:Y:S06]  /*ba20*/  @P0 BRA `(.L_x_9898) ;  /* 0x0000000000080947 */ /* 0x002fec0003800000 */
[----:B------:R-:W1:Y:S02]  /*ba30*/  SYNCS.PHASECHK.TRANS64.TRYWAIT P0, [R0+URZ+0x19c30], R7 ;  /* 0x019c3007000075a7 */ /* 0x000e64000800017f */
[----:B-1----:R-:W-:Y:S05]  /*ba40*/  @!P0 BRA `(.L_x_9899) ;  /* 0x0000011000d88947 */ /* 0x002fea0003800000 */
.L_x_9898:
[----:B------:R-:W-:Y:S01]  /*ba50*/  IMAD R8, R18, 0x300, R154 ;  /* 0x0000030012087824 */ /* 0x000fe200078e029a */
[----:B------:R-:W2:Y:S01]  /*ba60*/  LDL R96, [R1+0x18] ;  /* 0x0000180001607983 */ /* 0x000ea20000100800 */
[----:B------:R-:W-:Y:S01]  /*ba70*/  IMAD.MOV.U32 R9, RZ, RZ, -0x3ffffff0 ;  /* 0xc0000010ff097424 */ /* 0x000fe200078e00ff */
[----:B------:R-:W-:Y:S05]  /*ba80*/  WARPSYNC.ALL ;  /* 0x0000000000007948 */ /* 0x000fea0003800000 */
[----:B------:R-:W-:Y:S01]  /*ba90*/  R2UR UR4, R4 ;  /* 0x00000000040472ca */ /* 0x000fe200000e0000 */
[----:B------:R-:W3:Y:S01]  /*baa0*/  LDL R98, [R1+0x14] ;  /* 0x0000140001627983 */ /* 0x000ee20000100800 */
[----:B------:R-:W-:-:S02]  /*bab0*/  R2UR UR5, R5 ;  /* 0x00000000050572ca */ /* 0x000fc400000e0000 */
[----:B------:R-:W-:Y:S01]  /*bac0*/  R2UR UR6, R8 ;  /* 0x00000000080672ca */ /* 0x000fe200000e0000 */
[----:B------:R-:W4:Y:S01]  /*bad0*/  LDL R90, [R1+0x24] ;  /* 0x00002400015a7983 */ /* 0x000f220000100800 */
[----:B------:R-:W-:Y:S01]  /*bae0*/  R2UR UR7, R9 ;  /* 0x00000000090772ca */ /* 0x000fe200000e0000 */
[----:B------:R-:W-:Y:S02]  /*baf0*/  WARPGROUP.ARRIVE ;  /* 0x00000000000079c5 */ /* 0x000fe40000000000 */
[----:B------:R-:W5:Y:S10]  /*bb00*/  LDL R91, [R1+0x20] ;  /* 0x00002000015b7983 */ /* 0x000f740000100800 */
[----:B------:R-:W-:Y:S01]  /*bb10*/  QGMMA.64x128x32.F32.E4M3.E4M3 R24, gdesc[UR4], RZ, !UPT, gsb0 ;  /* 0x01e00000041879f3 */ /* 0x000fe2000c0008ff */
[----:B------:R-:W-:-:S02]  /*bb20*/  VIADD R10, R4, 0x180 ;  /* 0x00000180040a7836 */ /* 0x000fc40000000000 */
[----:B------:R-:W-:Y:S02]  /*bb30*/  VIADD R6, R8, 0x100 ;  /* 0x0000010008067836 */ /* 0x000fe40000000000 */
[----:B------:R-:W-:Y:S02]  /*bb40*/  IMAD.MOV.U32 R11, RZ, RZ, -0x3ffffff0 ;  /* 0xc0000010ff0b7424 */ /* 0x000fe400078e00ff */
[----:B01----:R-:W-:Y:S01]  /*bb50*/  IMAD.MOV.U32 R7, RZ, RZ, -0x3ffffff0 ;  /* 0xc0000010ff077424 */ /* 0x003fe200078e00ff */
[----:B------:R-:W-:Y:S02]  /*bb60*/  R2UR UR4, R10 ;  /* 0x000000000a0472ca */ /* 0x000fe400000e0000 */
[----:B------:R-:W-:Y:S02]  /*bb70*/  R2UR UR5, R11 ;  /* 0x000000000b0572ca */ /* 0x000fe400000e0000 */
[----:B------:R-:W-:Y:S02]  /*bb80*/  R2UR UR6, R6 ;  /* 0x00000000060672ca */ /* 0x000fe400000e0000 */
[----:B------:R-:W-:Y:S01]  /*bb90*/  R2UR UR7, R7 ;  /* 0x00000000070772ca */ /* 0x000fe200000e0000 */
[----:B------:R-:W-:Y:S01]  /*bba0*/  VIADD R8, R8, 0x200 ;  /* 0x0000020008087836 */ /* 0x000fe20000000000 */
[----:B------:R-:W-:Y:S01]  /*bbb0*/  IADD3 R6, R4, 0x300, RZ ;  /* 0x0000030004067810 */ /* 0x000fe20007ffe0ff */
        /* <DEDUP_REMOVED lines=12> */
[----:B------:R-:W-:Y:S01]  /*bc80*/  ULDC UR4, c[0x0][0x988] ;  /* 0x0002620000047ab9 */ /* 0x000fe20000000800 */
[----:B----4-:R-:W-:Y:S01]  /*bc90*/  IMAD R90, R153, 0xc0, R90 ;  /* 0x000000c0995a7824 */ /* 0x010fe200078e025a */
[----:B------:R-:W-:Y:S02]  /*bca0*/  WARPGROUP.DEPBAR.LE gsb0, 0x0 ;  /* 0x00008000000079c5 */ /* 0x000fe40000010000 */
[C---:B------:R-:W-:Y:S01]  /*bcb0*/  FMUL.FTZ R109, R2.reuse, R27 ;  /* 0x0000001b026d7220 */ /* 0x040fe20000410000 */
[C---:B------:R-:W-:Y:S01]  /*bcc0*/  FMUL.FTZ R27, R2.reuse, R43 ;  /* 0x0000002b021b7220 */ /* 0x040fe20000410000 */
[----:B------:R-:W-:Y:S02]  /*bcd0*/  IMAD.MOV.U32 R43, RZ, RZ, -0x80 ;  /* 0xffffff80ff2b7424 */ /* 0x000fe400078e00ff */
[----:B------:R-:W-:Y:S02]  /*bce0*/  FMUL.FTZ R111, R2, R26 ;  /* 0x0000001a026f7220 */ /* 0x000fe40000410000 */
[----:B------:R-:W-:-:S04]  /*bcf0*/  IMAD R26, R88, R43, 0x80 ;  /* 0x00000080581a7424 */ /* 0x000fc800078e022b */
[----:B--2---:R-:W-:Y:S02]  /*bd00*/  IMAD.IADD R26, R96, 0x1, R26 ;  /* 0x00000001601a7824 */ /* 0x004fe400078e021a */
[----:B------:R-:W-:-:S03]  /*bd10*/  FMUL.FTZ R107, R2, R30 ;  /* 0x0000001e026b7220 */ /* 0x000fc60000410000 */
[----:B---3--:R-:W-:Y:S01]  /*bd20*/  IADD3 R105, -R98, 0x1, R26 ;  /* 0x0000000162697810 */ /* 0x008fe20007ffe11a */
[----:B------:R-:W0:Y:S01]  /*bd30*/  MUFU.TANH R111, R111 ;  /* 0x0000006f006f7308 */ /* 0x000e220000002400 */
[----:B------:R-:W-:-:S03]  /*bd40*/  FMUL.FTZ R103, R2, R31 ;  /* 0x0000001f02677220 */ /* 0x000fc60000410000 */
[----:B-----5:R-:W-:-:S04]  /*bd50*/  IMAD R105, R91, -0x2, R105 ;  /* 0xfffffffe5b697824 */ /* 0x020fc800078e0269 */
[----:B------:R-:W1:Y:S01]  /*bd60*/  MUFU.TANH R109, R109 ;  /* 0x0000006d006d7308 */ /* 0x000e620000002400 */
[----:B------:R-:W-:Y:S01]  /*bd70*/  IMAD R92, R91, -0x2, R26 ;  /* 0xfffffffe5b5c7824 */ /* 0x000fe200078e021a */
[----:B------:R-:W-:Y:S01]  /*bd80*/  IADD3 R43, R105, 0x8, R90 ;  /* 0x00000008692b7810 */ /* 0x000fe20007ffe05a */
[----:B------:R-:W-:-:S05]  /*bd90*/  FMUL.FTZ R101, R2, R34 ;  /* 0x0000002202657220 */ /* 0x000fca0000410000 */
[----:B------:R-:W2:Y:S01]  /*bda0*/  MUFU.TANH R107, R107 ;  /* 0x0000006b006b7308 */ /* 0x000ea20000002400 */
[----:B------:R-:W-:Y:S01]  /*bdb0*/  VIMNMX R30, R92, R43, PT ;  /* 0x0000002b5c1e7248 */ /* 0x000fe20003fe0100 */
[----:B------:R-:W-:-:S06]  /*bdc0*/  FMUL.FTZ R99, R2, R35 ;  /* 0x0000002302637220 */ /* 0x000fcc0000410000 */
[----:B------:R-:W3:Y:S01]  /*bdd0*/  MUFU.TANH R103, R103 ;  /* 0x0000006700677308 */ /* 0x000ee20000002400 */
[----:B------:R-:W-:Y:S01]  /*bde0*/  ISETP.GT.AND P0, PT, R30, RZ, PT ;  /* 0x000000ff1e00720c */ /* 0x000fe20003f04270 */
[----:B------:R-:W-:Y:S01]  /*bdf0*/  FMUL.FTZ R97, R2, R38 ;  /* 0x0000002602617220 */ /* 0x000fe20000410000 */
[----:B------:R-:W-:-:S05]  /*be00*/  ISETP.GT.AND P2, PT, R30, 0x1, PT ;  /* 0x000000011e00780c */ /* 0x000fca0003f44270 */
[----:B------:R-:W4:Y:S01]  /*be10*/  MUFU.TANH R101, R101 ;  /* 0x0000006500657308 */ /* 0x000f220000002400 */
[----:B------:R-:W-:Y:S01]  /*be20*/  ISETP.GT.AND P3, PT, R30, 0x8, PT ;  /* 0x000000081e00780c */ /* 0x000fe20003f64270 */
[----:B------:R-:W-:Y:S01]  /*be30*/  FMUL.FTZ R89, R2, R39 ;  /* 0x0000002702597220 */ /* 0x000fe20000410000 */
[----:B0-----:R-:W-:Y:S02]  /*be40*/  FSEL R111, R111, -INF , P0 ;  /* 0xff8000006f6f7808 */ /* 0x001fe40000000000 */
[----:B-1----:R-:W-:-:S03]  /*be50*/  FSEL R109, R109, -INF , P2 ;  /* 0xff8000006d6d7808 */ /* 0x002fc60001000000 */
[----:B------:R-:W0:Y:S01]  /*be60*/  MUFU.TANH R99, R99 ;  /* 0x0000006300637308 */ /* 0x000e220000002400 */
[----:B------:R-:W-:Y:S01]  /*be70*/  ISETP.GT.AND P0, PT, R30, 0x9, PT ;  /* 0x000000091e00780c */ /* 0x000fe20003f04270 */
[----:B------:R-:W-:Y:S01]  /*be80*/  FMUL.FTZ R31, R2, R42 ;  /* 0x0000002a021f7220 */ /* 0x000fe20000410000 */
[----:B--2---:R-:W-:Y:S02]  /*be90*/  FSEL R107, R107, -INF , P3 ;  /* 0xff8000006b6b7808 */ /* 0x004fe40001800000 */
[----:B------:R-:W-:-:S03]  /*bea0*/  FMNMX.FTZ R26, R111, R109, !PT ;  /* 0x0000006d6f1a7209 */ /* 0x000fc60007810000 */
[----:B------:R-:W1:Y:S01]  /*beb0*/  MUFU.TANH R97, R97 ;  /* 0x0000006100617308 */ /* 0x000e620000002400 */
[----:B------:R-:W-:Y:S02]  /*bec0*/  ISETP.GT.AND P2, PT, R30, 0x10, PT ;  /* 0x000000101e00780c */ /* 0x000fe40003f44270 */
[----:B---3--:R-:W-:Y:S02]  /*bed0*/  FSEL R103, R103, -INF , P0 ;  /* 0xff80000067677808 */ /* 0x008fe40000000000 */
[----:B------:R-:W-:-:S03]  /*bee0*/  FMNMX.FTZ R26, R107, R26, !PT ;  /* 0x0000001a6b1a7209 */ /* 0x000fc60007810000 */
[----:B------:R-:W2:Y:S01]  /*bef0*/  MUFU.TANH R89, R89 ;  /* 0x0000005900597308 */ /* 0x000ea20000002400 */
[----:B------:R-:W-:Y:S01]  /*bf00*/  ISETP.GT.AND P0, PT, R30, 0x11, PT ;  /* 0x000000111e00780c */ /* 0x000fe20003f04270 */
[----:B------:R-:W-:Y:S01]  /*bf10*/  FMUL.FTZ R39, R2, R46 ;  /* 0x0000002e02277220 */ /* 0x000fe20000410000 */
[----:B----4-:R-:W-:Y:S02]  /*bf20*/  FSEL R101, R101, -INF , P2 ;  /* 0xff80000065657808 */ /* 0x010fe40001000000 */
[----:B------:R-:W-:-:S03]  /*bf30*/  FMNMX.FTZ R26, R103, R26, !PT ;  /* 0x0000001a671a7209 */ /* 0x000fc60007810000 */
[----:B------:R-:W3:Y:S01]  /*bf40*/  MUFU.TANH R31, R31 ;  /* 0x0000001f001f7308 */ /* 0x000ee20000002400 */
[----:B------:R-:W-:Y:S01]  /*bf50*/  ISETP.GT.AND P2, PT, R30, 0x18, PT ;  /* 0x000000181e00780c */ /* 0x000fe20003f44270 */
[----:B------:R-:W-:Y:S01]  /*bf60*/  FMUL.FTZ R35, R2, R47 ;  /* 0x0000002f02237220 */ /* 0x000fe20000410000 */
[----:B0-----:R-:W-:Y:S02]  /*bf70*/  FSEL R99, R99, -INF , P0 ;  /* 0xff80000063637808 */ /* 0x001fe40000000000 */
[----:B------:R-:W-:-:S03]  /*bf80*/  FMNMX.FTZ R26, R101, R26, !PT ;  /* 0x0000001a651a7209 */ /* 0x000fc60007810000 */
[----:B------:R-:W0:Y:S01]  /*bf90*/  MUFU.TANH R27, R27 ;  /* 0x0000001b001b7308 */ /* 0x000e220000002400 */
[C---:B------:R-:W-:Y:S01]  /*bfa0*/  FMUL.FTZ R3, R2.reuse, R24 ;  /* 0x0000001802037220 */ /* 0x040fe20000410000 */
[----:B------:R-:W-:Y:S01]  /*bfb0*/  FMUL.FTZ R24, R2, R41 ;  /* 0x0000002902187220 */ /* 0x000fe20000410000 */
[----:B------:R-:W-:Y:S01]  /*bfc0*/  ISETP.GT.AND P0, PT, R30, 0x19, PT ;  /* 0x000000191e00780c */ /* 0x000fe20003f04270 */
[C---:B------:R-:W-:Y:S01]  /*bfd0*/  FMUL.FTZ R41, R2.reuse, R50 ;  /* 0x0000003202297220 */ /* 0x040fe20000410000 */
[----:B-1----:R-:W-:Y:S02]  /*bfe0*/  FSEL R97, R97, -INF , P2 ;  /* 0xff80000061617808 */ /* 0x002fe40001000000 */
[----:B------:R-:W-:Y:S01]  /*bff0*/  FMNMX.FTZ R26, R99, R26, !PT ;  /* 0x0000001a631a7209 */ /* 0x000fe20007810000 */
[----:B------:R-:W1:Y:S01]  /*c000*/  MUFU.TANH R39, R39 ;  /* 0x0000002700277308 */ /* 0x000e620000002400 */
[C---:B------:R-:W-:Y:S01]  /*c010*/  FMUL.FTZ R9, R2.reuse, R28 ;  /* 0x0000001c02097220 */ /* 0x040fe20000410000 */
[----:B------:R-:W-:Y:S01]  /*c020*/  FMUL.FTZ R28, R2, R45 ;  /* 0x0000002d021c7220 */ /* 0x000fe20000410000 */
[----:B------:R-:W-:Y:S01]  /*c030*/  ISETP.GT.AND P2, PT, R30, 0x20, PT ;  /* 0x000000201e00780c */ /* 0x000fe20003f44270 */
[----:B------:R-:W-:Y:S01]  /*c040*/  FMUL.FTZ R45, R2, R51 ;  /* 0x00000033022d7220 */ /* 0x000fe20000410000 */
[----:B--2---:R-:W-:-:S02]  /*c050*/  FSEL R89, R89, -INF , P0 ;  /* 0xff80000059597808 */ /* 0x004fc40000000000 */
[----:B------:R-:W-:Y:S01]  /*c060*/  FMNMX.FTZ R34, R97, R26, !PT ;  /* 0x0000001a61227209 */ /* 0x000fe20007810000 */
        /* <DEDUP_REMOVED lines=8> */
[----:B------:R-:W-:Y:S01]  /*c0f0*/  ISETP.GT.AND P2, PT, R30, 0x28, PT ;  /* 0x000000281e00780c */ /* 0x000fe20003f44270 */
[----:B------:R-:W-:Y:S01]  /*c100*/  FMUL.FTZ R47, R2, R55 ;  /* 0x00000037022f7220 */ /* 0x000fe20000410000 */
[----:B0-----:R-:W-:-:S02]  /*c110*/  FSEL R27, R27, -INF , P0 ;  /* 0xff8000001b1b7808 */ /* 0x001fc40000000000 */
[----:B------:R-:W-:-:S03]  /*c120*/  FMNMX.FTZ R34, R31, R34, !PT ;  /* 0x000000221f227209 */ /* 0x000fc60007810000 */
[----:B------:R-:W0:Y:S01]  /*c130*/  MUFU.TANH R45, R45 ;  /* 0x0000002d002d7308 */ /* 0x000e220000002400 */
[C---:B------:R-:W-:Y:S01]  /*c140*/  FMUL.FTZ R15, R2.reuse, R36 ;  /* 0x00000024020f7220 */ /* 0x040fe20000410000 */
[----:B------:R-:W-:Y:S01]  /*c150*/  FMUL.FTZ R36, R2, R53 ;  /* 0x0000003502247220 */ /* 0x000fe20000410000 */
[----:B------:R-:W-:Y:S01]  /*c160*/  ISETP.GT.AND P0, PT, R30, 0x29, PT ;  /* 0x000000291e00780c */ /* 0x000fe20003f04270 */
[----:B------:R-:W-:Y:S01]  /*c170*/  FMUL.FTZ R53, R2, R58 ;  /* 0x0000003a02357220 */ /* 0x000fe20000410000 */
[----:B-1----:R-:W-:Y:S02]  /*c180*/  FSEL R39, R39, -INF , P2 ;  /* 0xff80000027277808 */ /* 0x002fe40001000000 */
[----:B------:R-:W-:Y:S01]  /*c190*/  FMNMX.FTZ R34, R27, R34, !PT ;  /* 0x000000221b227209 */ /* 0x000fe20007810000 */
[----:B------:R-:W1:Y:S01]  /*c1a0*/  MUFU.TANH R49, R49 ;  /* 0x0000003100317308 */ /* 0x000e620000002400 */
[----:B------:R-:W-:Y:S01]  /*c1b0*/  ISETP.GT.AND P2, PT, R30, 0x30, PT ;  /* 0x000000301e00780c */ /* 0x000fe20003f44270 */
[----:B------:R-:W-:Y:S01]  /*c1c0*/  FMUL.FTZ R51, R2, R59 ;  /* 0x0000003b02337220 */ /* 0x000fe20000410000 */
[----:B--2---:R-:W-:-:S02]  /*c1d0*/  FSEL R35, R35, -INF , P0 ;  /* 0xff80000023237808 */ /* 0x004fc40000000000 */
[----:B------:R-:W-:-:S03]  /*c1e0*/  FMNMX.FTZ R34, R39, R34, !PT ;  /* 0x0000002227227209 */ /* 0x000fc60007810000 */
        /* <DEDUP_REMOVED lines=38> */
[----:B------:R-:W-:Y:S02]  /*c450*/  ISETP.GT.AND P2, PT, R30, 0x50, PT ;  /* 0x000000501e00780c */ /* 0x000fe40003f44270 */
[----:B--2---:R-:W-:-:S02]  /*c460*/  FSEL R55, R55, -INF , P0 ;  /* 0xff80000037377808 */ /* 0x004fc40000000000 */
[----:B------:R-:W-:-:S03]  /*c470*/  FMNMX.FTZ R38, R57, R38, !PT ;  /* 0x0000002639267209 */ /* 0x000fc60007810000 */
[----:B------:R1:W2:Y:S01]  /*c480*/  MUFU.TANH R67, R71 ;  /* 0x0000004700437308 */ /* 0x0002a20000002400 */
[----:B------:R-:W-:Y:S01]  /*c490*/  FMUL.FTZ R75, R2, R75 ;  /* 0x0000004b024b7220 */ /* 0x000fe20000410000 */
[----:B------:R-:W-:Y:S02]  /*c4a0*/  ISETP.GT.AND P0, PT, R30, 0x51, PT ;  /* 0x000000511e00780c */ /* 0x000fe40003f04270 */
[----:B---3--:R-:W-:Y:S02]  /*c4b0*/  FSEL R63, R63, -INF , P2 ;  /* 0xff8000003f3f7808 */ /* 0x008fe40001000000 */
[----:B------:R-:W-:Y:S02]  /*c4c0*/  FMNMX.FTZ R38, R55, R38, !PT ;  /* 0x0000002637267209 */ /* 0x000fe40007810000 */
[----:B------:R-:W3:Y:S01]  /*c4d0*/  MUFU.TANH R74, R74 ;  /* 0x0000004a004a7308 */ /* 0x000ee20000002400 */
[----:B------:R-:W-:Y:S01]  /*c4e0*/  FMUL.FTZ R78, R2, R78 ;  /* 0x0000004e024e7220 */ /* 0x000fe20000410000 */
[----:B------:R-:W-:-:S02]  /*c4f0*/  ISETP.GT.AND P2, PT, R30, 0x58, PT ;  /* 0x000000581e00780c */ /* 0x000fc40003f44270 */
[----:B0-----:R-:W-:Y:S02]  /*c500*/  FSEL R59, R59, -INF , P0 ;  /* 0xff8000003b3b7808 */ /* 0x001fe40000000000 */
[----:B------:R-:W-:Y:S02]  /*c510*/  FMNMX.FTZ R38, R63, R38, !PT ;  /* 0x000000263f267209 */ /* 0x000fe40007810000 */
[----:B------:R-:W0:Y:S01]  /*c520*/  MUFU.TANH R75, R75 ;  /* 0x0000004b004b7308 */ /* 0x000e220000002400 */
[----:B------:R-:W-:Y:S01]  /*c530*/  FMUL.FTZ R79, R2, R79 ;  /* 0x0000004f024f7220 */ /* 0x000fe20000410000 */
[----:B------:R-:W-:Y:S02]  /*c540*/  ISETP.GT.AND P0, PT, R30, 0x59, PT ;  /* 0x000000591e00780c */ /* 0x000fe40003f04270 */
[----:B-1----:R-:W-:Y:S02]  /*c550*/  FSEL R71, R26, -INF , P2 ;  /* 0xff8000001a477808 */ /* 0x002fe40001000000 */
[----:B------:R-:W-:-:S02]  /*c560*/  FMNMX.FTZ R38, R59, R38, !PT ;  /* 0x000000263b267209 */ /* 0x000fc40007810000 */
[----:B------:R-:W1:Y:S01]  /*c570*/  MUFU.TANH R78, R78 ;  /* 0x0000004e004e7308 */ /* 0x000e620000002400 */
[----:B------:R-:W-:Y:S01]  /*c580*/  FMUL.FTZ R82, R2, R82 ;  /* 0x0000005202527220 */ /* 0x000fe20000410000 */
[----:B------:R-:W-:Y:S02]  /*c590*/  ISETP.GT.AND P2, PT, R30, 0x60, PT ;  /* 0x000000601e00780c */ /* 0x000fe40003f44270 */
[----:B--2---:R-:W-:Y:S02]  /*c5a0*/  FSEL R67, R67, -INF , P0 ;  /* 0xff80000043437808 */ /* 0x004fe40000000000 */
[----:B------:R-:W-:Y:S02]  /*c5b0*/  FMNMX.FTZ R38, R71, R38, !PT ;  /* 0x0000002647267209 */ /* 0x000fe40007810000 */
[----:B------:R3:W2:Y:S01]  /*c5c0*/  MUFU.TANH R34, R79 ;  /* 0x0000004f00227308 */ /* 0x0006a20000002400 */
[C---:B------:R-:W-:Y:S01]  /*c5d0*/  FMUL.FTZ R83, R2.reuse, R83 ;  /* 0x0000005302537220 */ /* 0x040fe20000410000 */
[----:B------:R-:W-:Y:S01]  /*c5e0*/  FMNMX.FTZ R38, R67, R38, !PT ;  /* 0x0000002643267209 */ /* 0x000fe20007810000 */
[----:B------:R-:W-:Y:S01]  /*c5f0*/  FMUL.FTZ R86, R2, R86 ;  /* 0x0000005602567220 */ /* 0x000fe20000410000 */
[----:B------:R-:W-:-:S04]  /*c600*/  ISETP.GT.AND P0, PT, R30, 0x61, PT ;  /* 0x000000611e00780c */ /* 0x000fc80003f04270 */
[----:B------:R-:W4:Y:S01]  /*c610*/  MUFU.TANH R82, R82 ;  /* 0x0000005200527308 */ /* 0x000f220000002400 */
[----:B---3--:R-:W-:Y:S02]  /*c620*/  FSEL R79, R74, -INF , P2 ;  /* 0xff8000004a4f7808 */ /* 0x008fe40001000000 */
[----:B------:R-:W-:Y:S02]  /*c630*/  ISETP.GT.AND P2, PT, R30, 0x68, PT ;  /* 0x000000681e00780c */ /* 0x000fe40003f44270 */
[----:B------:R-:W-:Y:S01]  /*c640*/  FMNMX.FTZ R26, R79, R38, !PT ;  /* 0x000000264f1a7209 */ /* 0x000fe20007810000 */
[----:B------:R-:W-:Y:S01]  /*c650*/  FMUL.FTZ R38, R2, R87 ;  /* 0x0000005702267220 */ /* 0x000fe20000410000 */
[----:B0-----:R-:W-:Y:S01]  /*c660*/  FSEL R75, R75, -INF , P0 ;  /* 0xff8000004b4b7808 */ /* 0x001fe20000000000 */
[----:B------:R2:W0:Y:S01]  /*c670*/  MUFU.TANH R93, R83 ;  /* 0x00000053005d7308 */ /* 0x0004220000002400 */
[----:B------:R-:W-:Y:S02]  /*c680*/  ISETP.GT.AND P0, PT, R30, 0x69, PT ;  /* 0x000000691e00780c */ /* 0x000fe40003f04270 */
[----:B-1----:R-:W-:-:S02]  /*c690*/  FSEL R87, R78, -INF , P2 ;  /* 0xff8000004e577808 */ /* 0x002fc40001000000 */
[----:B------:R-:W-:-:S03]  /*c6a0*/  FMNMX.FTZ R26, R75, R26, !PT ;  /* 0x0000001a4b1a7209 */ /* 0x000fc60007810000 */
[----:B------:R-:W1:Y:S01]  /*c6b0*/  MUFU.TANH R86, R86 ;  /* 0x0000005600567308 */ /* 0x000e620000002400 */
[----:B--2---:R-:W-:Y:S02]  /*c6c0*/  FSEL R83, R34, -INF , P0 ;  /* 0xff80000022537808 */ /* 0x004fe40000000000 */
[----:B------:R-:W-:Y:S02]  /*c6d0*/  ISETP.GT.AND P2, PT, R30, 0x70, PT ;  /* 0x000000701e00780c */ /* 0x000fe40003f44270 */
[----:B------:R-:W-:-:S03]  /*c6e0*/  FMNMX.FTZ R34, R87, R26, !PT ;  /* 0x0000001a57227209 */ /* 0x000fc60007810000 */
[----:B------:R-:W2:Y:S01]  /*c6f0*/  MUFU.TANH R38, R38 ;  /* 0x0000002600267308 */ /* 0x000ea20000002400 */
[----:B------:R-:W-:Y:S02]  /*c700*/  ISETP.GT.AND P0, PT, R30, 0x71, PT ;  /* 0x000000711e00780c */ /* 0x000fe40003f04270 */
[----:B----4-:R-:W-:Y:S02]  /*c710*/  FSEL R91, R82, -INF , P2 ;  /* 0xff800000525b7808 */ /* 0x010fe40001000000 */
[----:B------:R-:W-:Y:S02]  /*c720*/  FMNMX.FTZ R34, R83, R34, !PT ;  /* 0x0000002253227209 */ /* 0x000fe40007810000 */
[----:B------:R-:W-:Y:S02]  /*c730*/  ISETP.GT.AND P2, PT, R30, 0x78, PT ;  /* 0x000000781e00780c */ /* 0x000fe40003f44270 */
[----:B0-----:R-:W-:Y:S02]  /*c740*/  FSEL R93, R93, -INF , P0 ;  /* 0xff8000005d5d7808 */ /* 0x001fe40000000000 */
[----:B------:R-:W-:-:S02]  /*c750*/  FMNMX.FTZ R34, R91, R34, !PT ;  /* 0x000000225b227209 */ /* 0x000fc40007810000 */
[----:B------:R-:W-:Y:S01]  /*c760*/  ISETP.GT.AND P0, PT, R30, 0x79, PT ;  /* 0x000000791e00780c */ /* 0x000fe20003f04270 */
[----:B------:R-:W-:Y:S01]  /*c770*/  FMUL.FTZ R30, R2, R61 ;  /* 0x0000003d021e7220 */ /* 0x000fe20000410000 */
[----:B-1----:R-:W-:Y:S02]  /*c780*/  FSEL R61, R86, -INF , P2 ;  /* 0xff800000563d7808 */ /* 0x002fe40001000000 */
[----:B------:R-:W-:Y:S02]  /*c790*/  FMNMX.FTZ R34, R93, R34, !PT ;  /* 0x000000225d227209 */ /* 0x000fe40007810000 */
[----:B--2---:R-:W-:Y:S02]  /*c7a0*/  FSEL R95, R38, -INF , P0 ;  /* 0xff800000265f7808 */ /* 0x004fe40000000000 */
[----:B------:R-:W-:-:S04]  /*c7b0*/  FMNMX.FTZ R38, R61, R34, !PT ;  /* 0x000000223d267209 */ /* 0x000fc80007810000 */
[----:B------:R-:W-:-:S05]  /*c7c0*/  FMNMX.FTZ R42, R95, R38, !PT ;  /* 0x000000265f2a7209 */ /* 0x000fca0007810000 */
[----:B------:R-:W0:Y:S01]  /*c7d0*/  SHFL.BFLY PT, R43, R42, 0x2, 0x1f ;  /* 0x0c401f002a2b7f89 */ /* 0x000e2200000e0000 */
[C---:B------:R-:W-:Y:S01]  /*c7e0*/  FMUL.FTZ R26, R2.reuse, R60 ;  /* 0x0000003c021a7220 */ /* 0x040fe20000410000 */
[----:B------:R-:W-:Y:S01]  /*c7f0*/  FMUL.FTZ R8, R2, R25 ;  /* 0x0000001902087220 */ /* 0x000fe20000410000 */
[----:B0-----:R-:W-:-:S05]  /*c800*/  FMNMX.FTZ R60, R42, R43, !PT ;  /* 0x0000002b2a3c7209 */ /* 0x001fca0007810000 */
[----:B------:R-:W0:Y:S01]  /*c810*/  SHFL.BFLY PT, R43, R60, 0x1, 0x1f ;  /* 0x0c201f003c2b7f89 */ /* 0x000e2200000e0000 */
[----:B------:R-:W1:Y:S01]  /*c820*/  MUFU.TANH R3, R3 ;  /* 0x0000000300037308 */ /* 0x000e620000002400 */
[----:B------:R-:W-:Y:S01]  /*c830*/  FMUL.FTZ R12, R2, R29 ;  /* 0x0000001d020c7220 */ /* 0x000fe20000410000 */
[----:B------:R-:W-:-:S06]  /*c840*/  IMAD.U32 R42, RZ, RZ, UR4 ;  /* 0x00000004ff2a7e24 */ /* 0x000fcc000f8e00ff */
[----:B------:R-:W2:Y:S01]  /*c850*/  MUFU.TANH R8, R8 ;  /* 0x0000000800087308 */ /* 0x000ea20000002400 */
[C---:B------:R-:W-:Y:S01]  /*c860*/  FMUL.FTZ R25, R2.reuse, R44 ;  /* 0x0000002c02197220 */ /* 0x040fe20000410000 */
[----:B------:R-:W-:Y:S01]  /*c870*/  FMUL.FTZ R44, R2, R68 ;  /* 0x00000044022c7220 */ /* 0x000fe20000410000 */
[----:B------:R-:W-:-:S05]  /*c880*/  VIADDMNMX R68, R90, R105, R92, PT ;  /* 0x000000695a447246 */ /* 0x000fca000380015c */
[----:B------:R-:W3:Y:S01]  /*c890*/  MUFU.TANH R9, R9 ;  /* 0x0000000900097308 */ /* 0x000ee20000002400 */
[----:B0-----:R-:W-:-:S07]  /*c8a0*/  FMNMX.FTZ R43, R60, R43, !PT ;  /* 0x0000002b3c2b7209 */ /* 0x001fce0007810000 */
[----:B------:R-:W0:Y:S01]  /*c8b0*/  MUFU.TANH R12, R12 ;  /* 0x0000000c000c7308 */ /* 0x000e220000002400 */
[----:B------:R-:W-:Y:S01]  /*c8c0*/  FMUL.FTZ R14, R2, R33 ;  /* 0x00000021020e7220 */ /* 0x000fe20000410000 */
[C---:B------:R-:W-:Y:S01]  /*c8d0*/  FSETP.NEU.FTZ.AND P0, PT, R43.reuse, -INF , PT ;  /* 0xff8000002b00780b */ /* 0x040fe20003f1d000 */
[----:B------:R-:W-:-:S01]  /*c8e0*/  FFMA.FTZ R60, R43, R42, -8 ;  /* 0xc10000002b3c7423 */ /* 0x000fc2000001002a */
[----:B------:R-:W-:-:S04]  /*c8f0*/  ISETP.GT.AND P2, PT, R68, 0x1, PT ;  /* 0x000000014400780c */ /* 0x000fc80003f44270 */
[----:B------:R-:W4:Y:S01]  /*c900*/  MUFU.TANH R13, R13 ;  /* 0x0000000d000d7308 */ /* 0x000f220000002400 */
[----:B------:R-:W-:Y:S02]  /*c910*/  FSEL R60, R60, RZ, P0 ;  /* 0x000000ff3c3c7208 */ /* 0x000fe40000000000 */
[----:B------:R-:W-:Y:S01]  /*c920*/  ISETP.GT.AND P0, PT, R68, RZ, PT ;  /* 0x000000ff4400720c */ /* 0x000fe20003f04270 */
[----:B------:R-:W-:Y:S01]  /*c930*/  FMUL.FTZ R46, R2, R69 ;  /* 0x00000045022e7220 */ /* 0x000fe20000410000 */
[----:B------:R-:W-:Y:S01]  /*c940*/  ISETP.GT.AND P3, PT, R68, 0x8, PT ;  /* 0x000000084400780c */ /* 0x000fe20003f64270 */
[----:B------:R-:W-:Y:S01]  /*c950*/  FMUL.FTZ R20, R2, R37 ;  /* 0x0000002502147220 */ /* 0x000fe20000410000 */
[----:B-1----:R-:W-:Y:S01]  /*c960*/  FSEL R69, R3, -INF , P0 ;  /* 0xff80000003457808 */ /* 0x002fe20000000000 */
[----:B------:R-:W1:Y:S01]  /*c970*/  MUFU.TANH R14, R14 ;  /* 0x0000000e000e7308 */ /* 0x000e620000002400 */
[----:B--2---:R-:W-:Y:S02]  /*c980*/  FSEL R8, R8, -INF , P2 ;  /* 0xff80000008087808 */ /* 0x004fe40001000000 */
[----:B------:R-:W-:-:S02]  /*c990*/  ISETP.GT.AND P0, PT, R68, 0x9, PT ;  /* 0x000000094400780c */ /* 0x000fc40003f04270 */
[----:B---3--:R-:W-:Y:S02]  /*c9a0*/  FSEL R9, R9, -INF , P3 ;  /* 0xff80000009097808 */ /* 0x008fe40001800000 */
[----:B------:R-:W-:Y:S01]  /*c9b0*/  FMNMX.FTZ R70, R69, R8, !PT ;  /* 0x0000000845467209 */ /* 0x000fe20007810000 */
[----:B------:R-:W2:Y:S01]  /*c9c0*/  MUFU.TANH R15, R15 ;  /* 0x0000000f000f7308 */ /* 0x000ea20000002400 */
[----:B------:R-:W-:Y:S01]  /*c9d0*/  FMUL.FTZ R50, R2, R73 ;  /* 0x0000004902327220 */ /* 0x000fe20000410000 */
[----:B------:R-:W-:Y:S02]  /*c9e0*/  ISETP.GT.AND P2, PT, R68, 0x10, PT ;  /* 0x000000104400780c */ /* 0x000fe40003f44270 */
[----:B0-----:R-:W-:Y:S02]  /*c9f0*/  FSEL R73, R12, -INF , P0 ;  /* 0xff8000000c497808 */ /* 0x001fe40000000000 */
[----:B------:R-:W-:Y:S02]  /*ca00*/  FMNMX.FTZ R70, R9, R70, !PT ;  /* 0x0000004609467209 */ /* 0x000fe40007810000 */
[----:B------:R-:W0:Y:S01]  /*ca10*/  MUFU.TANH R20, R20 ;  /* 0x0000001400147308 */ /* 0x000e220000002400 */
[----:B------:R-:W-:-:S02]  /*ca20*/  ISETP.GT.AND P0, PT, R68, 0x11, PT ;  /* 0x000000114400780c */ /* 0x000fc40003f04270 */
[----:B----4-:R-:W-:Y:S02]  /*ca30*/  FSEL R13, R13, -INF , P2 ;  /* 0xff8000000d0d7808 */ /* 0x010fe40001000000 */
[----:B------:R-:W-:-:S03]  /*ca40*/  FMNMX.FTZ R70, R73, R70, !PT ;  /* 0x0000004649467209 */ /* 0x000fc60007810000 */
[----:B------:R-:W3:Y:S01]  /*ca50*/  MUFU.TANH R21, R21 ;  /* 0x0000001500157308 */ /* 0x000ee20000002400 */
[----:B------:R-:W-:Y:S01]  /*ca60*/  FMUL.FTZ R54, R2, R77 ;  /* 0x0000004d02367220 */ /* 0x000fe20000410000 */
[----:B------:R-:W-:Y:S02]  /*ca70*/  ISETP.GT.AND P2, PT, R68, 0x18, PT ;  /* 0x000000184400780c */ /* 0x000fe40003f44270 */
[----:B-1----:R-:W-:Y:S02]  /*ca80*/  FSEL R77, R14, -INF , P0 ;  /* 0xff8000000e4d7808 */ /* 0x002fe40000000000 */
[----:B------:R-:W-:Y:S02]  /*ca90*/  FMNMX.FTZ R70, R13, R70, !PT ;  /* 0x000000460d467209 */ /* 0x000fe40007810000 */
        /* <DEDUP_REMOVED lines=8> */
[----:B------:R-:W-:Y:S02]  /*cb20*/  ISETP.GT.AND P2, PT, R68, 0x20, PT ;  /* 0x000000204400780c */ /* 0x000fe40003f44270 */
[----:B0-----:R-:W-:Y:S02]  /*cb30*/  FSEL R85, R20, -INF , P0 ;  /* 0xff80000014557808 */ /* 0x001fe40000000000 */
[----:B------:R-:W-:Y:S01]  /*cb40*/  FMNMX.FTZ R70, R15, R70, !PT ;  /* 0x000000460f467209 */ /* 0x000fe20007810000 */
[----:B------:R-:W0:Y:S01]  /*cb50*/  MUFU.TANH R28, R28 ;  /* 0x0000001c001c7308 */ /* 0x000e220000002400 */
[----:B------:R-:W-:Y:S01]  /*cb60*/  ISETP.GT.AND P0, PT, R68, 0x21, PT ;  /* 0x000000214400780c */ /* 0x000fe20003f04270 */
[----:B------:R-:W-:Y:S01]  /*cb70*/  FMUL.FTZ R33, R2, R52 ;  /* 0x0000003402217220 */ /* 0x000fe20000410000 */
        /* <DEDUP_REMOVED lines=13> */
[----:B------:R-:W-:Y:S01]  /*cc50*/  FMUL.FTZ R58, R2, R81 ;  /* 0x00000051023a7220 */ /* 0x000fe20000410000 */
[----:B------:R-:W-:Y:S01]  /*cc60*/  FFMA.FTZ R81, R99, R42, -R60 ;  /* 0x0000002a63517223 */ /* 0x000fe2000001083c */
[----:B------:R-:W-:Y:S02]  /*cc70*/  ISETP.GT.AND P2, PT, R68, 0x30, PT ;  /* 0x000000304400780c */ /* 0x000fe40003f44270 */
[----:B0-----:R-:W-:Y:S02]  /*cc80*/  FSEL R99, R28, -INF , P0 ;  /* 0xff8000001c637808 */ /* 0x001fe40000000000 */
[----:B------:R-:W-:Y:S01]  /*cc90*/  FMNMX.FTZ R70, R25, R70, !PT ;  /* 0x0000004619467209 */ /* 0x000fe20007810000 */
[----:B------:R-:W-:Y:S01]  /*cca0*/  MUFU.TANH R36, R36 ;  /* 0x0000002400247308 */ /* 0x000fe20000002400 */
[----:B------:R-:W-:Y:S02]  /*ccb0*/  ISETP.GT.AND P0, PT, R68, 0x31, PT ;  /* 0x000000314400780c */ /* 0x000fe40003f04270 */
[----:B---3--:R-:W-:-:S02]  /*ccc0*/  FSEL R29, R29, -INF , P2 ;  /* 0xff8000001d1d7808 */ /* 0x008fc40001000000 */
[----:B------:R-:W-:-:S03]  /*ccd0*/  FMNMX.FTZ R70, R99, R70, !PT ;  /* 0x0000004663467209 */ /* 0x000fc60007810000 */
[----:B------:R-:W0:Y:S01]  /*cce0*/  MUFU.TANH R37, R37 ;  /* 0x0000002500257308 */ /* 0x000e220000002400 */
[----:B------:R-:W-:-:S01]  /*ccf0*/  FFMA.FTZ R24, R31, R42, -R60 ;  /* 0x0000002a1f187223 */ /* 0x000fc2000001083c */
[----:B------:R-:W-:Y:S02]  /*cd00*/  ISETP.GT.AND P2, PT, R68, 0x38, PT ;  /* 0x000000384400780c */ /* 0x000fe40003f44270 */
[----:B-1----:R-:W-:Y:S02]  /*cd10*/  FSEL R31, R32, -INF , P0 ;  /* 0xff800000201f7808 */ /* 0x002fe40000000000 */
[----:B------:R-:W-:Y:S02]  /*cd20*/  FMNMX.FTZ R70, R29, R70, !PT ;  /* 0x000000461d467209 */ /* 0x000fe40007810000 */
[----:B------:R-:W1:Y:S01]  /*cd30*/  MUFU.TANH R40, R40 ;  /* 0x0000002800287308 */ /* 0x000e620000002400 */
[----:B------:R-:W-:-:S01]  /*cd40*/  FFMA.FTZ R101, R101, R42, -R60 ;  /* 0x0000002a65657223 */ /* 0x000fc2000001083c */
[----:B------:R-:W-:-:S02]  /*cd50*/  ISETP.GT.AND P0, PT, R68, 0x39, PT ;  /* 0x000000394400780c */ /* 0x000fc40003f04270 */
[----:B--2---:R-:W-:Y:S02]  /*cd60*/  FSEL R33, R33, -INF , P2 ;  /* 0xff80000021217808 */ /* 0x004fe40001000000 */
[----:B------:R-:W-:Y:S02]  /*cd70*/  FMNMX.FTZ R70, R31, R70, !PT ;  /* 0x000000461f467209 */ /* 0x000fe40007810000 */
[----:B------:R-:W2:Y:S01]  /*cd80*/  MUFU.TANH R26, R26 ;  /* 0x0000001a001a7308 */ /* 0x000ea20000002400 */
[----:B------:R-:W-:Y:S01]  /*cd90*/  ISETP.GT.AND P2, PT, R68, 0x40, PT ;  /* 0x000000404400780c */ /* 0x000fe20003f44270 */
[----:B------:R-:W-:Y:S01]  /*cda0*/  FMUL.FTZ R38, R2, R65 ;  /* 0x0000004102267220 */ /* 0x000fe20000410000 */
[----:B------:R-:W-:-:S05]  /*cdb0*/  FMNMX.FTZ R70, R33, R70, !PT ;  /* 0x0000004621467209 */ /* 0x000fca0007810000 */
[----:B------:R-:W-:Y:S01]  /*cdc0*/  MUFU.TANH R30, R30 ;  /* 0x0000001e001e7308 */ /* 0x000fe20000002400 */
[----:B0-----:R-:W-:-:S07]  /*cdd0*/  FSEL R37, R37, -INF , P2 ;  /* 0xff80000025257808 */ /* 0x001fce0001000000 */
[----:B------:R0:W-:Y:S01]  /*cde0*/  MUFU.EX2 R14, R101 ;  /* 0x00000065000e7308 */ /* 0x0001e20000000800 */
[----:B------:R-:W-:-:S01]  /*cdf0*/  FFMA.FTZ R103, R103, R42, -R60 ;  /* 0x0000002a67677223 */ /* 0x000fc2000001083c */
[----:B------:R-:W-:Y:S01]  /*ce00*/  FFMA.FTZ R28, R39, R42, -R60 ;  /* 0x0000002a271c7223 */ /* 0x000fe2000001083c */
[----:B0-----:R-:W-:-:S05]  /*ce10*/  FSEL R101, R36, -INF , P0 ;  /* 0xff80000024657808 */ /* 0x001fca0000000000 */
[----:B------:R-:W0:Y:S01]  /*ce20*/  MUFU.TANH R34, R34 ;  /* 0x0000002200227308 */ /* 0x000e220000002400 */
[C---:B------:R-:W-:Y:S02]  /*ce30*/  ISETP.GT.AND P0, PT, R68.reuse, 0x41, PT ;  /* 0x000000414400780c */ /* 0x040fe40003f04270 */
[----:B------:R-:W-:Y:S02]  /*ce40*/  FMNMX.FTZ R70, R101, R70, !PT ;  /* 0x0000004665467209 */ /* 0x000fe40007810000 */
[----:B------:R-:W-:Y:S02]  /*ce50*/  ISETP.GT.AND P2, PT, R68, 0x48, PT ;  /* 0x000000484400780c */ /* 0x000fe40003f44270 */
[----:B-1----:R-:W-:Y:S01]  /*ce60*/  FSEL R39, R40, -INF , P0 ;  /* 0xff80000028277808 */ /* 0x002fe20000000000 */
[----:B------:R-:W1:Y:S01]  /*ce70*/  MUFU.TANH R38, R38 ;  /* 0x0000002600267308 */ /* 0x000e620000002400 */
[----:B------:R-:W-:Y:S01]  /*ce80*/  FMNMX.FTZ R70, R37, R70, !PT ;  /* 0x0000004625467209 */ /* 0x000fe20007810000 */
[----:B------:R-:W-:Y:S01]  /*ce90*/  FFMA.FTZ R107, R107, R42, -R60 ;  /* 0x0000002a6b6b7223 */ /* 0x000fe2000001083c */
[----:B------:R-:W-:Y:S01]  /*cea0*/  ISETP.GT.AND P0, PT, R68, 0x49, PT ;  /* 0x000000494400780c */ /* 0x000fe20003f04270 */
[----:B------:R-:W-:Y:S01]  /*ceb0*/  FMUL.FTZ R48, R2, R72 ;  /* 0x0000004802307220 */ /* 0x000fe20000410000 */
[----:B------:R-:W-:-:S03]  /*cec0*/  FMNMX.FTZ R70, R39, R70, !PT ;  /* 0x0000004627467209 */ /* 0x000fc60007810000 */
[----:B------:R-:W3:Y:S08]  /*ced0*/  MUFU.TANH R44, R44 ;  /* 0x0000002c002c7308 */ /* 0x000ef00000002400 */
[----:B------:R2:W-:Y:S02]  /*cee0*/  MUFU.EX2 R12, R103 ;  /* 0x00000067000c7308 */ /* 0x0005e40000000800 */
[----:B--2---:R-:W-:-:S06]  /*cef0*/  FSEL R103, R26, -INF , P2 ;  /* 0xff8000001a677808 */ /* 0x004fcc0001000000 */
[----:B------:R-:W2:Y:S01]  /*cf00*/  MUFU.TANH R46, R46 ;  /* 0x0000002e002e7308 */ /* 0x000ea20000002400 */
[----:B------:R-:W-:Y:S02]  /*cf10*/  ISETP.GT.AND P2, PT, R68, 0x50, PT ;  /* 0x000000504400780c */ /* 0x000fe40003f44270 */
[----:B------:R-:W-:-:S05]  /*cf20*/  FMNMX.FTZ R70, R103, R70, !PT ;  /* 0x0000004667467209 */ /* 0x000fca0007810000 */
[----:B------:R4:W-:Y:S01]  /*cf30*/  MUFU.EX2 R3, R107 ;  /* 0x0000006b00037308 */ /* 0x0009e20000000800 */
[----:B0-----:R-:W-:Y:S01]  /*cf40*/  FSEL R105, R34, -INF , P2 ;  /* 0xff80000022697808 */ /* 0x001fe20001000000 */
[----:B------:R-:W-:Y:S01]  /*cf50*/  FMUL.FTZ R52, R2, R76 ;  /* 0x0000004c02347220 */ /* 0x000fe20000410000 */
[----:B----4-:R-:W-:-:S05]  /*cf60*/  FSEL R107, R30, -INF , P0 ;  /* 0xff8000001e6b7808 */ /* 0x010fca0000000000 */
[----:B------:R-:W0:Y:S01]  /*cf70*/  MUFU.TANH R48, R48 ;  /* 0x0000003000307308 */ /* 0x000e220000002400 */
[----:B------:R-:W-:Y:S02]  /*cf80*/  ISETP.GT.AND P0, PT, R68, 0x51, PT ;  /* 0x000000514400780c */ /* 0x000fe40003f04270 */
[----:B------:R-:W-:Y:S01]  /*cf90*/  FMNMX.FTZ R70, R107, R70, !PT ;  /* 0x000000466b467209 */ /* 0x000fe20007810000 */
[----:B------:R-:W-:-:S01]  /*cfa0*/  FFMA.FTZ R26, R41, R42, -R60 ;  /* 0x0000002a291a7223 */ /* 0x000fc2000001083c */
[----:B------:R-:W-:Y:S02]  /*cfb0*/  ISETP.GT.AND P2, PT, R68, 0x58, PT ;  /* 0x000000584400780c */ /* 0x000fe40003f44270 */
[----:B-1----:R-:W-:Y:S01]  /*cfc0*/  FSEL R41, R38, -INF , P0 ;  /* 0xff80000026297808 */ /* 0x002fe20000000000 */
[----:B------:R-:W1:Y:S01]  /*cfd0*/  MUFU.TANH R50, R50 ;  /* 0x0000003200327308 */ /* 0x000e620000002400 */
[----:B------:R-:W-:Y:S01]  /*cfe0*/  FMNMX.FTZ R70, R105, R70, !PT ;  /* 0x0000004669467209 */ /* 0x000fe20007810000 */
[----:B------:R-:W-:Y:S01]  /*cff0*/  FFMA.FTZ R66, R109, R42, -R60 ;  /* 0x0000002a6d427223 */ /* 0x000fe2000001083c */
[----:B------:R-:W-:Y:S01]  /*d000*/  ISETP.GT.AND P0, PT, R68, 0x59, PT ;  /* 0x000000594400780c */ /* 0x000fe20003f04270 */
[----:B------:R-:W-:Y:S01]  /*d010*/  FMUL.FTZ R56, R2, R80 ;  /* 0x0000005002387220 */ /* 0x000fe20000410000 */
[----:B---3--:R-:W-:-:S02]  /*d020*/  FSEL R109, R44, -INF , P2 ;  /* 0xff8000002c6d7808 */ /* 0x008fc40001000000 */
[----:B------:R-:W-:Y:S01]  /*d030*/  FMNMX.FTZ R70, R41, R70, !PT ;  /* 0x0000004629467209 */ /* 0x000fe20007810000 */
[----:B------:R-:W3:Y:S01]  /*d040*/  MUFU.TANH R52, R52 ;  /* 0x0000003400347308 */ /* 0x000ee20000002400 */
[----:B------:R-:W-:-:S01]  /*d050*/  FFMA.FTZ R65, R111, R42, -R60 ;  /* 0x0000002a6f417223 */ /* 0x000fc2000001083c */
[----:B------:R-:W-:Y:S02]  /*d060*/  ISETP.GT.AND P2, PT, R68, 0x60, PT ;  /* 0x000000604400780c */ /* 0x000fe40003f44270 */
        /* <DEDUP_REMOVED lines=8> */
[----:B------:R-:W-:-:S01]  /*d0f0*/  FFMA.FTZ R30, R49, R42, -R60 ;  /* 0x0000002a311e7223 */ /* 0x000fc2000001083c */
[----:B------:R-:W-:Y:S02]  /*d100*/  ISETP.GT.AND P2, PT, R68, 0x68, PT ;  /* 0x000000684400780c */ /* 0x000fe40003f44270 */
[----:B-1----:R-:W-:Y:S02]  /*d110*/  FSEL R49, R50, -INF , P0 ;  /* 0xff80000032317808 */ /* 0x002fe40000000000 */
[----:B------:R-:W-:Y:S02]  /*d120*/  FMNMX.FTZ R70, R113, R70, !PT ;  /* 0x0000004671467209 */ /* 0x000fe40007810000 */
[----:B------:R-:W1:Y:S01]  /*d130*/  MUFU.TANH R58, R58 ;  /* 0x0000003a003a7308 */ /* 0x000e620000002400 */
[----:B------:R-:W-:Y:S02]  /*d140*/  ISETP.GT.AND P0, PT, R68, 0x69, PT ;  /* 0x000000694400780c */ /* 0x000fe40003f04270 */
[----:B---3--:R-:W-:-:S02]  /*d150*/  FSEL R115, R52, -INF , P2 ;  /* 0xff80000034737808 */ /* 0x008fc40001000000 */
[----:B------:R-:W-:-:S03]  /*d160*/  FMNMX.FTZ R70, R49, R70, !PT ;  /* 0x0000004631467209 */ /* 0x000fc60007810000 */
[----:B------:R-:W3:Y:S01]  /*d170*/  MUFU.TANH R62, R62 ;  /* 0x0000003e003e7308 */ /* 0x000ee20000002400 */
[----:B------:R-:W-:-:S01]  /*d180*/  FFMA.FTZ R117, R47, R42, -R60 ;  /* 0x0000002a2f757223 */ /* 0x000fc2000001083c */
[----:B------:R-:W-:Y:S02]  /*d190*/  ISETP.GT.AND P2, PT, R68, 0x70, PT ;  /* 0x000000704400780c */ /* 0x000fe40003f44270 */
[----:B--2---:R-:W-:Y:S02]  /*d1a0*/  FSEL R47, R54, -INF , P0 ;  /* 0xff800000362f7808 */ /* 0x004fe40000000000 */
[----:B------:R-:W-:Y:S02]  /*d1b0*/  FMNMX.FTZ R70, R115, R70, !PT ;  /* 0x0000004673467209 */ /* 0x000fe40007810000 */
[----:B------:R-:W2:Y:S01]  /*d1c0*/  MUFU.TANH R64, R64 ;  /* 0x0000004000407308 */ /* 0x000ea20000002400 */
[----:B------:R-:W-:Y:S02]  /*d1d0*/  ISETP.GT.AND P0, PT, R68, 0x71, PT ;  /* 0x000000714400780c */ /* 0x000fe40003f04270 */
[----:B0-----:R-:W-:-:S02]  /*d1e0*/  FSEL R119, R56, -INF , P2 ;  /* 0xff80000038777808 */ /* 0x001fc40001000000 */
[----:B------:R-:W-:Y:S01]  /*d1f0*/  FMNMX.FTZ R70, R47, R70, !PT ;  /* 0x000000462f467209 */ /* 0x000fe20007810000 */
[----:B------:R-:W-:Y:S01]  /*d200*/  FFMA.FTZ R32, R53, R42, -R60 ;  /* 0x0000002a35207223 */ /* 0x000fe2000001083c */
[----:B------:R-:W-:Y:S02]  /*d210*/  ISETP.GT.AND P2, PT, R68, 0x78, PT ;  /* 0x000000784400780c */ /* 0x000fe40003f44270 */
[----:B-1----:R-:W-:Y:S02]  /*d220*/  FSEL R53, R58, -INF , P0 ;  /* 0xff8000003a357808 */ /* 0x002fe40000000000 */
[----:B------:R-:W-:Y:S02]  /*d230*/  FMNMX.FTZ R70, R119, R70, !PT ;  /* 0x0000004677467209 */ /* 0x000fe40007810000 */
[----:B------:R-:W-:Y:S02]  /*d240*/  ISETP.GT.AND P0, PT, R68, 0x79, PT ;  /* 0x000000794400780c */ /* 0x000fe40003f04270 */
[----:B---3--:R-:W-:-:S02]  /*d250*/  FSEL R121, R62, -INF , P2 ;  /* 0xff8000003e797808 */ /* 0x008fc40001000000 */
[----:B------:R-:W-:Y:S02]  /*d260*/  FMNMX.FTZ R70, R53, R70, !PT ;  /* 0x0000004635467209 */ /* 0x000fe40007810000 */
[----:B--2---:R-:W-:Y:S02]  /*d270*/  FSEL R123, R64, -INF , P0 ;  /* 0xff800000407b7808 */ /* 0x004fe40000000000 */
[----:B------:R-:W-:-:S04]  /*d280*/  FMNMX.FTZ R70, R121, R70, !PT ;  /* 0x0000004679467209 */ /* 0x000fc80007810000 */
[----:B------:R-:W-:-:S05]  /*d290*/  FMNMX.FTZ R70, R123, R70, !PT ;  /* 0x000000467b467209 */ /* 0x000fca0007810000 */
[----:B------:R-:W0:Y:S02]  /*d2a0*/  SHFL.BFLY PT, R125, R70, 0x2, 0x1f ;  /* 0x0c401f00467d7f89 */ /* 0x000e2400000e0000 */
[----:B0-----:R-:W-:-:S05]  /*d2b0*/  FMNMX.FTZ R125, R70, R125, !PT ;  /* 0x0000007d467d7209 */ /* 0x001fca0007810000 */
[----:B------:R-:W0:Y:S01]  /*d2c0*/  SHFL.BFLY PT, R48, R125, 0x1, 0x1f ;  /* 0x0c201f007d307f89 */ /* 0x000e2200000e0000 */
[----:B------:R-:W-:-:S01]  /*d2d0*/  FFMA.FTZ R34, R63, R42, -R60 ;  /* 0x0000002a3f227223 */ /* 0x000fc2000001083c */
[----:B------:R-:W1:Y:S01]  /*d2e0*/  S2R R94, SR_TID.X ;  /* 0x00000000005e7919 */ /* 0x000e620000002100 */
[----:B0-----:R-:W-:-:S04]  /*d2f0*/  FMNMX.FTZ R63, R125, R48, !PT ;  /* 0x000000307d3f7209 */ /* 0x001fc80007810000 */
[C---:B------:R-:W-:Y:S01]  /*d300*/  FSETP.NEU.FTZ.AND P0, PT, R63.reuse, -INF , PT ;  /* 0xff8000003f00780b */ /* 0x040fe20003f1d000 */
[----:B------:R-:W-:-:S05]  /*d310*/  FFMA.FTZ R52, R63, R42, -8 ;  /* 0xc10000003f347423 */ /* 0x000fca000001002a */
[----:B------:R-:W-:-:S05]  /*d320*/  FSEL R52, R52, RZ, P0 ;  /* 0x000000ff34347208 */ /* 0x000fca0000000000 */
[-CC-:B------:R-:W-:Y:S01]  /*d330*/  FFMA.FTZ R50, R69, R42.reuse, -R52.reuse ;  /* 0x0000002a45327223 */ /* 0x180fe20000010834 */
[----:B------:R-:W-:-:S01]  /*d340*/  FFMA.FTZ R69, R8, R42, -R52 ;  /* 0x0000002a08457223 */ /* 0x000fc20000010834 */
[-CC-:B------:R-:W-:Y:S01]  /*d350*/  FFMA.FTZ R56, R9, R42.reuse, -R52.reuse ;  /* 0x0000002a09387223 */ /* 0x180fe20000010834 */
[----:B------:R-:W-:Y:S01]  /*d360*/  MUFU.EX2 R65, R65 ;  /* 0x0000004100417308 */ /* 0x000fe20000000800 */
[----:B------:R-:W-:-:S07]  /*d370*/  FFMA.FTZ R73, R73, R42, -R52 ;  /* 0x0000002a49497223 */ /* 0x000fce0000010834 */
[----:B------:R-:W0:Y:S01]  /*d380*/  MUFU.EX2 R66, R66 ;  /* 0x0000004200427308 */ /* 0x000e220000000800 */
[----:B------:R-:W-:-:S07]  /*d390*/  FFMA.FTZ R9, R13, R42, -R52 ;  /* 0x0000002a0d097223 */ /* 0x000fce0000010834 */
[----:B------:R-:W-:Y:S08]  /*d3a0*/  MUFU.EX2 R50, R50 ;  /* 0x0000003200327308 */ /* 0x000ff00000000800 */
[----:B------:R-:W2:Y:S01]  /*d3b0*/  MUFU.EX2 R69, R69 ;  /* 0x0000004500457308 */ /* 0x000ea20000000800 */
[----:B------:R-:W-:-:S07]  /*d3c0*/  FFMA.FTZ R54, R77, R42, -R52 ;  /* 0x0000002a4d367223 */ /* 0x000fce0000010834 */
[----:B------:R-:W3:Y:S01]  /*d3d0*/  MUFU.EX2 R56, R56 ;  /* 0x0000003800387308 */ /* 0x000ee20000000800 */
[----:B------:R-:W-:-:S01]  /*d3e0*/  FFMA.FTZ R36, R57, R42, -R60 ;  /* 0x0000002a39247223 */ /* 0x000fc2000001083c */
[----:B------:R-:W-:-:S06]  /*d3f0*/  FFMA.FTZ R57, R55, R42, -R60 ;  /* 0x0000002a37397223 */ /* 0x000fcc000001083c */
[----:B------:R-:W4:Y:S01]  /*d400*/  MUFU.EX2 R73, R73 ;  /* 0x0000004900497308 */ /* 0x000f220000000800 */
[----:B------:R-:W-:-:S01]  /*d410*/  FFMA.FTZ R55, R59, R42, -R60 ;  /* 0x0000002a3b377223 */ /* 0x000fc2000001083c */
[-C--:B------:R-:W-:Y:S01]  /*d420*/  FFMA.FTZ R15, R15, R42.reuse, -R52 ;  /* 0x0000002a0f0f7223 */ /* 0x080fe20000010834 */
[----:B------:R-:W-:-:S01]  /*d430*/  FFMA.FTZ R59, R67, R42, -R60 ;  /* 0x0000002a433b7223 */ /* 0x000fc2000001083c */
[----:B------:R-:W-:-:S04]  /*d440*/  FFMA.FTZ R38, R71, R42, -R60 ;  /* 0x0000002a47267223 */ /* 0x000fc8000001083c */
[----:B------:R-:W5:Y:S01]  /*d450*/  MUFU.EX2 R9, R9 ;  /* 0x0000000900097308 */ /* 0x000f620000000800 */
[----:B------:R-:W-:-:S01]  /*d460*/  FFMA.FTZ R67, R75, R42, -R60 ;  /* 0x0000002a4b437223 */ /* 0x000fc2000001083c */
[-C--:B------:R-:W-:Y:S01]  /*d470*/  FFMA.FTZ R48, R61, R42.reuse, -R60 ;  /* 0x0000002a3d307223 */ /* 0x080fe2000001083c */
[----:B-1----:R-:W-:Y:S01]  /*d480*/  LOP3.LUT R94, R94, 0x7f, RZ, 0xc0, !PT ;  /* 0x0000007f5e5e7812 */ /* 0x002fe200078ec0ff */
[----:B------:R-:W-:Y:S01]  /*d490*/  FFMA.FTZ R68, R39, R42, -R52 ;  /* 0x0000002a27447223 */ /* 0x000fe20000010834 */
[----:B0-----:R-:W-:-:S01]  /*d4a0*/  FADD.FTZ R74, R65, R66 ;  /* 0x00000042414a7221 */ /* 0x001fc20000010000 */
[-CC-:B------:R-:W-:Y:S02]  /*d4b0*/  FFMA.FTZ R89, R89, R42.reuse, -R60.reuse ;  /* 0x0000002a59597223 */ /* 0x180fe4000001083c */
        /* <DEDUP_REMOVED lines=12> */
[----:B--2---:R-:W-:Y:S01]  /*d580*/  FADD.FTZ R39, R50, R69 ;  /* 0x0000004532277221 */ /* 0x004fe20000010000 */
[----:B------:R-:W-:-:S01]  /*d590*/  FFMA.FTZ R60, R85, R42, -R52 ;  /* 0x0000002a553c7223 */ /* 0x000fc20000010834 */
[----:B------:R-:W-:Y:S01]  /*d5a0*/  IMAD.IADD R8, R96, 0x1, -R98 ;  /* 0x0000000160087824 */ /* 0x000fe200078e0a62 */
[----:B------:R-:W-:Y:S01]  /*d5b0*/  ISETP.NE.AND P0, PT, R94, RZ, PT ;  /* 0x000000ff5e00720c */ /* 0x000fe20003f05270 */
[----:B------:R-:W2:Y:S01]  /*d5c0*/  MUFU.EX2 R20, R20 ;  /* 0x0000001400147308 */ /* 0x000ea20000000800 */
[----:B------:R-:W-:-:S01]  /*d5d0*/  FADD.FTZ R77, R3, R74 ;  /* 0x0000004a034d7221 */ /* 0x000fc20000010000 */
[----:B---3--:R-:W-:Y:S01]  /*d5e0*/  FADD.FTZ R74, R56, R39 ;  /* 0x00000027384a7221 */ /* 0x008fe20000010000 */
[----:B------:R-:W-:-:S01]  /*d5f0*/  FFMA.FTZ R13, R21, R42, -R52 ;  /* 0x0000002a150d7223 */ /* 0x000fc20000010834 */
[----:B------:R-:W-:-:S04]  /*d600*/  IMAD R8, R153, 0xc0, R8 ;  /* 0x000000c099087824 */ /* 0x000fc800078e0208 */
[----:B------:R-:W3:Y:S01]  /*d610*/  MUFU.EX2 R15, R15 ;  /* 0x0000000f000f7308 */ /* 0x000ee20000000800 */
[----:B------:R-:W-:-:S01]  /*d620*/  FADD.FTZ R77, R12, R77 ;  /* 0x0000004d0c4d7221 */ /* 0x000fc20000010000 */
[----:B----4-:R-:W-:Y:S01]  /*d630*/  FADD.FTZ R74, R73, R74 ;  /* 0x0000004a494a7221 */ /* 0x010fe20000010000 */
[----:B------:R-:W-:-:S01]  /*d640*/  FFMA.FTZ R58, R97, R42, -R52 ;  /* 0x0000002a613a7223 */ /* 0x000fc20000010834 */
[----:B------:R-:W-:-:S04]  /*d650*/  FFMA.FTZ R21, R29, R42, -R52 ;  /* 0x0000002a1d157223 */ /* 0x000fc80000010834 */
[----:B------:R-:W4:Y:S01]  /*d660*/  MUFU.EX2 R89, R89 ;  /* 0x0000005900597308 */ /* 0x000f220000000800 */
[----:B------:R-:W-:-:S01]  /*d670*/  FFMA.FTZ R29, R37, R42, -R52 ;  /* 0x0000002a251d7223 */ /* 0x000fc20000010834 */
[----:B------:R-:W-:Y:S01]  /*d680*/  SHF.R.S32.HI R37, RZ, 0x1f, R8 ;  /* 0x0000001fff257819 */ /* 0x000fe20000011408 */
[----:B------:R-:W-:-:S05]  /*d690*/  FADD.FTZ R76, R14, R77 ;  /* 0x0000004d0e4c7221 */ /* 0x000fca0000010000 */
[----:B------:R-:W4:Y:S01]  /*d6a0*/  MUFU.EX2 R60, R60 ;  /* 0x0000003c003c7308 */ /* 0x000f220000000800 */
[----:B-----5:R-:W-:-:S01]  /*d6b0*/  FADD.FTZ R77, R9, R74 ;  /* 0x0000004a094d7221 */ /* 0x020fc20000010000 */
[----:B------:R-:W-:Y:S01]  /*d6c0*/  FFMA.FTZ R25, R25, R42, -R52 ;  /* 0x0000002a19197223 */ /* 0x000fe20000010834 */
[----:B------:R-:W-:-:S05]  /*d6d0*/  LEA.HI R8, R37, R8, RZ, 0x7 ;  /* 0x0000000825087211 */ /* 0x000fca00078f38ff */
[----:B------:R-:W5:Y:S01]  /*d6e0*/  MUFU.EX2 R24, R24 ;  /* 0x0000001800187308 */ /* 0x000f620000000800 */
[----:B0-----:R-:W-:-:S01]  /*d6f0*/  FADD.FTZ R79, R81, R76 ;  /* 0x0000004c514f7221 */ /* 0x001fc20000010000 */
[----:B------:R-:W-:Y:S02]  /*d700*/  @!P0 VIADD R37, R0, 0x19c40 ;  /* 0x00019c4000258836 */ /* 0x000fe40000000000 */
[----:B-1----:R-:W-:-:S04]  /*d710*/  FADD.FTZ R76, R54, R77 ;  /* 0x0000004d364c7221 */ /* 0x002fc80000010000 */
[----:B------:R-:W-:Y:S01]  /*d720*/  MUFU.EX2 R13, R13 ;  /* 0x0000000d000d7308 */ /* 0x000fe20000000800 */
[----:B------:R-:W-:-:S01]  /*d730*/  FFMA.FTZ R64, R99, R42, -R52 ;  /* 0x0000002a63407223 */ /* 0x000fc20000010834 */
[----:B--2---:R-:W-:-:S06]  /*d740*/  FADD.FTZ R78, R20, R79 ;  /* 0x0000004f144e7221 */ /* 0x004fcc0000010000 */
[----:B------:R-:W0:Y:S01]  /*d750*/  MUFU.EX2 R27, R27 ;  /* 0x0000001b001b7308 */ /* 0x000e220000000800 */
[----:B---3--:R-:W-:-:S01]  /*d760*/  FADD.FTZ R77, R15, R76 ;  /* 0x0000004c0f4d7221 */ /* 0x008fc20000010000 */
[----:B------:R-:W-:-:S06]  /*d770*/  @!P0 PRMT R37, RZ, 0x654, R37 ;  /* 0x00000654ff258816 */ /* 0x000fcc0000000025 */
[----:B------:R-:W-:Y:S01]  /*d780*/  MUFU.EX2 R58, R58 ;  /* 0x0000003a003a7308 */ /* 0x000fe20000000800 */
[----:B------:R-:W-:-:S01]  /*d790*/  FFMA.FTZ R41, R41, R42, -R52 ;  /* 0x0000002a29297223 */ /* 0x000fc20000010834 */
[----:B----4-:R-:W-:-:S06]  /*d7a0*/  FADD.FTZ R79, R89, R78 ;  /* 0x0000004e594f7221 */ /* 0x010fcc0000010000 */
[----:B------:R-:W1:Y:S01]  /*d7b0*/  MUFU.EX2 R28, R28 ;  /* 0x0000001c001c7308 */ /* 0x000e620000000800 */
[----:B------:R-:W-:-:S01]  /*d7c0*/  FADD.FTZ R76, R60, R77 ;  /* 0x0000004d3c4c7221 */ /* 0x000fc20000010000 */
[----:B------:R-:W-:Y:S01]  /*d7d0*/  FFMA.FTZ R62, R31, R42, -R52 ;  /* 0x0000002a1f3e7223 */ /* 0x000fe20000010834 */
[----:B------:R2:W-:Y:S05]  /*d7e0*/  @!P0 SYNCS.ARRIVE.TRANS64.RED.A1T0 RZ, [R37+URZ], RZ ;  /* 0x000000ff25ff89a7 */ /* 0x0005ea000810043f */
[----:B------:R-:W3:Y:S01]  /*d7f0*/  MUFU.EX2 R25, R25 ;  /* 0x0000001900197308 */ /* 0x000ee20000000800 */
[----:B-----5:R-:W-:-:S07]  /*d800*/  FADD.FTZ R78, R24, R79 ;  /* 0x0000004f184e7221 */ /* 0x020fce0000010000 */
[----:B------:R-:W4:Y:S01]  /*d810*/  MUFU.EX2 R35, R35 ;  /* 0x0000002300237308 */ /* 0x000f220000000800 */
[----:B------:R-:W-:-:S07]  /*d820*/  FFMA.FTZ R31, R33, R42, -R52 ;  /* 0x0000002a211f7223 */ /* 0x000fce0000010834 */
[----:B------:R-:W5:Y:S01]  /*d830*/  MUFU.EX2 R64, R64 ;  /* 0x0000004000407308 */ /* 0x000f620000000800 */
[----:B0-----:R-:W-:-:S07]  /*d840*/  FADD.FTZ R77, R27, R78 ;  /* 0x0000004e1b4d7221 */ /* 0x001fce0000010000 */
[----:B------:R-:W0:Y:S01]  /*d850*/  MUFU.EX2 R26, R26 ;  /* 0x0000001a001a7308 */ /* 0x000e220000000800 */
[----:B------:R-:W-:-:S07]  /*d860*/  FFMA.FTZ R70, R101, R42, -R52 ;  /* 0x0000002a65467223 */ /* 0x000fce0000010834 */
[----:B------:R-:W0:Y:S08]  /*d870*/  MUFU.EX2 R21, R21 ;  /* 0x0000001500157308 */ /* 0x000e300000000800 */
[----:B--2---:R2:W-:Y:S01]  /*d880*/  MUFU.EX2 R37, R41 ;  /* 0x0000002900257308 */ /* 0x0045e20000000800 */
[----:B-1----:R-:W-:-:S01]  /*d890*/  FADD.FTZ R78, R28, R77 ;  /* 0x0000004d1c4e7221 */ /* 0x002fc20000010000 */
[----:B--2---:R-:W-:-:S06]  /*d8a0*/  FADD.FTZ R41, R13, R76 ;  /* 0x0000004c0d297221 */ /* 0x004fcc0000010000 */
[----:B------:R-:W1:Y:S01]  /*d8b0*/  MUFU.EX2 R45, R45 ;  /* 0x0000002d002d7308 */ /* 0x000e620000000800 */
[----:B------:R-:W-:-:S07]  /*d8c0*/  FADD.FTZ R76, R58, R41 ;  /* 0x000000293a4c7221 */ /* 0x000fce0000010000 */
[----:B------:R-:W2:Y:S01]  /*d8d0*/  MUFU.EX2 R62, R62 ;  /* 0x0000003e003e7308 */ /* 0x000ea20000000800 */
[----:B---3--:R-:W-:-:S01]  /*d8e0*/  FADD.FTZ R77, R25, R76 ;  /* 0x0000004c194d7221 */ /* 0x008fc20000010000 */
[----:B----4-:R-:W-:-:S06]  /*d8f0*/  FADD.FTZ R79, R35, R78 ;  /* 0x0000004e234f7221 */ /* 0x010fcc0000010000 */
[----:B------:R-:W3:Y:S01]  /*d900*/  MUFU.EX2 R30, R30 ;  /* 0x0000001e001e7308 */ /* 0x000ee20000000800 */
[----:B-----5:R-:W-:-:S07]  /*d910*/  FADD.FTZ R76, R64, R77 ;  /* 0x0000004d404c7221 */ /* 0x020fce0000010000 */
[----:B------:R-:W4:Y:S01]  /*d920*/  MUFU.EX2 R31, R31 ;  /* 0x0000001f001f7308 */ /* 0x000f220000000800 */
[----:B0-----:R-:W-:-:S01]  /*d930*/  FADD.FTZ R78, R26, R79 ;  /* 0x0000004f1a4e7221 */ /* 0x001fc20000010000 */
[----:B------:R-:W-:-:S06]  /*d940*/  F2FP.SATFINITE.E4M3.F32.PACK_AB_MERGE_C R149, R12, R3, RZ ;  /* 0x000000030c95723e */ /* 0x000fcc00048070ff */
[----:B------:R-:W0:Y:S01]  /*d950*/  MUFU.EX2 R117, R117 ;  /* 0x0000007500757308 */ /* 0x000e220000000800 */
[----:B------:R-:W-:-:S01]  /*d960*/  FADD.FTZ R3, R21, R76 ;  /* 0x0000004c15037221 */ /* 0x000fc20000010000 */
[----:B------:R-:W-:-:S06]  /*d970*/  FFMA.FTZ R33, R103, R42, -R52 ;  /* 0x0000002a67217223 */ /* 0x000fcc0000010834 */
[----:B------:R-:W5:Y:S01]  /*d980*/  MUFU.EX2 R70, R70 ;  /* 0x0000004600467308 */ /* 0x000f620000000800 */
[----:B------:R-:W-:Y:S01]  /*d990*/  F2FP.SATFINITE.E4M3.F32.PACK_AB_MERGE_C R151, R89, R20, RZ ;  /* 0x000000145997723e */ /* 0x000fe200048070ff */
[----:B-1----:R-:W-:-:S06]  /*d9a0*/  FADD.FTZ R77, R45, R78 ;  /* 0x0000004e2d4d7221 */ /* 0x002fcc0000010000 */
[----:B------:R-:W1:Y:S01]  /*d9b0*/  MUFU.EX2 R32, R32 ;  /* 0x0000002000207308 */ /* 0x000e620000000800 */
[----:B--2---:R-:W-:-:S01]  /*d9c0*/  FADD.FTZ R20, R62, R3 ;  /* 0x000000033e147221 */ /* 0x004fc20000010000 */
[----:B------:R-:W-:-:S06]  /*d9d0*/  FFMA.FTZ R72, R107, R42, -R52 ;  /* 0x0000002a6b487223 */ /* 0x000fcc0000010834 */
[----:B------:R-:W2:Y:S01]  /*d9e0*/  MUFU.EX2 R29, R29 ;  /* 0x0000001d001d7308 */ /* 0x000ea20000000800 */
[----:B------:R-:W-:Y:S01]  /*d9f0*/  F2FP.SATFINITE.E4M3.F32.PACK_AB_MERGE_C R145, R35, R28, RZ ;  /* 0x0000001c2391723e */ /* 0x000fe200048070ff */
[----:B---3--:R-:W-:-:S06]  /*da00*/  FADD.FTZ R28, R30, R77 ;  /* 0x0000004d1e1c7221 */ /* 0x008fcc0000010000 */
[----:B------:R-:W3:Y:S01]  /*da10*/  MUFU.EX2 R51, R51 ;  /* 0x0000003300337308 */ /* 0x000ee20000000800 */
[----:B----4-:R-:W-:-:S07]  /*da20*/  FADD.FTZ R35, R31, R20 ;  /* 0x000000141f237221 */ /* 0x010fce0000010000 */
[----:B------:R-:W4:Y:S01]  /*da30*/  MUFU.EX2 R68, R68 ;  /* 0x0000004400447308 */ /* 0x000f220000000800 */
[----:B0-----:R-:W-:Y:S01]  /*da40*/  F2FP.SATFINITE.E4M3.F32.PACK_AB_MERGE_C R147, R117, R30, RZ ;  /* 0x0000001e7593723e */ /* 0x001fe200048070ff */
[----:B------:R-:W-:Y:S01]  /*da50*/  FFMA.FTZ R105, R105, R42, -R52 ;  /* 0x0000002a69697223 */ /* 0x000fe20000010834 */
[----:B------:R-:W-:-:S05]  /*da60*/  FADD.FTZ R117, R117, R28 ;  /* 0x0000001c75757221 */ /* 0x000fca0000010000 */
[----:B------:R-:W0:Y:S01]  /*da70*/  MUFU.EX2 R36, R36 ;  /* 0x0000002400247308 */ /* 0x000e220000000800 */
[----:B-----5:R-:W-:-:S07]  /*da80*/  FADD.FTZ R20, R70, R35 ;  /* 0x0000002346147221 */ /* 0x020fce0000010000 */
        /* <DEDUP_REMOVED lines=10> */
[----:B------:R-:W-:-:S01]  /*db30*/  FFMA.FTZ R74, R111, R42, -R52 ;  /* 0x0000002a6f4a7223 */ /* 0x000fc20000010834 */
[----:B----4-:R-:W-:-:S06]  /*db40*/  FADD.FTZ R28, R68, R15 ;  /* 0x0000000f441c7221 */ /* 0x010fcc0000010000 */
[----:B------:R-:W4:Y:S01]  /*db50*/  MUFU.EX2 R0, R105 ;  /* 0x0000006900007308 */ /* 0x000f220000000800 */
[----:B0-----:R-:W-:-:S01]  /*db60*/  FADD.FTZ R30, R36, R25 ;  /* 0x00000019241e7221 */ /* 0x001fc20000010000 */
[----:B-----5:R-:W-:-:S06]  /*db70*/  FADD.FTZ R15, R33, R28 ;  /* 0x0000001c210f7221 */ /* 0x020fcc0000010000 */
[----:B------:R-:W0:Y:S01]  /*db80*/  MUFU.EX2 R55, R55 ;  /* 0x0000003700377308 */ /* 0x000e220000000800 */
[----:B-1----:R-:W-:Y:S01]  /*db90*/  F2FP.SATFINITE.E4M3.F32.PACK_AB_MERGE_C R141, R57, R36, RZ ;  /* 0x00000024398d723e */ /* 0x002fe200048070ff */
[----:B------:R-:W-:-:S06]  /*dba0*/  FFMA.FTZ R113, R113, R42, -R52 ;  /* 0x0000002a71717223 */ /* 0x000fcc0000010834 */
[----:B------:R-:W-:Y:S01]  /*dbb0*/  MUFU.EX2 R38, R38 ;  /* 0x0000002600267308 */ /* 0x000fe20000000800 */
[----:B------:R-:W-:-:S07]  /*dbc0*/  FADD.FTZ R57, R57, R30 ;  /* 0x0000001e39397221 */ /* 0x000fce0000010000 */
[----:B------:R-:W1:Y:S01]  /*dbd0*/  MUFU.EX2 R59, R59 ;  /* 0x0000003b003b7308 */ /* 0x000e620000000800 */
[----:B--2---:R-:W-:-:S07]  /*dbe0*/  FADD.FTZ R15, R72, R15 ;  /* 0x0000000f480f7221 */ /* 0x004fce0000010000 */
[----:B------:R-:W2:Y:S01]  /*dbf0*/  MUFU.EX2 R39, R39 ;  /* 0x0000002700277308 */ /* 0x000ea20000000800 */
[----:B------:R-:W-:Y:S01]  /*dc00*/  F2FP.SATFINITE.E4M3.F32.PACK_AB_MERGE_C R151, R81, R14, R151 ;  /* 0x0000000e5197723e */ /* 0x000fe20004807097 */
[----:B------:R-:W-:Y:S01]  /*dc10*/  FFMA.FTZ R49, R49, R42, -R52 ;  /* 0x0000002a31317223 */ /* 0x000fe20000010834 */
[----:B---3--:R-:W-:-:S05]  /*dc20*/  FADD.FTZ R14, R34, R57 ;  /* 0x00000039220e7221 */ /* 0x008fca0000010000 */
[----:B------:R-:W3:Y:S01]  /*dc30*/  MUFU.EX2 R74, R74 ;  /* 0x0000004a004a7308 */ /* 0x000ee20000000800 */
[----:B------:R-:W-:Y:S01]  /*dc40*/  F2FP.SATFINITE.E4M3.F32.PACK_AB_MERGE_C R145, R27, R24, R145 ;  /* 0x000000181b91723e */ /* 0x000fe20004807091 */
[----:B----4-:R-:W-:-:S06]  /*dc50*/  FADD.FTZ R24, R0, R15 ;  /* 0x0000000f00187221 */ /* 0x010fcc0000010000 */
[----:B------:R-:W-:Y:S01]  /*dc60*/  MUFU.EX2 R44, R44 ;  /* 0x0000002c002c7308 */ /* 0x000fe20000000800 */
[----:B------:R-:W-:-:S01]  /*dc70*/  FFMA.FTZ R115, R115, R42, -R52 ;  /* 0x0000002a73737223 */ /* 0x000fc20000010834 */
[----:B0-----:R-:W-:-:S06]  /*dc80*/  FADD.FTZ R15, R55, R14 ;  /* 0x0000000e370f7221 */ /* 0x001fcc0000010000 */
[----:B------:R-:W0:Y:S01]  /*dc90*/  MUFU.EX2 R71, R71 ;  /* 0x0000004700477308 */ /* 0x000e220000000800 */
[----:B------:R-:W-:-:S07]  /*dca0*/  FADD.FTZ R24, R37, R24 ;  /* 0x0000001825187221 */ /* 0x000fce0000010000 */
[----:B------:R-:W4:Y:S01]  /*dcb0*/  MUFU.EX2 R40, R40 ;  /* 0x0000002800287308 */ /* 0x000f220000000800 */
[----:B------:R-:W-:-:S07]  /*dcc0*/  FFMA.FTZ R47, R47, R42, -R52 ;  /* 0x0000002a2f2f7223 */ /* 0x000fce0000010834 */
[----:B------:R-:W5:Y:S01]  /*dcd0*/  MUFU.EX2 R41, R113 ;  /* 0x0000007100297308 */ /* 0x000f620000000800 */
[----:B-1----:R-:W-:Y:S01]  /*dce0*/  F2FP.SATFINITE.E4M3.F32.PACK_AB_MERGE_C R143, R59, R38, RZ ;  /* 0x000000263b8f723e */ /* 0x002fe200048070ff */
[----:B------:R-:W-:-:S06]  /*dcf0*/  FADD.FTZ R38, R38, R15 ;  /* 0x0000000f26267221 */ /* 0x000fcc0000010000 */
[----:B------:R-:W1:Y:S01]  /*dd00*/  MUFU.EX2 R67, R67 ;  /* 0x0000004300437308 */ /* 0x000e620000000800 */
[----:B--2---:R-:W-:-:S01]  /*dd10*/  FADD.FTZ R15, R39, R24 ;  /* 0x00000018270f7221 */ /* 0x004fc20000010000 */
[----:B------:R-:W-:-:S06]  /*dd20*/  FFMA.FTZ R119, R119, R42, -R52 ;  /* 0x0000002a77777223 */ /* 0x000fcc0000010834 */
[----:B------:R-:W2:Y:S01]  /*dd30*/  MUFU.EX2 R12, R49 ;  /* 0x00000031000c7308 */ /* 0x000ea20000000800 */
[----:B------:R-:W-:-:S01]  /*dd40*/  FADD.FTZ R59, R59, R38 ;  /* 0x000000263b3b7221 */ /* 0x000fc20000010000 */
[C---:B---3--:R-:W-:Y:S01]  /*dd50*/  F2FP.SATFINITE.E4M3.F32.PACK_AB_MERGE_C R39, R74.reuse, R39, RZ ;  /* 0x000000274a27723e */ /* 0x048fe200048070ff */
[----:B------:R-:W-:-:S05]  /*dd60*/  FADD.FTZ R74, R74, R15 ;  /* 0x0000000f4a4a7221 */ /* 0x000fca0000010000 */
[----:B------:R-:W3:Y:S01]  /*dd70*/  MUFU.EX2 R3, R115 ;  /* 0x0000007300037308 */ /* 0x000ee20000000800 */
[----:B0-----:R-:W-:Y:S01]  /*dd80*/  F2FP.SATFINITE.E4M3.F32.PACK_AB_MERGE_C R137, R71, R44, RZ ;  /* 0x0000002c4789723e */ /* 0x001fe200048070ff */
[-CC-:B------:R-:W-:Y:S01]  /*dd90*/  FFMA.FTZ R53, R53, R42.reuse, -R52.reuse ;  /* 0x0000002a35357223 */ /* 0x180fe20000010834 */
[----:B------:R-:W-:-:S05]  /*dda0*/  FFMA.FTZ R121, R121, R42, -R52 ;  /* 0x0000002a79797223 */ /* 0x000fca0000010834 */
[----:B------:R-:W0:Y:S01]  /*ddb0*/  MUFU.EX2 R20, R47 ;  /* 0x0000002f00147308 */ /* 0x000e220000000800 */
[----:B----4-:R-:W-:-:S01]  /*ddc0*/  FADD.FTZ R24, R40, R59 ;  /* 0x0000003b28187221 */ /* 0x010fc20000010000 */
[----:B------:R-:W-:Y:S01]  /*ddd0*/  FFMA.FTZ R52, R123, R42, -R52 ;  /* 0x0000002a7b347223 */ /* 0x000fe20000010834 */
[----:B-----5:R-:W-:-:S01]  /*dde0*/  FADD.FTZ R15, R41, R74 ;  /* 0x0000004a290f7221 */ /* 0x020fc20000010000 */
[----:B-1----:R-:W-:-:S04]  /*ddf0*/  F2FP.SATFINITE.E4M3.F32.PACK_AB_MERGE_C R137, R67, R40, R137 ;  /* 0x000000284389723e */ /* 0x002fc80004807089 */
[----:B------:R-:W-:Y:S01]  /*de00*/  MUFU.EX2 R48, R48 ;  /* 0x0000003000307308 */ /* 0x000fe20000000800 */
[----:B------:R-:W-:Y:S01]  /*de10*/  F2FP.SATFINITE.E4M3.F32.PACK_AB_MERGE_C R146, R70, R31, RZ ;  /* 0x0000001f4692723e */ /* 0x000fe200048070ff */
[----:B------:R-:W-:-:S06]  /*de20*/  FADD.FTZ R67, R67, R24 ;  /* 0x0000001843437221 */ /* 0x000fcc0000010000 */
[----:B------:R-:W-:Y:S01]  /*de30*/  MUFU.EX2 R61, R61 ;  /* 0x0000003d003d7308 */ /* 0x000fe20000000800 */
[----:B--2---:R-:W-:-:S01]  /*de40*/  FADD.FTZ R24, R12, R15 ;  /* 0x0000000f0c187221 */ /* 0x004fc20000010000 */
[----:B------:R-:W-:-:S06]  /*de50*/  SHF.R.S32.HI R8, RZ, 0x7, R8 ;  /* 0x00000007ff087819 */ /* 0x000fcc0000011408 */
[----:B------:R-:W1:Y:S08]  /*de60*/  MUFU.EX2 R46, R46 ;  /* 0x0000002e002e7308 */ /* 0x000e700000000800 */
[----:B------:R-:W2:Y:S01]  /*de70*/  MUFU.EX2 R119, R119 ;  /* 0x0000007700777308 */ /* 0x000ea20000000800 */
[----:B------:R-:W-:Y:S01]  /*de80*/  F2FP.SATFINITE.E4M3.F32.PACK_AB_MERGE_C R150, R54, R9, R150 ;  /* 0x000000093696723e */ /* 0x000fe20004807096 */
[----:B------:R-:W-:Y:S01]  /*de90*/  FADD.FTZ R44, R44, R67 ;  /* 0x000000432c2c7221 */ /* 0x000fe20000010000 */
[----:B------:R-:W-:-:S05]  /*dea0*/  F2FP.SATFINITE.E4M3.F32.PACK_AB_MERGE_C R146, R62, R21, R146 ;  /* 0x000000153e92723e */ /* 0x000fca0004807092 */
[----:B------:R-:W4:Y:S01]  /*deb0*/  MUFU.EX2 R75, R75 ;  /* 0x0000004b004b7308 */ /* 0x000f220000000800 */
[----:B---3--:R-:W-:-:S01]  /*dec0*/  FADD.FTZ R9, R3, R24 ;  /* 0x0000001803097221 */ /* 0x008fc20000010000 */
[----:B------:R-:W-:-:S06]  /*ded0*/  VIADD R21, R88, 0xfffffffe ;  /* 0xfffffffe58157836 */ /* 0x000fcc0000000000 */
[----:B------:R-:W3:Y:S01]  /*dee0*/  MUFU.EX2 R14, R53 ;  /* 0x00000035000e7308 */ /* 0x000ee20000000800 */
[----:B------:R-:W-:Y:S02]  /*def0*/  VIMNMX R155, RZ, R8, !PT ;  /* 0x00000008ff9b7248 */ /* 0x000fe40007fe0100 */
[----:B------:R-:W-:-:S05]  /*df00*/  F2FP.SATFINITE.E4M3.F32.PACK_AB_MERGE_C R144, R58, R13, R144 ;  /* 0x0000000d3a90723e */ /* 0x000fca0004807090 */
[----:B------:R-:W5:Y:S01]  /*df10*/  MUFU.EX2 R121, R121 ;  /* 0x0000007900797308 */ /* 0x000f620000000800 */
[----:B0-----:R-:W-:Y:S01]  /*df20*/  F2FP.SATFINITE.E4M3.F32.PACK_AB_MERGE_C R13, R20, R3, RZ ;  /* 0x00000003140d723e */ /* 0x001fe200048070ff */
[----:B------:R-:W-:-:S06]  /*df30*/  FADD.FTZ R71, R71, R44 ;  /* 0x0000002c47477221 */ /* 0x000fcc0000010000 */
[----:B------:R-:W0:Y:S01]  /*df40*/  MUFU.EX2 R52, R52 ;  /* 0x0000003400347308 */ /* 0x000e220000000800 */
[----:B------:R-:W-:-:S01]  /*df50*/  FADD.FTZ R20, R20, R9 ;  /* 0x0000000914147221 */ /* 0x000fc20000010000 */
[----:B------:R-:W-:Y:S01]  /*df60*/  ISETP.GE.AND P0, PT, R21, R155, PT ;  /* 0x0000009b1500720c */ /* 0x000fe20003f06270 */
[----:B-1----:R-:W-:-:S01]  /*df70*/  FADD.FTZ R24, R46, R71 ;  /* 0x000000472e187221 */ /* 0x002fc20000010000 */
[----:B------:R-:W-:Y:S01]  /*df80*/  F2FP.SATFINITE.E4M3.F32.PACK_AB_MERGE_C R9, R61, R48, RZ ;  /* 0x000000303d09723e */ /* 0x000fe200048070ff */
[----:B--2---:R-:W-:-:S01]  /*df90*/  FADD.FTZ R3, R119, R20 ;  /* 0x0000001477037221 */ /* 0x004fc20000010000 */
[----:B------:R-:W-:Y:S02]  /*dfa0*/  F2FP.SATFINITE.E4M3.F32.PACK_AB_MERGE_C R142, R37, R0, R39 ;  /* 0x00000000258e723e */ /* 0x000fe40004807027 */
[C---:B----4-:R-:W-:Y:S01]  /*dfb0*/  F2FP.SATFINITE.E4M3.F32.PACK_AB_MERGE_C R139, R75.reuse, R46, R9 ;  /* 0x0000002e4b8b723e */ /* 0x050fe20004807009 */
[----:B------:R-:W-:Y:S01]  /*dfc0*/  FADD.FTZ R75, R75, R24 ;  /* 0x000000184b4b7221 */ /* 0x000fe20000010000 */
[----:B---3--:R-:W-:-:S01]  /*dfd0*/  FADD.FTZ R0, R14, R3 ;  /* 0x000000030e007221 */ /* 0x008fc20000010000 */
[----:B------:R-:W-:Y:S01]  /*dfe0*/  IMAD.MOV.U32 R135, RZ, RZ, RZ ;  /* 0x000000ffff877224 */ /* 0x000fe200078e00ff */
[----:B------:R-:W-:Y:S01]  /*dff0*/  F2FP.SATFINITE.E4M3.F32.PACK_AB_MERGE_C R148, R73, R56, RZ ;  /* 0x000000384994723e */ /* 0x000fe200048070ff */
[----:B------:R-:W-:Y:S01]  /*e000*/  FADD.FTZ R48, R48, R75 ;  /* 0x0000004b30307221 */ /* 0x000fe20000010000 */
[----:B------:R-:W-:Y:S01]  /*e010*/  F2FP.SATFINITE.E4M3.F32.PACK_AB_MERGE_C R140, R72, R33, RZ ;  /* 0x00000021488c723e */ /* 0x000fe200048070ff */
[----:B-----5:R-:W-:Y:S01]  /*e020*/  FADD.FTZ R3, R121, R0 ;  /* 0x0000000079037221 */ /* 0x020fe20000010000 */
[----:B0-----:R-:W-:Y:S01]  /*e030*/  F2FP.SATFINITE.E4M3.F32.PACK_AB_MERGE_C R9, R52, R121, RZ ;  /* 0x000000793409723e */ /* 0x001fe200048070ff */
[----:B------:R-:W-:Y:S01]  /*e040*/  BSSY B0, `(.L_x_9900) ;  /* 0x0000338000007945 */ /* 0x000fe20003800000 */
[----:B------:R-:W-:Y:S01]  /*e050*/  F2FP.SATFINITE.E4M3.F32.PACK_AB_MERGE_C R149, R66, R65, R149 ;  /* 0x000000414295723e */ /* 0x000fe20004807095 */
[----:B------:R-:W-:Y:S01]  /*e060*/  FADD.FTZ R0, R61, R48 ;  /* 0x000000303d007221 */ /* 0x000fe20000010000 */
[----:B------:R-:W-:Y:S01]  /*e070*/  F2FP.SATFINITE.E4M3.F32.PACK_AB_MERGE_C R138, R14, R119, R9 ;  /* 0x000000770e8a723e */ /* 0x000fe20004807009 */
[----:B------:R-:W-:Y:S01]  /*e080*/  FADD.FTZ R3, R52, R3 ;  /* 0x0000000334037221 */ /* 0x000fe20000010000 */
        /* <DEDUP_REMOVED lines=53> */
[----:B------:R-:W-:Y:S06]  /*e3e0*/  @!P0 BRA `(.L_x_9901) ;  /* 0x0000002c00f48947 */ /* 0x000fec0003800000 */
        /* <DEDUP_REMOVED lines=29> */
.L_x_9913:
[----:B------:R-:W-:-:S04]  /*e5c0*/  ISETP.NE.AND P0, PT, R8, 0x1, PT ;  /* 0x000000010800780c */ /* 0x000fc80003f05270 */
[----:B------:R-:W-:-:S04]  /*e5d0*/  SEL R22, RZ, 0x1, P0 ;  /* 0x00000001ff167807 */ /* 0x000fc80000000000 */
[----:B------:R-:W-:Y:S01]  /*e5e0*/  LOP3.LUT R22, R9, R22, RZ, 0x3c, !PT ;  /* 0x0000001609167212 */ /* 0x000fe200078e3cff */
[----:B0-----:R-:W-:Y:S06]  /*e5f0*/  @!P1 BRA `(.L_x_9902) ;  /* 0x0000000000049947 */ /* 0x001fec0003800000 */
[----:B------:R-:W-:Y:S01]  /*e600*/  BPT.TRAP 0x1 ;  /* 0x000000040000795c */ /* 0x000fe20000300000 */
.L_x_9902:
        /* <DEDUP_REMOVED lines=8> */
.L_x_9903:
[----:B------:R-:W-:Y:S01]  /*e690*/  BSSY B2, `(.L_x_9904) ;  /* 0x0000006000027945 */ /* 0x000fe20003800000 */
[----:B------:R-:W-:Y:S02]  /*e6a0*/  IMAD R24, R18, 0x300, R154 ;  /* 0x0000030012187824 */ /* 0x000fe400078e029a */
[----:B------:R-:W-:Y:S01]  /*e6b0*/  IMAD.MOV.U32 R25, RZ, RZ, -0x3ffffff0 ;  /* 0xc0000010ff197424 */ /* 0x000fe200078e00ff */
[----:B-1----:R-:W-:Y:S06]  /*e6c0*/  @P0 BRA `(.L_x_9905) ;  /* 0x0000000000080947 */ /* 0x002fec0003800000 */
[----:B------:R-:W1:Y:S02]  /*e6d0*/  SYNCS.PHASECHK.TRANS64.TRYWAIT P0, [R14+URZ+0x19c30], R13 ;  /* 0x019c300d0e0075a7 */ /* 0x000e64000800017f */
[----:B-1----:R-:W-:Y:S05]  /*e6e0*/  @!P0 BRA `(.L_x_9906) ;  /* 0x000000e400c48947 */ /* 0x002fea0003800000 */
.L_x_9905:
[----:B------:R-:W-:Y:S05]  /*e6f0*/  BSYNC B2 ;  /* 0x0000000000027941 */ /* 0x000fea0003800000 */
.L_x_9904:
[----:B------:R-:W-:Y:S01]  /*e700*/  R2UR UR6, R24 ;  /* 0x00000000180672ca */ /* 0x000fe200000e0000 */
[----:B01----:R-:W-:Y:S01]  /*e710*/  IMAD.MOV.U32 R13, RZ, RZ, -0x3ffffff0 ;  /* 0xc0000010ff0d7424 */ /* 0x003fe200078e00ff */
[----:B------:R-:W-:Y:S01]  /*e720*/  R2UR UR7, R25 ;  /* 0x00000000190772ca */ /* 0x000fe200000e0000 */
[----:B------:R-:W-:Y:S01]  /*e730*/  IMAD.MOV.U32 R25, RZ, RZ, -0x3ffffff0 ;  /* 0xc0000010ff197424 */ /* 0x000fe200078e00ff */
[----:B------:R-:W-:Y:S02]  /*e740*/  R2UR UR4, R4 ;  /* 0x00000000040472ca */ /* 0x000fe400000e0000 */
[----:B------:R-:W-:Y:S02]  /*e750*/  R2UR UR5, R5 ;  /* 0x00000000050572ca */ /* 0x000fe400000e0000 */
[C---:B------:R-:W-:Y:S01]  /*e760*/  IADD3 R12, R24.reuse, 0x100, RZ ;  /* 0x00000100180c7810 */ /* 0x040fe20007ffe0ff */
[----:B------:R-:W-:Y:S01]  /*e770*/  VIADD R24, R24, 0x200 ;  /* 0x0000020018187836 */ /* 0x000fe20000000000 */
        /* <DEDUP_REMOVED lines=19> */
.L_x_9907:
[----:B------:R-:W-:Y:S01]  /*e8b0*/  SHF.L.U32 R9, R9, 0x1f, RZ ;  /* 0x0000001f09097819 */ /* 0x000fe200000006ff */
[----:B------:R-:W-:-:S04]  /*e8c0*/  IMAD R152, R8, 0x8, R16 ;  /* 0x0000000808987824 */ /* 0x000fc800078e0210 */
[----:B------:R0:W1:Y:S01]  /*e8d0*/  SYNCS.PHASECHK.TRANS64.TRYWAIT P0, [R152+URZ+0x19c50], R9 ;  /* 0x019c5009980075a7 */ /* 0x000062000800017f */
[----:B------:R-:W-:Y:S05]  /*e8e0*/  @!P1 BRA `(.L_x_9908) ;  /* 0x0000000000049947 */ /* 0x000fea0003800000 */
[----:B------:R-:W-:Y:S01]  /*e8f0*/  BPT.TRAP 0x1 ;  /* 0x000000040000795c */ /* 0x000fe20000300000 */
.L_x_9908:
[----:B------:R-:W-:Y:S04]  /*e900*/  BSSY B2, `(.L_x_9909) ;  /* 0x0000004000027945 */ /* 0x000fe80003800000 */
[----:B-1----:R-:W-:Y:S05]  /*e910*/  @P0 BRA `(.L_x_9910) ;  /* 0x0000000000080947 */ /* 0x002fea0003800000 */
[----:B------:R-:W1:Y:S02]  /*e920*/  SYNCS.PHASECHK.TRANS64.TRYWAIT P0, [R152+URZ+0x19c50], R9 ;  /* 0x019c5009980075a7 */ /* 0x000e64000800017f */
[----:B-1----:R-:W-:Y:S05]  /*e930*/  @!P0 BRA `(.L_x_9911) ;  /* 0x000000e400448947 */ /* 0x002fea0003800000 */
.L_x_9910:
[----:B------:R-:W-:Y:S05]  /*e940*/  BSYNC B2 ;  /* 0x0000000000027941 */ /* 0x000fea0003800000 */
.L_x_9909:
        /* <DEDUP_REMOVED lines=10> */
[C---:B------:R-:W-:Y:S01]  /*e9f0*/  FMUL.FTZ R73, R2.reuse, R73 ;  /* 0x0000004902497220 */ /* 0x040fe20000410000 */
[C---:B------:R-:W-:Y:S01]  /*ea00*/  FMUL.FTZ R76, R2.reuse, R76 ;  /* 0x0000004c024c7220 */ /* 0x040fe20000410000 */
[C---:B------:R-:W-:Y:S01]  /*ea10*/  FMUL.FTZ R77, R2.reuse, R77 ;  /* 0x0000004d024d7220 */ /* 0x040fe20000410000 */
[----:B------:R-:W-:Y:S01]  /*ea20*/  LOP3.LUT R9, R9, 0x10000, RZ, 0xfc, !PT ;  /* 0x0001000009097812 */ /* 0x000fe200078efcff */
[C---:B------:R-:W-:Y:S01]  /*ea30*/  FMUL.FTZ R80, R2.reuse, R80 ;  /* 0x0000005002507220 */ /* 0x040fe20000410000 */
[C---:B------:R-:W-:Y:S01]  /*ea40*/  FMUL.FTZ R81, R2.reuse, R81 ;  /* 0x0000005102517220 */ /* 0x040fe20000410000 */
[C---:B------:R-:W-:Y:S01]  /*ea50*/  FMUL.FTZ R84, R2.reuse, R84 ;  /* 0x0000005402547220 */ /* 0x040fe20000410000 */
[----:B------:R-:W-:Y:S01]  /*ea60*/  FMUL.FTZ R85, R2, R85 ;  /* 0x0000005502557220 */ /* 0x000fe20000410000 */
[----:B------:R-:W-:-:S02]  /*ea70*/  IMAD R8, R8, 0x300, R9 ;  /* 0x0000030008087824 */ /* 0x000fc400078e0209 */
[----:B------:R-:W-:Y:S01]  /*ea80*/  FMUL.FTZ R63, R2, R63 ;  /* 0x0000003f023f7220 */ /* 0x000fe20000410000 */
[----:B------:R-:W-:Y:S01]  /*ea90*/  IMAD.MOV.U32 R9, RZ, RZ, 0x40000040 ;  /* 0x40000040ff097424 */ /* 0x000fe200078e00ff */
[----:B------:R-:W-:Y:S01]  /*eaa0*/  ULDC UR4, c[0x0][0x988] ;  /* 0x0002620000047ab9 */ /* 0x000fe20000000800 */
[----:B------:R-:W-:-:S03]  /*eab0*/  R2UR UR6, R8 ;  /* 0x00000000080672ca */ /* 0x000fc600000e0000 */
[----:B------:R-:W-:-:S13]  /*eac0*/  R2UR UR7, R9 ;  /* 0x00000000090772ca */ /* 0x000fda00000e0000 */
[----:B------:R-:W-:Y:S03]  /*ead0*/  QGMMA.64x96x32.F32.E4M3.E4M3 R88, R148, gdesc[UR4], R88, gsb0 ;  /* 0x0160000494587df3 */ /* 0x000fe60008000858 */
[----:B------:R-:W-:Y:S02]  /*eae0*/  WARPGROUP.DEPBAR.LE gsb0, 0x0 ;  /* 0x00008000000079c5 */ /* 0x000fe40000010000 */
[----:B------:R-:W2:Y:S04]  /*eaf0*/  LDL R148, [R1+0x18] ;  /* 0x0000180001947983 */ /* 0x000ea80000100800 */
[----:B------:R-:W2:Y:S04]  /*eb00*/  LDL R149, [R1+0x14] ;  /* 0x0000140001957983 */ /* 0x000ea80000100800 */
[----:B------:R-:W3:Y:S04]  /*eb10*/  LDL R150, [R1+0x20] ;  /* 0x0000200001967983 */ /* 0x000ee80000100800 */
[----:B------:R-:W4:Y:S01]  /*eb20*/  LDL R151, [R1+0x24] ;  /* 0x0000240001977983 */ /* 0x000f220000100800 */
[----:B------:R-:W-:Y:S01]  /*eb30*/  VIADD R12, R8, 0x2 ;  /* 0x00000002080c7836 */ /* 0x000fe20000000000 */
[----:B------:R-:W-:Y:S01]  /*eb40*/  R2UR UR7, R13 ;  /* 0x000000000d0772ca */ /* 0x000fe200000e0000 */
[----:B------:R-:W-:Y:S01]  /*eb50*/  WARPGROUP.ARRIVE ;  /* 0x00000000000079c5 */ /* 0x000fe20000000000 */
[----:B------:R-:W-:-:S02]  /*eb60*/  IMAD.MOV.U32 R13, RZ, RZ, 0x40000040 ;  /* 0x40000040ff0d7424 */ /* 0x000fc400078e00ff */
[----:B------:R-:W-:Y:S01]  /*eb70*/  FMUL.FTZ R62, R2, R62 ;  /* 0x0000003e023e7220 */ /* 0x000fe20000410000 */
[----:B------:R-:W-:Y:S01]  /*eb80*/  R2UR UR6, R12 ;  /* 0x000000000c0672ca */ /* 0x000fe200000e0000 */
[----:B------:R-:W-:Y:S02]  /*eb90*/  VIADD R12, R8, 0x4 ;  /* 0x00000004080c7836 */ /* 0x000fe40000000000 */
[C---:B------:R-:W-:Y:S01]  /*eba0*/  FMUL.FTZ R66, R2.reuse, R66 ;  /* 0x0000004202427220 */ /* 0x040fe20000410000 */
[----:B------:R-:W-:Y:S02]  /*ebb0*/  IMAD.MOV.U32 R9, RZ, RZ, 0x40000040 ;  /* 0x40000040ff097424 */ /* 0x000fe400078e00ff */
[----:B------:R-:W-:Y:S01]  /*ebc0*/  FMUL.FTZ R67, R2, R67 ;  /* 0x0000004302437220 */ /* 0x000fe20000410000 */
[----:B------:R-:W-:Y:S01]  /*ebd0*/  VIADD R8, R8, 0x6 ;  /* 0x0000000608087836 */ /* 0x000fe20000000000 */
[----:B------:R-:W-:Y:S01]  /*ebe0*/  MUFU.TANH R62, R62 ;  /* 0x0000003e003e7308 */ /* 0x000fe20000002400 */
[C---:B------:R-:W-:Y:S01]  /*ebf0*/  FMUL.FTZ R70, R2.reuse, R70 ;  /* 0x0000004602467220 */ /* 0x040fe20000410000 */
[C---:B------:R-:W-:Y:S01]  /*ec00*/  FMUL.FTZ R71, R2.reuse, R71 ;  /* 0x0000004702477220 */ /* 0x040fe20000410000 */
[C---:B------:R-:W-:Y:S01]  /*ec10*/  FMUL.FTZ R74, R2.reuse, R74 ;  /* 0x0000004a024a7220 */ /* 0x040fe20000410000 */
[C---:B------:R-:W-:Y:S01]  /*ec20*/  FMUL.FTZ R75, R2.reuse, R75 ;  /* 0x0000004b024b7220 */ /* 0x040fe20000410000 */
[C---:B------:R-:W-:Y:S01]  /*ec30*/  FMUL.FTZ R78, R2.reuse, R78 ;  /* 0x0000004e024e7220 */ /* 0x040fe20000410000 */
[----:B------:R-:W-:Y:S01]  /*ec40*/  FMUL.FTZ R79, R2, R79 ;  /* 0x0000004f024f7220 */ /* 0x000fe20000410000 */
        /* <DEDUP_REMOVED lines=12> */
[----:B------:R-:W-:Y:S01]  /*ed10*/  MOV R53, 0xffffff80 ;  /* 0xffffff8000357802 */ /* 0x000fe20000000f00 */
[----:B------:R-:W-:Y:S01]  /*ed20*/  MUFU.TANH R12, R12 ;  /* 0x0000000c000c7308 */ /* 0x000fe20000002400 */
[C---:B------:R-:W-:Y:S01]  /*ed30*/  FMUL.FTZ R25, R2.reuse, R30 ;  /* 0x0000001e02197220 */ /* 0x040fe20000410000 */
[C---:B------:R-:W-:Y:S01]  /*ed40*/  FMUL.FTZ R30, R2.reuse, R33 ;  /* 0x00000021021e7220 */ /* 0x040fe20000410000 */
[----:B------:R-:W-:Y:S01]  /*ed50*/  FMUL.FTZ R33, R2, R38 ;  /* 0x0000002602217220 */ /* 0x000fe20000410000 */
[----:B------:R-:W-:-:S02]  /*ed60*/  IMAD R53, R21, R53, 0x1 ;  /* 0x0000000115357424 */ /* 0x000fc400078e0235 */
[C---:B------:R-:W-:Y:S01]  /*ed70*/  FMUL.FTZ R38, R2.reuse, R41 ;  /* 0x0000002902267220 */ /* 0x040fe20000410000 */
[C---:B------:R-:W-:Y:S01]  /*ed80*/  FMUL.FTZ R41, R2.reuse, R46 ;  /* 0x0000002e02297220 */ /* 0x040fe20000410000 */
[C---:B------:R-:W-:Y:S01]  /*ed90*/  FMUL.FTZ R46, R2.reuse, R49 ;  /* 0x00000031022e7220 */ /* 0x040fe20000410000 */
[----:B------:R-:W-:Y:S01]  /*eda0*/  IMAD R53, R153, 0xc0, R53 ;  /* 0x000000c099357824 */ /* 0x000fe200078e0235 */
        /* <DEDUP_REMOVED lines=52> */
[----:B------:R-:W-:Y:S01]  /*f0f0*/  MUFU.TANH R33, R33 ;  /* 0x0000002100217308 */ /* 0x000fe20000002400 */
[----:B------:R-:W-:-:S02]  /*f100*/  WARPGROUP.DEPBAR.LE gsb0, 0x0 ;  /* 0x00008000000079c5 */ /* 0x000fc40000010000 */
[----:B------:R-:W-:-:S05]  /*f110*/  WARPGROUP.ARRIVE ;  /* 0x00000000000079c5 */ /* 0x000fca0000000000 */
[----:B------:R-:W-:Y:S01]  /*f120*/  MUFU.TANH R35, R35 ;  /* 0x0000002300237308 */ /* 0x000fe20000002400 */
[----:B------:R-:W-:Y:S07]  /*f130*/  QGMMA.64x96x32.F32.E4M3.E4M3 R88, R136, gdesc[UR4], R88, gsb0 ;  /* 0x0160000488587df3 */ /* 0x000fee0008000858 */
[----:B------:R-:W-:Y:S08]  /*f140*/  MUFU.TANH R37, R37 ;  /* 0x0000002500257308 */ /* 0x000ff00000002400 */
[----:B------:R-:W-:Y:S08]  /*f150*/  MUFU.TANH R39, R39 ;  /* 0x0000002700277308 */ /* 0x000ff00000002400 */
[----:B------:R-:W-:Y:S08]  /*f160*/  MUFU.TANH R41, R41 ;  /* 0x0000002900297308 */ /* 0x000ff00000002400 */
[----:B------:R-:W-:Y:S01]  /*f170*/  MUFU.TANH R43, R43 ;  /* 0x0000002b002b7308 */ /* 0x000fe20000002400 */
[----:B--2---:R-:W-:-:S07]  /*f180*/  IADD3 R55, -R149, R53, R148 ;  /* 0x0000003595377210 */ /* 0x004fce0007ffe194 */
[----:B------:R-:W-:Y:S01]  /*f190*/  MUFU.TANH R45, R45 ;  /* 0x0000002d002d7308 */ /* 0x000fe20000002400 */
[----:B---3--:R-:W-:-:S04]  /*f1a0*/  IMAD R55, R150, -0x2, R55 ;  /* 0xfffffffe96377824 */ /* 0x008fc800078e0237 */
[----:B----4-:R-:W-:-:S03]  /*f1b0*/  IMAD.IADD R55, R151, 0x1, R55 ;  /* 0x0000000197377824 */ /* 0x010fc600078e0237 */
[----:B------:R2:W-:Y:S01]  /*f1c0*/  MUFU.TANH R53, R58 ;  /* 0x0000003a00357308 */ /* 0x0005e20000002400 */
[----:B------:R-:W3:Y:S01]  /*f1d0*/  S2R R151, SR_TID.X ;  /* 0x0000000000977919 */ /* 0x000ee20000002100 */
[C---:B------:R-:W-:Y:S02]  /*f1e0*/  ISETP.GT.AND P0, PT, R55.reuse, RZ, PT ;  /* 0x000000ff3700720c */ /* 0x040fe40003f04270 */
[C---:B------:R-:W-:Y:S02]  /*f1f0*/  ISETP.GT.AND P2, PT, R55.reuse, 0x1, PT ;  /* 0x000000013700780c */ /* 0x040fe40003f44270 */
[----:B0-----:R-:W-:Y:S02]  /*f200*/  FSEL R8, R8, -INF , P0 ;  /* 0xff80000008087808 */ /* 0x001fe40000000000 */
[----:B------:R-:W-:Y:S01]  /*f210*/  MUFU.TANH R47, R47 ;  /* 0x0000002f002f7308 */ /* 0x000fe20000002400 */
[----:B------:R-:W-:Y:S02]  /*f220*/  ISETP.GT.AND P0, PT, R55, 0x8, PT ;  /* 0x000000083700780c */ /* 0x000fe40003f04270 */
[----:B------:R-:W-:-:S02]  /*f230*/  FSEL R12, R12, -INF , P2 ;  /* 0xff8000000c0c7808 */ /* 0x000fc40001000000 */
[----:B--2---:R-:W-:Y:S02]  /*f240*/  FMNMX.FTZ R58, R8, R15, !PT ;  /* 0x0000000f083a7209 */ /* 0x004fe40007810000 */
[C---:B------:R-:W-:Y:S01]  /*f250*/  ISETP.GT.AND P2, PT, R55.reuse, 0x9, PT ;  /* 0x000000093700780c */ /* 0x040fe20003f44270 */
[----:B------:R-:W-:Y:S01]  /*f260*/  MUFU.TANH R49, R49 ;  /* 0x0000003100317308 */ /* 0x000fe20000002400 */
[----:B-1----:R-:W-:Y:S02]  /*f270*/  FSEL R24, R24, -INF , P0 ;  /* 0xff80000018187808 */ /* 0x002fe40000000000 */
[----:B------:R-:W-:Y:S02]  /*f280*/  FMNMX.FTZ R59, R12, R58, !PT ;  /* 0x0000003a0c3b7209 */ /* 0x000fe40007810000 */
[----:B------:R-:W-:Y:S02]  /*f290*/  ISETP.GT.AND P0, PT, R55, 0x10, PT ;  /* 0x000000103700780c */ /* 0x000fe40003f04270 */
[----:B------:R-:W-:Y:S01]  /*f2a0*/  FSEL R27, R27, -INF , P2 ;  /* 0xff8000001b1b7808 */ /* 0x000fe20001000000 */
[----:B------:R0:W1:Y:S01]  /*f2b0*/  MUFU.TANH R58, R61 ;  /* 0x0000003d003a7308 */ /* 0x0000620000002400 */
[----:B------:R-:W-:-:S02]  /*f2c0*/  FMNMX.FTZ R59, R24, R59, !PT ;  /* 0x0000003b183b7209 */ /* 0x000fc40007810000 */
[----:B------:R-:W-:Y:S02]  /*f2d0*/  ISETP.GT.AND P2, PT, R55, 0x11, PT ;  /* 0x000000113700780c */ /* 0x000fe40003f44270 */
[----:B-----5:R-:W-:Y:S02]  /*f2e0*/  FSEL R28, R28, -INF , P0 ;  /* 0xff8000001c1c7808 */ /* 0x020fe40000000000 */
[----:B------:R-:W-:Y:S01]  /*f2f0*/  FMNMX.FTZ R60, R27, R59, !PT ;  /* 0x0000003b1b3c7209 */ /* 0x000fe20007810000 */
[----:B------:R-:W-:Y:S01]  /*f300*/  MUFU.TANH R51, R51 ;  /* 0x0000003300337308 */ /* 0x000fe20000002400 */
[----:B------:R-:W-:Y:S02]  /*f310*/  ISETP.GT.AND P0, PT, R55, 0x18, PT ;  /* 0x000000183700780c */ /* 0x000fe40003f04270 */
[----:B------:R-:W-:Y:S02]  /*f320*/  FSEL R30, R30, -INF , P2 ;  /* 0xff8000001e1e7808 */ /* 0x000fe40001000000 */
[----:B------:R-:W-:-:S02]  /*f330*/  FMNMX.FTZ R60, R28, R60, !PT ;  /* 0x0000003c1c3c7209 */ /* 0x000fc40007810000 */
[C---:B------:R-:W-:Y:S01]  /*f340*/  ISETP.GT.AND P2, PT, R55.reuse, 0x19, PT ;  /* 0x000000193700780c */ /* 0x040fe20003f44270 */
[----:B------:R2:W4:Y:S01]  /*f350*/  MUFU.TANH R59, R64 ;  /* 0x00000040003b7308 */ /* 0x0005220000002400 */
[----:B------:R-:W-:Y:S02]  /*f360*/  FSEL R32, R32, -INF , P0 ;  /* 0xff80000020207808 */ /* 0x000fe40000000000 */
[----:B0-----:R-:W-:Y:S02]  /*f370*/  FMNMX.FTZ R61, R30, R60, !PT ;  /* 0x0000003c1e3d7209 */ /* 0x001fe40007810000 */
[----:B------:R-:W-:Y:S02]  /*f380*/  ISETP.GT.AND P0, PT, R55, 0x20, PT ;  /* 0x000000203700780c */ /* 0x000fe40003f04270 */
[----:B------:R-:W-:Y:S01]  /*f390*/  FSEL R34, R34, -INF , P2 ;  /* 0xff80000022227808 */ /* 0x000fe20001000000 */
[----:B------:R0:W5:Y:S01]  /*f3a0*/  MUFU.TANH R60, R65 ;  /* 0x00000041003c7308 */ /* 0x0001620000002400 */
[----:B------:R-:W-:-:S02]  /*f3b0*/  FMNMX.FTZ R61, R32, R61, !PT ;  /* 0x0000003d203d7209 */ /* 0x000fc40007810000 */
[C---:B------:R-:W-:Y:S02]  /*f3c0*/  ISETP.GT.AND P2, PT, R55.reuse, 0x21, PT ;  /* 0x000000213700780c */ /* 0x040fe40003f44270 */
[----:B------:R-:W-:Y:S02]  /*f3d0*/  FSEL R36, R36, -INF , P0 ;  /* 0xff80000024247808 */ /* 0x000fe40000000000 */
[----:B--2---:R-:W-:Y:S01]  /*f3e0*/  FMNMX.FTZ R64, R34, R61, !PT ;  /* 0x0000003d22407209 */ /* 0x004fe20007810000 */
[----:B------:R-:W-:Y:S01]  /*f3f0*/  MUFU.TANH R56, R56 ;  /* 0x0000003800387308 */ /* 0x000fe20000002400 */
[----:B------:R-:W-:Y:S01]  /*f400*/  ISETP.GT.AND P0, PT, R55, 0x28, PT ;  /* 0x000000283700780c */ /* 0x000fe20003f04270 */
[----:B0-----:R-:W-:Y:S01]  /*f410*/  FMUL.FTZ R65, R2, R69 ;  /* 0x0000004502417220 */ /* 0x001fe20000410000 */
[----:B------:R-:W-:Y:S02]  /*f420*/  FSEL R38, R38, -INF , P2 ;  /* 0xff80000026267808 */ /* 0x000fe40001000000 */
[----:B------:R-:W-:Y:S01]  /*f430*/  FMNMX.FTZ R64, R36, R64, !PT ;  /* 0x0000004024407209 */ /* 0x000fe20007810000 */
[----:B------:R-:W-:-:S02]  /*f440*/  WARPGROUP.DEPBAR.LE gsb0, 0x0 ;  /* 0x00008000000079c5 */ /* 0x000fc40000010000 */
[----:B------:R0:W2:Y:S01]  /*f450*/  MUFU.TANH R61, R68 ;  /* 0x00000044003d7308 */ /* 0x0000a20000002400 */
[C---:B------:R-:W-:Y:S01]  /*f460*/  ISETP.GT.AND P2, PT, R55.reuse, 0x29, PT ;  /* 0x000000293700780c */ /* 0x040fe20003f44270 */
[----:B------:R-:W-:Y:S01]  /*f470*/  FMUL.FTZ R136, R2, R87 ;  /* 0x0000005702887220 */ /* 0x000fe20000410000 */
[----:B------:R-:W-:Y:S02]  /*f480*/  FSEL R40, R40, -INF , P0 ;  /* 0xff80000028287808 */ /* 0x000fe40000000000 */
[----:B------:R-:W-:Y:S02]  /*f490*/  ISETP.GT.AND P0, PT, R55, 0x30, PT ;  /* 0x000000303700780c */ /* 0x000fe40003f04270 */
[----:B---3--:R-:W-:Y:S01]  /*f4a0*/  LOP3.LUT R140, R151, 0x7f, RZ, 0xc0, !PT ;  /* 0x0000007f978c7812 */ /* 0x008fe200078ec0ff */
[----:B------:R-:W3:Y:S01]  /*f4b0*/  MUFU.TANH R65, R65 ;  /* 0x0000004100417308 */ /* 0x000ee20000002400 */
[----:B0-----:R-:W-:Y:S02]  /*f4c0*/  FMNMX.FTZ R68, R38, R64, !PT ;  /* 0x0000004026447209 */ /* 0x001fe40007810000 */
[----:B------:R-:W-:Y:S01]  /*f4d0*/  FSEL R64, R42, -INF , P2 ;  /* 0xff8000002a407808 */ /* 0x000fe20001000000 */
[----:B------:R-:W-:Y:S01]  /*f4e0*/  FMUL.FTZ R42, R2, R72 ;  /* 0x00000048022a7220 */ /* 0x000fe20000410000 */
[----:B------:R-:W-:-:S02]  /*f4f0*/  FMNMX.FTZ R68, R40, R68, !PT ;  /* 0x0000004428447209 */ /* 0x000fc40007810000 */
[C---:B------:R-:W-:Y:S01]  /*f500*/  ISETP.GT.AND P2, PT, R55.reuse, 0x31, PT ;  /* 0x000000313700780c */ /* 0x040fe20003f44270 */
[----:B------:R-:W-:Y:S01]  /*f510*/  MUFU.TANH R66, R66 ;  /* 0x0000004200427308 */ /* 0x000fe20000002400 */
[----:B------:R-:W-:Y:S02]  /*f520*/  FSEL R44, R44, -INF , P0 ;  /* 0xff8000002c2c7808 */ /* 0x000fe40000000000 */
[----:B------:R-:W-:Y:S02]  /*f530*/  FMNMX.FTZ R68, R64, R68, !PT ;  /* 0x0000004440447209 */ /* 0x000fe40007810000 */
[----:B------:R-:W-:Y:S02]  /*f540*/  ISETP.GT.AND P0, PT, R55, 0x38, PT ;  /* 0x000000383700780c */ /* 0x000fe40003f04270 */
[----:B------:R-:W-:Y:S01]  /*f550*/  FSEL R46, R46, -INF , P2 ;  /* 0xff8000002e2e7808 */ /* 0x000fe20001000000 */
[----:B------:R-:W0:Y:S01]  /*f560*/  MUFU.TANH R42, R42 ;  /* 0x0000002a002a7308 */ /* 0x000e220000002400 */
[----:B------:R-:W-:-:S02]  /*f570*/  FMNMX.FTZ R68, R44, R68, !PT ;  /* 0x000000442c447209 */ /* 0x000fc40007810000 */
[C---:B------:R-:W-:Y:S02]  /*f580*/  ISETP.GT.AND P2, PT, R55.reuse, 0x39, PT ;  /* 0x000000393700780c */ /* 0x040fe40003f44270 */
[----:B------:R-:W-:Y:S02]  /*f590*/  FSEL R48, R48, -INF , P0 ;  /* 0xff80000030307808 */ /* 0x000fe40000000000 */
[----:B------:R-:W-:Y:S01]  /*f5a0*/  FMNMX.FTZ R69, R46, R68, !PT ;  /* 0x000000442e457209 */ /* 0x000fe20007810000 */
[----:B------:R-:W-:Y:S01]  /*f5b0*/  MUFU.TANH R67, R67 ;  /* 0x0000004300437308 */ /* 0x000fe20000002400 */
[----:B------:R-:W-:Y:S02]  /*f5c0*/  ISETP.GT.AND P0, PT, R55, 0x40, PT ;  /* 0x000000403700780c */ /* 0x000fe40003f04270 */
[----:B------:R-:W-:Y:S02]  /*f5d0*/  FSEL R50, R50, -INF , P2 ;  /* 0xff80000032327808 */ /* 0x000fe40001000000 */
[----:B------:R-:W-:-:S02]  /*f5e0*/  FMNMX.FTZ R69, R48, R69, !PT ;  /* 0x0000004530457209 */ /* 0x000fc40007810000 */
[C---:B------:R-:W-:Y:S01]  /*f5f0*/  ISETP.GT.AND P2, PT, R55.reuse, 0x41, PT ;  /* 0x000000413700780c */ /* 0x040fe20003f44270 */
[----:B------:R1:W0:Y:S01]  /*f600*/  MUFU.TANH R68, R73 ;  /* 0x0000004900447308 */ /* 0x0002220000002400 */
[----:B------:R-:W-:Y:S02]  /*f610*/  FSEL R52, R52, -INF , P0 ;  /* 0xff80000034347808 */ /* 0x000fe40000000000 */
[----:B------:R-:W-:Y:S02]  /*f620*/  FMNMX.FTZ R72, R50, R69, !PT ;  /* 0x0000004532487209 */ /* 0x000fe40007810000 */
[----:B------:R-:W-:Y:S02]  /*f630*/  ISETP.GT.AND P0, PT, R55, 0x48, PT ;  /* 0x000000483700780c */ /* 0x000fe40003f04270 */
[----:B------:R-:W-:Y:S01]  /*f640*/  FSEL R54, R54, -INF , P2 ;  /* 0xff80000036367808 */ /* 0x000fe20001000000 */
[----:B------:R5:W0:Y:S01]  /*f650*/  MUFU.TANH R69, R76 ;  /* 0x0000004c00457308 */ /* 0x000a220000002400 */
[----:B------:R-:W-:-:S02]  /*f660*/  FMNMX.FTZ R72, R52, R72, !PT ;  /* 0x0000004834487209 */ /* 0x000fc40007810000 */
[----:B------:R-:W-:Y:S02]  /*f670*/  ISETP.GT.AND P2, PT, R55, 0x49, PT ;  /* 0x000000493700780c */ /* 0x000fe40003f44270 */
[----:B------:R-:W-:Y:S02]  /*f680*/  FSEL R57, R57, -INF , P0 ;  /* 0xff80000039397808 */ /* 0x000fe40000000000 */
[----:B-1----:R-:W-:Y:S01]  /*f690*/  FMNMX.FTZ R73, R54, R72, !PT ;  /* 0x0000004836497209 */ /* 0x002fe20007810000 */
[----:B------:R-:W-:Y:S01]  /*f6a0*/  MUFU.TANH R70, R70 ;  /* 0x0000004600467308 */ /* 0x000fe20000002400 */
[----:B------:R-:W-:Y:S02]  /*f6b0*/  ISETP.GT.AND P0, PT, R55, 0x50, PT ;  /* 0x000000503700780c */ /* 0x000fe40003f04270 */
[----:B------:R-:W-:Y:S02]  /*f6c0*/  FSEL R58, R58, -INF , P2 ;  /* 0xff8000003a3a7808 */ /* 0x000fe40001000000 */
[----:B------:R-:W-:-:S02]  /*f6d0*/  FMNMX.FTZ R73, R57, R73, !PT ;  /* 0x0000004939497209 */ /* 0x000fc40007810000 */
[----:B------:R-:W-:Y:S01]  /*f6e0*/  ISETP.GT.AND P2, PT, R55, 0x51, PT ;  /* 0x000000513700780c */ /* 0x000fe20003f44270 */
[----:B------:R1:W0:Y:S01]  /*f6f0*/  MUFU.TANH R72, R77 ;  /* 0x0000004d00487308 */ /* 0x0002220000002400 */
[----:B----4-:R-:W-:Y:S02]  /*f700*/  FSEL R59, R59, -INF , P0 ;  /* 0xff8000003b3b7808 */ /* 0x010fe40000000000 */
[----:B-----5:R-:W-:Y:S02]  /*f710*/  FMNMX.FTZ R76, R58, R73, !PT ;  /* 0x000000493a4c7209 */ /* 0x020fe40007810000 */
[----:B------:R-:W-:Y:S02]  /*f720*/  ISETP.GT.AND P0, PT, R55, 0x58, PT ;  /* 0x000000583700780c */ /* 0x000fe40003f04270 */
[----:B------:R-:W-:Y:S01]  /*f730*/  FSEL R60, R60, -INF , P2 ;  /* 0xff8000003c3c7808 */ /* 0x000fe20001000000 */
[----:B------:R4:W5:Y:S01]  /*f740*/  MUFU.TANH R73, R80 ;  /* 0x0000005000497308 */ /* 0x0009620000002400 */
[----:B------:R-:W-:-:S02]  /*f750*/  FMNMX.FTZ R76, R59, R76, !PT ;  /* 0x0000004c3b4c7209 */ /* 0x000fc40007810000 */
[----:B------:R-:W-:Y:S02]  /*f760*/  ISETP.GT.AND P2, PT, R55, 0x59, PT ;  /* 0x000000593700780c */ /* 0x000fe40003f44270 */
[----:B--2---:R-:W-:Y:S02]  /*f770*/  FSEL R61, R61, -INF , P0 ;  /* 0xff8000003d3d7808 */ /* 0x004fe40000000000 */
[----:B-1----:R-:W-:Y:S01]  /*f780*/  FMNMX.FTZ R77, R60, R76, !PT ;  /* 0x0000004c3c4d7209 */ /* 0x002fe20007810000 */
[----:B------:R-:W-:Y:S01]  /*f790*/  MUFU.TANH R71, R71 ;  /* 0x0000004700477308 */ /* 0x000fe20000002400 */
[----:B------:R-:W-:Y:S02]  /*f7a0*/  ISETP.GT.AND P0, PT, R55, 0x60, PT ;  /* 0x000000603700780c */ /* 0x000fe40003f04270 */
[----:B---3--:R-:W-:Y:S02]  /*f7b0*/  FSEL R65, R65, -INF , P2 ;  /* 0xff80000041417808 */ /* 0x008fe40001000000 */
[----:B----4-:R-:W-:-:S02]  /*f7c0*/  FMNMX.FTZ R80, R61, R77, !PT ;  /* 0x0000004d3d507209 */ /* 0x010fc40007810000 */
[----:B------:R-:W-:Y:S01]  /*f7d0*/  ISETP.GT.AND P2, PT, R55, 0x61, PT ;  /* 0x000000613700780c */ /* 0x000fe20003f44270 */
[----:B------:R1:W2:Y:S01]  /*f7e0*/  MUFU.TANH R76, R81 ;  /* 0x00000051004c7308 */ /* 0x0002a20000002400 */
[----:B0-----:R-:W-:Y:S02]  /*f7f0*/  FSEL R77, R42, -INF , P0 ;  /* 0xff8000002a4d7808 */ /* 0x001fe40000000000 */
[----:B------:R-:W-:Y:S02]  /*f800*/  FMNMX.FTZ R80, R65, R80, !PT ;  /* 0x0000005041507209 */ /* 0x000fe40007810000 */
[----:B------:R-:W-:Y:S02]  /*f810*/  ISETP.GT.AND P0, PT, R55, 0x68, PT ;  /* 0x000000683700780c */ /* 0x000fe40003f04270 */
[----:B------:R-:W-:Y:S01]  /*f820*/  FSEL R68, R68, -INF , P2 ;  /* 0xff80000044447808 */ /* 0x000fe20001000000 */
[----:B------:R0:W3:Y:S01]  /*f830*/  MUFU.TANH R42, R84 ;  /* 0x00000054002a7308 */ /* 0x0000e20000002400 */
        /* <DEDUP_REMOVED lines=9> */
[----:B------:R1:W4:Y:S01]  /*f8d0*/  MUFU.TANH R80, R85 ;  /* 0x0000005500507308 */ /* 0x0003220000002400 */
[----:B-----5:R-:W-:Y:S02]  /*f8e0*/  FSEL R73, R73, -INF , P0 ;  /* 0xff80000049497808 */ /* 0x020fe40000000000 */
[----:B------:R-:W-:Y:S02]  /*f8f0*/  FMNMX.FTZ R81, R72, R81, !PT ;  /* 0x0000005148517209 */ /* 0x000fe40007810000 */
[----:B------:R-:W-:Y:S02]  /*f900*/  ISETP.GT.AND P0, PT, R55, 0x78, PT ;  /* 0x000000783700780c */ /* 0x000fe40003f04270 */
[----:B--2---:R-:W-:Y:S01]  /*f910*/  FSEL R76, R76, -INF , P2 ;  /* 0xff8000004c4c7808 */ /* 0x004fe20001000000 */
[----:B------:R-:W-:Y:S01]  /*f920*/  MUFU.TANH R75, R75 ;  /* 0x0000004b004b7308 */ /* 0x000fe20000002400 */
[----:B0-----:R-:W-:Y:S01]  /*f930*/  FMNMX.FTZ R84, R73, R81, !PT ;  /* 0x0000005149547209 */ /* 0x001fe20007810000 */
[----:B-1----:R-:W-:Y:S01]  /*f940*/  FMUL.FTZ R85, R2, R86 ;  /* 0x0000005602557220 */ /* 0x002fe20000410000 */
[----:B---3--:R-:W-:-:S02]  /*f950*/  FSEL R81, R42, -INF , P0 ;  /* 0xff8000002a517808 */ /* 0x008fc40000000000 */
[C---:B------:R-:W-:Y:S01]  /*f960*/  ISETP.GT.AND P2, PT, R55.reuse, 0x79, PT ;  /* 0x000000793700780c */ /* 0x040fe20003f44270 */
[----:B------:R-:W-:Y:S01]  /*f970*/  VIADD R55, R55, 0x8 ;  /* 0x0000000837377836 */ /* 0x000fe20000000000 */
[----:B------:R-:W-:Y:S01]  /*f980*/  FMNMX.FTZ R42, R76, R84, !PT ;  /* 0x000000544c2a7209 */ /* 0x000fe20007810000 */
[----:B------:R-:W-:Y:S01]  /*f990*/  MUFU.TANH R78, R78 ;  /* 0x0000004e004e7308 */ /* 0x000fe20000002400 */
[----:B----4-:R-:W-:Y:S02]  /*f9a0*/  FSEL R80, R80, -INF , P2 ;  /* 0xff80000050507808 */ /* 0x010fe40001000000 */
[----:B------:R-:W-:Y:S02]  /*f9b0*/  FMNMX.FTZ R42, R81, R42, !PT ;  /* 0x0000002a512a7209 */ /* 0x000fe40007810000 */
[C---:B------:R-:W-:Y:S02]  /*f9c0*/  ISETP.GT.AND P2, PT, R55.reuse, RZ, PT ;  /* 0x000000ff3700720c */ /* 0x040fe40003f44270 */
[----:B------:R-:W-:Y:S01]  /*f9d0*/  FMNMX.FTZ R42, R80, R42, !PT ;  /* 0x0000002a502a7209 */ /* 0x000fe20007810000 */
[----:B------:R0:W1:Y:S01]  /*f9e0*/  MUFU.TANH R84, R63 ;  /* 0x0000003f00547308 */ /* 0x0000620000002400 */
[----:B------:R-:W-:-:S02]  /*f9f0*/  ISETP.GT.AND P4, PT, R55, 0x1, PT ;  /* 0x000000013700780c */ /* 0x000fc40003f84270 */
[----:B------:R-:W-:Y:S02]  /*fa00*/  ISETP.GT.AND P3, PT, R55, 0x8, PT ;  /* 0x000000083700780c */ /* 0x000fe40003f64270 */
[----:B------:R-:W-:Y:S02]  /*fa10*/  FSEL R13, R13, -INF , P4 ;  /* 0xff8000000d0d7808 */ /* 0x000fe40002000000 */
[C---:B------:R-:W-:Y:S01]  /*fa20*/  ISETP.GT.AND P6, PT, R55.reuse, 0x9, PT ;  /* 0x000000093700780c */ /* 0x040fe20003fc4270 */
[----:B------:R-:W-:Y:S01]  /*fa30*/  MUFU.TANH R79, R79 ;  /* 0x0000004f004f7308 */ /* 0x000fe20000002400 */
[----:B0-----:R-:W0:Y:S01]  /*fa40*/  SHFL.BFLY PT, R63, R42, 0x2, 0x1f ;  /* 0x0c401f002a3f7f89 */ /* 0x001e2200000e0000 */
[----:B------:R-:W-:Y:S02]  /*fa50*/  ISETP.GT.AND P5, PT, R55, 0x10, PT ;  /* 0x000000103700780c */ /* 0x000fe40003fa4270 */
[----:B------:R-:W-:Y:S02]  /*fa60*/  FSEL R26, R26, -INF , P6 ;  /* 0xff8000001a1a7808 */ /* 0x000fe40003000000 */
[----:B------:R-:W-:-:S02]  /*fa70*/  FSEL R29, R29, -INF , P5 ;  /* 0xff8000001d1d7808 */ /* 0x000fc40002800000 */
[C---:B------:R-:W-:Y:S01]  /*fa80*/  ISETP.GT.AND P4, PT, R55.reuse, 0x18, PT ;  /* 0x000000183700780c */ /* 0x040fe20003f84270 */
[----:B------:R-:W2:Y:S01]  /*fa90*/  MUFU.TANH R82, R82 ;  /* 0x0000005200527308 */ /* 0x000ea20000002400 */
[----:B------:R-:W-:Y:S02]  /*faa0*/  ISETP.GT.AND P6, PT, R55, 0x20, PT ;  /* 0x000000203700780c */ /* 0x000fe40003fc4270 */
[----:B------:R-:W-:Y:S02]  /*fab0*/  FSEL R33, R33, -INF , P4 ;  /* 0xff80000021217808 */ /* 0x000fe40002000000 */
[----:B------:R-:W-:Y:S02]  /*fac0*/  ISETP.GT.AND P5, PT, R55, 0x21, PT ;  /* 0x000000213700780c */ /* 0x000fe40003fa4270 */
[----:B------:R-:W-:Y:S01]  /*fad0*/  FSEL R37, R37, -INF , P6 ;  /* 0xff80000025257808 */ /* 0x000fe20003000000 */
[----:B------:R-:W3:Y:S01]  /*fae0*/  MUFU.TANH R83, R83 ;  /* 0x0000005300537308 */ /* 0x000ee20000002400 */
[----:B------:R-:W-:-:S02]  /*faf0*/  FSEL R39, R39, -INF , P5 ;  /* 0xff80000027277808 */ /* 0x000fc40002800000 */
[C---:B------:R-:W-:Y:S02]  /*fb00*/  ISETP.GT.AND P4, PT, R55.reuse, 0x29, PT ;  /* 0x000000293700780c */ /* 0x040fe40003f84270 */
[C---:B------:R-:W-:Y:S02]  /*fb10*/  ISETP.GT.AND P6, PT, R55.reuse, 0x31, PT ;  /* 0x000000313700780c */ /* 0x040fe40003fc4270 */
[----:B------:R-:W-:Y:S01]  /*fb20*/  ISETP.GT.AND P5, PT, R55, 0x38, PT ;  /* 0x000000383700780c */ /* 0x000fe20003fa4270 */
[----:B------:R-:W4:Y:S01]  /*fb30*/  MUFU.TANH R85, R85 ;  /* 0x0000005500557308 */ /* 0x000f220000002400 */
[----:B0-----:R-:W-:Y:S02]  /*fb40*/  FMNMX.FTZ R63, R42, R63, !PT ;  /* 0x0000003f2a3f7209 */ /* 0x001fe40007810000 */
[----:B------:R-:W-:Y:S02]  /*fb50*/  FSEL R47, R47, -INF , P6 ;  /* 0xff8000002f2f7808 */ /* 0x000fe40003000000 */
[----:B------:R-:W-:Y:S01]  /*fb60*/  FSEL R49, R49, -INF , P5 ;  /* 0xff80000031317808 */ /* 0x000fe20002800000 */
[----:B------:R-:W0:Y:S01]  /*fb70*/  SHFL.BFLY PT, R42, R63, 0x1, 0x1f ;  /* 0x0c201f003f2a7f89 */ /* 0x000e2200000e0000 */
[----:B------:R-:W-:-:S02]  /*fb80*/  ISETP.GT.AND P6, PT, R55, 0x48, PT ;  /* 0x000000483700780c */ /* 0x000fc40003fc4270 */
[C---:B------:R-:W-:Y:S02]  /*fb90*/  ISETP.GT.AND P5, PT, R55.reuse, 0x49, PT ;  /* 0x000000493700780c */ /* 0x040fe40003fa4270 */
[----:B------:R-:W-:Y:S02]  /*fba0*/  FSEL R62, R62, -INF , P6 ;  /* 0xff8000003e3e7808 */ /* 0x000fe40003000000 */
[----:B-1----:R-:W-:Y:S02]  /*fbb0*/  FSEL R84, R84, -INF , P5 ;  /* 0xff80000054547808 */ /* 0x002fe40002800000 */
[C---:B------:R-:W-:Y:S02]  /*fbc0*/  ISETP.GT.AND P6, PT, R55.reuse, 0x59, PT ;  /* 0x000000593700780c */ /* 0x040fe40003fc4270 */
[----:B------:R-:W-:Y:S02]  /*fbd0*/  ISETP.GT.AND P5, PT, R55, 0x60, PT ;  /* 0x000000603700780c */ /* 0x000fe40003fa4270 */
[----:B------:R-:W-:-:S02]  /*fbe0*/  FSEL R71, R71, -INF , P6 ;  /* 0xff80000047477808 */ /* 0x000fc40003000000 */
[----:B------:R-:W-:Y:S02]  /*fbf0*/  FSEL R74, R74, -INF , P5 ;  /* 0xff8000004a4a7808 */ /* 0x000fe40002800000 */
[C---:B------:R-:W-:Y:S02]  /*fc00*/  ISETP.GT.AND P6, PT, R55.reuse, 0x70, PT ;  /* 0x000000703700780c */ /* 0x040fe40003fc4270 */
[----:B------:R-:W-:Y:S02]  /*fc10*/  ISETP.GT.AND P5, PT, R55, 0x71, PT ;  /* 0x000000713700780c */ /* 0x000fe40003fa4270 */
[----:B--2---:R-:W-:Y:S02]  /*fc20*/  FSEL R82, R82, -INF , P6 ;  /* 0xff80000052527808 */ /* 0x004fe40003000000 */
[----:B---3--:R-:W-:Y:S02]  /*fc30*/  FSEL R83, R83, -INF , P5 ;  /* 0xff80000053537808 */ /* 0x008fe40002800000 */
[----:B0-----:R-:W-:Y:S01]  /*fc40*/  FMNMX.FTZ R63, R63, R42, !PT ;  /* 0x0000002a3f3f7209 */ /* 0x001fe20007810000 */
[----:B------:R-:W-:-:S03]  /*fc50*/  IMAD.U32 R42, RZ, RZ, UR4 ;  /* 0x00000004ff2a7e24 */ /* 0x000fc6000f8e00ff */
[C---:B------:R-:W-:Y:S01]  /*fc60*/  FSETP.NEU.FTZ.AND P0, PT, R63.reuse, -INF , PT ;  /* 0xff8000003f00780b */ /* 0x040fe20003f1d000 */
[----:B------:R-:W-:-:S05]  /*fc70*/  FFMA.FTZ R86, R63, R42, -8 ;  /* 0xc10000003f567423 */ /* 0x000fca000001002a */
[----:B------:R-:W-:Y:S02]  /*fc80*/  FSEL R87, R86, RZ, P0 ;  /* 0x000000ff56577208 */ /* 0x000fe40000000000 */
[----:B------:R0:W1:Y:S03]  /*fc90*/  MUFU.TANH R86, R136 ;  /* 0x0000008800567308 */ /* 0x0000660000002400 */
[----:B------:R-:W-:-:S01]  /*fca0*/  FFMA.FTZ R137, R28, R42, -R87 ;  /* 0x0000002a1c897223 */ /* 0x000fc20000010857 */
[----:B------:R-:W-:Y:S01]  /*fcb0*/  FSEL R28, R25, -INF , P3 ;  /* 0xff800000191c7808 */ /* 0x000fe20001800000 */
[----:B------:R-:W-:-:S01]  /*fcc0*/  FFMA.FTZ R8, R8, R42, -R87 ;  /* 0x0000002a08087223 */ /* 0x000fc20000010857 */
[----:B------:R-:W-:Y:S01]  /*fcd0*/  ISETP.GT.AND P3, PT, R55, 0x19, PT ;  /* 0x000000193700780c */ /* 0x000fe20003f64270 */
[----:B------:R-:W-:-:S01]  /*fce0*/  FFMA.FTZ R12, R12, R42, -R87 ;  /* 0x0000002a0c0c7223 */ /* 0x000fc20000010857 */
        /* <DEDUP_REMOVED lines=8> */
[----:B------:R0:W-:Y:S01]  /*fd70*/  MUFU.EX2 R9, R136 ;  /* 0x0000008800097308 */ /* 0x0001e20000000800 */
[----:B------:R-:W-:Y:S01]  /*fd80*/  FSEL R31, R31, -INF , P2 ;  /* 0xff8000001f1f7808 */ /* 0x000fe20001000000 */
[-CC-:B------:R-:W-:Y:S01]  /*fd90*/  FFMA.FTZ R34, R34, R42.reuse, -R87.reuse ;  /* 0x0000002a22227223 */ /* 0x180fe20000010857 */
[C---:B------:R-:W-:Y:S01]  /*fda0*/  ISETP.GT.AND P2, PT, R55.reuse, 0x28, PT ;  /* 0x000000283700780c */ /* 0x040fe20003f44270 */
[-CC-:B------:R-:W-:Y:S01]  /*fdb0*/  FFMA.FTZ R36, R36, R42.reuse, -R87.reuse ;  /* 0x0000002a24247223 */ /* 0x180fe20000010857 */
[----:B------:R-:W-:Y:S01]  /*fdc0*/  ISETP.GT.AND P3, PT, R55, 0x30, PT ;  /* 0x000000303700780c */ /* 0x000fe20003f64270 */
[-CC-:B------:R-:W-:Y:S01]  /*fdd0*/  FFMA.FTZ R38, R38, R42.reuse, -R87.reuse ;  /* 0x0000002a26267223 */ /* 0x180fe20000010857 */
[----:B------:R-:W-:Y:S01]  /*fde0*/  FSEL R41, R41, -INF , P2 ;  /* 0xff80000029297808 */ /* 0x000fe20001000000 */
[--C-:B------:R-:W-:Y:S01]  /*fdf0*/  FFMA.FTZ R40, R40, R42, -R87.reuse ;  /* 0x0000002a28287223 */ /* 0x100fe20000010857 */
[----:B0-----:R-:W-:Y:S01]  /*fe00*/  FMNMX.FTZ R136, R27, R20, !PT ;  /* 0x000000141b887209 */ /* 0x001fe20007810000 */
[-CC-:B------:R-:W-:Y:S01]  /*fe10*/  FFMA.FTZ R64, R64, R42.reuse, -R87.reuse ;  /* 0x0000002a40407223 */ /* 0x180fe20000010857 */
[----:B------:R-:W-:Y:S01]  /*fe20*/  FSEL R45, R45, -INF , P3 ;  /* 0xff8000002d2d7808 */ /* 0x000fe20001800000 */
[--C-:B------:R-:W-:Y:S01]  /*fe30*/  FFMA.FTZ R44, R44, R42, -R87.reuse ;  /* 0x0000002a2c2c7223 */ /* 0x100fe20000010857 */
        /* <DEDUP_REMOVED lines=21> */
[----:B------:R-:W-:Y:S01]  /*ff90*/  FFMA.FTZ R81, R81, R42, -R87 ;  /* 0x0000002a51517223 */ /* 0x000fe20000010857 */
[----:B------:R-:W-:Y:S01]  /*ffa0*/  FSEL R66, R66, -INF , P2 ;  /* 0xff80000042427808 */ /* 0x000fe20001000000 */
[----:B------:R-:W-:Y:S01]  /*ffb0*/  MUFU.EX2 R8, R8 ;  /* 0x0000000800087308 */ /* 0x000fe20000000800 */
[----:B------:R-:W-:-:S02]  /*ffc0*/  FMNMX.FTZ R136, R35, R136, !PT ;  /* 0x0000008823887209 */ /* 0x000fc40007810000 */
[----:B------:R-:W-:Y:S02]  /*ffd0*/  ISETP.GT.AND P3, PT, R55, 0x58, PT ;  /* 0x000000583700780c */ /* 0x000fe40003f64270 */
[----:B------:R-:W-:Y:S02]  /*ffe0*/  FMNMX.FTZ R136, R37, R136, !PT ;  /* 0x0000008825887209 */ /* 0x000fe40007810000 */
[----:B------:R-:W-:Y:S01]  /*fff0*/  FSEL R70, R70, -INF , P3 ;  /* 0xff80000046467808 */ /* 0x000fe20001800000 */
[----:B------:R-:W-:Y:S01]  /*10000*/  MUFU.EX2 R12, R12 ;  /* 0x0000000c000c7308 */ /* 0x000fe20000000800 */
[----:B------:R-:W-:Y:S02]  /*10010*/  FMNMX.FTZ R137, R39, R136, !PT ;  /* 0x0000008827897209 */ /* 0x000fe40007810000 */
[----:B------:R-:W-:Y:S02]  /*10020*/  FSEL R136, R43, -INF , P4 ;  /* 0xff8000002b887808 */ /* 0x000fe40002000000 */
[----:B------:R-:W-:-:S02]  /*10030*/  FMNMX.FTZ R137, R41, R137, !PT ;  /* 0x0000008929897209 */ /* 0x000fc40007810000 */
[----:B------:R-:W-:Y:S01]  /*10040*/  ISETP.GT.AND P4, PT, R55, 0x40, PT ;  /* 0x000000403700780c */ /* 0x000fe20003f84270 */
[----:B------:R-:W-:Y:S01]  /*10050*/  MUFU.EX2 R24, R24 ;  /* 0x0000001800187308 */ /* 0x000fe20000000800 */
[----:B------:R-:W-:Y:S02]  /*10060*/  FMNMX.FTZ R137, R136, R137, !PT ;  /* 0x0000008988897209 */ /* 0x000fe40007810000 */
[----:B------:R-:W-:Y:S02]  /*10070*/  FSEL R53, R53, -INF , P4 ;  /* 0xff80000035357808 */ /* 0x000fe40002000000 */
[----:B------:R-:W-:Y:S02]  /*10080*/  FMNMX.FTZ R137, R45, R137, !PT ;  /* 0x000000892d897209 */ /* 0x000fe40007810000 */
[----:B------:R-:W-:Y:S01]  /*10090*/  ISETP.GT.AND P4, PT, R55, 0x51, PT ;  /* 0x000000513700780c */ /* 0x000fe20003f84270 */
[----:B------:R-:W-:Y:S01]  /*100a0*/  MUFU.EX2 R30, R30 ;  /* 0x0000001e001e7308 */ /* 0x000fe20000000800 */
[----:B------:R-:W-:-:S02]  /*100b0*/  FMNMX.FTZ R137, R47, R137, !PT ;  /* 0x000000892f897209 */ /* 0x000fc40007810000 */
[----:B------:R-:W-:Y:S02]  /*100c0*/  FSEL R67, R67, -INF , P4 ;  /* 0xff80000043437808 */ /* 0x000fe40002000000 */
[----:B------:R-:W-:Y:S02]  /*100d0*/  FMNMX.FTZ R137, R49, R137, !PT ;  /* 0x0000008931897209 */ /* 0x000fe40007810000 */
[----:B------:R-:W-:Y:S01]  /*100e0*/  ISETP.GT.AND P2, PT, R55, 0x61, PT ;  /* 0x000000613700780c */ /* 0x000fe20003f44270 */
[----:B------:R-:W-:Y:S01]  /*100f0*/  MUFU.EX2 R32, R32 ;  /* 0x0000002000207308 */ /* 0x000fe20000000800 */
[----:B------:R-:W-:Y:S02]  /*10100*/  FMNMX.FTZ R137, R51, R137, !PT ;  /* 0x0000008933897209 */ /* 0x000fe40007810000 */
[----:B------:R-:W-:Y:S02]  /*10110*/  ISETP.GT.AND P4, PT, R55, 0x68, PT ;  /* 0x000000683700780c */ /* 0x000fe40003f84270 */
[----:B------:R-:W-:-:S02]  /*10120*/  FMNMX.FTZ R137, R53, R137, !PT ;  /* 0x0000008935897209 */ /* 0x000fc40007810000 */
[----:B------:R-:W-:Y:S01]  /*10130*/  FSEL R75, R75, -INF , P2 ;  /* 0xff8000004b4b7808 */ /* 0x000fe20001000000 */
[----:B------:R-:W-:Y:S01]  /*10140*/  MUFU.EX2 R34, R34 ;  /* 0x0000002200227308 */ /* 0x000fe20000000800 */
[----:B------:R-:W-:Y:S02]  /*10150*/  FMNMX.FTZ R137, R56, R137, !PT ;  /* 0x0000008938897209 */ /* 0x000fe40007810000 */
[----:B------:R-:W-:Y:S02]  /*10160*/  ISETP.GT.AND P3, PT, R55, 0x69, PT ;  /* 0x000000693700780c */ /* 0x000fe40003f64270 */
[----:B------:R-:W-:Y:S02]  /*10170*/  FMNMX.FTZ R137, R62, R137, !PT ;  /* 0x000000893e897209 */ /* 0x000fe40007810000 */
[----:B------:R-:W-:Y:S01]  /*10180*/  FSEL R78, R78, -INF , P4 ;  /* 0xff8000004e4e7808 */ /* 0x000fe20002000000 */
[----:B------:R-:W-:Y:S01]  /*10190*/  MUFU.EX2 R36, R36 ;  /* 0x0000002400247308 */ /* 0x000fe20000000800 */
[----:B------:R-:W-:-:S02]  /*101a0*/  FMNMX.FTZ R137, R84, R137, !PT ;  /* 0x0000008954897209 */ /* 0x000fc40007810000 */
[----:B------:R-:W-:Y:S02]  /*101b0*/  FSEL R79, R79, -INF , P3 ;  /* 0xff8000004f4f7808 */ /* 0x000fe40001800000 */
[----:B------:R-:W-:Y:S02]  /*101c0*/  FMNMX.FTZ R137, R66, R137, !PT ;  /* 0x0000008942897209 */ /* 0x000fe40007810000 */
[----:B------:R-:W-:Y:S01]  /*101d0*/  ISETP.GT.AND P2, PT, R55, 0x78, PT ;  /* 0x000000783700780c */ /* 0x000fe20003f44270 */
[----:B------:R-:W-:Y:S01]  /*101e0*/  MUFU.EX2 R38, R38 ;  /* 0x0000002600267308 */ /* 0x000fe20000000800 */
[----:B------:R-:W-:Y:S02]  /*101f0*/  FMNMX.FTZ R137, R67, R137, !PT ;  /* 0x0000008943897209 */ /* 0x000fe40007810000 */
[----:B------:R-:W-:Y:S01]  /*10200*/  ISETP.GT.AND P4, PT, R55, 0x79, PT ;  /* 0x000000793700780c */ /* 0x000fe20003f84270 */
[----:B------:R-:W-:-:S01]  /*10210*/  FFMA.FTZ R55, R57, R42, -R87 ;  /* 0x0000002a39377223 */ /* 0x000fc20000010857 */
[----:B------:R-:W-:Y:S01]  /*10220*/  FMNMX.FTZ R137, R70, R137, !PT ;  /* 0x0000008946897209 */ /* 0x000fe20007810000 */
[----:B------:R-:W-:-:S01]  /*10230*/  FFMA.FTZ R57, R58, R42, -R87 ;  /* 0x0000002a3a397223 */ /* 0x000fc20000010857 */
[----:B----4-:R-:W-:Y:S01]  /*10240*/  FSEL R85, R85, -INF , P2 ;  /* 0xff80000055557808 */ /* 0x010fe20001000000 */
[----:B------:R-:W-:-:S01]  /*10250*/  FFMA.FTZ R58, R59, R42, -R87 ;  /* 0x0000002a3b3a7223 */ /* 0x000fc20000010857 */
[----:B------:R-:W-:Y:S01]  /*10260*/  FMNMX.FTZ R137, R71, R137, !PT ;  /* 0x0000008947897209 */ /* 0x000fe20007810000 */
[----:B------:R-:W-:-:S01]  /*10270*/  FFMA.FTZ R59, R60, R42, -R87 ;  /* 0x0000002a3c3b7223 */ /* 0x000fc20000010857 */
[----:B-1----:R-:W-:Y:S01]  /*10280*/  FSEL R86, R86, -INF , P4 ;  /* 0xff80000056567808 */ /* 0x002fe20002000000 */
        /* <DEDUP_REMOVED lines=26> */
[----:B0-----:R-:W-:-:S02]  /*10430*/  FMNMX.FTZ R43, R43, R77, !PT ;  /* 0x0000004d2b2b7209 */ /* 0x001fc40007810000 */
[----:B------:R-:W-:Y:S02]  /*10440*/  FSEL R77, R63, RZ, P0 ;  /* 0x000000ff3f4d7208 */ /* 0x000fe40000000000 */
[C---:B------:R-:W-:Y:S01]  /*10450*/  FSETP.NEU.FTZ.AND P0, PT, R43.reuse, -INF , PT ;  /* 0xff8000002b00780b */ /* 0x040fe20003f1d000 */
[----:B------:R-:W-:Y:S02]  /*10460*/  FFMA.FTZ R80, R43, R42, -8 ;  /* 0xc10000002b507423 */ /* 0x000fe4000001002a */
[----:B------:R-:W-:-:S01]  /*10470*/  FADD.FTZ R77, -R77, R15 ;  /* 0x0000000f4d4d7221 */ /* 0x000fc20000010100 */
[----:B------:R-:W-:Y:S02]  /*10480*/  MUFU.EX2 R59, R59 ;  /* 0x0000003b003b7308 */ /* 0x000fe40000000800 */
[----:B------:R-:W-:Y:S01]  /*10490*/  FSEL R15, R80, RZ, P0 ;  /* 0x000000ff500f7208 */ /* 0x000fe20000000000 */
[----:B------:R-:W-:-:S04]  /*104a0*/  FMUL.FTZ R77, R77, R42 ;  /* 0x0000002a4d4d7220 */ /* 0x000fc80000410000 */
[-CC-:B------:R-:W-:Y:S01]  /*104b0*/  FFMA.FTZ R80, R136, R42.reuse, -R15.reuse ;  /* 0x0000002a88507223 */ /* 0x180fe2000001080f */
[----:B------:R-:W-:Y:S01]  /*104c0*/  FSEL R136, R43, RZ, P0 ;  /* 0x000000ff2b887208 */ /* 0x000fe20000000000 */
[-CC-:B------:R-:W-:Y:S01]  /*104d0*/  FFMA.FTZ R27, R27, R42.reuse, -R15.reuse ;  /* 0x0000002a1b1b7223 */ /* 0x180fe2000001080f */
[----:B------:R-:W-:-:S01]  /*104e0*/  FFMA.FTZ R13, R13, R42, -R15 ;  /* 0x0000002a0d0d7223 */ /* 0x000fc2000001080f */
[----:B------:R-:W0:Y:S01]  /*104f0*/  MUFU.EX2 R77, R77 ;  /* 0x0000004d004d7308 */ /* 0x000e220000000800 */
        /* <DEDUP_REMOVED lines=19> */
[----:B------:R-:W-:Y:S01]  /*10630*/  FFMA.FTZ R56, R56, R42, -R15 ;  /* 0x0000002a38387223 */ /* 0x000fe2000001080f */
[----:B------:R-:W-:-:S01]  /*10640*/  FADD.FTZ R3, R12, R3 ;  /* 0x000000030c037221 */ /* 0x000fc20000010000 */
[-CC-:B------:R-:W-:Y:S01]  /*10650*/  FFMA.FTZ R62, R62, R42.reuse, -R15.reuse ;  /* 0x0000002a3e3e7223 */ /* 0x180fe2000001080f */
[----:B------:R-:W-:-:S01]  /*10660*/  FFMA.FTZ R84, R84, R42, -R15 ;  /* 0x0000002a54547223 */ /* 0x000fc2000001080f */
[----:B------:R-:W0:Y:S01]  /*10670*/  MUFU.EX2 R13, R13 ;  /* 0x0000000d000d7308 */ /* 0x000e220000000800 */
        /* <DEDUP_REMOVED lines=8> */
[----:B-1----:R-:W-:-:S01]  /*10700*/  FFMA.FTZ R0, R20, R0, R27 ;  /* 0x0000000014007223 */ /* 0x002fc2000001001b */
[----:B------:R-:W-:Y:S01]  /*10710*/  FADD.FTZ R3, R25, R3 ;  /* 0x0000000319037221 */ /* 0x000fe20000010000 */
[----:B------:R-:W-:-:S01]  /*10720*/  FFMA.FTZ R75, R75, R42, -R15 ;  /* 0x0000002a4b4b7223 */ /* 0x000fc2000001080f */
[-CC-:B------:R-:W-:Y:S01]  /*10730*/  FFMA.FTZ R78, R78, R42.reuse, -R15.reuse ;  /* 0x0000002a4e4e7223 */ /* 0x180fe2000001080f */
[----:B------:R-:W-:-:S01]  /*10740*/  FFMA.FTZ R79, R79, R42, -R15 ;  /* 0x0000002a4f4f7223 */ /* 0x000fc2000001080f */
[----:B------:R-:W-:Y:S01]  /*10750*/  FADD.FTZ R3, R30, R3 ;  /* 0x000000031e037221 */ /* 0x000fe20000010000 */
[----:B------:R-:W-:-:S01]  /*10760*/  FFMA.FTZ R82, R82, R42, -R15 ;  /* 0x0000002a52527223 */ /* 0x000fc2000001080f */
[----:B------:R-:W1:Y:S01]  /*10770*/  MUFU.EX2 R26, R26 ;  /* 0x0000001a001a7308 */ /* 0x000e620000000800 */
[----:B0-----:R-:W-:-:S01]  /*10780*/  FADD.FTZ R0, R13, R0 ;  /* 0x000000000d007221 */ /* 0x001fc20000010000 */
[----:B------:R-:W-:Y:S01]  /*10790*/  FADD.FTZ R3, R32, R3 ;  /* 0x0000000320037221 */ /* 0x000fe20000010000 */
[----:B------:R-:W-:-:S01]  /*107a0*/  FFMA.FTZ R83, R83, R42, -R15 ;  /* 0x0000002a53537223 */ /* 0x000fc2000001080f */
[-C--:B------:R-:W-:Y:S01]  /*107b0*/  FFMA.FTZ R85, R85, R42.reuse, -R15 ;  /* 0x0000002a55557223 */ /* 0x080fe2000001080f */
[----:B------:R-:W-:Y:S01]  /*107c0*/  ISETP.NE.AND P0, PT, R140, RZ, PT ;  /* 0x000000ff8c00720c */ /* 0x000fe20003f05270 */
[----:B------:R-:W-:Y:S01]  /*107d0*/  FADD.FTZ R3, R34, R3 ;  /* 0x0000000322037221 */ /* 0x000fe20000010000 */
[----:B------:R-:W-:-:S01]  /*107e0*/  FFMA.FTZ R15, R86, R42, -R15 ;  /* 0x0000002a560f7223 */ /* 0x000fc2000001080f */
[----:B------:R-:W0:Y:S01]  /*107f0*/  MUFU.EX2 R29, R29 ;  /* 0x0000001d001d7308 */ /* 0x000e220000000800 */
[----:B--2---:R-:W-:-:S01]  /*10800*/  FADD.FTZ R0, R28, R0 ;  /* 0x000000001c007221 */ /* 0x004fc20000010000 */
[----:B------:R-:W-:-:S04]  /*10810*/  FADD.FTZ R3, R36, R3 ;  /* 0x0000000324037221 */ /* 0x000fc80000010000 */
[----:B------:R-:W-:Y:S02]  /*10820*/  FADD.FTZ R3, R38, R3 ;  /* 0x0000000326037221 */ /* 0x000fe40000010000 */
[----:B------:R-:W2:Y:S01]  /*10830*/  MUFU.EX2 R31, R31 ;  /* 0x0000001f001f7308 */ /* 0x000ea20000000800 */
[----:B-1----:R-:W-:-:S01]  /*10840*/  FADD.FTZ R0, R26, R0 ;  /* 0x000000001a007221 */ /* 0x002fc20000010000 */
[----:B------:R-:W-:Y:S01]  /*10850*/  FADD.FTZ R3, R40, R3 ;  /* 0x0000000328037221 */ /* 0x000fe20000010000 */
[----:B------:R-:W-:-:S03]  /*10860*/  @!P0 VIADD R14, R14, 0x19c40 ;  /* 0x00019c400e0e8836 */ /* 0x000fc60000000000 */
[----:B------:R-:W-:Y:S02]  /*10870*/  FADD.FTZ R3, R64, R3 ;  /* 0x0000000340037221 */ /* 0x000fe40000010000 */
[----:B------:R-:W1:Y:S01]  /*10880*/  MUFU.EX2 R33, R33 ;  /* 0x0000002100217308 */ /* 0x000e620000000800 */
[----:B0-----:R-:W-:-:S01]  /*10890*/  FADD.FTZ R0, R29, R0 ;  /* 0x000000001d007221 */ /* 0x001fc20000010000 */
[----:B------:R-:W-:Y:S01]  /*108a0*/  FADD.FTZ R3, R44, R3 ;  /* 0x000000032c037221 */ /* 0x000fe20000010000 */
[----:B------:R-:W-:-:S03]  /*108b0*/  @!P0 PRMT R14, RZ, 0x654, R14 ;  /* 0x00000654ff0e8816 */ /* 0x000fc6000000000e */
[----:B------:R-:W-:Y:S01]  /*108c0*/  FADD.FTZ R3, R46, R3 ;  /* 0x000000032e037221 */ /* 0x000fe20000010000 */
[----:B------:R0:W-:Y:S01]  /*108d0*/  @!P0 SYNCS.ARRIVE.TRANS64.RED.A1T0 RZ, [R14+URZ], RZ ;  /* 0x000000ff0eff89a7 */ /* 0x0001e2000810043f */
        /* <DEDUP_REMOVED lines=9> */
[----:B---3--:R-:W-:-:S01]  /*10970*/  FADD.FTZ R0, R35, R0 ;  /* 0x0000000023007221 */ /* 0x008fc20000010000 */
[----:B------:R-:W-:-:S04]  /*10980*/  FADD.FTZ R3, R55, R3 ;  /* 0x0000000337037221 */ /* 0x000fc80000010000 */
[----:B------:R-:W-:Y:S02]  /*10990*/  FADD.FTZ R3, R57, R3 ;  /* 0x0000000339037221 */ /* 0x000fe40000010000 */
[----:B------:R-:W3:Y:S01]  /*109a0*/  MUFU.EX2 R41, R41 ;  /* 0x0000002900297308 */ /* 0x000ee20000000800 */
[----:B--2---:R-:W-:-:S01]  /*109b0*/  FADD.FTZ R0, R37, R0 ;  /* 0x0000000025007221 */ /* 0x004fc20000010000 */
[----:B------:R-:W-:-:S04]  /*109c0*/  FADD.FTZ R3, R58, R3 ;  /* 0x000000033a037221 */ /* 0x000fc80000010000 */
[----:B------:R-:W-:Y:S02]  /*109d0*/  FADD.FTZ R3, R59, R3 ;  /* 0x000000033b037221 */ /* 0x000fe40000010000 */
        /* <DEDUP_REMOVED lines=66> */
.L_x_9912:
[----:B------:R-:W2:Y:S01]  /*10e00*/  LDL R14, [R1+0x10] ;  /* 0x00001000010e7983 */ /* 0x000ea20000100800 */
[----:B------:R-:W-:Y:S01]  /*10e10*/  ISETP.GT.AND P0, PT, R21, R155, PT ;  /* 0x0000009b1500720c */ /* 0x000fe20003f04270 */
[----:B------:R-:W-:Y:S01]  /*10e20*/  VIADD R152, R152, 0x19c60 ;  /* 0x00019c6098987836 */ /* 0x000fe20000000000 */
        /* <DEDUP_REMOVED lines=85> */
[----:B--2---:R-:W-:-:S04]  /*11380*/  PRMT R152, R14, 0x654, R152 ;  /* 0x000006540e987816 */ /* 0x004fc80000000098 */
[----:B------:R0:W-:Y:S01]  /*11390*/  SYNCS.ARRIVE.TRANS64.RED.A1T0 RZ, [R152+URZ], RZ ;  /* 0x000000ff98ff79a7 */ /* 0x0001e2000810043f */
[----:B------:R-:W-:Y:S05]  /*113a0*/  @P0 BRA `(.L_x_9913) ;  /* 0xffffffd000840947 */ /* 0x000fea000383ffff */
[----:B------:R-:W-:Y:S05]  /*113b0*/  BSYNC B1 ;  /* 0x0000000000017941 */ /* 0x000fea0003800000 */
.L_x_9901:
[----:B------:R-:W-:Y:S05]  /*113c0*/  BSYNC B0 ;  /* 0x0000000000007941 */ /* 0x000fea0003800000 */
.L_x_9900:
[----:B------:R-:W-:Y:S01]  /*113d0*/  ISETP.GE.AND P0, PT, R21, RZ, PT ;  /* 0x000000ff1500720c */ /* 0x000fe20003f06270 */
[----:B------:R-:W-:-:S12]  /*113e0*/  BSSY B0, `(.L_x_9914) ;  /* 0x0000254000007945 */ /* 0x000fd80003800000 */
[----:B------:R-:W-:Y:S05]  /*113f0*/  @!P0 BRA `(.L_x_9915) ;  /* 0x0000002400488947 */ /* 0x000fea0003800000 */
[----:B------:R-:W-:Y:S01]  /*11400*/  IMAD.MOV.U32 R15, RZ, RZ, R43 ;  /* 0x000000ffff0f7224 */ /* 0x000fe200078e002b */
[----:B------:R-:W-:Y:S01]  /*11410*/  MOV R9, R22 ;  /* 0x0000001600097202 */ /* 0x000fe20000000f00 */
[----:B------:R-:W-:Y:S02]  /*11420*/  IMAD.MOV.U32 R14, RZ, RZ, R63 ;  /* 0x000000ffff0e7224 */ /* 0x000fe400078e003f */
[----:B------:R-:W-:-:S07]  /*11430*/  IMAD.MOV.U32 R8, RZ, RZ, R18 ;  /* 0x000000ffff087224 */ /* 0x000fce00078e0012 */
.L_x_9927:
[----:B------:R-:W-:-:S05]  /*11440*/  VIADD R18, R8, 0x1 ;  /* 0x0000000108127836 */ /* 0x000fca0000000000 */
[----:B------:R-:W-:-:S04]  /*11450*/  ISETP.NE.AND P0, PT, R18, 0x2, PT ;  /* 0x000000021200780c */ /* 0x000fc80003f05270 */
[----:B------:R-:W-:Y:S02]  /*11460*/  SEL R22, RZ, 0x1, P0 ;  /* 0x00000001ff167807 */ /* 0x000fe40000000000 */
[----:B------:R-:W-:Y:S02]  /*11470*/  SEL R18, R18, RZ, P0 ;  /* 0x000000ff12127207 */ /* 0x000fe40000000000 */
[----:B------:R-:W-:Y:S01]  /*11480*/  LOP3.LUT R22, R9, R22, RZ, 0x3c, !PT ;  /* 0x0000001609167212 */ /* 0x000fe200078e3cff */
[----:B-1----:R-:W-:Y:S06]  /*11490*/  @!P1 BRA `(.L_x_9916) ;  /* 0x0000000000049947 */ /* 0x002fec0003800000 */
[----:B------:R-:W-:Y:S01]  /*114a0*/  BPT.TRAP 0x1 ;  /* 0x000000040000795c */ /* 0x000fe20000300000 */
.L_x_9916:
[----:B------:R-:W-:Y:S01]  /*114b0*/  IMAD R12, R18, 0x8, R16 ;  /* 0x00000008120c7824 */ /* 0x000fe200078e0210 */
[----:B------:R-:W-:-:S04]  /*114c0*/  SHF.L.U32 R13, R22, 0x1f, RZ ;  /* 0x0000001f160d7819 */ /* 0x000fc800000006ff */
[----:B------:R1:W2:Y:S01]  /*114d0*/  SYNCS.PHASECHK.TRANS64.TRYWAIT P0, [R12+URZ+0x19c30], R13 ;  /* 0x019c300d0c0075a7 */ /* 0x0002a2000800017f */
[----:B------:R-:W-:Y:S05]  /*114e0*/  @!P1 BRA `(.L_x_9917) ;  /* 0x0000000000049947 */ /* 0x000fea0003800000 */
[----:B------:R-:W-:Y:S01]  /*114f0*/  BPT.TRAP 0x1 ;  /* 0x000000040000795c */ /* 0x000fe20000300000 */
.L_x_9917:
[----:B------:R-:W-:Y:S01]  /*11500*/  BSSY B1, `(.L_x_9918) ;  /* 0x0000006000017945 */ /* 0x000fe20003800000 */
[----:B------:R-:W-:Y:S02]  /*11510*/  IMAD R24, R18, 0x300, R154 ;  /* 0x0000030012187824 */ /* 0x000fe400078e029a */
[----:B------:R-:W-:Y:S01]  /*11520*/  IMAD.MOV.U32 R25, RZ, RZ, -0x3ffffff0 ;  /* 0xc0000010ff197424 */ /* 0x000fe200078e00ff */
[----:B--2---:R-:W-:Y:S06]  /*11530*/  @P0 BRA `(.L_x_9919) ;  /* 0x0000000000080947 */ /* 0x004fec0003800000 */
[----:B------:R-:W2:Y:S02]  /*11540*/  SYNCS.PHASECHK.TRANS64.TRYWAIT P0, [R12+URZ+0x19c30], R13 ;  /* 0x019c300d0c0075a7 */ /* 0x000ea4000800017f */
[----:B--2---:R-:W-:Y:S05]  /*11550*/  @!P0 BRA `(.L_x_9920) ;  /* 0x000000b800508947 */ /* 0x004fea0003800000 */
.L_x_9919:
[----:B------:R-:W-:Y:S05]  /*11560*/  BSYNC B1 ;  /* 0x0000000000017941 */ /* 0x000fea0003800000 */
.L_x_9918:
[C---:B------:R-:W-:Y:S01]  /*11570*/  R2UR UR6, R24.reuse ;  /* 0x00000000180672ca */ /* 0x040fe200000e0000 */
[C---:B-12---:R-:W-:Y:S01]  /*11580*/  VIADD R12, R24.reuse, 0x100 ;  /* 0x00000100180c7836 */ /* 0x046fe20000000000 */
[----:B------:R-:W-:Y:S01]  /*11590*/  R2UR UR7, R25 ;  /* 0x00000000190772ca */ /* 0x000fe200000e0000 */
[----:B------:R-:W-:Y:S01]  /*115a0*/  VIADD R24, R24, 0x200 ;  /* 0x0000020018187836 */ /* 0x000fe20000000000 */
[----:B------:R-:W-:Y:S01]  /*115b0*/  R2UR UR4, R4 ;  /* 0x00000000040472ca */ /* 0x000fe200000e0000 */
[----:B------:R-:W-:Y:S01]  /*115c0*/  IMAD.MOV.U32 R25, RZ, RZ, -0x3ffffff0 ;  /* 0xc0000010ff197424 */ /* 0x000fe200078e00ff */
[----:B------:R-:W-:Y:S01]  /*115d0*/  R2UR UR5, R5 ;  /* 0x00000000050572ca */ /* 0x000fe200000e0000 */
[----:B------:R-:W-:Y:S01]  /*115e0*/  IMAD.MOV.U32 R13, RZ, RZ, -0x3ffffff0 ;  /* 0xc0000010ff0d7424 */ /* 0x000fe200078e00ff */
[----:B------:R-:W-:Y:S02]  /*115f0*/  R2UR UR14, R24 ;  /* 0x00000000180e72ca */ /* 0x000fe400000e0000 */
[----:B------:R-:W-:-:S02]  /*11600*/  R2UR UR15, R25 ;  /* 0x00000000190f72ca */ /* 0x000fc400000e0000 */
[----:B------:R-:W-:Y:S01]  /*11610*/  WARPGROUP.ARRIVE ;  /* 0x00000000000079c5 */ /* 0x000fe20000000000 */
[----:B------:R-:W-:Y:S02]  /*11620*/  R2UR UR10, R12 ;  /* 0x000000000c0a72ca */ /* 0x000fe400000e0000 */
[----:B------:R-:W-:Y:S02]  /*11630*/  R2UR UR11, R13 ;  /* 0x000000000d0b72ca */ /* 0x000fe400000e0000 */
[----:B------:R-:W-:Y:S02]  /*11640*/  R2UR UR8, R10 ;  /* 0x000000000a0872ca */ /* 0x000fe400000e0000 */
[----:B------:R-:W-:Y:S01]  /*11650*/  QGMMA.64x128x32.F32.E4M3.E4M3 R24, gdesc[UR4], RZ, !UPT, gsb0 ;  /* 0x01e00000041879f3 */ /* 0x000fe2000c0008ff */
[----:B------:R-:W-:Y:S02]  /*11660*/  R2UR UR9, R11 ;  /* 0x000000000b0972ca */ /* 0x000fe400000e0000 */
        /* <DEDUP_REMOVED lines=11> */
.L_x_9921:
[----:B------:R-:W-:Y:S01]  /*11720*/  SHF.L.U32 R9, R9, 0x1f, RZ ;  /* 0x0000001f09097819 */ /* 0x000fe200000006ff */
[----:B------:R-:W-:-:S04]  /*11730*/  IMAD R20, R8, 0x8, R16 ;  /* 0x0000000808147824 */ /* 0x000fc800078e0210 */
[----:B------:R1:W2:Y:S01]  /*11740*/  SYNCS.PHASECHK.TRANS64.TRYWAIT P0, [R20+URZ+0x19c50], R9 ;  /* 0x019c5009140075a7 */ /* 0x0002a2000800017f */
[----:B------:R-:W-:Y:S05]  /*11750*/  @!P1 BRA `(.L_x_9922) ;  /* 0x0000000000049947 */ /* 0x000fea0003800000 */
[----:B------:R-:W-:Y:S01]  /*11760*/  BPT.TRAP 0x1 ;  /* 0x000000040000795c */ /* 0x000fe20000300000 */
.L_x_9922:
[----:B------:R-:W-:Y:S04]  /*11770*/  BSSY B1, `(.L_x_9923) ;  /* 0x0000004000017945 */ /* 0x000fe80003800000 */
[----:B--2---:R-:W-:Y:S05]  /*11780*/  @P0 BRA `(.L_x_9924) ;  /* 0x0000000000080947 */ /* 0x004fea0003800000 */
[----:B------:R-:W2:Y:S02]  /*11790*/  SYNCS.PHASECHK.TRANS64.TRYWAIT P0, [R20+URZ+0x19c50], R9 ;  /* 0x019c5009140075a7 */ /* 0x000ea4000800017f */
[----:B--2---:R-:W-:Y:S05]  /*117a0*/  @!P0 BRA `(.L_x_9925) ;  /* 0x000000b400d08947 */ /* 0x004fea0003800000 */
.L_x_9924:
[----:B------:R-:W-:Y:S05]  /*117b0*/  BSYNC B1 ;  /* 0x0000000000017941 */ /* 0x000fea0003800000 */
.L_x_9923:
[----:B-12---:R-:W-:Y:S01]  /*117c0*/  VIADD R9, R16, 0x3000 ;  /* 0x0000300010097836 */ /* 0x006fe20000000000 */
[----:B------:R-:W-:Y:S01]  /*117d0*/  WARPGROUP.ARRIVE ;  /* 0x00000000000079c5 */ /* 0x000fe20000000000 */
[----:B------:R-:W-:Y:S01]  /*117e0*/  MOV R13, 0x40000040 ;  /* 0x40000040000d7802 */ /* 0x000fe20000000f00 */
        /* <DEDUP_REMOVED lines=50> */
[----:B0-----:R-:W0:Y:S06]  /*11b10*/  S2R R152, SR_TID.X ;  /* 0x0000000000987919 */ /* 0x001e2c0000002100 */
[----:B------:R-:W-:Y:S08]  /*11b20*/  MUFU.TANH R30, R30 ;  /* 0x0000001e001e7308 */ /* 0x000ff00000002400 */
[----:B------:R-:W-:Y:S08]  /*11b30*/  MUFU.TANH R33, R33 ;  /* 0x0000002100217308 */ /* 0x000ff00000002400 */
[----:B------:R-:W-:Y:S08]  /*11b40*/  MUFU.TANH R36, R36 ;  /* 0x0000002400247308 */ /* 0x000ff00000002400 */
[----:B------:R-:W-:Y:S01]  /*11b50*/  MUFU.TANH R39, R39 ;  /* 0x0000002700277308 */ /* 0x000fe20000002400 */
[----:B0-----:R-:W-:-:S04]  /*11b60*/  LOP3.LUT R152, R152, 0x7f, RZ, 0xc0, !PT ;  /* 0x0000007f98987812 */ /* 0x001fc800078ec0ff */
[----:B------:R-:W-:-:S03]  /*11b70*/  ISETP.NE.AND P0, PT, R152, RZ, PT ;  /* 0x000000ff9800720c */ /* 0x000fc60003f05270 */
        /* <DEDUP_REMOVED lines=13> */
[----:B------:R-:W-:Y:S01]  /*11c50*/  FMUL.FTZ R13, R2, R26 ;  /* 0x0000001a020d7220 */ /* 0x000fe20000410000 */
        /* <DEDUP_REMOVED lines=25> */
[----:B------:R-:W-:Y:S01]  /*11df0*/  FMUL.FTZ R50, R2, R51 ;  /* 0x0000003302327220 */ /* 0x000fe20000410000 */
[----:B------:R-:W-:Y:S01]  /*11e00*/  FMNMX.FTZ R42, R24, R42, !PT ;  /* 0x0000002a182a7209 */ /* 0x000fe20007810000 */
[C---:B------:R-:W-:Y:S01]  /*11e10*/  FMUL.FTZ R51, R2.reuse, R52 ;  /* 0x0000003402337220 */ /* 0x040fe20000410000 */
[----:B------:R-:W-:Y:S01]  /*11e20*/  FMUL.FTZ R52, R2, R53 ;  /* 0x0000003502347220 */ /* 0x000fe20000410000 */
[----:B------:R-:W0:Y:S01]  /*11e30*/  MUFU.TANH R28, R28 ;  /* 0x0000001c001c7308 */ /* 0x000e220000002400 */
[----:B--2---:R-:W-:Y:S01]  /*11e40*/  FMNMX.FTZ R43, R12, R43, !PT ;  /* 0x0000002b0c2b7209 */ /* 0x004fe20007810000 */
[C---:B------:R-:W-:Y:S01]  /*11e50*/  FMUL.FTZ R53, R2.reuse, R54 ;  /* 0x0000003602357220 */ /* 0x040fe20000410000 */
[----:B------:R-:W-:Y:S01]  /*11e60*/  FMNMX.FTZ R42, R27, R42, !PT ;  /* 0x0000002a1b2a7209 */ /* 0x000fe20007810000 */
        /* <DEDUP_REMOVED lines=10> */
[----:B------:R-:W-:-:S02]  /*11f10*/  FMUL.FTZ R62, R2, R63 ;  /* 0x0000003f023e7220 */ /* 0x000fc40000410000 */
        /* <DEDUP_REMOVED lines=10> */
[----:B--2---:R-:W-:Y:S02]  /*11fc0*/  FMNMX.FTZ R42, R32, R42, !PT ;  /* 0x0000002a202a7209 */ /* 0x004fe40007810000 */
[----:B------:R-:W-:-:S05]  /*11fd0*/  FMNMX.FTZ R43, R33, R43, !PT ;  /* 0x0000002b212b7209 */ /* 0x000fca0007810000 */
[----:B------:R-:W2:Y:S01]  /*11fe0*/  MUFU.TANH R37, R37 ;  /* 0x0000002500257308 */ /* 0x000ea20000002400 */
[----:B-1----:R-:W-:-:S04]  /*11ff0*/  FMNMX.FTZ R42, R35, R42, !PT ;  /* 0x0000002a232a7209 */ /* 0x002fc80007810000 */
[----:B------:R-:W-:-:S03]  /*12000*/  FMNMX.FTZ R42, R36, R42, !PT ;  /* 0x0000002a242a7209 */ /* 0x000fc60007810000 */
[----:B------:R-:W1:Y:S01]  /*12010*/  MUFU.TANH R40, R40 ;  /* 0x0000002800287308 */ /* 0x000e620000002400 */
[----:B0-----:R-:W-:Y:S02]  /*12020*/  FMNMX.FTZ R43, R34, R43, !PT ;  /* 0x0000002b222b7209 */ /* 0x001fe40007810000 */
[----:B------:R-:W-:-:S05]  /*12030*/  FMNMX.FTZ R42, R39, R42, !PT ;  /* 0x0000002a272a7209 */ /* 0x000fca0007810000 */
[----:B------:R-:W0:Y:S01]  /*12040*/  MUFU.TANH R38, R38 ;  /* 0x0000002600267308 */ /* 0x000e220000002400 */
[----:B--2---:R-:W-:Y:S01]  /*12050*/  FMNMX.FTZ R43, R37, R43, !PT ;  /* 0x0000002b252b7209 */ /* 0x004fe20007810000 */
[----:B------:R-:W-:-:S06]  /*12060*/  WARPGROUP.DEPBAR.LE gsb0, 0x0 ;  /* 0x00008000000079c5 */ /* 0x000fcc0000010000 */
[----:B------:R-:W2:Y:S01]  /*12070*/  MUFU.TANH R45, R45 ;  /* 0x0000002d002d7308 */ /* 0x000ea20000002400 */
[----:B------:R-:W-:Y:S01]  /*12080*/  WARPGROUP.ARRIVE ;  /* 0x00000000000079c5 */ /* 0x000fe20000000000 */
[----:B-1----:R-:W-:-:S05]  /*12090*/  FMNMX.FTZ R42, R40, R42, !PT ;  /* 0x0000002a282a7209 */ /* 0x002fca0007810000 */
[----:B------:R-:W-:Y:S01]  /*120a0*/  QGMMA.64x96x32.F32.E4M3.E4M3 R88, R140, gdesc[UR4], R88, gsb0 ;  /* 0x016000048c587df3 */ /* 0x000fe20008000858 */
        /* <DEDUP_REMOVED lines=40> */
[----:B------:R-:W-:Y:S01]  /*12330*/  MUFU.TANH R73, R73 ;  /* 0x0000004900497308 */ /* 0x000fe20000002400 */
[----:B--2---:R-:W-:-:S04]  /*12340*/  FMNMX.FTZ R42, R62, R42, !PT ;  /* 0x0000002a3e2a7209 */ /* 0x004fc80007810000 */
[----:B------:R-:W-:-:S03]  /*12350*/  FMNMX.FTZ R42, R66, R42, !PT ;  /* 0x0000002a422a7209 */ /* 0x000fc60007810000 */
[----:B------:R-:W0:Y:S01]  /*12360*/  MUFU.TANH R78, R78 ;  /* 0x0000004e004e7308 */ /* 0x000e220000002400 */
        /* <DEDUP_REMOVED lines=9> */
[----:B------:R-:W2:Y:S01]  /*12400*/  MUFU.TANH R79, R79 ;  /* 0x0000004f004f7308 */ /* 0x000ea20000002400 */
[----:B------:R-:W-:Y:S02]  /*12410*/  FMNMX.FTZ R43, R69, R43, !PT ;  /* 0x0000002b452b7209 */ /* 0x000fe40007810000 */
[----:B------:R-:W-:Y:S02]  /*12420*/  FMNMX.FTZ R42, R75, R42, !PT ;  /* 0x0000002a4b2a7209 */ /* 0x000fe40007810000 */
[----:B------:R-:W-:Y:S02]  /*12430*/  FMNMX.FTZ R43, R72, R43, !PT ;  /* 0x0000002b482b7209 */ /* 0x000fe40007810000 */
[----:B0-----:R-:W-:Y:S01]  /*12440*/  FMNMX.FTZ R42, R78, R42, !PT ;  /* 0x0000002a4e2a7209 */ /* 0x001fe20007810000 */
        /* <DEDUP_REMOVED lines=23> */
[----:B0-----:R-:W-:Y:S01]  /*125c0*/  FMNMX.FTZ R140, R140, R42, !PT ;  /* 0x0000002a8c8c7209 */ /* 0x001fe20007810000 */
[----:B------:R-:W-:-:S04]  /*125d0*/  VIADD R42, R8, 0x6 ;  /* 0x00000006082a7836 */ /* 0x000fc80000000000 */
[----:B------:R-:W0:Y:S01]  /*125e0*/  SHFL.BFLY PT, R8, R140, 0x1, 0x1f ;  /* 0x0c201f008c087f89 */ /* 0x000e2200000e0000 */
[----:B------:R-:W-:Y:S01]  /*125f0*/  R2UR UR6, R42 ;  /* 0x000000002a0672ca */ /* 0x000fe200000e0000 */
[----:B------:R-:W-:Y:S01]  /*12600*/  IMAD.U32 R42, RZ, RZ, UR4 ;  /* 0x00000004ff2a7e24 */ /* 0x000fe2000f8e00ff */
[----:B-1----:R-:W-:Y:S01]  /*12610*/  FMNMX.FTZ R63, R63, R43, !PT ;  /* 0x0000002b3f3f7209 */ /* 0x002fe20007810000 */
[----:B------:R-:W-:-:S04]  /*12620*/  IMAD.MOV.U32 R43, RZ, RZ, 0x40000040 ;  /* 0x40000040ff2b7424 */ /* 0x000fc800078e00ff */
[----:B------:R-:W1:Y:S01]  /*12630*/  SHFL.BFLY PT, R141, R63, 0x1, 0x1f ;  /* 0x0c201f003f8d7f89 */ /* 0x000e6200000e0000 */
[----:B------:R-:W-:-:S13]  /*12640*/  R2UR UR7, R43 ;  /* 0x000000002b0772ca */ /* 0x000fda00000e0000 */
[----:B------:R-:W-:Y:S01]  /*12650*/  QGMMA.64x96x32.F32.E4M3.E4M3 R88, R136, gdesc[UR4], R88, gsb0 ;  /* 0x0160000488587df3 */ /* 0x000fe20008000858 */
[----:B0-----:R-:W-:-:S05]  /*12660*/  FMNMX.FTZ R43, R140, R8, !PT ;  /* 0x000000088c2b7209 */ /* 0x001fca0007810000 */
[----:B------:R-:W-:Y:S01]  /*12670*/  FADD.FTZ R8, -R43, R15 ;  /* 0x0000000f2b087221 */ /* 0x000fe20000010100 */
[----:B-1----:R-:W-:-:S03]  /*12680*/  FMNMX.FTZ R63, R63, R141, !PT ;  /* 0x0000008d3f3f7209 */ /* 0x002fc60007810000 */
[-C--:B------:R-:W-:Y:S02]  /*12690*/  FMUL.FTZ R8, R8, R42.reuse ;  /* 0x0000002a08087220 */ /* 0x080fe40000410000 */
[----:B------:R-:W-:-:S01]  /*126a0*/  FFMA.FTZ R15, R63, R42, -8 ;  /* 0xc10000003f0f7423 */ /* 0x000fc2000001002a */
[----:B------:R-:W-:-:S03]  /*126b0*/  FADD.FTZ R14, -R63, R14 ;  /* 0x0000000e3f0e7221 */ /* 0x000fc60000010100 */
        /* <DEDUP_REMOVED lines=33> */
[----:B------:R-:W-:-:S01]  /*128d0*/  FFMA.FTZ R85, R43, R42, -8 ;  /* 0xc10000002b557423 */ /* 0x000fc2000001002a */
[-C--:B------:R-:W-:Y:S01]  /*128e0*/  FMUL.FTZ R14, R14, R42.reuse ;  /* 0x0000002a0e0e7220 */ /* 0x080fe20000410000 */
[----:B------:R-:W-:Y:S02]  /*128f0*/  MUFU.EX2 R9, R9 ;  /* 0x0000000900097308 */ /* 0x000fe40000000800 */
        /* <DEDUP_REMOVED lines=39> */
[----:B--2---:R-:W-:-:S07]  /*12b70*/  FADD.FTZ R3, R12, R3 ;  /* 0x000000030c037221 */ /* 0x004fce0000010000 */
        /* <DEDUP_REMOVED lines=125> */
[----:B0-----:R-:W-:Y:S06]  /*13350*/  @!P1 BRA `(.L_x_9926) ;  /* 0x0000000000049947 */ /* 0x001fec0003800000 */
[----:B------:R-:W-:Y:S01]  /*13360*/  BPT.TRAP 0x1 ;  /* 0x000000040000795c */ /* 0x000fe20000300000 */
.L_x_9926:
        /* <DEDUP_REMOVED lines=87> */
[----:B------:R-:W-:Y:S02]  /*138e0*/  MOV R8, R18 ;  /* 0x0000001200087202 */ /* 0x000fe40000000f00 */
[----:B--2---:R-:W-:-:S04]  /*138f0*/  PRMT R20, R87, 0x654, R20 ;  /* 0x0000065457147816 */ /* 0x004fc80000000014 */
[----:B------:R1:W-:Y:S01]  /*13900*/  SYNCS.ARRIVE.TRANS64.RED.A1T0 RZ, [R20+URZ], RZ ;  /* 0x000000ff14ff79a7 */ /* 0x0003e2000810043f */
[----:B------:R-:W-:Y:S05]  /*13910*/  @P0 BRA `(.L_x_9927) ;  /* 0xffffffd800c80947 */ /* 0x000fea000383ffff */
.L_x_9915:
[----:B------:R-:W-:Y:S05]  /*13920*/  BSYNC B0 ;  /* 0x0000000000007941 */ /* 0x000fea0003800000 */
.L_x_9914:
[----:B------:R-:W-:Y:S06]  /*13930*/  BAR.ARV 0x8, 0x1a0 ;  /* 0x0206800000007b1d */ /* 0x000fec0000002000 */
[----:B------:R-:W-:Y:S05]  /*13940*/  @!P1 BRA `(.L_x_9928) ;  /* 0x0000000000049947 */ /* 0x000fea0003800000 */
[----:B------:R-:W-:Y:S01]  /*13950*/  BPT.TRAP 0x1 ;  /* 0x000000040000795c */ /* 0x000fe20000300000 */
.L_x_9928:
[----:B------:R-:W-:Y:S01]  /*13960*/  IMAD R10, R18, 0x8, R16 ;  /* 0x00000008120a7824 */ /* 0x000fe200078e0210 */
[----:B------:R-:W-:-:S04]  /*13970*/  SHF.L.U32 R5, R22, 0x1f, RZ ;  /* 0x0000001f16057819 */ /* 0x000fc800000006ff */
[----:B------:R2:W3:Y:S01]  /*13980*/  SYNCS.PHASECHK.TRANS64.TRYWAIT P0, [R10+URZ+0x19c50], R5 ;  /* 0x019c50050a0075a7 */ /* 0x0004e2000800017f */
[----:B------:R-:W-:Y:S05]  /*13990*/  @!P1 BRA `(.L_x_9929) ;  /* 0x0000000000049947 */ /* 0x000fea0003800000 */
[----:B------:R-:W-:Y:S01]  /*139a0*/  BPT.TRAP 0x1 ;  /* 0x000000040000795c */ /* 0x000fe20000300000 */
.L_x_9929:
[----:B------:R-:W-:Y:S04]  /*139b0*/  BSSY B0, `(.L_x_9930) ;  /* 0x0000004000007945 */ /* 0x000fe80003800000 */
[----:B---3--:R-:W-:Y:S05]  /*139c0*/  @P0 BRA `(.L_x_9931) ;  /* 0x0000000000080947 */ /* 0x008fea0003800000 */
[----:B------:R-:W3:Y:S02]  /*139d0*/  SYNCS.PHASECHK.TRANS64.TRYWAIT P0, [R10+URZ+0x19c50], R5 ;  /* 0x019c50050a0075a7 */ /* 0x000ee4000800017f */
[----:B---3--:R-:W-:Y:S05]  /*139e0*/  @!P0 BRA `(.L_x_9932) ;  /* 0x0000009400548947 */ /* 0x008fea0003800000 */
.L_x_9931:
[----:B------:R-:W-:Y:S05]  /*139f0*/  BSYNC B0 ;  /* 0x0000000000007941 */ /* 0x000fea0003800000 */
.L_x_9930:
[----:B------:R-:W4:Y:S04]  /*13a00*/  LDL R2, [R1+0x50] ;  /* 0x0000500001027983 */ /* 0x000f280000100800 */
[----:B------:R-:W5:Y:S01]  /*13a10*/  LDL R13, [R1+0x2c] ;  /* 0x00002c00010d7983 */ /* 0x000f620000100800 */
        /* <DEDUP_REMOVED lines=8> */
[----:B--23--:R-:W-:-:S05]  /*13aa0*/  LOP3.LUT R5, R16, 0x10000, RZ, 0xfc, !PT ;  /* 0x0001000010057812 */ /* 0x00cfca00078efcff */
[----:B------:R-:W-:Y:S02]  /*13ab0*/  IMAD R4, R18, 0x300, R5 ;  /* 0x0000030012047824 */ /* 0x000fe400078e0205 */
[----:B------:R-:W-:Y:S01]  /*13ac0*/  IMAD.MOV.U32 R5, RZ, RZ, 0x40000040 ;  /* 0x40000040ff057424 */ /* 0x000fe200078e00ff */
[----:B------:R-:W4:Y:S02]  /*13ad0*/  @P0 LDC.64 R8, c[0x0][0x9c8] ;  /* 0x00027200ff080b82 */ /* 0x000f240000000a00 */
[----:B------:R-:W-:Y:S02]  /*13ae0*/  R2UR UR6, R4 ;  /* 0x00000000040672ca */ /* 0x000fe400000e0000 */
[----:B------:R-:W-:-:S04]  /*13af0*/  R2UR UR7, R5 ;  /* 0x00000000050772ca */ /* 0x000fc800000e0000 */
[----:B------:R-:W2:Y:S09]  /*13b00*/  @P0 LDC.64 R6, c[0x0][0x9d0] ;  /* 0x00027400ff060b82 */ /* 0x000eb20000000a00 */
[----:B------:R-:W-:Y:S03]  /*13b10*/  QGMMA.64x96x32.F32.E4M3.E4M3 R88, R148, gdesc[UR4], R88, gsb0 ;  /* 0x0160000494587df3 */ /* 0x000fe60008000858 */
[----:B------:R-:W-:-:S02]  /*13b20*/  WARPGROUP.DEPBAR.LE gsb0, 0x0 ;  /* 0x00008000000079c5 */ /* 0x000fc40000010000 */
[----:B------:R-:W-:Y:S01]  /*13b30*/  WARPGROUP.ARRIVE ;  /* 0x00000000000079c5 */ /* 0x000fe20000000000 */
[----:B----4-:R-:W-:-:S04]  /*13b40*/  @P0 IMAD R2, R2, R8, RZ ;  /* 0x0000000802020224 */ /* 0x010fc800078e02ff */
[C---:B-----5:R-:W-:Y:S02]  /*13b50*/  @P0 IMAD R5, R13.reuse, R9, R2 ;  /* 0x000000090d050224 */ /* 0x060fe400078e0202 */
[----:B------:R-:W-:Y:S01]  /*13b60*/  @P0 IMAD.WIDE.U32 R8, R13, R8, RZ ;  /* 0x000000080d080225 */ /* 0x000fe200078e00ff */
[----:B------:R-:W-:-:S03]  /*13b70*/  @P0 SHF.R.S32.HI R11, RZ, 0x1f, R12 ;  /* 0x0000001fff0b0819 */ /* 0x000fc6000001140c */
[----:B------:R-:W-:Y:S02]  /*13b80*/  @P0 IMAD.IADD R9, R9, 0x1, R5 ;  /* 0x0000000109090824 */ /* 0x000fe400078e0205 */
[-C--:B--2---:R-:W-:Y:S02]  /*13b90*/  @P0 IMAD R2, R11, R6.reuse, RZ ;  /* 0x000000060b020224 */ /* 0x084fe400078e02ff */
[----:B------:R-:W-:Y:S02]  /*13ba0*/  IMAD.MOV.U32 R11, RZ, RZ, 0x3f800000 ;  /* 0x3f800000ff0b7424 */ /* 0x000fe400078e00ff */
[C---:B------:R-:W-:Y:S02]  /*13bb0*/  @P0 IMAD R5, R12.reuse, R7, R2 ;  /* 0x000000070c050224 */ /* 0x040fe400078e0202 */
[----:B------:R-:W-:-:S04]  /*13bc0*/  @P0 IMAD.WIDE.U32 R6, R12, R6, R8 ;  /* 0x000000060c060225 */ /* 0x000fc800078e0008 */
[----:B------:R-:W-:Y:S01]  /*13bd0*/  @P0 IMAD.IADD R5, R7, 0x1, R5 ;  /* 0x0000000107050824 */ /* 0x000fe200078e0205 */
[----:B------:R-:W-:-:S04]  /*13be0*/  @P0 LEA R8, P2, R6, UR4, 0x2 ;  /* 0x0000000406080c11 */ /* 0x000fc8000f8410ff */
[----:B------:R-:W-:-:S05]  /*13bf0*/  @P0 LEA.HI.X R9, R6, UR5, R5, 0x2, P2 ;  /* 0x0000000506090c11 */ /* 0x000fca00090f1405 */
[----:B------:R2:W3:Y:S01]  /*13c00*/  @P0 LDG.E R11, desc[UR40][R8.64] ;  /* 0x00000028080b0981 */ /* 0x0004e2000c1e1900 */
[----:B------:R-:W-:Y:S02]  /*13c10*/  VIADD R6, R4, 0x2 ;  /* 0x0000000204067836 */ /* 0x000fe40000000000 */
[----:B------:R-:W-:Y:S01]  /*13c20*/  IMAD.MOV.U32 R7, RZ, RZ, 0x40000040 ;  /* 0x40000040ff077424 */ /* 0x000fe200078e00ff */
[----:B------:R-:W4:Y:S01]  /*13c30*/  SHFL.BFLY PT, R2, R3, 0x2, 0x1f ;  /* 0x0c401f0003027f89 */ /* 0x000f2200000e0000 */
[----:B------:R-:W-:Y:S01]  /*13c40*/  IMAD.MOV.U32 R5, RZ, RZ, 0x40000040 ;  /* 0x40000040ff057424 */ /* 0x000fe200078e00ff */
[----:B------:R-:W-:Y:S01]  /*13c50*/  R2UR UR6, R6 ;  /* 0x00000000060672ca */ /* 0x000fe200000e0000 */
[C---:B------:R-:W-:Y:S01]  /*13c60*/  VIADD R6, R4.reuse, 0x4 ;  /* 0x0000000404067836 */ /* 0x040fe20000000000 */
[----:B------:R-:W-:Y:S01]  /*13c70*/  R2UR UR7, R7 ;  /* 0x00000000070772ca */ /* 0x000fe200000e0000 */
[----:B------:R-:W-:Y:S02]  /*13c80*/  IMAD.MOV.U32 R7, RZ, RZ, 0x40000040 ;  /* 0x40000040ff077424 */ /* 0x000fe400078e00ff */
[----:B------:R-:W-:-:S02]  /*13c90*/  VIADD R4, R4, 0x6 ;  /* 0x0000000604047836 */ /* 0x000fc40000000000 */
[----:B--2---:R-:W-:-:S08]  /*13ca0*/  IMAD.MOV.U32 R8, RZ, RZ, RZ ;  /* 0x000000ffff087224 */ /* 0x004fd000078e00ff */
[----:B------:R-:W-:Y:S01]  /*13cb0*/  QGMMA.64x96x32.F32.E4M3.E4M3 R88, R144, gdesc[UR4], R88, gsb0 ;  /* 0x0160000490587df3 */ /* 0x000fe20008000858 */
[----:B------:R-:W-:Y:S02]  /*13cc0*/  R2UR UR6, R6 ;  /* 0x00000000060672ca */ /* 0x000fe400000e0000 */
[----:B------:R-:W-:Y:S02]  /*13cd0*/  R2UR UR7, R7 ;  /* 0x00000000070772ca */ /* 0x000fe400000e0000 */
[----:B------:R-:W2:Y:S01]  /*13ce0*/  SHFL.BFLY PT, R7, R0, 0x2, 0x1f ;  /* 0x0c401f0000077f89 */ /* 0x000ea200000e0000 */
[----:B----4-:R-:W-:-:S01]  /*13cf0*/  FADD.FTZ R2, R2, R3 ;  /* 0x0000000302027221 */ /* 0x010fc20000010000 */
[----:B--2---:R-:W-:Y:S01]  /*13d00*/  FADD.FTZ R7, R7, R0 ;  /* 0x0000000007077221 */ /* 0x004fe20000010000 */
[----:B------:R-:W-:Y:S01]  /*13d10*/  IMAD.MOV.U32 R0, RZ, RZ, -0x800000 ;  /* 0xff800000ff007424 */ /* 0x000fe200078e00ff */
[----:B------:R-:W-:Y:S02]  /*13d20*/  WARPGROUP.DEPBAR.LE gsb0, 0x0 ;  /* 0x00008000000079c5 */ /* 0x000fe40000010000 */
[----:B------:R-:W-:-:S06]  /*13d30*/  WARPGROUP.ARRIVE ;  /* 0x00000000000079c5 */ /* 0x000fcc0000000000 */
[----:B------:R-:W-:Y:S01]  /*13d40*/  QGMMA.64x96x32.F32.E4M3.E4M3 R88, R140, gdesc[UR4], R88, gsb0 ;  /* 0x016000048c587df3 */ /* 0x000fe20008000858 */
[----:B------:R-:W-:Y:S02]  /*13d50*/  R2UR UR6, R4 ;  /* 0x00000000040672ca */ /* 0x000fe400000e0000 */
[----:B------:R-:W-:Y:S01]  /*13d60*/  R2UR UR7, R5 ;  /* 0x00000000050772ca */ /* 0x000fe200000e0000 */
[----:B------:R-:W2:Y:S04]  /*13d70*/  SHFL.BFLY PT, R4, R7, 0x1, 0x1f ;  /* 0x0c201f0007047f89 */ /* 0x000ea800000e0000 */
[----:B------:R-:W4:Y:S01]  /*13d80*/  SHFL.BFLY PT, R5, R2, 0x1, 0x1f ;  /* 0x0c201f0002057f89 */ /* 0x000f2200000e0000 */
[----:B--2---:R-:W-:-:S01]  /*13d90*/  FADD.FTZ R13, R7, R4 ;  /* 0x00000004070d7221 */ /* 0x004fc20000010000 */
[----:B------:R-:W-:Y:S01]  /*13da0*/  MOV R4, RZ ;  /* 0x000000ff00047202 */ /* 0x000fe20000000f00 */
[----:B----4-:R-:W-:-:S02]  /*13db0*/  FADD.FTZ R9, R2, R5 ;  /* 0x0000000502097221 */ /* 0x010fc40000010000 */
[----:B------:R-:W-:Y:S01]  /*13dc0*/  FMUL.FTZ R5, R13, 0.00390625 ;  /* 0x3b8000000d057820 */ /* 0x000fe20000410000 */
[----:B------:R-:W-:Y:S02]  /*13dd0*/  IMAD.MOV.U32 R2, RZ, RZ, -0x800000 ;  /* 0xff800000ff027424 */ /* 0x000fe400078e00ff */
[C---:B------:R-:W-:Y:S01]  /*13de0*/  FMUL.FTZ R14, R9.reuse, 0.00390625 ;  /* 0x3b800000090e7820 */ /* 0x040fe20000410000 */
[----:B------:R-:W-:Y:S02]  /*13df0*/  FSETP.NE.FTZ.AND P0, PT, R9, RZ, PT ;  /* 0x000000ff0900720b */ /* 0x000fe40003f15000 */
[----:B------:R-:W-:Y:S02]  /*13e00*/  FSETP.NE.FTZ.AND P3, PT, R5, RZ, PT ;  /* 0x000000ff0500720b */ /* 0x000fe40003f75000 */
[----:B------:R-:W-:-:S09]  /*13e10*/  FSETP.NE.FTZ.AND P2, PT, R14, RZ, PT ;  /* 0x000000ff0e00720b */ /* 0x000fd20003f55000 */
[----:B------:R-:W-:Y:S01]  /*13e20*/  @P0 MUFU.RCP R4, R9 ;  /* 0x0000000900040308 */ /* 0x000fe20000001000 */
[----:B------:R-:W-:Y:S01]  /*13e30*/  FSETP.NE.FTZ.AND P0, PT, R13, RZ, PT ;  /* 0x000000ff0d00720b */ /* 0x000fe20003f15000 */
[C---:B------:R-:W-:Y:S02]  /*13e40*/  @P3 FMUL.FTZ R7, R42.reuse, 0.69314718246459960938 ;  /* 0x3f3172182a073820 */ /* 0x040fe40000410000 */
[----:B------:R-:W-:-:S04]  /*13e50*/  @P2 FMUL.FTZ R6, R42, 0.69314718246459960938 ;  /* 0x3f3172182a062820 */ /* 0x000fc80000410000 */
[----:B------:R-:W2:Y:S08]  /*13e60*/  @P2 MUFU.LG2 R3, R14 ;  /* 0x0000000e00032308 */ /* 0x000eb00000000c00 */
[----:B------:R-:W4:Y:S08]  /*13e70*/  @P3 MUFU.LG2 R5, R5 ;  /* 0x0000000500053308 */ /* 0x000f300000000c00 */
[----:B------:R-:W5:Y:S01]  /*13e80*/  @P0 MUFU.RCP R8, R13 ;  /* 0x0000000d00080308 */ /* 0x000f620000001000 */
[----:B--2---:R-:W-:-:S04]  /*13e90*/  @P2 FMUL.FTZ R3, R3, 0.69314718246459960938 ;  /* 0x3f31721803032820 */ /* 0x004fc80000410000 */
[----:B------:R-:W-:Y:S01]  /*13ea0*/  @P2 FFMA.FTZ R0, R6, R63, R3 ;  /* 0x0000003f06002223 */ /* 0x000fe20000010003 */
[----:B----4-:R-:W-:-:S04]  /*13eb0*/  @P3 FMUL.FTZ R12, R5, 0.69314718246459960938 ;  /* 0x3f317218050c3820 */ /* 0x010fc80000410000 */
[----:B------:R-:W-:Y:S01]  /*13ec0*/  @P3 FFMA.FTZ R2, R7, R43, R12 ;  /* 0x0000002b07023223 */ /* 0x000fe2000001000c */
[----:B------:R-:W-:Y:S02]  /*13ed0*/  WARPGROUP.DEPBAR.LE gsb0, 0x0 ;  /* 0x00008000000079c5 */ /* 0x000fe40000010000 */
[----:B------:R-:W-:-:S06]  /*13ee0*/  WARPGROUP.ARRIVE ;  /* 0x00000000000079c5 */ /* 0x000fcc0000000000 */
[----:B------:R-:W-:Y:S01]  /*13ef0*/  QGMMA.64x96x32.F32.E4M3.E4M3 R88, R136, gdesc[UR4], R88, gsb0 ;  /* 0x0160000488587df3 */ /* 0x000fe20008000858 */
[-C--:B---3--:R-:W-:Y:S01]  /*13f00*/  FMUL.FTZ R5, R4, R11.reuse ;  /* 0x0000000b04057220 */ /* 0x088fe20000410000 */
[----:B-----5:R-:W-:Y:S01]  /*13f10*/  FMUL.FTZ R16, R8, R11 ;  /* 0x0000000b08107220 */ /* 0x020fe20000410000 */
[----:B------:R-:W-:Y:S02]  /*13f20*/  WARPGROUP.DEPBAR.LE gsb0, 0x0 ;  /* 0x00008000000079c5 */ /* 0x000fe40000010000 */
[----:B------:R-:W-:Y:S05]  /*13f30*/  @!P1 BRA `(.L_x_9933) ;  /* 0x0000000000049947 */ /* 0x000fea0003800000 */
[----:B------:R-:W-:Y:S01]  /*13f40*/  BPT.TRAP 0x1 ;  /* 0x000000040000795c */ /* 0x000fe20000300000 */
.L_x_9933:
[----:B------:R-:W2:Y:S01]  /*13f50*/  LDL.LU R3, [R1+0x10] ;  /* 0x0000100001037983 */ /* 0x000ea20000300800 */
[----:B------:R-:W-:Y:S02]  /*13f60*/  VIADD R10, R10, 0x19c60 ;  /* 0x00019c600a0a7836 */ /* 0x000fe40000000000 */
[-C--:B------:R-:W-:Y:S01]  /*13f70*/  FMUL.FTZ R60, R88, R5.reuse ;  /* 0x00000005583c7220 */ /* 0x080fe20000410000 */
[-C--:B------:R-:W-:Y:S01]  /*13f80*/  FMUL.FTZ R56, R89, R5.reuse ;  /* 0x0000000559387220 */ /* 0x080fe20000410000 */
[----:B------:R-:W3:Y:S01]  /*13f90*/  LDL.LU R24, [R1+0x4c] ;  /* 0x00004c0001187983 */ /* 0x000ee20000300800 */
[----:B------:R-:W-:Y:S02]  /*13fa0*/  VIADD R18, R18, 0x1 ;  /* 0x0000000112127836 */ /* 0x000fe40000000000 */
[-C--:B------:R-:W-:Y:S01]  /*13fb0*/  FMUL.FTZ R55, R92, R5.reuse ;  /* 0x000000055c377220 */ /* 0x080fe20000410000 */
[-C--:B------:R-:W-:Y:S02]  /*13fc0*/  FMUL.FTZ R51, R93, R5.reuse ;  /* 0x000000055d337220 */ /* 0x080fe40000410000 */
        /* <DEDUP_REMOVED lines=50> */
[----:B------:R-:W-:Y:S01]  /*142f0*/  FMUL.FTZ R10, R133, R5 ;  /* 0x00000005850a7220 */ /* 0x000fe20000410000 */
[----:B------:R-:W-:-:S04]  /*14300*/  SEL R5, RZ, 0x1, P1 ;  /* 0x00000001ff057807 */ /* 0x000fc80000800000 */
[----:B------:R-:W-:-:S07]  /*14310*/  LOP3.LUT R22, R22, R5, RZ, 0x3c, !PT ;  /* 0x0000000516167212 */ /* 0x000fce00078e3cff */
.L_x_9861:
[----:B------:R-:W1:Y:S08]  /*14320*/  S2UR UR4, SR_CgaCtaId ;  /* 0x00000000000479c3 */ /* 0x000e700000008800 */
[----:B------:R-:W-:Y:S01]  /*14330*/  BAR.SYNC.DEFER_BLOCKING 0x5, 0x200 ;  /* 0x0148000000007b1d */ /* 0x000fe20000010000 */
[----:B------:R-:W-:-:S05]  /*14340*/  MOV R16, 0x400 ;  /* 0x0000040000107802 */ /* 0x000fca0000000f00 */
[----:B------:R-:W-:Y:S01]  /*14350*/  BSSY B0, `(.L_x_9934) ;  /* 0x00001d6000007945 */ /* 0x000fe20003800000 */
[----:B-1----:R-:W-:-:S05]  /*14360*/  IMAD.U32 R4, RZ, RZ, UR4 ;  /* 0x00000004ff047e24 */ /* 0x002fca000f8e00ff */
[----:B------:R1:W-:Y:S01]  /*14370*/  STL [R1+0x10], R4 ;  /* 0x0000100401007387 */ /* 0x0003e20000100800 */
[----:B------:R-:W-:-:S05]  /*14380*/  LEA R16, R4, R16, 0x18 ;  /* 0x0000001004107211 */ /* 0x000fca00078ec0ff */
[----:B0-----:R1:W0:Y:S01]  /*14390*/  LDS.128 R152, [R16+0x19cd0] ;  /* 0x019cd00010987984 */ /* 0x0012220000000c00 */
[----:B------:R-:W-:Y:S06]  /*143a0*/  BAR.ARV 0x4, 0x200 ;  /* 0x0108000000007b1d */ /* 0x000fec0000002000 */
[----:B------:R-:W-:Y:S05]  /*143b0*/  @P0 BRA `(.L_x_9935) ;  /* 0x0000001400380947 */ /* 0x000fea0003800000 */
[----:B------:R-:W2:Y:S01]  /*143c0*/  LDL R57, [R1+0x60] ;  /* 0x0000600001397983 */ /* 0x000ea20000100800 */
[----:B------:R-:W-:Y:S01]  /*143d0*/  ULDC.64 UR4, c[0x4][0x70] ;  /* 0x01001c0000047ab9 */ /* 0x000fe20000000a00 */
[----:B-----5:R-:W1:Y:S01]  /*143e0*/  S2R R24, SR_TID.X ;  /* 0x0000000000187919 */ /* 0x020e620000002100 */
[----:B------:R-:W-:Y:S02]  /*143f0*/  F2FP.BF16.F32.PACK_AB R40, R35, R40 ;  /* 0x000000282328723e */ /* 0x000fe400000010ff */
[----:B------:R-:W3:Y:S01]  /*14400*/  S2R R35, SR_SWINHI ;  /* 0x0000000000237919 */ /* 0x000ee20000002f00 */
[----:B------:R-:W-:Y:S02]  /*14410*/  F2FP.BF16.F32.PACK_AB R21, R21, R28 ;  /* 0x0000001c1515723e */ /* 0x000fe400000010ff */
[----:B------:R-:W-:Y:S01]  /*14420*/  F2FP.BF16.F32.PACK_AB R6, R13, R6 ;  /* 0x000000060d06723e */ /* 0x000fe200000010ff */
[----:B------:R-:W4:Y:S01]  /*14430*/  LDL.LU R59, [R1+0x44] ;  /* 0x00004400013b7983 */ /* 0x000f220000300800 */
[----:B------:R-:W-:-:S02]  /*14440*/  F2FP.BF16.F32.PACK_AB R39, R39, R44 ;  /* 0x0000002c2727723e */ /* 0x000fc400000010ff */
[----:B------:R-:W-:Y:S01]  /*14450*/  F2FP.BF16.F32.PACK_AB R37, R37, R42 ;  /* 0x0000002a2525723e */ /* 0x000fe200000010ff */
[----:B------:R-:W4:Y:S01]  /*14460*/  LDL.64 R76, [R1+0x38] ;  /* 0x00003800014c7983 */ /* 0x000f220000100a00 */
[----:B-1----:R-:W-:-:S05]  /*14470*/  IMAD.SHL.U32 R4, R24, 0x4, RZ ;  /* 0x0000000418047824 */ /* 0x002fca00078e00ff */
[----:B------:R-:W-:-:S04]  /*14480*/  LOP3.LUT R4, R4, 0xc, RZ, 0xc0, !PT ;  /* 0x0000000c04047812 */ /* 0x000fc800078ec0ff */
[----:B------:R-:W-:-:S05]  /*14490*/  IADD3 R4, P0, R4, UR4, RZ ;  /* 0x0000000404047c10 */ /* 0x000fca000ff1e0ff */
[----:B------:R-:W-:Y:S01]  /*144a0*/  IMAD.X R5, RZ, RZ, UR5, P0 ;  /* 0x00000005ff057e24 */ /* 0x000fe200080e06ff */
[----:B------:R-:W-:Y:S01]  /*144b0*/  LOP3.LUT P1, R24, R24, 0x3, RZ, 0xc0, !PT ;  /* 0x0000000318187812 */ /* 0x000fe2000782c0ff */
[----:B------:R-:W-:-:S04]  /*144c0*/  ULDC.64 UR4, c[0x0][0xbd8] ;  /* 0x0002f60000047ab9 */ /* 0x000fc80000000a00 */
[----:B------:R1:W4:Y:S01]  /*144d0*/  LDG.E.CONSTANT R5, desc[UR40][R4.64] ;  /* 0x0000002804057981 */ /* 0x000322000c1e9900 */
[----:B------:R-:W-:Y:S02]  /*144e0*/  ISETP.EQ.OR P1, PT, R24, 0x3, !P1 ;  /* 0x000000031800780c */ /* 0x000fe40004f22670 */
[----:B------:R-:W-:Y:S02]  /*144f0*/  F2FP.BF16.F32.PACK_AB R9, R9, R14 ;  /* 0x0000000e0909723e */ /* 0x000fe400000010ff */
[----:B------:R-:W-:Y:S02]  /*14500*/  SEL R42, R21, R6, P1 ;  /* 0x00000006152a7207 */ /* 0x000fe40000800000 */
[----:B------:R-:W-:Y:S02]  /*14510*/  SEL R44, R6, R21, P1 ;  /* 0x00000015062c7207 */ /* 0x000fe40000800000 */
[----:B------:R-:W-:Y:S02]  /*14520*/  F2FP.BF16.F32.PACK_AB R10, R10, R3 ;  /* 0x000000030a0a723e */ /* 0x000fe400000010ff */
[----:B-1----:R-:W-:-:S02]  /*14530*/  F2FP.BF16.F32.PACK_AB R4, R11, R20 ;  /* 0x000000140b04723e */ /* 0x002fc400000010ff */
[----:B------:R-:W-:Y:S02]  /*14540*/  MOV R20, R16 ;  /* 0x0000001000147202 */ /* 0x000fe40000000f00 */
[----:B---3--:R-:W-:Y:S02]  /*14550*/  MOV R21, R35 ;  /* 0x0000002300157202 */ /* 0x008fe40000000f00 */
        /* <DEDUP_REMOVED lines=15> */
[----:B--2---:R-:W-:Y:S02]  /*14650*/  IMAD.WIDE R8, R57, 0x2, R20 ;  /* 0x0000000239087825 */ /* 0x004fe400078e0214 */
[----:B------:R-:W2:Y:S01]  /*14660*/  LDL.LU R57, [R1+0x48] ;  /* 0x0000480001397983 */ /* 0x000ea20000300800 */
[----:B------:R-:W-:-:S03]  /*14670*/  LOP3.LUT R3, R8, 0x180, RZ, 0xc0, !PT ;  /* 0x0000018008037812 */ /* 0x000fc600078ec0ff */
[----:B------:R1:W3:Y:S01]  /*14680*/  LDL.64 R74, [R1+0x38] ;  /* 0x00003800014a7983 */ /* 0x0002e20000100a00 */
[----:B------:R-:W-:Y:S02]  /*14690*/  IADD3 R6, P5, R8, 0x20, RZ ;  /* 0x0000002008067810 */ /* 0x000fe40007fbe0ff */
[----:B------:R-:W-:Y:S02]  /*146a0*/  SEL R66, R15, R4, P1 ;  /* 0x000000040f427207 */ /* 0x000fe40000800000 */
[----:B------:R-:W-:Y:S02]  /*146b0*/  SEL R68, R4, R15, P1 ;  /* 0x0000000f04447207 */ /* 0x000fe40000800000 */
[----:B------:R-:W-:Y:S02]  /*146c0*/  SHF.R.U64 R3, R3, 0x3, RZ ;  /* 0x0000000303037819 */ /* 0x000fe400000012ff */
[----:B------:R-:W-:Y:S02]  /*146d0*/  SEL R36, R31, R32, P1 ;  /* 0x000000201f247207 */ /* 0x000fe40000800000 */
[----:B------:R-:W-:-:S02]  /*146e0*/  SEL R64, R29, R30, P1 ;  /* 0x0000001e1d407207 */ /* 0x000fc40000800000 */
[----:B------:R-:W-:Y:S02]  /*146f0*/  LOP3.LUT R4, R6, 0x180, RZ, 0xc0, !PT ;  /* 0x0000018006047812 */ /* 0x000fe400078ec0ff */
[----:B------:R-:W-:Y:S02]  /*14700*/  SEL R32, R32, R31, P1 ;  /* 0x0000001f20207207 */ /* 0x000fe40000800000 */
[----:B------:R-:W-:Y:S02]  /*14710*/  SEL R30, R30, R29, P1 ;  /* 0x0000001d1e1e7207 */ /* 0x000fe40000800000 */
[C---:B------:R-:W-:Y:S02]  /*14720*/  IADD3 R10, P4, R8.reuse, 0x3000, RZ ;  /* 0x00003000080a7810 */ /* 0x040fe40007f9e0ff */
[C---:B------:R-:W-:Y:S02]  /*14730*/  IADD3 R27, P3, R8.reuse, 0x3020, RZ ;  /* 0x00003020081b7810 */ /* 0x040fe40007f7e0ff */
[----:B------:R-:W-:-:S02]  /*14740*/  IADD3 R29, P2, R8, 0x6000, RZ ;  /* 0x00006000081d7810 */ /* 0x000fc40007f5e0ff */
[----:B------:R-:W-:Y:S02]  /*14750*/  IADD3 R31, P0, R8, 0x6020, RZ ;  /* 0x00006020081f7810 */ /* 0x000fe40007f1e0ff */
[----:B------:R-:W-:Y:S02]  /*14760*/  LOP3.LUT R8, R3, R8, RZ, 0x3c, !PT ;  /* 0x0000000803087212 */ /* 0x000fe400078e3cff */
[----:B------:R-:W-:Y:S02]  /*14770*/  SHF.R.U64 R3, R4, 0x3, RZ ;  /* 0x0000000304037819 */ /* 0x000fe400000012ff */
[----:B------:R-:W-:Y:S02]  /*14780*/  LOP3.LUT R4, R27, 0x180, RZ, 0xc0, !PT ;  /* 0x000001801b047812 */ /* 0x000fe400078ec0ff */
[----:B------:R-:W-:Y:S02]  /*14790*/  LOP3.LUT R14, R3, R6, RZ, 0x3c, !PT ;  /* 0x00000006030e7212 */ /* 0x000fe400078e3cff */
[----:B------:R-:W-:-:S02]  /*147a0*/  LOP3.LUT R3, R10, 0x180, RZ, 0xc0, !PT ;  /* 0x000001800a037812 */ /* 0x000fc400078ec0ff */
[----:B------:R-:W-:Y:S02]  /*147b0*/  F2FP.BF16.F32.PACK_AB R48, R43, R48 ;  /* 0x000000302b30723e */ /* 0x000fe400000010ff */
[----:B------:R-:W-:Y:S02]  /*147c0*/  SHF.R.U64 R3, R3, 0x3, RZ ;  /* 0x0000000303037819 */ /* 0x000fe400000012ff */
[----:B------:R-:W-:Y:S02]  /*147d0*/  F2FP.BF16.F32.PACK_AB R46, R41, R46 ;  /* 0x0000002e292e723e */ /* 0x000fe400000010ff */
[----:B------:R-:W-:Y:S02]  /*147e0*/  SHF.R.U64 R4, R4, 0x3, RZ ;  /* 0x0000000304047819 */ /* 0x000fe400000012ff */
[----:B------:R-:W-:Y:S01]  /*147f0*/  F2FP.BF16.F32.PACK_AB R38, R33, R38 ;  /* 0x000000262126723e */ /* 0x000fe200000010ff */
[--C-:B------:R-:W-:Y:S01]  /*14800*/  IMAD.X R15, RZ, RZ, R9.reuse, P5 ;  /* 0x000000ffff0f7224 */ /* 0x100fe200028e0609 */
[----:B------:R-:W-:Y:S01]  /*14810*/  SEL R70, R7, R12, P1 ;  /* 0x0000000c07467207 */ /* 0x000fe20000800000 */
[--C-:B------:R-:W-:Y:S01]  /*14820*/  IMAD.X R11, RZ, RZ, R9.reuse, P3 ;  /* 0x000000ffff0b7224 */ /* 0x100fe200018e0609 */
[----:B------:R-:W-:Y:S01]  /*14830*/  SEL R72, R12, R7, P1 ;  /* 0x000000070c487207 */ /* 0x000fe20000800000 */
[----:B------:R-:W-:Y:S01]  /*14840*/  IMAD.X R13, RZ, RZ, R9, P4 ;  /* 0x000000ffff0d7224 */ /* 0x000fe200020e0609 */
[----:B------:R-:W-:-:S02]  /*14850*/  SEL R26, R55, R56, P1 ;  /* 0x00000038371a7207 */ /* 0x000fc40000800000 */
[----:B------:R-:W-:Y:S02]  /*14860*/  SEL R28, R47, R48, P1 ;  /* 0x000000302f1c7207 */ /* 0x000fe40000800000 */
[----:B------:R-:W-:Y:S02]  /*14870*/  SEL R58, R53, R54, P1 ;  /* 0x00000036353a7207 */ /* 0x000fe40000800000 */
[----:B------:R-:W-:Y:S02]  /*14880*/  LOP3.LUT R12, R3, R10, RZ, 0x3c, !PT ;  /* 0x0000000a030c7212 */ /* 0x000fe400078e3cff */
[----:B------:R-:W-:Y:S02]  /*14890*/  SEL R56, R56, R55, P1 ;  /* 0x0000003738387207 */ /* 0x000fe40000800000 */
[----:B------:R-:W-:Y:S02]  /*148a0*/  SEL R48, R48, R47, P1 ;  /* 0x0000002f30307207 */ /* 0x000fe40000800000 */
[----:B------:R-:W-:-:S02]  /*148b0*/  SEL R34, R39, R40, P1 ;  /* 0x0000002827227207 */ /* 0x000fc40000800000 */
[----:B------:R-:W-:Y:S02]  /*148c0*/  SEL R54, R54, R53, P1 ;  /* 0x0000003536367207 */ /* 0x000fe40000800000 */
[----:B------:R-:W-:Y:S02]  /*148d0*/  SEL R60, R45, R46, P1 ;  /* 0x0000002e2d3c7207 */ /* 0x000fe40000800000 */
[----:B------:R-:W-:Y:S01]  /*148e0*/  SEL R62, R37, R38, P1 ;  /* 0x00000026253e7207 */ /* 0x000fe20000800000 */
[----:B------:R-:W-:Y:S01]  /*148f0*/  IMAD.X R25, RZ, RZ, R9, P0 ;  /* 0x000000ffff197224 */ /* 0x000fe200000e0609 */
[----:B------:R-:W-:Y:S02]  /*14900*/  LOP3.LUT R10, R4, R27, RZ, 0x3c, !PT ;  /* 0x0000001b040a7212 */ /* 0x000fe400078e3cff */
[----:B------:R-:W-:Y:S01]  /*14910*/  LOP3.LUT R6, R29, 0x180, RZ, 0xc0, !PT ;  /* 0x000001801d067812 */ /* 0x000fe200078ec0ff */
[----:B----4-:R-:W-:Y:S01]  /*14920*/  SHFL.IDX PT, R26, R26, R5, 0x1c1f ;  /* 0x001c1f051a1a7589 */ /* 0x010fe200000e0000 */
[----:B------:R-:W-:-:S02]  /*14930*/  LOP3.LUT R3, R5, 0x2, RZ, 0x3c, !PT ;  /* 0x0000000205037812 */ /* 0x000fc400078e3cff */
[----:B------:R-:W-:Y:S01]  /*14940*/  SEL R40, R40, R39, P1 ;  /* 0x0000002728287207 */ /* 0x000fe20000800000 */
[----:B------:R-:W-:Y:S01]  /*14950*/  SHFL.IDX PT, R28, R28, R5, 0x1c1f ;  /* 0x001c1f051c1c7589 */ /* 0x000fe200000e0000 */
[----:B------:R-:W-:Y:S02]  /*14960*/  SEL R46, R46, R45, P1 ;  /* 0x0000002d2e2e7207 */ /* 0x000fe40000800000 */
[----:B------:R-:W-:Y:S01]  /*14970*/  SEL R38, R38, R37, P1 ;  /* 0x0000002526267207 */ /* 0x000fe20000800000 */
[----:B------:R-:W-:Y:S01]  /*14980*/  SHFL.IDX PT, R58, R58, R5, 0x1c1f ;  /* 0x001c1f053a3a7589 */ /* 0x000fe200000e0000 */
[-C--:B------:R-:W-:Y:S02]  /*14990*/  IADD3.X R7, RZ, R9.reuse, RZ, P2, !PT ;  /* 0x00000009ff077210 */ /* 0x080fe400017fe4ff */
[----:B------:R-:W-:Y:S02]  /*149a0*/  LOP3.LUT R24, R31, 0x180, RZ, 0xc0, !PT ;  /* 0x000001801f187812 */ /* 0x000fe400078ec0ff */
[----:B------:R-:W-:-:S02]  /*149b0*/  MOV R51, R8 ;  /* 0x0000000800337202 */ /* 0x000fc40000000f00 */
[----:B------:R-:W-:Y:S01]  /*149c0*/  MOV R49, R14 ;  /* 0x0000000e00317202 */ /* 0x000fe20000000f00 */
[----:B------:R-:W4:Y:S01]  /*149d0*/  SHFL.IDX PT, R9, R56, R3, 0x1c1f ;  /* 0x001c1f0338097589 */ /* 0x000f2200000e0000 */
[----:B------:R-:W-:Y:S02]  /*149e0*/  MOV R45, R10 ;  /* 0x0000000a002d7202 */ /* 0x000fe40000000f00 */
[----:B------:R-:W-:Y:S01]  /*149f0*/  MOV R47, R12 ;  /* 0x0000000c002f7202 */ /* 0x000fe20000000f00 */
[----:B------:R-:W0:Y:S01]  /*14a00*/  SHFL.IDX PT, R11, R48, R3, 0x1c1f ;  /* 0x001c1f03300b7589 */ /* 0x000e2200000e0000 */
[----:B------:R-:W-:-:S03]  /*14a10*/  SHF.R.U64 R6, R6, 0x3, RZ ;  /* 0x0000000306067819 */ /* 0x000fc600000012ff */
[----:B------:R-:W1:Y:S01]  /*14a20*/  SHFL.IDX PT, R15, R54, R3, 0x1c1f ;  /* 0x001c1f03360f7589 */ /* 0x000e6200000e0000 */
[----:B------:R-:W-:-:S03]  /*14a30*/  SHF.R.U64 R24, R24, 0x3, RZ ;  /* 0x0000000318187819 */ /* 0x000fc600000012ff */
[----:B------:R-:W-:Y:S04]  /*14a40*/  SHFL.IDX PT, R34, R34, R5, 0x1c1f ;  /* 0x001c1f0522227589 */ /* 0x000fe800000e0000 */
[----:B------:R-:W1:Y:S04]  /*14a50*/  SHFL.IDX PT, R13, R40, R3, 0x1c1f ;  /* 0x001c1f03280d7589 */ /* 0x000e6800000e0000 */
[----:B------:R-:W-:Y:S04]  /*14a60*/  SHFL.IDX PT, R60, R60, R5, 0x1c1f ;  /* 0x001c1f053c3c7589 */ /* 0x000fe800000e0000 */
[----:B------:R-:W1:Y:S04]  /*14a70*/  SHFL.IDX PT, R33, R46, R3, 0x1c1f ;  /* 0x001c1f032e217589 */ /* 0x000e6800000e0000 */
[----:B------:R-:W-:Y:S04]  /*14a80*/  SHFL.IDX PT, R62, R62, R5, 0x1c1f ;  /* 0x001c1f053e3e7589 */ /* 0x000fe800000e0000 */
[----:B------:R-:W1:Y:S01]  /*14a90*/  SHFL.IDX PT, R35, R38, R3, 0x1c1f ;  /* 0x001c1f0326237589 */ /* 0x000e6200000e0000 */
[----:B------:R-:W-:-:S02]  /*14aa0*/  LOP3.LUT R6, R6, R29, RZ, 0x3c, !PT ;  /* 0x0000001d06067212 */ /* 0x000fc400078e3cff */
[----:B------:R-:W-:Y:S01]  /*14ab0*/  LOP3.LUT R24, R24, R31, RZ, 0x3c, !PT ;  /* 0x0000001f18187212 */ /* 0x000fe200078e3cff */
[----:B------:R-:W-:Y:S04]  /*14ac0*/  SHFL.IDX PT, R36, R36, R5, 0x1c1f ;  /* 0x001c1f0524247589 */ /* 0x000fe800000e0000 */
[----:B------:R-:W-:Y:S04]  /*14ad0*/  SHFL.IDX PT, R64, R64, R5, 0x1c1f ;  /* 0x001c1f0540407589 */ /* 0x000fe800000e0000 */
[----:B------:R-:W1:Y:S04]  /*14ae0*/  SHFL.IDX PT, R27, R32, R3, 0x1c1f ;  /* 0x001c1f03201b7589 */ /* 0x000e6800000e0000 */
[----:B------:R-:W1:Y:S04]  /*14af0*/  SHFL.IDX PT, R37, R30, R3, 0x1c1f ;  /* 0x001c1f031e257589 */ /* 0x000e6800000e0000 */
[----:B------:R-:W-:Y:S04]  /*14b00*/  SHFL.IDX PT, R42, R42, R5, 0x1c1f ;  /* 0x001c1f052a2a7589 */ /* 0x000fe800000e0000 */
[----:B------:R-:W-:Y:S04]  /*14b10*/  SHFL.IDX PT, R66, R66, R5, 0x1c1f ;  /* 0x001c1f0542427589 */ /* 0x000fe800000e0000 */
[----:B------:R-:W1:Y:S04]  /*14b20*/  SHFL.IDX PT, R29, R44, R3, 0x1c1f ;  /* 0x001c1f032c1d7589 */ /* 0x000e6800000e0000 */
[----:B------:R-:W1:Y:S04]  /*14b30*/  SHFL.IDX PT, R39, R68, R3, 0x1c1f ;  /* 0x001c1f0344277589 */ /* 0x000e6800000e0000 */
[----:B------:R-:W-:Y:S04]  /*14b40*/  SHFL.IDX PT, R50, R50, R5, 0x1c1f ;  /* 0x001c1f0532327589 */ /* 0x000fe800000e0000 */
[----:B------:R1:W-:Y:S04]  /*14b50*/  SHFL.IDX PT, R70, R70, R5, 0x1c1f ;  /* 0x001c1f0546467589 */ /* 0x0003e800000e0000 */
[----:B------:R-:W1:Y:S04]  /*14b60*/  SHFL.IDX PT, R31, R52, R3, 0x1c1f ;  /* 0x001c1f03341f7589 */ /* 0x000e6800000e0000 */
[----:B------:R-:W1:Y:S01]  /*14b70*/  SHFL.IDX PT, R41, R72, R3, 0x1c1f ;  /* 0x001c1f0348297589 */ /* 0x000e6200000e0000 */
[----:B------:R-:W-:-:S02]  /*14b80*/  MOV R43, R6 ;  /* 0x00000006002b7202 */ /* 0x000fc40000000f00 */
[----:B----4-:R-:W-:Y:S01]  /*14b90*/  SEL R4, R26, R9, P1 ;  /* 0x000000091a047207 */ /* 0x010fe20000800000 */
[----:B------:R-:W4:Y:S01]  /*14ba0*/  LDL R53, [R1+0x1c] ;  /* 0x00001c0001357983 */ /* 0x000f220000100800 */
[----:B------:R-:W-:Y:S02]  /*14bb0*/  SEL R6, R9, R26, P1 ;  /* 0x0000001a09067207 */ /* 0x000fe40000800000 */
[----:B0-----:R-:W-:Y:S01]  /*14bc0*/  SEL R8, R28, R11, P1 ;  /* 0x0000000b1c087207 */ /* 0x001fe20000800000 */
[----:B------:R-:W4:Y:S01]  /*14bd0*/  LDL R55, [R1+0x40] ;  /* 0x0000400001377983 */ /* 0x000f220000100800 */
[----:B------:R-:W-:Y:S02]  /*14be0*/  SEL R10, R11, R28, P1 ;  /* 0x0000001c0b0a7207 */ /* 0x000fe40000800000 */
[----:B-1----:R-:W-:Y:S02]  /*14bf0*/  SEL R5, R58, R15, P1 ;  /* 0x0000000f3a057207 */ /* 0x002fe40000800000 */
[----:B------:R-:W-:Y:S01]  /*14c00*/  SEL R7, R15, R58, P1 ;  /* 0x0000003a0f077207 */ /* 0x000fe20000800000 */
[----:B------:R-:W-:Y:S01]  /*14c10*/  BAR.SYNC.DEFER_BLOCKING 0x1, 0x180 ;  /* 0x0046000000007b1d */ /* 0x000fe20000010000 */
[----:B------:R-:W-:-:S02]  /*14c20*/  SEL R12, R34, R13, P1 ;  /* 0x0000000d220c7207 */ /* 0x000fc40000800000 */
[----:B------:R-:W-:Y:S02]  /*14c30*/  SEL R14, R13, R34, P1 ;  /* 0x000000220d0e7207 */ /* 0x000fe40000800000 */
[----:B------:R-:W-:Y:S02]  /*14c40*/  SEL R9, R60, R33, P1 ;  /* 0x000000213c097207 */ /* 0x000fe40000800000 */
        /* <DEDUP_REMOVED lines=18> */
[----:B------:R-:W-:Y:S02]  /*14d70*/  SEL R12, R50, R31, P1 ;  /* 0x0000001f320c7207 */ /* 0x000fe40000800000 */
[----:B------:R-:W-:Y:S02]  /*14d80*/  SEL R14, R31, R50, P1 ;  /* 0x000000321f0e7207 */ /* 0x000fe40000800000 */
[----:B------:R-:W-:Y:S02]  /*14d90*/  SEL R13, R70, R41, P1 ;  /* 0x00000029460d7207 */ /* 0x000fe40000800000 */
[----:B------:R-:W-:Y:S01]  /*14da0*/  SEL R15, R41, R70, P1 ;  /* 0x00000046290f7207 */ /* 0x000fe20000800000 */
[----:B------:R0:W-:Y:S04]  /*14db0*/  STSM.16.M88.4 [R45], R4 ;  /* 0x000000042d007844 */ /* 0x0001e80000000200 */
[----:B------:R1:W-:Y:S04]  /*14dc0*/  STSM.16.M88.4 [R43], R8 ;  /* 0x000000082b007844 */ /* 0x0003e80000000200 */
[----:B------:R1:W-:Y:S01]  /*14dd0*/  STSM.16.M88.4 [R28], R12 ;  /* 0x0000000c1c007844 */ /* 0x0003e20000000200 */
[----:B------:R-:W-:Y:S01]  /*14de0*/  IMAD.MOV.U32 R41, RZ, RZ, RZ ;  /* 0x000000ffff297224 */ /* 0x000fe200078e00ff */
[----:B--2---:R-:W-:Y:S01]  /*14df0*/  IADD3.X R27, R57, UR5, RZ, P2, !PT ;  /* 0x00000005391b7c10 */ /* 0x004fe200097fe4ff */
[----:B------:R-:W-:Y:S01]  /*14e00*/  ULDC.64 UR4, c[0x0][0xbe0] ;  /* 0x0002f80000047ab9 */ /* 0x000fe20000000a00 */
[----:B------:R-:W-:Y:S01]  /*14e10*/  BAR.SYNC.DEFER_BLOCKING 0x1, 0x180 ;  /* 0x0046000000007b1d */ /* 0x000fe20000010000 */
[----:B------:R-:W-:-:S04]  /*14e20*/  ISETP.NE.U32.AND P1, PT, RZ, UR4, PT ;  /* 0x00000004ff007c0c */ /* 0x000fc8000bf25070 */
[----:B------:R-:W-:-:S13]  /*14e30*/  ISETP.NE.AND.EX P1, PT, RZ, UR5, PT, P1 ;  /* 0x00000005ff007c0c */ /* 0x000fda000bf25310 */
[----:B------:R-:W-:Y:S01]  /*14e40*/  @P1 IADD3 R24, P2, R59, UR4, RZ ;  /* 0x000000043b181c10 */ /* 0x000fe2000ff5e0ff */
[----:B------:R-:W-:Y:S02]  /*14e50*/  ULDC UR4, c[0x0][0xa88] ;  /* 0x0002a20000047ab9 */ /* 0x000fe40000000800 */
[----:B------:R-:W-:Y:S01]  /*14e60*/  IMAD.U32 R40, RZ, RZ, UR4 ;  /* 0x00000004ff287e24 */ /* 0x000fe2000f8e00ff */
[----:B------:R-:W-:Y:S01]  /*14e70*/  @P1 IADD3.X R25, R57, UR5, RZ, P2, !PT ;  /* 0x0000000539191c10 */ /* 0x000fe200097fe4ff */
[----:B------:R1:W5:Y:S04]  /*14e80*/  @P0 LDG.E R41, desc[UR40][R26.64] ;  /* 0x000000281a290981 */ /* 0x000368000c1e1900 */
[----:B------:R1:W5:Y:S01]  /*14e90*/  @P1 LDG.E R40, desc[UR40][R24.64] ;  /* 0x0000002818281981 */ /* 0x000362000c1e1900 */
[----:B---3--:R-:W-:-:S04]  /*14ea0*/  IMAD.MOV.U32 R74, RZ, RZ, R76 ;  /* 0x000000ffff4a7224 */ /* 0x008fc800078e004c */
[----:B----4-:R-:W-:-:S04]  /*14eb0*/  IMAD R3, R74, 0x20, R53 ;  /* 0x000000204a037824 */ /* 0x010fc800078e0235 */
[----:B0-----:R-:W-:Y:S01]  /*14ec0*/  IMAD.WIDE R4, R3, 0x2, R20 ;  /* 0x0000000203047825 */ /* 0x001fe200078e0214 */
[----:B------:R-:W-:Y:S01]  /*14ed0*/  SHF.R.S32.HI R42, RZ, 0x1f, R55 ;  /* 0x0000001fff2a7819 */ /* 0x000fe20000011437 */
[----:B-1----:R-:W-:Y:S06]  /*14ee0*/  @P1 BRA `(.L_x_9936) ;  /* 0x0000000000101947 */ /* 0x002fec0003800000 */
[----:B------:R-:W-:Y:S05]  /*14ef0*/  @!P0 BRA `(.L_x_9936) ;  /* 0x00000000000c8947 */ /* 0x000fea0003800000 */
[----:B------:R-:W2:Y:S04]  /*14f00*/  LDG.E R3, desc[UR40][R26.64] ;  /* 0x000000281a037981 */ /* 0x000ea8000c1e1900 */
[----:B-----5:R-:W2:Y:S02]  /*14f10*/  LDG.E R40, desc[UR40][R26.64+0x4] ;  /* 0x000004281a287981 */ /* 0x020ea4000c1e1900 */
[----:B--2---:R-:W-:-:S07]  /*14f20*/  IMAD.IADD R40, R40, 0x1, -R3 ;  /* 0x0000000128287824 */ /* 0x004fce00078e0a03 */
.L_x_9936:
        /* <DEDUP_REMOVED lines=47> */
[----:B------:R-:W-:-:S03]  /*15220*/  IMAD R9, R43, UR5, R3 ;  /* 0x000000052b097c24 */ /* 0x000fc6000f8e0203 */
[----:B------:R-:W-:Y:S01]  /*15230*/  LOP3.LUT R10, R10, 0xffffff80, RZ, 0xc0, !PT ;  /* 0xffffff800a0a7812 */ /* 0x000fe200078ec0ff */
[----:B------:R-:W-:Y:S01]  /*15240*/  ULDC.64 UR4, c[0x0][0xb40] ;  /* 0x0002d00000047ab9 */ /* 0x000fe20000000a00 */
[----:B------:R-:W-:Y:S02]  /*15250*/  SHF.R.S32.HI R3, RZ, 0x1f, R11 ;  /* 0x0000001fff037819 */ /* 0x000fe4000001140b */
[----:B------:R-:W-:Y:S01]  /*15260*/  IADD3 R6, P5, R11, R6, RZ ;  /* 0x000000060b067210 */ /* 0x000fe20007fbe0ff */
[----:B------:R-:W-:-:S03]  /*15270*/  IMAD.IADD R10, R14, 0x1, -R10 ;  /* 0x000000010e0a7824 */ /* 0x000fc600078e0a0a */
[----:B------:R-:W-:Y:S02]  /*15280*/  IADD3.X R9, R3, R7, R9, P5, !PT ;  /* 0x0000000703097210 */ /* 0x000fe40002ffe409 */
[----:B------:R-:W-:Y:S02]  /*15290*/  LEA R38, P6, R6, UR4, 0x2 ;  /* 0x0000000406267c11 */ /* 0x000fe4000f8c10ff */
[----:B------:R-:W-:Y:S02]  /*152a0*/  LOP3.LUT P0, RZ, R10, 0x3, RZ, 0xc0, !PT ;  /* 0x000000030aff7812 */ /* 0x000fe4000780c0ff */
[----:B------:R-:W-:Y:S02]  /*152b0*/  IADD3 R3, R11, 0x8, RZ ;  /* 0x000000080b037810 */ /* 0x000fe40007ffe0ff */
[----:B------:R-:W-:Y:S01]  /*152c0*/  LEA.HI.X R39, R6, UR5, R9, 0x2, P6 ;  /* 0x0000000506277c11 */ /* 0x000fe2000b0f1409 */
[----:B------:R-:W-:Y:S01]  /*152d0*/  ULDC.64 UR4, c[0x0][0xaa0] ;  /* 0x0002a80000047ab9 */ /* 0x000fe20000000a00 */
[----:B------:R-:W-:-:S02]  /*152e0*/  IADD3 R6, P6, R4, 0x7800, RZ ;  /* 0x0000780004067810 */ /* 0x000fc40007fde0ff */
[-C--:B------:R-:W-:Y:S02]  /*152f0*/  ISETP.GE.OR P5, PT, R11, R40.reuse, P0 ;  /* 0x000000280b00720c */ /* 0x080fe400007a6670 */
[----:B------:R-:W-:Y:S02]  /*15300*/  ISETP.GE.OR P0, PT, R3, R40, P0 ;  /* 0x000000280300720c */ /* 0x000fe40000706670 */
        /* <DEDUP_REMOVED lines=46> */
[C---:B------:R-:W-:Y:S01]  /*155f0*/  VIADD R0, R53.reuse, 0x20 ;  /* 0x0000002035007836 */ /* 0x040fe20000000000 */
[----:B------:R-:W-:Y:S01]  /*15600*/  IADD3 R38, R53, 0x40, RZ ;  /* 0x0000004035267810 */ /* 0x000fe20007ffe0ff */
[----:B------:R-:W-:Y:S01]  /*15610*/  IMAD R39, R21, UR6, RZ ;  /* 0x0000000615277c24 */ /* 0x000fe2000f8e02ff */
[----:B------:R-:W-:Y:S01]  /*15620*/  ULDC UR4, c[0x0][0xa8c] ;  /* 0x0002a30000047ab9 */ /* 0x000fe20000000800 */
[----:B------:R-:W-:Y:S01]  /*15630*/  IMAD.MOV.U32 R2, RZ, RZ, R36 ;  /* 0x000000ffff027224 */ /* 0x000fe200078e0024 */
[----:B------:R-:W-:Y:S01]  /*15640*/  ISETP.GE.AND P1, PT, R0, UR4, PT ;  /* 0x0000000400007c0c */ /* 0x000fe2000bf26270 */
[----:B------:R-:W-:Y:S01]  /*15650*/  IMAD.MOV.U32 R3, RZ, RZ, R41 ;  /* 0x000000ffff037224 */ /* 0x000fe200078e0029 */
[----:B------:R-:W-:Y:S01]  /*15660*/  ISETP.GE.AND P0, PT, R53, UR4, PT ;  /* 0x0000000435007c0c */ /* 0x000fe2000bf06270 */
[----:B------:R-:W-:Y:S01]  /*15670*/  IMAD R39, R20, UR7, R39 ;  /* 0x0000000714277c24 */ /* 0x000fe2000f8e0227 */
[----:B------:R-:W-:Y:S01]  /*15680*/  ISETP.GE.AND P2, PT, R38, UR4, PT ;  /* 0x0000000426007c0c */ /* 0x000fe2000bf46270 */
        /* <DEDUP_REMOVED lines=8> */
.L_x_9938:
[----:B------:R-:W-:Y:S05]  /*15710*/  BSYNC B1 ;  /* 0x0000000000017941 */ /* 0x000fea0003800000 */
.L_x_9937:
        /* <DEDUP_REMOVED lines=24> */
.L_x_9935:
        /* <DEDUP_REMOVED lines=24> */
[----:B--2---:R-:W-:-:S07]  /*15a20*/  IADD3 R0, -R5, R0, RZ ;  /* 0x0000000005007210 */ /* 0x004fce0007ffe1ff */
.L_x_9940:
        /* <DEDUP_REMOVED lines=34> */
.L_x_9942:
[----:B------:R-:W-:Y:S05]  /*15c50*/  BSYNC B1 ;  /* 0x0000000000017941 */ /* 0x000fea0003800000 */
.L_x_9941:
        /* <DEDUP_REMOVED lines=46> */
.L_x_9944:
[----:B------:R-:W-:Y:S05]  /*15f40*/  BSYNC B1 ;  /* 0x0000000000017941 */ /* 0x000fea0003800000 */
.L_x_9943:
        /* <DEDUP_REMOVED lines=22> */
.L_x_9939:
[----:B------:R-:W-:Y:S05]  /*160b0*/  BSYNC B0 ;  /* 0x0000000000007941 */ /* 0x000fea0003800000 */
.L_x_9934:
[----:B------:R-:W-:Y:S02]  /*160c0*/  ULDC UR4, c[0x0][0xc14] ;  /* 0x0003050000047ab9 */ /* 0x000fe40000000800 */
[----:B0-----:R-:W-:-:S13]  /*160d0*/  ISETP.GE.AND P0, PT, R155, UR4, PT ;  /* 0x000000049b007c0c */ /* 0x001fda000bf06270 */
[----:B------:R-:W-:Y:S05]  /*160e0*/  @!P0 BRA `(.L_x_9945) ;  /* 0xfffffeac00e48947 */ /* 0x000fea000383ffff */
[----:B------:R-:W-:Y:S05]  /*160f0*/  BRA `(.L_x_9810) ;  /* 0x0000006400747947 */ /* 0x000fea0003800000 */
.L_x_9808:
[----:B------:R-:W-:-:S08]  /*16100*/  NOP ;  /* 0x0000000000007918 */ /* 0x000fd00000000000 */
[----:B--2---:R-:W0:-:S00]  /*16110*/  USETMAXREG.DEALLOC.CTAPOOL 0x20 ;  /* 0x00000020000079c8 */ /* 0x004e0000080e0500 */
        /* <DEDUP_REMOVED lines=14> */
.L_x_9946:
        /* <DEDUP_REMOVED lines=42> */
.L_x_9952:
        /* <DEDUP_REMOVED lines=12> */
.L_x_9951:
[----:B------:R-:W-:Y:S05]  /*16560*/  BSYNC B0 ;  /* 0x0000000000007941 */ /* 0x000fea0003800000 */
.L_x_9950:
        /* <DEDUP_REMOVED lines=21> */
.L_x_9948:
        /* <DEDUP_REMOVED lines=21> */
.L_x_9953:
        /* <DEDUP_REMOVED lines=52> */
[----:B------:R-:W-:-:S03]  /*16b50*/  IMAD R18, R2, R9, R3 ;  /* 0x0000000902127224 */ /* 0x000fc600078e0203 */
[----:B------:R-:W-:Y:S01]  /*16b60*/  IADD3 R17, R4, R17, RZ ;  /* 0x0000001104117210 */ /* 0x000fe20007ffe0ff */
[----:B------:R-:W-:Y:S06]  /*16b70*/  BRA `(.L_x_9954) ;  /* 0x00000000000c7947 */ /* 0x000fec0003800000 */
.L_x_9949:
[----:B------:R-:W-:Y:S02]  /*16b80*/  IMAD.MOV.U32 R17, RZ, RZ, RZ ;  /* 0x000000ffff117224 */ /* 0x000fe400078e00ff */
[----:B------:R-:W-:Y:S02]  /*16b90*/  IMAD.U32 R16, RZ, RZ, UR6 ;  /* 0x00000006ff107e24 */ /* 0x000fe4000f8e00ff */
[----:B------:R-:W-:-:S07]  /*16ba0*/  IMAD.MOV.U32 R18, RZ, RZ, RZ ;  /* 0x000000ffff127224 */ /* 0x000fce00078e00ff */
.L_x_9954:
[----:B------:R-:W-:-:S13]  /*16bb0*/  ISETP.NE.AND P0, PT, R5, RZ, PT ;  /* 0x000000ff0500720c */ /* 0x000fda0003f05270 */
[----:B------:R-:W0:Y:S01]  /*16bc0*/  @!P0 S2R R3, SR_CgaCtaId ;  /* 0x0000000000038919 */ /* 0x000e220000008800 */
[----:B------:R-:W-:-:S04]  /*16bd0*/  @!P0 MOV R2, 0x400 ;  /* 0x0000040000028802 */ /* 0x000fc80000000f00 */
[----:B0-----:R-:W-:-:S05]  /*16be0*/  @!P0 LEA R2, R3, R2, 0x18 ;  /* 0x0000000203028211 */ /* 0x001fca00078ec0ff */
[----:B------:R0:W-:Y:S01]  /*16bf0*/  @!P0 STS.128 [R2+0x19cd0], R16 ;  /* 0x019cd01002008388 */ /* 0x0001e20000000c00 */
[----:B------:R-:W-:Y:S06]  /*16c00*/  BAR.ARV 0x5, 0x200 ;  /* 0x0148000000007b1d */ /* 0x000fec0000002000 */
.L_x_9947:
[----:B------:R2:W-:Y:S01]  /*16c10*/  STL [R1+0x24], RZ ;  /* 0x000024ff01007387 */ /* 0x0005e20000100800 */
[----:B------:R-:W-:Y:S01]  /*16c20*/  ULDC UR4, c[0x0][0xc14] ;  /* 0x0003050000047ab9 */ /* 0x000fe20000000800 */
[----:B------:R-:W-:Y:S01]  /*16c30*/  IMAD.MOV.U32 R25, RZ, RZ, 0x1 ;  /* 0x00000001ff197424 */ /* 0x000fe200078e00ff */
[----:B-1----:R-:W-:Y:S01]  /*16c40*/  ISETP.GE.AND P0, PT, R19, UR4, PT ;  /* 0x0000000413007c0c */ /* 0x002fe2000bf06270 */
[----:B------:R-:W-:-:S12]  /*16c50*/  IMAD.MOV.U32 R22, RZ, RZ, RZ ;  /* 0x000000ffff167224 */ /* 0x000fd800078e00ff */
[----:B--2---:R-:W-:Y:S05]  /*16c60*/  @P0 BRA `(.L_x_9955) ;  /* 0x0000005400a00947 */ /* 0x004fea0003800000 */
[----:B------:R-:W2:Y:S01]  /*16c70*/  LDL R8, [R1+0x20] ;  /* 0x0000200001087983 */ /* 0x000ea20000100800 */
[----:B------:R-:W1:Y:S01]  /*16c80*/  S2R R10, SR_TID.X ;  /* 0x00000000000a7919 */ /* 0x000e620000002100 */
[----:B------:R-:W3:Y:S01]  /*16c90*/  S2R R7, SR_TID.X ;  /* 0x0000000000077919 */ /* 0x000ee20000002100 */
[----:B------:R-:W-:Y:S01]  /*16ca0*/  IMAD.SHL.U32 R9, R0, 0x800, RZ ;  /* 0x0000080000097824 */ /* 0x000fe200078e00ff */
[----:B-1----:R-:W-:Y:S01]  /*16cb0*/  SHF.R.U32.HI R4, RZ, 0x1, R10 ;  /* 0x00000001ff047819 */ /* 0x002fe2000001160a */
[----:B0-----:R-:W-:-:S03]  /*16cc0*/  IMAD.SHL.U32 R2, R10, 0x20, RZ ;  /* 0x000000200a027824 */ /* 0x001fc600078e00ff */
        /* <DEDUP_REMOVED lines=22> */
[----:B------:R-:W-:Y:S01]  /*16e30*/  MOV R27, 0x1 ;  /* 0x00000001001b7802 */ /* 0x000fe20000000f00 */
[----:B------:R-:W-:Y:S02]  /*16e40*/  IMAD.MOV.U32 R24, RZ, RZ, RZ ;  /* 0x000000ffff187224 */ /* 0x000fe400078e00ff */
[----:B------:R-:W-:Y:S02]  /*16e50*/  IMAD.MOV.U32 R22, RZ, RZ, RZ ;  /* 0x000000ffff167224 */ /* 0x000fe400078e00ff */
[----:B------:R-:W-:Y:S01]  /*16e60*/  IMAD.MOV.U32 R25, RZ, RZ, 0x1 ;  /* 0x00000001ff197424 */ /* 0x000fe200078e00ff */
[----:B------:R-:W-:Y:S01]  /*16e70*/  ULDC UR36, c[0x0][0xc] ;  /* 0x0000030000247ab9 */ /* 0x000fe20000000800 */
[----:B------:R-:W-:Y:S01]  /*16e80*/  ULDC.64 UR38, c[0x0][0x198] ;  /* 0x0000660000267ab9 */ /* 0x000fe20000000a00 */
[----:B--2---:R-:W-:-:S02]  /*16e90*/  LOP3.LUT R3, R8, 0x1, RZ, 0xfc, !PT ;  /* 0x0000000108037812 */ /* 0x004fc400078efcff */
[----:B------:R-:W-:-:S03]  /*16ea0*/  LOP3.LUT R2, R8, 0x2, RZ, 0xfc, !PT ;  /* 0x0000000208027812 */ /* 0x000fc600078efcff */
[----:B------:R-:W-:Y:S04]  /*16eb0*/  STL [R1+0x30], R3 ;  /* 0x0000300301007387 */ /* 0x000fe80000100800 */
[----:B------:R0:W-:Y:S04]  /*16ec0*/  STL [R1+0x18], R2 ;  /* 0x0000180201007387 */ /* 0x0001e80000100800 */
[----:B------:R-:W-:Y:S04]  /*16ed0*/  STL [R1+0x24], RZ ;  /* 0x000024ff01007387 */ /* 0x000fe80000100800 */
[----:B------:R1:W-:Y:S01]  /*16ee0*/  STL [R1], R0 ;  /* 0x0000000001007387 */ /* 0x0003e20000100800 */
[----:B0-----:R-:W-:-:S02]  /*16ef0*/  LOP3.LUT R2, R23, 0x1800, RZ, 0xfc, !PT ;  /* 0x0000180017027812 */ /* 0x001fc400078efcff */
[----:B-1----:R-:W-:-:S07]  /*16f00*/  LOP3.LUT R0, R23, 0x2800, RZ, 0xfc, !PT ;  /* 0x0000280017007812 */ /* 0x002fce00078efcff */
.L_x_10066:
[----:B0-----:R-:W0:Y:S02]  /*16f10*/  LDC.64 R2, c[0x0][0xc60] ;  /* 0x00031800ff027b82 */ /* 0x001e240000000a00 */
[----:B0-----:R-:W-:-:S05]  /*16f20*/  IMAD.WIDE R2, R19, 0x4, R2 ;  /* 0x0000000413027825 */ /* 0x001fca00078e0202 */
[----:B--2---:R-:W2:Y:S01]  /*16f30*/  LDG.E R14, desc[UR40][R2.64] ;  /* 0x00000028020e7981 */ /* 0x004ea2000c1e1900 */
[----:B------:R-:W-:Y:S05]  /*16f40*/  YIELD ;  /* 0x0000000000007946 */ /* 0x000fea0003800000 */
[----:B------:R-:W-:Y:S01]  /*16f50*/  ULDC.64 UR4, c[0x0][0xa28] ;  /* 0x00028a0000047ab9 */ /* 0x000fe20000000a00 */
[----:B------:R-:W-:Y:S01]  /*16f60*/  ULDC.64 UR8, c[0x0][0xa18] ;  /* 0x0002860000087ab9 */ /* 0x000fe20000000a00 */
[----:B------:R-:W-:Y:S01]  /*16f70*/  ISETP.NE.U32.AND P0, PT, RZ, UR4, PT ;  /* 0x00000004ff007c0c */ /* 0x000fe2000bf05070 */
[----:B------:R-:W-:Y:S01]  /*16f80*/  ULDC.64 UR6, c[0x0][0xa00] ;  /* 0x0002800000067ab9 */ /* 0x000fe20000000a00 */
[----:B------:R-:W-:-:S02]  /*16f90*/  CS2R R8, SRZ ;  /* 0x0000000000087805 */ /* 0x000fc4000001ff00 */
[----:B------:R-:W-:Y:S02]  /*16fa0*/  ISETP.NE.AND.EX P1, PT, RZ, UR5, PT, P0 ;  /* 0x00000005ff007c0c */ /* 0x000fe4000bf25300 */
[----:B------:R-:W-:Y:S02]  /*16fb0*/  ISETP.NE.U32.AND P3, PT, RZ, UR8, PT ;  /* 0x00000008ff007c0c */ /* 0x000fe4000bf65070 */
[----:B------:R-:W-:Y:S02]  /*16fc0*/  ISETP.NE.U32.AND P0, PT, RZ, UR6, PT ;  /* 0x00000006ff007c0c */ /* 0x000fe4000bf05070 */
[----:B------:R-:W-:Y:S02]  /*16fd0*/  ISETP.NE.AND.EX P3, PT, RZ, UR9, PT, P3 ;  /* 0x00000009ff007c0c */ /* 0x000fe4000bf65330 */
[----:B------:R-:W-:Y:S01]  /*16fe0*/  ISETP.NE.AND.EX P0, PT, RZ, UR7, PT, P0 ;  /* 0x00000007ff007c0c */ /* 0x000fe2000bf05300 */
[----:B------:R-:W-:Y:S01]  /*16ff0*/  IMAD.MOV.U32 R29, RZ, RZ, RZ ;  /* 0x000000ffff1d7224 */ /* 0x000fe200078e00ff */
[----:B--2---:R-:W-:Y:S01]  /*17000*/  SHF.R.S32.HI R0, RZ, 0x1f, R14 ;  /* 0x0000001fff007819 */ /* 0x004fe2000001140e */
[----:B------:R-:W-:-:S02]  /*17010*/  IMAD.SHL.U32 R20, R14, 0x4, RZ ;  /* 0x000000040e147824 */ /* 0x000fc400078e00ff */
[C---:B------:R-:W-:Y:S01]  /*17020*/  @P1 LEA R4, P2, R14.reuse, UR4, 0x2 ;  /* 0x000000040e041c11 */ /* 0x040fe2000f8410ff */
[----:B------:R-:W-:Y:S01]  /*17030*/  STL [R1+0x8], R14 ;  /* 0x0000080e01007387 */ /* 0x000fe20000100800 */
[C-C-:B------:R-:W-:Y:S02]  /*17040*/  SHF.L.U64.HI R15, R14.reuse, 0x2, R0.reuse ;  /* 0x000000020e0f7819 */ /* 0x140fe40000010200 */
[----:B------:R-:W-:Y:S01]  /*17050*/  @P1 LEA.HI.X R5, R14, UR5, R0, 0x2, P2 ;  /* 0x000000050e051c11 */ /* 0x000fe200090f1400 */
[----:B------:R-:W-:Y:S01]  /*17060*/  ULDC.64 UR4, c[0x0][0xa08] ;  /* 0x0002820000047ab9 */ /* 0x000fe20000000a00 */
[C---:B------:R-:W-:Y:S01]  /*17070*/  IADD3 R2, P2, R20.reuse, UR6, RZ ;  /* 0x0000000614027c10 */ /* 0x040fe2000ff5e0ff */
[----:B------:R-:W-:Y:S01]  /*17080*/  STL [R1+0xc], R20 ;  /* 0x00000c1401007387 */ /* 0x000fe20000100800 */
[----:B------:R-:W-:Y:S02]  /*17090*/  IADD3 R6, P4, R20, UR4, RZ ;  /* 0x0000000414067c10 */ /* 0x000fe4000ff9e0ff */
[----:B------:R-:W-:Y:S01]  /*170a0*/  IADD3.X R3, R15, UR7, RZ, P2, !PT ;  /* 0x000000070f037c10 */ /* 0x000fe200097fe4ff */
[----:B------:R-:W-:Y:S01]  /*170b0*/  ULDC.64 UR6, c[0x0][0xa10] ;  /* 0x0002840000067ab9 */ /* 0x000fe20000000a00 */
[----:B------:R0:W5:Y:S01]  /*170c0*/  @P1 LDG.E R8, desc[UR40][R4.64] ;  /* 0x0000002804081981 */ /* 0x000162000c1e1900 */
[----:B------:R-:W-:-:S02]  /*170d0*/  ISETP.NE.U32.AND P1, PT, RZ, UR4, PT ;  /* 0x00000004ff007c0c */ /* 0x000fc4000bf25070 */
[----:B------:R-:W-:Y:S01]  /*170e0*/  ISETP.NE.U32.AND P2, PT, RZ, UR6, PT ;  /* 0x00000006ff007c0c */ /* 0x000fe2000bf45070 */
[----:B------:R-:W2:Y:S01]  /*170f0*/  @P0 LDG.E R9, desc[UR40][R2.64] ;  /* 0x0000002802090981 */ /* 0x000ea2000c1e1900 */
[----:B------:R-:W-:Y:S02]  /*17100*/  IADD3.X R7, R15, UR5, RZ, P4, !PT ;  /* 0x000000050f077c10 */ /* 0x000fe4000a7fe4ff */
[----:B------:R-:W-:Y:S01]  /*17110*/  ISETP.NE.AND.EX P1, PT, RZ, UR5, PT, P1 ;  /* 0x00000005ff007c0c */ /* 0x000fe2000bf25310 */
[----:B------:R-:W-:Y:S01]  /*17120*/  IMAD.MOV.U32 R0, RZ, RZ, RZ ;  /* 0x000000ffff007224 */ /* 0x000fe200078e00ff */
[----:B------:R-:W-:Y:S01]  /*17130*/  ISETP.NE.AND.EX P2, PT, RZ, UR7, PT, P2 ;  /* 0x00000007ff007c0c */ /* 0x000fe2000bf45320 */
[----:B------:R-:W-:Y:S01]  /*17140*/  STL [R1+0x10], R15 ;  /* 0x0000100f01007387 */ /* 0x000fe20000100800 */
[----:B0-----:R-:W-:Y:S01]  /*17150*/  IADD3 R4, P4, R20, UR6, RZ ;  /* 0x0000000614047c10 */ /* 0x001fe2000ff9e0ff */
[----:B------:R-:W-:-:S03]  /*17160*/  ULDC UR4, c[0x0][0x288] ;  /* 0x0000a20000047ab9 */ /* 0x000fc60000000800 */
[C---:B------:R-:W-:Y:S02]  /*17170*/  IADD3.X R5, R15.reuse, UR7, RZ, P4, !PT ;  /* 0x000000070f057c10 */ /* 0x040fe4000a7fe4ff */
[----:B------:R-:W-:Y:S01]  /*17180*/  @P3 IADD3 R12, P4, R20, UR8, RZ ;  /* 0x00000008140c3c10 */ /* 0x000fe2000ff9e0ff */
[----:B------:R-:W-:Y:S01]  /*17190*/  IMAD.U32 R10, RZ, RZ, UR4 ;  /* 0x00000004ff0a7e24 */ /* 0x000fe2000f8e00ff */
[----:B------:R-:W-:Y:S01]  /*171a0*/  ULDC.64 UR4, c[0x0][0x3f8] ;  /* 0x0000fe0000047ab9 */ /* 0x000fe20000000a00 */
[----:B------:R0:W5:Y:S01]  /*171b0*/  @P1 LDG.E R29, desc[UR40][R6.64] ;  /* 0x00000028061d1981 */ /* 0x000162000c1e1900 */
[----:B------:R-:W-:-:S03]  /*171c0*/  @P3 IADD3.X R13, R15, UR9, RZ, P4, !PT ;  /* 0x000000090f0d3c10 */ /* 0x000fc6000a7fe4ff */
[----:B------:R0:W5:Y:S04]  /*171d0*/  @P2 LDG.E R0, desc[UR40][R4.64] ;  /* 0x0000002804002981 */ /* 0x000168000c1e1900 */
[----:B------:R0:W5:Y:S01]  /*171e0*/  @P3 LDG.E R10, desc[UR40][R12.64] ;  /* 0x000000280c0a3981 */ /* 0x000162000c1e1900 */
[----:B------:R-:W-:-:S03]  /*171f0*/  UISETP.NE.U32.AND UP0, UPT, UR4, URZ, UPT ;  /* 0x0000003f0400728c */ /* 0x000fc6000bf05070 */
[----:B------:R-:W-:Y:S01]  /*17200*/  ULDC UR4, c[0x0][0x404] ;  /* 0x0001010000047ab9 */ /* 0x000fe20000000800 */
[----:B------:R-:W-:-:S03]  /*17210*/  UISETP.NE.AND.EX UP0, UPT, UR5, URZ, UPT, UP0 ;  /* 0x0000003f0500728c */ /* 0x000fc6000bf05300 */
[----:B------:R-:W-:Y:S01]  /*17220*/  ULDC UR5, c[0x0][0x2e0] ;  /* 0x0000b80000057ab9 */ /* 0x000fe20000000800 */
[----:B------:R-:W-:-:S04]  /*17230*/  USEL UR4, UR4, 0x1, UP0 ;  /* 0x0000000104047887 */ /* 0x000fc80008000000 */
[----:B------:R-:W-:-:S03]  /*17240*/  UIMAD UR4, UR4, UR5, URZ ;  /* 0x00000005040472a4 */ /* 0x000fc6000f8e023f */
[----:B------:R-:W-:-:S03]  /*17250*/  ULDC UR5, c[0x0][0x338] ;  /* 0x0000ce0000057ab9 */ /* 0x000fc60000000800 */
[----:B------:R-:W-:Y:S01]  /*17260*/  IMAD.U32 R11, RZ, RZ, UR4 ;  /* 0x00000004ff0b7e24 */ /* 0x000fe2000f8e00ff */
[----:B--2---:R1:W-:Y:S02]  /*17270*/  STL [R1+0x28], R9 ;  /* 0x0000280901007387 */ /* 0x0043e40000100800 */
[----:B-1----:R-:W-:Y:S01]  /*17280*/  IMAD.U32 R9, RZ, RZ, UR5 ;  /* 0x00000005ff097e24 */ /* 0x002fe2000f8e00ff */
[----:B0-----:R-:W-:Y:S06]  /*17290*/  @P3 BRA `(.L_x_9956) ;  /* 0x0000000000103947 */ /* 0x001fec0003800000 */
[----:B------:R-:W-:Y:S05]  /*172a0*/  @!P0 BRA `(.L_x_9956) ;  /* 0x00000000000c8947 */ /* 0x000fea0003800000 */
[----:B-----5:R-:W2:Y:S04]  /*172b0*/  LDG.E R10, desc[UR40][R2.64] ;  /* 0x00000028020a7981 */ /* 0x020ea8000c1e1900 */
[----:B------:R-:W2:Y:S02]  /*172c0*/  LDG.E R2, desc[UR40][R2.64+0x4] ;  /* 0x0000042802027981 */ /* 0x000ea4000c1e1900 */
[----:B--2---:R-:W-:-:S07]  /*172d0*/  IMAD.IADD R10, R2, 0x1, -R10 ;  /* 0x00000001020a7824 */ /* 0x004fce00078e0a0a */
.L_x_9956:
[----:B------:R-:W-:Y:S01]  /*172e0*/  ULDC.64 UR4, c[0x0][0xa20] ;  /* 0x0002880000047ab9 */ /* 0x000fe20000000a00 */
[----:B-----5:R-:W-:Y:S01]  /*172f0*/  IMAD.IADD R29, R29, 0x1, R8 ;  /* 0x000000011d1d7824 */ /* 0x020fe200078e0208 */
[----:B------:R-:W-:-:S04]  /*17300*/  ISETP.NE.U32.AND P0, PT, RZ, UR4, PT ;  /* 0x00000004ff007c0c */ /* 0x000fc8000bf05070 */
[----:B------:R-:W-:-:S13]  /*17310*/  ISETP.NE.AND.EX P0, PT, RZ, UR5, PT, P0 ;  /* 0x00000005ff007c0c */ /* 0x000fda000bf05300 */
[----:B------:R-:W-:Y:S05]  /*17320*/  @!P0 BRA `(.L_x_9957) ;  /* 0x0000000000108947 */ /* 0x000fea0003800000 */
[----:B------:R-:W-:-:S04]  /*17330*/  IADD3 R2, P0, R20, UR4, RZ ;  /* 0x0000000414027c10 */ /* 0x000fc8000ff1e0ff */
[----:B------:R-:W-:-:S05]  /*17340*/  IADD3.X R3, R15, UR5, RZ, P0, !PT ;  /* 0x000000050f037c10 */ /* 0x000fca00087fe4ff */
[----:B------:R0:W5:Y:S01]  /*17350*/  LDG.E R11, desc[UR40][R2.64] ;  /* 0x00000028020b7981 */ /* 0x000162000c1e1900 */
[----:B------:R-:W-:Y:S05]  /*17360*/  BRA `(.L_x_9958) ;  /* 0x0000000000107947 */ /* 0x000fea0003800000 */
.L_x_9957:
[----:B------:R-:W-:Y:S05]  /*17370*/  @!P1 BRA `(.L_x_9958) ;  /* 0x00000000000c9947 */ /* 0x000fea0003800000 */
[----:B------:R-:W2:Y:S04]  /*17380*/  LDG.E R11, desc[UR40][R6.64] ;  /* 0x00000028060b7981 */ /* 0x000ea8000c1e1900 */
[----:B------:R-:W2:Y:S02]  /*17390*/  LDG.E R6, desc[UR40][R6.64+0x4] ;  /* 0x0000042806067981 */ /* 0x000ea4000c1e1900 */
[----:B--2---:R-:W-:-:S07]  /*173a0*/  IADD3 R11, -R11, R6, RZ ;  /* 0x000000060b0b7210 */ /* 0x004fce0007ffe1ff */
.L_x_9958:
[----:B0-----:R-:W2:Y:S01]  /*173b0*/  @P2 LDG.E R2, desc[UR40][R4.64] ;  /* 0x0000002804022981 */ /* 0x001ea2000c1e1900 */
[----:B-----5:R-:W-:-:S03]  /*173c0*/  IMAD.IADD R11, R11, 0x1, -R8 ;  /* 0x000000010b0b7824 */ /* 0x020fc600078e0a08 */
[----:B------:R-:W2:Y:S01]  /*173d0*/  @P2 LDG.E R4, desc[UR40][R4.64+0x4] ;  /* 0x0000042804042981 */ /* 0x000ea2000c1e1900 */
[----:B------:R-:W-:Y:S01]  /*173e0*/  BSSY B0, `(.L_x_9959) ;  /* 0x0000167000007945 */ /* 0x000fe20003800000 */
        /* <DEDUP_REMOVED lines=8> */
[----:B------:R-:W-:-:S04]  /*17470*/  SHF.R.S32.HI R2, RZ, 0x1f, R10 ;  /* 0x0000001fff027819 */ /* 0x000fc8000001140a */
[----:B------:R-:W-:Y:S02]  /*17480*/  LEA.HI R2, R2, R10, RZ, 0x7 ;  /* 0x0000000a02027211 */ /* 0x000fe400078f38ff */
[----:B------:R-:W-:Y:S02]  /*17490*/  SHF.R.S32.HI R3, RZ, 0x7, R3 ;  /* 0x00000007ff037819 */ /* 0x000fe40000011403 */
[----:B------:R-:W-:-:S04]  /*174a0*/  SHF.R.S32.HI R2, RZ, 0x7, R2 ;  /* 0x00000007ff027819 */ /* 0x000fc80000011402 */
[----:B------:R-:W-:-:S05]  /*174b0*/  VIMNMX R6, R3, R2, PT ;  /* 0x0000000203067248 */ /* 0x000fca0003fe0100 */
[--C-:B------:R-:W-:Y:S02]  /*174c0*/  IMAD R2, R6, 0x80, -R11.reuse ;  /* 0x0000008006027824 */ /* 0x100fe400078e0a0b */
[----:B------:R-:W-:-:S03]  /*174d0*/  IMAD.MOV R11, RZ, RZ, -R11 ;  /* 0x000000ffff0b7224 */ /* 0x000fc600078e0a0b */
[----:B------:R-:W-:Y:S02]  /*174e0*/  VIMNMX R2, R2, R9, PT ;  /* 0x0000000902027248 */ /* 0x000fe40003fe0100 */
[----:B------:R-:W-:-:S04]  /*174f0*/  VIMNMX R11, RZ, R11, !PT ;  /* 0x0000000bff0b7248 */ /* 0x000fc80007fe0100 */
[----:B------:R-:W-:Y:S02]  /*17500*/  ISETP.GT.AND P0, PT, R2, R11, PT ;  /* 0x0000000b0200720c */ /* 0x000fe40003f04270 */
[----:B------:R-:W-:-:S11]  /*17510*/  SHF.R.U32.HI R4, RZ, 0x7, R11 ;  /* 0x00000007ff047819 */ /* 0x000fd6000001160b */
[----:B------:R-:W-:-:S05]  /*17520*/  @P0 VIADD R2, R2, 0x7f ;  /* 0x0000007f02020836 */ /* 0x000fca0000000000 */
[----:B------:R-:W-:Y:S01]  /*17530*/  @P0 SHF.R.S32.HI R3, RZ, 0x1f, R2 ;  /* 0x0000001fff030819 */ /* 0x000fe20000011402 */
[----:B------:R0:W-:Y:S03]  /*17540*/  STL [R1+0x14], R6 ;  /* 0x0000140601007387 */ /* 0x0001e60000100800 */
[----:B------:R-:W-:Y:S01]  /*17550*/  @P0 LEA.HI R3, R3, R2, RZ, 0x7 ;  /* 0x0000000203030211 */ /* 0x000fe200078f38ff */
[----:B------:R-:W-:-:S03]  /*17560*/  IMAD.MOV.U32 R5, RZ, RZ, R4 ;  /* 0x000000ffff057224 */ /* 0x000fc600078e0004 */
[----:B------:R-:W-:-:S04]  /*17570*/  @P0 SHF.R.S32.HI R5, RZ, 0x7, R3 ;  /* 0x00000007ff050819 */ /* 0x000fc80000011403 */
        /* <DEDUP_REMOVED lines=17> */
.L_x_10113:
[----:B-1----:R-:W-:Y:S02]  /*17690*/  ISETP.NE.AND P0, PT, R14, RZ, PT ;  /* 0x000000ff0e00720c */ /* 0x002fe40003f05270 */
[----:B------:R-:W-:-:S11]  /*176a0*/  PLOP3.LUT P6, PT, PT, PT, PT, 0x8, 0x0 ;  /* 0x000000000000781c */ /* 0x000fd60003fce170 */
[----:B------:R-:W-:Y:S05]  /*176b0*/  @P0 BRA `(.L_x_9962) ;  /* 0x00000000000c0947 */ /* 0x000fea0003800000 */
[----:B------:R-:W-:-:S03]  /*176c0*/  UMOV UR4, 0xffffffff ;  /* 0xffffffff00047882 */ /* 0x000fc60000000000 */
[----:B------:R-:W-:Y:S05]  /*176d0*/  BRA.DIV UR4, `(.L_x_9963) ;  /* 0x0000005a04607947 */ /* 0x000fea000b800000 */
[----:B------:R-:W-:-:S13]  /*176e0*/  ELECT P6, URZ, PT ;  /* 0x00000000003f782f */ /* 0x000fda00038c0000 */
.L_x_9962:
        /* <DEDUP_REMOVED lines=12> */
.L_x_10116:
[----:B------:R-:W-:Y:S05]  /*177b0*/  BSYNC B1 ;  /* 0x0000000000017941 */ /* 0x000fea0003800000 */
.L_x_9964:
        /* <DEDUP_REMOVED lines=10> */
.L_x_10117:
[----:B------:R-:W-:Y:S05]  /*17860*/  BSYNC B2 ;  /* 0x0000000000027941 */ /* 0x000fea0003800000 */
.L_x_9968:
        /* <DEDUP_REMOVED lines=9> */
.L_x_9971:
[----:B------:R-:W-:Y:S05]  /*17900*/  BSYNC B2 ;  /* 0x0000000000027941 */ /* 0x000fea0003800000 */
.L_x_9970:
        /* <DEDUP_REMOVED lines=12> */
.L_x_9972:
        /* <DEDUP_REMOVED lines=16> */
.L_x_9973:
        /* <DEDUP_REMOVED lines=16> */
.L_x_9974:
        /* <DEDUP_REMOVED lines=13> */
.L_x_10118:
[----:B------:R-:W-:Y:S05]  /*17ca0*/  BSYNC B2 ;  /* 0x0000000000027941 */ /* 0x000fea0003800000 */
.L_x_9975:
[----:B------:R-:W-:Y:S01]  /*17cb0*/  BSSY B2, `(.L_x_9977) ;  /* 0x000000b000027945 */ /* 0x000fe20003800000 */
[----:B------:R-:W-:Y:S02]  /*17cc0*/  IMAD.MOV.U32 R10, RZ, RZ, 0x0 ;  /* 0x00000000ff0a7424 */ /* 0x000fe400078e00ff */
[----:B01----:R-:W-:Y:S01]  /*17cd0*/  IMAD.MOV.U32 R11, RZ, RZ, 0x12f00000 ;  /* 0x12f00000ff0b7424 */ /* 0x003fe200078e00ff */
        /* <DEDUP_REMOVED lines=8> */
.L_x_9978:
[----:B------:R-:W-:Y:S05]  /*17d60*/  BSYNC B2 ;  /* 0x0000000000027941 */ /* 0x000fea0003800000 */
.L_x_9977:
        /* <DEDUP_REMOVED lines=8> */
.L_x_9979:
        /* <DEDUP_REMOVED lines=15> */
.L_x_9980:
        /* <DEDUP_REMOVED lines=15> */
.L_x_9981:
        /* <DEDUP_REMOVED lines=10> */
.L_x_9967:
[----:B------:R-:W-:Y:S05]  /*18070*/  BSYNC B1 ;  /* 0x0000000000017941 */ /* 0x000fea0003800000 */
.L_x_9966:
        /* <DEDUP_REMOVED lines=9> */
.L_x_9998:
        /* <DEDUP_REMOVED lines=11> */
.L_x_10119:
[----:B------:R-:W-:Y:S05]  /*181c0*/  BSYNC B2 ;  /* 0x0000000000027941 */ /* 0x000fea0003800000 */
.L_x_9984:
        /* <DEDUP_REMOVED lines=9> */
.L_x_9987:
[----:B------:R-:W-:Y:S05]  /*18260*/  BSYNC B2 ;  /* 0x0000000000027941 */ /* 0x000fea0003800000 */
.L_x_9986:
        /* <DEDUP_REMOVED lines=11> */
.L_x_9988:
        /* <DEDUP_REMOVED lines=10> */
[----:B------:R-:W-:Y:S01]  /*183c0*/  MOV R21, 0x20 ;  /* 0x0000002000157802 */ /* 0x000fe20000000f00 */
[----:B------:R-:W-:Y:S01]  /*183d0*/  VIADD R11, R7, 0x14800 ;  /* 0x00014800070b7836 */ /* 0x000fe20000000000 */
[----:B------:R-:W-:Y:S01]  /*183e0*/  PLOP3.LUT P1, PT, PT, PT, PT, 0x80, 0x0 ;  /* 0x000000000000781c */ /* 0x000fe20003f2f070 */
[----:B------:R-:W-:Y:S01]  /*183f0*/  UMOV UR6, 0x0 ;  /* 0x0000000000067882 */ /* 0x000fe20000000000 */
[----:B------:R-:W-:Y:S01]  /*18400*/  R2UR UR10, R21 ;  /* 0x00000000150a72ca */ /* 0x000fe200000e0000 */
[----:B------:R-:W-:-:S14]  /*18410*/  UMOV UR7, 0x12f00000 ;  /* 0x12f0000000077882 */ /* 0x000fdc0000000000 */
.L_x_9989:
        /* <DEDUP_REMOVED lines=16> */
.L_x_9990:
        /* <DEDUP_REMOVED lines=13> */
.L_x_10120:
[----:B------:R-:W-:Y:S05]  /*185f0*/  BSYNC B2 ;  /* 0x0000000000027941 */ /* 0x000fea0003800000 */
.L_x_9991:
        /* <DEDUP_REMOVED lines=11> */
.L_x_9994:
[----:B------:R-:W-:Y:S05]  /*186b0*/  BSYNC B2 ;  /* 0x0000000000027941 */ /* 0x000fea0003800000 */
.L_x_9993:
        /* <DEDUP_REMOVED lines=8> */
.L_x_9995:
        /* <DEDUP_REMOVED lines=15> */
.L_x_9996:
        /* <DEDUP_REMOVED lines=15> */
.L_x_9997:
        /* <DEDUP_REMOVED lines=10> */
.L_x_9983:
[----:B------:R-:W-:Y:S05]  /*189c0*/  BSYNC B1 ;  /* 0x0000000000017941 */ /* 0x000fea0003800000 */
.L_x_9982:
        /* <DEDUP_REMOVED lines=8> */
.L_x_9960:
[----:B------:R-:W-:Y:S05]  /*18a50*/  BSYNC B0 ;  /* 0x0000000000007941 */ /* 0x000fea0003800000 */
.L_x_9959:
        /* <DEDUP_REMOVED lines=23> */
.L_x_10000:
[----:B------:R-:W1:Y:S01]  /*18bd0*/  S2R R3, SR_CgaCtaId ;  /* 0x0000000000037919 */ /* 0x000e620000008800 */
[----:B------:R-:W-:-:S04]  /*18be0*/  MOV R28, 0x400 ;  /* 0x00000400001c7802 */ /* 0x000fc80000000f00 */
[----:B-1----:R-:W-:-:S04]  /*18bf0*/  LEA R28, R3, R28, 0x18 ;  /* 0x0000001c031c7211 */ /* 0x002fc800078ec0ff */
[----:B------:R-:W-:-:S04]  /*18c00*/  IADD3 R0, R28, 0x13800, RZ ;  /* 0x000138001c007810 */ /* 0x000fc80007ffe0ff */
        /* <DEDUP_REMOVED lines=18> */
.L_x_10002:
        /* <DEDUP_REMOVED lines=19> */
.L_x_10003:
        /* <DEDUP_REMOVED lines=11> */
[----:B0-----:R-:W-:Y:S02]  /*18f10*/  IMAD.U32 R6, RZ, RZ, UR8 ;  /* 0x00000008ff067e24 */ /* 0x001fe4000f8e00ff */
[----:B------:R-:W-:-:S02]  /*18f20*/  IMAD.U32 R7, RZ, RZ, UR9 ;  /* 0x00000009ff077e24 */ /* 0x000fc4000f8e00ff */
[----:B------:R-:W-:Y:S02]  /*18f30*/  IMAD.U32 R10, RZ, RZ, UR4 ;  /* 0x00000004ff0a7e24 */ /* 0x000fe4000f8e00ff */
[----:B------:R-:W-:Y:S02]  /*18f40*/  IMAD.MOV.U32 R8, RZ, RZ, 0x70 ;  /* 0x00000070ff087424 */ /* 0x000fe400078e00ff */
[----:B------:R-:W-:Y:S02]  /*18f50*/  IMAD.MOV.U32 R12, RZ, RZ, 0x1 ;  /* 0x00000001ff0c7424 */ /* 0x000fe400078e00ff */
[----:B------:R-:W-:-:S07]  /*18f60*/  IMAD.MOV.U32 R13, RZ, RZ, RZ ;  /* 0x000000ffff0d7224 */ /* 0x000fce00078e00ff */
[----:B------:R-:W-:-:S07]  /*18f70*/  LEPC R20, `(.L_x_10004) ;  /* 0x000000001014794e */ /* 0x000fce0000000000 */
[----:B-1----:R-:W-:Y:S05]  /*18f80*/  CALL.ABS.NOINC R2 ;  /* 0x0000000002007343 */ /* 0x002fea0003c00000 */
.L_x_10004:
        /* <DEDUP_REMOVED lines=11> */
[----:B0-----:R-:W-:Y:S02]  /*19040*/  IMAD.U32 R6, RZ, RZ, UR6 ;  /* 0x00000006ff067e24 */ /* 0x001fe4000f8e00ff */
[----:B------:R-:W-:-:S02]  /*19050*/  IMAD.U32 R7, RZ, RZ, UR7 ;  /* 0x00000007ff077e24 */ /* 0x000fc4000f8e00ff */
[----:B------:R-:W-:Y:S02]  /*19060*/  IMAD.U32 R10, RZ, RZ, UR8 ;  /* 0x00000008ff0a7e24 */ /* 0x000fe4000f8e00ff */
[----:B------:R-:W-:Y:S02]  /*19070*/  IMAD.U32 R11, RZ, RZ, UR9 ;  /* 0x00000009ff0b7e24 */ /* 0x000fe4000f8e00ff */
[----:B------:R-:W-:Y:S02]  /*19080*/  IMAD.MOV.U32 R8, RZ, RZ, 0x70 ;  /* 0x00000070ff087424 */ /* 0x000fe400078e00ff */
[----:B------:R-:W-:-:S07]  /*19090*/  IMAD.MOV.U32 R12, RZ, RZ, 0x1 ;  /* 0x00000001ff0c7424 */ /* 0x000fce00078e00ff */
[----:B------:R-:W-:-:S07]  /*190a0*/  LEPC R20, `(.L_x_10005) ;  /* 0x000000001014794e */ /* 0x000fce0000000000 */
[----:B-1----:R-:W-:Y:S05]  /*190b0*/  CALL.ABS.NOINC R2 ;  /* 0x0000000002007343 */ /* 0x002fea0003c00000 */
.L_x_10005:
[----:B------:R-:W2:Y:S01]  /*190c0*/  LDL.LU R2, [R1+0xc] ;  /* 0x00000c0001027983 */ /* 0x000ea20000300800 */
[----:B------:R-:W-:-:S03]  /*190d0*/  ULDC.64 UR4, c[0x0][0x9f8] ;  /* 0x00027e0000047ab9 */ /* 0x000fc60000000a00 */
[----:B------:R-:W3:Y:S04]  /*190e0*/  LDL.LU R20, [R1+0x10] ;  /* 0x0000100001147983 */ /* 0x000ee80000300800 */
[----:B------:R-:W0:Y:S04]  /*190f0*/  LDL.LU R0, [R1+0x28] ;  /* 0x0000280001007983 */ /* 0x000e280000300800 */
[----:B------:R-:W4:Y:S01]  /*19100*/  LDL.LU R21, [R1+0x8] ;  /* 0x0000080001157983 */ /* 0x000f220000300800 */
        /* <DEDUP_REMOVED lines=19> */
[----:B------:R-:W0:Y:S08]  /*19240*/  @P0 LDC R5, c[0x0][0x42c] ;  /* 0x00010b00ff050b82 */ /* 0x000e300000000800 */
[----:B-1----:R-:W1:Y:S01]  /*19250*/  @P0 LDC R2, c[0x0][0x430] ;  /* 0x00010c00ff020b82 */ /* 0x002e620000000800 */
[----:B0-----:R-:W-:-:S05]  /*19260*/  @P0 IMAD.HI.U32 R3, R18, R5, RZ ;  /* 0x0000000512030227 */ /* 0x001fca00078e00ff */
[----:B-1----:R-:W-:Y:S02]  /*19270*/  @P0 SHF.R.U32.HI R0, RZ, R2, R3 ;  /* 0x00000002ff000219 */ /* 0x002fe40000011603 */
[----:B------:R-:W-:-:S04]  /*19280*/  ISETP.NE.U32.AND P0, PT, RZ, UR4, PT ;  /* 0x00000004ff007c0c */ /* 0x000fc8000bf05070 */
[----:B------:R-:W-:-:S04]  /*19290*/  ISETP.NE.AND.EX P2, PT, RZ, UR5, PT, P0 ;  /* 0x00000005ff007c0c */ /* 0x000fc8000bf45300 */
[----:B------:R-:W-:-:S09]  /*192a0*/  SEL R7, R21, RZ, !P2 ;  /* 0x000000ff15077207 */ /* 0x000fd20005000000 */
.L_x_10006:
        /* <DEDUP_REMOVED lines=13> */
.L_x_10007:
        /* <DEDUP_REMOVED lines=12> */
.L_x_10008:
        /* <DEDUP_REMOVED lines=21> */
.L_x_10123:
[----:B-1----:R-:W-:Y:S02]  /*19590*/  ISETP.NE.AND P0, PT, R14, RZ, PT ;  /* 0x000000ff0e00720c */ /* 0x002fe40003f05270 */
[----:B------:R-:W-:-:S11]  /*195a0*/  PLOP3.LUT P6, PT, PT, PT, PT, 0x8, 0x0 ;  /* 0x000000000000781c */ /* 0x000fd60003fce170 */
[----:B------:R-:W-:Y:S05]  /*195b0*/  @P0 BRA `(.L_x_10010) ;  /* 0x00000008001c0947 */ /* 0x000fea0003800000 */
[----:B------:R-:W-:-:S03]  /*195c0*/  UMOV UR4, 0xffffffff ;  /* 0xffffffff00047882 */ /* 0x000fc60000000000 */
[----:B------:R-:W-:Y:S05]  /*195d0*/  BRA.DIV UR4, `(.L_x_10011) ;  /* 0x0000003e04587947 */ /* 0x000fea000b800000 */
[----:B------:R-:W-:-:S13]  /*195e0*/  ELECT P6, URZ, PT ;  /* 0x00000000003f782f */ /* 0x000fda00038c0000 */
.L_x_10126:
[----:B------:R-:W-:Y:S05]  /*195f0*/  @!P6 BRA `(.L_x_10012) ;  /* 0x000000040080e947 */ /* 0x000fea0003800000 */
[----:B0-----:R-:W2:Y:S01]  /*19600*/  LDL R3, [R1+0x14] ;  /* 0x0000140001037983 */ /* 0x001ea20000100800 */
[----:B------:R-:W-:-:S04]  /*19610*/  ISETP.NE.U32.AND P0, PT, R4, RZ, PT ;  /* 0x000000ff0400720c */ /* 0x000fc80003f05070 */
[----:B------:R-:W-:Y:S01]  /*19620*/  ISETP.NE.AND.EX P0, PT, R5, RZ, PT, P0 ;  /* 0x000000ff0500720c */ /* 0x000fe20003f05300 */
[----:B--2---:R-:W-:-:S12]  /*19630*/  VIADD R8, R3, 0xffffffff ;  /* 0xffffffff03087836 */ /* 0x004fd80000000000 */
        /* <DEDUP_REMOVED lines=18> */
.L_x_10013:
[----:B0-----:R-:W-:Y:S01]  /*19760*/  IMAD R5, R22, 0x8, R28 ;  /* 0x0000000816057824 */ /* 0x001fe200078e021c */
[----:B------:R-:W-:Y:S01]  /*19770*/  SHF.L.U32 R4, R25, 0x1f, RZ ;  /* 0x0000001f19047819 */ /* 0x000fe200000006ff */
[----:B------:R-:W0:Y:S03]  /*19780*/  S2R R3, SR_TID.X ;  /* 0x0000000000037919 */ /* 0x000e260000002100 */
[----:B------:R-:W1:Y:S01]  /*19790*/  SYNCS.PHASECHK.TRANS64.TRYWAIT P2, [R5+URZ+0x19c80], R4 ;  /* 0x019c8004050075a7 */ /* 0x000e62000804017f */
[----:B0-----:R-:W-:-:S04]  /*197a0*/  LOP3.LUT R3, R3, 0x7f, RZ, 0xc0, !PT ;  /* 0x0000007f03037812 */ /* 0x001fc800078ec0ff */
[----:B------:R-:W-:Y:S01]  /*197b0*/  ISETP.NE.AND P0, PT, R3, RZ, PT ;  /* 0x000000ff0300720c */ /* 0x000fe20003f05270 */
[----:B-1----:R-:W-:-:S12]  /*197c0*/  @!P2 BRA `(.L_x_10014) ;  /* 0x0000003800fca947 */ /* 0x002fd80003800000 */
.L_x_10127:
        /* <DEDUP_REMOVED lines=8> */
.L_x_10015:
        /* <DEDUP_REMOVED lines=27> */
.L_x_10128:
        /* <DEDUP_REMOVED lines=8> */
.L_x_10017:
        /* <DEDUP_REMOVED lines=24> */
.L_x_10012:
        /* <DEDUP_REMOVED lines=35> */
.L_x_10010:
        /* <DEDUP_REMOVED lines=10> */
.L_x_10129:
[----:B------:R-:W-:Y:S05]  /*19ed0*/  BSYNC B0 ;  /* 0x0000000000007941 */ /* 0x000fea0003800000 */
.L_x_10018:
[----:B------:R-:W2:Y:S02]  /*19ee0*/  LDL R4, [R1+0x14] ;  /* 0x0000140001047983 */ /* 0x000ea40000100800 */
[----:B--2---:R-:W-:-:S13]  /*19ef0*/  ISETP.GE.AND P0, PT, R4, 0x2, PT ;  /* 0x000000020400780c */ /* 0x004fda0003f06270 */
[----:B------:R-:W-:Y:S05]  /*19f00*/  @!P0 BRA `(.L_x_10020) ;  /* 0x00000010002c8947 */ /* 0x000fea0003800000 */
[----:B------:R-:W-:Y:S02]  /*19f10*/  VIADD R12, R4, 0xfffffffe ;  /* 0xfffffffe040c7836 */ /* 0x000fe40000000000 */
[----:B------:R-:W-:Y:S02]  /*19f20*/  IMAD.MOV.U32 R6, RZ, RZ, R22 ;  /* 0x000000ffff067224 */ /* 0x000fe400078e0016 */
[----:B------:R-:W-:-:S07]  /*19f30*/  IMAD.MOV.U32 R7, RZ, RZ, R25 ;  /* 0x000000ffff077224 */ /* 0x000fce00078e0019 */
.L_x_10044:
        /* <DEDUP_REMOVED lines=30> */
.L_x_10023:
        /* <DEDUP_REMOVED lines=8> */
.L_x_10130:
[----:B------:R-:W-:Y:S05]  /*1a1a0*/  BSYNC B1 ;  /* 0x0000000000017941 */ /* 0x000fea0003800000 */
.L_x_10024:
        /* <DEDUP_REMOVED lines=9> */
.L_x_10027:
[----:B------:R-:W-:Y:S05]  /*1a240*/  BSYNC B1 ;  /* 0x0000000000017941 */ /* 0x000fea0003800000 */
.L_x_10026:
[----:B------:R-:W-:Y:S01]  /*1a250*/  IMAD.MOV.U32 R15, RZ, RZ, RZ ;  /* 0x000000ffff0f7224 */ /* 0x000fe200078e00ff */
[----:B------:R-:W-:Y:S01]  /*1a260*/  UIADD3 UR4, UP0, UR38, 0x470, URZ ;  /* 0x0000047026047890 */ /* 0x000fe2000ff1e03f */
[----:B------:R-:W-:Y:S01]  /*1a270*/  IMAD R3, R22, 0x3000, R28 ;  /* 0x0000300016037824 */ /* 0x000fe200078e021c */
[----:B------:R-:W-:Y:S01]  /*1a280*/  PLOP3.LUT P0, PT, PT, PT, PT, 0x80, 0x0 ;  /* 0x000000000000781c */ /* 0x000fe20003f0f070 */
[----:B------:R-:W-:Y:S01]  /*1a290*/  IMAD R9, R8, 0x80, R29 ;  /* 0x0000008008097824 */ /* 0x000fe200078e021d */
[----:B------:R-:W-:Y:S01]  /*1a2a0*/  R2UR UR10, R15 ;  /* 0x000000000f0a72ca */ /* 0x000fe200000e0000 */
[----:B------:R-:W-:Y:S01]  /*1a2b0*/  VIADD R10, R3, 0x9000 ;  /* 0x00009000030a7836 */ /* 0x000fe20000000000 */
[----:B------:R-:W-:Y:S01]  /*1a2c0*/  IADD3 R8, R5, 0x19c70, RZ ;  /* 0x00019c7005087810 */ /* 0x000fe20007ffe0ff */
[----:B------:R-:W-:Y:S01]  /*1a2d0*/  UIADD3.X UR5, URZ, UR39, URZ, UP0, !UPT ;  /* 0x000000273f057290 */ /* 0x000fe200087fe43f */
[----:B------:R-:W-:Y:S01]  /*1a2e0*/  UMOV UR6, 0x0 ;  /* 0x0000000000067882 */ /* 0x000fe20000000000 */
[----:B------:R-:W-:-:S10]  /*1a2f0*/  UMOV UR7, 0x14f00000 ;  /* 0x14f0000000077882 */ /* 0x000fd40000000000 */
.L_x_10028:
        /* <DEDUP_REMOVED lines=16> */
.L_x_10029:
        /* <DEDUP_REMOVED lines=16> */
.L_x_10030:
        /* <DEDUP_REMOVED lines=13> */
.L_x_10131:
[----:B------:R-:W-:Y:S05]  /*1a5d0*/  BSYNC B1 ;  /* 0x0000000000017941 */ /* 0x000fea0003800000 */
.L_x_10031:
        /* <DEDUP_REMOVED lines=11> */
.L_x_10034:
[----:B------:R-:W-:Y:S05]  /*1a690*/  BSYNC B1 ;  /* 0x0000000000017941 */ /* 0x000fea0003800000 */
.L_x_10033:
        /* <DEDUP_REMOVED lines=8> */
.L_x_10035:
        /* <DEDUP_REMOVED lines=15> */
.L_x_10036:
        /* <DEDUP_REMOVED lines=15> */
.L_x_10037:
        /* <DEDUP_REMOVED lines=10> */
.L_x_10022:
[----:B------:R-:W-:Y:S05]  /*1a9a0*/  BSYNC B0 ;  /* 0x0000000000007941 */ /* 0x000fea0003800000 */
.L_x_10021:
[----:B------:R-:W2:Y:S02]  /*1a9b0*/  LDL R4, [R1+0x30] ;  /* 0x0000300001047983 */ /* 0x000ea40000100800 */
[----:B--2---:R-:W-:-:S13]  /*1a9c0*/  ISETP.NE.AND P0, PT, R4, 0x3, PT ;  /* 0x000000030400780c */ /* 0x004fda0003f05270 */
[----:B------:R-:W-:Y:S05]  /*1a9d0*/  @!P0 BRA `(.L_x_10038) ;  /* 0x0000000000048947 */ /* 0x000fea0003800000 */
[----:B------:R-:W-:Y:S01]  /*1a9e0*/  BPT.TRAP 0x1 ;  /* 0x000000040000795c */ /* 0x000fe20000300000 */
.L_x_10038:
[----:B------:R-:W2:Y:S01]  /*1a9f0*/  LDL R4, [R1+0x18] ;  /* 0x0000180001047983 */ /* 0x000ea20000100800 */
[----:B0-----:R-:W-:Y:S01]  /*1aa00*/  LOP3.LUT R3, R7, 0x1, RZ, 0x3c, !PT ;  /* 0x0000000107037812 */ /* 0x001fe200078e3cff */
[----:B------:R-:W-:Y:S01]  /*1aa10*/  BSSY B0, `(.L_x_10039) ;  /* 0x0000006000007945 */ /* 0x000fe20003800000 */
[----:B------:R-:W-:Y:S02]  /*1aa20*/  LEA R13, R6, R28, 0x3 ;  /* 0x0000001c060d7211 */ /* 0x000fe400078e18ff */
[----:B------:R-:W-:-:S04]  /*1aa30*/  SHF.L.U32 R3, R3, 0x1f, RZ ;  /* 0x0000001f03037819 */ /* 0x000fc800000006ff */
[----:B------:R-:W0:Y:S01]  /*1aa40*/  SYNCS.PHASECHK.TRANS64.TRYWAIT P2, [R13+URZ+0x19c70], R3 ;  /* 0x019c70030d0075a7 */ /* 0x000e22000804017f */
[----:B--2---:R-:W-:Y:S01]  /*1aa50*/  ISETP.NE.AND P0, PT, R4, 0x3, PT ;  /* 0x000000030400780c */ /* 0x004fe20003f05270 */
[----:B0-----:R-:W-:-:S12]  /*1aa60*/  @!P2 BRA `(.L_x_10040) ;  /* 0x0000002800b8a947 */ /* 0x001fd80003800000 */
.L_x_10132:
[----:B------:R-:W-:Y:S05]  /*1aa70*/  BSYNC B0 ;  /* 0x0000000000007941 */ /* 0x000fea0003800000 */
.L_x_10039:
[----:B------:R-:W-:Y:S05]  /*1aa80*/  @!P0 BRA `(.L_x_10041) ;  /* 0x0000000000048947 */ /* 0x000fea0003800000 */
[----:B------:R-:W-:Y:S01]  /*1aa90*/  BPT.TRAP 0x1 ;  /* 0x000000040000795c */ /* 0x000fe20000300000 */
.L_x_10041:
[----:B------:R-:W-:Y:S01]  /*1aaa0*/  SHF.L.U32 R4, R7, 0x1f, RZ ;  /* 0x0000001f07047819 */ /* 0x000fe200000006ff */
[----:B0-----:R-:W-:-:S03]  /*1aab0*/  IMAD R3, R6, 0x3000, RZ ;  /* 0x0000300006037824 */ /* 0x001fc600078e02ff */
[----:B------:R-:W0:Y:S02]  /*1aac0*/  SYNCS.PHASECHK.TRANS64.TRYWAIT P2, [R13+URZ+0x19c60], R4 ;  /* 0x019c60040d0075a7 */ /* 0x000e24000804017f */
[----:B0-----:R-:W-:Y:S05]  /*1aad0*/  @!P2 BRA `(.L_x_10042) ;  /* 0x0000002800b0a947 */ /* 0x001fea0003800000 */
.L_x_10133:
[----:B------:R-:W2:Y:S01]  /*1aae0*/  LDL R18, [R1] ;  /* 0x0000000001127983 */ /* 0x000ea20000100800 */
        /* <DEDUP_REMOVED lines=67> */
.L_x_10043:
[----:B-1----:R1:W-:Y:S01]  /*1af20*/  SYNCS.ARRIVE.TRANS64.A1T0 RZ, [R13+URZ+0x19c50], RZ ;  /* 0x019c50ff0dff79a7 */ /* 0x0023e2000810003f */
[----:B------:R-:W-:Y:S01]  /*1af30*/  BAR.SYNC.DEFER_BLOCKING 0x2, 0x80 ;  /* 0x0082000000007b1d */ /* 0x000fe20000010000 */
[C---:B------:R-:W-:Y:S01]  /*1af40*/  ISETP.GT.AND P0, PT, R12.reuse, RZ, PT ;  /* 0x000000ff0c00720c */ /* 0x040fe20003f04270 */
[----:B------:R-:W-:Y:S01]  /*1af50*/  VIADD R12, R12, 0xffffffff ;  /* 0xffffffff0c0c7836 */ /* 0x000fe20000000000 */
[----:B------:R-:W-:Y:S01]  /*1af60*/  MOV R6, R22 ;  /* 0x0000001600067202 */ /* 0x000fe20000000f00 */
[----:B------:R-:W-:Y:S02]  /*1af70*/  IMAD.MOV.U32 R7, RZ, RZ, R25 ;  /* 0x000000ffff077224 */ /* 0x000fe400078e0019 */
[----:B-1----:R-:W-:-:S05]  /*1af80*/  @!P1 VIADD R13, R13, 0x19c80 ;  /* 0x00019c800d0d9836 */ /* 0x002fca0000000000 */
[----:B------:R-:W-:-:S04]  /*1af90*/  @!P1 PRMT R13, RZ, 0x654, R13 ;  /* 0x00000654ff0d9816 */ /* 0x000fc8000000000d */
[----:B------:R1:W-:Y:S01]  /*1afa0*/  @!P1 SYNCS.ARRIVE.TRANS64.RED.A1T0 RZ, [R13+URZ], RZ ;  /* 0x000000ff0dff99a7 */ /* 0x0003e2000810043f */
[----:B------:R-:W-:Y:S05]  /*1afb0*/  @P0 BRA `(.L_x_10044) ;  /* 0xffffffec00e00947 */ /* 0x000fea000383ffff */
.L_x_10020:
        /* <DEDUP_REMOVED lines=16> */
.L_x_10046:
[----:B------:R-:W-:Y:S05]  /*1b0c0*/  BSYNC B0 ;  /* 0x0000000000007941 */ /* 0x000fea0003800000 */
.L_x_10045:
[----:B------:R-:W-:Y:S05]  /*1b0d0*/  @!P2 BRA `(.L_x_10047) ;  /* 0x000000000004a947 */ /* 0x000fea0003800000 */
[----:B------:R-:W-:Y:S01]  /*1b0e0*/  BPT.TRAP 0x1 ;  /* 0x000000040000795c */ /* 0x000fe20000300000 */
.L_x_10047:
        /* <DEDUP_REMOVED lines=8> */
.L_x_10134:
[----:B------:R-:W-:Y:S05]  /*1b170*/  BSYNC B0 ;  /* 0x0000000000007941 */ /* 0x000fea0003800000 */
.L_x_10048:
[----:B------:R-:W-:Y:S05]  /*1b180*/  @!P2 BRA `(.L_x_10050) ;  /* 0x000000000004a947 */ /* 0x000fea0003800000 */
[----:B------:R-:W-:Y:S01]  /*1b190*/  BPT.TRAP 0x1 ;  /* 0x000000040000795c */ /* 0x000fe20000300000 */
.L_x_10050:
[----:B0-----:R-:W-:-:S04]  /*1b1a0*/  SHF.L.U32 R3, R25, 0x1f, RZ ;  /* 0x0000001f19037819 */ /* 0x001fc800000006ff */
[----:B------:R-:W0:Y:S02]  /*1b1b0*/  SYNCS.PHASECHK.TRANS64.TRYWAIT P0, [R0+URZ+0x19c60], R3 ;  /* 0x019c6003000075a7 */ /* 0x000e24000800017f */
[----:B0-----:R-:W-:Y:S05]  /*1b1c0*/  @!P0 BRA `(.L_x_10051) ;  /* 0x00000024001c8947 */ /* 0x001fea0003800000 */
.L_x_10135:
[----:B------:R-:W2:Y:S01]  /*1b1d0*/  LDL R18, [R1] ;  /* 0x0000000001127983 */ /* 0x000ea20000100800 */
        /* <DEDUP_REMOVED lines=18> */
[----:B-1----:R-:W-:Y:S02]  /*1b300*/  IMAD.IADD R13, R15, 0x1, R2 ;  /* 0x000000010f0d7824 */ /* 0x002fe400078e0202 */
        /* <DEDUP_REMOVED lines=49> */
.L_x_10052:
[----:B-1----:R1:W-:Y:S01]  /*1b620*/  SYNCS.ARRIVE.TRANS64.A1T0 RZ, [R0+URZ+0x19c50], RZ ;  /* 0x019c50ff00ff79a7 */ /* 0x0023e2000810003f */
[----:B0-----:R-:W-:Y:S01]  /*1b630*/  @!P1 IADD3 R2, R0, 0x19c80, RZ ;  /* 0x00019c8000029810 */ /* 0x001fe20007ffe0ff */
        /* <DEDUP_REMOVED lines=8> */
.L_x_10001:
[----:B------:R-:W-:Y:S05]  /*1b6c0*/  BSYNC B6 ;  /* 0x0000000000067941 */ /* 0x000fea0003800000 */
.L_x_9999:
[----:B------:R-:W2:Y:S02]  /*1b6d0*/  LDL R0, [R1+0x3c] ;  /* 0x00003c0001007983 */ /* 0x000ea40000100800 */
[----:B--2---:R-:W-:-:S13]  /*1b6e0*/  ISETP.NE.AND P0, PT, R0, RZ, PT ;  /* 0x000000ff0000720c */ /* 0x004fda0003f05270 */
        /* <DEDUP_REMOVED lines=9> */
.L_x_10053:
        /* <DEDUP_REMOVED lines=36> */
.L_x_10145:
[----:B------:R-:W-:Y:S02]  /*1b9c0*/  ULDC UR4, c[0x0][0xc10] ;  /* 0x0003040000047ab9 */ /* 0x000fe40000000800 */
[----:B------:R-:W-:-:S04]  /*1b9d0*/  IMAD.U32 R4, RZ, RZ, UR4 ;  /* 0x00000004ff047e24 */ /* 0x000fc8000f8e00ff */
[----:B-1----:R-:W-:-:S04]  /*1b9e0*/  IMAD R5, R14, R4, RZ ;  /* 0x000000040e057224 */ /* 0x002fc800078e02ff */
[----:B------:R-:W-:-:S05]  /*1b9f0*/  IMAD.IADD R16, R16, 0x1, R5 ;  /* 0x0000000110107824 */ /* 0x000fca00078e0205 */
[----:B------:R-:W-:-:S13]  /*1ba00*/  ISETP.GT.AND P6, PT, R16, R0, PT ;  /* 0x000000001000720c */ /* 0x000fda0003fc4270 */
[----:B------:R-:W-:Y:S05]  /*1ba10*/  @P6 BRA `(.L_x_10056) ;  /* 0x00000000009c6947 */ /* 0x000fea0003800000 */
.L_x_10061:
[----:B------:R-:W1:Y:S01]  /*1ba20*/  LDC R4, c[0x0][0xc14] ;  /* 0x00030500ff047b82 */ /* 0x000e620000000800 */
[----:B------:R-:W-:-:S05]  /*1ba30*/  VIADD R19, R19, 0x1f ;  /* 0x0000001f13137836 */ /* 0x000fca0000000000 */
[----:B-1----:R-:W-:-:S13]  /*1ba40*/  ISETP.GE.AND P6, PT, R19, R4, PT ;  /* 0x000000041300720c */ /* 0x002fda0003fc6270 */
[----:B------:R-:W-:Y:S05]  /*1ba50*/  @P6 BRA `(.L_x_10057) ;  /* 0x0000000400d06947 */ /* 0x000fea0003800000 */
[----:B------:R-:W1:Y:S01]  /*1ba60*/  S2R R2, SR_TID.X ;  /* 0x0000000000027919 */ /* 0x000e620000002100 */
[----:B------:R-:W-:Y:S01]  /*1ba70*/  BSSY B0, `(.L_x_10058) ;  /* 0x0000009000007945 */ /* 0x000fe20003800000 */
[----:B-1----:R-:W-:-:S04]  /*1ba80*/  LOP3.LUT R2, R2, 0x1f, RZ, 0xc0, !PT ;  /* 0x0000001f02027812 */ /* 0x002fc800078ec0ff */
[----:B------:R-:W-:Y:S01]  /*1ba90*/  IADD3 R5, R19, R2, RZ ;  /* 0x0000000213057210 */ /* 0x000fe20007ffe0ff */
[----:B------:R-:W-:-:S03]  /*1baa0*/  IMAD.MOV.U32 R2, RZ, RZ, RZ ;  /* 0x000000ffff027224 */ /* 0x000fc600078e00ff */
[----:B------:R-:W-:-:S13]  /*1bab0*/  ISETP.GE.OR P6, PT, R5, R4, !P0 ;  /* 0x000000040500720c */ /* 0x000fda00047c6670 */
[----:B------:R-:W-:Y:S05]  /*1bac0*/  @P6 BRA `(.L_x_10059) ;  /* 0x00000000000c6947 */ /* 0x000fea0003800000 */
[----:B0-----:R-:W0:Y:S02]  /*1bad0*/  LDC.64 R2, c[0x0][0xc58] ;  /* 0x00031600ff027b82 */ /* 0x001e240000000a00 */
[----:B0-----:R-:W-:-:S06]  /*1bae0*/  IMAD.WIDE R2, R5, 0x4, R2 ;  /* 0x0000000405027825 */ /* 0x001fcc00078e0202 */
[----:B------:R1:W5:Y:S02]  /*1baf0*/  LDG.E R2, desc[UR40][R2.64] ;  /* 0x0000002802027981 */ /* 0x000364000c1e1900 */
.L_x_10059:
[----:B------:R-:W-:Y:S05]  /*1bb00*/  BSYNC B0 ;  /* 0x0000000000007941 */ /* 0x000fea0003800000 */
.L_x_10058:
        /* <DEDUP_REMOVED lines=18> */
.L_x_10153:
[----:B------:R-:W-:Y:S02]  /*1bc30*/  ULDC UR4, c[0x0][0xc10] ;  /* 0x0003040000047ab9 */ /* 0x000fe40000000800 */
[----:B------:R-:W-:-:S04]  /*1bc40*/  IMAD.U32 R4, RZ, RZ, UR4 ;  /* 0x00000004ff047e24 */ /* 0x000fc8000f8e00ff */
[----:B-1----:R-:W-:-:S04]  /*1bc50*/  IMAD R5, R14, R4, RZ ;  /* 0x000000040e057224 */ /* 0x002fc800078e02ff */
[----:B------:R-:W-:-:S05]  /*1bc60*/  IMAD.IADD R16, R5, 0x1, R16 ;  /* 0x0000000105107824 */ /* 0x000fca00078e0210 */
[----:B------:R-:W-:-:S13]  /*1bc70*/  ISETP.GT.AND P6, PT, R16, R0, PT ;  /* 0x000000001000720c */ /* 0x000fda0003fc4270 */
[----:B------:R-:W-:Y:S05]  /*1bc80*/  @!P6 BRA `(.L_x_10061) ;  /* 0xfffffffc0064e947 */ /* 0x000fea000383ffff */
.L_x_10056:
        /* <DEDUP_REMOVED lines=8> */
.L_x_10157:
[----:B------:R-:W-:Y:S01]  /*1bd10*/  ISETP.NE.AND P0, PT, R5, RZ, PT ;  /* 0x000000ff0500720c */ /* 0x000fe20003f05270 */
[----:B------:R-:W-:-:S12]  /*1bd20*/  IMAD.MOV.U32 R5, RZ, RZ, RZ ;  /* 0x000000ffff057224 */ /* 0x000fd800078e00ff */
[----:B------:R-:W-:Y:S05]  /*1bd30*/  @!P0 BRA `(.L_x_10063) ;  /* 0x0000000000108947 */ /* 0x000fea0003800000 */
[----:B------:R-:W-:Y:S01]  /*1bd40*/  UMOV UR4, 0xffffffff ;  /* 0xffffffff00047882 */ /* 0x000fe20000000000 */
[----:B------:R-:W-:Y:S02]  /*1bd50*/  VIADD R12, R6, 0xffffffff ;  /* 0xffffffff060c7836 */ /* 0x000fe40000000000 */
[----:B------:R-:W-:Y:S05]  /*1bd60*/  BRA.DIV UR4, `(.L_x_10064) ;  /* 0x0000002204707947 */ /* 0x000fea000b800000 */
[----:B------:R3:W4:Y:S02]  /*1bd70*/  SHFL.IDX PT, R5, R3, R12, 0x1f ;  /* 0x00001f0c03057589 */ /* 0x00072400000e0000 */
.L_x_10063:
[----:B01-3--:R-:W0:Y:S01]  /*1bd80*/  LDC.64 R2, c[0x0][0xc68] ;  /* 0x00031a00ff027b82 */ /* 0x00be220000000a00 */
[----:B------:R-:W-:-:S04]  /*1bd90*/  IMAD.IADD R19, R6, 0x1, R19 ;  /* 0x0000000106137824 */ /* 0x000fc800078e0213 */
[----:B0-----:R-:W-:-:S05]  /*1bda0*/  IMAD.WIDE R2, R19, 0x4, R2 ;  /* 0x0000000413027825 */ /* 0x001fca00078e0202 */
[----:B------:R0:W2:Y:S01]  /*1bdb0*/  LDG.E R7, desc[UR40][R2.64] ;  /* 0x0000002802077981 */ /* 0x0000a2000c1e1900 */
[----:B----4-:R-:W-:Y:S02]  /*1bdc0*/  IMAD R16, R5, R4, R16 ;  /* 0x0000000405107224 */ /* 0x010fe400078e0210 */
[----:B0-----:R-:W-:Y:S02]  /*1bdd0*/  IMAD.MOV.U32 R2, RZ, RZ, RZ ;  /* 0x000000ffff027224 */ /* 0x001fe400078e00ff */
[----:B--2---:R-:W-:-:S05]  /*1bde0*/  IMAD R6, R17, R7, RZ ;  /* 0x0000000711067224 */ /* 0x004fca00078e02ff */
[----:B------:R-:W-:-:S04]  /*1bdf0*/  IABS R8, R6 ;  /* 0x0000000600087213 */ /* 0x000fc80000000000 */
[----:B------:R-:W0:Y:S08]  /*1be00*/  I2F.RP R9, R8 ;  /* 0x0000000800097306 */ /* 0x000e300000209400 */
[----:B0-----:R-:W0:Y:S02]  /*1be10*/  MUFU.RCP R9, R9 ;  /* 0x0000000900097308 */ /* 0x001e240000001000 */
[----:B0-----:R-:W-:-:S06]  /*1be20*/  IADD3 R10, R9, 0xffffffe, RZ ;  /* 0x0ffffffe090a7810 */ /* 0x001fcc0007ffe0ff */
        /* <DEDUP_REMOVED lines=34> */
[----:B------:R-:W-:Y:S01]  /*1c050*/  IMAD R11, R2, R7, RZ ;  /* 0x00000007020b7224 */ /* 0x000fe200078e02ff */
[----:B------:R-:W-:-:S05]  /*1c060*/  MOV R2, RZ ;  /* 0x000000ff00027202 */ /* 0x000fca0000000f00 */
        /* <DEDUP_REMOVED lines=19> */
.L_x_10057:
[----:B------:R-:W-:Y:S01]  /*1c1a0*/  UMOV UR4, URZ ;  /* 0x0000003f00047c82 */ /* 0x000fe20008000000 */
[----:B------:R-:W-:Y:S01]  /*1c1b0*/  UMOV UR5, URZ ;  /* 0x0000003f00057c82 */ /* 0x000fe20008000000 */
[----:B------:R-:W-:Y:S01]  /*1c1c0*/  ULDC UR6, c[0x0][0xc14] ;  /* 0x0003050000067ab9 */ /* 0x000fe20000000800 */
[----:B------:R-:W-:Y:S02]  /*1c1d0*/  IMAD.MOV.U32 R16, RZ, RZ, R0 ;  /* 0x000000ffff107224 */ /* 0x000fe400078e0000 */
[----:B------:R-:W-:Y:S02]  /*1c1e0*/  IMAD.U32 R17, RZ, RZ, UR4 ;  /* 0x00000004ff117e24 */ /* 0x000fe4000f8e00ff */
[----:B------:R-:W-:Y:S02]  /*1c1f0*/  IMAD.U32 R18, RZ, RZ, UR5 ;  /* 0x00000005ff127e24 */ /* 0x000fe4000f8e00ff */
[----:B------:R-:W-:-:S07]  /*1c200*/  IMAD.U32 R19, RZ, RZ, UR6 ;  /* 0x00000006ff137e24 */ /* 0x000fce000f8e00ff */
.L_x_10065:
        /* <DEDUP_REMOVED lines=10> */
.L_x_10054:
[----:B------:R-:W-:Y:S02]  /*1c2b0*/  ULDC UR4, c[0x0][0xc14] ;  /* 0x0003050000047ab9 */ /* 0x000fe40000000800 */
[----:B-1----:R-:W-:-:S13]  /*1c2c0*/  ISETP.GE.AND P0, PT, R19, UR4, PT ;  /* 0x0000000413007c0c */ /* 0x002fda000bf06270 */
[----:B------:R-:W-:Y:S05]  /*1c2d0*/  @!P0 BRA `(.L_x_10066) ;  /* 0xffffffac000c8947 */ /* 0x000fea000383ffff */
[----:B------:R-:W-:Y:S05]  /*1c2e0*/  BSYNC B7 ;  /* 0x0000000000077941 */ /* 0x000fea0003800000 */
.L_x_9955:
[----:B--2---:R-:W2:Y:S01]  /*1c2f0*/  LDL.LU R0, [R1+0x24] ;  /* 0x0000240001007983 */ /* 0x004ea20000300800 */
[----:B------:R-:W-:Y:S01]  /*1c300*/  BSSY B0, `(.L_x_10067) ;  /* 0x000000b000007945 */ /* 0x000fe20003800000 */
[----:B------:R-:W1:Y:S01]  /*1c310*/  S2R R5, SR_CgaCtaId ;  /* 0x0000000000057919 */ /* 0x000e620000008800 */
[----:B--2---:R-:W-:-:S04]  /*1c320*/  IADD3 R0, R0, 0x1, RZ ;  /* 0x0000000100007810 */ /* 0x004fc80007ffe0ff */
        /* <DEDUP_REMOVED lines=8> */
.L_x_10160:
[----:B------:R-:W-:Y:S05]  /*1c3b0*/  BSYNC B0 ;  /* 0x0000000000007941 */ /* 0x000fea0003800000 */
.L_x_10067:
[----:B------:R-:W-:-:S03]  /*1c3c0*/  UMOV UR4, 0xffffffff ;  /* 0xffffffff00047882 */ /* 0x000fc60000000000 */
[----:B------:R-:W-:Y:S05]  /*1c3d0*/  BRA.DIV UR4, `(.L_x_10069) ;  /* 0x0000001e04107947 */ /* 0x000fea000b800000 */
[----:B0-----:R-:W0:Y:S02]  /*1c3e0*/  S2R R0, SR_TID.X ;  /* 0x0000000000007919 */ /* 0x001e240000002100 */
[----:B0-----:R-:W-:-:S04]  /*1c3f0*/  SHF.R.U32.HI R0, RZ, 0x5, R0 ;  /* 0x00000005ff007819 */ /* 0x001fc80000011600 */
[----:B------:R-:W-:-:S05]  /*1c400*/  LOP3.LUT R0, R0, 0x3, RZ, 0xc0, !PT ;  /* 0x0000000300007812 */ /* 0x000fca00078ec0ff */
[----:B------:R0:W1:Y:S02]  /*1c410*/  SHFL.IDX PT, R14, R0, RZ, 0x1f ;  /* 0x00001fff000e7589 */ /* 0x00006400000e0000 */
.L_x_10163:
[----:B-1----:R-:W-:-:S13]  /*1c420*/  ISETP.NE.AND P0, PT, R14, RZ, PT ;  /* 0x000000ff0e00720c */ /* 0x002fda0003f05270 */
[----:B------:R-:W-:Y:S05]  /*1c430*/  @P0 BRA `(.L_x_9810) ;  /* 0x0000000000a40947 */ /* 0x000fea0003800000 */
[----:B------:R-:W-:-:S03]  /*1c440*/  UMOV UR4, 0xffffffff ;  /* 0xffffffff00047882 */ /* 0x000fc60000000000 */
[----:B------:R-:W-:Y:S05]  /*1c450*/  BRA.DIV UR4, `(.L_x_10070) ;  /* 0x0000001e04247947 */ /* 0x000fea000b800000 */
[----:B------:R-:W-:-:S13]  /*1c460*/  ELECT P6, URZ, PT ;  /* 0x00000000003f782f */ /* 0x000fda00038c0000 */
.L_x_10166:
[----:B------:R-:W-:Y:S05]  /*1c470*/  @!P6 BRA `(.L_x_9810) ;  /* 0x000000000094e947 */ /* 0x000fea0003800000 */
[----:B0-----:R-:W2:Y:S02]  /*1c480*/  LDL.LU R0, [R1+0x20] ;  /* 0x0000200001007983 */ /* 0x001ea40000300800 */
[----:B--2---:R-:W-:-:S04]  /*1c490*/  LOP3.LUT R0, R0, 0x2, RZ, 0xfc, !PT ;  /* 0x0000000200007812 */ /* 0x004fc800078efcff */
[----:B------:R-:W-:-:S13]  /*1c4a0*/  ISETP.NE.AND P0, PT, R0, 0x3, PT ;  /* 0x000000030000780c */ /* 0x000fda0003f05270 */
[----:B------:R-:W-:Y:S05]  /*1c4b0*/  @!P0 BRA `(.L_x_10071) ;  /* 0x0000000000048947 */ /* 0x000fea0003800000 */
[----:B------:R-:W-:Y:S01]  /*1c4c0*/  BPT.TRAP 0x1 ;  /* 0x000000040000795c */ /* 0x000fe20000300000 */
.L_x_10071:
        /* <DEDUP_REMOVED lines=12> */
.L_x_10167:
[----:B------:R-:W1:Y:S02]  /*1c590*/  SYNCS.PHASECHK.TRANS64.TRYWAIT P1, [R3+URZ], R0 ;  /* 0x00000000030075a7 */ /* 0x000e64000802017f */
[----:B-1----:R-:W-:Y:S05]  /*1c5a0*/  @!P1 BRA `(.L_x_10073) ;  /* 0x0000001c00049947 */ /* 0x002fea0003800000 */
.L_x_10168:
[----:B------:R-:W-:Y:S05]  /*1c5b0*/  @!P0 BRA `(.L_x_10074) ;  /* 0x0000000000048947 */ /* 0x000fea0003800000 */
[----:B------:R-:W-:Y:S01]  /*1c5c0*/  BPT.TRAP 0x1 ;  /* 0x000000040000795c */ /* 0x000fe20000300000 */
.L_x_10074:
[----:B-1----:R-:W-:-:S04]  /*1c5d0*/  IMAD R3, R22, 0x8, R7 ;  /* 0x0000000816037824 */ /* 0x002fc800078e0207 */
[----:B------:R-:W1:Y:S02]  /*1c5e0*/  SYNCS.PHASECHK.TRANS64.TRYWAIT P1, [R3+URZ+0x19c60], R4 ;  /* 0x019c6004030075a7 */ /* 0x000e64000802017f */
[----:B-1----:R-:W-:Y:S05]  /*1c5f0*/  @!P1 BRA `(.L_x_10075) ;  /* 0x0000001c00049947 */ /* 0x002fea0003800000 */
.L_x_10169:
[----:B------:R-:W-:Y:S05]  /*1c600*/  @!P0 BRA `(.L_x_10076) ;  /* 0x0000000000048947 */ /* 0x000fea0003800000 */
[----:B------:R-:W-:Y:S01]  /*1c610*/  BPT.TRAP 0x1 ;  /* 0x000000040000795c */ /* 0x000fe20000300000 */
.L_x_10076:
[----:B0-----:R-:W-:-:S04]  /*1c620*/  IMAD R5, R6, 0x8, R7 ;  /* 0x0000000806057824 */ /* 0x001fc800078e0207 */
[----:B------:R-:W0:Y:S02]  /*1c630*/  SYNCS.PHASECHK.TRANS64.TRYWAIT P1, [R5+URZ+0x19c60], R0 ;  /* 0x019c6000050075a7 */ /* 0x000e24000802017f */
[----:B0-----:R-:W-:Y:S05]  /*1c640*/  @!P1 BRA `(.L_x_10077) ;  /* 0x0000001c00049947 */ /* 0x001fea0003800000 */
.L_x_10170:
[----:B------:R-:W-:Y:S05]  /*1c650*/  @!P0 BRA `(.L_x_10078) ;  /* 0x0000000000048947 */ /* 0x000fea0003800000 */
[----:B------:R-:W-:Y:S01]  /*1c660*/  BPT.TRAP 0x1 ;  /* 0x000000040000795c */ /* 0x000fe20000300000 */
.L_x_10078:
[----:B------:R-:W2:Y:S02]  /*1c670*/  SYNCS.PHASECHK.TRANS64.TRYWAIT P0, [R3+URZ+0x19c80], R4 ;  /* 0x019c8004030075a7 */ /* 0x000ea4000800017f */
[----:B--2---:R-:W-:Y:S05]  /*1c680*/  @!P0 BRA `(.L_x_10079) ;  /* 0x0000001c00088947 */ /* 0x004fea0003800000 */
.L_x_10080:
[----:B---3--:R3:W4:Y:S02]  /*1c690*/  SYNCS.PHASECHK.TRANS64.TRYWAIT P0, [R5+URZ+0x19c80], R0 ;  /* 0x019c8000050075a7 */ /* 0x008724000800017f */
[----:B----4-:R-:W-:Y:S05]  /*1c6a0*/  @!P0 NANOSLEEP.SYNCS 0x989680 ;  /* 0x009896800000895d */ /* 0x010fea0003900000 */
[----:B------:R-:W4:Y:S02]  /*1c6b0*/  @!P0 SYNCS.PHASECHK.TRANS64 P0, [R5+URZ+0x19c80], R0 ;  /* 0x019c8000050085a7 */ /* 0x000f24000800007f */
[----:B----4-:R-:W-:Y:S05]  /*1c6c0*/  @!P0 BRA `(.L_x_10080) ;  /* 0xfffffffc00f08947 */ /* 0x010fea000383ffff */
.L_x_9810:
[----:B------:R-:W-:Y:S05]  /*1c6d0*/  BSYNC B8 ;  /* 0x0000000000087941 */ /* 0x000fea0003800000 */
.L_x_9807:
[----:B------:R-:W-:Y:S05]  /*1c6e0*/  EXIT ;  /* 0x000000000000794d */ /* 0x000fea0003800000 */
.L_x_9826:
[----:B0-----:R0:W1:Y:S02]  /*1c6f0*/  SYNCS.PHASECHK.TRANS64.TRYWAIT P5, [R86+URZ+0x19c90], R89 ;  /* 0x019c9059560075a7 */ /* 0x00106400080a017f */
[----:B-1----:R-:W-:Y:S05]  /*1c700*/  @!P5 NANOSLEEP.SYNCS 0x989680 ;  /* 0x009896800000d95d */ /* 0x002fea0003900000 */
[----:B------:R-:W1:Y:S02]  /*1c710*/  @!P5 SYNCS.PHASECHK.TRANS64 P5, [R86+URZ+0x19c90], R89 ;  /* 0x019c90595600d5a7 */ /* 0x000e6400080a007f */
[----:B-1----:R-:W-:Y:S05]  /*1c720*/  @!P5 BRA `(.L_x_9826) ;  /* 0xfffffffc00f0d947 */ /* 0x002fea000383ffff */
[----:B------:R-:W-:Y:S05]  /*1c730*/  BRA `(.L_x_10081) ;  /* 0xfffffe6000507947 */ /* 0x000fea000383ffff */
.L_x_9842:
[----:B-1----:R1:W2:Y:S02]  /*1c740*/  SYNCS.PHASECHK.TRANS64.TRYWAIT P5, [R86+URZ+0x19c90], R89 ;  /* 0x019c9059560075a7 */ /* 0x0022a400080a017f */
[----:B--2---:R-:W-:Y:S05]  /*1c750*/  @!P5 NANOSLEEP.SYNCS 0x989680 ;  /* 0x009896800000d95d */ /* 0x004fea0003900000 */
[----:B------:R-:W2:Y:S02]  /*1c760*/  @!P5 SYNCS.PHASECHK.TRANS64 P5, [R86+URZ+0x19c90], R89 ;  /* 0x019c90595600d5a7 */ /* 0x000ea400080a007f */
[----:B--2---:R-:W-:Y:S05]  /*1c770*/  @!P5 BRA `(.L_x_9842) ;  /* 0xfffffffc00f0d947 */ /* 0x004fea000383ffff */
[----:B------:R-:W-:Y:S05]  /*1c780*/  BRA `(.L_x_10082) ;  /* 0xfffffe7800b87947 */ /* 0x000fea000383ffff */
.L_x_9851:
[----:B0-----:R0:W1:Y:S02]  /*1c790*/  SYNCS.PHASECHK.TRANS64.TRYWAIT P5, [R86+URZ+0x19c90], R89 ;  /* 0x019c9059560075a7 */ /* 0x00106400080a017f */
[----:B-1----:R-:W-:Y:S05]  /*1c7a0*/  @!P5 NANOSLEEP.SYNCS 0x989680 ;  /* 0x009896800000d95d */ /* 0x002fea0003900000 */
[----:B------:R-:W1:Y:S02]  /*1c7b0*/  @!P5 SYNCS.PHASECHK.TRANS64 P5, [R86+URZ+0x19c90], R89 ;  /* 0x019c90595600d5a7 */ /* 0x000e6400080a007f */
[----:B-1----:R-:W-:Y:S05]  /*1c7c0*/  @!P5 BRA `(.L_x_9851) ;  /* 0xfffffffc00f0d947 */ /* 0x002fea000383ffff */
[----:B------:R-:W-:Y:S05]  /*1c7d0*/  BRA `(.L_x_10083) ;  /* 0xfffffe9800ec7947 */ /* 0x000fea000383ffff */
.L_x_9855:
[----:B--2---:R2:W3:Y:S02]  /*1c7e0*/  SYNCS.PHASECHK.TRANS64.TRYWAIT P5, [R86+URZ+0x19cb0], R89 ;  /* 0x019cb059560075a7 */ /* 0x0044e400080a017f */
[----:B---3--:R-:W-:Y:S05]  /*1c7f0*/  @!P5 NANOSLEEP.SYNCS 0x989680 ;  /* 0x009896800000d95d */ /* 0x008fea0003900000 */
[----:B------:R-:W3:Y:S02]  /*1c800*/  @!P5 SYNCS.PHASECHK.TRANS64 P5, [R86+URZ+0x19cb0], R89 ;  /* 0x019cb0595600d5a7 */ /* 0x000ee400080a007f */
[----:B---3--:R-:W-:Y:S05]  /*1c810*/  @!P5 BRA `(.L_x_9855) ;  /* 0xfffffffc00f0d947 */ /* 0x008fea000383ffff */
[----:B------:R-:W-:Y:S05]  /*1c820*/  BRA `(.L_x_10084) ;  /* 0xfffffe9c005c7947 */ /* 0x000fea000383ffff */
.L_x_9875:
[----:B------:R-:W-:Y:S01]  /*1c830*/  BSSY B1, `(.L_x_10085) ;  /* 0x0000007000017945 */ /* 0x000fe20003800000 */
[----:B------:R-:W-:Y:S02]  /*1c840*/  IMAD.MOV.U32 R12, RZ, RZ, RZ ;  /* 0x000000ffff0c7224 */ /* 0x000fe400078e00ff */
[----:B------:R-:W-:Y:S02]  /*1c850*/  IMAD.MOV.U32 R11, RZ, RZ, 0x1e1f ;  /* 0x00001e1fff0b7424 */ /* 0x000fe400078e00ff */
[----:B------:R-:W-:-:S07]  /*1c860*/  IMAD.MOV.U32 R15, RZ, RZ, -0x1 ;  /* 0xffffffffff0f7424 */ /* 0x000fce00078e00ff */
[----:B-----5:R-:W-:Y:S05]  /*1c870*/  WARPSYNC.COLLECTIVE R15, `(.L_x_10086) ;  /* 0x000000000f087348 */ /* 0x020fea0003c00000 */
[----:B------:R0:W1:Y:S02]  /*1c880*/  SHFL.IDX P6, R14, R13, R12, R11 ;  /* 0x0000000c0d0e7389 */ /* 0x00006400000c000b */
[----:B01---5:R-:W-:Y:S01]  /*1c890*/  ENDCOLLECTIVE ;  /* 0x000000000000791b */ /* 0x023fe20003800000 */
.L_x_10086:
[----:B------:R-:W-:Y:S05]  /*1c8a0*/  BSYNC B1 ;  /* 0x0000000000017941 */ /* 0x000fea0003800000 */
.L_x_10085:
[----:B------:R-:W-:Y:S05]  /*1c8b0*/  BRA `(.L_x_10087) ;  /* 0xfffffeb0005c7947 */ /* 0x000fea000383ffff */
.L_x_9876:
        /* <DEDUP_REMOVED lines=8> */
.L_x_10089:
[----:B------:R-:W-:Y:S05]  /*1c940*/  BSYNC B1 ;  /* 0x0000000000017941 */ /* 0x000fea0003800000 */
.L_x_10088:
[----:B------:R-:W-:Y:S05]  /*1c950*/  BRA `(.L_x_10090) ;  /* 0xfffffeb0003c7947 */ /* 0x000fea000383ffff */
.L_x_9877:
        /* <DEDUP_REMOVED lines=8> */
.L_x_10092:
[----:B------:R-:W-:Y:S05]  /*1c9e0*/  BSYNC B1 ;  /* 0x0000000000017941 */ /* 0x000fea0003800000 */
.L_x_10091:
[----:B------:R-:W-:Y:S05]  /*1c9f0*/  BRA `(.L_x_10093) ;  /* 0xfffffeb0001c7947 */ /* 0x000fea000383ffff */
.L_x_9878:
        /* <DEDUP_REMOVED lines=8> */
.L_x_10095:
[----:B------:R-:W-:Y:S05]  /*1ca80*/  BSYNC B1 ;  /* 0x0000000000017941 */ /* 0x000fea0003800000 */
.L_x_10094:
[----:B------:R-:W-:Y:S05]  /*1ca90*/  BRA `(.L_x_10096) ;  /* 0xfffffeac00fc7947 */ /* 0x000fea000383ffff */
.L_x_9880:
[----:B0-----:R0:W1:Y:S02]  /*1caa0*/  SYNCS.PHASECHK.TRANS64.TRYWAIT P1, [R16+URZ+0x19c00], R5 ;  /* 0x019c0005100075a7 */ /* 0x001064000802017f */
[----:B-1----:R-:W-:Y:S05]  /*1cab0*/  @!P1 NANOSLEEP.SYNCS 0x989680 ;  /* 0x009896800000995d */ /* 0x002fea0003900000 */
[----:B------:R-:W1:Y:S02]  /*1cac0*/  @!P1 SYNCS.PHASECHK.TRANS64 P1, [R16+URZ+0x19c00], R5 ;  /* 0x019c0005100095a7 */ /* 0x000e64000802007f */
[----:B-1----:R-:W-:Y:S05]  /*1cad0*/  @!P1 BRA `(.L_x_9880) ;  /* 0xfffffffc00f09947 */ /* 0x002fea000383ffff */
[----:B------:R-:W-:Y:S05]  /*1cae0*/  BRA `(.L_x_10097) ;  /* 0xfffffeac00f47947 */ /* 0x000fea000383ffff */
.L_x_9888:
[----:B------:R-:W-:Y:S01]  /*1caf0*/  BSSY B1, `(.L_x_10098) ;  /* 0x0000007000017945 */ /* 0x000fe20003800000 */
[----:B------:R-:W-:Y:S02]  /*1cb00*/  IMAD.MOV.U32 R12, RZ, RZ, RZ ;  /* 0x000000ffff0c7224 */ /* 0x000fe400078e00ff */
[----:B------:R-:W-:Y:S02]  /*1cb10*/  IMAD.MOV.U32 R11, RZ, RZ, 0x1e1f ;  /* 0x00001e1fff0b7424 */ /* 0x000fe400078e00ff */
[----:B------:R-:W-:-:S07]  /*1cb20*/  IMAD.MOV.U32 R15, RZ, RZ, -0x1 ;  /* 0xffffffffff0f7424 */ /* 0x000fce00078e00ff */
[----:B-----5:R-:W-:Y:S05]  /*1cb30*/  WARPSYNC.COLLECTIVE R15, `(.L_x_10099) ;  /* 0x000000000f087348 */ /* 0x020fea0003c00000 */
[----:B------:R0:W1:Y:S02]  /*1cb40*/  SHFL.IDX P6, R14, R13, R12, R11 ;  /* 0x0000000c0d0e7389 */ /* 0x00006400000c000b */
[----:B01---5:R-:W-:Y:S01]  /*1cb50*/  ENDCOLLECTIVE ;  /* 0x000000000000791b */ /* 0x023fe20003800000 */
.L_x_10099:
[----:B------:R-:W-:Y:S05]  /*1cb60*/  BSYNC B1 ;  /* 0x0000000000017941 */ /* 0x000fea0003800000 */
.L_x_10098:
[----:B------:R-:W-:Y:S05]  /*1cb70*/  BRA `(.L_x_10100) ;  /* 0xfffffecc00087947 */ /* 0x000fea000383ffff */
.L_x_9889:
        /* <DEDUP_REMOVED lines=8> */
.L_x_10102:
[----:B------:R-:W-:Y:S05]  /*1cc00*/  BSYNC B1 ;  /* 0x0000000000017941 */ /* 0x000fea0003800000 */
.L_x_10101:
[----:B------:R-:W-:Y:S05]  /*1cc10*/  BRA `(.L_x_10103) ;  /* 0xfffffec800e87947 */ /* 0x000fea000383ffff */
.L_x_9890:
        /* <DEDUP_REMOVED lines=8> */
.L_x_10105:
[----:B------:R-:W-:Y:S05]  /*1cca0*/  BSYNC B1 ;  /* 0x0000000000017941 */ /* 0x000fea0003800000 */
.L_x_10104:
[----:B------:R-:W-:Y:S05]  /*1ccb0*/  BRA `(.L_x_10106) ;  /* 0xfffffec800c87947 */ /* 0x000fea000383ffff */
.L_x_9891:
        /* <DEDUP_REMOVED lines=8> */
.L_x_10108:
[----:B------:R-:W-:Y:S05]  /*1cd40*/  BSYNC B1 ;  /* 0x0000000000017941 */ /* 0x000fea0003800000 */
.L_x_10107:
[----:B------:R-:W-:Y:S05]  /*1cd50*/  BRA `(.L_x_10109) ;  /* 0xfffffec800a87947 */ /* 0x000fea000383ffff */
.L_x_9893:
[----:B0-----:R0:W1:Y:S02]  /*1cd60*/  SYNCS.PHASECHK.TRANS64.TRYWAIT P1, [R16+URZ+0x19c00], R9 ;  /* 0x019c0009100075a7 */ /* 0x001064000802017f */
[----:B-1----:R-:W-:Y:S05]  /*1cd70*/  @!P1 NANOSLEEP.SYNCS 0x989680 ;  /* 0x009896800000995d */ /* 0x002fea0003900000 */
[----:B------:R-:W1:Y:S02]  /*1cd80*/  @!P1 SYNCS.PHASECHK.TRANS64 P1, [R16+URZ+0x19c00], R9 ;  /* 0x019c0009100095a7 */ /* 0x000e64000802007f */
[----:B-1----:R-:W-:Y:S05]  /*1cd90*/  @!P1 BRA `(.L_x_9893) ;  /* 0xfffffffc00f09947 */ /* 0x002fea000383ffff */
[----:B------:R-:W-:Y:S05]  /*1cda0*/  BRA `(.L_x_10110) ;  /* 0xfffffec800a07947 */ /* 0x000fea000383ffff */
.L_x_9899:
[----:B-1----:R1:W2:Y:S02]  /*1cdb0*/  SYNCS.PHASECHK.TRANS64.TRYWAIT P0, [R0+URZ+0x19c30], R7 ;  /* 0x019c3007000075a7 */ /* 0x0022a4000800017f */
[----:B--2---:R-:W-:Y:S05]  /*1cdc0*/  @!P0 NANOSLEEP.SYNCS 0x989680 ;  /* 0x009896800000895d */ /* 0x004fea0003900000 */
[----:B------:R-:W2:Y:S02]  /*1cdd0*/  @!P0 SYNCS.PHASECHK.TRANS64 P0, [R0+URZ+0x19c30], R7 ;  /* 0x019c3007000085a7 */ /* 0x000ea4000800007f */
[----:B--2---:R-:W-:Y:S05]  /*1cde0*/  @!P0 BRA `(.L_x_9899) ;  /* 0xfffffffc00f08947 */ /* 0x004fea000383ffff */
[----:B------:R-:W-:Y:S05]  /*1cdf0*/  BRA `(.L_x_9898) ;  /* 0xfffffeec00147947 */ /* 0x000fea000383ffff */
.L_x_9906:
[----:B-1----:R1:W2:Y:S02]  /*1ce00*/  SYNCS.PHASECHK.TRANS64.TRYWAIT P0, [R14+URZ+0x19c30], R13 ;  /* 0x019c300d0e0075a7 */ /* 0x0022a4000800017f */
[----:B--2---:R-:W-:Y:S05]  /*1ce10*/  @!P0 NANOSLEEP.SYNCS 0x989680 ;  /* 0x009896800000895d */ /* 0x004fea0003900000 */
[----:B------:R-:W2:Y:S02]  /*1ce20*/  @!P0 SYNCS.PHASECHK.TRANS64 P0, [R14+URZ+0x19c30], R13 ;  /* 0x019c300d0e0085a7 */ /* 0x000ea4000800007f */
[----:B--2---:R-:W-:Y:S05]  /*1ce30*/  @!P0 BRA `(.L_x_9906) ;  /* 0xfffffffc00f08947 */ /* 0x004fea000383ffff */
[----:B------:R-:W-:Y:S05]  /*1ce40*/  BRA `(.L_x_9905) ;  /* 0xffffff1800287947 */ /* 0x000fea000383ffff */
.L_x_9911:
[----:B-1----:R1:W2:Y:S02]  /*1ce50*/  SYNCS.PHASECHK.TRANS64.TRYWAIT P0, [R152+URZ+0x19c50], R9 ;  /* 0x019c5009980075a7 */ /* 0x0022a4000800017f */
[----:B--2---:R-:W-:Y:S05]  /*1ce60*/  @!P0 NANOSLEEP.SYNCS 0x989680 ;  /* 0x009896800000895d */ /* 0x004fea0003900000 */
[----:B------:R-:W2:Y:S02]  /*1ce70*/  @!P0 SYNCS.PHASECHK.TRANS64 P0, [R152+URZ+0x19c50], R9 ;  /* 0x019c5009980085a7 */ /* 0x000ea4000800007f */
[----:B--2---:R-:W-:Y:S05]  /*1ce80*/  @!P0 BRA `(.L_x_9911) ;  /* 0xfffffffc00f08947 */ /* 0x004fea000383ffff */
[----:B------:R-:W-:Y:S05]  /*1ce90*/  BRA `(.L_x_9910) ;  /* 0xffffff1800a87947 */ /* 0x000fea000383ffff */
.L_x_9920:
[----:B--2---:R2:W3:Y:S02]  /*1cea0*/  SYNCS.PHASECHK.TRANS64.TRYWAIT P0, [R12+URZ+0x19c30], R13 ;  /* 0x019c300d0c0075a7 */ /* 0x0044e4000800017f */
[----:B---3--:R-:W-:Y:S05]  /*1ceb0*/  @!P0 NANOSLEEP.SYNCS 0x989680 ;  /* 0x009896800000895d */ /* 0x008fea0003900000 */
[----:B------:R-:W3:Y:S02]  /*1cec0*/  @!P0 SYNCS.PHASECHK.TRANS64 P0, [R12+URZ+0x19c30], R13 ;  /* 0x019c300d0c0085a7 */ /* 0x000ee4000800007f */
[----:B---3--:R-:W-:Y:S05]  /*1ced0*/  @!P0 BRA `(.L_x_9920) ;  /* 0xfffffffc00f08947 */ /* 0x008fea000383ffff */
[----:B------:R-:W-:Y:S05]  /*1cee0*/  BRA `(.L_x_9919) ;  /* 0xffffff44009c7947 */ /* 0x000fea000383ffff */
.L_x_9925:
[----:B--2---:R2:W3:Y:S02]  /*1cef0*/  SYNCS.PHASECHK.TRANS64.TRYWAIT P0, [R20+URZ+0x19c50], R9 ;  /* 0x019c5009140075a7 */ /* 0x0044e4000800017f */
[----:B---3--:R-:W-:Y:S05]  /*1cf00*/  @!P0 NANOSLEEP.SYNCS 0x989680 ;  /* 0x009896800000895d */ /* 0x008fea0003900000 */
[----:B------:R-:W3:Y:S02]  /*1cf10*/  @!P0 SYNCS.PHASECHK.TRANS64 P0, [R20+URZ+0x19c50], R9 ;  /* 0x019c5009140085a7 */ /* 0x000ee4000800007f */
[----:B---3--:R-:W-:Y:S05]  /*1cf20*/  @!P0 BRA `(.L_x_9925) ;  /* 0xfffffffc00f08947 */ /* 0x008fea000383ffff */
[----:B------:R-:W-:Y:S05]  /*1cf30*/  BRA `(.L_x_9924) ;  /* 0xffffff48001c7947 */ /* 0x000fea000383ffff */
.L_x_9932:
[----:B---3--:R3:W4:Y:S02]  /*1cf40*/  SYNCS.PHASECHK.TRANS64.TRYWAIT P0, [R10+URZ+0x19c50], R5 ;  /* 0x019c50050a0075a7 */ /* 0x008724000800017f */
[----:B----4-:R-:W-:Y:S05]  /*1cf50*/  @!P0 NANOSLEEP.SYNCS 0x989680 ;  /* 0x009896800000895d */ /* 0x010fea0003900000 */
[----:B------:R-:W4:Y:S02]  /*1cf60*/  @!P0 SYNCS.PHASECHK.TRANS64 P0, [R10+URZ+0x19c50], R5 ;  /* 0x019c50050a0085a7 */ /* 0x000f24000800007f */
[----:B----4-:R-:W-:Y:S05]  /*1cf70*/  @!P0 BRA `(.L_x_9932) ;  /* 0xfffffffc00f08947 */ /* 0x010fea000383ffff */
[----:B------:R-:W-:Y:S05]  /*1cf80*/  BRA `(.L_x_9931) ;  /* 0xffffff6800987947 */ /* 0x000fea000383ffff */
.L_x_9961:
        /* <DEDUP_REMOVED lines=11> */
.L_x_10112:
[----:B------:R-:W-:Y:S05]  /*1d040*/  BSYNC B1 ;  /* 0x0000000000017941 */ /* 0x000fea0003800000 */
.L_x_10111:
[----:B------:R-:W-:Y:S05]  /*1d050*/  BRA `(.L_x_10113) ;  /* 0xffffffa4008c7947 */ /* 0x000fea000383ffff */
.L_x_9963:
[----:B------:R-:W-:Y:S01]  /*1d060*/  BSSY B1, `(.L_x_10114) ;  /* 0x0000006000017945 */ /* 0x000fe20003800000 */
[----:B------:R-:W-:-:S07]  /*1d070*/  IMAD.MOV.U32 R15, RZ, RZ, -0x1 ;  /* 0xffffffffff0f7424 */ /* 0x000fce00078e00ff */
[----:B0-----:R-:W-:Y:S05]  /*1d080*/  WARPSYNC.COLLECTIVE R15, `(.L_x_10115) ;  /* 0x000000000f0c7348 */ /* 0x001fea0003c00000 */
[----:B------:R-:W-:Y:S02]  /*1d090*/  ELECT P6, UR62, PT ;  /* 0x00000000003e782f */ /* 0x000fe400038c0000 */
[----:B------:R-:W-:Y:S01]  /*1d0a0*/  MOV R14, UR62 ;  /* 0x0000003e000e7c02 */ /* 0x000fe20008000f00 */
[----:B0-----:R-:W-:Y:S10]  /*1d0b0*/  ENDCOLLECTIVE ;  /* 0x000000000000791b */ /* 0x001ff40003800000 */
.L_x_10115:
[----:B------:R-:W-:Y:S05]  /*1d0c0*/  BSYNC B1 ;  /* 0x0000000000017941 */ /* 0x000fea0003800000 */
.L_x_10114:
[----:B------:R-:W-:Y:S05]  /*1d0d0*/  BRA `(.L_x_9962) ;  /* 0xffffffa400847947 */ /* 0x000fea000383ffff */
.L_x_9965:
[----:B0-----:R0:W1:Y:S02]  /*1d0e0*/  SYNCS.PHASECHK.TRANS64.TRYWAIT P0, [R12+URZ+0x19c20], R6 ;  /* 0x019c20060c0075a7 */ /* 0x001064000800017f */
[----:B-1----:R-:W-:Y:S05]  /*1d0f0*/  @!P0 NANOSLEEP.SYNCS 0x989680 ;  /* 0x009896800000895d */ /* 0x002fea0003900000 */
[----:B------:R-:W1:Y:S02]  /*1d100*/  @!P0 SYNCS.PHASECHK.TRANS64 P0, [R12+URZ+0x19c20], R6 ;  /* 0x019c20060c0085a7 */ /* 0x000e64000800007f */
[----:B-1----:R-:W-:Y:S05]  /*1d110*/  @!P0 BRA `(.L_x_9965) ;  /* 0xfffffffc00f08947 */ /* 0x002fea000383ffff */
[----:B------:R-:W-:Y:S05]  /*1d120*/  BRA `(.L_x_10116) ;  /* 0xffffffa400a07947 */ /* 0x000fea000383ffff */
.L_x_9969:
[----:B-1----:R1:W2:Y:S02]  /*1d130*/  SYNCS.PHASECHK.TRANS64.TRYWAIT P0, [R9+URZ+0x19ca0], R11 ;  /* 0x019ca00b090075a7 */ /* 0x0022a4000800017f */
[----:B--2---:R-:W-:Y:S05]  /*1d140*/  @!P0 NANOSLEEP.SYNCS 0x989680 ;  /* 0x009896800000895d */ /* 0x004fea0003900000 */
[----:B------:R-:W2:Y:S02]  /*1d150*/  @!P0 SYNCS.PHASECHK.TRANS64 P0, [R9+URZ+0x19ca0], R11 ;  /* 0x019ca00b090085a7 */ /* 0x000ea4000800007f */
[----:B--2---:R-:W-:Y:S05]  /*1d160*/  @!P0 BRA `(.L_x_9969) ;  /* 0xfffffffc00f08947 */ /* 0x004fea000383ffff */
[----:B------:R-:W-:Y:S05]  /*1d170*/  BRA `(.L_x_10117) ;  /* 0xffffffa400b87947 */ /* 0x000fea000383ffff */
.L_x_9976:
[----:B0-----:R0:W2:Y:S02]  /*1d180*/  SYNCS.PHASECHK.TRANS64.TRYWAIT P0, [R9+URZ+0x19cc0], R11 ;  /* 0x019cc00b090075a7 */ /* 0x0010a4000800017f */
[----:B--2---:R-:W-:Y:S05]  /*1d190*/  @!P0 NANOSLEEP.SYNCS 0x989680 ;  /* 0x009896800000895d */ /* 0x004fea0003900000 */
[----:B------:R-:W2:Y:S02]  /*1d1a0*/  @!P0 SYNCS.PHASECHK.TRANS64 P0, [R9+URZ+0x19cc0], R11 ;  /* 0x019cc00b090085a7 */ /* 0x000ea4000800007f */
[----:B--2---:R-:W-:Y:S05]  /*1d1b0*/  @!P0 BRA `(.L_x_9976) ;  /* 0xfffffffc00f08947 */ /* 0x004fea000383ffff */
[----:B------:R-:W-:Y:S05]  /*1d1c0*/  BRA `(.L_x_10118) ;  /* 0xffffffa800b47947 */ /* 0x000fea000383ffff */
.L_x_9985:
[----:B-1----:R1:W2:Y:S02]  /*1d1d0*/  SYNCS.PHASECHK.TRANS64.TRYWAIT P1, [R9+URZ+0x19ca0], R8 ;  /* 0x019ca008090075a7 */ /* 0x0022a4000802017f */
[----:B--2---:R-:W-:Y:S05]  /*1d1e0*/  @!P1 NANOSLEEP.SYNCS 0x989680 ;  /* 0x009896800000995d */ /* 0x004fea0003900000 */
[----:B------:R-:W2:Y:S02]  /*1d1f0*/  @!P1 SYNCS.PHASECHK.TRANS64 P1, [R9+URZ+0x19ca0], R8 ;  /* 0x019ca008090095a7 */ /* 0x000ea4000802007f */
[----:B--2---:R-:W-:Y:S05]  /*1d200*/  @!P1 BRA `(.L_x_9985) ;  /* 0xfffffffc00f09947 */ /* 0x004fea000383ffff */
[----:B------:R-:W-:Y:S05]  /*1d210*/  BRA `(.L_x_10119) ;  /* 0xffffffac00e87947 */ /* 0x000fea000383ffff */
.L_x_9992:
[----:B0-----:R0:W2:Y:S02]  /*1d220*/  SYNCS.PHASECHK.TRANS64.TRYWAIT P1, [R9+URZ+0x19cc0], R8 ;  /* 0x019cc008090075a7 */ /* 0x0010a4000802017f */
[----:B--2---:R-:W-:Y:S05]  /*1d230*/  @!P1 NANOSLEEP.SYNCS 0x989680 ;  /* 0x009896800000995d */ /* 0x004fea0003900000 */
[----:B------:R-:W2:Y:S02]  /*1d240*/  @!P1 SYNCS.PHASECHK.TRANS64 P1, [R9+URZ+0x19cc0], R8 ;  /* 0x019cc008090095a7 */ /* 0x000ea4000802007f */
[----:B--2---:R-:W-:Y:S05]  /*1d250*/  @!P1 BRA `(.L_x_9992) ;  /* 0xfffffffc00f09947 */ /* 0x004fea000383ffff */
[----:B------:R-:W-:Y:S05]  /*1d260*/  BRA `(.L_x_10120) ;  /* 0xffffffb000e07947 */ /* 0x000fea000383ffff */
.L_x_10009:
        /* <DEDUP_REMOVED lines=11> */
.L_x_10122:
[----:B------:R-:W-:Y:S05]  /*1d320*/  BSYNC B0 ;  /* 0x0000000000007941 */ /* 0x000fea0003800000 */
.L_x_10121:
[----:B------:R-:W-:Y:S05]  /*1d330*/  BRA `(.L_x_10123) ;  /* 0xffffffc000947947 */ /* 0x000fea000383ffff */
.L_x_10011:
[----:B------:R-:W-:Y:S01]  /*1d340*/  BSSY B0, `(.L_x_10124) ;  /* 0x0000006000007945 */ /* 0x000fe20003800000 */
[----:B------:R-:W-:-:S07]  /*1d350*/  IMAD.MOV.U32 R15, RZ, RZ, -0x1 ;  /* 0xffffffffff0f7424 */ /* 0x000fce00078e00ff */
[----:B0-----:R-:W-:Y:S05]  /*1d360*/  WARPSYNC.COLLECTIVE R15, `(.L_x_10125) ;  /* 0x000000000f0c7348 */ /* 0x001fea0003c00000 */
[----:B------:R-:W-:Y:S02]  /*1d370*/  ELECT P6, UR62, PT ;  /* 0x00000000003e782f */ /* 0x000fe400038c0000 */
[----:B------:R-:W-:Y:S01]  /*1d380*/  MOV R14, UR62 ;  /* 0x0000003e000e7c02 */ /* 0x000fe20008000f00 */
[----:B0-----:R-:W-:Y:S10]  /*1d390*/  ENDCOLLECTIVE ;  /* 0x000000000000791b */ /* 0x001ff40003800000 */
.L_x_10125:
[----:B------:R-:W-:Y:S05]  /*1d3a0*/  BSYNC B0 ;  /* 0x0000000000007941 */ /* 0x000fea0003800000 */
.L_x_10124:
[----:B------:R-:W-:Y:S05]  /*1d3b0*/  BRA `(.L_x_10126) ;  /* 0xffffffc0008c7947 */ /* 0x000fea000383ffff */
.L_x_10014:
[----:B0-----:R0:W1:Y:S02]  /*1d3c0*/  SYNCS.PHASECHK.TRANS64.TRYWAIT P2, [R5+URZ+0x19c80], R4 ;  /* 0x019c8004050075a7 */ /* 0x001064000804017f */
[----:B-1----:R-:W-:Y:S05]  /*1d3d0*/  @!P2 NANOSLEEP.SYNCS 0x989680 ;  /* 0x009896800000a95d */ /* 0x002fea0003900000 */
[----:B------:R-:W1:Y:S02]  /*1d3e0*/  @!P2 SYNCS.PHASECHK.TRANS64 P2, [R5+URZ+0x19c80], R4 ;  /* 0x019c80040500a5a7 */ /* 0x000e64000804007f */
[----:B-1----:R-:W-:Y:S05]  /*1d3f0*/  @!P2 BRA `(.L_x_10014) ;  /* 0xfffffffc00f0a947 */ /* 0x002fea000383ffff */
[----:B------:R-:W-:Y:S05]  /*1d400*/  BRA `(.L_x_10127) ;  /* 0xffffffc000f07947 */ /* 0x000fea000383ffff */
.L_x_10016:
[----:B-1----:R1:W2:Y:S02]  /*1d410*/  SYNCS.PHASECHK.TRANS64.TRYWAIT P2, [R5+URZ+0x19c40], R4 ;  /* 0x019c4004050075a7 */ /* 0x0022a4000804017f */
[----:B--2---:R-:W-:Y:S05]  /*1d420*/  @!P2 NANOSLEEP.SYNCS 0x989680 ;  /* 0x009896800000a95d */ /* 0x004fea0003900000 */
[----:B------:R-:W2:Y:S02]  /*1d430*/  @!P2 SYNCS.PHASECHK.TRANS64 P2, [R5+URZ+0x19c40], R4 ;  /* 0x019c40040500a5a7 */ /* 0x000ea4000804007f */
[----:B--2---:R-:W-:Y:S05]  /*1d440*/  @!P2 BRA `(.L_x_10016) ;  /* 0xfffffffc00f0a947 */ /* 0x004fea000383ffff */
[----:B------:R-:W-:Y:S05]  /*1d450*/  BRA `(.L_x_10128) ;  /* 0xffffffc400687947 */ /* 0x000fea000383ffff */
.L_x_10019:
[----:B0-----:R0:W1:Y:S02]  /*1d460*/  SYNCS.PHASECHK.TRANS64.TRYWAIT P0, [R28+URZ+0x19c20], R3 ;  /* 0x019c20031c0075a7 */ /* 0x001064000800017f */
[----:B-1----:R-:W-:Y:S05]  /*1d470*/  @!P0 NANOSLEEP.SYNCS 0x989680 ;  /* 0x009896800000895d */ /* 0x002fea0003900000 */
[----:B------:R-:W1:Y:S02]  /*1d480*/  @!P0 SYNCS.PHASECHK.TRANS64 P0, [R28+URZ+0x19c20], R3 ;  /* 0x019c20031c0085a7 */ /* 0x000e64000800007f */
[----:B-1----:R-:W-:Y:S05]  /*1d490*/  @!P0 BRA `(.L_x_10019) ;  /* 0xfffffffc00f08947 */ /* 0x002fea000383ffff */
[----:B------:R-:W-:Y:S05]  /*1d4a0*/  BRA `(.L_x_10129) ;  /* 0xffffffc800887947 */ /* 0x000fea000383ffff */
.L_x_10025:
[----:B0-----:R0:W1:Y:S02]  /*1d4b0*/  SYNCS.PHASECHK.TRANS64.TRYWAIT P0, [R5+URZ+0x19c80], R4 ;  /* 0x019c8004050075a7 */ /* 0x001064000800017f */
[----:B-1----:R-:W-:Y:S05]  /*1d4c0*/  @!P0 NANOSLEEP.SYNCS 0x989680 ;  /* 0x009896800000895d */ /* 0x002fea0003900000 */
[----:B------:R-:W1:Y:S02]  /*1d4d0*/  @!P0 SYNCS.PHASECHK.TRANS64 P0, [R5+URZ+0x19c80], R4 ;  /* 0x019c8004050085a7 */ /* 0x000e64000800007f */
[----:B-1----:R-:W-:Y:S05]  /*1d4e0*/  @!P0 BRA `(.L_x_10025) ;  /* 0xfffffffc00f08947 */ /* 0x002fea000383ffff */
[----:B------:R-:W-:Y:S05]  /*1d4f0*/  BRA `(.L_x_10130) ;  /* 0xffffffcc00287947 */ /* 0x000fea000383ffff */
.L_x_10032:
[----:B-1----:R1:W2:Y:S02]  /*1d500*/  SYNCS.PHASECHK.TRANS64.TRYWAIT P0, [R5+URZ+0x19c40], R4 ;  /* 0x019c4004050075a7 */ /* 0x0022a4000800017f */
[----:B--2---:R-:W-:Y:S05]  /*1d510*/  @!P0 NANOSLEEP.SYNCS 0x989680 ;  /* 0x009896800000895d */ /* 0x004fea0003900000 */
[----:B------:R-:W2:Y:S02]  /*1d520*/  @!P0 SYNCS.PHASECHK.TRANS64 P0, [R5+URZ+0x19c40], R4 ;  /* 0x019c4004050085a7 */ /* 0x000ea4000800007f */
[----:B--2---:R-:W-:Y:S05]  /*1d530*/  @!P0 BRA `(.L_x_10032) ;  /* 0xfffffffc00f08947 */ /* 0x004fea000383ffff */
[----:B------:R-:W-:Y:S05]  /*1d540*/  BRA `(.L_x_10131) ;  /* 0xffffffd000207947 */ /* 0x000fea000383ffff */
.L_x_10040:
[----:B0-----:R0:W1:Y:S02]  /*1d550*/  SYNCS.PHASECHK.TRANS64.TRYWAIT P2, [R13+URZ+0x19c70], R3 ;  /* 0x019c70030d0075a7 */ /* 0x001064000804017f */
[----:B-1----:R-:W-:Y:S05]  /*1d560*/  @!P2 NANOSLEEP.SYNCS 0x989680 ;  /* 0x009896800000a95d */ /* 0x002fea0003900000 */
[----:B------:R-:W1:Y:S02]  /*1d570*/  @!P2 SYNCS.PHASECHK.TRANS64 P2, [R13+URZ+0x19c70], R3 ;  /* 0x019c70030d00a5a7 */ /* 0x000e64000804007f */
[----:B-1----:R-:W-:Y:S05]  /*1d580*/  @!P2 BRA `(.L_x_10040) ;  /* 0xfffffffc00f0a947 */ /* 0x002fea000383ffff */
[----:B------:R-:W-:Y:S05]  /*1d590*/  BRA `(.L_x_10132) ;  /* 0xffffffd400347947 */ /* 0x000fea000383ffff */
.L_x_10042:
[----:B0-----:R0:W1:Y:S02]  /*1d5a0*/  SYNCS.PHASECHK.TRANS64.TRYWAIT P2, [R13+URZ+0x19c60], R4 ;  /* 0x019c60040d0075a7 */ /* 0x001064000804017f */
[----:B-1----:R-:W-:Y:S05]  /*1d5b0*/  @!P2 NANOSLEEP.SYNCS 0x989680 ;  /* 0x009896800000a95d */ /* 0x002fea0003900000 */
[----:B------:R-:W1:Y:S02]  /*1d5c0*/  @!P2 SYNCS.PHASECHK.TRANS64 P2, [R13+URZ+0x19c60], R4 ;  /* 0x019c60040d00a5a7 */ /* 0x000e64000804007f */
[----:B-1----:R-:W-:Y:S05]  /*1d5d0*/  @!P2 BRA `(.L_x_10042) ;  /* 0xfffffffc00f0a947 */ /* 0x002fea000383ffff */
[----:B------:R-:W-:Y:S05]  /*1d5e0*/  BRA `(.L_x_10133) ;  /* 0xffffffd4003c7947 */ /* 0x000fea000383ffff */
.L_x_10049:
[----:B0-----:R0:W2:Y:S02]  /*1d5f0*/  SYNCS.PHASECHK.TRANS64.TRYWAIT P0, [R0+URZ+0x19c70], R3 ;  /* 0x019c7003000075a7 */ /* 0x0010a4000800017f */
[----:B--2---:R-:W-:Y:S05]  /*1d600*/  @!P0 NANOSLEEP.SYNCS 0x989680 ;  /* 0x009896800000895d */ /* 0x004fea0003900000 */
[----:B------:R-:W2:Y:S02]  /*1d610*/  @!P0 SYNCS.PHASECHK.TRANS64 P0, [R0+URZ+0x19c70], R3 ;  /* 0x019c7003000085a7 */ /* 0x000ea4000800007f */
[----:B--2---:R-:W-:Y:S05]  /*1d620*/  @!P0 BRA `(.L_x_10049) ;  /* 0xfffffffc00f08947 */ /* 0x004fea000383ffff */
[----:B------:R-:W-:Y:S05]  /*1d630*/  BRA `(.L_x_10134) ;  /* 0xffffffd800cc7947 */ /* 0x000fea000383ffff */
.L_x_10051:
[----:B0-----:R0:W2:Y:S02]  /*1d640*/  SYNCS.PHASECHK.TRANS64.TRYWAIT P0, [R0+URZ+0x19c60], R3 ;  /* 0x019c6003000075a7 */ /* 0x0010a4000800017f */
[----:B--2---:R-:W-:Y:S05]  /*1d650*/  @!P0 NANOSLEEP.SYNCS 0x989680 ;  /* 0x009896800000895d */ /* 0x004fea0003900000 */
[----:B------:R-:W2:Y:S02]  /*1d660*/  @!P0 SYNCS.PHASECHK.TRANS64 P0, [R0+URZ+0x19c60], R3 ;  /* 0x019c6003000085a7 */ /* 0x000ea4000800007f */
[----:B--2---:R-:W-:Y:S05]  /*1d670*/  @!P0 BRA `(.L_x_10051) ;  /* 0xfffffffc00f08947 */ /* 0x004fea000383ffff */
[----:B------:R-:W-:Y:S05]  /*1d680*/  BRA `(.L_x_10135) ;  /* 0xffffffd800d07947 */ /* 0x000fea000383ffff */
.L_x_10055:
        /* <DEDUP_REMOVED lines=8> */
.L_x_10137:
[----:B------:R-:W-:Y:S05]  /*1d710*/  BSYNC B0 ;  /* 0x0000000000007941 */ /* 0x000fea0003800000 */
.L_x_10136:
[----:B------:R-:W-:Y:S01]  /*1d720*/  IMAD.MOV.U32 R13, RZ, RZ, R16 ;  /* 0x000000ffff0d7224 */ /* 0x000fe200078e0010 */
[----:B------:R-:W-:Y:S01]  /*1d730*/  MOV R0, R14 ;  /* 0x0000000e00007202 */ /* 0x000fe20000000f00 */
[----:B------:R-:W-:Y:S02]  /*1d740*/  IMAD.MOV.U32 R12, RZ, RZ, 0x1 ;  /* 0x00000001ff0c7424 */ /* 0x000fe400078e00ff */
[----:B------:R-:W-:Y:S02]  /*1d750*/  IMAD.MOV.U32 R11, RZ, RZ, 0x1f ;  /* 0x0000001fff0b7424 */ /* 0x000fe400078e00ff */
[----:B------:R-:W-:Y:S02]  /*1d760*/  IMAD.MOV.U32 R15, RZ, RZ, -0x1 ;  /* 0xffffffffff0f7424 */ /* 0x000fe400078e00ff */
[----:B------:R-:W-:-:S07]  /*1d770*/  IMAD.IADD R5, R19, 0x1, R7 ;  /* 0x0000000113057824 */ /* 0x000fce00078e0207 */
[----:B------:R-:W-:Y:S05]  /*1d780*/  WARPSYNC.COLLECTIVE R15, `(.L_x_10138) ;  /* 0x000000000f087348 */ /* 0x000fea0003c00000 */
[----:B------:R0:W1:Y:S02]  /*1d790*/  SHFL.IDX P6, R14, R13, R12, R11 ;  /* 0x0000000c0d0e7389 */ /* 0x00006400000c000b */
[----:B01----:R-:W-:Y:S01]  /*1d7a0*/  ENDCOLLECTIVE ;  /* 0x000000000000791b */ /* 0x003fe20003800000 */
.L_x_10138:
        /* <DEDUP_REMOVED lines=18> */
.L_x_10139:
[----:B------:R-:W-:Y:S02]  /*1d8d0*/  MOV R12, 0x2 ;  /* 0x00000002000c7802 */ /* 0x000fe40000000f00 */
[----:B------:R-:W-:-:S05]  /*1d8e0*/  SEL R5, R14, RZ, P1 ;  /* 0x000000ff0e057207 */ /* 0x000fca0000800000 */
[----:B------:R-:W-:-:S04]  /*1d8f0*/  IMAD.IADD R4, R2, 0x1, R5 ;  /* 0x0000000102047824 */ /* 0x000fc800078e0205 */
[----:B------:R-:W-:-:S07]  /*1d900*/  IMAD.MOV.U32 R13, RZ, RZ, R4 ;  /* 0x000000ffff0d7224 */ /* 0x000fce00078e0004 */
[----:B------:R-:W-:Y:S05]  /*1d910*/  WARPSYNC.COLLECTIVE R15, `(.L_x_10140) ;  /* 0x000000000f087348 */ /* 0x000fea0003c00000 */
[----:B------:R0:W1:Y:S02]  /*1d920*/  SHFL.UP P6, R14, R13, R12, R11 ;  /* 0x0400000c0d0e7389 */ /* 0x00006400000c000b */
[----:B01----:R-:W-:Y:S01]  /*1d930*/  ENDCOLLECTIVE ;  /* 0x000000000000791b */ /* 0x003fe20003800000 */
.L_x_10140:
[----:B------:R-:W-:Y:S01]  /*1d940*/  IMAD.MOV.U32 R12, RZ, RZ, 0x4 ;  /* 0x00000004ff0c7424 */ /* 0x000fe200078e00ff */
[----:B------:R-:W-:-:S05]  /*1d950*/  SEL R5, R14, RZ, P2 ;  /* 0x000000ff0e057207 */ /* 0x000fca0001000000 */
[----:B------:R-:W-:-:S04]  /*1d960*/  IMAD.IADD R5, R4, 0x1, R5 ;  /* 0x0000000104057824 */ /* 0x000fc800078e0205 */
[----:B------:R-:W-:-:S07]  /*1d970*/  IMAD.MOV.U32 R13, RZ, RZ, R5 ;  /* 0x000000ffff0d7224 */ /* 0x000fce00078e0005 */
[----:B------:R-:W-:Y:S05]  /*1d980*/  WARPSYNC.COLLECTIVE R15, `(.L_x_10141) ;  /* 0x000000000f087348 */ /* 0x000fea0003c00000 */
[----:B------:R0:W1:Y:S02]  /*1d990*/  SHFL.UP P6, R14, R13, R12, R11 ;  /* 0x0400000c0d0e7389 */ /* 0x00006400000c000b */
[----:B01----:R-:W-:Y:S01]  /*1d9a0*/  ENDCOLLECTIVE ;  /* 0x000000000000791b */ /* 0x003fe20003800000 */
.L_x_10141:
[----:B------:R-:W-:Y:S01]  /*1d9b0*/  IMAD.MOV.U32 R12, RZ, RZ, 0x8 ;  /* 0x00000008ff0c7424 */ /* 0x000fe200078e00ff */
[----:B------:R-:W-:-:S05]  /*1d9c0*/  SEL R6, R14, RZ, P3 ;  /* 0x000000ff0e067207 */ /* 0x000fca0001800000 */
[----:B------:R-:W-:-:S04]  /*1d9d0*/  IMAD.IADD R6, R5, 0x1, R6 ;  /* 0x0000000105067824 */ /* 0x000fc800078e0206 */
[----:B------:R-:W-:-:S07]  /*1d9e0*/  IMAD.MOV.U32 R13, RZ, RZ, R6 ;  /* 0x000000ffff0d7224 */ /* 0x000fce00078e0006 */
[----:B------:R-:W-:Y:S05]  /*1d9f0*/  WARPSYNC.COLLECTIVE R15, `(.L_x_10142) ;  /* 0x000000000f087348 */ /* 0x000fea0003c00000 */
[----:B------:R0:W1:Y:S02]  /*1da00*/  SHFL.UP P6, R14, R13, R12, R11 ;  /* 0x0400000c0d0e7389 */ /* 0x00006400000c000b */
[----:B01----:R-:W-:Y:S01]  /*1da10*/  ENDCOLLECTIVE ;  /* 0x000000000000791b */ /* 0x003fe20003800000 */
.L_x_10142:
[----:B------:R-:W-:Y:S01]  /*1da20*/  IMAD.MOV.U32 R12, RZ, RZ, 0x10 ;  /* 0x00000010ff0c7424 */ /* 0x000fe200078e00ff */
[----:B------:R-:W-:-:S05]  /*1da30*/  SEL R3, R14, RZ, P4 ;  /* 0x000000ff0e037207 */ /* 0x000fca0002000000 */
[----:B------:R-:W-:-:S04]  /*1da40*/  IMAD.IADD R4, R6, 0x1, R3 ;  /* 0x0000000106047824 */ /* 0x000fc800078e0203 */
[----:B------:R-:W-:-:S07]  /*1da50*/  IMAD.MOV.U32 R13, RZ, RZ, R4 ;  /* 0x000000ffff0d7224 */ /* 0x000fce00078e0004 */
[----:B------:R-:W-:Y:S05]  /*1da60*/  WARPSYNC.COLLECTIVE R15, `(.L_x_10143) ;  /* 0x000000000f087348 */ /* 0x000fea0003c00000 */
[----:B------:R0:W1:Y:S02]  /*1da70*/  SHFL.UP P6, R14, R13, R12, R11 ;  /* 0x0400000c0d0e7389 */ /* 0x00006400000c000b */
[----:B01----:R-:W-:Y:S01]  /*1da80*/  ENDCOLLECTIVE ;  /* 0x000000000000791b */ /* 0x003fe20003800000 */
.L_x_10143:
        /* <DEDUP_REMOVED lines=8> */
.L_x_10144:
[----:B------:R-:W-:Y:S05]  /*1db10*/  BRA `(.L_x_10145) ;  /* 0xffffffdc00a87947 */ /* 0x000fea000383ffff */
.L_x_10060:
        /* <DEDUP_REMOVED lines=8> */
.L_x_10147:
[----:B------:R-:W-:Y:S05]  /*1dba0*/  BSYNC B0 ;  /* 0x0000000000007941 */ /* 0x000fea0003800000 */
.L_x_10146:
        /* <DEDUP_REMOVED lines=8> */
.L_x_10148:
[----:B------:R-:W-:Y:S01]  /*1dc30*/  IMAD.MOV.U32 R12, RZ, RZ, 0x4 ;  /* 0x00000004ff0c7424 */ /* 0x000fe200078e00ff */
[----:B------:R-:W-:-:S05]  /*1dc40*/  SEL R14, R14, RZ, P2 ;  /* 0x000000ff0e0e7207 */ /* 0x000fca0001000000 */
[----:B------:R-:W-:-:S04]  /*1dc50*/  IMAD.IADD R3, R13, 0x1, R14 ;  /* 0x000000010d037824 */ /* 0x000fc800078e020e */
[----:B------:R-:W-:-:S07]  /*1dc60*/  IMAD.MOV.U32 R13, RZ, RZ, R3 ;  /* 0x000000ffff0d7224 */ /* 0x000fce00078e0003 */
[----:B------:R-:W-:Y:S05]  /*1dc70*/  WARPSYNC.COLLECTIVE R15, `(.L_x_10149) ;  /* 0x000000000f087348 */ /* 0x000fea0003c00000 */
[----:B------:R0:W1:Y:S02]  /*1dc80*/  SHFL.UP P6, R14, R13, R12, R11 ;  /* 0x0400000c0d0e7389 */ /* 0x00006400000c000b */
[----:B01----:R-:W-:Y:S01]  /*1dc90*/  ENDCOLLECTIVE ;  /* 0x000000000000791b */ /* 0x003fe20003800000 */
.L_x_10149:
[----:B------:R-:W-:Y:S01]  /*1dca0*/  IMAD.MOV.U32 R12, RZ, RZ, 0x8 ;  /* 0x00000008ff0c7424 */ /* 0x000fe200078e00ff */
[----:B------:R-:W-:-:S05]  /*1dcb0*/  SEL R4, R14, RZ, P3 ;  /* 0x000000ff0e047207 */ /* 0x000fca0001800000 */
[----:B------:R-:W-:-:S05]  /*1dcc0*/  IMAD.IADD R4, R3, 0x1, R4 ;  /* 0x0000000103047824 */ /* 0x000fca00078e0204 */
[----:B------:R-:W-:-:S07]  /*1dcd0*/  MOV R13, R4 ;  /* 0x00000004000d7202 */ /* 0x000fce0000000f00 */
[----:B------:R-:W-:Y:S05]  /*1dce0*/  WARPSYNC.COLLECTIVE R15, `(.L_x_10150) ;  /* 0x000000000f087348 */ /* 0x000fea0003c00000 */
[----:B------:R0:W1:Y:S02]  /*1dcf0*/  SHFL.UP P6, R14, R13, R12, R11 ;  /* 0x0400000c0d0e7389 */ /* 0x00006400000c000b */
[----:B01----:R-:W-:Y:S01]  /*1dd00*/  ENDCOLLECTIVE ;  /* 0x000000000000791b */ /* 0x003fe20003800000 */
.L_x_10150:
[----:B------:R-:W-:Y:S01]  /*1dd10*/  IMAD.MOV.U32 R12, RZ, RZ, 0x10 ;  /* 0x00000010ff0c7424 */ /* 0x000fe200078e00ff */
[----:B------:R-:W-:-:S05]  /*1dd20*/  SEL R5, R14, RZ, P4 ;  /* 0x000000ff0e057207 */ /* 0x000fca0002000000 */
[----:B------:R-:W-:-:S04]  /*1dd30*/  IMAD.IADD R5, R4, 0x1, R5 ;  /* 0x0000000104057824 */ /* 0x000fc800078e0205 */
[----:B------:R-:W-:-:S07]  /*1dd40*/  IMAD.MOV.U32 R13, RZ, RZ, R5 ;  /* 0x000000ffff0d7224 */ /* 0x000fce00078e0005 */
[----:B------:R-:W-:Y:S05]  /*1dd50*/  WARPSYNC.COLLECTIVE R15, `(.L_x_10151) ;  /* 0x000000000f087348 */ /* 0x000fea0003c00000 */
[----:B------:R0:W1:Y:S02]  /*1dd60*/  SHFL.UP P6, R14, R13, R12, R11 ;  /* 0x0400000c0d0e7389 */ /* 0x00006400000c000b */
[----:B01----:R-:W-:Y:S01]  /*1dd70*/  ENDCOLLECTIVE ;  /* 0x000000000000791b */ /* 0x003fe20003800000 */
.L_x_10151:
        /* <DEDUP_REMOVED lines=8> */
.L_x_10152:
[----:B------:R-:W-:Y:S05]  /*1de00*/  BRA `(.L_x_10153) ;  /* 0xffffffdc00887947 */ /* 0x000fea000383ffff */
.L_x_10062:
[----:B------:R-:W-:Y:S01]  /*1de10*/  BSSY B0, `(.L_x_10154) ;  /* 0x0000006000007945 */ /* 0x000fe20003800000 */
[----:B------:R-:W-:Y:S01]  /*1de20*/  PLOP3.LUT P6, PT, P6, PT, PT, 0x8, 0x0 ;  /* 0x000000000000781c */ /* 0x000fe200037ce170 */
[----:B------:R-:W-:-:S12]  /*1de30*/  IMAD.MOV.U32 R15, RZ, RZ, -0x1 ;  /* 0xffffffffff0f7424 */ /* 0x000fd800078e00ff */
[----:B0-----:R-:W-:Y:S05]  /*1de40*/  WARPSYNC.COLLECTIVE R15, `(.L_x_10155) ;  /* 0x000000000f087348 */ /* 0x001fea0003c00000 */
[----:B------:R-:W-:Y:S01]  /*1de50*/  VOTE.ANY R14, PT, P6 ;  /* 0x00000000000e7806 */ /* 0x000fe200030e0100 */
[----:B0-----:R-:W-:Y:S06]  /*1de60*/  ENDCOLLECTIVE ;  /* 0x000000000000791b */ /* 0x001fec0003800000 */
.L_x_10155:
[----:B------:R-:W-:Y:S05]  /*1de70*/  BSYNC B0 ;  /* 0x0000000000007941 */ /* 0x000fea0003800000 */
.L_x_10154:
        /* <DEDUP_REMOVED lines=9> */
.L_x_10156:
[----:B------:R-:W-:Y:S01]  /*1df10*/  IMAD.MOV.U32 R17, RZ, RZ, R14 ;  /* 0x000000ffff117224 */ /* 0x000fe200078e000e */
[----:B------:R-:W-:Y:S06]  /*1df20*/  BRA `(.L_x_10157) ;  /* 0xffffffdc00787947 */ /* 0x000fec000383ffff */
.L_x_10064:
[----:B------:R-:W-:Y:S01]  /*1df30*/  BSSY B0, `(.L_x_10158) ;  /* 0x0000007000007945 */ /* 0x000fe20003800000 */
[----:B------:R-:W-:Y:S02]  /*1df40*/  IMAD.MOV.U32 R13, RZ, RZ, R3 ;  /* 0x000000ffff0d7224 */ /* 0x000fe400078e0003 */
[----:B------:R-:W-:Y:S02]  /*1df50*/  IMAD.MOV.U32 R11, RZ, RZ, 0x1f ;  /* 0x0000001fff0b7424 */ /* 0x000fe400078e00ff */
[----:B------:R-:W-:-:S07]  /*1df60*/  IMAD.MOV.U32 R15, RZ, RZ, -0x1 ;  /* 0xffffffffff0f7424 */ /* 0x000fce00078e00ff */
[----:B012---:R-:W-:Y:S05]  /*1df70*/  WARPSYNC.COLLECTIVE R15, `(.L_x_10159) ;  /* 0x000000000f087348 */ /* 0x007fea0003c00000 */
[----:B------:R3:W4:Y:S02]  /*1df80*/  SHFL.IDX P6, R14, R13, R12, R11 ;  /* 0x0000000c0d0e7389 */ /* 0x00072400000c000b */
[----:B01234-:R-:W-:Y:S01]  /*1df90*/  ENDCOLLECTIVE ;  /* 0x000000000000791b */ /* 0x01ffe20003800000 */
.L_x_10159:
[----:B------:R-:W-:Y:S05]  /*1dfa0*/  BSYNC B0 ;  /* 0x0000000000007941 */ /* 0x000fea0003800000 */
.L_x_10158:
[----:B------:R-:W-:Y:S01]  /*1dfb0*/  IMAD.MOV.U32 R5, RZ, RZ, R14 ;  /* 0x000000ffff057224 */ /* 0x000fe200078e000e */
[----:B------:R-:W-:Y:S06]  /*1dfc0*/  BRA `(.L_x_10063) ;  /* 0xffffffdc006c7947 */ /* 0x000fec000383ffff */
.L_x_10068:
[----:B0-----:R0:W1:Y:S02]  /*1dfd0*/  SYNCS.PHASECHK.TRANS64.TRYWAIT P0, [R7+URZ+0x19c20], R0 ;  /* 0x019c2000070075a7 */ /* 0x001064000800017f */
[----:B-1----:R-:W-:Y:S05]  /*1dfe0*/  @!P0 NANOSLEEP.SYNCS 0x989680 ;  /* 0x009896800000895d */ /* 0x002fea0003900000 */
[----:B------:R-:W1:Y:S02]  /*1dff0*/  @!P0 SYNCS.PHASECHK.TRANS64 P0, [R7+URZ+0x19c20], R0 ;  /* 0x019c2000070085a7 */ /* 0x000e64000800007f */
[----:B-1----:R-:W-:Y:S05]  /*1e000*/  @!P0 BRA `(.L_x_10068) ;  /* 0xfffffffc00f08947 */ /* 0x002fea000383ffff */
[----:B------:R-:W-:Y:S05]  /*1e010*/  BRA `(.L_x_10160) ;  /* 0xffffffe000e47947 */ /* 0x000fea000383ffff */
.L_x_10069:
        /* <DEDUP_REMOVED lines=11> */
.L_x_10162:
[----:B------:R-:W-:Y:S05]  /*1e0d0*/  BSYNC B0 ;  /* 0x0000000000007941 */ /* 0x000fea0003800000 */
.L_x_10161:
[----:B------:R-:W-:Y:S05]  /*1e0e0*/  BRA `(.L_x_10163) ;  /* 0xffffffe000cc7947 */ /* 0x000fea000383ffff */
.L_x_10070:
[----:B------:R-:W-:Y:S01]  /*1e0f0*/  BSSY B0, `(.L_x_10164) ;  /* 0x0000006000007945 */ /* 0x000fe20003800000 */
[----:B------:R-:W-:-:S07]  /*1e100*/  IMAD.MOV.U32 R15, RZ, RZ, -0x1 ;  /* 0xffffffffff0f7424 */ /* 0x000fce00078e00ff */
[----:B0-----:R-:W-:Y:S05]  /*1e110*/  WARPSYNC.COLLECTIVE R15, `(.L_x_10165) ;  /* 0x000000000f0c7348 */ /* 0x001fea0003c00000 */
[----:B------:R-:W-:Y:S02]  /*1e120*/  ELECT P6, UR62, PT ;  /* 0x00000000003e782f */ /* 0x000fe400038c0000 */
[----:B------:R-:W-:Y:S01]  /*1e130*/  MOV R14, UR62 ;  /* 0x0000003e000e7c02 */ /* 0x000fe20008000f00 */
[----:B0-----:R-:W-:Y:S10]  /*1e140*/  ENDCOLLECTIVE ;  /* 0x000000000000791b */ /* 0x001ff40003800000 */
.L_x_10165:
[----:B------:R-:W-:Y:S05]  /*1e150*/  BSYNC B0 ;  /* 0x0000000000007941 */ /* 0x000fea0003800000 */
.L_x_10164:
[----:B------:R-:W-:Y:S05]  /*1e160*/  BRA `(.L_x_10166) ;  /* 0xffffffe000c07947 */ /* 0x000fea000383ffff */
.L_x_10072:
[----:B0-----:R0:W1:Y:S02]  /*1e170*/  SYNCS.PHASECHK.TRANS64.TRYWAIT P1, [R5+URZ], R4 ;  /* 0x00000004050075a7 */ /* 0x001064000802017f */
[----:B-1----:R-:W-:Y:S05]  /*1e180*/  @!P1 NANOSLEEP.SYNCS 0x989680 ;  /* 0x009896800000995d */ /* 0x002fea0003900000 */
[----:B------:R-:W1:Y:S02]  /*1e190*/  @!P1 SYNCS.PHASECHK.TRANS64 P1, [R5+URZ], R4 ;  /* 0x00000004050095a7 */ /* 0x000e64000802007f */
[----:B-1----:R-:W-:Y:S05]  /*1e1a0*/  @!P1 BRA `(.L_x_10072) ;  /* 0xfffffffc00f09947 */ /* 0x002fea000383ffff */
[----:B------:R-:W-:Y:S05]  /*1e1b0*/  BRA `(.L_x_10167) ;  /* 0xffffffe000f47947 */ /* 0x000fea000383ffff */
.L_x_10073:
[----:B-1----:R1:W2:Y:S02]  /*1e1c0*/  SYNCS.PHASECHK.TRANS64.TRYWAIT P1, [R3+URZ], R0 ;  /* 0x00000000030075a7 */ /* 0x0022a4000802017f */
[----:B--2---:R-:W-:Y:S05]  /*1e1d0*/  @!P1 NANOSLEEP.SYNCS 0x989680 ;  /* 0x009896800000995d */ /* 0x004fea0003900000 */
[----:B------:R-:W2:Y:S02]  /*1e1e0*/  @!P1 SYNCS.PHASECHK.TRANS64 P1, [R3+URZ], R0 ;  /* 0x00000000030095a7 */ /* 0x000ea4000802007f */
[----:B--2---:R-:W-:Y:S05]  /*1e1f0*/  @!P1 BRA `(.L_x_10073) ;  /* 0xfffffffc00f09947 */ /* 0x004fea000383ffff */
[----:B------:R-:W-:Y:S05]  /*1e200*/  BRA `(.L_x_10168) ;  /* 0xffffffe000e87947 */ /* 0x000fea000383ffff */
.L_x_10075:
[----:B-1----:R1:W2:Y:S02]  /*1e210*/  SYNCS.PHASECHK.TRANS64.TRYWAIT P1, [R3+URZ+0x19c60], R4 ;  /* 0x019c6004030075a7 */ /* 0x0022a4000802017f */
[----:B--2---:R-:W-:Y:S05]  /*1e220*/  @!P1 NANOSLEEP.SYNCS 0x989680 ;  /* 0x009896800000995d */ /* 0x004fea0003900000 */
[----:B------:R-:W2:Y:S02]  /*1e230*/  @!P1 SYNCS.PHASECHK.TRANS64 P1, [R3+URZ+0x19c60], R4 ;  /* 0x019c6004030095a7 */ /* 0x000ea4000802007f */
[----:B--2---:R-:W-:Y:S05]  /*1e240*/  @!P1 BRA `(.L_x_10075) ;  /* 0xfffffffc00f09947 */ /* 0x004fea000383ffff */
[----:B------:R-:W-:Y:S05]  /*1e250*/  BRA `(.L_x_10169) ;  /* 0xffffffe000e87947 */ /* 0x000fea000383ffff */
.L_x_10077:
[----:B0-----:R0:W2:Y:S02]  /*1e260*/  SYNCS.PHASECHK.TRANS64.TRYWAIT P1, [R5+URZ+0x19c60], R0 ;  /* 0x019c6000050075a7 */ /* 0x0010a4000802017f */
[----:B--2---:R-:W-:Y:S05]  /*1e270*/  @!P1 NANOSLEEP.SYNCS 0x989680 ;  /* 0x009896800000995d */ /* 0x004fea0003900000 */
[----:B------:R-:W2:Y:S02]  /*1e280*/  @!P1 SYNCS.PHASECHK.TRANS64 P1, [R5+URZ+0x19c60], R0 ;  /* 0x019c6000050095a7 */ /* 0x000ea4000802007f */
[----:B--2---:R-:W-:Y:S05]  /*1e290*/  @!P1 BRA `(.L_x_10077) ;  /* 0xfffffffc00f09947 */ /* 0x004fea000383ffff */
[----:B------:R-:W-:Y:S05]  /*1e2a0*/  BRA `(.L_x_10170) ;  /* 0xffffffe000e87947 */ /* 0x000fea000383ffff */
.L_x_10079:
[----:B--2---:R2:W3:Y:S02]  /*1e2b0*/  SYNCS.PHASECHK.TRANS64.TRYWAIT P0, [R3+URZ+0x19c80], R4 ;  /* 0x019c8004030075a7 */ /* 0x0044e4000800017f */
[----:B---3--:R-:W-:Y:S05]  /*1e2c0*/  @!P0 NANOSLEEP.SYNCS 0x989680 ;  /* 0x009896800000895d */ /* 0x008fea0003900000 */
[----:B------:R-:W3:Y:S02]  /*1e2d0*/  @!P0 SYNCS.PHASECHK.TRANS64 P0, [R3+URZ+0x19c80], R4 ;  /* 0x019c8004030085a7 */ /* 0x000ee4000800007f */
[----:B---3--:R-:W-:Y:S05]  /*1e2e0*/  @!P0 BRA `(.L_x_10079) ;  /* 0xfffffffc00f08947 */ /* 0x008fea000383ffff */
[----:B------:R-:W-:Y:S05]  /*1e2f0*/  BRA `(.L_x_10080) ;  /* 0xffffffe000e47947 */ /* 0x000fea000383ffff */
.L_x_10171:
        /* <DEDUP_REMOVED lines=16> */
.L_x_12370:


//--------------------- .text._ZN7cutlass13device_kernelIN5flash11enable_sm90INS1_16FlashAttnFwdSm90INS1_25CollectiveMainloopFwdSm90ILi2EN4cute5tupleIJNS5_1CILi1EEES8_S8_EEENS6_IJNS7_ILi192EEENS7_ILi160EEENS7_ILi64EEEEEELi64ENS_12float_e4m3_tEfNS_4arch4Sm90ELb0ELb0ELb1ELb0ELb0ELb0ELb0ELb1ELb1ELb0ELb0ELb0EEENS1_21CollectiveEpilogueFwdINS6_IJSA_SC_SB_EEES9_NS_10bfloat16_tESG_Li384ELb0ELb0ELb0ELb1EEENS1_29StaticPersistentTileSchedulerILb0EEEEEEEEEvNT_6ParamsE --------------------------
	.section	.text._ZN7cutlass13device_kernelIN5flash11enable_sm90INS1_16FlashAttnFwdSm90INS1_25CollectiveMainloopFwdSm90ILi2EN4cute5tupleIJNS5_1CILi1EEES8_S8_EEENS6_IJNS7_ILi192EEENS7_ILi160EEENS7_ILi64EEEEEELi64ENS_12float_e4m3_tEfNS_4arch4Sm90ELb0ELb0ELb1ELb0ELb0ELb0ELb0ELb1ELb1ELb0ELb0ELb0EEENS1_21CollectiveEpilogueFwdINS6_IJSA_SC_SB_EEES9_NS_10bfloat16_tESG_Li384ELb0ELb0ELb0ELb1EEENS1_29StaticPersistentTileSchedulerILb0EEEEEEEEEvNT_6ParamsE,"ax",@progbits
	.align	128
.text._ZN7cutlass13device_kernelIN5flash11enable_sm90INS1_16FlashAttnFwdSm90INS1_25CollectiveMainloopFwdSm90ILi2EN4cute5tupleIJNS5_1CILi1EEES8_S8_EEENS6_IJNS7_ILi192EEENS7_ILi160EEENS7_ILi64EEEEEELi64ENS_12float_e4m3_tEfNS_4arch4Sm90ELb0ELb0ELb1ELb0ELb0ELb0ELb0ELb1ELb1ELb0ELb0ELb0EEENS1_21CollectiveEpilogueFwdINS6_IJSA_SC_SB_EEES9_NS_10bfloat16_tESG_Li384ELb0ELb0ELb0ELb1EEENS1_29StaticPersistentTileSchedulerILb0EEEEEEEEEvNT_6ParamsE:
        .type           _ZN7cutlass13device_kernelIN5flash11enable_sm90INS1_16FlashAttnFwdSm90INS1_25CollectiveMainloopFwdSm90ILi2EN4cute5tupleIJNS5_1CILi1EEES8_S8_EEENS6_IJNS7_ILi192EEENS7_ILi160EEENS7_ILi64EEEEEELi64ENS_12float_e4m3_tEfNS_4arch4Sm90ELb0ELb0ELb1ELb0ELb0ELb0ELb0ELb1ELb1ELb0ELb0ELb0EEENS1_21CollectiveEpilogueFwdINS6_IJSA_SC_SB_EEES9_NS_10bfloat16_tESG_Li384ELb0ELb0ELb0ELb1EEENS1_29StaticPersistentTileSchedulerILb0EEEEEEEEEvNT_6ParamsE,@function
        .size           _ZN7cutlass13device_kernelIN5flash11enable_sm90INS1_16FlashAttnFwdSm90INS1_25CollectiveMainloopFwdSm90ILi2EN4cute5tupleIJNS5_1CILi1EEES8_S8_EEENS6_IJNS7_ILi192EEENS7_ILi160EEENS7_ILi64EEEEEELi64ENS_12float_e4m3_tEfNS_4arch4Sm90ELb0ELb0ELb1ELb0ELb0ELb0ELb0ELb1ELb1ELb0ELb0ELb0EEENS1_21CollectiveEpilogueFwdINS6_IJSA_SC_SB_EEES9_NS_10bfloat16_tESG_Li384ELb0ELb0ELb0ELb1EEENS1_29StaticPersistentTileSchedulerILb0EEEEEEEEEvNT_6ParamsE,(.L_x_12371 - _ZN7cutlass13device_kernelIN5flash11enable_sm90INS1_16FlashAttnFwdSm90INS1_25CollectiveMainloopFwdSm90ILi2EN4cute5tupleIJNS5_1CILi1EEES8_S8_EEENS6_IJNS7_ILi192EEENS7_ILi160EEENS7_ILi64EEEEEELi64ENS_12float_e4m3_tEfNS_4arch4Sm90ELb0ELb0ELb1ELb0ELb0ELb0ELb0ELb1ELb1ELb0ELb0ELb0EEENS1_21CollectiveEpilogueFwdINS6_IJSA_SC_SB_EEES9_NS_10bfloat16_tESG_Li384ELb0ELb0ELb0ELb1EEENS1_29StaticPersistentTileSchedulerILb0EEEEEEEEEvNT_6ParamsE)
        .other          _ZN7cutlass13device_kernelIN5flash11enable_sm90INS1_16FlashAttnFwdSm90INS1_25CollectiveMainloopFwdSm90ILi2EN4cute5tupleIJNS5_1CILi1EEES8_S8_EEENS6_IJNS7_ILi192EEENS7_ILi160EEENS7_ILi64EEEEEELi64ENS_12float_e4m3_tEfNS_4arch4Sm90ELb0ELb0ELb1ELb0ELb0ELb0ELb0ELb1ELb1ELb0ELb0ELb0EEENS1_21CollectiveEpilogueFwdINS6_IJSA_SC_SB_EEES9_NS_10bfloat16_tESG_Li384ELb0ELb0ELb0ELb1EEENS1_29StaticPersistentTileSchedulerILb0EEEEEEEEEvNT_6ParamsE,@"STO_CUDA_ENTRY STV_DEFAULT"
_ZN7cutlass13device_kernelIN5flash11enable_sm90INS1_16FlashAttnFwdSm90INS1_25CollectiveMainloopFwdSm90ILi2EN4cute5tupleIJNS5_1CILi1EEES8_S8_EEENS6_IJNS7_ILi192EEENS7_ILi160EEENS7_ILi64EEEEEELi64ENS_12float_e4m3_tEfNS_4arch4Sm90ELb0ELb0ELb1ELb0ELb0ELb0ELb0ELb1ELb1ELb0ELb0ELb0EEENS1_21CollectiveEpilogueFwdINS6_IJSA_SC_SB_EEES9_NS_10bfloat16_tESG_Li384ELb0ELb0ELb0ELb1EEENS1_29StaticPersistentTileSchedulerILb0EEEEEEEEEvNT_6ParamsE:
        /* <DEDUP_REMOVED lines=23> */
.L_x_10173:
[----:B------:R-:W-:Y:S05]  /*0170*/  BSYNC B0 ;  /* 0x0000000000007941 */ /* 0x000fea0003800000 */
.L_x_10172:
        /* <DEDUP_REMOVED lines=37> */
.L_x_10174:
        /* <DEDUP_REMOVED lines=22> */
.L_x_10175:
        /* <DEDUP_REMOVED lines=18> */
.L_x_10176:
        /* <DEDUP_REMOVED lines=22> */
.L_x_10177:
        /* <DEDUP_REMOVED lines=22> */
.L_x_10178:
        /* <DEDUP_REMOVED lines=8> */
.L_x_10180:
        /* <DEDUP_REMOVED lines=34> */
[--C-:B------:R-:W-:Y:S01]  /*0bb0*/  SHF.R.S32.HI R6, RZ, 0x2, R5.reuse ;  /* 0x00000002ff067819 */ /* 0x100fe20000011405 */
[----:B------:R-:W-:Y:S01]  /*0bc0*/  IMAD.MOV.U32 R7, RZ, RZ, -0x2 ;  /* 0xfffffffeff077424 */ /* 0x000fe200078e00ff */
[----:B------:R-:W-:-:S02]  /*0bd0*/  SHF.R.S32.HI R9, RZ, 0x1f, R5 ;  /* 0x0000001fff097819 */ /* 0x000fc40000011405 */
[----:B------:R-:W-:Y:S01]  /*0be0*/  SHF.R.S32.HI R22, RZ, 0x7, R22 ;  /* 0x00000007ff167819 */ /* 0x000fe20000011416 */
[----:B------:R-:W-:Y:S01]  /*0bf0*/  UMOV UR4, UR40 ;  /* 0x0000002800047c82 */ /* 0x000fe20008000000 */
[----:B--2---:R-:W-:Y:S01]  /*0c00*/  UMOV UR5, UR6 ;  /* 0x0000000600057c82 */ /* 0x004fe20008000000 */
[----:B------:R-:W-:Y:S01]  /*0c10*/  LEA.HI R9, R9, R6, RZ, 0x3 ;  /* 0x0000000609097211 */ /* 0x000fe200078f18ff */
[----:B------:R-:W-:Y:S01]  /*0c20*/  IMAD.U32 R157, RZ, RZ, UR5 ;  /* 0x00000005ff9d7e24 */ /* 0x000fe2000f8e00ff */
[----:B------:R-:W-:Y:S01]  /*0c30*/  LEA R3, R17, R0, 0x4 ;  /* 0x0000000011037211 */ /* 0x000fe200078e20ff */
[----:B------:R-:W-:Y:S01]  /*0c40*/  IMAD.HI R0, R22, 0x55555556, RZ ;  /* 0x5555555616007827 */ /* 0x000fe200078e02ff */
[----:B------:R-:W-:Y:S02]  /*0c50*/  LOP3.LUT R9, R9, 0xfffffff8, RZ, 0xc0, !PT ;  /* 0xfffffff809097812 */ /* 0x000fe400078ec0ff */
[----:B------:R-:W-:Y:S01]  /*0c60*/  MOV R156, UR4 ;  /* 0x00000004009c7c02 */ /* 0x000fe20008000f00 */
[----:B------:R-:W-:Y:S01]  /*0c70*/  IMAD R8, R3, 0x8, R8 ;  /* 0x0000000803087824 */ /* 0x000fe200078e0208 */
[----:B------:R-:W-:Y:S01]  /*0c80*/  LEA.HI R3, R0, R0, RZ, 0x1 ;  /* 0x0000000000037211 */ /* 0x000fe200078f08ff */
[----:B------:R-:W-:Y:S01]  /*0c90*/  IMAD.IADD R9, R6, 0x1, -R9 ;  /* 0x0000000106097824 */ /* 0x000fe200078e0a09 */
[----:B------:R-:W-:-:S02]  /*0ca0*/  LEA.HI R6, R4, R19, RZ, 0x5 ;  /* 0x0000001304067211 */ /* 0x000fc400078f28ff */
[----:B------:R-:W-:Y:S01]  /*0cb0*/  LOP3.LUT R4, R5, 0x7ffffffc, RZ, 0xc0, !PT ;  /* 0x7ffffffc05047812 */ /* 0x000fe200078ec0ff */
[----:B------:R-:W-:Y:S01]  /*0cc0*/  IMAD.SHL.U32 R5, R8, 0x8, RZ ;  /* 0x0000000808057824 */ /* 0x000fe200078e00ff */
[----:B------:R-:W-:Y:S01]  /*0cd0*/  SHF.R.S32.HI R6, RZ, 0x5, R6 ;  /* 0x00000005ff067819 */ /* 0x000fe20000011406 */
[----:B------:R-:W-:Y:S02]  /*0ce0*/  IMAD R3, R3, -0x3, R22 ;  /* 0xfffffffd03037824 */ /* 0x000fe400078e0216 */
[----:B------:R-:W-:Y:S02]  /*0cf0*/  IMAD.IADD R4, R19, 0x1, -R4 ;  /* 0x0000000113047824 */ /* 0x000fe400078e0a04 */
[----:B------:R-:W-:Y:S02]  /*0d00*/  IMAD R6, R6, 0x10, R9 ;  /* 0x0000001006067824 */ /* 0x000fe400078e0209 */
[----:B------:R-:W-:Y:S02]  /*0d10*/  IMAD R18, R4, R7, 0xa0 ;  /* 0x000000a004127424 */ /* 0x000fe400078e0207 */
[----:B------:R-:W-:-:S04]  /*0d20*/  IMAD.WIDE R156, R5, 0x2, R156 ;  /* 0x00000002059c7825 */ /* 0x000fc800078e029c */
[----:B------:R-:W-:-:S07]  /*0d30*/  IMAD R16, R3, 0x40, R6 ;  /* 0x0000004003107824 */ /* 0x000fce00078e0206 */
.L_x_10205:
        /* <DEDUP_REMOVED lines=11> */
[----:B------:R-:W-:Y:S01]  /*0df0*/  @UP1 ULDC UR13, c[0x0][0xdb0] ;  /* 0x00036c00000d1ab9 */ /* 0x000fe20000000800 */
[----:B------:R-:W-:Y:S02]  /*0e00*/  UIMAD.WIDE.U32 UR4, UR52, UR4, URZ ;  /* 0x00000004340472a5 */ /* 0x000fe4000f8e003f */
[----:B------:R-:W-:Y:S01]  /*0e10*/  UMOV UR42, UR52 ;  /* 0x00000034002a7c82 */ /* 0x000fe20008000000 */
[----:B------:R-:W-:Y:S02]  /*0e20*/  UISETP.NE.AND UP2, UPT, UR6, 0x1, UPT ;  /* 0x000000010600788c */ /* 0x000fe4000bf45270 */
        /* <DEDUP_REMOVED lines=8> */
[----:B------:R-:W-:Y:S01]  /*0eb0*/  ULOP3.LUT UP0, URZ, UR9, 0x9f, URZ, 0xc0, !UPT ;  /* 0x0000009f093f7892 */ /* 0x000fe2000f80c03f */
[----:B------:R-:W-:Y:S01]  /*0ec0*/  UMOV UR44, UR42 ;  /* 0x0000002a002c7c82 */ /* 0x000fe20008000000 */
[----:B------:R-:W-:-:S03]  /*0ed0*/  @UP3 USHF.R.U32.HI UR44, URZ, UR11, UR5 ;  /* 0x0000000b3f2c3299 */ /* 0x000fc60008011605 */
[----:B------:R-:W-:Y:S01]  /*0ee0*/  UIMAD.WIDE UR6, UR8, 0x55555556, URZ ;  /* 0x55555556080678a5 */ /* 0x000fe2000f8e023f */
[----:B------:R-:W-:Y:S01]  /*0ef0*/  PLOP3.LUT P0, PT, PT, PT, UP0, 0x80, 0x0 ;  /* 0x000000000000781c */ /* 0x000fe20003f0f008 */
[----:B------:R-:W-:Y:S02]  /*0f00*/  UIADD3 UR6, UR53, 0x9f, URZ ;  /* 0x0000009f35067890 */ /* 0x000fe4000fffe03f */
[----:B------:R-:W-:Y:S02]  /*0f10*/  ULEA.HI UR7, UR7, UR7, URZ, 0x1 ;  /* 0x0000000707077291 */ /* 0x000fe4000f8f083f */
[----:B------:R-:W-:Y:S02]  /*0f20*/  UIMAD.WIDE UR4, UR6, 0x66666667, URZ ;  /* 0x66666667060478a5 */ /* 0x000fe4000f8e023f */
[----:B------:R-:W-:Y:S02]  /*0f30*/  UIMAD UR7, UR7, -0x3, UR8 ;  /* 0xfffffffd070778a4 */ /* 0x000fe4000f8e0208 */
[----:B------:R-:W-:-:S02]  /*0f40*/  UIADD3 UR6, -UR44, URZ, URZ ;  /* 0x0000003f2c067290 */ /* 0x000fc4000fffe13f */
[----:B------:R-:W-:Y:S02]  /*0f50*/  ULEA UR7, UR7, UR9, 0xc ;  /* 0x0000000907077291 */ /* 0x000fe4000f8e603f */
[----:B------:R-:W-:Y:S02]  /*0f60*/  UIMAD UR43, UR43, UR6, UR42 ;  /* 0x000000062b2b72a4 */ /* 0x000fe4000f8e022a */
[----:B------:R-:W-:Y:S01]  /*0f70*/  USHF.R.U32.HI UR7, URZ, 0x4, UR7 ;  /* 0x000000043f077899 */ /* 0x000fe20008011607 */
[----:B------:R-:W-:Y:S01]  /*0f80*/  @UP2 ULDC UR8, c[0x0][0x42c] ;  /* 0x00010b0000082ab9 */ /* 0x000fe20000000800 */
[----:B------:R-:W-:Y:S02]  /*0f90*/  UMOV UR45, UR5 ;  /* 0x00000005002d7c82 */ /* 0x000fe40008000000 */
[----:B------:R-:W-:Y:S02]  /*0fa0*/  ULOP3.LUT UR7, UR7, 0x3fff, URZ, 0xc0, !UPT ;  /* 0x00003fff07077892 */ /* 0x000fe4000f8ec03f */
[----:B------:R-:W-:-:S02]  /*0fb0*/  USHF.R.U32.HI UR6, URZ, 0x1f, UR45 ;  /* 0x0000001f3f067899 */ /* 0x000fc4000801162d */
[----:B------:R-:W-:Y:S01]  /*0fc0*/  UIMAD.WIDE.U32 UR4, UR43, UR8, URZ ;  /* 0x000000082b0472a5 */ /* 0x000fe2000f8e003f */
[----:B------:R-:W-:Y:S01]  /*0fd0*/  @UP2 ULDC UR9, c[0x0][0x430] ;  /* 0x00010c0000092ab9 */ /* 0x000fe20000000800 */
[----:B------:R-:W-:Y:S01]  /*0fe0*/  UMOV UR41, UR43 ;  /* 0x0000002b00297c82 */ /* 0x000fe20008000000 */
[----:B------:R-:W-:Y:S02]  /*0ff0*/  ULEA.HI.SX32 UR45, UR45, UR6, 0x1a ;  /* 0x000000062d2d7291 */ /* 0x000fe4000f8fd23f */
[----:B------:R-:W-:Y:S02]  /*1000*/  ULOP3.LUT UR36, UR7, 0x10000, URZ, 0xfc, !UPT ;  /* 0x0001000007247892 */ /* 0x000fe4000f8efc3f */
[----:B------:R-:W-:Y:S01]  /*1010*/  @UP2 USHF.R.U32.HI UR41, URZ, UR9, UR5 ;  /* 0x000000093f292299 */ /* 0x000fe20008011605 */
[----:B------:R-:W-:Y:S01]  /*1020*/  UMOV UR37, 0x80000020 ;  /* 0x8000002000257882 */ /* 0x000fe20000000000 */
[----:B------:R-:W-:Y:S10]  /*1030*/  @!P0 BRA `(.L_x_10181) ;  /* 0x0000000000408947 */ /* 0x000ff40003800000 */
        /* <DEDUP_REMOVED lines=16> */
.L_x_10181:
        /* <DEDUP_REMOVED lines=46> */
[----:B------:R-:W-:Y:S01]  /*1420*/  MOV R8, UR4 ;  /* 0x0000000400087c02 */ /* 0x000fe20008000f00 */
[----:B------:R-:W-:Y:S01]  /*1430*/  ULDC UR4, c[0x0][0x9d8] ;  /* 0x0002760000047ab9 */ /* 0x000fe20000000800 */
[----:B------:R-:W-:Y:S02]  /*1440*/  ISETP.NE.AND P0, PT, R9, 0x3, PT ;  /* 0x000000030900780c */ /* 0x000fe40003f05270 */
[----:B------:R-:W-:-:S04]  /*1450*/  SHF.L.U32 R8, R8, 0x1f, RZ ;  /* 0x0000001f08087819 */ /* 0x000fc800000006ff */
[----:B------:R-:W1:Y:S01]  /*1460*/  SYNCS.PHASECHK.TRANS64.TRYWAIT P1, [UR40+0x13200], R8 ;  /* 0x01320008ff0075a7 */ /* 0x000e620008020168 */
[----:B--2---:R-:W-:-:S04]  /*1470*/  FMUL.FTZ R0, R3, R0 ;  /* 0x0000000003007220 */ /* 0x004fc80000410000 */
[----:B------:R-:W-:Y:S01]  /*1480*/  FMUL.FTZ R0, R0, UR4 ;  /* 0x0000000400007c20 */ /* 0x000fe20008410000 */
[----:B-1----:R-:W-:Y:S06]  /*1490*/  @!P1 BRA `(.L_x_10182) ;  /* 0x0000009400589947 */ /* 0x002fec0003800000 */
.L_x_10262:
[----:B------:R-:W-:Y:S05]  /*14a0*/  @!P0 BRA `(.L_x_10183) ;  /* 0x0000000000048947 */ /* 0x000fea0003800000 */
[----:B------:R-:W-:Y:S01]  /*14b0*/  BPT.TRAP 0x1 ;  /* 0x000000040000795c */ /* 0x000fe20000300000 */
.L_x_10183:
[----:B------:R-:W-:Y:S02]  /*14c0*/  IMAD.U32 R4, RZ, RZ, UR49 ;  /* 0x00000031ff047e24 */ /* 0x000fe4000f8e00ff */
[----:B-1----:R-:W-:-:S03]  /*14d0*/  IMAD.U32 R3, RZ, RZ, UR48 ;  /* 0x00000030ff037e24 */ /* 0x002fc6000f8e00ff */
[----:B------:R-:W-:Y:S02]  /*14e0*/  LEA R4, R4, UR40, 0x3 ;  /* 0x0000002804047c11 */ /* 0x000fe4000f8e18ff */
[----:B------:R-:W-:-:S04]  /*14f0*/  SHF.L.U32 R3, R3, 0x1f, RZ ;  /* 0x0000001f03037819 */ /* 0x000fc800000006ff */
[----:B------:R1:W2:Y:S01]  /*1500*/  SYNCS.PHASECHK.TRANS64.TRYWAIT P1, [R4+URZ+0x13230], R3 ;  /* 0x01323003040075a7 */ /* 0x0002a2000802017f */
[----:B------:R-:W-:Y:S05]  /*1510*/  @!P0 BRA `(.L_x_10184) ;  /* 0x0000000000048947 */ /* 0x000fea0003800000 */
[----:B------:R-:W-:Y:S01]  /*1520*/  BPT.TRAP 0x1 ;  /* 0x000000040000795c */ /* 0x000fe20000300000 */
.L_x_10184:
[----:B--2---:R-:W-:Y:S05]  /*1530*/  @P1 BRA `(.L_x_10185) ;  /* 0x0000000000081947 */ /* 0x004fea0003800000 */
[----:B------:R-:W2:Y:S02]  /*1540*/  SYNCS.PHASECHK.TRANS64.TRYWAIT P1, [R4+URZ+0x13230], R3 ;  /* 0x01323003040075a7 */ /* 0x000ea4000802017f */
[----:B--2---:R-:W-:Y:S05]  /*1550*/  @!P1 BRA `(.L_x_10186) ;  /* 0x0000009400409947 */ /* 0x004fea0003800000 */
.L_x_10185:
[----:B------:R-:W-:Y:S01]  /*1560*/  UIADD3 UR4, UR40, 0xe000, URZ ;  /* 0x0000e00028047890 */ /* 0x000fe2000fffe03f */
[----:B------:R-:W-:Y:S02]  /*1570*/  LOP3.LUT P1, RZ, R2, 0x7f, RZ, 0xc0, !PT ;  /* 0x0000007f02ff7812 */ /* 0x000fe4000782c0ff */
[----:B------:R-:W-:Y:S01]  /*1580*/  MOV R55, RZ ;  /* 0x000000ff00377202 */ /* 0x000fe20000000f00 */
[----:B------:R-:W-:Y:S01]  /*1590*/  USHF.R.U32.HI UR4, URZ, 0x4, UR4 ;  /* 0x000000043f047899 */ /* 0x000fe20008011604 */
[----:B------:R-:W-:-:S03]  /*15a0*/  P2R R5, PR, RZ, 0x2 ;  /* 0x00000002ff057803 */ /* 0x000fc60000000000 */
[----:B------:R-:W-:-:S06]  /*15b0*/  ULOP3.LUT UR4, UR4, 0x3fff, URZ, 0xc0, !UPT ;  /* 0x00003fff04047892 */ /* 0x000fcc000f8ec03f */
[----:B-12---:R-:W-:Y:S01]  /*15c0*/  IMAD.U32 R3, RZ, RZ, UR4 ;  /* 0x00000004ff037e24 */ /* 0x006fe2000f8e00ff */
[----:B------:R-:W-:Y:S05]  /*15d0*/  WARPSYNC.ALL ;  /* 0x0000000000007948 */ /* 0x000fea0003800000 */
[----:B------:R-:W-:-:S04]  /*15e0*/  LOP3.LUT R3, R3, 0x10000, RZ, 0xfc, !PT ;  /* 0x0001000003037812 */ /* 0x000fc800078efcff */
[----:B------:R-:W-:Y:S01]  /*15f0*/  R2UR UR12, R3 ;  /* 0x00000000030c72ca */ /* 0x000fe200000e0000 */
[----:B------:R-:W-:Y:S01]  /*1600*/  WARPGROUP.ARRIVE ;  /* 0x00000000000079c5 */ /* 0x000fe20000000000 */
[----:B------:R-:W-:Y:S01]  /*1610*/  UMOV UR39, 0x80000020 ;  /* 0x8000002000277882 */ /* 0x000fe20000000000 */
[----:B------:R-:W-:Y:S01]  /*1620*/  UMOV UR4, UR36 ;  /* 0x0000002400047c82 */ /* 0x000fe20008000000 */
[----:B------:R-:W-:Y:S01]  /*1630*/  UMOV UR5, UR37 ;  /* 0x0000002500057c82 */ /* 0x000fe20008000000 */
[----:B------:R-:W-:Y:S01]  /*1640*/  UMOV UR7, 0x80000020 ;  /* 0x8000002000077882 */ /* 0x000fe20000000000 */
[----:B------:R-:W-:Y:S01]  /*1650*/  UMOV UR8, UR36 ;  /* 0x0000002400087c82 */ /* 0x000fe20008000000 */
[----:B------:R-:W-:Y:S01]  /*1660*/  UMOV UR9, UR37 ;  /* 0x0000002500097c82 */ /* 0x000fe20008000000 */
[----:B------:R-:W-:Y:S01]  /*1670*/  UMOV UR11, 0x80000020 ;  /* 0x80000020000b7882 */ /* 0x000fe20000000000 */
[----:B------:R-:W-:Y:S01]  /*1680*/  UIADD3 UR13, UR36, 0x2, URZ ;  /* 0x00000002240d7890 */ /* 0x000fe2000fffe03f */
[----:B------:R-:W-:Y:S01]  /*1690*/  VIADD R10, R18, UR53 ;  /* 0x00000035120a7c36 */ /* 0x000fe20008000000 */
[----:B------:R-:W-:Y:S01]  /*16a0*/  ULDC UR16, c[0x0][0x988] ;  /* 0x0002620000107ab9 */ /* 0x000fe20000000800 */
[----:B------:R-:W-:-:S02]  /*16b0*/  UISETP.GE.AND UP0, UPT, UR53, 0xa1, UPT ;  /* 0x000000a13500788c */ /* 0x000fc4000bf06270 */
[----:B------:R-:W-:-:S04]  /*16c0*/  UIMAD UR12, UR49, 0x280, UR12 ;  /* 0x00000280310c78a4 */ /* 0x000fc8000f8e020c */
[----:B------:R-:W-:Y:S02]  /*16d0*/  UIADD3 UR6, UR12, 0x100, URZ ;  /* 0x000001000c067890 */ /* 0x000fe4000fffe03f */
[----:B------:R-:W-:Y:S02]  /*16e0*/  UIADD3 UR10, UR12, 0x180, URZ ;  /* 0x000001800c0a7890 */ /* 0x000fe4000fffe03f */
[----:B------:R-:W-:Y:S02]  /*16f0*/  UMOV UR38, UR12 ;  /* 0x0000000c00267c82 */ /* 0x000fe40008000000 */
[----:B------:R-:W-:Y:S01]  /*1700*/  QGMMA.64x32x32.F32.E4M3.E4M3 R104, gdesc[UR36], RZ, !UPT, gsb0 ;  /* 0x00600000246879f3 */ /* 0x000fe2000c0008ff */
        /* <DEDUP_REMOVED lines=52> */
[----:B------:R-:W-:Y:S08]  /*1a50*/  MUFU.TANH R46, R46 ;  /* 0x0000002e002e7308 */ /* 0x000ff00000002400 */
[----:B------:R-:W5:Y:S01]  /*1a60*/  MUFU.TANH R11, R11 ;  /* 0x0000000b000b7308 */ /* 0x000f620000002400 */
        /* <DEDUP_REMOVED lines=24> */
[----:B------:R-:W-:Y:S08]  /*1bf0*/  MUFU.TANH R23, R23 ;  /* 0x0000001700177308 */ /* 0x000ff00000002400 */
[----:B------:R-:W-:Y:S08]  /*1c00*/  MUFU.TANH R51, R51 ;  /* 0x0000003300337308 */ /* 0x000ff00000002400 */
[----:B------:R-:W5:Y:S08]  /*1c10*/  MUFU.TANH R7, R7 ;  /* 0x0000000700077308 */ /* 0x000f700000002400 */
[----:B------:R-:W5:Y:S08]  /*1c20*/  MUFU.TANH R8, R8 ;  /* 0x0000000800087308 */ /* 0x000f700000002400 */
[----:B------:R-:W-:Y:S01]  /*1c30*/  MUFU.TANH R49, R49 ;  /* 0x0000003100317308 */ /* 0x000fe20000002400 */
        /* <DEDUP_REMOVED lines=9> */
[----:B------:R-:W-:Y:S01]  /*1cd0*/  IMAD.U32 R87, RZ, RZ, UR45 ;  /* 0x0000002dff577e24 */ /* 0x000fe2000f8e00ff */
[----:B------:R-:W-:Y:S01]  /*1ce0*/  UMOV UR7, 0x80000020 ;  /* 0x8000002000077882 */ /* 0x000fe20000000000 */
[C---:B------:R-:W-:Y:S01]  /*1cf0*/  FMUL.FTZ R92, R0.reuse, R72 ;  /* 0x00000048005c7220 */ /* 0x040fe20000410000 */
[----:B------:R-:W-:Y:S01]  /*1d00*/  FMUL.FTZ R72, R0, R81 ;  /* 0x0000005100487220 */ /* 0x000fe20000410000 */
[----:B------:R-:W-:-:S02]  /*1d10*/  IMAD R10, R87, -0xa0, R10 ;  /* 0xffffff60570a7824 */ /* 0x000fc400078e020a */
[C---:B------:R-:W-:Y:S01]  /*1d20*/  FMUL.FTZ R81, R0.reuse, R82 ;  /* 0x0000005200517220 */ /* 0x040fe20000410000 */
[C---:B------:R-:W-:Y:S01]  /*1d30*/  FMUL.FTZ R54, R0.reuse, R77 ;  /* 0x0000004d00367220 */ /* 0x040fe20000410000 */
        /* <DEDUP_REMOVED lines=8> */
[----:B-1----:R-:W-:Y:S01]  /*1dc0*/  FSEL R21, R21, -INF , P1 ;  /* 0xff80000015157808 */ /* 0x002fe20000800000 */
[----:B------:R-:W-:Y:S01]  /*1dd0*/  MUFU.TANH R50, R50 ;  /* 0x0000003200327308 */ /* 0x000fe20000002400 */
[----:B--2---:R-:W-:Y:S01]  /*1de0*/  FSEL R40, R40, -INF , P2 ;  /* 0xff80000028287808 */ /* 0x004fe20001000000 */
[----:B------:R-:W-:Y:S01]  /*1df0*/  FMUL.FTZ R53, R0, R85 ;  /* 0x0000005500357220 */ /* 0x000fe20000410000 */
[----:B------:R-:W-:Y:S01]  /*1e00*/  ISETP.GT.AND P4, PT, R10, 0x9, PT ;  /* 0x000000090a00780c */ /* 0x000fe20003f84270 */
[C---:B------:R-:W-:Y:S01]  /*1e10*/  FMUL.FTZ R73, R0.reuse, R73 ;  /* 0x0000004900497220 */ /* 0x040fe20000410000 */
[----:B---3--:R-:W-:Y:S01]  /*1e20*/  FSEL R5, R5, -INF , P1 ;  /* 0xff80000005057808 */ /* 0x008fe20000800000 */
[----:B------:R-:W-:Y:S01]  /*1e30*/  FMUL.FTZ R75, R0, R75 ;  /* 0x0000004b004b7220 */ /* 0x000fe20000410000 */
[----:B----4-:R-:W-:Y:S01]  /*1e40*/  FSEL R41, R41, -INF , P3 ;  /* 0xff80000029297808 */ /* 0x010fe20001800000 */
[----:B------:R-:W1:Y:S01]  /*1e50*/  MUFU.TANH R14, R14 ;  /* 0x0000000e000e7308 */ /* 0x000e620000002400 */
[----:B------:R-:W-:-:S02]  /*1e60*/  ISETP.GT.AND P1, PT, R10, 0x11, PT ;  /* 0x000000110a00780c */ /* 0x000fc40003f24270 */
[----:B-----5:R-:W-:Y:S02]  /*1e70*/  FSEL R6, R6, -INF , P2 ;  /* 0xff80000006067808 */ /* 0x020fe40001000000 */
[C---:B------:R-:W-:Y:S02]  /*1e80*/  ISETP.GT.AND P2, PT, R10.reuse, 0x18, PT ;  /* 0x000000180a00780c */ /* 0x040fe40003f44270 */
[----:B------:R-:W-:Y:S01]  /*1e90*/  ISETP.GT.AND P5, PT, R10, 0x10, PT ;  /* 0x000000100a00780c */ /* 0x000fe20003fa4270 */
[----:B------:R-:W2:Y:S01]  /*1ea0*/  MUFU.TANH R45, R45 ;  /* 0x0000002d002d7308 */ /* 0x000ea20000002400 */
[----:B------:R-:W-:Y:S02]  /*1eb0*/  FSEL R43, R43, -INF , P4 ;  /* 0xff8000002b2b7808 */ /* 0x000fe40002000000 */
[----:B------:R-:W-:Y:S02]  /*1ec0*/  FSEL R11, R11, -INF , P1 ;  /* 0xff8000000b0b7808 */ /* 0x000fe40000800000 */
[----:B------:R-:W-:-:S02]  /*1ed0*/  FSEL R46, R46, -INF , P1 ;  /* 0xff8000002e2e7808 */ /* 0x000fc40000800000 */
[----:B------:R-:W-:Y:S01]  /*1ee0*/  ISETP.GT.AND P1, PT, R10, 0x28, PT ;  /* 0x000000280a00780c */ /* 0x000fe20003f24270 */
[----:B------:R-:W3:Y:S01]  /*1ef0*/  MUFU.TANH R9, R9 ;  /* 0x0000000900097308 */ /* 0x000ee20000002400 */
[----:B------:R-:W-:Y:S02]  /*1f00*/  FSEL R12, R12, -INF , P2 ;  /* 0xff8000000c0c7808 */ /* 0x000fe40001000000 */
[----:B------:R-:W-:Y:S02]  /*1f10*/  FSEL R48, R48, -INF , P2 ;  /* 0xff80000030307808 */ /* 0x000fe40001000000 */
[----:B------:R-:W-:Y:S02]  /*1f20*/  ISETP.GT.AND P2, PT, R10, 0x29, PT ;  /* 0x000000290a00780c */ /* 0x000fe40003f44270 */
[----:B------:R-:W-:Y:S01]  /*1f30*/  FSEL R44, R44, -INF , P5 ;  /* 0xff8000002c2c7808 */ /* 0x000fe20002800000 */
[----:B------:R-:W4:Y:S01]  /*1f40*/  MUFU.TANH R91, R91 ;  /* 0x0000005b005b7308 */ /* 0x000f220000002400 */
[----:B------:R-:W-:-:S02]  /*1f50*/  FSEL R7, R7, -INF , P3 ;  /* 0xff80000007077808 */ /* 0x000fc40001800000 */
[----:B------:R-:W-:Y:S02]  /*1f60*/  ISETP.GT.AND P3, PT, R10, 0x19, PT ;  /* 0x000000190a00780c */ /* 0x000fe40003f64270 */
[----:B------:R-:W-:Y:S02]  /*1f70*/  FSEL R8, R8, -INF , P4 ;  /* 0xff80000008087808 */ /* 0x000fe40002000000 */
[----:B------:R-:W-:Y:S01]  /*1f80*/  ISETP.GT.AND P4, PT, R10, 0x20, PT ;  /* 0x000000200a00780c */ /* 0x000fe20003f84270 */
[----:B------:R-:W5:Y:S01]  /*1f90*/  MUFU.TANH R52, R52 ;  /* 0x0000003400347308 */ /* 0x000f620000002400 */
[----:B------:R-:W-:Y:S01]  /*1fa0*/  FSEL R13, R13, -INF , P3 ;  /* 0xff8000000d0d7808 */ /* 0x000fe20001800000 */
        /* <DEDUP_REMOVED lines=8> */
[----:B------:R2:W-:Y:S01]  /*2030*/  MUFU.TANH R70, R56 ;  /* 0x0000003800467308 */ /* 0x0005e20000002400 */
[C---:B------:R-:W-:Y:S01]  /*2040*/  FMUL.FTZ R61, R0.reuse, R61 ;  /* 0x0000003d003d7220 */ /* 0x040fe20000410000 */
[----:B------:R-:W-:Y:S01]  /*2050*/  FSEL R49, R49, -INF , P3 ;  /* 0xff80000031317808 */ /* 0x000fe20001800000 */
[----:B------:R-:W-:Y:S01]  /*2060*/  FMUL.FTZ R85, R0, R59 ;  /* 0x0000003b00557220 */ /* 0x000fe20000410000 */
[----:B------:R-:W-:Y:S01]  /*2070*/  ISETP.GT.AND P3, PT, R10, 0x30, PT ;  /* 0x000000300a00780c */ /* 0x000fe20003f64270 */
[----:B------:R-:W-:Y:S01]  /*2080*/  FMUL.FTZ R62, R0, R62 ;  /* 0x0000003e003e7220 */ /* 0x000fe20000410000 */
[----:B-1----:R-:W-:Y:S01]  /*2090*/  FSEL R14, R14, -INF , P4 ;  /* 0xff8000000e0e7808 */ /* 0x002fe20002000000 */
[C---:B------:R-:W-:Y:S01]  /*20a0*/  FMUL.FTZ R69, R0.reuse, R69 ;  /* 0x0000004500457220 */ /* 0x040fe20000410000 */
[----:B------:R1:W-:Y:S01]  /*20b0*/  MUFU.TANH R65, R61 ;  /* 0x0000003d00417308 */ /* 0x0003e20000002400 */
[----:B--2---:R-:W-:Y:S01]  /*20c0*/  FMNMX.FTZ R56, R21, R40, !PT ;  /* 0x0000002815387209 */ /* 0x004fe20007810000 */
[----:B------:R-:W-:Y:S01]  /*20d0*/  FMUL.FTZ R63, R0, R63 ;  /* 0x0000003f003f7220 */ /* 0x000fe20000410000 */
[----:B------:R-:W-:Y:S01]  /*20e0*/  FSEL R50, R50, -INF , P4 ;  /* 0xff80000032327808 */ /* 0x000fe20002000000 */
[C---:B------:R-:W-:Y:S01]  /*20f0*/  FMUL.FTZ R96, R0.reuse, R66 ;  /* 0x0000004200607220 */ /* 0x040fe20000410000 */
[----:B------:R-:W-:Y:S01]  /*2100*/  FMNMX.FTZ R58, R41, R56, !PT ;  /* 0x00000038293a7209 */ /* 0x000fe20007810000 */
[C---:B------:R-:W-:Y:S01]  /*2110*/  FMUL.FTZ R64, R0.reuse, R64 ;  /* 0x0000004000407220 */ /* 0x040fe20000410000 */
[----:B------:R-:W-:Y:S01]  /*2120*/  FSEL R56, R23, -INF , P1 ;  /* 0xff80000017387808 */ /* 0x000fe20000800000 */
[----:B------:R-:W2:Y:S01]  /*2130*/  MUFU.TANH R20, R20 ;  /* 0x0000001400147308 */ /* 0x000ea20000002400 */
[----:B-1----:R-:W-:Y:S01]  /*2140*/  FMNMX.FTZ R61, R43, R58, !PT ;  /* 0x0000003a2b3d7209 */ /* 0x002fe20007810000 */
[C---:B------:R-:W-:Y:S01]  /*2150*/  FMUL.FTZ R98, R0.reuse, R68 ;  /* 0x0000004400627220 */ /* 0x040fe20000410000 */
[----:B------:R-:W-:Y:S01]  /*2160*/  FSEL R23, R51, -INF , P2 ;  /* 0xff80000033177808 */ /* 0x000fe20001000000 */
[----:B------:R-:W-:Y:S01]  /*2170*/  FMUL.FTZ R71, R0, R71 ;  /* 0x0000004700477220 */ /* 0x000fe20000410000 */
[----:B------:R-:W-:Y:S01]  /*2180*/  FMNMX.FTZ R51, R44, R61, !PT ;  /* 0x0000003d2c337209 */ /* 0x000fe20007810000 */
[----:B------:R-:W-:Y:S01]  /*2190*/  FMUL.FTZ R97, R0, R67 ;  /* 0x0000004300617220 */ /* 0x000fe20000410000 */
[----:B------:R-:W-:Y:S01]  /*21a0*/  ISETP.GT.AND P4, PT, R10, 0x31, PT ;  /* 0x000000310a00780c */ /* 0x000fe20003f84270 */
[----:B------:R-:W1:Y:S01]  /*21b0*/  MUFU.TANH R94, R94 ;  /* 0x0000005e005e7308 */ /* 0x000e620000002400 */
[----:B------:R-:W-:Y:S01]  /*21c0*/  FMNMX.FTZ R51, R46, R51, !PT ;  /* 0x000000332e337209 */ /* 0x000fe20007810000 */
[----:B------:R-:W-:Y:S01]  /*21d0*/  FMUL.FTZ R57, R0, R57 ;  /* 0x0000003900397220 */ /* 0x000fe20000410000 */
[----:B------:R-:W-:-:S02]  /*21e0*/  FSEL R61, R45, -INF , P3 ;  /* 0xff8000002d3d7808 */ /* 0x000fc40001800000 */
[----:B------:R-:W-:Y:S02]  /*21f0*/  FMNMX.FTZ R58, R48, R51, !PT ;  /* 0x00000033303a7209 */ /* 0x000fe40007810000 */
[----:B---3--:R-:W-:Y:S01]  /*2200*/  FSEL R9, R9, -INF , P5 ;  /* 0xff80000009097808 */ /* 0x008fe20002800000 */
[----:B------:R-:W3:Y:S01]  /*2210*/  MUFU.TANH R42, R42 ;  /* 0x0000002a002a7308 */ /* 0x000ee20000002400 */
[----:B----4-:R-:W-:Y:S02]  /*2220*/  FSEL R45, R91, -INF , P4 ;  /* 0xff8000005b2d7808 */ /* 0x010fe40002000000 */
[----:B------:R-:W-:Y:S02]  /*2230*/  ISETP.GT.AND P5, PT, R10, 0x21, PT ;  /* 0x000000210a00780c */ /* 0x000fe40003fa4270 */
[----:B------:R-:W-:Y:S02]  /*2240*/  FMNMX.FTZ R91, R49, R58, !PT ;  /* 0x0000003a315b7209 */ /* 0x000fe40007810000 */
[----:B-----5:R-:W-:Y:S01]  /*2250*/  FSEL R52, R52, -INF , P5 ;  /* 0xff80000034347808 */ /* 0x020fe20002800000 */
[----:B------:R-:W4:Y:S01]  /*2260*/  MUFU.TANH R15, R15 ;  /* 0x0000000f000f7308 */ /* 0x000f220000002400 */
[----:B------:R-:W-:-:S02]  /*2270*/  FMNMX.FTZ R91, R50, R91, !PT ;  /* 0x0000005b325b7209 */ /* 0x000fc40007810000 */
[----:B--2---:R-:W-:Y:S02]  /*2280*/  FSEL R20, R20, -INF , P1 ;  /* 0xff80000014147808 */ /* 0x004fe40000800000 */
[----:B------:R-:W-:Y:S02]  /*2290*/  ISETP.GT.AND P1, PT, R10, 0x39, PT ;  /* 0x000000390a00780c */ /* 0x000fe40003f24270 */
[----:B------:R-:W-:Y:S01]  /*22a0*/  FMNMX.FTZ R91, R52, R91, !PT ;  /* 0x0000005b345b7209 */ /* 0x000fe20007810000 */
[----:B------:R-:W-:Y:S01]  /*22b0*/  MUFU.TANH R47, R47 ;  /* 0x0000002f002f7308 */ /* 0x000fe20000002400 */
[----:B-1----:R-:W-:Y:S02]  /*22c0*/  FSEL R51, R94, -INF , P1 ;  /* 0xff8000005e337808 */ /* 0x002fe40000800000 */
[----:B---3--:R-:W-:Y:S02]  /*22d0*/  FSEL R59, R42, -INF , P2 ;  /* 0xff8000002a3b7808 */ /* 0x008fe40001000000 */
[----:B------:R-:W-:-:S02]  /*22e0*/  FMNMX.FTZ R94, R56, R91, !PT ;  /* 0x0000005b385e7209 */ /* 0x000fc40007810000 */
[C---:B------:R-:W-:Y:S01]  /*22f0*/  ISETP.GT.AND P2, PT, R10.reuse, 0x40, PT ;  /* 0x000000400a00780c */ /* 0x040fe20003f44270 */
[----:B------:R-:W1:Y:S01]  /*2300*/  MUFU.TANH R90, R90 ;  /* 0x0000005a005a7308 */ /* 0x000e620000002400 */
[----:B----4-:R-:W-:Y:S02]  /*2310*/  FSEL R15, R15, -INF , P5 ;  /* 0xff8000000f0f7808 */ /* 0x010fe40002800000 */
[----:B------:R-:W-:Y:S01]  /*2320*/  FMNMX.FTZ R94, R59, R94, !PT ;  /* 0x0000005e3b5e7209 */ /* 0x000fe20007810000 */
[----:B------:R-:W-:Y:S02]  /*2330*/  WARPGROUP.DEPBAR.LE gsb0, 0x0 ;  /* 0x00008000000079c5 */ /* 0x000fe40000010000 */
[----:B------:R-:W-:Y:S01]  /*2340*/  ISETP.GT.AND P5, PT, R10, 0x38, PT ;  /* 0x000000380a00780c */ /* 0x000fe20003fa4270 */
[C---:B------:R-:W-:Y:S01]  /*2350*/  FMUL.FTZ R91, R0.reuse, R24 ;  /* 0x00000018005b7220 */ /* 0x040fe20000410000 */
[----:B------:R-:W-:Y:S01]  /*2360*/  MUFU.TANH R89, R89 ;  /* 0x0000005900597308 */ /* 0x000fe20000002400 */
[----:B------:R-:W-:-:S07]  /*2370*/  FMUL.FTZ R36, R0, R36 ;  /* 0x0000002400247220 */ /* 0x000fce0000410000 */
[----:B------:R-:W2:Y:S01]  /*2380*/  MUFU.TANH R93, R93 ;  /* 0x0000005d005d7308 */ /* 0x000ea20000002400 */
[----:B-1----:R-:W-:Y:S02]  /*2390*/  FSEL R42, R90, -INF , P3 ;  /* 0xff8000005a2a7808 */ /* 0x002fe40001800000 */
[----:B------:R-:W-:-:S05]  /*23a0*/  ISETP.GT.AND P3, PT, R10, 0x41, PT ;  /* 0x000000410a00780c */ /* 0x000fca0003f64270 */
[----:B------:R-:W-:Y:S08]  /*23b0*/  MUFU.TANH R78, R78 ;  /* 0x0000004e004e7308 */ /* 0x000ff00000002400 */
[----:B------:R-:W-:Y:S08]  /*23c0*/  MUFU.TANH R88, R88 ;  /* 0x0000005800587308 */ /* 0x000ff00000002400 */
[----:B------:R-:W-:Y:S08]  /*23d0*/  MUFU.TANH R77, R77 ;  /* 0x0000004d004d7308 */ /* 0x000ff00000002400 */
[----:B------:R-:W1:Y:S08]  /*23e0*/  MUFU.TANH R92, R92 ;  /* 0x0000005c005c7308 */ /* 0x000e700000002400 */
[----:B------:R3:W-:Y:S08]  /*23f0*/  MUFU.TANH R66, R62 ;  /* 0x0000003e00427308 */ /* 0x0007f00000002400 */
[----:B------:R-:W-:Y:S01]  /*2400*/  MUFU.TANH R54, R54 ;  /* 0x0000003600367308 */ /* 0x000fe20000002400 */
[----:B---3--:R-:W-:-:S02]  /*2410*/  FSEL R62, R47, -INF , P4 ;  /* 0xff8000002f3e7808 */ /* 0x008fc40002000000 */
[----:B------:R-:W-:Y:S02]  /*2420*/  ISETP.GT.AND P4, PT, R10, 0x48, PT ;  /* 0x000000480a00780c */ /* 0x000fe40003f84270 */
[----:B--2---:R-:W-:Y:S02]  /*2430*/  FSEL R47, R93, -INF , P5 ;  /* 0xff8000005d2f7808 */ /* 0x004fe40002800000 */
[----:B-1----:R-:W-:Y:S01]  /*2440*/  FSEL R92, R92, -INF , P2 ;  /* 0xff8000005c5c7808 */ /* 0x002fe20001000000 */
[----:B------:R-:W1:Y:S08]  /*2450*/  MUFU.TANH R73, R73 ;  /* 0x0000004900497308 */ /* 0x000e700000002400 */
[----:B------:R2:W-:Y:S08]  /*2460*/  MUFU.TANH R90, R69 ;  /* 0x00000045005a7308 */ /* 0x0005f00000002400 */
[----:B------:R3:W-:Y:S01]  /*2470*/  MUFU.TANH R68, R63 ;  /* 0x0000003f00447308 */ /* 0x0007e20000002400 */
[----:B--2---:R-:W-:-:S02]  /*2480*/  FMNMX.FTZ R69, R61, R94, !PT ;  /* 0x0000005e3d457209 */ /* 0x004fc40007810000 */
[----:B-1----:R-:W-:-:S05]  /*2490*/  FSEL R73, R73, -INF , P3 ;  /* 0xff80000049497808 */ /* 0x002fca0001800000 */
[----:B------:R-:W1:Y:S01]  /*24a0*/  MUFU.TANH R74, R74 ;  /* 0x0000004a004a7308 */ /* 0x000e620000002400 */
[----:B---3--:R-:W-:Y:S02]  /*24b0*/  FSEL R63, R89, -INF , P5 ;  /* 0xff800000593f7808 */ /* 0x008fe40002800000 */
[----:B------:R-:W-:-:S05]  /*24c0*/  ISETP.GT.AND P5, PT, R10, 0x49, PT ;  /* 0x000000490a00780c */ /* 0x000fca0003fa4270 */
[----:B------:R2:W-:Y:S08]  /*24d0*/  MUFU.TANH R89, R60 ;  /* 0x0000003c00597308 */ /* 0x0005f00000002400 */
[----:B------:R3:W-:Y:S01]  /*24e0*/  MUFU.TANH R67, R64 ;  /* 0x0000004000437308 */ /* 0x0007e20000002400 */
[----:B--2---:R-:W-:Y:S02]  /*24f0*/  FSEL R60, R78, -INF , P4 ;  /* 0xff8000004e3c7808 */ /* 0x004fe40002000000 */
[----:B------:R-:W-:-:S02]  /*2500*/  FMNMX.FTZ R78, R62, R69, !PT ;  /* 0x000000453e4e7209 */ /* 0x000fc40007810000 */
[----:B------:R-:W-:Y:S02]  /*2510*/  FSEL R69, R54, -INF , P5 ;  /* 0xff80000036457808 */ /* 0x000fe40002800000 */
[----:B-1----:R-:W-:Y:S01]  /*2520*/  FSEL R74, R74, -INF , P4 ;  /* 0xff8000004a4a7808 */ /* 0x002fe20002000000 */
[----:B------:R-:W1:Y:S01]  /*2530*/  MUFU.TANH R75, R75 ;  /* 0x0000004b004b7308 */ /* 0x000e620000002400 */
[----:B---3--:R-:W-:Y:S02]  /*2540*/  FSEL R64, R88, -INF , P1 ;  /* 0xff80000058407808 */ /* 0x008fe40000800000 */
[C---:B------:R-:W-:Y:S02]  /*2550*/  ISETP.GT.AND P1, PT, R10.reuse, 0x50, PT ;  /* 0x000000500a00780c */ /* 0x040fe40003f24270 */
[----:B------:R-:W-:-:S03]  /*2560*/  ISETP.GT.AND P4, PT, R10, 0x59, PT ;  /* 0x000000590a00780c */ /* 0x000fc60003f84270 */
[----:B------:R2:W-:Y:S08]  /*2570*/  MUFU.TANH R88, R71 ;  /* 0x0000004700587308 */ /* 0x0005f00000002400 */
[----:B------:R-:W3:Y:S01]  /*2580*/  MUFU.TANH R95, R95 ;  /* 0x0000005f005f7308 */ /* 0x000ee20000002400 */
[----:B--2---:R-:W-:Y:S01]  /*2590*/  FMUL.FTZ R71, R0, R25 ;  /* 0x0000001900477220 */ /* 0x004fe20000410000 */
[----:B------:R-:W-:-:S02]  /*25a0*/  FSEL R25, R77, -INF , P5 ;  /* 0xff8000004d197808 */ /* 0x000fc40002800000 */
[----:B------:R-:W-:Y:S02]  /*25b0*/  FMNMX.FTZ R77, R63, R78, !PT ;  /* 0x0000004e3f4d7209 */ /* 0x000fe40007810000 */
[----:B-1----:R-:W-:Y:S01]  /*25c0*/  FSEL R24, R75, -INF , P3 ;  /* 0xff8000004b187808 */ /* 0x002fe20001800000 */
[----:B------:R-:W-:Y:S01]  /*25d0*/  FMUL.FTZ R75, R0, R26 ;  /* 0x0000001a004b7220 */ /* 0x000fe20000410000 */
[----:B------:R-:W1:Y:S01]  /*25e0*/  MUFU.TANH R76, R76 ;  /* 0x0000004c004c7308 */ /* 0x000e620000002400 */
[----:B------:R-:W-:Y:S02]  /*25f0*/  FMNMX.FTZ R77, R64, R77, !PT ;  /* 0x0000004d404d7209 */ /* 0x000fe40007810000 */
[----:B------:R-:W-:Y:S02]  /*2600*/  ISETP.GT.AND P3, PT, R10, 0x58, PT ;  /* 0x000000580a00780c */ /* 0x000fe40003f64270 */
[----:B------:R-:W-:Y:S01]  /*2610*/  FMNMX.FTZ R54, R92, R77, !PT ;  /* 0x0000004d5c367209 */ /* 0x000fe20007810000 */
[----:B------:R-:W-:Y:S01]  /*2620*/  FMUL.FTZ R77, R0, R27 ;  /* 0x0000001b004d7220 */ /* 0x000fe20000410000 */
[----:B------:R-:W-:Y:S01]  /*2630*/  ISETP.GT.AND P5, PT, R10, 0x60, PT ;  /* 0x000000600a00780c */ /* 0x000fe20003fa4270 */
[----:B------:R-:W2:Y:S01]  /*2640*/  MUFU.TANH R72, R72 ;  /* 0x0000004800487308 */ /* 0x000ea20000002400 */
[----:B---3--:R-:W-:-:S02]  /*2650*/  FSEL R58, R95, -INF , P2 ;  /* 0xff8000005f3a7808 */ /* 0x008fc40001000000 */
[----:B------:R-:W-:-:S05]  /*2660*/  ISETP.GT.AND P2, PT, R10, 0x51, PT ;  /* 0x000000510a00780c */ /* 0x000fca0003f44270 */
[----:B------:R-:W3:Y:S01]  /*2670*/  MUFU.TANH R84, R84 ;  /* 0x0000005400547308 */ /* 0x000ee20000002400 */
[----:B-1----:R-:W-:-:S07]  /*2680*/  FSEL R76, R76, -INF , P1 ;  /* 0xff8000004c4c7808 */ /* 0x002fce0000800000 */
[----:B------:R-:W1:Y:S01]  /*2690*/  MUFU.TANH R79, R79 ;  /* 0x0000004f004f7308 */ /* 0x000e620000002400 */
[----:B--2---:R-:W-:-:S07]  /*26a0*/  FSEL R72, R72, -INF , P2 ;  /* 0xff80000048487808 */ /* 0x004fce0001000000 */
[----:B------:R2:W-:Y:S08]  /*26b0*/  MUFU.TANH R93, R71 ;  /* 0x00000047005d7308 */ /* 0x0005f00000002400 */
[----:B------:R-:W4:Y:S01]  /*26c0*/  MUFU.TANH R81, R81 ;  /* 0x0000005100517308 */ /* 0x000f220000002400 */
[----:B--2---:R-:W-:Y:S02]  /*26d0*/  FMNMX.FTZ R71, R73, R54, !PT ;  /* 0x0000003649477209 */ /* 0x004fe40007810000 */
[----:B---3--:R-:W-:-:S02]  /*26e0*/  FSEL R54, R84, -INF , P3 ;  /* 0xff80000054367808 */ /* 0x008fc40001800000 */
[----:B------:R-:W-:Y:S02]  /*26f0*/  FMNMX.FTZ R78, R74, R71, !PT ;  /* 0x000000474a4e7209 */ /* 0x000fe40007810000 */
[----:B-1----:R-:W-:Y:S01]  /*2700*/  FSEL R79, R79, -INF , P3 ;  /* 0xff8000004f4f7808 */ /* 0x002fe20001800000 */
[----:B------:R-:W1:Y:S01]  /*2710*/  MUFU.TANH R53, R53 ;  /* 0x0000003500357308 */ /* 0x000e620000002400 */
[----:B------:R-:W-:-:S07]  /*2720*/  ISETP.GT.AND P3, PT, R10, 0x69, PT ;  /* 0x000000690a00780c */ /* 0x000fce0003f64270 */
[----:B------:R-:W-:Y:S01]  /*2730*/  MUFU.TANH R57, R57 ;  /* 0x0000003900397308 */ /* 0x000fe20000002400 */
[----:B----4-:R-:W-:Y:S01]  /*2740*/  FSEL R26, R81, -INF , P1 ;  /* 0xff800000511a7808 */ /* 0x010fe20000800000 */
[----:B------:R-:W-:Y:S01]  /*2750*/  FMUL.FTZ R81, R0, R30 ;  /* 0x0000001e00517220 */ /* 0x000fe20000410000 */
[----:B------:R-:W-:-:S05]  /*2760*/  ISETP.GT.AND P1, PT, R10, 0x61, PT ;  /* 0x000000610a00780c */ /* 0x000fca0003f24270 */
[----:B------:R-:W2:Y:S01]  /*2770*/  MUFU.TANH R82, R82 ;  /* 0x0000005200527308 */ /* 0x000ea20000002400 */
[----:B-1----:R-:W-:-:S07]  /*2780*/  FSEL R71, R53, -INF , P4 ;  /* 0xff80000035477808 */ /* 0x002fce0002000000 */
[----:B------:R1:W-:Y:S08]  /*2790*/  MUFU.TANH R94, R75 ;  /* 0x0000004b005e7308 */ /* 0x0003f00000002400 */
[----:B------:R-:W3:Y:S01]  /*27a0*/  MUFU.TANH R80, R80 ;  /* 0x0000005000507308 */ /* 0x000ee20000002400 */
[----:B-1----:R-:W-:Y:S01]  /*27b0*/  FMNMX.FTZ R75, R69, R78, !PT ;  /* 0x0000004e454b7209 */ /* 0x002fe20007810000 */
[----:B------:R-:W-:Y:S01]  /*27c0*/  FMUL.FTZ R78, R0, R28 ;  /* 0x0000001c004e7220 */ /* 0x000fe20000410000 */
[----:B--2---:R-:W-:-:S02]  /*27d0*/  FSEL R82, R82, -INF , P5 ;  /* 0xff80000052527808 */ /* 0x004fc40002800000 */
[----:B------:R-:W-:-:S03]  /*27e0*/  FMNMX.FTZ R75, R76, R75, !PT ;  /* 0x0000004b4c4b7209 */ /* 0x000fc60007810000 */
[----:B------:R-:W1:Y:S01]  /*27f0*/  MUFU.TANH R87, R87 ;  /* 0x0000005700577308 */ /* 0x000e620000002400 */
[----:B------:R-:W-:Y:S02]  /*2800*/  FMNMX.FTZ R84, R72, R75, !PT ;  /* 0x0000004b48547209 */ /* 0x000fe40007810000 */
[----:B------:R-:W-:Y:S02]  /*2810*/  FSEL R75, R57, -INF , P1 ;  /* 0xff800000394b7808 */ /* 0x000fe40000800000 */
[----:B------:R-:W-:-:S03]  /*2820*/  FMNMX.FTZ R84, R79, R84, !PT ;  /* 0x000000544f547209 */ /* 0x000fc60007810000 */
[----:B------:R-:W2:Y:S01]  /*2830*/  MUFU.TANH R86, R86 ;  /* 0x0000005600567308 */ /* 0x000ea20000002400 */
[----:B------:R-:W-:Y:S02]  /*2840*/  FMNMX.FTZ R57, R71, R84, !PT ;  /* 0x0000005447397209 */ /* 0x000fe40007810000 */
[----:B---3--:R-:W-:Y:S01]  /*2850*/  FSEL R27, R80, -INF , P2 ;  /* 0xff800000501b7808 */ /* 0x008fe20001000000 */
[----:B------:R-:W-:Y:S01]  /*2860*/  FMUL.FTZ R80, R0, R29 ;  /* 0x0000001d00507220 */ /* 0x000fe20000410000 */
[----:B------:R-:W-:-:S03]  /*2870*/  ISETP.GT.AND P2, PT, R10, 0x68, PT ;  /* 0x000000680a00780c */ /* 0x000fc60003f44270 */
[----:B------:R-:W3:Y:S01]  /*2880*/  MUFU.TANH R83, R83 ;  /* 0x0000005300537308 */ /* 0x000ee20000002400 */
[----:B-1----:R-:W-:Y:S02]  /*2890*/  FSEL R87, R87, -INF , P2 ;  /* 0xff80000057577808 */ /* 0x002fe40001000000 */
[----:B------:R-:W-:Y:S02]  /*28a0*/  FSEL R30, R66, -INF , P2 ;  /* 0xff800000421e7808 */ /* 0x000fe40001000000 */
[----:B------:R-:W-:-:S03]  /*28b0*/  ISETP.GT.AND P2, PT, R10, 0x79, PT ;  /* 0x000000790a00780c */ /* 0x000fc60003f44270 */
[----:B------:R-:W1:Y:S01]  /*28c0*/  MUFU.TANH R85, R85 ;  /* 0x0000005500557308 */ /* 0x000e620000002400 */
[----:B--2---:R-:W-:Y:S02]  /*28d0*/  FSEL R29, R86, -INF , P5 ;  /* 0xff800000561d7808 */ /* 0x004fe40002800000 */
[----:B------:R-:W-:-:S04]  /*28e0*/  ISETP.GT.AND P5, PT, R10, 0x71, PT ;  /* 0x000000710a00780c */ /* 0x000fc80003fa4270 */
[----:B------:R-:W-:Y:S01]  /*28f0*/  FSEL R70, R70, -INF , P5 ;  /* 0xff80000046467808 */ /* 0x000fe20002800000 */
[----:B------:R2:W-:Y:S01]  /*2900*/  MUFU.TANH R99, R78 ;  /* 0x0000004e00637308 */ /* 0x0005e20000002400 */
[----:B---3--:R-:W-:Y:S02]  /*2910*/  FSEL R28, R83, -INF , P4 ;  /* 0xff800000531c7808 */ /* 0x008fe40002000000 */
[----:B------:R-:W-:-:S05]  /*2920*/  ISETP.GT.AND P4, PT, R10, 0x70, PT ;  /* 0x000000700a00780c */ /* 0x000fca0003f84270 */
[----:B------:R-:W3:Y:S01]  /*2930*/  MUFU.TANH R98, R98 ;  /* 0x0000006200627308 */ /* 0x000ee20000002400 */
[----:B--2---:R-:W-:Y:S02]  /*2940*/  FMNMX.FTZ R78, R82, R57, !PT ;  /* 0x00000039524e7209 */ /* 0x004fe40007810000 */
[----:B-1----:R-:W-:Y:S01]  /*2950*/  FSEL R53, R85, -INF , P1 ;  /* 0xff80000055357808 */ /* 0x002fe20000800000 */
[----:B------:R-:W-:Y:S01]  /*2960*/  FMUL.FTZ R85, R0, R33 ;  /* 0x0000002100557220 */ /* 0x000fe20000410000 */
[----:B------:R-:W-:Y:S02]  /*2970*/  FMNMX.FTZ R78, R75, R78, !PT ;  /* 0x0000004e4b4e7209 */ /* 0x000fe40007810000 */
[----:B------:R-:W-:Y:S01]  /*2980*/  ISETP.GT.AND P1, PT, R10, 0x78, PT ;  /* 0x000000780a00780c */ /* 0x000fe20003f24270 */
[----:B------:R1:W-:Y:S01]  /*2990*/  MUFU.TANH R95, R77 ;  /* 0x0000004d005f7308 */ /* 0x0003e20000002400 */
[----:B------:R-:W-:Y:S01]  /*29a0*/  FSEL R57, R68, -INF , P3 ;  /* 0xff80000044397808 */ /* 0x000fe20001800000 */
[----:B------:R-:W-:Y:S01]  /*29b0*/  FMUL.FTZ R68, R0, R32 ;  /* 0x0000002000447220 */ /* 0x000fe20000410000 */
[----:B------:R-:W-:-:S05]  /*29c0*/  FSEL R33, R89, -INF , P1 ;  /* 0xff80000059217808 */ /* 0x000fca0000800000 */
[----:B------:R2:W4:Y:S01]  /*29d0*/  MUFU.TANH R86, R80 ;  /* 0x0000005000567308 */ /* 0x0005220000002400 */
[----:B-1----:R-:W-:Y:S02]  /*29e0*/  FSEL R77, R65, -INF , P3 ;  /* 0xff800000414d7808 */ /* 0x002fe40001800000 */
[----:B------:R-:W-:-:S05]  /*29f0*/  ISETP.GT.AND P3, PT, R10, 0x80, PT ;  /* 0x000000800a00780c */ /* 0x000fca0003f64270 */
[----:B------:R-:W1:Y:S01]  /*2a00*/  MUFU.TANH R96, R96 ;  /* 0x0000006000607308 */ /* 0x000e620000002400 */
[----:B--2---:R-:W-:Y:S02]  /*2a10*/  FMNMX.FTZ R80, R87, R78, !PT ;  /* 0x0000004e57507209 */ /* 0x004fe40007810000 */
[----:B------:R-:W-:Y:S02]  /*2a20*/  FSEL R78, R67, -INF , P4 ;  /* 0xff800000434e7808 */ /* 0x000fe40002000000 */
[----:B------:R-:W-:Y:S02]  /*2a30*/  FMNMX.FTZ R83, R77, R80, !PT ;  /* 0x000000504d537209 */ /* 0x000fe40007810000 */
[----:B---3--:R-:W-:Y:S01]  /*2a40*/  FSEL R80, R98, -INF , P1 ;  /* 0xff80000062507808 */ /* 0x008fe20000800000 */
[----:B------:R-:W-:Y:S01]  /*2a50*/  MUFU.TANH R91, R91 ;  /* 0x0000005b005b7308 */ /* 0x000fe20000002400 */
[----:B------:R-:W-:Y:S01]  /*2a60*/  FMNMX.FTZ R83, R78, R83, !PT ;  /* 0x000000534e537209 */ /* 0x000fe20007810000 */
[----:B------:R-:W-:Y:S01]  /*2a70*/  FMUL.FTZ R98, R0, R38 ;  /* 0x0000002600627220 */ /* 0x000fe20000410000 */
[----:B------:R-:W-:-:S02]  /*2a80*/  ISETP.GT.AND P1, PT, R10, 0x89, PT ;  /* 0x000000890a00780c */ /* 0x000fc40003f24270 */
[----:B------:R-:W-:Y:S02]  /*2a90*/  FMNMX.FTZ R83, R70, R83, !PT ;  /* 0x0000005346537209 */ /* 0x000fe40007810000 */
[----:B----4-:R-:W-:Y:S01]  /*2aa0*/  FSEL R86, R86, -INF , P1 ;  /* 0xff80000056567808 */ /* 0x010fe20000800000 */
[----:B------:R-:W2:Y:S01]  /*2ab0*/  MUFU.TANH R97, R97 ;  /* 0x0000006100617308 */ /* 0x000ea20000002400 */
[----:B-1----:R-:W-:Y:S02]  /*2ac0*/  FSEL R32, R96, -INF , P4 ;  /* 0xff80000060207808 */ /* 0x002fe40002000000 */
[----:B------:R-:W-:-:S04]  /*2ad0*/  ISETP.GT.AND P4, PT, R10, 0x81, PT ;  /* 0x000000810a00780c */ /* 0x000fc80003f84270 */
[----:B------:R-:W-:Y:S01]  /*2ae0*/  FSEL R84, R93, -INF , P4 ;  /* 0xff8000005d547808 */ /* 0x000fe20002000000 */
[----:B------:R1:W-:Y:S08]  /*2af0*/  MUFU.TANH R66, R81 ;  /* 0x0000005100427308 */ /* 0x0003f00000002400 */
[----:B------:R3:W4:Y:S01]  /*2b00*/  MUFU.TANH R67, R68 ;  /* 0x0000004400437308 */ /* 0x0007220000002400 */
[----:B-1----:R-:W-:-:S02]  /*2b10*/  FSEL R81, R90, -INF , P2 ;  /* 0xff8000005a517808 */ /* 0x002fc40001000000 */
[----:B--2---:R-:W-:Y:S01]  /*2b20*/  FSEL R65, R97, -INF , P5 ;  /* 0xff80000061417808 */ /* 0x004fe20002800000 */
[----:B------:R-:W-:Y:S01]  /*2b30*/  FMUL.FTZ R97, R0, R39 ;  /* 0x0000002700617220 */ /* 0x000fe20000410000 */
[----:B------:R-:W-:-:S03]  /*2b40*/  ISETP.GT.AND P5, PT, R10, 0x88, PT ;  /* 0x000000880a00780c */ /* 0x000fc60003fa4270 */
[----:B------:R1:W2:Y:S01]  /*2b50*/  MUFU.TANH R96, R85 ;  /* 0x0000005500607308 */ /* 0x0002a20000002400 */
[----:B---3--:R-:W-:Y:S02]  /*2b60*/  FMNMX.FTZ R68, R80, R83, !PT ;  /* 0x0000005350447209 */ /* 0x008fe40007810000 */
[----:B------:R-:W-:Y:S01]  /*2b70*/  FSEL R83, R91, -INF , P3 ;  /* 0xff8000005b537808 */ /* 0x000fe20001800000 */
[----:B------:R-:W-:Y:S01]  /*2b80*/  FMUL.FTZ R91, R0, R37 ;  /* 0x00000025005b7220 */ /* 0x000fe20000410000 */
[----:B------:R-:W-:-:S03]  /*2b90*/  FMNMX.FTZ R68, R81, R68, !PT ;  /* 0x0000004451447209 */ /* 0x000fc60007810000 */
[----:B------:R3:W5:Y:S01]  /*2ba0*/  MUFU.TANH R90, R36 ;  /* 0x00000024005a7308 */ /* 0x0007620000002400 */
[----:B------:R-:W-:Y:S02]  /*2bb0*/  FMNMX.FTZ R89, R83, R68, !PT ;  /* 0x0000004453597209 */ /* 0x000fe40007810000 */
[----:B------:R-:W-:Y:S02]  /*2bc0*/  FSEL R68, R88, -INF , P2 ;  /* 0xff80000058447808 */ /* 0x000fe40001000000 */
[----:B-1----:R-:W-:Y:S02]  /*2bd0*/  FSEL R85, R99, -INF , P5 ;  /* 0xff80000063557808 */ /* 0x002fe40002800000 */
[----:B------:R-:W-:Y:S01]  /*2be0*/  FMNMX.FTZ R88, R84, R89, !PT ;  /* 0x0000005954587209 */ /* 0x000fe20007810000 */
[----:B------:R-:W1:Y:S01]  /*2bf0*/  MUFU.TANH R91, R91 ;  /* 0x0000005b005b7308 */ /* 0x000e620000002400 */
[----:B------:R-:W-:Y:S02]  /*2c00*/  ISETP.GT.AND P2, PT, R10, 0x90, PT ;  /* 0x000000900a00780c */ /* 0x000fe40003f44270 */
[----:B------:R-:W-:-:S02]  /*2c10*/  FMNMX.FTZ R37, R85, R88, !PT ;  /* 0x0000005855257209 */ /* 0x000fc40007810000 */
[----:B---3--:R-:W-:Y:S02]  /*2c20*/  FSEL R36, R94, -INF , P3 ;  /* 0xff8000005e247808 */ /* 0x008fe40001800000 */
[----:B------:R-:W-:Y:S01]  /*2c30*/  ISETP.GT.AND P3, PT, R10, 0x91, PT ;  /* 0x000000910a00780c */ /* 0x000fe20003f64270 */
[----:B------:R-:W3:Y:S01]  /*2c40*/  MUFU.TANH R98, R98 ;  /* 0x0000006200627308 */ /* 0x000ee20000002400 */
[----:B----4-:R-:W-:Y:S02]  /*2c50*/  FSEL R89, R67, -INF , P2 ;  /* 0xff80000043597808 */ /* 0x010fe40001000000 */
[----:B------:R-:W-:Y:S02]  /*2c60*/  FMNMX.FTZ R94, R86, R37, !PT ;  /* 0x00000025565e7209 */ /* 0x000fe40007810000 */
[----:B------:R-:W-:Y:S02]  /*2c70*/  FSEL R37, R95, -INF , P4 ;  /* 0xff8000005f257808 */ /* 0x000fe40002000000 */
[----:B------:R-:W-:Y:S01]  /*2c80*/  ISETP.GT.AND P4, PT, R10, 0x98, PT ;  /* 0x000000980a00780c */ /* 0x000fe20003f84270 */
[----:B------:R-:W4:Y:S01]  /*2c90*/  MUFU.TANH R97, R97 ;  /* 0x0000006100617308 */ /* 0x000f220000002400 */
[----:B--2---:R-:W-:Y:S01]  /*2ca0*/  FSEL R88, R96, -INF , P3 ;  /* 0xff80000060587808 */ /* 0x004fe20001800000 */
[----:B------:R-:W-:Y:S01]  /*2cb0*/  FMUL.FTZ R96, R0, R34 ;  /* 0x0000002200607220 */ /* 0x000fe20000410000 */
[----:B------:R-:W-:-:S02]  /*2cc0*/  FMNMX.FTZ R93, R89, R94, !PT ;  /* 0x0000005e595d7209 */ /* 0x000fc40007810000 */
[----:B------:R-:W-:Y:S02]  /*2cd0*/  FSEL R67, R66, -INF , P5 ;  /* 0xff80000042437808 */ /* 0x000fe40002800000 */
[----:B------:R-:W-:Y:S01]  /*2ce0*/  ISETP.GT.AND P5, PT, R10, 0x99, PT ;  /* 0x000000990a00780c */ /* 0x000fe20003fa4270 */
[----:B------:R-:W2:Y:S01]  /*2cf0*/  MUFU.TANH R96, R96 ;  /* 0x0000006000607308 */ /* 0x000ea20000002400 */
[----:B-----5:R-:W-:Y:S02]  /*2d00*/  FSEL R94, R90, -INF , P4 ;  /* 0xff8000005a5e7808 */ /* 0x020fe40002000000 */
[----:B------:R-:W-:Y:S02]  /*2d10*/  FMNMX.FTZ R93, R88, R93, !PT ;  /* 0x0000005d585d7209 */ /* 0x000fe40007810000 */
[----:B-1----:R-:W-:Y:S02]  /*2d20*/  FSEL R90, R91, -INF , P5 ;  /* 0xff8000005b5a7808 */ /* 0x002fe40002800000 */
[----:B------:R-:W-:-:S02]  /*2d30*/  FMNMX.FTZ R93, R94, R93, !PT ;  /* 0x0000005d5e5d7209 */ /* 0x000fc40007810000 */
[----:B---3--:R-:W-:Y:S02]  /*2d40*/  FSEL R98, R98, -INF , P4 ;  /* 0xff80000062627808 */ /* 0x008fe40002000000 */
[----:B------:R-:W-:Y:S01]  /*2d50*/  FMNMX.FTZ R10, R90, R93, !PT ;  /* 0x0000005d5a0a7209 */ /* 0x000fe20007810000 */
[----:B------:R-:W-:Y:S01]  /*2d60*/  FMUL.FTZ R93, R0, R31 ;  /* 0x0000001f005d7220 */ /* 0x000fe20000410000 */
[----:B----4-:R-:W-:-:S03]  /*2d70*/  FSEL R97, R97, -INF , P5 ;  /* 0xff80000061617808 */ /* 0x010fc60002800000 */
[----:B------:R-:W1:Y:S01]  /*2d80*/  SHFL.BFLY PT, R91, R10, 0x2, 0x1f ;  /* 0x0c401f000a5b7f89 */ /* 0x000e6200000e0000 */
[----:B--2---:R-:W-:Y:S01]  /*2d90*/  FSEL R96, R96, -INF , P2 ;  /* 0xff80000060607808 */ /* 0x004fe20001000000 */
[----:B------:R-:W2:Y:S02]  /*2da0*/  MUFU.TANH R93, R93 ;  /* 0x0000005d005d7308 */ /* 0x000ea40000002400 */
[----:B--2---:R-:W-:Y:S02]  /*2db0*/  FSEL R93, R93, -INF , P1 ;  /* 0xff8000005d5d7808 */ /* 0x004fe40000800000 */
[----:B-1----:R-:W-:Y:S01]  /*2dc0*/  FMNMX.FTZ R95, R10, R91, !PT ;  /* 0x0000005b0a5f7209 */ /* 0x002fe20007810000 */
[----:B------:R-:W-:-:S04]  /*2dd0*/  IMAD.U32 R91, RZ, RZ, UR16 ;  /* 0x00000010ff5b7e24 */ /* 0x000fc8000f8e00ff */
        /* <DEDUP_REMOVED lines=24> */
[----:B-1----:R-:W-:Y:S01]  /*2f60*/  FSEL R95, R95, -INF , P3 ;  /* 0xff8000005f5f7808 */ /* 0x002fe20001800000 */
[----:B------:R-:W-:-:S01]  /*2f70*/  FFMA.FTZ R69, R69, UR16, -R91 ;  /* 0x0000001045457c23 */ /* 0x000fc2000801085b */
[----:B------:R-:W-:Y:S01]  /*2f80*/  FMNMX.FTZ R43, R11, R44, !PT ;  /* 0x0000002c0b2b7209 */ /* 0x000fe20007810000 */
[----:B------:R-:W-:-:S01]  /*2f90*/  FFMA.FTZ R44, R52, UR16, -R91 ;  /* 0x00000010342c7c23 */ /* 0x000fc2000801085b */
[----:B------:R-:W-:Y:S01]  /*2fa0*/  MUFU.EX2 R10, R10 ;  /* 0x0000000a000a7308 */ /* 0x000fe20000000800 */
[----:B------:R-:W-:-:S01]  /*2fb0*/  FFMA.FTZ R75, R75, UR16, -R91 ;  /* 0x000000104b4b7c23 */ /* 0x000fc2000801085b */
[----:B------:R-:W-:Y:S01]  /*2fc0*/  FMNMX.FTZ R46, R12, R43, !PT ;  /* 0x0000002b0c2e7209 */ /* 0x000fe20007810000 */
[----:B------:R-:W-:-:S01]  /*2fd0*/  FFMA.FTZ R77, R77, UR16, -R91 ;  /* 0x000000104d4d7c23 */ /* 0x000fc2000801085b */
[----:B------:R-:W-:-:S02]  /*2fe0*/  FFMA.FTZ R81, R81, UR16, -R91 ;  /* 0x0000001051517c23 */ /* 0x000fc4000801085b */
[----:B------:R-:W-:Y:S02]  /*2ff0*/  FMNMX.FTZ R43, R13, R46, !PT ;  /* 0x0000002e0d2b7209 */ /* 0x000fe40007810000 */
[----:B------:R-:W-:Y:S02]  /*3000*/  MUFU.EX2 R21, R21 ;  /* 0x0000001500157308 */ /* 0x000fe40000000800 */
[----:B------:R-:W-:-:S04]  /*3010*/  FMNMX.FTZ R46, R14, R43, !PT ;  /* 0x0000002b0e2e7209 */ /* 0x000fc80007810000 */
[----:B--2---:R-:W-:Y:S01]  /*3020*/  FMNMX.FTZ R49, R15, R46, !PT ;  /* 0x0000002e0f317209 */ /* 0x004fe20007810000 */
[----:B------:R-:W-:-:S01]  /*3030*/  FFMA.FTZ R46, R59, UR16, -R91 ;  /* 0x000000103b2e7c23 */ /* 0x000fc2000801085b */
[----:B------:R-:W-:Y:S02]  /*3040*/  MUFU.EX2 R43, R56 ;  /* 0x00000038002b7308 */ /* 0x000fe40000000800 */
[----:B------:R-:W-:-:S04]  /*3050*/  FMNMX.FTZ R48, R20, R49, !PT ;  /* 0x0000003114307209 */ /* 0x000fc80007810000 */
[----:B------:R-:W-:Y:S01]  /*3060*/  FMNMX.FTZ R49, R23, R48, !PT ;  /* 0x0000003017317209 */ /* 0x000fe20007810000 */
[----:B------:R-:W-:-:S01]  /*3070*/  FFMA.FTZ R48, R61, UR16, -R91 ;  /* 0x000000103d307c23 */ /* 0x000fc2000801085b */
[--C-:B------:R-:W-:Y:S01]  /*3080*/  FFMA.FTZ R61, R64, UR16, -R91.reuse ;  /* 0x00000010403d7c23 */ /* 0x100fe2000801085b */
[----:B------:R-:W-:Y:S01]  /*3090*/  MUFU.EX2 R31, R31 ;  /* 0x0000001f001f7308 */ /* 0x000fe20000000800 */
[----:B------:R-:W-:Y:S01]  /*30a0*/  FMNMX.FTZ R50, R42, R49, !PT ;  /* 0x000000312a327209 */ /* 0x000fe20007810000 */
[--C-:B------:R-:W-:Y:S01]  /*30b0*/  FFMA.FTZ R49, R62, UR16, -R91.reuse ;  /* 0x000000103e317c23 */ /* 0x100fe2000801085b */
[----:B------:R-:W-:-:S02]  /*30c0*/  FFMA.FTZ R62, R74, UR16, -R91 ;  /* 0x000000104a3e7c23 */ /* 0x000fc4000801085b */
[----:B------:R-:W-:-:S03]  /*30d0*/  FMNMX.FTZ R50, R45, R50, !PT ;  /* 0x000000322d327209 */ /* 0x000fc60007810000 */
[----:B------:R-:W1:Y:S01]  /*30e0*/  MUFU.EX2 R34, R34 ;  /* 0x0000002200227308 */ /* 0x000e620000000800 */
        /* <DEDUP_REMOVED lines=8> */
[----:B-1----:R-:W-:Y:S02]  /*3170*/  F2FP.SATFINITE.E4M3.F32.PACK_AB_MERGE_C R152, R34, R31, RZ ;  /* 0x0000001f2298723e */ /* 0x002fe400048070ff */
[----:B------:R-:W-:Y:S01]  /*3180*/  FMNMX.FTZ R59, R25, R52, !PT ;  /* 0x00000034193b7209 */ /* 0x000fe20007810000 */
[----:B------:R-:W-:Y:S01]  /*3190*/  FFMA.FTZ R52, R92, UR16, -R91 ;  /* 0x000000105c347c23 */ /* 0x000fe2000801085b */
[----:B------:R-:W-:Y:S01]  /*31a0*/  F2FP.SATFINITE.E4M3.F32.PACK_AB_MERGE_C R152, R21, R10, R152 ;  /* 0x0000000a1598723e */ /* 0x000fe20004807098 */
        /* <DEDUP_REMOVED lines=22> */
[----:B------:R-:W1:Y:S03]  /*3310*/  MUFU.EX2 R46, R46 ;  /* 0x0000002e002e7308 */ /* 0x000e660000000800 */
[----:B--2---:R-:W-:Y:S01]  /*3320*/  FMNMX.FTZ R73, R33, R64, !PT ;  /* 0x0000004021497209 */ /* 0x004fe20007810000 */
        /* <DEDUP_REMOVED lines=8> */
[----:B------:R-:W-:Y:S01]  /*33b0*/  FFMA.FTZ R73, R71, UR16, -R91 ;  /* 0x0000001047497c23 */ /* 0x000fe2000801085b */
[----:B------:R-:W-:Y:S02]  /*33c0*/  MUFU.EX2 R48, R48 ;  /* 0x0000003000307308 */ /* 0x000fe40000000800 */
[----:B------:R-:W-:-:S02]  /*33d0*/  FMNMX.FTZ R72, R37, R72, !PT ;  /* 0x0000004825487209 */ /* 0x000fc40007810000 */
[----:B-1----:R-:W-:Y:S02]  /*33e0*/  F2FP.SATFINITE.E4M3.F32.PACK_AB_MERGE_C R136, R46, R43, RZ ;  /* 0x0000002b2e88723e */ /* 0x002fe400048070ff */
[----:B------:R-:W-:Y:S02]  /*33f0*/  FMNMX.FTZ R72, R67, R72, !PT ;  /* 0x0000004843487209 */ /* 0x000fe40007810000 */
[----:B------:R-:W-:Y:S01]  /*3400*/  MUFU.EX2 R49, R49 ;  /* 0x0000003100317308 */ /* 0x000fe20000000800 */
[----:B------:R-:W-:Y:S02]  /*3410*/  F2FP.SATFINITE.E4M3.F32.PACK_AB_MERGE_C R136, R44, R41, R136 ;  /* 0x000000292c88723e */ /* 0x000fe40004807088 */
[----:B------:R-:W-:Y:S01]  /*3420*/  FMNMX.FTZ R71, R93, R72, !PT ;  /* 0x000000485d477209 */ /* 0x000fe20007810000 */
[----:B------:R-:W-:-:S03]  /*3430*/  FFMA.FTZ R72, R82, UR16, -R91 ;  /* 0x0000001052487c23 */ /* 0x000fc6000801085b */
[----:B------:R-:W-:Y:S01]  /*3440*/  FMNMX.FTZ R74, R96, R71, !PT ;  /* 0x00000047604a7209 */ /* 0x000fe20007810000 */
[----:B------:R-:W-:Y:S03]  /*3450*/  MUFU.EX2 R50, R50 ;  /* 0x0000003200327308 */ /* 0x000fe60000000800 */
[----:B------:R-:W-:-:S04]  /*3460*/  FMNMX.FTZ R71, R95, R74, !PT ;  /* 0x0000004a5f477209 */ /* 0x000fc80007810000 */
[----:B------:R-:W-:Y:S01]  /*3470*/  FMNMX.FTZ R74, R98, R71, !PT ;  /* 0x00000047624a7209 */ /* 0x000fe20007810000 */
[----:B------:R-:W1:Y:S03]  /*3480*/  MUFU.EX2 R61, R61 ;  /* 0x0000003d003d7308 */ /* 0x000e660000000800 */
[----:B------:R-:W-:Y:S01]  /*3490*/  FMNMX.FTZ R71, R97, R74, !PT ;  /* 0x0000004a61477209 */ /* 0x000fe20007810000 */
[----:B------:R-:W-:-:S04]  /*34a0*/  FFMA.FTZ R74, R87, UR16, -R91 ;  /* 0x00000010574a7c23 */ /* 0x000fc8000801085b */
[----:B------:R-:W2:Y:S01]  /*34b0*/  SHFL.BFLY PT, R82, R71, 0x2, 0x1f ;  /* 0x0c401f0047527f89 */ /* 0x000ea200000e0000 */
[----:B------:R-:W-:Y:S08]  /*34c0*/  MUFU.EX2 R52, R52 ;  /* 0x0000003400347308 */ /* 0x000ff00000000800 */
[----:B------:R-:W-:Y:S01]  /*34d0*/  MUFU.EX2 R62, R62 ;  /* 0x0000003e003e7308 */ /* 0x000fe20000000800 */
[----:B-1----:R-:W-:-:S04]  /*34e0*/  F2FP.SATFINITE.E4M3.F32.PACK_AB_MERGE_C R138, R61, R50, RZ ;  /* 0x000000323d8a723e */ /* 0x002fc800048070ff */
[----:B------:R-:W-:-:S03]  /*34f0*/  F2FP.SATFINITE.E4M3.F32.PACK_AB_MERGE_C R138, R49, R48, R138 ;  /* 0x00000030318a723e */ /* 0x000fc6000480708a */
[----:B------:R-:W1:Y:S01]  /*3500*/  MUFU.EX2 R69, R69 ;  /* 0x0000004500457308 */ /* 0x000e620000000800 */
[----:B--2---:R-:W-:Y:S01]  /*3510*/  FMNMX.FTZ R87, R71, R82, !PT ;  /* 0x0000005247577209 */ /* 0x004fe20007810000 */
[--C-:B------:R-:W-:Y:S01]  /*3520*/  FFMA.FTZ R82, R89, UR16, -R91.reuse ;  /* 0x0000001059527c23 */ /* 0x100fe2000801085b */
[----:B------:R-:W-:-:S05]  /*3530*/  FFMA.FTZ R89, R90, UR16, -R91 ;  /* 0x000000105a597c23 */ /* 0x000fca000801085b */
[----:B------:R-:W-:Y:S01]  /*3540*/  MUFU.EX2 R56, R56 ;  /* 0x0000003800387308 */ /* 0x000fe20000000800 */
[----:B------:R-:W2:Y:S01]  /*3550*/  SHFL.BFLY PT, R92, R87, 0x1, 0x1f ;  /* 0x0c201f00575c7f89 */ /* 0x000ea200000e0000 */
[----:B-1----:R-:W-:-:S06]  /*3560*/  F2FP.SATFINITE.E4M3.F32.PACK_AB_MERGE_C R140, R69, R62, RZ ;  /* 0x0000003e458c723e */ /* 0x002fcc00048070ff */
[----:B------:R-:W-:Y:S01]  /*3570*/  MUFU.EX2 R63, R63 ;  /* 0x0000003f003f7308 */ /* 0x000fe20000000800 */
[----:B------:R-:W-:-:S07]  /*3580*/  F2FP.SATFINITE.E4M3.F32.PACK_AB_MERGE_C R140, R59, R52, R140 ;  /* 0x000000343b8c723e */ /* 0x000fce000480708c */
[----:B------:R-:W-:Y:S08]  /*3590*/  MUFU.EX2 R64, R64 ;  /* 0x0000004000407308 */ /* 0x000ff00000000800 */
[----:B------:R-:W-:Y:S01]  /*35a0*/  MUFU.EX2 R73, R73 ;  /* 0x0000004900497308 */ /* 0x000fe20000000800 */
[----:B--2---:R-:W-:Y:S01]  /*35b0*/  FMNMX.FTZ R71, R87, R92, !PT ;  /* 0x0000005c57477209 */ /* 0x004fe20007810000 */
[----:B------:R-:W-:-:S03]  /*35c0*/  FFMA.FTZ R87, R88, UR16, -R91 ;  /* 0x0000001058577c23 */ /* 0x000fc6000801085b */
        /* <DEDUP_REMOVED lines=35> */
[----:B------:R-:W-:Y:S01]  /*3800*/  FADD.FTZ R60, R34, R99 ;  /* 0x00000063223c7221 */ /* 0x000fe20000010000 */
[----:B------:R-:W-:Y:S01]  /*3810*/  @!P6 IADD3 R28, R4, 0x13240, RZ ;  /* 0x00013240041ce810 */ /* 0x000fe20007ffe0ff */
[----:B------:R-:W3:Y:S01]  /*3820*/  MUFU.EX2 R91, R91 ;  /* 0x0000005b005b7308 */ /* 0x000ee20000000800 */
[----:B-1----:R-:W-:-:S01]  /*3830*/  FADD.FTZ R51, R5, R6 ;  /* 0x0000000605337221 */ /* 0x002fc20000010000 */
[----:B------:R-:W-:Y:S01]  /*3840*/  FADD.FTZ R99, R35, R60 ;  /* 0x0000003c23637221 */ /* 0x000fe20000010000 */
[----:B------:R-:W-:Y:S01]  /*3850*/  @!P6 PRMT R28, RZ, 0x654, R28 ;  /* 0x00000654ff1ce816 */ /* 0x000fe2000000001c */
[--C-:B------:R-:W-:Y:S01]  /*3860*/  FFMA.FTZ R65, R65, UR16, -R86.reuse ;  /* 0x0000001041417c23 */ /* 0x100fe20008010856 */
[----:B------:R-:W-:-:S01]  /*3870*/  FFMA.FTZ R36, R36, UR16, -R86 ;  /* 0x0000001024247c23 */ /* 0x000fc20008010856 */
[----:B------:R-:W-:Y:S01]  /*3880*/  FFMA.FTZ R68, R68, UR16, -R86 ;  /* 0x0000001044447c23 */ /* 0x000fe20008010856 */
[----:B------:R1:W-:Y:S01]  /*3890*/  @!P6 SYNCS.ARRIVE.TRANS64.RED.A1T0 RZ, [R28+URZ], RZ ;  /* 0x000000ff1cffe9a7 */ /* 0x0003e2000810043f */
[----:B------:R-:W4:Y:S01]  /*38a0*/  MUFU.EX2 R7, R7 ;  /* 0x0000000700077308 */ /* 0x000f220000000800 */
[----:B--2---:R-:W-:-:S01]  /*38b0*/  FADD.FTZ R54, R88, R51 ;  /* 0x0000003358367221 */ /* 0x004fc20000010000 */
[--C-:B------:R-:W-:Y:S01]  /*38c0*/  FFMA.FTZ R51, R29, UR16, -R86.reuse ;  /* 0x000000101d337c23 */ /* 0x100fe20008010856 */
[----:B------:R-:W-:-:S01]  /*38d0*/  FFMA.FTZ R29, R53, UR16, -R86 ;  /* 0x00000010351d7c23 */ /* 0x000fc20008010856 */
[--C-:B------:R-:W-:Y:S01]  /*38e0*/  FFMA.FTZ R37, R37, UR16, -R86.reuse ;  /* 0x0000001025257c23 */ /* 0x100fe20008010856 */
[----:B------:R-:W-:-:S01]  /*38f0*/  FFMA.FTZ R67, R67, UR16, -R86 ;  /* 0x0000001043437c23 */ /* 0x000fc20008010856 */
[--C-:B------:R-:W-:Y:S01]  /*3900*/  FFMA.FTZ R93, R93, UR16, -R86.reuse ;  /* 0x000000105d5d7c23 */ /* 0x100fe20008010856 */
[----:B-1----:R-:W-:-:S01]  /*3910*/  FFMA.FTZ R28, R30, UR16, -R86 ;  /* 0x000000101e1c7c23 */ /* 0x002fc20008010856 */
[----:B------:R-:W1:Y:S01]  /*3920*/  MUFU.EX2 R8, R8 ;  /* 0x0000000800087308 */ /* 0x000e620000000800 */
[----:B---3--:R-:W-:-:S01]  /*3930*/  FADD.FTZ R54, R91, R54 ;  /* 0x000000365b367221 */ /* 0x008fc20000010000 */
[--C-:B------:R-:W-:Y:S01]  /*3940*/  FFMA.FTZ R30, R32, UR16, -R86.reuse ;  /* 0x00000010201e7c23 */ /* 0x100fe20008010856 */
[----:B------:R-:W-:-:S01]  /*3950*/  FFMA.FTZ R32, R33, UR16, -R86 ;  /* 0x0000001021207c23 */ /* 0x000fc20008010856 */
[--C-:B------:R-:W-:Y:S01]  /*3960*/  FFMA.FTZ R96, R96, UR16, -R86.reuse ;  /* 0x0000001060607c23 */ /* 0x100fe20008010856 */
[----:B------:R-:W-:Y:S01]  /*3970*/  F2FP.SATFINITE.E4M3.F32.PACK_AB_MERGE_C R88, R91, R88, RZ ;  /* 0x000000585b58723e */ /* 0x000fe200048070ff */
[--C-:B------:R-:W-:Y:S01]  /*3980*/  FFMA.FTZ R95, R95, UR16, -R86.reuse ;  /* 0x000000105f5f7c23 */ /* 0x100fe20008010856 */
[----:B------:R-:W-:-:S01]  /*3990*/  FFMA.FTZ R98, R98, UR16, -R86 ;  /* 0x0000001062627c23 */ /* 0x000fc20008010856 */
[----:B------:R-:W2:Y:S01]  /*39a0*/  MUFU.EX2 R90, R90 ;  /* 0x0000005a005a7308 */ /* 0x000ea20000000800 */
[----:B----4-:R-:W-:-:S01]  /*39b0*/  FADD.FTZ R101, R7, R54 ;  /* 0x0000003607657221 */ /* 0x010fc20000010000 */
[----:B------:R-:W-:Y:S01]  /*39c0*/  FADD.FTZ R54, R38, R99 ;  /* 0x0000006326367221 */ /* 0x000fe20000010000 */
[----:B------:R-:W-:Y:S01]  /*39d0*/  F2FP.SATFINITE.E4M3.F32.PACK_AB_MERGE_C R153, R6, R5, R88 ;  /* 0x000000050699723e */ /* 0x000fe20004807058 */
[----:B------:R-:W-:Y:S01]  /*39e0*/  IMAD.MOV.U32 R38, RZ, RZ, R55 ;  /* 0x000000ffff267224 */ /* 0x000fe200078e0037 */
[----:B------:R-:W-:Y:S01]  /*39f0*/  MOV R35, R55 ;  /* 0x0000003700237202 */ /* 0x000fe20000000f00 */
[----:B------:R-:W-:-:S02]  /*3a00*/  FADD.FTZ R53, R39, R54 ;  /* 0x0000003627357221 */ /* 0x000fc40000010000 */
[----:B------:R-:W3:Y:S01]  /*3a10*/  MUFU.EX2 R13, R13 ;  /* 0x0000000d000d7308 */ /* 0x000ee20000000800 */
[----:B-1----:R-:W-:-:S01]  /*3a20*/  FADD.FTZ R101, R8, R101 ;  /* 0x0000006508657221 */ /* 0x002fc20000010000 */
[----:B------:R-:W-:-:S04]  /*3a30*/  FADD.FTZ R60, R40, R53 ;  /* 0x00000035283c7221 */ /* 0x000fc80000010000 */
[----:B------:R-:W-:Y:S01]  /*3a40*/  FADD.FTZ R53, R41, R60 ;  /* 0x0000003c29357221 */ /* 0x000fe20000010000 */
[----:B------:R-:W-:Y:S01]  /*3a50*/  IMAD.MOV.U32 R41, RZ, RZ, R55 ;  /* 0x000000ffff297224 */ /* 0x000fe200078e0037 */
[----:B------:R-:W1:Y:S01]  /*3a60*/  MUFU.EX2 R9, R9 ;  /* 0x0000000900097308 */ /* 0x000e620000000800 */
[----:B--2---:R-:W-:-:S07]  /*3a70*/  FADD.FTZ R54, R90, R101 ;  /* 0x000000655a367221 */ /* 0x004fce0000010000 */
[----:B------:R-:W2:Y:S01]  /*3a80*/  MUFU.EX2 R12, R12 ;  /* 0x0000000c000c7308 */ /* 0x000ea20000000800 */
[----:B---3--:R-:W-:-:S01]  /*3a90*/  FADD.FTZ R54, R13, R54 ;  /* 0x000000360d367221 */ /* 0x008fc20000010000 */
[----:B------:R-:W-:-:S04]  /*3aa0*/  F2FP.SATFINITE.E4M3.F32.PACK_AB_MERGE_C R90, R13, R90, RZ ;  /* 0x0000005a0d5a723e */ /* 0x000fc800048070ff */
[----:B------:R-:W-:Y:S02]  /*3ab0*/  F2FP.SATFINITE.E4M3.F32.PACK_AB_MERGE_C R155, R8, R7, R90 ;  /* 0x00000007089b723e */ /* 0x000fe4000480705a */
[----:B------:R-:W3:Y:S08]  /*3ac0*/  MUFU.EX2 R15, R15 ;  /* 0x0000000f000f7308 */ /* 0x000ef00000000800 */
[----:B------:R-:W4:Y:S08]  /*3ad0*/  MUFU.EX2 R92, R92 ;  /* 0x0000005c005c7308 */ /* 0x000f300000000800 */
[----:B------:R5:W-:Y:S08]  /*3ae0*/  MUFU.EX2 R4, R51 ;  /* 0x0000003300047308 */ /* 0x000bf00000000800 */
[----:B------:R-:W4:Y:S01]  /*3af0*/  MUFU.EX2 R11, R11 ;  /* 0x0000000b000b7308 */ /* 0x000f220000000800 */
[----:B-----5:R-:W-:-:S01]  /*3b00*/  FFMA.FTZ R51, R57, UR16, -R86 ;  /* 0x0000001039337c23 */ /* 0x020fc20008010856 */
[----:B-1----:R-:W-:Y:S01]  /*3b10*/  FADD.FTZ R57, R9, R54 ;  /* 0x0000003609397221 */ /* 0x002fe20000010000 */
[----:B------:R-:W-:-:S01]  /*3b20*/  FADD.FTZ R54, R44, R53 ;  /* 0x000000352c367221 */ /* 0x000fc20000010000 */
[----:B------:R-:W-:Y:S01]  /*3b30*/  FFMA.FTZ R86, R97, UR16, -R86 ;  /* 0x0000001061567c23 */ /* 0x000fe20008010856 */
[----:B------:R-:W-:-:S02]  /*3b40*/  IMAD.MOV.U32 R44, RZ, RZ, R55 ;  /* 0x000000ffff2c7224 */ /* 0x000fc400078e0037 */
[----:B--2---:R-:W-:Y:S01]  /*3b50*/  FADD.FTZ R60, R12, R57 ;  /* 0x000000390c3c7221 */ /* 0x004fe20000010000 */
[----:B------:R-:W-:-:S01]  /*3b60*/  FADD.FTZ R33, R43, R54 ;  /* 0x000000362b217221 */ /* 0x000fc20000010000 */
[----:B------:R-:W1:Y:S01]  /*3b70*/  MUFU.EX2 R14, R14 ;  /* 0x0000000e000e7308 */ /* 0x000e620000000800 */
[----:B------:R-:W-:Y:S02]  /*3b80*/  IMAD.MOV.U32 R43, RZ, RZ, R55 ;  /* 0x000000ffff2b7224 */ /* 0x000fe400078e0037 */
[----:B---3--:R-:W-:Y:S01]  /*3b90*/  FADD.FTZ R53, R15, R60 ;  /* 0x0000003c0f357221 */ /* 0x008fe20000010000 */
[----:B------:R-:W-:-:S01]  /*3ba0*/  FADD.FTZ R33, R46, R33 ;  /* 0x000000212e217221 */ /* 0x000fc20000010000 */
[----:B------:R-:W-:Y:S02]  /*3bb0*/  IMAD.MOV.U32 R46, RZ, RZ, R55 ;  /* 0x000000ffff2e7224 */ /* 0x000fe400078e0037 */
[----:B----4-:R-:W-:-:S01]  /*3bc0*/  FADD.FTZ R54, R92, R53 ;  /* 0x000000355c367221 */ /* 0x010fc20000010000 */
[----:B------:R-:W-:Y:S01]  /*3bd0*/  FADD.FTZ R60, R48, R33 ;  /* 0x00000021303c7221 */ /* 0x000fe20000010000 */
[----:B------:R-:W2:Y:S01]  /*3be0*/  MUFU.EX2 R42, R42 ;  /* 0x0000002a002a7308 */ /* 0x000ea20000000800 */
[----:B------:R-:W-:Y:S01]  /*3bf0*/  F2FP.SATFINITE.E4M3.F32.PACK_AB_MERGE_C R92, R92, R15, RZ ;  /* 0x0000000f5c5c723e */ /* 0x000fe200048070ff */
[----:B------:R-:W-:Y:S01]  /*3c00*/  FADD.FTZ R33, R11, R54 ;  /* 0x000000360b217221 */ /* 0x000fe20000010000 */
[----:B------:R-:W-:-:S01]  /*3c10*/  FADD.FTZ R53, R49, R60 ;  /* 0x0000003c31357221 */ /* 0x000fc20000010000 */
[--C-:B------:R-:W-:Y:S01]  /*3c20*/  IMAD.MOV.U32 R49, RZ, RZ, R55.reuse ;  /* 0x000000ffff317224 */ /* 0x100fe200078e0037 */
[----:B------:R-:W-:Y:S01]  /*3c30*/  F2FP.SATFINITE.E4M3.F32.PACK_AB_MERGE_C R137, R12, R9, R92 ;  /* 0x000000090c89723e */ /* 0x000fe2000480705c */
[----:B------:R-:W-:-:S02]  /*3c40*/  IMAD.MOV.U32 R48, RZ, RZ, R55 ;  /* 0x000000ffff307224 */ /* 0x000fc400078e0037 */
[----:B------:R-:W-:-:S01]  /*3c50*/  FADD.FTZ R54, R50, R53 ;  /* 0x0000003532367221 */ /* 0x000fc20000010000 */
[----:B------:R-:W3:Y:S01]  /*3c60*/  MUFU.EX2 R45, R45 ;  /* 0x0000002d002d7308 */ /* 0x000ee20000000800 */
[----:B-1----:R-:W-:-:S01]  /*3c70*/  FADD.FTZ R57, R14, R33 ;  /* 0x000000210e397221 */ /* 0x002fc20000010000 */
[----:B------:R-:W-:Y:S01]  /*3c80*/  MOV R50, R55 ;  /* 0x0000003700327202 */ /* 0x000fe20000000f00 */
[----:B------:R-:W-:-:S01]  /*3c90*/  FADD.FTZ R53, R61, R54 ;  /* 0x000000363d357221 */ /* 0x000fc20000010000 */
[----:B------:R-:W-:-:S03]  /*3ca0*/  IMAD.MOV.U32 R54, RZ, RZ, R55 ;  /* 0x000000ffff367224 */ /* 0x000fc600078e0037 */
[----:B------:R-:W-:Y:S01]  /*3cb0*/  FADD.FTZ R34, R52, R53 ;  /* 0x0000003534227221 */ /* 0x000fe20000010000 */
[----:B------:R-:W1:Y:S01]  /*3cc0*/  MUFU.EX2 R20, R20 ;  /* 0x0000001400147308 */ /* 0x000e620000000800 */
[----:B--2---:R-:W-:-:S01]  /*3cd0*/  FADD.FTZ R60, R42, R57 ;  /* 0x000000392a3c7221 */ /* 0x004fc20000010000 */
[----:B------:R-:W-:Y:S02]  /*3ce0*/  IMAD.MOV.U32 R53, RZ, RZ, R55 ;  /* 0x000000ffff357224 */ /* 0x000fe400078e0037 */
[----:B------:R-:W-:-:S01]  /*3cf0*/  FADD.FTZ R39, R59, R34 ;  /* 0x000000223b277221 */ /* 0x000fc20000010000 */
[----:B------:R-:W-:-:S03]  /*3d00*/  IMAD.MOV.U32 R52, RZ, RZ, R55 ;  /* 0x000000ffff347224 */ /* 0x000fc600078e0037 */
[----:B------:R-:W-:Y:S01]  /*3d10*/  FADD.FTZ R34, R62, R39 ;  /* 0x000000273e227221 */ /* 0x000fe20000010000 */
[----:B------:R-:W2:Y:S01]  /*3d20*/  MUFU.EX2 R23, R23 ;  /* 0x0000001700177308 */ /* 0x000ea20000000800 */
[----:B---3--:R-:W-:-:S01]  /*3d30*/  FADD.FTZ R31, R45, R60 ;  /* 0x0000003c2d1f7221 */ /* 0x008fc20000010000 */
[----:B------:R-:W-:Y:S01]  /*3d40*/  F2FP.SATFINITE.E4M3.F32.PACK_AB_MERGE_C R42, R45, R42, RZ ;  /* 0x0000002a2d2a723e */ /* 0x000fe200048070ff */
[----:B------:R-:W-:-:S01]  /*3d50*/  FADD.FTZ R69, R69, R34 ;  /* 0x0000002245457221 */ /* 0x000fc20000010000 */
[----:B------:R-:W-:Y:S02]  /*3d60*/  MOV R45, R55 ;  /* 0x00000037002d7202 */ /* 0x000fe40000000f00 */
[----:B------:R-:W-:Y:S01]  /*3d70*/  F2FP.SATFINITE.E4M3.F32.PACK_AB_MERGE_C R139, R14, R11, R42 ;  /* 0x0000000b0e8b723e */ /* 0x000fe2000480702a */
[----:B------:R-:W-:Y:S01]  /*3d80*/  FADD.FTZ R34, R56, R69 ;  /* 0x0000004538227221 */ /* 0x000fe20000010000 */
[----:B------:R-:W3:Y:S01]  /*3d90*/  MUFU.EX2 R47, R47 ;  /* 0x0000002f002f7308 */ /* 0x000ee20000000800 */
[----:B-1----:R-:W-:-:S01]  /*3da0*/  FADD.FTZ R40, R20, R31 ;  /* 0x0000001f14287221 */ /* 0x002fc20000010000 */
[----:B------:R-:W-:-:S02]  /*3db0*/  IMAD.MOV.U32 R42, RZ, RZ, R55 ;  /* 0x000000ffff2a7224 */ /* 0x000fc400078e0037 */
[----:B------:R-:W-:-:S04]  /*3dc0*/  FADD.FTZ R15, R63, R34 ;  /* 0x000000223f0f7221 */ /* 0x000fc80000010000 */
[----:B------:R-:W1:Y:S01]  /*3dd0*/  MUFU.EX2 R58, R58 ;  /* 0x0000003a003a7308 */ /* 0x000e620000000800 */
[----:B--2---:R-:W-:-:S07]  /*3de0*/  FADD.FTZ R40, R23, R40 ;  /* 0x0000002817287221 */ /* 0x004fce0000010000 */
[----:B------:R-:W2:Y:S01]  /*3df0*/  MUFU.EX2 R24, R24 ;  /* 0x0000001800187308 */ /* 0x000ea20000000800 */
[----:B---3--:R-:W-:-:S07]  /*3e00*/  FADD.FTZ R39, R47, R40 ;  /* 0x000000282f277221 */ /* 0x008fce0000010000 */
[----:B------:R-:W3:Y:S01]  /*3e10*/  MUFU.EX2 R25, R25 ;  /* 0x0000001900197308 */ /* 0x000ee20000000800 */
[----:B-1----:R-:W-:-:S01]  /*3e20*/  FADD.FTZ R39, R58, R39 ;  /* 0x000000273a277221 */ /* 0x002fc20000010000 */
[----:B------:R-:W-:-:S04]  /*3e30*/  F2FP.SATFINITE.E4M3.F32.PACK_AB_MERGE_C R47, R58, R47, RZ ;  /* 0x0000002f3a2f723e */ /* 0x000fc800048070ff */
[----:B------:R-:W-:Y:S01]  /*3e40*/  F2FP.SATFINITE.E4M3.F32.PACK_AB_MERGE_C R141, R23, R20, R47 ;  /* 0x00000014178d723e */ /* 0x000fe2000480702f */
[----:B------:R-:W-:Y:S01]  /*3e50*/  IMAD.MOV.U32 R47, RZ, RZ, R55 ;  /* 0x000000ffff2f7224 */ /* 0x000fe200078e0037 */
[----:B------:R-:W1:Y:S01]  /*3e60*/  MUFU.EX2 R26, R26 ;  /* 0x0000001a001a7308 */ /* 0x000e620000000800 */
[----:B--2---:R-:W-:-:S07]  /*3e70*/  FADD.FTZ R40, R24, R39 ;  /* 0x0000002718287221 */ /* 0x004fce0000010000 */
        /* <DEDUP_REMOVED lines=8> */
[----:B------:R-:W-:-:S06]  /*3f00*/  MOV R40, R55 ;  /* 0x0000003700287202 */ /* 0x000fcc0000000f00 */
[----:B------:R-:W1:Y:S01]  /*3f10*/  MUFU.EX2 R74, R74 ;  /* 0x0000004a004a7308 */ /* 0x000e620000000800 */
[C---:B--2---:R-:W-:Y:S01]  /*3f20*/  F2FP.SATFINITE.E4M3.F32.PACK_AB_MERGE_C R39, R27.reuse, R26, RZ ;  /* 0x0000001a1b27723e */ /* 0x044fe200048070ff */
[----:B------:R-:W-:Y:S01]  /*3f30*/  FADD.FTZ R27, R27, R10 ;  /* 0x0000000a1b1b7221 */ /* 0x000fe20000010000 */
[----:B------:R-:W-:-:S02]  /*3f40*/  FADD.FTZ R10, R72, R73 ;  /* 0x00000049480a7221 */ /* 0x000fc40000010000 */
[----:B------:R-:W-:Y:S01]  /*3f50*/  F2FP.SATFINITE.E4M3.F32.PACK_AB_MERGE_C R143, R25, R24, R39 ;  /* 0x00000018198f723e */ /* 0x000fe20004807027 */
[----:B------:R-:W-:-:S01]  /*3f60*/  FADD.FTZ R26, R4, R27 ;  /* 0x0000001b041a7221 */ /* 0x000fc20000010000 */
[----:B------:R-:W-:Y:S01]  /*3f70*/  FADD.FTZ R15, R75, R10 ;  /* 0x0000000a4b0f7221 */ /* 0x000fe20000010000 */
[----:B------:R-:W-:Y:S01]  /*3f80*/  MUFU.EX2 R28, R28 ;  /* 0x0000001c001c7308 */ /* 0x000fe20000000800 */
[--C-:B------:R-:W-:Y:S02]  /*3f90*/  IMAD.MOV.U32 R39, RZ, RZ, R55.reuse ;  /* 0x000000ffff277224 */ /* 0x100fe400078e0037 */
[----:B---3--:R-:W-:Y:S01]  /*3fa0*/  FADD.FTZ R21, R29, R26 ;  /* 0x0000001a1d157221 */ /* 0x008fe20000010000 */
[----:B------:R-:W-:Y:S01]  /*3fb0*/  MOV R25, R55 ;  /* 0x0000003700197202 */ /* 0x000fe20000000f00 */
[----:B------:R-:W-:-:S03]  /*3fc0*/  IMAD.MOV.U32 R24, RZ, RZ, R55 ;  /* 0x000000ffff187224 */ /* 0x000fc600078e0037 */
[----:B------:R-:W2:Y:S01]  /*3fd0*/  MUFU.EX2 R77, R77 ;  /* 0x0000004d004d7308 */ /* 0x000ea20000000800 */
[----:B-1----:R-:W-:-:S07]  /*3fe0*/  FADD.FTZ R26, R74, R15 ;  /* 0x0000000f4a1a7221 */ /* 0x002fce0000010000 */
[----:B------:R-:W1:Y:S08]  /*3ff0*/  MUFU.EX2 R51, R51 ;  /* 0x0000003300337308 */ /* 0x000e700000000800 */
[----:B------:R-:W3:Y:S01]  /*4000*/  MUFU.EX2 R76, R76 ;  /* 0x0000004c004c7308 */ /* 0x000ee20000000800 */
[C---:B--2---:R-:W-:Y:S01]  /*4010*/  F2FP.SATFINITE.E4M3.F32.PACK_AB_MERGE_C R74, R77.reuse, R74, RZ ;  /* 0x0000004a4d4a723e */ /* 0x044fe200048070ff */
[----:B------:R-:W-:-:S03]  /*4020*/  FADD.FTZ R77, R77, R26 ;  /* 0x0000001a4d4d7221 */ /* 0x000fc60000010000 */
[----:B------:R-:W-:-:S03]  /*4030*/  F2FP.SATFINITE.E4M3.F32.PACK_AB_MERGE_C R144, R75, R72, R74 ;  /* 0x000000484b90723e */ /* 0x000fc6000480704a */
[----:B------:R-:W-:Y:S01]  /*4040*/  MUFU.EX2 R30, R30 ;  /* 0x0000001e001e7308 */ /* 0x000fe20000000800 */
[----:B-1----:R-:W-:-:S04]  /*4050*/  F2FP.SATFINITE.E4M3.F32.PACK_AB_MERGE_C R27, R51, R28, RZ ;  /* 0x0000001c331b723e */ /* 0x002fc800048070ff */
[----:B------:R-:W-:Y:S01]  /*4060*/  F2FP.SATFINITE.E4M3.F32.PACK_AB_MERGE_C R145, R29, R4, R27 ;  /* 0x000000041d91723e */ /* 0x000fe2000480701b */
[----:B------:R-:W-:Y:S02]  /*4070*/  IMAD.MOV.U32 R29, RZ, RZ, R55 ;  /* 0x000000ffff1d7224 */ /* 0x000fe400078e0037 */
[----:B------:R-:W1:Y:S01]  /*4080*/  MUFU.EX2 R79, R79 ;  /* 0x0000004f004f7308 */ /* 0x000e620000000800 */
[----:B---3--:R-:W-:-:S01]  /*4090*/  FADD.FTZ R26, R76, R77 ;  /* 0x0000004d4c1a7221 */ /* 0x008fc20000010000 */
[----:B------:R-:W-:-:S06]  /*40a0*/  IMAD.MOV.U32 R27, RZ, RZ, R55 ;  /* 0x000000ffff1b7224 */ /* 0x000fcc00078e0037 */
[----:B------:R-:W-:Y:S08]  /*40b0*/  MUFU.EX2 R70, R70 ;  /* 0x0000004600467308 */ /* 0x000ff00000000800 */
[----:B------:R-:W2:Y:S01]  /*40c0*/  MUFU.EX2 R81, R81 ;  /* 0x0000005100517308 */ /* 0x000ea20000000800 */
[----:B-1----:R-:W-:-:S07]  /*40d0*/  FADD.FTZ R15, R79, R26 ;  /* 0x0000001a4f0f7221 */ /* 0x002fce0000010000 */
[----:B------:R-:W1:Y:S08]  /*40e0*/  MUFU.EX2 R33, R65 ;  /* 0x0000004100217308 */ /* 0x000e700000000800 */
[----:B------:R-:W3:Y:S01]  /*40f0*/  MUFU.EX2 R32, R32 ;  /* 0x0000002000207308 */ /* 0x000ee20000000800 */
[----:B--2---:R-:W-:Y:S01]  /*4100*/  F2FP.SATFINITE.E4M3.F32.PACK_AB_MERGE_C R26, R81, R70, RZ ;  /* 0x00000046511a723e */ /* 0x004fe200048070ff */
[----:B------:R-:W-:-:S03]  /*4110*/  FADD.FTZ R70, R70, R15 ;  /* 0x0000000f46467221 */ /* 0x000fc60000010000 */
[----:B------:R-:W-:Y:S01]  /*4120*/  F2FP.SATFINITE.E4M3.F32.PACK_AB_MERGE_C R146, R79, R76, R26 ;  /* 0x0000004c4f92723e */ /* 0x000fe2000480701a */
[----:B------:R-:W-:-:S02]  /*4130*/  FADD.FTZ R81, R81, R70 ;  /* 0x0000004651517221 */ /* 0x000fc40000010000 */
[----:B------:R2:W-:Y:S08]  /*4140*/  MUFU.EX2 R13, R36 ;  /* 0x00000024000d7308 */ /* 0x0005f00000000800 */
[----:B------:R-:W4:Y:S01]  /*4150*/  MUFU.EX2 R31, R68 ;  /* 0x00000044001f7308 */ /* 0x000f220000000800 */
[----:B--2---:R-:W-:-:S04]  /*4160*/  FADD.FTZ R36, R28, R21 ;  /* 0x000000151c247221 */ /* 0x004fc80000010000 */
[----:B------:R-:W-:Y:S01]  /*4170*/  FADD.FTZ R51, R51, R36 ;  /* 0x0000002433337221 */ /* 0x000fe20000010000 */
[----:B------:R-:W-:Y:S02]  /*4180*/  IMAD.MOV.U32 R36, RZ, RZ, R55 ;  /* 0x000000ffff247224 */ /* 0x000fe400078e0037 */
[----:B------:R-:W-:Y:S01]  /*4190*/  MUFU.EX2 R80, R80 ;  /* 0x0000005000507308 */ /* 0x000fe20000000800 */
[----:B------:R-:W-:-:S01]  /*41a0*/  FADD.FTZ R28, R30, R51 ;  /* 0x000000331e1c7221 */ /* 0x000fc20000010000 */
[----:B------:R-:W-:-:S03]  /*41b0*/  IMAD.MOV.U32 R51, RZ, RZ, R55 ;  /* 0x000000ffff337224 */ /* 0x000fc600078e0037 */
[----:B-1----:R-:W-:Y:S01]  /*41c0*/  FADD.FTZ R21, R33, R28 ;  /* 0x0000001c21157221 */ /* 0x002fe20000010000 */
[----:B------:R-:W-:Y:S02]  /*41d0*/  IMAD.MOV.U32 R28, RZ, RZ, R55 ;  /* 0x000000ffff1c7224 */ /* 0x000fe400078e0037 */
[----:B------:R-:W1:Y:S01]  /*41e0*/  MUFU.EX2 R85, R85 ;  /* 0x0000005500557308 */ /* 0x000e620000000800 */
[----:B---3--:R-:W-:-:S01]  /*41f0*/  FADD.FTZ R26, R32, R21 ;  /* 0x00000015201a7221 */ /* 0x008fc20000010000 */
[----:B----4-:R-:W-:-:S03]  /*4200*/  F2FP.SATFINITE.E4M3.F32.PACK_AB_MERGE_C R32, R31, R32, RZ ;  /* 0x000000201f20723e */ /* 0x010fc600048070ff */
[----:B------:R-:W-:Y:S01]  /*4210*/  FADD.FTZ R26, R31, R26 ;  /* 0x0000001a1f1a7221 */ /* 0x000fe20000010000 */
[----:B------:R-:W-:Y:S01]  /*4220*/  F2FP.SATFINITE.E4M3.F32.PACK_AB_MERGE_C R147, R33, R30, R32 ;  /* 0x0000001e2193723e */ /* 0x000fe20004807020 */
[----:B------:R-:W-:Y:S01]  /*4230*/  IMAD.MOV.U32 R33, RZ, RZ, R55 ;  /* 0x000000ffff217224 */ /* 0x000fe200078e0037 */
[----:B------:R-:W2:Y:S01]  /*4240*/  MUFU.EX2 R78, R78 ;  /* 0x0000004e004e7308 */ /* 0x000ea20000000800 */
[----:B------:R-:W-:-:S01]  /*4250*/  FADD.FTZ R5, R13, R26 ;  /* 0x0000001a0d057221 */ /* 0x000fc20000010000 */
[--C-:B------:R-:W-:Y:S01]  /*4260*/  IMAD.MOV.U32 R32, RZ, RZ, R55.reuse ;  /* 0x000000ffff207224 */ /* 0x100fe200078e0037 */
[----:B------:R-:W-:Y:S01]  /*4270*/  MOV R30, R55 ;  /* 0x00000037001e7202 */ /* 0x000fe20000000f00 */
[--C-:B------:R-:W-:Y:S02]  /*4280*/  IMAD.MOV.U32 R31, RZ, RZ, R55.reuse ;  /* 0x000000ffff1f7224 */ /* 0x100fe400078e0037 */
[----:B------:R-:W-:Y:S02]  /*4290*/  IMAD.MOV.U32 R26, RZ, RZ, R55 ;  /* 0x000000ffff1a7224 */ /* 0x000fe400078e0037 */
[----:B------:R-:W3:Y:S01]  /*42a0*/  MUFU.EX2 R83, R83 ;  /* 0x0000005300537308 */ /* 0x000ee20000000800 */
[----:B-1----:R-:W-:-:S07]  /*42b0*/  F2FP.SATFINITE.E4M3.F32.PACK_AB_MERGE_C R15, R85, R80, RZ ;  /* 0x00000050550f723e */ /* 0x002fce00048070ff */
[----:B------:R1:W4:Y:S01]  /*42c0*/  MUFU.EX2 R34, R37 ;  /* 0x0000002500227308 */ /* 0x0003220000000800 */
[----:B--2---:R-:W-:-:S07]  /*42d0*/  FADD.FTZ R6, R78, R81 ;  /* 0x000000514e067221 */ /* 0x004fce0000010000 */
[----:B------:R-:W2:Y:S01]  /*42e0*/  MUFU.EX2 R67, R67 ;  /* 0x0000004300437308 */ /* 0x000ea20000000800 */
[C---:B---3--:R-:W-:Y:S01]  /*42f0*/  F2FP.SATFINITE.E4M3.F32.PACK_AB_MERGE_C R148, R83.reuse, R78, R15 ;  /* 0x0000004e5394723e */ /* 0x048fe2000480700f */
[----:B------:R-:W-:Y:S01]  /*4300*/  FADD.FTZ R83, R83, R6 ;  /* 0x0000000653537221 */ /* 0x000fe20000010000 */
[----:B-1----:R-:W-:-:S03]  /*4310*/  IMAD.MOV.U32 R37, RZ, RZ, R55 ;  /* 0x000000ffff257224 */ /* 0x002fc600078e0037 */
[----:B------:R-:W-:Y:S02]  /*4320*/  FADD.FTZ R80, R80, R83 ;  /* 0x0000005350507221 */ /* 0x000fe40000010000 */
[----:B------:R-:W1:Y:S01]  /*4330*/  MUFU.EX2 R10, R93 ;  /* 0x0000005d000a7308 */ /* 0x000e620000000800 */
[----:B----4-:R-:W-:-:S01]  /*4340*/  FADD.FTZ R6, R34, R5 ;  /* 0x0000000522067221 */ /* 0x010fc20000010000 */
[----:B------:R-:W-:-:S06]  /*4350*/  FADD.FTZ R85, R85, R80 ;  /* 0x0000005055557221 */ /* 0x000fcc0000010000 */
[----:B------:R-:W-:Y:S01]  /*4360*/  MUFU.EX2 R84, R84 ;  /* 0x0000005400547308 */ /* 0x000fe20000000800 */
[----:B--2---:R-:W-:-:S07]  /*4370*/  FADD.FTZ R5, R67, R6 ;  /* 0x0000000643057221 */ /* 0x004fce0000010000 */
[----:B------:R-:W2:Y:S01]  /*4380*/  MUFU.EX2 R89, R89 ;  /* 0x0000005900597308 */ /* 0x000ea20000000800 */
[----:B-1----:R-:W-:-:S01]  /*4390*/  FADD.FTZ R5, R10, R5 ;  /* 0x000000050a057221 */ /* 0x002fc20000010000 */
[----:B------:R-:W-:-:S04]  /*43a0*/  F2FP.SATFINITE.E4M3.F32.PACK_AB_MERGE_C R67, R10, R67, RZ ;  /* 0x000000430a43723e */ /* 0x000fc800048070ff */
[----:B------:R-:W-:Y:S01]  /*43b0*/  F2FP.SATFINITE.E4M3.F32.PACK_AB_MERGE_C R149, R34, R13, R67 ;  /* 0x0000000d2295723e */ /* 0x000fe20004807043 */
[----:B------:R-:W-:Y:S01]  /*43c0*/  IMAD.MOV.U32 R34, RZ, RZ, R55 ;  /* 0x000000ffff227224 */ /* 0x000fe200078e0037 */
[----:B------:R-:W1:Y:S08]  /*43d0*/  MUFU.EX2 R82, R82 ;  /* 0x0000005200527308 */ /* 0x000e700000000800 */
        /* <DEDUP_REMOVED lines=40> */
.L_x_10197:
[----:B------:R-:W-:-:S04]  /*4660*/  UISETP.NE.AND UP0, UPT, UR18, 0x1, UPT ;  /* 0x000000011200788c */ /* 0x000fc8000bf05270 */
[----:B------:R-:W-:-:S04]  /*4670*/  USEL UR48, URZ, 0x1, UP0 ;  /* 0x000000013f307887 */ /* 0x000fc80008000000 */
[----:B------:R-:W-:Y:S01]  /*4680*/  ULOP3.LUT UR48, UR19, UR48, URZ, 0x3c, !UPT ;  /* 0x0000003013307292 */ /* 0x000fe2000f8e3c3f */
[----:B------:R-:W-:Y:S11]  /*4690*/  @!P0 BRA `(.L_x_10188) ;  /* 0x0000000000048947 */ /* 0x000ff60003800000 */
[----:B------:R-:W-:Y:S01]  /*46a0*/  BPT.TRAP 0x1 ;  /* 0x000000040000795c */ /* 0x000fe20000300000 */
.L_x_10188:
        /* <DEDUP_REMOVED lines=9> */
.L_x_10189:
[----:B--2---:R-:W-:Y:S05]  /*4740*/  @P1 BRA `(.L_x_10190) ;  /* 0x0000000000081947 */ /* 0x004fea0003800000 */
[----:B------:R-:W2:Y:S02]  /*4750*/  SYNCS.PHASECHK.TRANS64.TRYWAIT P1, [UR17+0x13230], R4 ;  /* 0x01323004ff0075a7 */ /* 0x000ea40008020151 */
[----:B--2---:R-:W-:Y:S05]  /*4760*/  @!P1 BRA `(.L_x_10191) ;  /* 0x0000006000d09947 */ /* 0x004fea0003800000 */
.L_x_10190:
        /* <DEDUP_REMOVED lines=9> */
[----:B------:R-:W-:-:S04]  /*4800*/  UMOV UR7, 0x80000020 ;  /* 0x8000002000077882 */ /* 0x000fc80000000000 */
        /* <DEDUP_REMOVED lines=54> */
.L_x_10192:
[----:B------:R-:W-:Y:S01]  /*4b70*/  ULEA UR9, UR18, UR40, 0x3 ;  /* 0x0000002812097291 */ /* 0x000fe2000f8e183f */
[----:B-12---:R-:W-:-:S04]  /*4b80*/  MOV R4, UR19 ;  /* 0x0000001300047c02 */ /* 0x006fc80008000f00 */
[----:B------:R-:W-:-:S04]  /*4b90*/  SHF.L.U32 R4, R4, 0x1f, RZ ;  /* 0x0000001f04047819 */ /* 0x000fc800000006ff */
[----:B------:R1:W2:Y:S01]  /*4ba0*/  SYNCS.PHASECHK.TRANS64.TRYWAIT P1, [UR9+0x13250], R4 ;  /* 0x01325004ff0075a7 */ /* 0x0002a20008020149 */
[----:B------:R-:W-:Y:S05]  /*4bb0*/  @!P0 BRA `(.L_x_10193) ;  /* 0x0000000000048947 */ /* 0x000fea0003800000 */
[----:B------:R-:W-:Y:S01]  /*4bc0*/  BPT.TRAP 0x1 ;  /* 0x000000040000795c */ /* 0x000fe20000300000 */
.L_x_10193:
        /* <DEDUP_REMOVED lines=62> */
[----:B------:R-:W-:-:S07]  /*4fb0*/  FMUL.FTZ R126, R0, R85 ;  /* 0x00000055007e7220 */ /* 0x000fce0000410000 */
        /* <DEDUP_REMOVED lines=61> */
[----:B------:R-:W2:Y:S02]  /*5390*/  SYNCS.PHASECHK.TRANS64.TRYWAIT P1, [UR9+0x13250], R4 ;  /* 0x01325004ff0075a7 */ /* 0x000ea40008020149 */
[----:B--2---:R-:W-:Y:S05]  /*53a0*/  @!P1 BRA `(.L_x_10195) ;  /* 0x0000005400d89947 */ /* 0x004fea0003800000 */
.L_x_10194:
[----:B------:R-:W-:Y:S01]  /*53b0*/  FMNMX.FTZ R128, R10, R5, !PT ;  /* 0x000000050a807209 */ /* 0x000fe20007810000 */
[C---:B--2---:R-:W-:Y:S01]  /*53c0*/  FMUL.FTZ R85, R0.reuse, R86 ;  /* 0x0000005600557220 */ /* 0x044fe20000410000 */
[----:B-1----:R-:W-:Y:S01]  /*53d0*/  FMNMX.FTZ R127, R11, R6, !PT ;  /* 0x000000060b7f7209 */ /* 0x002fe20007810000 */
[----:B------:R-:W-:Y:S01]  /*53e0*/  FMUL.FTZ R86, R0, R87 ;  /* 0x0000005700567220 */ /* 0x000fe20000410000 */
[----:B------:R-:W-:Y:S01]  /*53f0*/  FMNMX.FTZ R128, R9, R128, !PT ;  /* 0x0000008009807209 */ /* 0x000fe20007810000 */
[----:B------:R-:W-:Y:S01]  /*5400*/  UIADD3 UR6, UR40, 0x1000, URZ ;  /* 0x0000100028067890 */ /* 0x000fe2000fffe03f */
[----:B------:R-:W-:Y:S01]  /*5410*/  FMNMX.FTZ R130, R12, R127, !PT ;  /* 0x0000007f0c827209 */ /* 0x000fe20007810000 */
[----:B------:R1:W2:Y:S01]  /*5420*/  MUFU.TANH R4, R126 ;  /* 0x0000007e00047308 */ /* 0x0002a20000002400 */
[----:B------:R-:W-:Y:S01]  /*5430*/  FMNMX.FTZ R127, R13, R128, !PT ;  /* 0x000000800d7f7209 */ /* 0x000fe20007810000 */
[----:B------:R-:W-:Y:S01]  /*5440*/  USHF.R.U32.HI UR6, URZ, 0x4, UR6 ;  /* 0x000000043f067899 */ /* 0x000fe20008011606 */
[----:B------:R-:W-:Y:S01]  /*5450*/  FMNMX.FTZ R87, R15, R130, !PT ;  /* 0x000000820f577209 */ /* 0x000fe20007810000 */
[----:B------:R-:W-:Y:S01]  /*5460*/  WARPGROUP.ARRIVE ;  /* 0x00000000000079c5 */ /* 0x000fe20000000000 */
[----:B------:R-:W-:Y:S01]  /*5470*/  FMNMX.FTZ R128, R14, R127, !PT ;  /* 0x0000007f0e807209 */ /* 0x000fe20007810000 */
[----:B------:R-:W-:Y:S01]  /*5480*/  ULOP3.LUT UR6, UR6, 0x3fff, URZ, 0xc0, !UPT ;  /* 0x00003fff06067892 */ /* 0x000fe2000f8ec03f */
[----:B------:R-:W-:Y:S01]  /*5490*/  FMNMX.FTZ R87, R20, R87, !PT ;  /* 0x0000005714577209 */ /* 0x000fe20007810000 */
[----:B------:R-:W-:Y:S01]  /*54a0*/  UMOV UR7, 0xc0000010 ;  /* 0xc000001000077882 */ /* 0x000fe20000000000 */
[----:B------:R-:W-:Y:S01]  /*54b0*/  FMNMX.FTZ R128, R21, R128, !PT ;  /* 0x0000008015807209 */ /* 0x000fe20007810000 */
[----:B------:R-:W-:Y:S01]  /*54c0*/  ULOP3.LUT UR6, UR6, 0x10000, URZ, 0xfc, !UPT ;  /* 0x0001000006067892 */ /* 0x000fe2000f8efc3f */
[----:B-1----:R-:W-:Y:S01]  /*54d0*/  FMNMX.FTZ R126, R120, R87, !PT ;  /* 0x00000057787e7209 */ /* 0x002fe20007810000 */
[----:B------:R-:W-:Y:S01]  /*54e0*/  FMUL.FTZ R56, R0, R56 ;  /* 0x0000003800387220 */ /* 0x000fe20000410000 */
[----:B------:R-:W-:Y:S01]  /*54f0*/  FMNMX.FTZ R87, R23, R128, !PT ;  /* 0x0000008017577209 */ /* 0x000fe20007810000 */
[----:B------:R-:W-:Y:S01]  /*5500*/  UIMAD UR8, UR18, 0x280, UR6 ;  /* 0x00000280120878a4 */ /* 0x000fe2000f8e0206 */
[----:B------:R-:W-:Y:S01]  /*5510*/  FMNMX.FTZ R127, R121, R126, !PT ;  /* 0x0000007e797f7209 */ /* 0x000fe20007810000 */
[----:B------:R-:W1:Y:S01]  /*5520*/  MUFU.TANH R85, R85 ;  /* 0x0000005500557308 */ /* 0x000e620000002400 */
[----:B------:R-:W-:Y:S01]  /*5530*/  FMNMX.FTZ R126, R122, R87, !PT ;  /* 0x000000577a7e7209 */ /* 0x000fe20007810000 */
[----:B------:R-:W-:Y:S01]  /*5540*/  FMUL.FTZ R57, R0, R57 ;  /* 0x0000003900397220 */ /* 0x000fe20000410000 */
[----:B------:R-:W-:Y:S01]  /*5550*/  FMNMX.FTZ R128, R124, R127, !PT ;  /* 0x0000007f7c807209 */ /* 0x000fe20007810000 */
[----:B------:R-:W-:Y:S01]  /*5560*/  FMUL.FTZ R58, R0, R58 ;  /* 0x0000003a003a7220 */ /* 0x000fe20000410000 */
[----:B------:R-:W-:Y:S01]  /*5570*/  FMNMX.FTZ R87, R123, R126, !PT ;  /* 0x0000007e7b577209 */ /* 0x000fe20007810000 */
[----:B------:R-:W-:Y:S01]  /*5580*/  UMOV UR6, UR8 ;  /* 0x0000000800067c82 */ /* 0x000fe20008000000 */
[----:B------:R-:W-:Y:S01]  /*5590*/  FMNMX.FTZ R127, R125, R128, !PT ;  /* 0x000000807d7f7209 */ /* 0x000fe20007810000 */
[----:B------:R-:W-:Y:S01]  /*55a0*/  QGMMA.64x64x32.F32.E4M3.E4M3 R24, R152, gdesc[UR4], R24, gsb0 ;  /* 0x00e0000498187df3 */ /* 0x000fe20008000818 */
[----:B------:R-:W-:Y:S01]  /*55b0*/  FMNMX.FTZ R126, R104, R87, !PT ;  /* 0x00000057687e7209 */ /* 0x000fe20007810000 */
[----:B------:R-:W-:Y:S01]  /*55c0*/  UIADD3 UR6, UR8, 0x80, URZ ;  /* 0x0000008008067890 */ /* 0x000fe2000fffe03f */
[----:B------:R-:W-:Y:S01]  /*55d0*/  FMNMX.FTZ R128, R106, R127, !PT ;  /* 0x0000007f6a807209 */ /* 0x000fe20007810000 */
[----:B------:R-:W3:Y:S01]  /*55e0*/  MUFU.TANH R56, R56 ;  /* 0x0000003800387308 */ /* 0x000ee20000002400 */
[----:B------:R-:W-:Y:S01]  /*55f0*/  FMNMX.FTZ R87, R105, R126, !PT ;  /* 0x0000007e69577209 */ /* 0x000fe20007810000 */
[----:B------:R-:W-:Y:S01]  /*5600*/  UMOV UR7, 0xc0000010 ;  /* 0xc000001000077882 */ /* 0x000fe20000000000 */
[----:B------:R-:W-:Y:S01]  /*5610*/  FMNMX.FTZ R127, R107, R128, !PT ;  /* 0x000000806b7f7209 */ /* 0x000fe20007810000 */
[----:B------:R-:W-:Y:S01]  /*5620*/  FMUL.FTZ R60, R0, R60 ;  /* 0x0000003c003c7220 */ /* 0x000fe20000410000 */
[----:B------:R-:W-:Y:S01]  /*5630*/  FMNMX.FTZ R126, R108, R87, !PT ;  /* 0x000000576c7e7209 */ /* 0x000fe20007810000 */
[----:B------:R-:W-:Y:S01]  /*5640*/  FMUL.FTZ R59, R0, R59 ;  /* 0x0000003b003b7220 */ /* 0x000fe20000410000 */
[----:B------:R-:W-:Y:S01]  /*5650*/  FMNMX.FTZ R128, R110, R127, !PT ;  /* 0x0000007f6e807209 */ /* 0x000fe20007810000 */
[----:B------:R-:W4:Y:S01]  /*5660*/  MUFU.TANH R86, R86 ;  /* 0x0000005600567308 */ /* 0x000f220000002400 */
[----:B------:R-:W-:Y:S01]  /*5670*/  FMNMX.FTZ R87, R109, R126, !PT ;  /* 0x0000007e6d577209 */ /* 0x000fe20007810000 */
[C---:B------:R-:W-:Y:S01]  /*5680*/  FMUL.FTZ R61, R0.reuse, R61 ;  /* 0x0000003d003d7220 */ /* 0x040fe20000410000 */
[----:B------:R-:W-:Y:S01]  /*5690*/  FMNMX.FTZ R127, R111, R128, !PT ;  /* 0x000000806f7f7209 */ /* 0x000fe20007810000 */
[----:B------:R-:W-:Y:S01]  /*56a0*/  FMUL.FTZ R64, R0, R64 ;  /* 0x0000004000407220 */ /* 0x000fe20000410000 */
[----:B------:R-:W-:Y:S01]  /*56b0*/  FMNMX.FTZ R126, R112, R87, !PT ;  /* 0x00000057707e7209 */ /* 0x000fe20007810000 */
[----:B------:R-:W-:Y:S01]  /*56c0*/  FMUL.FTZ R65, R0, R65 ;  /* 0x0000004100417220 */ /* 0x000fe20000410000 */
[----:B------:R-:W-:Y:S01]  /*56d0*/  FMNMX.FTZ R128, R114, R127, !PT ;  /* 0x0000007f72807209 */ /* 0x000fe20007810000 */
[----:B------:R-:W5:Y:S01]  /*56e0*/  MUFU.TANH R57, R57 ;  /* 0x0000003900397308 */ /* 0x000f620000002400 */
        /* <DEDUP_REMOVED lines=30> */
[----:B------:R-:W-:Y:S01]  /*58d0*/  MUFU.TANH R64, R64 ;  /* 0x0000004000407308 */ /* 0x000fe20000002400 */
[----:B------:R-:W-:-:S02]  /*58e0*/  FMNMX.FTZ R87, R101, R126, !PT ;  /* 0x0000007e65577209 */ /* 0x000fc40007810000 */
[----:B------:R-:W-:Y:S02]  /*58f0*/  FMNMX.FTZ R127, R103, R128, !PT ;  /* 0x00000080677f7209 */ /* 0x000fe40007810000 */
[----:B------:R-:W-:Y:S01]  /*5900*/  FMNMX.FTZ R126, R72, R87, !PT ;  /* 0x00000057487e7209 */ /* 0x000fe20007810000 */
[----:B------:R-:W-:Y:S01]  /*5910*/  FMUL.FTZ R87, R0, R66 ;  /* 0x0000004200577220 */ /* 0x000fe20000410000 */
[----:B------:R-:W-:Y:S01]  /*5920*/  FMNMX.FTZ R66, R74, R127, !PT ;  /* 0x0000007f4a427209 */ /* 0x000fe20007810000 */
[----:B------:R-:W-:Y:S01]  /*5930*/  MUFU.TANH R65, R65 ;  /* 0x0000004100417308 */ /* 0x000fe20000002400 */
[----:B------:R-:W-:Y:S02]  /*5940*/  FMNMX.FTZ R127, R73, R126, !PT ;  /* 0x0000007e497f7209 */ /* 0x000fe40007810000 */
[----:B------:R-:W-:Y:S02]  /*5950*/  FMNMX.FTZ R129, R75, R66, !PT ;  /* 0x000000424b817209 */ /* 0x000fe40007810000 */
[----:B------:R-:W-:-:S02]  /*5960*/  FMNMX.FTZ R66, R76, R127, !PT ;  /* 0x0000007f4c427209 */ /* 0x000fc40007810000 */
[----:B------:R-:W-:Y:S01]  /*5970*/  FMNMX.FTZ R126, R78, R129, !PT ;  /* 0x000000814e7e7209 */ /* 0x000fe20007810000 */
[----:B------:R-:W5:Y:S01]  /*5980*/  MUFU.TANH R62, R62 ;  /* 0x0000003e003e7308 */ /* 0x000f620000002400 */
[----:B------:R-:W-:Y:S01]  /*5990*/  FMNMX.FTZ R127, R77, R66, !PT ;  /* 0x000000424d7f7209 */ /* 0x000fe20007810000 */
[----:B------:R-:W-:Y:S02]  /*59a0*/  WARPGROUP.DEPBAR.LE gsb0, 0x0 ;  /* 0x00008000000079c5 */ /* 0x000fe40000010000 */
[----:B------:R-:W-:Y:S01]  /*59b0*/  WARPGROUP.ARRIVE ;  /* 0x00000000000079c5 */ /* 0x000fe20000000000 */
[----:B------:R-:W-:Y:S02]  /*59c0*/  FMNMX.FTZ R66, R80, R127, !PT ;  /* 0x0000007f50427209 */ /* 0x000fe40007810000 */
[----:B------:R-:W-:Y:S01]  /*59d0*/  FMNMX.FTZ R129, R79, R126, !PT ;  /* 0x0000007e4f817209 */ /* 0x000fe20007810000 */
[----:B------:R-:W-:Y:S01]  /*59e0*/  MUFU.TANH R68, R68 ;  /* 0x0000004400447308 */ /* 0x000fe20000002400 */
[----:B------:R-:W-:Y:S01]  /*59f0*/  FMNMX.FTZ R127, R81, R66, !PT ;  /* 0x00000042517f7209 */ /* 0x000fe20007810000 */
[----:B------:R-:W-:Y:S01]  /*5a00*/  QGMMA.64x64x32.F32.E4M3.E4M3 R24, R136, gdesc[UR4], R24, gsb0 ;  /* 0x00e0000488187df3 */ /* 0x000fe20008000818 */
[----:B------:R-:W-:Y:S01]  /*5a10*/  FMNMX.FTZ R126, R82, R129, !PT ;  /* 0x00000081527e7209 */ /* 0x000fe20007810000 */
[----:B------:R-:W-:Y:S01]  /*5a20*/  UIADD3 UR6, UR8, 0x100, URZ ;  /* 0x0000010008067890 */ /* 0x000fe2000fffe03f */
[----:B------:R-:W-:Y:S01]  /*5a30*/  FMNMX.FTZ R127, R84, R127, !PT ;  /* 0x0000007f547f7209 */ /* 0x000fe20007810000 */
[----:B------:R-:W-:Y:S01]  /*5a40*/  UMOV UR7, 0xc0000010 ;  /* 0xc000001000077882 */ /* 0x000fe20000000000 */
[----:B------:R-:W-:Y:S01]  /*5a50*/  FMNMX.FTZ R126, R83, R126, !PT ;  /* 0x0000007e537e7209 */ /* 0x000fe20007810000 */
[----:B------:R-:W5:Y:S01]  /*5a60*/  MUFU.TANH R63, R63 ;  /* 0x0000003f003f7308 */ /* 0x000f620000002400 */
[----:B--2---:R-:W-:-:S02]  /*5a70*/  FMNMX.FTZ R127, R4, R127, !PT ;  /* 0x0000007f047f7209 */ /* 0x004fc40007810000 */
[----:B-1----:R-:W-:Y:S02]  /*5a80*/  FMNMX.FTZ R129, R85, R126, !PT ;  /* 0x0000007e55817209 */ /* 0x002fe40007810000 */
[----:B---3--:R-:W-:Y:S02]  /*5a90*/  FMNMX.FTZ R66, R56, R127, !PT ;  /* 0x0000007f38427209 */ /* 0x008fe40007810000 */
[----:B----4-:R-:W-:Y:S01]  /*5aa0*/  FMNMX.FTZ R129, R86, R129, !PT ;  /* 0x0000008156817209 */ /* 0x010fe20007810000 */
[----:B------:R-:W1:Y:S01]  /*5ab0*/  MUFU.TANH R69, R69 ;  /* 0x0000004500457308 */ /* 0x000e620000002400 */
[----:B-----5:R-:W-:Y:S02]  /*5ac0*/  FMNMX.FTZ R127, R57, R66, !PT ;  /* 0x00000042397f7209 */ /* 0x020fe40007810000 */
[----:B------:R-:W-:Y:S02]  /*5ad0*/  FMNMX.FTZ R126, R58, R129, !PT ;  /* 0x000000813a7e7209 */ /* 0x000fe40007810000 */
[----:B------:R-:W-:-:S02]  /*5ae0*/  FMNMX.FTZ R66, R60, R127, !PT ;  /* 0x0000007f3c427209 */ /* 0x000fc40007810000 */
[----:B------:R-:W-:Y:S01]  /*5af0*/  FMNMX.FTZ R129, R59, R126, !PT ;  /* 0x0000007e3b817209 */ /* 0x000fe20007810000 */
[----:B------:R-:W-:Y:S01]  /*5b00*/  FMUL.FTZ R126, R0, R71 ;  /* 0x00000047007e7220 */ /* 0x000fe20000410000 */
[----:B------:R-:W-:Y:S01]  /*5b10*/  FMNMX.FTZ R71, R61, R66, !PT ;  /* 0x000000423d477209 */ /* 0x000fe20007810000 */
[----:B------:R-:W2:Y:S01]  /*5b20*/  MUFU.TANH R87, R87 ;  /* 0x0000005700577308 */ /* 0x000ea20000002400 */
[----:B------:R-:W-:Y:S02]  /*5b30*/  FMNMX.FTZ R128, R62, R129, !PT ;  /* 0x000000813e807209 */ /* 0x000fe40007810000 */
[----:B------:R-:W-:Y:S02]  /*5b40*/  FMNMX.FTZ R66, R64, R71, !PT ;  /* 0x0000004740427209 */ /* 0x000fe40007810000 */
[----:B------:R-:W-:Y:S02]  /*5b50*/  FMNMX.FTZ R128, R63, R128, !PT ;  /* 0x000000803f807209 */ /* 0x000fe40007810000 */
[----:B------:R-:W-:Y:S01]  /*5b60*/  FMNMX.FTZ R71, R65, R66, !PT ;  /* 0x0000004241477209 */ /* 0x000fe20007810000 */
[----:B------:R-:W3:Y:S01]  /*5b70*/  MUFU.TANH R67, R67 ;  /* 0x0000004300437308 */ /* 0x000ee20000002400 */
[----:B------:R-:W-:-:S02]  /*5b80*/  LOP3.LUT P1, RZ, R2, 0x7f, RZ, 0xc0, !PT ;  /* 0x0000007f02ff7812 */ /* 0x000fc4000782c0ff */
[----:B------:R-:W-:-:S04]  /*5b90*/  FMNMX.FTZ R66, R68, R71, !PT ;  /* 0x0000004744427209 */ /* 0x000fc80007810000 */
[----:B-1----:R-:W-:Y:S01]  /*5ba0*/  FMNMX.FTZ R66, R69, R66, !PT ;  /* 0x0000004245427209 */ /* 0x002fe20007810000 */
[----:B------:R-:W1:Y:S01]  /*5bb0*/  MUFU.TANH R70, R70 ;  /* 0x0000004600467308 */ /* 0x000e620000002400 */
[----:B--2---:R-:W-:-:S03]  /*5bc0*/  FMNMX.FTZ R128, R87, R128, !PT ;  /* 0x0000008057807209 */ /* 0x004fc60007810000 */
[----:B------:R-:W2:Y:S04]  /*5bd0*/  SHFL.BFLY PT, R71, R66, 0x2, 0x1f ;  /* 0x0c401f0042477f89 */ /* 0x000ea800000e0000 */
[----:B------:R-:W4:Y:S01]  /*5be0*/  MUFU.TANH R126, R126 ;  /* 0x0000007e007e7308 */ /* 0x000f220000002400 */
[----:B---3--:R-:W-:-:S04]  /*5bf0*/  FMNMX.FTZ R127, R67, R128, !PT ;  /* 0x00000080437f7209 */ /* 0x008fc80007810000 */
[----:B-1----:R-:W-:-:S04]  /*5c00*/  FMNMX.FTZ R127, R70, R127, !PT ;  /* 0x0000007f467f7209 */ /* 0x002fc80007810000 */
[----:B----4-:R-:W-:Y:S02]  /*5c10*/  FMNMX.FTZ R127, R126, R127, !PT ;  /* 0x0000007f7e7f7209 */ /* 0x010fe40007810000 */
[----:B--2---:R-:W-:-:S03]  /*5c20*/  FMNMX.FTZ R128, R66, R71, !PT ;  /* 0x0000004742807209 */ /* 0x004fc60007810000 */
[----:B------:R-:W1:Y:S04]  /*5c30*/  SHFL.BFLY PT, R130, R127, 0x2, 0x1f ;  /* 0x0c401f007f827f89 */ /* 0x000e6800000e0000 */
[----:B------:R-:W2:Y:S01]  /*5c40*/  SHFL.BFLY PT, R71, R128, 0x1, 0x1f ;  /* 0x0c201f0080477f89 */ /* 0x000ea200000e0000 */
[----:B------:R-:W-:Y:S02]  /*5c50*/  WARPGROUP.DEPBAR.LE gsb0, 0x0 ;  /* 0x00008000000079c5 */ /* 0x000fe40000010000 */
[----:B------:R-:W-:-:S06]  /*5c60*/  WARPGROUP.ARRIVE ;  /* 0x00000000000079c5 */ /* 0x000fcc0000000000 */
[----:B------:R-:W-:Y:S01]  /*5c70*/  QGMMA.64x64x32.F32.E4M3.E4M3 R24, R140, gdesc[UR4], R24, gsb0 ;  /* 0x00e000048c187df3 */ /* 0x000fe20008000818 */
[----:B------:R-:W-:Y:S01]  /*5c80*/  UIADD3 UR6, UR8, 0x180, URZ ;  /* 0x0000018008067890 */ /* 0x000fe2000fffe03f */
[----:B------:R-:W-:Y:S01]  /*5c90*/  UMOV UR7, 0xc0000010 ;  /* 0xc000001000077882 */ /* 0x000fe20000000000 */
[----:B-1----:R-:W-:Y:S01]  /*5ca0*/  FMNMX.FTZ R130, R127, R130, !PT ;  /* 0x000000827f827209 */ /* 0x002fe20007810000 */
[----:B------:R-:W-:Y:S01]  /*5cb0*/  IMAD.U32 R127, RZ, RZ, UR16 ;  /* 0x00000010ff7f7e24 */ /* 0x000fe2000f8e00ff */
[----:B--2---:R-:W-:-:S03]  /*5cc0*/  FMNMX.FTZ R66, R128, R71, !PT ;  /* 0x0000004780427209 */ /* 0x004fc60007810000 */
        /* <DEDUP_REMOVED lines=11> */
[----:B------:R-:W-:Y:S02]  /*5d80*/  IMAD.U32 R68, RZ, RZ, UR16 ;  /* 0x00000010ff447e24 */ /* 0x000fe4000f8e00ff */
[----:B------:R-:W-:Y:S01]  /*5d90*/  FMUL.FTZ R5, R5, UR16 ;  /* 0x0000001005057c20 */ /* 0x000fe20008410000 */
[--C-:B------:R-:W-:Y:S01]  /*5da0*/  FFMA.FTZ R10, R10, UR16, -R127.reuse ;  /* 0x000000100a0a7c23 */ /* 0x100fe2000801087f */
[----:B------:R-:W-:-:S01]  /*5db0*/  FFMA.FTZ R9, R9, UR16, -R127 ;  /* 0x0000001009097c23 */ /* 0x000fc2000801087f */
[--C-:B------:R-:W-:Y:S01]  /*5dc0*/  FFMA.FTZ R13, R13, UR16, -R127.reuse ;  /* 0x000000100d0d7c23 */ /* 0x100fe2000801087f */
[----:B------:R-:W-:-:S01]  /*5dd0*/  FFMA.FTZ R14, R14, UR16, -R127 ;  /* 0x000000100e0e7c23 */ /* 0x000fc2000801087f */
[--C-:B------:R-:W-:Y:S01]  /*5de0*/  FFMA.FTZ R21, R21, UR16, -R127.reuse ;  /* 0x0000001015157c23 */ /* 0x100fe2000801087f */
[----:B------:R-:W-:Y:S01]  /*5df0*/  MUFU.EX2 R5, R5 ;  /* 0x0000000500057308 */ /* 0x000fe20000000800 */
[----:B-1----:R-:W-:Y:S01]  /*5e00*/  FMNMX.FTZ R71, R130, R129, !PT ;  /* 0x0000008182477209 */ /* 0x002fe20007810000 */
[--C-:B------:R-:W-:Y:S01]  /*5e10*/  FFMA.FTZ R104, R104, UR16, -R127.reuse ;  /* 0x0000001068687c23 */ /* 0x100fe2000801087f */
[----:B------:R-:W-:-:S01]  /*5e20*/  FFMA.FTZ R105, R105, UR16, -R127 ;  /* 0x0000001069697c23 */ /* 0x000fc2000801087f */
[--C-:B------:R-:W-:Y:S01]  /*5e30*/  FFMA.FTZ R108, R108, UR16, -R127.reuse ;  /* 0x000000106c6c7c23 */ /* 0x100fe2000801087f */
[----:B------:R-:W-:-:S01]  /*5e40*/  FFMA.FTZ R109, R109, UR16, -R127 ;  /* 0x000000106d6d7c23 */ /* 0x000fc2000801087f */
[C---:B------:R-:W-:Y:S01]  /*5e50*/  FADD.FTZ R6, -R71.reuse, R6 ;  /* 0x0000000647067221 */ /* 0x040fe20000010100 */
[----:B------:R-:W-:-:S01]  /*5e60*/  FFMA.FTZ R68, R71, R68, -8 ;  /* 0xc100000047447423 */ /* 0x000fc20000010044 */
[----:B------:R-:W1:Y:S01]  /*5e70*/  MUFU.EX2 R10, R10 ;  /* 0x0000000a000a7308 */ /* 0x000e620000000800 */
        /* <DEDUP_REMOVED lines=33> */
[----:B------:R-:W-:-:S02]  /*6090*/  WARPGROUP.DEPBAR.LE gsb0, 0x0 ;  /* 0x00008000000079c5 */ /* 0x000fc40000010000 */
[----:B------:R-:W-:Y:S01]  /*60a0*/  WARPGROUP.ARRIVE ;  /* 0x00000000000079c5 */ /* 0x000fe20000000000 */
[--C-:B------:R-:W-:Y:S01]  /*60b0*/  FFMA.FTZ R84, R84, UR16, -R127.reuse ;  /* 0x0000001054547c23 */ /* 0x100fe2000801087f */
[----:B------:R-:W-:-:S01]  /*60c0*/  FFMA.FTZ R57, R57, UR16, -R127 ;  /* 0x0000001039397c23 */ /* 0x000fc2000801087f */
[----:B------:R-:W-:Y:S01]  /*60d0*/  FFMA.FTZ R61, R61, UR16, -R127 ;  /* 0x000000103d3d7c23 */ /* 0x000fe2000801087f */
[----:B------:R-:W2:Y:S01]  /*60e0*/  MUFU.EX2 R13, R13 ;  /* 0x0000000d000d7308 */ /* 0x000ea20000000800 */
[----:B-1----:R-:W-:-:S01]  /*60f0*/  FADD.FTZ R8, R9, R8 ;  /* 0x0000000809087221 */ /* 0x002fc20000010000 */
[----:B------:R-:W-:Y:S01]  /*6100*/  QGMMA.64x64x32.F32.E4M3.E4M3 R24, R144, gdesc[UR4], R24, gsb0 ;  /* 0x00e0000490187df3 */ /* 0x000fe20008000818 */
[----:B------:R-:W-:-:S01]  /*6110*/  FFMA.FTZ R65, R65, UR16, -R127 ;  /* 0x0000001041417c23 */ /* 0x000fc2000801087f */
[----:B------:R-:W-:Y:S01]  /*6120*/  FFMA.FTZ R69, R69, UR16, -R127 ;  /* 0x0000001045457c23 */ /* 0x000fe2000801087f */
        /* <DEDUP_REMOVED lines=12> */
[----:B--2---:R-:W-:-:S01]  /*61f0*/  FADD.FTZ R7, R13, R8 ;  /* 0x000000080d077221 */ /* 0x004fc20000010000 */
[--C-:B------:R-:W-:Y:S01]  /*6200*/  FFMA.FTZ R91, R91, UR16, -R68.reuse ;  /* 0x000000105b5b7c23 */ /* 0x100fe20008010844 */
[----:B------:R-:W-:-:S01]  /*6210*/  FFMA.FTZ R94, R94, UR16, -R68 ;  /* 0x000000105e5e7c23 */ /* 0x000fc20008010844 */
[--C-:B------:R-:W-:Y:S01]  /*6220*/  FFMA.FTZ R95, R95, UR16, -R68.reuse ;  /* 0x000000105f5f7c23 */ /* 0x100fe20008010844 */
[----:B------:R-:W-:-:S01]  /*6230*/  FFMA.FTZ R98, R98, UR16, -R68 ;  /* 0x0000001062627c23 */ /* 0x000fc20008010844 */
[----:B------:R-:W-:Y:S01]  /*6240*/  FFMA.FTZ R99, R99, UR16, -R68 ;  /* 0x0000001063637c23 */ /* 0x000fe20008010844 */
[----:B------:R-:W-:Y:S01]  /*6250*/  UIADD3 UR6, UR8, 0x200, URZ ;  /* 0x0000020008067890 */ /* 0x000fe2000fffe03f */
[----:B------:R-:W2:Y:S01]  /*6260*/  MUFU.EX2 R20, R20 ;  /* 0x0000001400147308 */ /* 0x000ea20000000800 */
[----:B-1----:R-:W-:-:S01]  /*6270*/  FADD.FTZ R127, R15, R130 ;  /* 0x000000820f7f7221 */ /* 0x002fc20000010000 */
[--C-:B------:R-:W-:Y:S01]  /*6280*/  FFMA.FTZ R102, R102, UR16, -R68.reuse ;  /* 0x0000001066667c23 */ /* 0x100fe20008010844 */
[----:B------:R-:W-:-:S01]  /*6290*/  FFMA.FTZ R103, R103, UR16, -R68 ;  /* 0x0000001067677c23 */ /* 0x000fc20008010844 */
[----:B------:R-:W-:Y:S01]  /*62a0*/  UMOV UR7, 0xc0000010 ;  /* 0xc000001000077882 */ /* 0x000fe20000000000 */
        /* <DEDUP_REMOVED lines=17> */
[----:B------:R-:W-:-:S02]  /*63c0*/  IMAD.U32 R129, RZ, RZ, UR17 ;  /* 0x00000011ff817e24 */ /* 0x000fc4000f8e00ff */
        /* <DEDUP_REMOVED lines=14> */
[----:B------:R-:W-:Y:S06]  /*64b0*/  QGMMA.64x64x32.F32.E4M3.E4M3 R24, R148, gdesc[UR4], R24, gsb0 ;  /* 0x00e0000494187df3 */ /* 0x000fec0008000818 */
        /* <DEDUP_REMOVED lines=20> */
[----:B------:R-:W-:-:S06]  /*6600*/  WARPGROUP.DEPBAR.LE gsb0, 0x0 ;  /* 0x00008000000079c5 */ /* 0x000fcc0000010000 */
        /* <DEDUP_REMOVED lines=73> */
[----:B------:R-:W-:-:S01]  /*6aa0*/  FFMA.FTZ R67, R70, UR16, -R68 ;  /* 0x0000001046437c23 */ /* 0x000fc20008010844 */
[----:B------:R-:W-:-:S04]  /*6ab0*/  FFMA.FTZ R68, R126, UR16, -R68 ;  /* 0x000000107e447c23 */ /* 0x000fc80008010844 */
        /* <DEDUP_REMOVED lines=12> */
[----:B------:R-:W-:-:S05]  /*6b80*/  @!P1 VIADD R7, R129, 0x13240 ;  /* 0x0001324081079836 */ /* 0x000fca0000000000 */
[----:B------:R-:W-:Y:S01]  /*6b90*/  @!P1 PRMT R7, RZ, 0x654, R7 ;  /* 0x00000654ff079816 */ /* 0x000fe20000000007 */
[----:B------:R-:W1:Y:S01]  /*6ba0*/  MUFU.EX2 R56, R56 ;  /* 0x0000003800387308 */ /* 0x000e620000000800 */
[----:B---3--:R-:W-:-:S02]  /*6bb0*/  FADD.FTZ R127, R57, R8 ;  /* 0x00000008397f7221 */ /* 0x008fc40000010000 */
[----:B------:R3:W-:Y:S05]  /*6bc0*/  @!P1 SYNCS.ARRIVE.TRANS64.RED.A1T0 RZ, [R7+URZ], RZ ;  /* 0x000000ff07ff99a7 */ /* 0x0007ea000810043f */
        /* <DEDUP_REMOVED lines=26> */
.L_x_10196:
        /* <DEDUP_REMOVED lines=81> */
[----:B------:R-:W-:Y:S01]  /*7280*/  MOV R6, R71 ;  /* 0x0000004700067202 */ /* 0x000fe20000000f00 */
[----:B------:R-:W-:Y:S06]  /*7290*/  @P1 BRA `(.L_x_10197) ;  /* 0xffffffd000f01947 */ /* 0x000fec000383ffff */
.L_x_10187:
[----:B------:R-:W-:Y:S06]  /*72a0*/  BAR.ARV 0x8, 0x1a0 ;  /* 0x0206800000007b1d */ /* 0x000fec0000002000 */
[----:B------:R-:W-:Y:S05]  /*72b0*/  @!P0 BRA `(.L_x_10198) ;  /* 0x0000000000048947 */ /* 0x000fea0003800000 */
[----:B------:R-:W-:Y:S01]  /*72c0*/  BPT.TRAP 0x1 ;  /* 0x000000040000795c */ /* 0x000fe20000300000 */
.L_x_10198:
[----:B------:R-:W-:Y:S01]  /*72d0*/  ULEA UR8, UR49, UR40, 0x3 ;  /* 0x0000002831087291 */ /* 0x000fe2000f8e183f */
[----:B------:R-:W-:-:S05]  /*72e0*/  IMAD.U32 R0, RZ, RZ, UR48 ;  /* 0x00000030ff007e24 */ /* 0x000fca000f8e00ff */
[----:B------:R-:W-:-:S04]  /*72f0*/  SHF.L.U32 R0, R0, 0x1f, RZ ;  /* 0x0000001f00007819 */ /* 0x000fc800000006ff */
[----:B------:R1:W2:Y:S01]  /*7300*/  SYNCS.PHASECHK.TRANS64.TRYWAIT P1, [UR8+0x13250], R0 ;  /* 0x01325000ff0075a7 */ /* 0x0002a20008020148 */
[----:B------:R-:W-:Y:S05]  /*7310*/  @!P0 BRA `(.L_x_10199) ;  /* 0x0000000000048947 */ /* 0x000fea0003800000 */
[----:B------:R-:W-:Y:S01]  /*7320*/  BPT.TRAP 0x1 ;  /* 0x000000040000795c */ /* 0x000fe20000300000 */
.L_x_10199:
[----:B--2---:R-:W-:Y:S05]  /*7330*/  @P1 BRA `(.L_x_10200) ;  /* 0x0000000000081947 */ /* 0x004fea0003800000 */
[----:B------:R-:W2:Y:S02]  /*7340*/  SYNCS.PHASECHK.TRANS64.TRYWAIT P1, [UR8+0x13250], R0 ;  /* 0x01325000ff0075a7 */ /* 0x000ea40008020148 */
[----:B--2---:R-:W-:Y:S05]  /*7350*/  @!P1 BRA `(.L_x_10201) ;  /* 0x0000003800049947 */ /* 0x004fea0003800000 */
.L_x_10200:
        /* <DEDUP_REMOVED lines=9> */
[----:B------:R-:W-:-:S03]  /*73f0*/  PLOP3.LUT P1, PT, PT, PT, UP0, 0x80, 0x0 ;  /* 0x000000000000781c */ /* 0x000fc60003f2f008 */
[----:B------:R-:W-:Y:S02]  /*7400*/  UIMAD UR9, UR49, 0x280, UR9 ;  /* 0x00000280310978a4 */ /* 0x000fe4000f8e0209 */
[----:B------:R-:W-:Y:S01]  /*7410*/  @UP0 USHF.R.S32.HI UR7, URZ, 0x1f, UR44 ;  /* 0x0000001f3f070899 */ /* 0x000fe2000801142c */
[----:B------:R-:W-:Y:S01]  /*7420*/  @UP0 ULDC.64 UR12, c[0x0][0x9c8] ;  /* 0x00027200000c0ab9 */ /* 0x000fe20000000a00 */
[----:B------:R-:W-:Y:S02]  /*7430*/  @UP0 ULDC.64 UR14, c[0x0][0x9d0] ;  /* 0x00027400000e0ab9 */ /* 0x000fe40000000a00 */
[----:B------:R-:W-:Y:S02]  /*7440*/  @UP0 UIMAD UR6, UR7, UR12, URZ ;  /* 0x0000000c070602a4 */ /* 0x000fe4000f8e023f */
[----:B------:R-:W-:Y:S02]  /*7450*/  @UP0 USHF.R.S32.HI UR7, URZ, 0x1f, UR41 ;  /* 0x0000001f3f070899 */ /* 0x000fe40008011429 */
[----:B------:R-:W-:-:S02]  /*7460*/  @UP0 UIMAD UR6, UR44, UR13, UR6 ;  /* 0x0000000d2c0602a4 */ /* 0x000fc4000f8e0206 */
[----:B------:R-:W-:Y:S02]  /*7470*/  @UP0 UIMAD UR7, UR7, UR14, URZ ;  /* 0x0000000e070702a4 */ /* 0x000fe4000f8e023f */
[----:B------:R-:W-:Y:S02]  /*7480*/  @UP0 UIMAD.WIDE.U32 UR10, UR44, UR12, URZ ;  /* 0x0000000c2c0a02a5 */ /* 0x000fe4000f8e003f */
[----:B------:R-:W-:Y:S02]  /*7490*/  @UP0 UIMAD UR12, UR41, UR15, UR7 ;  /* 0x0000000f290c02a4 */ /* 0x000fe4000f8e0207 */
[----:B------:R-:W-:Y:S01]  /*74a0*/  @UP0 UIADD3 UR11, UR11, UR6, URZ ;  /* 0x000000060b0b0290 */ /* 0x000fe2000fffe03f */
[----:B------:R-:W-:Y:S02]  /*74b0*/  UMOV UR7, 0xc0000010 ;  /* 0xc000001000077882 */ /* 0x000fe40000000000 */
[----:B------:R-:W-:Y:S02]  /*74c0*/  UMOV UR6, UR9 ;  /* 0x0000000900067c82 */ /* 0x000fe40008000000 */
[----:B------:R-:W-:Y:S01]  /*74d0*/  QGMMA.64x64x32.F32.E4M3.E4M3 R24, R152, gdesc[UR4], R24, gsb0 ;  /* 0x00e0000498187df3 */ /* 0x000fe20008000818 */
[----:B------:R-:W-:-:S04]  /*74e0*/  @UP0 UIMAD.WIDE.U32 UR6, UR41, UR14, UR10 ;  /* 0x0000000e290602a5 */ /* 0x000fc8000f8e000a */
[----:B------:R-:W-:Y:S02]  /*74f0*/  @UP0 UIADD3 UR7, UR7, UR12, URZ ;  /* 0x0000000c07070290 */ /* 0x000fe4000fffe03f */
[----:B------:R-:W-:-:S04]  /*7500*/  @UP0 ULEA UR4, UP1, UR6, UR4, 0x2 ;  /* 0x0000000406040291 */ /* 0x000fc8000f82103f */
[----:B------:R-:W-:Y:S02]  /*7510*/  @UP0 ULEA.HI.X UR5, UR6, UR5, UR7, 0x2, UP1 ;  /* 0x0000000506050291 */ /* 0x000fe400088f1407 */
[----:B------:R-:W-:-:S04]  /*7520*/  IMAD.U32 R4, RZ, RZ, UR4 ;  /* 0x00000004ff047e24 */ /* 0x000fc8000f8e00ff */
[----:B------:R-:W-:Y:S01]  /*7530*/  MOV R5, UR5 ;  /* 0x0000000500057c02 */ /* 0x000fe20008000f00 */
[----:B------:R-:W-:-:S04]  /*7540*/  UIADD3 UR6, UR9, 0x80, URZ ;  /* 0x0000008009067890 */ /* 0x000fc8000fffe03f */
[----:B------:R3:W4:Y:S01]  /*7550*/  @P1 LDG.E R6, desc[UR54][R4.64] ;  /* 0x0000003604061981 */ /* 0x000722000c1e1900 */
[----:B------:R-:W-:Y:S01]  /*7560*/  UMOV UR7, 0xc0000010 ;  /* 0xc000001000077882 */ /* 0x000fe20000000000 */
[----:B------:R-:W-:Y:S02]  /*7570*/  WARPGROUP.DEPBAR.LE gsb0, 0x0 ;  /* 0x00008000000079c5 */ /* 0x000fe40000010000 */
[----:B------:R-:W-:-:S06]  /*7580*/  WARPGROUP.ARRIVE ;  /* 0x00000000000079c5 */ /* 0x000fcc0000000000 */
[----:B------:R-:W-:Y:S01]  /*7590*/  QGMMA.64x64x32.F32.E4M3.E4M3 R24, R136, gdesc[UR4], R24, gsb0 ;  /* 0x00e0000488187df3 */ /* 0x000fe20008000818 */
[----:B------:R-:W-:Y:S01]  /*75a0*/  UIADD3 UR6, UR9, 0x100, URZ ;  /* 0x0000010009067890 */ /* 0x000fe2000fffe03f */
[----:B------:R-:W-:Y:S01]  /*75b0*/  UMOV UR7, 0xc0000010 ;  /* 0xc000001000077882 */ /* 0x000fe20000000000 */
[----:B------:R-:W-:Y:S02]  /*75c0*/  WARPGROUP.DEPBAR.LE gsb0, 0x0 ;  /* 0x00008000000079c5 */ /* 0x000fe40000010000 */
[----:B------:R-:W-:-:S06]  /*75d0*/  WARPGROUP.ARRIVE ;  /* 0x00000000000079c5 */ /* 0x000fcc0000000000 */
[----:B------:R-:W-:Y:S01]  /*75e0*/  QGMMA.64x64x32.F32.E4M3.E4M3 R24, R140, gdesc[UR4], R24, gsb0 ;  /* 0x00e000048c187df3 */ /* 0x000fe20008000818 */
[----:B------:R-:W-:Y:S01]  /*75f0*/  UIADD3 UR6, UR9, 0x180, URZ ;  /* 0x0000018009067890 */ /* 0x000fe2000fffe03f */
[----:B------:R-:W-:Y:S01]  /*7600*/  UMOV UR7, 0xc0000010 ;  /* 0xc000001000077882 */ /* 0x000fe20000000000 */
[----:B--2---:R-:W2:Y:S04]  /*7610*/  SHFL.BFLY PT, R3, R8, 0x2, 0x1f ;  /* 0x0c401f0008037f89 */ /* 0x004ea800000e0000 */
[----:B---3--:R-:W3:Y:S01]  /*7620*/  SHFL.BFLY PT, R4, R7, 0x2, 0x1f ;  /* 0x0c401f0007047f89 */ /* 0x008ee200000e0000 */
[----:B------:R-:W-:Y:S02]  /*7630*/  WARPGROUP.DEPBAR.LE gsb0, 0x0 ;  /* 0x00008000000079c5 */ /* 0x000fe40000010000 */
[----:B------:R-:W-:-:S06]  /*7640*/  WARPGROUP.ARRIVE ;  /* 0x00000000000079c5 */ /* 0x000fcc0000000000 */
[----:B------:R-:W-:Y:S01]  /*7650*/  QGMMA.64x64x32.F32.E4M3.E4M3 R24, R144, gdesc[UR4], R24, gsb0 ;  /* 0x00e0000490187df3 */ /* 0x000fe20008000818 */
[----:B--2---:R-:W-:-:S01]  /*7660*/  FADD.FTZ R3, R3, R8 ;  /* 0x0000000803037221 */ /* 0x004fc20000010000 */
[----:B------:R-:W-:Y:S01]  /*7670*/  UIADD3 UR6, UR9, 0x200, URZ ;  /* 0x0000020009067890 */ /* 0x000fe2000fffe03f */
[----:B---3--:R-:W-:-:S01]  /*7680*/  FADD.FTZ R4, R4, R7 ;  /* 0x0000000704047221 */ /* 0x008fc20000010000 */
[----:B------:R-:W-:Y:S02]  /*7690*/  UMOV UR7, 0xc0000010 ;  /* 0xc000001000077882 */ /* 0x000fe40000000000 */
[----:B-1----:R-:W1:Y:S04]  /*76a0*/  SHFL.BFLY PT, R0, R3, 0x1, 0x1f ;  /* 0x0c201f0003007f89 */ /* 0x002e6800000e0000 */
[----:B------:R-:W2:Y:S01]  /*76b0*/  SHFL.BFLY PT, R5, R4, 0x1, 0x1f ;  /* 0x0c201f0004057f89 */ /* 0x000ea200000e0000 */
[----:B-1----:R-:W-:-:S01]  /*76c0*/  FADD.FTZ R10, R3, R0 ;  /* 0x00000000030a7221 */ /* 0x002fc20000010000 */
[----:B--2---:R-:W-:-:S04]  /*76d0*/  FADD.FTZ R11, R4, R5 ;  /* 0x00000005040b7221 */ /* 0x004fc80000010000 */
[C---:B------:R-:W-:Y:S01]  /*76e0*/  FSETP.NE.FTZ.AND P1, PT, R10.reuse, RZ, PT ;  /* 0x000000ff0a00720b */ /* 0x040fe20003f35000 */
[----:B------:R-:W-:Y:S01]  /*76f0*/  FMUL.FTZ R12, R10, 0.00390625 ;  /* 0x3b8000000a0c7820 */ /* 0x000fe20000410000 */
[----:B------:R-:W-:Y:S01]  /*7700*/  FMUL.FTZ R13, R11, 0.00390625 ;  /* 0x3b8000000b0d7820 */ /* 0x000fe20000410000 */
[----:B------:R-:W-:Y:S01]  /*7710*/  IMAD.MOV.U32 R5, RZ, RZ, RZ ;  /* 0x000000ffff057224 */ /* 0x000fe200078e00ff */
[----:B------:R-:W-:Y:S02]  /*7720*/  WARPGROUP.DEPBAR.LE gsb0, 0x0 ;  /* 0x00008000000079c5 */ /* 0x000fe40000010000 */
[----:B------:R-:W-:-:S06]  /*7730*/  WARPGROUP.ARRIVE ;  /* 0x00000000000079c5 */ /* 0x000fcc0000000000 */
[----:B------:R-:W-:Y:S01]  /*7740*/  QGMMA.64x64x32.F32.E4M3.E4M3 R24, R148, gdesc[UR4], R24, gsb0 ;  /* 0x00e0000494187df3 */ /* 0x000fe20008000818 */
[----:B------:R-:W-:Y:S02]  /*7750*/  FSETP.NE.FTZ.AND P2, PT, R12, RZ, PT ;  /* 0x000000ff0c00720b */ /* 0x000fe40003f55000 */
[----:B------:R-:W-:Y:S01]  /*7760*/  FSETP.NE.FTZ.AND P3, PT, R13, RZ, PT ;  /* 0x000000ff0d00720b */ /* 0x000fe20003f75000 */
[----:B------:R-:W-:Y:S01]  /*7770*/  @P1 MUFU.RCP R5, R10 ;  /* 0x0000000a00051308 */ /* 0x000fe20000001000 */
[----:B------:R-:W-:Y:S01]  /*7780*/  FSETP.NE.FTZ.AND P1, PT, R11, RZ, PT ;  /* 0x000000ff0b00720b */ /* 0x000fe20003f35000 */
[----:B------:R-:W-:-:S08]  /*7790*/  IMAD.MOV.U32 R9, RZ, RZ, RZ ;  /* 0x000000ffff097224 */ /* 0x000fd000078e00ff */
[----:B------:R-:W1:Y:S08]  /*77a0*/  @P2 MUFU.LG2 R4, R12 ;  /* 0x0000000c00042308 */ /* 0x000e700000000c00 */
[----:B------:R-:W2:Y:S08]  /*77b0*/  @P3 MUFU.LG2 R8, R13 ;  /* 0x0000000d00083308 */ /* 0x000eb00000000c00 */
[----:B------:R-:W3:Y:S01]  /*77c0*/  @P1 MUFU.RCP R9, R11 ;  /* 0x0000000b00091308 */ /* 0x000ee20000001000 */
[----:B------:R-:W-:-:S02]  /*77d0*/  IMAD.U32 R7, RZ, RZ, UR16 ;  /* 0x00000010ff077e24 */ /* 0x000fc4000f8e00ff */
[----:B------:R-:W-:Y:S02]  /*77e0*/  IMAD.U32 R15, RZ, RZ, UR16 ;  /* 0x00000010ff0f7e24 */ /* 0x000fe4000f8e00ff */
[----:B-1----:R-:W-:Y:S01]  /*77f0*/  @P2 FMUL.FTZ R4, R4, 0.69314718246459960938 ;  /* 0x3f31721804042820 */ /* 0x002fe20000410000 */
[----:B------:R-:W-:Y:S01]  /*7800*/  @P2 FMUL.FTZ R7, R7, 0.69314718246459960938 ;  /* 0x3f31721807072820 */ /* 0x000fe20000410000 */
[----:B------:R-:W-:Y:S01]  /*7810*/  @P3 FMUL.FTZ R15, R15, 0.69314718246459960938 ;  /* 0x3f3172180f0f3820 */ /* 0x000fe20000410000 */
[----:B--2---:R-:W-:Y:S01]  /*7820*/  @P3 FMUL.FTZ R8, R8, 0.69314718246459960938 ;  /* 0x3f31721808083820 */ /* 0x004fe20000410000 */
[----:B------:R-:W-:Y:S01]  /*7830*/  MOV R3, 0xff800000 ;  /* 0xff80000000037802 */ /* 0x000fe20000000f00 */
[----:B------:R-:W-:Y:S02]  /*7840*/  IMAD.MOV.U32 R0, RZ, RZ, -0x800000 ;  /* 0xff800000ff007424 */ /* 0x000fe400078e00ff */
[----:B------:R-:W-:-:S01]  /*7850*/  @P2 FFMA.FTZ R3, R7, R66, R4 ;  /* 0x0000004207032223 */ /* 0x000fc20000010004 */
[----:B------:R-:W-:Y:S01]  /*7860*/  @P3 FFMA.FTZ R0, R15, R71, R8 ;  /* 0x000000470f003223 */ /* 0x000fe20000010008 */
[-C--:B----4-:R-:W-:Y:S01]  /*7870*/  FMUL.FTZ R10, R5, R6.reuse ;  /* 0x00000006050a7220 */ /* 0x090fe20000410000 */
[----:B---3--:R-:W-:Y:S01]  /*7880*/  FMUL.FTZ R57, R9, R6 ;  /* 0x0000000609397220 */ /* 0x008fe20000410000 */
[----:B------:R-:W-:-:S02]  /*7890*/  WARPGROUP.DEPBAR.LE gsb0, 0x0 ;  /* 0x00008000000079c5 */ /* 0x000fc40000010000 */
[----:B------:R-:W-:Y:S05]  /*78a0*/  @!P0 BRA `(.L_x_10202) ;  /* 0x0000000000048947 */ /* 0x000fea0003800000 */
[----:B------:R-:W-:Y:S01]  /*78b0*/  BPT.TRAP 0x1 ;  /* 0x000000040000795c */ /* 0x000fe20000300000 */
.L_x_10202:
[----:B------:R-:W-:Y:S01]  /*78c0*/  IMAD.SHL.U32 R4, R2, 0x4, RZ ;  /* 0x0000000402047824 */ /* 0x000fe200078e00ff */
[----:B------:R-:W-:Y:S01]  /*78d0*/  ULDC.64 UR4, c[0x4][0x38] ;  /* 0x01000e0000047ab9 */ /* 0x000fe20000000a00 */
        /* <DEDUP_REMOVED lines=9> */
[----:B------:R-:W-:Y:S01]  /*7970*/  FMUL.FTZ R15, R34, R57 ;  /* 0x00000039220f7220 */ /* 0x000fe20000410000 */
[-C--:B------:R-:W-:Y:S01]  /*7980*/  FMUL.FTZ R20, R37, R10.reuse ;  /* 0x0000000a25147220 */ /* 0x080fe20000410000 */
[----:B------:R-:W-:Y:S01]  /*7990*/  FMUL.FTZ R21, R33, R10 ;  /* 0x0000000a21157220 */ /* 0x000fe20000410000 */
[----:B------:R-:W-:-:S02]  /*79a0*/  IMAD.X R5, RZ, RZ, UR5, P0 ;  /* 0x00000005ff057e24 */ /* 0x000fc400080e06ff */
[-C--:B------:R-:W-:Y:S01]  /*79b0*/  FMUL.FTZ R28, R40, R10.reuse ;  /* 0x0000000a281c7220 */ /* 0x080fe20000410000 */
[----:B------:R-:W-:Y:S01]  /*79c0*/  F2FP.BF16.F32.PACK_AB R6, R6, R7 ;  /* 0x000000070606723e */ /* 0x000fe200000010ff */
[-C--:B------:R-:W-:Y:S01]  /*79d0*/  FMUL.FTZ R25, R44, R10.reuse ;  /* 0x0000000a2c197220 */ /* 0x080fe20000410000 */
[----:B------:R-:W-:Y:S01]  /*79e0*/  F2FP.BF16.F32.PACK_AB R9, R8, R9 ;  /* 0x000000090809723e */ /* 0x000fe200000010ff */
[----:B------:R1:W2:Y:S01]  /*79f0*/  LDG.E.CONSTANT R56, desc[UR54][R4.64] ;  /* 0x0000003604387981 */ /* 0x0002a2000c1e9900 */
[-C--:B------:R-:W-:Y:S01]  /*7a00*/  FMUL.FTZ R29, R45, R10.reuse ;  /* 0x0000000a2d1d7220 */ /* 0x080fe20000410000 */
[-C--:B------:R-:W-:Y:S01]  /*7a10*/  FMUL.FTZ R32, R41, R10.reuse ;  /* 0x0000000a29207220 */ /* 0x080fe20000410000 */
[-C--:B------:R-:W-:Y:S01]  /*7a20*/  FMUL.FTZ R33, R52, R10.reuse ;  /* 0x0000000a34217220 */ /* 0x080fe20000410000 */
[-C--:B------:R-:W-:Y:S01]  /*7a30*/  FMUL.FTZ R36, R48, R10.reuse ;  /* 0x0000000a30247220 */ /* 0x080fe20000410000 */
[-C--:B------:R-:W-:Y:S01]  /*7a40*/  FMUL.FTZ R37, R53, R10.reuse ;  /* 0x0000000a35257220 */ /* 0x080fe20000410000 */
[----:B------:R-:W-:Y:S01]  /*7a50*/  FMUL.FTZ R40, R49, R10 ;  /* 0x0000000a31287220 */ /* 0x000fe20000410000 */
[----:B------:R-:W-:Y:S01]  /*7a60*/  IADD3 R7, P2, R156, 0x40, RZ ;  /* 0x000000409c077810 */ /* 0x000fe20007f5e0ff */
[-C--:B------:R-:W-:Y:S01]  /*7a70*/  FMUL.FTZ R10, R31, R57.reuse ;  /* 0x000000391f0a7220 */ /* 0x080fe20000410000 */
[-C--:B------:R-:W-:Y:S01]  /*7a80*/  FMUL.FTZ R11, R27, R57.reuse ;  /* 0x000000391b0b7220 */ /* 0x080fe20000410000 */
[-C--:B-1----:R-:W-:Y:S01]  /*7a90*/  FMUL.FTZ R4, R30, R57.reuse ;  /* 0x000000391e047220 */ /* 0x082fe20000410000 */
[----:B------:R-:W-:Y:S01]  /*7aa0*/  FMUL.FTZ R5, R26, R57 ;  /* 0x000000391a057220 */ /* 0x000fe20000410000 */
[----:B------:R-:W-:Y:S01]  /*7ab0*/  F2FP.BF16.F32.PACK_AB R12, R12, R13 ;  /* 0x0000000d0c0c723e */ /* 0x000fe200000010ff */
[----:B------:R-:W-:Y:S01]  /*7ac0*/  FMUL.FTZ R23, R39, R57 ;  /* 0x0000003927177220 */ /* 0x000fe20000410000 */
[----:B------:R-:W-:Y:S01]  /*7ad0*/  F2FP.BF16.F32.PACK_AB R14, R14, R15 ;  /* 0x0000000f0e0e723e */ /* 0x000fe200000010ff */
[----:B------:R-:W-:Y:S01]  /*7ae0*/  FMUL.FTZ R24, R35, R57 ;  /* 0x0000003923187220 */ /* 0x000fe20000410000 */
[----:B------:R-:W-:Y:S01]  /*7af0*/  F2FP.BF16.F32.PACK_AB R4, R4, R5 ;  /* 0x000000050404723e */ /* 0x000fe200000010ff */
[-C--:B------:R-:W-:Y:S01]  /*7b00*/  FMUL.FTZ R34, R54, R57.reuse ;  /* 0x0000003936227220 */ /* 0x080fe20000410000 */
[----:B------:R-:W-:Y:S01]  /*7b10*/  LOP3.LUT P0, R5, R2, 0x3, RZ, 0xc0, !PT ;  /* 0x0000000302057812 */ /* 0x000fe2000780c0ff */
[----:B------:R-:W-:Y:S01]  /*7b20*/  FMUL.FTZ R35, R50, R57 ;  /* 0x0000003932237220 */ /* 0x000fe20000410000 */
[----:B------:R-:W-:Y:S01]  /*7b30*/  F2FP.BF16.F32.PACK_AB R11, R10, R11 ;  /* 0x0000000b0a0b723e */ /* 0x000fe200000010ff */
[-C--:B------:R-:W-:Y:S01]  /*7b40*/  FMUL.FTZ R26, R46, R57.reuse ;  /* 0x000000392e1a7220 */ /* 0x080fe20000410000 */
[----:B------:R-:W-:Y:S01]  /*7b50*/  ISETP.EQ.OR P0, PT, R5, 0x3, !P0 ;  /* 0x000000030500780c */ /* 0x000fe20004702670 */
[-C--:B------:R-:W-:Y:S01]  /*7b60*/  FMUL.FTZ R27, R42, R57.reuse ;  /* 0x000000392a1b7220 */ /* 0x080fe20000410000 */
[----:B------:R-:W-:Y:S01]  /*7b70*/  F2FP.BF16.F32.PACK_AB R40, R37, R40 ;  /* 0x000000282528723e */ /* 0x000fe200000010ff */
[----:B------:R-:W-:Y:S01]  /*7b80*/  FMUL.FTZ R30, R47, R57 ;  /* 0x000000392f1e7220 */ /* 0x000fe20000410000 */
[----:B------:R-:W-:Y:S01]  /*7b90*/  SEL R13, R6, R9, P0 ;  /* 0x00000009060d7207 */ /* 0x000fe20000000000 */
[-C--:B------:R-:W-:Y:S01]  /*7ba0*/  FMUL.FTZ R31, R43, R57.reuse ;  /* 0x000000392b1f7220 */ /* 0x080fe20000410000 */
[----:B------:R-:W-:Y:S01]  /*7bb0*/  SEL R15, R9, R6, P0 ;  /* 0x00000006090f7207 */ /* 0x000fe20000000000 */
[-C--:B------:R-:W-:Y:S01]  /*7bc0*/  FMUL.FTZ R38, R55, R57.reuse ;  /* 0x0000003937267220 */ /* 0x080fe20000410000 */
[----:B------:R-:W-:Y:S01]  /*7bd0*/  LOP3.LUT R6, R7, 0x380, RZ, 0xc0, !PT ;  /* 0x0000038007067812 */ /* 0x000fe200078ec0ff */
[----:B------:R-:W-:Y:S01]  /*7be0*/  FMUL.FTZ R51, R51, R57 ;  /* 0x0000003933337220 */ /* 0x000fe20000410000 */
[----:B------:R-:W-:Y:S01]  /*7bf0*/  IADD3 R9, P3, R156, 0x20, RZ ;  /* 0x000000209c097810 */ /* 0x000fe20007f7e0ff */
[----:B------:R-:W1:Y:S01]  /*7c00*/  LDC.64 R46, c[0x0][0xb78] ;  /* 0x0002de00ff2e7b82 */ /* 0x000e620000000a00 */
[----:B------:R-:W-:Y:S01]  /*7c10*/  SHF.R.U64 R6, R6, 0x3, RZ ;  /* 0x0000000306067819 */ /* 0x000fe200000012ff */
[----:B------:R-:W-:Y:S01]  /*7c20*/  UIADD3 UR8, UR8, 0x13260, URZ ;  /* 0x0001326008087890 */ /* 0x000fe2000fffe03f */
[----:B------:R-:W-:Y:S01]  /*7c30*/  LOP3.LUT R8, R9, 0x380, RZ, 0xc0, !PT ;  /* 0x0000038009087812 */ /* 0x000fe200078ec0ff */
[----:B------:R-:W-:Y:S01]  /*7c40*/  USHF.R.S32.HI UR4, URZ, 0x1f, UR43 ;  /* 0x0000001f3f047899 */ /* 0x000fe2000801142b */
[----:B------:R-:W-:Y:S01]  /*7c50*/  SEL R37, R4, R11, P0 ;  /* 0x0000000b04257207 */ /* 0x000fe20000000000 */
[----:B------:R-:W-:Y:S01]  /*7c60*/  ULDC.64 UR6, c[0x0][0xb70] ;  /* 0x0002dc0000067ab9 */ /* 0x000fe20000000a00 */
[----:B------:R-:W-:Y:S01]  /*7c70*/  SEL R39, R11, R4, P0 ;  /* 0x000000040b277207 */ /* 0x000fe20000000000 */
[----:B------:R-:W-:Y:S01]  /*7c80*/  UPRMT UR8, UR50, 0x654, UR8 ;  /* 0x0000065432087896 */ /* 0x000fe20008000008 */
[----:B------:R-:W-:Y:S01]  /*7c90*/  LOP3.LUT R11, R156, 0x380, RZ, 0xc0, !PT ;  /* 0x000003809c0b7812 */ /* 0x000fe200078ec0ff */
[----:B------:R-:W-:Y:S01]  /*7ca0*/  UIADD3 UR42, -UR42, URZ, URZ ;  /* 0x0000003f2a2a7290 */ /* 0x000fe2000fffe13f */
[----:B------:R-:W-:Y:S01]  /*7cb0*/  F2FP.BF16.F32.PACK_AB R33, R33, R36 ;  /* 0x000000242121723e */ /* 0x000fe200000010ff */
[----:B------:R-:W-:Y:S01]  /*7cc0*/  UIMAD UR4, UR4, UR6, URZ ;  /* 0x00000006040472a4 */ /* 0x000fe2000f8e023f */
[----:B------:R-:W-:Y:S01]  /*7cd0*/  LOP3.LUT R6, R6, R7, RZ, 0x3c, !PT ;  /* 0x0000000706067212 */ /* 0x000fe200078e3cff */
[----:B------:R-:W-:Y:S01]  /*7ce0*/  IMAD.X R7, RZ, RZ, R157, P2 ;  /* 0x000000ffff077224 */ /* 0x000fe200010e069d */
[----:B------:R-:W-:Y:S01]  /*7cf0*/  SHF.R.U64 R8, R8, 0x3, RZ ;  /* 0x0000000308087819 */ /* 0x000fe200000012ff */
[----:B------:R-:W-:Y:S01]  /*7d00*/  ULDC UR5, c[0x0][0xda8] ;  /* 0x00036a0000057ab9 */ /* 0x000fe20000000800 */
[----:B------:R-:W-:Y:S01]  /*7d10*/  F2FP.BF16.F32.PACK_AB R21, R20, R21 ;  /* 0x000000151415723e */ /* 0x000fe200000010ff */
[----:B------:R-:W-:Y:S01]  /*7d20*/  UIMAD UR42, UR5, UR42, UR52 ;  /* 0x0000002a052a72a4 */ /* 0x000fe2000f8e0234 */
[----:B------:R-:W-:Y:S01]  /*7d30*/  F2FP.BF16.F32.PACK_AB R34, R34, R35 ;  /* 0x000000232222723e */ /* 0x000fe200000010ff */
[----:B------:R-:W-:Y:S01]  /*7d40*/  UIMAD.WIDE.U32 UR10, UR43, UR6, URZ ;  /* 0x000000062b0a72a5 */ /* 0x000fe2000f8e003f */
[----:B------:R-:W-:Y:S01]  /*7d50*/  SHF.R.U64 R11, R11, 0x3, RZ ;  /* 0x000000030b0b7819 */ /* 0x000fe200000012ff */
[----:B------:R-:W-:Y:S01]  /*7d60*/  UIMAD UR4, UR43, UR7, UR4 ;  /* 0x000000072b0472a4 */ /* 0x000fe2000f8e0204 */
[----:B------:R-:W-:Y:S01]  /*7d70*/  F2FP.BF16.F32.PACK_AB R23, R23, R24 ;  /* 0x000000181717723e */ /* 0x000fe200000010ff */
[----:B------:R-:W-:Y:S01]  /*7d80*/  UIMAD UR42, UR42, 0xc0, URZ ;  /* 0x000000c02a2a78a4 */ /* 0x000fe2000f8e023f */
[----:B------:R-:W-:Y:S01]  /*7d90*/  SEL R35, R33, R40, P0 ;  /* 0x0000002821237207 */ /* 0x000fe20000000000 */
[----:B------:R-:W-:Y:S01]  /*7da0*/  SYNCS.ARRIVE.TRANS64.RED.A1T0 RZ, [UR8], RZ ;  /* 0x000000ffffff79a7 */ /* 0x000fe20008100408 */
[----:B------:R-:W-:Y:S01]  /*7db0*/  IADD3 R5, P1, R156, 0x60, RZ ;  /* 0x000000609c057810 */ /* 0x000fe20007f3e0ff */
[----:B------:R-:W-:Y:S01]  /*7dc0*/  UIADD3 UR4, UR11, UR4, URZ ;  /* 0x000000040b047290 */ /* 0x000fe2000fffe03f */
[----:B------:R-:W-:Y:S01]  /*7dd0*/  F2FP.BF16.F32.PACK_AB R25, R25, R28 ;  /* 0x0000001c1919723e */ /* 0x000fe200000010ff */
[----:B------:R-:W-:Y:S01]  /*7de0*/  USHF.R.S32.HI UR5, URZ, 0x1f, UR44 ;  /* 0x0000001f3f057899 */ /* 0x000fe2000801142c */
[----:B------:R-:W-:Y:S01]  /*7df0*/  F2FP.BF16.F32.PACK_AB R26, R26, R27 ;  /* 0x0000001b1a1a723e */ /* 0x000fe200000010ff */
[----:B------:R-:W-:Y:S01]  /*7e00*/  VIADD R49, R16, UR42 ;  /* 0x0000002a10317c36 */ /* 0x000fe20008000000 */
[----:B------:R-:W-:-:S02]  /*7e10*/  F2FP.BF16.F32.PACK_AB R32, R29, R32 ;  /* 0x000000201d20723e */ /* 0x000fc400000010ff */
[----:B------:R-:W-:Y:S02]  /*7e20*/  F2FP.BF16.F32.PACK_AB R31, R30, R31 ;  /* 0x0000001f1e1f723e */ /* 0x000fe400000010ff */
[----:B------:R-:W-:Y:S02]  /*7e30*/  SEL R33, R40, R33, P0 ;  /* 0x0000002128217207 */ /* 0x000fe40000000000 */
[----:B------:R-:W-:Y:S01]  /*7e40*/  LOP3.LUT R8, R8, R9, RZ, 0x3c, !PT ;  /* 0x0000000908087212 */ /* 0x000fe200078e3cff */
[----:B------:R-:W-:Y:S01]  /*7e50*/  IMAD.X R9, RZ, RZ, R157, P3 ;  /* 0x000000ffff097224 */ /* 0x000fe200018e069d */
[----:B------:R-:W-:Y:S02]  /*7e60*/  F2FP.BF16.F32.PACK_AB R51, R38, R51 ;  /* 0x000000332633723e */ /* 0x000fe400000010ff */
[----:B------:R-:W-:Y:S02]  /*7e70*/  MOV R40, R6 ;  /* 0x0000000600287202 */ /* 0x000fe40000000f00 */
[----:B------:R-:W-:-:S02]  /*7e80*/  SEL R27, R12, R21, P0 ;  /* 0x000000150c1b7207 */ /* 0x000fc40000000000 */
[----:B------:R-:W-:Y:S02]  /*7e90*/  LOP3.LUT R10, R11, R156, RZ, 0x3c, !PT ;  /* 0x0000009c0b0a7212 */ /* 0x000fe400078e3cff */
[----:B------:R-:W-:Y:S01]  /*7ea0*/  SEL R21, R21, R12, P0 ;  /* 0x0000000c15157207 */ /* 0x000fe20000000000 */
[----:B-1----:R-:W-:Y:S01]  /*7eb0*/  IMAD R12, R46, UR5, RZ ;  /* 0x000000052e0c7c24 */ /* 0x002fe2000f8e02ff */
[----:B------:R-:W-:Y:S02]  /*7ec0*/  SEL R41, R14, R23, P0 ;  /* 0x000000170e297207 */ /* 0x000fe40000000000 */
[----:B------:R-:W-:Y:S02]  /*7ed0*/  LOP3.LUT R4, R5, 0x380, RZ, 0xc0, !PT ;  /* 0x0000038005047812 */ /* 0x000fe400078ec0ff */
[----:B------:R-:W-:Y:S02]  /*7ee0*/  MOV R11, R157 ;  /* 0x0000009d000b7202 */ /* 0x000fe40000000f00 */
[----:B------:R-:W-:-:S02]  /*7ef0*/  SEL R29, R25, R32, P0 ;  /* 0x00000020191d7207 */ /* 0x000fc40000000000 */
[----:B------:R-:W-:Y:S02]  /*7f00*/  SEL R23, R23, R14, P0 ;  /* 0x0000000e17177207 */ /* 0x000fe40000000000 */
[----:B------:R-:W-:Y:S02]  /*7f10*/  SEL R43, R26, R31, P0 ;  /* 0x0000001f1a2b7207 */ /* 0x000fe40000000000 */
[----:B------:R-:W-:Y:S02]  /*7f20*/  SEL R25, R32, R25, P0 ;  /* 0x0000001920197207 */ /* 0x000fe40000000000 */
[----:B------:R-:W-:Y:S02]  /*7f30*/  SEL R31, R31, R26, P0 ;  /* 0x0000001a1f1f7207 */ /* 0x000fe40000000000 */
[----:B------:R-:W-:Y:S02]  /*7f40*/  SEL R45, R34, R51, P0 ;  /* 0x00000033222d7207 */ /* 0x000fe40000000000 */
[----:B------:R-:W-:-:S02]  /*7f50*/  SEL R51, R51, R34, P0 ;  /* 0x0000002233337207 */ /* 0x000fc40000000000 */
[----:B------:R-:W-:Y:S01]  /*7f60*/  MOV R42, R8 ;  /* 0x00000008002a7202 */ /* 0x000fe20000000f00 */
[----:B------:R-:W-:Y:S01]  /*7f70*/  VIADD R9, R49, 0x8 ;  /* 0x0000000831097836 */ /* 0x000fe20000000000 */
[----:B------:R-:W-:Y:S02]  /*7f80*/  SHF.R.U64 R4, R4, 0x3, RZ ;  /* 0x0000000304047819 */ /* 0x000fe400000012ff */
[----:B------:R-:W-:Y:S01]  /*7f90*/  MOV R44, R10 ;  /* 0x0000000a002c7202 */ /* 0x000fe20000000f00 */
[----:B------:R-:W-:Y:S01]  /*7fa0*/  IMAD R11, R47, UR44, R12 ;  /* 0x0000002c2f0b7c24 */ /* 0x000fe2000f8e020c */
[----:B------:R-:W-:Y:S01]  /*7fb0*/  LOP3.LUT R4, R4, R5, RZ, 0x3c, !PT ;  /* 0x0000000504047212 */ /* 0x000fe200078e3cff */
[----:B------:R-:W-:Y:S01]  /*7fc0*/  IMAD.X R5, RZ, RZ, R157, P1 ;  /* 0x000000ffff057224 */ /* 0x000fe200008e069d */
[----:B------:R-:W-:-:S04]  /*7fd0*/  LOP3.LUT P1, RZ, R19, 0x3, RZ, 0xc0, !PT ;  /* 0x0000000313ff7812 */ /* 0x000fc8000782c0ff */
[----:B------:R-:W-:Y:S01]  /*7fe0*/  MOV R7, R4 ;  /* 0x0000000400077202 */ /* 0x000fe20000000f00 */
[----:B------:R-:W-:Y:S01]  /*7ff0*/  IMAD.U32 R4, RZ, RZ, UR10 ;  /* 0x0000000aff047e24 */ /* 0x000fe2000f8e00ff */
[----:B------:R-:W-:Y:S01]  /*8000*/  MOV R5, UR11 ;  /* 0x0000000b00057c02 */ /* 0x000fe20008000f00 */
[----:B------:R-:W-:Y:S01]  /*8010*/  IMAD.U32 R5, RZ, RZ, UR4 ;  /* 0x00000004ff057e24 */ /* 0x000fe2000f8e00ff */
[----:B------:R-:W-:Y:S02]  /*8020*/  ULDC UR4, c[0x0][0xa88] ;  /* 0x0002a20000047ab9 */ /* 0x000fe40000000800 */
[----:B------:R-:W-:Y:S01]  /*8030*/  ISETP.GE.OR P2, PT, R9, UR4, P1 ;  /* 0x0000000409007c0c */ /* 0x000fe20008f46670 */
[----:B------:R-:W-:Y:S01]  /*8040*/  IMAD.WIDE.U32 R4, R46, UR44, R4 ;  /* 0x0000002c2e047c25 */ /* 0x000fe2000f8e0004 */
[----:B------:R-:W-:Y:S02]  /*8050*/  SHF.R.S32.HI R9, RZ, 0x1f, R49 ;  /* 0x0000001fff097819 */ /* 0x000fe40000011431 */
[----:B------:R-:W-:Y:S01]  /*8060*/  ISETP.GE.OR P1, PT, R49, UR4, P1 ;  /* 0x0000000431007c0c */ /* 0x000fe20008f26670 */
[----:B------:R-:W-:Y:S01]  /*8070*/  ULDC.64 UR4, c[0x0][0xb40] ;  /* 0x0002d00000047ab9 */ /* 0x000fe20000000a00 */
[----:B--2---:R-:W-:Y:S01]  /*8080*/  LOP3.LUT R6, R56, 0x2, RZ, 0x3c, !PT ;  /* 0x0000000238067812 */ /* 0x004fe200078e3cff */
[----:B------:R-:W-:Y:S04]  /*8090*/  SHFL.IDX PT, R13, R13, R56, 0x1c1f ;  /* 0x001c1f380d0d7589 */ /* 0x000fe800000e0000 */
[----:B------:R-:W1:Y:S04]  /*80a0*/  SHFL.IDX PT, R8, R15, R6, 0x1c1f ;  /* 0x001c1f060f087589 */ /* 0x000e6800000e0000 */
[----:B------:R-:W-:Y:S04]  /*80b0*/  SHFL.IDX PT, R37, R37, R56, 0x1c1f ;  /* 0x001c1f3825257589 */ /* 0x000fe800000e0000 */
[----:B------:R-:W2:Y:S04]  /*80c0*/  SHFL.IDX PT, R24, R39, R6, 0x1c1f ;  /* 0x001c1f0627187589 */ /* 0x000ea800000e0000 */
[----:B------:R-:W-:Y:S04]  /*80d0*/  SHFL.IDX PT, R27, R27, R56, 0x1c1f ;  /* 0x001c1f381b1b7589 */ /* 0x000fe800000e0000 */
[----:B------:R3:W4:Y:S04]  /*80e0*/  SHFL.IDX PT, R10, R21, R6, 0x1c1f ;  /* 0x001c1f06150a7589 */ /* 0x00072800000e0000 */
[----:B------:R-:W-:Y:S04]  /*80f0*/  SHFL.IDX PT, R41, R41, R56, 0x1c1f ;  /* 0x001c1f3829297589 */ /* 0x000fe800000e0000 */
[----:B------:R-:W-:Y:S01]  /*8100*/  SHFL.IDX PT, R30, R23, R6, 0x1c1f ;  /* 0x001c1f06171e7589 */ /* 0x000fe200000e0000 */
[----:B-1----:R-:W-:-:S02]  /*8110*/  SEL R12, R13, R8, P0 ;  /* 0x000000080d0c7207 */ /* 0x002fc40000000000 */
[----:B---3--:R-:W-:Y:S01]  /*8120*/  IADD3 R21, P3, R49, R4, RZ ;  /* 0x0000000431157210 */ /* 0x008fe20007f7e0ff */
[----:B------:R-:W-:Y:S01]  /*8130*/  SHFL.IDX PT, R29, R29, R56, 0x1c1f ;  /* 0x001c1f381d1d7589 */ /* 0x000fe200000e0000 */
[----:B------:R-:W-:-:S03]  /*8140*/  SEL R14, R8, R13, P0 ;  /* 0x0000000d080e7207 */ /* 0x000fc60000000000 */
[----:B------:R-:W-:Y:S01]  /*8150*/  SHFL.IDX PT, R35, R35, R56, 0x1c1f ;  /* 0x001c1f3823237589 */ /* 0x000fe200000e0000 */
[----:B--2---:R-:W-:Y:S02]  /*8160*/  SEL R13, R37, R24, P0 ;  /* 0x00000018250d7207 */ /* 0x004fe40000000000 */
[----:B------:R-:W-:Y:S01]  /*8170*/  SEL R15, R24, R37, P0 ;  /* 0x00000025180f7207 */ /* 0x000fe20000000000 */
[----:B------:R-:W-:Y:S04]  /*8180*/  SHFL.IDX PT, R43, R43, R56, 0x1c1f ;  /* 0x001c1f382b2b7589 */ /* 0x000fe800000e0000 */
[----:B------:R-:W1:Y:S01]  /*8190*/  SHFL.IDX PT, R20, R25, R6, 0x1c1f ;  /* 0x001c1f0619147589 */ /* 0x000e6200000e0000 */
[----:B----4-:R-:W-:Y:S02]  /*81a0*/  SEL R8, R27, R10, P0 ;  /* 0x0000000a1b087207 */ /* 0x010fe40000000000 */
[----:B------:R-:W-:Y:S01]  /*81b0*/  SEL R10, R10, R27, P0 ;  /* 0x0000001b0a0a7207 */ /* 0x000fe20000000000 */
[----:B------:R-:W2:Y:S04]  /*81c0*/  SHFL.IDX PT, R28, R33, R6, 0x1c1f ;  /* 0x001c1f06211c7589 */ /* 0x000ea800000e0000 */
[----:B------:R-:W3:Y:S04]  /*81d0*/  SHFL.IDX PT, R36, R31, R6, 0x1c1f ;  /* 0x001c1f061f247589 */ /* 0x000ee800000e0000 */
[----:B------:R-:W-:Y:S04]  /*81e0*/  SHFL.IDX PT, R45, R45, R56, 0x1c1f ;  /* 0x001c1f382d2d7589 */ /* 0x000fe800000e0000 */
[----:B------:R4:W5:Y:S01]  /*81f0*/  SHFL.IDX PT, R38, R51, R6, 0x1c1f ;  /* 0x001c1f0633267589 */ /* 0x00096200000e0000 */
[----:B------:R-:W-:Y:S01]  /*8200*/  BAR.SYNC.DEFER_BLOCKING 0x1, 0x180 ;  /* 0x0046000000007b1d */ /* 0x000fe20000010000 */
[----:B-1----:R-:W-:-:S02]  /*8210*/  SEL R24, R29, R20, P0 ;  /* 0x000000141d187207 */ /* 0x002fc40000000000 */
[----:B----4-:R-:W-:Y:S02]  /*8220*/  IADD3.X R6, R9, R5, R11, P3, !PT ;  /* 0x0000000509067210 */ /* 0x010fe40001ffe40b */
[----:B------:R-:W-:Y:S02]  /*8230*/  SEL R9, R41, R30, P0 ;  /* 0x0000001e29097207 */ /* 0x000fe40000000000 */
[----:B------:R-:W-:Y:S02]  /*8240*/  SEL R11, R30, R41, P0 ;  /* 0x000000291e0b7207 */ /* 0x000fe40000000000 */
[----:B------:R-:W-:Y:S02]  /*8250*/  SEL R26, R20, R29, P0 ;  /* 0x0000001d141a7207 */ /* 0x000fe40000000000 */
[----:B--2---:R-:W-:Y:S02]  /*8260*/  SEL R32, R35, R28, P0 ;  /* 0x0000001c23207207 */ /* 0x004fe40000000000 */
[----:B------:R-:W-:-:S02]  /*8270*/  SEL R34, R28, R35, P0 ;  /* 0x000000231c227207 */ /* 0x000fc40000000000 */
[----:B---3--:R-:W-:Y:S02]  /*8280*/  SEL R25, R43, R36, P0 ;  /* 0x000000242b197207 */ /* 0x008fe40000000000 */
[----:B------:R-:W-:Y:S02]  /*8290*/  SEL R27, R36, R43, P0 ;  /* 0x0000002b241b7207 */ /* 0x000fe40000000000 */
[----:B-----5:R-:W-:Y:S02]  /*82a0*/  SEL R33, R45, R38, P0 ;  /* 0x000000262d217207 */ /* 0x020fe40000000000 */
[----:B------:R-:W-:Y:S01]  /*82b0*/  SEL R35, R38, R45, P0 ;  /* 0x0000002d26237207 */ /* 0x000fe20000000000 */
[----:B------:R-:W-:Y:S01]  /*82c0*/  STSM.16.M88.4 [R44], R12 ;  /* 0x0000000c2c007844 */ /* 0x000fe20000000200 */
[C---:B------:R-:W-:Y:S01]  /*82d0*/  LEA R4, P3, R21.reuse, UR4, 0x2 ;  /* 0x0000000415047c11 */ /* 0x040fe2000f8610ff */
[----:B------:R-:W-:Y:S02]  /*82e0*/  ULDC UR4, c[0x0][0xc] ;  /* 0x0000030000047ab9 */ /* 0x000fe40000000800 */
[----:B------:R-:W-:Y:S01]  /*82f0*/  STSM.16.M88.4 [R42], R8 ;  /* 0x000000082a007844 */ /* 0x000fe20000000200 */
[----:B------:R-:W-:Y:S01]  /*8300*/  LEA.HI.X R5, R21, UR5, R6, 0x2, P3 ;  /* 0x0000000515057c11 */ /* 0x000fe200098f1406 */
[----:B------:R-:W-:-:S02]  /*8310*/  UIADD3 UR52, UR4, UR52, URZ ;  /* 0x0000003404347290 */ /* 0x000fc4000fffe03f */
[----:B------:R-:W-:Y:S04]  /*8320*/  STSM.16.M88.4 [R40], R24 ;  /* 0x0000001828007844 */ /* 0x000fe80000000200 */
[----:B------:R-:W-:Y:S01]  /*8330*/  STSM.16.M88.4 [R7], R32 ;  /* 0x0000002007007844 */ /* 0x000fe20000000200 */
[----:B------:R-:W-:Y:S01]  /*8340*/  @!PT LDS RZ, [RZ] ;  /* 0x00000000fffff984 */ /* 0x000fe20000000800 */
[----:B------:R-:W-:Y:S01]  /*8350*/  @!PT LDS RZ, [RZ] ;  /* 0x00000000fffff984 */ /* 0x000fe20000000800 */
[----:B------:R-:W-:Y:S01]  /*8360*/  @!PT LDS RZ, [RZ] ;  /* 0x00000000fffff984 */ /* 0x000fe20000000800 */
[----:B------:R-:W-:Y:S01]  /*8370*/  @!PT LDS RZ, [RZ] ;  /* 0x00000000fffff984 */ /* 0x000fe20000000800 */
        /* <DEDUP_REMOVED lines=12> */
[----:B------:R-:W-:Y:S01]  /*8440*/  UIADD3 UR4, UP0, UR56, 0x9f0, URZ ;  /* 0x000009f038047890 */ /* 0x000fe2000ff1e03f */
[----:B------:R-:W-:Y:S01]  /*8450*/  UMOV UR41, URZ ;  /* 0x0000003f00297c82 */ /* 0x000fe20008000000 */
[----:B------:R-:W-:Y:S02]  /*8460*/  UMOV UR45, URZ ;  /* 0x0000003f002d7c82 */ /* 0x000fe40008000000 */
[----:B------:R-:W-:Y:S02]  /*8470*/  UIADD3.X UR5, URZ, UR57, URZ, UP0, !UPT ;  /* 0x000000393f057290 */ /* 0x000fe400087fe43f */
[----:B------:R-:W-:-:S04]  /*8480*/  UIADD3 UR6, UR40, 0x13220, URZ ;  /* 0x0001322028067890 */ /* 0x000fc8000fffe03f */
[----:B------:R-:W-:-:S03]  /*8490*/  UPRMT UR6, URZ, 0x654, UR6 ;  /* 0x000006543f067896 */ /* 0x000fc60008000006 */
[----:B------:R2:W-:Y:S01]  /*84a0*/  UTMASTG.5D [UR40], [UR4] ;  /* 0x00000028040073b5 */ /* 0x0005e20008020000 */
[----:B------:R0:W-:Y:S01]  /*84b0*/  UTMACMDFLUSH ;  /* 0x00000000000079b7 */ /* 0x0001e20000000000 */
[----:B------:R-:W-:-:S04]  /*84c0*/  DEPBAR.LE SB0, 0x0 ;  /* 0x000080000000791a */ /* 0x000fc80000000000 */
[----:B--2---:R-:W-:Y:S03]  /*84d0*/  SYNCS.ARRIVE.TRANS64.RED.A1T0 RZ, [UR6], RZ ;  /* 0x000000ffffff79a7 */ /* 0x004fe60008100406 */
.L_x_10204:
[----:B------:R-:W-:Y:S05]  /*84e0*/  BSYNC B0 ;  /* 0x0000000000007941 */ /* 0x000fea0003800000 */
.L_x_10203:
        /* <DEDUP_REMOVED lines=10> */
.L_x_10179:
        /* <DEDUP_REMOVED lines=10> */
[C---:B------:R-:W-:Y:S01]  /*8630*/  SHF.L.U32 R18, R2.reuse, 0x6, RZ ;  /* 0x0000000602127819 */ /* 0x040fe200000006ff */
[----:B------:R-:W-:Y:S01]  /*8640*/  IMAD.SHL.U32 R4, R2, 0x20, RZ ;  /* 0x0000002002047824 */ /* 0x000fe200078e00ff */
[----:B------:R-:W-:Y:S01]  /*8650*/  SHF.R.U32.HI R0, RZ, 0x1, R2 ;  /* 0x00000001ff007819 */ /* 0x000fe20000011602 */
[----:B------:R-:W-:Y:S01]  /*8660*/  IMAD.SHL.U32 R6, R23, 0x10, RZ ;  /* 0x0000001017067824 */ /* 0x000fe200078e00ff */
[----:B------:R-:W-:Y:S01]  /*8670*/  LOP3.LUT R3, R18, 0x180, RZ, 0xc0, !PT ;  /* 0x0000018012037812 */ /* 0x000fe200078ec0ff */
[----:B------:R-:W-:Y:S01]  /*8680*/  IMAD.MOV.U32 R19, RZ, RZ, RZ ;  /* 0x000000ffff137224 */ /* 0x000fe200078e00ff */
[----:B------:R-:W-:Y:S01]  /*8690*/  LOP3.LUT R5, R4, 0x80, RZ, 0xc0, !PT ;  /* 0x0000008004057812 */ /* 0x000fe200078ec0ff */
[----:B------:R-:W-:Y:S01]  /*86a0*/  ULOP3.LUT UR43, UR46, 0x1, URZ, 0xfc, !UPT ;  /* 0x000000012e2b7892 */ /* 0x000fe2000f8efc3f */
[----:B------:R-:W-:Y:S01]  /*86b0*/  LOP3.LUT R7, R6, 0x600, RZ, 0xc0, !PT ;  /* 0x0000060006077812 */ /* 0x000fe200078ec0ff */
[C---:B------:R-:W-:Y:S01]  /*86c0*/  IMAD.SHL.U32 R6, R2.reuse, 0x4, RZ ;  /* 0x0000000402067824 */ /* 0x040fe200078e00ff */
[----:B------:R-:W-:Y:S01]  /*86d0*/  LOP3.LUT R0, R3, 0x30, R0, 0xf8, !PT ;  /* 0x0000003003007812 */ /* 0x000fe200078ef800 */
[----:B------:R-:W-:Y:S01]  /*86e0*/  IMAD.SHL.U32 R3, R2, 0x8, RZ ;  /* 0x0000000802037824 */ /* 0x000fe200078e00ff */
[----:B------:R-:W-:Y:S01]  /*86f0*/  LOP3.LUT R5, R5, 0x10, R2, 0xf8, !PT ;  /* 0x0000001005057812 */ /* 0x000fe200078ef802 */
[----:B------:R-:W-:Y:S01]  /*8700*/  ULOP3.LUT UR48, UR46, 0x2, URZ, 0xfc, !UPT ;  /* 0x000000022e307892 */ /* 0x000fe2000f8efc3f */
[----:B------:R-:W-:Y:S01]  /*8710*/  LOP3.LUT R7, R7, 0x60, R4, 0xf8, !PT ;  /* 0x0000006007077812 */ /* 0x000fe200078ef804 */
[----:B------:R-:W-:Y:S01]  /*8720*/  ULDC.64 UR50, c[0x0][0x198] ;  /* 0x0000660000327ab9 */ /* 0x000fe20000000a00 */
[----:B------:R-:W-:Y:S01]  /*8730*/  LOP3.LUT R5, R5, 0x10, R6, 0x78, !PT ;  /* 0x0000001005057812 */ /* 0x000fe200078e7806 */
[----:B------:R-:W-:Y:S01]  /*8740*/  ULDC UR44, c[0x0][0xc] ;  /* 0x00000300002c7ab9 */ /* 0x000fe20000000800 */
[----:B------:R-:W-:Y:S01]  /*8750*/  LOP3.LUT R4, R7, 0x100, R4, 0xf8, !PT ;  /* 0x0000010007047812 */ /* 0x000fe200078ef804 */
[----:B------:R-:W-:Y:S01]  /*8760*/  UMOV UR47, URZ ;  /* 0x0000003f002f7c82 */ /* 0x000fe20008000000 */
[----:B------:R-:W-:-:S02]  /*8770*/  LOP3.LUT R3, R0, 0x30, R3, 0x78, !PT ;  /* 0x0000003000037812 */ /* 0x000fc400078e7803 */
[----:B------:R-:W-:Y:S02]  /*8780*/  LOP3.LUT R17, R4, R5, RZ, 0xfc, !PT ;  /* 0x0000000504117212 */ /* 0x000fe400078efcff */
[----:B------:R-:W-:Y:S02]  /*8790*/  LOP3.LUT R18, R3, 0x640, R18, 0xf8, !PT ;  /* 0x0000064003127812 */ /* 0x000fe400078ef812 */
[----:B------:R-:W-:Y:S02]  /*87a0*/  LOP3.LUT R2, R2, 0x1f, RZ, 0xc0, !PT ;  /* 0x0000001f02027812 */ /* 0x000fe400078ec0ff */
[----:B------:R-:W-:-:S07]  /*87b0*/  MOV R16, 0x1 ;  /* 0x0000000100107802 */ /* 0x000fce0000000f00 */
.L_x_10248:
[----:B-1----:R-:W1:Y:S01]  /*87c0*/  S2UR UR4, SR_CgaCtaId ;  /* 0x00000000000479c3 */ /* 0x002e620000008800 */
        /* <DEDUP_REMOVED lines=16> */
[----:B-1----:R-:W-:-:S03]  /*88d0*/  ULEA UR40, UR4, UR40, 0x18 ;  /* 0x0000002804287291 */ /* 0x002fc6000f8ec03f */
        /* <DEDUP_REMOVED lines=14> */
[----:B------:R-:W-:Y:S10]  /*89c0*/  @!P0 BRA `(.L_x_10207) ;  /* 0x0000000000408947 */ /* 0x000ff40003800000 */
[----:B------:R-:W-:Y:S01]  /*89d0*/  MOV R14, 0x0 ;  /* 0x00000000000e7802 */ /* 0x000fe20000000f00 */
[----:B------:R-:W-:Y:S01]  /*89e0*/  ULDC.64 UR4, c[0x4][0x1c8] ;  /* 0x0100720000047ab9 */ /* 0x000fe20000000a00 */
[----:B------:R-:W-:Y:S01]  /*89f0*/  ULDC.64 UR6, c[0x4][0x1d0] ;  /* 0x0100740000067ab9 */ /* 0x000fe20000000a00 */
[----:B------:R-:W-:Y:S01]  /*8a00*/  IMAD.U32 R4, RZ, RZ, UR4 ;  /* 0x00000004ff047e24 */ /* 0x000fe2000f8e00ff */
[----:B------:R-:W-:Y:S01]  /*8a10*/  MOV R7, UR7 ;  /* 0x0000000700077c02 */ /* 0x000fe20008000f00 */
[----:B------:R-:W-:Y:S01]  /*8a20*/  IMAD.U32 R5, RZ, RZ, UR5 ;  /* 0x00000005ff057e24 */ /* 0x000fe2000f8e00ff */
[----:B------:R-:W1:Y:S01]  /*8a30*/  LDC.64 R14, c[0x4][R14] ;  /* 0x010000000e0e7b82 */ /* 0x000e620000000a00 */
[----:B------:R-:W-:Y:S01]  /*8a40*/  ULDC.64 UR4, c[0x4][0x8] ;  /* 0x0100020000047ab9 */ /* 0x000fe20000000a00 */
[----:B------:R-:W-:Y:S01]  /*8a50*/  IMAD.U32 R6, RZ, RZ, UR6 ;  /* 0x00000006ff067e24 */ /* 0x000fe2000f8e00ff */
[----:B------:R-:W-:Y:S01]  /*8a60*/  MOV R13, RZ ;  /* 0x000000ff000d7202 */ /* 0x000fe20000000f00 */
[----:B------:R-:W-:-:S02]  /*8a70*/  IMAD.U32 R10, RZ, RZ, UR4 ;  /* 0x00000004ff0a7e24 */ /* 0x000fc4000f8e00ff */
[----:B------:R-:W-:Y:S02]  /*8a80*/  IMAD.U32 R11, RZ, RZ, UR5 ;  /* 0x00000005ff0b7e24 */ /* 0x000fe4000f8e00ff */
[----:B------:R-:W-:Y:S02]  /*8a90*/  IMAD.MOV.U32 R8, RZ, RZ, 0x70 ;  /* 0x00000070ff087424 */ /* 0x000fe400078e00ff */
[----:B------:R-:W-:-:S07]  /*8aa0*/  IMAD.MOV.U32 R12, RZ, RZ, 0x1 ;  /* 0x00000001ff0c7424 */ /* 0x000fce00078e00ff */
[----:B------:R-:W-:-:S07]  /*8ab0*/  LEPC R20, `(.L_x_10207) ;  /* 0x000000001014794e */ /* 0x000fce0000000000 */
[----:B-1----:R-:W-:Y:S05]  /*8ac0*/  CALL.ABS.NOINC R14 ;  /* 0x000000000e007343 */ /* 0x002fea0003c00000 */
.L_x_10207:
        /* <DEDUP_REMOVED lines=14> */
[----:B------:R-:W-:Y:S01]  /*8bb0*/  MOV R12, 0x1 ;  /* 0x00000001000c7802 */ /* 0x000fe20000000f00 */
[----:B------:R-:W-:-:S02]  /*8bc0*/  IMAD.U32 R10, RZ, RZ, UR4 ;  /* 0x00000004ff0a7e24 */ /* 0x000fc4000f8e00ff */
[----:B------:R-:W-:Y:S02]  /*8bd0*/  IMAD.U32 R11, RZ, RZ, UR5 ;  /* 0x00000005ff0b7e24 */ /* 0x000fe4000f8e00ff */
[----:B------:R-:W-:Y:S02]  /*8be0*/  IMAD.MOV.U32 R8, RZ, RZ, 0x70 ;  /* 0x00000070ff087424 */ /* 0x000fe400078e00ff */
[----:B------:R-:W-:-:S07]  /*8bf0*/  IMAD.MOV.U32 R13, RZ, RZ, RZ ;  /* 0x000000ffff0d7224 */ /* 0x000fce00078e00ff */
[----:B------:R-:W-:-:S07]  /*8c00*/  LEPC R20, `(.L_x_10208) ;  /* 0x000000001014794e */ /* 0x000fce0000000000 */
[----:B-1----:R-:W-:Y:S05]  /*8c10*/  CALL.ABS.NOINC R14 ;  /* 0x000000000e007343 */ /* 0x002fea0003c00000 */
.L_x_10208:
[----:B------:R-:W-:-:S04]  /*8c20*/  UIADD3 UR4, UR40, 0x1000, URZ ;  /* 0x0000100028047890 */ /* 0x000fc8000fffe03f */
[----:B------:R-:W-:-:S06]  /*8c30*/  ULOP3.LUT UP0, URZ, UR4, 0x9f, URZ, 0xc0, !UPT ;  /* 0x0000009f043f7892 */ /* 0x000fcc000f80c03f */
[----:B------:R-:W-:-:S13]  /*8c40*/  PLOP3.LUT P0, PT, PT, PT, UP0, 0x80, 0x0 ;  /* 0x000000000000781c */ /* 0x000fda0003f0f008 */
        /* <DEDUP_REMOVED lines=17> */
.L_x_10209:
[----:B------:R-:W-:-:S13]  /*8d60*/  LOP3.LUT P6, RZ, R24, 0x1bf, RZ, 0xc0, !PT ;  /* 0x000001bf18ff7812 */ /* 0x000fda00078cc0ff */
[----:B------:R-:W-:Y:S05]  /*8d70*/  @!P6 BRA `(.L_x_10210) ;  /* 0x000000000040e947 */ /* 0x000fea0003800000 */
[----:B------:R-:W-:Y:S01]  /*8d80*/  MOV R14, 0x0 ;  /* 0x00000000000e7802 */ /* 0x000fe20000000f00 */
[----:B------:R-:W-:Y:S01]  /*8d90*/  ULDC.64 UR4, c[0x4][0x1c8] ;  /* 0x0100720000047ab9 */ /* 0x000fe20000000a00 */
[----:B------:R-:W-:Y:S01]  /*8da0*/  ULDC.64 UR6, c[0x4][0x1d0] ;  /* 0x0100740000067ab9 */ /* 0x000fe20000000a00 */
[----:B------:R-:W-:Y:S01]  /*8db0*/  IMAD.U32 R4, RZ, RZ, UR4 ;  /* 0x00000004ff047e24 */ /* 0x000fe2000f8e00ff */
[----:B------:R-:W-:Y:S01]  /*8dc0*/  MOV R5, UR5 ;  /* 0x0000000500057c02 */ /* 0x000fe20008000f00 */
[----:B------:R-:W-:Y:S01]  /*8dd0*/  ULDC.64 UR4, c[0x4][0x20] ;  /* 0x0100080000047ab9 */ /* 0x000fe20000000a00 */
[----:B------:R-:W1:Y:S01]  /*8de0*/  LDC.64 R14, c[0x4][R14] ;  /* 0x010000000e0e7b82 */ /* 0x000e620000000a00 */
        /* <DEDUP_REMOVED lines=8> */
[----:B-1----:R-:W-:Y:S05]  /*8e70*/  CALL.ABS.NOINC R14 ;  /* 0x000000000e007343 */ /* 0x002fea0003c00000 */
.L_x_10210:
[----:B------:R-:W-:Y:S01]  /*8e80*/  ULDC.64 UR4, c[0x0][0x9f8] ;  /* 0x00027e0000047ab9 */ /* 0x000fe20000000a00 */
[----:B------:R-:W-:Y:S01]  /*8e90*/  MOV R7, UR39 ;  /* 0x0000002700077c02 */ /* 0x000fe20008000f00 */
[----:B------:R-:W-:Y:S01]  /*8ea0*/  IMAD.U32 R3, RZ, RZ, UR39 ;  /* 0x00000027ff037e24 */ /* 0x000fe2000f8e00ff */
[----:B------:R-:W-:Y:S01]  /*8eb0*/  ISETP.NE.U32.AND P0, PT, RZ, UR4, PT ;  /* 0x00000004ff007c0c */ /* 0x000fe2000bf05070 */
[----:B------:R-:W1:Y:S03]  /*8ec0*/  LDC R0, c[0x0][0x428] ;  /* 0x00010a00ff007b82 */ /* 0x000e660000000800 */
        /* <DEDUP_REMOVED lines=10> */
[----:B------:R-:W-:Y:S01]  /*8f70*/  IMAD.U32 R20, RZ, RZ, UR38 ;  /* 0x00000026ff147e24 */ /* 0x000fe2000f8e00ff */
[----:B---3--:R-:W1:Y:S09]  /*8f80*/  LDC.64 R4, c[0x0][0x3f8] ;  /* 0x0000fe00ff047b82 */ /* 0x008e720000000a00 */
[----:B------:R-:W-:Y:S01]  /*8f90*/  VOTEU.ALL UP1, P2 ;  /* 0x00000000003f7886 */ /* 0x000fe20001020000 */
[----:B------:R-:W3:Y:S01]  /*8fa0*/  @P0 LDC R0, c[0x0][0x42c] ;  /* 0x00010b00ff000b82 */ /* 0x000ee20000000800 */
[----:B--2---:R-:W-:-:S03]  /*8fb0*/  IMAD R8, R7, R8, UR49 ;  /* 0x0000003107087e24 */ /* 0x004fc6000f8e0208 */
[----:B------:R-:W-:Y:S01]  /*8fc0*/  @!UP1 UIADD3 UR4, UP0, UR50, 0x270, URZ ;  /* 0x0000027032049890 */ /* 0x000fe2000ff1e03f */
[----:B------:R-:W-:-:S03]  /*8fd0*/  IMAD R8, R8, 0xc0, RZ ;  /* 0x000000c008087824 */ /* 0x000fc600078e02ff */
[----:B------:R-:W2:Y:S01]  /*8fe0*/  @P0 LDC R7, c[0x0][0x430] ;  /* 0x00010c00ff070b82 */ /* 0x000ea20000000800 */
[----:B------:R-:W-:Y:S01]  /*8ff0*/  @!UP1 UIADD3.X UR5, URZ, UR51, URZ, UP0, !UPT ;  /* 0x000000333f059290 */ /* 0x000fe200087fe43f */
[----:B------:R-:W-:Y:S02]  /*9000*/  R2UR UR37, R8 ;  /* 0x00000000082572ca */ /* 0x000fe400000e0000 */
[----:B-1----:R-:W-:-:S04]  /*9010*/  ISETP.NE.U32.AND P1, PT, R4, RZ, PT ;  /* 0x000000ff0400720c */ /* 0x002fc80003f25070 */
[----:B------:R-:W-:Y:S01]  /*9020*/  ISETP.NE.AND.EX P1, PT, R5, RZ, PT, P1 ;  /* 0x000000ff0500720c */ /* 0x000fe20003f25310 */
[----:B---3--:R-:W-:-:S06]  /*9030*/  @P0 IMAD.HI.U32 R0, R0, UR38, RZ ;  /* 0x0000002600000c27 */ /* 0x008fcc000f8e00ff */
[----:B------:R1:W-:Y:S01]  /*9040*/  @!UP1 UTMAPF.L2.4D [UR36], [UR4] ;  /* 0x00000024040095b8 */ /* 0x0003e20008018000 */
[----:B--2---:R-:W-:Y:S02]  /*9050*/  @P0 SHF.R.U32.HI R20, RZ, R7, R0 ;  /* 0x00000007ff140219 */ /* 0x004fe40000011600 */
[----:B----4-:R-:W-:Y:S02]  /*9060*/  SHF.R.S32.HI R0, RZ, 0x1f, R3 ;  /* 0x0000001fff007819 */ /* 0x010fe40000011403 */
[----:B------:R-:W-:Y:S01]  /*9070*/  SEL R6, R3, RZ, !P1 ;  /* 0x000000ff03067207 */ /* 0x000fe20004800000 */
[----:B-1----:R-:W-:Y:S06]  /*9080*/  BRA.DIV UR6, `(.L_x_10211) ;  /* 0x0000001a06d07947 */ /* 0x002fec000b800000 */
[----:B------:R1:W2:Y:S02]  /*9090*/  SHFL.IDX PT, R14, R22, RZ, 0x1f ;  /* 0x00001fff160e7589 */ /* 0x0002a400000e0000 */
.L_x_10264:
[----:B--2---:R-:W-:Y:S02]  /*90a0*/  ISETP.NE.AND P0, PT, R14, RZ, PT ;  /* 0x000000ff0e00720c */ /* 0x004fe40003f05270 */
[----:B------:R-:W-:Y:S02]  /*90b0*/  PLOP3.LUT P6, PT, PT, PT, PT, 0x8, 0x0 ;  /* 0x000000000000781c */ /* 0x000fe40003fce170 */
[----:B------:R-:W-:-:S09]  /*90c0*/  MOV R12, R6 ;  /* 0x00000006000c7202 */ /* 0x000fd20000000f00 */
[----:B------:R-:W-:Y:S05]  /*90d0*/  @P0 BRA `(.L_x_10212) ;  /* 0x0000000400700947 */ /* 0x000fea0003800000 */
[----:B------:R-:W-:-:S06]  /*90e0*/  UIADD3 UR4, UR41, -0x1, URZ ;  /* 0xffffffff29047890 */ /* 0x000fcc000fffe03f */
[----:B------:R-:W-:Y:S01]  /*90f0*/  IMAD.U32 R9, RZ, RZ, UR4 ;  /* 0x00000004ff097e24 */ /* 0x000fe2000f8e00ff */
[----:B------:R-:W-:-:S03]  /*9100*/  UMOV UR4, 0xffffffff ;  /* 0xffffffff00047882 */ /* 0x000fc60000000000 */
[----:B------:R-:W-:Y:S05]  /*9110*/  BRA.DIV UR4, `(.L_x_10213) ;  /* 0x0000001a04cc7947 */ /* 0x000fea000b800000 */
[----:B------:R-:W-:-:S13]  /*9120*/  ELECT P6, URZ, PT ;  /* 0x00000000003f782f */ /* 0x000fda00038c0000 */
.L_x_10267:
[----:B------:R-:W-:Y:S05]  /*9130*/  @!P6 BRA `(.L_x_10214) ;  /* 0x000000040014e947 */ /* 0x000fea0003800000 */
[----:B------:R-:W-:Y:S01]  /*9140*/  LEA R11, R19, UR40, 0x3 ;  /* 0x00000028130b7c11 */ /* 0x000fe2000f8e18ff */
[----:B------:R-:W-:Y:S01]  /*9150*/  IMAD.MOV.U32 R12, RZ, RZ, R3 ;  /* 0x000000ffff0c7224 */ /* 0x000fe200078e0003 */
[----:B------:R-:W-:Y:S01]  /*9160*/  SHF.L.U32 R10, R16, 0x1f, RZ ;  /* 0x0000001f100a7819 */ /* 0x000fe200000006ff */
        /* <DEDUP_REMOVED lines=10> */
[----:B------:R-:W-:Y:S02]  /*9210*/  SHF.R.S32.HI R7, RZ, 0x1f, R13 ;  /* 0x0000001fff077819 */ /* 0x000fe4000001140d */
[----:B------:R-:W-:-:S05]  /*9220*/  MOV R6, R13 ;  /* 0x0000000d00067202 */ /* 0x000fca0000000f00 */
[----:B------:R-:W-:-:S04]  /*9230*/  IMAD.WIDE.U32 R6, R3, UR4, R6 ;  /* 0x0000000403067c25 */ /* 0x000fc8000f8e0006 */
[----:B------:R-:W-:Y:S01]  /*9240*/  IMAD.IADD R7, R7, 0x1, R15 ;  /* 0x0000000107077824 */ /* 0x000fe200078e020f */
[----:B------:R-:W-:-:S04]  /*9250*/  LEA R4, P0, R6, R4, 0x2 ;  /* 0x0000000406047211 */ /* 0x000fc800078010ff */
[----:B------:R-:W-:-:S05]  /*9260*/  LEA.HI.X R5, R6, R5, R7, 0x2, P0 ;  /* 0x0000000506057211 */ /* 0x000fca00000f1407 */
[----:B------:R2:W5:Y:S01]  /*9270*/  LDG.E R12, desc[UR54][R4.64] ;  /* 0x00000036040c7981 */ /* 0x000562000c1e1900 */
[----:B------:R-:W-:-:S04]  /*9280*/  IMAD.MOV R6, RZ, RZ, -R13 ;  /* 0x000000ffff067224 */ /* 0x000fc800078e0a0d */
[----:B------:R-:W-:-:S07]  /*9290*/  IMAD R9, R14, R6, R9 ;  /* 0x000000060e097224 */ /* 0x000fce00078e0209 */
.L_x_10215:
[----:B------:R-:W3:Y:S01]  /*92a0*/  SYNCS.PHASECHK.TRANS64.TRYWAIT P3, [R11+URZ+0x13280], R10 ;  /* 0x0132800a0b0075a7 */ /* 0x000ee2000806017f */
[----:B------:R-:W-:Y:S01]  /*92b0*/  ISETP.NE.AND P0, PT, R23, RZ, PT ;  /* 0x000000ff1700720c */ /* 0x000fe20003f05270 */
[----:B---3--:R-:W-:-:S12]  /*92c0*/  @!P3 BRA `(.L_x_10216) ;  /* 0x000000180080b947 */ /* 0x008fd80003800000 */
.L_x_10268:
[----:B------:R-:W-:Y:S05]  /*92d0*/  @P0 BRA `(.L_x_10217) ;  /* 0x0000000000140947 */ /* 0x000fea0003800000 */
[----:B------:R-:W-:Y:S01]  /*92e0*/  ISETP.NE.AND P3, PT, R2, RZ, PT ;  /* 0x000000ff0200720c */ /* 0x000fe20003f65270 */
[----:B--2---:R-:W-:-:S04]  /*92f0*/  IMAD.MOV.U32 R4, RZ, RZ, 0x2800 ;  /* 0x00002800ff047424 */ /* 0x004fc800078e00ff */
[----:B------:R4:W-:Y:S08]  /*9300*/  SYNCS.ARRIVE.TRANS64 RZ, [R11+URZ+0x13270], R4 ;  /* 0x013270040bff79a7 */ /* 0x0009f0000800003f */
[----:B------:R-:W-:Y:S05]  /*9310*/  @!P3 BRA `(.L_x_10217) ;  /* 0x000000000004b947 */ /* 0x000fea0003800000 */
[----:B------:R-:W-:Y:S01]  /*9320*/  BPT.TRAP 0x1 ;  /* 0x000000040000795c */ /* 0x000fe20000300000 */
.L_x_10217:
[----:B--2-4-:R-:W-:Y:S01]  /*9330*/  MOV R4, UR40 ;  /* 0x0000002800047c02 */ /* 0x014fe20008000f00 */
[----:B------:R-:W-:Y:S01]  /*9340*/  IMAD R9, R9, 0xa0, RZ ;  /* 0x000000a009097824 */ /* 0x000fe200078e02ff */
[----:B------:R-:W-:Y:S01]  /*9350*/  R2UR UR9, R11 ;  /* 0x000000000b0972ca */ /* 0x000fe200000e0000 */
[----:B------:R-:W-:Y:S01]  /*9360*/  UIADD3 UR4, UP0, UR50, 0x470, URZ ;  /* 0x0000047032047890 */ /* 0x000fe2000ff1e03f */
[----:B------:R-:W-:Y:S01]  /*9370*/  R2UR UR12, R20 ;  /* 0x00000000140c72ca */ /* 0x000fe200000e0000 */
[----:B------:R-:W-:Y:S01]  /*9380*/  IMAD R4, R19, 0x2800, R4 ;  /* 0x0000280013047824 */ /* 0x000fe200078e0204 */
[----:B-----5:R-:W-:Y:S01]  /*9390*/  R2UR UR13, R12 ;  /* 0x000000000c0d72ca */ /* 0x020fe200000e0000 */
[----:B------:R-:W-:Y:S01]  /*93a0*/  UIADD3.X UR5, URZ, UR51, URZ, UP0, !UPT ;  /* 0x000000333f057290 */ /* 0x000fe200087fe43f */
[----:B------:R-:W-:Y:S01]  /*93b0*/  R2UR UR11, R9 ;  /* 0x00000000090b72ca */ /* 0x000fe200000e0000 */
[----:B------:R-:W-:Y:S01]  /*93c0*/  UMOV UR6, 0x0 ;  /* 0x0000000000067882 */ /* 0x000fe20000000000 */
[----:B------:R-:W-:Y:S01]  /*93d0*/  R2UR UR8, R4 ;  /* 0x00000000040872ca */ /* 0x000fe200000e0000 */
[----:B------:R-:W-:Y:S01]  /*93e0*/  UMOV UR7, 0x14f00000 ;  /* 0x14f0000000077882 */ /* 0x000fe20000000000 */
[----:B------:R-:W-:-:S03]  /*93f0*/  UMOV UR10, URZ ;  /* 0x0000003f000a7c82 */ /* 0x000fc60008000000 */
[----:B------:R-:W-:-:S08]  /*9400*/  UIADD3 UR9, UR9, 0x13270, URZ ;  /* 0x0001327009097890 */ /* 0x000fd0000fffe03f */
[----:B------:R-:W-:-:S09]  /*9410*/  UIADD3 UR8, UR8, 0x6000, URZ ;  /* 0x0000600008087890 */ /* 0x000fd2000fffe03f */
[----:B------:R2:W-:Y:S01]  /*9420*/  UTMALDG.4D [UR8], [UR4], desc[UR6] ;  /* 0x00000608040075b4 */ /* 0x0005e20008019000 */
[----:B------:R-:W4:Y:S02]  /*9430*/  SYNCS.PHASECHK.TRANS64.TRYWAIT P3, [R11+URZ+0x13240], R10 ;  /* 0x0132400a0b0075a7 */ /* 0x000f24000806017f */
[----:B--2-4-:R-:W-:Y:S05]  /*9440*/  @!P3 BRA `(.L_x_10218) ;  /* 0x000000180034b947 */ /* 0x014fea0003800000 */
.L_x_10269:
[----:B------:R-:W-:Y:S05]  /*9450*/  @P0 BRA `(.L_x_10219) ;  /* 0x0000000000140947 */ /* 0x000fea0003800000 */
[----:B------:R-:W-:Y:S01]  /*9460*/  ISETP.NE.AND P0, PT, R2, RZ, PT ;  /* 0x000000ff0200720c */ /* 0x000fe20003f05270 */
[----:B------:R-:W-:-:S04]  /*9470*/  IMAD.MOV.U32 R6, RZ, RZ, 0x2800 ;  /* 0x00002800ff067424 */ /* 0x000fc800078e00ff */
[----:B------:R4:W-:Y:S08]  /*9480*/  SYNCS.ARRIVE.TRANS64 RZ, [R11+URZ+0x13230], R6 ;  /* 0x013230060bff79a7 */ /* 0x0009f0000800003f */
[----:B------:R-:W-:Y:S05]  /*9490*/  @!P0 BRA `(.L_x_10219) ;  /* 0x0000000000048947 */ /* 0x000fea0003800000 */
[----:B------:R-:W-:Y:S01]  /*94a0*/  BPT.TRAP 0x1 ;  /* 0x000000040000795c */ /* 0x000fe20000300000 */
.L_x_10219:
        /* <DEDUP_REMOVED lines=13> */
[----:B-1----:R-:W-:Y:S01]  /*9580*/  NOP ;  /* 0x0000000000007918 */ /* 0x002fe20000000000 */
.L_x_10214:
        /* <DEDUP_REMOVED lines=16> */
[----:B-1----:R-:W-:Y:S01]  /*9690*/  NOP ;  /* 0x0000000000007918 */ /* 0x002fe20000000000 */
.L_x_10212:
[----:B------:R-:W-:-:S06]  /*96a0*/  ULOP3.LUT UR4, UR47, 0x1, URZ, 0xc, !UPT ;  /* 0x000000012f047892 */ /* 0x000fcc000f8e0c3f */
[----:B------:R-:W-:-:S05]  /*96b0*/  IMAD.U32 R4, RZ, RZ, UR4 ;  /* 0x00000004ff047e24 */ /* 0x000fca000f8e00ff */
[----:B------:R-:W-:-:S04]  /*96c0*/  SHF.L.U32 R4, R4, 0x1f, RZ ;  /* 0x0000001f04047819 */ /* 0x000fc800000006ff */
[----:B------:R-:W5:Y:S02]  /*96d0*/  SYNCS.PHASECHK.TRANS64.TRYWAIT P0, [UR40+0x13220], R4 ;  /* 0x01322004ff0075a7 */ /* 0x000f640008000168 */
[----:B-----5:R-:W-:Y:S05]  /*96e0*/  @!P0 BRA `(.L_x_10220) ;  /* 0x0000001400a08947 */ /* 0x020fea0003800000 */
.L_x_10270:
[----:B------:R-:W-:-:S06]  /*96f0*/  UISETP.GE.AND UP0, UPT, UR42, 0xa1, UPT ;  /* 0x000000a12a00788c */ /* 0x000fcc000bf06270 */
[----:B------:R-:W-:-:S13]  /*9700*/  PLOP3.LUT P0, PT, PT, PT, UP0, 0x80, 0x0 ;  /* 0x000000000000781c */ /* 0x000fda0003f0f008 */
[----:B------:R-:W-:Y:S05]  /*9710*/  @!P0 BRA `(.L_x_10221) ;  /* 0x0000000800b48947 */ /* 0x000fea0003800000 */
[----:B------:R-:W-:Y:S01]  /*9720*/  UIADD3 UR4, UR41, -0x2, URZ ;  /* 0xfffffffe29047890 */ /* 0x000fe2000fffe03f */
[----:B----4-:R-:W-:Y:S01]  /*9730*/  MOV R6, R16 ;  /* 0x0000001000067202 */ /* 0x010fe20000000f00 */
[----:B------:R-:W-:-:S04]  /*9740*/  IMAD.MOV.U32 R7, RZ, RZ, R19 ;  /* 0x000000ffff077224 */ /* 0x000fc800078e0013 */
[----:B------:R-:W-:-:S07]  /*9750*/  IMAD.U32 R14, RZ, RZ, UR4 ;  /* 0x00000004ff0e7e24 */ /* 0x000fce000f8e00ff */
.L_x_10241:
[----:B------:R-:W-:Y:S01]  /*9760*/  VIADD R19, R7, 0x1 ;  /* 0x0000000107137836 */ /* 0x000fe20000000000 */
[----:B------:R-:W-:Y:S04]  /*9770*/  BSSY B0, `(.L_x_10222) ;  /* 0x0000060000007945 */ /* 0x000fe80003800000 */
[----:B------:R-:W-:-:S04]  /*9780*/  ISETP.NE.AND P0, PT, R19, 0x2, PT ;  /* 0x000000021300780c */ /* 0x000fc80003f05270 */
[----:B------:R-:W-:Y:S02]  /*9790*/  SEL R5, RZ, 0x1, P0 ;  /* 0x00000001ff057807 */ /* 0x000fe40000000000 */
[----:B------:R-:W-:Y:S02]  /*97a0*/  SEL R19, R19, RZ, P0 ;  /* 0x000000ff13137207 */ /* 0x000fe40000000000 */
[----:B------:R-:W-:Y:S01]  /*97b0*/  LOP3.LUT R16, R6, R5, RZ, 0x3c, !PT ;  /* 0x0000000506107212 */ /* 0x000fe200078e3cff */
[----:B--23--:R-:W-:Y:S06]  /*97c0*/  @!P6 BRA `(.L_x_10223) ;  /* 0x000000040068e947 */ /* 0x00cfec0003800000 */
[----:B------:R-:W-:Y:S02]  /*97d0*/  LEA R8, R19, UR40, 0x3 ;  /* 0x0000002813087c11 */ /* 0x000fe4000f8e18ff */
[----:B------:R-:W-:Y:S02]  /*97e0*/  SHF.L.U32 R9, R16, 0x1f, RZ ;  /* 0x0000001f10097819 */ /* 0x000fe400000006ff */
[----:B--23--:R-:W-:Y:S01]  /*97f0*/  MOV R11, R14 ;  /* 0x0000000e000b7202 */ /* 0x00cfe20000000f00 */
        /* <DEDUP_REMOVED lines=18> */
[----:B------:R-:W-:-:S05]  /*9920*/  IADD3 R4, -R15, RZ, RZ ;  /* 0x000000ff0f047210 */ /* 0x000fca0007ffe1ff */
[----:B------:R-:W-:-:S07]  /*9930*/  IMAD R11, R11, R4, R14 ;  /* 0x000000040b0b7224 */ /* 0x000fce00078e020e */
.L_x_10224:
[----:B------:R-:W3:Y:S01]  /*9940*/  SYNCS.PHASECHK.TRANS64.TRYWAIT P0, [R8+URZ+0x13280], R9 ;  /* 0x01328009080075a7 */ /* 0x000ee2000800017f */
[----:B------:R-:W-:Y:S01]  /*9950*/  BSSY B1, `(.L_x_10225) ;  /* 0x0000003000017945 */ /* 0x000fe20003800000 */
[----:B------:R-:W-:-:S03]  /*9960*/  ISETP.NE.AND P3, PT, R23, RZ, PT ;  /* 0x000000ff1700720c */ /* 0x000fc60003f65270 */
[----:B---3--:R-:W-:Y:S10]  /*9970*/  @!P0 BRA `(.L_x_10226) ;  /* 0x0000001400148947 */ /* 0x008ff40003800000 */
.L_x_10271:
[----:B------:R-:W-:Y:S05]  /*9980*/  BSYNC B1 ;  /* 0x0000000000017941 */ /* 0x000fea0003800000 */
.L_x_10225:
[----:B------:R-:W-:Y:S04]  /*9990*/  BSSY B1, `(.L_x_10227) ;  /* 0x0000007000017945 */ /* 0x000fe80003800000 */
[----:B------:R-:W-:Y:S05]  /*99a0*/  @P3 BRA `(.L_x_10228) ;  /* 0x0000000000143947 */ /* 0x000fea0003800000 */
[----:B------:R-:W-:Y:S01]  /*99b0*/  ISETP.NE.AND P0, PT, R2, RZ, PT ;  /* 0x000000ff0200720c */ /* 0x000fe20003f05270 */
[----:B------:R-:W-:-:S04]  /*99c0*/  IMAD.MOV.U32 R5, RZ, RZ, 0x2800 ;  /* 0x00002800ff057424 */ /* 0x000fc800078e00ff */
[----:B------:R4:W-:Y:S08]  /*99d0*/  SYNCS.ARRIVE.TRANS64 RZ, [R8+URZ+0x13270], R5 ;  /* 0x0132700508ff79a7 */ /* 0x0009f0000800003f */
[----:B------:R-:W-:Y:S05]  /*99e0*/  @!P0 BRA `(.L_x_10228) ;  /* 0x0000000000048947 */ /* 0x000fea0003800000 */
[----:B------:R-:W-:Y:S01]  /*99f0*/  BPT.TRAP 0x1 ;  /* 0x000000040000795c */ /* 0x000fe20000300000 */
.L_x_10228:
[----:B------:R-:W-:Y:S05]  /*9a00*/  BSYNC B1 ;  /* 0x0000000000017941 */ /* 0x000fea0003800000 */
.L_x_10227:
[----:B--2---:R-:W-:Y:S01]  /*9a10*/  IMAD.MOV.U32 R13, RZ, RZ, RZ ;  /* 0x000000ffff0d7224 */ /* 0x004fe200078e00ff */
[----:B------:R-:W-:Y:S01]  /*9a20*/  R2UR UR12, R20 ;  /* 0x00000000140c72ca */ /* 0x000fe200000e0000 */
[----:B------:R-:W-:Y:S01]  /*9a30*/  IMAD.U32 R10, RZ, RZ, UR40 ;  /* 0x00000028ff0a7e24 */ /* 0x000fe2000f8e00ff */
[----:B------:R-:W-:Y:S01]  /*9a40*/  UIADD3 UR4, UP0, UR50, 0x470, URZ ;  /* 0x0000047032047890 */ /* 0x000fe2000ff1e03f */
[----:B------:R-:W-:Y:S01]  /*9a50*/  PLOP3.LUT P0, PT, PT, PT, PT, 0x80, 0x0 ;  /* 0x000000000000781c */ /* 0x000fe20003f0f070 */
[----:B------:R-:W-:Y:S01]  /*9a60*/  IMAD R11, R11, 0xa0, RZ ;  /* 0x000000a00b0b7824 */ /* 0x000fe200078e02ff */
[----:B------:R-:W-:Y:S01]  /*9a70*/  R2UR UR10, R13 ;  /* 0x000000000d0a72ca */ /* 0x000fe200000e0000 */
[----:B------:R-:W-:Y:S01]  /*9a80*/  IMAD R10, R19, 0x2800, R10 ;  /* 0x00002800130a7824 */ /* 0x000fe200078e020a */
[----:B----4-:R-:W-:Y:S01]  /*9a90*/  IADD3 R5, R8, 0x13270, RZ ;  /* 0x0001327008057810 */ /* 0x010fe20007ffe0ff */
[----:B------:R-:W-:Y:S02]  /*9aa0*/  UIADD3.X UR5, URZ, UR51, URZ, UP0, !UPT ;  /* 0x000000333f057290 */ /* 0x000fe400087fe43f */
[----:B------:R-:W-:Y:S01]  /*9ab0*/  VIADD R4, R10, 0x6000 ;  /* 0x000060000a047836 */ /* 0x000fe20000000000 */
[----:B------:R-:W-:Y:S01]  /*9ac0*/  UMOV UR6, 0x0 ;  /* 0x0000000000067882 */ /* 0x000fe20000000000 */
[----:B------:R-:W-:-:S08]  /*9ad0*/  UMOV UR7, 0x14f00000 ;  /* 0x14f0000000077882 */ /* 0x000fd00000000000 */
.L_x_10229:
        /* <DEDUP_REMOVED lines=12> */
.L_x_10272:
[----:B------:R-:W-:Y:S05]  /*9ba0*/  BSYNC B1 ;  /* 0x0000000000017941 */ /* 0x000fea0003800000 */
.L_x_10230:
[----:B------:R-:W-:Y:S01]  /*9bb0*/  BSSY B1, `(.L_x_10232) ;  /* 0x0000009000017945 */ /* 0x000fe20003800000 */
[----:B------:R-:W-:Y:S02]  /*9bc0*/  IMAD.MOV.U32 R4, RZ, RZ, 0x0 ;  /* 0x00000000ff047424 */ /* 0x000fe400078e00ff */
[----:B------:R-:W-:Y:S01]  /*9bd0*/  IMAD.MOV.U32 R5, RZ, RZ, 0x14f00000 ;  /* 0x14f00000ff057424 */ /* 0x000fe200078e00ff */
[----:B------:R-:W-:Y:S06]  /*9be0*/  @P3 BRA `(.L_x_10233) ;  /* 0x0000000000143947 */ /* 0x000fec0003800000 */
[----:B------:R-:W-:Y:S02]  /*9bf0*/  ISETP.NE.AND P0, PT, R2, RZ, PT ;  /* 0x000000ff0200720c */ /* 0x000fe40003f05270 */
[----:B--23--:R-:W-:-:S04]  /*9c00*/  MOV R9, 0x2800 ;  /* 0x0000280000097802 */ /* 0x00cfc80000000f00 */
[----:B------:R4:W-:Y:S07]  /*9c10*/  SYNCS.ARRIVE.TRANS64 RZ, [R8+URZ+0x13230], R9 ;  /* 0x0132300908ff79a7 */ /* 0x0009ee000800003f */
[----:B------:R-:W-:Y:S05]  /*9c20*/  @!P0 BRA `(.L_x_10233) ;  /* 0x0000000000048947 */ /* 0x000fea0003800000 */
[----:B------:R-:W-:Y:S01]  /*9c30*/  BPT.TRAP 0x1 ;  /* 0x000000040000795c */ /* 0x000fe20000300000 */
.L_x_10233:
[----:B------:R-:W-:Y:S05]  /*9c40*/  BSYNC B1 ;  /* 0x0000000000017941 */ /* 0x000fea0003800000 */
.L_x_10232:
[----:B------:R-:W-:Y:S01]  /*9c50*/  R2UR UR7, R5 ;  /* 0x00000000050772ca */ /* 0x000fe200000e0000 */
[----:B------:R-:W-:Y:S01]  /*9c60*/  UIADD3 UR4, UP0, UR50, 0x370, URZ ;  /* 0x0000037032047890 */ /* 0x000fe2000ff1e03f */
[----:B------:R-:W-:Y:S01]  /*9c70*/  R2UR UR10, R13 ;  /* 0x000000000d0a72ca */ /* 0x000fe200000e0000 */
[----:B--234-:R-:W-:Y:S01]  /*9c80*/  VIADD R8, R8, 0x13230 ;  /* 0x0001323008087836 */ /* 0x01cfe20000000000 */
[----:B------:R-:W-:Y:S01]  /*9c90*/  R2UR UR12, R20 ;  /* 0x00000000140c72ca */ /* 0x000fe200000e0000 */
[----:B------:R-:W-:Y:S01]  /*9ca0*/  UIADD3.X UR5, URZ, UR51, URZ, UP0, !UPT ;  /* 0x000000333f057290 */ /* 0x000fe200087fe43f */
[----:B------:R-:W-:Y:S01]  /*9cb0*/  R2UR UR6, R4 ;  /* 0x00000000040672ca */ /* 0x000fe200000e0000 */
[----:B------:R-:W-:Y:S01]  /*9cc0*/  VIADD R4, R10, 0xe000 ;  /* 0x0000e0000a047836 */ /* 0x000fe20000000000 */
[----:B------:R-:W-:-:S13]  /*9cd0*/  PLOP3.LUT P0, PT, PT, PT, PT, 0x80, 0x0 ;  /* 0x000000000000781c */ /* 0x000fda0003f0f070 */
.L_x_10234:
        /* <DEDUP_REMOVED lines=9> */
.L_x_10223:
[----:B------:R-:W-:Y:S05]  /*9d70*/  BSYNC B0 ;  /* 0x0000000000007941 */ /* 0x000fea0003800000 */
.L_x_10222:
[----:B------:R-:W-:-:S06]  /*9d80*/  UISETP.NE.AND UP0, UPT, UR43, 0x3, UPT ;  /* 0x000000032b00788c */ /* 0x000fcc000bf05270 */
[----:B------:R-:W-:-:S13]  /*9d90*/  PLOP3.LUT P0, PT, PT, PT, UP0, 0x80, 0x0 ;  /* 0x000000000000781c */ /* 0x000fda0003f0f008 */
[----:B------:R-:W-:Y:S05]  /*9da0*/  @!P0 BRA `(.L_x_10235) ;  /* 0x0000000000048947 */ /* 0x000fea0003800000 */
[----:B------:R-:W-:Y:S01]  /*9db0*/  BPT.TRAP 0x1 ;  /* 0x000000040000795c */ /* 0x000fe20000300000 */
.L_x_10235:
        /* <DEDUP_REMOVED lines=8> */
.L_x_10273:
[----:B------:R-:W-:Y:S05]  /*9e40*/  BSYNC B0 ;  /* 0x0000000000007941 */ /* 0x000fea0003800000 */
.L_x_10236:
[----:B------:R-:W-:Y:S05]  /*9e50*/  @!P0 BRA `(.L_x_10238) ;  /* 0x0000000000048947 */ /* 0x000fea0003800000 */
[----:B------:R-:W-:Y:S01]  /*9e60*/  BPT.TRAP 0x1 ;  /* 0x000000040000795c */ /* 0x000fe20000300000 */
.L_x_10238:
[----:B----4-:R-:W-:Y:S01]  /*9e70*/  SHF.L.U32 R4, R6, 0x1f, RZ ;  /* 0x0000001f06047819 */ /* 0x010fe200000006ff */
[----:B--23--:R-:W-:-:S03]  /*9e80*/  IMAD R10, R7, 0x2800, RZ ;  /* 0x00002800070a7824 */ /* 0x00cfc600078e02ff */
[----:B------:R-:W2:Y:S02]  /*9e90*/  SYNCS.PHASECHK.TRANS64.TRYWAIT P3, [R13+URZ+0x13260], R4 ;  /* 0x013260040d0075a7 */ /* 0x000ea4000806017f */
[----:B------:R-:W-:Y:S01]  /*9ea0*/  LOP3.LUT R21, R10, R18, RZ, 0xfc, !PT ;  /* 0x000000120a157212 */ /* 0x000fe200078efcff */
[----:B--2---:R-:W-:Y:S06]  /*9eb0*/  @!P3 BRA `(.L_x_10239) ;  /* 0x000000100000b947 */ /* 0x004fec0003800000 */
.L_x_10274:
[----:B------:R-:W-:Y:S05]  /*9ec0*/  WARPSYNC.ALL ;  /* 0x0000000000007948 */ /* 0x000fea0003800000 */
[----:B--2---:R-:W2:Y:S01]  /*9ed0*/  LDSM.16.MT88.4 R4, [R21+UR40+0x6000] ;  /* 0x006000281504783b */ /* 0x004ea20008004200 */
[----:B------:R-:W-:-:S04]  /*9ee0*/  LOP3.LUT R15, R10, R17, RZ, 0xfc, !PT ;  /* 0x000000110a0f7212 */ /* 0x000fc800078efcff */
[----:B------:R-:W-:Y:S02]  /*9ef0*/  IADD3 R15, R15, UR40, RZ ;  /* 0x000000280f0f7c10 */ /* 0x000fe4000fffe0ff */
        /* <DEDUP_REMOVED lines=37> */
.L_x_10240:
[----:B---3--:R3:W-:Y:S01]  /*a150*/  SYNCS.ARRIVE.TRANS64.A1T0 RZ, [R13+URZ+0x13250], RZ ;  /* 0x013250ff0dff79a7 */ /* 0x0087e2000810003f */
[----:B------:R-:W-:Y:S01]  /*a160*/  BAR.SYNC.DEFER_BLOCKING 0x2, 0x80 ;  /* 0x0082000000007b1d */ /* 0x000fe20000010000 */
[C---:B------:R-:W-:Y:S01]  /*a170*/  ISETP.GT.AND P0, PT, R14.reuse, RZ, PT ;  /* 0x000000ff0e00720c */ /* 0x040fe20003f04270 */
[----:B------:R-:W-:Y:S01]  /*a180*/  @!P2 VIADD R4, R13, 0x13280 ;  /* 0x000132800d04a836 */ /* 0x000fe20000000000 */
[----:B------:R-:W-:Y:S01]  /*a190*/  MOV R7, R19 ;  /* 0x0000001300077202 */ /* 0x000fe20000000f00 */
[----:B------:R-:W-:Y:S02]  /*a1a0*/  VIADD R14, R14, 0xffffffff ;  /* 0xffffffff0e0e7836 */ /* 0x000fe40000000000 */
[----:B------:R-:W-:Y:S01]  /*a1b0*/  IMAD.MOV.U32 R6, RZ, RZ, R16 ;  /* 0x000000ffff067224 */ /* 0x000fe200078e0010 */
[----:B------:R-:W-:-:S04]  /*a1c0*/  @!P2 PRMT R4, RZ, 0x654, R4 ;  /* 0x00000654ff04a816 */ /* 0x000fc80000000004 */
[----:B------:R3:W-:Y:S03]  /*a1d0*/  @!P2 SYNCS.ARRIVE.TRANS64.RED.A1T0 RZ, [R4+URZ], RZ ;  /* 0x000000ff04ffa9a7 */ /* 0x0007e6000810043f */
[----:B------:R-:W-:Y:S05]  /*a1e0*/  @P0 BRA `(.L_x_10241) ;  /* 0xfffffff4005c0947 */ /* 0x000fea000383ffff */
.L_x_10221:
[----:B------:R-:W-:-:S06]  /*a1f0*/  UISETP.NE.AND UP0, UPT, UR43, 0x3, UPT ;  /* 0x000000032b00788c */ /* 0x000fcc000bf05270 */
[----:B------:R-:W-:-:S13]  /*a200*/  PLOP3.LUT P0, PT, PT, PT, UP0, 0x80, 0x0 ;  /* 0x000000000000781c */ /* 0x000fda0003f0f008 */
[----:B------:R-:W-:Y:S05]  /*a210*/  @!P0 BRA `(.L_x_10242) ;  /* 0x0000000000048947 */ /* 0x000fea0003800000 */
[----:B------:R-:W-:Y:S01]  /*a220*/  BPT.TRAP 0x1 ;  /* 0x000000040000795c */ /* 0x000fe20000300000 */
.L_x_10242:
        /* <DEDUP_REMOVED lines=8> */
.L_x_10275:
[----:B------:R-:W-:Y:S05]  /*a2b0*/  BSYNC B0 ;  /* 0x0000000000007941 */ /* 0x000fea0003800000 */
.L_x_10243:
[----:B------:R-:W-:Y:S05]  /*a2c0*/  @!P1 BRA `(.L_x_10245) ;  /* 0x0000000000049947 */ /* 0x000fea0003800000 */
[----:B------:R-:W-:Y:S01]  /*a2d0*/  BPT.TRAP 0x1 ;  /* 0x000000040000795c */ /* 0x000fe20000300000 */
.L_x_10245:
[----:B------:R-:W-:Y:S01]  /*a2e0*/  SHF.L.U32 R5, R16, 0x1f, RZ ;  /* 0x0000001f10057819 */ /* 0x000fe200000006ff */
[----:B---3--:R-:W-:-:S03]  /*a2f0*/  IMAD R3, R19, 0x2800, RZ ;  /* 0x0000280013037824 */ /* 0x008fc600078e02ff */
[----:B------:R-:W3:Y:S02]  /*a300*/  SYNCS.PHASECHK.TRANS64.TRYWAIT P0, [R0+URZ+0x13260], R5 ;  /* 0x01326005000075a7 */ /* 0x000ee4000800017f */
[----:B------:R-:W-:Y:S01]  /*a310*/  LOP3.LUT R12, R3, R18, RZ, 0xfc, !PT ;  /* 0x00000012030c7212 */ /* 0x000fe200078efcff */
[----:B---3--:R-:W-:Y:S06]  /*a320*/  @!P0 BRA `(.L_x_10246) ;  /* 0x0000000c000c8947 */ /* 0x008fec0003800000 */
.L_x_10276:
[----:B------:R-:W-:Y:S05]  /*a330*/  WARPSYNC.ALL ;  /* 0x0000000000007948 */ /* 0x000fea0003800000 */
[----:B---34-:R-:W2:Y:S01]  /*a340*/  LDSM.16.MT88.4 R4, [R12+UR40+0x6000] ;  /* 0x006000280c04783b */ /* 0x018ea20008004200 */
[----:B------:R-:W-:-:S05]  /*a350*/  LOP3.LUT R3, R3, R17, RZ, 0xfc, !PT ;  /* 0x0000001103037212 */ /* 0x000fca00078efcff */
[----:B------:R-:W-:Y:S01]  /*a360*/  VIADD R3, R3, UR40 ;  /* 0x0000002803037c36 */ /* 0x000fe20008000000 */
        /* <DEDUP_REMOVED lines=37> */
.L_x_10247:
[----:B------:R-:W4:Y:S01]  /*a5c0*/  LDC R4, c[0x0][0xda4] ;  /* 0x00036900ff047b82 */ /* 0x000f220000000800 */
[----:B------:R-:W-:Y:S01]  /*a5d0*/  UIADD3 UR49, UR44, UR49, URZ ;  /* 0x000000312c317290 */ /* 0x000fe2000fffe03f */
[----:B--2---:R-:W-:Y:S01]  /*a5e0*/  @!P2 VIADD R3, R0, 0x13280 ;  /* 0x000132800003a836 */ /* 0x004fe20000000000 */
[----:B------:R-:W-:Y:S01]  /*a5f0*/  IADD3 R19, R19, 0x1, RZ ;  /* 0x0000000113137810 */ /* 0x000fe20007ffe0ff */
[----:B------:R-:W-:-:S03]  /*a600*/  UIADD3 UR47, UR47, 0x1, URZ ;  /* 0x000000012f2f7890 */ /* 0x000fc6000fffe03f */
[----:B------:R-:W-:Y:S01]  /*a610*/  @!P2 PRMT R3, RZ, 0x654, R3 ;  /* 0x00000654ff03a816 */ /* 0x000fe20000000003 */
[----:B---3--:R-:W-:Y:S01]  /*a620*/  SYNCS.ARRIVE.TRANS64.A1T0 RZ, [R0+URZ+0x13250], RZ ;  /* 0x013250ff00ff79a7 */ /* 0x008fe2000810003f */
[----:B------:R-:W-:Y:S01]  /*a630*/  BAR.SYNC.DEFER_BLOCKING 0x2, 0x80 ;  /* 0x0082000000007b1d */ /* 0x000fe20000010000 */
[----:B------:R-:W-:-:S04]  /*a640*/  ISETP.NE.AND P0, PT, R19, 0x2, PT ;  /* 0x000000021300780c */ /* 0x000fc80003f05270 */
[----:B------:R-:W-:Y:S02]  /*a650*/  SEL R19, R19, RZ, P0 ;  /* 0x000000ff13137207 */ /* 0x000fe40000000000 */
[----:B----4-:R-:W-:Y:S01]  /*a660*/  ISETP.LE.AND P1, PT, R4, UR49, PT ;  /* 0x0000003104007c0c */ /* 0x010fe2000bf23270 */
[----:B------:R2:W-:Y:S02]  /*a670*/  @!P2 SYNCS.ARRIVE.TRANS64.RED.A1T0 RZ, [R3+URZ], RZ ;  /* 0x000000ff03ffa9a7 */ /* 0x0005e4000810043f */
[----:B--2---:R-:W-:-:S04]  /*a680*/  SEL R3, RZ, 0x1, P0 ;  /* 0x00000001ff037807 */ /* 0x004fc80000000000 */
[----:B------:R-:W-:-:S06]  /*a690*/  LOP3.LUT R16, R16, R3, RZ, 0x3c, !PT ;  /* 0x0000000310107212 */ /* 0x000fcc00078e3cff */
[----:B------:R-:W-:Y:S05]  /*a6a0*/  @!P1 BRA `(.L_x_10248) ;  /* 0xffffffe000449947 */ /* 0x000fea000383ffff */
[----:B------:R-:W-:-:S12]  /*a6b0*/  ULOP3.LUT UR47, UR47, 0x1, URZ, 0xc, !UPT ;  /* 0x000000012f2f7892 */ /* 0x000fd8000f8e0c3f */
.L_x_10206:
[----:B------:R-:W2:Y:S01]  /*a6c0*/  S2R R3, SR_CgaCtaId ;  /* 0x0000000000037919 */ /* 0x000ea20000008800 */
[----:B------:R-:W-:Y:S01]  /*a6d0*/  MOV R0, 0x400 ;  /* 0x0000040000007802 */ /* 0x000fe20000000f00 */
[----:B------:R-:W-:-:S03]  /*a6e0*/  IMAD.U32 R2, RZ, RZ, UR47 ;  /* 0x0000002fff027e24 */ /* 0x000fc6000f8e00ff */
[----:B--2---:R-:W-:Y:S02]  /*a6f0*/  LEA R6, R3, R0, 0x18 ;  /* 0x0000000003067211 */ /* 0x004fe400078ec0ff */
[----:B------:R-:W-:-:S04]  /*a700*/  SHF.L.U32 R0, R2, 0x1f, RZ ;  /* 0x0000001f02007819 */ /* 0x000fc800000006ff */
[----:B------:R-:W2:Y:S02]  /*a710*/  SYNCS.PHASECHK.TRANS64.TRYWAIT P0, [R6+URZ+0x13220], R0 ;  /* 0x01322000060075a7 */ /* 0x000ea4000800017f */
[----:B--2---:R-:W-:Y:S05]  /*a720*/  @!P0 BRA `(.L_x_10249) ;  /* 0x0000000800208947 */ /* 0x004fea0003800000 */
.L_x_10277:
[----:B-1----:R-:W1:Y:S02]  /*a730*/  SHFL.IDX PT, R22, R22, RZ, 0x1f ;  /* 0x00001fff16167589 */ /* 0x002e6400000e0000 */
[----:B-1----:R-:W-:-:S13]  /*a740*/  ISETP.NE.AND P0, PT, R22, RZ, PT ;  /* 0x000000ff1600720c */ /* 0x002fda0003f05270 */
[----:B------:R-:W-:Y:S05]  /*a750*/  @P0 EXIT ;  /* 0x000000000000094d */ /* 0x000fea0003800000 */
[----:B------:R-:W-:Y:S01]  /*a760*/  ELECT P0, URZ, PT ;  /* 0x00000000003f782f */ /* 0x000fe20003800000 */
[----:B------:R-:W-:-:S12]  /*a770*/  BSSY B0, `(.L_x_10250) ;  /* 0x0000027000007945 */ /* 0x000fd80003800000 */
[----:B------:R-:W-:Y:S05]  /*a780*/  @!P0 BRA `(.L_x_10251) ;  /* 0x0000000000948947 */ /* 0x000fea0003800000 */
[----:B------:R-:W-:-:S06]  /*a790*/  ULOP3.LUT UR4, UR46, 0x2, URZ, 0xfc, !UPT ;  /* 0x000000022e047892 */ /* 0x000fcc000f8efc3f */
[----:B--2---:R-:W-:-:S05]  /*a7a0*/  IMAD.U32 R0, RZ, RZ, UR4 ;  /* 0x00000004ff007e24 */ /* 0x004fca000f8e00ff */
[----:B------:R-:W-:-:S13]  /*a7b0*/  ISETP.NE.AND P0, PT, R0, 0x3, PT ;  /* 0x000000030000780c */ /* 0x000fda0003f05270 */
[----:B------:R-:W-:Y:S05]  /*a7c0*/  @!P0 BRA `(.L_x_10252) ;  /* 0x0000000000048947 */ /* 0x000fea0003800000 */
[----:B------:R-:W-:Y:S01]  /*a7d0*/  BPT.TRAP 0x1 ;  /* 0x000000040000795c */ /* 0x000fe20000300000 */
.L_x_10252:
[----:B------:R-:W-:Y:S01]  /*a7e0*/  VIADD R0, R6, 0x13240 ;  /* 0x0001324006007836 */ /* 0x000fe20000000000 */
[----:B------:R-:W-:Y:S01]  /*a7f0*/  SHF.L.U32 R4, R16, 0x1f, RZ ;  /* 0x0000001f10047819 */ /* 0x000fe200000006ff */
[----:B------:R-:W-:-:S03]  /*a800*/  VIADD R2, R19, 0x1 ;  /* 0x0000000113027836 */ /* 0x000fc60000000000 */
[----:B------:R-:W-:Y:S02]  /*a810*/  LEA R5, R19, R0, 0x3 ;  /* 0x0000000013057211 */ /* 0x000fe400078e18ff */
[C---:B------:R-:W-:Y:S02]  /*a820*/  ISETP.NE.AND P2, PT, R2.reuse, 0x2, PT ;  /* 0x000000020200780c */ /* 0x040fe40003f45270 */
[----:B------:R-:W1:Y:S02]  /*a830*/  SYNCS.PHASECHK.TRANS64.TRYWAIT P1, [R5+URZ], R4 ;  /* 0x00000004050075a7 */ /* 0x000e64000802017f */
[----:B------:R-:W-:Y:S02]  /*a840*/  SEL R3, RZ, 0x1, P2 ;  /* 0x00000001ff037807 */ /* 0x000fe40001000000 */
[----:B------:R-:W-:Y:S02]  /*a850*/  SEL R7, R2, RZ, P2 ;  /* 0x000000ff02077207 */ /* 0x000fe40001000000 */
[----:B------:R-:W-:-:S03]  /*a860*/  LOP3.LUT R3, R16, R3, RZ, 0x3c, !PT ;  /* 0x0000000310037212 */ /* 0x000fc600078e3cff */
[----:B------:R-:W-:Y:S01]  /*a870*/  IMAD R9, R7, 0x8, R0 ;  /* 0x0000000807097824 */ /* 0x000fe200078e0200 */
[----:B------:R-:W-:Y:S01]  /*a880*/  SHF.L.U32 R0, R3, 0x1f, RZ ;  /* 0x0000001f03007819 */ /* 0x000fe200000006ff */
[----:B-1----:R-:W-:Y:S06]  /*a890*/  @!P1 BRA `(.L_x_10253) ;  /* 0x0000000400d89947 */ /* 0x002fec0003800000 */
.L_x_10278:
[----:B------:R-:W2:Y:S02]  /*a8a0*/  SYNCS.PHASECHK.TRANS64.TRYWAIT P1, [R9+URZ], R0 ;  /* 0x00000000090075a7 */ /* 0x000ea4000802017f */
[----:B--2---:R-:W-:Y:S05]  /*a8b0*/  @!P1 BRA `(.L_x_10254) ;  /* 0x0000000400e49947 */ /* 0x004fea0003800000 */
.L_x_10279:
[----:B------:R-:W-:Y:S05]  /*a8c0*/  @!P0 BRA `(.L_x_10255) ;  /* 0x0000000000048947 */ /* 0x000fea0003800000 */
[----:B------:R-:W-:Y:S01]  /*a8d0*/  BPT.TRAP 0x1 ;  /* 0x000000040000795c */ /* 0x000fe20000300000 */
.L_x_10255:
[----:B------:R-:W-:-:S04]  /*a8e0*/  IMAD R19, R19, 0x8, R6 ;  /* 0x0000000813137824 */ /* 0x000fc800078e0206 */
[----:B------:R-:W3:Y:S02]  /*a8f0*/  SYNCS.PHASECHK.TRANS64.TRYWAIT P1, [R19+URZ+0x13260], R4 ;  /* 0x01326004130075a7 */ /* 0x000ee4000802017f */
[----:B---3--:R-:W-:Y:S05]  /*a900*/  @!P1 BRA `(.L_x_10256) ;  /* 0x0000000400e49947 */ /* 0x008fea0003800000 */
.L_x_10280:
[----:B------:R-:W-:Y:S05]  /*a910*/  @!P0 BRA `(.L_x_10257) ;  /* 0x0000000000048947 */ /* 0x000fea0003800000 */
[----:B------:R-:W-:Y:S01]  /*a920*/  BPT.TRAP 0x1 ;  /* 0x000000040000795c */ /* 0x000fe20000300000 */
.L_x_10257:
[----:B------:R-:W-:-:S04]  /*a930*/  LEA R7, R7, R6, 0x3 ;  /* 0x0000000607077211 */ /* 0x000fc800078e18ff */
[----:B------:R-:W4:Y:S02]  /*a940*/  SYNCS.PHASECHK.TRANS64.TRYWAIT P1, [R7+URZ+0x13260], R0 ;  /* 0x01326000070075a7 */ /* 0x000f24000802017f */
[----:B----4-:R-:W-:Y:S05]  /*a950*/  @!P1 BRA `(.L_x_10258) ;  /* 0x0000000400e49947 */ /* 0x010fea0003800000 */
.L_x_10281:
[----:B------:R-:W-:Y:S05]  /*a960*/  @!P0 BRA `(.L_x_10259) ;  /* 0x0000000000048947 */ /* 0x000fea0003800000 */
[----:B------:R-:W-:Y:S01]  /*a970*/  BPT.TRAP 0x1 ;  /* 0x000000040000795c */ /* 0x000fe20000300000 */
.L_x_10259:
[----:B------:R-:W5:Y:S02]  /*a980*/  SYNCS.PHASECHK.TRANS64.TRYWAIT P0, [R19+URZ+0x13280], R4 ;  /* 0x01328004130075a7 */ /* 0x000f64000800017f */
[----:B-----5:R-:W-:Y:S05]  /*a990*/  @!P0 BRA `(.L_x_10260) ;  /* 0x0000000400e88947 */ /* 0x020fea0003800000 */
.L_x_10261:
[----:B------:R1:W1:Y:S02]  /*a9a0*/  SYNCS.PHASECHK.TRANS64.TRYWAIT P0, [R7+URZ+0x13280], R0 ;  /* 0x01328000070075a7 */ /* 0x000264000800017f */
[----:B-1----:R-:W-:Y:S05]  /*a9b0*/  @!P0 NANOSLEEP.SYNCS 0x989680 ;  /* 0x009896800000895d */ /* 0x002fea0003900000 */
[----:B------:R-:W1:Y:S02]  /*a9c0*/  @!P0 SYNCS.PHASECHK.TRANS64 P0, [R7+URZ+0x13280], R0 ;  /* 0x01328000070085a7 */ /* 0x000e64000800007f */
[----:B-1----:R-:W-:Y:S05]  /*a9d0*/  @!P0 BRA `(.L_x_10261) ;  /* 0xfffffffc00f08947 */ /* 0x002fea000383ffff */
.L_x_10251:
[----:B------:R-:W-:Y:S05]  /*a9e0*/  BSYNC B0 ;  /* 0x0000000000007941 */ /* 0x000fea0003800000 */
.L_x_10250:
[----:B------:R-:W-:Y:S05]  /*a9f0*/  EXIT ;  /* 0x000000000000794d */ /* 0x000fea0003800000 */
.L_x_10182:
[----:B-1----:R-:W-:-:S04]  /*aa00*/  IMAD.U32 R3, RZ, RZ, UR40 ;  /* 0x00000028ff037e24 */ /* 0x002fc8000f8e00ff */
[----:B------:R1:W2:Y:S03]  /*aa10*/  SYNCS.PHASECHK.TRANS64.TRYWAIT P1, [R3+URZ+0x13200], R8 ;  /* 0x01320008030075a7 */ /* 0x0002a6000802017f */
[----:B--2---:R-:W-:Y:S05]  /*aa20*/  @!P1 NANOSLEEP.SYNCS 0x989680 ;  /* 0x009896800000995d */ /* 0x004fea0003900000 */
[----:B------:R-:W2:Y:S02]  /*aa30*/  @!P1 SYNCS.PHASECHK.TRANS64 P1, [R3+URZ+0x13200], R8 ;  /* 0x01320008030095a7 */ /* 0x000ea4000802007f */
[----:B--2---:R-:W-:Y:S05]  /*aa40*/  @!P1 BRA `(.L_x_10182) ;  /* 0xfffffffc00ec9947 */ /* 0x004fea000383ffff */
[----:B------:R-:W-:Y:S05]  /*aa50*/  BRA `(.L_x_10262) ;  /* 0xffffff6800907947 */ /* 0x000fea000383ffff */
.L_x_10186:
[----:B--2---:R2:W3:Y:S02]  /*aa60*/  SYNCS.PHASECHK.TRANS64.TRYWAIT P1, [R4+URZ+0x13230], R3 ;  /* 0x01323003040075a7 */ /* 0x0044e4000802017f */
[----:B---3--:R-:W-:Y:S05]  /*aa70*/  @!P1 NANOSLEEP.SYNCS 0x989680 ;  /* 0x009896800000995d */ /* 0x008fea0003900000 */
[----:B------:R-:W3:Y:S02]  /*aa80*/  @!P1 SYNCS.PHASECHK.TRANS64 P1, [R4+URZ+0x13230], R3 ;  /* 0x01323003040095a7 */ /* 0x000ee4000802007f */
[----:B---3--:R-:W-:Y:S05]  /*aa90*/  @!P1 BRA `(.L_x_10186) ;  /* 0xfffffffc00f09947 */ /* 0x008fea000383ffff */
[----:B------:R-:W-:Y:S05]  /*aaa0*/  BRA `(.L_x_10185) ;  /* 0xffffff6800ac7947 */ /* 0x000fea000383ffff */
.L_x_10191:
[----:B--2---:R-:W-:-:S04]  /*aab0*/  IMAD.U32 R9, RZ, RZ, UR17 ;  /* 0x00000011ff097e24 */ /* 0x004fc8000f8e00ff */
[----:B------:R2:W3:Y:S03]  /*aac0*/  SYNCS.PHASECHK.TRANS64.TRYWAIT P1, [R9+URZ+0x13230], R4 ;  /* 0x01323004090075a7 */ /* 0x0004e6000802017f */
[----:B---3--:R-:W-:Y:S05]  /*aad0*/  @!P1 NANOSLEEP.SYNCS 0x989680 ;  /* 0x009896800000995d */ /* 0x008fea0003900000 */
[----:B------:R-:W3:Y:S02]  /*aae0*/  @!P1 SYNCS.PHASECHK.TRANS64 P1, [R9+URZ+0x13230], R4 ;  /* 0x01323004090095a7 */ /* 0x000ee4000802007f */
[----:B---3--:R-:W-:Y:S05]  /*aaf0*/  @!P1 BRA `(.L_x_10191) ;  /* 0xfffffffc00ec9947 */ /* 0x008fea000383ffff */
[----:B------:R-:W-:Y:S05]  /*ab00*/  BRA `(.L_x_10190) ;  /* 0xffffff9c00187947 */ /* 0x000fea000383ffff */
.L_x_10195:
[----:B--2---:R-:W-:-:S04]  /*ab10*/  IMAD.U32 R85, RZ, RZ, UR9 ;  /* 0x00000009ff557e24 */ /* 0x004fc8000f8e00ff */
[----:B------:R2:W3:Y:S03]  /*ab20*/  SYNCS.PHASECHK.TRANS64.TRYWAIT P1, [R85+URZ+0x13250], R4 ;  /* 0x01325004550075a7 */ /* 0x0004e6000802017f */
[----:B---3--:R-:W-:Y:S05]  /*ab30*/  @!P1 NANOSLEEP.SYNCS 0x989680 ;  /* 0x009896800000995d */ /* 0x008fea0003900000 */
[----:B------:R-:W3:Y:S02]  /*ab40*/  @!P1 SYNCS.PHASECHK.TRANS64 P1, [R85+URZ+0x13250], R4 ;  /* 0x01325004550095a7 */ /* 0x000ee4000802007f */
[----:B---3--:R-:W-:Y:S05]  /*ab50*/  @!P1 BRA `(.L_x_10195) ;  /* 0xfffffffc00ec9947 */ /* 0x008fea000383ffff */
[----:B------:R-:W-:Y:S05]  /*ab60*/  BRA `(.L_x_10194) ;  /* 0xffffffa800107947 */ /* 0x000fea000383ffff */
.L_x_10201:
[----:B--2---:R-:W-:-:S04]  /*ab70*/  MOV R3, UR8 ;  /* 0x0000000800037c02 */ /* 0x004fc80008000f00 */
[----:B------:R2:W3:Y:S03]  /*ab80*/  SYNCS.PHASECHK.TRANS64.TRYWAIT P1, [R3+URZ+0x13250], R0 ;  /* 0x01325000030075a7 */ /* 0x0004e6000802017f */
[----:B---3--:R-:W-:Y:S05]  /*ab90*/  @!P1 NANOSLEEP.SYNCS 0x989680 ;  /* 0x009896800000995d */ /* 0x008fea0003900000 */
[----:B------:R-:W3:Y:S02]  /*aba0*/  @!P1 SYNCS.PHASECHK.TRANS64 P1, [R3+URZ+0x13250], R0 ;  /* 0x01325000030095a7 */ /* 0x000ee4000802007f */
[----:B---3--:R-:W-:Y:S05]  /*abb0*/  @!P1 BRA `(.L_x_10201) ;  /* 0xfffffffc00ec9947 */ /* 0x008fea000383ffff */
[----:B------:R-:W-:Y:S05]  /*abc0*/  BRA `(.L_x_10200) ;  /* 0xffffffc400e47947 */ /* 0x000fea000383ffff */
.L_x_10211:
[----:B------:R-:W-:Y:S01]  /*abd0*/  IMAD.MOV.U32 R13, RZ, RZ, R22 ;  /* 0x000000ffff0d7224 */ /* 0x000fe200078e0016 */
[----:B------:R-:W-:Y:S01]  /*abe0*/  MOV R15, 0xffffffff ;  /* 0xffffffff000f7802 */ /* 0x000fe20000000f00 */
[----:B------:R-:W-:Y:S02]  /*abf0*/  IMAD.MOV.U32 R12, RZ, RZ, RZ ;  /* 0x000000ffff0c7224 */ /* 0x000fe400078e00ff */
[----:B------:R-:W-:-:S07]  /*ac00*/  IMAD.MOV.U32 R11, RZ, RZ, 0x1f ;  /* 0x0000001fff0b7424 */ /* 0x000fce00078e00ff */
[----:B------:R-:W-:Y:S05]  /*ac10*/  WARPSYNC.COLLECTIVE R15, `(.L_x_10263) ;  /* 0x000000000f087348 */ /* 0x000fea0003c00000 */
[----:B------:R1:W2:Y:S02]  /*ac20*/  SHFL.IDX P6, R14, R13, R12, R11 ;  /* 0x0000000c0d0e7389 */ /* 0x0002a400000c000b */
[----:B-12---:R-:W-:Y:S01]  /*ac30*/  ENDCOLLECTIVE ;  /* 0x000000000000791b */ /* 0x006fe20003800000 */
.L_x_10263:
[----:B------:R-:W-:Y:S05]  /*ac40*/  BRA `(.L_x_10264) ;  /* 0xffffffe400147947 */ /* 0x000fea000383ffff */
.L_x_10213:
[----:B------:R-:W-:Y:S01]  /*ac50*/  BSSY B0, `(.L_x_10265) ;  /* 0x0000006000007945 */ /* 0x000fe20003800000 */
[----:B------:R-:W-:-:S07]  /*ac60*/  IMAD.MOV.U32 R15, RZ, RZ, -0x1 ;  /* 0xffffffffff0f7424 */ /* 0x000fce00078e00ff */
[----:B-1----:R-:W-:Y:S05]  /*ac70*/  WARPSYNC.COLLECTIVE R15, `(.L_x_10266) ;  /* 0x000000000f0c7348 */ /* 0x002fea0003c00000 */
[----:B------:R-:W-:Y:S02]  /*ac80*/  ELECT P6, UR62, PT ;  /* 0x00000000003e782f */ /* 0x000fe400038c0000 */
[----:B------:R-:W-:Y:S01]  /*ac90*/  MOV R14, UR62 ;  /* 0x0000003e000e7c02 */ /* 0x000fe20008000f00 */
[----:B-1----:R-:W-:Y:S10]  /*aca0*/  ENDCOLLECTIVE ;  /* 0x000000000000791b */ /* 0x002ff40003800000 */
.L_x_10266:
[----:B------:R-:W-:Y:S05]  /*acb0*/  BSYNC B0 ;  /* 0x0000000000007941 */ /* 0x000fea0003800000 */
.L_x_10265:
[----:B------:R-:W-:Y:S05]  /*acc0*/  BRA `(.L_x_10267) ;  /* 0xffffffe400187947 */ /* 0x000fea000383ffff */
.L_x_10216:
[----:B---3--:R3:W4:Y:S02]  /*acd0*/  SYNCS.PHASECHK.TRANS64.TRYWAIT P3, [R11+URZ+0x13280], R10 ;  /* 0x0132800a0b0075a7 */ /* 0x008724000806017f */
[----:B----4-:R-:W-:Y:S05]  /*ace0*/  @!P3 NANOSLEEP.SYNCS 0x989680 ;  /* 0x009896800000b95d */ /* 0x010fea0003900000 */
[----:B------:R-:W4:Y:S02]  /*acf0*/  @!P3 SYNCS.PHASECHK.TRANS64 P3, [R11+URZ+0x13280], R10 ;  /* 0x0132800a0b00b5a7 */ /* 0x000f24000806007f */
[----:B----4-:R-:W-:Y:S05]  /*ad00*/  @!P3 BRA `(.L_x_10216) ;  /* 0xfffffffc00f0b947 */ /* 0x010fea000383ffff */
[----:B------:R-:W-:Y:S05]  /*ad10*/  BRA `(.L_x_10268) ;  /* 0xffffffe4006c7947 */ /* 0x000fea000383ffff */
.L_x_10218:
[----:B--2---:R2:W4:Y:S02]  /*ad20*/  SYNCS.PHASECHK.TRANS64.TRYWAIT P3, [R11+URZ+0x13240], R10 ;  /* 0x0132400a0b0075a7 */ /* 0x004524000806017f */
[----:B----4-:R-:W-:Y:S05]  /*ad30*/  @!P3 NANOSLEEP.SYNCS 0x989680 ;  /* 0x009896800000b95d */ /* 0x010fea0003900000 */
[----:B------:R-:W4:Y:S02]  /*ad40*/  @!P3 SYNCS.PHASECHK.TRANS64 P3, [R11+URZ+0x13240], R10 ;  /* 0x0132400a0b00b5a7 */ /* 0x000f24000806007f */
[----:B----4-:R-:W-:Y:S05]  /*ad50*/  @!P3 BRA `(.L_x_10218) ;  /* 0xfffffffc00f0b947 */ /* 0x010fea000383ffff */
[----:B------:R-:W-:Y:S05]  /*ad60*/  BRA `(.L_x_10269) ;  /* 0xffffffe400b87947 */ /* 0x000fea000383ffff */
.L_x_10220:
[----:B------:R-:W-:-:S04]  /*ad70*/  IMAD.U32 R5, RZ, RZ, UR40 ;  /* 0x00000028ff057e24 */ /* 0x000fc8000f8e00ff */
[----:B------:R1:W1:Y:S03]  /*ad80*/  SYNCS.PHASECHK.TRANS64.TRYWAIT P0, [R5+URZ+0x13220], R4 ;  /* 0x01322004050075a7 */ /* 0x000266000800017f */
[----:B-1----:R-:W-:Y:S05]  /*ad90*/  @!P0 NANOSLEEP.SYNCS 0x989680 ;  /* 0x009896800000895d */ /* 0x002fea0003900000 */
[----:B------:R-:W1:Y:S02]  /*ada0*/  @!P0 SYNCS.PHASECHK.TRANS64 P0, [R5+URZ+0x13220], R4 ;  /* 0x01322004050085a7 */ /* 0x000e64000800007f */
[----:B-1----:R-:W-:Y:S05]  /*adb0*/  @!P0 BRA `(.L_x_10220) ;  /* 0xfffffffc00ec8947 */ /* 0x002fea000383ffff */
[----:B------:R-:W-:Y:S05]  /*adc0*/  BRA `(.L_x_10270) ;  /* 0xffffffe800487947 */ /* 0x000fea000383ffff */
.L_x_10226:
[----:B---3--:R3:W4:Y:S02]  /*add0*/  SYNCS.PHASECHK.TRANS64.TRYWAIT P0, [R8+URZ+0x13280], R9 ;  /* 0x01328009080075a7 */ /* 0x008724000800017f */
[----:B----4-:R-:W-:Y:S05]  /*ade0*/  @!P0 NANOSLEEP.SYNCS 0x989680 ;  /* 0x009896800000895d */ /* 0x010fea0003900000 */
[----:B------:R-:W4:Y:S02]  /*adf0*/  @!P0 SYNCS.PHASECHK.TRANS64 P0, [R8+URZ+0x13280], R9 ;  /* 0x01328009080085a7 */ /* 0x000f24000800007f */
[----:B----4-:R-:W-:Y:S05]  /*ae00*/  @!P0 BRA `(.L_x_10226) ;  /* 0xfffffffc00f08947 */ /* 0x010fea000383ffff */
[----:B------:R-:W-:Y:S05]  /*ae10*/  BRA `(.L_x_10271) ;  /* 0xffffffe800d87947 */ /* 0x000fea000383ffff */
.L_x_10231:
[----:B--2---:R2:W4:Y:S02]  /*ae20*/  SYNCS.PHASECHK.TRANS64.TRYWAIT P0, [R8+URZ+0x13240], R9 ;  /* 0x01324009080075a7 */ /* 0x004524000800017f */
[----:B----4-:R-:W-:Y:S05]  /*ae30*/  @!P0 NANOSLEEP.SYNCS 0x989680 ;  /* 0x009896800000895d */ /* 0x010fea0003900000 */
[----:B------:R-:W4:Y:S02]  /*ae40*/  @!P0 SYNCS.PHASECHK.TRANS64 P0, [R8+URZ+0x13240], R9 ;  /* 0x01324009080085a7 */ /* 0x000f24000800007f */
[----:B----4-:R-:W-:Y:S05]  /*ae50*/  @!P0 BRA `(.L_x_10231) ;  /* 0xfffffffc00f08947 */ /* 0x010fea000383ffff */
[----:B------:R-:W-:Y:S05]  /*ae60*/  BRA `(.L_x_10272) ;  /* 0xffffffec004c7947 */ /* 0x000fea000383ffff */
.L_x_10237:
[----:B----4-:R4:W1:Y:S02]  /*ae70*/  SYNCS.PHASECHK.TRANS64.TRYWAIT P3, [R13+URZ+0x13270], R4 ;  /* 0x013270040d0075a7 */ /* 0x010864000806017f */
[----:B-1----:R-:W-:Y:S05]  /*ae80*/  @!P3 NANOSLEEP.SYNCS 0x989680 ;  /* 0x009896800000b95d */ /* 0x002fea0003900000 */
[----:B------:R-:W1:Y:S02]  /*ae90*/  @!P3 SYNCS.PHASECHK.TRANS64 P3, [R13+URZ+0x13270], R4 ;  /* 0x013270040d00b5a7 */ /* 0x000e64000806007f */
[----:B-1----:R-:W-:Y:S05]  /*aea0*/  @!P3 BRA `(.L_x_10237) ;  /* 0xfffffffc00f0b947 */ /* 0x002fea000383ffff */
[----:B------:R-:W-:Y:S05]  /*aeb0*/  BRA `(.L_x_10273) ;  /* 0xffffffec00e07947 */ /* 0x000fea000383ffff */
.L_x_10239:
[----:B--2---:R2:W3:Y:S02]  /*aec0*/  SYNCS.PHASECHK.TRANS64.TRYWAIT P3, [R13+URZ+0x13260], R4 ;  /* 0x013260040d0075a7 */ /* 0x0044e4000806017f */
[----:B---3--:R-:W-:Y:S05]  /*aed0*/  @!P3 NANOSLEEP.SYNCS 0x989680 ;  /* 0x009896800000b95d */ /* 0x008fea0003900000 */
[----:B------:R-:W3:Y:S02]  /*aee0*/  @!P3 SYNCS.PHASECHK.TRANS64 P3, [R13+URZ+0x13260], R4 ;  /* 0x013260040d00b5a7 */ /* 0x000ee4000806007f */
[----:B---3--:R-:W-:Y:S05]  /*aef0*/  @!P3 BRA `(.L_x_10239) ;  /* 0xfffffffc00f0b947 */ /* 0x008fea000383ffff */
[----:B------:R-:W-:Y:S05]  /*af00*/  BRA `(.L_x_10274) ;  /* 0xffffffec00ec7947 */ /* 0x000fea000383ffff */
.L_x_10244:
[----:B---3--:R3:W1:Y:S02]  /*af10*/  SYNCS.PHASECHK.TRANS64.TRYWAIT P0, [R0+URZ+0x13270], R3 ;  /* 0x01327003000075a7 */ /* 0x008664000800017f */
[----:B-1----:R-:W-:Y:S05]  /*af20*/  @!P0 NANOSLEEP.SYNCS 0x989680 ;  /* 0x009896800000895d */ /* 0x002fea0003900000 */
[----:B------:R-:W1:Y:S02]  /*af30*/  @!P0 SYNCS.PHASECHK.TRANS64 P0, [R0+URZ+0x13270], R3 ;  /* 0x01327003000085a7 */ /* 0x000e64000800007f */
[----:B-1----:R-:W-:Y:S05]  /*af40*/  @!P0 BRA `(.L_x_10244) ;  /* 0xfffffffc00f08947 */ /* 0x002fea000383ffff */
[----:B------:R-:W-:Y:S05]  /*af50*/  BRA `(.L_x_10275) ;  /* 0xfffffff000d47947 */ /* 0x000fea000383ffff */
.L_x_10246:
[----:B---3--:R3:W1:Y:S02]  /*af60*/  SYNCS.PHASECHK.TRANS64.TRYWAIT P0, [R0+URZ+0x13260], R5 ;  /* 0x01326005000075a7 */ /* 0x008664000800017f */
[----:B-1----:R-:W-:Y:S05]  /*af70*/  @!P0 NANOSLEEP.SYNCS 0x989680 ;  /* 0x009896800000895d */ /* 0x002fea0003900000 */
[----:B------:R-:W1:Y:S02]  /*af80*/  @!P0 SYNCS.PHASECHK.TRANS64 P0, [R0+URZ+0x13260], R5 ;  /* 0x01326005000085a7 */ /* 0x000e64000800007f */
[----:B-1----:R-:W-:Y:S05]  /*af90*/  @!P0 BRA `(.L_x_10246) ;  /* 0xfffffffc00f08947 */ /* 0x002fea000383ffff */
[----:B------:R-:W-:Y:S05]  /*afa0*/  BRA `(.L_x_10276) ;  /* 0xfffffff000e07947 */ /* 0x000fea000383ffff */
.L_x_10249:
[----:B--2---:R2:W3:Y:S02]  /*afb0*/  SYNCS.PHASECHK.TRANS64.TRYWAIT P0, [R6+URZ+0x13220], R0 ;  /* 0x01322000060075a7 */ /* 0x0044e4000800017f */
[----:B---3--:R-:W-:Y:S05]  /*afc0*/  @!P0 NANOSLEEP.SYNCS 0x989680 ;  /* 0x009896800000895d */ /* 0x008fea0003900000 */
[----:B------:R-:W3:Y:S02]  /*afd0*/  @!P0 SYNCS.PHASECHK.TRANS64 P0, [R6+URZ+0x13220], R0 ;  /* 0x01322000060085a7 */ /* 0x000ee4000800007f */
[----:B---3--:R-:W-:Y:S05]  /*afe0*/  @!P0 BRA `(.L_x_10249) ;  /* 0xfffffffc00f08947 */ /* 0x008fea000383ffff */
[----:B------:R-:W-:Y:S05]  /*aff0*/  BRA `(.L_x_10277) ;  /* 0xfffffff400cc7947 */ /* 0x000fea000383ffff */
.L_x_10253:
[----:B-1----:R1:W2:Y:S02]  /*b000*/  SYNCS.PHASECHK.TRANS64.TRYWAIT P1, [R5+URZ], R4 ;  /* 0x00000004050075a7 */ /* 0x0022a4000802017f */
[----:B--2---:R-:W-:Y:S05]  /*b010*/  @!P1 NANOSLEEP.SYNCS 0x989680 ;  /* 0x009896800000995d */ /* 0x004fea0003900000 */
[----:B------:R-:W2:Y:S02]  /*b020*/  @!P1 SYNCS.PHASECHK.TRANS64 P1, [R5+URZ], R4 ;  /* 0x00000004050095a7 */ /* 0x000ea4000802007f */
[----:B--2---:R-:W-:Y:S05]  /*b030*/  @!P1 BRA `(.L_x_10253) ;  /* 0xfffffffc00f09947 */ /* 0x004fea000383ffff */
[----:B------:R-:W-:Y:S05]  /*b040*/  BRA `(.L_x_10278) ;  /* 0xfffffff800147947 */ /* 0x000fea000383ffff */
.L_x_10254:
[----:B--2---:R2:W3:Y:S02]  /*b050*/  SYNCS.PHASECHK.TRANS64.TRYWAIT P1, [R9+URZ], R0 ;  /* 0x00000000090075a7 */ /* 0x0044e4000802017f */
[----:B---3--:R-:W-:Y:S05]  /*b060*/  @!P1 NANOSLEEP.SYNCS 0x989680 ;  /* 0x009896800000995d */ /* 0x008fea0003900000 */
[----:B------:R-:W3:Y:S02]  /*b070*/  @!P1 SYNCS.PHASECHK.TRANS64 P1, [R9+URZ], R0 ;  /* 0x00000000090095a7 */ /* 0x000ee4000802007f */
[----:B---3--:R-:W-:Y:S05]  /*b080*/  @!P1 BRA `(.L_x_10254) ;  /* 0xfffffffc00f09947 */ /* 0x008fea000383ffff */
[----:B------:R-:W-:Y:S05]  /*b090*/  BRA `(.L_x_10279) ;  /* 0xfffffff800087947 */ /* 0x000fea000383ffff */
.L_x_10256:
[----:B---3--:R3:W4:Y:S02]  /*b0a0*/  SYNCS.PHASECHK.TRANS64.TRYWAIT P1, [R19+URZ+0x13260], R4 ;  /* 0x01326004130075a7 */ /* 0x008724000802017f */
[----:B----4-:R-:W-:Y:S05]  /*b0b0*/  @!P1 NANOSLEEP.SYNCS 0x989680 ;  /* 0x009896800000995d */ /* 0x010fea0003900000 */
[----:B------:R-:W4:Y:S02]  /*b0c0*/  @!P1 SYNCS.PHASECHK.TRANS64 P1, [R19+URZ+0x13260], R4 ;  /* 0x01326004130095a7 */ /* 0x000f24000802007f */
[----:B----4-:R-:W-:Y:S05]  /*b0d0*/  @!P1 BRA `(.L_x_10256) ;  /* 0xfffffffc00f09947 */ /* 0x010fea000383ffff */
[----:B------:R-:W-:Y:S05]  /*b0e0*/  BRA `(.L_x_10280) ;  /* 0xfffffff800087947 */ /* 0x000fea000383ffff */
.L_x_10258:
[----:B----4-:R4:W1:Y:S02]  /*b0f0*/  SYNCS.PHASECHK.TRANS64.TRYWAIT P1, [R7+URZ+0x13260], R0 ;  /* 0x01326000070075a7 */ /* 0x010864000802017f */
[----:B-1----:R-:W-:Y:S05]  /*b100*/  @!P1 NANOSLEEP.SYNCS 0x989680 ;  /* 0x009896800000995d */ /* 0x002fea0003900000 */
[----:B------:R-:W1:Y:S02]  /*b110*/  @!P1 SYNCS.PHASECHK.TRANS64 P1, [R7+URZ+0x13260], R0 ;  /* 0x01326000070095a7 */ /* 0x000e64000802007f */
[----:B-1----:R-:W-:Y:S05]  /*b120*/  @!P1 BRA `(.L_x_10258) ;  /* 0xfffffffc00f09947 */ /* 0x002fea000383ffff */
[----:B------:R-:W-:Y:S05]  /*b130*/  BRA `(.L_x_10281) ;  /* 0xfffffff800087947 */ /* 0x000fea000383ffff */
.L_x_10260:
[----:B------:R1:W1:Y:S02]  /*b140*/  SYNCS.PHASECHK.TRANS64.TRYWAIT P0, [R19+URZ+0x13280], R4 ;  /* 0x01328004130075a7 */ /* 0x000264000800017f */
[----:B-1----:R-:W-:Y:S05]  /*b150*/  @!P0 NANOSLEEP.SYNCS 0x989680 ;  /* 0x009896800000895d */ /* 0x002fea0003900000 */
[----:B------:R-:W1:Y:S02]  /*b160*/  @!P0 SYNCS.PHASECHK.TRANS64 P0, [R19+URZ+0x13280], R4 ;  /* 0x01328004130085a7 */ /* 0x000e64000800007f */
[----:B-1----:R-:W-:Y:S05]  /*b170*/  @!P0 BRA `(.L_x_10260) ;  /* 0xfffffffc00f08947 */ /* 0x002fea000383ffff */
[----:B------:R-:W-:Y:S05]  /*b180*/  BRA `(.L_x_10261) ;  /* 0xfffffff800047947 */ /* 0x000fea000383ffff */
.L_x_10282:
        /* <DEDUP_REMOVED lines=15> */
.L_x_12371:


//--------------------- .text._ZN7cutlass13device_kernelIN5flash11enable_sm90INS1_16FlashAttnFwdSm90INS1_25CollectiveMainloopFwdSm90ILi2EN4cute5tupleIJNS5_1CILi1EEES8_S8_EEENS6_IJNS7_ILi192EEENS7_ILi160EEENS7_ILi64EEEEEELi64ENS_12float_e4m3_tEfNS_4arch4Sm90ELb0ELb0ELb1ELb1ELb0ELb0ELb0ELb1ELb1ELb0ELb0ELb0EEENS1_21CollectiveEpilogueFwdINS6_IJSA_SC_SB_EEES9_NS_10bfloat16_tESG_Li384ELb1ELb0ELb0ELb1EEENS1_36VarlenDynamicPersistentTileSchedulerILi192ELi160ELi384ELi128ELb0ELb0ELb1ELb0ELb1ELb1EEEEEEEEEvNT_6ParamsE --------------------------
	.section	.text._ZN7cutlass13device_kernelIN5flash11enable_sm90INS1_16FlashAttnFwdSm90INS1_25CollectiveMainloopFwdSm90ILi2EN4cute5tupleIJNS5_1CILi1EEES8_S8_EEENS6_IJNS7_ILi192EEENS7_ILi160EEENS7_ILi64EEEEEELi64ENS_12float_e4m3_tEfNS_4arch4Sm90ELb0ELb0ELb1ELb1ELb0ELb0ELb0ELb1ELb1ELb0ELb0ELb0EEENS1_21CollectiveEpilogueFwdINS6_IJSA_SC_SB_EEES9_NS_10bfloat16_tESG_Li384ELb1ELb0ELb0ELb1EEENS1_36VarlenDynamicPersistentTileSchedulerILi192ELi160ELi384ELi128ELb0ELb0ELb1ELb0ELb1ELb1EEEEEEEEEvNT_6ParamsE,"ax",@progbits
	.align	128
.text._ZN7cutlass13device_kernelIN5flash11enable_sm90INS1_16FlashAttnFwdSm90INS1_25CollectiveMainloopFwdSm90ILi2EN4cute5tupleIJNS5_1CILi1EEES8_S8_EEENS6_IJNS7_ILi192EEENS7_ILi160EEENS7_ILi64EEEEEELi64ENS_12float_e4m3_tEfNS_4arch4Sm90ELb0ELb0ELb1ELb1ELb0ELb0ELb0ELb1ELb1ELb0ELb0ELb0EEENS1_21CollectiveEpilogueFwdINS6_IJSA_SC_SB_EEES9_NS_10bfloat16_tESG_Li384ELb1ELb0ELb0ELb1EEENS1_36VarlenDynamicPersistentTileSchedulerILi192ELi160ELi384ELi128ELb0ELb0ELb1ELb0ELb1ELb1EEEEEEEEEvNT_6ParamsE:
        .type           _ZN7cutlass13device_kernelIN5flash11enable_sm90INS1_16FlashAttnFwdSm90INS1_25CollectiveMainloopFwdSm90ILi2EN4cute5tupleIJNS5_1CILi1EEES8_S8_EEENS6_IJNS7_ILi192EEENS7_ILi160EEENS7_ILi64EEEEEELi64ENS_12float_e4m3_tEfNS_4arch4Sm90ELb0ELb0ELb1ELb1ELb0ELb0ELb0ELb1ELb1ELb0ELb0ELb0EEENS1_21CollectiveEpilogueFwdINS6_IJSA_SC_SB_EEES9_NS_10bfloat16_tESG_Li384ELb1ELb0ELb0ELb1EEENS1_36VarlenDynamicPersistentTileSchedulerILi192ELi160ELi384ELi128ELb0ELb0ELb1ELb0ELb1ELb1EEEEEEEEEvNT_6ParamsE,@function
        .size           _ZN7cutlass13device_kernelIN5flash11enable_sm90INS1_16FlashAttnFwdSm90INS1_25CollectiveMainloopFwdSm90ILi2EN4cute5tupleIJNS5_1CILi1EEES8_S8_EEENS6_IJNS7_ILi192EEENS7_ILi160EEENS7_ILi64EEEEEELi64ENS_12float_e4m3_tEfNS_4arch4Sm90ELb0ELb0ELb1ELb1ELb0ELb0ELb0ELb1ELb1ELb0ELb0ELb0EEENS1_21CollectiveEpilogueFwdINS6_IJSA_SC_SB_EEES9_NS_10bfloat16_tESG_Li384ELb1ELb0ELb0ELb1EEENS1_36VarlenDynamicPersistentTileSchedulerILi192ELi160ELi384ELi128ELb0ELb0ELb1ELb0ELb1ELb1EEEEEEEEEvNT_6ParamsE,(.L_x_12372 - _ZN7cutlass13device_kernelIN5flash11enable_sm90INS1_16FlashAttnFwdSm90INS1_25CollectiveMainloopFwdSm90ILi2EN4cute5tupleIJNS5_1CILi1EEES8_S8_EEENS6_IJNS7_ILi192EEENS7_ILi160EEENS7_ILi64EEEEEELi64ENS_12float_e4m3_tEfNS_4arch4Sm90ELb0ELb0ELb1ELb1ELb0ELb0ELb0ELb1ELb1ELb0ELb0ELb0EEENS1_21CollectiveEpilogueFwdINS6_IJSA_SC_SB_EEES9_NS_10bfloat16_tESG_Li384ELb1ELb0ELb0ELb1EEENS1_36VarlenDynamicPersistentTileSchedulerILi192ELi160ELi384ELi128ELb0ELb0ELb1ELb0ELb1ELb1EEEEEEEEEvNT_6ParamsE)
        .other          _ZN7cutlass13device_kernelIN5flash11enable_sm90INS1_16FlashAttnFwdSm90INS1_25CollectiveMainloopFwdSm90ILi2EN4cute5tupleIJNS5_1CILi1EEES8_S8_EEENS6_IJNS7_ILi192EEENS7_ILi160EEENS7_ILi64EEEEEELi64ENS_12float_e4m3_tEfNS_4arch4Sm90ELb0ELb0ELb1ELb1ELb0ELb0ELb0ELb1ELb1ELb0ELb0ELb0EEENS1_21CollectiveEpilogueFwdINS6_IJSA_SC_SB_EEES9_NS_10bfloat16_tESG_Li384ELb1ELb0ELb0ELb1EEENS1_36VarlenDynamicPersistentTileSchedulerILi192ELi160ELi384ELi128ELb0ELb0ELb1ELb0ELb1ELb1EEEEEEEEEvNT_6ParamsE,@"STO_CUDA_ENTRY STV_DEFAULT"
_ZN7cutlass13device_kernelIN5flash11enable_sm90INS1_16FlashAttnFwdSm90INS1_25CollectiveMainloopFwdSm90ILi2EN4cute5tupleIJNS5_1CILi1EEES8_S8_EEENS6_IJNS7_ILi192EEENS7_ILi160EEENS7_ILi64EEEEEELi64ENS_12float_e4m3_tEfNS_4arch4Sm90ELb0ELb0ELb1ELb1ELb0ELb0ELb0ELb1ELb1ELb0ELb0ELb0EEENS1_21CollectiveEpilogueFwdINS6_IJSA_SC_SB_EEES9_NS_10bfloat16_tESG_Li384ELb1ELb0ELb0ELb1EEENS1_36VarlenDynamicPersistentTileSchedulerILi192ELi160ELi384ELi128ELb0ELb0ELb1ELb0ELb1ELb1EEEEEEEEEvNT_6ParamsE:
        /* <DEDUP_REMOVED lines=21> */
.L_x_10284:
[----:B------:R-:W-:Y:S05]  /*0150*/  BSYNC B0 ;  /* 0x0000000000007941 */ /* 0x000fea0003800000 */
.L_x_10283:
        /* <DEDUP_REMOVED lines=41> */
.L_x_10285:
        /* <DEDUP_REMOVED lines=22> */
.L_x_10286:
        /* <DEDUP_REMOVED lines=18> */
.L_x_10287:
        /* <DEDUP_REMOVED lines=22> */
.L_x_10288:
        /* <DEDUP_REMOVED lines=22> */
.L_x_10289:
[----:B------:R-:W-:Y:S01]  /*0930*/  PLOP3.LUT P0, PT, PT, PT, UP0, 0x80, 0x0 ;  /* 0x000000000000781c */ /* 0x000fe20003f0f008 */
[----:B------:R-:W-:Y:S01]  /*0940*/  UMOV UR40, 0x1 ;  /* 0x0000000100287882 */ /* 0x000fe20000000000 */
[----:B------:R-:W-:Y:S01]  /*0950*/  NOP ;  /* 0x0000000000007918 */ /* 0x000fe20000000000 */
[----:B------:R-:W-:Y:S01]  /*0960*/  USEL UR40, UR40, 0x2, !UP0 ;  /* 0x0000000228287887 */ /* 0x000fe2000c000000 */
[----:B------:R-:W-:Y:S01]  /*0970*/  ULDC.64 UR52, c[0x0][0x208] ;  /* 0x0000820000347ab9 */ /* 0x000fe20000000a00 */
[----:B012-4-:R-:W-:Y:S08]  /*0980*/  BAR.SYNC.DEFER_BLOCKING 0x0 ;  /* 0x0000000000007b1d */ /* 0x017ff00000010000 */
[----:B------:R-:W-:Y:S05]  /*0990*/  @!P0 BRA `(.L_x_10290) ;  /* 0x0000009000d48947 */ /* 0x000fea0003800000 */
.L_x_10291:
        /* <DEDUP_REMOVED lines=31> */
[----:B------:R-:W-:Y:S01]  /*0b90*/  IMAD.IADD R22, R10, 0x1, -R22 ;  /* 0x000000010a167824 */ /* 0x000fe200078e0a16 */
        /* <DEDUP_REMOVED lines=10> */
[--C-:B------:R-:W-:Y:S01]  /*0c40*/  SHF.R.S32.HI R8, RZ, 0x2, R6.reuse ;  /* 0x00000002ff087819 */ /* 0x100fe20000011406 */
[----:B------:R-:W-:Y:S01]  /*0c50*/  IMAD.HI R4, R23, 0x55555556, RZ ;  /* 0x5555555617047827 */ /* 0x000fe200078e02ff */
[----:B------:R-:W-:Y:S02]  /*0c60*/  SHF.R.S32.HI R9, RZ, 0x1f, R6 ;  /* 0x0000001fff097819 */ /* 0x000fe40000011406 */
[----:B------:R0:W-:Y:S01]  /*0c70*/  STL [R1], R3 ;  /* 0x0000000301007387 */ /* 0x0001e20000100800 */
[----:B------:R-:W-:Y:S02]  /*0c80*/  LEA.HI R0, R0, R10, RZ, 0x3 ;  /* 0x0000000a00007211 */ /* 0x000fe400078f18ff */
[----:B------:R-:W-:Y:S02]  /*0c90*/  LEA.HI R9, R9, R8, RZ, 0x3 ;  /* 0x0000000809097211 */ /* 0x000fe400078f18ff */
[----:B------:R-:W-:-:S02]  /*0ca0*/  LOP3.LUT R5, R6, 0x7ffffffc, RZ, 0xc0, !PT ;  /* 0x7ffffffc06057812 */ /* 0x000fc400078ec0ff */
[----:B------:R-:W-:Y:S02]  /*0cb0*/  LOP3.LUT R9, R9, 0xfffffff8, RZ, 0xc0, !PT ;  /* 0xfffffff809097812 */ /* 0x000fe400078ec0ff */
[----:B------:R-:W-:Y:S01]  /*0cc0*/  LEA.HI R4, R4, R4, RZ, 0x1 ;  /* 0x0000000404047211 */ /* 0x000fe200078f08ff */
[----:B------:R-:W-:Y:S01]  /*0cd0*/  IMAD.IADD R5, R22, 0x1, -R5 ;  /* 0x0000000116057824 */ /* 0x000fe200078e0a05 */
[----:B------:R-:W-:Y:S02]  /*0ce0*/  IADD3 R8, R8, -R9, RZ ;  /* 0x8000000908087210 */ /* 0x000fe40007ffe0ff */
[----:B------:R-:W-:Y:S01]  /*0cf0*/  SHF.R.S32.HI R7, RZ, 0x5, R7 ;  /* 0x00000005ff077819 */ /* 0x000fe20000011407 */
[----:B------:R-:W-:Y:S01]  /*0d00*/  IMAD R4, R4, -0x3, R23 ;  /* 0xfffffffd04047824 */ /* 0x000fe200078e0217 */
[----:B------:R-:W-:Y:S01]  /*0d10*/  LOP3.LUT R2, R0, 0x1ffffff8, RZ, 0xc0, !PT ;  /* 0x1ffffff800027812 */ /* 0x000fe200078ec0ff */
[----:B------:R-:W-:Y:S01]  /*0d20*/  IMAD R156, R5, R156, 0xa0 ;  /* 0x000000a0059c7424 */ /* 0x000fe200078e029c */
[----:B------:R-:W-:Y:S01]  /*0d30*/  SHF.R.S32.HI R16, RZ, 0x3, R0 ;  /* 0x00000003ff107819 */ /* 0x000fe20000011400 */
[----:B------:R-:W-:-:S02]  /*0d40*/  IMAD R7, R7, 0x10, R8 ;  /* 0x0000001007077824 */ /* 0x000fc400078e0208 */
[----:B------:R-:W-:Y:S02]  /*0d50*/  IMAD.IADD R2, R10, 0x1, -R2 ;  /* 0x000000010a027824 */ /* 0x000fe400078e0a02 */
[----:B------:R-:W-:Y:S02]  /*0d60*/  IMAD R157, R4, 0x40, R7 ;  /* 0x00000040049d7824 */ /* 0x000fe400078e0207 */
[----:B0-----:R-:W-:-:S07]  /*0d70*/  IMAD.SHL.U32 R18, R2, 0x8, RZ ;  /* 0x0000000802127824 */ /* 0x001fce00078e00ff */
.L_x_10335:
        /* <DEDUP_REMOVED lines=35> */
[----:B-1----:R-:W-:Y:S02]  /*0fb0*/  CS2R R8, SRZ ;  /* 0x0000000000087805 */ /* 0x002fe4000001ff00 */
        /* <DEDUP_REMOVED lines=10> */
[----:B------:R-:W-:Y:S02]  /*1060*/  MOV R56, RZ ;  /* 0x000000ff00387202 */ /* 0x000fe40000000f00 */
        /* <DEDUP_REMOVED lines=18> */
.L_x_10292:
        /* <DEDUP_REMOVED lines=12> */
[----:B------:R-:W-:Y:S01]  /*1250*/  CS2R R58, SRZ ;  /* 0x00000000003a7805 */ /* 0x000fe2000001ff00 */
[----:B------:R-:W-:Y:S01]  /*1260*/  @UP0 USHF.R.U32.HI UR46, URZ, UR4, UR7 ;  /* 0x000000043f2e0299 */ /* 0x000fe20008011607 */
[----:B------:R-:W-:Y:S01]  /*1270*/  CS2R R44, SRZ ;  /* 0x00000000002c7805 */ /* 0x000fe2000001ff00 */
[----:B------:R-:W-:Y:S01]  /*1280*/  USHF.R.U32.HI UR47, URZ, 0x1f, UR9 ;  /* 0x0000001f3f2f7899 */ /* 0x000fe20008011609 */
[----:B------:R-:W-:Y:S01]  /*1290*/  CS2R R60, SRZ ;  /* 0x00000000003c7805 */ /* 0x000fe2000001ff00 */
[----:B------:R-:W-:-:S02]  /*12a0*/  UMOV UR48, UR5 ;  /* 0x0000000500307c82 */ /* 0x000fc40008000000 */
[----:B------:R-:W-:-:S04]  /*12b0*/  ULEA.HI.SX32 UR47, UR9, UR47, 0x1a ;  /* 0x0000002f092f7291 */ /* 0x000fc8000f8fd23f */
[----:B------:R-:W-:Y:S08]  /*12c0*/  @!P1 BRA `(.L_x_10293) ;  /* 0x0000006c00709947 */ /* 0x000ff00003800000 */
[----:B------:R-:W0:Y:S01]  /*12d0*/  SHFL.IDX PT, R0, R23, RZ, 0x1f ;  /* 0x00001fff17007589 */ /* 0x000e2200000e0000 */
[----:B------:R-:W1:Y:S01]  /*12e0*/  S2UR UR8, SR_CgaCtaId ;  /* 0x00000000000879c3 */ /* 0x000e620000008800 */
[----:B------:R-:W-:Y:S01]  /*12f0*/  UMOV UR7, 0x400 ;  /* 0x0000040000077882 */ /* 0x000fe20000000000 */
        /* <DEDUP_REMOVED lines=8> */
[----:B------:R-:W-:Y:S01]  /*1380*/  ULEA UR5, UR5, UR4, 0xc ;  /* 0x0000000405057291 */ /* 0x000fe2000f8e603f */
[----:B------:R-:W-:-:S03]  /*1390*/  PLOP3.LUT P0, PT, PT, PT, UP0, 0x80, 0x0 ;  /* 0x000000000000781c */ /* 0x000fc60003f0f008 */
[----:B------:R-:W-:-:S04]  /*13a0*/  USHF.R.U32.HI UR5, URZ, 0x4, UR5 ;  /* 0x000000043f057899 */ /* 0x000fc80008011605 */
[----:B------:R-:W-:-:S04]  /*13b0*/  ULOP3.LUT UR5, UR5, 0x3fff, URZ, 0xc0, !UPT ;  /* 0x00003fff05057892 */ /* 0x000fc8000f8ec03f */
[----:B------:R-:W-:Y:S02]  /*13c0*/  ULOP3.LUT UR36, UR5, 0x10000, URZ, 0xfc, !UPT ;  /* 0x0001000005247892 */ /* 0x000fe4000f8efc3f */
[----:B------:R-:W-:Y:S10]  /*13d0*/  @!P0 BRA `(.L_x_10294) ;  /* 0x0000000000408947 */ /* 0x000ff40003800000 */
        /* <DEDUP_REMOVED lines=16> */
.L_x_10294:
        /* <DEDUP_REMOVED lines=35> */
[----:B------:R-:W-:Y:S01]  /*1710*/  MOV R4, UR6 ;  /* 0x0000000600047c02 */ /* 0x000fe20008000f00 */
        /* <DEDUP_REMOVED lines=22> */
.L_x_10420:
[----:B------:R-:W-:Y:S05]  /*1880*/  @!P0 BRA `(.L_x_10296) ;  /* 0x0000000000048947 */ /* 0x000fea0003800000 */
[----:B------:R-:W-:Y:S01]  /*1890*/  BPT.TRAP 0x1 ;  /* 0x000000040000795c */ /* 0x000fe20000300000 */
.L_x_10296:
[----:B------:R-:W-:Y:S01]  /*18a0*/  IMAD.U32 R5, RZ, RZ, UR43 ;  /* 0x0000002bff057e24 */ /* 0x000fe2000f8e00ff */
[----:B------:R-:W-:-:S03]  /*18b0*/  MOV R6, UR42 ;  /* 0x0000002a00067c02 */ /* 0x000fc60008000f00 */
[----:B------:R-:W-:Y:S01]  /*18c0*/  IMAD R5, R5, 0x8, R2 ;  /* 0x0000000805057824 */ /* 0x000fe200078e0202 */
[----:B------:R-:W-:-:S04]  /*18d0*/  SHF.L.U32 R6, R6, 0x1f, RZ ;  /* 0x0000001f06067819 */ /* 0x000fc800000006ff */
[----:B------:R1:W2:Y:S01]  /*18e0*/  SYNCS.PHASECHK.TRANS64.TRYWAIT P1, [R5+URZ+0x13230], R6 ;  /* 0x01323006050075a7 */ /* 0x0002a2000802017f */
[----:B------:R-:W-:Y:S05]  /*18f0*/  @!P0 BRA `(.L_x_10297) ;  /* 0x0000000000048947 */ /* 0x000fea0003800000 */
[----:B------:R-:W-:Y:S01]  /*1900*/  BPT.TRAP 0x1 ;  /* 0x000000040000795c */ /* 0x000fe20000300000 */
.L_x_10297:
[----:B------:R-:W3:Y:S01]  /*1910*/  S2R R7, SR_TID.X ;  /* 0x0000000000077919 */ /* 0x000ee20000002100 */
[----:B------:R-:W-:-:S05]  /*1920*/  VIADD R4, R2, 0xe000 ;  /* 0x0000e00002047836 */ /* 0x000fca0000000000 */
[----:B------:R-:W-:-:S04]  /*1930*/  SHF.R.U32.HI R4, RZ, 0x4, R4 ;  /* 0x00000004ff047819 */ /* 0x000fc80000011604 */
[----:B------:R-:W-:Y:S02]  /*1940*/  LOP3.LUT R4, R4, 0x3fff, RZ, 0xc0, !PT ;  /* 0x00003fff04047812 */ /* 0x000fe400078ec0ff */
[----:B---3--:R-:W-:Y:S01]  /*1950*/  LOP3.LUT P2, RZ, R7, 0x7f, RZ, 0xc0, !PT ;  /* 0x0000007f07ff7812 */ /* 0x008fe2000784c0ff */
[----:B--2---:R-:W-:-:S12]  /*1960*/  @P1 BRA `(.L_x_10298) ;  /* 0x0000000000081947 */ /* 0x004fd80003800000 */
[----:B------:R-:W2:Y:S02]  /*1970*/  SYNCS.PHASECHK.TRANS64.TRYWAIT P1, [R5+URZ+0x13230], R6 ;  /* 0x01323006050075a7 */ /* 0x000ea4000802017f */
[----:B--2---:R-:W-:Y:S05]  /*1980*/  @!P1 BRA `(.L_x_10299) ;  /* 0x000000c0005c9947 */ /* 0x004fea0003800000 */
.L_x_10298:
[----:B------:R-:W-:Y:S05]  /*1990*/  WARPSYNC.ALL ;  /* 0x0000000000007948 */ /* 0x000fea0003800000 */
[----:B------:R-:W-:Y:S01]  /*19a0*/  IMAD.MOV.U32 R55, RZ, RZ, RZ ;  /* 0x000000ffff377224 */ /* 0x000fe200078e00ff */
        /* <DEDUP_REMOVED lines=13> */
[----:B------:R-:W3:Y:S01]  /*1a80*/  S2R R120, SR_TID.X ;  /* 0x0000000000787919 */ /* 0x000ee20000002100 */
[----:B------:R-:W-:-:S02]  /*1a90*/  UIMAD UR12, UR43, 0x280, UR12 ;  /* 0x000002802b0c78a4 */ /* 0x000fc4000f8e020c */
[----:B------:R-:W-:Y:S02]  /*1aa0*/  UISETP.GE.AND UP0, UPT, UR49, 0xa1, UPT ;  /* 0x000000a13100788c */ /* 0x000fe4000bf06270 */
[----:B------:R-:W-:Y:S02]  /*1ab0*/  UIADD3 UR6, UR12, 0x100, URZ ;  /* 0x000001000c067890 */ /* 0x000fe4000fffe03f */
[----:B------:R-:W-:Y:S02]  /*1ac0*/  UIADD3 UR10, UR12, 0x180, URZ ;  /* 0x000001800c0a7890 */ /* 0x000fe4000fffe03f */
[----:B------:R-:W-:Y:S02]  /*1ad0*/  UMOV UR38, UR12 ;  /* 0x0000000c00267c82 */ /* 0x000fe40008000000 */
[----:B------:R-:W-:Y:S01]  /*1ae0*/  QGMMA.64x32x32.F32.E4M3.E4M3 R104, gdesc[UR36], RZ, !UPT, gsb0 ;  /* 0x00600000246879f3 */ /* 0x000fe2000c0008ff */
[----:B------:R-:W-:Y:S01]  /*1af0*/  UIADD3 UR38, UR12, 0x80, URZ ;  /* 0x000000800c267890 */ /* 0x000fe2000fffe03f */
[----:B------:R-:W-:Y:S01]  /*1b00*/  UMOV UR39, 0x80000020 ;  /* 0x8000002000277882 */ /* 0x000fe20000000000 */
        /* <DEDUP_REMOVED lines=29> */
[C---:B-12---:R-:W-:Y:S01]  /*1ce0*/  FMUL.FTZ R6, R0.reuse, R106 ;  /* 0x0000006a00067220 */ /* 0x046fe20000410000 */
        /* <DEDUP_REMOVED lines=8> */
[C---:B0-----:R-:W-:Y:S01]  /*1d70*/  FMUL.FTZ R11, R0.reuse, R115 ;  /* 0x00000073000b7220 */ /* 0x041fe20000410000 */
[C---:B------:R-:W-:Y:S01]  /*1d80*/  FMUL.FTZ R8, R0.reuse, R110 ;  /* 0x0000006e00087220 */ /* 0x040fe20000410000 */
[----:B------:R-:W0:Y:S01]  /*1d90*/  MUFU.TANH R47, R47 ;  /* 0x0000002f002f7308 */ /* 0x000e220000002400 */
[C---:B------:R-:W-:Y:S01]  /*1da0*/  FMUL.FTZ R9, R0.reuse, R111 ;  /* 0x0000006f00097220 */ /* 0x040fe20000410000 */
[C---:B------:R-:W-:Y:S01]  /*1db0*/  FMUL.FTZ R13, R0.reuse, R116 ;  /* 0x00000074000d7220 */ /* 0x040fe20000410000 */
[C---:B------:R-:W-:Y:S01]  /*1dc0*/  FMUL.FTZ R105, R0.reuse, R118 ;  /* 0x0000007600697220 */ /* 0x040fe20000410000 */
[C---:B------:R-:W-:Y:S01]  /*1dd0*/  FMUL.FTZ R15, R0.reuse, R117 ;  /* 0x00000075000f7220 */ /* 0x040fe20000410000 */
[----:B------:R-:W-:-:S03]  /*1de0*/  FMUL.FTZ R104, R0, R119 ;  /* 0x0000007700687220 */ /* 0x000fc60000410000 */
[----:B------:R-:W2:Y:S08]  /*1df0*/  MUFU.TANH R46, R46 ;  /* 0x0000002e002e7308 */ /* 0x000eb00000002400 */
[----:B------:R-:W4:Y:S08]  /*1e00*/  MUFU.TANH R48, R48 ;  /* 0x0000003000307308 */ /* 0x000f300000002400 */
[----:B------:R-:W5:Y:S08]  /*1e10*/  MUFU.TANH R6, R6 ;  /* 0x0000000600067308 */ /* 0x000f700000002400 */
[----:B------:R-:W3:Y:S08]  /*1e20*/  MUFU.TANH R50, R50 ;  /* 0x0000003200327308 */ /* 0x000ef00000002400 */
[----:B------:R-:W3:Y:S08]  /*1e30*/  MUFU.TANH R7, R7 ;  /* 0x0000000700077308 */ /* 0x000ef00000002400 */
[----:B------:R-:W-:Y:S01]  /*1e40*/  MUFU.TANH R12, R12 ;  /* 0x0000000c000c7308 */ /* 0x000fe20000002400 */
[----:B------:R-:W-:-:S02]  /*1e50*/  WARPGROUP.DEPBAR.LE gsb0, 0x0 ;  /* 0x00008000000079c5 */ /* 0x000fc40000010000 */
[----:B------:R-:W-:Y:S01]  /*1e60*/  WARPGROUP.ARRIVE ;  /* 0x00000000000079c5 */ /* 0x000fe20000000000 */
[C---:B------:R-:W-:Y:S01]  /*1e70*/  FMUL.FTZ R40, R0.reuse, R92 ;  /* 0x0000005c00287220 */ /* 0x040fe20000410000 */
[C---:B------:R-:W-:Y:S01]  /*1e80*/  FMUL.FTZ R21, R0.reuse, R89 ;  /* 0x0000005900157220 */ /* 0x040fe20000410000 */
[C---:B------:R-:W-:Y:S02]  /*1e90*/  FMUL.FTZ R94, R0.reuse, R94 ;  /* 0x0000005e005e7220 */ /* 0x040fe40000410000 */
[----:B------:R-:W3:Y:S01]  /*1ea0*/  MUFU.TANH R10, R10 ;  /* 0x0000000a000a7308 */ /* 0x000ee20000002400 */
[C---:B------:R-:W-:Y:S01]  /*1eb0*/  FMUL.FTZ R20, R0.reuse, R88 ;  /* 0x0000005800147220 */ /* 0x040fe20000410000 */
[----:B------:R-:W-:Y:S01]  /*1ec0*/  QGMMA.64x32x32.F32.E4M3.E4M3 R72, gdesc[UR4], R72, gsb0 ;  /* 0x00600000044879f3 */ /* 0x000fe20008000848 */
[----:B------:R-:W-:Y:S01]  /*1ed0*/  UIADD3 UR6, UR12, 0x182, URZ ;  /* 0x000001820c067890 */ /* 0x000fe2000fffe03f */
[C---:B------:R-:W-:Y:S01]  /*1ee0*/  FMUL.FTZ R107, R0.reuse, R90 ;  /* 0x0000005a006b7220 */ /* 0x040fe20000410000 */
[----:B------:R-:W-:Y:S01]  /*1ef0*/  UMOV UR7, 0x80000020 ;  /* 0x8000002000077882 */ /* 0x000fe20000000000 */
        /* <DEDUP_REMOVED lines=12> */
[----:B------:R-:W-:-:S06]  /*1fc0*/  FMUL.FTZ R49, R0, R101 ;  /* 0x0000006500317220 */ /* 0x000fcc0000410000 */
[----:B------:R-:W3:Y:S08]  /*1fd0*/  MUFU.TANH R9, R9 ;  /* 0x0000000900097308 */ /* 0x000ef00000002400 */
[----:B------:R-:W3:Y:S08]  /*1fe0*/  MUFU.TANH R13, R13 ;  /* 0x0000000d000d7308 */ /* 0x000ef00000002400 */
[----:B------:R-:W3:Y:S08]  /*1ff0*/  MUFU.TANH R105, R105 ;  /* 0x0000006900697308 */ /* 0x000ef00000002400 */
[----:B------:R-:W-:Y:S08]  /*2000*/  MUFU.TANH R21, R21 ;  /* 0x0000001500157308 */ /* 0x000ff00000002400 */
[----:B------:R-:W-:Y:S01]  /*2010*/  MUFU.TANH R94, R94 ;  /* 0x0000005e005e7308 */ /* 0x000fe20000002400 */
[----:B------:R-:W-:-:S02]  /*2020*/  WARPGROUP.DEPBAR.LE gsb0, 0x0 ;  /* 0x00008000000079c5 */ /* 0x000fc40000010000 */
[----:B------:R-:W-:Y:S01]  /*2030*/  WARPGROUP.ARRIVE ;  /* 0x00000000000079c5 */ /* 0x000fe20000000000 */
[C---:B------:R-:W-:Y:S01]  /*2040*/  FMUL.FTZ R92, R0.reuse, R74 ;  /* 0x0000004a005c7220 */ /* 0x040fe20000410000 */
[C---:B------:R-:W-:Y:S01]  /*2050*/  FMUL.FTZ R74, R0.reuse, R76 ;  /* 0x0000004c004a7220 */ /* 0x040fe20000410000 */
[C---:B------:R-:W-:Y:S01]  /*2060*/  FMUL.FTZ R76, R0.reuse, R83 ;  /* 0x00000053004c7220 */ /* 0x040fe20000410000 */
[----:B------:R-:W-:Y:S02]  /*2070*/  IMAD.U32 R83, RZ, RZ, UR47 ;  /* 0x0000002fff537e24 */ /* 0x000fe4000f8e00ff */
[C---:B------:R-:W-:Y:S01]  /*2080*/  FMUL.FTZ R88, R0.reuse, R72 ;  /* 0x0000004800587220 */ /* 0x040fe20000410000 */
[----:B------:R-:W-:Y:S01]  /*2090*/  QGMMA.64x32x32.F32.E4M3.E4M3 R56, gdesc[UR4], R56, gsb0 ;  /* 0x00600000043879f3 */ /* 0x000fe20008000838 */
[----:B------:R-:W-:Y:S01]  /*20a0*/  UIADD3 UR6, UR12, 0x202, URZ ;  /* 0x000002020c067890 */ /* 0x000fe2000fffe03f */
[----:B------:R-:W-:Y:S01]  /*20b0*/  IMAD R14, R83, -0xa0, R14 ;  /* 0xffffff60530e7824 */ /* 0x000fe200078e020e */
[----:B------:R-:W-:Y:S01]  /*20c0*/  UMOV UR7, 0x80000020 ;  /* 0x8000002000077882 */ /* 0x000fe20000000000 */
[C---:B------:R-:W-:Y:S01]  /*20d0*/  FMUL.FTZ R72, R0.reuse, R84 ;  /* 0x0000005400487220 */ /* 0x040fe20000410000 */
[----:B------:R-:W-:Y:S01]  /*20e0*/  FMUL.FTZ R51, R0, R85 ;  /* 0x0000005500337220 */ /* 0x000fe20000410000 */
[----:B------:R-:W3:Y:S01]  /*20f0*/  MUFU.TANH R15, R15 ;  /* 0x0000000f000f7308 */ /* 0x000ee20000002400 */
        /* <DEDUP_REMOVED lines=8> */
[----:B0-----:R-:W-:Y:S01]  /*2180*/  FSEL R47, R47, -INF , P2 ;  /* 0xff8000002f2f7808 */ /* 0x001fe20001000000 */
[----:B------:R-:W-:Y:S01]  /*2190*/  FMUL.FTZ R78, R0, R79 ;  /* 0x0000004f004e7220 */ /* 0x000fe20000410000 */
[----:B------:R-:W-:Y:S01]  /*21a0*/  ISETP.GT.AND P4, PT, R14, 0x9, PT ;  /* 0x000000090e00780c */ /* 0x000fe20003f84270 */
[----:B------:R-:W-:Y:S01]  /*21b0*/  FMUL.FTZ R77, R0, R87 ;  /* 0x00000057004d7220 */ /* 0x000fe20000410000 */
[----:B--2---:R-:W-:Y:S01]  /*21c0*/  FSEL R46, R46, -INF , P3 ;  /* 0xff8000002e2e7808 */ /* 0x004fe20001800000 */
[----:B------:R-:W-:Y:S01]  /*21d0*/  FMUL.FTZ R89, R0, R75 ;  /* 0x0000004b00597220 */ /* 0x000fe20000410000 */
[----:B------:R-:W-:Y:S01]  /*21e0*/  ISETP.GT.AND P5, PT, R14, 0x10, PT ;  /* 0x000000100e00780c */ /* 0x000fe20003fa4270 */
[----:B------:R-:W0:Y:S01]  /*21f0*/  MUFU.TANH R107, R107 ;  /* 0x0000006b006b7308 */ /* 0x000e220000002400 */
[----:B----4-:R-:W-:Y:S01]  /*2200*/  FSEL R48, R48, -INF , P4 ;  /* 0xff80000030307808 */ /* 0x010fe20002000000 */
[----:B------:R-:W-:Y:S01]  /*2210*/  FMUL.FTZ R75, R0, R80 ;  /* 0x00000050004b7220 */ /* 0x000fe20000410000 */
[----:B-----5:R-:W-:Y:S01]  /*2220*/  FSEL R6, R6, -INF , P1 ;  /* 0xff80000006067808 */ /* 0x020fe20000800000 */
[----:B------:R-:W-:Y:S01]  /*2230*/  FMUL.FTZ R53, R0, R81 ;  /* 0x0000005100357220 */ /* 0x000fe20000410000 */
[----:B------:R-:W-:Y:S01]  /*2240*/  ISETP.GT.AND P1, PT, R14, 0x11, PT ;  /* 0x000000110e00780c */ /* 0x000fe20003f24270 */
[----:B------:R-:W-:Y:S01]  /*2250*/  FMUL.FTZ R81, R0, R82 ;  /* 0x0000005200517220 */ /* 0x000fe20000410000 */
[----:B---3--:R-:W-:Y:S01]  /*2260*/  FSEL R50, R50, -INF , P5 ;  /* 0xff80000032327808 */ /* 0x008fe20002800000 */
[----:B------:R-:W1:Y:S01]  /*2270*/  MUFU.TANH R40, R40 ;  /* 0x0000002800287308 */ /* 0x000e620000002400 */
[----:B------:R-:W-:Y:S01]  /*2280*/  FSEL R7, R7, -INF , P2 ;  /* 0xff80000007077808 */ /* 0x000fe20001000000 */
[----:B------:R-:W-:Y:S01]  /*2290*/  FMUL.FTZ R80, R0, R86 ;  /* 0x0000005600507220 */ /* 0x000fe20000410000 */
[----:B------:R-:W-:-:S02]  /*22a0*/  ISETP.GT.AND P2, PT, R14, 0x18, PT ;  /* 0x000000180e00780c */ /* 0x000fc40003f44270 */
[----:B------:R-:W-:Y:S02]  /*22b0*/  FSEL R10, R10, -INF , P5 ;  /* 0xff8000000a0a7808 */ /* 0x000fe40002800000 */
[----:B------:R-:W-:Y:S01]  /*22c0*/  ISETP.GT.AND P5, PT, R14, 0x21, PT ;  /* 0x000000210e00780c */ /* 0x000fe20003fa4270 */
[----:B------:R-:W-:Y:S01]  /*22d0*/  MUFU.TANH R106, R106 ;  /* 0x0000006a006a7308 */ /* 0x000fe20000002400 */
[----:B------:R-:W-:Y:S02]  /*22e0*/  FSEL R11, R11, -INF , P1 ;  /* 0xff8000000b0b7808 */ /* 0x000fe40000800000 */
[----:B------:R-:W-:Y:S02]  /*22f0*/  FSEL R8, R8, -INF , P3 ;  /* 0xff80000008087808 */ /* 0x000fe40001800000 */
[C---:B------:R-:W-:Y:S02]  /*2300*/  ISETP.GT.AND P3, PT, R14.reuse, 0x19, PT ;  /* 0x000000190e00780c */ /* 0x040fe40003f64270 */
[----:B------:R-:W-:Y:S01]  /*2310*/  FSEL R9, R9, -INF , P4 ;  /* 0xff80000009097808 */ /* 0x000fe20002000000 */
[----:B------:R-:W2:Y:S01]  /*2320*/  MUFU.TANH R93, R93 ;  /* 0x0000005d005d7308 */ /* 0x000ea20000002400 */
[----:B------:R-:W-:-:S07]  /*2330*/  ISETP.GT.AND P4, PT, R14, 0x20, PT ;  /* 0x000000200e00780c */ /* 0x000fce0003f84270 */
[----:B------:R-:W-:Y:S01]  /*2340*/  MUFU.TANH R43, R43 ;  /* 0x0000002b002b7308 */ /* 0x000fe20000002400 */
[----:B------:R-:W-:Y:S02]  /*2350*/  WARPGROUP.DEPBAR.LE gsb0, 0x0 ;  /* 0x00008000000079c5 */ /* 0x000fe40000010000 */
[----:B------:R-:W-:Y:S01]  /*2360*/  WARPGROUP.ARRIVE ;  /* 0x00000000000079c5 */ /* 0x000fe20000000000 */
[----:B------:R-:W-:Y:S01]  /*2370*/  FMUL.FTZ R84, R0, R63 ;  /* 0x0000003f00547220 */ /* 0x000fe20000410000 */
[----:B------:R-:W-:Y:S01]  /*2380*/  FMNMX.FTZ R63, R44, R47, !PT ;  /* 0x0000002f2c3f7209 */ /* 0x000fe20007810000 */
[C---:B------:R-:W-:Y:S02]  /*2390*/  FMUL.FTZ R85, R0.reuse, R65 ;  /* 0x0000004100557220 */ /* 0x040fe40000410000 */
[----:B------:R-:W-:Y:S01]  /*23a0*/  MUFU.TANH R97, R97 ;  /* 0x0000006100617308 */ /* 0x000fe20000002400 */
[----:B------:R-:W-:Y:S01]  /*23b0*/  FMUL.FTZ R73, R0, R56 ;  /* 0x0000003800497220 */ /* 0x000fe20000410000 */
[----:B------:R-:W-:Y:S01]  /*23c0*/  QGMMA.64x32x32.F32.E4M3.E4M3 R24, gdesc[UR4], R24, gsb0 ;  /* 0x00600000041879f3 */ /* 0x000fe20008000818 */
[----:B------:R-:W-:Y:S01]  /*23d0*/  FMNMX.FTZ R65, R46, R63, !PT ;  /* 0x0000003f2e417209 */ /* 0x000fe20007810000 */
[----:B------:R-:W-:Y:S01]  /*23e0*/  FMUL.FTZ R62, R0, R62 ;  /* 0x0000003e003e7220 */ /* 0x000fe20000410000 */
[----:B------:R-:W-:Y:S01]  /*23f0*/  FSEL R56, R12, -INF , P1 ;  /* 0xff8000000c387808 */ /* 0x000fe20000800000 */
[----:B------:R-:W-:Y:S01]  /*2400*/  FMUL.FTZ R79, R0, R58 ;  /* 0x0000003a004f7220 */ /* 0x000fe20000410000 */
[----:B------:R-:W-:Y:S01]  /*2410*/  FMNMX.FTZ R65, R48, R65, !PT ;  /* 0x0000004130417209 */ /* 0x000fe20007810000 */
[----:B------:R-:W3:Y:S01]  /*2420*/  MUFU.TANH R104, R104 ;  /* 0x0000006800687308 */ /* 0x000ee20000002400 */
[----:B------:R-:W-:Y:S01]  /*2430*/  ISETP.GT.AND P1, PT, R14, 0x28, PT ;  /* 0x000000280e00780c */ /* 0x000fe20003f24270 */
[----:B------:R-:W-:Y:S01]  /*2440*/  FMUL.FTZ R58, R0, R59 ;  /* 0x0000003b003a7220 */ /* 0x000fe20000410000 */
[----:B------:R-:W-:Y:S01]  /*2450*/  FMNMX.FTZ R99, R50, R65, !PT ;  /* 0x0000004132637209 */ /* 0x000fe20007810000 */
[C---:B------:R-:W-:Y:S01]  /*2460*/  FMUL.FTZ R67, R0.reuse, R67 ;  /* 0x0000004300437220 */ /* 0x040fe20000410000 */
[C---:B------:R-:W-:Y:S01]  /*2470*/  FMUL.FTZ R87, R0.reuse, R71 ;  /* 0x0000004700577220 */ /* 0x040fe20000410000 */
[----:B------:R-:W-:Y:S01]  /*2480*/  FMUL.FTZ R61, R0, R61 ;  /* 0x0000003d003d7220 */ /* 0x000fe20000410000 */
[----:B------:R-:W-:Y:S01]  /*2490*/  FSEL R59, R13, -INF , P2 ;  /* 0xff8000000d3b7808 */ /* 0x000fe20001000000 */
[----:B------:R-:W-:Y:S01]  /*24a0*/  MUFU.TANH R45, R45 ;  /* 0x0000002d002d7308 */ /* 0x000fe20000002400 */
[----:B------:R-:W-:Y:S01]  /*24b0*/  FMNMX.FTZ R100, R56, R99, !PT ;  /* 0x0000006338647209 */ /* 0x000fe20007810000 */
[C---:B------:R-:W-:Y:S01]  /*24c0*/  FMUL.FTZ R82, R0.reuse, R60 ;  /* 0x0000003c00527220 */ /* 0x040fe20000410000 */
[----:B------:R-:W-:Y:S01]  /*24d0*/  FSEL R12, R105, -INF , P2 ;  /* 0xff800000690c7808 */ /* 0x000fe20001000000 */
[----:B------:R-:W-:Y:S01]  /*24e0*/  FMUL.FTZ R68, R0, R68 ;  /* 0x0000004400447220 */ /* 0x000fe20000410000 */
[----:B------:R-:W-:Y:S01]  /*24f0*/  ISETP.GT.AND P2, PT, R14, 0x29, PT ;  /* 0x000000290e00780c */ /* 0x000fe20003f44270 */
[C---:B------:R-:W-:Y:S01]  /*2500*/  FMUL.FTZ R86, R0.reuse, R70 ;  /* 0x0000004600567220 */ /* 0x040fe20000410000 */
[----:B------:R-:W-:Y:S01]  /*2510*/  FSEL R60, R15, -INF , P3 ;  /* 0xff8000000f3c7808 */ /* 0x000fe20001800000 */
[----:B------:R-:W-:Y:S01]  /*2520*/  MUFU.TANH R90, R90 ;  /* 0x0000005a005a7308 */ /* 0x000fe20000002400 */
[----:B0-----:R-:W-:Y:S01]  /*2530*/  FSEL R15, R107, -INF , P4 ;  /* 0xff8000006b0f7808 */ /* 0x001fe20002000000 */
[----:B------:R-:W-:Y:S01]  /*2540*/  FMUL.FTZ R98, R0, R66 ;  /* 0x0000004200627220 */ /* 0x000fe20000410000 */
[----:B-1----:R-:W-:Y:S01]  /*2550*/  FSEL R63, R40, -INF , P1 ;  /* 0xff800000283f7808 */ /* 0x002fe20000800000 */
[C---:B------:R-:W-:Y:S01]  /*2560*/  FMUL.FTZ R69, R0.reuse, R69 ;  /* 0x0000004500457220 */ /* 0x040fe20000410000 */
[----:B--2---:R-:W-:Y:S01]  /*2570*/  FSEL R40, R93, -INF , P2 ;  /* 0xff8000005d287808 */ /* 0x004fe20001000000 */
[----:B------:R-:W-:Y:S01]  /*2580*/  FMUL.FTZ R83, R0, R64 ;  /* 0x0000004000537220 */ /* 0x000fe20000410000 */
[----:B---3--:R-:W-:Y:S01]  /*2590*/  FSEL R13, R104, -INF , P3 ;  /* 0xff800000680d7808 */ /* 0x008fe20001800000 */
[----:B------:R-:W0:Y:S01]  /*25a0*/  MUFU.TANH R41, R41 ;  /* 0x0000002900297308 */ /* 0x000e220000002400 */
[----:B------:R-:W-:Y:S01]  /*25b0*/  ISETP.GT.AND P3, PT, R14, 0x30, PT ;  /* 0x000000300e00780c */ /* 0x000fe20003f64270 */
[----:B------:R-:W-:-:S06]  /*25c0*/  FMUL.FTZ R57, R0, R57 ;  /* 0x0000003900397220 */ /* 0x000fcc0000410000 */
[----:B------:R1:W-:Y:S08]  /*25d0*/  MUFU.TANH R71, R62 ;  /* 0x0000003e00477308 */ /* 0x0003f00000002400 */
[----:B------:R-:W2:Y:S01]  /*25e0*/  MUFU.TANH R95, R95 ;  /* 0x0000005f005f7308 */ /* 0x000ea20000002400 */
[----:B-1----:R-:W-:Y:S02]  /*25f0*/  FSEL R62, R21, -INF , P5 ;  /* 0xff800000153e7808 */ /* 0x002fe40002800000 */
[----:B------:R-:W-:-:S02]  /*2600*/  FSEL R21, R94, -INF , P1 ;  /* 0xff8000005e157808 */ /* 0x000fc40000800000 */
[C---:B------:R-:W-:Y:S02]  /*2610*/  ISETP.GT.AND P1, PT, R14.reuse, 0x39, PT ;  /* 0x000000390e00780c */ /* 0x040fe40003f24270 */
[----:B0-----:R-:W-:Y:S01]  /*2620*/  FSEL R64, R41, -INF , P2 ;  /* 0xff80000029407808 */ /* 0x001fe20001000000 */
[----:B------:R0:W-:Y:S01]  /*2630*/  MUFU.TANH R94, R67 ;  /* 0x00000043005e7308 */ /* 0x0001e20000002400 */
[----:B------:R-:W-:Y:S01]  /*2640*/  ISETP.GT.AND P2, PT, R14, 0x40, PT ;  /* 0x000000400e00780c */ /* 0x000fe20003f44270 */
[----:B------:R-:W-:-:S06]  /*2650*/  WARPGROUP.DEPBAR.LE gsb0, 0x0 ;  /* 0x00008000000079c5 */ /* 0x000fcc0000010000 */
[----:B------:R-:W1:Y:S01]  /*2660*/  MUFU.TANH R42, R42 ;  /* 0x0000002a002a7308 */ /* 0x000e620000002400 */
[----:B0-----:R-:W-:Y:S01]  /*2670*/  FMNMX.FTZ R67, R59, R100, !PT ;  /* 0x000000643b437209 */ /* 0x001fe20007810000 */
[C---:B------:R-:W-:Y:S01]  /*2680*/  FMUL.FTZ R99, R0.reuse, R26 ;  /* 0x0000001a00637220 */ /* 0x040fe20000410000 */
[----:B--2---:R-:W-:Y:S01]  /*2690*/  FSEL R41, R95, -INF , P3 ;  /* 0xff8000005f297808 */ /* 0x004fe20001800000 */
        /* <DEDUP_REMOVED lines=9> */
[----:B------:R-:W-:-:S03]  /*2730*/  FMUL.FTZ R101, R0, R39 ;  /* 0x0000002700657220 */ /* 0x000fc60000410000 */
[----:B------:R-:W2:Y:S01]  /*2740*/  MUFU.TANH R96, R96 ;  /* 0x0000006000607308 */ /* 0x000ea20000002400 */
[----:B0-----:R-:W-:Y:S02]  /*2750*/  FSEL R61, R20, -INF , P4 ;  /* 0xff800000143d7808 */ /* 0x001fe40002000000 */
[----:B------:R-:W-:Y:S02]  /*2760*/  ISETP.GT.AND P4, PT, R14, 0x31, PT ;  /* 0x000000310e00780c */ /* 0x000fe40003f84270 */
[----:B------:R-:W-:Y:S02]  /*2770*/  FSEL R20, R106, -INF , P5 ;  /* 0xff8000006a147808 */ /* 0x000fe40002800000 */
[----:B------:R-:W-:Y:S01]  /*2780*/  ISETP.GT.AND P5, PT, R14, 0x38, PT ;  /* 0x000000380e00780c */ /* 0x000fe20003fa4270 */
[----:B------:R0:W-:Y:S01]  /*2790*/  MUFU.TANH R93, R68 ;  /* 0x00000044005d7308 */ /* 0x0001e20000002400 */
[----:B------:R-:W-:Y:S02]  /*27a0*/  FSEL R66, R43, -INF , P4 ;  /* 0xff8000002b427808 */ /* 0x000fe40002000000 */
[----:B------:R-:W-:-:S02]  /*27b0*/  FSEL R43, R97, -INF , P5 ;  /* 0xff800000612b7808 */ /* 0x000fc40002800000 */
[----:B-1----:R-:W-:Y:S02]  /*27c0*/  FSEL R65, R42, -INF , P3 ;  /* 0xff8000002a417808 */ /* 0x002fe40001800000 */
[----:B------:R-:W-:Y:S01]  /*27d0*/  ISETP.GT.AND P3, PT, R14, 0x41, PT ;  /* 0x000000410e00780c */ /* 0x000fe20003f64270 */
[----:B------:R-:W-:Y:S01]  /*27e0*/  MUFU.TANH R89, R89 ;  /* 0x0000005900597308 */ /* 0x000fe20000002400 */
[----:B0-----:R-:W-:Y:S02]  /*27f0*/  FMNMX.FTZ R68, R60, R67, !PT ;  /* 0x000000433c447209 */ /* 0x001fe40007810000 */
[----:B------:R-:W-:Y:S02]  /*2800*/  FSEL R67, R45, -INF , P5 ;  /* 0xff8000002d437808 */ /* 0x000fe40002800000 */
[----:B------:R-:W-:Y:S02]  /*2810*/  FMNMX.FTZ R97, R61, R68, !PT ;  /* 0x000000443d617209 */ /* 0x000fe40007810000 */
[----:B------:R-:W-:Y:S01]  /*2820*/  FSEL R45, R90, -INF , P1 ;  /* 0xff8000005a2d7808 */ /* 0x000fe20000800000 */
[----:B------:R-:W0:Y:S01]  /*2830*/  MUFU.TANH R49, R49 ;  /* 0x0000003100317308 */ /* 0x000e220000002400 */
[----:B------:R-:W-:-:S02]  /*2840*/  FMNMX.FTZ R90, R62, R97, !PT ;  /* 0x000000613e5a7209 */ /* 0x000fc40007810000 */
[----:B--2---:R-:W-:Y:S02]  /*2850*/  FSEL R42, R96, -INF , P4 ;  /* 0xff800000602a7808 */ /* 0x004fe40002000000 */
[C---:B------:R-:W-:Y:S02]  /*2860*/  ISETP.GT.AND P4, PT, R14.reuse, 0x48, PT ;  /* 0x000000480e00780c */ /* 0x040fe40003f84270 */
[----:B------:R-:W-:Y:S01]  /*2870*/  ISETP.GT.AND P5, PT, R14, 0x49, PT ;  /* 0x000000490e00780c */ /* 0x000fe20003fa4270 */
[----:B------:R-:W1:Y:S08]  /*2880*/  MUFU.TANH R92, R92 ;  /* 0x0000005c005c7308 */ /* 0x000e700000002400 */
[----:B------:R2:W-:Y:S01]  /*2890*/  MUFU.TANH R95, R69 ;  /* 0x00000045005f7308 */ /* 0x0005e20000002400 */
[----:B0-----:R-:W-:-:S02]  /*28a0*/  FSEL R68, R49, -INF , P1 ;  /* 0xff80000031447808 */ /* 0x001fc40000800000 */
[----:B------:R-:W-:-:S05]  /*28b0*/  ISETP.GT.AND P1, PT, R14, 0x50, PT ;  /* 0x000000500e00780c */ /* 0x000fca0003f24270 */
[----:B------:R-:W0:Y:S01]  /*28c0*/  MUFU.TANH R88, R88 ;  /* 0x0000005800587308 */ /* 0x000e220000002400 */
[----:B--2---:R-:W-:Y:S01]  /*28d0*/  FMNMX.FTZ R69, R63, R90, !PT ;  /* 0x0000005a3f457209 */ /* 0x004fe20007810000 */
[----:B------:R-:W-:Y:S01]  /*28e0*/  FMUL.FTZ R90, R0, R24 ;  /* 0x00000018005a7220 */ /* 0x000fe20000410000 */
[----:B------:R-:W-:Y:S02]  /*28f0*/  FSEL R24, R89, -INF , P3 ;  /* 0xff80000059187808 */ /* 0x000fe40001800000 */
[----:B-1----:R-:W-:-:S03]  /*2900*/  FSEL R49, R92, -INF , P2 ;  /* 0xff8000005c317808 */ /* 0x002fc60001000000 */
[----:B------:R1:W-:Y:S08]  /*2910*/  MUFU.TANH R96, R86 ;  /* 0x0000005600607308 */ /* 0x0003f00000002400 */
[----:B------:R-:W2:Y:S01]  /*2920*/  MUFU.TANH R54, R54 ;  /* 0x0000003600367308 */ /* 0x000ea20000002400 */
[----:B-1----:R-:W-:Y:S02]  /*2930*/  FMNMX.FTZ R86, R64, R69, !PT ;  /* 0x0000004540567209 */ /* 0x002fe40007810000 */
[----:B0-----:R-:W-:-:S02]  /*2940*/  FSEL R88, R88, -INF , P2 ;  /* 0xff80000058587808 */ /* 0x001fc40001000000 */
[----:B------:R-:W-:Y:S01]  /*2950*/  FMNMX.FTZ R89, R65, R86, !PT ;  /* 0x0000005641597209 */ /* 0x000fe20007810000 */
[----:B------:R-:W-:Y:S01]  /*2960*/  FMUL.FTZ R86, R0, R25 ;  /* 0x0000001900567220 */ /* 0x000fe20000410000 */
[----:B------:R-:W-:Y:S01]  /*2970*/  ISETP.GT.AND P2, PT, R14, 0x51, PT ;  /* 0x000000510e00780c */ /* 0x000fe20003f44270 */
[----:B------:R-:W0:Y:S01]  /*2980*/  MUFU.TANH R74, R74 ;  /* 0x0000004a004a7308 */ /* 0x000e220000002400 */
[----:B------:R-:W-:-:S07]  /*2990*/  FMNMX.FTZ R92, R66, R89, !PT ;  /* 0x00000059425c7209 */ /* 0x000fce0007810000 */
[----:B------:R-:W1:Y:S01]  /*29a0*/  MUFU.TANH R52, R52 ;  /* 0x0000003400347308 */ /* 0x000e620000002400 */
[----:B--2---:R-:W-:Y:S02]  /*29b0*/  FSEL R69, R54, -INF , P3 ;  /* 0xff80000036457808 */ /* 0x004fe40001800000 */
[----:B------:R-:W-:-:S05]  /*29c0*/  ISETP.GT.AND P3, PT, R14, 0x58, PT ;  /* 0x000000580e00780c */ /* 0x000fca0003f64270 */
[----:B------:R2:W-:Y:S01]  /*29d0*/  MUFU.TANH R97, R87 ;  /* 0x0000005700617308 */ /* 0x0005e20000002400 */
[----:B0-----:R-:W-:-:S07]  /*29e0*/  FSEL R74, R74, -INF , P4 ;  /* 0xff8000004a4a7808 */ /* 0x001fce0002000000 */
[----:B------:R-:W0:Y:S01]  /*29f0*/  MUFU.TANH R75, R75 ;  /* 0x0000004b004b7308 */ /* 0x000e220000002400 */
[----:B--2---:R-:W-:Y:S02]  /*2a00*/  FMNMX.FTZ R87, R67, R92, !PT ;  /* 0x0000005c43577209 */ /* 0x004fe40007810000 */
[----:B-1----:R-:W-:Y:S02]  /*2a10*/  FSEL R52, R52, -INF , P5 ;  /* 0xff80000034347808 */ /* 0x002fe40002800000 */
[----:B------:R-:W-:-:S03]  /*2a20*/  FMNMX.FTZ R87, R68, R87, !PT ;  /* 0x0000005744577209 */ /* 0x000fc60007810000 */
[----:B------:R-:W1:Y:S01]  /*2a30*/  MUFU.TANH R78, R78 ;  /* 0x0000004e004e7308 */ /* 0x000e620000002400 */
[----:B------:R-:W-:-:S04]  /*2a40*/  FMNMX.FTZ R26, R88, R87, !PT ;  /* 0x00000057581a7209 */ /* 0x000fc80007810000 */
[----:B------:R-:W-:-:S03]  /*2a50*/  FMNMX.FTZ R87, R69, R26, !PT ;  /* 0x0000001a45577209 */ /* 0x000fc60007810000 */
[----:B------:R-:W2:Y:S01]  /*2a60*/  MUFU.TANH R53, R53 ;  /* 0x0000003500357308 */ /* 0x000ea20000002400 */
[----:B------:R-:W-:Y:S02]  /*2a70*/  FMNMX.FTZ R87, R74, R87, !PT ;  /* 0x000000574a577209 */ /* 0x000fe40007810000 */
[----:B0-----:R-:W-:Y:S02]  /*2a80*/  FSEL R75, R75, -INF , P1 ;  /* 0xff8000004b4b7808 */ /* 0x001fe40000800000 */
[----:B------:R-:W-:-:S03]  /*2a90*/  FMNMX.FTZ R26, R52, R87, !PT ;  /* 0x00000057341a7209 */ /* 0x000fc60007810000 */
[----:B------:R-:W0:Y:S01]  /*2aa0*/  MUFU.TANH R91, R91 ;  /* 0x0000005b005b7308 */ /* 0x000e220000002400 */
[----:B-1----:R-:W-:Y:S02]  /*2ab0*/  FSEL R25, R78, -INF , P5 ;  /* 0xff8000004e197808 */ /* 0x002fe40002800000 */
[----:B------:R-:W-:Y:S02]  /*2ac0*/  FMNMX.FTZ R87, R75, R26, !PT ;  /* 0x0000001a4b577209 */ /* 0x000fe40007810000 */
[----:B------:R-:W-:-:S03]  /*2ad0*/  ISETP.GT.AND P5, PT, R14, 0x60, PT ;  /* 0x000000600e00780c */ /* 0x000fc60003fa4270 */
[----:B------:R-:W1:Y:S01]  /*2ae0*/  MUFU.TANH R72, R72 ;  /* 0x0000004800487308 */ /* 0x000e620000002400 */
[----:B--2---:R-:W-:-:S04]  /*2af0*/  FSEL R78, R53, -INF , P2 ;  /* 0xff800000354e7808 */ /* 0x004fc80001000000 */
[----:B------:R-:W-:-:S03]  /*2b00*/  FMNMX.FTZ R87, R78, R87, !PT ;  /* 0x000000574e577209 */ /* 0x000fc60007810000 */
[----:B------:R-:W-:Y:S01]  /*2b10*/  MUFU.TANH R51, R51 ;  /* 0x0000003300337308 */ /* 0x000fe20000002400 */
[----:B0-----:R-:W-:Y:S02]  /*2b20*/  FSEL R54, R91, -INF , P4 ;  /* 0xff8000005b367808 */ /* 0x001fe40002000000 */
[----:B------:R-:W-:-:S05]  /*2b30*/  ISETP.GT.AND P4, PT, R14, 0x59, PT ;  /* 0x000000590e00780c */ /* 0x000fca0003f84270 */
[----:B------:R-:W0:Y:S01]  /*2b40*/  MUFU.TANH R81, R81 ;  /* 0x0000005100517308 */ /* 0x000e220000002400 */
[----:B-1----:R-:W-:-:S07]  /*2b50*/  FSEL R72, R72, -INF , P3 ;  /* 0xff80000048487808 */ /* 0x002fce0001800000 */
[----:B------:R-:W1:Y:S08]  /*2b60*/  MUFU.TANH R73, R73 ;  /* 0x0000004900497308 */ /* 0x000e700000002400 */
[----:B------:R-:W2:Y:S01]  /*2b70*/  MUFU.TANH R76, R76 ;  /* 0x0000004c004c7308 */ /* 0x000ea20000002400 */
[----:B0-----:R-:W-:Y:S02]  /*2b80*/  FSEL R81, R81, -INF , P1 ;  /* 0xff80000051517808 */ /* 0x001fe40000800000 */
[----:B------:R-:W-:-:S05]  /*2b90*/  ISETP.GT.AND P1, PT, R14, 0x61, PT ;  /* 0x000000610e00780c */ /* 0x000fca0003f24270 */
[----:B------:R-:W-:Y:S01]  /*2ba0*/  MUFU.TANH R57, R57 ;  /* 0x0000003900397308 */ /* 0x000fe20000002400 */
[----:B-1----:R-:W-:-:S07]  /*2bb0*/  FSEL R73, R73, -INF , P5 ;  /* 0xff80000049497808 */ /* 0x002fce0002800000 */
[----:B------:R-:W0:Y:S01]  /*2bc0*/  MUFU.TANH R80, R80 ;  /* 0x0000005000507308 */ /* 0x000e220000002400 */
[----:B--2---:R-:W-:Y:S02]  /*2bd0*/  FSEL R76, R76, -INF , P2 ;  /* 0xff8000004c4c7808 */ /* 0x004fe40001000000 */
[----:B------:R-:W-:-:S05]  /*2be0*/  ISETP.GT.AND P2, PT, R14, 0x68, PT ;  /* 0x000000680e00780c */ /* 0x000fca0003f44270 */
[----:B------:R-:W1:Y:S08]  /*2bf0*/  MUFU.TANH R82, R82 ;  /* 0x0000005200527308 */ /* 0x000e700000002400 */
[----:B------:R-:W2:Y:S01]  /*2c00*/  MUFU.TANH R77, R77 ;  /* 0x0000004d004d7308 */ /* 0x000ea20000002400 */
[----:B0-----:R-:W-:Y:S02]  /*2c10*/  FSEL R80, R80, -INF , P3 ;  /* 0xff80000050507808 */ /* 0x001fe40001800000 */
[----:B------:R-:W-:-:S05]  /*2c20*/  ISETP.GT.AND P3, PT, R14, 0x69, PT ;  /* 0x000000690e00780c */ /* 0x000fca0003f64270 */
[----:B------:R-:W-:Y:S01]  /*2c30*/  MUFU.TANH R84, R84 ;  /* 0x0000005400547308 */ /* 0x000fe20000002400 */
[----:B-1----:R-:W-:-:S07]  /*2c40*/  FSEL R82, R82, -INF , P2 ;  /* 0xff80000052527808 */ /* 0x002fce0001000000 */
[----:B------:R0:W-:Y:S01]  /*2c50*/  MUFU.TANH R92, R86 ;  /* 0x00000056005c7308 */ /* 0x0001e20000002400 */
[----:B--2---:R-:W-:-:S07]  /*2c60*/  FSEL R77, R77, -INF , P4 ;  /* 0xff8000004d4d7808 */ /* 0x004fce0002000000 */
[----:B------:R1:W-:Y:S01]  /*2c70*/  MUFU.TANH R53, R27 ;  /* 0x0000001b00357308 */ /* 0x0003e20000002400 */
[----:B0-----:R-:W-:Y:S02]  /*2c80*/  FSEL R86, R51, -INF , P4 ;  /* 0xff80000033567808 */ /* 0x001fe40002000000 */
[----:B------:R-:W-:-:S05]  /*2c90*/  ISETP.GT.AND P4, PT, R14, 0x70, PT ;  /* 0x000000700e00780c */ /* 0x000fca0003f84270 */
[----:B------:R-:W0:Y:S01]  /*2ca0*/  MUFU.TANH R79, R79 ;  /* 0x0000004f004f7308 */ /* 0x000e220000002400 */
[----:B-1----:R-:W-:Y:S02]  /*2cb0*/  FMNMX.FTZ R27, R72, R87, !PT ;  /* 0x00000057481b7209 */ /* 0x002fe40007810000 */
[----:B------:R-:W-:-:S05]  /*2cc0*/  FSEL R87, R57, -INF , P1 ;  /* 0xff80000039577808 */ /* 0x000fca0000800000 */
[----:B------:R-:W1:Y:S08]  /*2cd0*/  MUFU.TANH R83, R83 ;  /* 0x0000005300537308 */ /* 0x000e700000002400 */
[----:B------:R2:W-:Y:S01]  /*2ce0*/  MUFU.TANH R51, R28 ;  /* 0x0000001c00337308 */ /* 0x0005e20000002400 */
[----:B0-----:R-:W-:Y:S02]  /*2cf0*/  FSEL R79, R79, -INF , P5 ;  /* 0xff8000004f4f7808 */ /* 0x001fe40002800000 */
[----:B------:R-:W-:-:S05]  /*2d00*/  ISETP.GT.AND P5, PT, R14, 0x71, PT ;  /* 0x000000710e00780c */ /* 0x000fca0003fa4270 */
[----:B------:R-:W0:Y:S01]  /*2d10*/  MUFU.TANH R58, R58 ;  /* 0x0000003a003a7308 */ /* 0x000e220000002400 */
[----:B--2---:R-:W-:Y:S02]  /*2d20*/  FMNMX.FTZ R28, R86, R27, !PT ;  /* 0x0000001b561c7209 */ /* 0x004fe40007810000 */
[----:B------:R-:W-:Y:S02]  /*2d30*/  FSEL R27, R71, -INF , P2 ;  /* 0xff800000471b7808 */ /* 0x000fe40001000000 */
[----:B------:R-:W-:Y:S02]  /*2d40*/  FMNMX.FTZ R28, R73, R28, !PT ;  /* 0x0000001c491c7209 */ /* 0x000fe40007810000 */
[----:B-1----:R-:W-:Y:S01]  /*2d50*/  FSEL R83, R83, -INF , P4 ;  /* 0xff80000053537808 */ /* 0x002fe20002000000 */
[----:B------:R-:W1:Y:S01]  /*2d60*/  MUFU.TANH R85, R85 ;  /* 0x0000005500557308 */ /* 0x000e620000002400 */
[----:B------:R-:W-:-:S07]  /*2d70*/  ISETP.GT.AND P2, PT, R14, 0x79, PT ;  /* 0x000000790e00780c */ /* 0x000fce0003f44270 */
[----:B------:R2:W-:Y:S01]  /*2d80*/  MUFU.TANH R100, R29 ;  /* 0x0000001d00647308 */ /* 0x0005e20000002400 */
[----:B0-----:R-:W-:Y:S02]  /*2d90*/  FSEL R26, R58, -INF , P1 ;  /* 0xff8000003a1a7808 */ /* 0x001fe40000800000 */
[----:B------:R-:W-:-:S04]  /*2da0*/  ISETP.GT.AND P1, PT, R14, 0x78, PT ;  /* 0x000000780e00780c */ /* 0x000fc80003f24270 */
[----:B------:R-:W-:Y:S01]  /*2db0*/  FSEL R89, R93, -INF , P1 ;  /* 0xff8000005d597808 */ /* 0x000fe20000800000 */
[----:B------:R-:W0:Y:S01]  /*2dc0*/  MUFU.TANH R98, R98 ;  /* 0x0000006200627308 */ /* 0x000e220000002400 */
[----:B--2---:R-:W-:Y:S02]  /*2dd0*/  FMNMX.FTZ R29, R87, R28, !PT ;  /* 0x0000001c571d7209 */ /* 0x004fe40007810000 */
[----:B------:R-:W-:Y:S02]  /*2de0*/  FSEL R28, R84, -INF , P3 ;  /* 0xff800000541c7808 */ /* 0x000fe40001800000 */
[----:B------:R-:W-:Y:S02]  /*2df0*/  FSEL R84, R70, -INF , P3 ;  /* 0xff80000046547808 */ /* 0x000fe40001800000 */
[----:B------:R-:W-:Y:S01]  /*2e00*/  FMNMX.FTZ R71, R82, R29, !PT ;  /* 0x0000001d52477209 */ /* 0x000fe20007810000 */
[----:B------:R2:W3:Y:S01]  /*2e10*/  MUFU.TANH R91, R90 ;  /* 0x0000005a005b7308 */ /* 0x0004e20000002400 */
[----:B-1----:R-:W-:-:S02]  /*2e20*/  FSEL R85, R85, -INF , P5 ;  /* 0xff80000055557808 */ /* 0x002fc40002800000 */
[----:B------:R-:W-:Y:S02]  /*2e30*/  FMNMX.FTZ R70, R84, R71, !PT ;  /* 0x0000004754467209 */ /* 0x000fe40007810000 */
[----:B------:R-:W-:Y:S02]  /*2e40*/  ISETP.GT.AND P3, PT, R14, 0x80, PT ;  /* 0x000000800e00780c */ /* 0x000fe40003f64270 */
[----:B------:R-:W-:Y:S01]  /*2e50*/  FMNMX.FTZ R70, R83, R70, !PT ;  /* 0x0000004653467209 */ /* 0x000fe20007810000 */
[----:B------:R1:W-:Y:S01]  /*2e60*/  MUFU.TANH R57, R30 ;  /* 0x0000001e00397308 */ /* 0x0003e20000002400 */
[----:B--2---:R-:W-:Y:S02]  /*2e70*/  FSEL R90, R95, -INF , P2 ;  /* 0xff8000005f5a7808 */ /* 0x004fe40001000000 */
[----:B0-----:R-:W-:Y:S01]  /*2e80*/  FSEL R29, R98, -INF , P4 ;  /* 0xff800000621d7808 */ /* 0x001fe20002000000 */
[----:B------:R-:W-:Y:S01]  /*2e90*/  FMUL.FTZ R98, R0, R37 ;  /* 0x0000002500627220 */ /* 0x000fe20000410000 */
[----:B------:R-:W-:-:S03]  /*2ea0*/  ISETP.GT.AND P4, PT, R14, 0x81, PT ;  /* 0x000000810e00780c */ /* 0x000fc60003f84270 */
[----:B------:R-:W0:Y:S01]  /*2eb0*/  MUFU.TANH R99, R99 ;  /* 0x0000006300637308 */ /* 0x000e220000002400 */
[----:B-1----:R-:W-:Y:S02]  /*2ec0*/  FSEL R30, R94, -INF , P5 ;  /* 0xff8000005e1e7808 */ /* 0x002fe40002800000 */
[----:B------:R-:W-:Y:S02]  /*2ed0*/  FMNMX.FTZ R94, R85, R70, !PT ;  /* 0x00000046555e7209 */ /* 0x000fe40007810000 */
[----:B---3--:R-:W-:Y:S02]  /*2ee0*/  FSEL R91, R91, -INF , P3 ;  /* 0xff8000005b5b7808 */ /* 0x008fe40001800000 */
[----:B------:R-:W-:Y:S01]  /*2ef0*/  FMNMX.FTZ R71, R89, R94, !PT ;  /* 0x0000005e59477209 */ /* 0x000fe20007810000 */
[----:B------:R1:W2:Y:S01]  /*2f00*/  MUFU.TANH R58, R32 ;  /* 0x00000020003a7308 */ /* 0x0002a20000002400 */
[----:B------:R-:W-:Y:S02]  /*2f10*/  ISETP.GT.AND P5, PT, R14, 0x88, PT ;  /* 0x000000880e00780c */ /* 0x000fe40003fa4270 */
[----:B------:R-:W-:-:S02]  /*2f20*/  FMNMX.FTZ R94, R90, R71, !PT ;  /* 0x000000475a5e7209 */ /* 0x000fc40007810000 */
[----:B------:R-:W-:Y:S02]  /*2f30*/  FSEL R92, R92, -INF , P4 ;  /* 0xff8000005c5c7808 */ /* 0x000fe40002000000 */
[----:B------:R-:W-:Y:S01]  /*2f40*/  FMNMX.FTZ R95, R91, R94, !PT ;  /* 0x0000005e5b5f7209 */ /* 0x000fe20007810000 */
[----:B------:R3:W4:Y:S01]  /*2f50*/  MUFU.TANH R70, R33 ;  /* 0x0000002100467308 */ /* 0x0007220000002400 */
[----:B-1----:R-:W-:Y:S02]  /*2f60*/  FSEL R32, R96, -INF , P1 ;  /* 0xff80000060207808 */ /* 0x002fe40000800000 */
[----:B------:R-:W-:Y:S02]  /*2f70*/  ISETP.GT.AND P1, PT, R14, 0x89, PT ;  /* 0x000000890e00780c */ /* 0x000fe40003f24270 */
[----:B------:R-:W-:Y:S02]  /*2f80*/  FSEL R93, R51, -INF , P5 ;  /* 0xff800000335d7808 */ /* 0x000fe40002800000 */
[----:B------:R-:W-:Y:S01]  /*2f90*/  FMNMX.FTZ R96, R92, R95, !PT ;  /* 0x0000005f5c607209 */ /* 0x000fe20007810000 */
[----:B------:R0:W1:Y:S01]  /*2fa0*/  MUFU.TANH R71, R36 ;  /* 0x0000002400477308 */ /* 0x0000620000002400 */
[----:B---3--:R-:W-:Y:S01]  /*2fb0*/  FSEL R33, R97, -INF , P2 ;  /* 0xff80000061217808 */ /* 0x008fe20001000000 */
[----:B------:R-:W-:Y:S01]  /*2fc0*/  IMAD.U32 R97, RZ, RZ, UR18 ;  /* 0x00000012ff617e24 */ /* 0x000fe2000f8e00ff */
[----:B------:R-:W-:-:S02]  /*2fd0*/  ISETP.GT.AND P2, PT, R14, 0x90, PT ;  /* 0x000000900e00780c */ /* 0x000fc40003f44270 */
[----:B------:R-:W-:Y:S02]  /*2fe0*/  FSEL R94, R100, -INF , P1 ;  /* 0xff800000645e7808 */ /* 0x000fe40000800000 */
[----:B------:R-:W-:Y:S01]  /*2ff0*/  FMNMX.FTZ R37, R93, R96, !PT ;  /* 0x000000605d257209 */ /* 0x000fe20007810000 */
[----:B------:R-:W3:Y:S01]  /*3000*/  MUFU.TANH R98, R98 ;  /* 0x0000006200627308 */ /* 0x000ee20000002400 */
[----:B0-----:R-:W-:Y:S01]  /*3010*/  FSEL R36, R99, -INF , P3 ;  /* 0xff80000063247808 */ /* 0x001fe20001800000 */
[----:B------:R-:W-:Y:S01]  /*3020*/  FMUL.FTZ R99, R0, R34 ;  /* 0x0000002200637220 */ /* 0x000fe20000410000 */
[----:B------:R-:W-:Y:S02]  /*3030*/  ISETP.GT.AND P3, PT, R14, 0x91, PT ;  /* 0x000000910e00780c */ /* 0x000fe40003f64270 */
[----:B--2---:R-:W-:Y:S02]  /*3040*/  FSEL R96, R58, -INF , P2 ;  /* 0xff8000003a607808 */ /* 0x004fe40001000000 */
[----:B------:R-:W-:Y:S01]  /*3050*/  FMNMX.FTZ R51, R94, R37, !PT ;  /* 0x000000255e337209 */ /* 0x000fe20007810000 */
[----:B------:R-:W0:Y:S01]  /*3060*/  MUFU.TANH R99, R99 ;  /* 0x0000006300637308 */ /* 0x000e220000002400 */
[----:B------:R-:W-:-:S02]  /*3070*/  FSEL R37, R53, -INF , P4 ;  /* 0xff80000035257808 */ /* 0x000fc40002000000 */
[----:B------:R-:W-:Y:S02]  /*3080*/  ISETP.GT.AND P4, PT, R14, 0x98, PT ;  /* 0x000000980e00780c */ /* 0x000fe40003f84270 */
[----:B----4-:R-:W-:Y:S01]  /*3090*/  FSEL R95, R70, -INF , P3 ;  /* 0xff800000465f7808 */ /* 0x010fe20001800000 */
[----:B------:R-:W-:Y:S01]  /*30a0*/  FMUL.FTZ R70, R0, R31 ;  /* 0x0000001f00467220 */ /* 0x000fe20000410000 */
[----:B------:R-:W-:Y:S01]  /*30b0*/  FMNMX.FTZ R58, R96, R51, !PT ;  /* 0x00000033603a7209 */ /* 0x000fe20007810000 */
[----:B------:R-:W2:Y:S01]  /*30c0*/  MUFU.TANH R102, R102 ;  /* 0x0000006600667308 */ /* 0x000ea20000002400 */
[----:B------:R-:W-:Y:S02]  /*30d0*/  FSEL R51, R57, -INF , P5 ;  /* 0xff80000039337808 */ /* 0x000fe40002800000 */
[----:B------:R-:W-:Y:S02]  /*30e0*/  ISETP.GT.AND P5, PT, R14, 0x99, PT ;  /* 0x000000990e00780c */ /* 0x000fe40003fa4270 */
[----:B-1----:R-:W-:Y:S01]  /*30f0*/  FSEL R100, R71, -INF , P4 ;  /* 0xff80000047647808 */ /* 0x002fe20002000000 */
[----:B------:R-:W-:Y:S01]  /*3100*/  FMUL.FTZ R71, R0, R35 ;  /* 0x0000002300477220 */ /* 0x000fe20000410000 */
[----:B------:R-:W-:Y:S01]  /*3110*/  FMNMX.FTZ R53, R95, R58, !PT ;  /* 0x0000003a5f357209 */ /* 0x000fe20007810000 */
[----:B------:R-:W-:Y:S01]  /*3120*/  MUFU.TANH R70, R70 ;  /* 0x0000004600467308 */ /* 0x000fe20000002400 */
[----:B---3--:R-:W-:-:S02]  /*3130*/  FSEL R98, R98, -INF , P5 ;  /* 0xff80000062627808 */ /* 0x008fc40002800000 */
[----:B------:R-:W-:Y:S02]  /*3140*/  FMNMX.FTZ R53, R100, R53, !PT ;  /* 0x0000003564357209 */ /* 0x000fe40007810000 */
[----:B0-----:R-:W-:Y:S02]  /*3150*/  FSEL R99, R99, -INF , P2 ;  /* 0xff80000063637808 */ /* 0x001fe40001000000 */
[----:B------:R-:W-:Y:S01]  /*3160*/  FMNMX.FTZ R53, R98, R53, !PT ;  /* 0x0000003562357209 */ /* 0x000fe20007810000 */
[----:B------:R-:W-:Y:S01]  /*3170*/  MUFU.TANH R71, R71 ;  /* 0x0000004700477308 */ /* 0x000fe20000002400 */
[----:B--2---:R-:W-:-:S03]  /*3180*/  FSEL R102, R102, -INF , P4 ;  /* 0xff80000066667808 */ /* 0x004fc60002000000 */
[----:B------:R-:W0:Y:S04]  /*3190*/  SHFL.BFLY PT, R14, R53, 0x2, 0x1f ;  /* 0x0c401f00350e7f89 */ /* 0x000e2800000e0000 */
[----:B------:R-:W1:Y:S02]  /*31a0*/  MUFU.TANH R101, R101 ;  /* 0x0000006500657308 */ /* 0x000e640000002400 */
[----:B-1----:R-:W-:Y:S02]  /*31b0*/  FSEL R101, R101, -INF , P5 ;  /* 0xff80000065657808 */ /* 0x002fe40002800000 */
[----:B0-----:R-:W-:-:S05]  /*31c0*/  FMNMX.FTZ R14, R53, R14, !PT ;  /* 0x0000000e350e7209 */ /* 0x001fca0007810000 */
[----:B------:R-:W0:Y:S02]  /*31d0*/  SHFL.BFLY PT, R57, R14, 0x1, 0x1f ;  /* 0x0c201f000e397f89 */ /* 0x000e2400000e0000 */
[----:B0-----:R-:W-:-:S04]  /*31e0*/  FMNMX.FTZ R58, R14, R57, !PT ;  /* 0x000000390e3a7209 */ /* 0x001fc80007810000 */
        /* <DEDUP_REMOVED lines=33> */
[----:B------:R1:W-:Y:S02]  /*3400*/  MUFU.EX2 R48, R63 ;  /* 0x0000003f00307308 */ /* 0x0003e40000000800 */
[----:B------:R-:W-:Y:S01]  /*3410*/  FMNMX.FTZ R50, R20, R57, !PT ;  /* 0x0000003914327209 */ /* 0x000fe20007810000 */
[----:B------:R-:W-:-:S03]  /*3420*/  FFMA.FTZ R57, R64, UR18, -R97 ;  /* 0x0000001240397c23 */ /* 0x000fc60008010861 */
        /* <DEDUP_REMOVED lines=8> */
[----:B------:R-:W-:Y:S01]  /*34b0*/  FSEL R72, R70, -INF , P1 ;  /* 0xff80000046487808 */ /* 0x000fe20000800000 */
[----:B------:R-:W-:-:S01]  /*34c0*/  FFMA.FTZ R70, R82, UR18, -R97 ;  /* 0x0000001252467c23 */ /* 0x000fc20008010861 */
[----:B------:R-:W-:Y:S01]  /*34d0*/  FMNMX.FTZ R56, R43, R56, !PT ;  /* 0x000000382b387209 */ /* 0x000fe20007810000 */
[----:B------:R-:W-:-:S01]  /*34e0*/  FFMA.FTZ R82, R91, UR18, -R97 ;  /* 0x000000125b527c23 */ /* 0x000fc20008010861 */
[----:B------:R-:W-:Y:S02]  /*34f0*/  MUFU.EX2 R31, R31 ;  /* 0x0000001f001f7308 */ /* 0x000fe40000000800 */
[----:B------:R-:W-:-:S04]  /*3500*/  FMNMX.FTZ R56, R45, R56, !PT ;  /* 0x000000382d387209 */ /* 0x000fc80007810000 */
[----:B------:R-:W-:Y:S02]  /*3510*/  FMNMX.FTZ R61, R49, R56, !PT ;  /* 0x00000038313d7209 */ /* 0x000fe40007810000 */
[----:B------:R-:W-:Y:S02]  /*3520*/  MUFU.EX2 R56, R67 ;  /* 0x0000004300387308 */ /* 0x000fe40000000800 */
[----:B------:R-:W-:-:S04]  /*3530*/  FMNMX.FTZ R61, R24, R61, !PT ;  /* 0x0000003d183d7209 */ /* 0x000fc80007810000 */
[----:B0-----:R-:W-:Y:S02]  /*3540*/  FMNMX.FTZ R60, R54, R61, !PT ;  /* 0x0000003d363c7209 */ /* 0x001fe40007810000 */
[----:B------:R0:W2:Y:S02]  /*3550*/  MUFU.EX2 R61, R68 ;  /* 0x00000044003d7308 */ /* 0x0000a40000000800 */
[----:B------:R-:W-:-:S04]  /*3560*/  FMNMX.FTZ R60, R25, R60, !PT ;  /* 0x0000003c193c7209 */ /* 0x000fc80007810000 */
[----:B-1----:R-:W-:Y:S02]  /*3570*/  FMNMX.FTZ R63, R81, R60, !PT ;  /* 0x0000003c513f7209 */ /* 0x002fe40007810000 */
[----:B------:R-:W-:Y:S01]  /*3580*/  MUFU.EX2 R60, R88 ;  /* 0x00000058003c7308 */ /* 0x000fe20000000800 */
[----:B0-----:R-:W-:-:S01]  /*3590*/  FFMA.FTZ R68, R73, UR18, -R97 ;  /* 0x0000001249447c23 */ /* 0x001fc20008010861 */
[----:B------:R-:W-:Y:S01]  /*35a0*/  FMNMX.FTZ R63, R76, R63, !PT ;  /* 0x0000003f4c3f7209 */ /* 0x000fe20007810000 */
[----:B------:R-:W-:-:S01]  /*35b0*/  FFMA.FTZ R73, R84, UR18, -R97 ;  /* 0x0000001254497c23 */ /* 0x000fc20008010861 */
[----:B------:R-:W-:Y:S01]  /*35c0*/  FFMA.FTZ R84, R93, UR18, -R97 ;  /* 0x000000125d547c23 */ /* 0x000fe20008010861 */
[----:B------:R-:W-:Y:S01]  /*35d0*/  IMAD.U32 R93, RZ, RZ, UR18 ;  /* 0x00000012ff5d7e24 */ /* 0x000fe2000f8e00ff */
[----:B------:R-:W-:Y:S02]  /*35e0*/  FMNMX.FTZ R62, R80, R63, !PT ;  /* 0x0000003f503e7209 */ /* 0x000fe40007810000 */
[----:B------:R-:W-:Y:S01]  /*35f0*/  MUFU.EX2 R63, R69 ;  /* 0x00000045003f7308 */ /* 0x000fe20000000800 */
[----:B--2---:R-:W-:-:S02]  /*3600*/  F2FP.SATFINITE.E4M3.F32.PACK_AB_MERGE_C R150, R61, R56, RZ ;  /* 0x000000383d96723e */ /* 0x004fc400048070ff */
[----:B------:R-:W-:-:S04]  /*3610*/  FMNMX.FTZ R62, R77, R62, !PT ;  /* 0x0000003e4d3e7209 */ /* 0x000fc80007810000 */
[----:B------:R-:W-:Y:S01]  /*3620*/  FMNMX.FTZ R65, R79, R62, !PT ;  /* 0x0000003e4f417209 */ /* 0x000fe20007810000 */
[----:B------:R-:W-:Y:S03]  /*3630*/  MUFU.EX2 R34, R34 ;  /* 0x0000002200227308 */ /* 0x000fe60000000800 */
[----:B------:R-:W-:Y:S01]  /*3640*/  FMNMX.FTZ R64, R26, R65, !PT ;  /* 0x000000411a407209 */ /* 0x000fe20007810000 */
[----:B------:R-:W-:-:S03]  /*3650*/  FFMA.FTZ R65, R52, UR18, -R97 ;  /* 0x0000001234417c23 */ /* 0x000fc60008010861 */
[----:B------:R-:W-:Y:S01]  /*3660*/  FMNMX.FTZ R67, R27, R64, !PT ;  /* 0x000000401b437209 */ /* 0x000fe20007810000 */
[----:B------:R0:W-:Y:S03]  /*3670*/  MUFU.EX2 R62, R74 ;  /* 0x0000004a003e7308 */ /* 0x0001e60000000800 */
[----:B------:R-:W-:-:S04]  /*3680*/  FMNMX.FTZ R52, R28, R67, !PT ;  /* 0x000000431c347209 */ /* 0x000fc80007810000 */
[----:B------:R-:W-:Y:S01]  /*3690*/  FMNMX.FTZ R67, R29, R52, !PT ;  /* 0x000000341d437209 */ /* 0x000fe20007810000 */
[----:B------:R-:W1:Y:S01]  /*36a0*/  MUFU.EX2 R35, R35 ;  /* 0x0000002300237308 */ /* 0x000e620000000800 */
[----:B0-----:R-:W-:-:S01]  /*36b0*/  FFMA.FTZ R74, R83, UR18, -R97 ;  /* 0x00000012534a7c23 */ /* 0x001fc20008010861 */
[--C-:B------:R-:W-:Y:S01]  /*36c0*/  FFMA.FTZ R83, R85, UR18, -R97.reuse ;  /* 0x0000001255537c23 */ /* 0x100fe20008010861 */
[----:B------:R-:W-:Y:S01]  /*36d0*/  FMNMX.FTZ R67, R30, R67, !PT ;  /* 0x000000431e437209 */ /* 0x000fe20007810000 */
[----:B------:R-:W-:-:S03]  /*36e0*/  FFMA.FTZ R85, R90, UR18, -R97 ;  /* 0x000000125a557c23 */ /* 0x000fc60008010861 */
[----:B------:R-:W-:Y:S01]  /*36f0*/  FMNMX.FTZ R64, R32, R67, !PT ;  /* 0x0000004320407209 */ /* 0x000fe20007810000 */
[----:B------:R0:W-:Y:S03]  /*3700*/  MUFU.EX2 R52, R75 ;  /* 0x0000004b00347308 */ /* 0x0001e60000000800 */
[----:B------:R-:W-:-:S04]  /*3710*/  FMNMX.FTZ R69, R33, R64, !PT ;  /* 0x0000004021457209 */ /* 0x000fc80007810000 */
[----:B------:R-:W-:Y:S01]  /*3720*/  FMNMX.FTZ R64, R36, R69, !PT ;  /* 0x0000004524407209 */ /* 0x000fe20007810000 */
[----:B------:R2:W-:Y:S01]  /*3730*/  MUFU.EX2 R67, R78 ;  /* 0x0000004e00437308 */ /* 0x0005e20000000800 */
[----:B------:R-:W-:-:S01]  /*3740*/  FFMA.FTZ R69, R86, UR18, -R97 ;  /* 0x0000001256457c23 */ /* 0x000fc20008010861 */
[--C-:B------:R-:W-:Y:S01]  /*3750*/  FFMA.FTZ R86, R96, UR18, -R97.reuse ;  /* 0x0000001260567c23 */ /* 0x100fe20008010861 */
[----:B------:R-:W-:Y:S02]  /*3760*/  FMNMX.FTZ R64, R37, R64, !PT ;  /* 0x0000004025407209 */ /* 0x000fe40007810000 */
[----:B-1----:R-:W-:Y:S02]  /*3770*/  F2FP.SATFINITE.E4M3.F32.PACK_AB_MERGE_C R152, R35, R34, RZ ;  /* 0x000000222398723e */ /* 0x002fe400048070ff */
[----:B0-----:R-:W-:Y:S01]  /*3780*/  FMNMX.FTZ R75, R51, R64, !PT ;  /* 0x00000040334b7209 */ /* 0x001fe20007810000 */
[----:B------:R-:W-:Y:S01]  /*3790*/  MUFU.EX2 R38, R38 ;  /* 0x0000002600267308 */ /* 0x000fe20000000800 */
[----:B--2---:R-:W-:-:S01]  /*37a0*/  FFMA.FTZ R78, R87, UR18, -R97 ;  /* 0x00000012574e7c23 */ /* 0x004fc20008010861 */
[----:B------:R-:W-:-:S02]  /*37b0*/  F2FP.SATFINITE.E4M3.F32.PACK_AB_MERGE_C R152, R31, R14, R152 ;  /* 0x0000000e1f98723e */ /* 0x000fc40004807098 */
[----:B------:R-:W-:Y:S02]  /*37c0*/  FMNMX.FTZ R64, R72, R75, !PT ;  /* 0x0000004b48407209 */ /* 0x000fe40007810000 */
[----:B------:R-:W-:Y:S02]  /*37d0*/  FSEL R75, R71, -INF , P3 ;  /* 0xff800000474b7808 */ /* 0x000fe40001800000 */
[----:B------:R-:W-:Y:S01]  /*37e0*/  FMNMX.FTZ R64, R99, R64, !PT ;  /* 0x0000004063407209 */ /* 0x000fe20007810000 */
[----:B------:R-:W-:Y:S03]  /*37f0*/  MUFU.EX2 R39, R39 ;  /* 0x0000002700277308 */ /* 0x000fe60000000800 */
[----:B------:R-:W-:-:S04]  /*3800*/  FMNMX.FTZ R71, R75, R64, !PT ;  /* 0x000000404b477209 */ /* 0x000fc80007810000 */
[----:B------:R-:W-:Y:S01]  /*3810*/  FMNMX.FTZ R64, R102, R71, !PT ;  /* 0x0000004766407209 */ /* 0x000fe20007810000 */
[----:B------:R-:W0:Y:S03]  /*3820*/  MUFU.EX2 R44, R44 ;  /* 0x0000002c002c7308 */ /* 0x000e260000000800 */
[----:B------:R-:W-:-:S05]  /*3830*/  FMNMX.FTZ R64, R101, R64, !PT ;  /* 0x0000004065407209 */ /* 0x000fca0007810000 */
[----:B------:R-:W1:Y:S01]  /*3840*/  SHFL.BFLY PT, R87, R64, 0x2, 0x1f ;  /* 0x0c401f0040577f89 */ /* 0x000e6200000e0000 */
[----:B------:R2:W-:Y:S08]  /*3850*/  MUFU.EX2 R71, R78 ;  /* 0x0000004e00477308 */ /* 0x0005f00000000800 */
[----:B------:R-:W-:Y:S01]  /*3860*/  MUFU.EX2 R46, R46 ;  /* 0x0000002e002e7308 */ /* 0x000fe20000000800 */
[----:B--2---:R-:W-:-:S01]  /*3870*/  FFMA.FTZ R78, R89, UR18, -R97 ;  /* 0x00000012594e7c23 */ /* 0x004fc20008010861 */
[----:B------:R-:W-:Y:S01]  /*3880*/  FFMA.FTZ R89, R94, UR18, -R97 ;  /* 0x000000125e597c23 */ /* 0x000fe20008010861 */
[----:B0-----:R-:W-:-:S04]  /*3890*/  F2FP.SATFINITE.E4M3.F32.PACK_AB_MERGE_C R154, R47, R44, RZ ;  /* 0x0000002c2f9a723e */ /* 0x001fc800048070ff */
[----:B------:R-:W-:Y:S01]  /*38a0*/  F2FP.SATFINITE.E4M3.F32.PACK_AB_MERGE_C R154, R39, R38, R154 ;  /* 0x00000026279a723e */ /* 0x000fe2000480709a */
[----:B------:R-:W0:Y:S01]  /*38b0*/  MUFU.EX2 R57, R57 ;  /* 0x0000003900397308 */ /* 0x000e220000000800 */
[----:B-1----:R-:W-:Y:S01]  /*38c0*/  FMNMX.FTZ R88, R64, R87, !PT ;  /* 0x0000005740587209 */ /* 0x002fe20007810000 */
[----:B------:R-:W-:-:S06]  /*38d0*/  FFMA.FTZ R87, R92, UR18, -R97 ;  /* 0x000000125c577c23 */ /* 0x000fcc0008010861 */
[----:B------:R-:W1:Y:S01]  /*38e0*/  MUFU.EX2 R59, R59 ;  /* 0x0000003b003b7308 */ /* 0x000e620000000800 */
[----:B------:R-:W2:Y:S07]  /*38f0*/  SHFL.BFLY PT, R91, R88, 0x1, 0x1f ;  /* 0x0c201f00585b7f89 */ /* 0x000eae00000e0000 */
[----:B------:R-:W3:Y:S01]  /*3900*/  MUFU.EX2 R65, R65 ;  /* 0x0000004100417308 */ /* 0x000ee20000000800 */
[----:B0-----:R-:W-:-:S04]  /*3910*/  F2FP.SATFINITE.E4M3.F32.PACK_AB_MERGE_C R148, R57, R48, RZ ;  /* 0x000000303994723e */ /* 0x001fc800048070ff */
[----:B------:R-:W-:-:S03]  /*3920*/  F2FP.SATFINITE.E4M3.F32.PACK_AB_MERGE_C R148, R53, R46, R148 ;  /* 0x0000002e3594723e */ /* 0x000fc60004807094 */
[----:B------:R-:W-:Y:S01]  /*3930*/  MUFU.EX2 R66, R66 ;  /* 0x0000004200427308 */ /* 0x000fe20000000800 */
[----:B-1----:R-:W-:-:S07]  /*3940*/  F2FP.SATFINITE.E4M3.F32.PACK_AB_MERGE_C R150, R59, R50, R150 ;  /* 0x000000323b96723e */ /* 0x002fce0004807096 */
[----:B------:R-:W-:Y:S01]  /*3950*/  MUFU.EX2 R69, R69 ;  /* 0x0000004500457308 */ /* 0x000fe20000000800 */
[----:B---3--:R-:W-:Y:S02]  /*3960*/  F2FP.SATFINITE.E4M3.F32.PACK_AB_MERGE_C R136, R65, R62, RZ ;  /* 0x0000003e4188723e */ /* 0x008fe400048070ff */
[----:B--2---:R-:W-:Y:S01]  /*3970*/  FMNMX.FTZ R64, R88, R91, !PT ;  /* 0x0000005b58407209 */ /* 0x004fe20007810000 */
[----:B------:R-:W-:-:S01]  /*3980*/  FFMA.FTZ R91, R95, UR18, -R97 ;  /* 0x000000125f5b7c23 */ /* 0x000fc20008010861 */
[--C-:B------:R-:W-:Y:S01]  /*3990*/  FFMA.FTZ R88, R100, UR18, -R97.reuse ;  /* 0x0000001264587c23 */ /* 0x100fe20008010861 */
[----:B------:R-:W-:Y:S02]  /*39a0*/  F2FP.SATFINITE.E4M3.F32.PACK_AB_MERGE_C R136, R63, R60, R136 ;  /* 0x0000003c3f88723e */ /* 0x000fe40004807088 */
[C---:B------:R-:W-:Y:S01]  /*39b0*/  FFMA.FTZ R90, R64.reuse, R93, -8 ;  /* 0xc1000000405a7423 */ /* 0x040fe2000001005d */
[----:B------:R-:W-:Y:S01]  /*39c0*/  FSETP.NEU.FTZ.AND P1, PT, R64, -INF , PT ;  /* 0xff8000004000780b */ /* 0x000fe20003f3d000 */
[----:B------:R-:W-:Y:S01]  /*39d0*/  FFMA.FTZ R93, R98, UR18, -R97 ;  /* 0x00000012625d7c23 */ /* 0x000fe20008010861 */
[----:B------:R-:W-:Y:S02]  /*39e0*/  MUFU.EX2 R68, R68 ;  /* 0x0000004400447308 */ /* 0x000fe40000000800 */
[----:B------:R-:W-:-:S02]  /*39f0*/  FSEL R90, R90, RZ, P1 ;  /* 0x000000ff5a5a7208 */ /* 0x000fc40000800000 */
        /* <DEDUP_REMOVED lines=27> */
[----:B------:R-:W-:Y:S01]  /*3bb0*/  FFMA.FTZ R49, R80, UR18, -R90 ;  /* 0x0000001250317c23 */ /* 0x000fe2000801085a */
[----:B------:R-:W-:-:S01]  /*3bc0*/  FADD.FTZ R80, R34, R77 ;  /* 0x0000004d22507221 */ /* 0x000fc20000010000 */
[----:B------:R-:W-:Y:S01]  /*3bd0*/  @!P6 IADD3 R77, R5, 0x13240, RZ ;  /* 0x00013240054de810 */ /* 0x000fe20007ffe0ff */
[----:B------:R-:W-:-:S01]  /*3be0*/  FFMA.FTZ R21, R21, UR18, -R90 ;  /* 0x0000001215157c23 */ /* 0x000fc2000801085a */
[----:B------:R-:W2:Y:S01]  /*3bf0*/  MUFU.EX2 R95, R95 ;  /* 0x0000005f005f7308 */ /* 0x000ea20000000800 */
[----:B0-----:R-:W-:-:S01]  /*3c00*/  FADD.FTZ R81, R6, R7 ;  /* 0x0000000706517221 */ /* 0x001fc20000010000 */
[----:B------:R-:W-:Y:S01]  /*3c10*/  @!P6 PRMT R77, RZ, 0x654, R77 ;  /* 0x00000654ff4de816 */ /* 0x000fe2000000004d */
[----:B------:R-:W-:-:S01]  /*3c20*/  FFMA.FTZ R79, R79, UR18, -R90 ;  /* 0x000000124f4f7c23 */ /* 0x000fc2000801085a */
[--C-:B------:R-:W-:Y:S01]  /*3c30*/  FFMA.FTZ R26, R26, UR18, -R90.reuse ;  /* 0x000000121a1a7c23 */ /* 0x100fe2000801085a */
[----:B------:R-:W-:-:S01]  /*3c40*/  FFMA.FTZ R27, R27, UR18, -R90 ;  /* 0x000000121b1b7c23 */ /* 0x000fc2000801085a */
[----:B------:R0:W-:Y:S01]  /*3c50*/  @!P6 SYNCS.ARRIVE.TRANS64.RED.A1T0 RZ, [R77+URZ], RZ ;  /* 0x000000ff4dffe9a7 */ /* 0x0001e2000810043f */
        /* <DEDUP_REMOVED lines=9> */
[----:B------:R-:W0:Y:S01]  /*3cf0*/  MUFU.EX2 R9, R9 ;  /* 0x0000000900097308 */ /* 0x000e220000000800 */
[----:B--2---:R-:W-:-:S01]  /*3d00*/  FADD.FTZ R97, R95, R96 ;  /* 0x000000605f617221 */ /* 0x004fc20000010000 */
[----:B------:R-:W-:Y:S01]  /*3d10*/  FADD.FTZ R81, R39, R80 ;  /* 0x0000005027517221 */ /* 0x000fe20000010000 */
[----:B------:R-:W-:-:S01]  /*3d20*/  FFMA.FTZ R72, R72, UR18, -R90 ;  /* 0x0000001248487c23 */ /* 0x000fc2000801085a */
[--C-:B------:R-:W-:Y:S01]  /*3d30*/  FFMA.FTZ R99, R99, UR18, -R90.reuse ;  /* 0x0000001263637c23 */ /* 0x100fe2000801085a */
[----:B------:R-:W-:Y:S01]  /*3d40*/  F2FP.SATFINITE.E4M3.F32.PACK_AB_MERGE_C R92, R95, R92, RZ ;  /* 0x0000005c5f5c723e */ /* 0x000fe200048070ff */
[----:B------:R-:W-:Y:S01]  /*3d50*/  FADD.FTZ R80, R44, R81 ;  /* 0x000000512c507221 */ /* 0x000fe20000010000 */
[----:B------:R-:W-:-:S01]  /*3d60*/  FFMA.FTZ R75, R75, UR18, -R90 ;  /* 0x000000124b4b7c23 */ /* 0x000fc2000801085a */
[----:B------:R-:W1:Y:S01]  /*3d70*/  MUFU.EX2 R12, R12 ;  /* 0x0000000c000c7308 */ /* 0x000e620000000800 */
[----:B---3--:R-:W-:-:S01]  /*3d80*/  FADD.FTZ R96, R8, R97 ;  /* 0x0000006108607221 */ /* 0x008fc20000010000 */
[----:B------:R-:W-:Y:S01]  /*3d90*/  F2FP.SATFINITE.E4M3.F32.PACK_AB_MERGE_C R153, R7, R6, R92 ;  /* 0x000000060799723e */ /* 0x000fe2000480705c */
[----:B------:R-:W-:-:S01]  /*3da0*/  FFMA.FTZ R102, R102, UR18, -R90 ;  /* 0x0000001266667c23 */ /* 0x000fc2000801085a */
[----:B------:R-:W-:Y:S01]  /*3db0*/  MOV R39, R55 ;  /* 0x0000003700277202 */ /* 0x000fe20000000f00 */
[----:B------:R-:W-:-:S03]  /*3dc0*/  IMAD.MOV.U32 R38, RZ, RZ, R55 ;  /* 0x000000ffff267224 */ /* 0x000fc600078e0037 */
[----:B------:R-:W2:Y:S01]  /*3dd0*/  MUFU.EX2 R13, R13 ;  /* 0x0000000d000d7308 */ /* 0x000ea20000000800 */
[----:B0-----:R-:W-:-:S07]  /*3de0*/  FADD.FTZ R77, R9, R96 ;  /* 0x00000060094d7221 */ /* 0x001fce0000010000 */
[----:B------:R-:W0:Y:S01]  /*3df0*/  MUFU.EX2 R10, R10 ;  /* 0x0000000a000a7308 */ /* 0x000e220000000800 */
[----:B-1----:R-:W-:-:S01]  /*3e00*/  FADD.FTZ R96, R12, R77 ;  /* 0x0000004d0c607221 */ /* 0x002fc20000010000 */
[--C-:B------:R-:W-:Y:S01]  /*3e10*/  FFMA.FTZ R77, R28, UR18, -R90.reuse ;  /* 0x000000121c4d7c23 */ /* 0x100fe2000801085a */
[----:B------:R-:W-:-:S01]  /*3e20*/  FFMA.FTZ R28, R29, UR18, -R90 ;  /* 0x000000121d1c7c23 */ /* 0x000fc2000801085a */
[--C-:B------:R-:W-:Y:S01]  /*3e30*/  FFMA.FTZ R29, R30, UR18, -R90.reuse ;  /* 0x000000121e1d7c23 */ /* 0x100fe2000801085a */
[----:B------:R-:W-:-:S03]  /*3e40*/  FFMA.FTZ R90, R101, UR18, -R90 ;  /* 0x00000012655a7c23 */ /* 0x000fc6000801085a */
[----:B------:R-:W1:Y:S01]  /*3e50*/  MUFU.EX2 R11, R11 ;  /* 0x0000000b000b7308 */ /* 0x000e620000000800 */
[----:B--2---:R-:W-:-:S07]  /*3e60*/  FADD.FTZ R81, R13, R96 ;  /* 0x000000600d517221 */ /* 0x004fce0000010000 */
[----:B------:R-:W2:Y:S01]  /*3e70*/  MUFU.EX2 R21, R21 ;  /* 0x0000001500157308 */ /* 0x000ea20000000800 */
[----:B0-----:R-:W-:-:S07]  /*3e80*/  FADD.FTZ R30, R10, R81 ;  /* 0x000000510a1e7221 */ /* 0x001fce0000010000 */
[----:B------:R0:W-:Y:S08]  /*3e90*/  MUFU.EX2 R5, R79 ;  /* 0x0000004f00057308 */ /* 0x0001f00000000800 */
[----:B------:R-:W3:Y:S01]  /*3ea0*/  MUFU.EX2 R94, R94 ;  /* 0x0000005e005e7308 */ /* 0x000ee20000000800 */
[----:B0-----:R-:W-:-:S01]  /*3eb0*/  FADD.FTZ R79, R47, R80 ;  /* 0x000000502f4f7221 */ /* 0x001fc20000010000 */
[----:B------:R-:W-:-:S03]  /*3ec0*/  F2FP.SATFINITE.E4M3.F32.PACK_AB_MERGE_C R47, R13, R12, RZ ;  /* 0x0000000c0d2f723e */ /* 0x000fc600048070ff */
[----:B------:R-:W-:Y:S01]  /*3ed0*/  FADD.FTZ R80, R46, R79 ;  /* 0x0000004f2e507221 */ /* 0x000fe20000010000 */
[----:B------:R-:W-:Y:S01]  /*3ee0*/  F2FP.SATFINITE.E4M3.F32.PACK_AB_MERGE_C R155, R9, R8, R47 ;  /* 0x00000008099b723e */ /* 0x000fe2000480702f */
[----:B------:R-:W-:Y:S01]  /*3ef0*/  IMAD.MOV.U32 R46, RZ, RZ, R55 ;  /* 0x000000ffff2e7224 */ /* 0x000fe200078e0037 */
[----:B------:R-:W0:Y:S01]  /*3f00*/  MUFU.EX2 R15, R15 ;  /* 0x0000000f000f7308 */ /* 0x000e220000000800 */
[----:B------:R-:W-:-:S01]  /*3f10*/  FADD.FTZ R79, R53, R80 ;  /* 0x00000050354f7221 */ /* 0x000fc20000010000 */
[----:B-1----:R-:W-:Y:S01]  /*3f20*/  FADD.FTZ R80, R11, R30 ;  /* 0x0000001e0b507221 */ /* 0x002fe20000010000 */
[----:B------:R-:W-:Y:S01]  /*3f30*/  IMAD.MOV.U32 R53, RZ, RZ, R55 ;  /* 0x000000ffff357224 */ /* 0x000fe200078e0037 */
[----:B------:R-:W-:Y:S01]  /*3f40*/  MOV R47, R55 ;  /* 0x00000037002f7202 */ /* 0x000fe20000000f00 */
[----:B------:R-:W-:-:S01]  /*3f50*/  FADD.FTZ R96, R48, R79 ;  /* 0x0000004f30607221 */ /* 0x000fc20000010000 */
[----:B--2---:R-:W-:Y:S01]  /*3f60*/  FADD.FTZ R79, R21, R80 ;  /* 0x00000050154f7221 */ /* 0x004fe20000010000 */
[----:B------:R-:W-:Y:S01]  /*3f70*/  IMAD.MOV.U32 R48, RZ, RZ, R55 ;  /* 0x000000ffff307224 */ /* 0x000fe200078e0037 */
[----:B------:R-:W1:Y:S01]  /*3f80*/  MUFU.EX2 R20, R20 ;  /* 0x0000001400147308 */ /* 0x000e620000000800 */
[----:B------:R-:W-:-:S01]  /*3f90*/  FADD.FTZ R81, R57, R96 ;  /* 0x0000006039517221 */ /* 0x000fc20000010000 */
[C---:B---3--:R-:W-:Y:S01]  /*3fa0*/  FADD.FTZ R80, R94.reuse, R79 ;  /* 0x0000004f5e507221 */ /* 0x048fe20000010000 */
[----:B------:R-:W-:-:S02]  /*3fb0*/  F2FP.SATFINITE.E4M3.F32.PACK_AB_MERGE_C R94, R94, R21, RZ ;  /* 0x000000155e5e723e */ /* 0x000fc400048070ff */
[----:B------:R-:W-:Y:S01]  /*3fc0*/  FADD.FTZ R96, R50, R81 ;  /* 0x0000005132607221 */ /* 0x000fe20000010000 */
[----:B------:R-:W-:Y:S01]  /*3fd0*/  IMAD.MOV.U32 R50, RZ, RZ, R55 ;  /* 0x000000ffff327224 */ /* 0x000fe200078e0037 */
[----:B------:R-:W-:Y:S01]  /*3fe0*/  F2FP.SATFINITE.E4M3.F32.PACK_AB_MERGE_C R149, R11, R10, R94 ;  /* 0x0000000a0b95723e */ /* 0x000fe2000480705e */
[----:B------:R-:W2:Y:S01]  /*3ff0*/  MUFU.EX2 R42, R42 ;  /* 0x0000002a002a7308 */ /* 0x000ea20000000800 */
[----:B------:R-:W-:-:S07]  /*4000*/  FADD.FTZ R79, R59, R96 ;  /* 0x000000603b4f7221 */ /* 0x000fce0000010000 */
[----:B------:R-:W3:Y:S08]  /*4010*/  MUFU.EX2 R43, R43 ;  /* 0x0000002b002b7308 */ /* 0x000ef00000000800 */
[----:B------:R-:W4:Y:S08]  /*4020*/  MUFU.EX2 R40, R40 ;  /* 0x0000002800287308 */ /* 0x000f300000000800 */
[----:B------:R0:W-:Y:S08]  /*4030*/  MUFU.EX2 R30, R77 ;  /* 0x0000004d001e7308 */ /* 0x0001f00000000800 */
[----:B------:R-:W5:Y:S01]  /*4040*/  MUFU.EX2 R41, R41 ;  /* 0x0000002900297308 */ /* 0x000f620000000800 */
[----:B0-----:R-:W-:-:S01]  /*4050*/  FADD.FTZ R77, R15, R80 ;  /* 0x000000500f4d7221 */ /* 0x001fc20000010000 */
[----:B------:R-:W-:-:S03]  /*4060*/  FADD.FTZ R80, R56, R79 ;  /* 0x0000004f38507221 */ /* 0x000fc60000010000 */
[----:B-1----:R-:W-:-:S03]  /*4070*/  FADD.FTZ R77, R20, R77 ;  /* 0x0000004d144d7221 */ /* 0x002fc60000010000 */
[----:B------:R-:W0:Y:S01]  /*4080*/  MUFU.EX2 R45, R45 ;  /* 0x0000002d002d7308 */ /* 0x000e220000000800 */
[----:B--2---:R-:W-:-:S01]  /*4090*/  FADD.FTZ R96, R42, R77 ;  /* 0x0000004d2a607221 */ /* 0x004fc20000010000 */
[----:B------:R-:W-:Y:S01]  /*40a0*/  FADD.FTZ R77, R61, R80 ;  /* 0x000000503d4d7221 */ /* 0x000fe20000010000 */
[C---:B---3--:R-:W-:Y:S02]  /*40b0*/  F2FP.SATFINITE.E4M3.F32.PACK_AB_MERGE_C R42, R43.reuse, R42, RZ ;  /* 0x0000002a2b2a723e */ /* 0x048fe400048070ff */
[----:B------:R-:W-:Y:S01]  /*40c0*/  FADD.FTZ R35, R43, R96 ;  /* 0x000000602b237221 */ /* 0x000fe20000010000 */
[----:B------:R-:W-:-:S01]  /*40d0*/  FADD.FTZ R34, R60, R77 ;  /* 0x0000004d3c227221 */ /* 0x000fc20000010000 */
[----:B------:R-:W-:Y:S01]  /*40e0*/  F2FP.SATFINITE.E4M3.F32.PACK_AB_MERGE_C R151, R20, R15, R42 ;  /* 0x0000000f1497723e */ /* 0x000fe2000480702a */
[----:B------:R-:W1:Y:S01]  /*40f0*/  MUFU.EX2 R54, R54 ;  /* 0x0000003600367308 */ /* 0x000e620000000800 */
[----:B----4-:R-:W-:-:S01]  /*4100*/  FADD.FTZ R44, R40, R35 ;  /* 0x00000023282c7221 */ /* 0x010fc20000010000 */
[----:B------:R-:W-:Y:S01]  /*4110*/  FADD.FTZ R35, R63, R34 ;  /* 0x000000223f237221 */ /* 0x000fe20000010000 */
[----:B------:R-:W-:-:S02]  /*4120*/  IMAD.MOV.U32 R43, RZ, RZ, R55 ;  /* 0x000000ffff2b7224 */ /* 0x000fc400078e0037 */
[----:B-----5:R-:W-:Y:S01]  /*4130*/  FADD.FTZ R44, R41, R44 ;  /* 0x0000002c292c7221 */ /* 0x020fe20000010000 */
[----:B------:R-:W-:-:S01]  /*4140*/  FADD.FTZ R34, R62, R35 ;  /* 0x000000233e227221 */ /* 0x000fc20000010000 */
[----:B------:R-:W-:Y:S01]  /*4150*/  IMAD.MOV.U32 R42, RZ, RZ, R55 ;  /* 0x000000ffff2a7224 */ /* 0x000fe200078e0037 */
[----:B------:R-:W2:Y:S01]  /*4160*/  MUFU.EX2 R24, R24 ;  /* 0x0000001800187308 */ /* 0x000ea20000000800 */
[----:B0-----:R-:W-:-:S01]  /*4170*/  FADD.FTZ R35, R45, R44 ;  /* 0x0000002c2d237221 */ /* 0x001fc20000010000 */
[----:B------:R-:W-:-:S04]  /*4180*/  FADD.FTZ R65, R65, R34 ;  /* 0x0000002241417221 */ /* 0x000fc80000010000 */
[----:B------:R-:W-:Y:S02]  /*4190*/  FADD.FTZ R34, R52, R65 ;  /* 0x0000004134227221 */ /* 0x000fe40000010000 */
[----:B------:R-:W0:Y:S01]  /*41a0*/  MUFU.EX2 R25, R25 ;  /* 0x0000001900197308 */ /* 0x000e220000000800 */
[----:B-1----:R-:W-:-:S01]  /*41b0*/  FADD.FTZ R35, R54, R35 ;  /* 0x0000002336237221 */ /* 0x002fc20000010000 */
[----:B------:R-:W-:Y:S01]  /*41c0*/  FADD.FTZ R21, R67, R34 ;  /* 0x0000002243157221 */ /* 0x000fe20000010000 */
[----:B------:R-:W-:Y:S01]  /*41d0*/  F2FP.SATFINITE.E4M3.F32.PACK_AB_MERGE_C R45, R54, R45, RZ ;  /* 0x0000002d362d723e */ /* 0x000fe200048070ff */
[----:B------:R-:W-:Y:S02]  /*41e0*/  IMAD.MOV.U32 R54, RZ, RZ, R55 ;  /* 0x000000ffff367224 */ /* 0x000fe400078e0037 */
[----:B------:R-:W-:-:S01]  /*41f0*/  FADD.FTZ R34, R66, R21 ;  /* 0x0000001542227221 */ /* 0x000fc20000010000 */
[----:B------:R-:W-:Y:S01]  /*4200*/  F2FP.SATFINITE.E4M3.F32.PACK_AB_MERGE_C R66, R69, R66, RZ ;  /* 0x000000424542723e */ /* 0x000fe200048070ff */
[----:B------:R-:W1:Y:S01]  /*4210*/  MUFU.EX2 R49, R49 ;  /* 0x0000003100317308 */ /* 0x000e620000000800 */
[----:B--2---:R-:W-:-:S01]  /*4220*/  FADD.FTZ R44, R24, R35 ;  /* 0x00000023182c7221 */ /* 0x004fc20000010000 */
[----:B------:R-:W-:Y:S01]  /*4230*/  FADD.FTZ R69, R69, R34 ;  /* 0x0000002245457221 */ /* 0x000fe20000010000 */
[----:B------:R-:W-:Y:S01]  /*4240*/  F2FP.SATFINITE.E4M3.F32.PACK_AB_MERGE_C R138, R67, R52, R66 ;  /* 0x00000034438a723e */ /* 0x000fe20004807042 */
[----:B------:R-:W-:Y:S01]  /*4250*/  IMAD.MOV.U32 R52, RZ, RZ, R55 ;  /* 0x000000ffff347224 */ /* 0x000fe200078e0037 */
[----:B------:R-:W-:Y:S01]  /*4260*/  F2FP.SATFINITE.E4M3.F32.PACK_AB_MERGE_C R137, R41, R40, R45 ;  /* 0x000000282989723e */ /* 0x000fe2000480702d */
[----:B------:R-:W-:Y:S01]  /*4270*/  FADD.FTZ R14, R68, R69 ;  /* 0x00000045440e7221 */ /* 0x000fe20000010000 */
[----:B------:R-:W-:Y:S01]  /*4280*/  IMAD.MOV.U32 R45, RZ, RZ, R55 ;  /* 0x000000ffff2d7224 */ /* 0x000fe200078e0037 */
[----:B------:R-:W2:Y:S01]  /*4290*/  MUFU.EX2 R76, R76 ;  /* 0x0000004c004c7308 */ /* 0x000ea20000000800 */
[----:B0-----:R-:W-:-:S01]  /*42a0*/  FADD.FTZ R44, R25, R44 ;  /* 0x0000002c192c7221 */ /* 0x001fc20000010000 */
[----:B------:R-:W-:Y:S01]  /*42b0*/  FADD.FTZ R31, R71, R14 ;  /* 0x0000000e471f7221 */ /* 0x000fe20000010000 */
[----:B------:R-:W-:-:S02]  /*42c0*/  IMAD.MOV.U32 R41, RZ, RZ, R55 ;  /* 0x000000ffff297224 */ /* 0x000fc400078e0037 */
[--C-:B------:R-:W-:Y:S02]  /*42d0*/  IMAD.MOV.U32 R40, RZ, RZ, R55.reuse ;  /* 0x000000ffff287224 */ /* 0x100fe400078e0037 */
[----:B------:R-:W-:Y:S01]  /*42e0*/  IMAD.MOV.U32 R35, RZ, RZ, R55 ;  /* 0x000000ffff237224 */ /* 0x000fe200078e0037 */
[----:B------:R-:W0:Y:S01]  /*42f0*/  MUFU.EX2 R26, R26 ;  /* 0x0000001a001a7308 */ /* 0x000e220000000800 */
[----:B-1----:R-:W-:-:S01]  /*4300*/  FADD.FTZ R21, R49, R44 ;  /* 0x0000002c31157221 */ /* 0x002fc20000010000 */
[----:B------:R-:W-:-:S06]  /*4310*/  IMAD.MOV.U32 R44, RZ, RZ, R55 ;  /* 0x000000ffff2c7224 */ /* 0x000fcc00078e0037 */
[----:B------:R-:W1:Y:S01]  /*4320*/  MUFU.EX2 R70, R70 ;  /* 0x0000004600467308 */ /* 0x000e620000000800 */
[C---:B--2---:R-:W-:Y:S01]  /*4330*/  F2FP.SATFINITE.E4M3.F32.PACK_AB_MERGE_C R49, R76.reuse, R49, RZ ;  /* 0x000000314c31723e */ /* 0x044fe200048070ff */
[----:B------:R-:W-:-:S03]  /*4340*/  FADD.FTZ R76, R76, R21 ;  /* 0x000000154c4c7221 */ /* 0x000fc60000010000 */
[----:B------:R-:W-:Y:S01]  /*4350*/  F2FP.SATFINITE.E4M3.F32.PACK_AB_MERGE_C R139, R25, R24, R49 ;  /* 0x00000018198b723e */ /* 0x000fe20004807031 */
[----:B------:R-:W-:-:S01]  /*4360*/  FADD.FTZ R21, R5, R76 ;  /* 0x0000004c05157221 */ /* 0x000fc20000010000 */
[--C-:B------:R-:W-:Y:S01]  /*4370*/  IMAD.MOV.U32 R49, RZ, RZ, R55.reuse ;  /* 0x000000ffff317224 */ /* 0x100fe200078e0037 */
[----:B------:R-:W2:Y:S01]  /*4380*/  MUFU.EX2 R27, R27 ;  /* 0x0000001b001b7308 */ /* 0x000ea20000000800 */
[----:B------:R-:W-:Y:S02]  /*4390*/  IMAD.MOV.U32 R25, RZ, RZ, R55 ;  /* 0x000000ffff197224 */ /* 0x000fe400078e0037 */
[----:B0-----:R-:W-:Y:S01]  /*43a0*/  FADD.FTZ R14, R26, R21 ;  /* 0x000000151a0e7221 */ /* 0x001fe20000010000 */
[----:B------:R-:W-:-:S04]  /*43b0*/  IMAD.MOV.U32 R24, RZ, RZ, R55 ;  /* 0x000000ffff187224 */ /* 0x000fc800078e0037 */
[----:B------:R-:W0:Y:S01]  /*43c0*/  MUFU.EX2 R73, R73 ;  /* 0x0000004900497308 */ /* 0x000e220000000800 */
        /* <DEDUP_REMOVED lines=8> */
[C---:B0-----:R-:W-:Y:S01]  /*4450*/  F2FP.SATFINITE.E4M3.F32.PACK_AB_MERGE_C R70, R73.reuse, R70, RZ ;  /* 0x000000464946723e */ /* 0x041fe200048070ff */
[----:B------:R-:W-:Y:S01]  /*4460*/  FADD.FTZ R73, R73, R34 ;  /* 0x0000002249497221 */ /* 0x000fe20000010000 */
[----:B------:R-:W-:Y:S02]  /*4470*/  MOV R31, R55 ;  /* 0x00000037001f7202 */ /* 0x000fe40000000f00 */
[----:B------:R-:W-:-:S03]  /*4480*/  F2FP.SATFINITE.E4M3.F32.PACK_AB_MERGE_C R140, R71, R68, R70 ;  /* 0x00000044478c723e */ /* 0x000fc60004807046 */
        /* <DEDUP_REMOVED lines=10> */
[----:B0-----:R-:W-:Y:S01]  /*4530*/  F2FP.SATFINITE.E4M3.F32.PACK_AB_MERGE_C R34, R85, R78, RZ ;  /* 0x0000004e5522723e */ /* 0x001fe200048070ff */
[----:B------:R-:W-:-:S03]  /*4540*/  FADD.FTZ R78, R78, R21 ;  /* 0x000000154e4e7221 */ /* 0x000fc60000010000 */
[----:B------:R-:W-:Y:S01]  /*4550*/  F2FP.SATFINITE.E4M3.F32.PACK_AB_MERGE_C R142, R83, R74, R34 ;  /* 0x0000004a538e723e */ /* 0x000fe20004807022 */
[----:B------:R-:W-:-:S01]  /*4560*/  FADD.FTZ R85, R85, R78 ;  /* 0x0000004e55557221 */ /* 0x000fc20000010000 */
[----:B------:R-:W-:Y:S01]  /*4570*/  IMAD.MOV.U32 R34, RZ, RZ, R55 ;  /* 0x000000ffff227224 */ /* 0x000fe200078e0037 */
[----:B------:R-:W-:Y:S01]  /*4580*/  MUFU.EX2 R84, R84 ;  /* 0x0000005400547308 */ /* 0x000fe20000000800 */
[----:B-1----:R-:W-:-:S01]  /*4590*/  FADD.FTZ R30, R32, R27 ;  /* 0x0000001b201e7221 */ /* 0x002fc20000010000 */
[----:B------:R-:W-:-:S06]  /*45a0*/  IMAD.MOV.U32 R27, RZ, RZ, R55 ;  /* 0x000000ffff1b7224 */ /* 0x000fcc00078e0037 */
[----:B------:R-:W0:Y:S01]  /*45b0*/  MUFU.EX2 R89, R89 ;  /* 0x0000005900597308 */ /* 0x000e220000000800 */
[C---:B--2---:R-:W-:Y:S01]  /*45c0*/  F2FP.SATFINITE.E4M3.F32.PACK_AB_MERGE_C R32, R33.reuse, R32, RZ ;  /* 0x000000202120723e */ /* 0x044fe200048070ff */
[----:B------:R-:W-:Y:S01]  /*45d0*/  FADD.FTZ R33, R33, R30 ;  /* 0x0000001e21217221 */ /* 0x000fe20000010000 */
[--C-:B------:R-:W-:Y:S02]  /*45e0*/  IMAD.MOV.U32 R30, RZ, RZ, R55.reuse ;  /* 0x000000ffff1e7224 */ /* 0x100fe400078e0037 */
[----:B------:R-:W-:Y:S01]  /*45f0*/  F2FP.SATFINITE.E4M3.F32.PACK_AB_MERGE_C R143, R29, R28, R32 ;  /* 0x0000001c1d8f723e */ /* 0x000fe20004807020 */
[--C-:B------:R-:W-:Y:S02]  /*4600*/  IMAD.MOV.U32 R32, RZ, RZ, R55.reuse ;  /* 0x000000ffff207224 */ /* 0x100fe400078e0037 */
[----:B------:R-:W1:Y:S01]  /*4610*/  MUFU.EX2 R82, R82 ;  /* 0x0000005200527308 */ /* 0x000e620000000800 */
[--C-:B------:R-:W-:Y:S02]  /*4620*/  IMAD.MOV.U32 R29, RZ, RZ, R55.reuse ;  /* 0x000000ffff1d7224 */ /* 0x100fe400078e0037 */
[----:B------:R-:W-:-:S05]  /*4630*/  IMAD.MOV.U32 R28, RZ, RZ, R55 ;  /* 0x000000ffff1c7224 */ /* 0x000fca00078e0037 */
[----:B------:R2:W3:Y:S01]  /*4640*/  MUFU.EX2 R12, R36 ;  /* 0x00000024000c7308 */ /* 0x0004e20000000800 */
[----:B0-----:R-:W-:-:S07]  /*4650*/  F2FP.SATFINITE.E4M3.F32.PACK_AB_MERGE_C R7, R89, R84, RZ ;  /* 0x000000545907723e */ /* 0x001fce00048070ff */
[----:B------:R-:W0:Y:S01]  /*4660*/  MUFU.EX2 R87, R87 ;  /* 0x0000005700577308 */ /* 0x000e220000000800 */
[----:B-1----:R-:W-:-:S01]  /*4670*/  FADD.FTZ R6, R82, R85 ;  /* 0x0000005552067221 */ /* 0x002fc20000010000 */
[----:B--2---:R-:W-:-:S06]  /*4680*/  IMAD.MOV.U32 R36, RZ, RZ, R55 ;  /* 0x000000ffff247224 */ /* 0x004fcc00078e0037 */
[----:B------:R1:W2:Y:S01]  /*4690*/  MUFU.EX2 R13, R37 ;  /* 0x00000025000d7308 */ /* 0x0002a20000000800 */
[----:B---3--:R-:W-:-:S01]  /*46a0*/  FADD.FTZ R8, R12, R33 ;  /* 0x000000210c087221 */ /* 0x008fc20000010000 */
[----:B------:R-:W-:-:S06]  /*46b0*/  IMAD.MOV.U32 R33, RZ, RZ, R55 ;  /* 0x000000ffff217224 */ /* 0x000fcc00078e0037 */
[----:B------:R-:W3:Y:S01]  /*46c0*/  MUFU.EX2 R51, R51 ;  /* 0x0000003300337308 */ /* 0x000ee20000000800 */
[C---:B0-----:R-:W-:Y:S01]  /*46d0*/  F2FP.SATFINITE.E4M3.F32.PACK_AB_MERGE_C R144, R87.reuse, R82, R7 ;  /* 0x000000525790723e */ /* 0x041fe20004807007 */
[----:B------:R-:W-:Y:S01]  /*46e0*/  FADD.FTZ R87, R87, R6 ;  /* 0x0000000657577221 */ /* 0x000fe20000010000 */
[----:B-1----:R-:W-:-:S03]  /*46f0*/  IMAD.MOV.U32 R37, RZ, RZ, R55 ;  /* 0x000000ffff257224 */ /* 0x002fc600078e0037 */
[----:B------:R-:W-:Y:S02]  /*4700*/  FADD.FTZ R84, R84, R87 ;  /* 0x0000005754547221 */ /* 0x000fe40000010000 */
[----:B------:R-:W0:Y:S01]  /*4710*/  MUFU.EX2 R72, R72 ;  /* 0x0000004800487308 */ /* 0x000e220000000800 */
[----:B--2---:R-:W-:-:S01]  /*4720*/  FADD.FTZ R8, R13, R8 ;  /* 0x000000080d087221 */ /* 0x004fc20000010000 */
[----:B------:R-:W-:-:S06]  /*4730*/  FADD.FTZ R89, R89, R84 ;  /* 0x0000005459597221 */ /* 0x000fcc0000010000 */
[----:B------:R-:W-:Y:S01]  /*4740*/  MUFU.EX2 R88, R88 ;  /* 0x0000005800587308 */ /* 0x000fe20000000800 */
[----:B---3--:R-:W-:-:S07]  /*4750*/  FADD.FTZ R9, R51, R8 ;  /* 0x0000000833097221 */ /* 0x008fce0000010000 */
[----:B------:R-:W1:Y:S01]  /*4760*/  MUFU.EX2 R93, R93 ;  /* 0x0000005d005d7308 */ /* 0x000e620000000800 */
[C---:B0-----:R-:W-:Y:S01]  /*4770*/  F2FP.SATFINITE.E4M3.F32.PACK_AB_MERGE_C R51, R72.reuse, R51, RZ ;  /* 0x000000334833723e */ /* 0x041fe200048070ff */
[----:B------:R-:W-:-:S03]  /*4780*/  FADD.FTZ R72, R72, R9 ;  /* 0x0000000948487221 */ /* 0x000fc60000010000 */
[----:B------:R-:W-:Y:S01]  /*4790*/  F2FP.SATFINITE.E4M3.F32.PACK_AB_MERGE_C R145, R13, R12, R51 ;  /* 0x0000000c0d91723e */ /* 0x000fe20004807033 */
[----:B------:R-:W-:Y:S02]  /*47a0*/  IMAD.MOV.U32 R51, RZ, RZ, R55 ;  /* 0x000000ffff337224 */ /* 0x000fe400078e0037 */
        /* <DEDUP_REMOVED lines=13> */
[----:B------:R-:W-:-:S03]  /*4880*/  FADD.FTZ R8, R93, R8 ;  /* 0x000000085d087221 */ /* 0x000fc60000010000 */
[----:B--2---:R-:W-:Y:S01]  /*4890*/  FADD.FTZ R6, R102, R9 ;  /* 0x0000000966067221 */ /* 0x004fe20000010000 */
[----:B-1----:R-:W-:-:S03]  /*48a0*/  F2FP.SATFINITE.E4M3.F32.PACK_AB_MERGE_C R5, R7, R102, RZ ;  /* 0x000000660705723e */ /* 0x002fc600048070ff */
[----:B------:R-:W-:Y:S01]  /*48b0*/  FADD.FTZ R6, R7, R6 ;  /* 0x0000000607067221 */ /* 0x000fe20000010000 */
[----:B------:R-:W-:Y:S01]  /*48c0*/  F2FP.SATFINITE.E4M3.F32.PACK_AB_MERGE_C R147, R14, R99, R5 ;  /* 0x000000630e93723e */ /* 0x000fe20004807005 */
        /* <DEDUP_REMOVED lines=23> */
.L_x_10310:
[----:B------:R-:W-:-:S04]  /*4a40*/  UISETP.NE.AND UP0, UPT, UR17, 0x1, UPT ;  /* 0x000000011100788c */ /* 0x000fc8000bf05270 */
[----:B------:R-:W-:-:S04]  /*4a50*/  USEL UR42, URZ, 0x1, UP0 ;  /* 0x000000013f2a7887 */ /* 0x000fc80008000000 */
[----:B------:R-:W-:Y:S01]  /*4a60*/  ULOP3.LUT UR42, UR16, UR42, URZ, 0x3c, !UPT ;  /* 0x0000002a102a7292 */ /* 0x000fe2000f8e3c3f */
[----:B------:R-:W-:Y:S11]  /*4a70*/  @!P0 BRA `(.L_x_10301) ;  /* 0x0000000000048947 */ /* 0x000ff60003800000 */
[----:B------:R-:W-:Y:S01]  /*4a80*/  BPT.TRAP 0x1 ;  /* 0x000000040000795c */ /* 0x000fe20000300000 */
.L_x_10301:
        /* <DEDUP_REMOVED lines=14> */
.L_x_10302:
[----:B-1----:R-:W-:Y:S05]  /*4b70*/  @P1 BRA `(.L_x_10303) ;  /* 0x0000000000081947 */ /* 0x002fea0003800000 */
[----:B------:R-:W1:Y:S02]  /*4b80*/  SYNCS.PHASECHK.TRANS64.TRYWAIT P1, [R7+URZ+0x13230], R10 ;  /* 0x0132300a070075a7 */ /* 0x000e64000802017f */
[----:B-1----:R-:W-:Y:S05]  /*4b90*/  @!P1 BRA `(.L_x_10304) ;  /* 0x0000008c00ec9947 */ /* 0x002fea0003800000 */
.L_x_10303:
        /* <DEDUP_REMOVED lines=64> */
.L_x_10305:
[----:B------:R-:W-:Y:S01]  /*4fa0*/  R2UR UR9, R2 ;  /* 0x00000000020972ca */ /* 0x000fe200000e0000 */
[----:B01----:R-:W-:-:S05]  /*4fb0*/  IMAD.U32 R10, RZ, RZ, UR16 ;  /* 0x00000010ff0a7e24 */ /* 0x003fca000f8e00ff */
[----:B------:R-:W-:-:S07]  /*4fc0*/  SHF.L.U32 R10, R10, 0x1f, RZ ;  /* 0x0000001f0a0a7819 */ /* 0x000fce00000006ff */
[----:B------:R-:W-:-:S09]  /*4fd0*/  ULEA UR9, UR17, UR9, 0x3 ;  /* 0x0000000911097291 */ /* 0x000fd2000f8e183f */
[----:B------:R0:W1:Y:S01]  /*4fe0*/  SYNCS.PHASECHK.TRANS64.TRYWAIT P1, [UR9+0x13250], R10 ;  /* 0x0132500aff0075a7 */ /* 0x0000620008020149 */
[----:B------:R-:W-:Y:S05]  /*4ff0*/  @!P0 BRA `(.L_x_10306) ;  /* 0x0000000000048947 */ /* 0x000fea0003800000 */
[----:B------:R-:W-:Y:S01]  /*5000*/  BPT.TRAP 0x1 ;  /* 0x000000040000795c */ /* 0x000fe20000300000 */
.L_x_10306:
[----:B-1----:R-:W-:Y:S05]  /*5010*/  @P1 BRA `(.L_x_10307) ;  /* 0x0000000000081947 */ /* 0x002fea0003800000 */
[----:B------:R-:W1:Y:S02]  /*5020*/  SYNCS.PHASECHK.TRANS64.TRYWAIT P1, [UR9+0x13250], R10 ;  /* 0x0132500aff0075a7 */ /* 0x000e640008020149 */
[----:B-1----:R-:W-:Y:S05]  /*5030*/  @!P1 BRA `(.L_x_10308) ;  /* 0x0000008800d89947 */ /* 0x002fea0003800000 */
.L_x_10307:
[C---:B01----:R-:W-:Y:S01]  /*5040*/  FMUL.FTZ R10, R0.reuse, R120 ;  /* 0x00000078000a7220 */ /* 0x043fe20000410000 */
        /* <DEDUP_REMOVED lines=31> */
[----:B------:R-:W-:Y:S01]  /*5240*/  UIADD3 UR6, UR6, 0x1000, URZ ;  /* 0x0000100006067890 */ /* 0x000fe2000fffe03f */
[C---:B------:R-:W-:Y:S01]  /*5250*/  FMUL.FTZ R114, R0.reuse, R114 ;  /* 0x0000007200727220 */ /* 0x040fe20000410000 */
[C---:B------:R-:W-:Y:S01]  /*5260*/  FMUL.FTZ R113, R0.reuse, R113 ;  /* 0x0000007100717220 */ /* 0x040fe20000410000 */
[C---:B------:R-:W-:Y:S01]  /*5270*/  FMUL.FTZ R115, R0.reuse, R115 ;  /* 0x0000007300737220 */ /* 0x040fe20000410000 */
[----:B------:R-:W-:Y:S01]  /*5280*/  USHF.R.U32.HI UR6, URZ, 0x4, UR6 ;  /* 0x000000043f067899 */ /* 0x000fe20008011606 */
[C---:B------:R-:W-:Y:S01]  /*5290*/  FMUL.FTZ R116, R0.reuse, R116 ;  /* 0x0000007400747220 */ /* 0x040fe20000410000 */
[----:B------:R-:W1:Y:S01]  /*52a0*/  MUFU.TANH R14, R14 ;  /* 0x0000000e000e7308 */ /* 0x000e620000002400 */
[----:B--2---:R-:W-:Y:S01]  /*52b0*/  FMNMX.FTZ R129, R11, R128, !PT ;  /* 0x000000800b817209 */ /* 0x004fe20007810000 */
[----:B------:R-:W-:Y:S01]  /*52c0*/  ULOP3.LUT UR6, UR6, 0x3fff, URZ, 0xc0, !UPT ;  /* 0x00003fff06067892 */ /* 0x000fe2000f8ec03f */
[C---:B------:R-:W-:Y:S01]  /*52d0*/  FMUL.FTZ R118, R0.reuse, R118 ;  /* 0x0000007600767220 */ /* 0x040fe20000410000 */
[C---:B------:R-:W-:Y:S01]  /*52e0*/  FMUL.FTZ R117, R0.reuse, R117 ;  /* 0x0000007500757220 */ /* 0x040fe20000410000 */
[----:B------:R-:W-:Y:S01]  /*52f0*/  WARPGROUP.ARRIVE ;  /* 0x00000000000079c5 */ /* 0x000fe20000000000 */
[----:B------:R-:W-:Y:S01]  /*5300*/  ULOP3.LUT UR6, UR6, 0x10000, URZ, 0xfc, !UPT ;  /* 0x0001000006067892 */ /* 0x000fe2000f8efc3f */
[C---:B------:R-:W-:Y:S01]  /*5310*/  FMUL.FTZ R119, R0.reuse, R119 ;  /* 0x0000007700777220 */ /* 0x040fe20000410000 */
[----:B------:R-:W2:Y:S01]  /*5320*/  MUFU.TANH R20, R20 ;  /* 0x0000001400147308 */ /* 0x000ea20000002400 */
[----:B0-----:R-:W-:Y:S01]  /*5330*/  FMNMX.FTZ R131, R13, R130, !PT ;  /* 0x000000820d837209 */ /* 0x001fe20007810000 */
[----:B------:R-:W-:Y:S01]  /*5340*/  UIMAD UR8, UR17, 0x280, UR6 ;  /* 0x00000280110878a4 */ /* 0x000fe2000f8e0206 */
[C---:B------:R-:W-:Y:S01]  /*5350*/  FMUL.FTZ R88, R0.reuse, R88 ;  /* 0x0000005800587220 */ /* 0x040fe20000410000 */
[----:B------:R-:W-:Y:S01]  /*5360*/  UMOV UR7, 0xc0000010 ;  /* 0xc000001000077882 */ /* 0x000fe20000000000 */
[C---:B------:R-:W-:Y:S01]  /*5370*/  FMUL.FTZ R90, R0.reuse, R90 ;  /* 0x0000005a005a7220 */ /* 0x040fe20000410000 */
[C---:B------:R-:W-:Y:S01]  /*5380*/  FMUL.FTZ R89, R0.reuse, R89 ;  /* 0x0000005900597220 */ /* 0x040fe20000410000 */
[----:B------:R-:W-:Y:S01]  /*5390*/  FMUL.FTZ R91, R0, R91 ;  /* 0x0000005b005b7220 */ /* 0x000fe20000410000 */
[----:B------:R-:W0:Y:S01]  /*53a0*/  MUFU.TANH R15, R15 ;  /* 0x0000000f000f7308 */ /* 0x000e220000002400 */
[----:B-1----:R-:W-:Y:S01]  /*53b0*/  FMNMX.FTZ R128, R14, R129, !PT ;  /* 0x000000810e807209 */ /* 0x002fe20007810000 */
[----:B------:R-:W-:Y:S01]  /*53c0*/  UMOV UR6, UR8 ;  /* 0x0000000800067c82 */ /* 0x000fe20008000000 */
[C---:B------:R-:W-:Y:S01]  /*53d0*/  FMUL.FTZ R92, R0.reuse, R92 ;  /* 0x0000005c005c7220 */ /* 0x040fe20000410000 */
[----:B------:R-:W-:Y:S01]  /*53e0*/  QGMMA.64x64x32.F32.E4M3.E4M3 R24, R152, gdesc[UR4], R24, gsb0 ;  /* 0x00e0000498187df3 */ /* 0x000fe20008000818 */
        /* <DEDUP_REMOVED lines=38> */
[----:B------:R-:W-:Y:S01]  /*5650*/  UIADD3 UR6, UR8, 0x80, URZ ;  /* 0x0000008008067890 */ /* 0x000fe2000fffe03f */
[C---:B------:R-:W-:Y:S01]  /*5660*/  FMUL.FTZ R57, R0.reuse, R57 ;  /* 0x0000003900397220 */ /* 0x040fe20000410000 */
[C---:B------:R-:W-:Y:S01]  /*5670*/  FMUL.FTZ R59, R0.reuse, R59 ;  /* 0x0000003b003b7220 */ /* 0x040fe20000410000 */
[C---:B------:R-:W-:Y:S01]  /*5680*/  FMUL.FTZ R60, R0.reuse, R60 ;  /* 0x0000003c003c7220 */ /* 0x040fe20000410000 */
[----:B------:R-:W-:Y:S01]  /*5690*/  UMOV UR7, 0xc0000010 ;  /* 0xc000001000077882 */ /* 0x000fe20000000000 */
        /* <DEDUP_REMOVED lines=22> */
[----:B------:R-:W-:-:S06]  /*5800*/  WARPGROUP.ARRIVE ;  /* 0x00000000000079c5 */ /* 0x000fcc0000000000 */
[----:B------:R-:W2:Y:S01]  /*5810*/  S2R R155, SR_TID.X ;  /* 0x00000000009b7919 */ /* 0x000ea20000002100 */
[----:B------:R-:W3:Y:S01]  /*5820*/  MUFU.TANH R106, R106 ;  /* 0x0000006a006a7308 */ /* 0x000ee20000002400 */
[----:B0-----:R-:W-:Y:S01]  /*5830*/  FMNMX.FTZ R131, R127, R130, !PT ;  /* 0x000000827f837209 */ /* 0x001fe20007810000 */
[----:B------:R-:W-:Y:S01]  /*5840*/  QGMMA.64x64x32.F32.E4M3.E4M3 R24, R148, gdesc[UR4], R24, gsb0 ;  /* 0x00e0000494187df3 */ /* 0x000fe20008000818 */
[----:B------:R-:W-:Y:S01]  /*5850*/  UIADD3 UR6, UR8, 0x100, URZ ;  /* 0x0000010008067890 */ /* 0x000fe2000fffe03f */
[----:B------:R-:W-:-:S04]  /*5860*/  UMOV UR7, 0xc0000010 ;  /* 0xc000001000077882 */ /* 0x000fc80000000000 */
        /* <DEDUP_REMOVED lines=25> */
[----:B------:R-:W-:Y:S01]  /*5a00*/  QGMMA.64x64x32.F32.E4M3.E4M3 R24, R136, gdesc[UR4], R24, gsb0 ;  /* 0x00e0000488187df3 */ /* 0x000fe20008000818 */
[----:B------:R-:W-:Y:S01]  /*5a10*/  UIADD3 UR6, UR8, 0x180, URZ ;  /* 0x0000018008067890 */ /* 0x000fe2000fffe03f */
[----:B------:R-:W-:Y:S01]  /*5a20*/  UMOV UR7, 0xc0000010 ;  /* 0xc000001000077882 */ /* 0x000fe20000000000 */
[----:B------:R-:W-:-:S03]  /*5a30*/  UIADD3 UR8, UR8, 0x200, URZ ;  /* 0x0000020008087890 */ /* 0x000fc6000fffe03f */
        /* <DEDUP_REMOVED lines=24> */
[----:B------:R-:W-:Y:S01]  /*5bc0*/  QGMMA.64x64x32.F32.E4M3.E4M3 R24, R140, gdesc[UR4], R24, gsb0 ;  /* 0x00e000048c187df3 */ /* 0x000fe20008000818 */
[----:B------:R-:W-:Y:S01]  /*5bd0*/  UMOV UR6, UR8 ;  /* 0x0000000800067c82 */ /* 0x000fe20008000000 */
        /* <DEDUP_REMOVED lines=26> */
[----:B------:R-:W-:Y:S06]  /*5d80*/  QGMMA.64x64x32.F32.E4M3.E4M3 R24, R144, gdesc[UR4], R24, gsb0 ;  /* 0x00e0000490187df3 */ /* 0x000fec0008000818 */
        /* <DEDUP_REMOVED lines=59> */
[----:B0-----:R-:W-:-:S03]  /*6140*/  FMNMX.FTZ R64, R70, R133, !PT ;  /* 0x0000008546407209 */ /* 0x001fc60007810000 */
[----:B------:R-:W0:Y:S01]  /*6150*/  SHFL.BFLY PT, R133, R130, 0x2, 0x1f ;  /* 0x0c401f0082857f89 */ /* 0x000e2200000e0000 */
[----:B-1----:R-:W-:-:S05]  /*6160*/  FMNMX.FTZ R131, R71, R64, !PT ;  /* 0x0000004047837209 */ /* 0x002fca0007810000 */
[----:B------:R-:W1:Y:S01]  /*6170*/  SHFL.BFLY PT, R58, R131, 0x2, 0x1f ;  /* 0x0c401f00833a7f89 */ /* 0x000e6200000e0000 */
[----:B0-----:R-:W-:Y:S02]  /*6180*/  FMNMX.FTZ R133, R130, R133, !PT ;  /* 0x0000008582857209 */ /* 0x001fe40007810000 */
[----:B-1----:R-:W-:-:S03]  /*6190*/  FMNMX.FTZ R132, R131, R58, !PT ;  /* 0x0000003a83847209 */ /* 0x002fc60007810000 */
[----:B------:R-:W0:Y:S04]  /*61a0*/  SHFL.BFLY PT, R58, R133, 0x1, 0x1f ;  /* 0x0c201f00853a7f89 */ /* 0x000e2800000e0000 */
[----:B------:R-:W1:Y:S01]  /*61b0*/  SHFL.BFLY PT, R135, R132, 0x1, 0x1f ;  /* 0x0c201f0084877f89 */ /* 0x000e6200000e0000 */
[----:B0-----:R-:W-:Y:S02]  /*61c0*/  FMNMX.FTZ R58, R133, R58, !PT ;  /* 0x0000003a853a7209 */ /* 0x001fe40007810000 */
[----:B-1----:R-:W-:-:S03]  /*61d0*/  FMNMX.FTZ R64, R132, R135, !PT ;  /* 0x0000008784407209 */ /* 0x002fc60007810000 */
[----:B------:R-:W-:Y:S01]  /*61e0*/  FADD.FTZ R5, -R58, R5 ;  /* 0x000000053a057221 */ /* 0x000fe20000010100 */
[----:B------:R-:W-:-:S03]  /*61f0*/  IMAD.U32 R135, RZ, RZ, UR18 ;  /* 0x00000012ff877e24 */ /* 0x000fc6000f8e00ff */
[----:B------:R-:W-:Y:S01]  /*6200*/  FMUL.FTZ R131, R5, UR18 ;  /* 0x0000001205837c20 */ /* 0x000fe20008410000 */
[----:B------:R-:W-:-:S01]  /*6210*/  FADD.FTZ R5, -R64, R9 ;  /* 0x0000000940057221 */ /* 0x000fc20000010100 */
[----:B------:R-:W-:Y:S02]  /*6220*/  FFMA.FTZ R130, R58, R135, -8 ;  /* 0xc10000003a827423 */ /* 0x000fe40000010087 */
[----:B------:R0:W-:Y:S01]  /*6230*/  MUFU.EX2 R9, R131 ;  /* 0x0000008300097308 */ /* 0x0001e20000000800 */
        /* <DEDUP_REMOVED lines=8> */
[----:B0-----:R-:W-:Y:S01]  /*62c0*/  MOV R131, UR18 ;  /* 0x0000001200837c02 */ /* 0x001fe20008000f00 */
[--C-:B------:R-:W-:Y:S01]  /*62d0*/  FFMA.FTZ R15, R15, UR18, -R130.reuse ;  /* 0x000000120f0f7c23 */ /* 0x100fe20008010882 */
[----:B------:R-:W-:-:S01]  /*62e0*/  FFMA.FTZ R120, R120, UR18, -R130 ;  /* 0x0000001278787c23 */ /* 0x000fc20008010882 */
[--C-:B------:R-:W-:Y:S01]  /*62f0*/  FFMA.FTZ R121, R121, UR18, -R130.reuse ;  /* 0x0000001279797c23 */ /* 0x100fe20008010882 */
[----:B------:R-:W-:-:S01]  /*6300*/  FFMA.FTZ R124, R124, UR18, -R130 ;  /* 0x000000127c7c7c23 */ /* 0x000fc20008010882 */
[----:B------:R-:W-:Y:S01]  /*6310*/  FFMA.FTZ R69, R64, R131, -8 ;  /* 0xc100000040457423 */ /* 0x000fe20000010083 */
        /* <DEDUP_REMOVED lines=15> */
[----:B------:R-:W-:Y:S01]  /*6410*/  FFMA.FTZ R108, R108, UR18, -R130 ;  /* 0x000000126c6c7c23 */ /* 0x000fe20008010882 */
[----:B------:R-:W-:-:S01]  /*6420*/  FFMA.FTZ R110, R110, UR18, -R69 ;  /* 0x000000126e6e7c23 */ /* 0x000fc20008010845 */
[----:B------:R-:W2:Y:S01]  /*6430*/  MUFU.EX2 R11, R11 ;  /* 0x0000000b000b7308 */ /* 0x000ea20000000800 */
[----:B0-----:R-:W-:-:S01]  /*6440*/  FFMA.FTZ R8, R9, R8, R10 ;  /* 0x0000000809087223 */ /* 0x001fc2000001000a */
[----:B------:R-:W-:Y:S01]  /*6450*/  FFMA.FTZ R109, R109, UR18, -R130 ;  /* 0x000000126d6d7c23 */ /* 0x000fe20008010882 */
[----:B------:R-:W-:-:S01]  /*6460*/  FFMA.FTZ R111, R111, UR18, -R69 ;  /* 0x000000126f6f7c23 */ /* 0x000fc20008010845 */
[----:B------:R-:W-:Y:S01]  /*6470*/  FFMA.FTZ R112, R112, UR18, -R130 ;  /* 0x0000001270707c23 */ /* 0x000fe20008010882 */
[----:B------:R-:W-:-:S01]  /*6480*/  FFMA.FTZ R114, R114, UR18, -R69 ;  /* 0x0000001272727c23 */ /* 0x000fc20008010845 */
[----:B------:R-:W-:Y:S01]  /*6490*/  FFMA.FTZ R113, R113, UR18, -R130 ;  /* 0x0000001271717c23 */ /* 0x000fe20008010882 */
[----:B------:R-:W-:-:S01]  /*64a0*/  FFMA.FTZ R115, R115, UR18, -R69 ;  /* 0x0000001273737c23 */ /* 0x000fc20008010845 */
[----:B------:R-:W0:Y:S01]  /*64b0*/  MUFU.EX2 R13, R13 ;  /* 0x0000000d000d7308 */ /* 0x000e220000000800 */
[----:B-1----:R-:W-:-:S01]  /*64c0*/  FFMA.FTZ R6, R5, R6, R12 ;  /* 0x0000000605067223 */ /* 0x002fc2000001000c */
[----:B------:R-:W-:Y:S01]  /*64d0*/  FFMA.FTZ R116, R116, UR18, -R130 ;  /* 0x0000001274747c23 */ /* 0x000fe20008010882 */
[----:B------:R-:W-:-:S01]  /*64e0*/  FFMA.FTZ R118, R118, UR18, -R69 ;  /* 0x0000001276767c23 */ /* 0x000fc20008010845 */
[----:B------:R-:W-:Y:S01]  /*64f0*/  FFMA.FTZ R117, R117, UR18, -R130 ;  /* 0x0000001275757c23 */ /* 0x000fe20008010882 */
[----:B------:R-:W-:-:S01]  /*6500*/  FFMA.FTZ R119, R119, UR18, -R69 ;  /* 0x0000001277777c23 */ /* 0x000fc20008010845 */
[----:B------:R-:W-:Y:S01]  /*6510*/  FFMA.FTZ R88, R88, UR18, -R130 ;  /* 0x0000001258587c23 */ /* 0x000fe20008010882 */
[----:B------:R-:W-:-:S01]  /*6520*/  FFMA.FTZ R90, R90, UR18, -R69 ;  /* 0x000000125a5a7c23 */ /* 0x000fc20008010845 */
[----:B------:R-:W1:Y:S01]  /*6530*/  MUFU.EX2 R14, R14 ;  /* 0x0000000e000e7308 */ /* 0x000e620000000800 */
[----:B--2---:R-:W-:-:S01]  /*6540*/  FADD.FTZ R131, R11, R8 ;  /* 0x000000080b837221 */ /* 0x004fc20000010000 */
[----:B------:R-:W-:Y:S01]  /*6550*/  FFMA.FTZ R89, R89, UR18, -R130 ;  /* 0x0000001259597c23 */ /* 0x000fe20008010882 */
[----:B------:R-:W-:-:S01]  /*6560*/  FFMA.FTZ R91, R91, UR18, -R69 ;  /* 0x000000125b5b7c23 */ /* 0x000fc20008010845 */
[----:B------:R-:W-:Y:S01]  /*6570*/  FFMA.FTZ R92, R92, UR18, -R130 ;  /* 0x000000125c5c7c23 */ /* 0x000fe20008010882 */
[----:B------:R-:W-:-:S01]  /*6580*/  FFMA.FTZ R94, R94, UR18, -R69 ;  /* 0x000000125e5e7c23 */ /* 0x000fc20008010845 */
[----:B------:R-:W-:Y:S01]  /*6590*/  FFMA.FTZ R93, R93, UR18, -R130 ;  /* 0x000000125d5d7c23 */ /* 0x000fe20008010882 */
[----:B------:R-:W-:-:S01]  /*65a0*/  FFMA.FTZ R95, R95, UR18, -R69 ;  /* 0x000000125f5f7c23 */ /* 0x000fc20008010845 */
[----:B------:R-:W2:Y:S01]  /*65b0*/  MUFU.EX2 R20, R20 ;  /* 0x0000001400147308 */ /* 0x000ea20000000800 */
[----:B0-----:R-:W-:-:S01]  /*65c0*/  FADD.FTZ R133, R13, R6 ;  /* 0x000000060d857221 */ /* 0x001fc20000010000 */
[----:B------:R-:W-:Y:S01]  /*65d0*/  FFMA.FTZ R96, R96, UR18, -R130 ;  /* 0x0000001260607c23 */ /* 0x000fe20008010882 */
[----:B------:R-:W-:-:S01]  /*65e0*/  FFMA.FTZ R98, R98, UR18, -R69 ;  /* 0x0000001262627c23 */ /* 0x000fc20008010845 */
[----:B------:R-:W-:Y:S01]  /*65f0*/  FFMA.FTZ R97, R97, UR18, -R130 ;  /* 0x0000001261617c23 */ /* 0x000fe20008010882 */
[----:B------:R-:W-:-:S01]  /*6600*/  FFMA.FTZ R99, R99, UR18, -R69 ;  /* 0x0000001263637c23 */ /* 0x000fc20008010845 */
[----:B------:R-:W-:Y:S01]  /*6610*/  FFMA.FTZ R100, R100, UR18, -R130 ;  /* 0x0000001264647c23 */ /* 0x000fe20008010882 */
[----:B------:R-:W-:-:S01]  /*6620*/  FFMA.FTZ R102, R102, UR18, -R69 ;  /* 0x0000001266667c23 */ /* 0x000fc20008010845 */
[----:B------:R-:W0:Y:S01]  /*6630*/  MUFU.EX2 R15, R15 ;  /* 0x0000000f000f7308 */ /* 0x000e220000000800 */
[----:B-1----:R-:W-:-:S01]  /*6640*/  FADD.FTZ R6, R14, R131 ;  /* 0x000000830e067221 */ /* 0x002fc20000010000 */
        /* <DEDUP_REMOVED lines=148> */
[----:B0-----:R-:W-:-:S01]  /*6f90*/  FADD.FTZ R133, R87, R8 ;  /* 0x0000000857857221 */ /* 0x001fc20000010000 */
[----:B------:R-:W-:Y:S01]  /*6fa0*/  FFMA.FTZ R8, R70, UR18, -R69 ;  /* 0x0000001246087c23 */ /* 0x000fe20008010845 */
[----:B------:R0:W-:Y:S05]  /*6fb0*/  @!P1 SYNCS.ARRIVE.TRANS64.RED.A1T0 RZ, [R6+URZ], RZ ;  /* 0x000000ff06ff99a7 */ /* 0x0001ea000810043f */
        /* <DEDUP_REMOVED lines=15> */
[----:B------:R-:W0:Y:S01]  /*70b0*/  MUFU.EX2 R66, R66 ;  /* 0x0000004200427308 */ /* 0x000e220000000800 */
[----:B--2---:R-:W-:-:S07]  /*70c0*/  FADD.FTZ R69, R63, R134 ;  /* 0x000000863f457221 */ /* 0x004fce0000010000 */
[----:B------:R-:W-:Y:S01]  /*70d0*/  MUFU.EX2 R132, R132 ;  /* 0x0000008400847308 */ /* 0x000fe20000000800 */
[----:B---3--:R-:W-:-:S07]  /*70e0*/  FADD.FTZ R71, R129, R130 ;  /* 0x0000008281477221 */ /* 0x008fce0000010000 */
[----:B------:R-:W1:Y:S01]  /*70f0*/  MUFU.EX2 R67, R67 ;  /* 0x0000004300437308 */ /* 0x000e620000000800 */
[----:B0-----:R-:W-:-:S07]  /*7100*/  FADD.FTZ R6, R66, R69 ;  /* 0x0000004542067221 */ /* 0x001fce0000010000 */
[----:B------:R-:W0:Y:S08]  /*7110*/  MUFU.EX2 R65, R65 ;  /* 0x0000004100417308 */ /* 0x000e300000000800 */
[----:B------:R2:W3:Y:S01]  /*7120*/  MUFU.EX2 R7, R8 ;  /* 0x0000000800077308 */ /* 0x0004e20000000800 */
[----:B-1----:R-:W-:-:S07]  /*7130*/  FADD.FTZ R6, R67, R6 ;  /* 0x0000000643067221 */ /* 0x002fce0000010000 */
[----:B------:R-:W1:Y:S01]  /*7140*/  MUFU.EX2 R68, R68 ;  /* 0x0000004400447308 */ /* 0x000e620000000800 */
[----:B--2---:R-:W-:-:S04]  /*7150*/  FADD.FTZ R8, R132, R71 ;  /* 0x0000004784087221 */ /* 0x004fc80000010000 */
[----:B0-----:R-:W-:-:S03]  /*7160*/  FADD.FTZ R69, R65, R8 ;  /* 0x0000000841457221 */ /* 0x001fc60000010000 */
[----:B------:R-:W0:Y:S01]  /*7170*/  MUFU.EX2 R70, R70 ;  /* 0x0000004600467308 */ /* 0x000e220000000800 */
[----:B---3--:R-:W-:-:S01]  /*7180*/  FADD.FTZ R71, R7, R6 ;  /* 0x0000000607477221 */ /* 0x008fc20000010000 */
[----:B-1----:R-:W-:-:S03]  /*7190*/  FADD.FTZ R8, R68, R69 ;  /* 0x0000004544087221 */ /* 0x002fc60000010000 */
[----:B0-----:R-:W-:Y:S01]  /*71a0*/  FADD.FTZ R6, R70, R71 ;  /* 0x0000004746067221 */ /* 0x001fe20000010000 */
[----:B------:R-:W-:Y:S06]  /*71b0*/  @!P0 BRA `(.L_x_10309) ;  /* 0x0000000000048947 */ /* 0x000fec0003800000 */
[----:B------:R-:W-:Y:S01]  /*71c0*/  BPT.TRAP 0x1 ;  /* 0x000000040000795c */ /* 0x000fe20000300000 */
.L_x_10309:
[----:B------:R-:W-:Y:S01]  /*71d0*/  R2UR UR7, R3 ;  /* 0x00000000030772ca */ /* 0x000fe200000e0000 */
[----:B------:R-:W-:Y:S01]  /*71e0*/  UIADD3 UR6, UR9, 0x13260, URZ ;  /* 0x0001326009067890 */ /* 0x000fe2000fffe03f */
[----:B------:R-:W-:Y:S01]  /*71f0*/  ISETP.LT.AND P1, PT, RZ, UR47, PT ;  /* 0x0000002fff007c0c */ /* 0x000fe2000bf21270 */
        /* <DEDUP_REMOVED lines=10> */
[----:B------:R-:W-:Y:S01]  /*72a0*/  UPRMT UR6, UR7, 0x654, UR6 ;  /* 0x0000065407067896 */ /* 0x000fe20008000006 */
[----:B------:R-:W-:Y:S01]  /*72b0*/  F2FP.SATFINITE.E4M3.F32.PACK_AB_MERGE_C R110, R111, R110, RZ ;  /* 0x0000006e6f6e723e */ /* 0x000fe200048070ff */
[----:B------:R-:W-:Y:S01]  /*72c0*/  UIADD3 UR7, UR47, -0x1, URZ ;  /* 0xffffffff2f077890 */ /* 0x000fe2000fffe03f */
        /* <DEDUP_REMOVED lines=68> */
.L_x_10300:
[----:B------:R-:W-:Y:S06]  /*7710*/  BAR.ARV 0x8, 0x1a0 ;  /* 0x0206800000007b1d */ /* 0x000fec0000002000 */
[----:B------:R-:W-:Y:S05]  /*7720*/  @!P0 BRA `(.L_x_10311) ;  /* 0x0000000000048947 */ /* 0x000fea0003800000 */
[----:B------:R-:W-:Y:S01]  /*7730*/  BPT.TRAP 0x1 ;  /* 0x000000040000795c */ /* 0x000fe20000300000 */
.L_x_10311:
[----:B------:R-:W-:Y:S02]  /*7740*/  IMAD.U32 R0, RZ, RZ, UR42 ;  /* 0x0000002aff007e24 */ /* 0x000fe4000f8e00ff */
[----:B------:R-:W-:-:S03]  /*7750*/  IMAD.U32 R15, RZ, RZ, UR43 ;  /* 0x0000002bff0f7e24 */ /* 0x000fc6000f8e00ff */
[----:B------:R-:W-:Y:S01]  /*7760*/  SHF.L.U32 R0, R0, 0x1f, RZ ;  /* 0x0000001f00007819 */ /* 0x000fe200000006ff */
[----:B------:R-:W-:-:S04]  /*7770*/  IMAD R15, R15, 0x8, R2 ;  /* 0x000000080f0f7824 */ /* 0x000fc800078e0202 */
[----:B------:R0:W1:Y:S01]  /*7780*/  SYNCS.PHASECHK.TRANS64.TRYWAIT P1, [R15+URZ+0x13250], R0 ;  /* 0x013250000f0075a7 */ /* 0x000062000802017f */
[----:B------:R-:W-:Y:S05]  /*7790*/  @!P0 BRA `(.L_x_10312) ;  /* 0x0000000000048947 */ /* 0x000fea0003800000 */
[----:B------:R-:W-:Y:S01]  /*77a0*/  BPT.TRAP 0x1 ;  /* 0x000000040000795c */ /* 0x000fe20000300000 */
.L_x_10312:
[----:B------:R-:W-:Y:S01]  /*77b0*/  VIADD R2, R2, 0x1000 ;  /* 0x0000100002027836 */ /* 0x000fe20000000000 */
[----:B-1----:R-:W-:Y:S06]  /*77c0*/  @P1 BRA `(.L_x_10313) ;  /* 0x0000000000081947 */ /* 0x002fec0003800000 */
[----:B------:R-:W1:Y:S02]  /*77d0*/  SYNCS.PHASECHK.TRANS64.TRYWAIT P1, [R15+URZ+0x13250], R0 ;  /* 0x013250000f0075a7 */ /* 0x000e64000802017f */
[----:B-1----:R-:W-:Y:S05]  /*77e0*/  @!P1 BRA `(.L_x_10314) ;  /* 0x0000006400049947 */ /* 0x002fea0003800000 */
.L_x_10313:
[----:B------:R-:W-:Y:S01]  /*77f0*/  SHF.R.U32.HI R2, RZ, 0x4, R2 ;  /* 0x00000004ff027819 */ /* 0x000fe20000011602 */
[----:B------:R-:W-:Y:S05]  /*7800*/  WARPSYNC.ALL ;  /* 0x0000000000007948 */ /* 0x000fea0003800000 */
[----:B------:R-:W-:Y:S01]  /*7810*/  LOP3.LUT R2, R2, 0x3fff, RZ, 0xc0, !PT ;  /* 0x00003fff02027812 */ /* 0x000fe200078ec0ff */
[----:B------:R-:W-:Y:S01]  /*7820*/  WARPGROUP.ARRIVE ;  /* 0x00000000000079c5 */ /* 0x000fe20000000000 */
[----:B------:R-:W-:Y:S01]  /*7830*/  MOV R5, UR43 ;  /* 0x0000002b00057c02 */ /* 0x000fe20008000f00 */
[----:B------:R-:W-:Y:S01]  /*7840*/  ULDC.64 UR10, c[0x0][0x9a0] ;  /* 0x00026800000a7ab9 */ /* 0x000fe20000000a00 */
[----:B------:R-:W-:Y:S01]  /*7850*/  LOP3.LUT R2, R2, 0x10000, RZ, 0xfc, !PT ;  /* 0x0001000002027812 */ /* 0x000fe200078efcff */
[----:B------:R-:W-:Y:S01]  /*7860*/  UISETP.NE.U32.AND UP0, UPT, UR10, URZ, UPT ;  /* 0x0000003f0a00728c */ /* 0x000fe2000bf05070 */
[----:B------:R-:W-:-:S03]  /*7870*/  IMAD.MOV.U32 R7, RZ, RZ, 0x3f800000 ;  /* 0x3f800000ff077424 */ /* 0x000fc600078e00ff */
[----:B------:R-:W-:Y:S01]  /*7880*/  IMAD R4, R5, 0x280, R2 ;  /* 0x0000028005047824 */ /* 0x000fe200078e0202 */
[----:B------:R-:W-:Y:S01]  /*7890*/  UISETP.NE.AND.EX UP0, UPT, UR11, URZ, UPT, UP0 ;  /* 0x0000003f0b00728c */ /* 0x000fe2000bf05300 */
[----:B------:R-:W-:-:S03]  /*78a0*/  IMAD.MOV.U32 R5, RZ, RZ, -0x3ffffff0 ;  /* 0xc0000010ff057424 */ /* 0x000fc600078e00ff */
[----:B------:R-:W-:Y:S02]  /*78b0*/  R2UR UR6, R4 ;  /* 0x00000000040672ca */ /* 0x000fe400000e0000 */
[----:B------:R-:W-:Y:S02]  /*78c0*/  R2UR UR7, R5 ;  /* 0x00000000050772ca */ /* 0x000fe400000e0000 */
[----:B------:R-:W-:-:S03]  /*78d0*/  PLOP3.LUT P1, PT, PT, PT, UP0, 0x80, 0x0 ;  /* 0x000000000000781c */ /* 0x000fc60003f2f008 */
[----:B------:R-:W-:Y:S01]  /*78e0*/  @UP0 ULDC.64 UR12, c[0x0][0x9c8] ;  /* 0x00027200000c0ab9 */ /* 0x000fe20000000a00 */
[----:B------:R-:W-:Y:S02]  /*78f0*/  @UP0 USHF.R.S32.HI UR9, URZ, 0x1f, UR46 ;  /* 0x0000001f3f090899 */ /* 0x000fe4000801142e */
[----:B------:R-:W-:Y:S02]  /*7900*/  @UP0 UIMAD UR8, UR45, UR12, URZ ;  /* 0x0000000c2d0802a4 */ /* 0x000fe4000f8e023f */
[----:B------:R-:W-:Y:S02]  /*7910*/  @UP0 UIMAD.WIDE.U32 UR4, UR44, UR12, URZ ;  /* 0x0000000c2c0402a5 */ /* 0x000fe4000f8e003f */
[----:B------:R-:W-:-:S07]  /*7920*/  @UP0 UIMAD UR8, UR44, UR13, UR8 ;  /* 0x0000000d2c0802a4 */ /* 0x000fce000f8e0208 */
[----:B------:R-:W-:Y:S01]  /*7930*/  QGMMA.64x64x32.F32.E4M3.E4M3 R24, R152, gdesc[UR4], R24, gsb0 ;  /* 0x00e0000498187df3 */ /* 0x000fe20008000818 */
[----:B------:R-:W-:Y:S01]  /*7940*/  @UP0 ULDC.64 UR12, c[0x0][0x9d0] ;  /* 0x00027400000c0ab9 */ /* 0x000fe20000000a00 */
[----:B------:R-:W-:Y:S02]  /*7950*/  @UP0 UIADD3 UR5, UR5, UR8, URZ ;  /* 0x0000000805050290 */ /* 0x000fe4000fffe03f */
[----:B------:R-:W-:Y:S02]  /*7960*/  @UP0 UIMAD UR8, UR9, UR12, URZ ;  /* 0x0000000c090802a4 */ /* 0x000fe4000f8e023f */
[----:B------:R-:W-:Y:S02]  /*7970*/  @UP0 UIMAD.WIDE.U32 UR4, UR46, UR12, UR4 ;  /* 0x0000000c2e0402a5 */ /* 0x000fe4000f8e0004 */
[----:B------:R-:W-:Y:S02]  /*7980*/  @UP0 UIMAD UR8, UR46, UR13, UR8 ;  /* 0x0000000d2e0802a4 */ /* 0x000fe4000f8e0208 */
[----:B------:R-:W-:-:S02]  /*7990*/  @UP0 ULEA UR6, UP1, UR4, UR10, 0x2 ;  /* 0x0000000a04060291 */ /* 0x000fc4000f82103f */
[----:B------:R-:W-:-:S04]  /*79a0*/  @UP0 UIADD3 UR5, UR5, UR8, URZ ;  /* 0x0000000805050290 */ /* 0x000fc8000fffe03f */
[----:B------:R-:W-:Y:S01]  /*79b0*/  @UP0 ULEA.HI.X UR5, UR4, UR11, UR5, 0x2, UP1 ;  /* 0x0000000b04050291 */ /* 0x000fe200088f1405 */
[----:B------:R-:W-:Y:S02]  /*79c0*/  VIADD R10, R4, 0x80 ;  /* 0x00000080040a7836 */ /* 0x000fe40000000000 */
[----:B------:R-:W-:Y:S01]  /*79d0*/  @UP0 UMOV UR4, UR6 ;  /* 0x0000000600040c82 */ /* 0x000fe20008000000 */
[----:B------:R-:W-:Y:S02]  /*79e0*/  IMAD.MOV.U32 R11, RZ, RZ, -0x3ffffff0 ;  /* 0xc0000010ff0b7424 */ /* 0x000fe400078e00ff */
[----:B------:R-:W-:Y:S02]  /*79f0*/  IMAD.U32 R12, RZ, RZ, UR4 ;  /* 0x00000004ff0c7e24 */ /* 0x000fe4000f8e00ff */
[----:B------:R-:W-:Y:S01]  /*7a00*/  IMAD.U32 R13, RZ, RZ, UR5 ;  /* 0x00000005ff0d7e24 */ /* 0x000fe2000f8e00ff */
[----:B------:R-:W-:Y:S02]  /*7a10*/  R2UR UR6, R10 ;  /* 0x000000000a0672ca */ /* 0x000fe400000e0000 */
[----:B------:R-:W-:-:S02]  /*7a20*/  R2UR UR7, R11 ;  /* 0x000000000b0772ca */ /* 0x000fc400000e0000 */
[----:B------:R2:W3:Y:S01]  /*7a30*/  @P1 LDG.E R7, desc[UR52][R12.64] ;  /* 0x000000340c071981 */ /* 0x0004e2000c1e1900 */
[----:B------:R-:W-:Y:S02]  /*7a40*/  WARPGROUP.DEPBAR.LE gsb0, 0x0 ;  /* 0x00008000000079c5 */ /* 0x000fe40000010000 */
[----:B------:R-:W-:-:S08]  /*7a50*/  WARPGROUP.ARRIVE ;  /* 0x00000000000079c5 */ /* 0x000fd00000000000 */
[----:B------:R-:W-:Y:S01]  /*7a60*/  QGMMA.64x64x32.F32.E4M3.E4M3 R24, R148, gdesc[UR4], R24, gsb0 ;  /* 0x00e0000494187df3 */ /* 0x000fe20008000818 */
[----:B------:R-:W-:Y:S01]  /*7a70*/  VIADD R10, R4, 0x100 ;  /* 0x00000100040a7836 */ /* 0x000fe20000000000 */
[----:B------:R-:W-:-:S04]  /*7a80*/  MOV R11, 0xc0000010 ;  /* 0xc0000010000b7802 */ /* 0x000fc80000000f00 */
[----:B------:R-:W-:Y:S02]  /*7a90*/  R2UR UR6, R10 ;  /* 0x000000000a0672ca */ /* 0x000fe400000e0000 */
[----:B------:R-:W-:Y:S01]  /*7aa0*/  R2UR UR7, R11 ;  /* 0x000000000b0772ca */ /* 0x000fe200000e0000 */
[----:B------:R-:W-:Y:S02]  /*7ab0*/  VIADD R10, R4, 0x180 ;  /* 0x00000180040a7836 */ /* 0x000fe40000000000 */
[----:B------:R-:W-:Y:S01]  /*7ac0*/  IMAD.MOV.U32 R11, RZ, RZ, -0x3ffffff0 ;  /* 0xc0000010ff0b7424 */ /* 0x000fe200078e00ff */
[----:B------:R-:W-:Y:S02]  /*7ad0*/  WARPGROUP.DEPBAR.LE gsb0, 0x0 ;  /* 0x00008000000079c5 */ /* 0x000fe40000010000 */
[----:B------:R-:W-:-:S07]  /*7ae0*/  WARPGROUP.ARRIVE ;  /* 0x00000000000079c5 */ /* 0x000fce0000000000 */
[----:B------:R-:W-:Y:S01]  /*7af0*/  QGMMA.64x64x32.F32.E4M3.E4M3 R24, R136, gdesc[UR4], R24, gsb0 ;  /* 0x00e0000488187df3 */ /* 0x000fe20008000818 */
[----:B------:R-:W-:Y:S02]  /*7b00*/  R2UR UR6, R10 ;  /* 0x000000000a0672ca */ /* 0x000fe400000e0000 */
[----:B------:R-:W-:Y:S01]  /*7b10*/  R2UR UR7, R11 ;  /* 0x000000000b0772ca */ /* 0x000fe200000e0000 */
[----:B------:R-:W0:Y:S04]  /*7b20*/  SHFL.BFLY PT, R5, R8, 0x2, 0x1f ;  /* 0x0c401f0008057f89 */ /* 0x000e2800000e0000 */
[----:B------:R-:W4:Y:S01]  /*7b30*/  SHFL.BFLY PT, R11, R6, 0x2, 0x1f ;  /* 0x0c401f00060b7f89 */ /* 0x000f2200000e0000 */
[----:B------:R-:W-:Y:S01]  /*7b40*/  VIADD R4, R4, 0x200 ;  /* 0x0000020004047836 */ /* 0x000fe20000000000 */
[----:B------:R-:W-:-:S02]  /*7b50*/  WARPGROUP.DEPBAR.LE gsb0, 0x0 ;  /* 0x00008000000079c5 */ /* 0x000fc40000010000 */
[----:B------:R-:W-:-:S06]  /*7b60*/  WARPGROUP.ARRIVE ;  /* 0x00000000000079c5 */ /* 0x000fcc0000000000 */
[----:B------:R-:W-:Y:S01]  /*7b70*/  QGMMA.64x64x32.F32.E4M3.E4M3 R24, R140, gdesc[UR4], R24, gsb0 ;  /* 0x00e000048c187df3 */ /* 0x000fe20008000818 */
[----:B01----:R-:W-:-:S01]  /*7b80*/  FADD.FTZ R0, R5, R8 ;  /* 0x0000000805007221 */ /* 0x003fc20000010000 */
[----:B------:R-:W-:Y:S01]  /*7b90*/  IMAD.MOV.U32 R5, RZ, RZ, -0x3ffffff0 ;  /* 0xc0000010ff057424 */ /* 0x000fe200078e00ff */
[----:B------:R-:W-:-:S04]  /*7ba0*/  R2UR UR6, R4 ;  /* 0x00000000040672ca */ /* 0x000fc800000e0000 */
[----:B------:R-:W-:Y:S01]  /*7bb0*/  R2UR UR7, R5 ;  /* 0x00000000050772ca */ /* 0x000fe200000e0000 */
[----:B------:R-:W0:Y:S01]  /*7bc0*/  SHFL.BFLY PT, R9, R0, 0x1, 0x1f ;  /* 0x0c201f0000097f89 */ /* 0x000e2200000e0000 */
[----:B----4-:R-:W-:-:S05]  /*7bd0*/  FADD.FTZ R11, R11, R6 ;  /* 0x000000060b0b7221 */ /* 0x010fca0000010000 */
[----:B------:R-:W1:Y:S01]  /*7be0*/  SHFL.BFLY PT, R2, R11, 0x1, 0x1f ;  /* 0x0c201f000b027f89 */ /* 0x000e6200000e0000 */
[----:B------:R-:W-:Y:S02]  /*7bf0*/  IMAD.MOV.U32 R4, RZ, RZ, RZ ;  /* 0x000000ffff047224 */ /* 0x000fe400078e00ff */
[----:B0-----:R-:W-:-:S05]  /*7c00*/  FADD.FTZ R5, R0, R9 ;  /* 0x0000000900057221 */ /* 0x001fca0000010000 */
[----:B------:R-:W-:Y:S01]  /*7c10*/  FSETP.NE.FTZ.AND P1, PT, R5, RZ, PT ;  /* 0x000000ff0500720b */ /* 0x000fe20003f35000 */
[----:B-1----:R-:W-:-:S01]  /*7c20*/  FADD.FTZ R10, R11, R2 ;  /* 0x000000020b0a7221 */ /* 0x002fc20000010000 */
[----:B------:R-:W-:Y:S01]  /*7c30*/  FMUL.FTZ R6, R5, 0.00390625 ;  /* 0x3b80000005067820 */ /* 0x000fe20000410000 */
[----:B------:R-:W-:Y:S02]  /*7c40*/  WARPGROUP.DEPBAR.LE gsb0, 0x0 ;  /* 0x00008000000079c5 */ /* 0x000fe40000010000 */
[----:B------:R-:W-:-:S06]  /*7c50*/  WARPGROUP.ARRIVE ;  /* 0x00000000000079c5 */ /* 0x000fcc0000000000 */
[----:B------:R-:W-:Y:S01]  /*7c60*/  QGMMA.64x64x32.F32.E4M3.E4M3 R24, R144, gdesc[UR4], R24, gsb0 ;  /* 0x00e0000490187df3 */ /* 0x000fe20008000818 */
[----:B--2---:R-:W-:Y:S01]  /*7c70*/  FMUL.FTZ R12, R10, 0.00390625 ;  /* 0x3b8000000a0c7820 */ /* 0x004fe20000410000 */
[----:B------:R-:W-:Y:S01]  /*7c80*/  FSETP.NE.FTZ.AND P2, PT, R6, RZ, PT ;  /* 0x000000ff0600720b */ /* 0x000fe20003f55000 */
[----:B------:R-:W-:Y:S03]  /*7c90*/  @P1 MUFU.RCP R4, R5 ;  /* 0x0000000500041308 */ /* 0x000fe60000001000 */
[----:B------:R-:W-:Y:S02]  /*7ca0*/  FSETP.NE.FTZ.AND P3, PT, R12, RZ, PT ;  /* 0x000000ff0c00720b */ /* 0x000fe40003f75000 */
[----:B------:R-:W-:Y:S01]  /*7cb0*/  FSETP.NE.FTZ.AND P1, PT, R10, RZ, PT ;  /* 0x000000ff0a00720b */ /* 0x000fe20003f35000 */
[----:B------:R-:W-:-:S06]  /*7cc0*/  IMAD.MOV.U32 R8, RZ, RZ, RZ ;  /* 0x000000ffff087224 */ /* 0x000fcc00078e00ff */
[----:B------:R-:W0:Y:S08]  /*7cd0*/  @P2 MUFU.LG2 R6, R6 ;  /* 0x0000000600062308 */ /* 0x000e300000000c00 */
[----:B------:R-:W1:Y:S08]  /*7ce0*/  @P3 MUFU.LG2 R9, R12 ;  /* 0x0000000c00093308 */ /* 0x000e700000000c00 */
[----:B------:R-:W2:Y:S01]  /*7cf0*/  @P1 MUFU.RCP R8, R10 ;  /* 0x0000000a00081308 */ /* 0x000ea20000001000 */
[----:B------:R-:W-:Y:S01]  /*7d00*/  IMAD.U32 R11, RZ, RZ, UR18 ;  /* 0x00000012ff0b7e24 */ /* 0x000fe2000f8e00ff */
[----:B------:R-:W-:Y:S01]  /*7d10*/  MOV R14, UR18 ;  /* 0x00000012000e7c02 */ /* 0x000fe20008000f00 */
[----:B0-----:R-:W-:-:S02]  /*7d20*/  @P2 FMUL.FTZ R6, R6, 0.69314718246459960938 ;  /* 0x3f31721806062820 */ /* 0x001fc40000410000 */
[----:B------:R-:W-:Y:S02]  /*7d30*/  @P2 FMUL.FTZ R5, R11, 0.69314718246459960938 ;  /* 0x3f3172180b052820 */ /* 0x000fe40000410000 */
        /* <DEDUP_REMOVED lines=11> */
.L_x_10315:
        /* <DEDUP_REMOVED lines=42> */
.L_x_10293:
        /* <DEDUP_REMOVED lines=21> */
[----:B------:R-:W-:Y:S01]  /*81e0*/  ULEA UR4, UP1, UR44, UR6, 0x2 ;  /* 0x000000062c047291 */ /* 0x000fe2000f82103f */
[----:B------:R-:W-:Y:S01]  /*81f0*/  F2FP.BF16.F32.PACK_AB R10, R55, R6 ;  /* 0x00000006370a723e */ /* 0x000fe200000010ff */
[----:B------:R-:W-:Y:S01]  /*8200*/  UISETP.NE.U32.AND UP0, UPT, UR6, URZ, UPT ;  /* 0x0000003f0600728c */ /* 0x000fe2000bf05070 */
[----:B------:R-:W-:Y:S01]  /*8210*/  F2FP.BF16.F32.PACK_AB R21, R21, R24 ;  /* 0x000000181515723e */ /* 0x000fe200000010ff */
[----:B------:R-:W-:Y:S01]  /*8220*/  ULEA.HI.X UR6, UR44, UR7, UR45, 0x2, UP1 ;  /* 0x000000072c067291 */ /* 0x000fe200088f142d */
[----:B------:R-:W-:Y:S01]  /*8230*/  F2FP.BF16.F32.PACK_AB R14, R13, R14 ;  /* 0x0000000e0d0e723e */ /* 0x000fe200000010ff */
[----:B------:R-:W-:Y:S01]  /*8240*/  UISETP.NE.AND.EX UP0, UPT, UR7, URZ, UPT, UP0 ;  /* 0x0000003f0700728c */ /* 0x000fe2000bf05300 */
[----:B------:R-:W-:-:S02]  /*8250*/  F2FP.BF16.F32.PACK_AB R11, R11, R12 ;  /* 0x0000000c0b0b723e */ /* 0x000fc400000010ff */
[----:B-1----:R-:W-:Y:S02]  /*8260*/  LOP3.LUT P0, R4, R35, 0x3, RZ, 0xc0, !PT ;  /* 0x0000000323047812 */ /* 0x002fe4000780c0ff */
[----:B------:R-:W-:Y:S02]  /*8270*/  F2FP.BF16.F32.PACK_AB R60, R60, R61 ;  /* 0x0000003d3c3c723e */ /* 0x000fe400000010ff */
[----:B------:R-:W-:Y:S02]  /*8280*/  ISETP.EQ.OR P0, PT, R4, 0x3, !P0 ;  /* 0x000000030400780c */ /* 0x000fe40004702670 */
[----:B------:R-:W-:Y:S02]  /*8290*/  F2FP.BF16.F32.PACK_AB R44, R44, R45 ;  /* 0x0000002d2c2c723e */ /* 0x000fe400000010ff */
[----:B------:R-:W-:Y:S02]  /*82a0*/  SEL R39, R11, R8, P0 ;  /* 0x000000080b277207 */ /* 0x000fe40000000000 */
[----:B------:R-:W-:-:S02]  /*82b0*/  SEL R43, R8, R11, P0 ;  /* 0x0000000b082b7207 */ /* 0x000fc40000000000 */
[----:B------:R-:W-:Y:S02]  /*82c0*/  SEL R49, R21, R14, P0 ;  /* 0x0000000e15317207 */ /* 0x000fe40000000000 */
[----:B------:R-:W-:Y:S02]  /*82d0*/  SEL R21, R14, R21, P0 ;  /* 0x000000150e157207 */ /* 0x000fe40000000000 */
[----:B------:R-:W-:Y:S02]  /*82e0*/  F2FP.BF16.F32.PACK_AB R59, R58, R59 ;  /* 0x0000003b3a3b723e */ /* 0x000fe400000010ff */
[----:B------:R-:W-:Y:S02]  /*82f0*/  MOV R4, R3 ;  /* 0x0000000300047202 */ /* 0x000fe40000000f00 */
[----:B0-----:R-:W-:Y:S02]  /*8300*/  MOV R5, R30 ;  /* 0x0000001e00057202 */ /* 0x001fe40000000f00 */
        /* <DEDUP_REMOVED lines=22> */
[----:B------:R-:W-:Y:S02]  /*8470*/  LOP3.LUT R8, R55, 0x380, RZ, 0xc0, !PT ;  /* 0x0000038037087812 */ /* 0x000fe400078ec0ff */
[----:B------:R-:W-:Y:S01]  /*8480*/  LOP3.LUT R13, R6, 0x380, RZ, 0xc0, !PT ;  /* 0x00000380060d7812 */ /* 0x000fe200078ec0ff */
[----:B------:R-:W-:Y:S01]  /*8490*/  IMAD.X R9, RZ, RZ, R7, P1 ;  /* 0x000000ffff097224 */ /* 0x000fe200008e0607 */
[----:B------:R-:W-:Y:S02]  /*84a0*/  LOP3.LUT R14, R61, 0x380, RZ, 0xc0, !PT ;  /* 0x000003803d0e7812 */ /* 0x000fe400078ec0ff */
[----:B------:R-:W-:-:S02]  /*84b0*/  SHF.R.U64 R8, R8, 0x3, RZ ;  /* 0x0000000308087819 */ /* 0x000fc400000012ff */
[----:B------:R-:W-:Y:S02]  /*84c0*/  SHF.R.U64 R13, R13, 0x3, RZ ;  /* 0x000000030d0d7819 */ /* 0x000fe400000012ff */
[----:B------:R-:W-:Y:S02]  /*84d0*/  SHF.R.U64 R14, R14, 0x3, RZ ;  /* 0x000000030e0e7819 */ /* 0x000fe400000012ff */
[----:B------:R-:W-:Y:S02]  /*84e0*/  IADD3 R57, P2, R6, 0x40, RZ ;  /* 0x0000004006397810 */ /* 0x000fe40007f5e0ff */
[----:B------:R-:W-:Y:S02]  /*84f0*/  LOP3.LUT R12, R8, R55, RZ, 0x3c, !PT ;  /* 0x00000037080c7212 */ /* 0x000fe400078e3cff */
[----:B------:R-:W-:Y:S01]  /*8500*/  LOP3.LUT R6, R13, R6, RZ, 0x3c, !PT ;  /* 0x000000060d067212 */ /* 0x000fe200078e3cff */
[----:B------:R-:W-:Y:S01]  /*8510*/  IMAD.X R11, RZ, RZ, R7, P2 ;  /* 0x000000ffff0b7224 */ /* 0x000fe200010e0607 */
[----:B------:R-:W-:-:S02]  /*8520*/  LOP3.LUT R8, R14, R61, RZ, 0x3c, !PT ;  /* 0x0000003d0e087212 */ /* 0x000fc400078e3cff */
[----:B------:R-:W-:Y:S02]  /*8530*/  MOV R46, R6 ;  /* 0x00000006002e7202 */ /* 0x000fe40000000f00 */
[----:B------:R-:W-:Y:S02]  /*8540*/  LOP3.LUT R10, R57, 0x380, RZ, 0xc0, !PT ;  /* 0x00000380390a7812 */ /* 0x000fe400078ec0ff */
[----:B------:R-:W-:Y:S01]  /*8550*/  IADD3.X R13, RZ, R7, RZ, P3, !PT ;  /* 0x00000007ff0d7210 */ /* 0x000fe20001ffe4ff */
[----:B------:R-:W-:Y:S01]  /*8560*/  IMAD.U32 R7, RZ, RZ, UR6 ;  /* 0x00000006ff077e24 */ /* 0x000fe2000f8e00ff */
[----:B------:R-:W-:Y:S01]  /*8570*/  SHF.R.U64 R10, R10, 0x3, RZ ;  /* 0x000000030a0a7819 */ /* 0x000fe200000012ff */
[----:B------:R-:W-:Y:S01]  /*8580*/  ULDC.64 UR6, c[0x0][0xbe0] ;  /* 0x0002f80000067ab9 */ /* 0x000fe20000000a00 */
[----:B------:R-:W-:Y:S02]  /*8590*/  MOV R44, R12 ;  /* 0x0000000c002c7202 */ /* 0x000fe40000000f00 */
[----:B------:R-:W-:-:S02]  /*85a0*/  LOP3.LUT R10, R10, R57, RZ, 0x3c, !PT ;  /* 0x000000390a0a7212 */ /* 0x000fc400078e3cff */
[----:B------:R-:W-:Y:S02]  /*85b0*/  PLOP3.LUT P1, PT, PT, PT, UP0, 0x80, 0x0 ;  /* 0x000000000000781c */ /* 0x000fe40003f2f008 */
[----:B------:R-:W-:Y:S02]  /*85c0*/  MOV R42, R10 ;  /* 0x0000000a002a7202 */ /* 0x000fe40000000f00 */
[----:B---3--:R-:W-:Y:S01]  /*85d0*/  LOP3.LUT R14, R28, 0x2, RZ, 0x3c, !PT ;  /* 0x000000021c0e7812 */ /* 0x008fe200078e3cff */
[----:B------:R-:W-:Y:S04]  /*85e0*/  SHFL.IDX PT, R15, R15, R28, 0x1c1f ;  /* 0x001c1f1c0f0f7589 */ /* 0x000fe800000e0000 */
[----:B------:R-:W0:Y:S04]  /*85f0*/  SHFL.IDX PT, R6, R59, R14, 0x1c1f ;  /* 0x001c1f0e3b067589 */ /* 0x000e2800000e0000 */
[----:B------:R-:W-:Y:S04]  /*8600*/  SHFL.IDX PT, R45, R45, R28, 0x1c1f ;  /* 0x001c1f1c2d2d7589 */ /* 0x000fe800000e0000 */
[----:B------:R1:W2:Y:S04]  /*8610*/  SHFL.IDX PT, R30, R41, R14, 0x1c1f ;  /* 0x001c1f0e291e7589 */ /* 0x0002a800000e0000 */
[----:B------:R-:W-:Y:S04]  /*8620*/  SHFL.IDX PT, R35, R35, R28, 0x1c1f ;  /* 0x001c1f1c23237589 */ /* 0x000fe800000e0000 */
[----:B------:R-:W-:Y:S01]  /*8630*/  SHFL.IDX PT, R37, R37, R28, 0x1c1f ;  /* 0x001c1f1c25257589 */ /* 0x000fe200000e0000 */
[----:B-1----:R-:W-:-:S03]  /*8640*/  MOV R41, R8 ;  /* 0x0000000800297202 */ /* 0x002fc60000000f00 */
[----:B------:R-:W1:Y:S04]  /*8650*/  SHFL.IDX PT, R20, R33, R14, 0x1c1f ;  /* 0x001c1f0e21147589 */ /* 0x000e6800000e0000 */
[----:B------:R-:W3:Y:S01]  /*8660*/  SHFL.IDX PT, R24, R25, R14, 0x1c1f ;  /* 0x001c1f0e19187589 */ /* 0x000ee200000e0000 */
[----:B0-----:R-:W-:Y:S02]  /*8670*/  SEL R8, R15, R6, P0 ;  /* 0x000000060f087207 */ /* 0x001fe40000000000 */
[----:B------:R-:W-:Y:S01]  /*8680*/  SEL R10, R6, R15, P0 ;  /* 0x0000000f060a7207 */ /* 0x000fe20000000000 */
[----:B------:R-:W-:Y:S04]  /*8690*/  SHFL.IDX PT, R47, R47, R28, 0x1c1f ;  /* 0x001c1f1c2f2f7589 */ /* 0x000fe800000e0000 */
[----:B------:R-:W-:Y:S01]  /*86a0*/  SHFL.IDX PT, R39, R39, R28, 0x1c1f ;  /* 0x001c1f1c27277589 */ /* 0x000fe200000e0000 */
[----:B--2---:R-:W-:-:S03]  /*86b0*/  SEL R9, R45, R30, P0 ;  /* 0x0000001e2d097207 */ /* 0x004fc60000000000 */
[----:B------:R-:W-:Y:S01]  /*86c0*/  SHFL.IDX PT, R49, R49, R28, 0x1c1f ;  /* 0x001c1f1c31317589 */ /* 0x000fe200000e0000 */
[----:B------:R-:W-:-:S03]  /*86d0*/  SEL R11, R30, R45, P0 ;  /* 0x0000002d1e0b7207 */ /* 0x000fc60000000000 */
[----:B------:R-:W-:Y:S01]  /*86e0*/  SHFL.IDX PT, R51, R51, R28, 0x1c1f ;  /* 0x001c1f1c33337589 */ /* 0x000fe200000e0000 */
[----:B------:R-:W-:Y:S01]  /*86f0*/  BAR.SYNC.DEFER_BLOCKING 0x1, 0x180 ;  /* 0x0046000000007b1d */ /* 0x000fe20000010000 */
[----:B-1----:R-:W-:Y:S01]  /*8700*/  SEL R12, R35, R20, P0 ;  /* 0x00000014230c7207 */ /* 0x002fe20000000000 */
[----:B------:R-:W-:Y:S01]  /*8710*/  UISETP.NE.U32.AND UP1, UPT, UR6, URZ, UPT ;  /* 0x0000003f0600728c */ /* 0x000fe2000bf25070 */
[----:B------:R-:W-:Y:S01]  /*8720*/  IMAD.U32 R6, RZ, RZ, UR4 ;  /* 0x00000004ff067e24 */ /* 0x000fe2000f8e00ff */
[----:B---3--:R-:W-:Y:S02]  /*8730*/  SEL R32, R37, R24, P0 ;  /* 0x0000001825207207 */ /* 0x008fe40000000000 */
[----:B------:R-:W-:Y:S01]  /*8740*/  SEL R34, R24, R37, P0 ;  /* 0x0000002518227207 */ /* 0x000fe20000000000 */
[----:B------:R-:W0:Y:S04]  /*8750*/  SHFL.IDX PT, R36, R27, R14, 0x1c1f ;  /* 0x001c1f0e1b247589 */ /* 0x000e2800000e0000 */
[----:B------:R-:W1:Y:S04]  /*8760*/  SHFL.IDX PT, R26, R43, R14, 0x1c1f ;  /* 0x001c1f0e2b1a7589 */ /* 0x000e6800000e0000 */
[----:B------:R-:W2:Y:S04]  /*8770*/  SHFL.IDX PT, R38, R21, R14, 0x1c1f ;  /* 0x001c1f0e15267589 */ /* 0x000ea800000e0000 */
[----:B------:R3:W4:Y:S04]  /*8780*/  SHFL.IDX PT, R40, R53, R14, 0x1c1f ;  /* 0x001c1f0e35287589 */ /* 0x00072800000e0000 */
[----:B------:R4:W-:Y:S01]  /*8790*/  STSM.16.M88.4 [R46], R8 ;  /* 0x000000082e007844 */ /* 0x0009e20000000200 */
[----:B---3--:R-:W-:-:S02]  /*87a0*/  SEL R14, R20, R35, P0 ;  /* 0x00000023140e7207 */ /* 0x008fc40000000000 */
[----:B0-----:R-:W-:Y:S02]  /*87b0*/  SEL R13, R47, R36, P0 ;  /* 0x000000242f0d7207 */ /* 0x001fe40000000000 */
[----:B------:R-:W-:Y:S02]  /*87c0*/  SEL R15, R36, R47, P0 ;  /* 0x0000002f240f7207 */ /* 0x000fe40000000000 */
[----:B-1----:R-:W-:Y:S02]  /*87d0*/  SEL R24, R39, R26, P0 ;  /* 0x0000001a27187207 */ /* 0x002fe40000000000 */
[----:B------:R-:W-:Y:S01]  /*87e0*/  SEL R26, R26, R39, P0 ;  /* 0x000000271a1a7207 */ /* 0x000fe20000000000 */
[----:B------:R0:W-:Y:S01]  /*87f0*/  STSM.16.M88.4 [R44], R12 ;  /* 0x0000000c2c007844 */ /* 0x0001e20000000200 */
[----:B--2---:R-:W-:Y:S02]  /*8800*/  SEL R33, R49, R38, P0 ;  /* 0x0000002631217207 */ /* 0x004fe40000000000 */
[----:B------:R-:W-:-:S02]  /*8810*/  SEL R35, R38, R49, P0 ;  /* 0x0000003126237207 */ /* 0x000fc40000000000 */
[----:B----4-:R-:W-:Y:S02]  /*8820*/  SEL R25, R51, R40, P0 ;  /* 0x0000002833197207 */ /* 0x010fe40000000000 */
[----:B------:R-:W-:Y:S01]  /*8830*/  SEL R27, R40, R51, P0 ;  /* 0x00000033281b7207 */ /* 0x000fe20000000000 */
[----:B------:R0:W-:Y:S04]  /*8840*/  STSM.16.M88.4 [R42], R32 ;  /* 0x000000202a007844 */ /* 0x0001e80000000200 */
[----:B------:R0:W-:Y:S01]  /*8850*/  STSM.16.M88.4 [R41], R24 ;  /* 0x0000001829007844 */ /* 0x0001e20000000200 */
[----:B------:R-:W-:Y:S01]  /*8860*/  BAR.SYNC.DEFER_BLOCKING 0x1, 0x180 ;  /* 0x0046000000007b1d */ /* 0x000fe20000010000 */
[----:B------:R-:W-:-:S07]  /*8870*/  UISETP.NE.AND.EX UP1, UPT, UR7, URZ, UPT, UP1 ;  /* 0x0000003f0700728c */ /* 0x000fce000bf25310 */
[----:B------:R-:W1:Y:S01]  /*8880*/  LDC R28, c[0x0][0xa88] ;  /* 0x0002a200ff1c7b82 */ /* 0x000e620000000800 */
[----:B------:R-:W-:-:S03]  /*8890*/  PLOP3.LUT P0, PT, PT, PT, UP1, 0x80, 0x0 ;  /* 0x000000000000781c */ /* 0x000fc60003f0f018 */
[----:B------:R-:W-:Y:S02]  /*88a0*/  @UP1 ULDC.64 UR6, c[0x0][0xbe0] ;  /* 0x0002f80000061ab9 */ /* 0x000fe40000000a00 */
[----:B------:R-:W-:-:S06]  /*88b0*/  @UP1 UIMAD.WIDE UR6, UR44, 0x4, UR6 ;  /* 0x000000042c0618a5 */ /* 0x000fcc000f8e0206 */
[----:B------:R-:W-:Y:S02]  /*88c0*/  IMAD.U32 R8, RZ, RZ, UR6 ;  /* 0x00000006ff087e24 */ /* 0x000fe4000f8e00ff */
[----:B------:R-:W-:Y:S01]  /*88d0*/  IMAD.U32 R9, RZ, RZ, UR7 ;  /* 0x00000007ff097e24 */ /* 0x000fe2000f8e00ff */
[----:B------:R-:W2:Y:S01]  /*88e0*/  @P1 LDG.E R20, desc[UR52][R6.64] ;  /* 0x0000003406141981 */ /* 0x000ea2000c1e1900 */
[----:B------:R-:W-:-:S03]  /*88f0*/  UMOV UR4, URZ ;  /* 0x0000003f00047c82 */ /* 0x000fc60008000000 */
[----:B-1----:R0:W5:Y:S01]  /*8900*/  @P0 LDG.E R28, desc[UR52][R8.64] ;  /* 0x00000034081c0981 */ /* 0x002162000c1e1900 */
[----:B--2---:R-:W-:Y:S01]  /*8910*/  @P1 R2UR UR4, R20 ;  /* 0x00000000140412ca */ /* 0x004fe200000e0000 */
[----:B0-----:R-:W-:-:S14]  /*8920*/  @P0 BRA `(.L_x_10318) ;  /* 0x0000000000100947 */ /* 0x001fdc0003800000 */
[----:B------:R-:W-:Y:S05]  /*8930*/  @!P1 BRA `(.L_x_10318) ;  /* 0x00000000000c9947 */ /* 0x000fea0003800000 */
[----:B------:R-:W2:Y:S04]  /*8940*/  LDG.E R9, desc[UR52][R6.64] ;  /* 0x0000003406097981 */ /* 0x000ea8000c1e1900 */
[----:B-----5:R-:W2:Y:S02]  /*8950*/  LDG.E R28, desc[UR52][R6.64+0x4] ;  /* 0x00000434061c7981 */ /* 0x020ea4000c1e1900 */
[----:B--2---:R-:W-:-:S07]  /*8960*/  IMAD.IADD R28, R28, 0x1, -R9 ;  /* 0x000000011c1c7824 */ /* 0x004fce00078e0a09 */
.L_x_10318:
[----:B------:R-:W-:Y:S01]  /*8970*/  USHF.R.S32.HI UR11, URZ, 0x1f, UR48 ;  /* 0x0000001f3f0b7899 */ /* 0x000fe20008011430 */
[----:B------:R-:W-:Y:S01]  /*8980*/  IMAD R11, R19, 0xc0, R157 ;  /* 0x000000c0130b7824 */ /* 0x000fe200078e029d */
[----:B------:R-:W-:Y:S01]  /*8990*/  ULDC.64 UR12, c[0x0][0xb70] ;  /* 0x0002dc00000c7ab9 */ /* 0x000fe20000000a00 */
[----:B------:R-:W-:Y:S01]  /*89a0*/  USHF.R.S32.HI UR9, URZ, 0x1f, UR4 ;  /* 0x0000001f3f097899 */ /* 0x000fe20008011404 */
[----:B------:R-:W-:Y:S01]  /*89b0*/  IMAD R7, R16, 0x40, R18 ;  /* 0x0000004010077824 */ /* 0x000fe200078e0212 */
[----:B------:R-:W-:Y:S01]  /*89c0*/  UIMAD UR10, UR11, UR12, URZ ;  /* 0x0000000c0b0a72a4 */ /* 0x000fe2000f8e023f */
[----:B------:R-:W-:Y:S01]  /*89d0*/  SHF.R.S32.HI R6, RZ, 0x1f, R11 ;  /* 0x0000001fff067819 */ /* 0x000fe2000001140b */
[----:B------:R-:W-:Y:S01]  /*89e0*/  UMOV UR8, UR4 ;  /* 0x0000000400087c82 */ /* 0x000fe20008000000 */
[----:B------:R-:W-:Y:S01]  /*89f0*/  USEL UR45, UR45, URZ, !UP0 ;  /* 0x0000003f2d2d7287 */ /* 0x000fe2000c000000 */
[----:B------:R-:W-:Y:S01]  /*8a00*/  IMAD.WIDE R4, R7, 0x2, R4 ;  /* 0x0000000207047825 */ /* 0x000fe200078e0204 */
[----:B------:R-:W-:Y:S01]  /*8a10*/  UIMAD.WIDE.U32 UR6, UR48, UR12, UR8 ;  /* 0x0000000c300672a5 */ /* 0x000fe2000f8e0008 */
[----:B------:R-:W-:Y:S01]  /*8a20*/  LOP3.LUT P0, RZ, R22, 0x3, RZ, 0xc0, !PT ;  /* 0x0000000316ff7812 */ /* 0x000fe2000780c0ff */
[----:B------:R-:W-:Y:S01]  /*8a30*/  UIMAD UR10, UR48, UR13, UR10 ;  /* 0x0000000d300a72a4 */ /* 0x000fe2000f8e020a */
[----:B------:R-:W-:Y:S01]  /*8a40*/  VIADD R7, R11, 0x8 ;  /* 0x000000080b077836 */ /* 0x000fe20000000000 */
[----:B------:R-:W-:Y:S01]  /*8a50*/  USEL UR44, UR44, URZ, !UP0 ;  /* 0x0000003f2c2c7287 */ /* 0x000fe2000c000000 */
[C---:B------:R-:W-:Y:S01]  /*8a60*/  LOP3.LUT R25, R4.reuse, 0x380, RZ, 0xc0, !PT ;  /* 0x0000038004197812 */ /* 0x040fe200078ec0ff */
[----:B------:R-:W-:Y:S01]  /*8a70*/  ULDC.64 UR12, c[0x0][0xb78] ;  /* 0x0002de00000c7ab9 */ /* 0x000fe20000000a00 */
[----:B------:R-:W-:Y:S01]  /*8a80*/  UIADD3 UR7, UR7, UR10, URZ ;  /* 0x0000000a07077290 */ /* 0x000fe2000fffe03f */
[----:B------:R-:W-:Y:S01]  /*8a90*/  IADD3 R15, P3, R4, 0x3000, RZ ;  /* 0x00003000040f7810 */ /* 0x000fe20007f7e0ff */
[----:B------:R-:W-:Y:S01]  /*8aa0*/  UIMAD UR8, UR45, UR12, URZ ;  /* 0x0000000c2d0872a4 */ /* 0x000fe2000f8e023f */
[----:B------:R-:W-:Y:S01]  /*8ab0*/  SHF.R.U64 R25, R25, 0x3, RZ ;  /* 0x0000000319197819 */ /* 0x000fe200000012ff */
[----:B------:R-:W-:-:S02]  /*8ac0*/  UIMAD.WIDE.U32 UR6, UR44, UR12, UR6 ;  /* 0x0000000c2c0672a5 */ /* 0x000fc4000f8e0006 */
[----:B------:R-:W-:Y:S01]  /*8ad0*/  UIMAD UR8, UR44, UR13, UR8 ;  /* 0x0000000d2c0872a4 */ /* 0x000fe2000f8e0208 */
[----:B------:R-:W-:Y:S01]  /*8ae0*/  LOP3.LUT R24, R25, R4, RZ, 0x3c, !PT ;  /* 0x0000000419187212 */ /* 0x000fe200078e3cff */
[----:B------:R-:W-:Y:S02]  /*8af0*/  IMAD.MOV.U32 R25, RZ, RZ, R5 ;  /* 0x000000ffff197224 */ /* 0x000fe400078e0005 */
[----:B------:R-:W-:Y:S02]  /*8b00*/  IADD3 R8, P1, R11, UR6, RZ ;  /* 0x000000060b087c10 */ /* 0x000fe4000ff3e0ff */
[----:B------:R-:W-:-:S04]  /*8b10*/  MOV R9, UR8 ;  /* 0x0000000800097c02 */ /* 0x000fc80008000f00 */
[----:B------:R-:W-:Y:S01]  /*8b20*/  IADD3.X R9, R6, UR7, R9, P1, !PT ;  /* 0x0000000706097c10 */ /* 0x000fe20008ffe409 */
[----:B------:R-:W-:Y:S01]  /*8b30*/  ULDC.64 UR6, c[0x0][0xb40] ;  /* 0x0002d00000067ab9 */ /* 0x000fe20000000a00 */
[-C--:B-----5:R-:W-:Y:S02]  /*8b40*/  ISETP.GE.OR P1, PT, R11, R28.reuse, P0 ;  /* 0x0000001c0b00720c */ /* 0x0a0fe40000726670 */
[----:B------:R-:W-:Y:S02]  /*8b50*/  LEA R32, P2, R8, UR6, 0x2 ;  /* 0x0000000608207c11 */ /* 0x000fe4000f8410ff */
[----:B------:R-:W-:Y:S02]  /*8b60*/  IADD3 R11, P4, R4, 0x4800, RZ ;  /* 0x00004800040b7810 */ /* 0x000fe40007f9e0ff */
[----:B------:R-:W-:Y:S01]  /*8b70*/  LEA.HI.X R33, R8, UR7, R9, 0x2, P2 ;  /* 0x0000000708217c11 */ /* 0x000fe200090f1409 */
[----:B------:R-:W-:Y:S01]  /*8b80*/  ULDC.64 UR6, c[0x0][0xaa0] ;  /* 0x0002a80000067ab9 */ /* 0x000fe20000000a00 */
[----:B------:R-:W-:Y:S01]  /*8b90*/  IADD3 R17, P2, R4, 0x1800, RZ ;  /* 0x0000180004117810 */ /* 0x000fe20007f5e0ff */
[--C-:B------:R-:W-:Y:S01]  /*8ba0*/  IMAD.X R9, RZ, RZ, R5.reuse, P3 ;  /* 0x000000ffff097224 */ /* 0x100fe200018e0605 */
[----:B------:R-:W-:Y:S01]  /*8bb0*/  ISETP.GE.OR P0, PT, R7, R28, P0 ;  /* 0x0000001c0700720c */ /* 0x000fe20000706670 */
[--C-:B------:R-:W-:Y:S01]  /*8bc0*/  IMAD.X R7, RZ, RZ, R5.reuse, P4 ;  /* 0x000000ffff077224 */ /* 0x100fe200020e0605 */
[----:B------:R-:W-:Y:S01]  /*8bd0*/  LOP3.LUT R10, R17, 0x380, RZ, 0xc0, !PT ;  /* 0x00000380110a7812 */ /* 0x000fe200078ec0ff */
[----:B------:R-:W-:Y:S01]  /*8be0*/  IMAD.X R13, RZ, RZ, R5, P2 ;  /* 0x000000ffff0d7224 */ /* 0x000fe200010e0605 */
[----:B------:R-:W-:Y:S01]  /*8bf0*/  LOP3.LUT R8, R15, 0x380, RZ, 0xc0, !PT ;  /* 0x000003800f087812 */ /* 0x000fe200078ec0ff */
[----:B------:R-:W-:Y:S01]  /*8c00*/  @!P1 STG.E desc[UR52][R32.64], R2 ;  /* 0x0000000220009986 */ /* 0x000fe2000c101934 */
[----:B------:R-:W-:-:S02]  /*8c10*/  SHF.R.U64 R10, R10, 0x3, RZ ;  /* 0x000000030a0a7819 */ /* 0x000fc400000012ff */
[----:B------:R-:W-:Y:S02]  /*8c20*/  LOP3.LUT R6, R11, 0x380, RZ, 0xc0, !PT ;  /* 0x000003800b067812 */ /* 0x000fe400078ec0ff */
[----:B------:R-:W-:Y:S01]  /*8c30*/  LOP3.LUT R12, R10, R17, RZ, 0x3c, !PT ;  /* 0x000000110a0c7212 */ /* 0x000fe200078e3cff */
[----:B------:R-:W-:Y:S01]  /*8c40*/  IMAD.U32 R17, RZ, RZ, UR6 ;  /* 0x00000006ff117e24 */ /* 0x000fe2000f8e00ff */
[----:B------:R-:W-:Y:S01]  /*8c50*/  SHF.R.U64 R8, R8, 0x3, RZ ;  /* 0x0000000308087819 */ /* 0x000fe200000012ff */
[----:B------:R-:W-:Y:S01]  /*8c60*/  UIMAD UR6, UR9, UR6, URZ ;  /* 0x00000006090672a4 */ /* 0x000fe2000f8e023f */
[----:B------:R-:W-:Y:S01]  /*8c70*/  SHF.R.U64 R4, R6, 0x3, RZ ;  /* 0x0000000306047819 */ /* 0x000fe200000012ff */
[----:B------:R0:W-:Y:S01]  /*8c80*/  @!P0 STG.E desc[UR52][R32.64+0x20], R0 ;  /* 0x0000200020008986 */ /* 0x0001e2000c101934 */
[----:B------:R-:W-:Y:S02]  /*8c90*/  SHF.R.S32.HI R21, RZ, 0x1f, R18 ;  /* 0x0000001fff157819 */ /* 0x000fe40000011412 */
[----:B------:R-:W-:Y:S01]  /*8ca0*/  MOV R20, R18 ;  /* 0x0000001200147202 */ /* 0x000fe20000000f00 */
[----:B------:R-:W-:Y:S01]  /*8cb0*/  UIMAD UR6, UR4, UR7, UR6 ;  /* 0x00000007040672a4 */ /* 0x000fe2000f8e0206 */
[----:B------:R-:W-:Y:S01]  /*8cc0*/  LOP3.LUT R8, R8, R15, RZ, 0x3c, !PT ;  /* 0x0000000f08087212 */ /* 0x000fe200078e3cff */
[----:B------:R-:W5:Y:S01]  /*8cd0*/  LD.E.128 R24, desc[UR52][R24.64] ;  /* 0x0000003418187980 */ /* 0x000f62000c101d00 */
[----:B------:R-:W-:Y:S01]  /*8ce0*/  LOP3.LUT R6, R4, R11, RZ, 0x3c, !PT ;  /* 0x0000000b04067212 */ /* 0x000fe200078e3cff */
[----:B------:R-:W-:Y:S01]  /*8cf0*/  IMAD.WIDE.U32 R20, R17, UR4, R20 ;  /* 0x0000000411147c25 */ /* 0x000fe2000f8e0014 */
[----:B------:R-:W-:Y:S01]  /*8d00*/  ULDC UR4, c[0x0][0xa8c] ;  /* 0x0002a30000047ab9 */ /* 0x000fe20000000800 */
[----:B------:R-:W5:Y:S01]  /*8d10*/  LD.E.128 R12, desc[UR52][R12.64] ;  /* 0x000000340c0c7980 */ /* 0x000f62000c101d00 */
[----:B------:R-:W-:Y:S01]  /*8d20*/  ISETP.GE.AND P0, PT, R18, UR4, PT ;  /* 0x0000000412007c0c */ /* 0x000fe2000bf06270 */
[----:B0-----:R-:W-:-:S02]  /*8d30*/  VIADD R0, R16, 0x30 ;  /* 0x0000003010007836 */ /* 0x001fc40000000000 */
[----:B------:R-:W5:Y:S01]  /*8d40*/  LD.E.128 R8, desc[UR52][R8.64] ;  /* 0x0000003408087980 */ /* 0x000f62000c101d00 */
[----:B------:R-:W-:Y:S02]  /*8d50*/  IMAD R17, R19, -0xc0, R28 ;  /* 0xffffff4013117824 */ /* 0x000fe400078e021c */
[----:B------:R-:W-:Y:S01]  /*8d60*/  VIADD R21, R21, UR6 ;  /* 0x0000000615157c36 */ /* 0x000fe20008000000 */
[----:B------:R-:W5:Y:S01]  /*8d70*/  LD.E.128 R4, desc[UR52][R6.64] ;  /* 0x0000003406047980 */ /* 0x000f62000c101d00 */
[----:B------:R-:W-:Y:S01]  /*8d80*/  ULDC.64 UR6, c[0x0][0xae0] ;  /* 0x0002b80000067ab9 */ /* 0x000fe20000000a00 */
[----:B------:R-:W-:Y:S01]  /*8d90*/  @!PT LDS RZ, [RZ] ;  /* 0x00000000fffff984 */ /* 0x000fe20000000800 */
[----:B------:R-:W-:Y:S01]  /*8da0*/  @!PT LDS RZ, [RZ] ;  /* 0x00000000fffff984 */ /* 0x000fe20000000800 */
[----:B------:R-:W-:Y:S01]  /*8db0*/  @!PT LDS RZ, [RZ] ;  /* 0x00000000fffff984 */ /* 0x000fe20000000800 */
[----:B------:R-:W-:Y:S01]  /*8dc0*/  @!PT LDS RZ, [RZ] ;  /* 0x00000000fffff984 */ /* 0x000fe20000000800 */
[----:B------:R0:W-:Y:S06]  /*8dd0*/  MEMBAR.ALL.CTA ;  /* 0x0000000000007992 */ /* 0x0001ec0000008000 */
[----:B0-----:R-:W0:Y:S01]  /*8de0*/  FENCE.VIEW.ASYNC.S ;  /* 0x00000000000073c6 */ /* 0x001e220000000000 */
[----:B------:R-:W-:Y:S01]  /*8df0*/  UIMAD UR4, UR11, UR6, URZ ;  /* 0x000000060b0472a4 */ /* 0x000fe2000f8e023f */
[----:B------:R-:W-:Y:S01]  /*8e00*/  ISETP.GE.OR P3, PT, R0, R17, P0 ;  /* 0x000000110000720c */ /* 0x000fe20000766670 */
[----:B------:R-:W-:-:S02]  /*8e10*/  IMAD.U32 R33, RZ, RZ, UR6 ;  /* 0x00000006ff217e24 */ /* 0x000fc4000f8e00ff */
[C---:B------:R-:W-:Y:S01]  /*8e20*/  VIADD R0, R16.reuse, 0x60 ;  /* 0x0000006010007836 */ /* 0x040fe20000000000 */
[----:B------:R-:W-:Y:S01]  /*8e30*/  UIMAD UR4, UR48, UR7, UR4 ;  /* 0x00000007300472a4 */ /* 0x000fe2000f8e0204 */
[----:B------:R-:W-:Y:S02]  /*8e40*/  VIADD R2, R16, 0x90 ;  /* 0x0000009010027836 */ /* 0x000fe40000000000 */
[----:B------:R-:W-:Y:S01]  /*8e50*/  IMAD.WIDE.U32 R20, R33, UR48, R20 ;  /* 0x0000003021147c25 */ /* 0x000fe2000f8e0014 */
[-C--:B------:R-:W-:Y:S01]  /*8e60*/  ISETP.GE.OR P1, PT, R0, R17.reuse, P0 ;  /* 0x000000110000720c */ /* 0x080fe20000726670 */
[----:B------:R-:W-:Y:S01]  /*8e70*/  ULDC.64 UR6, c[0x0][0xae8] ;  /* 0x0002ba0000067ab9 */ /* 0x000fe20000000a00 */
[-C--:B------:R-:W-:Y:S01]  /*8e80*/  ISETP.GE.OR P2, PT, R2, R17.reuse, P0 ;  /* 0x000000110200720c */ /* 0x080fe20000746670 */
[----:B------:R-:W-:Y:S01]  /*8e90*/  VIADD R21, R21, UR4 ;  /* 0x0000000415157c36 */ /* 0x000fe20008000000 */
[----:B------:R-:W-:Y:S01]  /*8ea0*/  ISETP.GE.OR P0, PT, R16, R17, P0 ;  /* 0x000000111000720c */ /* 0x000fe20000706670 */
[----:B------:R-:W-:-:S02]  /*8eb0*/  UIMAD UR4, UR45, UR6, URZ ;  /* 0x000000062d0472a4 */ /* 0x000fc4000f8e023f */
[----:B------:R-:W-:Y:S01]  /*8ec0*/  MOV R35, UR6 ;  /* 0x0000000600237c02 */ /* 0x000fe20008000f00 */
[----:B------:R-:W-:Y:S01]  /*8ed0*/  VIADD R3, R3, 0x13220 ;  /* 0x0001322003037836 */ /* 0x000fe20000000000 */
[----:B------:R-:W-:-:S03]  /*8ee0*/  UIMAD UR4, UR44, UR7, UR4 ;  /* 0x000000072c0472a4 */ /* 0x000fc6000f8e0204 */
[----:B------:R-:W-:Y:S01]  /*8ef0*/  IMAD.WIDE.U32 R34, R35, UR44, R20 ;  /* 0x0000002c23227c25 */ /* 0x000fe2000f8e0014 */
[----:B------:R-:W-:Y:S02]  /*8f00*/  PRMT R3, RZ, 0x654, R3 ;  /* 0x00000654ff037816 */ /* 0x000fe40000000003 */
[--C-:B------:R-:W-:Y:S01]  /*8f10*/  SHF.R.S32.HI R17, RZ, 0x1f, R16.reuse ;  /* 0x0000001fff117819 */ /* 0x100fe20000011410 */
[----:B------:R-:W-:Y:S01]  /*8f20*/  VIADD R37, R35, UR4 ;  /* 0x0000000423257c36 */ /* 0x000fe20008000000 */
[----:B0-----:R0:W-:Y:S01]  /*8f30*/  SYNCS.ARRIVE.TRANS64.RED.A1T0 RZ, [R3+URZ], RZ ;  /* 0x000000ff03ff79a7 */ /* 0x0011e2000810043f */
[----:B------:R-:W-:Y:S01]  /*8f40*/  BSSY B1, `(.L_x_10319) ;  /* 0x000000e000017945 */ /* 0x000fe20003800000 */
[----:B------:R-:W-:-:S03]  /*8f50*/  IMAD.WIDE R32, R19, 0xc0, R16 ;  /* 0x000000c013207825 */ /* 0x000fc600078e0210 */
[----:B------:R-:W-:Y:S05]  /*8f60*/  @P0 BRA `(.L_x_10320) ;  /* 0x00000000002c0947 */ /* 0x000fea0003800000 */
[----:B------:R-:W-:Y:S01]  /*8f70*/  ULDC.64 UR6, c[0x0][0xad8] ;  /* 0x0002b60000067ab9 */ /* 0x000fe20000000a00 */
[----:B------:R-:W-:Y:S02]  /*8f80*/  IMAD.MOV.U32 R2, RZ, RZ, R34 ;  /* 0x000000ffff027224 */ /* 0x000fe400078e0022 */
[----:B------:R-:W-:Y:S02]  /*8f90*/  IMAD R19, R33, UR6, RZ ;  /* 0x0000000621137c24 */ /* 0x000fe4000f8e02ff */
[----:B0-----:R-:W-:Y:S02]  /*8fa0*/  IMAD.MOV.U32 R3, RZ, RZ, R37 ;  /* 0x000000ffff037224 */ /* 0x001fe400078e0025 */
[C---:B------:R-:W-:Y:S02]  /*8fb0*/  IMAD R19, R32.reuse, UR7, R19 ;  /* 0x0000000720137c24 */ /* 0x040fe4000f8e0213 */
[----:B------:R-:W-:Y:S01]  /*8fc0*/  IMAD.WIDE.U32 R2, R32, UR6, R2 ;  /* 0x0000000620027c25 */ /* 0x000fe2000f8e0002 */
[----:B------:R-:W-:-:S03]  /*8fd0*/  ULDC.64 UR6, c[0x0][0xa80] ;  /* 0x0002a00000067ab9 */ /* 0x000fc60000000a00 */
[----:B------:R-:W-:Y:S01]  /*8fe0*/  IMAD.IADD R3, R3, 0x1, R19 ;  /* 0x0000000103037824 */ /* 0x000fe200078e0213 */
[----:B------:R-:W-:-:S04]  /*8ff0*/  LEA R20, P0, R2, UR6, 0x1 ;  /* 0x0000000602147c11 */ /* 0x000fc8000f8008ff */
[----:B------:R-:W-:-:S05]  /*9000*/  LEA.HI.X R21, R2, UR7, R3, 0x1, P0 ;  /* 0x0000000702157c11 */ /* 0x000fca00080f0c03 */
[----:B-----5:R1:W-:Y:S04]  /*9010*/  STG.E.128 desc[UR52][R20.64], R24 ;  /* 0x0000001814007986 */ /* 0x0203e8000c101d34 */
.L_x_10320:
[----:B------:R-:W-:Y:S05]  /*9020*/  BSYNC B1 ;  /* 0x0000000000017941 */ /* 0x000fea0003800000 */
.L_x_10319:
[----:B------:R-:W-:Y:S04]  /*9030*/  BSSY B1, `(.L_x_10321) ;  /* 0x000000f000017945 */ /* 0x000fe80003800000 */
[----:B------:R-:W-:Y:S05]  /*9040*/  @P3 BRA `(.L_x_10322) ;  /* 0x0000000000343947 */ /* 0x000fea0003800000 */
[----:B------:R-:W-:Y:S01]  /*9050*/  IADD3 R19, P0, R32, 0x30, RZ ;  /* 0x0000003020137810 */ /* 0x000fe20007f1e0ff */
[----:B------:R-:W-:Y:S01]  /*9060*/  ULDC.64 UR6, c[0x0][0xad8] ;  /* 0x0002b60000067ab9 */ /* 0x000fe20000000a00 */
[----:B------:R-:W-:Y:S01]  /*9070*/  MOV R2, R34 ;  /* 0x0000002200027202 */ /* 0x000fe20000000f00 */
[----:B0-----:R-:W-:Y:S02]  /*9080*/  IMAD.MOV.U32 R3, RZ, RZ, R37 ;  /* 0x000000ffff037224 */ /* 0x001fe400078e0025 */
[----:B------:R-:W-:Y:S02]  /*9090*/  IMAD.X R0, RZ, RZ, R33, P0 ;  /* 0x000000ffff007224 */ /* 0x000fe400000e0621 */
[----:B------:R-:W-:-:S04]  /*90a0*/  IMAD.WIDE.U32 R2, R19, UR6, R2 ;  /* 0x0000000613027c25 */ /* 0x000fc8000f8e0002 */
[----:B------:R-:W-:-:S04]  /*90b0*/  IMAD R0, R0, UR6, RZ ;  /* 0x0000000600007c24 */ /* 0x000fc8000f8e02ff */
[----:B------:R-:W-:Y:S01]  /*90c0*/  IMAD R19, R19, UR7, R0 ;  /* 0x0000000713137c24 */ /* 0x000fe2000f8e0200 */
[----:B------:R-:W-:Y:S02]  /*90d0*/  ULDC.64 UR6, c[0x0][0xa80] ;  /* 0x0002a00000067ab9 */ /* 0x000fe40000000a00 */
[----:B-1----:R-:W-:Y:S01]  /*90e0*/  LEA R20, P0, R2, UR6, 0x1 ;  /* 0x0000000602147c11 */ /* 0x002fe2000f8008ff */
[----:B------:R-:W-:-:S05]  /*90f0*/  IMAD.IADD R3, R3, 0x1, R19 ;  /* 0x0000000103037824 */ /* 0x000fca00078e0213 */
[----:B------:R-:W-:-:S05]  /*9100*/  LEA.HI.X R21, R2, UR7, R3, 0x1, P0 ;  /* 0x0000000702157c11 */ /* 0x000fca00080f0c03 */
[----:B-----5:R2:W-:Y:S02]  /*9110*/  STG.E.128 desc[UR52][R20.64], R12 ;  /* 0x0000000c14007986 */ /* 0x0205e4000c101d34 */
.L_x_10322:
[----:B------:R-:W-:Y:S05]  /*9120*/  BSYNC B1 ;  /* 0x0000000000017941 */ /* 0x000fea0003800000 */
.L_x_10321:
[----:B------:R-:W-:Y:S04]  /*9130*/  BSSY B1, `(.L_x_10323) ;  /* 0x000000f000017945 */ /* 0x000fe80003800000 */
[----:B------:R-:W-:Y:S05]  /*9140*/  @P1 BRA `(.L_x_10324) ;  /* 0x0000000000341947 */ /* 0x000fea0003800000 */
[----:B--2--5:R-:W-:Y:S01]  /*9150*/  IADD3 R13, P0, R32, 0x60, RZ ;  /* 0x00000060200d7810 */ /* 0x024fe20007f1e0ff */
[----:B------:R-:W-:Y:S01]  /*9160*/  ULDC.64 UR6, c[0x0][0xad8] ;  /* 0x0002b60000067ab9 */ /* 0x000fe20000000a00 */
[----:B------:R-:W-:Y:S02]  /*9170*/  IMAD.MOV.U32 R2, RZ, RZ, R34 ;  /* 0x000000ffff027224 */ /* 0x000fe400078e0022 */
[----:B0-----:R-:W-:Y:S02]  /*9180*/  IMAD.MOV.U32 R3, RZ, RZ, R37 ;  /* 0x000000ffff037224 */ /* 0x001fe400078e0025 */
[----:B------:R-:W-:Y:S02]  /*9190*/  IMAD.X R0, RZ, RZ, R33, P0 ;  /* 0x000000ffff007224 */ /* 0x000fe400000e0621 */
[----:B------:R-:W-:-:S04]  /*91a0*/  IMAD.WIDE.U32 R2, R13, UR6, R2 ;  /* 0x000000060d027c25 */ /* 0x000fc8000f8e0002 */
[----:B------:R-:W-:-:S04]  /*91b0*/  IMAD R0, R0, UR6, RZ ;  /* 0x0000000600007c24 */ /* 0x000fc8000f8e02ff */
[----:B------:R-:W-:Y:S01]  /*91c0*/  IMAD R13, R13, UR7, R0 ;  /* 0x000000070d0d7c24 */ /* 0x000fe2000f8e0200 */
[----:B------:R-:W-:Y:S02]  /*91d0*/  ULDC.64 UR6, c[0x0][0xa80] ;  /* 0x0002a00000067ab9 */ /* 0x000fe40000000a00 */
[----:B------:R-:W-:Y:S01]  /*91e0*/  LEA R12, P0, R2, UR6, 0x1 ;  /* 0x00000006020c7c11 */ /* 0x000fe2000f8008ff */
[----:B------:R-:W-:-:S05]  /*91f0*/  IMAD.IADD R3, R3, 0x1, R13 ;  /* 0x0000000103037824 */ /* 0x000fca00078e020d */
[----:B------:R-:W-:-:S05]  /*9200*/  LEA.HI.X R13, R2, UR7, R3, 0x1, P0 ;  /* 0x00000007020d7c11 */ /* 0x000fca00080f0c03 */
[----:B------:R3:W-:Y:S02]  /*9210*/  STG.E.128 desc[UR52][R12.64], R8 ;  /* 0x000000080c007986 */ /* 0x0007e4000c101d34 */
.L_x_10324:
[----:B------:R-:W-:Y:S05]  /*9220*/  BSYNC B1 ;  /* 0x0000000000017941 */ /* 0x000fea0003800000 */
.L_x_10323:
[----:B------:R-:W-:Y:S05]  /*9230*/  @P2 BRA `(.L_x_10325) ;  /* 0x0000000800982947 */ /* 0x000fea0003800000 */
[----:B---3-5:R-:W-:Y:S01]  /*9240*/  IADD3 R9, P0, R32, 0x90, RZ ;  /* 0x0000009020097810 */ /* 0x028fe20007f1e0ff */
[----:B------:R-:W-:Y:S01]  /*9250*/  ULDC.64 UR6, c[0x0][0xad8] ;  /* 0x0002b60000067ab9 */ /* 0x000fe20000000a00 */
[----:B------:R-:W-:Y:S02]  /*9260*/  IMAD.MOV.U32 R2, RZ, RZ, R34 ;  /* 0x000000ffff027224 */ /* 0x000fe400078e0022 */
[----:B------:R-:W-:Y:S01]  /*9270*/  IADD3.X R32, RZ, R33, RZ, P0, !PT ;  /* 0x00000021ff207210 */ /* 0x000fe200007fe4ff */
[----:B0-----:R-:W-:-:S04]  /*9280*/  IMAD.MOV.U32 R3, RZ, RZ, R37 ;  /* 0x000000ffff037224 */ /* 0x001fc800078e0025 */
[----:B------:R-:W-:Y:S02]  /*9290*/  IMAD R32, R32, UR6, RZ ;  /* 0x0000000620207c24 */ /* 0x000fe4000f8e02ff */
[----:B------:R-:W-:-:S04]  /*92a0*/  IMAD.WIDE.U32 R2, R9, UR6, R2 ;  /* 0x0000000609027c25 */ /* 0x000fc8000f8e0002 */
[----:B------:R-:W-:Y:S01]  /*92b0*/  IMAD R9, R9, UR7, R32 ;  /* 0x0000000709097c24 */ /* 0x000fe2000f8e0220 */
[----:B------:R-:W-:Y:S02]  /*92c0*/  ULDC.64 UR6, c[0x0][0xa80] ;  /* 0x0002a00000067ab9 */ /* 0x000fe40000000a00 */
[----:B------:R-:W-:Y:S01]  /*92d0*/  LEA R8, P0, R2, UR6, 0x1 ;  /* 0x0000000602087c11 */ /* 0x000fe2000f8008ff */
[----:B------:R-:W-:-:S05]  /*92e0*/  IMAD.IADD R3, R3, 0x1, R9 ;  /* 0x0000000103037824 */ /* 0x000fca00078e0209 */
[----:B------:R-:W-:-:S05]  /*92f0*/  LEA.HI.X R9, R2, UR7, R3, 0x1, P0 ;  /* 0x0000000702097c11 */ /* 0x000fca00080f0c03 */
[----:B------:R4:W-:Y:S01]  /*9300*/  STG.E.128 desc[UR52][R8.64], R4 ;  /* 0x0000000408007986 */ /* 0x0009e2000c101d34 */
[----:B------:R-:W-:Y:S05]  /*9310*/  BRA `(.L_x_10325) ;  /* 0x0000000800607947 */ /* 0x000fea0003800000 */
.L_x_10317:
[----:B------:R-:W-:Y:S01]  /*9320*/  ULDC.64 UR6, c[0x0][0xbd8] ;  /* 0x0002f60000067ab9 */ /* 0x000fe20000000a00 */
[----:B------:R-:W-:Y:S01]  /*9330*/  IMAD.MOV.U32 R7, RZ, RZ, RZ ;  /* 0x000000ffff077224 */ /* 0x000fe200078e00ff */
[----:B------:R-:W-:Y:S02]  /*9340*/  UISETP.NE.U32.AND UP0, UPT, UR6, URZ, UPT ;  /* 0x0000003f0600728c */ /* 0x000fe4000bf05070 */
[----:B------:R-:W-:Y:S01]  /*9350*/  ULEA UR6, UP1, UR44, UR6, 0x2 ;  /* 0x000000062c067291 */ /* 0x000fe2000f82103f */
[----:B------:R-:W0:Y:S01]  /*9360*/  S2R R4, SR_TID.X ;  /* 0x0000000000047919 */ /* 0x000e220000002100 */
[----:B------:R-:W-:Y:S02]  /*9370*/  UISETP.NE.AND.EX UP0, UPT, UR7, URZ, UPT, UP0 ;  /* 0x0000003f0700728c */ /* 0x000fe4000bf05300 */
[----:B------:R-:W-:Y:S02]  /*9380*/  ULEA.HI.X UR7, UR44, UR7, UR45, 0x2, UP1 ;  /* 0x000000072c077291 */ /* 0x000fe400088f142d */
[----:B------:R-:W-:Y:S01]  /*9390*/  IMAD.U32 R2, RZ, RZ, UR6 ;  /* 0x00000006ff027e24 */ /* 0x000fe2000f8e00ff */
[----:B------:R-:W1:Y:S01]  /*93a0*/  LDC R0, c[0x0][0xa88] ;  /* 0x0002a200ff007b82 */ /* 0x000e620000000800 */
        /* <DEDUP_REMOVED lines=8> */
[----:B------:R-:W-:Y:S01]  /*9430*/  @UP1 UIMAD.WIDE UR6, UR44, 0x4, UR6 ;  /* 0x000000042c0618a5 */ /* 0x000fe2000f8e0206 */
[----:B0-----:R-:W-:-:S05]  /*9440*/  IADD3 R6, R4, -0x80, RZ ;  /* 0xffffff8004067810 */ /* 0x001fca0007ffe0ff */
[----:B------:R-:W-:Y:S02]  /*9450*/  IMAD.U32 R4, RZ, RZ, UR6 ;  /* 0x00000006ff047e24 */ /* 0x000fe4000f8e00ff */
[----:B------:R-:W-:-:S05]  /*9460*/  IMAD.U32 R5, RZ, RZ, UR7 ;  /* 0x00000007ff057e24 */ /* 0x000fca000f8e00ff */
[----:B-1----:R2:W5:Y:S01]  /*9470*/  @P2 LDG.E R0, desc[UR52][R4.64] ;  /* 0x0000003404002981 */ /* 0x002562000c1e1900 */
[----:B------:R-:W-:Y:S01]  /*9480*/  ISETP.GT.AND P0, PT, R6, 0xbf, PT ;  /* 0x000000bf0600780c */ /* 0x000fe20003f04270 */
[----:B------:R-:W-:-:S12]  /*9490*/  @P2 BRA `(.L_x_10326) ;  /* 0x0000000000102947 */ /* 0x000fd80003800000 */
[----:B------:R-:W-:Y:S05]  /*94a0*/  @!P1 BRA `(.L_x_10326) ;  /* 0x00000000000c9947 */ /* 0x000fea0003800000 */
[----:B--2---:R-:W2:Y:S04]  /*94b0*/  LDG.E R5, desc[UR52][R2.64] ;  /* 0x0000003402057981 */ /* 0x004ea8000c1e1900 */
[----:B-----5:R-:W2:Y:S02]  /*94c0*/  LDG.E R0, desc[UR52][R2.64+0x4] ;  /* 0x0000043402007981 */ /* 0x020ea4000c1e1900 */
[----:B--2---:R-:W-:-:S07]  /*94d0*/  IMAD.IADD R0, R0, 0x1, -R5 ;  /* 0x0000000100007824 */ /* 0x004fce00078e0a05 */
.L_x_10326:
[----:B------:R-:W-:Y:S01]  /*94e0*/  USHF.R.S32.HI UR7, URZ, 0x1f, UR48 ;  /* 0x0000001f3f077899 */ /* 0x000fe20008011430 */
[----:B------:R-:W-:Y:S01]  /*94f0*/  BSSY B1, `(.L_x_10327) ;  /* 0x000001e000017945 */ /* 0x000fe20003800000 */
[----:B------:R-:W-:Y:S01]  /*9500*/  USEL UR44, UR44, URZ, !UP0 ;  /* 0x0000003f2c2c7287 */ /* 0x000fe2000c000000 */
[----:B------:R-:W-:Y:S01]  /*9510*/  SHF.R.S32.HI R9, RZ, 0x1f, R18 ;  /* 0x0000001fff097819 */ /* 0x000fe20000011412 */
[----:B------:R-:W-:Y:S01]  /*9520*/  USEL UR45, UR45, URZ, !UP0 ;  /* 0x0000003f2d2d7287 */ /* 0x000fe2000c000000 */
[----:B-----5:R-:W-:Y:S01]  /*9530*/  SHF.R.S32.HI R6, RZ, 0x1f, R7 ;  /* 0x0000001fff067819 */ /* 0x020fe20000011407 */
[----:B------:R-:W-:Y:S10]  /*9540*/  @P0 BRA `(.L_x_10328) ;  /* 0x0000000000600947 */ /* 0x000ff40003800000 */
[----:B--2---:R-:W0:Y:S02]  /*9550*/  S2R R2, SR_TID.X ;  /* 0x0000000000027919 */ /* 0x004e240000002100 */
        /* <DEDUP_REMOVED lines=13> */
[----:B------:R-:W-:Y:S01]  /*9630*/  MOV R5, UR8 ;  /* 0x0000000800057c02 */ /* 0x000fe20008000f00 */
[----:B------:R-:W-:Y:S01]  /*9640*/  VIADD R3, R3, UR4 ;  /* 0x0000000403037c36 */ /* 0x000fe20008000000 */
        /* <DEDUP_REMOVED lines=8> */
.L_x_10328:
[----:B------:R-:W-:Y:S05]  /*96d0*/  BSYNC B1 ;  /* 0x0000000000017941 */ /* 0x000fea0003800000 */
.L_x_10327:
[----:B------:R-:W-:Y:S01]  /*96e0*/  ULDC.64 UR8, c[0x0][0xaa0] ;  /* 0x0002a80000087ab9 */ /* 0x000fe20000000a00 */
[----:B--2---:R-:W-:Y:S01]  /*96f0*/  IMAD.MOV.U32 R2, RZ, RZ, R18 ;  /* 0x000000ffff027224 */ /* 0x004fe200078e0012 */
[----:B------:R-:W-:Y:S01]  /*9700*/  ULDC UR6, c[0x0][0xa8c] ;  /* 0x0002a30000067ab9 */ /* 0x000fe20000000800 */
[----:B0-----:R-:W-:Y:S01]  /*9710*/  IMAD.MOV.U32 R3, RZ, RZ, R9 ;  /* 0x000000ffff037224 */ /* 0x001fe200078e0009 */
[----:B------:R-:W-:Y:S01]  /*9720*/  ISETP.GE.AND P0, PT, R18, UR6, PT ;  /* 0x0000000612007c0c */ /* 0x000fe2000bf06270 */
[----:B------:R-:W-:Y:S01]  /*9730*/  IMAD R4, R6, UR8, RZ ;  /* 0x0000000806047c24 */ /* 0x000fe2000f8e02ff */
[----:B------:R-:W-:Y:S01]  /*9740*/  BSSY B1, `(.L_x_10329) ;  /* 0x0000027000017945 */ /* 0x000fe20003800000 */
[----:B------:R-:W-:-:S04]  /*9750*/  IMAD.WIDE.U32 R2, R7, UR8, R2 ;  /* 0x0000000807027c25 */ /* 0x000fc8000f8e0002 */
[----:B------:R-:W-:Y:S01]  /*9760*/  IMAD R7, R7, UR9, R4 ;  /* 0x0000000907077c24 */ /* 0x000fe2000f8e0204 */
[----:B------:R-:W-:Y:S01]  /*9770*/  ULDC.64 UR8, c[0x0][0xae0] ;  /* 0x0002b80000087ab9 */ /* 0x000fe20000000a00 */
[C---:B------:R-:W-:Y:S01]  /*9780*/  VIADD R4, R16.reuse, 0x30 ;  /* 0x0000003010047836 */ /* 0x040fe20000000000 */
[----:B------:R-:W-:Y:S01]  /*9790*/  UIMAD UR4, UR7, UR8, URZ ;  /* 0x00000008070472a4 */ /* 0x000fe2000f8e023f */
[----:B------:R-:W-:Y:S02]  /*97a0*/  IMAD R5, R19, -0xc0, R0 ;  /* 0xffffff4013057824 */ /* 0x000fe400078e0200 */
[----:B------:R-:W-:Y:S01]  /*97b0*/  IMAD.IADD R3, R3, 0x1, R7 ;  /* 0x0000000103037824 */ /* 0x000fe200078e0207 */
[----:B------:R-:W-:Y:S01]  /*97c0*/  MOV R7, UR8 ;  /* 0x0000000800077c02 */ /* 0x000fe20008000f00 */
[----:B------:R-:W-:Y:S01]  /*97d0*/  VIADD R0, R16, 0x60 ;  /* 0x0000006010007836 */ /* 0x000fe20000000000 */
[----:B------:R-:W-:Y:S01]  /*97e0*/  ISETP.GE.OR P3, PT, R4, R5, P0 ;  /* 0x000000050400720c */ /* 0x000fe20000766670 */
[----:B------:R-:W-:Y:S01]  /*97f0*/  VIADD R4, R16, 0x90 ;  /* 0x0000009010047836 */ /* 0x000fe20000000000 */
[----:B------:R-:W-:-:S02]  /*9800*/  UIMAD UR4, UR48, UR9, UR4 ;  /* 0x00000009300472a4 */ /* 0x000fc4000f8e0204 */
[----:B------:R-:W-:Y:S01]  /*9810*/  IMAD.WIDE.U32 R2, R7, UR48, R2 ;  /* 0x0000003007027c25 */ /* 0x000fe2000f8e0002 */
[-C--:B------:R-:W-:Y:S01]  /*9820*/  ISETP.GE.OR P1, PT, R0, R5.reuse, P0 ;  /* 0x000000050000720c */ /* 0x080fe20000726670 */
[----:B------:R-:W-:Y:S01]  /*9830*/  ULDC.64 UR6, c[0x0][0xae8] ;  /* 0x0002ba0000067ab9 */ /* 0x000fe20000000a00 */
[-C--:B------:R-:W-:Y:S01]  /*9840*/  ISETP.GE.OR P2, PT, R4, R5.reuse, P0 ;  /* 0x000000050400720c */ /* 0x080fe20000746670 */
[----:B------:R-:W-:Y:S01]  /*9850*/  IMAD.U32 R9, RZ, RZ, UR6 ;  /* 0x00000006ff097e24 */ /* 0x000fe2000f8e00ff */
[----:B------:R-:W-:Y:S01]  /*9860*/  ISETP.GE.OR P0, PT, R16, R5, P0 ;  /* 0x000000051000720c */ /* 0x000fe20000706670 */
[----:B------:R-:W-:Y:S01]  /*9870*/  VIADD R3, R3, UR4 ;  /* 0x0000000403037c36 */ /* 0x000fe20008000000 */
[----:B------:R-:W-:Y:S01]  /*9880*/  UIMAD UR4, UR45, UR6, URZ ;  /* 0x000000062d0472a4 */ /* 0x000fe2000f8e023f */
[--C-:B------:R-:W-:Y:S01]  /*9890*/  SHF.R.S32.HI R7, RZ, 0x1f, R16.reuse ;  /* 0x0000001fff077819 */ /* 0x100fe20000011410 */
[----:B------:R-:W-:Y:S02]  /*98a0*/  IMAD.MOV.U32 R6, RZ, RZ, R16 ;  /* 0x000000ffff067224 */ /* 0x000fe400078e0010 */
[----:B------:R-:W-:-:S02]  /*98b0*/  UIMAD UR4, UR44, UR7, UR4 ;  /* 0x000000072c0472a4 */ /* 0x000fc4000f8e0204 */
[----:B------:R-:W-:-:S04]  /*98c0*/  IMAD.WIDE.U32 R4, R9, UR44, R2 ;  /* 0x0000002c09047c25 */ /* 0x000fc8000f8e0002 */
[----:B------:R-:W-:-:S04]  /*98d0*/  IMAD.WIDE R6, R19, 0xc0, R6 ;  /* 0x000000c013067825 */ /* 0x000fc800078e0206 */
[----:B------:R-:W-:Y:S01]  /*98e0*/  VIADD R11, R5, UR4 ;  /* 0x00000004050b7c36 */ /* 0x000fe20008000000 */
[----:B------:R-:W-:Y:S06]  /*98f0*/  @P0 BRA `(.L_x_10330) ;  /* 0x00000000002c0947 */ /* 0x000fec0003800000 */
[----:B------:R-:W-:Y:S01]  /*9900*/  ULDC.64 UR6, c[0x0][0xad8] ;  /* 0x0002b60000067ab9 */ /* 0x000fe20000000a00 */
[----:B------:R-:W-:Y:S01]  /*9910*/  MOV R2, R4 ;  /* 0x0000000400027202 */ /* 0x000fe20000000f00 */
[----:B------:R-:W-:Y:S02]  /*9920*/  IMAD R9, R7, UR6, RZ ;  /* 0x0000000607097c24 */ /* 0x000fe4000f8e02ff */
[----:B------:R-:W-:Y:S02]  /*9930*/  IMAD.MOV.U32 R3, RZ, RZ, R11 ;  /* 0x000000ffff037224 */ /* 0x000fe400078e000b */
[C---:B------:R-:W-:Y:S02]  /*9940*/  IMAD R9, R6.reuse, UR7, R9 ;  /* 0x0000000706097c24 */ /* 0x040fe4000f8e0209 */
[----:B------:R-:W-:Y:S01]  /*9950*/  IMAD.WIDE.U32 R2, R6, UR6, R2 ;  /* 0x0000000606027c25 */ /* 0x000fe2000f8e0002 */
[----:B------:R-:W-:-:S03]  /*9960*/  ULDC.64 UR6, c[0x0][0xa80] ;  /* 0x0002a00000067ab9 */ /* 0x000fc60000000a00 */
[----:B------:R-:W-:Y:S01]  /*9970*/  IMAD.IADD R3, R3, 0x1, R9 ;  /* 0x0000000103037824 */ /* 0x000fe200078e0209 */
[----:B------:R-:W-:-:S04]  /*9980*/  LEA R8, P0, R2, UR6, 0x1 ;  /* 0x0000000602087c11 */ /* 0x000fc8000f8008ff */
[----:B------:R-:W-:-:S05]  /*9990*/  LEA.HI.X R9, R2, UR7, R3, 0x1, P0 ;  /* 0x0000000702097c11 */ /* 0x000fca00080f0c03 */
[----:B------:R0:W-:Y:S04]  /*99a0*/  STG.E.128 desc[UR52][R8.64], RZ ;  /* 0x000000ff08007986 */ /* 0x0001e8000c101d34 */
.L_x_10330:
[----:B------:R-:W-:Y:S05]  /*99b0*/  BSYNC B1 ;  /* 0x0000000000017941 */ /* 0x000fea0003800000 */
.L_x_10329:
[----:B------:R-:W-:Y:S04]  /*99c0*/  BSSY B1, `(.L_x_10331) ;  /* 0x000000f000017945 */ /* 0x000fe80003800000 */
[----:B------:R-:W-:Y:S05]  /*99d0*/  @P3 BRA `(.L_x_10332) ;  /* 0x0000000000343947 */ /* 0x000fea0003800000 */
[----:B0-----:R-:W-:Y:S01]  /*99e0*/  IADD3 R9, P0, R6, 0x30, RZ ;  /* 0x0000003006097810 */ /* 0x001fe20007f1e0ff */
[----:B------:R-:W-:Y:S01]  /*99f0*/  ULDC.64 UR6, c[0x0][0xad8] ;  /* 0x0002b60000067ab9 */ /* 0x000fe20000000a00 */
[----:B------:R-:W-:Y:S02]  /*9a00*/  IMAD.MOV.U32 R2, RZ, RZ, R4 ;  /* 0x000000ffff027224 */ /* 0x000fe400078e0004 */
[----:B------:R-:W-:Y:S02]  /*9a10*/  IMAD.MOV.U32 R3, RZ, RZ, R11 ;  /* 0x000000ffff037224 */ /* 0x000fe400078e000b */
        /* <DEDUP_REMOVED lines=8> */
[----:B------:R1:W-:Y:S02]  /*9aa0*/  STG.E.128 desc[UR52][R8.64], RZ ;  /* 0x000000ff08007986 */ /* 0x0003e4000c101d34 */
.L_x_10332:
[----:B------:R-:W-:Y:S05]  /*9ab0*/  BSYNC B1 ;  /* 0x0000000000017941 */ /* 0x000fea0003800000 */
.L_x_10331:
[----:B------:R-:W-:Y:S04]  /*9ac0*/  BSSY B1, `(.L_x_10333) ;  /* 0x000000f000017945 */ /* 0x000fe80003800000 */
[----:B------:R-:W-:Y:S05]  /*9ad0*/  @P1 BRA `(.L_x_10334) ;  /* 0x0000000000341947 */ /* 0x000fea0003800000 */
[----:B01----:R-:W-:Y:S01]  /*9ae0*/  IADD3 R9, P0, R6, 0x60, RZ ;  /* 0x0000006006097810 */ /* 0x003fe20007f1e0ff */
[----:B------:R-:W-:Y:S01]  /*9af0*/  ULDC.64 UR6, c[0x0][0xad8] ;  /* 0x0002b60000067ab9 */ /* 0x000fe20000000a00 */
[----:B------:R-:W-:Y:S02]  /*9b00*/  IMAD.MOV.U32 R2, RZ, RZ, R4 ;  /* 0x000000ffff027224 */ /* 0x000fe400078e0004 */
[----:B------:R-:W-:Y:S01]  /*9b10*/  IADD3.X R0, RZ, R7, RZ, P0, !PT ;  /* 0x00000007ff007210 */ /* 0x000fe200007fe4ff */
[----:B------:R-:W-:-:S04]  /*9b20*/  IMAD.MOV.U32 R3, RZ, RZ, R11 ;  /* 0x000000ffff037224 */ /* 0x000fc800078e000b */
[----:B------:R-:W-:Y:S02]  /*9b30*/  IMAD R0, R0, UR6, RZ ;  /* 0x0000000600007c24 */ /* 0x000fe4000f8e02ff */
[----:B------:R-:W-:-:S04]  /*9b40*/  IMAD.WIDE.U32 R2, R9, UR6, R2 ;  /* 0x0000000609027c25 */ /* 0x000fc8000f8e0002 */
[----:B------:R-:W-:Y:S01]  /*9b50*/  IMAD R9, R9, UR7, R0 ;  /* 0x0000000709097c24 */ /* 0x000fe2000f8e0200 */
[----:B------:R-:W-:Y:S02]  /*9b60*/  ULDC.64 UR6, c[0x0][0xa80] ;  /* 0x0002a00000067ab9 */ /* 0x000fe40000000a00 */
[----:B------:R-:W-:Y:S01]  /*9b70*/  LEA R8, P0, R2, UR6, 0x1 ;  /* 0x0000000602087c11 */ /* 0x000fe2000f8008ff */
[----:B------:R-:W-:-:S05]  /*9b80*/  IMAD.IADD R3, R3, 0x1, R9 ;  /* 0x0000000103037824 */ /* 0x000fca00078e0209 */
[----:B------:R-:W-:-:S05]  /*9b90*/  LEA.HI.X R9, R2, UR7, R3, 0x1, P0 ;  /* 0x0000000702097c11 */ /* 0x000fca00080f0c03 */
[----:B------:R2:W-:Y:S02]  /*9ba0*/  STG.E.128 desc[UR52][R8.64], RZ ;  /* 0x000000ff08007986 */ /* 0x0005e4000c101d34 */
.L_x_10334:
[----:B------:R-:W-:Y:S05]  /*9bb0*/  BSYNC B1 ;  /* 0x0000000000017941 */ /* 0x000fea0003800000 */
.L_x_10333:
[----:B------:R-:W-:Y:S05]  /*9bc0*/  @P2 BRA `(.L_x_10325) ;  /* 0x0000000000342947 */ /* 0x000fea0003800000 */
[----:B------:R-:W-:Y:S01]  /*9bd0*/  IADD3 R5, P0, R6, 0x90, RZ ;  /* 0x0000009006057810 */ /* 0x000fe20007f1e0ff */
        /* <DEDUP_REMOVED lines=8> */
[----:B------:R-:W-:Y:S02]  /*9c60*/  LEA R4, P0, R2, UR6, 0x1 ;  /* 0x0000000602047c11 */ /* 0x000fe4000f8008ff */
[----:B------:R-:W-:-:S04]  /*9c70*/  IADD3 R3, R3, R5, RZ ;  /* 0x0000000503037210 */ /* 0x000fc80007ffe0ff */
[----:B------:R-:W-:-:S05]  /*9c80*/  LEA.HI.X R5, R2, UR7, R3, 0x1, P0 ;  /* 0x0000000702057c11 */ /* 0x000fca00080f0c03 */
[----:B------:R3:W-:Y:S02]  /*9c90*/  STG.E.128 desc[UR52][R4.64], RZ ;  /* 0x000000ff04007986 */ /* 0x0007e4000c101d34 */
.L_x_10325:
[----:B------:R-:W-:Y:S05]  /*9ca0*/  BSYNC B0 ;  /* 0x0000000000007941 */ /* 0x000fea0003800000 */
.L_x_10316:
[----:B------:R-:W-:Y:S02]  /*9cb0*/  ULDC UR4, c[0x0][0xc14] ;  /* 0x0003050000047ab9 */ /* 0x000fe40000000800 */
[----:B------:R-:W-:-:S13]  /*9cc0*/  ISETP.GE.AND P0, PT, R31, UR4, PT ;  /* 0x000000041f007c0c */ /* 0x000fda000bf06270 */
[----:B------:R-:W-:Y:S05]  /*9cd0*/  @!P0 BRA `(.L_x_10335) ;  /* 0xffffff7000288947 */ /* 0x000fea000383ffff */
[----:B------:R-:W-:Y:S05]  /*9ce0*/  EXIT ;  /* 0x000000000000794d */ /* 0x000fea0003800000 */
.L_x_10290:
        /* <DEDUP_REMOVED lines=18> */
.L_x_10336:
        /* <DEDUP_REMOVED lines=14> */
[----:B------:R-:W-:Y:S02]  /*9ef0*/  ISETP.GE.U32.AND P5, PT, R5, 0x10, PT ;  /* 0x000000100500780c */ /* 0x000fe40003fa6070 */
[----:B------:R-:W-:Y:S01]  /*9f00*/  MOV R24, RZ ;  /* 0x000000ff00187202 */ /* 0x000fe20000000f00 */
        /* <DEDUP_REMOVED lines=25> */
.L_x_10342:
        /* <DEDUP_REMOVED lines=14> */
.L_x_10341:
[----:B------:R-:W-:Y:S05]  /*a180*/  BSYNC B0 ;  /* 0x0000000000007941 */ /* 0x000fea0003800000 */
.L_x_10340:
        /* <DEDUP_REMOVED lines=21> */
.L_x_10338:
        /* <DEDUP_REMOVED lines=15> */
[----:B------:R-:W-:-:S05]  /*a3d0*/  MOV R13, UR5 ;  /* 0x00000005000d7c02 */ /* 0x000fca0008000f00 */
[----:B------:R2:W3:Y:S02]  /*a3e0*/  SHFL.IDX PT, R24, R6, R13, 0x1f ;  /* 0x00001f0d06187589 */ /* 0x0004e400000e0000 */
.L_x_10343:
        /* <DEDUP_REMOVED lines=11> */
[----:B------:R-:W-:Y:S01]  /*a4a0*/  IMAD.MOV.U32 R3, RZ, RZ, R6 ;  /* 0x000000ffff037224 */ /* 0x000fe200078e0006 */
        /* <DEDUP_REMOVED lines=17> */
.L_x_10339:
[----:B------:R-:W-:Y:S01]  /*a5c0*/  IMAD.MOV.U32 R24, RZ, RZ, R7 ;  /* 0x000000ffff187224 */ /* 0x000fe200078e0007 */
[----:B------:R-:W-:Y:S01]  /*a5d0*/  MOV R25, RZ ;  /* 0x000000ff00197202 */ /* 0x000fe20000000f00 */
[----:B------:R-:W-:-:S06]  /*a5e0*/  UMOV UR38, URZ ;  /* 0x0000003f00267c82 */ /* 0x000fcc0008000000 */
.L_x_10344:
        /* <DEDUP_REMOVED lines=8> */
.L_x_10337:
[----:B------:R-:W-:Y:S01]  /*a670*/  ULDC UR4, c[0x0][0xc14] ;  /* 0x0003050000047ab9 */ /* 0x000fe20000000800 */
[----:B------:R-:W-:Y:S01]  /*a680*/  IMAD.MOV.U32 R17, RZ, RZ, 0x1 ;  /* 0x00000001ff117424 */ /* 0x000fe200078e00ff */
[----:B------:R-:W-:Y:S01]  /*a690*/  UISETP.GE.AND UP0, UPT, UR51, UR4, UPT ;  /* 0x000000043300728c */ /* 0x000fe2000bf06270 */
[----:B------:R-:W-:Y:S02]  /*a6a0*/  IMAD.MOV.U32 R28, RZ, RZ, RZ ;  /* 0x000000ffff1c7224 */ /* 0x000fe400078e00ff */
[----:B------:R-:W-:-:S03]  /*a6b0*/  IMAD.MOV.U32 R16, RZ, RZ, RZ ;  /* 0x000000ffff107224 */ /* 0x000fc600078e00ff */
[----:B------:R-:W-:-:S13]  /*a6c0*/  PLOP3.LUT P0, PT, PT, PT, UP0, 0x80, 0x0 ;  /* 0x000000000000781c */ /* 0x000fda0003f0f008 */
[----:B------:R-:W-:Y:S05]  /*a6d0*/  @P0 BRA `(.L_x_10345) ;  /* 0x0000002c00f40947 */ /* 0x000fea0003800000 */
[----:B0-----:R-:W0:Y:S01]  /*a6e0*/  S2R R0, SR_TID.X ;  /* 0x0000000000007919 */ /* 0x001e220000002100 */
[----:B------:R-:W-:Y:S01]  /*a6f0*/  IMAD.MOV.U32 R17, RZ, RZ, 0x1 ;  /* 0x00000001ff117424 */ /* 0x000fe200078e00ff */
[----:B------:R-:W-:Y:S01]  /*a700*/  ULOP3.LUT UR42, UR40, 0x1, URZ, 0xfc, !UPT ;  /* 0x00000001282a7892 */ /* 0x000fe2000f8efc3f */
[----:B------:R-:W-:Y:S01]  /*a710*/  IMAD.MOV.U32 R16, RZ, RZ, RZ ;  /* 0x000000ffff107224 */ /* 0x000fe200078e00ff */
[----:B------:R-:W1:Y:S01]  /*a720*/  S2R R6, SR_TID.X ;  /* 0x0000000000067919 */ /* 0x000e620000002100 */
[----:B------:R-:W-:Y:S01]  /*a730*/  IMAD.MOV.U32 R28, RZ, RZ, RZ ;  /* 0x000000ffff1c7224 */ /* 0x000fe200078e00ff */
[----:B------:R-:W-:Y:S01]  /*a740*/  ULOP3.LUT UR50, UR40, 0x2, URZ, 0xfc, !UPT ;  /* 0x0000000228327892 */ /* 0x000fe2000f8efc3f */
[----:B------:R-:W-:Y:S01]  /*a750*/  ULDC UR49, c[0x0][0xc] ;  /* 0x0000030000317ab9 */ /* 0x000fe20000000800 */
[----:B------:R-:W-:Y:S01]  /*a760*/  ULDC.64 UR54, c[0x0][0x198] ;  /* 0x0000660000367ab9 */ /* 0x000fe20000000a00 */
[----:B0-----:R-:W-:Y:S01]  /*a770*/  LOP3.LUT R2, R0, 0x7f, RZ, 0xc0, !PT ;  /* 0x0000007f00027812 */ /* 0x001fe200078ec0ff */
[----:B-1----:R-:W-:-:S03]  /*a780*/  IMAD.SHL.U32 R23, R6, 0x40, RZ ;  /* 0x0000004006177824 */ /* 0x002fc600078e00ff */
[----:B------:R-:W-:Y:S01]  /*a790*/  SHF.L.U32 R4, R2, 0x4, RZ ;  /* 0x0000000402047819 */ /* 0x000fe200000006ff */
[C---:B------:R-:W-:Y:S01]  /*a7a0*/  IMAD.SHL.U32 R2, R6.reuse, 0x20, RZ ;  /* 0x0000002006027824 */ /* 0x040fe200078e00ff */
[----:B------:R-:W-:Y:S01]  /*a7b0*/  SHF.R.U32.HI R0, RZ, 0x1, R6 ;  /* 0x00000001ff007819 */ /* 0x000fe20000011606 */
[----:B------:R-:W-:Y:S01]  /*a7c0*/  IMAD.SHL.U32 R7, R6, 0x4, RZ ;  /* 0x0000000406077824 */ /* 0x000fe200078e00ff */
[----:B------:R-:W-:Y:S02]  /*a7d0*/  LOP3.LUT R3, R23, 0x180, RZ, 0xc0, !PT ;  /* 0x0000018017037812 */ /* 0x000fe400078ec0ff */
[----:B------:R-:W-:Y:S02]  /*a7e0*/  LOP3.LUT R5, R4, 0x600, RZ, 0xc0, !PT ;  /* 0x0000060004057812 */ /* 0x000fe400078ec0ff */
[----:B------:R-:W-:Y:S02]  /*a7f0*/  LOP3.LUT R4, R2, 0x80, RZ, 0xc0, !PT ;  /* 0x0000008002047812 */ /* 0x000fe400078ec0ff */
[----:B------:R-:W-:Y:S01]  /*a800*/  LOP3.LUT R0, R3, 0x30, R0, 0xf8, !PT ;  /* 0x0000003003007812 */ /* 0x000fe200078ef800 */
[----:B------:R-:W-:Y:S01]  /*a810*/  IMAD.SHL.U32 R3, R6, 0x8, RZ ;  /* 0x0000000806037824 */ /* 0x000fe200078e00ff */
[----:B------:R-:W-:-:S02]  /*a820*/  LOP3.LUT R4, R4, 0x10, R6, 0xf8, !PT ;  /* 0x0000001004047812 */ /* 0x000fc400078ef806 */
[--C-:B------:R-:W-:Y:S02]  /*a830*/  LOP3.LUT R5, R5, 0x60, R2.reuse, 0xf8, !PT ;  /* 0x0000006005057812 */ /* 0x100fe400078ef802 */
[----:B------:R-:W-:Y:S02]  /*a840*/  LOP3.LUT R0, R0, 0x30, R3, 0x78, !PT ;  /* 0x0000003000007812 */ /* 0x000fe400078e7803 */
[----:B------:R-:W-:Y:S02]  /*a850*/  LOP3.LUT R4, R4, 0x10, R7, 0x78, !PT ;  /* 0x0000001004047812 */ /* 0x000fe400078e7807 */
[----:B------:R-:W-:Y:S02]  /*a860*/  LOP3.LUT R5, R5, 0x100, R2, 0xf8, !PT ;  /* 0x0000010005057812 */ /* 0x000fe400078ef802 */
[----:B------:R-:W-:Y:S02]  /*a870*/  LOP3.LUT R23, R0, 0x640, R23, 0xf8, !PT ;  /* 0x0000064000177812 */ /* 0x000fe400078ef817 */
[----:B------:R-:W-:-:S02]  /*a880*/  LOP3.LUT R22, R5, R4, RZ, 0xfc, !PT ;  /* 0x0000000405167212 */ /* 0x000fc400078efcff */
[----:B------:R-:W-:-:S07]  /*a890*/  LOP3.LUT R29, R6, 0x1f, RZ, 0xc0, !PT ;  /* 0x0000001f061d7812 */ /* 0x000fce00078ec0ff */
.L_x_10403:
[----:B------:R-:W-:Y:S01]  /*a8a0*/  ULDC.64 UR4, c[0x0][0xc60] ;  /* 0x0003180000047ab9 */ /* 0x000fe20000000a00 */
[----:B------:R-:W-:Y:S01]  /*a8b0*/  ULDC.64 UR6, c[0x0][0xa20] ;  /* 0x0002880000067ab9 */ /* 0x000fe20000000a00 */
[----:B------:R-:W-:Y:S01]  /*a8c0*/  UIMAD.WIDE UR4, UR51, 0x4, UR4 ;  /* 0x00000004330478a5 */ /* 0x000fe2000f8e0204 */
[----:B------:R-:W-:Y:S01]  /*a8d0*/  ULDC.64 UR8, c[0x0][0xa00] ;  /* 0x0002800000087ab9 */ /* 0x000fe20000000a00 */
[----:B------:R-:W-:Y:S01]  /*a8e0*/  ULDC.64 UR10, c[0x0][0xa08] ;  /* 0x00028200000a7ab9 */ /* 0x000fe20000000a00 */
[----:B------:R-:W-:Y:S01]  /*a8f0*/  IMAD.MOV.U32 R19, RZ, RZ, RZ ;  /* 0x000000ffff137224 */ /* 0x000fe200078e00ff */
[----:B------:R-:W-:Y:S02]  /*a900*/  ULDC UR44, c[0x0][0x2e0] ;  /* 0x0000b800002c7ab9 */ /* 0x000fe40000000800 */
[----:B------:R-:W-:Y:S01]  /*a910*/  MOV R2, UR4 ;  /* 0x0000000400027c02 */ /* 0x000fe20008000f00 */
[----:B0-----:R-:W-:Y:S01]  /*a920*/  IMAD.U32 R3, RZ, RZ, UR5 ;  /* 0x00000005ff037e24 */ /* 0x001fe2000f8e00ff */
[----:B------:R-:W-:-:S04]  /*a930*/  ULDC.64 UR4, c[0x0][0xa28] ;  /* 0x00028a0000047ab9 */ /* 0x000fc80000000a00 */
[----:B------:R-:W2:Y:S01]  /*a940*/  LDG.E R2, desc[UR52][R2.64] ;  /* 0x0000003402027981 */ /* 0x000ea2000c1e1900 */
[----:B------:R-:W-:Y:S02]  /*a950*/  UISETP.NE.U32.AND UP1, UPT, UR4, URZ, UPT ;  /* 0x0000003f0400728c */ /* 0x000fe4000bf25070 */
[----:B------:R-:W-:Y:S02]  /*a960*/  UISETP.NE.U32.AND UP0, UPT, UR6, URZ, UPT ;  /* 0x0000003f0600728c */ /* 0x000fe4000bf05070 */
[----:B------:R-:W-:Y:S02]  /*a970*/  UISETP.NE.AND.EX UP1, UPT, UR5, URZ, UPT, UP1 ;  /* 0x0000003f0500728c */ /* 0x000fe4000bf25310 */
[----:B------:R-:W-:Y:S02]  /*a980*/  UISETP.NE.AND.EX UP0, UPT, UR7, URZ, UPT, UP0 ;  /* 0x0000003f0700728c */ /* 0x000fe4000bf05300 */
[----:B------:R-:W-:Y:S02]  /*a990*/  UISETP.NE.U32.AND UP2, UPT, UR8, URZ, UPT ;  /* 0x0000003f0800728c */ /* 0x000fe4000bf45070 */
[----:B------:R-:W-:-:S02]  /*a9a0*/  PLOP3.LUT P1, PT, PT, PT, UP1, 0x80, 0x0 ;  /* 0x000000000000781c */ /* 0x000fc40003f2f018 */
[----:B------:R-:W-:Y:S01]  /*a9b0*/  UISETP.NE.AND.EX UP2, UPT, UR9, URZ, UPT, UP2 ;  /* 0x0000003f0900728c */ /* 0x000fe2000bf45320 */
[----:B------:R-:W-:Y:S02]  /*a9c0*/  PLOP3.LUT P3, PT, PT, PT, UP0, 0x80, 0x0 ;  /* 0x000000000000781c */ /* 0x000fe40003f6f008 */
        /* <DEDUP_REMOVED lines=10> */
[----:B------:R-:W-:-:S02]  /*aa70*/  @UP0 UIADD3 UR6, UP3, UR46, UR6, URZ ;  /* 0x000000062e060290 */ /* 0x000fc4000ff7e03f */
[----:B------:R-:W-:Y:S01]  /*aa80*/  IMAD.U32 R3, RZ, RZ, UR5 ;  /* 0x00000005ff037e24 */ /* 0x000fe2000f8e00ff */
[----:B------:R-:W-:Y:S02]  /*aa90*/  @UP2 ULEA UR4, UP1, UR48, UR8, 0x2 ;  /* 0x0000000830042291 */ /* 0x000fe4000f82103f */
[----:B------:R-:W-:Y:S02]  /*aaa0*/  @UP0 UIADD3.X UR7, UR47, UR7, URZ, UP3, !UPT ;  /* 0x000000072f070290 */ /* 0x000fe40009ffe43f */
[----:B------:R-:W-:Y:S01]  /*aab0*/  UIADD3 UR8, UP0, UR46, UR10, URZ ;  /* 0x0000000a2e087290 */ /* 0x000fe2000ff1e03f */
[----:B------:R0:W2:Y:S01]  /*aac0*/  @P1 LDG.E R0, desc[UR52][R2.64] ;  /* 0x0000003402001981 */ /* 0x0000a2000c1e1900 */
[----:B------:R-:W-:Y:S01]  /*aad0*/  @UP2 ULEA.HI.X UR5, UR48, UR9, UR12, 0x2, UP1 ;  /* 0x0000000930052291 */ /* 0x000fe200088f140c */
[----:B------:R-:W-:Y:S02]  /*aae0*/  IMAD.U32 R4, RZ, RZ, UR4 ;  /* 0x00000004ff047e24 */ /* 0x000fe4000f8e00ff */
[----:B0-----:R-:W-:Y:S01]  /*aaf0*/  IMAD.U32 R2, RZ, RZ, UR6 ;  /* 0x00000006ff027e24 */ /* 0x001fe2000f8e00ff */
[----:B------:R-:W-:Y:S01]  /*ab00*/  UIADD3.X UR6, UR47, UR11, URZ, UP0, !UPT ;  /* 0x0000000b2f067290 */ /* 0x000fe200087fe43f */
[----:B------:R-:W-:-:S02]  /*ab10*/  IMAD.U32 R3, RZ, RZ, UR7 ;  /* 0x00000007ff037e24 */ /* 0x000fc4000f8e00ff */
[----:B------:R-:W-:Y:S01]  /*ab20*/  IMAD.U32 R5, RZ, RZ, UR5 ;  /* 0x00000005ff057e24 */ /* 0x000fe2000f8e00ff */
[----:B------:R-:W-:Y:S02]  /*ab30*/  ULDC.64 UR4, c[0x0][0x3f8] ;  /* 0x0000fe0000047ab9 */ /* 0x000fe40000000a00 */
[----:B------:R0:W3:Y:S04]  /*ab40*/  @P3 LDG.E R7, desc[UR52][R2.64] ;  /* 0x0000003402073981 */ /* 0x0000e8000c1e1900 */
[----:B------:R1:W5:Y:S01]  /*ab50*/  @P2 LDG.E R19, desc[UR52][R4.64] ;  /* 0x0000003404132981 */ /* 0x000362000c1e1900 */
[----:B0-----:R-:W-:Y:S01]  /*ab60*/  MOV R2, UR8 ;  /* 0x0000000800027c02 */ /* 0x001fe20008000f00 */
[----:B------:R-:W-:-:S05]  /*ab70*/  IMAD.U32 R3, RZ, RZ, UR6 ;  /* 0x00000006ff037e24 */ /* 0x000fca000f8e00ff */
[----:B------:R1:W5:Y:S01]  /*ab80*/  @P0 LDG.E R6, desc[UR52][R2.64] ;  /* 0x0000003402060981 */ /* 0x000362000c1e1900 */
[----:B------:R-:W-:-:S03]  /*ab90*/  UISETP.NE.U32.AND UP0, UPT, UR4, URZ, UPT ;  /* 0x0000003f0400728c */ /* 0x000fc6000bf05070 */
[----:B------:R-:W-:Y:S01]  /*aba0*/  ULDC UR4, c[0x0][0x404] ;  /* 0x0001010000047ab9 */ /* 0x000fe20000000800 */
[----:B------:R-:W-:-:S04]  /*abb0*/  UISETP.NE.AND.EX UP0, UPT, UR5, URZ, UPT, UP0 ;  /* 0x0000003f0500728c */ /* 0x000fc8000bf05300 */
[----:B------:R-:W-:-:S04]  /*abc0*/  USEL UR4, UR4, 0x1, UP0 ;  /* 0x0000000104047887 */ /* 0x000fc80008000000 */
[----:B------:R-:W-:Y:S01]  /*abd0*/  UIMAD UR44, UR4, UR44, URZ ;  /* 0x0000002c042c72a4 */ /* 0x000fe2000f8e023f */
[----:B------:R-:W-:Y:S01]  /*abe0*/  UMOV UR45, URZ ;  /* 0x0000003f002d7c82 */ /* 0x000fe20008000000 */
[----:B--2---:R-:W-:-:S05]  /*abf0*/  @P1 R2UR UR45, R0 ;  /* 0x00000000002d12ca */ /* 0x004fca00000e0000 */
        /* <DEDUP_REMOVED lines=8> */
.L_x_10346:
[----:B------:R-:W-:Y:S01]  /*ac80*/  UIADD3 UR44, -UR45, UR44, URZ ;  /* 0x0000002c2d2c7290 */ /* 0x000fe2000fffe13f */
[----:B------:R-:W-:Y:S01]  /*ac90*/  BSSY B6, `(.L_x_10347) ;  /* 0x000020d000067945 */ /* 0x000fe20003800000 */
[----:B------:R-:W-:Y:S01]  /*aca0*/  UMOV UR4, URZ ;  /* 0x0000003f00047c82 */ /* 0x000fe20008000000 */
[----:B-----5:R-:W-:Y:S01]  /*acb0*/  @P0 R2UR UR4, R6 ;  /* 0x00000000060402ca */ /* 0x020fe200000e0000 */
[----:B------:R-:W-:Y:S02]  /*acc0*/  UIADD3 UR6, UR44, 0x9f, URZ ;  /* 0x0000009f2c067890 */ /* 0x000fe4000fffe03f */
[----:B------:R-:W-:Y:S02]  /*acd0*/  ISETP.LT.AND P0, PT, RZ, UR44, PT ;  /* 0x0000002cff007c0c */ /* 0x000fe4000bf01270 */
[----:B------:R-:W-:-:S04]  /*ace0*/  UIMAD.WIDE UR6, UR6, 0x66666667, URZ ;  /* 0x66666667060678a5 */ /* 0x000fc8000f8e023f */
[----:B------:R-:W-:-:S04]  /*acf0*/  USHF.R.U32.HI UR43, URZ, 0x1f, UR7 ;  /* 0x0000001f3f2b7899 */ /* 0x000fc80008011607 */
[----:B------:R-:W-:Y:S02]  /*ad00*/  UIADD3 UR45, UR4, UR45, URZ ;  /* 0x0000002d042d7290 */ /* 0x000fe4000fffe03f */
[----:B------:R-:W-:Y:S01]  /*ad10*/  ULEA.HI.SX32 UR43, UR7, UR43, 0x1a ;  /* 0x0000002b072b7291 */ /* 0x000fe2000f8fd23f */
[----:B------:R-:W-:Y:S11]  /*ad20*/  @P0 BRA `(.L_x_10348) ;  /* 0x0000000000440947 */ /* 0x000ff60003800000 */
        /* <DEDUP_REMOVED lines=17> */
.L_x_10348:
        /* <DEDUP_REMOVED lines=13> */
[----:B------:R-:W0:Y:S01]  /*af10*/  LDC.64 R2, c[0x4][R2] ;  /* 0x0100000002027b82 */ /* 0x000e220000000a00 */
[----:B------:R-:W-:Y:S01]  /*af20*/  ULDC.64 UR4, c[0x4][0x8] ;  /* 0x0100020000047ab9 */ /* 0x000fe20000000a00 */
        /* <DEDUP_REMOVED lines=8> */
.L_x_10350:
[----:B------:R-:W-:-:S06]  /*afb0*/  UIADD3 UR4, UR41, 0x6000, URZ ;  /* 0x0000600029047890 */ /* 0x000fcc000fffe03f */
[----:B------:R-:W-:-:S05]  /*afc0*/  IMAD.U32 R18, RZ, RZ, UR4 ;  /* 0x00000004ff127e24 */ /* 0x000fca000f8e00ff */
[----:B------:R-:W-:-:S13]  /*afd0*/  LOP3.LUT P0, RZ, R18, 0x1bf, RZ, 0xc0, !PT ;  /* 0x000001bf12ff7812 */ /* 0x000fda000780c0ff */
[----:B------:R-:W-:Y:S05]  /*afe0*/  @!P0 BRA `(.L_x_10351) ;  /* 0x0000000000408947 */ /* 0x000fea0003800000 */
[----:B------:R-:W-:Y:S01]  /*aff0*/  MOV R2, 0x0 ;  /* 0x0000000000027802 */ /* 0x000fe20000000f00 */
[----:B------:R-:W-:Y:S01]  /*b000*/  ULDC.64 UR4, c[0x4][0x1c8] ;  /* 0x0100720000047ab9 */ /* 0x000fe20000000a00 */
[----:B------:R-:W-:Y:S01]  /*b010*/  ULDC.64 UR6, c[0x4][0x1d0] ;  /* 0x0100740000067ab9 */ /* 0x000fe20000000a00 */
[----:B------:R-:W-:Y:S01]  /*b020*/  MOV R4, UR4 ;  /* 0x0000000400047c02 */ /* 0x000fe20008000f00 */
[----:B------:R-:W-:Y:S01]  /*b030*/  IMAD.U32 R5, RZ, RZ, UR5 ;  /* 0x00000005ff057e24 */ /* 0x000fe2000f8e00ff */
[----:B------:R-:W-:Y:S01]  /*b040*/  ULDC.64 UR4, c[0x4][0x10] ;  /* 0x0100040000047ab9 */ /* 0x000fe20000000a00 */
        /* <DEDUP_REMOVED lines=10> */
.L_x_10351:
        /* <DEDUP_REMOVED lines=9> */
[----:B------:R-:W0:Y:S01]  /*b180*/  LDC.64 R2, c[0x4][R2] ;  /* 0x0100000002027b82 */ /* 0x000e220000000a00 */
[----:B------:R-:W-:Y:S01]  /*b190*/  ULDC.64 UR4, c[0x4][0x18] ;  /* 0x0100060000047ab9 */ /* 0x000fe20000000a00 */
[----:B------:R-:W-:Y:S01]  /*b1a0*/  IMAD.U32 R6, RZ, RZ, UR6 ;  /* 0x00000006ff067e24 */ /* 0x000fe2000f8e00ff */
[----:B------:R-:W-:Y:S01]  /*b1b0*/  MOV R11, UR5 ;  /* 0x00000005000b7c02 */ /* 0x000fe20008000f00 */
[----:B------:R-:W-:-:S02]  /*b1c0*/  IMAD.U32 R7, RZ, RZ, UR7 ;  /* 0x00000007ff077e24 */ /* 0x000fc4000f8e00ff */
[----:B------:R-:W-:Y:S02]  /*b1d0*/  IMAD.U32 R10, RZ, RZ, UR4 ;  /* 0x00000004ff0a7e24 */ /* 0x000fe4000f8e00ff */
[----:B------:R-:W-:Y:S02]  /*b1e0*/  IMAD.MOV.U32 R8, RZ, RZ, 0x70 ;  /* 0x00000070ff087424 */ /* 0x000fe400078e00ff */
[----:B------:R-:W-:Y:S02]  /*b1f0*/  IMAD.MOV.U32 R12, RZ, RZ, 0x1 ;  /* 0x00000001ff0c7424 */ /* 0x000fe400078e00ff */
[----:B------:R-:W-:-:S07]  /*b200*/  IMAD.MOV.U32 R13, RZ, RZ, RZ ;  /* 0x000000ffff0d7224 */ /* 0x000fce00078e00ff */
[----:B------:R-:W-:-:S07]  /*b210*/  LEPC R20, `(.L_x_10352) ;  /* 0x000000001014794e */ /* 0x000fce0000000000 */
[----:B0-----:R-:W-:Y:S05]  /*b220*/  CALL.ABS.NOINC R2 ;  /* 0x0000000002007343 */ /* 0x001fea0003c00000 */
.L_x_10352:
[----:B------:R-:W-:-:S13]  /*b230*/  LOP3.LUT P6, RZ, R18, 0x1bf, RZ, 0xc0, !PT ;  /* 0x000001bf12ff7812 */ /* 0x000fda00078cc0ff */
        /* <DEDUP_REMOVED lines=17> */
.L_x_10353:
[----:B------:R-:W-:Y:S01]  /*b350*/  ULDC.64 UR4, c[0x0][0x9f8] ;  /* 0x00027e0000047ab9 */ /* 0x000fe20000000a00 */
[----:B------:R-:W-:Y:S01]  /*b360*/  IMAD.U32 R18, RZ, RZ, UR48 ;  /* 0x00000030ff127e24 */ /* 0x000fe2000f8e00ff */
[----:B------:R-:W-:Y:S01]  /*b370*/  UISETP.NE.U32.AND UP0, UPT, UR4, URZ, UPT ;  /* 0x0000003f0400728c */ /* 0x000fe2000bf05070 */
[----:B------:R-:W0:Y:S01]  /*b380*/  S2R R26, SR_TID.X ;  /* 0x00000000001a7919 */ /* 0x000e220000002100 */
[----:B------:R-:W1:Y:S01]  /*b390*/  LDC R0, c[0x0][0x428] ;  /* 0x00010a00ff007b82 */ /* 0x000e620000000800 */
[----:B------:R-:W-:Y:S01]  /*b3a0*/  IMAD R25, R25, 0xc0, R19 ;  /* 0x000000c019197824 */ /* 0x000fe200078e0213 */
[----:B------:R-:W-:Y:S01]  /*b3b0*/  UISETP.NE.AND.EX UP0, UPT, UR5, URZ, UPT, UP0 ;  /* 0x0000003f0500728c */ /* 0x000fe2000bf05300 */
[----:B------:R-:W-:-:S05]  /*b3c0*/  ULDC.64 UR6, c[0x0][0xa08] ;  /* 0x0002820000067ab9 */ /* 0x000fca0000000a00 */
[----:B------:R-:W-:Y:S01]  /*b3d0*/  PLOP3.LUT P0, PT, PT, PT, UP0, 0x80, 0x0 ;  /* 0x000000000000781c */ /* 0x000fe20003f0f008 */
[----:B------:R-:W2:Y:S04]  /*b3e0*/  LDC.64 R4, c[0x0][0x3f8] ;  /* 0x0000fe00ff047b82 */ /* 0x000ea80000000a00 */
[----:B------:R-:W-:-:S04]  /*b3f0*/  @UP0 UIADD3 UR4, UP1, UR46, UR4, URZ ;  /* 0x000000042e040290 */ /* 0x000fc8000ff3e03f */
[----:B------:R-:W-:Y:S02]  /*b400*/  @UP0 UIADD3.X UR5, UR47, UR5, URZ, UP1, !UPT ;  /* 0x000000052f050290 */ /* 0x000fe40008ffe43f */
[----:B------:R-:W-:-:S04]  /*b410*/  MOV R2, UR4 ;  /* 0x0000000400027c02 */ /* 0x000fc80008000f00 */
[----:B------:R-:W-:Y:S01]  /*b420*/  IMAD.U32 R3, RZ, RZ, UR5 ;  /* 0x00000005ff037e24 */ /* 0x000fe2000f8e00ff */
[----:B-1----:R-:W-:Y:S01]  /*b430*/  ISETP.NE.AND P2, PT, R0, 0x1, PT ;  /* 0x000000010000780c */ /* 0x002fe20003f45270 */
[----:B------:R-:W-:-:S03]  /*b440*/  ULDC.64 UR4, c[0x0][0xa00] ;  /* 0x0002800000047ab9 */ /* 0x000fc60000000a00 */
[----:B------:R1:W3:Y:S01]  /*b450*/  @P0 LDG.E R18, desc[UR52][R2.64] ;  /* 0x0000003402120981 */ /* 0x0002e2000c1e1900 */
[----:B0-----:R-:W-:-:S04]  /*b460*/  LOP3.LUT R21, R26, 0x7f, RZ, 0xc0, !PT ;  /* 0x0000007f1a157812 */ /* 0x001fc800078ec0ff */
[----:B------:R-:W-:Y:S02]  /*b470*/  ISETP.NE.AND P1, PT, R21, RZ, PT ;  /* 0x000000ff1500720c */ /* 0x000fe40003f25270 */
[----:B------:R-:W-:Y:S02]  /*b480*/  ISETP.NE.U32.AND P0, PT, RZ, UR4, PT ;  /* 0x00000004ff007c0c */ /* 0x000fe4000bf05070 */
[----:B------:R-:W0:Y:S02]  /*b490*/  @P2 LDC R0, c[0x0][0x42c] ;  /* 0x00010b00ff002b82 */ /* 0x000e240000000800 */
[----:B------:R-:W-:-:S06]  /*b4a0*/  ISETP.NE.AND.EX P0, PT, RZ, UR5, PT, P0 ;  /* 0x00000005ff007c0c */ /* 0x000fcc000bf05300 */
[----:B-1----:R-:W1:Y:S01]  /*b4b0*/  @P2 LDC R3, c[0x0][0x430] ;  /* 0x00010c00ff032b82 */ /* 0x002e620000000800 */
[----:B------:R-:W-:Y:S01]  /*b4c0*/  SEL R6, RZ, UR48, P0 ;  /* 0x00000030ff067c07 */ /* 0x000fe20008000000 */
[----:B------:R-:W-:Y:S01]  /*b4d0*/  VOTEU.ALL UP1, P1 ;  /* 0x00000000003f7886 */ /* 0x000fe20000820000 */
[----:B------:R-:W-:Y:S02]  /*b4e0*/  R2UR UR37, R25 ;  /* 0x00000000192572ca */ /* 0x000fe400000e0000 */
[----:B------:R-:W-:Y:S02]  /*b4f0*/  R2UR UR39, R6 ;  /* 0x00000000062772ca */ /* 0x000fe400000e0000 */
[----:B------:R-:W-:-:S04]  /*b500*/  @!UP1 UIADD3 UR4, UP0, UR54, 0x270, URZ ;  /* 0x0000027036049890 */ /* 0x000fc8000ff1e03f */
[----:B------:R-:W-:Y:S01]  /*b510*/  @!UP1 UIADD3.X UR5, URZ, UR55, URZ, UP0, !UPT ;  /* 0x000000373f059290 */ /* 0x000fe200087fe43f */
[----:B--2---:R-:W-:Y:S01]  /*b520*/  LOP3.LUT P0, RZ, R4, UR6, RZ, 0xfc, !PT ;  /* 0x0000000604ff7c12 */ /* 0x004fe2000f80fcff */
[----:B------:R-:W-:Y:S01]  /*b530*/  UMOV UR36, URZ ;  /* 0x0000003f00247c82 */ /* 0x000fe20008000000 */
[----:B------:R-:W-:Y:S01]  /*b540*/  SHF.R.U32.HI R7, RZ, 0x5, R26 ;  /* 0x00000005ff077819 */ /* 0x000fe2000001161a */
[----:B0-----:R-:W-:Y:S01]  /*b550*/  @P2 IMAD.HI.U32 R0, R0, UR38, RZ ;  /* 0x0000002600002c27 */ /* 0x001fe2000f8e00ff */
[----:B------:R-:W-:-:S04]  /*b560*/  LOP3.LUT P0, RZ, R5, UR7, RZ, 0xfc, P0 ;  /* 0x0000000705ff7c12 */ /* 0x000fc8000800fcff */
[----:B------:R0:W-:Y:S01]  /*b570*/  @!UP1 UTMAPF.L2.4D [UR36], [UR4] ;  /* 0x00000024040095b8 */ /* 0x0001e20008018000 */
[----:B------:R-:W-:Y:S01]  /*b580*/  IMAD.U32 R19, RZ, RZ, UR38 ;  /* 0x00000026ff137e24 */ /* 0x000fe2000f8e00ff */
[----:B------:R-:W-:Y:S02]  /*b590*/  LOP3.LUT R7, R7, 0x3, RZ, 0xc0, !PT ;  /* 0x0000000307077812 */ /* 0x000fe400078ec0ff */
[----:B-1----:R-:W-:Y:S01]  /*b5a0*/  @P2 SHF.R.U32.HI R19, RZ, R3, R0 ;  /* 0x00000003ff132219 */ /* 0x002fe20000011600 */
[----:B0-----:R-:W-:Y:S01]  /*b5b0*/  UMOV UR4, 0xffffffff ;  /* 0xffffffff00047882 */ /* 0x001fe20000000000 */
[----:B---3--:R-:W-:Y:S02]  /*b5c0*/  SHF.R.S32.HI R20, RZ, 0x1f, R18 ;  /* 0x0000001fff147819 */ /* 0x008fe40000011412 */
[----:B------:R-:W-:Y:S01]  /*b5d0*/  SEL R0, R18, RZ, !P0 ;  /* 0x000000ff12007207 */ /* 0x000fe20004000000 */
[----:B------:R-:W-:Y:S06]  /*b5e0*/  BRA.DIV UR4, `(.L_x_10354) ;  /* 0x0000002604987947 */ /* 0x000fec000b800000 */
[----:B------:R0:W1:Y:S02]  /*b5f0*/  SHFL.IDX PT, R14, R7, RZ, 0x1f ;  /* 0x00001fff070e7589 */ /* 0x00006400000e0000 */
.L_x_10422:
[----:B-1----:R-:W-:Y:S02]  /*b600*/  ISETP.NE.AND P0, PT, R14, RZ, PT ;  /* 0x000000ff0e00720c */ /* 0x002fe40003f05270 */
[----:B------:R-:W-:-:S11]  /*b610*/  PLOP3.LUT P6, PT, PT, PT, PT, 0x8, 0x0 ;  /* 0x000000000000781c */ /* 0x000fd60003fce170 */
[----:B------:R-:W-:Y:S05]  /*b620*/  @P0 BRA `(.L_x_10355) ;  /* 0x0000000400780947 */ /* 0x000fea0003800000 */
[----:B------:R-:W-:-:S06]  /*b630*/  UIADD3 UR4, UR43, -0x1, URZ ;  /* 0xffffffff2b047890 */ /* 0x000fcc000fffe03f */
[----:B0-----:R-:W-:Y:S01]  /*b640*/  IMAD.U32 R7, RZ, RZ, UR4 ;  /* 0x00000004ff077e24 */ /* 0x001fe2000f8e00ff */
[----:B------:R-:W-:-:S03]  /*b650*/  UMOV UR4, 0xffffffff ;  /* 0xffffffff00047882 */ /* 0x000fc60000000000 */
[----:B------:R-:W-:Y:S05]  /*b660*/  BRA.DIV UR4, `(.L_x_10356) ;  /* 0x0000002604987947 */ /* 0x000fea000b800000 */
[----:B------:R-:W-:-:S13]  /*b670*/  ELECT P6, URZ, PT ;  /* 0x00000000003f782f */ /* 0x000fda00038c0000 */
.L_x_10425:
[----:B------:R-:W-:Y:S05]  /*b680*/  @!P6 BRA `(.L_x_10357) ;  /* 0x00000004001ce947 */ /* 0x000fea0003800000 */
[----:B------:R-:W-:-:S04]  /*b690*/  ISETP.NE.U32.AND P0, PT, R4, RZ, PT ;  /* 0x000000ff0400720c */ /* 0x000fc80003f05070 */
[----:B------:R-:W-:-:S13]  /*b6a0*/  ISETP.NE.AND.EX P0, PT, R5, RZ, PT, P0 ;  /* 0x000000ff0500720c */ /* 0x000fda0003f05300 */
        /* <DEDUP_REMOVED lines=17> */
[----:B------:R-:W-:-:S05]  /*b7c0*/  IADD3 R2, -R9, RZ, RZ ;  /* 0x000000ff09027210 */ /* 0x000fca0007ffe1ff */
[----:B------:R-:W-:-:S07]  /*b7d0*/  IMAD R7, R8, R2, R7 ;  /* 0x0000000208077224 */ /* 0x000fce00078e0207 */
.L_x_10358:
[----:B0-----:R-:W-:Y:S02]  /*b7e0*/  LEA R5, R16, UR41, 0x3 ;  /* 0x0000002910057c11 */ /* 0x001fe4000f8e18ff */
[----:B------:R-:W-:Y:S02]  /*b7f0*/  SHF.L.U32 R2, R17, 0x1f, RZ ;  /* 0x0000001f11027819 */ /* 0x000fe400000006ff */
[----:B------:R-:W-:Y:S02]  /*b800*/  ISETP.NE.AND P0, PT, R21, RZ, PT ;  /* 0x000000ff1500720c */ /* 0x000fe40003f05270 */
[----:B------:R-:W0:Y:S02]  /*b810*/  SYNCS.PHASECHK.TRANS64.TRYWAIT P2, [R5+URZ+0x13280], R2 ;  /* 0x01328002050075a7 */ /* 0x000e24000804017f */
[----:B0-----:R-:W-:Y:S09]  /*b820*/  @!P2 BRA `(.L_x_10359) ;  /* 0x000000240048a947 */ /* 0x001ff20003800000 */
.L_x_10426:
[----:B------:R-:W-:Y:S05]  /*b830*/  @P0 BRA `(.L_x_10360) ;  /* 0x0000000000140947 */ /* 0x000fea0003800000 */
[----:B------:R-:W-:Y:S01]  /*b840*/  ISETP.NE.AND P2, PT, R29, RZ, PT ;  /* 0x000000ff1d00720c */ /* 0x000fe20003f45270 */
[----:B------:R-:W-:-:S04]  /*b850*/  IMAD.MOV.U32 R3, RZ, RZ, 0x2800 ;  /* 0x00002800ff037424 */ /* 0x000fc800078e00ff */
[----:B------:R1:W-:Y:S08]  /*b860*/  SYNCS.ARRIVE.TRANS64 RZ, [R5+URZ+0x13270], R3 ;  /* 0x0132700305ff79a7 */ /* 0x0003f0000800003f */
[----:B------:R-:W-:Y:S05]  /*b870*/  @!P2 BRA `(.L_x_10360) ;  /* 0x000000000004a947 */ /* 0x000fea0003800000 */
[----:B------:R-:W-:Y:S01]  /*b880*/  BPT.TRAP 0x1 ;  /* 0x000000040000795c */ /* 0x000fe20000300000 */
.L_x_10360:
[----:B-1----:R-:W-:Y:S01]  /*b890*/  IMAD.U32 R3, RZ, RZ, UR41 ;  /* 0x00000029ff037e24 */ /* 0x002fe2000f8e00ff */
[----:B------:R-:W-:Y:S01]  /*b8a0*/  R2UR UR9, R5 ;  /* 0x00000000050972ca */ /* 0x000fe200000e0000 */
[----:B------:R-:W-:Y:S01]  /*b8b0*/  IMAD.MOV.U32 R4, RZ, RZ, 0xa0 ;  /* 0x000000a0ff047424 */ /* 0x000fe200078e00ff */
[----:B------:R-:W-:Y:S01]  /*b8c0*/  R2UR UR12, R19 ;  /* 0x00000000130c72ca */ /* 0x000fe200000e0000 */
[----:B------:R-:W-:Y:S01]  /*b8d0*/  IMAD R3, R16, 0x2800, R3 ;  /* 0x0000280010037824 */ /* 0x000fe200078e0203 */
[----:B-----5:R-:W-:Y:S01]  /*b8e0*/  R2UR UR13, R0 ;  /* 0x00000000000d72ca */ /* 0x020fe200000e0000 */
[----:B------:R-:W-:Y:S01]  /*b8f0*/  IMAD R7, R7, R4, UR45 ;  /* 0x0000002d07077e24 */ /* 0x000fe2000f8e0204 */
[----:B------:R-:W-:Y:S02]  /*b900*/  UIADD3 UR4, UP0, UR54, 0x470, URZ ;  /* 0x0000047036047890 */ /* 0x000fe4000ff1e03f */
[----:B------:R-:W-:Y:S01]  /*b910*/  R2UR UR8, R3 ;  /* 0x00000000030872ca */ /* 0x000fe200000e0000 */
[----:B------:R-:W-:Y:S01]  /*b920*/  UMOV UR6, 0x0 ;  /* 0x0000000000067882 */ /* 0x000fe20000000000 */
[----:B------:R-:W-:Y:S01]  /*b930*/  R2UR UR11, R7 ;  /* 0x00000000070b72ca */ /* 0x000fe200000e0000 */
[----:B------:R-:W-:-:S02]  /*b940*/  UIADD3.X UR5, URZ, UR55, URZ, UP0, !UPT ;  /* 0x000000373f057290 */ /* 0x000fc400087fe43f */
[----:B------:R-:W-:Y:S01]  /*b950*/  UIADD3 UR9, UR9, 0x13270, URZ ;  /* 0x0001327009097890 */ /* 0x000fe2000fffe03f */
[----:B------:R-:W-:Y:S01]  /*b960*/  UMOV UR7, 0x14f00000 ;  /* 0x14f0000000077882 */ /* 0x000fe20000000000 */
[----:B------:R-:W-:-:S06]  /*b970*/  UMOV UR10, URZ ;  /* 0x0000003f000a7c82 */ /* 0x000fcc0008000000 */
[----:B------:R-:W-:-:S09]  /*b980*/  UIADD3 UR8, UR8, 0x6000, URZ ;  /* 0x0000600008087890 */ /* 0x000fd2000fffe03f */
[----:B------:R1:W-:Y:S01]  /*b990*/  UTMALDG.4D [UR8], [UR4], desc[UR6] ;  /* 0x00000608040075b4 */ /* 0x0003e20008019000 */
[----:B------:R-:W2:Y:S02]  /*b9a0*/  SYNCS.PHASECHK.TRANS64.TRYWAIT P2, [R5+URZ+0x13240], R2 ;  /* 0x01324002050075a7 */ /* 0x000ea4000804017f */
[----:B-12---:R-:W-:Y:S05]  /*b9b0*/  @!P2 BRA `(.L_x_10361) ;  /* 0x0000002000f8a947 */ /* 0x006fea0003800000 */
.L_x_10427:
[----:B------:R-:W-:Y:S05]  /*b9c0*/  @P0 BRA `(.L_x_10362) ;  /* 0x0000000000140947 */ /* 0x000fea0003800000 */
[----:B------:R-:W-:Y:S01]  /*b9d0*/  ISETP.NE.AND P0, PT, R29, RZ, PT ;  /* 0x000000ff1d00720c */ /* 0x000fe20003f05270 */
[----:B01----:R-:W-:-:S04]  /*b9e0*/  IMAD.MOV.U32 R2, RZ, RZ, 0x2800 ;  /* 0x00002800ff027424 */ /* 0x003fc800078e00ff */
[----:B------:R2:W-:Y:S08]  /*b9f0*/  SYNCS.ARRIVE.TRANS64 RZ, [R5+URZ+0x13230], R2 ;  /* 0x0132300205ff79a7 */ /* 0x0005f0000800003f */
[----:B------:R-:W-:Y:S05]  /*ba00*/  @!P0 BRA `(.L_x_10362) ;  /* 0x0000000000048947 */ /* 0x000fea0003800000 */
[----:B------:R-:W-:Y:S01]  /*ba10*/  BPT.TRAP 0x1 ;  /* 0x000000040000795c */ /* 0x000fe20000300000 */
.L_x_10362:
        /* <DEDUP_REMOVED lines=13> */
[----:B---3--:R-:W-:Y:S01]  /*baf0*/  NOP ;  /* 0x0000000000007918 */ /* 0x008fe20000000000 */
.L_x_10357:
        /* <DEDUP_REMOVED lines=11> */
[----:B012---:R-:W-:Y:S01]  /*bbb0*/  @P0 IMAD.MOV.U32 R2, RZ, RZ, 0x3000 ;  /* 0x00003000ff020424 */ /* 0x007fe200078e00ff */
[----:B------:R-:W-:Y:S01]  /*bbc0*/  @P0 R2UR UR13, R6 ;  /* 0x00000000060d02ca */ /* 0x000fe200000e0000 */
[----:B------:R-:W-:Y:S02]  /*bbd0*/  UMOV UR12, UR38 ;  /* 0x00000026000c7c82 */ /* 0x000fe40008000000 */
[----:B------:R1:W-:Y:S10]  /*bbe0*/  @P0 SYNCS.ARRIVE.TRANS64 RZ, [UR41+0x13200], R2 ;  /* 0x01320002ffff09a7 */ /* 0x0003f40008000029 */
[----:B------:R1:W-:Y:S02]  /*bbf0*/  UTMALDG.4D [UR8], [UR4], desc[UR6] ;  /* 0x00000608040075b4 */ /* 0x0003e40008019000 */
[----:B-1----:R-:W-:Y:S01]  /*bc00*/  NOP ;  /* 0x0000000000007918 */ /* 0x002fe20000000000 */
.L_x_10355:
[----:B------:R-:W-:Y:S01]  /*bc10*/  VIADD R28, R28, 0x1 ;  /* 0x000000011c1c7836 */ /* 0x000fe20000000000 */
[----:B------:R-:W-:Y:S04]  /*bc20*/  BSSY B0, `(.L_x_10363) ;  /* 0x0000007000007945 */ /* 0x000fe80003800000 */
[----:B------:R-:W-:-:S04]  /*bc30*/  LEA.HI R2, R28, R28, RZ, 0x1 ;  /* 0x0000001c1c027211 */ /* 0x000fc800078f08ff */
[----:B------:R-:W-:-:S04]  /*bc40*/  LOP3.LUT R3, R2, 0xfffffffe, RZ, 0xc0, !PT ;  /* 0xfffffffe02037812 */ /* 0x000fc800078ec0ff */
[----:B------:R-:W-:-:S04]  /*bc50*/  IADD3 R2, R28, -R3, RZ ;  /* 0x800000031c027210 */ /* 0x000fc80007ffe0ff */
[----:B------:R-:W-:-:S04]  /*bc60*/  SHF.L.U32 R2, R2, 0x1f, RZ ;  /* 0x0000001f02027819 */ /* 0x000fc800000006ff */
[----:B------:R-:W1:Y:S02]  /*bc70*/  SYNCS.PHASECHK.TRANS64.TRYWAIT P0, [UR41+0x13220], R2 ;  /* 0x01322002ff0075a7 */ /* 0x000e640008000169 */
[----:B-1----:R-:W-:Y:S05]  /*bc80*/  @!P0 BRA `(.L_x_10364) ;  /* 0x0000002000588947 */ /* 0x002fea0003800000 */
.L_x_10428:
[----:B------:R-:W-:Y:S05]  /*bc90*/  BSYNC B0 ;  /* 0x0000000000007941 */ /* 0x000fea0003800000 */
.L_x_10363:
[----:B------:R-:W-:-:S06]  /*bca0*/  UISETP.GE.AND UP0, UPT, UR44, 0xa1, UPT ;  /* 0x000000a12c00788c */ /* 0x000fcc000bf06270 */
[----:B------:R-:W-:-:S13]  /*bcb0*/  PLOP3.LUT P0, PT, PT, PT, UP0, 0x80, 0x0 ;  /* 0x000000000000781c */ /* 0x000fda0003f0f008 */
[----:B------:R-:W-:Y:S05]  /*bcc0*/  @!P0 BRA `(.L_x_10365) ;  /* 0x0000000800cc8947 */ /* 0x000fea0003800000 */
[----:B------:R-:W-:Y:S01]  /*bcd0*/  UIADD3 UR4, UR43, -0x2, URZ ;  /* 0xfffffffe2b047890 */ /* 0x000fe2000fffe03f */
[----:B------:R-:W-:Y:S02]  /*bce0*/  IMAD.MOV.U32 R8, RZ, RZ, R17 ;  /* 0x000000ffff087224 */ /* 0x000fe400078e0011 */
[----:B-1----:R-:W-:-:S03]  /*bcf0*/  IMAD.MOV.U32 R3, RZ, RZ, R16 ;  /* 0x000000ffff037224 */ /* 0x002fc600078e0010 */
[----:B------:R-:W-:-:S07]  /*bd00*/  IMAD.U32 R2, RZ, RZ, UR4 ;  /* 0x00000004ff027e24 */ /* 0x000fce000f8e00ff */
.L_x_10385:
        /* <DEDUP_REMOVED lines=9> */
[----:B------:R-:W-:Y:S01]  /*bda0*/  LEA R9, R16, UR41, 0x3 ;  /* 0x0000002910097c11 */ /* 0x000fe2000f8e18ff */
[----:B------:R-:W-:Y:S01]  /*bdb0*/  IMAD.MOV.U32 R11, RZ, RZ, R2 ;  /* 0x000000ffff0b7224 */ /* 0x000fe200078e0002 */
[----:B------:R-:W-:Y:S02]  /*bdc0*/  ISETP.NE.U32.AND P0, PT, RZ, UR4, PT ;  /* 0x00000004ff007c0c */ /* 0x000fe4000bf05070 */
[----:B------:R-:W-:Y:S02]  /*bdd0*/  SHF.L.U32 R10, R17, 0x1f, RZ ;  /* 0x0000001f110a7819 */ /* 0x000fe400000006ff */
[----:B------:R-:W-:-:S13]  /*bde0*/  ISETP.NE.AND.EX P0, PT, RZ, UR5, PT, P0 ;  /* 0x00000005ff007c0c */ /* 0x000fda000bf05300 */
[----:B------:R-:W-:Y:S05]  /*bdf0*/  @!P0 BRA `(.L_x_10368) ;  /* 0x0000000000488947 */ /* 0x000fea0003800000 */
[----:B------:R-:W1:Y:S01]  /*be00*/  LDC R11, c[0x0][0x41c] ;  /* 0x00010700ff0b7b82 */ /* 0x000e620000000800 */
[----:B------:R-:W-:Y:S01]  /*be10*/  IMAD.MOV.U32 R13, RZ, RZ, R2 ;  /* 0x000000ffff0d7224 */ /* 0x000fe200078e0002 */
[----:B------:R-:W-:Y:S02]  /*be20*/  ULDC.64 UR6, c[0x0][0x408] ;  /* 0x0001020000067ab9 */ /* 0x000fe40000000a00 */
[----:B0-----:R-:W-:-:S04]  /*be30*/  IMAD R7, R20, UR6, RZ ;  /* 0x0000000614077c24 */ /* 0x001fc8000f8e02ff */
[----:B------:R-:W-:Y:S01]  /*be40*/  IMAD R7, R18, UR7, R7 ;  /* 0x0000000712077c24 */ /* 0x000fe2000f8e0207 */
[----:B-1----:R-:W-:-:S13]  /*be50*/  ISETP.NE.AND P0, PT, R11, 0x1, PT ;  /* 0x000000010b00780c */ /* 0x002fda0003f05270 */
[----:B------:R-:W0:Y:S02]  /*be60*/  @P0 LDC.64 R4, c[0x0][0x420] ;  /* 0x00010800ff040b82 */ /* 0x000e240000000a00 */
[----:B0-----:R-:W-:-:S05]  /*be70*/  @P0 IMAD.HI.U32 R4, R2, R4, RZ ;  /* 0x0000000402040227 */ /* 0x001fca00078e00ff */
[----:B------:R-:W-:-:S04]  /*be80*/  @P0 SHF.R.U32.HI R13, RZ, R5, R4 ;  /* 0x00000005ff0d0219 */ /* 0x000fc80000011604 */
[----:B------:R-:W-:Y:S02]  /*be90*/  SHF.R.S32.HI R5, RZ, 0x1f, R13 ;  /* 0x0000001fff057819 */ /* 0x000fe4000001140d */
[----:B------:R-:W-:-:S05]  /*bea0*/  MOV R4, R13 ;  /* 0x0000000d00047202 */ /* 0x000fca0000000f00 */
[----:B------:R-:W-:-:S04]  /*beb0*/  IMAD.WIDE.U32 R4, R18, UR6, R4 ;  /* 0x0000000612047c25 */ /* 0x000fc8000f8e0004 */
[----:B------:R-:W-:Y:S01]  /*bec0*/  IMAD.IADD R5, R7, 0x1, R5 ;  /* 0x0000000107057824 */ /* 0x000fe200078e0205 */
[----:B------:R-:W-:-:S04]  /*bed0*/  LEA R6, P0, R4, UR4, 0x2 ;  /* 0x0000000404067c11 */ /* 0x000fc8000f8010ff */
[----:B------:R-:W-:-:S05]  /*bee0*/  LEA.HI.X R7, R4, UR5, R5, 0x2, P0 ;  /* 0x0000000504077c11 */ /* 0x000fca00080f1405 */
[----:B------:R1:W5:Y:S01]  /*bef0*/  LDG.E R0, desc[UR52][R6.64] ;  /* 0x0000003406007981 */ /* 0x000362000c1e1900 */
[----:B------:R-:W-:-:S04]  /*bf00*/  IMAD.MOV R4, RZ, RZ, -R13 ;  /* 0x000000ffff047224 */ /* 0x000fc800078e0a0d */
[----:B------:R-:W-:-:S07]  /*bf10*/  IMAD R11, R11, R4, R2 ;  /* 0x000000040b0b7224 */ /* 0x000fce00078e0202 */
.L_x_10368:
[----:B------:R-:W2:Y:S01]  /*bf20*/  SYNCS.PHASECHK.TRANS64.TRYWAIT P0, [R9+URZ+0x13280], R10 ;  /* 0x0132800a090075a7 */ /* 0x000ea2000800017f */
[----:B------:R-:W3:Y:S01]  /*bf30*/  S2R R4, SR_TID.X ;  /* 0x0000000000047919 */ /* 0x000ee20000002100 */
[----:B------:R-:W-:Y:S01]  /*bf40*/  BSSY B1, `(.L_x_10369) ;  /* 0x0000004000017945 */ /* 0x000fe20003800000 */
[----:B---3--:R-:W-:-:S04]  /*bf50*/  LOP3.LUT R4, R4, 0x7f, RZ, 0xc0, !PT ;  /* 0x0000007f04047812 */ /* 0x008fc800078ec0ff */
[----:B------:R-:W-:Y:S01]  /*bf60*/  ISETP.NE.AND P2, PT, R4, RZ, PT ;  /* 0x000000ff0400720c */ /* 0x000fe20003f45270 */
[----:B--2---:R-:W-:-:S12]  /*bf70*/  @!P0 BRA `(.L_x_10370) ;  /* 0x0000001c00b48947 */ /* 0x004fd80003800000 */
.L_x_10429:
[----:B------:R-:W-:Y:S05]  /*bf80*/  BSYNC B1 ;  /* 0x0000000000017941 */ /* 0x000fea0003800000 */
.L_x_10369:
[----:B------:R-:W-:Y:S04]  /*bf90*/  BSSY B1, `(.L_x_10371) ;  /* 0x0000007000017945 */ /* 0x000fe80003800000 */
[----:B------:R-:W-:Y:S05]  /*bfa0*/  @P2 BRA `(.L_x_10372) ;  /* 0x0000000000142947 */ /* 0x000fea0003800000 */
[----:B------:R-:W-:Y:S01]  /*bfb0*/  ISETP.NE.AND P0, PT, R29, RZ, PT ;  /* 0x000000ff1d00720c */ /* 0x000fe20003f05270 */
[----:B------:R-:W-:-:S04]  /*bfc0*/  IMAD.MOV.U32 R4, RZ, RZ, 0x2800 ;  /* 0x00002800ff047424 */ /* 0x000fc800078e00ff */
[----:B------:R3:W-:Y:S08]  /*bfd0*/  SYNCS.ARRIVE.TRANS64 RZ, [R9+URZ+0x13270], R4 ;  /* 0x0132700409ff79a7 */ /* 0x0007f0000800003f */
[----:B------:R-:W-:Y:S05]  /*bfe0*/  @!P0 BRA `(.L_x_10372) ;  /* 0x0000000000048947 */ /* 0x000fea0003800000 */
[----:B------:R-:W-:Y:S01]  /*bff0*/  BPT.TRAP 0x1 ;  /* 0x000000040000795c */ /* 0x000fe20000300000 */
.L_x_10372:
[----:B------:R-:W-:Y:S05]  /*c000*/  BSYNC B1 ;  /* 0x0000000000017941 */ /* 0x000fea0003800000 */
.L_x_10371:
[----:B------:R-:W-:Y:S01]  /*c010*/  IMAD.MOV.U32 R12, RZ, RZ, RZ ;  /* 0x000000ffff0c7224 */ /* 0x000fe200078e00ff */
[----:B------:R-:W-:Y:S01]  /*c020*/  R2UR UR12, R19 ;  /* 0x00000000130c72ca */ /* 0x000fe200000e0000 */
[----:B01----:R-:W-:Y:S01]  /*c030*/  IMAD.U32 R7, RZ, RZ, UR41 ;  /* 0x00000029ff077e24 */ /* 0x003fe2000f8e00ff */
[----:B------:R-:W-:Y:S01]  /*c040*/  UIADD3 UR4, UP0, UR54, 0x470, URZ ;  /* 0x0000047036047890 */ /* 0x000fe2000ff1e03f */
[----:B------:R-:W-:Y:S01]  /*c050*/  IMAD.MOV.U32 R6, RZ, RZ, 0xa0 ;  /* 0x000000a0ff067424 */ /* 0x000fe200078e00ff */
[----:B------:R-:W-:Y:S01]  /*c060*/  R2UR UR10, R12 ;  /* 0x000000000c0a72ca */ /* 0x000fe200000e0000 */
[----:B------:R-:W-:Y:S01]  /*c070*/  IMAD R7, R16, 0x2800, R7 ;  /* 0x0000280010077824 */ /* 0x000fe200078e0207 */
[----:B------:R-:W-:Y:S01]  /*c080*/  PLOP3.LUT P0, PT, PT, PT, PT, 0x80, 0x0 ;  /* 0x000000000000781c */ /* 0x000fe20003f0f070 */
[----:B------:R-:W-:Y:S01]  /*c090*/  IMAD R6, R11, R6, UR45 ;  /* 0x0000002d0b067e24 */ /* 0x000fe2000f8e0206 */
[----:B------:R-:W-:Y:S01]  /*c0a0*/  IADD3 R5, R9, 0x13270, RZ ;  /* 0x0001327009057810 */ /* 0x000fe20007ffe0ff */
[----:B---3--:R-:W-:Y:S01]  /*c0b0*/  VIADD R4, R7, 0x6000 ;  /* 0x0000600007047836 */ /* 0x008fe20000000000 */
[----:B------:R-:W-:Y:S01]  /*c0c0*/  UIADD3.X UR5, URZ, UR55, URZ, UP0, !UPT ;  /* 0x000000373f057290 */ /* 0x000fe200087fe43f */
[----:B------:R-:W-:Y:S01]  /*c0d0*/  UMOV UR6, 0x0 ;  /* 0x0000000000067882 */ /* 0x000fe20000000000 */
[----:B------:R-:W-:-:S10]  /*c0e0*/  UMOV UR7, 0x14f00000 ;  /* 0x14f0000000077882 */ /* 0x000fd40000000000 */
.L_x_10373:
        /* <DEDUP_REMOVED lines=12> */
.L_x_10430:
[----:B------:R-:W-:Y:S05]  /*c1b0*/  BSYNC B1 ;  /* 0x0000000000017941 */ /* 0x000fea0003800000 */
.L_x_10374:
[----:B------:R-:W-:Y:S01]  /*c1c0*/  BSSY B1, `(.L_x_10376) ;  /* 0x0000009000017945 */ /* 0x000fe20003800000 */
[----:B------:R-:W-:Y:S02]  /*c1d0*/  IMAD.MOV.U32 R4, RZ, RZ, 0x0 ;  /* 0x00000000ff047424 */ /* 0x000fe400078e00ff */
[----:B------:R-:W-:Y:S01]  /*c1e0*/  IMAD.MOV.U32 R5, RZ, RZ, 0x14f00000 ;  /* 0x14f00000ff057424 */ /* 0x000fe200078e00ff */
[----:B------:R-:W-:Y:S06]  /*c1f0*/  @P2 BRA `(.L_x_10377) ;  /* 0x0000000000142947 */ /* 0x000fec0003800000 */
[----:B------:R-:W-:Y:S01]  /*c200*/  ISETP.NE.AND P0, PT, R29, RZ, PT ;  /* 0x000000ff1d00720c */ /* 0x000fe20003f05270 */
[----:B0-2---:R-:W-:-:S04]  /*c210*/  IMAD.MOV.U32 R10, RZ, RZ, 0x2800 ;  /* 0x00002800ff0a7424 */ /* 0x005fc800078e00ff */
[----:B------:R1:W-:Y:S08]  /*c220*/  SYNCS.ARRIVE.TRANS64 RZ, [R9+URZ+0x13230], R10 ;  /* 0x0132300a09ff79a7 */ /* 0x0003f0000800003f */
[----:B------:R-:W-:Y:S05]  /*c230*/  @!P0 BRA `(.L_x_10377) ;  /* 0x0000000000048947 */ /* 0x000fea0003800000 */
[----:B------:R-:W-:Y:S01]  /*c240*/  BPT.TRAP 0x1 ;  /* 0x000000040000795c */ /* 0x000fe20000300000 */
.L_x_10377:
[----:B------:R-:W-:Y:S05]  /*c250*/  BSYNC B1 ;  /* 0x0000000000017941 */ /* 0x000fea0003800000 */
.L_x_10376:
[----:B------:R-:W-:Y:S01]  /*c260*/  R2UR UR7, R5 ;  /* 0x00000000050772ca */ /* 0x000fe200000e0000 */
[----:B------:R-:W-:Y:S01]  /*c270*/  UIADD3 UR4, UP0, UR54, 0x370, URZ ;  /* 0x0000037036047890 */ /* 0x000fe2000ff1e03f */
[----:B------:R-:W-:Y:S01]  /*c280*/  R2UR UR10, R12 ;  /* 0x000000000c0a72ca */ /* 0x000fe200000e0000 */
[----:B012---:R-:W-:Y:S01]  /*c290*/  VIADD R9, R9, 0x13230 ;  /* 0x0001323009097836 */ /* 0x007fe20000000000 */
[----:B------:R-:W-:Y:S01]  /*c2a0*/  R2UR UR12, R19 ;  /* 0x00000000130c72ca */ /* 0x000fe200000e0000 */
[----:B------:R-:W-:Y:S01]  /*c2b0*/  UIADD3.X UR5, URZ, UR55, URZ, UP0, !UPT ;  /* 0x000000373f057290 */ /* 0x000fe200087fe43f */
[----:B------:R-:W-:Y:S01]  /*c2c0*/  R2UR UR6, R4 ;  /* 0x00000000040672ca */ /* 0x000fe200000e0000 */
[----:B------:R-:W-:Y:S01]  /*c2d0*/  VIADD R4, R7, 0xe000 ;  /* 0x0000e00007047836 */ /* 0x000fe20000000000 */
[----:B------:R-:W-:-:S13]  /*c2e0*/  PLOP3.LUT P0, PT, PT, PT, PT, 0x80, 0x0 ;  /* 0x000000000000781c */ /* 0x000fda0003f0f070 */
.L_x_10378:
        /* <DEDUP_REMOVED lines=9> */
.L_x_10367:
[----:B------:R-:W-:Y:S05]  /*c380*/  BSYNC B0 ;  /* 0x0000000000007941 */ /* 0x000fea0003800000 */
.L_x_10366:
[----:B------:R-:W-:-:S06]  /*c390*/  UISETP.NE.AND UP0, UPT, UR42, 0x3, UPT ;  /* 0x000000032a00788c */ /* 0x000fcc000bf05270 */
[----:B------:R-:W-:-:S13]  /*c3a0*/  PLOP3.LUT P0, PT, PT, PT, UP0, 0x80, 0x0 ;  /* 0x000000000000781c */ /* 0x000fda0003f0f008 */
[----:B------:R-:W-:Y:S05]  /*c3b0*/  @!P0 BRA `(.L_x_10379) ;  /* 0x0000000000048947 */ /* 0x000fea0003800000 */
[----:B------:R-:W-:Y:S01]  /*c3c0*/  BPT.TRAP 0x1 ;  /* 0x000000040000795c */ /* 0x000fe20000300000 */
.L_x_10379:
[----:B------:R-:W-:Y:S01]  /*c3d0*/  LOP3.LUT R5, R8, 0x1, RZ, 0x3c, !PT ;  /* 0x0000000108057812 */ /* 0x000fe200078e3cff */
[----:B------:R-:W-:Y:S01]  /*c3e0*/  BSSY B0, `(.L_x_10380) ;  /* 0x0000007000007945 */ /* 0x000fe20003800000 */
[----:B------:R-:W-:Y:S02]  /*c3f0*/  LEA R12, R3, UR41, 0x3 ;  /* 0x00000029030c7c11 */ /* 0x000fe4000f8e18ff */
[----:B------:R-:W-:Y:S02]  /*c400*/  SHF.L.U32 R5, R5, 0x1f, RZ ;  /* 0x0000001f05057819 */ /* 0x000fe400000006ff */
[----:B------:R-:W-:Y:S02]  /*c410*/  MOV R4, UR50 ;  /* 0x0000003200047c02 */ /* 0x000fe40008000f00 */
[----:B------:R-:W1:Y:S02]  /*c420*/  SYNCS.PHASECHK.TRANS64.TRYWAIT P2, [R12+URZ+0x13270], R5 ;  /* 0x013270050c0075a7 */ /* 0x000e64000804017f */
[----:B------:R-:W-:Y:S01]  /*c430*/  ISETP.NE.AND P0, PT, R4, 0x3, PT ;  /* 0x000000030400780c */ /* 0x000fe20003f05270 */
[----:B-1----:R-:W-:-:S12]  /*c440*/  @!P2 BRA `(.L_x_10381) ;  /* 0x0000001800a8a947 */ /* 0x002fd80003800000 */
.L_x_10431:
[----:B------:R-:W-:Y:S05]  /*c450*/  BSYNC B0 ;  /* 0x0000000000007941 */ /* 0x000fea0003800000 */
.L_x_10380:
[----:B------:R-:W-:Y:S05]  /*c460*/  @!P0 BRA `(.L_x_10382) ;  /* 0x0000000000048947 */ /* 0x000fea0003800000 */
[----:B------:R-:W-:Y:S01]  /*c470*/  BPT.TRAP 0x1 ;  /* 0x000000040000795c */ /* 0x000fe20000300000 */
.L_x_10382:
[----:B-1----:R-:W-:Y:S01]  /*c480*/  SHF.L.U32 R5, R8, 0x1f, RZ ;  /* 0x0000001f08057819 */ /* 0x002fe200000006ff */
[----:B------:R-:W-:-:S03]  /*c490*/  IMAD R10, R3, 0x2800, RZ ;  /* 0x00002800030a7824 */ /* 0x000fc600078e02ff */
[----:B------:R-:W1:Y:S02]  /*c4a0*/  SYNCS.PHASECHK.TRANS64.TRYWAIT P2, [R12+URZ+0x13260], R5 ;  /* 0x013260050c0075a7 */ /* 0x000e64000804017f */
[----:B-1----:R-:W-:Y:S05]  /*c4b0*/  @!P2 BRA `(.L_x_10383) ;  /* 0x0000001800a0a947 */ /* 0x002fea0003800000 */
.L_x_10432:
[C---:B------:R-:W-:Y:S01]  /*c4c0*/  LOP3.LUT R3, R10.reuse, R23, RZ, 0xfc, !PT ;  /* 0x000000170a037212 */ /* 0x040fe200078efcff */
[----:B------:R-:W-:Y:S05]  /*c4d0*/  WARPSYNC.ALL ;  /* 0x0000000000007948 */ /* 0x000fea0003800000 */
[----:B01----:R-:W0:Y:S01]  /*c4e0*/  LDSM.16.MT88.4 R4, [R3+UR41+0x6000] ;  /* 0x006000290304783b */ /* 0x003e220008004200 */
[----:B------:R-:W-:-:S05]  /*c4f0*/  LOP3.LUT R13, R10, R22, RZ, 0xfc, !PT ;  /* 0x000000160a0d7212 */ /* 0x000fca00078efcff */
[----:B------:R-:W-:Y:S01]  /*c500*/  VIADD R13, R13, UR41 ;  /* 0x000000290d0d7c36 */ /* 0x000fe20008000000 */
        /* <DEDUP_REMOVED lines=37> */
.L_x_10384:
        /* <DEDUP_REMOVED lines=10> */
.L_x_10365:
[----:B------:R-:W-:Y:S04]  /*c800*/  BSSY B0, `(.L_x_10386) ;  /* 0x000000e000007945 */ /* 0x000fe80003800000 */
[----:B------:R-:W-:Y:S05]  /*c810*/  @P1 BRA `(.L_x_10387) ;  /* 0x0000000000301947 */ /* 0x000fea0003800000 */
[----:B0-----:R-:W0:Y:S01]  /*c820*/  S2R R7, SR_LANEID ;  /* 0x0000000000077919 */ /* 0x001e220000000000 */
[----:B------:R-:W-:Y:S01]  /*c830*/  VOTEU.ANY UR4, UPT, PT ;  /* 0x0000000000047886 */ /* 0x000fe200038e0100 */
[----:B-1----:R-:W1:Y:S01]  /*c840*/  LDC.64 R2, c[0x0][0xc38] ;  /* 0x00030e00ff027b82 */ /* 0x002e620000000a00 */
        /* <DEDUP_REMOVED lines=8> */
[----:B0-----:R-:W-:-:S07]  /*c8d0*/  IADD3 R24, R0, UR49, R7 ;  /* 0x0000003100187c10 */ /* 0x001fce000fffe007 */
.L_x_10387:
[----:B------:R-:W-:Y:S05]  /*c8e0*/  BSYNC B0 ;  /* 0x0000000000007941 */ /* 0x000fea0003800000 */
.L_x_10386:
[----:B------:R-:W-:-:S06]  /*c8f0*/  UISETP.NE.AND UP0, UPT, UR42, 0x3, UPT ;  /* 0x000000032a00788c */ /* 0x000fcc000bf05270 */
[----:B------:R-:W-:-:S13]  /*c900*/  PLOP3.LUT P0, PT, PT, PT, UP0, 0x80, 0x0 ;  /* 0x000000000000781c */ /* 0x000fda0003f0f008 */
[----:B------:R-:W-:Y:S05]  /*c910*/  @!P0 BRA `(.L_x_10388) ;  /* 0x0000000000048947 */ /* 0x000fea0003800000 */
[----:B------:R-:W-:Y:S01]  /*c920*/  BPT.TRAP 0x1 ;  /* 0x000000040000795c */ /* 0x000fe20000300000 */
.L_x_10388:
        /* <DEDUP_REMOVED lines=8> */
.L_x_10433:
[----:B------:R-:W-:Y:S05]  /*c9b0*/  BSYNC B0 ;  /* 0x0000000000007941 */ /* 0x000fea0003800000 */
.L_x_10389:
[----:B------:R-:W-:Y:S05]  /*c9c0*/  @!P2 BRA `(.L_x_10391) ;  /* 0x000000000004a947 */ /* 0x000fea0003800000 */
[----:B------:R-:W-:Y:S01]  /*c9d0*/  BPT.TRAP 0x1 ;  /* 0x000000040000795c */ /* 0x000fe20000300000 */
.L_x_10391:
[----:B------:R-:W-:Y:S01]  /*c9e0*/  SHF.L.U32 R5, R17, 0x1f, RZ ;  /* 0x0000001f11057819 */ /* 0x000fe200000006ff */
[----:B-1----:R-:W-:-:S03]  /*c9f0*/  IMAD R3, R16, 0x2800, RZ ;  /* 0x0000280010037824 */ /* 0x002fc600078e02ff */
[----:B------:R-:W1:Y:S02]  /*ca00*/  SYNCS.PHASECHK.TRANS64.TRYWAIT P0, [R2+URZ+0x13260], R5 ;  /* 0x01326005020075a7 */ /* 0x000e64000800017f */
[----:B------:R-:W-:Y:S01]  /*ca10*/  LOP3.LUT R0, R3, R23, RZ, 0xfc, !PT ;  /* 0x0000001703007212 */ /* 0x000fe200078efcff */
[----:B-1----:R-:W-:Y:S06]  /*ca20*/  @!P0 BRA `(.L_x_10392) ;  /* 0x00000014006c8947 */ /* 0x002fec0003800000 */
.L_x_10434:
[----:B------:R-:W-:Y:S05]  /*ca30*/  WARPSYNC.ALL ;  /* 0x0000000000007948 */ /* 0x000fea0003800000 */
[----:B01----:R-:W0:Y:S01]  /*ca40*/  LDSM.16.MT88.4 R4, [R0+UR41+0x6000] ;  /* 0x006000290004783b */ /* 0x003e220008004200 */
[----:B------:R-:W-:-:S04]  /*ca50*/  LOP3.LUT R3, R3, R22, RZ, 0xfc, !PT ;  /* 0x0000001603037212 */ /* 0x000fc800078efcff */
[----:B------:R-:W-:Y:S02]  /*ca60*/  IADD3 R3, R3, UR41, RZ ;  /* 0x0000002903037c10 */ /* 0x000fe4000fffe0ff */
        /* <DEDUP_REMOVED lines=37> */
.L_x_10393:
        /* <DEDUP_REMOVED lines=10> */
.L_x_10349:
[----:B------:R-:W-:Y:S05]  /*cd60*/  BSYNC B6 ;  /* 0x0000000000067941 */ /* 0x000fea0003800000 */
.L_x_10347:
[----:B------:R-:W2:Y:S02]  /*cd70*/  LDL R0, [R1+0x4] ;  /* 0x0000040001007983 */ /* 0x000ea40000100800 */
[----:B--2---:R-:W-:-:S13]  /*cd80*/  ISETP.NE.AND P0, PT, R0, RZ, PT ;  /* 0x000000ff0000720c */ /* 0x004fda0003f05270 */
        /* <DEDUP_REMOVED lines=10> */
.L_x_10394:
[C---:B------:R-:W-:Y:S01]  /*ce30*/  VIADD R5, R29.reuse, UR51 ;  /* 0x000000331d057c36 */ /* 0x040fe20008000000 */
[----:B------:R-:W-:Y:S01]  /*ce40*/  ISETP.NE.AND P0, PT, R29, 0x1f, PT ;  /* 0x0000001f1d00780c */ /* 0x000fe20003f05270 */
[----:B------:R-:W-:Y:S01]  /*ce50*/  ULDC UR4, c[0x0][0xc14] ;  /* 0x0003050000047ab9 */ /* 0x000fe20000000800 */
[----:B------:R-:W-:Y:S02]  /*ce60*/  IMAD.MOV.U32 R0, RZ, RZ, RZ ;  /* 0x000000ffff007224 */ /* 0x000fe400078e00ff */
[----:B------:R-:W-:Y:S01]  /*ce70*/  ISETP.GE.OR P1, PT, R5, UR4, !P0 ;  /* 0x0000000405007c0c */ /* 0x000fe2000c726670 */
[----:B------:R-:W-:-:S12]  /*ce80*/  ULDC UR4, c[0x0][0xc14] ;  /* 0x0003050000047ab9 */ /* 0x000fd80000000800 */
[----:B0-----:R-:W0:Y:S02]  /*ce90*/  @!P1 LDC.64 R2, c[0x0][0xc58] ;  /* 0x00031600ff029b82 */ /* 0x001e240000000a00 */
        /* <DEDUP_REMOVED lines=15> */
[----:B0-----:R-:W-:-:S04]  /*cf90*/  SEL R3, R6, RZ, P3 ;  /* 0x000000ff06037207 */ /* 0x001fc80001800000 */
[----:B------:R-:W-:Y:S02]  /*cfa0*/  IADD3 R6, R4, R3, RZ ;  /* 0x0000000304067210 */ /* 0x000fe40007ffe0ff */
        /* <DEDUP_REMOVED lines=13> */
.L_x_10400:
[----:B------:R-:W-:-:S04]  /*d080*/  UIADD3 UR51, UR51, 0x1f, URZ ;  /* 0x0000001f33337890 */ /* 0x000fc8000fffe03f */
[----:B------:R-:W-:-:S06]  /*d090*/  UISETP.GE.AND UP0, UPT, UR51, UR4, UPT ;  /* 0x000000043300728c */ /* 0x000fcc000bf06270 */
[----:B------:R-:W-:-:S13]  /*d0a0*/  PLOP3.LUT P6, PT, PT, PT, UP0, 0x40, 0x0 ;  /* 0x000000000000781c */ /* 0x000fda0003fce808 */
[----:B------:R-:W-:Y:S05]  /*d0b0*/  @!P6 BRA `(.L_x_10397) ;  /* 0x000000040030e947 */ /* 0x000fea0003800000 */
[----:B------:R-:W-:Y:S01]  /*d0c0*/  VIADD R7, R29, UR51 ;  /* 0x000000331d077c36 */ /* 0x000fe20008000000 */
[----:B------:R-:W-:Y:S01]  /*d0d0*/  BSSY B0, `(.L_x_10398) ;  /* 0x0000007000007945 */ /* 0x000fe20003800000 */
[----:B------:R-:W-:-:S03]  /*d0e0*/  IMAD.MOV.U32 R0, RZ, RZ, RZ ;  /* 0x000000ffff007224 */ /* 0x000fc600078e00ff */
[----:B------:R-:W-:-:S13]  /*d0f0*/  ISETP.GE.OR P6, PT, R7, UR4, !P0 ;  /* 0x0000000407007c0c */ /* 0x000fda000c7c6670 */
[----:B------:R-:W-:Y:S05]  /*d100*/  @P6 BRA `(.L_x_10399) ;  /* 0x00000000000c6947 */ /* 0x000fea0003800000 */
[----:B------:R-:W0:Y:S02]  /*d110*/  LDC.64 R2, c[0x0][0xc58] ;  /* 0x00031600ff027b82 */ /* 0x000e240000000a00 */
[----:B0-----:R-:W-:-:S05]  /*d120*/  IMAD.WIDE R2, R7, 0x4, R2 ;  /* 0x0000000407027825 */ /* 0x001fca00078e0202 */
[----:B------:R0:W5:Y:S02]  /*d130*/  LDG.E R0, desc[UR52][R2.64] ;  /* 0x0000003402007981 */ /* 0x000164000c1e1900 */
.L_x_10399:
[----:B------:R-:W-:Y:S05]  /*d140*/  BSYNC B0 ;  /* 0x0000000000007941 */ /* 0x000fea0003800000 */
.L_x_10398:
        /* <DEDUP_REMOVED lines=21> */
.L_x_10396:
        /* <DEDUP_REMOVED lines=12> */
[----:B0-----:R-:W-:-:S06]  /*d360*/  IADD3 R8, R6, 0xffffffe, RZ ;  /* 0x0ffffffe06087810 */ /* 0x001fcc0007ffe0ff */
[----:B------:R-:W0:Y:S02]  /*d370*/  F2I.FTZ.U32.TRUNC.NTZ R9, R8 ;  /* 0x0000000800097305 */ /* 0x000e24000021f000 */
[----:B0-----:R-:W-:Y:S01]  /*d380*/  IMAD.MOV R10, RZ, RZ, -R9 ;  /* 0x000000ffff0a7224 */ /* 0x001fe200078e0a09 */
[----:B------:R-:W-:Y:S06]  /*d390*/  @!P0 BRA `(.L_x_10401) ;  /* 0x00000000000c8947 */ /* 0x000fec0003800000 */
[----:B------:R-:W-:-:S06]  /*d3a0*/  UIADD3 UR5, UR4, -0x1, URZ ;  /* 0xffffffff04057890 */ /* 0x000fcc000fffe03f */
[----:B------:R-:W-:-:S05]  /*d3b0*/  IMAD.U32 R6, RZ, RZ, UR5 ;  /* 0x00000005ff067e24 */ /* 0x000fca000f8e00ff */
[----:B------:R0:W1:Y:S02]  /*d3c0*/  SHFL.IDX PT, R7, R3, R6, 0x1f ;  /* 0x00001f0603077589 */ /* 0x00006400000e0000 */
.L_x_10401:
[----:B0-----:R-:W-:Y:S01]  /*d3d0*/  IMAD.MOV.U32 R3, RZ, RZ, R10 ;  /* 0x000000ffff037224 */ /* 0x001fe200078e000a */
[----:B------:R-:W-:Y:S01]  /*d3e0*/  UIADD3 UR51, UR4, UR51, URZ ;  /* 0x0000003304337290 */ /* 0x000fe2000fffe03f */
[----:B-1----:R-:W-:Y:S02]  /*d3f0*/  IMAD R24, R7, R2, R24 ;  /* 0x0000000207187224 */ /* 0x002fe400078e0218 */
[----:B------:R-:W-:Y:S01]  /*d400*/  IMAD R6, R3, R4, RZ ;  /* 0x0000000403067224 */ /* 0x000fe200078e02ff */
[----:B------:R-:W-:Y:S01]  /*d410*/  MOV R3, R9 ;  /* 0x0000000900037202 */ /* 0x000fe20000000f00 */
[----:B------:R-:W-:Y:S02]  /*d420*/  IMAD.IADD R25, R5, 0x1, -R24 ;  /* 0x0000000105197824 */ /* 0x000fe400078e0a18 */
[----:B------:R-:W-:-:S04]  /*d430*/  IMAD.MOV.U32 R2, RZ, RZ, RZ ;  /* 0x000000ffff027224 */ /* 0x000fc800078e00ff */
        /* <DEDUP_REMOVED lines=20> */
.L_x_10397:
[----:B------:R-:W-:Y:S01]  /*d580*/  MOV R24, R5 ;  /* 0x0000000500187202 */ /* 0x000fe20000000f00 */
[----:B------:R-:W-:Y:S01]  /*d590*/  IMAD.MOV.U32 R25, RZ, RZ, RZ ;  /* 0x000000ffff197224 */ /* 0x000fe200078e00ff */
[----:B------:R-:W-:Y:S01]  /*d5a0*/  ULDC UR51, c[0x0][0xc14] ;  /* 0x0003050000337ab9 */ /* 0x000fe20000000800 */
[----:B------:R-:W-:-:S05]  /*d5b0*/  UMOV UR38, URZ ;  /* 0x0000003f00267c82 */ /* 0x000fca0008000000 */
.L_x_10402:
[----:B------:R-:W-:Y:S01]  /*d5c0*/  BAR.SYNC.DEFER_BLOCKING 0x4, 0x200 ;  /* 0x0108000000007b1d */ /* 0x000fe20000010000 */
        /* <DEDUP_REMOVED lines=10> */
.L_x_10395:
[----:B------:R-:W-:Y:S02]  /*d670*/  ULDC UR4, c[0x0][0xc14] ;  /* 0x0003050000047ab9 */ /* 0x000fe40000000800 */
[----:B------:R-:W-:-:S06]  /*d680*/  UISETP.GE.AND UP0, UPT, UR51, UR4, UPT ;  /* 0x000000043300728c */ /* 0x000fcc000bf06270 */
[----:B------:R-:W-:-:S13]  /*d690*/  PLOP3.LUT P0, PT, PT, PT, UP0, 0x80, 0x0 ;  /* 0x000000000000781c */ /* 0x000fda0003f0f008 */
[----:B------:R-:W-:Y:S05]  /*d6a0*/  @!P0 BRA `(.L_x_10403) ;  /* 0xffffffd0007c8947 */ /* 0x000fea000383ffff */
.L_x_10345:
[----:B0-----:R-:W0:Y:S01]  /*d6b0*/  S2R R5, SR_CgaCtaId ;  /* 0x0000000000057919 */ /* 0x001e220000008800 */
[----:B------:R-:W-:Y:S01]  /*d6c0*/  VIADD R28, R28, 0x1 ;  /* 0x000000011c1c7836 */ /* 0x000fe20000000000 */
[----:B------:R-:W-:Y:S01]  /*d6d0*/  MOV R2, 0x400 ;  /* 0x0000040000027802 */ /* 0x000fe20000000f00 */
[----:B------:R-:W-:Y:S03]  /*d6e0*/  BSSY B0, `(.L_x_10404) ;  /* 0x0000008000007945 */ /* 0x000fe60003800000 */
[----:B------:R-:W-:-:S04]  /*d6f0*/  LEA.HI R0, R28, R28, RZ, 0x1 ;  /* 0x0000001c1c007211 */ /* 0x000fc800078f08ff */
[----:B------:R-:W-:-:S04]  /*d700*/  LOP3.LUT R3, R0, 0xfffffffe, RZ, 0xc0, !PT ;  /* 0xfffffffe00037812 */ /* 0x000fc800078ec0ff */
[----:B------:R-:W-:-:S04]  /*d710*/  IADD3 R0, R28, -R3, RZ ;  /* 0x800000031c007210 */ /* 0x000fc80007ffe0ff */
[----:B------:R-:W-:Y:S02]  /*d720*/  SHF.L.U32 R0, R0, 0x1f, RZ ;  /* 0x0000001f00007819 */ /* 0x000fe400000006ff */
[----:B0-----:R-:W-:-:S04]  /*d730*/  LEA R7, R5, R2, 0x18 ;  /* 0x0000000205077211 */ /* 0x001fc800078ec0ff */
[----:B------:R-:W0:Y:S02]  /*d740*/  SYNCS.PHASECHK.TRANS64.TRYWAIT P0, [R7+URZ+0x13220], R0 ;  /* 0x01322000070075a7 */ /* 0x000e24000800017f */
[----:B0-----:R-:W-:Y:S05]  /*d750*/  @!P0 BRA `(.L_x_10405) ;  /* 0x0000000800348947 */ /* 0x001fea0003800000 */
.L_x_10435:
[----:B------:R-:W-:Y:S05]  /*d760*/  BSYNC B0 ;  /* 0x0000000000007941 */ /* 0x000fea0003800000 */
.L_x_10404:
[----:B------:R-:W-:-:S03]  /*d770*/  UMOV UR4, 0xffffffff ;  /* 0xffffffff00047882 */ /* 0x000fc60000000000 */
[----:B------:R-:W-:Y:S05]  /*d780*/  BRA.DIV UR4, `(.L_x_10406) ;  /* 0x0000000a043c7947 */ /* 0x000fea000b800000 */
[----:B0-----:R-:W0:Y:S02]  /*d790*/  S2R R0, SR_TID.X ;  /* 0x0000000000007919 */ /* 0x001e240000002100 */
[----:B0-----:R-:W-:-:S04]  /*d7a0*/  SHF.R.U32.HI R0, RZ, 0x5, R0 ;  /* 0x00000005ff007819 */ /* 0x001fc80000011600 */
[----:B------:R-:W-:-:S05]  /*d7b0*/  LOP3.LUT R0, R0, 0x3, RZ, 0xc0, !PT ;  /* 0x0000000300007812 */ /* 0x000fca00078ec0ff */
[----:B------:R0:W1:Y:S02]  /*d7c0*/  SHFL.IDX PT, R14, R0, RZ, 0x1f ;  /* 0x00001fff000e7589 */ /* 0x00006400000e0000 */
.L_x_10438:
[----:B-1----:R-:W-:Y:S01]  /*d7d0*/  ISETP.NE.AND P0, PT, R14, RZ, PT ;  /* 0x000000ff0e00720c */ /* 0x002fe20003f05270 */
[----:B------:R-:W-:-:S12]  /*d7e0*/  BSSY B0, `(.L_x_10407) ;  /* 0x000002b000007945 */ /* 0x000fd80003800000 */
[----:B------:R-:W-:Y:S05]  /*d7f0*/  @P0 BRA `(.L_x_10408) ;  /* 0x0000000000a40947 */ /* 0x000fea0003800000 */
[----:B------:R-:W-:-:S03]  /*d800*/  UMOV UR4, 0xffffffff ;  /* 0xffffffff00047882 */ /* 0x000fc60000000000 */
[----:B------:R-:W-:Y:S05]  /*d810*/  BRA.DIV UR4, `(.L_x_10409) ;  /* 0x0000000a044c7947 */ /* 0x000fea000b800000 */
[----:B------:R-:W-:-:S13]  /*d820*/  ELECT P6, URZ, PT ;  /* 0x00000000003f782f */ /* 0x000fda00038c0000 */
.L_x_10441:
[----:B------:R-:W-:Y:S05]  /*d830*/  @!P6 BRA `(.L_x_10408) ;  /* 0x000000000094e947 */ /* 0x000fea0003800000 */
[----:B------:R-:W-:-:S06]  /*d840*/  ULOP3.LUT UR4, UR40, 0x2, URZ, 0xfc, !UPT ;  /* 0x0000000228047892 */ /* 0x000fcc000f8efc3f */
[----:B0-----:R-:W-:-:S05]  /*d850*/  IMAD.U32 R0, RZ, RZ, UR4 ;  /* 0x00000004ff007e24 */ /* 0x001fca000f8e00ff */
[----:B------:R-:W-:-:S13]  /*d860*/  ISETP.NE.AND P0, PT, R0, 0x3, PT ;  /* 0x000000030000780c */ /* 0x000fda0003f05270 */
[----:B------:R-:W-:Y:S05]  /*d870*/  @!P0 BRA `(.L_x_10410) ;  /* 0x0000000000048947 */ /* 0x000fea0003800000 */
[----:B------:R-:W-:Y:S01]  /*d880*/  BPT.TRAP 0x1 ;  /* 0x000000040000795c */ /* 0x000fe20000300000 */
.L_x_10410:
        /* <DEDUP_REMOVED lines=12> */
.L_x_10442:
[----:B------:R-:W1:Y:S02]  /*d950*/  SYNCS.PHASECHK.TRANS64.TRYWAIT P1, [R3+URZ], R0 ;  /* 0x00000000030075a7 */ /* 0x000e64000802017f */
[----:B-1----:R-:W-:Y:S05]  /*d960*/  @!P1 BRA `(.L_x_10412) ;  /* 0x00000008002c9947 */ /* 0x002fea0003800000 */
.L_x_10443:
[----:B------:R-:W-:Y:S05]  /*d970*/  @!P0 BRA `(.L_x_10413) ;  /* 0x0000000000048947 */ /* 0x000fea0003800000 */
[----:B------:R-:W-:Y:S01]  /*d980*/  BPT.TRAP 0x1 ;  /* 0x000000040000795c */ /* 0x000fe20000300000 */
.L_x_10413:
[----:B-1----:R-:W-:-:S04]  /*d990*/  IMAD R3, R16, 0x8, R7 ;  /* 0x0000000810037824 */ /* 0x002fc800078e0207 */
[----:B------:R-:W1:Y:S02]  /*d9a0*/  SYNCS.PHASECHK.TRANS64.TRYWAIT P1, [R3+URZ+0x13260], R4 ;  /* 0x01326004030075a7 */ /* 0x000e64000802017f */
[----:B-1----:R-:W-:Y:S05]  /*d9b0*/  @!P1 BRA `(.L_x_10414) ;  /* 0x00000008002c9947 */ /* 0x002fea0003800000 */
.L_x_10444:
[----:B------:R-:W-:Y:S05]  /*d9c0*/  @!P0 BRA `(.L_x_10415) ;  /* 0x0000000000048947 */ /* 0x000fea0003800000 */
[----:B------:R-:W-:Y:S01]  /*d9d0*/  BPT.TRAP 0x1 ;  /* 0x000000040000795c */ /* 0x000fe20000300000 */
.L_x_10415:
[----:B0-----:R-:W-:-:S04]  /*d9e0*/  LEA R5, R6, R7, 0x3 ;  /* 0x0000000706057211 */ /* 0x001fc800078e18ff */
[----:B------:R-:W0:Y:S02]  /*d9f0*/  SYNCS.PHASECHK.TRANS64.TRYWAIT P1, [R5+URZ+0x13260], R0 ;  /* 0x01326000050075a7 */ /* 0x000e24000802017f */
[----:B0-----:R-:W-:Y:S05]  /*da00*/  @!P1 BRA `(.L_x_10416) ;  /* 0x00000008002c9947 */ /* 0x001fea0003800000 */
.L_x_10445:
[----:B------:R-:W-:Y:S05]  /*da10*/  @!P0 BRA `(.L_x_10417) ;  /* 0x0000000000048947 */ /* 0x000fea0003800000 */
[----:B------:R-:W-:Y:S01]  /*da20*/  BPT.TRAP 0x1 ;  /* 0x000000040000795c */ /* 0x000fe20000300000 */
.L_x_10417:
[----:B------:R-:W2:Y:S02]  /*da30*/  SYNCS.PHASECHK.TRANS64.TRYWAIT P0, [R3+URZ+0x13280], R4 ;  /* 0x01328004030075a7 */ /* 0x000ea4000800017f */
[----:B--2---:R-:W-:Y:S05]  /*da40*/  @!P0 BRA `(.L_x_10418) ;  /* 0x0000000800308947 */ /* 0x004fea0003800000 */
.L_x_10419:
[----:B---3--:R3:W4:Y:S02]  /*da50*/  SYNCS.PHASECHK.TRANS64.TRYWAIT P0, [R5+URZ+0x13280], R0 ;  /* 0x01328000050075a7 */ /* 0x008724000800017f */
[----:B----4-:R-:W-:Y:S05]  /*da60*/  @!P0 NANOSLEEP.SYNCS 0x989680 ;  /* 0x009896800000895d */ /* 0x010fea0003900000 */
[----:B------:R-:W4:Y:S02]  /*da70*/  @!P0 SYNCS.PHASECHK.TRANS64 P0, [R5+URZ+0x13280], R0 ;  /* 0x01328000050085a7 */ /* 0x000f24000800007f */
[----:B----4-:R-:W-:Y:S05]  /*da80*/  @!P0 BRA `(.L_x_10419) ;  /* 0xfffffffc00f08947 */ /* 0x010fea000383ffff */
.L_x_10408:
[----:B------:R-:W-:Y:S05]  /*da90*/  BSYNC B0 ;  /* 0x0000000000007941 */ /* 0x000fea0003800000 */
.L_x_10407:
[----:B------:R-:W-:Y:S05]  /*daa0*/  EXIT ;  /* 0x000000000000794d */ /* 0x000fea0003800000 */
.L_x_10295:
[----:B0-----:R0:W1:Y:S02]  /*dab0*/  SYNCS.PHASECHK.TRANS64.TRYWAIT P1, [R2+URZ+0x13200], R11 ;  /* 0x0132000b020075a7 */ /* 0x001064000802017f */
[----:B-1----:R-:W-:Y:S05]  /*dac0*/  @!P1 NANOSLEEP.SYNCS 0x989680 ;  /* 0x009896800000995d */ /* 0x002fea0003900000 */
[----:B------:R-:W1:Y:S02]  /*dad0*/  @!P1 SYNCS.PHASECHK.TRANS64 P1, [R2+URZ+0x13200], R11 ;  /* 0x0132000b020095a7 */ /* 0x000e64000802007f */
[----:B-1----:R-:W-:Y:S05]  /*dae0*/  @!P1 BRA `(.L_x_10295) ;  /* 0xfffffffc00f09947 */ /* 0x002fea000383ffff */
[----:B------:R-:W-:Y:S05]  /*daf0*/  BRA `(.L_x_10420) ;  /* 0xffffff3c00607947 */ /* 0x000fea000383ffff */
.L_x_10299:
[----:B--2---:R2:W3:Y:S02]  /*db00*/  SYNCS.PHASECHK.TRANS64.TRYWAIT P1, [R5+URZ+0x13230], R6 ;  /* 0x01323006050075a7 */ /* 0x0044e4000802017f */
[----:B---3--:R-:W-:Y:S05]  /*db10*/  @!P1 NANOSLEEP.SYNCS 0x989680 ;  /* 0x009896800000995d */ /* 0x008fea0003900000 */
[----:B------:R-:W3:Y:S02]  /*db20*/  @!P1 SYNCS.PHASECHK.TRANS64 P1, [R5+URZ+0x13230], R6 ;  /* 0x01323006050095a7 */ /* 0x000ee4000802007f */
[----:B---3--:R-:W-:Y:S05]  /*db30*/  @!P1 BRA `(.L_x_10299) ;  /* 0xfffffffc00f09947 */ /* 0x008fea000383ffff */
[----:B------:R-:W-:Y:S05]  /*db40*/  BRA `(.L_x_10298) ;  /* 0xffffff3c00907947 */ /* 0x000fea000383ffff */
.L_x_10304:
[----:B-1----:R1:W2:Y:S02]  /*db50*/  SYNCS.PHASECHK.TRANS64.TRYWAIT P1, [R7+URZ+0x13230], R10 ;  /* 0x0132300a070075a7 */ /* 0x0022a4000802017f */
[----:B--2---:R-:W-:Y:S05]  /*db60*/  @!P1 NANOSLEEP.SYNCS 0x989680 ;  /* 0x009896800000995d */ /* 0x004fea0003900000 */
[----:B------:R-:W2:Y:S02]  /*db70*/  @!P1 SYNCS.PHASECHK.TRANS64 P1, [R7+URZ+0x13230], R10 ;  /* 0x0132300a070095a7 */ /* 0x000ea4000802007f */
[----:B--2---:R-:W-:Y:S05]  /*db80*/  @!P1 BRA `(.L_x_10304) ;  /* 0xfffffffc00f09947 */ /* 0x004fea000383ffff */
[----:B------:R-:W-:Y:S05]  /*db90*/  BRA `(.L_x_10303) ;  /* 0xffffff7000007947 */ /* 0x000fea000383ffff */
.L_x_10308:
[----:B-1----:R-:W-:-:S04]  /*dba0*/  IMAD.U32 R11, RZ, RZ, UR9 ;  /* 0x00000009ff0b7e24 */ /* 0x002fc8000f8e00ff */
[----:B------:R1:W2:Y:S03]  /*dbb0*/  SYNCS.PHASECHK.TRANS64.TRYWAIT P1, [R11+URZ+0x13250], R10 ;  /* 0x0132500a0b0075a7 */ /* 0x0002a6000802017f */
[----:B--2---:R-:W-:Y:S05]  /*dbc0*/  @!P1 NANOSLEEP.SYNCS 0x989680 ;  /* 0x009896800000995d */ /* 0x004fea0003900000 */
[----:B------:R-:W2:Y:S02]  /*dbd0*/  @!P1 SYNCS.PHASECHK.TRANS64 P1, [R11+URZ+0x13250], R10 ;  /* 0x0132500a0b0095a7 */ /* 0x000ea4000802007f */
[----:B--2---:R-:W-:Y:S05]  /*dbe0*/  @!P1 BRA `(.L_x_10308) ;  /* 0xfffffffc00ec9947 */ /* 0x004fea000383ffff */
[----:B------:R-:W-:Y:S05]  /*dbf0*/  BRA `(.L_x_10307) ;  /* 0xffffff7400107947 */ /* 0x000fea000383ffff */
.L_x_10314:
[----:B-1----:R1:W2:Y:S02]  /*dc00*/  SYNCS.PHASECHK.TRANS64.TRYWAIT P1, [R15+URZ+0x13250], R0 ;  /* 0x013250000f0075a7 */ /* 0x0022a4000802017f */
[----:B--2---:R-:W-:Y:S05]  /*dc10*/  @!P1 NANOSLEEP.SYNCS 0x989680 ;  /* 0x009896800000995d */ /* 0x004fea0003900000 */
[----:B------:R-:W2:Y:S02]  /*dc20*/  @!P1 SYNCS.PHASECHK.TRANS64 P1, [R15+URZ+0x13250], R0 ;  /* 0x013250000f0095a7 */ /* 0x000ea4000802007f */
[----:B--2---:R-:W-:Y:S05]  /*dc30*/  @!P1 BRA `(.L_x_10314) ;  /* 0xfffffffc00f09947 */ /* 0x004fea000383ffff */
[----:B------:R-:W-:Y:S05]  /*dc40*/  BRA `(.L_x_10313) ;  /* 0xffffff9800e87947 */ /* 0x000fea000383ffff */
.L_x_10354:
[----:B------:R-:W-:Y:S02]  /*dc50*/  IMAD.MOV.U32 R13, RZ, RZ, R7 ;  /* 0x000000ffff0d7224 */ /* 0x000fe400078e0007 */
[----:B------:R-:W-:Y:S02]  /*dc60*/  IMAD.MOV.U32 R12, RZ, RZ, RZ ;  /* 0x000000ffff0c7224 */ /* 0x000fe400078e00ff */
[----:B------:R-:W-:Y:S02]  /*dc70*/  IMAD.MOV.U32 R11, RZ, RZ, 0x1f ;  /* 0x0000001fff0b7424 */ /* 0x000fe400078e00ff */
[----:B------:R-:W-:-:S07]  /*dc80*/  IMAD.MOV.U32 R15, RZ, RZ, -0x1 ;  /* 0xffffffffff0f7424 */ /* 0x000fce00078e00ff */
[----:B------:R-:W-:Y:S05]  /*dc90*/  WARPSYNC.COLLECTIVE R15, `(.L_x_10421) ;  /* 0x000000000f087348 */ /* 0x000fea0003c00000 */
[----:B------:R0:W1:Y:S02]  /*dca0*/  SHFL.IDX P6, R14, R13, R12, R11 ;  /* 0x0000000c0d0e7389 */ /* 0x00006400000c000b */
[----:B01----:R-:W-:Y:S01]  /*dcb0*/  ENDCOLLECTIVE ;  /* 0x000000000000791b */ /* 0x003fe20003800000 */
.L_x_10421:
[----:B------:R-:W-:Y:S05]  /*dcc0*/  BRA `(.L_x_10422) ;  /* 0xffffffd8004c7947 */ /* 0x000fea000383ffff */
.L_x_10356:
[----:B------:R-:W-:Y:S01]  /*dcd0*/  BSSY B0, `(.L_x_10423) ;  /* 0x0000006000007945 */ /* 0x000fe20003800000 */
[----:B------:R-:W-:-:S07]  /*dce0*/  IMAD.MOV.U32 R15, RZ, RZ, -0x1 ;  /* 0xffffffffff0f7424 */ /* 0x000fce00078e00ff */
[----:B------:R-:W-:Y:S05]  /*dcf0*/  WARPSYNC.COLLECTIVE R15, `(.L_x_10424) ;  /* 0x000000000f0c7348 */ /* 0x000fea0003c00000 */
[----:B------:R-:W-:Y:S02]  /*dd00*/  ELECT P6, UR62, PT ;  /* 0x00000000003e782f */ /* 0x000fe400038c0000 */
[----:B------:R-:W-:Y:S01]  /*dd10*/  MOV R14, UR62 ;  /* 0x0000003e000e7c02 */ /* 0x000fe20008000f00 */
[----:B------:R-:W-:Y:S10]  /*dd20*/  ENDCOLLECTIVE ;  /* 0x000000000000791b */ /* 0x000ff40003800000 */
.L_x_10424:
[----:B------:R-:W-:Y:S05]  /*dd30*/  BSYNC B0 ;  /* 0x0000000000007941 */ /* 0x000fea0003800000 */
.L_x_10423:
[----:B------:R-:W-:Y:S05]  /*dd40*/  BRA `(.L_x_10425) ;  /* 0xffffffd8004c7947 */ /* 0x000fea000383ffff */
.L_x_10359:
[----:B0-----:R0:W1:Y:S02]  /*dd50*/  SYNCS.PHASECHK.TRANS64.TRYWAIT P2, [R5+URZ+0x13280], R2 ;  /* 0x01328002050075a7 */ /* 0x001064000804017f */
[----:B-1----:R-:W-:Y:S05]  /*dd60*/  @!P2 NANOSLEEP.SYNCS 0x989680 ;  /* 0x009896800000a95d */ /* 0x002fea0003900000 */
[----:B------:R-:W1:Y:S02]  /*dd70*/  @!P2 SYNCS.PHASECHK.TRANS64 P2, [R5+URZ+0x13280], R2 ;  /* 0x013280020500a5a7 */ /* 0x000e64000804007f */
[----:B-1----:R-:W-:Y:S05]  /*dd80*/  @!P2 BRA `(.L_x_10359) ;  /* 0xfffffffc00f0a947 */ /* 0x002fea000383ffff */
[----:B------:R-:W-:Y:S05]  /*dd90*/  BRA `(.L_x_10426) ;  /* 0xffffffd800a47947 */ /* 0x000fea000383ffff */
.L_x_10361:
[----:B-1----:R1:W2:Y:S02]  /*dda0*/  SYNCS.PHASECHK.TRANS64.TRYWAIT P2, [R5+URZ+0x13240], R2 ;  /* 0x01324002050075a7 */ /* 0x0022a4000804017f */
[----:B--2---:R-:W-:Y:S05]  /*ddb0*/  @!P2 NANOSLEEP.SYNCS 0x989680 ;  /* 0x009896800000a95d */ /* 0x004fea0003900000 */
[----:B------:R-:W2:Y:S02]  /*ddc0*/  @!P2 SYNCS.PHASECHK.TRANS64 P2, [R5+URZ+0x13240], R2 ;  /* 0x013240020500a5a7 */ /* 0x000ea4000804007f */
[----:B--2---:R-:W-:Y:S05]  /*ddd0*/  @!P2 BRA `(.L_x_10361) ;  /* 0xfffffffc00f0a947 */ /* 0x004fea000383ffff */
[----:B------:R-:W-:Y:S05]  /*dde0*/  BRA `(.L_x_10427) ;  /* 0xffffffd800f47947 */ /* 0x000fea000383ffff */
.L_x_10364:
[----:B-1----:R-:W-:-:S04]  /*ddf0*/  MOV R3, UR41 ;  /* 0x0000002900037c02 */ /* 0x002fc80008000f00 */
[----:B------:R1:W2:Y:S03]  /*de00*/  SYNCS.PHASECHK.TRANS64.TRYWAIT P0, [R3+URZ+0x13220], R2 ;  /* 0x01322002030075a7 */ /* 0x0002a6000800017f */
[----:B--2---:R-:W-:Y:S05]  /*de10*/  @!P0 NANOSLEEP.SYNCS 0x989680 ;  /* 0x009896800000895d */ /* 0x004fea0003900000 */
[----:B------:R-:W2:Y:S02]  /*de20*/  @!P0 SYNCS.PHASECHK.TRANS64 P0, [R3+URZ+0x13220], R2 ;  /* 0x01322002030085a7 */ /* 0x000ea4000800007f */
[----:B--2---:R-:W-:Y:S05]  /*de30*/  @!P0 BRA `(.L_x_10364) ;  /* 0xfffffffc00ec8947 */ /* 0x004fea000383ffff */
[----:B------:R-:W-:Y:S05]  /*de40*/  BRA `(.L_x_10428) ;  /* 0xffffffdc00907947 */ /* 0x000fea000383ffff */
.L_x_10370:
[----:B--2---:R2:W3:Y:S02]  /*de50*/  SYNCS.PHASECHK.TRANS64.TRYWAIT P0, [R9+URZ+0x13280], R10 ;  /* 0x0132800a090075a7 */ /* 0x0044e4000800017f */
[----:B---3--:R-:W-:Y:S05]  /*de60*/  @!P0 NANOSLEEP.SYNCS 0x989680 ;  /* 0x009896800000895d */ /* 0x008fea0003900000 */
[----:B------:R-:W3:Y:S02]  /*de70*/  @!P0 SYNCS.PHASECHK.TRANS64 P0, [R9+URZ+0x13280], R10 ;  /* 0x0132800a090085a7 */ /* 0x000ee4000800007f */
[----:B---3--:R-:W-:Y:S05]  /*de80*/  @!P0 BRA `(.L_x_10370) ;  /* 0xfffffffc00f08947 */ /* 0x008fea000383ffff */
[----:B------:R-:W-:Y:S05]  /*de90*/  BRA `(.L_x_10429) ;  /* 0xffffffe000387947 */ /* 0x000fea000383ffff */
.L_x_10375:
[----:B0-----:R0:W1:Y:S02]  /*dea0*/  SYNCS.PHASECHK.TRANS64.TRYWAIT P0, [R9+URZ+0x13240], R10 ;  /* 0x0132400a090075a7 */ /* 0x001064000800017f */
[----:B-1----:R-:W-:Y:S05]  /*deb0*/  @!P0 NANOSLEEP.SYNCS 0x989680 ;  /* 0x009896800000895d */ /* 0x002fea0003900000 */
[----:B------:R-:W1:Y:S02]  /*dec0*/  @!P0 SYNCS.PHASECHK.TRANS64 P0, [R9+URZ+0x13240], R10 ;  /* 0x0132400a090085a7 */ /* 0x000e64000800007f */
[----:B-1----:R-:W-:Y:S05]  /*ded0*/  @!P0 BRA `(.L_x_10375) ;  /* 0xfffffffc00f08947 */ /* 0x002fea000383ffff */
[----:B------:R-:W-:Y:S05]  /*dee0*/  BRA `(.L_x_10430) ;  /* 0xffffffe000b07947 */ /* 0x000fea000383ffff */
.L_x_10381:
[----:B-1----:R1:W2:Y:S02]  /*def0*/  SYNCS.PHASECHK.TRANS64.TRYWAIT P2, [R12+URZ+0x13270], R5 ;  /* 0x013270050c0075a7 */ /* 0x0022a4000804017f */
[----:B--2---:R-:W-:Y:S05]  /*df00*/  @!P2 NANOSLEEP.SYNCS 0x989680 ;  /* 0x009896800000a95d */ /* 0x004fea0003900000 */
[----:B------:R-:W2:Y:S02]  /*df10*/  @!P2 SYNCS.PHASECHK.TRANS64 P2, [R12+URZ+0x13270], R5 ;  /* 0x013270050c00a5a7 */ /* 0x000ea4000804007f */
[----:B--2---:R-:W-:Y:S05]  /*df20*/  @!P2 BRA `(.L_x_10381) ;  /* 0xfffffffc00f0a947 */ /* 0x004fea000383ffff */
[----:B------:R-:W-:Y:S05]  /*df30*/  BRA `(.L_x_10431) ;  /* 0xffffffe400447947 */ /* 0x000fea000383ffff */
.L_x_10383:
[----:B-1----:R1:W2:Y:S02]  /*df40*/  SYNCS.PHASECHK.TRANS64.TRYWAIT P2, [R12+URZ+0x13260], R5 ;  /* 0x013260050c0075a7 */ /* 0x0022a4000804017f */
[----:B--2---:R-:W-:Y:S05]  /*df50*/  @!P2 NANOSLEEP.SYNCS 0x989680 ;  /* 0x009896800000a95d */ /* 0x004fea0003900000 */
[----:B------:R-:W2:Y:S02]  /*df60*/  @!P2 SYNCS.PHASECHK.TRANS64 P2, [R12+URZ+0x13260], R5 ;  /* 0x013260050c00a5a7 */ /* 0x000ea4000804007f */
[----:B--2---:R-:W-:Y:S05]  /*df70*/  @!P2 BRA `(.L_x_10383) ;  /* 0xfffffffc00f0a947 */ /* 0x004fea000383ffff */
[----:B------:R-:W-:Y:S05]  /*df80*/  BRA `(.L_x_10432) ;  /* 0xffffffe4004c7947 */ /* 0x000fea000383ffff */
.L_x_10390:
[----:B-1----:R1:W2:Y:S02]  /*df90*/  SYNCS.PHASECHK.TRANS64.TRYWAIT P0, [R2+URZ+0x13270], R3 ;  /* 0x01327003020075a7 */ /* 0x0022a4000800017f */
[----:B--2---:R-:W-:Y:S05]  /*dfa0*/  @!P0 NANOSLEEP.SYNCS 0x989680 ;  /* 0x009896800000895d */ /* 0x004fea0003900000 */
[----:B------:R-:W2:Y:S02]  /*dfb0*/  @!P0 SYNCS.PHASECHK.TRANS64 P0, [R2+URZ+0x13270], R3 ;  /* 0x01327003020085a7 */ /* 0x000ea4000800007f */
[----:B--2---:R-:W-:Y:S05]  /*dfc0*/  @!P0 BRA `(.L_x_10390) ;  /* 0xfffffffc00f08947 */ /* 0x004fea000383ffff */
[----:B------:R-:W-:Y:S05]  /*dfd0*/  BRA `(.L_x_10433) ;  /* 0xffffffe800747947 */ /* 0x000fea000383ffff */
.L_x_10392:
[----:B-1----:R1:W2:Y:S02]  /*dfe0*/  SYNCS.PHASECHK.TRANS64.TRYWAIT P0, [R2+URZ+0x13260], R5 ;  /* 0x01326005020075a7 */ /* 0x0022a4000800017f */
[----:B--2---:R-:W-:Y:S05]  /*dff0*/  @!P0 NANOSLEEP.SYNCS 0x989680 ;  /* 0x009896800000895d */ /* 0x004fea0003900000 */
[----:B------:R-:W2:Y:S02]  /*e000*/  @!P0 SYNCS.PHASECHK.TRANS64 P0, [R2+URZ+0x13260], R5 ;  /* 0x01326005020085a7 */ /* 0x000ea4000800007f */
[----:B--2---:R-:W-:Y:S05]  /*e010*/  @!P0 BRA `(.L_x_10392) ;  /* 0xfffffffc00f08947 */ /* 0x004fea000383ffff */
[----:B------:R-:W-:Y:S05]  /*e020*/  BRA `(.L_x_10434) ;  /* 0xffffffe800807947 */ /* 0x000fea000383ffff */
.L_x_10405:
[----:B0-----:R0:W1:Y:S02]  /*e030*/  SYNCS.PHASECHK.TRANS64.TRYWAIT P0, [R7+URZ+0x13220], R0 ;  /* 0x01322000070075a7 */ /* 0x001064000800017f */
[----:B-1----:R-:W-:Y:S05]  /*e040*/  @!P0 NANOSLEEP.SYNCS 0x989680 ;  /* 0x009896800000895d */ /* 0x002fea0003900000 */
[----:B------:R-:W1:Y:S02]  /*e050*/  @!P0 SYNCS.PHASECHK.TRANS64 P0, [R7+URZ+0x13220], R0 ;  /* 0x01322000070085a7 */ /* 0x000e64000800007f */
[----:B-1----:R-:W-:Y:S05]  /*e060*/  @!P0 BRA `(.L_x_10405) ;  /* 0xfffffffc00f08947 */ /* 0x002fea000383ffff */
[----:B------:R-:W-:Y:S05]  /*e070*/  BRA `(.L_x_10435) ;  /* 0xfffffff400b87947 */ /* 0x000fea000383ffff */
.L_x_10406:
        /* <DEDUP_REMOVED lines=11> */
.L_x_10437:
[----:B------:R-:W-:Y:S05]  /*e130*/  BSYNC B0 ;  /* 0x0000000000007941 */ /* 0x000fea0003800000 */
.L_x_10436:
[----:B------:R-:W-:Y:S05]  /*e140*/  BRA `(.L_x_10438) ;  /* 0xfffffff400a07947 */ /* 0x000fea000383ffff */
.L_x_10409:
[----:B------:R-:W-:Y:S01]  /*e150*/  BSSY B1, `(.L_x_10439) ;  /* 0x0000006000017945 */ /* 0x000fe20003800000 */
[----:B------:R-:W-:-:S07]  /*e160*/  IMAD.MOV.U32 R15, RZ, RZ, -0x1 ;  /* 0xffffffffff0f7424 */ /* 0x000fce00078e00ff */
[----:B0-----:R-:W-:Y:S05]  /*e170*/  WARPSYNC.COLLECTIVE R15, `(.L_x_10440) ;  /* 0x000000000f0c7348 */ /* 0x001fea0003c00000 */
[----:B------:R-:W-:Y:S02]  /*e180*/  ELECT P6, UR62, PT ;  /* 0x00000000003e782f */ /* 0x000fe400038c0000 */
[----:B------:R-:W-:Y:S01]  /*e190*/  MOV R14, UR62 ;  /* 0x0000003e000e7c02 */ /* 0x000fe20008000f00 */
[----:B0-----:R-:W-:Y:S10]  /*e1a0*/  ENDCOLLECTIVE ;  /* 0x000000000000791b */ /* 0x001ff40003800000 */
.L_x_10440:
[----:B------:R-:W-:Y:S05]  /*e1b0*/  BSYNC B1 ;  /* 0x0000000000017941 */ /* 0x000fea0003800000 */
.L_x_10439:
[----:B------:R-:W-:Y:S05]  /*e1c0*/  BRA `(.L_x_10441) ;  /* 0xfffffff400987947 */ /* 0x000fea000383ffff */
.L_x_10411:
[----:B0-----:R0:W1:Y:S02]  /*e1d0*/  SYNCS.PHASECHK.TRANS64.TRYWAIT P1, [R5+URZ], R4 ;  /* 0x00000004050075a7 */ /* 0x001064000802017f */
[----:B-1----:R-:W-:Y:S05]  /*e1e0*/  @!P1 NANOSLEEP.SYNCS 0x989680 ;  /* 0x009896800000995d */ /* 0x002fea0003900000 */
[----:B------:R-:W1:Y:S02]  /*e1f0*/  @!P1 SYNCS.PHASECHK.TRANS64 P1, [R5+URZ], R4 ;  /* 0x00000004050095a7 */ /* 0x000e64000802007f */
[----:B-1----:R-:W-:Y:S05]  /*e200*/  @!P1 BRA `(.L_x_10411) ;  /* 0xfffffffc00f09947 */ /* 0x002fea000383ffff */
[----:B------:R-:W-:Y:S05]  /*e210*/  BRA `(.L_x_10442) ;  /* 0xfffffff400cc7947 */ /* 0x000fea000383ffff */
.L_x_10412:
[----:B-1----:R1:W2:Y:S02]  /*e220*/  SYNCS.PHASECHK.TRANS64.TRYWAIT P1, [R3+URZ], R0 ;  /* 0x00000000030075a7 */ /* 0x0022a4000802017f */
[----:B--2---:R-:W-:Y:S05]  /*e230*/  @!P1 NANOSLEEP.SYNCS 0x989680 ;  /* 0x009896800000995d */ /* 0x004fea0003900000 */
[----:B------:R-:W2:Y:S02]  /*e240*/  @!P1 SYNCS.PHASECHK.TRANS64 P1, [R3+URZ], R0 ;  /* 0x00000000030095a7 */ /* 0x000ea4000802007f */
[----:B--2---:R-:W-:Y:S05]  /*e250*/  @!P1 BRA `(.L_x_10412) ;  /* 0xfffffffc00f09947 */ /* 0x004fea000383ffff */
[----:B------:R-:W-:Y:S05]  /*e260*/  BRA `(.L_x_10443) ;  /* 0xfffffff400c07947 */ /* 0x000fea000383ffff */
.L_x_10414:
[----:B-1----:R1:W2:Y:S02]  /*e270*/  SYNCS.PHASECHK.TRANS64.TRYWAIT P1, [R3+URZ+0x13260], R4 ;  /* 0x01326004030075a7 */ /* 0x0022a4000802017f */
[----:B--2---:R-:W-:Y:S05]  /*e280*/  @!P1 NANOSLEEP.SYNCS 0x989680 ;  /* 0x009896800000995d */ /* 0x004fea0003900000 */
[----:B------:R-:W2:Y:S02]  /*e290*/  @!P1 SYNCS.PHASECHK.TRANS64 P1, [R3+URZ+0x13260], R4 ;  /* 0x01326004030095a7 */ /* 0x000ea4000802007f */
[----:B--2---:R-:W-:Y:S05]  /*e2a0*/  @!P1 BRA `(.L_x_10414) ;  /* 0xfffffffc00f09947 */ /* 0x004fea000383ffff */
[----:B------:R-:W-:Y:S05]  /*e2b0*/  BRA `(.L_x_10444) ;  /* 0xfffffff400c07947 */ /* 0x000fea000383ffff */
.L_x_10416:
[----:B0-----:R0:W2:Y:S02]  /*e2c0*/  SYNCS.PHASECHK.TRANS64.TRYWAIT P1, [R5+URZ+0x13260], R0 ;  /* 0x01326000050075a7 */ /* 0x0010a4000802017f */
[----:B--2---:R-:W-:Y:S05]  /*e2d0*/  @!P1 NANOSLEEP.SYNCS 0x989680 ;  /* 0x009896800000995d */ /* 0x004fea0003900000 */
[----:B------:R-:W2:Y:S02]  /*e2e0*/  @!P1 SYNCS.PHASECHK.TRANS64 P1, [R5+URZ+0x13260], R0 ;  /* 0x01326000050095a7 */ /* 0x000ea4000802007f */
[----:B--2---:R-:W-:Y:S05]  /*e2f0*/  @!P1 BRA `(.L_x_10416) ;  /* 0xfffffffc00f09947 */ /* 0x004fea000383ffff */
[----:B------:R-:W-:Y:S05]  /*e300*/  BRA `(.L_x_10445) ;  /* 0xfffffff400c07947 */ /* 0x000fea000383ffff */
.L_x_10418:
[----:B--2---:R2:W3:Y:S02]  /*e310*/  SYNCS.PHASECHK.TRANS64.TRYWAIT P0, [R3+URZ+0x13280], R4 ;  /* 0x01328004030075a7 */ /* 0x0044e4000800017f */
[----:B---3--:R-:W-:Y:S05]  /*e320*/  @!P0 NANOSLEEP.SYNCS 0x989680 ;  /* 0x009896800000895d */ /* 0x008fea0003900000 */
[----:B------:R-:W3:Y:S02]  /*e330*/  @!P0 SYNCS.PHASECHK.TRANS64 P0, [R3+URZ+0x13280], R4 ;  /* 0x01328004030085a7 */ /* 0x000ee4000800007f */
[----:B---3--:R-:W-:Y:S05]  /*e340*/  @!P0 BRA `(.L_x_10418) ;  /* 0xfffffffc00f08947 */ /* 0x008fea000383ffff */
[----:B------:R-:W-:Y:S05]  /*e350*/  BRA `(.L_x_10419) ;  /* 0xfffffff400bc7947 */ /* 0x000fea000383ffff */
.L_x_10446:
        /* <DEDUP_REMOVED lines=10> */
.L_x_12372:


//--------------------- .text._ZN7cutlass13device_kernelIN5flash11enable_sm90INS1_16FlashAttnFwdSm90INS1_25CollectiveMainloopFwdSm90ILi2EN4cute5tupleIJNS5_1CILi1EEES8_S8_EEENS6_IJNS7_ILi192EEENS7_ILi160EEENS7_ILi64EEEEEELi64ENS_12float_e4m3_tEfNS_4arch4Sm90ELb0ELb0ELb1ELb1ELb0ELb1ELb0ELb1ELb1ELb0ELb0ELb0EEENS1_21CollectiveEpilogueFwdINS6_IJSA_SC_SB_EEES9_NS_10bfloat16_tESG_Li384ELb1ELb0ELb0ELb1EEENS1_36VarlenDynamicPersistentTileSchedulerILi192ELi160ELi384ELi128ELb0ELb0ELb1ELb0ELb1ELb1EEEEEEEEEvNT_6ParamsE --------------------------
	.section	.text._ZN7cutlass13device_kernelIN5flash11enable_sm90INS1_16FlashAttnFwdSm90INS1_25CollectiveMainloopFwdSm90ILi2EN4cute5tupleIJNS5_1CILi1EEES8_S8_EEENS6_IJNS7_ILi192EEENS7_ILi160EEENS7_ILi64EEEEEELi64ENS_12float_e4m3_tEfNS_4arch4Sm90ELb0ELb0ELb1ELb1ELb0ELb1ELb0ELb1ELb1ELb0ELb0ELb0EEENS1_21CollectiveEpilogueFwdINS6_IJSA_SC_SB_EEES9_NS_10bfloat16_tESG_Li384ELb1ELb0ELb0ELb1EEENS1_36VarlenDynamicPersistentTileSchedulerILi192ELi160ELi384ELi128ELb0ELb0ELb1ELb0ELb1ELb1EEEEEEEEEvNT_6ParamsE,"ax",@progbits
	.align	128
.text._ZN7cutlass13device_kernelIN5flash11enable_sm90INS1_16FlashAttnFwdSm90INS1_25CollectiveMainloopFwdSm90ILi2EN4cute5tupleIJNS5_1CILi1EEES8_S8_EEENS6_IJNS7_ILi192EEENS7_ILi160EEENS7_ILi64EEEEEELi64ENS_12float_e4m3_tEfNS_4arch4Sm90ELb0ELb0ELb1ELb1ELb0ELb1ELb0ELb1ELb1ELb0ELb0ELb0EEENS1_21CollectiveEpilogueFwdINS6_IJSA_SC_SB_EEES9_NS_10bfloat16_tESG_Li384ELb1ELb0ELb0ELb1EEENS1_36VarlenDynamicPersistentTileSchedulerILi192ELi160ELi384ELi128ELb0ELb0ELb1ELb0ELb1ELb1EEEEEEEEEvNT_6ParamsE:
        .type           _ZN7cutlass13device_kernelIN5flash11enable_sm90INS1_16FlashAttnFwdSm90INS1_25CollectiveMainloopFwdSm90ILi2EN4cute5tupleIJNS5_1CILi1EEES8_S8_EEENS6_IJNS7_ILi192EEENS7_ILi160EEENS7_ILi64EEEEEELi64ENS_12float_e4m3_tEfNS_4arch4Sm90ELb0ELb0ELb1ELb1ELb0ELb1ELb0ELb1ELb1ELb0ELb0ELb0EEENS1_21CollectiveEpilogueFwdINS6_IJSA_SC_SB_EEES9_NS_10bfloat16_tESG_Li384ELb1ELb0ELb0ELb1EEENS1_36VarlenDynamicPersistentTileSchedulerILi192ELi160ELi384ELi128ELb0ELb0ELb1ELb0ELb1ELb1EEEEEEEEEvNT_6ParamsE,@function
        .size           _ZN7cutlass13device_kernelIN5flash11enable_sm90INS1_16FlashAttnFwdSm90INS1_25CollectiveMainloopFwdSm90ILi2EN4cute5tupleIJNS5_1CILi1EEES8_S8_EEENS6_IJNS7_ILi192EEENS7_ILi160EEENS7_ILi64EEEEEELi64ENS_12float_e4m3_tEfNS_4arch4Sm90ELb0ELb0ELb1ELb1ELb0ELb1ELb0ELb1ELb1ELb0ELb0ELb0EEENS1_21CollectiveEpilogueFwdINS6_IJSA_SC_SB_EEES9_NS_10bfloat16_tESG_Li384ELb1ELb0ELb0ELb1EEENS1_36VarlenDynamicPersistentTileSchedulerILi192ELi160ELi384ELi128ELb0ELb0ELb1ELb0ELb1ELb1EEEEEEEEEvNT_6ParamsE,(.L_x_12373 - _ZN7cutlass13device_kernelIN5flash11enable_sm90INS1_16FlashAttnFwdSm90INS1_25CollectiveMainloopFwdSm90ILi2EN4cute5tupleIJNS5_1CILi1EEES8_S8_EEENS6_IJNS7_ILi192EEENS7_ILi160EEENS7_ILi64EEEEEELi64ENS_12float_e4m3_tEfNS_4arch4Sm90ELb0ELb0ELb1ELb1ELb0ELb1ELb0ELb1ELb1ELb0ELb0ELb0EEENS1_21CollectiveEpilogueFwdINS6_IJSA_SC_SB_EEES9_NS_10bfloat16_tESG_Li384ELb1ELb0ELb0ELb1EEENS1_36VarlenDynamicPersistentTileSchedulerILi192ELi160ELi384ELi128ELb0ELb0ELb1ELb0ELb1ELb1EEEEEEEEEvNT_6ParamsE)
        .other          _ZN7cutlass13device_kernelIN5flash11enable_sm90INS1_16FlashAttnFwdSm90INS1_25CollectiveMainloopFwdSm90ILi2EN4cute5tupleIJNS5_1CILi1EEES8_S8_EEENS6_IJNS7_ILi192EEENS7_ILi160EEENS7_ILi64EEEEEELi64ENS_12float_e4m3_tEfNS_4arch4Sm90ELb0ELb0ELb1ELb1ELb0ELb1ELb0ELb1ELb1ELb0ELb0ELb0EEENS1_21CollectiveEpilogueFwdINS6_IJSA_SC_SB_EEES9_NS_10bfloat16_tESG_Li384ELb1ELb0ELb0ELb1EEENS1_36VarlenDynamicPersistentTileSchedulerILi192ELi160ELi384ELi128ELb0ELb0ELb1ELb0ELb1ELb1EEEEEEEEEvNT_6ParamsE,@"STO_CUDA_ENTRY STV_DEFAULT"
_ZN7cutlass13device_kernelIN5flash11enable_sm90INS1_16FlashAttnFwdSm90INS1_25CollectiveMainloopFwdSm90ILi2EN4cute5tupleIJNS5_1CILi1EEES8_S8_EEENS6_IJNS7_ILi192EEENS7_ILi160EEENS7_ILi64EEEEEELi64ENS_12float_e4m3_tEfNS_4arch4Sm90ELb0ELb0ELb1ELb1ELb0ELb1ELb0ELb1ELb1ELb0ELb0ELb0EEENS1_21CollectiveEpilogueFwdINS6_IJSA_SC_SB_EEES9_NS_10bfloat16_tESG_Li384ELb1ELb0ELb0ELb1EEENS1_36VarlenDynamicPersistentTileSchedulerILi192ELi160ELi384ELi128ELb0ELb0ELb1ELb0ELb1ELb1EEEEEEEEEvNT_6ParamsE:
        /* <DEDUP_REMOVED lines=27> */
.L_x_10448:
[----:B------:R-:W-:Y:S05]  /*01b0*/  BSYNC B0 ;  /* 0x0000000000007941 */ /* 0x000fea0003800000 */
.L_x_10447:
        /* <DEDUP_REMOVED lines=41> */
.L_x_10449:
        /* <DEDUP_REMOVED lines=22> */
.L_x_10450:
        /* <DEDUP_REMOVED lines=18> */
.L_x_10451:
        /* <DEDUP_REMOVED lines=22> */
.L_x_10452:
        /* <DEDUP_REMOVED lines=22> */
.L_x_10453:
        /* <DEDUP_REMOVED lines=8> */
.L_x_10456:
        /* <DEDUP_REMOVED lines=16> */
[----:B------:R-:W0:Y:S01]  /*0b10*/  S2R R0, SR_TID.X ;  /* 0x0000000000007919 */ /* 0x000e220000002100 */
[----:B------:R-:W-:Y:S01]  /*0b20*/  CS2R R156, SRZ ;  /* 0x00000000009c7805 */ /* 0x000fe2000001ff00 */
[----:B------:R-:W-:Y:S01]  /*0b30*/  ULOP3.LUT UR36, UR37, 0x1, URZ, 0xfc, !UPT ;  /* 0x0000000125247892 */ /* 0x000fe2000f8efc3f */
[----:B0-----:R-:W-:-:S05]  /*0b40*/  VIADD R14, R0, 0xffffff80 ;  /* 0xffffff80000e7836 */ /* 0x001fca0000000000 */
[----:B------:R-:W-:-:S04]  /*0b50*/  SHF.R.S32.HI R0, RZ, 0x1f, R14 ;  /* 0x0000001fff007819 */ /* 0x000fc8000001140e */
[CC--:B------:R-:W-:Y:S02]  /*0b60*/  LEA.HI R2, R0.reuse, R14.reuse, RZ, 0x7 ;  /* 0x0000000e00027211 */ /* 0x0c0fe400078f38ff */
[-C--:B------:R-:W-:Y:S02]  /*0b70*/  LEA.HI R3, R0, R14.reuse, RZ, 0x5 ;  /* 0x0000000e00037211 */ /* 0x080fe400078f28ff */
[----:B------:R-:W-:Y:S02]  /*0b80*/  LOP3.LUT R5, R2, 0xffffff80, RZ, 0xc0, !PT ;  /* 0xffffff8002057812 */ /* 0x000fe400078ec0ff */
[----:B------:R-:W-:Y:S01]  /*0b90*/  LEA.HI R7, R0, R14, RZ, 0x4 ;  /* 0x0000000e00077211 */ /* 0x000fe200078f20ff */
[----:B------:R-:W-:Y:S01]  /*0ba0*/  IMAD.SHL.U32 R4, R3, 0x20, RZ ;  /* 0x0000002003047824 */ /* 0x000fe200078e00ff */
[----:B------:R-:W-:Y:S01]  /*0bb0*/  SHF.R.S32.HI R15, RZ, 0x7, R2 ;  /* 0x00000007ff0f7819 */ /* 0x000fe20000011402 */
[----:B------:R-:W-:Y:S01]  /*0bc0*/  IMAD.IADD R17, R14, 0x1, -R5 ;  /* 0x000000010e117824 */ /* 0x000fe200078e0a05 */
[----:B------:R-:W-:-:S02]  /*0bd0*/  LOP3.LUT R3, R7, 0x3fffff0, RZ, 0xc0, !PT ;  /* 0x03fffff007037812 */ /* 0x000fc400078ec0ff */
[----:B------:R-:W-:Y:S02]  /*0be0*/  LOP3.LUT R6, R4, 0xfffffc00, RZ, 0xc0, !PT ;  /* 0xfffffc0004067812 */ /* 0x000fe400078ec0ff */
[----:B------:R-:W-:Y:S01]  /*0bf0*/  SHF.R.S32.HI R9, RZ, 0x1f, R17 ;  /* 0x0000001fff097819 */ /* 0x000fe20000011411 */
[C---:B------:R-:W-:Y:S01]  /*0c00*/  IMAD.IADD R3, R14.reuse, 0x1, -R3 ;  /* 0x000000010e037824 */ /* 0x040fe200078e0a03 */
[----:B------:R-:W-:Y:S02]  /*0c10*/  LEA.HI R4, R14, R14, RZ, 0x1 ;  /* 0x0000000e0e047211 */ /* 0x000fe400078f08ff */
[----:B------:R-:W-:Y:S02]  /*0c20*/  LEA.HI R11, R9, R17, RZ, 0x2 ;  /* 0x00000011090b7211 */ /* 0x000fe400078f10ff */
[----:B------:R-:W-:Y:S02]  /*0c30*/  SHF.R.S32.HI R23, RZ, 0x1, R4 ;  /* 0x00000001ff177819 */ /* 0x000fe40000011404 */
[----:B------:R-:W-:-:S02]  /*0c40*/  SHF.R.S32.HI R12, RZ, 0x2, R11 ;  /* 0x00000002ff0c7819 */ /* 0x000fc4000001140b */
[----:B------:R-:W-:Y:S02]  /*0c50*/  SHF.R.S32.HI R13, RZ, 0x1f, R11 ;  /* 0x0000001fff0d7819 */ /* 0x000fe4000001140b */
[----:B------:R-:W-:Y:S02]  /*0c60*/  LEA R10, R3, R6, 0x6 ;  /* 0x00000006030a7211 */ /* 0x000fe400078e30ff */
[----:B------:R-:W-:Y:S02]  /*0c70*/  LEA.HI R3, R0, R14, RZ, 0x2 ;  /* 0x0000000e00037211 */ /* 0x000fe400078f10ff */
[----:B------:R-:W-:Y:S02]  /*0c80*/  SHF.R.S32.HI R8, RZ, 0x4, R7 ;  /* 0x00000004ff087819 */ /* 0x000fe40000011407 */
[----:B------:R-:W-:Y:S02]  /*0c90*/  LEA.HI R5, R4, R23, RZ, 0x1 ;  /* 0x0000001704057211 */ /* 0x000fe400078f08ff */
[----:B------:R-:W-:-:S02]  /*0ca0*/  LEA.HI R13, R13, R12, RZ, 0x3 ;  /* 0x0000000c0d0d7211 */ /* 0x000fc400078f18ff */
[--C-:B------:R-:W-:Y:S02]  /*0cb0*/  SHF.R.S32.HI R2, RZ, 0x2, R3.reuse ;  /* 0x00000002ff027819 */ /* 0x100fe40000011403 */
[----:B------:R-:W-:Y:S02]  /*0cc0*/  LEA.HI R7, R7, R8, RZ, 0x1 ;  /* 0x0000000807077211 */ /* 0x000fe400078f08ff */
[----:B------:R-:W-:Y:S01]  /*0cd0*/  LOP3.LUT R6, R5, 0x3fffffe, RZ, 0xc0, !PT ;  /* 0x03fffffe05067812 */ /* 0x000fe200078ec0ff */
[----:B------:R-:W-:Y:S01]  /*0ce0*/  IMAD.HI R5, R15, 0x55555556, RZ ;  /* 0x555555560f057827 */ /* 0x000fe200078e02ff */
[----:B------:R-:W-:Y:S02]  /*0cf0*/  SHF.R.S32.HI R3, RZ, 0x1f, R3 ;  /* 0x0000001fff037819 */ /* 0x000fe40000011403 */
[----:B------:R-:W-:Y:S01]  /*0d00*/  LOP3.LUT R13, R13, 0xfffffff8, RZ, 0xc0, !PT ;  /* 0xfffffff80d0d7812 */ /* 0x000fe200078ec0ff */
[----:B------:R-:W-:Y:S01]  /*0d10*/  IMAD.IADD R6, R23, 0x1, -R6 ;  /* 0x0000000117067824 */ /* 0x000fe200078e0a06 */
[----:B------:R-:W-:-:S02]  /*0d20*/  LEA.HI R9, R9, R17, RZ, 0x5 ;  /* 0x0000001109097211 */ /* 0x000fc400078f28ff */
[----:B------:R-:W-:Y:S01]  /*0d30*/  LOP3.LUT R7, R7, 0x1ffffffe, RZ, 0xc0, !PT ;  /* 0x1ffffffe07077812 */ /* 0x000fe200078ec0ff */
[----:B------:R-:W-:Y:S01]  /*0d40*/  IMAD.IADD R12, R12, 0x1, -R13 ;  /* 0x000000010c0c7824 */ /* 0x000fe200078e0a0d */
[----:B------:R-:W-:Y:S01]  /*0d50*/  LEA.HI R3, R3, R2, RZ, 0x2 ;  /* 0x0000000203037211 */ /* 0x000fe200078f10ff */
[C---:B------:R-:W-:Y:S01]  /*0d60*/  IMAD R6, R8.reuse, 0x8, R6 ;  /* 0x0000000808067824 */ /* 0x040fe200078e0206 */
[----:B------:R-:W-:Y:S01]  /*0d70*/  LOP3.LUT R11, R11, 0x7ffffffc, RZ, 0xc0, !PT ;  /* 0x7ffffffc0b0b7812 */ /* 0x000fe200078ec0ff */
[----:B------:R-:W-:Y:S01]  /*0d80*/  IMAD.IADD R7, R8, 0x1, -R7 ;  /* 0x0000000108077824 */ /* 0x000fe200078e0a07 */
[----:B------:R-:W-:Y:S01]  /*0d90*/  LEA.HI R5, R5, R5, RZ, 0x1 ;  /* 0x0000000505057211 */ /* 0x000fe200078f08ff */
[----:B------:R-:W-:Y:S01]  /*0da0*/  IMAD.MOV.U32 R8, RZ, RZ, -0x2 ;  /* 0xfffffffeff087424 */ /* 0x000fe200078e00ff */
[----:B------:R-:W-:Y:S01]  /*0db0*/  SHF.R.S32.HI R9, RZ, 0x5, R9 ;  /* 0x00000005ff097819 */ /* 0x000fe20000011409 */
[----:B------:R-:W-:Y:S01]  /*0dc0*/  IMAD.IADD R11, R17, 0x1, -R11 ;  /* 0x00000001110b7824 */ /* 0x000fe200078e0a0b */
[----:B------:R-:W-:Y:S01]  /*0dd0*/  LOP3.LUT R3, R3, 0xfffffffc, RZ, 0xc0, !PT ;  /* 0xfffffffc03037812 */ /* 0x000fe200078ec0ff */
[----:B------:R-:W-:Y:S01]  /*0de0*/  IMAD R5, R5, -0x3, R15 ;  /* 0xfffffffd05057824 */ /* 0x000fe200078e020f */
[----:B------:R-:W-:Y:S01]  /*0df0*/  LEA R12, R9, R12, 0x4 ;  /* 0x0000000c090c7211 */ /* 0x000fe200078e20ff */
[----:B------:R-:W-:Y:S01]  /*0e00*/  IMAD R9, R7, 0x8, R10 ;  /* 0x0000000807097824 */ /* 0x000fe200078e020a */
[----:B------:R-:W-:Y:S01]  /*0e10*/  LOP3.LUT R4, R4, 0xfffffffe, RZ, 0xc0, !PT ;  /* 0xfffffffe04047812 */ /* 0x000fe200078ec0ff */
[----:B------:R-:W-:Y:S01]  /*0e20*/  IMAD.IADD R2, R2, 0x1, -R3 ;  /* 0x0000000102027824 */ /* 0x000fe200078e0a03 */
[----:B------:R-:W-:Y:S01]  /*0e30*/  LEA.HI R0, R0, R14, RZ, 0x3 ;  /* 0x0000000e00007211 */ /* 0x000fe200078f18ff */
[----:B------:R-:W-:Y:S01]  /*0e40*/  IMAD R7, R11, R8, 0xa0 ;  /* 0x000000a00b077424 */ /* 0x000fe200078e0208 */
[----:B------:R-:W-:Y:S01]  /*0e50*/  STL [R1+0x54], R9 ;  /* 0x0000540901007387 */ /* 0x000fe20000100800 */
[----:B------:R-:W-:-:S02]  /*0e60*/  IMAD R3, R5, 0x40, R12 ;  /* 0x0000004005037824 */ /* 0x000fc400078e020c */
[----:B------:R-:W-:Y:S01]  /*0e70*/  IMAD.MOV.U32 R17, RZ, RZ, RZ ;  /* 0x000000ffff117224 */ /* 0x000fe200078e00ff */
[----:B------:R0:W-:Y:S04]  /*0e80*/  STL [R1+0x44], R2 ;  /* 0x0000440201007387 */ /* 0x0001e80000100800 */
[----:B------:R-:W-:Y:S04]  /*0e90*/  STL [R1+0x4c], R7 ;  /* 0x00004c0701007387 */ /* 0x000fe80000100800 */
[----:B------:R1:W-:Y:S01]  /*0ea0*/  STL [R1+0x50], R3 ;  /* 0x0000500301007387 */ /* 0x0003e20000100800 */
[----:B0-----:R-:W-:-:S03]  /*0eb0*/  IMAD.SHL.U32 R2, R2, 0x80, RZ ;  /* 0x0000008002027824 */ /* 0x001fc600078e00ff */
[----:B------:R-:W-:Y:S04]  /*0ec0*/  STL [R1+0x38], RZ ;  /* 0x000038ff01007387 */ /* 0x000fe80000100800 */
[----:B------:R-:W-:Y:S01]  /*0ed0*/  STL [R1], RZ ;  /* 0x000000ff01007387 */ /* 0x000fe20000100800 */
[----:B-1----:R-:W-:Y:S01]  /*0ee0*/  IMAD.IADD R3, R14, 0x1, -R4 ;  /* 0x000000010e037824 */ /* 0x002fe200078e0a04 */
[----:B------:R-:W-:Y:S02]  /*0ef0*/  SHF.R.S32.HI R4, RZ, 0x3, R0 ;  /* 0x00000003ff047819 */ /* 0x000fe40000011400 */
[----:B------:R-:W-:Y:S02]  /*0f00*/  LOP3.LUT R0, R0, 0x1ffffff8, RZ, 0xc0, !PT ;  /* 0x1ffffff800007812 */ /* 0x000fe400078ec0ff */
[----:B------:R-:W-:-:S02]  /*0f10*/  SHF.L.U32 R18, R3, 0x4, RZ ;  /* 0x0000000403127819 */ /* 0x000fc400000006ff */
[----:B------:R-:W-:Y:S01]  /*0f20*/  LOP3.LUT R3, R2, 0x180, RZ, 0xc0, !PT ;  /* 0x0000018002037812 */ /* 0x000fe200078ec0ff */
[----:B------:R-:W-:-:S03]  /*0f30*/  IMAD.IADD R0, R14, 0x1, -R0 ;  /* 0x000000010e007824 */ /* 0x000fc600078e0a00 */
[----:B------:R-:W-:Y:S01]  /*0f40*/  LOP3.LUT R2, R3, 0x10, R18, 0xf8, !PT ;  /* 0x0000001003027812 */ /* 0x000fe200078ef812 */
[----:B------:R0:W-:Y:S01]  /*0f50*/  STL [R1+0x14], R3 ;  /* 0x0000140301007387 */ /* 0x0001e20000100800 */
[----:B------:R-:W-:-:S03]  /*0f60*/  SHF.R.U32.HI R5, RZ, 0x3, R3 ;  /* 0x00000003ff057819 */ /* 0x000fc60000011603 */
[----:B------:R1:W-:Y:S01]  /*0f70*/  STL [R1+0x8], R4 ;  /* 0x0000080401007387 */ /* 0x0003e20000100800 */
[----:B------:R-:W-:-:S03]  /*0f80*/  LOP3.LUT R2, R2, R5, RZ, 0x3c, !PT ;  /* 0x0000000502027212 */ /* 0x000fc600078e3cff */
[----:B------:R2:W-:Y:S01]  /*0f90*/  STL [R1+0x18], R5 ;  /* 0x0000180501007387 */ /* 0x0005e20000100800 */
[----:B0-----:R-:W-:Y:S01]  /*0fa0*/  LOP3.LUT R3, R3, 0x30, R18, 0xf8, !PT ;  /* 0x0000003003037812 */ /* 0x001fe200078ef812 */
[----:B-1----:R-:W-:-:S03]  /*0fb0*/  IMAD.SHL.U32 R4, R6, 0x40, RZ ;  /* 0x0000004006047824 */ /* 0x002fc600078e00ff */
[----:B------:R-:W-:Y:S02]  /*0fc0*/  LOP3.LUT R3, R3, R5, RZ, 0x3c, !PT ;  /* 0x0000000503037212 */ /* 0x000fe400078e3cff */
[----:B------:R-:W-:Y:S01]  /*0fd0*/  SHF.R.S32.HI R6, RZ, 0x1f, R23 ;  /* 0x0000001fff067819 */ /* 0x000fe20000011417 */
[----:B--2---:R-:W-:Y:S01]  /*0fe0*/  IMAD.SHL.U32 R5, R0, 0x8, RZ ;  /* 0x0000000800057824 */ /* 0x004fe200078e00ff */
[----:B------:R-:W-:Y:S01]  /*0ff0*/  IADD3 R0, R16, R4, R3 ;  /* 0x0000000410007210 */ /* 0x000fe20007ffe003 */
[----:B------:R-:W-:Y:S01]  /*1000*/  IMAD.IADD R2, R4, 0x1, R2 ;  /* 0x0000000104027824 */ /* 0x000fe200078e0202 */
[----:B------:R0:W-:Y:S04]  /*1010*/  STL [R1+0x1c], R4 ;  /* 0x00001c0401007387 */ /* 0x0001e80000100800 */
[----:B------:R0:W-:Y:S04]  /*1020*/  STL [R1+0x2c], R5 ;  /* 0x00002c0501007387 */ /* 0x0001e80000100800 */
[----:B------:R0:W-:Y:S04]  /*1030*/  STL [R1+0x48], R0 ;  /* 0x0000480001007387 */ /* 0x0001e80000100800 */
[----:B------:R0:W-:Y:S02]  /*1040*/  STL [R1+0x4], R2 ;  /* 0x0000040201007387 */ /* 0x0001e40000100800 */
.L_x_10570:
[----:B0-----:R-:W0:Y:S01]  /*1050*/  LDC.64 R2, c[0x0][0xc60] ;  /* 0x00031800ff027b82 */ /* 0x001e220000000a00 */
[----:B------:R-:W-:Y:S01]  /*1060*/  ULDC.64 UR4, c[0x0][0xa28] ;  /* 0x00028a0000047ab9 */ /* 0x000fe20000000a00 */
[----:B------:R-:W-:Y:S01]  /*1070*/  ULDC.64 UR8, c[0x0][0xa18] ;  /* 0x0002860000087ab9 */ /* 0x000fe20000000a00 */
[----:B------:R-:W-:Y:S01]  /*1080*/  ULDC.64 UR6, c[0x0][0xa08] ;  /* 0x0002820000067ab9 */ /* 0x000fe20000000a00 */
[----:B0-----:R-:W-:-:S05]  /*1090*/  IMAD.WIDE R2, R27, 0x4, R2 ;  /* 0x000000041b027825 */ /* 0x001fca00078e0202 */
[----:B--2---:R-:W2:Y:S01]  /*10a0*/  LDG.E R0, desc[UR42][R2.64] ;  /* 0x0000002a02007981 */ /* 0x004ea2000c1e1900 */
[----:B------:R-:W-:Y:S01]  /*10b0*/  ISETP.NE.U32.AND P2, PT, RZ, UR4, PT ;  /* 0x00000004ff007c0c */ /* 0x000fe2000bf45070 */
[----:B---3-5:R-:W-:Y:S01]  /*10c0*/  IMAD.MOV.U32 R9, RZ, RZ, RZ ;  /* 0x000000ffff097224 */ /* 0x028fe200078e00ff */
[----:B------:R-:W-:Y:S02]  /*10d0*/  ISETP.NE.U32.AND P1, PT, RZ, UR8, PT ;  /* 0x00000008ff007c0c */ /* 0x000fe4000bf25070 */
[----:B------:R-:W-:Y:S02]  /*10e0*/  ISETP.NE.AND.EX P2, PT, RZ, UR5, PT, P2 ;  /* 0x00000005ff007c0c */ /* 0x000fe4000bf45320 */
[----:B------:R-:W-:Y:S02]  /*10f0*/  ISETP.NE.AND.EX P1, PT, RZ, UR9, PT, P1 ;  /* 0x00000009ff007c0c */ /* 0x000fe4000bf25310 */
[----:B------:R-:W-:Y:S02]  /*1100*/  ISETP.NE.U32.AND P0, PT, RZ, UR6, PT ;  /* 0x00000006ff007c0c */ /* 0x000fe4000bf05070 */
[----:B------:R-:W-:-:S02]  /*1110*/  MOV R31, RZ ;  /* 0x000000ff001f7202 */ /* 0x000fc40000000f00 */
        /* <DEDUP_REMOVED lines=43> */
.L_x_10458:
[----:B------:R-:W-:Y:S02]  /*13d0*/  IMAD.U32 R33, RZ, RZ, UR5 ;  /* 0x00000005ff217e24 */ /* 0x000fe4000f8e00ff */
[----:B------:R-:W-:Y:S01]  /*13e0*/  IMAD.U32 R28, RZ, RZ, UR4 ;  /* 0x00000004ff1c7e24 */ /* 0x000fe2000f8e00ff */
[----:B------:R-:W-:Y:S06]  /*13f0*/  @!P2 BRA `(.L_x_10459) ;  /* 0x000000000010a947 */ /* 0x000fec0003800000 */
[----:B------:R-:W-:-:S04]  /*1400*/  IADD3 R2, P0, R34, UR8, RZ ;  /* 0x0000000822027c10 */ /* 0x000fc8000ff1e0ff */
[----:B------:R-:W-:-:S05]  /*1410*/  IADD3.X R3, R30, UR9, RZ, P0, !PT ;  /* 0x000000091e037c10 */ /* 0x000fca00087fe4ff */
[----:B------:R0:W5:Y:S01]  /*1420*/  LDG.E R28, desc[UR42][R2.64] ;  /* 0x0000002a021c7981 */ /* 0x000162000c1e1900 */
[----:B------:R-:W-:Y:S05]  /*1430*/  BRA `(.L_x_10460) ;  /* 0x0000000000107947 */ /* 0x000fea0003800000 */
.L_x_10459:
[----:B------:R-:W-:Y:S05]  /*1440*/  @!P0 BRA `(.L_x_10460) ;  /* 0x00000000000c8947 */ /* 0x000fea0003800000 */
[----:B------:R-:W2:Y:S04]  /*1450*/  LDG.E R3, desc[UR42][R6.64] ;  /* 0x0000002a06037981 */ /* 0x000ea8000c1e1900 */
[----:B------:R-:W2:Y:S02]  /*1460*/  LDG.E R28, desc[UR42][R6.64+0x4] ;  /* 0x0000042a061c7981 */ /* 0x000ea4000c1e1900 */
[----:B--2---:R-:W-:-:S07]  /*1470*/  IMAD.IADD R28, R28, 0x1, -R3 ;  /* 0x000000011c1c7824 */ /* 0x004fce00078e0a03 */
.L_x_10460:
        /* <DEDUP_REMOVED lines=11> */
[----:B------:R-:W-:Y:S01]  /*1530*/  ISETP.NE.AND.EX P1, PT, RZ, UR5, PT, P1 ;  /* 0x00000005ff007c0c */ /* 0x000fe2000bf25310 */
[----:B0-----:R-:W-:-:S12]  /*1540*/  IMAD.MOV R2, RZ, RZ, -R9 ;  /* 0x000000ffff027224 */ /* 0x001fd800078e0a09 */
[----:B------:R-:W-:-:S04]  /*1550*/  @P1 IADD3 R4, P2, R34, UR4, RZ ;  /* 0x0000000422041c10 */ /* 0x000fc8000ff5e0ff */
[----:B------:R-:W-:Y:S02]  /*1560*/  @P1 IADD3.X R5, R30, UR5, RZ, P2, !PT ;  /* 0x000000051e051c10 */ /* 0x000fe400097fe4ff */
[----:B------:R-:W-:-:S03]  /*1570*/  VIMNMX R2, RZ, R2, !PT ;  /* 0x00000002ff027248 */ /* 0x000fc60007fe0100 */
[----:B------:R0:W5:Y:S01]  /*1580*/  @P1 LDG.E R24, desc[UR42][R4.64] ;  /* 0x0000002a04181981 */ /* 0x000162000c1e1900 */
[----:B--2---:R-:W-:-:S04]  /*1590*/  @P0 IMAD.IADD R33, R7, 0x1, -R0 ;  /* 0x0000000107210824 */ /* 0x004fc800078e0a00 */
[----:B------:R-:W-:-:S04]  /*15a0*/  IMAD.IADD R105, R9, 0x1, R33 ;  /* 0x0000000109697824 */ /* 0x000fc800078e0221 */
[----:B------:R-:W-:-:S04]  /*15b0*/  VIADD R0, R105, 0x9f ;  /* 0x0000009f69007836 */ /* 0x000fc80000000000 */
[----:B------:R-:W-:-:S05]  /*15c0*/  IMAD.HI R0, R0, 0x66666667, RZ ;  /* 0x6666666700007827 */ /* 0x000fca00078e02ff */
[----:B------:R-:W-:-:S04]  /*15d0*/  SHF.R.U32.HI R3, RZ, 0x1f, R0 ;  /* 0x0000001fff037819 */ /* 0x000fc80000011600 */
[----:B------:R-:W-:-:S05]  /*15e0*/  LEA.HI.SX32 R104, R0, R3, 0x1a ;  /* 0x0000000300687211 */ /* 0x000fca00078fd2ff */
[----:B------:R-:W-:-:S05]  /*15f0*/  IMAD R0, R104, 0xa0, -R9 ;  /* 0x000000a068007824 */ /* 0x000fca00078e0a09 */
[----:B0-----:R-:W-:-:S04]  /*1600*/  VIMNMX R5, R0, R33, PT ;  /* 0x0000002100057248 */ /* 0x001fc80003fe0100 */
[----:B------:R-:W-:Y:S01]  /*1610*/  ISETP.GT.AND P0, PT, R5, R2, PT ;  /* 0x000000020500720c */ /* 0x000fe20003f04270 */
[----:B------:R-:W-:-:S05]  /*1620*/  IMAD.WIDE.U32 R2, R2, -0x33333333, RZ ;  /* 0xcccccccd02027825 */ /* 0x000fca00078e00ff */
[----:B------:R-:W-:-:S04]  /*1630*/  SHF.R.U32.HI R32, RZ, 0x7, R3 ;  /* 0x00000007ff207819 */ /* 0x000fc80000011603 */
[----:B------:R-:W-:-:S03]  /*1640*/  MOV R2, R32 ;  /* 0x0000002000027202 */ /* 0x000fc60000000f00 */
        /* <DEDUP_REMOVED lines=27> */
.L_x_10463:
[----:B------:R-:W-:Y:S05]  /*1800*/  BSYNC B6 ;  /* 0x0000000000067941 */ /* 0x000fea0003800000 */
.L_x_10462:
        /* <DEDUP_REMOVED lines=20> */
.L_x_10465:
[----:B------:R-:W-:Y:S05]  /*1950*/  BSYNC B6 ;  /* 0x0000000000067941 */ /* 0x000fea0003800000 */
.L_x_10464:
[----:B------:R-:W-:Y:S01]  /*1960*/  ULDC.64 UR4, c[0x0][0x9f8] ;  /* 0x00027e0000047ab9 */ /* 0x000fe20000000a00 */
[----:B------:R-:W0:Y:S01]  /*1970*/  LDC R0, c[0x0][0x428] ;  /* 0x00010a00ff007b82 */ /* 0x000e220000000800 */
[----:B------:R-:W-:-:S07]  /*1980*/  ISETP.NE.U32.AND P0, PT, RZ, UR4, PT ;  /* 0x00000004ff007c0c */ /* 0x000fce000bf05070 */
[----:B------:R-:W1:Y:S01]  /*1990*/  LDC.64 R48, c[0x0][0x2f0] ;  /* 0x0000bc00ff307b82 */ /* 0x000e620000000a00 */
[----:B------:R-:W-:Y:S02]  /*19a0*/  ISETP.NE.AND.EX P0, PT, RZ, UR5, PT, P0 ;  /* 0x00000005ff007c0c */ /* 0x000fe4000bf05300 */
[----:B------:R-:W-:Y:S01]  /*19b0*/  IADD3 R56, R31, R28, RZ ;  /* 0x0000001c1f387210 */ /* 0x000fe20007ffe0ff */
[----:B------:R-:W-:Y:S01]  /*19c0*/  IMAD.MOV.U32 R3, RZ, RZ, R26 ;  /* 0x000000ffff037224 */ /* 0x000fe200078e001a */
[----:B------:R-:W-:Y:S01]  /*19d0*/  ULDC.64 UR6, c[0x0][0xa08] ;  /* 0x0002820000067ab9 */ /* 0x000fe20000000a00 */
[----:B------:R-:W2:Y:S02]  /*19e0*/  LDL R28, [R1+0x18] ;  /* 0x00001800011c7983 */ /* 0x000ea40000100800 */
[----:B------:R-:W3:Y:S02]  /*19f0*/  LDC.64 R42, c[0x0][0x3d8] ;  /* 0x0000f600ff2a7b82 */ /* 0x000ee40000000a00 */
[----:B------:R-:W4:Y:S04]  /*1a00*/  LDL R14, [R1+0x1c] ;  /* 0x00001c00010e7983 */ /* 0x000f280000100800 */
[----:B------:R-:W-:-:S02]  /*1a10*/  @P0 IADD3 R4, P1, R34, UR4, RZ ;  /* 0x0000000422040c10 */ /* 0x000fc4000ff3e0ff */
[----:B------:R-:W-:Y:S01]  /*1a20*/  SHF.R.S32.HI R13, RZ, 0x1f, R56 ;  /* 0x0000001fff0d7819 */ /* 0x000fe20000011438 */
[----:B------:R-:W2:Y:S01]  /*1a30*/  LDL R34, [R1+0x44] ;  /* 0x0000440001227983 */ /* 0x000ea20000100800 */
[----:B------:R-:W-:Y:S01]  /*1a40*/  @P0 IADD3.X R5, R30, UR5, RZ, P1, !PT ;  /* 0x000000051e050c10 */ /* 0x000fe20008ffe4ff */
[----:B------:R-:W-:Y:S01]  /*1a50*/  ULDC.64 UR4, c[0x0][0x2f8] ;  /* 0x0000be0000047ab9 */ /* 0x000fe20000000a00 */
[----:B------:R-:W3:Y:S03]  /*1a60*/  LDC R31, c[0x0][0x3d4] ;  /* 0x0000f500ff1f7b82 */ /* 0x000ee60000000800 */
[----:B------:R1:W4:Y:S01]  /*1a70*/  @P0 LDG.E R29, desc[UR42][R4.64] ;  /* 0x0000002a041d0981 */ /* 0x000322000c1e1900 */
[----:B0-----:R-:W-:Y:S01]  /*1a80*/  ISETP.NE.AND P0, PT, R0, 0x1, PT ;  /* 0x000000010000780c */ /* 0x001fe20003f05270 */
[-C--:B-1----:R-:W-:Y:S01]  /*1a90*/  IMAD R6, R13, R48.reuse, RZ ;  /* 0x000000300d067224 */ /* 0x082fe200078e02ff */
[----:B------:R-:W-:Y:S01]  /*1aa0*/  SHF.R.S32.HI R19, RZ, 0x1f, R18 ;  /* 0x0000001fff137819 */ /* 0x000fe20000011412 */
[----:B------:R-:W0:Y:S01]  /*1ab0*/  S2R R10, SR_TID.X ;  /* 0x00000000000a7919 */ /* 0x000e220000002100 */
[----:B------:R-:W1:Y:S01]  /*1ac0*/  LDC.64 R36, c[0x0][0x3e8] ;  /* 0x0000fa00ff247b82 */ /* 0x000e620000000a00 */
[----:B------:R-:W-:Y:S01]  /*1ad0*/  SHF.R.S32.HI R30, RZ, 0x1f, R23 ;  /* 0x0000001fff1e7819 */ /* 0x000fe20000011417 */
[----:B------:R-:W-:-:S07]  /*1ae0*/  IMAD.WIDE.U32 R4, R56, R48, RZ ;  /* 0x0000003038047225 */ /* 0x000fce00078e00ff */
[----:B------:R-:W3:Y:S08]  /*1af0*/  @P0 LDC R7, c[0x0][0x42c] ;  /* 0x00010b00ff070b82 */ /* 0x000ef00000000800 */
[----:B------:R-:W1:Y:S01]  /*1b00*/  @P0 LDC R9, c[0x0][0x430] ;  /* 0x00010c00ff090b82 */ /* 0x000e620000000800 */
[----:B------:R-:W4:Y:S01]  /*1b10*/  S2R R35, SR_TID.X ;  /* 0x0000000000237919 */ /* 0x000f220000002100 */
[----:B0-----:R-:W-:-:S02]  /*1b20*/  VIADD R20, R10, 0xffffff80 ;  /* 0xffffff800a147836 */ /* 0x001fc40000000000 */
[----:B---3--:R-:W-:-:S03]  /*1b30*/  @P0 IMAD.HI.U32 R0, R26, R7, RZ ;  /* 0x000000071a000227 */ /* 0x008fc600078e00ff */
[----:B------:R-:W-:Y:S01]  /*1b40*/  LEA.HI R10, R20, R20, RZ, 0x1 ;  /* 0x00000014140a7211 */ /* 0x000fe200078f08ff */
[----:B------:R-:W-:-:S03]  /*1b50*/  IMAD R7, R56, R49, R6 ;  /* 0x0000003138077224 */ /* 0x000fc600078e0206 */
[----:B------:R-:W-:Y:S01]  /*1b60*/  LOP3.LUT R10, R10, 0xfffffffe, RZ, 0xc0, !PT ;  /* 0xfffffffe0a0a7812 */ /* 0x000fe200078ec0ff */
[----:B------:R-:W-:Y:S01]  /*1b70*/  IMAD.IADD R5, R5, 0x1, R7 ;  /* 0x0000000105057824 */ /* 0x000fe200078e0207 */
[----:B-1----:R-:W-:Y:S02]  /*1b80*/  @P0 SHF.R.U32.HI R3, RZ, R9, R0 ;  /* 0x00000009ff030219 */ /* 0x002fe40000011600 */
[----:B------:R-:W-:Y:S01]  /*1b90*/  ISETP.NE.U32.AND P0, PT, RZ, UR6, PT ;  /* 0x00000006ff007c0c */ /* 0x000fe2000bf05070 */
[----:B------:R-:W-:Y:S01]  /*1ba0*/  IMAD.IADD R10, R20, 0x1, -R10 ;  /* 0x00000001140a7824 */ /* 0x000fe200078e0a0a */
[----:B------:R-:W-:Y:S01]  /*1bb0*/  SHF.R.S32.HI R0, RZ, 0x1f, R3 ;  /* 0x0000001fff007819 */ /* 0x000fe20000011403 */
[----:B------:R-:W-:Y:S01]  /*1bc0*/  IMAD.WIDE.U32 R4, R3, UR4, R4 ;  /* 0x0000000403047c25 */ /* 0x000fe2000f8e0004 */
[----:B------:R-:W-:Y:S01]  /*1bd0*/  ISETP.NE.AND.EX P0, PT, RZ, UR7, PT, P0 ;  /* 0x00000007ff007c0c */ /* 0x000fe2000bf05300 */
[----:B------:R-:W-:Y:S01]  /*1be0*/  ULDC.64 UR6, c[0x0][0x320] ;  /* 0x0000c80000067ab9 */ /* 0x000fe20000000a00 */
[----:B------:R-:W-:Y:S01]  /*1bf0*/  ISETP.GE.AND P2, PT, R18, R31, PT ;  /* 0x0000001f1200720c */ /* 0x000fe20003f46270 */
[----:B------:R-:W-:Y:S01]  /*1c00*/  IMAD R6, R0, UR4, RZ ;  /* 0x0000000400067c24 */ /* 0x000fe2000f8e02ff */
[----:B------:R-:W-:Y:S01]  /*1c10*/  SHF.L.U32 R52, R10, 0x3, RZ ;  /* 0x000000030a347819 */ /* 0x000fe200000006ff */
[----:B------:R-:W-:-:S02]  /*1c20*/  IMAD R0, R0, UR6, RZ ;  /* 0x0000000600007c24 */ /* 0x000fc4000f8e02ff */
[C---:B------:R-:W-:Y:S01]  /*1c30*/  IMAD R9, R3.reuse, UR5, R6 ;  /* 0x0000000503097c24 */ /* 0x040fe2000f8e0206 */
[----:B------:R-:W-:Y:S01]  /*1c40*/  ULDC.64 UR4, c[0x0][0x300] ;  /* 0x0000c00000047ab9 */ /* 0x000fe20000000a00 */
[----:B------:R-:W-:Y:S02]  /*1c50*/  IMAD R11, R3, UR7, R0 ;  /* 0x00000007030b7c24 */ /* 0x000fe4000f8e0200 */
[----:B------:R-:W-:Y:S02]  /*1c60*/  IMAD.IADD R5, R5, 0x1, R9 ;  /* 0x0000000105057824 */ /* 0x000fe400078e0209 */
[----:B------:R-:W-:-:S04]  /*1c70*/  IMAD.WIDE.U32 R6, R3, UR6, R18 ;  /* 0x0000000603067c25 */ /* 0x000fc8000f8e0012 */
[----:B------:R-:W-:Y:S01]  /*1c80*/  IMAD.WIDE.U32 R20, R23, R48, R18 ;  /* 0x0000003017147225 */ /* 0x000fe200078e0012 */
[----:B------:R-:W-:-:S03]  /*1c90*/  SHF.R.S32.HI R53, RZ, 0x1f, R52 ;  /* 0x0000001fff357819 */ /* 0x000fc60000011434 */
[----:B------:R-:W-:Y:S01]  /*1ca0*/  IMAD.IADD R7, R7, 0x1, R11 ;  /* 0x0000000107077824 */ /* 0x000fe200078e020b */
[----:B----4-:R-:W-:Y:S02]  /*1cb0*/  SHF.R.S32.HI R0, RZ, 0x1f, R29 ;  /* 0x0000001fff007819 */ /* 0x010fe4000001141d */
[----:B------:R-:W-:Y:S02]  /*1cc0*/  SEL R9, R29, RZ, !P0 ;  /* 0x000000ff1d097207 */ /* 0x000fe40004000000 */
[----:B------:R-:W3:Y:S01]  /*1cd0*/  LDL R29, [R1+0x14] ;  /* 0x00001400011d7983 */ /* 0x000ee20000100800 */
[----:B------:R-:W-:Y:S02]  /*1ce0*/  SEL R0, R0, RZ, !P0 ;  /* 0x000000ff00007207 */ /* 0x000fe40004000000 */
[----:B------:R-:W-:-:S04]  /*1cf0*/  IMAD.WIDE.U32 R54, R9, UR4, R4 ;  /* 0x0000000409367c25 */ /* 0x000fc8000f8e0004 */
[----:B------:R-:W-:Y:S02]  /*1d00*/  IMAD R8, R0, UR4, RZ ;  /* 0x0000000400087c24 */ /* 0x000fe4000f8e02ff */
[----:B------:R-:W-:Y:S02]  /*1d10*/  IMAD R4, R30, R48, RZ ;  /* 0x000000301e047224 */ /* 0x000fe400078e02ff */
[----:B------:R-:W-:Y:S01]  /*1d20*/  IMAD R3, R9, UR5, R8 ;  /* 0x0000000509037c24 */ /* 0x000fe2000f8e0208 */
[----:B------:R-:W-:Y:S01]  /*1d30*/  ULDC.64 UR4, c[0x0][0x328] ;  /* 0x0000ca0000047ab9 */ /* 0x000fe20000000a00 */
[----:B------:R-:W-:Y:S01]  /*1d40*/  SEL R11, R31, RZ, P2 ;  /* 0x000000ff1f0b7207 */ /* 0x000fe20001000000 */
[----:B------:R-:W-:Y:S02]  /*1d50*/  IMAD R8, R0, UR4, RZ ;  /* 0x0000000400087c24 */ /* 0x000fe4000f8e02ff */
[----:B------:R-:W-:Y:S02]  /*1d60*/  IMAD R5, R23, R49, R4 ;  /* 0x0000003117057224 */ /* 0x000fe400078e0204 */
[----:B------:R-:W-:Y:S01]  /*1d70*/  IMAD.IADD R0, R55, 0x1, R3 ;  /* 0x0000000137007824 */ /* 0x000fe200078e0203 */
[----:B------:R-:W-:Y:S01]  /*1d80*/  IADD3 R3, P0, R54, R20, RZ ;  /* 0x0000001436037210 */ /* 0x000fe20007f1e0ff */
[----:B------:R-:W-:-:S02]  /*1d90*/  IMAD R4, R30, R42, RZ ;  /* 0x0000002a1e047224 */ /* 0x000fc400078e02ff */
[C---:B------:R-:W-:Y:S01]  /*1da0*/  IMAD.WIDE.U32 R50, R9.reuse, UR4, R6 ;  /* 0x0000000409327c25 */ /* 0x040fe2000f8e0006 */
[----:B------:R-:W-:Y:S01]  /*1db0*/  IADD3.X R20, R0, R21, R5, P0, !PT ;  /* 0x0000001500147210 */ /* 0x000fe200007fe405 */
[----:B------:R-:W-:Y:S02]  /*1dc0*/  ULDC UR4, c[0x0][0x2e4] ;  /* 0x0000b90000047ab9 */ /* 0x000fe40000000800 */
[----:B------:R-:W-:Y:S02]  /*1dd0*/  IMAD R6, R30, R36, RZ ;  /* 0x000000241e067224 */ /* 0x000fe400078e02ff */
[----:B------:R-:W-:Y:S02]  /*1de0*/  IMAD.IADD R11, R18, 0x1, R11 ;  /* 0x00000001120b7824 */ /* 0x000fe400078e020b */
[----:B------:R-:W-:Y:S02]  /*1df0*/  IMAD R75, R9, UR5, R8 ;  /* 0x00000005094b7c24 */ /* 0x000fe4000f8e0208 */
[----:B------:R-:W-:-:S02]  /*1e00*/  IMAD R15, R23, R43, R4 ;  /* 0x0000002b170f7224 */ /* 0x000fc400078e0204 */
[----:B------:R-:W-:Y:S01]  /*1e10*/  IMAD.WIDE.U32 R8, R23, R42, R18 ;  /* 0x0000002a17087225 */ /* 0x000fe200078e0012 */
[----:B------:R-:W-:-:S03]  /*1e20*/  SHF.R.S32.HI R10, RZ, 0x1f, R11 ;  /* 0x0000001fff0a7819 */ /* 0x000fc6000001140b */
[----:B------:R-:W-:-:S04]  /*1e30*/  IMAD.WIDE.U32 R4, R23, R42, R52 ;  /* 0x0000002a17047225 */ /* 0x000fc800078e0034 */
[C---:B------:R-:W-:Y:S02]  /*1e40*/  IMAD R21, R23.reuse, R37, R6 ;  /* 0x0000002517157224 */ /* 0x040fe400078e0206 */
[----:B------:R-:W-:-:S04]  /*1e50*/  IMAD.WIDE.U32 R40, R23, R36, R18 ;  /* 0x0000002417287225 */ /* 0x000fc800078e0012 */
[----:B------:R-:W-:-:S04]  /*1e60*/  IMAD.WIDE.U32 R6, R23, R36, R52 ;  /* 0x0000002417067225 */ /* 0x000fc800078e0034 */
[----:B------:R-:W-:Y:S02]  /*1e70*/  IMAD.IADD R9, R15, 0x1, R9 ;  /* 0x000000010f097824 */ /* 0x000fe400078e0209 */
[----:B------:R-:W-:Y:S01]  /*1e80*/  IMAD.IADD R5, R5, 0x1, R15 ;  /* 0x0000000105057824 */ /* 0x000fe200078e020f */
[----:B-----5:R-:W-:Y:S01]  /*1e90*/  SHF.R.S32.HI R15, RZ, 0x1f, R24 ;  /* 0x0000001fff0f7819 */ /* 0x020fe20000011418 */
[----:B------:R-:W-:Y:S02]  /*1ea0*/  IMAD.IADD R41, R21, 0x1, R41 ;  /* 0x0000000115297824 */ /* 0x000fe400078e0229 */
[----:B------:R-:W-:Y:S01]  /*1eb0*/  IMAD.IADD R7, R7, 0x1, R21 ;  /* 0x0000000107077824 */ /* 0x000fe200078e0215 */
[----:B------:R-:W-:Y:S01]  /*1ec0*/  LEA.HI R21, R10, R11, RZ, 0x4 ;  /* 0x0000000b0a157211 */ /* 0x000fe200078f20ff */
[-C--:B------:R-:W-:Y:S02]  /*1ed0*/  IMAD R12, R15, R42.reuse, RZ ;  /* 0x0000002a0f0c7224 */ /* 0x080fe400078e02ff */
[----:B------:R-:W-:-:S04]  /*1ee0*/  IMAD.WIDE.U32 R44, R24, R42, R4 ;  /* 0x0000002a182c7225 */ /* 0x000fc800078e0004 */
[----:B------:R-:W-:Y:S01]  /*1ef0*/  IMAD R15, R15, R36, RZ ;  /* 0x000000240f0f7224 */ /* 0x000fe200078e02ff */
[----:B------:R-:W-:Y:S01]  /*1f00*/  LOP3.LUT R22, R22, 0xfffffffb, RZ, 0xc0, !PT ;  /* 0xfffffffb16167812 */ /* 0x000fe200078ec0ff */
[C---:B------:R-:W-:Y:S01]  /*1f10*/  IMAD R65, R24.reuse, R43, R12 ;  /* 0x0000002b18417224 */ /* 0x040fe200078e020c */
[----:B------:R-:W-:Y:S01]  /*1f20*/  SHF.R.U32.HI R35, RZ, 0x7, R35 ;  /* 0x00000007ff237819 */ /* 0x000fe20000011623 */
[----:B------:R-:W-:Y:S01]  /*1f30*/  IMAD.WIDE.U32 R46, R24, R42, R8 ;  /* 0x0000002a182e7225 */ /* 0x000fe200078e0008 */
[----:B--2---:R-:W-:Y:S02]  /*1f40*/  LOP3.LUT P4, RZ, R34, 0x2, RZ, 0xc0, !PT ;  /* 0x0000000222ff7812 */ /* 0x004fe4000788c0ff */
[----:B------:R-:W-:Y:S01]  /*1f50*/  IADD3 R56, P0, R23, R56, RZ ;  /* 0x0000003817387210 */ /* 0x000fe20007f1e0ff */
[----:B------:R-:W-:Y:S01]  /*1f60*/  IMAD R59, R49, 0xa0, RZ ;  /* 0x000000a0313b7824 */ /* 0x000fe200078e02ff */
[----:B------:R-:W-:Y:S01]  /*1f70*/  IADD3 R34, R18, 0x20, RZ ;  /* 0x0000002012227810 */ /* 0x000fe20007ffe0ff */
[----:B------:R-:W-:Y:S01]  /*1f80*/  IMAD R11, R43, 0xa0, RZ ;  /* 0x000000a02b0b7824 */ /* 0x000fe200078e02ff */
[----:B------:R-:W-:Y:S01]  /*1f90*/  LOP3.LUT R64, R21, 0xfffffff0, RZ, 0xc0, !PT ;  /* 0xfffffff015407812 */ /* 0x000fe200078ec0ff */
[----:B------:R-:W-:-:S02]  /*1fa0*/  IMAD R15, R24, R37, R15 ;  /* 0x00000025180f7224 */ /* 0x000fc400078e020f */
[----:B------:R-:W-:Y:S02]  /*1fb0*/  IMAD R61, R37, 0xa0, RZ ;  /* 0x000000a0253d7824 */ /* 0x000fe400078e02ff */
[----:B------:R-:W-:-:S04]  /*1fc0*/  IMAD.WIDE.U32 R40, R24, R36, R40 ;  /* 0x0000002418287225 */ /* 0x000fc800078e0028 */
[----:B------:R-:W-:Y:S01]  /*1fd0*/  IMAD.WIDE.U32 R38, R24, R36, R6 ;  /* 0x0000002418267225 */ /* 0x000fe200078e0006 */
[----:B------:R-:W-:-:S03]  /*1fe0*/  @P2 LOP3.LUT R22, R22, 0x4, RZ, 0xfc, !PT ;  /* 0x0000000416162812 */ /* 0x000fc600078efcff */
[----:B------:R-:W-:Y:S01]  /*1ff0*/  IMAD.WIDE.U32 R48, R48, 0xa0, RZ ;  /* 0x000000a030307825 */ /* 0x000fe200078e00ff */
[----:B------:R-:W-:-:S03]  /*2000*/  IADD3 R62, R65, R47, RZ ;  /* 0x0000002f413e7210 */ /* 0x000fc60007ffe0ff */
[----:B------:R-:W-:-:S04]  /*2010*/  IMAD.WIDE.U32 R42, R42, 0xa0, RZ ;  /* 0x000000a02a2a7825 */ /* 0x000fc800078e00ff */
[----:B------:R-:W-:Y:S01]  /*2020*/  IMAD.WIDE.U32 R36, R36, 0xa0, RZ ;  /* 0x000000a024247825 */ /* 0x000fe200078e00ff */
[----:B------:R-:W-:Y:S02]  /*2030*/  ISETP.GE.AND P3, PT, R18, UR4, PT ;  /* 0x0000000412007c0c */ /* 0x000fe4000bf66270 */
[----:B------:R-:W-:Y:S01]  /*2040*/  ISETP.GE.AND P2, PT, R34, UR4, PT ;  /* 0x0000000422007c0c */ /* 0x000fe2000bf46270 */
[----:B------:R-:W-:Y:S01]  /*2050*/  VIADD R35, R35, 0x8 ;  /* 0x0000000823237836 */ /* 0x000fe20000000000 */
[----:B------:R-:W-:Y:S01]  /*2060*/  SHF.R.S32.HI R73, RZ, 0x1f, R64 ;  /* 0x0000001fff497819 */ /* 0x000fe20000011440 */
[----:B------:R-:W-:Y:S02]  /*2070*/  IMAD.SHL.U32 R58, R31, 0x2, RZ ;  /* 0x000000021f3a7824 */ /* 0x000fe400078e00ff */
[----:B------:R-:W-:Y:S02]  /*2080*/  IMAD.X R57, R30, 0x1, R13, P0 ;  /* 0x000000011e397824 */ /* 0x000fe400000e060d */
[----:B------:R-:W-:-:S02]  /*2090*/  IMAD.IADD R59, R49, 0x1, R59 ;  /* 0x00000001313b7824 */ /* 0x000fc400078e023b */
[----:B------:R-:W-:Y:S02]  /*20a0*/  IMAD.IADD R60, R43, 0x1, R11 ;  /* 0x000000012b3c7824 */ /* 0x000fe400078e020b */
[----:B------:R-:W-:Y:S02]  /*20b0*/  IMAD.IADD R61, R37, 0x1, R61 ;  /* 0x00000001253d7824 */ /* 0x000fe400078e023d */
[----:B------:R-:W-:Y:S02]  /*20c0*/  IMAD.IADD R63, R15, 0x1, R41 ;  /* 0x000000010f3f7824 */ /* 0x000fe400078e0229 */
[----:B------:R-:W-:Y:S02]  /*20d0*/  IMAD.IADD R65, R45, 0x1, R65 ;  /* 0x000000012d417824 */ /* 0x000fe400078e0241 */
[----:B------:R-:W-:Y:S02]  /*20e0*/  IMAD.IADD R72, R39, 0x1, R15 ;  /* 0x0000000127487824 */ /* 0x000fe400078e020f */
[----:B------:R-:W-:Y:S01]  /*20f0*/  IMAD.IADD R75, R51, 0x1, R75 ;  /* 0x00000001334b7824 */ /* 0x000fe200078e024b */
[----:B---3--:R-:W-:-:S04]  /*2100*/  LOP3.LUT R4, R29, 0x30, R21, 0xf8, !PT ;  /* 0x000000301d047812 */ /* 0x008fc800078ef815 */
[----:B------:R-:W-:-:S05]  /*2110*/  LOP3.LUT R4, R4, R28, RZ, 0x3c, !PT ;  /* 0x0000001c04047212 */ /* 0x000fca00078e3cff */
[----:B------:R-:W-:-:S07]  /*2120*/  IMAD.IADD R74, R14, 0x1, R4 ;  /* 0x000000010e4a7824 */ /* 0x000fce00078e0204 */
.L_x_10495:
[----:B0-----:R-:W2:Y:S01]  /*2130*/  LDL R4, [R1+0x4] ;  /* 0x0000040001047983 */ /* 0x001ea20000100800 */
[----:B----4-:R-:W0:Y:S01]  /*2140*/  LDC.64 R66, c[0x0][0x2d8] ;  /* 0x0000b600ff427b82 */ /* 0x010e220000000a00 */
[----:B------:R-:W-:Y:S01]  /*2150*/  VIADD R2, R2, 0xffffffff ;  /* 0xffffffff02027836 */ /* 0x000fe20000000000 */
[----:B------:R-:W-:Y:S01]  /*2160*/  LOP3.LUT R22, R22, 0xfffffffd, RZ, 0xc0, !PT ;  /* 0xfffffffd16167812 */ /* 0x000fe200078ec0ff */
[----:B------:R-:W-:Y:S05]  /*2170*/  YIELD ;  /* 0x0000000000007946 */ /* 0x000fea0003800000 */
[----:B------:R-:W1:Y:S01]  /*2180*/  LDC R31, c[0x0][0x3d4] ;  /* 0x0000f500ff1f7b82 */ /* 0x000e620000000800 */
[----:B------:R-:W-:Y:S01]  /*2190*/  SHF.R.S32.HI R69, RZ, 0x1f, R2 ;  /* 0x0000001fff457819 */ /* 0x000fe20000011402 */
[----:B------:R-:W-:Y:S01]  /*21a0*/  IMAD R5, R59, R2, RZ ;  /* 0x000000023b057224 */ /* 0x000fe200078e02ff */
[----:B------:R-:W-:Y:S01]  /*21b0*/  ISETP.GT.AND P5, PT, R2, R32, PT ;  /* 0x000000200200720c */ /* 0x000fe20003fa4270 */
[----:B---3--:R-:W-:Y:S01]  /*21c0*/  IMAD.WIDE.U32 R14, R48, R2, RZ ;  /* 0x00000002300e7225 */ /* 0x008fe200078e00ff */
[----:B------:R-:W-:Y:S03]  /*21d0*/  BSSY B0, `(.L_x_10466) ;  /* 0x0000268000007945 */ /* 0x000fe60003800000 */
[----:B------:R-:W-:-:S04]  /*21e0*/  IMAD R7, R69, R48, R5 ;  /* 0x0000003045077224 */ /* 0x000fc800078e0205 */
[----:B------:R-:W-:Y:S01]  /*21f0*/  IMAD.IADD R71, R15, 0x1, R7 ;  /* 0x000000010f477824 */ /* 0x000fe200078e0207 */
[----:B0-----:R-:W-:-:S03]  /*2200*/  IADD3 R12, P0, P1, R14, R66, R3 ;  /* 0x000000420e0c7210 */ /* 0x001fc6000791e003 */
[----:B------:R-:W-:Y:S02]  /*2210*/  @P5 LOP3.LUT R22, R22, 0x2, RZ, 0xfc, !PT ;  /* 0x0000000216165812 */ /* 0x000fe400078efcff */
[----:B------:R-:W-:Y:S02]  /*2220*/  IADD3.X R13, R71, R67, R20, P0, P1 ;  /* 0x00000043470d7210 */ /* 0x000fe400007e2414 */
[----:B-1----:R-:W-:Y:S01]  /*2230*/  ISETP.GE.AND P0, PT, R31, 0x1, PT ;  /* 0x000000011f00780c */ /* 0x002fe20003f06270 */
[----:B--2---:R-:W-:-:S05]  /*2240*/  IMAD R77, R17, 0x2800, R4 ;  /* 0x00002800114d7824 */ /* 0x004fca00078e0204 */
[C---:B------:R-:W-:Y:S01]  /*2250*/  IADD3 R5, R77.reuse, 0x20, RZ ;  /* 0x000000204d057810 */ /* 0x040fe20007ffe0ff */
[----:B------:R-:W-:Y:S02]  /*2260*/  @P4 VIADD R5, R77, 0xffffffe0 ;  /* 0xffffffe04d054836 */ /* 0x000fe40000000000 */
[C---:B------:R-:W-:Y:S02]  /*2270*/  IMAD.IADD R77, R16.reuse, 0x1, R77 ;  /* 0x00000001104d7824 */ /* 0x040fe400078e024d */
[----:B------:R-:W-:Y:S02]  /*2280*/  IMAD.IADD R76, R16, 0x1, R5 ;  /* 0x00000001104c7824 */ /* 0x000fe400078e0205 */
[----:B------:R-:W-:Y:S05]  /*2290*/  @!P0 BRA `(.L_x_10467) ;  /* 0x0000002400248947 */ /* 0x000fea0003800000 */
[----:B------:R-:W-:Y:S01]  /*22a0*/  ULDC.U8 UR4, c[0x0][0x3f0] ;  /* 0x0000fc0000047ab9 */ /* 0x000fe20000000000 */
[-C--:B------:R-:W-:Y:S01]  /*22b0*/  IMAD R7, R60, R2.reuse, RZ ;  /* 0x000000023c077224 */ /* 0x080fe200078e02ff */
[----:B------:R-:W-:Y:S01]  /*22c0*/  ISETP.NE.AND P0, PT, RZ, UR4, PT ;  /* 0x00000004ff007c0c */ /* 0x000fe2000bf05270 */
[----:B------:R-:W-:-:S04]  /*22d0*/  IMAD.WIDE.U32 R4, R42, R2, RZ ;  /* 0x000000022a047225 */ /* 0x000fc800078e00ff */
[----:B------:R-:W-:-:S04]  /*22e0*/  IMAD R7, R69, R42, R7 ;  /* 0x0000002a45077224 */ /* 0x000fc800078e0207 */
[----:B------:R-:W-:-:S04]  /*22f0*/  IMAD.IADD R30, R5, 0x1, R7 ;  /* 0x00000001051e7824 */ /* 0x000fc800078e0207 */
[----:B------:R-:W-:Y:S05]  /*2300*/  @!P0 BRA `(.L_x_10468) ;  /* 0x0000001000648947 */ /* 0x000fea0003800000 */
[----:B------:R-:W-:Y:S01]  /*2310*/  IMAD R6, R2, -0xa0, R33 ;  /* 0xffffff6002067824 */ /* 0x000fe200078e0221 */
[----:B------:R-:W-:Y:S01]  /*2320*/  BSSY B1, `(.L_x_10469) ;  /* 0x000001c000017945 */ /* 0x000fe20003800000 */
[----:B------:R-:W-:Y:S02]  /*2330*/  CS2R R8, SRZ ;  /* 0x0000000000087805 */ /* 0x000fe4000001ff00 */
[----:B------:R-:W-:Y:S02]  /*2340*/  CS2R R14, SRZ ;  /* 0x00000000000e7805 */ /* 0x000fe4000001ff00 */
[----:B------:R-:W-:Y:S02]  /*2350*/  CS2R R10, SRZ ;  /* 0x00000000000a7805 */ /* 0x000fe4000001ff00 */
[----:B------:R-:W-:Y:S02]  /*2360*/  VIMNMX R6, R6, 0xa0, PT ;  /* 0x000000a006067848 */ /* 0x000fe40003fe0100 */
[----:B------:R-:W-:-:S02]  /*2370*/  CS2R R28, SRZ ;  /* 0x00000000001c7805 */ /* 0x000fc4000001ff00 */
[----:B------:R-:W-:-:S13]  /*2380*/  ISETP.GE.AND P1, PT, R23, R6, PT ;  /* 0x000000061700720c */ /* 0x000fda0003f26270 */
[----:B------:R-:W-:Y:S05]  /*2390*/  @P1 BRA `(.L_x_10470) ;  /* 0x0000000000501947 */ /* 0x000fea0003800000 */
[----:B------:R-:W-:Y:S01]  /*23a0*/  MOV R7, R72 ;  /* 0x0000004800077202 */ /* 0x000fe20000000f00 */
[----:B------:R-:W-:Y:S01]  /*23b0*/  ULDC.64 UR4, c[0x0][0x3c8] ;  /* 0x0000f20000047ab9 */ /* 0x000fe20000000a00 */
[----:B------:R-:W-:Y:S01]  /*23c0*/  IMAD.MOV.U32 R6, RZ, RZ, R38 ;  /* 0x000000ffff067224 */ /* 0x000fe200078e0026 */
[----:B------:R-:W-:Y:S01]  /*23d0*/  IADD3 R4, P0, P5, R44, UR4, R4 ;  /* 0x000000042c047c10 */ /* 0x000fe2000fd1e004 */
[----:B------:R-:W-:Y:S02]  /*23e0*/  IMAD R9, R61, R2, RZ ;  /* 0x000000023d097224 */ /* 0x000fe400078e02ff */
[-C--:B------:R-:W-:Y:S01]  /*23f0*/  IMAD.WIDE.U32 R6, R2, R36.reuse, R6 ;  /* 0x0000002402067225 */ /* 0x080fe200078e0006 */
[----:B------:R-:W-:Y:S01]  /*2400*/  IADD3.X R5, R65, UR5, R30, P0, P5 ;  /* 0x0000000541057c10 */ /* 0x000fe200087ea41e */
[----:B------:R-:W-:Y:S02]  /*2410*/  ULDC.64 UR4, c[0x0][0x3e0] ;  /* 0x0000f80000047ab9 */ /* 0x000fe40000000a00 */
[----:B------:R-:W-:Y:S01]  /*2420*/  IMAD R9, R69, R36, R9 ;  /* 0x0000002445097224 */ /* 0x000fe200078e0209 */
[----:B------:R-:W-:Y:S01]  /*2430*/  IADD3 R6, P0, R6, UR4, RZ ;  /* 0x0000000406067c10 */ /* 0x000fe2000ff1e0ff */
[----:B------:R-:W-:-:S03]  /*2440*/  VIADD R8, R52, 0x10 ;  /* 0x0000001034087836 */ /* 0x000fc60000000000 */
[----:B------:R-:W-:Y:S02]  /*2450*/  IADD3.X R7, R7, UR5, R9, P0, !PT ;  /* 0x0000000507077c10 */ /* 0x000fe400087fe409 */
[----:B------:R-:W-:Y:S02]  /*2460*/  ISETP.GE.AND P0, PT, R52, R31, PT ;  /* 0x0000001f3400720c */ /* 0x000fe40003f06270 */
[----:B------:R-:W-:-:S11]  /*2470*/  CS2R R10, SRZ ;  /* 0x00000000000a7805 */ /* 0x000fd6000001ff00 */
[----:B------:R0:W5:Y:S04]  /*2480*/  @!P0 LDG.E.64 R14, desc[UR42][R4.64] ;  /* 0x0000002a040e8981 */ /* 0x000168000c1e1b00 */
[----:B------:R0:W5:Y:S01]  /*2490*/  @!P0 LDG.E.64 R28, desc[UR42][R6.64] ;  /* 0x0000002a061c8981 */ /* 0x000162000c1e1b00 */
[----:B------:R-:W-:Y:S02]  /*24a0*/  ISETP.GE.AND P0, PT, R8, R31, PT ;  /* 0x0000001f0800720c */ /* 0x000fe40003f06270 */
[----:B------:R-:W-:-:S11]  /*24b0*/  CS2R R8, SRZ ;  /* 0x0000000000087805 */ /* 0x000fd6000001ff00 */
[----:B------:R0:W5:Y:S04]  /*24c0*/  @!P0 LDG.E.64 R8, desc[UR42][R4.64+0x10] ;  /* 0x0000102a04088981 */ /* 0x000168000c1e1b00 */
[----:B------:R0:W5:Y:S02]  /*24d0*/  @!P0 LDG.E.64 R10, desc[UR42][R6.64+0x10] ;  /* 0x0000102a060a8981 */ /* 0x000164000c1e1b00 */
.L_x_10470:
[----:B------:R-:W-:Y:S05]  /*24e0*/  BSYNC B1 ;  /* 0x0000000000017941 */ /* 0x000fea0003800000 */
.L_x_10469:
[----:B------:R-:W-:Y:S01]  /*24f0*/  UISETP.NE.AND UP0, UPT, UR36, 0x3, UPT ;  /* 0x000000032400788c */ /* 0x000fe2000bf05270 */
[----:B-----5:R-:W-:Y:S02]  /*2500*/  IMAD.MOV.U32 R30, RZ, RZ, R8 ;  /* 0x000000ffff1e7224 */ /* 0x020fe400078e0008 */
[----:B------:R-:W-:Y:S02]  /*2510*/  IMAD.MOV.U32 R85, RZ, RZ, R14 ;  /* 0x000000ffff557224 */ /* 0x000fe400078e000e */
[----:B------:R-:W-:Y:S01]  /*2520*/  IMAD.MOV.U32 R66, RZ, RZ, R10 ;  /* 0x000000ffff427224 */ /* 0x000fe200078e000a */
[----:B------:R-:W-:Y:S01]  /*2530*/  PLOP3.LUT P0, PT, PT, PT, UP0, 0x80, 0x0 ;  /* 0x000000000000781c */ /* 0x000fe20003f0f008 */
[----:B------:R-:W-:-:S12]  /*2540*/  IMAD.MOV.U32 R83, RZ, RZ, R28 ;  /* 0x000000ffff537224 */ /* 0x000fd800078e001c */
[----:B------:R-:W-:Y:S05]  /*2550*/  @!P0 BRA `(.L_x_10471) ;  /* 0x0000000000048947 */ /* 0x000fea0003800000 */
[----:B------:R-:W-:Y:S01]  /*2560*/  BPT.TRAP 0x1 ;  /* 0x000000040000795c */ /* 0x000fe20000300000 */
.L_x_10471:
[----:B------:R-:W-:Y:S01]  /*2570*/  IMAD R78, R17, 0x8, R16 ;  /* 0x00000008114e7824 */ /* 0x000fe200078e0210 */
[----:B------:R-:W-:Y:S01]  /*2580*/  SHF.L.U32 R79, R156, 0x1f, RZ ;  /* 0x0000001f9c4f7819 */ /* 0x000fe200000006ff */
[----:B------:R-:W-:Y:S03]  /*2590*/  BSSY B1, `(.L_x_10472) ;  /* 0x0000003000017945 */ /* 0x000fe60003800000 */
[----:B------:R-:W1:Y:S02]  /*25a0*/  SYNCS.PHASECHK.TRANS64.TRYWAIT P5, [R78+URZ+0x13290], R79 ;  /* 0x0132904f4e0075a7 */ /* 0x000e6400080a017f */
[----:B-1----:R-:W-:Y:S05]  /*25b0*/  @!P5 BRA `(.L_x_10473) ;  /* 0x000001300000d947 */ /* 0x002fea0003800000 */
.L_x_10690:
[----:B------:R-:W-:Y:S05]  /*25c0*/  BSYNC B1 ;  /* 0x0000000000017941 */ /* 0x000fea0003800000 */
.L_x_10472:
[----:B------:R-:W-:Y:S05]  /*25d0*/  @P1 BRA `(.L_x_10474) ;  /* 0x00000020009c1947 */ /* 0x000fea0003800000 */
[----:B------:R-:W-:Y:S04]  /*25e0*/  BSSY B1, `(.L_x_10475) ;  /* 0x0000073000017945 */ /* 0x000fe80003800000 */
[----:B------:R-:W-:Y:S05]  /*25f0*/  @P3 BRA `(.L_x_10476) ;  /* 0x0000000400c43947 */ /* 0x000fea0003800000 */
        /* <DEDUP_REMOVED lines=12> */
[----:B------:R-:W-:Y:S02]  /*26c0*/  PRMT R29, R67, 0x654, R14 ;  /* 0x00000654431d7816 */ /* 0x000fe4000000000e */
[----:B------:R-:W-:Y:S01]  /*26d0*/  PRMT R67, R28, 0x654, R15 ;  /* 0x000006541c437816 */ /* 0x000fe2000000000f */
[----:B------:R-:W-:Y:S01]  /*26e0*/  IMAD.SHL.U32 R28, R68, 0x100, RZ ;  /* 0x00000100441c7824 */ /* 0x000fe200078e00ff */
[----:B------:R-:W-:Y:S01]  /*26f0*/  SHF.L.U32 R14, R69, 0x8, RZ ;  /* 0x00000008450e7819 */ /* 0x000fe200000006ff */
[----:B--2---:R-:W-:Y:S01]  /*2700*/  IMAD.MOV.U32 R15, RZ, RZ, R4 ;  /* 0x000000ffff0f7224 */ /* 0x004fe200078e0004 */
[----:B------:R-:W-:-:S02]  /*2710*/  F2FP.F16.E4M3.UNPACK_B R4, R5 ;  /* 0x00000005ff04723e */ /* 0x000fc400020006ff */
[----:B------:R-:W-:Y:S01]  /*2720*/  LOP3.LUT R69, R67, 0xff00, R28, 0xf8, !PT ;  /* 0x0000ff0043457812 */ /* 0x000fe200078ef81c */
[----:B------:R-:W-:Y:S01]  /*2730*/  IMAD.U32 R28, R70, 0x10000, RZ ;  /* 0x00010000461c7824 */ /* 0x000fe200078e00ff */
[----:B------:R-:W-:Y:S02]  /*2740*/  F2FP.F16.E4M3.UNPACK_B R67, R83.H1 ;  /* 0x00000053ff43723e */ /* 0x000fe400030006ff */
[----:B------:R-:W-:Y:S01]  /*2750*/  LOP3.LUT R29, R29, 0xff00, R14, 0xf8, !PT ;  /* 0x0000ff001d1d7812 */ /* 0x000fe200078ef80e */
[----:B------:R-:W-:Y:S01]  /*2760*/  IMAD.U32 R14, R71, 0x10000, RZ ;  /* 0x00010000470e7824 */ /* 0x000fe200078e00ff */
[----:B------:R-:W-:Y:S01]  /*2770*/  LOP3.LUT R80, R69, 0xff0000, R28, 0xf8, !PT ;  /* 0x00ff000045507812 */ /* 0x000fe200078ef81c */
[--C-:B------:R-:W-:Y:S01]  /*2780*/  HADD2.F32 R28, -RZ, R4.reuse.H1_H1 ;  /* 0x30000004ff1c7230 */ /* 0x100fe20000004100 */
[----:B------:R-:W-:Y:S01]  /*2790*/  F2FP.F16.E4M3.UNPACK_B R68, R85.H1 ;  /* 0x00000055ff44723e */ /* 0x000fe200030006ff */
[--C-:B------:R-:W-:Y:S01]  /*27a0*/  HADD2.F32 R71, -RZ, R67.reuse.H0_H0 ;  /* 0x20000043ff477230 */ /* 0x100fe20000004100 */
[----:B------:R-:W-:Y:S01]  /*27b0*/  F2FP.F16.E4M3.UNPACK_B R5, R5.H1 ;  /* 0x00000005ff05723e */ /* 0x000fe200030006ff */
[----:B------:R-:W-:Y:S01]  /*27c0*/  HADD2.F32 R4, -RZ, R4.H0_H0 ;  /* 0x20000004ff047230 */ /* 0x000fe20000004100 */
[----:B------:R-:W-:Y:S01]  /*27d0*/  LOP3.LUT R14, R29, 0xff0000, R14, 0xf8, !PT ;  /* 0x00ff00001d0e7812 */ /* 0x000fe200078ef80e */
[----:B------:R-:W-:-:S02]  /*27e0*/  HADD2.F32 R70, -RZ, R67.H1_H1 ;  /* 0x30000043ff467230 */ /* 0x000fc40000004100 */
[-C--:B------:R-:W-:Y:S01]  /*27f0*/  FMUL.FTZ R81, R28, R71.reuse ;  /* 0x000000471c517220 */ /* 0x080fe20000410000 */
[--C-:B------:R-:W-:Y:S02]  /*2800*/  HADD2.F32 R69, -RZ, R68.reuse.H0_H0 ;  /* 0x20000044ff457230 */ /* 0x100fe40000004100 */
[--C-:B------:R-:W-:Y:S02]  /*2810*/  HADD2.F32 R67, -RZ, R5.reuse.H1_H1 ;  /* 0x30000005ff437230 */ /* 0x100fe40000004100 */
[----:B------:R-:W-:Y:S02]  /*2820*/  HADD2.F32 R29, -RZ, R5.H0_H0 ;  /* 0x20000005ff1d7230 */ /* 0x000fe40000004100 */
[C---:B------:R-:W-:Y:S01]  /*2830*/  FMUL.FTZ R5, R4.reuse, R71 ;  /* 0x0000004704057220 */ /* 0x040fe20000410000 */
[----:B------:R-:W-:Y:S02]  /*2840*/  HADD2.F32 R68, -RZ, R68.H1_H1 ;  /* 0x30000044ff447230 */ /* 0x000fe40000004100 */
[-C--:B------:R-:W-:Y:S01]  /*2850*/  FMUL.FTZ R82, R67, R70.reuse ;  /* 0x0000004643527220 */ /* 0x080fe20000410000 */
[-C--:B------:R-:W-:Y:S01]  /*2860*/  FFMA.FTZ R4, R4, R69.reuse, -R81 ;  /* 0x0000004504047223 */ /* 0x080fe20000010851 */
[C---:B------:R-:W-:Y:S01]  /*2870*/  FMUL.FTZ R84, R29.reuse, R70 ;  /* 0x000000461d547220 */ /* 0x040fe20000410000 */
[----:B------:R-:W-:Y:S01]  /*2880*/  FFMA.FTZ R5, R28, R69, R5 ;  /* 0x000000451c057223 */ /* 0x000fe20000010005 */
[----:B------:R-:W-:Y:S01]  /*2890*/  F2FP.F16.E4M3.UNPACK_B R70, R83 ;  /* 0x00000053ff46723e */ /* 0x000fe200020006ff */
        /* <DEDUP_REMOVED lines=11> */
[----:B------:R-:W-:Y:S02]  /*2950*/  HADD2.F32 R29, -RZ, R15.H1_H1 ;  /* 0x3000000fff1d7230 */ /* 0x000fe40000004100 */
[----:B------:R-:W-:Y:S01]  /*2960*/  FMUL.FTZ R82, R68, R71 ;  /* 0x0000004744527220 */ /* 0x000fe20000410000 */
[----:B------:R-:W-:Y:S01]  /*2970*/  HADD2.F32 R70, -RZ, R70.H0_H0 ;  /* 0x20000046ff467230 */ /* 0x000fe20000004100 */
[----:B------:R-:W-:Y:S01]  /*2980*/  F2FP.SATFINITE.E4M3.F32.PACK_AB_MERGE_C R5, R5, R4, R88 ;  /* 0x000000040505723e */ /* 0x000fe20004807058 */
        /* <DEDUP_REMOVED lines=9> */
[----:B------:R-:W-:Y:S02]  /*2a20*/  F2FP.SATFINITE.E4M3.F32.PACK_AB_MERGE_C R87, R81, R82, RZ ;  /* 0x000000525157723e */ /* 0x000fe400048070ff */
[----:B------:R-:W-:Y:S01]  /*2a30*/  F2FP.F16.E4M3.UNPACK_B R81, R80.H1 ;  /* 0x00000050ff51723e */ /* 0x000fe200030006ff */
        /* <DEDUP_REMOVED lines=15> */
[CC--:B------:R-:W-:Y:S01]  /*2b30*/  FMUL.FTZ R67, R29.reuse, R82.reuse ;  /* 0x000000521d437220 */ /* 0x0c0fe20000410000 */
[----:B------:R-:W-:Y:S01]  /*2b40*/  F2FP.F16.E4M3.UNPACK_B R7, R7 ;  /* 0x00000007ff07723e */ /* 0x000fe200020006ff */
[----:B------:R-:W-:Y:S01]  /*2b50*/  FMUL.FTZ R82, R28, R82 ;  /* 0x000000521c527220 */ /* 0x000fe20000410000 */
        /* <DEDUP_REMOVED lines=12> */
[-C--:B------:R-:W-:Y:S01]  /*2c20*/  FMUL.FTZ R83, R28, R81.reuse ;  /* 0x000000511c537220 */ /* 0x080fe20000410000 */
[----:B------:R-:W-:Y:S02]  /*2c30*/  HADD2.F32 R80, -RZ, R80.H0_H0 ;  /* 0x20000050ff507230 */ /* 0x000fe40000004100 */
        /* <DEDUP_REMOVED lines=11> */
.L_x_10478:
[----:B------:R-:W-:Y:S05]  /*2cf0*/  BSYNC B2 ;  /* 0x0000000000027941 */ /* 0x000fea0003800000 */
.L_x_10477:
[----:B--2---:R2:W-:Y:S02]  /*2d00*/  STG.E.128 desc[UR42][R12.64], R4 ;  /* 0x000000040c007986 */ /* 0x0045e4000c101d2a */
.L_x_10476:
[----:B------:R-:W-:Y:S05]  /*2d10*/  BSYNC B1 ;  /* 0x0000000000017941 */ /* 0x000fea0003800000 */
.L_x_10475:
[----:B------:R-:W-:Y:S05]  /*2d20*/  @P2 BRA `(.L_x_10474) ;  /* 0x0000001800c82947 */ /* 0x000fea0003800000 */
[----:B0-2---:R-:W2:Y:S01]  /*2d30*/  LDL R6, [R1+0x4] ;  /* 0x0000040001067983 */ /* 0x005ea20000100800 */
[----:B------:R-:W-:Y:S01]  /*2d40*/  IMAD.MOV.U32 R5, RZ, RZ, 0x20 ;  /* 0x00000020ff057424 */ /* 0x000fe200078e00ff */
[----:B------:R-:W-:Y:S01]  /*2d50*/  IADD3 R14, R52, 0x10, RZ ;  /* 0x00000010340e7810 */ /* 0x000fe20007ffe0ff */
[----:B------:R-:W-:Y:S01]  /*2d60*/  IMAD R4, R17, 0x2800, RZ ;  /* 0x0000280011047824 */ /* 0x000fe200078e02ff */
[----:B------:R-:W-:Y:S02]  /*2d70*/  BSSY B1, `(.L_x_10479) ;  /* 0x0000070000017945 */ /* 0x000fe40003800000 */
[----:B------:R-:W-:Y:S02]  /*2d80*/  SEL R5, R5, 0xffffffe0, !P4 ;  /* 0xffffffe005057807 */ /* 0x000fe40006000000 */
[----:B------:R-:W-:Y:S02]  /*2d90*/  ISETP.GE.AND P5, PT, R14, R31, PT ;  /* 0x0000001f0e00720c */ /* 0x000fe40003fa6270 */
[----:B--2---:R-:W-:-:S05]  /*2da0*/  IADD3 R5, R5, R6, R4 ;  /* 0x0000000605057210 */ /* 0x004fca0007ffe004 */
[----:B------:R-:W-:-:S06]  /*2db0*/  IMAD.IADD R4, R16, 0x1, R5 ;  /* 0x0000000110047824 */ /* 0x000fcc00078e0205 */
[----:B------:R-:W0:Y:S01]  /*2dc0*/  LDS.128 R4, [R4+0xe000] ;  /* 0x00e0000004047984 */ /* 0x000e220000000c00 */
[----:B------:R-:W-:Y:S05]  /*2dd0*/  @P5 BRA `(.L_x_10480) ;  /* 0x0000000400a45947 */ /* 0x000fea0003800000 */
[--C-:B------:R-:W-:Y:S02]  /*2de0*/  SHF.R.U32.HI R10, RZ, 0x8, R9.reuse ;  /* 0x00000008ff0a7819 */ /* 0x100fe40000011609 */
[----:B------:R-:W-:Y:S02]  /*2df0*/  SHF.R.U32.HI R31, RZ, 0x18, R9 ;  /* 0x00000018ff1f7819 */ /* 0x000fe40000011609 */
[----:B------:R-:W-:Y:S01]  /*2e00*/  LOP3.LUT R8, R9, 0xff, RZ, 0xc0, !PT ;  /* 0x000000ff09087812 */ /* 0x000fe200078ec0ff */
[----:B------:R-:W-:Y:S01]  /*2e10*/  IMAD.SHL.U32 R10, R10, 0x100, RZ ;  /* 0x000001000a0a7824 */ /* 0x000fe200078e00ff */
[----:B------:R-:W-:Y:S02]  /*2e20*/  SHF.R.U32.HI R28, RZ, 0x8, R11 ;  /* 0x00000008ff1c7819 */ /* 0x000fe4000001160b */
[----:B------:R-:W-:Y:S02]  /*2e30*/  SHF.R.U32.HI R29, RZ, 0x10, R9 ;  /* 0x00000010ff1d7819 */ /* 0x000fe40000011609 */
[----:B------:R-:W-:-:S02]  /*2e40*/  LOP3.LUT R14, R11, 0xff0000ff, RZ, 0xc0, !PT ;  /* 0xff0000ff0b0e7812 */ /* 0x000fc400078ec0ff */
[----:B------:R-:W-:Y:S01]  /*2e50*/  SHF.R.U32.HI R15, RZ, 0x10, R11 ;  /* 0x00000010ff0f7819 */ /* 0x000fe2000001160b */
[----:B------:R-:W-:Y:S01]  /*2e60*/  IMAD.SHL.U32 R11, R28, 0x100, RZ ;  /* 0x000001001c0b7824 */ /* 0x000fe200078e00ff */
[----:B------:R-:W-:Y:S01]  /*2e70*/  PRMT R9, R31, 0x654, R8 ;  /* 0x000006541f097816 */ /* 0x000fe20000000008 */
[----:B0-----:R-:W-:Y:S01]  /*2e80*/  IMAD.MOV.U32 R8, RZ, RZ, R4 ;  /* 0x000000ffff087224 */ /* 0x001fe200078e0004 */
[----:B------:R-:W-:Y:S01]  /*2e90*/  F2FP.F16.E4M3.UNPACK_B R4, R5 ;  /* 0x00000005ff04723e */ /* 0x000fe200020006ff */
[----:B------:R-:W-:Y:S01]  /*2ea0*/  IMAD.U32 R15, R15, 0x10000, RZ ;  /* 0x000100000f0f7824 */ /* 0x000fe200078e00ff */
[----:B------:R-:W-:Y:S01]  /*2eb0*/  LOP3.LUT R9, R9, 0xff00, R10, 0xf8, !PT ;  /* 0x0000ff0009097812 */ /* 0x000fe200078ef80a */
[----:B------:R-:W-:Y:S01]  /*2ec0*/  IMAD.U32 R10, R29, 0x10000, RZ ;  /* 0x000100001d0a7824 */ /* 0x000fe200078e00ff */
[----:B------:R-:W-:Y:S02]  /*2ed0*/  LOP3.LUT R14, R14, 0xff00, R11, 0xf8, !PT ;  /* 0x0000ff000e0e7812 */ /* 0x000fe400078ef80b */
[----:B------:R-:W-:-:S02]  /*2ee0*/  F2FP.F16.E4M3.UNPACK_B R11, R66.H1 ;  /* 0x00000042ff0b723e */ /* 0x000fc400030006ff */
        /* <DEDUP_REMOVED lines=88> */
.L_x_10480:
[----:B------:R-:W-:Y:S05]  /*3470*/  BSYNC B1 ;  /* 0x0000000000017941 */ /* 0x000fea0003800000 */
.L_x_10479:
[----:B0-----:R0:W-:Y:S01]  /*3480*/  STG.E.128 desc[UR42][R12.64+0x20], R4 ;  /* 0x000020040c007986 */ /* 0x0011e2000c101d2a */
[----:B------:R-:W-:Y:S05]  /*3490*/  BRA `(.L_x_10474) ;  /* 0x0000001000ec7947 */ /* 0x000fea0003800000 */
.L_x_10468:
[----:B------:R-:W-:Y:S01]  /*34a0*/  IMAD R5, R2, -0xa0, R33 ;  /* 0xffffff6002057824 */ /* 0x000fe200078e0221 */
[----:B------:R-:W-:Y:S02]  /*34b0*/  CS2R R8, SRZ ;  /* 0x0000000000087805 */ /* 0x000fe4000001ff00 */
[----:B------:R-:W-:Y:S02]  /*34c0*/  CS2R R10, SRZ ;  /* 0x00000000000a7805 */ /* 0x000fe4000001ff00 */
[----:B------:R-:W-:-:S04]  /*34d0*/  VIMNMX R6, R5, 0xa0, PT ;  /* 0x000000a005067848 */ /* 0x000fc80003fe0100 */
[----:B------:R-:W-:-:S04]  /*34e0*/  ISETP.GE.AND P1, PT, R23, R6, PT ;  /* 0x000000061700720c */ /* 0x000fc80003f26270 */
[----:B------:R-:W-:-:S13]  /*34f0*/  ISETP.GE.OR P0, PT, R18, R31, P1 ;  /* 0x0000001f1200720c */ /* 0x000fda0000f06670 */
[----:B------:R-:W0:Y:S01]  /*3500*/  @!P0 LDC.64 R12, c[0x0][0x3c8] ;  /* 0x0000f200ff0c8b82 */ /* 0x000e220000000a00 */
[----:B------:R-:W-:Y:S01]  /*3510*/  @!P0 MOV R5, R63 ;  /* 0x0000003f00058202 */ /* 0x000fe20000000f00 */
[----:B------:R-:W-:-:S04]  /*3520*/  @!P0 IMAD R6, R61, R2, RZ ;  /* 0x000000023d068224 */ /* 0x000fc800078e02ff */
[----:B------:R-:W-:Y:S02]  /*3530*/  @!P0 IMAD R6, R69, R36, R6 ;  /* 0x0000002445068224 */ /* 0x000fe400078e0206 */
[----:B------:R-:W1:Y:S01]  /*3540*/  @!P0 LDC.64 R28, c[0x0][0x3e0] ;  /* 0x0000f800ff1c8b82 */ /* 0x000e620000000a00 */
[----:B0-----:R-:W-:Y:S01]  /*3550*/  @!P0 IADD3 R12, P5, P6, R46, R12, R4 ;  /* 0x0000000c2e0c8210 */ /* 0x001fe20007ebe004 */
[----:B------:R-:W-:-:S03]  /*3560*/  @!P0 IMAD.MOV.U32 R4, RZ, RZ, R40 ;  /* 0x000000ffff048224 */ /* 0x000fc600078e0028 */
[----:B------:R-:W-:Y:S01]  /*3570*/  @!P0 IADD3.X R13, R62, R13, R30, P5, P6 ;  /* 0x0000000d3e0d8210 */ /* 0x000fe20002fec41e */
[----:B------:R-:W-:-:S03]  /*3580*/  @!P0 IMAD.WIDE.U32 R4, R2, R36, R4 ;  /* 0x0000002402048225 */ /* 0x000fc600078e0004 */
[----:B-1----:R-:W-:-:S04]  /*3590*/  @!P0 IADD3 R28, P5, R4, R28, RZ ;  /* 0x0000001c041c8210 */ /* 0x002fc80007fbe0ff */
[----:B------:R-:W-:Y:S02]  /*35a0*/  @!P0 IADD3.X R29, R29, R6, R5, P5, !PT ;  /* 0x000000061d1d8210 */ /* 0x000fe40002ffe405 */
[----:B------:R-:W-:Y:S02]  /*35b0*/  CS2R R4, SRZ ;  /* 0x0000000000047805 */ /* 0x000fe4000001ff00 */
[----:B------:R-:W-:Y:S01]  /*35c0*/  CS2R R6, SRZ ;  /* 0x0000000000067805 */ /* 0x000fe2000001ff00 */
[----:B------:R-:W2:Y:S05]  /*35d0*/  @!P0 LDG.E.128 R8, desc[UR42][R28.64] ;  /* 0x0000002a1c088981 */ /* 0x000eaa000c1e1d00 */
[----:B------:R-:W3:Y:S01]  /*35e0*/  @!P0 LDG.E.128 R4, desc[UR42][R12.64] ;  /* 0x0000002a0c048981 */ /* 0x000ee2000c1e1d00 */
[----:B------:R-:W-:Y:S01]  /*35f0*/  ISETP.GE.AND P0, PT, R18, R31, PT ;  /* 0x0000001f1200720c */ /* 0x000fe20003f06270 */
[----:B------:R-:W-:Y:S01]  /*3600*/  UISETP.NE.AND UP0, UPT, UR36, 0x3, UPT ;  /* 0x000000032400788c */ /* 0x000fe2000bf05270 */
[----:B------:R-:W-:-:S11]  /*3610*/  LOP3.LUT R22, R22, 0xfffffffe, RZ, 0xc0, !PT ;  /* 0xfffffffe16167812 */ /* 0x000fd600078ec0ff */
[----:B------:R-:W-:Y:S02]  /*3620*/  @P0 LOP3.LUT R22, R22, 0x1, RZ, 0xfc, !PT ;  /* 0x0000000116160812 */ /* 0x000fe400078efcff */
[----:B------:R-:W-:Y:S01]  /*3630*/  PLOP3.LUT P0, PT, PT, PT, UP0, 0x80, 0x0 ;  /* 0x000000000000781c */ /* 0x000fe20003f0f008 */
[----:B--2---:R-:W-:Y:S02]  /*3640*/  IMAD.MOV.U32 R86, RZ, RZ, R8 ;  /* 0x000000ffff567224 */ /* 0x004fe400078e0008 */
[----:B------:R-:W-:Y:S02]  /*3650*/  IMAD.MOV.U32 R80, RZ, RZ, R10 ;  /* 0x000000ffff507224 */ /* 0x000fe400078e000a */
[----:B---3--:R-:W-:Y:S02]  /*3660*/  IMAD.MOV.U32 R84, RZ, RZ, R4 ;  /* 0x000000ffff547224 */ /* 0x008fe400078e0004 */
[----:B------:R-:W-:-:S06]  /*3670*/  IMAD.MOV.U32 R82, RZ, RZ, R6 ;  /* 0x000000ffff527224 */ /* 0x000fcc00078e0006 */
[----:B------:R-:W-:Y:S05]  /*3680*/  @!P0 BRA `(.L_x_10481) ;  /* 0x0000000000048947 */ /* 0x000fea0003800000 */
[----:B------:R-:W-:Y:S01]  /*3690*/  BPT.TRAP 0x1 ;  /* 0x000000040000795c */ /* 0x000fe20000300000 */
.L_x_10481:
[----:B------:R-:W-:Y:S01]  /*36a0*/  IMAD R78, R17, 0x8, R16 ;  /* 0x00000008114e7824 */ /* 0x000fe200078e0210 */
[----:B------:R-:W-:Y:S01]  /*36b0*/  SHF.L.U32 R79, R156, 0x1f, RZ ;  /* 0x0000001f9c4f7819 */ /* 0x000fe200000006ff */
[----:B------:R-:W0:Y:S01]  /*36c0*/  LDC R81, c[0x0][0x2e4] ;  /* 0x0000b900ff517b82 */ /* 0x000e220000000800 */
[----:B------:R-:W-:Y:S02]  /*36d0*/  BSSY B1, `(.L_x_10482) ;  /* 0x0000003000017945 */ /* 0x000fe40003800000 */
[----:B------:R-:W1:Y:S02]  /*36e0*/  SYNCS.PHASECHK.TRANS64.TRYWAIT P5, [R78+URZ+0x13290], R79 ;  /* 0x0132904f4e0075a7 */ /* 0x000e6400080a017f */
[----:B-1----:R-:W-:Y:S05]  /*36f0*/  @!P5 BRA `(.L_x_10483) ;  /* 0x0000011c00c4d947 */ /* 0x002fea0003800000 */
.L_x_10691:
[----:B------:R-:W-:Y:S05]  /*3700*/  BSYNC B1 ;  /* 0x0000000000017941 */ /* 0x000fea0003800000 */
.L_x_10482:
[----:B0-----:R-:W-:Y:S01]  /*3710*/  ISETP.GE.OR P5, PT, R18, R81, P1 ;  /* 0x000000511200720c */ /* 0x001fe20000fa6670 */
[----:B------:R-:W-:Y:S01]  /*3720*/  ULDC.64 UR4, c[0x0][0x2f0] ;  /* 0x0000bc0000047ab9 */ /* 0x000fe20000000a00 */
[----:B------:R-:W-:Y:S01]  /*3730*/  SHF.R.S32.HI R12, RZ, 0x1f, R23 ;  /* 0x0000001fff0c7819 */ /* 0x000fe20000011417 */
[----:B------:R-:W-:Y:S01]  /*3740*/  IMAD.MOV.U32 R68, RZ, RZ, R14 ;  /* 0x000000ffff447224 */ /* 0x000fe200078e000e */
[----:B------:R-:W-:-:S03]  /*3750*/  MOV R69, R71 ;  /* 0x0000004700457202 */ /* 0x000fc60000000f00 */
[----:B------:R-:W-:Y:S02]  /*3760*/  IMAD R12, R12, UR4, RZ ;  /* 0x000000040c0c7c24 */ /* 0x000fe4000f8e02ff */
[----:B------:R-:W-:-:S04]  /*3770*/  IMAD.WIDE.U32 R68, R23, UR4, R68 ;  /* 0x0000000417447c25 */ /* 0x000fc8000f8e0044 */
[----:B------:R-:W-:Y:S01]  /*3780*/  IMAD R83, R23, UR5, R12 ;  /* 0x0000000517537c24 */ /* 0x000fe2000f8e020c */
[----:B------:R-:W-:Y:S06]  /*3790*/  @P5 BRA `(.L_x_10474) ;  /* 0x00000010002c5947 */ /* 0x000fec0003800000 */
[----:B------:R-:W2:Y:S04]  /*37a0*/  LDL R30, [R1+0x14] ;  /* 0x00001400011e7983 */ /* 0x000ea80000100800 */
[----:B------:R-:W3:Y:S04]  /*37b0*/  LDL R29, [R1+0x18] ;  /* 0x00001800011d7983 */ /* 0x000ee80000100800 */
[----:B------:R-:W4:Y:S01]  /*37c0*/  LDL R28, [R1+0x1c] ;  /* 0x00001c00011c7983 */ /* 0x000f220000100800 */
[----:B------:R-:W-:Y:S01]  /*37d0*/  IMAD.IADD R83, R83, 0x1, R69 ;  /* 0x0000000153537824 */ /* 0x000fe200078e0245 */
[----:B------:R-:W-:Y:S01]  /*37e0*/  IADD3 R71, P5, P6, R54, R68, R64 ;  /* 0x0000004436477210 */ /* 0x000fe20007ebe040 */
[----:B------:R-:W-:Y:S01]  /*37f0*/  IMAD.IADD R13, R81, 0x1, -R58 ;  /* 0x00000001510d7824 */ /* 0x000fe200078e0a3a */
[----:B------:R-:W-:Y:S02]  /*3800*/  BSSY B1, `(.L_x_10484) ;  /* 0x00000e8000017945 */ /* 0x000fe40003800000 */
[----:B------:R-:W-:-:S02]  /*3810*/  IADD3.X R12, R0, R83, R73, P5, P6 ;  /* 0x00000053000c7210 */ /* 0x000fc40002fec449 */
[----:B------:R-:W-:Y:S02]  /*3820*/  IADD3 R70, P5, R71, R66, RZ ;  /* 0x0000004247467210 */ /* 0x000fe40007fbe0ff */
[----:B------:R-:W-:-:S03]  /*3830*/  LOP3.LUT P6, RZ, R22, 0x1, RZ, 0xc0, !PT ;  /* 0x0000000116ff7812 */ /* 0x000fc600078cc0ff */
[----:B------:R-:W-:Y:S01]  /*3840*/  IMAD.X R71, R12, 0x1, R67, P5 ;  /* 0x000000010c477824 */ /* 0x000fe200028e0643 */
[----:B------:R-:W-:-:S04]  /*3850*/  LOP3.LUT P5, RZ, R22, 0x4, RZ, 0xc0, !PT ;  /* 0x0000000416ff7812 */ /* 0x000fc800078ac0ff */
[----:B------:R-:W-:-:S04]  /*3860*/  SEL R13, R58, R13, !P5 ;  /* 0x0000000d3a0d7207 */ /* 0x000fc80006800000 */
[----:B------:R-:W-:-:S04]  /*3870*/  SHF.R.S32.HI R12, RZ, 0x1f, R13 ;  /* 0x0000001fff0c7819 */ /* 0x000fc8000001140d */
[----:B------:R-:W-:Y:S01]  /*3880*/  LEA.HI R12, R12, R13, RZ, 0x5 ;  /* 0x0000000d0c0c7211 */ /* 0x000fe200078f28ff */
[----:B------:R-:W-:-:S03]  /*3890*/  IMAD R13, R17, 0x2800, R74 ;  /* 0x00002800110d7824 */ /* 0x000fc600078e024a */
[----:B------:R-:W-:Y:S01]  /*38a0*/  SHF.R.S32.HI R12, RZ, 0x5, R12 ;  /* 0x00000005ff0c7819 */ /* 0x000fe2000001140c */
[----:B------:R-:W-:-:S03]  /*38b0*/  IMAD.IADD R13, R16, 0x1, R13 ;  /* 0x00000001100d7824 */ /* 0x000fc600078e020d */
[----:B------:R-:W-:-:S05]  /*38c0*/  LEA.HI.SX32 R12, R21, R12, 0x1c ;  /* 0x0000000c150c7211 */ /* 0x000fca00078fe2ff */
[----:B------:R-:W-:-:S05]  /*38d0*/  IMAD.SHL.U32 R85, R12, 0x10, RZ ;  /* 0x000000100c557824 */ /* 0x000fca00078e00ff */
[----:B--2---:R-:W-:-:S04]  /*38e0*/  LOP3.LUT R12, R30, 0x30, R85, 0xf8, !PT ;  /* 0x000000301e0c7812 */ /* 0x004fc800078ef855 */
[----:B---3--:R-:W-:-:S05]  /*38f0*/  LOP3.LUT R12, R12, R29, RZ, 0x3c, !PT ;  /* 0x0000001d0c0c7212 */ /* 0x008fca00078e3cff */
[----:B----4-:R-:W-:-:S04]  /*3900*/  IMAD.IADD R12, R28, 0x1, R12 ;  /* 0x000000011c0c7824 */ /* 0x010fc800078e020c */
[----:B------:R-:W-:-:S05]  /*3910*/  IMAD R15, R17, 0x2800, R12 ;  /* 0x00002800110f7824 */ /* 0x000fca00078e020c */
[----:B------:R-:W-:Y:S02]  /*3920*/  IADD3 R28, R16, R15, RZ ;  /* 0x0000000f101c7210 */ /* 0x000fe40007ffe0ff */
        /* <DEDUP_REMOVED lines=9> */
[----:B------:R-:W-:Y:S01]  /*39c0*/  SHF.R.U32.HI R90, RZ, 0x10, R7 ;  /* 0x00000010ff5a7819 */ /* 0x000fe20000011607 */
[----:B------:R-:W-:Y:S01]  /*39d0*/  IMAD.SHL.U32 R7, R95, 0x100, RZ ;  /* 0x000001005f077824 */ /* 0x000fe200078e00ff */
[----:B------:R-:W-:Y:S02]  /*39e0*/  SHF.R.U32.HI R92, RZ, 0x10, R5 ;  /* 0x00000010ff5c7819 */ /* 0x000fe40000011605 */
[----:B------:R-:W-:Y:S02]  /*39f0*/  PRMT R4, R97, 0x654, R4 ;  /* 0x0000065461047816 */ /* 0x000fe40000000004 */
[----:B------:R-:W-:Y:S02]  /*3a00*/  SHF.R.U32.HI R88, RZ, 0x8, R9 ;  /* 0x00000008ff587819 */ /* 0x000fe40000011609 */
[----:B------:R-:W-:Y:S02]  /*3a10*/  SHF.R.U32.HI R87, RZ, 0x8, R11 ;  /* 0x00000008ff577819 */ /* 0x000fe4000001160b */
[----:B------:R-:W-:-:S02]  /*3a20*/  SHF.R.U32.HI R89, RZ, 0x18, R9 ;  /* 0x00000018ff597819 */ /* 0x000fc40000011609 */
[----:B------:R-:W-:Y:S01]  /*3a30*/  LOP3.LUT R8, R9, 0xff, RZ, 0xc0, !PT ;  /* 0x000000ff09087812 */ /* 0x000fe200078ec0ff */
[----:B------:R-:W-:Y:S01]  /*3a40*/  IMAD.SHL.U32 R87, R87, 0x100, RZ ;  /* 0x0000010057577824 */ /* 0x000fe200078e00ff */
[----:B------:R-:W-:Y:S01]  /*3a50*/  SHF.R.U32.HI R5, RZ, 0x10, R9 ;  /* 0x00000010ff057819 */ /* 0x000fe20000011609 */
[----:B------:R-:W-:Y:S01]  /*3a60*/  IMAD.SHL.U32 R9, R91, 0x100, RZ ;  /* 0x000001005b097824 */ /* 0x000fe200078e00ff */
[----:B------:R-:W-:Y:S01]  /*3a70*/  LOP3.LUT R4, R4, 0xff00, R7, 0xf8, !PT ;  /* 0x0000ff0004047812 */ /* 0x000fe200078ef807 */
[----:B------:R-:W-:Y:S01]  /*3a80*/  IMAD.U32 R7, R92, 0x10000, RZ ;  /* 0x000100005c077824 */ /* 0x000fe200078e00ff */
[----:B------:R-:W-:Y:S02]  /*3a90*/  LOP3.LUT R10, R11, 0xff0000ff, RZ, 0xc0, !PT ;  /* 0xff0000ff0b0a7812 */ /* 0x000fe400078ec0ff */
        /* <DEDUP_REMOVED lines=33> */
[----:B------:R-:W-:-:S02]  /*3cb0*/  F2FP.F16.E4M3.UNPACK_B R84, R12 ;  /* 0x0000000cff54723e */ /* 0x000fc400020006ff */
[----:B------:R-:W-:Y:S01]  /*3cc0*/  LOP3.LUT R5, R91, 0xff0000, R94, 0xf8, !PT ;  /* 0x00ff00005b057812 */ /* 0x000fe200078ef85e */
[CC--:B------:R-:W-:Y:S01]  /*3cd0*/  FMUL.FTZ R11, R87.reuse, R92.reuse ;  /* 0x0000005c570b7220 */ /* 0x0c0fe20000410000 */
[----:B------:R-:W-:Y:S02]  /*3ce0*/  HADD2.F32 R91, -RZ, R90.H0_H0 ;  /* 0x2000005aff5b7230 */ /* 0x000fe40000004100 */
[C---:B------:R-:W-:Y:S01]  /*3cf0*/  FMUL.FTZ R92, R10.reuse, R92 ;  /* 0x0000005c0a5c7220 */ /* 0x040fe20000410000 */
[----:B------:R-:W-:Y:S02]  /*3d00*/  HADD2.F32 R12, -RZ, R84.H0_H0 ;  /* 0x20000054ff0c7230 */ /* 0x000fe40000004100 */
[-C--:B------:R-:W-:Y:S01]  /*3d10*/  FFMA.FTZ R11, R10, R89.reuse, -R11 ;  /* 0x000000590a0b7223 */ /* 0x080fe2000001080b */
[----:B------:R-:W-:Y:S02]  /*3d20*/  HADD2.F32 R90, -RZ, R90.H1_H1 ;  /* 0x3000005aff5a7230 */ /* 0x000fe40000004100 */
[----:B------:R-:W-:Y:S01]  /*3d30*/  FFMA.FTZ R10, R87, R89, R92 ;  /* 0x00000059570a7223 */ /* 0x000fe2000001005c */
        /* <DEDUP_REMOVED lines=8> */
[----:B------:R-:W-:Y:S01]  /*3dc0*/  FMUL.FTZ R87, R89, R90 ;  /* 0x0000005a59577220 */ /* 0x000fe20000410000 */
[----:B------:R-:W-:Y:S01]  /*3dd0*/  HADD2.F32 R86, -RZ, R88.H1_H1 ;  /* 0x30000058ff567230 */ /* 0x000fe20000004100 */
[----:B------:R-:W-:Y:S01]  /*3de0*/  F2FP.F16.E4M3.UNPACK_B R88, R30.H1 ;  /* 0x0000001eff58723e */ /* 0x000fe200030006ff */
[----:B------:R-:W-:-:S02]  /*3df0*/  HADD2.F32 R95, -RZ, R92.H0_H0 ;  /* 0x2000005cff5f7230 */ /* 0x000fc40000004100 */
        /* <DEDUP_REMOVED lines=8> */
[----:B------:R-:W-:Y:S02]  /*3e80*/  HADD2.F32 R86, -RZ, R84.H0_H0 ;  /* 0x20000054ff567230 */ /* 0x000fe40000004100 */
[----:B------:R-:W-:Y:S01]  /*3e90*/  FMUL.FTZ R99, R90, R95 ;  /* 0x0000005f5a637220 */ /* 0x000fe20000410000 */
[----:B------:R-:W-:Y:S01]  /*3ea0*/  HADD2.F32 R97, -RZ, R92.H1_H1 ;  /* 0x3000005cff617230 */ /* 0x000fe20000004100 */
[----:B------:R-:W-:Y:S01]  /*3eb0*/  F2FP.SATFINITE.E4M3.F32.PACK_AB_MERGE_C R9, R10, R9, RZ ;  /* 0x000000090a09723e */ /* 0x000fe200048070ff */
        /* <DEDUP_REMOVED lines=9> */
[----:B------:R-:W-:Y:S01]  /*3f50*/  FFMA.FTZ R103, R84, R91, -R99 ;  /* 0x0000005b54677223 */ /* 0x000fe20000010863 */
[----:B------:R-:W-:Y:S01]  /*3f60*/  F2FP.F16.E4M3.UNPACK_B R84, R82 ;  /* 0x00000052ff54723e */ /* 0x000fe200020006ff */
[----:B------:R-:W-:Y:S01]  /*3f70*/  FFMA.FTZ R90, R90, R93, R95 ;  /* 0x0000005d5a5a7223 */ /* 0x000fe2000001005f */
[----:B------:R-:W-:Y:S01]  /*3f80*/  FFMA.FTZ R107, R88, R91, R97 ;  /* 0x0000005b586b7223 */ /* 0x000fe20000010061 */
[----:B------:R-:W-:Y:S01]  /*3f90*/  HADD2.F32 R82, -RZ, R80.H0_H0 ;  /* 0x20000050ff527230 */ /* 0x000fe20000004100 */
[----:B------:R-:W-:Y:S01]  /*3fa0*/  F2FP.SATFINITE.E4M3.F32.PACK_AB_MERGE_C R8, R11, R8, RZ ;  /* 0x000000080b08723e */ /* 0x000fe200048070ff */
[--C-:B------:R-:W-:Y:S01]  /*3fb0*/  HADD2.F32 R95, -RZ, R86.reuse.H0_H0 ;  /* 0x20000056ff5f7230 */ /* 0x100fe20000004100 */
        /* <DEDUP_REMOVED lines=33> */
[C---:B------:R-:W-:Y:S01]  /*41d0*/  FMUL.FTZ R80, R10.reuse, R84 ;  /* 0x000000540a507220 */ /* 0x040fe20000410000 */
[----:B------:R-:W-:Y:S01]  /*41e0*/  F2FP.F16.E4M3.UNPACK_B R6, R6.H1 ;  /* 0x00000006ff06723e */ /* 0x000fe200030006ff */
[C---:B------:R-:W-:Y:S01]  /*41f0*/  FMUL.FTZ R87, R11.reuse, R84 ;  /* 0x000000540b577220 */ /* 0x040fe20000410000 */
[----:B------:R-:W-:Y:S01]  /*4200*/  F2FP.F16.E4M3.UNPACK_B R84, R7.H1 ;  /* 0x00000007ff54723e */ /* 0x000fe200030006ff */
[-C--:B------:R-:W-:Y:S01]  /*4210*/  FFMA.FTZ R11, R11, R82.reuse, -R80 ;  /* 0x000000520b0b7223 */ /* 0x080fe20000010850 */
[----:B------:R-:W-:Y:S02]  /*4220*/  HADD2.F32 R80, -RZ, R29.H0_H0 ;  /* 0x2000001dff507230 */ /* 0x000fe40000004100 */
[----:B------:R-:W-:Y:S01]  /*4230*/  FFMA.FTZ R10, R10, R82, R87 ;  /* 0x000000520a0a7223 */ /* 0x000fe20000010057 */
[----:B------:R-:W-:Y:S01]  /*4240*/  HADD2.F32 R7, -RZ, R13.H0_H0 ;  /* 0x2000000dff077230 */ /* 0x000fe20000004100 */
[----:B------:R-:W-:Y:S01]  /*4250*/  F2FP.SATFINITE.E4M3.F32.PACK_AB_MERGE_C R90, R107, R90, RZ ;  /* 0x0000005a6b5a723e */ /* 0x000fe200048070ff */
[----:B------:R-:W-:Y:S01]  /*4260*/  HADD2.F32 R86, -RZ, R84.H0_H0 ;  /* 0x20000054ff567230 */ /* 0x000fe20000004100 */
[----:B------:R-:W-:Y:S01]  /*4270*/  F2FP.F16.E4M3.UNPACK_B R91, R5.H1 ;  /* 0x00000005ff5b723e */ /* 0x000fe200030006ff */
[----:B------:R-:W-:Y:S01]  /*4280*/  HADD2.F32 R82, -RZ, R29.H1_H1 ;  /* 0x3000001dff527230 */ /* 0x000fe20000004100 */
[----:B------:R-:W-:Y:S01]  /*4290*/  F2FP.SATFINITE.E4M3.F32.PACK_AB_MERGE_C R30, R97, R30, R90 ;  /* 0x0000001e611e723e */ /* 0x000fe2000480705a */
[----:B------:R-:W-:-:S02]  /*42a0*/  HADD2.F32 R29, -RZ, R6.H0_H0 ;  /* 0x20000006ff1d7230 */ /* 0x000fc40000004100 */
[-C--:B------:R-:W-:Y:S01]  /*42b0*/  FMUL.FTZ R88, R80, R86.reuse ;  /* 0x0000005650587220 */ /* 0x080fe20000410000 */
[----:B------:R-:W-:Y:S02]  /*42c0*/  HADD2.F32 R13, -RZ, R13.H1_H1 ;  /* 0x3000000dff0d7230 */ /* 0x000fe40000004100 */
[C---:B------:R-:W-:Y:S01]  /*42d0*/  FMUL.FTZ R87, R7.reuse, R86 ;  /* 0x0000005607577220 */ /* 0x040fe20000410000 */
[----:B------:R-:W-:Y:S02]  /*42e0*/  HADD2.F32 R84, -RZ, R84.H1_H1 ;  /* 0x30000054ff547230 */ /* 0x000fe40000004100 */
[----:B------:R-:W-:Y:S01]  /*42f0*/  FFMA.FTZ R14, R14, R93, -R101 ;  /* 0x0000005d0e0e7223 */ /* 0x000fe20000010865 */
        /* <DEDUP_REMOVED lines=11> */
[----:B------:R-:W-:Y:S01]  /*43b0*/  HADD2.F32 R91, -RZ, R91.H1_H1 ;  /* 0x3000005bff5b7230 */ /* 0x000fe20000004100 */
[----:B------:R-:W-:Y:S02]  /*43c0*/  F2FP.F16.E4M3.UNPACK_B R15, R15.H1 ;  /* 0x0000000fff0f723e */ /* 0x000fe400030006ff */
[-C--:B------:R-:W-:Y:S02]  /*43d0*/  F2FP.F16.E4M3.UNPACK_B R5, R4.reuse ;  /* 0x00000004ff05723e */ /* 0x080fe400020006ff */
[----:B------:R-:W-:Y:S01]  /*43e0*/  F2FP.F16.E4M3.UNPACK_B R87, R4.H1 ;  /* 0x00000004ff57723e */ /* 0x000fe200030006ff */
[----:B------:R-:W-:Y:S01]  /*43f0*/  HADD2.F32 R4, -RZ, R82.H0_H0 ;  /* 0x20000052ff047230 */ /* 0x000fe20000004100 */
[----:B------:R-:W-:Y:S01]  /*4400*/  F2FP.SATFINITE.E4M3.F32.PACK_AB_MERGE_C R92, R103, R92, RZ ;  /* 0x0000005c675c723e */ /* 0x000fe200048070ff */
[----:B------:R-:W-:Y:S01]  /*4410*/  HADD2.F32 R80, -RZ, R15.H0_H0 ;  /* 0x2000000fff507230 */ /* 0x000fe20000004100 */
[----:B------:R-:W-:Y:S01]  /*4420*/  F2FP.F16.E4M3.UNPACK_B R84, R31 ;  /* 0x0000001fff54723e */ /* 0x000fe200020006ff */
[----:B------:R-:W-:Y:S01]  /*4430*/  HADD2.F32 R89, -RZ, R87.H0_H0 ;  /* 0x20000057ff597230 */ /* 0x000fe20000004100 */
[----:B------:R-:W-:Y:S01]  /*4440*/  F2FP.SATFINITE.E4M3.F32.PACK_AB_MERGE_C R14, R14, R99, R92 ;  /* 0x000000630e0e723e */ /* 0x000fe2000480705c */
[----:B------:R-:W-:-:S02]  /*4450*/  HADD2.F32 R92, -RZ, R90.H0_H0 ;  /* 0x2000005aff5c7230 */ /* 0x000fc40000004100 */
[-C--:B------:R-:W-:Y:S01]  /*4460*/  FMUL.FTZ R97, R4, R93.reuse ;  /* 0x0000005d04617220 */ /* 0x080fe20000410000 */
[----:B------:R-:W-:Y:S02]  /*4470*/  HADD2.F32 R86, -RZ, R84.H0_H0 ;  /* 0x20000054ff567230 */ /* 0x000fe40000004100 */
[C---:B------:R-:W-:Y:S01]  /*4480*/  FMUL.FTZ R93, R80.reuse, R93 ;  /* 0x0000005d505d7220 */ /* 0x040fe20000410000 */
[----:B------:R-:W-:Y:S02]  /*4490*/  HADD2.F32 R82, -RZ, R82.H1_H1 ;  /* 0x30000052ff527230 */ /* 0x000fe40000004100 */
[----:B------:R-:W-:Y:S01]  /*44a0*/  FFMA.FTZ R97, R80, R89, -R97 ;  /* 0x0000005950617223 */ /* 0x000fe20000010861 */
[----:B------:R-:W-:Y:S02]  /*44b0*/  HADD2.F32 R15, -RZ, R15.H1_H1 ;  /* 0x3000000fff0f7230 */ /* 0x000fe40000004100 */
[----:B------:R-:W-:Y:S01]  /*44c0*/  FMUL.FTZ R96, R86, R92 ;  /* 0x0000005c56607220 */ /* 0x000fe20000410000 */
[----:B------:R-:W-:-:S02]  /*44d0*/  HADD2.F32 R31, -RZ, R29.H0_H0 ;  /* 0x2000001dff1f7230 */ /* 0x000fc40000004100 */
[-C--:B------:R-:W-:Y:S01]  /*44e0*/  FMUL.FTZ R80, R82, R91.reuse ;  /* 0x0000005b52507220 */ /* 0x080fe20000410000 */
[----:B------:R-:W-:Y:S02]  /*44f0*/  HADD2.F32 R88, -RZ, R5.H0_H0 ;  /* 0x20000005ff587230 */ /* 0x000fe40000004100 */
[----:B------:R-:W-:Y:S01]  /*4500*/  FMUL.FTZ R91, R15, R91 ;  /* 0x0000005b0f5b7220 */ /* 0x000fe20000410000 */
[----:B------:R-:W-:Y:S02]  /*4510*/  HADD2.F32 R84, -RZ, R84.H1_H1 ;  /* 0x30000054ff547230 */ /* 0x000fe40000004100 */
[----:B------:R-:W-:Y:S01]  /*4520*/  FFMA.FTZ R93, R4, R89, R93 ;  /* 0x00000059045d7223 */ /* 0x000fe2000001005d */
[----:B------:R-:W-:Y:S02]  /*4530*/  HADD2.F32 R90, -RZ, R90.H1_H1 ;  /* 0x3000005aff5a7230 */ /* 0x000fe40000004100 */
[----:B------:R-:W-:Y:S01]  /*4540*/  FMUL.FTZ R95, R31, R92 ;  /* 0x0000005c1f5f7220 */ /* 0x000fe20000410000 */
[----:B------:R-:W-:-:S02]  /*4550*/  HADD2.F32 R87, -RZ, R87.H1_H1 ;  /* 0x30000057ff577230 */ /* 0x000fc40000004100 */
[----:B------:R-:W-:Y:S01]  /*4560*/  FFMA.FTZ R96, R31, R88, -R96 ;  /* 0x000000581f607223 */ /* 0x000fe20000010860 */
[----:B------:R-:W-:Y:S02]  /*4570*/  HADD2.F32 R29, -RZ, R29.H1_H1 ;  /* 0x3000001dff1d7230 */ /* 0x000fe40000004100 */
[-C--:B------:R-:W-:Y:S01]  /*4580*/  FMUL.FTZ R4, R84, R90.reuse ;  /* 0x0000005a54047220 */ /* 0x080fe20000410000 */
[----:B------:R-:W-:Y:S02]  /*4590*/  HADD2.F32 R5, -RZ, R5.H1_H1 ;  /* 0x30000005ff057230 */ /* 0x000fe40000004100 */
[-C--:B------:R-:W-:Y:S01]  /*45a0*/  FFMA.FTZ R80, R15, R87.reuse, -R80 ;  /* 0x000000570f507223 */ /* 0x080fe20000010850 */
[----:B------:R-:W-:Y:S01]  /*45b0*/  FFMA.FTZ R82, R82, R87, R91 ;  /* 0x0000005752527223 */ /* 0x000fe2000001005b */
        /* <DEDUP_REMOVED lines=12> */
.L_x_10485:
[----:B------:R-:W-:Y:S05]  /*4680*/  BSYNC B1 ;  /* 0x0000000000017941 */ /* 0x000fea0003800000 */
.L_x_10484:
        /* <DEDUP_REMOVED lines=10> */
.L_x_10467:
[----:B------:R-:W-:-:S06]  /*4730*/  UISETP.NE.AND UP0, UPT, UR36, 0x3, UPT ;  /* 0x000000032400788c */ /* 0x000fcc000bf05270 */
[----:B------:R-:W-:-:S13]  /*4740*/  PLOP3.LUT P0, PT, PT, PT, UP0, 0x80, 0x0 ;  /* 0x000000000000781c */ /* 0x000fda0003f0f008 */
[----:B------:R-:W-:Y:S05]  /*4750*/  @!P0 BRA `(.L_x_10486) ;  /* 0x0000000000048947 */ /* 0x000fea0003800000 */
[----:B------:R-:W-:Y:S01]  /*4760*/  BPT.TRAP 0x1 ;  /* 0x000000040000795c */ /* 0x000fe20000300000 */
.L_x_10486:
[----:B------:R-:W-:Y:S01]  /*4770*/  IMAD R78, R17, 0x8, R16 ;  /* 0x00000008114e7824 */ /* 0x000fe200078e0210 */
[----:B------:R-:W-:Y:S01]  /*4780*/  SHF.L.U32 R79, R156, 0x1f, RZ ;  /* 0x0000001f9c4f7819 */ /* 0x000fe200000006ff */
[----:B------:R-:W-:Y:S01]  /*4790*/  IMAD R4, R2, -0xa0, R33 ;  /* 0xffffff6002047824 */ /* 0x000fe200078e0221 */
[----:B------:R-:W-:Y:S02]  /*47a0*/  BSSY B1, `(.L_x_10487) ;  /* 0x0000004000017945 */ /* 0x000fe40003800000 */
[----:B------:R-:W0:Y:S02]  /*47b0*/  SYNCS.PHASECHK.TRANS64.TRYWAIT P1, [R78+URZ+0x13290], R79 ;  /* 0x0132904f4e0075a7 */ /* 0x000e24000802017f */
[----:B------:R-:W-:Y:S01]  /*47c0*/  VIMNMX R4, R4, 0xa0, PT ;  /* 0x000000a004047848 */ /* 0x000fe20003fe0100 */
[----:B0-----:R-:W-:Y:S06]  /*47d0*/  @!P1 BRA `(.L_x_10488) ;  /* 0x0000010c00a09947 */ /* 0x001fec0003800000 */
.L_x_10692:
[----:B------:R-:W-:Y:S05]  /*47e0*/  BSYNC B1 ;  /* 0x0000000000017941 */ /* 0x000fea0003800000 */
.L_x_10487:
[----:B------:R-:W-:-:S13]  /*47f0*/  ISETP.GE.AND P1, PT, R23, R4, PT ;  /* 0x000000041700720c */ /* 0x000fda0003f26270 */
[----:B------:R-:W-:Y:S05]  /*4800*/  @P1 BRA `(.L_x_10474) ;  /* 0x0000000000101947 */ /* 0x000fea0003800000 */
[----:B------:R-:W1:Y:S04]  /*4810*/  @!P3 LDS.128 R4, [R77+0xe000] ;  /* 0x00e000004d04b984 */ /* 0x000e680000000c00 */
[----:B------:R-:W2:Y:S04]  /*4820*/  @!P2 LDS.128 R8, [R76+0xe000] ;  /* 0x00e000004c08a984 */ /* 0x000ea80000000c00 */
[----:B-1----:R1:W-:Y:S04]  /*4830*/  @!P3 STG.E.128 desc[UR42][R12.64], R4 ;  /* 0x000000040c00b986 */ /* 0x0023e8000c101d2a */
[----:B--2---:R1:W-:Y:S02]  /*4840*/  @!P2 STG.E.128 desc[UR42][R12.64+0x20], R8 ;  /* 0x000020080c00a986 */ /* 0x0043e4000c101d2a */
.L_x_10474:
[----:B------:R-:W-:Y:S05]  /*4850*/  BSYNC B0 ;  /* 0x0000000000007941 */ /* 0x000fea0003800000 */
.L_x_10466:
[----:B012---:R-:W0:Y:S01]  /*4860*/  S2R R4, SR_TID.X ;  /* 0x0000000000047919 */ /* 0x007e220000002100 */
        /* <DEDUP_REMOVED lines=16> */
.L_x_10490:
[----:B------:R-:W-:Y:S05]  /*4970*/  BSYNC B0 ;  /* 0x0000000000007941 */ /* 0x000fea0003800000 */
.L_x_10489:
[----:B------:R-:W1:Y:S01]  /*4980*/  SYNCS.PHASECHK.TRANS64.TRYWAIT P0, [R78+URZ+0x132b0], R79 ;  /* 0x0132b04f4e0075a7 */ /* 0x000e62000800017f */
[----:B------:R-:W-:Y:S04]  /*4990*/  BSSY B0, `(.L_x_10491) ;  /* 0x0000002000007945 */ /* 0x000fe80003800000 */
[----:B-1----:R-:W-:Y:S05]  /*49a0*/  @!P0 BRA `(.L_x_10492) ;  /* 0x0000010c00408947 */ /* 0x002fea0003800000 */
.L_x_10693:
[----:B------:R-:W-:Y:S05]  /*49b0*/  BSYNC B0 ;  /* 0x0000000000007941 */ /* 0x000fea0003800000 */
.L_x_10491:
[----:B------:R-:W-:Y:S04]  /*49c0*/  BSSY B0, `(.L_x_10493) ;  /* 0x0000013000007945 */ /* 0x000fe80003800000 */
[----:B------:R-:W-:Y:S05]  /*49d0*/  @P1 BRA `(.L_x_10494) ;  /* 0x0000000000441947 */ /* 0x000fea0003800000 */
[----:B0-----:R-:W-:Y:S01]  /*49e0*/  IMAD.WIDE R4, R2, 0xa0, R56 ;  /* 0x000000a002047825 */ /* 0x001fe200078e0238 */
        /* <DEDUP_REMOVED lines=16> */
.L_x_10494:
[----:B------:R-:W-:Y:S05]  /*4af0*/  BSYNC B0 ;  /* 0x0000000000007941 */ /* 0x000fea0003800000 */
.L_x_10493:
[----:B------:R-:W-:Y:S01]  /*4b00*/  @!PT LDS RZ, [RZ] ;  /* 0x00000000fffff984 */ /* 0x000fe20000000800 */
[----:B------:R-:W-:Y:S01]  /*4b10*/  @!PT LDS RZ, [RZ] ;  /* 0x00000000fffff984 */ /* 0x000fe20000000800 */
[----:B------:R-:W-:Y:S01]  /*4b20*/  @!PT LDS RZ, [RZ] ;  /* 0x00000000fffff984 */ /* 0x000fe20000000800 */
[----:B------:R-:W-:Y:S01]  /*4b30*/  @!PT LDS RZ, [RZ] ;  /* 0x00000000fffff984 */ /* 0x000fe20000000800 */
[----:B------:R5:W-:Y:S06]  /*4b40*/  MEMBAR.ALL.CTA ;  /* 0x0000000000007992 */ /* 0x000bec0000008000 */
[----:B-----5:R-:W5:Y:S02]  /*4b50*/  FENCE.VIEW.ASYNC.S ;  /* 0x00000000000073c6 */ /* 0x020f640000000000 */
[----:B-----5:R0:W-:Y:S01]  /*4b60*/  BAR.SYNC.DEFER_BLOCKING R35, 0x80 ;  /* 0x000200230000751d */ /* 0x0201e20000010000 */
[----:B------:R-:W-:Y:S01]  /*4b70*/  LOP3.LUT P6, RZ, R22, 0x2, RZ, 0xc0, !PT ;  /* 0x0000000216ff7812 */ /* 0x000fe200078cc0ff */
[----:B------:R-:W-:Y:S01]  /*4b80*/  VIADD R17, R17, 0x1 ;  /* 0x0000000111117836 */ /* 0x000fe20000000000 */
[----:B-1----:R-:W-:-:S02]  /*4b90*/  @!P5 IADD3 R78, R78, 0x132c0, RZ ;  /* 0x000132c04e4ed810 */ /* 0x002fc40007ffe0ff */
[----:B------:R-:W-:Y:S02]  /*4ba0*/  PLOP3.LUT P0, PT, PT, PT, PT, 0x8, 0x0 ;  /* 0x000000000000781c */ /* 0x000fe40003f0e170 */
[C---:B------:R-:W-:Y:S02]  /*4bb0*/  ISETP.NE.AND P1, PT, R17.reuse, 0x2, PT ;  /* 0x000000021100780c */ /* 0x040fe40003f25270 */
[----:B------:R-:W-:Y:S02]  /*4bc0*/  @!P5 PRMT R78, RZ, 0x654, R78 ;  /* 0x00000654ff4ed816 */ /* 0x000fe4000000004e */
[----:B--2---:R-:W-:Y:S02]  /*4bd0*/  SEL R5, RZ, 0x1, P1 ;  /* 0x00000001ff057807 */ /* 0x004fe40000800000 */
[----:B------:R-:W-:Y:S02]  /*4be0*/  SEL R17, R17, RZ, P1 ;  /* 0x000000ff11117207 */ /* 0x000fe40000800000 */
[----:B------:R-:W-:Y:S01]  /*4bf0*/  LOP3.LUT R156, R156, R5, RZ, 0x3c, !PT ;  /* 0x000000059c9c7212 */ /* 0x000fe200078e3cff */
[----:B------:R0:W-:Y:S01]  /*4c00*/  @!P5 SYNCS.ARRIVE.TRANS64.RED.A1T0 RZ, [R78+URZ], RZ ;  /* 0x000000ff4effd9a7 */ /* 0x0001e2000810043f */
[----:B------:R-:W-:Y:S05]  /*4c10*/  @P6 BRA `(.L_x_10495) ;  /* 0xffffffd400446947 */ /* 0x000fea000383ffff */
.L_x_10461:
[----:B------:R-:W1:Y:S01]  /*4c20*/  LDC R0, c[0x0][0x428] ;  /* 0x00010a00ff007b82 */ /* 0x000e620000000800 */
[----:B0-----:R-:W-:Y:S01]  /*4c30*/  IMAD.MOV.U32 R35, RZ, RZ, R26 ;  /* 0x000000ffff237224 */ /* 0x001fe200078e001a */
[----:B------:R-:W-:Y:S01]  /*4c40*/  BSSY B0, `(.L_x_10496) ;  /* 0x000001e000007945 */ /* 0x000fe20003800000 */
[----:B------:R-:W-:Y:S01]  /*4c50*/  ISETP.GE.AND P2, PT, R105, 0x1, PT ;  /* 0x000000016900780c */ /* 0x000fe20003f46270 */
[----:B------:R-:W-:Y:S01]  /*4c60*/  IMAD.MOV.U32 R55, RZ, RZ, RZ ;  /* 0x000000ffff377224 */ /* 0x000fe200078e00ff */
[----:B------:R-:W-:Y:S02]  /*4c70*/  PLOP3.LUT P1, PT, PT, PT, PT, 0x80, 0x0 ;  /* 0x000000000000781c */ /* 0x000fe40003f2f070 */
[----:B------:R-:W-:Y:S02]  /*4c80*/  CS2R R6, SRZ ;  /* 0x0000000000067805 */ /* 0x000fe4000001ff00 */
[----:B------:R-:W-:Y:S02]  /*4c90*/  CS2R R8, SRZ ;  /* 0x0000000000087805 */ /* 0x000fe4000001ff00 */
[----:B------:R-:W-:-:S02]  /*4ca0*/  CS2R R10, SRZ ;  /* 0x00000000000a7805 */ /* 0x000fc4000001ff00 */
[----:B---3--:R-:W-:Y:S02]  /*4cb0*/  CS2R R12, SRZ ;  /* 0x00000000000c7805 */ /* 0x008fe4000001ff00 */
[----:B------:R-:W-:Y:S02]  /*4cc0*/  CS2R R14, SRZ ;  /* 0x00000000000e7805 */ /* 0x000fe4000001ff00 */
[----:B------:R-:W-:Y:S02]  /*4cd0*/  CS2R R20, SRZ ;  /* 0x0000000000147805 */ /* 0x000fe4000001ff00 */
[----:B----4-:R-:W-:Y:S02]  /*4ce0*/  CS2R R28, SRZ ;  /* 0x00000000001c7805 */ /* 0x010fe4000001ff00 */
[----:B------:R-:W-:Y:S02]  /*4cf0*/  CS2R R32, SRZ ;  /* 0x0000000000207805 */ /* 0x000fe4000001ff00 */
[----:B------:R-:W-:-:S02]  /*4d00*/  CS2R R30, SRZ ;  /* 0x00000000001e7805 */ /* 0x000fc4000001ff00 */
[----:B------:R-:W-:Y:S01]  /*4d10*/  CS2R R56, SRZ ;  /* 0x0000000000387805 */ /* 0x000fe2000001ff00 */
[----:B------:R-:W-:Y:S01]  /*4d20*/  IMAD.MOV.U32 R34, RZ, RZ, RZ ;  /* 0x000000ffff227224 */ /* 0x000fe200078e00ff */
[----:B------:R-:W-:Y:S02]  /*4d30*/  CS2R R36, SRZ ;  /* 0x0000000000247805 */ /* 0x000fe4000001ff00 */
[----:B------:R-:W-:Y:S02]  /*4d40*/  CS2R R40, SRZ ;  /* 0x0000000000287805 */ /* 0x000fe4000001ff00 */
[----:B------:R-:W-:Y:S01]  /*4d50*/  CS2R R58, SRZ ;  /* 0x00000000003a7805 */ /* 0x000fe2000001ff00 */
[----:B------:R-:W-:Y:S01]  /*4d60*/  IMAD.MOV.U32 R44, RZ, RZ, RZ ;  /* 0x000000ffff2c7224 */ /* 0x000fe200078e00ff */
[----:B-1----:R-:W-:-:S13]  /*4d70*/  ISETP.NE.AND P3, PT, R0, 0x1, PT ;  /* 0x000000010000780c */ /* 0x002fda0003f65270 */
[----:B------:R-:W0:Y:S08]  /*4d80*/  @P3 LDC R3, c[0x0][0x42c] ;  /* 0x00010b00ff033b82 */ /* 0x000e300000000800 */
[----:B------:R-:W1:Y:S01]  /*4d90*/  @P3 LDC R0, c[0x0][0x430] ;  /* 0x00010c00ff003b82 */ /* 0x000e620000000800 */
[----:B0-----:R-:W-:-:S05]  /*4da0*/  @P3 IMAD.HI.U32 R3, R26, R3, RZ ;  /* 0x000000031a033227 */ /* 0x001fca00078e00ff */
[----:B-1----:R-:W-:Y:S02]  /*4db0*/  @P3 SHF.R.U32.HI R35, RZ, R0, R3 ;  /* 0x00000000ff233219 */ /* 0x002fe40000011603 */
[----:B------:R-:W-:Y:S01]  /*4dc0*/  CS2R R2, SRZ ;  /* 0x0000000000027805 */ /* 0x000fe2000001ff00 */
[----:B------:R-:W-:Y:S02]  /*4dd0*/  IMAD.MOV.U32 R0, RZ, RZ, RZ ;  /* 0x000000ffff007224 */ /* 0x000fe400078e00ff */
[----:B------:R0:W-:Y:S01]  /*4de0*/  STL [R1+0x24], R35 ;  /* 0x0000242301007387 */ /* 0x0001e20000100800 */
[----:B------:R-:W-:Y:S05]  /*4df0*/  @P0 BRA `(.L_x_10497) ;  /* 0x0000000000080947 */ /* 0x000fea0003800000 */
[----:B------:R-:W1:Y:S02]  /*4e00*/  FENCE.VIEW.ASYNC.G ;  /* 0x00000000000073c6 */ /* 0x000e640000000100 */
[----:B-1----:R-:W-:Y:S06]  /*4e10*/  BAR.ARV 0xc, 0x200 ;  /* 0x0308000000007b1d */ /* 0x002fec0000002000 */
.L_x_10497:
[----:B------:R-:W-:Y:S05]  /*4e20*/  BSYNC B0 ;  /* 0x0000000000007941 */ /* 0x000fea0003800000 */
.L_x_10496:
[----:B------:R-:W-:Y:S01]  /*4e30*/  CS2R R60, SRZ ;  /* 0x00000000003c7805 */ /* 0x000fe2000001ff00 */
[----:B------:R-:W-:Y:S06]  /*4e40*/  @!P2 BRA `(.L_x_10498) ;  /* 0x00000098009ca947 */ /* 0x000fec0003800000 */
[----:B------:R-:W1:Y:S01]  /*4e50*/  S2R R4, SR_TID.X ;  /* 0x0000000000047919 */ /* 0x000e620000002100 */
[----:B------:R-:W-:Y:S01]  /*4e60*/  VIADD R26, R16, 0xb000 ;  /* 0x0000b000101a7836 */ /* 0x000fe20000000000 */
[----:B------:R-:W-:Y:S04]  /*4e70*/  BSSY B6, `(.L_x_10499) ;  /* 0x000001e000067945 */ /* 0x000fe80003800000 */
[----:B------:R-:W-:Y:S02]  /*4e80*/  LOP3.LUT P0, RZ, R26, 0x9f, RZ, 0xc0, !PT ;  /* 0x0000009f1aff7812 */ /* 0x000fe4000780c0ff */
[----:B-1----:R-:W-:-:S04]  /*4e90*/  IADD3 R5, R4, -0x80, RZ ;  /* 0xffffff8004057810 */ /* 0x002fc80007ffe0ff */
        /* <DEDUP_REMOVED lines=27> */
.L_x_10500:
[----:B------:R-:W-:Y:S05]  /*5050*/  BSYNC B6 ;  /* 0x0000000000067941 */ /* 0x000fea0003800000 */
.L_x_10499:
        /* <DEDUP_REMOVED lines=54> */
.L_x_10504:
[----:B-1----:R1:W2:Y:S02]  /*53c0*/  SYNCS.PHASECHK.TRANS64.TRYWAIT P0, [R16+URZ+0x13200], R3 ;  /* 0x01320003100075a7 */ /* 0x0022a4000800017f */
[----:B--2---:R-:W-:Y:S05]  /*53d0*/  @!P0 NANOSLEEP.SYNCS 0x989680 ;  /* 0x009896800000895d */ /* 0x004fea0003900000 */
[----:B------:R-:W2:Y:S02]  /*53e0*/  @!P0 SYNCS.PHASECHK.TRANS64 P0, [R16+URZ+0x13200], R3 ;  /* 0x01320003100085a7 */ /* 0x000ea4000800007f */
[----:B--2---:R-:W-:Y:S05]  /*53f0*/  @!P0 BRA `(.L_x_10504) ;  /* 0xfffffffc00f08947 */ /* 0x004fea000383ffff */
.L_x_10503:
[----:B------:R-:W-:Y:S05]  /*5400*/  BSYNC B0 ;  /* 0x0000000000007941 */ /* 0x000fea0003800000 */
.L_x_10502:
[----:B------:R-:W-:Y:S05]  /*5410*/  BRA `(.L_x_10505) ;  /* 0x0000002800187947 */ /* 0x000fea0003800000 */
.L_x_10501:
[----:B------:R-:W0:Y:S01]  /*5420*/  S2R R3, SR_TID.X ;  /* 0x0000000000037919 */ /* 0x000e220000002100 */
[----:B------:R-:W1:Y:S01]  /*5430*/  LDC.64 R28, c[0x0][0x3c8] ;  /* 0x0000f200ff1c7b82 */ /* 0x000e620000000a00 */
[----:B-----5:R-:W-:Y:S01]  /*5440*/  SHF.R.S32.HI R0, RZ, 0x1f, R24 ;  /* 0x0000001fff007819 */ /* 0x020fe20000011418 */
[----:B------:R-:W-:Y:S01]  /*5450*/  ULDC.64 UR4, c[0x0][0x3d8] ;  /* 0x0000f60000047ab9 */ /* 0x000fe20000000a00 */
[----:B------:R-:W-:Y:S01]  /*5460*/  SHF.R.S32.HI R9, RZ, 0x1f, R18 ;  /* 0x0000001fff097819 */ /* 0x000fe20000011412 */
[----:B------:R-:W-:Y:S01]  /*5470*/  ULDC.64 UR8, c[0x0][0x3c8] ;  /* 0x0000f20000087ab9 */ /* 0x000fe20000000a00 */
[----:B------:R-:W-:Y:S01]  /*5480*/  MOV R8, R18 ;  /* 0x0000001200087202 */ /* 0x000fe20000000f00 */
[----:B------:R-:W-:Y:S01]  /*5490*/  ULDC.64 UR6, c[0x0][0x3e8] ;  /* 0x0000fa0000067ab9 */ /* 0x000fe20000000a00 */
[----:B------:R-:W-:Y:S01]  /*54a0*/  LOP3.LUT P0, RZ, R26, 0x1bf, RZ, 0xc0, !PT ;  /* 0x000001bf1aff7812 */ /* 0x000fe2000780c0ff */
[----:B------:R-:W2:Y:S01]  /*54b0*/  LDC.64 R30, c[0x0][0x3e0] ;  /* 0x0000f800ff1e7b82 */ /* 0x000ea20000000a00 */
[----:B------:R-:W-:Y:S01]  /*54c0*/  IMAD R11, R0, UR6, RZ ;  /* 0x00000006000b7c24 */ /* 0x000fe2000f8e02ff */
[----:B------:R-:W-:Y:S01]  /*54d0*/  BSSY B6, `(.L_x_10506) ;  /* 0x000002c000067945 */ /* 0x000fe20003800000 */
[----:B------:R-:W-:-:S04]  /*54e0*/  IMAD.WIDE.U32 R4, R24, UR4, R8 ;  /* 0x0000000418047c25 */ /* 0x000fc8000f8e0008 */
[----:B------:R-:W-:Y:S01]  /*54f0*/  IMAD.WIDE.U32 R8, R24, UR6, R8 ;  /* 0x0000000618087c25 */ /* 0x000fe2000f8e0008 */
[----:B------:R-:W-:-:S03]  /*5500*/  IADD3 R38, P1, R4, UR8, RZ ;  /* 0x0000000804267c10 */ /* 0x000fc6000ff3e0ff */
[C---:B------:R-:W-:Y:S02]  /*5510*/  IMAD R11, R24.reuse, UR7, R11 ;  /* 0x00000007180b7c24 */ /* 0x040fe4000f8e020b */
[----:B-1----:R-:W-:-:S04]  /*5520*/  IMAD.WIDE.U32 R28, R24, UR4, R28 ;  /* 0x00000004181c7c25 */ /* 0x002fc8000f8e001c */
[----:B0-----:R-:W-:Y:S02]  /*5530*/  VIADD R3, R3, 0xffffff80 ;  /* 0xffffff8003037836 */ /* 0x001fe40000000000 */
[----:B--2---:R-:W-:-:S03]  /*5540*/  IMAD.WIDE.U32 R30, R24, UR6, R30 ;  /* 0x00000006181e7c25 */ /* 0x004fc6000f8e001e */
[----:B------:R-:W-:Y:S01]  /*5550*/  LEA.HI R6, R3, R3, RZ, 0x1 ;  /* 0x0000000303067211 */ /* 0x000fe200078f08ff */
[----:B------:R-:W-:-:S03]  /*5560*/  IMAD.IADD R33, R11, 0x1, R31 ;  /* 0x000000010b217824 */ /* 0x000fc600078e021f */
[----:B------:R-:W-:-:S05]  /*5570*/  LOP3.LUT R6, R6, 0xfffffffe, RZ, 0xc0, !PT ;  /* 0xfffffffe06067812 */ /* 0x000fca00078ec0ff */
[----:B------:R-:W-:Y:S02]  /*5580*/  IMAD.IADD R6, R3, 0x1, -R6 ;  /* 0x0000000103067824 */ /* 0x000fe400078e0a06 */
[----:B------:R-:W-:Y:S02]  /*5590*/  IMAD R3, R0, UR4, RZ ;  /* 0x0000000400037c24 */ /* 0x000fe4000f8e02ff */
[----:B------:R-:W-:Y:S02]  /*55a0*/  IMAD.SHL.U32 R36, R6, 0x8, RZ ;  /* 0x0000000806247824 */ /* 0x000fe400078e00ff */
[----:B------:R-:W-:-:S03]  /*55b0*/  IMAD R3, R24, UR5, R3 ;  /* 0x0000000518037c24 */ /* 0x000fc6000f8e0203 */
[--C-:B------:R-:W-:Y:S01]  /*55c0*/  SHF.R.S32.HI R37, RZ, 0x1f, R36.reuse ;  /* 0x0000001fff257819 */ /* 0x100fe20000011424 */
[C---:B------:R-:W-:Y:S01]  /*55d0*/  IMAD.IADD R32, R3.reuse, 0x1, R29 ;  /* 0x0000000103207824 */ /* 0x040fe200078e021d */
[----:B------:R-:W-:Y:S01]  /*55e0*/  IADD3.X R39, R3, UR9, R5, P1, !PT ;  /* 0x0000000903277c10 */ /* 0x000fe20008ffe405 */
[--C-:B------:R-:W-:Y:S01]  /*55f0*/  IMAD.WIDE.U32 R4, R24, UR4, R36.reuse ;  /* 0x0000000418047c25 */ /* 0x100fe2000f8e0024 */
[----:B------:R-:W-:Y:S02]  /*5600*/  ULDC.64 UR4, c[0x0][0x3e0] ;  /* 0x0000f80000047ab9 */ /* 0x000fe40000000a00 */
[----:B------:R-:W-:Y:S01]  /*5610*/  IADD3 R44, P3, R8, UR4, RZ ;  /* 0x00000004082c7c10 */ /* 0x000fe2000ff7e0ff */
[----:B------:R-:W-:Y:S01]  /*5620*/  IMAD.WIDE.U32 R6, R24, UR6, R36 ;  /* 0x0000000618067c25 */ /* 0x000fe2000f8e0024 */
[----:B------:R-:W-:Y:S02]  /*5630*/  IADD3 R40, P1, R4, UR8, RZ ;  /* 0x0000000804287c10 */ /* 0x000fe4000ff3e0ff */
[----:B------:R-:W-:-:S02]  /*5640*/  IADD3.X R45, R11, UR5, R9, P3, !PT ;  /* 0x000000050b2d7c10 */ /* 0x000fc40009ffe409 */
[----:B------:R-:W-:Y:S02]  /*5650*/  IADD3 R42, P2, R6, UR4, RZ ;  /* 0x00000004062a7c10 */ /* 0x000fe4000ff5e0ff */
[----:B------:R-:W-:Y:S02]  /*5660*/  IADD3.X R41, R3, UR9, R5, P1, !PT ;  /* 0x0000000903297c10 */ /* 0x000fe40008ffe405 */
[----:B------:R-:W-:Y:S01]  /*5670*/  IADD3.X R43, R11, UR5, R7, P2, !PT ;  /* 0x000000050b2b7c10 */ /* 0x000fe200097fe407 */
        /* <DEDUP_REMOVED lines=17> */
.L_x_10507:
[----:B------:R-:W-:Y:S05]  /*5790*/  BSYNC B6 ;  /* 0x0000000000067941 */ /* 0x000fea0003800000 */
.L_x_10506:
[----:B------:R-:W-:Y:S01]  /*57a0*/  ULDC.U8 UR4, c[0x0][0x3f0] ;  /* 0x0000fc0000047ab9 */ /* 0x000fe20000000000 */
[----:B------:R-:W-:Y:S01]  /*57b0*/  IMAD R27, R25, -0xc0, R27 ;  /* 0xffffff40191b7824 */ /* 0x000fe200078e021b */
[----:B------:R-:W-:Y:S01]  /*57c0*/  ISETP.NE.AND P0, PT, RZ, UR4, PT ;  /* 0x00000004ff007c0c */ /* 0x000fe2000bf05270 */
[----:B------:R-:W-:Y:S03]  /*57d0*/  BSSY B0, `(.L_x_10508) ;  /* 0x0000242000007945 */ /* 0x000fe60003800000 */
[----:B------:R-:W-:-:S09]  /*57e0*/  VIMNMX R0, R27, 0xc0, PT ;  /* 0x000000c01b007848 */ /* 0x000fd20003fe0100 */
[----:B------:R-:W-:Y:S05]  /*57f0*/  @!P0 BRA `(.L_x_10509) ;  /* 0x0000001000988947 */ /* 0x000fea0003800000 */
[----:B------:R-:W2:Y:S01]  /*5800*/  LDL R20, [R1+0x38] ;  /* 0x0000380001147983 */ /* 0x000ea20000100800 */
[----:B------:R-:W-:Y:S01]  /*5810*/  ISETP.GE.AND P1, PT, R23, R0, PT ;  /* 0x000000001700720c */ /* 0x000fe20003f26270 */
[----:B------:R-:W-:Y:S01]  /*5820*/  BSSY B1, `(.L_x_10510) ;  /* 0x0000015000017945 */ /* 0x000fe20003800000 */
[----:B------:R-:W-:Y:S02]  /*5830*/  CS2R R24, SRZ ;  /* 0x0000000000187805 */ /* 0x000fe4000001ff00 */
[----:B------:R-:W-:Y:S02]  /*5840*/  CS2R R8, SRZ ;  /* 0x0000000000087805 */ /* 0x000fe4000001ff00 */
[----:B------:R-:W-:Y:S02]  /*5850*/  CS2R R26, SRZ ;  /* 0x00000000001a7805 */ /* 0x000fe4000001ff00 */
[----:B--2---:R-:W-:-:S04]  /*5860*/  LEA.HI R3, R20, R20, RZ, 0x1 ;  /* 0x0000001414037211 */ /* 0x004fc800078f08ff */
[----:B------:R-:W-:-:S05]  /*5870*/  LOP3.LUT R3, R3, 0xfffffffe, RZ, 0xc0, !PT ;  /* 0xfffffffe03037812 */ /* 0x000fca00078ec0ff */
[----:B------:R-:W-:Y:S01]  /*5880*/  IMAD.IADD R3, R20, 0x1, -R3 ;  /* 0x0000000114037824 */ /* 0x000fe200078e0a03 */
[----:B------:R-:W-:Y:S01]  /*5890*/  CS2R R20, SRZ ;  /* 0x0000000000147805 */ /* 0x000fe2000001ff00 */
[----:B------:R-:W-:Y:S06]  /*58a0*/  @P1 BRA `(.L_x_10511) ;  /* 0x0000000000301947 */ /* 0x000fec0003800000 */
[C---:B------:R-:W-:Y:S01]  /*58b0*/  IADD3 R0, R36.reuse, 0x10, RZ ;  /* 0x0000001024007810 */ /* 0x040fe20007ffe0ff */
[----:B------:R-:W-:Y:S01]  /*58c0*/  ULDC UR4, c[0x0][0x3d4] ;  /* 0x0000f50000047ab9 */ /* 0x000fe20000000800 */
[----:B------:R-:W-:Y:S02]  /*58d0*/  CS2R R26, SRZ ;  /* 0x00000000001a7805 */ /* 0x000fe4000001ff00 */
[----:B------:R-:W-:Y:S02]  /*58e0*/  ISETP.GE.AND P0, PT, R36, UR4, PT ;  /* 0x0000000424007c0c */ /* 0x000fe4000bf06270 */
[----:B------:R-:W-:Y:S02]  /*58f0*/  CS2R R20, SRZ ;  /* 0x0000000000147805 */ /* 0x000fe4000001ff00 */
[----:B------:R-:W-:Y:S02]  /*5900*/  ISETP.GE.AND P2, PT, R0, UR4, PT ;  /* 0x0000000400007c0c */ /* 0x000fe4000bf46270 */
[----:B------:R-:W-:-:S02]  /*5910*/  CS2R R24, SRZ ;  /* 0x0000000000187805 */ /* 0x000fc4000001ff00 */
[----:B------:R-:W-:-:S05]  /*5920*/  CS2R R8, SRZ ;  /* 0x0000000000087805 */ /* 0x000fca000001ff00 */
[----:B------:R0:W5:Y:S04]  /*5930*/  @!P0 LDG.E.64 R26, desc[UR42][R40.64] ;  /* 0x0000002a281a8981 */ /* 0x000168000c1e1b00 */
[----:B------:R0:W5:Y:S04]  /*5940*/  @!P2 LDG.E.64 R20, desc[UR42][R40.64+0x10] ;  /* 0x0000102a2814a981 */ /* 0x000168000c1e1b00 */
[----:B------:R0:W5:Y:S04]  /*5950*/  @!P0 LDG.E.64 R24, desc[UR42][R42.64] ;  /* 0x0000002a2a188981 */ /* 0x000168000c1e1b00 */
[----:B------:R0:W5:Y:S02]  /*5960*/  @!P2 LDG.E.64 R8, desc[UR42][R42.64+0x10] ;  /* 0x0000102a2a08a981 */ /* 0x000164000c1e1b00 */
.L_x_10511:
[----:B------:R-:W-:Y:S05]  /*5970*/  BSYNC B1 ;  /* 0x0000000000017941 */ /* 0x000fea0003800000 */
.L_x_10510:
[----:B------:R-:W-:Y:S01]  /*5980*/  UMOV UR4, 0xffffffff ;  /* 0xffffffff00047882 */ /* 0x000fe20000000000 */
[----:B------:R-:W-:Y:S02]  /*5990*/  SHF.L.U32 R3, R3, 0x1f, RZ ;  /* 0x0000001f03037819 */ /* 0x000fe400000006ff */
[----:B------:R-:W-:Y:S05]  /*59a0*/  BRA.DIV UR4, `(.L_x_10512) ;  /* 0x000000fe04547947 */ /* 0x000fea000b800000 */
.L_x_10696:
[----:B------:R-:W-:-:S03]  /*59b0*/  UMOV UR4, 0xffffffff ;  /* 0xffffffff00047882 */ /* 0x000fc60000000000 */
[----:B------:R-:W-:Y:S05]  /*59c0*/  BRA.DIV UR4, `(.L_x_10513) ;  /* 0x000000fe04747947 */ /* 0x000fea000b800000 */
.L_x_10699:
[----:B------:R-:W-:-:S03]  /*59d0*/  UMOV UR4, 0xffffffff ;  /* 0xffffffff00047882 */ /* 0x000fc60000000000 */
[----:B------:R-:W-:Y:S05]  /*59e0*/  BRA.DIV UR4, `(.L_x_10514) ;  /* 0x000000fe04947947 */ /* 0x000fea000b800000 */
.L_x_10702:
[----:B------:R-:W-:-:S03]  /*59f0*/  UMOV UR4, 0xffffffff ;  /* 0xffffffff00047882 */ /* 0x000fc60000000000 */
[----:B------:R-:W-:Y:S05]  /*5a00*/  BRA.DIV UR4, `(.L_x_10515) ;  /* 0x000000fe04b47947 */ /* 0x000fea000b800000 */
.L_x_10705:
[----:B------:R-:W1:Y:S01]  /*5a10*/  SYNCS.PHASECHK.TRANS64.TRYWAIT P0, [R16+URZ+0x13200], R3 ;  /* 0x01320003100075a7 */ /* 0x000e62000800017f */
[----:B------:R-:W-:Y:S04]  /*5a20*/  BSSY B1, `(.L_x_10516) ;  /* 0x0000002000017945 */ /* 0x000fe80003800000 */
[----:B-1----:R-:W-:Y:S05]  /*5a30*/  @!P0 BRA `(.L_x_10517) ;  /* 0x000000fc00d08947 */ /* 0x002fea0003800000 */
.L_x_10706:
[----:B------:R-:W-:Y:S05]  /*5a40*/  BSYNC B1 ;  /* 0x0000000000017941 */ /* 0x000fea0003800000 */
.L_x_10516:
[----:B------:R-:W-:Y:S05]  /*5a50*/  @P1 BRA `(.L_x_10518) ;  /* 0x0000002000641947 */ /* 0x000fea0003800000 */
[----:B------:R2:W5:Y:S01]  /*5a60*/  LDL R35, [R1+0x4] ;  /* 0x0000040001237983 */ /* 0x0005620000100800 */
[----:B-1----:R-:W1:Y:S01]  /*5a70*/  LDC R3, c[0x0][0x3d4] ;  /* 0x0000f500ff037b82 */ /* 0x002e620000000800 */
[C---:B------:R-:W-:Y:S01]  /*5a80*/  VIADD R0, R36.reuse, 0x10 ;  /* 0x0000001024007836 */ /* 0x040fe20000000000 */
[----:B------:R-:W-:Y:S01]  /*5a90*/  BSSY B1, `(.L_x_10519) ;  /* 0x000007b000017945 */ /* 0x000fe20003800000 */
[----:B-1----:R-:W-:-:S03]  /*5aa0*/  ISETP.GE.AND P0, PT, R36, R3, PT ;  /* 0x000000032400720c */ /* 0x002fc60003f06270 */
[----:B------:R-:W-:-:S10]  /*5ab0*/  ISETP.GE.AND P1, PT, R0, R3, PT ;  /* 0x000000030000720c */ /* 0x000fd40003f26270 */
[----:B--2---:R-:W-:Y:S05]  /*5ac0*/  @P0 BRA `(.L_x_10520) ;  /* 0x0000000400dc0947 */ /* 0x004fea0003800000 */
[----:B-----5:R-:W-:Y:S01]  /*5ad0*/  IMAD.IADD R0, R16, 0x1, R35 ;  /* 0x0000000110007824 */ /* 0x020fe200078e0223 */
[----:B------:R-:W-:Y:S02]  /*5ae0*/  SHF.R.U32.HI R10, RZ, 0x8, R26 ;  /* 0x00000008ff0a7819 */ /* 0x000fe4000001161a */
[----:B------:R-:W-:Y:S02]  /*5af0*/  LOP3.LUT R3, R26, 0xff, RZ, 0xc0, !PT ;  /* 0x000000ff1a037812 */ /* 0x000fe400078ec0ff */
[----:B------:R-:W1:Y:S01]  /*5b00*/  LDS.128 R4, [R0+0xb000] ;  /* 0x00b0000000047984 */ /* 0x000e620000000c00 */
[----:B------:R-:W-:Y:S02]  /*5b10*/  LOP3.LUT R10, R10, 0xff, RZ, 0xc0, !PT ;  /* 0x000000ff0a0a7812 */ /* 0x000fe400078ec0ff */
[----:B------:R-:W-:Y:S02]  /*5b20*/  SHF.R.U32.HI R12, RZ, 0x8, R27 ;  /* 0x00000008ff0c7819 */ /* 0x000fe4000001161b */
[----:B------:R-:W-:-:S02]  /*5b30*/  PRMT R3, R10, 0x7604, R3 ;  /* 0x000076040a037816 */ /* 0x000fc40000000003 */
[----:B------:R-:W-:Y:S02]  /*5b40*/  LOP3.LUT R11, R27, 0xff, RZ, 0xc0, !PT ;  /* 0x000000ff1b0b7812 */ /* 0x000fe400078ec0ff */
[----:B------:R-:W-:Y:S02]  /*5b50*/  LOP3.LUT R12, R12, 0xff, RZ, 0xc0, !PT ;  /* 0x000000ff0c0c7812 */ /* 0x000fe400078ec0ff */
[----:B------:R-:W-:Y:S02]  /*5b60*/  SHF.R.U32.HI R28, RZ, 0x10, R27 ;  /* 0x00000010ff1c7819 */ /* 0x000fe4000001161b */
[--C-:B------:R-:W-:Y:S02]  /*5b70*/  SHF.R.U32.HI R15, RZ, 0x8, R25.reuse ;  /* 0x00000008ff0f7819 */ /* 0x100fe40000011619 */
[----:B------:R-:W-:Y:S02]  /*5b80*/  SHF.R.U32.HI R10, RZ, 0x8, R24 ;  /* 0x00000008ff0a7819 */ /* 0x000fe40000011618 */
[----:B------:R-:W-:-:S02]  /*5b90*/  SHF.R.U32.HI R29, RZ, 0x10, R25 ;  /* 0x00000010ff1d7819 */ /* 0x000fc40000011619 */
[----:B------:R-:W-:Y:S02]  /*5ba0*/  PRMT R11, R12, 0x7604, R11 ;  /* 0x000076040c0b7816 */ /* 0x000fe4000000000b */
[----:B------:R-:W-:Y:S01]  /*5bb0*/  LOP3.LUT R14, R25, 0xff, RZ, 0xc0, !PT ;  /* 0x000000ff190e7812 */ /* 0x000fe200078ec0ff */
[----:B------:R-:W-:Y:S01]  /*5bc0*/  IMAD.U32 R29, R29, 0x10000, RZ ;  /* 0x000100001d1d7824 */ /* 0x000fe200078e00ff */
[----:B------:R-:W-:Y:S02]  /*5bd0*/  LOP3.LUT R15, R15, 0xff, RZ, 0xc0, !PT ;  /* 0x000000ff0f0f7812 */ /* 0x000fe400078ec0ff */
[----:B------:R-:W-:Y:S01]  /*5be0*/  LOP3.LUT R13, R10, 0xff, RZ, 0xc0, !PT ;  /* 0x000000ff0a0d7812 */ /* 0x000fe200078ec0ff */
[----:B------:R-:W-:Y:S01]  /*5bf0*/  IMAD.U32 R10, R28, 0x10000, RZ ;  /* 0x000100001c0a7824 */ /* 0x000fe200078e00ff */
[----:B------:R-:W-:Y:S02]  /*5c00*/  LOP3.LUT R12, R24, 0xff, RZ, 0xc0, !PT ;  /* 0x000000ff180c7812 */ /* 0x000fe400078ec0ff */
[----:B------:R-:W-:-:S02]  /*5c10*/  PRMT R14, R15, 0x7604, R14 ;  /* 0x000076040f0e7816 */ /* 0x000fc4000000000e */
        /* <DEDUP_REMOVED lines=59> */
[----:B------:R-:W-:-:S02]  /*5fd0*/  HADD2.F32 R6, -RZ, R4.H1_H1 ;  /* 0x30000004ff067230 */ /* 0x000fc40000004100 */
[----:B------:R-:W-:Y:S02]  /*5fe0*/  HADD2.F32 R12, -RZ, R11.H1_H1 ;  /* 0x3000000bff0c7230 */ /* 0x000fe40000004100 */
[----:B------:R-:W-:Y:S02]  /*5ff0*/  HADD2.F32 R5, -RZ, R4.H0_H0 ;  /* 0x20000004ff057230 */ /* 0x000fe40000004100 */
[C---:B------:R-:W-:Y:S01]  /*6000*/  FMUL.FTZ R24, R6.reuse, R15 ;  /* 0x0000000f06187220 */ /* 0x040fe20000410000 */
[----:B------:R-:W-:Y:S02]  /*6010*/  HADD2.F32 R4, -RZ, R3.H1_H1 ;  /* 0x30000003ff047230 */ /* 0x000fe40000004100 */
[-C--:B------:R-:W-:Y:S01]  /*6020*/  FMUL.FTZ R26, R6, R12.reuse ;  /* 0x0000000c061a7220 */ /* 0x080fe20000410000 */
[----:B------:R-:W-:Y:S02]  /*6030*/  HADD2.F32 R11, -RZ, R11.H0_H0 ;  /* 0x2000000bff0b7230 */ /* 0x000fe40000004100 */
[----:B------:R-:W-:Y:S01]  /*6040*/  FFMA.FTZ R24, R5, R12, -R24 ;  /* 0x0000000c05187223 */ /* 0x000fe20000010818 */
[----:B------:R-:W-:-:S02]  /*6050*/  HADD2.F32 R3, -RZ, R3.H0_H0 ;  /* 0x20000003ff037230 */ /* 0x000fc40000004100 */
[C---:B------:R-:W-:Y:S01]  /*6060*/  FMUL.FTZ R6, R4.reuse, R13 ;  /* 0x0000000d04067220 */ /* 0x040fe20000410000 */
[----:B------:R-:W-:Y:S01]  /*6070*/  FFMA.FTZ R15, R5, R15, R26 ;  /* 0x0000000f050f7223 */ /* 0x000fe2000001001a */
[-C--:B------:R-:W-:Y:S01]  /*6080*/  FMUL.FTZ R4, R4, R11.reuse ;  /* 0x0000000b04047220 */ /* 0x080fe20000410000 */
[----:B------:R-:W-:Y:S02]  /*6090*/  HADD2.F32 R5, -RZ, R14.H1_H1 ;  /* 0x3000000eff057230 */ /* 0x000fe40000004100 */
[C---:B------:R-:W-:Y:S01]  /*60a0*/  FFMA.FTZ R12, R3.reuse, R11, -R6 ;  /* 0x0000000b030c7223 */ /* 0x040fe20000010806 */
[--C-:B------:R-:W-:Y:S02]  /*60b0*/  HADD2.F32 R11, -RZ, R25.reuse.H1_H1 ;  /* 0x30000019ff0b7230 */ /* 0x100fe40000004100 */
[----:B------:R-:W-:Y:S01]  /*60c0*/  FFMA.FTZ R13, R3, R13, R4 ;  /* 0x0000000d030d7223 */ /* 0x000fe20000010004 */
[----:B------:R-:W-:Y:S02]  /*60d0*/  HADD2.F32 R4, -RZ, R10.H1_H1 ;  /* 0x3000000aff047230 */ /* 0x000fe40000004100 */
[----:B------:R-:W-:-:S02]  /*60e0*/  HADD2.F32 R6, -RZ, R25.H0_H0 ;  /* 0x20000019ff067230 */ /* 0x000fc40000004100 */
[--C-:B------:R-:W-:Y:S02]  /*60f0*/  HADD2.F32 R3, -RZ, R7.reuse.H1_H1 ;  /* 0x30000007ff037230 */ /* 0x100fe40000004100 */
[C---:B------:R-:W-:Y:S01]  /*6100*/  FMUL.FTZ R25, R4.reuse, R11 ;  /* 0x0000000b04197220 */ /* 0x040fe20000410000 */
[----:B------:R-:W-:Y:S02]  /*6110*/  HADD2.F32 R14, -RZ, R14.H0_H0 ;  /* 0x2000000eff0e7230 */ /* 0x000fe40000004100 */
        /* <DEDUP_REMOVED lines=18> */
.L_x_10520:
[----:B------:R-:W-:Y:S05]  /*6240*/  BSYNC B1 ;  /* 0x0000000000017941 */ /* 0x000fea0003800000 */
.L_x_10519:
[----:B------:R-:W-:Y:S05]  /*6250*/  @P1 BRA `(.L_x_10518) ;  /* 0x0000001800641947 */ /* 0x000fea0003800000 */
[----:B-1----:R-:W2:Y:S01]  /*6260*/  LDL R0, [R1+0x44] ;  /* 0x0000440001007983 */ /* 0x002ea20000100800 */
[----:B-----5:R-:W-:Y:S01]  /*6270*/  IMAD.IADD R3, R16, 0x1, R35 ;  /* 0x0000000110037824 */ /* 0x020fe200078e0223 */
        /* <DEDUP_REMOVED lines=16> */
[----:B------:R-:W-:-:S02]  /*6380*/  SHF.R.U32.HI R11, RZ, 0x10, R8 ;  /* 0x00000010ff0b7819 */ /* 0x000fc40000011608 */
[----:B------:R-:W-:Y:S02]  /*6390*/  PRMT R13, R12, 0x7054, R13 ;  /* 0x000070540c0d7816 */ /* 0x000fe4000000000d */
[----:B------:R-:W-:Y:S02]  /*63a0*/  PRMT R25, R24, 0x7054, R25 ;  /* 0x0000705418197816 */ /* 0x000fe40000000019 */
[----:B------:R-:W-:Y:S02]  /*63b0*/  PRMT R15, R14, 0x7604, R15 ;  /* 0x000076040e0f7816 */ /* 0x000fe4000000000f */
[----:B------:R-:W-:Y:S02]  /*63c0*/  LOP3.LUT R14, R11, 0xff, RZ, 0xc0, !PT ;  /* 0x000000ff0b0e7812 */ /* 0x000fe400078ec0ff */
[----:B------:R-:W-:Y:S02]  /*63d0*/  LOP3.LUT R25, R25, 0xff000000, R9, 0xf8, !PT ;  /* 0xff00000019197812 */ /* 0x000fe400078ef809 */
[----:B------:R-:W-:-:S02]  /*63e0*/  LOP3.LUT R13, R13, 0xff000000, R21, 0xf8, !PT ;  /* 0xff0000000d0d7812 */ /* 0x000fc400078ef815 */
[----:B------:R-:W-:Y:S02]  /*63f0*/  PRMT R15, R14, 0x7054, R15 ;  /* 0x000070540e0f7816 */ /* 0x000fe4000000000f */
[----:B------:R-:W-:Y:S02]  /*6400*/  F2FP.F16.E4M3.UNPACK_B R21, R25 ;  /* 0x00000019ff15723e */ /* 0x000fe400020006ff */
[----:B------:R-:W-:Y:S02]  /*6410*/  F2FP.F16.E4M3.UNPACK_B R14, R13 ;  /* 0x0000000dff0e723e */ /* 0x000fe400020006ff */
[----:B------:R-:W-:Y:S01]  /*6420*/  F2FP.F16.E4M3.UNPACK_B R25, R25.H1 ;  /* 0x00000019ff19723e */ /* 0x000fe200030006ff */
[--C-:B------:R-:W-:Y:S01]  /*6430*/  HADD2.F32 R24, -RZ, R21.reuse.H1_H1 ;  /* 0x30000015ff187230 */ /* 0x100fe20000004100 */
[----:B------:R-:W-:Y:S01]  /*6440*/  F2FP.F16.E4M3.UNPACK_B R13, R13.H1 ;  /* 0x0000000dff0d723e */ /* 0x000fe200030006ff */
[----:B------:R-:W-:Y:S01]  /*6450*/  HADD2.F32 R21, -RZ, R21.H0_H0 ;  /* 0x20000015ff157230 */ /* 0x000fe20000004100 */
[----:B--2---:R-:W-:Y:S01]  /*6460*/  LOP3.LUT P0, RZ, R0, 0x2, RZ, 0xc0, !PT ;  /* 0x0000000200ff7812 */ /* 0x004fe2000780c0ff */
[----:B------:R-:W-:-:S12]  /*6470*/  VIADD R0, R3, 0x20 ;  /* 0x0000002003007836 */ /* 0x000fd80000000000 */
[----:B------:R-:W-:Y:S02]  /*6480*/  @P0 IADD3 R0, R3, -0x20, RZ ;  /* 0xffffffe003000810 */ /* 0x000fe40007ffe0ff */
[----:B------:R-:W-:-:S03]  /*6490*/  SHF.R.U32.HI R3, RZ, 0x8, R20 ;  /* 0x00000008ff037819 */ /* 0x000fc60000011614 */
[----:B------:R-:W1:Y:S01]  /*64a0*/  LDS.128 R4, [R0+0xb000] ;  /* 0x00b0000000047984 */ /* 0x000e620000000c00 */
[----:B------:R-:W-:-:S04]  /*64b0*/  LOP3.LUT R3, R3, 0xff, RZ, 0xc0, !PT ;  /* 0x000000ff03037812 */ /* 0x000fc800078ec0ff */
[----:B------:R-:W-:Y:S02]  /*64c0*/  PRMT R10, R3, 0x7604, R10 ;  /* 0x00007604030a7816 */ /* 0x000fe4000000000a */
[----:B------:R-:W-:-:S04]  /*64d0*/  SHF.R.U32.HI R3, RZ, 0x10, R20 ;  /* 0x00000010ff037819 */ /* 0x000fc80000011614 */
[----:B------:R-:W-:-:S04]  /*64e0*/  LOP3.LUT R3, R3, 0xff, RZ, 0xc0, !PT ;  /* 0x000000ff03037812 */ /* 0x000fc800078ec0ff */
[----:B------:R-:W-:-:S04]  /*64f0*/  PRMT R11, R3, 0x7054, R10 ;  /* 0x00007054030b7816 */ /* 0x000fc8000000000a */
[----:B------:R-:W-:Y:S02]  /*6500*/  LOP3.LUT R12, R11, 0xff000000, R20, 0xf8, !PT ;  /* 0xff0000000b0c7812 */ /* 0x000fe400078ef814 */
[----:B------:R-:W-:Y:S01]  /*6510*/  LOP3.LUT R20, R15, 0xff000000, R8, 0xf8, !PT ;  /* 0xff0000000f147812 */ /* 0x000fe200078ef808 */
[--C-:B------:R-:W-:Y:S02]  /*6520*/  HADD2.F32 R15, -RZ, R14.reuse.H1_H1 ;  /* 0x3000000eff0f7230 */ /* 0x100fe40000004100 */
[----:B------:R-:W-:Y:S01]  /*6530*/  HADD2.F32 R14, -RZ, R14.H0_H0 ;  /* 0x2000000eff0e7230 */ /* 0x000fe20000004100 */
[-C--:B-1----:R-:W-:Y:S02]  /*6540*/  F2FP.F16.E4M3.UNPACK_B R3, R6.reuse.H1 ;  /* 0x00000006ff03723e */ /* 0x082fe400030006ff */
[----:B------:R-:W-:Y:S02]  /*6550*/  F2FP.F16.E4M3.UNPACK_B R6, R6 ;  /* 0x00000006ff06723e */ /* 0x000fe400020006ff */
[-C--:B------:R-:W-:Y:S01]  /*6560*/  F2FP.F16.E4M3.UNPACK_B R10, R7.reuse ;  /* 0x00000007ff0a723e */ /* 0x080fe200020006ff */
[--C-:B------:R-:W-:Y:S01]  /*6570*/  HADD2.F32 R8, -RZ, R3.reuse.H1_H1 ;  /* 0x30000003ff087230 */ /* 0x100fe20000004100 */
[----:B------:R-:W-:Y:S01]  /*6580*/  F2FP.F16.E4M3.UNPACK_B R11, R7.H1 ;  /* 0x00000007ff0b723e */ /* 0x000fe200030006ff */
[----:B------:R-:W-:Y:S01]  /*6590*/  HADD2.F32 R9, -RZ, R3.H0_H0 ;  /* 0x20000003ff097230 */ /* 0x000fe20000004100 */
[----:B------:R-:W-:-:S02]  /*65a0*/  F2FP.F16.E4M3.UNPACK_B R7, R5 ;  /* 0x00000005ff07723e */ /* 0x000fc400020006ff */
[CC--:B------:R-:W-:Y:S01]  /*65b0*/  FMUL.FTZ R26, R8.reuse, R24.reuse ;  /* 0x00000018081a7220 */ /* 0x0c0fe20000410000 */
[----:B------:R-:W-:Y:S01]  /*65c0*/  FMUL.FTZ R29, R8, R15 ;  /* 0x0000000f081d7220 */ /* 0x000fe20000410000 */
[----:B------:R-:W-:Y:S01]  /*65d0*/  F2FP.F16.E4M3.UNPACK_B R8, R5.H1 ;  /* 0x00000005ff08723e */ /* 0x000fe200030006ff */
[--C-:B------:R-:W-:Y:S02]  /*65e0*/  HADD2.F32 R5, -RZ, R6.reuse.H1_H1 ;  /* 0x30000006ff057230 */ /* 0x100fe40000004100 */
[C---:B------:R-:W-:Y:S01]  /*65f0*/  FFMA.FTZ R27, R9.reuse, R15, -R26 ;  /* 0x0000000f091b7223 */ /* 0x040fe2000001081a */
[----:B------:R-:W-:Y:S01]  /*6600*/  FFMA.FTZ R28, R9, R24, R29 ;  /* 0x00000018091c7223 */ /* 0x000fe2000001001d */
[----:B------:R-:W-:Y:S01]  /*6610*/  HADD2.F32 R6, -RZ, R6.H0_H0 ;  /* 0x20000006ff067230 */ /* 0x000fe20000004100 */
[----:B------:R-:W-:Y:S01]  /*6620*/  F2FP.F16.E4M3.UNPACK_B R3, R4 ;  /* 0x00000004ff03723e */ /* 0x000fe200020006ff */
[C---:B------:R-:W-:Y:S01]  /*6630*/  FMUL.FTZ R9, R5.reuse, R21 ;  /* 0x0000001505097220 */ /* 0x040fe20000410000 */
[----:B------:R-:W-:Y:S01]  /*6640*/  FMUL.FTZ R24, R5, R14 ;  /* 0x0000000e05187220 */ /* 0x000fe20000410000 */
[----:B------:R-:W-:Y:S01]  /*6650*/  HADD2.F32 R5, -RZ, R10.H1_H1 ;  /* 0x3000000aff057230 */ /* 0x000fe20000004100 */
[----:B------:R-:W-:Y:S01]  /*6660*/  F2FP.F16.E4M3.UNPACK_B R4, R4.H1 ;  /* 0x00000004ff04723e */ /* 0x000fe200030006ff */
        /* <DEDUP_REMOVED lines=26> */
[----:B------:R-:W-:Y:S01]  /*6810*/  HADD2.F32 R5, -RZ, R4.H0_H0 ;  /* 0x20000004ff057230 */ /* 0x000fe20000004100 */
[----:B------:R-:W-:Y:S01]  /*6820*/  F2FP.SATFINITE.E4M3.F32.PACK_AB_MERGE_C R27, R28, R27, RZ ;  /* 0x0000001b1c1b723e */ /* 0x000fe200048070ff */
[----:B------:R-:W-:-:S02]  /*6830*/  HADD2.F32 R4, -RZ, R3.H1_H1 ;  /* 0x30000003ff047230 */ /* 0x000fc40000004100 */
[-C--:B------:R-:W-:Y:S01]  /*6840*/  FMUL.FTZ R24, R6, R10.reuse ;  /* 0x0000000a06187220 */ /* 0x080fe20000410000 */
[----:B------:R-:W-:Y:S02]  /*6850*/  HADD2.F32 R9, -RZ, R9.H0_H0 ;  /* 0x20000009ff097230 */ /* 0x000fe40000004100 */
[C---:B------:R-:W-:Y:S01]  /*6860*/  FFMA.FTZ R14, R5.reuse, R10, -R14 ;  /* 0x0000000a050e7223 */ /* 0x040fe2000001080e */
[----:B------:R-:W-:Y:S02]  /*6870*/  HADD2.F32 R3, -RZ, R3.H0_H0 ;  /* 0x20000003ff037230 */ /* 0x000fe40000004100 */
[C---:B------:R-:W-:Y:S01]  /*6880*/  FMUL.FTZ R6, R4.reuse, R11 ;  /* 0x0000000b04067220 */ /* 0x040fe20000410000 */
[----:B------:R-:W-:Y:S01]  /*6890*/  FFMA.FTZ R13, R5, R13, R24 ;  /* 0x0000000d050d7223 */ /* 0x000fe20000010018 */
[-C--:B------:R-:W-:Y:S01]  /*68a0*/  FMUL.FTZ R4, R4, R9.reuse ;  /* 0x0000000904047220 */ /* 0x080fe20000410000 */
[----:B------:R-:W-:Y:S02]  /*68b0*/  HADD2.F32 R5, -RZ, R12.H1_H1 ;  /* 0x3000000cff057230 */ /* 0x000fe40000004100 */
[----:B------:R-:W-:Y:S01]  /*68c0*/  FFMA.FTZ R10, R3, R9, -R6 ;  /* 0x00000009030a7223 */ /* 0x000fe20000010806 */
[----:B------:R-:W-:-:S02]  /*68d0*/  HADD2.F32 R9, -RZ, R20.H1_H1 ;  /* 0x30000014ff097230 */ /* 0x000fc40000004100 */
[----:B------:R-:W-:Y:S01]  /*68e0*/  FFMA.FTZ R11, R3, R11, R4 ;  /* 0x0000000b030b7223 */ /* 0x000fe20000010004 */
[----:B------:R-:W-:Y:S02]  /*68f0*/  HADD2.F32 R4, -RZ, R8.H1_H1 ;  /* 0x30000008ff047230 */ /* 0x000fe40000004100 */
[----:B------:R-:W-:Y:S02]  /*6900*/  HADD2.F32 R20, -RZ, R20.H0_H0 ;  /* 0x20000014ff147230 */ /* 0x000fe40000004100 */
[----:B------:R-:W-:Y:S02]  /*6910*/  HADD2.F32 R3, -RZ, R7.H1_H1 ;  /* 0x30000007ff037230 */ /* 0x000fe40000004100 */
[C---:B------:R-:W-:Y:S01]  /*6920*/  FMUL.FTZ R15, R4.reuse, R9 ;  /* 0x00000009040f7220 */ /* 0x040fe20000410000 */
        /* <DEDUP_REMOVED lines=17> */
[----:B------:R2:W-:Y:S01]  /*6a40*/  STS.128 [R0+0xb000], R4 ;  /* 0x00b0000400007388 */ /* 0x0005e20000000c00 */
[----:B------:R-:W-:Y:S05]  /*6a50*/  BRA `(.L_x_10518) ;  /* 0x0000001000647947 */ /* 0x000fea0003800000 */
.L_x_10509:
[----:B------:R-:W0:Y:S01]  /*6a60*/  LDC R21, c[0x0][0x3d4] ;  /* 0x0000f500ff157b82 */ /* 0x000e220000000800 */
[----:B------:R-:W-:Y:S02]  /*6a70*/  ISETP.GE.AND P0, PT, R23, R0, PT ;  /* 0x000000001700720c */ /* 0x000fe40003f06270 */
[----:B------:R-:W-:Y:S02]  /*6a80*/  CS2R R4, SRZ ;  /* 0x0000000000047805 */ /* 0x000fe4000001ff00 */
[----:B------:R-:W-:Y:S02]  /*6a90*/  CS2R R6, SRZ ;  /* 0x0000000000067805 */ /* 0x000fe4000001ff00 */
[----:B------:R-:W-:Y:S02]  /*6aa0*/  CS2R R24, SRZ ;  /* 0x0000000000187805 */ /* 0x000fe4000001ff00 */
[----:B------:R-:W-:Y:S01]  /*6ab0*/  CS2R R26, SRZ ;  /* 0x00000000001a7805 */ /* 0x000fe2000001ff00 */
[----:B------:R-:W2:Y:S01]  /*6ac0*/  LDL R8, [R1+0x38] ;  /* 0x0000380001087983 */ /* 0x000ea20000100800 */
[----:B0-----:R-:W-:-:S13]  /*6ad0*/  ISETP.GE.OR P0, PT, R18, R21, P0 ;  /* 0x000000151200720c */ /* 0x001fda0000706670 */
[----:B------:R0:W5:Y:S04]  /*6ae0*/  @!P0 LDG.E.128 R4, desc[UR42][R38.64] ;  /* 0x0000002a26048981 */ /* 0x000168000c1e1d00 */
[----:B------:R0:W5:Y:S01]  /*6af0*/  @!P0 LDG.E.128 R24, desc[UR42][R44.64] ;  /* 0x0000002a2c188981 */ /* 0x000162000c1e1d00 */
[----:B------:R-:W-:Y:S01]  /*6b00*/  UMOV UR4, 0xffffffff ;  /* 0xffffffff00047882 */ /* 0x000fe20000000000 */
[----:B--2---:R-:W-:Y:S02]  /*6b10*/  LEA.HI R3, R8, R8, RZ, 0x1 ;  /* 0x0000000808037211 */ /* 0x004fe400078f08ff */
[----:B0-----:R-:W-:Y:S05]  /*6b20*/  BRA.DIV UR4, `(.L_x_10521) ;  /* 0x000000ee04a87947 */ /* 0x001fea000b800000 */
.L_x_10709:
[----:B------:R-:W-:Y:S01]  /*6b30*/  UMOV UR4, 0xffffffff ;  /* 0xffffffff00047882 */ /* 0x000fe20000000000 */
[----:B------:R-:W-:Y:S02]  /*6b40*/  LOP3.LUT R3, R3, 0xfffffffe, RZ, 0xc0, !PT ;  /* 0xfffffffe03037812 */ /* 0x000fe400078ec0ff */
[----:B------:R-:W-:Y:S05]  /*6b50*/  BRA.DIV UR4, `(.L_x_10522) ;  /* 0x000000ee04c47947 */ /* 0x000fea000b800000 */
.L_x_10712:
[----:B------:R-:W-:Y:S01]  /*6b60*/  UMOV UR4, 0xffffffff ;  /* 0xffffffff00047882 */ /* 0x000fe20000000000 */
[----:B------:R-:W-:Y:S02]  /*6b70*/  IMAD.IADD R3, R8, 0x1, -R3 ;  /* 0x0000000108037824 */ /* 0x000fe400078e0a03 */
[----:B------:R-:W-:Y:S05]  /*6b80*/  BRA.DIV UR4, `(.L_x_10523) ;  /* 0x000000ee04e07947 */ /* 0x000fea000b800000 */
.L_x_10715:
[----:B------:R-:W-:Y:S01]  /*6b90*/  UMOV UR4, 0xffffffff ;  /* 0xffffffff00047882 */ /* 0x000fe20000000000 */
[----:B------:R-:W-:Y:S02]  /*6ba0*/  SHF.L.U32 R3, R3, 0x1f, RZ ;  /* 0x0000001f03037819 */ /* 0x000fe400000006ff */
[----:B------:R-:W-:Y:S05]  /*6bb0*/  BRA.DIV UR4, `(.L_x_10524) ;  /* 0x000000ee04fc7947 */ /* 0x000fea000b800000 */
.L_x_10718:
[----:B------:R-:W0:Y:S01]  /*6bc0*/  SYNCS.PHASECHK.TRANS64.TRYWAIT P1, [R16+URZ+0x13200], R3 ;  /* 0x01320003100075a7 */ /* 0x000e22000802017f */
[----:B------:R-:W-:Y:S01]  /*6bd0*/  ISETP.GE.AND P0, PT, R18, R21, PT ;  /* 0x000000151200720c */ /* 0x000fe20003f06270 */
[----:B------:R-:W-:Y:S03]  /*6be0*/  BSSY B1, `(.L_x_10525) ;  /* 0x0000003000017945 */ /* 0x000fe60003800000 */
[----:B------:R-:W-:Y:S01]  /*6bf0*/  ISETP.GE.OR P0, PT, R23, R0, P0 ;  /* 0x000000001700720c */ /* 0x000fe20000706670 */
[----:B0-----:R-:W-:-:S12]  /*6c00*/  @!P1 BRA `(.L_x_10526) ;  /* 0x000000f000109947 */ /* 0x001fd80003800000 */
.L_x_10719:
[----:B------:R-:W-:Y:S05]  /*6c10*/  BSYNC B1 ;  /* 0x0000000000017941 */ /* 0x000fea0003800000 */
.L_x_10525:
        /* <DEDUP_REMOVED lines=8> */
[----:B------:R-:W-:Y:S02]  /*6ca0*/  SHF.R.U32.HI R14, RZ, 0x8, R5 ;  /* 0x00000008ff0e7819 */ /* 0x000fe40000011605 */
[----:B------:R-:W-:Y:S02]  /*6cb0*/  PRMT R20, R0, 0x7604, R3 ;  /* 0x0000760400147816 */ /* 0x000fe40000000003 */
[----:B------:R-:W-:Y:S02]  /*6cc0*/  LOP3.LUT R9, R5, 0xff, RZ, 0xc0, !PT ;  /* 0x000000ff05097812 */ /* 0x000fe400078ec0ff */
[----:B------:R-:W-:-:S02]  /*6cd0*/  SHF.R.U32.HI R3, RZ, 0x8, R6 ;  /* 0x00000008ff037819 */ /* 0x000fc40000011606 */
[----:B------:R-:W-:Y:S02]  /*6ce0*/  LOP3.LUT R0, R14, 0xff, RZ, 0xc0, !PT ;  /* 0x000000ff0e007812 */ /* 0x000fe400078ec0ff */
[----:B------:R-:W-:Y:S02]  /*6cf0*/  LOP3.LUT R8, R6, 0xff, RZ, 0xc0, !PT ;  /* 0x000000ff06087812 */ /* 0x000fe400078ec0ff */
[----:B------:R-:W-:Y:S02]  /*6d00*/  SHF.R.U32.HI R12, RZ, 0x8, R24 ;  /* 0x00000008ff0c7819 */ /* 0x000fe40000011618 */
[----:B------:R-:W-:Y:S02]  /*6d10*/  LOP3.LUT R3, R3, 0xff, RZ, 0xc0, !PT ;  /* 0x000000ff03037812 */ /* 0x000fe400078ec0ff */
[----:B------:R-:W-:Y:S01]  /*6d20*/  PRMT R28, R0, 0x7604, R9 ;  /* 0x00007604001c7816 */ /* 0x000fe20000000009 */
[----:B------:R-:W-:Y:S01]  /*6d30*/  IMAD.IADD R0, R18, 0x1, R21 ;  /* 0x0000000112007824 */ /* 0x000fe200078e0215 */
[----:B------:R-:W-:-:S02]  /*6d40*/  LOP3.LUT R13, R24, 0xff, RZ, 0xc0, !PT ;  /* 0x000000ff180d7812 */ /* 0x000fc400078ec0ff */
[----:B------:R-:W-:Y:S02]  /*6d50*/  LOP3.LUT R12, R12, 0xff, RZ, 0xc0, !PT ;  /* 0x000000ff0c0c7812 */ /* 0x000fe400078ec0ff */
[----:B------:R-:W-:Y:S02]  /*6d60*/  PRMT R30, R3, 0x7604, R8 ;  /* 0x00007604031e7816 */ /* 0x000fe40000000008 */
[----:B------:R-:W-:Y:S02]  /*6d70*/  SHF.R.U32.HI R3, RZ, 0x8, R26 ;  /* 0x00000008ff037819 */ /* 0x000fe4000001161a */
        /* <DEDUP_REMOVED lines=13> */
[----:B------:R-:W-:Y:S02]  /*6e50*/  LOP3.LUT R36, R27, 0xff, RZ, 0xc0, !PT ;  /* 0x000000ff1b247812 */ /* 0x000fe400078ec0ff */
[----:B------:R-:W-:-:S04]  /*6e60*/  LOP3.LUT R21, R21, 0xff, RZ, 0xc0, !PT ;  /* 0x000000ff15157812 */ /* 0x000fc800078ec0ff */
[----:B------:R-:W-:Y:S02]  /*6e70*/  PRMT R43, R21, 0x7604, R36 ;  /* 0x00007604152b7816 */ /* 0x000fe40000000024 */
[----:B------:R-:W-:-:S04]  /*6e80*/  SHF.R.U32.HI R21, RZ, 0x10, R5 ;  /* 0x00000010ff157819 */ /* 0x000fc80000011605 */
[----:B------:R-:W-:-:S04]  /*6e90*/  LOP3.LUT R21, R21, 0xff, RZ, 0xc0, !PT ;  /* 0x000000ff15157812 */ /* 0x000fc800078ec0ff */
[----:B------:R-:W-:Y:S02]  /*6ea0*/  PRMT R21, R21, 0x7054, R28 ;  /* 0x0000705415157816 */ /* 0x000fe4000000001c */
[----:B------:R-:W-:-:S04]  /*6eb0*/  SHF.R.U32.HI R28, RZ, 0x10, R25 ;  /* 0x00000010ff1c7819 */ /* 0x000fc80000011619 */
[----:B------:R-:W-:-:S04]  /*6ec0*/  LOP3.LUT R28, R28, 0xff, RZ, 0xc0, !PT ;  /* 0x000000ff1c1c7812 */ /* 0x000fc800078ec0ff */
[----:B------:R-:W-:-:S04]  /*6ed0*/  PRMT R39, R28, 0x7054, R37 ;  /* 0x000070541c277816 */ /* 0x000fc80000000025 */
[----:B------:R-:W-:-:S04]  /*6ee0*/  LOP3.LUT R39, R39, 0xff000000, R25, 0xf8, !PT ;  /* 0xff00000027277812 */ /* 0x000fc800078ef819 */
[-C--:B------:R-:W-:Y:S02]  /*6ef0*/  F2FP.F16.E4M3.UNPACK_B R38, R39.reuse ;  /* 0x00000027ff26723e */ /* 0x080fe400020006ff */
[----:B------:R-:W-:-:S03]  /*6f00*/  F2FP.F16.E4M3.UNPACK_B R39, R39.H1 ;  /* 0x00000027ff27723e */ /* 0x000fc600030006ff */
[----:B------:R-:W-:Y:S01]  /*6f10*/  HADD2.F32 R40, -RZ, R38.H0_H0 ;  /* 0x20000026ff287230 */ /* 0x000fe20000004100 */
[----:B--2---:R-:W-:-:S04]  /*6f20*/  LOP3.LUT R0, R35, 0x30, R0, 0xf8, !PT ;  /* 0x0000003023007812 */ /* 0x004fc800078ef800 */
[----:B---3--:R-:W-:Y:S02]  /*6f30*/  LOP3.LUT R3, R0, R31, RZ, 0x3c, !PT ;  /* 0x0000001f00037212 */ /* 0x008fe400078e3cff */
[----:B------:R-:W-:Y:S02]  /*6f40*/  SHF.R.U32.HI R31, RZ, 0x10, R7 ;  /* 0x00000010ff1f7819 */ /* 0x000fe40000011607 */
[----:B----4-:R-:W-:Y:S02]  /*6f50*/  IADD3 R0, R16, R29, R3 ;  /* 0x0000001d10007210 */ /* 0x010fe40007ffe003 */
[----:B------:R-:W-:Y:S01]  /*6f60*/  SHF.R.U32.HI R3, RZ, 0x10, R4 ;  /* 0x00000010ff037819 */ /* 0x000fe20000011604 */
[----:B------:R-:W0:Y:S01]  /*6f70*/  LDS.128 R8, [R51+0xb000] ;  /* 0x00b0000033087984 */ /* 0x000e220000000c00 */
[----:B------:R-:W-:Y:S02]  /*6f80*/  SHF.R.U32.HI R29, RZ, 0x10, R6 ;  /* 0x00000010ff1d7819 */ /* 0x000fe40000011606 */
[----:B------:R-:W-:Y:S01]  /*6f90*/  LOP3.LUT R3, R3, 0xff, RZ, 0xc0, !PT ;  /* 0x000000ff03037812 */ /* 0x000fe200078ec0ff */
[----:B------:R-:W1:Y:S01]  /*6fa0*/  LDS.128 R12, [R0+0xb000] ;  /* 0x00b00000000c7984 */ /* 0x000e620000000c00 */
[----:B------:R-:W-:-:S02]  /*6fb0*/  LOP3.LUT R31, R31, 0xff, RZ, 0xc0, !PT ;  /* 0x000000ff1f1f7812 */ /* 0x000fc400078ec0ff */
[----:B------:R-:W-:Y:S02]  /*6fc0*/  LOP3.LUT R29, R29, 0xff, RZ, 0xc0, !PT ;  /* 0x000000ff1d1d7812 */ /* 0x000fe400078ec0ff */
[----:B------:R-:W-:Y:S02]  /*6fd0*/  PRMT R3, R3, 0x7054, R20 ;  /* 0x0000705403037816 */ /* 0x000fe40000000014 */
[----:B------:R-:W-:Y:S02]  /*6fe0*/  SHF.R.U32.HI R20, RZ, 0x10, R24 ;  /* 0x00000010ff147819 */ /* 0x000fe40000011618 */
[----:B------:R-:W-:Y:S02]  /*6ff0*/  PRMT R31, R31, 0x7054, R32 ;  /* 0x000070541f1f7816 */ /* 0x000fe40000000020 */
[----:B------:R-:W-:Y:S02]  /*7000*/  PRMT R29, R29, 0x7054, R30 ;  /* 0x000070541d1d7816 */ /* 0x000fe4000000001e */
[----:B------:R-:W-:-:S02]  /*7010*/  SHF.R.U32.HI R32, RZ, 0x10, R27 ;  /* 0x00000010ff207819 */ /* 0x000fc4000001161b */
[----:B------:R-:W-:Y:S02]  /*7020*/  SHF.R.U32.HI R30, RZ, 0x10, R26 ;  /* 0x00000010ff1e7819 */ /* 0x000fe4000001161a */
[----:B------:R-:W-:Y:S02]  /*7030*/  LOP3.LUT R20, R20, 0xff, RZ, 0xc0, !PT ;  /* 0x000000ff14147812 */ /* 0x000fe400078ec0ff */
[----:B------:R-:W-:Y:S02]  /*7040*/  LOP3.LUT R32, R32, 0xff, RZ, 0xc0, !PT ;  /* 0x000000ff20207812 */ /* 0x000fe400078ec0ff */
[----:B------:R-:W-:Y:S02]  /*7050*/  LOP3.LUT R30, R30, 0xff, RZ, 0xc0, !PT ;  /* 0x000000ff1e1e7812 */ /* 0x000fe400078ec0ff */
[----:B------:R-:W-:Y:S02]  /*7060*/  PRMT R35, R20, 0x7054, R33 ;  /* 0x0000705414237816 */ /* 0x000fe40000000021 */
[----:B------:R-:W-:-:S02]  /*7070*/  LOP3.LUT R33, R21, 0xff000000, R5, 0xf8, !PT ;  /* 0xff00000015217812 */ /* 0x000fc400078ef805 */
[----:B------:R-:W-:Y:S02]  /*7080*/  LOP3.LUT R20, R3, 0xff000000, R4, 0xf8, !PT ;  /* 0xff00000003147812 */ /* 0x000fe400078ef804 */
[----:B------:R-:W-:Y:S02]  /*7090*/  LOP3.LUT R37, R31, 0xff000000, R7, 0xf8, !PT ;  /* 0xff0000001f257812 */ /* 0x000fe400078ef807 */
[----:B------:R-:W-:Y:S02]  /*70a0*/  PRMT R43, R32, 0x7054, R43 ;  /* 0x00007054202b7816 */ /* 0x000fe4000000002b */
[----:B------:R-:W-:Y:S02]  /*70b0*/  LOP3.LUT R3, R29, 0xff000000, R6, 0xf8, !PT ;  /* 0xff0000001d037812 */ /* 0x000fe400078ef806 */
[----:B------:R-:W-:Y:S02]  /*70c0*/  PRMT R41, R30, 0x7054, R41 ;  /* 0x000070541e297816 */ /* 0x000fe40000000029 */
[----:B0-----:R-:W-:-:S02]  /*70d0*/  F2FP.F16.E4M3.UNPACK_B R21, R8 ;  /* 0x00000008ff15723e */ /* 0x001fc400020006ff */
[----:B------:R-:W-:Y:S02]  /*70e0*/  F2FP.F16.E4M3.UNPACK_B R31, R8.H1 ;  /* 0x00000008ff1f723e */ /* 0x000fe400030006ff */
[-C--:B------:R-:W-:Y:S02]  /*70f0*/  F2FP.F16.E4M3.UNPACK_B R29, R11.reuse ;  /* 0x0000000bff1d723e */ /* 0x080fe400020006ff */
[----:B------:R-:W-:Y:S02]  /*7100*/  F2FP.F16.E4M3.UNPACK_B R32, R11.H1 ;  /* 0x0000000bff20723e */ /* 0x000fe400030006ff */
[----:B-1----:R-:W-:Y:S02]  /*7110*/  F2FP.F16.E4M3.UNPACK_B R8, R13 ;  /* 0x0000000dff08723e */ /* 0x002fe400020006ff */
[----:B------:R-:W-:Y:S02]  /*7120*/  F2FP.F16.E4M3.UNPACK_B R11, R33 ;  /* 0x00000021ff0b723e */ /* 0x000fe400020006ff */
[----:B------:R-:W-:Y:S01]  /*7130*/  LOP3.LUT R28, R35, 0xff000000, R24, 0xf8, !PT ;  /* 0xff000000231c7812 */ /* 0x000fe200078ef818 */
[----:B------:R-:W-:Y:S01]  /*7140*/  HADD2.F32 R6, -RZ, R8.H0_H0 ;  /* 0x20000008ff067230 */ /* 0x000fe20000004100 */
[----:B------:R-:W-:Y:S01]  /*7150*/  LOP3.LUT R5, R41, 0xff000000, R26, 0xf8, !PT ;  /* 0xff00000029057812 */ /* 0x000fe200078ef81a */
[----:B------:R-:W-:Y:S01]  /*7160*/  HADD2.F32 R41, -RZ, R38.H1_H1 ;  /* 0x30000026ff297230 */ /* 0x000fe20000004100 */
[----:B------:R-:W-:Y:S01]  /*7170*/  F2FP.F16.E4M3.UNPACK_B R24, R9 ;  /* 0x00000009ff18723e */ /* 0x000fe200020006ff */
[----:B------:R-:W-:Y:S01]  /*7180*/  HADD2.F32 R8, -RZ, R8.H1_H1 ;  /* 0x30000008ff087230 */ /* 0x000fe20000004100 */
[----:B------:R-:W-:Y:S01]  /*7190*/  F2FP.F16.E4M3.UNPACK_B R26, R13.H1 ;  /* 0x0000000dff1a723e */ /* 0x000fe200030006ff */
[----:B------:R-:W-:Y:S01]  /*71a0*/  HADD2.F32 R13, -RZ, R11.H0_H0 ;  /* 0x2000000bff0d7230 */ /* 0x000fe20000004100 */
[----:B------:R-:W-:Y:S01]  /*71b0*/  LOP3.LUT R43, R43, 0xff000000, R27, 0xf8, !PT ;  /* 0xff0000002b2b7812 */ /* 0x000fe200078ef81b */
[----:B------:R-:W-:Y:S01]  /*71c0*/  HADD2.F32 R38, -RZ, R39.H0_H0 ;  /* 0x20000027ff267230 */ /* 0x000fe20000004100 */
[----:B------:R-:W-:Y:S01]  /*71d0*/  F2FP.F16.E4M3.UNPACK_B R25, R9.H1 ;  /* 0x00000009ff19723e */ /* 0x000fe200030006ff */
[--C-:B------:R-:W-:Y:S01]  /*71e0*/  HADD2.F32 R9, -RZ, R24.reuse.H0_H0 ;  /* 0x20000018ff097230 */ /* 0x100fe20000004100 */
[-C--:B------:R-:W-:Y:S01]  /*71f0*/  F2FP.F16.E4M3.UNPACK_B R27, R12.reuse ;  /* 0x0000000cff1b723e */ /* 0x080fe200020006ff */
[----:B------:R-:W-:Y:S01]  /*7200*/  HADD2.F32 R24, -RZ, R24.H1_H1 ;  /* 0x30000018ff187230 */ /* 0x000fe20000004100 */
[----:B------:R-:W-:Y:S01]  /*7210*/  F2FP.F16.E4M3.UNPACK_B R35, R12.H1 ;  /* 0x0000000cff23723e */ /* 0x000fe200030006ff */
[----:B------:R-:W-:Y:S01]  /*7220*/  FMUL.FTZ R12, R6, R40 ;  /* 0x00000028060c7220 */ /* 0x000fe20000410000 */
[----:B------:R-:W-:Y:S01]  /*7230*/  F2FP.F16.E4M3.UNPACK_B R30, R15 ;  /* 0x0000000fff1e723e */ /* 0x000fe200020006ff */
[----:B------:R-:W-:Y:S01]  /*7240*/  FMUL.FTZ R45, R8, R41 ;  /* 0x00000029082d7220 */ /* 0x000fe20000410000 */
[----:B------:R-:W-:Y:S01]  /*7250*/  F2FP.F16.E4M3.UNPACK_B R36, R15.H1 ;  /* 0x0000000fff24723e */ /* 0x000fe200030006ff */
[----:B------:R-:W-:Y:S01]  /*7260*/  FMUL.FTZ R15, R6, R13 ;  /* 0x0000000d060f7220 */ /* 0x000fe20000410000 */
[----:B------:R-:W-:Y:S01]  /*7270*/  F2FP.F16.E4M3.UNPACK_B R33, R33.H1 ;  /* 0x00000021ff21723e */ /* 0x000fe200030006ff */
[----:B------:R-:W-:Y:S01]  /*7280*/  FFMA.FTZ R6, R9, R13, -R12 ;  /* 0x0000000d09067223 */ /* 0x000fe2000001080c */
[----:B------:R-:W-:-:S02]  /*7290*/  HADD2.F32 R13, -RZ, R25.H0_H0 ;  /* 0x20000019ff0d7230 */ /* 0x000fc40000004100 */
[----:B------:R-:W-:Y:S01]  /*72a0*/  FFMA.FTZ R9, R9, R40, R15 ;  /* 0x0000002809097223 */ /* 0x000fe2000001000f */
[----:B------:R-:W-:Y:S01]  /*72b0*/  HADD2.F32 R15, -RZ, R11.H1_H1 ;  /* 0x3000000bff0f7230 */ /* 0x000fe20000004100 */
[-C--:B------:R-:W-:Y:S01]  /*72c0*/  F2FP.F16.E4M3.UNPACK_B R7, R14.reuse ;  /* 0x0000000eff07723e */ /* 0x080fe200020006ff */
[--C-:B------:R-:W-:Y:S01]  /*72d0*/  HADD2.F32 R11, -RZ, R26.reuse.H0_H0 ;  /* 0x2000001aff0b7230 */ /* 0x100fe20000004100 */
[----:B------:R-:W-:Y:S01]  /*72e0*/  F2FP.F16.E4M3.UNPACK_B R14, R14.H1 ;  /* 0x0000000eff0e723e */ /* 0x000fe200030006ff */
[--C-:B------:R-:W-:Y:S02]  /*72f0*/  HADD2.F32 R12, -RZ, R33.reuse.H0_H0 ;  /* 0x20000021ff0c7230 */ /* 0x100fe40000004100 */
[----:B------:R-:W-:Y:S01]  /*7300*/  FMUL.FTZ R8, R8, R15 ;  /* 0x0000000f08087220 */ /* 0x000fe20000410000 */
[----:B------:R-:W-:Y:S02]  /*7310*/  HADD2.F32 R33, -RZ, R33.H1_H1 ;  /* 0x30000021ff217230 */ /* 0x000fe40000004100 */
[----:B------:R-:W-:Y:S01]  /*7320*/  FMUL.FTZ R40, R11, R38 ;  /* 0x000000260b287220 */ /* 0x000fe20000410000 */
[----:B------:R-:W-:-:S02]  /*7330*/  HADD2.F32 R26, -RZ, R26.H1_H1 ;  /* 0x3000001aff1a7230 */ /* 0x000fc40000004100 */
[-C--:B------:R-:W-:Y:S01]  /*7340*/  FMUL.FTZ R47, R11, R12.reuse ;  /* 0x0000000c0b2f7220 */ /* 0x080fe20000410000 */
[C---:B------:R-:W-:Y:S01]  /*7350*/  FFMA.FTZ R8, R24.reuse, R41, R8 ;  /* 0x0000002918087223 */ /* 0x040fe20000010008 */
[C---:B------:R-:W-:Y:S01]  /*7360*/  FFMA.FTZ R12, R13.reuse, R12, -R40 ;  /* 0x0000000c0d0c7223 */ /* 0x040fe20000010828 */
[----:B------:R-:W-:Y:S01]  /*7370*/  F2FP.F16.E4M3.UNPACK_B R41, R43 ;  /* 0x0000002bff29723e */ /* 0x000fe200020006ff */
[----:B------:R-:W-:Y:S01]  /*7380*/  FFMA.FTZ R13, R13, R38, R47 ;  /* 0x000000260d0d7223 */ /* 0x000fe2000001002f */
[----:B------:R-:W-:Y:S01]  /*7390*/  F2FP.F16.E4M3.UNPACK_B R38, R37 ;  /* 0x00000025ff26723e */ /* 0x000fe200020006ff */
[----:B------:R-:W-:Y:S01]  /*73a0*/  FFMA.FTZ R11, R24, R15, -R45 ;  /* 0x0000000f180b7223 */ /* 0x000fe2000001082d */
[----:B------:R-:W-:Y:S02]  /*73b0*/  HADD2.F32 R40, -RZ, R39.H1_H1 ;  /* 0x30000027ff287230 */ /* 0x000fe40000004100 */
[----:B------:R-:W-:Y:S01]  /*73c0*/  FMUL.FTZ R45, R26, R33 ;  /* 0x000000211a2d7220 */ /* 0x000fe20000410000 */
[----:B------:R-:W-:Y:S01]  /*73d0*/  HADD2.F32 R42, -RZ, R41.H0_H0 ;  /* 0x20000029ff2a7230 */ /* 0x000fe20000004100 */
[----:B------:R-:W-:Y:S01]  /*73e0*/  F2FP.F16.E4M3.UNPACK_B R43, R43.H1 ;  /* 0x0000002bff2b723e */ /* 0x000fe200030006ff */
[----:B------:R-:W-:-:S02]  /*73f0*/  HADD2.F32 R15, -RZ, R30.H0_H0 ;  /* 0x2000001eff0f7230 */ /* 0x000fc40000004100 */
[----:B------:R-:W-:Y:S01]  /*7400*/  FMUL.FTZ R44, R26, R40 ;  /* 0x000000281a2c7220 */ /* 0x000fe20000410000 */
[--C-:B------:R-:W-:Y:S01]  /*7410*/  HADD2.F32 R39, -RZ, R38.reuse.H0_H0 ;  /* 0x20000026ff277230 */ /* 0x100fe20000004100 */
[----:B------:R-:W-:Y:S01]  /*7420*/  F2FP.F16.E4M3.UNPACK_B R4, R10 ;  /* 0x0000000aff04723e */ /* 0x000fe200020006ff */
[----:B------:R-:W-:Y:S02]  /*7430*/  HADD2.F32 R25, -RZ, R25.H1_H1 ;  /* 0x30000019ff197230 */ /* 0x000fe40000004100 */
[C---:B------:R-:W-:Y:S01]  /*7440*/  FMUL.FTZ R47, R15.reuse, R42 ;  /* 0x0000002a0f2f7220 */ /* 0x040fe20000410000 */
[----:B------:R-:W-:Y:S02]  /*7450*/  HADD2.F32 R24, -RZ, R29.H0_H0 ;  /* 0x2000001dff187230 */ /* 0x000fe40000004100 */
[----:B------:R-:W-:Y:S01]  /*7460*/  FMUL.FTZ R49, R15, R39 ;  /* 0x000000270f317220 */ /* 0x000fe20000410000 */
[----:B------:R-:W-:Y:S02]  /*7470*/  HADD2.F32 R41, -RZ, R41.H1_H1 ;  /* 0x30000029ff297230 */ /* 0x000fe40000004100 */
[C---:B------:R-:W-:Y:S01]  /*7480*/  FFMA.FTZ R15, R25.reuse, R33, -R44 ;  /* 0x00000021190f7223 */ /* 0x040fe2000001082c */
[----:B------:R-:W-:Y:S01]  /*7490*/  FFMA.FTZ R26, R25, R40, R45 ;  /* 0x00000028191a7223 */ /* 0x000fe2000001002d */
[----:B------:R-:W-:Y:S01]  /*74a0*/  FFMA.FTZ R25, R24, R39, -R47 ;  /* 0x0000002718197223 */ /* 0x000fe2000001082f */
[----:B------:R-:W-:-:S02]  /*74b0*/  HADD2.F32 R39, -RZ, R38.H1_H1 ;  /* 0x30000026ff277230 */ /* 0x000fc40000004100 */
[----:B------:R-:W-:Y:S01]  /*74c0*/  FFMA.FTZ R24, R24, R42, R49 ;  /* 0x0000002a18187223 */ /* 0x000fe20000010031 */
[----:B------:R-:W-:Y:S01]  /*74d0*/  F2FP.F16.E4M3.UNPACK_B R38, R37.H1 ;  /* 0x00000025ff26723e */ /* 0x000fe200030006ff */
[----:B------:R-:W-:Y:S01]  /*74e0*/  HADD2.F32 R30, -RZ, R30.H1_H1 ;  /* 0x3000001eff1e7230 */ /* 0x000fe20000004100 */
[----:B------:R-:W-:Y:S01]  /*74f0*/  F2FP.F16.E4M3.UNPACK_B R10, R10.H1 ;  /* 0x0000000aff0a723e */ /* 0x000fe200030006ff */
[----:B------:R-:W-:Y:S01]  /*7500*/  HADD2.F32 R42, -RZ, R43.H0_H0 ;  /* 0x2000002bff2a7230 */ /* 0x000fe20000004100 */
[----:B------:R-:W-:Y:S01]  /*7510*/  F2FP.SATFINITE.E4M3.F32.PACK_AB_MERGE_C R13, R26, R13, RZ ;  /* 0x0000000d1a0d723e */ /* 0x000fe200048070ff */
[----:B------:R-:W-:Y:S02]  /*7520*/  HADD2.F32 R37, -RZ, R36.H0_H0 ;  /* 0x20000024ff257230 */ /* 0x000fe40000004100 */
[C---:B------:R-:W-:Y:S01]  /*7530*/  FMUL.FTZ R44, R30.reuse, R41 ;  /* 0x000000291e2c7220 */ /* 0x040fe20000410000 */
[----:B------:R-:W-:Y:S02]  /*7540*/  HADD2.F32 R29, -RZ, R29.H1_H1 ;  /* 0x3000001dff1d7230 */ /* 0x000fe40000004100 */
[----:B------:R-:W-:Y:S01]  /*7550*/  FMUL.FTZ R46, R30, R39 ;  /* 0x000000271e2e7220 */ /* 0x000fe20000410000 */
[----:B------:R-:W-:-:S02]  /*7560*/  HADD2.F32 R40, -RZ, R38.H0_H0 ;  /* 0x20000026ff287230 */ /* 0x000fc40000004100 */
[----:B------:R-:W-:Y:S01]  /*7570*/  FMUL.FTZ R48, R37, R42 ;  /* 0x0000002a25307220 */ /* 0x000fe20000410000 */
[----:B------:R-:W-:Y:S02]  /*7580*/  HADD2.F32 R33, -RZ, R32.H0_H0 ;  /* 0x20000020ff217230 */ /* 0x000fe40000004100 */
[C---:B------:R-:W-:Y:S01]  /*7590*/  FFMA.FTZ R30, R29.reuse, R39, -R44 ;  /* 0x000000271d1e7223 */ /* 0x040fe2000001082c */
[----:B------:R-:W-:Y:S01]  /*75a0*/  FFMA.FTZ R29, R29, R41, R46 ;  /* 0x000000291d1d7223 */ /* 0x000fe2000001002e */
[----:B------:R-:W-:Y:S01]  /*75b0*/  FMUL.FTZ R37, R37, R40 ;  /* 0x0000002825257220 */ /* 0x000fe20000410000 */
[----:B------:R-:W-:Y:S01]  /*75c0*/  F2FP.F16.E4M3.UNPACK_B R41, R28.H1 ;  /* 0x0000001cff29723e */ /* 0x000fe200030006ff */
[C---:B------:R-:W-:Y:S01]  /*75d0*/  FFMA.FTZ R48, R33.reuse, R40, -R48 ;  /* 0x0000002821307223 */ /* 0x040fe20000010830 */
[----:B------:R-:W-:Y:S01]  /*75e0*/  HADD2.F32 R40, -RZ, R38.H1_H1 ;  /* 0x30000026ff287230 */ /* 0x000fe20000004100 */
[----:B------:R-:W-:Y:S01]  /*75f0*/  F2FP.F16.E4M3.UNPACK_B R38, R20.H1 ;  /* 0x00000014ff26723e */ /* 0x000fe200030006ff */
[----:B------:R-:W-:Y:S01]  /*7600*/  FFMA.FTZ R45, R33, R42, R37 ;  /* 0x0000002a212d7223 */ /* 0x000fe20000010025 */
[----:B------:R-:W-:Y:S01]  /*7610*/  HADD2.F32 R42, -RZ, R43.H1_H1 ;  /* 0x3000002bff2a7230 */ /* 0x000fe20000004100 */
[----:B------:R-:W-:Y:S01]  /*7620*/  F2FP.SATFINITE.E4M3.F32.PACK_AB_MERGE_C R9, R8, R9, R13 ;  /* 0x000000090809723e */ /* 0x000fe2000480700d */
[----:B------:R-:W-:-:S02]  /*7630*/  HADD2.F32 R37, -RZ, R36.H1_H1 ;  /* 0x30000024ff257230 */ /* 0x000fc40000004100 */
[----:B------:R-:W-:Y:S02]  /*7640*/  HADD2.F32 R43, -RZ, R41.H0_H0 ;  /* 0x20000029ff2b7230 */ /* 0x000fe40000004100 */
        /* <DEDUP_REMOVED lines=10> */
[----:B------:R-:W-:Y:S02]  /*76f0*/  HADD2.F32 R38, -RZ, R38.H1_H1 ;  /* 0x30000026ff267230 */ /* 0x000fe40000004100 */
[C---:B------:R-:W-:Y:S01]  /*7700*/  FFMA.FTZ R43, R32.reuse, R43, R36 ;  /* 0x0000002b202b7223 */ /* 0x040fe20000010024 */
[----:B------:R-:W-:Y:S02]  /*7710*/  HADD2.F32 R36, -RZ, R41.H1_H1 ;  /* 0x30000029ff247230 */ /* 0x000fe40000004100 */
[----:B------:R-:W-:Y:S01]  /*7720*/  FFMA.FTZ R39, R32, R39, -R37 ;  /* 0x0000002720277223 */ /* 0x000fe20000010825 */
[----:B------:R-:W-:Y:S01]  /*7730*/  FFMA.FTZ R50, R33, R42, R49 ;  /* 0x0000002a21327223 */ /* 0x000fe20000010031 */
[----:B------:R-:W-:Y:S01]  /*7740*/  HADD2.F32 R31, -RZ, R31.H1_H1 ;  /* 0x3000001fff1f7230 */ /* 0x000fe20000004100 */
[----:B------:R-:W-:Y:S01]  /*7750*/  F2FP.F16.E4M3.UNPACK_B R32, R20 ;  /* 0x00000014ff20723e */ /* 0x000fe200020006ff */
[C---:B------:R-:W-:Y:S01]  /*7760*/  FMUL.FTZ R20, R35.reuse, R36 ;  /* 0x0000002423147220 */ /* 0x040fe20000410000 */
[----:B------:R-:W-:Y:S01]  /*7770*/  F2FP.F16.E4M3.UNPACK_B R33, R28 ;  /* 0x0000001cff21723e */ /* 0x000fe200020006ff */
[----:B------:R-:W-:Y:S01]  /*7780*/  FMUL.FTZ R37, R35, R38 ;  /* 0x0000002623257220 */ /* 0x000fe20000410000 */
[----:B------:R-:W-:-:S02]  /*7790*/  HADD2.F32 R28, -RZ, R27.H0_H0 ;  /* 0x2000001bff1c7230 */ /* 0x000fc40000004100 */
[C---:B------:R-:W-:Y:S01]  /*77a0*/  FFMA.FTZ R40, R31.reuse, R38, -R20 ;  /* 0x000000261f287223 */ /* 0x040fe20000010814 */
[----:B------:R-:W-:Y:S02]  /*77b0*/  HADD2.F32 R20, -RZ, R21.H0_H0 ;  /* 0x20000015ff147230 */ /* 0x000fe40000004100 */
[----:B------:R-:W-:Y:S01]  /*77c0*/  FFMA.FTZ R42, R31, R36, R37 ;  /* 0x000000241f2a7223 */ /* 0x000fe20000010025 */
[--C-:B------:R-:W-:Y:S01]  /*77d0*/  HADD2.F32 R35, -RZ, R33.reuse.H0_H0 ;  /* 0x20000021ff237230 */ /* 0x100fe20000004100 */
[----:B------:R-:W-:Y:S01]  /*77e0*/  F2FP.SATFINITE.E4M3.F32.PACK_AB_MERGE_C R45, R50, R45, RZ ;  /* 0x0000002d322d723e */ /* 0x000fe200048070ff */
[----:B------:R-:W-:Y:S02]  /*77f0*/  HADD2.F32 R31, -RZ, R32.H0_H0 ;  /* 0x20000020ff1f7230 */ /* 0x000fe40000004100 */
[----:B------:R-:W-:Y:S02]  /*7800*/  HADD2.F32 R36, -RZ, R33.H1_H1 ;  /* 0x30000021ff247230 */ /* 0x000fe40000004100 */
[----:B------:R-:W-:Y:S01]  /*7810*/  FMUL.FTZ R37, R28, R35 ;  /* 0x000000231c257220 */ /* 0x000fe20000410000 */
[----:B------:R-:W-:-:S02]  /*7820*/  HADD2.F32 R27, -RZ, R27.H1_H1 ;  /* 0x3000001bff1b7230 */ /* 0x000fc40000004100 */
[-C--:B------:R-:W-:Y:S01]  /*7830*/  FMUL.FTZ R33, R28, R31.reuse ;  /* 0x0000001f1c217220 */ /* 0x080fe20000410000 */
[----:B------:R-:W-:Y:S02]  /*7840*/  HADD2.F32 R32, -RZ, R32.H1_H1 ;  /* 0x30000020ff207230 */ /* 0x000fe40000004100 */
[C---:B------:R-:W-:Y:S01]  /*7850*/  FFMA.FTZ R37, R20.reuse, R31, -R37 ;  /* 0x0000001f14257223 */ /* 0x040fe20000010825 */
[----:B------:R-:W-:Y:S01]  /*7860*/  HADD2.F32 R21, -RZ, R21.H1_H1 ;  /* 0x30000015ff157230 */ /* 0x000fe20000004100 */
[----:B------:R-:W-:Y:S01]  /*7870*/  F2FP.F16.E4M3.UNPACK_B R28, R5.H1 ;  /* 0x00000005ff1c723e */ /* 0x000fe200030006ff */
        /* <DEDUP_REMOVED lines=19> */
[----:B------:R-:W-:Y:S01]  /*79b0*/  FFMA.FTZ R27, R20, R32, R27 ;  /* 0x00000020141b7223 */ /* 0x000fe2000001001b */
[----:B------:R-:W-:Y:S01]  /*79c0*/  HADD2.F32 R10, -RZ, R10.H1_H1 ;  /* 0x3000000aff0a7230 */ /* 0x000fe20000004100 */
[----:B------:R-:W-:Y:S01]  /*79d0*/  F2FP.F16.E4M3.UNPACK_B R20, R5 ;  /* 0x00000005ff14723e */ /* 0x000fe200020006ff */
[C---:B------:R-:W-:Y:S01]  /*79e0*/  FMUL.FTZ R21, R14.reuse, R33 ;  /* 0x000000210e157220 */ /* 0x040fe20000410000 */
[-C--:B------:R-:W-:Y:S01]  /*79f0*/  FMUL.FTZ R14, R14, R31.reuse ;  /* 0x0000001f0e0e7220 */ /* 0x080fe20000410000 */
[----:B------:R-:W-:Y:S02]  /*7a00*/  HADD2.F32 R5, -RZ, R7.H0_H0 ;  /* 0x20000007ff057230 */ /* 0x000fe40000004100 */
[C---:B------:R-:W-:Y:S01]  /*7a10*/  FFMA.FTZ R44, R10.reuse, R31, -R21 ;  /* 0x0000001f0a2c7223 */ /* 0x040fe20000010815 */
[----:B------:R-:W-:Y:S01]  /*7a20*/  FFMA.FTZ R46, R10, R33, R14 ;  /* 0x000000210a2e7223 */ /* 0x000fe2000001000e */
[----:B------:R-:W-:-:S02]  /*7a30*/  HADD2.F32 R28, -RZ, R20.H0_H0 ;  /* 0x20000014ff1c7230 */ /* 0x000fc40000004100 */
[----:B------:R-:W-:Y:S01]  /*7a40*/  HADD2.F32 R10, -RZ, R3.H0_H0 ;  /* 0x20000003ff0a7230 */ /* 0x000fe20000004100 */
[----:B------:R-:W-:Y:S01]  /*7a50*/  F2FP.SATFINITE.E4M3.F32.PACK_AB_MERGE_C R41, R44, R41, RZ ;  /* 0x000000292c29723e */ /* 0x000fe200048070ff */
        /* <DEDUP_REMOVED lines=25> */
.L_x_10518:
[----:B------:R-:W-:Y:S05]  /*7bf0*/  BSYNC B0 ;  /* 0x0000000000007941 */ /* 0x000fea0003800000 */
.L_x_10508:
[----:B------:R-:W-:Y:S01]  /*7c00*/  @!PT LDS RZ, [RZ] ;  /* 0x00000000fffff984 */ /* 0x000fe20000000800 */
[----:B------:R-:W-:Y:S01]  /*7c10*/  @!PT LDS RZ, [RZ] ;  /* 0x00000000fffff984 */ /* 0x000fe20000000800 */
[----:B------:R-:W-:Y:S01]  /*7c20*/  @!PT LDS RZ, [RZ] ;  /* 0x00000000fffff984 */ /* 0x000fe20000000800 */
[----:B------:R-:W-:Y:S01]  /*7c30*/  @!PT LDS RZ, [RZ] ;  /* 0x00000000fffff984 */ /* 0x000fe20000000800 */
[----:B------:R3:W-:Y:S06]  /*7c40*/  MEMBAR.ALL.CTA ;  /* 0x0000000000007992 */ /* 0x0007ec0000008000 */
[----:B---3--:R-:W3:Y:S01]  /*7c50*/  FENCE.VIEW.ASYNC.S ;  /* 0x00000000000073c6 */ /* 0x008ee20000000000 */
[----:B------:R-:W-:Y:S05]  /*7c60*/  WARPSYNC.ALL ;  /* 0x0000000000007948 */ /* 0x000fea0003800000 */
[----:B---3--:R-:W-:Y:S06]  /*7c70*/  BAR.SYNC.DEFER_BLOCKING 0xd, 0x180 ;  /* 0x0346000000007b1d */ /* 0x008fec0000010000 */
.L_x_10505:
[----:B-12---:R-:W-:-:S05]  /*7c80*/  IMAD.U32 R0, RZ, RZ, UR36 ;  /* 0x00000024ff007e24 */ /* 0x006fca000f8e00ff */
[----:B------:R-:W-:-:S13]  /*7c90*/  ISETP.NE.AND P0, PT, R0, 0x3, PT ;  /* 0x000000030000780c */ /* 0x000fda0003f05270 */
[----:B------:R-:W-:Y:S05]  /*7ca0*/  @!P0 BRA `(.L_x_10527) ;  /* 0x0000000000048947 */ /* 0x000fea0003800000 */
[----:B------:R-:W-:Y:S01]  /*7cb0*/  BPT.TRAP 0x1 ;  /* 0x000000040000795c */ /* 0x000fe20000300000 */
.L_x_10527:
[----:B0-----:R-:W2:Y:S01]  /*7cc0*/  LDL R3, [R1] ;  /* 0x0000000001037983 */ /* 0x001ea20000100800 */
[----:B------:R-:W-:Y:S01]  /*7cd0*/  IMAD R0, R157, 0x8, R16 ;  /* 0x000000089d007824 */ /* 0x000fe200078e0210 */
[----:B--2--5:R-:W-:-:S04]  /*7ce0*/  SHF.L.U32 R7, R3, 0x1f, RZ ;  /* 0x0000001f03077819 */ /* 0x024fc800000006ff */
[----:B------:R0:W1:Y:S01]  /*7cf0*/  SYNCS.PHASECHK.TRANS64.TRYWAIT P1, [R0+URZ+0x13230], R7 ;  /* 0x01323007000075a7 */ /* 0x000062000802017f */
[----:B------:R-:W-:Y:S05]  /*7d00*/  @!P0 BRA `(.L_x_10528) ;  /* 0x0000000000048947 */ /* 0x000fea0003800000 */
[----:B------:R-:W-:Y:S01]  /*7d10*/  BPT.TRAP 0x1 ;  /* 0x000000040000795c */ /* 0x000fe20000300000 */
.L_x_10528:
        /* <DEDUP_REMOVED lines=9> */
.L_x_10529:
[----:B------:R-:W-:Y:S01]  /*7db0*/  IMAD R8, R157, 0x280, R21 ;  /* 0x000002809d087824 */ /* 0x000fe200078e0215 */
[----:B------:R-:W-:Y:S01]  /*7dc0*/  MOV R9, 0x80000020 ;  /* 0x8000002000097802 */ /* 0x000fe20000000f00 */
[----:B------:R-:W-:Y:S05]  /*7dd0*/  WARPSYNC.ALL ;  /* 0x0000000000007948 */ /* 0x000fea0003800000 */
[----:B------:R-:W-:Y:S01]  /*7de0*/  R2UR UR4, R4 ;  /* 0x00000000040472ca */ /* 0x000fe200000e0000 */
[----:B------:R-:W2:Y:S01]  /*7df0*/  LDL R107, [R1+0x4c] ;  /* 0x00004c00016b7983 */ /* 0x000ea20000100800 */
[----:B------:R-:W-:Y:S01]  /*7e00*/  R2UR UR5, R5 ;  /* 0x00000000050572ca */ /* 0x000fe200000e0000 */
[----:B------:R-:W-:Y:S01]  /*7e10*/  WARPGROUP.ARRIVE ;  /* 0x00000000000079c5 */ /* 0x000fe20000000000 */
[C---:B------:R-:W-:Y:S01]  /*7e20*/  R2UR UR6, R8.reuse ;  /* 0x00000000080672ca */ /* 0x040fe200000e0000 */
[----:B------:R-:W-:Y:S01]  /*7e30*/  VIADD R6, R8, 0x80 ;  /* 0x0000008008067836 */ /* 0x000fe20000000000 */
[----:B------:R-:W-:Y:S01]  /*7e40*/  R2UR UR7, R9 ;  /* 0x00000000090772ca */ /* 0x000fe200000e0000 */
[----:B01----:R-:W-:Y:S01]  /*7e50*/  IMAD.MOV.U32 R7, RZ, RZ, -0x7fffffe0 ;  /* 0x80000020ff077424 */ /* 0x003fe200078e00ff */
[----:B------:R-:W-:Y:S01]  /*7e60*/  R2UR UR8, R4 ;  /* 0x00000000040872ca */ /* 0x000fe200000e0000 */
[----:B------:R-:W-:Y:S01]  /*7e70*/  VIADD R10, R8, 0x100 ;  /* 0x00000100080a7836 */ /* 0x000fe20000000000 */
[----:B------:R-:W-:Y:S01]  /*7e80*/  R2UR UR9, R5 ;  /* 0x00000000050972ca */ /* 0x000fe200000e0000 */
[----:B------:R-:W-:Y:S01]  /*7e90*/  IMAD.MOV.U32 R11, RZ, RZ, -0x7fffffe0 ;  /* 0x80000020ff0b7424 */ /* 0x000fe200078e00ff */
[----:B------:R-:W-:Y:S01]  /*7ea0*/  R2UR UR12, R4 ;  /* 0x00000000040c72ca */ /* 0x000fe200000e0000 */
[----:B------:R-:W-:Y:S01]  /*7eb0*/  IMAD.MOV.U32 R13, RZ, RZ, -0x7fffffe0 ;  /* 0x80000020ff0d7424 */ /* 0x000fe200078e00ff */
[----:B------:R-:W-:Y:S01]  /*7ec0*/  R2UR UR10, R10 ;  /* 0x000000000a0a72ca */ /* 0x000fe200000e0000 */
[----:B------:R-:W-:Y:S01]  /*7ed0*/  VIADD R10, R8, 0x200 ;  /* 0x00000200080a7836 */ /* 0x000fe20000000000 */
[----:B------:R-:W-:Y:S01]  /*7ee0*/  R2UR UR11, R11 ;  /* 0x000000000b0b72ca */ /* 0x000fe200000e0000 */
[----:B------:R-:W-:Y:S01]  /*7ef0*/  IMAD.MOV.U32 R11, RZ, RZ, -0x7fffffe0 ;  /* 0x80000020ff0b7424 */ /* 0x000fe200078e00ff */
[----:B------:R-:W-:Y:S01]  /*7f00*/  R2UR UR13, R5 ;  /* 0x00000000050d72ca */ /* 0x000fe200000e0000 */
[----:B------:R-:W-:Y:S01]  /*7f10*/  QGMMA.64x32x32.F32.E4M3.E4M3 R88, gdesc[UR4], RZ, !UPT, gsb0 ;  /* 0x00600000045879f3 */ /* 0x000fe2000c0008ff */
[----:B------:R-:W-:Y:S01]  /*7f20*/  R2UR UR6, R6 ;  /* 0x00000000060672ca */ /* 0x000fe200000e0000 */
[----:B------:R-:W-:Y:S01]  /*7f30*/  VIADD R6, R8, 0x180 ;  /* 0x0000018008067836 */ /* 0x000fe20000000000 */
[----:B------:R-:W-:Y:S01]  /*7f40*/  R2UR UR7, R7 ;  /* 0x00000000070772ca */ /* 0x000fe200000e0000 */
[----:B------:R-:W-:Y:S01]  /*7f50*/  IMAD.MOV.U32 R7, RZ, RZ, -0x7fffffe0 ;  /* 0x80000020ff077424 */ /* 0x000fe200078e00ff */
[----:B------:R-:W-:Y:S01]  /*7f60*/  R2UR UR4, R4 ;  /* 0x00000000040472ca */ /* 0x000fe200000e0000 */
[----:B------:R-:W0:Y:S01]  /*7f70*/  S2R R108, SR_TID.X ;  /* 0x00000000006c7919 */ /* 0x000e220000002100 */
[----:B------:R-:W-:Y:S01]  /*7f80*/  R2UR UR5, R5 ;  /* 0x00000000050572ca */ /* 0x000fe200000e0000 */
[----:B------:R-:W-:Y:S01]  /*7f90*/  BSSY B0, `(.L_x_10531) ;  /* 0x00005f9000007945 */ /* 0x000fe20003800000 */
[----:B------:R-:W-:Y:S01]  /*7fa0*/  R2UR UR14, R6 ;  /* 0x00000000060e72ca */ /* 0x000fe200000e0000 */
[----:B------:R-:W-:Y:S01]  /*7fb0*/  VIADD R6, R4, 0x2 ;  /* 0x0000000204067836 */ /* 0x000fe20000000000 */
[----:B------:R-:W-:Y:S01]  /*7fc0*/  R2UR UR15, R7 ;  /* 0x00000000070f72ca */ /* 0x000fe200000e0000 */
[----:B------:R-:W-:Y:S01]  /*7fd0*/  IMAD.MOV.U32 R7, RZ, RZ, -0x7fffffe0 ;  /* 0x80000020ff077424 */ /* 0x000fe200078e00ff */
[----:B------:R-:W-:Y:S01]  /*7fe0*/  R2UR UR18, R10 ;  /* 0x000000000a1272ca */ /* 0x000fe200000e0000 */
[----:B------:R-:W-:Y:S01]  /*7ff0*/  VIADD R10, R8, 0x82 ;  /* 0x00000082080a7836 */ /* 0x000fe20000000000 */
[----:B------:R-:W-:-:S02]  /*8000*/  R2UR UR19, R11 ;  /* 0x000000000b1372ca */ /* 0x000fc400000e0000 */
[----:B------:R-:W-:Y:S02]  /*8010*/  R2UR UR16, R4 ;  /* 0x00000000041072ca */ /* 0x000fe400000e0000 */
[----:B------:R-:W-:Y:S02]  /*8020*/  R2UR UR17, R5 ;  /* 0x00000000051172ca */ /* 0x000fe400000e0000 */
[----:B------:R-:W-:Y:S02]  /*8030*/  IADD3 R12, R8, 0x2, RZ ;  /* 0x00000002080c7810 */ /* 0x000fe40007ffe0ff */
[----:B------:R-:W-:Y:S02]  /*8040*/  R2UR UR23, R13 ;  /* 0x000000000d1772ca */ /* 0x000fe400000e0000 */
[----:B------:R-:W-:Y:S02]  /*8050*/  R2UR UR22, R12 ;  /* 0x000000000c1672ca */ /* 0x000fe400000e0000 */
[----:B------:R-:W-:-:S02]  /*8060*/  R2UR UR20, R6 ;  /* 0x00000000061472ca */ /* 0x000fc400000e0000 */
[----:B------:R-:W-:Y:S02]  /*8070*/  R2UR UR21, R7 ;  /* 0x00000000071572ca */ /* 0x000fe400000e0000 */
[----:B------:R-:W-:Y:S02]  /*8080*/  MOV R11, 0x80000020 ;  /* 0x80000020000b7802 */ /* 0x000fe40000000f00 */
[----:B------:R-:W-:Y:S01]  /*8090*/  P2R R106, PR, RZ, 0x1 ;  /* 0x00000001ff6a7803 */ /* 0x000fe20000000000 */
[----:B------:R-:W-:Y:S02]  /*80a0*/  WARPGROUP.DEPBAR.LE gsb0, 0x0 ;  /* 0x00008000000079c5 */ /* 0x000fe40000010000 */
[----:B------:R-:W-:-:S06]  /*80b0*/  WARPGROUP.ARRIVE ;  /* 0x00000000000079c5 */ /* 0x000fcc0000000000 */
[----:B------:R-:W-:Y:S01]  /*80c0*/  QGMMA.64x32x32.F32.E4M3.E4M3 R72, gdesc[UR4], RZ, !UPT, gsb0 ;  /* 0x00600000044879f3 */ /* 0x000fe2000c0008ff */
[----:B------:R-:W-:Y:S01]  /*80d0*/  R2UR UR6, R10 ;  /* 0x000000000a0672ca */ /* 0x000fe200000e0000 */
[----:B------:R-:W-:Y:S01]  /*80e0*/  VIADD R10, R8, 0x102 ;  /* 0x00000102080a7836 */ /* 0x000fe20000000000 */
[----:B------:R-:W-:Y:S01]  /*80f0*/  R2UR UR7, R11 ;  /* 0x000000000b0772ca */ /* 0x000fe200000e0000 */
[----:B------:R-:W-:Y:S01]  /*8100*/  IMAD.MOV.U32 R11, RZ, RZ, -0x7fffffe0 ;  /* 0x80000020ff0b7424 */ /* 0x000fe200078e00ff */
[----:B------:R-:W-:Y:S02]  /*8110*/  R2UR UR4, R6 ;  /* 0x00000000060472ca */ /* 0x000fe400000e0000 */
[----:B------:R-:W-:Y:S01]  /*8120*/  R2UR UR5, R7 ;  /* 0x00000000070572ca */ /* 0x000fe200000e0000 */
        /* <DEDUP_REMOVED lines=8> */
[----:B------:R-:W-:Y:S01]  /*81b0*/  QGMMA.64x32x32.F32.E4M3.E4M3 R24, gdesc[UR16], RZ, !UPT, gsb0 ;  /* 0x00600000101879f3 */ /* 0x000fe2000c0008ff */
[----:B--2---:R-:W-:Y:S02]  /*81c0*/  IMAD.IADD R9, R107, 0x1, R105 ;  /* 0x000000016b097824 */ /* 0x004fe400078e0269 */
[----:B------:R-:W-:Y:S02]  /*81d0*/  WARPGROUP.DEPBAR.LE gsb0, 0x0 ;  /* 0x00008000000079c5 */ /* 0x000fe40000010000 */
[----:B------:R-:W-:-:S06]  /*81e0*/  WARPGROUP.ARRIVE ;  /* 0x00000000000079c5 */ /* 0x000fcc0000000000 */
[----:B------:R-:W-:Y:S03]  /*81f0*/  QGMMA.64x32x32.F32.E4M3.E4M3 R88, gdesc[UR20], R88, gsb0 ;  /* 0x00600000145879f3 */ /* 0x000fe60008000858 */
[----:B------:R-:W-:Y:S02]  /*8200*/  WARPGROUP.DEPBAR.LE gsb0, 0x0 ;  /* 0x00008000000079c5 */ /* 0x000fe40000010000 */
        /* <DEDUP_REMOVED lines=8> */
[----:B------:R-:W-:Y:S01]  /*8290*/  VIADD R10, R8, 0x182 ;  /* 0x00000182080a7836 */ /* 0x000fe20000000000 */
[----:B------:R-:W-:Y:S01]  /*82a0*/  R2UR UR7, R11 ;  /* 0x000000000b0772ca */ /* 0x000fe200000e0000 */
[----:B------:R-:W-:Y:S01]  /*82b0*/  IMAD.MOV.U32 R11, RZ, RZ, -0x7fffffe0 ;  /* 0x80000020ff0b7424 */ /* 0x000fe200078e00ff */
        /* <DEDUP_REMOVED lines=13> */
[----:B------:R-:W-:Y:S01]  /*8390*/  FMUL.FTZ R96, R2, R102 ;  /* 0x0000006602607220 */ /* 0x000fe20000410000 */
[----:B------:R-:W-:-:S02]  /*83a0*/  VIADD R8, R8, 0x202 ;  /* 0x0000020208087836 */ /* 0x000fc40000000000 */
[----:B------:R-:W-:Y:S01]  /*83b0*/  FMUL.FTZ R97, R2, R103 ;  /* 0x0000006702617220 */ /* 0x000fe20000410000 */
[----:B0-----:R-:W-:Y:S01]  /*83c0*/  LOP3.LUT R102, R108, 0x7f, RZ, 0xc0, !PT ;  /* 0x0000007f6c667812 */ /* 0x001fe200078ec0ff */
[----:B------:R-:W0:Y:S08]  /*83d0*/  MUFU.TANH R3, R3 ;  /* 0x0000000300037308 */ /* 0x000e300000002400 */
[----:B------:R-:W2:Y:S08]  /*83e0*/  MUFU.TANH R12, R12 ;  /* 0x0000000c000c7308 */ /* 0x000eb00000002400 */
[----:B------:R-:W-:Y:S08]  /*83f0*/  MUFU.TANH R20, R20 ;  /* 0x0000001400147308 */ /* 0x000ff00000002400 */
[----:B------:R-:W-:Y:S08]  /*8400*/  MUFU.TANH R90, R90 ;  /* 0x0000005a005a7308 */ /* 0x000ff00000002400 */
[----:B------:R-:W-:Y:S01]  /*8410*/  MUFU.TANH R13, R13 ;  /* 0x0000000d000d7308 */ /* 0x000fe20000002400 */
[----:B------:R-:W-:-:S02]  /*8420*/  WARPGROUP.DEPBAR.LE gsb0, 0x0 ;  /* 0x00008000000079c5 */ /* 0x000fc40000010000 */
[----:B------:R-:W-:Y:S01]  /*8430*/  WARPGROUP.ARRIVE ;  /* 0x00000000000079c5 */ /* 0x000fe20000000000 */
[----:B------:R-:W-:-:S04]  /*8440*/  FMUL.FTZ R74, R2, R74 ;  /* 0x0000004a024a7220 */ /* 0x000fc80000410000 */
[----:B------:R-:W-:Y:S01]  /*8450*/  MUFU.TANH R91, R91 ;  /* 0x0000005b005b7308 */ /* 0x000fe20000002400 */
[C---:B------:R-:W-:Y:S01]  /*8460*/  FMUL.FTZ R72, R2.reuse, R72 ;  /* 0x0000004802487220 */ /* 0x040fe20000410000 */
[C---:B------:R-:W-:Y:S01]  /*8470*/  FMUL.FTZ R73, R2.reuse, R73 ;  /* 0x0000004902497220 */ /* 0x040fe20000410000 */
[----:B------:R-:W-:Y:S01]  /*8480*/  FMUL.FTZ R76, R2, R76 ;  /* 0x0000004c024c7220 */ /* 0x000fe20000410000 */
[----:B------:R-:W-:Y:S01]  /*8490*/  QGMMA.64x32x32.F32.E4M3.E4M3 R56, gdesc[UR4], R56, gsb0 ;  /* 0x00600000043879f3 */ /* 0x000fe20008000838 */
[----:B------:R-:W-:Y:S01]  /*84a0*/  R2UR UR6, R10 ;  /* 0x000000000a0672ca */ /* 0x000fe200000e0000 */
[----:B------:R-:W-:Y:S01]  /*84b0*/  FMUL.FTZ R77, R2, R77 ;  /* 0x0000004d024d7220 */ /* 0x000fe20000410000 */
[----:B------:R-:W-:Y:S01]  /*84c0*/  R2UR UR7, R11 ;  /* 0x000000000b0772ca */ /* 0x000fe200000e0000 */
[----:B------:R-:W3:Y:S01]  /*84d0*/  MUFU.TANH R74, R74 ;  /* 0x0000004a004a7308 */ /* 0x000ee20000002400 */
[----:B------:R-:W-:Y:S01]  /*84e0*/  R2UR UR4, R6 ;  /* 0x00000000060472ca */ /* 0x000fe200000e0000 */
[C---:B------:R-:W-:Y:S01]  /*84f0*/  FMUL.FTZ R80, R2.reuse, R80 ;  /* 0x0000005002507220 */ /* 0x040fe20000410000 */
[----:B------:R-:W-:Y:S01]  /*8500*/  R2UR UR5, R7 ;  /* 0x00000000070572ca */ /* 0x000fe200000e0000 */
        /* <DEDUP_REMOVED lines=10> */
[----:B------:R-:W-:-:S02]  /*85b0*/  FMUL.FTZ R87, R2, R87 ;  /* 0x0000005702577220 */ /* 0x000fc40000410000 */
        /* <DEDUP_REMOVED lines=13> */
[C---:B------:R-:W-:Y:S01]  /*8690*/  FMUL.FTZ R66, R2.reuse, R68 ;  /* 0x0000004402427220 */ /* 0x040fe20000410000 */
[----:B------:R-:W-:Y:S01]  /*86a0*/  FMUL.FTZ R68, R2, R70 ;  /* 0x0000004602447220 */ /* 0x000fe20000410000 */
[----:B------:R-:W-:Y:S01]  /*86b0*/  IMAD R70, R104, -0xa0, R9 ;  /* 0xffffff6068467824 */ /* 0x000fe200078e0209 */
[----:B------:R-:W-:Y:S01]  /*86c0*/  MOV R9, 0x80000020 ;  /* 0x8000002000097802 */ /* 0x000fe20000000f00 */
[C---:B------:R-:W-:Y:S01]  /*86d0*/  FMUL.FTZ R11, R2.reuse, R59 ;  /* 0x0000003b020b7220 */ /* 0x040fe20000410000 */
[C---:B------:R-:W-:Y:S01]  /*86e0*/  FMUL.FTZ R59, R2.reuse, R61 ;  /* 0x0000003d023b7220 */ /* 0x040fe20000410000 */
[----:B------:R-:W-:Y:S01]  /*86f0*/  FMUL.FTZ R61, R2, R63 ;  /* 0x0000003f023d7220 */ /* 0x000fe20000410000 */
[----:B------:R-:W-:Y:S01]  /*8700*/  ISETP.GT.AND P1, PT, R70, 0x8, PT ;  /* 0x000000084600780c */ /* 0x000fe20003f24270 */
[----:B------:R-:W-:Y:S01]  /*8710*/  FMUL.FTZ R63, R2, R65 ;  /* 0x00000041023f7220 */ /* 0x000fe20000410000 */
[----:B------:R-:W-:Y:S01]  /*8720*/  ISETP.GT.AND P4, PT, R70, RZ, PT ;  /* 0x000000ff4600720c */ /* 0x000fe20003f84270 */
[----:B------:R-:W-:Y:S01]  /*8730*/  FMUL.FTZ R65, R2, R67 ;  /* 0x0000004302417220 */ /* 0x000fe20000410000 */
[----:B------:R-:W-:Y:S01]  /*8740*/  ISETP.GT.AND P3, PT, R70, 0x1, PT ;  /* 0x000000014600780c */ /* 0x000fe20003f64270 */
[C---:B------:R-:W-:Y:S01]  /*8750*/  FMUL.FTZ R67, R2.reuse, R69 ;  /* 0x0000004502437220 */ /* 0x040fe20000410000 */
[----:B------:R-:W-:Y:S01]  /*8760*/  R2UR UR7, R9 ;  /* 0x00000000090772ca */ /* 0x000fe200000e0000 */
[----:B------:R-:W-:Y:S01]  /*8770*/  FMUL.FTZ R69, R2, R71 ;  /* 0x0000004702457220 */ /* 0x000fe20000410000 */
[----:B-1----:R-:W-:Y:S01]  /*8780*/  FSEL R9, R88, -INF , P1 ;  /* 0xff80000058097808 */ /* 0x002fe20000800000 */
[----:B------:R-:W1:Y:S01]  /*8790*/  MUFU.TANH R73, R73 ;  /* 0x0000004900497308 */ /* 0x000e620000002400 */
[----:B------:R-:W-:Y:S01]  /*87a0*/  FSEL R15, R15, -INF , P1 ;  /* 0xff8000000f0f7808 */ /* 0x000fe20000800000 */
[----:B------:R-:W-:Y:S01]  /*87b0*/  FMUL.FTZ R56, R2, R56 ;  /* 0x0000003802387220 */ /* 0x000fe20000410000 */
[----:B------:R-:W-:Y:S01]  /*87c0*/  ISETP.GT.AND P1, PT, R70, 0x20, PT ;  /* 0x000000204600780c */ /* 0x000fe20003f24270 */
[----:B------:R-:W-:Y:S01]  /*87d0*/  FMUL.FTZ R57, R2, R57 ;  /* 0x0000003902397220 */ /* 0x000fe20000410000 */
[----:B0-----:R-:W-:-:S02]  /*87e0*/  FSEL R3, R3, -INF , P4 ;  /* 0xff80000003037808 */ /* 0x001fc40002000000 */
[----:B--2---:R-:W-:Y:S01]  /*87f0*/  FSEL R12, R12, -INF , P3 ;  /* 0xff8000000c0c7808 */ /* 0x004fe20001800000 */
[----:B------:R-:W0:Y:S01]  /*8800*/  MUFU.TANH R93, R93 ;  /* 0x0000005d005d7308 */ /* 0x000e220000002400 */
[----:B---3--:R-:W-:Y:S02]  /*8810*/  FSEL R101, R74, -INF , P1 ;  /* 0xff8000004a657808 */ /* 0x008fe40000800000 */
[C---:B------:R-:W-:Y:S02]  /*8820*/  ISETP.GT.AND P2, PT, R70.reuse, 0x9, PT ;  /* 0x000000094600780c */ /* 0x040fe40003f44270 */
[----:B------:R-:W-:Y:S02]  /*8830*/  FMNMX.FTZ R74, R3, R12, !PT ;  /* 0x0000000c034a7209 */ /* 0x000fe40007810000 */
[----:B------:R-:W-:Y:S01]  /*8840*/  ISETP.GT.AND P6, PT, R70, 0x10, PT ;  /* 0x000000104600780c */ /* 0x000fe20003fc4270 */
[----:B------:R-:W2:Y:S01]  /*8850*/  MUFU.TANH R76, R76 ;  /* 0x0000004c004c7308 */ /* 0x000ea20000002400 */
[----:B------:R-:W-:-:S02]  /*8860*/  FMNMX.FTZ R74, R15, R74, !PT ;  /* 0x0000004a0f4a7209 */ /* 0x000fc40007810000 */
[C---:B------:R-:W-:Y:S02]  /*8870*/  ISETP.GT.AND P5, PT, R70.reuse, 0x11, PT ;  /* 0x000000114600780c */ /* 0x040fe40003fa4270 */
[----:B------:R-:W-:Y:S02]  /*8880*/  FSEL R13, R13, -INF , P4 ;  /* 0xff8000000d0d7808 */ /* 0x000fe40002000000 */
[----:B------:R-:W-:Y:S01]  /*8890*/  ISETP.GT.AND P4, PT, R70, 0x18, PT ;  /* 0x000000184600780c */ /* 0x000fe20003f84270 */
[----:B------:R-:W-:Y:S01]  /*88a0*/  MUFU.TANH R96, R96 ;  /* 0x0000006000607308 */ /* 0x000fe20000002400 */
[----:B------:R-:W-:Y:S02]  /*88b0*/  FSEL R91, R91, -INF , P5 ;  /* 0xff8000005b5b7808 */ /* 0x000fe40002800000 */
[----:B----4-:R-:W-:Y:S02]  /*88c0*/  FSEL R14, R14, -INF , P3 ;  /* 0xff8000000e0e7808 */ /* 0x010fe40001800000 */
[----:B------:R-:W-:-:S02]  /*88d0*/  ISETP.GT.AND P3, PT, R70, 0x19, PT ;  /* 0x000000194600780c */ /* 0x000fc40003f64270 */
[----:B-----5:R-:W-:Y:S01]  /*88e0*/  FSEL R99, R94, -INF , P4 ;  /* 0xff8000005e637808 */ /* 0x020fe20002000000 */
[----:B------:R-:W3:Y:S01]  /*88f0*/  MUFU.TANH R77, R77 ;  /* 0x0000004d004d7308 */ /* 0x000ee20000002400 */
[----:B------:R-:W-:Y:S02]  /*8900*/  R2UR UR6, R8 ;  /* 0x00000000080672ca */ /* 0x000fe400000e0000 */
[----:B------:R-:W-:Y:S02]  /*8910*/  R2UR UR4, R6 ;  /* 0x00000000060472ca */ /* 0x000fe400000e0000 */
[----:B------:R-:W-:Y:S02]  /*8920*/  R2UR UR5, R7 ;  /* 0x00000000070572ca */ /* 0x000fe400000e0000 */
[----:B------:R-:W-:Y:S01]  /*8930*/  FSEL R95, R95, -INF , P3 ;  /* 0xff8000005f5f7808 */ /* 0x000fe20001800000 */
[----:B------:R-:W4:Y:S01]  /*8940*/  MUFU.TANH R97, R97 ;  /* 0x0000006100617308 */ /* 0x000f220000002400 */
[----:B------:R-:W-:Y:S01]  /*8950*/  FSEL R89, R89, -INF , P2 ;  /* 0xff80000059597808 */ /* 0x000fe20001000000 */
[----:B------:R-:W-:-:S02]  /*8960*/  WARPGROUP.DEPBAR.LE gsb0, 0x0 ;  /* 0x00008000000079c5 */ /* 0x000fc40000010000 */
[C---:B------:R-:W-:Y:S01]  /*8970*/  FMUL.FTZ R71, R2.reuse, R45 ;  /* 0x0000002d02477220 */ /* 0x040fe20000410000 */
[C---:B------:R-:W-:Y:S01]  /*8980*/  FMUL.FTZ R45, R2.reuse, R46 ;  /* 0x0000002e022d7220 */ /* 0x040fe20000410000 */
[----:B------:R-:W-:Y:S01]  /*8990*/  FMUL.FTZ R46, R2, R47 ;  /* 0x0000002f022e7220 */ /* 0x000fe20000410000 */
[----:B------:R-:W-:Y:S01]  /*89a0*/  FSEL R47, R20, -INF , P2 ;  /* 0xff800000142f7808 */ /* 0x000fe20001000000 */
[----:B------:R-:W-:Y:S01]  /*89b0*/  FMUL.FTZ R98, R2, R51 ;  /* 0x0000003302627220 */ /* 0x000fe20000410000 */
[----:B------:R-:W-:Y:S01]  /*89c0*/  FSEL R51, R90, -INF , P6 ;  /* 0xff8000005a337808 */ /* 0x000fe20003000000 */
[----:B------:R-:W-:Y:S01]  /*89d0*/  MUFU.TANH R80, R80 ;  /* 0x0000005000507308 */ /* 0x000fe20000002400 */
[----:B------:R-:W-:Y:S01]  /*89e0*/  FMNMX.FTZ R74, R47, R74, !PT ;  /* 0x0000004a2f4a7209 */ /* 0x000fe20007810000 */
[----:B------:R-:W-:Y:S01]  /*89f0*/  WARPGROUP.ARRIVE ;  /* 0x00000000000079c5 */ /* 0x000fe20000000000 */
[----:B------:R-:W-:Y:S01]  /*8a00*/  ISETP.GT.AND P2, PT, R70, 0x21, PT ;  /* 0x000000214600780c */ /* 0x000fe20003f44270 */
[C---:B------:R-:W-:Y:S01]  /*8a10*/  FMUL.FTZ R100, R2.reuse, R48 ;  /* 0x0000003002647220 */ /* 0x040fe20000410000 */
[----:B------:R-:W-:Y:S01]  /*8a20*/  FMNMX.FTZ R74, R51, R74, !PT ;  /* 0x0000004a334a7209 */ /* 0x000fe20007810000 */
[----:B------:R-:W-:Y:S01]  /*8a30*/  FMUL.FTZ R48, R2, R49 ;  /* 0x0000003102307220 */ /* 0x000fe20000410000 */
[----:B------:R-:W-:Y:S01]  /*8a40*/  FSEL R103, R72, -INF , P1 ;  /* 0xff80000048677808 */ /* 0x000fe20000800000 */
[----:B------:R-:W5:Y:S01]  /*8a50*/  MUFU.TANH R81, R81 ;  /* 0x0000005100517308 */ /* 0x000f620000002400 */
[----:B------:R-:W-:Y:S01]  /*8a60*/  FMNMX.FTZ R74, R91, R74, !PT ;  /* 0x0000004a5b4a7209 */ /* 0x000fe20007810000 */
[----:B------:R-:W-:Y:S01]  /*8a70*/  QGMMA.64x32x32.F32.E4M3.E4M3 R24, gdesc[UR4], R24, gsb0 ;  /* 0x00600000041879f3 */ /* 0x000fe20008000818 */
[----:B------:R-:W-:Y:S01]  /*8a80*/  FSEL R49, R92, -INF , P6 ;  /* 0xff8000005c317808 */ /* 0x000fe20003000000 */
[C---:B------:R-:W-:Y:S01]  /*8a90*/  FMUL.FTZ R40, R2.reuse, R40 ;  /* 0x0000002802287220 */ /* 0x040fe20000410000 */
[----:B------:R-:W-:Y:S01]  /*8aa0*/  FMNMX.FTZ R74, R99, R74, !PT ;  /* 0x0000004a634a7209 */ /* 0x000fe20007810000 */
[----:B------:R-:W-:Y:S01]  /*8ab0*/  FMUL.FTZ R41, R2, R41 ;  /* 0x0000002902297220 */ /* 0x000fe20000410000 */
[----:B------:R-:W-:Y:S01]  /*8ac0*/  ISETP.GT.AND P6, PT, R70, 0x28, PT ;  /* 0x000000284600780c */ /* 0x000fe20003fc4270 */
[----:B------:R-:W5:Y:S01]  /*8ad0*/  MUFU.TANH R75, R75 ;  /* 0x0000004b004b7308 */ /* 0x000f620000002400 */
[----:B------:R-:W-:Y:S01]  /*8ae0*/  FMNMX.FTZ R74, R95, R74, !PT ;  /* 0x0000004a5f4a7209 */ /* 0x000fe20007810000 */
[C---:B------:R-:W-:Y:S01]  /*8af0*/  FMUL.FTZ R44, R2.reuse, R44 ;  /* 0x0000002c022c7220 */ /* 0x040fe20000410000 */
[----:B-1----:R-:W-:Y:S01]  /*8b00*/  FSEL R107, R73, -INF , P2 ;  /* 0xff800000496b7808 */ /* 0x002fe20001000000 */
[C---:B------:R-:W-:Y:S01]  /*8b10*/  FMUL.FTZ R42, R2.reuse, R42 ;  /* 0x0000002a022a7220 */ /* 0x040fe20000410000 */
[----:B------:R-:W-:Y:S01]  /*8b20*/  FMNMX.FTZ R74, R103, R74, !PT ;  /* 0x0000004a674a7209 */ /* 0x000fe20007810000 */
[----:B------:R-:W-:Y:S01]  /*8b30*/  FMUL.FTZ R43, R2, R43 ;  /* 0x0000002b022b7220 */ /* 0x000fe20000410000 */
[----:B0-----:R-:W-:Y:S01]  /*8b40*/  FSEL R93, R93, -INF , P5 ;  /* 0xff8000005d5d7808 */ /* 0x001fe20002800000 */
[----:B------:R-:W0:Y:S01]  /*8b50*/  MUFU.TANH R84, R84 ;  /* 0x0000005400547308 */ /* 0x000e220000002400 */
[----:B------:R-:W-:Y:S01]  /*8b60*/  ISETP.GT.AND P5, PT, R70, 0x29, PT ;  /* 0x000000294600780c */ /* 0x000fe20003fa4270 */
[----:B------:R-:W-:Y:S01]  /*8b70*/  FMUL.FTZ R52, R2, R52 ;  /* 0x0000003402347220 */ /* 0x000fe20000410000 */
[----:B--2---:R-:W-:Y:S01]  /*8b80*/  FSEL R109, R76, -INF , P6 ;  /* 0xff8000004c6d7808 */ /* 0x004fe20003000000 */
[C---:B------:R-:W-:Y:S01]  /*8b90*/  FMUL.FTZ R53, R2.reuse, R53 ;  /* 0x0000003502357220 */ /* 0x040fe20000410000 */
[----:B------:R-:W-:Y:S01]  /*8ba0*/  FMNMX.FTZ R74, R107, R74, !PT ;  /* 0x0000004a6b4a7209 */ /* 0x000fe20007810000 */
[C---:B------:R-:W-:Y:S01]  /*8bb0*/  FMUL.FTZ R50, R2.reuse, R50 ;  /* 0x0000003202327220 */ /* 0x040fe20000410000 */
[----:B---3--:R-:W-:Y:S01]  /*8bc0*/  FSEL R111, R77, -INF , P5 ;  /* 0xff8000004d6f7808 */ /* 0x008fe20002800000 */
[----:B------:R-:W1:Y:S01]  /*8bd0*/  MUFU.TANH R78, R78 ;  /* 0x0000004e004e7308 */ /* 0x000e620000002400 */
[----:B------:R-:W-:Y:S01]  /*8be0*/  FMNMX.FTZ R74, R109, R74, !PT ;  /* 0x0000004a6d4a7209 */ /* 0x000fe20007810000 */
[C---:B------:R-:W-:Y:S01]  /*8bf0*/  FMUL.FTZ R54, R2.reuse, R54 ;  /* 0x0000003602367220 */ /* 0x040fe20000410000 */
[----:B----4-:R-:W-:Y:S01]  /*8c00*/  FSEL R97, R97, -INF , P3 ;  /* 0xff80000061617808 */ /* 0x010fe20001800000 */
[----:B------:R-:W-:Y:S01]  /*8c10*/  FMUL.FTZ R55, R2, R55 ;  /* 0x0000003702377220 */ /* 0x000fe20000410000 */
[C---:B------:R-:W-:Y:S01]  /*8c20*/  ISETP.GT.AND P3, PT, R70.reuse, 0x31, PT ;  /* 0x000000314600780c */ /* 0x040fe20003f64270 */
[----:B------:R-:W-:Y:S01]  /*8c30*/  ULDC UR4, c[0x0][0x988] ;  /* 0x0002620000047ab9 */ /* 0x000fe20000000800 */
[----:B------:R-:W-:Y:S01]  /*8c40*/  FMNMX.FTZ R74, R111, R74, !PT ;  /* 0x0000004a6f4a7209 */ /* 0x000fe20007810000 */
[----:B------:R2:W-:Y:S01]  /*8c50*/  MUFU.TANH R8, R71 ;  /* 0x0000004700087308 */ /* 0x0005e20000002400 */
[----:B------:R-:W-:-:S02]  /*8c60*/  ISETP.GT.AND P1, PT, R70, 0x38, PT ;  /* 0x000000384600780c */ /* 0x000fc40003f24270 */
[----:B-----5:R-:W-:Y:S02]  /*8c70*/  FSEL R115, R81, -INF , P3 ;  /* 0xff80000051737808 */ /* 0x020fe40001800000 */
[----:B------:R-:W-:Y:S02]  /*8c80*/  FSEL R75, R75, -INF , P2 ;  /* 0xff8000004b4b7808 */ /* 0x000fe40001000000 */
[----:B------:R-:W-:Y:S01]  /*8c90*/  ISETP.GT.AND P2, PT, R70, 0x39, PT ;  /* 0x000000394600780c */ /* 0x000fe20003f44270 */
[----:B------:R-:W3:Y:S01]  /*8ca0*/  MUFU.TANH R85, R85 ;  /* 0x0000005500557308 */ /* 0x000ee20000002400 */
[----:B--2---:R-:W-:Y:S02]  /*8cb0*/  FSEL R71, R96, -INF , P4 ;  /* 0xff80000060477808 */ /* 0x004fe40002000000 */
[----:B------:R-:W-:Y:S02]  /*8cc0*/  ISETP.GT.AND P4, PT, R70, 0x30, PT ;  /* 0x000000304600780c */ /* 0x000fe40003f84270 */
[----:B0-----:R-:W-:-:S02]  /*8cd0*/  FSEL R117, R84, -INF , P1 ;  /* 0xff80000054757808 */ /* 0x001fc40000800000 */
[----:B------:R-:W-:Y:S01]  /*8ce0*/  FSEL R113, R80, -INF , P4 ;  /* 0xff80000050717808 */ /* 0x000fe20002000000 */
[----:B------:R-:W0:Y:S01]  /*8cf0*/  MUFU.TANH R79, R79 ;  /* 0x0000004f004f7308 */ /* 0x000e220000002400 */
[----:B-1----:R-:W-:Y:S02]  /*8d00*/  FSEL R73, R78, -INF , P6 ;  /* 0xff8000004e497808 */ /* 0x002fe40003000000 */
[----:B------:R-:W-:Y:S02]  /*8d10*/  FMNMX.FTZ R74, R113, R74, !PT ;  /* 0x0000004a714a7209 */ /* 0x000fe40007810000 */
[----:B------:R-:W-:Y:S02]  /*8d20*/  ISETP.GT.AND P6, PT, R70, 0x40, PT ;  /* 0x000000404600780c */ /* 0x000fe40003fc4270 */
[----:B------:R-:W-:Y:S01]  /*8d30*/  FMNMX.FTZ R74, R115, R74, !PT ;  /* 0x0000004a734a7209 */ /* 0x000fe20007810000 */
[----:B------:R-:W1:Y:S01]  /*8d40*/  MUFU.TANH R56, R56 ;  /* 0x0000003800387308 */ /* 0x000e620000002400 */
[----:B---3--:R-:W-:-:S02]  /*8d50*/  FSEL R85, R85, -INF , P2 ;  /* 0xff80000055557808 */ /* 0x008fc40001000000 */
[----:B------:R-:W-:Y:S01]  /*8d60*/  FMNMX.FTZ R74, R117, R74, !PT ;  /* 0x0000004a754a7209 */ /* 0x000fe20007810000 */
[----:B------:R-:W-:-:S04]  /*8d70*/  WARPGROUP.DEPBAR.LE gsb0, 0x0 ;  /* 0x00008000000079c5 */ /* 0x000fc80000010000 */
[----:B------:R-:W2:Y:S01]  /*8d80*/  MUFU.TANH R82, R82 ;  /* 0x0000005200527308 */ /* 0x000ea20000002400 */
[----:B0-----:R-:W-:Y:S01]  /*8d90*/  FSEL R79, R79, -INF , P5 ;  /* 0xff8000004f4f7808 */ /* 0x001fe20002800000 */
[----:B------:R-:W-:Y:S01]  /*8da0*/  FMUL.FTZ R149, R2, R25 ;  /* 0x0000001902957220 */ /* 0x000fe20000410000 */
        /* <DEDUP_REMOVED lines=8> */
[C---:B------:R-:W-:Y:S01]  /*8e30*/  FMUL.FTZ R32, R2.reuse, R32 ;  /* 0x0000002002207220 */ /* 0x040fe20000410000 */
[C---:B------:R-:W-:Y:S01]  /*8e40*/  FMUL.FTZ R36, R2.reuse, R36 ;  /* 0x0000002402247220 */ /* 0x040fe20000410000 */
[----:B------:R-:W-:Y:S01]  /*8e50*/  FMNMX.FTZ R74, R121, R74, !PT ;  /* 0x0000004a794a7209 */ /* 0x000fe20007810000 */
[C---:B------:R-:W-:Y:S01]  /*8e60*/  FMUL.FTZ R30, R2.reuse, R30 ;  /* 0x0000001e021e7220 */ /* 0x040fe20000410000 */
[----:B------:R-:W-:Y:S01]  /*8e70*/  FMUL.FTZ R31, R2, R31 ;  /* 0x0000001f021f7220 */ /* 0x000fe20000410000 */
[----:B------:R-:W1:Y:S01]  /*8e80*/  MUFU.TANH R83, R83 ;  /* 0x0000005300537308 */ /* 0x000e620000002400 */
[----:B--2---:R-:W-:Y:S01]  /*8e90*/  FSEL R77, R82, -INF , P4 ;  /* 0xff800000524d7808 */ /* 0x004fe20002000000 */
[----:B------:R-:W-:Y:S01]  /*8ea0*/  FMUL.FTZ R34, R2, R34 ;  /* 0x0000002202227220 */ /* 0x000fe20000410000 */
[----:B------:R-:W-:Y:S01]  /*8eb0*/  ISETP.GT.AND P4, PT, R70, 0x48, PT ;  /* 0x000000484600780c */ /* 0x000fe20003f84270 */
[----:B------:R-:W-:-:S04]  /*8ec0*/  FMUL.FTZ R35, R2, R35 ;  /* 0x0000002302237220 */ /* 0x000fc80000410000 */
[----:B------:R-:W2:Y:S01]  /*8ed0*/  MUFU.TANH R58, R58 ;  /* 0x0000003a003a7308 */ /* 0x000ea20000002400 */
[----:B0-----:R-:W-:-:S04]  /*8ee0*/  FSEL R57, R57, -INF , P5 ;  /* 0xff80000039397808 */ /* 0x001fc80002800000 */
[----:B------:R-:W-:-:S03]  /*8ef0*/  FMNMX.FTZ R74, R57, R74, !PT ;  /* 0x0000004a394a7209 */ /* 0x000fc60007810000 */
[----:B------:R-:W0:Y:S01]  /*8f00*/  MUFU.TANH R86, R86 ;  /* 0x0000005600567308 */ /* 0x000e220000002400 */
[----:B-1----:R-:W-:Y:S02]  /*8f10*/  FSEL R83, R83, -INF , P3 ;  /* 0xff80000053537808 */ /* 0x002fe40001800000 */
[----:B------:R-:W-:-:S05]  /*8f20*/  ISETP.GT.AND P3, PT, R70, 0x49, PT ;  /* 0x000000494600780c */ /* 0x000fca0003f64270 */
[----:B------:R-:W1:Y:S01]  /*8f30*/  MUFU.TANH R59, R59 ;  /* 0x0000003b003b7308 */ /* 0x000e620000002400 */
[----:B--2---:R-:W-:Y:S01]  /*8f40*/  FSEL R125, R58, -INF , P4 ;  /* 0xff8000003a7d7808 */ /* 0x004fe20002000000 */
[----:B------:R-:W-:-:S03]  /*8f50*/  IMAD.U32 R58, RZ, RZ, UR4 ;  /* 0x00000004ff3a7e24 */ /* 0x000fc6000f8e00ff */
        /* <DEDUP_REMOVED lines=49> */
[----:B0-----:R-:W-:Y:S01]  /*9270*/  FSEL R137, R44, -INF , P1 ;  /* 0xff8000002c897808 */ /* 0x001fe20000800000 */
[----:B------:R-:W-:-:S03]  /*9280*/  FMUL.FTZ R8, R2, R33 ;  /* 0x0000002102087220 */ /* 0x000fc60000410000 */
        /* <DEDUP_REMOVED lines=9> */
[----:B0-----:R-:W-:Y:S01]  /*9320*/  FSEL R141, R20, -INF , P6 ;  /* 0xff800000148d7808 */ /* 0x001fe20003000000 */
[----:B------:R-:W-:-:S03]  /*9330*/  FMUL.FTZ R20, R2, R37 ;  /* 0x0000002502147220 */ /* 0x000fc60000410000 */
[----:B------:R-:W-:-:S03]  /*9340*/  FMNMX.FTZ R74, R141, R74, !PT ;  /* 0x0000004a8d4a7209 */ /* 0x000fc60007810000 */
[----:B------:R-:W0:Y:S01]  /*9350*/  MUFU.TANH R48, R48 ;  /* 0x0000003000307308 */ /* 0x000e220000002400 */
[----:B-1----:R-:W-:Y:S02]  /*9360*/  FSEL R29, R46, -INF , P2 ;  /* 0xff8000002e1d7808 */ /* 0x002fe40001000000 */
[----:B------:R-:W-:Y:S02]  /*9370*/  FMNMX.FTZ R46, R13, R14, !PT ;  /* 0x0000000e0d2e7209 */ /* 0x000fe40007810000 */
[----:B------:R-:W-:Y:S02]  /*9380*/  ISETP.GT.AND P2, PT, R70, 0x80, PT ;  /* 0x000000804600780c */ /* 0x000fe40003f44270 */
[----:B------:R-:W-:Y:S01]  /*9390*/  FMNMX.FTZ R46, R9, R46, !PT ;  /* 0x0000002e092e7209 */ /* 0x000fe20007810000 */
[----:B------:R-:W1:Y:S01]  /*93a0*/  MUFU.TANH R43, R43 ;  /* 0x0000002b002b7308 */ /* 0x000e620000002400 */
[----:B--2---:R-:W-:Y:S02]  /*93b0*/  FSEL R27, R42, -INF , P4 ;  /* 0xff8000002a1b7808 */ /* 0x004fe40002000000 */
[----:B------:R-:W-:-:S05]  /*93c0*/  ISETP.GT.AND P4, PT, R70, 0x78, PT ;  /* 0x000000784600780c */ /* 0x000fca0003f84270 */
[----:B------:R-:W2:Y:S01]  /*93d0*/  MUFU.TANH R52, R52 ;  /* 0x0000003400347308 */ /* 0x000ea20000002400 */
[----:B0-----:R-:W-:Y:S02]  /*93e0*/  FSEL R143, R48, -INF , P5 ;  /* 0xff800000308f7808 */ /* 0x001fe40002800000 */
[----:B------:R-:W-:Y:S02]  /*93f0*/  FMNMX.FTZ R48, R89, R46, !PT ;  /* 0x0000002e59307209 */ /* 0x000fe40007810000 */
[----:B------:R-:W-:Y:S02]  /*9400*/  FMNMX.FTZ R74, R143, R74, !PT ;  /* 0x0000004a8f4a7209 */ /* 0x000fe40007810000 */
[----:B------:R-:W-:Y:S01]  /*9410*/  FMNMX.FTZ R48, R49, R48, !PT ;  /* 0x0000003031307209 */ /* 0x000fe20007810000 */
[----:B------:R-:W0:Y:S01]  /*9420*/  MUFU.TANH R53, R53 ;  /* 0x0000003500357308 */ /* 0x000e220000002400 */
[----:B-1----:R-:W-:Y:S02]  /*9430*/  FSEL R43, R43, -INF , P3 ;  /* 0xff8000002b2b7808 */ /* 0x002fe40001800000 */
[----:B------:R-:W-:-:S02]  /*9440*/  ISETP.GT.AND P3, PT, R70, 0x79, PT ;  /* 0x000000794600780c */ /* 0x000fc40003f64270 */
[----:B------:R-:W-:-:S03]  /*9450*/  FMNMX.FTZ R48, R93, R48, !PT ;  /* 0x000000305d307209 */ /* 0x000fc60007810000 */
[----:B------:R-:W1:Y:S01]  /*9460*/  MUFU.TANH R45, R45 ;  /* 0x0000002d002d7308 */ /* 0x000e620000002400 */
[----:B--2---:R-:W-:Y:S02]  /*9470*/  FSEL R145, R52, -INF , P4 ;  /* 0xff80000034917808 */ /* 0x004fe40002000000 */
[----:B------:R-:W-:Y:S02]  /*9480*/  FMNMX.FTZ R48, R71, R48, !PT ;  /* 0x0000003047307209 */ /* 0x000fe40007810000 */
        /* <DEDUP_REMOVED lines=12> */
[----:B------:R-:W-:Y:S02]  /*9550*/  ISETP.GT.AND P6, PT, R70, 0x88, PT ;  /* 0x000000884600780c */ /* 0x000fe40003fc4270 */
[----:B------:R-:W-:-:S03]  /*9560*/  FMNMX.FTZ R50, R97, R48, !PT ;  /* 0x0000003061327209 */ /* 0x000fc60007810000 */
[----:B------:R-:W-:Y:S01]  /*9570*/  MUFU.TANH R24, R24 ;  /* 0x0000001800187308 */ /* 0x000fe20000002400 */
[----:B-1----:R-:W-:Y:S02]  /*9580*/  FSEL R149, R149, -INF , P1 ;  /* 0xff80000095957808 */ /* 0x002fe40000800000 */
[----:B------:R-:W-:Y:S02]  /*9590*/  FMNMX.FTZ R50, R101, R50, !PT ;  /* 0x0000003265327209 */ /* 0x000fe40007810000 */
[----:B------:R-:W-:Y:S02]  /*95a0*/  FMNMX.FTZ R59, R149, R74, !PT ;  /* 0x0000004a953b7209 */ /* 0x000fe40007810000 */
[----:B------:R-:W-:Y:S01]  /*95b0*/  FMNMX.FTZ R50, R75, R50, !PT ;  /* 0x000000324b327209 */ /* 0x000fe20007810000 */
[----:B------:R-:W0:Y:S01]  /*95c0*/  MUFU.TANH R54, R54 ;  /* 0x0000003600367308 */ /* 0x000e220000002400 */
[----:B--2---:R-:W-:Y:S02]  /*95d0*/  FSEL R147, R72, -INF , P5 ;  /* 0xff80000048937808 */ /* 0x004fe40002800000 */
[----:B------:R-:W-:-:S02]  /*95e0*/  ISETP.GT.AND P5, PT, R70, 0x89, PT ;  /* 0x000000894600780c */ /* 0x000fc40003fa4270 */
[----:B------:R-:W-:-:S03]  /*95f0*/  FMNMX.FTZ R50, R73, R50, !PT ;  /* 0x0000003249327209 */ /* 0x000fc60007810000 */
[----:B------:R-:W1:Y:S01]  /*9600*/  MUFU.TANH R153, R153 ;  /* 0x0000009900997308 */ /* 0x000e620000002400 */
[----:B------:R-:W-:-:S04]  /*9610*/  FMNMX.FTZ R52, R79, R50, !PT ;  /* 0x000000324f347209 */ /* 0x000fc80007810000 */
[----:B------:R-:W-:-:S03]  /*9620*/  FMNMX.FTZ R52, R77, R52, !PT ;  /* 0x000000344d347209 */ /* 0x000fc60007810000 */
[----:B------:R-:W2:Y:S01]  /*9630*/  MUFU.TANH R55, R55 ;  /* 0x0000003700377308 */ /* 0x000ea20000002400 */
[----:B0-----:R-:W-:Y:S02]  /*9640*/  FSEL R37, R54, -INF , P4 ;  /* 0xff80000036257808 */ /* 0x001fe40002000000 */
[----:B------:R-:W-:Y:S02]  /*9650*/  ISETP.GT.AND P4, PT, R70, 0x90, PT ;  /* 0x000000904600780c */ /* 0x000fe40003f84270 */
[----:B------:R-:W-:-:S03]  /*9660*/  FMNMX.FTZ R52, R83, R52, !PT ;  /* 0x0000003453347209 */ /* 0x000fc60007810000 */
[----:B------:R-:W0:Y:S01]  /*9670*/  MUFU.TANH R32, R32 ;  /* 0x0000002000207308 */ /* 0x000e220000002400 */
[----:B-1----:R-:W-:Y:S02]  /*9680*/  FSEL R153, R153, -INF , P5 ;  /* 0xff80000099997808 */ /* 0x002fe40002800000 */
[----:B------:R-:W-:-:S04]  /*9690*/  FMNMX.FTZ R52, R81, R52, !PT ;  /* 0x0000003451347209 */ /* 0x000fc80007810000 */
[----:B------:R-:W-:Y:S01]  /*96a0*/  FMNMX.FTZ R54, R87, R52, !PT ;  /* 0x0000003457367209 */ /* 0x000fe20007810000 */
[----:B------:R-:W1:Y:S01]  /*96b0*/  MUFU.TANH R10, R10 ;  /* 0x0000000a000a7308 */ /* 0x000e620000002400 */
[----:B--2---:R-:W-:Y:S02]  /*96c0*/  FSEL R55, R55, -INF , P3 ;  /* 0xff80000037377808 */ /* 0x004fe40001800000 */
[----:B------:R-:W-:Y:S02]  /*96d0*/  ISETP.GT.AND P3, PT, R70, 0x91, PT ;  /* 0x000000914600780c */ /* 0x000fe40003f64270 */
[----:B------:R-:W-:-:S03]  /*96e0*/  FMNMX.FTZ R54, R119, R54, !PT ;  /* 0x0000003677367209 */ /* 0x000fc60007810000 */
[----:B------:R2:W3:Y:S01]  /*96f0*/  MUFU.TANH R26, R8 ;  /* 0x00000008001a7308 */ /* 0x0004e20000002400 */
[----:B0-----:R-:W-:Y:S02]  /*9700*/  FSEL R32, R32, -INF , P4 ;  /* 0xff80000020207808 */ /* 0x001fe40002000000 */
[----:B------:R-:W-:-:S04]  /*9710*/  FMNMX.FTZ R54, R11, R54, !PT ;  /* 0x000000360b367209 */ /* 0x000fc80007810000 */
[----:B------:R-:W-:Y:S01]  /*9720*/  FMNMX.FTZ R54, R123, R54, !PT ;  /* 0x000000367b367209 */ /* 0x000fe20007810000 */
[----:B------:R-:W0:Y:S01]  /*9730*/  MUFU.TANH R155, R155 ;  /* 0x0000009b009b7308 */ /* 0x000e220000002400 */
[----:B--2---:R-:W-:Y:S02]  /*9740*/  FSEL R8, R24, -INF , P6 ;  /* 0xff80000018087808 */ /* 0x004fe40003000000 */
[----:B-1----:R-:W-:Y:S02]  /*9750*/  FSEL R10, R10, -INF , P2 ;  /* 0xff8000000a0a7808 */ /* 0x002fe40001000000 */
[----:B------:R-:W-:Y:S02]  /*9760*/  FMNMX.FTZ R24, R8, R59, !PT ;  /* 0x0000003b08187209 */ /* 0x000fe40007810000 */
[----:B------:R-:W-:Y:S01]  /*9770*/  ISETP.GT.AND P2, PT, R70, 0x98, PT ;  /* 0x000000984600780c */ /* 0x000fe20003f44270 */
[----:B------:R-:W1:Y:S01]  /*9780*/  MUFU.TANH R36, R36 ;  /* 0x0000002400247308 */ /* 0x000e620000002400 */
[----:B------:R-:W-:-:S02]  /*9790*/  FMNMX.FTZ R59, R153, R24, !PT ;  /* 0x00000018993b7209 */ /* 0x000fc40007810000 */
[----:B---3--:R-:W-:Y:S02]  /*97a0*/  FSEL R26, R26, -INF , P3 ;  /* 0xff8000001a1a7808 */ /* 0x008fe40001800000 */
[----:B------:R-:W-:Y:S02]  /*97b0*/  FMNMX.FTZ R59, R32, R59, !PT ;  /* 0x0000003b203b7209 */ /* 0x000fe40007810000 */
[----:B------:R-:W-:Y:S01]  /*97c0*/  FMNMX.FTZ R56, R61, R54, !PT ;  /* 0x000000363d387209 */ /* 0x000fe20007810000 */
[----:B------:R-:W2:Y:S01]  /*97d0*/  MUFU.TANH R20, R20 ;  /* 0x0000001400147308 */ /* 0x000ea20000002400 */
[----:B0-----:R-:W-:Y:S02]  /*97e0*/  FSEL R155, R155, -INF , P1 ;  /* 0xff8000009b9b7808 */ /* 0x001fe40000800000 */
[----:B------:R-:W-:Y:S02]  /*97f0*/  ISETP.GT.AND P1, PT, R70, 0x99, PT ;  /* 0x000000994600780c */ /* 0x000fe40003f24270 */
[----:B------:R-:W-:-:S02]  /*9800*/  FMNMX.FTZ R59, R26, R59, !PT ;  /* 0x0000003b1a3b7209 */ /* 0x000fc40007810000 */
[----:B------:R-:W-:Y:S01]  /*9810*/  FMNMX.FTZ R56, R25, R56, !PT ;  /* 0x0000003819387209 */ /* 0x000fe20007810000 */
[----:B------:R-:W-:Y:S01]  /*9820*/  MUFU.TANH R30, R30 ;  /* 0x0000001e001e7308 */ /* 0x000fe20000002400 */
[----:B-1----:R-:W-:Y:S02]  /*9830*/  FSEL R24, R36, -INF , P2 ;  /* 0xff80000024187808 */ /* 0x002fe40001000000 */
[----:B------:R-:W-:Y:S02]  /*9840*/  FMNMX.FTZ R56, R65, R56, !PT ;  /* 0x0000003841387209 */ /* 0x000fe40007810000 */
[----:B------:R-:W-:Y:S02]  /*9850*/  FMNMX.FTZ R59, R24, R59, !PT ;  /* 0x0000003b183b7209 */ /* 0x000fe40007810000 */
[----:B------:R-:W-:Y:S01]  /*9860*/  FMNMX.FTZ R56, R63, R56, !PT ;  /* 0x000000383f387209 */ /* 0x000fe20007810000 */
[----:B------:R-:W0:Y:S01]  /*9870*/  MUFU.TANH R31, R31 ;  /* 0x0000001f001f7308 */ /* 0x000e220000002400 */
[----:B--2---:R-:W-:-:S02]  /*9880*/  FSEL R28, R20, -INF , P1 ;  /* 0xff800000141c7808 */ /* 0x004fc40000800000 */
[----:B------:R-:W-:Y:S02]  /*9890*/  FMNMX.FTZ R60, R69, R56, !PT ;  /* 0x00000038453c7209 */ /* 0x000fe40007810000 */
[----:B------:R-:W-:Y:S02]  /*98a0*/  FMNMX.FTZ R36, R28, R59, !PT ;  /* 0x0000003b1c247209 */ /* 0x000fe40007810000 */
[----:B------:R-:W-:Y:S01]  /*98b0*/  FMNMX.FTZ R60, R27, R60, !PT ;  /* 0x0000003c1b3c7209 */ /* 0x000fe20007810000 */
[----:B------:R-:W-:Y:S02]  /*98c0*/  MUFU.TANH R34, R34 ;  /* 0x0000002200227308 */ /* 0x000fe40000002400 */
[----:B------:R-:W1:Y:S01]  /*98d0*/  SHFL.BFLY PT, R59, R36, 0x2, 0x1f ;  /* 0x0c401f00243b7f89 */ /* 0x000e6200000e0000 */
[----:B------:R-:W-:-:S04]  /*98e0*/  FMNMX.FTZ R60, R43, R60, !PT ;  /* 0x0000003c2b3c7209 */ /* 0x000fc80007810000 */
[----:B------:R-:W-:Y:S01]  /*98f0*/  FMNMX.FTZ R60, R45, R60, !PT ;  /* 0x0000003c2d3c7209 */ /* 0x000fe20007810000 */
[----:B------:R-:W2:Y:S01]  /*9900*/  MUFU.TANH R35, R35 ;  /* 0x0000002300237308 */ /* 0x000ea20000002400 */
[----:B0-----:R-:W-:Y:S02]  /*9910*/  FSEL R31, R31, -INF , P5 ;  /* 0xff8000001f1f7808 */ /* 0x001fe40002800000 */
[----:B------:R-:W-:-:S04]  /*9920*/  FMNMX.FTZ R60, R29, R60, !PT ;  /* 0x0000003c1d3c7209 */ /* 0x000fc80007810000 */
[----:B------:R-:W-:-:S04]  /*9930*/  FMNMX.FTZ R60, R33, R60, !PT ;  /* 0x0000003c213c7209 */ /* 0x000fc80007810000 */
[----:B------:R-:W-:-:S04]  /*9940*/  FMNMX.FTZ R60, R147, R60, !PT ;  /* 0x0000003c933c7209 */ /* 0x000fc80007810000 */
[----:B------:R-:W-:Y:S02]  /*9950*/  FMNMX.FTZ R60, R37, R60, !PT ;  /* 0x0000003c253c7209 */ /* 0x000fe40007810000 */
[----:B--2---:R-:W-:Y:S02]  /*9960*/  FSEL R35, R35, -INF , P3 ;  /* 0xff80000023237808 */ /* 0x004fe40001800000 */
[----:B-1----:R-:W-:Y:S01]  /*9970*/  FMNMX.FTZ R40, R36, R59, !PT ;  /* 0x0000003b24287209 */ /* 0x002fe20007810000 */
[C---:B------:R-:W-:Y:S01]  /*9980*/  FMUL.FTZ R36, R2.reuse, R38 ;  /* 0x0000002602247220 */ /* 0x040fe20000410000 */
[----:B------:R-:W-:-:S03]  /*9990*/  FMUL.FTZ R38, R2, R39 ;  /* 0x0000002702267220 */ /* 0x000fc60000410000 */
[----:B------:R-:W0:Y:S02]  /*99a0*/  SHFL.BFLY PT, R59, R40, 0x1, 0x1f ;  /* 0x0c201f00283b7f89 */ /* 0x000e2400000e0000 */
[----:B------:R-:W1:Y:S08]  /*99b0*/  MUFU.TANH R36, R36 ;  /* 0x0000002400247308 */ /* 0x000e700000002400 */
[----:B------:R-:W2:Y:S01]  /*99c0*/  MUFU.TANH R38, R38 ;  /* 0x0000002600267308 */ /* 0x000ea20000002400 */
[----:B0-----:R-:W-:-:S04]  /*99d0*/  FMNMX.FTZ R59, R40, R59, !PT ;  /* 0x0000003b283b7209 */ /* 0x001fc80007810000 */
[C---:B------:R-:W-:Y:S01]  /*99e0*/  FSETP.NEU.FTZ.AND P0, PT, R59.reuse, -INF , PT ;  /* 0xff8000003b00780b */ /* 0x040fe20003f1d000 */
[----:B------:R-:W-:-:S05]  /*99f0*/  FFMA.FTZ R20, R59, R58, -8 ;  /* 0xc10000003b147423 */ /* 0x000fca000001003a */
[----:B------:R-:W-:Y:S02]  /*9a00*/  FSEL R20, R20, RZ, P0 ;  /* 0x000000ff14147208 */ /* 0x000fe40000000000 */
[----:B------:R-:W-:-:S03]  /*9a10*/  ISETP.NE.AND P0, PT, R106, RZ, PT ;  /* 0x000000ff6a00720c */ /* 0x000fc60003f05270 */
[-CC-:B------:R-:W-:Y:S01]  /*9a20*/  FFMA.FTZ R39, R51, R58.reuse, -R20.reuse ;  /* 0x0000003a33277223 */ /* 0x180fe20000010814 */
[----:B------:R-:W-:-:S01]  /*9a30*/  FFMA.FTZ R51, R107, R58, -R20 ;  /* 0x0000003a6b337223 */ /* 0x000fc20000010814 */
[----:B------:R-:W-:Y:S01]  /*9a40*/  FMNMX.FTZ R107, R55, R60, !PT ;  /* 0x0000003c376b7209 */ /* 0x000fe20007810000 */
[----:B------:R-:W-:-:S01]  /*9a50*/  FFMA.FTZ R109, R109, R58, -R20 ;  /* 0x0000003a6d6d7223 */ /* 0x000fc20000010814 */
[-CC-:B------:R-:W-:Y:S01]  /*9a60*/  FFMA.FTZ R42, R91, R58.reuse, -R20.reuse ;  /* 0x0000003a5b2a7223 */ /* 0x180fe20000010814 */
[----:B------:R-:W-:-:S01]  /*9a70*/  FFMA.FTZ R91, R111, R58, -R20 ;  /* 0x0000003a6f5b7223 */ /* 0x000fc20000010814 */
[----:B------:R-:W-:Y:S01]  /*9a80*/  FMNMX.FTZ R60, R10, R107, !PT ;  /* 0x0000006b0a3c7209 */ /* 0x000fe20007810000 */
[----:B------:R0:W-:Y:S01]  /*9a90*/  MUFU.EX2 R48, R109 ;  /* 0x0000006d00307308 */ /* 0x0001e20000000800 */
[----:B------:R-:W-:Y:S01]  /*9aa0*/  FSEL R107, R30, -INF , P6 ;  /* 0xff8000001e6b7808 */ /* 0x000fe20003000000 */
[--C-:B------:R-:W-:Y:S01]  /*9ab0*/  FFMA.FTZ R113, R113, R58, -R20.reuse ;  /* 0x0000003a71717223 */ /* 0x100fe20000010814 */
[----:B------:R-:W-:Y:S01]  /*9ac0*/  FMNMX.FTZ R60, R155, R60, !PT ;  /* 0x0000003c9b3c7209 */ /* 0x000fe20007810000 */
[-CC-:B------:R-:W-:Y:S01]  /*9ad0*/  FFMA.FTZ R121, R121, R58.reuse, -R20.reuse ;  /* 0x0000003a79797223 */ /* 0x180fe20000010814 */
[----:B-1----:R-:W-:Y:S01]  /*9ae0*/  FSEL R111, R36, -INF , P2 ;  /* 0xff800000246f7808 */ /* 0x002fe20001000000 */
[--C-:B------:R-:W-:Y:S01]  /*9af0*/  FFMA.FTZ R44, R99, R58, -R20.reuse ;  /* 0x0000003a632c7223 */ /* 0x100fe20000010814 */
[----:B------:R-:W-:Y:S01]  /*9b00*/  FMNMX.FTZ R60, R107, R60, !PT ;  /* 0x0000003c6b3c7209 */ /* 0x000fe20007810000 */
[----:B------:R2:W-:Y:S01]  /*9b10*/  MUFU.EX2 R50, R113 ;  /* 0x0000007100327308 */ /* 0x0005e20000000800 */
[----:B0-----:R-:W-:Y:S01]  /*9b20*/  FSEL R109, R34, -INF , P4 ;  /* 0xff800000226d7808 */ /* 0x001fe20002000000 */
[--C-:B------:R-:W-:Y:S01]  /*9b30*/  FFMA.FTZ R99, R127, R58, -R20.reuse ;  /* 0x0000003a7f637223 */ /* 0x100fe20000010814 */
[----:B------:R-:W-:Y:S01]  /*9b40*/  FMNMX.FTZ R60, R31, R60, !PT ;  /* 0x0000003c1f3c7209 */ /* 0x000fe20007810000 */
[-CC-:B------:R-:W-:Y:S01]  /*9b50*/  FFMA.FTZ R103, R103, R58.reuse, -R20.reuse ;  /* 0x0000003a67677223 */ /* 0x180fe20000010814 */
[----:B------:R-:W-:-:S01]  /*9b60*/  FFMA.FTZ R117, R117, R58, -R20 ;  /* 0x0000003a75757223 */ /* 0x000fc20000010814 */
[--C-:B------:R-:W-:Y:S01]  /*9b70*/  FFMA.FTZ R125, R125, R58, -R20.reuse ;  /* 0x0000003a7d7d7223 */ /* 0x100fe20000010814 */
[----:B------:R-:W-:Y:S01]  /*9b80*/  FMNMX.FTZ R60, R109, R60, !PT ;  /* 0x0000003c6d3c7209 */ /* 0x000fe20007810000 */
[----:B------:R0:W-:Y:S01]  /*9b90*/  MUFU.EX2 R54, R121 ;  /* 0x0000007900367308 */ /* 0x0001e20000000800 */
[----:B--2---:R-:W-:Y:S01]  /*9ba0*/  FSEL R113, R38, -INF , P1 ;  /* 0xff80000026717808 */ /* 0x004fe20000800000 */
[--C-:B------:R-:W-:Y:S01]  /*9bb0*/  FFMA.FTZ R40, R47, R58, -R20.reuse ;  /* 0x0000003a2f287223 */ /* 0x100fe20000010814 */
[----:B------:R-:W-:Y:S01]  /*9bc0*/  FMNMX.FTZ R60, R35, R60, !PT ;  /* 0x0000003c233c7209 */ /* 0x000fe20007810000 */
[-CC-:B------:R-:W-:Y:S01]  /*9bd0*/  FFMA.FTZ R47, R95, R58.reuse, -R20.reuse ;  /* 0x0000003a5f2f7223 */ /* 0x180fe20000010814 */
[----:B------:R-:W-:-:S01]  /*9be0*/  FFMA.FTZ R95, R115, R58, -R20 ;  /* 0x0000003a735f7223 */ /* 0x000fc20000010814 */
[--C-:B------:R-:W-:Y:S01]  /*9bf0*/  FFMA.FTZ R62, R129, R58, -R20.reuse ;  /* 0x0000003a813e7223 */ /* 0x100fe20000010814 */
[----:B------:R-:W-:Y:S01]  /*9c00*/  FMNMX.FTZ R60, R111, R60, !PT ;  /* 0x0000003c6f3c7209 */ /* 0x000fe20007810000 */
[----:B------:R1:W-:Y:S01]  /*9c10*/  MUFU.EX2 R46, R103 ;  /* 0x00000067002e7308 */ /* 0x0003e20000000800 */
[----:B------:R-:W-:-:S01]  /*9c20*/  FFMA.FTZ R3, R3, R58, -R20 ;  /* 0x0000003a03037223 */ /* 0x000fc20000010814 */
[--C-:B------:R-:W-:Y:S01]  /*9c30*/  FFMA.FTZ R12, R12, R58, -R20.reuse ;  /* 0x0000003a0c0c7223 */ /* 0x100fe20000010814 */
[----:B------:R-:W-:Y:S01]  /*9c40*/  FMNMX.FTZ R60, R113, R60, !PT ;  /* 0x0000003c713c7209 */ /* 0x000fe20007810000 */
[-CC-:B------:R-:W-:Y:S01]  /*9c50*/  FFMA.FTZ R15, R15, R58.reuse, -R20.reuse ;  /* 0x0000003a0f0f7223 */ /* 0x180fe20000010814 */
[----:B------:R-:W-:-:S01]  /*9c60*/  FFMA.FTZ R85, R85, R58, -R20 ;  /* 0x0000003a55557223 */ /* 0x000fc20000010814 */
[-CC-:B------:R-:W-:Y:S01]  /*9c70*/  FFMA.FTZ R57, R57, R58.reuse, -R20.reuse ;  /* 0x0000003a39397223 */ /* 0x180fe20000010814 */
[----:B------:R-:W-:-:S01]  /*9c80*/  FFMA.FTZ R64, R133, R58, -R20 ;  /* 0x0000003a85407223 */ /* 0x000fc20000010814 */
[----:B0-----:R-:W0:Y:S01]  /*9c90*/  SHFL.BFLY PT, R121, R60, 0x2, 0x1f ;  /* 0x0c401f003c797f89 */ /* 0x001e2200000e0000 */
[----:B------:R2:W-:Y:S01]  /*9ca0*/  MUFU.EX2 R52, R117 ;  /* 0x0000007500347308 */ /* 0x0005e20000000800 */
[----:B-1----:R-:W-:-:S01]  /*9cb0*/  FFMA.FTZ R103, R131, R58, -R20 ;  /* 0x0000003a83677223 */ /* 0x002fc20000010814 */
[-CC-:B------:R-:W-:Y:S01]  /*9cc0*/  FFMA.FTZ R67, R67, R58.reuse, -R20.reuse ;  /* 0x0000003a43437223 */ /* 0x180fe20000010814 */
[----:B------:R-:W-:-:S01]  /*9cd0*/  FFMA.FTZ R30, R135, R58, -R20 ;  /* 0x0000003a871e7223 */ /* 0x000fc20000010814 */
[-CC-:B------:R-:W-:Y:S01]  /*9ce0*/  FFMA.FTZ R41, R41, R58.reuse, -R20.reuse ;  /* 0x0000003a29297223 */ /* 0x180fe20000010814 */
[----:B------:R-:W-:-:S01]  /*9cf0*/  FFMA.FTZ R34, R137, R58, -R20 ;  /* 0x0000003a89227223 */ /* 0x000fc20000010814 */
[-CC-:B------:R-:W-:Y:S01]  /*9d00*/  FFMA.FTZ R115, R139, R58.reuse, -R20.reuse ;  /* 0x0000003a8b737223 */ /* 0x180fe20000010814 */
[----:B------:R-:W-:-:S01]  /*9d10*/  FFMA.FTZ R36, R141, R58, -R20 ;  /* 0x0000003a8d247223 */ /* 0x000fc20000010814 */
[----:B------:R1:W-:Y:S01]  /*9d20*/  MUFU.EX2 R56, R125 ;  /* 0x0000007d00387308 */ /* 0x0003e20000000800 */
[----:B--2---:R-:W-:-:S01]  /*9d30*/  FFMA.FTZ R117, R143, R58, -R20 ;  /* 0x0000003a8f757223 */ /* 0x004fc20000010814 */
[-CC-:B------:R-:W-:Y:S01]  /*9d40*/  FFMA.FTZ R38, R145, R58.reuse, -R20.reuse ;  /* 0x0000003a91267223 */ /* 0x180fe20000010814 */
[----:B------:R-:W-:-:S01]  /*9d50*/  FFMA.FTZ R53, R53, R58, -R20 ;  /* 0x0000003a35357223 */ /* 0x000fc20000010814 */
[-CC-:B------:R-:W-:Y:S01]  /*9d60*/  FFMA.FTZ R66, R151, R58.reuse, -R20.reuse ;  /* 0x0000003a97427223 */ /* 0x180fe20000010814 */
[----:B------:R-:W-:-:S01]  /*9d70*/  FFMA.FTZ R8, R8, R58, -R20 ;  /* 0x0000003a08087223 */ /* 0x000fc20000010814 */
[-CC-:B------:R-:W-:Y:S01]  /*9d80*/  FFMA.FTZ R32, R32, R58.reuse, -R20.reuse ;  /* 0x0000003a20207223 */ /* 0x180fe20000010814 */
[----:B------:R-:W-:-:S01]  /*9d90*/  FFMA.FTZ R26, R26, R58, -R20 ;  /* 0x0000003a1a1a7223 */ /* 0x000fc20000010814 */
[-CC-:B------:R-:W-:Y:S01]  /*9da0*/  FFMA.FTZ R24, R24, R58.reuse, -R20.reuse ;  /* 0x0000003a18187223 */ /* 0x180fe20000010814 */
[----:B-1----:R-:W-:-:S01]  /*9db0*/  FFMA.FTZ R125, R153, R58, -R20 ;  /* 0x0000003a997d7223 */ /* 0x002fc20000010814 */
[----:B------:R-:W-:Y:S01]  /*9dc0*/  FFMA.FTZ R129, R28, R58, -R20 ;  /* 0x0000003a1c817223 */ /* 0x000fe20000010814 */
[----:B------:R-:W-:Y:S01]  /*9dd0*/  MUFU.EX2 R3, R3 ;  /* 0x0000000300037308 */ /* 0x000fe20000000800 */
[----:B------:R-:W-:-:S02]  /*9de0*/  ISETP.NE.AND P2, PT, R102, RZ, PT ;  /* 0x000000ff6600720c */ /* 0x000fc40003f45270 */
[----:B0-----:R-:W-:Y:S01]  /*9df0*/  FMNMX.FTZ R68, R60, R121, !PT ;  /* 0x000000793c447209 */ /* 0x001fe20007810000 */
[----:B------:R-:W-:-:S04]  /*9e00*/  FFMA.FTZ R121, R149, R58, -R20 ;  /* 0x0000003a95797223 */ /* 0x000fc80000010814 */
[----:B------:R-:W0:Y:S01]  /*9e10*/  MUFU.EX2 R12, R12 ;  /* 0x0000000c000c7308 */ /* 0x000e220000000800 */
[----:B------:R-:W1:Y:S05]  /*9e20*/  SHFL.BFLY PT, R127, R68, 0x1, 0x1f ;  /* 0x0c201f00447f7f89 */ /* 0x000e6a00000e0000 */
[----:B------:R-:W-:Y:S02]  /*9e30*/  @!P2 VIADD R0, R0, 0x13240 ;  /* 0x000132400000a836 */ /* 0x000fe40000000000 */
[----:B------:R-:W-:Y:S08]  /*9e40*/  MUFU.EX2 R15, R15 ;  /* 0x0000000f000f7308 */ /* 0x000ff00000000800 */
[----:B------:R-:W2:Y:S01]  /*9e50*/  MUFU.EX2 R40, R40 ;  /* 0x0000002800287308 */ /* 0x000ea20000000800 */
[----:B0-----:R-:W-:-:S07]  /*9e60*/  FADD.FTZ R86, R3, R12 ;  /* 0x0000000c03567221 */ /* 0x001fce0000010000 */
[----:B------:R-:W0:Y:S01]  /*9e70*/  MUFU.EX2 R39, R39 ;  /* 0x0000002700277308 */ /* 0x000e220000000800 */
[----:B-1----:R-:W-:-:S04]  /*9e80*/  FMNMX.FTZ R60, R68, R127, !PT ;  /* 0x0000007f443c7209 */ /* 0x002fc80007810000 */
[C---:B------:R-:W-:Y:S01]  /*9e90*/  FSETP.NEU.FTZ.AND P1, PT, R60.reuse, -INF , PT ;  /* 0xff8000003c00780b */ /* 0x040fe20003f3d000 */
[----:B------:R-:W-:-:S02]  /*9ea0*/  FFMA.FTZ R68, R60, R58, -8 ;  /* 0xc10000003c447423 */ /* 0x000fc4000001003a */
[----:B------:R1:W-:Y:S01]  /*9eb0*/  MUFU.EX2 R127, R26 ;  /* 0x0000001a007f7308 */ /* 0x0003e20000000800 */
[----:B--2---:R-:W-:Y:S02]  /*9ec0*/  F2FP.SATFINITE.E4M3.F32.PACK_AB_MERGE_C R152, R40, R15, RZ ;  /* 0x0000000f2898723e */ /* 0x004fe400048070ff */
[----:B------:R-:W-:Y:S02]  /*9ed0*/  FSEL R20, R68, RZ, P1 ;  /* 0x000000ff44147208 */ /* 0x000fe40000800000 */
[----:B------:R-:W-:Y:S02]  /*9ee0*/  F2FP.SATFINITE.E4M3.F32.PACK_AB_MERGE_C R152, R12, R3, R152 ;  /* 0x000000030c98723e */ /* 0x000fe40004807098 */
[----:B------:R-:W-:Y:S01]  /*9ef0*/  ISETP.GE.AND P1, PT, R105, 0xa1, PT ;  /* 0x000000a16900780c */ /* 0x000fe20003f26270 */
[----:B------:R-:W-:-:S01]  /*9f00*/  FFMA.FTZ R13, R13, R58, -R20 ;  /* 0x0000003a0d0d7223 */ /* 0x000fc20000010814 */
[-CC-:B------:R-:W-:Y:S01]  /*9f10*/  FFMA.FTZ R14, R14, R58.reuse, -R20.reuse ;  /* 0x0000003a0e0e7223 */ /* 0x180fe20000010814 */
[----:B------:R-:W-:-:S01]  /*9f20*/  FFMA.FTZ R9, R9, R58, -R20 ;  /* 0x0000003a09097223 */ /* 0x000fc20000010814 */
[-CC-:B------:R-:W-:Y:S01]  /*9f30*/  FFMA.FTZ R28, R89, R58.reuse, -R20.reuse ;  /* 0x0000003a591c7223 */ /* 0x180fe20000010814 */
[----:B-1----:R-:W-:-:S01]  /*9f40*/  FFMA.FTZ R26, R49, R58, -R20 ;  /* 0x0000003a311a7223 */ /* 0x002fc20000010814 */
[-CC-:B------:R-:W-:Y:S01]  /*9f50*/  FFMA.FTZ R49, R93, R58.reuse, -R20.reuse ;  /* 0x0000003a5d317223 */ /* 0x180fe20000010814 */
        /* <DEDUP_REMOVED lines=12> */
[-C--:B------:R-:W-:Y:S01]  /*a020*/  FFMA.FTZ R63, R27, R58.reuse, -R20 ;  /* 0x0000003a1b3f7223 */ /* 0x080fe20000010814 */
[----:B------:R-:W-:Y:S01]  /*a030*/  @!P2 PRMT R27, RZ, 0x654, R0 ;  /* 0x00000654ff1ba816 */ /* 0x000fe20000000000 */
[----:B0-----:R-:W-:Y:S01]  /*a040*/  FADD.FTZ R65, R39, R86 ;  /* 0x0000005627417221 */ /* 0x001fe20000010000 */
[----:B------:R-:W-:-:S01]  /*a050*/  FFMA.FTZ R72, R73, R58, -R20 ;  /* 0x0000003a49487223 */ /* 0x000fc20000010814 */
[----:B------:R-:W0:Y:S01]  /*a060*/  MUFU.EX2 R9, R9 ;  /* 0x0000000900097308 */ /* 0x000e220000000800 */
        /* <DEDUP_REMOVED lines=8> */
[----:B-1----:R-:W-:-:S01]  /*a0f0*/  FADD.FTZ R88, R13, R14 ;  /* 0x0000000e0d587221 */ /* 0x002fc20000010000 */
[-CC-:B--2---:R-:W-:Y:S01]  /*a100*/  FFMA.FTZ R27, R43, R58.reuse, -R20.reuse ;  /* 0x0000003a2b1b7223 */ /* 0x184fe20000010814 */
        /* <DEDUP_REMOVED lines=14> */
[----:B---3--:R-:W-:-:S01]  /*a1f0*/  FADD.FTZ R69, R28, R69 ;  /* 0x000000451c457221 */ /* 0x008fc20000010000 */
[----:B------:R-:W-:-:S04]  /*a200*/  F2FP.SATFINITE.E4M3.F32.PACK_AB_MERGE_C R9, R28, R9, RZ ;  /* 0x000000091c09723e */ /* 0x000fc800048070ff */
[----:B------:R-:W-:Y:S02]  /*a210*/  F2FP.SATFINITE.E4M3.F32.PACK_AB_MERGE_C R153, R14, R13, R9 ;  /* 0x0000000d0e99723e */ /* 0x000fe40004807009 */
        /* <DEDUP_REMOVED lines=11> */
[-CC-:B------:R-:W-:Y:S01]  /*a2d0*/  FFMA.FTZ R43, R37, R58.reuse, -R20.reuse ;  /* 0x0000003a252b7223 */ /* 0x180fe20000010814 */
[----:B------:R-:W-:-:S05]  /*a2e0*/  FFMA.FTZ R37, R10, R58, -R20 ;  /* 0x0000003a0a257223 */ /* 0x000fca0000010814 */
[----:B------:R-:W0:Y:S01]  /*a2f0*/  MUFU.EX2 R70, R70 ;  /* 0x0000004600467308 */ /* 0x000e220000000800 */
[----:B--2---:R-:W-:-:S04]  /*a300*/  F2FP.SATFINITE.E4M3.F32.PACK_AB_MERGE_C R154, R47, R44, RZ ;  /* 0x0000002c2f9a723e */ /* 0x004fc800048070ff */
[----:B------:R-:W-:-:S03]  /*a310*/  F2FP.SATFINITE.E4M3.F32.PACK_AB_MERGE_C R154, R42, R39, R154 ;  /* 0x000000272a9a723e */ /* 0x000fc6000480709a */
[----:B------:R-:W-:Y:S01]  /*a320*/  MUFU.EX2 R51, R51 ;  /* 0x0000003300337308 */ /* 0x000fe20000000800 */
[----:B-1----:R-:W-:-:S01]  /*a330*/  FADD.FTZ R65, R89, R90 ;  /* 0x0000005a59417221 */ /* 0x002fc20000010000 */
[----:B------:R-:W-:-:S06]  /*a340*/  F2FP.SATFINITE.E4M3.F32.PACK_AB_MERGE_C R68, R89, R68, RZ ;  /* 0x000000445944723e */ /* 0x000fcc00048070ff */
[----:B------:R-:W1:Y:S01]  /*a350*/  MUFU.EX2 R71, R71 ;  /* 0x0000004700477308 */ /* 0x000e620000000800 */
[----:B0-----:R-:W-:-:S07]  /*a360*/  FADD.FTZ R90, R70, R65 ;  /* 0x00000041465a7221 */ /* 0x001fce0000010000 */
[----:B------:R-:W0:Y:S08]  /*a370*/  MUFU.EX2 R72, R72 ;  /* 0x0000004800487308 */ /* 0x000e300000000800 */
[----:B------:R2:W-:Y:S01]  /*a380*/  MUFU.EX2 R0, R63 ;  /* 0x0000003f00007308 */ /* 0x0005e20000000800 */
[----:B-1----:R-:W-:-:S07]  /*a390*/  FADD.FTZ R65, R71, R90 ;  /* 0x0000005a47417221 */ /* 0x002fce0000010000 */
[----:B------:R-:W1:Y:S01]  /*a3a0*/  MUFU.EX2 R91, R91 ;  /* 0x0000005b005b7308 */ /* 0x000e620000000800 */
[----:B--2---:R-:W-:-:S01]  /*a3b0*/  FFMA.FTZ R63, R33, R58, -R20 ;  /* 0x0000003a213f7223 */ /* 0x004fc20000010814 */
[----:B------:R-:W-:-:S04]  /*a3c0*/  FADD.FTZ R33, R47, R88 ;  /* 0x000000582f217221 */ /* 0x000fc80000010000 */
[----:B------:R-:W-:Y:S02]  /*a3d0*/  FADD.FTZ R88, R46, R33 ;  /* 0x000000212e587221 */ /* 0x000fe40000010000 */
[----:B------:R-:W2:Y:S02]  /*a3e0*/  MUFU.EX2 R75, R75 ;  /* 0x0000004b004b7308 */ /* 0x000ea40000000800 */
[----:B------:R-:W-:-:S01]  /*a3f0*/  FADD.FTZ R33, R51, R88 ;  /* 0x0000005833217221 */ /* 0x000fc20000010000 */
[----:B0-----:R-:W-:-:S03]  /*a400*/  FADD.FTZ R88, R72, R65 ;  /* 0x0000004148587221 */ /* 0x001fc60000010000 */
[----:B------:R-:W-:Y:S01]  /*a410*/  FADD.FTZ R10, R48, R33 ;  /* 0x00000021300a7221 */ /* 0x000fe20000010000 */
[----:B------:R-:W-:-:S01]  /*a420*/  FFMA.FTZ R33, R31, R58, -R20 ;  /* 0x0000003a1f217223 */ /* 0x000fc20000010814 */
[----:B------:R-:W0:Y:S01]  /*a430*/  MUFU.EX2 R73, R73 ;  /* 0x0000004900497308 */ /* 0x000e220000000800 */
[----:B------:R-:W-:-:S01]  /*a440*/  FFMA.FTZ R20, R113, R58, -R20 ;  /* 0x0000003a71147223 */ /* 0x000fc20000010814 */
[----:B-1----:R-:W-:-:S04]  /*a450*/  F2FP.SATFINITE.E4M3.F32.PACK_AB_MERGE_C R148, R91, R48, RZ ;  /* 0x000000305b94723e */ /* 0x002fc800048070ff */
[----:B------:R-:W-:Y:S02]  /*a460*/  F2FP.SATFINITE.E4M3.F32.PACK_AB_MERGE_C R148, R51, R46, R148 ;  /* 0x0000002e3394723e */ /* 0x000fe40004807094 */
[----:B------:R-:W-:Y:S01]  /*a470*/  MUFU.EX2 R95, R95 ;  /* 0x0000005f005f7308 */ /* 0x000fe20000000800 */
[----:B--2---:R-:W-:-:S01]  /*a480*/  FADD.FTZ R88, R75, R88 ;  /* 0x000000584b587221 */ /* 0x004fc20000010000 */
[----:B------:R-:W-:-:S04]  /*a490*/  F2FP.SATFINITE.E4M3.F32.PACK_AB_MERGE_C R72, R75, R72, RZ ;  /* 0x000000484b48723e */ /* 0x000fc800048070ff */
[----:B------:R-:W-:Y:S02]  /*a4a0*/  F2FP.SATFINITE.E4M3.F32.PACK_AB_MERGE_C R149, R71, R70, R72 ;  /* 0x000000464795723e */ /* 0x000fe40004807048 */
[----:B------:R-:W1:Y:S01]  /*a4b0*/  MUFU.EX2 R74, R74 ;  /* 0x0000004a004a7308 */ /* 0x000e620000000800 */
[----:B0-----:R-:W-:-:S07]  /*a4c0*/  FADD.FTZ R31, R73, R88 ;  /* 0x00000058491f7221 */ /* 0x001fce0000010000 */
[----:B------:R-:W-:Y:S08]  /*a4d0*/  MUFU.EX2 R77, R77 ;  /* 0x0000004d004d7308 */ /* 0x000ff00000000800 */
[----:B------:R-:W0:Y:S01]  /*a4e0*/  MUFU.EX2 R85, R85 ;  /* 0x0000005500557308 */ /* 0x000e220000000800 */
[----:B-1----:R-:W-:-:S07]  /*a4f0*/  FADD.FTZ R88, R74, R31 ;  /* 0x0000001f4a587221 */ /* 0x002fce0000010000 */
[----:B------:R1:W-:Y:S08]  /*a500*/  MUFU.EX2 R29, R45 ;  /* 0x0000002d001d7308 */ /* 0x0003f00000000800 */
[----:B------:R-:W2:Y:S01]  /*a510*/  MUFU.EX2 R78, R78 ;  /* 0x0000004e004e7308 */ /* 0x000ea20000000800 */
[----:B-1----:R-:W-:-:S01]  /*a520*/  FADD.FTZ R45, R91, R10 ;  /* 0x0000000a5b2d7221 */ /* 0x002fc20000010000 */
[----:B0-----:R-:W-:-:S03]  /*a530*/  F2FP.SATFINITE.E4M3.F32.PACK_AB_MERGE_C R150, R85, R52, RZ ;  /* 0x000000345596723e */ /* 0x001fc600048070ff */
[----:B------:R-:W-:Y:S01]  /*a540*/  FADD.FTZ R90, R50, R45 ;  /* 0x0000002d325a7221 */ /* 0x000fe20000010000 */
[C---:B------:R-:W-:Y:S02]  /*a550*/  F2FP.SATFINITE.E4M3.F32.PACK_AB_MERGE_C R150, R95.reuse, R50, R150 ;  /* 0x000000325f96723e */ /* 0x040fe40004807096 */
[----:B------:R-:W0:Y:S01]  /*a560*/  MUFU.EX2 R76, R76 ;  /* 0x0000004c004c7308 */ /* 0x000e220000000800 */
[----:B------:R-:W-:-:S04]  /*a570*/  FADD.FTZ R45, R95, R90 ;  /* 0x0000005a5f2d7221 */ /* 0x000fc80000010000 */
[----:B------:R-:W-:Y:S01]  /*a580*/  FADD.FTZ R90, R52, R45 ;  /* 0x0000002d345a7221 */ /* 0x000fe20000010000 */
[----:B------:R-:W-:-:S02]  /*a590*/  FADD.FTZ R45, R77, R88 ;  /* 0x000000584d2d7221 */ /* 0x000fc40000010000 */
[----:B------:R-:W1:Y:S01]  /*a5a0*/  MUFU.EX2 R57, R57 ;  /* 0x0000003900397308 */ /* 0x000e620000000800 */
[----:B------:R-:W-:-:S01]  /*a5b0*/  FADD.FTZ R15, R85, R90 ;  /* 0x0000005a550f7221 */ /* 0x000fc20000010000 */
[C---:B--2---:R-:W-:Y:S01]  /*a5c0*/  FADD.FTZ R45, R78.reuse, R45 ;  /* 0x0000002d4e2d7221 */ /* 0x044fe20000010000 */
[----:B------:R-:W-:Y:S02]  /*a5d0*/  F2FP.SATFINITE.E4M3.F32.PACK_AB_MERGE_C R77, R78, R77, RZ ;  /* 0x0000004d4e4d723e */ /* 0x000fe400048070ff */
[----:B------:R-:W-:Y:S02]  /*a5e0*/  FADD.FTZ R40, R54, R15 ;  /* 0x0000000f36287221 */ /* 0x000fe40000010000 */
[----:B------:R-:W-:Y:S01]  /*a5f0*/  F2FP.SATFINITE.E4M3.F32.PACK_AB_MERGE_C R151, R74, R73, R77 ;  /* 0x000000494a97723e */ /* 0x000fe2000480704d */
        /* <DEDUP_REMOVED lines=10> */
[C---:B-1----:R-:W-:Y:S01]  /*a6a0*/  F2FP.SATFINITE.E4M3.F32.PACK_AB_MERGE_C R136, R99.reuse, R56, RZ ;  /* 0x000000386388723e */ /* 0x042fe200048070ff */
[----:B------:R-:W-:-:S03]  /*a6b0*/  FADD.FTZ R99, R99, R40 ;  /* 0x0000002863637221 */ /* 0x000fc60000010000 */
[----:B------:R-:W-:-:S03]  /*a6c0*/  F2FP.SATFINITE.E4M3.F32.PACK_AB_MERGE_C R136, R57, R54, R136 ;  /* 0x000000363988723e */ /* 0x000fc60004807088 */
        /* <DEDUP_REMOVED lines=17> */
[C---:B0-----:R-:W-:Y:S01]  /*a7e0*/  F2FP.SATFINITE.E4M3.F32.PACK_AB_MERGE_C R138, R67.reuse, R64, RZ ;  /* 0x00000040438a723e */ /* 0x041fe200048070ff */
[----:B------:R-:W-:-:S03]  /*a7f0*/  FADD.FTZ R67, R67, R44 ;  /* 0x0000002c43437221 */ /* 0x000fc60000010000 */
[----:B------:R-:W-:-:S03]  /*a800*/  F2FP.SATFINITE.E4M3.F32.PACK_AB_MERGE_C R138, R103, R62, R138 ;  /* 0x0000003e678a723e */ /* 0x000fc6000480708a */
        /* <DEDUP_REMOVED lines=13> */
[----:B------:R-:W-:-:S06]  /*a8e0*/  FADD.FTZ R3, R29, R42 ;  /* 0x0000002a1d037221 */ /* 0x000fcc0000010000 */
[----:B------:R-:W-:Y:S01]  /*a8f0*/  MUFU.EX2 R38, R38 ;  /* 0x0000002600267308 */ /* 0x000fe20000000800 */
[C---:B0-----:R-:W-:Y:S01]  /*a900*/  F2FP.SATFINITE.E4M3.F32.PACK_AB_MERGE_C R140, R115.reuse, R34, RZ ;  /* 0x00000022738c723e */ /* 0x041fe200048070ff */
[----:B------:R-:W-:-:S03]  /*a910*/  FADD.FTZ R115, R115, R44 ;  /* 0x0000002c73737221 */ /* 0x000fc60000010000 */
[----:B------:R-:W-:-:S03]  /*a920*/  F2FP.SATFINITE.E4M3.F32.PACK_AB_MERGE_C R140, R41, R30, R140 ;  /* 0x0000001e298c723e */ /* 0x000fc6000480708c */
[----:B------:R-:W0:Y:S01]  /*a930*/  MUFU.EX2 R53, R53 ;  /* 0x0000003500357308 */ /* 0x000e220000000800 */
[----:B-1----:R-:W-:-:S01]  /*a940*/  FADD.FTZ R3, R86, R3 ;  /* 0x0000000356037221 */ /* 0x002fc20000010000 */
[----:B------:R-:W-:-:S04]  /*a950*/  F2FP.SATFINITE.E4M3.F32.PACK_AB_MERGE_C R29, R86, R29, RZ ;  /* 0x0000001d561d723e */ /* 0x000fc800048070ff */
[----:B------:R-:W-:Y:S02]  /*a960*/  F2FP.SATFINITE.E4M3.F32.PACK_AB_MERGE_C R141, R27, R0, R29 ;  /* 0x000000001b8d723e */ /* 0x000fe4000480701d */
        /* <DEDUP_REMOVED lines=11> */
[----:B------:R0:W3:Y:S01]  /*aa20*/  MUFU.EX2 R28, R55 ;  /* 0x00000037001c7308 */ /* 0x0000e20000000800 */
[----:B-1----:R-:W-:-:S01]  /*aa30*/  FADD.FTZ R30, R31, R30 ;  /* 0x0000001e1f1e7221 */ /* 0x002fc20000010000 */
[----:B------:R-:W-:-:S06]  /*aa40*/  FADD.FTZ R53, R53, R38 ;  /* 0x0000002635357221 */ /* 0x000fcc0000010000 */
[----:B------:R-:W-:Y:S01]  /*aa50*/  MUFU.EX2 R66, R66 ;  /* 0x0000004200427308 */ /* 0x000fe20000000800 */
[----:B--2---:R-:W-:-:S01]  /*aa60*/  FADD.FTZ R3, R43, R30 ;  /* 0x0000001e2b037221 */ /* 0x004fc20000010000 */
[----:B0-----:R-:W-:-:S04]  /*aa70*/  IMAD.MOV.U32 R55, RZ, RZ, RZ ;  /* 0x000000ffff377224 */ /* 0x001fc800078e00ff */
[----:B------:R-:W-:Y:S01]  /*aa80*/  IMAD.MOV.U32 R54, RZ, RZ, R55 ;  /* 0x000000ffff367224 */ /* 0x000fe200078e0037 */
[----:B------:R-:W-:Y:S01]  /*aa90*/  MOV R51, R55 ;  /* 0x0000003700337202 */ /* 0x000fe20000000f00 */
[----:B------:R-:W0:Y:S01]  /*aaa0*/  MUFU.EX2 R37, R37 ;  /* 0x0000002500257308 */ /* 0x000e220000000800 */
[C---:B---3--:R-:W-:Y:S01]  /*aab0*/  F2FP.SATFINITE.E4M3.F32.PACK_AB_MERGE_C R43, R28.reuse, R43, RZ ;  /* 0x0000002b1c2b723e */ /* 0x048fe200048070ff */
[----:B------:R-:W-:Y:S01]  /*aac0*/  FADD.FTZ R28, R28, R3 ;  /* 0x000000031c1c7221 */ /* 0x000fe20000010000 */
[--C-:B------:R-:W-:Y:S01]  /*aad0*/  IMAD.MOV.U32 R52, RZ, RZ, R55.reuse ;  /* 0x000000ffff347224 */ /* 0x100fe200078e0037 */
[----:B------:R-:W-:Y:S01]  /*aae0*/  MOV R44, R55 ;  /* 0x00000037002c7202 */ /* 0x000fe20000000f00 */
[----:B------:R-:W-:Y:S01]  /*aaf0*/  IMAD.MOV.U32 R50, RZ, RZ, R55 ;  /* 0x000000ffff327224 */ /* 0x000fe200078e0037 */
[----:B------:R-:W-:Y:S01]  /*ab00*/  F2FP.SATFINITE.E4M3.F32.PACK_AB_MERGE_C R143, R31, R10, R43 ;  /* 0x0000000a1f8f723e */ /* 0x000fe2000480702b */
[--C-:B------:R-:W-:Y:S01]  /*ab10*/  IMAD.MOV.U32 R48, RZ, RZ, R55.reuse ;  /* 0x000000ffff307224 */ /* 0x100fe200078e0037 */
[----:B------:R-:W1:Y:S01]  /*ab20*/  MUFU.EX2 R121, R121 ;  /* 0x0000007900797308 */ /* 0x000e620000000800 */
[----:B------:R-:W-:-:S02]  /*ab30*/  IMAD.MOV.U32 R47, RZ, RZ, R55 ;  /* 0x000000ffff2f7224 */ /* 0x000fc400078e0037 */
[--C-:B------:R-:W-:Y:S02]  /*ab40*/  IMAD.MOV.U32 R46, RZ, RZ, R55.reuse ;  /* 0x000000ffff2e7224 */ /* 0x100fe400078e0037 */
[--C-:B------:R-:W-:Y:S02]  /*ab50*/  IMAD.MOV.U32 R45, RZ, RZ, R55.reuse ;  /* 0x000000ffff2d7224 */ /* 0x100fe400078e0037 */
[----:B------:R-:W-:Y:S01]  /*ab60*/  IMAD.MOV.U32 R43, RZ, RZ, R55 ;  /* 0x000000ffff2b7224 */ /* 0x000fe200078e0037 */
[----:B------:R2:W3:Y:S01]  /*ab70*/  MUFU.EX2 R12, R155 ;  /* 0x0000009b000c7308 */ /* 0x0004e20000000800 */
[----:B0-----:R-:W-:-:S01]  /*ab80*/  FADD.FTZ R3, R37, R28 ;  /* 0x0000001c25037221 */ /* 0x001fc20000010000 */
[--C-:B------:R-:W-:Y:S02]  /*ab90*/  IMAD.MOV.U32 R42, RZ, RZ, R55.reuse ;  /* 0x000000ffff2a7224 */ /* 0x100fe400078e0037 */
[--C-:B------:R-:W-:Y:S02]  /*aba0*/  IMAD.MOV.U32 R41, RZ, RZ, R55.reuse ;  /* 0x000000ffff297224 */ /* 0x100fe400078e0037 */
[----:B------:R-:W-:-:S02]  /*abb0*/  IMAD.MOV.U32 R39, RZ, RZ, R55 ;  /* 0x000000ffff277224 */ /* 0x000fc400078e0037 */
[----:B------:R-:W0:Y:S01]  /*abc0*/  MUFU.EX2 R8, R8 ;  /* 0x0000000800087308 */ /* 0x000e220000000800 */
[----:B--2---:R-:W-:Y:S01]  /*abd0*/  F2FP.SATFINITE.E4M3.F32.PACK_AB_MERGE_C R155, R49, R26, R68 ;  /* 0x0000001a319b723e */ /* 0x004fe20004807044 */
[----:B------:R-:W-:Y:S01]  /*abe0*/  FADD.FTZ R26, R66, R53 ;  /* 0x00000035421a7221 */ /* 0x000fe20000010000 */
[--C-:B------:R-:W-:Y:S02]  /*abf0*/  IMAD.MOV.U32 R53, RZ, RZ, R55.reuse ;  /* 0x000000ffff357224 */ /* 0x100fe400078e0037 */
[----:B------:R-:W-:Y:S02]  /*ac00*/  IMAD.MOV.U32 R49, RZ, RZ, R55 ;  /* 0x000000ffff317224 */ /* 0x000fe400078e0037 */
[----:B-1----:R-:W-:-:S01]  /*ac10*/  FADD.FTZ R9, R121, R26 ;  /* 0x0000001a79097221 */ /* 0x002fc20000010000 */
[----:B------:R-:W-:Y:S01]  /*ac20*/  IMAD.MOV.U32 R38, RZ, RZ, R55 ;  /* 0x000000ffff267224 */ /* 0x000fe200078e0037 */
[----:B------:R-:W1:Y:S01]  /*ac30*/  MUFU.EX2 R107, R107 ;  /* 0x0000006b006b7308 */ /* 0x000e620000000800 */
[----:B---3--:R-:W-:-:S01]  /*ac40*/  FADD.FTZ R28, R12, R3 ;  /* 0x000000030c1c7221 */ /* 0x008fc20000010000 */
[----:B------:R-:W-:-:S02]  /*ac50*/  IMAD.MOV.U32 R36, RZ, RZ, R55 ;  /* 0x000000ffff247224 */ /* 0x000fc400078e0037 */
[--C-:B------:R-:W-:Y:S02]  /*ac60*/  IMAD.MOV.U32 R34, RZ, RZ, R55.reuse ;  /* 0x000000ffff227224 */ /* 0x100fe400078e0037 */
[----:B------:R-:W-:Y:S02]  /*ac70*/  IMAD.MOV.U32 R31, RZ, RZ, R55 ;  /* 0x000000ffff1f7224 */ /* 0x000fe400078e0037 */
[----:B------:R-:W2:Y:S01]  /*ac80*/  MUFU.EX2 R125, R125 ;  /* 0x0000007d007d7308 */ /* 0x000ea20000000800 */
[----:B0-----:R-:W-:-:S01]  /*ac90*/  FADD.FTZ R30, R8, R9 ;  /* 0x00000009081e7221 */ /* 0x001fc20000010000 */
[--C-:B------:R-:W-:Y:S02]  /*aca0*/  IMAD.MOV.U32 R29, RZ, RZ, R55.reuse ;  /* 0x000000ffff1d7224 */ /* 0x100fe400078e0037 */
[--C-:B------:R-:W-:Y:S02]  /*acb0*/  IMAD.MOV.U32 R27, RZ, RZ, R55.reuse ;  /* 0x000000ffff1b7224 */ /* 0x100fe400078e0037 */
[----:B------:R-:W-:-:S02]  /*acc0*/  IMAD.MOV.U32 R25, RZ, RZ, R55 ;  /* 0x000000ffff197224 */ /* 0x000fc400078e0037 */
[----:B------:R0:W3:Y:S01]  /*acd0*/  MUFU.EX2 R40, R33 ;  /* 0x0000002100287308 */ /* 0x0000e20000000800 */
[----:B-1----:R-:W-:-:S01]  /*ace0*/  FADD.FTZ R3, R107, R28 ;  /* 0x0000001c6b037221 */ /* 0x002fc20000010000 */
[----:B------:R-:W-:-:S06]  /*acf0*/  IMAD.MOV.U32 R28, RZ, RZ, R55 ;  /* 0x000000ffff1c7224 */ /* 0x000fcc00078e0037 */
[----:B------:R-:W1:Y:S01]  /*ad00*/  MUFU.EX2 R32, R32 ;  /* 0x0000002000207308 */ /* 0x000e620000000800 */
[C---:B--2---:R-:W-:Y:S01]  /*ad10*/  F2FP.SATFINITE.E4M3.F32.PACK_AB_MERGE_C R8, R125.reuse, R8, RZ ;  /* 0x000000087d08723e */ /* 0x044fe200048070ff */
[----:B------:R-:W-:Y:S01]  /*ad20*/  FADD.FTZ R125, R125, R30 ;  /* 0x0000001e7d7d7221 */ /* 0x000fe20000010000 */
[----:B0-----:R-:W-:Y:S01]  /*ad30*/  IMAD.MOV.U32 R33, RZ, RZ, R55 ;  /* 0x000000ffff217224 */ /* 0x001fe200078e0037 */
[----:B------:R-:W-:Y:S02]  /*ad40*/  MOV R30, R55 ;  /* 0x00000037001e7202 */ /* 0x000fe40000000f00 */
[----:B------:R-:W-:Y:S02]  /*ad50*/  F2FP.SATFINITE.E4M3.F32.PACK_AB_MERGE_C R144, R121, R66, R8 ;  /* 0x000000427990723e */ /* 0x000fe40004807008 */
[----:B------:R-:W0:Y:S01]  /*ad60*/  MUFU.EX2 R109, R109 ;  /* 0x0000006d006d7308 */ /* 0x000e220000000800 */
[C---:B---3--:R-:W-:Y:S01]  /*ad70*/  F2FP.SATFINITE.E4M3.F32.PACK_AB_MERGE_C R107, R40.reuse, R107, RZ ;  /* 0x0000006b286b723e */ /* 0x048fe200048070ff */
[----:B------:R-:W-:-:S03]  /*ad80*/  FADD.FTZ R40, R40, R3 ;  /* 0x0000000328287221 */ /* 0x000fc60000010000 */
[----:B------:R-:W-:Y:S02]  /*ad90*/  F2FP.SATFINITE.E4M3.F32.PACK_AB_MERGE_C R145, R12, R37, R107 ;  /* 0x000000250c91723e */ /* 0x000fe4000480706b */
[----:B------:R-:W-:Y:S01]  /*ada0*/  MOV R37, R55 ;  /* 0x0000003700257202 */ /* 0x000fe20000000f00 */
[----:B------:R2:W3:Y:S01]  /*adb0*/  MUFU.EX2 R14, R35 ;  /* 0x00000023000e7308 */ /* 0x0004e20000000800 */
[----:B-1----:R-:W-:-:S04]  /*adc0*/  FADD.FTZ R0, R32, R125 ;  /* 0x0000007d20007221 */ /* 0x002fc80000010000 */
[----:B------:R-:W-:-:S03]  /*add0*/  FADD.FTZ R9, R127, R0 ;  /* 0x000000007f097221 */ /* 0x000fc60000010000 */
[----:B------:R-:W-:Y:S01]  /*ade0*/  MUFU.EX2 R111, R111 ;  /* 0x0000006f006f7308 */ /* 0x000fe20000000800 */
[----:B0-----:R-:W-:-:S01]  /*adf0*/  FADD.FTZ R3, R109, R40 ;  /* 0x000000286d037221 */ /* 0x001fc20000010000 */
[--C-:B------:R-:W-:Y:S02]  /*ae00*/  IMAD.MOV.U32 R40, RZ, RZ, R55.reuse ;  /* 0x000000ffff287224 */ /* 0x100fe400078e0037 */
[----:B--2---:R-:W-:-:S04]  /*ae10*/  IMAD.MOV.U32 R35, RZ, RZ, R55 ;  /* 0x000000ffff237224 */ /* 0x004fc800078e0037 */
[----:B------:R-:W0:Y:S01]  /*ae20*/  MUFU.EX2 R26, R20 ;  /* 0x00000014001a7308 */ /* 0x000e220000000800 */
[----:B---3--:R-:W-:-:S07]  /*ae30*/  FADD.FTZ R0, R14, R3 ;  /* 0x000000030e007221 */ /* 0x008fce0000010000 */
[----:B------:R-:W1:Y:S08]  /*ae40*/  MUFU.EX2 R24, R24 ;  /* 0x0000001800187308 */ /* 0x000e700000000800 */
[----:B------:R-:W2:Y:S01]  /*ae50*/  MUFU.EX2 R129, R129 ;  /* 0x0000008100817308 */ /* 0x000ea20000000800 */
[----:B0-----:R-:W-:Y:S01]  /*ae60*/  F2FP.SATFINITE.E4M3.F32.PACK_AB_MERGE_C R3, R26, R111, RZ ;  /* 0x0000006f1a03723e */ /* 0x001fe200048070ff */
[----:B------:R-:W-:-:S03]  /*ae70*/  FADD.FTZ R111, R111, R0 ;  /* 0x000000006f6f7221 */ /* 0x000fc60000010000 */
[----:B------:R-:W-:Y:S01]  /*ae80*/  F2FP.SATFINITE.E4M3.F32.PACK_AB_MERGE_C R147, R14, R109, R3 ;  /* 0x0000006d0e93723e */ /* 0x000fe20004807003 */
[----:B------:R-:W-:-:S01]  /*ae90*/  FADD.FTZ R0, R26, R111 ;  /* 0x0000006f1a007221 */ /* 0x000fc20000010000 */
[----:B------:R-:W-:Y:S02]  /*aea0*/  IMAD.MOV.U32 R26, RZ, RZ, R55 ;  /* 0x000000ffff1a7224 */ /* 0x000fe400078e0037 */
[----:B-1----:R-:W-:-:S01]  /*aeb0*/  FADD.FTZ R20, R24, R9 ;  /* 0x0000000918147221 */ /* 0x002fc20000010000 */
[----:B--2---:R-:W-:-:S03]  /*aec0*/  F2FP.SATFINITE.E4M3.F32.PACK_AB_MERGE_C R8, R129, R24, RZ ;  /* 0x000000188108723e */ /* 0x004fc600048070ff */
[----:B------:R-:W-:Y:S01]  /*aed0*/  FADD.FTZ R20, R129, R20 ;  /* 0x0000001481147221 */ /* 0x000fe20000010000 */
[--C-:B------:R-:W-:Y:S01]  /*aee0*/  IMAD.MOV.U32 R24, RZ, RZ, R55.reuse ;  /* 0x000000ffff187224 */ /* 0x100fe200078e0037 */
[----:B------:R-:W-:Y:S01]  /*aef0*/  F2FP.SATFINITE.E4M3.F32.PACK_AB_MERGE_C R146, R127, R32, R8 ;  /* 0x000000207f92723e */ /* 0x000fe20004807008 */
[----:B------:R-:W-:Y:S01]  /*af00*/  IMAD.MOV.U32 R32, RZ, RZ, R55 ;  /* 0x000000ffff207224 */ /* 0x000fe200078e0037 */
[----:B------:R-:W-:Y:S06]  /*af10*/  @!P1 BRA `(.L_x_10532) ;  /* 0x0000003000009947 */ /* 0x000fec0003800000 */
[----:B------:R0:W5:Y:S01]  /*af20*/  LDL.LU R9, [R1] ;  /* 0x0000000001097983 */ /* 0x0001620000300800 */
        /* <DEDUP_REMOVED lines=19> */
[----:B0-----:R-:W-:-:S07]  /*b060*/  CS2R R24, SRZ ;  /* 0x0000000000187805 */ /* 0x001fce000001ff00 */
.L_x_10544:
[----:B------:R-:W-:-:S04]  /*b070*/  ISETP.NE.AND P1, PT, R8, 0x1, PT ;  /* 0x000000010800780c */ /* 0x000fc80003f25270 */
[----:B------:R-:W-:-:S04]  /*b080*/  SEL R10, RZ, 0x1, P1 ;  /* 0x00000001ff0a7807 */ /* 0x000fc80000800000 */
[----:B-----5:R-:W-:-:S05]  /*b090*/  LOP3.LUT R11, R9, R10, RZ, 0x3c, !PT ;  /* 0x0000000a090b7212 */ /* 0x020fca00078e3cff */
[----:B0-----:R0:W-:Y:S01]  /*b0a0*/  STL [R1], R11 ;  /* 0x0000000b01007387 */ /* 0x0011e20000100800 */
[----:B------:R-:W-:Y:S05]  /*b0b0*/  @!P0 BRA `(.L_x_10533) ;  /* 0x0000000000048947 */ /* 0x000fea0003800000 */
[----:B------:R-:W-:Y:S01]  /*b0c0*/  BPT.TRAP 0x1 ;  /* 0x000000040000795c */ /* 0x000fe20000300000 */
.L_x_10533:
[----:B------:R-:W-:Y:S01]  /*b0d0*/  VIADD R157, R8, 0x1 ;  /* 0x00000001089d7836 */ /* 0x000fe20000000000 */
[----:B0-----:R-:W-:-:S04]  /*b0e0*/  SHF.L.U32 R11, R11, 0x1f, RZ ;  /* 0x0000001f0b0b7819 */ /* 0x001fc800000006ff */
[----:B------:R-:W-:-:S04]  /*b0f0*/  ISETP.NE.AND P1, PT, R157, 0x2, PT ;  /* 0x000000029d00780c */ /* 0x000fc80003f25270 */
[----:B------:R-:W-:-:S05]  /*b100*/  SEL R157, R157, RZ, P1 ;  /* 0x000000ff9d9d7207 */ /* 0x000fca0000800000 */
[----:B------:R-:W-:-:S04]  /*b110*/  IMAD R14, R157, 0x8, R16 ;  /* 0x000000089d0e7824 */ /* 0x000fc800078e0210 */
[----:B------:R0:W1:Y:S01]  /*b120*/  SYNCS.PHASECHK.TRANS64.TRYWAIT P1, [R14+URZ+0x13230], R11 ;  /* 0x0132300b0e0075a7 */ /* 0x000062000802017f */
[----:B------:R-:W-:Y:S05]  /*b130*/  @!P0 BRA `(.L_x_10534) ;  /* 0x0000000000048947 */ /* 0x000fea0003800000 */
[----:B------:R-:W-:Y:S01]  /*b140*/  BPT.TRAP 0x1 ;  /* 0x000000040000795c */ /* 0x000fe20000300000 */
.L_x_10534:
[----:B------:R-:W-:Y:S01]  /*b150*/  IMAD R15, R157, 0x280, R21 ;  /* 0x000002809d0f7824 */ /* 0x000fe200078e0215 */
[----:B------:R-:W-:Y:S03]  /*b160*/  BSSY B1, `(.L_x_10535) ;  /* 0x0000006000017945 */ /* 0x000fe60003800000 */
[C---:B------:R-:W-:Y:S01]  /*b170*/  VIADD R56, R15.reuse, 0x80 ;  /* 0x000000800f387836 */ /* 0x040fe20000000000 */
[----:B------:R-:W-:Y:S01]  /*b180*/  IADD3 R58, R15, 0x100, RZ ;  /* 0x000001000f3a7810 */ /* 0x000fe20007ffe0ff */
[----:B-1----:R-:W-:Y:S06]  /*b190*/  @P1 BRA `(.L_x_10536) ;  /* 0x0000000000081947 */ /* 0x002fec0003800000 */
[----:B------:R-:W1:Y:S02]  /*b1a0*/  SYNCS.PHASECHK.TRANS64.TRYWAIT P1, [R14+URZ+0x13230], R11 ;  /* 0x0132300b0e0075a7 */ /* 0x000e64000802017f */
[----:B-1----:R-:W-:Y:S05]  /*b1b0*/  @!P1 BRA `(.L_x_10537) ;  /* 0x000000a800cc9947 */ /* 0x002fea0003800000 */
.L_x_10536:
[----:B------:R-:W-:Y:S05]  /*b1c0*/  BSYNC B1 ;  /* 0x0000000000017941 */ /* 0x000fea0003800000 */
.L_x_10535:
[----:B------:R-:W-:Y:S01]  /*b1d0*/  IMAD.MOV.U32 R10, RZ, RZ, R15 ;  /* 0x000000ffff0a7224 */ /* 0x000fe200078e000f */
[----:B------:R-:W-:Y:S01]  /*b1e0*/  R2UR UR4, R4 ;  /* 0x00000000040472ca */ /* 0x000fe200000e0000 */
[----:B01----:R-:W-:Y:S01]  /*b1f0*/  IMAD.MOV.U32 R11, RZ, RZ, -0x7fffffe0 ;  /* 0x80000020ff0b7424 */ /* 0x003fe200078e00ff */
[----:B------:R-:W-:Y:S01]  /*b200*/  R2UR UR5, R5 ;  /* 0x00000000050572ca */ /* 0x000fe200000e0000 */
[----:B------:R-:W-:Y:S01]  /*b210*/  WARPGROUP.ARRIVE ;  /* 0x00000000000079c5 */ /* 0x000fe20000000000 */
[----:B------:R-:W-:Y:S01]  /*b220*/  R2UR UR6, R10 ;  /* 0x000000000a0672ca */ /* 0x000fe200000e0000 */
[----:B------:R-:W-:Y:S01]  /*b230*/  IMAD.MOV.U32 R57, RZ, RZ, -0x7fffffe0 ;  /* 0x80000020ff397424 */ /* 0x000fe200078e00ff */
[----:B------:R-:W-:Y:S01]  /*b240*/  R2UR UR7, R11 ;  /* 0x000000000b0772ca */ /* 0x000fe200000e0000 */
[----:B------:R-:W-:Y:S01]  /*b250*/  IMAD.MOV.U32 R10, RZ, RZ, R58 ;  /* 0x000000ffff0a7224 */ /* 0x000fe200078e003a */
[----:B------:R-:W-:Y:S01]  /*b260*/  R2UR UR10, R56 ;  /* 0x00000000380a72ca */ /* 0x000fe200000e0000 */
[----:B------:R-:W-:Y:S01]  /*b270*/  VIADD R56, R15, 0x180 ;  /* 0x000001800f387836 */ /* 0x000fe20000000000 */
[----:B------:R-:W-:Y:S01]  /*b280*/  R2UR UR11, R57 ;  /* 0x00000000390b72ca */ /* 0x000fe200000e0000 */
[----:B------:R-:W-:Y:S01]  /*b290*/  VIADD R58, R15, 0x182 ;  /* 0x000001820f3a7836 */ /* 0x000fe20000000000 */
[----:B------:R-:W-:-:S02]  /*b2a0*/  R2UR UR8, R4 ;  /* 0x00000000040872ca */ /* 0x000fc400000e0000 */
[----:B------:R-:W-:Y:S02]  /*b2b0*/  R2UR UR9, R5 ;  /* 0x00000000050972ca */ /* 0x000fe400000e0000 */
[----:B------:R-:W-:Y:S01]  /*b2c0*/  R2UR UR14, R10 ;  /* 0x000000000a0e72ca */ /* 0x000fe200000e0000 */
[----:B------:R-:W-:Y:S01]  /*b2d0*/  VIADD R10, R15, 0x200 ;  /* 0x000002000f0a7836 */ /* 0x000fe20000000000 */
[----:B------:R-:W-:Y:S01]  /*b2e0*/  R2UR UR15, R11 ;  /* 0x000000000b0f72ca */ /* 0x000fe200000e0000 */
[----:B------:R-:W-:Y:S01]  /*b2f0*/  QGMMA.64x32x32.F32.E4M3.E4M3 R120, gdesc[UR4], RZ, !UPT, gsb0 ;  /* 0x00600000047879f3 */ /* 0x000fe2000c0008ff */
[----:B------:R-:W-:Y:S02]  /*b300*/  R2UR UR12, R4 ;  /* 0x00000000040c72ca */ /* 0x000fe400000e0000 */
[----:B------:R-:W-:Y:S02]  /*b310*/  R2UR UR13, R5 ;  /* 0x00000000050d72ca */ /* 0x000fe400000e0000 */
[----:B------:R-:W-:-:S02]  /*b320*/  R2UR UR18, R56 ;  /* 0x00000000381272ca */ /* 0x000fc400000e0000 */
[----:B------:R-:W-:Y:S02]  /*b330*/  R2UR UR19, R57 ;  /* 0x00000000391372ca */ /* 0x000fe400000e0000 */
[----:B------:R-:W-:Y:S02]  /*b340*/  R2UR UR16, R4 ;  /* 0x00000000041072ca */ /* 0x000fe400000e0000 */
[----:B------:R-:W-:Y:S02]  /*b350*/  R2UR UR17, R5 ;  /* 0x00000000051172ca */ /* 0x000fe400000e0000 */
[C---:B------:R-:W-:Y:S02]  /*b360*/  IADD3 R56, R15.reuse, 0x2, RZ ;  /* 0x000000020f387810 */ /* 0x040fe40007ffe0ff */
[----:B------:R-:W-:Y:S01]  /*b370*/  R2UR UR22, R10 ;  /* 0x000000000a1672ca */ /* 0x000fe200000e0000 */
[----:B------:R-:W-:Y:S01]  /*b380*/  VIADD R10, R15, 0x82 ;  /* 0x000000820f0a7836 */ /* 0x000fe20000000000 */
        /* <DEDUP_REMOVED lines=8> */
[----:B------:R-:W-:Y:S02]  /*b410*/  MOV R59, 0x80000020 ;  /* 0x80000020003b7802 */ /* 0x000fe40000000f00 */
[----:B------:R-:W-:Y:S02]  /*b420*/  R2UR UR24, R6 ;  /* 0x00000000061872ca */ /* 0x000fe400000e0000 */
[----:B------:R-:W-:Y:S02]  /*b430*/  R2UR UR25, R7 ;  /* 0x00000000071972ca */ /* 0x000fe400000e0000 */
[----:B------:R-:W-:Y:S01]  /*b440*/  R2UR UR6, R10 ;  /* 0x000000000a0672ca */ /* 0x000fe200000e0000 */
[----:B------:R-:W-:Y:S01]  /*b450*/  VIADD R10, R15, 0x202 ;  /* 0x000002020f0a7836 */ /* 0x000fe20000000000 */
[----:B------:R-:W-:Y:S01]  /*b460*/  R2UR UR7, R11 ;  /* 0x000000000b0772ca */ /* 0x000fe200000e0000 */
[----:B------:R-:W-:Y:S01]  /*b470*/  IMAD.MOV.U32 R11, RZ, RZ, -0x7fffffe0 ;  /* 0x80000020ff0b7424 */ /* 0x000fe200078e00ff */
[----:B------:R-:W-:-:S02]  /*b480*/  R2UR UR4, R6 ;  /* 0x00000000060472ca */ /* 0x000fc400000e0000 */
        /* <DEDUP_REMOVED lines=24> */
[----:B------:R-:W-:Y:S03]  /*b610*/  QGMMA.64x32x32.F32.E4M3.E4M3 R56, gdesc[UR20], RZ, !UPT, gsb0 ;  /* 0x00600000143879f3 */ /* 0x000fe6000c0008ff */
        /* <DEDUP_REMOVED lines=16> */
[----:B------:R-:W-:Y:S05]  /*b720*/  @!P0 BRA `(.L_x_10538) ;  /* 0x0000000000048947 */ /* 0x000fea0003800000 */
[----:B------:R-:W-:Y:S01]  /*b730*/  BPT.TRAP 0x1 ;  /* 0x000000040000795c */ /* 0x000fe20000300000 */
.L_x_10538:
[----:B------:R-:W-:Y:S01]  /*b740*/  SHF.L.U32 R9, R9, 0x1f, RZ ;  /* 0x0000001f09097819 */ /* 0x000fe200000006ff */
[----:B------:R-:W-:-:S04]  /*b750*/  IMAD R15, R8, 0x8, R16 ;  /* 0x00000008080f7824 */ /* 0x000fc800078e0210 */
[----:B------:R0:W1:Y:S01]  /*b760*/  SYNCS.PHASECHK.TRANS64.TRYWAIT P1, [R15+URZ+0x13250], R9 ;  /* 0x013250090f0075a7 */ /* 0x000062000802017f */
[----:B------:R-:W-:Y:S05]  /*b770*/  @!P0 BRA `(.L_x_10539) ;  /* 0x0000000000048947 */ /* 0x000fea0003800000 */
[----:B------:R-:W-:Y:S01]  /*b780*/  BPT.TRAP 0x1 ;  /* 0x000000040000795c */ /* 0x000fe20000300000 */
.L_x_10539:
[----:B------:R-:W-:Y:S04]  /*b790*/  BSSY B1, `(.L_x_10540) ;  /* 0x0000004000017945 */ /* 0x000fe80003800000 */
[----:B-1----:R-:W-:Y:S05]  /*b7a0*/  @P1 BRA `(.L_x_10541) ;  /* 0x0000000000081947 */ /* 0x002fea0003800000 */
[----:B------:R-:W1:Y:S02]  /*b7b0*/  SYNCS.PHASECHK.TRANS64.TRYWAIT P1, [R15+URZ+0x13250], R9 ;  /* 0x013250090f0075a7 */ /* 0x000e64000802017f */
[----:B-1----:R-:W-:Y:S05]  /*b7c0*/  @!P1 BRA `(.L_x_10542) ;  /* 0x000000a4005c9947 */ /* 0x002fea0003800000 */
.L_x_10541:
[----:B------:R-:W-:Y:S05]  /*b7d0*/  BSYNC B1 ;  /* 0x0000000000017941 */ /* 0x000fea0003800000 */
.L_x_10540:
[----:B01----:R-:W-:Y:S01]  /*b7e0*/  VIADD R9, R16, 0x1000 ;  /* 0x0000100010097836 */ /* 0x003fe20000000000 */
[----:B------:R-:W-:Y:S01]  /*b7f0*/  WARPGROUP.ARRIVE ;  /* 0x00000000000079c5 */ /* 0x000fe20000000000 */
[----:B------:R-:W-:Y:S02]  /*b800*/  IMAD.MOV.U32 R11, RZ, RZ, -0x3ffffff0 ;  /* 0xc0000010ff0b7424 */ /* 0x000fe400078e00ff */
        /* <DEDUP_REMOVED lines=17> */
[----:B------:R-:W-:-:S02]  /*b920*/  IMAD.MOV.U32 R9, RZ, RZ, -0x3ffffff0 ;  /* 0xc0000010ff097424 */ /* 0x000fc400078e00ff */
        /* <DEDUP_REMOVED lines=17> */
[----:B------:R-:W-:Y:S01]  /*ba40*/  QGMMA.64x64x32.F32.E4M3.E4M3 R24, R152, gdesc[UR4], R24, gsb0 ;  /* 0x00e0000498187df3 */ /* 0x000fe20008000818 */
[----:B------:R-:W-:Y:S01]  /*ba50*/  R2UR UR6, R10 ;  /* 0x000000000a0672ca */ /* 0x000fe200000e0000 */
[----:B------:R-:W-:Y:S01]  /*ba60*/  MUFU.TANH R120, R120 ;  /* 0x0000007800787308 */ /* 0x000fe20000002400 */
[----:B------:R-:W-:Y:S01]  /*ba70*/  R2UR UR7, R11 ;  /* 0x000000000b0772ca */ /* 0x000fe200000e0000 */
[----:B------:R-:W-:Y:S01]  /*ba80*/  IMAD.MOV.U32 R11, RZ, RZ, -0x3ffffff0 ;  /* 0xc0000010ff0b7424 */ /* 0x000fe200078e00ff */
[----:B------:R-:W-:Y:S01]  /*ba90*/  IADD3 R10, R8, 0x100, RZ ;  /* 0x00000100080a7810 */ /* 0x000fe20007ffe0ff */
        /* <DEDUP_REMOVED lines=46> */
[----:B------:R-:W-:Y:S01]  /*bd80*/  FMUL.FTZ R71, R2, R71 ;  /* 0x0000004702477220 */ /* 0x000fe20000410000 */
[----:B------:R-:W-:-:S05]  /*bd90*/  ULDC UR4, c[0x0][0x988] ;  /* 0x0002620000047ab9 */ /* 0x000fca0000000800 */
[----:B------:R-:W-:Y:S08]  /*bda0*/  MUFU.TANH R107, R107 ;  /* 0x0000006b006b7308 */ /* 0x000ff00000002400 */
[----:B------:R-:W-:Y:S08]  /*bdb0*/  MUFU.TANH R109, R109 ;  /* 0x0000006d006d7308 */ /* 0x000ff00000002400 */
[----:B------:R-:W-:Y:S01]  /*bdc0*/  MUFU.TANH R110, R110 ;  /* 0x0000006e006e7308 */ /* 0x000fe20000002400 */
[----:B------:R-:W-:-:S02]  /*bdd0*/  WARPGROUP.DEPBAR.LE gsb0, 0x0 ;  /* 0x00008000000079c5 */ /* 0x000fc40000010000 */
[----:B------:R-:W-:-:S06]  /*bde0*/  WARPGROUP.ARRIVE ;  /* 0x00000000000079c5 */ /* 0x000fcc0000000000 */
[----:B------:R-:W1:Y:S01]  /*bdf0*/  S2R R155, SR_TID.X ;  /* 0x00000000009b7919 */ /* 0x000e620000002100 */
[----:B------:R-:W-:Y:S01]  /*be00*/  MUFU.TANH R112, R112 ;  /* 0x0000007000707308 */ /* 0x000fe20000002400 */
[----:B------:R-:W-:Y:S01]  /*be10*/  QGMMA.64x64x32.F32.E4M3.E4M3 R24, R148, gdesc[UR4], R24, gsb0 ;  /* 0x00e0000494187df3 */ /* 0x000fe20008000818 */
        /* <DEDUP_REMOVED lines=16> */
[----:B------:R-:W3:Y:S01]  /*bf20*/  MUFU.TANH R121, R121 ;  /* 0x0000007900797308 */ /* 0x000ee20000002400 */
[----:B--2---:R-:W-:-:S02]  /*bf30*/  FMNMX.FTZ R134, R10, R134, !PT ;  /* 0x000000860a867209 */ /* 0x004fc40007810000 */
[----:B-1----:R-:W-:-:S04]  /*bf40*/  LOP3.LUT R155, R155, 0x7f, RZ, 0xc0, !PT ;  /* 0x0000007f9b9b7812 */ /* 0x002fc800078ec0ff */
[----:B------:R-:W-:Y:S01]  /*bf50*/  ISETP.NE.AND P1, PT, R155, RZ, PT ;  /* 0x000000ff9b00720c */ /* 0x000fe20003f25270 */
[----:B------:R-:W1:Y:S01]  /*bf60*/  MUFU.TANH R122, R122 ;  /* 0x0000007a007a7308 */ /* 0x000e620000002400 */
[----:B0-----:R-:W-:-:S04]  /*bf70*/  FMNMX.FTZ R135, R11, R12, !PT ;  /* 0x0000000c0b877209 */ /* 0x001fc80007810000 */
[----:B------:R-:W-:-:S03]  /*bf80*/  FMNMX.FTZ R135, R120, R135, !PT ;  /* 0x0000008778877209 */ /* 0x000fc60007810000 */
[----:B------:R-:W0:Y:S01]  /*bf90*/  MUFU.TANH R125, R125 ;  /* 0x0000007d007d7308 */ /* 0x000e220000002400 */
[----:B---3--:R-:W-:Y:S02]  /*bfa0*/  FMNMX.FTZ R134, R121, R134, !PT ;  /* 0x0000008679867209 */ /* 0x008fe40007810000 */
[----:B------:R-:W-:Y:S02]  /*bfb0*/  FMNMX.FTZ R135, R123, R135, !PT ;  /* 0x000000877b877209 */ /* 0x000fe40007810000 */
[----:B------:R-:W-:-:S03]  /*bfc0*/  @!P1 IADD3 R14, R14, 0x13240, RZ ;  /* 0x000132400e0e9810 */ /* 0x000fc60007ffe0ff */
[----:B------:R-:W2:Y:S01]  /*bfd0*/  MUFU.TANH R124, R124 ;  /* 0x0000007c007c7308 */ /* 0x000ea20000002400 */
[----:B-1----:R-:W-:Y:S02]  /*bfe0*/  FMNMX.FTZ R134, R122, R134, !PT ;  /* 0x000000867a867209 */ /* 0x002fe40007810000 */
[----:B------:R-:W-:-:S05]  /*bff0*/  @!P1 PRMT R14, RZ, 0x654, R14 ;  /* 0x00000654ff0e9816 */ /* 0x000fca000000000e */
[----:B------:R-:W1:Y:S01]  /*c000*/  MUFU.TANH R127, R127 ;  /* 0x0000007f007f7308 */ /* 0x000e620000002400 */
[----:B0-----:R-:W-:-:S04]  /*c010*/  FMNMX.FTZ R134, R125, R134, !PT ;  /* 0x000000867d867209 */ /* 0x001fc80007810000 */
[----:B------:R-:W-:-:S03]  /*c020*/  FMNMX.FTZ R134, R126, R134, !PT ;  /* 0x000000867e867209 */ /* 0x000fc60007810000 */
[----:B------:R-:W0:Y:S01]  /*c030*/  MUFU.TANH R128, R128 ;  /* 0x0000008000807308 */ /* 0x000e220000002400 */
[----:B--2---:R-:W-:Y:S02]  /*c040*/  FMNMX.FTZ R135, R124, R135, !PT ;  /* 0x000000877c877209 */ /* 0x004fe40007810000 */
[----:B------:R-:W-:-:S05]  /*c050*/  FMNMX.FTZ R134, R129, R134, !PT ;  /* 0x0000008681867209 */ /* 0x000fca0007810000 */
[----:B------:R-:W2:Y:S01]  /*c060*/  MUFU.TANH R130, R130 ;  /* 0x0000008200827308 */ /* 0x000ea20000002400 */
[----:B-1----:R-:W-:Y:S01]  /*c070*/  FMNMX.FTZ R56, R127, R135, !PT ;  /* 0x000000877f387209 */ /* 0x002fe20007810000 */
[----:B------:R-:W-:Y:S01]  /*c080*/  FMUL.FTZ R135, R2, R57 ;  /* 0x0000003902877220 */ /* 0x000fe20000410000 */
[----:B------:R-:W-:-:S05]  /*c090*/  WARPGROUP.DEPBAR.LE gsb0, 0x0 ;  /* 0x00008000000079c5 */ /* 0x000fca0000010000 */
[----:B------:R-:W1:Y:S01]  /*c0a0*/  MUFU.TANH R131, R131 ;  /* 0x0000008300837308 */ /* 0x000e620000002400 */
[----:B0-----:R-:W-:Y:S01]  /*c0b0*/  FMNMX.FTZ R56, R128, R56, !PT ;  /* 0x0000003880387209 */ /* 0x001fe20007810000 */
[----:B------:R-:W-:-:S06]  /*c0c0*/  WARPGROUP.ARRIVE ;  /* 0x00000000000079c5 */ /* 0x000fcc0000000000 */
[----:B------:R-:W-:Y:S01]  /*c0d0*/  MUFU.TANH R111, R111 ;  /* 0x0000006f006f7308 */ /* 0x000fe20000002400 */
[----:B--2---:R-:W-:Y:S01]  /*c0e0*/  FMNMX.FTZ R134, R130, R134, !PT ;  /* 0x0000008682867209 */ /* 0x004fe20007810000 */
[----:B------:R-:W-:Y:S03]  /*c0f0*/  QGMMA.64x64x32.F32.E4M3.E4M3 R24, R136, gdesc[UR4], R24, gsb0 ;  /* 0x00e0000488187df3 */ /* 0x000fe60008000818 */
        /* <DEDUP_REMOVED lines=13> */
[----:B0-----:R-:W-:Y:S02]  /*c1d0*/  FMNMX.FTZ R57, R113, R57, !PT ;  /* 0x0000003971397209 */ /* 0x001fe40007810000 */
[----:B------:R-:W-:-:S03]  /*c1e0*/  FMNMX.FTZ R56, R111, R56, !PT ;  /* 0x000000386f387209 */ /* 0x000fc60007810000 */
        /* <DEDUP_REMOVED lines=15> */
[C---:B------:R-:W-:Y:S01]  /*c2e0*/  FMUL.FTZ R137, R2.reuse, R60 ;  /* 0x0000003c02897220 */ /* 0x040fe20000410000 */
[----:B------:R-:W-:Y:S01]  /*c2f0*/  FMUL.FTZ R136, R2, R59 ;  /* 0x0000003b02887220 */ /* 0x000fe20000410000 */
[----:B------:R-:W-:Y:S02]  /*c300*/  WARPGROUP.ARRIVE ;  /* 0x00000000000079c5 */ /* 0x000fe40000000000 */
        /* <DEDUP_REMOVED lines=56> */
[----:B------:R2:W-:Y:S01]  /*c690*/  MUFU.TANH R134, R135 ;  /* 0x0000008700867308 */ /* 0x0005e20000002400 */
[----:B0-----:R-:W-:-:S07]  /*c6a0*/  FMNMX.FTZ R57, R85, R57, !PT ;  /* 0x0000003955397209 */ /* 0x001fce0007810000 */
[----:B------:R-:W0:Y:S01]  /*c6b0*/  MUFU.TANH R133, R133 ;  /* 0x0000008500857308 */ /* 0x000e220000002400 */
[----:B--2---:R-:W-:Y:S01]  /*c6c0*/  FMUL.FTZ R135, R2, R58 ;  /* 0x0000003a02877220 */ /* 0x004fe20000410000 */
[----:B-1----:R-:W-:-:S06]  /*c6d0*/  FMNMX.FTZ R56, R86, R56, !PT ;  /* 0x0000003856387209 */ /* 0x002fcc0007810000 */
[----:B------:R-:W1:Y:S08]  /*c6e0*/  MUFU.TANH R87, R87 ;  /* 0x0000005700577308 */ /* 0x000e700000002400 */
[----:B------:R-:W2:Y:S01]  /*c6f0*/  MUFU.TANH R135, R135 ;  /* 0x0000008700877308 */ /* 0x000ea20000002400 */
[----:B0-----:R-:W-:-:S04]  /*c700*/  FMNMX.FTZ R57, R133, R57, !PT ;  /* 0x0000003985397209 */ /* 0x001fc80007810000 */
        /* <DEDUP_REMOVED lines=27> */
[----:B------:R-:W-:-:S05]  /*c8c0*/  IMAD.MOV.U32 R57, RZ, RZ, -0x3ffffff0 ;  /* 0xc0000010ff397424 */ /* 0x000fca00078e00ff */
[----:B------:R-:W-:Y:S02]  /*c8d0*/  R2UR UR7, R57 ;  /* 0x00000000390772ca */ /* 0x000fe400000e0000 */
[----:B--2---:R-:W-:Y:S02]  /*c8e0*/  FMNMX.FTZ R58, R70, R56, !PT ;  /* 0x00000038463a7209 */ /* 0x004fe40007810000 */
[----:B------:R-:W1:Y:S02]  /*c8f0*/  SHFL.BFLY PT, R56, R59, 0x2, 0x1f ;  /* 0x0c401f003b387f89 */ /* 0x000e6400000e0000 */
[----:B0-----:R-:W-:-:S05]  /*c900*/  FMNMX.FTZ R58, R71, R58, !PT ;  /* 0x0000003a473a7209 */ /* 0x001fca0007810000 */
[----:B------:R-:W0:Y:S01]  /*c910*/  SHFL.BFLY PT, R60, R58, 0x2, 0x1f ;  /* 0x0c401f003a3c7f89 */ /* 0x000e2200000e0000 */
[----:B-1----:R-:W-:Y:S01]  /*c920*/  FMNMX.FTZ R59, R59, R56, !PT ;  /* 0x000000383b3b7209 */ /* 0x002fe20007810000 */
[----:B------:R-:W-:-:S04]  /*c930*/  VIADD R56, R8, 0x180 ;  /* 0x0000018008387836 */ /* 0x000fc80000000000 */
[----:B------:R-:W1:Y:S01]  /*c940*/  SHFL.BFLY PT, R57, R59, 0x1, 0x1f ;  /* 0x0c201f003b397f89 */ /* 0x000e6200000e0000 */
[----:B------:R-:W-:Y:S02]  /*c950*/  R2UR UR6, R56 ;  /* 0x00000000380672ca */ /* 0x000fe400000e0000 */
[----:B0-----:R-:W-:Y:S01]  /*c960*/  FMNMX.FTZ R60, R58, R60, !PT ;  /* 0x0000003c3a3c7209 */ /* 0x001fe20007810000 */
[----:B------:R-:W-:-:S04]  /*c970*/  IMAD.U32 R58, RZ, RZ, UR4 ;  /* 0x00000004ff3a7e24 */ /* 0x000fc8000f8e00ff */
[----:B------:R-:W0:Y:S06]  /*c980*/  SHFL.BFLY PT, R56, R60, 0x1, 0x1f ;  /* 0x0c201f003c387f89 */ /* 0x000e2c00000e0000 */
[----:B------:R-:W-:Y:S01]  /*c990*/  QGMMA.64x64x32.F32.E4M3.E4M3 R24, R140, gdesc[UR4], R24, gsb0 ;  /* 0x00e000048c187df3 */ /* 0x000fe20008000818 */
[----:B-1----:R-:W-:Y:S01]  /*c9a0*/  FMNMX.FTZ R59, R59, R57, !PT ;  /* 0x000000393b3b7209 */ /* 0x002fe20007810000 */
[----:B------:R-:W-:-:S04]  /*c9b0*/  IMAD.MOV.U32 R57, RZ, RZ, -0x3ffffff0 ;  /* 0xc0000010ff397424 */ /* 0x000fc800078e00ff */
[----:B------:R-:W-:Y:S01]  /*c9c0*/  FADD.FTZ R13, -R59, R13 ;  /* 0x0000000d3b0d7221 */ /* 0x000fe20000010100 */
[----:B------:R-:W-:Y:S01]  /*c9d0*/  R2UR UR7, R57 ;  /* 0x00000000390772ca */ /* 0x000fe200000e0000 */
[-C--:B------:R-:W-:Y:S02]  /*c9e0*/  FFMA.FTZ R57, R59, R58.reuse, -8 ;  /* 0xc10000003b397423 */ /* 0x080fe4000001003a */
[----:B------:R-:W-:Y:S01]  /*c9f0*/  FMUL.FTZ R13, R13, R58 ;  /* 0x0000003a0d0d7220 */ /* 0x000fe20000410000 */
[----:B0-----:R-:W-:Y:S01]  /*ca00*/  FMNMX.FTZ R60, R60, R56, !PT ;  /* 0x000000383c3c7209 */ /* 0x001fe20007810000 */
[----:B------:R-:W-:Y:S02]  /*ca10*/  VIADD R56, R8, 0x200 ;  /* 0x0000020008387836 */ /* 0x000fe40000000000 */
[-CC-:B------:R-:W-:Y:S01]  /*ca20*/  FFMA.FTZ R9, R9, R58.reuse, -R57.reuse ;  /* 0x0000003a09097223 */ /* 0x180fe20000010839 */
[----:B------:R-:W-:-:S01]  /*ca30*/  FFMA.FTZ R10, R10, R58, -R57 ;  /* 0x0000003a0a0a7223 */ /* 0x000fc20000010839 */
[----:B------:R-:W-:Y:S01]  /*ca40*/  FFMA.FTZ R104, R104, R58, -R57 ;  /* 0x0000003a68687223 */ /* 0x000fe20000010839 */
[----:B------:R-:W-:-:S01]  /*ca50*/  FADD.FTZ R8, -R60, R12 ;  /* 0x0000000c3c087221 */ /* 0x000fc20000010100 */
[----:B------:R-:W-:Y:S01]  /*ca60*/  R2UR UR6, R56 ;  /* 0x00000000380672ca */ /* 0x000fe200000e0000 */
        /* <DEDUP_REMOVED lines=69> */
[----:B------:R-:W-:-:S02]  /*cec0*/  WARPGROUP.DEPBAR.LE gsb0, 0x0 ;  /* 0x00008000000079c5 */ /* 0x000fc40000010000 */
[----:B------:R-:W2:Y:S01]  /*ced0*/  MUFU.EX2 R10, R10 ;  /* 0x0000000a000a7308 */ /* 0x000ea20000000800 */
[----:B0-----:R-:W-:-:S01]  /*cee0*/  FFMA.FTZ R20, R13, R20, R9 ;  /* 0x000000140d147223 */ /* 0x001fc20000010009 */
[----:B------:R-:W-:Y:S01]  /*cef0*/  WARPGROUP.ARRIVE ;  /* 0x00000000000079c5 */ /* 0x000fe20000000000 */
[----:B------:R-:W-:-:S01]  /*cf00*/  FFMA.FTZ R78, R78, R58, -R69 ;  /* 0x0000003a4e4e7223 */ /* 0x000fc20000010845 */
[-CC-:B------:R-:W-:Y:S01]  /*cf10*/  FFMA.FTZ R79, R79, R58.reuse, -R69.reuse ;  /* 0x0000003a4f4f7223 */ /* 0x180fe20000010845 */
[----:B------:R-:W-:-:S01]  /*cf20*/  FFMA.FTZ R82, R82, R58, -R69 ;  /* 0x0000003a52527223 */ /* 0x000fc20000010845 */
[-CC-:B------:R-:W-:Y:S01]  /*cf30*/  FFMA.FTZ R83, R83, R58.reuse, -R69.reuse ;  /* 0x0000003a53537223 */ /* 0x180fe20000010845 */
[----:B------:R-:W-:-:S01]  /*cf40*/  FFMA.FTZ R86, R86, R58, -R69 ;  /* 0x0000003a56567223 */ /* 0x000fc20000010845 */
[----:B------:R-:W0:Y:S01]  /*cf50*/  MUFU.EX2 R120, R120 ;  /* 0x0000007800787308 */ /* 0x000e220000000800 */
[----:B-1----:R-:W-:-:S01]  /*cf60*/  FFMA.FTZ R0, R8, R0, R11 ;  /* 0x0000000008007223 */ /* 0x002fc2000001000b */
[----:B------:R-:W-:Y:S01]  /*cf70*/  QGMMA.64x64x32.F32.E4M3.E4M3 R24, R144, gdesc[UR4], R24, gsb0 ;  /* 0x00e0000490187df3 */ /* 0x000fe20008000818 */
        /* <DEDUP_REMOVED lines=10> */
[----:B------:R-:W-:-:S03]  /*d020*/  FFMA.FTZ R69, R71, R58, -R69 ;  /* 0x0000003a47457223 */ /* 0x000fc60000010845 */
        /* <DEDUP_REMOVED lines=19> */
[----:B------:R2:W-:Y:S04]  /*d160*/  @!P1 SYNCS.ARRIVE.TRANS64.RED.A1T0 RZ, [R14+URZ], RZ ;  /* 0x000000ff0eff99a7 */ /* 0x0005e8000810043f */
        /* <DEDUP_REMOVED lines=136> */
.L_x_10543:
[----:B------:R-:W2:Y:S01]  /*d9f0*/  LDL R14, [R1+0x10] ;  /* 0x00001000010e7983 */ /* 0x000ea20000100800 */
[----:B------:R-:W-:Y:S01]  /*da00*/  F2FP.SATFINITE.E4M3.F32.PACK_AB_MERGE_C R12, R56, R12, RZ ;  /* 0x0000000c380c723e */ /* 0x000fe200048070ff */
[----:B------:R-:W-:Y:S01]  /*da10*/  VIADD R15, R15, 0x13260 ;  /* 0x000132600f0f7836 */ /* 0x000fe20000000000 */
[----:B------:R-:W-:Y:S01]  /*da20*/  ISETP.GT.AND P1, PT, R3, RZ, PT ;  /* 0x000000ff0300720c */ /* 0x000fe20003f24270 */
[----:B------:R-:W-:Y:S01]  /*da30*/  FMUL.FTZ R24, R24, R13 ;  /* 0x0000000d18187220 */ /* 0x000fe20000410000 */
[----:B------:R-:W-:Y:S01]  /*da40*/  F2FP.SATFINITE.E4M3.F32.PACK_AB_MERGE_C R152, R10, R9, R12 ;  /* 0x000000090a98723e */ /* 0x000fe2000480700c */
[----:B------:R-:W-:Y:S01]  /*da50*/  FMUL.FTZ R25, R25, R13 ;  /* 0x0000000d19197220 */ /* 0x000fe20000410000 */
[----:B------:R0:W5:Y:S01]  /*da60*/  LDL R9, [R1] ;  /* 0x0000000001097983 */ /* 0x0001620000100800 */
        /* <DEDUP_REMOVED lines=72> */
[----:B--2---:R-:W-:-:S04]  /*def0*/  PRMT R15, R14, 0x654, R15 ;  /* 0x000006540e0f7816 */ /* 0x004fc8000000000f */
[----:B------:R0:W-:Y:S01]  /*df00*/  SYNCS.ARRIVE.TRANS64.RED.A1T0 RZ, [R15+URZ], RZ ;  /* 0x000000ff0fff79a7 */ /* 0x0001e2000810043f */
[----:B------:R-:W-:Y:S05]  /*df10*/  @P1 BRA `(.L_x_10544) ;  /* 0xffffffd000541947 */ /* 0x000fea000383ffff */
.L_x_10532:
[----:B------:R-:W-:Y:S05]  /*df20*/  BSYNC B0 ;  /* 0x0000000000007941 */ /* 0x000fea0003800000 */
.L_x_10531:
[----:B------:R-:W-:Y:S06]  /*df30*/  BAR.ARV 0x8, 0x1a0 ;  /* 0x0206800000007b1d */ /* 0x000fec0000002000 */
[----:B------:R-:W-:Y:S05]  /*df40*/  @!P0 BRA `(.L_x_10545) ;  /* 0x0000000000048947 */ /* 0x000fea0003800000 */
[----:B------:R-:W-:Y:S01]  /*df50*/  BPT.TRAP 0x1 ;  /* 0x000000040000795c */ /* 0x000fe20000300000 */
.L_x_10545:
[----:B------:R-:W2:Y:S01]  /*df60*/  LDL R2, [R1] ;  /* 0x0000000001027983 */ /* 0x000ea20000100800 */
[----:B------:R-:W-:Y:S01]  /*df70*/  IMAD R11, R157, 0x8, R16 ;  /* 0x000000089d0b7824 */ /* 0x000fe200078e0210 */
[----:B--2---:R-:W-:-:S04]  /*df80*/  SHF.L.U32 R2, R2, 0x1f, RZ ;  /* 0x0000001f02027819 */ /* 0x004fc800000006ff */
[----:B------:R1:W2:Y:S01]  /*df90*/  SYNCS.PHASECHK.TRANS64.TRYWAIT P1, [R11+URZ+0x13250], R2 ;  /* 0x013250020b0075a7 */ /* 0x0002a2000802017f */
[----:B------:R-:W-:Y:S05]  /*dfa0*/  @!P0 BRA `(.L_x_10546) ;  /* 0x0000000000048947 */ /* 0x000fea0003800000 */
[----:B------:R-:W-:Y:S01]  /*dfb0*/  BPT.TRAP 0x1 ;  /* 0x000000040000795c */ /* 0x000fe20000300000 */
.L_x_10546:
[----:B------:R-:W-:Y:S04]  /*dfc0*/  BSSY B0, `(.L_x_10547) ;  /* 0x0000004000007945 */ /* 0x000fe80003800000 */
[----:B--2---:R-:W-:Y:S05]  /*dfd0*/  @P1 BRA `(.L_x_10548) ;  /* 0x0000000000081947 */ /* 0x004fea0003800000 */
[----:B------:R-:W2:Y:S02]  /*dfe0*/  SYNCS.PHASECHK.TRANS64.TRYWAIT P1, [R11+URZ+0x13250], R2 ;  /* 0x013250020b0075a7 */ /* 0x000ea4000802017f */
[----:B--2---:R-:W-:Y:S05]  /*dff0*/  @!P1 BRA `(.L_x_10549) ;  /* 0x0000007c00649947 */ /* 0x004fea0003800000 */
.L_x_10548:
[----:B------:R-:W-:Y:S05]  /*e000*/  BSYNC B0 ;  /* 0x0000000000007941 */ /* 0x000fea0003800000 */
.L_x_10547:
[----:B------:R-:W3:Y:S04]  /*e010*/  LDL R4, [R1+0x3c] ;  /* 0x00003c0001047983 */ /* 0x000ee80000100800 */
[----:B------:R-:W4:Y:S01]  /*e020*/  LDL R5, [R1+0x20] ;  /* 0x0000200001057983 */ /* 0x000f220000100800 */
[----:B------:R-:W-:-:S03]  /*e030*/  ULDC.64 UR4, c[0x0][0x9a0] ;  /* 0x0002680000047ab9 */ /* 0x000fc60000000a00 */
[----:B------:R-:W4:Y:S01]  /*e040*/  LDL.LU R10, [R1+0x24] ;  /* 0x00002400010a7983 */ /* 0x000f220000300800 */
[----:B------:R-:W-:Y:S01]  /*e050*/  IADD3 R16, R16, 0x1000, RZ ;  /* 0x0000100010107810 */ /* 0x000fe20007ffe0ff */
[----:B------:R-:W-:Y:S01]  /*e060*/  IMAD.MOV.U32 R3, RZ, RZ, -0x3ffffff0 ;  /* 0xc0000010ff037424 */ /* 0x000fe200078e00ff */
[----:B------:R-:W-:Y:S01]  /*e070*/  ISETP.NE.U32.AND P1, PT, RZ, UR4, PT ;  /* 0x00000004ff007c0c */ /* 0x000fe2000bf25070 */
[----:B------:R-:W-:Y:S01]  /*e080*/  WARPGROUP.ARRIVE ;  /* 0x00000000000079c5 */ /* 0x000fe20000000000 */
[----:B------:R-:W-:Y:S02]  /*e090*/  SHF.R.U32.HI R16, RZ, 0x4, R16 ;  /* 0x00000004ff107819 */ /* 0x000fe40000011610 */
[----:B------:R-:W-:Y:S02]  /*e0a0*/  R2UR UR7, R3 ;  /* 0x00000000030772ca */ /* 0x000fe400000e0000 */
[----:B------:R-:W-:Y:S02]  /*e0b0*/  LOP3.LUT R16, R16, 0x3fff, RZ, 0xc0, !PT ;  /* 0x00003fff10107812 */ /* 0x000fe400078ec0ff */
[----:B------:R-:W-:-:S02]  /*e0c0*/  ISETP.NE.AND.EX P1, PT, RZ, UR5, PT, P1 ;  /* 0x00000005ff007c0c */ /* 0x000fc4000bf25310 */
[----:B------:R-:W-:-:S05]  /*e0d0*/  LOP3.LUT R16, R16, 0x10000, RZ, 0xfc, !PT ;  /* 0x0001000010107812 */ /* 0x000fca00078efcff */
[----:B-12---:R-:W-:-:S05]  /*e0e0*/  IMAD R2, R157, 0x280, R16 ;  /* 0x000002809d027824 */ /* 0x006fca00078e0210 */
[----:B------:R-:W-:Y:S01]  /*e0f0*/  R2UR UR6, R2 ;  /* 0x00000000020672ca */ /* 0x000fe200000e0000 */
[----:B------:R-:W3:Y:S08]  /*e100*/  @P1 LDC.64 R6, c[0x0][0x9c8] ;  /* 0x00027200ff061b82 */ /* 0x000ef00000000a00 */
[----:B-----5:R-:W1:Y:S04]  /*e110*/  @P1 LDC.64 R8, c[0x0][0x9d0] ;  /* 0x00027400ff081b82 */ /* 0x020e680000000a00 */
[----:B------:R-:W-:Y:S03]  /*e120*/  QGMMA.64x64x32.F32.E4M3.E4M3 R24, R152, gdesc[UR4], R24, gsb0 ;  /* 0x00e0000498187df3 */ /* 0x000fe60008000818 */
[----:B------:R-:W-:-:S02]  /*e130*/  WARPGROUP.DEPBAR.LE gsb0, 0x0 ;  /* 0x00008000000079c5 */ /* 0x000fc40000010000 */
[----:B------:R-:W-:Y:S01]  /*e140*/  WARPGROUP.ARRIVE ;  /* 0x00000000000079c5 */ /* 0x000fe20000000000 */
[----:B---3--:R-:W-:-:S04]  /*e150*/  @P1 IMAD R4, R4, R6, RZ ;  /* 0x0000000604041224 */ /* 0x008fc800078e02ff */
[C---:B----4-:R-:W-:Y:S02]  /*e160*/  @P1 IMAD R3, R5.reuse, R7, R4 ;  /* 0x0000000705031224 */ /* 0x050fe400078e0204 */
[----:B------:R-:W-:Y:S01]  /*e170*/  @P1 IMAD.WIDE.U32 R4, R5, R6, RZ ;  /* 0x0000000605041225 */ /* 0x000fe200078e00ff */
[----:B------:R-:W-:-:S03]  /*e180*/  @P1 SHF.R.S32.HI R7, RZ, 0x1f, R10 ;  /* 0x0000001fff071819 */ /* 0x000fc6000001140a */
[----:B------:R-:W-:Y:S02]  /*e190*/  @P1 IMAD.IADD R5, R5, 0x1, R3 ;  /* 0x0000000105051824 */ /* 0x000fe400078e0203 */
[-C--:B-1----:R-:W-:Y:S02]  /*e1a0*/  @P1 IMAD R6, R7, R8.reuse, RZ ;  /* 0x0000000807061224 */ /* 0x082fe400078e02ff */
[----:B------:R-:W-:-:S04]  /*e1b0*/  @P1 IMAD.WIDE.U32 R4, R10, R8, R4 ;  /* 0x000000080a041225 */ /* 0x000fc800078e0004 */
[----:B------:R-:W-:Y:S01]  /*e1c0*/  @P1 IMAD R3, R10, R9, R6 ;  /* 0x000000090a031224 */ /* 0x000fe200078e0206 */
[----:B------:R-:W-:Y:S01]  /*e1d0*/  @P1 LEA R6, P2, R4, UR4, 0x2 ;  /* 0x0000000404061c11 */ /* 0x000fe2000f8410ff */
[----:B------:R-:W-:Y:S02]  /*e1e0*/  IMAD.MOV.U32 R8, RZ, RZ, 0x3f800000 ;  /* 0x3f800000ff087424 */ /* 0x000fe400078e00ff */
[----:B------:R-:W-:Y:S02]  /*e1f0*/  @P1 IMAD.IADD R3, R5, 0x1, R3 ;  /* 0x0000000105031824 */ /* 0x000fe400078e0203 */
[----:B------:R-:W-:-:S03]  /*e200*/  IMAD.MOV.U32 R5, RZ, RZ, -0x3ffffff0 ;  /* 0xc0000010ff057424 */ /* 0x000fc600078e00ff */
[----:B------:R-:W-:Y:S01]  /*e210*/  @P1 LEA.HI.X R7, R4, UR5, R3, 0x2, P2 ;  /* 0x0000000504071c11 */ /* 0x000fe200090f1403 */
[----:B------:R-:W-:Y:S01]  /*e220*/  VIADD R4, R2, 0x80 ;  /* 0x0000008002047836 */ /* 0x000fe20000000000 */
[----:B------:R-:W-:-:S03]  /*e230*/  R2UR UR7, R5 ;  /* 0x00000000050772ca */ /* 0x000fc600000e0000 */
[----:B------:R1:W2:Y:S01]  /*e240*/  @P1 LDG.E R8, desc[UR42][R6.64] ;  /* 0x0000002a06081981 */ /* 0x0002a2000c1e1900 */
[----:B------:R-:W-:Y:S01]  /*e250*/  R2UR UR6, R4 ;  /* 0x00000000040672ca */ /* 0x000fe200000e0000 */
[----:B------:R-:W-:Y:S01]  /*e260*/  IMAD.MOV.U32 R5, RZ, RZ, -0x3ffffff0 ;  /* 0xc0000010ff057424 */ /* 0x000fe200078e00ff */
[----:B------:R-:W-:Y:S01]  /*e270*/  IADD3 R4, R2, 0x100, RZ ;  /* 0x0000010002047810 */ /* 0x000fe20007ffe0ff */
[----:B------:R-:W-:Y:S04]  /*e280*/  SHFL.BFLY PT, R3, R20, 0x2, 0x1f ;  /* 0x0c401f0014037f89 */ /* 0x000fe800000e0000 */
[----:B-1----:R-:W1:Y:S06]  /*e290*/  SHFL.BFLY PT, R7, R0, 0x2, 0x1f ;  /* 0x0c401f0000077f89 */ /* 0x002e6c00000e0000 */
[----:B------:R-:W-:Y:S01]  /*e2a0*/  QGMMA.64x64x32.F32.E4M3.E4M3 R24, R148, gdesc[UR4], R24, gsb0 ;  /* 0x00e0000494187df3 */ /* 0x000fe20008000818 */
[----:B------:R-:W-:Y:S01]  /*e2b0*/  R2UR UR6, R4 ;  /* 0x00000000040672ca */ /* 0x000fe200000e0000 */
[----:B------:R-:W-:Y:S01]  /*e2c0*/  VIADD R4, R2, 0x180 ;  /* 0x0000018002047836 */ /* 0x000fe20000000000 */
[----:B------:R-:W-:Y:S01]  /*e2d0*/  R2UR UR7, R5 ;  /* 0x00000000050772ca */ /* 0x000fe200000e0000 */
[----:B------:R-:W-:-:S02]  /*e2e0*/  IMAD.MOV.U32 R5, RZ, RZ, -0x3ffffff0 ;  /* 0xc0000010ff057424 */ /* 0x000fc400078e00ff */
[----:B------:R-:W-:Y:S02]  /*e2f0*/  VIADD R2, R2, 0x200 ;  /* 0x0000020002027836 */ /* 0x000fe40000000000 */
[----:B-1----:R-:W-:-:S01]  /*e300*/  FADD.FTZ R7, R7, R0 ;  /* 0x0000000007077221 */ /* 0x002fc20000010000 */
[----:B------:R-:W-:Y:S01]  /*e310*/  IMAD.MOV.U32 R0, RZ, RZ, -0x800000 ;  /* 0xff800000ff007424 */ /* 0x000fe200078e00ff */
[----:B------:R-:W-:Y:S02]  /*e320*/  WARPGROUP.DEPBAR.LE gsb0, 0x0 ;  /* 0x00008000000079c5 */ /* 0x000fe40000010000 */
[----:B------:R-:W-:-:S06]  /*e330*/  WARPGROUP.ARRIVE ;  /* 0x00000000000079c5 */ /* 0x000fcc0000000000 */
[----:B------:R-:W-:Y:S01]  /*e340*/  QGMMA.64x64x32.F32.E4M3.E4M3 R24, R136, gdesc[UR4], R24, gsb0 ;  /* 0x00e0000488187df3 */ /* 0x000fe20008000818 */
[----:B------:R-:W-:Y:S01]  /*e350*/  R2UR UR6, R4 ;  /* 0x00000000040672ca */ /* 0x000fe200000e0000 */
[----:B------:R-:W-:Y:S01]  /*e360*/  FADD.FTZ R4, R3, R20 ;  /* 0x0000001403047221 */ /* 0x000fe20000010000 */
[----:B------:R-:W-:Y:S01]  /*e370*/  R2UR UR7, R5 ;  /* 0x00000000050772ca */ /* 0x000fe200000e0000 */
[----:B------:R-:W-:-:S03]  /*e380*/  IMAD.MOV.U32 R3, RZ, RZ, -0x3ffffff0 ;  /* 0xc0000010ff037424 */ /* 0x000fc600078e00ff */
[----:B------:R-:W1:Y:S02]  /*e390*/  SHFL.BFLY PT, R5, R4, 0x1, 0x1f ;  /* 0x0c201f0004057f89 */ /* 0x000e6400000e0000 */
[----:B-1----:R-:W-:-:S04]  /*e3a0*/  FADD.FTZ R9, R4, R5 ;  /* 0x0000000504097221 */ /* 0x002fc80000010000 */
[C---:B------:R-:W-:Y:S01]  /*e3b0*/  FMUL.FTZ R12, R9.reuse, 0.00390625 ;  /* 0x3b800000090c7820 */ /* 0x040fe20000410000 */
[----:B------:R-:W-:-:S04]  /*e3c0*/  FSETP.NE.FTZ.AND P1, PT, R9, RZ, PT ;  /* 0x000000ff0900720b */ /* 0x000fc80003f35000 */
[----:B------:R-:W-:-:S13]  /*e3d0*/  FSETP.NE.FTZ.AND P2, PT, R12, RZ, PT ;  /* 0x000000ff0c00720b */ /* 0x000fda0003f55000 */
[----:B------:R-:W1:Y:S01]  /*e3e0*/  @P2 MUFU.LG2 R5, R12 ;  /* 0x0000000c00052308 */ /* 0x000e620000000c00 */
[----:B------:R-:W-:Y:S01]  /*e3f0*/  @P2 FMUL.FTZ R4, R58, 0.69314718246459960938 ;  /* 0x3f3172183a042820 */ /* 0x000fe20000410000 */
[----:B-1----:R-:W-:-:S04]  /*e400*/  @P2 FMUL.FTZ R5, R5, 0.69314718246459960938 ;  /* 0x3f31721805052820 */ /* 0x002fc80000410000 */
[----:B------:R-:W-:Y:S01]  /*e410*/  @P2 FFMA.FTZ R0, R4, R59, R5 ;  /* 0x0000003b04002223 */ /* 0x000fe20000010005 */
[----:B------:R-:W-:Y:S02]  /*e420*/  WARPGROUP.DEPBAR.LE gsb0, 0x0 ;  /* 0x00008000000079c5 */ /* 0x000fe40000010000 */
[----:B------:R-:W-:-:S06]  /*e430*/  WARPGROUP.ARRIVE ;  /* 0x00000000000079c5 */ /* 0x000fcc0000000000 */
[----:B------:R-:W-:Y:S01]  /*e440*/  QGMMA.64x64x32.F32.E4M3.E4M3 R24, R140, gdesc[UR4], R24, gsb0 ;  /* 0x00e000048c187df3 */ /* 0x000fe20008000818 */
[----:B------:R-:W-:Y:S02]  /*e450*/  R2UR UR6, R2 ;  /* 0x00000000020672ca */ /* 0x000fe400000e0000 */
[----:B------:R-:W-:Y:S01]  /*e460*/  R2UR UR7, R3 ;  /* 0x00000000030772ca */ /* 0x000fe200000e0000 */
[----:B------:R-:W1:Y:S01]  /*e470*/  SHFL.BFLY PT, R2, R7, 0x1, 0x1f ;  /* 0x0c201f0007027f89 */ /* 0x000e6200000e0000 */
[----:B------:R-:W-:-:S06]  /*e480*/  IMAD.MOV.U32 R3, RZ, RZ, RZ ;  /* 0x000000ffff037224 */ /* 0x000fcc00078e00ff */
[----:B------:R-:W-:Y:S01]  /*e490*/  @P1 MUFU.RCP R3, R9 ;  /* 0x0000000900031308 */ /* 0x000fe20000001000 */
[----:B-1----:R-:W-:-:S01]  /*e4a0*/  FADD.FTZ R10, R7, R2 ;  /* 0x00000002070a7221 */ /* 0x002fc20000010000 */
[----:B------:R-:W-:Y:S01]  /*e4b0*/  MOV R7, RZ ;  /* 0x000000ff00077202 */ /* 0x000fe20000000f00 */
[----:B------:R-:W-:Y:S02]  /*e4c0*/  IMAD.MOV.U32 R2, RZ, RZ, -0x800000 ;  /* 0xff800000ff027424 */ /* 0x000fe400078e00ff */
[C---:B------:R-:W-:Y:S01]  /*e4d0*/  FMUL.FTZ R6, R10.reuse, 0.00390625 ;  /* 0x3b8000000a067820 */ /* 0x040fe20000410000 */
[----:B------:R-:W-:-:S04]  /*e4e0*/  FSETP.NE.FTZ.AND P1, PT, R10, RZ, PT ;  /* 0x000000ff0a00720b */ /* 0x000fc80003f35000 */
[----:B------:R-:W-:-:S09]  /*e4f0*/  FSETP.NE.FTZ.AND P3, PT, R6, RZ, PT ;  /* 0x000000ff0600720b */ /* 0x000fd20003f75000 */
[----:B------:R-:W-:Y:S04]  /*e500*/  @P1 MUFU.RCP R7, R10 ;  /* 0x0000000a00071308 */ /* 0x000fe80000001000 */
[----:B------:R-:W-:-:S04]  /*e510*/  @P3 FMUL.FTZ R58, R58, 0.69314718246459960938 ;  /* 0x3f3172183a3a3820 */ /* 0x000fc80000410000 */
[----:B------:R-:W1:Y:S02]  /*e520*/  @P3 MUFU.LG2 R6, R6 ;  /* 0x0000000600063308 */ /* 0x000e640000000c00 */
[----:B-1----:R-:W-:-:S04]  /*e530*/  @P3 FMUL.FTZ R9, R6, 0.69314718246459960938 ;  /* 0x3f31721806093820 */ /* 0x002fc80000410000 */
[----:B------:R-:W-:Y:S01]  /*e540*/  @P3 FFMA.FTZ R2, R58, R60, R9 ;  /* 0x0000003c3a023223 */ /* 0x000fe20000010009 */
[----:B------:R-:W-:Y:S02]  /*e550*/  WARPGROUP.DEPBAR.LE gsb0, 0x0 ;  /* 0x00008000000079c5 */ /* 0x000fe40000010000 */
[----:B------:R-:W-:-:S06]  /*e560*/  WARPGROUP.ARRIVE ;  /* 0x00000000000079c5 */ /* 0x000fcc0000000000 */
[----:B------:R-:W-:Y:S01]  /*e570*/  QGMMA.64x64x32.F32.E4M3.E4M3 R24, R144, gdesc[UR4], R24, gsb0 ;  /* 0x00e0000490187df3 */ /* 0x000fe20008000818 */
[-C--:B--2---:R-:W-:Y:S01]  /*e580*/  FMUL.FTZ R5, R3, R8.reuse ;  /* 0x0000000803057220 */ /* 0x084fe20000410000 */
[----:B------:R-:W-:Y:S01]  /*e590*/  FMUL.FTZ R16, R7, R8 ;  /* 0x0000000807107220 */ /* 0x000fe20000410000 */
[----:B------:R-:W-:Y:S02]  /*e5a0*/  WARPGROUP.DEPBAR.LE gsb0, 0x0 ;  /* 0x00008000000079c5 */ /* 0x000fe40000010000 */
[----:B------:R-:W-:Y:S05]  /*e5b0*/  @!P0 BRA `(.L_x_10550) ;  /* 0x0000000000048947 */ /* 0x000fea0003800000 */
[----:B------:R-:W-:Y:S01]  /*e5c0*/  BPT.TRAP 0x1 ;  /* 0x000000040000795c */ /* 0x000fe20000300000 */
.L_x_10550:
[----:B------:R-:W2:Y:S01]  /*e5d0*/  LDL.LU R4, [R1+0x10] ;  /* 0x0000100001047983 */ /* 0x000ea20000300800 */
[-C--:B------:R-:W-:Y:S01]  /*e5e0*/  FMUL.FTZ R59, R25, R5.reuse ;  /* 0x00000005193b7220 */ /* 0x080fe20000410000 */
[----:B------:R-:W-:Y:S01]  /*e5f0*/  FMUL.FTZ R61, R24, R5 ;  /* 0x00000005183d7220 */ /* 0x000fe20000410000 */
[----:B------:R-:W-:Y:S01]  /*e600*/  VIADD R3, R11, 0x13260 ;  /* 0x000132600b037836 */ /* 0x000fe20000000000 */
[----:B------:R-:W3:Y:S04]  /*e610*/  LDL.LU R25, [R1] ;  /* 0x0000000001197983 */ /* 0x000ee80000300800 */
[----:B------:R-:W4:Y:S01]  /*e620*/  LDL.LU R24, [R1+0x38] ;  /* 0x0000380001187983 */ /* 0x000f220000300800 */
        /* <DEDUP_REMOVED lines=28> */
[----:B------:R-:W-:Y:S01]  /*e7f0*/  PLOP3.LUT P1, PT, PT, PT, PT, 0x8, 0x0 ;  /* 0x000000000000781c */ /* 0x000fe20003f2e170 */
[-C--:B------:R-:W-:Y:S01]  /*e800*/  FMUL.FTZ R6, R51, R16.reuse ;  /* 0x0000001033067220 */ /* 0x080fe20000410000 */
[-C--:B------:R-:W-:Y:S01]  /*e810*/  FMUL.FTZ R7, R54, R16.reuse ;  /* 0x0000001036077220 */ /* 0x080fe20000410000 */
[----:B------:R-:W-:Y:S01]  /*e820*/  FMUL.FTZ R55, R55, R16 ;  /* 0x0000001037377220 */ /* 0x000fe20000410000 */
[----:B------:R-:W-:-:S02]  /*e830*/  SEL R157, R157, RZ, P0 ;  /* 0x000000ff9d9d7207 */ /* 0x000fc40000000000 */
[----:B--2---:R-:W-:-:S04]  /*e840*/  PRMT R4, R4, 0x654, R3 ;  /* 0x0000065404047816 */ /* 0x004fc80000000003 */
[----:B------:R0:W-:Y:S01]  /*e850*/  SYNCS.ARRIVE.TRANS64.RED.A1T0 RZ, [R4+URZ], RZ ;  /* 0x000000ff04ff79a7 */ /* 0x0001e2000810043f */
[----:B----4-:R-:W-:Y:S01]  /*e860*/  VIADD R24, R24, 0x1 ;  /* 0x0000000118187836 */ /* 0x010fe20000000000 */
[----:B0-----:R-:W-:-:S04]  /*e870*/  SEL R4, RZ, 0x1, P0 ;  /* 0x00000001ff047807 */ /* 0x001fc80000000000 */
[----:B---3--:R-:W-:Y:S01]  /*e880*/  LOP3.LUT R25, R25, R4, RZ, 0x3c, !PT ;  /* 0x0000000419197212 */ /* 0x008fe200078e3cff */
[----:B------:R1:W-:Y:S04]  /*e890*/  STL [R1+0x38], R24 ;  /* 0x0000381801007387 */ /* 0x0003e80000100800 */
[----:B------:R1:W-:Y:S01]  /*e8a0*/  STL [R1], R25 ;  /* 0x0000001901007387 */ /* 0x0003e20000100800 */
[----:B------:R-:W-:-:S07]  /*e8b0*/  FMUL.FTZ R3, R53, R5 ;  /* 0x0000000535037220 */ /* 0x000fce0000410000 */
.L_x_10498:
[----:B------:R-:W2:Y:S08]  /*e8c0*/  S2UR UR4, SR_CgaCtaId ;  /* 0x00000000000479c3 */ /* 0x000eb00000008800 */
[----:B------:R-:W-:Y:S01]  /*e8d0*/  BAR.SYNC.DEFER_BLOCKING 0x5, 0x200 ;  /* 0x0148000000007b1d */ /* 0x000fe20000010000 */
[----:B------:R-:W-:-:S05]  /*e8e0*/  MOV R16, 0x400 ;  /* 0x0000040000107802 */ /* 0x000fca0000000f00 */
[----:B------:R-:W-:Y:S01]  /*e8f0*/  BSSY B0, `(.L_x_10551) ;  /* 0x00001c6000007945 */ /* 0x000fe20003800000 */
[----:B--2---:R-:W-:-:S05]  /*e900*/  IMAD.U32 R4, RZ, RZ, UR4 ;  /* 0x00000004ff047e24 */ /* 0x004fca000f8e00ff */
[----:B------:R2:W-:Y:S01]  /*e910*/  STL [R1+0x10], R4 ;  /* 0x0000100401007387 */ /* 0x0005e20000100800 */
[----:B------:R-:W-:-:S05]  /*e920*/  LEA R16, R4, R16, 0x18 ;  /* 0x0000001004107211 */ /* 0x000fca00078ec0ff */
[----:B-1---5:R2:W1:Y:S01]  /*e930*/  LDS.128 R24, [R16+0x132d0] ;  /* 0x0132d00010187984 */ /* 0x0224620000000c00 */
[----:B------:R-:W-:Y:S06]  /*e940*/  BAR.ARV 0x4, 0x200 ;  /* 0x0108000000007b1d */ /* 0x000fec0000002000 */
[----:B------:R-:W-:Y:S05]  /*e950*/  @P1 BRA `(.L_x_10552) ;  /* 0x0000001000a01947 */ /* 0x000fea0003800000 */
[----:B0-----:R-:W2:Y:S01]  /*e960*/  S2R R35, SR_TID.X ;  /* 0x0000000000237919 */ /* 0x001ea20000002100 */
[----:B------:R-:W-:Y:S01]  /*e970*/  ULDC.64 UR4, c[0x4][0x38] ;  /* 0x01000e0000047ab9 */ /* 0x000fe20000000a00 */
[----:B------:R-:W3:Y:S04]  /*e980*/  LDL R42, [R1+0x54] ;  /* 0x00005400012a7983 */ /* 0x000ee80000100800 */
[----:B------:R-:W4:Y:S04]  /*e990*/  LDL.LU R49, [R1+0x30] ;  /* 0x0000300001317983 */ /* 0x000f280000300800 */
[----:B------:R-:W4:Y:S01]  /*e9a0*/  LDL.LU R48, [R1+0x34] ;  /* 0x0000340001307983 */ /* 0x000f220000300800 */
[----:B------:R-:W0:Y:S01]  /*e9b0*/  S2R R39, SR_SWINHI ;  /* 0x0000000000277919 */ /* 0x000e220000002f00 */
[----:B------:R-:W-:-:S02]  /*e9c0*/  F2FP.BF16.F32.PACK_AB R36, R36, R57 ;  /* 0x000000392424723e */ /* 0x000fc400000010ff */
[----:B------:R-:W-:Y:S01]  /*e9d0*/  F2FP.BF16.F32.PACK_AB R33, R33, R56 ;  /* 0x000000382121723e */ /* 0x000fe200000010ff */
[----:B------:R-:W4:Y:S01]  /*e9e0*/  LDL R46, [R1+0x28] ;  /* 0x00002800012e7983 */ /* 0x000f220000100800 */
[----:B--2---:R-:W-:-:S04]  /*e9f0*/  SHF.L.U32 R4, R35, 0x2, RZ ;  /* 0x0000000223047819 */ /* 0x004fc800000006ff */
[----:B------:R-:W-:-:S04]  /*ea00*/  LOP3.LUT R4, R4, 0xc, RZ, 0xc0, !PT ;  /* 0x0000000c04047812 */ /* 0x000fc800078ec0ff */
[----:B------:R-:W-:-:S05]  /*ea10*/  IADD3 R4, P0, R4, UR4, RZ ;  /* 0x0000000404047c10 */ /* 0x000fca000ff1e0ff */
[----:B------:R-:W-:Y:S01]  /*ea20*/  IMAD.X R5, RZ, RZ, UR5, P0 ;  /* 0x00000005ff057e24 */ /* 0x000fe200080e06ff */
[----:B------:R-:W-:Y:S01]  /*ea30*/  F2FP.BF16.F32.PACK_AB R21, R21, R32 ;  /* 0x000000201515723e */ /* 0x000fe200000010ff */
[----:B------:R-:W-:-:S03]  /*ea40*/  ULDC.64 UR4, c[0x0][0xbd8] ;  /* 0x0002f60000047ab9 */ /* 0x000fc60000000a00 */
[----:B-1----:R1:W2:Y:S01]  /*ea50*/  LDG.E.CONSTANT R24, desc[UR42][R4.64] ;  /* 0x0000002a04187981 */ /* 0x0022a2000c1e9900 */
[----:B------:R-:W-:Y:S02]  /*ea60*/  F2FP.BF16.F32.PACK_AB R20, R13, R20 ;  /* 0x000000140d14723e */ /* 0x000fe400000010ff */
[----:B------:R-:W-:Y:S02]  /*ea70*/  F2FP.BF16.F32.PACK_AB R30, R29, R30 ;  /* 0x0000001e1d1e723e */ /* 0x000fe400000010ff */
        /* <DEDUP_REMOVED lines=9> */
[----:B------:R-:W-:-:S02]  /*eb10*/  SEL R33, R21, R20, P0 ;  /* 0x0000001415217207 */ /* 0x000fc40000000000 */
[----:B------:R-:W-:Y:S02]  /*eb20*/  SEL R32, R20, R21, P0 ;  /* 0x0000001514207207 */ /* 0x000fe40000000000 */
[----:B------:R-:W-:Y:S02]  /*eb30*/  MOV R20, R16 ;  /* 0x0000001000147202 */ /* 0x000fe40000000f00 */
[----:B0-----:R-:W-:Y:S02]  /*eb40*/  MOV R21, R39 ;  /* 0x0000002700157202 */ /* 0x001fe40000000f00 */
        /* <DEDUP_REMOVED lines=9> */
[----:B------:R-:W-:Y:S02]  /*ebe0*/  F2FP.BF16.F32.PACK_AB R9, R9, R12 ;  /* 0x0000000c0909723e */ /* 0x000fe400000010ff */
[----:B------:R-:W-:Y:S02]  /*ebf0*/  F2FP.BF16.F32.PACK_AB R8, R3, R8 ;  /* 0x000000080308723e */ /* 0x000fe400000010ff */
[----:B------:R-:W-:Y:S02]  /*ec00*/  SEL R60, R59, R60, P0 ;  /* 0x0000003c3b3c7207 */ /* 0x000fe40000000000 */
[----:B------:R-:W-:Y:S02]  /*ec10*/  SEL R14, R14, R15, P0 ;  /* 0x0000000f0e0e7207 */ /* 0x000fe40000000000 */
[----:B------:R-:W-:Y:S02]  /*ec20*/  F2FP.BF16.F32.PACK_AB R6, R55, R6 ;  /* 0x000000063706723e */ /* 0x000fe400000010ff */
[----:B------:R-:W-:-:S02]  /*ec30*/  SEL R35, R9, R8, P0 ;  /* 0x0000000809237207 */ /* 0x000fc40000000000 */
[----:B------:R-:W-:Y:S02]  /*ec40*/  SEL R34, R8, R9, P0 ;  /* 0x0000000908227207 */ /* 0x000fe40000000000 */
[----:B------:R-:W-:Y:S01]  /*ec50*/  SEL R43, R7, R6, P0 ;  /* 0x00000006072b7207 */ /* 0x000fe20000000000 */
[----:B---3--:R-:W-:-:S03]  /*ec60*/  IMAD.WIDE R10, R42, 0x2, R20 ;  /* 0x000000022a0a7825 */ /* 0x008fc600078e0214 */
[C---:B------:R-:W-:Y:S02]  /*ec70*/  IADD3 R47, P1, R10.reuse, 0x60, RZ ;  /* 0x000000600a2f7810 */ /* 0x040fe40007f3e0ff */
[C---:B------:R-:W-:Y:S02]  /*ec80*/  IADD3 R31, P3, R10.reuse, 0x20, RZ ;  /* 0x000000200a1f7810 */ /* 0x040fe40007f7e0ff */
[----:B------:R-:W-:Y:S02]  /*ec90*/  LOP3.LUT R15, R10, 0x380, RZ, 0xc0, !PT ;  /* 0x000003800a0f7812 */ /* 0x000fe400078ec0ff */
[----:B------:R-:W-:Y:S02]  /*eca0*/  LOP3.LUT R4, R31, 0x380, RZ, 0xc0, !PT ;  /* 0x000003801f047812 */ /* 0x000fe400078ec0ff */
[----:B------:R-:W-:Y:S02]  /*ecb0*/  LOP3.LUT R12, R47, 0x380, RZ, 0xc0, !PT ;  /* 0x000003802f0c7812 */ /* 0x000fe400078ec0ff */
[----:B------:R-:W-:-:S02]  /*ecc0*/  SHF.R.U64 R15, R15, 0x3, RZ ;  /* 0x000000030f0f7819 */ /* 0x000fc400000012ff */
[----:B------:R-:W-:Y:S02]  /*ecd0*/  SHF.R.U64 R4, R4, 0x3, RZ ;  /* 0x0000000304047819 */ /* 0x000fe400000012ff */
[----:B------:R-:W-:Y:S02]  /*ece0*/  SHF.R.U64 R12, R12, 0x3, RZ ;  /* 0x000000030c0c7819 */ /* 0x000fe400000012ff */
[----:B------:R-:W-:Y:S02]  /*ecf0*/  SEL R42, R6, R7, P0 ;  /* 0x00000007062a7207 */ /* 0x000fe40000000000 */
[----:B------:R-:W-:Y:S02]  /*ed00*/  IADD3 R45, P2, R10, 0x40, RZ ;  /* 0x000000400a2d7810 */ /* 0x000fe40007f5e0ff */
[----:B------:R-:W-:Y:S02]  /*ed10*/  LOP3.LUT R8, R4, R31, RZ, 0x3c, !PT ;  /* 0x0000001f04087212 */ /* 0x000fe400078e3cff */
[----:B------:R-:W-:-:S02]  /*ed20*/  LOP3.LUT R10, R15, R10, RZ, 0x3c, !PT ;  /* 0x0000000a0f0a7212 */ /* 0x000fc400078e3cff */
[----:B------:R-:W-:Y:S02]  /*ed30*/  LOP3.LUT R4, R12, R47, RZ, 0x3c, !PT ;  /* 0x0000002f0c047212 */ /* 0x000fe400078e3cff */
[----:B--2---:R-:W-:Y:S01]  /*ed40*/  LOP3.LUT R3, R24, 0x2, RZ, 0x3c, !PT ;  /* 0x0000000218037812 */ /* 0x004fe200078e3cff */
[----:B------:R-:W-:Y:S04]  /*ed50*/  SHFL.IDX PT, R13, R13, R24, 0x1c1f ;  /* 0x001c1f180d0d7589 */ /* 0x000fe800000e0000 */
[----:B------:R-:W0:Y:S04]  /*ed60*/  SHFL.IDX PT, R60, R60, R3, 0x1c1f ;  /* 0x001c1f033c3c7589 */ /* 0x000e2800000e0000 */
[----:B------:R-:W-:Y:S04]  /*ed70*/  SHFL.IDX PT, R37, R37, R24, 0x1c1f ;  /* 0x001c1f1825257589 */ /* 0x000fe800000e0000 */
[----:B------:R-:W1:Y:S04]  /*ed80*/  SHFL.IDX PT, R40, R40, R3, 0x1c1f ;  /* 0x001c1f0328287589 */ /* 0x000e6800000e0000 */
[----:B------:R1:W-:Y:S04]  /*ed90*/  SHFL.IDX PT, R12, R29, R24, 0x1c1f ;  /* 0x001c1f181d0c7589 */ /* 0x0003e800000e0000 */
[----:B------:R-:W2:Y:S04]  /*eda0*/  SHFL.IDX PT, R15, R36, R3, 0x1c1f ;  /* 0x001c1f03240f7589 */ /* 0x000ea800000e0000 */
[----:B------:R-:W-:Y:S04]  /*edb0*/  SHFL.IDX PT, R39, R39, R24, 0x1c1f ;  /* 0x001c1f1827277589 */ /* 0x000fe800000e0000 */
[----:B------:R-:W3:Y:S04]  /*edc0*/  SHFL.IDX PT, R38, R38, R3, 0x1c1f ;  /* 0x001c1f0326267589 */ /* 0x000ee800000e0000 */
[----:B------:R-:W-:Y:S04]  /*edd0*/  SHFL.IDX PT, R33, R33, R24, 0x1c1f ;  /* 0x001c1f1821217589 */ /* 0x000fe800000e0000 */
[----:B------:R-:W4:Y:S04]  /*ede0*/  SHFL.IDX PT, R32, R32, R3, 0x1c1f ;  /* 0x001c1f0320207589 */ /* 0x000f2800000e0000 */
[----:B------:R-:W-:Y:S04]  /*edf0*/  SHFL.IDX PT, R41, R41, R24, 0x1c1f ;  /* 0x001c1f1829297589 */ /* 0x000fe800000e0000 */
[----:B------:R-:W4:Y:S04]  /*ee00*/  SHFL.IDX PT, R36, R14, R3, 0x1c1f ;  /* 0x001c1f030e247589 */ /* 0x000f2800000e0000 */
[----:B------:R-:W-:Y:S04]  /*ee10*/  SHFL.IDX PT, R35, R35, R24, 0x1c1f ;  /* 0x001c1f1823237589 */ /* 0x000fe800000e0000 */
[----:B------:R-:W4:Y:S04]  /*ee20*/  SHFL.IDX PT, R34, R34, R3, 0x1c1f ;  /* 0x001c1f0322227589 */ /* 0x000f2800000e0000 */
[----:B------:R-:W-:Y:S04]  /*ee30*/  SHFL.IDX PT, R43, R43, R24, 0x1c1f ;  /* 0x001c1f182b2b7589 */ /* 0x000fe800000e0000 */
[----:B------:R-:W4:Y:S01]  /*ee40*/  SHFL.IDX PT, R42, R42, R3, 0x1c1f ;  /* 0x001c1f032a2a7589 */ /* 0x000f2200000e0000 */
[----:B------:R-:W-:Y:S01]  /*ee50*/  LOP3.LUT R6, R45, 0x380, RZ, 0xc0, !PT ;  /* 0x000003802d067812 */ /* 0x000fe200078ec0ff */
[----:B------:R-:W-:-:S03]  /*ee60*/  IMAD.X R5, RZ, RZ, R11, P1 ;  /* 0x000000ffff057224 */ /* 0x000fc600008e060b */
[----:B------:R-:W-:Y:S01]  /*ee70*/  SHF.R.U64 R6, R6, 0x3, RZ ;  /* 0x0000000306067819 */ /* 0x000fe200000012ff */
[--C-:B------:R-:W-:Y:S01]  /*ee80*/  IMAD.X R7, RZ, RZ, R11.reuse, P2 ;  /* 0x000000ffff077224 */ /* 0x100fe200010e060b */
[----:B0-----:R-:W-:Y:S01]  /*ee90*/  SEL R28, R13, R60, P0 ;  /* 0x0000003c0d1c7207 */ /* 0x001fe20000000000 */
[----:B------:R-:W-:Y:S01]  /*eea0*/  IMAD.X R9, RZ, RZ, R11, P3 ;  /* 0x000000ffff097224 */ /* 0x000fe200018e060b */
[----:B------:R-:W-:Y:S02]  /*eeb0*/  LOP3.LUT R6, R6, R45, RZ, 0x3c, !PT ;  /* 0x0000002d06067212 */ /* 0x000fe400078e3cff */
[----:B------:R-:W-:Y:S02]  /*eec0*/  MOV R11, R10 ;  /* 0x0000000a000b7202 */ /* 0x000fe40000000f00 */
[----:B------:R-:W-:Y:S02]  /*eed0*/  SEL R30, R60, R13, P0 ;  /* 0x0000000d3c1e7207 */ /* 0x000fe40000000000 */
[----:B-1----:R-:W-:-:S02]  /*eee0*/  SEL R29, R37, R40, P0 ;  /* 0x00000028251d7207 */ /* 0x002fc40000000000 */
[----:B------:R-:W-:Y:S01]  /*eef0*/  SEL R31, R40, R37, P0 ;  /* 0x00000025281f7207 */ /* 0x000fe20000000000 */
[----:B------:R-:W-:Y:S01]  /*ef00*/  BAR.SYNC.DEFER_BLOCKING 0x1, 0x180 ;  /* 0x0046000000007b1d */ /* 0x000fe20000010000 */
[----:B------:R-:W-:Y:S02]  /*ef10*/  MOV R40, R6 ;  /* 0x0000000600287202 */ /* 0x000fe40000000f00 */
[----:B------:R-:W-:Y:S02]  /*ef20*/  MOV R37, R4 ;  /* 0x0000000400257202 */ /* 0x000fe40000000f00 */
[----:B------:R-:W-:Y:S02]  /*ef30*/  MOV R44, R8 ;  /* 0x00000008002c7202 */ /* 0x000fe40000000f00 */
[----:B--2---:R-:W-:Y:S02]  /*ef40*/  SEL R4, R12, R15, P0 ;  /* 0x0000000f0c047207 */ /* 0x004fe40000000000 */
[----:B------:R-:W-:-:S02]  /*ef50*/  SEL R6, R15, R12, P0 ;  /* 0x0000000c0f067207 */ /* 0x000fc40000000000 */
[----:B---3--:R-:W-:Y:S02]  /*ef60*/  SEL R5, R39, R38, P0 ;  /* 0x0000002627057207 */ /* 0x008fe40000000000 */
[----:B------:R-:W-:Y:S02]  /*ef70*/  SEL R7, R38, R39, P0 ;  /* 0x0000002726077207 */ /* 0x000fe40000000000 */
[----:B----4-:R-:W-:Y:S02]  /*ef80*/  SEL R8, R33, R32, P0 ;  /* 0x0000002021087207 */ /* 0x010fe40000000000 */
[----:B------:R-:W-:Y:S02]  /*ef90*/  SEL R10, R32, R33, P0 ;  /* 0x00000021200a7207 */ /* 0x000fe40000000000 */
[----:B------:R-:W-:Y:S02]  /*efa0*/  SEL R9, R41, R36, P0 ;  /* 0x0000002429097207 */ /* 0x000fe40000000000 */
[----:B------:R-:W-:Y:S01]  /*efb0*/  SEL R12, R35, R34, P0 ;  /* 0x00000022230c7207 */ /* 0x000fe20000000000 */
[----:B------:R0:W-:Y:S01]  /*efc0*/  STSM.16.M88.4 [R11], R28 ;  /* 0x0000001c0b007844 */ /* 0x0001e20000000200 */
[----:B------:R-:W-:-:S02]  /*efd0*/  SEL R14, R34, R35, P0 ;  /* 0x00000023220e7207 */ /* 0x000fc40000000000 */
[----:B------:R-:W-:Y:S02]  /*efe0*/  SEL R13, R43, R42, P0 ;  /* 0x0000002a2b0d7207 */ /* 0x000fe40000000000 */
[----:B------:R-:W-:Y:S02]  /*eff0*/  SEL R15, R42, R43, P0 ;  /* 0x0000002b2a0f7207 */ /* 0x000fe40000000000 */
[----:B------:R-:W-:Y:S01]  /*f000*/  ISETP.NE.U32.AND P1, PT, RZ, UR4, PT ;  /* 0x00000004ff007c0c */ /* 0x000fe2000bf25070 */
[----:B------:R1:W-:Y:S01]  /*f010*/  STSM.16.M88.4 [R44], R4 ;  /* 0x000000042c007844 */ /* 0x0003e20000000200 */
[----:B0-----:R-:W-:Y:S02]  /*f020*/  SEL R11, R36, R41, P0 ;  /* 0x00000029240b7207 */ /* 0x001fe40000000000 */
[----:B------:R-:W-:Y:S02]  /*f030*/  IADD3 R30, P2, R49, UR4, RZ ;  /* 0x00000004311e7c10 */ /* 0x000fe4000ff5e0ff */
[----:B------:R-:W-:Y:S01]  /*f040*/  ISETP.NE.AND.EX P1, PT, RZ, UR5, PT, P1 ;  /* 0x00000005ff007c0c */ /* 0x000fe2000bf25310 */
[----:B------:R1:W-:Y:S01]  /*f050*/  STSM.16.M88.4 [R40], R8 ;  /* 0x0000000828007844 */ /* 0x0003e20000000200 */
[----:B------:R-:W-:Y:S01]  /*f060*/  IADD3.X R31, R48, UR5, RZ, P2, !PT ;  /* 0x00000005301f7c10 */ /* 0x000fe200097fe4ff */
[----:B------:R-:W-:-:S02]  /*f070*/  ULDC.64 UR4, c[0x0][0xbe0] ;  /* 0x0002f80000047ab9 */ /* 0x000fc40000000a00 */
[----:B------:R1:W-:Y:S01]  /*f080*/  STSM.16.M88.4 [R37], R12 ;  /* 0x0000000c25007844 */ /* 0x0003e20000000200 */
[----:B------:R-:W-:Y:S01]  /*f090*/  BAR.SYNC.DEFER_BLOCKING 0x1, 0x180 ;  /* 0x0046000000007b1d */ /* 0x000fe20000010000 */
[----:B------:R-:W-:-:S04]  /*f0a0*/  ISETP.NE.U32.AND P0, PT, RZ, UR4, PT ;  /* 0x00000004ff007c0c */ /* 0x000fc8000bf05070 */
[----:B------:R-:W-:Y:S01]  /*f0b0*/  ISETP.NE.AND.EX P0, PT, RZ, UR5, PT, P0 ;  /* 0x00000005ff007c0c */ /* 0x000fe2000bf05300 */
[----:B------:R-:W-:-:S12]  /*f0c0*/  IMAD.MOV.U32 R3, RZ, RZ, RZ ;  /* 0x000000ffff037224 */ /* 0x000fd800078e00ff */
[----:B------:R-:W-:Y:S01]  /*f0d0*/  @P0 IADD3 R28, P2, R49, UR4, RZ ;  /* 0x00000004311c0c10 */ /* 0x000fe2000ff5e0ff */
[----:B------:R-:W-:Y:S02]  /*f0e0*/  ULDC UR4, c[0x0][0xa88] ;  /* 0x0002a20000047ab9 */ /* 0x000fe40000000800 */
[----:B------:R-:W-:Y:S01]  /*f0f0*/  IMAD.U32 R24, RZ, RZ, UR4 ;  /* 0x00000004ff187e24 */ /* 0x000fe2000f8e00ff */
[----:B------:R-:W-:Y:S01]  /*f100*/  @P0 IADD3.X R29, R48, UR5, RZ, P2, !PT ;  /* 0x00000005301d0c10 */ /* 0x000fe200097fe4ff */
[----:B------:R-:W2:Y:S04]  /*f110*/  @P1 LDG.E R3, desc[UR42][R30.64] ;  /* 0x0000002a1e031981 */ /* 0x000ea8000c1e1900 */
[----:B------:R1:W5:Y:S01]  /*f120*/  @P0 LDG.E R24, desc[UR42][R28.64] ;  /* 0x0000002a1c180981 */ /* 0x000362000c1e1900 */
[----:B------:R-:W-:-:S02]  /*f130*/  SHF.R.S32.HI R38, RZ, 0x1f, R46 ;  /* 0x0000001fff267819 */ /* 0x000fc4000001142e */
[----:B--2---:R-:W-:Y:S01]  /*f140*/  SHF.R.S32.HI R36, RZ, 0x1f, R3 ;  /* 0x0000001fff247819 */ /* 0x004fe20000011403 */
[----:B-1----:R-:W-:Y:S06]  /*f150*/  @P0 BRA `(.L_x_10553) ;  /* 0x0000000000100947 */ /* 0x002fec0003800000 */
[----:B------:R-:W-:Y:S05]  /*f160*/  @!P1 BRA `(.L_x_10553) ;  /* 0x00000000000c9947 */ /* 0x000fea0003800000 */
[----:B------:R-:W2:Y:S04]  /*f170*/  LDG.E R5, desc[UR42][R30.64] ;  /* 0x0000002a1e057981 */ /* 0x000ea8000c1e1900 */
[----:B-----5:R-:W2:Y:S02]  /*f180*/  LDG.E R24, desc[UR42][R30.64+0x4] ;  /* 0x0000042a1e187981 */ /* 0x020ea4000c1e1900 */
[----:B--2---:R-:W-:-:S07]  /*f190*/  IADD3 R24, -R5, R24, RZ ;  /* 0x0000001805187210 */ /* 0x004fce0007ffe1ff */
.L_x_10553:
[----:B------:R-:W2:Y:S01]  /*f1a0*/  LDL.LU R10, [R1+0x3c] ;  /* 0x00003c00010a7983 */ /* 0x000ea20000300800 */
[----:B------:R-:W-:Y:S01]  /*f1b0*/  ULDC.64 UR4, c[0x0][0xb70] ;  /* 0x0002dc0000047ab9 */ /* 0x000fe20000000a00 */
[----:B------:R-:W-:Y:S01]  /*f1c0*/  IMAD.MOV.U32 R4, RZ, RZ, R3 ;  /* 0x000000ffff047224 */ /* 0x000fe200078e0003 */
[----:B------:R-:W-:Y:S01]  /*f1d0*/  ULDC.64 UR6, c[0x0][0xae0] ;  /* 0x0002b80000067ab9 */ /* 0x000fe20000000a00 */
[----:B------:R-:W3:Y:S04]  /*f1e0*/  LDL.LU R8, [R1+0x20] ;  /* 0x0000200001087983 */ /* 0x000ee80000300800 */
[----:B------:R-:W4:Y:S04]  /*f1f0*/  LDL R9, [R1+0x50] ;  /* 0x0000500001097983 */ /* 0x000f280000100800 */
[----:B------:R-:W4:Y:S04]  /*f200*/  LDL.64 R12, [R1+0x8] ;  /* 0x00000800010c7983 */ /* 0x000f280000100a00 */
[----:B------:R-:W4:Y:S04]  /*f210*/  LDL R44, [R1+0x2c] ;  /* 0x00002c00012c7983 */ /* 0x000f280000100800 */
[----:B------:R-:W4:Y:S04]  /*f220*/  LDL.64 R42, [R1+0x8] ;  /* 0x00000800012a7983 */ /* 0x000f280000100a00 */
[----:B------:R-:W4:Y:S01]  /*f230*/  LDL.LU R40, [R1+0x40] ;  /* 0x0000400001287983 */ /* 0x000f220000300800 */
[----:B------:R-:W-:-:S02]  /*f240*/  IMAD R6, R38, UR4, RZ ;  /* 0x0000000426067c24 */ /* 0x000fc4000f8e02ff */
[----:B------:R-:W-:Y:S02]  /*f250*/  IMAD.MOV.U32 R5, RZ, RZ, R36 ;  /* 0x000000ffff057224 */ /* 0x000fe400078e0024 */
[C---:B------:R-:W-:Y:S02]  /*f260*/  IMAD R7, R46.reuse, UR5, R6 ;  /* 0x000000052e077c24 */ /* 0x040fe4000f8e0206 */
[----:B------:R-:W-:Y:S01]  /*f270*/  IMAD.WIDE.U32 R4, R46, UR4, R4 ;  /* 0x000000042e047c25 */ /* 0x000fe2000f8e0004 */
[----:B------:R-:W-:-:S03]  /*f280*/  ULDC.64 UR4, c[0x0][0xb78] ;  /* 0x0002de0000047ab9 */ /* 0x000fc60000000a00 */
[----:B------:R-:W-:Y:S01]  /*f290*/  IMAD.IADD R5, R5, 0x1, R7 ;  /* 0x0000000105057824 */ /* 0x000fe200078e0207 */
[----:B------:R-:W-:Y:S01]  /*f2a0*/  BSSY B1, `(.L_x_10554) ;  /* 0x0000064000017945 */ /* 0x000fe20003800000 */
[----:B--2---:R-:W-:Y:S02]  /*f2b0*/  SEL R39, R10, RZ, !P1 ;  /* 0x000000ff0a277207 */ /* 0x004fe40004800000 */
[----:B---3--:R-:W-:-:S03]  /*f2c0*/  SEL R37, R8, RZ, !P1 ;  /* 0x000000ff08257207 */ /* 0x008fc60004800000 */
[----:B------:R-:W-:Y:S01]  /*f2d0*/  IMAD R6, R39, UR4, RZ ;  /* 0x0000000427067c24 */ /* 0x000fe2000f8e02ff */
[----:B------:R-:W0:Y:S01]  /*f2e0*/  S2R R8, SR_TID.X ;  /* 0x0000000000087919 */ /* 0x000e220000002100 */
[----:B------:R-:W-:-:S04]  /*f2f0*/  IMAD.WIDE.U32 R4, R37, UR4, R4 ;  /* 0x0000000425047c25 */ /* 0x000fc8000f8e0004 */
[----:B------:R-:W-:Y:S01]  /*f300*/  IMAD R6, R37, UR5, R6 ;  /* 0x0000000525067c24 */ /* 0x000fe2000f8e0206 */
[----:B------:R-:W-:Y:S01]  /*f310*/  ULDC.64 UR4, c[0x0][0xb40] ;  /* 0x0002d00000047ab9 */ /* 0x000fe20000000a00 */
[----:B----4-:R-:W-:Y:S02]  /*f320*/  IMAD.MOV.U32 R42, RZ, RZ, R12 ;  /* 0x000000ffff2a7224 */ /* 0x010fe400078e000c */
[----:B------:R-:W-:Y:S02]  /*f330*/  IMAD R11, R40, 0xc0, R9 ;  /* 0x000000c0280b7824 */ /* 0x000fe400078e0209 */
[----:B------:R-:W-:-:S03]  /*f340*/  IMAD R7, R42, 0x40, R44 ;  /* 0x000000402a077824 */ /* 0x000fc600078e022c */
[----:B------:R-:W-:Y:S01]  /*f350*/  IADD3 R4, P1, R11, R4, RZ ;  /* 0x000000040b047210 */ /* 0x000fe20007f3e0ff */
[----:B------:R-:W-:-:S03]  /*f360*/  IMAD.WIDE R20, R7, 0x2, R20 ;  /* 0x0000000207147825 */ /* 0x000fc600078e0214 */
[----:B------:R-:W-:Y:S02]  /*f370*/  LEA R34, P2, R4, UR4, 0x2 ;  /* 0x0000000404227c11 */ /* 0x000fe4000f8410ff */
[C---:B------:R-:W-:Y:S02]  /*f380*/  IADD3 R7, P3, R20.reuse, 0x3000, RZ ;  /* 0x0000300014077810 */ /* 0x040fe40007f7e0ff */
[----:B------:R-:W-:Y:S01]  /*f390*/  LOP3.LUT R15, R20, 0x380, RZ, 0xc0, !PT ;  /* 0x00000380140f7812 */ /* 0x000fe200078ec0ff */
[----:B0-----:R-:W-:Y:S02]  /*f3a0*/  VIADD R9, R8, 0xffffff80 ;  /* 0xffffff8008097836 */ /* 0x001fe40000000000 */
[----:B------:R-:W-:Y:S01]  /*f3b0*/  IMAD.X R13, RZ, RZ, R21, P3 ;  /* 0x000000ffff0d7224 */ /* 0x000fe200018e0615 */
[----:B------:R-:W-:Y:S02]  /*f3c0*/  SHF.R.U64 R15, R15, 0x3, RZ ;  /* 0x000000030f0f7819 */ /* 0x000fe400000012ff */
[----:B------:R-:W-:-:S04]  /*f3d0*/  SHF.R.S32.HI R8, RZ, 0x1f, R9 ;  /* 0x0000001fff087819 */ /* 0x000fc80000011409 */
[----:B------:R-:W-:-:S04]  /*f3e0*/  LEA.HI R8, R8, R9, RZ, 0x7 ;  /* 0x0000000908087211 */ /* 0x000fc800078f38ff */
[----:B------:R-:W-:-:S04]  /*f3f0*/  LOP3.LUT R8, R8, 0xffffff80, RZ, 0xc0, !PT ;  /* 0xffffff8008087812 */ /* 0x000fc800078ec0ff */
[----:B------:R-:W-:Y:S02]  /*f400*/  IADD3 R8, R9, -R8, RZ ;  /* 0x8000000809087210 */ /* 0x000fe40007ffe0ff */
[----:B------:R-:W-:Y:S02]  /*f410*/  SHF.R.S32.HI R9, RZ, 0x1f, R11 ;  /* 0x0000001fff097819 */ /* 0x000fe4000001140b */
[----:B------:R-:W-:Y:S02]  /*f420*/  LOP3.LUT P0, RZ, R8, 0x3, RZ, 0xc0, !PT ;  /* 0x0000000308ff7812 */ /* 0x000fe4000780c0ff */
[----:B------:R-:W-:Y:S01]  /*f430*/  IADD3.X R9, R9, R5, R6, P1, !PT ;  /* 0x0000000509097210 */ /* 0x000fe20000ffe406 */
[C---:B------:R-:W-:Y:S01]  /*f440*/  VIADD R5, R11.reuse, 0x8 ;  /* 0x000000080b057836 */ /* 0x040fe20000000000 */
[-C--:B-----5:R-:W-:Y:S02]  /*f450*/  ISETP.GE.OR P1, PT, R11, R24.reuse, P0 ;  /* 0x000000180b00720c */ /* 0x0a0fe40000726670 */
[----:B------:R-:W-:Y:S01]  /*f460*/  LEA.HI.X R35, R4, UR5, R9, 0x2, P2 ;  /* 0x0000000504237c11 */ /* 0x000fe200090f1409 */
[----:B------:R-:W-:Y:S01]  /*f470*/  IMAD.MOV.U32 R32, RZ, RZ, R44 ;  /* 0x000000ffff207224 */ /* 0x000fe200078e002c */
[----:B------:R-:W-:Y:S01]  /*f480*/  ISETP.GE.OR P0, PT, R5, R24, P0 ;  /* 0x000000180500720c */ /* 0x000fe20000706670 */
[----:B------:R-:W-:Y:S01]  /*f490*/  ULDC.64 UR4, c[0x0][0xaa0] ;  /* 0x0002a80000047ab9 */ /* 0x000fe20000000a00 */
[----:B------:R-:W-:-:S02]  /*f4a0*/  IADD3 R11, P2, R20, 0x1800, RZ ;  /* 0x00001800140b7810 */ /* 0x000fc40007f5e0ff */
[----:B------:R-:W-:Y:S02]  /*f4b0*/  IADD3 R5, P4, R20, 0x4800, RZ ;  /* 0x0000480014057810 */ /* 0x000fe40007f9e0ff */
[----:B------:R-:W-:Y:S01]  /*f4c0*/  LOP3.LUT R8, R11, 0x380, RZ, 0xc0, !PT ;  /* 0x000003800b087812 */ /* 0x000fe200078ec0ff */
[--C-:B------:R-:W-:Y:S01]  /*f4d0*/  IMAD.X R9, RZ, RZ, R21.reuse, P2 ;  /* 0x000000ffff097224 */ /* 0x100fe200010e0615 */
[----:B------:R-:W-:Y:S01]  /*f4e0*/  LOP3.LUT R6, R7, 0x380, RZ, 0xc0, !PT ;  /* 0x0000038007067812 */ /* 0x000fe200078ec0ff */
[----:B------:R-:W-:Y:S01]  /*f4f0*/  IMAD.X R29, RZ, RZ, R21, P4 ;  /* 0x000000ffff1d7224 */ /* 0x000fe200020e0615 */
[----:B------:R-:W-:Y:S01]  /*f500*/  LOP3.LUT R4, R5, 0x380, RZ, 0xc0, !PT ;  /* 0x0000038005047812 */ /* 0x000fe200078ec0ff */
[----:B------:R0:W-:Y:S01]  /*f510*/  @!P1 STG.E desc[UR42][R34.64], R0 ;  /* 0x0000000022009986 */ /* 0x0001e2000c10192a */
[----:B------:R-:W-:Y:S02]  /*f520*/  SHF.R.U64 R8, R8, 0x3, RZ ;  /* 0x0000000308087819 */ /* 0x000fe400000012ff */
[----:B------:R-:W-:Y:S01]  /*f530*/  SHF.R.U64 R6, R6, 0x3, RZ ;  /* 0x0000000306067819 */ /* 0x000fe200000012ff */
[----:B------:R1:W-:Y:S01]  /*f540*/  @!P0 STG.E desc[UR42][R34.64+0x20], R2 ;  /* 0x0000200222008986 */ /* 0x0003e2000c10192a */
[----:B------:R-:W-:-:S02]  /*f550*/  SHF.R.U64 R4, R4, 0x3, RZ ;  /* 0x0000000304047819 */ /* 0x000fc400000012ff */
[----:B------:R-:W-:Y:S02]  /*f560*/  LOP3.LUT R8, R8, R11, RZ, 0x3c, !PT ;  /* 0x0000000b08087212 */ /* 0x000fe400078e3cff */
[----:B------:R-:W-:Y:S02]  /*f570*/  LOP3.LUT R12, R6, R7, RZ, 0x3c, !PT ;  /* 0x00000007060c7212 */ /* 0x000fe400078e3cff */
[----:B------:R-:W-:Y:S02]  /*f580*/  LOP3.LUT R28, R4, R5, RZ, 0x3c, !PT ;  /* 0x00000005041c7212 */ /* 0x000fe400078e3cff */
[----:B------:R-:W-:Y:S01]  /*f590*/  LOP3.LUT R20, R15, R20, RZ, 0x3c, !PT ;  /* 0x000000140f147212 */ /* 0x000fe200078e3cff */
[----:B------:R-:W5:Y:S01]  /*f5a0*/  LD.E.128 R8, desc[UR42][R8.64] ;  /* 0x0000002a08087980 */ /* 0x000f62000c101d00 */
[----:B------:R-:W-:-:S03]  /*f5b0*/  SHF.R.S32.HI R33, RZ, 0x1f, R44 ;  /* 0x0000001fff217819 */ /* 0x000fc6000001142c */
[----:B------:R2:W5:Y:S01]  /*f5c0*/  LD.E.128 R4, desc[UR42][R20.64] ;  /* 0x0000002a14047980 */ /* 0x000562000c101d00 */
[----:B------:R-:W-:-:S03]  /*f5d0*/  SHF.R.S32.HI R43, RZ, 0x1f, R42 ;  /* 0x0000001fff2b7819 */ /* 0x000fc6000001142a */
        /* <DEDUP_REMOVED lines=8> */
[----:B---3--:R-:W3:Y:S01]  /*f660*/  FENCE.VIEW.ASYNC.S ;  /* 0x00000000000073c6 */ /* 0x008ee20000000000 */
[----:B------:R-:W-:Y:S01]  /*f670*/  IMAD.WIDE.U32 R32, R3, UR4, R32 ;  /* 0x0000000403207c25 */ /* 0x000fe2000f8e0020 */
[----:B------:R-:W-:Y:S01]  /*f680*/  ULDC UR4, c[0x0][0xa8c] ;  /* 0x0002a30000047ab9 */ /* 0x000fe20000000800 */
[C---:B0-----:R-:W-:Y:S01]  /*f690*/  IADD3 R0, R42.reuse, 0x30, RZ ;  /* 0x000000302a007810 */ /* 0x041fe20007ffe0ff */
[----:B------:R0:W-:Y:S01]  /*f6a0*/  STL [R1+0xc], R43 ;  /* 0x00000c2b01007387 */ /* 0x0001e20000100800 */
[----:B--2---:R-:W-:Y:S01]  /*f6b0*/  VIADD R20, R42, 0x60 ;  /* 0x000000602a147836 */ /* 0x004fe20000000000 */
[----:B------:R-:W-:Y:S01]  /*f6c0*/  ISETP.GE.AND P0, PT, R44, UR4, PT ;  /* 0x000000042c007c0c */ /* 0x000fe2000bf06270 */
[----:B------:R-:W-:-:S02]  /*f6d0*/  IMAD R41, R40, -0xc0, R24 ;  /* 0xffffff4028297824 */ /* 0x000fc400078e0218 */
[----:B------:R-:W-:Y:S02]  /*f6e0*/  VIADD R21, R42, 0x90 ;  /* 0x000000902a157836 */ /* 0x000fe40000000000 */
[----:B------:R-:W-:Y:S01]  /*f6f0*/  IMAD R3, R3, UR5, R36 ;  /* 0x0000000503037c24 */ /* 0x000fe2000f8e0224 */
[-C--:B------:R-:W-:Y:S01]  /*f700*/  ISETP.GE.OR P3, PT, R0, R41.reuse, P0 ;  /* 0x000000290000720c */ /* 0x080fe20000766670 */
[----:B-1----:R-:W-:Y:S01]  /*f710*/  IMAD R2, R38, UR6, RZ ;  /* 0x0000000626027c24 */ /* 0x002fe2000f8e02ff */
[-C--:B------:R-:W-:Y:S01]  /*f720*/  ISETP.GE.OR P1, PT, R20, R41.reuse, P0 ;  /* 0x000000291400720c */ /* 0x080fe20000726670 */
[----:B------:R-:W-:Y:S01]  /*f730*/  IMAD.IADD R33, R33, 0x1, R3 ;  /* 0x0000000121217824 */ /* 0x000fe200078e0203 */
[-C--:B------:R-:W-:Y:S01]  /*f740*/  ISETP.GE.OR P2, PT, R21, R41.reuse, P0 ;  /* 0x000000291500720c */ /* 0x080fe20000746670 */
[----:B------:R-:W-:Y:S01]  /*f750*/  ULDC.64 UR4, c[0x0][0xae8] ;  /* 0x0002ba0000047ab9 */ /* 0x000fe20000000a00 */
[----:B------:R-:W-:Y:S01]  /*f760*/  ISETP.GE.OR P0, PT, R42, R41, P0 ;  /* 0x000000292a00720c */ /* 0x000fe20000706670 */
[----:B------:R-:W-:-:S02]  /*f770*/  IMAD R35, R46, UR7, R2 ;  /* 0x000000072e237c24 */ /* 0x000fc4000f8e0202 */
[----:B------:R-:W-:-:S04]  /*f780*/  IMAD.WIDE.U32 R2, R46, UR6, R32 ;  /* 0x000000062e027c25 */ /* 0x000fc8000f8e0020 */
[----:B------:R-:W-:Y:S02]  /*f790*/  VIADD R0, R16, 0x13220 ;  /* 0x0001322010007836 */ /* 0x000fe40000000000 */
[----:B------:R-:W-:Y:S02]  /*f7a0*/  IMAD.IADD R3, R3, 0x1, R35 ;  /* 0x0000000103037824 */ /* 0x000fe400078e0223 */
[----:B------:R-:W-:Y:S01]  /*f7b0*/  IMAD R20, R39, UR4, RZ ;  /* 0x0000000427147c24 */ /* 0x000fe2000f8e02ff */
[----:B------:R-:W-:Y:S01]  /*f7c0*/  PRMT R0, RZ, 0x654, R0 ;  /* 0x00000654ff007816 */ /* 0x000fe20000000000 */
[----:B------:R-:W-:-:S03]  /*f7d0*/  IMAD.WIDE.U32 R34, R37, UR4, R2 ;  /* 0x0000000425227c25 */ /* 0x000fc6000f8e0002 */
[----:B---3--:R0:W-:Y:S01]  /*f7e0*/  SYNCS.ARRIVE.TRANS64.RED.A1T0 RZ, [R0+URZ], RZ ;  /* 0x000000ff00ff79a7 */ /* 0x0081e2000810043f */
[----:B------:R-:W-:Y:S02]  /*f7f0*/  IMAD R21, R37, UR5, R20 ;  /* 0x0000000525157c24 */ /* 0x000fe4000f8e0214 */
[----:B------:R-:W-:-:S04]  /*f800*/  IMAD.WIDE R32, R40, 0xc0, R42 ;  /* 0x000000c028207825 */ /* 0x000fc800078e022a */
[----:B------:R-:W-:Y:S01]  /*f810*/  IMAD.IADD R37, R35, 0x1, R21 ;  /* 0x0000000123257824 */ /* 0x000fe200078e0215 */
[----:B0-----:R-:W-:Y:S06]  /*f820*/  @P0 BRA `(.L_x_10555) ;  /* 0x00000000002c0947 */ /* 0x001fec0003800000 */
        /* <DEDUP_REMOVED lines=10> */
[----:B-----5:R0:W-:Y:S04]  /*f8d0*/  STG.E.128 desc[UR42][R20.64], R4 ;  /* 0x0000000414007986 */ /* 0x0201e8000c101d2a */
.L_x_10555:
[----:B------:R-:W-:Y:S05]  /*f8e0*/  BSYNC B1 ;  /* 0x0000000000017941 */ /* 0x000fea0003800000 */
.L_x_10554:
[----:B------:R-:W-:Y:S04]  /*f8f0*/  BSSY B1, `(.L_x_10556) ;  /* 0x000000f000017945 */ /* 0x000fe80003800000 */
[----:B------:R-:W-:Y:S05]  /*f900*/  @P3 BRA `(.L_x_10557) ;  /* 0x0000000000343947 */ /* 0x000fea0003800000 */
[----:B0----5:R-:W-:Y:S01]  /*f910*/  IADD3 R5, P0, R32, 0x30, RZ ;  /* 0x0000003020057810 */ /* 0x021fe20007f1e0ff */
        /* <DEDUP_REMOVED lines=12> */
.L_x_10557:
[----:B------:R-:W-:Y:S05]  /*f9e0*/  BSYNC B1 ;  /* 0x0000000000017941 */ /* 0x000fea0003800000 */
.L_x_10556:
[----:B------:R-:W-:Y:S04]  /*f9f0*/  BSSY B1, `(.L_x_10558) ;  /* 0x000000f000017945 */ /* 0x000fe80003800000 */
[----:B------:R-:W-:Y:S05]  /*fa00*/  @P1 BRA `(.L_x_10559) ;  /* 0x0000000000341947 */ /* 0x000fea0003800000 */
[----:B01---5:R-:W-:Y:S01]  /*fa10*/  IADD3 R5, P0, R32, 0x60, RZ ;  /* 0x0000006020057810 */ /* 0x023fe20007f1e0ff */
[----:B------:R-:W-:Y:S01]  /*fa20*/  ULDC.64 UR4, c[0x0][0xad8] ;  /* 0x0002b60000047ab9 */ /* 0x000fe20000000a00 */
[----:B------:R-:W-:Y:S01]  /*fa30*/  MOV R2, R34 ;  /* 0x0000002200027202 */ /* 0x000fe20000000f00 */
        /* <DEDUP_REMOVED lines=10> */
.L_x_10559:
[----:B------:R-:W-:Y:S05]  /*fae0*/  BSYNC B1 ;  /* 0x0000000000017941 */ /* 0x000fea0003800000 */
.L_x_10558:
[----:B------:R-:W-:Y:S05]  /*faf0*/  @P2 BRA `(.L_x_10560) ;  /* 0x0000000800942947 */ /* 0x000fea0003800000 */
[----:B012--5:R-:W-:Y:S01]  /*fb00*/  IADD3 R5, P0, R32, 0x90, RZ ;  /* 0x0000009020057810 */ /* 0x027fe20007f1e0ff */
        /* <DEDUP_REMOVED lines=11> */
[----:B------:R3:W-:Y:S01]  /*fbc0*/  STG.E.128 desc[UR42][R4.64], R28 ;  /* 0x0000001c04007986 */ /* 0x0007e2000c101d2a */
[----:B------:R-:W-:Y:S05]  /*fbd0*/  BRA `(.L_x_10560) ;  /* 0x00000008005c7947 */ /* 0x000fea0003800000 */
.L_x_10552:
[----:B--2---:R-:W2:Y:S01]  /*fbe0*/  LDL.LU R4, [R1+0x30] ;  /* 0x0000300001047983 */ /* 0x004ea20000300800 */
[----:B------:R-:W-:-:S03]  /*fbf0*/  ULDC.64 UR4, c[0x0][0xbd8] ;  /* 0x0002f60000047ab9 */ /* 0x000fc60000000a00 */
[----:B------:R-:W3:Y:S01]  /*fc00*/  LDL.LU R0, [R1+0x34] ;  /* 0x0000340001007983 */ /* 0x000ee20000300800 */
[----:B------:R-:W-:Y:S02]  /*fc10*/  ISETP.NE.U32.AND P0, PT, RZ, UR4, PT ;  /* 0x00000004ff007c0c */ /* 0x000fe4000bf05070 */
[----:B------:R-:W-:Y:S02]  /*fc20*/  MOV R7, RZ ;  /* 0x000000ff00077202 */ /* 0x000fe40000000f00 */
        /* <DEDUP_REMOVED lines=14> */
[----:B------:R-:W-:Y:S01]  /*fd10*/  ISETP.GT.AND P2, PT, R6, 0xbf, PT ;  /* 0x000000bf0600780c */ /* 0x000fe20003f44270 */
[----:B--2---:R-:W-:-:S12]  /*fd20*/  @P1 BRA `(.L_x_10561) ;  /* 0x0000000000101947 */ /* 0x004fd80003800000 */
[----:B------:R-:W-:Y:S05]  /*fd30*/  @!P0 BRA `(.L_x_10561) ;  /* 0x00000000000c8947 */ /* 0x000fea0003800000 */
[----:B------:R-:W2:Y:S04]  /*fd40*/  LDG.E R5, desc[UR42][R2.64] ;  /* 0x0000002a02057981 */ /* 0x000ea8000c1e1900 */
[----:B-----5:R-:W2:Y:S02]  /*fd50*/  LDG.E R0, desc[UR42][R2.64+0x4] ;  /* 0x0000042a02007981 */ /* 0x020ea4000c1e1900 */
[----:B--2---:R-:W-:-:S07]  /*fd60*/  IMAD.IADD R0, R0, 0x1, -R5 ;  /* 0x0000000100007824 */ /* 0x004fce00078e0a05 */
.L_x_10561:
        /* <DEDUP_REMOVED lines=31> */
[----:B------:R-:W-:Y:S02]  /*ff60*/  LEA.HI.X R5, R2, UR5, R3, 0x2, P0 ;  /* 0x0000000502057c11 */ /* 0x000fe400080f1403 */
[----:B------:R-:W-:-:S05]  /*ff70*/  MOV R3, 0xff800000 ;  /* 0xff80000000037802 */ /* 0x000fca0000000f00 */
[----:B------:R0:W-:Y:S02]  /*ff80*/  STG.E desc[UR42][R4.64], R3 ;  /* 0x0000000304007986 */ /* 0x0001e4000c10192a */
.L_x_10563:
[----:B------:R-:W-:Y:S05]  /*ff90*/  BSYNC B1 ;  /* 0x0000000000017941 */ /* 0x000fea0003800000 */
.L_x_10562:
[----:B------:R-:W2:Y:S01]  /*ffa0*/  LDL.64 R14, [R1+0x8] ;  /* 0x00000800010e7983 */ /* 0x000ea20000100a00 */
[----:B------:R-:W-:Y:S01]  /*ffb0*/  ULDC.64 UR4, c[0x0][0xaa0] ;  /* 0x0002a80000047ab9 */ /* 0x000fe20000000a00 */
[----:B------:R-:W-:Y:S01]  /*ffc0*/  IMAD.MOV.U32 R2, RZ, RZ, R20 ;  /* 0x000000ffff027224 */ /* 0x000fe200078e0014 */
[----:B------:R-:W-:Y:S01]  /*ffd0*/  ULDC.64 UR6, c[0x0][0xae0] ;  /* 0x0002b80000067ab9 */ /* 0x000fe20000000a00 */
[----:B0-----:R-:W-:Y:S01]  /*ffe0*/  IMAD.MOV.U32 R3, RZ, RZ, R10 ;  /* 0x000000ffff037224 */ /* 0x001fe200078e000a */
[----:B------:R-:W-:Y:S01]  /*fff0*/  BSSY B1, `(.L_x_10564) ;  /* 0x0000027000017945 */ /* 0x000fe20003800000 */
[----:B------:R-:W-:Y:S02]  /*10000*/  IMAD R4, R6, UR4, RZ ;  /* 0x0000000406047c24 */ /* 0x000fe4000f8e02ff */
[C---:B------:R-:W-:Y:S01]  /*10010*/  IMAD.WIDE.U32 R2, R7.reuse, UR4, R2 ;  /* 0x0000000407027c25 */ /* 0x040fe2000f8e0002 */
[----:B------:R-:W-:Y:S02]  /*10020*/  ULDC UR4, c[0x0][0xa8c] ;  /* 0x0002a30000047ab9 */ /* 0x000fe40000000800 */
[----:B------:R-:W-:Y:S01]  /*10030*/  ISETP.GE.AND P0, PT, R20, UR4, PT ;  /* 0x0000000414007c0c */ /* 0x000fe2000bf06270 */
[----:B------:R-:W-:Y:S01]  /*10040*/  IMAD R7, R7, UR5, R4 ;  /* 0x0000000507077c24 */ /* 0x000fe2000f8e0204 */
[----:B------:R-:W-:Y:S01]  /*10050*/  ULDC.64 UR4, c[0x0][0xae8] ;  /* 0x0002ba0000047ab9 */ /* 0x000fe20000000a00 */
[----:B------:R-:W-:-:S02]  /*10060*/  IMAD R6, R12, -0xc0, R0 ;  /* 0xffffff400c067824 */ /* 0x000fc400078e0200 */
[----:B------:R-:W-:Y:S02]  /*10070*/  IMAD.IADD R3, R3, 0x1, R7 ;  /* 0x0000000103037824 */ /* 0x000fe400078e0207 */
[----:B------:R-:W-:Y:S02]  /*10080*/  IMAD R4, R8, UR6, RZ ;  /* 0x0000000608047c24 */ /* 0x000fe4000f8e02ff */
[----:B------:R-:W-:-:S04]  /*10090*/  IMAD.WIDE.U32 R2, R13, UR6, R2 ;  /* 0x000000060d027c25 */ /* 0x000fc8000f8e0002 */
[----:B------:R-:W-:Y:S02]  /*100a0*/  IMAD R5, R13, UR7, R4 ;  /* 0x000000070d057c24 */ /* 0x000fe4000f8e0204 */
[----:B------:R-:W-:-:S03]  /*100b0*/  IMAD R0, R9, UR4, RZ ;  /* 0x0000000409007c24 */ /* 0x000fc6000f8e02ff */
[----:B------:R-:W-:Y:S01]  /*100c0*/  IADD3 R3, R3, R5, RZ ;  /* 0x0000000503037210 */ /* 0x000fe20007ffe0ff */
[C---:B------:R-:W-:Y:S02]  /*100d0*/  IMAD R9, R11.reuse, UR5, R0 ;  /* 0x000000050b097c24 */ /* 0x040fe4000f8e0200 */
[----:B------:R-:W-:-:S04]  /*100e0*/  IMAD.WIDE.U32 R4, R11, UR4, R2 ;  /* 0x000000040b047c25 */ /* 0x000fc8000f8e0002 */
[----:B------:R-:W-:Y:S02]  /*100f0*/  IMAD.IADD R11, R5, 0x1, R9 ;  /* 0x00000001050b7824 */ /* 0x000fe400078e0209 */
[C---:B--2---:R-:W-:Y:S02]  /*10100*/  VIADD R7, R14.reuse, 0x30 ;  /* 0x000000300e077836 */ /* 0x044fe40000000000 */
[----:B------:R-:W-:-:S03]  /*10110*/  VIADD R13, R14, 0x60 ;  /* 0x000000600e0d7836 */ /* 0x000fc60000000000 */
[-C--:B------:R-:W-:Y:S01]  /*10120*/  ISETP.GE.OR P3, PT, R7, R6.reuse, P0 ;  /* 0x000000060700720c */ /* 0x080fe20000766670 */
[----:B------:R-:W-:Y:S01]  /*10130*/  VIADD R7, R14, 0x90 ;  /* 0x000000900e077836 */ /* 0x000fe20000000000 */
[----:B------:R-:W-:-:S04]  /*10140*/  ISETP.GE.OR P1, PT, R13, R6, P0 ;  /* 0x000000060d00720c */ /* 0x000fc80000726670 */
[-C--:B------:R-:W-:Y:S02]  /*10150*/  ISETP.GE.OR P2, PT, R7, R6.reuse, P0 ;  /* 0x000000060700720c */ /* 0x080fe40000746670 */
[----:B------:R-:W-:Y:S01]  /*10160*/  ISETP.GE.OR P0, PT, R14, R6, P0 ;  /* 0x000000060e00720c */ /* 0x000fe20000706670 */
[--C-:B------:R-:W-:Y:S01]  /*10170*/  IMAD.MOV.U32 R6, RZ, RZ, R14.reuse ;  /* 0x000000ffff067224 */ /* 0x100fe200078e000e */
[----:B------:R-:W-:-:S03]  /*10180*/  SHF.R.S32.HI R7, RZ, 0x1f, R14 ;  /* 0x0000001fff077819 */ /* 0x000fc6000001140e */
[----:B------:R-:W-:-:S08]  /*10190*/  IMAD.WIDE R6, R12, 0xc0, R6 ;  /* 0x000000c00c067825 */ /* 0x000fd000078e0206 */
[----:B------:R-:W-:Y:S05]  /*101a0*/  @P0 BRA `(.L_x_10565) ;  /* 0x00000000002c0947 */ /* 0x000fea0003800000 */
[----:B------:R-:W-:Y:S01]  /*101b0*/  ULDC.64 UR4, c[0x0][0xad8] ;  /* 0x0002b60000047ab9 */ /* 0x000fe20000000a00 */
[----:B------:R-:W-:Y:S02]  /*101c0*/  IMAD.MOV.U32 R2, RZ, RZ, R4 ;  /* 0x000000ffff027224 */ /* 0x000fe400078e0004 */
        /* <DEDUP_REMOVED lines=9> */
.L_x_10565:
[----:B------:R-:W-:Y:S05]  /*10260*/  BSYNC B1 ;  /* 0x0000000000017941 */ /* 0x000fea0003800000 */
.L_x_10564:
[----:B------:R-:W-:Y:S04]  /*10270*/  BSSY B1, `(.L_x_10566) ;  /* 0x000000f000017945 */ /* 0x000fe80003800000 */
[----:B------:R-:W-:Y:S05]  /*10280*/  @P3 BRA `(.L_x_10567) ;  /* 0x0000000000343947 */ /* 0x000fea0003800000 */
[----:B0-----:R-:W-:Y:S01]  /*10290*/  IADD3 R9, P0, R6, 0x30, RZ ;  /* 0x0000003006097810 */ /* 0x001fe20007f1e0ff */
        /* <DEDUP_REMOVED lines=12> */
.L_x_10567:
[----:B------:R-:W-:Y:S05]  /*10360*/  BSYNC B1 ;  /* 0x0000000000017941 */ /* 0x000fea0003800000 */
.L_x_10566:
[----:B------:R-:W-:Y:S04]  /*10370*/  BSSY B1, `(.L_x_10568) ;  /* 0x000000f000017945 */ /* 0x000fe80003800000 */
[----:B------:R-:W-:Y:S05]  /*10380*/  @P1 BRA `(.L_x_10569) ;  /* 0x0000000000341947 */ /* 0x000fea0003800000 */
[----:B0-2---:R-:W-:Y:S01]  /*10390*/  IADD3 R9, P0, R6, 0x60, RZ ;  /* 0x0000006006097810 */ /* 0x005fe20007f1e0ff */
        /* <DEDUP_REMOVED lines=12> */
.L_x_10569:
[----:B------:R-:W-:Y:S05]  /*10460*/  BSYNC B1 ;  /* 0x0000000000017941 */ /* 0x000fea0003800000 */
.L_x_10568:
[----:B------:R-:W-:Y:S05]  /*10470*/  @P2 BRA `(.L_x_10560) ;  /* 0x0000000000342947 */ /* 0x000fea0003800000 */
[----:B------:R-:W-:Y:S01]  /*10480*/  IADD3 R5, P0, R6, 0x90, RZ ;  /* 0x0000009006057810 */ /* 0x000fe20007f1e0ff */
        /* <DEDUP_REMOVED lines=12> */
.L_x_10560:
[----:B------:R-:W-:Y:S05]  /*10550*/  BSYNC B0 ;  /* 0x0000000000007941 */ /* 0x000fea0003800000 */
.L_x_10551:
[----:B------:R-:W-:Y:S02]  /*10560*/  ULDC UR4, c[0x0][0xc14] ;  /* 0x0003050000047ab9 */ /* 0x000fe40000000800 */
[----:B-1----:R-:W-:-:S13]  /*10570*/  ISETP.GE.AND P0, PT, R27, UR4, PT ;  /* 0x000000041b007c0c */ /* 0x002fda000bf06270 */
[----:B------:R-:W-:Y:S05]  /*10580*/  @!P0 BRA `(.L_x_10570) ;  /* 0xffffff0800b08947 */ /* 0x000fea000383ffff */
[----:B------:R-:W-:Y:S05]  /*10590*/  BRA `(.L_x_10457) ;  /* 0x0000005000007947 */ /* 0x000fea0003800000 */
.L_x_10455:
[----:B------:R-:W-:-:S08]  /*105a0*/  NOP ;  /* 0x0000000000007918 */ /* 0x000fd00000000000 */
[----:B------:R-:W0:-:S00]  /*105b0*/  USETMAXREG.DEALLOC.CTAPOOL 0x20 ;  /* 0x00000020000079c8 */ /* 0x000e0000080e0500 */
[----:B0-----:R-:W-:Y:S02]  /*105c0*/  LOP3.LUT R0, R0, 0x3, RZ, 0xc0, !PT ;  /* 0x0000000300007812 */ /* 0x001fe400078ec0ff */
[----:B------:R-:W-:-:S04]  /*105d0*/  LOP3.LUT R22, R22, 0xfffffffd, RZ, 0xc0, !PT ;  /* 0xfffffffd16167812 */ /* 0x000fc800078ec0ff */
[----:B------:R-:W0:Y:S02]  /*105e0*/  SHFL.IDX PT, R0, R0, RZ, 0x1f ;  /* 0x00001fff00007589 */ /* 0x000e2400000e0000 */
[----:B0-----:R-:W-:Y:S01]  /*105f0*/  ISETP.NE.AND P0, PT, R0, RZ, PT ;  /* 0x000000ff0000720c */ /* 0x001fe20003f05270 */
[----:B------:R-:W-:-:S12]  /*10600*/  IMAD.MOV.U32 R0, RZ, RZ, RZ ;  /* 0x000000ffff007224 */ /* 0x000fd800078e00ff */
        /* <DEDUP_REMOVED lines=9> */
.L_x_10571:
        /* <DEDUP_REMOVED lines=42> */
.L_x_10577:
        /* <DEDUP_REMOVED lines=12> */
.L_x_10576:
[----:B------:R-:W-:Y:S05]  /*10a00*/  BSYNC B0 ;  /* 0x0000000000007941 */ /* 0x000fea0003800000 */
.L_x_10575:
        /* <DEDUP_REMOVED lines=21> */
.L_x_10573:
        /* <DEDUP_REMOVED lines=11> */
[----:B------:R0:W1:Y:S01]  /*10c10*/  F2I.FTZ.U32.TRUNC.NTZ R3, R2 ;  /* 0x0000000200037305 */ /* 0x000062000021f000 */
[----:B------:R-:W-:Y:S05]  /*10c20*/  @!P0 BRA `(.L_x_10578) ;  /* 0x0000000000088947 */ /* 0x000fea0003800000 */
[----:B------:R-:W-:-:S06]  /*10c30*/  VIADD R16, R19, 0xffffffff ;  /* 0xffffffff13107836 */ /* 0x000fcc0000000000 */
[----:B------:R2:W3:Y:S02]  /*10c40*/  SHFL.IDX PT, R16, R7, R16, 0x1f ;  /* 0x00001f1007107589 */ /* 0x0004e400000e0000 */
.L_x_10578:
[----:B---3--:R-:W-:Y:S01]  /*10c50*/  IMAD R16, R16, UR5, R9 ;  /* 0x0000000510107c24 */ /* 0x008fe2000f8e0209 */
[----:B0-----:R-:W-:Y:S01]  /*10c60*/  IABS R2, R0 ;  /* 0x0000000000027213 */ /* 0x001fe20000000000 */
[----:B-12---:R-:W-:Y:S02]  /*10c70*/  IMAD.MOV R7, RZ, RZ, -R3 ;  /* 0x000000ffff077224 */ /* 0x006fe400078e0a03 */
[----:B------:R-:W-:Y:S01]  /*10c80*/  VIADD R19, R19, UR4 ;  /* 0x0000000413137c36 */ /* 0x000fe20008000000 */
[----:B------:R-:W-:Y:S01]  /*10c90*/  IADD3 R9, -R16, UR6, RZ ;  /* 0x0000000610097c10 */ /* 0x000fe2000fffe1ff */
[----:B------:R-:W-:Y:S01]  /*10ca0*/  IMAD.MOV R8, RZ, RZ, -R2 ;  /* 0x000000ffff087224 */ /* 0x000fe200078e0a02 */
[----:B------:R-:W-:Y:S01]  /*10cb0*/  MOV R2, RZ ;  /* 0x000000ff00027202 */ /* 0x000fe20000000f00 */
[----:B------:R-:W-:Y:S01]  /*10cc0*/  IMAD R7, R7, R4, RZ ;  /* 0x0000000407077224 */ /* 0x000fe200078e02ff */
[----:B------:R-:W-:-:S03]  /*10cd0*/  IABS R6, R9 ;  /* 0x0000000900067213 */ /* 0x000fc60000000000 */
        /* <DEDUP_REMOVED lines=15> */
[----:B------:R-:W-:Y:S01]  /*10dd0*/  IADD3 R17, -R2, RZ, RZ ;  /* 0x000000ff02117210 */ /* 0x000fe20007ffe1ff */
[----:B------:R-:W-:-:S04]  /*10de0*/  IMAD.MOV.U32 R18, RZ, RZ, R2 ;  /* 0x000000ffff127224 */ /* 0x000fc800078e0002 */
[----:B------:R-:W-:Y:S01]  /*10df0*/  IMAD R17, R0, R17, R9 ;  /* 0x0000001100117224 */ /* 0x000fe200078e0209 */
[----:B------:R-:W-:Y:S06]  /*10e00*/  BRA `(.L_x_10579) ;  /* 0x00000000000c7947 */ /* 0x000fec0003800000 */
.L_x_10574:
[----:B------:R-:W-:Y:S02]  /*10e10*/  IMAD.MOV.U32 R17, RZ, RZ, RZ ;  /* 0x000000ffff117224 */ /* 0x000fe400078e00ff */
[----:B------:R-:W-:Y:S02]  /*10e20*/  IMAD.U32 R16, RZ, RZ, UR6 ;  /* 0x00000006ff107e24 */ /* 0x000fe4000f8e00ff */
[----:B------:R-:W-:-:S07]  /*10e30*/  IMAD.MOV.U32 R18, RZ, RZ, RZ ;  /* 0x000000ffff127224 */ /* 0x000fce00078e00ff */
.L_x_10579:
[----:B------:R-:W-:-:S13]  /*10e40*/  ISETP.NE.AND P0, PT, R5, RZ, PT ;  /* 0x000000ff0500720c */ /* 0x000fda0003f05270 */
[----:B------:R-:W0:Y:S01]  /*10e50*/  @!P0 S2R R3, SR_CgaCtaId ;  /* 0x0000000000038919 */ /* 0x000e220000008800 */
[----:B------:R-:W-:-:S04]  /*10e60*/  @!P0 MOV R0, 0x400 ;  /* 0x0000040000008802 */ /* 0x000fc80000000f00 */
[----:B0-----:R-:W-:-:S05]  /*10e70*/  @!P0 LEA R0, R3, R0, 0x18 ;  /* 0x0000000003008211 */ /* 0x001fca00078ec0ff */
[----:B------:R1:W-:Y:S01]  /*10e80*/  @!P0 STS.128 [R0+0x132d0], R16 ;  /* 0x0132d01000008388 */ /* 0x0003e20000000c00 */
[----:B------:R-:W-:Y:S06]  /*10e90*/  BAR.ARV 0x5, 0x200 ;  /* 0x0148000000007b1d */ /* 0x000fec0000002000 */
.L_x_10572:
[----:B------:R2:W-:Y:S01]  /*10ea0*/  STL [R1+0x1c], RZ ;  /* 0x00001cff01007387 */ /* 0x0005e20000100800 */
[----:B------:R-:W-:Y:S01]  /*10eb0*/  ULDC UR4, c[0x0][0xc14] ;  /* 0x0003050000047ab9 */ /* 0x000fe20000000800 */
[----:B------:R-:W-:Y:S01]  /*10ec0*/  IMAD.MOV.U32 R27, RZ, RZ, 0x1 ;  /* 0x00000001ff1b7424 */ /* 0x000fe200078e00ff */
[----:B0-----:R-:W-:Y:S02]  /*10ed0*/  ISETP.GE.AND P0, PT, R19, UR4, PT ;  /* 0x0000000413007c0c */ /* 0x001fe4000bf06270 */
[----:B------:R-:W-:-:S11]  /*10ee0*/  MOV R25, RZ ;  /* 0x000000ff00197202 */ /* 0x000fd60000000f00 */
[----:B--2---:R-:W-:Y:S05]  /*10ef0*/  @P0 BRA `(.L_x_10580) ;  /* 0x0000004000b00947 */ /* 0x004fea0003800000 */
[----:B-1----:R-:W0:Y:S01]  /*10f00*/  S2R R0, SR_TID.X ;  /* 0x0000000000007919 */ /* 0x002e220000002100 */
[----:B------:R-:W-:Y:S01]  /*10f10*/  BSSY B7, `(.L_x_10580) ;  /* 0x000042a000077945 */ /* 0x000fe20003800000 */
[----:B------:R-:W-:Y:S01]  /*10f20*/  IMAD.MOV.U32 R28, RZ, RZ, 0x1 ;  /* 0x00000001ff1c7424 */ /* 0x000fe200078e00ff */
[----:B------:R-:W-:Y:S01]  /*10f30*/  MOV R26, RZ ;  /* 0x000000ff001a7202 */ /* 0x000fe20000000f00 */
[----:B------:R-:W1:Y:S01]  /*10f40*/  S2R R6, SR_TID.X ;  /* 0x0000000000067919 */ /* 0x000e620000002100 */
[----:B------:R-:W-:Y:S01]  /*10f50*/  IMAD.MOV.U32 R25, RZ, RZ, RZ ;  /* 0x000000ffff197224 */ /* 0x000fe200078e00ff */
[----:B------:R-:W-:Y:S01]  /*10f60*/  ULOP3.LUT UR36, UR37, 0x1, URZ, 0xfc, !UPT ;  /* 0x0000000125247892 */ /* 0x000fe2000f8efc3f */
[----:B------:R-:W-:Y:S01]  /*10f70*/  IMAD.MOV.U32 R27, RZ, RZ, 0x1 ;  /* 0x00000001ff1b7424 */ /* 0x000fe200078e00ff */
[----:B------:R2:W-:Y:S01]  /*10f80*/  STL [R1+0x1c], RZ ;  /* 0x00001cff01007387 */ /* 0x0005e20000100800 */
[----:B------:R-:W-:Y:S01]  /*10f90*/  ULOP3.LUT UR39, UR37, 0x2, URZ, 0xfc, !UPT ;  /* 0x0000000225277892 */ /* 0x000fe2000f8efc3f */
[----:B------:R-:W-:Y:S01]  /*10fa0*/  ULDC UR38, c[0x0][0xc] ;  /* 0x0000030000267ab9 */ /* 0x000fe20000000800 */
[----:B------:R-:W-:Y:S01]  /*10fb0*/  ULDC.64 UR40, c[0x0][0x198] ;  /* 0x0000660000287ab9 */ /* 0x000fe20000000a00 */
[----:B0-----:R-:W-:Y:S01]  /*10fc0*/  LOP3.LUT R2, R0, 0x7f, RZ, 0xc0, !PT ;  /* 0x0000007f00027812 */ /* 0x001fe200078ec0ff */
[----:B-1----:R-:W-:Y:S01]  /*10fd0*/  IMAD.SHL.U32 R24, R6, 0x40, RZ ;  /* 0x0000004006187824 */ /* 0x002fe200078e00ff */
[----:B------:R-:W-:-:S03]  /*10fe0*/  SHF.R.U32.HI R0, RZ, 0x1, R6 ;  /* 0x00000001ff007819 */ /* 0x000fc60000011606 */
[----:B------:R-:W-:Y:S02]  /*10ff0*/  IMAD.SHL.U32 R4, R2, 0x10, RZ ;  /* 0x0000001002047824 */ /* 0x000fe400078e00ff */
[----:B------:R-:W-:Y:S01]  /*11000*/  IMAD.SHL.U32 R2, R6, 0x20, RZ ;  /* 0x0000002006027824 */ /* 0x000fe200078e00ff */
[----:B------:R-:W-:Y:S01]  /*11010*/  LOP3.LUT R3, R24, 0x180, RZ, 0xc0, !PT ;  /* 0x0000018018037812 */ /* 0x000fe200078ec0ff */
[----:B------:R-:W-:Y:S01]  /*11020*/  IMAD.SHL.U32 R7, R6, 0x4, RZ ;  /* 0x0000000406077824 */ /* 0x000fe200078e00ff */
        /* <DEDUP_REMOVED lines=10> */
[----:B--2---:R-:W-:-:S07]  /*110d0*/  LOP3.LUT R23, R5, R4, RZ, 0xfc, !PT ;  /* 0x0000000405177212 */ /* 0x004fce00078efcff */
.L_x_10675:
[----:B------:R-:W0:Y:S02]  /*110e0*/  LDC.64 R2, c[0x0][0xc60] ;  /* 0x00031800ff027b82 */ /* 0x000e240000000a00 */
[----:B0-----:R-:W-:-:S05]  /*110f0*/  IMAD.WIDE R2, R19, 0x4, R2 ;  /* 0x0000000413027825 */ /* 0x001fca00078e0202 */
[----:B------:R-:W2:Y:S01]  /*11100*/  LDG.E R11, desc[UR42][R2.64] ;  /* 0x0000002a020b7981 */ /* 0x000ea2000c1e1900 */
        /* <DEDUP_REMOVED lines=8> */
[----:B-12---:R-:W-:Y:S01]  /*11190*/  SHF.R.S32.HI R0, RZ, 0x1f, R11 ;  /* 0x0000001fff007819 */ /* 0x006fe2000001140b */
[----:B------:R-:W-:-:S10]  /*111a0*/  IMAD.SHL.U32 R12, R11, 0x4, RZ ;  /* 0x000000040b0c7824 */ /* 0x000fd400078e00ff */
[C---:B------:R-:W-:Y:S01]  /*111b0*/  @P0 LEA R4, P3, R11.reuse, UR6, 0x2 ;  /* 0x000000060b040c11 */ /* 0x040fe2000f8610ff */
[----:B------:R-:W-:Y:S01]  /*111c0*/  STL [R1+0x4], R11 ;  /* 0x0000040b01007387 */ /* 0x000fe20000100800 */
        /* <DEDUP_REMOVED lines=25> */
[----:B0-----:R-:W-:-:S06]  /*11360*/  IMAD.MOV.U32 R7, RZ, RZ, RZ ;  /* 0x000000ffff077224 */ /* 0x001fcc00078e00ff */
        /* <DEDUP_REMOVED lines=14> */
[----:B0-----:R-:W-:Y:S01]  /*11450*/  MOV R4, UR4 ;  /* 0x0000000400047c02 */ /* 0x001fe20008000f00 */
[----:B------:R-:W-:Y:S06]  /*11460*/  @P2 BRA `(.L_x_10581) ;  /* 0x0000000000102947 */ /* 0x000fec0003800000 */
[----:B------:R-:W-:Y:S05]  /*11470*/  @!P0 BRA `(.L_x_10581) ;  /* 0x00000000000c8947 */ /* 0x000fea0003800000 */
[----:B------:R-:W2:Y:S04]  /*11480*/  LDG.E R5, desc[UR42][R2.64] ;  /* 0x0000002a02057981 */ /* 0x000ea8000c1e1900 */
[----:B-----5:R-:W2:Y:S02]  /*11490*/  LDG.E R10, desc[UR42][R2.64+0x4] ;  /* 0x0000042a020a7981 */ /* 0x020ea4000c1e1900 */
[----:B--2---:R-:W-:-:S07]  /*114a0*/  IMAD.IADD R10, R10, 0x1, -R5 ;  /* 0x000000010a0a7824 */ /* 0x004fce00078e0a05 */
.L_x_10581:
[----:B-----5:R-:W-:Y:S01]  /*114b0*/  @P1 IMAD.IADD R4, R9, 0x1, -R8 ;  /* 0x0000000109041824 */ /* 0x020fe200078e0a08 */
[----:B------:R-:W-:Y:S01]  /*114c0*/  BSSY B0, `(.L_x_10582) ;  /* 0x00000e8000007945 */ /* 0x000fe20003800000 */
[----:B------:R-:W-:-:S04]  /*114d0*/  IMAD.IADD R3, R10, 0x1, -R6 ;  /* 0x000000010a037824 */ /* 0x000fc800078e0a06 */
[----:B------:R-:W-:-:S05]  /*114e0*/  IMAD.IADD R2, R3, 0x1, R4 ;  /* 0x0000000103027824 */ /* 0x000fca00078e0204 */
[----:B------:R0:W-:Y:S02]  /*114f0*/  STL [R1+0x14], R2 ;  /* 0x0000140201007387 */ /* 0x0001e40000100800 */
[----:B0-----:R-:W-:-:S04]  /*11500*/  VIADD R2, R2, 0x9f ;  /* 0x0000009f02027836 */ /* 0x001fc80000000000 */
[----:B------:R-:W-:-:S05]  /*11510*/  IMAD.HI R2, R2, 0x66666667, RZ ;  /* 0x6666666702027827 */ /* 0x000fca00078e02ff */
[----:B------:R-:W-:-:S04]  /*11520*/  SHF.R.U32.HI R5, RZ, 0x1f, R2 ;  /* 0x0000001fff057819 */ /* 0x000fc80000011602 */
[----:B------:R-:W-:Y:S01]  /*11530*/  LEA.HI.SX32 R8, R2, R5, 0x1a ;  /* 0x0000000502087211 */ /* 0x000fe200078fd2ff */
[----:B------:R-:W-:-:S04]  /*11540*/  IMAD.MOV R2, RZ, RZ, -R3 ;  /* 0x000000ffff027224 */ /* 0x000fc800078e0a03 */
[----:B------:R-:W-:Y:S01]  /*11550*/  IMAD R5, R8, 0xa0, -R3 ;  /* 0x000000a008057824 */ /* 0x000fe200078e0a03 */
[----:B------:R-:W-:Y:S01]  /*11560*/  VIMNMX R2, RZ, R2, !PT ;  /* 0x00000002ff027248 */ /* 0x000fe20007fe0100 */
[----:B------:R0:W-:Y:S03]  /*11570*/  STL [R1+0x18], R8 ;  /* 0x0000180801007387 */ /* 0x0001e60000100800 */
[----:B------:R-:W-:-:S04]  /*11580*/  VIMNMX R5, R5, R4, PT ;  /* 0x0000000405057248 */ /* 0x000fc80003fe0100 */
[----:B------:R-:W-:Y:S01]  /*11590*/  ISETP.GT.AND P0, PT, R5, R2, PT ;  /* 0x000000020500720c */ /* 0x000fe20003f04270 */
[----:B------:R-:W-:-:S05]  /*115a0*/  IMAD.WIDE.U32 R2, R2, -0x33333333, RZ ;  /* 0xcccccccd02027825 */ /* 0x000fca00078e00ff */
[----:B------:R-:W-:-:S05]  /*115b0*/  SHF.R.U32.HI R3, RZ, 0x7, R3 ;  /* 0x00000007ff037819 */ /* 0x000fca0000011603 */
[----:B------:R-:W-:Y:S02]  /*115c0*/  IMAD.MOV.U32 R2, RZ, RZ, R3 ;  /* 0x000000ffff027224 */ /* 0x000fe400078e0003 */
[----:B------:R-:W-:-:S05]  /*115d0*/  @P0 IADD3 R4, R5, 0x9f, RZ ;  /* 0x0000009f05040810 */ /* 0x000fca0007ffe0ff */
[----:B------:R-:W-:-:S05]  /*115e0*/  @P0 IMAD.HI R4, R4, 0x66666667, RZ ;  /* 0x6666666704040827 */ /* 0x000fca00078e02ff */
[----:B------:R-:W-:-:S04]  /*115f0*/  @P0 SHF.R.U32.HI R5, RZ, 0x1f, R4 ;  /* 0x0000001fff050819 */ /* 0x000fc80000011604 */
[----:B------:R-:W-:Y:S01]  /*11600*/  @P0 LEA.HI.SX32 R2, R4, R5, 0x1a ;  /* 0x0000000504020211 */ /* 0x000fe200078fd2ff */
[----:B------:R-:W-:Y:S01]  /*11610*/  IMAD.IADD R4, R7, 0x1, R6 ;  /* 0x0000000107047824 */ /* 0x000fe200078e0206 */
[----:B------:R-:W-:Y:S02]  /*11620*/  PLOP3.LUT P0, PT, PT, PT, PT, 0x80, 0x0 ;  /* 0x000000000000781c */ /* 0x000fe40003f0f070 */
[----:B------:R-:W-:Y:S02]  /*11630*/  ISETP.GT.AND P2, PT, R2, R3, PT ;  /* 0x000000030200720c */ /* 0x000fe40003f44270 */
[----:B------:R0:W-:Y:S11]  /*11640*/  STL [R1], R4 ;  /* 0x0000000401007387 */ /* 0x0001f60000100800 */
[----:B0-----:R-:W-:Y:S05]  /*11650*/  @!P2 BRA `(.L_x_10583) ;  /* 0x0000000c0038a947 */ /* 0x001fea0003800000 */
[----:B------:R-:W0:Y:S01]  /*11660*/  LDC R4, c[0x0][0x428] ;  /* 0x00010a00ff047b82 */ /* 0x000e220000000800 */
[----:B------:R-:W-:Y:S01]  /*11670*/  UMOV UR4, 0xffffffff ;  /* 0xffffffff00047882 */ /* 0x000fe20000000000 */
[----:B0-----:R-:W-:-:S13]  /*11680*/  ISETP.NE.AND P0, PT, R4, 0x1, PT ;  /* 0x000000010400780c */ /* 0x001fda0003f05270 */
[----:B------:R-:W0:Y:S08]  /*11690*/  @P0 LDC R5, c[0x0][0x42c] ;  /* 0x00010b00ff050b82 */ /* 0x000e300000000800 */
[----:B------:R-:W1:Y:S01]  /*116a0*/  @P0 LDC R7, c[0x0][0x430] ;  /* 0x00010c00ff070b82 */ /* 0x000e620000000800 */
[----:B0-----:R-:W-:-:S04]  /*116b0*/  @P0 IMAD.HI.U32 R4, R18, R5, RZ ;  /* 0x0000000512040227 */ /* 0x001fc800078e00ff */
[----:B------:R-:W-:Y:S01]  /*116c0*/  IMAD.MOV.U32 R5, RZ, RZ, R18 ;  /* 0x000000ffff057224 */ /* 0x000fe200078e0012 */
[----:B-1----:R-:W-:Y:S02]  /*116d0*/  @P0 SHF.R.U32.HI R5, RZ, R7, R4 ;  /* 0x00000007ff050219 */ /* 0x002fe40000011604 */
[----:B------:R-:W-:Y:S01]  /*116e0*/  SEL R4, R11, RZ, !P1 ;  /* 0x000000ff0b047207 */ /* 0x000fe20004800000 */
[----:B------:R-:W-:Y:S06]  /*116f0*/  BRA.DIV UR4, `(.L_x_10584) ;  /* 0x0000004604b87947 */ /* 0x000fec000b800000 */
[----:B------:R-:W0:Y:S02]  /*11700*/  S2R R6, SR_TID.X ;  /* 0x0000000000067919 */ /* 0x000e240000002100 */
[----:B0-----:R-:W-:-:S04]  /*11710*/  SHF.R.U32.HI R6, RZ, 0x5, R6 ;  /* 0x00000005ff067819 */ /* 0x001fc80000011606 */
[----:B------:R-:W-:-:S05]  /*11720*/  LOP3.LUT R6, R6, 0x3, RZ, 0xc0, !PT ;  /* 0x0000000306067812 */ /* 0x000fca00078ec0ff */
[----:B------:R0:W1:Y:S02]  /*11730*/  SHFL.IDX PT, R14, R6, RZ, 0x1f ;  /* 0x00001fff060e7589 */ /* 0x00006400000e0000 */
.L_x_10722:
[----:B-1----:R-:W-:Y:S02]  /*11740*/  ISETP.NE.AND P0, PT, R14, RZ, PT ;  /* 0x000000ff0e00720c */ /* 0x002fe40003f05270 */
[----:B------:R-:W-:-:S11]  /*11750*/  PLOP3.LUT P6, PT, PT, PT, PT, 0x8, 0x0 ;  /* 0x000000000000781c */ /* 0x000fd60003fce170 */
[----:B------:R-:W-:Y:S05]  /*11760*/  @P0 BRA `(.L_x_10585) ;  /* 0x00000000000c0947 */ /* 0x000fea0003800000 */
[----:B------:R-:W-:-:S03]  /*11770*/  UMOV UR4, 0xffffffff ;  /* 0xffffffff00047882 */ /* 0x000fc60000000000 */
[----:B------:R-:W-:Y:S05]  /*11780*/  BRA.DIV UR4, `(.L_x_10586) ;  /* 0x0000004604c87947 */ /* 0x000fea000b800000 */
[----:B------:R-:W-:-:S13]  /*11790*/  ELECT P6, URZ, PT ;  /* 0x00000000003f782f */ /* 0x000fda00038c0000 */
.L_x_10585:
[----:B0-----:R-:W2:Y:S01]  /*117a0*/  LDL R6, [R1+0x1c] ;  /* 0x00001c0001067983 */ /* 0x001ea20000100800 */
[----:B------:R-:W-:Y:S01]  /*117b0*/  MOV R8, 0x400 ;  /* 0x0000040000087802 */ /* 0x000fe20000000f00 */
[----:B------:R-:W-:Y:S01]  /*117c0*/  BSSY B1, `(.L_x_10587) ;  /* 0x000000a000017945 */ /* 0x000fe20003800000 */
[----:B--2---:R-:W-:-:S05]  /*117d0*/  VIADD R7, R6, 0x1 ;  /* 0x0000000106077836 */ /* 0x004fca0000000000 */
[----:B------:R-:W-:-:S04]  /*117e0*/  LEA.HI R6, R7, R7, RZ, 0x1 ;  /* 0x0000000707067211 */ /* 0x000fc800078f08ff */
[----:B------:R-:W-:-:S05]  /*117f0*/  LOP3.LUT R6, R6, 0xfffffffe, RZ, 0xc0, !PT ;  /* 0xfffffffe06067812 */ /* 0x000fca00078ec0ff */
[----:B------:R-:W-:Y:S02]  /*11800*/  IMAD.IADD R7, R7, 0x1, -R6 ;  /* 0x0000000107077824 */ /* 0x000fe400078e0a06 */
[----:B------:R-:W0:Y:S03]  /*11810*/  S2R R6, SR_CgaCtaId ;  /* 0x0000000000067919 */ /* 0x000e260000008800 */
[----:B------:R-:W-:Y:S02]  /*11820*/  SHF.L.U32 R7, R7, 0x1f, RZ ;  /* 0x0000001f07077819 */ /* 0x000fe400000006ff */
[----:B0-----:R-:W-:-:S04]  /*11830*/  LEA R6, R6, R8, 0x18 ;  /* 0x0000000806067211 */ /* 0x001fc800078ec0ff */
[----:B------:R-:W0:Y:S02]  /*11840*/  SYNCS.PHASECHK.TRANS64.TRYWAIT P0, [R6+URZ+0x13220], R7 ;  /* 0x01322007060075a7 */ /* 0x000e24000800017f */
[----:B0-----:R-:W-:Y:S05]  /*11850*/  @!P0 BRA `(.L_x_10588) ;  /* 0x0000004400b48947 */ /* 0x001fea0003800000 */
.L_x_10725:
[----:B------:R-:W-:Y:S05]  /*11860*/  BSYNC B1 ;  /* 0x0000000000017941 */ /* 0x000fea0003800000 */
.L_x_10587:
[----:B------:R-:W-:Y:S04]  /*11870*/  BSSY B1, `(.L_x_10589) ;  /* 0x000004d000017945 */ /* 0x000fe80003800000 */
[----:B------:R-:W-:Y:S05]  /*11880*/  @!P6 BRA `(.L_x_10590) ;  /* 0x00000004002ce947 */ /* 0x000fea0003800000 */
[----:B------:R-:W1:Y:S01]  /*11890*/  S2R R8, SR_TID.X ;  /* 0x0000000000087919 */ /* 0x000e620000002100 */
[----:B0-----:R-:W-:Y:S01]  /*118a0*/  IMAD R7, R26, 0x8, R6 ;  /* 0x000000081a077824 */ /* 0x001fe200078e0206 */
[----:B------:R-:W-:Y:S01]  /*118b0*/  BSSY B2, `(.L_x_10591) ;  /* 0x0000006000027945 */ /* 0x000fe20003800000 */
[----:B-1----:R-:W-:Y:S02]  /*118c0*/  LOP3.LUT R9, R8, 0x7f, RZ, 0xc0, !PT ;  /* 0x0000007f08097812 */ /* 0x002fe400078ec0ff */
[----:B------:R-:W-:Y:S02]  /*118d0*/  SHF.L.U32 R8, R28, 0x1f, RZ ;  /* 0x0000001f1c087819 */ /* 0x000fe400000006ff */
[----:B------:R-:W-:Y:S02]  /*118e0*/  ISETP.NE.AND P1, PT, R9, RZ, PT ;  /* 0x000000ff0900720c */ /* 0x000fe40003f25270 */
[----:B------:R-:W0:Y:S02]  /*118f0*/  SYNCS.PHASECHK.TRANS64.TRYWAIT P0, [R7+URZ+0x132a0], R8 ;  /* 0x0132a008070075a7 */ /* 0x000e24000800017f */
[----:B0-----:R-:W-:Y:S09]  /*11900*/  @!P0 BRA `(.L_x_10592) ;  /* 0x00000044009c8947 */ /* 0x001ff20003800000 */
.L_x_10726:
[----:B------:R-:W-:Y:S05]  /*11910*/  BSYNC B2 ;  /* 0x0000000000027941 */ /* 0x000fea0003800000 */
.L_x_10591:
[----:B------:R-:W-:Y:S04]  /*11920*/  BSSY B2, `(.L_x_10593) ;  /* 0x0000009000027945 */ /* 0x000fe80003800000 */
        /* <DEDUP_REMOVED lines=8> */
.L_x_10594:
[----:B------:R-:W-:Y:S05]  /*119b0*/  BSYNC B2 ;  /* 0x0000000000027941 */ /* 0x000fea0003800000 */
.L_x_10593:
        /* <DEDUP_REMOVED lines=12> */
.L_x_10595:
        /* <DEDUP_REMOVED lines=13> */
.L_x_10727:
[----:B------:R-:W-:Y:S05]  /*11b50*/  BSYNC B2 ;  /* 0x0000000000027941 */ /* 0x000fea0003800000 */
.L_x_10596:
        /* <DEDUP_REMOVED lines=11> */
.L_x_10599:
[----:B------:R-:W-:Y:S05]  /*11c10*/  BSYNC B2 ;  /* 0x0000000000027941 */ /* 0x000fea0003800000 */
.L_x_10598:
        /* <DEDUP_REMOVED lines=8> */
.L_x_10600:
        /* <DEDUP_REMOVED lines=10> */
.L_x_10590:
[----:B------:R-:W-:Y:S05]  /*11d40*/  BSYNC B1 ;  /* 0x0000000000017941 */ /* 0x000fea0003800000 */
.L_x_10589:
[----:B------:R-:W-:Y:S01]  /*11d50*/  VIADD R2, R2, 0xfffffffe ;  /* 0xfffffffe02027836 */ /* 0x000fe20000000000 */
[----:B------:R-:W-:Y:S01]  /*11d60*/  PLOP3.LUT P0, PT, PT, PT, PT, 0x8, 0x0 ;  /* 0x000000000000781c */ /* 0x000fe20003f0e170 */
[----:B------:R-:W-:-:S03]  /*11d70*/  VIADD R26, R26, 0x1 ;  /* 0x000000011a1a7836 */ /* 0x000fc60000000000 */
[----:B------:R-:W-:Y:S02]  /*11d80*/  ISETP.GE.AND P2, PT, R2, R3, PT ;  /* 0x000000030200720c */ /* 0x000fe40003f46270 */
[----:B------:R-:W-:-:S04]  /*11d90*/  ISETP.NE.AND P1, PT, R26, 0x2, PT ;  /* 0x000000021a00780c */ /* 0x000fc80003f25270 */
[----:B0-----:R-:W-:Y:S02]  /*11da0*/  SEL R7, RZ, 0x1, P1 ;  /* 0x00000001ff077807 */ /* 0x001fe40000800000 */
[----:B------:R-:W-:Y:S02]  /*11db0*/  SEL R26, R26, RZ, P1 ;  /* 0x000000ff1a1a7207 */ /* 0x000fe40000800000 */
[----:B------:R-:W-:-:S03]  /*11dc0*/  LOP3.LUT R28, R28, R7, RZ, 0x3c, !PT ;  /* 0x000000071c1c7212 */ /* 0x000fc600078e3cff */
[----:B------:R-:W-:Y:S05]  /*11dd0*/  @!P2 BRA `(.L_x_10583) ;  /* 0x000000040058a947 */ /* 0x000fea0003800000 */
.L_x_10613:
[----:B------:R-:W-:Y:S05]  /*11de0*/  YIELD ;  /* 0x0000000000007946 */ /* 0x000fea0003800000 */
[----:B------:R-:W-:Y:S04]  /*11df0*/  BSSY B1, `(.L_x_10601) ;  /* 0x000004c000017945 */ /* 0x000fe80003800000 */
[----:B------:R-:W-:Y:S05]  /*11e00*/  @!P6 BRA `(.L_x_10602) ;  /* 0x000000040028e947 */ /* 0x000fea0003800000 */
[----:B------:R-:W0:Y:S01]  /*11e10*/  S2R R7, SR_TID.X ;  /* 0x0000000000077919 */ /* 0x000e220000002100 */
[----:B------:R-:W-:Y:S01]  /*11e20*/  SHF.L.U32 R8, R28, 0x1f, RZ ;  /* 0x0000001f1c087819 */ /* 0x000fe200000006ff */
[----:B------:R-:W-:Y:S01]  /*11e30*/  BSSY B2, `(.L_x_10603) ;  /* 0x0000006000027945 */ /* 0x000fe20003800000 */
[----:B0-----:R-:W-:Y:S01]  /*11e40*/  LOP3.LUT R9, R7, 0x7f, RZ, 0xc0, !PT ;  /* 0x0000007f07097812 */ /* 0x001fe200078ec0ff */
[----:B------:R-:W-:-:S03]  /*11e50*/  IMAD R7, R26, 0x8, R6 ;  /* 0x000000081a077824 */ /* 0x000fc600078e0206 */
[----:B------:R-:W-:Y:S01]  /*11e60*/  ISETP.NE.AND P2, PT, R9, RZ, PT ;  /* 0x000000ff0900720c */ /* 0x000fe20003f45270 */
[----:B------:R-:W0:Y:S02]  /*11e70*/  SYNCS.PHASECHK.TRANS64.TRYWAIT P1, [R7+URZ+0x132a0], R8 ;  /* 0x0132a008070075a7 */ /* 0x000e24000802017f */
[----:B0-----:R-:W-:Y:S10]  /*11e80*/  @!P1 BRA `(.L_x_10604) ;  /* 0x0000004000649947 */ /* 0x001ff40003800000 */
.L_x_10728:
[----:B------:R-:W-:Y:S05]  /*11e90*/  BSYNC B2 ;  /* 0x0000000000027941 */ /* 0x000fea0003800000 */
.L_x_10603:
        /* <DEDUP_REMOVED lines=9> */
.L_x_10606:
[----:B------:R-:W-:Y:S05]  /*11f30*/  BSYNC B2 ;  /* 0x0000000000027941 */ /* 0x000fea0003800000 */
.L_x_10605:
[----:B------:R-:W-:Y:S01]  /*11f40*/  MOV R13, RZ ;  /* 0x000000ff000d7202 */ /* 0x000fe20000000f00 */
        /* <DEDUP_REMOVED lines=10> */
.L_x_10607:
        /* <DEDUP_REMOVED lines=13> */
.L_x_10729:
[----:B------:R-:W-:Y:S05]  /*120c0*/  BSYNC B2 ;  /* 0x0000000000027941 */ /* 0x000fea0003800000 */
.L_x_10608:
        /* <DEDUP_REMOVED lines=11> */
.L_x_10611:
[----:B------:R-:W-:Y:S05]  /*12180*/  BSYNC B2 ;  /* 0x0000000000027941 */ /* 0x000fea0003800000 */
.L_x_10610:
[----:B------:R-:W-:Y:S01]  /*12190*/  R2UR UR10, R13 ;  /* 0x000000000d0a72ca */ /* 0x000fe200000e0000 */
[----:B------:R-:W-:Y:S01]  /*121a0*/  UIADD3 UR4, UP0, UR40, 0x670, URZ ;  /* 0x0000067028047890 */ /* 0x000fe2000ff1e03f */
[----:B------:R-:W-:Y:S01]  /*121b0*/  R2UR UR6, R14 ;  /* 0x000000000e0672ca */ /* 0x000fe200000e0000 */
[----:B------:R-:W-:Y:S01]  /*121c0*/  VIADD R9, R9, 0x6000 ;  /* 0x0000600009097836 */ /* 0x000fe20000000000 */
[----:B------:R-:W-:Y:S01]  /*121d0*/  R2UR UR7, R15 ;  /* 0x000000000f0772ca */ /* 0x000fe200000e0000 */
[----:B------:R-:W-:Y:S01]  /*121e0*/  UIADD3.X UR5, URZ, UR41, URZ, UP0, !UPT ;  /* 0x000000293f057290 */ /* 0x000fe200087fe43f */
[----:B------:R-:W-:Y:S02]  /*121f0*/  PLOP3.LUT P1, PT, PT, PT, PT, 0x80, 0x0 ;  /* 0x000000000000781c */ /* 0x000fe40003f2f070 */
[----:B01----:R-:W-:-:S11]  /*12200*/  IADD3 R7, R7, 0x132b0, RZ ;  /* 0x000132b007077810 */ /* 0x003fd60007ffe0ff */
.L_x_10612:
        /* <DEDUP_REMOVED lines=10> */
.L_x_10602:
[----:B------:R-:W-:Y:S05]  /*122b0*/  BSYNC B1 ;  /* 0x0000000000017941 */ /* 0x000fea0003800000 */
.L_x_10601:
        /* <DEDUP_REMOVED lines=8> */
.L_x_10583:
[----:B------:R-:W-:Y:S05]  /*12340*/  BSYNC B0 ;  /* 0x0000000000007941 */ /* 0x000fea0003800000 */
.L_x_10582:
[----:B------:R-:W2:Y:S01]  /*12350*/  LDL R7, [R1+0x14] ;  /* 0x0000140001077983 */ /* 0x000ea20000100800 */
        /* <DEDUP_REMOVED lines=22> */
.L_x_10615:
[----:B------:R-:W0:Y:S01]  /*124c0*/  S2R R0, SR_CgaCtaId ;  /* 0x0000000000007919 */ /* 0x000e220000008800 */
[----:B------:R-:W-:-:S04]  /*124d0*/  MOV R29, 0x400 ;  /* 0x00000400001d7802 */ /* 0x000fc80000000f00 */
[----:B0-----:R-:W-:-:S05]  /*124e0*/  LEA R29, R0, R29, 0x18 ;  /* 0x0000001d001d7211 */ /* 0x001fca00078ec0ff */
        /* <DEDUP_REMOVED lines=19> */
.L_x_10617:
        /* <DEDUP_REMOVED lines=21> */
.L_x_10618:
        /* <DEDUP_REMOVED lines=19> */
.L_x_10619:
        /* <DEDUP_REMOVED lines=19> */
.L_x_10620:
[----:B------:R-:W2:Y:S01]  /*129d0*/  LDL.LU R2, [R1+0x8] ;  /* 0x0000080001027983 */ /* 0x000ea20000300800 */
[----:B------:R-:W-:Y:S01]  /*129e0*/  ULDC.64 UR4, c[0x0][0x9f8] ;  /* 0x00027e0000047ab9 */ /* 0x000fe20000000a00 */
[----:B------:R-:W0:Y:S02]  /*129f0*/  LDC R0, c[0x0][0x428] ;  /* 0x00010a00ff007b82 */ /* 0x000e240000000800 */
[----:B------:R-:W3:Y:S04]  /*12a00*/  LDL.LU R20, [R1+0xc] ;  /* 0x00000c0001147983 */ /* 0x000ee80000300800 */
[----:B------:R-:W4:Y:S04]  /*12a10*/  LDL.LU R6, [R1+0x20] ;  /* 0x0000200001067983 */ /* 0x000f280000300800 */
[----:B------:R-:W4:Y:S01]  /*12a20*/  LDL.LU R21, [R1+0x4] ;  /* 0x0000040001157983 */ /* 0x000f220000300800 */
[----:B------:R-:W-:Y:S01]  /*12a30*/  ISETP.NE.U32.AND P0, PT, RZ, UR4, PT ;  /* 0x00000004ff007c0c */ /* 0x000fe2000bf05070 */
[----:B------:R-:W1:Y:S03]  /*12a40*/  S2R R4, SR_TID.X ;  /* 0x0000000000047919 */ /* 0x000e660000002100 */
[----:B------:R-:W-:-:S02]  /*12a50*/  ISETP.NE.AND.EX P0, PT, RZ, UR5, PT, P0 ;  /* 0x00000005ff007c0c */ /* 0x000fc4000bf05300 */
[----:B-1----:R-:W-:-:S11]  /*12a60*/  LOP3.LUT R7, R4, 0x7f, RZ, 0xc0, !PT ;  /* 0x0000007f04077812 */ /* 0x002fd600078ec0ff */
[----:B--2---:R-:W-:-:S04]  /*12a70*/  @P0 IADD3 R2, P1, R2, UR4, RZ ;  /* 0x0000000402020c10 */ /* 0x004fc8000ff3e0ff */
[----:B---3--:R-:W-:Y:S01]  /*12a80*/  @P0 IADD3.X R3, R20, UR5, RZ, P1, !PT ;  /* 0x0000000514030c10 */ /* 0x008fe20008ffe4ff */
[----:B------:R-:W-:Y:S01]  /*12a90*/  ULDC.64 UR4, c[0x0][0xa00] ;  /* 0x0002800000047ab9 */ /* 0x000fe20000000a00 */
[----:B----4-:R-:W-:-:S06]  /*12aa0*/  IMAD.MOV.U32 R20, RZ, RZ, R21 ;  /* 0x000000ffff147224 */ /* 0x010fcc00078e0015 */
[----:B------:R1:W5:Y:S01]  /*12ab0*/  @P0 LDG.E R20, desc[UR42][R2.64] ;  /* 0x0000002a02140981 */ /* 0x000362000c1e1900 */
[----:B0-----:R-:W-:Y:S01]  /*12ac0*/  ISETP.NE.AND P0, PT, R0, 0x1, PT ;  /* 0x000000010000780c */ /* 0x001fe20003f05270 */
[----:B------:R-:W-:Y:S01]  /*12ad0*/  IMAD.MOV.U32 R0, RZ, RZ, R18 ;  /* 0x000000ffff007224 */ /* 0x000fe200078e0012 */
[----:B------:R-:W-:Y:S01]  /*12ae0*/  ISETP.NE.AND P1, PT, R7, RZ, PT ;  /* 0x000000ff0700720c */ /* 0x000fe20003f25270 */
[----:B------:R-:W-:-:S03]  /*12af0*/  IMAD R6, R17, 0xc0, R6 ;  /* 0x000000c011067824 */ /* 0x000fc600078e0206 */
[----:B------:R-:W-:-:S07]  /*12b00*/  PLOP3.LUT P3, PT, P1, PT, PT, 0x8, 0x0 ;  /* 0x000000000000781c */ /* 0x000fce0000f6e170 */
[----:B------:R-:W0:Y:S02]  /*12b10*/  @P0 LDC R5, c[0x0][0x42c] ;  /* 0x00010b00ff050b82 */ /* 0x000e240000000800 */
[----:B------:R-:W-:-:S05]  /*12b20*/  VOTEU.ALL UP1, P1 ;  /* 0x00000000003f7886 */ /* 0x000fca0000820000 */
[----:B------:R-:W-:Y:S01]  /*12b30*/  @!UP1 UIADD3 UR8, UP0, UR40, 0x270, URZ ;  /* 0x0000027028089890 */ /* 0x000fe2000ff1e03f */
[----:B------:R-:W2:Y:S03]  /*12b40*/  @P0 LDC R4, c[0x0][0x430] ;  /* 0x00010c00ff040b82 */ /* 0x000ea60000000800 */
[----:B------:R-:W-:-:S03]  /*12b50*/  @!UP1 UIADD3.X UR9, URZ, UR41, URZ, UP0, !UPT ;  /* 0x000000293f099290 */ /* 0x000fc600087fe43f */
[----:B------:R-:W-:Y:S01]  /*12b60*/  VOTEU.ALL UP0, P1 ;  /* 0x00000000003f7886 */ /* 0x000fe20000800000 */
[----:B0-----:R-:W-:-:S05]  /*12b70*/  @P0 IMAD.HI.U32 R5, R18, R5, RZ ;  /* 0x0000000512050227 */ /* 0x001fca00078e00ff */
[----:B--2---:R-:W-:Y:S02]  /*12b80*/  @P0 SHF.R.U32.HI R0, RZ, R4, R5 ;  /* 0x00000004ff000219 */ /* 0x004fe40000011605 */
[----:B------:R-:W-:-:S04]  /*12b90*/  ISETP.NE.U32.AND P0, PT, RZ, UR4, PT ;  /* 0x00000004ff007c0c */ /* 0x000fc8000bf05070 */
[----:B------:R-:W-:-:S04]  /*12ba0*/  ISETP.NE.AND.EX P2, PT, RZ, UR5, PT, P0 ;  /* 0x00000005ff007c0c */ /* 0x000fc8000bf45300 */
[----:B-1----:R-:W-:-:S09]  /*12bb0*/  SEL R7, R21, RZ, !P2 ;  /* 0x000000ff15077207 */ /* 0x002fd20005000000 */
.L_x_10621:
        /* <DEDUP_REMOVED lines=22> */
.L_x_10732:
[----:B-1----:R-:W-:Y:S02]  /*12d20*/  ISETP.NE.AND P0, PT, R14, RZ, PT ;  /* 0x000000ff0e00720c */ /* 0x002fe40003f05270 */
[----:B------:R-:W-:-:S11]  /*12d30*/  PLOP3.LUT P6, PT, PT, PT, PT, 0x8, 0x0 ;  /* 0x000000000000781c */ /* 0x000fd60003fce170 */
[----:B------:R-:W-:Y:S05]  /*12d40*/  @P0 BRA `(.L_x_10623) ;  /* 0x00000004008c0947 */ /* 0x000fea0003800000 */
[----:B------:R-:W-:-:S03]  /*12d50*/  UMOV UR4, 0xffffffff ;  /* 0xffffffff00047882 */ /* 0x000fc60000000000 */
[----:B------:R-:W-:Y:S05]  /*12d60*/  BRA.DIV UR4, `(.L_x_10624) ;  /* 0x0000003604087947 */ /* 0x000fea000b800000 */
[----:B------:R-:W-:-:S13]  /*12d70*/  ELECT P6, URZ, PT ;  /* 0x00000000003f782f */ /* 0x000fda00038c0000 */
.L_x_10735:
        /* <DEDUP_REMOVED lines=23> */
.L_x_10626:
[----:B------:R-:W1:Y:S01]  /*12ef0*/  S2R R3, SR_TID.X ;  /* 0x0000000000037919 */ /* 0x000e620000002100 */
[----:B0-----:R-:W-:Y:S02]  /*12f00*/  LEA R4, R25, R29, 0x3 ;  /* 0x0000001d19047211 */ /* 0x001fe400078e18ff */
[----:B-1----:R-:W-:Y:S02]  /*12f10*/  LOP3.LUT R5, R3, 0x7f, RZ, 0xc0, !PT ;  /* 0x0000007f03057812 */ /* 0x002fe400078ec0ff */
[----:B------:R-:W-:Y:S02]  /*12f20*/  SHF.L.U32 R3, R27, 0x1f, RZ ;  /* 0x0000001f1b037819 */ /* 0x000fe400000006ff */
[----:B------:R-:W-:Y:S02]  /*12f30*/  ISETP.NE.AND P0, PT, R5, RZ, PT ;  /* 0x000000ff0500720c */ /* 0x000fe40003f05270 */
[----:B------:R-:W0:Y:S02]  /*12f40*/  SYNCS.PHASECHK.TRANS64.TRYWAIT P2, [R4+URZ+0x13280], R3 ;  /* 0x01328003040075a7 */ /* 0x000e24000804017f */
[----:B0-----:R-:W-:Y:S09]  /*12f50*/  @!P2 BRA `(.L_x_10627) ;  /* 0x0000003000aca947 */ /* 0x001ff20003800000 */
.L_x_10736:
        /* <DEDUP_REMOVED lines=8> */
.L_x_10628:
[----:B------:R-:W2:Y:S01]  /*12fe0*/  LDL R9, [R1] ;  /* 0x0000000001097983 */ /* 0x000ea20000100800 */
[----:B------:R-:W-:Y:S01]  /*12ff0*/  IMAD R5, R25, 0x2800, R29 ;  /* 0x0000280019057824 */ /* 0x000fe200078e021d */
[----:B------:R-:W-:Y:S01]  /*13000*/  R2UR UR9, R4 ;  /* 0x00000000040972ca */ /* 0x000fe200000e0000 */
[----:B------:R-:W-:Y:S01]  /*13010*/  UIADD3 UR4, UP0, UR40, 0x470, URZ ;  /* 0x0000047028047890 */ /* 0x000fe2000ff1e03f */
[----:B------:R-:W-:Y:S01]  /*13020*/  R2UR UR12, R0 ;  /* 0x00000000000c72ca */ /* 0x000fe200000e0000 */
[----:B------:R-:W-:Y:S01]  /*13030*/  UMOV UR6, 0x0 ;  /* 0x0000000000067882 */ /* 0x000fe20000000000 */
[----:B------:R-:W-:Y:S01]  /*13040*/  R2UR UR8, R5 ;  /* 0x00000000050872ca */ /* 0x000fe200000e0000 */
[----:B------:R-:W-:Y:S01]  /*13050*/  UIADD3.X UR5, URZ, UR41, URZ, UP0, !UPT ;  /* 0x000000293f057290 */ /* 0x000fe200087fe43f */
[----:B-----5:R-:W-:Y:S01]  /*13060*/  R2UR UR13, R2 ;  /* 0x00000000020d72ca */ /* 0x020fe200000e0000 */
[----:B------:R-:W-:Y:S01]  /*13070*/  UMOV UR7, 0x14f00000 ;  /* 0x14f0000000077882 */ /* 0x000fe20000000000 */
[----:B------:R-:W-:-:S05]  /*13080*/  UMOV UR10, URZ ;  /* 0x0000003f000a7c82 */ /* 0x000fca0008000000 */
[----:B------:R-:W-:-:S04]  /*13090*/  UIADD3 UR9, UR9, 0x13270, URZ ;  /* 0x0001327009097890 */ /* 0x000fc8000fffe03f */
[----:B------:R-:W-:Y:S01]  /*130a0*/  UIADD3 UR8, UR8, 0x6000, URZ ;  /* 0x0000600008087890 */ /* 0x000fe2000fffe03f */
[----:B--2---:R-:W-:-:S05]  /*130b0*/  IMAD R8, R8, 0xa0, R9 ;  /* 0x000000a008087824 */ /* 0x004fca00078e0209 */
[----:B------:R-:W-:-:S13]  /*130c0*/  R2UR UR11, R8 ;  /* 0x00000000080b72ca */ /* 0x000fda00000e0000 */
[----:B------:R1:W-:Y:S01]  /*130d0*/  UTMALDG.4D [UR8], [UR4], desc[UR6] ;  /* 0x00000608040075b4 */ /* 0x0003e20008019000 */
[----:B------:R-:W2:Y:S02]  /*130e0*/  SYNCS.PHASECHK.TRANS64.TRYWAIT P2, [R4+URZ+0x13240], R3 ;  /* 0x01324003040075a7 */ /* 0x000ea4000804017f */
[----:B-12---:R-:W-:Y:S05]  /*130f0*/  @!P2 BRA `(.L_x_10629) ;  /* 0x000000300058a947 */ /* 0x006fea0003800000 */
.L_x_10737:
        /* <DEDUP_REMOVED lines=8> */
.L_x_10630:
        /* <DEDUP_REMOVED lines=14> */
.L_x_10625:
[----:B------:R-:W-:Y:S05]  /*13260*/  WARPSYNC.ALL ;  /* 0x0000000000007948 */ /* 0x000fea0003800000 */
[----:B------:R-:W-:Y:S01]  /*13270*/  BAR.SYNC.DEFER_BLOCKING 0x8, 0x1a0 ;  /* 0x0206800000007b1d */ /* 0x000fe20000010000 */
[----:B------:R-:W-:Y:S02]  /*13280*/  R2UR UR9, R29 ;  /* 0x000000001d0972ca */ /* 0x000fe400000e0000 */
[----:B------:R-:W-:-:S13]  /*13290*/  ELECT P0, URZ, PT ;  /* 0x00000000003f782f */ /* 0x000fda0003800000 */
[----:B------:R-:W-:Y:S01]  /*132a0*/  @P0 R2UR UR13, R7 ;  /* 0x00000000070d02ca */ /* 0x000fe200000e0000 */
[----:B------:R-:W-:Y:S01]  /*132b0*/  UIADD3 UR4, UP0, UR40, 0x270, URZ ;  /* 0x0000027028047890 */ /* 0x000fe2000ff1e03f */
[----:B------:R-:W-:Y:S01]  /*132c0*/  @P0 R2UR UR12, R18 ;  /* 0x00000000120c02ca */ /* 0x000fe200000e0000 */
[----:B------:R-:W-:Y:S01]  /*132d0*/  UMOV UR6, 0x0 ;  /* 0x0000000000067882 */ /* 0x000fe20000000000 */
[----:B------:R-:W-:Y:S01]  /*132e0*/  @P0 R2UR UR11, R6 ;  /* 0x00000000060b02ca */ /* 0x000fe200000e0000 */
[----:B------:R-:W-:Y:S01]  /*132f0*/  UIADD3.X UR5, URZ, UR41, URZ, UP0, !UPT ;  /* 0x000000293f057290 */ /* 0x000fe200087fe43f */
[----:B------:R-:W-:Y:S01]  /*13300*/  UMOV UR7, 0x12f00000 ;  /* 0x12f0000000077882 */ /* 0x000fe20000000000 */
[----:B------:R-:W-:Y:S01]  /*13310*/  UMOV UR10, URZ ;  /* 0x0000003f000a7c82 */ /* 0x000fe20008000000 */
[----:B------:R-:W-:Y:S01]  /*13320*/  UIADD3 UR8, UR9, 0xb000, URZ ;  /* 0x0000b00009087890 */ /* 0x000fe2000fffe03f */
[----:B01----:R-:W-:Y:S01]  /*13330*/  @P0 IMAD.MOV.U32 R4, RZ, RZ, 0x3000 ;  /* 0x00003000ff040424 */ /* 0x003fe200078e00ff */
[----:B------:R-:W-:-:S03]  /*13340*/  UIADD3 UR9, UR9, 0x13200, URZ ;  /* 0x0001320009097890 */ /* 0x000fc6000fffe03f */
[----:B------:R1:W-:Y:S06]  /*13350*/  @P0 SYNCS.ARRIVE.TRANS64 RZ, [R29+URZ+0x13200], R4 ;  /* 0x013200041dff09a7 */ /* 0x0003ec000800003f */
[----:B------:R1:W-:Y:S01]  /*13360*/  UTMALDG.4D [UR8], [UR4], desc[UR6] ;  /* 0x00000608040075b4 */ /* 0x0003e20008019000 */
[----:B------:R-:W-:Y:S02]  /*13370*/  NOP ;  /* 0x0000000000007918 */ /* 0x000fe40000000000 */
.L_x_10623:
[----:B-1----:R-:W2:Y:S04]  /*13380*/  LDL.LU R4, [R1+0x1c] ;  /* 0x00001c0001047983 */ /* 0x002ea80000300800 */
[----:B------:R-:W3:Y:S01]  /*13390*/  LDL.LU R5, [R1+0x14] ;  /* 0x0000140001057983 */ /* 0x000ee20000300800 */
[----:B------:R-:W-:Y:S01]  /*133a0*/  BSSY B0, `(.L_x_10631) ;  /* 0x000000a000007945 */ /* 0x000fe20003800000 */
[----:B--2---:R-:W-:Y:S01]  /*133b0*/  VIADD R4, R4, 0x1 ;  /* 0x0000000104047836 */ /* 0x004fe20000000000 */
[----:B---3--:R-:W-:-:S04]  /*133c0*/  ISETP.GE.AND P2, PT, R5, 0xa1, PT ;  /* 0x000000a10500780c */ /* 0x008fc80003f46270 */
[----:B------:R1:W-:Y:S01]  /*133d0*/  STL [R1+0x1c], R4 ;  /* 0x00001c0401007387 */ /* 0x0003e20000100800 */
[----:B0-----:R-:W-:-:S04]  /*133e0*/  LEA.HI R3, R4, R4, RZ, 0x1 ;  /* 0x0000000404037211 */ /* 0x001fc800078f08ff */
[----:B------:R-:W-:-:S05]  /*133f0*/  LOP3.LUT R3, R3, 0xfffffffe, RZ, 0xc0, !PT ;  /* 0xfffffffe03037812 */ /* 0x000fca00078ec0ff */
[----:B------:R-:W-:-:S05]  /*13400*/  IMAD.IADD R3, R4, 0x1, -R3 ;  /* 0x0000000104037824 */ /* 0x000fca00078e0a03 */
[----:B-1----:R-:W-:-:S04]  /*13410*/  SHF.L.U32 R4, R3, 0x1f, RZ ;  /* 0x0000001f03047819 */ /* 0x002fc800000006ff */
[----:B------:R-:W0:Y:S02]  /*13420*/  SYNCS.PHASECHK.TRANS64.TRYWAIT P0, [R29+URZ+0x13220], R4 ;  /* 0x013220041d0075a7 */ /* 0x000e24000800017f */
[----:B0-----:R-:W-:Y:S05]  /*13430*/  @!P0 BRA `(.L_x_10632) ;  /* 0x0000002c009c8947 */ /* 0x001fea0003800000 */
.L_x_10738:
[----:B------:R-:W-:Y:S05]  /*13440*/  BSYNC B0 ;  /* 0x0000000000007941 */ /* 0x000fea0003800000 */
.L_x_10631:
[----:B------:R-:W-:Y:S05]  /*13450*/  @!P2 BRA `(.L_x_10633) ;  /* 0x0000000c002ca947 */ /* 0x000fea0003800000 */
[----:B------:R-:W2:Y:S01]  /*13460*/  LDL.LU R3, [R1+0x18] ;  /* 0x0000180001037983 */ /* 0x000ea20000300800 */
[----:B------:R-:W-:Y:S02]  /*13470*/  IMAD.MOV.U32 R6, RZ, RZ, R25 ;  /* 0x000000ffff067224 */ /* 0x000fe400078e0019 */
[----:B------:R-:W-:Y:S01]  /*13480*/  IMAD.MOV.U32 R7, RZ, RZ, R27 ;  /* 0x000000ffff077224 */ /* 0x000fe200078e001b */
[----:B--2---:R-:W-:-:S07]  /*13490*/  IADD3 R12, R3, -0x2, RZ ;  /* 0xfffffffe030c7810 */ /* 0x004fce0007ffe0ff */
.L_x_10653:
[----:B------:R-:W-:Y:S01]  /*134a0*/  VIADD R25, R6, 0x1 ;  /* 0x0000000106197836 */ /* 0x000fe20000000000 */
[----:B------:R-:W-:Y:S05]  /*134b0*/  YIELD ;  /* 0x0000000000007946 */ /* 0x000fea0003800000 */
[----:B------:R-:W-:Y:S01]  /*134c0*/  ISETP.NE.AND P0, PT, R25, 0x2, PT ;  /* 0x000000021900780c */ /* 0x000fe20003f05270 */
[----:B------:R-:W-:Y:S03]  /*134d0*/  BSSY B0, `(.L_x_10634) ;  /* 0x0000066000007945 */ /* 0x000fe60003800000 */
[----:B0-----:R-:W-:-:S02]  /*134e0*/  SEL R4, RZ, 0x1, P0 ;  /* 0x00000001ff047807 */ /* 0x001fc40000000000 */
[----:B------:R-:W-:Y:S02]  /*134f0*/  SEL R25, R25, RZ, P0 ;  /* 0x000000ff19197207 */ /* 0x000fe40000000000 */
[----:B------:R-:W-:Y:S01]  /*13500*/  LOP3.LUT R27, R7, R4, RZ, 0x3c, !PT ;  /* 0x00000004071b7212 */ /* 0x000fe200078e3cff */
[----:B-1----:R-:W-:Y:S06]  /*13510*/  @!P6 BRA `(.L_x_10635) ;  /* 0x000000040084e947 */ /* 0x002fec0003800000 */
        /* <DEDUP_REMOVED lines=14> */
[--C-:B------:R-:W-:Y:S02]  /*13600*/  SHF.R.S32.HI R3, RZ, 0x1f, R2.reuse ;  /* 0x0000001fff037819 */ /* 0x100fe40000011402 */
[----:B------:R-:W-:Y:S01]  /*13610*/  IADD3 R8, -R2, RZ, RZ ;  /* 0x000000ff02087210 */ /* 0x000fe20007ffe1ff */
[----:B------:R-:W-:-:S04]  /*13620*/  IMAD.WIDE.U32 R2, R20, UR6, R2 ;  /* 0x0000000614027c25 */ /* 0x000fc8000f8e0002 */
[----:B------:R-:W-:Y:S01]  /*13630*/  IMAD.IADD R9, R9, 0x1, R3 ;  /* 0x0000000109097824 */ /* 0x000fe200078e0203 */
[----:B------:R-:W-:Y:S01]  /*13640*/  LEA R4, P0, R2, UR4, 0x2 ;  /* 0x0000000402047c11 */ /* 0x000fe2000f8010ff */
[----:B------:R-:W-:-:S03]  /*13650*/  IMAD R8, R5, R8, R12 ;  /* 0x0000000805087224 */ /* 0x000fc600078e020c */
[----:B------:R-:W-:-:S05]  /*13660*/  LEA.HI.X R5, R2, UR5, R9, 0x2, P0 ;  /* 0x0000000502057c11 */ /* 0x000fca00080f1409 */
[----:B------:R0:W5:Y:S04]  /*13670*/  LDG.E R2, desc[UR42][R4.64] ;  /* 0x0000002a04027981 */ /* 0x000168000c1e1900 */
.L_x_10636:
[----:B------:R-:W1:Y:S01]  /*13680*/  S2R R3, SR_TID.X ;  /* 0x0000000000037919 */ /* 0x000e620000002100 */
[----:B0-----:R-:W-:Y:S01]  /*13690*/  SHF.L.U32 R4, R27, 0x1f, RZ ;  /* 0x0000001f1b047819 */ /* 0x001fe200000006ff */
[----:B------:R-:W-:Y:S01]  /*136a0*/  BSSY B1, `(.L_x_10637) ;  /* 0x0000006000017945 */ /* 0x000fe20003800000 */
[----:B-1----:R-:W-:Y:S01]  /*136b0*/  LOP3.LUT R5, R3, 0x7f, RZ, 0xc0, !PT ;  /* 0x0000007f03057812 */ /* 0x002fe200078ec0ff */
[----:B------:R-:W-:-:S03]  /*136c0*/  IMAD R3, R25, 0x8, R29 ;  /* 0x0000000819037824 */ /* 0x000fc600078e021d */
[----:B------:R-:W-:Y:S01]  /*136d0*/  ISETP.NE.AND P2, PT, R5, RZ, PT ;  /* 0x000000ff0500720c */ /* 0x000fe20003f45270 */
[----:B------:R-:W0:Y:S02]  /*136e0*/  SYNCS.PHASECHK.TRANS64.TRYWAIT P0, [R3+URZ+0x13280], R4 ;  /* 0x01328004030075a7 */ /* 0x000e24000800017f */
[----:B0-----:R-:W-:Y:S10]  /*136f0*/  @!P0 BRA `(.L_x_10638) ;  /* 0x0000002c00008947 */ /* 0x001ff40003800000 */
.L_x_10739:
[----:B------:R-:W-:Y:S05]  /*13700*/  BSYNC B1 ;  /* 0x0000000000017941 */ /* 0x000fea0003800000 */
.L_x_10637:
[----:B------:R-:W-:Y:S04]  /*13710*/  BSSY B1, `(.L_x_10639) ;  /* 0x0000009000017945 */ /* 0x000fe80003800000 */
        /* <DEDUP_REMOVED lines=8> */
.L_x_10640:
[----:B------:R-:W-:Y:S05]  /*137a0*/  BSYNC B1 ;  /* 0x0000000000017941 */ /* 0x000fea0003800000 */
.L_x_10639:
[----:B------:R-:W2:Y:S01]  /*137b0*/  LDL R5, [R1] ;  /* 0x0000000001057983 */ /* 0x000ea20000100800 */
[----:B------:R-:W-:Y:S01]  /*137c0*/  IMAD.MOV.U32 R9, RZ, RZ, RZ ;  /* 0x000000ffff097224 */ /* 0x000fe200078e00ff */
[----:B------:R-:W-:Y:S01]  /*137d0*/  UIADD3 UR4, UP0, UR40, 0x470, URZ ;  /* 0x0000047028047890 */ /* 0x000fe2000ff1e03f */
[----:B------:R-:W-:Y:S01]  /*137e0*/  IMAD R10, R25, 0x2800, R29 ;  /* 0x00002800190a7824 */ /* 0x000fe200078e021d */
[----:B------:R-:W-:Y:S01]  /*137f0*/  PLOP3.LUT P0, PT, PT, PT, PT, 0x80, 0x0 ;  /* 0x000000000000781c */ /* 0x000fe20003f0f070 */
[----:B------:R-:W-:Y:S01]  /*13800*/  UMOV UR6, 0x0 ;  /* 0x0000000000067882 */ /* 0x000fe20000000000 */
[----:B------:R-:W-:Y:S01]  /*13810*/  R2UR UR10, R9 ;  /* 0x00000000090a72ca */ /* 0x000fe200000e0000 */
[----:B------:R-:W-:Y:S01]  /*13820*/  UIADD3.X UR5, URZ, UR41, URZ, UP0, !UPT ;  /* 0x000000293f057290 */ /* 0x000fe200087fe43f */
[----:B------:R-:W-:Y:S01]  /*13830*/  IADD3 R11, R10, 0x6000, RZ ;  /* 0x000060000a0b7810 */ /* 0x000fe20007ffe0ff */
[----:B------:R-:W-:Y:S01]  /*13840*/  UMOV UR7, 0x14f00000 ;  /* 0x14f0000000077882 */ /* 0x000fe20000000000 */
[----:B--2---:R-:W-:-:S02]  /*13850*/  IMAD R8, R8, 0xa0, R5 ;  /* 0x000000a008087824 */ /* 0x004fc400078e0205 */
[----:B------:R-:W-:-:S09]  /*13860*/  VIADD R5, R3, 0x13270 ;  /* 0x0001327003057836 */ /* 0x000fd20000000000 */
.L_x_10641:
        /* <DEDUP_REMOVED lines=13> */
.L_x_10740:
[----:B------:R-:W-:Y:S05]  /*13940*/  BSYNC B1 ;  /* 0x0000000000017941 */ /* 0x000fea0003800000 */
.L_x_10642:
        /* <DEDUP_REMOVED lines=11> */
.L_x_10645:
[----:B------:R-:W-:Y:S05]  /*13a00*/  BSYNC B1 ;  /* 0x0000000000017941 */ /* 0x000fea0003800000 */
.L_x_10644:
        /* <DEDUP_REMOVED lines=8> */
.L_x_10646:
        /* <DEDUP_REMOVED lines=10> */
.L_x_10635:
[----:B------:R-:W-:Y:S05]  /*13b30*/  BSYNC B0 ;  /* 0x0000000000007941 */ /* 0x000fea0003800000 */
.L_x_10634:
[----:B------:R-:W-:-:S06]  /*13b40*/  UISETP.NE.AND UP0, UPT, UR36, 0x3, UPT ;  /* 0x000000032400788c */ /* 0x000fcc000bf05270 */
[----:B------:R-:W-:-:S13]  /*13b50*/  PLOP3.LUT P0, PT, PT, PT, UP0, 0x80, 0x0 ;  /* 0x000000000000781c */ /* 0x000fda0003f0f008 */
[----:B------:R-:W-:Y:S05]  /*13b60*/  @!P0 BRA `(.L_x_10647) ;  /* 0x0000000000048947 */ /* 0x000fea0003800000 */
[----:B------:R-:W-:Y:S01]  /*13b70*/  BPT.TRAP 0x1 ;  /* 0x000000040000795c */ /* 0x000fe20000300000 */
.L_x_10647:
[----:B------:R-:W-:Y:S01]  /*13b80*/  LOP3.LUT R4, R7, 0x1, RZ, 0x3c, !PT ;  /* 0x0000000107047812 */ /* 0x000fe200078e3cff */
[----:B------:R-:W-:Y:S01]  /*13b90*/  IMAD.U32 R3, RZ, RZ, UR39 ;  /* 0x00000027ff037e24 */ /* 0x000fe2000f8e00ff */
[----:B------:R-:W-:Y:S01]  /*13ba0*/  LEA R13, R6, R29, 0x3 ;  /* 0x0000001d060d7211 */ /* 0x000fe200078e18ff */
[----:B------:R-:W-:Y:S01]  /*13bb0*/  BSSY B0, `(.L_x_10648) ;  /* 0x0000005000007945 */ /* 0x000fe20003800000 */
[----:B------:R-:W-:Y:S02]  /*13bc0*/  SHF.L.U32 R4, R4, 0x1f, RZ ;  /* 0x0000001f04047819 */ /* 0x000fe400000006ff */
[----:B------:R-:W-:Y:S02]  /*13bd0*/  ISETP.NE.AND P0, PT, R3, 0x3, PT ;  /* 0x000000030300780c */ /* 0x000fe40003f05270 */
[----:B------:R-:W0:Y:S02]  /*13be0*/  SYNCS.PHASECHK.TRANS64.TRYWAIT P2, [R13+URZ+0x13270], R4 ;  /* 0x013270040d0075a7 */ /* 0x000e24000804017f */
[----:B0-----:R-:W-:Y:S09]  /*13bf0*/  @!P2 BRA `(.L_x_10649) ;  /* 0x0000002400e8a947 */ /* 0x001ff20003800000 */
.L_x_10741:
[----:B------:R-:W-:Y:S05]  /*13c00*/  BSYNC B0 ;  /* 0x0000000000007941 */ /* 0x000fea0003800000 */
.L_x_10648:
[----:B------:R-:W-:Y:S05]  /*13c10*/  @!P0 BRA `(.L_x_10650) ;  /* 0x0000000000048947 */ /* 0x000fea0003800000 */
[----:B------:R-:W-:Y:S01]  /*13c20*/  BPT.TRAP 0x1 ;  /* 0x000000040000795c */ /* 0x000fe20000300000 */
.L_x_10650:
[----:B0-----:R-:W-:Y:S01]  /*13c30*/  SHF.L.U32 R4, R7, 0x1f, RZ ;  /* 0x0000001f07047819 */ /* 0x001fe200000006ff */
[----:B------:R-:W-:-:S03]  /*13c40*/  IMAD R3, R6, 0x2800, RZ ;  /* 0x0000280006037824 */ /* 0x000fc600078e02ff */
[----:B------:R-:W0:Y:S02]  /*13c50*/  SYNCS.PHASECHK.TRANS64.TRYWAIT P2, [R13+URZ+0x13260], R4 ;  /* 0x013260040d0075a7 */ /* 0x000e24000804017f */
[----:B0-----:R-:W-:Y:S05]  /*13c60*/  @!P2 BRA `(.L_x_10651) ;  /* 0x0000002400e0a947 */ /* 0x001fea0003800000 */
.L_x_10742:
[----:B0-----:R-:W-:Y:S01]  /*13c70*/  LOP3.LUT R4, R3, R24, RZ, 0xfc, !PT ;  /* 0x0000001803047212 */ /* 0x001fe200078efcff */
[----:B------:R-:W-:Y:S05]  /*13c80*/  WARPSYNC.ALL ;  /* 0x0000000000007948 */ /* 0x000fea0003800000 */
[C---:B------:R-:W-:Y:S02]  /*13c90*/  IMAD.IADD R5, R29.reuse, 0x1, R4 ;  /* 0x000000011d057824 */ /* 0x040fe400078e0204 */
        /* <DEDUP_REMOVED lines=31> */
[C---:B0-----:R-:W-:Y:S02]  /*13e90*/  VIADD R10, R3.reuse, 0x1800 ;  /* 0x00001800030a7836 */ /* 0x041fe40000000000 */
[----:B------:R-:W-:-:S03]  /*13ea0*/  VIADD R3, R3, 0x2000 ;  /* 0x0000200003037836 */ /* 0x000fc60000000000 */
        /* <DEDUP_REMOVED lines=12> */
[----:B------:R-:W-:Y:S02]  /*13f70*/  IMAD.IADD R4, R29, 0x1, R4 ;  /* 0x000000011d047824 */ /* 0x000fe400078e0204 */
[----:B------:R-:W-:-:S04]  /*13f80*/  IMAD.IADD R3, R18, 0x1, R3 ;  /* 0x0000000112037824 */ /* 0x000fc800078e0203 */
[----:B------:R-:W0:Y:S02]  /*13f90*/  LDSM.16.MT88.4 R4, [R4+0x6000] ;  /* 0x006000000404783b */ /* 0x000e240000004200 */
        /* <DEDUP_REMOVED lines=13> */
.L_x_10652:
[----:B-1----:R1:W-:Y:S01]  /*14070*/  SYNCS.ARRIVE.TRANS64.A1T0 RZ, [R13+URZ+0x13250], RZ ;  /* 0x013250ff0dff79a7 */ /* 0x0023e2000810003f */
[----:B------:R-:W-:Y:S01]  /*14080*/  BAR.SYNC.DEFER_BLOCKING 0x2, 0x80 ;  /* 0x0082000000007b1d */ /* 0x000fe20000010000 */
[C---:B------:R-:W-:Y:S01]  /*14090*/  ISETP.GT.AND P0, PT, R12.reuse, RZ, PT ;  /* 0x000000ff0c00720c */ /* 0x040fe20003f04270 */
[----:B0-----:R-:W-:Y:S01]  /*140a0*/  @!P1 VIADD R3, R13, 0x13280 ;  /* 0x000132800d039836 */ /* 0x001fe20000000000 */
[----:B------:R-:W-:Y:S01]  /*140b0*/  IADD3 R12, R12, -0x1, RZ ;  /* 0xffffffff0c0c7810 */ /* 0x000fe20007ffe0ff */
[----:B------:R-:W-:Y:S02]  /*140c0*/  IMAD.MOV.U32 R6, RZ, RZ, R25 ;  /* 0x000000ffff067224 */ /* 0x000fe400078e0019 */
[----:B------:R-:W-:Y:S01]  /*140d0*/  IMAD.MOV.U32 R7, RZ, RZ, R27 ;  /* 0x000000ffff077224 */ /* 0x000fe200078e001b */
[----:B------:R-:W-:-:S04]  /*140e0*/  @!P1 PRMT R3, RZ, 0x654, R3 ;  /* 0x00000654ff039816 */ /* 0x000fc80000000003 */
[----:B------:R1:W-:Y:S03]  /*140f0*/  @!P1 SYNCS.ARRIVE.TRANS64.RED.A1T0 RZ, [R3+URZ], RZ ;  /* 0x000000ff03ff99a7 */ /* 0x0003e6000810043f */
[----:B------:R-:W-:Y:S05]  /*14100*/  @P0 BRA `(.L_x_10653) ;  /* 0xfffffff000e40947 */ /* 0x000fea000383ffff */
.L_x_10633:
[----:B------:R-:W-:Y:S04]  /*14110*/  BSSY B0, `(.L_x_10654) ;  /* 0x000000e000007945 */ /* 0x000fe80003800000 */
[----:B------:R-:W-:Y:S05]  /*14120*/  @P1 BRA `(.L_x_10655) ;  /* 0x0000000000301947 */ /* 0x000fea0003800000 */
[----:B------:R-:W2:Y:S01]  /*14130*/  S2R R5, SR_LANEID ;  /* 0x0000000000057919 */ /* 0x000ea20000000000 */
[----:B------:R-:W-:Y:S01]  /*14140*/  VOTEU.ANY UR4, UPT, PT ;  /* 0x0000000000047886 */ /* 0x000fe200038e0100 */
[----:B-1----:R-:W1:Y:S01]  /*14150*/  LDC.64 R2, c[0x0][0xc38] ;  /* 0x00030e00ff027b82 */ /* 0x002e620000000a00 */
[----:B------:R-:W2:Y:S02]  /*14160*/  FLO.U32 R0, UR4 ;  /* 0x0000000400007d00 */ /* 0x000ea400080e0000 */
[----:B--2---:R-:W-:-:S06]  /*14170*/  ISETP.EQ.U32.AND P0, PT, R0, R5, PT ;  /* 0x000000050000720c */ /* 0x004fcc0003f02070 */
[----:B------:R-:W1:Y:S07]  /*14180*/  POPC R5, UR4 ;  /* 0x0000000400057d09 */ /* 0x000e6e0008000000 */
[----:B-1----:R-:W2:Y:S01]  /*14190*/  @P0 ATOMG.E.ADD.STRONG.GPU PT, R3, desc[UR42][R2.64], R5 ;  /* 0x00000005020309a8 */ /* 0x002ea200081ee1ea */
[----:B0-----:R-:W0:Y:S02]  /*141a0*/  S2R R4, SR_LTMASK ;  /* 0x0000000000047919 */ /* 0x001e240000003900 */
[----:B0-----:R-:W-:-:S04]  /*141b0*/  LOP3.LUT R4, R4, UR4, RZ, 0xc0, !PT ;  /* 0x0000000404047c12 */ /* 0x001fc8000f8ec0ff */
[----:B------:R-:W0:Y:S01]  /*141c0*/  POPC R7, R4 ;  /* 0x0000000400077309 */ /* 0x000e220000000000 */
[----:B--2---:R-:W0:Y:S02]  /*141d0*/  SHFL.IDX PT, R0, R3, R0, 0x1f ;  /* 0x00001f0003007589 */ /* 0x004e2400000e0000 */
[----:B0-----:R-:W-:-:S07]  /*141e0*/  IADD3 R16, R0, UR38, R7 ;  /* 0x0000002600107c10 */ /* 0x001fce000fffe007 */
.L_x_10655:
[----:B------:R-:W-:Y:S05]  /*141f0*/  BSYNC B0 ;  /* 0x0000000000007941 */ /* 0x000fea0003800000 */
.L_x_10654:
[----:B------:R-:W-:-:S06]  /*14200*/  UISETP.NE.AND UP0, UPT, UR36, 0x3, UPT ;  /* 0x000000032400788c */ /* 0x000fcc000bf05270 */
[----:B------:R-:W-:-:S13]  /*14210*/  PLOP3.LUT P0, PT, PT, PT, UP0, 0x80, 0x0 ;  /* 0x000000000000781c */ /* 0x000fda0003f0f008 */
[----:B------:R-:W-:Y:S05]  /*14220*/  @!P0 BRA `(.L_x_10656) ;  /* 0x0000000000048947 */ /* 0x000fea0003800000 */
[----:B------:R-:W-:Y:S01]  /*14230*/  BPT.TRAP 0x1 ;  /* 0x000000040000795c */ /* 0x000fe20000300000 */
.L_x_10656:
[----:B-1----:R-:W-:Y:S01]  /*14240*/  LOP3.LUT R3, R27, 0x1, RZ, 0x3c, !PT ;  /* 0x000000011b037812 */ /* 0x002fe200078e3cff */
[----:B------:R-:W-:Y:S01]  /*14250*/  IMAD R2, R25, 0x8, R29 ;  /* 0x0000000819027824 */ /* 0x000fe200078e021d */
[----:B------:R-:W-:Y:S01]  /*14260*/  BSSY B0, `(.L_x_10657) ;  /* 0x0000006000007945 */ /* 0x000fe20003800000 */
[----:B------:R-:W-:Y:S01]  /*14270*/  IMAD.U32 R0, RZ, RZ, UR39 ;  /* 0x00000027ff007e24 */ /* 0x000fe2000f8e00ff */
[----:B------:R-:W-:-:S04]  /*14280*/  SHF.L.U32 R3, R3, 0x1f, RZ ;  /* 0x0000001f03037819 */ /* 0x000fc800000006ff */
[----:B------:R-:W1:Y:S01]  /*14290*/  SYNCS.PHASECHK.TRANS64.TRYWAIT P0, [R2+URZ+0x13270], R3 ;  /* 0x01327003020075a7 */ /* 0x000e62000800017f */
[----:B------:R-:W-:Y:S01]  /*142a0*/  ISETP.NE.AND P2, PT, R0, 0x3, PT ;  /* 0x000000030000780c */ /* 0x000fe20003f45270 */
[----:B-1----:R-:W-:-:S12]  /*142b0*/  @!P0 BRA `(.L_x_10658) ;  /* 0x0000002000608947 */ /* 0x002fd80003800000 */
.L_x_10743:
[----:B------:R-:W-:Y:S05]  /*142c0*/  BSYNC B0 ;  /* 0x0000000000007941 */ /* 0x000fea0003800000 */
.L_x_10657:
[----:B------:R-:W-:Y:S05]  /*142d0*/  @!P2 BRA `(.L_x_10659) ;  /* 0x000000000004a947 */ /* 0x000fea0003800000 */
[----:B------:R-:W-:Y:S01]  /*142e0*/  BPT.TRAP 0x1 ;  /* 0x000000040000795c */ /* 0x000fe20000300000 */
.L_x_10659:
[----:B-1----:R-:W-:Y:S01]  /*142f0*/  SHF.L.U32 R3, R27, 0x1f, RZ ;  /* 0x0000001f1b037819 */ /* 0x002fe200000006ff */
[----:B------:R-:W-:-:S03]  /*14300*/  IMAD R0, R25, 0x2800, RZ ;  /* 0x0000280019007824 */ /* 0x000fc600078e02ff */
[----:B------:R-:W1:Y:S02]  /*14310*/  SYNCS.PHASECHK.TRANS64.TRYWAIT P0, [R2+URZ+0x13260], R3 ;  /* 0x01326003020075a7 */ /* 0x000e64000800017f */
[----:B-1----:R-:W-:Y:S05]  /*14320*/  @!P0 BRA `(.L_x_10660) ;  /* 0x0000002000588947 */ /* 0x002fea0003800000 */
.L_x_10744:
[C---:B0-----:R-:W-:Y:S01]  /*14330*/  LOP3.LUT R4, R0.reuse, R24, RZ, 0xfc, !PT ;  /* 0x0000001800047212 */ /* 0x041fe200078efcff */
[----:B------:R-:W-:Y:S05]  /*14340*/  WARPSYNC.ALL ;  /* 0x0000000000007948 */ /* 0x000fea0003800000 */
[C---:B------:R-:W-:Y:S01]  /*14350*/  IMAD.IADD R5, R29.reuse, 0x1, R4 ;  /* 0x000000011d057824 */ /* 0x040fe200078e0204 */
[----:B------:R-:W-:Y:S01]  /*14360*/  IADD3 R13, R29, 0x1000, RZ ;  /* 0x000010001d0d7810 */ /* 0x000fe20007ffe0ff */
[C---:B------:R-:W-:Y:S01]  /*14370*/  VIADD R12, R0.reuse, 0x800 ;  /* 0x00000800000c7836 */ /* 0x040fe20000000000 */
[----:B-1----:R-:W-:-:S03]  /*14380*/  LOP3.LUT R3, R0, R23, RZ, 0xfc, !PT ;  /* 0x0000001700037212 */ /* 0x002fc600078efcff */
[----:B------:R-:W0:Y:S02]  /*14390*/  LDSM.16.MT88.4 R4, [R5+0x6000] ;  /* 0x006000000504783b */ /* 0x000e240000004200 */
[----:B------:R-:W-:Y:S01]  /*143a0*/  IMAD.IADD R3, R13, 0x1, R3 ;  /* 0x000000010d037824 */ /* 0x000fe200078e0203 */
[C-C-:B0-----:R-:W-:Y:S02]  /*143b0*/  PRMT R8, R4.reuse, 0x6420, R5.reuse ;  /* 0x0000642004087816 */ /* 0x141fe40000000005 */
[----:B------:R-:W-:Y:S02]  /*143c0*/  PRMT R9, R4, 0x7531, R5 ;  /* 0x0000753104097816 */ /* 0x000fe40000000005 */
[----:B------:R-:W-:Y:S02]  /*143d0*/  LOP3.LUT R4, R12, R24, RZ, 0xfc, !PT ;  /* 0x000000180c047212 */ /* 0x000fe400078efcff */
[C-C-:B------:R-:W-:Y:S02]  /*143e0*/  PRMT R10, R6.reuse, 0x6420, R7.reuse ;  /* 0x00006420060a7816 */ /* 0x140fe40000000007 */
[----:B------:R-:W-:Y:S01]  /*143f0*/  PRMT R11, R6, 0x7531, R7 ;  /* 0x00007531060b7816 */ /* 0x000fe20000000007 */
[----:B------:R-:W-:Y:S01]  /*14400*/  IMAD.IADD R6, R29, 0x1, R4 ;  /* 0x000000011d067824 */ /* 0x000fe200078e0204 */
[----:B------:R-:W-:-:S03]  /*14410*/  LOP3.LUT R12, R12, R23, RZ, 0xfc, !PT ;  /* 0x000000170c0c7212 */ /* 0x000fc600078efcff */
[----:B------:R0:W-:Y:S02]  /*14420*/  STSM.16.M88.4 [R3], R8 ;  /* 0x0000000803007844 */ /* 0x0001e40000000200 */
[----:B------:R-:W-:Y:S02]  /*14430*/  IMAD.IADD R12, R13, 0x1, R12 ;  /* 0x000000010d0c7824 */ /* 0x000fe400078e020c */
[----:B------:R-:W1:Y:S01]  /*14440*/  LDSM.16.MT88.4 R4, [R6+0x6000] ;  /* 0x006000000604783b */ /* 0x000e620000004200 */
[----:B0-----:R-:W-:Y:S01]  /*14450*/  VIADD R3, R0, 0x1000 ;  /* 0x0000100000037836 */ /* 0x001fe20000000000 */
[C-C-:B-1----:R-:W-:Y:S02]  /*14460*/  PRMT R8, R4.reuse, 0x6420, R5.reuse ;  /* 0x0000642004087816 */ /* 0x142fe40000000005 */
[----:B------:R-:W-:Y:S02]  /*14470*/  PRMT R9, R4, 0x7531, R5 ;  /* 0x0000753104097816 */ /* 0x000fe40000000005 */
[----:B------:R-:W-:-:S02]  /*14480*/  LOP3.LUT R4, R3, R24, RZ, 0xfc, !PT ;  /* 0x0000001803047212 */ /* 0x000fc400078efcff */
[C-C-:B------:R-:W-:Y:S02]  /*14490*/  PRMT R10, R6.reuse, 0x6420, R7.reuse ;  /* 0x00006420060a7816 */ /* 0x140fe40000000007 */
[----:B------:R-:W-:Y:S02]  /*144a0*/  PRMT R11, R6, 0x7531, R7 ;  /* 0x00007531060b7816 */ /* 0x000fe40000000007 */
[----:B------:R-:W-:Y:S02]  /*144b0*/  IADD3 R5, R29, R4, RZ ;  /* 0x000000041d057210 */ /* 0x000fe40007ffe0ff */
[----:B------:R-:W-:Y:S01]  /*144c0*/  LOP3.LUT R3, R3, R23, RZ, 0xfc, !PT ;  /* 0x0000001703037212 */ /* 0x000fe200078efcff */
[----:B------:R0:W-:Y:S04]  /*144d0*/  STSM.16.M88.4 [R12], R8 ;  /* 0x000000080c007844 */ /* 0x0001e80000000200 */
[----:B------:R-:W1:Y:S01]  /*144e0*/  LDSM.16.MT88.4 R4, [R5+0x6000] ;  /* 0x006000000504783b */ /* 0x000e620000004200 */
[----:B------:R-:W-:-:S02]  /*144f0*/  IMAD.IADD R3, R13, 0x1, R3 ;  /* 0x000000010d037824 */ /* 0x000fc400078e0203 */
[C---:B0-----:R-:W-:Y:S02]  /*14500*/  VIADD R12, R0.reuse, 0x1800 ;  /* 0x00001800000c7836 */ /* 0x041fe40000000000 */
[----:B------:R-:W-:Y:S01]  /*14510*/  VIADD R0, R0, 0x2000 ;  /* 0x0000200000007836 */ /* 0x000fe20000000000 */
[C-C-:B-1----:R-:W-:Y:S02]  /*14520*/  PRMT R8, R4.reuse, 0x6420, R5.reuse ;  /* 0x0000642004087816 */ /* 0x142fe40000000005 */
        /* <DEDUP_REMOVED lines=32> */
.L_x_10661:
[----:B-1----:R-:W-:Y:S01]  /*14730*/  SYNCS.ARRIVE.TRANS64.A1T0 RZ, [R2+URZ+0x13250], RZ ;  /* 0x013250ff02ff79a7 */ /* 0x002fe2000810003f */
[----:B0-----:R-:W-:Y:S02]  /*14740*/  @!P1 VIADD R0, R2, 0x13280 ;  /* 0x0001328002009836 */ /* 0x001fe40000000000 */
[----:B------:R-:W-:-:S03]  /*14750*/  VIADD R25, R25, 0x1 ;  /* 0x0000000119197836 */ /* 0x000fc60000000000 */
[----:B------:R-:W-:Y:S01]  /*14760*/  @!P1 PRMT R0, RZ, 0x654, R0 ;  /* 0x00000654ff009816 */ /* 0x000fe20000000000 */
[----:B------:R-:W-:Y:S01]  /*14770*/  BAR.SYNC.DEFER_BLOCKING 0x2, 0x80 ;  /* 0x0082000000007b1d */ /* 0x000fe20000010000 */
[----:B------:R-:W-:-:S04]  /*14780*/  ISETP.NE.AND P0, PT, R25, 0x2, PT ;  /* 0x000000021900780c */ /* 0x000fc80003f05270 */
[----:B------:R-:W-:Y:S01]  /*14790*/  SEL R25, R25, RZ, P0 ;  /* 0x000000ff19197207 */ /* 0x000fe20000000000 */
[----:B------:R0:W-:Y:S02]  /*147a0*/  @!P1 SYNCS.ARRIVE.TRANS64.RED.A1T0 RZ, [R0+URZ], RZ ;  /* 0x000000ff00ff99a7 */ /* 0x0001e4000810043f */
[----:B0-----:R-:W-:-:S04]  /*147b0*/  SEL R0, RZ, 0x1, P0 ;  /* 0x00000001ff007807 */ /* 0x001fc80000000000 */
[----:B------:R-:W-:-:S07]  /*147c0*/  LOP3.LUT R27, R27, R0, RZ, 0x3c, !PT ;  /* 0x000000001b1b7212 */ /* 0x000fce00078e3cff */
.L_x_10616:
[----:B------:R-:W-:Y:S05]  /*147d0*/  BSYNC B6 ;  /* 0x0000000000067941 */ /* 0x000fea0003800000 */
.L_x_10614:
[----:B------:R-:W-:-:S13]  /*147e0*/  LOP3.LUT P0, RZ, R22, 0x2, RZ, 0xc0, !PT ;  /* 0x0000000216ff7812 */ /* 0x000fda000780c0ff */
        /* <DEDUP_REMOVED lines=9> */
.L_x_10662:
        /* <DEDUP_REMOVED lines=10> */
[----:B------:R-:W2:Y:S01]  /*14920*/  @!P1 LDG.E R2, desc[UR42][R2.64] ;  /* 0x0000002a02029981 */ /* 0x000ea2000c1e1900 */
[----:B------:R-:W-:Y:S01]  /*14930*/  IMAD.MOV.U32 R4, RZ, RZ, RZ ;  /* 0x000000ffff047224 */ /* 0x000fe200078e00ff */
[C---:B------:R-:W-:Y:S02]  /*14940*/  ISETP.GE.U32.AND P2, PT, R8.reuse, 0x2, PT ;  /* 0x000000020800780c */ /* 0x040fe40003f46070 */
[C---:B------:R-:W-:Y:S01]  /*14950*/  ISETP.GE.U32.AND P3, PT, R8.reuse, 0x4, PT ;  /* 0x000000040800780c */ /* 0x040fe20003f66070 */
[----:B------:R-:W-:Y:S01]  /*14960*/  SHFL.IDX PT, R0, R16, 0x1, 0x1f ;  /* 0x00201f0010007f89 */ /* 0x000fe200000e0000 */
[C---:B------:R-:W-:Y:S02]  /*14970*/  ISETP.GE.U32.AND P4, PT, R8.reuse, 0x8, PT ;  /* 0x000000080800780c */ /* 0x040fe40003f86070 */
[----:B------:R-:W-:Y:S02]  /*14980*/  ISETP.GE.U32.AND P5, PT, R8, 0x10, PT ;  /* 0x000000100800780c */ /* 0x000fe40003fa6070 */
[----:B--2---:R-:W-:-:S02]  /*14990*/  @!P1 MOV R4, R2 ;  /* 0x0000000200049202 */ /* 0x004fc40000000f00 */
[----:B------:R-:W-:-:S03]  /*149a0*/  ISETP.NE.AND P1, PT, R8, RZ, PT ;  /* 0x000000ff0800720c */ /* 0x000fc60003f25270 */
[----:B------:R-:W0:Y:S02]  /*149b0*/  SHFL.UP PT, R14, R4, 0x1, RZ ;  /* 0x04200000040e7989 */ /* 0x000e2400000e00ff */
[----:B0-----:R-:W-:-:S05]  /*149c0*/  SEL R5, R14, RZ, P1 ;  /* 0x000000ff0e057207 */ /* 0x001fca0000800000 */
        /* <DEDUP_REMOVED lines=15> */
.L_x_10754:
[----:B------:R-:W-:Y:S02]  /*14ac0*/  ULDC UR4, c[0x0][0xc10] ;  /* 0x0003040000047ab9 */ /* 0x000fe40000000800 */
[----:B------:R-:W-:-:S05]  /*14ad0*/  MOV R7, UR4 ;  /* 0x0000000400077c02 */ /* 0x000fca0008000f00 */
[----:B-1----:R-:W-:-:S04]  /*14ae0*/  IMAD R3, R14, R7, RZ ;  /* 0x000000070e037224 */ /* 0x002fc800078e02ff */
[----:B------:R-:W-:-:S05]  /*14af0*/  IMAD.IADD R0, R0, 0x1, R3 ;  /* 0x0000000100007824 */ /* 0x000fca00078e0203 */
[----:B------:R-:W-:-:S13]  /*14b00*/  ISETP.GT.AND P6, PT, R0, R5, PT ;  /* 0x000000050000720c */ /* 0x000fda0003fc4270 */
[----:B------:R-:W-:Y:S05]  /*14b10*/  @P6 BRA `(.L_x_10665) ;  /* 0x00000000009c6947 */ /* 0x000fea0003800000 */
.L_x_10670:
[----:B0-----:R-:W0:Y:S01]  /*14b20*/  LDC R2, c[0x0][0xc14] ;  /* 0x00030500ff027b82 */ /* 0x001e220000000800 */
[----:B------:R-:W-:-:S05]  /*14b30*/  VIADD R19, R19, 0x1f ;  /* 0x0000001f13137836 */ /* 0x000fca0000000000 */
[----:B0-----:R-:W-:-:S13]  /*14b40*/  ISETP.GE.AND P6, PT, R19, R2, PT ;  /* 0x000000021300720c */ /* 0x001fda0003fc6270 */
[----:B------:R-:W-:Y:S05]  /*14b50*/  @P6 BRA `(.L_x_10666) ;  /* 0x0000000400446947 */ /* 0x000fea0003800000 */
[----:B------:R-:W0:Y:S01]  /*14b60*/  S2R R3, SR_TID.X ;  /* 0x0000000000037919 */ /* 0x000e220000002100 */
[----:B------:R-:W-:Y:S01]  /*14b70*/  BSSY B0, `(.L_x_10667) ;  /* 0x0000009000007945 */ /* 0x000fe20003800000 */
[----:B------:R-:W-:Y:S01]  /*14b80*/  IMAD.MOV.U32 R4, RZ, RZ, RZ ;  /* 0x000000ffff047224 */ /* 0x000fe200078e00ff */
[----:B0-----:R-:W-:-:S05]  /*14b90*/  LOP3.LUT R3, R3, 0x1f, RZ, 0xc0, !PT ;  /* 0x0000001f03037812 */ /* 0x001fca00078ec0ff */
[----:B------:R-:W-:-:S05]  /*14ba0*/  IMAD.IADD R7, R19, 0x1, R3 ;  /* 0x0000000113077824 */ /* 0x000fca00078e0203 */
[----:B------:R-:W-:-:S13]  /*14bb0*/  ISETP.GE.OR P6, PT, R7, R2, !P0 ;  /* 0x000000020700720c */ /* 0x000fda00047c6670 */
[----:B------:R-:W-:Y:S05]  /*14bc0*/  @P6 BRA `(.L_x_10668) ;  /* 0x00000000000c6947 */ /* 0x000fea0003800000 */
[----:B------:R-:W0:Y:S02]  /*14bd0*/  LDC.64 R2, c[0x0][0xc58] ;  /* 0x00031600ff027b82 */ /* 0x000e240000000a00 */
[----:B0-----:R-:W-:-:S05]  /*14be0*/  IMAD.WIDE R2, R7, 0x4, R2 ;  /* 0x0000000407027825 */ /* 0x001fca00078e0202 */
[----:B------:R0:W5:Y:S02]  /*14bf0*/  LDG.E R4, desc[UR42][R2.64] ;  /* 0x0000002a02047981 */ /* 0x000164000c1e1900 */
.L_x_10668:
[----:B------:R-:W-:Y:S05]  /*14c00*/  BSYNC B0 ;  /* 0x0000000000007941 */ /* 0x000fea0003800000 */
.L_x_10667:
[----:B------:R-:W-:-:S03]  /*14c10*/  UMOV UR4, 0xffffffff ;  /* 0xffffffff00047882 */ /* 0x000fc60000000000 */
[----:B------:R-:W-:Y:S05]  /*14c20*/  BRA.DIV UR4, `(.L_x_10669) ;  /* 0x0000001e04507947 */ /* 0x000fea000b800000 */
[----:B-----5:R-:W1:Y:S02]  /*14c30*/  SHFL.UP PT, R14, R4, 0x1, RZ ;  /* 0x04200000040e7989 */ /* 0x020e6400000e00ff */
[----:B-1----:R-:W-:-:S05]  /*14c40*/  SEL R13, R14, RZ, P1 ;  /* 0x000000ff0e0d7207 */ /* 0x002fca0000800000 */
        /* <DEDUP_REMOVED lines=14> */
.L_x_10762:
[----:B------:R-:W-:Y:S02]  /*14d30*/  ULDC UR4, c[0x0][0xc10] ;  /* 0x0003040000047ab9 */ /* 0x000fe40000000800 */
[----:B------:R-:W-:-:S04]  /*14d40*/  IMAD.U32 R7, RZ, RZ, UR4 ;  /* 0x00000004ff077e24 */ /* 0x000fc8000f8e00ff */
[----:B-1----:R-:W-:-:S04]  /*14d50*/  IMAD R3, R14, R7, RZ ;  /* 0x000000070e037224 */ /* 0x002fc800078e02ff */
[----:B------:R-:W-:-:S05]  /*14d60*/  IMAD.IADD R0, R3, 0x1, R0 ;  /* 0x0000000103007824 */ /* 0x000fca00078e0200 */
[----:B------:R-:W-:-:S13]  /*14d70*/  ISETP.GT.AND P6, PT, R0, R5, PT ;  /* 0x000000050000720c */ /* 0x000fda0003fc4270 */
[----:B------:R-:W-:Y:S05]  /*14d80*/  @!P6 BRA `(.L_x_10670) ;  /* 0xfffffffc0064e947 */ /* 0x000fea000383ffff */
.L_x_10665:
        /* <DEDUP_REMOVED lines=8> */
.L_x_10766:
[----:B------:R-:W-:Y:S01]  /*14e10*/  ISETP.NE.AND P0, PT, R3, RZ, PT ;  /* 0x000000ff0300720c */ /* 0x000fe20003f05270 */
[----:B------:R-:W-:-:S12]  /*14e20*/  IMAD.MOV.U32 R14, RZ, RZ, RZ ;  /* 0x000000ffff0e7224 */ /* 0x000fd800078e00ff */
[----:B------:R-:W-:Y:S05]  /*14e30*/  @!P0 BRA `(.L_x_10672) ;  /* 0x0000000000108947 */ /* 0x000fea0003800000 */
[----:B------:R-:W-:Y:S01]  /*14e40*/  UMOV UR4, 0xffffffff ;  /* 0xffffffff00047882 */ /* 0x000fe20000000000 */
[----:B------:R-:W-:Y:S02]  /*14e50*/  VIADD R12, R0, 0xffffffff ;  /* 0xffffffff000c7836 */ /* 0x000fe40000000000 */
[----:B------:R-:W-:Y:S05]  /*14e60*/  BRA.DIV UR4, `(.L_x_10673) ;  /* 0x0000001e04c47947 */ /* 0x000fea000b800000 */
[----:B------:R3:W4:Y:S02]  /*14e70*/  SHFL.IDX PT, R14, R2, R12, 0x1f ;  /* 0x00001f0c020e7589 */ /* 0x00072400000e0000 */
.L_x_10672:
[----:B--2---:R-:W-:Y:S01]  /*14e80*/  IABS R6, R4 ;  /* 0x0000000400067213 */ /* 0x004fe20000000000 */
[----:B----4-:R-:W-:Y:S02]  /*14e90*/  IMAD R16, R14, R7, R16 ;  /* 0x000000070e107224 */ /* 0x010fe400078e0210 */
[----:B------:R-:W-:Y:S01]  /*14ea0*/  IMAD.IADD R19, R0, 0x1, R19 ;  /* 0x0000000100137824 */ /* 0x000fe200078e0213 */
[----:B------:R-:W2:Y:S08]  /*14eb0*/  I2F.RP R8, R6 ;  /* 0x0000000600087306 */ /* 0x000eb00000209400 */
[----:B--2---:R-:W0:Y:S02]  /*14ec0*/  MUFU.RCP R8, R8 ;  /* 0x0000000800087308 */ /* 0x004e240000001000 */
[----:B0--3--:R-:W-:-:S06]  /*14ed0*/  VIADD R2, R8, 0xffffffe ;  /* 0x0ffffffe08027836 */ /* 0x009fcc0000000000 */
[----:B------:R0:W2:Y:S02]  /*14ee0*/  F2I.FTZ.U32.TRUNC.NTZ R3, R2 ;  /* 0x0000000200037305 */ /* 0x0000a4000021f000 */
[----:B0-----:R-:W-:Y:S02]  /*14ef0*/  IMAD.MOV.U32 R2, RZ, RZ, RZ ;  /* 0x000000ffff027224 */ /* 0x001fe400078e00ff */
[----:B--2---:R-:W-:-:S04]  /*14f00*/  IMAD.MOV R7, RZ, RZ, -R3 ;  /* 0x000000ffff077224 */ /* 0x004fc800078e0a03 */
[----:B------:R-:W-:-:S04]  /*14f10*/  IMAD R7, R7, R6, RZ ;  /* 0x0000000607077224 */ /* 0x000fc800078e02ff */
[----:B------:R-:W-:Y:S01]  /*14f20*/  IMAD.HI.U32 R3, R3, R7, R2 ;  /* 0x0000000703037227 */ /* 0x000fe200078e0002 */
[----:B------:R-:W-:Y:S02]  /*14f30*/  IADD3 R7, R5, -R16, RZ ;  /* 0x8000001005077210 */ /* 0x000fe40007ffe0ff */
        /* <DEDUP_REMOVED lines=15> */
[----:B------:R-:W-:Y:S01]  /*15030*/  IADD3 R17, -R3, RZ, RZ ;  /* 0x000000ff03117210 */ /* 0x000fe20007ffe1ff */
[----:B------:R-:W-:-:S04]  /*15040*/  IMAD.MOV.U32 R18, RZ, RZ, R3 ;  /* 0x000000ffff127224 */ /* 0x000fc800078e0003 */
[----:B------:R-:W-:Y:S01]  /*15050*/  IMAD R17, R4, R17, R7 ;  /* 0x0000001104117224 */ /* 0x000fe200078e0207 */
[----:B------:R-:W-:Y:S06]  /*15060*/  BRA `(.L_x_10674) ;  /* 0x00000000001c7947 */ /* 0x000fec0003800000 */
.L_x_10666:
[----:B------:R-:W-:Y:S01]  /*15070*/  UMOV UR4, URZ ;  /* 0x0000003f00047c82 */ /* 0x000fe20008000000 */
[----:B------:R-:W-:Y:S01]  /*15080*/  UMOV UR5, URZ ;  /* 0x0000003f00057c82 */ /* 0x000fe20008000000 */
[----:B------:R-:W-:Y:S01]  /*15090*/  ULDC UR6, c[0x0][0xc14] ;  /* 0x0003050000067ab9 */ /* 0x000fe20000000800 */
[----:B------:R-:W-:Y:S01]  /*150a0*/  IMAD.MOV.U32 R16, RZ, RZ, R5 ;  /* 0x000000ffff107224 */ /* 0x000fe200078e0005 */
[----:B------:R-:W-:Y:S01]  /*150b0*/  MOV R19, UR6 ;  /* 0x0000000600137c02 */ /* 0x000fe20008000f00 */
[----:B------:R-:W-:Y:S02]  /*150c0*/  IMAD.U32 R17, RZ, RZ, UR4 ;  /* 0x00000004ff117e24 */ /* 0x000fe4000f8e00ff */
[----:B------:R-:W-:-:S07]  /*150d0*/  IMAD.U32 R18, RZ, RZ, UR5 ;  /* 0x00000005ff127e24 */ /* 0x000fce000f8e00ff */
.L_x_10674:
[----:B-1----:R-:W0:Y:S01]  /*150e0*/  S2R R0, SR_TID.X ;  /* 0x0000000000007919 */ /* 0x002e220000002100 */
[----:B------:R-:W-:Y:S05]  /*150f0*/  WARPSYNC.ALL ;  /* 0x0000000000007948 */ /* 0x000fea0003800000 */
[----:B------:R-:W-:Y:S01]  /*15100*/  BAR.SYNC.DEFER_BLOCKING 0x4, 0x200 ;  /* 0x0108000000007b1d */ /* 0x000fe20000010000 */
[----:B0-----:R-:W-:-:S04]  /*15110*/  LOP3.LUT R0, R0, 0x1f, RZ, 0xc0, !PT ;  /* 0x0000001f00007812 */ /* 0x001fc800078ec0ff */
[----:B------:R-:W-:-:S13]  /*15120*/  ISETP.NE.AND P0, PT, R0, RZ, PT ;  /* 0x000000ff0000720c */ /* 0x000fda0003f05270 */
[----:B------:R-:W0:Y:S01]  /*15130*/  @!P0 S2R R3, SR_CgaCtaId ;  /* 0x0000000000038919 */ /* 0x000e220000008800 */
[----:B------:R-:W-:-:S04]  /*15140*/  @!P0 MOV R0, 0x400 ;  /* 0x0000040000008802 */ /* 0x000fc80000000f00 */
[----:B0-----:R-:W-:-:S05]  /*15150*/  @!P0 LEA R0, R3, R0, 0x18 ;  /* 0x0000000003008211 */ /* 0x001fca00078ec0ff */
[----:B------:R1:W-:Y:S01]  /*15160*/  @!P0 STS.128 [R0+0x132d0], R16 ;  /* 0x0132d01000008388 */ /* 0x0003e20000000c00 */
[----:B------:R-:W-:Y:S06]  /*15170*/  BAR.ARV 0x5, 0x200 ;  /* 0x0148000000007b1d */ /* 0x000fec0000002000 */
.L_x_10663:
[----:B------:R-:W-:Y:S02]  /*15180*/  ULDC UR4, c[0x0][0xc14] ;  /* 0x0003050000047ab9 */ /* 0x000fe40000000800 */
[----:B0-----:R-:W-:-:S13]  /*15190*/  ISETP.GE.AND P0, PT, R19, UR4, PT ;  /* 0x0000000413007c0c */ /* 0x001fda000bf06270 */
[----:B------:R-:W-:Y:S05]  /*151a0*/  @!P0 BRA `(.L_x_10675) ;  /* 0xffffffbc00cc8947 */ /* 0x000fea000383ffff */
[----:B------:R-:W-:Y:S05]  /*151b0*/  BSYNC B7 ;  /* 0x0000000000077941 */ /* 0x000fea0003800000 */
.L_x_10580:
[----:B-1----:R-:W2:Y:S01]  /*151c0*/  LDL.LU R0, [R1+0x1c] ;  /* 0x00001c0001007983 */ /* 0x002ea20000300800 */
        /* <DEDUP_REMOVED lines=11> */
.L_x_10769:
[----:B------:R-:W-:Y:S05]  /*15280*/  BSYNC B0 ;  /* 0x0000000000007941 */ /* 0x000fea0003800000 */
.L_x_10676:
[----:B------:R-:W-:-:S03]  /*15290*/  UMOV UR4, 0xffffffff ;  /* 0xffffffff00047882 */ /* 0x000fc60000000000 */
[----:B------:R-:W-:Y:S05]  /*152a0*/  BRA.DIV UR4, `(.L_x_10678) ;  /* 0x0000001a04ec7947 */ /* 0x000fea000b800000 */
[----:B0-----:R-:W0:Y:S02]  /*152b0*/  S2R R0, SR_TID.X ;  /* 0x0000000000007919 */ /* 0x001e240000002100 */
[----:B0-----:R-:W-:-:S04]  /*152c0*/  SHF.R.U32.HI R0, RZ, 0x5, R0 ;  /* 0x00000005ff007819 */ /* 0x001fc80000011600 */
[----:B------:R-:W-:-:S05]  /*152d0*/  LOP3.LUT R0, R0, 0x3, RZ, 0xc0, !PT ;  /* 0x0000000300007812 */ /* 0x000fca00078ec0ff */
[----:B------:R0:W1:Y:S02]  /*152e0*/  SHFL.IDX PT, R14, R0, RZ, 0x1f ;  /* 0x00001fff000e7589 */ /* 0x00006400000e0000 */
.L_x_10772:
[----:B-1----:R-:W-:-:S13]  /*152f0*/  ISETP.NE.AND P0, PT, R14, RZ, PT ;  /* 0x000000ff0e00720c */ /* 0x002fda0003f05270 */
[----:B------:R-:W-:Y:S05]  /*15300*/  @P0 BRA `(.L_x_10457) ;  /* 0x0000000000a40947 */ /* 0x000fea0003800000 */
[----:B------:R-:W-:-:S03]  /*15310*/  UMOV UR4, 0xffffffff ;  /* 0xffffffff00047882 */ /* 0x000fc60000000000 */
[----:B------:R-:W-:Y:S05]  /*15320*/  BRA.DIV UR4, `(.L_x_10679) ;  /* 0x0000001e04007947 */ /* 0x000fea000b800000 */
[----:B------:R-:W-:-:S13]  /*15330*/  ELECT P6, URZ, PT ;  /* 0x00000000003f782f */ /* 0x000fda00038c0000 */
.L_x_10775:
[----:B------:R-:W-:Y:S05]  /*15340*/  @!P6 BRA `(.L_x_10457) ;  /* 0x000000000094e947 */ /* 0x000fea0003800000 */
[----:B------:R-:W-:-:S06]  /*15350*/  ULOP3.LUT UR4, UR37, 0x2, URZ, 0xfc, !UPT ;  /* 0x0000000225047892 */ /* 0x000fcc000f8efc3f */
[----:B0-----:R-:W-:-:S05]  /*15360*/  IMAD.U32 R0, RZ, RZ, UR4 ;  /* 0x00000004ff007e24 */ /* 0x001fca000f8e00ff */
[----:B------:R-:W-:-:S13]  /*15370*/  ISETP.NE.AND P0, PT, R0, 0x3, PT ;  /* 0x000000030000780c */ /* 0x000fda0003f05270 */
[----:B------:R-:W-:Y:S05]  /*15380*/  @!P0 BRA `(.L_x_10680) ;  /* 0x0000000000048947 */ /* 0x000fea0003800000 */
[----:B------:R-:W-:Y:S01]  /*15390*/  BPT.TRAP 0x1 ;  /* 0x000000040000795c */ /* 0x000fe20000300000 */
.L_x_10680:
[----:B------:R-:W-:Y:S01]  /*153a0*/  VIADD R0, R8, 0x13240 ;  /* 0x0001324008007836 */ /* 0x000fe20000000000 */
[----:B------:R-:W-:Y:S02]  /*153b0*/  SHF.L.U32 R3, R27, 0x1f, RZ ;  /* 0x0000001f1b037819 */ /* 0x000fe400000006ff */
[C---:B------:R-:W-:Y:S01]  /*153c0*/  IADD3 R2, R25.reuse, 0x1, RZ ;  /* 0x0000000119027810 */ /* 0x040fe20007ffe0ff */
        /* <DEDUP_REMOVED lines=9> */
.L_x_10776:
[----:B------:R-:W1:Y:S02]  /*15460*/  SYNCS.PHASECHK.TRANS64.TRYWAIT P1, [R7+URZ], R0 ;  /* 0x00000000070075a7 */ /* 0x000e64000802017f */
[----:B-1----:R-:W-:Y:S05]  /*15470*/  @!P1 BRA `(.L_x_10682) ;  /* 0x0000001800e09947 */ /* 0x002fea0003800000 */
.L_x_10777:
[----:B------:R-:W-:Y:S05]  /*15480*/  @!P0 BRA `(.L_x_10683) ;  /* 0x0000000000048947 */ /* 0x000fea0003800000 */
[----:B------:R-:W-:Y:S01]  /*15490*/  BPT.TRAP 0x1 ;  /* 0x000000040000795c */ /* 0x000fe20000300000 */
.L_x_10683:
[----:B------:R-:W-:-:S04]  /*154a0*/  IMAD R2, R25, 0x8, R8 ;  /* 0x0000000819027824 */ /* 0x000fc800078e0208 */
[----:B------:R-:W2:Y:S02]  /*154b0*/  SYNCS.PHASECHK.TRANS64.TRYWAIT P1, [R2+URZ+0x13260], R3 ;  /* 0x01326003020075a7 */ /* 0x000ea4000802017f */
[----:B--2---:R-:W-:Y:S05]  /*154c0*/  @!P1 BRA `(.L_x_10684) ;  /* 0x0000001800e09947 */ /* 0x004fea0003800000 */
.L_x_10778:
[----:B------:R-:W-:Y:S05]  /*154d0*/  @!P0 BRA `(.L_x_10685) ;  /* 0x0000000000048947 */ /* 0x000fea0003800000 */
[----:B------:R-:W-:Y:S01]  /*154e0*/  BPT.TRAP 0x1 ;  /* 0x000000040000795c */ /* 0x000fe20000300000 */
.L_x_10685:
[----:B------:R-:W-:-:S04]  /*154f0*/  IMAD R5, R5, 0x8, R8 ;  /* 0x0000000805057824 */ /* 0x000fc800078e0208 */
[----:B------:R-:W3:Y:S02]  /*15500*/  SYNCS.PHASECHK.TRANS64.TRYWAIT P1, [R5+URZ+0x13260], R0 ;  /* 0x01326000050075a7 */ /* 0x000ee4000802017f */
[----:B---3--:R-:W-:Y:S05]  /*15510*/  @!P1 BRA `(.L_x_10686) ;  /* 0x0000001800e09947 */ /* 0x008fea0003800000 */
.L_x_10779:
[----:B------:R-:W-:Y:S05]  /*15520*/  @!P0 BRA `(.L_x_10687) ;  /* 0x0000000000048947 */ /* 0x000fea0003800000 */
[----:B------:R-:W-:Y:S01]  /*15530*/  BPT.TRAP 0x1 ;  /* 0x000000040000795c */ /* 0x000fe20000300000 */
.L_x_10687:
[----:B------:R-:W4:Y:S02]  /*15540*/  SYNCS.PHASECHK.TRANS64.TRYWAIT P0, [R2+URZ+0x13280], R3 ;  /* 0x01328003020075a7 */ /* 0x000f24000800017f */
[----:B----4-:R-:W-:Y:S05]  /*15550*/  @!P0 BRA `(.L_x_10688) ;  /* 0x0000001800e48947 */ /* 0x010fea0003800000 */
.L_x_10689:
[----:B------:R0:W0:Y:S02]  /*15560*/  SYNCS.PHASECHK.TRANS64.TRYWAIT P0, [R5+URZ+0x13280], R0 ;  /* 0x01328000050075a7 */ /* 0x000024000800017f */
[----:B0-----:R-:W-:Y:S05]  /*15570*/  @!P0 NANOSLEEP.SYNCS 0x989680 ;  /* 0x009896800000895d */ /* 0x001fea0003900000 */
[----:B------:R-:W0:Y:S02]  /*15580*/  @!P0 SYNCS.PHASECHK.TRANS64 P0, [R5+URZ+0x13280], R0 ;  /* 0x01328000050085a7 */ /* 0x000e24000800007f */
[----:B0-----:R-:W-:Y:S05]  /*15590*/  @!P0 BRA `(.L_x_10689) ;  /* 0xfffffffc00f08947 */ /* 0x001fea000383ffff */
.L_x_10457:
[----:B------:R-:W-:Y:S05]  /*155a0*/  BSYNC B8 ;  /* 0x0000000000087941 */ /* 0x000fea0003800000 */
.L_x_10454:
[----:B------:R-:W-:Y:S05]  /*155b0*/  EXIT ;  /* 0x000000000000794d */ /* 0x000fea0003800000 */
.L_x_10473:
[----:B-1----:R1:W2:Y:S02]  /*155c0*/  SYNCS.PHASECHK.TRANS64.TRYWAIT P5, [R78+URZ+0x13290], R79 ;  /* 0x0132904f4e0075a7 */ /* 0x0022a400080a017f */
[----:B--2---:R-:W-:Y:S05]  /*155d0*/  @!P5 NANOSLEEP.SYNCS 0x989680 ;  /* 0x009896800000d95d */ /* 0x004fea0003900000 */
[----:B------:R-:W2:Y:S02]  /*155e0*/  @!P5 SYNCS.PHASECHK.TRANS64 P5, [R78+URZ+0x13290], R79 ;  /* 0x0132904f4e00d5a7 */ /* 0x000ea400080a007f */
[----:B--2---:R-:W-:Y:S05]  /*155f0*/  @!P5 BRA `(.L_x_10473) ;  /* 0xfffffffc00f0d947 */ /* 0x004fea000383ffff */
[----:B------:R-:W-:Y:S05]  /*15600*/  BRA `(.L_x_10690) ;  /* 0xfffffecc00ec7947 */ /* 0x000fea000383ffff */
.L_x_10483:
[----:B-1----:R1:W2:Y:S02]  /*15610*/  SYNCS.PHASECHK.TRANS64.TRYWAIT P5, [R78+URZ+0x13290], R79 ;  /* 0x0132904f4e0075a7 */ /* 0x0022a400080a017f */
[----:B--2---:R-:W-:Y:S05]  /*15620*/  @!P5 NANOSLEEP.SYNCS 0x989680 ;  /* 0x009896800000d95d */ /* 0x004fea0003900000 */
[----:B------:R-:W2:Y:S02]  /*15630*/  @!P5 SYNCS.PHASECHK.TRANS64 P5, [R78+URZ+0x13290], R79 ;  /* 0x0132904f4e00d5a7 */ /* 0x000ea400080a007f */
[----:B--2---:R-:W-:Y:S05]  /*15640*/  @!P5 BRA `(.L_x_10483) ;  /* 0xfffffffc00f0d947 */ /* 0x004fea000383ffff */
[----:B------:R-:W-:Y:S05]  /*15650*/  BRA `(.L_x_10691) ;  /* 0xfffffee000287947 */ /* 0x000fea000383ffff */
.L_x_10488:
[----:B0-----:R0:W1:Y:S02]  /*15660*/  SYNCS.PHASECHK.TRANS64.TRYWAIT P1, [R78+URZ+0x13290], R79 ;  /* 0x0132904f4e0075a7 */ /* 0x001064000802017f */
[----:B-1----:R-:W-:Y:S05]  /*15670*/  @!P1 NANOSLEEP.SYNCS 0x989680 ;  /* 0x009896800000995d */ /* 0x002fea0003900000 */
[----:B------:R-:W1:Y:S02]  /*15680*/  @!P1 SYNCS.PHASECHK.TRANS64 P1, [R78+URZ+0x13290], R79 ;  /* 0x0132904f4e0095a7 */ /* 0x000e64000802007f */
[----:B-1----:R-:W-:Y:S05]  /*15690*/  @!P1 BRA `(.L_x_10488) ;  /* 0xfffffffc00f09947 */ /* 0x002fea000383ffff */
[----:B------:R-:W-:Y:S05]  /*156a0*/  BRA `(.L_x_10692) ;  /* 0xfffffef0004c7947 */ /* 0x000fea000383ffff */
.L_x_10492:
[----:B-1----:R1:W2:Y:S02]  /*156b0*/  SYNCS.PHASECHK.TRANS64.TRYWAIT P0, [R78+URZ+0x132b0], R79 ;  /* 0x0132b04f4e0075a7 */ /* 0x0022a4000800017f */
[----:B--2---:R-:W-:Y:S05]  /*156c0*/  @!P0 NANOSLEEP.SYNCS 0x989680 ;  /* 0x009896800000895d */ /* 0x004fea0003900000 */
[----:B------:R-:W2:Y:S02]  /*156d0*/  @!P0 SYNCS.PHASECHK.TRANS64 P0, [R78+URZ+0x132b0], R79 ;  /* 0x0132b04f4e0085a7 */ /* 0x000ea4000800007f */
[----:B--2---:R-:W-:Y:S05]  /*156e0*/  @!P0 BRA `(.L_x_10492) ;  /* 0xfffffffc00f08947 */ /* 0x004fea000383ffff */
[----:B------:R-:W-:Y:S05]  /*156f0*/  BRA `(.L_x_10693) ;  /* 0xfffffef000ac7947 */ /* 0x000fea000383ffff */
.L_x_10512:
        /* <DEDUP_REMOVED lines=8> */
.L_x_10695:
[----:B------:R-:W-:Y:S05]  /*15780*/  BSYNC B1 ;  /* 0x0000000000017941 */ /* 0x000fea0003800000 */
.L_x_10694:
[----:B------:R-:W-:Y:S05]  /*15790*/  BRA `(.L_x_10696) ;  /* 0xffffff0000847947 */ /* 0x000fea000383ffff */
.L_x_10513:
        /* <DEDUP_REMOVED lines=8> */
.L_x_10698:
[----:B------:R-:W-:Y:S05]  /*15820*/  BSYNC B1 ;  /* 0x0000000000017941 */ /* 0x000fea0003800000 */
.L_x_10697:
[----:B------:R-:W-:Y:S05]  /*15830*/  BRA `(.L_x_10699) ;  /* 0xffffff0000647947 */ /* 0x000fea000383ffff */
.L_x_10514:
        /* <DEDUP_REMOVED lines=8> */
.L_x_10701:
[----:B------:R-:W-:Y:S05]  /*158c0*/  BSYNC B1 ;  /* 0x0000000000017941 */ /* 0x000fea0003800000 */
.L_x_10700:
[----:B------:R-:W-:Y:S05]  /*158d0*/  BRA `(.L_x_10702) ;  /* 0xffffff0000447947 */ /* 0x000fea000383ffff */
.L_x_10515:
        /* <DEDUP_REMOVED lines=8> */
.L_x_10704:
[----:B------:R-:W-:Y:S05]  /*15960*/  BSYNC B1 ;  /* 0x0000000000017941 */ /* 0x000fea0003800000 */
.L_x_10703:
[----:B------:R-:W-:Y:S05]  /*15970*/  BRA `(.L_x_10705) ;  /* 0xffffff0000247947 */ /* 0x000fea000383ffff */
.L_x_10517:
[----:B-1----:R1:W2:Y:S02]  /*15980*/  SYNCS.PHASECHK.TRANS64.TRYWAIT P0, [R16+URZ+0x13200], R3 ;  /* 0x01320003100075a7 */ /* 0x0022a4000800017f */
[----:B--2---:R-:W-:Y:S05]  /*15990*/  @!P0 NANOSLEEP.SYNCS 0x989680 ;  /* 0x009896800000895d */ /* 0x004fea0003900000 */
[----:B------:R-:W2:Y:S02]  /*159a0*/  @!P0 SYNCS.PHASECHK.TRANS64 P0, [R16+URZ+0x13200], R3 ;  /* 0x01320003100085a7 */ /* 0x000ea4000800007f */
[----:B--2---:R-:W-:Y:S05]  /*159b0*/  @!P0 BRA `(.L_x_10517) ;  /* 0xfffffffc00f08947 */ /* 0x004fea000383ffff */
[----:B------:R-:W-:Y:S05]  /*159c0*/  BRA `(.L_x_10706) ;  /* 0xffffff00001c7947 */ /* 0x000fea000383ffff */
.L_x_10521:
        /* <DEDUP_REMOVED lines=8> */
.L_x_10708:
[----:B------:R-:W-:Y:S05]  /*15a50*/  BSYNC B1 ;  /* 0x0000000000017941 */ /* 0x000fea0003800000 */
.L_x_10707:
[----:B------:R-:W-:Y:S05]  /*15a60*/  BRA `(.L_x_10709) ;  /* 0xffffff1000307947 */ /* 0x000fea000383ffff */
.L_x_10522:
        /* <DEDUP_REMOVED lines=8> */
.L_x_10711:
[----:B------:R-:W-:Y:S05]  /*15af0*/  BSYNC B1 ;  /* 0x0000000000017941 */ /* 0x000fea0003800000 */
.L_x_10710:
[----:B------:R-:W-:Y:S05]  /*15b00*/  BRA `(.L_x_10712) ;  /* 0xffffff1000147947 */ /* 0x000fea000383ffff */
.L_x_10523:
        /* <DEDUP_REMOVED lines=8> */
.L_x_10714:
[----:B------:R-:W-:Y:S05]  /*15b90*/  BSYNC B1 ;  /* 0x0000000000017941 */ /* 0x000fea0003800000 */
.L_x_10713:
[----:B------:R-:W-:Y:S05]  /*15ba0*/  BRA `(.L_x_10715) ;  /* 0xffffff0c00f87947 */ /* 0x000fea000383ffff */
.L_x_10524:
        /* <DEDUP_REMOVED lines=8> */
.L_x_10717:
[----:B------:R-:W-:Y:S05]  /*15c30*/  BSYNC B1 ;  /* 0x0000000000017941 */ /* 0x000fea0003800000 */
.L_x_10716:
[----:B------:R-:W-:Y:S05]  /*15c40*/  BRA `(.L_x_10718) ;  /* 0xffffff0c00dc7947 */ /* 0x000fea000383ffff */
.L_x_10526:
[----:B0-----:R0:W1:Y:S02]  /*15c50*/  SYNCS.PHASECHK.TRANS64.TRYWAIT P1, [R16+URZ+0x13200], R3 ;  /* 0x01320003100075a7 */ /* 0x001064000802017f */
[----:B-1----:R-:W-:Y:S05]  /*15c60*/  @!P1 NANOSLEEP.SYNCS 0x989680 ;  /* 0x009896800000995d */ /* 0x002fea0003900000 */
[----:B------:R-:W1:Y:S02]  /*15c70*/  @!P1 SYNCS.PHASECHK.TRANS64 P1, [R16+URZ+0x13200], R3 ;  /* 0x01320003100095a7 */ /* 0x000e64000802007f */
[----:B-1----:R-:W-:Y:S05]  /*15c80*/  @!P1 BRA `(.L_x_10526) ;  /* 0xfffffffc00f09947 */ /* 0x002fea000383ffff */
[----:B------:R-:W-:Y:S05]  /*15c90*/  BRA `(.L_x_10719) ;  /* 0xffffff0c00dc7947 */ /* 0x000fea000383ffff */
.L_x_10530:
[----:B-1----:R1:W2:Y:S02]  /*15ca0*/  SYNCS.PHASECHK.TRANS64.TRYWAIT P1, [R0+URZ+0x13230], R7 ;  /* 0x01323007000075a7 */ /* 0x0022a4000802017f */
[----:B--2---:R-:W-:Y:S05]  /*15cb0*/  @!P1 NANOSLEEP.SYNCS 0x989680 ;  /* 0x009896800000995d */ /* 0x004fea0003900000 */
[----:B------:R-:W2:Y:S02]  /*15cc0*/  @!P1 SYNCS.PHASECHK.TRANS64 P1, [R0+URZ+0x13230], R7 ;  /* 0x01323007000095a7 */ /* 0x000ea4000802007f */
[----:B--2---:R-:W-:Y:S05]  /*15cd0*/  @!P1 BRA `(.L_x_10530) ;  /* 0xfffffffc00f09947 */ /* 0x004fea000383ffff */
[----:B------:R-:W-:Y:S05]  /*15ce0*/  BRA `(.L_x_10529) ;  /* 0xffffff2000307947 */ /* 0x000fea000383ffff */
.L_x_10537:
[----:B-1----:R1:W2:Y:S02]  /*15cf0*/  SYNCS.PHASECHK.TRANS64.TRYWAIT P1, [R14+URZ+0x13230], R11 ;  /* 0x0132300b0e0075a7 */ /* 0x0022a4000802017f */
[----:B--2---:R-:W-:Y:S05]  /*15d00*/  @!P1 NANOSLEEP.SYNCS 0x989680 ;  /* 0x009896800000995d */ /* 0x004fea0003900000 */
[----:B------:R-:W2:Y:S02]  /*15d10*/  @!P1 SYNCS.PHASECHK.TRANS64 P1, [R14+URZ+0x13230], R11 ;  /* 0x0132300b0e0095a7 */ /* 0x000ea4000802007f */
[----:B--2---:R-:W-:Y:S05]  /*15d20*/  @!P1 BRA `(.L_x_10537) ;  /* 0xfffffffc00f09947 */ /* 0x004fea000383ffff */
[----:B------:R-:W-:Y:S05]  /*15d30*/  BRA `(.L_x_10536) ;  /* 0xffffff5400207947 */ /* 0x000fea000383ffff */
.L_x_10542:
[----:B-1----:R1:W2:Y:S02]  /*15d40*/  SYNCS.PHASECHK.TRANS64.TRYWAIT P1, [R15+URZ+0x13250], R9 ;  /* 0x013250090f0075a7 */ /* 0x0022a4000802017f */
[----:B--2---:R-:W-:Y:S05]  /*15d50*/  @!P1 NANOSLEEP.SYNCS 0x989680 ;  /* 0x009896800000995d */ /* 0x004fea0003900000 */
[----:B------:R-:W2:Y:S02]  /*15d60*/  @!P1 SYNCS.PHASECHK.TRANS64 P1, [R15+URZ+0x13250], R9 ;  /* 0x013250090f0095a7 */ /* 0x000ea4000802007f */
[----:B--2---:R-:W-:Y:S05]  /*15d70*/  @!P1 BRA `(.L_x_10542) ;  /* 0xfffffffc00f09947 */ /* 0x004fea000383ffff */
[----:B------:R-:W-:Y:S05]  /*15d80*/  BRA `(.L_x_10541) ;  /* 0xffffff5800907947 */ /* 0x000fea000383ffff */
.L_x_10549:
[----:B--2---:R2:W3:Y:S02]  /*15d90*/  SYNCS.PHASECHK.TRANS64.TRYWAIT P1, [R11+URZ+0x13250], R2 ;  /* 0x013250020b0075a7 */ /* 0x0044e4000802017f */
[----:B---3--:R-:W-:Y:S05]  /*15da0*/  @!P1 NANOSLEEP.SYNCS 0x989680 ;  /* 0x009896800000995d */ /* 0x008fea0003900000 */
[----:B------:R-:W3:Y:S02]  /*15db0*/  @!P1 SYNCS.PHASECHK.TRANS64 P1, [R11+URZ+0x13250], R2 ;  /* 0x013250020b0095a7 */ /* 0x000ee4000802007f */
[----:B---3--:R-:W-:Y:S05]  /*15dc0*/  @!P1 BRA `(.L_x_10549) ;  /* 0xfffffffc00f09947 */ /* 0x008fea000383ffff */
[----:B------:R-:W-:Y:S05]  /*15dd0*/  BRA `(.L_x_10548) ;  /* 0xffffff8000887947 */ /* 0x000fea000383ffff */
.L_x_10584:
[----:B------:R-:W0:Y:S01]  /*15de0*/  S2R R11, SR_TID.X ;  /* 0x00000000000b7919 */ /* 0x000e220000002100 */
[----:B------:R-:W-:Y:S01]  /*15df0*/  BSSY B1, `(.L_x_10720) ;  /* 0x000000a000017945 */ /* 0x000fe20003800000 */
[----:B------:R-:W-:Y:S02]  /*15e00*/  IMAD.MOV.U32 R12, RZ, RZ, RZ ;  /* 0x000000ffff0c7224 */ /* 0x000fe400078e00ff */
[----:B------:R-:W-:Y:S01]  /*15e10*/  IMAD.MOV.U32 R15, RZ, RZ, -0x1 ;  /* 0xffffffffff0f7424 */ /* 0x000fe200078e00ff */
[----:B0-----:R-:W-:Y:S01]  /*15e20*/  SHF.R.U32.HI R8, RZ, 0x5, R11 ;  /* 0x00000005ff087819 */ /* 0x001fe2000001160b */
[----:B------:R-:W-:-:S03]  /*15e30*/  IMAD.MOV.U32 R11, RZ, RZ, 0x1f ;  /* 0x0000001fff0b7424 */ /* 0x000fc600078e00ff */
[----:B------:R-:W-:-:S04]  /*15e40*/  LOP3.LUT R8, R8, 0x3, RZ, 0xc0, !PT ;  /* 0x0000000308087812 */ /* 0x000fc800078ec0ff */
[----:B------:R-:W-:-:S07]  /*15e50*/  MOV R13, R8 ;  /* 0x00000008000d7202 */ /* 0x000fce0000000f00 */
[----:B------:R-:W-:Y:S05]  /*15e60*/  WARPSYNC.COLLECTIVE R15, `(.L_x_10721) ;  /* 0x000000000f087348 */ /* 0x000fea0003c00000 */
[----:B------:R0:W1:Y:S02]  /*15e70*/  SHFL.IDX P6, R14, R13, R12, R11 ;  /* 0x0000000c0d0e7389 */ /* 0x00006400000c000b */
[----:B01----:R-:W-:Y:S01]  /*15e80*/  ENDCOLLECTIVE ;  /* 0x000000000000791b */ /* 0x003fe20003800000 */
.L_x_10721:
[----:B------:R-:W-:Y:S05]  /*15e90*/  BSYNC B1 ;  /* 0x0000000000017941 */ /* 0x000fea0003800000 */
.L_x_10720:
[----:B------:R-:W-:Y:S05]  /*15ea0*/  BRA `(.L_x_10722) ;  /* 0xffffffb800247947 */ /* 0x000fea000383ffff */
.L_x_10586:
[----:B------:R-:W-:Y:S01]  /*15eb0*/  BSSY B1, `(.L_x_10723) ;  /* 0x0000006000017945 */ /* 0x000fe20003800000 */
[----:B------:R-:W-:-:S07]  /*15ec0*/  IMAD.MOV.U32 R15, RZ, RZ, -0x1 ;  /* 0xffffffffff0f7424 */ /* 0x000fce00078e00ff */
[----:B0-----:R-:W-:Y:S05]  /*15ed0*/  WARPSYNC.COLLECTIVE R15, `(.L_x_10724) ;  /* 0x000000000f0c7348 */ /* 0x001fea0003c00000 */
[----:B------:R-:W-:Y:S02]  /*15ee0*/  ELECT P6, UR62, PT ;  /* 0x00000000003e782f */ /* 0x000fe400038c0000 */
[----:B------:R-:W-:Y:S01]  /*15ef0*/  MOV R14, UR62 ;  /* 0x0000003e000e7c02 */ /* 0x000fe20008000f00 */
[----:B0-----:R-:W-:Y:S10]  /*15f00*/  ENDCOLLECTIVE ;  /* 0x000000000000791b */ /* 0x001ff40003800000 */
.L_x_10724:
[----:B------:R-:W-:Y:S05]  /*15f10*/  BSYNC B1 ;  /* 0x0000000000017941 */ /* 0x000fea0003800000 */
.L_x_10723:
[----:B------:R-:W-:Y:S05]  /*15f20*/  BRA `(.L_x_10585) ;  /* 0xffffffb8001c7947 */ /* 0x000fea000383ffff */
.L_x_10588:
[----:B0-----:R0:W1:Y:S02]  /*15f30*/  SYNCS.PHASECHK.TRANS64.TRYWAIT P0, [R6+URZ+0x13220], R7 ;  /* 0x01322007060075a7 */ /* 0x001064000800017f */
[----:B-1----:R-:W-:Y:S05]  /*15f40*/  @!P0 NANOSLEEP.SYNCS 0x989680 ;  /* 0x009896800000895d */ /* 0x002fea0003900000 */
[----:B------:R-:W1:Y:S02]  /*15f50*/  @!P0 SYNCS.PHASECHK.TRANS64 P0, [R6+URZ+0x13220], R7 ;  /* 0x01322007060085a7 */ /* 0x000e64000800007f */
[----:B-1----:R-:W-:Y:S05]  /*15f60*/  @!P0 BRA `(.L_x_10588) ;  /* 0xfffffffc00f08947 */ /* 0x002fea000383ffff */
[----:B------:R-:W-:Y:S05]  /*15f70*/  BRA `(.L_x_10725) ;  /* 0xffffffb800387947 */ /* 0x000fea000383ffff */
.L_x_10592:
[----:B0-----:R0:W1:Y:S02]  /*15f80*/  SYNCS.PHASECHK.TRANS64.TRYWAIT P0, [R7+URZ+0x132a0], R8 ;  /* 0x0132a008070075a7 */ /* 0x001064000800017f */
[----:B-1----:R-:W-:Y:S05]  /*15f90*/  @!P0 NANOSLEEP.SYNCS 0x989680 ;  /* 0x009896800000895d */ /* 0x002fea0003900000 */
[----:B------:R-:W1:Y:S02]  /*15fa0*/  @!P0 SYNCS.PHASECHK.TRANS64 P0, [R7+URZ+0x132a0], R8 ;  /* 0x0132a008070085a7 */ /* 0x000e64000800007f */
[----:B-1----:R-:W-:Y:S05]  /*15fb0*/  @!P0 BRA `(.L_x_10592) ;  /* 0xfffffffc00f08947 */ /* 0x002fea000383ffff */
[----:B------:R-:W-:Y:S05]  /*15fc0*/  BRA `(.L_x_10726) ;  /* 0xffffffb800507947 */ /* 0x000fea000383ffff */
.L_x_10597:
[----:B-1----:R1:W2:Y:S02]  /*15fd0*/  SYNCS.PHASECHK.TRANS64.TRYWAIT P0, [R7+URZ+0x132c0], R8 ;  /* 0x0132c008070075a7 */ /* 0x0022a4000800017f */
[----:B--2---:R-:W-:Y:S05]  /*15fe0*/  @!P0 NANOSLEEP.SYNCS 0x989680 ;  /* 0x009896800000895d */ /* 0x004fea0003900000 */
[----:B------:R-:W2:Y:S02]  /*15ff0*/  @!P0 SYNCS.PHASECHK.TRANS64 P0, [R7+URZ+0x132c0], R8 ;  /* 0x0132c008070085a7 */ /* 0x000ea4000800007f */
[----:B--2---:R-:W-:Y:S05]  /*16000*/  @!P0 BRA `(.L_x_10597) ;  /* 0xfffffffc00f08947 */ /* 0x004fea000383ffff */
[----:B------:R-:W-:Y:S05]  /*16010*/  BRA `(.L_x_10727) ;  /* 0xffffffb800cc7947 */ /* 0x000fea000383ffff */
.L_x_10604:
[----:B0-----:R0:W1:Y:S02]  /*16020*/  SYNCS.PHASECHK.TRANS64.TRYWAIT P1, [R7+URZ+0x132a0], R8 ;  /* 0x0132a008070075a7 */ /* 0x001064000802017f */
[----:B-1----:R-:W-:Y:S05]  /*16030*/  @!P1 NANOSLEEP.SYNCS 0x989680 ;  /* 0x009896800000995d */ /* 0x002fea0003900000 */
[----:B------:R-:W1:Y:S02]  /*16040*/  @!P1 SYNCS.PHASECHK.TRANS64 P1, [R7+URZ+0x132a0], R8 ;  /* 0x0132a008070095a7 */ /* 0x000e64000802007f */
[----:B-1----:R-:W-:Y:S05]  /*16050*/  @!P1 BRA `(.L_x_10604) ;  /* 0xfffffffc00f09947 */ /* 0x002fea000383ffff */
[----:B------:R-:W-:Y:S05]  /*16060*/  BRA `(.L_x_10728) ;  /* 0xffffffbc00887947 */ /* 0x000fea000383ffff */
.L_x_10609:
[----:B-1----:R1:W2:Y:S02]  /*16070*/  SYNCS.PHASECHK.TRANS64.TRYWAIT P1, [R7+URZ+0x132c0], R8 ;  /* 0x0132c008070075a7 */ /* 0x0022a4000802017f */
[----:B--2---:R-:W-:Y:S05]  /*16080*/  @!P1 NANOSLEEP.SYNCS 0x989680 ;  /* 0x009896800000995d */ /* 0x004fea0003900000 */
[----:B------:R-:W2:Y:S02]  /*16090*/  @!P1 SYNCS.PHASECHK.TRANS64 P1, [R7+URZ+0x132c0], R8 ;  /* 0x0132c008070095a7 */ /* 0x000ea4000802007f */
[----:B--2---:R-:W-:Y:S05]  /*160a0*/  @!P1 BRA `(.L_x_10609) ;  /* 0xfffffffc00f09947 */ /* 0x004fea000383ffff */
[----:B------:R-:W-:Y:S05]  /*160b0*/  BRA `(.L_x_10729) ;  /* 0xffffffc000007947 */ /* 0x000fea000383ffff */
.L_x_10622:
        /* <DEDUP_REMOVED lines=11> */
.L_x_10731:
[----:B------:R-:W-:Y:S05]  /*16170*/  BSYNC B0 ;  /* 0x0000000000007941 */ /* 0x000fea0003800000 */
.L_x_10730:
[----:B------:R-:W-:Y:S05]  /*16180*/  BRA `(.L_x_10732) ;  /* 0xffffffc800e47947 */ /* 0x000fea000383ffff */
.L_x_10624:
[----:B------:R-:W-:Y:S01]  /*16190*/  BSSY B0, `(.L_x_10733) ;  /* 0x0000006000007945 */ /* 0x000fe20003800000 */
[----:B------:R-:W-:-:S07]  /*161a0*/  IMAD.MOV.U32 R15, RZ, RZ, -0x1 ;  /* 0xffffffffff0f7424 */ /* 0x000fce00078e00ff */
[----:B0-----:R-:W-:Y:S05]  /*161b0*/  WARPSYNC.COLLECTIVE R15, `(.L_x_10734) ;  /* 0x000000000f0c7348 */ /* 0x001fea0003c00000 */
[----:B------:R-:W-:Y:S02]  /*161c0*/  ELECT P6, UR62, PT ;  /* 0x00000000003e782f */ /* 0x000fe400038c0000 */
[----:B------:R-:W-:Y:S01]  /*161d0*/  MOV R14, UR62 ;  /* 0x0000003e000e7c02 */ /* 0x000fe20008000f00 */
[----:B0-----:R-:W-:Y:S10]  /*161e0*/  ENDCOLLECTIVE ;  /* 0x000000000000791b */ /* 0x001ff40003800000 */
.L_x_10734:
[----:B------:R-:W-:Y:S05]  /*161f0*/  BSYNC B0 ;  /* 0x0000000000007941 */ /* 0x000fea0003800000 */
.L_x_10733:
[----:B------:R-:W-:Y:S05]  /*16200*/  BRA `(.L_x_10735) ;  /* 0xffffffc800dc7947 */ /* 0x000fea000383ffff */
.L_x_10627:
[----:B0-----:R0:W1:Y:S02]  /*16210*/  SYNCS.PHASECHK.TRANS64.TRYWAIT P2, [R4+URZ+0x13280], R3 ;  /* 0x01328003040075a7 */ /* 0x001064000804017f */
[----:B-1----:R-:W-:Y:S05]  /*16220*/  @!P2 NANOSLEEP.SYNCS 0x989680 ;  /* 0x009896800000a95d */ /* 0x002fea0003900000 */
[----:B------:R-:W1:Y:S02]  /*16230*/  @!P2 SYNCS.PHASECHK.TRANS64 P2, [R4+URZ+0x13280], R3 ;  /* 0x013280030400a5a7 */ /* 0x000e64000804007f */
[----:B-1----:R-:W-:Y:S05]  /*16240*/  @!P2 BRA `(.L_x_10627) ;  /* 0xfffffffc00f0a947 */ /* 0x002fea000383ffff */
[----:B------:R-:W-:Y:S05]  /*16250*/  BRA `(.L_x_10736) ;  /* 0xffffffcc00407947 */ /* 0x000fea000383ffff */
.L_x_10629:
[----:B-1----:R1:W2:Y:S02]  /*16260*/  SYNCS.PHASECHK.TRANS64.TRYWAIT P2, [R4+URZ+0x13240], R3 ;  /* 0x01324003040075a7 */ /* 0x0022a4000804017f */
[----:B--2---:R-:W-:Y:S05]  /*16270*/  @!P2 NANOSLEEP.SYNCS 0x989680 ;  /* 0x009896800000a95d */ /* 0x004fea0003900000 */
[----:B------:R-:W2:Y:S02]  /*16280*/  @!P2 SYNCS.PHASECHK.TRANS64 P2, [R4+URZ+0x13240], R3 ;  /* 0x013240030400a5a7 */ /* 0x000ea4000804007f */
[----:B--2---:R-:W-:Y:S05]  /*16290*/  @!P2 BRA `(.L_x_10629) ;  /* 0xfffffffc00f0a947 */ /* 0x004fea000383ffff */
[----:B------:R-:W-:Y:S05]  /*162a0*/  BRA `(.L_x_10737) ;  /* 0xffffffcc00947947 */ /* 0x000fea000383ffff */
.L_x_10632:
[----:B0-----:R0:W1:Y:S02]  /*162b0*/  SYNCS.PHASECHK.TRANS64.TRYWAIT P0, [R29+URZ+0x13220], R4 ;  /* 0x013220041d0075a7 */ /* 0x001064000800017f */
[----:B-1----:R-:W-:Y:S05]  /*162c0*/  @!P0 NANOSLEEP.SYNCS 0x989680 ;  /* 0x009896800000895d */ /* 0x002fea0003900000 */
[----:B------:R-:W1:Y:S02]  /*162d0*/  @!P0 SYNCS.PHASECHK.TRANS64 P0, [R29+URZ+0x13220], R4 ;  /* 0x013220041d0085a7 */ /* 0x000e64000800007f */
[----:B-1----:R-:W-:Y:S05]  /*162e0*/  @!P0 BRA `(.L_x_10632) ;  /* 0xfffffffc00f08947 */ /* 0x002fea000383ffff */
[----:B------:R-:W-:Y:S05]  /*162f0*/  BRA `(.L_x_10738) ;  /* 0xffffffd000507947 */ /* 0x000fea000383ffff */
.L_x_10638:
[----:B0-----:R0:W1:Y:S02]  /*16300*/  SYNCS.PHASECHK.TRANS64.TRYWAIT P0, [R3+URZ+0x13280], R4 ;  /* 0x01328004030075a7 */ /* 0x001064000800017f */
[----:B-1----:R-:W-:Y:S05]  /*16310*/  @!P0 NANOSLEEP.SYNCS 0x989680 ;  /* 0x009896800000895d */ /* 0x002fea0003900000 */
[----:B------:R-:W1:Y:S02]  /*16320*/  @!P0 SYNCS.PHASECHK.TRANS64 P0, [R3+URZ+0x13280], R4 ;  /* 0x01328004030085a7 */ /* 0x000e64000800007f */
[----:B-1----:R-:W-:Y:S05]  /*16330*/  @!P0 BRA `(.L_x_10638) ;  /* 0xfffffffc00f08947 */ /* 0x002fea000383ffff */
[----:B------:R-:W-:Y:S05]  /*16340*/  BRA `(.L_x_10739) ;  /* 0xffffffd000ec7947 */ /* 0x000fea000383ffff */
.L_x_10643:
[----:B-1----:R1:W2:Y:S02]  /*16350*/  SYNCS.PHASECHK.TRANS64.TRYWAIT P0, [R3+URZ+0x13240], R4 ;  /* 0x01324004030075a7 */ /* 0x0022a4000800017f */
[----:B--2---:R-:W-:Y:S05]  /*16360*/  @!P0 NANOSLEEP.SYNCS 0x989680 ;  /* 0x009896800000895d */ /* 0x004fea0003900000 */
[----:B------:R-:W2:Y:S02]  /*16370*/  @!P0 SYNCS.PHASECHK.TRANS64 P0, [R3+URZ+0x13240], R4 ;  /* 0x01324004030085a7 */ /* 0x000ea4000800007f */
[----:B--2---:R-:W-:Y:S05]  /*16380*/  @!P0 BRA `(.L_x_10643) ;  /* 0xfffffffc00f08947 */ /* 0x004fea000383ffff */
[----:B------:R-:W-:Y:S05]  /*16390*/  BRA `(.L_x_10740) ;  /* 0xffffffd400687947 */ /* 0x000fea000383ffff */
.L_x_10649:
[----:B0-----:R0:W1:Y:S02]  /*163a0*/  SYNCS.PHASECHK.TRANS64.TRYWAIT P2, [R13+URZ+0x13270], R4 ;  /* 0x013270040d0075a7 */ /* 0x001064000804017f */
[----:B-1----:R-:W-:Y:S05]  /*163b0*/  @!P2 NANOSLEEP.SYNCS 0x989680 ;  /* 0x009896800000a95d */ /* 0x002fea0003900000 */
[----:B------:R-:W1:Y:S02]  /*163c0*/  @!P2 SYNCS.PHASECHK.TRANS64 P2, [R13+URZ+0x13270], R4 ;  /* 0x013270040d00a5a7 */ /* 0x000e64000804007f */
[----:B-1----:R-:W-:Y:S05]  /*163d0*/  @!P2 BRA `(.L_x_10649) ;  /* 0xfffffffc00f0a947 */ /* 0x002fea000383ffff */
[----:B------:R-:W-:Y:S05]  /*163e0*/  BRA `(.L_x_10741) ;  /* 0xffffffd800047947 */ /* 0x000fea000383ffff */
.L_x_10651:
[----:B0-----:R0:W1:Y:S02]  /*163f0*/  SYNCS.PHASECHK.TRANS64.TRYWAIT P2, [R13+URZ+0x13260], R4 ;  /* 0x013260040d0075a7 */ /* 0x001064000804017f */
[----:B-1----:R-:W-:Y:S05]  /*16400*/  @!P2 NANOSLEEP.SYNCS 0x989680 ;  /* 0x009896800000a95d */ /* 0x002fea0003900000 */
[----:B------:R-:W1:Y:S02]  /*16410*/  @!P2 SYNCS.PHASECHK.TRANS64 P2, [R13+URZ+0x13260], R4 ;  /* 0x013260040d00a5a7 */ /* 0x000e64000804007f */
[----:B-1----:R-:W-:Y:S05]  /*16420*/  @!P2 BRA `(.L_x_10651) ;  /* 0xfffffffc00f0a947 */ /* 0x002fea000383ffff */
[----:B------:R-:W-:Y:S05]  /*16430*/  BRA `(.L_x_10742) ;  /* 0xffffffd8000c7947 */ /* 0x000fea000383ffff */
.L_x_10658:
[----:B-1----:R1:W2:Y:S02]  /*16440*/  SYNCS.PHASECHK.TRANS64.TRYWAIT P0, [R2+URZ+0x13270], R3 ;  /* 0x01327003020075a7 */ /* 0x0022a4000800017f */
[----:B--2---:R-:W-:Y:S05]  /*16450*/  @!P0 NANOSLEEP.SYNCS 0x989680 ;  /* 0x009896800000895d */ /* 0x004fea0003900000 */
[----:B------:R-:W2:Y:S02]  /*16460*/  @!P0 SYNCS.PHASECHK.TRANS64 P0, [R2+URZ+0x13270], R3 ;  /* 0x01327003020085a7 */ /* 0x000ea4000800007f */
[----:B--2---:R-:W-:Y:S05]  /*16470*/  @!P0 BRA `(.L_x_10658) ;  /* 0xfffffffc00f08947 */ /* 0x004fea000383ffff */
[----:B------:R-:W-:Y:S05]  /*16480*/  BRA `(.L_x_10743) ;  /* 0xffffffdc008c7947 */ /* 0x000fea000383ffff */
.L_x_10660:
[----:B-1----:R1:W2:Y:S02]  /*16490*/  SYNCS.PHASECHK.TRANS64.TRYWAIT P0, [R2+URZ+0x13260], R3 ;  /* 0x01326003020075a7 */ /* 0x0022a4000800017f */
[----:B--2---:R-:W-:Y:S05]  /*164a0*/  @!P0 NANOSLEEP.SYNCS 0x989680 ;  /* 0x009896800000895d */ /* 0x004fea0003900000 */
[----:B------:R-:W2:Y:S02]  /*164b0*/  @!P0 SYNCS.PHASECHK.TRANS64 P0, [R2+URZ+0x13260], R3 ;  /* 0x01326003020085a7 */ /* 0x000ea4000800007f */
[----:B--2---:R-:W-:Y:S05]  /*164c0*/  @!P0 BRA `(.L_x_10660) ;  /* 0xfffffffc00f08947 */ /* 0x004fea000383ffff */
[----:B------:R-:W-:Y:S05]  /*164d0*/  BRA `(.L_x_10744) ;  /* 0xffffffdc00947947 */ /* 0x000fea000383ffff */
.L_x_10664:
[----:B------:R-:W-:Y:S01]  /*164e0*/  BSSY B0, `(.L_x_10745) ;  /* 0x0000008000007945 */ /* 0x000fe20003800000 */
[----:B------:R-:W-:Y:S01]  /*164f0*/  IMAD.MOV.U32 R13, RZ, RZ, R16 ;  /* 0x000000ffff0d7224 */ /* 0x000fe200078e0010 */
[----:B------:R-:W-:Y:S01]  /*16500*/  MOV R11, 0x1f ;  /* 0x0000001f000b7802 */ /* 0x000fe20000000f00 */
[----:B------:R-:W-:Y:S02]  /*16510*/  IMAD.MOV.U32 R12, RZ, RZ, RZ ;  /* 0x000000ffff0c7224 */ /* 0x000fe400078e00ff */
[----:B------:R-:W-:-:S07]  /*16520*/  IMAD.MOV.U32 R15, RZ, RZ, -0x1 ;  /* 0xffffffffff0f7424 */ /* 0x000fce00078e00ff */
[----:B------:R-:W-:Y:S05]  /*16530*/  WARPSYNC.COLLECTIVE R15, `(.L_x_10746) ;  /* 0x000000000f087348 */ /* 0x000fea0003c00000 */
[----:B------:R0:W1:Y:S02]  /*16540*/  SHFL.IDX P6, R14, R13, R12, R11 ;  /* 0x0000000c0d0e7389 */ /* 0x00006400000c000b */
[----:B01----:R-:W-:Y:S01]  /*16550*/  ENDCOLLECTIVE ;  /* 0x000000000000791b */ /* 0x003fe20003800000 */
.L_x_10746:
[----:B------:R-:W-:Y:S05]  /*16560*/  BSYNC B0 ;  /* 0x0000000000007941 */ /* 0x000fea0003800000 */
.L_x_10745:
        /* <DEDUP_REMOVED lines=9> */
.L_x_10747:
[----:B------:R-:W-:Y:S02]  /*16600*/  ULDC UR4, c[0x0][0xc14] ;  /* 0x0003050000047ab9 */ /* 0x000fe40000000800 */
[----:B------:R-:W-:-:S13]  /*16610*/  ISETP.GE.OR P1, PT, R7, UR4, !P0 ;  /* 0x0000000407007c0c */ /* 0x000fda000c726670 */
[----:B------:R-:W0:Y:S01]  /*16620*/  @!P1 LDC.64 R2, c[0x0][0xc58] ;  /* 0x00031600ff029b82 */ /* 0x000e220000000a00 */
[----:B------:R-:W-:Y:S01]  /*16630*/  IMAD.MOV.U32 R4, RZ, RZ, RZ ;  /* 0x000000ffff047224 */ /* 0x000fe200078e00ff */
[----:B------:R-:W-:Y:S01]  /*16640*/  MOV R11, RZ ;  /* 0x000000ff000b7202 */ /* 0x000fe20000000f00 */
[----:B------:R-:W-:Y:S02]  /*16650*/  IMAD.MOV.U32 R0, RZ, RZ, R14 ;  /* 0x000000ffff007224 */ /* 0x000fe400078e000e */
[----:B0-----:R-:W-:-:S06]  /*16660*/  @!P1 IMAD.WIDE R2, R7, 0x4, R2 ;  /* 0x0000000407029825 */ /* 0x001fcc00078e0202 */
[----:B------:R-:W2:Y:S01]  /*16670*/  @!P1 LDG.E R2, desc[UR42][R2.64] ;  /* 0x0000002a02029981 */ /* 0x000ea2000c1e1900 */
[C---:B------:R-:W-:Y:S02]  /*16680*/  ISETP.GE.U32.AND P2, PT, R8.reuse, 0x2, PT ;  /* 0x000000020800780c */ /* 0x040fe40003f46070 */
[C---:B------:R-:W-:Y:S02]  /*16690*/  ISETP.GE.U32.AND P3, PT, R8.reuse, 0x4, PT ;  /* 0x000000040800780c */ /* 0x040fe40003f66070 */
[C---:B------:R-:W-:Y:S02]  /*166a0*/  ISETP.GE.U32.AND P4, PT, R8.reuse, 0x8, PT ;  /* 0x000000080800780c */ /* 0x040fe40003f86070 */
[C---:B------:R-:W-:Y:S01]  /*166b0*/  ISETP.GE.U32.AND P5, PT, R8.reuse, 0x10, PT ;  /* 0x000000100800780c */ /* 0x040fe20003fa6070 */
[----:B--2---:R-:W-:Y:S01]  /*166c0*/  @!P1 IMAD.MOV.U32 R4, RZ, RZ, R2 ;  /* 0x000000ffff049224 */ /* 0x004fe200078e0002 */
[----:B------:R-:W-:-:S03]  /*166d0*/  ISETP.NE.AND P1, PT, R8, RZ, PT ;  /* 0x000000ff0800720c */ /* 0x000fc60003f25270 */
[----:B------:R-:W-:-:S10]  /*166e0*/  IMAD.MOV.U32 R13, RZ, RZ, R4 ;  /* 0x000000ffff0d7224 */ /* 0x000fd400078e0004 */
[----:B------:R-:W-:Y:S05]  /*166f0*/  WARPSYNC.COLLECTIVE R15, `(.L_x_10748) ;  /* 0x000000000f087348 */ /* 0x000fea0003c00000 */
[----:B------:R0:W1:Y:S02]  /*16700*/  SHFL.UP P6, R14, R13, R12, R11 ;  /* 0x0400000c0d0e7389 */ /* 0x00006400000c000b */
[----:B01----:R-:W-:Y:S01]  /*16710*/  ENDCOLLECTIVE ;  /* 0x000000000000791b */ /* 0x003fe20003800000 */
.L_x_10748:
[----:B------:R-:W-:Y:S01]  /*16720*/  IMAD.MOV.U32 R12, RZ, RZ, 0x2 ;  /* 0x00000002ff0c7424 */ /* 0x000fe200078e00ff */
[----:B------:R-:W-:-:S05]  /*16730*/  SEL R7, R14, RZ, P1 ;  /* 0x000000ff0e077207 */ /* 0x000fca0000800000 */
[----:B------:R-:W-:-:S04]  /*16740*/  IMAD.IADD R6, R4, 0x1, R7 ;  /* 0x0000000104067824 */ /* 0x000fc800078e0207 */
[----:B------:R-:W-:-:S07]  /*16750*/  IMAD.MOV.U32 R13, RZ, RZ, R6 ;  /* 0x000000ffff0d7224 */ /* 0x000fce00078e0006 */
[----:B------:R-:W-:Y:S05]  /*16760*/  WARPSYNC.COLLECTIVE R15, `(.L_x_10749) ;  /* 0x000000000f087348 */ /* 0x000fea0003c00000 */
[----:B------:R0:W1:Y:S02]  /*16770*/  SHFL.UP P6, R14, R13, R12, R11 ;  /* 0x0400000c0d0e7389 */ /* 0x00006400000c000b */
[----:B01----:R-:W-:Y:S01]  /*16780*/  ENDCOLLECTIVE ;  /* 0x000000000000791b */ /* 0x003fe20003800000 */
.L_x_10749:
[----:B------:R-:W-:Y:S02]  /*16790*/  MOV R12, 0x4 ;  /* 0x00000004000c7802 */ /* 0x000fe40000000f00 */
[----:B------:R-:W-:-:S05]  /*167a0*/  SEL R7, R14, RZ, P2 ;  /* 0x000000ff0e077207 */ /* 0x000fca0001000000 */
[----:B------:R-:W-:-:S04]  /*167b0*/  IMAD.IADD R7, R6, 0x1, R7 ;  /* 0x0000000106077824 */ /* 0x000fc800078e0207 */
[----:B------:R-:W-:-:S07]  /*167c0*/  IMAD.MOV.U32 R13, RZ, RZ, R7 ;  /* 0x000000ffff0d7224 */ /* 0x000fce00078e0007 */
[----:B------:R-:W-:Y:S05]  /*167d0*/  WARPSYNC.COLLECTIVE R15, `(.L_x_10750) ;  /* 0x000000000f087348 */ /* 0x000fea0003c00000 */
[----:B------:R0:W1:Y:S02]  /*167e0*/  SHFL.UP P6, R14, R13, R12, R11 ;  /* 0x0400000c0d0e7389 */ /* 0x00006400000c000b */
[----:B01----:R-:W-:Y:S01]  /*167f0*/  ENDCOLLECTIVE ;  /* 0x000000000000791b */ /* 0x003fe20003800000 */
.L_x_10750:
[----:B------:R-:W-:Y:S01]  /*16800*/  IMAD.MOV.U32 R12, RZ, RZ, 0x8 ;  /* 0x00000008ff0c7424 */ /* 0x000fe200078e00ff */
[----:B------:R-:W-:-:S05]  /*16810*/  SEL R2, R14, RZ, P3 ;  /* 0x000000ff0e027207 */ /* 0x000fca0001800000 */
[----:B------:R-:W-:-:S04]  /*16820*/  IMAD.IADD R2, R7, 0x1, R2 ;  /* 0x0000000107027824 */ /* 0x000fc800078e0202 */
[----:B------:R-:W-:-:S07]  /*16830*/  IMAD.MOV.U32 R13, RZ, RZ, R2 ;  /* 0x000000ffff0d7224 */ /* 0x000fce00078e0002 */
[----:B------:R-:W-:Y:S05]  /*16840*/  WARPSYNC.COLLECTIVE R15, `(.L_x_10751) ;  /* 0x000000000f087348 */ /* 0x000fea0003c00000 */
[----:B------:R0:W1:Y:S02]  /*16850*/  SHFL.UP P6, R14, R13, R12, R11 ;  /* 0x0400000c0d0e7389 */ /* 0x00006400000c000b */
[----:B01----:R-:W-:Y:S01]  /*16860*/  ENDCOLLECTIVE ;  /* 0x000000000000791b */ /* 0x003fe20003800000 */
.L_x_10751:
[----:B------:R-:W-:Y:S02]  /*16870*/  MOV R12, 0x10 ;  /* 0x00000010000c7802 */ /* 0x000fe40000000f00 */
[----:B------:R-:W-:-:S05]  /*16880*/  SEL R3, R14, RZ, P4 ;  /* 0x000000ff0e037207 */ /* 0x000fca0002000000 */
[----:B------:R-:W-:-:S04]  /*16890*/  IMAD.IADD R3, R2, 0x1, R3 ;  /* 0x0000000102037824 */ /* 0x000fc800078e0203 */
[----:B------:R-:W-:-:S07]  /*168a0*/  IMAD.MOV.U32 R13, RZ, RZ, R3 ;  /* 0x000000ffff0d7224 */ /* 0x000fce00078e0003 */
[----:B------:R-:W-:Y:S05]  /*168b0*/  WARPSYNC.COLLECTIVE R15, `(.L_x_10752) ;  /* 0x000000000f087348 */ /* 0x000fea0003c00000 */
[----:B------:R0:W1:Y:S02]  /*168c0*/  SHFL.UP P6, R14, R13, R12, R11 ;  /* 0x0400000c0d0e7389 */ /* 0x00006400000c000b */
[----:B01----:R-:W-:Y:S01]  /*168d0*/  ENDCOLLECTIVE ;  /* 0x000000000000791b */ /* 0x003fe20003800000 */
.L_x_10752:
        /* <DEDUP_REMOVED lines=8> */
.L_x_10753:
[----:B------:R-:W-:Y:S05]  /*16960*/  BRA `(.L_x_10754) ;  /* 0xffffffe000547947 */ /* 0x000fea000383ffff */
.L_x_10669:
        /* <DEDUP_REMOVED lines=8> */
.L_x_10756:
[----:B------:R-:W-:Y:S05]  /*169f0*/  BSYNC B0 ;  /* 0x0000000000007941 */ /* 0x000fea0003800000 */
.L_x_10755:
        /* <DEDUP_REMOVED lines=8> */
.L_x_10757:
[----:B------:R-:W-:Y:S01]  /*16a80*/  IMAD.MOV.U32 R12, RZ, RZ, 0x4 ;  /* 0x00000004ff0c7424 */ /* 0x000fe200078e00ff */
[----:B------:R-:W-:-:S05]  /*16a90*/  SEL R2, R14, RZ, P2 ;  /* 0x000000ff0e027207 */ /* 0x000fca0001000000 */
[----:B------:R-:W-:-:S04]  /*16aa0*/  IMAD.IADD R2, R13, 0x1, R2 ;  /* 0x000000010d027824 */ /* 0x000fc800078e0202 */
[----:B------:R-:W-:-:S07]  /*16ab0*/  IMAD.MOV.U32 R13, RZ, RZ, R2 ;  /* 0x000000ffff0d7224 */ /* 0x000fce00078e0002 */
[----:B------:R-:W-:Y:S05]  /*16ac0*/  WARPSYNC.COLLECTIVE R15, `(.L_x_10758) ;  /* 0x000000000f087348 */ /* 0x000fea0003c00000 */
[----:B------:R0:W1:Y:S02]  /*16ad0*/  SHFL.UP P6, R14, R13, R12, R11 ;  /* 0x0400000c0d0e7389 */ /* 0x00006400000c000b */
[----:B01----:R-:W-:Y:S01]  /*16ae0*/  ENDCOLLECTIVE ;  /* 0x000000000000791b */ /* 0x003fe20003800000 */
.L_x_10758:
[----:B------:R-:W-:Y:S02]  /*16af0*/  MOV R12, 0x8 ;  /* 0x00000008000c7802 */ /* 0x000fe40000000f00 */
[----:B------:R-:W-:-:S05]  /*16b00*/  SEL R3, R14, RZ, P3 ;  /* 0x000000ff0e037207 */ /* 0x000fca0001800000 */
[----:B------:R-:W-:-:S04]  /*16b10*/  IMAD.IADD R3, R2, 0x1, R3 ;  /* 0x0000000102037824 */ /* 0x000fc800078e0203 */
[----:B------:R-:W-:-:S07]  /*16b20*/  IMAD.MOV.U32 R13, RZ, RZ, R3 ;  /* 0x000000ffff0d7224 */ /* 0x000fce00078e0003 */
[----:B------:R-:W-:Y:S05]  /*16b30*/  WARPSYNC.COLLECTIVE R15, `(.L_x_10759) ;  /* 0x000000000f087348 */ /* 0x000fea0003c00000 */
[----:B------:R0:W1:Y:S02]  /*16b40*/  SHFL.UP P6, R14, R13, R12, R11 ;  /* 0x0400000c0d0e7389 */ /* 0x00006400000c000b */
[----:B01----:R-:W-:Y:S01]  /*16b50*/  ENDCOLLECTIVE ;  /* 0x000000000000791b */ /* 0x003fe20003800000 */
.L_x_10759:
[----:B------:R-:W-:Y:S01]  /*16b60*/  IMAD.MOV.U32 R12, RZ, RZ, 0x10 ;  /* 0x00000010ff0c7424 */ /* 0x000fe200078e00ff */
[----:B------:R-:W-:-:S05]  /*16b70*/  SEL R6, R14, RZ, P4 ;  /* 0x000000ff0e067207 */ /* 0x000fca0002000000 */
[----:B------:R-:W-:-:S04]  /*16b80*/  IMAD.IADD R6, R3, 0x1, R6 ;  /* 0x0000000103067824 */ /* 0x000fc800078e0206 */
[----:B------:R-:W-:-:S07]  /*16b90*/  IMAD.MOV.U32 R13, RZ, RZ, R6 ;  /* 0x000000ffff0d7224 */ /* 0x000fce00078e0006 */
[----:B------:R-:W-:Y:S05]  /*16ba0*/  WARPSYNC.COLLECTIVE R15, `(.L_x_10760) ;  /* 0x000000000f087348 */ /* 0x000fea0003c00000 */
[----:B------:R0:W1:Y:S02]  /*16bb0*/  SHFL.UP P6, R14, R13, R12, R11 ;  /* 0x0400000c0d0e7389 */ /* 0x00006400000c000b */
[----:B01----:R-:W-:Y:S01]  /*16bc0*/  ENDCOLLECTIVE ;  /* 0x000000000000791b */ /* 0x003fe20003800000 */
.L_x_10760:
        /* <DEDUP_REMOVED lines=8> */
.L_x_10761:
[----:B------:R-:W-:Y:S05]  /*16c50*/  BRA `(.L_x_10762) ;  /* 0xffffffe000347947 */ /* 0x000fea000383ffff */
.L_x_10671:
[----:B------:R-:W-:Y:S01]  /*16c60*/  BSSY B0, `(.L_x_10763) ;  /* 0x0000006000007945 */ /* 0x000fe20003800000 */
[----:B------:R-:W-:Y:S01]  /*16c70*/  PLOP3.LUT P6, PT, P6, PT, PT, 0x8, 0x0 ;  /* 0x000000000000781c */ /* 0x000fe200037ce170 */
[----:B------:R-:W-:-:S12]  /*16c80*/  IMAD.MOV.U32 R15, RZ, RZ, -0x1 ;  /* 0xffffffffff0f7424 */ /* 0x000fd800078e00ff */
[----:B0-----:R-:W-:Y:S05]  /*16c90*/  WARPSYNC.COLLECTIVE R15, `(.L_x_10764) ;  /* 0x000000000f087348 */ /* 0x001fea0003c00000 */
[----:B------:R-:W-:Y:S01]  /*16ca0*/  VOTE.ANY R14, PT, P6 ;  /* 0x00000000000e7806 */ /* 0x000fe200030e0100 */
[----:B0-----:R-:W-:Y:S06]  /*16cb0*/  ENDCOLLECTIVE ;  /* 0x000000000000791b */ /* 0x001fec0003800000 */
.L_x_10764:
[----:B------:R-:W-:Y:S05]  /*16cc0*/  BSYNC B0 ;  /* 0x0000000000007941 */ /* 0x000fea0003800000 */
.L_x_10763:
        /* <DEDUP_REMOVED lines=9> */
.L_x_10765:
[----:B------:R-:W-:Y:S01]  /*16d60*/  IMAD.MOV.U32 R4, RZ, RZ, R14 ;  /* 0x000000ffff047224 */ /* 0x000fe200078e000e */
[----:B------:R-:W-:Y:S06]  /*16d70*/  BRA `(.L_x_10766) ;  /* 0xffffffe000247947 */ /* 0x000fec000383ffff */
.L_x_10673:
[----:B------:R-:W-:Y:S01]  /*16d80*/  BSSY B0, `(.L_x_10767) ;  /* 0x0000007000007945 */ /* 0x000fe20003800000 */
[----:B------:R-:W-:Y:S02]  /*16d90*/  IMAD.MOV.U32 R13, RZ, RZ, R2 ;  /* 0x000000ffff0d7224 */ /* 0x000fe400078e0002 */
[----:B------:R-:W-:Y:S02]  /*16da0*/  IMAD.MOV.U32 R11, RZ, RZ, 0x1f ;  /* 0x0000001fff0b7424 */ /* 0x000fe400078e00ff */
[----:B------:R-:W-:-:S07]  /*16db0*/  IMAD.MOV.U32 R15, RZ, RZ, -0x1 ;  /* 0xffffffffff0f7424 */ /* 0x000fce00078e00ff */
[----:B012---:R-:W-:Y:S05]  /*16dc0*/  WARPSYNC.COLLECTIVE R15, `(.L_x_10768) ;  /* 0x000000000f087348 */ /* 0x007fea0003c00000 */
[----:B------:R3:W4:Y:S02]  /*16dd0*/  SHFL.IDX P6, R14, R13, R12, R11 ;  /* 0x0000000c0d0e7389 */ /* 0x00072400000c000b */
[----:B01234-:R-:W-:Y:S01]  /*16de0*/  ENDCOLLECTIVE ;  /* 0x000000000000791b */ /* 0x01ffe20003800000 */
.L_x_10768:
[----:B------:R-:W-:Y:S05]  /*16df0*/  BSYNC B0 ;  /* 0x0000000000007941 */ /* 0x000fea0003800000 */
.L_x_10767:
[----:B------:R-:W-:Y:S05]  /*16e00*/  BRA `(.L_x_10672) ;  /* 0xffffffe0001c7947 */ /* 0x000fea000383ffff */
.L_x_10677:
[----:B0-----:R0:W1:Y:S02]  /*16e10*/  SYNCS.PHASECHK.TRANS64.TRYWAIT P0, [R8+URZ+0x13220], R0 ;  /* 0x01322000080075a7 */ /* 0x001064000800017f */
[----:B-1----:R-:W-:Y:S05]  /*16e20*/  @!P0 NANOSLEEP.SYNCS 0x989680 ;  /* 0x009896800000895d */ /* 0x002fea0003900000 */
[----:B------:R-:W1:Y:S02]  /*16e30*/  @!P0 SYNCS.PHASECHK.TRANS64 P0, [R8+URZ+0x13220], R0 ;  /* 0x01322000080085a7 */ /* 0x000e64000800007f */
[----:B-1----:R-:W-:Y:S05]  /*16e40*/  @!P0 BRA `(.L_x_10677) ;  /* 0xfffffffc00f08947 */ /* 0x002fea000383ffff */
[----:B------:R-:W-:Y:S05]  /*16e50*/  BRA `(.L_x_10769) ;  /* 0xffffffe400087947 */ /* 0x000fea000383ffff */
.L_x_10678:
[----:B------:R-:W1:Y:S01]  /*16e60*/  S2R R2, SR_TID.X ;  /* 0x0000000000027919 */ /* 0x000e620000002100 */
[----:B------:R-:W-:Y:S01]  /*16e70*/  BSSY B0, `(.L_x_10770) ;  /* 0x000000a000007945 */ /* 0x000fe20003800000 */
[----:B------:R-:W-:Y:S02]  /*16e80*/  IMAD.MOV.U32 R12, RZ, RZ, RZ ;  /* 0x000000ffff0c7224 */ /* 0x000fe400078e00ff */
[----:B------:R-:W-:Y:S02]  /*16e90*/  IMAD.MOV.U32 R11, RZ, RZ, 0x1f ;  /* 0x0000001fff0b7424 */ /* 0x000fe400078e00ff */
[----:B------:R-:W-:Y:S01]  /*16ea0*/  IMAD.MOV.U32 R15, RZ, RZ, -0x1 ;  /* 0xffffffffff0f7424 */ /* 0x000fe200078e00ff */
[----:B-1----:R-:W-:-:S04]  /*16eb0*/  SHF.R.U32.HI R2, RZ, 0x5, R2 ;  /* 0x00000005ff027819 */ /* 0x002fc80000011602 */
[----:B------:R-:W-:-:S04]  /*16ec0*/  LOP3.LUT R2, R2, 0x3, RZ, 0xc0, !PT ;  /* 0x0000000302027812 */ /* 0x000fc800078ec0ff */
[----:B------:R-:W-:-:S07]  /*16ed0*/  MOV R13, R2 ;  /* 0x00000002000d7202 */ /* 0x000fce0000000f00 */
[----:B0-----:R-:W-:Y:S05]  /*16ee0*/  WARPSYNC.COLLECTIVE R15, `(.L_x_10771) ;  /* 0x000000000f087348 */ /* 0x001fea0003c00000 */
[----:B------:R1:W2:Y:S02]  /*16ef0*/  SHFL.IDX P6, R14, R13, R12, R11 ;  /* 0x0000000c0d0e7389 */ /* 0x0002a400000c000b */
[----:B012---:R-:W-:Y:S01]  /*16f00*/  ENDCOLLECTIVE ;  /* 0x000000000000791b */ /* 0x007fe20003800000 */
.L_x_10771:
[----:B------:R-:W-:Y:S05]  /*16f10*/  BSYNC B0 ;  /* 0x0000000000007941 */ /* 0x000fea0003800000 */
.L_x_10770:
[----:B------:R-:W-:Y:S05]  /*16f20*/  BRA `(.L_x_10772) ;  /* 0xffffffe000f07947 */ /* 0x000fea000383ffff */
.L_x_10679:
[----:B------:R-:W-:Y:S01]  /*16f30*/  BSSY B0, `(.L_x_10773) ;  /* 0x0000006000007945 */ /* 0x000fe20003800000 */
[----:B------:R-:W-:-:S07]  /*16f40*/  IMAD.MOV.U32 R15, RZ, RZ, -0x1 ;  /* 0xffffffffff0f7424 */ /* 0x000fce00078e00ff */
[----:B0-----:R-:W-:Y:S05]  /*16f50*/  WARPSYNC.COLLECTIVE R15, `(.L_x_10774) ;  /* 0x000000000f0c7348 */ /* 0x001fea0003c00000 */
[----:B------:R-:W-:Y:S02]  /*16f60*/  ELECT P6, UR62, PT ;  /* 0x00000000003e782f */ /* 0x000fe400038c0000 */
[----:B------:R-:W-:Y:S01]  /*16f70*/  MOV R14, UR62 ;  /* 0x0000003e000e7c02 */ /* 0x000fe20008000f00 */
[----:B0-----:R-:W-:Y:S10]  /*16f80*/  ENDCOLLECTIVE ;  /* 0x000000000000791b */ /* 0x001ff40003800000 */
.L_x_10774:
[----:B------:R-:W-:Y:S05]  /*16f90*/  BSYNC B0 ;  /* 0x0000000000007941 */ /* 0x000fea0003800000 */
.L_x_10773:
[----:B------:R-:W-:Y:S05]  /*16fa0*/  BRA `(.L_x_10775) ;  /* 0xffffffe000e47947 */ /* 0x000fea000383ffff */
.L_x_10681:
[----:B0-----:R0:W1:Y:S02]  /*16fb0*/  SYNCS.PHASECHK.TRANS64.TRYWAIT P1, [R6+URZ], R3 ;  /* 0x00000003060075a7 */ /* 0x001064000802017f */
[----:B-1----:R-:W-:Y:S05]  /*16fc0*/  @!P1 NANOSLEEP.SYNCS 0x989680 ;  /* 0x009896800000995d */ /* 0x002fea0003900000 */
[----:B------:R-:W1:Y:S02]  /*16fd0*/  @!P1 SYNCS.PHASECHK.TRANS64 P1, [R6+URZ], R3 ;  /* 0x00000003060095a7 */ /* 0x000e64000802007f */
[----:B-1----:R-:W-:Y:S05]  /*16fe0*/  @!P1 BRA `(.L_x_10681) ;  /* 0xfffffffc00f09947 */ /* 0x002fea000383ffff */
[----:B------:R-:W-:Y:S05]  /*16ff0*/  BRA `(.L_x_10776) ;  /* 0xffffffe400187947 */ /* 0x000fea000383ffff */
.L_x_10682:
[----:B-1----:R1:W2:Y:S02]  /*17000*/  SYNCS.PHASECHK.TRANS64.TRYWAIT P1, [R7+URZ], R0 ;  /* 0x00000000070075a7 */ /* 0x0022a4000802017f */
[----:B--2---:R-:W-:Y:S05]  /*17010*/  @!P1 NANOSLEEP.SYNCS 0x989680 ;  /* 0x009896800000995d */ /* 0x004fea0003900000 */
[----:B------:R-:W2:Y:S02]  /*17020*/  @!P1 SYNCS.PHASECHK.TRANS64 P1, [R7+URZ], R0 ;  /* 0x00000000070095a7 */ /* 0x000ea4000802007f */
[----:B--2---:R-:W-:Y:S05]  /*17030*/  @!P1 BRA `(.L_x_10682) ;  /* 0xfffffffc00f09947 */ /* 0x004fea000383ffff */
[----:B------:R-:W-:Y:S05]  /*17040*/  BRA `(.L_x_10777) ;  /* 0xffffffe4000c7947 */ /* 0x000fea000383ffff */
.L_x_10684:
[----:B--2---:R2:W3:Y:S02]  /*17050*/  SYNCS.PHASECHK.TRANS64.TRYWAIT P1, [R2+URZ+0x13260], R3 ;  /* 0x01326003020075a7 */ /* 0x0044e4000802017f */
[----:B---3--:R-:W-:Y:S05]  /*17060*/  @!P1 NANOSLEEP.SYNCS 0x989680 ;  /* 0x009896800000995d */ /* 0x008fea0003900000 */
[----:B------:R-:W3:Y:S02]  /*17070*/  @!P1 SYNCS.PHASECHK.TRANS64 P1, [R2+URZ+0x13260], R3 ;  /* 0x01326003020095a7 */ /* 0x000ee4000802007f */
[----:B---3--:R-:W-:Y:S05]  /*17080*/  @!P1 BRA `(.L_x_10684) ;  /* 0xfffffffc00f09947 */ /* 0x008fea000383ffff */
[----:B------:R-:W-:Y:S05]  /*17090*/  BRA `(.L_x_10778) ;  /* 0xffffffe4000c7947 */ /* 0x000fea000383ffff */
.L_x_10686:
[----:B---3--:R3:W4:Y:S02]  /*170a0*/  SYNCS.PHASECHK.TRANS64.TRYWAIT P1, [R5+URZ+0x13260], R0 ;  /* 0x01326000050075a7 */ /* 0x008724000802017f */
[----:B----4-:R-:W-:Y:S05]  /*170b0*/  @!P1 NANOSLEEP.SYNCS 0x989680 ;  /* 0x009896800000995d */ /* 0x010fea0003900000 */
[----:B------:R-:W4:Y:S02]  /*170c0*/  @!P1 SYNCS.PHASECHK.TRANS64 P1, [R5+URZ+0x13260], R0 ;  /* 0x01326000050095a7 */ /* 0x000f24000802007f */
[----:B----4-:R-:W-:Y:S05]  /*170d0*/  @!P1 BRA `(.L_x_10686) ;  /* 0xfffffffc00f09947 */ /* 0x010fea000383ffff */
[----:B------:R-:W-:Y:S05]  /*170e0*/  BRA `(.L_x_10779) ;  /* 0xffffffe4000c7947 */ /* 0x000fea000383ffff */
.L_x_10688:
[----:B----4-:R4:W0:Y:S02]  /*170f0*/  SYNCS.PHASECHK.TRANS64.TRYWAIT P0, [R2+URZ+0x13280], R3 ;  /* 0x01328003020075a7 */ /* 0x010824000800017f */
[----:B0-----:R-:W-:Y:S05]  /*17100*/  @!P0 NANOSLEEP.SYNCS 0x989680 ;  /* 0x009896800000895d */ /* 0x001fea0003900000 */
[----:B------:R-:W0:Y:S02]  /*17110*/  @!P0 SYNCS.PHASECHK.TRANS64 P0, [R2+URZ+0x13280], R3 ;  /* 0x01328003020085a7 */ /* 0x000e24000800007f */
[----:B0-----:R-:W-:Y:S05]  /*17120*/  @!P0 BRA `(.L_x_10688) ;  /* 0xfffffffc00f08947 */ /* 0x001fea000383ffff */
[----:B------:R-:W-:Y:S05]  /*17130*/  BRA `(.L_x_10689) ;  /* 0xffffffe400087947 */ /* 0x000fea000383ffff */
.L_x_10780:
        /* <DEDUP_REMOVED lines=12> */
.L_x_12373:


//--------------------- .text._ZN7cutlass13device_kernelIN5flash11enable_sm90INS1_16FlashAttnFwdSm90INS1_25CollectiveMainloopFwdSm90ILi2EN4cute5tupleIJNS5_1CILi1EEES8_S8_EEENS6_IJNS7_ILi192EEENS7_ILi160EEENS7_ILi64EEEEEELi64ENS_12float_e4m3_tEfNS_4arch4Sm90ELb0ELb1ELb1ELb0ELb0ELb0ELb0ELb1ELb1ELb0ELb0ELb0EEENS1_21CollectiveEpilogueFwdINS6_IJSA_SC_SB_EEES9_NS_10bfloat16_tESG_Li384ELb0ELb0ELb0ELb1EEENS1_30DynamicPersistentTileSchedulerILi384ELi128ELb0ELb0ELb1EEEEEEEEEvNT_6ParamsE --------------------------
	.section	.text._ZN7cutlass13device_kernelIN5flash11enable_sm90INS1_16FlashAttnFwdSm90INS1_25CollectiveMainloopFwdSm90ILi2EN4cute5tupleIJNS5_1CILi1EEES8_S8_EEENS6_IJNS7_ILi192EEENS7_ILi160EEENS7_ILi64EEEEEELi64ENS_12float_e4m3_tEfNS_4arch4Sm90ELb0ELb1ELb1ELb0ELb0ELb0ELb0ELb1ELb1ELb0ELb0ELb0EEENS1_21CollectiveEpilogueFwdINS6_IJSA_SC_SB_EEES9_NS_10bfloat16_tESG_Li384ELb0ELb0ELb0ELb1EEENS1_30DynamicPersistentTileSchedulerILi384ELi128ELb0ELb0ELb1EEEEEEEEEvNT_6ParamsE,"ax",@progbits
	.align	128
.text._ZN7cutlass13device_kernelIN5flash11enable_sm90INS1_16FlashAttnFwdSm90INS1_25CollectiveMainloopFwdSm90ILi2EN4cute5tupleIJNS5_1CILi1EEES8_S8_EEENS6_IJNS7_ILi192EEENS7_ILi160EEENS7_ILi64EEEEEELi64ENS_12float_e4m3_tEfNS_4arch4Sm90ELb0ELb1ELb1ELb0ELb0ELb0ELb0ELb1ELb1ELb0ELb0ELb0EEENS1_21CollectiveEpilogueFwdINS6_IJSA_SC_SB_EEES9_NS_10bfloat16_tESG_Li384ELb0ELb0ELb0ELb1EEENS1_30DynamicPersistentTileSchedulerILi384ELi128ELb0ELb0ELb1EEEEEEEEEvNT_6ParamsE:
        .type           _ZN7cutlass13device_kernelIN5flash11enable_sm90INS1_16FlashAttnFwdSm90INS1_25CollectiveMainloopFwdSm90ILi2EN4cute5tupleIJNS5_1CILi1EEES8_S8_EEENS6_IJNS7_ILi192EEENS7_ILi160EEENS7_ILi64EEEEEELi64ENS_12float_e4m3_tEfNS_4arch4Sm90ELb0ELb1ELb1ELb0ELb0ELb0ELb0ELb1ELb1ELb0ELb0ELb0EEENS1_21CollectiveEpilogueFwdINS6_IJSA_SC_SB_EEES9_NS_10bfloat16_tESG_Li384ELb0ELb0ELb0ELb1EEENS1_30DynamicPersistentTileSchedulerILi384ELi128ELb0ELb0ELb1EEEEEEEEEvNT_6ParamsE,@function
        .size           _ZN7cutlass13device_kernelIN5flash11enable_sm90INS1_16FlashAttnFwdSm90INS1_25CollectiveMainloopFwdSm90ILi2EN4cute5tupleIJNS5_1CILi1EEES8_S8_EEENS6_IJNS7_ILi192EEENS7_ILi160EEENS7_ILi64EEEEEELi64ENS_12float_e4m3_tEfNS_4arch4Sm90ELb0ELb1ELb1ELb0ELb0ELb0ELb0ELb1ELb1ELb0ELb0ELb0EEENS1_21CollectiveEpilogueFwdINS6_IJSA_SC_SB_EEES9_NS_10bfloat16_tESG_Li384ELb0ELb0ELb0ELb1EEENS1_30DynamicPersistentTileSchedulerILi384ELi128ELb0ELb0ELb1EEEEEEEEEvNT_6ParamsE,(.L_x_12374 - _ZN7cutlass13device_kernelIN5flash11enable_sm90INS1_16FlashAttnFwdSm90INS1_25CollectiveMainloopFwdSm90ILi2EN4cute5tupleIJNS5_1CILi1EEES8_S8_EEENS6_IJNS7_ILi192EEENS7_ILi160EEENS7_ILi64EEEEEELi64ENS_12float_e4m3_tEfNS_4arch4Sm90ELb0ELb1ELb1ELb0ELb0ELb0ELb0ELb1ELb1ELb0ELb0ELb0EEENS1_21CollectiveEpilogueFwdINS6_IJSA_SC_SB_EEES9_NS_10bfloat16_tESG_Li384ELb0ELb0ELb0ELb1EEENS1_30DynamicPersistentTileSchedulerILi384ELi128ELb0ELb0ELb1EEEEEEEEEvNT_6ParamsE)
        .other          _ZN7cutlass13device_kernelIN5flash11enable_sm90INS1_16FlashAttnFwdSm90INS1_25CollectiveMainloopFwdSm90ILi2EN4cute5tupleIJNS5_1CILi1EEES8_S8_EEENS6_IJNS7_ILi192EEENS7_ILi160EEENS7_ILi64EEEEEELi64ENS_12float_e4m3_tEfNS_4arch4Sm90ELb0ELb1ELb1ELb0ELb0ELb0ELb0ELb1ELb1ELb0ELb0ELb0EEENS1_21CollectiveEpilogueFwdINS6_IJSA_SC_SB_EEES9_NS_10bfloat16_tESG_Li384ELb0ELb0ELb0ELb1EEENS1_30DynamicPersistentTileSchedulerILi384ELi128ELb0ELb0ELb1EEEEEEEEEvNT_6ParamsE,@"STO_CUDA_ENTRY STV_DEFAULT"
_ZN7cutlass13device_kernelIN5flash11enable_sm90INS1_16FlashAttnFwdSm90INS1_25CollectiveMainloopFwdSm90ILi2EN4cute5tupleIJNS5_1CILi1EEES8_S8_EEENS6_IJNS7_ILi192EEENS7_ILi160EEENS7_ILi64EEEEEELi64ENS_12float_e4m3_tEfNS_4arch4Sm90ELb0ELb1ELb1ELb0ELb0ELb0ELb0ELb1ELb1ELb0ELb0ELb0EEENS1_21CollectiveEpilogueFwdINS6_IJSA_SC_SB_EEES9_NS_10bfloat16_tESG_Li384ELb0ELb0ELb0ELb1EEENS1_30DynamicPersistentTileSchedulerILi384ELi128ELb0ELb0ELb1EEEEEEEEEvNT_6ParamsE:
        /* <DEDUP_REMOVED lines=23> */
.L_x_10782:
[----:B------:R-:W-:Y:S05]  /*0170*/  BSYNC B0 ;  /* 0x0000000000007941 */ /* 0x000fea0003800000 */
.L_x_10781:
        /* <DEDUP_REMOVED lines=37> */
.L_x_10783:
        /* <DEDUP_REMOVED lines=22> */
.L_x_10784:
        /* <DEDUP_REMOVED lines=18> */
.L_x_10785:
        /* <DEDUP_REMOVED lines=22> */
.L_x_10786:
        /* <DEDUP_REMOVED lines=22> */
.L_x_10787:
        /* <DEDUP_REMOVED lines=8> */
.L_x_10789:
        /* <DEDUP_REMOVED lines=14> */
[----:B------:R-:W-:Y:S01]  /*0a70*/  UMOV UR36, URZ ;  /* 0x0000003f00247c82 */ /* 0x000fe20008000000 */
[----:B------:R-:W-:Y:S01]  /*0a80*/  UMOV UR37, URZ ;  /* 0x0000003f00257c82 */ /* 0x000fe20008000000 */
[----:B------:R-:W-:-:S03]  /*0a90*/  UMOV UR38, URZ ;  /* 0x0000003f00267c82 */ /* 0x000fc60008000000 */
        /* <DEDUP_REMOVED lines=10> */
[CC--:B------:R-:W-:Y:S02]  /*0b40*/  LEA.HI R4, R3.reuse, R0.reuse, RZ, 0x4 ;  /* 0x0000000003047211 */ /* 0x0c0fe400078f20ff */
[----:B------:R-:W-:Y:S02]  /*0b50*/  LOP3.LUT R5, R2, 0xffffff80, RZ, 0xc0, !PT ;  /* 0xffffff8002057812 */ /* 0x000fe400078ec0ff */
[----:B------:R-:W-:Y:S02]  /*0b60*/  SHF.R.S32.HI R7, RZ, 0x4, R4 ;  /* 0x00000004ff077819 */ /* 0x000fe40000011404 */
[----:B------:R-:W-:Y:S01]  /*0b70*/  LEA.HI R3, R3, R0, RZ, 0x5 ;  /* 0x0000000003037211 */ /* 0x000fe200078f28ff */
[----:B------:R-:W-:Y:S01]  /*0b80*/  IMAD.IADD R17, R0, 0x1, -R5 ;  /* 0x0000000100117824 */ /* 0x000fe200078e0a05 */
[----:B------:R-:W-:-:S02]  /*0b90*/  LOP3.LUT R5, R4, 0x3fffff0, RZ, 0xc0, !PT ;  /* 0x03fffff004057812 */ /* 0x000fc400078ec0ff */
[----:B------:R-:W-:Y:S02]  /*0ba0*/  LEA.HI R4, R4, R7, RZ, 0x1 ;  /* 0x0000000704047211 */ /* 0x000fe400078f08ff */
[----:B------:R-:W-:Y:S01]  /*0bb0*/  SHF.R.S32.HI R6, RZ, 0x1f, R17 ;  /* 0x0000001fff067819 */ /* 0x000fe20000011411 */
[----:B------:R-:W-:Y:S01]  /*0bc0*/  IMAD.IADD R5, R0, 0x1, -R5 ;  /* 0x0000000100057824 */ /* 0x000fe200078e0a05 */
[----:B------:R-:W-:Y:S02]  /*0bd0*/  SHF.R.S32.HI R0, RZ, 0x5, R3 ;  /* 0x00000005ff007819 */ /* 0x000fe40000011403 */
[----:B------:R-:W-:Y:S02]  /*0be0*/  LEA.HI R8, R6, R17, RZ, 0x2 ;  /* 0x0000001106087211 */ /* 0x000fe400078f10ff */
[----:B------:R-:W-:Y:S01]  /*0bf0*/  LOP3.LUT R4, R4, 0x1ffffffe, RZ, 0xc0, !PT ;  /* 0x1ffffffe04047812 */ /* 0x000fe200078ec0ff */
[----:B------:R-:W-:Y:S01]  /*0c00*/  IMAD R5, R0, 0x10, R5 ;  /* 0x0000001000057824 */ /* 0x000fe200078e0205 */
[----:B------:R-:W-:-:S02]  /*0c10*/  SHF.R.S32.HI R3, RZ, 0x2, R8 ;  /* 0x00000002ff037819 */ /* 0x000fc40000011408 */
[----:B------:R-:W-:Y:S01]  /*0c20*/  SHF.R.S32.HI R10, RZ, 0x1f, R8 ;  /* 0x0000001fff0a7819 */ /* 0x000fe20000011408 */
[----:B------:R-:W-:Y:S01]  /*0c30*/  IMAD.IADD R4, R7, 0x1, -R4 ;  /* 0x0000000107047824 */ /* 0x000fe200078e0a04 */
[----:B------:R-:W-:Y:S02]  /*0c40*/  SHF.R.S32.HI R2, RZ, 0x7, R2 ;  /* 0x00000007ff027819 */ /* 0x000fe40000011402 */
[----:B------:R-:W-:Y:S01]  /*0c50*/  LEA.HI R10, R10, R3, RZ, 0x3 ;  /* 0x000000030a0a7211 */ /* 0x000fe200078f18ff */
[----:B------:R-:W-:Y:S01]  /*0c60*/  IMAD R4, R5, 0x8, R4 ;  /* 0x0000000805047824 */ /* 0x000fe200078e0204 */
[----:B------:R-:W-:Y:S01]  /*0c70*/  LEA.HI R6, R6, R17, RZ, 0x5 ;  /* 0x0000001106067211 */ /* 0x000fe200078f28ff */
[----:B------:R-:W-:Y:S01]  /*0c80*/  IMAD.HI R0, R2, 0x55555556, RZ ;  /* 0x5555555602007827 */ /* 0x000fe200078e02ff */
[----:B------:R-:W-:Y:S02]  /*0c90*/  LOP3.LUT R10, R10, 0xfffffff8, RZ, 0xc0, !PT ;  /* 0xfffffff80a0a7812 */ /* 0x000fe400078ec0ff */
[----:B------:R-:W-:-:S02]  /*0ca0*/  SHF.R.S32.HI R6, RZ, 0x5, R6 ;  /* 0x00000005ff067819 */ /* 0x000fc40000011406 */
[----:B------:R-:W-:Y:S01]  /*0cb0*/  LEA.HI R5, R0, R0, RZ, 0x1 ;  /* 0x0000000000057211 */ /* 0x000fe200078f08ff */
[----:B------:R-:W-:Y:S01]  /*0cc0*/  IMAD.IADD R7, R3, 0x1, -R10 ;  /* 0x0000000103077824 */ /* 0x000fe200078e0a0a */
[----:B------:R-:W-:Y:S01]  /*0cd0*/  LOP3.LUT R8, R8, 0x7ffffffc, RZ, 0xc0, !PT ;  /* 0x7ffffffc08087812 */ /* 0x000fe200078ec0ff */
[----:B------:R-:W-:Y:S02]  /*0ce0*/  IMAD.SHL.U32 R3, R4, 0x8, RZ ;  /* 0x0000000804037824 */ /* 0x000fe400078e00ff */
[----:B------:R-:W-:Y:S02]  /*0cf0*/  IMAD R5, R5, -0x3, R2 ;  /* 0xfffffffd05057824 */ /* 0x000fe400078e0202 */
[----:B------:R-:W-:Y:S02]  /*0d00*/  IMAD R6, R6, 0x10, R7 ;  /* 0x0000001006067824 */ /* 0x000fe400078e0207 */
[----:B------:R-:W-:Y:S02]  /*0d10*/  IMAD.IADD R17, R17, 0x1, -R8 ;  /* 0x0000000111117824 */ /* 0x000fe400078e0a08 */
[----:B------:R-:W-:-:S04]  /*0d20*/  IMAD.WIDE R22, R3, 0x2, R22 ;  /* 0x0000000203167825 */ /* 0x000fc800078e0216 */
[----:B------:R-:W-:-:S07]  /*0d30*/  IMAD R157, R5, 0x40, R6 ;  /* 0x00000040059d7824 */ /* 0x000fce00078e0206 */
.L_x_10886:
        /* <DEDUP_REMOVED lines=20> */
.L_x_10790:
[----:B------:R-:W-:Y:S01]  /*0e80*/  ULDC UR6, c[0x0][0xdc4] ;  /* 0x0003710000067ab9 */ /* 0x000fe20000000800 */
[----:B------:R-:W-:Y:S01]  /*0e90*/  UMOV UR48, UR7 ;  /* 0x0000000700307c82 */ /* 0x000fe20008000000 */
[----:B------:R-:W-:-:S11]  /*0ea0*/  UISETP.NE.AND UP0, UPT, UR6, 0x1, UPT ;  /* 0x000000010600788c */ /* 0x000fd6000bf05270 */
[----:B------:R-:W-:Y:S02]  /*0eb0*/  @UP0 ULDC.64 UR10, c[0x0][0xdc8] ;  /* 0x00037200000a0ab9 */ /* 0x000fe40000000a00 */
[----:B------:R-:W-:-:S04]  /*0ec0*/  UIMAD.WIDE.U32 UR4, UR7, UR10, URZ ;  /* 0x0000000a070472a5 */ /* 0x000fc8000f8e003f */
[----:B------:R-:W-:-:S04]  /*0ed0*/  @UP0 USHF.R.U32.HI UR48, URZ, UR11, UR5 ;  /* 0x0000000b3f300299 */ /* 0x000fc80008011605 */
[----:B------:R-:W-:-:S12]  /*0ee0*/  UIMAD UR4, UR48, UR6, URZ ;  /* 0x00000006300472a4 */ /* 0x000fd8000f8e023f */
.L_x_10791:
        /* <DEDUP_REMOVED lines=25> */
[----:B------:R-:W-:Y:S01]  /*1080*/  UIMAD UR42, UR42, 0xc0, URZ ;  /* 0x000000c02a2a78a4 */ /* 0x000fe2000f8e023f */
[----:B--2---:R-:W-:Y:S01]  /*1090*/  IADD3 R3, -R156, 0xc0, RZ ;  /* 0x000000c09c037810 */ /* 0x004fe20007ffe1ff */
[----:B------:R-:W-:Y:S01]  /*10a0*/  @UP1 ULDC UR4, c[0x0][0x42c] ;  /* 0x00010b0000041ab9 */ /* 0x000fe20000000800 */
[----:B------:R-:W-:Y:S01]  /*10b0*/  @UP1 ULDC UR6, c[0x0][0x430] ;  /* 0x00010c0000061ab9 */ /* 0x000fe20000000800 */
[----:B------:R-:W-:Y:S02]  /*10c0*/  UIMAD.WIDE.U32 UR4, UR43, UR4, URZ ;  /* 0x000000042b0472a5 */ /* 0x000fe4000f8e003f */
[----:B------:R-:W-:Y:S02]  /*10d0*/  UMOV UR41, UR43 ;  /* 0x0000002b00297c82 */ /* 0x000fe40008000000 */
[----:B------:R-:W-:Y:S01]  /*10e0*/  @UP1 USHF.R.U32.HI UR41, URZ, UR6, UR5 ;  /* 0x000000063f291299 */ /* 0x000fe20008011605 */
[----:B---3--:R-:W-:-:S05]  /*10f0*/  SEL R18, R18, 0x1, P0 ;  /* 0x0000000112127807 */ /* 0x008fca0000000000 */
[CC--:B----4-:R-:W-:Y:S02]  /*1100*/  IMAD R3, R18.reuse, R5.reuse, R3 ;  /* 0x0000000512037224 */ /* 0x0d0fe400078e0203 */
[----:B------:R-:W-:Y:S02]  /*1110*/  IMAD R107, R18, R5, RZ ;  /* 0x00000005126b7224 */ /* 0x000fe400078e02ff */
        /* <DEDUP_REMOVED lines=13> */
.L_x_10793:
[----:B------:R-:W-:-:S13]  /*11f0*/  ISETP.NE.AND P0, PT, R7, 0x1, PT ;  /* 0x000000010700780c */ /* 0x000fda0003f05270 */
[----:B------:R-:W1:Y:S02]  /*1200*/  @P0 LDC.64 R8, c[0x0][0x9e8] ;  /* 0x00027a00ff080b82 */ /* 0x000e640000000a00 */
[----:B-1----:R-:W-:-:S05]  /*1210*/  @P0 IMAD.HI.U32 R4, R3, R8, RZ ;  /* 0x0000000803040227 */ /* 0x002fca00078e00ff */
[----:B------:R-:W-:-:S07]  /*1220*/  @P0 SHF.R.U32.HI R3, RZ, R9, R4 ;  /* 0x00000009ff030219 */ /* 0x000fce0000011604 */
.L_x_10794:
[----:B------:R-:W-:-:S05]  /*1230*/  IMAD R3, R3, R7, R7 ;  /* 0x0000000703037224 */ /* 0x000fca00078e0207 */
[----:B------:R-:W-:-:S07]  /*1240*/  VIMNMX R0, R0, R3, PT ;  /* 0x0000000300007248 */ /* 0x000fce0003fe0100 */
.L_x_10792:
[----:B------:R-:W-:Y:S01]  /*1250*/  VIADD R3, R0, 0x9f ;  /* 0x0000009f00037836 */ /* 0x000fe20000000000 */
[----:B------:R-:W-:Y:S01]  /*1260*/  ULDC UR4, c[0x0][0x9dc] ;  /* 0x0002770000047ab9 */ /* 0x000fe20000000800 */
[CC--:B------:R-:W-:Y:S02]  /*1270*/  IMAD R0, R18.reuse, R5.reuse, 0x9f ;  /* 0x0000009f12007424 */ /* 0x0c0fe400078e0205 */
[----:B------:R-:W-:Y:S02]  /*1280*/  IMAD R156, R18, R5, -R156 ;  /* 0x00000005129c7224 */ /* 0x000fe400078e0a9c */
[----:B------:R-:W-:-:S04]  /*1290*/  IMAD.HI R4, R3, 0x66666667, RZ ;  /* 0x6666666703047827 */ /* 0x000fc800078e02ff */
[----:B------:R-:W-:Y:S01]  /*12a0*/  IMAD.HI R0, R0, 0x66666667, RZ ;  /* 0x6666666700007827 */ /* 0x000fe200078e02ff */
[----:B------:R-:W-:-:S03]  /*12b0*/  SHF.R.U32.HI R5, RZ, 0x1f, R4 ;  /* 0x0000001fff057819 */ /* 0x000fc60000011604 */
[----:B------:R-:W-:Y:S01]  /*12c0*/  VIADD R105, R156, UR42 ;  /* 0x0000002a9c697c36 */ /* 0x000fe20008000000 */
[----:B------:R-:W-:Y:S02]  /*12d0*/  SHF.R.U32.HI R3, RZ, 0x1f, R0 ;  /* 0x0000001fff037819 */ /* 0x000fe40000011600 */
[----:B------:R-:W-:Y:S01]  /*12e0*/  LEA.HI.SX32 R104, R4, R5, 0x1a ;  /* 0x0000000504687211 */ /* 0x000fe200078fd2ff */
[----:B------:R-:W-:Y:S01]  /*12f0*/  VIADD R6, R105, -UR4 ;  /* 0x8000000469067c36 */ /* 0x000fe20008000000 */
[----:B------:R-:W-:-:S04]  /*1300*/  LEA.HI.SX32 R3, R0, R3, 0x1a ;  /* 0x0000000300037211 */ /* 0x000fc800078fd2ff */
        /* <DEDUP_REMOVED lines=12> */
.L_x_10796:
[----:B------:R-:W-:Y:S01]  /*13d0*/  ISETP.NE.AND P0, PT, R7, 0x1, PT ;  /* 0x000000010700780c */ /* 0x000fe20003f05270 */
[----:B------:R-:W-:-:S12]  /*13e0*/  IMAD.MOV.U32 R0, RZ, RZ, R105 ;  /* 0x000000ffff007224 */ /* 0x000fd800078e0069 */
[----:B------:R-:W1:Y:S02]  /*13f0*/  @P0 LDC.64 R4, c[0x0][0x9e8] ;  /* 0x00027a00ff040b82 */ /* 0x000e640000000a00 */
[----:B-1----:R-:W-:-:S05]  /*1400*/  @P0 IMAD.HI.U32 R4, R105, R4, RZ ;  /* 0x0000000469040227 */ /* 0x002fca00078e00ff */
[----:B------:R-:W-:-:S07]  /*1410*/  @P0 SHF.R.U32.HI R0, RZ, R5, R4 ;  /* 0x00000005ff000219 */ /* 0x000fce0000011604 */
.L_x_10797:
[----:B------:R-:W-:-:S05]  /*1420*/  IMAD R0, R0, R7, RZ ;  /* 0x0000000700007224 */ /* 0x000fca00078e02ff */
[----:B------:R-:W-:-:S13]  /*1430*/  R2UR UR5, R0 ;  /* 0x00000000000572ca */ /* 0x000fda00000e0000 */
[----:B------:R-:W-:-:S04]  /*1440*/  UISETP.LT.AND UP0, UPT, UR4, UR5, UPT ;  /* 0x000000050400728c */ /* 0x000fc8000bf01270 */
[----:B------:R-:W-:-:S12]  /*1450*/  USEL UR4, UR4, UR5, !UP0 ;  /* 0x0000000504047287 */ /* 0x000fd8000c000000 */
.L_x_10795:
[----:B------:R-:W-:Y:S01]  /*1460*/  UIMAD.WIDE UR4, UR4, 0x66666667, URZ ;  /* 0x66666667040478a5 */ /* 0x000fe2000f8e023f */
[----:B------:R-:W-:Y:S01]  /*1470*/  PLOP3.LUT P0, PT, PT, PT, PT, 0x80, 0x0 ;  /* 0x000000000000781c */ /* 0x000fe20003f0f070 */
[----:B------:R-:W-:Y:S01]  /*1480*/  IMAD.MOV.U32 R0, RZ, RZ, RZ ;  /* 0x000000ffff007224 */ /* 0x000fe200078e00ff */
[----:B------:R-:W-:Y:S01]  /*1490*/  CS2R R54, SRZ ;  /* 0x0000000000367805 */ /* 0x000fe2000001ff00 */
[----:B------:R-:W-:Y:S01]  /*14a0*/  USHF.R.U32.HI UR4, URZ, 0x1f, UR5 ;  /* 0x0000001f3f047899 */ /* 0x000fe20008011605 */
[----:B------:R-:W-:Y:S01]  /*14b0*/  IMAD.MOV.U32 R3, RZ, RZ, RZ ;  /* 0x000000ffff037224 */ /* 0x000fe200078e00ff */
[----:B------:R-:W-:Y:S02]  /*14c0*/  CS2R R6, SRZ ;  /* 0x0000000000067805 */ /* 0x000fe4000001ff00 */
[----:B------:R-:W-:Y:S01]  /*14d0*/  CS2R R52, SRZ ;  /* 0x0000000000347805 */ /* 0x000fe2000001ff00 */
[----:B------:R-:W-:Y:S01]  /*14e0*/  ULEA.HI.SX32 UR4, UR5, UR4, 0x1a ;  /* 0x0000000405047291 */ /* 0x000fe2000f8fd23f */
        /* <DEDUP_REMOVED lines=15> */
[----:B------:R-:W-:-:S09]  /*15e0*/  CS2R R56, SRZ ;  /* 0x0000000000387805 */ /* 0x000fd2000001ff00 */
[----:B------:R-:W-:Y:S05]  /*15f0*/  @!P1 BRA `(.L_x_10798) ;  /* 0x00000114004c9947 */ /* 0x000fea0003800000 */
[----:B------:R-:W1:Y:S02]  /*1600*/  S2R R4, SR_TID.X ;  /* 0x0000000000047919 */ /* 0x000e640000002100 */
[----:B-1----:R-:W-:-:S05]  /*1610*/  VIADD R0, R4, 0xffffff80 ;  /* 0xffffff8004007836 */ /* 0x002fca0000000000 */
[----:B------:R-:W-:-:S04]  /*1620*/  SHF.R.S32.HI R3, RZ, 0x1f, R0 ;  /* 0x0000001fff037819 */ /* 0x000fc80000011400 */
[----:B------:R-:W-:-:S04]  /*1630*/  LEA.HI R3, R3, R0, RZ, 0x7 ;  /* 0x0000000003037211 */ /* 0x000fc800078f38ff */
[----:B------:R-:W-:-:S06]  /*1640*/  SHF.R.S32.HI R3, RZ, 0x7, R3 ;  /* 0x00000007ff037819 */ /* 0x000fcc0000011403 */
        /* <DEDUP_REMOVED lines=28> */
.L_x_10799:
        /* <DEDUP_REMOVED lines=56> */
.L_x_10962:
[----:B------:R-:W-:Y:S05]  /*1b90*/  @!P0 BRA `(.L_x_10801) ;  /* 0x0000000000048947 */ /* 0x000fea0003800000 */
[----:B------:R-:W-:Y:S01]  /*1ba0*/  BPT.TRAP 0x1 ;  /* 0x000000040000795c */ /* 0x000fe20000300000 */
.L_x_10801:
[----:B------:R-:W-:Y:S02]  /*1bb0*/  IMAD.U32 R4, RZ, RZ, UR38 ;  /* 0x00000026ff047e24 */ /* 0x000fe4000f8e00ff */
[----:B-1----:R-:W-:-:S03]  /*1bc0*/  IMAD.U32 R3, RZ, RZ, UR37 ;  /* 0x00000025ff037e24 */ /* 0x002fc6000f8e00ff */
[----:B------:R-:W-:Y:S02]  /*1bd0*/  LEA R4, R4, UR40, 0x3 ;  /* 0x0000002804047c11 */ /* 0x000fe4000f8e18ff */
[----:B------:R-:W-:-:S04]  /*1be0*/  SHF.L.U32 R3, R3, 0x1f, RZ ;  /* 0x0000001f03037819 */ /* 0x000fc800000006ff */
[----:B------:R1:W2:Y:S01]  /*1bf0*/  SYNCS.PHASECHK.TRANS64.TRYWAIT P1, [R4+URZ+0x13230], R3 ;  /* 0x01323003040075a7 */ /* 0x0002a2000802017f */
[----:B------:R-:W-:Y:S05]  /*1c00*/  @!P0 BRA `(.L_x_10802) ;  /* 0x0000000000048947 */ /* 0x000fea0003800000 */
[----:B------:R-:W-:Y:S01]  /*1c10*/  BPT.TRAP 0x1 ;  /* 0x000000040000795c */ /* 0x000fe20000300000 */
.L_x_10802:
[----:B--2---:R-:W-:Y:S05]  /*1c20*/  @P1 BRA `(.L_x_10803) ;  /* 0x0000000000081947 */ /* 0x004fea0003800000 */
[----:B------:R-:W2:Y:S02]  /*1c30*/  SYNCS.PHASECHK.TRANS64.TRYWAIT P1, [R4+URZ+0x13230], R3 ;  /* 0x01323003040075a7 */ /* 0x000ea4000802017f */
[----:B--2---:R-:W-:Y:S05]  /*1c40*/  @!P1 BRA `(.L_x_10804) ;  /* 0x0000014c00e49947 */ /* 0x004fea0003800000 */
.L_x_10803:
[----:B------:R-:W3:Y:S01]  /*1c50*/  S2R R5, SR_TID.X ;  /* 0x0000000000057919 */ /* 0x000ee20000002100 */
[----:B------:R-:W-:Y:S01]  /*1c60*/  UIADD3 UR4, UR40, 0xe000, URZ ;  /* 0x0000e00028047890 */ /* 0x000fe2000fffe03f */
[----:B------:R-:W-:-:S03]  /*1c70*/  LOP3.LUT R2, R2, 0xfffffff7, RZ, 0xc0, !PT ;  /* 0xfffffff702027812 */ /* 0x000fc600078ec0ff */
[----:B------:R-:W-:-:S04]  /*1c80*/  USHF.R.U32.HI UR4, URZ, 0x4, UR4 ;  /* 0x000000043f047899 */ /* 0x000fc80008011604 */
[----:B------:R-:W-:-:S06]  /*1c90*/  ULOP3.LUT UR4, UR4, 0x3fff, URZ, 0xc0, !UPT ;  /* 0x00003fff04047892 */ /* 0x000fcc000f8ec03f */
[----:B------:R-:W-:Y:S01]  /*1ca0*/  IMAD.U32 R8, RZ, RZ, UR4 ;  /* 0x00000004ff087e24 */ /* 0x000fe2000f8e00ff */
[----:B------:R-:W-:Y:S05]  /*1cb0*/  WARPSYNC.ALL ;  /* 0x0000000000007948 */ /* 0x000fea0003800000 */
[----:B------:R-:W-:Y:S02]  /*1cc0*/  LOP3.LUT R8, R8, 0x10000, RZ, 0xfc, !PT ;  /* 0x0001000008087812 */ /* 0x000fe400078efcff */
[----:B---3--:R-:W-:-:S13]  /*1cd0*/  LOP3.LUT P1, RZ, R5, 0x7f, RZ, 0xc0, !PT ;  /* 0x0000007f05ff7812 */ /* 0x008fda000782c0ff */
[----:B------:R-:W-:Y:S02]  /*1ce0*/  @P1 LOP3.LUT R2, R2, 0x8, RZ, 0xfc, !PT ;  /* 0x0000000802021812 */ /* 0x000fe400078efcff */
[----:B------:R-:W-:Y:S01]  /*1cf0*/  R2UR UR12, R8 ;  /* 0x00000000080c72ca */ /* 0x000fe200000e0000 */
[----:B------:R-:W-:Y:S01]  /*1d00*/  ULOP3.LUT UR8, UR49, 0x10000, URZ, 0xfc, !UPT ;  /* 0x0001000031087892 */ /* 0x000fe2000f8efc3f */
[----:B------:R-:W-:Y:S01]  /*1d10*/  WARPGROUP.ARRIVE ;  /* 0x00000000000079c5 */ /* 0x000fe20000000000 */
[----:B------:R-:W-:Y:S01]  /*1d20*/  UMOV UR9, 0x80000020 ;  /* 0x8000002000097882 */ /* 0x000fe20000000000 */
[----:B------:R-:W-:Y:S01]  /*1d30*/  UMOV UR11, 0x80000020 ;  /* 0x80000020000b7882 */ /* 0x000fe20000000000 */
[----:B------:R-:W-:Y:S01]  /*1d40*/  UIADD3 UR7, UR8, 0x2, URZ ;  /* 0x0000000208077890 */ /* 0x000fe2000fffe03f */
[----:B------:R-:W3:Y:S01]  /*1d50*/  LDC R109, c[0x0][0x288] ;  /* 0x0000a200ff6d7b82 */ /* 0x000ee20000000800 */
[----:B-12---:R-:W-:Y:S01]  /*1d60*/  @!P1 VIADD R4, R4, 0x13240 ;  /* 0x0001324004049836 */ /* 0x006fe20000000000 */
[----:B------:R-:W-:-:S02]  /*1d70*/  ULDC UR20, c[0x0][0x9dc] ;  /* 0x0002770000147ab9 */ /* 0x000fc40000000800 */
[----:B------:R-:W-:Y:S02]  /*1d80*/  ULOP3.LUT UR20, URZ, UR20, URZ, 0x33, !UPT ;  /* 0x000000143f147292 */ /* 0x000fe4000f8e333f */
[----:B------:R-:W-:Y:S01]  /*1d90*/  @!P1 PRMT R4, RZ, 0x654, R4 ;  /* 0x00000654ff049816 */ /* 0x000fe20000000004 */
[----:B------:R-:W-:Y:S01]  /*1da0*/  UIMAD UR12, UR38, 0x280, UR12 ;  /* 0x00000280260c78a4 */ /* 0x000fe2000f8e020c */
[----:B------:R-:W1:Y:S03]  /*1db0*/  LDC R111, c[0x0][0x2e0] ;  /* 0x0000b800ff6f7b82 */ /* 0x000e660000000800 */
[----:B------:R-:W-:Y:S02]  /*1dc0*/  UIADD3 UR4, UR12, 0x100, URZ ;  /* 0x000001000c047890 */ /* 0x000fe4000fffe03f */
[----:B------:R-:W-:Y:S02]  /*1dd0*/  UIADD3 UR5, UR12, 0x180, URZ ;  /* 0x000001800c057890 */ /* 0x000fe4000fffe03f */
[----:B------:R-:W-:Y:S01]  /*1de0*/  UMOV UR10, UR12 ;  /* 0x0000000c000a7c82 */ /* 0x000fe20008000000 */
[----:B------:R-:W-:Y:S01]  /*1df0*/  UIADD3 UR6, UR12, 0x200, URZ ;  /* 0x000002000c067890 */ /* 0x000fe2000fffe03f */
[----:B------:R-:W-:Y:S01]  /*1e00*/  QGMMA.64x32x32.F32.E4M3.E4M3 R88, gdesc[UR8], RZ, !UPT, gsb0 ;  /* 0x00600000085879f3 */ /* 0x000fe2000c0008ff */
[----:B------:R-:W-:Y:S01]  /*1e10*/  UIADD3 UR10, UR12, 0x80, URZ ;  /* 0x000000800c0a7890 */ /* 0x000fe2000fffe03f */
[----:B------:R-:W-:Y:S01]  /*1e20*/  UMOV UR11, 0x80000020 ;  /* 0x80000020000b7882 */ /* 0x000fe20000000000 */
[----:B------:R-:W-:Y:S01]  /*1e30*/  UIADD3 UR13, UR12, 0x2, URZ ;  /* 0x000000020c0d7890 */ /* 0x000fe2000fffe03f */
[----:B------:R-:W-:-:S02]  /*1e40*/  WARPGROUP.DEPBAR.LE gsb0, 0x0 ;  /* 0x00008000000079c5 */ /* 0x000fc40000010000 */
        /* <DEDUP_REMOVED lines=15> */
[----:B------:R-:W-:Y:S01]  /*1f40*/  UMOV UR10, UR6 ;  /* 0x00000006000a7c82 */ /* 0x000fe20008000000 */
[----:B------:R-:W-:Y:S01]  /*1f50*/  UMOV UR11, 0x80000020 ;  /* 0x80000020000b7882 */ /* 0x000fe20000000000 */
[----:B------:R-:W-:Y:S01]  /*1f60*/  UMOV UR6, UR13 ;  /* 0x0000000d00067c82 */ /* 0x000fe20008000000 */
        /* <DEDUP_REMOVED lines=29> */
[----:B------:R-:W2:Y:S08]  /*2140*/  MUFU.TANH R5, R5 ;  /* 0x0000000500057308 */ /* 0x000eb00000002400 */
[----:B------:R-:W4:Y:S08]  /*2150*/  MUFU.TANH R88, R88 ;  /* 0x0000005800587308 */ /* 0x000f300000002400 */
        /* <DEDUP_REMOVED lines=66> */
[----:B------:R-:W-:Y:S01]  /*2580*/  ULDC.64 UR6, c[0x0][0x9e0] ;  /* 0x0002780000067ab9 */ /* 0x000fe20000000a00 */
[C---:B------:R-:W-:Y:S01]  /*2590*/  FMUL.FTZ R41, R0.reuse, R43 ;  /* 0x0000002b00297220 */ /* 0x040fe20000410000 */
[----:B------:R-:W-:Y:S01]  /*25a0*/  UISETP.GE.AND UP0, UPT, UR7, 0x1, UPT ;  /* 0x000000010700788c */ /* 0x000fe2000bf06270 */
        /* <DEDUP_REMOVED lines=17> */
[C---:B------:R-:W-:Y:S01]  /*26c0*/  FMUL.FTZ R50, R0.reuse, R24 ;  /* 0x0000001800327220 */ /* 0x040fe20000410000 */
[C---:B------:R-:W-:Y:S01]  /*26d0*/  FMUL.FTZ R103, R0.reuse, R25 ;  /* 0x0000001900677220 */ /* 0x040fe20000410000 */
[C---:B------:R-:W-:Y:S01]  /*26e0*/  FMUL.FTZ R24, R0.reuse, R26 ;  /* 0x0000001a00187220 */ /* 0x040fe20000410000 */
[C---:B------:R-:W-:Y:S01]  /*26f0*/  FMUL.FTZ R25, R0.reuse, R27 ;  /* 0x0000001b00197220 */ /* 0x040fe20000410000 */
[----:B------:R5:W-:Y:S01]  /*2700*/  @!P1 SYNCS.ARRIVE.TRANS64.RED.A1T0 RZ, [R4+URZ], RZ ;  /* 0x000000ff04ff99a7 */ /* 0x000be2000810043f */
[C---:B------:R-:W-:Y:S01]  /*2710*/  FMUL.FTZ R106, R0.reuse, R28 ;  /* 0x0000001c006a7220 */ /* 0x040fe20000410000 */
[C---:B------:R-:W-:Y:S01]  /*2720*/  FMUL.FTZ R108, R0.reuse, R29 ;  /* 0x0000001d006c7220 */ /* 0x040fe20000410000 */
[C---:B------:R-:W-:Y:S01]  /*2730*/  FMUL.FTZ R27, R0.reuse, R30 ;  /* 0x0000001e001b7220 */ /* 0x040fe20000410000 */
[C---:B------:R-:W-:Y:S01]  /*2740*/  FMUL.FTZ R26, R0.reuse, R31 ;  /* 0x0000001f001a7220 */ /* 0x040fe20000410000 */
[C---:B------:R-:W-:Y:S01]  /*2750*/  FMUL.FTZ R32, R0.reuse, R32 ;  /* 0x0000002000207220 */ /* 0x040fe20000410000 */
[C---:B------:R-:W-:Y:S01]  /*2760*/  FMUL.FTZ R33, R0.reuse, R33 ;  /* 0x0000002100217220 */ /* 0x040fe20000410000 */
[----:B------:R-:W-:Y:S01]  /*2770*/  FMUL.FTZ R28, R0, R34 ;  /* 0x00000022001c7220 */ /* 0x000fe20000410000 */
[----:B-----5:R-:W-:-:S02]  /*2780*/  IMAD R4, R104, -0xa0, R107 ;  /* 0xffffff6068047824 */ /* 0x020fc400078e026b */
[C---:B------:R-:W-:Y:S01]  /*2790*/  FMUL.FTZ R29, R0.reuse, R35 ;  /* 0x00000023001d7220 */ /* 0x040fe20000410000 */
[C---:B------:R-:W-:Y:S01]  /*27a0*/  FMUL.FTZ R110, R0.reuse, R36 ;  /* 0x00000024006e7220 */ /* 0x040fe20000410000 */
[C---:B------:R-:W-:Y:S01]  /*27b0*/  FMUL.FTZ R112, R0.reuse, R37 ;  /* 0x0000002500707220 */ /* 0x040fe20000410000 */
[C---:B------:R-:W-:Y:S01]  /*27c0*/  FMUL.FTZ R30, R0.reuse, R38 ;  /* 0x00000026001e7220 */ /* 0x040fe20000410000 */
[----:B------:R-:W-:Y:S01]  /*27d0*/  FMUL.FTZ R31, R0, R39 ;  /* 0x00000027001f7220 */ /* 0x000fe20000410000 */
[----:B------:R-:W-:Y:S01]  /*27e0*/  IMAD.MOV.U32 R35, RZ, RZ, -0xa0 ;  /* 0xffffff60ff237424 */ /* 0x000fe200078e00ff */
[----:B------:R-:W-:Y:S01]  /*27f0*/  PLOP3.LUT P1, PT, PT, PT, UP0, 0x40, 0x0 ;  /* 0x000000000000781c */ /* 0x000fe20003f2e808 */
[----:B------:R-:W2:Y:S01]  /*2800*/  MUFU.TANH R78, R78 ;  /* 0x0000004e004e7308 */ /* 0x000ea20000002400 */
[----:B---3--:R-:W-:Y:S01]  /*2810*/  IADD3 R4, -R109, 0xa1, R4 ;  /* 0x000000a16d047810 */ /* 0x008fe20007ffe104 */
[----:B------:R-:W-:-:S04]  /*2820*/  IMAD R116, R104, R35, 0xa0 ;  /* 0x000000a068747424 */ /* 0x000fc800078e0223 */
[----:B------:R-:W-:Y:S02]  /*2830*/  IMAD R35, R17, -0x2, R4 ;  /* 0xfffffffe11237824 */ /* 0x000fe400078e0204 */
[----:B------:R-:W3:Y:S01]  /*2840*/  MUFU.TANH R77, R77 ;  /* 0x0000004d004d7308 */ /* 0x000ee20000002400 */
[----:B-1----:R-:W-:Y:S02]  /*2850*/  IMAD R34, R18, R111, R116 ;  /* 0x0000006f12227224 */ /* 0x002fe400078e0274 */
[----:B------:R-:W-:Y:S02]  /*2860*/  VIADD R4, R157, UR42 ;  /* 0x0000002a9d047c36 */ /* 0x000fe40008000000 */
[----:B------:R-:W-:Y:S02]  /*2870*/  IMAD R115, R17, -0x2, R34 ;  /* 0xfffffffe11737824 */ /* 0x000fe400078e0222 */
[C---:B------:R-:W-:Y:S01]  /*2880*/  VIADD R118, R35.reuse, UR6 ;  /* 0x0000000623767c36 */ /* 0x040fe20008000000 */
[----:B------:R-:W1:Y:S01]  /*2890*/  MUFU.TANH R72, R72 ;  /* 0x0000004800487308 */ /* 0x000e620000002400 */
[----:B------:R-:W-:-:S02]  /*28a0*/  VIADD R117, R35, UR20 ;  /* 0x0000001423757c36 */ /* 0x000fc40008000000 */
[----:B------:R-:W-:Y:S01]  /*28b0*/  IMAD R107, R17, -0x2, R116 ;  /* 0xfffffffe116b7824 */ /* 0x000fe200078e0274 */
[----:B------:R-:W-:Y:S01]  /*28c0*/  VIADDMNMX R113, R4, R118, R115, PT ;  /* 0x0000007604717246 */ /* 0x000fe20003800173 */
        /* <DEDUP_REMOVED lines=55> */
[----:B------:R-:W-:Y:S01]  /*2c40*/  IMAD R34, R18, R111, R4 ;  /* 0x0000006f12227224 */ /* 0x000fe200078e0204 */
        /* <DEDUP_REMOVED lines=12> */
.L_x_10807:
[----:B------:R-:W-:-:S06]  /*2d10*/  UISETP.NE.AND UP1, UPT, UR7, 0x1, UPT ;  /* 0x000000010700788c */ /* 0x000fcc000bf25270 */
[----:B------:R-:W-:-:S05]  /*2d20*/  PLOP3.LUT P1, PT, PT, PT, UP1, 0x80, 0x0 ;  /* 0x000000000000781c */ /* 0x000fca0003f2f018 */
[----:B------:R-:W-:-:S08]  /*2d30*/  @UP1 ULDC.64 UR10, c[0x0][0x9e8] ;  /* 0x00027a00000a1ab9 */ /* 0x000fd00000000a00 */
[----:B------:R-:W-:-:S05]  /*2d40*/  @P1 IMAD.HI.U32 R35, R34, UR10, RZ ;  /* 0x0000000a22231c27 */ /* 0x000fca000f8e00ff */
[----:B------:R-:W-:-:S07]  /*2d50*/  @P1 SHF.R.U32.HI R34, RZ, UR11, R35 ;  /* 0x0000000bff221c19 */ /* 0x000fce0008011623 */
.L_x_10808:
[----:B------:R-:W-:Y:S05]  /*2d60*/  BSYNC B0 ;  /* 0x0000000000007941 */ /* 0x000fea0003800000 */
.L_x_10806:
[----:B------:R-:W-:-:S05]  /*2d70*/  IMAD R34, R34, UR7, R107 ;  /* 0x0000000722227c24 */ /* 0x000fca000f8e026b */
[----:B------:R-:W-:Y:S02]  /*2d80*/  VIMNMX R114, R114, R34, !PT ;  /* 0x0000002272727248 */ /* 0x000fe40007fe0100 */
[----:B------:R-:W-:-:S07]  /*2d90*/  VIADDMNMX R113, R34, UR7, R113, PT ;  /* 0x0000000722717c46 */ /* 0x000fce000b800171 */
.L_x_10805:
[C---:B------:R-:W-:Y:S02]  /*2da0*/  ISETP.GE.AND P5, PT, R116.reuse, 0x9, PT ;  /* 0x000000097400780c */ /* 0x040fe40003fa6270 */
[C---:B------:R-:W-:Y:S02]  /*2db0*/  ISETP.GE.AND P1, PT, R116.reuse, 0x2, PT ;  /* 0x000000027400780c */ /* 0x040fe40003f26270 */
[----:B------:R-:W-:Y:S02]  /*2dc0*/  ISETP.GE.AND P4, PT, R116, 0xa, PT ;  /* 0x0000000a7400780c */ /* 0x000fe40003f86270 */
[----:B------:R-:W-:Y:S02]  /*2dd0*/  ISETP.GT.AND P2, PT, R114, 0x1, !P1 ;  /* 0x000000017200780c */ /* 0x000fe40004f44270 */
[----:B------:R-:W-:Y:S02]  /*2de0*/  LOP3.LUT R16, R16, 0xfffffffd, RZ, 0xc0, !PT ;  /* 0xfffffffd10107812 */ /* 0x000fe400078ec0ff */
[----:B------:R-:W-:-:S02]  /*2df0*/  ISETP.LT.OR P3, PT, R113, 0x2, P2 ;  /* 0x000000027100780c */ /* 0x000fc40001761670 */
[----:B------:R-:W-:Y:S02]  /*2e00*/  ISETP.GT.AND P2, PT, R114, 0x8, !P5 ;  /* 0x000000087200780c */ /* 0x000fe40006f44270 */
[----:B------:R-:W-:Y:S02]  /*2e10*/  @P5 LOP3.LUT R16, R16, 0x2, RZ, 0xfc, !PT ;  /* 0x0000000210105812 */ /* 0x000fe400078efcff */
[----:B------:R-:W-:Y:S02]  /*2e20*/  FSEL R88, R88, -INF , !P3 ;  /* 0xff80000058587808 */ /* 0x000fe40005800000 */
[----:B------:R-:W-:Y:S02]  /*2e30*/  LOP3.LUT R16, R16, 0xfffffffb, RZ, 0xc0, !PT ;  /* 0xfffffffb10107812 */ /* 0x000fe400078ec0ff */
[----:B------:R-:W-:Y:S02]  /*2e40*/  ISETP.GT.AND P3, PT, R114, 0x9, !P4 ;  /* 0x000000097200780c */ /* 0x000fe40006764270 */
[----:B------:R-:W-:-:S02]  /*2e50*/  ISETP.LT.OR P2, PT, R113, 0x9, P2 ;  /* 0x000000097100780c */ /* 0x000fc40001741670 */
[----:B------:R-:W-:Y:S02]  /*2e60*/  @P4 LOP3.LUT R16, R16, 0x4, RZ, 0xfc, !PT ;  /* 0x0000000410104812 */ /* 0x000fe400078efcff */
[----:B------:R-:W-:Y:S02]  /*2e70*/  ISETP.LT.OR P3, PT, R113, 0xa, P3 ;  /* 0x0000000a7100780c */ /* 0x000fe40001f61670 */
[----:B------:R-:W-:Y:S02]  /*2e80*/  FSEL R90, R90, -INF , !P2 ;  /* 0xff8000005a5a7808 */ /* 0x000fe40005000000 */
[C---:B------:R-:W-:Y:S02]  /*2e90*/  ISETP.GE.AND P2, PT, R116.reuse, 0x11, PT ;  /* 0x000000117400780c */ /* 0x040fe40003f46270 */
[----:B------:R-:W-:Y:S02]  /*2ea0*/  ISETP.GE.AND P4, PT, R116, 0x12, PT ;  /* 0x000000127400780c */ /* 0x000fe40003f86270 */
[----:B------:R-:W-:-:S02]  /*2eb0*/  FSEL R89, R89, -INF , !P3 ;  /* 0xff80000059597808 */ /* 0x000fc40005800000 */
[----:B------:R-:W-:Y:S02]  /*2ec0*/  ISETP.GT.AND P3, PT, R114, 0x10, !P2 ;  /* 0x000000107200780c */ /* 0x000fe40005764270 */
[----:B------:R-:W-:Y:S02]  /*2ed0*/  LOP3.LUT R2, R2, 0xfffffffe, RZ, 0xc0, !PT ;  /* 0xfffffffe02027812 */ /* 0x000fe400078ec0ff */
[----:B------:R-:W-:Y:S02]  /*2ee0*/  ISETP.LT.OR P3, PT, R113, 0x11, P3 ;  /* 0x000000117100780c */ /* 0x000fe40001f61670 */
[----:B------:R-:W-:Y:S02]  /*2ef0*/  LOP3.LUT R16, R16, 0x7fffffff, RZ, 0xc0, !PT ;  /* 0x7fffffff10107812 */ /* 0x000fe400078ec0ff */
[----:B------:R-:W-:Y:S02]  /*2f00*/  FSEL R64, R92, -INF , !P3 ;  /* 0xff8000005c407808 */ /* 0x000fe40005800000 */
[----:B------:R-:W-:-:S02]  /*2f10*/  @P4 LOP3.LUT R2, R2, 0x1, RZ, 0xfc, !PT ;  /* 0x0000000102024812 */ /* 0x000fc400078efcff */
[----:B------:R-:W-:Y:S02]  /*2f20*/  ISETP.GT.AND P3, PT, R114, 0x11, !P4 ;  /* 0x000000117200780c */ /* 0x000fe40006764270 */
[----:B------:R-:W-:Y:S02]  /*2f30*/  ISETP.GE.AND P4, PT, R116, 0x19, PT ;  /* 0x000000197400780c */ /* 0x000fe40003f86270 */
[----:B------:R-:W-:Y:S02]  /*2f40*/  ISETP.LT.OR P3, PT, R113, 0x12, P3 ;  /* 0x000000127100780c */ /* 0x000fe40001f61670 */
[----:B------:R-:W-:Y:S02]  /*2f50*/  LOP3.LUT R2, R2, 0xfffffffd, RZ, 0xc0, !PT ;  /* 0xfffffffd02027812 */ /* 0x000fe400078ec0ff */
        /* <DEDUP_REMOVED lines=54> */
[----:B-1----:R-:W-:Y:S02]  /*32c0*/  FSEL R78, R80, -INF , !P3 ;  /* 0xff800000504e7808 */ /* 0x002fe40005800000 */
        /* <DEDUP_REMOVED lines=141> */
[----:B------:R-:W-:Y:S01]  /*3ba0*/  FSEL R96, R5, -INF , !P6 ;  /* 0xff80000005607808 */ /* 0x000fe20007000000 */
[----:B------:R-:W-:Y:S01]  /*3bb0*/  VIADD R5, R4, 0x8 ;  /* 0x0000000804057836 */ /* 0x000fe20000000000 */
[----:B------:R-:W-:-:S03]  /*3bc0*/  ISETP.GE.AND P6, PT, R116, 0x9a, PT ;  /* 0x0000009a7400780c */ /* 0x000fc60003fc6270 */
[----:B------:R-:W-:Y:S01]  /*3bd0*/  IMAD.IADD R92, R117, 0x1, R5 ;  /* 0x00000001755c7824 */ /* 0x000fe200078e0205 */
[----:B------:R-:W-:-:S09]  /*3be0*/  VIADDMNMX R91, R5, R118, R115, PT ;  /* 0x00000076055b7246 */ /* 0x000fd20003800173 */
[----:B------:R-:W-:Y:S02]  /*3bf0*/  @P6 LOP3.LUT R2, R2, 0x4, RZ, 0xfc, !PT ;  /* 0x0000000402026812 */ /* 0x000fe400078efcff */
[----:B------:R-:W-:-:S04]  /*3c00*/  ISETP.GT.AND P6, PT, R114, 0x99, !P6 ;  /* 0x000000997200780c */ /* 0x000fc800077c4270 */
[----:B------:R-:W-:-:S04]  /*3c10*/  ISETP.LT.OR P6, PT, R113, 0x9a, P6 ;  /* 0x0000009a7100780c */ /* 0x000fc800037c1670 */
[----:B------:R-:W-:Y:S02]  /*3c20*/  FSEL R33, R112, -INF , !P6 ;  /* 0xff80000070217808 */ /* 0x000fe40007000000 */
[----:B------:R-:W-:-:S13]  /*3c30*/  PLOP3.LUT P6, PT, PT, PT, UP0, 0x40, 0x0 ;  /* 0x000000000000781c */ /* 0x000fda0003fce808 */
[----:B------:R-:W-:Y:S05]  /*3c40*/  @P6 BRA `(.L_x_10809) ;  /* 0x0000000000606947 */ /* 0x000fea0003800000 */
        /* <DEDUP_REMOVED lines=14> */
.L_x_10811:
[----:B------:R-:W-:-:S06]  /*3d30*/  UISETP.NE.AND UP1, UPT, UR7, 0x1, UPT ;  /* 0x000000010700788c */ /* 0x000fcc000bf25270 */
[----:B------:R-:W-:-:S05]  /*3d40*/  PLOP3.LUT P6, PT, PT, PT, UP1, 0x80, 0x0 ;  /* 0x000000000000781c */ /* 0x000fca0003fcf018 */
[----:B------:R-:W-:-:S08]  /*3d50*/  @UP1 ULDC.64 UR10, c[0x0][0x9e8] ;  /* 0x00027a00000a1ab9 */ /* 0x000fd00000000a00 */
[----:B------:R-:W-:Y:S01]  /*3d60*/  @P6 IMAD.HI.U32 R93, R94, UR10, RZ ;  /* 0x0000000a5e5d6c27 */ /* 0x000fe2000f8e00ff */
[----:B------:R-:W-:-:S13]  /*3d70*/  PLOP3.LUT P6, PT, PT, PT, UP1, 0x80, 0x0 ;  /* 0x000000000000781c */ /* 0x000fda0003fcf018 */
[----:B------:R-:W-:-:S07]  /*3d80*/  @P6 SHF.R.U32.HI R94, RZ, UR11, R93 ;  /* 0x0000000bff5e6c19 */ /* 0x000fce000801165d */
.L_x_10812:
[----:B------:R-:W-:Y:S05]  /*3d90*/  BSYNC B0 ;  /* 0x0000000000007941 */ /* 0x000fea0003800000 */
.L_x_10810:
[----:B------:R-:W-:-:S05]  /*3da0*/  IMAD R94, R94, UR7, R107 ;  /* 0x000000075e5e7c24 */ /* 0x000fca000f8e026b */
[----:B------:R-:W-:Y:S02]  /*3db0*/  VIMNMX R92, R92, R94, !PT ;  /* 0x0000005e5c5c7248 */ /* 0x000fe40007fe0100 */
[----:B------:R-:W-:-:S07]  /*3dc0*/  VIADDMNMX R91, R94, UR7, R91, PT ;  /* 0x000000075e5b7c46 */ /* 0x000fce000b80015b */
.L_x_10809:
[C---:B------:R-:W-:Y:S01]  /*3dd0*/  ISETP.GT.AND P1, PT, R92.reuse, 0x1, !P1 ;  /* 0x000000015c00780c */ /* 0x040fe20004f24270 */
[----:B------:R-:W-:Y:S01]  /*3de0*/  ULDC UR21, c[0x0][0x988] ;  /* 0x0002620000157ab9 */ /* 0x000fe20000000800 */
[----:B------:R-:W-:Y:S01]  /*3df0*/  ISETP.GT.AND P2, PT, R92, 0x10, !P2 ;  /* 0x000000105c00780c */ /* 0x000fe20005744270 */
[----:B------:R-:W-:Y:S01]  /*3e00*/  IMAD.U32 R100, RZ, RZ, UR21 ;  /* 0x00000015ff647e24 */ /* 0x000fe2000f8e00ff */
[C---:B------:R-:W-:Y:S02]  /*3e10*/  ISETP.LT.OR P1, PT, R91.reuse, 0x2, P1 ;  /* 0x000000025b00780c */ /* 0x040fe40000f21670 */
[----:B------:R-:W-:Y:S02]  /*3e20*/  ISETP.LT.OR P2, PT, R91, 0x11, P2 ;  /* 0x000000115b00780c */ /* 0x000fe40001741670 */
[----:B------:R-:W-:Y:S02]  /*3e30*/  FSEL R6, R6, -INF , !P1 ;  /* 0xff80000006067808 */ /* 0x000fe40004800000 */
[----:B------:R-:W-:-:S02]  /*3e40*/  LOP3.LUT P1, RZ, R16, 0x2, RZ, 0xc0, !PT ;  /* 0x0000000210ff7812 */ /* 0x000fc4000782c0ff */
[----:B------:R-:W-:Y:S02]  /*3e50*/  FSEL R93, R10, -INF , !P2 ;  /* 0xff8000000a5d7808 */ /* 0x000fe40005000000 */
[----:B------:R-:W-:Y:S02]  /*3e60*/  ISETP.GT.AND P1, PT, R92, 0x8, !P1 ;  /* 0x000000085c00780c */ /* 0x000fe40004f24270 */
[C---:B------:R-:W-:Y:S02]  /*3e70*/  LOP3.LUT P2, RZ, R16.reuse, 0x4000000, RZ, 0xc0, !PT ;  /* 0x0400000010ff7812 */ /* 0x040fe4000784c0ff */
[----:B------:R-:W-:Y:S02]  /*3e80*/  ISETP.LT.OR P1, PT, R91, 0x9, P1 ;  /* 0x000000095b00780c */ /* 0x000fe40000f21670 */
[----:B------:R-:W-:Y:S02]  /*3e90*/  LOP3.LUT P6, RZ, R16, 0x2000000, RZ, 0xc0, !PT ;  /* 0x0200000010ff7812 */ /* 0x000fe400078cc0ff */
[----:B------:R-:W-:-:S02]  /*3ea0*/  FSEL R7, R7, -INF , !P1 ;  /* 0xff80000007077808 */ /* 0x000fc40004800000 */
[----:B------:R-:W-:Y:S02]  /*3eb0*/  LOP3.LUT P1, RZ, R16, 0x4, RZ, 0xc0, !PT ;  /* 0x0000000410ff7812 */ /* 0x000fe4000782c0ff */
[C---:B------:R-:W-:Y:S02]  /*3ec0*/  ISETP.GT.AND P3, PT, R92.reuse, 0x90, !P3 ;  /* 0x000000905c00780c */ /* 0x040fe40005f64270 */
[C---:B------:R-:W-:Y:S02]  /*3ed0*/  ISETP.GT.AND P1, PT, R92.reuse, 0x9, !P1 ;  /* 0x000000095c00780c */ /* 0x040fe40004f24270 */
[----:B------:R-:W-:Y:S02]  /*3ee0*/  ISETP.GT.AND P4, PT, R92, 0x91, !P4 ;  /* 0x000000915c00780c */ /* 0x000fe40006784270 */
[C---:B------:R-:W-:Y:S02]  /*3ef0*/  ISETP.LT.OR P1, PT, R91.reuse, 0xa, P1 ;  /* 0x0000000a5b00780c */ /* 0x040fe40000f21670 */
[----:B------:R-:W-:-:S02]  /*3f00*/  ISETP.LT.OR P3, PT, R91, 0x91, P3 ;  /* 0x000000915b00780c */ /* 0x000fc40001f61670 */
[----:B------:R-:W-:Y:S02]  /*3f10*/  FSEL R9, R9, -INF , !P1 ;  /* 0xff80000009097808 */ /* 0x000fe40004800000 */
[----:B------:R-:W-:Y:S02]  /*3f20*/  LOP3.LUT P1, RZ, R2, 0x1, RZ, 0xc0, !PT ;  /* 0x0000000102ff7812 */ /* 0x000fe4000782c0ff */
[C---:B------:R-:W-:Y:S02]  /*3f30*/  ISETP.GT.AND P5, PT, R92.reuse, 0x98, !P5 ;  /* 0x000000985c00780c */ /* 0x040fe40006fa4270 */
[----:B------:R-:W-:Y:S02]  /*3f40*/  ISETP.GT.AND P1, PT, R92, 0x11, !P1 ;  /* 0x000000115c00780c */ /* 0x000fe40004f24270 */
[C---:B------:R-:W-:Y:S02]  /*3f50*/  ISETP.LT.OR P4, PT, R91.reuse, 0x92, P4 ;  /* 0x000000925b00780c */ /* 0x040fe40002781670 */
[----:B------:R-:W-:-:S02]  /*3f60*/  ISETP.LT.OR P1, PT, R91, 0x12, P1 ;  /* 0x000000125b00780c */ /* 0x000fc40000f21670 */
[----:B------:R-:W-:Y:S02]  /*3f70*/  FSEL R28, R28, -INF , !P3 ;  /* 0xff8000001c1c7808 */ /* 0x000fe40005800000 */
        /* <DEDUP_REMOVED lines=37> */
[----:B------:R-:W-:Y:S02]  /*41d0*/  LOP3.LUT P2, RZ, R16, 0x8000, RZ, 0xc0, !PT ;  /* 0x0000800010ff7812 */ /* 0x000fe4000784c0ff */
[----:B------:R-:W-:Y:S02]  /*41e0*/  ISETP.LT.OR P1, PT, R91, 0x2a, P1 ;  /* 0x0000002a5b00780c */ /* 0x000fe40000f21670 */
[----:B------:R-:W-:Y:S02]  /*41f0*/  FMNMX.FTZ R10, R80, R11, !PT ;  /* 0x0000000b500a7209 */ /* 0x000fe40007810000 */
[----:B------:R-:W-:-:S02]  /*4200*/  FSEL R21, R21, -INF , !P1 ;  /* 0xff80000015157808 */ /* 0x000fc40004800000 */
[----:B------:R-:W-:Y:S02]  /*4210*/  ISETP.GT.AND P1, PT, R92, 0x30, !P6 ;  /* 0x000000305c00780c */ /* 0x000fe40007724270 */
[----:B------:R-:W-:Y:S02]  /*4220*/  FMNMX.FTZ R11, R81, R10, !PT ;  /* 0x0000000a510b7209 */ /* 0x000fe40007810000 */
[----:B------:R-:W-:Y:S02]  /*4230*/  ISETP.LT.OR P1, PT, R91, 0x31, P1 ;  /* 0x000000315b00780c */ /* 0x000fe40000f21670 */
[----:B------:R-:W-:Y:S02]  /*4240*/  LOP3.LUT P6, RZ, R16, 0x4000, RZ, 0xc0, !PT ;  /* 0x0000400010ff7812 */ /* 0x000fe400078cc0ff */
        /* <DEDUP_REMOVED lines=53> */
[C---:B------:R-:W-:Y:S01]  /*45a0*/  ISETP.LT.OR P5, PT, R91.reuse, 0x99, P5 ;  /* 0x000000995b00780c */ /* 0x040fe20002fa1670 */
[----:B------:R-:W1:Y:S01]  /*45b0*/  SHFL.BFLY PT, R11, R10, 0x2, 0x1f ;  /* 0x0c401f000a0b7f89 */ /* 0x000e6200000e0000 */
[----:B------:R-:W-:Y:S02]  /*45c0*/  ISETP.LT.OR P1, PT, R91, 0x51, P1 ;  /* 0x000000515b00780c */ /* 0x000fe40000f21670 */
[----:B------:R-:W-:-:S02]  /*45d0*/  FSEL R29, R29, -INF , !P4 ;  /* 0xff8000001d1d7808 */ /* 0x000fc40006000000 */
[----:B------:R-:W-:Y:S02]  /*45e0*/  FSEL R60, R60, -INF , !P1 ;  /* 0xff8000003c3c7808 */ /* 0x000fe40004800000 */
[----:B------:R-:W-:Y:S02]  /*45f0*/  LOP3.LUT P1, RZ, R16, 0x10000, RZ, 0xc0, !PT ;  /* 0x0001000010ff7812 */ /* 0x000fe4000782c0ff */
[----:B------:R-:W-:Y:S02]  /*4600*/  FSEL R30, R30, -INF , !P5 ;  /* 0xff8000001e1e7808 */ /* 0x000fe40006800000 */
[----:B------:R-:W-:Y:S02]  /*4610*/  ISETP.GT.AND P1, PT, R92, 0x51, !P1 ;  /* 0x000000515c00780c */ /* 0x000fe40004f24270 */
[----:B------:R-:W-:Y:S02]  /*4620*/  R2UR UR10, R105 ;  /* 0x00000000690a72ca */ /* 0x000fe400000e0000 */
[----:B------:R-:W-:-:S04]  /*4630*/  ISETP.LT.OR P1, PT, R91, 0x52, P1 ;  /* 0x000000525b00780c */ /* 0x000fc80000f21670 */
[----:B------:R-:W-:Y:S02]  /*4640*/  FSEL R61, R61, -INF , !P1 ;  /* 0xff8000003d3d7808 */ /* 0x000fe40004800000 */
[----:B------:R-:W-:Y:S02]  /*4650*/  ISETP.GT.AND P1, PT, R92, 0x58, !P2 ;  /* 0x000000585c00780c */ /* 0x000fe40005724270 */
[----:B------:R-:W-:Y:S02]  /*4660*/  LOP3.LUT P2, RZ, R16, 0x10, RZ, 0xc0, !PT ;  /* 0x0000001010ff7812 */ /* 0x000fe4000784c0ff */
[----:B------:R-:W-:Y:S01]  /*4670*/  ISETP.LT.OR P1, PT, R91, 0x59, P1 ;  /* 0x000000595b00780c */ /* 0x000fe20000f21670 */
[----:B------:R-:W-:Y:S01]  /*4680*/  UIADD3 UR6, UR10, UR6, URZ ;  /* 0x000000060a067290 */ /* 0x000fe2000fffe03f */
[----:B-1----:R-:W-:Y:S02]  /*4690*/  FMNMX.FTZ R98, R10, R11, !PT ;  /* 0x0000000b0a627209 */ /* 0x002fe40007810000 */
[----:B------:R-:W-:-:S02]  /*46a0*/  FSEL R62, R62, -INF , !P1 ;  /* 0xff8000003e3e7808 */ /* 0x000fc40004800000 */
[----:B------:R-:W-:Y:S01]  /*46b0*/  ISETP.GT.AND P1, PT, R92, 0x59, !P6 ;  /* 0x000000595c00780c */ /* 0x000fe20007724270 */
[----:B------:R-:W1:Y:S01]  /*46c0*/  SHFL.BFLY PT, R11, R98, 0x1, 0x1f ;  /* 0x0c201f00620b7f89 */ /* 0x000e6200000e0000 */
        /* <DEDUP_REMOVED lines=8> */
[----:B-1----:R-:W-:Y:S02]  /*4750*/  FMNMX.FTZ R11, R98, R11, !PT ;  /* 0x0000000b620b7209 */ /* 0x002fe40007810000 */
[----:B------:R-:W-:-:S03]  /*4760*/  ISETP.GT.AND P1, PT, R92, 0x61, !P1 ;  /* 0x000000615c00780c */ /* 0x000fc60004f24270 */
[----:B------:R-:W-:Y:S01]  /*4770*/  FFMA.FTZ R97, R11, R100, -8 ;  /* 0xc10000000b617423 */ /* 0x000fe20000010064 */
        /* <DEDUP_REMOVED lines=52> */
[----:B------:R-:W-:-:S01]  /*4ac0*/  FFMA.FTZ R54, R53, UR21, -R97 ;  /* 0x0000001535367c23 */ /* 0x000fc20008010861 */
[----:B------:R-:W-:Y:S01]  /*4ad0*/  ISETP.LT.OR P1, PT, R91, 0x8a, P1 ;  /* 0x0000008a5b00780c */ /* 0x000fe20000f21670 */
[----:B------:R-:W-:-:S01]  /*4ae0*/  FFMA.FTZ R53, R50, UR21, -R97 ;  /* 0x0000001532357c23 */ /* 0x000fc20008010861 */
[----:B------:R-:W-:Y:S01]  /*4af0*/  FMNMX.FTZ R10, R7, R10, !PT ;  /* 0x0000000a070a7209 */ /* 0x000fe20007810000 */
[----:B------:R-:W-:Y:S01]  /*4b00*/  MUFU.EX2 R3, R3 ;  /* 0x0000000300037308 */ /* 0x000fe20000000800 */
[----:B------:R-:W-:Y:S01]  /*4b10*/  FSEL R26, R26, -INF , !P1 ;  /* 0xff8000001a1a7808 */ /* 0x000fe20004800000 */
[--C-:B------:R-:W-:Y:S01]  /*4b20*/  FFMA.FTZ R65, R65, UR21, -R97.reuse ;  /* 0x0000001541417c23 */ /* 0x100fe20008010861 */
[----:B------:R-:W-:Y:S01]  /*4b30*/  FMNMX.FTZ R10, R9, R10, !PT ;  /* 0x0000000a090a7209 */ /* 0x000fe20007810000 */
[--C-:B------:R-:W-:Y:S01]  /*4b40*/  FFMA.FTZ R66, R66, UR21, -R97.reuse ;  /* 0x0000001542427c23 */ /* 0x100fe20008010861 */
[----:B------:R-:W-:Y:S01]  /*4b50*/  ISETP.GT.AND P2, PT, R92, 0x99, !P6 ;  /* 0x000000995c00780c */ /* 0x000fe20007744270 */
[--C-:B------:R-:W-:Y:S01]  /*4b60*/  FFMA.FTZ R92, R35, UR21, -R97.reuse ;  /* 0x00000015235c7c23 */ /* 0x100fe20008010861 */
        /* <DEDUP_REMOVED lines=34> */
[----:B-1----:R-:W-:Y:S01]  /*4d90*/  F2FP.SATFINITE.E4M3.F32.PACK_AB_MERGE_C R152, R89, R90, RZ ;  /* 0x0000005a5998723e */ /* 0x002fe200048070ff */
[--C-:B------:R-:W-:Y:S01]  /*4da0*/  FFMA.FTZ R55, R55, UR21, -R97.reuse ;  /* 0x0000001537377c23 */ /* 0x100fe20008010861 */
[----:B------:R-:W-:Y:S01]  /*4db0*/  FMNMX.FTZ R99, R73, R10, !PT ;  /* 0x0000000a49637209 */ /* 0x000fe20007810000 */
[--C-:B------:R-:W-:Y:S01]  /*4dc0*/  FFMA.FTZ R52, R52, UR21, -R97.reuse ;  /* 0x0000001534347c23 */ /* 0x100fe20008010861 */
[----:B------:R-:W-:Y:S01]  /*4dd0*/  F2FP.SATFINITE.E4M3.F32.PACK_AB_MERGE_C R152, R88, R3, R152 ;  /* 0x000000035898723e */ /* 0x000fe20004807098 */
        /* <DEDUP_REMOVED lines=14> */
[----:B------:R-:W-:-:S03]  /*4ec0*/  FFMA.FTZ R38, R38, UR21, -R97 ;  /* 0x0000001526267c23 */ /* 0x000fc60008010861 */
        /* <DEDUP_REMOVED lines=38> */
[----:B------:R-:W-:-:S05]  /*5130*/  FMNMX.FTZ R10, R31, R10, !PT ;  /* 0x0000000a1f0a7209 */ /* 0x000fca0007810000 */
[----:B------:R-:W1:Y:S01]  /*5140*/  SHFL.BFLY PT, R91, R10, 0x2, 0x1f ;  /* 0x0c401f000a5b7f89 */ /* 0x000e6200000e0000 */
[----:B------:R-:W-:Y:S08]  /*5150*/  MUFU.EX2 R35, R96 ;  /* 0x0000006000237308 */ /* 0x000ff00000000800 */
[----:B------:R-:W2:Y:S08]  /*5160*/  MUFU.EX2 R83, R83 ;  /* 0x0000005300537308 */ /* 0x000eb00000000800 */
[----:B------:R-:W-:Y:S01]  /*5170*/  MUFU.EX2 R84, R84 ;  /* 0x0000005400547308 */ /* 0x000fe20000000800 */
[----:B-1----:R-:W-:-:S07]  /*5180*/  FMNMX.FTZ R91, R10, R91, !PT ;  /* 0x0000005b0a5b7209 */ /* 0x002fce0007810000 */
[----:B------:R-:W-:Y:S01]  /*5190*/  MUFU.EX2 R85, R85 ;  /* 0x0000005500557308 */ /* 0x000fe20000000800 */
[----:B--2---:R-:W-:Y:S01]  /*51a0*/  F2FP.SATFINITE.E4M3.F32.PACK_AB_MERGE_C R144, R83, R82, RZ ;  /* 0x000000525390723e */ /* 0x004fe200048070ff */
[----:B------:R-:W1:Y:S03]  /*51b0*/  SHFL.BFLY PT, R10, R91, 0x1, 0x1f ;  /* 0x0c201f005b0a7f89 */ /* 0x000e6600000e0000 */
[----:B------:R-:W-:-:S03]  /*51c0*/  F2FP.SATFINITE.E4M3.F32.PACK_AB_MERGE_C R144, R81, R80, R144 ;  /* 0x000000505190723e */ /* 0x000fc60004807090 */
[----:B------:R-:W-:Y:S08]  /*51d0*/  MUFU.EX2 R86, R86 ;  /* 0x0000005600567308 */ /* 0x000ff00000000800 */
[----:B------:R-:W2:Y:S08]  /*51e0*/  MUFU.EX2 R87, R87 ;  /* 0x0000005700577308 */ /* 0x000eb00000000800 */
[----:B------:R-:W-:Y:S01]  /*51f0*/  MUFU.EX2 R34, R34 ;  /* 0x0000002200227308 */ /* 0x000fe20000000800 */
[----:B-1----:R-:W-:Y:S01]  /*5200*/  FMNMX.FTZ R10, R91, R10, !PT ;  /* 0x0000000a5b0a7209 */ /* 0x002fe20007810000 */
[----:B------:R-:W-:-:S03]  /*5210*/  IMAD.U32 R91, RZ, RZ, UR21 ;  /* 0x00000015ff5b7e24 */ /* 0x000fc6000f8e00ff */
[C---:B------:R-:W-:Y:S01]  /*5220*/  FSETP.NEU.FTZ.AND P1, PT, R10.reuse, -INF , PT ;  /* 0xff8000000a00780b */ /* 0x040fe20003f3d000 */
[----:B------:R-:W-:-:S02]  /*5230*/  FFMA.FTZ R50, R10, R91, -8 ;  /* 0xc10000000a327423 */ /* 0x000fc4000001005b */
[----:B------:R-:W-:Y:S01]  /*5240*/  MUFU.EX2 R55, R55 ;  /* 0x0000003700377308 */ /* 0x000fe20000000800 */
[----:B--2---:R-:W-:Y:S02]  /*5250*/  F2FP.SATFINITE.E4M3.F32.PACK_AB_MERGE_C R146, R87, R86, RZ ;  /* 0x000000565792723e */ /* 0x004fe400048070ff */
        /* <DEDUP_REMOVED lines=24> */
[----:B------:R-:W-:Y:S01]  /*53e0*/  FADD.FTZ R95, R89, R62 ;  /* 0x0000003e595f7221 */ /* 0x000fe20000010000 */
[----:B------:R-:W-:-:S01]  /*53f0*/  FFMA.FTZ R62, R63, UR21, -R50 ;  /* 0x000000153f3e7c23 */ /* 0x000fc20008010832 */
[----:B------:R-:W2:Y:S01]  /*5400*/  MUFU.EX2 R7, R7 ;  /* 0x0000000700077308 */ /* 0x000ea20000000800 */
[----:B------:R-:W-:-:S01]  /*5410*/  FFMA.FTZ R14, R14, UR21, -R50 ;  /* 0x000000150e0e7c23 */ /* 0x000fc20008010832 */
[----:B------:R-:W-:Y:S01]  /*5420*/  FADD.FTZ R100, R64, R95 ;  /* 0x0000005f40647221 */ /* 0x000fe20000010000 */
[----:B------:R-:W-:-:S01]  /*5430*/  FFMA.FTZ R15, R15, UR21, -R50 ;  /* 0x000000150f0f7c23 */ /* 0x000fc20008010832 */
[--C-:B------:R-:W-:Y:S01]  /*5440*/  FFMA.FTZ R20, R20, UR21, -R50.reuse ;  /* 0x0000001514147c23 */ /* 0x100fe20008010832 */
        /* <DEDUP_REMOVED lines=13> */
[--C-:B------:R-:W-:Y:S01]  /*5520*/  FFMA.FTZ R42, R42, UR21, -R50.reuse ;  /* 0x000000152a2a7c23 */ /* 0x100fe20008010832 */
[----:B------:R-:W-:-:S01]  /*5530*/  FFMA.FTZ R43, R43, UR21, -R50 ;  /* 0x000000152b2b7c23 */ /* 0x000fc20008010832 */
[----:B------:R-:W-:Y:S01]  /*5540*/  F2FP.SATFINITE.E4M3.F32.PACK_AB_MERGE_C R140, R34, R35, RZ ;  /* 0x00000023228c723e */ /* 0x000fe200048070ff */
[----:B------:R-:W-:-:S01]  /*5550*/  FFMA.FTZ R46, R46, UR21, -R50 ;  /* 0x000000152e2e7c23 */ /* 0x000fc20008010832 */
[--C-:B------:R-:W-:Y:S01]  /*5560*/  FFMA.FTZ R47, R47, UR21, -R50.reuse ;  /* 0x000000152f2f7c23 */ /* 0x100fe20008010832 */
[----:B------:R-:W-:-:S01]  /*5570*/  FFMA.FTZ R24, R24, UR21, -R50 ;  /* 0x0000001518187c23 */ /* 0x000fc20008010832 */
[----:B------:R-:W2:Y:S01]  /*5580*/  MUFU.EX2 R94, R94 ;  /* 0x0000005e005e7308 */ /* 0x000ea20000000800 */
[----:B---3--:R-:W-:-:S01]  /*5590*/  FADD.FTZ R98, R96, R63 ;  /* 0x0000003f60627221 */ /* 0x008fc20000010000 */
[----:B------:R-:W-:Y:S01]  /*55a0*/  F2FP.SATFINITE.E4M3.F32.PACK_AB_MERGE_C R140, R92, R55, R140 ;  /* 0x000000375c8c723e */ /* 0x000fe2000480708c */
[----:B------:R-:W-:-:S01]  /*55b0*/  FFMA.FTZ R25, R25, UR21, -R50 ;  /* 0x0000001519197c23 */ /* 0x000fc20008010832 */
[--C-:B------:R-:W-:Y:S01]  /*55c0*/  FFMA.FTZ R27, R27, UR21, -R50.reuse ;  /* 0x000000151b1b7c23 */ /* 0x100fe20008010832 */
[----:B------:R-:W-:-:S01]  /*55d0*/  FFMA.FTZ R26, R26, UR21, -R50 ;  /* 0x000000151a1a7c23 */ /* 0x000fc20008010832 */
[--C-:B------:R-:W-:Y:S01]  /*55e0*/  FFMA.FTZ R28, R28, UR21, -R50.reuse ;  /* 0x000000151c1c7c23 */ /* 0x100fe20008010832 */
[----:B------:R-:W-:-:S01]  /*55f0*/  FFMA.FTZ R29, R29, UR21, -R50 ;  /* 0x000000151d1d7c23 */ /* 0x000fc20008010832 */
[----:B------:R-:W3:Y:S01]  /*5600*/  MUFU.EX2 R12, R12 ;  /* 0x0000000c000c7308 */ /* 0x000ee20000000800 */
[----:B-1----:R-:W-:-:S01]  /*5610*/  FADD.FTZ R63, R9, R98 ;  /* 0x00000062093f7221 */ /* 0x002fc20000010000 */
[----:B------:R-:W-:Y:S01]  /*5620*/  FADD.FTZ R98, R68, R95 ;  /* 0x0000005f44627221 */ /* 0x000fe20000010000 */
[----:B------:R-:W-:-:S01]  /*5630*/  FFMA.FTZ R30, R30, UR21, -R50 ;  /* 0x000000151e1e7c23 */ /* 0x000fc20008010832 */
[----:B------:R-:W-:Y:S01]  /*5640*/  FFMA.FTZ R31, R31, UR21, -R50 ;  /* 0x000000151f1f7c23 */ /* 0x000fe20008010832 */
[----:B------:R-:W-:Y:S01]  /*5650*/  F2FP.SATFINITE.E4M3.F32.PACK_AB_MERGE_C R96, R96, R7, RZ ;  /* 0x000000076060723e */ /* 0x000fe200048070ff */
[----:B------:R-:W-:Y:S01]  /*5660*/  FADD.FTZ R95, R69, R98 ;  /* 0x00000062455f7221 */ /* 0x000fe20000010000 */
[----:B------:R-:W-:Y:S01]  /*5670*/  F2FP.SATFINITE.E4M3.F32.PACK_AB_MERGE_C R146, R85, R84, R146 ;  /* 0x000000545592723e */ /* 0x000fe20004807092 */
[----:B------:R-:W1:Y:S01]  /*5680*/  MUFU.EX2 R13, R13 ;  /* 0x0000000d000d7308 */ /* 0x000e620000000800 */
[----:B--2---:R-:W-:-:S01]  /*5690*/  FADD.FTZ R63, R94, R63 ;  /* 0x0000003f5e3f7221 */ /* 0x004fc20000010000 */
[----:B------:R-:W-:Y:S01]  /*56a0*/  FADD.FTZ R100, R70, R95 ;  /* 0x0000005f46647221 */ /* 0x000fe20000010000 */
[----:B------:R-:W-:-:S03]  /*56b0*/  F2FP.SATFINITE.E4M3.F32.PACK_AB_MERGE_C R153, R6, R91, R96 ;  /* 0x0000005b0699723e */ /* 0x000fc60004807060 */
[----:B------:R-:W-:Y:S02]  /*56c0*/  FADD.FTZ R89, R71, R100 ;  /* 0x0000006447597221 */ /* 0x000fe40000010000 */
[----:B------:R-:W2:Y:S01]  /*56d0*/  MUFU.EX2 R14, R14 ;  /* 0x0000000e000e7308 */ /* 0x000ea20000000800 */
[----:B---3--:R-:W-:-:S01]  /*56e0*/  FADD.FTZ R98, R12, R63 ;  /* 0x0000003f0c627221 */ /* 0x008fc20000010000 */
[----:B------:R-:W-:-:S04]  /*56f0*/  FADD.FTZ R90, R76, R89 ;  /* 0x000000594c5a7221 */ /* 0x000fc80000010000 */
[----:B------:R-:W-:Y:S02]  /*5700*/  FADD.FTZ R67, R77, R90 ;  /* 0x0000005a4d437221 */ /* 0x000fe40000010000 */
[----:B------:R-:W3:Y:S01]  /*5710*/  MUFU.EX2 R15, R15 ;  /* 0x0000000f000f7308 */ /* 0x000ee20000000800 */
[----:B-1----:R-:W-:-:S01]  /*5720*/  FADD.FTZ R63, R13, R98 ;  /* 0x000000620d3f7221 */ /* 0x002fc20000010000 */
[----:B------:R-:W-:Y:S01]  /*5730*/  FADD.FTZ R44, R78, R67 ;  /* 0x000000434e2c7221 */ /* 0x000fe20000010000 */
[----:B------:R-:W-:-:S03]  /*5740*/  F2FP.SATFINITE.E4M3.F32.PACK_AB_MERGE_C R13, R13, R12, RZ ;  /* 0x0000000c0d0d723e */ /* 0x000fc600048070ff */
[----:B------:R-:W-:Y:S01]  /*5750*/  FADD.FTZ R79, R79, R44 ;  /* 0x0000002c4f4f7221 */ /* 0x000fe20000010000 */
[----:B------:R-:W-:-:S01]  /*5760*/  FFMA.FTZ R44, R45, UR21, -R50 ;  /* 0x000000152d2c7c23 */ /* 0x000fc20008010832 */
[----:B------:R-:W1:Y:S01]  /*5770*/  MUFU.EX2 R20, R20 ;  /* 0x0000001400147308 */ /* 0x000e620000000800 */
[----:B--2---:R-:W-:-:S01]  /*5780*/  FADD.FTZ R66, R14, R63 ;  /* 0x0000003f0e427221 */ /* 0x004fc20000010000 */
[----:B------:R-:W-:-:S06]  /*5790*/  F2FP.SATFINITE.E4M3.F32.PACK_AB_MERGE_C R155, R94, R9, R13 ;  /* 0x000000095e9b723e */ /* 0x000fcc000480700d */
[----:B------:R-:W2:Y:S01]  /*57a0*/  MUFU.EX2 R93, R93 ;  /* 0x0000005d005d7308 */ /* 0x000ea20000000800 */
[----:B---3--:R-:W-:-:S07]  /*57b0*/  FADD.FTZ R63, R15, R66 ;  /* 0x000000420f3f7221 */ /* 0x008fce0000010000 */
[----:B------:R-:W3:Y:S01]  /*57c0*/  MUFU.EX2 R21, R21 ;  /* 0x0000001500157308 */ /* 0x000ee20000000800 */
[----:B-1----:R-:W-:-:S07]  /*57d0*/  FADD.FTZ R66, R20, R63 ;  /* 0x0000003f14427221 */ /* 0x002fce0000010000 */
[----:B------:R-:W1:Y:S01]  /*57e0*/  MUFU.EX2 R72, R72 ;  /* 0x0000004800487308 */ /* 0x000e620000000800 */
[----:B--2---:R-:W-:-:S01]  /*57f0*/  FADD.FTZ R66, R93, R66 ;  /* 0x000000425d427221 */ /* 0x004fc20000010000 */
[----:B------:R-:W-:-:S04]  /*5800*/  F2FP.SATFINITE.E4M3.F32.PACK_AB_MERGE_C R20, R93, R20, RZ ;  /* 0x000000145d14723e */ /* 0x000fc800048070ff */
[----:B------:R-:W-:Y:S02]  /*5810*/  F2FP.SATFINITE.E4M3.F32.PACK_AB_MERGE_C R149, R15, R14, R20 ;  /* 0x0000000e0f95723e */ /* 0x000fe40004807014 */
[----:B------:R-:W2:Y:S01]  /*5820*/  MUFU.EX2 R73, R73 ;  /* 0x0000004900497308 */ /* 0x000ea20000000800 */
[----:B---3--:R-:W-:-:S01]  /*5830*/  FADD.FTZ R63, R21, R66 ;  /* 0x00000042153f7221 */ /* 0x008fc20000010000 */
[----:B------:R-:W-:-:S06]  /*5840*/  FADD.FTZ R66, R80, R79 ;  /* 0x0000004f50427221 */ /* 0x000fcc0000010000 */
[----:B------:R-:W3:Y:S01]  /*5850*/  MUFU.EX2 R74, R74 ;  /* 0x0000004a004a7308 */ /* 0x000ee20000000800 */
[----:B-1----:R-:W-:-:S01]  /*5860*/  FADD.FTZ R64, R72, R63 ;  /* 0x0000003f48407221 */ /* 0x002fc20000010000 */
[----:B------:R-:W-:-:S06]  /*5870*/  FADD.FTZ R63, R81, R66 ;  /* 0x00000042513f7221 */ /* 0x000fcc0000010000 */
[----:B------:R-:W1:Y:S01]  /*5880*/  MUFU.EX2 R56, R56 ;  /* 0x0000003800387308 */ /* 0x000e620000000800 */
[----:B--2---:R-:W-:-:S01]  /*5890*/  FADD.FTZ R45, R73, R64 ;  /* 0x00000040492d7221 */ /* 0x004fc20000010000 */
[----:B------:R-:W-:-:S04]  /*58a0*/  FADD.FTZ R64, R82, R63 ;  /* 0x0000003f52407221 */ /* 0x000fc80000010000 */
[----:B------:R-:W-:Y:S02]  /*58b0*/  FADD.FTZ R83, R83, R64 ;  /* 0x0000004053537221 */ /* 0x000fe40000010000 */
        /* <DEDUP_REMOVED lines=33> */
[----:B---3--:R-:W-:-:S07]  /*5ad0*/  FADD.FTZ R50, R40, R45 ;  /* 0x0000002d28327221 */ /* 0x008fce0000010000 */
[----:B------:R-:W-:Y:S01]  /*5ae0*/  MUFU.EX2 R52, R52 ;  /* 0x0000003400347308 */ /* 0x000fe20000000800 */
[----:B-1----:R-:W-:-:S07]  /*5af0*/  FADD.FTZ R7, R41, R50 ;  /* 0x0000003229077221 */ /* 0x002fce0000010000 */
[----:B------:R-:W1:Y:S01]  /*5b00*/  MUFU.EX2 R51, R51 ;  /* 0x0000003300337308 */ /* 0x000e620000000800 */
[----:B--2---:R-:W-:-:S07]  /*5b10*/  FADD.FTZ R12, R42, R7 ;  /* 0x000000072a0c7221 */ /* 0x004fce0000010000 */
        /* <DEDUP_REMOVED lines=24> */
[C---:B-1----:R-:W-:Y:S01]  /*5ca0*/  F2FP.SATFINITE.E4M3.F32.PACK_AB_MERGE_C R46, R47.reuse, R46, RZ ;  /* 0x0000002e2f2e723e */ /* 0x042fe200048070ff */
[----:B------:R-:W-:-:S03]  /*5cb0*/  FADD.FTZ R47, R47, R12 ;  /* 0x0000000c2f2f7221 */ /* 0x000fc60000010000 */
[----:B------:R-:W-:-:S03]  /*5cc0*/  F2FP.SATFINITE.E4M3.F32.PACK_AB_MERGE_C R143, R44, R3, R46 ;  /* 0x000000032c8f723e */ /* 0x000fc6000480702e */
        /* <DEDUP_REMOVED lines=48> */
.L_x_10814:
[----:B------:R-:W-:-:S11]  /*5fd0*/  UISETP.NE.AND UP1, UPT, UR7, 0x1, UPT ;  /* 0x000000010700788c */ /* 0x000fd6000bf25270 */
[----:B------:R-:W-:Y:S02]  /*5fe0*/  @UP1 ULDC.64 UR14, c[0x0][0x9e8] ;  /* 0x00027a00000e1ab9 */ /* 0x000fe40000000a00 */
[----:B------:R-:W-:-:S04]  /*5ff0*/  UIMAD.WIDE.U32 UR10, UR12, UR14, URZ ;  /* 0x0000000e0c0a72a5 */ /* 0x000fc8000f8e003f */
[----:B------:R-:W-:-:S12]  /*6000*/  @UP1 USHF.R.U32.HI UR12, URZ, UR15, UR11 ;  /* 0x0000000f3f0c1299 */ /* 0x000fd8000801160b */
.L_x_10815:
[----:B------:R-:W-:-:S04]  /*6010*/  UIMAD UR7, UR12, UR7, UR7 ;  /* 0x000000070c0772a4 */ /* 0x000fc8000f8e0207 */
[----:B------:R-:W-:-:S04]  /*6020*/  UISETP.LT.AND UP1, UPT, UR6, UR7, UPT ;  /* 0x000000070600728c */ /* 0x000fc8000bf21270 */
[----:B------:R-:W-:-:S12]  /*6030*/  USEL UR6, UR6, UR7, UP1 ;  /* 0x0000000706067287 */ /* 0x000fd80008800000 */
.L_x_10813:
[----:B------:R-:W-:Y:S01]  /*6040*/  UIMAD.WIDE UR6, UR6, 0x66666667, URZ ;  /* 0x66666667060678a5 */ /* 0x000fe2000f8e023f */
[----:B------:R-:W-:Y:S02]  /*6050*/  CS2R R54, SRZ ;  /* 0x0000000000367805 */ /* 0x000fe4000001ff00 */
[----:B------:R-:W-:Y:S02]  /*6060*/  CS2R R52, SRZ ;  /* 0x0000000000347805 */ /* 0x000fe4000001ff00 */
[----:B------:R-:W-:Y:S01]  /*6070*/  CS2R R50, SRZ ;  /* 0x0000000000327805 */ /* 0x000fe2000001ff00 */
[----:B------:R-:W-:Y:S01]  /*6080*/  USHF.R.U32.HI UR6, URZ, 0x1f, UR7 ;  /* 0x0000001f3f067899 */ /* 0x000fe20008011607 */
[----:B------:R-:W-:Y:S02]  /*6090*/  CS2R R48, SRZ ;  /* 0x0000000000307805 */ /* 0x000fe4000001ff00 */
[----:B------:R-:W-:Y:S02]  /*60a0*/  CS2R R46, SRZ ;  /* 0x00000000002e7805 */ /* 0x000fe4000001ff00 */
[----:B------:R-:W-:Y:S01]  /*60b0*/  CS2R R44, SRZ ;  /* 0x00000000002c7805 */ /* 0x000fe2000001ff00 */
[----:B------:R-:W-:Y:S01]  /*60c0*/  ULEA.HI.SX32 UR6, UR7, UR6, 0x1a ;  /* 0x0000000607067291 */ /* 0x000fe2000f8fd23f */
        /* <DEDUP_REMOVED lines=12> */
[----:B------:R-:W-:-:S13]  /*6190*/  ISETP.GE.AND P1, PT, R3, UR28, PT ;  /* 0x0000001c03007c0c */ /* 0x000fda000bf26270 */
[----:B------:R-:W-:Y:S05]  /*61a0*/  @!P1 BRA `(.L_x_10816) ;  /* 0x00000048003c9947 */ /* 0x000fea0003800000 */
[----:B------:R-:W-:Y:S01]  /*61b0*/  IMAD.IADD R9, R156, 0x1, R4 ;  /* 0x000000019c097824 */ /* 0x000fe200078e0204 */
[----:B------:R-:W-:Y:S01]  /*61c0*/  ULDC UR22, c[0x0][0x9e4] ;  /* 0x0002790000167ab9 */ /* 0x000fe20000000800 */
[----:B------:R-:W-:Y:S01]  /*61d0*/  IMAD.MOV.U32 R55, RZ, RZ, RZ ;  /* 0x000000ffff377224 */ /* 0x000fe200078e00ff */
[----:B------:R-:W-:Y:S01]  /*61e0*/  ULDC UR24, c[0x0][0x2e0] ;  /* 0x0000b80000187ab9 */ /* 0x000fe20000000800 */
[----:B------:R-:W-:Y:S01]  /*61f0*/  ULDC UR21, c[0x0][0x988] ;  /* 0x0002620000157ab9 */ /* 0x000fe20000000800 */
[----:B------:R-:W-:-:S05]  /*6200*/  ULDC UR23, c[0x0][0x9e0] ;  /* 0x0002780000177ab9 */ /* 0x000fca0000000800 */
.L_x_10834:
[----:B------:R-:W-:-:S04]  /*6210*/  UIADD3 UR27, UR38, 0x1, URZ ;  /* 0x00000001261b7890 */ /* 0x000fc8000fffe03f */
[----:B------:R-:W-:-:S04]  /*6220*/  UISETP.NE.AND UP1, UPT, UR27, 0x2, UPT ;  /* 0x000000021b00788c */ /* 0x000fc8000bf25270 */
[----:B------:R-:W-:Y:S02]  /*6230*/  USEL UR26, URZ, 0x1, UP1 ;  /* 0x000000013f1a7887 */ /* 0x000fe40008800000 */
[----:B------:R-:W-:Y:S02]  /*6240*/  USEL UR27, UR27, URZ, UP1 ;  /* 0x0000003f1b1b7287 */ /* 0x000fe40008800000 */
[----:B------:R-:W-:Y:S01]  /*6250*/  ULOP3.LUT UR26, UR37, UR26, URZ, 0x3c, !UPT ;  /* 0x0000001a251a7292 */ /* 0x000fe2000f8e3c3f */
[----:B------:R-:W-:Y:S11]  /*6260*/  @!P0 BRA `(.L_x_10817) ;  /* 0x0000000000048947 */ /* 0x000ff60003800000 */
[----:B------:R-:W-:Y:S01]  /*6270*/  BPT.TRAP 0x1 ;  /* 0x000000040000795c */ /* 0x000fe20000300000 */
.L_x_10817:
[----:B------:R-:W-:Y:S01]  /*6280*/  ULEA UR25, UR27, UR40, 0x3 ;  /* 0x000000281b197291 */ /* 0x000fe2000f8e183f */
[----:B------:R-:W-:-:S05]  /*6290*/  IMAD.U32 R12, RZ, RZ, UR26 ;  /* 0x0000001aff0c7e24 */ /* 0x000fca000f8e00ff */
[----:B------:R-:W-:-:S04]  /*62a0*/  SHF.L.U32 R12, R12, 0x1f, RZ ;  /* 0x0000001f0c0c7819 */ /* 0x000fc800000006ff */
[----:B------:R1:W2:Y:S01]  /*62b0*/  SYNCS.PHASECHK.TRANS64.TRYWAIT P1, [UR25+0x13230], R12 ;  /* 0x0132300cff0075a7 */ /* 0x0002a20008020159 */
[----:B------:R-:W-:Y:S05]  /*62c0*/  @!P0 BRA `(.L_x_10818) ;  /* 0x0000000000048947 */ /* 0x000fea0003800000 */
[----:B------:R-:W-:Y:S01]  /*62d0*/  BPT.TRAP 0x1 ;  /* 0x000000040000795c */ /* 0x000fe20000300000 */
.L_x_10818:
[----:B--2---:R-:W-:Y:S05]  /*62e0*/  @P1 BRA `(.L_x_10819) ;  /* 0x0000000000081947 */ /* 0x004fea0003800000 */
[----:B------:R-:W2:Y:S02]  /*62f0*/  SYNCS.PHASECHK.TRANS64.TRYWAIT P1, [UR25+0x13230], R12 ;  /* 0x0132300cff0075a7 */ /* 0x000ea40008020159 */
[----:B--2---:R-:W-:Y:S05]  /*6300*/  @!P1 BRA `(.L_x_10820) ;  /* 0x0000010800489947 */ /* 0x004fea0003800000 */
.L_x_10819:
        /* <DEDUP_REMOVED lines=64> */
.L_x_10821:
[----:B------:R-:W-:Y:S01]  /*6710*/  ULEA UR11, UR38, UR40, 0x3 ;  /* 0x00000028260b7291 */ /* 0x000fe2000f8e183f */
[----:B-12---:R-:W-:-:S05]  /*6720*/  IMAD.U32 R12, RZ, RZ, UR37 ;  /* 0x00000025ff0c7e24 */ /* 0x006fca000f8e00ff */
[----:B------:R-:W-:-:S04]  /*6730*/  SHF.L.U32 R12, R12, 0x1f, RZ ;  /* 0x0000001f0c0c7819 */ /* 0x000fc800000006ff */
[----:B------:R1:W2:Y:S01]  /*6740*/  SYNCS.PHASECHK.TRANS64.TRYWAIT P1, [UR11+0x13250], R12 ;  /* 0x0132500cff0075a7 */ /* 0x0002a2000802014b */
[----:B------:R-:W-:Y:S05]  /*6750*/  @!P0 BRA `(.L_x_10822) ;  /* 0x0000000000048947 */ /* 0x000fea0003800000 */
[----:B------:R-:W-:Y:S01]  /*6760*/  BPT.TRAP 0x1 ;  /* 0x000000040000795c */ /* 0x000fe20000300000 */
.L_x_10822:
[----:B--2---:R-:W-:Y:S05]  /*6770*/  @P1 BRA `(.L_x_10823) ;  /* 0x0000000000081947 */ /* 0x004fea0003800000 */
[----:B------:R-:W2:Y:S02]  /*6780*/  SYNCS.PHASECHK.TRANS64.TRYWAIT P1, [UR11+0x13250], R12 ;  /* 0x0132500cff0075a7 */ /* 0x000ea4000802014b */
[----:B--2---:R-:W-:Y:S05]  /*6790*/  @!P1 BRA `(.L_x_10824) ;  /* 0x00000104003c9947 */ /* 0x004fea0003800000 */
.L_x_10823:
        /* <DEDUP_REMOVED lines=11> */
[----:B------:R-:W-:Y:S01]  /*6850*/  FMUL.FTZ R86, R0, R56 ;  /* 0x0000003800567220 */ /* 0x000fe20000410000 */
[----:B------:R-:W-:Y:S01]  /*6860*/  ULOP3.LUT UR6, UR6, 0x10000, URZ, 0xfc, !UPT ;  /* 0x0001000006067892 */ /* 0x000fe2000f8efc3f */
[----:B------:R-:W-:-:S02]  /*6870*/  IMAD.U32 R56, RZ, RZ, UR25 ;  /* 0x00000019ff387e24 */ /* 0x000fc4000f8e00ff */
[C---:B------:R-:W-:Y:S01]  /*6880*/  FMUL.FTZ R15, R0.reuse, R123 ;  /* 0x0000007b000f7220 */ /* 0x040fe20000410000 */
[C---:B-12---:R-:W-:Y:S01]  /*6890*/  FMUL.FTZ R12, R0.reuse, R120 ;  /* 0x00000078000c7220 */ /* 0x046fe20000410000 */
        /* <DEDUP_REMOVED lines=9> */
[----:B------:R-:W-:Y:S01]  /*6930*/  QGMMA.64x64x32.F32.E4M3.E4M3 R24, R152, gdesc[UR4], R24, gsb0 ;  /* 0x00e0000498187df3 */ /* 0x000fe20008000818 */
[----:B------:R-:W-:Y:S01]  /*6940*/  UIADD3 UR6, UR10, 0x80, URZ ;  /* 0x000000800a067890 */ /* 0x000fe2000fffe03f */
[C---:B------:R-:W-:Y:S01]  /*6950*/  FMUL.FTZ R14, R0.reuse, R122 ;  /* 0x0000007a000e7220 */ /* 0x040fe20000410000 */
[----:B------:R-:W-:Y:S01]  /*6960*/  UMOV UR7, 0xc0000010 ;  /* 0xc000001000077882 */ /* 0x000fe20000000000 */
        /* <DEDUP_REMOVED lines=64> */
[----:B------:R-:W-:Y:S01]  /*6d70*/  FMUL.FTZ R68, R0, R71 ;  /* 0x0000004700447220 */ /* 0x000fe20000410000 */
[----:B------:R-:W1:Y:S01]  /*6d80*/  MUFU.TANH R12, R12 ;  /* 0x0000000c000c7308 */ /* 0x000e620000002400 */
[----:B------:R-:W-:-:S07]  /*6d90*/  IMAD R67, R17, -0x2, R69 ;  /* 0xfffffffe11437824 */ /* 0x000fce00078e0245 */
[----:B------:R-:W2:Y:S01]  /*6da0*/  MUFU.TANH R13, R13 ;  /* 0x0000000d000d7308 */ /* 0x000ea20000002400 */
[----:B------:R-:W-:Y:S02]  /*6db0*/  WARPGROUP.DEPBAR.LE gsb0, 0x0 ;  /* 0x00008000000079c5 */ /* 0x000fe40000010000 */
[----:B------:R-:W-:-:S06]  /*6dc0*/  WARPGROUP.ARRIVE ;  /* 0x00000000000079c5 */ /* 0x000fcc0000000000 */
[----:B------:R-:W3:Y:S01]  /*6dd0*/  S2R R155, SR_TID.X ;  /* 0x00000000009b7919 */ /* 0x000ee20000002100 */
[----:B------:R-:W4:Y:S01]  /*6de0*/  MUFU.TANH R14, R14 ;  /* 0x0000000e000e7308 */ /* 0x000f220000002400 */
[----:B------:R-:W-:Y:S01]  /*6df0*/  QGMMA.64x64x32.F32.E4M3.E4M3 R24, R148, gdesc[UR4], R24, gsb0 ;  /* 0x00e0000494187df3 */ /* 0x000fe20008000818 */
[----:B------:R-:W-:Y:S01]  /*6e00*/  UIADD3 UR6, UR10, 0x100, URZ ;  /* 0x000001000a067890 */ /* 0x000fe2000fffe03f */
[----:B------:R-:W-:-:S05]  /*6e10*/  UMOV UR7, 0xc0000010 ;  /* 0xc000001000077882 */ /* 0x000fca0000000000 */
[----:B------:R-:W1:Y:S08]  /*6e20*/  MUFU.TANH R15, R15 ;  /* 0x0000000f000f7308 */ /* 0x000e700000002400 */
[----:B------:R-:W1:Y:S08]  /*6e30*/  MUFU.TANH R20, R20 ;  /* 0x0000001400147308 */ /* 0x000e700000002400 */
[----:B------:R-:W1:Y:S01]  /*6e40*/  MUFU.TANH R21, R21 ;  /* 0x0000001500157308 */ /* 0x000e620000002400 */
[----:B---3--:R-:W-:-:S07]  /*6e50*/  LOP3.LUT P1, RZ, R155, 0x7f, RZ, 0xc0, !PT ;  /* 0x0000007f9bff7812 */ /* 0x008fce000782c0ff */
[----:B------:R-:W3:Y:S08]  /*6e60*/  MUFU.TANH R120, R120 ;  /* 0x0000007800787308 */ /* 0x000ef00000002400 */
[----:B------:R-:W1:Y:S01]  /*6e70*/  MUFU.TANH R121, R121 ;  /* 0x0000007900797308 */ /* 0x000e620000002400 */
[----:B------:R-:W-:-:S05]  /*6e80*/  @!P1 VIADD R56, R56, 0x13240 ;  /* 0x0001324038389836 */ /* 0x000fca0000000000 */
[----:B------:R-:W-:Y:S02]  /*6e90*/  @!P1 PRMT R56, RZ, 0x654, R56 ;  /* 0x00000654ff389816 */ /* 0x000fe40000000038 */
[----:B------:R-:W1:Y:S08]  /*6ea0*/  MUFU.TANH R122, R122 ;  /* 0x0000007a007a7308 */ /* 0x000e700000002400 */
[----:B------:R-:W1:Y:S08]  /*6eb0*/  MUFU.TANH R123, R123 ;  /* 0x0000007b007b7308 */ /* 0x000e700000002400 */
[----:B------:R-:W1:Y:S08]  /*6ec0*/  MUFU.TANH R124, R124 ;  /* 0x0000007c007c7308 */ /* 0x000e700000002400 */
[----:B------:R-:W1:Y:S01]  /*6ed0*/  MUFU.TANH R125, R125 ;  /* 0x0000007d007d7308 */ /* 0x000e620000002400 */
[----:B------:R-:W-:-:S02]  /*6ee0*/  WARPGROUP.DEPBAR.LE gsb0, 0x0 ;  /* 0x00008000000079c5 */ /* 0x000fc40000010000 */
[----:B------:R-:W-:-:S05]  /*6ef0*/  WARPGROUP.ARRIVE ;  /* 0x00000000000079c5 */ /* 0x000fca0000000000 */
[----:B------:R-:W1:Y:S01]  /*6f00*/  MUFU.TANH R126, R126 ;  /* 0x0000007e007e7308 */ /* 0x000e620000002400 */
[----:B------:R-:W-:Y:S01]  /*6f10*/  QGMMA.64x64x32.F32.E4M3.E4M3 R24, R144, gdesc[UR4], R24, gsb0 ;  /* 0x00e0000490187df3 */ /* 0x000fe20008000818 */
        /* <DEDUP_REMOVED lines=30> */
[----:B------:R-:W-:Y:S07]  /*7100*/  QGMMA.64x64x32.F32.E4M3.E4M3 R24, R136, gdesc[UR4], R24, gsb0 ;  /* 0x00e0000488187df3 */ /* 0x000fee0008000818 */
        /* <DEDUP_REMOVED lines=11> */
[----:B------:R-:W5:Y:S05]  /*71c0*/  LDC R136, c[0x0][0x288] ;  /* 0x0000a200ff887b82 */ /* 0x000f6a0000000800 */
[----:B------:R-:W1:Y:S01]  /*71d0*/  MUFU.TANH R100, R100 ;  /* 0x0000006400647308 */ /* 0x000e620000002400 */
[----:B------:R5:W-:Y:S01]  /*71e0*/  @!P1 SYNCS.ARRIVE.TRANS64.RED.A1T0 RZ, [R56+URZ], RZ ;  /* 0x000000ff38ff99a7 */ /* 0x000be2000810043f */
[----:B------:R-:W-:-:S06]  /*71f0*/  PLOP3.LUT P1, PT, PT, PT, UP0, 0x40, 0x0 ;  /* 0x000000000000781c */ /* 0x000fcc0003f2e808 */
[----:B------:R-:W1:Y:S08]  /*7200*/  MUFU.TANH R101, R101 ;  /* 0x0000006500657308 */ /* 0x000e700000002400 */
[----:B------:R-:W1:Y:S01]  /*7210*/  MUFU.TANH R102, R102 ;  /* 0x0000006600667308 */ /* 0x000e620000002400 */
[----:B-----5:R-:W-:-:S07]  /*7220*/  IADD3 R56, R57, 0x1, -R136 ;  /* 0x0000000139387810 */ /* 0x020fce0007ffe888 */
[----:B------:R-:W1:Y:S01]  /*7230*/  MUFU.TANH R103, R103 ;  /* 0x0000006700677308 */ /* 0x000e620000002400 */
[----:B------:R-:W-:-:S04]  /*7240*/  IMAD R56, R17, -0x2, R56 ;  /* 0xfffffffe11387824 */ /* 0x000fc800078e0238 */
[----:B------:R-:W-:-:S03]  /*7250*/  VIADD R137, R56, UR23 ;  /* 0x0000001738897c36 */ /* 0x000fc60008000000 */
[----:B------:R-:W1:Y:S01]  /*7260*/  MUFU.TANH R72, R72 ;  /* 0x0000004800487308 */ /* 0x000e620000002400 */
[----:B------:R-:W-:Y:S02]  /*7270*/  VIADD R136, R56, UR20 ;  /* 0x0000001438887c36 */ /* 0x000fe40008000000 */
        /* <DEDUP_REMOVED lines=40> */
[----:B------:R-:W2:Y:S02]  /*7500*/  @P1 LDC.64 R56, c[0x0][0x9e8] ;  /* 0x00027a00ff381b82 */ /* 0x000ea40000000a00 */
[----:B--2---:R-:W-:-:S05]  /*7510*/  @P1 IMAD.HI.U32 R56, R139, R56, RZ ;  /* 0x000000388b381227 */ /* 0x004fca00078e00ff */
[----:B------:R-:W-:-:S04]  /*7520*/  @P1 SHF.R.U32.HI R139, RZ, R57, R56 ;  /* 0x00000039ff8b1219 */ /* 0x000fc80000011638 */
[----:B------:R-:W-:Y:S01]  /*7530*/  LOP3.LUT R56, RZ, R139, RZ, 0x33, !PT ;  /* 0x0000008bff387212 */ /* 0x000fe200078e33ff */
[----:B------:R-:W-:Y:S06]  /*7540*/  BRA `(.L_x_10828) ;  /* 0x00000000001c7947 */ /* 0x000fec0003800000 */
.L_x_10827:
[----:B------:R-:W-:-:S05]  /*7550*/  IMAD.U32 R140, RZ, RZ, UR22 ;  /* 0x00000016ff8c7e24 */ /* 0x000fca000f8e00ff */
[----:B------:R-:W-:-:S13]  /*7560*/  ISETP.NE.AND P1, PT, R140, 0x1, PT ;  /* 0x000000018c00780c */ /* 0x000fda0003f25270 */
[----:B------:R-:W2:Y:S01]  /*7570*/  @P1 LDC.64 R56, c[0x0][0x9e8] ;  /* 0x00027a00ff381b82 */ /* 0x000ea20000000a00 */
[----:B------:R-:W-:-:S04]  /*7580*/  @P1 IMAD.IADD R139, R156, 0x1, R4 ;  /* 0x000000019c8b1824 */ /* 0x000fc800078e0204 */
[----:B--2---:R-:W-:-:S04]  /*7590*/  @P1 IMAD.HI.U32 R138, R139, R56, RZ ;  /* 0x000000388b8a1227 */ /* 0x004fc800078e00ff */
[----:B------:R-:W-:Y:S01]  /*75a0*/  IMAD.MOV.U32 R56, RZ, RZ, R9 ;  /* 0x000000ffff387224 */ /* 0x000fe200078e0009 */
[----:B------:R-:W-:-:S07]  /*75b0*/  @P1 SHF.R.U32.HI R56, RZ, R57, R138 ;  /* 0x00000039ff381219 */ /* 0x000fce000001168a */
.L_x_10828:
[----:B------:R-:W-:Y:S05]  /*75c0*/  BSYNC B0 ;  /* 0x0000000000007941 */ /* 0x000fea0003800000 */
.L_x_10826:
[----:B------:R-:W-:-:S05]  /*75d0*/  IMAD R56, R56, R140, R67 ;  /* 0x0000008c38387224 */ /* 0x000fca00078e0243 */
[----:B------:R-:W-:Y:S02]  /*75e0*/  VIADDMNMX R71, R56, R140, R71, PT ;  /* 0x0000008c38477246 */ /* 0x000fe40003800147 */
[----:B------:R-:W-:-:S07]  /*75f0*/  VIMNMX R70, R70, R56, !PT ;  /* 0x0000003846467248 */ /* 0x000fce0007fe0100 */
.L_x_10825:
[----:B------:R-:W-:Y:S01]  /*7600*/  ISETP.GE.AND P3, PT, R69, 0x9, PT ;  /* 0x000000094500780c */ /* 0x000fe20003f66270 */
[----:B------:R-:W-:Y:S01]  /*7610*/  IMAD.IADD R137, R5, 0x1, R137 ;  /* 0x0000000105897824 */ /* 0x000fe200078e0289 */
[----:B------:R-:W-:Y:S01]  /*7620*/  ISETP.GE.AND P1, PT, R69, 0x2, PT ;  /* 0x000000024500780c */ /* 0x000fe20003f26270 */
[----:B------:R-:W-:Y:S01]  /*7630*/  IMAD.IADD R136, R5, 0x1, R136 ;  /* 0x0000000105887824 */ /* 0x000fe200078e0288 */
[----:B------:R-:W-:Y:S02]  /*7640*/  ISETP.GE.AND P4, PT, R69, 0xa, PT ;  /* 0x0000000a4500780c */ /* 0x000fe40003f86270 */
[----:B------:R-:W-:Y:S02]  /*7650*/  LOP3.LUT R16, R16, 0xfffffffd, RZ, 0xc0, !PT ;  /* 0xfffffffd10107812 */ /* 0x000fe400078ec0ff */
[----:B------:R-:W-:Y:S02]  /*7660*/  ISETP.GT.AND P2, PT, R70, 0x1, !P1 ;  /* 0x000000014600780c */ /* 0x000fe40004f44270 */
[----:B------:R-:W-:-:S02]  /*7670*/  LOP3.LUT R2, R2, 0xfffffffd, RZ, 0xc0, !PT ;  /* 0xfffffffd02027812 */ /* 0x000fc400078ec0ff */
[----:B------:R-:W-:Y:S02]  /*7680*/  ISETP.LT.OR P2, PT, R71, 0x2, P2 ;  /* 0x000000024700780c */ /* 0x000fe40001741670 */
[----:B------:R-:W-:Y:S02]  /*7690*/  @P3 LOP3.LUT R16, R16, 0x2, RZ, 0xfc, !PT ;  /* 0x0000000210103812 */ /* 0x000fe400078efcff */
[----:B------:R-:W-:Y:S02]  /*76a0*/  FSEL R56, R13, -INF , !P2 ;  /* 0xff8000000d387808 */ /* 0x000fe40005000000 */
[----:B------:R-:W-:Y:S02]  /*76b0*/  LOP3.LUT R16, R16, 0xfffffffb, RZ, 0xc0, !PT ;  /* 0xfffffffb10107812 */ /* 0x000fe400078ec0ff */
[----:B------:R-:W-:Y:S02]  /*76c0*/  ISETP.GT.AND P3, PT, R70, 0x8, !P3 ;  /* 0x000000084600780c */ /* 0x000fe40005f64270 */
[----:B------:R-:W-:-:S02]  /*76d0*/  @P4 LOP3.LUT R16, R16, 0x4, RZ, 0xfc, !PT ;  /* 0x0000000410104812 */ /* 0x000fc400078efcff */
[----:B------:R-:W-:Y:S02]  /*76e0*/  ISETP.GT.AND P2, PT, R70, 0x9, !P4 ;  /* 0x000000094600780c */ /* 0x000fe40006744270 */
[----:B------:R-:W-:Y:S02]  /*76f0*/  ISETP.GE.AND P4, PT, R69, 0x11, PT ;  /* 0x000000114500780c */ /* 0x000fe40003f86270 */
        /* <DEDUP_REMOVED lines=216> */
[----:B------:R-:W-:-:S13]  /*8480*/  PLOP3.LUT P6, PT, PT, PT, UP0, 0x40, 0x0 ;  /* 0x000000000000781c */ /* 0x000fda0003fce808 */
[----:B------:R-:W-:Y:S05]  /*8490*/  @P6 BRA `(.L_x_10829) ;  /* 0x0000000000546947 */ /* 0x000fea0003800000 */
        /* <DEDUP_REMOVED lines=12> */
.L_x_10831:
[----:B------:R-:W-:-:S05]  /*8560*/  IMAD.U32 R70, RZ, RZ, UR22 ;  /* 0x00000016ff467e24 */ /* 0x000fca000f8e00ff */
[----:B------:R-:W-:-:S13]  /*8570*/  ISETP.NE.AND P6, PT, R70, 0x1, PT ;  /* 0x000000014600780c */ /* 0x000fda0003fc5270 */
[----:B------:R-:W1:Y:S02]  /*8580*/  @P6 LDC.64 R12, c[0x0][0x9e8] ;  /* 0x00027a00ff0c6b82 */ /* 0x000e640000000a00 */
[----:B-1----:R-:W-:-:S05]  /*8590*/  @P6 IMAD.HI.U32 R12, R57, R12, RZ ;  /* 0x0000000c390c6227 */ /* 0x002fca00078e00ff */
[----:B------:R-:W-:-:S07]  /*85a0*/  @P6 SHF.R.U32.HI R57, RZ, R13, R12 ;  /* 0x0000000dff396219 */ /* 0x000fce000001160c */
.L_x_10832:
[----:B------:R-:W-:Y:S05]  /*85b0*/  BSYNC B0 ;  /* 0x0000000000007941 */ /* 0x000fea0003800000 */
.L_x_10830:
[----:B------:R-:W-:-:S05]  /*85c0*/  IMAD R57, R57, R70, R67 ;  /* 0x0000004639397224 */ /* 0x000fca00078e0243 */
[----:B------:R-:W-:Y:S02]  /*85d0*/  VIADDMNMX R137, R57, R70, R137, PT ;  /* 0x0000004639897246 */ /* 0x000fe40003800189 */
[----:B------:R-:W-:-:S07]  /*85e0*/  VIMNMX R136, R136, R57, !PT ;  /* 0x0000003988887248 */ /* 0x000fce0007fe0100 */
.L_x_10829:
[----:B------:R-:W-:Y:S01]  /*85f0*/  ISETP.GT.AND P1, PT, R136, 0x1, !P1 ;  /* 0x000000018800780c */ /* 0x000fe20004f24270 */
[----:B------:R-:W-:Y:S01]  /*8600*/  IMAD.U32 R69, RZ, RZ, UR21 ;  /* 0x00000015ff457e24 */ /* 0x000fe2000f8e00ff */
        /* <DEDUP_REMOVED lines=74> */
[----:B------:R-:W-:Y:S02]  /*8ab0*/  ISETP.GT.AND P1, PT, R136, 0x30, !P6 ;  /* 0x000000308800780c */ /* 0x000fe40007724270 */
[----:B------:R-:W-:Y:S02]  /*8ac0*/  LOP3.LUT P6, RZ, R16, 0x10000, RZ, 0xc0, !PT ;  /* 0x0001000010ff7812 */ /* 0x000fe400078cc0ff */
        /* <DEDUP_REMOVED lines=19> */
[C---:B------:R-:W-:Y:S02]  /*8c00*/  ISETP.GT.AND P1, PT, R136.reuse, 0x39, !P1 ;  /* 0x000000398800780c */ /* 0x040fe40004f24270 */
[----:B------:R-:W-:Y:S02]  /*8c10*/  FMNMX.FTZ R57, R135, R12, !PT ;  /* 0x0000000c87397209 */ /* 0x000fe40007810000 */
[----:B------:R-:W-:Y:S02]  /*8c20*/  ISETP.LT.OR P1, PT, R137, 0x3a, P1 ;  /* 0x0000003a8900780c */ /* 0x000fe40000f21670 */
[----:B------:R-:W-:Y:S01]  /*8c30*/  ISETP.GT.AND P2, PT, R136, 0x89, !P2 ;  /* 0x000000898800780c */ /* 0x000fe20005744270 */
[----:B------:R-:W1:Y:S01]  /*8c40*/  SHFL.BFLY PT, R12, R57, 0x2, 0x1f ;  /* 0x0c401f00390c7f89 */ /* 0x000e6200000e0000 */
        /* <DEDUP_REMOVED lines=9> */
[C---:B------:R-:W-:Y:S02]  /*8ce0*/  ISETP.GT.AND P4, PT, R136.reuse, 0x91, !P4 ;  /* 0x000000918800780c */ /* 0x040fe40006784270 */
[----:B------:R-:W-:Y:S02]  /*8cf0*/  ISETP.GT.AND P1, PT, R136, 0x41, !P1 ;  /* 0x000000418800780c */ /* 0x000fe40004f24270 */
[C---:B------:R-:W-:Y:S02]  /*8d00*/  ISETP.LT.OR P3, PT, R137.reuse, 0x91, P3 ;  /* 0x000000918900780c */ /* 0x040fe40001f61670 */
[----:B------:R-:W-:Y:S02]  /*8d10*/  ISETP.LT.OR P1, PT, R137, 0x42, P1 ;  /* 0x000000428900780c */ /* 0x000fe40000f21670 */
[----:B-1----:R-:W-:-:S02]  /*8d20*/  FMNMX.FTZ R67, R57, R12, !PT ;  /* 0x0000000c39437209 */ /* 0x002fc40007810000 */
[----:B------:R-:W-:Y:S02]  /*8d30*/  FSEL R91, R91, -INF , !P1 ;  /* 0xff8000005b5b7808 */ /* 0x000fe40004800000 */
[----:B------:R-:W-:Y:S01]  /*8d40*/  LOP3.LUT P1, RZ, R16, 0x200000, RZ, 0xc0, !PT ;  /* 0x0020000010ff7812 */ /* 0x000fe2000782c0ff */
[----:B------:R-:W1:Y:S01]  /*8d50*/  SHFL.BFLY PT, R12, R67, 0x1, 0x1f ;  /* 0x0c201f00430c7f89 */ /* 0x000e6200000e0000 */
[C---:B------:R-:W-:Y:S02]  /*8d60*/  ISETP.GT.AND P5, PT, R136.reuse, 0x98, !P5 ;  /* 0x000000988800780c */ /* 0x040fe40006fa4270 */
[----:B------:R-:W-:Y:S02]  /*8d70*/  ISETP.GT.AND P1, PT, R136, 0x48, !P1 ;  /* 0x000000488800780c */ /* 0x000fe40004f24270 */
[C---:B------:R-:W-:Y:S02]  /*8d80*/  ISETP.LT.OR P4, PT, R137.reuse, 0x92, P4 ;  /* 0x000000928900780c */ /* 0x040fe40002781670 */
[----:B------:R-:W-:-:S02]  /*8d90*/  ISETP.LT.OR P1, PT, R137, 0x49, P1 ;  /* 0x000000498900780c */ /* 0x000fc40000f21670 */
[----:B------:R-:W-:Y:S02]  /*8da0*/  FSEL R63, R63, -INF , !P3 ;  /* 0xff8000003f3f7808 */ /* 0x000fe40005800000 */
[----:B------:R-:W-:Y:S02]  /*8db0*/  FSEL R94, R94, -INF , !P1 ;  /* 0xff8000005e5e7808 */ /* 0x000fe40004800000 */
[----:B------:R-:W-:Y:S02]  /*8dc0*/  LOP3.LUT P1, RZ, R16, 0x100000, RZ, 0xc0, !PT ;  /* 0x0010000010ff7812 */ /* 0x000fe4000782c0ff */
[----:B------:R-:W-:Y:S02]  /*8dd0*/  ISETP.LT.OR P5, PT, R137, 0x99, P5 ;  /* 0x000000998900780c */ /* 0x000fe40002fa1670 */
[----:B------:R-:W-:Y:S02]  /*8de0*/  ISETP.GT.AND P1, PT, R136, 0x49, !P1 ;  /* 0x000000498800780c */ /* 0x000fe40004f24270 */
[----:B------:R-:W-:-:S02]  /*8df0*/  FSEL R66, R66, -INF , !P5 ;  /* 0xff80000042427808 */ /* 0x000fc40006800000 */
[----:B------:R-:W-:Y:S02]  /*8e00*/  ISETP.LT.OR P1, PT, R137, 0x4a, P1 ;  /* 0x0000004a8900780c */ /* 0x000fe40000f21670 */
[----:B-1----:R-:W-:Y:S02]  /*8e10*/  FMNMX.FTZ R12, R67, R12, !PT ;  /* 0x0000000c430c7209 */ /* 0x002fe40007810000 */
        /* <DEDUP_REMOVED lines=94> */
[--C-:B-1----:R-:W-:Y:S01]  /*9400*/  FFMA.FTZ R127, R113, UR21, -R14.reuse ;  /* 0x00000015717f7c23 */ /* 0x102fe2000801080e */
        /* <DEDUP_REMOVED lines=15> */
[----:B------:R-:W-:Y:S01]  /*9500*/  FMNMX.FTZ R126, R110, R113, !PT ;  /* 0x000000716e7e7209 */ /* 0x000fe20007810000 */
[----:B------:R-:W-:-:S02]  /*9510*/  FFMA.FTZ R113, R116, UR21, -R14 ;  /* 0x0000001574717c23 */ /* 0x000fc4000801080e */
[----:B------:R-:W-:Y:S01]  /*9520*/  MUFU.EX2 R112, R127 ;  /* 0x0000007f00707308 */ /* 0x000fe20000000800 */
[----:B------:R-:W-:-:S04]  /*9530*/  FMNMX.FTZ R123, R111, R126, !PT ;  /* 0x0000007e6f7b7209 */ /* 0x000fc80007810000 */
[----:B------:R-:W-:Y:S01]  /*9540*/  FMNMX.FTZ R116, R114, R123, !PT ;  /* 0x0000007b72747209 */ /* 0x000fe20007810000 */
[----:B------:R-:W-:-:S02]  /*9550*/  FFMA.FTZ R123, R117, UR21, -R14 ;  /* 0x00000015757b7c23 */ /* 0x000fc4000801080e */
        /* <DEDUP_REMOVED lines=8> */
[----:B-1----:R-:W-:Y:S01]  /*95e0*/  FFMA.FTZ R123, R76, UR21, -R14 ;  /* 0x000000154c7b7c23 */ /* 0x002fe2000801080e */
[----:B------:R-:W-:Y:S02]  /*95f0*/  FSEL R76, R64, -INF , !P4 ;  /* 0xff800000404c7808 */ /* 0x000fe40006000000 */
[----:B------:R-:W-:-:S03]  /*9600*/  FMNMX.FTZ R126, R94, R117, !PT ;  /* 0x000000755e7e7209 */ /* 0x000fc60007810000 */
        /* <DEDUP_REMOVED lines=36> */
[----:B------:R-:W-:Y:S01]  /*9850*/  MUFU.EX2 R109, R109 ;  /* 0x0000006d006d7308 */ /* 0x000fe20000000800 */
[----:B------:R-:W-:-:S02]  /*9860*/  FSEL R134, R12, RZ, P1 ;  /* 0x000000ff0c867208 */ /* 0x000fc40000800000 */
[----:B------:R-:W-:Y:S01]  /*9870*/  FMNMX.FTZ R127, R68, R117, !PT ;  /* 0x00000075447f7209 */ /* 0x000fe20007810000 */
[----:B------:R-:W-:-:S02]  /*9880*/  FFMA.FTZ R117, R130, UR21, -R14 ;  /* 0x0000001582757c23 */ /* 0x000fc4000801080e */
[----:B------:R-:W-:Y:S02]  /*9890*/  FADD.FTZ R11, -R134, R11 ;  /* 0x0000000b860b7221 */ /* 0x000fe40000010100 */
[----:B------:R-:W1:Y:S01]  /*98a0*/  SHFL.BFLY PT, R130, R127, 0x2, 0x1f ;  /* 0x0c401f007f827f89 */ /* 0x000e6200000e0000 */
[----:B------:R-:W-:Y:S01]  /*98b0*/  MUFU.EX2 R113, R113 ;  /* 0x0000007100717308 */ /* 0x000fe20000000800 */
[----:B------:R-:W-:-:S07]  /*98c0*/  FMUL.FTZ R11, R11, UR21 ;  /* 0x000000150b0b7c20 */ /* 0x000fce0008410000 */
[----:B------:R-:W2:Y:S08]  /*98d0*/  MUFU.EX2 R11, R11 ;  /* 0x0000000b000b7308 */ /* 0x000eb00000000800 */
[----:B------:R-:W-:Y:S01]  /*98e0*/  MUFU.EX2 R88, R88 ;  /* 0x0000005800587308 */ /* 0x000fe20000000800 */
[----:B-1----:R-:W-:Y:S01]  /*98f0*/  FMNMX.FTZ R131, R127, R130, !PT ;  /* 0x000000827f837209 */ /* 0x002fe20007810000 */
[--C-:B------:R-:W-:Y:S01]  /*9900*/  FFMA.FTZ R130, R61, UR21, -R14.reuse ;  /* 0x000000153d827c23 */ /* 0x100fe2000801080e */
[----:B------:R-:W-:-:S01]  /*9910*/  FFMA.FTZ R61, R133, UR21, -R14 ;  /* 0x00000015853d7c23 */ /* 0x000fc2000801080e */
[----:B------:R-:W-:-:S02]  /*9920*/  IMAD.U32 R127, RZ, RZ, UR21 ;  /* 0x00000015ff7f7e24 */ /* 0x000fc4000f8e00ff */
[----:B--2---:R-:W-:-:S01]  /*9930*/  FFMA.FTZ R138, R11, R7, R70 ;  /* 0x000000070b8a7223 */ /* 0x004fc20000010046 */
[----:B------:R-:W1:Y:S01]  /*9940*/  SHFL.BFLY PT, R136, R131, 0x1, 0x1f ;  /* 0x0c201f0083887f89 */ /* 0x000e6200000e0000 */
[----:B------:R-:W-:Y:S08]  /*9950*/  MUFU.EX2 R89, R89 ;  /* 0x0000005900597308 */ /* 0x000ff00000000800 */
[----:B------:R-:W-:Y:S08]  /*9960*/  MUFU.EX2 R92, R92 ;  /* 0x0000005c005c7308 */ /* 0x000ff00000000800 */
[----:B------:R-:W-:Y:S01]  /*9970*/  MUFU.EX2 R93, R93 ;  /* 0x0000005d005d7308 */ /* 0x000fe20000000800 */
[----:B-1----:R-:W-:-:S07]  /*9980*/  FMNMX.FTZ R14, R131, R136, !PT ;  /* 0x00000088830e7209 */ /* 0x002fce0007810000 */
[----:B------:R-:W-:Y:S01]  /*9990*/  MUFU.EX2 R96, R96 ;  /* 0x0000006000607308 */ /* 0x000fe20000000800 */
[C---:B------:R-:W-:Y:S01]  /*99a0*/  FSETP.NEU.FTZ.AND P1, PT, R14.reuse, -INF , PT ;  /* 0xff8000000e00780b */ /* 0x040fe20003f3d000 */
[----:B------:R-:W-:-:S06]  /*99b0*/  FFMA.FTZ R127, R14, R127, -8 ;  /* 0xc10000000e7f7423 */ /* 0x000fcc000001007f */
[----:B------:R-:W-:Y:S01]  /*99c0*/  MUFU.EX2 R97, R97 ;  /* 0x0000006100617308 */ /* 0x000fe20000000800 */
        /* <DEDUP_REMOVED lines=15> */
[--C-:B------:R-:W-:Y:S01]  /*9ac0*/  FFMA.FTZ R110, R110, UR21, -R127.reuse ;  /* 0x000000156e6e7c23 */ /* 0x100fe2000801087f */
[----:B------:R-:W-:-:S01]  /*9ad0*/  FFMA.FTZ R111, R111, UR21, -R127 ;  /* 0x000000156f6f7c23 */ /* 0x000fc2000801087f */
[----:B------:R-:W-:Y:S01]  /*9ae0*/  FMUL.FTZ R94, R129, UR21 ;  /* 0x00000015815e7c20 */ /* 0x000fe20008410000 */
[----:B------:R-:W-:-:S01]  /*9af0*/  FADD.FTZ R129, R57, R138 ;  /* 0x0000008a39817221 */ /* 0x000fc20000010000 */
        /* <DEDUP_REMOVED lines=71> */
[----:B------:R-:W-:-:S06]  /*9f70*/  FADD.FTZ R6, R88, R129 ;  /* 0x0000008158067221 */ /* 0x000fcc0000010000 */
        /* <DEDUP_REMOVED lines=31> */
[----:B-1----:R-:W-:-:S04]  /*a170*/  FADD.FTZ R7, R73, R6 ;  /* 0x0000000649077221 */ /* 0x002fc80000010000 */
[----:B------:R-:W-:-:S03]  /*a180*/  FADD.FTZ R6, R64, R7 ;  /* 0x0000000740067221 */ /* 0x000fc60000010000 */
        /* <DEDUP_REMOVED lines=59> */
.L_x_10833:
        /* <DEDUP_REMOVED lines=42> */
[----:B------:R-:W-:Y:S01]  /*a7e0*/  VIADD R3, R3, 0xffffffff ;  /* 0xffffffff03037836 */ /* 0x000fe20000000000 */
        /* <DEDUP_REMOVED lines=33> */
[----:B------:R-:W-:Y:S01]  /*aa00*/  IMAD.MOV.U32 R10, RZ, RZ, R14 ;  /* 0x000000ffff0a7224 */ /* 0x000fe200078e000e */
[----:B------:R-:W-:Y:S01]  /*aa10*/  F2FP.SATFINITE.E4M3.F32.PACK_AB_MERGE_C R137, R59, R58, R60 ;  /* 0x0000003a3b89723e */ /* 0x000fe2000480703c */
[----:B------:R-:W-:Y:S01]  /*aa20*/  IMAD.MOV.U32 R11, RZ, RZ, R12 ;  /* 0x000000ffff0b7224 */ /* 0x000fe200078e000c */
[----:B------:R-:W-:-:S02]  /*aa30*/  F2FP.SATFINITE.E4M3.F32.PACK_AB_MERGE_C R138, R132, R61, R65 ;  /* 0x0000003d848a723e */ /* 0x000fc40004807041 */
[----:B------:R-:W-:Y:S01]  /*aa40*/  F2FP.SATFINITE.E4M3.F32.PACK_AB_MERGE_C R139, R63, R62, R66 ;  /* 0x0000003e3f8b723e */ /* 0x000fe20004807042 */
[----:B------:R-:W-:Y:S06]  /*aa50*/  @P1 BRA `(.L_x_10834) ;  /* 0xffffffb400ec1947 */ /* 0x000fec000383ffff */
[----:B------:R-:W-:Y:S01]  /*aa60*/  IMAD.MOV.U32 R10, RZ, RZ, R14 ;  /* 0x000000ffff0a7224 */ /* 0x000fe200078e000e */
[----:B------:R-:W-:Y:S01]  /*aa70*/  UMOV UR38, UR27 ;  /* 0x0000001b00267c82 */ /* 0x000fe20008000000 */
[----:B------:R-:W-:Y:S01]  /*aa80*/  IMAD.MOV.U32 R11, RZ, RZ, R12 ;  /* 0x000000ffff0b7224 */ /* 0x000fe200078e000c */
[----:B------:R-:W-:-:S06]  /*aa90*/  UMOV UR37, UR26 ;  /* 0x0000001a00257c82 */ /* 0x000fcc0008000000 */
.L_x_10816:
[----:B------:R-:W1:Y:S01]  /*aaa0*/  LDC R9, c[0x0][0x9e4] ;  /* 0x00027900ff097b82 */ /* 0x000e620000000800 */
[----:B------:R-:W-:Y:S01]  /*aab0*/  ULDC UR6, c[0x0][0x9dc] ;  /* 0x0002770000067ab9 */ /* 0x000fe20000000800 */
[----:B------:R-:W-:Y:S01]  /*aac0*/  LOP3.LUT R2, R2, 0xffffffef, RZ, 0xc0, !PT ;  /* 0xffffffef02027812 */ /* 0x000fe200078ec0ff */
[----:B------:R-:W-:-:S05]  /*aad0*/  VIADD R12, R19, -UR6 ;  /* 0x80000006130c7c36 */ /* 0x000fca0008000000 */
[----:B------:R-:W-:Y:S02]  /*aae0*/  R2UR UR6, R12 ;  /* 0x000000000c0672ca */ /* 0x000fe400000e0000 */
        /* <DEDUP_REMOVED lines=12> */
.L_x_10836:
[----:B------:R-:W-:-:S13]  /*abb0*/  ISETP.NE.AND P1, PT, R9, 0x1, PT ;  /* 0x000000010900780c */ /* 0x000fda0003f25270 */
[----:B------:R-:W1:Y:S02]  /*abc0*/  @P1 LDC.64 R12, c[0x0][0x9e8] ;  /* 0x00027a00ff0c1b82 */ /* 0x000e640000000a00 */
[----:B-1----:R-:W-:-:S05]  /*abd0*/  @P1 IMAD.HI.U32 R12, R19, R12, RZ ;  /* 0x0000000c130c1227 */ /* 0x002fca00078e00ff */
[----:B------:R-:W-:-:S07]  /*abe0*/  @P1 SHF.R.U32.HI R19, RZ, R13, R12 ;  /* 0x0000000dff131219 */ /* 0x000fce000001160c */
.L_x_10837:
[----:B------:R-:W-:-:S05]  /*abf0*/  IMAD R19, R19, R9, RZ ;  /* 0x0000000913137224 */ /* 0x000fca00078e02ff */
[----:B------:R-:W-:-:S13]  /*ac00*/  R2UR UR7, R19 ;  /* 0x00000000130772ca */ /* 0x000fda00000e0000 */
[----:B------:R-:W-:-:S04]  /*ac10*/  UISETP.LT.AND UP0, UPT, UR6, UR7, UPT ;  /* 0x000000070600728c */ /* 0x000fc8000bf01270 */
[----:B------:R-:W-:-:S12]  /*ac20*/  USEL UR6, UR6, UR7, !UP0 ;  /* 0x0000000706067287 */ /* 0x000fd8000c000000 */
.L_x_10835:
[----:B------:R-:W-:-:S04]  /*ac30*/  UIADD3 UR6, UR6, 0x9f, URZ ;  /* 0x0000009f06067890 */ /* 0x000fc8000fffe03f */
[----:B------:R-:W-:-:S04]  /*ac40*/  UIMAD.WIDE UR6, UR6, 0x66666667, URZ ;  /* 0x66666667060678a5 */ /* 0x000fc8000f8e023f */
[----:B------:R-:W-:-:S04]  /*ac50*/  USHF.R.U32.HI UR6, URZ, 0x1f, UR7 ;  /* 0x0000001f3f067899 */ /* 0x000fc80008011607 */
[----:B------:R-:W-:-:S04]  /*ac60*/  ULEA.HI.SX32 UR6, UR7, UR6, 0x1a ;  /* 0x0000000607067291 */ /* 0x000fc8000f8fd23f */
        /* <DEDUP_REMOVED lines=9> */
.L_x_10848:
[----:B------:R-:W-:-:S04]  /*ad00*/  UIADD3 UR38, UR23, 0x1, URZ ;  /* 0x0000000117267890 */ /* 0x000fc8000fffe03f */
[----:B------:R-:W-:-:S04]  /*ad10*/  UISETP.NE.AND UP0, UPT, UR38, 0x2, UPT ;  /* 0x000000022600788c */ /* 0x000fc8000bf05270 */
[----:B------:R-:W-:Y:S02]  /*ad20*/  USEL UR37, URZ, 0x1, UP0 ;  /* 0x000000013f257887 */ /* 0x000fe40008000000 */
[----:B------:R-:W-:Y:S02]  /*ad30*/  USEL UR38, UR38, URZ, UP0 ;  /* 0x0000003f26267287 */ /* 0x000fe40008000000 */
[----:B------:R-:W-:Y:S01]  /*ad40*/  ULOP3.LUT UR37, UR24, UR37, URZ, 0x3c, !UPT ;  /* 0x0000002518257292 */ /* 0x000fe2000f8e3c3f */
[----:B------:R-:W-:Y:S11]  /*ad50*/  @!P0 BRA `(.L_x_10839) ;  /* 0x0000000000048947 */ /* 0x000ff60003800000 */
[----:B------:R-:W-:Y:S01]  /*ad60*/  BPT.TRAP 0x1 ;  /* 0x000000040000795c */ /* 0x000fe20000300000 */
.L_x_10839:
[----:B------:R-:W-:Y:S01]  /*ad70*/  ULEA UR6, UR38, UR40, 0x3 ;  /* 0x0000002826067291 */ /* 0x000fe2000f8e183f */
[----:B------:R-:W-:-:S05]  /*ad80*/  IMAD.U32 R10, RZ, RZ, UR37 ;  /* 0x00000025ff0a7e24 */ /* 0x000fca000f8e00ff */
[----:B------:R-:W-:-:S04]  /*ad90*/  SHF.L.U32 R10, R10, 0x1f, RZ ;  /* 0x0000001f0a0a7819 */ /* 0x000fc800000006ff */
[----:B------:R1:W2:Y:S01]  /*ada0*/  SYNCS.PHASECHK.TRANS64.TRYWAIT P1, [UR6+0x13230], R10 ;  /* 0x0132300aff0075a7 */ /* 0x0002a20008020146 */
[----:B------:R-:W-:Y:S05]  /*adb0*/  @!P0 BRA `(.L_x_10840) ;  /* 0x0000000000048947 */ /* 0x000fea0003800000 */
[----:B------:R-:W-:Y:S01]  /*adc0*/  BPT.TRAP 0x1 ;  /* 0x000000040000795c */ /* 0x000fe20000300000 */
.L_x_10840:
[----:B--2---:R-:W-:Y:S05]  /*add0*/  @P1 BRA `(.L_x_10841) ;  /* 0x0000000000081947 */ /* 0x004fea0003800000 */
[----:B------:R-:W2:Y:S02]  /*ade0*/  SYNCS.PHASECHK.TRANS64.TRYWAIT P1, [UR6+0x13230], R10 ;  /* 0x0132300aff0075a7 */ /* 0x000ea40008020146 */
[----:B--2---:R-:W-:Y:S05]  /*adf0*/  @!P1 BRA `(.L_x_10842) ;  /* 0x000000bc00bc9947 */ /* 0x004fea0003800000 */
.L_x_10841:
        /* <DEDUP_REMOVED lines=64> */
.L_x_10843:
[----:B------:R-:W-:Y:S01]  /*b200*/  ULEA UR11, UR23, UR40, 0x3 ;  /* 0x00000028170b7291 */ /* 0x000fe2000f8e183f */
[----:B-12---:R-:W-:-:S05]  /*b210*/  IMAD.U32 R10, RZ, RZ, UR24 ;  /* 0x00000018ff0a7e24 */ /* 0x006fca000f8e00ff */
[----:B------:R-:W-:-:S04]  /*b220*/  SHF.L.U32 R10, R10, 0x1f, RZ ;  /* 0x0000001f0a0a7819 */ /* 0x000fc800000006ff */
[----:B------:R1:W2:Y:S01]  /*b230*/  SYNCS.PHASECHK.TRANS64.TRYWAIT P1, [UR11+0x13250], R10 ;  /* 0x0132500aff0075a7 */ /* 0x0002a2000802014b */
[----:B------:R-:W-:Y:S05]  /*b240*/  @!P0 BRA `(.L_x_10844) ;  /* 0x0000000000048947 */ /* 0x000fea0003800000 */
[----:B------:R-:W-:Y:S01]  /*b250*/  BPT.TRAP 0x1 ;  /* 0x000000040000795c */ /* 0x000fe20000300000 */
.L_x_10844:
[----:B--2---:R-:W-:Y:S05]  /*b260*/  @P1 BRA `(.L_x_10845) ;  /* 0x0000000000081947 */ /* 0x004fea0003800000 */
[----:B------:R-:W2:Y:S02]  /*b270*/  SYNCS.PHASECHK.TRANS64.TRYWAIT P1, [UR11+0x13250], R10 ;  /* 0x0132500aff0075a7 */ /* 0x000ea4000802014b */
[----:B--2---:R-:W-:Y:S05]  /*b280*/  @!P1 BRA `(.L_x_10846) ;  /* 0x000000b800b09947 */ /* 0x004fea0003800000 */
.L_x_10845:
        /* <DEDUP_REMOVED lines=18> */
[----:B------:R-:W-:Y:S01]  /*b3b0*/  UIADD3 UR6, UR40, 0x1000, URZ ;  /* 0x0000100028067890 */ /* 0x000fe2000fffe03f */
[C---:B------:R-:W-:Y:S01]  /*b3c0*/  FMUL.FTZ R104, R0.reuse, R104 ;  /* 0x0000006800687220 */ /* 0x040fe20000410000 */
[C---:B------:R-:W-:Y:S01]  /*b3d0*/  FMUL.FTZ R106, R0.reuse, R106 ;  /* 0x0000006a006a7220 */ /* 0x040fe20000410000 */
[C---:B------:R-:W-:Y:S01]  /*b3e0*/  FMUL.FTZ R105, R0.reuse, R105 ;  /* 0x0000006900697220 */ /* 0x040fe20000410000 */
[----:B------:R-:W3:Y:S01]  /*b3f0*/  MUFU.TANH R14, R14 ;  /* 0x0000000e000e7308 */ /* 0x000ee20000002400 */
[----:B--2---:R-:W-:Y:S01]  /*b400*/  FMNMX.FTZ R11, R15, R12, !PT ;  /* 0x0000000c0f0b7209 */ /* 0x004fe20007810000 */
[----:B------:R-:W-:Y:S01]  /*b410*/  USHF.R.U32.HI UR6, URZ, 0x4, UR6 ;  /* 0x000000043f067899 */ /* 0x000fe20008011606 */
[C---:B------:R-:W-:Y:S01]  /*b420*/  FMUL.FTZ R107, R0.reuse, R107 ;  /* 0x0000006b006b7220 */ /* 0x040fe20000410000 */
[C---:B------:R-:W-:Y:S01]  /*b430*/  FMUL.FTZ R108, R0.reuse, R108 ;  /* 0x0000006c006c7220 */ /* 0x040fe20000410000 */
[C---:B------:R-:W-:Y:S01]  /*b440*/  FMUL.FTZ R110, R0.reuse, R110 ;  /* 0x0000006e006e7220 */ /* 0x040fe20000410000 */
[----:B------:R-:W-:Y:S01]  /*b450*/  ULOP3.LUT UR6, UR6, 0x3fff, URZ, 0xc0, !UPT ;  /* 0x00003fff06067892 */ /* 0x000fe2000f8ec03f */
[----:B------:R-:W-:Y:S01]  /*b460*/  FMUL.FTZ R109, R0, R109 ;  /* 0x0000006d006d7220 */ /* 0x000fe20000410000 */
[----:B------:R-:W2:Y:S01]  /*b470*/  MUFU.TANH R19, R19 ;  /* 0x0000001300137308 */ /* 0x000ea20000002400 */
[----:B-1----:R-:W-:Y:S01]  /*b480*/  FMNMX.FTZ R10, R20, R13, !PT ;  /* 0x0000000d140a7209 */ /* 0x002fe20007810000 */
[----:B------:R-:W-:Y:S01]  /*b490*/  ULOP3.LUT UR6, UR6, 0x10000, URZ, 0xfc, !UPT ;  /* 0x0001000006067892 */ /* 0x000fe2000f8efc3f */
[C---:B------:R-:W-:Y:S01]  /*b4a0*/  FMUL.FTZ R111, R0.reuse, R111 ;  /* 0x0000006f006f7220 */ /* 0x040fe20000410000 */
[C---:B------:R-:W-:Y:S01]  /*b4b0*/  FMUL.FTZ R112, R0.reuse, R112 ;  /* 0x0000007000707220 */ /* 0x040fe20000410000 */
[----:B------:R-:W-:Y:S01]  /*b4c0*/  WARPGROUP.ARRIVE ;  /* 0x00000000000079c5 */ /* 0x000fe20000000000 */
[----:B------:R-:W-:Y:S01]  /*b4d0*/  UIMAD UR10, UR23, 0x280, UR6 ;  /* 0x00000280170a78a4 */ /* 0x000fe2000f8e0206 */
[----:B------:R-:W-:Y:S01]  /*b4e0*/  FMUL.FTZ R114, R0, R114 ;  /* 0x0000007200727220 */ /* 0x000fe20000410000 */
[----:B------:R-:W1:Y:S01]  /*b4f0*/  MUFU.TANH R21, R21 ;  /* 0x0000001500157308 */ /* 0x000e620000002400 */
[----:B---3--:R-:W-:Y:S01]  /*b500*/  FMNMX.FTZ R132, R14, R11, !PT ;  /* 0x0000000b0e847209 */ /* 0x008fe20007810000 */
[C---:B------:R-:W-:Y:S01]  /*b510*/  FMUL.FTZ R113, R0.reuse, R113 ;  /* 0x0000007100717220 */ /* 0x040fe20000410000 */
[----:B------:R-:W-:Y:S01]  /*b520*/  UMOV UR7, 0xc0000010 ;  /* 0xc000001000077882 */ /* 0x000fe20000000000 */
[C---:B------:R-:W-:Y:S01]  /*b530*/  FMUL.FTZ R115, R0.reuse, R115 ;  /* 0x0000007300737220 */ /* 0x040fe20000410000 */
[----:B------:R-:W-:Y:S01]  /*b540*/  UMOV UR6, UR10 ;  /* 0x0000000a00067c82 */ /* 0x000fe20008000000 */
[C---:B------:R-:W-:Y:S01]  /*b550*/  FMUL.FTZ R116, R0.reuse, R116 ;  /* 0x0000007400747220 */ /* 0x040fe20000410000 */
[----:B------:R-:W-:Y:S01]  /*b560*/  QGMMA.64x64x32.F32.E4M3.E4M3 R24, R152, gdesc[UR4], R24, gsb0 ;  /* 0x00e0000498187df3 */ /* 0x000fe20008000818 */
        /* <DEDUP_REMOVED lines=50> */
[C---:B------:R-:W-:Y:S01]  /*b890*/  FMUL.FTZ R56, R0.reuse, R56 ;  /* 0x0000003800387220 */ /* 0x040fe20000410000 */
[----:B------:R-:W-:Y:S01]  /*b8a0*/  UMOV UR7, 0xc0000010 ;  /* 0xc000001000077882 */ /* 0x000fe20000000000 */
        /* <DEDUP_REMOVED lines=18> */
[----:B------:R-:W-:-:S02]  /*b9d0*/  FMUL.FTZ R71, R0, R71 ;  /* 0x0000004700477220 */ /* 0x000fc40000410000 */
[----:B------:R-:W3:Y:S01]  /*b9e0*/  MUFU.TANH R128, R128 ;  /* 0x0000008000807308 */ /* 0x000ee20000002400 */
[----:B--2---:R-:W-:Y:S01]  /*b9f0*/  FMNMX.FTZ R11, R127, R10, !PT ;  /* 0x0000000a7f0b7209 */ /* 0x004fe20007810000 */
[----:B------:R-:W-:Y:S02]  /*ba00*/  WARPGROUP.DEPBAR.LE gsb0, 0x0 ;  /* 0x00008000000079c5 */ /* 0x000fe40000010000 */
[----:B------:R-:W-:-:S04]  /*ba10*/  WARPGROUP.ARRIVE ;  /* 0x00000000000079c5 */ /* 0x000fc80000000000 */
[----:B------:R-:W2:Y:S01]  /*ba20*/  MUFU.TANH R130, R130 ;  /* 0x0000008200827308 */ /* 0x000ea20000002400 */
[----:B-1----:R-:W-:Y:S01]  /*ba30*/  FMNMX.FTZ R131, R129, R132, !PT ;  /* 0x0000008481837209 */ /* 0x002fe20007810000 */
[----:B------:R-:W1:Y:S01]  /*ba40*/  S2R R155, SR_TID.X ;  /* 0x00000000009b7919 */ /* 0x000e620000002100 */
[----:B------:R-:W-:Y:S01]  /*ba50*/  QGMMA.64x64x32.F32.E4M3.E4M3 R24, R148, gdesc[UR4], R24, gsb0 ;  /* 0x00e0000494187df3 */ /* 0x000fe20008000818 */
[----:B------:R-:W-:-:S04]  /*ba60*/  UIADD3 UR6, UR10, 0x100, URZ ;  /* 0x000001000a067890 */ /* 0x000fc8000fffe03f */
[----:B------:R-:W4:Y:S01]  /*ba70*/  MUFU.TANH R104, R104 ;  /* 0x0000006800687308 */ /* 0x000f220000002400 */
[----:B---3--:R-:W-:Y:S01]  /*ba80*/  FMNMX.FTZ R11, R128, R11, !PT ;  /* 0x0000000b800b7209 */ /* 0x008fe20007810000 */
[----:B------:R-:W-:-:S06]  /*ba90*/  UMOV UR7, 0xc0000010 ;  /* 0xc000001000077882 */ /* 0x000fcc0000000000 */
[----:B------:R-:W3:Y:S01]  /*baa0*/  MUFU.TANH R106, R106 ;  /* 0x0000006a006a7308 */ /* 0x000ee20000002400 */
[----:B--2---:R-:W-:-:S07]  /*bab0*/  FMNMX.FTZ R131, R130, R131, !PT ;  /* 0x0000008382837209 */ /* 0x004fce0007810000 */
[----:B------:R-:W2:Y:S01]  /*bac0*/  MUFU.TANH R105, R105 ;  /* 0x0000006900697308 */ /* 0x000ea20000002400 */
[----:B----4-:R-:W-:-:S07]  /*bad0*/  FMNMX.FTZ R10, R104, R11, !PT ;  /* 0x0000000b680a7209 */ /* 0x010fce0007810000 */
[----:B------:R-:W4:Y:S01]  /*bae0*/  MUFU.TANH R107, R107 ;  /* 0x0000006b006b7308 */ /* 0x000f220000002400 */
[----:B---3--:R-:W-:Y:S02]  /*baf0*/  FMNMX.FTZ R132, R106, R131, !PT ;  /* 0x000000836a847209 */ /* 0x008fe40007810000 */
[----:B-1----:R-:W-:-:S05]  /*bb00*/  LOP3.LUT P1, RZ, R155, 0x7f, RZ, 0xc0, !PT ;  /* 0x0000007f9bff7812 */ /* 0x002fca000782c0ff */
[----:B------:R-:W1:Y:S01]  /*bb10*/  MUFU.TANH R108, R108 ;  /* 0x0000006c006c7308 */ /* 0x000e620000002400 */
[----:B--2---:R-:W-:-:S07]  /*bb20*/  FMNMX.FTZ R11, R105, R10, !PT ;  /* 0x0000000a690b7209 */ /* 0x004fce0007810000 */
        /* <DEDUP_REMOVED lines=14> */
[----:B------:R-:W-:Y:S01]  /*bc10*/  QGMMA.64x64x32.F32.E4M3.E4M3 R24, R144, gdesc[UR4], R24, gsb0 ;  /* 0x00e0000490187df3 */ /* 0x000fe20008000818 */
[----:B------:R-:W-:Y:S01]  /*bc20*/  UIADD3 UR6, UR10, 0x180, URZ ;  /* 0x000001800a067890 */ /* 0x000fe2000fffe03f */
[----:B------:R-:W-:-:S04]  /*bc30*/  UMOV UR7, 0xc0000010 ;  /* 0xc000001000077882 */ /* 0x000fc80000000000 */
        /* <DEDUP_REMOVED lines=20> */
[----:B------:R-:W-:Y:S02]  /*bd80*/  WARPGROUP.DEPBAR.LE gsb0, 0x0 ;  /* 0x00008000000079c5 */ /* 0x000fe40000010000 */
[----:B------:R-:W-:-:S04]  /*bd90*/  WARPGROUP.ARRIVE ;  /* 0x00000000000079c5 */ /* 0x000fc80000000000 */
[----:B------:R-:W3:Y:S01]  /*bda0*/  MUFU.TANH R94, R94 ;  /* 0x0000005e005e7308 */ /* 0x000ee20000002400 */
[----:B-1----:R-:W-:Y:S01]  /*bdb0*/  FMNMX.FTZ R131, R91, R132, !PT ;  /* 0x000000845b837209 */ /* 0x002fe20007810000 */
[----:B------:R-:W-:Y:S01]  /*bdc0*/  QGMMA.64x64x32.F32.E4M3.E4M3 R24, R140, gdesc[UR4], R24, gsb0 ;  /* 0x00e000048c187df3 */ /* 0x000fe20008000818 */
[----:B------:R-:W-:Y:S01]  /*bdd0*/  UIADD3 UR6, UR10, 0x200, URZ ;  /* 0x000002000a067890 */ /* 0x000fe2000fffe03f */
[----:B------:R-:W-:-:S04]  /*bde0*/  UMOV UR7, 0xc0000010 ;  /* 0xc000001000077882 */ /* 0x000fc80000000000 */
        /* <DEDUP_REMOVED lines=24> */
[----:B------:R-:W-:Y:S06]  /*bf70*/  QGMMA.64x64x32.F32.E4M3.E4M3 R24, R136, gdesc[UR4], R24, gsb0 ;  /* 0x00e0000488187df3 */ /* 0x000fec0008000818 */
        /* <DEDUP_REMOVED lines=20> */
[----:B------:R-:W-:-:S06]  /*c0c0*/  WARPGROUP.DEPBAR.LE gsb0, 0x0 ;  /* 0x00008000000079c5 */ /* 0x000fcc0000010000 */
        /* <DEDUP_REMOVED lines=46> */
[----:B-1----:R-:W-:-:S05]  /*c3b0*/  FMNMX.FTZ R133, R131, R10, !PT ;  /* 0x0000000a83857209 */ /* 0x002fca0007810000 */
[----:B------:R-:W1:Y:S01]  /*c3c0*/  SHFL.BFLY PT, R10, R133, 0x1, 0x1f ;  /* 0x0c201f00850a7f89 */ /* 0x000e6200000e0000 */
[----:B--2---:R-:W-:Y:S01]  /*c3d0*/  FMNMX.FTZ R134, R132, R11, !PT ;  /* 0x0000000b84867209 */ /* 0x004fe20007810000 */
[----:B------:R-:W-:-:S04]  /*c3e0*/  IMAD.U32 R132, RZ, RZ, UR21 ;  /* 0x00000015ff847e24 */ /* 0x000fc8000f8e00ff */
        /* <DEDUP_REMOVED lines=95> */
[----:B------:R-:W-:-:S02]  /*c9e0*/  IMAD.U32 R134, RZ, RZ, UR38 ;  /* 0x00000026ff867e24 */ /* 0x000fc4000f8e00ff */
[----:B------:R-:W-:-:S01]  /*c9f0*/  FFMA.FTZ R67, R67, UR21, -R131 ;  /* 0x0000001543437c23 */ /* 0x000fc20008010883 */
[----:B------:R-:W2:Y:S01]  /*ca00*/  MUFU.EX2 R21, R21 ;  /* 0x0000001500157308 */ /* 0x000ea20000000800 */
[----:B-1----:R-:W-:-:S01]  /*ca10*/  FADD.FTZ R132, R14, R7 ;  /* 0x000000070e847221 */ /* 0x002fc20000010000 */
[--C-:B------:R-:W-:Y:S01]  /*ca20*/  FFMA.FTZ R70, R70, UR21, -R131.reuse ;  /* 0x0000001546467c23 */ /* 0x100fe20008010883 */
[----:B------:R-:W-:-:S05]  /*ca30*/  FFMA.FTZ R71, R71, UR21, -R131 ;  /* 0x0000001547477c23 */ /* 0x000fca0008010883 */
        /* <DEDUP_REMOVED lines=122> */
[----:B------:R-:W1:Y:S01]  /*d1e0*/  MUFU.EX2 R58, R58 ;  /* 0x0000003a003a7308 */ /* 0x000e620000000800 */
[----:B---3--:R-:W-:-:S03]  /*d1f0*/  FADD.FTZ R133, R87, R132 ;  /* 0x0000008457857221 */ /* 0x008fc60000010000 */
[----:B------:R-:W-:-:S04]  /*d200*/  @!P1 PRMT R6, RZ, 0x654, R6 ;  /* 0x00000654ff069816 */ /* 0x000fc80000000006 */
[----:B------:R-:W3:Y:S01]  /*d210*/  MUFU.EX2 R57, R57 ;  /* 0x0000003900397308 */ /* 0x000ee20000000800 */
[----:B--2---:R-:W-:-:S01]  /*d220*/  FADD.FTZ R132, R56, R7 ;  /* 0x0000000738847221 */ /* 0x004fc20000010000 */
[----:B------:R2:W-:Y:S06]  /*d230*/  @!P1 SYNCS.ARRIVE.TRANS64.RED.A1T0 RZ, [R6+URZ], RZ ;  /* 0x000000ff06ff99a7 */ /* 0x0005ec000810043f */
        /* <DEDUP_REMOVED lines=30> */
.L_x_10847:
        /* <DEDUP_REMOVED lines=81> */
[----:B------:R-:W-:Y:S06]  /*d930*/  @P1 BRA `(.L_x_10848) ;  /* 0xffffffd000f01947 */ /* 0x000fec000383ffff */
.L_x_10838:
        /* <DEDUP_REMOVED lines=10> */
[----:B------:R-:W-:-:S05]  /*d9e0*/  ULDC UR23, c[0x0][0x9e0] ;  /* 0x0002780000177ab9 */ /* 0x000fca0000000800 */
.L_x_10867:
[----:B------:R-:W-:-:S04]  /*d9f0*/  UISETP.NE.AND UP0, UPT, UR26, 0x1, UPT ;  /* 0x000000011a00788c */ /* 0x000fc8000bf05270 */
[----:B------:R-:W-:-:S04]  /*da00*/  USEL UR37, URZ, 0x1, UP0 ;  /* 0x000000013f257887 */ /* 0x000fc80008000000 */
[----:B------:R-:W-:Y:S01]  /*da10*/  ULOP3.LUT UR37, UR27, UR37, URZ, 0x3c, !UPT ;  /* 0x000000251b257292 */ /* 0x000fe2000f8e3c3f */
[----:B------:R-:W-:Y:S11]  /*da20*/  @!P0 BRA `(.L_x_10850) ;  /* 0x0000000000048947 */ /* 0x000ff60003800000 */
[----:B------:R-:W-:Y:S01]  /*da30*/  BPT.TRAP 0x1 ;  /* 0x000000040000795c */ /* 0x000fe20000300000 */
.L_x_10850:
        /* <DEDUP_REMOVED lines=9> */
.L_x_10851:
[----:B--2---:R-:W-:Y:S05]  /*dad0*/  @P1 BRA `(.L_x_10852) ;  /* 0x0000000000081947 */ /* 0x004fea0003800000 */
[----:B------:R-:W2:Y:S02]  /*dae0*/  SYNCS.PHASECHK.TRANS64.TRYWAIT P1, [UR25+0x13230], R10 ;  /* 0x0132300aff0075a7 */ /* 0x000ea40008020159 */
[----:B--2---:R-:W-:Y:S05]  /*daf0*/  @!P1 BRA `(.L_x_10853) ;  /* 0x0000009000ac9947 */ /* 0x004fea0003800000 */
.L_x_10852:
        /* <DEDUP_REMOVED lines=64> */
.L_x_10854:
[----:B------:R-:W-:Y:S01]  /*df00*/  ULEA UR11, UR26, UR40, 0x3 ;  /* 0x000000281a0b7291 */ /* 0x000fe2000f8e183f */
[----:B-12---:R-:W-:-:S05]  /*df10*/  IMAD.U32 R10, RZ, RZ, UR27 ;  /* 0x0000001bff0a7e24 */ /* 0x006fca000f8e00ff */
[----:B------:R-:W-:-:S04]  /*df20*/  SHF.L.U32 R10, R10, 0x1f, RZ ;  /* 0x0000001f0a0a7819 */ /* 0x000fc800000006ff */
[----:B------:R1:W2:Y:S01]  /*df30*/  SYNCS.PHASECHK.TRANS64.TRYWAIT P1, [UR11+0x13250], R10 ;  /* 0x0132500aff0075a7 */ /* 0x0002a2000802014b */
[----:B------:R-:W-:Y:S05]  /*df40*/  @!P0 BRA `(.L_x_10855) ;  /* 0x0000000000048947 */ /* 0x000fea0003800000 */
[----:B------:R-:W-:Y:S01]  /*df50*/  BPT.TRAP 0x1 ;  /* 0x000000040000795c */ /* 0x000fe20000300000 */
.L_x_10855:
[----:B--2---:R-:W-:Y:S05]  /*df60*/  @P1 BRA `(.L_x_10856) ;  /* 0x0000000000081947 */ /* 0x004fea0003800000 */
[----:B------:R-:W2:Y:S02]  /*df70*/  SYNCS.PHASECHK.TRANS64.TRYWAIT P1, [UR11+0x13250], R10 ;  /* 0x0132500aff0075a7 */ /* 0x000ea4000802014b */
[----:B--2---:R-:W-:Y:S05]  /*df80*/  @!P1 BRA `(.L_x_10857) ;  /* 0x0000008c00a09947 */ /* 0x004fea0003800000 */
.L_x_10856:
        /* <DEDUP_REMOVED lines=15> */
[C---:B------:R-:W-:Y:S01]  /*e080*/  FMUL.FTZ R123, R0.reuse, R129 ;  /* 0x00000081007b7220 */ /* 0x040fe20000410000 */
[----:B------:R-:W-:Y:S01]  /*e090*/  UIMAD UR10, UR26, 0x280, UR6 ;  /* 0x000002801a0a78a4 */ /* 0x000fe2000f8e0206 */
[C---:B-12---:R-:W-:Y:S01]  /*e0a0*/  FMUL.FTZ R10, R0.reuse, R120 ;  /* 0x00000078000a7220 */ /* 0x046fe20000410000 */
        /* <DEDUP_REMOVED lines=147> */
[----:B------:R-:W-:-:S06]  /*e9e0*/  ISETP.GE.AND P1, PT, R9, 0x1, PT ;  /* 0x000000010900780c */ /* 0x000fcc0003f26270 */
        /* <DEDUP_REMOVED lines=53> */
.L_x_10860:
[----:B------:R-:W-:-:S05]  /*ed40*/  IMAD.U32 R138, RZ, RZ, UR22 ;  /* 0x00000016ff8a7e24 */ /* 0x000fca000f8e00ff */
[----:B------:R-:W-:-:S13]  /*ed50*/  ISETP.NE.AND P1, PT, R138, 0x1, PT ;  /* 0x000000018a00780c */ /* 0x000fda0003f25270 */
[----:B------:R-:W2:Y:S01]  /*ed60*/  @P1 LDC.64 R56, c[0x0][0x9e8] ;  /* 0x00027a00ff381b82 */ /* 0x000ea20000000a00 */
[----:B------:R-:W-:-:S04]  /*ed70*/  @P1 IMAD.IADD R139, R156, 0x1, R4 ;  /* 0x000000019c8b1824 */ /* 0x000fc800078e0204 */
[----:B--2---:R-:W-:-:S04]  /*ed80*/  @P1 IMAD.HI.U32 R140, R139, R56, RZ ;  /* 0x000000388b8c1227 */ /* 0x004fc800078e00ff */
[----:B------:R-:W-:Y:S01]  /*ed90*/  IMAD.MOV.U32 R56, RZ, RZ, R12 ;  /* 0x000000ffff387224 */ /* 0x000fe200078e000c */
[----:B------:R-:W-:-:S07]  /*eda0*/  @P1 SHF.R.U32.HI R56, RZ, R57, R140 ;  /* 0x00000039ff381219 */ /* 0x000fce000001168c */
.L_x_10861:
[----:B------:R-:W-:Y:S05]  /*edb0*/  BSYNC B0 ;  /* 0x0000000000007941 */ /* 0x000fea0003800000 */
.L_x_10859:
[----:B------:R-:W-:-:S05]  /*edc0*/  IMAD R56, R56, R138, R67 ;  /* 0x0000008a38387224 */ /* 0x000fca00078e0243 */
[----:B------:R-:W-:Y:S02]  /*edd0*/  VIADDMNMX R71, R56, R138, R71, PT ;  /* 0x0000008a38477246 */ /* 0x000fe40003800147 */
[----:B------:R-:W-:-:S07]  /*ede0*/  VIMNMX R70, R70, R56, !PT ;  /* 0x0000003846467248 */ /* 0x000fce0007fe0100 */
.L_x_10858:
        /* <DEDUP_REMOVED lines=15> */
[----:B-1----:R-:W-:Y:S02]  /*eee0*/  FSEL R20, R20, -INF , !P2 ;  /* 0xff80000014147808 */ /* 0x002fe40005000000 */
        /* <DEDUP_REMOVED lines=230> */
.L_x_10864:
[----:B------:R-:W-:-:S05]  /*fd50*/  IMAD.U32 R69, RZ, RZ, UR22 ;  /* 0x00000016ff457e24 */ /* 0x000fca000f8e00ff */
[----:B------:R-:W-:-:S13]  /*fd60*/  ISETP.NE.AND P6, PT, R69, 0x1, PT ;  /* 0x000000014500780c */ /* 0x000fda0003fc5270 */
[----:B------:R-:W1:Y:S02]  /*fd70*/  @P6 LDC.64 R10, c[0x0][0x9e8] ;  /* 0x00027a00ff0a6b82 */ /* 0x000e640000000a00 */
[----:B-1----:R-:W-:-:S05]  /*fd80*/  @P6 IMAD.HI.U32 R10, R70, R10, RZ ;  /* 0x0000000a460a6227 */ /* 0x002fca00078e00ff */
[----:B------:R-:W-:-:S07]  /*fd90*/  @P6 SHF.R.U32.HI R70, RZ, R11, R10 ;  /* 0x0000000bff466219 */ /* 0x000fce000001160a */
.L_x_10865:
[----:B------:R-:W-:Y:S05]  /*fda0*/  BSYNC B0 ;  /* 0x0000000000007941 */ /* 0x000fea0003800000 */
.L_x_10863:
[----:B------:R-:W-:-:S05]  /*fdb0*/  IMAD R70, R70, R69, R67 ;  /* 0x0000004546467224 */ /* 0x000fca00078e0243 */
[----:B------:R-:W-:Y:S02]  /*fdc0*/  VIADDMNMX R137, R70, R69, R137, PT ;  /* 0x0000004546897246 */ /* 0x000fe40003800189 */
[----:B------:R-:W-:-:S07]  /*fdd0*/  VIMNMX R136, R136, R70, !PT ;  /* 0x0000004688887248 */ /* 0x000fce0007fe0100 */
.L_x_10862:
        /* <DEDUP_REMOVED lines=110> */
[C---:B------:R-:W-:Y:S02]  /*104c0*/  ISETP.LT.OR P3, PT, R137.reuse, 0x91, P3 ;  /* 0x000000918900780c */ /* 0x040fe40001f61670 */
[C---:B------:R-:W-:Y:S02]  /*104d0*/  ISETP.GT.AND P1, PT, R136.reuse, 0x41, !P1 ;  /* 0x000000418800780c */ /* 0x040fe40004f24270 */
[----:B------:R-:W-:Y:S02]  /*104e0*/  ISETP.GT.AND P4, PT, R136, 0x91, !P4 ;  /* 0x000000918800780c */ /* 0x000fe40006784270 */
[----:B------:R-:W-:Y:S02]  /*104f0*/  ISETP.LT.OR P1, PT, R137, 0x42, P1 ;  /* 0x000000428900780c */ /* 0x000fe40000f21670 */
[----:B-1----:R-:W-:-:S02]  /*10500*/  FMNMX.FTZ R67, R10, R11, !PT ;  /* 0x0000000b0a437209 */ /* 0x002fc40007810000 */
[----:B------:R-:W-:Y:S02]  /*10510*/  FSEL R91, R91, -INF , !P1 ;  /* 0xff8000005b5b7808 */ /* 0x000fe40004800000 */
[----:B------:R-:W-:Y:S01]  /*10520*/  LOP3.LUT P1, RZ, R16, 0x200000, RZ, 0xc0, !PT ;  /* 0x0020000010ff7812 */ /* 0x000fe2000782c0ff */
[----:B------:R-:W1:Y:S01]  /*10530*/  SHFL.BFLY PT, R70, R67, 0x1, 0x1f ;  /* 0x0c201f0043467f89 */ /* 0x000e6200000e0000 */
[----:B------:R-:W-:Y:S02]  /*10540*/  FSEL R64, R64, -INF , !P3 ;  /* 0xff80000040407808 */ /* 0x000fe40005800000 */
[C---:B------:R-:W-:Y:S02]  /*10550*/  ISETP.GT.AND P1, PT, R136.reuse, 0x48, !P1 ;  /* 0x000000488800780c */ /* 0x040fe40004f24270 */
[----:B------:R-:W-:Y:S02]  /*10560*/  ISETP.GT.AND P5, PT, R136, 0x98, !P5 ;  /* 0x000000988800780c */ /* 0x000fe40006fa4270 */
[----:B------:R-:W-:-:S02]  /*10570*/  ISETP.LT.OR P1, PT, R137, 0x49, P1 ;  /* 0x000000498900780c */ /* 0x000fc40000f21670 */
[C---:B------:R-:W-:Y:S02]  /*10580*/  ISETP.LT.OR P4, PT, R137.reuse, 0x92, P4 ;  /* 0x000000928900780c */ /* 0x040fe40002781670 */
[----:B------:R-:W-:Y:S02]  /*10590*/  FSEL R94, R94, -INF , !P1 ;  /* 0xff8000005e5e7808 */ /* 0x000fe40004800000 */
[----:B------:R-:W-:Y:S02]  /*105a0*/  LOP3.LUT P1, RZ, R16, 0x100000, RZ, 0xc0, !PT ;  /* 0x0010000010ff7812 */ /* 0x000fe4000782c0ff */
[----:B------:R-:W-:Y:S02]  /*105b0*/  ISETP.LT.OR P5, PT, R137, 0x99, P5 ;  /* 0x000000998900780c */ /* 0x000fe40002fa1670 */
[----:B------:R-:W-:Y:S02]  /*105c0*/  ISETP.GT.AND P1, PT, R136, 0x49, !P1 ;  /* 0x000000498800780c */ /* 0x000fe40004f24270 */
[----:B------:R-:W-:-:S02]  /*105d0*/  FSEL R65, R65, -INF , !P5 ;  /* 0xff80000041417808 */ /* 0x000fc40006800000 */
[----:B------:R-:W-:Y:S02]  /*105e0*/  ISETP.LT.OR P1, PT, R137, 0x4a, P1 ;  /* 0x0000004a8900780c */ /* 0x000fe40000f21670 */
[----:B-1----:R-:W-:Y:S01]  /*105f0*/  FMNMX.FTZ R11, R67, R70, !PT ;  /* 0x00000046430b7209 */ /* 0x002fe20007810000 */
[----:B------:R-:W-:Y:S01]  /*10600*/  IMAD.U32 R70, RZ, RZ, UR21 ;  /* 0x00000015ff467e24 */ /* 0x000fe2000f8e00ff */
        /* <DEDUP_REMOVED lines=70> */
[----:B------:R-:W-:-:S03]  /*10a70*/  ISETP.LT.OR P2, PT, R137, 0x9a, P2 ;  /* 0x0000009a8900780c */ /* 0x000fc60001741670 */
[--C-:B------:R-:W-:Y:S01]  /*10a80*/  FFMA.FTZ R69, R123, UR21, -R57.reuse ;  /* 0x000000157b457c23 */ /* 0x100fe20008010839 */
[----:B------:R-:W-:Y:S01]  /*10a90*/  FMNMX.FTZ R123, R19, R10, !PT ;  /* 0x0000000a137b7209 */ /* 0x000fe20007810000 */
[--C-:B------:R-:W-:Y:S01]  /*10aa0*/  FFMA.FTZ R71, R126, UR21, -R57.reuse ;  /* 0x000000157e477c23 */ /* 0x100fe20008010839 */
        /* <DEDUP_REMOVED lines=18> */
[----:B-1----:R-:W-:-:S01]  /*10bd0*/  FFMA.FTZ R126, R131, UR21, -R57 ;  /* 0x00000015837e7c23 */ /* 0x002fc20008010839 */
        /* <DEDUP_REMOVED lines=33> */
[----:B------:R-:W-:-:S03]  /*10df0*/  FFMA.FTZ R68, R68, UR21, -R57 ;  /* 0x0000001544447c23 */ /* 0x000fc60008010839 */
        /* <DEDUP_REMOVED lines=34> */
[----:B------:R-:W-:-:S01]  /*11020*/  FFMA.FTZ R123, R130, UR21, -R57 ;  /* 0x00000015827b7c23 */ /* 0x000fc20008010839 */
[--C-:B------:R-:W-:Y:S01]  /*11030*/  FFMA.FTZ R130, R61, UR21, -R57.reuse ;  /* 0x000000153d827c23 */ /* 0x100fe20008010839 */
[----:B------:R-:W-:-:S01]  /*11040*/  FFMA.FTZ R61, R133, UR21, -R57 ;  /* 0x00000015853d7c23 */ /* 0x000fc20008010839 */
        /* <DEDUP_REMOVED lines=13> */
[----:B------:R-:W-:-:S01]  /*11120*/  FFMA.FTZ R57, R135, UR21, -R57 ;  /* 0x0000001587397c23 */ /* 0x000fc20008010839 */
[----:B------:R-:W-:-:S04]  /*11130*/  FADD.FTZ R134, -R134, R13 ;  /* 0x0000000d86867221 */ /* 0x000fc80000010100 */
[----:B------:R-:W-:Y:S01]  /*11140*/  FMUL.FTZ R13, R134, UR21 ;  /* 0x00000015860d7c20 */ /* 0x000fe20008410000 */
[----:B------:R-:W-:Y:S08]  /*11150*/  MUFU.EX2 R96, R96 ;  /* 0x0000006000607308 */ /* 0x000ff00000000800 */
[----:B------:R-:W2:Y:S01]  /*11160*/  MUFU.EX2 R13, R13 ;  /* 0x0000000d000d7308 */ /* 0x000ea20000000800 */
[----:B-1----:R-:W-:Y:S01]  /*11170*/  FMNMX.FTZ R10, R131, R10, !PT ;  /* 0x0000000a830a7209 */ /* 0x002fe20007810000 */
[----:B------:R-:W-:-:S06]  /*11180*/  IMAD.U32 R131, RZ, RZ, UR21 ;  /* 0x00000015ff837e24 */ /* 0x000fcc000f8e00ff */
[----:B------:R-:W-:Y:S01]  /*11190*/  MUFU.EX2 R97, R97 ;  /* 0x0000006100617308 */ /* 0x000fe20000000800 */
[C---:B------:R-:W-:Y:S01]  /*111a0*/  FSETP.NEU.FTZ.AND P1, PT, R10.reuse, -INF , PT ;  /* 0xff8000000a00780b */ /* 0x040fe20003f3d000 */
[----:B------:R-:W-:Y:S01]  /*111b0*/  FFMA.FTZ R131, R10, R131, -8 ;  /* 0xc10000000a837423 */ /* 0x000fe20000010083 */
[----:B--2---:R-:W-:-:S04]  /*111c0*/  FFMA.FTZ R136, R13, R7, R70 ;  /* 0x000000070d887223 */ /* 0x004fc80000010046 */
[----:B------:R-:W-:Y:S01]  /*111d0*/  FSEL R131, R131, RZ, P1 ;  /* 0x000000ff83837208 */ /* 0x000fe20000800000 */
[----:B------:R-:W-:Y:S04]  /*111e0*/  MUFU.EX2 R100, R100 ;  /* 0x0000006400647308 */ /* 0x000fe80000000800 */
[----:B------:R-:W-:-:S01]  /*111f0*/  FFMA.FTZ R134, R19, UR21, -R131 ;  /* 0x0000001513867c23 */ /* 0x000fc20008010883 */
[--C-:B------:R-:W-:Y:S01]  /*11200*/  FFMA.FTZ R19, R120, UR21, -R131.reuse ;  /* 0x0000001578137c23 */ /* 0x100fe20008010883 */
[----:B------:R-:W-:-:S01]  /*11210*/  FFMA.FTZ R120, R121, UR21, -R131 ;  /* 0x0000001579787c23 */ /* 0x000fc20008010883 */
[--C-:B------:R-:W-:Y:S01]  /*11220*/  FFMA.FTZ R121, R124, UR21, -R131.reuse ;  /* 0x000000157c797c23 */ /* 0x100fe20008010883 */
[----:B------:R-:W-:-:S01]  /*11230*/  FFMA.FTZ R124, R125, UR21, -R131 ;  /* 0x000000157d7c7c23 */ /* 0x000fc20008010883 */
[--C-:B------:R-:W-:Y:S01]  /*11240*/  FFMA.FTZ R125, R128, UR21, -R131.reuse ;  /* 0x00000015807d7c23 */ /* 0x100fe20008010883 */
[----:B------:R-:W-:-:S01]  /*11250*/  FFMA.FTZ R128, R129, UR21, -R131 ;  /* 0x0000001581807c23 */ /* 0x000fc20008010883 */
[----:B------:R-:W-:Y:S01]  /*11260*/  FSEL R129, R10, RZ, P1 ;  /* 0x000000ff0a817208 */ /* 0x000fe20000800000 */
[----:B------:R-:W-:-:S01]  /*11270*/  FFMA.FTZ R133, R94, UR21, -R131 ;  /* 0x000000155e857c23 */ /* 0x000fc20008010883 */
[--C-:B------:R-:W-:Y:S01]  /*11280*/  FFMA.FTZ R15, R15, UR21, -R131.reuse ;  /* 0x000000150f0f7c23 */ /* 0x100fe20008010883 */
        /* <DEDUP_REMOVED lines=108> */
[----:B------:R-:W-:-:S05]  /*11950*/  FFMA.FTZ R62, R64, UR21, -R131 ;  /* 0x00000015403e7c23 */ /* 0x000fca0008010883 */
[----:B------:R-:W2:Y:S01]  /*11960*/  MUFU.EX2 R78, R78 ;  /* 0x0000004e004e7308 */ /* 0x000ea20000000800 */
[----:B---3--:R-:W-:-:S04]  /*11970*/  FADD.FTZ R6, R73, R6 ;  /* 0x0000000649067221 */ /* 0x008fc80000010000 */
[----:B------:R-:W-:-:S03]  /*11980*/  FADD.FTZ R133, R63, R6 ;  /* 0x000000063f857221 */ /* 0x000fc60000010000 */
        /* <DEDUP_REMOVED lines=58> */
.L_x_10866:
        /* <DEDUP_REMOVED lines=42> */
[----:B------:R-:W-:Y:S01]  /*11fd0*/  VIADD R3, R3, 0xffffffff ;  /* 0xffffffff03037836 */ /* 0x000fe20000000000 */
        /* <DEDUP_REMOVED lines=39> */
.L_x_10849:
[----:B------:R-:W-:Y:S06]  /*12250*/  BAR.ARV 0x8, 0x1a0 ;  /* 0x0206800000007b1d */ /* 0x000fec0000002000 */
[----:B------:R-:W-:Y:S05]  /*12260*/  @!P0 BRA `(.L_x_10868) ;  /* 0x0000000000048947 */ /* 0x000fea0003800000 */
[----:B------:R-:W-:Y:S01]  /*12270*/  BPT.TRAP 0x1 ;  /* 0x000000040000795c */ /* 0x000fe20000300000 */
.L_x_10868:
[----:B------:R-:W-:Y:S01]  /*12280*/  ULEA UR14, UR38, UR40, 0x3 ;  /* 0x00000028260e7291 */ /* 0x000fe2000f8e183f */
[----:B------:R-:W-:-:S05]  /*12290*/  IMAD.U32 R0, RZ, RZ, UR37 ;  /* 0x00000025ff007e24 */ /* 0x000fca000f8e00ff */
[----:B------:R-:W-:-:S04]  /*122a0*/  SHF.L.U32 R0, R0, 0x1f, RZ ;  /* 0x0000001f00007819 */ /* 0x000fc800000006ff */
[----:B------:R1:W2:Y:S01]  /*122b0*/  SYNCS.PHASECHK.TRANS64.TRYWAIT P1, [UR14+0x13250], R0 ;  /* 0x01325000ff0075a7 */ /* 0x0002a2000802014e */
[----:B------:R-:W-:Y:S05]  /*122c0*/  @!P0 BRA `(.L_x_10869) ;  /* 0x0000000000048947 */ /* 0x000fea0003800000 */
[----:B------:R-:W-:Y:S01]  /*122d0*/  BPT.TRAP 0x1 ;  /* 0x000000040000795c */ /* 0x000fe20000300000 */
.L_x_10869:
[----:B--2---:R-:W-:Y:S05]  /*122e0*/  @P1 BRA `(.L_x_10870) ;  /* 0x0000000000081947 */ /* 0x004fea0003800000 */
[----:B------:R-:W2:Y:S02]  /*122f0*/  SYNCS.PHASECHK.TRANS64.TRYWAIT P1, [UR14+0x13250], R0 ;  /* 0x01325000ff0075a7 */ /* 0x000ea4000802014e */
[----:B--2---:R-:W-:Y:S05]  /*12300*/  @!P1 BRA `(.L_x_10871) ;  /* 0x0000004800d89947 */ /* 0x004fea0003800000 */
.L_x_10870:
        /* <DEDUP_REMOVED lines=15> */
[----:B------:R-:W-:Y:S02]  /*12400*/  UIMAD UR10, UR38, 0x280, UR40 ;  /* 0x00000280260a78a4 */ /* 0x000fe4000f8e0228 */
[----:B------:R-:W-:Y:S01]  /*12410*/  @UP0 UIMAD UR8, UR44, UR11, UR8 ;  /* 0x0000000b2c0802a4 */ /* 0x000fe2000f8e0208 */
[----:B------:R-:W-:-:S02]  /*12420*/  @UP0 ULDC.64 UR12, c[0x0][0x9d0] ;  /* 0x00027400000c0ab9 */ /* 0x000fc40000000a00 */
[----:B------:R-:W-:Y:S01]  /*12430*/  UMOV UR11, 0xc0000010 ;  /* 0xc0000010000b7882 */ /* 0x000fe20000000000 */
[----:B------:R-:W-:Y:S02]  /*12440*/  @UP0 UIMAD UR9, UR9, UR12, URZ ;  /* 0x0000000c090902a4 */ /* 0x000fe4000f8e023f */
[----:B------:R-:W-:-:S07]  /*12450*/  @UP0 UIADD3 UR7, UR7, UR8, URZ ;  /* 0x0000000807070290 */ /* 0x000fce000fffe03f */
[----:B------:R-:W-:Y:S01]  /*12460*/  QGMMA.64x64x32.F32.E4M3.E4M3 R24, R152, gdesc[UR8], R24, gsb0 ;  /* 0x00e0000898187df3 */ /* 0x000fe20008000818 */
[----:B------:R-:W-:Y:S02]  /*12470*/  @UP0 UIMAD UR9, UR41, UR13, UR9 ;  /* 0x0000000d290902a4 */ /* 0x000fe4000f8e0209 */
[----:B------:R-:W-:-:S04]  /*12480*/  @UP0 UIMAD.WIDE.U32 UR6, UR41, UR12, UR6 ;  /* 0x0000000c290602a5 */ /* 0x000fc8000f8e0006 */
[----:B------:R-:W-:Y:S02]  /*12490*/  @UP0 UIADD3 UR7, UR7, UR9, URZ ;  /* 0x0000000907070290 */ /* 0x000fe4000fffe03f */
[----:B------:R-:W-:-:S04]  /*124a0*/  @UP0 ULEA UR4, UP1, UR6, UR4, 0x2 ;  /* 0x0000000406040291 */ /* 0x000fc8000f82103f */
[----:B------:R-:W-:Y:S02]  /*124b0*/  @UP0 ULEA.HI.X UR5, UR6, UR5, UR7, 0x2, UP1 ;  /* 0x0000000506050291 */ /* 0x000fe400088f1407 */
[----:B------:R-:W-:-:S04]  /*124c0*/  IMAD.U32 R4, RZ, RZ, UR4 ;  /* 0x00000004ff047e24 */ /* 0x000fc8000f8e00ff */
[----:B------:R-:W-:Y:S01]  /*124d0*/  IMAD.U32 R5, RZ, RZ, UR5 ;  /* 0x00000005ff057e24 */ /* 0x000fe2000f8e00ff */
[----:B------:R-:W-:-:S04]  /*124e0*/  UIADD3 UR4, UR10, 0x80, URZ ;  /* 0x000000800a047890 */ /* 0x000fc8000fffe03f */
[----:B------:R3:W4:Y:S01]  /*124f0*/  @P1 LDG.E R8, desc[UR50][R4.64] ;  /* 0x0000003204081981 */ /* 0x000722000c1e1900 */
[----:B------:R-:W-:Y:S02]  /*12500*/  UMOV UR7, 0xc0000010 ;  /* 0xc000001000077882 */ /* 0x000fe40000000000 */
[----:B------:R-:W-:Y:S01]  /*12510*/  UMOV UR6, UR4 ;  /* 0x0000000400067c82 */ /* 0x000fe20008000000 */
[----:B------:R-:W-:Y:S02]  /*12520*/  WARPGROUP.DEPBAR.LE gsb0, 0x0 ;  /* 0x00008000000079c5 */ /* 0x000fe40000010000 */
[----:B------:R-:W-:-:S06]  /*12530*/  WARPGROUP.ARRIVE ;  /* 0x00000000000079c5 */ /* 0x000fcc0000000000 */
[----:B------:R-:W-:Y:S01]  /*12540*/  QGMMA.64x64x32.F32.E4M3.E4M3 R24, R148, gdesc[UR4], R24, gsb0 ;  /* 0x00e0000494187df3 */ /* 0x000fe20008000818 */
[----:B------:R-:W-:Y:S01]  /*12550*/  UIADD3 UR4, UR10, 0x100, URZ ;  /* 0x000001000a047890 */ /* 0x000fe2000fffe03f */
[----:B------:R-:W-:-:S06]  /*12560*/  UMOV UR7, 0xc0000010 ;  /* 0xc000001000077882 */ /* 0x000fcc0000000000 */
[----:B------:R-:W-:Y:S01]  /*12570*/  UMOV UR6, UR4 ;  /* 0x0000000400067c82 */ /* 0x000fe20008000000 */
[----:B------:R-:W-:Y:S02]  /*12580*/  WARPGROUP.DEPBAR.LE gsb0, 0x0 ;  /* 0x00008000000079c5 */ /* 0x000fe40000010000 */
[----:B------:R-:W-:-:S06]  /*12590*/  WARPGROUP.ARRIVE ;  /* 0x00000000000079c5 */ /* 0x000fcc0000000000 */
[----:B------:R-:W-:Y:S01]  /*125a0*/  QGMMA.64x64x32.F32.E4M3.E4M3 R24, R144, gdesc[UR4], R24, gsb0 ;  /* 0x00e0000490187df3 */ /* 0x000fe20008000818 */
[----:B------:R-:W-:Y:S01]  /*125b0*/  UIADD3 UR4, UR10, 0x180, URZ ;  /* 0x000001800a047890 */ /* 0x000fe2000fffe03f */
[----:B------:R-:W-:-:S06]  /*125c0*/  UMOV UR7, 0xc0000010 ;  /* 0xc000001000077882 */ /* 0x000fcc0000000000 */
[----:B------:R-:W-:Y:S01]  /*125d0*/  UMOV UR6, UR4 ;  /* 0x0000000400067c82 */ /* 0x000fe20008000000 */
[----:B-12---:R-:W1:Y:S04]  /*125e0*/  SHFL.BFLY PT, R0, R7, 0x2, 0x1f ;  /* 0x0c401f0007007f89 */ /* 0x006e6800000e0000 */
[----:B---3--:R-:W2:Y:S01]  /*125f0*/  SHFL.BFLY PT, R5, R6, 0x2, 0x1f ;  /* 0x0c401f0006057f89 */ /* 0x008ea200000e0000 */
[----:B------:R-:W-:Y:S02]  /*12600*/  WARPGROUP.DEPBAR.LE gsb0, 0x0 ;  /* 0x00008000000079c5 */ /* 0x000fe40000010000 */
[----:B------:R-:W-:-:S06]  /*12610*/  WARPGROUP.ARRIVE ;  /* 0x00000000000079c5 */ /* 0x000fcc0000000000 */
[----:B------:R-:W-:Y:S01]  /*12620*/  QGMMA.64x64x32.F32.E4M3.E4M3 R24, R140, gdesc[UR4], R24, gsb0 ;  /* 0x00e000048c187df3 */ /* 0x000fe20008000818 */
[----:B-1----:R-:W-:-:S01]  /*12630*/  FADD.FTZ R0, R0, R7 ;  /* 0x0000000700007221 */ /* 0x002fc20000010000 */
[----:B------:R-:W-:Y:S01]  /*12640*/  UIADD3 UR10, UR10, 0x200, URZ ;  /* 0x000002000a0a7890 */ /* 0x000fe2000fffe03f */
[----:B--2---:R-:W-:-:S01]  /*12650*/  FADD.FTZ R5, R5, R6 ;  /* 0x0000000605057221 */ /* 0x004fc20000010000 */
[----:B------:R-:W-:Y:S02]  /*12660*/  UMOV UR11, 0xc0000010 ;  /* 0xc0000010000b7882 */ /* 0x000fe40000000000 */
[----:B------:R-:W1:Y:S04]  /*12670*/  SHFL.BFLY PT, R3, R0, 0x1, 0x1f ;  /* 0x0c201f0000037f89 */ /* 0x000e6800000e0000 */
[----:B------:R-:W2:Y:S01]  /*12680*/  SHFL.BFLY PT, R4, R5, 0x1, 0x1f ;  /* 0x0c201f0005047f89 */ /* 0x000ea200000e0000 */
[----:B------:R-:W-:-:S02]  /*12690*/  IMAD.MOV.U32 R7, RZ, RZ, RZ ;  /* 0x000000ffff077224 */ /* 0x000fc400078e00ff */
[----:B-1----:R-:W-:Y:S01]  /*126a0*/  FADD.FTZ R12, R0, R3 ;  /* 0x00000003000c7221 */ /* 0x002fe20000010000 */
[----:B--2---:R-:W-:-:S04]  /*126b0*/  FADD.FTZ R14, R5, R4 ;  /* 0x00000004050e7221 */ /* 0x004fc80000010000 */
[C---:B------:R-:W-:Y:S01]  /*126c0*/  FSETP.NE.FTZ.AND P1, PT, R12.reuse, RZ, PT ;  /* 0x000000ff0c00720b */ /* 0x040fe20003f35000 */
[----:B------:R-:W-:Y:S01]  /*126d0*/  FMUL.FTZ R13, R12, 0.00390625 ;  /* 0x3b8000000c0d7820 */ /* 0x000fe20000410000 */
[----:B------:R-:W-:Y:S01]  /*126e0*/  FMUL.FTZ R6, R14, 0.00390625 ;  /* 0x3b8000000e067820 */ /* 0x000fe20000410000 */
        /* <DEDUP_REMOVED lines=26> */
.L_x_10872:
        /* <DEDUP_REMOVED lines=42> */
.L_x_10798:
[----:B------:R-:W1:Y:S08]  /*12b30*/  S2UR UR39, SR_CgaCtaId ;  /* 0x00000000002779c3 */ /* 0x000e700000008800 */
[----:B------:R-:W-:Y:S06]  /*12b40*/  BAR.SYNC.DEFER_BLOCKING 0x5, 0x200 ;  /* 0x0148000000007b1d */ /* 0x000fec0000010000 */
[----:B------:R-:W-:Y:S01]  /*12b50*/  UMOV UR40, 0x400 ;  /* 0x0000040000287882 */ /* 0x000fe20000000000 */
[----:B------:R-:W2:Y:S01]  /*12b60*/  S2R R50, SR_TID.X ;  /* 0x0000000000327919 */ /* 0x000ea20000002100 */
[----:B-1----:R-:W-:-:S09]  /*12b70*/  ULEA UR40, UR39, UR40, 0x18 ;  /* 0x0000002827287291 */ /* 0x002fd2000f8ec03f */
[----:B------:R-:W1:Y:S01]  /*12b80*/  LDS R4, [UR40+0x132d0] ;  /* 0x0132d028ff047984 */ /* 0x000e620008000800 */
[----:B--2---:R-:W-:Y:S01]  /*12b90*/  VIADD R26, R50, 0xffffff80 ;  /* 0xffffff80321a7836 */ /* 0x004fe20000000000 */
[----:B-1----:R-:W-:Y:S01]  /*12ba0*/  R2UR UR4, R4 ;  /* 0x00000000040472ca */ /* 0x002fe200000e0000 */
[----:B------:R-:W-:Y:S06]  /*12bb0*/  BAR.ARV 0x4, 0x200 ;  /* 0x0108000000007b1d */ /* 0x000fec0000002000 */
[----:B------:R-:W-:Y:S08]  /*12bc0*/  @P0 BRA `(.L_x_10873) ;  /* 0x0000000800780947 */ /* 0x000ff00003800000 */
[----:B------:R-:W-:Y:S01]  /*12bd0*/  IMAD.SHL.U32 R4, R50, 0x4, RZ ;  /* 0x0000000432047824 */ /* 0x000fe200078e00ff */
[----:B------:R-:W-:Y:S01]  /*12be0*/  ULDC.64 UR6, c[0x4][0x38] ;  /* 0x01000e0000067ab9 */ /* 0x000fe20000000a00 */
[----:B------:R-:W-:Y:S02]  /*12bf0*/  F2FP.BF16.F32.PACK_AB R11, R46, R11 ;  /* 0x0000000b2e0b723e */ /* 0x000fe400000010ff */
[----:B------:R-:W-:Y:S02]  /*12c00*/  F2FP.BF16.F32.PACK_AB R10, R47, R10 ;  /* 0x0000000a2f0a723e */ /* 0x000fe400000010ff */
[----:B------:R-:W-:Y:S02]  /*12c10*/  F2FP.BF16.F32.PACK_AB R9, R52, R9 ;  /* 0x000000093409723e */ /* 0x000fe400000010ff */
[----:B------:R-:W-:Y:S02]  /*12c20*/  F2FP.BF16.F32.PACK_AB R8, R53, R8 ;  /* 0x000000083508723e */ /* 0x000fe400000010ff */
[----:B------:R-:W-:-:S02]  /*12c30*/  F2FP.BF16.F32.PACK_AB R7, R54, R7 ;  /* 0x000000073607723e */ /* 0x000fc400000010ff */
[----:B------:R-:W-:Y:S02]  /*12c40*/  F2FP.BF16.F32.PACK_AB R6, R55, R6 ;  /* 0x000000063706723e */ /* 0x000fe400000010ff */
[----:B------:R-:W-:Y:S02]  /*12c50*/  IADD3 R49, P2, R22, 0x60, RZ ;  /* 0x0000006016317810 */ /* 0x000fe40007f5e0ff */
[----:B------:R-:W-:Y:S02]  /*12c60*/  F2FP.BF16.F32.PACK_AB R12, R45, R12 ;  /* 0x0000000c2d0c723e */ /* 0x000fe400000010ff */
[----:B------:R-:W-:Y:S02]  /*12c70*/  F2FP.BF16.F32.PACK_AB R28, R28, R57 ;  /* 0x000000391c1c723e */ /* 0x000fe400000010ff */
[----:B------:R-:W-:Y:S02]  /*12c80*/  F2FP.BF16.F32.PACK_AB R29, R29, R56 ;  /* 0x000000381d1d723e */ /* 0x000fe400000010ff */
[----:B------:R-:W-:Y:S01]  /*12c90*/  F2FP.BF16.F32.PACK_AB R13, R44, R13 ;  /* 0x0000000d2c0d723e */ /* 0x000fe200000010ff */
[----:B------:R-:W-:Y:S01]  /*12ca0*/  USHF.R.S32.HI UR5, URZ, 0x1f, UR43 ;  /* 0x0000001f3f057899 */ /* 0x000fe2000801142b */
[----:B------:R-:W-:Y:S01]  /*12cb0*/  LOP3.LUT R4, R4, 0xc, RZ, 0xc0, !PT ;  /* 0x0000000c04047812 */ /* 0x000fe200078ec0ff */
[----:B------:R-:W-:-:S03]  /*12cc0*/  ULDC.64 UR8, c[0x0][0xb70] ;  /* 0x0002dc0000087ab9 */ /* 0x000fc60000000a00 */
[----:B------:R-:W-:-:S05]  /*12cd0*/  IADD3 R4, P0, R4, UR6, RZ ;  /* 0x0000000604047c10 */ /* 0x000fca000ff1e0ff */
[----:B------:R-:W-:-:S05]  /*12ce0*/  IMAD.X R5, RZ, RZ, UR7, P0 ;  /* 0x00000007ff057e24 */ /* 0x000fca00080e06ff */
[----:B------:R1:W2:Y:S01]  /*12cf0*/  LDG.E.CONSTANT R18, desc[UR50][R4.64] ;  /* 0x0000003204127981 */ /* 0x0002a2000c1e9900 */
[----:B------:R-:W-:Y:S01]  /*12d00*/  F2FP.BF16.F32.PACK_AB R24, R31, R24 ;  /* 0x000000181f18723e */ /* 0x000fe200000010ff */
[----:B------:R-:W-:Y:S01]  /*12d10*/  UIMAD UR5, UR5, UR8, URZ ;  /* 0x00000008050572a4 */ /* 0x000fe2000f8e023f */
[----:B------:R-:W-:Y:S01]  /*12d20*/  F2FP.BF16.F32.PACK_AB R25, R30, R25 ;  /* 0x000000191e19723e */ /* 0x000fe200000010ff */
[----:B------:R-:W-:Y:S01]  /*12d30*/  UIMAD.WIDE.U32 UR6, UR43, UR8, URZ ;  /* 0x000000082b0672a5 */ /* 0x000fe2000f8e003f */
[----:B------:R-:W-:Y:S01]  /*12d40*/  F2FP.BF16.F32.PACK_AB R21, R36, R21 ;  /* 0x000000152415723e */ /* 0x000fe200000010ff */
[----:B------:R-:W-:Y:S01]  /*12d50*/  UIMAD UR5, UR43, UR9, UR5 ;  /* 0x000000092b0572a4 */ /* 0x000fe2000f8e0205 */
[----:B------:R-:W-:Y:S02]  /*12d60*/  F2FP.BF16.F32.PACK_AB R20, R37, R20 ;  /* 0x000000142514723e */ /* 0x000fe400000010ff */
[----:B------:R-:W-:Y:S01]  /*12d70*/  F2FP.BF16.F32.PACK_AB R15, R38, R15 ;  /* 0x0000000f260f723e */ /* 0x000fe200000010ff */
[----:B------:R-:W-:Y:S01]  /*12d80*/  UIADD3 UR5, UR7, UR5, URZ ;  /* 0x0000000507057290 */ /* 0x000fe2000fffe03f */
[----:B------:R-:W-:Y:S01]  /*12d90*/  BAR.SYNC.DEFER_BLOCKING 0x1, 0x180 ;  /* 0x0046000000007b1d */ /* 0x000fe20000010000 */
[----:B-1----:R-:W-:-:S02]  /*12da0*/  LOP3.LUT P0, R4, R50, 0x3, RZ, 0xc0, !PT ;  /* 0x0000000332047812 */ /* 0x002fc4000780c0ff */
[----:B------:R-:W-:Y:S02]  /*12db0*/  IADD3 R5, P3, R22, 0x40, RZ ;  /* 0x0000004016057810 */ /* 0x000fe40007f7e0ff */
[----:B------:R-:W-:Y:S02]  /*12dc0*/  ISETP.EQ.OR P0, PT, R4, 0x3, !P0 ;  /* 0x000000030400780c */ /* 0x000fe40004702670 */
[----:B------:R-:W-:Y:S02]  /*12dd0*/  LOP3.LUT R4, R5, 0x380, RZ, 0xc0, !PT ;  /* 0x0000038005047812 */ /* 0x000fe400078ec0ff */
[----:B------:R-:W-:Y:S02]  /*12de0*/  SEL R41, R11, R10, P0 ;  /* 0x0000000a0b297207 */ /* 0x000fe40000000000 */
[----:B------:R-:W-:Y:S02]  /*12df0*/  SEL R43, R10, R11, P0 ;  /* 0x0000000b0a2b7207 */ /* 0x000fe40000000000 */
[----:B------:R-:W-:-:S02]  /*12e00*/  LOP3.LUT R11, R22, 0x380, RZ, 0xc0, !PT ;  /* 0x00000380160b7812 */ /* 0x000fc400078ec0ff */
[----:B------:R-:W-:Y:S02]  /*12e10*/  SEL R33, R9, R8, P0 ;  /* 0x0000000809217207 */ /* 0x000fe40000000000 */
[----:B------:R-:W-:Y:S02]  /*12e20*/  SEL R35, R8, R9, P0 ;  /* 0x0000000908237207 */ /* 0x000fe40000000000 */
[----:B------:R-:W-:Y:S02]  /*12e30*/  IADD3 R9, P1, R22, 0x20, RZ ;  /* 0x0000002016097810 */ /* 0x000fe40007f3e0ff */
[----:B------:R-:W-:Y:S02]  /*12e40*/  SHF.R.U64 R11, R11, 0x3, RZ ;  /* 0x000000030b0b7819 */ /* 0x000fe400000012ff */
[----:B------:R-:W-:Y:S02]  /*12e50*/  LOP3.LUT R8, R9, 0x380, RZ, 0xc0, !PT ;  /* 0x0000038009087812 */ /* 0x000fe400078ec0ff */
[----:B------:R-:W-:-:S02]  /*12e60*/  SEL R45, R7, R6, P0 ;  /* 0x00000006072d7207 */ /* 0x000fc40000000000 */
[----:B------:R-:W-:Y:S02]  /*12e70*/  SEL R47, R6, R7, P0 ;  /* 0x00000007062f7207 */ /* 0x000fe40000000000 */
[----:B------:R-:W-:Y:S02]  /*12e80*/  LOP3.LUT R7, R49, 0x380, RZ, 0xc0, !PT ;  /* 0x0000038031077812 */ /* 0x000fe400078ec0ff */
[----:B------:R-:W-:Y:S01]  /*12e90*/  LOP3.LUT R10, R11, R22, RZ, 0x3c, !PT ;  /* 0x000000160b0a7212 */ /* 0x000fe200078e3cff */
[--C-:B------:R-:W-:Y:S01]  /*12ea0*/  IMAD.MOV.U32 R11, RZ, RZ, R23.reuse ;  /* 0x000000ffff0b7224 */ /* 0x100fe200078e0017 */
[----:B------:R-:W-:Y:S02]  /*12eb0*/  SHF.R.U64 R8, R8, 0x3, RZ ;  /* 0x0000000308087819 */ /* 0x000fe400000012ff */
[----:B------:R-:W-:Y:S02]  /*12ec0*/  SHF.R.U64 R6, R4, 0x3, RZ ;  /* 0x0000000304067819 */ /* 0x000fe400000012ff */
[----:B------:R-:W-:Y:S01]  /*12ed0*/  SHF.R.U64 R4, R7, 0x3, RZ ;  /* 0x0000000307047819 */ /* 0x000fe200000012ff */
[----:B------:R-:W-:Y:S01]  /*12ee0*/  IMAD.X R7, RZ, RZ, R23, P3 ;  /* 0x000000ffff077224 */ /* 0x000fe200018e0617 */
[----:B------:R-:W-:-:S02]  /*12ef0*/  SEL R19, R28, R29, P0 ;  /* 0x0000001d1c137207 */ /* 0x000fc40000000000 */
[----:B------:R-:W-:Y:S02]  /*12f00*/  LOP3.LUT R8, R8, R9, RZ, 0x3c, !PT ;  /* 0x0000000908087212 */ /* 0x000fe400078e3cff */
[----:B------:R-:W-:Y:S02]  /*12f10*/  MOV R44, R10 ;  /* 0x0000000a002c7202 */ /* 0x000fe40000000f00 */
[----:B------:R-:W-:Y:S02]  /*12f20*/  SEL R29, R29, R28, P0 ;  /* 0x0000001c1d1d7207 */ /* 0x000fe40000000000 */
[----:B------:R-:W-:Y:S02]  /*12f30*/  SHF.R.S32.HI R9, RZ, 0x1f, R26 ;  /* 0x0000001fff097819 */ /* 0x000fe4000001141a */
[----:B------:R-:W-:Y:S02]  /*12f40*/  LOP3.LUT R4, R4, R49, RZ, 0x3c, !PT ;  /* 0x0000003104047212 */ /* 0x000fe400078e3cff */
[----:B------:R-:W1:Y:S01]  /*12f50*/  LDC.64 R48, c[0x0][0xb78] ;  /* 0x0002de00ff307b82 */ /* 0x000e620000000a00 */
[----:B------:R-:W-:-:S02]  /*12f60*/  SEL R31, R13, R12, P0 ;  /* 0x0000000c0d1f7207 */ /* 0x000fc40000000000 */
[----:B------:R-:W-:Y:S02]  /*12f70*/  LOP3.LUT R6, R6, R5, RZ, 0x3c, !PT ;  /* 0x0000000506067212 */ /* 0x000fe400078e3cff */
[----:B------:R-:W-:Y:S02]  /*12f80*/  SEL R13, R12, R13, P0 ;  /* 0x0000000d0c0d7207 */ /* 0x000fe40000000000 */
[----:B------:R-:W-:Y:S02]  /*12f90*/  LEA.HI R5, R9, R26, RZ, 0x7 ;  /* 0x0000001a09057211 */ /* 0x000fe400078f38ff */
[----:B------:R-:W-:Y:S02]  /*12fa0*/  F2FP.BF16.F32.PACK_AB R14, R39, R14 ;  /* 0x0000000e270e723e */ /* 0x000fe400000010ff */
[----:B------:R-:W-:Y:S02]  /*12fb0*/  LOP3.LUT R5, R5, 0xffffff80, RZ, 0xc0, !PT ;  /* 0xffffff8005057812 */ /* 0x000fe400078ec0ff */
[----:B------:R-:W-:-:S02]  /*12fc0*/  SEL R27, R21, R20, P0 ;  /* 0x00000014151b7207 */ /* 0x000fc40000000000 */
[----:B------:R-:W-:Y:S01]  /*12fd0*/  SEL R37, R25, R24, P0 ;  /* 0x0000001819257207 */ /* 0x000fe20000000000 */
[----:B------:R-:W-:Y:S01]  /*12fe0*/  IMAD.IADD R5, R26, 0x1, -R5 ;  /* 0x000000011a057824 */ /* 0x000fe200078e0a05 */
[----:B------:R-:W-:Y:S02]  /*12ff0*/  SEL R21, R20, R21, P0 ;  /* 0x0000001514157207 */ /* 0x000fe40000000000 */
[----:B------:R-:W-:Y:S02]  /*13000*/  SEL R25, R24, R25, P0 ;  /* 0x0000001918197207 */ /* 0x000fe40000000000 */
[----:B------:R-:W-:Y:S02]  /*13010*/  SEL R39, R15, R14, P0 ;  /* 0x0000000e0f277207 */ /* 0x000fe40000000000 */
[----:B------:R-:W-:Y:S01]  /*13020*/  LEA.HI R46, R9, R26, RZ, 0x5 ;  /* 0x0000001a092e7211 */ /* 0x000fe200078f28ff */
[----:B------:R-:W-:Y:S01]  /*13030*/  IMAD.X R9, RZ, RZ, R23, P1 ;  /* 0x000000ffff097224 */ /* 0x000fe200008e0617 */
[----:B------:R-:W-:-:S02]  /*13040*/  SEL R15, R14, R15, P0 ;  /* 0x0000000f0e0f7207 */ /* 0x000fc40000000000 */
[----:B------:R-:W-:Y:S02]  /*13050*/  MOV R40, R6 ;  /* 0x0000000600287202 */ /* 0x000fe40000000f00 */
[----:B------:R-:W-:Y:S01]  /*13060*/  MOV R42, R8 ;  /* 0x00000008002a7202 */ /* 0x000fe20000000f00 */
[----:B------:R-:W-:Y:S01]  /*13070*/  IMAD.U32 R9, RZ, RZ, UR7 ;  /* 0x00000007ff097e24 */ /* 0x000fe2000f8e00ff */
[----:B------:R-:W-:Y:S01]  /*13080*/  LOP3.LUT P1, RZ, R5, 0x3, RZ, 0xc0, !PT ;  /* 0x0000000305ff7812 */ /* 0x000fe2000782c0ff */
[----:B------:R-:W-:Y:S01]  /*13090*/  IMAD.U32 R9, RZ, RZ, UR5 ;  /* 0x00000005ff097e24 */ /* 0x000fe2000f8e00ff */
[----:B------:R-:W-:Y:S01]  /*130a0*/  USHF.R.S32.HI UR5, URZ, 0x1f, UR44 ;  /* 0x0000001f3f057899 */ /* 0x000fe2000801142c */
[----:B------:R-:W-:Y:S02]  /*130b0*/  IMAD.X R5, RZ, RZ, R23, P2 ;  /* 0x000000ffff057224 */ /* 0x000fe400010e0617 */
[----:B------:R-:W-:Y:S01]  /*130c0*/  IMAD.U32 R8, RZ, RZ, UR6 ;  /* 0x00000006ff087e24 */ /* 0x000fe2000f8e00ff */
[----:B------:R-:W-:-:S02]  /*130d0*/  ULDC.64 UR6, c[0x0][0xb40] ;  /* 0x0002d00000067ab9 */ /* 0x000fc40000000a00 */
[----:B------:R-:W-:Y:S01]  /*130e0*/  MOV R38, R4 ;  /* 0x0000000400267202 */ /* 0x000fe20000000f00 */
[----:B-1----:R-:W-:Y:S01]  /*130f0*/  IMAD R4, R48, UR5, RZ ;  /* 0x0000000530047c24 */ /* 0x002fe2000f8e02ff */
[----:B------:R-:W-:-:S03]  /*13100*/  ULDC UR5, c[0x0][0xa88] ;  /* 0x0002a20000057ab9 */ /* 0x000fc60000000800 */
[----:B------:R-:W-:Y:S02]  /*13110*/  IMAD R11, R49, UR44, R4 ;  /* 0x0000002c310b7c24 */ /* 0x000fe4000f8e0204 */
[----:B------:R-:W-:Y:S01]  /*13120*/  IMAD.WIDE.U32 R4, R48, UR44, R8 ;  /* 0x0000002c30047c25 */ /* 0x000fe2000f8e0008 */
[----:B--2---:R-:W-:Y:S01]  /*13130*/  LOP3.LUT R10, R18, 0x2, RZ, 0x3c, !PT ;  /* 0x00000002120a7812 */ /* 0x004fe200078e3cff */
[----:B------:R-:W-:Y:S04]  /*13140*/  SHFL.IDX PT, R19, R19, R18, 0x1c1f ;  /* 0x001c1f1213137589 */ /* 0x000fe800000e0000 */
[----:B------:R-:W1:Y:S04]  /*13150*/  SHFL.IDX PT, R12, R29, R10, 0x1c1f ;  /* 0x001c1f0a1d0c7589 */ /* 0x000e6800000e0000 */
[----:B------:R-:W-:Y:S04]  /*13160*/  SHFL.IDX PT, R37, R37, R18, 0x1c1f ;  /* 0x001c1f1225257589 */ /* 0x000fe800000e0000 */
[----:B------:R-:W2:Y:S04]  /*13170*/  SHFL.IDX PT, R28, R25, R10, 0x1c1f ;  /* 0x001c1f0a191c7589 */ /* 0x000ea800000e0000 */
[----:B------:R3:W-:Y:S04]  /*13180*/  SHFL.IDX PT, R6, R27, R18, 0x1c1f ;  /* 0x001c1f121b067589 */ /* 0x0007e800000e0000 */
[----:B------:R-:W-:Y:S04]  /*13190*/  SHFL.IDX PT, R31, R31, R18, 0x1c1f ;  /* 0x001c1f121f1f7589 */ /* 0x000fe800000e0000 */
[----:B------:R-:W-:Y:S04]  /*131a0*/  SHFL.IDX PT, R39, R39, R18, 0x1c1f ;  /* 0x001c1f1227277589 */ /* 0x000fe800000e0000 */
[----:B------:R-:W4:Y:S01]  /*131b0*/  SHFL.IDX PT, R21, R21, R10, 0x1c1f ;  /* 0x001c1f0a15157589 */ /* 0x000f2200000e0000 */
[----:B-1----:R-:W-:-:S02]  /*131c0*/  SEL R24, R19, R12, P0 ;  /* 0x0000000c13187207 */ /* 0x002fc40000000000 */
[----:B------:R-:W-:Y:S01]  /*131d0*/  SEL R26, R12, R19, P0 ;  /* 0x000000130c1a7207 */ /* 0x000fe20000000000 */
[----:B------:R-:W1:Y:S01]  /*131e0*/  SHFL.IDX PT, R14, R13, R10, 0x1c1f ;  /* 0x001c1f0a0d0e7589 */ /* 0x000e6200000e0000 */
[----:B------:R-:W-:-:S03]  /*131f0*/  VIADD R19, R157, UR42 ;  /* 0x0000002a9d137c36 */ /* 0x000fc60008000000 */
[----:B------:R-:W5:Y:S01]  /*13200*/  SHFL.IDX PT, R32, R15, R10, 0x1c1f ;  /* 0x001c1f0a0f207589 */ /* 0x000f6200000e0000 */
[----:B--2---:R-:W-:Y:S01]  /*13210*/  SEL R25, R37, R28, P0 ;  /* 0x0000001c25197207 */ /* 0x004fe20000000000 */
[C---:B------:R-:W-:Y:S01]  /*13220*/  VIADD R7, R19.reuse, 0x8 ;  /* 0x0000000813077836 */ /* 0x040fe20000000000 */
[----:B------:R-:W-:Y:S01]  /*13230*/  SHF.R.S32.HI R9, RZ, 0x1f, R19 ;  /* 0x0000001fff097819 */ /* 0x000fe20000011413 */
[----:B------:R-:W-:Y:S01]  /*13240*/  SHFL.IDX PT, R41, R41, R18, 0x1c1f ;  /* 0x001c1f1229297589 */ /* 0x000fe200000e0000 */
[----:B---3--:R-:W-:Y:S02]  /*13250*/  SEL R27, R28, R37, P0 ;  /* 0x000000251c1b7207 */ /* 0x008fe40000000000 */
[----:B------:R-:W-:Y:S01]  /*13260*/  ISETP.GE.OR P2, PT, R19, UR5, P1 ;  /* 0x0000000513007c0c */ /* 0x000fe20008f46670 */
[----:B------:R-:W2:Y:S01]  /*13270*/  SHFL.IDX PT, R34, R43, R10, 0x1c1f ;  /* 0x001c1f0a2b227589 */ /* 0x000ea200000e0000 */
[----:B------:R-:W-:-:S03]  /*13280*/  ISETP.GE.OR P1, PT, R7, UR5, P1 ;  /* 0x0000000507007c0c */ /* 0x000fc60008f26670 */
[----:B------:R-:W-:Y:S04]  /*13290*/  SHFL.IDX PT, R33, R33, R18, 0x1c1f ;  /* 0x001c1f1221217589 */ /* 0x000fe800000e0000 */
[----:B------:R3:W-:Y:S01]  /*132a0*/  SHFL.IDX PT, R45, R45, R18, 0x1c1f ;  /* 0x001c1f122d2d7589 */ /* 0x0007e200000e0000 */
[----:B----4-:R-:W-:-:S03]  /*132b0*/  SEL R8, R6, R21, P0 ;  /* 0x0000001506087207 */ /* 0x010fc60000000000 */
[----:B------:R-:W4:Y:S01]  /*132c0*/  SHFL.IDX PT, R20, R35, R10, 0x1c1f ;  /* 0x001c1f0a23147589 */ /* 0x000f2200000e0000 */
[----:B-1----:R-:W-:Y:S02]  /*132d0*/  SEL R12, R31, R14, P0 ;  /* 0x0000000e1f0c7207 */ /* 0x002fe40000000000 */
[----:B------:R-:W-:Y:S01]  /*132e0*/  SEL R14, R14, R31, P0 ;  /* 0x0000001f0e0e7207 */ /* 0x000fe20000000000 */
[----:B------:R1:W4:Y:S01]  /*132f0*/  SHFL.IDX PT, R36, R47, R10, 0x1c1f ;  /* 0x001c1f0a2f247589 */ /* 0x00032200000e0000 */
[----:B---3--:R-:W-:-:S03]  /*13300*/  IADD3 R18, P3, R19, R4, RZ ;  /* 0x0000000413127210 */ /* 0x008fc60007f7e0ff */
[----:B------:R-:W-:Y:S01]  /*13310*/  STSM.16.M88.4 [R44], R24 ;  /* 0x000000182c007844 */ /* 0x000fe20000000200 */
[----:B------:R-:W-:Y:S02]  /*13320*/  IADD3.X R5, R9, R5, R11, P3, !PT ;  /* 0x0000000509057210 */ /* 0x000fe40001ffe40b */
[----:B-----5:R-:W-:Y:S02]  /*13330*/  SEL R9, R39, R32, P0 ;  /* 0x0000002027097207 */ /* 0x020fe40000000000 */
[----:B-1----:R-:W-:Y:S02]  /*13340*/  SEL R10, R21, R6, P0 ;  /* 0x00000006150a7207 */ /* 0x002fe40000000000 */
[----:B------:R-:W-:Y:S02]  /*13350*/  SEL R11, R32, R39, P0 ;  /* 0x00000027200b7207 */ /* 0x000fe40000000000 */
[----:B--2---:R-:W-:Y:S02]  /*13360*/  SEL R13, R41, R34, P0 ;  /* 0x00000022290d7207 */ /* 0x004fe40000000000 */
[----:B------:R-:W-:Y:S01]  /*13370*/  SEL R15, R34, R41, P0 ;  /* 0x00000029220f7207 */ /* 0x000fe20000000000 */
[----:B------:R-:W-:Y:S01]  /*13380*/  STSM.16.M88.4 [R42], R8 ;  /* 0x000000082a007844 */ /* 0x000fe20000000200 */
[----:B------:R-:W-:-:S02]  /*13390*/  SHF.R.S32.HI R6, RZ, 0x5, R46 ;  /* 0x00000005ff067819 */ /* 0x000fc4000001142e */
[----:B----4-:R-:W-:Y:S01]  /*133a0*/  SEL R28, R33, R20, P0 ;  /* 0x00000014211c7207 */ /* 0x010fe20000000000 */
[----:B------:R-:W-:Y:S01]  /*133b0*/  STSM.16.M88.4 [R40], R12 ;  /* 0x0000000c28007844 */ /* 0x000fe20000000200 */
[----:B------:R-:W-:Y:S02]  /*133c0*/  SEL R30, R20, R33, P0 ;  /* 0x00000021141e7207 */ /* 0x000fe40000000000 */
[----:B------:R-:W-:Y:S01]  /*133d0*/  SEL R29, R45, R36, P0 ;  /* 0x000000242d1d7207 */ /* 0x000fe20000000000 */
[----:B------:R-:W1:Y:S01]  /*133e0*/  SHFL.IDX PT, R6, R6, RZ, 0x1f ;  /* 0x00001fff06067589 */ /* 0x000e6200000e0000 */
[----:B------:R-:W-:Y:S02]  /*133f0*/  SEL R31, R36, R45, P0 ;  /* 0x0000002d241f7207 */ /* 0x000fe40000000000 */
[----:B------:R-:W-:-:S03]  /*13400*/  LEA R4, P3, R18, UR6, 0x2 ;  /* 0x0000000612047c11 */ /* 0x000fc6000f8610ff */
[----:B------:R2:W-:Y:S01]  /*13410*/  STSM.16.M88.4 [R38], R28 ;  /* 0x0000001c26007844 */ /* 0x0005e20000000200 */
[----:B------:R-:W-:Y:S01]  /*13420*/  LEA.HI.X R5, R18, UR7, R5, 0x2, P3 ;  /* 0x0000000712057c11 */ /* 0x000fe200098f1405 */
        /* <DEDUP_REMOVED lines=12> */
[----:B------:R-:W-:Y:S01]  /*134f0*/  UMOV UR41, URZ ;  /* 0x0000003f00297c82 */ /* 0x000fe20008000000 */
[----:B------:R-:W-:Y:S01]  /*13500*/  UIADD3 UR6, UP0, UR6, 0x9f0, URZ ;  /* 0x000009f006067890 */ /* 0x000fe2000ff1e03f */
[----:B------:R-:W-:Y:S01]  /*13510*/  UMOV UR45, URZ ;  /* 0x0000003f002d7c82 */ /* 0x000fe20008000000 */
[----:B------:R-:W-:Y:S02]  /*13520*/  UIADD3 UR5, UR40, 0x13220, URZ ;  /* 0x0001322028057890 */ /* 0x000fe4000fffe03f */
[----:B------:R-:W-:Y:S02]  /*13530*/  UIADD3.X UR7, URZ, UR7, URZ, UP0, !UPT ;  /* 0x000000073f077290 */ /* 0x000fe400087fe43f */
[----:B------:R-:W-:-:S07]  /*13540*/  UPRMT UR5, URZ, 0x654, UR5 ;  /* 0x000006543f057896 */ /* 0x000fce0008000005 */
[----:B------:R1:W-:Y:S01]  /*13550*/  UTMASTG.5D [UR40], [UR6] ;  /* 0x00000028060073b5 */ /* 0x0003e20008020000 */
[----:B------:R0:W-:Y:S01]  /*13560*/  UTMACMDFLUSH ;  /* 0x00000000000079b7 */ /* 0x0001e20000000000 */
[----:B------:R-:W-:-:S04]  /*13570*/  DEPBAR.LE SB0, 0x0 ;  /* 0x000080000000791a */ /* 0x000fc80000000000 */
[----:B-1----:R-:W-:Y:S01]  /*13580*/  SYNCS.ARRIVE.TRANS64.RED.A1T0 RZ, [UR5], RZ ;  /* 0x000000ffffff79a7 */ /* 0x002fe20008100405 */
.L_x_10876:
[----:B------:R-:W-:Y:S05]  /*13590*/  BSYNC B0 ;  /* 0x0000000000007941 */ /* 0x000fea0003800000 */
.L_x_10875:
[----:B------:R-:W-:Y:S05]  /*135a0*/  BRA `(.L_x_10874) ;  /* 0x0000000400e47947 */ /* 0x000fea0003800000 */
.L_x_10873:
        /* <DEDUP_REMOVED lines=9> */
[----:B------:R-:W-:Y:S02]  /*13640*/  IMAD.IADD R3, R26, 0x1, -R3 ;  /* 0x000000011a037824 */ /* 0x000fe400078e0a03 */
[----:B------:R-:W3:Y:S02]  /*13650*/  LDC.64 R20, c[0x0][0xa88] ;  /* 0x0002a200ff147b82 */ /* 0x000ee40000000a00 */
[----:B------:R-:W-:-:S05]  /*13660*/  IMAD.SHL.U32 R8, R3, 0x8, RZ ;  /* 0x0000000803087824 */ /* 0x000fca00078e00ff */
[----:B------:R-:W-:Y:S01]  /*13670*/  SHF.R.S32.HI R9, RZ, 0x1f, R8 ;  /* 0x0000001fff097819 */ /* 0x000fe20000011408 */
[----:B------:R-:W4:Y:S01]  /*13680*/  LDC.64 R14, c[0x0][0xae8] ;  /* 0x0002ba00ff0e7b82 */ /* 0x000f220000000a00 */
[----:B-1----:R-:W-:Y:S01]  /*13690*/  IMAD R10, R12, UR5, RZ ;  /* 0x000000050c0a7c24 */ /* 0x002fe2000f8e02ff */
[----:B------:R-:W-:Y:S06]  /*136a0*/  @P0 BRA `(.L_x_10878) ;  /* 0x0000000000540947 */ /* 0x000fec0003800000 */
[----:B------:R-:W-:Y:S01]  /*136b0*/  IMAD.U32 R4, RZ, RZ, UR42 ;  /* 0x0000002aff047e24 */ /* 0x000fe2000f8e00ff */
[----:B------:R-:W-:-:S04]  /*136c0*/  ULDC UR7, c[0x0][0xa88] ;  /* 0x0002a20000077ab9 */ /* 0x000fc80000000800 */
[----:B------:R-:W-:-:S04]  /*136d0*/  IADD3 R4, R4, -0x80, R50 ;  /* 0xffffff8004047810 */ /* 0x000fc80007ffe032 */
[----:B------:R-:W-:-:S13]  /*136e0*/  ISETP.GE.AND P0, PT, R4, UR7, PT ;  /* 0x0000000704007c0c */ /* 0x000fda000bf06270 */
[----:B------:R-:W-:Y:S05]  /*136f0*/  @P0 BRA `(.L_x_10878) ;  /* 0x0000000000400947 */ /* 0x000fea0003800000 */
[----:B------:R-:W1:Y:S01]  /*13700*/  LDC.64 R6, c[0x0][0xb70] ;  /* 0x0002dc00ff067b82 */ /* 0x000e620000000a00 */
[----:B------:R-:W-:Y:S01]  /*13710*/  SHF.R.S32.HI R5, RZ, 0x1f, R4 ;  /* 0x0000001fff057819 */ /* 0x000fe20000011404 */
[----:B------:R-:W-:-:S06]  /*13720*/  ULDC.64 UR8, c[0x0][0xb40] ;  /* 0x0002d00000087ab9 */ /* 0x000fcc0000000a00 */
[----:B------:R-:W5:Y:S01]  /*13730*/  LDC.64 R18, c[0x0][0xb78] ;  /* 0x0002de00ff127b82 */ /* 0x000f620000000a00 */
[C---:B-1----:R-:W-:Y:S02]  /*13740*/  IMAD R0, R6.reuse, UR5, RZ ;  /* 0x0000000506007c24 */ /* 0x042fe4000f8e02ff */
        /* <DEDUP_REMOVED lines=11> */
.L_x_10878:
[----:B------:R-:W-:Y:S05]  /*13800*/  BSYNC B0 ;  /* 0x0000000000007941 */ /* 0x000fea0003800000 */
.L_x_10877:
[----:B------:R-:W-:Y:S01]  /*13810*/  ULOP3.LUT UR48, URZ, UR48, URZ, 0x33, !UPT ;  /* 0x000000303f307292 */ /* 0x000fe2000f8e333f */
[----:B-1----:R-:W-:Y:S01]  /*13820*/  IMAD R3, R13, UR43, R10 ;  /* 0x0000002b0d037c24 */ /* 0x002fe2000f8e020a */
[----:B------:R-:W-:Y:S01]  /*13830*/  SHF.R.S32.HI R4, RZ, 0x3, R24 ;  /* 0x00000003ff047819 */ /* 0x000fe20000011418 */
[----:B------:R-:W-:Y:S01]  /*13840*/  IMAD.WIDE.U32 R6, R12, UR43, R8 ;  /* 0x0000002b0c067c25 */ /* 0x000fe2000f8e0008 */
[----:B---3--:R-:W-:Y:S01]  /*13850*/  ISETP.GE.AND P0, PT, R8, R21, PT ;  /* 0x000000150800720c */ /* 0x008fe20003f06270 */
[----:B------:R-:W-:Y:S02]  /*13860*/  BSSY B0, `(.L_x_10879) ;  /* 0x000001d000007945 */ /* 0x000fe40003800000 */
[----:B--2---:R-:W-:Y:S02]  /*13870*/  VIADD R11, R11, UR48 ;  /* 0x000000300b0b7c36 */ /* 0x004fe40008000000 */
[----:B------:R-:W-:Y:S02]  /*13880*/  IMAD.IADD R7, R7, 0x1, R3 ;  /* 0x0000000107077824 */ /* 0x000fe400078e0203 */
[----:B------:R-:W-:-:S02]  /*13890*/  IMAD R8, R11, -0xc0, R20 ;  /* 0xffffff400b087824 */ /* 0x000fc400078e0214 */
[C---:B------:R-:W-:Y:S02]  /*138a0*/  VIADD R0, R4.reuse, 0x30 ;  /* 0x0000003004007836 */ /* 0x040fe40000000000 */
[C---:B------:R-:W-:Y:S02]  /*138b0*/  VIADD R3, R4.reuse, 0x60 ;  /* 0x0000006004037836 */ /* 0x040fe40000000000 */
[----:B------:R-:W-:Y:S01]  /*138c0*/  VIADD R5, R4, 0x90 ;  /* 0x0000009004057836 */ /* 0x000fe20000000000 */
[-C--:B------:R-:W-:Y:S01]  /*138d0*/  ISETP.GE.OR P3, PT, R0, R8.reuse, P0 ;  /* 0x000000080000720c */ /* 0x080fe20000766670 */
[----:B----4-:R-:W-:Y:S01]  /*138e0*/  IMAD R0, R14, UR6, RZ ;  /* 0x000000060e007c24 */ /* 0x010fe2000f8e02ff */
[-C--:B------:R-:W-:Y:S02]  /*138f0*/  ISETP.GE.OR P1, PT, R3, R8.reuse, P0 ;  /* 0x000000080300720c */ /* 0x080fe40000726670 */
[-C--:B------:R-:W-:Y:S01]  /*13900*/  ISETP.GE.OR P2, PT, R5, R8.reuse, P0 ;  /* 0x000000080500720c */ /* 0x080fe20000746670 */
[----:B------:R-:W-:Y:S01]  /*13910*/  IMAD R3, R15, UR44, R0 ;  /* 0x0000002c0f037c24 */ /* 0x000fe2000f8e0200 */
[----:B------:R-:W-:Y:S01]  /*13920*/  ISETP.GE.OR P0, PT, R4, R8, P0 ;  /* 0x000000080400720c */ /* 0x000fe20000706670 */
[----:B------:R-:W-:Y:S01]  /*13930*/  IMAD.WIDE.U32 R8, R14, UR44, R6 ;  /* 0x0000002c0e087c25 */ /* 0x000fe2000f8e0006 */
[----:B------:R-:W-:-:S03]  /*13940*/  SHF.R.S32.HI R5, RZ, 0x1f, R4 ;  /* 0x0000001fff057819 */ /* 0x000fc60000011404 */
[----:B------:R-:W-:-:S04]  /*13950*/  IMAD.WIDE R6, R11, 0xc0, R4 ;  /* 0x000000c00b067825 */ /* 0x000fc800078e0204 */
[----:B------:R-:W-:-:S04]  /*13960*/  IMAD.IADD R11, R9, 0x1, R3 ;  /* 0x00000001090b7824 */ /* 0x000fc800078e0203 */
        /* <DEDUP_REMOVED lines=12> */
.L_x_10880:
[----:B------:R-:W-:Y:S05]  /*13a30*/  BSYNC B0 ;  /* 0x0000000000007941 */ /* 0x000fea0003800000 */
.L_x_10879:
[----:B------:R-:W-:Y:S04]  /*13a40*/  BSSY B0, `(.L_x_10881) ;  /* 0x000000f000007945 */ /* 0x000fe80003800000 */
        /* <DEDUP_REMOVED lines=13> */
[----:B------:R2:W-:Y:S02]  /*13b20*/  STG.E.128 desc[UR50][R12.64], RZ ;  /* 0x000000ff0c007986 */ /* 0x0005e4000c101d32 */
.L_x_10882:
[----:B------:R-:W-:Y:S05]  /*13b30*/  BSYNC B0 ;  /* 0x0000000000007941 */ /* 0x000fea0003800000 */
.L_x_10881:
        /* <DEDUP_REMOVED lines=11> */
[----:B-12---:R-:W-:Y:S01]  /*13bf0*/  LEA R12, P0, R4, UR6, 0x1 ;  /* 0x00000006040c7c11 */ /* 0x006fe2000f8008ff */
[----:B------:R-:W-:-:S05]  /*13c00*/  IMAD.IADD R3, R5, 0x1, R3 ;  /* 0x0000000105037824 */ /* 0x000fca00078e0203 */
[----:B------:R-:W-:-:S05]  /*13c10*/  LEA.HI.X R13, R4, UR7, R3, 0x1, P0 ;  /* 0x00000007040d7c11 */ /* 0x000fca00080f0c03 */
[----:B------:R3:W-:Y:S02]  /*13c20*/  STG.E.128 desc[UR50][R12.64], RZ ;  /* 0x000000ff0c007986 */ /* 0x0007e4000c101d32 */
.L_x_10884:
[----:B------:R-:W-:Y:S05]  /*13c30*/  BSYNC B0 ;  /* 0x0000000000007941 */ /* 0x000fea0003800000 */
.L_x_10883:
        /* <DEDUP_REMOVED lines=15> */
.L_x_10885:
[----:B------:R-:W-:Y:S05]  /*13d30*/  BSYNC B0 ;  /* 0x0000000000007941 */ /* 0x000fea0003800000 */
.L_x_10874:
[----:B--2---:R-:W2:Y:S02]  /*13d40*/  LDC R0, c[0x0][0xda8] ;  /* 0x00036a00ff007b82 */ /* 0x004ea40000000800 */
[----:B--2---:R-:W-:-:S13]  /*13d50*/  ISETP.LE.AND P0, PT, R0, UR4, PT ;  /* 0x0000000400007c0c */ /* 0x004fda000bf03270 */
[----:B------:R-:W-:Y:S05]  /*13d60*/  @!P0 BRA `(.L_x_10886) ;  /* 0xfffffecc00f48947 */ /* 0x000fea000383ffff */
[----:B------:R-:W-:Y:S05]  /*13d70*/  EXIT ;  /* 0x000000000000794d */ /* 0x000fea0003800000 */
.L_x_10788:
[----:B------:R-:W-:-:S08]  /*13d80*/  NOP ;  /* 0x0000000000007918 */ /* 0x000fd00000000000 */
[----:B------:R-:W1:-:S00]  /*13d90*/  USETMAXREG.DEALLOC.CTAPOOL 0x20 ;  /* 0x00000020000079c8 */ /* 0x000e4000080e0500 */
[----:B-1----:R-:W-:-:S06]  /*13da0*/  LOP3.LUT R28, R28, 0x3, RZ, 0xc0, !PT ;  /* 0x000000031c1c7812 */ /* 0x002fcc00078ec0ff */
[----:B------:R-:W1:Y:S01]  /*13db0*/  S2UR UR4, SR_CTAID.X ;  /* 0x00000000000479c3 */ /* 0x000e620000002500 */
[----:B------:R-:W-:Y:S01]  /*13dc0*/  LOP3.LUT R16, R16, 0xfffffffd, RZ, 0xc0, !PT ;  /* 0xfffffffd10107812 */ /* 0x000fe200078ec0ff */
[----:B------:R-:W-:Y:S01]  /*13dd0*/  IMAD.MOV.U32 R17, RZ, RZ, RZ ;  /* 0x000000ffff117224 */ /* 0x000fe200078e00ff */
[----:B------:R-:W2:Y:S01]  /*13de0*/  SHFL.IDX PT, R2, R28, RZ, 0x1f ;  /* 0x00001fff1c027589 */ /* 0x000ea200000e0000 */
[----:B------:R-:W-:Y:S02]  /*13df0*/  IMAD.MOV.U32 R18, RZ, RZ, 0x1 ;  /* 0x00000001ff127424 */ /* 0x000fe400078e00ff */
[----:B------:R-:W-:Y:S02]  /*13e00*/  IMAD.MOV.U32 R25, RZ, RZ, RZ ;  /* 0x000000ffff197224 */ /* 0x000fe400078e00ff */
[----:B------:R-:W1:Y:S01]  /*13e10*/  LDC R0, c[0x0][0xda8] ;  /* 0x00036a00ff007b82 */ /* 0x000e620000000800 */
[----:B--2---:R-:W-:-:S13]  /*13e20*/  ISETP.NE.AND P0, PT, R2, RZ, PT ;  /* 0x000000ff0200720c */ /* 0x004fda0003f05270 */
        /* <DEDUP_REMOVED lines=8> */
[----:B------:R-:W-:Y:S01]  /*13eb0*/  ULOP3.LUT UR45, UR46, 0x2, URZ, 0xfc, !UPT ;  /* 0x000000022e2d7892 */ /* 0x000fe2000f8efc3f */
[----:B------:R-:W-:Y:S01]  /*13ec0*/  IMAD.MOV.U32 R18, RZ, RZ, 0x1 ;  /* 0x00000001ff127424 */ /* 0x000fe200078e00ff */
[----:B------:R-:W-:Y:S01]  /*13ed0*/  LOP3.LUT R5, R5, 0x600, RZ, 0xc0, !PT ;  /* 0x0000060005057812 */ /* 0x000fe200078ec0ff */
[----:B------:R-:W-:Y:S01]  /*13ee0*/  IMAD.MOV.U32 R25, RZ, RZ, RZ ;  /* 0x000000ffff197224 */ /* 0x000fe200078e00ff */
[----:B------:R-:W-:Y:S01]  /*13ef0*/  ULDC UR44, c[0x0][0xc] ;  /* 0x00000300002c7ab9 */ /* 0x000fe20000000800 */
[----:B------:R-:W-:Y:S01]  /*13f00*/  IMAD.MOV.U32 R17, RZ, RZ, RZ ;  /* 0x000000ffff117224 */ /* 0x000fe200078e00ff */
[----:B------:R-:W-:Y:S01]  /*13f10*/  ULDC.64 UR48, c[0x0][0x198] ;  /* 0x0000660000307ab9 */ /* 0x000fe20000000a00 */
[C---:B-1----:R-:W-:Y:S01]  /*13f20*/  IMAD.SHL.U32 R23, R6.reuse, 0x40, RZ ;  /* 0x0000004006177824 */ /* 0x042fe200078e00ff */
[----:B------:R-:W-:Y:S01]  /*13f30*/  SHF.R.U32.HI R0, RZ, 0x1, R6 ;  /* 0x00000001ff007819 */ /* 0x000fe20000011606 */
[C---:B------:R-:W-:Y:S01]  /*13f40*/  IMAD.SHL.U32 R2, R6.reuse, 0x20, RZ ;  /* 0x0000002006027824 */ /* 0x040fe200078e00ff */
[C---:B------:R-:W-:Y:S01]  /*13f50*/  LOP3.LUT R26, R6.reuse, 0x1f, RZ, 0xc0, !PT ;  /* 0x0000001f061a7812 */ /* 0x040fe200078ec0ff */
[----:B------:R-:W-:Y:S01]  /*13f60*/  IMAD.SHL.U32 R7, R6, 0x4, RZ ;  /* 0x0000000406077824 */ /* 0x000fe200078e00ff */
[----:B------:R-:W-:-:S02]  /*13f70*/  LOP3.LUT R3, R23, 0x180, RZ, 0xc0, !PT ;  /* 0x0000018017037812 */ /* 0x000fc400078ec0ff */
[----:B------:R-:W-:Y:S02]  /*13f80*/  LOP3.LUT R4, R2, 0x80, RZ, 0xc0, !PT ;  /* 0x0000008002047812 */ /* 0x000fe400078ec0ff */
[----:B------:R-:W-:Y:S01]  /*13f90*/  LOP3.LUT R0, R3, 0x30, R0, 0xf8, !PT ;  /* 0x0000003003007812 */ /* 0x000fe200078ef800 */
[----:B------:R-:W-:Y:S01]  /*13fa0*/  IMAD.SHL.U32 R3, R6, 0x8, RZ ;  /* 0x0000000806037824 */ /* 0x000fe200078e00ff */
[----:B------:R-:W-:Y:S02]  /*13fb0*/  LOP3.LUT R4, R4, 0x10, R6, 0xf8, !PT ;  /* 0x0000001004047812 */ /* 0x000fe400078ef806 */
[--C-:B------:R-:W-:Y:S02]  /*13fc0*/  LOP3.LUT R5, R5, 0x60, R2.reuse, 0xf8, !PT ;  /* 0x0000006005057812 */ /* 0x100fe400078ef802 */
[----:B------:R-:W-:Y:S02]  /*13fd0*/  LOP3.LUT R4, R4, 0x10, R7, 0x78, !PT ;  /* 0x0000001004047812 */ /* 0x000fe400078e7807 */
[----:B------:R-:W-:-:S02]  /*13fe0*/  LOP3.LUT R5, R5, 0x100, R2, 0xf8, !PT ;  /* 0x0000010005057812 */ /* 0x000fc400078ef802 */
[----:B------:R-:W-:Y:S02]  /*13ff0*/  LOP3.LUT R0, R0, 0x30, R3, 0x78, !PT ;  /* 0x0000003000007812 */ /* 0x000fe400078e7803 */
[----:B------:R-:W-:Y:S02]  /*14000*/  LOP3.LUT R22, R5, R4, RZ, 0xfc, !PT ;  /* 0x0000000405167212 */ /* 0x000fe400078efcff */
[----:B------:R-:W-:-:S07]  /*14010*/  LOP3.LUT R23, R0, 0x640, R23, 0xf8, !PT ;  /* 0x0000064000177812 */ /* 0x000fce00078ef817 */
.L_x_10945:
[----:B------:R-:W-:Y:S01]  /*14020*/  ULDC UR8, c[0x0][0xdd0] ;  /* 0x0003740000087ab9 */ /* 0x000fe20000000800 */
[----:B-1-3--:R-:W1:Y:S01]  /*14030*/  LDC R0, c[0x0][0xde8] ;  /* 0x00037a00ff007b82 */ /* 0x00ae620000000800 */
        /* <DEDUP_REMOVED lines=19> */
.L_x_10888:
[----:B------:R-:W-:Y:S01]  /*14170*/  ULDC UR9, c[0x0][0xdc4] ;  /* 0x0003710000097ab9 */ /* 0x000fe20000000800 */
[----:B------:R-:W-:Y:S01]  /*14180*/  UMOV UR6, UR8 ;  /* 0x0000000800067c82 */ /* 0x000fe20008000000 */
[----:B------:R-:W-:-:S11]  /*14190*/  UISETP.NE.AND UP0, UPT, UR9, 0x1, UPT ;  /* 0x000000010900788c */ /* 0x000fd6000bf05270 */
[----:B------:R-:W-:Y:S02]  /*141a0*/  @UP0 ULDC.64 UR10, c[0x0][0xdc8] ;  /* 0x00037200000a0ab9 */ /* 0x000fe40000000a00 */
[----:B------:R-:W-:-:S04]  /*141b0*/  UIMAD.WIDE.U32 UR4, UR8, UR10, URZ ;  /* 0x0000000a080472a5 */ /* 0x000fc8000f8e003f */
[----:B------:R-:W-:-:S04]  /*141c0*/  @UP0 USHF.R.U32.HI UR6, URZ, UR11, UR5 ;  /* 0x0000000b3f060299 */ /* 0x000fc80008011605 */
[----:B------:R-:W-:-:S12]  /*141d0*/  UIMAD UR4, UR6, UR9, URZ ;  /* 0x00000009060472a4 */ /* 0x000fd8000f8e023f */
.L_x_10889:
[----:B------:R-:W-:Y:S01]  /*141e0*/  ULDC.64 UR10, c[0x0][0x3f8] ;  /* 0x0000fe00000a7ab9 */ /* 0x000fe20000000a00 */
[----:B------:R-:W-:Y:S02]  /*141f0*/  UIADD3 UR8, UR8, -UR4, URZ ;  /* 0x8000000408087290 */ /* 0x000fe4000fffe03f */
[----:B------:R-:W-:Y:S02]  /*14200*/  UISETP.NE.U32.AND UP0, UPT, UR10, URZ, UPT ;  /* 0x0000003f0a00728c */ /* 0x000fe4000bf05070 */
[----:B------:R-:W-:Y:S02]  /*14210*/  ULOP3.LUT UR9, URZ, UR6, URZ, 0x33, !UPT ;  /* 0x000000063f097292 */ /* 0x000fe4000f8e333f */
[----:B------:R-:W-:Y:S01]  /*14220*/  UISETP.NE.AND.EX UP0, UPT, UR11, URZ, UPT, UP0 ;  /* 0x0000003f0b00728c */ /* 0x000fe2000bf05300 */
[----:B------:R-:W-:Y:S02]  /*14230*/  ULDC.64 UR4, c[0x0][0x9e0] ;  /* 0x0002780000047ab9 */ /* 0x000fe40000000a00 */
[----:B------:R-:W-:Y:S01]  /*14240*/  ULDC UR11, c[0x0][0xdb8] ;  /* 0x00036e00000b7ab9 */ /* 0x000fe20000000800 */
[----:B------:R-:W-:Y:S01]  /*14250*/  ULDC UR10, c[0x0][0xdc4] ;  /* 0x00037100000a7ab9 */ /* 0x000fe20000000800 */
[----:B------:R-:W-:Y:S01]  /*14260*/  UISETP.NE.AND UP1, UPT, UR11, 0x1, UPT ;  /* 0x000000010b00788c */ /* 0x000fe2000bf25270 */
[----:B------:R-:W-:Y:S01]  /*14270*/  ULDC UR37, c[0x0][0xdac] ;  /* 0x00036b0000257ab9 */ /* 0x000fe20000000800 */
[----:B------:R-:W-:-:S02]  /*14280*/  UISETP.GE.AND UP2, UPT, UR5, 0x1, UPT ;  /* 0x000000010500788c */ /* 0x000fc4000bf46270 */
[----:B------:R-:W-:Y:S02]  /*14290*/  UIMAD UR10, UR7, UR10, UR8 ;  /* 0x0000000a070a72a4 */ /* 0x000fe4000f8e0208 */
[----:B------:R-:W-:Y:S02]  /*142a0*/  UIADD3 UR37, UR9, UR37, URZ ;  /* 0x0000002509257290 */ /* 0x000fe4000fffe03f */
[----:B------:R-:W-:Y:S01]  /*142b0*/  PLOP3.LUT P1, PT, PT, PT, UP2, 0x80, 0x0 ;  /* 0x000000000000781c */ /* 0x000fe20003f2f028 */
[----:B------:R-:W-:Y:S02]  /*142c0*/  ULDC UR12, c[0x0][0x404] ;  /* 0x00010100000c7ab9 */ /* 0x000fe40000000800 */
[----:B------:R-:W-:Y:S01]  /*142d0*/  @UP1 ULDC UR8, c[0x0][0xdbc] ;  /* 0x00036f0000081ab9 */ /* 0x000fe20000000800 */
[----:B------:R-:W-:Y:S02]  /*142e0*/  UIMAD UR37, UR37, 0xc0, URZ ;  /* 0x000000c0252578a4 */ /* 0x000fe4000f8e023f */
[----:B------:R-:W-:Y:S01]  /*142f0*/  UIMAD.WIDE.U32 UR8, UR10, UR8, URZ ;  /* 0x000000080a0872a5 */ /* 0x000fe2000f8e003f */
        /* <DEDUP_REMOVED lines=22> */
.L_x_10891:
[----:B------:R-:W-:-:S11]  /*14460*/  UISETP.NE.AND UP0, UPT, UR5, 0x1, UPT ;  /* 0x000000010500788c */ /* 0x000fd6000bf05270 */
[----:B------:R-:W-:Y:S02]  /*14470*/  @UP0 ULDC.64 UR10, c[0x0][0x9e8] ;  /* 0x00027a00000a0ab9 */ /* 0x000fe40000000a00 */
[----:B------:R-:W-:-:S04]  /*14480*/  UIMAD.WIDE.U32 UR8, UR7, UR10, URZ ;  /* 0x0000000a070872a5 */ /* 0x000fc8000f8e003f */
[----:B------:R-:W-:-:S12]  /*14490*/  @UP0 USHF.R.U32.HI UR7, URZ, UR11, UR9 ;  /* 0x0000000b3f070299 */ /* 0x000fd80008011609 */
.L_x_10892:
[----:B------:R-:W-:-:S04]  /*144a0*/  UIMAD UR7, UR7, UR5, UR5 ;  /* 0x00000005070772a4 */ /* 0x000fc8000f8e0205 */
[----:B------:R-:W-:-:S04]  /*144b0*/  UISETP.LT.AND UP0, UPT, UR4, UR7, UPT ;  /* 0x000000070400728c */ /* 0x000fc8000bf01270 */
[----:B------:R-:W-:-:S12]  /*144c0*/  USEL UR4, UR4, UR7, UP0 ;  /* 0x0000000704047287 */ /* 0x000fd80008000000 */
.L_x_10890:
[----:B------:R-:W-:Y:S02]  /*144d0*/  UIMAD UR8, UR12, UR6, 0x9f ;  /* 0x0000009f0c0874a4 */ /* 0x000fe4000f8e0206 */
[----:B------:R-:W-:Y:S02]  /*144e0*/  UIADD3 UR10, UR4, 0x9f, URZ ;  /* 0x0000009f040a7890 */ /* 0x000fe4000fffe03f */
[----:B------:R-:W-:Y:S02]  /*144f0*/  UIMAD.WIDE UR8, UR8, 0x66666667, URZ ;  /* 0x66666667080878a5 */ /* 0x000fe4000f8e023f */
[----:B------:R-:W-:Y:S02]  /*14500*/  UIMAD.WIDE UR10, UR10, 0x66666667, URZ ;  /* 0x666666670a0a78a5 */ /* 0x000fe4000f8e023f */
[----:B------:R-:W-:Y:S02]  /*14510*/  USHF.R.U32.HI UR8, URZ, 0x1f, UR9 ;  /* 0x0000001f3f087899 */ /* 0x000fe40008011609 */
[----:B------:R-:W-:-:S02]  /*14520*/  USHF.R.U32.HI UR4, URZ, 0x1f, UR11 ;  /* 0x0000001f3f047899 */ /* 0x000fc4000801160b */
[----:B------:R-:W-:Y:S02]  /*14530*/  UIADD3 UR7, UR37, -UR13, URZ ;  /* 0x8000000d25077290 */ /* 0x000fe4000fffe03f */
[----:B------:R-:W-:Y:S02]  /*14540*/  ULEA.HI.SX32 UR9, UR9, UR8, 0x1a ;  /* 0x0000000809097291 */ /* 0x000fe4000f8fd23f */
[----:B------:R-:W-:Y:S02]  /*14550*/  ULEA.HI.SX32 UR4, UR11, UR4, 0x1a ;  /* 0x000000040b047291 */ /* 0x000fe4000f8fd23f */
[----:B------:R-:W-:Y:S02]  /*14560*/  UIMAD UR7, UR12, UR6, UR7 ;  /* 0x000000060c0772a4 */ /* 0x000fe4000f8e0207 */
[----:B------:R-:W-:Y:S01]  /*14570*/  UISETP.LT.AND UP0, UPT, UR9, UR4, UPT ;  /* 0x000000040900728c */ /* 0x000fe2000bf01270 */
[----:B------:R-:W-:Y:S02]  /*14580*/  ULDC UR8, c[0x0][0x9dc] ;  /* 0x0002770000087ab9 */ /* 0x000fe40000000800 */
[----:B------:R-:W-:-:S02]  /*14590*/  UIADD3 UR8, UR7, -UR8, URZ ;  /* 0x8000000807087290 */ /* 0x000fc4000fffe03f */
[----:B------:R-:W-:Y:S01]  /*145a0*/  USEL UR43, UR9, UR4, UP0 ;  /* 0x00000004092b7287 */ /* 0x000fe20008000000 */
[----:B------:R-:W-:Y:S11]  /*145b0*/  @!P1 BRA `(.L_x_10893) ;  /* 0x0000000000489947 */ /* 0x000ff60003800000 */
[----:B------:R-:W-:Y:S02]  /*145c0*/  UMOV UR4, UR7 ;  /* 0x0000000700047c82 */ /* 0x000fe40008000000 */
        /* <DEDUP_REMOVED lines=10> */
.L_x_10894:
[----:B------:R-:W-:-:S11]  /*14670*/  UISETP.NE.AND UP0, UPT, UR5, 0x1, UPT ;  /* 0x000000010500788c */ /* 0x000fd6000bf05270 */
[----:B------:R-:W-:Y:S02]  /*14680*/  @UP0 ULDC.64 UR10, c[0x0][0x9e8] ;  /* 0x00027a00000a0ab9 */ /* 0x000fe40000000a00 */
[----:B------:R-:W-:-:S04]  /*14690*/  UIMAD.WIDE.U32 UR6, UR4, UR10, URZ ;  /* 0x0000000a040672a5 */ /* 0x000fc8000f8e003f */
[----:B------:R-:W-:-:S12]  /*146a0*/  @UP0 USHF.R.U32.HI UR4, URZ, UR11, UR7 ;  /* 0x0000000b3f040299 */ /* 0x000fd80008011607 */
.L_x_10895:
[----:B------:R-:W-:-:S04]  /*146b0*/  UIMAD UR4, UR4, UR5, URZ ;  /* 0x00000005040472a4 */ /* 0x000fc8000f8e023f */
[----:B------:R-:W-:-:S04]  /*146c0*/  UISETP.LT.AND UP0, UPT, UR8, UR4, UPT ;  /* 0x000000040800728c */ /* 0x000fc8000bf01270 */
[----:B------:R-:W-:-:S12]  /*146d0*/  USEL UR8, UR8, UR4, !UP0 ;  /* 0x0000000408087287 */ /* 0x000fd8000c000000 */
.L_x_10893:
[----:B------:R-:W-:Y:S01]  /*146e0*/  UIMAD.WIDE UR4, UR8, 0x66666667, URZ ;  /* 0x66666667080478a5 */ /* 0x000fe2000f8e023f */
[----:B------:R-:W-:Y:S03]  /*146f0*/  BSSY B6, `(.L_x_10896) ;  /* 0x00001f6000067945 */ /* 0x000fe60003800000 */
[----:B------:R-:W-:-:S04]  /*14700*/  USHF.R.U32.HI UR4, URZ, 0x1f, UR5 ;  /* 0x0000001f3f047899 */ /* 0x000fc80008011605 */
[----:B------:R-:W-:-:S04]  /*14710*/  ULEA.HI.SX32 UR4, UR5, UR4, 0x1a ;  /* 0x0000000405047291 */ /* 0x000fc8000f8fd23f */
[----:B------:R-:W-:-:S04]  /*14720*/  UISETP.LT.AND UP0, UPT, URZ, UR4, UPT ;  /* 0x000000043f00728c */ /* 0x000fc8000bf01270 */
[----:B------:R-:W-:-:S04]  /*14730*/  USEL UR42, URZ, UR4, !UP0 ;  /* 0x000000043f2a7287 */ /* 0x000fc8000c000000 */
[----:B------:R-:W-:-:S06]  /*14740*/  UISETP.GT.AND UP0, UPT, UR43, UR42, UPT ;  /* 0x0000002a2b00728c */ /* 0x000fcc000bf04270 */
[----:B------:R-:W-:-:S13]  /*14750*/  PLOP3.LUT P0, PT, PT, PT, UP0, 0x80, 0x0 ;  /* 0x000000000000781c */ /* 0x000fda0003f0f008 */
[----:B------:R-:W-:Y:S05]  /*14760*/  @P0 BRA `(.L_x_10897) ;  /* 0x00000000003c0947 */ /* 0x000fea0003800000 */
        /* <DEDUP_REMOVED lines=15> */
.L_x_10897:
        /* <DEDUP_REMOVED lines=23> */
.L_x_10899:
        /* <DEDUP_REMOVED lines=22> */
.L_x_10900:
        /* <DEDUP_REMOVED lines=20> */
.L_x_10901:
        /* <DEDUP_REMOVED lines=18> */
.L_x_10902:
[----:B------:R-:W-:Y:S01]  /*14d90*/  ULDC.64 UR4, c[0x0][0x9f8] ;  /* 0x00027e0000047ab9 */ /* 0x000fe20000000a00 */
[----:B------:R-:W-:Y:S01]  /*14da0*/  IMAD.U32 R5, RZ, RZ, UR39 ;  /* 0x00000027ff057e24 */ /* 0x000fe2000f8e00ff */
[----:B------:R-:W-:Y:S01]  /*14db0*/  ISETP.NE.U32.AND P0, PT, RZ, UR4, PT ;  /* 0x00000004ff007c0c */ /* 0x000fe2000bf05070 */
[----:B------:R-:W-:Y:S01]  /*14dc0*/  IMAD.U32 R19, RZ, RZ, UR39 ;  /* 0x00000027ff137e24 */ /* 0x000fe2000f8e00ff */
[----:B------:R-:W1:Y:S02]  /*14dd0*/  LDC R0, c[0x0][0x428] ;  /* 0x00010a00ff007b82 */ /* 0x000e640000000800 */
[----:B------:R-:W-:-:S13]  /*14de0*/  ISETP.NE.AND.EX P0, PT, RZ, UR5, PT, P0 ;  /* 0x00000005ff007c0c */ /* 0x000fda000bf05300 */
[----:B------:R-:W2:Y:S02]  /*14df0*/  @P0 LDC.64 R2, c[0x0][0x9f8] ;  /* 0x00027e00ff020b82 */ /* 0x000ea40000000a00 */
[----:B--2---:R-:W-:-:S05]  /*14e00*/  @P0 IMAD.WIDE R2, R5, 0x4, R2 ;  /* 0x0000000405020825 */ /* 0x004fca00078e0202 */
[----:B------:R2:W3:Y:S01]  /*14e10*/  @P0 LDG.E R19, desc[UR50][R2.64] ;  /* 0x0000003202130981 */ /* 0x0004e2000c1e1900 */
[----:B-1----:R-:W-:Y:S01]  /*14e20*/  ISETP.NE.AND P0, PT, R0, 0x1, PT ;  /* 0x000000010000780c */ /* 0x002fe20003f05270 */
[----:B------:R-:W-:Y:S01]  /*14e30*/  UMOV UR36, URZ ;  /* 0x0000003f00247c82 */ /* 0x000fe20008000000 */
[----:B------:R-:W-:Y:S01]  /*14e40*/  ISETP.NE.AND P2, PT, R27, RZ, PT ;  /* 0x000000ff1b00720c */ /* 0x000fe20003f45270 */
[----:B------:R-:W-:Y:S01]  /*14e50*/  UMOV UR6, 0xffffffff ;  /* 0xffffffff00067882 */ /* 0x000fe20000000000 */
[----:B------:R-:W-:Y:S01]  /*14e60*/  IMAD.U32 R20, RZ, RZ, UR38 ;  /* 0x00000026ff147e24 */ /* 0x000fe2000f8e00ff */
[----:B--2---:R-:W1:Y:S10]  /*14e70*/  LDC.64 R2, c[0x0][0x3f8] ;  /* 0x0000fe00ff027b82 */ /* 0x004e740000000a00 */
[----:B------:R-:W-:Y:S01]  /*14e80*/  VOTEU.ALL UP1, P2 ;  /* 0x00000000003f7886 */ /* 0x000fe20001020000 */
[----:B------:R-:W2:Y:S04]  /*14e90*/  @P0 LDC R0, c[0x0][0x42c] ;  /* 0x00010b00ff000b82 */ /* 0x000ea80000000800 */
[----:B------:R-:W-:-:S04]  /*14ea0*/  @!UP1 UIADD3 UR4, UP0, UR48, 0x270, URZ ;  /* 0x0000027030049890 */ /* 0x000fc8000ff1e03f */
[----:B------:R-:W-:Y:S01]  /*14eb0*/  @!UP1 UIADD3.X UR5, URZ, UR49, URZ, UP0, !UPT ;  /* 0x000000313f059290 */ /* 0x000fe200087fe43f */
[----:B------:R-:W4:Y:S01]  /*14ec0*/  @P0 LDC R5, c[0x0][0x430] ;  /* 0x00010c00ff050b82 */ /* 0x000f220000000800 */
[----:B-1----:R-:W-:-:S07]  /*14ed0*/  ISETP.NE.U32.AND P1, PT, R2, RZ, PT ;  /* 0x000000ff0200720c */ /* 0x002fce0003f25070 */
[----:B------:R1:W-:Y:S01]  /*14ee0*/  @!UP1 UTMAPF.L2.4D [UR36], [UR4] ;  /* 0x00000024040095b8 */ /* 0x0003e20008018000 */
[----:B------:R-:W-:Y:S01]  /*14ef0*/  ISETP.NE.AND.EX P1, PT, R3, RZ, PT, P1 ;  /* 0x000000ff0300720c */ /* 0x000fe20003f25310 */
[----:B--2---:R-:W-:-:S05]  /*14f00*/  @P0 IMAD.HI.U32 R0, R0, UR38, RZ ;  /* 0x0000002600000c27 */ /* 0x004fca000f8e00ff */
[----:B----4-:R-:W-:Y:S02]  /*14f10*/  @P0 SHF.R.U32.HI R20, RZ, R5, R0 ;  /* 0x00000005ff140219 */ /* 0x010fe40000011600 */
[----:B---3--:R-:W-:Y:S02]  /*14f20*/  SHF.R.S32.HI R21, RZ, 0x1f, R19 ;  /* 0x0000001fff157819 */ /* 0x008fe40000011413 */
[----:B------:R-:W-:Y:S01]  /*14f30*/  SEL R0, R19, RZ, !P1 ;  /* 0x000000ff13007207 */ /* 0x000fe20004800000 */
[----:B-1----:R-:W-:Y:S06]  /*14f40*/  BRA.DIV UR6, `(.L_x_10903) ;  /* 0x0000001e06e07947 */ /* 0x002fec000b800000 */
[----:B------:R1:W2:Y:S02]  /*14f50*/  SHFL.IDX PT, R14, R28, RZ, 0x1f ;  /* 0x00001fff1c0e7589 */ /* 0x0002a400000e0000 */
.L_x_10964:
        /* <DEDUP_REMOVED lines=8> */
.L_x_10967:
        /* <DEDUP_REMOVED lines=21> */
.L_x_10907:
[----:B------:R-:W-:Y:S02]  /*15130*/  LEA R5, R17, UR40, 0x3 ;  /* 0x0000002811057c11 */ /* 0x000fe4000f8e18ff */
[----:B--2---:R-:W-:Y:S02]  /*15140*/  SHF.L.U32 R2, R18, 0x1f, RZ ;  /* 0x0000001f12027819 */ /* 0x004fe400000006ff */
[----:B------:R-:W-:Y:S02]  /*15150*/  ISETP.NE.AND P0, PT, R27, RZ, PT ;  /* 0x000000ff1b00720c */ /* 0x000fe40003f05270 */
[----:B------:R-:W2:Y:S02]  /*15160*/  SYNCS.PHASECHK.TRANS64.TRYWAIT P3, [R5+URZ+0x13280], R2 ;  /* 0x01328002050075a7 */ /* 0x000ea4000806017f */
[----:B--2---:R-:W-:Y:S09]  /*15170*/  @!P3 BRA `(.L_x_10908) ;  /* 0x0000001c0094b947 */ /* 0x004ff20003800000 */
.L_x_10968:
[----:B------:R-:W-:Y:S05]  /*15180*/  @P0 BRA `(.L_x_10909) ;  /* 0x0000000000140947 */ /* 0x000fea0003800000 */
[----:B------:R-:W-:Y:S01]  /*15190*/  ISETP.NE.AND P3, PT, R26, RZ, PT ;  /* 0x000000ff1a00720c */ /* 0x000fe20003f65270 */
[----:B------:R-:W-:-:S04]  /*151a0*/  IMAD.MOV.U32 R3, RZ, RZ, 0x2800 ;  /* 0x00002800ff037424 */ /* 0x000fc800078e00ff */
[----:B------:R3:W-:Y:S08]  /*151b0*/  SYNCS.ARRIVE.TRANS64 RZ, [R5+URZ+0x13270], R3 ;  /* 0x0132700305ff79a7 */ /* 0x0007f0000800003f */
[----:B------:R-:W-:Y:S05]  /*151c0*/  @!P3 BRA `(.L_x_10909) ;  /* 0x000000000004b947 */ /* 0x000fea0003800000 */
[----:B------:R-:W-:Y:S01]  /*151d0*/  BPT.TRAP 0x1 ;  /* 0x000000040000795c */ /* 0x000fe20000300000 */
.L_x_10909:
[----:B------:R-:W-:Y:S01]  /*151e0*/  IMAD.U32 R4, RZ, RZ, UR40 ;  /* 0x00000028ff047e24 */ /* 0x000fe2000f8e00ff */
[----:B------:R-:W-:Y:S01]  /*151f0*/  R2UR UR9, R5 ;  /* 0x00000000050972ca */ /* 0x000fe200000e0000 */
[----:B------:R-:W-:Y:S01]  /*15200*/  IMAD R7, R7, 0xa0, RZ ;  /* 0x000000a007077824 */ /* 0x000fe200078e02ff */
[----:B------:R-:W-:Y:S01]  /*15210*/  R2UR UR12, R20 ;  /* 0x00000000140c72ca */ /* 0x000fe200000e0000 */
[----:B---3--:R-:W-:Y:S01]  /*15220*/  IMAD R3, R17, 0x2800, R4 ;  /* 0x0000280011037824 */ /* 0x008fe200078e0204 */
[----:B-----5:R-:W-:Y:S01]  /*15230*/  R2UR UR13, R0 ;  /* 0x00000000000d72ca */ /* 0x020fe200000e0000 */
[----:B------:R-:W-:Y:S01]  /*15240*/  UIADD3 UR4, UP0, UR48, 0x470, URZ ;  /* 0x0000047030047890 */ /* 0x000fe2000ff1e03f */
[----:B------:R-:W-:Y:S01]  /*15250*/  R2UR UR11, R7 ;  /* 0x00000000070b72ca */ /* 0x000fe200000e0000 */
[----:B------:R-:W-:Y:S01]  /*15260*/  UMOV UR6, 0x0 ;  /* 0x0000000000067882 */ /* 0x000fe20000000000 */
[----:B------:R-:W-:Y:S01]  /*15270*/  R2UR UR8, R3 ;  /* 0x00000000030872ca */ /* 0x000fe200000e0000 */
[----:B------:R-:W-:Y:S01]  /*15280*/  UIADD3.X UR5, URZ, UR49, URZ, UP0, !UPT ;  /* 0x000000313f057290 */ /* 0x000fe200087fe43f */
[----:B------:R-:W-:Y:S01]  /*15290*/  UMOV UR7, 0x14f00000 ;  /* 0x14f0000000077882 */ /* 0x000fe20000000000 */
[----:B------:R-:W-:-:S02]  /*152a0*/  UMOV UR10, URZ ;  /* 0x0000003f000a7c82 */ /* 0x000fc40008000000 */
[----:B------:R-:W-:-:S08]  /*152b0*/  UIADD3 UR9, UR9, 0x13270, URZ ;  /* 0x0001327009097890 */ /* 0x000fd0000fffe03f */
[----:B------:R-:W-:-:S09]  /*152c0*/  UIADD3 UR8, UR8, 0x6000, URZ ;  /* 0x0000600008087890 */ /* 0x000fd2000fffe03f */
[----:B------:R3:W-:Y:S01]  /*152d0*/  UTMALDG.4D [UR8], [UR4], desc[UR6] ;  /* 0x00000608040075b4 */ /* 0x0007e20008019000 */
[----:B------:R-:W4:Y:S02]  /*152e0*/  SYNCS.PHASECHK.TRANS64.TRYWAIT P3, [R5+URZ+0x13240], R2 ;  /* 0x01324002050075a7 */ /* 0x000f24000806017f */
[----:B---34-:R-:W-:Y:S05]  /*152f0*/  @!P3 BRA `(.L_x_10910) ;  /* 0x0000001c0048b947 */ /* 0x018fea0003800000 */
.L_x_10969:
[----:B------:R-:W-:Y:S05]  /*15300*/  @P0 BRA `(.L_x_10911) ;  /* 0x0000000000140947 */ /* 0x000fea0003800000 */
[----:B------:R-:W-:Y:S01]  /*15310*/  ISETP.NE.AND P0, PT, R26, RZ, PT ;  /* 0x000000ff1a00720c */ /* 0x000fe20003f05270 */
[----:B--23--:R-:W-:-:S04]  /*15320*/  IMAD.MOV.U32 R2, RZ, RZ, 0x2800 ;  /* 0x00002800ff027424 */ /* 0x00cfc800078e00ff */
[----:B------:R4:W-:Y:S08]  /*15330*/  SYNCS.ARRIVE.TRANS64 RZ, [R5+URZ+0x13230], R2 ;  /* 0x0132300205ff79a7 */ /* 0x0009f0000800003f */
[----:B------:R-:W-:Y:S05]  /*15340*/  @!P0 BRA `(.L_x_10911) ;  /* 0x0000000000048947 */ /* 0x000fea0003800000 */
[----:B------:R-:W-:Y:S01]  /*15350*/  BPT.TRAP 0x1 ;  /* 0x000000040000795c */ /* 0x000fe20000300000 */
.L_x_10911:
        /* <DEDUP_REMOVED lines=14> */
.L_x_10906:
        /* <DEDUP_REMOVED lines=10> */
[----:B--234-:R-:W-:Y:S01]  /*154e0*/  @P0 IMAD.MOV.U32 R2, RZ, RZ, 0x3000 ;  /* 0x00003000ff020424 */ /* 0x01cfe200078e00ff */
[----:B------:R-:W-:Y:S01]  /*154f0*/  UMOV UR11, UR37 ;  /* 0x00000025000b7c82 */ /* 0x000fe20008000000 */
[----:B------:R-:W-:Y:S01]  /*15500*/  UMOV UR12, UR38 ;  /* 0x00000026000c7c82 */ /* 0x000fe20008000000 */
[----:B------:R-:W-:Y:S01]  /*15510*/  UMOV UR13, UR39 ;  /* 0x00000027000d7c82 */ /* 0x000fe20008000000 */
[----:B------:R2:W-:Y:S01]  /*15520*/  @P0 SYNCS.ARRIVE.TRANS64 RZ, [UR40+0x13200], R2 ;  /* 0x01320002ffff09a7 */ /* 0x0005e20008000028 */
[----:B------:R2:W-:Y:S01]  /*15530*/  UTMALDG.4D [UR8], [UR4], desc[UR6] ;  /* 0x00000608040075b4 */ /* 0x0005e20008019000 */
[----:B------:R-:W-:Y:S02]  /*15540*/  NOP ;  /* 0x0000000000007918 */ /* 0x000fe40000000000 */
.L_x_10904:
[----:B------:R-:W-:Y:S01]  /*15550*/  VIADD R25, R25, 0x1 ;  /* 0x0000000119197836 */ /* 0x000fe20000000000 */
[----:B------:R-:W-:Y:S04]  /*15560*/  BSSY B0, `(.L_x_10912) ;  /* 0x0000007000007945 */ /* 0x000fe80003800000 */
[----:B--2---:R-:W-:-:S04]  /*15570*/  LEA.HI R2, R25, R25, RZ, 0x1 ;  /* 0x0000001919027211 */ /* 0x004fc800078f08ff */
[----:B------:R-:W-:-:S05]  /*15580*/  LOP3.LUT R2, R2, 0xfffffffe, RZ, 0xc0, !PT ;  /* 0xfffffffe02027812 */ /* 0x000fca00078ec0ff */
[----:B------:R-:W-:-:S05]  /*15590*/  IMAD.IADD R2, R25, 0x1, -R2 ;  /* 0x0000000119027824 */ /* 0x000fca00078e0a02 */
[----:B------:R-:W-:-:S04]  /*155a0*/  SHF.L.U32 R2, R2, 0x1f, RZ ;  /* 0x0000001f02027819 */ /* 0x000fc800000006ff */
[----:B------:R-:W2:Y:S02]  /*155b0*/  SYNCS.PHASECHK.TRANS64.TRYWAIT P0, [UR40+0x13220], R2 ;  /* 0x01322002ff0075a7 */ /* 0x000ea40008000168 */
[----:B--2---:R-:W-:Y:S05]  /*155c0*/  @!P0 BRA `(.L_x_10913) ;  /* 0x0000001800a88947 */ /* 0x004fea0003800000 */
.L_x_10970:
[----:B------:R-:W-:Y:S05]  /*155d0*/  BSYNC B0 ;  /* 0x0000000000007941 */ /* 0x000fea0003800000 */
.L_x_10912:
[----:B------:R-:W-:-:S04]  /*155e0*/  UIADD3 UR4, UR43, -0x2, URZ ;  /* 0xfffffffe2b047890 */ /* 0x000fc8000fffe03f */
[----:B------:R-:W-:-:S06]  /*155f0*/  UISETP.GE.AND UP0, UPT, UR4, UR42, UPT ;  /* 0x0000002a0400728c */ /* 0x000fcc000bf06270 */
[----:B------:R-:W-:-:S13]  /*15600*/  PLOP3.LUT P0, PT, PT, PT, UP0, 0x80, 0x0 ;  /* 0x000000000000781c */ /* 0x000fda0003f0f008 */
[----:B------:R-:W-:Y:S05]  /*15610*/  @!P0 BRA `(.L_x_10914) ;  /* 0x0000000800b48947 */ /* 0x000fea0003800000 */
[----:B------:R-:W-:Y:S02]  /*15620*/  IMAD.MOV.U32 R8, RZ, RZ, R17 ;  /* 0x000000ffff087224 */ /* 0x000fe400078e0011 */
[----:B--2---:R-:W-:Y:S02]  /*15630*/  IMAD.MOV.U32 R3, RZ, RZ, R18 ;  /* 0x000000ffff037224 */ /* 0x004fe400078e0012 */
[----:B------:R-:W-:-:S07]  /*15640*/  IMAD.U32 R2, RZ, RZ, UR4 ;  /* 0x00000004ff027e24 */ /* 0x000fce000f8e00ff */
.L_x_10934:
        /* <DEDUP_REMOVED lines=31> */
.L_x_10917:
[----:B------:R-:W3:Y:S01]  /*15840*/  SYNCS.PHASECHK.TRANS64.TRYWAIT P0, [R9+URZ+0x13280], R10 ;  /* 0x0132800a090075a7 */ /* 0x000ee2000800017f */
[----:B------:R-:W-:Y:S01]  /*15850*/  BSSY B1, `(.L_x_10918) ;  /* 0x0000003000017945 */ /* 0x000fe20003800000 */
[----:B------:R-:W-:-:S03]  /*15860*/  ISETP.NE.AND P3, PT, R27, RZ, PT ;  /* 0x000000ff1b00720c */ /* 0x000fc60003f65270 */
[----:B---3--:R-:W-:Y:S10]  /*15870*/  @!P0 BRA `(.L_x_10919) ;  /* 0x0000001800148947 */ /* 0x008ff40003800000 */
.L_x_10971:
[----:B------:R-:W-:Y:S05]  /*15880*/  BSYNC B1 ;  /* 0x0000000000017941 */ /* 0x000fea0003800000 */
.L_x_10918:
[----:B------:R-:W-:Y:S04]  /*15890*/  BSSY B1, `(.L_x_10920) ;  /* 0x0000007000017945 */ /* 0x000fe80003800000 */
[----:B------:R-:W-:Y:S05]  /*158a0*/  @P3 BRA `(.L_x_10921) ;  /* 0x0000000000143947 */ /* 0x000fea0003800000 */
[----:B------:R-:W-:Y:S01]  /*158b0*/  ISETP.NE.AND P0, PT, R26, RZ, PT ;  /* 0x000000ff1a00720c */ /* 0x000fe20003f05270 */
[----:B------:R-:W-:-:S04]  /*158c0*/  IMAD.MOV.U32 R4, RZ, RZ, 0x2800 ;  /* 0x00002800ff047424 */ /* 0x000fc800078e00ff */
[----:B------:R4:W-:Y:S08]  /*158d0*/  SYNCS.ARRIVE.TRANS64 RZ, [R9+URZ+0x13270], R4 ;  /* 0x0132700409ff79a7 */ /* 0x0009f0000800003f */
[----:B------:R-:W-:Y:S05]  /*158e0*/  @!P0 BRA `(.L_x_10921) ;  /* 0x0000000000048947 */ /* 0x000fea0003800000 */
[----:B------:R-:W-:Y:S01]  /*158f0*/  BPT.TRAP 0x1 ;  /* 0x000000040000795c */ /* 0x000fe20000300000 */
.L_x_10921:
[----:B------:R-:W-:Y:S05]  /*15900*/  BSYNC B1 ;  /* 0x0000000000017941 */ /* 0x000fea0003800000 */
.L_x_10920:
[----:B------:R-:W-:Y:S01]  /*15910*/  IMAD.MOV.U32 R12, RZ, RZ, RZ ;  /* 0x000000ffff0c7224 */ /* 0x000fe200078e00ff */
[----:B------:R-:W-:Y:S01]  /*15920*/  R2UR UR12, R20 ;  /* 0x00000000140c72ca */ /* 0x000fe200000e0000 */
[----:B--2---:R-:W-:Y:S01]  /*15930*/  IMAD.U32 R6, RZ, RZ, UR40 ;  /* 0x00000028ff067e24 */ /* 0x004fe2000f8e00ff */
        /* <DEDUP_REMOVED lines=8> */
[----:B----4-:R-:W-:Y:S01]  /*159c0*/  VIADD R4, R6, 0x6000 ;  /* 0x0000600006047836 */ /* 0x010fe20000000000 */
[----:B------:R-:W-:-:S09]  /*159d0*/  UMOV UR7, 0x14f00000 ;  /* 0x14f0000000077882 */ /* 0x000fd20000000000 */
.L_x_10922:
        /* <DEDUP_REMOVED lines=12> */
.L_x_10972:
[----:B------:R-:W-:Y:S05]  /*15aa0*/  BSYNC B1 ;  /* 0x0000000000017941 */ /* 0x000fea0003800000 */
.L_x_10923:
[----:B------:R-:W-:Y:S01]  /*15ab0*/  BSSY B1, `(.L_x_10925) ;  /* 0x0000009000017945 */ /* 0x000fe20003800000 */
[----:B------:R-:W-:Y:S02]  /*15ac0*/  IMAD.MOV.U32 R4, RZ, RZ, 0x0 ;  /* 0x00000000ff047424 */ /* 0x000fe400078e00ff */
[----:B------:R-:W-:Y:S01]  /*15ad0*/  IMAD.MOV.U32 R5, RZ, RZ, 0x14f00000 ;  /* 0x14f00000ff057424 */ /* 0x000fe200078e00ff */
[----:B------:R-:W-:Y:S06]  /*15ae0*/  @P3 BRA `(.L_x_10926) ;  /* 0x0000000000143947 */ /* 0x000fec0003800000 */
[----:B------:R-:W-:Y:S01]  /*15af0*/  ISETP.NE.AND P0, PT, R26, RZ, PT ;  /* 0x000000ff1a00720c */ /* 0x000fe20003f05270 */
[----:B--23--:R-:W-:-:S04]  /*15b00*/  IMAD.MOV.U32 R10, RZ, RZ, 0x2800 ;  /* 0x00002800ff0a7424 */ /* 0x00cfc800078e00ff */
[----:B------:R4:W-:Y:S08]  /*15b10*/  SYNCS.ARRIVE.TRANS64 RZ, [R9+URZ+0x13230], R10 ;  /* 0x0132300a09ff79a7 */ /* 0x0009f0000800003f */
[----:B------:R-:W-:Y:S05]  /*15b20*/  @!P0 BRA `(.L_x_10926) ;  /* 0x0000000000048947 */ /* 0x000fea0003800000 */
[----:B------:R-:W-:Y:S01]  /*15b30*/  BPT.TRAP 0x1 ;  /* 0x000000040000795c */ /* 0x000fe20000300000 */
.L_x_10926:
[----:B------:R-:W-:Y:S05]  /*15b40*/  BSYNC B1 ;  /* 0x0000000000017941 */ /* 0x000fea0003800000 */
.L_x_10925:
        /* <DEDUP_REMOVED lines=9> */
.L_x_10927:
        /* <DEDUP_REMOVED lines=9> */
.L_x_10916:
[----:B------:R-:W-:Y:S05]  /*15c70*/  BSYNC B0 ;  /* 0x0000000000007941 */ /* 0x000fea0003800000 */
.L_x_10915:
[----:B------:R-:W-:-:S06]  /*15c80*/  UISETP.NE.AND UP0, UPT, UR41, 0x3, UPT ;  /* 0x000000032900788c */ /* 0x000fcc000bf05270 */
[----:B------:R-:W-:-:S13]  /*15c90*/  PLOP3.LUT P0, PT, PT, PT, UP0, 0x80, 0x0 ;  /* 0x000000000000781c */ /* 0x000fda0003f0f008 */
[----:B------:R-:W-:Y:S05]  /*15ca0*/  @!P0 BRA `(.L_x_10928) ;  /* 0x0000000000048947 */ /* 0x000fea0003800000 */
[----:B------:R-:W-:Y:S01]  /*15cb0*/  BPT.TRAP 0x1 ;  /* 0x000000040000795c */ /* 0x000fe20000300000 */
.L_x_10928:
        /* <DEDUP_REMOVED lines=8> */
.L_x_10973:
[----:B------:R-:W-:Y:S05]  /*15d40*/  BSYNC B0 ;  /* 0x0000000000007941 */ /* 0x000fea0003800000 */
.L_x_10929:
[----:B------:R-:W-:Y:S05]  /*15d50*/  @!P0 BRA `(.L_x_10931) ;  /* 0x0000000000048947 */ /* 0x000fea0003800000 */
[----:B------:R-:W-:Y:S01]  /*15d60*/  BPT.TRAP 0x1 ;  /* 0x000000040000795c */ /* 0x000fe20000300000 */
.L_x_10931:
[----:B------:R-:W-:Y:S01]  /*15d70*/  SHF.L.U32 R3, R3, 0x1f, RZ ;  /* 0x0000001f03037819 */ /* 0x000fe200000006ff */
[----:B------:R-:W-:-:S03]  /*15d80*/  IMAD R10, R8, 0x2800, RZ ;  /* 0x00002800080a7824 */ /* 0x000fc600078e02ff */
[----:B------:R-:W3:Y:S02]  /*15d90*/  SYNCS.PHASECHK.TRANS64.TRYWAIT P3, [R12+URZ+0x13260], R3 ;  /* 0x013260030c0075a7 */ /* 0x000ee4000806017f */
[----:B---3--:R-:W-:Y:S05]  /*15da0*/  @!P3 BRA `(.L_x_10932) ;  /* 0x000000140004b947 */ /* 0x008fea0003800000 */
.L_x_10974:
[C---:B---3--:R-:W-:Y:S01]  /*15db0*/  LOP3.LUT R3, R10.reuse, R23, RZ, 0xfc, !PT ;  /* 0x000000170a037212 */ /* 0x048fe200078efcff */
[----:B------:R-:W-:Y:S05]  /*15dc0*/  WARPSYNC.ALL ;  /* 0x0000000000007948 */ /* 0x000fea0003800000 */
[----:B--2---:R-:W2:Y:S01]  /*15dd0*/  LDSM.16.MT88.4 R4, [R3+UR40+0x6000] ;  /* 0x006000280304783b */ /* 0x004ea20008004200 */
        /* <DEDUP_REMOVED lines=39> */
.L_x_10933:
[----:B---3--:R-:W-:Y:S01]  /*16050*/  SYNCS.ARRIVE.TRANS64.A1T0 RZ, [R12+URZ+0x13250], RZ ;  /* 0x013250ff0cff79a7 */ /* 0x008fe2000810003f */
[----:B------:R-:W-:Y:S01]  /*16060*/  BAR.SYNC.DEFER_BLOCKING 0x2, 0x80 ;  /* 0x0082000000007b1d */ /* 0x000fe20000010000 */
[----:B------:R-:W-:Y:S01]  /*16070*/  ISETP.GT.AND P0, PT, R2, UR42, PT ;  /* 0x0000002a02007c0c */ /* 0x000fe2000bf04270 */
[----:B------:R-:W-:Y:S02]  /*16080*/  @!P2 VIADD R3, R12, 0x13280 ;  /* 0x000132800c03a836 */ /* 0x000fe40000000000 */
[----:B------:R-:W-:Y:S02]  /*16090*/  VIADD R2, R2, 0xffffffff ;  /* 0xffffffff02027836 */ /* 0x000fe40000000000 */
[----:B--2---:R-:W-:Y:S01]  /*160a0*/  IMAD.MOV.U32 R8, RZ, RZ, R17 ;  /* 0x000000ffff087224 */ /* 0x004fe200078e0011 */
[----:B------:R-:W-:-:S04]  /*160b0*/  @!P2 PRMT R3, RZ, 0x654, R3 ;  /* 0x00000654ff03a816 */ /* 0x000fc80000000003 */
[----:B------:R2:W-:Y:S02]  /*160c0*/  @!P2 SYNCS.ARRIVE.TRANS64.RED.A1T0 RZ, [R3+URZ], RZ ;  /* 0x000000ff03ffa9a7 */ /* 0x0005e4000810043f */
[----:B--2---:R-:W-:Y:S01]  /*160d0*/  IMAD.MOV.U32 R3, RZ, RZ, R18 ;  /* 0x000000ffff037224 */ /* 0x004fe200078e0012 */
[----:B------:R-:W-:Y:S06]  /*160e0*/  @P0 BRA `(.L_x_10934) ;  /* 0xfffffff400580947 */ /* 0x000fec000383ffff */
.L_x_10914:
        /* <DEDUP_REMOVED lines=9> */
[----:B------:R-:W3:Y:S02]  /*16180*/  S2R R4, SR_LTMASK ;  /* 0x0000000000047919 */ /* 0x000ee40000003900 */
[----:B---3--:R-:W-:-:S04]  /*16190*/  LOP3.LUT R4, R4, UR4, RZ, 0xc0, !PT ;  /* 0x0000000404047c12 */ /* 0x008fc8000f8ec0ff */
[----:B------:R-:W3:Y:S01]  /*161a0*/  POPC R7, R4 ;  /* 0x0000000400077309 */ /* 0x000ee20000000000 */
[----:B--2---:R-:W3:Y:S02]  /*161b0*/  SHFL.IDX PT, R0, R3, R0, 0x1f ;  /* 0x00001f0003007589 */ /* 0x004ee400000e0000 */
[----:B---3--:R-:W-:-:S07]  /*161c0*/  IADD3 R24, R0, UR44, R7 ;  /* 0x0000002c00187c10 */ /* 0x008fce000fffe007 */
.L_x_10936:
[----:B------:R-:W-:Y:S05]  /*161d0*/  BSYNC B0 ;  /* 0x0000000000007941 */ /* 0x000fea0003800000 */
.L_x_10935:
[----:B------:R-:W-:-:S06]  /*161e0*/  UISETP.NE.AND UP0, UPT, UR41, 0x3, UPT ;  /* 0x000000032900788c */ /* 0x000fcc000bf05270 */
[----:B------:R-:W-:-:S13]  /*161f0*/  PLOP3.LUT P0, PT, PT, PT, UP0, 0x80, 0x0 ;  /* 0x000000000000781c */ /* 0x000fda0003f0f008 */
[----:B------:R-:W-:Y:S05]  /*16200*/  @!P0 BRA `(.L_x_10937) ;  /* 0x0000000000048947 */ /* 0x000fea0003800000 */
[----:B------:R-:W-:Y:S01]  /*16210*/  BPT.TRAP 0x1 ;  /* 0x000000040000795c */ /* 0x000fe20000300000 */
.L_x_10937:
        /* <DEDUP_REMOVED lines=8> */
.L_x_10975:
[----:B------:R-:W-:Y:S05]  /*162a0*/  BSYNC B0 ;  /* 0x0000000000007941 */ /* 0x000fea0003800000 */
.L_x_10938:
[----:B------:R-:W-:Y:S05]  /*162b0*/  @!P1 BRA `(.L_x_10940) ;  /* 0x0000000000049947 */ /* 0x000fea0003800000 */
[----:B------:R-:W-:Y:S01]  /*162c0*/  BPT.TRAP 0x1 ;  /* 0x000000040000795c */ /* 0x000fe20000300000 */
.L_x_10940:
[----:B------:R-:W-:Y:S01]  /*162d0*/  SHF.L.U32 R5, R18, 0x1f, RZ ;  /* 0x0000001f12057819 */ /* 0x000fe200000006ff */
[----:B--2---:R-:W-:-:S03]  /*162e0*/  IMAD R3, R17, 0x2800, RZ ;  /* 0x0000280011037824 */ /* 0x004fc600078e02ff */
[----:B------:R-:W2:Y:S02]  /*162f0*/  SYNCS.PHASECHK.TRANS64.TRYWAIT P0, [R2+URZ+0x13260], R5 ;  /* 0x01326005020075a7 */ /* 0x000ea4000800017f */
[----:B------:R-:W-:Y:S01]  /*16300*/  LOP3.LUT R0, R3, R23, RZ, 0xfc, !PT ;  /* 0x0000001703007212 */ /* 0x000fe200078efcff */
[----:B--2---:R-:W-:Y:S06]  /*16310*/  @!P0 BRA `(.L_x_10941) ;  /* 0x0000000c00d08947 */ /* 0x004fec0003800000 */
.L_x_10976:
        /* <DEDUP_REMOVED lines=41> */
.L_x_10942:
[----:B---3--:R3:W-:Y:S01]  /*165b0*/  SYNCS.ARRIVE.TRANS64.A1T0 RZ, [R2+URZ+0x13250], RZ ;  /* 0x013250ff02ff79a7 */ /* 0x0087e2000810003f */
        /* <DEDUP_REMOVED lines=9> */
.L_x_10898:
[----:B------:R-:W-:Y:S05]  /*16650*/  BSYNC B6 ;  /* 0x0000000000067941 */ /* 0x000fea0003800000 */
.L_x_10896:
[----:B------:R-:W-:-:S13]  /*16660*/  LOP3.LUT P0, RZ, R16, 0x2, RZ, 0xc0, !PT ;  /* 0x0000000210ff7812 */ /* 0x000fda000780c0ff */
[----:B------:R-:W-:Y:S05]  /*16670*/  @!P0 BRA `(.L_x_10943) ;  /* 0x00000000001c8947 */ /* 0x000fea0003800000 */
[----:B------:R-:W2:Y:S08]  /*16680*/  S2UR UR5, SR_CgaCtaId ;  /* 0x00000000000579c3 */ /* 0x000eb00000008800 */
[----:B------:R-:W-:Y:S06]  /*16690*/  BAR.SYNC.DEFER_BLOCKING 0x5, 0x200 ;  /* 0x0148000000007b1d */ /* 0x000fec0000010000 */
[----:B------:R-:W-:-:S02]  /*166a0*/  UMOV UR4, 0x400 ;  /* 0x0000040000047882 */ /* 0x000fc40000000000 */
[----:B--2---:R-:W-:-:S09]  /*166b0*/  ULEA UR4, UR5, UR4, 0x18 ;  /* 0x0000000405047291 */ /* 0x004fd2000f8ec03f */
[----:B------:R-:W2:Y:S01]  /*166c0*/  LDS R24, [UR4+0x132d0] ;  /* 0x0132d004ff187984 */ /* 0x000ea20008000800 */
[----:B------:R-:W-:Y:S06]  /*166d0*/  BAR.ARV 0x4, 0x200 ;  /* 0x0108000000007b1d */ /* 0x000fec0000002000 */
[----:B------:R-:W-:Y:S05]  /*166e0*/  BRA `(.L_x_10944) ;  /* 0x0000000000247947 */ /* 0x000fea0003800000 */
.L_x_10943:
[----:B------:R-:W-:Y:S01]  /*166f0*/  BAR.SYNC.DEFER_BLOCKING 0x4, 0x200 ;  /* 0x0108000000007b1d */ /* 0x000fe20000010000 */
[----:B------:R-:W-:-:S13]  /*16700*/  ISETP.NE.AND P0, PT, R27, RZ, PT ;  /* 0x000000ff1b00720c */ /* 0x000fda0003f05270 */
[----:B------:R-:W2:Y:S01]  /*16710*/  @!P0 S2R R3, SR_CgaCtaId ;  /* 0x0000000000038919 */ /* 0x000ea20000008800 */
[----:B---3--:R-:W-:-:S04]  /*16720*/  @!P0 MOV R0, 0x400 ;  /* 0x0000040000008802 */ /* 0x008fc80000000f00 */
[----:B--2---:R-:W-:Y:S02]  /*16730*/  @!P0 LEA R3, R3, R0, 0x18 ;  /* 0x0000000003038211 */ /* 0x004fe400078ec0ff */
[----:B------:R-:W2:Y:S04]  /*16740*/  SHFL.IDX PT, R0, R24, RZ, 0x1f ;  /* 0x00001fff18007589 */ /* 0x000ea800000e0000 */
[----:B------:R2:W-:Y:S02]  /*16750*/  @!P0 STS [R3+0x132d0], R24 ;  /* 0x0132d01803008388 */ /* 0x0005e40000000800 */
[----:B--2---:R-:W-:Y:S01]  /*16760*/  IMAD.MOV.U32 R24, RZ, RZ, R0 ;  /* 0x000000ffff187224 */ /* 0x004fe200078e0000 */
[----:B------:R-:W-:Y:S06]  /*16770*/  BAR.ARV 0x5, 0x200 ;  /* 0x0148000000007b1d */ /* 0x000fec0000002000 */
.L_x_10944:
[----:B------:R-:W-:Y:S02]  /*16780*/  ULDC UR4, c[0x0][0xda8] ;  /* 0x00036a0000047ab9 */ /* 0x000fe40000000800 */
[----:B--2---:R-:W-:-:S13]  /*16790*/  ISETP.GE.AND P0, PT, R24, UR4, PT ;  /* 0x0000000418007c0c */ /* 0x004fda000bf06270 */
[----:B------:R-:W-:Y:S05]  /*167a0*/  @!P0 BRA `(.L_x_10945) ;  /* 0xffffffd8001c8947 */ /* 0x000fea000383ffff */
.L_x_10887:
[----:B------:R-:W2:Y:S01]  /*167b0*/  S2R R3, SR_CgaCtaId ;  /* 0x0000000000037919 */ /* 0x000ea20000008800 */
[----:B------:R-:W-:Y:S01]  /*167c0*/  VIADD R25, R25, 0x1 ;  /* 0x0000000119197836 */ /* 0x000fe20000000000 */
[----:B---3--:R-:W-:Y:S01]  /*167d0*/  MOV R2, 0x400 ;  /* 0x0000040000027802 */ /* 0x008fe20000000f00 */
[----:B------:R-:W-:Y:S03]  /*167e0*/  BSSY B0, `(.L_x_10946) ;  /* 0x0000008000007945 */ /* 0x000fe60003800000 */
[----:B------:R-:W-:-:S04]  /*167f0*/  LEA.HI R0, R25, R25, RZ, 0x1 ;  /* 0x0000001919007211 */ /* 0x000fc800078f08ff */
[----:B------:R-:W-:-:S05]  /*16800*/  LOP3.LUT R0, R0, 0xfffffffe, RZ, 0xc0, !PT ;  /* 0xfffffffe00007812 */ /* 0x000fca00078ec0ff */
[----:B------:R-:W-:-:S05]  /*16810*/  IMAD.IADD R0, R25, 0x1, -R0 ;  /* 0x0000000119007824 */ /* 0x000fca00078e0a00 */
[----:B------:R-:W-:Y:S02]  /*16820*/  SHF.L.U32 R0, R0, 0x1f, RZ ;  /* 0x0000001f00007819 */ /* 0x000fe400000006ff */
[----:B--2---:R-:W-:-:S04]  /*16830*/  LEA R6, R3, R2, 0x18 ;  /* 0x0000000203067211 */ /* 0x004fc800078ec0ff */
[----:B------:R-:W2:Y:S02]  /*16840*/  SYNCS.PHASECHK.TRANS64.TRYWAIT P0, [R6+URZ+0x13220], R0 ;  /* 0x01322000060075a7 */ /* 0x000ea4000800017f */
[----:B--2---:R-:W-:Y:S05]  /*16850*/  @!P0 BRA `(.L_x_10947) ;  /* 0x0000000800948947 */ /* 0x004fea0003800000 */
.L_x_10977:
[----:B------:R-:W-:Y:S05]  /*16860*/  BSYNC B0 ;  /* 0x0000000000007941 */ /* 0x000fea0003800000 */
.L_x_10946:
[----:B------:R-:W-:-:S03]  /*16870*/  UMOV UR4, 0xffffffff ;  /* 0xffffffff00047882 */ /* 0x000fc60000000000 */
[----:B------:R-:W-:Y:S05]  /*16880*/  BRA.DIV UR4, `(.L_x_10948) ;  /* 0x0000000a049c7947 */ /* 0x000fea000b800000 */
[----:B------:R3:W4:Y:S02]  /*16890*/  SHFL.IDX PT, R14, R28, RZ, 0x1f ;  /* 0x00001fff1c0e7589 */ /* 0x00072400000e0000 */
.L_x_10980:
[----:B----4-:R-:W-:Y:S01]  /*168a0*/  ISETP.NE.AND P0, PT, R14, RZ, PT ;  /* 0x000000ff0e00720c */ /* 0x010fe20003f05270 */
[----:B------:R-:W-:-:S12]  /*168b0*/  BSSY B0, `(.L_x_10949) ;  /* 0x000002b000007945 */ /* 0x000fd80003800000 */
[----:B------:R-:W-:Y:S05]  /*168c0*/  @P0 BRA `(.L_x_10950) ;  /* 0x0000000000a40947 */ /* 0x000fea0003800000 */
[----:B------:R-:W-:-:S03]  /*168d0*/  UMOV UR4, 0xffffffff ;  /* 0xffffffff00047882 */ /* 0x000fc60000000000 */
[----:B------:R-:W-:Y:S05]  /*168e0*/  BRA.DIV UR4, `(.L_x_10951) ;  /* 0x0000000a04ac7947 */ /* 0x000fea000b800000 */
[----:B------:R-:W-:-:S13]  /*168f0*/  ELECT P6, URZ, PT ;  /* 0x00000000003f782f */ /* 0x000fda00038c0000 */
.L_x_10983:
[----:B------:R-:W-:Y:S05]  /*16900*/  @!P6 BRA `(.L_x_10950) ;  /* 0x000000000094e947 */ /* 0x000fea0003800000 */
[----:B------:R-:W-:-:S06]  /*16910*/  ULOP3.LUT UR4, UR46, 0x2, URZ, 0xfc, !UPT ;  /* 0x000000022e047892 */ /* 0x000fcc000f8efc3f */
[----:B--2---:R-:W-:-:S05]  /*16920*/  IMAD.U32 R0, RZ, RZ, UR4 ;  /* 0x00000004ff007e24 */ /* 0x004fca000f8e00ff */
[----:B------:R-:W-:-:S13]  /*16930*/  ISETP.NE.AND P0, PT, R0, 0x3, PT ;  /* 0x000000030000780c */ /* 0x000fda0003f05270 */
[----:B------:R-:W-:Y:S05]  /*16940*/  @!P0 BRA `(.L_x_10952) ;  /* 0x0000000000048947 */ /* 0x000fea0003800000 */
[----:B------:R-:W-:Y:S01]  /*16950*/  BPT.TRAP 0x1 ;  /* 0x000000040000795c */ /* 0x000fe20000300000 */
.L_x_10952:
        /* <DEDUP_REMOVED lines=9> */
[----:B------:R-:W-:Y:S01]  /*169f0*/  IMAD R9, R7, 0x8, R0 ;  /* 0x0000000807097824 */ /* 0x000fe200078e0200 */
[----:B------:R-:W-:Y:S01]  /*16a00*/  SHF.L.U32 R0, R3, 0x1f, RZ ;  /* 0x0000001f03007819 */ /* 0x000fe200000006ff */
[----:B--2---:R-:W-:Y:S06]  /*16a10*/  @!P1 BRA `(.L_x_10953) ;  /* 0x0000000800809947 */ /* 0x004fec0003800000 */
.L_x_10984:
[----:B------:R-:W4:Y:S02]  /*16a20*/  SYNCS.PHASECHK.TRANS64.TRYWAIT P1, [R9+URZ], R0 ;  /* 0x00000000090075a7 */ /* 0x000f24000802017f */
[----:B----4-:R-:W-:Y:S05]  /*16a30*/  @!P1 BRA `(.L_x_10954) ;  /* 0x00000008008c9947 */ /* 0x010fea0003800000 */
.L_x_10985:
[----:B------:R-:W-:Y:S05]  /*16a40*/  @!P0 BRA `(.L_x_10955) ;  /* 0x0000000000048947 */ /* 0x000fea0003800000 */
[----:B------:R-:W-:Y:S01]  /*16a50*/  BPT.TRAP 0x1 ;  /* 0x000000040000795c */ /* 0x000fe20000300000 */
.L_x_10955:
[----:B------:R-:W-:-:S04]  /*16a60*/  IMAD R17, R17, 0x8, R6 ;  /* 0x0000000811117824 */ /* 0x000fc800078e0206 */
[----:B------:R-:W5:Y:S02]  /*16a70*/  SYNCS.PHASECHK.TRANS64.TRYWAIT P1, [R17+URZ+0x13260], R4 ;  /* 0x01326004110075a7 */ /* 0x000f64000802017f */
[----:B-----5:R-:W-:Y:S05]  /*16a80*/  @!P1 BRA `(.L_x_10956) ;  /* 0x00000008008c9947 */ /* 0x020fea0003800000 */
.L_x_10986:
[----:B------:R-:W-:Y:S05]  /*16a90*/  @!P0 BRA `(.L_x_10957) ;  /* 0x0000000000048947 */ /* 0x000fea0003800000 */
[----:B------:R-:W-:Y:S01]  /*16aa0*/  BPT.TRAP 0x1 ;  /* 0x000000040000795c */ /* 0x000fe20000300000 */
.L_x_10957:
[----:B------:R-:W-:-:S04]  /*16ab0*/  IMAD R7, R7, 0x8, R6 ;  /* 0x0000000807077824 */ /* 0x000fc800078e0206 */
[----:B------:R-:W5:Y:S02]  /*16ac0*/  SYNCS.PHASECHK.TRANS64.TRYWAIT P1, [R7+URZ+0x13260], R0 ;  /* 0x01326000070075a7 */ /* 0x000f64000802017f */
[----:B-----5:R-:W-:Y:S05]  /*16ad0*/  @!P1 BRA `(.L_x_10958) ;  /* 0x00000008008c9947 */ /* 0x020fea0003800000 */
.L_x_10987:
[----:B------:R-:W-:Y:S05]  /*16ae0*/  @!P0 BRA `(.L_x_10959) ;  /* 0x0000000000048947 */ /* 0x000fea0003800000 */
[----:B------:R-:W-:Y:S01]  /*16af0*/  BPT.TRAP 0x1 ;  /* 0x000000040000795c */ /* 0x000fe20000300000 */
.L_x_10959:
[----:B------:R-:W5:Y:S02]  /*16b00*/  SYNCS.PHASECHK.TRANS64.TRYWAIT P0, [R17+URZ+0x13280], R4 ;  /* 0x01328004110075a7 */ /* 0x000f64000800017f */
[----:B-----5:R-:W-:Y:S05]  /*16b10*/  @!P0 BRA `(.L_x_10960) ;  /* 0x0000000800908947 */ /* 0x020fea0003800000 */
.L_x_10961:
[----:B------:R1:W1:Y:S02]  /*16b20*/  SYNCS.PHASECHK.TRANS64.TRYWAIT P0, [R7+URZ+0x13280], R0 ;  /* 0x01328000070075a7 */ /* 0x000264000800017f */
[----:B-1----:R-:W-:Y:S05]  /*16b30*/  @!P0 NANOSLEEP.SYNCS 0x989680 ;  /* 0x009896800000895d */ /* 0x002fea0003900000 */
[----:B------:R-:W1:Y:S02]  /*16b40*/  @!P0 SYNCS.PHASECHK.TRANS64 P0, [R7+URZ+0x13280], R0 ;  /* 0x01328000070085a7 */ /* 0x000e64000800007f */
[----:B-1----:R-:W-:Y:S05]  /*16b50*/  @!P0 BRA `(.L_x_10961) ;  /* 0xfffffffc00f08947 */ /* 0x002fea000383ffff */
.L_x_10950:
[----:B------:R-:W-:Y:S05]  /*16b60*/  BSYNC B0 ;  /* 0x0000000000007941 */ /* 0x000fea0003800000 */
.L_x_10949:
[----:B------:R-:W-:Y:S05]  /*16b70*/  EXIT ;  /* 0x000000000000794d */ /* 0x000fea0003800000 */
.L_x_10800:
[----:B-1----:R-:W-:-:S04]  /*16b80*/  IMAD.U32 R3, RZ, RZ, UR40 ;  /* 0x00000028ff037e24 */ /* 0x002fc8000f8e00ff */
[----:B------:R1:W2:Y:S03]  /*16b90*/  SYNCS.PHASECHK.TRANS64.TRYWAIT P1, [R3+URZ+0x13200], R8 ;  /* 0x01320008030075a7 */ /* 0x0002a6000802017f */
[----:B--2---:R-:W-:Y:S05]  /*16ba0*/  @!P1 NANOSLEEP.SYNCS 0x989680 ;  /* 0x009896800000995d */ /* 0x004fea0003900000 */
[----:B------:R-:W2:Y:S02]  /*16bb0*/  @!P1 SYNCS.PHASECHK.TRANS64 P1, [R3+URZ+0x13200], R8 ;  /* 0x01320008030095a7 */ /* 0x000ea4000802007f */
[----:B--2---:R-:W-:Y:S05]  /*16bc0*/  @!P1 BRA `(.L_x_10800) ;  /* 0xfffffffc00ec9947 */ /* 0x004fea000383ffff */
[----:B------:R-:W-:Y:S05]  /*16bd0*/  BRA `(.L_x_10962) ;  /* 0xfffffeac00ec7947 */ /* 0x000fea000383ffff */
.L_x_10804:
[----:B--2---:R2:W3:Y:S02]  /*16be0*/  SYNCS.PHASECHK.TRANS64.TRYWAIT P1, [R4+URZ+0x13230], R3 ;  /* 0x01323003040075a7 */ /* 0x0044e4000802017f */
[----:B---3--:R-:W-:Y:S05]  /*16bf0*/  @!P1 NANOSLEEP.SYNCS 0x989680 ;  /* 0x009896800000995d */ /* 0x008fea0003900000 */
[----:B------:R-:W3:Y:S02]  /*16c00*/  @!P1 SYNCS.PHASECHK.TRANS64 P1, [R4+URZ+0x13230], R3 ;  /* 0x01323003040095a7 */ /* 0x000ee4000802007f */
[----:B---3--:R-:W-:Y:S05]  /*16c10*/  @!P1 BRA `(.L_x_10804) ;  /* 0xfffffffc00f09947 */ /* 0x008fea000383ffff */
[----:B------:R-:W-:Y:S05]  /*16c20*/  BRA `(.L_x_10803) ;  /* 0xfffffeb000087947 */ /* 0x000fea000383ffff */
.L_x_10820:
[----:B--2---:R-:W-:-:S04]  /*16c30*/  IMAD.U32 R13, RZ, RZ, UR25 ;  /* 0x00000019ff0d7e24 */ /* 0x004fc8000f8e00ff */
[----:B------:R2:W3:Y:S03]  /*16c40*/  SYNCS.PHASECHK.TRANS64.TRYWAIT P1, [R13+URZ+0x13230], R12 ;  /* 0x0132300c0d0075a7 */ /* 0x0004e6000802017f */
[----:B---3--:R-:W-:Y:S05]  /*16c50*/  @!P1 NANOSLEEP.SYNCS 0x989680 ;  /* 0x009896800000995d */ /* 0x008fea0003900000 */
[----:B------:R-:W3:Y:S02]  /*16c60*/  @!P1 SYNCS.PHASECHK.TRANS64 P1, [R13+URZ+0x13230], R12 ;  /* 0x0132300c0d0095a7 */ /* 0x000ee4000802007f */
[----:B---3--:R-:W-:Y:S05]  /*16c70*/  @!P1 BRA `(.L_x_10820) ;  /* 0xfffffffc00ec9947 */ /* 0x008fea000383ffff */
[----:B------:R-:W-:Y:S05]  /*16c80*/  BRA `(.L_x_10819) ;  /* 0xfffffef400a07947 */ /* 0x000fea000383ffff */
.L_x_10824:
[----:B--2---:R-:W-:-:S04]  /*16c90*/  IMAD.U32 R13, RZ, RZ, UR11 ;  /* 0x0000000bff0d7e24 */ /* 0x004fc8000f8e00ff */
[----:B------:R2:W3:Y:S03]  /*16ca0*/  SYNCS.PHASECHK.TRANS64.TRYWAIT P1, [R13+URZ+0x13250], R12 ;  /* 0x0132500c0d0075a7 */ /* 0x0004e6000802017f */
[----:B---3--:R-:W-:Y:S05]  /*16cb0*/  @!P1 NANOSLEEP.SYNCS 0x989680 ;  /* 0x009896800000995d */ /* 0x008fea0003900000 */
[----:B------:R-:W3:Y:S02]  /*16cc0*/  @!P1 SYNCS.PHASECHK.TRANS64 P1, [R13+URZ+0x13250], R12 ;  /* 0x0132500c0d0095a7 */ /* 0x000ee4000802007f */
[----:B---3--:R-:W-:Y:S05]  /*16cd0*/  @!P1 BRA `(.L_x_10824) ;  /* 0xfffffffc00ec9947 */ /* 0x008fea000383ffff */
[----:B------:R-:W-:Y:S05]  /*16ce0*/  BRA `(.L_x_10823) ;  /* 0xfffffef800ac7947 */ /* 0x000fea000383ffff */
.L_x_10842:
[----:B--2---:R-:W-:-:S04]  /*16cf0*/  IMAD.U32 R11, RZ, RZ, UR6 ;  /* 0x00000006ff0b7e24 */ /* 0x004fc8000f8e00ff */
[----:B------:R2:W3:Y:S03]  /*16d00*/  SYNCS.PHASECHK.TRANS64.TRYWAIT P1, [R11+URZ+0x13230], R10 ;  /* 0x0132300a0b0075a7 */ /* 0x0004e6000802017f */
[----:B---3--:R-:W-:Y:S05]  /*16d10*/  @!P1 NANOSLEEP.SYNCS 0x989680 ;  /* 0x009896800000995d */ /* 0x008fea0003900000 */
[----:B------:R-:W3:Y:S02]  /*16d20*/  @!P1 SYNCS.PHASECHK.TRANS64 P1, [R11+URZ+0x13230], R10 ;  /* 0x0132300a0b0095a7 */ /* 0x000ee4000802007f */
[----:B---3--:R-:W-:Y:S05]  /*16d30*/  @!P1 BRA `(.L_x_10842) ;  /* 0xfffffffc00ec9947 */ /* 0x008fea000383ffff */
[----:B------:R-:W-:Y:S05]  /*16d40*/  BRA `(.L_x_10841) ;  /* 0xffffff40002c7947 */ /* 0x000fea000383ffff */
.L_x_10846:
[----:B--2---:R-:W-:-:S04]  /*16d50*/  IMAD.U32 R11, RZ, RZ, UR11 ;  /* 0x0000000bff0b7e24 */ /* 0x004fc8000f8e00ff */
[----:B------:R2:W3:Y:S03]  /*16d60*/  SYNCS.PHASECHK.TRANS64.TRYWAIT P1, [R11+URZ+0x13250], R10 ;  /* 0x0132500a0b0075a7 */ /* 0x0004e6000802017f */
[----:B---3--:R-:W-:Y:S05]  /*16d70*/  @!P1 NANOSLEEP.SYNCS 0x989680 ;  /* 0x009896800000995d */ /* 0x008fea0003900000 */
[----:B------:R-:W3:Y:S02]  /*16d80*/  @!P1 SYNCS.PHASECHK.TRANS64 P1, [R11+URZ+0x13250], R10 ;  /* 0x0132500a0b0095a7 */ /* 0x000ee4000802007f */
[----:B---3--:R-:W-:Y:S05]  /*16d90*/  @!P1 BRA `(.L_x_10846) ;  /* 0xfffffffc00ec9947 */ /* 0x008fea000383ffff */
[----:B------:R-:W-:Y:S05]  /*16da0*/  BRA `(.L_x_10845) ;  /* 0xffffff4400387947 */ /* 0x000fea000383ffff */
.L_x_10853:
[----:B--2---:R-:W-:-:S04]  /*16db0*/  IMAD.U32 R11, RZ, RZ, UR25 ;  /* 0x00000019ff0b7e24 */ /* 0x004fc8000f8e00ff */
[----:B------:R2:W3:Y:S03]  /*16dc0*/  SYNCS.PHASECHK.TRANS64.TRYWAIT P1, [R11+URZ+0x13230], R10 ;  /* 0x0132300a0b0075a7 */ /* 0x0004e6000802017f */
[----:B---3--:R-:W-:Y:S05]  /*16dd0*/  @!P1 NANOSLEEP.SYNCS 0x989680 ;  /* 0x009896800000995d */ /* 0x008fea0003900000 */
[----:B------:R-:W3:Y:S02]  /*16de0*/  @!P1 SYNCS.PHASECHK.TRANS64 P1, [R11+URZ+0x13230], R10 ;  /* 0x0132300a0b0095a7 */ /* 0x000ee4000802007f */
[----:B---3--:R-:W-:Y:S05]  /*16df0*/  @!P1 BRA `(.L_x_10853) ;  /* 0xfffffffc00ec9947 */ /* 0x008fea000383ffff */
[----:B------:R-:W-:Y:S05]  /*16e00*/  BRA `(.L_x_10852) ;  /* 0xffffff6c003c7947 */ /* 0x000fea000383ffff */
.L_x_10857:
[----:B--2---:R-:W-:-:S04]  /*16e10*/  IMAD.U32 R11, RZ, RZ, UR11 ;  /* 0x0000000bff0b7e24 */ /* 0x004fc8000f8e00ff */
[----:B------:R2:W3:Y:S03]  /*16e20*/  SYNCS.PHASECHK.TRANS64.TRYWAIT P1, [R11+URZ+0x13250], R10 ;  /* 0x0132500a0b0075a7 */ /* 0x0004e6000802017f */
[----:B---3--:R-:W-:Y:S05]  /*16e30*/  @!P1 NANOSLEEP.SYNCS 0x989680 ;  /* 0x009896800000995d */ /* 0x008fea0003900000 */
[----:B------:R-:W3:Y:S02]  /*16e40*/  @!P1 SYNCS.PHASECHK.TRANS64 P1, [R11+URZ+0x13250], R10 ;  /* 0x0132500a0b0095a7 */ /* 0x000ee4000802007f */
[----:B---3--:R-:W-:Y:S05]  /*16e50*/  @!P1 BRA `(.L_x_10857) ;  /* 0xfffffffc00ec9947 */ /* 0x008fea000383ffff */
[----:B------:R-:W-:Y:S05]  /*16e60*/  BRA `(.L_x_10856) ;  /* 0xffffff7000487947 */ /* 0x000fea000383ffff */
.L_x_10871:
[----:B--2---:R-:W-:-:S04]  /*16e70*/  IMAD.U32 R3, RZ, RZ, UR14 ;  /* 0x0000000eff037e24 */ /* 0x004fc8000f8e00ff */
[----:B------:R2:W3:Y:S03]  /*16e80*/  SYNCS.PHASECHK.TRANS64.TRYWAIT P1, [R3+URZ+0x13250], R0 ;  /* 0x01325000030075a7 */ /* 0x0004e6000802017f */
[----:B---3--:R-:W-:Y:S05]  /*16e90*/  @!P1 NANOSLEEP.SYNCS 0x989680 ;  /* 0x009896800000995d */ /* 0x008fea0003900000 */
[----:B------:R-:W3:Y:S02]  /*16ea0*/  @!P1 SYNCS.PHASECHK.TRANS64 P1, [R3+URZ+0x13250], R0 ;  /* 0x01325000030095a7 */ /* 0x000ee4000802007f */
[----:B---3--:R-:W-:Y:S05]  /*16eb0*/  @!P1 BRA `(.L_x_10871) ;  /* 0xfffffffc00ec9947 */ /* 0x008fea000383ffff */
[----:B------:R-:W-:Y:S05]  /*16ec0*/  BRA `(.L_x_10870) ;  /* 0xffffffb400107947 */ /* 0x000fea000383ffff */
.L_x_10903:
[----:B------:R-:W-:Y:S02]  /*16ed0*/  IMAD.MOV.U32 R13, RZ, RZ, R28 ;  /* 0x000000ffff0d7224 */ /* 0x000fe400078e001c */
[----:B------:R-:W-:Y:S02]  /*16ee0*/  IMAD.MOV.U32 R12, RZ, RZ, RZ ;  /* 0x000000ffff0c7224 */ /* 0x000fe400078e00ff */
[----:B------:R-:W-:Y:S02]  /*16ef0*/  IMAD.MOV.U32 R11, RZ, RZ, 0x1f ;  /* 0x0000001fff0b7424 */ /* 0x000fe400078e00ff */
[----:B------:R-:W-:-:S07]  /*16f00*/  IMAD.MOV.U32 R15, RZ, RZ, -0x1 ;  /* 0xffffffffff0f7424 */ /* 0x000fce00078e00ff */
[----:B------:R-:W-:Y:S05]  /*16f10*/  WARPSYNC.COLLECTIVE R15, `(.L_x_10963) ;  /* 0x000000000f087348 */ /* 0x000fea0003c00000 */
[----:B------:R1:W2:Y:S02]  /*16f20*/  SHFL.IDX P6, R14, R13, R12, R11 ;  /* 0x0000000c0d0e7389 */ /* 0x0002a400000c000b */
[----:B-12---:R-:W-:Y:S01]  /*16f30*/  ENDCOLLECTIVE ;  /* 0x000000000000791b */ /* 0x006fe20003800000 */
.L_x_10963:
[----:B------:R-:W-:Y:S05]  /*16f40*/  BRA `(.L_x_10964) ;  /* 0xffffffe000047947 */ /* 0x000fea000383ffff */
.L_x_10905:
[----:B------:R-:W-:Y:S01]  /*16f50*/  BSSY B0, `(.L_x_10965) ;  /* 0x0000006000007945 */ /* 0x000fe20003800000 */
[----:B------:R-:W-:-:S07]  /*16f60*/  IMAD.MOV.U32 R15, RZ, RZ, -0x1 ;  /* 0xffffffffff0f7424 */ /* 0x000fce00078e00ff */
[----:B-1----:R-:W-:Y:S05]  /*16f70*/  WARPSYNC.COLLECTIVE R15, `(.L_x_10966) ;  /* 0x000000000f0c7348 */ /* 0x002fea0003c00000 */
[----:B------:R-:W-:Y:S02]  /*16f80*/  ELECT P6, UR62, PT ;  /* 0x00000000003e782f */ /* 0x000fe400038c0000 */
[----:B------:R-:W-:Y:S01]  /*16f90*/  MOV R14, UR62 ;  /* 0x0000003e000e7c02 */ /* 0x000fe20008000f00 */
[----:B-1----:R-:W-:Y:S10]  /*16fa0*/  ENDCOLLECTIVE ;  /* 0x000000000000791b */ /* 0x002ff40003800000 */
.L_x_10966:
[----:B------:R-:W-:Y:S05]  /*16fb0*/  BSYNC B0 ;  /* 0x0000000000007941 */ /* 0x000fea0003800000 */
.L_x_10965:
[----:B------:R-:W-:Y:S05]  /*16fc0*/  BRA `(.L_x_10967) ;  /* 0xffffffe000047947 */ /* 0x000fea000383ffff */
.L_x_10908:
[----:B--2---:R2:W3:Y:S02]  /*16fd0*/  SYNCS.PHASECHK.TRANS64.TRYWAIT P3, [R5+URZ+0x13280], R2 ;  /* 0x01328002050075a7 */ /* 0x0044e4000806017f */
[----:B---3--:R-:W-:Y:S05]  /*16fe0*/  @!P3 NANOSLEEP.SYNCS 0x989680 ;  /* 0x009896800000b95d */ /* 0x008fea0003900000 */
[----:B------:R-:W3:Y:S02]  /*16ff0*/  @!P3 SYNCS.PHASECHK.TRANS64 P3, [R5+URZ+0x13280], R2 ;  /* 0x013280020500b5a7 */ /* 0x000ee4000806007f */
[----:B---3--:R-:W-:Y:S05]  /*17000*/  @!P3 BRA `(.L_x_10908) ;  /* 0xfffffffc00f0b947 */ /* 0x008fea000383ffff */
[----:B------:R-:W-:Y:S05]  /*17010*/  BRA `(.L_x_10968) ;  /* 0xffffffe000587947 */ /* 0x000fea000383ffff */
.L_x_10910:
[----:B---3--:R3:W4:Y:S02]  /*17020*/  SYNCS.PHASECHK.TRANS64.TRYWAIT P3, [R5+URZ+0x13240], R2 ;  /* 0x01324002050075a7 */ /* 0x008724000806017f */
[----:B----4-:R-:W-:Y:S05]  /*17030*/  @!P3 NANOSLEEP.SYNCS 0x989680 ;  /* 0x009896800000b95d */ /* 0x010fea0003900000 */
[----:B------:R-:W4:Y:S02]  /*17040*/  @!P3 SYNCS.PHASECHK.TRANS64 P3, [R5+URZ+0x13240], R2 ;  /* 0x013240020500b5a7 */ /* 0x000f24000806007f */
[----:B----4-:R-:W-:Y:S05]  /*17050*/  @!P3 BRA `(.L_x_10910) ;  /* 0xfffffffc00f0b947 */ /* 0x010fea000383ffff */
[----:B------:R-:W-:Y:S05]  /*17060*/  BRA `(.L_x_10969) ;  /* 0xffffffe000a47947 */ /* 0x000fea000383ffff */
.L_x_10913:
[----:B--2---:R-:W-:-:S04]  /*17070*/  IMAD.U32 R3, RZ, RZ, UR40 ;  /* 0x00000028ff037e24 */ /* 0x004fc8000f8e00ff */
[----:B------:R2:W3:Y:S03]  /*17080*/  SYNCS.PHASECHK.TRANS64.TRYWAIT P0, [R3+URZ+0x13220], R2 ;  /* 0x01322002030075a7 */ /* 0x0004e6000800017f */
[----:B---3--:R-:W-:Y:S05]  /*17090*/  @!P0 NANOSLEEP.SYNCS 0x989680 ;  /* 0x009896800000895d */ /* 0x008fea0003900000 */
[----:B------:R-:W3:Y:S02]  /*170a0*/  @!P0 SYNCS.PHASECHK.TRANS64 P0, [R3+URZ+0x13220], R2 ;  /* 0x01322002030085a7 */ /* 0x000ee4000800007f */
[----:B---3--:R-:W-:Y:S05]  /*170b0*/  @!P0 BRA `(.L_x_10913) ;  /* 0xfffffffc00ec8947 */ /* 0x008fea000383ffff */
[----:B------:R-:W-:Y:S05]  /*170c0*/  BRA `(.L_x_10970) ;  /* 0xffffffe400407947 */ /* 0x000fea000383ffff */
.L_x_10919:
[----:B---3--:R3:W4:Y:S02]  /*170d0*/  SYNCS.PHASECHK.TRANS64.TRYWAIT P0, [R9+URZ+0x13280], R10 ;  /* 0x0132800a090075a7 */ /* 0x008724000800017f */
[----:B----4-:R-:W-:Y:S05]  /*170e0*/  @!P0 NANOSLEEP.SYNCS 0x989680 ;  /* 0x009896800000895d */ /* 0x010fea0003900000 */
[----:B------:R-:W4:Y:S02]  /*170f0*/  @!P0 SYNCS.PHASECHK.TRANS64 P0, [R9+URZ+0x13280], R10 ;  /* 0x0132800a090085a7 */ /* 0x000f24000800007f */
[----:B----4-:R-:W-:Y:S05]  /*17100*/  @!P0 BRA `(.L_x_10919) ;  /* 0xfffffffc00f08947 */ /* 0x010fea000383ffff */
[----:B------:R-:W-:Y:S05]  /*17110*/  BRA `(.L_x_10971) ;  /* 0xffffffe400d87947 */ /* 0x000fea000383ffff */
.L_x_10924:
[----:B--2---:R2:W4:Y:S02]  /*17120*/  SYNCS.PHASECHK.TRANS64.TRYWAIT P0, [R9+URZ+0x13240], R10 ;  /* 0x0132400a090075a7 */ /* 0x004524000800017f */
[----:B----4-:R-:W-:Y:S05]  /*17130*/  @!P0 NANOSLEEP.SYNCS 0x989680 ;  /* 0x009896800000895d */ /* 0x010fea0003900000 */
[----:B------:R-:W4:Y:S02]  /*17140*/  @!P0 SYNCS.PHASECHK.TRANS64 P0, [R9+URZ+0x13240], R10 ;  /* 0x0132400a090085a7 */ /* 0x000f24000800007f */
[----:B----4-:R-:W-:Y:S05]  /*17150*/  @!P0 BRA `(.L_x_10924) ;  /* 0xfffffffc00f08947 */ /* 0x010fea000383ffff */
[----:B------:R-:W-:Y:S05]  /*17160*/  BRA `(.L_x_10972) ;  /* 0xffffffe8004c7947 */ /* 0x000fea000383ffff */
.L_x_10930:
[----:B--2---:R2:W3:Y:S02]  /*17170*/  SYNCS.PHASECHK.TRANS64.TRYWAIT P3, [R12+URZ+0x13270], R5 ;  /* 0x013270050c0075a7 */ /* 0x0044e4000806017f */
[----:B---3--:R-:W-:Y:S05]  /*17180*/  @!P3 NANOSLEEP.SYNCS 0x989680 ;  /* 0x009896800000b95d */ /* 0x008fea0003900000 */
[----:B------:R-:W3:Y:S02]  /*17190*/  @!P3 SYNCS.PHASECHK.TRANS64 P3, [R12+URZ+0x13270], R5 ;  /* 0x013270050c00b5a7 */ /* 0x000ee4000806007f */
[----:B---3--:R-:W-:Y:S05]  /*171a0*/  @!P3 BRA `(.L_x_10930) ;  /* 0xfffffffc00f0b947 */ /* 0x008fea000383ffff */
[----:B------:R-:W-:Y:S05]  /*171b0*/  BRA `(.L_x_10973) ;  /* 0xffffffe800e07947 */ /* 0x000fea000383ffff */
.L_x_10932:
[----:B---3--:R3:W4:Y:S02]  /*171c0*/  SYNCS.PHASECHK.TRANS64.TRYWAIT P3, [R12+URZ+0x13260], R3 ;  /* 0x013260030c0075a7 */ /* 0x008724000806017f */
[----:B----4-:R-:W-:Y:S05]  /*171d0*/  @!P3 NANOSLEEP.SYNCS 0x989680 ;  /* 0x009896800000b95d */ /* 0x010fea0003900000 */
[----:B------:R-:W4:Y:S02]  /*171e0*/  @!P3 SYNCS.PHASECHK.TRANS64 P3, [R12+URZ+0x13260], R3 ;  /* 0x013260030c00b5a7 */ /* 0x000f24000806007f */
[----:B----4-:R-:W-:Y:S05]  /*171f0*/  @!P3 BRA `(.L_x_10932) ;  /* 0xfffffffc00f0b947 */ /* 0x010fea000383ffff */
[----:B------:R-:W-:Y:S05]  /*17200*/  BRA `(.L_x_10974) ;  /* 0xffffffe800e87947 */ /* 0x000fea000383ffff */
.L_x_10939:
[----:B--2---:R2:W3:Y:S02]  /*17210*/  SYNCS.PHASECHK.TRANS64.TRYWAIT P0, [R2+URZ+0x13270], R3 ;  /* 0x01327003020075a7 */ /* 0x0044e4000800017f */
[----:B---3--:R-:W-:Y:S05]  /*17220*/  @!P0 NANOSLEEP.SYNCS 0x989680 ;  /* 0x009896800000895d */ /* 0x008fea0003900000 */
[----:B------:R-:W3:Y:S02]  /*17230*/  @!P0 SYNCS.PHASECHK.TRANS64 P0, [R2+URZ+0x13270], R3 ;  /* 0x01327003020085a7 */ /* 0x000ee4000800007f */
[----:B---3--:R-:W-:Y:S05]  /*17240*/  @!P0 BRA `(.L_x_10939) ;  /* 0xfffffffc00f08947 */ /* 0x008fea000383ffff */
[----:B------:R-:W-:Y:S05]  /*17250*/  BRA `(.L_x_10975) ;  /* 0xfffffff000107947 */ /* 0x000fea000383ffff */
.L_x_10941:
[----:B--2---:R2:W3:Y:S02]  /*17260*/  SYNCS.PHASECHK.TRANS64.TRYWAIT P0, [R2+URZ+0x13260], R5 ;  /* 0x01326005020075a7 */ /* 0x0044e4000800017f */
[----:B---3--:R-:W-:Y:S05]  /*17270*/  @!P0 NANOSLEEP.SYNCS 0x989680 ;  /* 0x009896800000895d */ /* 0x008fea0003900000 */
[----:B------:R-:W3:Y:S02]  /*17280*/  @!P0 SYNCS.PHASECHK.TRANS64 P0, [R2+URZ+0x13260], R5 ;  /* 0x01326005020085a7 */ /* 0x000ee4000800007f */
[----:B---3--:R-:W-:Y:S05]  /*17290*/  @!P0 BRA `(.L_x_10941) ;  /* 0xfffffffc00f08947 */ /* 0x008fea000383ffff */
[----:B------:R-:W-:Y:S05]  /*172a0*/  BRA `(.L_x_10976) ;  /* 0xfffffff0001c7947 */ /* 0x000fea000383ffff */
.L_x_10947:
[----:B--2---:R2:W3:Y:S02]  /*172b0*/  SYNCS.PHASECHK.TRANS64.TRYWAIT P0, [R6+URZ+0x13220], R0 ;  /* 0x01322000060075a7 */ /* 0x0044e4000800017f */
[----:B---3--:R-:W-:Y:S05]  /*172c0*/  @!P0 NANOSLEEP.SYNCS 0x989680 ;  /* 0x009896800000895d */ /* 0x008fea0003900000 */
[----:B------:R-:W3:Y:S02]  /*172d0*/  @!P0 SYNCS.PHASECHK.TRANS64 P0, [R6+URZ+0x13220], R0 ;  /* 0x01322000060085a7 */ /* 0x000ee4000800007f */
[----:B---3--:R-:W-:Y:S05]  /*172e0*/  @!P0 BRA `(.L_x_10947) ;  /* 0xfffffffc00f08947 */ /* 0x008fea000383ffff */
[----:B------:R-:W-:Y:S05]  /*172f0*/  BRA `(.L_x_10977) ;  /* 0xfffffff400587947 */ /* 0x000fea000383ffff */
.L_x_10948:
[----:B------:R-:W-:Y:S01]  /*17300*/  BSSY B0, `(.L_x_10978) ;  /* 0x0000008000007945 */ /* 0x000fe20003800000 */
[----:B------:R-:W-:Y:S02]  /*17310*/  IMAD.MOV.U32 R13, RZ, RZ, R28 ;  /* 0x000000ffff0d7224 */ /* 0x000fe400078e001c */
[----:B------:R-:W-:Y:S02]  /*17320*/  IMAD.MOV.U32 R12, RZ, RZ, RZ ;  /* 0x000000ffff0c7224 */ /* 0x000fe400078e00ff */
[----:B------:R-:W-:Y:S02]  /*17330*/  IMAD.MOV.U32 R11, RZ, RZ, 0x1f ;  /* 0x0000001fff0b7424 */ /* 0x000fe400078e00ff */
[----:B------:R-:W-:-:S07]  /*17340*/  IMAD.MOV.U32 R15, RZ, RZ, -0x1 ;  /* 0xffffffffff0f7424 */ /* 0x000fce00078e00ff */
[----:B-12---:R-:W-:Y:S05]  /*17350*/  WARPSYNC.COLLECTIVE R15, `(.L_x_10979) ;  /* 0x000000000f087348 */ /* 0x006fea0003c00000 */
[----:B------:R3:W4:Y:S02]  /*17360*/  SHFL.IDX P6, R14, R13, R12, R11 ;  /* 0x0000000c0d0e7389 */ /* 0x00072400000c000b */
[----:B-1234-:R-:W-:Y:S01]  /*17370*/  ENDCOLLECTIVE ;  /* 0x000000000000791b */ /* 0x01efe20003800000 */
.L_x_10979:
[----:B------:R-:W-:Y:S05]  /*17380*/  BSYNC B0 ;  /* 0x0000000000007941 */ /* 0x000fea0003800000 */
.L_x_10978:
[----:B------:R-:W-:Y:S05]  /*17390*/  BRA `(.L_x_10980) ;  /* 0xfffffff400407947 */ /* 0x000fea000383ffff */
.L_x_10951:
[----:B------:R-:W-:Y:S01]  /*173a0*/  BSSY B1, `(.L_x_10981) ;  /* 0x0000006000017945 */ /* 0x000fe20003800000 */
[----:B------:R-:W-:-:S07]  /*173b0*/  IMAD.MOV.U32 R15, RZ, RZ, -0x1 ;  /* 0xffffffffff0f7424 */ /* 0x000fce00078e00ff */
[----:B-123--:R-:W-:Y:S05]  /*173c0*/  WARPSYNC.COLLECTIVE R15, `(.L_x_10982) ;  /* 0x000000000f0c7348 */ /* 0x00efea0003c00000 */
[----:B------:R-:W-:Y:S02]  /*173d0*/  ELECT P6, UR62, PT ;  /* 0x00000000003e782f */ /* 0x000fe400038c0000 */
[----:B------:R-:W-:Y:S01]  /*173e0*/  MOV R14, UR62 ;  /* 0x0000003e000e7c02 */ /* 0x000fe20008000f00 */
[----:B-123--:R-:W-:Y:S10]  /*173f0*/  ENDCOLLECTIVE ;  /* 0x000000000000791b */ /* 0x00eff40003800000 */
.L_x_10982:
[----:B------:R-:W-:Y:S05]  /*17400*/  BSYNC B1 ;  /* 0x0000000000017941 */ /* 0x000fea0003800000 */
.L_x_10981:
[----:B------:R-:W-:Y:S05]  /*17410*/  BRA `(.L_x_10983) ;  /* 0xfffffff400387947 */ /* 0x000fea000383ffff */
.L_x_10953:
[----:B--2---:R2:W4:Y:S02]  /*17420*/  SYNCS.PHASECHK.TRANS64.TRYWAIT P1, [R5+URZ], R4 ;  /* 0x00000004050075a7 */ /* 0x004524000802017f */
[----:B----4-:R-:W-:Y:S05]  /*17430*/  @!P1 NANOSLEEP.SYNCS 0x989680 ;  /* 0x009896800000995d */ /* 0x010fea0003900000 */
[----:B------:R-:W4:Y:S02]  /*17440*/  @!P1 SYNCS.PHASECHK.TRANS64 P1, [R5+URZ], R4 ;  /* 0x00000004050095a7 */ /* 0x000f24000802007f */
[----:B----4-:R-:W-:Y:S05]  /*17450*/  @!P1 BRA `(.L_x_10953) ;  /* 0xfffffffc00f09947 */ /* 0x010fea000383ffff */
[----:B------:R-:W-:Y:S05]  /*17460*/  BRA `(.L_x_10984) ;  /* 0xfffffff4006c7947 */ /* 0x000fea000383ffff */
.L_x_10954:
[----:B----4-:R4:W1:Y:S02]  /*17470*/  SYNCS.PHASECHK.TRANS64.TRYWAIT P1, [R9+URZ], R0 ;  /* 0x00000000090075a7 */ /* 0x010864000802017f */
[----:B-1----:R-:W-:Y:S05]  /*17480*/  @!P1 NANOSLEEP.SYNCS 0x989680 ;  /* 0x009896800000995d */ /* 0x002fea0003900000 */
[----:B------:R-:W1:Y:S02]  /*17490*/  @!P1 SYNCS.PHASECHK.TRANS64 P1, [R9+URZ], R0 ;  /* 0x00000000090095a7 */ /* 0x000e64000802007f */
[----:B-1----:R-:W-:Y:S05]  /*174a0*/  @!P1 BRA `(.L_x_10954) ;  /* 0xfffffffc00f09947 */ /* 0x002fea000383ffff */
[----:B------:R-:W-:Y:S05]  /*174b0*/  BRA `(.L_x_10985) ;  /* 0xfffffff400607947 */ /* 0x000fea000383ffff */
.L_x_10956:
[----:B------:R1:W1:Y:S02]  /*174c0*/  SYNCS.PHASECHK.TRANS64.TRYWAIT P1, [R17+URZ+0x13260], R4 ;  /* 0x01326004110075a7 */ /* 0x000264000802017f */
[----:B-1----:R-:W-:Y:S05]  /*174d0*/  @!P1 NANOSLEEP.SYNCS 0x989680 ;  /* 0x009896800000995d */ /* 0x002fea0003900000 */
[----:B------:R-:W1:Y:S02]  /*174e0*/  @!P1 SYNCS.PHASECHK.TRANS64 P1, [R17+URZ+0x13260], R4 ;  /* 0x01326004110095a7 */ /* 0x000e64000802007f */
[----:B-1----:R-:W-:Y:S05]  /*174f0*/  @!P1 BRA `(.L_x_10956) ;  /* 0xfffffffc00f09947 */ /* 0x002fea000383ffff */
[----:B------:R-:W-:Y:S05]  /*17500*/  BRA `(.L_x_10986) ;  /* 0xfffffff400607947 */ /* 0x000fea000383ffff */
.L_x_10958:
[----:B------:R1:W1:Y:S02]  /*17510*/  SYNCS.PHASECHK.TRANS64.TRYWAIT P1, [R7+URZ+0x13260], R0 ;  /* 0x01326000070075a7 */ /* 0x000264000802017f */
[----:B-1----:R-:W-:Y:S05]  /*17520*/  @!P1 NANOSLEEP.SYNCS 0x989680 ;  /* 0x009896800000995d */ /* 0x002fea0003900000 */
[----:B------:R-:W1:Y:S02]  /*17530*/  @!P1 SYNCS.PHASECHK.TRANS64 P1, [R7+URZ+0x13260], R0 ;  /* 0x01326000070095a7 */ /* 0x000e64000802007f */
[----:B-1----:R-:W-:Y:S05]  /*17540*/  @!P1 BRA `(.L_x_10958) ;  /* 0xfffffffc00f09947 */ /* 0x002fea000383ffff */
[----:B------:R-:W-:Y:S05]  /*17550*/  BRA `(.L_x_10987) ;  /* 0xfffffff400607947 */ /* 0x000fea000383ffff */
.L_x_10960:
[----:B------:R1:W1:Y:S02]  /*17560*/  SYNCS.PHASECHK.TRANS64.TRYWAIT P0, [R17+URZ+0x13280], R4 ;  /* 0x01328004110075a7 */ /* 0x000264000800017f */
[----:B-1----:R-:W-:Y:S05]  /*17570*/  @!P0 NANOSLEEP.SYNCS 0x989680 ;  /* 0x009896800000895d */ /* 0x002fea0003900000 */
[----:B------:R-:W1:Y:S02]  /*17580*/  @!P0 SYNCS.PHASECHK.TRANS64 P0, [R17+URZ+0x13280], R4 ;  /* 0x01328004110085a7 */ /* 0x000e64000800007f */
[----:B-1----:R-:W-:Y:S05]  /*17590*/  @!P0 BRA `(.L_x_10960) ;  /* 0xfffffffc00f08947 */ /* 0x002fea000383ffff */
[----:B------:R-:W-:Y:S05]  /*175a0*/  BRA `(.L_x_10961) ;  /* 0xfffffff4005c7947 */ /* 0x000fea000383ffff */
.L_x_10988:
        /* <DEDUP_REMOVED lines=13> */
.L_x_12374:


//--------------------- .text._ZN7cutlass13device_kernelIN5flash11enable_sm90INS1_16FlashAttnFwdSm90INS1_25CollectiveMainloopFwdSm90ILi2EN4cute5tupleIJNS5_1CILi1EEES8_S8_EEENS6_IJNS7_ILi192EEENS7_ILi160EEENS7_ILi64EEEEEELi64ENS_12float_e4m3_tEfNS_4arch4Sm90ELb0ELb1ELb1ELb1ELb0ELb0ELb0ELb1ELb1ELb0ELb0ELb0EEENS1_21CollectiveEpilogueFwdINS6_IJSA_SC_SB_EEES9_NS_10bfloat16_tESG_Li384ELb1ELb0ELb0ELb1EEENS1_36VarlenDynamicPersistentTileSchedulerILi192ELi160ELi384ELi128ELb0ELb0ELb1ELb1ELb0ELb1EEEEEEEEEvNT_6ParamsE --------------------------
	.section	.text._ZN7cutlass13device_kernelIN5flash11enable_sm90INS1_16FlashAttnFwdSm90INS1_25CollectiveMainloopFwdSm90ILi2EN4cute5tupleIJNS5_1CILi1EEES8_S8_EEENS6_IJNS7_ILi192EEENS7_ILi160EEENS7_ILi64EEEEEELi64ENS_12float_e4m3_tEfNS_4arch4Sm90ELb0ELb1ELb1ELb1ELb0ELb0ELb0ELb1ELb1ELb0ELb0ELb0EEENS1_21CollectiveEpilogueFwdINS6_IJSA_SC_SB_EEES9_NS_10bfloat16_tESG_Li384ELb1ELb0ELb0ELb1EEENS1_36VarlenDynamicPersistentTileSchedulerILi192ELi160ELi384ELi128ELb0ELb0ELb1ELb1ELb0ELb1EEEEEEEEEvNT_6ParamsE,"ax",@progbits
	.align	128
.text._ZN7cutlass13device_kernelIN5flash11enable_sm90INS1_16FlashAttnFwdSm90INS1_25CollectiveMainloopFwdSm90ILi2EN4cute5tupleIJNS5_1CILi1EEES8_S8_EEENS6_IJNS7_ILi192EEENS7_ILi160EEENS7_ILi64EEEEEELi64ENS_12float_e4m3_tEfNS_4arch4Sm90ELb0ELb1ELb1ELb1ELb0ELb0ELb0ELb1ELb1ELb0ELb0ELb0EEENS1_21CollectiveEpilogueFwdINS6_IJSA_SC_SB_EEES9_NS_10bfloat16_tESG_Li384ELb1ELb0ELb0ELb1EEENS1_36VarlenDynamicPersistentTileSchedulerILi192ELi160ELi384ELi128ELb0ELb0ELb1ELb1ELb0ELb1EEEEEEEEEvNT_6ParamsE:
        .type           _ZN7cutlass13device_kernelIN5flash11enable_sm90INS1_16FlashAttnFwdSm90INS1_25CollectiveMainloopFwdSm90ILi2EN4cute5tupleIJNS5_1CILi1EEES8_S8_EEENS6_IJNS7_ILi192EEENS7_ILi160EEENS7_ILi64EEEEEELi64ENS_12float_e4m3_tEfNS_4arch4Sm90ELb0ELb1ELb1ELb1ELb0ELb0ELb0ELb1ELb1ELb0ELb0ELb0EEENS1_21CollectiveEpilogueFwdINS6_IJSA_SC_SB_EEES9_NS_10bfloat16_tESG_Li384ELb1ELb0ELb0ELb1EEENS1_36VarlenDynamicPersistentTileSchedulerILi192ELi160ELi384ELi128ELb0ELb0ELb1ELb1ELb0ELb1EEEEEEEEEvNT_6ParamsE,@function
        .size           _ZN7cutlass13device_kernelIN5flash11enable_sm90INS1_16FlashAttnFwdSm90INS1_25CollectiveMainloopFwdSm90ILi2EN4cute5tupleIJNS5_1CILi1EEES8_S8_EEENS6_IJNS7_ILi192EEENS7_ILi160EEENS7_ILi64EEEEEELi64ENS_12float_e4m3_tEfNS_4arch4Sm90ELb0ELb1ELb1ELb1ELb0ELb0ELb0ELb1ELb1ELb0ELb0ELb0EEENS1_21CollectiveEpilogueFwdINS6_IJSA_SC_SB_EEES9_NS_10bfloat16_tESG_Li384ELb1ELb0ELb0ELb1EEENS1_36VarlenDynamicPersistentTileSchedulerILi192ELi160ELi384ELi128ELb0ELb0ELb1ELb1ELb0ELb1EEEEEEEEEvNT_6ParamsE,(.L_x_12375 - _ZN7cutlass13device_kernelIN5flash11enable_sm90INS1_16FlashAttnFwdSm90INS1_25CollectiveMainloopFwdSm90ILi2EN4cute5tupleIJNS5_1CILi1EEES8_S8_EEENS6_IJNS7_ILi192EEENS7_ILi160EEENS7_ILi64EEEEEELi64ENS_12float_e4m3_tEfNS_4arch4Sm90ELb0ELb1ELb1ELb1ELb0ELb0ELb0ELb1ELb1ELb0ELb0ELb0EEENS1_21CollectiveEpilogueFwdINS6_IJSA_SC_SB_EEES9_NS_10bfloat16_tESG_Li384ELb1ELb0ELb0ELb1EEENS1_36VarlenDynamicPersistentTileSchedulerILi192ELi160ELi384ELi128ELb0ELb0ELb1ELb1ELb0ELb1EEEEEEEEEvNT_6ParamsE)
        .other          _ZN7cutlass13device_kernelIN5flash11enable_sm90INS1_16FlashAttnFwdSm90INS1_25CollectiveMainloopFwdSm90ILi2EN4cute5tupleIJNS5_1CILi1EEES8_S8_EEENS6_IJNS7_ILi192EEENS7_ILi160EEENS7_ILi64EEEEEELi64ENS_12float_e4m3_tEfNS_4arch4Sm90ELb0ELb1ELb1ELb1ELb0ELb0ELb0ELb1ELb1ELb0ELb0ELb0EEENS1_21CollectiveEpilogueFwdINS6_IJSA_SC_SB_EEES9_NS_10bfloat16_tESG_Li384ELb1ELb0ELb0ELb1EEENS1_36VarlenDynamicPersistentTileSchedulerILi192ELi160ELi384ELi128ELb0ELb0ELb1ELb1ELb0ELb1EEEEEEEEEvNT_6ParamsE,@"STO_CUDA_ENTRY STV_DEFAULT"
_ZN7cutlass13device_kernelIN5flash11enable_sm90INS1_16FlashAttnFwdSm90INS1_25CollectiveMainloopFwdSm90ILi2EN4cute5tupleIJNS5_1CILi1EEES8_S8_EEENS6_IJNS7_ILi192EEENS7_ILi160EEENS7_ILi64EEEEEELi64ENS_12float_e4m3_tEfNS_4arch4Sm90ELb0ELb1ELb1ELb1ELb0ELb0ELb0ELb1ELb1ELb0ELb0ELb0EEENS1_21CollectiveEpilogueFwdINS6_IJSA_SC_SB_EEES9_NS_10bfloat16_tESG_Li384ELb1ELb0ELb0ELb1EEENS1_36VarlenDynamicPersistentTileSchedulerILi192ELi160ELi384ELi128ELb0ELb0ELb1ELb1ELb0ELb1EEEEEEEEEvNT_6ParamsE:
        /* <DEDUP_REMOVED lines=21> */
.L_x_10990:
[----:B------:R-:W-:Y:S05]  /*0150*/  BSYNC B0 ;  /* 0x0000000000007941 */ /* 0x000fea0003800000 */
.L_x_10989:
        /* <DEDUP_REMOVED lines=41> */
.L_x_10991:
        /* <DEDUP_REMOVED lines=22> */
.L_x_10992:
        /* <DEDUP_REMOVED lines=18> */
.L_x_10993:
        /* <DEDUP_REMOVED lines=22> */
.L_x_10994:
        /* <DEDUP_REMOVED lines=22> */
.L_x_10995:
[----:B------:R-:W-:Y:S01]  /*0930*/  PLOP3.LUT P0, PT, PT, PT, UP0, 0x80, 0x0 ;  /* 0x000000000000781c */ /* 0x000fe20003f0f008 */
[----:B------:R-:W-:Y:S01]  /*0940*/  UMOV UR40, 0x1 ;  /* 0x0000000100287882 */ /* 0x000fe20000000000 */
[----:B------:R-:W-:Y:S01]  /*0950*/  NOP ;  /* 0x0000000000007918 */ /* 0x000fe20000000000 */
[----:B------:R-:W-:Y:S01]  /*0960*/  USEL UR40, UR40, 0x2, !UP0 ;  /* 0x0000000228287887 */ /* 0x000fe2000c000000 */
[----:B------:R-:W-:Y:S01]  /*0970*/  ULDC.64 UR48, c[0x0][0x208] ;  /* 0x0000820000307ab9 */ /* 0x000fe20000000a00 */
[----:B012-4-:R-:W-:Y:S08]  /*0980*/  BAR.SYNC.DEFER_BLOCKING 0x0 ;  /* 0x0000000000007b1d */ /* 0x017ff00000010000 */
[----:B------:R-:W-:Y:S05]  /*0990*/  @!P0 BRA `(.L_x_10996) ;  /* 0x0000013c00c08947 */ /* 0x000fea0003800000 */
.L_x_10997:
        /* <DEDUP_REMOVED lines=26> */
[----:B------:R-:W-:Y:S02]  /*0b40*/  SHF.R.S32.HI R2, RZ, 0x7, R2 ;  /* 0x00000007ff027819 */ /* 0x000fe40000011402 */
[----:B------:R-:W-:Y:S01]  /*0b50*/  SHF.R.S32.HI R7, RZ, 0x4, R4 ;  /* 0x00000004ff077819 */ /* 0x000fe20000011404 */
[----:B------:R-:W-:Y:S01]  /*0b60*/  IMAD.IADD R17, R0, 0x1, -R5 ;  /* 0x0000000100117824 */ /* 0x000fe200078e0a05 */
[----:B------:R-:W-:Y:S01]  /*0b70*/  LEA.HI R5, R3, R0, RZ, 0x5 ;  /* 0x0000000003057211 */ /* 0x000fe200078f28ff */
[----:B------:R-:W-:Y:S01]  /*0b80*/  IMAD.HI R6, R2, 0x55555556, RZ ;  /* 0x5555555602067827 */ /* 0x000fe200078e02ff */
[----:B------:R-:W-:-:S02]  /*0b90*/  LOP3.LUT R3, R4, 0x3fffff0, RZ, 0xc0, !PT ;  /* 0x03fffff004037812 */ /* 0x000fc400078ec0ff */
[----:B------:R-:W-:Y:S01]  /*0ba0*/  SHF.R.S32.HI R8, RZ, 0x1f, R17 ;  /* 0x0000001fff087819 */ /* 0x000fe20000011411 */
[----:B------:R-:W-:Y:S01]  /*0bb0*/  IMAD.SHL.U32 R5, R5, 0x20, RZ ;  /* 0x0000002005057824 */ /* 0x000fe200078e00ff */
[----:B------:R-:W-:Y:S01]  /*0bc0*/  LEA.HI R4, R4, R7, RZ, 0x1 ;  /* 0x0000000704047211 */ /* 0x000fe200078f08ff */
[----:B------:R-:W-:Y:S01]  /*0bd0*/  IMAD.IADD R3, R0, 0x1, -R3 ;  /* 0x0000000100037824 */ /* 0x000fe200078e0a03 */
[CC--:B------:R-:W-:Y:S02]  /*0be0*/  LEA.HI R9, R8.reuse, R17.reuse, RZ, 0x2 ;  /* 0x0000001108097211 */ /* 0x0c0fe400078f10ff */
[----:B------:R-:W-:Y:S02]  /*0bf0*/  LEA.HI R8, R8, R17, RZ, 0x5 ;  /* 0x0000001108087211 */ /* 0x000fe400078f28ff */
[--C-:B------:R-:W-:Y:S02]  /*0c00*/  SHF.R.S32.HI R10, RZ, 0x2, R9.reuse ;  /* 0x00000002ff0a7819 */ /* 0x100fe40000011409 */
[----:B------:R-:W-:-:S02]  /*0c10*/  SHF.R.S32.HI R11, RZ, 0x1f, R9 ;  /* 0x0000001fff0b7819 */ /* 0x000fc40000011409 */
[----:B------:R-:W-:Y:S02]  /*0c20*/  LOP3.LUT R0, R5, 0xfffffc00, RZ, 0xc0, !PT ;  /* 0xfffffc0005007812 */ /* 0x000fe400078ec0ff */
[----:B------:R-:W-:Y:S02]  /*0c30*/  LEA.HI R11, R11, R10, RZ, 0x3 ;  /* 0x0000000a0b0b7211 */ /* 0x000fe400078f18ff */
[----:B------:R-:W-:Y:S01]  /*0c40*/  LOP3.LUT R4, R4, 0x1ffffffe, RZ, 0xc0, !PT ;  /* 0x1ffffffe04047812 */ /* 0x000fe200078ec0ff */
[----:B------:R-:W-:Y:S01]  /*0c50*/  IMAD R3, R3, 0x40, R0 ;  /* 0x0000004003037824 */ /* 0x000fe200078e0200 */
[----:B------:R-:W-:Y:S02]  /*0c60*/  LOP3.LUT R11, R11, 0xfffffff8, RZ, 0xc0, !PT ;  /* 0xfffffff80b0b7812 */ /* 0x000fe400078ec0ff */
[----:B------:R-:W-:Y:S01]  /*0c70*/  LEA.HI R5, R6, R6, RZ, 0x1 ;  /* 0x0000000606057211 */ /* 0x000fe200078f08ff */
[----:B------:R-:W-:Y:S01]  /*0c80*/  IMAD.IADD R4, R7, 0x1, -R4 ;  /* 0x0000000107047824 */ /* 0x000fe200078e0a04 */
[----:B------:R-:W-:Y:S01]  /*0c90*/  SHF.R.S32.HI R8, RZ, 0x5, R8 ;  /* 0x00000005ff087819 */ /* 0x000fe20000011408 */
[----:B------:R-:W-:Y:S01]  /*0ca0*/  IMAD.IADD R11, R10, 0x1, -R11 ;  /* 0x000000010a0b7824 */ /* 0x000fe200078e0a0b */
[----:B------:R-:W-:Y:S01]  /*0cb0*/  LOP3.LUT R0, R9, 0x7ffffffc, RZ, 0xc0, !PT ;  /* 0x7ffffffc09007812 */ /* 0x000fe200078ec0ff */
[----:B------:R-:W-:-:S02]  /*0cc0*/  IMAD R5, R5, -0x3, R2 ;  /* 0xfffffffd05057824 */ /* 0x000fc400078e0202 */
[----:B------:R-:W-:Y:S02]  /*0cd0*/  IMAD R8, R8, 0x10, R11 ;  /* 0x0000001008087824 */ /* 0x000fe400078e020b */
[----:B------:R-:W-:Y:S02]  /*0ce0*/  IMAD R157, R4, 0x8, R3 ;  /* 0x00000008049d7824 */ /* 0x000fe400078e0203 */
[----:B------:R-:W-:Y:S02]  /*0cf0*/  IMAD.IADD R17, R17, 0x1, -R0 ;  /* 0x0000000111117824 */ /* 0x000fe400078e0a00 */
[----:B------:R-:W-:-:S07]  /*0d00*/  IMAD R156, R5, 0x40, R8 ;  /* 0x00000040059c7824 */ /* 0x000fce00078e0208 */
.L_x_11101:
[----:B------:R-:W-:Y:S01]  /*0d10*/  ULDC.64 UR4, c[0x0][0xa28] ;  /* 0x00028a0000047ab9 */ /* 0x000fe20000000a00 */
[----:B0-----:R-:W0:Y:S01]  /*0d20*/  LDC R19, c[0x0][0x288] ;  /* 0x0000a200ff137b82 */ /* 0x001e220000000800 */
[----:B------:R-:W-:Y:S01]  /*0d30*/  UISETP.NE.U32.AND UP0, UPT, UR4, URZ, UPT ;  /* 0x0000003f0400728c */ /* 0x000fe2000bf05070 */
[----:B------:R-:W-:-:S03]  /*0d40*/  IMAD.MOV.U32 R3, RZ, RZ, RZ ;  /* 0x000000ffff037224 */ /* 0x000fc600078e00ff */
[----:B------:R-:W-:-:S03]  /*0d50*/  UISETP.NE.AND.EX UP0, UPT, UR5, URZ, UPT, UP0 ;  /* 0x0000003f0500728c */ /* 0x000fc6000bf05300 */
[----:B------:R-:W-:Y:S01]  /*0d60*/  ULDC.64 UR4, c[0x0][0xa18] ;  /* 0x0002860000047ab9 */ /* 0x000fe20000000a00 */
[----:B-1--45:R-:W1:Y:S01]  /*0d70*/  LDC.64 R8, c[0x0][0x3f8] ;  /* 0x0000fe00ff087b82 */ /* 0x032e620000000a00 */
        /* <DEDUP_REMOVED lines=34> */
.L_x_10998:
        /* <DEDUP_REMOVED lines=11> */
.L_x_10999:
        /* <DEDUP_REMOVED lines=11> */
.L_x_11000:
        /* <DEDUP_REMOVED lines=23> */
.L_x_11002:
[----:B------:R-:W-:-:S13]  /*1270*/  ISETP.NE.AND P0, PT, R7, 0x1, PT ;  /* 0x000000010700780c */ /* 0x000fda0003f05270 */
[----:B0-----:R-:W0:Y:S02]  /*1280*/  @P0 LDC.64 R4, c[0x0][0x9e8] ;  /* 0x00027a00ff040b82 */ /* 0x001e240000000a00 */
[----:B0-----:R-:W-:-:S05]  /*1290*/  @P0 IMAD.HI.U32 R4, R3, R4, RZ ;  /* 0x0000000403040227 */ /* 0x001fca00078e00ff */
[----:B------:R-:W-:-:S07]  /*12a0*/  @P0 SHF.R.U32.HI R3, RZ, R5, R4 ;  /* 0x00000005ff030219 */ /* 0x000fce0000011604 */
.L_x_11003:
[----:B------:R-:W-:-:S05]  /*12b0*/  IMAD R3, R3, R7, R7 ;  /* 0x0000000703037224 */ /* 0x000fca00078e0207 */
[----:B------:R-:W-:-:S07]  /*12c0*/  VIMNMX R0, R0, R3, PT ;  /* 0x0000000300007248 */ /* 0x000fce0003fe0100 */
.L_x_11001:
[----:B0-----:R-:W-:Y:S01]  /*12d0*/  IMAD.IADD R4, R18, 0x1, -R19 ;  /* 0x0000000112047824 */ /* 0x001fe200078e0a13 */
[----:B------:R-:W-:Y:S01]  /*12e0*/  ULDC UR4, c[0x0][0x9dc] ;  /* 0x0002770000047ab9 */ /* 0x000fe20000000800 */
[----:B------:R-:W-:Y:S02]  /*12f0*/  VIADD R3, R0, 0x9f ;  /* 0x0000009f00037836 */ /* 0x000fe40000000000 */
[----:B------:R-:W-:Y:S02]  /*1300*/  VIADD R0, R18, 0x9f ;  /* 0x0000009f12007836 */ /* 0x000fe40000000000 */
[----:B------:R-:W-:Y:S02]  /*1310*/  IMAD R107, R105, 0xc0, R4 ;  /* 0x000000c0696b7824 */ /* 0x000fe400078e0204 */
[----:B------:R-:W-:-:S04]  /*1320*/  IMAD.HI R4, R3, 0x66666667, RZ ;  /* 0x6666666703047827 */ /* 0x000fc800078e02ff */
[----:B------:R-:W-:Y:S01]  /*1330*/  IMAD.HI R0, R0, 0x66666667, RZ ;  /* 0x6666666700007827 */ /* 0x000fe200078e02ff */
[----:B------:R-:W-:-:S03]  /*1340*/  SHF.R.U32.HI R5, RZ, 0x1f, R4 ;  /* 0x0000001fff057819 */ /* 0x000fc60000011604 */
[----:B------:R-:W-:Y:S01]  /*1350*/  VIADD R6, R107, -UR4 ;  /* 0x800000046b067c36 */ /* 0x000fe20008000000 */
[----:B------:R-:W-:Y:S02]  /*1360*/  SHF.R.U32.HI R3, RZ, 0x1f, R0 ;  /* 0x0000001fff037819 */ /* 0x000fe40000011600 */
[----:B------:R-:W-:Y:S02]  /*1370*/  LEA.HI.SX32 R104, R4, R5, 0x1a ;  /* 0x0000000504687211 */ /* 0x000fe400078fd2ff */
[----:B------:R-:W-:Y:S02]  /*1380*/  LEA.HI.SX32 R3, R0, R3, 0x1a ;  /* 0x0000000300037211 */ /* 0x000fe400078fd2ff */
        /* <DEDUP_REMOVED lines=12> */
.L_x_11005:
[----:B------:R-:W-:Y:S01]  /*1450*/  ISETP.NE.AND P0, PT, R7, 0x1, PT ;  /* 0x000000010700780c */ /* 0x000fe20003f05270 */
[----:B------:R-:W-:-:S12]  /*1460*/  IMAD.MOV.U32 R0, RZ, RZ, R107 ;  /* 0x000000ffff007224 */ /* 0x000fd800078e006b */
[----:B------:R-:W0:Y:S02]  /*1470*/  @P0 LDC.64 R4, c[0x0][0x9e8] ;  /* 0x00027a00ff040b82 */ /* 0x000e240000000a00 */
[----:B0-----:R-:W-:-:S05]  /*1480*/  @P0 IMAD.HI.U32 R4, R107, R4, RZ ;  /* 0x000000046b040227 */ /* 0x001fca00078e00ff */
[----:B------:R-:W-:-:S07]  /*1490*/  @P0 SHF.R.U32.HI R0, RZ, R5, R4 ;  /* 0x00000005ff000219 */ /* 0x000fce0000011604 */
.L_x_11006:
[----:B------:R-:W-:-:S05]  /*14a0*/  IMAD R0, R0, R7, RZ ;  /* 0x0000000700007224 */ /* 0x000fca00078e02ff */
[----:B------:R-:W-:-:S13]  /*14b0*/  R2UR UR5, R0 ;  /* 0x00000000000572ca */ /* 0x000fda00000e0000 */
[----:B------:R-:W-:-:S04]  /*14c0*/  UISETP.LT.AND UP0, UPT, UR4, UR5, UPT ;  /* 0x000000050400728c */ /* 0x000fc8000bf01270 */
[----:B------:R-:W-:-:S12]  /*14d0*/  USEL UR4, UR4, UR5, !UP0 ;  /* 0x0000000504047287 */ /* 0x000fd8000c000000 */
.L_x_11004:
        /* <DEDUP_REMOVED lines=17> */
[----:B------:R-:W-:Y:S01]  /*15f0*/  CS2R R38, SRZ ;  /* 0x0000000000267805 */ /* 0x000fe2000001ff00 */
[----:B------:R-:W-:Y:S01]  /*1600*/  IMAD.MOV.U32 R26, RZ, RZ, RZ ;  /* 0x000000ffff1a7224 */ /* 0x000fe200078e00ff */
[----:B------:R-:W-:Y:S02]  /*1610*/  CS2R R36, SRZ ;  /* 0x0000000000247805 */ /* 0x000fe4000001ff00 */
[----:B------:R-:W-:Y:S02]  /*1620*/  CS2R R28, SRZ ;  /* 0x00000000001c7805 */ /* 0x000fe4000001ff00 */
[----:B------:R-:W-:-:S02]  /*1630*/  CS2R R30, SRZ ;  /* 0x00000000001e7805 */ /* 0x000fc4000001ff00 */
[----:B------:R-:W-:Y:S02]  /*1640*/  ISETP.GT.AND P1, PT, R104, UR43, PT ;  /* 0x0000002b68007c0c */ /* 0x000fe4000bf24270 */
[----:B------:R-:W-:Y:S02]  /*1650*/  CS2R R32, SRZ ;  /* 0x0000000000207805 */ /* 0x000fe4000001ff00 */
[----:B------:R-:W-:Y:S02]  /*1660*/  CS2R R56, SRZ ;  /* 0x0000000000387805 */ /* 0x000fe4000001ff00 */
[----:B------:R-:W-:-:S07]  /*1670*/  CS2R R58, SRZ ;  /* 0x00000000003a7805 */ /* 0x000fce000001ff00 */
[----:B------:R-:W-:Y:S05]  /*1680*/  @!P1 BRA `(.L_x_11007) ;  /* 0x0000011400509947 */ /* 0x000fea0003800000 */
[----:B------:R-:W0:Y:S01]  /*1690*/  S2R R4, SR_TID.X ;  /* 0x0000000000047919 */ /* 0x000e220000002100 */
[----:B------:R-:W1:Y:S01]  /*16a0*/  S2UR UR44, SR_CgaCtaId ;  /* 0x00000000002c79c3 */ /* 0x000e620000008800 */
[----:B------:R-:W-:Y:S02]  /*16b0*/  UMOV UR45, 0x400 ;  /* 0x00000400002d7882 */ /* 0x000fe40000000000 */
[----:B-1----:R-:W-:Y:S01]  /*16c0*/  ULEA UR45, UR44, UR45, 0x18 ;  /* 0x0000002d2c2d7291 */ /* 0x002fe2000f8ec03f */
[----:B0-----:R-:W-:-:S05]  /*16d0*/  VIADD R0, R4, 0xffffff80 ;  /* 0xffffff8004007836 */ /* 0x001fca0000000000 */
[----:B------:R-:W-:-:S04]  /*16e0*/  SHF.R.S32.HI R3, RZ, 0x1f, R0 ;  /* 0x0000001fff037819 */ /* 0x000fc80000011400 */
[----:B------:R-:W-:-:S04]  /*16f0*/  LEA.HI R3, R3, R0, RZ, 0x7 ;  /* 0x0000000003037211 */ /* 0x000fc800078f38ff */
[----:B------:R-:W-:-:S06]  /*1700*/  SHF.R.S32.HI R3, RZ, 0x7, R3 ;  /* 0x00000007ff037819 */ /* 0x000fcc0000011403 */
[----:B------:R-:W0:Y:S02]  /*1710*/  SHFL.IDX PT, R3, R3, RZ, 0x1f ;  /* 0x00001fff03037589 */ /* 0x000e2400000e0000 */
[----:B0-----:R-:W-:-:S13]  /*1720*/  R2UR UR6, R3 ;  /* 0x00000000030672ca */ /* 0x001fda00000e0000 */
        /* <DEDUP_REMOVED lines=26> */
.L_x_11008:
        /* <DEDUP_REMOVED lines=56> */
.L_x_11194:
[----:B------:R-:W-:Y:S05]  /*1c50*/  @!P0 BRA `(.L_x_11010) ;  /* 0x0000000000048947 */ /* 0x000fea0003800000 */
[----:B------:R-:W-:Y:S01]  /*1c60*/  BPT.TRAP 0x1 ;  /* 0x000000040000795c */ /* 0x000fe20000300000 */
.L_x_11010:
[----:B------:R-:W-:Y:S02]  /*1c70*/  IMAD.U32 R6, RZ, RZ, UR38 ;  /* 0x00000026ff067e24 */ /* 0x000fe4000f8e00ff */
[----:B0-----:R-:W-:-:S03]  /*1c80*/  IMAD.U32 R3, RZ, RZ, UR37 ;  /* 0x00000025ff037e24 */ /* 0x001fc6000f8e00ff */
[----:B------:R-:W-:Y:S02]  /*1c90*/  LEA R6, R6, UR45, 0x3 ;  /* 0x0000002d06067c11 */ /* 0x000fe4000f8e18ff */
[----:B------:R-:W-:-:S04]  /*1ca0*/  SHF.L.U32 R3, R3, 0x1f, RZ ;  /* 0x0000001f03037819 */ /* 0x000fc800000006ff */
[----:B------:R0:W1:Y:S01]  /*1cb0*/  SYNCS.PHASECHK.TRANS64.TRYWAIT P1, [R6+URZ+0x13230], R3 ;  /* 0x01323003060075a7 */ /* 0x000062000802017f */
[----:B------:R-:W-:Y:S05]  /*1cc0*/  @!P0 BRA `(.L_x_11011) ;  /* 0x0000000000048947 */ /* 0x000fea0003800000 */
[----:B------:R-:W-:Y:S01]  /*1cd0*/  BPT.TRAP 0x1 ;  /* 0x000000040000795c */ /* 0x000fe20000300000 */
.L_x_11011:
[----:B-1----:R-:W-:Y:S05]  /*1ce0*/  @P1 BRA `(.L_x_11012) ;  /* 0x0000000000081947 */ /* 0x002fea0003800000 */
[----:B------:R-:W1:Y:S02]  /*1cf0*/  SYNCS.PHASECHK.TRANS64.TRYWAIT P1, [R6+URZ+0x13230], R3 ;  /* 0x01323003060075a7 */ /* 0x000e64000802017f */
[----:B-1----:R-:W-:Y:S05]  /*1d00*/  @!P1 BRA `(.L_x_11013) ;  /* 0x0000017000c89947 */ /* 0x002fea0003800000 */
.L_x_11012:
[----:B------:R-:W2:Y:S01]  /*1d10*/  S2R R4, SR_TID.X ;  /* 0x0000000000047919 */ /* 0x000ea20000002100 */
[----:B------:R-:W-:Y:S01]  /*1d20*/  UIADD3 UR4, UR45, 0xe000, URZ ;  /* 0x0000e0002d047890 */ /* 0x000fe2000fffe03f */
[----:B------:R-:W-:-:S03]  /*1d30*/  LOP3.LUT R2, R2, 0xfffffff7, RZ, 0xc0, !PT ;  /* 0xfffffff702027812 */ /* 0x000fc600078ec0ff */
[----:B------:R-:W-:-:S04]  /*1d40*/  USHF.R.U32.HI UR4, URZ, 0x4, UR4 ;  /* 0x000000043f047899 */ /* 0x000fc80008011604 */
[----:B------:R-:W-:-:S06]  /*1d50*/  ULOP3.LUT UR4, UR4, 0x3fff, URZ, 0xc0, !UPT ;  /* 0x00003fff04047892 */ /* 0x000fcc000f8ec03f */
[----:B------:R-:W-:Y:S01]  /*1d60*/  IMAD.U32 R8, RZ, RZ, UR4 ;  /* 0x00000004ff087e24 */ /* 0x000fe2000f8e00ff */
[----:B------:R-:W-:Y:S05]  /*1d70*/  WARPSYNC.ALL ;  /* 0x0000000000007948 */ /* 0x000fea0003800000 */
[----:B------:R-:W-:Y:S02]  /*1d80*/  LOP3.LUT R8, R8, 0x10000, RZ, 0xfc, !PT ;  /* 0x0001000008087812 */ /* 0x000fe400078efcff */
[----:B--2---:R-:W-:-:S13]  /*1d90*/  LOP3.LUT P1, RZ, R4, 0x7f, RZ, 0xc0, !PT ;  /* 0x0000007f04ff7812 */ /* 0x004fda000782c0ff */
[----:B------:R-:W-:Y:S02]  /*1da0*/  @P1 LOP3.LUT R2, R2, 0x8, RZ, 0xfc, !PT ;  /* 0x0000000802021812 */ /* 0x000fe400078efcff */
[----:B------:R-:W-:Y:S01]  /*1db0*/  R2UR UR12, R8 ;  /* 0x00000000080c72ca */ /* 0x000fe200000e0000 */
[----:B------:R-:W-:Y:S01]  /*1dc0*/  ULOP3.LUT UR8, UR50, 0x10000, URZ, 0xfc, !UPT ;  /* 0x0001000032087892 */ /* 0x000fe2000f8efc3f */
[----:B------:R-:W-:Y:S01]  /*1dd0*/  WARPGROUP.ARRIVE ;  /* 0x00000000000079c5 */ /* 0x000fe20000000000 */
[----:B------:R-:W-:Y:S01]  /*1de0*/  UMOV UR9, 0x80000020 ;  /* 0x8000002000097882 */ /* 0x000fe20000000000 */
[----:B------:R-:W-:Y:S01]  /*1df0*/  UMOV UR11, 0x80000020 ;  /* 0x80000020000b7882 */ /* 0x000fe20000000000 */
[----:B------:R-:W-:Y:S01]  /*1e00*/  UIADD3 UR7, UR8, 0x2, URZ ;  /* 0x0000000208077890 */ /* 0x000fe2000fffe03f */
[----:B01----:R-:W-:Y:S01]  /*1e10*/  @!P1 VIADD R6, R6, 0x13240 ;  /* 0x0001324006069836 */ /* 0x003fe20000000000 */
[----:B------:R-:W-:Y:S02]  /*1e20*/  ULDC UR20, c[0x0][0x9dc] ;  /* 0x0002770000147ab9 */ /* 0x000fe40000000800 */
[----:B------:R-:W-:-:S02]  /*1e30*/  ULOP3.LUT UR20, URZ, UR20, URZ, 0x33, !UPT ;  /* 0x000000143f147292 */ /* 0x000fc4000f8e333f */
[----:B------:R-:W-:Y:S02]  /*1e40*/  @!P1 PRMT R6, RZ, 0x654, R6 ;  /* 0x00000654ff069816 */ /* 0x000fe40000000006 */
        /* <DEDUP_REMOVED lines=146> */
[----:B------:R-:W-:Y:S02]  /*2770*/  IMAD.MOV.U32 R27, RZ, RZ, -0xa0 ;  /* 0xffffff60ff1b7424 */ /* 0x000fe400078e00ff */
[C---:B------:R-:W-:Y:S01]  /*2780*/  FMUL.FTZ R54, R0.reuse, R30 ;  /* 0x0000001e00367220 */ /* 0x040fe20000410000 */
[C---:B------:R-:W-:Y:S01]  /*2790*/  FMUL.FTZ R108, R0.reuse, R24 ;  /* 0x00000018006c7220 */ /* 0x040fe20000410000 */
[----:B------:R-:W-:Y:S01]  /*27a0*/  FMUL.FTZ R109, R0, R25 ;  /* 0x00000019006d7220 */ /* 0x000fe20000410000 */
[----:B------:R-:W-:Y:S02]  /*27b0*/  IMAD R116, R104, R27, 0xa0 ;  /* 0x000000a068747424 */ /* 0x000fe400078e021b */
        /* <DEDUP_REMOVED lines=14> */
[----:B------:R-:W-:Y:S01]  /*28a0*/  PLOP3.LUT P1, PT, PT, PT, UP0, 0x40, 0x0 ;  /* 0x000000000000781c */ /* 0x000fe20003f2e808 */
[----:B------:R-:W0:Y:S01]  /*28b0*/  MUFU.TANH R79, R79 ;  /* 0x0000004f004f7308 */ /* 0x000e220000002400 */
[----:B------:R-:W-:-:S02]  /*28c0*/  IMAD R117, R17, -0x2, R30 ;  /* 0xfffffffe11757824 */ /* 0x000fc400078e021e */
[----:B------:R-:W-:Y:S01]  /*28d0*/  IMAD R121, R17, -0x2, R116 ;  /* 0xfffffffe11797824 */ /* 0x000fe200078e0274 */
[----:B-----5:R-:W-:-:S04]  /*28e0*/  IADD3 R6, -R19, 0x1, R30 ;  /* 0x0000000113067810 */ /* 0x020fc80007ffe11e */
[----:B------:R-:W0:Y:S01]  /*28f0*/  MUFU.TANH R78, R78 ;  /* 0x0000004e004e7308 */ /* 0x000e220000002400 */
[----:B------:R-:W-:Y:S02]  /*2900*/  IMAD R31, R17, -0x2, R6 ;  /* 0xfffffffe111f7824 */ /* 0x000fe400078e0206 */
[----:B------:R-:W-:Y:S02]  /*2910*/  IMAD R6, R105, 0xc0, R156 ;  /* 0x000000c069067824 */ /* 0x000fe400078e029c */
[----:B------:R-:W-:-:S03]  /*2920*/  VIADD R118, R31, UR6 ;  /* 0x000000061f767c36 */ /* 0x000fc60008000000 */
[----:B------:R-:W0:Y:S01]  /*2930*/  MUFU.TANH R73, R73 ;  /* 0x0000004900497308 */ /* 0x000e220000002400 */
        /* <DEDUP_REMOVED lines=55> */
[----:B------:R-:W0:Y:S01]  /*2cb0*/  MUFU.TANH R28, R28 ;  /* 0x0000001c001c7308 */ /* 0x000e220000002400 */
[----:B-1234-:R-:W-:Y:S05]  /*2cc0*/  @P1 BRA `(.L_x_11014) ;  /* 0x0000000000541947 */ /* 0x01efea0003800000 */
        /* <DEDUP_REMOVED lines=12> */
.L_x_11016:
[----:B------:R-:W-:-:S06]  /*2d90*/  UISETP.NE.AND UP1, UPT, UR7, 0x1, UPT ;  /* 0x000000010700788c */ /* 0x000fcc000bf25270 */
[----:B------:R-:W-:-:S05]  /*2da0*/  PLOP3.LUT P1, PT, PT, PT, UP1, 0x80, 0x0 ;  /* 0x000000000000781c */ /* 0x000fca0003f2f018 */
[----:B------:R-:W-:-:S08]  /*2db0*/  @UP1 ULDC.64 UR10, c[0x0][0x9e8] ;  /* 0x00027a00000a1ab9 */ /* 0x000fd00000000a00 */
[----:B------:R-:W-:-:S05]  /*2dc0*/  @P1 IMAD.HI.U32 R31, R30, UR10, RZ ;  /* 0x0000000a1e1f1c27 */ /* 0x000fca000f8e00ff */
[----:B------:R-:W-:-:S07]  /*2dd0*/  @P1 SHF.R.U32.HI R30, RZ, UR11, R31 ;  /* 0x0000000bff1e1c19 */ /* 0x000fce000801161f */
.L_x_11017:
[----:B------:R-:W-:Y:S05]  /*2de0*/  BSYNC B0 ;  /* 0x0000000000007941 */ /* 0x000fea0003800000 */
.L_x_11015:
[----:B------:R-:W-:-:S05]  /*2df0*/  IMAD R30, R30, UR7, R121 ;  /* 0x000000071e1e7c24 */ /* 0x000fca000f8e0279 */
[----:B------:R-:W-:Y:S02]  /*2e00*/  VIMNMX R114, R114, R30, !PT ;  /* 0x0000001e72727248 */ /* 0x000fe40007fe0100 */
[----:B------:R-:W-:-:S07]  /*2e10*/  VIADDMNMX R105, R30, UR7, R105, PT ;  /* 0x000000071e697c46 */ /* 0x000fce000b800169 */
.L_x_11014:
        /* <DEDUP_REMOVED lines=8> */
[----:B------:R-:W-:Y:S01]  /*2ea0*/  FSEL R55, R7, -INF , !P3 ;  /* 0xff80000007377808 */ /* 0x000fe20005800000 */
[----:B------:R-:W-:Y:S01]  /*2eb0*/  VIADD R7, R6, 0x8 ;  /* 0x0000000806077836 */ /* 0x000fe20000000000 */
        /* <DEDUP_REMOVED lines=8> */
[----:B0-----:R-:W-:-:S02]  /*2f40*/  FSEL R88, R88, -INF , !P3 ;  /* 0xff80000058587808 */ /* 0x001fc40005800000 */
        /* <DEDUP_REMOVED lines=11> */
[----:B------:R-:W-:-:S02]  /*3000*/  ISETP.GT.AND P3, PT, R114, 0x18, !P4 ;  /* 0x000000187200780c */ /* 0x000fc40006764270 */
[----:B------:R-:W-:Y:S02]  /*3010*/  VIADDMNMX R91, R7, R118, R117, PT ;  /* 0x00000076075b7246 */ /* 0x000fe40003800175 */
[----:B------:R-:W-:Y:S02]  /*3020*/  ISETP.LT.OR P3, PT, R105, 0x19, P3 ;  /* 0x000000196900780c */ /* 0x000fe40001f61670 */
[----:B------:R-:W-:Y:S02]  /*3030*/  @P4 LOP3.LUT R16, R16, 0x80000000, RZ, 0xfc, !PT ;  /* 0x8000000010104812 */ /* 0x000fe400078efcff */
[----:B------:R-:W-:Y:S02]  /*3040*/  ISETP.GE.AND P4, PT, R116, 0x1a, PT ;  /* 0x0000001a7400780c */ /* 0x000fe40003f86270 */
[----:B------:R-:W-:Y:S02]  /*3050*/  LOP3.LUT R16, R16, 0xbfffffff, RZ, 0xc0, !PT ;  /* 0xbfffffff10107812 */ /* 0x000fe400078ec0ff */
[----:B------:R-:W-:-:S02]  /*3060*/  FSEL R66, R93, -INF , !P3 ;  /* 0xff8000005d427808 */ /* 0x000fc40005800000 */
[----:B------:R-:W-:-:S04]  /*3070*/  ISETP.GT.AND P3, PT, R114, 0x19, !P4 ;  /* 0x000000197200780c */ /* 0x000fc80006764270 */
[----:B------:R-:W-:-:S03]  /*3080*/  ISETP.LT.OR P3, PT, R105, 0x1a, P3 ;  /* 0x0000001a6900780c */ /* 0x000fc60001f61670 */
[----:B------:R-:W-:Y:S02]  /*3090*/  @P4 LOP3.LUT R16, R16, 0x40000000, RZ, 0xfc, !PT ;  /* 0x4000000010104812 */ /* 0x000fe400078efcff */
[----:B------:R-:W-:Y:S02]  /*30a0*/  ISETP.GE.AND P4, PT, R116, 0x21, PT ;  /* 0x000000217400780c */ /* 0x000fe40003f86270 */
[----:B------:R-:W-:Y:S02]  /*30b0*/  LOP3.LUT R16, R16, 0xdfffffff, RZ, 0xc0, !PT ;  /* 0xdfffffff10107812 */ /* 0x000fe400078ec0ff */
[----:B------:R-:W-:Y:S01]  /*30c0*/  FSEL R67, R92, -INF , !P3 ;  /* 0xff8000005c437808 */ /* 0x000fe20005800000 */
[----:B------:R-:W-:Y:S01]  /*30d0*/  IMAD.IADD R92, R119, 0x1, R7 ;  /* 0x00000001775c7824 */ /* 0x000fe200078e0207 */
        /* <DEDUP_REMOVED lines=205> */
.L_x_11020:
[----:B------:R-:W-:-:S06]  /*3db0*/  UISETP.NE.AND UP1, UPT, UR7, 0x1, UPT ;  /* 0x000000010700788c */ /* 0x000fcc000bf25270 */
[----:B------:R-:W-:-:S05]  /*3dc0*/  PLOP3.LUT P6, PT, PT, PT, UP1, 0x80, 0x0 ;  /* 0x000000000000781c */ /* 0x000fca0003fcf018 */
[----:B------:R-:W-:-:S08]  /*3dd0*/  @UP1 ULDC.64 UR10, c[0x0][0x9e8] ;  /* 0x00027a00000a1ab9 */ /* 0x000fd00000000a00 */
[----:B------:R-:W-:Y:S01]  /*3de0*/  @P6 IMAD.HI.U32 R93, R94, UR10, RZ ;  /* 0x0000000a5e5d6c27 */ /* 0x000fe2000f8e00ff */
[----:B------:R-:W-:-:S13]  /*3df0*/  PLOP3.LUT P6, PT, PT, PT, UP1, 0x80, 0x0 ;  /* 0x000000000000781c */ /* 0x000fda0003fcf018 */
[----:B------:R-:W-:-:S07]  /*3e00*/  @P6 SHF.R.U32.HI R94, RZ, UR11, R93 ;  /* 0x0000000bff5e6c19 */ /* 0x000fce000801165d */
.L_x_11021:
[----:B------:R-:W-:Y:S05]  /*3e10*/  BSYNC B0 ;  /* 0x0000000000007941 */ /* 0x000fea0003800000 */
.L_x_11019:
[----:B------:R-:W-:-:S05]  /*3e20*/  IMAD R94, R94, UR7, R121 ;  /* 0x000000075e5e7c24 */ /* 0x000fca000f8e0279 */
[----:B------:R-:W-:Y:S02]  /*3e30*/  VIMNMX R92, R92, R94, !PT ;  /* 0x0000005e5c5c7248 */ /* 0x000fe40007fe0100 */
[----:B------:R-:W-:-:S07]  /*3e40*/  VIADDMNMX R91, R94, UR7, R91, PT ;  /* 0x000000075e5b7c46 */ /* 0x000fce000b80015b */
.L_x_11018:
        /* <DEDUP_REMOVED lines=69> */
[C---:B------:R-:W-:Y:S02]  /*42a0*/  LOP3.LUT P6, RZ, R16.reuse, 0x4000, RZ, 0xc0, !PT ;  /* 0x0000400010ff7812 */ /* 0x040fe400078cc0ff */
        /* <DEDUP_REMOVED lines=47> */
[C---:B------:R-:W-:Y:S02]  /*45a0*/  ISETP.GT.AND P1, PT, R92.reuse, 0x49, !P1 ;  /* 0x000000495c00780c */ /* 0x040fe40004f24270 */
[----:B------:R-:W-:Y:S01]  /*45b0*/  ISETP.GT.AND P5, PT, R92, 0x98, !P5 ;  /* 0x000000985c00780c */ /* 0x000fe20006fa4270 */
[----:B------:R-:W0:Y:S01]  /*45c0*/  SHFL.BFLY PT, R11, R10, 0x2, 0x1f ;  /* 0x0c401f000a0b7f89 */ /* 0x000e2200000e0000 */
[C---:B------:R-:W-:Y:S02]  /*45d0*/  ISETP.LT.OR P1, PT, R91.reuse, 0x4a, P1 ;  /* 0x0000004a5b00780c */ /* 0x040fe40000f21670 */
[----:B------:R-:W-:Y:S02]  /*45e0*/  ISETP.LT.OR P4, PT, R91, 0x92, P4 ;  /* 0x000000925b00780c */ /* 0x000fe40002781670 */
[----:B------:R-:W-:-:S02]  /*45f0*/  FSEL R59, R59, -INF , !P1 ;  /* 0xff8000003b3b7808 */ /* 0x000fc40004800000 */
[----:B------:R-:W-:Y:S02]  /*4600*/  LOP3.LUT P1, RZ, R16, 0x20000, RZ, 0xc0, !PT ;  /* 0x0002000010ff7812 */ /* 0x000fe4000782c0ff */
[----:B------:R-:W-:Y:S02]  /*4610*/  FSEL R25, R25, -INF , !P3 ;  /* 0xff80000019197808 */ /* 0x000fe40005800000 */
[----:B------:R-:W-:Y:S02]  /*4620*/  ISETP.GT.AND P1, PT, R92, 0x50, !P1 ;  /* 0x000000505c00780c */ /* 0x000fe40004f24270 */
[C---:B------:R-:W-:Y:S02]  /*4630*/  ISETP.LT.OR P5, PT, R91.reuse, 0x99, P5 ;  /* 0x000000995b00780c */ /* 0x040fe40002fa1670 */
[----:B------:R-:W-:Y:S02]  /*4640*/  ISETP.LT.OR P1, PT, R91, 0x51, P1 ;  /* 0x000000515b00780c */ /* 0x000fe40000f21670 */
[----:B------:R-:W-:-:S02]  /*4650*/  FSEL R26, R26, -INF , !P4 ;  /* 0xff8000001a1a7808 */ /* 0x000fc40006000000 */
[----:B------:R-:W-:Y:S02]  /*4660*/  FSEL R60, R60, -INF , !P1 ;  /* 0xff8000003c3c7808 */ /* 0x000fe40004800000 */
[----:B------:R-:W-:Y:S02]  /*4670*/  LOP3.LUT P1, RZ, R16, 0x10000, RZ, 0xc0, !PT ;  /* 0x0001000010ff7812 */ /* 0x000fe4000782c0ff */
[----:B------:R-:W-:Y:S02]  /*4680*/  FSEL R27, R27, -INF , !P5 ;  /* 0xff8000001b1b7808 */ /* 0x000fe40006800000 */
[----:B------:R-:W-:Y:S02]  /*4690*/  ISETP.GT.AND P1, PT, R92, 0x51, !P1 ;  /* 0x000000515c00780c */ /* 0x000fe40004f24270 */
[----:B0-----:R-:W-:Y:S02]  /*46a0*/  FMNMX.FTZ R96, R10, R11, !PT ;  /* 0x0000000b0a607209 */ /* 0x001fe40007810000 */
[----:B------:R-:W-:-:S02]  /*46b0*/  ISETP.LT.OR P1, PT, R91, 0x52, P1 ;  /* 0x000000525b00780c */ /* 0x000fc40000f21670 */
[----:B------:R-:W-:Y:S01]  /*46c0*/  R2UR UR10, R107 ;  /* 0x000000006b0a72ca */ /* 0x000fe200000e0000 */
[----:B------:R-:W0:Y:S01]  /*46d0*/  SHFL.BFLY PT, R11, R96, 0x1, 0x1f ;  /* 0x0c201f00600b7f89 */ /* 0x000e2200000e0000 */
[----:B------:R-:W-:Y:S02]  /*46e0*/  FSEL R61, R61, -INF , !P1 ;  /* 0xff8000003d3d7808 */ /* 0x000fe40004800000 */
[----:B------:R-:W-:Y:S02]  /*46f0*/  ISETP.GT.AND P1, PT, R92, 0x58, !P2 ;  /* 0x000000585c00780c */ /* 0x000fe40005724270 */
[----:B------:R-:W-:Y:S02]  /*4700*/  LOP3.LUT P2, RZ, R16, 0x10, RZ, 0xc0, !PT ;  /* 0x0000001010ff7812 */ /* 0x000fe4000784c0ff */
[----:B------:R-:W-:-:S04]  /*4710*/  ISETP.LT.OR P1, PT, R91, 0x59, P1 ;  /* 0x000000595b00780c */ /* 0x000fc80000f21670 */
[----:B------:R-:W-:Y:S01]  /*4720*/  FSEL R62, R62, -INF , !P1 ;  /* 0xff8000003e3e7808 */ /* 0x000fe20004800000 */
[----:B------:R-:W-:Y:S01]  /*4730*/  UIADD3 UR6, UR10, UR6, URZ ;  /* 0x000000060a067290 */ /* 0x000fe2000fffe03f */
[----:B------:R-:W-:Y:S02]  /*4740*/  ISETP.GT.AND P1, PT, R92, 0x59, !P6 ;  /* 0x000000595c00780c */ /* 0x000fe40007724270 */
[----:B------:R-:W-:Y:S02]  /*4750*/  LOP3.LUT P6, RZ, R16, 0x8, RZ, 0xc0, !PT ;  /* 0x0000000810ff7812 */ /* 0x000fe400078cc0ff */
[----:B------:R-:W-:-:S04]  /*4760*/  ISETP.LT.OR P1, PT, R91, 0x5a, P1 ;  /* 0x0000005a5b00780c */ /* 0x000fc80000f21670 */
[----:B------:R-:W-:Y:S02]  /*4770*/  FSEL R63, R63, -INF , !P1 ;  /* 0xff8000003f3f7808 */ /* 0x000fe40004800000 */
[----:B------:R-:W-:Y:S02]  /*4780*/  LOP3.LUT P1, RZ, R16, 0x2000, RZ, 0xc0, !PT ;  /* 0x0000200010ff7812 */ /* 0x000fe4000782c0ff */
[----:B0-----:R-:W-:Y:S02]  /*4790*/  FMNMX.FTZ R11, R96, R11, !PT ;  /* 0x0000000b600b7209 */ /* 0x001fe40007810000 */
        /* <DEDUP_REMOVED lines=56> */
[----:B------:R-:W-:Y:S01]  /*4b20*/  MUFU.EX2 R96, R96 ;  /* 0x0000006000607308 */ /* 0x000fe20000000800 */
        /* <DEDUP_REMOVED lines=59> */
[----:B0-----:R-:W-:-:S02]  /*4ee0*/  F2FP.SATFINITE.E4M3.F32.PACK_AB_MERGE_C R152, R88, R55, RZ ;  /* 0x000000375898723e */ /* 0x001fc400048070ff */
[----:B------:R-:W-:Y:S02]  /*4ef0*/  FMNMX.FTZ R10, R56, R89, !PT ;  /* 0x00000059380a7209 */ /* 0x000fe40007810000 */
[----:B------:R-:W-:Y:S01]  /*4f00*/  MUFU.EX2 R68, R68 ;  /* 0x0000004400447308 */ /* 0x000fe20000000800 */
[----:B------:R-:W-:Y:S02]  /*4f10*/  F2FP.SATFINITE.E4M3.F32.PACK_AB_MERGE_C R152, R96, R3, R152 ;  /* 0x000000036098723e */ /* 0x000fe40004807098 */
        /* <DEDUP_REMOVED lines=36> */
[----:B------:R-:W-:Y:S01]  /*5160*/  FMNMX.FTZ R10, R26, R31, !PT ;  /* 0x0000001f1a0a7209 */ /* 0x000fe20007810000 */
[--C-:B------:R-:W-:Y:S01]  /*5170*/  FFMA.FTZ R31, R50, UR21, -R100.reuse ;  /* 0x00000015321f7c23 */ /* 0x100fe20008010864 */
[----:B------:R-:W-:-:S01]  /*5180*/  FFMA.FTZ R50, R49, UR21, -R100 ;  /* 0x0000001531327c23 */ /* 0x000fc20008010864 */
[----:B------:R-:W-:Y:S01]  /*5190*/  FFMA.FTZ R49, R38, UR21, -R100 ;  /* 0x0000001526317c23 */ /* 0x000fe20008010864 */
[----:B------:R-:W-:Y:S01]  /*51a0*/  FMNMX.FTZ R89, R27, R10, !PT ;  /* 0x0000000a1b597209 */ /* 0x000fe20007810000 */
[----:B------:R-:W0:Y:S03]  /*51b0*/  MUFU.EX2 R84, R84 ;  /* 0x0000005400547308 */ /* 0x000e260000000800 */
[----:B------:R-:W-:-:S05]  /*51c0*/  FMNMX.FTZ R89, R28, R89, !PT ;  /* 0x000000591c597209 */ /* 0x000fca0007810000 */
[----:B------:R-:W1:Y:S01]  /*51d0*/  SHFL.BFLY PT, R10, R89, 0x2, 0x1f ;  /* 0x0c401f00590a7f89 */ /* 0x000e6200000e0000 */
[----:B------:R-:W-:Y:S08]  /*51e0*/  MUFU.EX2 R85, R85 ;  /* 0x0000005500557308 */ /* 0x000ff00000000800 */
[----:B------:R-:W-:Y:S01]  /*51f0*/  MUFU.EX2 R86, R86 ;  /* 0x0000005600567308 */ /* 0x000fe20000000800 */
[----:B0-----:R-:W-:-:S04]  /*5200*/  F2FP.SATFINITE.E4M3.F32.PACK_AB_MERGE_C R144, R84, R83, RZ ;  /* 0x000000535490723e */ /* 0x001fc800048070ff */
[----:B------:R-:W-:-:S03]  /*5210*/  F2FP.SATFINITE.E4M3.F32.PACK_AB_MERGE_C R144, R82, R81, R144 ;  /* 0x000000515290723e */ /* 0x000fc60004807090 */
[----:B------:R-:W-:Y:S01]  /*5220*/  MUFU.EX2 R87, R87 ;  /* 0x0000005700577308 */ /* 0x000fe20000000800 */
[----:B-1----:R-:W-:Y:S01]  /*5230*/  FMNMX.FTZ R91, R89, R10, !PT ;  /* 0x0000000a595b7209 */ /* 0x002fe20007810000 */
[----:B------:R-:W-:-:S06]  /*5240*/  IMAD.U32 R89, RZ, RZ, UR21 ;  /* 0x00000015ff597e24 */ /* 0x000fcc000f8e00ff */
[----:B------:R-:W0:Y:S01]  /*5250*/  MUFU.EX2 R90, R90 ;  /* 0x0000005a005a7308 */ /* 0x000e220000000800 */
[----:B------:R-:W1:Y:S07]  /*5260*/  SHFL.BFLY PT, R10, R91, 0x1, 0x1f ;  /* 0x0c201f005b0a7f89 */ /* 0x000e6e00000e0000 */
[----:B------:R-:W-:Y:S08]  /*5270*/  MUFU.EX2 R31, R31 ;  /* 0x0000001f001f7308 */ /* 0x000ff00000000800 */
[----:B------:R-:W2:Y:S01]  /*5280*/  MUFU.EX2 R30, R30 ;  /* 0x0000001e001e7308 */ /* 0x000ea20000000800 */
[----:B0-----:R-:W-:-:S04]  /*5290*/  F2FP.SATFINITE.E4M3.F32.PACK_AB_MERGE_C R146, R90, R87, RZ ;  /* 0x000000575a92723e */ /* 0x001fc800048070ff */
[----:B------:R-:W-:-:S03]  /*52a0*/  F2FP.SATFINITE.E4M3.F32.PACK_AB_MERGE_C R146, R86, R85, R146 ;  /* 0x000000555692723e */ /* 0x000fc60004807092 */
[----:B------:R-:W-:Y:S01]  /*52b0*/  MUFU.EX2 R51, R51 ;  /* 0x0000003300337308 */ /* 0x000fe20000000800 */
[----:B-1----:R-:W-:-:S04]  /*52c0*/  FMNMX.FTZ R10, R91, R10, !PT ;  /* 0x0000000a5b0a7209 */ /* 0x002fc80007810000 */
        /* <DEDUP_REMOVED lines=52> */
[----:B------:R-:W-:Y:S01]  /*5610*/  FADD.FTZ R95, R69, R100 ;  /* 0x00000064455f7221 */ /* 0x000fe20000010000 */
[----:B------:R-:W-:Y:S01]  /*5620*/  F2FP.SATFINITE.E4M3.F32.PACK_AB_MERGE_C R140, R92, R51, R140 ;  /* 0x000000335c8c723e */ /* 0x000fe2000480708c */
        /* <DEDUP_REMOVED lines=9> */
[----:B0-----:R-:W-:-:S01]  /*56c0*/  FADD.FTZ R63, R91, R76 ;  /* 0x0000004c5b3f7221 */ /* 0x001fc20000010000 */
[--C-:B------:R-:W-:Y:S01]  /*56d0*/  FFMA.FTZ R24, R24, UR21, -R89.reuse ;  /* 0x0000001518187c23 */ /* 0x100fe20008010859 */
[----:B------:R-:W-:Y:S01]  /*56e0*/  F2FP.SATFINITE.E4M3.F32.PACK_AB_MERGE_C R98, R98, R9, RZ ;  /* 0x000000096262723e */ /* 0x000fe200048070ff */
[--C-:B------:R-:W-:Y:S01]  /*56f0*/  FFMA.FTZ R25, R25, UR21, -R89.reuse ;  /* 0x0000001519197c23 */ /* 0x100fe20008010859 */
[----:B------:R-:W-:-:S01]  /*5700*/  FFMA.FTZ R26, R26, UR21, -R89 ;  /* 0x000000151a1a7c23 */ /* 0x000fc20008010859 */
[----:B------:R-:W-:Y:S01]  /*5710*/  FFMA.FTZ R27, R27, UR21, -R89 ;  /* 0x000000151b1b7c23 */ /* 0x000fe20008010859 */
[----:B------:R-:W-:Y:S01]  /*5720*/  F2FP.SATFINITE.E4M3.F32.PACK_AB_MERGE_C R153, R5, R38, R98 ;  /* 0x000000260599723e */ /* 0x000fe20004807062 */
[----:B------:R-:W0:Y:S01]  /*5730*/  MUFU.EX2 R14, R14 ;  /* 0x0000000e000e7308 */ /* 0x000e220000000800 */
[----:B-1----:R-:W-:-:S01]  /*5740*/  FADD.FTZ R76, R12, R63 ;  /* 0x0000003f0c4c7221 */ /* 0x002fc20000010000 */
[----:B------:R-:W-:-:S06]  /*5750*/  FFMA.FTZ R28, R28, UR21, -R89 ;  /* 0x000000151c1c7c23 */ /* 0x000fcc0008010859 */
        /* <DEDUP_REMOVED lines=46> */
[----:B------:R-:W-:-:S06]  /*5a40*/  FFMA.FTZ R45, R52, UR21, -R89 ;  /* 0x00000015342d7c23 */ /* 0x000fcc0008010859 */
        /* <DEDUP_REMOVED lines=18> */
[----:B------:R-:W-:Y:S01]  /*5b70*/  MUFU.EX2 R39, R39 ;  /* 0x0000002700277308 */ /* 0x000fe20000000800 */
[----:B0-----:R-:W-:-:S07]  /*5b80*/  FADD.FTZ R13, R41, R64 ;  /* 0x00000040290d7221 */ /* 0x001fce0000010000 */
[----:B------:R-:W0:Y:S01]  /*5b90*/  MUFU.EX2 R43, R43 ;  /* 0x0000002b002b7308 */ /* 0x000e220000000800 */
[----:B-1----:R-:W-:-:S07]  /*5ba0*/  FADD.FTZ R14, R42, R13 ;  /* 0x0000000d2a0e7221 */ /* 0x002fce0000010000 */
[----:B------:R-:W-:Y:S08]  /*5bb0*/  MUFU.EX2 R33, R33 ;  /* 0x0000002100217308 */ /* 0x000ff00000000800 */
[----:B------:R-:W-:Y:S01]  /*5bc0*/  MUFU.EX2 R50, R50 ;  /* 0x0000003200327308 */ /* 0x000fe20000000800 */
[----:B0-----:R-:W-:-:S01]  /*5bd0*/  FADD.FTZ R14, R43, R14 ;  /* 0x0000000e2b0e7221 */ /* 0x001fc20000010000 */
[----:B------:R-:W-:-:S04]  /*5be0*/  F2FP.SATFINITE.E4M3.F32.PACK_AB_MERGE_C R42, R43, R42, RZ ;  /* 0x0000002a2b2a723e */ /* 0x000fc800048070ff */
[----:B------:R-:W-:Y:S02]  /*5bf0*/  F2FP.SATFINITE.E4M3.F32.PACK_AB_MERGE_C R141, R41, R40, R42 ;  /* 0x00000028298d723e */ /* 0x000fe4000480702a */
[----:B------:R-:W0:Y:S08]  /*5c00*/  MUFU.EX2 R3, R3 ;  /* 0x0000000300037308 */ /* 0x000e300000000800 */
[----:B------:R-:W1:Y:S08]  /*5c10*/  MUFU.EX2 R44, R44 ;  /* 0x0000002c002c7308 */ /* 0x000e700000000800 */
[----:B------:R-:W2:Y:S01]  /*5c20*/  MUFU.EX2 R46, R46 ;  /* 0x0000002e002e7308 */ /* 0x000ea20000000800 */
[----:B0-----:R-:W-:-:S07]  /*5c30*/  FADD.FTZ R13, R3, R14 ;  /* 0x0000000e030d7221 */ /* 0x001fce0000010000 */
[----:B------:R-:W-:Y:S01]  /*5c40*/  MUFU.EX2 R37, R37 ;  /* 0x0000002500257308 */ /* 0x000fe20000000800 */
[----:B-1----:R-:W-:-:S07]  /*5c50*/  FADD.FTZ R13, R44, R13 ;  /* 0x0000000d2c0d7221 */ /* 0x002fce0000010000 */
[----:B------:R-:W-:Y:S01]  /*5c60*/  MUFU.EX2 R36, R36 ;  /* 0x0000002400247308 */ /* 0x000fe20000000800 */
[----:B--2---:R-:W-:-:S07]  /*5c70*/  FADD.FTZ R14, R46, R13 ;  /* 0x0000000d2e0e7221 */ /* 0x004fce0000010000 */
[----:B------:R0:W-:Y:S08]  /*5c80*/  MUFU.EX2 R52, R53 ;  /* 0x0000003500347308 */ /* 0x0001f00000000800 */
[----:B------:R-:W1:Y:S01]  /*5c90*/  MUFU.EX2 R47, R47 ;  /* 0x0000002f002f7308 */ /* 0x000e620000000800 */
[----:B0-----:R-:W-:-:S04]  /*5ca0*/  F2FP.SATFINITE.E4M3.F32.PACK_AB_MERGE_C R53, R39, R48, RZ ;  /* 0x000000302735723e */ /* 0x001fc800048070ff */
[----:B------:R-:W-:Y:S01]  /*5cb0*/  F2FP.SATFINITE.E4M3.F32.PACK_AB_MERGE_C R142, R50, R33, R53 ;  /* 0x00000021328e723e */ /* 0x000fe20004807035 */
[----:B------:R-:W-:-:S02]  /*5cc0*/  FADD.FTZ R33, R33, R30 ;  /* 0x0000001e21217221 */ /* 0x000fc40000010000 */
[----:B------:R-:W-:Y:S02]  /*5cd0*/  MUFU.EX2 R32, R32 ;  /* 0x0000002000207308 */ /* 0x000fe40000000800 */
[----:B------:R-:W-:-:S04]  /*5ce0*/  FADD.FTZ R33, R50, R33 ;  /* 0x0000002132217221 */ /* 0x000fc80000010000 */
[----:B------:R-:W-:Y:S02]  /*5cf0*/  FADD.FTZ R48, R48, R33 ;  /* 0x0000002130307221 */ /* 0x000fe40000010000 */
[----:B------:R-:W-:Y:S01]  /*5d00*/  MUFU.EX2 R49, R49 ;  /* 0x0000003100317308 */ /* 0x000fe20000000800 */
[----:B-1----:R-:W-:-:S01]  /*5d10*/  FADD.FTZ R14, R47, R14 ;  /* 0x0000000e2f0e7221 */ /* 0x002fc20000010000 */
[----:B------:R-:W-:Y:S01]  /*5d20*/  FADD.FTZ R39, R39, R48 ;  /* 0x0000003027277221 */ /* 0x000fe20000010000 */
[----:B------:R-:W-:-:S04]  /*5d30*/  F2FP.SATFINITE.E4M3.F32.PACK_AB_MERGE_C R46, R47, R46, RZ ;  /* 0x0000002e2f2e723e */ /* 0x000fc800048070ff */
[----:B------:R-:W-:Y:S01]  /*5d40*/  F2FP.SATFINITE.E4M3.F32.PACK_AB_MERGE_C R143, R44, R3, R46 ;  /* 0x000000032c8f723e */ /* 0x000fe2000480702e */
[----:B------:R-:W0:Y:S08]  /*5d50*/  MUFU.EX2 R45, R45 ;  /* 0x0000002d002d7308 */ /* 0x000e300000000800 */
[----:B------:R-:W1:Y:S08]  /*5d60*/  MUFU.EX2 R54, R54 ;  /* 0x0000003600367308 */ /* 0x000e700000000800 */
[----:B------:R-:W-:Y:S01]  /*5d70*/  MUFU.EX2 R29, R29 ;  /* 0x0000001d001d7308 */ /* 0x000fe20000000800 */
[----:B0-----:R-:W-:-:S04]  /*5d80*/  FADD.FTZ R5, R45, R14 ;  /* 0x0000000e2d057221 */ /* 0x001fc80000010000 */
[----:B------:R-:W-:-:S03]  /*5d90*/  FADD.FTZ R5, R52, R5 ;  /* 0x0000000534057221 */ /* 0x000fc60000010000 */
[----:B------:R-:W0:Y:S01]  /*5da0*/  MUFU.EX2 R4, R4 ;  /* 0x0000000400047308 */ /* 0x000e220000000800 */
[----:B-1----:R-:W-:-:S07]  /*5db0*/  FADD.FTZ R12, R54, R5 ;  /* 0x00000005360c7221 */ /* 0x002fce0000010000 */
[----:B------:R1:W2:Y:S08]  /*5dc0*/  MUFU.EX2 R9, R24 ;  /* 0x0000001800097308 */ /* 0x0002b00000000800 */
[----:B------:R-:W-:Y:S01]  /*5dd0*/  MUFU.EX2 R35, R35 ;  /* 0x0000002300237308 */ /* 0x000fe20000000800 */
[----:B-1----:R-:W-:Y:S02]  /*5de0*/  F2FP.SATFINITE.E4M3.F32.PACK_AB_MERGE_C R24, R36, R37, RZ ;  /* 0x000000252418723e */ /* 0x002fe400048070ff */
[----:B0-----:R-:W-:-:S02]  /*5df0*/  F2FP.SATFINITE.E4M3.F32.PACK_AB_MERGE_C R5, R4, R29, RZ ;  /* 0x0000001d0405723e */ /* 0x001fc400048070ff */
[----:B------:R-:W-:Y:S01]  /*5e00*/  F2FP.SATFINITE.E4M3.F32.PACK_AB_MERGE_C R136, R49, R32, R24 ;  /* 0x000000203188723e */ /* 0x000fe20004807018 */
[----:B------:R-:W-:Y:S02]  /*5e10*/  FADD.FTZ R32, R32, R39 ;  /* 0x0000002720207221 */ /* 0x000fe40000010000 */
[----:B------:R-:W0:Y:S01]  /*5e20*/  MUFU.EX2 R34, R34 ;  /* 0x0000002200227308 */ /* 0x000e220000000800 */
[----:B--2---:R-:W-:-:S01]  /*5e30*/  FADD.FTZ R12, R9, R12 ;  /* 0x0000000c090c7221 */ /* 0x004fc20000010000 */
[----:B------:R-:W-:Y:S01]  /*5e40*/  FADD.FTZ R32, R49, R32 ;  /* 0x0000002031207221 */ /* 0x000fe20000010000 */
[----:B------:R-:W-:-:S03]  /*5e50*/  F2FP.SATFINITE.E4M3.F32.PACK_AB_MERGE_C R54, R9, R54, RZ ;  /* 0x000000360936723e */ /* 0x000fc600048070ff */
[----:B------:R-:W-:Y:S01]  /*5e60*/  FADD.FTZ R37, R37, R32 ;  /* 0x0000002025257221 */ /* 0x000fe20000010000 */
[----:B------:R-:W-:Y:S01]  /*5e70*/  F2FP.SATFINITE.E4M3.F32.PACK_AB_MERGE_C R137, R52, R45, R54 ;  /* 0x0000002d3489723e */ /* 0x000fe20004807036 */
[----:B------:R-:W1:Y:S02]  /*5e80*/  MUFU.EX2 R25, R25 ;  /* 0x0000001900197308 */ /* 0x000e640000000800 */
[----:B------:R-:W-:-:S06]  /*5e90*/  FADD.FTZ R36, R36, R37 ;  /* 0x0000002524247221 */ /* 0x000fcc0000010000 */
[----:B------:R-:W2:Y:S01]  /*5ea0*/  MUFU.EX2 R26, R26 ;  /* 0x0000001a001a7308 */ /* 0x000ea20000000800 */
[----:B0-----:R-:W-:Y:S01]  /*5eb0*/  F2FP.SATFINITE.E4M3.F32.PACK_AB_MERGE_C R138, R34, R35, R5 ;  /* 0x00000023228a723e */ /* 0x001fe20004807005 */
[----:B------:R-:W-:-:S04]  /*5ec0*/  FADD.FTZ R35, R35, R36 ;  /* 0x0000002423237221 */ /* 0x000fc80000010000 */
[----:B------:R-:W-:Y:S02]  /*5ed0*/  FADD.FTZ R34, R34, R35 ;  /* 0x0000002322227221 */ /* 0x000fe40000010000 */
[----:B------:R-:W-:Y:S01]  /*5ee0*/  MUFU.EX2 R27, R27 ;  /* 0x0000001b001b7308 */ /* 0x000fe20000000800 */
[----:B-1----:R-:W-:-:S07]  /*5ef0*/  FADD.FTZ R5, R25, R12 ;  /* 0x0000000c19057221 */ /* 0x002fce0000010000 */
[----:B------:R-:W0:Y:S01]  /*5f00*/  MUFU.EX2 R28, R28 ;  /* 0x0000001c001c7308 */ /* 0x000e220000000800 */
[----:B--2---:R-:W-:-:S01]  /*5f10*/  FADD.FTZ R12, R26, R5 ;  /* 0x000000051a0c7221 */ /* 0x004fc20000010000 */
[----:B------:R-:W-:-:S04]  /*5f20*/  FADD.FTZ R5, R29, R34 ;  /* 0x000000221d057221 */ /* 0x000fc80000010000 */
[----:B------:R-:W-:Y:S01]  /*5f30*/  FADD.FTZ R5, R4, R5 ;  /* 0x0000000504057221 */ /* 0x000fe20000010000 */
[----:B0-----:R-:W-:Y:S01]  /*5f40*/  F2FP.SATFINITE.E4M3.F32.PACK_AB_MERGE_C R3, R28, R27, RZ ;  /* 0x0000001b1c03723e */ /* 0x001fe200048070ff */
        /* <DEDUP_REMOVED lines=16> */
.L_x_11023:
[----:B------:R-:W-:-:S11]  /*6050*/  UISETP.NE.AND UP1, UPT, UR7, 0x1, UPT ;  /* 0x000000010700788c */ /* 0x000fd6000bf25270 */
[----:B------:R-:W-:Y:S02]  /*6060*/  @UP1 ULDC.64 UR14, c[0x0][0x9e8] ;  /* 0x00027a00000e1ab9 */ /* 0x000fe40000000a00 */
[----:B------:R-:W-:-:S04]  /*6070*/  UIMAD.WIDE.U32 UR10, UR12, UR14, URZ ;  /* 0x0000000e0c0a72a5 */ /* 0x000fc8000f8e003f */
[----:B------:R-:W-:-:S12]  /*6080*/  @UP1 USHF.R.U32.HI UR12, URZ, UR15, UR11 ;  /* 0x0000000f3f0c1299 */ /* 0x000fd8000801160b */
.L_x_11024:
[----:B------:R-:W-:-:S04]  /*6090*/  UIMAD UR7, UR12, UR7, UR7 ;  /* 0x000000070c0772a4 */ /* 0x000fc8000f8e0207 */
[----:B------:R-:W-:-:S04]  /*60a0*/  UISETP.LT.AND UP1, UPT, UR6, UR7, UPT ;  /* 0x000000070600728c */ /* 0x000fc8000bf21270 */
[----:B------:R-:W-:-:S12]  /*60b0*/  USEL UR6, UR6, UR7, UP1 ;  /* 0x0000000706067287 */ /* 0x000fd80008800000 */
.L_x_11022:
        /* <DEDUP_REMOVED lines=31> */
.L_x_11043:
[----:B------:R-:W-:-:S04]  /*62b0*/  UIADD3 UR26, UR38, 0x1, URZ ;  /* 0x00000001261a7890 */ /* 0x000fc8000fffe03f */
[----:B------:R-:W-:-:S04]  /*62c0*/  UISETP.NE.AND UP1, UPT, UR26, 0x2, UPT ;  /* 0x000000021a00788c */ /* 0x000fc8000bf25270 */
[----:B------:R-:W-:Y:S02]  /*62d0*/  USEL UR25, URZ, 0x1, UP1 ;  /* 0x000000013f197887 */ /* 0x000fe40008800000 */
[----:B------:R-:W-:Y:S02]  /*62e0*/  USEL UR26, UR26, URZ, UP1 ;  /* 0x0000003f1a1a7287 */ /* 0x000fe40008800000 */
[----:B------:R-:W-:Y:S01]  /*62f0*/  ULOP3.LUT UR25, UR37, UR25, URZ, 0x3c, !UPT ;  /* 0x0000001925197292 */ /* 0x000fe2000f8e3c3f */
[----:B------:R-:W-:Y:S11]  /*6300*/  @!P0 BRA `(.L_x_11026) ;  /* 0x0000000000048947 */ /* 0x000ff60003800000 */
[----:B------:R-:W-:Y:S01]  /*6310*/  BPT.TRAP 0x1 ;  /* 0x000000040000795c */ /* 0x000fe20000300000 */
.L_x_11026:
[----:B------:R-:W-:Y:S01]  /*6320*/  ULEA UR24, UR26, UR45, 0x3 ;  /* 0x0000002d1a187291 */ /* 0x000fe2000f8e183f */
[----:B------:R-:W-:-:S05]  /*6330*/  IMAD.U32 R12, RZ, RZ, UR25 ;  /* 0x00000019ff0c7e24 */ /* 0x000fca000f8e00ff */
[----:B------:R-:W-:-:S04]  /*6340*/  SHF.L.U32 R12, R12, 0x1f, RZ ;  /* 0x0000001f0c0c7819 */ /* 0x000fc800000006ff */
[----:B------:R0:W1:Y:S01]  /*6350*/  SYNCS.PHASECHK.TRANS64.TRYWAIT P1, [UR24+0x13230], R12 ;  /* 0x0132300cff0075a7 */ /* 0x0000620008020158 */
[----:B------:R-:W-:Y:S05]  /*6360*/  @!P0 BRA `(.L_x_11027) ;  /* 0x0000000000048947 */ /* 0x000fea0003800000 */
[----:B------:R-:W-:Y:S01]  /*6370*/  BPT.TRAP 0x1 ;  /* 0x000000040000795c */ /* 0x000fe20000300000 */
.L_x_11027:
[----:B-1----:R-:W-:Y:S05]  /*6380*/  @P1 BRA `(.L_x_11028) ;  /* 0x0000000000081947 */ /* 0x002fea0003800000 */
[----:B------:R-:W1:Y:S02]  /*6390*/  SYNCS.PHASECHK.TRANS64.TRYWAIT P1, [UR24+0x13230], R12 ;  /* 0x0132300cff0075a7 */ /* 0x000e640008020158 */
[----:B-1----:R-:W-:Y:S05]  /*63a0*/  @!P1 BRA `(.L_x_11029) ;  /* 0x0000012c00349947 */ /* 0x002fea0003800000 */
.L_x_11028:
        /* <DEDUP_REMOVED lines=39> */
[----:B-1----:R-:W-:-:S06]  /*6620*/  WARPGROUP.ARRIVE ;  /* 0x00000000000079c5 */ /* 0x002fcc0000000000 */
        /* <DEDUP_REMOVED lines=24> */
.L_x_11030:
[----:B------:R-:W-:Y:S01]  /*67b0*/  ULEA UR11, UR38, UR45, 0x3 ;  /* 0x0000002d260b7291 */ /* 0x000fe2000f8e183f */
[----:B0-----:R-:W-:-:S05]  /*67c0*/  IMAD.U32 R12, RZ, RZ, UR37 ;  /* 0x00000025ff0c7e24 */ /* 0x001fca000f8e00ff */
[----:B------:R-:W-:-:S04]  /*67d0*/  SHF.L.U32 R12, R12, 0x1f, RZ ;  /* 0x0000001f0c0c7819 */ /* 0x000fc800000006ff */
[----:B------:R0:W1:Y:S01]  /*67e0*/  SYNCS.PHASECHK.TRANS64.TRYWAIT P1, [UR11+0x13250], R12 ;  /* 0x0132500cff0075a7 */ /* 0x000062000802014b */
[----:B------:R-:W-:Y:S05]  /*67f0*/  @!P0 BRA `(.L_x_11031) ;  /* 0x0000000000048947 */ /* 0x000fea0003800000 */
[----:B------:R-:W-:Y:S01]  /*6800*/  BPT.TRAP 0x1 ;  /* 0x000000040000795c */ /* 0x000fe20000300000 */
.L_x_11031:
[----:B-1----:R-:W-:Y:S05]  /*6810*/  @P1 BRA `(.L_x_11032) ;  /* 0x0000000000081947 */ /* 0x002fea0003800000 */
[----:B------:R-:W1:Y:S02]  /*6820*/  SYNCS.PHASECHK.TRANS64.TRYWAIT P1, [UR11+0x13250], R12 ;  /* 0x0132500cff0075a7 */ /* 0x000e64000802014b */
[----:B-1----:R-:W-:Y:S05]  /*6830*/  @!P1 BRA `(.L_x_11033) ;  /* 0x0000012800289947 */ /* 0x002fea0003800000 */
.L_x_11032:
[----:B------:R-:W-:Y:S01]  /*6840*/  UIADD3 UR6, UR45, 0x1000, URZ ;  /* 0x000010002d067890 */ /* 0x000fe2000fffe03f */
[----:B------:R-:W-:Y:S01]  /*6850*/  WARPGROUP.ARRIVE ;  /* 0x00000000000079c5 */ /* 0x000fe20000000000 */
[----:B------:R-:W-:Y:S01]  /*6860*/  UMOV UR7, 0xc0000010 ;  /* 0xc000001000077882 */ /* 0x000fe20000000000 */
[C---:B-1----:R-:W-:Y:S01]  /*6870*/  FMUL.FTZ R14, R0.reuse, R121 ;  /* 0x00000079000e7220 */ /* 0x042fe20000410000 */
        /* <DEDUP_REMOVED lines=10> */
[C---:B0-----:R-:W-:Y:S01]  /*6920*/  FMUL.FTZ R12, R0.reuse, R120 ;  /* 0x00000078000c7220 */ /* 0x041fe20000410000 */
        /* <DEDUP_REMOVED lines=12> */
[----:B------:R-:W-:Y:S01]  /*69f0*/  IMAD.U32 R56, RZ, RZ, UR24 ;  /* 0x00000018ff387e24 */ /* 0x000fe2000f8e00ff */
        /* <DEDUP_REMOVED lines=61> */
[----:B------:R-:W1:Y:S01]  /*6dd0*/  MUFU.TANH R14, R14 ;  /* 0x0000000e000e7308 */ /* 0x000e620000002400 */
[----:B------:R-:W-:-:S02]  /*6de0*/  WARPGROUP.DEPBAR.LE gsb0, 0x0 ;  /* 0x00008000000079c5 */ /* 0x000fc40000010000 */
[----:B------:R-:W-:-:S06]  /*6df0*/  WARPGROUP.ARRIVE ;  /* 0x00000000000079c5 */ /* 0x000fcc0000000000 */
[----:B------:R-:W2:Y:S01]  /*6e00*/  S2R R155, SR_TID.X ;  /* 0x00000000009b7919 */ /* 0x000ea20000002100 */
[----:B------:R-:W3:Y:S01]  /*6e10*/  MUFU.TANH R20, R20 ;  /* 0x0000001400147308 */ /* 0x000ee20000002400 */
[----:B------:R-:W-:Y:S01]  /*6e20*/  QGMMA.64x64x32.F32.E4M3.E4M3 R24, R148, gdesc[UR4], R24, gsb0 ;  /* 0x00e0000494187df3 */ /* 0x000fe20008000818 */
[----:B------:R-:W-:Y:S01]  /*6e30*/  UIADD3 UR6, UR10, 0x100, URZ ;  /* 0x000001000a067890 */ /* 0x000fe2000fffe03f */
[----:B------:R-:W-:-:S05]  /*6e40*/  UMOV UR7, 0xc0000010 ;  /* 0xc000001000077882 */ /* 0x000fca0000000000 */
[----:B------:R-:W4:Y:S08]  /*6e50*/  MUFU.TANH R120, R120 ;  /* 0x0000007800787308 */ /* 0x000f300000002400 */
[----:B------:R-:W0:Y:S08]  /*6e60*/  MUFU.TANH R121, R121 ;  /* 0x0000007900797308 */ /* 0x000e300000002400 */
[----:B------:R-:W0:Y:S01]  /*6e70*/  MUFU.TANH R122, R122 ;  /* 0x0000007a007a7308 */ /* 0x000e220000002400 */
[----:B--2---:R-:W-:-:S07]  /*6e80*/  LOP3.LUT P1, RZ, R155, 0x7f, RZ, 0xc0, !PT ;  /* 0x0000007f9bff7812 */ /* 0x004fce000782c0ff */
[----:B------:R-:W2:Y:S08]  /*6e90*/  MUFU.TANH R123, R123 ;  /* 0x0000007b007b7308 */ /* 0x000eb00000002400 */
[----:B------:R-:W0:Y:S01]  /*6ea0*/  MUFU.TANH R124, R124 ;  /* 0x0000007c007c7308 */ /* 0x000e220000002400 */
[----:B------:R-:W-:-:S07]  /*6eb0*/  @!P1 VIADD R56, R56, 0x13240 ;  /* 0x0001324038389836 */ /* 0x000fce0000000000 */
[----:B------:R-:W0:Y:S01]  /*6ec0*/  MUFU.TANH R125, R125 ;  /* 0x0000007d007d7308 */ /* 0x000e220000002400 */
[----:B------:R-:W-:-:S07]  /*6ed0*/  @!P1 PRMT R56, RZ, 0x654, R56 ;  /* 0x00000654ff389816 */ /* 0x000fce0000000038 */
[----:B------:R-:W0:Y:S08]  /*6ee0*/  MUFU.TANH R126, R126 ;  /* 0x0000007e007e7308 */ /* 0x000e300000002400 */
[----:B------:R-:W0:Y:S08]  /*6ef0*/  MUFU.TANH R127, R127 ;  /* 0x0000007f007f7308 */ /* 0x000e300000002400 */
[----:B------:R-:W0:Y:S08]  /*6f00*/  MUFU.TANH R128, R128 ;  /* 0x0000008000807308 */ /* 0x000e300000002400 */
[----:B------:R-:W0:Y:S01]  /*6f10*/  MUFU.TANH R129, R129 ;  /* 0x0000008100817308 */ /* 0x000e220000002400 */
[----:B------:R-:W-:-:S02]  /*6f20*/  WARPGROUP.DEPBAR.LE gsb0, 0x0 ;  /* 0x00008000000079c5 */ /* 0x000fc40000010000 */
[----:B------:R-:W-:-:S05]  /*6f30*/  WARPGROUP.ARRIVE ;  /* 0x00000000000079c5 */ /* 0x000fca0000000000 */
[----:B------:R-:W0:Y:S01]  /*6f40*/  MUFU.TANH R130, R130 ;  /* 0x0000008200827308 */ /* 0x000e220000002400 */
[----:B------:R-:W-:Y:S01]  /*6f50*/  QGMMA.64x64x32.F32.E4M3.E4M3 R24, R144, gdesc[UR4], R24, gsb0 ;  /* 0x00e0000490187df3 */ /* 0x000fe20008000818 */
        /* <DEDUP_REMOVED lines=31> */
[----:B------:R-:W-:Y:S02]  /*7150*/  FMUL.FTZ R63, R0, R67 ;  /* 0x00000043003f7220 */ /* 0x000fe40000410000 */
[----:B------:R-:W0:Y:S01]  /*7160*/  MUFU.TANH R90, R90 ;  /* 0x0000005a005a7308 */ /* 0x000e220000002400 */
[----:B------:R-:W-:Y:S01]  /*7170*/  IMAD R67, R17, -0x2, R70 ;  /* 0xfffffffe11437824 */ /* 0x000fe200078e0246 */
[----:B------:R-:W-:Y:S06]  /*7180*/  QGMMA.64x64x32.F32.E4M3.E4M3 R24, R136, gdesc[UR4], R24, gsb0 ;  /* 0x00e0000488187df3 */ /* 0x000fec0008000818 */
        /* <DEDUP_REMOVED lines=11> */
[----:B------:R-:W-:Y:S01]  /*7240*/  IADD3 R138, R70, 0x1, R18 ;  /* 0x00000001468a7810 */ /* 0x000fe20007ffe012 */
[----:B------:R-:W-:Y:S01]  /*7250*/  FMUL.FTZ R68, R0, R71 ;  /* 0x0000004700447220 */ /* 0x000fe20000410000 */
[----:B------:R0:W-:Y:S01]  /*7260*/  @!P1 SYNCS.ARRIVE.TRANS64.RED.A1T0 RZ, [R56+URZ], RZ ;  /* 0x000000ff38ff99a7 */ /* 0x0001e2000810043f */
[----:B------:R-:W-:Y:S01]  /*7270*/  PLOP3.LUT P1, PT, PT, PT, UP0, 0x40, 0x0 ;  /* 0x000000000000781c */ /* 0x000fe20003f2e808 */
[----:B------:R-:W0:Y:S01]  /*7280*/  MUFU.TANH R100, R100 ;  /* 0x0000006400647308 */ /* 0x000e220000002400 */
[----:B------:R-:W-:-:S04]  /*7290*/  IMAD.IADD R138, R138, 0x1, -R19 ;  /* 0x000000018a8a7824 */ /* 0x000fc800078e0a13 */
[----:B------:R-:W-:-:S03]  /*72a0*/  IMAD R138, R17, -0x2, R138 ;  /* 0xfffffffe118a7824 */ /* 0x000fc600078e028a */
[----:B------:R-:W0:Y:S01]  /*72b0*/  MUFU.TANH R101, R101 ;  /* 0x0000006500657308 */ /* 0x000e220000002400 */
[C---:B------:R-:W-:Y:S02]  /*72c0*/  VIADD R139, R138.reuse, UR23 ;  /* 0x000000178a8b7c36 */ /* 0x040fe40008000000 */
[----:B------:R-:W-:Y:S02]  /*72d0*/  VIADD R138, R138, UR20 ;  /* 0x000000148a8a7c36 */ /* 0x000fe40008000000 */
[C---:B------:R-:W-:Y:S02]  /*72e0*/  IMAD.IADD R137, R6.reuse, 0x1, R139 ;  /* 0x0000000106897824 */ /* 0x040fe400078e028b */
        /* <DEDUP_REMOVED lines=47> */
.L_x_11036:
[----:B------:R-:W-:-:S05]  /*75e0*/  IMAD.U32 R141, RZ, RZ, UR22 ;  /* 0x00000016ff8d7e24 */ /* 0x000fca000f8e00ff */
[----:B------:R-:W-:-:S13]  /*75f0*/  ISETP.NE.AND P1, PT, R141, 0x1, PT ;  /* 0x000000018d00780c */ /* 0x000fda0003f25270 */
[----:B0-----:R-:W0:Y:S02]  /*7600*/  @P1 LDC.64 R56, c[0x0][0x9e8] ;  /* 0x00027a00ff381b82 */ /* 0x001e240000000a00 */
[----:B0-----:R-:W-:-:S04]  /*7610*/  @P1 IMAD.HI.U32 R142, R21, R56, RZ ;  /* 0x00000038158e1227 */ /* 0x001fc800078e00ff */
[----:B------:R-:W-:Y:S01]  /*7620*/  IMAD.MOV.U32 R56, RZ, RZ, R21 ;  /* 0x000000ffff387224 */ /* 0x000fe200078e0015 */
[----:B------:R-:W-:-:S07]  /*7630*/  @P1 SHF.R.U32.HI R56, RZ, R57, R142 ;  /* 0x00000039ff381219 */ /* 0x000fce000001168e */
.L_x_11037:
[----:B------:R-:W-:Y:S05]  /*7640*/  BSYNC B0 ;  /* 0x0000000000007941 */ /* 0x000fea0003800000 */
.L_x_11035:
[----:B------:R-:W-:-:S05]  /*7650*/  IMAD R56, R56, R141, R67 ;  /* 0x0000008d38387224 */ /* 0x000fca00078e0243 */
[----:B------:R-:W-:Y:S02]  /*7660*/  VIADDMNMX R137, R56, R141, R137, PT ;  /* 0x0000008d38897246 */ /* 0x000fe40003800189 */
[----:B------:R-:W-:-:S07]  /*7670*/  VIMNMX R71, R71, R56, !PT ;  /* 0x0000003847477248 */ /* 0x000fce0007fe0100 */
.L_x_11034:
[C---:B------:R-:W-:Y:S01]  /*7680*/  ISETP.GE.AND P3, PT, R70.reuse, 0x9, PT ;  /* 0x000000094600780c */ /* 0x040fe20003f66270 */
[C---:B------:R-:W-:Y:S01]  /*7690*/  IMAD.IADD R139, R7.reuse, 0x1, R139 ;  /* 0x00000001078b7824 */ /* 0x040fe200078e028b */
[C---:B------:R-:W-:Y:S01]  /*76a0*/  ISETP.GE.AND P1, PT, R70.reuse, 0x2, PT ;  /* 0x000000024600780c */ /* 0x040fe20003f26270 */
        /* <DEDUP_REMOVED lines=15> */
[----:B0-----:R-:W-:Y:S02]  /*77a0*/  FSEL R121, R121, -INF , !P3 ;  /* 0xff80000079797808 */ /* 0x001fe40005800000 */
        /* <DEDUP_REMOVED lines=226> */
.L_x_11040:
[----:B------:R-:W-:-:S05]  /*85d0*/  IMAD.U32 R142, RZ, RZ, UR22 ;  /* 0x00000016ff8e7e24 */ /* 0x000fca000f8e00ff */
[----:B------:R-:W-:-:S13]  /*85e0*/  ISETP.NE.AND P6, PT, R142, 0x1, PT ;  /* 0x000000018e00780c */ /* 0x000fda0003fc5270 */
[----:B------:R-:W0:Y:S02]  /*85f0*/  @P6 LDC.64 R56, c[0x0][0x9e8] ;  /* 0x00027a00ff386b82 */ /* 0x000e240000000a00 */
[----:B0-----:R-:W-:-:S04]  /*8600*/  @P6 IMAD.HI.U32 R70, R15, R56, RZ ;  /* 0x000000380f466227 */ /* 0x001fc800078e00ff */
[----:B------:R-:W-:Y:S01]  /*8610*/  IMAD.MOV.U32 R56, RZ, RZ, R15 ;  /* 0x000000ffff387224 */ /* 0x000fe200078e000f */
[----:B------:R-:W-:-:S07]  /*8620*/  @P6 SHF.R.U32.HI R56, RZ, R57, R70 ;  /* 0x00000039ff386219 */ /* 0x000fce0000011646 */
.L_x_11041:
[----:B------:R-:W-:Y:S05]  /*8630*/  BSYNC B0 ;  /* 0x0000000000007941 */ /* 0x000fea0003800000 */
.L_x_11039:
[----:B------:R-:W-:-:S05]  /*8640*/  IMAD R67, R56, R142, R67 ;  /* 0x0000008e38437224 */ /* 0x000fca00078e0243 */
[----:B------:R-:W-:Y:S02]  /*8650*/  VIADDMNMX R139, R67, R142, R139, PT ;  /* 0x0000008e438b7246 */ /* 0x000fe4000380018b */
[----:B------:R-:W-:-:S07]  /*8660*/  VIMNMX R138, R138, R67, !PT ;  /* 0x000000438a8a7248 */ /* 0x000fce0007fe0100 */
.L_x_11038:
        /* <DEDUP_REMOVED lines=101> */
[----:B------:R-:W0:Y:S01]  /*8cc0*/  SHFL.BFLY PT, R56, R67, 0x2, 0x1f ;  /* 0x0c401f0043387f89 */ /* 0x000e2200000e0000 */
        /* <DEDUP_REMOVED lines=13> */
[----:B0-----:R-:W-:-:S02]  /*8da0*/  FMNMX.FTZ R70, R67, R56, !PT ;  /* 0x0000003843467209 */ /* 0x001fc40007810000 */
[----:B------:R-:W-:Y:S02]  /*8db0*/  FSEL R91, R91, -INF , !P1 ;  /* 0xff8000005b5b7808 */ /* 0x000fe40004800000 */
[----:B------:R-:W-:Y:S01]  /*8dc0*/  LOP3.LUT P1, RZ, R16, 0x200000, RZ, 0xc0, !PT ;  /* 0x0020000010ff7812 */ /* 0x000fe2000782c0ff */
[----:B------:R-:W0:Y:S01]  /*8dd0*/  SHFL.BFLY PT, R57, R70, 0x1, 0x1f ;  /* 0x0c201f0046397f89 */ /* 0x000e2200000e0000 */
[C---:B------:R-:W-:Y:S02]  /*8de0*/  ISETP.GT.AND P5, PT, R138.reuse, 0x98, !P5 ;  /* 0x000000988a00780c */ /* 0x040fe40006fa4270 */
[----:B------:R-:W-:Y:S02]  /*8df0*/  ISETP.GT.AND P1, PT, R138, 0x48, !P1 ;  /* 0x000000488a00780c */ /* 0x000fe40004f24270 */
[C---:B------:R-:W-:Y:S02]  /*8e00*/  ISETP.LT.OR P4, PT, R139.reuse, 0x92, P4 ;  /* 0x000000928b00780c */ /* 0x040fe40002781670 */
[----:B------:R-:W-:-:S02]  /*8e10*/  ISETP.LT.OR P1, PT, R139, 0x49, P1 ;  /* 0x000000498b00780c */ /* 0x000fc40000f21670 */
[----:B------:R-:W-:Y:S02]  /*8e20*/  ISETP.LT.OR P5, PT, R139, 0x99, P5 ;  /* 0x000000998b00780c */ /* 0x000fe40002fa1670 */
[----:B------:R-:W-:Y:S02]  /*8e30*/  FSEL R94, R94, -INF , !P1 ;  /* 0xff8000005e5e7808 */ /* 0x000fe40004800000 */
[----:B------:R-:W-:Y:S02]  /*8e40*/  LOP3.LUT P1, RZ, R16, 0x100000, RZ, 0xc0, !PT ;  /* 0x0010000010ff7812 */ /* 0x000fe4000782c0ff */
[----:B------:R-:W-:Y:S02]  /*8e50*/  FSEL R66, R66, -INF , !P5 ;  /* 0xff80000042427808 */ /* 0x000fe40006800000 */
[----:B------:R-:W-:-:S04]  /*8e60*/  ISETP.GT.AND P1, PT, R138, 0x49, !P1 ;  /* 0x000000498a00780c */ /* 0x000fc80004f24270 */
[----:B------:R-:W-:Y:S02]  /*8e70*/  ISETP.LT.OR P1, PT, R139, 0x4a, P1 ;  /* 0x0000004a8b00780c */ /* 0x000fe40000f21670 */
[----:B0-----:R-:W-:Y:S02]  /*8e80*/  FMNMX.FTZ R56, R70, R57, !PT ;  /* 0x0000003946387209 */ /* 0x001fe40007810000 */
        /* <DEDUP_REMOVED lines=68> */
[----:B------:R-:W-:Y:S02]  /*92d0*/  FMNMX.FTZ R137, R57, R10, !PT ;  /* 0x0000000a39897209 */ /* 0x000fe40007810000 */
[----:B------:R-:W-:Y:S02]  /*92e0*/  FSEL R67, R20, RZ, P1 ;  /* 0x000000ff14437208 */ /* 0x000fe40000800000 */
[----:B------:R-:W-:-:S03]  /*92f0*/  ISETP.LT.OR P2, PT, R139, 0x9a, P2 ;  /* 0x0000009a8b00780c */ /* 0x000fc60001741670 */
        /* <DEDUP_REMOVED lines=80> */
[----:B------:R-:W-:Y:S02]  /*9800*/  FMNMX.FTZ R137, R59, R122, !PT ;  /* 0x0000007a3b897209 */ /* 0x000fe40007810000 */
[----:B------:R-:W-:Y:S01]  /*9810*/  FSEL R122, R62, -INF , !P3 ;  /* 0xff8000003e7a7808 */ /* 0x000fe20005800000 */
[----:B------:R-:W-:-:S01]  /*9820*/  FFMA.FTZ R62, R76, UR21, -R67 ;  /* 0x000000154c3e7c23 */ /* 0x000fc20008010843 */
[----:B------:R-:W-:Y:S02]  /*9830*/  FMNMX.FTZ R126, R60, R137, !PT ;  /* 0x000000893c7e7209 */ /* 0x000fe40007810000 */
[----:B------:R-:W-:Y:S01]  /*9840*/  FSEL R76, R63, -INF , !P4 ;  /* 0xff8000003f4c7808 */ /* 0x000fe20006000000 */
[----:B------:R-:W-:Y:S01]  /*9850*/  MUFU.EX2 R109, R109 ;  /* 0x0000006d006d7308 */ /* 0x000fe20000000800 */
[----:B------:R-:W-:-:S02]  /*9860*/  FMNMX.FTZ R137, R61, R126, !PT ;  /* 0x0000007e3d897209 */ /* 0x000fc40007810000 */
[----:B------:R-:W-:Y:S02]  /*9870*/  FSEL R126, R68, -INF , !P2 ;  /* 0xff800000447e7808 */ /* 0x000fe40005000000 */
[----:B------:R-:W-:-:S03]  /*9880*/  FMNMX.FTZ R137, R122, R137, !PT ;  /* 0x000000897a897209 */ /* 0x000fc60007810000 */
[----:B------:R0:W-:Y:S01]  /*9890*/  MUFU.EX2 R63, R62 ;  /* 0x0000003e003f7308 */ /* 0x0001e20000000800 */
[----:B------:R-:W-:-:S04]  /*98a0*/  FMNMX.FTZ R137, R76, R137, !PT ;  /* 0x000000894c897209 */ /* 0x000fc80007810000 */
[----:B------:R-:W-:-:S03]  /*98b0*/  FMNMX.FTZ R137, R66, R137, !PT ;  /* 0x0000008942897209 */ /* 0x000fc60007810000 */
[----:B------:R1:W-:Y:S01]  /*98c0*/  MUFU.EX2 R68, R133 ;  /* 0x0000008500447308 */ /* 0x0003e20000000800 */
[----:B------:R-:W-:-:S05]  /*98d0*/  FMNMX.FTZ R137, R126, R137, !PT ;  /* 0x000000897e897209 */ /* 0x000fca0007810000 */
[----:B0-----:R-:W0:Y:S02]  /*98e0*/  SHFL.BFLY PT, R62, R137, 0x2, 0x1f ;  /* 0x0c401f00893e7f89 */ /* 0x001e2400000e0000 */
[----:B------:R-:W-:Y:S01]  /*98f0*/  MUFU.EX2 R112, R112 ;  /* 0x0000007000707308 */ /* 0x000fe20000000800 */
[----:B-1----:R-:W-:-:S01]  /*9900*/  FFMA.FTZ R133, R135, UR21, -R67 ;  /* 0x0000001587857c23 */ /* 0x002fc20008010843 */
[----:B------:R-:W-:Y:S01]  /*9910*/  FFMA.FTZ R135, R136, UR21, -R67 ;  /* 0x0000001588877c23 */ /* 0x000fe20008010843 */
[----:B------:R-:W-:Y:S01]  /*9920*/  IMAD.U32 R67, RZ, RZ, UR21 ;  /* 0x00000015ff437e24 */ /* 0x000fe2000f8e00ff */
[----:B------:R-:W-:-:S04]  /*9930*/  FSEL R136, R56, RZ, P1 ;  /* 0x000000ff38887208 */ /* 0x000fc80000800000 */
[----:B------:R-:W-:Y:S01]  /*9940*/  MUFU.EX2 R113, R113 ;  /* 0x0000007100717308 */ /* 0x000fe20000000800 */
[----:B------:R-:W-:-:S04]  /*9950*/  FADD.FTZ R11, -R136, R11 ;  /* 0x0000000b880b7221 */ /* 0x000fc80000010100 */
[----:B------:R-:W-:-:S03]  /*9960*/  FMUL.FTZ R11, R11, UR21 ;  /* 0x000000150b0b7c20 */ /* 0x000fc60008410000 */
[----:B------:R-:W-:Y:S01]  /*9970*/  MUFU.EX2 R136, R69 ;  /* 0x0000004500887308 */ /* 0x000fe20000000800 */
[----:B0-----:R-:W-:-:S07]  /*9980*/  FMNMX.FTZ R62, R137, R62, !PT ;  /* 0x0000003e893e7209 */ /* 0x001fce0007810000 */
[----:B------:R-:W0:Y:S01]  /*9990*/  MUFU.EX2 R11, R11 ;  /* 0x0000000b000b7308 */ /* 0x000e220000000800 */
[----:B------:R-:W1:Y:S07]  /*99a0*/  SHFL.BFLY PT, R137, R62, 0x1, 0x1f ;  /* 0x0c201f003e897f89 */ /* 0x000e6e00000e0000 */
[----:B------:R-:W-:Y:S08]  /*99b0*/  MUFU.EX2 R116, R116 ;  /* 0x0000007400747308 */ /* 0x000ff00000000800 */
[----:B------:R-:W-:Y:S01]  /*99c0*/  MUFU.EX2 R117, R117 ;  /* 0x0000007500757308 */ /* 0x000fe20000000800 */
[----:B0-----:R-:W-:-:S07]  /*99d0*/  FFMA.FTZ R138, R11, R5, R12 ;  /* 0x000000050b8a7223 */ /* 0x001fce000001000c */
[----:B------:R-:W-:Y:S01]  /*99e0*/  MUFU.EX2 R88, R88 ;  /* 0x0000005800587308 */ /* 0x000fe20000000800 */
[----:B-1----:R-:W-:-:S04]  /*99f0*/  FMNMX.FTZ R62, R62, R137, !PT ;  /* 0x000000893e3e7209 */ /* 0x002fc80007810000 */
        /* <DEDUP_REMOVED lines=8> */
[----:B------:R-:W-:Y:S01]  /*9a80*/  FSEL R131, R62, RZ, P1 ;  /* 0x000000ff3e837208 */ /* 0x000fe20000800000 */
[----:B------:R-:W-:-:S01]  /*9a90*/  FFMA.FTZ R57, R57, UR21, -R67 ;  /* 0x0000001539397c23 */ /* 0x000fc20008010843 */
[--C-:B------:R-:W-:Y:S01]  /*9aa0*/  FFMA.FTZ R120, R120, UR21, -R67.reuse ;  /* 0x0000001578787c23 */ /* 0x100fe20008010843 */
[----:B------:R-:W-:-:S01]  /*9ab0*/  FFMA.FTZ R124, R124, UR21, -R67 ;  /* 0x000000157c7c7c23 */ /* 0x000fc20008010843 */
[----:B------:R-:W-:Y:S01]  /*9ac0*/  MUFU.EX2 R69, R137 ;  /* 0x0000008900457308 */ /* 0x000fe20000000800 */
[----:B------:R-:W-:-:S01]  /*9ad0*/  FADD.FTZ R131, -R131, R10 ;  /* 0x0000000a83837221 */ /* 0x000fc20000010100 */
[--C-:B------:R-:W-:Y:S01]  /*9ae0*/  FFMA.FTZ R128, R128, UR21, -R67.reuse ;  /* 0x0000001580807c23 */ /* 0x100fe20008010843 */
[----:B------:R-:W-:-:S01]  /*9af0*/  FFMA.FTZ R132, R132, UR21, -R67 ;  /* 0x0000001584847c23 */ /* 0x000fc20008010843 */
[--C-:B------:R-:W-:Y:S01]  /*9b00*/  FFMA.FTZ R106, R106, UR21, -R67.reuse ;  /* 0x000000156a6a7c23 */ /* 0x100fe20008010843 */
[----:B------:R-:W-:Y:S01]  /*9b10*/  FMUL.FTZ R10, R131, UR21 ;  /* 0x00000015830a7c20 */ /* 0x000fe20008410000 */
[----:B------:R-:W-:Y:S01]  /*9b20*/  FADD.FTZ R131, R71, R138 ;  /* 0x0000008a47837221 */ /* 0x000fe20000010000 */
[----:B------:R-:W-:-:S01]  /*9b30*/  FFMA.FTZ R107, R107, UR21, -R67 ;  /* 0x000000156b6b7c23 */ /* 0x000fc20008010843 */
[----:B------:R-:W-:Y:S01]  /*9b40*/  MUFU.EX2 R57, R57 ;  /* 0x0000003900397308 */ /* 0x000fe20000000800 */
[----:B------:R-:W-:-:S01]  /*9b50*/  FFMA.FTZ R110, R110, UR21, -R67 ;  /* 0x000000156e6e7c23 */ /* 0x000fc20008010843 */
[----:B------:R-:W-:Y:S01]  /*9b60*/  FADD.FTZ R138, R14, R131 ;  /* 0x000000830e8a7221 */ /* 0x000fe20000010000 */
[----:B------:R-:W-:-:S01]  /*9b70*/  FFMA.FTZ R111, R111, UR21, -R67 ;  /* 0x000000156f6f7c23 */ /* 0x000fc20008010843 */
[--C-:B------:R-:W-:Y:S01]  /*9b80*/  FFMA.FTZ R114, R114, UR21, -R67.reuse ;  /* 0x0000001572727c23 */ /* 0x100fe20008010843 */
[----:B------:R-:W-:-:S01]  /*9b90*/  FFMA.FTZ R115, R115, UR21, -R67 ;  /* 0x0000001573737c23 */ /* 0x000fc20008010843 */
[----:B------:R-:W-:Y:S01]  /*9ba0*/  FADD.FTZ R131, R121, R138 ;  /* 0x0000008a79837221 */ /* 0x000fe20000010000 */
[----:B------:R-:W-:-:S01]  /*9bb0*/  FFMA.FTZ R118, R118, UR21, -R67 ;  /* 0x0000001576767c23 */ /* 0x000fc20008010843 */
[----:B------:R-:W0:Y:S01]  /*9bc0*/  MUFU.EX2 R10, R10 ;  /* 0x0000000a000a7308 */ /* 0x000e220000000800 */
[----:B------:R-:W-:-:S01]  /*9bd0*/  FFMA.FTZ R119, R119, UR21, -R67 ;  /* 0x0000001577777c23 */ /* 0x000fc20008010843 */
[----:B------:R-:W-:Y:S01]  /*9be0*/  FADD.FTZ R138, R20, R131 ;  /* 0x00000083148a7221 */ /* 0x000fe20000010000 */
[----:B------:R-:W-:-:S01]  /*9bf0*/  FFMA.FTZ R90, R90, UR21, -R67 ;  /* 0x000000155a5a7c23 */ /* 0x000fc20008010843 */
[--C-:B------:R-:W-:Y:S01]  /*9c00*/  FFMA.FTZ R91, R91, UR21, -R67.reuse ;  /* 0x000000155b5b7c23 */ /* 0x100fe20008010843 */
[----:B------:R-:W-:-:S01]  /*9c10*/  FFMA.FTZ R94, R94, UR21, -R67 ;  /* 0x000000155e5e7c23 */ /* 0x000fc20008010843 */
[----:B------:R-:W-:Y:S01]  /*9c20*/  FADD.FTZ R131, R125, R138 ;  /* 0x0000008a7d837221 */ /* 0x000fe20000010000 */
        /* <DEDUP_REMOVED lines=153> */
.L_x_11042:
        /* <DEDUP_REMOVED lines=86> */
.L_x_11025:
[----:B------:R-:W0:Y:S01]  /*ab20*/  LDC R9, c[0x0][0x9e4] ;  /* 0x00027900ff097b82 */ /* 0x000e220000000800 */
[----:B------:R-:W-:Y:S01]  /*ab30*/  ULDC UR6, c[0x0][0x9dc] ;  /* 0x0002770000067ab9 */ /* 0x000fe20000000800 */
[----:B------:R-:W-:Y:S01]  /*ab40*/  LOP3.LUT R2, R2, 0xffffffef, RZ, 0xc0, !PT ;  /* 0xffffffef02027812 */ /* 0x000fe200078ec0ff */
[----:B------:R-:W-:-:S05]  /*ab50*/  VIADD R12, R22, -UR6 ;  /* 0x80000006160c7c36 */ /* 0x000fca0008000000 */
[----:B------:R-:W-:Y:S02]  /*ab60*/  R2UR UR6, R12 ;  /* 0x000000000c0672ca */ /* 0x000fe400000e0000 */
        /* <DEDUP_REMOVED lines=12> */
.L_x_11045:
[----:B------:R-:W-:-:S13]  /*ac30*/  ISETP.NE.AND P1, PT, R9, 0x1, PT ;  /* 0x000000010900780c */ /* 0x000fda0003f25270 */
[----:B------:R-:W0:Y:S02]  /*ac40*/  @P1 LDC.64 R12, c[0x0][0x9e8] ;  /* 0x00027a00ff0c1b82 */ /* 0x000e240000000a00 */
[----:B0-----:R-:W-:-:S05]  /*ac50*/  @P1 IMAD.HI.U32 R12, R22, R12, RZ ;  /* 0x0000000c160c1227 */ /* 0x001fca00078e00ff */
[----:B------:R-:W-:-:S07]  /*ac60*/  @P1 SHF.R.U32.HI R22, RZ, R13, R12 ;  /* 0x0000000dff161219 */ /* 0x000fce000001160c */
.L_x_11046:
[----:B------:R-:W-:-:S05]  /*ac70*/  IMAD R22, R22, R9, RZ ;  /* 0x0000000916167224 */ /* 0x000fca00078e02ff */
[----:B------:R-:W-:-:S13]  /*ac80*/  R2UR UR7, R22 ;  /* 0x00000000160772ca */ /* 0x000fda00000e0000 */
[----:B------:R-:W-:-:S04]  /*ac90*/  UISETP.LT.AND UP0, UPT, UR6, UR7, UPT ;  /* 0x000000070600728c */ /* 0x000fc8000bf01270 */
[----:B------:R-:W-:-:S12]  /*aca0*/  USEL UR6, UR6, UR7, !UP0 ;  /* 0x0000000706067287 */ /* 0x000fd8000c000000 */
.L_x_11044:
        /* <DEDUP_REMOVED lines=13> */
.L_x_11057:
[----:B------:R-:W-:-:S04]  /*ad80*/  UIADD3 UR38, UR23, 0x1, URZ ;  /* 0x0000000117267890 */ /* 0x000fc8000fffe03f */
[----:B------:R-:W-:-:S04]  /*ad90*/  UISETP.NE.AND UP0, UPT, UR38, 0x2, UPT ;  /* 0x000000022600788c */ /* 0x000fc8000bf05270 */
[----:B------:R-:W-:Y:S02]  /*ada0*/  USEL UR37, URZ, 0x1, UP0 ;  /* 0x000000013f257887 */ /* 0x000fe40008000000 */
[----:B------:R-:W-:Y:S02]  /*adb0*/  USEL UR38, UR38, URZ, UP0 ;  /* 0x0000003f26267287 */ /* 0x000fe40008000000 */
[----:B------:R-:W-:Y:S01]  /*adc0*/  ULOP3.LUT UR37, UR24, UR37, URZ, 0x3c, !UPT ;  /* 0x0000002518257292 */ /* 0x000fe2000f8e3c3f */
[----:B------:R-:W-:Y:S11]  /*add0*/  @!P0 BRA `(.L_x_11048) ;  /* 0x0000000000048947 */ /* 0x000ff60003800000 */
[----:B------:R-:W-:Y:S01]  /*ade0*/  BPT.TRAP 0x1 ;  /* 0x000000040000795c */ /* 0x000fe20000300000 */
.L_x_11048:
[----:B------:R-:W-:Y:S01]  /*adf0*/  ULEA UR6, UR38, UR45, 0x3 ;  /* 0x0000002d26067291 */ /* 0x000fe2000f8e183f */
[----:B------:R-:W-:-:S05]  /*ae00*/  IMAD.U32 R10, RZ, RZ, UR37 ;  /* 0x00000025ff0a7e24 */ /* 0x000fca000f8e00ff */
[----:B------:R-:W-:-:S04]  /*ae10*/  SHF.L.U32 R10, R10, 0x1f, RZ ;  /* 0x0000001f0a0a7819 */ /* 0x000fc800000006ff */
[----:B------:R0:W1:Y:S01]  /*ae20*/  SYNCS.PHASECHK.TRANS64.TRYWAIT P1, [UR6+0x13230], R10 ;  /* 0x0132300aff0075a7 */ /* 0x0000620008020146 */
[----:B------:R-:W-:Y:S05]  /*ae30*/  @!P0 BRA `(.L_x_11049) ;  /* 0x0000000000048947 */ /* 0x000fea0003800000 */
[----:B------:R-:W-:Y:S01]  /*ae40*/  BPT.TRAP 0x1 ;  /* 0x000000040000795c */ /* 0x000fe20000300000 */
.L_x_11049:
[----:B-1----:R-:W-:Y:S05]  /*ae50*/  @P1 BRA `(.L_x_11050) ;  /* 0x0000000000081947 */ /* 0x002fea0003800000 */
[----:B------:R-:W1:Y:S02]  /*ae60*/  SYNCS.PHASECHK.TRANS64.TRYWAIT P1, [UR6+0x13230], R10 ;  /* 0x0132300aff0075a7 */ /* 0x000e640008020146 */
[----:B-1----:R-:W-:Y:S05]  /*ae70*/  @!P1 BRA `(.L_x_11051) ;  /* 0x000000e000b09947 */ /* 0x002fea0003800000 */
.L_x_11050:
        /* <DEDUP_REMOVED lines=64> */
.L_x_11052:
[----:B------:R-:W-:Y:S01]  /*b280*/  ULEA UR11, UR23, UR45, 0x3 ;  /* 0x0000002d170b7291 */ /* 0x000fe2000f8e183f */
[----:B01----:R-:W-:-:S05]  /*b290*/  IMAD.U32 R10, RZ, RZ, UR24 ;  /* 0x00000018ff0a7e24 */ /* 0x003fca000f8e00ff */
[----:B------:R-:W-:-:S04]  /*b2a0*/  SHF.L.U32 R10, R10, 0x1f, RZ ;  /* 0x0000001f0a0a7819 */ /* 0x000fc800000006ff */
[----:B------:R0:W1:Y:S01]  /*b2b0*/  SYNCS.PHASECHK.TRANS64.TRYWAIT P1, [UR11+0x13250], R10 ;  /* 0x0132500aff0075a7 */ /* 0x000062000802014b */
[----:B------:R-:W-:Y:S05]  /*b2c0*/  @!P0 BRA `(.L_x_11053) ;  /* 0x0000000000048947 */ /* 0x000fea0003800000 */
[----:B------:R-:W-:Y:S01]  /*b2d0*/  BPT.TRAP 0x1 ;  /* 0x000000040000795c */ /* 0x000fe20000300000 */
.L_x_11053:
[----:B-1----:R-:W-:Y:S05]  /*b2e0*/  @P1 BRA `(.L_x_11054) ;  /* 0x0000000000081947 */ /* 0x002fea0003800000 */
[----:B------:R-:W1:Y:S02]  /*b2f0*/  SYNCS.PHASECHK.TRANS64.TRYWAIT P1, [UR11+0x13250], R10 ;  /* 0x0132500aff0075a7 */ /* 0x000e64000802014b */
[----:B-1----:R-:W-:Y:S05]  /*b300*/  @!P1 BRA `(.L_x_11055) ;  /* 0x000000dc00a49947 */ /* 0x002fea0003800000 */
.L_x_11054:
        /* <DEDUP_REMOVED lines=20> */
[----:B------:R-:W-:Y:S01]  /*b450*/  UIADD3 UR6, UR45, 0x1000, URZ ;  /* 0x000010002d067890 */ /* 0x000fe2000fffe03f */
[C---:B------:R-:W-:Y:S01]  /*b460*/  FMUL.FTZ R105, R0.reuse, R105 ;  /* 0x0000006900697220 */ /* 0x040fe20000410000 */
[----:B------:R-:W2:Y:S01]  /*b470*/  MUFU.TANH R14, R14 ;  /* 0x0000000e000e7308 */ /* 0x000ea20000002400 */
[----:B-1----:R-:W-:Y:S01]  /*b480*/  FMNMX.FTZ R11, R15, R12, !PT ;  /* 0x0000000c0f0b7209 */ /* 0x002fe20007810000 */
[C---:B------:R-:W-:Y:S01]  /*b490*/  FMUL.FTZ R107, R0.reuse, R107 ;  /* 0x0000006b006b7220 */ /* 0x040fe20000410000 */
[----:B------:R-:W-:Y:S01]  /*b4a0*/  USHF.R.U32.HI UR6, URZ, 0x4, UR6 ;  /* 0x000000043f067899 */ /* 0x000fe20008011606 */
[C---:B------:R-:W-:Y:S01]  /*b4b0*/  FMUL.FTZ R108, R0.reuse, R108 ;  /* 0x0000006c006c7220 */ /* 0x040fe20000410000 */
[C---:B------:R-:W-:Y:S01]  /*b4c0*/  FMUL.FTZ R110, R0.reuse, R110 ;  /* 0x0000006e006e7220 */ /* 0x040fe20000410000 */
[----:B------:R-:W-:Y:S01]  /*b4d0*/  FMUL.FTZ R109, R0, R109 ;  /* 0x0000006d006d7220 */ /* 0x000fe20000410000 */
[----:B------:R-:W-:Y:S01]  /*b4e0*/  ULOP3.LUT UR6, UR6, 0x3fff, URZ, 0xc0, !UPT ;  /* 0x00003fff06067892 */ /* 0x000fe2000f8ec03f */
[----:B------:R-:W1:Y:S01]  /*b4f0*/  MUFU.TANH R21, R21 ;  /* 0x0000001500157308 */ /* 0x000e620000002400 */
[----:B0-----:R-:W-:Y:S01]  /*b500*/  FMNMX.FTZ R10, R20, R13, !PT ;  /* 0x0000000d140a7209 */ /* 0x001fe20007810000 */
[C---:B------:R-:W-:Y:S01]  /*b510*/  FMUL.FTZ R111, R0.reuse, R111 ;  /* 0x0000006f006f7220 */ /* 0x040fe20000410000 */
[----:B------:R-:W-:Y:S01]  /*b520*/  ULOP3.LUT UR6, UR6, 0x10000, URZ, 0xfc, !UPT ;  /* 0x0001000006067892 */ /* 0x000fe2000f8efc3f */
[C---:B------:R-:W-:Y:S01]  /*b530*/  FMUL.FTZ R112, R0.reuse, R112 ;  /* 0x0000007000707220 */ /* 0x040fe20000410000 */
[C---:B------:R-:W-:Y:S01]  /*b540*/  FMUL.FTZ R114, R0.reuse, R114 ;  /* 0x0000007200727220 */ /* 0x040fe20000410000 */
[----:B------:R-:W-:Y:S01]  /*b550*/  FMUL.FTZ R113, R0, R113 ;  /* 0x0000007100717220 */ /* 0x000fe20000410000 */
[----:B------:R-:W-:Y:S01]  /*b560*/  UIMAD UR10, UR23, 0x280, UR6 ;  /* 0x00000280170a78a4 */ /* 0x000fe2000f8e0206 */
[----:B------:R-:W0:Y:S01]  /*b570*/  MUFU.TANH R22, R22 ;  /* 0x0000001600167308 */ /* 0x000e220000002400 */
[----:B--2---:R-:W-:Y:S01]  /*b580*/  FMNMX.FTZ R11, R14, R11, !PT ;  /* 0x0000000b0e0b7209 */ /* 0x004fe20007810000 */
[----:B------:R-:W-:Y:S01]  /*b590*/  WARPGROUP.ARRIVE ;  /* 0x00000000000079c5 */ /* 0x000fe20000000000 */
[C---:B------:R-:W-:Y:S01]  /*b5a0*/  FMUL.FTZ R115, R0.reuse, R115 ;  /* 0x0000007300737220 */ /* 0x040fe20000410000 */
[C---:B------:R-:W-:Y:S01]  /*b5b0*/  FMUL.FTZ R116, R0.reuse, R116 ;  /* 0x0000007400747220 */ /* 0x040fe20000410000 */
[----:B------:R-:W-:Y:S01]  /*b5c0*/  UMOV UR7, 0xc0000010 ;  /* 0xc000001000077882 */ /* 0x000fe20000000000 */
[----:B------:R-:W-:Y:S01]  /*b5d0*/  UMOV UR6, UR10 ;  /* 0x0000000a00067c82 */ /* 0x000fe20008000000 */
[C---:B------:R-:W-:Y:S01]  /*b5e0*/  FMUL.FTZ R118, R0.reuse, R118 ;  /* 0x0000007600767220 */ /* 0x040fe20000410000 */
[----:B------:R-:W2:Y:S01]  /*b5f0*/  MUFU.TANH R121, R121 ;  /* 0x0000007900797308 */ /* 0x000ea20000002400 */
[----:B-1----:R-:W-:Y:S01]  /*b600*/  FMNMX.FTZ R10, R21, R10, !PT ;  /* 0x0000000a150a7209 */ /* 0x002fe20007810000 */
[C---:B------:R-:W-:Y:S01]  /*b610*/  FMUL.FTZ R117, R0.reuse, R117 ;  /* 0x0000007500757220 */ /* 0x040fe20000410000 */
[----:B------:R-:W-:Y:S01]  /*b620*/  QGMMA.64x64x32.F32.E4M3.E4M3 R24, R152, gdesc[UR4], R24, gsb0 ;  /* 0x00e0000498187df3 */ /* 0x000fe20008000818 */
        /* <DEDUP_REMOVED lines=47> */
[C---:B------:R-:W-:Y:S01]  /*b920*/  FMUL.FTZ R58, R0.reuse, R58 ;  /* 0x0000003a003a7220 */ /* 0x040fe20000410000 */
[C---:B------:R-:W-:Y:S01]  /*b930*/  FMUL.FTZ R57, R0.reuse, R57 ;  /* 0x0000003900397220 */ /* 0x040fe20000410000 */
[----:B------:R-:W-:Y:S01]  /*b940*/  UMOV UR7, 0xc0000010 ;  /* 0xc000001000077882 */ /* 0x000fe20000000000 */
        /* <DEDUP_REMOVED lines=11> */
[----:B--2---:R-:W-:Y:S01]  /*ba00*/  FMNMX.FTZ R132, R126, R131, !PT ;  /* 0x000000837e847209 */ /* 0x004fe20007810000 */
[C---:B------:R-:W-:Y:S01]  /*ba10*/  FMUL.FTZ R67, R0.reuse, R67 ;  /* 0x0000004300437220 */ /* 0x040fe20000410000 */
[C---:B------:R-:W-:Y:S01]  /*ba20*/  FMUL.FTZ R68, R0.reuse, R68 ;  /* 0x0000004400447220 */ /* 0x040fe20000410000 */
[C---:B------:R-:W-:Y:S01]  /*ba30*/  FMUL.FTZ R70, R0.reuse, R70 ;  /* 0x0000004600467220 */ /* 0x040fe20000410000 */
[C---:B------:R-:W-:Y:S01]  /*ba40*/  FMUL.FTZ R69, R0.reuse, R69 ;  /* 0x0000004500457220 */ /* 0x040fe20000410000 */
[----:B------:R-:W-:-:S02]  /*ba50*/  FMUL.FTZ R71, R0, R71 ;  /* 0x0000004700477220 */ /* 0x000fc40000410000 */
[----:B------:R-:W2:Y:S01]  /*ba60*/  MUFU.TANH R128, R128 ;  /* 0x0000008000807308 */ /* 0x000ea20000002400 */
[----:B-1----:R-:W-:-:S07]  /*ba70*/  FMNMX.FTZ R11, R127, R10, !PT ;  /* 0x0000000a7f0b7209 */ /* 0x002fce0007810000 */
[----:B------:R-:W1:Y:S01]  /*ba80*/  MUFU.TANH R130, R130 ;  /* 0x0000008200827308 */ /* 0x000e620000002400 */
[----:B0-----:R-:W-:Y:S01]  /*ba90*/  FMNMX.FTZ R131, R129, R132, !PT ;  /* 0x0000008481837209 */ /* 0x001fe20007810000 */
[----:B------:R-:W-:Y:S02]  /*baa0*/  WARPGROUP.DEPBAR.LE gsb0, 0x0 ;  /* 0x00008000000079c5 */ /* 0x000fe40000010000 */
[----:B------:R-:W-:-:S06]  /*bab0*/  WARPGROUP.ARRIVE ;  /* 0x00000000000079c5 */ /* 0x000fcc0000000000 */
[----:B------:R-:W0:Y:S01]  /*bac0*/  S2R R155, SR_TID.X ;  /* 0x00000000009b7919 */ /* 0x000e220000002100 */
[----:B------:R-:W3:Y:S01]  /*bad0*/  MUFU.TANH R104, R104 ;  /* 0x0000006800687308 */ /* 0x000ee20000002400 */
[----:B--2---:R-:W-:Y:S01]  /*bae0*/  FMNMX.FTZ R11, R128, R11, !PT ;  /* 0x0000000b800b7209 */ /* 0x004fe20007810000 */
[----:B------:R-:W-:Y:S01]  /*baf0*/  QGMMA.64x64x32.F32.E4M3.E4M3 R24, R148, gdesc[UR4], R24, gsb0 ;  /* 0x00e0000494187df3 */ /* 0x000fe20008000818 */
[----:B------:R-:W-:Y:S01]  /*bb00*/  UIADD3 UR6, UR10, 0x100, URZ ;  /* 0x000001000a067890 */ /* 0x000fe2000fffe03f */
[----:B------:R-:W-:-:S04]  /*bb10*/  UMOV UR7, 0xc0000010 ;  /* 0xc000001000077882 */ /* 0x000fc80000000000 */
[----:B------:R-:W2:Y:S01]  /*bb20*/  MUFU.TANH R106, R106 ;  /* 0x0000006a006a7308 */ /* 0x000ea20000002400 */
[----:B-1----:R-:W-:-:S07]  /*bb30*/  FMNMX.FTZ R131, R130, R131, !PT ;  /* 0x0000008382837209 */ /* 0x002fce0007810000 */
[----:B------:R-:W1:Y:S01]  /*bb40*/  MUFU.TANH R105, R105 ;  /* 0x0000006900697308 */ /* 0x000e620000002400 */
[----:B---3--:R-:W-:-:S07]  /*bb50*/  FMNMX.FTZ R10, R104, R11, !PT ;  /* 0x0000000b680a7209 */ /* 0x008fce0007810000 */
[----:B------:R-:W3:Y:S01]  /*bb60*/  MUFU.TANH R107, R107 ;  /* 0x0000006b006b7308 */ /* 0x000ee20000002400 */
[----:B--2---:R-:W-:Y:S02]  /*bb70*/  FMNMX.FTZ R132, R106, R131, !PT ;  /* 0x000000836a847209 */ /* 0x004fe40007810000 */
[----:B0-----:R-:W-:-:S05]  /*bb80*/  LOP3.LUT P1, RZ, R155, 0x7f, RZ, 0xc0, !PT ;  /* 0x0000007f9bff7812 */ /* 0x001fca000782c0ff */
        /* <DEDUP_REMOVED lines=149> */
[----:B------:R-:W-:Y:S02]  /*c4e0*/  IMAD.U32 R135, RZ, RZ, UR21 ;  /* 0x00000015ff877e24 */ /* 0x000fe4000f8e00ff */
        /* <DEDUP_REMOVED lines=251> */
.L_x_11056:
        /* <DEDUP_REMOVED lines=82> */
.L_x_11047:
        /* <DEDUP_REMOVED lines=14> */
.L_x_11076:
[----:B------:R-:W-:-:S04]  /*daa0*/  UISETP.NE.AND UP0, UPT, UR25, 0x1, UPT ;  /* 0x000000011900788c */ /* 0x000fc8000bf05270 */
[----:B------:R-:W-:-:S04]  /*dab0*/  USEL UR37, URZ, 0x1, UP0 ;  /* 0x000000013f257887 */ /* 0x000fc80008000000 */
[----:B------:R-:W-:Y:S01]  /*dac0*/  ULOP3.LUT UR37, UR26, UR37, URZ, 0x3c, !UPT ;  /* 0x000000251a257292 */ /* 0x000fe2000f8e3c3f */
[----:B------:R-:W-:Y:S11]  /*dad0*/  @!P0 BRA `(.L_x_11059) ;  /* 0x0000000000048947 */ /* 0x000ff60003800000 */
[----:B------:R-:W-:Y:S01]  /*dae0*/  BPT.TRAP 0x1 ;  /* 0x000000040000795c */ /* 0x000fe20000300000 */
.L_x_11059:
        /* <DEDUP_REMOVED lines=9> */
.L_x_11060:
[----:B-1----:R-:W-:Y:S05]  /*db80*/  @P1 BRA `(.L_x_11061) ;  /* 0x0000000000081947 */ /* 0x002fea0003800000 */
[----:B------:R-:W1:Y:S02]  /*db90*/  SYNCS.PHASECHK.TRANS64.TRYWAIT P1, [UR24+0x13230], R10 ;  /* 0x0132300aff0075a7 */ /* 0x000e640008020158 */
[----:B-1----:R-:W-:Y:S05]  /*dba0*/  @!P1 BRA `(.L_x_11062) ;  /* 0x000000b400949947 */ /* 0x002fea0003800000 */
.L_x_11061:
        /* <DEDUP_REMOVED lines=64> */
.L_x_11063:
[----:B------:R-:W-:Y:S01]  /*dfb0*/  ULEA UR11, UR25, UR45, 0x3 ;  /* 0x0000002d190b7291 */ /* 0x000fe2000f8e183f */
[----:B01----:R-:W-:-:S05]  /*dfc0*/  IMAD.U32 R10, RZ, RZ, UR26 ;  /* 0x0000001aff0a7e24 */ /* 0x003fca000f8e00ff */
[----:B------:R-:W-:-:S04]  /*dfd0*/  SHF.L.U32 R10, R10, 0x1f, RZ ;  /* 0x0000001f0a0a7819 */ /* 0x000fc800000006ff */
[----:B------:R0:W1:Y:S01]  /*dfe0*/  SYNCS.PHASECHK.TRANS64.TRYWAIT P1, [UR11+0x13250], R10 ;  /* 0x0132500aff0075a7 */ /* 0x000062000802014b */
[----:B------:R-:W-:Y:S05]  /*dff0*/  @!P0 BRA `(.L_x_11064) ;  /* 0x0000000000048947 */ /* 0x000fea0003800000 */
[----:B------:R-:W-:Y:S01]  /*e000*/  BPT.TRAP 0x1 ;  /* 0x000000040000795c */ /* 0x000fe20000300000 */
.L_x_11064:
[----:B-1----:R-:W-:Y:S05]  /*e010*/  @P1 BRA `(.L_x_11065) ;  /* 0x0000000000081947 */ /* 0x002fea0003800000 */
[----:B------:R-:W1:Y:S02]  /*e020*/  SYNCS.PHASECHK.TRANS64.TRYWAIT P1, [UR11+0x13250], R10 ;  /* 0x0132500aff0075a7 */ /* 0x000e64000802014b */
[----:B-1----:R-:W-:Y:S05]  /*e030*/  @!P1 BRA `(.L_x_11066) ;  /* 0x000000b000889947 */ /* 0x002fea0003800000 */
.L_x_11065:
        /* <DEDUP_REMOVED lines=17> */
[----:B------:R-:W-:Y:S01]  /*e150*/  FMUL.FTZ R22, R0, R122 ;  /* 0x0000007a00167220 */ /* 0x000fe20000410000 */
[----:B------:R-:W-:-:S02]  /*e160*/  IMAD.U32 R56, RZ, RZ, UR24 ;  /* 0x00000018ff387e24 */ /* 0x000fc4000f8e00ff */
[C---:B------:R-:W-:Y:S01]  /*e170*/  FMUL.FTZ R122, R0.reuse, R125 ;  /* 0x0000007d007a7220 */ /* 0x040fe20000410000 */
[C---:B------:R-:W-:Y:S01]  /*e180*/  FMUL.FTZ R125, R0.reuse, R128 ;  /* 0x00000080007d7220 */ /* 0x040fe20000410000 */
[C---:B0-----:R-:W-:Y:S01]  /*e190*/  FMUL.FTZ R10, R0.reuse, R120 ;  /* 0x00000078000a7220 */ /* 0x041fe20000410000 */
        /* <DEDUP_REMOVED lines=66> */
[----:B------:R-:W2:Y:S01]  /*e5c0*/  MUFU.TANH R22, R22 ;  /* 0x0000001600167308 */ /* 0x000ea20000002400 */
[----:B------:R-:W-:-:S02]  /*e5d0*/  WARPGROUP.DEPBAR.LE gsb0, 0x0 ;  /* 0x00008000000079c5 */ /* 0x000fc40000010000 */
[----:B------:R-:W-:-:S06]  /*e5e0*/  WARPGROUP.ARRIVE ;  /* 0x00000000000079c5 */ /* 0x000fcc0000000000 */
[----:B------:R-:W3:Y:S01]  /*e5f0*/  S2R R155, SR_TID.X ;  /* 0x00000000009b7919 */ /* 0x000ee20000002100 */
[----:B------:R-:W4:Y:S01]  /*e600*/  MUFU.TANH R120, R120 ;  /* 0x0000007800787308 */ /* 0x000f220000002400 */
[----:B------:R-:W-:Y:S01]  /*e610*/  QGMMA.64x64x32.F32.E4M3.E4M3 R24, R148, gdesc[UR4], R24, gsb0 ;  /* 0x00e0000494187df3 */ /* 0x000fe20008000818 */
[----:B------:R-:W-:Y:S01]  /*e620*/  UIADD3 UR6, UR10, 0x100, URZ ;  /* 0x000001000a067890 */ /* 0x000fe2000fffe03f */
[----:B------:R-:W-:-:S05]  /*e630*/  UMOV UR7, 0xc0000010 ;  /* 0xc000001000077882 */ /* 0x000fca0000000000 */
[----:B------:R-:W0:Y:S08]  /*e640*/  MUFU.TANH R121, R121 ;  /* 0x0000007900797308 */ /* 0x000e300000002400 */
[----:B------:R-:W0:Y:S08]  /*e650*/  MUFU.TANH R122, R122 ;  /* 0x0000007a007a7308 */ /* 0x000e300000002400 */
[----:B------:R-:W0:Y:S01]  /*e660*/  MUFU.TANH R123, R123 ;  /* 0x0000007b007b7308 */ /* 0x000e220000002400 */
[----:B---3--:R-:W-:-:S07]  /*e670*/  LOP3.LUT P1, RZ, R155, 0x7f, RZ, 0xc0, !PT ;  /* 0x0000007f9bff7812 */ /* 0x008fce000782c0ff */
[----:B------:R-:W3:Y:S08]  /*e680*/  MUFU.TANH R124, R124 ;  /* 0x0000007c007c7308 */ /* 0x000ef00000002400 */
[----:B------:R-:W0:Y:S01]  /*e690*/  MUFU.TANH R125, R125 ;  /* 0x0000007d007d7308 */ /* 0x000e220000002400 */
[----:B------:R-:W-:-:S05]  /*e6a0*/  @!P1 VIADD R56, R56, 0x13240 ;  /* 0x0001324038389836 */ /* 0x000fca0000000000 */
[----:B------:R-:W-:Y:S02]  /*e6b0*/  @!P1 PRMT R56, RZ, 0x654, R56 ;  /* 0x00000654ff389816 */ /* 0x000fe40000000038 */
        /* <DEDUP_REMOVED lines=40> */
[----:B------:R-:W-:Y:S01]  /*e940*/  FMUL.FTZ R66, R0, R71 ;  /* 0x0000004700427220 */ /* 0x000fe20000410000 */
[----:B------:R-:W0:Y:S01]  /*e950*/  MUFU.TANH R90, R90 ;  /* 0x0000005a005a7308 */ /* 0x000e220000002400 */
[----:B------:R-:W-:Y:S07]  /*e960*/  QGMMA.64x64x32.F32.E4M3.E4M3 R24, R136, gdesc[UR4], R24, gsb0 ;  /* 0x00e0000488187df3 */ /* 0x000fee0008000818 */
        /* <DEDUP_REMOVED lines=13> */
[----:B------:R0:W-:Y:S01]  /*ea40*/  @!P1 SYNCS.ARRIVE.TRANS64.RED.A1T0 RZ, [R56+URZ], RZ ;  /* 0x000000ff38ff99a7 */ /* 0x0001e2000810043f */
[----:B------:R-:W-:Y:S01]  /*ea50*/  ISETP.GE.AND P1, PT, R9, 0x1, PT ;  /* 0x000000010900780c */ /* 0x000fe20003f26270 */
[----:B------:R-:W0:Y:S01]  /*ea60*/  MUFU.TANH R100, R100 ;  /* 0x0000006400647308 */ /* 0x000e220000002400 */
[----:B------:R-:W-:Y:S01]  /*ea70*/  IMAD R67, R17, -0x2, R70 ;  /* 0xfffffffe11437824 */ /* 0x000fe200078e0246 */
[----:B------:R-:W-:-:S05]  /*ea80*/  IADD3 R138, R70, 0x1, R18 ;  /* 0x00000001468a7810 */ /* 0x000fca0007ffe012 */
[----:B------:R-:W-:Y:S01]  /*ea90*/  IMAD.IADD R138, R138, 0x1, -R19 ;  /* 0x000000018a8a7824 */ /* 0x000fe200078e0a13 */
[----:B------:R-:W0:Y:S03]  /*eaa0*/  MUFU.TANH R101, R101 ;  /* 0x0000006500657308 */ /* 0x000e260000002400 */
[----:B------:R-:W-:-:S04]  /*eab0*/  IMAD R138, R17, -0x2, R138 ;  /* 0xfffffffe118a7824 */ /* 0x000fc800078e028a */
[C---:B------:R-:W-:Y:S01]  /*eac0*/  VIADD R139, R138.reuse, UR23 ;  /* 0x000000178a8b7c36 */ /* 0x040fe20008000000 */
[----:B------:R-:W0:Y:S01]  /*ead0*/  MUFU.TANH R102, R102 ;  /* 0x0000006600667308 */ /* 0x000e220000002400 */
[----:B------:R-:W-:Y:S02]  /*eae0*/  VIADD R138, R138, UR20 ;  /* 0x000000148a8a7c36 */ /* 0x000fe40008000000 */
        /* <DEDUP_REMOVED lines=47> */
.L_x_11069:
[----:B------:R-:W-:-:S05]  /*ede0*/  IMAD.U32 R141, RZ, RZ, UR22 ;  /* 0x00000016ff8d7e24 */ /* 0x000fca000f8e00ff */
[----:B------:R-:W-:-:S13]  /*edf0*/  ISETP.NE.AND P1, PT, R141, 0x1, PT ;  /* 0x000000018d00780c */ /* 0x000fda0003f25270 */
[----:B0-----:R-:W0:Y:S02]  /*ee00*/  @P1 LDC.64 R56, c[0x0][0x9e8] ;  /* 0x00027a00ff381b82 */ /* 0x001e240000000a00 */
[----:B0-----:R-:W-:-:S04]  /*ee10*/  @P1 IMAD.HI.U32 R142, R12, R56, RZ ;  /* 0x000000380c8e1227 */ /* 0x001fc800078e00ff */
[----:B------:R-:W-:Y:S01]  /*ee20*/  IMAD.MOV.U32 R56, RZ, RZ, R12 ;  /* 0x000000ffff387224 */ /* 0x000fe200078e000c */
[----:B------:R-:W-:-:S07]  /*ee30*/  @P1 SHF.R.U32.HI R56, RZ, R57, R142 ;  /* 0x00000039ff381219 */ /* 0x000fce000001168e */
.L_x_11070:
[----:B------:R-:W-:Y:S05]  /*ee40*/  BSYNC B0 ;  /* 0x0000000000007941 */ /* 0x000fea0003800000 */
.L_x_11068:
[----:B------:R-:W-:-:S05]  /*ee50*/  IMAD R56, R56, R141, R67 ;  /* 0x0000008d38387224 */ /* 0x000fca00078e0243 */
[----:B------:R-:W-:Y:S02]  /*ee60*/  VIADDMNMX R137, R56, R141, R137, PT ;  /* 0x0000008d38897246 */ /* 0x000fe40003800189 */
[----:B------:R-:W-:-:S07]  /*ee70*/  VIMNMX R71, R71, R56, !PT ;  /* 0x0000003847477248 */ /* 0x000fce0007fe0100 */
.L_x_11067:
[C---:B------:R-:W-:Y:S01]  /*ee80*/  ISETP.GE.AND P2, PT, R70.reuse, 0x9, PT ;  /* 0x000000094600780c */ /* 0x040fe20003f46270 */
[C---:B------:R-:W-:Y:S01]  /*ee90*/  IMAD.IADD R139, R7.reuse, 0x1, R139 ;  /* 0x00000001078b7824 */ /* 0x040fe200078e028b */
        /* <DEDUP_REMOVED lines=243> */
.L_x_11073:
[----:B------:R-:W-:-:S05]  /*fdd0*/  IMAD.U32 R142, RZ, RZ, UR22 ;  /* 0x00000016ff8e7e24 */ /* 0x000fca000f8e00ff */
[----:B------:R-:W-:-:S13]  /*fde0*/  ISETP.NE.AND P6, PT, R142, 0x1, PT ;  /* 0x000000018e00780c */ /* 0x000fda0003fc5270 */
[----:B------:R-:W0:Y:S02]  /*fdf0*/  @P6 LDC.64 R10, c[0x0][0x9e8] ;  /* 0x00027a00ff0a6b82 */ /* 0x000e240000000a00 */
[----:B0-----:R-:W-:-:S04]  /*fe00*/  @P6 IMAD.HI.U32 R70, R21, R10, RZ ;  /* 0x0000000a15466227 */ /* 0x001fc800078e00ff */
[----:B------:R-:W-:Y:S01]  /*fe10*/  IMAD.MOV.U32 R10, RZ, RZ, R21 ;  /* 0x000000ffff0a7224 */ /* 0x000fe200078e0015 */
[----:B------:R-:W-:-:S07]  /*fe20*/  @P6 SHF.R.U32.HI R10, RZ, R11, R70 ;  /* 0x0000000bff0a6219 */ /* 0x000fce0000011646 */
.L_x_11074:
[----:B------:R-:W-:Y:S05]  /*fe30*/  BSYNC B0 ;  /* 0x0000000000007941 */ /* 0x000fea0003800000 */
.L_x_11072:
[----:B------:R-:W-:-:S05]  /*fe40*/  IMAD R67, R10, R142, R67 ;  /* 0x0000008e0a437224 */ /* 0x000fca00078e0243 */
[----:B------:R-:W-:Y:S02]  /*fe50*/  VIADDMNMX R139, R67, R142, R139, PT ;  /* 0x0000008e438b7246 */ /* 0x000fe4000380018b */
[----:B------:R-:W-:-:S07]  /*fe60*/  VIMNMX R138, R138, R67, !PT ;  /* 0x000000438a8a7248 */ /* 0x000fce0007fe0100 */
.L_x_11071:
        /* <DEDUP_REMOVED lines=115> */
[----:B0-----:R-:W-:-:S02]  /*105a0*/  FMNMX.FTZ R70, R10, R11, !PT ;  /* 0x0000000b0a467209 */ /* 0x001fc40007810000 */
[----:B------:R-:W-:Y:S02]  /*105b0*/  FSEL R91, R91, -INF , !P1 ;  /* 0xff8000005b5b7808 */ /* 0x000fe40004800000 */
[----:B------:R-:W-:Y:S01]  /*105c0*/  LOP3.LUT P1, RZ, R16, 0x200000, RZ, 0xc0, !PT ;  /* 0x0020000010ff7812 */ /* 0x000fe2000782c0ff */
[----:B------:R-:W0:Y:S01]  /*105d0*/  SHFL.BFLY PT, R11, R70, 0x1, 0x1f ;  /* 0x0c201f00460b7f89 */ /* 0x000e2200000e0000 */
        /* <DEDUP_REMOVED lines=96> */
[----:B------:R-:W-:Y:S01]  /*10be0*/  FSEL R126, R62, -INF , !P4 ;  /* 0xff8000003e7e7808 */ /* 0x000fe20006000000 */
[--C-:B------:R-:W-:Y:S01]  /*10bf0*/  FFMA.FTZ R104, R104, UR21, -R71.reuse ;  /* 0x0000001568687c23 */ /* 0x100fe20008010847 */
[----:B------:R-:W-:Y:S01]  /*10c00*/  FMNMX.FTZ R10, R128, R137, !PT ;  /* 0x00000089800a7209 */ /* 0x000fe20007810000 */
[----:B------:R0:W-:Y:S01]  /*10c10*/  MUFU.EX2 R62, R130 ;  /* 0x00000082003e7308 */ /* 0x0001e20000000800 */
        /* <DEDUP_REMOVED lines=8> */
[----:B0-----:R-:W-:-:S01]  /*10ca0*/  FFMA.FTZ R130, R135, UR21, -R71 ;  /* 0x0000001587827c23 */ /* 0x001fc20008010847 */
        /* <DEDUP_REMOVED lines=71> */
[----:B0-----:R-:W-:Y:S01]  /*11120*/  FMNMX.FTZ R10, R137, R10, !PT ;  /* 0x0000000a890a7209 */ /* 0x001fe20007810000 */
[--C-:B------:R-:W-:Y:S01]  /*11130*/  FFMA.FTZ R137, R136, UR21, -R71.reuse ;  /* 0x0000001588897c23 */ /* 0x100fe20008010847 */
[----:B------:R-:W-:-:S01]  /*11140*/  FFMA.FTZ R71, R69, UR21, -R71 ;  /* 0x0000001545477c23 */ /* 0x000fc20008010847 */
[----:B------:R-:W-:-:S04]  /*11150*/  FSEL R69, R11, RZ, P1 ;  /* 0x000000ff0b457208 */ /* 0x000fc80000800000 */
[----:B------:R-:W-:Y:S01]  /*11160*/  MUFU.EX2 R117, R117 ;  /* 0x0000007500757308 */ /* 0x000fe20000000800 */
[----:B------:R-:W0:Y:S01]  /*11170*/  SHFL.BFLY PT, R139, R10, 0x1, 0x1f ;  /* 0x0c201f000a8b7f89 */ /* 0x000e2200000e0000 */
[----:B------:R-:W-:-:S04]  /*11180*/  FADD.FTZ R69, -R69, R14 ;  /* 0x0000000e45457221 */ /* 0x000fc80000010100 */
[----:B------:R-:W-:Y:S02]  /*11190*/  FMUL.FTZ R69, R69, UR21 ;  /* 0x0000001545457c20 */ /* 0x000fe40008410000 */
[----:B------:R-:W-:Y:S08]  /*111a0*/  MUFU.EX2 R88, R88 ;  /* 0x0000005800587308 */ /* 0x000ff00000000800 */
[----:B------:R-:W1:Y:S01]  /*111b0*/  MUFU.EX2 R69, R69 ;  /* 0x0000004500457308 */ /* 0x000e620000000800 */
[----:B0-----:R-:W-:Y:S01]  /*111c0*/  FMNMX.FTZ R10, R10, R139, !PT ;  /* 0x0000008b0a0a7209 */ /* 0x001fe20007810000 */
[----:B------:R-:W-:-:S06]  /*111d0*/  IMAD.U32 R139, RZ, RZ, UR21 ;  /* 0x00000015ff8b7e24 */ /* 0x000fcc000f8e00ff */
[----:B------:R-:W-:Y:S01]  /*111e0*/  MUFU.EX2 R89, R89 ;  /* 0x0000005900597308 */ /* 0x000fe20000000800 */
[C---:B------:R-:W-:Y:S01]  /*111f0*/  FSETP.NEU.FTZ.AND P1, PT, R10.reuse, -INF , PT ;  /* 0xff8000000a00780b */ /* 0x040fe20003f3d000 */
[----:B------:R-:W-:-:S03]  /*11200*/  FFMA.FTZ R14, R10, R139, -8 ;  /* 0xc10000000a0e7423 */ /* 0x000fc6000001008b */
[----:B------:R-:W-:Y:S01]  /*11210*/  FSEL R139, R10, RZ, P1 ;  /* 0x000000ff0a8b7208 */ /* 0x000fe20000800000 */
[----:B-1----:R-:W-:-:S01]  /*11220*/  FFMA.FTZ R134, R69, R5, R22 ;  /* 0x0000000545867223 */ /* 0x002fc20000010016 */
        /* <DEDUP_REMOVED lines=34> */
[----:B0-----:R-:W-:-:S01]  /*11450*/  FFMA.FTZ R5, R20, R4, R67 ;  /* 0x0000000414057223 */ /* 0x001fc20000010043 */
[----:B------:R-:W-:Y:S01]  /*11460*/  FFMA.FTZ R98, R98, UR21, -R14 ;  /* 0x0000001562627c23 */ /* 0x000fe2000801080e */
[----:B------:R-:W-:-:S01]  /*11470*/  FADD.FTZ R139, R129, R134 ;  /* 0x00000086818b7221 */ /* 0x000fc20000010000 */
        /* <DEDUP_REMOVED lines=24> */
[----:B------:R-:W-:-:S04]  /*11600*/  FFMA.FTZ R14, R66, UR21, -R14 ;  /* 0x00000015420e7c23 */ /* 0x000fc8000801080e */
[----:B------:R-:W0:Y:S01]  /*11610*/  MUFU.EX2 R131, R131 ;  /* 0x0000008300837308 */ /* 0x000e220000000800 */
[----:B-1----:R-:W-:-:S07]  /*11620*/  FADD.FTZ R5, R127, R4 ;  /* 0x000000047f057221 */ /* 0x002fce0000010000 */
[----:B------:R-:W1:Y:S01]  /*11630*/  MUFU.EX2 R132, R132 ;  /* 0x0000008400847308 */ /* 0x000e620000000800 */
[----:B--2---:R-:W-:-:S07]  /*11640*/  FADD.FTZ R4, R128, R5 ;  /* 0x0000000580047221 */ /* 0x004fce0000010000 */
[----:B------:R-:W2:Y:S01]  /*11650*/  MUFU.EX2 R106, R106 ;  /* 0x0000006a006a7308 */ /* 0x000ea20000000800 */
[----:B0-----:R-:W-:-:S01]  /*11660*/  FADD.FTZ R5, R131, R4 ;  /* 0x0000000483057221 */ /* 0x001fc20000010000 */
[----:B------:R-:W-:-:S06]  /*11670*/  FADD.FTZ R4, R104, R139 ;  /* 0x0000008b68047221 */ /* 0x000fcc0000010000 */
        /* <DEDUP_REMOVED lines=63> */
[----:B------:R-:W-:-:S06]  /*11a70*/  FADD.FTZ R4, R133, R4 ;  /* 0x0000000485047221 */ /* 0x000fcc0000010000 */
        /* <DEDUP_REMOVED lines=52> */
.L_x_11075:
        /* <DEDUP_REMOVED lines=9> */
[----:B------:R-:W-:Y:S01]  /*11e50*/  F2FP.SATFINITE.E4M3.F32.PACK_AB_MERGE_C R60, R59, R58, R60 ;  /* 0x0000003a3b3c723e */ /* 0x000fe2000480703c */
        /* <DEDUP_REMOVED lines=72> */
[----:B------:R-:W-:Y:S06]  /*122e0*/  @P1 BRA `(.L_x_11076) ;  /* 0xffffffb400ec1947 */ /* 0x000fec000383ffff */
.L_x_11058:
[----:B------:R-:W-:Y:S06]  /*122f0*/  BAR.ARV 0x8, 0x1a0 ;  /* 0x0206800000007b1d */ /* 0x000fec0000002000 */
[----:B------:R-:W-:Y:S05]  /*12300*/  @!P0 BRA `(.L_x_11077) ;  /* 0x0000000000048947 */ /* 0x000fea0003800000 */
[----:B------:R-:W-:Y:S01]  /*12310*/  BPT.TRAP 0x1 ;  /* 0x000000040000795c */ /* 0x000fe20000300000 */
.L_x_11077:
[----:B------:R-:W-:Y:S01]  /*12320*/  ULEA UR14, UR38, UR45, 0x3 ;  /* 0x0000002d260e7291 */ /* 0x000fe2000f8e183f */
[----:B------:R-:W-:-:S05]  /*12330*/  IMAD.U32 R0, RZ, RZ, UR37 ;  /* 0x00000025ff007e24 */ /* 0x000fca000f8e00ff */
[----:B------:R-:W-:-:S04]  /*12340*/  SHF.L.U32 R0, R0, 0x1f, RZ ;  /* 0x0000001f00007819 */ /* 0x000fc800000006ff */
[----:B------:R0:W1:Y:S01]  /*12350*/  SYNCS.PHASECHK.TRANS64.TRYWAIT P1, [UR14+0x13250], R0 ;  /* 0x01325000ff0075a7 */ /* 0x000062000802014e */
[----:B------:R-:W-:Y:S05]  /*12360*/  @!P0 BRA `(.L_x_11078) ;  /* 0x0000000000048947 */ /* 0x000fea0003800000 */
[----:B------:R-:W-:Y:S01]  /*12370*/  BPT.TRAP 0x1 ;  /* 0x000000040000795c */ /* 0x000fe20000300000 */
.L_x_11078:
[----:B-1----:R-:W-:Y:S05]  /*12380*/  @P1 BRA `(.L_x_11079) ;  /* 0x0000000000081947 */ /* 0x002fea0003800000 */
[----:B------:R-:W1:Y:S02]  /*12390*/  SYNCS.PHASECHK.TRANS64.TRYWAIT P1, [UR14+0x13250], R0 ;  /* 0x01325000ff0075a7 */ /* 0x000e64000802014e */
[----:B-1----:R-:W-:Y:S05]  /*123a0*/  @!P1 BRA `(.L_x_11080) ;  /* 0x0000006c00c49947 */ /* 0x002fea0003800000 */
.L_x_11079:
        /* <DEDUP_REMOVED lines=30> */
[----:B------:R2:W3:Y:S01]  /*12590*/  @P1 LDG.E R8, desc[UR48][R6.64] ;  /* 0x0000003006081981 */ /* 0x0004e2000c1e1900 */
        /* <DEDUP_REMOVED lines=14> */
[----:B01----:R-:W0:Y:S04]  /*12680*/  SHFL.BFLY PT, R0, R5, 0x2, 0x1f ;  /* 0x0c401f0005007f89 */ /* 0x003e2800000e0000 */
[----:B--2---:R-:W1:Y:S01]  /*12690*/  SHFL.BFLY PT, R7, R4, 0x2, 0x1f ;  /* 0x0c401f0004077f89 */ /* 0x004e6200000e0000 */
[----:B------:R-:W-:Y:S02]  /*126a0*/  WARPGROUP.DEPBAR.LE gsb0, 0x0 ;  /* 0x00008000000079c5 */ /* 0x000fe40000010000 */
[----:B------:R-:W-:-:S06]  /*126b0*/  WARPGROUP.ARRIVE ;  /* 0x00000000000079c5 */ /* 0x000fcc0000000000 */
[----:B------:R-:W-:Y:S01]  /*126c0*/  QGMMA.64x64x32.F32.E4M3.E4M3 R24, R140, gdesc[UR4], R24, gsb0 ;  /* 0x00e000048c187df3 */ /* 0x000fe20008000818 */
[----:B0-----:R-:W-:-:S01]  /*126d0*/  FADD.FTZ R0, R0, R5 ;  /* 0x0000000500007221 */ /* 0x001fc20000010000 */
[----:B------:R-:W-:Y:S01]  /*126e0*/  UIADD3 UR10, UR10, 0x200, URZ ;  /* 0x000002000a0a7890 */ /* 0x000fe2000fffe03f */
[----:B-1----:R-:W-:-:S01]  /*126f0*/  FADD.FTZ R7, R7, R4 ;  /* 0x0000000407077221 */ /* 0x002fc20000010000 */
[----:B------:R-:W-:Y:S02]  /*12700*/  UMOV UR11, 0xc0000010 ;  /* 0xc0000010000b7882 */ /* 0x000fe40000000000 */
[----:B------:R-:W0:Y:S04]  /*12710*/  SHFL.BFLY PT, R3, R0, 0x1, 0x1f ;  /* 0x0c201f0000037f89 */ /* 0x000e2800000e0000 */
[----:B------:R-:W1:Y:S01]  /*12720*/  SHFL.BFLY PT, R6, R7, 0x1, 0x1f ;  /* 0x0c201f0007067f89 */ /* 0x000e6200000e0000 */
[----:B------:R-:W-:-:S02]  /*12730*/  IMAD.MOV.U32 R5, RZ, RZ, RZ ;  /* 0x000000ffff057224 */ /* 0x000fc400078e00ff */
[----:B0-----:R-:W-:Y:S01]  /*12740*/  FADD.FTZ R13, R0, R3 ;  /* 0x00000003000d7221 */ /* 0x001fe20000010000 */
[----:B-1----:R-:W-:-:S04]  /*12750*/  FADD.FTZ R14, R7, R6 ;  /* 0x00000006070e7221 */ /* 0x002fc80000010000 */
        /* <DEDUP_REMOVED lines=29> */
.L_x_11081:
        /* <DEDUP_REMOVED lines=9> */
[----:B------:R-:W-:Y:S01]  /*129c0*/  FMUL.FTZ R29, R32, R5 ;  /* 0x00000005201d7220 */ /* 0x000fe20000410000 */
[----:B------:R-:W-:Y:S01]  /*129d0*/  FMUL.FTZ R33, R26, R9 ;  /* 0x000000091a217220 */ /* 0x000fe20000410000 */
        /* <DEDUP_REMOVED lines=31> */
.L_x_11007:
[----:B------:R-:W0:Y:S01]  /*12bd0*/  S2R R4, SR_CgaCtaId ;  /* 0x0000000000047919 */ /* 0x000e220000008800 */
[----:B------:R-:W-:Y:S01]  /*12be0*/  MOV R7, 0x400 ;  /* 0x0000040000077802 */ /* 0x000fe20000000f00 */
[----:B------:R-:W-:Y:S01]  /*12bf0*/  BSSY B0, `(.L_x_11082) ;  /* 0x00001c5000007945 */ /* 0x000fe20003800000 */
[----:B------:R-:W-:Y:S06]  /*12c00*/  BAR.SYNC.DEFER_BLOCKING 0x5, 0x200 ;  /* 0x0148000000007b1d */ /* 0x000fec0000010000 */
[----:B------:R-:W1:Y:S01]  /*12c10*/  S2R R48, SR_TID.X ;  /* 0x0000000000307919 */ /* 0x000e620000002100 */
[----:B0-----:R-:W-:-:S05]  /*12c20*/  LEA R7, R4, R7, 0x18 ;  /* 0x0000000704077211 */ /* 0x001fca00078ec0ff */
[----:B------:R-:W0:Y:S01]  /*12c30*/  LDS.128 R104, [R7+0x132d0] ;  /* 0x0132d00007687984 */ /* 0x000e220000000c00 */
[----:B-1----:R-:W-:-:S05]  /*12c40*/  VIADD R5, R48, 0xffffff80 ;  /* 0xffffff8030057836 */ /* 0x002fca0000000000 */
[----:B------:R-:W-:-:S04]  /*12c50*/  SHF.R.S32.HI R10, RZ, 0x1f, R5 ;  /* 0x0000001fff0a7819 */ /* 0x000fc80000011405 */
[----:B------:R-:W-:-:S04]  /*12c60*/  LEA.HI R4, R10, R5, RZ, 0x3 ;  /* 0x000000050a047211 */ /* 0x000fc800078f18ff */
[----:B------:R-:W-:Y:S02]  /*12c70*/  LOP3.LUT R6, R4, 0x1ffffff8, RZ, 0xc0, !PT ;  /* 0x1ffffff804067812 */ /* 0x000fe400078ec0ff */
[----:B------:R-:W-:-:S03]  /*12c80*/  SHF.R.S32.HI R4, RZ, 0x3, R4 ;  /* 0x00000003ff047819 */ /* 0x000fc60000011404 */
[----:B------:R-:W-:-:S04]  /*12c90*/  IMAD.IADD R6, R5, 0x1, -R6 ;  /* 0x0000000105067824 */ /* 0x000fc800078e0a06 */
[----:B------:R-:W-:Y:S01]  /*12ca0*/  IMAD.SHL.U32 R6, R6, 0x8, RZ ;  /* 0x0000000806067824 */ /* 0x000fe200078e00ff */
[----:B0-----:R-:W-:Y:S02]  /*12cb0*/  R2UR UR42, R106 ;  /* 0x000000006a2a72ca */ /* 0x001fe400000e0000 */
[----:B------:R-:W-:Y:S01]  /*12cc0*/  R2UR UR47, R107 ;  /* 0x000000006b2f72ca */ /* 0x000fe200000e0000 */
[----:B------:R-:W-:Y:S06]  /*12cd0*/  BAR.ARV 0x4, 0x200 ;  /* 0x0108000000007b1d */ /* 0x000fec0000002000 */
[----:B------:R-:W-:Y:S08]  /*12ce0*/  @P0 BRA `(.L_x_11083) ;  /* 0x0000001000840947 */ /* 0x000ff00003800000 */
[----:B------:R-:W-:Y:S01]  /*12cf0*/  IMAD.SHL.U32 R8, R48, 0x4, RZ ;  /* 0x0000000430087824 */ /* 0x000fe200078e00ff */
[----:B------:R-:W-:-:S04]  /*12d00*/  ULDC.64 UR4, c[0x4][0x38] ;  /* 0x01000e0000047ab9 */ /* 0x000fc80000000a00 */
[----:B------:R-:W-:-:S04]  /*12d10*/  LOP3.LUT R8, R8, 0xc, RZ, 0xc0, !PT ;  /* 0x0000000c08087812 */ /* 0x000fc800078ec0ff */
[----:B------:R-:W-:-:S05]  /*12d20*/  IADD3 R8, P0, R8, UR4, RZ ;  /* 0x0000000408087c10 */ /* 0x000fca000ff1e0ff */
[----:B------:R-:W-:Y:S01]  /*12d30*/  IMAD.X R9, RZ, RZ, UR5, P0 ;  /* 0x00000005ff097e24 */ /* 0x000fe200080e06ff */
[----:B------:R-:W0:Y:S01]  /*12d40*/  S2R R34, SR_SWINHI ;  /* 0x0000000000227919 */ /* 0x000e220000002f00 */
[----:B------:R-:W-:Y:S01]  /*12d50*/  F2FP.BF16.F32.PACK_AB R13, R52, R13 ;  /* 0x0000000d340d723e */ /* 0x000fe200000010ff */
[----:B------:R-:W-:Y:S02]  /*12d60*/  ULDC.64 UR4, c[0x0][0xbd8] ;  /* 0x0002f60000047ab9 */ /* 0x000fe40000000a00 */
[----:B------:R1:W2:Y:S01]  /*12d70*/  LDG.E.CONSTANT R22, desc[UR48][R8.64] ;  /* 0x0000003008167981 */ /* 0x0002a2000c1e9900 */
        /* <DEDUP_REMOVED lines=21> */
[----:B------:R-:W-:Y:S01]  /*12ed0*/  F2FP.BF16.F32.PACK_AB R20, R47, R20 ;  /* 0x000000142f14723e */ /* 0x000fe200000010ff */
[----:B------:R-:W-:Y:S01]  /*12ee0*/  IMAD.WIDE R12, R157, 0x2, R8 ;  /* 0x000000029d0c7825 */ /* 0x000fe200078e0208 */
[----:B------:R-:W-:Y:S02]  /*12ef0*/  SEL R37, R30, R31, P0 ;  /* 0x0000001f1e257207 */ /* 0x000fe40000000000 */
[----:B------:R-:W-:Y:S02]  /*12f00*/  SEL R34, R31, R30, P0 ;  /* 0x0000001e1f227207 */ /* 0x000fe40000000000 */
[C---:B------:R-:W-:Y:S02]  /*12f10*/  LOP3.LUT R11, R12.reuse, 0x380, RZ, 0xc0, !PT ;  /* 0x000003800c0b7812 */ /* 0x040fe400078ec0ff */
[----:B------:R-:W-:-:S02]  /*12f20*/  IADD3 R18, P3, R12, 0x20, RZ ;  /* 0x000000200c127810 */ /* 0x000fc40007f7e0ff */
[----:B------:R-:W-:Y:S02]  /*12f30*/  IADD3 R41, P2, R12, 0x40, RZ ;  /* 0x000000400c297810 */ /* 0x000fe40007f5e0ff */
[----:B------:R-:W-:Y:S02]  /*12f40*/  SHF.R.U64 R11, R11, 0x3, RZ ;  /* 0x000000030b0b7819 */ /* 0x000fe400000012ff */
[----:B------:R-:W-:Y:S01]  /*12f50*/  SEL R31, R25, R26, P0 ;  /* 0x0000001a191f7207 */ /* 0x000fe20000000000 */
[----:B------:R-:W-:Y:S01]  /*12f60*/  IMAD.X R19, RZ, RZ, R13, P2 ;  /* 0x000000ffff137224 */ /* 0x000fe200010e060d */
[----:B------:R-:W-:Y:S02]  /*12f70*/  LOP3.LUT R14, R18, 0x380, RZ, 0xc0, !PT ;  /* 0x00000380120e7812 */ /* 0x000fe400078ec0ff */
[----:B------:R-:W-:Y:S02]  /*12f80*/  F2FP.BF16.F32.PACK_AB R29, R36, R29 ;  /* 0x0000001d241d723e */ /* 0x000fe400000010ff */
[----:B------:R-:W-:-:S02]  /*12f90*/  SEL R26, R26, R25, P0 ;  /* 0x000000191a1a7207 */ /* 0x000fc40000000000 */
[----:B------:R-:W-:Y:S02]  /*12fa0*/  IADD3 R43, P1, R12, 0x60, RZ ;  /* 0x000000600c2b7810 */ /* 0x000fe40007f3e0ff */
[----:B------:R-:W-:Y:S02]  /*12fb0*/  SEL R25, R15, R20, P0 ;  /* 0x000000140f197207 */ /* 0x000fe40000000000 */
[----:B------:R-:W-:Y:S01]  /*12fc0*/  SEL R36, R20, R15, P0 ;  /* 0x0000000f14247207 */ /* 0x000fe20000000000 */
[----:B------:R-:W-:Y:S01]  /*12fd0*/  IMAD.X R15, RZ, RZ, R13, P1 ;  /* 0x000000ffff0f7224 */ /* 0x000fe200008e060d */
[----:B------:R-:W-:Y:S02]  /*12fe0*/  LOP3.LUT R12, R11, R12, RZ, 0x3c, !PT ;  /* 0x0000000c0b0c7212 */ /* 0x000fe400078e3cff */
[----:B------:R-:W-:Y:S02]  /*12ff0*/  LOP3.LUT R20, R41, 0x380, RZ, 0xc0, !PT ;  /* 0x0000038029147812 */ /* 0x000fe400078ec0ff */
[----:B------:R-:W-:-:S02]  /*13000*/  F2FP.BF16.F32.PACK_AB R58, R58, R59 ;  /* 0x0000003b3a3a723e */ /* 0x000fc400000010ff */
[----:B------:R-:W-:Y:S02]  /*13010*/  F2FP.BF16.F32.PACK_AB R57, R56, R57 ;  /* 0x000000393839723e */ /* 0x000fe400000010ff */
[----:B------:R-:W-:Y:S02]  /*13020*/  SHF.R.U64 R11, R14, 0x3, RZ ;  /* 0x000000030e0b7819 */ /* 0x000fe400000012ff */
[----:B------:R-:W-:Y:S02]  /*13030*/  F2FP.BF16.F32.PACK_AB R21, R44, R21 ;  /* 0x000000152c15723e */ /* 0x000fe400000010ff */
[----:B------:R-:W-:Y:S02]  /*13040*/  F2FP.BF16.F32.PACK_AB R24, R45, R24 ;  /* 0x000000182d18723e */ /* 0x000fe400000010ff */
[----:B------:R-:W-:Y:S02]  /*13050*/  LOP3.LUT R30, R43, 0x380, RZ, 0xc0, !PT ;  /* 0x000003802b1e7812 */ /* 0x000fe400078ec0ff */
[----:B------:R-:W-:-:S02]  /*13060*/  SEL R33, R29, R28, P0 ;  /* 0x0000001c1d217207 */ /* 0x000fc40000000000 */
[----:B------:R-:W-:Y:S02]  /*13070*/  SHF.R.U64 R14, R20, 0x3, RZ ;  /* 0x00000003140e7819 */ /* 0x000fe400000012ff */
[----:B------:R-:W-:Y:S02]  /*13080*/  SEL R27, R58, R57, P0 ;  /* 0x000000393a1b7207 */ /* 0x000fe40000000000 */
[----:B------:R-:W-:Y:S02]  /*13090*/  SEL R28, R28, R29, P0 ;  /* 0x0000001d1c1c7207 */ /* 0x000fe40000000000 */
[----:B------:R-:W-:Y:S02]  /*130a0*/  LOP3.LUT R20, R11, R18, RZ, 0x3c, !PT ;  /* 0x000000120b147212 */ /* 0x000fe400078e3cff */
[----:B------:R-:W-:Y:S02]  /*130b0*/  SEL R58, R57, R58, P0 ;  /* 0x0000003a393a7207 */ /* 0x000fe40000000000 */
[----:B------:R-:W-:-:S02]  /*130c0*/  SEL R29, R21, R24, P0 ;  /* 0x00000018151d7207 */ /* 0x000fc40000000000 */
[----:B------:R-:W-:Y:S02]  /*130d0*/  SHF.R.U64 R30, R30, 0x3, RZ ;  /* 0x000000031e1e7819 */ /* 0x000fe400000012ff */
[----:B------:R-:W-:Y:S01]  /*130e0*/  SEL R24, R24, R21, P0 ;  /* 0x0000001518187207 */ /* 0x000fe20000000000 */
[----:B------:R-:W-:Y:S01]  /*130f0*/  IMAD.X R21, RZ, RZ, R13, P3 ;  /* 0x000000ffff157224 */ /* 0x000fe200018e060d */
[----:B------:R-:W-:Y:S02]  /*13100*/  LOP3.LUT R18, R14, R41, RZ, 0x3c, !PT ;  /* 0x000000290e127212 */ /* 0x000fe400078e3cff */
[----:B------:R-:W-:Y:S02]  /*13110*/  LOP3.LUT R14, R30, R43, RZ, 0x3c, !PT ;  /* 0x0000002b1e0e7212 */ /* 0x000fe400078e3cff */
[----:B------:R-:W-:Y:S02]  /*13120*/  MOV R44, R20 ;  /* 0x00000014002c7202 */ /* 0x000fe40000000f00 */
[----:B------:R-:W-:-:S02]  /*13130*/  MOV R45, R12 ;  /* 0x0000000c002d7202 */ /* 0x000fc40000000f00 */
[----:B------:R-:W-:Y:S02]  /*13140*/  MOV R41, R14 ;  /* 0x0000000e00297202 */ /* 0x000fe40000000f00 */
[----:B------:R-:W-:Y:S01]  /*13150*/  MOV R43, R18 ;  /* 0x00000012002b7202 */ /* 0x000fe20000000f00 */
[----:B------:R-:W-:Y:S01]  /*13160*/  IMAD.U32 R18, RZ, RZ, UR4 ;  /* 0x00000004ff127e24 */ /* 0x000fe2000f8e00ff */
[----:B------:R-:W-:Y:S01]  /*13170*/  PLOP3.LUT P1, PT, PT, PT, UP0, 0x80, 0x0 ;  /* 0x000000000000781c */ /* 0x000fe20003f2f008 */
[----:B------:R-:W-:Y:S01]  /*13180*/  IMAD.U32 R19, RZ, RZ, UR5 ;  /* 0x00000005ff137e24 */ /* 0x000fe2000f8e00ff */
[----:B------:R-:W-:Y:S02]  /*13190*/  ULDC.64 UR4, c[0x0][0xbe0] ;  /* 0x0002f80000047ab9 */ /* 0x000fe40000000a00 */
[----:B------:R-:W-:-:S04]  /*131a0*/  UISETP.NE.U32.AND UP1, UPT, UR4, URZ, UPT ;  /* 0x0000003f0400728c */ /* 0x000fc8000bf25070 */
[----:B------:R-:W-:-:S11]  /*131b0*/  UISETP.NE.AND.EX UP1, UPT, UR5, URZ, UPT, UP1 ;  /* 0x0000003f0500728c */ /* 0x000fd6000bf25310 */
[----:B------:R-:W-:Y:S02]  /*131c0*/  @UP1 ULDC.64 UR6, c[0x0][0xbe0] ;  /* 0x0002f80000061ab9 */ /* 0x000fe40000000a00 */
[----:B------:R-:W-:Y:S01]  /*131d0*/  @UP1 UIMAD.WIDE UR6, UR41, 0x4, UR6 ;  /* 0x00000004290618a5 */ /* 0x000fe2000f8e0206 */
[----:B--2---:R-:W-:Y:S01]  /*131e0*/  LOP3.LUT R11, R22, 0x2, RZ, 0x3c, !PT ;  /* 0x00000002160b7812 */ /* 0x004fe200078e3cff */
[----:B------:R-:W-:Y:S04]  /*131f0*/  SHFL.IDX PT, R33, R33, R22, 0x1c1f ;  /* 0x001c1f1621217589 */ /* 0x000fe800000e0000 */
[----:B------:R-:W0:Y:S04]  /*13200*/  SHFL.IDX PT, R28, R28, R11, 0x1c1f ;  /* 0x001c1f0b1c1c7589 */ /* 0x000e2800000e0000 */
[----:B------:R-:W-:Y:S04]  /*13210*/  SHFL.IDX PT, R27, R27, R22, 0x1c1f ;  /* 0x001c1f161b1b7589 */ /* 0x000fe800000e0000 */
[----:B------:R-:W1:Y:S04]  /*13220*/  SHFL.IDX PT, R58, R58, R11, 0x1c1f ;  /* 0x001c1f0b3a3a7589 */ /* 0x000e6800000e0000 */
[----:B------:R-:W-:Y:S04]  /*13230*/  SHFL.IDX PT, R29, R29, R22, 0x1c1f ;  /* 0x001c1f161d1d7589 */ /* 0x000fe800000e0000 */
[----:B------:R0:W2:Y:S04]  /*13240*/  SHFL.IDX PT, R30, R24, R11, 0x1c1f ;  /* 0x001c1f0b181e7589 */ /* 0x0000a800000e0000 */
[----:B------:R-:W-:Y:S04]  /*13250*/  SHFL.IDX PT, R37, R37, R22, 0x1c1f ;  /* 0x001c1f1625257589 */ /* 0x000fe800000e0000 */
[----:B------:R-:W3:Y:S01]  /*13260*/  SHFL.IDX PT, R34, R34, R11, 0x1c1f ;  /* 0x001c1f0b22227589 */ /* 0x000ee200000e0000 */
[----:B0-----:R-:W-:-:S03]  /*13270*/  SEL R24, R33, R28, P0 ;  /* 0x0000001c21187207 */ /* 0x001fc60000000000 */
[----:B------:R-:W-:Y:S04]  /*13280*/  SHFL.IDX PT, R31, R31, R22, 0x1c1f ;  /* 0x001c1f161f1f7589 */ /* 0x000fe800000e0000 */
[----:B------:R0:W4:Y:S01]  /*13290*/  SHFL.IDX PT, R40, R26, R11, 0x1c1f ;  /* 0x001c1f0b1a287589 */ /* 0x00012200000e0000 */
[----:B-1----:R-:W-:Y:S02]  /*132a0*/  SEL R12, R27, R58, P0 ;  /* 0x0000003a1b0c7207 */ /* 0x002fe40000000000 */
[----:B------:R-:W-:Y:S01]  /*132b0*/  SEL R14, R58, R27, P0 ;  /* 0x0000001b3a0e7207 */ /* 0x000fe20000000000 */
[----:B------:R4:W-:Y:S04]  /*132c0*/  SHFL.IDX PT, R20, R25, R22, 0x1c1f ;  /* 0x001c1f1619147589 */ /* 0x0009e800000e0000 */
[----:B------:R-:W-:Y:S01]  /*132d0*/  SHFL.IDX PT, R39, R39, R22, 0x1c1f ;  /* 0x001c1f1627277589 */ /* 0x000fe200000e0000 */
[----:B0-----:R-:W-:-:S03]  /*132e0*/  SEL R26, R28, R33, P0 ;  /* 0x000000211c1a7207 */ /* 0x001fc60000000000 */
[----:B------:R-:W0:Y:S01]  /*132f0*/  SHFL.IDX PT, R21, R36, R11, 0x1c1f ;  /* 0x001c1f0b24157589 */ /* 0x000e2200000e0000 */
[----:B--2---:R-:W-:Y:S02]  /*13300*/  SEL R28, R29, R30, P0 ;  /* 0x0000001e1d1c7207 */ /* 0x004fe40000000000 */
[----:B------:R-:W-:Y:S01]  /*13310*/  SEL R30, R30, R29, P0 ;  /* 0x0000001d1e1e7207 */ /* 0x000fe20000000000 */
[----:B------:R-:W1:Y:S01]  /*13320*/  SHFL.IDX PT, R42, R38, R11, 0x1c1f ;  /* 0x001c1f0b262a7589 */ /* 0x000e6200000e0000 */
[----:B---3--:R-:W-:Y:S02]  /*13330*/  SEL R13, R37, R34, P0 ;  /* 0x00000022250d7207 */ /* 0x008fe40000000000 */
[----:B------:R-:W-:Y:S01]  /*13340*/  SEL R15, R34, R37, P0 ;  /* 0x00000025220f7207 */ /* 0x000fe20000000000 */
[----:B------:R-:W-:Y:S04]  /*13350*/  SHFL.IDX PT, R35, R35, R22, 0x1c1f ;  /* 0x001c1f1623237589 */ /* 0x000fe800000e0000 */
[----:B------:R-:W2:Y:S01]  /*13360*/  SHFL.IDX PT, R32, R32, R11, 0x1c1f ;  /* 0x001c1f0b20207589 */ /* 0x000ea200000e0000 */
[----:B----4-:R-:W-:-:S02]  /*13370*/  SEL R25, R31, R40, P0 ;  /* 0x000000281f197207 */ /* 0x010fc40000000000 */
[----:B------:R-:W-:Y:S01]  /*13380*/  SEL R27, R40, R31, P0 ;  /* 0x0000001f281b7207 */ /* 0x000fe20000000000 */
[----:B------:R-:W-:Y:S01]  /*13390*/  BAR.SYNC.DEFER_BLOCKING 0x1, 0x180 ;  /* 0x0046000000007b1d */ /* 0x000fe20000010000 */
[----:B0-----:R-:W-:Y:S02]  /*133a0*/  SEL R29, R20, R21, P0 ;  /* 0x00000015141d7207 */ /* 0x001fe40000000000 */
[----:B------:R-:W-:Y:S02]  /*133b0*/  SEL R31, R21, R20, P0 ;  /* 0x00000014151f7207 */ /* 0x000fe40000000000 */
[----:B-1----:R-:W-:Y:S02]  /*133c0*/  SEL R37, R39, R42, P0 ;  /* 0x0000002a27257207 */ /* 0x002fe40000000000 */
[----:B------:R-:W-:Y:S02]  /*133d0*/  SEL R39, R42, R39, P0 ;  /* 0x000000272a277207 */ /* 0x000fe40000000000 */
[----:B--2---:R-:W-:-:S02]  /*133e0*/  SEL R36, R35, R32, P0 ;  /* 0x0000002023247207 */ /* 0x004fc40000000000 */
[----:B------:R-:W-:Y:S01]  /*133f0*/  SEL R38, R32, R35, P0 ;  /* 0x0000002320267207 */ /* 0x000fe20000000000 */
[----:B------:R0:W-:Y:S04]  /*13400*/  STSM.16.M88.4 [R45], R12 ;  /* 0x0000000c2d007844 */ /* 0x0001e80000000200 */
[----:B------:R1:W-:Y:S04]  /*13410*/  STSM.16.M88.4 [R44], R24 ;  /* 0x000000182c007844 */ /* 0x0003e80000000200 */
[----:B------:R1:W-:Y:S04]  /*13420*/  STSM.16.M88.4 [R43], R28 ;  /* 0x0000001c2b007844 */ /* 0x0003e80000000200 */
[----:B------:R1:W-:Y:S01]  /*13430*/  STSM.16.M88.4 [R41], R36 ;  /* 0x0000002429007844 */ /* 0x0003e20000000200 */
[----:B------:R-:W-:Y:S08]  /*13440*/  BAR.SYNC.DEFER_BLOCKING 0x1, 0x180 ;  /* 0x0046000000007b1d */ /* 0x000ff00000010000 */
[----:B------:R-:W2:Y:S01]  /*13450*/  LDC R22, c[0x0][0xa88] ;  /* 0x0002a200ff167b82 */ /* 0x000ea20000000800 */
[----:B------:R-:W-:Y:S01]  /*13460*/  PLOP3.LUT P0, PT, PT, PT, UP1, 0x80, 0x0 ;  /* 0x000000000000781c */ /* 0x000fe20003f0f018 */
[----:B0-----:R-:W-:-:S02]  /*13470*/  IMAD.U32 R12, RZ, RZ, UR6 ;  /* 0x00000006ff0c7e24 */ /* 0x001fc4000f8e00ff */
[----:B------:R-:W-:Y:S01]  /*13480*/  IMAD.U32 R13, RZ, RZ, UR7 ;  /* 0x00000007ff0d7e24 */ /* 0x000fe2000f8e00ff */
[----:B------:R-:W3:Y:S01]  /*13490*/  @P1 LDG.E R11, desc[UR48][R18.64] ;  /* 0x00000030120b1981 */ /* 0x000ee2000c1e1900 */
[----:B------:R-:W-:-:S08]  /*134a0*/  UMOV UR4, URZ ;  /* 0x0000003f00047c82 */ /* 0x000fd00008000000 */
[----:B--2---:R1:W5:Y:S01]  /*134b0*/  @P0 LDG.E R22, desc[UR48][R12.64] ;  /* 0x000000300c160981 */ /* 0x004362000c1e1900 */
[----:B---3--:R-:W-:Y:S01]  /*134c0*/  @P1 R2UR UR4, R11 ;  /* 0x000000000b0412ca */ /* 0x008fe200000e0000 */
[----:B-1----:R-:W-:-:S14]  /*134d0*/  @P0 BRA `(.L_x_11084) ;  /* 0x0000000000100947 */ /* 0x002fdc0003800000 */
[----:B------:R-:W-:Y:S05]  /*134e0*/  @!P1 BRA `(.L_x_11084) ;  /* 0x00000000000c9947 */ /* 0x000fea0003800000 */
[----:B------:R-:W2:Y:S04]  /*134f0*/  LDG.E R11, desc[UR48][R18.64] ;  /* 0x00000030120b7981 */ /* 0x000ea8000c1e1900 */
[----:B-----5:R-:W2:Y:S02]  /*13500*/  LDG.E R22, desc[UR48][R18.64+0x4] ;  /* 0x0000043012167981 */ /* 0x020ea4000c1e1900 */
[----:B--2---:R-:W-:-:S07]  /*13510*/  IMAD.IADD R22, R22, 0x1, -R11 ;  /* 0x0000000116167824 */ /* 0x004fce00078e0a0b */
.L_x_11084:
[----:B------:R-:W-:Y:S01]  /*13520*/  USHF.R.S32.HI UR9, URZ, 0x1f, UR39 ;  /* 0x0000001f3f097899 */ /* 0x000fe20008011427 */
[----:B------:R-:W-:Y:S01]  /*13530*/  LEA.HI R10, R10, R5, RZ, 0x7 ;  /* 0x000000050a0a7211 */ /* 0x000fe200078f38ff */
[----:B------:R-:W-:Y:S01]  /*13540*/  ULDC.64 UR10, c[0x0][0xb70] ;  /* 0x0002dc00000a7ab9 */ /* 0x000fe20000000a00 */
[----:B------:R-:W-:Y:S01]  /*13550*/  USHF.R.S32.HI UR5, URZ, 0x1f, UR4 ;  /* 0x0000001f3f057899 */ /* 0x000fe20008011404 */
[----:B------:R-:W-:Y:S01]  /*13560*/  IMAD R13, R23, 0xc0, R156 ;  /* 0x000000c0170d7824 */ /* 0x000fe200078e029c */
[----:B------:R-:W-:Y:S01]  /*13570*/  UIMAD UR8, UR9, UR10, URZ ;  /* 0x0000000a090872a4 */ /* 0x000fe2000f8e023f */
[----:B------:R-:W-:Y:S01]  /*13580*/  LOP3.LUT R10, R10, 0xffffff80, RZ, 0xc0, !PT ;  /* 0xffffff800a0a7812 */ /* 0x000fe200078ec0ff */
[----:B------:R-:W-:Y:S02]  /*13590*/  USHF.R.S32.HI UR13, URZ, 0x1f, UR41 ;  /* 0x0000001f3f0d7899 */ /* 0x000fe40008011429 */
[----:B------:R-:W-:Y:S02]  /*135a0*/  UIMAD.WIDE.U32 UR6, UR39, UR10, UR4 ;  /* 0x0000000a270672a5 */ /* 0x000fe4000f8e0004 */
[----:B------:R-:W-:Y:S01]  /*135b0*/  UIMAD UR8, UR39, UR11, UR8 ;  /* 0x0000000b270872a4 */ /* 0x000fe2000f8e0208 */
[----:B------:R-:W-:Y:S01]  /*135c0*/  IMAD.IADD R12, R5, 0x1, -R10 ;  /* 0x00000001050c7824 */ /* 0x000fe200078e0a0a */
[----:B------:R-:W-:Y:S01]  /*135d0*/  USEL UR13, UR13, URZ, !UP0 ;  /* 0x0000003f0d0d7287 */ /* 0x000fe2000c000000 */
[----:B------:R-:W-:Y:S01]  /*135e0*/  SHF.R.S32.HI R10, RZ, 0x1f, R13 ;  /* 0x0000001fff0a7819 */ /* 0x000fe2000001140d */
[----:B------:R-:W-:Y:S01]  /*135f0*/  ULDC.64 UR10, c[0x0][0xb78] ;  /* 0x0002de00000a7ab9 */ /* 0x000fe20000000a00 */
[----:B------:R-:W-:Y:S01]  /*13600*/  UIADD3 UR7, UR7, UR8, URZ ;  /* 0x0000000807077290 */ /* 0x000fe2000fffe03f */
[----:B------:R-:W-:Y:S01]  /*13610*/  IMAD R5, R4, 0x40, R6 ;  /* 0x0000004004057824 */ /* 0x000fe200078e0206 */
[----:B------:R-:W-:Y:S01]  /*13620*/  USEL UR12, UR41, URZ, !UP0 ;  /* 0x0000003f290c7287 */ /* 0x000fe2000c000000 */
[----:B------:R-:W-:Y:S01]  /*13630*/  LOP3.LUT P0, RZ, R12, 0x3, RZ, 0xc0, !PT ;  /* 0x000000030cff7812 */ /* 0x000fe2000780c0ff */
[----:B------:R-:W-:Y:S01]  /*13640*/  UIMAD UR8, UR13, UR10, URZ ;  /* 0x0000000a0d0872a4 */ /* 0x000fe2000f8e023f */
[----:B------:R-:W-:Y:S01]  /*13650*/  IMAD.WIDE R8, R5, 0x2, R8 ;  /* 0x0000000205087825 */ /* 0x000fe200078e0208 */
[----:B------:R-:W-:-:S02]  /*13660*/  UIMAD.WIDE.U32 UR6, UR12, UR10, UR6 ;  /* 0x0000000a0c0672a5 */ /* 0x000fc4000f8e0006 */
[----:B------:R-:W-:Y:S01]  /*13670*/  UIMAD UR8, UR12, UR11, UR8 ;  /* 0x0000000b0c0872a4 */ /* 0x000fe2000f8e0208 */
[C---:B------:R-:W-:Y:S01]  /*13680*/  VIADD R5, R13.reuse, 0x8 ;  /* 0x000000080d057836 */ /* 0x040fe20000000000 */
[----:B------:R-:W-:Y:S02]  /*13690*/  LOP3.LUT R29, R8, 0x380, RZ, 0xc0, !PT ;  /* 0x00000380081d7812 */ /* 0x000fe400078ec0ff */
[----:B------:R-:W-:Y:S02]  /*136a0*/  IADD3 R11, P1, R13, UR6, RZ ;  /* 0x000000060d0b7c10 */ /* 0x000fe4000ff3e0ff */
[----:B------:R-:W-:Y:S01]  /*136b0*/  IMAD.U32 R15, RZ, RZ, UR8 ;  /* 0x00000008ff0f7e24 */ /* 0x000fe2000f8e00ff */
[----:B------:R-:W-:-:S04]  /*136c0*/  SHF.R.U64 R29, R29, 0x3, RZ ;  /* 0x000000031d1d7819 */ /* 0x000fc800000012ff */
[----:B------:R-:W-:Y:S01]  /*136d0*/  IADD3.X R10, R10, UR7, R15, P1, !PT ;  /* 0x000000070a0a7c10 */ /* 0x000fe20008ffe40f */
[----:B------:R-:W-:Y:S01]  /*136e0*/  ULDC.64 UR6, c[0x0][0xb40] ;  /* 0x0002d00000067ab9 */ /* 0x000fe20000000a00 */
[C---:B------:R-:W-:Y:S02]  /*136f0*/  IADD3 R15, P3, R8.reuse, 0x3000, RZ ;  /* 0x00003000080f7810 */ /* 0x040fe40007f7e0ff */
[----:B------:R-:W-:Y:S02]  /*13700*/  LEA R20, P2, R11, UR6, 0x2 ;  /* 0x000000060b147c11 */ /* 0x000fe4000f8410ff */
[----:B-----5:R-:W-:Y:S01]  /*13710*/  ISETP.GE.OR P1, PT, R13, R22, P0 ;  /* 0x000000160d00720c */ /* 0x020fe20000726670 */
[----:B------:R-:W-:Y:S01]  /*13720*/  IMAD.X R13, RZ, RZ, R9, P3 ;  /* 0x000000ffff0d7224 */ /* 0x000fe200018e0609 */
[----:B------:R-:W-:Y:S01]  /*13730*/  LEA.HI.X R21, R11, UR7, R10, 0x2, P2 ;  /* 0x000000070b157c11 */ /* 0x000fe200090f140a */
[----:B------:R-:W-:Y:S01]  /*13740*/  ULDC.64 UR6, c[0x0][0xaa0] ;  /* 0x0002a80000067ab9 */ /* 0x000fe20000000a00 */
[----:B------:R-:W-:-:S02]  /*13750*/  IADD3 R19, P2, R8, 0x1800, RZ ;  /* 0x0000180008137810 */ /* 0x000fc40007f5e0ff */
[----:B------:R-:W-:Y:S02]  /*13760*/  IADD3 R10, P4, R8, 0x4800, RZ ;  /* 0x00004800080a7810 */ /* 0x000fe40007f9e0ff */
[----:B------:R-:W-:Y:S01]  /*13770*/  ISETP.GE.OR P0, PT, R5, R22, P0 ;  /* 0x000000160500720c */ /* 0x000fe20000706670 */
[--C-:B------:R-:W-:Y:S01]  /*13780*/  IMAD.X R25, RZ, RZ, R9.reuse, P2 ;  /* 0x000000ffff197224 */ /* 0x100fe200010e0609 */
[----:B------:R-:W-:Y:S01]  /*13790*/  LOP3.LUT R14, R19, 0x380, RZ, 0xc0, !PT ;  /* 0x00000380130e7812 */ /* 0x000fe200078ec0ff */
[--C-:B------:R-:W-:Y:S01]  /*137a0*/  IMAD.X R11, RZ, RZ, R9.reuse, P4 ;  /* 0x000000ffff0b7224 */ /* 0x100fe200020e0609 */
[----:B------:R-:W-:Y:S01]  /*137b0*/  LOP3.LUT R12, R15, 0x380, RZ, 0xc0, !PT ;  /* 0x000003800f0c7812 */ /* 0x000fe200078ec0ff */
[----:B------:R-:W-:Y:S01]  /*137c0*/  IMAD.MOV.U32 R18, RZ, RZ, R6 ;  /* 0x000000ffff127224 */ /* 0x000fe200078e0006 */
[----:B------:R-:W-:Y:S01]  /*137d0*/  LOP3.LUT R5, R10, 0x380, RZ, 0xc0, !PT ;  /* 0x000003800a057812 */ /* 0x000fe200078ec0ff */
[----:B------:R-:W-:Y:S01]  /*137e0*/  @!P1 STG.E desc[UR48][R20.64], R3 ;  /* 0x0000000314009986 */ /* 0x000fe2000c101930 */
[----:B------:R-:W-:Y:S01]  /*137f0*/  LOP3.LUT R28, R29, R8, RZ, 0x3c, !PT ;  /* 0x000000081d1c7212 */ /* 0x000fe200078e3cff */
[----:B------:R-:W-:Y:S01]  /*13800*/  IMAD.MOV.U32 R29, RZ, RZ, R9 ;  /* 0x000000ffff1d7224 */ /* 0x000fe200078e0009 */
[----:B------:R-:W-:-:S02]  /*13810*/  SHF.R.U64 R14, R14, 0x3, RZ ;  /* 0x000000030e0e7819 */ /* 0x000fc400000012ff */
[----:B------:R-:W-:Y:S01]  /*13820*/  SHF.R.U64 R8, R12, 0x3, RZ ;  /* 0x000000030c087819 */ /* 0x000fe200000012ff */
[----:B------:R-:W-:Y:S01]  /*13830*/  UIMAD UR5, UR5, UR6, URZ ;  /* 0x00000006050572a4 */ /* 0x000fe2000f8e023f */
[----:B------:R-:W-:Y:S01]  /*13840*/  SHF.R.U64 R5, R5, 0x3, RZ ;  /* 0x0000000305057819 */ /* 0x000fe200000012ff */
[----:B------:R0:W-:Y:S01]  /*13850*/  @!P0 STG.E desc[UR48][R20.64+0x20], R0 ;  /* 0x0000200014008986 */ /* 0x0001e2000c101930 */
[----:B------:R-:W-:Y:S02]  /*13860*/  LOP3.LUT R24, R14, R19, RZ, 0x3c, !PT ;  /* 0x000000130e187212 */ /* 0x000fe400078e3cff */
[----:B------:R-:W-:Y:S01]  /*13870*/  LOP3.LUT R12, R8, R15, RZ, 0x3c, !PT ;  /* 0x0000000f080c7212 */ /* 0x000fe200078e3cff */
[----:B------:R-:W5:Y:S01]  /*13880*/  LD.E.128 R28, desc[UR48][R28.64] ;  /* 0x000000301c1c7980 */ /* 0x000f62000c101d00 */
[----:B------:R-:W-:Y:S01]  /*13890*/  LOP3.LUT R10, R5, R10, RZ, 0x3c, !PT ;  /* 0x0000000a050a7212 */ /* 0x000fe200078e3cff */
[----:B------:R-:W-:Y:S01]  /*138a0*/  IMAD.U32 R5, RZ, RZ, UR6 ;  /* 0x00000006ff057e24 */ /* 0x000fe2000f8e00ff */
[----:B------:R-:W-:Y:S01]  /*138b0*/  SHF.R.S32.HI R19, RZ, 0x1f, R6 ;  /* 0x0000001fff137819 */ /* 0x000fe20000011406 */
[----:B------:R-:W-:Y:S01]  /*138c0*/  ULDC UR6, c[0x0][0xa8c] ;  /* 0x0002a30000067ab9 */ /* 0x000fe20000000800 */
[----:B------:R-:W5:Y:S01]  /*138d0*/  LD.E.128 R24, desc[UR48][R24.64] ;  /* 0x0000003018187980 */ /* 0x000f62000c101d00 */
[----:B------:R-:W-:Y:S01]  /*138e0*/  UIMAD UR5, UR4, UR7, UR5 ;  /* 0x00000007040572a4 */ /* 0x000fe2000f8e0205 */
[----:B------:R-:W-:Y:S01]  /*138f0*/  ISETP.GE.AND P0, PT, R6, UR6, PT ;  /* 0x0000000606007c0c */ /* 0x000fe2000bf06270 */
[----:B------:R-:W-:Y:S01]  /*13900*/  IMAD.WIDE.U32 R18, R5, UR4, R18 ;  /* 0x0000000405127c25 */ /* 0x000fe2000f8e0012 */
[----:B------:R-:W5:Y:S01]  /*13910*/  LD.E.128 R12, desc[UR48][R12.64] ;  /* 0x000000300c0c7980 */ /* 0x000f62000c101d00 */
[----:B------:R-:W-:-:S02]  /*13920*/  ULDC.64 UR6, c[0x0][0xae0] ;  /* 0x0002b80000067ab9 */ /* 0x000fc40000000a00 */
[----:B------:R-:W-:Y:S01]  /*13930*/  IMAD R5, R23, -0xc0, R22 ;  /* 0xffffff4017057824 */ /* 0x000fe200078e0216 */
[----:B------:R-:W5:Y:S01]  /*13940*/  LD.E.128 R8, desc[UR48][R10.64] ;  /* 0x000000300a087980 */ /* 0x000f62000c101d00 */
[----:B0-----:R-:W-:Y:S01]  /*13950*/  VIADD R0, R4, 0x30 ;  /* 0x0000003004007836 */ /* 0x001fe20000000000 */
[----:B------:R-:W-:Y:S01]  /*13960*/  @!PT LDS RZ, [RZ] ;  /* 0x00000000fffff984 */ /* 0x000fe20000000800 */
[----:B------:R-:W-:Y:S01]  /*13970*/  @!PT LDS RZ, [RZ] ;  /* 0x00000000fffff984 */ /* 0x000fe20000000800 */
[----:B------:R-:W-:Y:S01]  /*13980*/  @!PT LDS RZ, [RZ] ;  /* 0x00000000fffff984 */ /* 0x000fe20000000800 */
[----:B------:R-:W-:Y:S01]  /*13990*/  @!PT LDS RZ, [RZ] ;  /* 0x00000000fffff984 */ /* 0x000fe20000000800 */
[----:B------:R0:W-:Y:S06]  /*139a0*/  MEMBAR.ALL.CTA ;  /* 0x0000000000007992 */ /* 0x0001ec0000008000 */
[----:B0-----:R-:W0:Y:S01]  /*139b0*/  FENCE.VIEW.ASYNC.S ;  /* 0x00000000000073c6 */ /* 0x001e220000000000 */
[----:B------:R-:W-:Y:S01]  /*139c0*/  UIMAD UR4, UR9, UR6, URZ ;  /* 0x00000006090472a4 */ /* 0x000fe2000f8e023f */
[----:B------:R-:W-:Y:S01]  /*139d0*/  VIADD R19, R19, UR5 ;  /* 0x0000000513137c36 */ /* 0x000fe20008000000 */
[----:B------:R-:W-:Y:S01]  /*139e0*/  ISETP.GE.OR P3, PT, R0, R5, P0 ;  /* 0x000000050000720c */ /* 0x000fe20000766670 */
[----:B------:R-:W-:Y:S01]  /*139f0*/  IMAD.U32 R21, RZ, RZ, UR6 ;  /* 0x00000006ff157e24 */ /* 0x000fe2000f8e00ff */
[----:B------:R-:W-:Y:S01]  /*13a00*/  UIMAD UR4, UR39, UR7, UR4 ;  /* 0x00000007270472a4 */ /* 0x000fe2000f8e0204 */
[----:B------:R-:W-:-:S02]  /*13a10*/  VIADD R0, R4, 0x60 ;  /* 0x0000006004007836 */ /* 0x000fc40000000000 */
[----:B------:R-:W-:Y:S01]  /*13a20*/  VIADD R3, R4, 0x90 ;  /* 0x0000009004037836 */ /* 0x000fe20000000000 */
[----:B------:R-:W-:Y:S01]  /*13a30*/  ULDC.64 UR6, c[0x0][0xae8] ;  /* 0x0002ba0000067ab9 */ /* 0x000fe20000000a00 */
[----:B------:R-:W-:Y:S01]  /*13a40*/  IMAD.WIDE.U32 R18, R21, UR39, R18 ;  /* 0x0000002715127c25 */ /* 0x000fe2000f8e0012 */
[-C--:B------:R-:W-:Y:S02]  /*13a50*/  ISETP.GE.OR P1, PT, R0, R5.reuse, P0 ;  /* 0x000000050000720c */ /* 0x080fe40000726670 */
[-C--:B------:R-:W-:Y:S01]  /*13a60*/  ISETP.GE.OR P2, PT, R3, R5.reuse, P0 ;  /* 0x000000050300720c */ /* 0x080fe20000746670 */
[----:B------:R-:W-:Y:S01]  /*13a70*/  VIADD R19, R19, UR4 ;  /* 0x0000000413137c36 */ /* 0x000fe20008000000 */
[----:B------:R-:W-:Y:S01]  /*13a80*/  ISETP.GE.OR P0, PT, R4, R5, P0 ;  /* 0x000000050400720c */ /* 0x000fe20000706670 */
[----:B------:R-:W-:Y:S01]  /*13a90*/  UIMAD UR4, UR13, UR6, URZ ;  /* 0x000000060d0472a4 */ /* 0x000fe2000f8e023f */
[----:B------:R-:W-:Y:S02]  /*13aa0*/  VIADD R7, R7, 0x13220 ;  /* 0x0001322007077836 */ /* 0x000fe40000000000 */
[----:B------:R-:W-:Y:S01]  /*13ab0*/  IMAD.U32 R21, RZ, RZ, UR6 ;  /* 0x00000006ff157e24 */ /* 0x000fe2000f8e00ff */
[----:B------:R-:W-:Y:S01]  /*13ac0*/  SHF.R.S32.HI R5, RZ, 0x1f, R4 ;  /* 0x0000001fff057819 */ /* 0x000fe20000011404 */
[----:B------:R-:W-:Y:S01]  /*13ad0*/  UIMAD UR4, UR12, UR7, UR4 ;  /* 0x000000070c0472a4 */ /* 0x000fe2000f8e0204 */
[----:B------:R-:W-:Y:S01]  /*13ae0*/  PRMT R7, RZ, 0x654, R7 ;  /* 0x00000654ff077816 */ /* 0x000fe20000000007 */
[----:B------:R-:W-:Y:S01]  /*13af0*/  IMAD.WIDE.U32 R20, R21, UR12, R18 ;  /* 0x0000000c15147c25 */ /* 0x000fe2000f8e0012 */
[----:B------:R-:W-:Y:S02]  /*13b00*/  BSSY B1, `(.L_x_11085) ;  /* 0x0000010000017945 */ /* 0x000fe40003800000 */
[----:B0-----:R0:W-:Y:S01]  /*13b10*/  SYNCS.ARRIVE.TRANS64.RED.A1T0 RZ, [R7+URZ], RZ ;  /* 0x000000ff07ff79a7 */ /* 0x0011e2000810043f */
[----:B------:R-:W-:-:S04]  /*13b20*/  IMAD.WIDE R18, R23, 0xc0, R4 ;  /* 0x000000c017127825 */ /* 0x000fc800078e0204 */
[----:B------:R-:W-:Y:S01]  /*13b30*/  VIADD R23, R21, UR4 ;  /* 0x0000000415177c36 */ /* 0x000fe20008000000 */
[----:B------:R-:W-:Y:S06]  /*13b40*/  @P0 BRA `(.L_x_11086) ;  /* 0x00000000002c0947 */ /* 0x000fec0003800000 */
        /* <DEDUP_REMOVED lines=9> */
[----:B0-----:R-:W-:-:S05]  /*13be0*/  LEA.HI.X R7, R4, UR5, R3, 0x1, P0 ;  /* 0x0000000504077c11 */ /* 0x001fca00080f0c03 */
[----:B-----5:R1:W-:Y:S04]  /*13bf0*/  STG.E.128 desc[UR48][R6.64], R28 ;  /* 0x0000001c06007986 */ /* 0x0203e8000c101d30 */
.L_x_11086:
[----:B------:R-:W-:Y:S05]  /*13c00*/  BSYNC B1 ;  /* 0x0000000000017941 */ /* 0x000fea0003800000 */
.L_x_11085:
        /* <DEDUP_REMOVED lines=13> */
[----:B0-----:R-:W-:-:S05]  /*13ce0*/  LEA.HI.X R7, R4, UR5, R3, 0x1, P0 ;  /* 0x0000000504077c11 */ /* 0x001fca00080f0c03 */
[----:B-----5:R2:W-:Y:S02]  /*13cf0*/  STG.E.128 desc[UR48][R6.64], R24 ;  /* 0x0000001806007986 */ /* 0x0205e4000c101d30 */
.L_x_11088:
[----:B------:R-:W-:Y:S05]  /*13d00*/  BSYNC B1 ;  /* 0x0000000000017941 */ /* 0x000fea0003800000 */
.L_x_11087:
        /* <DEDUP_REMOVED lines=13> */
[----:B0-----:R-:W-:-:S05]  /*13de0*/  LEA.HI.X R7, R4, UR5, R3, 0x1, P0 ;  /* 0x0000000504077c11 */ /* 0x001fca00080f0c03 */
[----:B-----5:R3:W-:Y:S02]  /*13df0*/  STG.E.128 desc[UR48][R6.64], R12 ;  /* 0x0000000c06007986 */ /* 0x0207e4000c101d30 */
.L_x_11090:
[----:B------:R-:W-:Y:S05]  /*13e00*/  BSYNC B1 ;  /* 0x0000000000017941 */ /* 0x000fea0003800000 */
.L_x_11089:
        /* <DEDUP_REMOVED lines=10> */
[----:B-123--:R-:W-:Y:S01]  /*13eb0*/  LEA R6, P0, R4, UR4, 0x1 ;  /* 0x0000000404067c11 */ /* 0x00efe2000f8008ff */
[----:B------:R-:W-:-:S05]  /*13ec0*/  IMAD.IADD R3, R5, 0x1, R3 ;  /* 0x0000000105037824 */ /* 0x000fca00078e0203 */
[----:B0-----:R-:W-:-:S05]  /*13ed0*/  LEA.HI.X R7, R4, UR5, R3, 0x1, P0 ;  /* 0x0000000504077c11 */ /* 0x001fca00080f0c03 */
[----:B-----5:R4:W-:Y:S01]  /*13ee0*/  STG.E.128 desc[UR48][R6.64], R8 ;  /* 0x0000000806007986 */ /* 0x0209e2000c101d30 */
[----:B------:R-:W-:Y:S05]  /*13ef0*/  BRA `(.L_x_11091) ;  /* 0x0000000800507947 */ /* 0x000fea0003800000 */
.L_x_11083:
        /* <DEDUP_REMOVED lines=24> */
[----:B------:R-:W2:Y:S04]  /*14080*/  LDG.E R7, desc[UR48][R8.64] ;  /* 0x0000003008077981 */ /* 0x000ea8000c1e1900 */
[----:B-----5:R-:W2:Y:S02]  /*14090*/  LDG.E R0, desc[UR48][R8.64+0x4] ;  /* 0x0000043008007981 */ /* 0x020ea4000c1e1900 */
[----:B--2---:R-:W-:-:S07]  /*140a0*/  IMAD.IADD R0, R0, 0x1, -R7 ;  /* 0x0000000100007824 */ /* 0x004fce00078e0a07 */
.L_x_11092:
[----:B------:R-:W-:Y:S01]  /*140b0*/  USHF.R.S32.HI UR4, URZ, 0x1f, UR41 ;  /* 0x0000001f3f047899 */ /* 0x000fe20008011429 */
[----:B------:R-:W-:Y:S01]  /*140c0*/  BSSY B1, `(.L_x_11093) ;  /* 0x000001d000017945 */ /* 0x000fe20003800000 */
[----:B------:R-:W-:Y:S01]  /*140d0*/  USEL UR8, UR41, URZ, !UP0 ;  /* 0x0000003f29087287 */ /* 0x000fe2000c000000 */
[----:B------:R-:W-:Y:S01]  /*140e0*/  SHF.R.S32.HI R13, RZ, 0x1f, R6 ;  /* 0x0000001fff0d7819 */ /* 0x000fe20000011406 */
[----:B------:R-:W-:Y:S01]  /*140f0*/  USEL UR7, UR4, URZ, !UP0 ;  /* 0x0000003f04077287 */ /* 0x000fe2000c000000 */
[----:B-----5:R-:W-:Y:S01]  /*14100*/  SHF.R.S32.HI R12, RZ, 0x1f, R3 ;  /* 0x0000001fff0c7819 */ /* 0x020fe20000011403 */
[----:B------:R-:W-:Y:S10]  /*14110*/  @P0 BRA `(.L_x_11094) ;  /* 0x00000000005c0947 */ /* 0x000ff40003800000 */
[----:B------:R-:W-:-:S04]  /*14120*/  IMAD R7, R23, 0xc0, R48 ;  /* 0x000000c017077824 */ /* 0x000fc800078e0230 */
        /* <DEDUP_REMOVED lines=22> */
.L_x_11094:
[----:B------:R-:W-:Y:S05]  /*14290*/  BSYNC B1 ;  /* 0x0000000000017941 */ /* 0x000fea0003800000 */
.L_x_11093:
[----:B------:R-:W-:Y:S01]  /*142a0*/  ULDC.64 UR4, c[0x0][0xaa0] ;  /* 0x0002a80000047ab9 */ /* 0x000fe20000000a00 */
[----:B0-----:R-:W-:Y:S01]  /*142b0*/  IMAD.MOV.U32 R7, RZ, RZ, R13 ;  /* 0x000000ffff077224 */ /* 0x001fe200078e000d */
[----:B------:R-:W-:Y:S01]  /*142c0*/  ULDC.64 UR10, c[0x0][0xae0] ;  /* 0x0002b800000a7ab9 */ /* 0x000fe20000000a00 */
[----:B-1----:R-:W-:Y:S01]  /*142d0*/  IMAD R10, R12, UR4, RZ ;  /* 0x000000040c0a7c24 */ /* 0x002fe2000f8e02ff */
[----:B------:R-:W-:Y:S01]  /*142e0*/  SHF.R.S32.HI R5, RZ, 0x1f, R4 ;  /* 0x0000001fff057819 */ /* 0x000fe20000011404 */
[C---:B------:R-:W-:Y:S01]  /*142f0*/  IMAD.WIDE.U32 R8, R3.reuse, UR4, R6 ;  /* 0x0000000403087c25 */ /* 0x040fe2000f8e0006 */
[----:B------:R-:W-:Y:S01]  /*14300*/  ULDC UR4, c[0x0][0xa8c] ;  /* 0x0002a30000047ab9 */ /* 0x000fe20000000800 */
[----:B------:R-:W-:Y:S01]  /*14310*/  BSSY B1, `(.L_x_11095) ;  /* 0x0000024000017945 */ /* 0x000fe20003800000 */
[----:B------:R-:W-:Y:S01]  /*14320*/  ISETP.GE.AND P0, PT, R6, UR4, PT ;  /* 0x0000000406007c0c */ /* 0x000fe2000bf06270 */
[----:B------:R-:W-:Y:S01]  /*14330*/  IMAD R3, R3, UR5, R10 ;  /* 0x0000000503037c24 */ /* 0x000fe2000f8e020a */
[----:B------:R-:W-:-:S02]  /*14340*/  UIMAD UR4, UR6, UR10, URZ ;  /* 0x0000000a060472a4 */ /* 0x000fc4000f8e023f */
[----:B------:R-:W-:Y:S02]  /*14350*/  IMAD.U32 R7, RZ, RZ, UR10 ;  /* 0x0000000aff077e24 */ /* 0x000fe4000f8e00ff */
[----:B------:R-:W-:Y:S01]  /*14360*/  IMAD.IADD R9, R9, 0x1, R3 ;  /* 0x0000000109097824 */ /* 0x000fe200078e0203 */
[----:B------:R-:W-:Y:S01]  /*14370*/  UIMAD UR4, UR39, UR11, UR4 ;  /* 0x0000000b270472a4 */ /* 0x000fe2000f8e0204 */
[----:B------:R-:W-:Y:S02]  /*14380*/  IMAD R3, R23, -0xc0, R0 ;  /* 0xffffff4017037824 */ /* 0x000fe400078e0200 */
[C---:B------:R-:W-:Y:S01]  /*14390*/  VIADD R0, R4.reuse, 0x30 ;  /* 0x0000003004007836 */ /* 0x040fe20000000000 */
[----:B------:R-:W-:Y:S01]  /*143a0*/  ULDC.64 UR10, c[0x0][0xae8] ;  /* 0x0002ba00000a7ab9 */ /* 0x000fe20000000a00 */
[----:B------:R-:W-:Y:S02]  /*143b0*/  VIADD R10, R4, 0x60 ;  /* 0x00000060040a7836 */ /* 0x000fe40000000000 */
[----:B------:R-:W-:Y:S01]  /*143c0*/  IMAD.WIDE.U32 R6, R7, UR39, R8 ;  /* 0x0000002707067c25 */ /* 0x000fe2000f8e0008 */
[----:B------:R-:W-:-:S02]  /*143d0*/  ISETP.GE.OR P3, PT, R0, R3, P0 ;  /* 0x000000030000720c */ /* 0x000fc40000766670 */
[-C--:B------:R-:W-:Y:S01]  /*143e0*/  ISETP.GE.OR P1, PT, R10, R3.reuse, P0 ;  /* 0x000000030a00720c */ /* 0x080fe20000726670 */
[----:B------:R-:W-:Y:S02]  /*143f0*/  VIADD R0, R4, 0x90 ;  /* 0x0000009004007836 */ /* 0x000fe40000000000 */
[----:B------:R-:W-:Y:S01]  /*14400*/  VIADD R7, R7, UR4 ;  /* 0x0000000407077c36 */ /* 0x000fe20008000000 */
[----:B------:R-:W-:Y:S02]  /*14410*/  UIMAD UR4, UR7, UR10, URZ ;  /* 0x0000000a070472a4 */ /* 0x000fe4000f8e023f */
[----:B------:R-:W-:Y:S01]  /*14420*/  IMAD.U32 R9, RZ, RZ, UR10 ;  /* 0x0000000aff097e24 */ /* 0x000fe2000f8e00ff */
[-C--:B------:R-:W-:Y:S02]  /*14430*/  ISETP.GE.OR P2, PT, R0, R3.reuse, P0 ;  /* 0x000000030000720c */ /* 0x080fe40000746670 */
[----:B------:R-:W-:Y:S01]  /*14440*/  ISETP.GE.OR P0, PT, R4, R3, P0 ;  /* 0x000000030400720c */ /* 0x000fe20000706670 */
[----:B------:R-:W-:-:S02]  /*14450*/  UIMAD UR4, UR8, UR11, UR4 ;  /* 0x0000000b080472a4 */ /* 0x000fc4000f8e0204 */
[----:B------:R-:W-:-:S04]  /*14460*/  IMAD.WIDE.U32 R6, R9, UR8, R6 ;  /* 0x0000000809067c25 */ /* 0x000fc8000f8e0006 */
[----:B------:R-:W-:-:S04]  /*14470*/  IMAD.WIDE R8, R23, 0xc0, R4 ;  /* 0x000000c017087825 */ /* 0x000fc800078e0204 */
[----:B------:R-:W-:Y:S02]  /*14480*/  VIADD R11, R7, UR4 ;  /* 0x00000004070b7c36 */ /* 0x000fe40008000000 */
        /* <DEDUP_REMOVED lines=12> */
.L_x_11096:
[----:B------:R-:W-:Y:S05]  /*14550*/  BSYNC B1 ;  /* 0x0000000000017941 */ /* 0x000fea0003800000 */
.L_x_11095:
        /* <DEDUP_REMOVED lines=11> */
[----:B0-----:R-:W-:Y:S01]  /*14610*/  LEA R12, P0, R4, UR4, 0x1 ;  /* 0x00000004040c7c11 */ /* 0x001fe2000f8008ff */
[----:B------:R-:W-:-:S05]  /*14620*/  IMAD.IADD R3, R5, 0x1, R3 ;  /* 0x0000000105037824 */ /* 0x000fca00078e0203 */
[----:B------:R-:W-:-:S05]  /*14630*/  LEA.HI.X R13, R4, UR5, R3, 0x1, P0 ;  /* 0x00000005040d7c11 */ /* 0x000fca00080f0c03 */
[----:B------:R1:W-:Y:S02]  /*14640*/  STG.E.128 desc[UR48][R12.64], RZ ;  /* 0x000000ff0c007986 */ /* 0x0003e4000c101d30 */
.L_x_11098:
[----:B------:R-:W-:Y:S05]  /*14650*/  BSYNC B1 ;  /* 0x0000000000017941 */ /* 0x000fea0003800000 */
.L_x_11097:
        /* <DEDUP_REMOVED lines=11> */
[----:B01----:R-:W-:Y:S01]  /*14710*/  LEA R12, P0, R4, UR4, 0x1 ;  /* 0x00000004040c7c11 */ /* 0x003fe2000f8008ff */
[----:B------:R-:W-:-:S05]  /*14720*/  IMAD.IADD R3, R5, 0x1, R3 ;  /* 0x0000000105037824 */ /* 0x000fca00078e0203 */
[----:B------:R-:W-:-:S05]  /*14730*/  LEA.HI.X R13, R4, UR5, R3, 0x1, P0 ;  /* 0x00000005040d7c11 */ /* 0x000fca00080f0c03 */
[----:B------:R2:W-:Y:S02]  /*14740*/  STG.E.128 desc[UR48][R12.64], RZ ;  /* 0x000000ff0c007986 */ /* 0x0005e4000c101d30 */
.L_x_11100:
[----:B------:R-:W-:Y:S05]  /*14750*/  BSYNC B1 ;  /* 0x0000000000017941 */ /* 0x000fea0003800000 */
.L_x_11099:
        /* <DEDUP_REMOVED lines=14> */
.L_x_11091:
[----:B------:R-:W-:Y:S05]  /*14840*/  BSYNC B0 ;  /* 0x0000000000007941 */ /* 0x000fea0003800000 */
.L_x_11082:
[----:B------:R-:W-:Y:S02]  /*14850*/  ULDC UR4, c[0x0][0xc14] ;  /* 0x0003050000047ab9 */ /* 0x000fe40000000800 */
[----:B------:R-:W-:-:S06]  /*14860*/  UISETP.GE.AND UP0, UPT, UR47, UR4, UPT ;  /* 0x000000042f00728c */ /* 0x000fcc000bf06270 */
[----:B------:R-:W-:-:S13]  /*14870*/  PLOP3.LUT P0, PT, PT, PT, UP0, 0x80, 0x0 ;  /* 0x000000000000781c */ /* 0x000fda0003f0f008 */
[----:B------:R-:W-:Y:S05]  /*14880*/  @!P0 BRA `(.L_x_11101) ;  /* 0xfffffec400208947 */ /* 0x000fea000383ffff */
[----:B------:R-:W-:Y:S05]  /*14890*/  EXIT ;  /* 0x000000000000794d */ /* 0x000fea0003800000 */
.L_x_10996:
        /* <DEDUP_REMOVED lines=18> */
.L_x_11102:
        /* <DEDUP_REMOVED lines=41> */
.L_x_11108:
        /* <DEDUP_REMOVED lines=14> */
.L_x_11107:
[----:B------:R-:W-:Y:S05]  /*14d30*/  BSYNC B0 ;  /* 0x0000000000007941 */ /* 0x000fea0003800000 */
.L_x_11106:
        /* <DEDUP_REMOVED lines=21> */
.L_x_11104:
        /* <DEDUP_REMOVED lines=25> */
.L_x_11109:
[----:B-1----:R-:W-:Y:S01]  /*15020*/  IMAD R24, R24, R9, R13 ;  /* 0x0000000918187224 */ /* 0x002fe200078e020d */
[----:B------:R-:W-:Y:S01]  /*15030*/  IABS R12, R4 ;  /* 0x00000004000c7213 */ /* 0x000fe20000000000 */
[----:B0-----:R-:W-:Y:S02]  /*15040*/  IMAD.MOV.U32 R11, RZ, RZ, R14 ;  /* 0x000000ffff0b7224 */ /* 0x001fe400078e000e */
[----:B------:R-:W-:Y:S02]  /*15050*/  IMAD.IADD R7, R7, 0x1, -R24 ;  /* 0x0000000107077824 */ /* 0x000fe400078e0a18 */
[----:B------:R-:W-:Y:S02]  /*15060*/  IMAD R11, R11, R10, RZ ;  /* 0x0000000a0b0b7224 */ /* 0x000fe400078e02ff */
[----:B------:R-:W-:Y:S01]  /*15070*/  IMAD.MOV.U32 R2, RZ, RZ, RZ ;  /* 0x000000ffff027224 */ /* 0x000fe200078e00ff */
[----:B------:R-:W-:Y:S01]  /*15080*/  IABS R8, R7 ;  /* 0x0000000700087213 */ /* 0x000fe20000000000 */
[----:B------:R-:W-:-:S02]  /*15090*/  IMAD.MOV R12, RZ, RZ, -R12 ;  /* 0x000000ffff0c7224 */ /* 0x000fc400078e0a0c */
        /* <DEDUP_REMOVED lines=28> */
[----:B------:R-:W-:Y:S01]  /*15260*/  IMAD.MOV.U32 R2, RZ, RZ, R11 ;  /* 0x000000ffff027224 */ /* 0x000fe200078e000b */
[----:B------:R-:W-:-:S03]  /*15270*/  IABS R11, R13 ;  /* 0x0000000d000b7213 */ /* 0x000fc60000000000 */
[----:B------:R-:W-:Y:S02]  /*15280*/  IMAD R7, R2, R9, RZ ;  /* 0x0000000902077224 */ /* 0x000fe400078e02ff */
[----:B------:R-:W-:-:S04]  /*15290*/  IMAD.MOV.U32 R2, RZ, RZ, RZ ;  /* 0x000000ffff027224 */ /* 0x000fc800078e00ff */
[----:B------:R-:W-:Y:S01]  /*152a0*/  IMAD.HI.U32 R2, R3, R7, R2 ;  /* 0x0000000703027227 */ /* 0x000fe200078e0002 */
[----:B------:R-:W-:-:S04]  /*152b0*/  LOP3.LUT R3, R13, R6, RZ, 0x3c, !PT ;  /* 0x000000060d037212 */ /* 0x000fc800078e3cff */
[----:B------:R-:W-:Y:S01]  /*152c0*/  ISETP.GE.AND P2, PT, R3, RZ, PT ;  /* 0x000000ff0300720c */ /* 0x000fe20003f46270 */
        /* <DEDUP_REMOVED lines=17> */
.L_x_11105:
[----:B------:R-:W-:Y:S01]  /*153e0*/  IMAD.MOV.U32 R24, RZ, RZ, R7 ;  /* 0x000000ffff187224 */ /* 0x000fe200078e0007 */
[----:B------:R-:W-:Y:S01]  /*153f0*/  UMOV UR38, URZ ;  /* 0x0000003f00267c82 */ /* 0x000fe20008000000 */
[----:B------:R-:W-:-:S07]  /*15400*/  IMAD.MOV.U32 R25, RZ, RZ, RZ ;  /* 0x000000ffff197224 */ /* 0x000fce00078e00ff */
.L_x_11110:
        /* <DEDUP_REMOVED lines=8> */
.L_x_11103:
[----:B------:R-:W-:Y:S01]  /*15490*/  ULDC UR4, c[0x0][0xc14] ;  /* 0x0003050000047ab9 */ /* 0x000fe20000000800 */
[----:B------:R1:W-:Y:S01]  /*154a0*/  STL [R1], RZ ;  /* 0x000000ff01007387 */ /* 0x0003e20000100800 */
[----:B------:R-:W-:Y:S01]  /*154b0*/  UISETP.GE.AND UP0, UPT, UR45, UR4, UPT ;  /* 0x000000042d00728c */ /* 0x000fe2000bf06270 */
[----:B------:R-:W-:Y:S02]  /*154c0*/  IMAD.MOV.U32 R18, RZ, RZ, 0x1 ;  /* 0x00000001ff127424 */ /* 0x000fe400078e00ff */
[----:B------:R-:W-:-:S03]  /*154d0*/  IMAD.MOV.U32 R17, RZ, RZ, RZ ;  /* 0x000000ffff117224 */ /* 0x000fc600078e00ff */
[----:B------:R-:W-:-:S13]  /*154e0*/  PLOP3.LUT P0, PT, PT, PT, UP0, 0x80, 0x0 ;  /* 0x000000000000781c */ /* 0x000fda0003f0f008 */
[----:B-1----:R-:W-:Y:S05]  /*154f0*/  @P0 BRA `(.L_x_11111) ;  /* 0x0000003400b00947 */ /* 0x002fea0003800000 */
[----:B0-----:R-:W0:Y:S01]  /*15500*/  S2R R0, SR_TID.X ;  /* 0x0000000000007919 */ /* 0x001e220000002100 */
[----:B------:R-:W-:Y:S01]  /*15510*/  IMAD.MOV.U32 R18, RZ, RZ, 0x1 ;  /* 0x00000001ff127424 */ /* 0x000fe200078e00ff */
[----:B------:R-:W-:Y:S01]  /*15520*/  ULOP3.LUT UR42, UR40, 0x1, URZ, 0xfc, !UPT ;  /* 0x00000001282a7892 */ /* 0x000fe2000f8efc3f */
[----:B------:R-:W-:Y:S01]  /*15530*/  IMAD.MOV.U32 R17, RZ, RZ, RZ ;  /* 0x000000ffff117224 */ /* 0x000fe200078e00ff */
[----:B------:R-:W1:Y:S01]  /*15540*/  S2R R6, SR_TID.X ;  /* 0x0000000000067919 */ /* 0x000e620000002100 */
[----:B------:R-:W-:Y:S01]  /*15550*/  ULOP3.LUT UR44, UR40, 0x2, URZ, 0xfc, !UPT ;  /* 0x00000002282c7892 */ /* 0x000fe2000f8efc3f */
[----:B------:R-:W-:Y:S01]  /*15560*/  ULDC UR43, c[0x0][0xc] ;  /* 0x00000300002b7ab9 */ /* 0x000fe20000000800 */
[----:B------:R2:W-:Y:S01]  /*15570*/  STL [R1], RZ ;  /* 0x000000ff01007387 */ /* 0x0005e20000100800 */
[----:B------:R-:W-:Y:S01]  /*15580*/  ULDC.64 UR46, c[0x0][0x198] ;  /* 0x00006600002e7ab9 */ /* 0x000fe20000000a00 */
[----:B0-----:R-:W-:Y:S01]  /*15590*/  LOP3.LUT R2, R0, 0x7f, RZ, 0xc0, !PT ;  /* 0x0000007f00027812 */ /* 0x001fe200078ec0ff */
[----:B-1----:R-:W-:Y:S01]  /*155a0*/  IMAD.SHL.U32 R29, R6, 0x40, RZ ;  /* 0x00000040061d7824 */ /* 0x002fe200078e00ff */
[----:B------:R-:W-:-:S03]  /*155b0*/  SHF.R.U32.HI R0, RZ, 0x1, R6 ;  /* 0x00000001ff007819 */ /* 0x000fc60000011606 */
[----:B------:R-:W-:Y:S02]  /*155c0*/  IMAD.SHL.U32 R4, R2, 0x10, RZ ;  /* 0x0000001002047824 */ /* 0x000fe400078e00ff */
[C---:B------:R-:W-:Y:S01]  /*155d0*/  IMAD.SHL.U32 R2, R6.reuse, 0x20, RZ ;  /* 0x0000002006027824 */ /* 0x040fe200078e00ff */
        /* <DEDUP_REMOVED lines=13> */
.L_x_11177:
[----:B------:R-:W-:Y:S01]  /*156b0*/  ULDC.64 UR4, c[0x0][0xa28] ;  /* 0x00028a0000047ab9 */ /* 0x000fe20000000a00 */
[----:B------:R-:W-:Y:S01]  /*156c0*/  ULDC.64 UR8, c[0x0][0xa08] ;  /* 0x0002820000087ab9 */ /* 0x000fe20000000a00 */
[----:B------:R-:W-:Y:S01]  /*156d0*/  UISETP.NE.U32.AND UP0, UPT, UR4, URZ, UPT ;  /* 0x0000003f0400728c */ /* 0x000fe2000bf05070 */
[----:B------:R-:W-:Y:S01]  /*156e0*/  ISETP.NE.U32.AND P1, PT, RZ, UR8, PT ;  /* 0x00000008ff007c0c */ /* 0x000fe2000bf25070 */
[----:B------:R-:W-:Y:S01]  /*156f0*/  ULDC.64 UR10, c[0x0][0xa18] ;  /* 0x00028600000a7ab9 */ /* 0x000fe20000000a00 */
[----:B01----:R-:W0:Y:S01]  /*15700*/  LDC R0, c[0x0][0x288] ;  /* 0x0000a200ff007b82 */ /* 0x003e220000000800 */
[----:B------:R-:W-:Y:S01]  /*15710*/  UISETP.NE.AND.EX UP0, UPT, UR5, URZ, UPT, UP0 ;  /* 0x0000003f0500728c */ /* 0x000fe2000bf05300 */
[----:B------:R-:W-:Y:S01]  /*15720*/  ISETP.NE.AND.EX P1, PT, RZ, UR9, PT, P1 ;  /* 0x00000009ff007c0c */ /* 0x000fe2000bf25310 */
[----:B------:R-:W-:Y:S01]  /*15730*/  UISETP.NE.U32.AND UP1, UPT, UR10, URZ, UPT ;  /* 0x0000003f0a00728c */ /* 0x000fe2000bf25070 */
[----:B------:R-:W-:Y:S01]  /*15740*/  IMAD.MOV.U32 R23, RZ, RZ, RZ ;  /* 0x000000ffff177224 */ /* 0x000fe200078e00ff */
[----:B------:R-:W-:Y:S01]  /*15750*/  ULDC.64 UR8, c[0x0][0xa08] ;  /* 0x0002820000087ab9 */ /* 0x000fe20000000a00 */
[----:B------:R-:W-:Y:S01]  /*15760*/  ULDC.64 UR6, c[0x0][0xa00] ;  /* 0x0002800000067ab9 */ /* 0x000fe20000000a00 */
[----:B------:R-:W-:Y:S01]  /*15770*/  UISETP.NE.AND.EX UP1, UPT, UR11, URZ, UPT, UP1 ;  /* 0x0000003f0b00728c */ /* 0x000fe2000bf25310 */
[----:B------:R-:W-:Y:S01]  /*15780*/  PLOP3.LUT P2, PT, PT, PT, UP0, 0x80, 0x0 ;  /* 0x000000000000781c */ /* 0x000fe20003f4f008 */
[----:B------:R-:W-:Y:S01]  /*15790*/  UIMAD.WIDE UR8, UR45, 0x4, UR8 ;  /* 0x000000042d0878a5 */ /* 0x000fe2000f8e0208 */
[----:B------:R-:W-:Y:S01]  /*157a0*/  ISETP.NE.U32.AND P0, PT, RZ, UR6, PT ;  /* 0x00000006ff007c0c */ /* 0x000fe2000bf05070 */
[----:B------:R-:W-:Y:S01]  /*157b0*/  IMAD.MOV.U32 R27, RZ, RZ, RZ ;  /* 0x000000ffff1b7224 */ /* 0x000fe200078e00ff */
[----:B------:R-:W-:-:S02]  /*157c0*/  @UP0 ULDC.64 UR4, c[0x0][0xa28] ;  /* 0x00028a0000040ab9 */ /* 0x000fc40000000a00 */
[----:B------:R-:W-:Y:S01]  /*157d0*/  @UP0 UIMAD.WIDE UR4, UR45, 0x4, UR4 ;  /* 0x000000042d0408a5 */ /* 0x000fe2000f8e0204 */
[----:B------:R-:W-:Y:S01]  /*157e0*/  IMAD.U32 R2, RZ, RZ, UR8 ;  /* 0x00000008ff027e24 */ /* 0x000fe2000f8e00ff */
[----:B------:R-:W-:Y:S01]  /*157f0*/  ISETP.NE.AND.EX P0, PT, RZ, UR7, PT, P0 ;  /* 0x00000007ff007c0c */ /* 0x000fe2000bf05300 */
[----:B------:R-:W-:Y:S01]  /*15800*/  IMAD.U32 R3, RZ, RZ, UR9 ;  /* 0x00000009ff037e24 */ /* 0x000fe2000f8e00ff */
[----:B------:R-:W-:Y:S01]  /*15810*/  ULDC.64 UR6, c[0x0][0xa00] ;  /* 0x0002800000067ab9 */ /* 0x000fe20000000a00 */
[----:B------:R-:W-:Y:S01]  /*15820*/  @UP1 ULDC.64 UR10, c[0x0][0xa18] ;  /* 0x00028600000a1ab9 */ /* 0x000fe20000000a00 */
[----:B------:R-:W-:Y:S01]  /*15830*/  PLOP3.LUT P3, PT, PT, PT, UP1, 0x80, 0x0 ;  /* 0x000000000000781c */ /* 0x000fe20003f6f018 */
[----:B------:R-:W-:Y:S01]  /*15840*/  IMAD.MOV.U32 R6, RZ, RZ, RZ ;  /* 0x000000ffff067224 */ /* 0x000fe200078e00ff */
[----:B------:R1:W5:Y:S01]  /*15850*/  @P1 LDG.E R23, desc[UR48][R2.64] ;  /* 0x0000003002171981 */ /* 0x000362000c1e1900 */
[----:B------:R-:W-:-:S06]  /*15860*/  UIMAD.WIDE UR6, UR45, 0x4, UR6 ;  /* 0x000000042d0678a5 */ /* 0x000fcc000f8e0206 */
[----:B------:R-:W-:Y:S02]  /*15870*/  IMAD.U32 R4, RZ, RZ, UR6 ;  /* 0x00000006ff047e24 */ /* 0x000fe4000f8e00ff */
[----:B------:R-:W-:Y:S02]  /*15880*/  IMAD.U32 R5, RZ, RZ, UR7 ;  /* 0x00000007ff057e24 */ /* 0x000fe4000f8e00ff */
[----:B-1----:R-:W-:Y:S02]  /*15890*/  IMAD.U32 R2, RZ, RZ, UR4 ;  /* 0x00000004ff027e24 */ /* 0x002fe4000f8e00ff */
[----:B------:R-:W-:Y:S01]  /*158a0*/  IMAD.U32 R3, RZ, RZ, UR5 ;  /* 0x00000005ff037e24 */ /* 0x000fe2000f8e00ff */
[----:B------:R-:W-:Y:S01]  /*158b0*/  @UP1 UIMAD.WIDE UR4, UR45, 0x4, UR10 ;  /* 0x000000042d0418a5 */ /* 0x000fe2000f8e020a */
[----:B------:R-:W5:Y:S02]  /*158c0*/  @P0 LDG.E R27, desc[UR48][R4.64] ;  /* 0x00000030041b0981 */ /* 0x000f64000c1e1900 */
[----:B------:R-:W-:-:S02]  /*158d0*/  ULDC.64 UR10, c[0x0][0xa20] ;  /* 0x00028800000a7ab9 */ /* 0x000fc40000000a00 */
[----:B------:R1:W5:Y:S02]  /*158e0*/  @P2 LDG.E R6, desc[UR48][R2.64] ;  /* 0x0000003002062981 */ /* 0x000364000c1e1900 */
[----:B-1----:R-:W-:Y:S02]  /*158f0*/  IMAD.U32 R2, RZ, RZ, UR4 ;  /* 0x00000004ff027e24 */ /* 0x002fe4000f8e00ff */
[----:B------:R-:W-:Y:S01]  /*15900*/  IMAD.U32 R3, RZ, RZ, UR5 ;  /* 0x00000005ff037e24 */ /* 0x000fe2000f8e00ff */
[----:B------:R-:W-:-:S04]  /*15910*/  ULDC.64 UR4, c[0x0][0x3f8] ;  /* 0x0000fe0000047ab9 */ /* 0x000fc80000000a00 */
[----:B0-----:R0:W5:Y:S01]  /*15920*/  @P3 LDG.E R0, desc[UR48][R2.64] ;  /* 0x0000003002003981 */ /* 0x001162000c1e1900 */
[----:B------:R-:W-:Y:S01]  /*15930*/  UISETP.NE.U32.AND UP0, UPT, UR4, URZ, UPT ;  /* 0x0000003f0400728c */ /* 0x000fe2000bf05070 */
[----:B------:R-:W-:Y:S02]  /*15940*/  ISETP.NE.U32.AND P2, PT, RZ, UR10, PT ;  /* 0x0000000aff007c0c */ /* 0x000fe4000bf45070 */
        /* <DEDUP_REMOVED lines=9> */
[----:B------:R-:W-:Y:S02]  /*159e0*/  IMAD.U32 R2, RZ, RZ, UR6 ;  /* 0x00000006ff027e24 */ /* 0x000fe4000f8e00ff */
[----:B------:R-:W-:Y:S02]  /*159f0*/  IMAD.U32 R4, RZ, RZ, UR6 ;  /* 0x00000006ff047e24 */ /* 0x000fe4000f8e00ff */
[----:B------:R-:W-:-:S03]  /*15a00*/  IMAD.U32 R3, RZ, RZ, UR7 ;  /* 0x00000007ff037e24 */ /* 0x000fc6000f8e00ff */
[----:B------:R-:W2:Y:S04]  /*15a10*/  LDG.E R5, desc[UR48][R4.64] ;  /* 0x0000003004057981 */ /* 0x000ea8000c1e1900 */
[----:B------:R-:W2:Y:S02]  /*15a20*/  LDG.E R2, desc[UR48][R2.64+0x4] ;  /* 0x0000043002027981 */ /* 0x000ea4000c1e1900 */
[----:B--2--5:R-:W-:-:S07]  /*15a30*/  IMAD.IADD R0, R2, 0x1, -R5 ;  /* 0x0000000102007824 */ /* 0x024fce00078e0a05 */
.L_x_11112:
        /* <DEDUP_REMOVED lines=9> */
.L_x_11113:
[----:B------:R-:W-:Y:S05]  /*15ad0*/  @!P1 BRA `(.L_x_11114) ;  /* 0x00000000001c9947 */ /* 0x000fea0003800000 */
[----:B------:R-:W-:Y:S02]  /*15ae0*/  IMAD.U32 R5, RZ, RZ, UR9 ;  /* 0x00000009ff057e24 */ /* 0x000fe4000f8e00ff */
[----:B------:R-:W-:Y:S02]  /*15af0*/  IMAD.U32 R2, RZ, RZ, UR8 ;  /* 0x00000008ff027e24 */ /* 0x000fe4000f8e00ff */
[----:B------:R-:W-:Y:S02]  /*15b00*/  IMAD.U32 R4, RZ, RZ, UR8 ;  /* 0x00000008ff047e24 */ /* 0x000fe4000f8e00ff */
[----:B------:R-:W-:-:S03]  /*15b10*/  IMAD.U32 R3, RZ, RZ, UR9 ;  /* 0x00000009ff037e24 */ /* 0x000fc6000f8e00ff */
[----:B------:R-:W2:Y:S04]  /*15b20*/  LDG.E R5, desc[UR48][R4.64] ;  /* 0x0000003004057981 */ /* 0x000ea8000c1e1900 */
[----:B------:R-:W2:Y:S02]  /*15b30*/  LDG.E R2, desc[UR48][R2.64+0x4] ;  /* 0x0000043002027981 */ /* 0x000ea4000c1e1900 */
[----:B--2---:R-:W-:-:S07]  /*15b40*/  IMAD.IADD R7, R2, 0x1, -R5 ;  /* 0x0000000102077824 */ /* 0x004fce00078e0a05 */
.L_x_11114:
[----:B0-----:R-:W0:Y:S01]  /*15b50*/  LDC.64 R2, c[0x0][0x9e0] ;  /* 0x00027800ff027b82 */ /* 0x001e220000000a00 */
[----:B------:R-:W-:Y:S02]  /*15b60*/  IMAD R5, R25, 0xc0, RZ ;  /* 0x000000c019057824 */ /* 0x000fe400078e02ff */
[----:B-----5:R-:W-:-:S03]  /*15b70*/  IMAD.IADD R6, R7, 0x1, -R6 ;  /* 0x0000000107067824 */ /* 0x020fc600078e0a06 */
        /* <DEDUP_REMOVED lines=15> */
.L_x_11116:
[----:B------:R-:W-:-:S13]  /*15c70*/  ISETP.NE.AND P0, PT, R3, 0x1, PT ;  /* 0x000000010300780c */ /* 0x000fda0003f05270 */
[----:B------:R-:W0:Y:S02]  /*15c80*/  @P0 LDC.64 R4, c[0x0][0x9e8] ;  /* 0x00027a00ff040b82 */ /* 0x000e240000000a00 */
[----:B0-----:R-:W-:-:S05]  /*15c90*/  @P0 IMAD.HI.U32 R4, R7, R4, RZ ;  /* 0x0000000407040227 */ /* 0x001fca00078e00ff */
[----:B------:R-:W-:-:S07]  /*15ca0*/  @P0 SHF.R.U32.HI R7, RZ, R5, R4 ;  /* 0x00000005ff070219 */ /* 0x000fce0000011604 */
.L_x_11117:
[----:B------:R-:W-:-:S05]  /*15cb0*/  IMAD R7, R7, R3, R3 ;  /* 0x0000000307077224 */ /* 0x000fca00078e0203 */
[----:B------:R-:W-:-:S07]  /*15cc0*/  VIMNMX R2, R2, R7, PT ;  /* 0x0000000702027248 */ /* 0x000fce0003fe0100 */
.L_x_11115:
[----:B------:R-:W-:Y:S01]  /*15cd0*/  VIADD R4, R2, 0x9f ;  /* 0x0000009f02047836 */ /* 0x000fe20000000000 */
[----:B------:R-:W-:Y:S01]  /*15ce0*/  ULDC UR4, c[0x0][0x9dc] ;  /* 0x0002770000047ab9 */ /* 0x000fe20000000800 */
[----:B------:R-:W-:Y:S02]  /*15cf0*/  VIADD R2, R6, 0x9f ;  /* 0x0000009f06027836 */ /* 0x000fe40000000000 */
[----:B------:R-:W-:-:S04]  /*15d00*/  IMAD.HI R4, R4, 0x66666667, RZ ;  /* 0x6666666704047827 */ /* 0x000fc800078e02ff */
[----:B------:R-:W-:Y:S01]  /*15d10*/  IMAD.HI R2, R2, 0x66666667, RZ ;  /* 0x6666666702027827 */ /* 0x000fe200078e02ff */
[----:B------:R-:W-:-:S03]  /*15d20*/  SHF.R.U32.HI R5, RZ, 0x1f, R4 ;  /* 0x0000001fff057819 */ /* 0x000fc60000011604 */
[----:B------:R-:W-:Y:S01]  /*15d30*/  IMAD R7, R25, 0xc0, -R0 ;  /* 0x000000c019077824 */ /* 0x000fe200078e0a00 */
[----:B------:R-:W-:Y:S02]  /*15d40*/  LEA.HI.SX32 R26, R4, R5, 0x1a ;  /* 0x00000005041a7211 */ /* 0x000fe400078fd2ff */
[----:B------:R-:W-:Y:S01]  /*15d50*/  SHF.R.U32.HI R5, RZ, 0x1f, R2 ;  /* 0x0000001fff057819 */ /* 0x000fe20000011602 */
[----:B------:R-:W-:-:S03]  /*15d60*/  IMAD.IADD R7, R6, 0x1, R7 ;  /* 0x0000000106077824 */ /* 0x000fc600078e0207 */
[----:B------:R-:W-:Y:S01]  /*15d70*/  LEA.HI.SX32 R5, R2, R5, 0x1a ;  /* 0x0000000502057211 */ /* 0x000fe200078fd2ff */
[----:B------:R-:W-:-:S03]  /*15d80*/  VIADD R0, R7, -UR4 ;  /* 0x8000000407007c36 */ /* 0x000fc60008000000 */
        /* <DEDUP_REMOVED lines=11> */
.L_x_11119:
[----:B------:R-:W-:-:S13]  /*15e40*/  ISETP.NE.AND P0, PT, R3, 0x1, PT ;  /* 0x000000010300780c */ /* 0x000fda0003f05270 */
[----:B------:R-:W0:Y:S02]  /*15e50*/  @P0 LDC.64 R4, c[0x0][0x9e8] ;  /* 0x00027a00ff040b82 */ /* 0x000e240000000a00 */
[----:B0-----:R-:W-:-:S05]  /*15e60*/  @P0 IMAD.HI.U32 R4, R7, R4, RZ ;  /* 0x0000000407040227 */ /* 0x001fca00078e00ff */
[----:B------:R-:W-:-:S07]  /*15e70*/  @P0 SHF.R.U32.HI R7, RZ, R5, R4 ;  /* 0x00000005ff070219 */ /* 0x000fce0000011604 */
.L_x_11120:
[----:B------:R-:W-:-:S05]  /*15e80*/  IMAD R3, R7, R3, RZ ;  /* 0x0000000307037224 */ /* 0x000fca00078e02ff */
[----:B------:R-:W-:-:S07]  /*15e90*/  VIMNMX R0, R0, R3, !PT ;  /* 0x0000000300007248 */ /* 0x000fce0007fe0100 */
.L_x_11118:
[----:B------:R-:W-:Y:S01]  /*15ea0*/  IMAD.HI R0, R0, 0x66666667, RZ ;  /* 0x6666666700007827 */ /* 0x000fe200078e02ff */
[----:B------:R-:W-:Y:S04]  /*15eb0*/  BSSY B6, `(.L_x_11121) ;  /* 0x0000210000067945 */ /* 0x000fe80003800000 */
[----:B------:R-:W-:-:S04]  /*15ec0*/  SHF.R.U32.HI R3, RZ, 0x1f, R0 ;  /* 0x0000001fff037819 */ /* 0x000fc80000011600 */
[----:B------:R-:W-:-:S04]  /*15ed0*/  LEA.HI.SX32 R3, R0, R3, 0x1a ;  /* 0x0000000300037211 */ /* 0x000fc800078fd2ff */
[----:B------:R-:W-:-:S04]  /*15ee0*/  VIMNMX R22, RZ, R3, !PT ;  /* 0x00000003ff167248 */ /* 0x000fc80007fe0100 */
[----:B------:R-:W-:-:S13]  /*15ef0*/  ISETP.GT.AND P0, PT, R26, R22, PT ;  /* 0x000000161a00720c */ /* 0x000fda0003f04270 */
        /* <DEDUP_REMOVED lines=18> */
.L_x_11122:
        /* <DEDUP_REMOVED lines=23> */
.L_x_11124:
        /* <DEDUP_REMOVED lines=22> */
.L_x_11125:
        /* <DEDUP_REMOVED lines=20> */
.L_x_11126:
        /* <DEDUP_REMOVED lines=18> */
.L_x_11127:
[----:B------:R-:W-:Y:S01]  /*16550*/  ULDC.64 UR4, c[0x0][0x9f8] ;  /* 0x00027e0000047ab9 */ /* 0x000fe20000000a00 */
[----:B------:R-:W-:Y:S01]  /*16560*/  IMAD.U32 R19, RZ, RZ, UR45 ;  /* 0x0000002dff137e24 */ /* 0x000fe2000f8e00ff */
[----:B------:R-:W-:Y:S01]  /*16570*/  UISETP.NE.U32.AND UP0, UPT, UR4, URZ, UPT ;  /* 0x0000003f0400728c */ /* 0x000fe2000bf05070 */
[----:B------:R-:W0:Y:S01]  /*16580*/  LDC R0, c[0x0][0x428] ;  /* 0x00010a00ff007b82 */ /* 0x000e220000000800 */
[----:B------:R-:W1:Y:S01]  /*16590*/  S2R R4, SR_TID.X ;  /* 0x0000000000047919 */ /* 0x000e620000002100 */
[----:B------:R-:W-:Y:S01]  /*165a0*/  IMAD.U32 R20, RZ, RZ, UR38 ;  /* 0x00000026ff147e24 */ /* 0x000fe2000f8e00ff */
[----:B------:R-:W-:Y:S01]  /*165b0*/  UISETP.NE.AND.EX UP0, UPT, UR5, URZ, UPT, UP0 ;  /* 0x0000003f0500728c */ /* 0x000fe2000bf05300 */
[----:B------:R-:W-:Y:S01]  /*165c0*/  IMAD R25, R25, 0xc0, R27 ;  /* 0x000000c019197824 */ /* 0x000fe200078e021b */
[----:B------:R-:W-:-:S04]  /*165d0*/  ULDC.64 UR6, c[0x0][0xa08] ;  /* 0x0002820000067ab9 */ /* 0x000fc80000000a00 */
[----:B------:R-:W-:-:S05]  /*165e0*/  PLOP3.LUT P0, PT, PT, PT, UP0, 0x80, 0x0 ;  /* 0x000000000000781c */ /* 0x000fca0003f0f008 */
[----:B------:R-:W-:Y:S02]  /*165f0*/  @UP0 ULDC.64 UR4, c[0x0][0x9f8] ;  /* 0x00027e0000040ab9 */ /* 0x000fe40000000a00 */
[----:B------:R-:W-:-:S06]  /*16600*/  @UP0 UIMAD.WIDE UR4, UR45, 0x4, UR4 ;  /* 0x000000042d0408a5 */ /* 0x000fcc000f8e0204 */
[----:B------:R-:W-:Y:S02]  /*16610*/  IMAD.U32 R2, RZ, RZ, UR4 ;  /* 0x00000004ff027e24 */ /* 0x000fe4000f8e00ff */
[----:B------:R-:W-:Y:S01]  /*16620*/  IMAD.U32 R3, RZ, RZ, UR5 ;  /* 0x00000005ff037e24 */ /* 0x000fe2000f8e00ff */
[----:B------:R-:W-:-:S04]  /*16630*/  ULDC.64 UR4, c[0x0][0xa00] ;  /* 0x0002800000047ab9 */ /* 0x000fc80000000a00 */
[----:B------:R2:W3:Y:S01]  /*16640*/  @P0 LDG.E R19, desc[UR48][R2.64] ;  /* 0x0000003002130981 */ /* 0x0004e2000c1e1900 */
[----:B0-----:R-:W-:Y:S01]  /*16650*/  ISETP.NE.AND P0, PT, R0, 0x1, PT ;  /* 0x000000010000780c */ /* 0x001fe20003f05270 */
[----:B------:R-:W-:Y:S01]  /*16660*/  UMOV UR36, URZ ;  /* 0x0000003f00247c82 */ /* 0x000fe20008000000 */
[----:B------:R-:W-:Y:S02]  /*16670*/  R2UR UR37, R25 ;  /* 0x00000000192572ca */ /* 0x000fe400000e0000 */
[----:B-1----:R-:W-:Y:S02]  /*16680*/  LOP3.LUT R10, R4, 0x7f, RZ, 0xc0, !PT ;  /* 0x0000007f040a7812 */ /* 0x002fe400078ec0ff */
[----:B------:R-:W-:Y:S02]  /*16690*/  SHF.R.U32.HI R4, RZ, 0x5, R4 ;  /* 0x00000005ff047819 */ /* 0x000fe40000011604 */
[----:B------:R-:W-:Y:S01]  /*166a0*/  ISETP.NE.AND P1, PT, R10, RZ, PT ;  /* 0x000000ff0a00720c */ /* 0x000fe20003f25270 */
[----:B--2---:R-:W0:Y:S01]  /*166b0*/  LDC.64 R2, c[0x0][0x3f8] ;  /* 0x0000fe00ff027b82 */ /* 0x004e220000000a00 */
[----:B------:R-:W-:-:S07]  /*166c0*/  LOP3.LUT R4, R4, 0x3, RZ, 0xc0, !PT ;  /* 0x0000000304047812 */ /* 0x000fce00078ec0ff */
[----:B------:R-:W1:Y:S04]  /*166d0*/  @P0 LDC R0, c[0x0][0x42c] ;  /* 0x00010b00ff000b82 */ /* 0x000e680000000800 */
[----:B------:R-:W-:-:S04]  /*166e0*/  VOTEU.ALL UP1, P1 ;  /* 0x00000000003f7886 */ /* 0x000fc80000820000 */
[----:B------:R-:W2:Y:S01]  /*166f0*/  @P0 LDC R5, c[0x0][0x430] ;  /* 0x00010c00ff050b82 */ /* 0x000ea20000000800 */
[----:B-1----:R-:W-:-:S05]  /*16700*/  @P0 IMAD.HI.U32 R0, R0, UR38, RZ ;  /* 0x0000002600000c27 */ /* 0x002fca000f8e00ff */
[----:B--2---:R-:W-:Y:S02]  /*16710*/  @P0 SHF.R.U32.HI R20, RZ, R5, R0 ;  /* 0x00000005ff140219 */ /* 0x004fe40000011600 */
[----:B------:R-:W-:Y:S01]  /*16720*/  ISETP.NE.U32.AND P0, PT, RZ, UR4, PT ;  /* 0x00000004ff007c0c */ /* 0x000fe2000bf05070 */
[----:B------:R-:W-:-:S03]  /*16730*/  @!UP1 UIADD3 UR4, UP0, UR46, 0x270, URZ ;  /* 0x000002702e049890 */ /* 0x000fc6000ff1e03f */
[----:B------:R-:W-:Y:S01]  /*16740*/  ISETP.NE.AND.EX P0, PT, RZ, UR5, PT, P0 ;  /* 0x00000005ff007c0c */ /* 0x000fe2000bf05300 */
[----:B------:R-:W-:-:S03]  /*16750*/  @!UP1 UIADD3.X UR5, URZ, UR47, URZ, UP0, !UPT ;  /* 0x0000002f3f059290 */ /* 0x000fc600087fe43f */
[----:B------:R-:W-:Y:S02]  /*16760*/  SEL R6, RZ, UR45, P0 ;  /* 0x0000002dff067c07 */ /* 0x000fe40008000000 */
[----:B0-----:R-:W-:Y:S01]  /*16770*/  LOP3.LUT P0, RZ, R2, UR6, RZ, 0xfc, !PT ;  /* 0x0000000602ff7c12 */ /* 0x001fe2000f80fcff */
[----:B------:R-:W-:Y:S01]  /*16780*/  UMOV UR6, 0xffffffff ;  /* 0xffffffff00067882 */ /* 0x000fe20000000000 */
[----:B------:R-:W-:Y:S02]  /*16790*/  R2UR UR39, R6 ;  /* 0x00000000062772ca */ /* 0x000fe400000e0000 */
[----:B------:R-:W-:-:S11]  /*167a0*/  LOP3.LUT P0, RZ, R3, UR7, RZ, 0xfc, P0 ;  /* 0x0000000703ff7c12 */ /* 0x000fd6000800fcff */
[----:B------:R0:W-:Y:S01]  /*167b0*/  @!UP1 UTMAPF.L2.4D [UR36], [UR4] ;  /* 0x00000024040095b8 */ /* 0x0001e20008018000 */
[----:B---3--:R-:W-:Y:S02]  /*167c0*/  SHF.R.S32.HI R21, RZ, 0x1f, R19 ;  /* 0x0000001fff157819 */ /* 0x008fe40000011413 */
[----:B------:R-:W-:Y:S01]  /*167d0*/  SEL R0, R19, RZ, !P0 ;  /* 0x000000ff13007207 */ /* 0x000fe20004000000 */
[----:B0-----:R-:W-:Y:S06]  /*167e0*/  BRA.DIV UR6, `(.L_x_11128) ;  /* 0x0000002a06cc7947 */ /* 0x001fec000b800000 */
[----:B------:R0:W1:Y:S02]  /*167f0*/  SHFL.IDX PT, R14, R4, RZ, 0x1f ;  /* 0x00001fff040e7589 */ /* 0x00006400000e0000 */
.L_x_11196:
[----:B-1----:R-:W-:Y:S02]  /*16800*/  ISETP.NE.AND P0, PT, R14, RZ, PT ;  /* 0x000000ff0e00720c */ /* 0x002fe40003f05270 */
[----:B------:R-:W-:-:S11]  /*16810*/  PLOP3.LUT P6, PT, PT, PT, PT, 0x8, 0x0 ;  /* 0x000000000000781c */ /* 0x000fd60003fce170 */
[----:B------:R-:W-:Y:S05]  /*16820*/  @P0 BRA `(.L_x_11129) ;  /* 0x0000000400800947 */ /* 0x000fea0003800000 */
[----:B------:R-:W-:Y:S01]  /*16830*/  UMOV UR4, 0xffffffff ;  /* 0xffffffff00047882 */ /* 0x000fe20000000000 */
[----:B------:R-:W-:Y:S02]  /*16840*/  VIADD R7, R26, 0xffffffff ;  /* 0xffffffff1a077836 */ /* 0x000fe40000000000 */
[----:B------:R-:W-:Y:S05]  /*16850*/  BRA.DIV UR4, `(.L_x_11130) ;  /* 0x0000002a04d07947 */ /* 0x000fea000b800000 */
[----:B------:R-:W-:-:S13]  /*16860*/  ELECT P6, URZ, PT ;  /* 0x00000000003f782f */ /* 0x000fda00038c0000 */
.L_x_11199:
[----:B------:R-:W-:Y:S05]  /*16870*/  @!P6 BRA `(.L_x_11131) ;  /* 0x000000040028e947 */ /* 0x000fea0003800000 */
[----:B------:R-:W-:-:S04]  /*16880*/  ISETP.NE.U32.AND P0, PT, R2, RZ, PT ;  /* 0x000000ff0200720c */ /* 0x000fc80003f05070 */
[----:B------:R-:W-:-:S13]  /*16890*/  ISETP.NE.AND.EX P0, PT, R3, RZ, PT, P0 ;  /* 0x000000ff0300720c */ /* 0x000fda0003f05300 */
[----:B------:R-:W-:Y:S05]  /*168a0*/  @!P0 BRA `(.L_x_11132) ;  /* 0x0000000000488947 */ /* 0x000fea0003800000 */
[----:B------:R-:W1:Y:S01]  /*168b0*/  LDC R9, c[0x0][0x41c] ;  /* 0x00010700ff097b82 */ /* 0x000e620000000800 */
[----:B------:R-:W-:Y:S01]  /*168c0*/  IMAD.MOV.U32 R8, RZ, RZ, R7 ;  /* 0x000000ffff087224 */ /* 0x000fe200078e0007 */
[----:B------:R-:W-:Y:S02]  /*168d0*/  ULDC.64 UR4, c[0x0][0x408] ;  /* 0x0001020000047ab9 */ /* 0x000fe40000000a00 */
[----:B------:R-:W-:-:S04]  /*168e0*/  IMAD R0, R21, UR4, RZ ;  /* 0x0000000415007c24 */ /* 0x000fc8000f8e02ff */
[----:B------:R-:W-:Y:S01]  /*168f0*/  IMAD R11, R19, UR5, R0 ;  /* 0x00000005130b7c24 */ /* 0x000fe2000f8e0200 */
[----:B-1----:R-:W-:-:S13]  /*16900*/  ISETP.NE.AND P0, PT, R9, 0x1, PT ;  /* 0x000000010900780c */ /* 0x002fda0003f05270 */
[----:B0-----:R-:W0:Y:S02]  /*16910*/  @P0 LDC.64 R4, c[0x0][0x420] ;  /* 0x00010800ff040b82 */ /* 0x001e240000000a00 */
        /* <DEDUP_REMOVED lines=11> */
.L_x_11132:
[----:B------:R-:W-:Y:S02]  /*169d0*/  LEA R5, R17, UR41, 0x3 ;  /* 0x0000002911057c11 */ /* 0x000fe4000f8e18ff */
[----:B-1----:R-:W-:Y:S02]  /*169e0*/  SHF.L.U32 R2, R18, 0x1f, RZ ;  /* 0x0000001f12027819 */ /* 0x002fe400000006ff */
[----:B------:R-:W-:Y:S02]  /*169f0*/  ISETP.NE.AND P0, PT, R10, RZ, PT ;  /* 0x000000ff0a00720c */ /* 0x000fe40003f05270 */
[----:B------:R-:W1:Y:S02]  /*16a00*/  SYNCS.PHASECHK.TRANS64.TRYWAIT P2, [R5+URZ+0x13280], R2 ;  /* 0x01328002050075a7 */ /* 0x000e64000804017f */
[----:B-1----:R-:W-:Y:S09]  /*16a10*/  @!P2 BRA `(.L_x_11133) ;  /* 0x000000280080a947 */ /* 0x002ff20003800000 */
.L_x_11200:
        /* <DEDUP_REMOVED lines=8> */
.L_x_11134:
[----:B0-----:R-:W-:Y:S01]  /*16aa0*/  IMAD.U32 R4, RZ, RZ, UR41 ;  /* 0x00000029ff047e24 */ /* 0x001fe2000f8e00ff */
[----:B------:R-:W-:Y:S01]  /*16ab0*/  R2UR UR9, R5 ;  /* 0x00000000050972ca */ /* 0x000fe200000e0000 */
[----:B------:R-:W-:Y:S01]  /*16ac0*/  IMAD R7, R7, 0xa0, R23 ;  /* 0x000000a007077824 */ /* 0x000fe200078e0217 */
[----:B------:R-:W-:Y:S01]  /*16ad0*/  R2UR UR12, R20 ;  /* 0x00000000140c72ca */ /* 0x000fe200000e0000 */
[----:B------:R-:W-:Y:S01]  /*16ae0*/  IMAD R3, R17, 0x2800, R4 ;  /* 0x0000280011037824 */ /* 0x000fe200078e0204 */
        /* <DEDUP_REMOVED lines=11> */
[----:B------:R-:W2:Y:S02]  /*16ba0*/  SYNCS.PHASECHK.TRANS64.TRYWAIT P2, [R5+URZ+0x13240], R2 ;  /* 0x01324002050075a7 */ /* 0x000ea4000804017f */
[----:B0-2---:R-:W-:Y:S05]  /*16bb0*/  @!P2 BRA `(.L_x_11135) ;  /* 0x00000028002ca947 */ /* 0x005fea0003800000 */
.L_x_11201:
        /* <DEDUP_REMOVED lines=8> */
.L_x_11136:
        /* <DEDUP_REMOVED lines=14> */
.L_x_11131:
        /* <DEDUP_REMOVED lines=11> */
[----:B01----:R-:W-:Y:S01]  /*16dd0*/  @P0 IMAD.MOV.U32 R2, RZ, RZ, 0x3000 ;  /* 0x00003000ff020424 */ /* 0x003fe200078e00ff */
[----:B------:R-:W-:Y:S01]  /*16de0*/  @P0 R2UR UR13, R6 ;  /* 0x00000000060d02ca */ /* 0x000fe200000e0000 */
[----:B------:R-:W-:Y:S02]  /*16df0*/  UMOV UR12, UR38 ;  /* 0x00000026000c7c82 */ /* 0x000fe40008000000 */
[----:B------:R1:W-:Y:S10]  /*16e00*/  @P0 SYNCS.ARRIVE.TRANS64 RZ, [UR41+0x13200], R2 ;  /* 0x01320002ffff09a7 */ /* 0x0003f40008000029 */
[----:B------:R1:W-:Y:S02]  /*16e10*/  UTMALDG.4D [UR8], [UR4], desc[UR6] ;  /* 0x00000608040075b4 */ /* 0x0003e40008019000 */
[----:B-1----:R-:W-:Y:S01]  /*16e20*/  NOP ;  /* 0x0000000000007918 */ /* 0x002fe20000000000 */
.L_x_11129:
[----:B------:R-:W2:Y:S01]  /*16e30*/  LDL.LU R3, [R1] ;  /* 0x0000000001037983 */ /* 0x000ea20000300800 */
[----:B------:R-:W-:Y:S01]  /*16e40*/  BSSY B0, `(.L_x_11137) ;  /* 0x000000b000007945 */ /* 0x000fe20003800000 */
[----:B--2---:R-:W-:-:S05]  /*16e50*/  VIADD R3, R3, 0x1 ;  /* 0x0000000103037836 */ /* 0x004fca0000000000 */
[----:B------:R-:W-:Y:S01]  /*16e60*/  LEA.HI R2, R3, R3, RZ, 0x1 ;  /* 0x0000000303027211 */ /* 0x000fe200078f08ff */
[----:B------:R1:W-:Y:S03]  /*16e70*/  STL [R1], R3 ;  /* 0x0000000301007387 */ /* 0x0003e60000100800 */
[----:B------:R-:W-:-:S05]  /*16e80*/  LOP3.LUT R2, R2, 0xfffffffe, RZ, 0xc0, !PT ;  /* 0xfffffffe02027812 */ /* 0x000fca00078ec0ff */
[----:B------:R-:W-:-:S05]  /*16e90*/  IMAD.IADD R2, R3, 0x1, -R2 ;  /* 0x0000000103027824 */ /* 0x000fca00078e0a02 */
[----:B-1----:R-:W-:Y:S01]  /*16ea0*/  SHF.L.U32 R3, R2, 0x1f, RZ ;  /* 0x0000001f02037819 */ /* 0x002fe200000006ff */
[----:B------:R-:W-:-:S03]  /*16eb0*/  VIADD R2, R26, 0xfffffffe ;  /* 0xfffffffe1a027836 */ /* 0x000fc60000000000 */
[----:B------:R-:W1:Y:S02]  /*16ec0*/  SYNCS.PHASECHK.TRANS64.TRYWAIT P0, [UR41+0x13220], R3 ;  /* 0x01322003ff0075a7 */ /* 0x000e640008000169 */
[----:B------:R-:W-:Y:S01]  /*16ed0*/  ISETP.GE.AND P2, PT, R2, R22, PT ;  /* 0x000000160200720c */ /* 0x000fe20003f46270 */
[----:B-1----:R-:W-:-:S12]  /*16ee0*/  @!P0 BRA `(.L_x_11138) ;  /* 0x0000002400748947 */ /* 0x002fd80003800000 */
.L_x_11202:
[----:B------:R-:W-:Y:S05]  /*16ef0*/  BSYNC B0 ;  /* 0x0000000000007941 */ /* 0x000fea0003800000 */
.L_x_11137:
[----:B------:R-:W-:Y:S05]  /*16f00*/  @!P2 BRA `(.L_x_11139) ;  /* 0x0000000800d0a947 */ /* 0x000fea0003800000 */
[----:B0-----:R-:W-:Y:S02]  /*16f10*/  IMAD.MOV.U32 R3, RZ, RZ, R17 ;  /* 0x000000ffff037224 */ /* 0x001fe400078e0011 */
[----:B------:R-:W-:-:S07]  /*16f20*/  IMAD.MOV.U32 R8, RZ, RZ, R18 ;  /* 0x000000ffff087224 */ /* 0x000fce00078e0012 */
.L_x_11159:
        /* <DEDUP_REMOVED lines=31> */
.L_x_11142:
        /* <DEDUP_REMOVED lines=8> */
.L_x_11203:
[----:B------:R-:W-:Y:S05]  /*171a0*/  BSYNC B1 ;  /* 0x0000000000017941 */ /* 0x000fea0003800000 */
.L_x_11143:
        /* <DEDUP_REMOVED lines=9> */
.L_x_11146:
[----:B------:R-:W-:Y:S05]  /*17240*/  BSYNC B1 ;  /* 0x0000000000017941 */ /* 0x000fea0003800000 */
.L_x_11145:
[----:B------:R-:W-:Y:S01]  /*17250*/  IMAD.MOV.U32 R11, RZ, RZ, RZ ;  /* 0x000000ffff0b7224 */ /* 0x000fe200078e00ff */
[----:B------:R-:W-:Y:S01]  /*17260*/  R2UR UR12, R20 ;  /* 0x00000000140c72ca */ /* 0x000fe200000e0000 */
[----:B------:R-:W-:Y:S01]  /*17270*/  IMAD.U32 R10, RZ, RZ, UR41 ;  /* 0x00000029ff0a7e24 */ /* 0x000fe2000f8e00ff */
[----:B------:R-:W-:Y:S01]  /*17280*/  UIADD3 UR4, UP0, UR46, 0x470, URZ ;  /* 0x000004702e047890 */ /* 0x000fe2000ff1e03f */
[----:B------:R-:W-:Y:S01]  /*17290*/  PLOP3.LUT P0, PT, PT, PT, PT, 0x80, 0x0 ;  /* 0x000000000000781c */ /* 0x000fe20003f0f070 */
[----:B------:R-:W-:Y:S01]  /*172a0*/  VIADD R9, R6, 0x13270 ;  /* 0x0001327006097836 */ /* 0x000fe20000000000 */
[----:B------:R-:W-:Y:S01]  /*172b0*/  R2UR UR10, R11 ;  /* 0x000000000b0a72ca */ /* 0x000fe200000e0000 */
[----:B------:R-:W-:Y:S01]  /*172c0*/  IMAD R7, R17, 0x2800, R10 ;  /* 0x0000280011077824 */ /* 0x000fe200078e020a */
[----:B------:R-:W-:Y:S01]  /*172d0*/  UIADD3.X UR5, URZ, UR47, URZ, UP0, !UPT ;  /* 0x0000002f3f057290 */ /* 0x000fe200087fe43f */
[----:B------:R-:W-:Y:S01]  /*172e0*/  IMAD R10, R4, 0xa0, R23 ;  /* 0x000000a0040a7824 */ /* 0x000fe200078e0217 */
[----:B------:R-:W-:Y:S01]  /*172f0*/  UMOV UR6, 0x0 ;  /* 0x0000000000067882 */ /* 0x000fe20000000000 */
[----:B------:R-:W-:Y:S01]  /*17300*/  VIADD R4, R7, 0x6000 ;  /* 0x0000600007047836 */ /* 0x000fe20000000000 */
[----:B------:R-:W-:-:S09]  /*17310*/  UMOV UR7, 0x14f00000 ;  /* 0x14f0000000077882 */ /* 0x000fd20000000000 */
.L_x_11147:
        /* <DEDUP_REMOVED lines=12> */
.L_x_11204:
[----:B------:R-:W-:Y:S05]  /*173e0*/  BSYNC B1 ;  /* 0x0000000000017941 */ /* 0x000fea0003800000 */
.L_x_11148:
[----:B------:R-:W-:Y:S01]  /*173f0*/  BSSY B1, `(.L_x_11150) ;  /* 0x000000b000017945 */ /* 0x000fe20003800000 */
[----:B------:R-:W-:Y:S02]  /*17400*/  IMAD.MOV.U32 R4, RZ, RZ, 0x0 ;  /* 0x00000000ff047424 */ /* 0x000fe400078e00ff */
[----:B01----:R-:W-:Y:S01]  /*17410*/  IMAD.MOV.U32 R5, RZ, RZ, 0x14f00000 ;  /* 0x14f00000ff057424 */ /* 0x003fe200078e00ff */
        /* <DEDUP_REMOVED lines=8> */
.L_x_11151:
[----:B------:R-:W-:Y:S05]  /*174a0*/  BSYNC B1 ;  /* 0x0000000000017941 */ /* 0x000fea0003800000 */
.L_x_11150:
        /* <DEDUP_REMOVED lines=9> */
.L_x_11152:
        /* <DEDUP_REMOVED lines=9> */
.L_x_11141:
[----:B------:R-:W-:Y:S05]  /*175d0*/  BSYNC B0 ;  /* 0x0000000000007941 */ /* 0x000fea0003800000 */
.L_x_11140:
[----:B------:R-:W-:-:S06]  /*175e0*/  UISETP.NE.AND UP0, UPT, UR42, 0x3, UPT ;  /* 0x000000032a00788c */ /* 0x000fcc000bf05270 */
[----:B------:R-:W-:-:S13]  /*175f0*/  PLOP3.LUT P0, PT, PT, PT, UP0, 0x80, 0x0 ;  /* 0x000000000000781c */ /* 0x000fda0003f0f008 */
[----:B------:R-:W-:Y:S05]  /*17600*/  @!P0 BRA `(.L_x_11153) ;  /* 0x0000000000048947 */ /* 0x000fea0003800000 */
[----:B------:R-:W-:Y:S01]  /*17610*/  BPT.TRAP 0x1 ;  /* 0x000000040000795c */ /* 0x000fe20000300000 */
.L_x_11153:
        /* <DEDUP_REMOVED lines=8> */
.L_x_11205:
[----:B------:R-:W-:Y:S05]  /*176a0*/  BSYNC B0 ;  /* 0x0000000000007941 */ /* 0x000fea0003800000 */
.L_x_11154:
[----:B------:R-:W-:Y:S05]  /*176b0*/  @!P0 BRA `(.L_x_11156) ;  /* 0x0000000000048947 */ /* 0x000fea0003800000 */
[----:B------:R-:W-:Y:S01]  /*176c0*/  BPT.TRAP 0x1 ;  /* 0x000000040000795c */ /* 0x000fe20000300000 */
.L_x_11156:
[----:B0-----:R-:W-:Y:S01]  /*176d0*/  SHF.L.U32 R5, R8, 0x1f, RZ ;  /* 0x0000001f08057819 */ /* 0x001fe200000006ff */
[----:B------:R-:W-:-:S03]  /*176e0*/  IMAD R10, R3, 0x2800, RZ ;  /* 0x00002800030a7824 */ /* 0x000fc600078e02ff */
[----:B------:R-:W0:Y:S02]  /*176f0*/  SYNCS.PHASECHK.TRANS64.TRYWAIT P2, [R12+URZ+0x13260], R5 ;  /* 0x013260050c0075a7 */ /* 0x000e24000804017f */
[----:B0-----:R-:W-:Y:S05]  /*17700*/  @!P2 BRA `(.L_x_11157) ;  /* 0x0000001c00c0a947 */ /* 0x001fea0003800000 */
.L_x_11206:
[C---:B------:R-:W-:Y:S01]  /*17710*/  LOP3.LUT R3, R10.reuse, R29, RZ, 0xfc, !PT ;  /* 0x0000001d0a037212 */ /* 0x040fe200078efcff */
[----:B------:R-:W-:Y:S05]  /*17720*/  WARPSYNC.ALL ;  /* 0x0000000000007948 */ /* 0x000fea0003800000 */
[----:B0-----:R-:W0:Y:S01]  /*17730*/  LDSM.16.MT88.4 R4, [R3+UR41+0x6000] ;  /* 0x006000290304783b */ /* 0x001e220008004200 */
        /* <DEDUP_REMOVED lines=39> */
.L_x_11158:
        /* <DEDUP_REMOVED lines=10> */
.L_x_11139:
        /* <DEDUP_REMOVED lines=14> */
.L_x_11161:
[----:B------:R-:W-:Y:S05]  /*17b30*/  BSYNC B0 ;  /* 0x0000000000007941 */ /* 0x000fea0003800000 */
.L_x_11160:
[----:B------:R-:W-:-:S06]  /*17b40*/  UISETP.NE.AND UP0, UPT, UR42, 0x3, UPT ;  /* 0x000000032a00788c */ /* 0x000fcc000bf05270 */
[----:B------:R-:W-:-:S13]  /*17b50*/  PLOP3.LUT P0, PT, PT, PT, UP0, 0x80, 0x0 ;  /* 0x000000000000781c */ /* 0x000fda0003f0f008 */
[----:B------:R-:W-:Y:S05]  /*17b60*/  @!P0 BRA `(.L_x_11162) ;  /* 0x0000000000048947 */ /* 0x000fea0003800000 */
[----:B------:R-:W-:Y:S01]  /*17b70*/  BPT.TRAP 0x1 ;  /* 0x000000040000795c */ /* 0x000fe20000300000 */
.L_x_11162:
        /* <DEDUP_REMOVED lines=8> */
.L_x_11207:
[----:B------:R-:W-:Y:S05]  /*17c00*/  BSYNC B0 ;  /* 0x0000000000007941 */ /* 0x000fea0003800000 */
.L_x_11163:
[----:B------:R-:W-:Y:S05]  /*17c10*/  @!P2 BRA `(.L_x_11165) ;  /* 0x000000000004a947 */ /* 0x000fea0003800000 */
[----:B------:R-:W-:Y:S01]  /*17c20*/  BPT.TRAP 0x1 ;  /* 0x000000040000795c */ /* 0x000fe20000300000 */
.L_x_11165:
[----:B------:R-:W-:Y:S01]  /*17c30*/  SHF.L.U32 R5, R18, 0x1f, RZ ;  /* 0x0000001f12057819 */ /* 0x000fe200000006ff */
[----:B0-----:R-:W-:-:S03]  /*17c40*/  IMAD R3, R17, 0x2800, RZ ;  /* 0x0000280011037824 */ /* 0x001fc600078e02ff */
[----:B------:R-:W0:Y:S02]  /*17c50*/  SYNCS.PHASECHK.TRANS64.TRYWAIT P0, [R2+URZ+0x13260], R5 ;  /* 0x01326005020075a7 */ /* 0x000e24000800017f */
[----:B------:R-:W-:Y:S01]  /*17c60*/  LOP3.LUT R0, R3, R29, RZ, 0xfc, !PT ;  /* 0x0000001d03007212 */ /* 0x000fe200078efcff */
[----:B0-----:R-:W-:Y:S06]  /*17c70*/  @!P0 BRA `(.L_x_11166) ;  /* 0x00000018008c8947 */ /* 0x001fec0003800000 */
.L_x_11208:
        /* <DEDUP_REMOVED lines=41> */
.L_x_11167:
        /* <DEDUP_REMOVED lines=10> */
.L_x_11123:
[----:B------:R-:W-:Y:S05]  /*17fb0*/  BSYNC B6 ;  /* 0x0000000000067941 */ /* 0x000fea0003800000 */
.L_x_11121:
[----:B------:R-:W-:-:S13]  /*17fc0*/  LOP3.LUT P0, RZ, R16, 0x2, RZ, 0xc0, !PT ;  /* 0x0000000210ff7812 */ /* 0x000fda000780c0ff */
[----:B------:R-:W-:Y:S05]  /*17fd0*/  @!P0 BRA `(.L_x_11168) ;  /* 0x0000000000248947 */ /* 0x000fea0003800000 */
        /* <DEDUP_REMOVED lines=9> */
.L_x_11168:
[----:B-1----:R-:W0:Y:S01]  /*18070*/  S2R R0, SR_TID.X ;  /* 0x0000000000007919 */ /* 0x002e220000002100 */
        /* <DEDUP_REMOVED lines=24> */
[----:B------:R-:W-:Y:S02]  /*18200*/  IMAD.IADD R3, R4, 0x1, R3 ;  /* 0x0000000104037824 */ /* 0x000fe400078e0203 */
[----:B------:R-:W-:Y:S04]  /*18210*/  SHFL.IDX PT, R4, R24, 0x1, 0x1f ;  /* 0x00201f0018047f89 */ /* 0x000fe800000e0000 */
        /* <DEDUP_REMOVED lines=12> */
.L_x_11174:
        /* <DEDUP_REMOVED lines=14> */
.L_x_11173:
[----:B------:R-:W-:Y:S05]  /*183c0*/  BSYNC B0 ;  /* 0x0000000000007941 */ /* 0x000fea0003800000 */
.L_x_11172:
        /* <DEDUP_REMOVED lines=21> */
[----:B------:R-:W-:Y:S02]  /*18520*/  IMAD.MOV.U32 R7, RZ, RZ, R9 ;  /* 0x000000ffff077224 */ /* 0x000fe400078e0009 */
[----:B------:R-:W-:-:S07]  /*18530*/  IMAD.MOV.U32 R9, RZ, RZ, R3 ;  /* 0x000000ffff097224 */ /* 0x000fce00078e0003 */
.L_x_11170:
        /* <DEDUP_REMOVED lines=26> */
.L_x_11175:
[----:B-1----:R-:W-:Y:S02]  /*186e0*/  IMAD R24, R24, R6, R11 ;  /* 0x0000000618187224 */ /* 0x002fe400078e020b */
[----:B0-----:R-:W-:Y:S02]  /*186f0*/  IMAD R7, R15, R8, RZ ;  /* 0x000000080f077224 */ /* 0x001fe400078e02ff */
[----:B------:R-:W-:Y:S02]  /*18700*/  IMAD.MOV.U32 R2, RZ, RZ, RZ ;  /* 0x000000ffff027224 */ /* 0x000fe400078e00ff */
[----:B------:R-:W-:Y:S02]  /*18710*/  IMAD.IADD R5, R5, 0x1, -R24 ;  /* 0x0000000105057824 */ /* 0x000fe400078e0a18 */
        /* <DEDUP_REMOVED lines=14> */
[----:B------:R-:W-:-:S04]  /*18800*/  IMAD.MOV.U32 R2, RZ, RZ, R3 ;  /* 0x000000ffff027224 */ /* 0x000fc800078e0003 */
[----:B------:R-:W-:Y:S01]  /*18810*/  @!P2 IMAD.MOV R2, RZ, RZ, -R2 ;  /* 0x000000ffff02a224 */ /* 0x000fe200078e0a02 */
[----:B------:R-:W-:-:S05]  /*18820*/  @!P1 LOP3.LUT R2, RZ, R4, RZ, 0x33, !PT ;  /* 0x00000004ff029212 */ /* 0x000fca00078e33ff */
[----:B------:R-:W-:Y:S02]  /*18830*/  IMAD R7, R9, R2, RZ ;  /* 0x0000000209077224 */ /* 0x000fe400078e02ff */
[----:B------:R-:W-:Y:S02]  /*18840*/  IMAD.MOV R2, RZ, RZ, -R2 ;  /* 0x000000ffff027224 */ /* 0x000fe400078e0a02 */
[----:B------:R-:W-:Y:S02]  /*18850*/  IMAD.MOV R3, RZ, RZ, -R7 ;  /* 0x000000ffff037224 */ /* 0x000fe400078e0a07 */
[----:B------:R-:W-:Y:S02]  /*18860*/  IMAD R4, R4, R2, R5 ;  /* 0x0000000204047224 */ /* 0x000fe400078e0205 */
[----:B------:R-:W-:Y:S01]  /*18870*/  IMAD.MOV.U32 R2, RZ, RZ, RZ ;  /* 0x000000ffff027224 */ /* 0x000fe200078e00ff */
[----:B------:R-:W-:Y:S01]  /*18880*/  VIADDMNMX R6, R3, R6, R9, PT ;  /* 0x0000000603067246 */ /* 0x000fe20003800109 */
[----:B------:R-:W-:-:S03]  /*18890*/  IMAD.IADD R7, R4, 0x1, R7 ;  /* 0x0000000104077824 */ /* 0x000fc600078e0207 */
        /* <DEDUP_REMOVED lines=20> */
[----:B------:R-:W-:-:S06]  /*189e0*/  IMAD.MOV R3, RZ, RZ, -R6 ;  /* 0x000000ffff037224 */ /* 0x000fcc00078e0a06 */
[----:B------:R-:W-:-:S06]  /*189f0*/  @P0 VIADD R2, R2, 0x1 ;  /* 0x0000000102020836 */ /* 0x000fcc0000000000 */
[----:B------:R-:W-:Y:S01]  /*18a00*/  @!P2 IMAD.MOV R2, RZ, RZ, -R2 ;  /* 0x000000ffff02a224 */ /* 0x000fe200078e0a02 */
[----:B------:R-:W-:-:S04]  /*18a10*/  @!P1 LOP3.LUT R2, RZ, R6, RZ, 0x33, !PT ;  /* 0x00000006ff029212 */ /* 0x000fc800078e33ff */
[----:B------:R-:W-:Y:S01]  /*18a20*/  LOP3.LUT R25, RZ, R2, RZ, 0x33, !PT ;  /* 0x00000002ff197212 */ /* 0x000fe200078e33ff */
[----:B------:R-:W-:-:S04]  /*18a30*/  IMAD R3, R2, R3, R7 ;  /* 0x0000000302037224 */ /* 0x000fc800078e0207 */
[----:B------:R-:W-:Y:S01]  /*18a40*/  IMAD.IADD R25, R0, 0x1, R25 ;  /* 0x0000000100197824 */ /* 0x000fe200078e0219 */
[----:B------:R-:W-:Y:S01]  /*18a50*/  R2UR UR38, R3 ;  /* 0x00000000032672ca */ /* 0x000fe200000e0000 */
[----:B------:R-:W-:-:S14]  /*18a60*/  BRA `(.L_x_11176) ;  /* 0x0000000000107947 */ /* 0x000fdc0003800000 */
.L_x_11171:
[----:B------:R-:W-:Y:S01]  /*18a70*/  IMAD.MOV.U32 R24, RZ, RZ, R5 ;  /* 0x000000ffff187224 */ /* 0x000fe200078e0005 */
[----:B------:R-:W-:Y:S01]  /*18a80*/  ULDC UR45, c[0x0][0xc14] ;  /* 0x00030500002d7ab9 */ /* 0x000fe20000000800 */
[----:B------:R-:W-:Y:S01]  /*18a90*/  IMAD.MOV.U32 R25, RZ, RZ, RZ ;  /* 0x000000ffff197224 */ /* 0x000fe200078e00ff */
[----:B------:R-:W-:-:S06]  /*18aa0*/  UMOV UR38, URZ ;  /* 0x0000003f00267c82 */ /* 0x000fcc0008000000 */
.L_x_11176:
        /* <DEDUP_REMOVED lines=13> */
.L_x_11169:
[----:B------:R-:W-:Y:S02]  /*18b80*/  ULDC UR4, c[0x0][0xc14] ;  /* 0x0003050000047ab9 */ /* 0x000fe40000000800 */
[----:B------:R-:W-:-:S06]  /*18b90*/  UISETP.GE.AND UP0, UPT, UR45, UR4, UPT ;  /* 0x000000042d00728c */ /* 0x000fcc000bf06270 */
[----:B------:R-:W-:-:S13]  /*18ba0*/  PLOP3.LUT P0, PT, PT, PT, UP0, 0x80, 0x0 ;  /* 0x000000000000781c */ /* 0x000fda0003f0f008 */
[----:B------:R-:W-:Y:S05]  /*18bb0*/  @!P0 BRA `(.L_x_11177) ;  /* 0xffffffc800bc8947 */ /* 0x000fea000383ffff */
.L_x_11111:
[----:B01----:R-:W2:Y:S01]  /*18bc0*/  LDL.LU R0, [R1] ;  /* 0x0000000001007983 */ /* 0x003ea20000300800 */
        /* <DEDUP_REMOVED lines=11> */
.L_x_11209:
[----:B------:R-:W-:Y:S05]  /*18c80*/  BSYNC B0 ;  /* 0x0000000000007941 */ /* 0x000fea0003800000 */
.L_x_11178:
[----:B------:R-:W-:-:S03]  /*18c90*/  UMOV UR4, 0xffffffff ;  /* 0xffffffff00047882 */ /* 0x000fc60000000000 */
[----:B------:R-:W-:Y:S05]  /*18ca0*/  BRA.DIV UR4, `(.L_x_11180) ;  /* 0x0000000a04a87947 */ /* 0x000fea000b800000 */
[----:B0-----:R-:W0:Y:S02]  /*18cb0*/  S2R R0, SR_TID.X ;  /* 0x0000000000007919 */ /* 0x001e240000002100 */
[----:B0-----:R-:W-:-:S04]  /*18cc0*/  SHF.R.U32.HI R0, RZ, 0x5, R0 ;  /* 0x00000005ff007819 */ /* 0x001fc80000011600 */
[----:B------:R-:W-:-:S05]  /*18cd0*/  LOP3.LUT R0, R0, 0x3, RZ, 0xc0, !PT ;  /* 0x0000000300007812 */ /* 0x000fca00078ec0ff */
[----:B------:R0:W1:Y:S02]  /*18ce0*/  SHFL.IDX PT, R14, R0, RZ, 0x1f ;  /* 0x00001fff000e7589 */ /* 0x00006400000e0000 */
.L_x_11212:
[----:B-1----:R-:W-:Y:S01]  /*18cf0*/  ISETP.NE.AND P0, PT, R14, RZ, PT ;  /* 0x000000ff0e00720c */ /* 0x002fe20003f05270 */
[----:B------:R-:W-:-:S12]  /*18d00*/  BSSY B0, `(.L_x_11181) ;  /* 0x000002b000007945 */ /* 0x000fd80003800000 */
[----:B------:R-:W-:Y:S05]  /*18d10*/  @P0 BRA `(.L_x_11182) ;  /* 0x0000000000a40947 */ /* 0x000fea0003800000 */
[----:B------:R-:W-:-:S03]  /*18d20*/  UMOV UR4, 0xffffffff ;  /* 0xffffffff00047882 */ /* 0x000fc60000000000 */
[----:B------:R-:W-:Y:S05]  /*18d30*/  BRA.DIV UR4, `(.L_x_11183) ;  /* 0x0000000a04b87947 */ /* 0x000fea000b800000 */
[----:B------:R-:W-:-:S13]  /*18d40*/  ELECT P6, URZ, PT ;  /* 0x00000000003f782f */ /* 0x000fda00038c0000 */
.L_x_11215:
[----:B------:R-:W-:Y:S05]  /*18d50*/  @!P6 BRA `(.L_x_11182) ;  /* 0x000000000094e947 */ /* 0x000fea0003800000 */
[----:B------:R-:W-:-:S06]  /*18d60*/  ULOP3.LUT UR4, UR40, 0x2, URZ, 0xfc, !UPT ;  /* 0x0000000228047892 */ /* 0x000fcc000f8efc3f */
[----:B0-----:R-:W-:-:S05]  /*18d70*/  IMAD.U32 R0, RZ, RZ, UR4 ;  /* 0x00000004ff007e24 */ /* 0x001fca000f8e00ff */
[----:B------:R-:W-:-:S13]  /*18d80*/  ISETP.NE.AND P0, PT, R0, 0x3, PT ;  /* 0x000000030000780c */ /* 0x000fda0003f05270 */
[----:B------:R-:W-:Y:S05]  /*18d90*/  @!P0 BRA `(.L_x_11184) ;  /* 0x0000000000048947 */ /* 0x000fea0003800000 */
[----:B------:R-:W-:Y:S01]  /*18da0*/  BPT.TRAP 0x1 ;  /* 0x000000040000795c */ /* 0x000fe20000300000 */
.L_x_11184:
        /* <DEDUP_REMOVED lines=12> */
.L_x_11216:
[----:B------:R-:W1:Y:S02]  /*18e70*/  SYNCS.PHASECHK.TRANS64.TRYWAIT P1, [R9+URZ], R0 ;  /* 0x00000000090075a7 */ /* 0x000e64000802017f */
[----:B-1----:R-:W-:Y:S05]  /*18e80*/  @!P1 BRA `(.L_x_11186) ;  /* 0x0000000800989947 */ /* 0x002fea0003800000 */
.L_x_11217:
[----:B------:R-:W-:Y:S05]  /*18e90*/  @!P0 BRA `(.L_x_11187) ;  /* 0x0000000000048947 */ /* 0x000fea0003800000 */
[----:B------:R-:W-:Y:S01]  /*18ea0*/  BPT.TRAP 0x1 ;  /* 0x000000040000795c */ /* 0x000fe20000300000 */
.L_x_11187:
[----:B------:R-:W-:-:S04]  /*18eb0*/  IMAD R17, R17, 0x8, R6 ;  /* 0x0000000811117824 */ /* 0x000fc800078e0206 */
[----:B------:R-:W2:Y:S02]  /*18ec0*/  SYNCS.PHASECHK.TRANS64.TRYWAIT P1, [R17+URZ+0x13260], R4 ;  /* 0x01326004110075a7 */ /* 0x000ea4000802017f */
[----:B--2---:R-:W-:Y:S05]  /*18ed0*/  @!P1 BRA `(.L_x_11188) ;  /* 0x0000000800989947 */ /* 0x004fea0003800000 */
.L_x_11218:
[----:B------:R-:W-:Y:S05]  /*18ee0*/  @!P0 BRA `(.L_x_11189) ;  /* 0x0000000000048947 */ /* 0x000fea0003800000 */
[----:B------:R-:W-:Y:S01]  /*18ef0*/  BPT.TRAP 0x1 ;  /* 0x000000040000795c */ /* 0x000fe20000300000 */
.L_x_11189:
[----:B------:R-:W-:-:S04]  /*18f00*/  IMAD R7, R7, 0x8, R6 ;  /* 0x0000000807077824 */ /* 0x000fc800078e0206 */
[----:B------:R-:W3:Y:S02]  /*18f10*/  SYNCS.PHASECHK.TRANS64.TRYWAIT P1, [R7+URZ+0x13260], R0 ;  /* 0x01326000070075a7 */ /* 0x000ee4000802017f */
[----:B---3--:R-:W-:Y:S05]  /*18f20*/  @!P1 BRA `(.L_x_11190) ;  /* 0x0000000800989947 */ /* 0x008fea0003800000 */
.L_x_11219:
[----:B------:R-:W-:Y:S05]  /*18f30*/  @!P0 BRA `(.L_x_11191) ;  /* 0x0000000000048947 */ /* 0x000fea0003800000 */
[----:B------:R-:W-:Y:S01]  /*18f40*/  BPT.TRAP 0x1 ;  /* 0x000000040000795c */ /* 0x000fe20000300000 */
.L_x_11191:
[----:B------:R-:W4:Y:S02]  /*18f50*/  SYNCS.PHASECHK.TRANS64.TRYWAIT P0, [R17+URZ+0x13280], R4 ;  /* 0x01328004110075a7 */ /* 0x000f24000800017f */
[----:B----4-:R-:W-:Y:S05]  /*18f60*/  @!P0 BRA `(.L_x_11192) ;  /* 0x00000008009c8947 */ /* 0x010fea0003800000 */
.L_x_11193:
[----:B------:R0:W0:Y:S02]  /*18f70*/  SYNCS.PHASECHK.TRANS64.TRYWAIT P0, [R7+URZ+0x13280], R0 ;  /* 0x01328000070075a7 */ /* 0x000024000800017f */
[----:B0-----:R-:W-:Y:S05]  /*18f80*/  @!P0 NANOSLEEP.SYNCS 0x989680 ;  /* 0x009896800000895d */ /* 0x001fea0003900000 */
[----:B------:R-:W0:Y:S02]  /*18f90*/  @!P0 SYNCS.PHASECHK.TRANS64 P0, [R7+URZ+0x13280], R0 ;  /* 0x01328000070085a7 */ /* 0x000e24000800007f */
[----:B0-----:R-:W-:Y:S05]  /*18fa0*/  @!P0 BRA `(.L_x_11193) ;  /* 0xfffffffc00f08947 */ /* 0x001fea000383ffff */
.L_x_11182:
[----:B------:R-:W-:Y:S05]  /*18fb0*/  BSYNC B0 ;  /* 0x0000000000007941 */ /* 0x000fea0003800000 */
.L_x_11181:
[----:B------:R-:W-:Y:S05]  /*18fc0*/  EXIT ;  /* 0x000000000000794d */ /* 0x000fea0003800000 */
.L_x_11009:
[----:B0-----:R-:W-:-:S04]  /*18fd0*/  IMAD.U32 R3, RZ, RZ, UR45 ;  /* 0x0000002dff037e24 */ /* 0x001fc8000f8e00ff */
[----:B------:R0:W1:Y:S03]  /*18fe0*/  SYNCS.PHASECHK.TRANS64.TRYWAIT P1, [R3+URZ+0x13200], R8 ;  /* 0x01320008030075a7 */ /* 0x000066000802017f */
[----:B-1----:R-:W-:Y:S05]  /*18ff0*/  @!P1 NANOSLEEP.SYNCS 0x989680 ;  /* 0x009896800000995d */ /* 0x002fea0003900000 */
[----:B------:R-:W1:Y:S02]  /*19000*/  @!P1 SYNCS.PHASECHK.TRANS64 P1, [R3+URZ+0x13200], R8 ;  /* 0x01320008030095a7 */ /* 0x000e64000802007f */
[----:B-1----:R-:W-:Y:S05]  /*19010*/  @!P1 BRA `(.L_x_11009) ;  /* 0xfffffffc00ec9947 */ /* 0x002fea000383ffff */
[----:B------:R-:W-:Y:S05]  /*19020*/  BRA `(.L_x_11194) ;  /* 0xfffffe8c00087947 */ /* 0x000fea000383ffff */
.L_x_11013:
[----:B-1----:R1:W2:Y:S02]  /*19030*/  SYNCS.PHASECHK.TRANS64.TRYWAIT P1, [R6+URZ+0x13230], R3 ;  /* 0x01323003060075a7 */ /* 0x0022a4000802017f */
[----:B--2---:R-:W-:Y:S05]  /*19040*/  @!P1 NANOSLEEP.SYNCS 0x989680 ;  /* 0x009896800000995d */ /* 0x004fea0003900000 */
[----:B------:R-:W2:Y:S02]  /*19050*/  @!P1 SYNCS.PHASECHK.TRANS64 P1, [R6+URZ+0x13230], R3 ;  /* 0x01323003060095a7 */ /* 0x000ea4000802007f */
[----:B--2---:R-:W-:Y:S05]  /*19060*/  @!P1 BRA `(.L_x_11013) ;  /* 0xfffffffc00f09947 */ /* 0x004fea000383ffff */
[----:B------:R-:W-:Y:S05]  /*19070*/  BRA `(.L_x_11012) ;  /* 0xfffffe8c00247947 */ /* 0x000fea000383ffff */
.L_x_11029:
[----:B-1----:R-:W-:-:S04]  /*19080*/  IMAD.U32 R57, RZ, RZ, UR24 ;  /* 0x00000018ff397e24 */ /* 0x002fc8000f8e00ff */
[----:B------:R1:W2:Y:S03]  /*19090*/  SYNCS.PHASECHK.TRANS64.TRYWAIT P1, [R57+URZ+0x13230], R12 ;  /* 0x0132300c390075a7 */ /* 0x0002a6000802017f */
[----:B--2---:R-:W-:Y:S05]  /*190a0*/  @!P1 NANOSLEEP.SYNCS 0x989680 ;  /* 0x009896800000995d */ /* 0x004fea0003900000 */
[----:B------:R-:W2:Y:S02]  /*190b0*/  @!P1 SYNCS.PHASECHK.TRANS64 P1, [R57+URZ+0x13230], R12 ;  /* 0x0132300c390095a7 */ /* 0x000ea4000802007f */
[----:B--2---:R-:W-:Y:S05]  /*190c0*/  @!P1 BRA `(.L_x_11029) ;  /* 0xfffffffc00ec9947 */ /* 0x004fea000383ffff */
[----:B------:R-:W-:Y:S05]  /*190d0*/  BRA `(.L_x_11028) ;  /* 0xfffffed000b47947 */ /* 0x000fea000383ffff */
.L_x_11033:
[----:B-1----:R-:W-:-:S04]  /*190e0*/  IMAD.U32 R14, RZ, RZ, UR11 ;  /* 0x0000000bff0e7e24 */ /* 0x002fc8000f8e00ff */
[----:B------:R1:W2:Y:S03]  /*190f0*/  SYNCS.PHASECHK.TRANS64.TRYWAIT P1, [R14+URZ+0x13250], R12 ;  /* 0x0132500c0e0075a7 */ /* 0x0002a6000802017f */
[----:B--2---:R-:W-:Y:S05]  /*19100*/  @!P1 NANOSLEEP.SYNCS 0x989680 ;  /* 0x009896800000995d */ /* 0x004fea0003900000 */
[----:B------:R-:W2:Y:S02]  /*19110*/  @!P1 SYNCS.PHASECHK.TRANS64 P1, [R14+URZ+0x13250], R12 ;  /* 0x0132500c0e0095a7 */ /* 0x000ea4000802007f */
[----:B--2---:R-:W-:Y:S05]  /*19120*/  @!P1 BRA `(.L_x_11033) ;  /* 0xfffffffc00ec9947 */ /* 0x004fea000383ffff */
[----:B------:R-:W-:Y:S05]  /*19130*/  BRA `(.L_x_11032) ;  /* 0xfffffed400c07947 */ /* 0x000fea000383ffff */
.L_x_11051:
[----:B-1----:R-:W-:-:S04]  /*19140*/  IMAD.U32 R11, RZ, RZ, UR6 ;  /* 0x00000006ff0b7e24 */ /* 0x002fc8000f8e00ff */
[----:B------:R1:W2:Y:S03]  /*19150*/  SYNCS.PHASECHK.TRANS64.TRYWAIT P1, [R11+URZ+0x13230], R10 ;  /* 0x0132300a0b0075a7 */ /* 0x0002a6000802017f */
[----:B--2---:R-:W-:Y:S05]  /*19160*/  @!P1 NANOSLEEP.SYNCS 0x989680 ;  /* 0x009896800000995d */ /* 0x004fea0003900000 */
[----:B------:R-:W2:Y:S02]  /*19170*/  @!P1 SYNCS.PHASECHK.TRANS64 P1, [R11+URZ+0x13230], R10 ;  /* 0x0132300a0b0095a7 */ /* 0x000ea4000802007f */
[----:B--2---:R-:W-:Y:S05]  /*19180*/  @!P1 BRA `(.L_x_11051) ;  /* 0xfffffffc00ec9947 */ /* 0x004fea000383ffff */
[----:B------:R-:W-:Y:S05]  /*19190*/  BRA `(.L_x_11050) ;  /* 0xffffff1c00387947 */ /* 0x000fea000383ffff */
.L_x_11055:
[----:B-1----:R-:W-:-:S04]  /*191a0*/  IMAD.U32 R11, RZ, RZ, UR11 ;  /* 0x0000000bff0b7e24 */ /* 0x002fc8000f8e00ff */
[----:B------:R1:W2:Y:S03]  /*191b0*/  SYNCS.PHASECHK.TRANS64.TRYWAIT P1, [R11+URZ+0x13250], R10 ;  /* 0x0132500a0b0075a7 */ /* 0x0002a6000802017f */
[----:B--2---:R-:W-:Y:S05]  /*191c0*/  @!P1 NANOSLEEP.SYNCS 0x989680 ;  /* 0x009896800000995d */ /* 0x004fea0003900000 */
[----:B------:R-:W2:Y:S02]  /*191d0*/  @!P1 SYNCS.PHASECHK.TRANS64 P1, [R11+URZ+0x13250], R10 ;  /* 0x0132500a0b0095a7 */ /* 0x000ea4000802007f */
[----:B--2---:R-:W-:Y:S05]  /*191e0*/  @!P1 BRA `(.L_x_11055) ;  /* 0xfffffffc00ec9947 */ /* 0x004fea000383ffff */
[----:B------:R-:W-:Y:S05]  /*191f0*/  BRA `(.L_x_11054) ;  /* 0xffffff2000447947 */ /* 0x000fea000383ffff */
.L_x_11062:
[----:B-1----:R-:W-:-:S04]  /*19200*/  IMAD.U32 R11, RZ, RZ, UR24 ;  /* 0x00000018ff0b7e24 */ /* 0x002fc8000f8e00ff */
[----:B------:R1:W2:Y:S03]  /*19210*/  SYNCS.PHASECHK.TRANS64.TRYWAIT P1, [R11+URZ+0x13230], R10 ;  /* 0x0132300a0b0075a7 */ /* 0x0002a6000802017f */
[----:B--2---:R-:W-:Y:S05]  /*19220*/  @!P1 NANOSLEEP.SYNCS 0x989680 ;  /* 0x009896800000995d */ /* 0x004fea0003900000 */
[----:B------:R-:W2:Y:S02]  /*19230*/  @!P1 SYNCS.PHASECHK.TRANS64 P1, [R11+URZ+0x13230], R10 ;  /* 0x0132300a0b0095a7 */ /* 0x000ea4000802007f */
[----:B--2---:R-:W-:Y:S05]  /*19240*/  @!P1 BRA `(.L_x_11062) ;  /* 0xfffffffc00ec9947 */ /* 0x004fea000383ffff */
[----:B------:R-:W-:Y:S05]  /*19250*/  BRA `(.L_x_11061) ;  /* 0xffffff4800547947 */ /* 0x000fea000383ffff */
.L_x_11066:
[----:B-1----:R-:W-:-:S04]  /*19260*/  IMAD.U32 R11, RZ, RZ, UR11 ;  /* 0x0000000bff0b7e24 */ /* 0x002fc8000f8e00ff */
[----:B------:R1:W2:Y:S03]  /*19270*/  SYNCS.PHASECHK.TRANS64.TRYWAIT P1, [R11+URZ+0x13250], R10 ;  /* 0x0132500a0b0075a7 */ /* 0x0002a6000802017f */
[----:B--2---:R-:W-:Y:S05]  /*19280*/  @!P1 NANOSLEEP.SYNCS 0x989680 ;  /* 0x009896800000995d */ /* 0x004fea0003900000 */
[----:B------:R-:W2:Y:S02]  /*19290*/  @!P1 SYNCS.PHASECHK.TRANS64 P1, [R11+URZ+0x13250], R10 ;  /* 0x0132500a0b0095a7 */ /* 0x000ea4000802007f */
[----:B--2---:R-:W-:Y:S05]  /*192a0*/  @!P1 BRA `(.L_x_11066) ;  /* 0xfffffffc00ec9947 */ /* 0x004fea000383ffff */
[----:B------:R-:W-:Y:S05]  /*192b0*/  BRA `(.L_x_11065) ;  /* 0xffffff4c00607947 */ /* 0x000fea000383ffff */
.L_x_11080:
[----:B-1----:R-:W-:-:S04]  /*192c0*/  IMAD.U32 R3, RZ, RZ, UR14 ;  /* 0x0000000eff037e24 */ /* 0x002fc8000f8e00ff */
[----:B------:R1:W2:Y:S03]  /*192d0*/  SYNCS.PHASECHK.TRANS64.TRYWAIT P1, [R3+URZ+0x13250], R0 ;  /* 0x01325000030075a7 */ /* 0x0002a6000802017f */
[----:B--2---:R-:W-:Y:S05]  /*192e0*/  @!P1 NANOSLEEP.SYNCS 0x989680 ;  /* 0x009896800000995d */ /* 0x004fea0003900000 */
[----:B------:R-:W2:Y:S02]  /*192f0*/  @!P1 SYNCS.PHASECHK.TRANS64 P1, [R3+URZ+0x13250], R0 ;  /* 0x01325000030095a7 */ /* 0x000ea4000802007f */
[----:B--2---:R-:W-:Y:S05]  /*19300*/  @!P1 BRA `(.L_x_11080) ;  /* 0xfffffffc00ec9947 */ /* 0x004fea000383ffff */
[----:B------:R-:W-:Y:S05]  /*19310*/  BRA `(.L_x_11079) ;  /* 0xffffff9000247947 */ /* 0x000fea000383ffff */
.L_x_11128:
[----:B------:R-:W-:Y:S02]  /*19320*/  IMAD.MOV.U32 R13, RZ, RZ, R4 ;  /* 0x000000ffff0d7224 */ /* 0x000fe400078e0004 */
[----:B------:R-:W-:Y:S02]  /*19330*/  IMAD.MOV.U32 R12, RZ, RZ, RZ ;  /* 0x000000ffff0c7224 */ /* 0x000fe400078e00ff */
[----:B------:R-:W-:Y:S02]  /*19340*/  IMAD.MOV.U32 R11, RZ, RZ, 0x1f ;  /* 0x0000001fff0b7424 */ /* 0x000fe400078e00ff */
[----:B------:R-:W-:-:S07]  /*19350*/  IMAD.MOV.U32 R15, RZ, RZ, -0x1 ;  /* 0xffffffffff0f7424 */ /* 0x000fce00078e00ff */
[----:B------:R-:W-:Y:S05]  /*19360*/  WARPSYNC.COLLECTIVE R15, `(.L_x_11195) ;  /* 0x000000000f087348 */ /* 0x000fea0003c00000 */
[----:B------:R0:W1:Y:S02]  /*19370*/  SHFL.IDX P6, R14, R13, R12, R11 ;  /* 0x0000000c0d0e7389 */ /* 0x00006400000c000b */
[----:B01----:R-:W-:Y:S01]  /*19380*/  ENDCOLLECTIVE ;  /* 0x000000000000791b */ /* 0x003fe20003800000 */
.L_x_11195:
[----:B------:R-:W-:Y:S05]  /*19390*/  BRA `(.L_x_11196) ;  /* 0xffffffd400187947 */ /* 0x000fea000383ffff */
.L_x_11130:
[----:B------:R-:W-:Y:S01]  /*193a0*/  BSSY B0, `(.L_x_11197) ;  /* 0x0000006000007945 */ /* 0x000fe20003800000 */
[----:B------:R-:W-:-:S07]  /*193b0*/  IMAD.MOV.U32 R15, RZ, RZ, -0x1 ;  /* 0xffffffffff0f7424 */ /* 0x000fce00078e00ff */
[----:B0-----:R-:W-:Y:S05]  /*193c0*/  WARPSYNC.COLLECTIVE R15, `(.L_x_11198) ;  /* 0x000000000f0c7348 */ /* 0x001fea0003c00000 */
[----:B------:R-:W-:Y:S02]  /*193d0*/  ELECT P6, UR62, PT ;  /* 0x00000000003e782f */ /* 0x000fe400038c0000 */
[----:B------:R-:W-:Y:S01]  /*193e0*/  MOV R14, UR62 ;  /* 0x0000003e000e7c02 */ /* 0x000fe20008000f00 */
[----:B0-----:R-:W-:Y:S10]  /*193f0*/  ENDCOLLECTIVE ;  /* 0x000000000000791b */ /* 0x001ff40003800000 */
.L_x_11198:
[----:B------:R-:W-:Y:S05]  /*19400*/  BSYNC B0 ;  /* 0x0000000000007941 */ /* 0x000fea0003800000 */
.L_x_11197:
[----:B------:R-:W-:Y:S05]  /*19410*/  BRA `(.L_x_11199) ;  /* 0xffffffd400147947 */ /* 0x000fea000383ffff */
.L_x_11133:
[----:B-1----:R1:W2:Y:S02]  /*19420*/  SYNCS.PHASECHK.TRANS64.TRYWAIT P2, [R5+URZ+0x13280], R2 ;  /* 0x01328002050075a7 */ /* 0x0022a4000804017f */
[----:B--2---:R-:W-:Y:S05]  /*19430*/  @!P2 NANOSLEEP.SYNCS 0x989680 ;  /* 0x009896800000a95d */ /* 0x004fea0003900000 */
[----:B------:R-:W2:Y:S02]  /*19440*/  @!P2 SYNCS.PHASECHK.TRANS64 P2, [R5+URZ+0x13280], R2 ;  /* 0x013280020500a5a7 */ /* 0x000ea4000804007f */
[----:B--2---:R-:W-:Y:S05]  /*19450*/  @!P2 BRA `(.L_x_11133) ;  /* 0xfffffffc00f0a947 */ /* 0x004fea000383ffff */
[----:B------:R-:W-:Y:S05]  /*19460*/  BRA `(.L_x_11200) ;  /* 0xffffffd4006c7947 */ /* 0x000fea000383ffff */
.L_x_11135:
[----:B0-----:R0:W2:Y:S02]  /*19470*/  SYNCS.PHASECHK.TRANS64.TRYWAIT P2, [R5+URZ+0x13240], R2 ;  /* 0x01324002050075a7 */ /* 0x0010a4000804017f */
[----:B--2---:R-:W-:Y:S05]  /*19480*/  @!P2 NANOSLEEP.SYNCS 0x989680 ;  /* 0x009896800000a95d */ /* 0x004fea0003900000 */
[----:B------:R-:W2:Y:S02]  /*19490*/  @!P2 SYNCS.PHASECHK.TRANS64 P2, [R5+URZ+0x13240], R2 ;  /* 0x013240020500a5a7 */ /* 0x000ea4000804007f */
[----:B--2---:R-:W-:Y:S05]  /*194a0*/  @!P2 BRA `(.L_x_11135) ;  /* 0xfffffffc00f0a947 */ /* 0x004fea000383ffff */
[----:B------:R-:W-:Y:S05]  /*194b0*/  BRA `(.L_x_11201) ;  /* 0xffffffd400c07947 */ /* 0x000fea000383ffff */
.L_x_11138:
[----:B0-----:R-:W-:-:S04]  /*194c0*/  IMAD.U32 R4, RZ, RZ, UR41 ;  /* 0x00000029ff047e24 */ /* 0x001fc8000f8e00ff */
[----:B------:R0:W1:Y:S03]  /*194d0*/  SYNCS.PHASECHK.TRANS64.TRYWAIT P0, [R4+URZ+0x13220], R3 ;  /* 0x01322003040075a7 */ /* 0x000066000800017f */
[----:B-1----:R-:W-:Y:S05]  /*194e0*/  @!P0 NANOSLEEP.SYNCS 0x989680 ;  /* 0x009896800000895d */ /* 0x002fea0003900000 */
[----:B------:R-:W1:Y:S02]  /*194f0*/  @!P0 SYNCS.PHASECHK.TRANS64 P0, [R4+URZ+0x13220], R3 ;  /* 0x01322003040085a7 */ /* 0x000e64000800007f */
[----:B-1----:R-:W-:Y:S05]  /*19500*/  @!P0 BRA `(.L_x_11138) ;  /* 0xfffffffc00ec8947 */ /* 0x002fea000383ffff */
[----:B------:R-:W-:Y:S05]  /*19510*/  BRA `(.L_x_11202) ;  /* 0xffffffd800747947 */ /* 0x000fea000383ffff */
.L_x_11144:
[----:B0-----:R0:W1:Y:S02]  /*19520*/  SYNCS.PHASECHK.TRANS64.TRYWAIT P0, [R6+URZ+0x13280], R5 ;  /* 0x01328005060075a7 */ /* 0x001064000800017f */
[----:B-1----:R-:W-:Y:S05]  /*19530*/  @!P0 NANOSLEEP.SYNCS 0x989680 ;  /* 0x009896800000895d */ /* 0x002fea0003900000 */
[----:B------:R-:W1:Y:S02]  /*19540*/  @!P0 SYNCS.PHASECHK.TRANS64 P0, [R6+URZ+0x13280], R5 ;  /* 0x01328005060085a7 */ /* 0x000e64000800007f */
[----:B-1----:R-:W-:Y:S05]  /*19550*/  @!P0 BRA `(.L_x_11144) ;  /* 0xfffffffc00f08947 */ /* 0x002fea000383ffff */
[----:B------:R-:W-:Y:S05]  /*19560*/  BRA `(.L_x_11203) ;  /* 0xffffffdc000c7947 */ /* 0x000fea000383ffff */
.L_x_11149:
[----:B-1----:R1:W2:Y:S02]  /*19570*/  SYNCS.PHASECHK.TRANS64.TRYWAIT P0, [R6+URZ+0x13240], R5 ;  /* 0x01324005060075a7 */ /* 0x0022a4000800017f */
[----:B--2---:R-:W-:Y:S05]  /*19580*/  @!P0 NANOSLEEP.SYNCS 0x989680 ;  /* 0x009896800000895d */ /* 0x004fea0003900000 */
[----:B------:R-:W2:Y:S02]  /*19590*/  @!P0 SYNCS.PHASECHK.TRANS64 P0, [R6+URZ+0x13240], R5 ;  /* 0x01324005060085a7 */ /* 0x000ea4000800007f */
[----:B--2---:R-:W-:Y:S05]  /*195a0*/  @!P0 BRA `(.L_x_11149) ;  /* 0xfffffffc00f08947 */ /* 0x004fea000383ffff */
[----:B------:R-:W-:Y:S05]  /*195b0*/  BRA `(.L_x_11204) ;  /* 0xffffffdc00887947 */ /* 0x000fea000383ffff */
.L_x_11155:
[----:B0-----:R0:W1:Y:S02]  /*195c0*/  SYNCS.PHASECHK.TRANS64.TRYWAIT P2, [R12+URZ+0x13270], R5 ;  /* 0x013270050c0075a7 */ /* 0x001064000804017f */
[----:B-1----:R-:W-:Y:S05]  /*195d0*/  @!P2 NANOSLEEP.SYNCS 0x989680 ;  /* 0x009896800000a95d */ /* 0x002fea0003900000 */
[----:B------:R-:W1:Y:S02]  /*195e0*/  @!P2 SYNCS.PHASECHK.TRANS64 P2, [R12+URZ+0x13270], R5 ;  /* 0x013270050c00a5a7 */ /* 0x000e64000804007f */
[----:B-1----:R-:W-:Y:S05]  /*195f0*/  @!P2 BRA `(.L_x_11155) ;  /* 0xfffffffc00f0a947 */ /* 0x002fea000383ffff */
[----:B------:R-:W-:Y:S05]  /*19600*/  BRA `(.L_x_11205) ;  /* 0xffffffe000247947 */ /* 0x000fea000383ffff */
.L_x_11157:
[----:B0-----:R0:W1:Y:S02]  /*19610*/  SYNCS.PHASECHK.TRANS64.TRYWAIT P2, [R12+URZ+0x13260], R5 ;  /* 0x013260050c0075a7 */ /* 0x001064000804017f */
[----:B-1----:R-:W-:Y:S05]  /*19620*/  @!P2 NANOSLEEP.SYNCS 0x989680 ;  /* 0x009896800000a95d */ /* 0x002fea0003900000 */
[----:B------:R-:W1:Y:S02]  /*19630*/  @!P2 SYNCS.PHASECHK.TRANS64 P2, [R12+URZ+0x13260], R5 ;  /* 0x013260050c00a5a7 */ /* 0x000e64000804007f */
[----:B-1----:R-:W-:Y:S05]  /*19640*/  @!P2 BRA `(.L_x_11157) ;  /* 0xfffffffc00f0a947 */ /* 0x002fea000383ffff */
[----:B------:R-:W-:Y:S05]  /*19650*/  BRA `(.L_x_11206) ;  /* 0xffffffe0002c7947 */ /* 0x000fea000383ffff */
.L_x_11164:
[----:B0-----:R0:W1:Y:S02]  /*19660*/  SYNCS.PHASECHK.TRANS64.TRYWAIT P0, [R2+URZ+0x13270], R3 ;  /* 0x01327003020075a7 */ /* 0x001064000800017f */
[----:B-1----:R-:W-:Y:S05]  /*19670*/  @!P0 NANOSLEEP.SYNCS 0x989680 ;  /* 0x009896800000895d */ /* 0x002fea0003900000 */
[----:B------:R-:W1:Y:S02]  /*19680*/  @!P0 SYNCS.PHASECHK.TRANS64 P0, [R2+URZ+0x13270], R3 ;  /* 0x01327003020085a7 */ /* 0x000e64000800007f */
[----:B-1----:R-:W-:Y:S05]  /*19690*/  @!P0 BRA `(.L_x_11164) ;  /* 0xfffffffc00f08947 */ /* 0x002fea000383ffff */
[----:B------:R-:W-:Y:S05]  /*196a0*/  BRA `(.L_x_11207) ;  /* 0xffffffe400547947 */ /* 0x000fea000383ffff */
.L_x_11166:
[----:B0-----:R0:W1:Y:S02]  /*196b0*/  SYNCS.PHASECHK.TRANS64.TRYWAIT P0, [R2+URZ+0x13260], R5 ;  /* 0x01326005020075a7 */ /* 0x001064000800017f */
[----:B-1----:R-:W-:Y:S05]  /*196c0*/  @!P0 NANOSLEEP.SYNCS 0x989680 ;  /* 0x009896800000895d */ /* 0x002fea0003900000 */
[----:B------:R-:W1:Y:S02]  /*196d0*/  @!P0 SYNCS.PHASECHK.TRANS64 P0, [R2+URZ+0x13260], R5 ;  /* 0x01326005020085a7 */ /* 0x000e64000800007f */
[----:B-1----:R-:W-:Y:S05]  /*196e0*/  @!P0 BRA `(.L_x_11166) ;  /* 0xfffffffc00f08947 */ /* 0x002fea000383ffff */
[----:B------:R-:W-:Y:S05]  /*196f0*/  BRA `(.L_x_11208) ;  /* 0xffffffe400607947 */ /* 0x000fea000383ffff */
.L_x_11179:
[----:B0-----:R0:W1:Y:S02]  /*19700*/  SYNCS.PHASECHK.TRANS64.TRYWAIT P0, [R6+URZ+0x13220], R0 ;  /* 0x01322000060075a7 */ /* 0x001064000800017f */
[----:B-1----:R-:W-:Y:S05]  /*19710*/  @!P0 NANOSLEEP.SYNCS 0x989680 ;  /* 0x009896800000895d */ /* 0x002fea0003900000 */
[----:B------:R-:W1:Y:S02]  /*19720*/  @!P0 SYNCS.PHASECHK.TRANS64 P0, [R6+URZ+0x13220], R0 ;  /* 0x01322000060085a7 */ /* 0x000e64000800007f */
[----:B-1----:R-:W-:Y:S05]  /*19730*/  @!P0 BRA `(.L_x_11179) ;  /* 0xfffffffc00f08947 */ /* 0x002fea000383ffff */
[----:B------:R-:W-:Y:S05]  /*19740*/  BRA `(.L_x_11209) ;  /* 0xfffffff4004c7947 */ /* 0x000fea000383ffff */
.L_x_11180:
        /* <DEDUP_REMOVED lines=11> */
.L_x_11211:
[----:B------:R-:W-:Y:S05]  /*19800*/  BSYNC B0 ;  /* 0x0000000000007941 */ /* 0x000fea0003800000 */
.L_x_11210:
[----:B------:R-:W-:Y:S05]  /*19810*/  BRA `(.L_x_11212) ;  /* 0xfffffff400347947 */ /* 0x000fea000383ffff */
.L_x_11183:
[----:B------:R-:W-:Y:S01]  /*19820*/  BSSY B1, `(.L_x_11213) ;  /* 0x0000006000017945 */ /* 0x000fe20003800000 */
[----:B------:R-:W-:-:S07]  /*19830*/  IMAD.MOV.U32 R15, RZ, RZ, -0x1 ;  /* 0xffffffffff0f7424 */ /* 0x000fce00078e00ff */
[----:B0-----:R-:W-:Y:S05]  /*19840*/  WARPSYNC.COLLECTIVE R15, `(.L_x_11214) ;  /* 0x000000000f0c7348 */ /* 0x001fea0003c00000 */
[----:B------:R-:W-:Y:S02]  /*19850*/  ELECT P6, UR62, PT ;  /* 0x00000000003e782f */ /* 0x000fe400038c0000 */
[----:B------:R-:W-:Y:S01]  /*19860*/  MOV R14, UR62 ;  /* 0x0000003e000e7c02 */ /* 0x000fe20008000f00 */
[----:B0-----:R-:W-:Y:S10]  /*19870*/  ENDCOLLECTIVE ;  /* 0x000000000000791b */ /* 0x001ff40003800000 */
.L_x_11214:
[----:B------:R-:W-:Y:S05]  /*19880*/  BSYNC B1 ;  /* 0x0000000000017941 */ /* 0x000fea0003800000 */
.L_x_11213:
[----:B------:R-:W-:Y:S05]  /*19890*/  BRA `(.L_x_11215) ;  /* 0xfffffff4002c7947 */ /* 0x000fea000383ffff */
.L_x_11185:
[----:B0-----:R0:W1:Y:S02]  /*198a0*/  SYNCS.PHASECHK.TRANS64.TRYWAIT P1, [R5+URZ], R4 ;  /* 0x00000004050075a7 */ /* 0x001064000802017f */
[----:B-1----:R-:W-:Y:S05]  /*198b0*/  @!P1 NANOSLEEP.SYNCS 0x989680 ;  /* 0x009896800000995d */ /* 0x002fea0003900000 */
[----:B------:R-:W1:Y:S02]  /*198c0*/  @!P1 SYNCS.PHASECHK.TRANS64 P1, [R5+URZ], R4 ;  /* 0x00000004050095a7 */ /* 0x000e64000802007f */
[----:B-1----:R-:W-:Y:S05]  /*198d0*/  @!P1 BRA `(.L_x_11185) ;  /* 0xfffffffc00f09947 */ /* 0x002fea000383ffff */
[----:B------:R-:W-:Y:S05]  /*198e0*/  BRA `(.L_x_11216) ;  /* 0xfffffff400607947 */ /* 0x000fea000383ffff */
.L_x_11186:
[----:B-1----:R1:W2:Y:S02]  /*198f0*/  SYNCS.PHASECHK.TRANS64.TRYWAIT P1, [R9+URZ], R0 ;  /* 0x00000000090075a7 */ /* 0x0022a4000802017f */
[----:B--2---:R-:W-:Y:S05]  /*19900*/  @!P1 NANOSLEEP.SYNCS 0x989680 ;  /* 0x009896800000995d */ /* 0x004fea0003900000 */
[----:B------:R-:W2:Y:S02]  /*19910*/  @!P1 SYNCS.PHASECHK.TRANS64 P1, [R9+URZ], R0 ;  /* 0x00000000090095a7 */ /* 0x000ea4000802007f */
[----:B--2---:R-:W-:Y:S05]  /*19920*/  @!P1 BRA `(.L_x_11186) ;  /* 0xfffffffc00f09947 */ /* 0x004fea000383ffff */
[----:B------:R-:W-:Y:S05]  /*19930*/  BRA `(.L_x_11217) ;  /* 0xfffffff400547947 */ /* 0x000fea000383ffff */
.L_x_11188:
[----:B--2---:R2:W3:Y:S02]  /*19940*/  SYNCS.PHASECHK.TRANS64.TRYWAIT P1, [R17+URZ+0x13260], R4 ;  /* 0x01326004110075a7 */ /* 0x0044e4000802017f */
[----:B---3--:R-:W-:Y:S05]  /*19950*/  @!P1 NANOSLEEP.SYNCS 0x989680 ;  /* 0x009896800000995d */ /* 0x008fea0003900000 */
[----:B------:R-:W3:Y:S02]  /*19960*/  @!P1 SYNCS.PHASECHK.TRANS64 P1, [R17+URZ+0x13260], R4 ;  /* 0x01326004110095a7 */ /* 0x000ee4000802007f */
[----:B---3--:R-:W-:Y:S05]  /*19970*/  @!P1 BRA `(.L_x_11188) ;  /* 0xfffffffc00f09947 */ /* 0x008fea000383ffff */
[----:B------:R-:W-:Y:S05]  /*19980*/  BRA `(.L_x_11218) ;  /* 0xfffffff400547947 */ /* 0x000fea000383ffff */
.L_x_11190:
[----:B---3--:R3:W4:Y:S02]  /*19990*/  SYNCS.PHASECHK.TRANS64.TRYWAIT P1, [R7+URZ+0x13260], R0 ;  /* 0x01326000070075a7 */ /* 0x008724000802017f */
[----:B----4-:R-:W-:Y:S05]  /*199a0*/  @!P1 NANOSLEEP.SYNCS 0x989680 ;  /* 0x009896800000995d */ /* 0x010fea0003900000 */
[----:B------:R-:W4:Y:S02]  /*199b0*/  @!P1 SYNCS.PHASECHK.TRANS64 P1, [R7+URZ+0x13260], R0 ;  /* 0x01326000070095a7 */ /* 0x000f24000802007f */
[----:B----4-:R-:W-:Y:S05]  /*199c0*/  @!P1 BRA `(.L_x_11190) ;  /* 0xfffffffc00f09947 */ /* 0x010fea000383ffff */
[----:B------:R-:W-:Y:S05]  /*199d0*/  BRA `(.L_x_11219) ;  /* 0xfffffff400547947 */ /* 0x000fea000383ffff */
.L_x_11192:
[----:B----4-:R4:W0:Y:S02]  /*199e0*/  SYNCS.PHASECHK.TRANS64.TRYWAIT P0, [R17+URZ+0x13280], R4 ;  /* 0x01328004110075a7 */ /* 0x010824000800017f */
[----:B0-----:R-:W-:Y:S05]  /*199f0*/  @!P0 NANOSLEEP.SYNCS 0x989680 ;  /* 0x009896800000895d */ /* 0x001fea0003900000 */
[----:B------:R-:W0:Y:S02]  /*19a00*/  @!P0 SYNCS.PHASECHK.TRANS64 P0, [R17+URZ+0x13280], R4 ;  /* 0x01328004110085a7 */ /* 0x000e24000800007f */
[----:B0-----:R-:W-:Y:S05]  /*19a10*/  @!P0 BRA `(.L_x_11192) ;  /* 0xfffffffc00f08947 */ /* 0x001fea000383ffff */
[----:B------:R-:W-:Y:S05]  /*19a20*/  BRA `(.L_x_11193) ;  /* 0xfffffff400507947 */ /* 0x000fea000383ffff */
.L_x_11220:
        /* <DEDUP_REMOVED lines=13> */
.L_x_12375:


//--------------------- .text._ZN7cutlass13device_kernelIN5flash11enable_sm90INS1_16FlashAttnFwdSm90INS1_25CollectiveMainloopFwdSm90ILi2EN4cute5tupleIJNS5_1CILi1EEES8_S8_EEENS6_IJNS7_ILi192EEENS7_ILi160EEENS7_ILi64EEEEEELi64ENS_12float_e4m3_tEfNS_4arch4Sm90ELb0ELb1ELb1ELb1ELb0ELb1ELb0ELb1ELb1ELb0ELb0ELb0EEENS1_21CollectiveEpilogueFwdINS6_IJSA_SC_SB_EEES9_NS_10bfloat16_tESG_Li384ELb1ELb0ELb0ELb1EEENS1_36VarlenDynamicPersistentTileSchedulerILi192ELi160ELi384ELi128ELb0ELb0ELb1ELb1ELb0ELb1EEEEEEEEEvNT_6ParamsE --------------------------
	.section	.text._ZN7cutlass13device_kernelIN5flash11enable_sm90INS1_16FlashAttnFwdSm90INS1_25CollectiveMainloopFwdSm90ILi2EN4cute5tupleIJNS5_1CILi1EEES8_S8_EEENS6_IJNS7_ILi192EEENS7_ILi160EEENS7_ILi64EEEEEELi64ENS_12float_e4m3_tEfNS_4arch4Sm90ELb0ELb1ELb1ELb1ELb0ELb1ELb0ELb1ELb1ELb0ELb0ELb0EEENS1_21CollectiveEpilogueFwdINS6_IJSA_SC_SB_EEES9_NS_10bfloat16_tESG_Li384ELb1ELb0ELb0ELb1EEENS1_36VarlenDynamicPersistentTileSchedulerILi192ELi160ELi384ELi128ELb0ELb0ELb1ELb1ELb0ELb1EEEEEEEEEvNT_6ParamsE,"ax",@progbits
	.align	128
.text._ZN7cutlass13device_kernelIN5flash11enable_sm90INS1_16FlashAttnFwdSm90INS1_25CollectiveMainloopFwdSm90ILi2EN4cute5tupleIJNS5_1CILi1EEES8_S8_EEENS6_IJNS7_ILi192EEENS7_ILi160EEENS7_ILi64EEEEEELi64ENS_12float_e4m3_tEfNS_4arch4Sm90ELb0ELb1ELb1ELb1ELb0ELb1ELb0ELb1ELb1ELb0ELb0ELb0EEENS1_21CollectiveEpilogueFwdINS6_IJSA_SC_SB_EEES9_NS_10bfloat16_tESG_Li384ELb1ELb0ELb0ELb1EEENS1_36VarlenDynamicPersistentTileSchedulerILi192ELi160ELi384ELi128ELb0ELb0ELb1ELb1ELb0ELb1EEEEEEEEEvNT_6ParamsE:
        .type           _ZN7cutlass13device_kernelIN5flash11enable_sm90INS1_16FlashAttnFwdSm90INS1_25CollectiveMainloopFwdSm90ILi2EN4cute5tupleIJNS5_1CILi1EEES8_S8_EEENS6_IJNS7_ILi192EEENS7_ILi160EEENS7_ILi64EEEEEELi64ENS_12float_e4m3_tEfNS_4arch4Sm90ELb0ELb1ELb1ELb1ELb0ELb1ELb0ELb1ELb1ELb0ELb0ELb0EEENS1_21CollectiveEpilogueFwdINS6_IJSA_SC_SB_EEES9_NS_10bfloat16_tESG_Li384ELb1ELb0ELb0ELb1EEENS1_36VarlenDynamicPersistentTileSchedulerILi192ELi160ELi384ELi128ELb0ELb0ELb1ELb1ELb0ELb1EEEEEEEEEvNT_6ParamsE,@function
        .size           _ZN7cutlass13device_kernelIN5flash11enable_sm90INS1_16FlashAttnFwdSm90INS1_25CollectiveMainloopFwdSm90ILi2EN4cute5tupleIJNS5_1CILi1EEES8_S8_EEENS6_IJNS7_ILi192EEENS7_ILi160EEENS7_ILi64EEEEEELi64ENS_12float_e4m3_tEfNS_4arch4Sm90ELb0ELb1ELb1ELb1ELb0ELb1ELb0ELb1ELb1ELb0ELb0ELb0EEENS1_21CollectiveEpilogueFwdINS6_IJSA_SC_SB_EEES9_NS_10bfloat16_tESG_Li384ELb1ELb0ELb0ELb1EEENS1_36VarlenDynamicPersistentTileSchedulerILi192ELi160ELi384ELi128ELb0ELb0ELb1ELb1ELb0ELb1EEEEEEEEEvNT_6ParamsE,(.L_x_12376 - _ZN7cutlass13device_kernelIN5flash11enable_sm90INS1_16FlashAttnFwdSm90INS1_25CollectiveMainloopFwdSm90ILi2EN4cute5tupleIJNS5_1CILi1EEES8_S8_EEENS6_IJNS7_ILi192EEENS7_ILi160EEENS7_ILi64EEEEEELi64ENS_12float_e4m3_tEfNS_4arch4Sm90ELb0ELb1ELb1ELb1ELb0ELb1ELb0ELb1ELb1ELb0ELb0ELb0EEENS1_21CollectiveEpilogueFwdINS6_IJSA_SC_SB_EEES9_NS_10bfloat16_tESG_Li384ELb1ELb0ELb0ELb1EEENS1_36VarlenDynamicPersistentTileSchedulerILi192ELi160ELi384ELi128ELb0ELb0ELb1ELb1ELb0ELb1EEEEEEEEEvNT_6ParamsE)
        .other          _ZN7cutlass13device_kernelIN5flash11enable_sm90INS1_16FlashAttnFwdSm90INS1_25CollectiveMainloopFwdSm90ILi2EN4cute5tupleIJNS5_1CILi1EEES8_S8_EEENS6_IJNS7_ILi192EEENS7_ILi160EEENS7_ILi64EEEEEELi64ENS_12float_e4m3_tEfNS_4arch4Sm90ELb0ELb1ELb1ELb1ELb0ELb1ELb0ELb1ELb1ELb0ELb0ELb0EEENS1_21CollectiveEpilogueFwdINS6_IJSA_SC_SB_EEES9_NS_10bfloat16_tESG_Li384ELb1ELb0ELb0ELb1EEENS1_36VarlenDynamicPersistentTileSchedulerILi192ELi160ELi384ELi128ELb0ELb0ELb1ELb1ELb0ELb1EEEEEEEEEvNT_6ParamsE,@"STO_CUDA_ENTRY STV_DEFAULT"
_ZN7cutlass13device_kernelIN5flash11enable_sm90INS1_16FlashAttnFwdSm90INS1_25CollectiveMainloopFwdSm90ILi2EN4cute5tupleIJNS5_1CILi1EEES8_S8_EEENS6_IJNS7_ILi192EEENS7_ILi160EEENS7_ILi64EEEEEELi64ENS_12float_e4m3_tEfNS_4arch4Sm90ELb0ELb1ELb1ELb1ELb0ELb1ELb0ELb1ELb1ELb0ELb0ELb0EEENS1_21CollectiveEpilogueFwdINS6_IJSA_SC_SB_EEES9_NS_10bfloat16_tESG_Li384ELb1ELb0ELb0ELb1EEENS1_36VarlenDynamicPersistentTileSchedulerILi192ELi160ELi384ELi128ELb0ELb0ELb1ELb1ELb0ELb1EEEEEEEEEvNT_6ParamsE:
        /* <DEDUP_REMOVED lines=26> */
.L_x_11222:
[----:B------:R-:W-:Y:S05]  /*01a0*/  BSYNC B0 ;  /* 0x0000000000007941 */ /* 0x000fea0003800000 */
.L_x_11221:
[----:B------:R-:W-:Y:S01]  /*01b0*/  VOTEU.ANY UP0, P0 ;  /* 0x00000000003f7886 */ /* 0x000fe20000000100 */
[----:B------:R-:W0:Y:S01]  /*01c0*/  SHFL.IDX PT, R2, R0, RZ, 0x1f ;  /* 0x00001fff00027589 */ /* 0x000e2200000e0000 */
[----:B------:R-:W-:Y:S01]  /*01d0*/  UMOV UR4, 0x1 ;  /* 0x0000000100047882 */ /* 0x000fe20000000000 */
[----:B------:R-:W-:Y:S01]  /*01e0*/  UMOV UR7, 0x180 ;  /* 0x0000018000077882 */ /* 0x000fe20000000000 */
[----:B------:R-:W-:Y:S01]  /*01f0*/  VOTEU.ANY UP1, P0 ;  /* 0x00000000003f7886 */ /* 0x000fe20000020100 */
[----:B------:R-:W1:Y:S01]  /*0200*/  @UP0 S2UR UR8, SR_CgaCtaId ;  /* 0x00000000000809c3 */ /* 0x000e620000008800 */
[----:B------:R-:W-:Y:S01]  /*0210*/  @UP0 UMOV UR6, 0x400 ;  /* 0x0000040000060882 */ /* 0x000fe20000000000 */
[----:B------:R-:W-:-:S04]  /*0220*/  @UP0 UIADD3 UR4, -UR4, 0x100000, URZ ;  /* 0x0010000004040890 */ /* 0x000fc8000fffe13f */
[----:B------:R-:W-:Y:S02]  /*0230*/  @UP0 USHF.L.U32 UR5, UR4, 0xb, URZ ;  /* 0x0000000b04050899 */ /* 0x000fe4000800063f */
[----:B------:R-:W-:Y:S01]  /*0240*/  @UP0 USHF.L.U32 UR4, UR4, 0x1, URZ ;  /* 0x0000000104040899 */ /* 0x000fe2000800063f */
[----:B0-----:R-:W-:Y:S02]  /*0250*/  ISETP.NE.AND P1, PT, R2, RZ, PT ;  /* 0x000000ff0200720c */ /* 0x001fe40003f25270 */
[----:B------:R-:W-:Y:S01]  /*0260*/  SHF.R.U32.HI R2, RZ, 0x7, R3 ;  /* 0x00000007ff027819 */ /* 0x000fe20000011603 */
[----:B-1----:R-:W-:Y:S02]  /*0270*/  @UP0 ULEA UR8, UR8, UR6, 0x18 ;  /* 0x0000000608080291 */ /* 0x002fe4000f8ec03f */
[----:B------:R-:W-:-:S04]  /*0280*/  @UP0 UIADD3 UR6, -UR7, 0x100000, URZ ;  /* 0x0010000007060890 */ /* 0x000fc8000fffe13f */
[----:B------:R-:W-:Y:S02]  /*0290*/  @UP0 USHF.L.U32 UR7, UR6, 0xb, URZ ;  /* 0x0000000b06070899 */ /* 0x000fe4000800063f */
[----:B------:R-:W-:Y:S01]  /*02a0*/  @UP0 USHF.L.U32 UR6, UR6, 0x1, URZ ;  /* 0x0000000106060899 */ /* 0x000fe2000800063f */
[----:B------:R-:W-:Y:S01]  /*02b0*/  VOTEU.ANY UP0, P0 ;  /* 0x00000000003f7886 */ /* 0x000fe20000000100 */
[----:B------:R-:W0:Y:S04]  /*02c0*/  SHFL.IDX PT, R2, R2, RZ, 0x1f ;  /* 0x00001fff02027589 */ /* 0x000e2800000e0000 */
[----:B------:R-:W1:Y:S02]  /*02d0*/  FENCE.VIEW.ASYNC.S ;  /* 0x00000000000073c6 */ /* 0x000e640000000000 */
[----:B-1----:R1:W2:Y:S04]  /*02e0*/  @UP0 SYNCS.EXCH.64 URZ, [UR8+0x13200], UR4 ;  /* 0x01320004083f05b2 */ /* 0x0022a80008000100 */
        /* <DEDUP_REMOVED lines=16> */
[----:B------:R4:W0:Y:S01]  /*03f0*/  SYNCS.EXCH.64 URZ, [UR8+0x13240], UR4 ;  /* 0x01324004083f75b2 */ /* 0x0008220008000100 */
[----:B------:R4:W0:Y:S01]  /*0400*/  SYNCS.EXCH.64 URZ, [UR8+0x13238], UR6 ;  /* 0x01323806083f75b2 */ /* 0x0008220008000100 */
[----:B------:R4:W0:Y:S02]  /*0410*/  SYNCS.EXCH.64 URZ, [UR8+0x13248], UR4 ;  /* 0x01324804083f75b2 */ /* 0x0008240008000100 */
[----:B----4-:R-:W-:Y:S01]  /*0420*/  NOP ;  /* 0x0000000000007918 */ /* 0x010fe20000000000 */
.L_x_11223:
        /* <DEDUP_REMOVED lines=22> */
.L_x_11224:
        /* <DEDUP_REMOVED lines=14> */
[----:B------:R4:W0:Y:S01]  /*0670*/  SYNCS.EXCH.64 URZ, [UR6+0x13280], UR4 ;  /* 0x01328004063f75b2 */ /* 0x0008220008000100 */
[----:B------:R4:W0:Y:S01]  /*0680*/  SYNCS.EXCH.64 URZ, [UR6+0x13278], UR4 ;  /* 0x01327804063f75b2 */ /* 0x0008220008000100 */
[----:B------:R4:W0:Y:S02]  /*0690*/  SYNCS.EXCH.64 URZ, [UR6+0x13288], UR4 ;  /* 0x01328804063f75b2 */ /* 0x0008240008000100 */
[----:B----4-:R-:W-:Y:S01]  /*06a0*/  NOP ;  /* 0x0000000000007918 */ /* 0x010fe20000000000 */
.L_x_11225:
        /* <DEDUP_REMOVED lines=22> */
.L_x_11226:
        /* <DEDUP_REMOVED lines=22> */
.L_x_11227:
[----:B0-----:R-:W-:Y:S01]  /*0970*/  ISETP.NE.AND P0, PT, R2, RZ, PT ;  /* 0x000000ff0200720c */ /* 0x001fe20003f05270 */
[----:B------:R-:W-:Y:S01]  /*0980*/  IMAD.MOV.U32 R2, RZ, RZ, 0x1 ;  /* 0x00000001ff027424 */ /* 0x000fe200078e00ff */
[----:B------:R-:W-:Y:S01]  /*0990*/  NOP ;  /* 0x0000000000007918 */ /* 0x000fe20000000000 */
[----:B------:R-:W-:Y:S01]  /*09a0*/  ULDC.64 UR44, c[0x0][0x208] ;  /* 0x00008200002c7ab9 */ /* 0x000fe20000000a00 */
[----:B------:R-:W-:Y:S02]  /*09b0*/  BSSY B8, `(.L_x_11228) ;  /* 0x0002192000087945 */ /* 0x000fe40003800000 */
[----:B------:R-:W-:-:S05]  /*09c0*/  SEL R2, R2, 0x2, !P0 ;  /* 0x0000000202027807 */ /* 0x000fca0004000000 */
[----:B------:R0:W-:Y:S01]  /*09d0*/  STL [R1+0x14], R2 ;  /* 0x0000140201007387 */ /* 0x0001e20000100800 */
[----:B-123--:R-:W-:Y:S06]  /*09e0*/  BAR.SYNC.DEFER_BLOCKING 0x0 ;  /* 0x0000000000007b1d */ /* 0x00efec0000010000 */
[----:B------:R-:W-:Y:S05]  /*09f0*/  @!P0 BRA `(.L_x_11229) ;  /* 0x000001bc005c8947 */ /* 0x000fea0003800000 */
.L_x_11230:
[----:B------:R-:W-:-:S08]  /*0a00*/  NOP ;  /* 0x0000000000007918 */ /* 0x000fd00000000000 */
[----:B------:R-:W1:Y:S02]  /*0a10*/  USETMAXREG.TRY_ALLOC.CTAPOOL UP0, 0xa0 ;  /* 0x000000a0000079c8 */ /* 0x000e640008000600 */
[----:B-1----:R-:W-:-:S13]  /*0a20*/  PLOP3.LUT P0, PT, PT, PT, UP0, 0x80, 0x0 ;  /* 0x000000000000781c */ /* 0x002fda0003f0f008 */
[----:B------:R-:W-:Y:S05]  /*0a30*/  @!P0 BRA `(.L_x_11230) ;  /* 0xfffffffc00f08947 */ /* 0x000fea000383ffff */
[----:B------:R-:W1:Y:S08]  /*0a40*/  S2UR UR4, SR_CgaCtaId ;  /* 0x00000000000479c3 */ /* 0x000e700000008800 */
[----:B------:R-:W-:Y:S06]  /*0a50*/  BAR.ARV 0x8, 0x1a0 ;  /* 0x0206800000007b1d */ /* 0x000fec0000002000 */
[----:B------:R-:W-:-:S02]  /*0a60*/  MOV R18, 0x400 ;  /* 0x0000040000127802 */ /* 0x000fc40000000f00 */
[----:B------:R-:W-:Y:S01]  /*0a70*/  BAR.SYNC.DEFER_BLOCKING 0x5, 0x200 ;  /* 0x0148000000007b1d */ /* 0x000fe20000010000 */
[----:B-1----:R-:W-:-:S05]  /*0a80*/  IMAD.U32 R0, RZ, RZ, UR4 ;  /* 0x00000004ff007e24 */ /* 0x002fca000f8e00ff */
[----:B------:R-:W-:Y:S01]  /*0a90*/  ULDC UR4, c[0x0][0xc14] ;  /* 0x0003050000047ab9 */ /* 0x000fe20000000800 */
[----:B------:R-:W-:Y:S01]  /*0aa0*/  LEA R18, R0, R18, 0x18 ;  /* 0x0000001200127211 */ /* 0x000fe200078ec0ff */
[----:B------:R-:W-:Y:S04]  /*0ab0*/  STL [R1+0x30], R0 ;  /* 0x0000300001007387 */ /* 0x000fe80000100800 */
[----:B------:R-:W1:Y:S01]  /*0ac0*/  LDS.128 R12, [R18+0x132d0] ;  /* 0x0132d000120c7984 */ /* 0x000e620000000c00 */
[----:B------:R-:W-:Y:S06]  /*0ad0*/  BAR.ARV 0x4, 0x200 ;  /* 0x0108000000007b1d */ /* 0x000fec0000002000 */
[----:B-1----:R-:W-:-:S13]  /*0ae0*/  ISETP.GE.AND P0, PT, R15, UR4, PT ;  /* 0x000000040f007c0c */ /* 0x002fda000bf06270 */
[----:B------:R-:W-:Y:S05]  /*0af0*/  @P0 BRA `(.L_x_11231) ;  /* 0x0000021400f40947 */ /* 0x000fea0003800000 */
[----:B------:R-:W2:Y:S01]  /*0b00*/  LDL.LU R12, [R1+0x14] ;  /* 0x00001400010c7983 */ /* 0x000ea20000300800 */
[----:B------:R-:W1:Y:S02]  /*0b10*/  S2R R0, SR_TID.X ;  /* 0x0000000000007919 */ /* 0x000e640000002100 */
[----:B-1----:R-:W-:-:S05]  /*0b20*/  VIADD R0, R0, 0xffffff80 ;  /* 0xffffff8000007836 */ /* 0x002fca0000000000 */
[----:B------:R-:W-:-:S04]  /*0b30*/  SHF.R.S32.HI R3, RZ, 0x1f, R0 ;  /* 0x0000001fff037819 */ /* 0x000fc80000011400 */
[CC--:B0-----:R-:W-:Y:S02]  /*0b40*/  LEA.HI R2, R3.reuse, R0.reuse, RZ, 0x7 ;  /* 0x0000000003027211 */ /* 0x0c1fe400078f38ff */
[-C--:B------:R-:W-:Y:S02]  /*0b50*/  LEA.HI R4, R0, R0.reuse, RZ, 0x1 ;  /* 0x0000000000047211 */ /* 0x080fe400078f08ff */
[----:B------:R-:W-:Y:S02]  /*0b60*/  LOP3.LUT R9, R2, 0xffffff80, RZ, 0xc0, !PT ;  /* 0xffffff8002097812 */ /* 0x000fe400078ec0ff */
[----:B------:R-:W-:Y:S02]  /*0b70*/  SHF.R.S32.HI R16, RZ, 0x1, R4 ;  /* 0x00000001ff107819 */ /* 0x000fe40000011404 */
[CC--:B------:R-:W-:Y:S01]  /*0b80*/  LEA.HI R5, R3.reuse, R0.reuse, RZ, 0x2 ;  /* 0x0000000003057211 */ /* 0x0c0fe200078f10ff */
[----:B------:R-:W-:Y:S01]  /*0b90*/  IMAD.IADD R9, R0, 0x1, -R9 ;  /* 0x0000000100097824 */ /* 0x000fe200078e0a09 */
[----:B------:R-:W-:-:S02]  /*0ba0*/  LEA.HI R7, R3, R0, RZ, 0x4 ;  /* 0x0000000003077211 */ /* 0x000fc400078f20ff */
[----:B------:R-:W-:Y:S02]  /*0bb0*/  SHF.R.S32.HI R2, RZ, 0x7, R2 ;  /* 0x00000007ff027819 */ /* 0x000fe40000011402 */
[C---:B------:R-:W-:Y:S02]  /*0bc0*/  LOP3.LUT R3, R4.reuse, 0xfffffffe, RZ, 0xc0, !PT ;  /* 0xfffffffe04037812 */ /* 0x040fe400078ec0ff */
[----:B------:R-:W-:Y:S02]  /*0bd0*/  LEA.HI R6, R4, R16, RZ, 0x1 ;  /* 0x0000001004067211 */ /* 0x000fe400078f08ff */
[--C-:B------:R-:W-:Y:S02]  /*0be0*/  SHF.R.S32.HI R4, RZ, 0x2, R5.reuse ;  /* 0x00000002ff047819 */ /* 0x100fe40000011405 */
[----:B------:R-:W-:Y:S02]  /*0bf0*/  SHF.R.S32.HI R5, RZ, 0x1f, R5 ;  /* 0x0000001fff057819 */ /* 0x000fe40000011405 */
[----:B------:R-:W-:Y:S01]  /*0c00*/  SHF.R.S32.HI R10, RZ, 0x1f, R9 ;  /* 0x0000001fff0a7819 */ /* 0x000fe20000011409 */
[----:B------:R-:W-:Y:S01]  /*0c10*/  IMAD.HI R8, R2, 0x55555556, RZ ;  /* 0x5555555602087827 */ /* 0x000fe200078e02ff */
[----:B------:R-:W-:-:S03]  /*0c20*/  LEA.HI R5, R5, R4, RZ, 0x2 ;  /* 0x0000000405057211 */ /* 0x000fc600078f10ff */
[----:B------:R-:W-:Y:S01]  /*0c30*/  IMAD.IADD R3, R0, 0x1, -R3 ;  /* 0x0000000100037824 */ /* 0x000fe200078e0a03 */
[----:B------:R-:W-:Y:S02]  /*0c40*/  LEA.HI R0, R10, R9, RZ, 0x2 ;  /* 0x000000090a007211 */ /* 0x000fe400078f10ff */
[----:B------:R-:W-:Y:S02]  /*0c50*/  LEA.HI R11, R8, R8, RZ, 0x1 ;  /* 0x00000008080b7211 */ /* 0x000fe400078f08ff */
[----:B------:R-:W-:Y:S02]  /*0c60*/  LOP3.LUT R5, R5, 0xfffffffc, RZ, 0xc0, !PT ;  /* 0xfffffffc05057812 */ /* 0x000fe400078ec0ff */
[--C-:B------:R-:W-:Y:S02]  /*0c70*/  SHF.R.S32.HI R8, RZ, 0x2, R0.reuse ;  /* 0x00000002ff087819 */ /* 0x100fe40000011400 */
[----:B------:R-:W-:Y:S01]  /*0c80*/  SHF.R.S32.HI R17, RZ, 0x1f, R0 ;  /* 0x0000001fff117819 */ /* 0x000fe20000011400 */
[----:B------:R-:W-:-:S03]  /*0c90*/  IMAD.IADD R5, R4, 0x1, -R5 ;  /* 0x0000000104057824 */ /* 0x000fc600078e0a05 */
[----:B------:R-:W-:Y:S01]  /*0ca0*/  LEA.HI R17, R17, R8, RZ, 0x3 ;  /* 0x0000000811117211 */ /* 0x000fe200078f18ff */
[----:B------:R-:W-:Y:S01]  /*0cb0*/  IMAD R11, R11, -0x3, R2 ;  /* 0xfffffffd0b0b7824 */ /* 0x000fe200078e0202 */
[----:B------:R-:W-:Y:S01]  /*0cc0*/  LOP3.LUT R6, R6, 0x3fffffe, RZ, 0xc0, !PT ;  /* 0x03fffffe06067812 */ /* 0x000fe200078ec0ff */
[----:B------:R-:W-:Y:S01]  /*0cd0*/  IMAD.SHL.U32 R5, R5, 0x80, RZ ;  /* 0x0000008005057824 */ /* 0x000fe200078e00ff */
[----:B------:R-:W-:Y:S02]  /*0ce0*/  LOP3.LUT R17, R17, 0xfffffff8, RZ, 0xc0, !PT ;  /* 0xfffffff811117812 */ /* 0x000fe400078ec0ff */
[----:B------:R-:W-:Y:S02]  /*0cf0*/  LEA.HI R10, R10, R9, RZ, 0x5 ;  /* 0x000000090a0a7211 */ /* 0x000fe400078f28ff */
[----:B------:R-:W-:Y:S01]  /*0d00*/  LOP3.LUT R2, R0, 0x7ffffffc, RZ, 0xc0, !PT ;  /* 0x7ffffffc00027812 */ /* 0x000fe200078ec0ff */
[----:B------:R-:W-:Y:S01]  /*0d10*/  IMAD.IADD R6, R16, 0x1, -R6 ;  /* 0x0000000110067824 */ /* 0x000fe200078e0a06 */
[----:B------:R-:W-:Y:S01]  /*0d20*/  SHF.R.S32.HI R10, RZ, 0x5, R10 ;  /* 0x00000005ff0a7819 */ /* 0x000fe2000001140a */
[----:B------:R-:W-:Y:S01]  /*0d30*/  IMAD.IADD R17, R8, 0x1, -R17 ;  /* 0x0000000108117824 */ /* 0x000fe200078e0a11 */
[----:B------:R-:W-:Y:S01]  /*0d40*/  LOP3.LUT R16, R5, 0x180, RZ, 0xc0, !PT ;  /* 0x0000018005107812 */ /* 0x000fe200078ec0ff */
[----:B------:R-:W-:-:S02]  /*0d50*/  IMAD.IADD R2, R9, 0x1, -R2 ;  /* 0x0000000109027824 */ /* 0x000fc400078e0a02 */
[----:B------:R-:W-:Y:S02]  /*0d60*/  IMAD R10, R10, 0x10, R17 ;  /* 0x000000100a0a7824 */ /* 0x000fe400078e0211 */
[----:B------:R-:W-:Y:S01]  /*0d70*/  STL [R1+0x4c], R16 ;  /* 0x00004c1001007387 */ /* 0x000fe20000100800 */
[----:B------:R-:W-:-:S03]  /*0d80*/  IMAD.SHL.U32 R22, R3, 0x10, RZ ;  /* 0x0000001003167824 */ /* 0x000fc600078e00ff */
[----:B------:R0:W-:Y:S01]  /*0d90*/  STL [R1+0x28], R2 ;  /* 0x0000280201007387 */ /* 0x0001e20000100800 */
[----:B------:R-:W-:-:S03]  /*0da0*/  SHF.R.S32.HI R7, RZ, 0x4, R7 ;  /* 0x00000004ff077819 */ /* 0x000fc60000011407 */
[----:B------:R-:W-:Y:S01]  /*0db0*/  STL [R1+0x54], R13 ;  /* 0x0000540d01007387 */ /* 0x000fe20000100800 */
[----:B0-----:R-:W-:Y:S01]  /*0dc0*/  IMAD R2, R11, 0x40, R10 ;  /* 0x000000400b027824 */ /* 0x001fe200078e020a */
[C---:B------:R-:W-:Y:S01]  /*0dd0*/  LOP3.LUT R0, R16.reuse, 0x10, R22, 0xf8, !PT ;  /* 0x0000001010007812 */ /* 0x040fe200078ef816 */
[----:B------:R-:W-:Y:S01]  /*0de0*/  IMAD R6, R7, 0x8, R6 ;  /* 0x0000000807067824 */ /* 0x000fe200078e0206 */
[----:B------:R-:W-:Y:S02]  /*0df0*/  SHF.R.U32.HI R3, RZ, 0x3, R16 ;  /* 0x00000003ff037819 */ /* 0x000fe40000011610 */
[----:B------:R2:W-:Y:S01]  /*0e00*/  STL [R1+0x78], R2 ;  /* 0x0000780201007387 */ /* 0x0005e20000100800 */
[----:B------:R-:W-:-:S03]  /*0e10*/  LOP3.LUT R4, R16, 0x30, R22, 0xf8, !PT ;  /* 0x0000003010047812 */ /* 0x000fc600078ef816 */
[----:B------:R-:W-:Y:S01]  /*0e20*/  STL [R1+0x58], R14 ;  /* 0x0000580e01007387 */ /* 0x000fe20000100800 */
[----:B------:R-:W-:-:S03]  /*0e30*/  LOP3.LUT R0, R0, R3, RZ, 0x3c, !PT ;  /* 0x0000000300007212 */ /* 0x000fc600078e3cff */
[----:B------:R-:W-:Y:S01]  /*0e40*/  STL [R1+0x5c], R15 ;  /* 0x00005c0f01007387 */ /* 0x000fe20000100800 */
[----:B------:R-:W-:-:S03]  /*0e50*/  LOP3.LUT R3, R4, R3, RZ, 0x3c, !PT ;  /* 0x0000000304037212 */ /* 0x000fc600078e3cff */
[----:B------:R-:W-:Y:S01]  /*0e60*/  STL [R1+0x6c], RZ ;  /* 0x00006cff01007387 */ /* 0x000fe20000100800 */
[----:B------:R-:W-:Y:S01]  /*0e70*/  CS2R R156, SRZ ;  /* 0x00000000009c7805 */ /* 0x000fe2000001ff00 */
[----:B------:R-:W-:Y:S01]  /*0e80*/  IMAD.MOV.U32 R19, RZ, RZ, RZ ;  /* 0x000000ffff137224 */ /* 0x000fe200078e00ff */
[----:B--2---:R-:W-:-:S05]  /*0e90*/  LOP3.LUT R2, R12, 0x1, RZ, 0xfc, !PT ;  /* 0x000000010c027812 */ /* 0x004fca00078efcff */
[----:B------:R0:W-:Y:S02]  /*0ea0*/  STL [R1+0x10], R2 ;  /* 0x0000100201007387 */ /* 0x0001e40000100800 */
[----:B0-----:R-:W-:-:S04]  /*0eb0*/  IMAD.SHL.U32 R2, R6, 0x40, RZ ;  /* 0x0000004006027824 */ /* 0x001fc800078e00ff */
[----:B------:R-:W-:Y:S01]  /*0ec0*/  IMAD.IADD R4, R2, 0x1, R0 ;  /* 0x0000000102047824 */ /* 0x000fe200078e0200 */
[----:B------:R-:W-:Y:S01]  /*0ed0*/  IADD3 R0, R18, R2, R3 ;  /* 0x0000000212007210 */ /* 0x000fe20007ffe003 */
[----:B------:R0:W-:Y:S04]  /*0ee0*/  STL [R1+0x24], RZ ;  /* 0x000024ff01007387 */ /* 0x0001e80000100800 */
[----:B------:R0:W-:Y:S04]  /*0ef0*/  STL [R1+0x60], R2 ;  /* 0x0000600201007387 */ /* 0x0001e80000100800 */
[----:B------:R0:W-:Y:S04]  /*0f00*/  STL [R1+0x74], R0 ;  /* 0x0000740001007387 */ /* 0x0001e80000100800 */
[----:B------:R0:W-:Y:S02]  /*0f10*/  STL [R1+0x40], R4 ;  /* 0x0000400401007387 */ /* 0x0001e40000100800 */
.L_x_11421:
[----:B--23-5:R-:W2:Y:S01]  /*0f20*/  LDL R27, [R1+0x5c] ;  /* 0x00005c00011b7983 */ /* 0x02cea20000100800 */
[----:B------:R-:W-:Y:S01]  /*0f30*/  ULDC.64 UR4, c[0x0][0xa28] ;  /* 0x00028a0000047ab9 */ /* 0x000fe20000000a00 */
[----:B01----:R-:W2:Y:S01]  /*0f40*/  LDC.64 R4, c[0x0][0xa08] ;  /* 0x00028200ff047b82 */ /* 0x003ea20000000a00 */
        /* <DEDUP_REMOVED lines=49> */
.L_x_11232:
[----:B------:R-:W-:Y:S02]  /*1260*/  IMAD.U32 R50, RZ, RZ, UR5 ;  /* 0x00000005ff327e24 */ /* 0x000fe4000f8e00ff */
[----:B------:R-:W-:Y:S01]  /*1270*/  IMAD.U32 R25, RZ, RZ, UR4 ;  /* 0x00000004ff197e24 */ /* 0x000fe2000f8e00ff */
[----:B------:R-:W-:Y:S06]  /*1280*/  @!P2 BRA `(.L_x_11233) ;  /* 0x000000000010a947 */ /* 0x000fec0003800000 */
[----:B-1----:R-:W1:Y:S02]  /*1290*/  LDC.64 R2, c[0x0][0xa20] ;  /* 0x00028800ff027b82 */ /* 0x002e640000000a00 */
[----:B-1----:R-:W-:-:S05]  /*12a0*/  IMAD.WIDE R2, R27, 0x4, R2 ;  /* 0x000000041b027825 */ /* 0x002fca00078e0202 */
[----:B------:R2:W5:Y:S01]  /*12b0*/  LDG.E R25, desc[UR44][R2.64] ;  /* 0x0000002c02197981 */ /* 0x000562000c1e1900 */
[----:B------:R-:W-:Y:S05]  /*12c0*/  BRA `(.L_x_11234) ;  /* 0x0000000000107947 */ /* 0x000fea0003800000 */
.L_x_11233:
[----:B------:R-:W-:Y:S05]  /*12d0*/  @!P3 BRA `(.L_x_11234) ;  /* 0x00000000000cb947 */ /* 0x000fea0003800000 */
[----:B-1----:R-:W2:Y:S04]  /*12e0*/  LDG.E R2, desc[UR44][R8.64] ;  /* 0x0000002c08027981 */ /* 0x002ea8000c1e1900 */
[----:B------:R-:W2:Y:S02]  /*12f0*/  LDG.E R25, desc[UR44][R8.64+0x4] ;  /* 0x0000042c08197981 */ /* 0x000ea4000c1e1900 */
[----:B--2---:R-:W-:-:S07]  /*1300*/  IMAD.IADD R25, R25, 0x1, -R2 ;  /* 0x0000000119197824 */ /* 0x004fce00078e0a02 */
.L_x_11234:
        /* <DEDUP_REMOVED lines=23> */
[----:B------:R-:W-:Y:S01]  /*1480*/  IADD3 R7, R11, R2, -R13 ;  /* 0x000000020b077210 */ /* 0x000fe20007ffe80d */
[----:B------:R-:W-:-:S05]  /*1490*/  IMAD.HI R0, R0, 0x66666667, RZ ;  /* 0x6666666700007827 */ /* 0x000fca00078e02ff */
[----:B------:R-:W-:-:S04]  /*14a0*/  SHF.R.U32.HI R3, RZ, 0x1f, R0 ;  /* 0x0000001fff037819 */ /* 0x000fc80000011600 */
[----:B------:R-:W-:Y:S01]  /*14b0*/  LEA.HI.SX32 R106, R0, R3, 0x1a ;  /* 0x00000003006a7211 */ /* 0x000fe200078fd2ff */
[----:B------:R-:W-:Y:S01]  /*14c0*/  IMAD.IADD R0, R7, 0x1, R8 ;  /* 0x0000000107007824 */ /* 0x000fe200078e0208 */
        /* <DEDUP_REMOVED lines=12> */
.L_x_11237:
[----:B------:R-:W-:-:S13]  /*1590*/  ISETP.NE.AND P0, PT, R9, 0x1, PT ;  /* 0x000000010900780c */ /* 0x000fda0003f05270 */
[----:B------:R-:W1:Y:S02]  /*15a0*/  @P0 LDC.64 R4, c[0x0][0x9e8] ;  /* 0x00027a00ff040b82 */ /* 0x000e640000000a00 */
[----:B-1----:R-:W-:-:S05]  /*15b0*/  @P0 IMAD.HI.U32 R4, R2, R4, RZ ;  /* 0x0000000402040227 */ /* 0x002fca00078e00ff */
[----:B------:R-:W-:-:S07]  /*15c0*/  @P0 SHF.R.U32.HI R2, RZ, R5, R4 ;  /* 0x00000005ff020219 */ /* 0x000fce0000011604 */
.L_x_11238:
[----:B------:R-:W-:Y:S05]  /*15d0*/  BSYNC B0 ;  /* 0x0000000000007941 */ /* 0x000fea0003800000 */
.L_x_11236:
[----:B------:R-:W-:-:S05]  /*15e0*/  IMAD R3, R2, R9, R9 ;  /* 0x0000000902037224 */ /* 0x000fca00078e0209 */
[----:B------:R-:W-:-:S07]  /*15f0*/  VIMNMX R0, R0, R3, PT ;  /* 0x0000000300007248 */ /* 0x000fce0003fe0100 */
.L_x_11235:
        /* <DEDUP_REMOVED lines=15> */
.L_x_11241:
[----:B------:R-:W-:-:S13]  /*16f0*/  ISETP.NE.AND P0, PT, R9, 0x1, PT ;  /* 0x000000010900780c */ /* 0x000fda0003f05270 */
[----:B------:R-:W1:Y:S02]  /*1700*/  @P0 LDC.64 R4, c[0x0][0x9e8] ;  /* 0x00027a00ff040b82 */ /* 0x000e640000000a00 */
[----:B-1----:R-:W-:-:S05]  /*1710*/  @P0 IMAD.HI.U32 R4, R2, R4, RZ ;  /* 0x0000000402040227 */ /* 0x002fca00078e00ff */
[----:B------:R-:W-:-:S07]  /*1720*/  @P0 SHF.R.U32.HI R2, RZ, R5, R4 ;  /* 0x00000005ff020219 */ /* 0x000fce0000011604 */
.L_x_11242:
[----:B------:R-:W-:Y:S05]  /*1730*/  BSYNC B0 ;  /* 0x0000000000007941 */ /* 0x000fea0003800000 */
.L_x_11240:
[----:B------:R-:W-:-:S05]  /*1740*/  IMAD R2, R2, R9, RZ ;  /* 0x0000000902027224 */ /* 0x000fca00078e02ff */
[----:B------:R-:W-:-:S07]  /*1750*/  VIMNMX R3, R3, R2, !PT ;  /* 0x0000000203037248 */ /* 0x000fce0007fe0100 */
.L_x_11239:
        /* <DEDUP_REMOVED lines=44> */
.L_x_11245:
[----:B------:R-:W-:Y:S05]  /*1a20*/  BSYNC B6 ;  /* 0x0000000000067941 */ /* 0x000fea0003800000 */
.L_x_11244:
        /* <DEDUP_REMOVED lines=20> */
.L_x_11247:
[----:B------:R-:W-:Y:S05]  /*1b70*/  BSYNC B6 ;  /* 0x0000000000067941 */ /* 0x000fea0003800000 */
.L_x_11246:
[----:B------:R-:W-:Y:S01]  /*1b80*/  ULDC.64 UR4, c[0x0][0x9f8] ;  /* 0x00027e0000047ab9 */ /* 0x000fe20000000a00 */
[----:B------:R-:W1:Y:S01]  /*1b90*/  LDC R0, c[0x0][0x428] ;  /* 0x00010a00ff007b82 */ /* 0x000e620000000800 */
[----:B------:R-:W-:Y:S01]  /*1ba0*/  ISETP.NE.U32.AND P0, PT, RZ, UR4, PT ;  /* 0x00000004ff007c0c */ /* 0x000fe2000bf05070 */
[----:B------:R-:W2:Y:S01]  /*1bb0*/  S2R R49, SR_TID.X ;  /* 0x0000000000317919 */ /* 0x000ea20000002100 */
[----:B------:R-:W-:Y:S01]  /*1bc0*/  IMAD.MOV.U32 R6, RZ, RZ, R27 ;  /* 0x000000ffff067224 */ /* 0x000fe200078e001b */
[----:B------:R-:W-:Y:S01]  /*1bd0*/  ULDC.64 UR6, c[0x0][0x320] ;  /* 0x0000c80000067ab9 */ /* 0x000fe20000000a00 */
[----:B------:R-:W-:-:S03]  /*1be0*/  ISETP.NE.AND.EX P0, PT, RZ, UR5, PT, P0 ;  /* 0x00000005ff007c0c */ /* 0x000fc6000bf05300 */
[----:B------:R-:W3:Y:S01]  /*1bf0*/  LDC.64 R38, c[0x0][0x2f0] ;  /* 0x0000bc00ff267b82 */ /* 0x000ee20000000a00 */
[----:B------:R-:W-:Y:S01]  /*1c00*/  IMAD.IADD R24, R24, 0x1, R25 ;  /* 0x0000000118187824 */ /* 0x000fe200078e0219 */
[----:B------:R-:W4:Y:S01]  /*1c10*/  LDL R14, [R1+0x60] ;  /* 0x00006000010e7983 */ /* 0x000f220000100800 */
[----:B------:R-:W-:-:S05]  /*1c20*/  ULDC.64 UR4, c[0x0][0xa08] ;  /* 0x0002820000047ab9 */ /* 0x000fca0000000a00 */
[----:B------:R-:W3:Y:S08]  /*1c30*/  LDC.64 R32, c[0x0][0x3d8] ;  /* 0x0000f600ff207b82 */ /* 0x000ef00000000a00 */
[----:B------:R-:W0:Y:S01]  /*1c40*/  @P0 LDC.64 R2, c[0x0][0x9f8] ;  /* 0x00027e00ff020b82 */ /* 0x000e220000000a00 */
[----:B-1----:R-:W-:-:S07]  /*1c50*/  ISETP.NE.AND P1, PT, R0, 0x1, PT ;  /* 0x000000010000780c */ /* 0x002fce0003f25270 */
[----:B------:R-:W1:Y:S01]  /*1c60*/  LDC R25, c[0x0][0x3d4] ;  /* 0x0000f500ff197b82 */ /* 0x000e620000000800 */
[----:B--2---:R-:W-:-:S07]  /*1c70*/  VIADD R8, R49, 0xffffff80 ;  /* 0xffffff8031087836 */ /* 0x004fce0000000000 */
[----:B------:R-:W2:Y:S01]  /*1c80*/  @P1 LDC R4, c[0x0][0x42c] ;  /* 0x00010b00ff041b82 */ /* 0x000ea20000000800 */
[----:B0-----:R-:W-:Y:S01]  /*1c90*/  @P0 IMAD.WIDE R2, R27, 0x4, R2 ;  /* 0x000000041b020825 */ /* 0x001fe200078e0202 */
[----:B------:R-:W-:-:S06]  /*1ca0*/  SHF.R.S32.HI R10, RZ, 0x1f, R24 ;  /* 0x0000001fff0a7819 */ /* 0x000fcc0000011418 */
[----:B------:R-:W0:Y:S01]  /*1cb0*/  @P1 LDC R9, c[0x0][0x430] ;  /* 0x00010c00ff091b82 */ /* 0x000e220000000800 */
[----:B------:R3:W4:Y:S01]  /*1cc0*/  @P0 LDG.E R6, desc[UR44][R2.64] ;  /* 0x0000002c02060981 */ /* 0x000722000c1e1900 */
[----:B------:R-:W-:Y:S02]  /*1cd0*/  SHF.R.S32.HI R5, RZ, 0x1f, R8 ;  /* 0x0000001fff057819 */ /* 0x000fe40000011408 */
[-C--:B------:R-:W-:Y:S02]  /*1ce0*/  LEA.HI R12, R8, R8.reuse, RZ, 0x1 ;  /* 0x00000008080c7211 */ /* 0x080fe400078f08ff */
[----:B------:R-:W-:Y:S02]  /*1cf0*/  LEA.HI R5, R5, R8, RZ, 0x2 ;  /* 0x0000000805057211 */ /* 0x000fe400078f10ff */
[----:B------:R-:W1:Y:S01]  /*1d00*/  LDC.64 R20, c[0x0][0x3e8] ;  /* 0x0000fa00ff147b82 */ /* 0x000e620000000a00 */
[----:B------:R-:W-:Y:S02]  /*1d10*/  ISETP.NE.U32.AND P0, PT, RZ, UR4, PT ;  /* 0x00000004ff007c0c */ /* 0x000fe4000bf05070 */
[----:B------:R-:W-:-:S02]  /*1d20*/  SHF.R.S32.HI R7, RZ, 0x2, R5 ;  /* 0x00000002ff077819 */ /* 0x000fc40000011405 */
[----:B------:R-:W-:Y:S02]  /*1d30*/  SHF.R.S32.HI R0, RZ, 0x1f, R5 ;  /* 0x0000001fff007819 */ /* 0x000fe40000011405 */
[----:B------:R-:W-:Y:S02]  /*1d40*/  LOP3.LUT R13, R12, 0xfffffffe, RZ, 0xc0, !PT ;  /* 0xfffffffe0c0d7812 */ /* 0x000fe400078ec0ff */
[----:B------:R-:W-:-:S04]  /*1d50*/  LEA.HI R0, R0, R7, RZ, 0x2 ;  /* 0x0000000700007211 */ /* 0x000fc800078f10ff */
[----:B---3--:R-:W-:Y:S01]  /*1d60*/  LOP3.LUT R2, R0, 0xfffffffc, RZ, 0xc0, !PT ;  /* 0xfffffffc00027812 */ /* 0x008fe200078ec0ff */
[----:B------:R-:W-:-:S04]  /*1d70*/  IMAD R0, R10, R38, RZ ;  /* 0x000000260a007224 */ /* 0x000fc800078e02ff */
[----:B------:R-:W-:Y:S02]  /*1d80*/  IMAD.IADD R11, R7, 0x1, -R2 ;  /* 0x00000001070b7824 */ /* 0x000fe400078e0a02 */
[----:B------:R-:W-:Y:S02]  /*1d90*/  IMAD R5, R24, R39, R0 ;  /* 0x0000002718057224 */ /* 0x000fe400078e0200 */
[----:B------:R-:W-:Y:S02]  /*1da0*/  IMAD.MOV.U32 R7, RZ, RZ, R26 ;  /* 0x000000ffff077224 */ /* 0x000fe400078e001a */
[----:B--2---:R-:W-:Y:S02]  /*1db0*/  @P1 IMAD.HI.U32 R0, R26, R4, RZ ;  /* 0x000000041a001227 */ /* 0x004fe400078e00ff */
[----:B------:R-:W2:Y:S01]  /*1dc0*/  LDL R26, [R1+0x4c] ;  /* 0x00004c00011a7983 */ /* 0x000ea20000100800 */
[----:B------:R-:W-:Y:S01]  /*1dd0*/  ISETP.NE.AND.EX P0, PT, RZ, UR5, PT, P0 ;  /* 0x00000005ff007c0c */ /* 0x000fe2000bf05300 */
[C---:B------:R-:W-:Y:S01]  /*1de0*/  VIADD R48, R49.reuse, 0xffffff80 ;  /* 0xffffff8031307836 */ /* 0x040fe20000000000 */
[----:B0-----:R-:W-:Y:S01]  /*1df0*/  @P1 SHF.R.U32.HI R7, RZ, R9, R0 ;  /* 0x00000009ff071219 */ /* 0x001fe20000011600 */
[----:B------:R-:W-:Y:S01]  /*1e00*/  VIADD R27, R49, 0xffffff80 ;  /* 0xffffff80311b7836 */ /* 0x000fe20000000000 */
[----:B------:R-:W-:Y:S01]  /*1e10*/  ULDC.64 UR4, c[0x0][0x2f8] ;  /* 0x0000be0000047ab9 */ /* 0x000fe20000000a00 */
[----:B------:R-:W-:Y:S01]  /*1e20*/  IMAD.WIDE.U32 R2, R24, R38, RZ ;  /* 0x0000002618027225 */ /* 0x000fe200078e00ff */
[----:B------:R-:W-:-:S03]  /*1e30*/  SHF.R.S32.HI R0, RZ, 0x1f, R7 ;  /* 0x0000001fff007819 */ /* 0x000fc60000011407 */
[----:B------:R-:W-:Y:S01]  /*1e40*/  IMAD.IADD R13, R8, 0x1, -R13 ;  /* 0x00000001080d7824 */ /* 0x000fe200078e0a0d */
[----:B------:R-:W-:Y:S01]  /*1e50*/  LEA.HI R27, R27, R48, RZ, 0x1 ;  /* 0x000000301b1b7211 */ /* 0x000fe200078f08ff */
[C---:B------:R-:W-:Y:S02]  /*1e60*/  IMAD R12, R0.reuse, UR6, RZ ;  /* 0x00000006000c7c24 */ /* 0x040fe4000f8e02ff */
[----:B------:R-:W-:Y:S02]  /*1e70*/  IMAD R8, R0, UR4, RZ ;  /* 0x0000000400087c24 */ /* 0x000fe4000f8e02ff */
[----:B------:R-:W-:Y:S01]  /*1e80*/  IMAD.IADD R3, R3, 0x1, R5 ;  /* 0x0000000103037824 */ /* 0x000fe200078e0205 */
[----:B------:R-:W-:Y:S01]  /*1e90*/  SHF.R.S32.HI R27, RZ, 0x1, R27 ;  /* 0x00000001ff1b7819 */ /* 0x000fe2000001141b */
[C---:B------:R-:W-:Y:S02]  /*1ea0*/  IMAD R9, R7.reuse, UR5, R8 ;  /* 0x0000000507097c24 */ /* 0x040fe4000f8e0208 */
[----:B------:R-:W-:Y:S01]  /*1eb0*/  IMAD.WIDE.U32 R2, R7, UR4, R2 ;  /* 0x0000000407027c25 */ /* 0x000fe2000f8e0002 */
[--C-:B------:R-:W-:Y:S01]  /*1ec0*/  SHF.R.S32.HI R23, RZ, 0x1f, R22.reuse ;  /* 0x0000001fff177819 */ /* 0x100fe20000011416 */
[----:B------:R-:W-:Y:S01]  /*1ed0*/  ULDC.64 UR4, c[0x0][0x300] ;  /* 0x0000c00000047ab9 */ /* 0x000fe20000000a00 */
[----:B------:R-:W-:Y:S01]  /*1ee0*/  SHF.R.S32.HI R57, RZ, 0x1f, R27 ;  /* 0x0000001fff397819 */ /* 0x000fe2000001141b */
[----:B------:R-:W-:Y:S01]  /*1ef0*/  IMAD.IADD R3, R3, 0x1, R9 ;  /* 0x0000000103037824 */ /* 0x000fe200078e0209 */
[----:B------:R-:W-:Y:S01]  /*1f00*/  LOP3.LUT P4, RZ, R11, 0x2, RZ, 0xc0, !PT ;  /* 0x000000020bff7812 */ /* 0x000fe2000788c0ff */
[----:B------:R-:W-:-:S04]  /*1f10*/  IMAD.WIDE.U32 R4, R7, UR6, R22 ;  /* 0x0000000607047c25 */ /* 0x000fc8000f8e0016 */
[----:B------:R-:W-:Y:S02]  /*1f20*/  IMAD R11, R7, UR7, R12 ;  /* 0x00000007070b7c24 */ /* 0x000fe4000f8e020c */
[----:B------:R-:W-:Y:S02]  /*1f30*/  IMAD R8, R57, R38, RZ ;  /* 0x0000002639087224 */ /* 0x000fe400078e02ff */
[----:B------:R-:W-:Y:S01]  /*1f40*/  IMAD.SHL.U32 R40, R13, 0x8, RZ ;  /* 0x000000080d287824 */ /* 0x000fe200078e00ff */
[----:B-1----:R-:W-:Y:S01]  /*1f50*/  ISETP.GE.AND P2, PT, R22, R25, PT ;  /* 0x000000191600720c */ /* 0x002fe20003f46270 */
[----:B------:R-:W-:Y:S02]  /*1f60*/  IMAD R9, R27, R39, R8 ;  /* 0x000000271b097224 */ /* 0x000fe400078e0208 */
[----:B------:R-:W-:Y:S01]  /*1f70*/  IMAD.IADD R5, R5, 0x1, R11 ;  /* 0x0000000105057824 */ /* 0x000fe200078e020b */
[----:B------:R-:W-:Y:S02]  /*1f80*/  SHF.R.S32.HI R41, RZ, 0x1f, R40 ;  /* 0x0000001fff297819 */ /* 0x000fe40000011428 */
[----:B------:R-:W-:-:S05]  /*1f90*/  SEL R11, R25, RZ, P2 ;  /* 0x000000ff190b7207 */ /* 0x000fca0001000000 */
[----:B------:R-:W-:-:S05]  /*1fa0*/  IMAD.IADD R11, R22, 0x1, R11 ;  /* 0x00000001160b7824 */ /* 0x000fca00078e020b */
[----:B------:R-:W-:-:S04]  /*1fb0*/  SHF.R.S32.HI R58, RZ, 0x1f, R11 ;  /* 0x0000001fff3a7819 */ /* 0x000fc8000001140b */
[----:B------:R-:W-:Y:S01]  /*1fc0*/  LEA.HI R58, R58, R11, RZ, 0x4 ;  /* 0x0000000b3a3a7211 */ /* 0x000fe200078f20ff */
[----:B------:R-:W-:Y:S01]  /*1fd0*/  IMAD R63, R39, 0xa0, RZ ;  /* 0x000000a0273f7824 */ /* 0x000fe200078e02ff */
[----:B------:R-:W-:Y:S01]  /*1fe0*/  LOP3.LUT R16, R16, 0xfffffffb, RZ, 0xc0, !PT ;  /* 0xfffffffb10107812 */ /* 0x000fe200078ec0ff */
[----:B------:R-:W-:Y:S01]  /*1ff0*/  IMAD R11, R33, 0xa0, RZ ;  /* 0x000000a0210b7824 */ /* 0x000fe200078e02ff */
[----:B------:R-:W-:Y:S01]  /*2000*/  SHF.R.U32.HI R61, RZ, 0x7, R49 ;  /* 0x00000007ff3d7819 */ /* 0x000fe20000011631 */
[----:B------:R-:W-:Y:S01]  /*2010*/  IMAD R65, R21, 0xa0, RZ ;  /* 0x000000a015417824 */ /* 0x000fe200078e02ff */
[----:B------:R-:W-:Y:S01]  /*2020*/  LOP3.LUT R67, R58, 0xfffffff0, RZ, 0xc0, !PT ;  /* 0xfffffff03a437812 */ /* 0x000fe200078ec0ff */
[----:B------:R-:W-:Y:S01]  /*2030*/  VIADD R82, R22, 0x20 ;  /* 0x0000002016527836 */ /* 0x000fe20000000000 */
[----:B------:R-:W-:Y:S01]  /*2040*/  @P2 LOP3.LUT R16, R16, 0x4, RZ, 0xfc, !PT ;  /* 0x0000000410102812 */ /* 0x000fe200078efcff */
[----:B------:R-:W-:Y:S01]  /*2050*/  VIADD R61, R61, 0x8 ;  /* 0x000000083d3d7836 */ /* 0x000fe20000000000 */
[----:B------:R-:W-:Y:S01]  /*2060*/  SHF.R.S32.HI R71, RZ, 0x1f, R67 ;  /* 0x0000001fff477819 */ /* 0x000fe20000011443 */
[----:B------:R-:W-:Y:S01]  /*2070*/  IMAD.SHL.U32 R62, R25, 0x2, RZ ;  /* 0x00000002193e7824 */ /* 0x000fe200078e00ff */
[----:B----4-:R-:W-:-:S04]  /*2080*/  SHF.R.S32.HI R0, RZ, 0x1f, R6 ;  /* 0x0000001fff007819 */ /* 0x010fc80000011406 */
[----:B------:R-:W-:Y:S02]  /*2090*/  SEL R0, R0, RZ, !P0 ;  /* 0x000000ff00007207 */ /* 0x000fe40004000000 */
[----:B------:R-:W-:-:S03]  /*20a0*/  SEL R43, R6, RZ, !P0 ;  /* 0x000000ff062b7207 */ /* 0x000fc60004000000 */
[----:B------:R-:W-:Y:S02]  /*20b0*/  IMAD R6, R0, UR4, RZ ;  /* 0x0000000400067c24 */ /* 0x000fe4000f8e02ff */
[----:B------:R-:W-:-:S04]  /*20c0*/  IMAD.WIDE.U32 R44, R43, UR4, R2 ;  /* 0x000000042b2c7c25 */ /* 0x000fc8000f8e0002 */
[----:B------:R-:W-:Y:S01]  /*20d0*/  IMAD R7, R43, UR5, R6 ;  /* 0x000000052b077c24 */ /* 0x000fe2000f8e0206 */
[----:B------:R-:W-:Y:S01]  /*20e0*/  ULDC.64 UR4, c[0x0][0x328] ;  /* 0x0000ca0000047ab9 */ /* 0x000fe20000000a00 */
[----:B------:R-:W-:-:S04]  /*20f0*/  IMAD.WIDE.U32 R2, R27, R38, R22 ;  /* 0x000000261b027225 */ /* 0x000fc800078e0016 */
[----:B------:R-:W-:Y:S01]  /*2100*/  IMAD R12, R0, UR4, RZ ;  /* 0x00000004000c7c24 */ /* 0x000fe2000f8e02ff */
[----:B------:R-:W-:Y:S01]  /*2110*/  IADD3 R59, P0, R44, R2, RZ ;  /* 0x000000022c3b7210 */ /* 0x000fe20007f1e0ff */
[----:B------:R-:W-:Y:S02]  /*2120*/  IMAD.IADD R0, R45, 0x1, R7 ;  /* 0x000000012d007824 */ /* 0x000fe400078e0207 */
[----:B------:R-:W-:Y:S02]  /*2130*/  IMAD R6, R57, R32, RZ ;  /* 0x0000002039067224 */ /* 0x000fe400078e02ff */
[----:B------:R-:W-:Y:S01]  /*2140*/  IMAD R73, R43, UR5, R12 ;  /* 0x000000052b497c24 */ /* 0x000fe2000f8e020c */
[----:B------:R-:W-:Y:S01]  /*2150*/  IADD3.X R56, R0, R3, R9, P0, !PT ;  /* 0x0000000300387210 */ /* 0x000fe200007fe409 */
[----:B------:R-:W-:Y:S02]  /*2160*/  IMAD R13, R27, R33, R6 ;  /* 0x000000211b0d7224 */ /* 0x000fe400078e0206 */
[----:B------:R-:W-:Y:S01]  /*2170*/  IMAD.WIDE.U32 R42, R43, UR4, R4 ;  /* 0x000000042b2a7c25 */ /* 0x000fe2000f8e0004 */
[----:B--2---:R-:W-:Y:S01]  /*2180*/  SHF.R.U32.HI R60, RZ, 0x3, R26 ;  /* 0x00000003ff3c7819 */ /* 0x004fe2000001161a */
[----:B------:R-:W-:-:S02]  /*2190*/  ULDC UR4, c[0x0][0x2e4] ;  /* 0x0000b90000047ab9 */ /* 0x000fc40000000800 */
[----:B------:R-:W-:-:S04]  /*21a0*/  IMAD.WIDE.U32 R6, R27, R32, R22 ;  /* 0x000000201b067225 */ /* 0x000fc800078e0016 */
[----:B------:R-:W-:-:S04]  /*21b0*/  IMAD.WIDE.U32 R2, R27, R32, R40 ;  /* 0x000000201b027225 */ /* 0x000fc800078e0028 */
[-C--:B------:R-:W-:Y:S02]  /*21c0*/  IMAD R4, R57, R20.reuse, RZ ;  /* 0x0000001439047224 */ /* 0x080fe400078e02ff */
[----:B------:R-:W-:Y:S02]  /*21d0*/  IMAD.IADD R7, R13, 0x1, R7 ;  /* 0x000000010d077824 */ /* 0x000fe400078e0207 */
[----:B------:R-:W-:Y:S01]  /*21e0*/  IMAD.IADD R3, R3, 0x1, R13 ;  /* 0x0000000103037824 */ /* 0x000fe200078e020d */
[----:B-----5:R-:W-:Y:S01]  /*21f0*/  SHF.R.S32.HI R13, RZ, 0x1f, R47 ;  /* 0x0000001fff0d7819 */ /* 0x020fe2000001142f */
[C---:B------:R-:W-:Y:S02]  /*2200*/  IMAD R15, R27.reuse, R21, R4 ;  /* 0x000000151b0f7224 */ /* 0x040fe400078e0204 */
[----:B------:R-:W-:-:S04]  /*2210*/  IMAD.WIDE.U32 R4, R27, R20, R40 ;  /* 0x000000141b047225 */ /* 0x000fc800078e0028 */
[----:B------:R-:W-:-:S04]  /*2220*/  IMAD.WIDE.U32 R8, R27, R20, R22 ;  /* 0x000000141b087225 */ /* 0x000fc800078e0016 */
[----:B------:R-:W-:Y:S02]  /*2230*/  IMAD.IADD R5, R5, 0x1, R15 ;  /* 0x0000000105057824 */ /* 0x000fe400078e020f */
[----:B------:R-:W-:Y:S02]  /*2240*/  IMAD R12, R13, R32, RZ ;  /* 0x000000200d0c7224 */ /* 0x000fe400078e02ff */
[----:B------:R-:W-:Y:S02]  /*2250*/  IMAD.IADD R9, R15, 0x1, R9 ;  /* 0x000000010f097824 */ /* 0x000fe400078e0209 */
[C---:B------:R-:W-:Y:S02]  /*2260*/  IMAD R15, R47.reuse, R33, R12 ;  /* 0x000000212f0f7224 */ /* 0x040fe400078e020c */
[----:B------:R-:W-:Y:S01]  /*2270*/  IMAD.WIDE.U32 R28, R47, R20, R4 ;  /* 0x000000142f1c7225 */ /* 0x000fe200078e0004 */
[----:B------:R-:W-:-:S03]  /*2280*/  LOP3.LUT R5, R26, 0x30, R58, 0xf8, !PT ;  /* 0x000000301a057812 */ /* 0x000fc600078ef83a */
[----:B------:R-:W-:Y:S01]  /*2290*/  IMAD R12, R13, R20, RZ ;  /* 0x000000140d0c7224 */ /* 0x000fe200078e02ff */
[----:B------:R-:W-:Y:S01]  /*22a0*/  LOP3.LUT R5, R5, R60, RZ, 0x3c, !PT ;  /* 0x0000003c05057212 */ /* 0x000fe200078e3cff */
[----:B------:R-:W-:Y:S01]  /*22b0*/  IMAD.WIDE.U32 R34, R47, R32, R2 ;  /* 0x000000202f227225 */ /* 0x000fe200078e0002 */
[----:B------:R-:W-:-:S03]  /*22c0*/  IADD3 R2, P0, R27, R24, RZ ;  /* 0x000000181b027210 */ /* 0x000fc60007f1e0ff */
[----:B------:R-:W-:-:S04]  /*22d0*/  IMAD.WIDE.U32 R36, R47, R32, R6 ;  /* 0x000000202f247225 */ /* 0x000fc800078e0006 */
[C---:B------:R-:W-:Y:S02]  /*22e0*/  IMAD R75, R47.reuse, R21, R12 ;  /* 0x000000152f4b7224 */ /* 0x040fe400078e020c */
[----:B------:R-:W-:-:S04]  /*22f0*/  IMAD.WIDE.U32 R30, R47, R20, R8 ;  /* 0x000000142f1e7225 */ /* 0x000fc800078e0008 */
[----:B------:R-:W-:-:S04]  /*2300*/  IMAD.WIDE.U32 R38, R38, 0xa0, RZ ;  /* 0x000000a026267825 */ /* 0x000fc800078e00ff */
[----:B------:R-:W-:-:S04]  /*2310*/  IMAD.WIDE.U32 R32, R32, 0xa0, RZ ;  /* 0x000000a020207825 */ /* 0x000fc800078e00ff */
[----:B------:R-:W-:Y:S01]  /*2320*/  IMAD.WIDE.U32 R20, R20, 0xa0, RZ ;  /* 0x000000a014147825 */ /* 0x000fe200078e00ff */
[----:B------:R-:W-:Y:S02]  /*2330*/  ISETP.GE.AND P3, PT, R22, UR4, PT ;  /* 0x0000000416007c0c */ /* 0x000fe4000bf66270 */
[----:B------:R-:W-:Y:S01]  /*2340*/  ISETP.GE.AND P2, PT, R82, UR4, PT ;  /* 0x0000000452007c0c */ /* 0x000fe2000bf46270 */
[----:B------:R-:W-:Y:S02]  /*2350*/  IMAD.IADD R69, R75, 0x1, R31 ;  /* 0x000000014b457824 */ /* 0x000fe400078e021f */
[----:B------:R-:W-:Y:S02]  /*2360*/  IMAD.X R3, R57, 0x1, R10, P0 ;  /* 0x0000000139037824 */ /* 0x000fe400000e060a */
[----:B------:R-:W-:Y:S02]  /*2370*/  IMAD.IADD R63, R39, 0x1, R63 ;  /* 0x00000001273f7824 */ /* 0x000fe400078e023f */
[----:B------:R-:W-:-:S02]  /*2380*/  IMAD.IADD R64, R33, 0x1, R11 ;  /* 0x0000000121407824 */ /* 0x000fc400078e020b */
[----:B------:R-:W-:Y:S02]  /*2390*/  IMAD.IADD R65, R21, 0x1, R65 ;  /* 0x0000000115417824 */ /* 0x000fe400078e0241 */
[----:B------:R-:W-:Y:S02]  /*23a0*/  IMAD.IADD R66, R15, 0x1, R37 ;  /* 0x000000010f427824 */ /* 0x000fe400078e0225 */
[----:B------:R-:W-:Y:S02]  /*23b0*/  IMAD.IADD R68, R14, 0x1, R5 ;  /* 0x000000010e447824 */ /* 0x000fe400078e0205 */
[----:B------:R-:W-:Y:S02]  /*23c0*/  IMAD.IADD R73, R43, 0x1, R73 ;  /* 0x000000012b497824 */ /* 0x000fe400078e0249 */
[----:B------:R-:W-:Y:S02]  /*23d0*/  IMAD.IADD R70, R35, 0x1, R15 ;  /* 0x0000000123467824 */ /* 0x000fe400078e020f */
[----:B------:R-:W-:-:S07]  /*23e0*/  IMAD.IADD R75, R29, 0x1, R75 ;  /* 0x000000011d4b7824 */ /* 0x000fce00078e024b */
.L_x_11277:
[----:B--2---:R-:W2:Y:S01]  /*23f0*/  LDL R4, [R1+0x40] ;  /* 0x0000400001047983 */ /* 0x004ea20000100800 */
[----:B----4-:R-:W0:Y:S01]  /*2400*/  LDC.64 R48, c[0x0][0x2d8] ;  /* 0x0000b600ff307b82 */ /* 0x010e220000000a00 */
[----:B------:R-:W-:Y:S01]  /*2410*/  VIADD R51, R51, 0xffffffff ;  /* 0xffffffff33337836 */ /* 0x000fe20000000000 */
[----:B------:R-:W-:Y:S01]  /*2420*/  LOP3.LUT R16, R16, 0xfffffffd, RZ, 0xc0, !PT ;  /* 0xfffffffd10107812 */ /* 0x000fe200078ec0ff */
[----:B------:R-:W-:Y:S05]  /*2430*/  YIELD ;  /* 0x0000000000007946 */ /* 0x000fea0003800000 */
[----:B------:R-:W1:Y:S01]  /*2440*/  LDC R27, c[0x0][0x3d4] ;  /* 0x0000f500ff1b7b82 */ /* 0x000e620000000800 */
[----:B------:R-:W-:Y:S01]  /*2450*/  SHF.R.S32.HI R53, RZ, 0x1f, R51 ;  /* 0x0000001fff357819 */ /* 0x000fe20000011433 */
[-C--:B------:R-:W-:Y:S01]  /*2460*/  IMAD R7, R63, R51.reuse, RZ ;  /* 0x000000333f077224 */ /* 0x080fe200078e02ff */
        /* <DEDUP_REMOVED lines=9> */
[----:B--2---:R-:W-:-:S04]  /*2500*/  IMAD R5, R157, 0x2800, R4 ;  /* 0x000028009d057824 */ /* 0x004fc800078e0204 */
[C---:B------:R-:W-:Y:S02]  /*2510*/  VIADD R7, R5.reuse, 0x20 ;  /* 0x0000002005077836 */ /* 0x040fe40000000000 */
        /* <DEDUP_REMOVED lines=11> */
[----:B------:R-:W0:Y:S01]  /*25d0*/  S2R R6, SR_TID.X ;  /* 0x0000000000067919 */ /* 0x000e220000002100 */
[----:B------:R-:W-:Y:S01]  /*25e0*/  BSSY B1, `(.L_x_11251) ;  /* 0x0000021000017945 */ /* 0x000fe20003800000 */
[----:B------:R-:W-:Y:S02]  /*25f0*/  CS2R R24, SRZ ;  /* 0x0000000000187805 */ /* 0x000fe4000001ff00 */
[----:B------:R-:W-:Y:S01]  /*2600*/  CS2R R14, SRZ ;  /* 0x00000000000e7805 */ /* 0x000fe2000001ff00 */
[C---:B0-----:R-:W-:Y:S02]  /*2610*/  VIADD R10, R6.reuse, 0xffffff80 ;  /* 0xffffff80060a7836 */ /* 0x041fe40000000000 */
[----:B------:R-:W-:Y:S02]  /*2620*/  VIADD R8, R6, 0xffffff80 ;  /* 0xffffff8006087836 */ /* 0x000fe40000000000 */
[----:B------:R-:W-:-:S03]  /*2630*/  IMAD R6, R51, -0xa0, R50 ;  /* 0xffffff6033067824 */ /* 0x000fc600078e0232 */
[----:B------:R-:W-:Y:S02]  /*2640*/  LEA.HI R8, R8, R10, RZ, 0x1 ;  /* 0x0000000a08087211 */ /* 0x000fe400078f08ff */
[----:B------:R-:W-:Y:S02]  /*2650*/  CS2R R10, SRZ ;  /* 0x00000000000a7805 */ /* 0x000fe4000001ff00 */
[----:B------:R-:W-:Y:S02]  /*2660*/  VIMNMX R6, R6, 0xa0, PT ;  /* 0x000000a006067848 */ /* 0x000fe40003fe0100 */
[----:B------:R-:W-:-:S04]  /*2670*/  SHF.R.S32.HI R8, RZ, 0x1, R8 ;  /* 0x00000001ff087819 */ /* 0x000fc80000011408 */
[----:B------:R-:W-:Y:S02]  /*2680*/  ISETP.GE.AND P1, PT, R8, R6, PT ;  /* 0x000000060800720c */ /* 0x000fe40003f26270 */
[----:B------:R-:W-:-:S11]  /*2690*/  CS2R R8, SRZ ;  /* 0x0000000000087805 */ /* 0x000fd6000001ff00 */
[----:B------:R-:W-:Y:S05]  /*26a0*/  @P1 BRA `(.L_x_11252) ;  /* 0x0000000000501947 */ /* 0x000fea0003800000 */
[----:B------:R-:W-:Y:S01]  /*26b0*/  ULDC.64 UR4, c[0x0][0x3c8] ;  /* 0x0000f20000047ab9 */ /* 0x000fe20000000a00 */
[----:B------:R-:W-:Y:S01]  /*26c0*/  IMAD.MOV.U32 R6, RZ, RZ, R28 ;  /* 0x000000ffff067224 */ /* 0x000fe200078e001c */
[----:B------:R-:W-:Y:S01]  /*26d0*/  IADD3 R4, P0, P5, R34, UR4, R4 ;  /* 0x0000000422047c10 */ /* 0x000fe2000fd1e004 */
[----:B------:R-:W-:Y:S02]  /*26e0*/  IMAD R9, R65, R51, RZ ;  /* 0x0000003341097224 */ /* 0x000fe400078e02ff */
[----:B------:R-:W-:Y:S01]  /*26f0*/  VIADD R8, R40, 0x10 ;  /* 0x0000001028087836 */ /* 0x000fe20000000000 */
[----:B------:R-:W-:Y:S01]  /*2700*/  IADD3.X R5, R70, UR5, R7, P0, P5 ;  /* 0x0000000546057c10 */ /* 0x000fe200087ea407 */
[----:B------:R-:W-:Y:S01]  /*2710*/  IMAD.MOV.U32 R7, RZ, RZ, R75 ;  /* 0x000000ffff077224 */ /* 0x000fe200078e004b */
[----:B------:R-:W-:Y:S01]  /*2720*/  ULDC.64 UR4, c[0x0][0x3e0] ;  /* 0x0000f80000047ab9 */ /* 0x000fe20000000a00 */
[-C--:B------:R-:W-:Y:S02]  /*2730*/  IMAD R9, R53, R20.reuse, R9 ;  /* 0x0000001435097224 */ /* 0x080fe400078e0209 */
[----:B------:R-:W-:-:S03]  /*2740*/  IMAD.WIDE.U32 R6, R51, R20, R6 ;  /* 0x0000001433067225 */ /* 0x000fc600078e0006 */
[----:B------:R-:W-:-:S04]  /*2750*/  IADD3 R6, P0, R6, UR4, RZ ;  /* 0x0000000406067c10 */ /* 0x000fc8000ff1e0ff */
        /* <DEDUP_REMOVED lines=9> */
.L_x_11252:
[----:B------:R-:W-:Y:S05]  /*27f0*/  BSYNC B1 ;  /* 0x0000000000017941 */ /* 0x000fea0003800000 */
.L_x_11251:
[----:B0-----:R-:W2:Y:S01]  /*2800*/  LDL R4, [R1+0x10] ;  /* 0x0000100001047983 */ /* 0x001ea20000100800 */
[----:B-----5:R-:W-:Y:S02]  /*2810*/  IMAD.MOV.U32 R26, RZ, RZ, R8 ;  /* 0x000000ffff1a7224 */ /* 0x020fe400078e0008 */
[----:B------:R-:W-:Y:S02]  /*2820*/  IMAD.MOV.U32 R81, RZ, RZ, R24 ;  /* 0x000000ffff517224 */ /* 0x000fe400078e0018 */
[----:B------:R-:W-:Y:S02]  /*2830*/  IMAD.MOV.U32 R48, RZ, RZ, R10 ;  /* 0x000000ffff307224 */ /* 0x000fe400078e000a */
[----:B------:R-:W-:Y:S01]  /*2840*/  IMAD.MOV.U32 R83, RZ, RZ, R14 ;  /* 0x000000ffff537224 */ /* 0x000fe200078e000e */
[----:B--2---:R-:W-:-:S13]  /*2850*/  ISETP.NE.AND P0, PT, R4, 0x3, PT ;  /* 0x000000030400780c */ /* 0x004fda0003f05270 */
[----:B------:R-:W-:Y:S05]  /*2860*/  @!P0 BRA `(.L_x_11253) ;  /* 0x0000000000048947 */ /* 0x000fea0003800000 */
[----:B------:R-:W-:Y:S01]  /*2870*/  BPT.TRAP 0x1 ;  /* 0x000000040000795c */ /* 0x000fe20000300000 */
.L_x_11253:
[----:B------:R-:W2:Y:S01]  /*2880*/  LDL R4, [R1+0x24] ;  /* 0x0000240001047983 */ /* 0x000ea20000100800 */
[----:B------:R-:W-:Y:S01]  /*2890*/  IMAD R72, R157, 0x8, R18 ;  /* 0x000000089d487824 */ /* 0x000fe200078e0212 */
[----:B------:R-:W-:Y:S01]  /*28a0*/  BSSY B1, `(.L_x_11254) ;  /* 0x0000004000017945 */ /* 0x000fe20003800000 */
[----:B--2---:R-:W-:-:S04]  /*28b0*/  SHF.L.U32 R77, R4, 0x1f, RZ ;  /* 0x0000001f044d7819 */ /* 0x004fc800000006ff */
[----:B------:R-:W0:Y:S02]  /*28c0*/  SYNCS.PHASECHK.TRANS64.TRYWAIT P5, [R72+URZ+0x13290], R77 ;  /* 0x0132904d480075a7 */ /* 0x000e2400080a017f */
[----:B0-----:R-:W-:Y:S05]  /*28d0*/  @!P5 BRA `(.L_x_11255) ;  /* 0x000001f80084d947 */ /* 0x001fea0003800000 */
.L_x_11559:
[----:B------:R-:W-:Y:S05]  /*28e0*/  BSYNC B1 ;  /* 0x0000000000017941 */ /* 0x000fea0003800000 */
.L_x_11254:
[----:B------:R-:W-:Y:S05]  /*28f0*/  @P1 BRA `(.L_x_11256) ;  /* 0x0000002000dc1947 */ /* 0x000fea0003800000 */
[----:B------:R-:W-:Y:S04]  /*2900*/  BSSY B1, `(.L_x_11257) ;  /* 0x0000073000017945 */ /* 0x000fe80003800000 */
[----:B------:R-:W-:Y:S05]  /*2910*/  @P3 BRA `(.L_x_11258) ;  /* 0x0000000400c43947 */ /* 0x000fea0003800000 */
        /* <DEDUP_REMOVED lines=14> */
[----:B--2---:R-:W-:Y:S01]  /*2a00*/  IMAD.MOV.U32 R14, RZ, RZ, R4 ;  /* 0x000000ffff0e7224 */ /* 0x004fe200078e0004 */
[----:B------:R-:W-:Y:S01]  /*2a10*/  PRMT R52, R52, 0x654, R25 ;  /* 0x0000065434347816 */ /* 0x000fe20000000019 */
[----:B------:R-:W-:Y:S01]  /*2a20*/  IMAD.SHL.U32 R25, R49, 0x100, RZ ;  /* 0x0000010031197824 */ /* 0x000fe200078e00ff */
[----:B------:R-:W-:Y:S01]  /*2a30*/  LOP3.LUT R24, R24, 0xff00, R15, 0xf8, !PT ;  /* 0x0000ff0018187812 */ /* 0x000fe200078ef80f */
[----:B------:R-:W-:Y:S01]  /*2a40*/  IMAD.U32 R15, R78, 0x10000, RZ ;  /* 0x000100004e0f7824 */ /* 0x000fe200078e00ff */
[----:B------:R-:W-:Y:S01]  /*2a50*/  F2FP.F16.E4M3.UNPACK_B R4, R5 ;  /* 0x00000005ff04723e */ /* 0x000fe200020006ff */
        /* <DEDUP_REMOVED lines=41> */
[----:B------:R-:W-:Y:S01]  /*2cf0*/  F2FP.F16.E4M3.UNPACK_B R54, R78.H1 ;  /* 0x0000004eff36723e */ /* 0x000fe200030006ff */
        /* <DEDUP_REMOVED lines=49> */
.L_x_11260:
[----:B------:R-:W-:Y:S05]  /*3010*/  BSYNC B2 ;  /* 0x0000000000027941 */ /* 0x000fea0003800000 */
.L_x_11259:
[----:B--2---:R1:W-:Y:S02]  /*3020*/  STG.E.128 desc[UR44][R12.64], R4 ;  /* 0x000000040c007986 */ /* 0x0043e4000c101d2c */
.L_x_11258:
[----:B------:R-:W-:Y:S05]  /*3030*/  BSYNC B1 ;  /* 0x0000000000017941 */ /* 0x000fea0003800000 */
.L_x_11257:
[----:B------:R-:W-:Y:S05]  /*3040*/  @P2 BRA `(.L_x_11256) ;  /* 0x0000001c00082947 */ /* 0x000fea0003800000 */
[----:B-1----:R-:W2:Y:S01]  /*3050*/  LDL R6, [R1+0x40] ;  /* 0x0000400001067983 */ /* 0x002ea20000100800 */
[----:B------:R-:W-:Y:S01]  /*3060*/  IMAD.MOV.U32 R5, RZ, RZ, 0x20 ;  /* 0x00000020ff057424 */ /* 0x000fe200078e00ff */
[----:B------:R-:W-:Y:S01]  /*3070*/  BSSY B1, `(.L_x_11261) ;  /* 0x0000072000017945 */ /* 0x000fe20003800000 */
[----:B------:R-:W-:Y:S02]  /*3080*/  IMAD R4, R157, 0x2800, RZ ;  /* 0x000028009d047824 */ /* 0x000fe400078e02ff */
[----:B------:R-:W-:Y:S01]  /*3090*/  VIADD R14, R40, 0x10 ;  /* 0x00000010280e7836 */ /* 0x000fe20000000000 */
[----:B------:R-:W-:-:S04]  /*30a0*/  SEL R5, R5, 0xffffffe0, !P4 ;  /* 0xffffffe005057807 */ /* 0x000fc80006000000 */
[----:B------:R-:W-:Y:S02]  /*30b0*/  ISETP.GE.AND P5, PT, R14, R27, PT ;  /* 0x0000001b0e00720c */ /* 0x000fe40003fa6270 */
[----:B--2---:R-:W-:-:S05]  /*30c0*/  IADD3 R5, R5, R6, R4 ;  /* 0x0000000605057210 */ /* 0x004fca0007ffe004 */
[----:B------:R-:W-:-:S06]  /*30d0*/  IMAD.IADD R4, R18, 0x1, R5 ;  /* 0x0000000112047824 */ /* 0x000fcc00078e0205 */
[----:B------:R-:W1:Y:S01]  /*30e0*/  LDS.128 R4, [R4+0xe000] ;  /* 0x00e0000004047984 */ /* 0x000e620000000c00 */
        /* <DEDUP_REMOVED lines=11> */
[----:B-1----:R-:W-:Y:S01]  /*31a0*/  IMAD.MOV.U32 R8, RZ, RZ, R4 ;  /* 0x000000ffff087224 */ /* 0x002fe200078e0004 */
        /* <DEDUP_REMOVED lines=94> */
.L_x_11262:
[----:B------:R-:W-:Y:S05]  /*3790*/  BSYNC B1 ;  /* 0x0000000000017941 */ /* 0x000fea0003800000 */
.L_x_11261:
[----:B-1----:R2:W-:Y:S01]  /*37a0*/  STG.E.128 desc[UR44][R12.64+0x20], R4 ;  /* 0x000020040c007986 */ /* 0x0025e2000c101d2c */
[----:B------:R-:W-:Y:S05]  /*37b0*/  BRA `(.L_x_11256) ;  /* 0x00000014002c7947 */ /* 0x000fea0003800000 */
.L_x_11250:
[----:B------:R-:W0:Y:S01]  /*37c0*/  S2R R5, SR_TID.X ;  /* 0x0000000000057919 */ /* 0x000e220000002100 */
[----:B------:R-:W2:Y:S01]  /*37d0*/  LDL R26, [R1+0x10] ;  /* 0x00001000011a7983 */ /* 0x000ea20000100800 */
[C---:B0-----:R-:W-:Y:S02]  /*37e0*/  VIADD R8, R5.reuse, 0xffffff80 ;  /* 0xffffff8005087836 */ /* 0x041fe40000000000 */
[----:B------:R-:W-:Y:S02]  /*37f0*/  VIADD R6, R5, 0xffffff80 ;  /* 0xffffff8005067836 */ /* 0x000fe40000000000 */
[----:B------:R-:W-:-:S03]  /*3800*/  IMAD R5, R51, -0xa0, R50 ;  /* 0xffffff6033057824 */ /* 0x000fc600078e0232 */
[----:B------:R-:W-:Y:S02]  /*3810*/  LEA.HI R6, R6, R8, RZ, 0x1 ;  /* 0x0000000806067211 */ /* 0x000fe400078f08ff */
[----:B------:R-:W-:Y:S02]  /*3820*/  VIMNMX R5, R5, 0xa0, PT ;  /* 0x000000a005057848 */ /* 0x000fe40003fe0100 */
[----:B------:R-:W-:-:S04]  /*3830*/  SHF.R.S32.HI R6, RZ, 0x1, R6 ;  /* 0x00000001ff067819 */ /* 0x000fc80000011406 */
[----:B------:R-:W-:-:S04]  /*3840*/  ISETP.GE.AND P1, PT, R6, R5, PT ;  /* 0x000000050600720c */ /* 0x000fc80003f26270 */
[----:B------:R-:W-:-:S13]  /*3850*/  ISETP.GE.OR P0, PT, R22, R27, P1 ;  /* 0x0000001b1600720c */ /* 0x000fda0000f06670 */
[----:B------:R-:W0:Y:S08]  /*3860*/  @!P0 LDC.64 R12, c[0x0][0x3c8] ;  /* 0x0000f200ff0c8b82 */ /* 0x000e300000000a00 */
[----:B------:R-:W1:Y:S01]  /*3870*/  @!P0 LDC.64 R24, c[0x0][0x3e0] ;  /* 0x0000f800ff188b82 */ /* 0x000e620000000a00 */
[----:B------:R-:W-:Y:S02]  /*3880*/  @!P0 IMAD.MOV.U32 R5, RZ, RZ, R69 ;  /* 0x000000ffff058224 */ /* 0x000fe400078e0045 */
[----:B------:R-:W-:-:S04]  /*3890*/  @!P0 IMAD R6, R65, R51, RZ ;  /* 0x0000003341068224 */ /* 0x000fc800078e02ff */
[----:B------:R-:W-:Y:S01]  /*38a0*/  @!P0 IMAD R6, R53, R20, R6 ;  /* 0x0000001435068224 */ /* 0x000fe200078e0206 */
[----:B0-----:R-:W-:Y:S01]  /*38b0*/  @!P0 IADD3 R12, P5, P6, R36, R12, R4 ;  /* 0x0000000c240c8210 */ /* 0x001fe20007ebe004 */
[----:B------:R-:W-:-:S04]  /*38c0*/  @!P0 IMAD.MOV.U32 R4, RZ, RZ, R30 ;  /* 0x000000ffff048224 */ /* 0x000fc800078e001e */
[----:B------:R-:W-:Y:S01]  /*38d0*/  @!P0 IMAD.WIDE.U32 R4, R51, R20, R4 ;  /* 0x0000001433048225 */ /* 0x000fe200078e0004 */
[----:B------:R-:W-:Y:S02]  /*38e0*/  @!P0 IADD3.X R13, R66, R13, R7, P5, P6 ;  /* 0x0000000d420d8210 */ /* 0x000fe40002fec407 */
[----:B-1----:R-:W-:Y:S02]  /*38f0*/  @!P0 IADD3 R24, P5, R4, R24, RZ ;  /* 0x0000001804188210 */ /* 0x002fe40007fbe0ff */
[----:B------:R-:W-:Y:S02]  /*3900*/  CS2R R8, SRZ ;  /* 0x0000000000087805 */ /* 0x000fe4000001ff00 */
[----:B------:R-:W-:Y:S02]  /*3910*/  CS2R R10, SRZ ;  /* 0x00000000000a7805 */ /* 0x000fe4000001ff00 */
[----:B------:R-:W-:Y:S02]  /*3920*/  @!P0 IADD3.X R25, R25, R6, R5, P5, !PT ;  /* 0x0000000619198210 */ /* 0x000fe40002ffe405 */
[----:B------:R-:W-:-:S02]  /*3930*/  CS2R R4, SRZ ;  /* 0x0000000000047805 */ /* 0x000fc4000001ff00 */
[----:B------:R-:W-:Y:S01]  /*3940*/  CS2R R6, SRZ ;  /* 0x0000000000067805 */ /* 0x000fe2000001ff00 */
[----:B------:R-:W3:Y:S05]  /*3950*/  @!P0 LDG.E.128 R8, desc[UR44][R24.64] ;  /* 0x0000002c18088981 */ /* 0x000eea000c1e1d00 */
[----:B------:R-:W4:Y:S01]  /*3960*/  @!P0 LDG.E.128 R4, desc[UR44][R12.64] ;  /* 0x0000002c0c048981 */ /* 0x000f22000c1e1d00 */
[----:B------:R-:W-:Y:S02]  /*3970*/  ISETP.GE.AND P0, PT, R22, R27, PT ;  /* 0x0000001b1600720c */ /* 0x000fe40003f06270 */
[----:B------:R-:W-:-:S11]  /*3980*/  LOP3.LUT R16, R16, 0xfffffffe, RZ, 0xc0, !PT ;  /* 0xfffffffe10107812 */ /* 0x000fd600078ec0ff */
[----:B------:R-:W-:Y:S02]  /*3990*/  @P0 LOP3.LUT R16, R16, 0x1, RZ, 0xfc, !PT ;  /* 0x0000000110100812 */ /* 0x000fe400078efcff */
[----:B--2---:R-:W-:Y:S01]  /*39a0*/  ISETP.NE.AND P0, PT, R26, 0x3, PT ;  /* 0x000000031a00780c */ /* 0x004fe20003f05270 */
[----:B---3--:R-:W-:Y:S02]  /*39b0*/  IMAD.MOV.U32 R85, RZ, RZ, R8 ;  /* 0x000000ffff557224 */ /* 0x008fe400078e0008 */
[----:B------:R-:W-:Y:S02]  /*39c0*/  IMAD.MOV.U32 R80, RZ, RZ, R10 ;  /* 0x000000ffff507224 */ /* 0x000fe400078e000a */
[----:B----4-:R-:W-:Y:S02]  /*39d0*/  IMAD.MOV.U32 R84, RZ, RZ, R4 ;  /* 0x000000ffff547224 */ /* 0x010fe400078e0004 */
[----:B------:R-:W-:-:S06]  /*39e0*/  IMAD.MOV.U32 R78, RZ, RZ, R6 ;  /* 0x000000ffff4e7224 */ /* 0x000fcc00078e0006 */
[----:B------:R-:W-:Y:S05]  /*39f0*/  @!P0 BRA `(.L_x_11263) ;  /* 0x0000000000048947 */ /* 0x000fea0003800000 */
[----:B------:R-:W-:Y:S01]  /*3a00*/  BPT.TRAP 0x1 ;  /* 0x000000040000795c */ /* 0x000fe20000300000 */
.L_x_11263:
[----:B------:R-:W2:Y:S01]  /*3a10*/  LDL R12, [R1+0x24] ;  /* 0x00002400010c7983 */ /* 0x000ea20000100800 */
[----:B------:R-:W-:Y:S01]  /*3a20*/  IMAD R72, R157, 0x8, R18 ;  /* 0x000000089d487824 */ /* 0x000fe200078e0212 */
[----:B------:R-:W0:Y:S01]  /*3a30*/  LDC R79, c[0x0][0x2e4] ;  /* 0x0000b900ff4f7b82 */ /* 0x000e220000000800 */
[----:B------:R-:W-:Y:S01]  /*3a40*/  BSSY B1, `(.L_x_11264) ;  /* 0x0000004000017945 */ /* 0x000fe20003800000 */
[----:B--2---:R-:W-:-:S04]  /*3a50*/  SHF.L.U32 R77, R12, 0x1f, RZ ;  /* 0x0000001f0c4d7819 */ /* 0x004fc800000006ff */
[----:B------:R-:W1:Y:S02]  /*3a60*/  SYNCS.PHASECHK.TRANS64.TRYWAIT P5, [R72+URZ+0x13290], R77 ;  /* 0x0132904d480075a7 */ /* 0x000e6400080a017f */
[----:B01----:R-:W-:Y:S05]  /*3a70*/  @!P5 BRA `(.L_x_11265) ;  /* 0x000001e80030d947 */ /* 0x003fea0003800000 */
.L_x_11560:
[----:B------:R-:W-:Y:S05]  /*3a80*/  BSYNC B1 ;  /* 0x0000000000017941 */ /* 0x000fea0003800000 */
.L_x_11264:
[----:B------:R-:W1:Y:S01]  /*3a90*/  S2R R12, SR_TID.X ;  /* 0x00000000000c7919 */ /* 0x000e620000002100 */
[----:B------:R-:W-:Y:S01]  /*3aa0*/  ISETP.GE.OR P5, PT, R22, R79, P1 ;  /* 0x0000004f1600720c */ /* 0x000fe20000fa6670 */
[----:B------:R-:W-:Y:S01]  /*3ab0*/  ULDC.64 UR4, c[0x0][0x2f0] ;  /* 0x0000bc0000047ab9 */ /* 0x000fe20000000a00 */
[----:B------:R-:W-:Y:S02]  /*3ac0*/  IMAD.MOV.U32 R52, RZ, RZ, R14 ;  /* 0x000000ffff347224 */ /* 0x000fe400078e000e */
[----:B------:R-:W-:Y:S02]  /*3ad0*/  IMAD.MOV.U32 R53, RZ, RZ, R55 ;  /* 0x000000ffff357224 */ /* 0x000fe400078e0037 */
[C---:B-1----:R-:W-:Y:S02]  /*3ae0*/  VIADD R24, R12.reuse, 0xffffff80 ;  /* 0xffffff800c187836 */ /* 0x042fe40000000000 */
[----:B------:R-:W-:Y:S02]  /*3af0*/  VIADD R13, R12, 0xffffff80 ;  /* 0xffffff800c0d7836 */ /* 0x000fe40000000000 */
[----:B------:R-:W-:-:S03]  /*3b00*/  IMAD R12, R57, UR4, RZ ;  /* 0x00000004390c7c24 */ /* 0x000fc6000f8e02ff */
[----:B------:R-:W-:-:S04]  /*3b10*/  LEA.HI R13, R13, R24, RZ, 0x1 ;  /* 0x000000180d0d7211 */ /* 0x000fc800078f08ff */
[----:B------:R-:W-:-:S05]  /*3b20*/  SHF.R.S32.HI R13, RZ, 0x1, R13 ;  /* 0x00000001ff0d7819 */ /* 0x000fca000001140d */
[----:B------:R-:W-:-:S04]  /*3b30*/  IMAD.WIDE.U32 R52, R13, UR4, R52 ;  /* 0x000000040d347c25 */ /* 0x000fc8000f8e0034 */
[----:B------:R-:W-:Y:S01]  /*3b40*/  IMAD R81, R13, UR5, R12 ;  /* 0x000000050d517c24 */ /* 0x000fe2000f8e020c */
[----:B------:R-:W-:Y:S06]  /*3b50*/  @P5 BRA `(.L_x_11256) ;  /* 0x0000001000445947 */ /* 0x000fec0003800000 */
[----:B------:R-:W2:Y:S04]  /*3b60*/  LDL R25, [R1+0x4c] ;  /* 0x00004c0001197983 */ /* 0x000ea80000100800 */
[----:B------:R-:W3:Y:S01]  /*3b70*/  LDL R24, [R1+0x60] ;  /* 0x0000600001187983 */ /* 0x000ee20000100800 */
        /* <DEDUP_REMOVED lines=11> */
[----:B------:R-:W-:-:S04]  /*3c30*/  LEA.HI R12, R12, R13, RZ, 0x5 ;  /* 0x0000000d0c0c7211 */ /* 0x000fc800078f28ff */
[----:B------:R-:W-:-:S04]  /*3c40*/  SHF.R.S32.HI R13, RZ, 0x5, R12 ;  /* 0x00000005ff0d7819 */ /* 0x000fc8000001140c */
[----:B------:R-:W-:-:S05]  /*3c50*/  LEA.HI.SX32 R13, R58, R13, 0x1c ;  /* 0x0000000d3a0d7211 */ /* 0x000fca00078fe2ff */
[----:B------:R-:W-:-:S05]  /*3c60*/  IMAD.SHL.U32 R83, R13, 0x10, RZ ;  /* 0x000000100d537824 */ /* 0x000fca00078e00ff */
[----:B--2---:R-:W-:-:S04]  /*3c70*/  LOP3.LUT R13, R25, 0x30, R83, 0xf8, !PT ;  /* 0x00000030190d7812 */ /* 0x004fc800078ef853 */
[----:B------:R-:W-:-:S05]  /*3c80*/  LOP3.LUT R13, R13, R60, RZ, 0x3c, !PT ;  /* 0x0000003c0d0d7212 */ /* 0x000fca00078e3cff */
[----:B---3--:R-:W-:Y:S02]  /*3c90*/  IMAD.IADD R12, R24, 0x1, R13 ;  /* 0x00000001180c7824 */ /* 0x008fe400078e020d */
        /* <DEDUP_REMOVED lines=20> */
[----:B------:R-:W-:Y:S01]  /*3de0*/  PRMT R8, R8, 0x654, R7 ;  /* 0x0000065408087816 */ /* 0x000fe20000000007 */
[----:B------:R-:W-:Y:S01]  /*3df0*/  IMAD.SHL.U32 R7, R89, 0x100, RZ ;  /* 0x0000010059077824 */ /* 0x000fe200078e00ff */
[----:B------:R-:W-:Y:S01]  /*3e00*/  LOP3.LUT R4, R4, 0xff00, R5, 0xf8, !PT ;  /* 0x0000ff0004047812 */ /* 0x000fe200078ef805 */
[----:B------:R-:W-:Y:S01]  /*3e10*/  IMAD.U32 R5, R93, 0x10000, RZ ;  /* 0x000100005d057824 */ /* 0x000fe200078e00ff */
[----:B------:R-:W-:Y:S02]  /*3e20*/  LOP3.LUT R10, R11, 0xff0000ff, RZ, 0xc0, !PT ;  /* 0xff0000ff0b0a7812 */ /* 0x000fe400078ec0ff */
[----:B------:R-:W-:Y:S01]  /*3e30*/  SHF.R.U32.HI R92, RZ, 0x10, R11 ;  /* 0x00000010ff5c7819 */ /* 0x000fe2000001160b */
[----:B------:R-:W-:Y:S01]  /*3e40*/  IMAD.SHL.U32 R11, R86, 0x100, RZ ;  /* 0x00000100560b7824 */ /* 0x000fe200078e00ff */
[----:B------:R-:W-:Y:S02]  /*3e50*/  PRMT R6, R91, 0x654, R6 ;  /* 0x000006545b067816 */ /* 0x000fe40000000006 */
[----:B------:R-:W-:Y:S01]  /*3e60*/  SHF.R.U32.HI R87, RZ, 0x8, R9 ;  /* 0x00000008ff577819 */ /* 0x000fe20000011609 */
[----:B------:R-:W-:Y:S01]  /*3e70*/  IMAD.U32 R92, R92, 0x10000, RZ ;  /* 0x000100005c5c7824 */ /* 0x000fe200078e00ff */
[----:B------:R-:W-:-:S02]  /*3e80*/  LOP3.LUT R7, R6, 0xff00, R7, 0xf8, !PT ;  /* 0x0000ff0006077812 */ /* 0x000fc400078ef807 */
[----:B------:R-:W-:Y:S01]  /*3e90*/  SHF.R.U32.HI R90, RZ, 0x10, R9 ;  /* 0x00000010ff5a7819 */ /* 0x000fe20000011609 */
[----:B------:R-:W-:Y:S01]  /*3ea0*/  IMAD.SHL.U32 R9, R87, 0x100, RZ ;  /* 0x0000010057097824 */ /* 0x000fe200078e00ff */
[----:B------:R-:W-:Y:S01]  /*3eb0*/  LOP3.LUT R6, R4, 0xff0000, R5, 0xf8, !PT ;  /* 0x00ff000004067812 */ /* 0x000fe200078ef805 */
[----:B------:R-:W-:Y:S01]  /*3ec0*/  IMAD.U32 R4, R88, 0x10000, RZ ;  /* 0x0001000058047824 */ /* 0x000fe200078e00ff */
[----:B------:R-:W-:Y:S01]  /*3ed0*/  LOP3.LUT R91, R10, 0xff00, R11, 0xf8, !PT ;  /* 0x0000ff000a5b7812 */ /* 0x000fe200078ef80b */
[----:B------:R-:W-:Y:S01]  /*3ee0*/  IMAD.U32 R90, R90, 0x10000, RZ ;  /* 0x000100005a5a7824 */ /* 0x000fe200078e00ff */
[----:B------:R-:W-:Y:S02]  /*3ef0*/  F2FP.F16.E4M3.UNPACK_B R88, R85.H1 ;  /* 0x00000055ff58723e */ /* 0x000fe400030006ff */
        /* <DEDUP_REMOVED lines=10> */
[--C-:B------:R-:W-:Y:S02]  /*3fa0*/  HADD2.F32 R87, -RZ, R86.reuse.H0_H0 ;  /* 0x20000056ff577230 */ /* 0x100fe40000004100 */
[C---:B------:R-:W-:Y:S01]  /*3fb0*/  FMUL.FTZ R94, R8.reuse, R5 ;  /* 0x00000005085e7220 */ /* 0x040fe20000410000 */
[----:B------:R-:W-:Y:S01]  /*3fc0*/  LOP3.LUT R7, R89, 0xff0000, R90, 0xf8, !PT ;  /* 0x00ff000059077812 */ /* 0x000fe200078ef85a */
[----:B------:R-:W-:Y:S01]  /*3fd0*/  HADD2.F32 R89, -RZ, R86.H1_H1 ;  /* 0x30000056ff597230 */ /* 0x000fe20000004100 */
[----:B------:R-:W-:Y:S01]  /*3fe0*/  F2FP.F16.E4M3.UNPACK_B R90, R85 ;  /* 0x00000055ff5a723e */ /* 0x000fe200020006ff */
[-C--:B------:R-:W-:Y:S01]  /*3ff0*/  FFMA.FTZ R8, R8, R87.reuse, -R93 ;  /* 0x0000005708087223 */ /* 0x080fe2000001085d */
[----:B------:R-:W-:Y:S01]  /*4000*/  FFMA.FTZ R9, R9, R87, R94 ;  /* 0x0000005709097223 */ /* 0x000fe2000001005e */
[----:B------:R-:W-:Y:S01]  /*4010*/  F2FP.F16.E4M3.UNPACK_B R87, R84 ;  /* 0x00000054ff57723e */ /* 0x000fe200020006ff */
[----:B------:R-:W-:Y:S01]  /*4020*/  HADD2.F32 R93, -RZ, R88.H1_H1 ;  /* 0x30000058ff5d7230 */ /* 0x000fe20000004100 */
[----:B------:R-:W-:Y:S01]  /*4030*/  F2FP.F16.E4M3.UNPACK_B R84, R12 ;  /* 0x0000000cff54723e */ /* 0x000fe200020006ff */
[----:B------:R-:W-:Y:S01]  /*4040*/  HADD2.F32 R86, -RZ, R11.H1_H1 ;  /* 0x3000000bff567230 */ /* 0x000fe20000004100 */
[----:B------:R-:W-:Y:S01]  /*4050*/  LOP3.LUT R5, R91, 0xff0000, R92, 0xf8, !PT ;  /* 0x00ff00005b057812 */ /* 0x000fe200078ef85c */
[----:B------:R-:W-:Y:S01]  /*4060*/  HADD2.F32 R91, -RZ, R90.H0_H0 ;  /* 0x2000005aff5b7230 */ /* 0x000fe20000004100 */
[----:B------:R-:W-:Y:S01]  /*4070*/  F2FP.F16.E4M3.UNPACK_B R24, R24 ;  /* 0x00000018ff18723e */ /* 0x000fe200020006ff */
[----:B------:R-:W-:-:S02]  /*4080*/  HADD2.F32 R12, -RZ, R84.H0_H0 ;  /* 0x20000054ff0c7230 */ /* 0x000fc40000004100 */
[-C--:B------:R-:W-:Y:S01]  /*4090*/  FMUL.FTZ R11, R86, R93.reuse ;  /* 0x0000005d560b7220 */ /* 0x080fe20000410000 */
[C---:B------:R-:W-:Y:S01]  /*40a0*/  FMUL.FTZ R93, R10.reuse, R93 ;  /* 0x0000005d0a5d7220 */ /* 0x040fe20000410000 */
[----:B------:R-:W-:Y:S02]  /*40b0*/  HADD2.F32 R88, -RZ, R87.H0_H0 ;  /* 0x20000057ff587230 */ /* 0x000fe40000004100 */
[----:B------:R-:W-:Y:S02]  /*40c0*/  HADD2.F32 R85, -RZ, R24.H0_H0 ;  /* 0x20000018ff557230 */ /* 0x000fe40000004100 */
[-C--:B------:R-:W-:Y:S01]  /*40d0*/  FFMA.FTZ R11, R10, R89.reuse, -R11 ;  /* 0x000000590a0b7223 */ /* 0x080fe2000001080b */
[----:B------:R-:W-:Y:S01]  /*40e0*/  FFMA.FTZ R10, R86, R89, R93 ;  /* 0x00000059560a7223 */ /* 0x000fe2000001005d */
[-C--:B------:R-:W-:Y:S01]  /*40f0*/  FMUL.FTZ R92, R12, R91.reuse ;  /* 0x0000005b0c5c7220 */ /* 0x080fe20000410000 */
[----:B------:R-:W-:Y:S02]  /*4100*/  HADD2.F32 R89, -RZ, R90.H1_H1 ;  /* 0x3000005aff597230 */ /* 0x000fe40000004100 */
[----:B------:R-:W-:Y:S01]  /*4110*/  FMUL.FTZ R93, R85, R91 ;  /* 0x0000005b555d7220 */ /* 0x000fe20000410000 */
[----:B------:R-:W-:-:S02]  /*4120*/  HADD2.F32 R86, -RZ, R24.H1_H1 ;  /* 0x30000018ff567230 */ /* 0x000fc40000004100 */
[----:B------:R-:W-:Y:S01]  /*4130*/  FFMA.FTZ R24, R85, R88, R92 ;  /* 0x0000005855187223 */ /* 0x000fe2000001005c */
[----:B------:R-:W-:Y:S01]  /*4140*/  HADD2.F32 R84, -RZ, R84.H1_H1 ;  /* 0x30000054ff547230 */ /* 0x000fe20000004100 */
[----:B------:R-:W-:Y:S01]  /*4150*/  F2FP.F16.E4M3.UNPACK_B R90, R80.H1 ;  /* 0x00000050ff5a723e */ /* 0x000fe200030006ff */
[----:B------:R-:W-:Y:S02]  /*4160*/  HADD2.F32 R85, -RZ, R87.H1_H1 ;  /* 0x30000057ff557230 */ /* 0x000fe40000004100 */
[-C--:B------:R-:W-:Y:S01]  /*4170*/  FMUL.FTZ R91, R86, R89.reuse ;  /* 0x00000059565b7220 */ /* 0x080fe20000410000 */
[----:B------:R-:W-:Y:S01]  /*4180*/  F2FP.F16.E4M3.UNPACK_B R87, R26.H1 ;  /* 0x0000001aff57723e */ /* 0x000fe200030006ff */
[----:B------:R-:W-:Y:S01]  /*4190*/  FFMA.FTZ R12, R12, R88, -R93 ;  /* 0x000000580c0c7223 */ /* 0x000fe2000001085d */
[C---:B------:R-:W-:Y:S01]  /*41a0*/  FMUL.FTZ R95, R84.reuse, R89 ;  /* 0x00000059545f7220 */ /* 0x040fe20000410000 */
        /* <DEDUP_REMOVED lines=11> */
[----:B------:R-:W-:Y:S01]  /*4260*/  F2FP.SATFINITE.E4M3.F32.PACK_AB_MERGE_C R9, R10, R9, RZ ;  /* 0x000000090a09723e */ /* 0x000fe200048070ff */
[----:B------:R-:W-:Y:S02]  /*4270*/  HADD2.F32 R87, -RZ, R87.H1_H1 ;  /* 0x30000057ff577230 */ /* 0x000fe40000004100 */
[----:B------:R-:W-:Y:S01]  /*4280*/  FMUL.FTZ R91, R85, R91 ;  /* 0x0000005b555b7220 */ /* 0x000fe20000410000 */
[----:B------:R-:W-:-:S02]  /*4290*/  HADD2.F32 R84, -RZ, R84.H1_H1 ;  /* 0x30000054ff547230 */ /* 0x000fc40000004100 */
[----:B------:R-:W-:Y:S01]  /*42a0*/  FFMA.FTZ R92, R85, R86, -R92 ;  /* 0x00000056555c7223 */ /* 0x000fe2000001085c */
[----:B------:R-:W-:Y:S02]  /*42b0*/  HADD2.F32 R89, -RZ, R89.H1_H1 ;  /* 0x30000059ff597230 */ /* 0x000fe40000004100 */
[C---:B------:R-:W-:Y:S01]  /*42c0*/  FMUL.FTZ R97, R87.reuse, R90 ;  /* 0x0000005a57617220 */ /* 0x040fe20000410000 */
[----:B------:R-:W-:Y:S01]  /*42d0*/  F2FP.F16.E4M3.UNPACK_B R85, R80 ;  /* 0x00000050ff55723e */ /* 0x000fe200020006ff */
[C---:B------:R-:W-:Y:S01]  /*42e0*/  FMUL.FTZ R90, R84.reuse, R90 ;  /* 0x0000005a545a7220 */ /* 0x040fe20000410000 */
[----:B------:R-:W-:Y:S01]  /*42f0*/  F2FP.F16.E4M3.UNPACK_B R80, R26 ;  /* 0x0000001aff50723e */ /* 0x000fe200020006ff */
[-C--:B------:R-:W-:Y:S01]  /*4300*/  FFMA.FTZ R101, R84, R89.reuse, -R97 ;  /* 0x0000005954657223 */ /* 0x080fe20000010861 */
        /* <DEDUP_REMOVED lines=41> */
[----:B------:R-:W-:Y:S01]  /*45a0*/  F2FP.SATFINITE.E4M3.F32.PACK_AB_MERGE_C R86, R103, R86, RZ ;  /* 0x000000566756723e */ /* 0x000fe200048070ff */
[C---:B------:R-:W-:Y:S01]  /*45b0*/  FMUL.FTZ R85, R11.reuse, R84 ;  /* 0x000000540b557220 */ /* 0x040fe20000410000 */
[----:B------:R-:W-:Y:S01]  /*45c0*/  F2FP.F16.E4M3.UNPACK_B R84, R7.H1 ;  /* 0x00000007ff54723e */ /* 0x000fe200030006ff */
[-C--:B------:R-:W-:Y:S01]  /*45d0*/  FFMA.FTZ R11, R11, R80.reuse, -R78 ;  /* 0x000000500b0b7223 */ /* 0x080fe2000001084e */
[----:B------:R-:W-:Y:S02]  /*45e0*/  HADD2.F32 R78, -RZ, R25.H0_H0 ;  /* 0x20000019ff4e7230 */ /* 0x000fe40000004100 */
[----:B------:R-:W-:Y:S01]  /*45f0*/  FFMA.FTZ R10, R10, R80, R85 ;  /* 0x000000500a0a7223 */ /* 0x000fe20000010055 */
[----:B------:R-:W-:Y:S01]  /*4600*/  F2FP.F16.E4M3.UNPACK_B R6, R6.H1 ;  /* 0x00000006ff06723e */ /* 0x000fe200030006ff */
[----:B------:R-:W-:Y:S01]  /*4610*/  HADD2.F32 R85, -RZ, R84.H0_H0 ;  /* 0x20000054ff557230 */ /* 0x000fe20000004100 */
[----:B------:R-:W-:Y:S01]  /*4620*/  F2FP.SATFINITE.E4M3.F32.PACK_AB_MERGE_C R26, R91, R26, R86 ;  /* 0x0000001a5b1a723e */ /* 0x000fe20004807056 */
[----:B------:R-:W-:Y:S01]  /*4630*/  HADD2.F32 R7, -RZ, R13.H0_H0 ;  /* 0x2000000dff077230 */ /* 0x000fe20000004100 */
[----:B------:R-:W-:Y:S01]  /*4640*/  F2FP.SATFINITE.E4M3.F32.PACK_AB_MERGE_C R92, R101, R92, RZ ;  /* 0x0000005c655c723e */ /* 0x000fe200048070ff */
[----:B------:R-:W-:-:S02]  /*4650*/  HADD2.F32 R25, -RZ, R25.H1_H1 ;  /* 0x30000019ff197230 */ /* 0x000fc40000004100 */
[-C--:B------:R-:W-:Y:S01]  /*4660*/  FMUL.FTZ R88, R78, R85.reuse ;  /* 0x000000554e587220 */ /* 0x080fe20000410000 */
[----:B------:R-:W-:Y:S02]  /*4670*/  HADD2.F32 R86, -RZ, R84.H1_H1 ;  /* 0x30000054ff567230 */ /* 0x000fe40000004100 */
[----:B------:R-:W-:Y:S01]  /*4680*/  FMUL.FTZ R85, R7, R85 ;  /* 0x0000005507557220 */ /* 0x000fe20000410000 */
[----:B------:R-:W-:Y:S01]  /*4690*/  HADD2.F32 R13, -RZ, R13.H1_H1 ;  /* 0x3000000dff0d7230 */ /* 0x000fe20000004100 */
[----:B------:R-:W-:Y:S01]  /*46a0*/  F2FP.F16.E4M3.UNPACK_B R87, R5.H1 ;  /* 0x00000005ff57723e */ /* 0x000fe200030006ff */
[--C-:B------:R-:W-:Y:S01]  /*46b0*/  HADD2.F32 R80, -RZ, R6.reuse.H0_H0 ;  /* 0x20000006ff507230 */ /* 0x100fe20000004100 */
[----:B------:R-:W-:Y:S01]  /*46c0*/  F2FP.SATFINITE.E4M3.F32.PACK_AB_MERGE_C R14, R14, R97, R92 ;  /* 0x000000610e0e723e */ /* 0x000fe2000480705c */
[----:B------:R-:W-:Y:S02]  /*46d0*/  HADD2.F32 R84, -RZ, R6.H1_H1 ;  /* 0x30000006ff547230 */ /* 0x000fe40000004100 */
[-C--:B------:R-:W-:Y:S01]  /*46e0*/  FMUL.FTZ R6, R25, R86.reuse ;  /* 0x0000005619067220 */ /* 0x080fe20000410000 */
[C---:B------:R-:W-:Y:S01]  /*46f0*/  FMUL.FTZ R86, R13.reuse, R86 ;  /* 0x000000560d567220 */ /* 0x040fe20000410000 */
[----:B------:R-:W-:Y:S01]  /*4700*/  FFMA.FTZ R91, R78, R80, R85 ;  /* 0x000000504e5b7223 */ /* 0x000fe20000010055 */
[----:B------:R-:W-:Y:S01]  /*4710*/  F2FP.F16.E4M3.UNPACK_B R78, R27 ;  /* 0x0000001bff4e723e */ /* 0x000fe200020006ff */
        /* <DEDUP_REMOVED lines=17> */
[CC--:B------:R-:W-:Y:S01]  /*4830*/  FMUL.FTZ R96, R4.reuse, R89.reuse ;  /* 0x0000005904607220 */ /* 0x0c0fe20000410000 */
[----:B------:R-:W-:Y:S02]  /*4840*/  HADD2.F32 R7, -RZ, R6.H0_H0 ;  /* 0x20000006ff077230 */ /* 0x000fe40000004100 */
[----:B------:R-:W-:Y:S01]  /*4850*/  FMUL.FTZ R89, R13, R89 ;  /* 0x000000590d597220 */ /* 0x000fe20000410000 */
[----:B------:R-:W-:Y:S02]  /*4860*/  HADD2.F32 R84, -RZ, R5.H0_H0 ;  /* 0x20000005ff547230 */ /* 0x000fe40000004100 */
[-C--:B------:R-:W-:Y:S01]  /*4870*/  FMUL.FTZ R94, R25, R88.reuse ;  /* 0x00000058195e7220 */ /* 0x080fe20000410000 */
[----:B------:R-:W-:Y:S02]  /*4880*/  HADD2.F32 R27, -RZ, R27.H1_H1 ;  /* 0x3000001bff1b7230 */ /* 0x000fe40000004100 */
[----:B------:R-:W-:Y:S01]  /*4890*/  FFMA.FTZ R89, R4, R85, R89 ;  /* 0x0000005504597223 */ /* 0x000fe20000010059 */
        /* <DEDUP_REMOVED lines=17> */
[----:B------:R-:W-:Y:S01]  /*49b0*/  F2FP.SATFINITE.E4M3.F32.PACK_AB_MERGE_C R11, R11, R8, R90 ;  /* 0x000000080b0b723e */ /* 0x000fe2000480705a */
[-C--:B------:R-:W-:Y:S01]  /*49c0*/  FFMA.FTZ R13, R6, R5.reuse, -R13 ;  /* 0x00000005060d7223 */ /* 0x080fe2000001080d */
[----:B------:R-:W-:Y:S01]  /*49d0*/  F2FP.SATFINITE.E4M3.F32.PACK_AB_MERGE_C R15, R15, R96, RZ ;  /* 0x000000600f0f723e */ /* 0x000fe200048070ff */
[----:B------:R-:W-:Y:S01]  /*49e0*/  FFMA.FTZ R7, R78, R5, R7 ;  /* 0x000000054e077223 */ /* 0x000fe20000010007 */
[----:B------:R-:W-:-:S02]  /*49f0*/  F2FP.SATFINITE.E4M3.F32.PACK_AB_MERGE_C R4, R4, R89, RZ ;  /* 0x000000590404723e */ /* 0x000fc400048070ff */
[----:B------:R-:W-:Y:S01]  /*4a00*/  F2FP.SATFINITE.E4M3.F32.PACK_AB_MERGE_C R15, R13, R94, R15 ;  /* 0x0000005e0d0f723e */ /* 0x000fe2000480700f */
[----:B------:R-:W-:Y:S01]  /*4a10*/  IMAD.MOV.U32 R13, RZ, RZ, R11 ;  /* 0x000000ffff0d7224 */ /* 0x000fe200078e000b */
[----:B------:R-:W-:Y:S02]  /*4a20*/  F2FP.SATFINITE.E4M3.F32.PACK_AB_MERGE_C R25, R10, R9, R91 ;  /* 0x000000090a19723e */ /* 0x000fe4000480705b */
[----:B------:R-:W-:-:S07]  /*4a30*/  F2FP.SATFINITE.E4M3.F32.PACK_AB_MERGE_C R27, R7, R88, R4 ;  /* 0x00000058071b723e */ /* 0x000fce0004807004 */
.L_x_11267:
[----:B------:R-:W-:Y:S05]  /*4a40*/  BSYNC B1 ;  /* 0x0000000000017941 */ /* 0x000fea0003800000 */
.L_x_11266:
        /* <DEDUP_REMOVED lines=10> */
.L_x_11249:
[----:B------:R-:W2:Y:S02]  /*4af0*/  LDL R4, [R1+0x10] ;  /* 0x0000100001047983 */ /* 0x000ea40000100800 */
[----:B--2---:R-:W-:-:S13]  /*4b00*/  ISETP.NE.AND P0, PT, R4, 0x3, PT ;  /* 0x000000030400780c */ /* 0x004fda0003f05270 */
[----:B------:R-:W-:Y:S05]  /*4b10*/  @!P0 BRA `(.L_x_11268) ;  /* 0x0000000000048947 */ /* 0x000fea0003800000 */
[----:B------:R-:W-:Y:S01]  /*4b20*/  BPT.TRAP 0x1 ;  /* 0x000000040000795c */ /* 0x000fe20000300000 */
.L_x_11268:
[----:B------:R-:W2:Y:S01]  /*4b30*/  LDL R4, [R1+0x24] ;  /* 0x0000240001047983 */ /* 0x000ea20000100800 */
[----:B------:R-:W-:Y:S01]  /*4b40*/  IMAD R72, R157, 0x8, R18 ;  /* 0x000000089d487824 */ /* 0x000fe200078e0212 */
[----:B------:R-:W-:Y:S01]  /*4b50*/  BSSY B1, `(.L_x_11269) ;  /* 0x0000006000017945 */ /* 0x000fe20003800000 */
[----:B--2---:R-:W-:Y:S01]  /*4b60*/  SHF.L.U32 R77, R4, 0x1f, RZ ;  /* 0x0000001f044d7819 */ /* 0x004fe200000006ff */
[----:B------:R-:W-:-:S03]  /*4b70*/  IMAD R4, R51, -0xa0, R50 ;  /* 0xffffff6033047824 */ /* 0x000fc600078e0232 */
[----:B------:R-:W0:Y:S02]  /*4b80*/  SYNCS.PHASECHK.TRANS64.TRYWAIT P1, [R72+URZ+0x13290], R77 ;  /* 0x0132904d480075a7 */ /* 0x000e24000802017f */
[----:B------:R-:W-:Y:S01]  /*4b90*/  VIMNMX R4, R4, 0xa0, PT ;  /* 0x000000a004047848 */ /* 0x000fe20003fe0100 */
[----:B0-----:R-:W-:Y:S06]  /*4ba0*/  @!P1 BRA `(.L_x_11270) ;  /* 0x000001d400f89947 */ /* 0x001fec0003800000 */
.L_x_11561:
[----:B------:R-:W-:Y:S05]  /*4bb0*/  BSYNC B1 ;  /* 0x0000000000017941 */ /* 0x000fea0003800000 */
.L_x_11269:
[----:B------:R-:W1:Y:S02]  /*4bc0*/  S2R R5, SR_TID.X ;  /* 0x0000000000057919 */ /* 0x000e640000002100 */
[C---:B-1----:R-:W-:Y:S02]  /*4bd0*/  VIADD R6, R5.reuse, 0xffffff80 ;  /* 0xffffff8005067836 */ /* 0x042fe40000000000 */
[----:B------:R-:W-:-:S05]  /*4be0*/  VIADD R5, R5, 0xffffff80 ;  /* 0xffffff8005057836 */ /* 0x000fca0000000000 */
[----:B------:R-:W-:-:S04]  /*4bf0*/  LEA.HI R5, R5, R6, RZ, 0x1 ;  /* 0x0000000605057211 */ /* 0x000fc800078f08ff */
[----:B------:R-:W-:-:S04]  /*4c00*/  SHF.R.S32.HI R5, RZ, 0x1, R5 ;  /* 0x00000001ff057819 */ /* 0x000fc80000011405 */
[----:B------:R-:W-:-:S13]  /*4c10*/  ISETP.GE.AND P1, PT, R5, R4, PT ;  /* 0x000000040500720c */ /* 0x000fda0003f26270 */
[----:B------:R-:W-:Y:S05]  /*4c20*/  @P1 BRA `(.L_x_11256) ;  /* 0x0000000000101947 */ /* 0x000fea0003800000 */
[----:B------:R-:W1:Y:S04]  /*4c30*/  @!P3 LDS.128 R4, [R76+0xe000] ;  /* 0x00e000004c04b984 */ /* 0x000e680000000c00 */
[----:B------:R-:W2:Y:S04]  /*4c40*/  @!P2 LDS.128 R8, [R74+0xe000] ;  /* 0x00e000004a08a984 */ /* 0x000ea80000000c00 */
[----:B-1----:R1:W-:Y:S04]  /*4c50*/  @!P3 STG.E.128 desc[UR44][R12.64], R4 ;  /* 0x000000040c00b986 */ /* 0x0023e8000c101d2c */
[----:B--2---:R1:W-:Y:S02]  /*4c60*/  @!P2 STG.E.128 desc[UR44][R12.64+0x20], R8 ;  /* 0x000020080c00a986 */ /* 0x0043e4000c101d2c */
.L_x_11256:
[----:B------:R-:W-:Y:S05]  /*4c70*/  BSYNC B0 ;  /* 0x0000000000007941 */ /* 0x000fea0003800000 */
.L_x_11248:
[----:B-12---:R-:W1:Y:S01]  /*4c80*/  S2R R4, SR_TID.X ;  /* 0x0000000000047919 */ /* 0x006e620000002100 */
        /* <DEDUP_REMOVED lines=16> */
.L_x_11272:
[----:B------:R-:W-:Y:S05]  /*4d90*/  BSYNC B0 ;  /* 0x0000000000007941 */ /* 0x000fea0003800000 */
.L_x_11271:
[----:B------:R-:W2:Y:S01]  /*4da0*/  SYNCS.PHASECHK.TRANS64.TRYWAIT P0, [R72+URZ+0x132b0], R77 ;  /* 0x0132b04d480075a7 */ /* 0x000ea2000800017f */
[----:B------:R-:W-:Y:S04]  /*4db0*/  BSSY B0, `(.L_x_11273) ;  /* 0x0000002000007945 */ /* 0x000fe80003800000 */
[----:B--2---:R-:W-:Y:S05]  /*4dc0*/  @!P0 BRA `(.L_x_11274) ;  /* 0x000001d400848947 */ /* 0x004fea0003800000 */
.L_x_11562:
[----:B------:R-:W-:Y:S05]  /*4dd0*/  BSYNC B0 ;  /* 0x0000000000007941 */ /* 0x000fea0003800000 */
.L_x_11273:
[----:B------:R-:W-:Y:S04]  /*4de0*/  BSSY B0, `(.L_x_11275) ;  /* 0x0000013000007945 */ /* 0x000fe80003800000 */
        /* <DEDUP_REMOVED lines=10> */
[----:B---3--:R-:W-:-:S04]  /*4e90*/  IADD3 R12, P0, R6, UR6, RZ ;  /* 0x00000006060c7c10 */ /* 0x008fc8000ff1e0ff */
[----:B------:R-:W-:Y:S02]  /*4ea0*/  IADD3.X R13, R7, UR7, R5, P0, !PT ;  /* 0x00000007070d7c10 */ /* 0x000fe400087fe405 */
[----:B------:R-:W-:-:S13]  /*4eb0*/  ISETP.GE.AND P0, PT, R22, UR4, PT ;  /* 0x0000000416007c0c */ /* 0x000fda000bf06270 */
[----:B------:R-:W1:Y:S04]  /*4ec0*/  @!P0 LDS.128 R4, [R76+0x6000] ;  /* 0x006000004c048984 */ /* 0x000e680000000c00 */
[----:B-1----:R-:W-:Y:S01]  /*4ed0*/  @!P0 STG.E.128 desc[UR44][R12.64], R4 ;  /* 0x000000040c008986 */ /* 0x002fe2000c101d2c */
[----:B------:R-:W-:-:S13]  /*4ee0*/  ISETP.GE.AND P0, PT, R82, UR4, PT ;  /* 0x0000000452007c0c */ /* 0x000fda000bf06270 */
[----:B------:R-:W1:Y:S04]  /*4ef0*/  @!P0 LDS.128 R8, [R74+0x6000] ;  /* 0x006000004a088984 */ /* 0x000e680000000c00 */
[----:B-1----:R1:W-:Y:S02]  /*4f00*/  @!P0 STG.E.128 desc[UR44][R12.64+0x20], R8 ;  /* 0x000020080c008986 */ /* 0x0023e4000c101d2c */
.L_x_11276:
[----:B------:R-:W-:Y:S05]  /*4f10*/  BSYNC B0 ;  /* 0x0000000000007941 */ /* 0x000fea0003800000 */
.L_x_11275:
[----:B------:R-:W5:Y:S01]  /*4f20*/  LDL.LU R5, [R1+0x24] ;  /* 0x0000240001057983 */ /* 0x000f620000300800 */
[----:B------:R-:W-:Y:S01]  /*4f30*/  VIADD R157, R157, 0x1 ;  /* 0x000000019d9d7836 */ /* 0x000fe20000000000 */
[----:B------:R-:W-:Y:S01]  /*4f40*/  LOP3.LUT P6, RZ, R16, 0x2, RZ, 0xc0, !PT ;  /* 0x0000000210ff7812 */ /* 0x000fe200078cc0ff */
[----:B0-2---:R-:W-:Y:S01]  /*4f50*/  @!P5 VIADD R72, R72, 0x132c0 ;  /* 0x000132c04848d836 */ /* 0x005fe20000000000 */
[----:B------:R-:W-:Y:S01]  /*4f60*/  @!PT LDS RZ, [RZ] ;  /* 0x00000000fffff984 */ /* 0x000fe20000000800 */
[----:B------:R-:W-:Y:S01]  /*4f70*/  @!PT LDS RZ, [RZ] ;  /* 0x00000000fffff984 */ /* 0x000fe20000000800 */
[----:B------:R-:W-:Y:S01]  /*4f80*/  @!PT LDS RZ, [RZ] ;  /* 0x00000000fffff984 */ /* 0x000fe20000000800 */
[----:B------:R-:W-:Y:S01]  /*4f90*/  @!PT LDS RZ, [RZ] ;  /* 0x00000000fffff984 */ /* 0x000fe20000000800 */
[----:B------:R0:W-:Y:S06]  /*4fa0*/  MEMBAR.ALL.CTA ;  /* 0x0000000000007992 */ /* 0x0001ec0000008000 */
[----:B0-----:R-:W0:Y:S02]  /*4fb0*/  FENCE.VIEW.ASYNC.S ;  /* 0x00000000000073c6 */ /* 0x001e240000000000 */
[----:B0-----:R2:W-:Y:S01]  /*4fc0*/  BAR.SYNC.DEFER_BLOCKING R61, 0x80 ;  /* 0x0002003d0000751d */ /* 0x0015e20000010000 */
[----:B------:R-:W-:-:S02]  /*4fd0*/  ISETP.NE.AND P1, PT, R157, 0x2, PT ;  /* 0x000000029d00780c */ /* 0x000fc40003f25270 */
[----:B------:R-:W-:Y:S02]  /*4fe0*/  @!P5 PRMT R72, RZ, 0x654, R72 ;  /* 0x00000654ff48d816 */ /* 0x000fe40000000048 */
[----:B-1----:R-:W-:Y:S02]  /*4ff0*/  SEL R4, RZ, 0x1, P1 ;  /* 0x00000001ff047807 */ /* 0x002fe40000800000 */
[----:B------:R-:W-:Y:S02]  /*5000*/  PLOP3.LUT P0, PT, PT, PT, PT, 0x8, 0x0 ;  /* 0x000000000000781c */ /* 0x000fe40003f0e170 */
[----:B------:R-:W-:Y:S01]  /*5010*/  SEL R157, R157, RZ, P1 ;  /* 0x000000ff9d9d7207 */ /* 0x000fe20000800000 */
[----:B------:R2:W-:Y:S01]  /*5020*/  @!P5 SYNCS.ARRIVE.TRANS64.RED.A1T0 RZ, [R72+URZ], RZ ;  /* 0x000000ff48ffd9a7 */ /* 0x0005e2000810043f */
[----:B-----5:R-:W-:-:S05]  /*5030*/  LOP3.LUT R5, R5, R4, RZ, 0x3c, !PT ;  /* 0x0000000405057212 */ /* 0x020fca00078e3cff */
[----:B------:R2:W-:Y:S01]  /*5040*/  STL [R1+0x24], R5 ;  /* 0x0000240501007387 */ /* 0x0005e20000100800 */
[----:B------:R-:W-:Y:S05]  /*5050*/  @P6 BRA `(.L_x_11277) ;  /* 0xffffffd000e46947 */ /* 0x000fea000383ffff */
.L_x_11243:
[----:B------:R-:W3:Y:S01]  /*5060*/  LDL.LU R6, [R1+0x58] ;  /* 0x0000580001067983 */ /* 0x000ee20000300800 */
[----:B------:R-:W1:Y:S03]  /*5070*/  LDC R0, c[0x0][0x428] ;  /* 0x00010a00ff007b82 */ /* 0x000e660000000800 */
[----:B------:R-:W4:Y:S04]  /*5080*/  LDL R10, [R1+0x38] ;  /* 0x00003800010a7983 */ /* 0x000f280000100800 */
[----:B------:R-:W4:Y:S01]  /*5090*/  LDL R9, [R1+0x3c] ;  /* 0x00003c0001097983 */ /* 0x000f220000100800 */
[----:B--2---:R-:W2:Y:S03]  /*50a0*/  LDC.64 R4, c[0x0][0x9e0] ;  /* 0x00027800ff047b82 */ /* 0x004ea60000000a00 */
[----:B------:R-:W4:Y:S01]  /*50b0*/  LDL R8, [R1+0x54] ;  /* 0x0000540001087983 */ /* 0x000f220000100800 */
[----:B------:R-:W-:Y:S01]  /*50c0*/  BSSY B0, `(.L_x_11278) ;  /* 0x000000d000007945 */ /* 0x000fe20003800000 */
[----:B-1----:R-:W-:-:S02]  /*50d0*/  ISETP.NE.AND P1, PT, R0, 0x1, PT ;  /* 0x000000010000780c */ /* 0x002fc40003f25270 */
[----:B--2---:R-:W-:-:S11]  /*50e0*/  ISETP.GE.AND P2, PT, R5, 0x1, PT ;  /* 0x000000010500780c */ /* 0x004fd60003f46270 */
[----:B------:R-:W3:Y:S08]  /*50f0*/  @P1 LDC R2, c[0x0][0x42c] ;  /* 0x00010b00ff021b82 */ /* 0x000ef00000000800 */
[----:B------:R-:W1:Y:S01]  /*5100*/  @P1 LDC R3, c[0x0][0x430] ;  /* 0x00010c00ff031b82 */ /* 0x000e620000000800 */
[----:B---3--:R-:W-:Y:S01]  /*5110*/  @P1 IMAD.HI.U32 R2, R6, R2, RZ ;  /* 0x0000000206021227 */ /* 0x008fe200078e00ff */
[----:B----4-:R-:W-:-:S05]  /*5120*/  IADD3 R0, R9, 0xc0, -R10 ;  /* 0x000000c009007810 */ /* 0x010fca0007ffe80a */
[----:B------:R-:W-:-:S05]  /*5130*/  IMAD R11, R8, 0xc0, R0 ;  /* 0x000000c0080b7824 */ /* 0x000fca00078e0200 */
[----:B------:R2:W-:Y:S04]  /*5140*/  STL [R1+0x44], R11 ;  /* 0x0000440b01007387 */ /* 0x0005e80000100800 */
[----:B------:R2:W-:Y:S01]  /*5150*/  STL [R1+0x50], R6 ;  /* 0x0000500601007387 */ /* 0x0005e20000100800 */
[----:B-1----:R-:W-:Y:S05]  /*5160*/  @P0 BRA `(.L_x_11279) ;  /* 0x0000000000080947 */ /* 0x002fea0003800000 */
[----:B------:R-:W1:Y:S02]  /*5170*/  FENCE.VIEW.ASYNC.G ;  /* 0x00000000000073c6 */ /* 0x000e640000000100 */
[----:B-1----:R-:W-:Y:S06]  /*5180*/  BAR.ARV 0xc, 0x200 ;  /* 0x0308000000007b1d */ /* 0x002fec0000002000 */
.L_x_11279:
[----:B------:R-:W-:Y:S05]  /*5190*/  BSYNC B0 ;  /* 0x0000000000007941 */ /* 0x000fea0003800000 */
.L_x_11278:
        /* <DEDUP_REMOVED lines=16> */
.L_x_11282:
[----:B------:R-:W-:-:S13]  /*52a0*/  ISETP.NE.AND P0, PT, R5, 0x1, PT ;  /* 0x000000010500780c */ /* 0x000fda0003f05270 */
[----:B--2---:R-:W2:Y:S02]  /*52b0*/  @P0 LDC.64 R6, c[0x0][0x9e8] ;  /* 0x00027a00ff060b82 */ /* 0x004ea40000000a00 */
[----:B--2---:R-:W-:-:S05]  /*52c0*/  @P0 IMAD.HI.U32 R4, R2, R6, RZ ;  /* 0x0000000602040227 */ /* 0x004fca00078e00ff */
[----:B------:R-:W-:-:S07]  /*52d0*/  @P0 SHF.R.U32.HI R2, RZ, R7, R4 ;  /* 0x00000007ff020219 */ /* 0x000fce0000011604 */
.L_x_11283:
[----:B------:R-:W-:Y:S05]  /*52e0*/  BSYNC B0 ;  /* 0x0000000000007941 */ /* 0x000fea0003800000 */
.L_x_11281:
[----:B------:R-:W-:-:S05]  /*52f0*/  IMAD R3, R2, R5, R5 ;  /* 0x0000000502037224 */ /* 0x000fca00078e0205 */
[----:B------:R-:W-:-:S07]  /*5300*/  VIMNMX R0, R0, R3, PT ;  /* 0x0000000300007248 */ /* 0x000fce0003fe0100 */
.L_x_11280:
        /* <DEDUP_REMOVED lines=20> */
.L_x_11286:
[----:B------:R-:W-:-:S13]  /*5450*/  ISETP.NE.AND P0, PT, R5, 0x1, PT ;  /* 0x000000010500780c */ /* 0x000fda0003f05270 */
[----:B------:R-:W3:Y:S02]  /*5460*/  @P0 LDC.64 R2, c[0x0][0x9e8] ;  /* 0x00027a00ff020b82 */ /* 0x000ee40000000a00 */
[----:B---3--:R-:W-:-:S04]  /*5470*/  @P0 IMAD.HI.U32 R4, R105, R2, RZ ;  /* 0x0000000269040227 */ /* 0x008fc800078e00ff */
[----:B------:R-:W-:Y:S01]  /*5480*/  IMAD.MOV.U32 R2, RZ, RZ, R105 ;  /* 0x000000ffff027224 */ /* 0x000fe200078e0069 */
[----:B------:R-:W-:-:S07]  /*5490*/  @P0 SHF.R.U32.HI R2, RZ, R3, R4 ;  /* 0x00000003ff020219 */ /* 0x000fce0000011604 */
.L_x_11287:
[----:B------:R-:W-:Y:S05]  /*54a0*/  BSYNC B0 ;  /* 0x0000000000007941 */ /* 0x000fea0003800000 */
.L_x_11285:
[----:B------:R-:W-:-:S05]  /*54b0*/  IMAD R3, R2, R5, RZ ;  /* 0x0000000502037224 */ /* 0x000fca00078e02ff */
[----:B------:R-:W-:-:S07]  /*54c0*/  VIMNMX R0, R0, R3, !PT ;  /* 0x0000000300007248 */ /* 0x000fce0007fe0100 */
.L_x_11284:
[----:B------:R-:W-:Y:S01]  /*54d0*/  IMAD.HI R2, R0, 0x66666667, RZ ;  /* 0x6666666700027827 */ /* 0x000fe200078e02ff */
[----:B------:R-:W-:Y:S02]  /*54e0*/  PLOP3.LUT P0, PT, PT, PT, PT, 0x80, 0x0 ;  /* 0x000000000000781c */ /* 0x000fe40003f0f070 */
[----:B------:R-:W-:Y:S02]  /*54f0*/  CS2R R20, SRZ ;  /* 0x0000000000147805 */ /* 0x000fe4000001ff00 */
[----:B------:R-:W-:Y:S01]  /*5500*/  CS2R R54, SRZ ;  /* 0x0000000000367805 */ /* 0x000fe2000001ff00 */
[----:B------:R-:W-:Y:S01]  /*5510*/  IMAD.MOV.U32 R0, RZ, RZ, RZ ;  /* 0x000000ffff007224 */ /* 0x000fe200078e00ff */
[----:B------:R-:W-:Y:S02]  /*5520*/  SHF.R.U32.HI R3, RZ, 0x1f, R2 ;  /* 0x0000001fff037819 */ /* 0x000fe40000011602 */
[----:B--2---:R-:W-:Y:S02]  /*5530*/  CS2R R6, SRZ ;  /* 0x0000000000067805 */ /* 0x004fe4000001ff00 */
[----:B------:R-:W-:-:S02]  /*5540*/  CS2R R52, SRZ ;  /* 0x0000000000347805 */ /* 0x000fc4000001ff00 */
[----:B------:R-:W-:Y:S02]  /*5550*/  CS2R R8, SRZ ;  /* 0x0000000000087805 */ /* 0x000fe4000001ff00 */
[----:B------:R-:W-:Y:S02]  /*5560*/  LEA.HI.SX32 R3, R2, R3, 0x1a ;  /* 0x0000000302037211 */ /* 0x000fe400078fd2ff */
[----:B------:R-:W-:Y:S01]  /*5570*/  CS2R R10, SRZ ;  /* 0x00000000000a7805 */ /* 0x000fe2000001ff00 */
[----:B------:R-:W-:Y:S01]  /*5580*/  IMAD.MOV.U32 R43, RZ, RZ, RZ ;  /* 0x000000ffff2b7224 */ /* 0x000fe200078e00ff */
[----:B------:R-:W-:Y:S02]  /*5590*/  CS2R R44, SRZ ;  /* 0x00000000002c7805 */ /* 0x000fe4000001ff00 */
[----:B------:R-:W-:Y:S02]  /*55a0*/  VIMNMX R4, RZ, R3, !PT ;  /* 0x00000003ff047248 */ /* 0x000fe40007fe0100 */
[----:B0-----:R-:W-:Y:S01]  /*55b0*/  CS2R R12, SRZ ;  /* 0x00000000000c7805 */ /* 0x001fe2000001ff00 */
[----:B------:R-:W-:Y:S01]  /*55c0*/  IMAD.MOV.U32 R46, RZ, RZ, RZ ;  /* 0x000000ffff2e7224 */ /* 0x000fe200078e00ff */
[----:B------:R-:W-:-:S02]  /*55d0*/  CS2R R38, SRZ ;  /* 0x0000000000267805 */ /* 0x000fc4000001ff00 */
[----:B------:R-:W-:Y:S01]  /*55e0*/  ISETP.GT.AND P1, PT, R106, R4, PT ;  /* 0x000000046a00720c */ /* 0x000fe20003f24270 */
[----:B------:R0:W-:Y:S01]  /*55f0*/  STL [R1+0x48], R4 ;  /* 0x0000480401007387 */ /* 0x0001e20000100800 */
[----:B------:R-:W-:Y:S02]  /*5600*/  CS2R R14, SRZ ;  /* 0x00000000000e7805 */ /* 0x000fe4000001ff00 */
[----:B------:R-:W-:Y:S02]  /*5610*/  CS2R R36, SRZ ;  /* 0x0000000000247805 */ /* 0x000fe4000001ff00 */
[----:B------:R-:W-:Y:S02]  /*5620*/  CS2R R24, SRZ ;  /* 0x0000000000187805 */ /* 0x000fe4000001ff00 */
[----:B------:R-:W-:Y:S01]  /*5630*/  CS2R R30, SRZ ;  /* 0x00000000001e7805 */ /* 0x000fe2000001ff00 */
[----:B------:R-:W-:Y:S01]  /*5640*/  IMAD.MOV.U32 R32, RZ, RZ, RZ ;  /* 0x000000ffff207224 */ /* 0x000fe200078e00ff */
[----:B------:R-:W-:Y:S01]  /*5650*/  CS2R R56, SRZ ;  /* 0x0000000000387805 */ /* 0x000fe2000001ff00 */
[----:B------:R-:W-:-:S02]  /*5660*/  IMAD.MOV.U32 R29, RZ, RZ, RZ ;  /* 0x000000ffff1d7224 */ /* 0x000fc400078e00ff */
[----:B------:R-:W-:Y:S01]  /*5670*/  IMAD.MOV.U32 R58, RZ, RZ, RZ ;  /* 0x000000ffff3a7224 */ /* 0x000fe200078e00ff */
[----:B0-----:R-:W-:Y:S06]  /*5680*/  @!P1 BRA `(.L_x_11288) ;  /* 0x0000015000fc9947 */ /* 0x001fec0003800000 */
[----:B------:R-:W0:Y:S01]  /*5690*/  S2R R4, SR_TID.X ;  /* 0x0000000000047919 */ /* 0x000e220000002100 */
[----:B------:R-:W-:Y:S01]  /*56a0*/  VIADD R24, R18, 0xb000 ;  /* 0x0000b00012187836 */ /* 0x000fe20000000000 */
[----:B------:R-:W-:Y:S04]  /*56b0*/  BSSY B6, `(.L_x_11289) ;  /* 0x000001e000067945 */ /* 0x000fe80003800000 */
[----:B------:R-:W-:Y:S01]  /*56c0*/  LOP3.LUT P0, RZ, R24, 0x9f, RZ, 0xc0, !PT ;  /* 0x0000009f18ff7812 */ /* 0x000fe2000780c0ff */
[----:B0-----:R-:W-:-:S05]  /*56d0*/  VIADD R26, R4, 0xffffff80 ;  /* 0xffffff80041a7836 */ /* 0x001fca0000000000 */
[----:B------:R-:W-:-:S04]  /*56e0*/  SHF.R.S32.HI R27, RZ, 0x1f, R26 ;  /* 0x0000001fff1b7819 */ /* 0x000fc8000001141a */
[----:B------:R-:W-:-:S04]  /*56f0*/  LEA.HI R0, R27, R26, RZ, 0x7 ;  /* 0x0000001a1b007211 */ /* 0x000fc800078f38ff */
[----:B------:R-:W-:-:S06]  /*5700*/  SHF.R.S32.HI R0, RZ, 0x7, R0 ;  /* 0x00000007ff007819 */ /* 0x000fcc0000011400 */
        /* <DEDUP_REMOVED lines=24> */
.L_x_11290:
[----:B------:R-:W-:Y:S05]  /*5890*/  BSYNC B6 ;  /* 0x0000000000067941 */ /* 0x000fea0003800000 */
.L_x_11289:
        /* <DEDUP_REMOVED lines=55> */
.L_x_11294:
[----:B-1----:R1:W2:Y:S02]  /*5c10*/  SYNCS.PHASECHK.TRANS64.TRYWAIT P0, [R18+URZ+0x13200], R3 ;  /* 0x01320003120075a7 */ /* 0x0022a4000800017f */
[----:B--2---:R-:W-:Y:S05]  /*5c20*/  @!P0 NANOSLEEP.SYNCS 0x989680 ;  /* 0x009896800000895d */ /* 0x004fea0003900000 */
[----:B------:R-:W2:Y:S02]  /*5c30*/  @!P0 SYNCS.PHASECHK.TRANS64 P0, [R18+URZ+0x13200], R3 ;  /* 0x01320003120085a7 */ /* 0x000ea4000800007f */
[----:B--2---:R-:W-:Y:S05]  /*5c40*/  @!P0 BRA `(.L_x_11294) ;  /* 0xfffffffc00f08947 */ /* 0x004fea000383ffff */
.L_x_11293:
[----:B------:R-:W-:Y:S05]  /*5c50*/  BSYNC B0 ;  /* 0x0000000000007941 */ /* 0x000fea0003800000 */
.L_x_11292:
[----:B------:R-:W-:Y:S05]  /*5c60*/  BRA `(.L_x_11295) ;  /* 0x0000002c00ac7947 */ /* 0x000fea0003800000 */
.L_x_11291:
[----:B------:R-:W-:Y:S01]  /*5c70*/  LEA.HI R3, R26, R26, RZ, 0x1 ;  /* 0x0000001a1a037211 */ /* 0x000fe200078f08ff */
[----:B------:R-:W-:Y:S01]  /*5c80*/  ULDC.64 UR4, c[0x0][0x3d8] ;  /* 0x0000f60000047ab9 */ /* 0x000fe20000000a00 */
[----:B------:R-:W-:Y:S01]  /*5c90*/  LOP3.LUT P0, RZ, R24, 0x1bf, RZ, 0xc0, !PT ;  /* 0x000001bf18ff7812 */ /* 0x000fe2000780c0ff */
[----:B------:R-:W-:Y:S01]  /*5ca0*/  ULDC.64 UR6, c[0x0][0x3e8] ;  /* 0x0000fa0000067ab9 */ /* 0x000fe20000000a00 */
[----:B-----5:R-:W-:Y:S01]  /*5cb0*/  SHF.R.S32.HI R0, RZ, 0x1f, R47 ;  /* 0x0000001fff007819 */ /* 0x020fe2000001142f */
[----:B------:R-:W-:Y:S01]  /*5cc0*/  IMAD.WIDE.U32 R32, R47, UR4, RZ ;  /* 0x000000042f207c25 */ /* 0x000fe2000f8e00ff */
[----:B------:R-:W-:Y:S01]  /*5cd0*/  LOP3.LUT R3, R3, 0xfffffffe, RZ, 0xc0, !PT ;  /* 0xfffffffe03037812 */ /* 0x000fe200078ec0ff */
[----:B------:R-:W-:Y:S02]  /*5ce0*/  BSSY B6, `(.L_x_11296) ;  /* 0x000001c000067945 */ /* 0x000fe40003800000 */
[----:B------:R-:W-:Y:S02]  /*5cf0*/  IMAD R4, R0, UR4, RZ ;  /* 0x0000000400047c24 */ /* 0x000fe4000f8e02ff */
[----:B------:R-:W-:-:S02]  /*5d00*/  IMAD.IADD R3, R26, 0x1, -R3 ;  /* 0x000000011a037824 */ /* 0x000fc400078e0a03 */
[----:B------:R-:W-:Y:S02]  /*5d10*/  IMAD R0, R0, UR6, RZ ;  /* 0x0000000600007c24 */ /* 0x000fe4000f8e02ff */
[----:B------:R-:W-:Y:S02]  /*5d20*/  IMAD.SHL.U32 R24, R3, 0x8, RZ ;  /* 0x0000000803187824 */ /* 0x000fe400078e00ff */
[C---:B------:R-:W-:Y:S02]  /*5d30*/  IMAD R43, R47.reuse, UR5, R4 ;  /* 0x000000052f2b7c24 */ /* 0x040fe4000f8e0204 */
[C---:B------:R-:W-:Y:S01]  /*5d40*/  IMAD R29, R47.reuse, UR7, R0 ;  /* 0x000000072f1d7c24 */ /* 0x040fe2000f8e0200 */
[----:B------:R-:W-:Y:S01]  /*5d50*/  SHF.R.S32.HI R25, RZ, 0x1f, R24 ;  /* 0x0000001fff197819 */ /* 0x000fe20000011418 */
        /* <DEDUP_REMOVED lines=20> */
.L_x_11297:
[----:B------:R-:W-:Y:S05]  /*5ea0*/  BSYNC B6 ;  /* 0x0000000000067941 */ /* 0x000fea0003800000 */
.L_x_11296:
[----:B------:R-:W2:Y:S01]  /*5eb0*/  LDL R20, [R1+0x54] ;  /* 0x0000540001147983 */ /* 0x000ea20000100800 */
[----:B------:R-:W0:Y:S01]  /*5ec0*/  LDC.64 R8, c[0x0][0x3d8] ;  /* 0x0000f600ff087b82 */ /* 0x000e220000000a00 */
[----:B------:R-:W-:Y:S01]  /*5ed0*/  ULDC.U8 UR4, c[0x0][0x3f0] ;  /* 0x0000fc0000047ab9 */ /* 0x000fe20000000000 */
[----:B------:R-:W-:Y:S01]  /*5ee0*/  BSSY B0, `(.L_x_11298) ;  /* 0x00002bb000007945 */ /* 0x000fe20003800000 */
[----:B------:R-:W1:Y:S01]  /*5ef0*/  S2R R21, SR_TID.X ;  /* 0x0000000000157919 */ /* 0x000e620000002100 */
[----:B------:R-:W-:-:S04]  /*5f00*/  ISETP.NE.AND P0, PT, RZ, UR4, PT ;  /* 0x00000004ff007c0c */ /* 0x000fc8000bf05270 */
[----:B------:R-:W3:Y:S01]  /*5f10*/  LDC.64 R10, c[0x0][0x3e8] ;  /* 0x0000fa00ff0a7b82 */ /* 0x000ee20000000a00 */
[C---:B-1----:R-:W-:Y:S02]  /*5f20*/  VIADD R46, R21.reuse, 0xffffff80 ;  /* 0xffffff80152e7836 */ /* 0x042fe40000000000 */
[----:B------:R-:W-:-:S05]  /*5f30*/  VIADD R44, R21, 0xffffff80 ;  /* 0xffffff80152c7836 */ /* 0x000fca0000000000 */
[----:B------:R-:W-:-:S04]  /*5f40*/  LEA.HI R44, R44, R46, RZ, 0x1 ;  /* 0x0000002e2c2c7211 */ /* 0x000fc800078f08ff */
[----:B------:R-:W-:-:S04]  /*5f50*/  SHF.R.S32.HI R44, RZ, 0x1, R44 ;  /* 0x00000001ff2c7819 */ /* 0x000fc8000001142c */
[----:B------:R-:W-:Y:S02]  /*5f60*/  SHF.R.S32.HI R45, RZ, 0x1f, R44 ;  /* 0x0000001fff2d7819 */ /* 0x000fe4000001142c */
[----:B--2---:R-:W-:Y:S01]  /*5f70*/  SHF.R.S32.HI R3, RZ, 0x1f, R20 ;  /* 0x0000001fff037819 */ /* 0x004fe20000011414 */
[----:B0-----:R-:W-:-:S04]  /*5f80*/  IMAD.WIDE.U32 R6, R20, R8, RZ ;  /* 0x0000000814067225 */ /* 0x001fc800078e00ff */
[C---:B------:R-:W-:Y:S02]  /*5f90*/  IMAD R0, R3.reuse, R8, RZ ;  /* 0x0000000803007224 */ /* 0x040fe400078e02ff */
[-C--:B---3--:R-:W-:Y:S02]  /*5fa0*/  IMAD R12, R3, R10.reuse, RZ ;  /* 0x0000000a030c7224 */ /* 0x088fe400078e02ff */
[----:B------:R-:W-:-:S04]  /*5fb0*/  IMAD.WIDE.U32 R4, R20, R10, RZ ;  /* 0x0000000a14047225 */ /* 0x000fc800078e00ff */
[C---:B------:R-:W-:Y:S02]  /*5fc0*/  IMAD R3, R20.reuse, R9, R0 ;  /* 0x0000000914037224 */ /* 0x040fe400078e0200 */
[----:B------:R-:W-:Y:S02]  /*5fd0*/  IMAD R13, R20, R11, R12 ;  /* 0x0000000b140d7224 */ /* 0x000fe400078e020c */
[----:B------:R-:W-:Y:S02]  /*5fe0*/  IMAD.IADD R40, R7, 0x1, R3 ;  /* 0x0000000107287824 */ /* 0x000fe400078e0203 */
[----:B------:R-:W-:Y:S01]  /*5ff0*/  IMAD.IADD R42, R5, 0x1, R13 ;  /* 0x00000001052a7824 */ /* 0x000fe200078e020d */
[----:B------:R-:W-:Y:S06]  /*6000*/  @!P0 BRA `(.L_x_11299) ;  /* 0x0000001400688947 */ /* 0x000fec0003800000 */
[----:B------:R-:W2:Y:S01]  /*6010*/  LDL R21, [R1+0x38] ;  /* 0x0000380001157983 */ /* 0x000ea20000100800 */
[----:B------:R-:W0:Y:S01]  /*6020*/  LDC R0, c[0x0][0x428] ;  /* 0x00010a00ff007b82 */ /* 0x000e220000000800 */
[----:B------:R-:W-:Y:S01]  /*6030*/  IMAD R3, R20, 0xc0, R44 ;  /* 0x000000c014037824 */ /* 0x000fe200078e022c */
[----:B------:R-:W-:Y:S01]  /*6040*/  BSSY B1, `(.L_x_11300) ;  /* 0x0000033000017945 */ /* 0x000fe20003800000 */
[----:B------:R-:W-:Y:S02]  /*6050*/  CS2R R36, SRZ ;  /* 0x0000000000247805 */ /* 0x000fe4000001ff00 */
[----:B------:R-:W-:Y:S02]  /*6060*/  CS2R R38, SRZ ;  /* 0x0000000000267805 */ /* 0x000fe4000001ff00 */
[----:B------:R-:W-:Y:S01]  /*6070*/  CS2R R34, SRZ ;  /* 0x0000000000227805 */ /* 0x000fe2000001ff00 */
[----:B------:R-:W-:Y:S02]  /*6080*/  IMAD.MOV.U32 R14, RZ, RZ, R30 ;  /* 0x000000ffff0e7224 */ /* 0x000fe400078e001e */
[----:B------:R-:W-:Y:S01]  /*6090*/  IMAD.MOV.U32 R15, RZ, RZ, R29 ;  /* 0x000000ffff0f7224 */ /* 0x000fe200078e001d */
[----:B0-----:R-:W-:-:S13]  /*60a0*/  ISETP.NE.AND P1, PT, R0, 0x1, PT ;  /* 0x000000010000780c */ /* 0x001fda0003f25270 */
[----:B------:R-:W0:Y:S08]  /*60b0*/  @P1 LDC R12, c[0x0][0x42c] ;  /* 0x00010b00ff0c1b82 */ /* 0x000e300000000800 */
[----:B------:R-:W1:Y:S01]  /*60c0*/  @P1 LDC R13, c[0x0][0x430] ;  /* 0x00010c00ff0d1b82 */ /* 0x000e620000000800 */
[----:B0-----:R-:W-:-:S05]  /*60d0*/  @P1 IMAD.HI.U32 R12, R3, R12, RZ ;  /* 0x0000000c030c1227 */ /* 0x001fca00078e00ff */
[----:B-1----:R-:W-:Y:S01]  /*60e0*/  @P1 SHF.R.U32.HI R3, RZ, R13, R12 ;  /* 0x0000000dff031219 */ /* 0x002fe2000001160c */
[----:B------:R-:W-:Y:S02]  /*60f0*/  IMAD.MOV.U32 R12, RZ, RZ, R32 ;  /* 0x000000ffff0c7224 */ /* 0x000fe400078e0020 */
[----:B------:R-:W-:Y:S01]  /*6100*/  IMAD.MOV.U32 R13, RZ, RZ, R43 ;  /* 0x000000ffff0d7224 */ /* 0x000fe200078e002b */
[----:B------:R-:W-:Y:S01]  /*6110*/  SHF.R.S32.HI R41, RZ, 0x1f, R3 ;  /* 0x0000001fff297819 */ /* 0x000fe20000011403 */
[----:B--2---:R-:W-:Y:S01]  /*6120*/  IMAD R0, R20, -0xc0, R21 ;  /* 0xffffff4014007824 */ /* 0x004fe200078e0215 */
[----:B------:R-:W-:-:S04]  /*6130*/  CS2R R20, SRZ ;  /* 0x0000000000147805 */ /* 0x000fc8000001ff00 */
[----:B------:R-:W-:-:S04]  /*6140*/  VIMNMX R0, R0, 0xc0, PT ;  /* 0x000000c000007848 */ /* 0x000fc80003fe0100 */
[----:B------:R-:W-:-:S13]  /*6150*/  ISETP.GE.AND P0, PT, R44, R0, PT ;  /* 0x000000002c00720c */ /* 0x000fda0003f06270 */
[----:B------:R-:W-:Y:S05]  /*6160*/  @P0 BRA `(.L_x_11301) ;  /* 0x0000000000800947 */ /* 0x000fea0003800000 */
[CC--:B------:R-:W-:Y:S01]  /*6170*/  IMAD R0, R45.reuse, R8.reuse, RZ ;  /* 0x000000082d007224 */ /* 0x0c0fe200078e02ff */
[----:B------:R-:W-:Y:S01]  /*6180*/  ULDC UR4, c[0x0][0x3d4] ;  /* 0x0000f50000047ab9 */ /* 0x000fe20000000800 */
[--C-:B------:R-:W-:Y:S01]  /*6190*/  IMAD.WIDE.U32 R20, R44, R8, R24.reuse ;  /* 0x000000082c147225 */ /* 0x100fe200078e0018 */
[----:B------:R-:W-:Y:S01]  /*61a0*/  ULDC.64 UR6, c[0x0][0x3c8] ;  /* 0x0000f20000067ab9 */ /* 0x000fe20000000a00 */
[----:B------:R-:W-:Y:S02]  /*61b0*/  ISETP.GE.AND P3, PT, R24, UR4, PT ;  /* 0x0000000418007c0c */ /* 0x000fe4000bf66270 */
[----:B------:R-:W-:Y:S01]  /*61c0*/  CS2R R38, SRZ ;  /* 0x0000000000267805 */ /* 0x000fe2000001ff00 */
[----:B------:R-:W-:Y:S01]  /*61d0*/  IMAD R36, R45, R10, RZ ;  /* 0x0000000a2d247224 */ /* 0x000fe200078e02ff */
[----:B------:R-:W-:Y:S01]  /*61e0*/  IADD3 R32, P1, R20, R32, RZ ;  /* 0x0000002014207210 */ /* 0x000fe20007f3e0ff */
[----:B------:R-:W-:-:S04]  /*61f0*/  IMAD.WIDE.U32 R34, R44, R10, R24 ;  /* 0x0000000a2c227225 */ /* 0x000fc800078e0018 */
[----:B------:R-:W-:Y:S01]  /*6200*/  IMAD R0, R44, R9, R0 ;  /* 0x000000092c007224 */ /* 0x000fe200078e0200 */
        /* <DEDUP_REMOVED lines=8> */
[----:B------:R-:W-:Y:S01]  /*6290*/  ISETP.GE.AND P4, PT, R0, UR4, PT ;  /* 0x0000000400007c0c */ /* 0x000fe2000bf86270 */
[----:B------:R-:W-:Y:S01]  /*62a0*/  ULDC.64 UR4, c[0x0][0x3e0] ;  /* 0x0000f80000047ab9 */ /* 0x000fe20000000a00 */
[----:B------:R-:W-:Y:S01]  /*62b0*/  CS2R R36, SRZ ;  /* 0x0000000000247805 */ /* 0x000fe2000001ff00 */
[----:B------:R-:W-:Y:S01]  /*62c0*/  IMAD.WIDE.U32 R4, R4, 0xc0, R30 ;  /* 0x000000c004047825 */ /* 0x000fe200078e001e */
[----:B------:R-:W-:-:S03]  /*62d0*/  IADD3 R6, P1, R6, UR6, RZ ;  /* 0x0000000606067c10 */ /* 0x000fc6000ff3e0ff */
[----:B------:R-:W-:Y:S01]  /*62e0*/  IMAD R29, R42, 0xc0, RZ ;  /* 0x000000c02a1d7824 */ /* 0x000fe200078e02ff */
[----:B------:R-:W-:Y:S02]  /*62f0*/  IADD3 R4, P2, R4, UR4, RZ ;  /* 0x0000000404047c10 */ /* 0x000fe4000ff5e0ff */
[----:B------:R-:W-:Y:S02]  /*6300*/  IADD3.X R7, R7, UR7, R21, P1, !PT ;  /* 0x0000000707077c10 */ /* 0x000fe40008ffe415 */
[----:B------:R-:W-:Y:S02]  /*6310*/  CS2R R20, SRZ ;  /* 0x0000000000147805 */ /* 0x000fe4000001ff00 */
[----:B------:R-:W-:Y:S01]  /*6320*/  IADD3.X R5, R5, UR5, R29, P2, !PT ;  /* 0x0000000505057c10 */ /* 0x000fe200097fe41d */
[----:B------:R0:W5:Y:S04]  /*6330*/  @!P3 LDG.E.64 R38, desc[UR44][R6.64] ;  /* 0x0000002c0626b981 */ /* 0x000168000c1e1b00 */
[----:B------:R0:W5:Y:S04]  /*6340*/  @!P4 LDG.E.64 R34, desc[UR44][R6.64+0x10] ;  /* 0x0000102c0622c981 */ /* 0x000168000c1e1b00 */
[----:B------:R0:W5:Y:S04]  /*6350*/  @!P3 LDG.E.64 R36, desc[UR44][R4.64] ;  /* 0x0000002c0424b981 */ /* 0x000168000c1e1b00 */
[----:B------:R0:W5:Y:S02]  /*6360*/  @!P4 LDG.E.64 R20, desc[UR44][R4.64+0x10] ;  /* 0x0000102c0414c981 */ /* 0x000164000c1e1b00 */
.L_x_11301:
[----:B------:R-:W-:Y:S05]  /*6370*/  BSYNC B1 ;  /* 0x0000000000017941 */ /* 0x000fea0003800000 */
.L_x_11300:
[----:B------:R-:W2:Y:S01]  /*6380*/  LDL R29, [R1+0x6c] ;  /* 0x00006c00011d7983 */ /* 0x000ea20000100800 */
[-C--:B0-----:R-:W-:Y:S01]  /*6390*/  IMAD.WIDE.U32 R4, R3, R8.reuse, R12 ;  /* 0x0000000803047225 */ /* 0x081fe200078e000c */
[----:B------:R-:W-:Y:S01]  /*63a0*/  ULDC.64 UR4, c[0x0][0x3c8] ;  /* 0x0000f20000047ab9 */ /* 0x000fe20000000a00 */
[----:B------:R-:W-:Y:S02]  /*63b0*/  ULDC.64 UR6, c[0x0][0x3e0] ;  /* 0x0000f80000067ab9 */ /* 0x000fe40000000a00 */
[C---:B------:R-:W-:Y:S01]  /*63c0*/  IMAD R8, R41.reuse, R8, RZ ;  /* 0x0000000829087224 */ /* 0x040fe200078e02ff */
[----:B------:R-:W-:Y:S01]  /*63d0*/  IADD3 R4, P1, R4, UR4, RZ ;  /* 0x0000000404047c10 */ /* 0x000fe2000ff3e0ff */
[-C--:B------:R-:W-:Y:S01]  /*63e0*/  IMAD R0, R41, R10.reuse, RZ ;  /* 0x0000000a29007224 */ /* 0x080fe200078e02ff */
[----:B------:R-:W-:Y:S01]  /*63f0*/  UMOV UR4, 0xffffffff ;  /* 0xffffffff00047882 */ /* 0x000fe20000000000 */
[----:B------:R-:W-:-:S04]  /*6400*/  IMAD.WIDE.U32 R6, R3, R10, R14 ;  /* 0x0000000a03067225 */ /* 0x000fc800078e000e */
        /* <DEDUP_REMOVED lines=10> */
.L_x_11565:
[----:B------:R-:W-:-:S03]  /*64b0*/  UMOV UR4, 0xffffffff ;  /* 0xffffffff00047882 */ /* 0x000fc60000000000 */
[----:B------:R-:W-:Y:S05]  /*64c0*/  BRA.DIV UR4, `(.L_x_11303) ;  /* 0x000001be04fc7947 */ /* 0x000fea000b800000 */
.L_x_11568:
[----:B------:R-:W-:-:S03]  /*64d0*/  UMOV UR4, 0xffffffff ;  /* 0xffffffff00047882 */ /* 0x000fc60000000000 */
[----:B------:R-:W-:Y:S05]  /*64e0*/  BRA.DIV UR4, `(.L_x_11304) ;  /* 0x000001c2041c7947 */ /* 0x000fea000b800000 */
.L_x_11571:
[----:B------:R-:W-:-:S03]  /*64f0*/  UMOV UR4, 0xffffffff ;  /* 0xffffffff00047882 */ /* 0x000fc60000000000 */
[----:B------:R-:W-:Y:S05]  /*6500*/  BRA.DIV UR4, `(.L_x_11305) ;  /* 0x000001c2043c7947 */ /* 0x000fea000b800000 */
.L_x_11574:
[----:B------:R-:W0:Y:S01]  /*6510*/  SYNCS.PHASECHK.TRANS64.TRYWAIT P1, [R18+URZ+0x13200], R5 ;  /* 0x01320005120075a7 */ /* 0x000e22000802017f */
[----:B------:R-:W-:Y:S04]  /*6520*/  BSSY B1, `(.L_x_11306) ;  /* 0x0000002000017945 */ /* 0x000fe80003800000 */
[----:B0-----:R-:W-:Y:S05]  /*6530*/  @!P1 BRA `(.L_x_11307) ;  /* 0x000001c000589947 */ /* 0x001fea0003800000 */
.L_x_11575:
[----:B------:R-:W-:Y:S05]  /*6540*/  BSYNC B1 ;  /* 0x0000000000017941 */ /* 0x000fea0003800000 */
.L_x_11306:
[----:B------:R-:W-:Y:S05]  /*6550*/  @P0 BRA `(.L_x_11308) ;  /* 0x00000024004c0947 */ /* 0x000fea0003800000 */
[----:B------:R1:W5:Y:S01]  /*6560*/  LDL R41, [R1+0x40] ;  /* 0x0000400001297983 */ /* 0x0003620000100800 */
[----:B------:R-:W2:Y:S01]  /*6570*/  LDC R3, c[0x0][0x3d4] ;  /* 0x0000f500ff037b82 */ /* 0x000ea20000000800 */
[C---:B------:R-:W-:Y:S01]  /*6580*/  VIADD R0, R24.reuse, 0x10 ;  /* 0x0000001018007836 */ /* 0x040fe20000000000 */
[----:B------:R-:W-:Y:S01]  /*6590*/  BSSY B1, `(.L_x_11309) ;  /* 0x000007b000017945 */ /* 0x000fe20003800000 */
[----:B--2---:R-:W-:-:S03]  /*65a0*/  ISETP.GE.AND P0, PT, R24, R3, PT ;  /* 0x000000031800720c */ /* 0x004fc60003f06270 */
[----:B------:R-:W-:-:S10]  /*65b0*/  ISETP.GE.AND P1, PT, R0, R3, PT ;  /* 0x000000030000720c */ /* 0x000fd40003f26270 */
[----:B-1----:R-:W-:Y:S05]  /*65c0*/  @P0 BRA `(.L_x_11310) ;  /* 0x0000000400dc0947 */ /* 0x002fea0003800000 */
[----:B-----5:R-:W-:Y:S01]  /*65d0*/  IMAD.IADD R0, R18, 0x1, R41 ;  /* 0x0000000112007824 */ /* 0x020fe200078e0229 */
[----:B------:R-:W-:Y:S02]  /*65e0*/  SHF.R.U32.HI R3, RZ, 0x8, R38 ;  /* 0x00000008ff037819 */ /* 0x000fe40000011626 */
[----:B------:R-:W-:Y:S02]  /*65f0*/  SHF.R.U32.HI R9, RZ, 0x8, R39 ;  /* 0x00000008ff097819 */ /* 0x000fe40000011627 */
[----:B0-----:R-:W0:Y:S01]  /*6600*/  LDS.128 R4, [R0+0xb000] ;  /* 0x00b0000000047984 */ /* 0x001e220000000c00 */
[----:B------:R-:W-:Y:S02]  /*6610*/  LOP3.LUT R8, R38, 0xff, RZ, 0xc0, !PT ;  /* 0x000000ff26087812 */ /* 0x000fe400078ec0ff */
[----:B------:R-:W-:Y:S02]  /*6620*/  LOP3.LUT R3, R3, 0xff, RZ, 0xc0, !PT ;  /* 0x000000ff03037812 */ /* 0x000fe400078ec0ff */
[----:B------:R-:W-:-:S02]  /*6630*/  LOP3.LUT R10, R39, 0xff, RZ, 0xc0, !PT ;  /* 0x000000ff270a7812 */ /* 0x000fc400078ec0ff */
[----:B------:R-:W-:Y:S02]  /*6640*/  LOP3.LUT R9, R9, 0xff, RZ, 0xc0, !PT ;  /* 0x000000ff09097812 */ /* 0x000fe400078ec0ff */
[----:B------:R-:W-:Y:S02]  /*6650*/  PRMT R3, R3, 0x7604, R8 ;  /* 0x0000760403037816 */ /* 0x000fe40000000008 */
        /* <DEDUP_REMOVED lines=21> */
[----:B0-----:R-:W-:Y:S02]  /*67b0*/  F2FP.F16.E4M3.UNPACK_B R3, R6.H1 ;  /* 0x00000006ff03723e */ /* 0x001fe400030006ff */
        /* <DEDUP_REMOVED lines=88> */
.L_x_11310:
[----:B------:R-:W-:Y:S05]  /*6d40*/  BSYNC B1 ;  /* 0x0000000000017941 */ /* 0x000fea0003800000 */
.L_x_11309:
[----:B------:R-:W-:Y:S05]  /*6d50*/  @P1 BRA `(.L_x_11308) ;  /* 0x0000001c004c1947 */ /* 0x000fea0003800000 */
[----:B------:R-:W-:Y:S02]  /*6d60*/  LEA.HI R26, R27, R26, RZ, 0x2 ;  /* 0x0000001a1b1a7211 */ /* 0x000fe400078f10ff */
[----:B-----5:R-:W-:Y:S02]  /*6d70*/  SHF.R.U32.HI R10, RZ, 0x8, R35 ;  /* 0x00000008ff0a7819 */ /* 0x020fe40000011623 */
[--C-:B-1----:R-:W-:Y:S02]  /*6d80*/  SHF.R.S32.HI R0, RZ, 0x2, R26.reuse ;  /* 0x00000002ff007819 */ /* 0x102fe4000001141a */
[----:B------:R-:W-:Y:S02]  /*6d90*/  SHF.R.S32.HI R3, RZ, 0x1f, R26 ;  /* 0x0000001fff037819 */ /* 0x000fe4000001141a */
[----:B------:R-:W-:Y:S02]  /*6da0*/  SHF.R.U32.HI R15, RZ, 0x8, R21 ;  /* 0x00000008ff0f7819 */ /* 0x000fe40000011615 */
[----:B------:R-:W-:-:S02]  /*6db0*/  LEA.HI R3, R3, R0, RZ, 0x2 ;  /* 0x0000000003037211 */ /* 0x000fc400078f10ff */
[----:B------:R-:W-:Y:S02]  /*6dc0*/  SHF.R.U32.HI R12, RZ, 0x8, R20 ;  /* 0x00000008ff0c7819 */ /* 0x000fe40000011614 */
[----:B------:R-:W-:Y:S02]  /*6dd0*/  LOP3.LUT R3, R3, 0xfffffffc, RZ, 0xc0, !PT ;  /* 0xfffffffc03037812 */ /* 0x000fe400078ec0ff */
[----:B------:R-:W-:Y:S02]  /*6de0*/  LOP3.LUT R9, R35, 0xff, RZ, 0xc0, !PT ;  /* 0x000000ff23097812 */ /* 0x000fe400078ec0ff */
[----:B------:R-:W-:Y:S01]  /*6df0*/  LOP3.LUT R14, R21, 0xff, RZ, 0xc0, !PT ;  /* 0x000000ff150e7812 */ /* 0x000fe200078ec0ff */
[----:B------:R-:W-:Y:S01]  /*6e00*/  IMAD.IADD R3, R0, 0x1, -R3 ;  /* 0x0000000100037824 */ /* 0x000fe200078e0a03 */
[----:B------:R-:W-:Y:S02]  /*6e10*/  LOP3.LUT R10, R10, 0xff, RZ, 0xc0, !PT ;  /* 0x000000ff0a0a7812 */ /* 0x000fe400078ec0ff */
[----:B------:R-:W-:-:S02]  /*6e20*/  LOP3.LUT R15, R15, 0xff, RZ, 0xc0, !PT ;  /* 0x000000ff0f0f7812 */ /* 0x000fc400078ec0ff */
[----:B------:R-:W-:Y:S01]  /*6e30*/  LOP3.LUT P0, RZ, R3, 0x2, RZ, 0xc0, !PT ;  /* 0x0000000203ff7812 */ /* 0x000fe2000780c0ff */
[----:B------:R-:W-:Y:S01]  /*6e40*/  IMAD.IADD R3, R18, 0x1, R41 ;  /* 0x0000000112037824 */ /* 0x000fe200078e0229 */
[----:B------:R-:W-:Y:S02]  /*6e50*/  SHF.R.U32.HI R8, RZ, 0x8, R34 ;  /* 0x00000008ff087819 */ /* 0x000fe40000011622 */
[----:B------:R-:W-:Y:S01]  /*6e60*/  LOP3.LUT R11, R20, 0xff, RZ, 0xc0, !PT ;  /* 0x000000ff140b7812 */ /* 0x000fe200078ec0ff */
[----:B------:R-:W-:Y:S01]  /*6e70*/  VIADD R0, R3, 0x20 ;  /* 0x0000002003007836 */ /* 0x000fe20000000000 */
[----:B------:R-:W-:Y:S02]  /*6e80*/  LOP3.LUT R12, R12, 0xff, RZ, 0xc0, !PT ;  /* 0x000000ff0c0c7812 */ /* 0x000fe400078ec0ff */
[----:B------:R-:W-:Y:S02]  /*6e90*/  PRMT R10, R10, 0x7604, R9 ;  /* 0x000076040a0a7816 */ /* 0x000fe40000000009 */
[----:B------:R-:W-:-:S02]  /*6ea0*/  PRMT R15, R15, 0x7604, R14 ;  /* 0x000076040f0f7816 */ /* 0x000fc4000000000e */
[----:B------:R-:W-:Y:S01]  /*6eb0*/  SHF.R.U32.HI R9, RZ, 0x10, R35 ;  /* 0x00000010ff097819 */ /* 0x000fe20000011623 */
[----:B------:R-:W-:Y:S01]  /*6ec0*/  @P0 VIADD R0, R3, 0xffffffe0 ;  /* 0xffffffe003000836 */ /* 0x000fe20000000000 */
[----:B------:R-:W-:Y:S02]  /*6ed0*/  SHF.R.U32.HI R14, RZ, 0x10, R21 ;  /* 0x00000010ff0e7819 */ /* 0x000fe40000011615 */
[----:B------:R-:W-:Y:S02]  /*6ee0*/  LOP3.LUT R3, R34, 0xff, RZ, 0xc0, !PT ;  /* 0x000000ff22037812 */ /* 0x000fe400078ec0ff */
[----:B0-----:R-:W0:Y:S01]  /*6ef0*/  LDS.128 R4, [R0+0xb000] ;  /* 0x00b0000000047984 */ /* 0x001e220000000c00 */
[----:B------:R-:W-:Y:S02]  /*6f00*/  LOP3.LUT R8, R8, 0xff, RZ, 0xc0, !PT ;  /* 0x000000ff08087812 */ /* 0x000fe400078ec0ff */
[----:B------:R-:W-:Y:S02]  /*6f10*/  PRMT R13, R12, 0x7604, R11 ;  /* 0x000076040c0d7816 */ /* 0x000fe4000000000b */
[----:B------:R-:W-:-:S02]  /*6f20*/  SHF.R.U32.HI R11, RZ, 0x10, R20 ;  /* 0x00000010ff0b7819 */ /* 0x000fc40000011614 */
[----:B------:R-:W-:Y:S02]  /*6f30*/  LOP3.LUT R9, R9, 0xff, RZ, 0xc0, !PT ;  /* 0x000000ff09097812 */ /* 0x000fe400078ec0ff */
[----:B------:R-:W-:Y:S02]  /*6f40*/  LOP3.LUT R14, R14, 0xff, RZ, 0xc0, !PT ;  /* 0x000000ff0e0e7812 */ /* 0x000fe400078ec0ff */
[----:B------:R-:W-:Y:S02]  /*6f50*/  PRMT R8, R8, 0x7604, R3 ;  /* 0x0000760408087816 */ /* 0x000fe40000000003 */
[----:B------:R-:W-:Y:S02]  /*6f60*/  SHF.R.U32.HI R3, RZ, 0x10, R34 ;  /* 0x00000010ff037819 */ /* 0x000fe40000011622 */
[----:B------:R-:W-:Y:S02]  /*6f70*/  LOP3.LUT R12, R11, 0xff, RZ, 0xc0, !PT ;  /* 0x000000ff0b0c7812 */ /* 0x000fe400078ec0ff */
[----:B------:R-:W-:-:S02]  /*6f80*/  PRMT R11, R9, 0x7054, R10 ;  /* 0x00007054090b7816 */ /* 0x000fc4000000000a */
[----:B------:R-:W-:Y:S02]  /*6f90*/  PRMT R25, R14, 0x7054, R15 ;  /* 0x000070540e197816 */ /* 0x000fe4000000000f */
[----:B------:R-:W-:Y:S02]  /*6fa0*/  LOP3.LUT R3, R3, 0xff, RZ, 0xc0, !PT ;  /* 0x000000ff03037812 */ /* 0x000fe400078ec0ff */
[----:B------:R-:W-:Y:S02]  /*6fb0*/  PRMT R15, R12, 0x7054, R13 ;  /* 0x000070540c0f7816 */ /* 0x000fe4000000000d */
[----:B------:R-:W-:Y:S02]  /*6fc0*/  LOP3.LUT R12, R11, 0xff000000, R35, 0xf8, !PT ;  /* 0xff0000000b0c7812 */ /* 0x000fe400078ef823 */
[----:B------:R-:W-:Y:S02]  /*6fd0*/  LOP3.LUT R25, R25, 0xff000000, R21, 0xf8, !PT ;  /* 0xff00000019197812 */ /* 0x000fe400078ef815 */
[----:B------:R-:W-:-:S02]  /*6fe0*/  PRMT R9, R3, 0x7054, R8 ;  /* 0x0000705403097816 */ /* 0x000fc40000000008 */
[----:B------:R-:W-:Y:S02]  /*6ff0*/  F2FP.F16.E4M3.UNPACK_B R13, R12 ;  /* 0x0000000cff0d723e */ /* 0x000fe400020006ff */
[-C--:B------:R-:W-:Y:S02]  /*7000*/  F2FP.F16.E4M3.UNPACK_B R21, R25.reuse ;  /* 0x00000019ff15723e */ /* 0x080fe400020006ff */
[----:B------:R-:W-:Y:S01]  /*7010*/  LOP3.LUT R15, R15, 0xff000000, R20, 0xf8, !PT ;  /* 0xff0000000f0f7812 */ /* 0x000fe200078ef814 */
[----:B------:R-:W-:Y:S01]  /*7020*/  HADD2.F32 R14, -RZ, R13.H1_H1 ;  /* 0x3000000dff0e7230 */ /* 0x000fe20000004100 */
[----:B------:R-:W-:Y:S01]  /*7030*/  LOP3.LUT R34, R9, 0xff000000, R34, 0xf8, !PT ;  /* 0xff00000009227812 */ /* 0x000fe200078ef822 */
[--C-:B------:R-:W-:Y:S01]  /*7040*/  HADD2.F32 R20, -RZ, R21.reuse.H1_H1 ;  /* 0x30000015ff147230 */ /* 0x100fe20000004100 */
[----:B------:R-:W-:Y:S01]  /*7050*/  F2FP.F16.E4M3.UNPACK_B R25, R25.H1 ;  /* 0x00000019ff19723e */ /* 0x000fe200030006ff */
[----:B------:R-:W-:Y:S01]  /*7060*/  HADD2.F32 R21, -RZ, R21.H0_H0 ;  /* 0x20000015ff157230 */ /* 0x000fe20000004100 */
[-C--:B0-----:R-:W-:Y:S01]  /*7070*/  F2FP.F16.E4M3.UNPACK_B R3, R6.reuse.H1 ;  /* 0x00000006ff03723e */ /* 0x081fe200030006ff */
[----:B------:R-:W-:Y:S01]  /*7080*/  HADD2.F32 R13, -RZ, R13.H0_H0 ;  /* 0x2000000dff0d7230 */ /* 0x000fe20000004100 */
[----:B------:R-:W-:-:S02]  /*7090*/  F2FP.F16.E4M3.UNPACK_B R6, R6 ;  /* 0x00000006ff06723e */ /* 0x000fc400020006ff */
[-C--:B------:R-:W-:Y:S01]  /*70a0*/  F2FP.F16.E4M3.UNPACK_B R10, R7.reuse ;  /* 0x00000007ff0a723e */ /* 0x080fe200020006ff */
[--C-:B------:R-:W-:Y:S01]  /*70b0*/  HADD2.F32 R8, -RZ, R3.reuse.H1_H1 ;  /* 0x30000003ff087230 */ /* 0x100fe20000004100 */
[----:B------:R-:W-:Y:S01]  /*70c0*/  F2FP.F16.E4M3.UNPACK_B R11, R7.H1 ;  /* 0x00000007ff0b723e */ /* 0x000fe200030006ff */
[----:B------:R-:W-:Y:S01]  /*70d0*/  HADD2.F32 R9, -RZ, R3.H0_H0 ;  /* 0x20000003ff097230 */ /* 0x000fe20000004100 */
[-C--:B------:R-:W-:Y:S02]  /*70e0*/  F2FP.F16.E4M3.UNPACK_B R7, R5.reuse ;  /* 0x00000005ff07723e */ /* 0x080fe400020006ff */
[C---:B------:R-:W-:Y:S01]  /*70f0*/  FMUL.FTZ R24, R8.reuse, R20 ;  /* 0x0000001408187220 */ /* 0x040fe20000410000 */
[-C--:B------:R-:W-:Y:S01]  /*7100*/  FMUL.FTZ R27, R8, R14.reuse ;  /* 0x0000000e081b7220 */ /* 0x080fe20000410000 */
[----:B------:R-:W-:Y:S01]  /*7110*/  F2FP.F16.E4M3.UNPACK_B R8, R5.H1 ;  /* 0x00000005ff08723e */ /* 0x000fe200030006ff */
[--C-:B------:R-:W-:Y:S02]  /*7120*/  HADD2.F32 R5, -RZ, R6.reuse.H1_H1 ;  /* 0x30000006ff057230 */ /* 0x100fe40000004100 */
[C---:B------:R-:W-:Y:S01]  /*7130*/  FFMA.FTZ R26, R9.reuse, R14, -R24 ;  /* 0x0000000e091a7223 */ /* 0x040fe20000010818 */
[----:B------:R-:W-:Y:S01]  /*7140*/  FFMA.FTZ R27, R9, R20, R27 ;  /* 0x00000014091b7223 */ /* 0x000fe2000001001b */
[----:B------:R-:W-:Y:S01]  /*7150*/  HADD2.F32 R6, -RZ, R6.H0_H0 ;  /* 0x20000006ff067230 */ /* 0x000fe20000004100 */
[----:B------:R-:W-:Y:S01]  /*7160*/  F2FP.F16.E4M3.UNPACK_B R12, R12.H1 ;  /* 0x0000000cff0c723e */ /* 0x000fe200030006ff */
[C---:B------:R-:W-:Y:S01]  /*7170*/  FMUL.FTZ R9, R5.reuse, R21 ;  /* 0x0000001505097220 */ /* 0x040fe20000410000 */
[----:B------:R-:W-:Y:S01]  /*7180*/  FMUL.FTZ R20, R5, R13 ;  /* 0x0000000d05147220 */ /* 0x000fe20000410000 */
[----:B------:R-:W-:Y:S01]  /*7190*/  HADD2.F32 R14, -RZ, R25.H0_H0 ;  /* 0x20000019ff0e7230 */ /* 0x000fe20000004100 */
[----:B------:R-:W-:Y:S01]  /*71a0*/  F2FP.F16.E4M3.UNPACK_B R3, R4 ;  /* 0x00000004ff03723e */ /* 0x000fe200020006ff */
[----:B------:R-:W-:-:S02]  /*71b0*/  HADD2.F32 R5, -RZ, R10.H1_H1 ;  /* 0x3000000aff057230 */ /* 0x000fc40000004100 */
        /* <DEDUP_REMOVED lines=11> */
[----:B------:R-:W-:Y:S01]  /*7270*/  HADD2.F32 R11, -RZ, R11.H0_H0 ;  /* 0x2000000bff0b7230 */ /* 0x000fe20000004100 */
[----:B------:R-:W-:Y:S01]  /*7280*/  F2FP.F16.E4M3.UNPACK_B R5, R34 ;  /* 0x00000022ff05723e */ /* 0x000fe200020006ff */
[C---:B------:R-:W-:Y:S01]  /*7290*/  FMUL.FTZ R10, R6.reuse, R12 ;  /* 0x0000000c060a7220 */ /* 0x040fe20000410000 */
[----:B------:R-:W-:Y:S01]  /*72a0*/  F2FP.F16.E4M3.UNPACK_B R4, R4.H1 ;  /* 0x00000004ff04723e */ /* 0x000fe200030006ff */
[----:B------:R-:W-:Y:S01]  /*72b0*/  FMUL.FTZ R20, R6, R25 ;  /* 0x0000001906147220 */ /* 0x000fe20000410000 */
[----:B------:R-:W-:Y:S01]  /*72c0*/  F2FP.F16.E4M3.UNPACK_B R13, R15 ;  /* 0x0000000fff0d723e */ /* 0x000fe200020006ff */
[----:B------:R-:W-:Y:S01]  /*72d0*/  FFMA.FTZ R32, R11, R25, R10 ;  /* 0x000000190b207223 */ /* 0x000fe2000001000a */
[----:B------:R-:W-:-:S02]  /*72e0*/  HADD2.F32 R10, -RZ, R5.H1_H1 ;  /* 0x30000005ff0a7230 */ /* 0x000fc40000004100 */
[----:B------:R-:W-:Y:S01]  /*72f0*/  FFMA.FTZ R31, R11, R12, -R20 ;  /* 0x0000000c0b1f7223 */ /* 0x000fe20000010814 */
[----:B------:R-:W-:Y:S01]  /*7300*/  HADD2.F32 R9, -RZ, R5.H0_H0 ;  /* 0x20000005ff097230 */ /* 0x000fe20000004100 */
[----:B------:R-:W-:Y:S01]  /*7310*/  F2FP.F16.E4M3.UNPACK_B R34, R34.H1 ;  /* 0x00000022ff22723e */ /* 0x000fe200030006ff */
[--C-:B------:R-:W-:Y:S01]  /*7320*/  HADD2.F32 R12, -RZ, R13.reuse.H1_H1 ;  /* 0x3000000dff0c7230 */ /* 0x100fe20000004100 */
[----:B------:R-:W-:Y:S01]  /*7330*/  F2FP.F16.E4M3.UNPACK_B R15, R15.H1 ;  /* 0x0000000fff0f723e */ /* 0x000fe200030006ff */
[--C-:B------:R-:W-:Y:S02]  /*7340*/  HADD2.F32 R6, -RZ, R4.reuse.H1_H1 ;  /* 0x30000004ff067230 */ /* 0x100fe40000004100 */
[----:B------:R-:W-:Y:S02]  /*7350*/  HADD2.F32 R5, -RZ, R4.H0_H0 ;  /* 0x20000004ff057230 */ /* 0x000fe40000004100 */
[----:B------:R-:W-:Y:S02]  /*7360*/  HADD2.F32 R13, -RZ, R13.H0_H0 ;  /* 0x2000000dff0d7230 */ /* 0x000fe40000004100 */
[----:B------:R-:W-:Y:S01]  /*7370*/  FMUL.FTZ R14, R6, R12 ;  /* 0x0000000c060e7220 */ /* 0x000fe20000410000 */
[----:B------:R-:W-:-:S02]  /*7380*/  HADD2.F32 R4, -RZ, R3.H1_H1 ;  /* 0x30000003ff047230 */ /* 0x000fc40000004100 */
[-C--:B------:R-:W-:Y:S01]  /*7390*/  FMUL.FTZ R20, R6, R10.reuse ;  /* 0x0000000a06147220 */ /* 0x080fe20000410000 */
[----:B------:R-:W-:Y:S02]  /*73a0*/  HADD2.F32 R3, -RZ, R3.H0_H0 ;  /* 0x20000003ff037230 */ /* 0x000fe40000004100 */
[C---:B------:R-:W-:Y:S01]  /*73b0*/  FFMA.FTZ R14, R5.reuse, R10, -R14 ;  /* 0x0000000a050e7223 */ /* 0x040fe2000001080e */
[C---:B------:R-:W-:Y:S01]  /*73c0*/  FMUL.FTZ R6, R4.reuse, R13 ;  /* 0x0000000d04067220 */ /* 0x040fe20000410000 */
[-C--:B------:R-:W-:Y:S01]  /*73d0*/  FMUL.FTZ R4, R4, R9.reuse ;  /* 0x0000000904047220 */ /* 0x080fe20000410000 */
[----:B------:R-:W-:Y:S01]  /*73e0*/  FFMA.FTZ R11, R5, R12, R20 ;  /* 0x0000000c050b7223 */ /* 0x000fe20000010014 */
[----:B------:R-:W-:Y:S02]  /*73f0*/  HADD2.F32 R5, -RZ, R34.H1_H1 ;  /* 0x30000022ff057230 */ /* 0x000fe40000004100 */
[C---:B------:R-:W-:Y:S01]  /*7400*/  FFMA.FTZ R10, R3.reuse, R9, -R6 ;  /* 0x00000009030a7223 */ /* 0x040fe20000010806 */
        /* <DEDUP_REMOVED lines=26> */
.L_x_11299:
[----:B------:R-:W2:Y:S04]  /*75b0*/  LDL R3, [R1+0x38] ;  /* 0x0000380001037983 */ /* 0x000ea80000100800 */
[----:B------:R-:W2:Y:S01]  /*75c0*/  LDL R36, [R1+0x54] ;  /* 0x0000540001247983 */ /* 0x000ea20000100800 */
[----:B------:R-:W0:Y:S01]  /*75d0*/  S2R R0, SR_TID.X ;  /* 0x0000000000007919 */ /* 0x000e220000002100 */
[--C-:B------:R-:W-:Y:S01]  /*75e0*/  SHF.R.S32.HI R13, RZ, 0x1f, R22.reuse ;  /* 0x0000001fff0d7819 */ /* 0x100fe20000011416 */
[----:B------:R-:W1:Y:S01]  /*75f0*/  LDC R31, c[0x0][0x3d4] ;  /* 0x0000f500ff1f7b82 */ /* 0x000e620000000800 */
[----:B------:R-:W-:Y:S01]  /*7600*/  IMAD.MOV.U32 R12, RZ, RZ, R22 ;  /* 0x000000ffff0c7224 */ /* 0x000fe200078e0016 */
[----:B------:R-:W-:Y:S01]  /*7610*/  ULDC.64 UR4, c[0x0][0x3c8] ;  /* 0x0000f20000047ab9 */ /* 0x000fe20000000a00 */
[----:B------:R-:W-:Y:S01]  /*7620*/  IMAD R24, R45, R10, RZ ;  /* 0x0000000a2d187224 */ /* 0x000fe200078e02ff */
[----:B------:R-:W-:Y:S01]  /*7630*/  ULDC.64 UR6, c[0x0][0x3e0] ;  /* 0x0000f80000067ab9 */ /* 0x000fe20000000a00 */
[----:B0-----:R-:W-:-:S02]  /*7640*/  VIADD R35, R0, 0xffffff80 ;  /* 0xffffff8000237836 */ /* 0x001fc40000000000 */
[----:B------:R-:W-:-:S05]  /*7650*/  VIADD R34, R0, 0xffffff80 ;  /* 0xffffff8000227836 */ /* 0x000fca0000000000 */
[----:B------:R-:W-:Y:S02]  /*7660*/  LEA.HI R34, R34, R35, RZ, 0x1 ;  /* 0x0000002322227211 */ /* 0x000fe400078f08ff */
[----:B------:R-:W3:Y:S02]  /*7670*/  LDL R35, [R1+0x6c] ;  /* 0x00006c0001237983 */ /* 0x000ee40000100800 */
[----:B------:R-:W-:Y:S01]  /*7680*/  SHF.R.S32.HI R34, RZ, 0x1, R34 ;  /* 0x00000001ff227819 */ /* 0x000fe20000011422 */
[----:B------:R-:W-:-:S04]  /*7690*/  IMAD R0, R45, R8, RZ ;  /* 0x000000082d007224 */ /* 0x000fc800078e02ff */
[----:B------:R-:W-:-:S04]  /*76a0*/  IMAD.WIDE.U32 R14, R34, R8, R12 ;  /* 0x00000008220e7225 */ /* 0x000fc800078e000c */
[----:B------:R-:W-:Y:S01]  /*76b0*/  IMAD.WIDE.U32 R20, R34, R10, R12 ;  /* 0x0000000a22147225 */ /* 0x000fe200078e000c */
[----:B------:R-:W-:-:S03]  /*76c0*/  IADD3 R12, P0, R14, R32, RZ ;  /* 0x000000200e0c7210 */ /* 0x000fc60007f1e0ff */
[----:B------:R-:W-:Y:S01]  /*76d0*/  IMAD R0, R34, R9, R0 ;  /* 0x0000000922007224 */ /* 0x000fe200078e0200 */
[----:B------:R-:W-:Y:S01]  /*76e0*/  IADD3 R14, P1, R20, R30, RZ ;  /* 0x0000001e140e7210 */ /* 0x000fe20007f3e0ff */
[----:B------:R-:W-:-:S03]  /*76f0*/  IMAD R24, R34, R11, R24 ;  /* 0x0000000b22187224 */ /* 0x000fc600078e0218 */
[----:B------:R-:W-:Y:S02]  /*7700*/  IADD3.X R13, R43, R0, R15, P0, !PT ;  /* 0x000000002b0d7210 */ /* 0x000fe400007fe40f */
[----:B------:R-:W0:Y:S01]  /*7710*/  LDC R0, c[0x0][0x428] ;  /* 0x00010a00ff007b82 */ /* 0x000e220000000800 */
[----:B------:R-:W-:Y:S01]  /*7720*/  IADD3.X R15, R29, R24, R21, P1, !PT ;  /* 0x000000181d0f7210 */ /* 0x000fe20000ffe415 */
[----:B------:R-:W-:-:S04]  /*7730*/  IMAD.WIDE.U32 R6, R6, 0xc0, R12 ;  /* 0x000000c006067825 */ /* 0x000fc800078e000c */
[----:B------:R-:W-:Y:S01]  /*7740*/  IMAD.WIDE.U32 R4, R4, 0xc0, R14 ;  /* 0x000000c004047825 */ /* 0x000fe200078e000e */
[----:B------:R-:W-:-:S03]  /*7750*/  IADD3 R12, P1, R6, UR4, RZ ;  /* 0x00000004060c7c10 */ /* 0x000fc6000ff3e0ff */
[----:B------:R-:W-:Y:S01]  /*7760*/  IMAD R15, R42, 0xc0, RZ ;  /* 0x000000c02a0f7824 */ /* 0x000fe200078e02ff */
[----:B------:R-:W-:Y:S02]  /*7770*/  IADD3 R14, P2, R4, UR6, RZ ;  /* 0x00000006040e7c10 */ /* 0x000fe4000ff5e0ff */
[----:B------:R-:W-:Y:S02]  /*7780*/  CS2R R24, SRZ ;  /* 0x0000000000187805 */ /* 0x000fe4000001ff00 */
[----:B------:R-:W-:Y:S02]  /*7790*/  CS2R R26, SRZ ;  /* 0x00000000001a7805 */ /* 0x000fe4000001ff00 */
[----:B------:R-:W-:Y:S02]  /*77a0*/  IADD3.X R15, R15, UR7, R5, P2, !PT ;  /* 0x000000070f0f7c10 */ /* 0x000fe400097fe405 */
[----:B------:R-:W-:Y:S01]  /*77b0*/  CS2R R4, SRZ ;  /* 0x0000000000047805 */ /* 0x000fe2000001ff00 */
[----:B--2---:R-:W-:-:S05]  /*77c0*/  IMAD R3, R36, -0xc0, R3 ;  /* 0xffffff4024037824 */ /* 0x004fca00078e0203 */
[----:B------:R-:W-:-:S04]  /*77d0*/  VIMNMX R20, R3, 0xc0, PT ;  /* 0x000000c003147848 */ /* 0x000fc80003fe0100 */
[----:B------:R-:W-:Y:S01]  /*77e0*/  ISETP.GE.AND P0, PT, R34, R20, PT ;  /* 0x000000142200720c */ /* 0x000fe20003f06270 */
[----:B------:R-:W-:-:S03]  /*77f0*/  IMAD R3, R40, 0xc0, RZ ;  /* 0x000000c028037824 */ /* 0x000fc600078e02ff */
[----:B-1----:R-:W-:Y:S02]  /*7800*/  ISETP.GE.OR P0, PT, R22, R31, P0 ;  /* 0x0000001f1600720c */ /* 0x002fe40000706670 */
[----:B------:R-:W-:Y:S02]  /*7810*/  IADD3.X R13, R3, UR5, R7, P1, !PT ;  /* 0x00000005030d7c10 */ /* 0x000fe40008ffe407 */
[----:B------:R-:W-:-:S09]  /*7820*/  CS2R R6, SRZ ;  /* 0x0000000000067805 */ /* 0x000fd2000001ff00 */
[----:B------:R1:W5:Y:S04]  /*7830*/  @!P0 LDG.E.128 R24, desc[UR44][R12.64] ;  /* 0x0000002c0c188981 */ /* 0x000368000c1e1d00 */
[----:B------:R2:W5:Y:S01]  /*7840*/  @!P0 LDG.E.128 R4, desc[UR44][R14.64] ;  /* 0x0000002c0e048981 */ /* 0x000562000c1e1d00 */
[----:B0-----:R-:W-:-:S13]  /*7850*/  ISETP.NE.AND P0, PT, R0, 0x1, PT ;  /* 0x000000010000780c */ /* 0x001fda0003f05270 */
[----:B------:R-:W0:Y:S08]  /*7860*/  @P0 LDC R0, c[0x0][0x42c] ;  /* 0x00010b00ff000b82 */ /* 0x000e300000000800 */
[----:B------:R-:W4:Y:S01]  /*7870*/  @P0 LDC R21, c[0x0][0x430] ;  /* 0x00010c00ff150b82 */ /* 0x000f220000000800 */
[----:B------:R-:W-:Y:S02]  /*7880*/  IMAD R3, R36, 0xc0, R34 ;  /* 0x000000c024037824 */ /* 0x000fe400078e0222 */
[----:B-1----:R-:W-:-:S02]  /*7890*/  IMAD.MOV.U32 R12, RZ, RZ, R32 ;  /* 0x000000ffff0c7224 */ /* 0x002fc400078e0020 */
[----:B------:R-:W-:Y:S02]  /*78a0*/  IMAD.MOV.U32 R13, RZ, RZ, R43 ;  /* 0x000000ffff0d7224 */ /* 0x000fe400078e002b */
[----:B0-----:R-:W-:-:S05]  /*78b0*/  @P0 IMAD.HI.U32 R0, R3, R0, RZ ;  /* 0x0000000003000227 */ /* 0x001fca00078e00ff */
[----:B----4-:R-:W-:Y:S01]  /*78c0*/  @P0 SHF.R.U32.HI R3, RZ, R21, R0 ;  /* 0x00000015ff030219 */ /* 0x010fe20000011600 */
[----:B--2---:R-:W-:-:S03]  /*78d0*/  IMAD.MOV.U32 R14, RZ, RZ, R30 ;  /* 0x000000ffff0e7224 */ /* 0x004fc600078e001e */
[----:B------:R-:W-:Y:S01]  /*78e0*/  SHF.R.S32.HI R21, RZ, 0x1f, R3 ;  /* 0x0000001fff157819 */ /* 0x000fe20000011403 */
[----:B------:R-:W-:Y:S02]  /*78f0*/  IMAD.MOV.U32 R15, RZ, RZ, R29 ;  /* 0x000000ffff0f7224 */ /* 0x000fe400078e001d */
[----:B------:R-:W-:-:S04]  /*7900*/  IMAD.WIDE.U32 R12, R3, R8, R12 ;  /* 0x00000008030c7225 */ /* 0x000fc800078e000c */
[C---:B------:R-:W-:Y:S02]  /*7910*/  IMAD R8, R21.reuse, R8, RZ ;  /* 0x0000000815087224 */ /* 0x040fe400078e02ff */
[-C--:B------:R-:W-:Y:S02]  /*7920*/  IMAD R0, R21, R10.reuse, RZ ;  /* 0x0000000a15007224 */ /* 0x080fe400078e02ff */
[----:B------:R-:W-:-:S04]  /*7930*/  IMAD.WIDE.U32 R14, R3, R10, R14 ;  /* 0x0000000a030e7225 */ /* 0x000fc800078e000e */
[C---:B------:R-:W-:Y:S01]  /*7940*/  IMAD R9, R3.reuse, R9, R8 ;  /* 0x0000000903097224 */ /* 0x040fe200078e0208 */
[----:B------:R-:W-:Y:S01]  /*7950*/  IADD3 R8, P0, R12, UR4, RZ ;  /* 0x000000040c087c10 */ /* 0x000fe2000ff1e0ff */
[----:B------:R-:W-:Y:S01]  /*7960*/  IMAD R3, R3, R11, R0 ;  /* 0x0000000b03037224 */ /* 0x000fe200078e0200 */
[----:B------:R-:W-:Y:S01]  /*7970*/  IADD3 R0, P1, R14, UR6, RZ ;  /* 0x000000060e007c10 */ /* 0x000fe2000ff3e0ff */
[----:B------:R-:W-:Y:S01]  /*7980*/  UMOV UR4, 0xffffffff ;  /* 0xffffffff00047882 */ /* 0x000fe20000000000 */
[----:B------:R-:W-:Y:S02]  /*7990*/  IADD3.X R13, R13, UR5, R9, P0, !PT ;  /* 0x000000050d0d7c10 */ /* 0x000fe400087fe409 */
[----:B------:R-:W-:Y:S02]  /*79a0*/  IADD3.X R3, R15, UR7, R3, P1, !PT ;  /* 0x000000070f037c10 */ /* 0x000fe40008ffe403 */
[----:B---3--:R-:W-:Y:S01]  /*79b0*/  LEA.HI R9, R35, R35, RZ, 0x1 ;  /* 0x0000002323097211 */ /* 0x008fe200078f08ff */
[----:B------:R-:W-:Y:S06]  /*79c0*/  BRA.DIV UR4, `(.L_x_11311) ;  /* 0x000001ae04487947 */ /* 0x000fec000b800000 */
.L_x_11578:
[----:B------:R-:W-:Y:S01]  /*79d0*/  UMOV UR4, 0xffffffff ;  /* 0xffffffff00047882 */ /* 0x000fe20000000000 */
[----:B------:R-:W-:Y:S02]  /*79e0*/  LOP3.LUT R9, R9, 0xfffffffe, RZ, 0xc0, !PT ;  /* 0xfffffffe09097812 */ /* 0x000fe400078ec0ff */
[----:B------:R-:W-:Y:S05]  /*79f0*/  BRA.DIV UR4, `(.L_x_11312) ;  /* 0x000001ae04607947 */ /* 0x000fea000b800000 */
.L_x_11581:
[----:B------:R-:W-:Y:S01]  /*7a00*/  UMOV UR4, 0xffffffff ;  /* 0xffffffff00047882 */ /* 0x000fe20000000000 */
[----:B------:R-:W-:Y:S02]  /*7a10*/  IMAD.IADD R9, R35, 0x1, -R9 ;  /* 0x0000000123097824 */ /* 0x000fe400078e0a09 */
[----:B------:R-:W-:Y:S05]  /*7a20*/  BRA.DIV UR4, `(.L_x_11313) ;  /* 0x000001ae047c7947 */ /* 0x000fea000b800000 */
.L_x_11584:
[----:B------:R-:W-:Y:S01]  /*7a30*/  UMOV UR4, 0xffffffff ;  /* 0xffffffff00047882 */ /* 0x000fe20000000000 */
[----:B------:R-:W-:Y:S02]  /*7a40*/  SHF.L.U32 R3, R9, 0x1f, RZ ;  /* 0x0000001f09037819 */ /* 0x000fe400000006ff */
[----:B------:R-:W-:Y:S05]  /*7a50*/  BRA.DIV UR4, `(.L_x_11314) ;  /* 0x000001ae04987947 */ /* 0x000fea000b800000 */
.L_x_11587:
[----:B------:R-:W0:Y:S01]  /*7a60*/  SYNCS.PHASECHK.TRANS64.TRYWAIT P1, [R18+URZ+0x13200], R3 ;  /* 0x01320003120075a7 */ /* 0x000e22000802017f */
[----:B------:R-:W-:Y:S01]  /*7a70*/  ISETP.GE.AND P0, PT, R22, R31, PT ;  /* 0x0000001f1600720c */ /* 0x000fe20003f06270 */
[----:B------:R-:W-:Y:S03]  /*7a80*/  BSSY B1, `(.L_x_11315) ;  /* 0x0000003000017945 */ /* 0x000fe60003800000 */
[----:B------:R-:W-:Y:S01]  /*7a90*/  ISETP.GE.OR P0, PT, R34, R20, P0 ;  /* 0x000000142200720c */ /* 0x000fe20000706670 */
[----:B0-----:R-:W-:-:S12]  /*7aa0*/  @!P1 BRA `(.L_x_11316) ;  /* 0x000001ac00ac9947 */ /* 0x001fd80003800000 */
.L_x_11588:
[----:B------:R-:W-:Y:S05]  /*7ab0*/  BSYNC B1 ;  /* 0x0000000000017941 */ /* 0x000fea0003800000 */
.L_x_11315:
[----:B------:R-:W-:Y:S05]  /*7ac0*/  @P0 BRA `(.L_x_11308) ;  /* 0x0000000c00f00947 */ /* 0x000fea0003800000 */
[----:B------:R-:W2:Y:S04]  /*7ad0*/  LDL R14, [R1+0x4c] ;  /* 0x00004c00010e7983 */ /* 0x000ea80000100800 */
[----:B------:R-:W3:Y:S04]  /*7ae0*/  LDL R29, [R1+0x60] ;  /* 0x00006000011d7983 */ /* 0x000ee80000100800 */
[----:B------:R-:W4:Y:S01]  /*7af0*/  LDL R51, [R1+0x74] ;  /* 0x0000740001337983 */ /* 0x000f220000100800 */
[----:B0----5:R-:W-:Y:S02]  /*7b00*/  SHF.R.U32.HI R3, RZ, 0x8, R24 ;  /* 0x00000008ff037819 */ /* 0x021fe40000011618 */
[----:B------:R-:W-:-:S02]  /*7b10*/  SHF.R.U32.HI R9, RZ, 0x8, R25 ;  /* 0x00000008ff097819 */ /* 0x000fc40000011619 */
[----:B------:R-:W-:Y:S02]  /*7b20*/  LOP3.LUT R0, R24, 0xff, RZ, 0xc0, !PT ;  /* 0x000000ff18007812 */ /* 0x000fe400078ec0ff */
[----:B------:R-:W-:Y:S02]  /*7b30*/  LOP3.LUT R3, R3, 0xff, RZ, 0xc0, !PT ;  /* 0x000000ff03037812 */ /* 0x000fe400078ec0ff */
[----:B------:R-:W-:Y:S02]  /*7b40*/  LOP3.LUT R8, R25, 0xff, RZ, 0xc0, !PT ;  /* 0x000000ff19087812 */ /* 0x000fe400078ec0ff */
[----:B------:R-:W-:Y:S02]  /*7b50*/  LOP3.LUT R9, R9, 0xff, RZ, 0xc0, !PT ;  /* 0x000000ff09097812 */ /* 0x000fe400078ec0ff */
[----:B------:R-:W-:Y:S01]  /*7b60*/  PRMT R20, R3, 0x7604, R0 ;  /* 0x0000760403147816 */ /* 0x000fe20000000000 */
[----:B------:R-:W-:Y:S01]  /*7b70*/  IMAD.IADD R0, R22, 0x1, R31 ;  /* 0x0000000116007824 */ /* 0x000fe200078e021f */
[----:B------:R-:W-:-:S02]  /*7b80*/  PRMT R30, R9, 0x7604, R8 ;  /* 0x00007604091e7816 */ /* 0x000fc40000000008 */
[----:B------:R-:W-:Y:S02]  /*7b90*/  SHF.R.U32.HI R8, RZ, 0x8, R26 ;  /* 0x00000008ff087819 */ /* 0x000fe4000001161a */
[----:B------:R-:W-:Y:S02]  /*7ba0*/  LOP3.LUT R3, R26, 0xff, RZ, 0xc0, !PT ;  /* 0x000000ff1a037812 */ /* 0x000fe400078ec0ff */
[----:B------:R-:W-:Y:S02]  /*7bb0*/  LOP3.LUT R8, R8, 0xff, RZ, 0xc0, !PT ;  /* 0x000000ff08087812 */ /* 0x000fe400078ec0ff */
[----:B------:R-:W-:Y:S02]  /*7bc0*/  SHF.R.U32.HI R12, RZ, 0x8, R4 ;  /* 0x00000008ff0c7819 */ /* 0x000fe40000011604 */
[----:B------:R-:W-:Y:S02]  /*7bd0*/  PRMT R32, R8, 0x7604, R3 ;  /* 0x0000760408207816 */ /* 0x000fe40000000003 */
[----:B------:R-:W-:-:S02]  /*7be0*/  SHF.R.U32.HI R10, RZ, 0x8, R27 ;  /* 0x00000008ff0a7819 */ /* 0x000fc4000001161b */
[----:B------:R-:W-:Y:S02]  /*7bf0*/  LOP3.LUT R11, R4, 0xff, RZ, 0xc0, !PT ;  /* 0x000000ff040b7812 */ /* 0x000fe400078ec0ff */
[----:B------:R-:W-:Y:S02]  /*7c00*/  LOP3.LUT R12, R12, 0xff, RZ, 0xc0, !PT ;  /* 0x000000ff0c0c7812 */ /* 0x000fe400078ec0ff */
[----:B------:R-:W-:Y:S02]  /*7c10*/  SHF.R.U32.HI R21, RZ, 0x8, R7 ;  /* 0x00000008ff157819 */ /* 0x000fe40000011607 */
[----:B------:R-:W-:Y:S02]  /*7c20*/  LOP3.LUT R9, R27, 0xff, RZ, 0xc0, !PT ;  /* 0x000000ff1b097812 */ /* 0x000fe400078ec0ff */
[----:B------:R-:W-:Y:S02]  /*7c30*/  LOP3.LUT R10, R10, 0xff, RZ, 0xc0, !PT ;  /* 0x000000ff0a0a7812 */ /* 0x000fe400078ec0ff */
[----:B------:R-:W-:-:S02]  /*7c40*/  PRMT R33, R12, 0x7604, R11 ;  /* 0x000076040c217816 */ /* 0x000fc4000000000b */
[----:B------:R-:W-:Y:S02]  /*7c50*/  LOP3.LUT R12, R6, 0xff, RZ, 0xc0, !PT ;  /* 0x000000ff060c7812 */ /* 0x000fe400078ec0ff */
[----:B------:R-:W-:Y:S02]  /*7c60*/  LOP3.LUT R21, R21, 0xff, RZ, 0xc0, !PT ;  /* 0x000000ff15157812 */ /* 0x000fe400078ec0ff */
[----:B------:R-:W-:Y:S02]  /*7c70*/  PRMT R34, R10, 0x7604, R9 ;  /* 0x000076040a227816 */ /* 0x000fe40000000009 */
[----:B------:R-:W-:-:S04]  /*7c80*/  SHF.R.U32.HI R31, RZ, 0x10, R27 ;  /* 0x00000010ff1f7819 */ /* 0x000fc8000001161b */
[----:B------:R-:W-:-:S04]  /*7c90*/  LOP3.LUT R31, R31, 0xff, RZ, 0xc0, !PT ;  /* 0x000000ff1f1f7812 */ /* 0x000fc800078ec0ff */
[----:B------:R-:W-:Y:S02]  /*7ca0*/  PRMT R31, R31, 0x7054, R34 ;  /* 0x000070541f1f7816 */ /* 0x000fe40000000022 */
[----:B------:R-:W-:-:S04]  /*7cb0*/  SHF.R.U32.HI R34, RZ, 0x10, R7 ;  /* 0x00000010ff227819 */ /* 0x000fc80000011607 */
[----:B------:R-:W-:Y:S02]  /*7cc0*/  LOP3.LUT R34, R34, 0xff, RZ, 0xc0, !PT ;  /* 0x000000ff22227812 */ /* 0x000fe400078ec0ff */
[----:B--2---:R-:W-:Y:S02]  /*7cd0*/  SHF.R.U32.HI R13, RZ, 0x3, R14 ;  /* 0x00000003ff0d7819 */ /* 0x004fe4000001160e */
[----:B------:R-:W-:Y:S02]  /*7ce0*/  LOP3.LUT R0, R14, 0x30, R0, 0xf8, !PT ;  /* 0x000000300e007812 */ /* 0x000fe400078ef800 */
[----:B------:R-:W-:Y:S02]  /*7cf0*/  SHF.R.U32.HI R14, RZ, 0x8, R6 ;  /* 0x00000008ff0e7819 */ /* 0x000fe40000011606 */
[----:B------:R-:W-:Y:S02]  /*7d00*/  LOP3.LUT R3, R0, R13, RZ, 0x3c, !PT ;  /* 0x0000000d00037212 */ /* 0x000fe400078e3cff */
[----:B------:R-:W-:Y:S01]  /*7d10*/  SHF.R.U32.HI R13, RZ, 0x8, R5 ;  /* 0x00000008ff0d7819 */ /* 0x000fe20000011605 */
[----:B----4-:R-:W0:Y:S01]  /*7d20*/  LDS.128 R8, [R51+0xb000] ;  /* 0x00b0000033087984 */ /* 0x010e220000000c00 */
[----:B------:R-:W-:-:S02]  /*7d30*/  LOP3.LUT R0, R5, 0xff, RZ, 0xc0, !PT ;  /* 0x000000ff05007812 */ /* 0x000fc400078ec0ff */
[----:B------:R-:W-:Y:S02]  /*7d40*/  LOP3.LUT R13, R13, 0xff, RZ, 0xc0, !PT ;  /* 0x000000ff0d0d7812 */ /* 0x000fe400078ec0ff */
[----:B------:R-:W-:Y:S02]  /*7d50*/  LOP3.LUT R15, R14, 0xff, RZ, 0xc0, !PT ;  /* 0x000000ff0e0f7812 */ /* 0x000fe400078ec0ff */
[----:B------:R-:W-:Y:S02]  /*7d60*/  LOP3.LUT R14, R7, 0xff, RZ, 0xc0, !PT ;  /* 0x000000ff070e7812 */ /* 0x000fe400078ec0ff */
[----:B------:R-:W-:Y:S02]  /*7d70*/  PRMT R35, R13, 0x7604, R0 ;  /* 0x000076040d237816 */ /* 0x000fe40000000000 */
[----:B---3--:R-:W-:Y:S02]  /*7d80*/  IADD3 R0, R18, R29, R3 ;  /* 0x0000001d12007210 */ /* 0x008fe40007ffe003 */
[----:B------:R-:W-:-:S02]  /*7d90*/  PRMT R37, R15, 0x7604, R12 ;  /* 0x000076040f257816 */ /* 0x000fc4000000000c */
[----:B------:R-:W-:Y:S02]  /*7da0*/  PRMT R39, R21, 0x7604, R14 ;  /* 0x0000760415277816 */ /* 0x000fe4000000000e */
[----:B------:R-:W1:Y:S01]  /*7db0*/  LDS.128 R12, [R0+0xb000] ;  /* 0x00b00000000c7984 */ /* 0x000e620000000c00 */
[----:B------:R-:W-:Y:S02]  /*7dc0*/  SHF.R.U32.HI R21, RZ, 0x10, R25 ;  /* 0x00000010ff157819 */ /* 0x000fe40000011619 */
[----:B------:R-:W-:Y:S02]  /*7dd0*/  SHF.R.U32.HI R3, RZ, 0x10, R24 ;  /* 0x00000010ff037819 */ /* 0x000fe40000011618 */
[----:B------:R-:W-:Y:S02]  /*7de0*/  SHF.R.U32.HI R29, RZ, 0x10, R26 ;  /* 0x00000010ff1d7819 */ /* 0x000fe4000001161a */
[----:B------:R-:W-:Y:S02]  /*7df0*/  LOP3.LUT R21, R21, 0xff, RZ, 0xc0, !PT ;  /* 0x000000ff15157812 */ /* 0x000fe400078ec0ff */
        /* <DEDUP_REMOVED lines=13> */
[----:B------:R-:W-:Y:S02]  /*7ed0*/  PRMT R41, R32, 0x7054, R37 ;  /* 0x0000705420297816 */ /* 0x000fe40000000025 */
[----:B------:R-:W-:Y:S02]  /*7ee0*/  PRMT R43, R34, 0x7054, R39 ;  /* 0x00007054222b7816 */ /* 0x000fe40000000027 */
[----:B------:R-:W-:Y:S02]  /*7ef0*/  LOP3.LUT R37, R35, 0xff000000, R5, 0xf8, !PT ;  /* 0xff00000023257812 */ /* 0x000fe400078ef805 */
[----:B------:R-:W-:Y:S02]  /*7f00*/  LOP3.LUT R20, R3, 0xff000000, R24, 0xf8, !PT ;  /* 0xff00000003147812 */ /* 0x000fe400078ef818 */
[----:B------:R-:W-:Y:S02]  /*7f10*/  LOP3.LUT R34, R21, 0xff000000, R25, 0xf8, !PT ;  /* 0xff00000015227812 */ /* 0x000fe400078ef819 */
[----:B------:R-:W-:-:S02]  /*7f20*/  LOP3.LUT R3, R29, 0xff000000, R26, 0xf8, !PT ;  /* 0xff0000001d037812 */ /* 0x000fc400078ef81a */
[----:B------:R-:W-:Y:S02]  /*7f30*/  LOP3.LUT R29, R33, 0xff000000, R4, 0xf8, !PT ;  /* 0xff000000211d7812 */ /* 0x000fe400078ef804 */
[-C--:B0-----:R-:W-:Y:S02]  /*7f40*/  F2FP.F16.E4M3.UNPACK_B R25, R8.reuse ;  /* 0x00000008ff19723e */ /* 0x081fe400020006ff */
[----:B------:R-:W-:Y:S02]  /*7f50*/  F2FP.F16.E4M3.UNPACK_B R32, R8.H1 ;  /* 0x00000008ff20723e */ /* 0x000fe400030006ff */
[-C--:B------:R-:W-:Y:S02]  /*7f60*/  F2FP.F16.E4M3.UNPACK_B R30, R11.reuse ;  /* 0x0000000bff1e723e */ /* 0x080fe400020006ff */
[----:B------:R-:W-:Y:S02]  /*7f70*/  F2FP.F16.E4M3.UNPACK_B R33, R11.H1 ;  /* 0x0000000bff21723e */ /* 0x000fe400030006ff */
[----:B------:R-:W-:-:S02]  /*7f80*/  F2FP.F16.E4M3.UNPACK_B R38, R37 ;  /* 0x00000025ff26723e */ /* 0x000fc400020006ff */
[----:B-1----:R-:W-:Y:S02]  /*7f90*/  F2FP.F16.E4M3.UNPACK_B R8, R13 ;  /* 0x0000000dff08723e */ /* 0x002fe400020006ff */
[----:B------:R-:W-:Y:S01]  /*7fa0*/  F2FP.F16.E4M3.UNPACK_B R11, R34 ;  /* 0x00000022ff0b723e */ /* 0x000fe200020006ff */
[----:B------:R-:W-:Y:S01]  /*7fb0*/  HADD2.F32 R40, -RZ, R38.H0_H0 ;  /* 0x20000026ff287230 */ /* 0x000fe20000004100 */
[----:B------:R-:W-:Y:S01]  /*7fc0*/  LOP3.LUT R5, R41, 0xff000000, R6, 0xf8, !PT ;  /* 0xff00000029057812 */ /* 0x000fe200078ef806 */
[--C-:B------:R-:W-:Y:S01]  /*7fd0*/  HADD2.F32 R6, -RZ, R8.reuse.H0_H0 ;  /* 0x20000008ff067230 */ /* 0x100fe20000004100 */
[----:B------:R-:W-:Y:S01]  /*7fe0*/  F2FP.F16.E4M3.UNPACK_B R21, R9 ;  /* 0x00000009ff15723e */ /* 0x000fe200020006ff */
[----:B------:R-:W-:Y:S01]  /*7ff0*/  HADD2.F32 R8, -RZ, R8.H1_H1 ;  /* 0x30000008ff087230 */ /* 0x000fe20000004100 */
[----:B------:R-:W-:Y:S01]  /*8000*/  F2FP.F16.E4M3.UNPACK_B R26, R13.H1 ;  /* 0x0000000dff1a723e */ /* 0x000fe200030006ff */
[----:B------:R-:W-:Y:S01]  /*8010*/  HADD2.F32 R13, -RZ, R11.H0_H0 ;  /* 0x2000000bff0d7230 */ /* 0x000fe20000004100 */
[----:B------:R-:W-:-:S02]  /*8020*/  LOP3.LUT R39, R31, 0xff000000, R27, 0xf8, !PT ;  /* 0xff0000001f277812 */ /* 0x000fc400078ef81b */
[----:B------:R-:W-:Y:S01]  /*8030*/  F2FP.F16.E4M3.UNPACK_B R24, R9.H1 ;  /* 0x00000009ff18723e */ /* 0x000fe200030006ff */
[--C-:B------:R-:W-:Y:S01]  /*8040*/  HADD2.F32 R9, -RZ, R21.reuse.H0_H0 ;  /* 0x20000015ff097230 */ /* 0x100fe20000004100 */
[-C--:B------:R-:W-:Y:S01]  /*8050*/  F2FP.F16.E4M3.UNPACK_B R27, R12.reuse ;  /* 0x0000000cff1b723e */ /* 0x080fe200020006ff */
[----:B------:R-:W-:Y:S01]  /*8060*/  HADD2.F32 R21, -RZ, R21.H1_H1 ;  /* 0x30000015ff157230 */ /* 0x000fe20000004100 */
[----:B------:R-:W-:Y:S01]  /*8070*/  F2FP.F16.E4M3.UNPACK_B R35, R12.H1 ;  /* 0x0000000cff23723e */ /* 0x000fe200030006ff */
[C---:B------:R-:W-:Y:S01]  /*8080*/  FMUL.FTZ R12, R6.reuse, R40 ;  /* 0x00000028060c7220 */ /* 0x040fe20000410000 */
[-C--:B------:R-:W-:Y:S02]  /*8090*/  F2FP.F16.E4M3.UNPACK_B R31, R15.reuse ;  /* 0x0000000fff1f723e */ /* 0x080fe400020006ff */
[----:B------:R-:W-:Y:S01]  /*80a0*/  F2FP.F16.E4M3.UNPACK_B R36, R15.H1 ;  /* 0x0000000fff24723e */ /* 0x000fe200030006ff */
[-C--:B------:R-:W-:Y:S01]  /*80b0*/  FMUL.FTZ R15, R6, R13.reuse ;  /* 0x0000000d060f7220 */ /* 0x080fe20000410000 */
[----:B------:R-:W-:Y:S01]  /*80c0*/  FFMA.FTZ R6, R9, R13, -R12 ;  /* 0x0000000d09067223 */ /* 0x000fe2000001080c */
[----:B------:R-:W-:Y:S01]  /*80d0*/  F2FP.F16.E4M3.UNPACK_B R34, R34.H1 ;  /* 0x00000022ff22723e */ /* 0x000fe200030006ff */
[----:B------:R-:W-:-:S02]  /*80e0*/  HADD2.F32 R12, -RZ, R11.H1_H1 ;  /* 0x3000000bff0c7230 */ /* 0x000fc40000004100 */
[----:B------:R-:W-:Y:S01]  /*80f0*/  FFMA.FTZ R9, R9, R40, R15 ;  /* 0x0000002809097223 */ /* 0x000fe2000001000f */
[----:B------:R-:W-:Y:S01]  /*8100*/  F2FP.F16.E4M3.UNPACK_B R15, R37.H1 ;  /* 0x00000025ff0f723e */ /* 0x000fe200030006ff */
[----:B------:R-:W-:Y:S01]  /*8110*/  HADD2.F32 R37, -RZ, R38.H1_H1 ;  /* 0x30000026ff257230 */ /* 0x000fe20000004100 */
[----:B------:R-:W-:Y:S01]  /*8120*/  LOP3.LUT R43, R43, 0xff000000, R7, 0xf8, !PT ;  /* 0xff0000002b2b7812 */ /* 0x000fe200078ef807 */
        /* <DEDUP_REMOVED lines=9> */
[----:B------:R-:W-:Y:S01]  /*81c0*/  FMUL.FTZ R41, R11, R38 ;  /* 0x000000260b297220 */ /* 0x000fe20000410000 */
[----:B------:R-:W-:Y:S01]  /*81d0*/  FFMA.FTZ R11, R21, R12, -R42 ;  /* 0x0000000c150b7223 */ /* 0x000fe2000001082a */
[----:B------:R-:W-:Y:S01]  /*81e0*/  FFMA.FTZ R12, R13, R38, -R44 ;  /* 0x000000260d0c7223 */ /* 0x000fe2000001082c */
[----:B------:R-:W-:Y:S01]  /*81f0*/  FFMA.FTZ R8, R21, R37, R8 ;  /* 0x0000002515087223 */ /* 0x000fe20000010008 */
[----:B------:R-:W-:Y:S01]  /*8200*/  FFMA.FTZ R13, R13, R40, R41 ;  /* 0x000000280d0d7223 */ /* 0x000fe20000010029 */
[----:B------:R-:W-:Y:S01]  /*8210*/  HADD2.F32 R37, -RZ, R34.H1_H1 ;  /* 0x30000022ff257230 */ /* 0x000fe20000004100 */
[----:B------:R-:W-:Y:S01]  /*8220*/  F2FP.F16.E4M3.UNPACK_B R40, R43 ;  /* 0x0000002bff28723e */ /* 0x000fe200020006ff */
[----:B------:R-:W-:Y:S01]  /*8230*/  HADD2.F32 R41, -RZ, R15.H1_H1 ;  /* 0x3000000fff297230 */ /* 0x000fe20000004100 */
[----:B------:R-:W-:Y:S01]  /*8240*/  F2FP.F16.E4M3.UNPACK_B R34, R39 ;  /* 0x00000027ff22723e */ /* 0x000fe200020006ff */
        /* <DEDUP_REMOVED lines=9> */
[-C--:B------:R-:W-:Y:S01]  /*82e0*/  FMUL.FTZ R47, R15, R38.reuse ;  /* 0x000000260f2f7220 */ /* 0x080fe20000410000 */
[----:B------:R-:W-:Y:S01]  /*82f0*/  F2FP.F16.E4M3.UNPACK_B R39, R39.H1 ;  /* 0x00000027ff27723e */ /* 0x000fe200030006ff */
[C---:B------:R-:W-:Y:S01]  /*8300*/  FFMA.FTZ R15, R24.reuse, R37, -R45 ;  /* 0x00000025180f7223 */ /* 0x040fe2000001082d */
[----:B------:R-:W-:Y:S01]  /*8310*/  FFMA.FTZ R26, R24, R41, R26 ;  /* 0x00000029181a7223 */ /* 0x000fe2000001001a */
[----:B------:R-:W-:Y:S01]  /*8320*/  FFMA.FTZ R24, R21, R38, -R44 ;  /* 0x0000002615187223 */ /* 0x000fe2000001082c */
[----:B------:R-:W-:-:S02]  /*8330*/  HADD2.F32 R41, -RZ, R40.H1_H1 ;  /* 0x30000028ff297230 */ /* 0x000fc40000004100 */
[----:B------:R-:W-:Y:S01]  /*8340*/  FFMA.FTZ R21, R21, R42, R47 ;  /* 0x0000002a15157223 */ /* 0x000fe2000001002f */
        /* <DEDUP_REMOVED lines=8> */
[----:B------:R-:W-:Y:S01]  /*83d0*/  HADD2.F32 R40, -RZ, R39.H0_H0 ;  /* 0x20000027ff287230 */ /* 0x000fe20000004100 */
[----:B------:R-:W-:Y:S01]  /*83e0*/  F2FP.F16.E4M3.UNPACK_B R10, R10.H1 ;  /* 0x0000000aff0a723e */ /* 0x000fe200030006ff */
[----:B------:R-:W-:-:S02]  /*83f0*/  HADD2.F32 R30, -RZ, R30.H1_H1 ;  /* 0x3000001eff1e7230 */ /* 0x000fc40000004100 */
[C---:B------:R-:W-:Y:S01]  /*8400*/  FMUL.FTZ R47, R37.reuse, R42 ;  /* 0x0000002a252f7220 */ /* 0x040fe20000410000 */
[----:B------:R-:W-:Y:S02]  /*8410*/  HADD2.F32 R34, -RZ, R33.H0_H0 ;  /* 0x20000021ff227230 */ /* 0x000fe40000004100 */
[----:B------:R-:W-:Y:S01]  /*8420*/  FMUL.FTZ R37, R37, R40 ;  /* 0x0000002825257220 */ /* 0x000fe20000410000 */
[----:B------:R-:W-:Y:S02]  /*8430*/  HADD2.F32 R43, -RZ, R43.H1_H1 ;  /* 0x3000002bff2b7230 */ /* 0x000fe40000004100 */
[C---:B------:R-:W-:Y:S01]  /*8440*/  FFMA.FTZ R31, R30.reuse, R38, -R45 ;  /* 0x000000261e1f7223 */ /* 0x040fe2000001082d */
[----:B------:R-:W-:Y:S01]  /*8450*/  FFMA.FTZ R30, R30, R41, R44 ;  /* 0x000000291e1e7223 */ /* 0x000fe2000001002c */
[----:B------:R-:W-:Y:S01]  /*8460*/  F2FP.F16.E4M3.UNPACK_B R41, R29.H1 ;  /* 0x0000001dff29723e */ /* 0x000fe200030006ff */
[C---:B------:R-:W-:Y:S01]  /*8470*/  FFMA.FTZ R47, R34.reuse, R40, -R47 ;  /* 0x00000028222f7223 */ /* 0x040fe2000001082f */
[----:B------:R-:W-:Y:S01]  /*8480*/  F2FP.F16.E4M3.UNPACK_B R38, R20.H1 ;  /* 0x00000014ff26723e */ /* 0x000fe200030006ff */
[----:B------:R-:W-:Y:S01]  /*8490*/  FFMA.FTZ R45, R34, R42, R37 ;  /* 0x0000002a222d7223 */ /* 0x000fe20000010025 */
[----:B------:R-:W-:Y:S01]  /*84a0*/  HADD2.F32 R40, -RZ, R39.H1_H1 ;  /* 0x30000027ff287230 */ /* 0x000fe20000004100 */
[----:B------:R-:W-:Y:S01]  /*84b0*/  F2FP.SATFINITE.E4M3.F32.PACK_AB_MERGE_C R13, R26, R13, RZ ;  /* 0x0000000d1a0d723e */ /* 0x000fe200048070ff */
[----:B------:R-:W-:-:S02]  /*84c0*/  HADD2.F32 R37, -RZ, R36.H1_H1 ;  /* 0x30000024ff257230 */ /* 0x000fc40000004100 */
[----:B------:R-:W-:Y:S01]  /*84d0*/  HADD2.F32 R42, -RZ, R41.H0_H0 ;  /* 0x20000029ff2a7230 */ /* 0x000fe20000004100 */
[----:B------:R-:W-:Y:S01]  /*84e0*/  F2FP.SATFINITE.E4M3.F32.PACK_AB_MERGE_C R9, R8, R9, R13 ;  /* 0x000000090809723e */ /* 0x000fe2000480700d */
        /* <DEDUP_REMOVED lines=90> */
.L_x_11308:
[----:B------:R-:W-:Y:S05]  /*8a90*/  BSYNC B0 ;  /* 0x0000000000007941 */ /* 0x000fea0003800000 */
.L_x_11298:
        /* <DEDUP_REMOVED lines=8> */
.L_x_11295:
[----:B-12---:R-:W2:Y:S02]  /*8b20*/  LDL R0, [R1+0x10] ;  /* 0x0000100001007983 */ /* 0x006ea40000100800 */
[----:B--2---:R-:W-:-:S13]  /*8b30*/  ISETP.NE.AND P0, PT, R0, 0x3, PT ;  /* 0x000000030000780c */ /* 0x004fda0003f05270 */
[----:B------:R-:W-:Y:S05]  /*8b40*/  @!P0 BRA `(.L_x_11317) ;  /* 0x0000000000048947 */ /* 0x000fea0003800000 */
[----:B------:R-:W-:Y:S01]  /*8b50*/  BPT.TRAP 0x1 ;  /* 0x000000040000795c */ /* 0x000fe20000300000 */
.L_x_11317:
[----:B------:R-:W-:Y:S01]  /*8b60*/  IMAD R13, R19, 0x8, R18 ;  /* 0x00000008130d7824 */ /* 0x000fe200078e0212 */
[----:B-----5:R-:W-:-:S04]  /*8b70*/  SHF.L.U32 R4, R156, 0x1f, RZ ;  /* 0x0000001f9c047819 */ /* 0x020fc800000006ff */
[----:B------:R1:W2:Y:S01]  /*8b80*/  SYNCS.PHASECHK.TRANS64.TRYWAIT P1, [R13+URZ+0x13230], R4 ;  /* 0x013230040d0075a7 */ /* 0x0002a2000802017f */
[----:B------:R-:W-:Y:S05]  /*8b90*/  @!P0 BRA `(.L_x_11318) ;  /* 0x0000000000048947 */ /* 0x000fea0003800000 */
[----:B------:R-:W-:Y:S01]  /*8ba0*/  BPT.TRAP 0x1 ;  /* 0x000000040000795c */ /* 0x000fe20000300000 */
.L_x_11318:
[----:B------:R-:W3:Y:S01]  /*8bb0*/  S2R R0, SR_TID.X ;  /* 0x0000000000007919 */ /* 0x000ee20000002100 */
[----:B------:R-:W-:Y:S02]  /*8bc0*/  LOP3.LUT R17, R17, 0xfffffffb, RZ, 0xc0, !PT ;  /* 0xfffffffb11117812 */ /* 0x000fe400078ec0ff */
[----:B---3--:R-:W-:-:S04]  /*8bd0*/  LOP3.LUT R0, R0, 0x7f, RZ, 0xc0, !PT ;  /* 0x0000007f00007812 */ /* 0x008fc800078ec0ff */
[----:B------:R-:W-:Y:S01]  /*8be0*/  ISETP.NE.AND P2, PT, R0, RZ, PT ;  /* 0x000000ff0000720c */ /* 0x000fe20003f45270 */
[----:B------:R-:W-:-:S05]  /*8bf0*/  VIADD R0, R18, 0xe000 ;  /* 0x0000e00012007836 */ /* 0x000fca0000000000 */
[----:B------:R-:W-:-:S07]  /*8c00*/  SHF.R.U32.HI R0, RZ, 0x4, R0 ;  /* 0x00000004ff007819 */ /* 0x000fce0000011600 */
[----:B------:R-:W-:Y:S01]  /*8c10*/  @P2 LOP3.LUT R17, R17, 0x4, RZ, 0xfc, !PT ;  /* 0x0000000411112812 */ /* 0x000fe200078efcff */
[----:B--2---:R-:W-:Y:S06]  /*8c20*/  @P1 BRA `(.L_x_11319) ;  /* 0x0000000000081947 */ /* 0x004fec0003800000 */
[----:B------:R-:W2:Y:S02]  /*8c30*/  SYNCS.PHASECHK.TRANS64.TRYWAIT P1, [R13+URZ+0x13230], R4 ;  /* 0x013230040d0075a7 */ /* 0x000ea4000802017f */
[----:B--2---:R-:W-:Y:S05]  /*8c40*/  @!P1 BRA `(.L_x_11320) ;  /* 0x0000019c00589947 */ /* 0x004fea0003800000 */
.L_x_11319:
[----:B------:R-:W-:Y:S01]  /*8c50*/  LOP3.LUT R0, R0, 0x3fff, RZ, 0xc0, !PT ;  /* 0x00003fff00007812 */ /* 0x000fe200078ec0ff */
[----:B------:R-:W-:Y:S05]  /*8c60*/  WARPSYNC.ALL ;  /* 0x0000000000007948 */ /* 0x000fea0003800000 */
[----:B0-----:R-:W-:-:S05]  /*8c70*/  LOP3.LUT R3, R0, 0x10000, RZ, 0xfc, !PT ;  /* 0x0001000000037812 */ /* 0x001fca00078efcff */
[----:B------:R0:W-:Y:S01]  /*8c80*/  STL [R1+0x2c], R3 ;  /* 0x00002c0301007387 */ /* 0x0001e20000100800 */
[----:B------:R-:W-:Y:S01]  /*8c90*/  IMAD R8, R19, 0x280, R3 ;  /* 0x0000028013087824 */ /* 0x000fe200078e0203 */
[----:B-12---:R-:W-:Y:S01]  /*8ca0*/  LOP3.LUT R4, R28, 0x10000, RZ, 0xfc, !PT ;  /* 0x000100001c047812 */ /* 0x006fe200078efcff */
[----:B------:R-:W-:Y:S01]  /*8cb0*/  IMAD.MOV.U32 R9, RZ, RZ, -0x7fffffe0 ;  /* 0x80000020ff097424 */ /* 0x000fe200078e00ff */
[----:B------:R-:W2:Y:S01]  /*8cc0*/  LDL R109, [R1+0x78] ;  /* 0x00007800016d7983 */ /* 0x000ea20000100800 */
[----:B------:R-:W-:Y:S01]  /*8cd0*/  IMAD.MOV.U32 R5, RZ, RZ, -0x7fffffe0 ;  /* 0x80000020ff057424 */ /* 0x000fe200078e00ff */
[C---:B------:R-:W-:Y:S01]  /*8ce0*/  R2UR UR6, R8.reuse ;  /* 0x00000000080672ca */ /* 0x040fe200000e0000 */
[----:B------:R-:W-:Y:S01]  /*8cf0*/  WARPGROUP.ARRIVE ;  /* 0x00000000000079c5 */ /* 0x000fe20000000000 */
[----:B------:R-:W-:Y:S01]  /*8d00*/  R2UR UR7, R9 ;  /* 0x00000000090772ca */ /* 0x000fe200000e0000 */
[----:B------:R-:W-:Y:S01]  /*8d10*/  VIADD R6, R8, 0x80 ;  /* 0x0000008008067836 */ /* 0x000fe20000000000 */
[----:B------:R-:W-:Y:S01]  /*8d20*/  R2UR UR4, R4 ;  /* 0x00000000040472ca */ /* 0x000fe200000e0000 */
[----:B------:R-:W-:Y:S01]  /*8d30*/  IMAD.MOV.U32 R7, RZ, RZ, -0x7fffffe0 ;  /* 0x80000020ff077424 */ /* 0x000fe200078e00ff */
[----:B------:R-:W-:Y:S01]  /*8d40*/  R2UR UR5, R5 ;  /* 0x00000000050572ca */ /* 0x000fe200000e0000 */
[----:B------:R-:W-:-:S02]  /*8d50*/  VIADD R10, R8, 0x100 ;  /* 0x00000100080a7836 */ /* 0x000fc40000000000 */
[----:B------:R-:W-:Y:S01]  /*8d60*/  IMAD.MOV.U32 R11, RZ, RZ, -0x7fffffe0 ;  /* 0x80000020ff0b7424 */ /* 0x000fe200078e00ff */
[----:B------:R-:W-:Y:S01]  /*8d70*/  R2UR UR8, R4 ;  /* 0x00000000040872ca */ /* 0x000fe200000e0000 */
[----:B------:R-:W-:Y:S01]  /*8d80*/  VIADD R14, R8, 0x2 ;  /* 0x00000002080e7836 */ /* 0x000fe20000000000 */
[C---:B------:R-:W-:Y:S01]  /*8d90*/  R2UR UR12, R4.reuse ;  /* 0x00000000040c72ca */ /* 0x040fe200000e0000 */
[----:B------:R-:W-:Y:S01]  /*8da0*/  IMAD.MOV.U32 R15, RZ, RZ, -0x7fffffe0 ;  /* 0x80000020ff0f7424 */ /* 0x000fe200078e00ff */
[----:B------:R-:W-:Y:S01]  /*8db0*/  R2UR UR16, R4 ;  /* 0x00000000041072ca */ /* 0x000fe200000e0000 */
[----:B------:R-:W2:Y:S01]  /*8dc0*/  LDL.LU R108, [R1+0x54] ;  /* 0x00005400016c7983 */ /* 0x000ea20000300800 */
[----:B------:R-:W-:-:S03]  /*8dd0*/  ULDC UR43, c[0x0][0x9dc] ;  /* 0x00027700002b7ab9 */ /* 0x000fc60000000800 */
[----:B------:R-:W-:Y:S01]  /*8de0*/  QGMMA.64x32x32.F32.E4M3.E4M3 R88, gdesc[UR4], RZ, !UPT, gsb0 ;  /* 0x00600000045879f3 */ /* 0x000fe2000c0008ff */
[----:B------:R-:W-:Y:S01]  /*8df0*/  R2UR UR6, R6 ;  /* 0x00000000060672ca */ /* 0x000fe200000e0000 */
[----:B------:R-:W3:Y:S01]  /*8e00*/  LDL R114, [R1+0x3c] ;  /* 0x00003c0001727983 */ /* 0x000ee20000100800 */
[----:B------:R-:W-:Y:S02]  /*8e10*/  R2UR UR7, R7 ;  /* 0x00000000070772ca */ /* 0x000fe400000e0000 */
[----:B------:R-:W-:Y:S01]  /*8e20*/  R2UR UR4, R4 ;  /* 0x00000000040472ca */ /* 0x000fe200000e0000 */
[----:B------:R-:W4:Y:S01]  /*8e30*/  LDL R112, [R1+0x38] ;  /* 0x0000380001707983 */ /* 0x000f220000100800 */
[----:B------:R-:W-:Y:S02]  /*8e40*/  R2UR UR5, R5 ;  /* 0x00000000050572ca */ /* 0x000fe400000e0000 */
[----:B------:R-:W-:Y:S01]  /*8e50*/  R2UR UR10, R10 ;  /* 0x000000000a0a72ca */ /* 0x000fe200000e0000 */
[----:B------:R-:W5:Y:S01]  /*8e60*/  LDL R107, [R1+0x28] ;  /* 0x00002800016b7983 */ /* 0x000f620000100800 */
[----:B------:R-:W-:-:S02]  /*8e70*/  WARPGROUP.DEPBAR.LE gsb0, 0x0 ;  /* 0x00008000000079c5 */ /* 0x000fc40000010000 */
[----:B------:R-:W-:-:S07]  /*8e80*/  WARPGROUP.ARRIVE ;  /* 0x00000000000079c5 */ /* 0x000fce0000000000 */
[----:B------:R-:W-:Y:S01]  /*8e90*/  QGMMA.64x32x32.F32.E4M3.E4M3 R72, gdesc[UR4], RZ, !UPT, gsb0 ;  /* 0x00600000044879f3 */ /* 0x000fe2000c0008ff */
[----:B------:R-:W-:Y:S02]  /*8ea0*/  R2UR UR11, R11 ;  /* 0x000000000b0b72ca */ /* 0x000fe400000e0000 */
[----:B------:R-:W-:Y:S01]  /*8eb0*/  R2UR UR9, R5 ;  /* 0x00000000050972ca */ /* 0x000fe200000e0000 */
[----:B------:R-:W-:Y:S01]  /*8ec0*/  VIADD R6, R8, 0x180 ;  /* 0x0000018008067836 */ /* 0x000fe20000000000 */
[----:B------:R-:W-:Y:S02]  /*8ed0*/  WARPGROUP.DEPBAR.LE gsb0, 0x0 ;  /* 0x00008000000079c5 */ /* 0x000fe40000010000 */
[----:B------:R-:W-:-:S09]  /*8ee0*/  WARPGROUP.ARRIVE ;  /* 0x00000000000079c5 */ /* 0x000fd20000000000 */
[----:B------:R-:W-:Y:S01]  /*8ef0*/  QGMMA.64x32x32.F32.E4M3.E4M3 R56, gdesc[UR8], RZ, !UPT, gsb0 ;  /* 0x00600000083879f3 */ /* 0x000fe2000c0008ff */
[----:B------:R-:W-:Y:S01]  /*8f00*/  IMAD.MOV.U32 R7, RZ, RZ, -0x7fffffe0 ;  /* 0x80000020ff077424 */ /* 0x000fe200078e00ff */
[----:B------:R-:W-:Y:S02]  /*8f10*/  R2UR UR14, R6 ;  /* 0x00000000060e72ca */ /* 0x000fe400000e0000 */
[----:B------:R-:W-:Y:S02]  /*8f20*/  R2UR UR13, R5 ;  /* 0x00000000050d72ca */ /* 0x000fe400000e0000 */
[----:B------:R-:W-:Y:S01]  /*8f30*/  R2UR UR15, R7 ;  /* 0x00000000070f72ca */ /* 0x000fe200000e0000 */
[----:B------:R-:W-:Y:S02]  /*8f40*/  WARPGROUP.DEPBAR.LE gsb0, 0x0 ;  /* 0x00008000000079c5 */ /* 0x000fe40000010000 */
[----:B------:R-:W-:-:S10]  /*8f50*/  WARPGROUP.ARRIVE ;  /* 0x00000000000079c5 */ /* 0x000fd40000000000 */
[----:B------:R-:W-:Y:S01]  /*8f60*/  QGMMA.64x32x32.F32.E4M3.E4M3 R40, gdesc[UR12], RZ, !UPT, gsb0 ;  /* 0x006000000c2879f3 */ /* 0x000fe2000c0008ff */
[----:B------:R-:W-:Y:S02]  /*8f70*/  VIADD R10, R8, 0x200 ;  /* 0x00000200080a7836 */ /* 0x000fe40000000000 */
        /* <DEDUP_REMOVED lines=49> */
[----:B------:R-:W1:Y:S01]  /*9290*/  S2R R110, SR_TID.X ;  /* 0x00000000006e7919 */ /* 0x000e620000002100 */
[----:B------:R-:W-:Y:S01]  /*92a0*/  FMUL.FTZ R0, R2, R88 ;  /* 0x0000005802007220 */ /* 0x000fe20000410000 */
[----:B------:R-:W-:-:S02]  /*92b0*/  WARPGROUP.DEPBAR.LE gsb0, 0x0 ;  /* 0x00008000000079c5 */ /* 0x000fc40000010000 */
[----:B------:R-:W-:Y:S01]  /*92c0*/  WARPGROUP.ARRIVE ;  /* 0x00000000000079c5 */ /* 0x000fe20000000000 */
[----:B------:R-:W3:Y:S07]  /*92d0*/  LDC.64 R10, c[0x0][0x9e0] ;  /* 0x00027800ff0a7b82 */ /* 0x000eee0000000a00 */
[----:B------:R-:W-:Y:S01]  /*92e0*/  QGMMA.64x32x32.F32.E4M3.E4M3 R24, gdesc[UR4], R24, gsb0 ;  /* 0x00600000041879f3 */ /* 0x000fe20008000818 */
[C---:B------:R-:W-:Y:S01]  /*92f0*/  FMUL.FTZ R88, R2.reuse, R96 ;  /* 0x0000006002587220 */ /* 0x040fe20000410000 */
[C---:B------:R-:W-:Y:S01]  /*9300*/  FMUL.FTZ R96, R2.reuse, R77 ;  /* 0x0000004d02607220 */ /* 0x040fe20000410000 */
[C---:B------:R-:W-:Y:S01]  /*9310*/  FMUL.FTZ R77, R2.reuse, R78 ;  /* 0x0000004e024d7220 */ /* 0x040fe20000410000 */
[C---:B------:R-:W-:Y:S01]  /*9320*/  FMUL.FTZ R78, R2.reuse, R79 ;  /* 0x0000004f024e7220 */ /* 0x040fe20000410000 */
[----:B------:R-:W-:Y:S01]  /*9330*/  FMUL.FTZ R79, R2, R80 ;  /* 0x00000050024f7220 */ /* 0x000fe20000410000 */
[----:B-1----:R-:W-:Y:S01]  /*9340*/  LOP3.LUT R110, R110, 0x7f, RZ, 0xc0, !PT ;  /* 0x0000007f6e6e7812 */ /* 0x002fe200078ec0ff */
[C---:B------:R-:W-:Y:S01]  /*9350*/  FMUL.FTZ R80, R2.reuse, R82 ;  /* 0x0000005202507220 */ /* 0x040fe20000410000 */
[C---:B------:R-:W-:Y:S01]  /*9360*/  FMUL.FTZ R82, R2.reuse, R86 ;  /* 0x0000005602527220 */ /* 0x040fe20000410000 */
[C---:B------:R-:W-:Y:S01]  /*9370*/  FMUL.FTZ R86, R2.reuse, R56 ;  /* 0x0000003802567220 */ /* 0x040fe20000410000 */
[----:B------:R-:W-:Y:S01]  /*9380*/  FMUL.FTZ R56, R2, R58 ;  /* 0x0000003a02387220 */ /* 0x000fe20000410000 */
[----:B------:R-:W-:Y:S01]  /*9390*/  ISETP.NE.AND P1, PT, R110, RZ, PT ;  /* 0x000000ff6e00720c */ /* 0x000fe20003f25270 */
[C---:B------:R-:W-:Y:S01]  /*93a0*/  FMUL.FTZ R58, R2.reuse, R62 ;  /* 0x0000003e023a7220 */ /* 0x040fe20000410000 */
[C---:B------:R-:W-:Y:S01]  /*93b0*/  FMUL.FTZ R62, R2.reuse, R67 ;  /* 0x00000043023e7220 */ /* 0x040fe20000410000 */
[C---:B------:R-:W-:Y:S01]  /*93c0*/  FMUL.FTZ R67, R2.reuse, R68 ;  /* 0x0000004402437220 */ /* 0x040fe20000410000 */
[C---:B------:R-:W-:Y:S01]  /*93d0*/  FMUL.FTZ R68, R2.reuse, R69 ;  /* 0x0000004502447220 */ /* 0x040fe20000410000 */
[C---:B------:R-:W-:Y:S01]  /*93e0*/  FMUL.FTZ R9, R2.reuse, R90 ;  /* 0x0000005a02097220 */ /* 0x040fe20000410000 */
[C---:B------:R-:W-:Y:S01]  /*93f0*/  FMUL.FTZ R69, R2.reuse, R41 ;  /* 0x0000002902457220 */ /* 0x040fe20000410000 */
        /* <DEDUP_REMOVED lines=20> */
[----:B------:R-:W-:Y:S01]  /*9540*/  FMUL.FTZ R64, R2, R70 ;  /* 0x0000004602407220 */ /* 0x000fe20000410000 */
[----:B--2---:R-:W-:Y:S02]  /*9550*/  IMAD R110, R108, 0xc0, R109 ;  /* 0x000000c06c6e7824 */ /* 0x004fe400078e026d */
        /* <DEDUP_REMOVED lines=10> */
[----:B------:R0:W-:Y:S01]  /*9600*/  STL [R1+0x14], R110 ;  /* 0x0000146e01007387 */ /* 0x0001e20000100800 */
[----:B------:R-:W-:Y:S01]  /*9610*/  FMUL.FTZ R14, R2, R92 ;  /* 0x0000005c020e7220 */ /* 0x000fe20000410000 */
[----:B------:R-:W-:-:S02]  /*9620*/  WARPGROUP.DEPBAR.LE gsb0, 0x0 ;  /* 0x00008000000079c5 */ /* 0x000fc40000010000 */
[C---:B------:R-:W-:Y:S01]  /*9630*/  FMUL.FTZ R54, R2.reuse, R25 ;  /* 0x0000001902367220 */ /* 0x040fe20000410000 */
        /* <DEDUP_REMOVED lines=8> */
[----:B------:R-:W-:Y:S01]  /*96c0*/  @!P1 PRMT R24, RZ, 0x654, R13 ;  /* 0x00000654ff189816 */ /* 0x000fe2000000000d */
[C---:B------:R-:W-:Y:S01]  /*96d0*/  FMUL.FTZ R20, R2.reuse, R93 ;  /* 0x0000005d02147220 */ /* 0x040fe20000410000 */
[C---:B------:R-:W-:Y:S01]  /*96e0*/  FMUL.FTZ R15, R2.reuse, R94 ;  /* 0x0000005e020f7220 */ /* 0x040fe20000410000 */
[C---:B------:R-:W-:Y:S01]  /*96f0*/  FMUL.FTZ R28, R2.reuse, R30 ;  /* 0x0000001e021c7220 */ /* 0x040fe20000410000 */
[----:B------:R-:W-:Y:S01]  /*9700*/  FMUL.FTZ R99, R2, R33 ;  /* 0x0000002102637220 */ /* 0x000fe20000410000 */
[----:B---3--:R-:W-:-:S02]  /*9710*/  IMAD.IADD R103, R114, 0x1, R36 ;  /* 0x0000000172677824 */ /* 0x008fc400078e0224 */
        /* <DEDUP_REMOVED lines=22> */
[----:B------:R-:W-:Y:S01]  /*9880*/  ISETP.GE.AND P1, PT, R11, 0x1, PT ;  /* 0x000000010b00780c */ /* 0x000fe20003f26270 */
[----:B------:R-:W1:Y:S01]  /*9890*/  MUFU.TANH R0, R0 ;  /* 0x0000000000007308 */ /* 0x000e620000002400 */
[----:B------:R-:W-:Y:S01]  /*98a0*/  FMUL.FTZ R38, R2, R38 ;  /* 0x0000002602267220 */ /* 0x000fe20000410000 */
[----:B------:R-:W-:Y:S01]  /*98b0*/  ULOP3.LUT UR43, URZ, UR43, URZ, 0x33, !UPT ;  /* 0x0000002b3f2b7292 */ /* 0x000fe2000f8e333f */
[----:B----4-:R-:W-:-:S05]  /*98c0*/  IADD3 R24, -R112, 0x1, R103 ;  /* 0x0000000170187810 */ /* 0x010fca0007ffe167 */
[----:B------:R-:W2:Y:S01]  /*98d0*/  MUFU.TANH R3, R3 ;  /* 0x0000000300037308 */ /* 0x000ea20000002400 */
[----:B-----5:R-:W-:-:S07]  /*98e0*/  IMAD R25, R107, -0x2, R24 ;  /* 0xfffffffe6b197824 */ /* 0x020fce00078e0218 */
[----:B------:R-:W3:Y:S01]  /*98f0*/  MUFU.TANH R9, R9 ;  /* 0x0000000900097308 */ /* 0x000ee20000002400 */
[----:B------:R-:W-:-:S07]  /*9900*/  IMAD R103, R107, -0x2, R103 ;  /* 0xfffffffe6b677824 */ /* 0x000fce00078e0267 */
        /* <DEDUP_REMOVED lines=76> */
[----:B------:R-:W-:Y:S01]  /*9dd0*/  VIADD R100, R25, UR43 ;  /* 0x0000002b19647c36 */ /* 0x000fe20008000000 */
[----:B------:R-:W-:-:S06]  /*9de0*/  LOP3.LUT R17, R17, 0xffffffef, RZ, 0xc0, !PT ;  /* 0xffffffef11117812 */ /* 0x000fcc00078ec0ff */
[----:B------:R5:W0:Y:S01]  /*9df0*/  MUFU.TANH R13, R38 ;  /* 0x00000026000d7308 */ /* 0x000a220000002400 */
[----:B------:R-:W-:Y:S01]  /*9e00*/  @P1 LOP3.LUT R17, R17, 0x10, RZ, 0xfc, !PT ;  /* 0x0000001011111812 */ /* 0x000fe200078efcff */
[----:B------:R-:W-:Y:S02]  /*9e10*/  IMAD R34, R107, -0x2, R36 ;  /* 0xfffffffe6b227824 */ /* 0x000fe400078e0224 */
[----:B------:R-:W-:Y:S02]  /*9e20*/  IMAD.IADD R108, R100, 0x1, R110 ;  /* 0x00000001646c7824 */ /* 0x000fe400078e026e */
[----:B-----5:R-:W-:-:S05]  /*9e30*/  IMAD.IADD R38, R25, 0x1, R10 ;  /* 0x0000000119267824 */ /* 0x020fca00078e020a */
[----:B------:R-:W-:Y:S01]  /*9e40*/  VIADDMNMX R102, R110, R38, R103, PT ;  /* 0x000000266e667246 */ /* 0x000fe20003800167 */
[----:B-1234-:R-:W-:Y:S06]  /*9e50*/  @!P1 BRA `(.L_x_11321) ;  /* 0x00000000004c9947 */ /* 0x01efec0003800000 */
        /* <DEDUP_REMOVED lines=11> */
.L_x_11323:
[----:B------:R-:W-:-:S13]  /*9f10*/  ISETP.NE.AND P1, PT, R11, 0x1, PT ;  /* 0x000000010b00780c */ /* 0x000fda0003f25270 */
[----:B------:R-:W1:Y:S02]  /*9f20*/  @P1 LDC.64 R24, c[0x0][0x9e8] ;  /* 0x00027a00ff181b82 */ /* 0x000e640000000a00 */
[----:B-1----:R-:W-:-:S05]  /*9f30*/  @P1 IMAD.HI.U32 R24, R39, R24, RZ ;  /* 0x0000001827181227 */ /* 0x002fca00078e00ff */
[----:B------:R-:W-:-:S07]  /*9f40*/  @P1 SHF.R.U32.HI R39, RZ, R25, R24 ;  /* 0x00000019ff271219 */ /* 0x000fce0000011618 */
.L_x_11324:
[----:B------:R-:W-:Y:S05]  /*9f50*/  BSYNC B0 ;  /* 0x0000000000007941 */ /* 0x000fea0003800000 */
.L_x_11322:
[----:B------:R-:W-:-:S05]  /*9f60*/  IMAD R39, R39, R11, R34 ;  /* 0x0000000b27277224 */ /* 0x000fca00078e0222 */
[----:B------:R-:W-:Y:S02]  /*9f70*/  VIMNMX R108, R108, R39, !PT ;  /* 0x000000276c6c7248 */ /* 0x000fe40007fe0100 */
[----:B------:R-:W-:-:S07]  /*9f80*/  VIADDMNMX R102, R39, R11, R102, PT ;  /* 0x0000000b27667246 */ /* 0x000fce0003800166 */
.L_x_11321:
[----:B------:R-:W-:Y:S01]  /*9f90*/  ISETP.GE.AND P1, PT, R36, 0x2, PT ;  /* 0x000000022400780c */ /* 0x000fe20003f26270 */
[----:B------:R-:W-:Y:S01]  /*9fa0*/  VIADD R24, R110, 0x8 ;  /* 0x000000086e187836 */ /* 0x000fe20000000000 */
[----:B------:R-:W-:Y:S02]  /*9fb0*/  ISETP.GE.AND P2, PT, R36, 0x9, PT ;  /* 0x000000092400780c */ /* 0x000fe40003f46270 */
[----:B------:R-:W-:Y:S01]  /*9fc0*/  ISETP.GT.AND P4, PT, R108, 0x1, !P1 ;  /* 0x000000016c00780c */ /* 0x000fe20004f84270 */
[----:B------:R-:W-:Y:S01]  /*9fd0*/  IMAD.IADD R100, R100, 0x1, R24 ;  /* 0x0000000164647824 */ /* 0x000fe200078e0218 */
[----:B------:R-:W-:Y:S01]  /*9fe0*/  ISETP.GT.AND P3, PT, R108, 0x8, !P2 ;  /* 0x000000086c00780c */ /* 0x000fe20005764270 */
[----:B------:R1:W-:Y:S01]  /*9ff0*/  STL [R1+0x20], R24 ;  /* 0x0000201801007387 */ /* 0x0003e20000100800 */
[C---:B------:R-:W-:Y:S02]  /*a000*/  ISETP.LT.OR P4, PT, R102.reuse, 0x2, P4 ;  /* 0x000000026600780c */ /* 0x040fe40002781670 */
[----:B------:R-:W-:-:S02]  /*a010*/  ISETP.LT.OR P3, PT, R102, 0x9, P3 ;  /* 0x000000096600780c */ /* 0x000fc40001f61670 */
[----:B------:R-:W-:Y:S02]  /*a020*/  FSEL R39, R3, -INF , !P4 ;  /* 0xff80000003277808 */ /* 0x000fe40006000000 */
[C---:B------:R-:W-:Y:S02]  /*a030*/  ISETP.GE.AND P5, PT, R36.reuse, 0xa, PT ;  /* 0x0000000a2400780c */ /* 0x040fe40003fa6270 */
[----:B------:R-:W-:Y:S02]  /*a040*/  ISETP.GE.AND P4, PT, R36, 0x11, PT ;  /* 0x000000112400780c */ /* 0x000fe40003f86270 */
[----:B0-----:R-:W-:Y:S02]  /*a050*/  FSEL R101, R14, -INF , !P3 ;  /* 0xff8000000e657808 */ /* 0x001fe40005800000 */
[----:B------:R-:W-:Y:S02]  /*a060*/  ISETP.GT.AND P3, PT, R108, 0x9, !P5 ;  /* 0x000000096c00780c */ /* 0x000fe40006f64270 */
[----:B------:R-:W-:-:S02]  /*a070*/  LOP3.LUT R17, R17, 0xfffffffe, RZ, 0xc0, !PT ;  /* 0xfffffffe11117812 */ /* 0x000fc400078ec0ff */
[----:B------:R-:W-:Y:S02]  /*a080*/  ISETP.LT.OR P3, PT, R102, 0xa, P3 ;  /* 0x0000000a6600780c */ /* 0x000fe40001f61670 */
[----:B------:R-:W-:Y:S02]  /*a090*/  LOP3.LUT R16, R16, 0xfffffffe, RZ, 0xc0, !PT ;  /* 0xfffffffe10107812 */ /* 0x000fe400078ec0ff */
[----:B------:R-:W-:Y:S02]  /*a0a0*/  FSEL R107, R20, -INF , !P3 ;  /* 0xff800000146b7808 */ /* 0x000fe40005800000 */
[----:B------:R-:W-:Y:S02]  /*a0b0*/  @P4 LOP3.LUT R17, R17, 0x1, RZ, 0xfc, !PT ;  /* 0x0000000111114812 */ /* 0x000fe400078efcff */
[----:B------:R-:W-:Y:S02]  /*a0c0*/  ISETP.GT.AND P3, PT, R108, 0x10, !P4 ;  /* 0x000000106c00780c */ /* 0x000fe40006764270 */
[----:B------:R-:W-:-:S02]  /*a0d0*/  ISETP.GE.AND P4, PT, R36, 0x12, PT ;  /* 0x000000122400780c */ /* 0x000fc40003f86270 */
[----:B------:R-:W-:Y:S02]  /*a0e0*/  @P5 LOP3.LUT R16, R16, 0x1, RZ, 0xfc, !PT ;  /* 0x0000000110105812 */ /* 0x000fe400078efcff */
[----:B------:R-:W-:Y:S02]  /*a0f0*/  ISETP.LT.OR P3, PT, R102, 0x11, P3 ;  /* 0x000000116600780c */ /* 0x000fe40001f61670 */
[----:B------:R-:W-:Y:S02]  /*a100*/  LOP3.LUT R16, R16, 0x7fffffff, RZ, 0xc0, !PT ;  /* 0x7fffffff10107812 */ /* 0x000fe400078ec0ff */
[----:B------:R-:W-:Y:S02]  /*a110*/  FSEL R109, R88, -INF , !P3 ;  /* 0xff800000586d7808 */ /* 0x000fe40005800000 */
[----:B------:R-:W-:Y:S02]  /*a120*/  ISETP.GT.AND P3, PT, R108, 0x11, !P4 ;  /* 0x000000116c00780c */ /* 0x000fe40006764270 */
[----:B------:R-:W-:-:S02]  /*a130*/  LOP3.LUT R17, R17, 0xfffffffd, RZ, 0xc0, !PT ;  /* 0xfffffffd11117812 */ /* 0x000fc400078ec0ff */
[----:B------:R-:W-:Y:S02]  /*a140*/  @P4 LOP3.LUT R16, R16, 0x80000000, RZ, 0xfc, !PT ;  /* 0x8000000010104812 */ /* 0x000fe400078efcff */
[----:B------:R-:W-:Y:S02]  /*a150*/  ISETP.GE.AND P4, PT, R36, 0x19, PT ;  /* 0x000000192400780c */ /* 0x000fe40003f86270 */
[----:B------:R-:W-:Y:S02]  /*a160*/  ISETP.LT.OR P3, PT, R102, 0x12, P3 ;  /* 0x000000126600780c */ /* 0x000fe40001f61670 */
[----:B------:R-:W-:Y:S02]  /*a170*/  LOP3.LUT R16, R16, 0xbfffffff, RZ, 0xc0, !PT ;  /* 0xbfffffff10107812 */ /* 0x000fe400078ec0ff */
[----:B------:R-:W-:Y:S02]  /*a180*/  FSEL R111, R90, -INF , !P3 ;  /* 0xff8000005a6f7808 */ /* 0x000fe40005800000 */
[----:B------:R-:W-:-:S02]  /*a190*/  ISETP.GT.AND P3, PT, R108, 0x18, !P4 ;  /* 0x000000186c00780c */ /* 0x000fc40006764270 */
[----:B------:R-:W-:Y:S02]  /*a1a0*/  ISETP.GE.AND P6, PT, R36, 0x1, PT ;  /* 0x000000012400780c */ /* 0x000fe40003fc6270 */
[----:B------:R-:W-:Y:S02]  /*a1b0*/  ISETP.LT.OR P3, PT, R102, 0x19, P3 ;  /* 0x000000196600780c */ /* 0x000fe40001f61670 */
[----:B------:R-:W-:Y:S02]  /*a1c0*/  @P4 LOP3.LUT R16, R16, 0x40000000, RZ, 0xfc, !PT ;  /* 0x4000000010104812 */ /* 0x000fe400078efcff */
[----:B------:R-:W-:Y:S02]  /*a1d0*/  ISETP.GE.AND P4, PT, R36, 0x1a, PT ;  /* 0x0000001a2400780c */ /* 0x000fe40003f86270 */
[----:B------:R-:W-:Y:S02]  /*a1e0*/  LOP3.LUT R16, R16, 0xdfffffff, RZ, 0xc0, !PT ;  /* 0xdfffffff10107812 */ /* 0x000fe400078ec0ff */
[----:B------:R-:W-:-:S02]  /*a1f0*/  FSEL R113, R92, -INF , !P3 ;  /* 0xff8000005c717808 */ /* 0x000fc40005800000 */
[----:B------:R-:W-:Y:S02]  /*a200*/  ISETP.GT.AND P3, PT, R108, 0x19, !P4 ;  /* 0x000000196c00780c */ /* 0x000fe40006764270 */
[----:B------:R-:W-:Y:S02]  /*a210*/  VIADDMNMX R38, R24, R38, R103, PT ;  /* 0x0000002618267246 */ /* 0x000fe40003800167 */
        /* <DEDUP_REMOVED lines=207> */
.L_x_11327:
[----:B------:R-:W-:-:S13]  /*af10*/  ISETP.NE.AND P5, PT, R11, 0x1, PT ;  /* 0x000000010b00780c */ /* 0x000fda0003fa5270 */
[----:B------:R-:W0:Y:S02]  /*af20*/  @P5 LDC.64 R24, c[0x0][0x9e8] ;  /* 0x00027a00ff185b82 */ /* 0x000e240000000a00 */
[----:B0-----:R-:W-:-:S05]  /*af30*/  @P5 IMAD.HI.U32 R24, R3, R24, RZ ;  /* 0x0000001803185227 */ /* 0x001fca00078e00ff */
[----:B------:R-:W-:-:S07]  /*af40*/  @P5 SHF.R.U32.HI R3, RZ, R25, R24 ;  /* 0x00000019ff035219 */ /* 0x000fce0000011618 */
.L_x_11328:
[----:B------:R-:W-:Y:S05]  /*af50*/  BSYNC B0 ;  /* 0x0000000000007941 */ /* 0x000fea0003800000 */
.L_x_11326:
[----:B------:R-:W-:-:S05]  /*af60*/  IMAD R3, R3, R11, R34 ;  /* 0x0000000b03037224 */ /* 0x000fca00078e0222 */
[----:B------:R-:W-:Y:S02]  /*af70*/  VIMNMX R100, R100, R3, !PT ;  /* 0x0000000364647248 */ /* 0x000fe40007fe0100 */
[----:B------:R-:W-:-:S07]  /*af80*/  VIADDMNMX R38, R3, R11, R38, PT ;  /* 0x0000000b03267246 */ /* 0x000fce0003800126 */
.L_x_11325:
[C---:B------:R-:W-:Y:S01]  /*af90*/  ISETP.GT.AND P1, PT, R100.reuse, 0x1, !P1 ;  /* 0x000000016400780c */ /* 0x040fe20004f24270 */
[----:B------:R-:W-:Y:S01]  /*afa0*/  ULDC UR4, c[0x0][0x988] ;  /* 0x0002620000047ab9 */ /* 0x000fe20000000800 */
[----:B------:R-:W-:Y:S01]  /*afb0*/  ISETP.GT.AND P2, PT, R100, 0x8, !P2 ;  /* 0x000000086400780c */ /* 0x000fe20005744270 */
[----:B------:R-:W-:Y:S01]  /*afc0*/  IMAD.IADD R10, R105, 0x1, R10 ;  /* 0x00000001690a7824 */ /* 0x000fe200078e020a */
[C---:B------:R-:W-:Y:S02]  /*afd0*/  ISETP.LT.OR P1, PT, R38.reuse, 0x2, P1 ;  /* 0x000000022600780c */ /* 0x040fe40000f21670 */
[----:B------:R-:W-:Y:S02]  /*afe0*/  ISETP.LT.OR P2, PT, R38, 0x9, P2 ;  /* 0x000000092600780c */ /* 0x000fe40001741670 */
[----:B------:R-:W-:Y:S02]  /*aff0*/  FSEL R25, R12, -INF , !P1 ;  /* 0xff8000000c197808 */ /* 0x000fe40004800000 */
[----:B------:R-:W-:-:S02]  /*b000*/  LOP3.LUT P1, RZ, R16, 0x1, RZ, 0xc0, !PT ;  /* 0x0000000110ff7812 */ /* 0x000fc4000782c0ff */
[----:B------:R-:W-:Y:S02]  /*b010*/  FSEL R15, R15, -INF , !P2 ;  /* 0xff8000000f0f7808 */ /* 0x000fe40005000000 */
[----:B------:R-:W-:Y:S02]  /*b020*/  ISETP.GT.AND P1, PT, R100, 0x9, !P1 ;  /* 0x000000096400780c */ /* 0x000fe40004f24270 */
[----:B------:R-:W-:Y:S02]  /*b030*/  LOP3.LUT P2, RZ, R16, 0x1000000, RZ, 0xc0, !PT ;  /* 0x0100000010ff7812 */ /* 0x000fe4000784c0ff */
[----:B------:R-:W-:Y:S02]  /*b040*/  ISETP.LT.OR P1, PT, R38, 0xa, P1 ;  /* 0x0000000a2600780c */ /* 0x000fe40000f21670 */
[----:B------:R-:W-:Y:S02]  /*b050*/  LOP3.LUT P5, RZ, R16, 0x800000, RZ, 0xc0, !PT ;  /* 0x0080000010ff7812 */ /* 0x000fe400078ac0ff */
        /* <DEDUP_REMOVED lines=62> */
[----:B------:R-:W-:Y:S02]  /*b440*/  ISETP.GT.AND P1, PT, R100, 0x31, !P5 ;  /* 0x000000316400780c */ /* 0x000fe40006f24270 */
[----:B------:R-:W-:Y:S02]  /*b450*/  FMNMX.FTZ R12, R135, R12, !PT ;  /* 0x0000000c870c7209 */ /* 0x000fe40007810000 */
        /* <DEDUP_REMOVED lines=23> */
[----:B------:R-:W-:Y:S01]  /*b5d0*/  FSEL R151, R56, -INF , !P1 ;  /* 0xff80000038977808 */ /* 0x000fe20004800000 */
[----:B------:R-:W-:Y:S01]  /*b5e0*/  IMAD.U32 R56, RZ, RZ, UR4 ;  /* 0x00000004ff387e24 */ /* 0x000fe2000f8e00ff */
        /* <DEDUP_REMOVED lines=10> */
[----:B------:R-:W-:Y:S01]  /*b690*/  ISETP.GT.AND P6, PT, R100, RZ, !P6 ;  /* 0x000000ff6400720c */ /* 0x000fe200077c4270 */
[----:B------:R-:W0:Y:S01]  /*b6a0*/  SHFL.BFLY PT, R3, R14, 0x2, 0x1f ;  /* 0x0c401f000e037f89 */ /* 0x000e2200000e0000 */
[C---:B------:R-:W-:Y:S02]  /*b6b0*/  ISETP.LT.OR P1, PT, R38.reuse, 0x49, P1 ;  /* 0x000000492600780c */ /* 0x040fe40000f21670 */
[----:B------:R-:W-:Y:S02]  /*b6c0*/  ISETP.LT.OR P6, PT, R38, 0x1, P6 ;  /* 0x000000012600780c */ /* 0x000fe400037c1670 */
[----:B------:R-:W-:Y:S02]  /*b6d0*/  FSEL R153, R58, -INF , !P1 ;  /* 0xff8000003a997808 */ /* 0x000fe40004800000 */
[----:B------:R-:W-:-:S02]  /*b6e0*/  LOP3.LUT P1, RZ, R16, 0x20000, RZ, 0xc0, !PT ;  /* 0x0002000010ff7812 */ /* 0x000fc4000782c0ff */
[C---:B------:R-:W-:Y:S02]  /*b6f0*/  ISETP.GT.AND P3, PT, R100.reuse, 0x91, !P3 ;  /* 0x000000916400780c */ /* 0x040fe40005f64270 */
[C---:B------:R-:W-:Y:S02]  /*b700*/  ISETP.GT.AND P1, PT, R100.reuse, 0x49, !P1 ;  /* 0x000000496400780c */ /* 0x040fe40004f24270 */
[----:B------:R-:W-:Y:S02]  /*b710*/  ISETP.GT.AND P4, PT, R100, 0x98, !P4 ;  /* 0x000000986400780c */ /* 0x000fe40006784270 */
[C---:B------:R-:W-:Y:S02]  /*b720*/  ISETP.LT.OR P1, PT, R38.reuse, 0x4a, P1 ;  /* 0x0000004a2600780c */ /* 0x040fe40000f21670 */
[----:B------:R-:W-:Y:S02]  /*b730*/  ISETP.LT.OR P3, PT, R38, 0x92, P3 ;  /* 0x000000922600780c */ /* 0x000fe40001f61670 */
[----:B------:R-:W-:-:S02]  /*b740*/  FSEL R59, R59, -INF , !P1 ;  /* 0xff8000003b3b7808 */ /* 0x000fc40004800000 */
[----:B------:R-:W-:Y:S02]  /*b750*/  LOP3.LUT P1, RZ, R16, 0x10000, RZ, 0xc0, !PT ;  /* 0x0001000010ff7812 */ /* 0x000fe4000782c0ff */
[----:B------:R-:W-:Y:S02]  /*b760*/  ISETP.LT.OR P4, PT, R38, 0x99, P4 ;  /* 0x000000992600780c */ /* 0x000fe40002781670 */
[----:B------:R-:W-:Y:S02]  /*b770*/  ISETP.GT.AND P1, PT, R100, 0x50, !P1 ;  /* 0x000000506400780c */ /* 0x000fe40004f24270 */
[----:B0-----:R-:W-:Y:S02]  /*b780*/  FMNMX.FTZ R20, R14, R3, !PT ;  /* 0x000000030e147209 */ /* 0x001fe40007810000 */
[----:B------:R-:W-:Y:S02]  /*b790*/  ISETP.LT.OR P1, PT, R38, 0x51, P1 ;  /* 0x000000512600780c */ /* 0x000fe40000f21670 */
[----:B------:R-:W-:Y:S01]  /*b7a0*/  FSEL R14, R9, -INF , !P6 ;  /* 0xff800000090e7808 */ /* 0x000fe20007000000 */
        /* <DEDUP_REMOVED lines=45> */
[----:B------:R-:W-:Y:S01]  /*ba80*/  FMNMX.FTZ R52, R151, R52, !PT ;  /* 0x0000003497347209 */ /* 0x000fe20007810000 */
[----:B------:R-:W-:-:S01]  /*ba90*/  FFMA.FTZ R12, R3, R56, -8 ;  /* 0xc1000000030c7423 */ /* 0x000fc20000010038 */
        /* <DEDUP_REMOVED lines=11> */
[----:B------:R-:W-:Y:S02]  /*bb50*/  FSEL R31, R31, -INF , !P3 ;  /* 0xff8000001f1f7808 */ /* 0x000fe40005800000 */
[----:B------:R-:W-:Y:S02]  /*bb60*/  ISETP.LT.OR P1, PT, R38, 0x72, P1 ;  /* 0x000000722600780c */ /* 0x000fe40000f21670 */
[----:B------:R-:W-:Y:S02]  /*bb70*/  FSEL R13, R13, -INF , !P4 ;  /* 0xff8000000d0d7808 */ /* 0x000fe40006000000 */
        /* <DEDUP_REMOVED lines=27> */
[C---:B------:R-:W-:Y:S02]  /*bd30*/  ISETP.GT.AND P1, PT, R100.reuse, 0x90, !P2 ;  /* 0x000000906400780c */ /* 0x040fe40005724270 */
[----:B------:R-:W-:Y:S01]  /*bd40*/  ISETP.GT.AND P2, PT, R100, 0x99, !P5 ;  /* 0x000000996400780c */ /* 0x000fe20006f44270 */
[----:B------:R-:W-:-:S01]  /*bd50*/  FFMA.FTZ R9, R79, R56, -R12 ;  /* 0x000000384f097223 */ /* 0x000fc2000001080c */
[----:B------:R-:W-:Y:S01]  /*bd60*/  ISETP.LT.OR P1, PT, R38, 0x91, P1 ;  /* 0x000000912600780c */ /* 0x000fe20000f21670 */
[----:B------:R-:W-:-:S01]  /*bd70*/  FFMA.FTZ R0, R0, R56, -R12 ;  /* 0x0000003800007223 */ /* 0x000fc2000001080c */
[----:B------:R-:W-:Y:S01]  /*bd80*/  ISETP.LT.OR P2, PT, R38, 0x9a, P2 ;  /* 0x0000009a2600780c */ /* 0x000fe20001741670 */
[----:B------:R0:W-:Y:S01]  /*bd90*/  MUFU.EX2 R40, R9 ;  /* 0x0000000900287308 */ /* 0x0001e20000000800 */
[----:B------:R-:W-:-:S01]  /*bda0*/  FFMA.FTZ R39, R39, R56, -R12 ;  /* 0x0000003827277223 */ /* 0x000fc2000001080c */
[-CC-:B------:R-:W-:Y:S01]  /*bdb0*/  FFMA.FTZ R72, R71, R56.reuse, -R12.reuse ;  /* 0x0000003847487223 */ /* 0x180fe2000001080c */
[----:B------:R-:W-:Y:S01]  /*bdc0*/  FSEL R33, R33, -INF , !P2 ;  /* 0xff80000021217808 */ /* 0x000fe20005000000 */
[-CC-:B------:R-:W-:Y:S01]  /*bdd0*/  FFMA.FTZ R20, R101, R56.reuse, -R12.reuse ;  /* 0x0000003865147223 */ /* 0x180fe2000001080c */
[----:B------:R-:W-:-:S01]  /*bde0*/  FFMA.FTZ R101, R107, R56, -R12 ;  /* 0x000000386b657223 */ /* 0x000fc2000001080c */
[-CC-:B------:R-:W-:Y:S01]  /*bdf0*/  FFMA.FTZ R24, R109, R56.reuse, -R12.reuse ;  /* 0x000000386d187223 */ /* 0x180fe2000001080c */
[----:B------:R-:W-:-:S01]  /*be00*/  FFMA.FTZ R107, R111, R56, -R12 ;  /* 0x000000386f6b7223 */ /* 0x000fc2000001080c */
[----:B------:R-:W-:Y:S01]  /*be10*/  MUFU.EX2 R0, R0 ;  /* 0x0000000000007308 */ /* 0x000fe20000000800 */
[----:B0-----:R-:W-:Y:S01]  /*be20*/  FMNMX.FTZ R9, R155, R54, !PT ;  /* 0x000000369b097209 */ /* 0x001fe20007810000 */
[-CC-:B------:R-:W-:Y:S01]  /*be30*/  FFMA.FTZ R32, R113, R56.reuse, -R12.reuse ;  /* 0x0000003871207223 */ /* 0x180fe2000001080c */
[----:B------:R-:W-:-:S01]  /*be40*/  FFMA.FTZ R79, R97, R56, -R12 ;  /* 0x00000038614f7223 */ /* 0x000fc2000001080c */
[-CC-:B------:R-:W-:Y:S01]  /*be50*/  FFMA.FTZ R109, R115, R56.reuse, -R12.reuse ;  /* 0x00000038736d7223 */ /* 0x180fe2000001080c */
[----:B------:R-:W-:Y:S01]  /*be60*/  FMNMX.FTZ R9, R64, R9, !PT ;  /* 0x0000000940097209 */ /* 0x000fe20007810000 */
[-CC-:B------:R-:W-:Y:S01]  /*be70*/  FFMA.FTZ R117, R117, R56.reuse, -R12.reuse ;  /* 0x0000003875757223 */ /* 0x180fe2000001080c */
[----:B------:R-:W-:-:S01]  /*be80*/  FFMA.FTZ R73, R73, R56, -R12 ;  /* 0x0000003849497223 */ /* 0x000fc2000001080c */
[----:B------:R-:W-:Y:S01]  /*be90*/  MUFU.EX2 R39, R39 ;  /* 0x0000002700277308 */ /* 0x000fe20000000800 */
        /* <DEDUP_REMOVED lines=22> */
[----:B------:R-:W-:Y:S01]  /*c000*/  FSEL R67, R30, -INF , !P1 ;  /* 0xff8000001e437808 */ /* 0x000fe20004800000 */
[-CC-:B------:R-:W-:Y:S01]  /*c010*/  FFMA.FTZ R47, R47, R56.reuse, -R12.reuse ;  /* 0x000000382f2f7223 */ /* 0x180fe2000001080c */
[----:B------:R-:W-:Y:S01]  /*c020*/  FMNMX.FTZ R9, R46, R9, !PT ;  /* 0x000000092e097209 */ /* 0x000fe20007810000 */
[-CC-:B------:R-:W-:Y:S01]  /*c030*/  FFMA.FTZ R68, R139, R56.reuse, -R12.reuse ;  /* 0x000000388b447223 */ /* 0x180fe2000001080c */
[----:B------:R-:W-:-:S01]  /*c040*/  FFMA.FTZ R74, R99, R56, -R12 ;  /* 0x00000038634a7223 */ /* 0x000fc2000001080c */
[----:B------:R-:W-:Y:S01]  /*c050*/  FFMA.FTZ R35, R35, R56, -R12 ;  /* 0x0000003823237223 */ /* 0x000fe2000001080c */
[----:B------:R-:W-:Y:S01]  /*c060*/  FMNMX.FTZ R9, R48, R9, !PT ;  /* 0x0000000930097209 */ /* 0x000fe20007810000 */
[----:B------:R-:W-:Y:S01]  /*c070*/  MUFU.EX2 R20, R20 ;  /* 0x0000001400147308 */ /* 0x000fe20000000800 */
[----:B------:R-:W-:-:S02]  /*c080*/  ISETP.GE.AND P5, PT, R11, 0x1, PT ;  /* 0x000000010b00780c */ /* 0x000fc40003fa6270 */
        /* <DEDUP_REMOVED lines=15> */
[-CC-:B------:R-:W-:Y:S01]  /*c180*/  FFMA.FTZ R62, R49, R56.reuse, -R12.reuse ;  /* 0x00000038313e7223 */ /* 0x180fe2000001080c */
[----:B------:R-:W-:-:S01]  /*c190*/  FFMA.FTZ R49, R51, R56, -R12 ;  /* 0x0000003833317223 */ /* 0x000fc2000001080c */
[-CC-:B------:R-:W-:Y:S01]  /*c1a0*/  FFMA.FTZ R51, R53, R56.reuse, -R12.reuse ;  /* 0x0000003835337223 */ /* 0x180fe2000001080c */
[----:B------:R-:W-:-:S01]  /*c1b0*/  FFMA.FTZ R53, R55, R56, -R12 ;  /* 0x0000003837357223 */ /* 0x000fc2000001080c */
[----:B------:R-:W0:Y:S01]  /*c1c0*/  SHFL.BFLY PT, R70, R9, 0x2, 0x1f ;  /* 0x0c401f0009467f89 */ /* 0x000e2200000e0000 */
[----:B------:R-:W-:-:S01]  /*c1d0*/  FFMA.FTZ R55, R143, R56, -R12 ;  /* 0x000000388f377223 */ /* 0x000fc2000001080c */
[----:B------:R-:W1:Y:S08]  /*c1e0*/  MUFU.EX2 R109, R109 ;  /* 0x0000006d006d7308 */ /* 0x000e700000000800 */
[----:B------:R-:W-:Y:S08]  /*c1f0*/  MUFU.EX2 R34, R117 ;  /* 0x0000007500227308 */ /* 0x000ff00000000800 */
[----:B------:R-:W-:Y:S01]  /*c200*/  MUFU.EX2 R73, R73 ;  /* 0x0000004900497308 */ /* 0x000fe20000000800 */
[----:B-1----:R-:W-:-:S04]  /*c210*/  F2FP.SATFINITE.E4M3.F32.PACK_AB_MERGE_C R154, R109, R32, RZ ;  /* 0x000000206d9a723e */ /* 0x002fc800048070ff */
[----:B------:R-:W-:Y:S02]  /*c220*/  F2FP.SATFINITE.E4M3.F32.PACK_AB_MERGE_C R154, R107, R24, R154 ;  /* 0x000000186b9a723e */ /* 0x000fe4000480709a */
[----:B0-----:R-:W-:Y:S01]  /*c230*/  FMNMX.FTZ R76, R9, R70, !PT ;  /* 0x00000046094c7209 */ /* 0x001fe20007810000 */
[----:B------:R-:W-:Y:S01]  /*c240*/  FFMA.FTZ R70, R141, R56, -R12 ;  /* 0x000000388d467223 */ /* 0x000fe2000001080c */
[----:B------:R-:W-:Y:S03]  /*c250*/  MUFU.EX2 R36, R119 ;  /* 0x0000007700247308 */ /* 0x000fe60000000800 */
[----:B------:R-:W0:Y:S05]  /*c260*/  SHFL.BFLY PT, R9, R76, 0x1, 0x1f ;  /* 0x0c201f004c097f89 */ /* 0x000e2a00000e0000 */
[----:B------:R-:W1:Y:S08]  /*c270*/  MUFU.EX2 R111, R111 ;  /* 0x0000006f006f7308 */ /* 0x000e700000000800 */
[----:B------:R-:W-:Y:S08]  /*c280*/  MUFU.EX2 R79, R79 ;  /* 0x0000004f004f7308 */ /* 0x000ff00000000800 */
[----:B------:R-:W-:Y:S01]  /*c290*/  MUFU.EX2 R44, R123 ;  /* 0x0000007b002c7308 */ /* 0x000fe20000000800 */
[----:B-1----:R-:W-:-:S02]  /*c2a0*/  F2FP.SATFINITE.E4M3.F32.PACK_AB_MERGE_C R148, R111, R36, RZ ;  /* 0x000000246f94723e */ /* 0x002fc400048070ff */
[----:B0-----:R-:W-:Y:S01]  /*c2b0*/  FMNMX.FTZ R9, R76, R9, !PT ;  /* 0x000000094c097209 */ /* 0x001fe20007810000 */
[----:B------:R-:W-:-:S01]  /*c2c0*/  FFMA.FTZ R76, R37, R56, -R12 ;  /* 0x00000038254c7223 */ /* 0x000fc2000001080c */
[----:B------:R-:W-:Y:S02]  /*c2d0*/  F2FP.SATFINITE.E4M3.F32.PACK_AB_MERGE_C R148, R73, R34, R148 ;  /* 0x000000224994723e */ /* 0x000fe40004807094 */
[C---:B------:R-:W-:Y:S01]  /*c2e0*/  FSETP.NEU.FTZ.AND P1, PT, R9.reuse, -INF , PT ;  /* 0xff8000000900780b */ /* 0x040fe20003f3d000 */
[----:B------:R-:W-:Y:S01]  /*c2f0*/  FFMA.FTZ R71, R9, R56, -8 ;  /* 0xc100000009477423 */ /* 0x000fe20000010038 */
[----:B------:R-:W-:Y:S04]  /*c300*/  MUFU.EX2 R85, R85 ;  /* 0x0000005500557308 */ /* 0x000fe80000000800 */
[----:B------:R-:W-:-:S04]  /*c310*/  FSEL R12, R71, RZ, P1 ;  /* 0x000000ff470c7208 */ /* 0x000fc80000800000 */
[----:B------:R-:W-:Y:S01]  /*c320*/  MUFU.EX2 R52, R125 ;  /* 0x0000007d00347308 */ /* 0x000fe20000000800 */
[----:B------:R-:W-:-:S01]  /*c330*/  FFMA.FTZ R14, R14, R56, -R12 ;  /* 0x000000380e0e7223 */ /* 0x000fc2000001080c */
        /* <DEDUP_REMOVED lines=31> */
[----:B0-----:R-:W-:-:S01]  /*c530*/  FADD.FTZ R66, R14, R25 ;  /* 0x000000190e427221 */ /* 0x001fc20000010000 */
[----:B------:R-:W-:Y:S01]  /*c540*/  FFMA.FTZ R92, R57, R56, -R12 ;  /* 0x00000038395c7223 */ /* 0x000fe2000001080c */
[----:B------:R-:W-:-:S01]  /*c550*/  FADD.FTZ R98, R34, R91 ;  /* 0x0000005b22627221 */ /* 0x000fc20000010000 */
[----:B------:R-:W-:Y:S01]  /*c560*/  F2FP.SATFINITE.E4M3.F32.PACK_AB_MERGE_C R150, R85, R44, RZ ;  /* 0x0000002c5596723e */ /* 0x000fe200048070ff */
        /* <DEDUP_REMOVED lines=9> */
[----:B------:R-:W-:Y:S01]  /*c600*/  F2FP.SATFINITE.E4M3.F32.PACK_AB_MERGE_C R150, R79, R40, R150 ;  /* 0x000000284f96723e */ /* 0x000fe20004807096 */
[----:B------:R-:W-:-:S01]  /*c610*/  FADD.FTZ R91, R111, R98 ;  /* 0x000000626f5b7221 */ /* 0x000fc20000010000 */
        /* <DEDUP_REMOVED lines=12> */
[-CC-:B------:R-:W-:Y:S01]  /*c6e0*/  FFMA.FTZ R29, R29, R56.reuse, -R12.reuse ;  /* 0x000000381d1d7223 */ /* 0x180fe2000001080c */
[----:B------:R-:W-:-:S01]  /*c6f0*/  FFMA.FTZ R67, R67, R56, -R12 ;  /* 0x0000003843437223 */ /* 0x000fc2000001080c */
[-CC-:B------:R-:W-:Y:S01]  /*c700*/  FFMA.FTZ R31, R31, R56.reuse, -R12.reuse ;  /* 0x000000381f1f7223 */ /* 0x180fe2000001080c */
[----:B------:R-:W-:-:S01]  /*c710*/  FFMA.FTZ R13, R13, R56, -R12 ;  /* 0x000000380d0d7223 */ /* 0x000fc2000001080c */
[----:B------:R-:W0:Y:S01]  /*c720*/  MUFU.EX2 R82, R82 ;  /* 0x0000005200527308 */ /* 0x000e220000000800 */
[----:B-1----:R-:W-:-:S01]  /*c730*/  FADD.FTZ R66, R80, R89 ;  /* 0x0000005950427221 */ /* 0x002fc20000010000 */
[----:B------:R-:W-:Y:S01]  /*c740*/  FFMA.FTZ R33, R33, R56, -R12 ;  /* 0x0000003821217223 */ /* 0x000fe2000001080c */
[----:B------:R-:W-:-:S04]  /*c750*/  F2FP.SATFINITE.E4M3.F32.PACK_AB_MERGE_C R78, R78, R15, RZ ;  /* 0x0000000f4e4e723e */ /* 0x000fc800048070ff */
[----:B------:R-:W-:Y:S01]  /*c760*/  F2FP.SATFINITE.E4M3.F32.PACK_AB_MERGE_C R153, R25, R14, R78 ;  /* 0x0000000e1999723e */ /* 0x000fe2000480704e */
        /* <DEDUP_REMOVED lines=14> */
[----:B------:R-:W-:Y:S01]  /*c850*/  FADD.FTZ R89, R85, R32 ;  /* 0x0000002055597221 */ /* 0x000fe20000010000 */
[----:B------:R-:W-:-:S03]  /*c860*/  F2FP.SATFINITE.E4M3.F32.PACK_AB_MERGE_C R75, R86, R75, RZ ;  /* 0x0000004b564b723e */ /* 0x000fc600048070ff */
[----:B------:R-:W-:Y:S01]  /*c870*/  FADD.FTZ R24, R52, R89 ;  /* 0x0000005934187221 */ /* 0x000fe20000010000 */
[----:B------:R-:W-:Y:S01]  /*c880*/  F2FP.SATFINITE.E4M3.F32.PACK_AB_MERGE_C R149, R84, R71, R75 ;  /* 0x000000475495723e */ /* 0x000fe2000480704b */
        /* <DEDUP_REMOVED lines=8> */
[----:B------:R-:W-:Y:S01]  /*c910*/  MUFU.EX2 R92, R92 ;  /* 0x0000005c005c7308 */ /* 0x000fe20000000800 */
[----:B0-----:R-:W-:-:S07]  /*c920*/  FADD.FTZ R32, R54, R73 ;  /* 0x0000004936207221 */ /* 0x001fce0000010000 */
[----:B------:R-:W0:Y:S08]  /*c930*/  MUFU.EX2 R97, R97 ;  /* 0x0000006100617308 */ /* 0x000e300000000800 */
[----:B------:R-:W1:Y:S08]  /*c940*/  MUFU.EX2 R57, R57 ;  /* 0x0000003900397308 */ /* 0x000e700000000800 */
[----:B------:R2:W-:Y:S01]  /*c950*/  MUFU.EX2 R0, R45 ;  /* 0x0000002d00007308 */ /* 0x0005e20000000800 */
[C---:B0-----:R-:W-:Y:S01]  /*c960*/  F2FP.SATFINITE.E4M3.F32.PACK_AB_MERGE_C R144, R97.reuse, R54, RZ ;  /* 0x000000366190723e */ /* 0x041fe200048070ff */
[----:B------:R-:W-:-:S03]  /*c970*/  FADD.FTZ R97, R97, R32 ;  /* 0x0000002061617221 */ /* 0x000fc60000010000 */
[----:B------:R-:W-:-:S03]  /*c980*/  F2FP.SATFINITE.E4M3.F32.PACK_AB_MERGE_C R144, R87, R52, R144 ;  /* 0x000000345790723e */ /* 0x000fc60004807090 */
[----:B------:R-:W0:Y:S01]  /*c990*/  MUFU.EX2 R58, R58 ;  /* 0x0000003a003a7308 */ /* 0x000e220000000800 */
[----:B--2---:R-:W-:-:S01]  /*c9a0*/  FADD.FTZ R45, R81, R20 ;  /* 0x00000014512d7221 */ /* 0x004fc20000010000 */
[-CC-:B------:R-:W-:Y:S01]  /*c9b0*/  FFMA.FTZ R20, R48, R56.reuse, -R12.reuse ;  /* 0x0000003830147223 */ /* 0x180fe2000001080c */
[C---:B------:R-:W-:Y:S02]  /*c9c0*/  F2FP.SATFINITE.E4M3.F32.PACK_AB_MERGE_C R81, R90.reuse, R81, RZ ;  /* 0x000000515a51723e */ /* 0x040fe400048070ff */
[----:B------:R-:W-:Y:S01]  /*c9d0*/  FADD.FTZ R24, R90, R45 ;  /* 0x0000002d5a187221 */ /* 0x000fe20000010000 */
[----:B------:R-:W-:-:S01]  /*c9e0*/  FFMA.FTZ R45, R50, R56, -R12 ;  /* 0x00000038322d7223 */ /* 0x000fc2000001080c */
[----:B------:R-:W-:Y:S01]  /*c9f0*/  F2FP.SATFINITE.E4M3.F32.PACK_AB_MERGE_C R151, R88, R77, R81 ;  /* 0x0000004d5897723e */ /* 0x000fe20004807051 */
[----:B------:R-:W-:Y:S01]  /*ca00*/  MUFU.EX2 R60, R60 ;  /* 0x0000003c003c7308 */ /* 0x000fe20000000800 */
[----:B------:R-:W-:-:S04]  /*ca10*/  FADD.FTZ R73, R83, R24 ;  /* 0x0000001853497221 */ /* 0x000fc80000010000 */
[----:B------:R-:W-:-:S03]  /*ca20*/  FADD.FTZ R24, R92, R73 ;  /* 0x000000495c187221 */ /* 0x000fc60000010000 */
[----:B------:R-:W2:Y:S01]  /*ca30*/  MUFU.EX2 R65, R65 ;  /* 0x0000004100417308 */ /* 0x000ea20000000800 */
[----:B-1----:R-:W-:-:S01]  /*ca40*/  FADD.FTZ R73, R57, R24 ;  /* 0x0000001839497221 */ /* 0x002fc20000010000 */
[----:B0-----:R-:W-:Y:S01]  /*ca50*/  FADD.FTZ R32, R58, R97 ;  /* 0x000000613a207221 */ /* 0x001fe20000010000 */
[----:B------:R-:W-:-:S05]  /*ca60*/  FFMA.FTZ R24, R26, R56, -R12 ;  /* 0x000000381a187223 */ /* 0x000fca000001080c */
[----:B------:R-:W0:Y:S08]  /*ca70*/  MUFU.EX2 R94, R94 ;  /* 0x0000005e005e7308 */ /* 0x000e300000000800 */
[----:B------:R-:W1:Y:S01]  /*ca80*/  MUFU.EX2 R63, R63 ;  /* 0x0000003f003f7308 */ /* 0x000e620000000800 */
[----:B--2---:R-:W-:-:S07]  /*ca90*/  F2FP.SATFINITE.E4M3.F32.PACK_AB_MERGE_C R146, R65, R60, RZ ;  /* 0x0000003c4192723e */ /* 0x004fce00048070ff */
[----:B------:R-:W2:Y:S01]  /*caa0*/  MUFU.EX2 R59, R59 ;  /* 0x0000003b003b7308 */ /* 0x000ea20000000800 */
[----:B0-----:R-:W-:-:S01]  /*cab0*/  FADD.FTZ R26, R94, R73 ;  /* 0x000000495e1a7221 */ /* 0x001fc20000010000 */
[----:B------:R-:W-:-:S04]  /*cac0*/  F2FP.SATFINITE.E4M3.F32.PACK_AB_MERGE_C R57, R94, R57, RZ ;  /* 0x000000395e39723e */ /* 0x000fc800048070ff */
[----:B------:R-:W-:Y:S02]  /*cad0*/  F2FP.SATFINITE.E4M3.F32.PACK_AB_MERGE_C R145, R92, R83, R57 ;  /* 0x000000535c91723e */ /* 0x000fe40004807039 */
[----:B------:R-:W0:Y:S01]  /*cae0*/  MUFU.EX2 R96, R96 ;  /* 0x0000006000607308 */ /* 0x000e220000000800 */
[----:B-1----:R-:W-:-:S01]  /*caf0*/  FADD.FTZ R79, R63, R32 ;  /* 0x000000203f4f7221 */ /* 0x002fc20000010000 */
[----:B------:R-:W-:-:S03]  /*cb00*/  F2FP.SATFINITE.E4M3.F32.PACK_AB_MERGE_C R146, R63, R58, R146 ;  /* 0x0000003a3f92723e */ /* 0x000fc60004807092 */
[----:B------:R-:W-:-:S03]  /*cb10*/  FADD.FTZ R60, R60, R79 ;  /* 0x0000004f3c3c7221 */ /* 0x000fc60000010000 */
[----:B------:R-:W1:Y:S01]  /*cb20*/  MUFU.EX2 R61, R61 ;  /* 0x0000003d003d7308 */ /* 0x000e620000000800 */
[----:B--2---:R-:W-:-:S01]  /*cb30*/  FADD.FTZ R63, R59, R26 ;  /* 0x0000001a3b3f7221 */ /* 0x004fc20000010000 */
[----:B------:R-:W-:-:S06]  /*cb40*/  FADD.FTZ R65, R65, R60 ;  /* 0x0000003c41417221 */ /* 0x000fcc0000010000 */
        /* <DEDUP_REMOVED lines=29> */
[----:B------:R-:W-:-:S03]  /*cd20*/  F2FP.SATFINITE.E4M3.F32.PACK_AB_MERGE_C R42, R43, R42, RZ ;  /* 0x0000002a2b2a723e */ /* 0x000fc600048070ff */
[----:B------:R-:W-:Y:S01]  /*cd30*/  FADD.FTZ R12, R0, R15 ;  /* 0x0000000f000c7221 */ /* 0x000fe20000010000 */
        /* <DEDUP_REMOVED lines=46> */
[----:B------:R-:W-:-:S06]  /*d020*/  FADD.FTZ R35, R35, R74 ;  /* 0x0000004a23237221 */ /* 0x000fcc0000010000 */
[----:B------:R-:W0:Y:S01]  /*d030*/  MUFU.EX2 R14, R33 ;  /* 0x00000021000e7308 */ /* 0x000e220000000800 */
[----:B--2---:R-:W-:-:S01]  /*d040*/  FADD.FTZ R8, R12, R15 ;  /* 0x0000000f0c087221 */ /* 0x004fc20000010000 */
[----:B0-----:R-:W-:-:S03]  /*d050*/  F2FP.SATFINITE.E4M3.F32.PACK_AB_MERGE_C R0, R14, R13, RZ ;  /* 0x0000000d0e00723e */ /* 0x001fc600048070ff */
[----:B------:R-:W-:Y:S01]  /*d060*/  FADD.FTZ R13, R13, R8 ;  /* 0x000000080d0d7221 */ /* 0x000fe20000010000 */
[----:B------:R-:W-:Y:S01]  /*d070*/  F2FP.SATFINITE.E4M3.F32.PACK_AB_MERGE_C R139, R12, R67, R0 ;  /* 0x000000430c8b723e */ /* 0x000fe20004807000 */
[----:B------:R-:W-:Y:S02]  /*d080*/  FADD.FTZ R12, R76, R35 ;  /* 0x000000234c0c7221 */ /* 0x000fe40000010000 */
[----:B------:R-:W-:-:S01]  /*d090*/  FADD.FTZ R8, R14, R13 ;  /* 0x0000000d0e087221 */ /* 0x000fc20000010000 */
[----:B------:R-:W-:Y:S02]  /*d0a0*/  VIADD R0, R106, 0xfffffffe ;  /* 0xfffffffe6a007836 */ /* 0x000fe40000000000 */
[----:B------:R0:W-:Y:S04]  /*d0b0*/  STL [R1+0x8], R12 ;  /* 0x0000080c01007387 */ /* 0x0001e80000100800 */
[----:B------:R0:W-:Y:S01]  /*d0c0*/  STL [R1+0x4], R8 ;  /* 0x0000040801007387 */ /* 0x0001e20000100800 */
[----:B------:R-:W-:Y:S05]  /*d0d0*/  @!P5 BRA `(.L_x_11329) ;  /* 0x000000000048d947 */ /* 0x000fea0003800000 */
[C---:B------:R-:W-:Y:S01]  /*d0e0*/  ISETP.GT.AND P1, PT, R105.reuse, RZ, PT ;  /* 0x000000ff6900720c */ /* 0x040fe20003f24270 */
[----:B------:R-:W-:Y:S01]  /*d0f0*/  BSSY B0, `(.L_x_11330) ;  /* 0x000000e000007945 */ /* 0x000fe20003800000 */
[----:B0-----:R-:W-:-:S11]  /*d100*/  VIADD R8, R105, 0xffffffff ;  /* 0xffffffff69087836 */ /* 0x001fd60000000000 */
        /* <DEDUP_REMOVED lines=8> */
.L_x_11331:
[----:B------:R-:W-:-:S13]  /*d190*/  ISETP.NE.AND P1, PT, R11, 0x1, PT ;  /* 0x000000010b00780c */ /* 0x000fda0003f25270 */
[----:B------:R-:W0:Y:S02]  /*d1a0*/  @P1 LDC.64 R12, c[0x0][0x9e8] ;  /* 0x00027a00ff0c1b82 */ /* 0x000e240000000a00 */
[----:B0-----:R-:W-:-:S05]  /*d1b0*/  @P1 IMAD.HI.U32 R12, R8, R12, RZ ;  /* 0x0000000c080c1227 */ /* 0x001fca00078e00ff */
[----:B------:R-:W-:-:S07]  /*d1c0*/  @P1 SHF.R.U32.HI R8, RZ, R13, R12 ;  /* 0x0000000dff081219 */ /* 0x000fce000001160c */
.L_x_11332:
[----:B------:R-:W-:Y:S05]  /*d1d0*/  BSYNC B0 ;  /* 0x0000000000007941 */ /* 0x000fea0003800000 */
.L_x_11330:
[----:B------:R-:W-:-:S05]  /*d1e0*/  IMAD R11, R8, R11, R11 ;  /* 0x0000000b080b7224 */ /* 0x000fca00078e020b */
[----:B------:R-:W-:-:S07]  /*d1f0*/  VIMNMX R10, R10, R11, PT ;  /* 0x0000000b0a0a7248 */ /* 0x000fce0003fe0100 */
.L_x_11329:
[----:B0-----:R-:W2:Y:S01]  /*d200*/  LDL R8, [R1+0x48] ;  /* 0x0000480001087983 */ /* 0x001ea20000100800 */
        /* <DEDUP_REMOVED lines=9> */
[----:B------:R-:W-:Y:S01]  /*d2a0*/  LEA.HI.SX32 R11, R10, R11, 0x1a ;  /* 0x0000000b0a0b7211 */ /* 0x000fe200078fd2ff */
        /* <DEDUP_REMOVED lines=29> */
.L_x_11355:
[----:B------:R-:W-:-:S05]  /*d480*/  VIADD R14, R19, 0x1 ;  /* 0x00000001130e7836 */ /* 0x000fca0000000000 */
[----:B------:R-:W-:-:S04]  /*d490*/  ISETP.NE.AND P1, PT, R14, 0x2, PT ;  /* 0x000000020e00780c */ /* 0x000fc80003f25270 */
[----:B------:R-:W-:Y:S02]  /*d4a0*/  SEL R11, RZ, 0x1, P1 ;  /* 0x00000001ff0b7807 */ /* 0x000fe40000800000 */
[----:B------:R-:W-:Y:S02]  /*d4b0*/  SEL R14, R14, RZ, P1 ;  /* 0x000000ff0e0e7207 */ /* 0x000fe40000800000 */
[----:B0-----:R-:W-:-:S05]  /*d4c0*/  LOP3.LUT R10, R156, R11, RZ, 0x3c, !PT ;  /* 0x0000000b9c0a7212 */ /* 0x001fca00078e3cff */
[----:B------:R0:W-:Y:S01]  /*d4d0*/  STL [R1], R10 ;  /* 0x0000000a01007387 */ /* 0x0001e20000100800 */
[----:B------:R-:W-:Y:S05]  /*d4e0*/  @!P0 BRA `(.L_x_11336) ;  /* 0x0000000000048947 */ /* 0x000fea0003800000 */
[----:B------:R-:W-:Y:S01]  /*d4f0*/  BPT.TRAP 0x1 ;  /* 0x000000040000795c */ /* 0x000fe20000300000 */
.L_x_11336:
[----:B------:R-:W-:Y:S01]  /*d500*/  IMAD R8, R14, 0x8, R18 ;  /* 0x000000080e087824 */ /* 0x000fe200078e0212 */
[----:B------:R-:W-:-:S04]  /*d510*/  SHF.L.U32 R11, R10, 0x1f, RZ ;  /* 0x0000001f0a0b7819 */ /* 0x000fc800000006ff */
[----:B------:R1:W2:Y:S01]  /*d520*/  SYNCS.PHASECHK.TRANS64.TRYWAIT P1, [R8+URZ+0x13230], R11 ;  /* 0x0132300b080075a7 */ /* 0x0002a2000802017f */
[----:B------:R-:W-:Y:S05]  /*d530*/  @!P0 BRA `(.L_x_11337) ;  /* 0x0000000000048947 */ /* 0x000fea0003800000 */
[----:B------:R-:W-:Y:S01]  /*d540*/  BPT.TRAP 0x1 ;  /* 0x000000040000795c */ /* 0x000fe20000300000 */
.L_x_11337:
[----:B0-----:R-:W3:Y:S01]  /*d550*/  LDL R10, [R1+0x2c] ;  /* 0x00002c00010a7983 */ /* 0x001ee20000100800 */
[----:B------:R-:W-:Y:S01]  /*d560*/  BSSY B2, `(.L_x_11338) ;  /* 0x0000007000027945 */ /* 0x000fe20003800000 */
[----:B---3--:R-:W-:-:S04]  /*d570*/  IMAD R20, R14, 0x280, R10 ;  /* 0x000002800e147824 */ /* 0x008fc800078e020a */
[C---:B------:R-:W-:Y:S02]  /*d580*/  VIADD R12, R20.reuse, 0x80 ;  /* 0x00000080140c7836 */ /* 0x040fe40000000000 */
[----:B------:R-:W-:Y:S01]  /*d590*/  VIADD R56, R20, 0x100 ;  /* 0x0000010014387836 */ /* 0x000fe20000000000 */
[----:B--2---:R-:W-:Y:S06]  /*d5a0*/  @P1 BRA `(.L_x_11339) ;  /* 0x0000000000081947 */ /* 0x004fec0003800000 */
[----:B------:R-:W0:Y:S02]  /*d5b0*/  SYNCS.PHASECHK.TRANS64.TRYWAIT P1, [R8+URZ+0x13230], R11 ;  /* 0x0132300b080075a7 */ /* 0x000e24000802017f */
[----:B0-----:R-:W-:Y:S05]  /*d5c0*/  @!P1 BRA `(.L_x_11340) ;  /* 0x00000154000c9947 */ /* 0x001fea0003800000 */
.L_x_11339:
[----:B------:R-:W-:Y:S05]  /*d5d0*/  BSYNC B2 ;  /* 0x0000000000027941 */ /* 0x000fea0003800000 */
.L_x_11338:
        /* <DEDUP_REMOVED lines=10> */
[C---:B------:R-:W-:Y:S01]  /*d680*/  VIADD R12, R20.reuse, 0x180 ;  /* 0x00000180140c7836 */ /* 0x040fe20000000000 */
[----:B------:R-:W-:Y:S01]  /*d690*/  R2UR UR23, R13 ;  /* 0x000000000d1772ca */ /* 0x000fe200000e0000 */
[----:B------:R-:W-:Y:S01]  /*d6a0*/  VIADD R56, R20, 0x182 ;  /* 0x0000018214387836 */ /* 0x000fe20000000000 */
[----:B------:R-:W-:Y:S01]  /*d6b0*/  R2UR UR20, R4 ;  /* 0x00000000041472ca */ /* 0x000fe200000e0000 */
[----:B------:R-:W-:Y:S01]  /*d6c0*/  IMAD.MOV.U32 R57, RZ, RZ, -0x7fffffe0 ;  /* 0x80000020ff397424 */ /* 0x000fe200078e00ff */
[----:B------:R-:W-:-:S02]  /*d6d0*/  R2UR UR21, R5 ;  /* 0x00000000051572ca */ /* 0x000fc400000e0000 */
[----:B------:R-:W-:Y:S01]  /*d6e0*/  R2UR UR26, R10 ;  /* 0x000000000a1a72ca */ /* 0x000fe200000e0000 */
[----:B------:R-:W-:Y:S01]  /*d6f0*/  VIADD R10, R20, 0x200 ;  /* 0x00000200140a7836 */ /* 0x000fe20000000000 */
[----:B------:R-:W-:Y:S01]  /*d700*/  R2UR UR27, R11 ;  /* 0x000000000b1b72ca */ /* 0x000fe200000e0000 */
[----:B------:R-:W-:Y:S01]  /*d710*/  QGMMA.64x32x32.F32.E4M3.E4M3 R120, gdesc[UR12], RZ, !UPT, gsb0 ;  /* 0x006000000c7879f3 */ /* 0x000fe2000c0008ff */
[----:B------:R-:W-:Y:S02]  /*d720*/  R2UR UR24, R4 ;  /* 0x00000000041872ca */ /* 0x000fe400000e0000 */
[----:B------:R-:W-:Y:S02]  /*d730*/  R2UR UR25, R5 ;  /* 0x00000000051972ca */ /* 0x000fe400000e0000 */
[----:B------:R-:W-:Y:S01]  /*d740*/  R2UR UR10, R12 ;  /* 0x000000000c0a72ca */ /* 0x000fe200000e0000 */
[----:B------:R-:W-:Y:S01]  /*d750*/  VIADD R12, R20, 0x2 ;  /* 0x00000002140c7836 */ /* 0x000fe20000000000 */
[----:B------:R-:W-:-:S02]  /*d760*/  R2UR UR11, R13 ;  /* 0x000000000d0b72ca */ /* 0x000fc400000e0000 */
[----:B------:R-:W-:Y:S02]  /*d770*/  R2UR UR8, R4 ;  /* 0x00000000040872ca */ /* 0x000fe400000e0000 */
[----:B------:R-:W-:Y:S02]  /*d780*/  R2UR UR9, R5 ;  /* 0x00000000050972ca */ /* 0x000fe400000e0000 */
[----:B------:R-:W-:Y:S01]  /*d790*/  R2UR UR6, R10 ;  /* 0x000000000a0672ca */ /* 0x000fe200000e0000 */
[----:B------:R-:W-:Y:S01]  /*d7a0*/  VIADD R10, R20, 0x82 ;  /* 0x00000082140a7836 */ /* 0x000fe20000000000 */
[----:B------:R-:W-:Y:S01]  /*d7b0*/  R2UR UR7, R11 ;  /* 0x000000000b0772ca */ /* 0x000fe200000e0000 */
[----:B------:R-:W-:Y:S01]  /*d7c0*/  IMAD.MOV.U32 R11, RZ, RZ, -0x7fffffe0 ;  /* 0x80000020ff0b7424 */ /* 0x000fe200078e00ff */
[----:B------:R-:W-:Y:S02]  /*d7d0*/  R2UR UR4, R4 ;  /* 0x00000000040472ca */ /* 0x000fe400000e0000 */
[----:B------:R-:W-:-:S02]  /*d7e0*/  R2UR UR5, R5 ;  /* 0x00000000050572ca */ /* 0x000fc400000e0000 */
[----:B------:R-:W-:Y:S01]  /*d7f0*/  R2UR UR18, R12 ;  /* 0x000000000c1272ca */ /* 0x000fe200000e0000 */
[----:B------:R-:W-:Y:S01]  /*d800*/  VIADD R12, R20, 0x102 ;  /* 0x00000102140c7836 */ /* 0x000fe20000000000 */
[----:B------:R-:W-:Y:S01]  /*d810*/  R2UR UR19, R13 ;  /* 0x000000000d1372ca */ /* 0x000fe200000e0000 */
[----:B------:R-:W-:Y:S01]  /*d820*/  IMAD.MOV.U32 R13, RZ, RZ, -0x7fffffe0 ;  /* 0x80000020ff0d7424 */ /* 0x000fe200078e00ff */
        /* <DEDUP_REMOVED lines=50> */
.L_x_11341:
[----:B------:R-:W-:Y:S01]  /*db50*/  SHF.L.U32 R10, R156, 0x1f, RZ ;  /* 0x0000001f9c0a7819 */ /* 0x000fe200000006ff */
[----:B------:R-:W-:-:S04]  /*db60*/  IMAD R20, R19, 0x8, R18 ;  /* 0x0000000813147824 */ /* 0x000fc800078e0212 */
[----:B------:R0:W1:Y:S01]  /*db70*/  SYNCS.PHASECHK.TRANS64.TRYWAIT P1, [R20+URZ+0x13250], R10 ;  /* 0x0132500a140075a7 */ /* 0x000062000802017f */
[----:B------:R-:W-:Y:S05]  /*db80*/  @!P0 BRA `(.L_x_11342) ;  /* 0x0000000000048947 */ /* 0x000fea0003800000 */
[----:B------:R-:W-:Y:S01]  /*db90*/  BPT.TRAP 0x1 ;  /* 0x000000040000795c */ /* 0x000fe20000300000 */
.L_x_11342:
[----:B------:R-:W-:Y:S04]  /*dba0*/  BSSY B2, `(.L_x_11343) ;  /* 0x0000004000027945 */ /* 0x000fe80003800000 */
[----:B-1----:R-:W-:Y:S05]  /*dbb0*/  @P1 BRA `(.L_x_11344) ;  /* 0x0000000000081947 */ /* 0x002fea0003800000 */
[----:B------:R-:W1:Y:S02]  /*dbc0*/  SYNCS.PHASECHK.TRANS64.TRYWAIT P1, [R20+URZ+0x13250], R10 ;  /* 0x0132500a140075a7 */ /* 0x000e64000802017f */
[----:B-1----:R-:W-:Y:S05]  /*dbd0*/  @!P1 BRA `(.L_x_11345) ;  /* 0x0000014c009c9947 */ /* 0x002fea0003800000 */
.L_x_11344:
[----:B------:R-:W-:Y:S05]  /*dbe0*/  BSYNC B2 ;  /* 0x0000000000027941 */ /* 0x000fea0003800000 */
.L_x_11343:
[----:B01----:R-:W-:Y:S01]  /*dbf0*/  VIADD R10, R18, 0x1000 ;  /* 0x00001000120a7836 */ /* 0x003fe20000000000 */
[----:B------:R-:W-:Y:S01]  /*dc00*/  WARPGROUP.ARRIVE ;  /* 0x00000000000079c5 */ /* 0x000fe20000000000 */
[----:B------:R-:W-:Y:S01]  /*dc10*/  IMAD.MOV.U32 R11, RZ, RZ, -0x3ffffff0 ;  /* 0xc0000010ff0b7424 */ /* 0x000fe200078e00ff */
[----:B------:R-:W-:Y:S02]  /*dc20*/  LOP3.LUT P1, RZ, R17, 0x10, RZ, 0xc0, !PT ;  /* 0x0000001011ff7812 */ /* 0x000fe4000782c0ff */
[----:B------:R-:W-:Y:S02]  /*dc30*/  SHF.R.U32.HI R10, RZ, 0x4, R10 ;  /* 0x00000004ff0a7819 */ /* 0x000fe4000001160a */
[----:B------:R-:W-:Y:S02]  /*dc40*/  R2UR UR7, R11 ;  /* 0x000000000b0772ca */ /* 0x000fe400000e0000 */
[----:B------:R-:W-:-:S04]  /*dc50*/  LOP3.LUT R10, R10, 0x3fff, RZ, 0xc0, !PT ;  /* 0x00003fff0a0a7812 */ /* 0x000fc800078ec0ff */
[----:B------:R-:W-:-:S05]  /*dc60*/  LOP3.LUT R10, R10, 0x10000, RZ, 0xfc, !PT ;  /* 0x000100000a0a7812 */ /* 0x000fca00078efcff */
[----:B------:R-:W-:-:S05]  /*dc70*/  IMAD R10, R19, 0x280, R10 ;  /* 0x00000280130a7824 */ /* 0x000fca00078e020a */
[----:B------:R-:W-:-:S13]  /*dc80*/  R2UR UR6, R10 ;  /* 0x000000000a0672ca */ /* 0x000fda00000e0000 */
[----:B------:R-:W-:Y:S01]  /*dc90*/  QGMMA.64x64x32.F32.E4M3.E4M3 R24, R152, gdesc[UR4], R24, gsb0 ;  /* 0x00e0000498187df3 */ /* 0x000fe20008000818 */
[----:B------:R-:W-:Y:S02]  /*dca0*/  VIADD R12, R10, 0x80 ;  /* 0x000000800a0c7836 */ /* 0x000fe40000000000 */
[----:B------:R-:W-:-:S03]  /*dcb0*/  IMAD.MOV.U32 R13, RZ, RZ, -0x3ffffff0 ;  /* 0xc0000010ff0d7424 */ /* 0x000fc600078e00ff */
[----:B------:R-:W-:Y:S02]  /*dcc0*/  R2UR UR6, R12 ;  /* 0x000000000c0672ca */ /* 0x000fe400000e0000 */
[----:B------:R-:W-:Y:S01]  /*dcd0*/  R2UR UR7, R13 ;  /* 0x000000000d0772ca */ /* 0x000fe200000e0000 */
[----:B------:R-:W-:Y:S02]  /*dce0*/  WARPGROUP.DEPBAR.LE gsb0, 0x0 ;  /* 0x00008000000079c5 */ /* 0x000fe40000010000 */
[----:B------:R-:W2:Y:S04]  /*dcf0*/  LDL R152, [R1+0x3c] ;  /* 0x00003c0001987983 */ /* 0x000ea80000100800 */
[----:B------:R-:W3:Y:S04]  /*dd00*/  LDL R153, [R1+0x38] ;  /* 0x0000380001997983 */ /* 0x000ee80000100800 */
[----:B------:R-:W4:Y:S04]  /*dd10*/  LDL R154, [R1+0x28] ;  /* 0x00002800019a7983 */ /* 0x000f280000100800 */
[----:B------:R-:W5:Y:S01]  /*dd20*/  LDL R155, [R1+0x14] ;  /* 0x00001400019b7983 */ /* 0x000f620000100800 */
[----:B------:R-:W-:Y:S01]  /*dd30*/  WARPGROUP.ARRIVE ;  /* 0x00000000000079c5 */ /* 0x000fe20000000000 */
[----:B------:R-:W-:-:S02]  /*dd40*/  VIADD R12, R10, 0x100 ;  /* 0x000001000a0c7836 */ /* 0x000fc40000000000 */
[C---:B------:R-:W-:Y:S01]  /*dd50*/  FMUL.FTZ R11, R2.reuse, R120 ;  /* 0x00000078020b7220 */ /* 0x040fe20000410000 */
[----:B------:R-:W-:Y:S02]  /*dd60*/  IMAD.MOV.U32 R13, RZ, RZ, -0x3ffffff0 ;  /* 0xc0000010ff0d7424 */ /* 0x000fe400078e00ff */
[C---:B------:R-:W-:Y:S01]  /*dd70*/  FMUL.FTZ R120, R2.reuse, R124 ;  /* 0x0000007c02787220 */ /* 0x040fe20000410000 */
[----:B------:R-:W-:Y:S01]  /*dd80*/  FMUL.FTZ R124, R2, R128 ;  /* 0x00000080027c7220 */ /* 0x000fe20000410000 */
[----:B------:R-:W-:Y:S01]  /*dd90*/  QGMMA.64x64x32.F32.E4M3.E4M3 R24, R148, gdesc[UR4], R24, gsb0 ;  /* 0x00e0000494187df3 */ /* 0x000fe20008000818 */
[----:B------:R-:W-:Y:S01]  /*dda0*/  R2UR UR6, R12 ;  /* 0x000000000c0672ca */ /* 0x000fe200000e0000 */
[----:B------:R-:W-:Y:S01]  /*ddb0*/  VIADD R12, R10, 0x180 ;  /* 0x000001800a0c7836 */ /* 0x000fe20000000000 */
[----:B------:R-:W-:Y:S01]  /*ddc0*/  R2UR UR7, R13 ;  /* 0x000000000d0772ca */ /* 0x000fe200000e0000 */
[----:B------:R-:W-:Y:S02]  /*ddd0*/  IMAD.MOV.U32 R13, RZ, RZ, -0x3ffffff0 ;  /* 0xc0000010ff0d7424 */ /* 0x000fe400078e00ff */
[C---:B------:R-:W-:Y:S01]  /*dde0*/  FMUL.FTZ R128, R2.reuse, R132 ;  /* 0x0000008402807220 */ /* 0x040fe20000410000 */
[----:B------:R-:W-:Y:S01]  /*ddf0*/  FMUL.FTZ R132, R2, R56 ;  /* 0x0000003802847220 */ /* 0x000fe20000410000 */
[----:B------:R-:W-:-:S02]  /*de00*/  VIADD R56, R10, 0x200 ;  /* 0x000002000a387836 */ /* 0x000fc40000000000 */
        /* <DEDUP_REMOVED lines=65> */
[----:B------:R-:W-:-:S02]  /*e220*/  WARPGROUP.DEPBAR.LE gsb0, 0x0 ;  /* 0x00008000000079c5 */ /* 0x000fc40000010000 */
[----:B------:R-:W-:-:S06]  /*e230*/  WARPGROUP.ARRIVE ;  /* 0x00000000000079c5 */ /* 0x000fcc0000000000 */
[----:B------:R-:W1:Y:S01]  /*e240*/  S2R R151, SR_TID.X ;  /* 0x0000000000977919 */ /* 0x000e620000002100 */
[----:B------:R-:W0:Y:S01]  /*e250*/  MUFU.TANH R19, R19 ;  /* 0x0000001300137308 */ /* 0x000e220000002400 */
[----:B------:R-:W-:Y:S01]  /*e260*/  QGMMA.64x64x32.F32.E4M3.E4M3 R24, R144, gdesc[UR4], R24, gsb0 ;  /* 0x00e0000490187df3 */ /* 0x000fe20008000818 */
[----:B------:R-:W-:Y:S01]  /*e270*/  R2UR UR6, R12 ;  /* 0x000000000c0672ca */ /* 0x000fe200000e0000 */
[C---:B------:R-:W-:Y:S01]  /*e280*/  FMUL.FTZ R12, R2.reuse, R121 ;  /* 0x00000079020c7220 */ /* 0x040fe20000410000 */
[----:B------:R-:W-:Y:S01]  /*e290*/  R2UR UR7, R13 ;  /* 0x000000000d0772ca */ /* 0x000fe200000e0000 */
[C---:B------:R-:W-:Y:S01]  /*e2a0*/  FMUL.FTZ R121, R2.reuse, R125 ;  /* 0x0000007d02797220 */ /* 0x040fe20000410000 */
[C---:B------:R-:W-:Y:S01]  /*e2b0*/  FMUL.FTZ R125, R2.reuse, R129 ;  /* 0x00000081027d7220 */ /* 0x040fe20000410000 */
        /* <DEDUP_REMOVED lines=8> */
[----:B------:R-:W-:Y:S01]  /*e340*/  FMUL.FTZ R64, R2, R67 ;  /* 0x0000004302407220 */ /* 0x000fe20000410000 */
[----:B------:R-:W0:Y:S08]  /*e350*/  MUFU.TANH R12, R12 ;  /* 0x0000000c000c7308 */ /* 0x000e300000002400 */
[----:B------:R-:W0:Y:S01]  /*e360*/  MUFU.TANH R13, R13 ;  /* 0x0000000d000d7308 */ /* 0x000e220000002400 */
[----:B-1----:R-:W-:-:S04]  /*e370*/  LOP3.LUT R151, R151, 0x7f, RZ, 0xc0, !PT ;  /* 0x0000007f97977812 */ /* 0x002fc800078ec0ff */
[----:B------:R-:W-:-:S03]  /*e380*/  ISETP.NE.AND P2, PT, R151, RZ, PT ;  /* 0x000000ff9700720c */ /* 0x000fc60003f45270 */
[----:B------:R-:W1:Y:S08]  /*e390*/  MUFU.TANH R120, R120 ;  /* 0x0000007800787308 */ /* 0x000e700000002400 */
        /* <DEDUP_REMOVED lines=9> */
[----:B------:R-:W-:Y:S01]  /*e430*/  R2UR UR6, R56 ;  /* 0x00000000380672ca */ /* 0x000fe200000e0000 */
[----:B------:R-:W-:Y:S01]  /*e440*/  @!P2 VIADD R56, R8, 0x13240 ;  /* 0x000132400838a836 */ /* 0x000fe20000000000 */
[----:B------:R-:W-:Y:S01]  /*e450*/  R2UR UR7, R57 ;  /* 0x00000000390772ca */ /* 0x000fe200000e0000 */
[----:B------:R-:W-:Y:S01]  /*e460*/  FMUL.FTZ R57, R2, R70 ;  /* 0x0000004602397220 */ /* 0x000fe20000410000 */
[----:B------:R-:W-:Y:S02]  /*e470*/  IMAD R70, R0, -0xa0, RZ ;  /* 0xffffff6000467824 */ /* 0x000fe400078e02ff */
[----:B------:R-:W0:Y:S01]  /*e480*/  MUFU.TANH R127, R127 ;  /* 0x0000007f007f7308 */ /* 0x000e220000002400 */
[----:B------:R-:W-:-:S07]  /*e490*/  @!P2 PRMT R56, RZ, 0x654, R56 ;  /* 0x00000654ff38a816 */ /* 0x000fce0000000038 */
[----:B------:R2:W0:Y:S08]  /*e4a0*/  MUFU.TANH R8, R57 ;  /* 0x0000003900087308 */ /* 0x0004300000002400 */
        /* <DEDUP_REMOVED lines=10> */
[----:B------:R-:W-:Y:S07]  /*e550*/  QGMMA.64x64x32.F32.E4M3.E4M3 R24, R136, gdesc[UR4], R24, gsb0 ;  /* 0x00e0000488187df3 */ /* 0x000fee0008000818 */
[----:B------:R-:W0:Y:S08]  /*e560*/  MUFU.TANH R108, R108 ;  /* 0x0000006c006c7308 */ /* 0x000e300000002400 */
[----:B------:R-:W0:Y:S08]  /*e570*/  MUFU.TANH R109, R109 ;  /* 0x0000006d006d7308 */ /* 0x000e300000002400 */
[----:B------:R-:W0:Y:S01]  /*e580*/  MUFU.TANH R110, R110 ;  /* 0x0000006e006e7308 */ /* 0x000e220000002400 */
[----:B--2---:R-:W-:-:S07]  /*e590*/  IADD3 R57, R70, 0x1, R152 ;  /* 0x0000000146397810 */ /* 0x004fce0007ffe098 */
[----:B------:R-:W2:Y:S01]  /*e5a0*/  MUFU.TANH R111, R111 ;  /* 0x0000006f006f7308 */ /* 0x000ea20000002400 */
[----:B---3--:R-:W-:Y:S02]  /*e5b0*/  IMAD.IADD R57, R57, 0x1, -R153 ;  /* 0x0000000139397824 */ /* 0x008fe400078e0a99 */
[C---:B----4-:R-:W-:Y:S02]  /*e5c0*/  IMAD R67, R154.reuse, -0x2, R70 ;  /* 0xfffffffe9a437824 */ /* 0x050fe400078e0246 */
[----:B------:R-:W-:-:S03]  /*e5d0*/  IMAD R57, R154, -0x2, R57 ;  /* 0xfffffffe9a397824 */ /* 0x000fc600078e0239 */
[----:B------:R-:W3:Y:S08]  /*e5e0*/  MUFU.TANH R112, R112 ;  /* 0x0000007000707308 */ /* 0x000ef00000002400 */
[----:B------:R-:W4:Y:S08]  /*e5f0*/  MUFU.TANH R113, R113 ;  /* 0x0000007100717308 */ /* 0x000f300000002400 */
        /* <DEDUP_REMOVED lines=9> */
[C---:B-----5:R-:W-:Y:S02]  /*e690*/  IMAD.IADD R135, R155.reuse, 0x1, R137 ;  /* 0x000000019b877824 */ /* 0x060fe400078e0289 */
        /* <DEDUP_REMOVED lines=61> */
.L_x_11348:
[----:B------:R-:W-:-:S05]  /*ea70*/  IMAD.U32 R138, RZ, RZ, UR40 ;  /* 0x00000028ff8a7e24 */ /* 0x000fca000f8e00ff */
[----:B------:R-:W-:-:S13]  /*ea80*/  ISETP.NE.AND P1, PT, R138, 0x1, PT ;  /* 0x000000018a00780c */ /* 0x000fda0003f25270 */
[----:B0-----:R-:W0:Y:S02]  /*ea90*/  @P1 LDC.64 R56, c[0x0][0x9e8] ;  /* 0x00027a00ff381b82 */ /* 0x001e240000000a00 */
[----:B0-----:R-:W-:-:S04]  /*eaa0*/  @P1 IMAD.HI.U32 R139, R15, R56, RZ ;  /* 0x000000380f8b1227 */ /* 0x001fc800078e00ff */
[----:B------:R-:W-:Y:S01]  /*eab0*/  IMAD.MOV.U32 R56, RZ, RZ, R15 ;  /* 0x000000ffff387224 */ /* 0x000fe200078e000f */
[----:B------:R-:W-:-:S07]  /*eac0*/  @P1 SHF.R.U32.HI R56, RZ, R57, R139 ;  /* 0x00000039ff381219 */ /* 0x000fce000001168b */
.L_x_11349:
[----:B------:R-:W-:Y:S05]  /*ead0*/  BSYNC B2 ;  /* 0x0000000000027941 */ /* 0x000fea0003800000 */
.L_x_11347:
[----:B------:R-:W-:-:S05]  /*eae0*/  IMAD R56, R56, R138, R67 ;  /* 0x0000008a38387224 */ /* 0x000fca00078e0243 */
[----:B------:R-:W-:Y:S02]  /*eaf0*/  VIMNMX R71, R71, R56, !PT ;  /* 0x0000003847477248 */ /* 0x000fe40007fe0100 */
[----:B------:R-:W-:-:S07]  /*eb00*/  VIADDMNMX R135, R56, R138, R135, PT ;  /* 0x0000008a38877246 */ /* 0x000fce0003800187 */
.L_x_11346:
[C---:B------:R-:W-:Y:S01]  /*eb10*/  ISETP.GE.AND P1, PT, R70.reuse, 0x2, PT ;  /* 0x000000024600780c */ /* 0x040fe20003f26270 */
[----:B0-----:R-:W2:Y:S01]  /*eb20*/  LDL R56, [R1+0x20] ;  /* 0x0000200001387983 */ /* 0x001ea20000100800 */
[----:B------:R-:W-:Y:S02]  /*eb30*/  ISETP.GE.AND P2, PT, R70, 0x9, PT ;  /* 0x000000094600780c */ /* 0x000fe40003f46270 */
[C---:B------:R-:W-:Y:S02]  /*eb40*/  ISETP.GT.AND P3, PT, R71.reuse, 0x1, !P1 ;  /* 0x000000014700780c */ /* 0x040fe40004f64270 */
[----:B------:R-:W-:Y:S02]  /*eb50*/  ISETP.GT.AND P4, PT, R71, 0x8, !P2 ;  /* 0x000000084700780c */ /* 0x000fe40005784270 */
[C---:B------:R-:W-:Y:S02]  /*eb60*/  ISETP.LT.OR P3, PT, R135.reuse, 0x2, P3 ;  /* 0x000000028700780c */ /* 0x040fe40001f61670 */
[----:B------:R-:W-:-:S02]  /*eb70*/  ISETP.LT.OR P4, PT, R135, 0x9, P4 ;  /* 0x000000098700780c */ /* 0x000fc40002781670 */
[----:B------:R-:W-:Y:S02]  /*eb80*/  FSEL R12, R12, -INF , !P3 ;  /* 0xff8000000c0c7808 */ /* 0x000fe40005800000 */
[----:B------:R-:W-:Y:S02]  /*eb90*/  ISETP.GE.AND P3, PT, R70, 0xa, PT ;  /* 0x0000000a4600780c */ /* 0x000fe40003f66270 */
[----:B------:R-:W-:Y:S02]  /*eba0*/  FSEL R120, R120, -INF , !P4 ;  /* 0xff80000078787808 */ /* 0x000fe40006000000 */
[----:B------:R-:W-:Y:S02]  /*ebb0*/  ISETP.GT.AND P4, PT, R71, 0x9, !P3 ;  /* 0x000000094700780c */ /* 0x000fe40005f84270 */
[----:B------:R-:W-:Y:S02]  /*ebc0*/  LOP3.LUT R17, R17, 0xfffffffd, RZ, 0xc0, !PT ;  /* 0xfffffffd11117812 */ /* 0x000fe400078ec0ff */
[----:B------:R-:W-:-:S02]  /*ebd0*/  ISETP.LT.OR P4, PT, R135, 0xa, P4 ;  /* 0x0000000a8700780c */ /* 0x000fc40002781670 */
[----:B------:R-:W-:Y:S02]  /*ebe0*/  LOP3.LUT R16, R16, 0x7fffffff, RZ, 0xc0, !PT ;  /* 0x7fffffff10107812 */ /* 0x000fe400078ec0ff */
        /* <DEDUP_REMOVED lines=11> */
[----:B------:R-:W-:Y:S02]  /*eca0*/  ISETP.GT.AND P6, PT, R71, 0x18, !P6 ;  /* 0x000000184700780c */ /* 0x000fe400077c4270 */
[----:B------:R-:W-:Y:S02]  /*ecb0*/  LOP3.LUT R17, R17, 0xfffffffe, RZ, 0xc0, !PT ;  /* 0xfffffffe11117812 */ /* 0x000fe400078ec0ff */
        /* <DEDUP_REMOVED lines=54> */
[----:B------:R-:W-:Y:S01]  /*f020*/  ISETP.LT.OR P6, PT, R135, 0x3a, P6 ;  /* 0x0000003a8700780c */ /* 0x000fe200037c1670 */
[C---:B--2---:R-:W-:Y:S02]  /*f030*/  IMAD.IADD R137, R56.reuse, 0x1, R137 ;  /* 0x0000000138897824 */ /* 0x044fe400078e0289 */
[----:B------:R-:W-:Y:S01]  /*f040*/  IMAD.IADD R136, R56, 0x1, R136 ;  /* 0x0000000138887824 */ /* 0x000fe200078e0288 */
[----:B------:R-:W-:-:S02]  /*f050*/  FSEL R117, R117, -INF , !P6 ;  /* 0xff80000075757808 */ /* 0x000fc40007000000 */
        /* <DEDUP_REMOVED lines=162> */
.L_x_11352:
[----:B------:R-:W-:-:S05]  /*fa80*/  IMAD.U32 R56, RZ, RZ, UR40 ;  /* 0x00000028ff387e24 */ /* 0x000fca000f8e00ff */
[----:B------:R-:W-:-:S13]  /*fa90*/  ISETP.NE.AND P6, PT, R56, 0x1, PT ;  /* 0x000000013800780c */ /* 0x000fda0003fc5270 */
[----:B------:R-:W0:Y:S02]  /*faa0*/  @P6 LDC.64 R10, c[0x0][0x9e8] ;  /* 0x00027a00ff0a6b82 */ /* 0x000e240000000a00 */
[----:B0-----:R-:W-:-:S04]  /*fab0*/  @P6 IMAD.HI.U32 R70, R21, R10, RZ ;  /* 0x0000000a15466227 */ /* 0x001fc800078e00ff */
[----:B------:R-:W-:Y:S01]  /*fac0*/  IMAD.MOV.U32 R10, RZ, RZ, R21 ;  /* 0x000000ffff0a7224 */ /* 0x000fe200078e0015 */
[----:B------:R-:W-:-:S07]  /*fad0*/  @P6 SHF.R.U32.HI R10, RZ, R11, R70 ;  /* 0x0000000bff0a6219 */ /* 0x000fce0000011646 */
.L_x_11353:
[----:B------:R-:W-:Y:S05]  /*fae0*/  BSYNC B2 ;  /* 0x0000000000027941 */ /* 0x000fea0003800000 */
.L_x_11351:
[----:B------:R-:W-:-:S05]  /*faf0*/  IMAD R67, R10, R56, R67 ;  /* 0x000000380a437224 */ /* 0x000fca00078e0243 */
[----:B------:R-:W-:Y:S02]  /*fb00*/  VIMNMX R136, R136, R67, !PT ;  /* 0x0000004388887248 */ /* 0x000fe40007fe0100 */
[----:B------:R-:W-:-:S07]  /*fb10*/  VIADDMNMX R137, R67, R56, R137, PT ;  /* 0x0000003843897246 */ /* 0x000fce0003800189 */
.L_x_11350:
[C---:B------:R-:W-:Y:S01]  /*fb20*/  ISETP.GT.AND P1, PT, R136.reuse, 0x1, !P1 ;  /* 0x000000018800780c */ /* 0x040fe20004f24270 */
[----:B------:R-:W2:Y:S01]  /*fb30*/  LDL.LU R135, [R1+0x8] ;  /* 0x0000080001877983 */ /* 0x000ea20000300800 */
[----:B------:R-:W-:Y:S02]  /*fb40*/  LOP3.LUT P6, RZ, R17, 0x2, RZ, 0xc0, !PT ;  /* 0x0000000211ff7812 */ /* 0x000fe400078cc0ff */
[----:B------:R-:W-:Y:S01]  /*fb50*/  ISETP.LT.OR P1, PT, R137, 0x2, P1 ;  /* 0x000000028900780c */ /* 0x000fe20000f21670 */
[----:B------:R-:W3:Y:S01]  /*fb60*/  LDL.LU R71, [R1+0x4] ;  /* 0x0000040001477983 */ /* 0x000ee20000300800 */
[----:B------:R-:W-:Y:S01]  /*fb70*/  LOP3.LUT R17, R17, 0xffffffdf, RZ, 0xc0, !PT ;  /* 0xffffffdf11117812 */ /* 0x000fe200078ec0ff */
[----:B------:R-:W-:Y:S01]  /*fb80*/  IMAD.U32 R56, RZ, RZ, UR39 ;  /* 0x00000027ff387e24 */ /* 0x000fe2000f8e00ff */
[----:B------:R-:W-:Y:S02]  /*fb90*/  FSEL R19, R19, -INF , !P1 ;  /* 0xff80000013137808 */ /* 0x000fe40004800000 */
[----:B------:R-:W-:-:S02]  /*fba0*/  ISETP.GT.AND P1, PT, R136, 0x18, !P6 ;  /* 0x000000188800780c */ /* 0x000fc40007724270 */
[----:B------:R-:W-:Y:S02]  /*fbb0*/  @P0 LOP3.LUT R17, R17, 0x20, RZ, 0xfc, !PT ;  /* 0x0000002011110812 */ /* 0x000fe400078efcff */
[----:B------:R-:W-:Y:S02]  /*fbc0*/  ISETP.LT.OR P1, PT, R137, 0x19, P1 ;  /* 0x000000198900780c */ /* 0x000fe40000f21670 */
[----:B------:R-:W-:Y:S02]  /*fbd0*/  ISETP.GT.AND P5, PT, R136, 0x11, !P5 ;  /* 0x000000118800780c */ /* 0x000fe40006fa4270 */
[----:B------:R-:W-:Y:S02]  /*fbe0*/  FSEL R130, R130, -INF , !P1 ;  /* 0xff80000082827808 */ /* 0x000fe40004800000 */
[----:B------:R-:W-:Y:S02]  /*fbf0*/  LOP3.LUT P1, RZ, R17, 0x1, RZ, 0xc0, !PT ;  /* 0x0000000111ff7812 */ /* 0x000fe4000782c0ff */
[----:B------:R-:W-:-:S02]  /*fc00*/  ISETP.LT.OR P5, PT, R137, 0x12, P5 ;  /* 0x000000128900780c */ /* 0x000fc40002fa1670 */
[C---:B------:R-:W-:Y:S02]  /*fc10*/  ISETP.GT.AND P1, PT, R136.reuse, 0x19, !P1 ;  /* 0x000000198800780c */ /* 0x040fe40004f24270 */
[----:B------:R-:W-:Y:S02]  /*fc20*/  FSEL R127, R127, -INF , !P5 ;  /* 0xff8000007f7f7808 */ /* 0x000fe40006800000 */
[----:B------:R-:W-:Y:S02]  /*fc30*/  ISETP.LT.OR P1, PT, R137, 0x1a, P1 ;  /* 0x0000001a8900780c */ /* 0x000fe40000f21670 */
[----:B------:R-:W-:Y:S02]  /*fc40*/  ISETP.GT.AND P4, PT, R136, 0x10, !P4 ;  /* 0x000000108800780c */ /* 0x000fe40006784270 */
[----:B------:R-:W-:Y:S02]  /*fc50*/  FSEL R131, R131, -INF , !P1 ;  /* 0xff80000083837808 */ /* 0x000fe40004800000 */
[----:B------:R-:W-:-:S02]  /*fc60*/  LOP3.LUT P1, RZ, R16, 0x80000000, RZ, 0xc0, !PT ;  /* 0x8000000010ff7812 */ /* 0x000fc4000782c0ff */
[----:B------:R-:W-:Y:S02]  /*fc70*/  LOP3.LUT P5, RZ, R16, 0x20000000, RZ, 0xc0, !PT ;  /* 0x2000000010ff7812 */ /* 0x000fe400078ac0ff */
[----:B------:R-:W-:Y:S02]  /*fc80*/  ISETP.GT.AND P1, PT, R136, 0x20, !P1 ;  /* 0x000000208800780c */ /* 0x000fe40004f24270 */
[C---:B------:R-:W-:Y:S02]  /*fc90*/  ISETP.LT.OR P4, PT, R137.reuse, 0x11, P4 ;  /* 0x000000118900780c */ /* 0x040fe40002781670 */
[----:B------:R-:W-:Y:S02]  /*fca0*/  ISETP.LT.OR P1, PT, R137, 0x21, P1 ;  /* 0x000000218900780c */ /* 0x000fe40000f21670 */
[----:B------:R-:W-:Y:S02]  /*fcb0*/  FSEL R126, R126, -INF , !P4 ;  /* 0xff8000007e7e7808 */ /* 0x000fe40006000000 */
[----:B------:R-:W-:-:S02]  /*fcc0*/  FSEL R106, R106, -INF , !P1 ;  /* 0xff8000006a6a7808 */ /* 0x000fc40004800000 */
[----:B------:R-:W-:Y:S02]  /*fcd0*/  LOP3.LUT P1, RZ, R16, 0x40000000, RZ, 0xc0, !PT ;  /* 0x4000000010ff7812 */ /* 0x000fe4000782c0ff */
[C---:B------:R-:W-:Y:S02]  /*fce0*/  ISETP.GT.AND P3, PT, R136.reuse, 0x9, !P3 ;  /* 0x000000098800780c */ /* 0x040fe40005f64270 */
[----:B------:R-:W-:Y:S02]  /*fcf0*/  ISETP.GT.AND P1, PT, R136, 0x21, !P1 ;  /* 0x000000218800780c */ /* 0x000fe40004f24270 */
[----:B------:R-:W-:Y:S02]  /*fd00*/  LOP3.LUT P4, RZ, R16, 0x10000000, RZ, 0xc0, !PT ;  /* 0x1000000010ff7812 */ /* 0x000fe4000788c0ff */
[C---:B------:R-:W-:Y:S02]  /*fd10*/  ISETP.LT.OR P1, PT, R137.reuse, 0x22, P1 ;  /* 0x000000228900780c */ /* 0x040fe40000f21670 */
[----:B------:R-:W-:-:S02]  /*fd20*/  ISETP.LT.OR P3, PT, R137, 0xa, P3 ;  /* 0x0000000a8900780c */ /* 0x000fc40001f61670 */
[----:B------:R-:W-:Y:S02]  /*fd30*/  FSEL R107, R107, -INF , !P1 ;  /* 0xff8000006b6b7808 */ /* 0x000fe40004800000 */
[C---:B------:R-:W-:Y:S02]  /*fd40*/  ISETP.GT.AND P1, PT, R136.reuse, 0x28, !P5 ;  /* 0x000000288800780c */ /* 0x040fe40006f24270 */
[----:B------:R-:W-:Y:S02]  /*fd50*/  FSEL R123, R123, -INF , !P3 ;  /* 0xff8000007b7b7808 */ /* 0x000fe40005800000 */
[----:B------:R-:W-:Y:S02]  /*fd60*/  ISETP.LT.OR P1, PT, R137, 0x29, P1 ;  /* 0x000000298900780c */ /* 0x000fe40000f21670 */
[----:B------:R-:W-:Y:S02]  /*fd70*/  ISETP.GT.AND P2, PT, R136, 0x8, !P2 ;  /* 0x000000088800780c */ /* 0x000fe40005744270 */
[----:B------:R-:W-:-:S02]  /*fd80*/  FSEL R110, R110, -INF , !P1 ;  /* 0xff8000006e6e7808 */ /* 0x000fc40004800000 */
[----:B------:R-:W-:Y:S02]  /*fd90*/  ISETP.GT.AND P1, PT, R136, 0x29, !P4 ;  /* 0x000000298800780c */ /* 0x000fe40006724270 */
[----:B------:R-:W-:Y:S02]  /*fda0*/  LOP3.LUT P3, RZ, R16, 0x8000000, RZ, 0xc0, !PT ;  /* 0x0800000010ff7812 */ /* 0x000fe4000786c0ff */
[C---:B------:R-:W-:Y:S02]  /*fdb0*/  ISETP.LT.OR P1, PT, R137.reuse, 0x2a, P1 ;  /* 0x0000002a8900780c */ /* 0x040fe40000f21670 */
[----:B------:R-:W-:Y:S02]  /*fdc0*/  ISETP.LT.OR P2, PT, R137, 0x9, P2 ;  /* 0x000000098900780c */ /* 0x000fe40001741670 */
[----:B------:R-:W-:Y:S02]  /*fdd0*/  FSEL R111, R111, -INF , !P1 ;  /* 0xff8000006f6f7808 */ /* 0x000fe40004800000 */
[----:B------:R-:W-:-:S02]  /*fde0*/  ISETP.GT.AND P1, PT, R136, 0x30, !P3 ;  /* 0x000000308800780c */ /* 0x000fc40005f24270 */
[----:B------:R-:W-:Y:S02]  /*fdf0*/  FSEL R122, R122, -INF , !P2 ;  /* 0xff8000007a7a7808 */ /* 0x000fe40005000000 */
[----:B------:R-:W-:Y:S02]  /*fe00*/  ISETP.LT.OR P1, PT, R137, 0x31, P1 ;  /* 0x000000318900780c */ /* 0x000fe40000f21670 */
[----:B------:R-:W-:Y:S02]  /*fe10*/  LOP3.LUT P2, RZ, R16, 0x4000000, RZ, 0xc0, !PT ;  /* 0x0400000010ff7812 */ /* 0x000fe4000784c0ff */
[----:B------:R-:W-:Y:S02]  /*fe20*/  FSEL R114, R114, -INF , !P1 ;  /* 0xff80000072727808 */ /* 0x000fe40004800000 */
[----:B------:R-:W-:Y:S02]  /*fe30*/  ISETP.GT.AND P1, PT, R136, 0x31, !P2 ;  /* 0x000000318800780c */ /* 0x000fe40005724270 */
[----:B------:R-:W-:-:S02]  /*fe40*/  LOP3.LUT P0, RZ, R16, 0x2000000, RZ, 0xc0, !PT ;  /* 0x0200000010ff7812 */ /* 0x000fc4000780c0ff */
[----:B------:R-:W-:Y:S02]  /*fe50*/  ISETP.LT.OR P1, PT, R137, 0x32, P1 ;  /* 0x000000328900780c */ /* 0x000fe40000f21670 */
[----:B------:R-:W-:Y:S02]  /*fe60*/  LOP3.LUT P6, RZ, R16, 0x1000000, RZ, 0xc0, !PT ;  /* 0x0100000010ff7812 */ /* 0x000fe400078cc0ff */
[----:B------:R-:W-:Y:S02]  /*fe70*/  FSEL R115, R115, -INF , !P1 ;  /* 0xff80000073737808 */ /* 0x000fe40004800000 */
        /* <DEDUP_REMOVED lines=22> */
[C---:B------:R-:W-:Y:S02]  /*ffe0*/  LOP3.LUT P5, RZ, R16.reuse, 0x80000, RZ, 0xc0, !PT ;  /* 0x0008000010ff7812 */ /* 0x040fe400078ac0ff */
[----:B------:R-:W-:Y:S02]  /*fff0*/  FSEL R91, R91, -INF , !P1 ;  /* 0xff8000005b5b7808 */ /* 0x000fe40004800000 */
[----:B------:R-:W-:Y:S02]  /*10000*/  LOP3.LUT P1, RZ, R16, 0x200000, RZ, 0xc0, !PT ;  /* 0x0020000010ff7812 */ /* 0x000fe4000782c0ff */
[----:B------:R-:W-:Y:S02]  /*10010*/  FMNMX.FTZ R10, R105, R10, !PT ;  /* 0x0000000a690a7209 */ /* 0x000fe40007810000 */
[----:B------:R-:W-:-:S02]  /*10020*/  ISETP.GT.AND P1, PT, R136, 0x48, !P1 ;  /* 0x000000488800780c */ /* 0x000fc40004f24270 */
[----:B------:R-:W-:Y:S02]  /*10030*/  FMNMX.FTZ R10, R108, R10, !PT ;  /* 0x0000000a6c0a7209 */ /* 0x000fe40007810000 */
[----:B------:R-:W-:Y:S02]  /*10040*/  ISETP.LT.OR P1, PT, R137, 0x49, P1 ;  /* 0x000000498900780c */ /* 0x000fe40000f21670 */
[----:B------:R-:W-:Y:S02]  /*10050*/  LOP3.LUT P4, RZ, R16, 0x40000, RZ, 0xc0, !PT ;  /* 0x0004000010ff7812 */ /* 0x000fe4000788c0ff */
[----:B------:R-:W-:Y:S02]  /*10060*/  FSEL R94, R94, -INF , !P1 ;  /* 0xff8000005e5e7808 */ /* 0x000fe40004800000 */
[----:B------:R-:W-:Y:S02]  /*10070*/  LOP3.LUT P1, RZ, R16, 0x100000, RZ, 0xc0, !PT ;  /* 0x0010000010ff7812 */ /* 0x000fe4000782c0ff */
[----:B------:R-:W-:-:S02]  /*10080*/  FMNMX.FTZ R10, R109, R10, !PT ;  /* 0x0000000a6d0a7209 */ /* 0x000fc40007810000 */
[----:B------:R-:W-:Y:S02]  /*10090*/  ISETP.GT.AND P1, PT, R136, 0x49, !P1 ;  /* 0x000000498800780c */ /* 0x000fe40004f24270 */
[----:B------:R-:W-:Y:S02]  /*100a0*/  FMNMX.FTZ R10, R112, R10, !PT ;  /* 0x0000000a700a7209 */ /* 0x000fe40007810000 */
[----:B------:R-:W-:Y:S02]  /*100b0*/  ISETP.LT.OR P1, PT, R137, 0x4a, P1 ;  /* 0x0000004a8900780c */ /* 0x000fe40000f21670 */
[----:B------:R-:W-:Y:S02]  /*100c0*/  LOP3.LUT P3, RZ, R16, 0x20000, RZ, 0xc0, !PT ;  /* 0x0002000010ff7812 */ /* 0x000fe4000786c0ff */
[----:B------:R-:W-:Y:S02]  /*100d0*/  FSEL R95, R95, -INF , !P1 ;  /* 0xff8000005f5f7808 */ /* 0x000fe40004800000 */
        /* <DEDUP_REMOVED lines=24> */
[----:B------:R-:W-:-:S02]  /*10260*/  FMNMX.FTZ R10, R96, R10, !PT ;  /* 0x0000000a600a7209 */ /* 0x000fc40007810000 */
[----:B------:R-:W-:Y:S02]  /*10270*/  FSEL R74, R74, -INF , !P1 ;  /* 0xff8000004a4a7808 */ /* 0x000fe40004800000 */
[----:B------:R-:W-:Y:S02]  /*10280*/  ISETP.GT.AND P1, PT, R136, 0x61, !P6 ;  /* 0x000000618800780c */ /* 0x000fe40007724270 */
[----:B------:R-:W-:Y:S02]  /*10290*/  FMNMX.FTZ R10, R97, R10, !PT ;  /* 0x0000000a610a7209 */ /* 0x000fe40007810000 */
[----:B------:R-:W-:Y:S02]  /*102a0*/  ISETP.LT.OR P1, PT, R137, 0x62, P1 ;  /* 0x000000628900780c */ /* 0x000fe40000f21670 */
[----:B------:R-:W-:Y:S02]  /*102b0*/  FMNMX.FTZ R10, R100, R10, !PT ;  /* 0x0000000a640a7209 */ /* 0x000fe40007810000 */
[----:B------:R-:W-:-:S02]  /*102c0*/  LOP3.LUT P0, RZ, R16, 0x1, RZ, 0xc0, !PT ;  /* 0x0000000110ff7812 */ /* 0x000fc4000780c0ff */
[----:B------:R-:W-:Y:S02]  /*102d0*/  FSEL R75, R75, -INF , !P1 ;  /* 0xff8000004b4b7808 */ /* 0x000fe40004800000 */
[----:B------:R-:W-:Y:S02]  /*102e0*/  LOP3.LUT P1, RZ, R16, 0x2000, RZ, 0xc0, !PT ;  /* 0x0000200010ff7812 */ /* 0x000fe4000782c0ff */
[----:B------:R-:W-:Y:S02]  /*102f0*/  FMNMX.FTZ R10, R101, R10, !PT ;  /* 0x0000000a650a7209 */ /* 0x000fe40007810000 */
[C---:B------:R-:W-:Y:S02]  /*10300*/  ISETP.GT.AND P0, PT, R136.reuse, RZ, !P0 ;  /* 0x000000ff8800720c */ /* 0x040fe40004704270 */
[----:B------:R-:W-:Y:S02]  /*10310*/  ISETP.GT.AND P1, PT, R136, 0x68, !P1 ;  /* 0x000000688800780c */ /* 0x000fe40004f24270 */
[----:B------:R-:W-:-:S02]  /*10320*/  FMNMX.FTZ R10, R72, R10, !PT ;  /* 0x0000000a480a7209 */ /* 0x000fc40007810000 */
[C---:B------:R-:W-:Y:S02]  /*10330*/  ISETP.LT.OR P0, PT, R137.reuse, 0x1, P0 ;  /* 0x000000018900780c */ /* 0x040fe40000701670 */
[----:B------:R-:W-:Y:S02]  /*10340*/  ISETP.LT.OR P1, PT, R137, 0x69, P1 ;  /* 0x000000698900780c */ /* 0x000fe40000f21670 */
[----:B------:R-:W-:Y:S02]  /*10350*/  FMNMX.FTZ R10, R73, R10, !PT ;  /* 0x0000000a490a7209 */ /* 0x000fe40007810000 */
[----:B------:R-:W-:Y:S02]  /*10360*/  FSEL R13, R13, -INF , !P0 ;  /* 0xff8000000d0d7808 */ /* 0x000fe40004000000 */
[----:B------:R-:W-:Y:S02]  /*10370*/  FSEL R78, R78, -INF , !P1 ;  /* 0xff8000004e4e7808 */ /* 0x000fe40004800000 */
[----:B------:R-:W-:-:S02]  /*10380*/  FMNMX.FTZ R10, R76, R10, !PT ;  /* 0x0000000a4c0a7209 */ /* 0x000fc40007810000 */
[----:B------:R-:W-:Y:S02]  /*10390*/  LOP3.LUT P1, RZ, R16, 0x1000, RZ, 0xc0, !PT ;  /* 0x0000100010ff7812 */ /* 0x000fe4000782c0ff */
[----:B------:R-:W-:Y:S02]  /*103a0*/  FMNMX.FTZ R67, R13, R9, !PT ;  /* 0x000000090d437209 */ /* 0x000fe40007810000 */
[----:B------:R-:W-:Y:S02]  /*103b0*/  FMNMX.FTZ R10, R77, R10, !PT ;  /* 0x0000000a4d0a7209 */ /* 0x000fe40007810000 */
[----:B------:R-:W-:Y:S02]  /*103c0*/  ISETP.GT.AND P1, PT, R136, 0x69, !P1 ;  /* 0x000000698800780c */ /* 0x000fe40004f24270 */
[----:B------:R-:W-:Y:S02]  /*103d0*/  FMNMX.FTZ R67, R19, R67, !PT ;  /* 0x0000004313437209 */ /* 0x000fe40007810000 */
[----:B------:R-:W-:-:S02]  /*103e0*/  FMNMX.FTZ R10, R80, R10, !PT ;  /* 0x0000000a500a7209 */ /* 0x000fc40007810000 */
[----:B------:R-:W-:Y:S02]  /*103f0*/  ISETP.LT.OR P1, PT, R137, 0x6a, P1 ;  /* 0x0000006a8900780c */ /* 0x000fe40000f21670 */
[----:B------:R-:W-:Y:S02]  /*10400*/  FMNMX.FTZ R67, R122, R67, !PT ;  /* 0x000000437a437209 */ /* 0x000fe40007810000 */
[----:B------:R-:W-:Y:S02]  /*10410*/  FMNMX.FTZ R10, R81, R10, !PT ;  /* 0x0000000a510a7209 */ /* 0x000fe40007810000 */
[----:B------:R-:W-:Y:S02]  /*10420*/  FSEL R79, R79, -INF , !P1 ;  /* 0xff8000004f4f7808 */ /* 0x000fe40004800000 */
[----:B------:R-:W-:Y:S02]  /*10430*/  LOP3.LUT P1, RZ, R16, 0x800, RZ, 0xc0, !PT ;  /* 0x0000080010ff7812 */ /* 0x000fe4000782c0ff */
[----:B------:R-:W-:-:S02]  /*10440*/  FMNMX.FTZ R67, R123, R67, !PT ;  /* 0x000000437b437209 */ /* 0x000fc40007810000 */
[----:B------:R-:W-:Y:S02]  /*10450*/  FMNMX.FTZ R10, R84, R10, !PT ;  /* 0x0000000a540a7209 */ /* 0x000fe40007810000 */
[----:B------:R-:W-:Y:S02]  /*10460*/  ISETP.GT.AND P1, PT, R136, 0x70, !P1 ;  /* 0x000000708800780c */ /* 0x000fe40004f24270 */
[----:B------:R-:W-:Y:S02]  /*10470*/  FMNMX.FTZ R67, R126, R67, !PT ;  /* 0x000000437e437209 */ /* 0x000fe40007810000 */
[----:B------:R-:W-:Y:S02]  /*10480*/  FMNMX.FTZ R10, R85, R10, !PT ;  /* 0x0000000a550a7209 */ /* 0x000fe40007810000 */
[----:B------:R-:W-:Y:S02]  /*10490*/  ISETP.LT.OR P1, PT, R137, 0x71, P1 ;  /* 0x000000718900780c */ /* 0x000fe40000f21670 */
[----:B------:R-:W-:-:S02]  /*104a0*/  FMNMX.FTZ R67, R127, R67, !PT ;  /* 0x000000437f437209 */ /* 0x000fc40007810000 */
[----:B------:R-:W-:Y:S02]  /*104b0*/  FMNMX.FTZ R10, R132, R10, !PT ;  /* 0x0000000a840a7209 */ /* 0x000fe40007810000 */
[----:B------:R-:W-:Y:S02]  /*104c0*/  FSEL R82, R82, -INF , !P1 ;  /* 0xff80000052527808 */ /* 0x000fe40004800000 */
[----:B------:R-:W-:Y:S02]  /*104d0*/  FMNMX.FTZ R67, R130, R67, !PT ;  /* 0x0000004382437209 */ /* 0x000fe40007810000 */
[----:B------:R-:W-:Y:S02]  /*104e0*/  LOP3.LUT P1, RZ, R16, 0x400, RZ, 0xc0, !PT ;  /* 0x0000040010ff7812 */ /* 0x000fe4000782c0ff */
[----:B------:R-:W-:Y:S02]  /*104f0*/  FMNMX.FTZ R10, R133, R10, !PT ;  /* 0x0000000a850a7209 */ /* 0x000fe40007810000 */
[----:B------:R-:W-:-:S02]  /*10500*/  FMNMX.FTZ R67, R131, R67, !PT ;  /* 0x0000004383437209 */ /* 0x000fc40007810000 */
[----:B------:R-:W-:Y:S02]  /*10510*/  ISETP.GT.AND P1, PT, R136, 0x71, !P1 ;  /* 0x000000718800780c */ /* 0x000fe40004f24270 */
[----:B------:R-:W-:Y:S02]  /*10520*/  FMNMX.FTZ R10, R60, R10, !PT ;  /* 0x0000000a3c0a7209 */ /* 0x000fe40007810000 */
[----:B------:R-:W-:Y:S02]  /*10530*/  FMNMX.FTZ R67, R106, R67, !PT ;  /* 0x000000436a437209 */ /* 0x000fe40007810000 */
[----:B------:R-:W-:Y:S02]  /*10540*/  ISETP.LT.OR P1, PT, R137, 0x72, P1 ;  /* 0x000000728900780c */ /* 0x000fe40000f21670 */
[----:B------:R-:W-:Y:S02]  /*10550*/  FMNMX.FTZ R10, R57, R10, !PT ;  /* 0x0000000a390a7209 */ /* 0x000fe40007810000 */
[----:B------:R-:W-:-:S02]  /*10560*/  FMNMX.FTZ R67, R107, R67, !PT ;  /* 0x000000436b437209 */ /* 0x000fc40007810000 */
[----:B------:R-:W-:Y:S02]  /*10570*/  FSEL R83, R83, -INF , !P1 ;  /* 0xff80000053537808 */ /* 0x000fe40004800000 */
[----:B------:R-:W-:Y:S02]  /*10580*/  LOP3.LUT P1, RZ, R16, 0x200, RZ, 0xc0, !PT ;  /* 0x0000020010ff7812 */ /* 0x000fe4000782c0ff */
[----:B------:R-:W-:Y:S02]  /*10590*/  FMNMX.FTZ R10, R134, R10, !PT ;  /* 0x0000000a860a7209 */ /* 0x000fe40007810000 */
[----:B------:R-:W-:Y:S02]  /*105a0*/  FMNMX.FTZ R67, R110, R67, !PT ;  /* 0x000000436e437209 */ /* 0x000fe40007810000 */
[----:B------:R-:W-:Y:S02]  /*105b0*/  ISETP.GT.AND P1, PT, R136, 0x78, !P1 ;  /* 0x000000788800780c */ /* 0x000fe40004f24270 */
[----:B------:R-:W-:-:S02]  /*105c0*/  FMNMX.FTZ R10, R65, R10, !PT ;  /* 0x0000000a410a7209 */ /* 0x000fc40007810000 */
[----:B------:R-:W-:Y:S02]  /*105d0*/  LOP3.LUT P5, RZ, R16, 0x40, RZ, 0xc0, !PT ;  /* 0x0000004010ff7812 */ /* 0x000fe400078ac0ff */
[----:B------:R-:W-:Y:S02]  /*105e0*/  FMNMX.FTZ R67, R111, R67, !PT ;  /* 0x000000436f437209 */ /* 0x000fe40007810000 */
[----:B------:R-:W-:Y:S02]  /*105f0*/  ISETP.LT.OR P1, PT, R137, 0x79, P1 ;  /* 0x000000798900780c */ /* 0x000fe40000f21670 */
[----:B------:R-:W-:Y:S02]  /*10600*/  FMNMX.FTZ R10, R68, R10, !PT ;  /* 0x0000000a440a7209 */ /* 0x000fe40007810000 */
[----:B------:R-:W-:Y:S02]  /*10610*/  ISETP.GT.AND P5, PT, R136, 0x81, !P5 ;  /* 0x000000818800780c */ /* 0x000fe40006fa4270 */
[----:B------:R-:W-:-:S02]  /*10620*/  FMNMX.FTZ R67, R114, R67, !PT ;  /* 0x0000004372437209 */ /* 0x000fc40007810000 */
[----:B------:R-:W-:Y:S02]  /*10630*/  FSEL R86, R86, -INF , !P1 ;  /* 0xff80000056567808 */ /* 0x000fe40004800000 */
[----:B------:R-:W-:Y:S02]  /*10640*/  FMNMX.FTZ R10, R69, R10, !PT ;  /* 0x0000000a450a7209 */ /* 0x000fe40007810000 */
[----:B------:R-:W-:Y:S02]  /*10650*/  LOP3.LUT P1, RZ, R16, 0x100, RZ, 0xc0, !PT ;  /* 0x0000010010ff7812 */ /* 0x000fe4000782c0ff */
[----:B------:R-:W-:Y:S01]  /*10660*/  FMNMX.FTZ R67, R115, R67, !PT ;  /* 0x0000004373437209 */ /* 0x000fe20007810000 */
[----:B------:R-:W0:Y:S01]  /*10670*/  SHFL.BFLY PT, R11, R10, 0x2, 0x1f ;  /* 0x0c401f000a0b7f89 */ /* 0x000e2200000e0000 */
[----:B------:R-:W-:Y:S02]  /*10680*/  ISETP.GT.AND P1, PT, R136, 0x79, !P1 ;  /* 0x000000798800780c */ /* 0x000fe40004f24270 */
[----:B------:R-:W-:-:S02]  /*10690*/  FMNMX.FTZ R67, R118, R67, !PT ;  /* 0x0000004376437209 */ /* 0x000fc40007810000 */
[----:B------:R-:W-:Y:S02]  /*106a0*/  LOP3.LUT R17, R17, 0xffffff7f, RZ, 0xc0, !PT ;  /* 0xffffff7f11117812 */ /* 0x000fe400078ec0ff */
[----:B------:R-:W-:Y:S02]  /*106b0*/  ISETP.LT.OR P1, PT, R137, 0x7a, P1 ;  /* 0x0000007a8900780c */ /* 0x000fe40000f21670 */
[----:B------:R-:W-:Y:S02]  /*106c0*/  FMNMX.FTZ R67, R119, R67, !PT ;  /* 0x0000004377437209 */ /* 0x000fe40007810000 */
[----:B------:R-:W-:Y:S02]  /*106d0*/  @P5 LOP3.LUT R17, R17, 0x80, RZ, 0xfc, !PT ;  /* 0x0000008011115812 */ /* 0x000fe400078efcff */
[----:B------:R-:W-:Y:S02]  /*106e0*/  FSEL R87, R87, -INF , !P1 ;  /* 0xff80000057577808 */ /* 0x000fe40004800000 */
[----:B------:R-:W-:-:S02]  /*106f0*/  LOP3.LUT P1, RZ, R16, 0x80, RZ, 0xc0, !PT ;  /* 0x0000008010ff7812 */ /* 0x000fc4000782c0ff */
[----:B------:R-:W-:Y:S02]  /*10700*/  FMNMX.FTZ R67, R90, R67, !PT ;  /* 0x000000435a437209 */ /* 0x000fe40007810000 */
[----:B------:R-:W-:Y:S02]  /*10710*/  LOP3.LUT P5, RZ, R17, 0x8, RZ, 0xc0, !PT ;  /* 0x0000000811ff7812 */ /* 0x000fe400078ac0ff */
[C---:B------:R-:W-:Y:S02]  /*10720*/  ISETP.GT.AND P1, PT, R136.reuse, 0x80, !P1 ;  /* 0x000000808800780c */ /* 0x040fe40004f24270 */
[----:B------:R-:W-:Y:S02]  /*10730*/  FMNMX.FTZ R67, R91, R67, !PT ;  /* 0x000000435b437209 */ /* 0x000fe40007810000 */
[----:B------:R-:W-:Y:S02]  /*10740*/  ISETP.GT.AND P5, PT, R136, 0x99, !P5 ;  /* 0x000000998800780c */ /* 0x000fe40006fa4270 */
[----:B------:R-:W-:-:S02]  /*10750*/  ISETP.LT.OR P1, PT, R137, 0x81, P1 ;  /* 0x000000818900780c */ /* 0x000fc40000f21670 */
[----:B------:R-:W-:Y:S02]  /*10760*/  FMNMX.FTZ R67, R94, R67, !PT ;  /* 0x000000435e437209 */ /* 0x000fe40007810000 */
[----:B------:R-:W-:Y:S02]  /*10770*/  FSEL R58, R58, -INF , !P1 ;  /* 0xff8000003a3a7808 */ /* 0x000fe40004800000 */
[----:B------:R-:W-:Y:S02]  /*10780*/  FMNMX.FTZ R67, R95, R67, !PT ;  /* 0x000000435f437209 */ /* 0x000fe40007810000 */
[C---:B------:R-:W-:Y:S02]  /*10790*/  LOP3.LUT P4, RZ, R16.reuse, 0x20, RZ, 0xc0, !PT ;  /* 0x0000002010ff7812 */ /* 0x040fe4000788c0ff */
[C---:B------:R-:W-:Y:S02]  /*107a0*/  LOP3.LUT P6, RZ, R16.reuse, 0x10, RZ, 0xc0, !PT ;  /* 0x0000001010ff7812 */ /* 0x040fe400078cc0ff */
[----:B------:R-:W-:-:S02]  /*107b0*/  LOP3.LUT P3, RZ, R16, 0x8, RZ, 0xc0, !PT ;  /* 0x0000000810ff7812 */ /* 0x000fc4000786c0ff */
[C---:B------:R-:W-:Y:S02]  /*107c0*/  LOP3.LUT P2, RZ, R16.reuse, 0x4, RZ, 0xc0, !PT ;  /* 0x0000000410ff7812 */ /* 0x040fe4000784c0ff */
[C---:B------:R-:W-:Y:S02]  /*107d0*/  LOP3.LUT P1, RZ, R16.reuse, 0x2, RZ, 0xc0, !PT ;  /* 0x0000000210ff7812 */ /* 0x040fe4000782c0ff */
[----:B------:R-:W-:Y:S02]  /*107e0*/  LOP3.LUT R16, R16, 0xfffffffd, RZ, 0xc0, !PT ;  /* 0xfffffffd10107812 */ /* 0x000fe400078ec0ff */
[----:B0-----:R-:W-:Y:S02]  /*107f0*/  FMNMX.FTZ R10, R10, R11, !PT ;  /* 0x0000000b0a0a7209 */ /* 0x001fe40007810000 */
[----:B------:R-:W-:Y:S02]  /*10800*/  FMNMX.FTZ R67, R98, R67, !PT ;  /* 0x0000004362437209 */ /* 0x000fe40007810000 */
[----:B------:R-:W-:Y:S01]  /*10810*/  @P5 LOP3.LUT R16, R16, 0x2, RZ, 0xfc, !PT ;  /* 0x0000000210105812 */ /* 0x000fe200078efcff */
[----:B------:R-:W0:Y:S01]  /*10820*/  SHFL.BFLY PT, R11, R10, 0x1, 0x1f ;  /* 0x0c201f000a0b7f89 */ /* 0x000e2200000e0000 */
[----:B------:R-:W-:-:S02]  /*10830*/  LOP3.LUT P5, RZ, R17, 0x80, RZ, 0xc0, !PT ;  /* 0x0000008011ff7812 */ /* 0x000fc400078ac0ff */
[----:B------:R-:W-:Y:S02]  /*10840*/  FMNMX.FTZ R67, R99, R67, !PT ;  /* 0x0000004363437209 */ /* 0x000fe40007810000 */
[----:B------:R-:W-:Y:S02]  /*10850*/  ISETP.LT.OR P5, PT, R137, 0x82, P5 ;  /* 0x000000828900780c */ /* 0x000fe40002fa1670 */
[----:B------:R-:W-:Y:S02]  /*10860*/  FMNMX.FTZ R67, R102, R67, !PT ;  /* 0x0000004366437209 */ /* 0x000fe40007810000 */
[----:B------:R-:W-:Y:S02]  /*10870*/  ISETP.GT.AND P4, PT, R136, 0x88, !P4 ;  /* 0x000000888800780c */ /* 0x000fe40006784270 */
[----:B------:R-:W-:Y:S02]  /*10880*/  FMNMX.FTZ R67, R103, R67, !PT ;  /* 0x0000004367437209 */ /* 0x000fe40007810000 */
[----:B------:R-:W-:-:S02]  /*10890*/  LOP3.LUT R16, R16, 0xfffffff7, RZ, 0xc0, !PT ;  /* 0xfffffff710107812 */ /* 0x000fc400078ec0ff */
[----:B------:R-:W-:Y:S02]  /*108a0*/  ISETP.LT.OR P4, PT, R137, 0x89, P4 ;  /* 0x000000898900780c */ /* 0x000fe40002781670 */
[----:B------:R-:W-:Y:S02]  /*108b0*/  FMNMX.FTZ R67, R74, R67, !PT ;  /* 0x000000434a437209 */ /* 0x000fe40007810000 */
[----:B------:R-:W-:Y:S02]  /*108c0*/  @P5 LOP3.LUT R16, R16, 0x8, RZ, 0xfc, !PT ;  /* 0x0000000810105812 */ /* 0x000fe400078efcff */
[----:B------:R-:W-:Y:S02]  /*108d0*/  FMNMX.FTZ R67, R75, R67, !PT ;  /* 0x000000434b437209 */ /* 0x000fe40007810000 */
[----:B------:R-:W-:Y:S02]  /*108e0*/  LOP3.LUT P5, RZ, R16, 0x2, RZ, 0xc0, !PT ;  /* 0x0000000210ff7812 */ /* 0x000fe400078ac0ff */
[----:B------:R-:W-:-:S02]  /*108f0*/  FMNMX.FTZ R67, R78, R67, !PT ;  /* 0x000000434e437209 */ /* 0x000fc40007810000 */
[----:B------:R-:W-:Y:S02]  /*10900*/  LOP3.LUT R16, R16, 0xfffffffb, RZ, 0xc0, !PT ;  /* 0xfffffffb10107812 */ /* 0x000fe400078ec0ff */
[----:B------:R-:W-:Y:S02]  /*10910*/  ISETP.GT.AND P6, PT, R136, 0x89, !P6 ;  /* 0x000000898800780c */ /* 0x000fe400077c4270 */
[----:B0-----:R-:W-:Y:S02]  /*10920*/  FMNMX.FTZ R10, R10, R11, !PT ;  /* 0x0000000b0a0a7209 */ /* 0x001fe40007810000 */
[----:B------:R-:W-:Y:S02]  /*10930*/  FMNMX.FTZ R67, R79, R67, !PT ;  /* 0x000000434f437209 */ /* 0x000fe40007810000 */
[----:B------:R-:W-:Y:S02]  /*10940*/  @P4 LOP3.LUT R16, R16, 0x4, RZ, 0xfc, !PT ;  /* 0x0000000410104812 */ /* 0x000fe400078efcff */
[----:B------:R-:W-:-:S02]  /*10950*/  ISETP.LT.OR P4, PT, R137, 0x8a, P6 ;  /* 0x0000008a8900780c */ /* 0x000fc40003781670 */
[----:B------:R-:W-:Y:S02]  /*10960*/  FSETP.NEU.FTZ.AND P6, PT, R10, -INF , PT ;  /* 0xff8000000a00780b */ /* 0x000fe40003fdd000 */
[----:B------:R-:W-:Y:S02]  /*10970*/  FMNMX.FTZ R67, R82, R67, !PT ;  /* 0x0000004352437209 */ /* 0x000fe40007810000 */
[----:B------:R-:W-:Y:S02]  /*10980*/  FSEL R11, R10, RZ, P6 ;  /* 0x000000ff0a0b7208 */ /* 0x000fe40003000000 */
[----:B------:R-:W-:Y:S02]  /*10990*/  FMNMX.FTZ R67, R83, R67, !PT ;  /* 0x0000004353437209 */ /* 0x000fe40007810000 */
[----:B------:R-:W-:Y:S01]  /*109a0*/  LOP3.LUT R17, R17, 0xffffffbf, RZ, 0xc0, !PT ;  /* 0xffffffbf11117812 */ /* 0x000fe200078ec0ff */
[----:B------:R-:W-:-:S01]  /*109b0*/  FADD.FTZ R3, -R11, R3 ;  /* 0x000000030b037221 */ /* 0x000fc20000010100 */
[----:B------:R-:W-:Y:S01]  /*109c0*/  FMNMX.FTZ R67, R86, R67, !PT ;  /* 0x0000004356437209 */ /* 0x000fe20007810000 */
[----:B------:R-:W-:-:S01]  /*109d0*/  FFMA.FTZ R11, R10, R56, -8 ;  /* 0xc10000000a0b7423 */ /* 0x000fc20000010038 */
[----:B------:R-:W-:Y:S01]  /*109e0*/  @P4 LOP3.LUT R17, R17, 0x40, RZ, 0xfc, !PT ;  /* 0x0000004011114812 */ /* 0x000fe200078efcff */
[----:B------:R-:W-:Y:S01]  /*109f0*/  FMUL.FTZ R3, R3, R56 ;  /* 0x0000003803037220 */ /* 0x000fe20000410000 */
[----:B------:R-:W-:-:S02]  /*10a00*/  LOP3.LUT P4, RZ, R16, 0x8, RZ, 0xc0, !PT ;  /* 0x0000000810ff7812 */ /* 0x000fc4000788c0ff */
[----:B------:R-:W-:Y:S02]  /*10a10*/  FMNMX.FTZ R67, R87, R67, !PT ;  /* 0x0000004357437209 */ /* 0x000fe40007810000 */
[----:B------:R-:W-:Y:S01]  /*10a20*/  FSEL R11, R11, RZ, P6 ;  /* 0x000000ff0b0b7208 */ /* 0x000fe20003000000 */
[----:B------:R-:W-:Y:S01]  /*10a30*/  MUFU.EX2 R3, R3 ;  /* 0x0000000300037308 */ /* 0x000fe20000000800 */
[----:B------:R-:W-:Y:S02]  /*10a40*/  LOP3.LUT P6, RZ, R16, 0x4, RZ, 0xc0, !PT ;  /* 0x0000000410ff7812 */ /* 0x000fe400078cc0ff */
[----:B------:R-:W-:Y:S01]  /*10a50*/  FSEL R59, R59, -INF , !P4 ;  /* 0xff8000003b3b7808 */ /* 0x000fe20006000000 */
[----:B------:R-:W-:-:S01]  /*10a60*/  FFMA.FTZ R138, R138, R56, -R11 ;  /* 0x000000388a8a7223 */ /* 0x000fc2000001080b */
[----:B------:R-:W-:Y:S01]  /*10a70*/  FMNMX.FTZ R67, R58, R67, !PT ;  /* 0x000000433a437209 */ /* 0x000fe20007810000 */
[----:B------:R-:W-:-:S01]  /*10a80*/  FFMA.FTZ R12, R12, R56, -R11 ;  /* 0x000000380c0c7223 */ /* 0x000fc2000001080b */
[----:B------:R-:W-:Y:S01]  /*10a90*/  ISETP.GT.AND P3, PT, R136, 0x90, !P3 ;  /* 0x000000908800780c */ /* 0x000fe20005f64270 */
[----:B------:R-:W-:-:S01]  /*10aa0*/  FFMA.FTZ R120, R120, R56, -R11 ;  /* 0x0000003878787223 */ /* 0x000fc2000001080b */
[----:B------:R-:W-:Y:S01]  /*10ab0*/  LOP3.LUT P4, RZ, R17, 0x40, RZ, 0xc0, !PT ;  /* 0x0000004011ff7812 */ /* 0x000fe2000788c0ff */
[----:B------:R-:W-:-:S01]  /*10ac0*/  FFMA.FTZ R121, R121, R56, -R11 ;  /* 0x0000003879797223 */ /* 0x000fc2000001080b */
[----:B------:R-:W-:Y:S01]  /*10ad0*/  FSEL R61, R61, -INF , !P6 ;  /* 0xff8000003d3d7808 */ /* 0x000fe20007000000 */
[----:B------:R-:W-:-:S01]  /*10ae0*/  FFMA.FTZ R124, R124, R56, -R11 ;  /* 0x000000387c7c7223 */ /* 0x000fc2000001080b */
[----:B------:R-:W-:Y:S01]  /*10af0*/  FMNMX.FTZ R67, R59, R67, !PT ;  /* 0x000000433b437209 */ /* 0x000fe20007810000 */
[----:B------:R-:W-:-:S01]  /*10b00*/  FFMA.FTZ R125, R125, R56, -R11 ;  /* 0x000000387d7d7223 */ /* 0x000fc2000001080b */
[----:B------:R-:W-:Y:S01]  /*10b10*/  ISETP.GT.AND P2, PT, R136, 0x91, !P2 ;  /* 0x000000918800780c */ /* 0x000fe20005744270 */
[----:B------:R-:W-:-:S01]  /*10b20*/  FFMA.FTZ R128, R128, R56, -R11 ;  /* 0x0000003880807223 */ /* 0x000fc2000001080b */
[----:B------:R-:W-:Y:S01]  /*10b30*/  ISETP.LT.OR P3, PT, R137, 0x91, P3 ;  /* 0x000000918900780c */ /* 0x000fe20001f61670 */
        /* <DEDUP_REMOVED lines=48> */
[----:B------:R0:W-:Y:S01]  /*10e40*/  MUFU.EX2 R70, R57 ;  /* 0x0000003900467308 */ /* 0x0001e20000000800 */
[----:B------:R-:W1:Y:S01]  /*10e50*/  SHFL.BFLY PT, R69, R67, 0x2, 0x1f ;  /* 0x0c401f0043457f89 */ /* 0x000e6200000e0000 */
[----:B------:R-:W-:-:S06]  /*10e60*/  LOP3.LUT P0, RZ, R17, 0x20, RZ, 0xc0, !PT ;  /* 0x0000002011ff7812 */ /* 0x000fcc000780c0ff */
[----:B------:R-:W2:Y:S08]  /*10e70*/  MUFU.EX2 R138, R138 ;  /* 0x0000008a008a7308 */ /* 0x000eb00000000800 */
[----:B------:R-:W-:Y:S08]  /*10e80*/  MUFU.EX2 R12, R12 ;  /* 0x0000000c000c7308 */ /* 0x000ff00000000800 */
[----:B------:R-:W-:Y:S01]  /*10e90*/  MUFU.EX2 R120, R120 ;  /* 0x0000007800787308 */ /* 0x000fe20000000800 */
[----:B-1----:R-:W-:-:S05]  /*10ea0*/  FMNMX.FTZ R69, R67, R69, !PT ;  /* 0x0000004543457209 */ /* 0x002fca0007810000 */
[----:B------:R-:W0:Y:S02]  /*10eb0*/  SHFL.BFLY PT, R67, R69, 0x1, 0x1f ;  /* 0x0c201f0045437f89 */ /* 0x000e2400000e0000 */
[----:B------:R-:W-:Y:S08]  /*10ec0*/  MUFU.EX2 R121, R121 ;  /* 0x0000007900797308 */ /* 0x000ff00000000800 */
        /* <DEDUP_REMOVED lines=46> */
[----:B------:R-:W4:Y:S01]  /*111b0*/  MUFU.EX2 R123, R123 ;  /* 0x0000007b007b7308 */ /* 0x000f220000000800 */
        /* <DEDUP_REMOVED lines=10> */
[----:B------:R-:W5:Y:S01]  /*11260*/  MUFU.EX2 R126, R126 ;  /* 0x0000007e007e7308 */ /* 0x000f620000000800 */
[----:B--2---:R-:W-:-:S01]  /*11270*/  FFMA.FTZ R67, R3, R135, R138 ;  /* 0x0000008703437223 */ /* 0x004fc2000001008a */
[----:B---3--:R-:W-:-:S03]  /*11280*/  FFMA.FTZ R69, R9, R71, R13 ;  /* 0x0000004709457223 */ /* 0x008fc6000001000d */
[----:B------:R-:W-:Y:S01]  /*11290*/  FADD.FTZ R67, R12, R67 ;  /* 0x000000430c437221 */ /* 0x000fe20000010000 */
[----:B0-----:R-:W-:-:S02]  /*112a0*/  FADD.FTZ R69, R19, R69 ;  /* 0x0000004513457221 */ /* 0x001fc40000010000 */
[----:B------:R-:W0:Y:S01]  /*112b0*/  MUFU.EX2 R127, R127 ;  /* 0x0000007f007f7308 */ /* 0x000e220000000800 */
[----:B------:R-:W-:-:S01]  /*112c0*/  FADD.FTZ R67, R120, R67 ;  /* 0x0000004378437221 */ /* 0x000fc20000010000 */
[----:B-1----:R-:W-:-:S03]  /*112d0*/  FADD.FTZ R69, R122, R69 ;  /* 0x000000457a457221 */ /* 0x002fc60000010000 */
[----:B------:R-:W-:Y:S01]  /*112e0*/  FADD.FTZ R67, R121, R67 ;  /* 0x0000004379437221 */ /* 0x000fe20000010000 */
[----:B----4-:R-:W-:-:S02]  /*112f0*/  FADD.FTZ R69, R123, R69 ;  /* 0x000000457b457221 */ /* 0x010fc40000010000 */
[----:B------:R-:W1:Y:S01]  /*11300*/  MUFU.EX2 R130, R130 ;  /* 0x0000008200827308 */ /* 0x000e620000000800 */
[----:B------:R-:W-:-:S01]  /*11310*/  FADD.FTZ R67, R124, R67 ;  /* 0x000000437c437221 */ /* 0x000fc20000010000 */
[----:B-----5:R-:W-:-:S03]  /*11320*/  FADD.FTZ R69, R126, R69 ;  /* 0x000000457e457221 */ /* 0x020fc60000010000 */
[----:B------:R-:W-:-:S03]  /*11330*/  FADD.FTZ R67, R125, R67 ;  /* 0x000000437d437221 */ /* 0x000fc60000010000 */
        /* <DEDUP_REMOVED lines=131> */
[----:B-1----:R-:W-:-:S05]  /*11b70*/  FADD.FTZ R67, R66, R69 ;  /* 0x0000004542437221 */ /* 0x002fca0000010000 */
[----:B------:R0:W-:Y:S04]  /*11b80*/  STL [R1+0x4], R67 ;  /* 0x0000044301007387 */ /* 0x0001e80000100800 */
[----:B------:R0:W-:Y:S01]  /*11b90*/  STL [R1+0x8], R71 ;  /* 0x0000084701007387 */ /* 0x0001e20000100800 */
[----:B------:R-:W-:Y:S05]  /*11ba0*/  @!P0 BRA `(.L_x_11354) ;  /* 0x0000000000048947 */ /* 0x000fea0003800000 */
[----:B------:R-:W-:Y:S01]  /*11bb0*/  BPT.TRAP 0x1 ;  /* 0x000000040000795c */ /* 0x000fe20000300000 */
.L_x_11354:
[----:B0-----:R-:W2:Y:S01]  /*11bc0*/  LDL R67, [R1+0x30] ;  /* 0x0000300001437983 */ /* 0x001ea20000100800 */
[----:B------:R-:W-:-:S03]  /*11bd0*/  VIADD R20, R20, 0x13260 ;  /* 0x0001326014147836 */ /* 0x000fc60000000000 */
[----:B------:R-:W3:Y:S02]  /*11be0*/  LDL R69, [R1+0x34] ;  /* 0x0000340001457983 */ /* 0x000ee40000100800 */
[----:B--2---:R-:W-:Y:S02]  /*11bf0*/  PRMT R20, R67, 0x654, R20 ;  /* 0x0000065443147816 */ /* 0x004fe40000000014 */
[----:B------:R-:W2:Y:S01]  /*11c00*/  LDL R67, [R1] ;  /* 0x0000000001437983 */ /* 0x000ea20000100800 */
[----:B---3--:R-:W-:Y:S01]  /*11c10*/  ISETP.GT.AND P1, PT, R0, R69, PT ;  /* 0x000000450000720c */ /* 0x008fe20003f24270 */
[----:B------:R1:W-:Y:S01]  /*11c20*/  SYNCS.ARRIVE.TRANS64.RED.A1T0 RZ, [R20+URZ], RZ ;  /* 0x000000ff14ff79a7 */ /* 0x0003e2000810043f */
        /* <DEDUP_REMOVED lines=76> */
[----:B--2---:R-:W-:Y:S01]  /*120f0*/  IMAD.MOV.U32 R156, RZ, RZ, R67 ;  /* 0x000000ffff9c7224 */ /* 0x004fe200078e0043 */
[----:B-1----:R-:W-:Y:S06]  /*12100*/  @P1 BRA `(.L_x_11355) ;  /* 0xffffffb000dc1947 */ /* 0x002fec000383ffff */
[----:B------:R-:W-:Y:S05]  /*12110*/  BSYNC B0 ;  /* 0x0000000000007941 */ /* 0x000fea0003800000 */
.L_x_11335:
[----:B------:R-:W-:Y:S02]  /*12120*/  IMAD.MOV.U32 R9, RZ, RZ, R57 ;  /* 0x000000ffff097224 */ /* 0x000fe400078e0039 */
[----:B------:R-:W-:Y:S02]  /*12130*/  IMAD.MOV.U32 R3, RZ, RZ, R10 ;  /* 0x000000ffff037224 */ /* 0x000fe400078e000a */
[----:B------:R-:W-:Y:S02]  /*12140*/  IMAD.MOV.U32 R19, RZ, RZ, R14 ;  /* 0x000000ffff137224 */ /* 0x000fe400078e000e */
[----:B------:R-:W-:-:S07]  /*12150*/  IMAD.MOV.U32 R156, RZ, RZ, R67 ;  /* 0x000000ffff9c7224 */ /* 0x000fce00078e0043 */
.L_x_11334:
[----:B------:R-:W-:Y:S05]  /*12160*/  BSYNC B1 ;  /* 0x0000000000017941 */ /* 0x000fea0003800000 */
.L_x_11333:
        /* <DEDUP_REMOVED lines=19> */
.L_x_11358:
[----:B------:R-:W-:Y:S01]  /*122a0*/  ISETP.NE.AND P1, PT, R14, 0x1, PT ;  /* 0x000000010e00780c */ /* 0x000fe20003f25270 */
[----:B------:R-:W-:-:S12]  /*122b0*/  IMAD.MOV.U32 R12, RZ, RZ, R15 ;  /* 0x000000ffff0c7224 */ /* 0x000fd800078e000f */
[----:B------:R-:W0:Y:S02]  /*122c0*/  @P1 LDC.64 R10, c[0x0][0x9e8] ;  /* 0x00027a00ff0a1b82 */ /* 0x000e240000000a00 */
[----:B0-----:R-:W-:-:S05]  /*122d0*/  @P1 IMAD.HI.U32 R10, R12, R10, RZ ;  /* 0x0000000a0c0a1227 */ /* 0x001fca00078e00ff */
[----:B------:R-:W-:-:S05]  /*122e0*/  @P1 SHF.R.U32.HI R12, RZ, R11, R10 ;  /* 0x0000000bff0c1219 */ /* 0x000fca000001160a */
[----:B------:R1:W-:Y:S02]  /*122f0*/  @P1 STL [R1+0x44], R12 ;  /* 0x0000440c01001387 */ /* 0x0003e40000100800 */
.L_x_11359:
[----:B------:R-:W-:Y:S05]  /*12300*/  BSYNC B0 ;  /* 0x0000000000007941 */ /* 0x000fea0003800000 */
.L_x_11357:
[----:B------:R-:W2:Y:S02]  /*12310*/  LDL.LU R10, [R1+0x44] ;  /* 0x00004400010a7983 */ /* 0x000ea40000300800 */
[----:B--2---:R-:W-:-:S05]  /*12320*/  IMAD R11, R10, R14, RZ ;  /* 0x0000000e0a0b7224 */ /* 0x004fca00078e02ff */
[----:B------:R-:W-:-:S07]  /*12330*/  VIMNMX R8, R8, R11, !PT ;  /* 0x0000000b08087248 */ /* 0x000fce0007fe0100 */
.L_x_11356:
[----:B------:R-:W2:Y:S01]  /*12340*/  LDL R10, [R1+0x48] ;  /* 0x00004800010a7983 */ /* 0x000ea20000100800 */
[----:B------:R-:W-:Y:S01]  /*12350*/  VIADD R8, R8, 0x9f ;  /* 0x0000009f08087836 */ /* 0x000fe20000000000 */
[----:B------:R-:W-:Y:S03]  /*12360*/  BSSY B0, `(.L_x_11360) ;  /* 0x00002fe000007945 */ /* 0x000fe60003800000 */
[----:B------:R-:W-:-:S05]  /*12370*/  IMAD.HI R8, R8, 0x66666667, RZ ;  /* 0x6666666708087827 */ /* 0x000fca00078e02ff */
[----:B------:R-:W-:-:S04]  /*12380*/  SHF.R.U32.HI R11, RZ, 0x1f, R8 ;  /* 0x0000001fff0b7819 */ /* 0x000fc80000011608 */
[----:B------:R-:W-:-:S04]  /*12390*/  LEA.HI.SX32 R11, R8, R11, 0x1a ;  /* 0x0000000b080b7211 */ /* 0x000fc800078fd2ff */
[----:B--2---:R-:W-:-:S04]  /*123a0*/  VIMNMX R10, R10, R11, !PT ;  /* 0x0000000b0a0a7248 */ /* 0x004fc80007fe0100 */
[----:B------:R-:W-:Y:S01]  /*123b0*/  ISETP.GE.AND P1, PT, R0, R10, PT ;  /* 0x0000000a0000720c */ /* 0x000fe20003f26270 */
[----:B------:R2:W-:-:S12]  /*123c0*/  STL [R1], R10 ;  /* 0x0000000a01007387 */ /* 0x0005d80000100800 */
[----:B--2---:R-:W-:Y:S05]  /*123d0*/  @!P1 BRA `(.L_x_11361) ;  /* 0x0000002c00d89947 */ /* 0x004fea0003800000 */
[----:B------:R-:W-:Y:S01]  /*123e0*/  BSSY B1, `(.L_x_11361) ;  /* 0x00002f5000017945 */ /* 0x000fe20003800000 */
[----:B------:R-:W-:Y:S02]  /*123f0*/  IMAD.MOV.U32 R11, RZ, RZ, R9 ;  /* 0x000000ffff0b7224 */ /* 0x000fe400078e0009 */
[----:B------:R-:W-:Y:S02]  /*12400*/  IMAD.MOV.U32 R10, RZ, RZ, R3 ;  /* 0x000000ffff0a7224 */ /* 0x000fe400078e0003 */
[----:B-1----:R-:W-:Y:S02]  /*12410*/  IMAD.MOV.U32 R12, RZ, RZ, R156 ;  /* 0x000000ffff0c7224 */ /* 0x002fe400078e009c */
[----:B------:R-:W-:-:S07]  /*12420*/  IMAD.MOV.U32 R8, RZ, RZ, R19 ;  /* 0x000000ffff087224 */ /* 0x000fce00078e0013 */
.L_x_11373:
[----:B0-----:R-:W-:-:S05]  /*12430*/  VIADD R15, R8, 0x1 ;  /* 0x00000001080f7836 */ /* 0x001fca0000000000 */
[----:B------:R-:W-:-:S04]  /*12440*/  ISETP.NE.AND P1, PT, R15, 0x2, PT ;  /* 0x000000020f00780c */ /* 0x000fc80003f25270 */
[----:B------:R-:W-:Y:S02]  /*12450*/  SEL R15, R15, RZ, P1 ;  /* 0x000000ff0f0f7207 */ /* 0x000fe40000800000 */
[----:B------:R-:W-:-:S03]  /*12460*/  SEL R3, RZ, 0x1, P1 ;  /* 0x00000001ff037807 */ /* 0x000fc60000800000 */
[----:B------:R-:W-:Y:S01]  /*12470*/  IMAD.MOV.U32 R19, RZ, RZ, R15 ;  /* 0x000000ffff137224 */ /* 0x000fe200078e000f */
[----:B------:R-:W-:Y:S01]  /*12480*/  LOP3.LUT R156, R12, R3, RZ, 0x3c, !PT ;  /* 0x000000030c9c7212 */ /* 0x000fe200078e3cff */
[----:B------:R-:W-:Y:S06]  /*12490*/  @!P0 BRA `(.L_x_11362) ;  /* 0x0000000000048947 */ /* 0x000fec0003800000 */
[----:B------:R-:W-:Y:S01]  /*124a0*/  BPT.TRAP 0x1 ;  /* 0x000000040000795c */ /* 0x000fe20000300000 */
.L_x_11362:
[----:B------:R-:W-:Y:S01]  /*124b0*/  IMAD R3, R19, 0x8, R18 ;  /* 0x0000000813037824 */ /* 0x000fe200078e0212 */
[----:B------:R-:W-:-:S04]  /*124c0*/  SHF.L.U32 R14, R156, 0x1f, RZ ;  /* 0x0000001f9c0e7819 */ /* 0x000fc800000006ff */
[----:B------:R0:W1:Y:S01]  /*124d0*/  SYNCS.PHASECHK.TRANS64.TRYWAIT P1, [R3+URZ+0x13230], R14 ;  /* 0x0132300e030075a7 */ /* 0x000062000802017f */
[----:B------:R-:W-:Y:S05]  /*124e0*/  @!P0 BRA `(.L_x_11363) ;  /* 0x0000000000048947 */ /* 0x000fea0003800000 */
[----:B------:R-:W-:Y:S01]  /*124f0*/  BPT.TRAP 0x1 ;  /* 0x000000040000795c */ /* 0x000fe20000300000 */
.L_x_11363:
[----:B------:R-:W2:Y:S01]  /*12500*/  LDL R9, [R1+0x2c] ;  /* 0x00002c0001097983 */ /* 0x000ea20000100800 */
[----:B------:R-:W-:Y:S01]  /*12510*/  BSSY B2, `(.L_x_11364) ;  /* 0x0000007000027945 */ /* 0x000fe20003800000 */
[----:B--2---:R-:W-:-:S04]  /*12520*/  IMAD R9, R19, 0x280, R9 ;  /* 0x0000028013097824 */ /* 0x004fc800078e0209 */
[C---:B------:R-:W-:Y:S02]  /*12530*/  VIADD R56, R9.reuse, 0x80 ;  /* 0x0000008009387836 */ /* 0x040fe40000000000 */
[----:B------:R-:W-:Y:S01]  /*12540*/  VIADD R13, R9, 0x100 ;  /* 0x00000100090d7836 */ /* 0x000fe20000000000 */
[----:B-1----:R-:W-:Y:S06]  /*12550*/  @P1 BRA `(.L_x_11365) ;  /* 0x0000000000081947 */ /* 0x002fec0003800000 */
[----:B------:R-:W1:Y:S02]  /*12560*/  SYNCS.PHASECHK.TRANS64.TRYWAIT P1, [R3+URZ+0x13230], R14 ;  /* 0x0132300e030075a7 */ /* 0x000e64000802017f */
[----:B-1----:R-:W-:Y:S05]  /*12570*/  @!P1 BRA `(.L_x_11366) ;  /* 0x0000010400489947 */ /* 0x002fea0003800000 */
.L_x_11365:
[----:B------:R-:W-:Y:S05]  /*12580*/  BSYNC B2 ;  /* 0x0000000000027941 */ /* 0x000fea0003800000 */
.L_x_11364:
[----:B------:R-:W-:Y:S01]  /*12590*/  IMAD.MOV.U32 R20, RZ, RZ, R9 ;  /* 0x000000ffff147224 */ /* 0x000fe200078e0009 */
[----:B------:R-:W-:Y:S01]  /*125a0*/  R2UR UR12, R4 ;  /* 0x00000000040c72ca */ /* 0x000fe200000e0000 */
[----:B------:R-:W-:Y:S01]  /*125b0*/  IMAD.MOV.U32 R21, RZ, RZ, -0x7fffffe0 ;  /* 0x80000020ff157424 */ /* 0x000fe200078e00ff */
        /* <DEDUP_REMOVED lines=84> */
.L_x_11367:
[----:B01----:R-:W-:Y:S01]  /*12b00*/  SHF.L.U32 R3, R12, 0x1f, RZ ;  /* 0x0000001f0c037819 */ /* 0x003fe200000006ff */
[----:B------:R-:W-:-:S04]  /*12b10*/  IMAD R14, R8, 0x8, R18 ;  /* 0x00000008080e7824 */ /* 0x000fc800078e0212 */
[----:B------:R0:W1:Y:S01]  /*12b20*/  SYNCS.PHASECHK.TRANS64.TRYWAIT P1, [R14+URZ+0x13250], R3 ;  /* 0x013250030e0075a7 */ /* 0x000062000802017f */
[----:B------:R-:W-:Y:S05]  /*12b30*/  @!P0 BRA `(.L_x_11368) ;  /* 0x0000000000048947 */ /* 0x000fea0003800000 */
[----:B------:R-:W-:Y:S01]  /*12b40*/  BPT.TRAP 0x1 ;  /* 0x000000040000795c */ /* 0x000fe20000300000 */
.L_x_11368:
[----:B------:R-:W-:Y:S04]  /*12b50*/  BSSY B2, `(.L_x_11369) ;  /* 0x0000004000027945 */ /* 0x000fe80003800000 */
[----:B-1----:R-:W-:Y:S05]  /*12b60*/  @P1 BRA `(.L_x_11370) ;  /* 0x0000000000081947 */ /* 0x002fea0003800000 */
[----:B------:R-:W1:Y:S02]  /*12b70*/  SYNCS.PHASECHK.TRANS64.TRYWAIT P1, [R14+URZ+0x13250], R3 ;  /* 0x013250030e0075a7 */ /* 0x000e64000802017f */
[----:B-1----:R-:W-:Y:S05]  /*12b80*/  @!P1 BRA `(.L_x_11371) ;  /* 0x000000fc00d89947 */ /* 0x002fea0003800000 */
.L_x_11370:
[----:B------:R-:W-:Y:S05]  /*12b90*/  BSYNC B2 ;  /* 0x0000000000027941 */ /* 0x000fea0003800000 */
.L_x_11369:
[----:B01----:R-:W-:Y:S01]  /*12ba0*/  VIADD R3, R18, 0x1000 ;  /* 0x0000100012037836 */ /* 0x003fe20000000000 */
[----:B------:R-:W-:Y:S01]  /*12bb0*/  WARPGROUP.ARRIVE ;  /* 0x00000000000079c5 */ /* 0x000fe20000000000 */
[----:B------:R-:W-:-:S03]  /*12bc0*/  IMAD.MOV.U32 R9, RZ, RZ, -0x3ffffff0 ;  /* 0xc0000010ff097424 */ /* 0x000fc600078e00ff */
        /* <DEDUP_REMOVED lines=11> */
[----:B------:R-:W-:Y:S02]  /*12c80*/  VIADD R12, R8, 0x100 ;  /* 0x00000100080c7836 */ /* 0x000fe40000000000 */
[----:B------:R-:W-:Y:S02]  /*12c90*/  IMAD.MOV.U32 R13, RZ, RZ, -0x3ffffff0 ;  /* 0xc0000010ff0d7424 */ /* 0x000fe400078e00ff */
[C---:B------:R-:W-:Y:S01]  /*12ca0*/  FMUL.FTZ R20, R2.reuse, R122 ;  /* 0x0000007a02147220 */ /* 0x040fe20000410000 */
[C---:B------:R-:W-:Y:S01]  /*12cb0*/  FMUL.FTZ R21, R2.reuse, R123 ;  /* 0x0000007b02157220 */ /* 0x040fe20000410000 */
[----:B------:R-:W-:-:S04]  /*12cc0*/  FMUL.FTZ R122, R2, R126 ;  /* 0x0000007e027a7220 */ /* 0x000fc80000410000 */
[----:B------:R-:W0:Y:S01]  /*12cd0*/  MUFU.TANH R20, R20 ;  /* 0x0000001400147308 */ /* 0x000e220000002400 */
[C---:B------:R-:W-:Y:S01]  /*12ce0*/  FMUL.FTZ R123, R2.reuse, R127 ;  /* 0x0000007f027b7220 */ /* 0x040fe20000410000 */
[----:B------:R-:W-:-:S06]  /*12cf0*/  FMUL.FTZ R126, R2, R130 ;  /* 0x00000082027e7220 */ /* 0x000fcc0000410000 */
[----:B------:R-:W1:Y:S01]  /*12d00*/  MUFU.TANH R21, R21 ;  /* 0x0000001500157308 */ /* 0x000e620000002400 */
[----:B------:R-:W-:-:S07]  /*12d10*/  FMUL.FTZ R127, R2, R131 ;  /* 0x00000083027f7220 */ /* 0x000fce0000410000 */
[----:B------:R-:W2:Y:S01]  /*12d20*/  MUFU.TANH R122, R122 ;  /* 0x0000007a007a7308 */ /* 0x000ea20000002400 */
[----:B0-----:R-:W-:Y:S01]  /*12d30*/  FMNMX.FTZ R3, R20, R11, !PT ;  /* 0x0000000b14037209 */ /* 0x001fe20007810000 */
[----:B------:R-:W-:-:S06]  /*12d40*/  FMUL.FTZ R130, R2, R134 ;  /* 0x0000008602827220 */ /* 0x000fcc0000410000 */
[----:B------:R-:W0:Y:S01]  /*12d50*/  MUFU.TANH R123, R123 ;  /* 0x0000007b007b7308 */ /* 0x000e220000002400 */
[----:B------:R-:W-:Y:S02]  /*12d60*/  WARPGROUP.DEPBAR.LE gsb0, 0x0 ;  /* 0x00008000000079c5 */ /* 0x000fe40000010000 */
[----:B------:R-:W3:Y:S01]  /*12d70*/  LDL.LU R154, [R1+0x8] ;  /* 0x00000800019a7983 */ /* 0x000ee20000300800 */
[----:B------:R-:W-:-:S03]  /*12d80*/  WARPGROUP.ARRIVE ;  /* 0x00000000000079c5 */ /* 0x000fc60000000000 */
[----:B------:R-:W4:Y:S01]  /*12d90*/  LDL.LU R155, [R1+0x4] ;  /* 0x00000400019b7983 */ /* 0x000f220000300800 */
[----:B------:R-:W-:Y:S01]  /*12da0*/  MUFU.TANH R126, R126 ;  /* 0x0000007e007e7308 */ /* 0x000fe20000002400 */
[----:B------:R-:W-:Y:S01]  /*12db0*/  FMUL.FTZ R104, R2, R104 ;  /* 0x0000006802687220 */ /* 0x000fe20000410000 */
        /* <DEDUP_REMOVED lines=12> */
[----:B-1----:R-:W-:Y:S01]  /*12e80*/  FMNMX.FTZ R3, R21, R3, !PT ;  /* 0x0000000315037209 */ /* 0x002fe20007810000 */
        /* <DEDUP_REMOVED lines=8> */
[----:B0-----:R-:W-:Y:S01]  /*12f10*/  FMNMX.FTZ R3, R123, R3, !PT ;  /* 0x000000037b037209 */ /* 0x001fe20007810000 */
[C---:B------:R-:W-:Y:S01]  /*12f20*/  FMUL.FTZ R110, R2.reuse, R110 ;  /* 0x0000006e026e7220 */ /* 0x040fe20000410000 */
[----:B------:R-:W-:Y:S01]  /*12f30*/  FMUL.FTZ R112, R2, R112 ;  /* 0x0000007002707220 */ /* 0x000fe20000410000 */
[----:B------:R-:W0:Y:S01]  /*12f40*/  MUFU.TANH R120, R120 ;  /* 0x0000007800787308 */ /* 0x000e220000002400 */
[----:B-----5:R-:W-:Y:S01]  /*12f50*/  FMNMX.FTZ R9, R12, R10, !PT ;  /* 0x0000000a0c097209 */ /* 0x020fe20007810000 */
[----:B------:R-:W-:Y:S01]  /*12f60*/  FMUL.FTZ R111, R2, R111 ;  /* 0x0000006f026f7220 */ /* 0x000fe20000410000 */
        /* <DEDUP_REMOVED lines=73> */
[----:B------:R-:W-:Y:S01]  /*13400*/  FMUL.FTZ R71, R2, R71 ;  /* 0x0000004702477220 */ /* 0x000fe20000410000 */
[----:B------:R-:W-:-:S02]  /*13410*/  WARPGROUP.DEPBAR.LE gsb0, 0x0 ;  /* 0x00008000000079c5 */ /* 0x000fc40000010000 */
[----:B------:R-:W-:Y:S01]  /*13420*/  WARPGROUP.ARRIVE ;  /* 0x00000000000079c5 */ /* 0x000fe20000000000 */
[----:B------:R-:W2:Y:S01]  /*13430*/  MUFU.TANH R105, R105 ;  /* 0x0000006900697308 */ /* 0x000ea20000002400 */
[----:B-1----:R-:W-:Y:S01]  /*13440*/  FMNMX.FTZ R9, R104, R9, !PT ;  /* 0x0000000968097209 */ /* 0x002fe20007810000 */
[----:B------:R-:W-:-:S03]  /*13450*/  IMAD.MOV.U32 R57, RZ, RZ, -0x3ffffff0 ;  /* 0xc0000010ff397424 */ /* 0x000fc600078e00ff */
[----:B------:R-:W-:Y:S02]  /*13460*/  QGMMA.64x64x32.F32.E4M3.E4M3 R24, R144, gdesc[UR4], R24, gsb0 ;  /* 0x00e0000490187df3 */ /* 0x000fe40008000818 */
[----:B------:R-:W-:Y:S01]  /*13470*/  R2UR UR7, R57 ;  /* 0x00000000390772ca */ /* 0x000fe200000e0000 */
        /* <DEDUP_REMOVED lines=125> */
[----:B--2---:R-:W-:Y:S02]  /*13c50*/  FMNMX.FTZ R3, R69, R9, !PT ;  /* 0x0000000945037209 */ /* 0x004fe40007810000 */
[----:B-1----:R-:W-:-:S03]  /*13c60*/  FMNMX.FTZ R9, R70, R56, !PT ;  /* 0x0000003846097209 */ /* 0x002fc60007810000 */
[----:B------:R-:W1:Y:S01]  /*13c70*/  SHFL.BFLY PT, R56, R3, 0x2, 0x1f ;  /* 0x0c401f0003387f89 */ /* 0x000e6200000e0000 */
[----:B0-----:R-:W-:-:S05]  /*13c80*/  FMNMX.FTZ R9, R71, R9, !PT ;  /* 0x0000000947097209 */ /* 0x001fca0007810000 */
[----:B------:R-:W0:Y:S01]  /*13c90*/  SHFL.BFLY PT, R134, R9, 0x2, 0x1f ;  /* 0x0c401f0009867f89 */ /* 0x000e2200000e0000 */
[----:B-1----:R-:W-:Y:S01]  /*13ca0*/  FMNMX.FTZ R3, R3, R56, !PT ;  /* 0x0000003803037209 */ /* 0x002fe20007810000 */
[----:B------:R-:W-:-:S05]  /*13cb0*/  VIADD R56, R8, 0x180 ;  /* 0x0000018008387836 */ /* 0x000fca0000000000 */
[----:B------:R-:W-:Y:S02]  /*13cc0*/  R2UR UR6, R56 ;  /* 0x00000000380672ca */ /* 0x000fe400000e0000 */
[----:B------:R-:W1:Y:S01]  /*13cd0*/  SHFL.BFLY PT, R56, R3, 0x1, 0x1f ;  /* 0x0c201f0003387f89 */ /* 0x000e6200000e0000 */
[----:B0-----:R-:W-:-:S05]  /*13ce0*/  FMNMX.FTZ R9, R9, R134, !PT ;  /* 0x0000008609097209 */ /* 0x001fca0007810000 */
[----:B------:R-:W0:Y:S05]  /*13cf0*/  SHFL.BFLY PT, R57, R9, 0x1, 0x1f ;  /* 0x0c201f0009397f89 */ /* 0x000e2a00000e0000 */
[----:B------:R-:W-:Y:S01]  /*13d00*/  QGMMA.64x64x32.F32.E4M3.E4M3 R24, R140, gdesc[UR4], R24, gsb0 ;  /* 0x00e000048c187df3 */ /* 0x000fe20008000818 */
[----:B-1----:R-:W-:Y:S01]  /*13d10*/  FMNMX.FTZ R3, R3, R56, !PT ;  /* 0x0000003803037209 */ /* 0x002fe20007810000 */
[----:B------:R-:W-:-:S04]  /*13d20*/  IMAD.U32 R56, RZ, RZ, UR38 ;  /* 0x00000026ff387e24 */ /* 0x000fc8000f8e00ff */
[----:B------:R-:W-:Y:S01]  /*13d30*/  FADD.FTZ R134, -R3, R10 ;  /* 0x0000000a03867221 */ /* 0x000fe20000010100 */
[----:B------:R-:W-:Y:S01]  /*13d40*/  VIADD R10, R8, 0x200 ;  /* 0x00000200080a7836 */ /* 0x000fe20000000000 */
[----:B0-----:R-:W-:Y:S02]  /*13d50*/  FMNMX.FTZ R9, R9, R57, !PT ;  /* 0x0000003909097209 */ /* 0x001fe40007810000 */
[----:B------:R-:W-:Y:S02]  /*13d60*/  FMUL.FTZ R134, R134, R56 ;  /* 0x0000003886867220 */ /* 0x000fe40000410000 */
[----:B------:R-:W-:Y:S01]  /*13d70*/  R2UR UR6, R10 ;  /* 0x000000000a0672ca */ /* 0x000fe200000e0000 */
[----:B------:R-:W-:-:S01]  /*13d80*/  FADD.FTZ R8, -R9, R11 ;  /* 0x0000000b09087221 */ /* 0x000fc20000010100 */
[----:B------:R-:W-:Y:S02]  /*13d90*/  IMAD.MOV.U32 R11, RZ, RZ, -0x3ffffff0 ;  /* 0xc0000010ff0b7424 */ /* 0x000fe400078e00ff */
[----:B------:R-:W-:Y:S01]  /*13da0*/  MUFU.EX2 R134, R134 ;  /* 0x0000008600867308 */ /* 0x000fe20000000800 */
[----:B------:R-:W-:-:S02]  /*13db0*/  FMUL.FTZ R8, R8, R56 ;  /* 0x0000003808087220 */ /* 0x000fc40000410000 */
[----:B------:R-:W-:Y:S01]  /*13dc0*/  R2UR UR7, R11 ;  /* 0x000000000b0772ca */ /* 0x000fe200000e0000 */
[----:B------:R-:W-:-:S04]  /*13dd0*/  FFMA.FTZ R11, R3, R56, -8 ;  /* 0xc1000000030b7423 */ /* 0x000fc80000010038 */
        /* <DEDUP_REMOVED lines=42> */
[----:B------:R-:W3:Y:S01]  /*14080*/  MUFU.EX2 R10, R10 ;  /* 0x0000000a000a7308 */ /* 0x000ee20000000800 */
[----:B------:R-:W-:-:S02]  /*14090*/  WARPGROUP.DEPBAR.LE gsb0, 0x0 ;  /* 0x00008000000079c5 */ /* 0x000fc40000010000 */
        /* <DEDUP_REMOVED lines=14> */
[----:B---3--:R-:W-:-:S01]  /*14180*/  FFMA.FTZ R132, R134, R154, R10 ;  /* 0x0000009a86847223 */ /* 0x008fc2000001000a */
        /* <DEDUP_REMOVED lines=15> */
[----:B----4-:R-:W-:-:S01]  /*14280*/  FFMA.FTZ R133, R8, R155, R20 ;  /* 0x0000009b08857223 */ /* 0x010fc20000010014 */
[-CC-:B------:R-:W-:Y:S01]  /*14290*/  FFMA.FTZ R74, R74, R56.reuse, -R69.reuse ;  /* 0x000000384a4a7223 */ /* 0x180fe20000010845 */
[----:B------:R-:W-:-:S01]  /*142a0*/  FFMA.FTZ R75, R75, R56, -R69 ;  /* 0x000000384b4b7223 */ /* 0x000fc20000010845 */
[-CC-:B------:R-:W-:Y:S01]  /*142b0*/  FFMA.FTZ R78, R78, R56.reuse, -R69.reuse ;  /* 0x000000384e4e7223 */ /* 0x180fe20000010845 */
[----:B------:R-:W-:Y:S01]  /*142c0*/  WARPGROUP.ARRIVE ;  /* 0x00000000000079c5 */ /* 0x000fe20000000000 */
[-CC-:B------:R-:W-:Y:S01]  /*142d0*/  FFMA.FTZ R79, R79, R56.reuse, -R69.reuse ;  /* 0x000000384f4f7223 */ /* 0x180fe20000010845 */
[----:B------:R-:W-:-:S01]  /*142e0*/  FFMA.FTZ R82, R82, R56, -R69 ;  /* 0x0000003852527223 */ /* 0x000fc20000010845 */
[----:B------:R-:W2:Y:S01]  /*142f0*/  MUFU.EX2 R13, R13 ;  /* 0x0000000d000d7308 */ /* 0x000ea20000000800 */
[----:B-1----:R-:W-:-:S01]  /*14300*/  FADD.FTZ R133, R21, R133 ;  /* 0x0000008515857221 */ /* 0x002fc20000010000 */
[-CC-:B------:R-:W-:Y:S01]  /*14310*/  FFMA.FTZ R83, R83, R56.reuse, -R69.reuse ;  /* 0x0000003853537223 */ /* 0x180fe20000010845 */
[----:B------:R-:W-:Y:S03]  /*14320*/  QGMMA.64x64x32.F32.E4M3.E4M3 R24, R136, gdesc[UR4], R24, gsb0 ;  /* 0x00e0000488187df3 */ /* 0x000fe60008000818 */
[----:B------:R-:W1:Y:S01]  /*14330*/  S2R R155, SR_TID.X ;  /* 0x00000000009b7919 */ /* 0x000e620000002100 */
[----:B------:R-:W-:-:S01]  /*14340*/  FFMA.FTZ R86, R86, R56, -R69 ;  /* 0x0000003856567223 */ /* 0x000fc20000010845 */
[-CC-:B------:R-:W-:Y:S01]  /*14350*/  FFMA.FTZ R87, R87, R56.reuse, -R69.reuse ;  /* 0x0000003857577223 */ /* 0x180fe20000010845 */
[----:B------:R-:W-:-:S01]  /*14360*/  FFMA.FTZ R58, R58, R56, -R69 ;  /* 0x000000383a3a7223 */ /* 0x000fc20000010845 */
[----:B------:R-:W3:Y:S01]  /*14370*/  MUFU.EX2 R123, R123 ;  /* 0x0000007b007b7308 */ /* 0x000ee20000000800 */
        /* <DEDUP_REMOVED lines=9> */
[----:B------:R-:W-:-:S06]  /*14410*/  FFMA.FTZ R69, R71, R56, -R69 ;  /* 0x0000003847457223 */ /* 0x000fcc0000010845 */
[----:B------:R-:W2:Y:S01]  /*14420*/  MUFU.EX2 R126, R126 ;  /* 0x0000007e007e7308 */ /* 0x000ea20000000800 */
[----:B---3--:R-:W-:-:S07]  /*14430*/  FADD.FTZ R133, R123, R133 ;  /* 0x000000857b857221 */ /* 0x008fce0000010000 */
[----:B------:R-:W3:Y:S01]  /*14440*/  MUFU.EX2 R120, R120 ;  /* 0x0000007800787308 */ /* 0x000ee20000000800 */
[----:B0-----:R-:W-:-:S01]  /*14450*/  FADD.FTZ R132, R57, R132 ;  /* 0x0000008439847221 */ /* 0x001fc20000010000 */
[----:B-1----:R-:W-:-:S06]  /*14460*/  LOP3.LUT R135, R155, 0x7f, RZ, 0xc0, !PT ;  /* 0x0000007f9b877812 */ /* 0x002fcc00078ec0ff */
[----:B------:R-:W0:Y:S01]  /*14470*/  MUFU.EX2 R127, R127 ;  /* 0x0000007f007f7308 */ /* 0x000e220000000800 */
[----:B--2---:R-:W-:-:S01]  /*14480*/  FADD.FTZ R133, R126, R133 ;  /* 0x000000857e857221 */ /* 0x004fc20000010000 */
[----:B------:R-:W-:-:S06]  /*14490*/  ISETP.NE.AND P1, PT, R135, RZ, PT ;  /* 0x000000ff8700720c */ /* 0x000fcc0003f25270 */
[----:B------:R-:W1:Y:S01]  /*144a0*/  MUFU.EX2 R121, R121 ;  /* 0x0000007900797308 */ /* 0x000e620000000800 */
[----:B---3--:R-:W-:-:S06]  /*144b0*/  FADD.FTZ R132, R120, R132 ;  /* 0x0000008478847221 */ /* 0x008fcc0000010000 */
[----:B------:R-:W-:Y:S01]  /*144c0*/  @!P1 IMAD R15, R15, 0x8, R18 ;  /* 0x000000080f0f9824 */ /* 0x000fe200078e0212 */
[----:B------:R-:W2:Y:S01]  /*144d0*/  MUFU.EX2 R130, R130 ;  /* 0x0000008200827308 */ /* 0x000ea20000000800 */
[----:B0-----:R-:W-:-:S02]  /*144e0*/  FADD.FTZ R133, R127, R133 ;  /* 0x000000857f857221 */ /* 0x001fc40000010000 */
[----:B------:R-:W-:-:S05]  /*144f0*/  @!P1 VIADD R15, R15, 0x13240 ;  /* 0x000132400f0f9836 */ /* 0x000fca0000000000 */
[----:B------:R-:W0:Y:S01]  /*14500*/  MUFU.EX2 R124, R124 ;  /* 0x0000007c007c7308 */ /* 0x000e220000000800 */
[----:B-1----:R-:W-:-:S01]  /*14510*/  FADD.FTZ R132, R121, R132 ;  /* 0x0000008479847221 */ /* 0x002fc20000010000 */
[----:B------:R-:W-:-:S06]  /*14520*/  @!P1 PRMT R15, RZ, 0x654, R15 ;  /* 0x00000654ff0f9816 */ /* 0x000fcc000000000f */
[----:B------:R-:W1:Y:S01]  /*14530*/  MUFU.EX2 R131, R131 ;  /* 0x0000008300837308 */ /* 0x000e620000000800 */
[----:B--2---:R-:W-:-:S07]  /*14540*/  FADD.FTZ R133, R130, R133 ;  /* 0x0000008582857221 */ /* 0x004fce0000010000 */
        /* <DEDUP_REMOVED lines=128> */
[----:B------:R-:W0:Y:S01]  /*14d50*/  MUFU.EX2 R69, R69 ;  /* 0x0000004500457308 */ /* 0x000e220000000800 */
[----:B---3--:R-:W-:-:S07]  /*14d60*/  FADD.FTZ R133, R70, R133 ;  /* 0x0000008546857221 */ /* 0x008fce0000010000 */
[----:B------:R-:W2:Y:S01]  /*14d70*/  MUFU.EX2 R11, R11 ;  /* 0x0000000b000b7308 */ /* 0x000ea20000000800 */
[----:B-1----:R-:W-:-:S01]  /*14d80*/  FADD.FTZ R132, R68, R132 ;  /* 0x0000008444847221 */ /* 0x002fc20000010000 */
[----:B0-----:R-:W-:-:S05]  /*14d90*/  FADD.FTZ R15, R69, R133 ;  /* 0x00000085450f7221 */ /* 0x001fca0000010000 */
[----:B------:R0:W-:Y:S01]  /*14da0*/  STL [R1+0x4], R15 ;  /* 0x0000040f01007387 */ /* 0x0001e20000100800 */
[----:B--2---:R-:W-:-:S05]  /*14db0*/  FADD.FTZ R71, R11, R132 ;  /* 0x000000840b477221 */ /* 0x004fca0000010000 */
[----:B------:R0:W-:Y:S01]  /*14dc0*/  STL [R1+0x8], R71 ;  /* 0x0000084701007387 */ /* 0x0001e20000100800 */
[----:B------:R-:W-:Y:S05]  /*14dd0*/  @!P0 BRA `(.L_x_11372) ;  /* 0x0000000000048947 */ /* 0x000fea0003800000 */
[----:B------:R-:W-:Y:S01]  /*14de0*/  BPT.TRAP 0x1 ;  /* 0x000000040000795c */ /* 0x000fe20000300000 */
.L_x_11372:
[----:B0-----:R-:W2:Y:S01]  /*14df0*/  LDL R15, [R1+0x30] ;  /* 0x00003000010f7983 */ /* 0x001ea20000100800 */
[----:B------:R-:W-:-:S05]  /*14e00*/  VIADD R14, R14, 0x13260 ;  /* 0x000132600e0e7836 */ /* 0x000fca0000000000 */
[----:B--2---:R-:W-:Y:S02]  /*14e10*/  PRMT R14, R15, 0x654, R14 ;  /* 0x000006540f0e7816 */ /* 0x004fe4000000000e */
[----:B------:R-:W2:Y:S01]  /*14e20*/  LDL R15, [R1] ;  /* 0x00000000010f7983 */ /* 0x000ea20000100800 */
        /* <DEDUP_REMOVED lines=77> */
[C---:B--2---:R-:W-:Y:S01]  /*15300*/  ISETP.GT.AND P1, PT, R0.reuse, R15, PT ;  /* 0x0000000f0000720c */ /* 0x044fe20003f24270 */
[----:B------:R-:W-:-:S12]  /*15310*/  VIADD R0, R0, 0xffffffff ;  /* 0xffffffff00007836 */ /* 0x000fd80000000000 */
[----:B-1----:R-:W-:Y:S05]  /*15320*/  @P1 BRA `(.L_x_11373) ;  /* 0xffffffd000401947 */ /* 0x002fea000383ffff */
[----:B------:R-:W-:Y:S05]  /*15330*/  BSYNC B1 ;  /* 0x0000000000017941 */ /* 0x000fea0003800000 */
.L_x_11361:
[----:B------:R-:W-:Y:S05]  /*15340*/  BSYNC B0 ;  /* 0x0000000000007941 */ /* 0x000fea0003800000 */
.L_x_11360:
[----:B------:R-:W2:Y:S01]  /*15350*/  LDL R8, [R1+0x48] ;  /* 0x0000480001087983 */ /* 0x000ea20000100800 */
[----:B------:R-:W-:Y:S01]  /*15360*/  BSSY B0, `(.L_x_11374) ;  /* 0x00004d9000007945 */ /* 0x000fe20003800000 */
[----:B--2---:R-:W-:-:S13]  /*15370*/  ISETP.GE.AND P1, PT, R0, R8, PT ;  /* 0x000000080000720c */ /* 0x004fda0003f26270 */
[----:B------:R-:W-:Y:S05]  /*15380*/  @!P1 BRA `(.L_x_11375) ;  /* 0x0000004c00589947 */ /* 0x000fea0003800000 */
[----:B-1----:R-:W2:Y:S04]  /*15390*/  LDL R12, [R1+0x38] ;  /* 0x00003800010c7983 */ /* 0x002ea80000100800 */
[----:B------:R-:W2:Y:S04]  /*153a0*/  LDL R11, [R1+0x3c] ;  /* 0x00003c00010b7983 */ /* 0x000ea80000100800 */
[----:B------:R-:W3:Y:S04]  /*153b0*/  LDL R10, [R1+0x14] ;  /* 0x00001400010a7983 */ /* 0x000ee80000100800 */
[----:B------:R-:W4:Y:S01]  /*153c0*/  LDL R8, [R1+0x20] ;  /* 0x0000200001087983 */ /* 0x000f220000100800 */
[----:B0-----:R-:W-:-:S02]  /*153d0*/  IMAD.MOV.U32 R15, RZ, RZ, R3 ;  /* 0x000000ffff0f7224 */ /* 0x001fc400078e0003 */
[----:B------:R-:W-:Y:S02]  /*153e0*/  IMAD.MOV.U32 R20, RZ, RZ, R9 ;  /* 0x000000ffff147224 */ /* 0x000fe400078e0009 */
[----:B--2---:R-:W-:Y:S02]  /*153f0*/  IMAD.IADD R11, R11, 0x1, -R12 ;  /* 0x000000010b0b7824 */ /* 0x004fe400078e0a0c */
[----:B------:R-:W-:Y:S02]  /*15400*/  IMAD.MOV.U32 R12, RZ, RZ, R156 ;  /* 0x000000ffff0c7224 */ /* 0x000fe400078e009c */
[--C-:B---3--:R-:W-:Y:S02]  /*15410*/  IMAD.IADD R10, R10, 0x1, R11.reuse ;  /* 0x000000010a0a7824 */ /* 0x108fe400078e020b */
[----:B----4-:R-:W-:-:S03]  /*15420*/  IMAD.IADD R11, R8, 0x1, R11 ;  /* 0x00000001080b7824 */ /* 0x010fc600078e020b */
[----:B------:R-:W-:Y:S01]  /*15430*/  LOP3.LUT R3, RZ, R10, RZ, 0x33, !PT ;  /* 0x0000000aff037212 */ /* 0x000fe200078e33ff */
[----:B------:R-:W-:Y:S01]  /*15440*/  IMAD.MOV.U32 R8, RZ, RZ, R19 ;  /* 0x000000ffff087224 */ /* 0x000fe200078e0013 */
[----:B------:R-:W-:-:S03]  /*15450*/  LOP3.LUT R21, RZ, R11, RZ, 0x33, !PT ;  /* 0x0000000bff157212 */ /* 0x000fc600078e33ff */
[----:B------:R0:W-:Y:S04]  /*15460*/  STL [R1], R3 ;  /* 0x0000000301007387 */ /* 0x0001e80000100800 */
.L_x_11395:
[----:B------:R-:W-:-:S04]  /*15470*/  ISETP.NE.AND P1, PT, R8, 0x1, PT ;  /* 0x000000010800780c */ /* 0x000fc80003f25270 */
[----:B0-----:R-:W-:-:S04]  /*15480*/  SEL R3, RZ, 0x1, P1 ;  /* 0x00000001ff037807 */ /* 0x001fc80000800000 */
[----:B------:R-:W-:Y:S01]  /*15490*/  LOP3.LUT R156, R12, R3, RZ, 0x3c, !PT ;  /* 0x000000030c9c7212 */ /* 0x000fe200078e3cff */
[----:B------:R-:W-:Y:S06]  /*154a0*/  @!P0 BRA `(.L_x_11376) ;  /* 0x0000000000048947 */ /* 0x000fec0003800000 */
[----:B------:R-:W-:Y:S01]  /*154b0*/  BPT.TRAP 0x1 ;  /* 0x000000040000795c */ /* 0x000fe20000300000 */
.L_x_11376:
        /* <DEDUP_REMOVED lines=8> */
.L_x_11377:
        /* <DEDUP_REMOVED lines=8> */
.L_x_11379:
[----:B------:R-:W-:Y:S05]  /*155c0*/  BSYNC B1 ;  /* 0x0000000000017941 */ /* 0x000fea0003800000 */
.L_x_11378:
        /* <DEDUP_REMOVED lines=37> */
[----:B------:R-:W-:Y:S01]  /*15820*/  R2UR UR14, R56 ;  /* 0x00000000380e72ca */ /* 0x000fe200000e0000 */
[----:B------:R-:W-:Y:S01]  /*15830*/  VIADD R56, R9, 0x202 ;  /* 0x0000020209387836 */ /* 0x000fe20000000000 */
[----:B------:R-:W-:Y:S01]  /*15840*/  R2UR UR15, R57 ;  /* 0x00000000390f72ca */ /* 0x000fe200000e0000 */
[----:B------:R-:W-:Y:S01]  /*15850*/  IMAD.MOV.U32 R57, RZ, RZ, -0x7fffffe0 ;  /* 0x80000020ff397424 */ /* 0x000fe200078e00ff */
[C---:B------:R-:W-:Y:S02]  /*15860*/  R2UR UR16, R6.reuse ;  /* 0x00000000061072ca */ /* 0x040fe400000e0000 */
[----:B------:R-:W-:Y:S02]  /*15870*/  R2UR UR17, R7 ;  /* 0x00000000071172ca */ /* 0x000fe400000e0000 */
        /* <DEDUP_REMOVED lines=44> */
.L_x_11381:
[----:B------:R-:W-:Y:S01]  /*15b40*/  SHF.L.U32 R9, R12, 0x1f, RZ ;  /* 0x0000001f0c097819 */ /* 0x000fe200000006ff */
[----:B01----:R-:W-:-:S04]  /*15b50*/  IMAD R14, R8, 0x8, R18 ;  /* 0x00000008080e7824 */ /* 0x003fc800078e0212 */
[----:B------:R0:W1:Y:S01]  /*15b60*/  SYNCS.PHASECHK.TRANS64.TRYWAIT P1, [R14+URZ+0x13250], R9 ;  /* 0x013250090e0075a7 */ /* 0x000062000802017f */
[----:B------:R-:W-:Y:S05]  /*15b70*/  @!P0 BRA `(.L_x_11382) ;  /* 0x0000000000048947 */ /* 0x000fea0003800000 */
[----:B------:R-:W-:Y:S01]  /*15b80*/  BPT.TRAP 0x1 ;  /* 0x000000040000795c */ /* 0x000fe20000300000 */
.L_x_11382:
[----:B------:R-:W-:Y:S04]  /*15b90*/  BSSY B1, `(.L_x_11383) ;  /* 0x0000004000017945 */ /* 0x000fe80003800000 */
[----:B-1----:R-:W-:Y:S05]  /*15ba0*/  @P1 BRA `(.L_x_11384) ;  /* 0x0000000000081947 */ /* 0x002fea0003800000 */
[----:B------:R-:W1:Y:S02]  /*15bb0*/  SYNCS.PHASECHK.TRANS64.TRYWAIT P1, [R14+URZ+0x13250], R9 ;  /* 0x013250090e0075a7 */ /* 0x000e64000802017f */
[----:B-1----:R-:W-:Y:S05]  /*15bc0*/  @!P1 BRA `(.L_x_11385) ;  /* 0x000000cc00f09947 */ /* 0x002fea0003800000 */
.L_x_11384:
[----:B------:R-:W-:Y:S05]  /*15bd0*/  BSYNC B1 ;  /* 0x0000000000017941 */ /* 0x000fea0003800000 */
.L_x_11383:
[----:B01----:R-:W-:Y:S01]  /*15be0*/  VIADD R9, R18, 0x1000 ;  /* 0x0000100012097836 */ /* 0x003fe20000000000 */
[----:B------:R-:W-:-:S04]  /*15bf0*/  WARPGROUP.ARRIVE ;  /* 0x00000000000079c5 */ /* 0x000fc80000000000 */
[----:B------:R-:W-:-:S04]  /*15c00*/  SHF.R.U32.HI R9, RZ, 0x4, R9 ;  /* 0x00000004ff097819 */ /* 0x000fc80000011609 */
[----:B------:R-:W-:-:S04]  /*15c10*/  LOP3.LUT R9, R9, 0x3fff, RZ, 0xc0, !PT ;  /* 0x00003fff09097812 */ /* 0x000fc800078ec0ff */
[----:B------:R-:W-:-:S05]  /*15c20*/  LOP3.LUT R9, R9, 0x10000, RZ, 0xfc, !PT ;  /* 0x0001000009097812 */ /* 0x000fca00078efcff */
[----:B------:R-:W-:Y:S02]  /*15c30*/  IMAD R8, R8, 0x280, R9 ;  /* 0x0000028008087824 */ /* 0x000fe400078e0209 */
[----:B------:R-:W-:-:S03]  /*15c40*/  IMAD.MOV.U32 R9, RZ, RZ, -0x3ffffff0 ;  /* 0xc0000010ff097424 */ /* 0x000fc600078e00ff */
[----:B------:R-:W-:Y:S02]  /*15c50*/  R2UR UR6, R8 ;  /* 0x00000000080672ca */ /* 0x000fe400000e0000 */
        /* <DEDUP_REMOVED lines=8> */
[----:B------:R-:W3:Y:S01]  /*15ce0*/  LDL R155, [R1+0x38] ;  /* 0x00003800019b7983 */ /* 0x000ee20000100800 */
[----:B------:R-:W-:-:S03]  /*15cf0*/  WARPGROUP.ARRIVE ;  /* 0x00000000000079c5 */ /* 0x000fc60000000000 */
[----:B------:R-:W4:Y:S03]  /*15d00*/  LDL R153, [R1+0x28] ;  /* 0x0000280001997983 */ /* 0x000f260000100800 */
[----:B------:R-:W-:Y:S01]  /*15d10*/  QGMMA.64x64x32.F32.E4M3.E4M3 R24, R148, gdesc[UR4], R24, gsb0 ;  /* 0x00e0000494187df3 */ /* 0x000fe20008000818 */
[----:B------:R-:W5:Y:S01]  /*15d20*/  LDL R154, [R1+0x14] ;  /* 0x00001400019a7983 */ /* 0x000f620000100800 */
[----:B------:R-:W-:Y:S02]  /*15d30*/  VIADD R12, R8, 0x100 ;  /* 0x00000100080c7836 */ /* 0x000fe40000000000 */
[C---:B------:R-:W-:Y:S01]  /*15d40*/  FMUL.FTZ R9, R2.reuse, R120 ;  /* 0x0000007802097220 */ /* 0x040fe20000410000 */
[----:B------:R-:W-:Y:S02]  /*15d50*/  IMAD.MOV.U32 R13, RZ, RZ, -0x3ffffff0 ;  /* 0xc0000010ff0d7424 */ /* 0x000fe400078e00ff */
[C---:B------:R-:W-:Y:S01]  /*15d60*/  FMUL.FTZ R120, R2.reuse, R123 ;  /* 0x0000007b02787220 */ /* 0x040fe20000410000 */
[----:B------:R-:W-:Y:S01]  /*15d70*/  FMUL.FTZ R123, R2, R126 ;  /* 0x0000007e027b7220 */ /* 0x000fe20000410000 */
[----:B------:R-:W-:Y:S01]  /*15d80*/  R2UR UR6, R12 ;  /* 0x000000000c0672ca */ /* 0x000fe200000e0000 */
[----:B------:R-:W-:Y:S01]  /*15d90*/  VIADD R12, R8, 0x180 ;  /* 0x00000180080c7836 */ /* 0x000fe20000000000 */
[----:B------:R-:W-:Y:S01]  /*15da0*/  R2UR UR7, R13 ;  /* 0x000000000d0772ca */ /* 0x000fe200000e0000 */
[----:B------:R-:W-:-:S02]  /*15db0*/  IMAD.MOV.U32 R13, RZ, RZ, -0x3ffffff0 ;  /* 0xc0000010ff0d7424 */ /* 0x000fc400078e00ff */
[C---:B------:R-:W-:Y:S01]  /*15dc0*/  FMUL.FTZ R126, R2.reuse, R129 ;  /* 0x00000081027e7220 */ /* 0x040fe20000410000 */
[C---:B------:R-:W-:Y:S01]  /*15dd0*/  FMUL.FTZ R129, R2.reuse, R132 ;  /* 0x0000008402817220 */ /* 0x040fe20000410000 */
[C---:B------:R-:W-:Y:S01]  /*15de0*/  FMUL.FTZ R132, R2.reuse, R135 ;  /* 0x0000008702847220 */ /* 0x040fe20000410000 */
[C---:B------:R-:W-:Y:S01]  /*15df0*/  FMUL.FTZ R135, R2.reuse, R60 ;  /* 0x0000003c02877220 */ /* 0x040fe20000410000 */
[C---:B------:R-:W-:Y:S01]  /*15e00*/  FMUL.FTZ R60, R2.reuse, R62 ;  /* 0x0000003e023c7220 */ /* 0x040fe20000410000 */
[C---:B------:R-:W-:Y:S01]  /*15e10*/  FMUL.FTZ R62, R2.reuse, R66 ;  /* 0x00000042023e7220 */ /* 0x040fe20000410000 */
[----:B------:R-:W-:Y:S01]  /*15e20*/  FMUL.FTZ R66, R2, R70 ;  /* 0x0000004602427220 */ /* 0x000fe20000410000 */
[----:B------:R-:W-:Y:S02]  /*15e30*/  IMAD R70, R0, -0xa0, RZ ;  /* 0xffffff6000467824 */ /* 0x000fe400078e02ff */
        /* <DEDUP_REMOVED lines=75> */
[----:B------:R-:W-:Y:S01]  /*162f0*/  VIADD R56, R8, 0x200 ;  /* 0x0000020008387836 */ /* 0x000fe20000000000 */
[----:B------:R-:W0:Y:S01]  /*16300*/  MUFU.TANH R13, R13 ;  /* 0x0000000d000d7308 */ /* 0x000e220000002400 */
[----:B------:R-:W-:-:S07]  /*16310*/  IMAD.MOV.U32 R57, RZ, RZ, -0x3ffffff0 ;  /* 0xc0000010ff397424 */ /* 0x000fce00078e00ff */
[----:B------:R0:W2:Y:S01]  /*16320*/  MUFU.TANH R8, R61 ;  /* 0x0000003d00087308 */ /* 0x0000a20000002400 */
[----:B-1----:R-:W-:-:S04]  /*16330*/  LOP3.LUT R151, R151, 0x7f, RZ, 0xc0, !PT ;  /* 0x0000007f97977812 */ /* 0x002fc800078ec0ff */
[----:B------:R-:W-:-:S03]  /*16340*/  ISETP.NE.AND P1, PT, R151, RZ, PT ;  /* 0x000000ff9700720c */ /* 0x000fc60003f25270 */
[----:B------:R-:W1:Y:S01]  /*16350*/  MUFU.TANH R12, R12 ;  /* 0x0000000c000c7308 */ /* 0x000e620000002400 */
[C---:B0-----:R-:W-:Y:S01]  /*16360*/  FMUL.FTZ R61, R2.reuse, R63 ;  /* 0x0000003f023d7220 */ /* 0x041fe20000410000 */
[C---:B------:R-:W-:Y:S01]  /*16370*/  FMUL.FTZ R63, R2.reuse, R67 ;  /* 0x00000043023f7220 */ /* 0x040fe20000410000 */
[----:B------:R-:W-:-:S05]  /*16380*/  FMUL.FTZ R67, R2, R71 ;  /* 0x0000004702437220 */ /* 0x000fca0000410000 */
[----:B------:R-:W0:Y:S02]  /*16390*/  MUFU.TANH R121, R121 ;  /* 0x0000007900797308 */ /* 0x000e240000002400 */
[----:B------:R-:W-:-:S06]  /*163a0*/  @!P1 VIADD R3, R3, 0x13240 ;  /* 0x0001324003039836 */ /* 0x000fcc0000000000 */
[----:B------:R-:W0:Y:S01]  /*163b0*/  MUFU.TANH R122, R122 ;  /* 0x0000007a007a7308 */ /* 0x000e220000002400 */
[----:B------:R-:W-:-:S07]  /*163c0*/  @!P1 PRMT R3, RZ, 0x654, R3 ;  /* 0x00000654ff039816 */ /* 0x000fce0000000003 */
[----:B------:R-:W0:Y:S08]  /*163d0*/  MUFU.TANH R123, R123 ;  /* 0x0000007b007b7308 */ /* 0x000e300000002400 */
[----:B------:R-:W0:Y:S08]  /*163e0*/  MUFU.TANH R124, R124 ;  /* 0x0000007c007c7308 */ /* 0x000e300000002400 */
[----:B------:R-:W0:Y:S01]  /*163f0*/  MUFU.TANH R125, R125 ;  /* 0x0000007d007d7308 */ /* 0x000e220000002400 */
[----:B------:R-:W-:-:S02]  /*16400*/  WARPGROUP.DEPBAR.LE gsb0, 0x0 ;  /* 0x00008000000079c5 */ /* 0x000fc40000010000 */
[----:B------:R-:W-:-:S05]  /*16410*/  WARPGROUP.ARRIVE ;  /* 0x00000000000079c5 */ /* 0x000fca0000000000 */
[----:B------:R-:W0:Y:S01]  /*16420*/  MUFU.TANH R126, R126 ;  /* 0x0000007e007e7308 */ /* 0x000e220000002400 */
[----:B------:R-:W-:Y:S01]  /*16430*/  QGMMA.64x64x32.F32.E4M3.E4M3 R24, R140, gdesc[UR4], R24, gsb0 ;  /* 0x00e000048c187df3 */ /* 0x000fe20008000818 */
[----:B------:R-:W-:Y:S02]  /*16440*/  R2UR UR6, R56 ;  /* 0x00000000380672ca */ /* 0x000fe400000e0000 */
[----:B------:R-:W-:-:S04]  /*16450*/  R2UR UR7, R57 ;  /* 0x00000000390772ca */ /* 0x000fc800000e0000 */
        /* <DEDUP_REMOVED lines=16> */
[----:B------:R-:W0:Y:S08]  /*16560*/  MUFU.TANH R111, R111 ;  /* 0x0000006f006f7308 */ /* 0x000e300000002400 */
[----:B------:R-:W0:Y:S01]  /*16570*/  MUFU.TANH R112, R112 ;  /* 0x0000007000707308 */ /* 0x000e220000002400 */
[----:B--2---:R-:W-:-:S05]  /*16580*/  IADD3 R56, R70, 0x1, R152 ;  /* 0x0000000146387810 */ /* 0x004fca0007ffe098 */
[----:B---3--:R-:W-:Y:S02]  /*16590*/  IMAD.IADD R56, R56, 0x1, -R155 ;  /* 0x0000000138387824 */ /* 0x008fe400078e0a9b */
[----:B------:R-:W2:Y:S01]  /*165a0*/  LDC R155, c[0x0][0x9e4] ;  /* 0x00027900ff9b7b82 */ /* 0x000ea20000000800 */
[----:B------:R-:W3:Y:S01]  /*165b0*/  MUFU.TANH R113, R113 ;  /* 0x0000007100717308 */ /* 0x000ee20000002400 */
[----:B----4-:R-:W-:-:S07]  /*165c0*/  IMAD R56, R153, -0x2, R56 ;  /* 0xfffffffe99387824 */ /* 0x010fce00078e0238 */
[----:B------:R-:W4:Y:S08]  /*165d0*/  MUFU.TANH R114, R114 ;  /* 0x0000007200727308 */ /* 0x000f300000002400 */
[----:B------:R-:W0:Y:S08]  /*165e0*/  MUFU.TANH R115, R115 ;  /* 0x0000007300737308 */ /* 0x000e300000002400 */
[----:B------:R-:W0:Y:S08]  /*165f0*/  MUFU.TANH R116, R116 ;  /* 0x0000007400747308 */ /* 0x000e300000002400 */
[----:B------:R-:W0:Y:S01]  /*16600*/  MUFU.TANH R117, R117 ;  /* 0x0000007500757308 */ /* 0x000e220000002400 */
[----:B------:R-:W-:-:S02]  /*16610*/  WARPGROUP.DEPBAR.LE gsb0, 0x0 ;  /* 0x00008000000079c5 */ /* 0x000fc40000010000 */
[----:B------:R1:W-:Y:S01]  /*16620*/  @!P1 SYNCS.ARRIVE.TRANS64.RED.A1T0 RZ, [R3+URZ], RZ ;  /* 0x000000ff03ff99a7 */ /* 0x0003e2000810043f */
[----:B--2---:R-:W-:-:S04]  /*16630*/  ISETP.GE.AND P1, PT, R155, 0x1, PT ;  /* 0x000000019b00780c */ /* 0x004fc80003f26270 */
[----:B------:R-:W2:Y:S01]  /*16640*/  MUFU.TANH R118, R118 ;  /* 0x0000007600767308 */ /* 0x000ea20000002400 */
[C---:B------:R-:W-:Y:S02]  /*16650*/  VIADD R138, R56.reuse, UR41 ;  /* 0x00000029388a7c36 */ /* 0x040fe40008000000 */
[----:B------:R-:W-:Y:S02]  /*16660*/  VIADD R137, R56, UR43 ;  /* 0x0000002b38897c36 */ /* 0x000fe40008000000 */
[C---:B-----5:R-:W-:Y:S02]  /*16670*/  IMAD.IADD R136, R154.reuse, 0x1, R138 ;  /* 0x000000019a887824 */ /* 0x060fe400078e028a */
[----:B-1----:R-:W-:Y:S01]  /*16680*/  IMAD R3, R153, -0x2, R70 ;  /* 0xfffffffe99037824 */ /* 0x002fe200078e0246 */
[----:B------:R-:W1:Y:S01]  /*16690*/  MUFU.TANH R119, R119 ;  /* 0x0000007700777308 */ /* 0x000e620000002400 */
        /* <DEDUP_REMOVED lines=52> */
[----:B------:R-:W2:Y:S01]  /*169e0*/  LDL R154, [R1] ;  /* 0x00000000019a7983 */ /* 0x000ea20000100800 */
        /* <DEDUP_REMOVED lines=8> */
.L_x_11388:
[----:B------:R-:W-:-:S05]  /*16a70*/  IMAD.U32 R139, RZ, RZ, UR37 ;  /* 0x00000025ff8b7e24 */ /* 0x000fca000f8e00ff */
[----:B------:R-:W-:-:S13]  /*16a80*/  ISETP.NE.AND P1, PT, R139, 0x1, PT ;  /* 0x000000018b00780c */ /* 0x000fda0003f25270 */
[----:B------:R-:W1:Y:S02]  /*16a90*/  @P1 LDC.64 R56, c[0x0][0x9e8] ;  /* 0x00027a00ff381b82 */ /* 0x000e640000000a00 */
[----:B-1----:R-:W-:-:S04]  /*16aa0*/  @P1 IMAD.HI.U32 R140, R10, R56, RZ ;  /* 0x000000380a8c1227 */ /* 0x002fc800078e00ff */
[----:B------:R-:W-:Y:S01]  /*16ab0*/  IMAD.MOV.U32 R56, RZ, RZ, R10 ;  /* 0x000000ffff387224 */ /* 0x000fe200078e000a */
[----:B------:R-:W-:-:S07]  /*16ac0*/  @P1 SHF.R.U32.HI R56, RZ, R57, R140 ;  /* 0x00000039ff381219 */ /* 0x000fce000001168c */
.L_x_11389:
[----:B------:R-:W-:Y:S05]  /*16ad0*/  BSYNC B1 ;  /* 0x0000000000017941 */ /* 0x000fea0003800000 */
.L_x_11387:
[----:B------:R-:W-:-:S05]  /*16ae0*/  IMAD R56, R56, R139, R3 ;  /* 0x0000008b38387224 */ /* 0x000fca00078e0203 */
[----:B------:R-:W-:Y:S02]  /*16af0*/  VIMNMX R71, R71, R56, !PT ;  /* 0x0000003847477248 */ /* 0x000fe40007fe0100 */
[----:B------:R-:W-:-:S07]  /*16b00*/  VIADDMNMX R136, R56, R139, R136, PT ;  /* 0x0000008b38887246 */ /* 0x000fce0003800188 */
.L_x_11386:
[C---:B------:R-:W-:Y:S01]  /*16b10*/  ISETP.GE.AND P1, PT, R70.reuse, 0x2, PT ;  /* 0x000000024600780c */ /* 0x040fe20003f26270 */
[----:B------:R-:W2:Y:S01]  /*16b20*/  LDL R56, [R1+0x20] ;  /* 0x0000200001387983 */ /* 0x000ea20000100800 */
[----:B------:R-:W-:Y:S02]  /*16b30*/  ISETP.GE.AND P2, PT, R70, 0x9, PT ;  /* 0x000000094600780c */ /* 0x000fe40003f46270 */
[C---:B------:R-:W-:Y:S02]  /*16b40*/  ISETP.GT.AND P3, PT, R71.reuse, 0x1, !P1 ;  /* 0x000000014700780c */ /* 0x040fe40004f64270 */
[----:B------:R-:W-:Y:S02]  /*16b50*/  ISETP.GT.AND P4, PT, R71, 0x8, !P2 ;  /* 0x000000084700780c */ /* 0x000fe40005784270 */
[C---:B------:R-:W-:Y:S02]  /*16b60*/  ISETP.LT.OR P3, PT, R136.reuse, 0x2, P3 ;  /* 0x000000028800780c */ /* 0x040fe40001f61670 */
[----:B------:R-:W-:-:S02]  /*16b70*/  ISETP.LT.OR P4, PT, R136, 0x9, P4 ;  /* 0x000000098800780c */ /* 0x000fc40002781670 */
[----:B------:R-:W-:Y:S02]  /*16b80*/  FSEL R13, R13, -INF , !P3 ;  /* 0xff8000000d0d7808 */ /* 0x000fe40005800000 */
[----:B------:R-:W-:Y:S02]  /*16b90*/  ISETP.GE.AND P3, PT, R70, 0xa, PT ;  /* 0x0000000a4600780c */ /* 0x000fe40003f66270 */
[----:B0-----:R-:W-:Y:S02]  /*16ba0*/  FSEL R121, R121, -INF , !P4 ;  /* 0xff80000079797808 */ /* 0x001fe40006000000 */
        /* <DEDUP_REMOVED lines=236> */
.L_x_11392:
[----:B------:R-:W-:-:S05]  /*17a70*/  IMAD.U32 R56, RZ, RZ, UR37 ;  /* 0x00000025ff387e24 */ /* 0x000fca000f8e00ff */
[----:B------:R-:W-:-:S13]  /*17a80*/  ISETP.NE.AND P6, PT, R56, 0x1, PT ;  /* 0x000000013800780c */ /* 0x000fda0003fc5270 */
[----:B------:R-:W0:Y:S02]  /*17a90*/  @P6 LDC.64 R8, c[0x0][0x9e8] ;  /* 0x00027a00ff086b82 */ /* 0x000e240000000a00 */
[----:B0-----:R-:W-:-:S04]  /*17aa0*/  @P6 IMAD.HI.U32 R70, R11, R8, RZ ;  /* 0x000000080b466227 */ /* 0x001fc800078e00ff */
[----:B------:R-:W-:Y:S01]  /*17ab0*/  IMAD.MOV.U32 R8, RZ, RZ, R11 ;  /* 0x000000ffff087224 */ /* 0x000fe200078e000b */
[----:B------:R-:W-:-:S07]  /*17ac0*/  @P6 SHF.R.U32.HI R8, RZ, R9, R70 ;  /* 0x00000009ff086219 */ /* 0x000fce0000011646 */
.L_x_11393:
[----:B------:R-:W-:Y:S05]  /*17ad0*/  BSYNC B1 ;  /* 0x0000000000017941 */ /* 0x000fea0003800000 */
.L_x_11391:
[----:B------:R-:W-:-:S05]  /*17ae0*/  IMAD R3, R8, R56, R3 ;  /* 0x0000003808037224 */ /* 0x000fca00078e0203 */
[----:B------:R-:W-:Y:S02]  /*17af0*/  VIMNMX R137, R137, R3, !PT ;  /* 0x0000000389897248 */ /* 0x000fe40007fe0100 */
[----:B------:R-:W-:-:S07]  /*17b00*/  VIADDMNMX R138, R3, R56, R138, PT ;  /* 0x00000038038a7246 */ /* 0x000fce000380018a */
.L_x_11390:
[----:B------:R-:W-:Y:S01]  /*17b10*/  ISETP.GT.AND P1, PT, R137, 0x1, !P1 ;  /* 0x000000018900780c */ /* 0x000fe20004f24270 */
[----:B------:R-:W2:Y:S01]  /*17b20*/  LDL.LU R136, [R1+0x8] ;  /* 0x0000080001887983 */ /* 0x000ea20000300800 */
[C---:B------:R-:W-:Y:S02]  /*17b30*/  LOP3.LUT P6, RZ, R17.reuse, 0x2, RZ, 0xc0, !PT ;  /* 0x0000000211ff7812 */ /* 0x040fe400078cc0ff */
[----:B------:R-:W-:Y:S01]  /*17b40*/  ISETP.LT.OR P1, PT, R138, 0x2, P1 ;  /* 0x000000028a00780c */ /* 0x000fe20000f21670 */
[----:B------:R-:W3:Y:S01]  /*17b50*/  LDL.LU R70, [R1+0x4] ;  /* 0x0000040001467983 */ /* 0x000ee20000300800 */
[----:B------:R-:W-:Y:S01]  /*17b60*/  LOP3.LUT R17, R17, 0xffffffdf, RZ, 0xc0, !PT ;  /* 0xffffffdf11117812 */ /* 0x000fe200078ec0ff */
[----:B------:R-:W-:Y:S01]  /*17b70*/  IMAD.U32 R56, RZ, RZ, UR36 ;  /* 0x00000024ff387e24 */ /* 0x000fe2000f8e00ff */
[----:B------:R-:W-:Y:S02]  /*17b80*/  FSEL R120, R120, -INF , !P1 ;  /* 0xff80000078787808 */ /* 0x000fe40004800000 */
[----:B------:R-:W-:-:S02]  /*17b90*/  ISETP.GT.AND P1, PT, R137, 0x18, !P6 ;  /* 0x000000188900780c */ /* 0x000fc40007724270 */
[----:B------:R-:W-:Y:S02]  /*17ba0*/  @P0 LOP3.LUT R17, R17, 0x20, RZ, 0xfc, !PT ;  /* 0x0000002011110812 */ /* 0x000fe400078efcff */
[C---:B------:R-:W-:Y:S02]  /*17bb0*/  ISETP.LT.OR P1, PT, R138.reuse, 0x19, P1 ;  /* 0x000000198a00780c */ /* 0x040fe40000f21670 */
        /* <DEDUP_REMOVED lines=16> */
[C---:B------:R-:W-:Y:S02]  /*17cc0*/  LOP3.LUT P1, RZ, R16.reuse, 0x40000000, RZ, 0xc0, !PT ;  /* 0x4000000010ff7812 */ /* 0x040fe4000782c0ff */
        /* <DEDUP_REMOVED lines=50> */
[C---:B------:R-:W-:Y:S02]  /*17ff0*/  LOP3.LUT P1, RZ, R16.reuse, 0x200000, RZ, 0xc0, !PT ;  /* 0x0020000010ff7812 */ /* 0x040fe4000782c0ff */
[----:B------:R-:W-:Y:S02]  /*18000*/  LOP3.LUT P5, RZ, R16, 0x80000, RZ, 0xc0, !PT ;  /* 0x0008000010ff7812 */ /* 0x000fe400078ac0ff */
[----:B------:R-:W-:-:S02]  /*18010*/  ISETP.GT.AND P1, PT, R137, 0x48, !P1 ;  /* 0x000000488900780c */ /* 0x000fc40004f24270 */
[----:B------:R-:W-:Y:S02]  /*18020*/  FMNMX.FTZ R3, R108, R3, !PT ;  /* 0x000000036c037209 */ /* 0x000fe40007810000 */
[----:B------:R-:W-:Y:S02]  /*18030*/  ISETP.LT.OR P1, PT, R138, 0x49, P1 ;  /* 0x000000498a00780c */ /* 0x000fe40000f21670 */
[----:B------:R-:W-:Y:S02]  /*18040*/  FMNMX.FTZ R3, R109, R3, !PT ;  /* 0x000000036d037209 */ /* 0x000fe40007810000 */
[----:B------:R-:W-:Y:S02]  /*18050*/  FSEL R94, R94, -INF , !P1 ;  /* 0xff8000005e5e7808 */ /* 0x000fe40004800000 */
[C---:B------:R-:W-:Y:S02]  /*18060*/  LOP3.LUT P1, RZ, R16.reuse, 0x100000, RZ, 0xc0, !PT ;  /* 0x0010000010ff7812 */ /* 0x040fe4000782c0ff */
[----:B------:R-:W-:-:S02]  /*18070*/  LOP3.LUT P4, RZ, R16, 0x40000, RZ, 0xc0, !PT ;  /* 0x0004000010ff7812 */ /* 0x000fc4000788c0ff */
[----:B------:R-:W-:Y:S02]  /*18080*/  ISETP.GT.AND P1, PT, R137, 0x49, !P1 ;  /* 0x000000498900780c */ /* 0x000fe40004f24270 */
[----:B------:R-:W-:Y:S02]  /*18090*/  FMNMX.FTZ R3, R112, R3, !PT ;  /* 0x0000000370037209 */ /* 0x000fe40007810000 */
[----:B------:R-:W-:Y:S02]  /*180a0*/  ISETP.LT.OR P1, PT, R138, 0x4a, P1 ;  /* 0x0000004a8a00780c */ /* 0x000fe40000f21670 */
[----:B------:R-:W-:Y:S02]  /*180b0*/  FMNMX.FTZ R3, R113, R3, !PT ;  /* 0x0000000371037209 */ /* 0x000fe40007810000 */
[----:B------:R-:W-:Y:S02]  /*180c0*/  FSEL R95, R95, -INF , !P1 ;  /* 0xff8000005f5f7808 */ /* 0x000fe40004800000 */
[----:B------:R-:W-:-:S02]  /*180d0*/  ISETP.GT.AND P1, PT, R137, 0x50, !P5 ;  /* 0x000000508900780c */ /* 0x000fc40006f24270 */
[----:B------:R-:W-:Y:S02]  /*180e0*/  LOP3.LUT P3, RZ, R16, 0x20000, RZ, 0xc0, !PT ;  /* 0x0002000010ff7812 */ /* 0x000fe4000786c0ff */
        /* <DEDUP_REMOVED lines=16> */
[----:B------:R-:W-:-:S02]  /*181f0*/  LOP3.LUT P0, RZ, R16, 0x8000, RZ, 0xc0, !PT ;  /* 0x0000800010ff7812 */ /* 0x000fc4000780c0ff */
[----:B------:R-:W-:Y:S02]  /*18200*/  FSEL R103, R103, -INF , !P1 ;  /* 0xff80000067677808 */ /* 0x000fe40004800000 */
[----:B------:R-:W-:Y:S02]  /*18210*/  FMNMX.FTZ R3, R93, R3, !PT ;  /* 0x000000035d037209 */ /* 0x000fe40007810000 */
[----:B------:R-:W-:Y:S02]  /*18220*/  ISETP.GT.AND P1, PT, R137, 0x60, !P0 ;  /* 0x000000608900780c */ /* 0x000fe40004724270 */
[----:B------:R-:W-:Y:S02]  /*18230*/  FMNMX.FTZ R3, R96, R3, !PT ;  /* 0x0000000360037209 */ /* 0x000fe40007810000 */
[----:B------:R-:W-:Y:S02]  /*18240*/  ISETP.LT.OR P1, PT, R138, 0x61, P1 ;  /* 0x000000618a00780c */ /* 0x000fe40000f21670 */
[----:B------:R-:W-:-:S02]  /*18250*/  LOP3.LUT P6, RZ, R16, 0x4000, RZ, 0xc0, !PT ;  /* 0x0000400010ff7812 */ /* 0x000fc400078cc0ff */
        /* <DEDUP_REMOVED lines=21> */
[----:B------:R-:W-:Y:S02]  /*183b0*/  FMNMX.FTZ R3, R84, R3, !PT ;  /* 0x0000000354037209 */ /* 0x000fe40007810000 */
        /* <DEDUP_REMOVED lines=18> */
[----:B------:R-:W-:Y:S02]  /*184e0*/  LOP3.LUT P5, RZ, R16, 0x40, RZ, 0xc0, !PT ;  /* 0x0000004010ff7812 */ /* 0x000fe400078ac0ff */
[----:B------:R-:W-:-:S02]  /*184f0*/  ISETP.LT.OR P1, PT, R138, 0x79, P1 ;  /* 0x000000798a00780c */ /* 0x000fc40000f21670 */
[----:B------:R-:W-:Y:S02]  /*18500*/  FMNMX.FTZ R3, R69, R3, !PT ;  /* 0x0000000345037209 */ /* 0x000fe40007810000 */
[----:B------:R-:W-:Y:S02]  /*18510*/  ISETP.GT.AND P5, PT, R137, 0x81, !P5 ;  /* 0x000000818900780c */ /* 0x000fe40006fa4270 */
[----:B------:R-:W-:Y:S01]  /*18520*/  FSEL R86, R86, -INF , !P1 ;  /* 0xff80000056567808 */ /* 0x000fe20004800000 */
[----:B------:R-:W0:Y:S01]  /*18530*/  SHFL.BFLY PT, R8, R3, 0x2, 0x1f ;  /* 0x0c401f0003087f89 */ /* 0x000e2200000e0000 */
[----:B------:R-:W-:Y:S02]  /*18540*/  LOP3.LUT P1, RZ, R16, 0x100, RZ, 0xc0, !PT ;  /* 0x0000010010ff7812 */ /* 0x000fe4000782c0ff */
[----:B------:R-:W-:Y:S02]  /*18550*/  LOP3.LUT R17, R17, 0xffffff7f, RZ, 0xc0, !PT ;  /* 0xffffff7f11117812 */ /* 0x000fe400078ec0ff */
[----:B------:R-:W-:-:S02]  /*18560*/  ISETP.GT.AND P1, PT, R137, 0x79, !P1 ;  /* 0x000000798900780c */ /* 0x000fc40004f24270 */
[----:B------:R-:W-:Y:S02]  /*18570*/  LOP3.LUT P4, RZ, R16, 0x20, RZ, 0xc0, !PT ;  /* 0x0000002010ff7812 */ /* 0x000fe4000788c0ff */
[----:B------:R-:W-:Y:S02]  /*18580*/  ISETP.LT.OR P1, PT, R138, 0x7a, P1 ;  /* 0x0000007a8a00780c */ /* 0x000fe40000f21670 */
[----:B------:R-:W-:Y:S02]  /*18590*/  @P5 LOP3.LUT R17, R17, 0x80, RZ, 0xfc, !PT ;  /* 0x0000008011115812 */ /* 0x000fe400078efcff */
[----:B------:R-:W-:Y:S02]  /*185a0*/  FSEL R87, R87, -INF , !P1 ;  /* 0xff80000057577808 */ /* 0x000fe40004800000 */
[----:B------:R-:W-:Y:S02]  /*185b0*/  LOP3.LUT P1, RZ, R16, 0x80, RZ, 0xc0, !PT ;  /* 0x0000008010ff7812 */ /* 0x000fe4000782c0ff */
[----:B------:R-:W-:-:S02]  /*185c0*/  LOP3.LUT P5, RZ, R17, 0x8, RZ, 0xc0, !PT ;  /* 0x0000000811ff7812 */ /* 0x000fc400078ac0ff */
[C---:B------:R-:W-:Y:S02]  /*185d0*/  ISETP.GT.AND P1, PT, R137.reuse, 0x80, !P1 ;  /* 0x000000808900780c */ /* 0x040fe40004f24270 */
[----:B------:R-:W-:Y:S02]  /*185e0*/  ISETP.GT.AND P5, PT, R137, 0x99, !P5 ;  /* 0x000000998900780c */ /* 0x000fe40006fa4270 */
[----:B------:R-:W-:Y:S02]  /*185f0*/  ISETP.LT.OR P1, PT, R138, 0x81, P1 ;  /* 0x000000818a00780c */ /* 0x000fe40000f21670 */
[----:B0-----:R-:W-:Y:S02]  /*18600*/  FMNMX.FTZ R3, R3, R8, !PT ;  /* 0x0000000803037209 */ /* 0x001fe40007810000 */
[----:B------:R-:W-:Y:S02]  /*18610*/  FSEL R58, R58, -INF , !P1 ;  /* 0xff8000003a3a7808 */ /* 0x000fe40004800000 */
[C---:B------:R-:W-:Y:S01]  /*18620*/  LOP3.LUT P6, RZ, R16.reuse, 0x10, RZ, 0xc0, !PT ;  /* 0x0000001010ff7812 */ /* 0x040fe200078cc0ff */
[----:B------:R-:W0:Y:S01]  /*18630*/  SHFL.BFLY PT, R8, R3, 0x1, 0x1f ;  /* 0x0c201f0003087f89 */ /* 0x000e2200000e0000 */
[----:B------:R-:W-:-:S02]  /*18640*/  LOP3.LUT P3, RZ, R16, 0x8, RZ, 0xc0, !PT ;  /* 0x0000000810ff7812 */ /* 0x000fc4000786c0ff */
[C---:B------:R-:W-:Y:S02]  /*18650*/  LOP3.LUT P2, RZ, R16.reuse, 0x4, RZ, 0xc0, !PT ;  /* 0x0000000410ff7812 */ /* 0x040fe4000784c0ff */
[C---:B------:R-:W-:Y:S02]  /*18660*/  LOP3.LUT P0, RZ, R16.reuse, 0x1, RZ, 0xc0, !PT ;  /* 0x0000000110ff7812 */ /* 0x040fe4000780c0ff */
[C---:B------:R-:W-:Y:S02]  /*18670*/  LOP3.LUT P1, RZ, R16.reuse, 0x2, RZ, 0xc0, !PT ;  /* 0x0000000210ff7812 */ /* 0x040fe4000782c0ff */
[----:B------:R-:W-:Y:S02]  /*18680*/  LOP3.LUT R16, R16, 0xfffffffd, RZ, 0xc0, !PT ;  /* 0xfffffffd10107812 */ /* 0x000fe400078ec0ff */
[----:B------:R-:W-:Y:S02]  /*18690*/  ISETP.GT.AND P4, PT, R137, 0x88, !P4 ;  /* 0x000000888900780c */ /* 0x000fe40006784270 */
[----:B------:R-:W-:-:S02]  /*186a0*/  @P5 LOP3.LUT R16, R16, 0x2, RZ, 0xfc, !PT ;  /* 0x0000000210105812 */ /* 0x000fc400078efcff */
[----:B------:R-:W-:Y:S02]  /*186b0*/  LOP3.LUT P5, RZ, R17, 0x80, RZ, 0xc0, !PT ;  /* 0x0000008011ff7812 */ /* 0x000fe400078ac0ff */
[----:B------:R-:W-:Y:S02]  /*186c0*/  LOP3.LUT R16, R16, 0xfffffff7, RZ, 0xc0, !PT ;  /* 0xfffffff710107812 */ /* 0x000fe400078ec0ff */
[C---:B------:R-:W-:Y:S02]  /*186d0*/  ISETP.LT.OR P5, PT, R138.reuse, 0x82, P5 ;  /* 0x000000828a00780c */ /* 0x040fe40002fa1670 */
[----:B------:R-:W-:Y:S02]  /*186e0*/  ISETP.LT.OR P4, PT, R138, 0x89, P4 ;  /* 0x000000898a00780c */ /* 0x000fe40002781670 */
[----:B------:R-:W-:Y:S02]  /*186f0*/  ISETP.GT.AND P6, PT, R137, 0x89, !P6 ;  /* 0x000000898900780c */ /* 0x000fe400077c4270 */
[----:B0-----:R-:W-:-:S02]  /*18700*/  FMNMX.FTZ R3, R3, R8, !PT ;  /* 0x0000000803037209 */ /* 0x001fc40007810000 */
[----:B------:R-:W-:Y:S02]  /*18710*/  ISETP.GT.AND P0, PT, R137, RZ, !P0 ;  /* 0x000000ff8900720c */ /* 0x000fe40004704270 */
[----:B------:R-:W-:Y:S01]  /*18720*/  LOP3.LUT R17, R17, 0xffffffbf, RZ, 0xc0, !PT ;  /* 0xffffffbf11117812 */ /* 0x000fe200078ec0ff */
[----:B------:R-:W-:-:S01]  /*18730*/  FFMA.FTZ R9, R3, R56, -8 ;  /* 0xc100000003097423 */ /* 0x000fc20000010038 */
[----:B------:R-:W-:Y:S02]  /*18740*/  ISETP.LT.OR P0, PT, R138, 0x1, P0 ;  /* 0x000000018a00780c */ /* 0x000fe40000701670 */
[----:B------:R-:W-:Y:S02]  /*18750*/  @P5 LOP3.LUT R16, R16, 0x8, RZ, 0xfc, !PT ;  /* 0x0000000810105812 */ /* 0x000fe400078efcff */
[----:B------:R-:W-:Y:S02]  /*18760*/  FSEL R12, R12, -INF , !P0 ;  /* 0xff8000000c0c7808 */ /* 0x000fe40004000000 */
[----:B------:R-:W-:-:S02]  /*18770*/  LOP3.LUT P5, RZ, R16, 0x2, RZ, 0xc0, !PT ;  /* 0x0000000210ff7812 */ /* 0x000fc400078ac0ff */
[----:B------:R-:W-:Y:S02]  /*18780*/  LOP3.LUT R16, R16, 0xfffffffb, RZ, 0xc0, !PT ;  /* 0xfffffffb10107812 */ /* 0x000fe400078ec0ff */
[----:B------:R-:W-:Y:S02]  /*18790*/  ISETP.GT.AND P3, PT, R137, 0x90, !P3 ;  /* 0x000000908900780c */ /* 0x000fe40005f64270 */
[----:B------:R-:W-:Y:S02]  /*187a0*/  @P4 LOP3.LUT R16, R16, 0x4, RZ, 0xfc, !PT ;  /* 0x0000000410104812 */ /* 0x000fe400078efcff */
[----:B------:R-:W-:Y:S02]  /*187b0*/  ISETP.LT.OR P4, PT, R138, 0x8a, P6 ;  /* 0x0000008a8a00780c */ /* 0x000fe40003781670 */
[----:B------:R-:W-:Y:S02]  /*187c0*/  FSETP.NEU.FTZ.AND P6, PT, R3, -INF , PT ;  /* 0xff8000000300780b */ /* 0x000fe40003fdd000 */
[----:B------:R-:W-:-:S02]  /*187d0*/  ISETP.GT.AND P2, PT, R137, 0x91, !P2 ;  /* 0x000000918900780c */ /* 0x000fc40005744270 */
[----:B------:R-:W-:Y:S02]  /*187e0*/  FSEL R9, R9, RZ, P6 ;  /* 0x000000ff09097208 */ /* 0x000fe40003000000 */
[----:B------:R-:W-:Y:S02]  /*187f0*/  FSEL R8, R3, RZ, P6 ;  /* 0x000000ff03087208 */ /* 0x000fe40003000000 */
[----:B------:R-:W-:Y:S01]  /*18800*/  LOP3.LUT P6, RZ, R16, 0x4, RZ, 0xc0, !PT ;  /* 0x0000000410ff7812 */ /* 0x000fe200078cc0ff */
        /* <DEDUP_REMOVED lines=40> */
[----:B------:R-:W-:Y:S01]  /*18a90*/  FMNMX.FTZ R9, R12, R20, !PT ;  /* 0x000000140c097209 */ /* 0x000fe20007810000 */
[----:B------:R-:W-:Y:S01]  /*18aa0*/  FADD.FTZ R8, -R8, R15 ;  /* 0x0000000f08087221 */ /* 0x000fe20000010100 */
[----:B------:R-:W-:Y:S01]  /*18ab0*/  @P4 LOP3.LUT R17, R17, 0x40, RZ, 0xfc, !PT ;  /* 0x0000004011114812 */ /* 0x000fe200078efcff */
[----:B------:R-:W-:Y:S01]  /*18ac0*/  MUFU.EX2 R139, R139 ;  /* 0x0000008b008b7308 */ /* 0x000fe20000000800 */
[----:B------:R-:W-:Y:S01]  /*18ad0*/  FMNMX.FTZ R9, R120, R9, !PT ;  /* 0x0000000978097209 */ /* 0x000fe20007810000 */
[----:B------:R-:W-:Y:S01]  /*18ae0*/  FMUL.FTZ R8, R8, R56 ;  /* 0x0000003808087220 */ /* 0x000fe20000410000 */
[----:B------:R-:W-:-:S02]  /*18af0*/  LOP3.LUT P4, RZ, R16, 0x8, RZ, 0xc0, !PT ;  /* 0x0000000810ff7812 */ /* 0x000fc4000788c0ff */
[----:B------:R-:W-:Y:S02]  /*18b00*/  FMNMX.FTZ R9, R123, R9, !PT ;  /* 0x000000097b097209 */ /* 0x000fe40007810000 */
[----:B------:R-:W-:Y:S01]  /*18b10*/  FSEL R59, R59, -INF , !P4 ;  /* 0xff8000003b3b7808 */ /* 0x000fe20006000000 */
[----:B------:R-:W2:Y:S01]  /*18b20*/  MUFU.EX2 R8, R8 ;  /* 0x0000000800087308 */ /* 0x000ea20000000800 */
[----:B------:R-:W-:Y:S02]  /*18b30*/  FMNMX.FTZ R9, R124, R9, !PT ;  /* 0x000000097c097209 */ /* 0x000fe40007810000 */
[----:B------:R-:W-:Y:S02]  /*18b40*/  LOP3.LUT P4, RZ, R17, 0x40, RZ, 0xc0, !PT ;  /* 0x0000004011ff7812 */ /* 0x000fe4000788c0ff */
[----:B------:R-:W-:Y:S02]  /*18b50*/  FMNMX.FTZ R9, R127, R9, !PT ;  /* 0x000000097f097209 */ /* 0x000fe40007810000 */
[----:B------:R-:W-:Y:S01]  /*18b60*/  FSEL R60, R60, -INF , !P6 ;  /* 0xff8000003c3c7808 */ /* 0x000fe20007000000 */
[----:B------:R-:W0:Y:S01]  /*18b70*/  MUFU.EX2 R13, R13 ;  /* 0x0000000d000d7308 */ /* 0x000e220000000800 */
[----:B------:R-:W-:-:S02]  /*18b80*/  FMNMX.FTZ R9, R128, R9, !PT ;  /* 0x0000000980097209 */ /* 0x000fc40007810000 */
[----:B------:R-:W-:Y:S02]  /*18b90*/  ISETP.LT.OR P3, PT, R138, 0x91, P3 ;  /* 0x000000918a00780c */ /* 0x000fe40001f61670 */
[----:B------:R-:W-:Y:S02]  /*18ba0*/  FMNMX.FTZ R9, R131, R9, !PT ;  /* 0x0000000983097209 */ /* 0x000fe40007810000 */
[----:B------:R-:W-:Y:S01]  /*18bb0*/  FSEL R61, R61, -INF , !P4 ;  /* 0xff8000003d3d7808 */ /* 0x000fe20006000000 */
[----:B------:R-:W1:Y:S01]  /*18bc0*/  MUFU.EX2 R121, R121 ;  /* 0x0000007900797308 */ /* 0x000e620000000800 */
[----:B------:R-:W-:Y:S02]  /*18bd0*/  FMNMX.FTZ R9, R132, R9, !PT ;  /* 0x0000000984097209 */ /* 0x000fe40007810000 */
[----:B------:R-:W-:Y:S02]  /*18be0*/  ISETP.GT.AND P1, PT, R137, 0x98, !P1 ;  /* 0x000000988900780c */ /* 0x000fe40004f24270 */
[----:B------:R-:W-:-:S02]  /*18bf0*/  FMNMX.FTZ R9, R106, R9, !PT ;  /* 0x000000096a097209 */ /* 0x000fc40007810000 */
[----:B------:R-:W-:Y:S01]  /*18c00*/  ISETP.LT.OR P2, PT, R138, 0x92, P2 ;  /* 0x000000928a00780c */ /* 0x000fe20001741670 */
[----:B------:R-:W4:Y:S01]  /*18c10*/  MUFU.EX2 R122, R122 ;  /* 0x0000007a007a7308 */ /* 0x000f220000000800 */
[----:B------:R-:W-:Y:S02]  /*18c20*/  FMNMX.FTZ R9, R107, R9, !PT ;  /* 0x000000096b097209 */ /* 0x000fe40007810000 */
[----:B------:R-:W-:Y:S02]  /*18c30*/  FSEL R62, R62, -INF , !P3 ;  /* 0xff8000003e3e7808 */ /* 0x000fe40005800000 */
[----:B------:R-:W-:Y:S02]  /*18c40*/  FMNMX.FTZ R9, R110, R9, !PT ;  /* 0x000000096e097209 */ /* 0x000fe40007810000 */
[----:B------:R-:W-:Y:S01]  /*18c50*/  ISETP.LT.OR P1, PT, R138, 0x99, P1 ;  /* 0x000000998a00780c */ /* 0x000fe20000f21670 */
[----:B------:R-:W5:Y:S01]  /*18c60*/  MUFU.EX2 R125, R125 ;  /* 0x0000007d007d7308 */ /* 0x000f620000000800 */
[----:B------:R-:W-:-:S02]  /*18c70*/  FMNMX.FTZ R9, R111, R9, !PT ;  /* 0x000000096f097209 */ /* 0x000fc40007810000 */
[----:B------:R-:W-:Y:S02]  /*18c80*/  FSEL R63, R63, -INF , !P2 ;  /* 0xff8000003f3f7808 */ /* 0x000fe40005000000 */
[----:B------:R-:W-:Y:S02]  /*18c90*/  FMNMX.FTZ R9, R114, R9, !PT ;  /* 0x0000000972097209 */ /* 0x000fe40007810000 */
[----:B------:R-:W-:Y:S01]  /*18ca0*/  ISETP.LT.OR P5, PT, R138, 0x9a, P5 ;  /* 0x0000009a8a00780c */ /* 0x000fe20002fa1670 */
[----:B------:R-:W-:Y:S01]  /*18cb0*/  MUFU.EX2 R126, R126 ;  /* 0x0000007e007e7308 */ /* 0x000fe20000000800 */
[----:B------:R-:W-:Y:S02]  /*18cc0*/  FMNMX.FTZ R9, R115, R9, !PT ;  /* 0x0000000973097209 */ /* 0x000fe40007810000 */
[----:B------:R-:W-:Y:S02]  /*18cd0*/  FSEL R66, R66, -INF , !P1 ;  /* 0xff80000042427808 */ /* 0x000fe40004800000 */
[----:B------:R-:W-:-:S02]  /*18ce0*/  FMNMX.FTZ R9, R118, R9, !PT ;  /* 0x0000000976097209 */ /* 0x000fc40007810000 */
[----:B------:R-:W-:Y:S01]  /*18cf0*/  FSEL R67, R67, -INF , !P5 ;  /* 0xff80000043437808 */ /* 0x000fe20006800000 */
[----:B------:R-:W-:Y:S01]  /*18d00*/  MUFU.EX2 R129, R129 ;  /* 0x0000008100817308 */ /* 0x000fe20000000800 */
[----:B------:R-:W-:Y:S02]  /*18d10*/  FMNMX.FTZ R9, R119, R9, !PT ;  /* 0x0000000977097209 */ /* 0x000fe40007810000 */
[----:B------:R-:W-:Y:S02]  /*18d20*/  LOP3.LUT P0, RZ, R17, 0x20, RZ, 0xc0, !PT ;  /* 0x0000002011ff7812 */ /* 0x000fe4000780c0ff */
        /* <DEDUP_REMOVED lines=36> */
[----:B------:R-:W3:Y:S02]  /*18f70*/  SHFL.BFLY PT, R15, R9, 0x2, 0x1f ;  /* 0x0c401f00090f7f89 */ /* 0x000ee400000e0000 */
[----:B------:R-:W-:Y:S08]  /*18f80*/  MUFU.EX2 R93, R93 ;  /* 0x0000005d005d7308 */ /* 0x000ff00000000800 */
[----:B------:R-:W-:Y:S08]  /*18f90*/  MUFU.EX2 R96, R96 ;  /* 0x0000006000607308 */ /* 0x000ff00000000800 */
[----:B------:R-:W-:Y:S01]  /*18fa0*/  MUFU.EX2 R97, R97 ;  /* 0x0000006100617308 */ /* 0x000fe20000000800 */
[----:B---3--:R-:W-:-:S07]  /*18fb0*/  FMNMX.FTZ R9, R9, R15, !PT ;  /* 0x0000000f09097209 */ /* 0x008fce0007810000 */
[----:B------:R-:W-:Y:S01]  /*18fc0*/  MUFU.EX2 R100, R100 ;  /* 0x0000006400647308 */ /* 0x000fe20000000800 */
[----:B------:R-:W3:Y:S07]  /*18fd0*/  SHFL.BFLY PT, R15, R9, 0x1, 0x1f ;  /* 0x0c201f00090f7f89 */ /* 0x000eee00000e0000 */
[----:B------:R-:W-:Y:S08]  /*18fe0*/  MUFU.EX2 R101, R101 ;  /* 0x0000006500657308 */ /* 0x000ff00000000800 */
[----:B------:R-:W-:Y:S08]  /*18ff0*/  MUFU.EX2 R72, R72 ;  /* 0x0000004800487308 */ /* 0x000ff00000000800 */
[----:B------:R-:W-:Y:S01]  /*19000*/  MUFU.EX2 R73, R73 ;  /* 0x0000004900497308 */ /* 0x000fe20000000800 */
[----:B---3--:R-:W-:-:S04]  /*19010*/  FMNMX.FTZ R9, R9, R15, !PT ;  /* 0x0000000f09097209 */ /* 0x008fc80007810000 */
[----:B------:R-:W-:-:S03]  /*19020*/  FSETP.NEU.FTZ.AND P1, PT, R9, -INF , PT ;  /* 0xff8000000900780b */ /* 0x000fc60003f3d000 */
[----:B------:R-:W-:Y:S01]  /*19030*/  MUFU.EX2 R76, R76 ;  /* 0x0000004c004c7308 */ /* 0x000fe20000000800 */
[----:B------:R-:W-:-:S05]  /*19040*/  FSEL R15, R9, RZ, P1 ;  /* 0x000000ff090f7208 */ /* 0x000fca0000800000 */
[----:B------:R-:W-:Y:S01]  /*19050*/  FADD.FTZ R15, -R15, R20 ;  /* 0x000000140f0f7221 */ /* 0x000fe20000010100 */
[----:B------:R-:W-:-:S01]  /*19060*/  FFMA.FTZ R20, R9, R56, -8 ;  /* 0xc100000009147423 */ /* 0x000fc20000010038 */
[----:B------:R-:W-:Y:S02]  /*19070*/  MUFU.EX2 R77, R77 ;  /* 0x0000004d004d7308 */ /* 0x000fe40000000800 */
[----:B------:R-:W-:Y:S02]  /*19080*/  FMUL.FTZ R15, R15, R56 ;  /* 0x000000380f0f7220 */ /* 0x000fe40000410000 */
[----:B------:R-:W-:Y:S01]  /*19090*/  FSEL R71, R20, RZ, P1 ;  /* 0x000000ff14477208 */ /* 0x000fe20000800000 */
[----:B--2---:R-:W-:-:S03]  /*190a0*/  FFMA.FTZ R20, R8, R136, R139 ;  /* 0x0000008808147223 */ /* 0x004fc6000001008b */
        /* <DEDUP_REMOVED lines=12> */
[----:B------:R-:W-:Y:S01]  /*19170*/  FFMA.FTZ R107, R107, R56, -R71 ;  /* 0x000000386b6b7223 */ /* 0x000fe20000010847 */
[----:B-1----:R-:W-:-:S01]  /*19180*/  FADD.FTZ R20, R121, R20 ;  /* 0x0000001479147221 */ /* 0x002fc20000010000 */
[-CC-:B------:R-:W-:Y:S01]  /*19190*/  FFMA.FTZ R110, R110, R56.reuse, -R71.reuse ;  /* 0x000000386e6e7223 */ /* 0x180fe20000010847 */
[----:B------:R-:W-:-:S01]  /*191a0*/  FFMA.FTZ R111, R111, R56, -R71 ;  /* 0x000000386f6f7223 */ /* 0x000fc20000010847 */
[----:B------:R-:W0:Y:S01]  /*191b0*/  MUFU.EX2 R120, R120 ;  /* 0x0000007800787308 */ /* 0x000e220000000800 */
[----:B----4-:R-:W-:-:S01]  /*191c0*/  FADD.FTZ R20, R122, R20 ;  /* 0x000000147a147221 */ /* 0x010fc20000010000 */
[-CC-:B------:R-:W-:Y:S01]  /*191d0*/  FFMA.FTZ R114, R114, R56.reuse, -R71.reuse ;  /* 0x0000003872727223 */ /* 0x180fe20000010847 */
[----:B------:R-:W-:-:S01]  /*191e0*/  FFMA.FTZ R115, R115, R56, -R71 ;  /* 0x0000003873737223 */ /* 0x000fc20000010847 */
[----:B------:R-:W-:Y:S01]  /*191f0*/  FFMA.FTZ R118, R118, R56, -R71 ;  /* 0x0000003876767223 */ /* 0x000fe20000010847 */
[----:B-----5:R-:W-:-:S01]  /*19200*/  FADD.FTZ R20, R125, R20 ;  /* 0x000000147d147221 */ /* 0x020fc20000010000 */
[-CC-:B------:R-:W-:Y:S01]  /*19210*/  FFMA.FTZ R119, R119, R56.reuse, -R71.reuse ;  /* 0x0000003877777223 */ /* 0x180fe20000010847 */
[----:B------:R-:W-:-:S01]  /*19220*/  FFMA.FTZ R90, R90, R56, -R71 ;  /* 0x000000385a5a7223 */ /* 0x000fc20000010847 */
[----:B------:R-:W1:Y:S01]  /*19230*/  MUFU.EX2 R123, R123 ;  /* 0x0000007b007b7308 */ /* 0x000e620000000800 */
        /* <DEDUP_REMOVED lines=146> */
[----:B--2---:R-:W-:-:S05]  /*19b60*/  FADD.FTZ R20, R67, R70 ;  /* 0x0000004643147221 */ /* 0x004fca0000010000 */
[----:B------:R0:W-:Y:S04]  /*19b70*/  STL [R1+0x4], R20 ;  /* 0x0000041401007387 */ /* 0x0001e80000100800 */
[----:B------:R0:W-:Y:S01]  /*19b80*/  STL [R1+0x8], R71 ;  /* 0x0000084701007387 */ /* 0x0001e20000100800 */
[----:B------:R-:W-:Y:S05]  /*19b90*/  @!P0 BRA `(.L_x_11394) ;  /* 0x0000000000048947 */ /* 0x000fea0003800000 */
[----:B------:R-:W-:Y:S01]  /*19ba0*/  BPT.TRAP 0x1 ;  /* 0x000000040000795c */ /* 0x000fe20000300000 */
.L_x_11394:
[----:B0-----:R-:W2:Y:S01]  /*19bb0*/  LDL R20, [R1+0x30] ;  /* 0x0000300001147983 */ /* 0x001ea20000100800 */
        /* <DEDUP_REMOVED lines=79> */
[C---:B--2---:R-:W-:Y:S01]  /*1a0b0*/  ISETP.GT.AND P1, PT, R0.reuse, R20, PT ;  /* 0x000000140000720c */ /* 0x044fe20003f24270 */
[----:B------:R-:W-:Y:S02]  /*1a0c0*/  VIADD R0, R0, 0xffffffff ;  /* 0xffffffff00007836 */ /* 0x000fe40000000000 */
[----:B------:R-:W-:-:S10]  /*1a0d0*/  IMAD.MOV.U32 R20, RZ, RZ, R9 ;  /* 0x000000ffff147224 */ /* 0x000fd400078e0009 */
[----:B---3--:R-:W-:Y:S05]  /*1a0e0*/  @P1 BRA `(.L_x_11395) ;  /* 0xffffffb000e01947 */ /* 0x008fea000383ffff */
.L_x_11375:
[----:B------:R-:W-:Y:S05]  /*1a0f0*/  BSYNC B0 ;  /* 0x0000000000007941 */ /* 0x000fea0003800000 */
.L_x_11374:
[----:B------:R-:W-:Y:S06]  /*1a100*/  BAR.ARV 0x8, 0x1a0 ;  /* 0x0206800000007b1d */ /* 0x000fec0000002000 */
[----:B------:R-:W-:Y:S05]  /*1a110*/  @!P0 BRA `(.L_x_11396) ;  /* 0x0000000000048947 */ /* 0x000fea0003800000 */
[----:B------:R-:W-:Y:S01]  /*1a120*/  BPT.TRAP 0x1 ;  /* 0x000000040000795c */ /* 0x000fe20000300000 */
.L_x_11396:
[----:B------:R-:W-:Y:S01]  /*1a130*/  IMAD R13, R19, 0x8, R18 ;  /* 0x00000008130d7824 */ /* 0x000fe200078e0212 */
[----:B------:R-:W-:-:S04]  /*1a140*/  SHF.L.U32 R0, R156, 0x1f, RZ ;  /* 0x0000001f9c007819 */ /* 0x000fc800000006ff */
[----:B------:R2:W3:Y:S01]  /*1a150*/  SYNCS.PHASECHK.TRANS64.TRYWAIT P1, [R13+URZ+0x13250], R0 ;  /* 0x013250000d0075a7 */ /* 0x0004e2000802017f */
[----:B------:R-:W-:Y:S05]  /*1a160*/  @!P0 BRA `(.L_x_11397) ;  /* 0x0000000000048947 */ /* 0x000fea0003800000 */
[----:B------:R-:W-:Y:S01]  /*1a170*/  BPT.TRAP 0x1 ;  /* 0x000000040000795c */ /* 0x000fe20000300000 */
.L_x_11397:
[----:B------:R-:W-:Y:S04]  /*1a180*/  BSSY B0, `(.L_x_11398) ;  /* 0x0000004000007945 */ /* 0x000fe80003800000 */
[----:B---3--:R-:W-:Y:S05]  /*1a190*/  @P1 BRA `(.L_x_11399) ;  /* 0x0000000000081947 */ /* 0x008fea0003800000 */
[----:B------:R-:W3:Y:S02]  /*1a1a0*/  SYNCS.PHASECHK.TRANS64.TRYWAIT P1, [R13+URZ+0x13250], R0 ;  /* 0x013250000d0075a7 */ /* 0x000ee4000802017f */
[----:B---3--:R-:W-:Y:S05]  /*1a1b0*/  @!P1 BRA `(.L_x_11400) ;  /* 0x0000008800889947 */ /* 0x008fea0003800000 */
.L_x_11399:
[----:B------:R-:W-:Y:S05]  /*1a1c0*/  BSYNC B0 ;  /* 0x0000000000007941 */ /* 0x000fea0003800000 */
.L_x_11398:
[----:B------:R-:W0:Y:S01]  /*1a1d0*/  LDL.LU R14, [R1+0x5c] ;  /* 0x00005c00010e7983 */ /* 0x000e220000300800 */
[----:B------:R-:W-:-:S03]  /*1a1e0*/  ULDC.64 UR4, c[0x0][0x9a0] ;  /* 0x0002680000047ab9 */ /* 0x000fc60000000a00 */
[----:B------:R-:W4:Y:S04]  /*1a1f0*/  LDL.LU R2, [R1+0x50] ;  /* 0x0000500001027983 */ /* 0x000f280000300800 */
[----:B-1----:R-:W5:Y:S04]  /*1a200*/  LDL.LU R12, [R1+0x8] ;  /* 0x00000800010c7983 */ /* 0x002f680000300800 */
[----:B------:R-:W5:Y:S01]  /*1a210*/  LDL.LU R8, [R1+0x4] ;  /* 0x0000040001087983 */ /* 0x000f620000300800 */
[----:B------:R-:W-:Y:S01]  /*1a220*/  VIADD R18, R18, 0x1000 ;  /* 0x0000100012127836 */ /* 0x000fe20000000000 */
[----:B------:R-:W-:Y:S01]  /*1a230*/  ISETP.NE.U32.AND P1, PT, RZ, UR4, PT ;  /* 0x00000004ff007c0c */ /* 0x000fe2000bf25070 */
[----:B------:R-:W-:Y:S01]  /*1a240*/  IMAD.MOV.U32 R5, RZ, RZ, -0x3ffffff0 ;  /* 0xc0000010ff057424 */ /* 0x000fe200078e00ff */
[----:B------:R-:W-:-:S02]  /*1a250*/  WARPGROUP.ARRIVE ;  /* 0x00000000000079c5 */ /* 0x000fc40000000000 */
[----:B------:R-:W-:Y:S02]  /*1a260*/  SHF.R.U32.HI R18, RZ, 0x4, R18 ;  /* 0x00000004ff127819 */ /* 0x000fe40000011612 */
[----:B------:R-:W-:Y:S02]  /*1a270*/  R2UR UR7, R5 ;  /* 0x00000000050772ca */ /* 0x000fe400000e0000 */
[----:B------:R-:W-:Y:S02]  /*1a280*/  LOP3.LUT R18, R18, 0x3fff, RZ, 0xc0, !PT ;  /* 0x00003fff12127812 */ /* 0x000fe400078ec0ff */
[----:B------:R-:W-:Y:S02]  /*1a290*/  ISETP.NE.AND.EX P1, PT, RZ, UR5, PT, P1 ;  /* 0x00000005ff007c0c */ /* 0x000fe4000bf25310 */
[----:B------:R-:W-:-:S05]  /*1a2a0*/  LOP3.LUT R18, R18, 0x10000, RZ, 0xfc, !PT ;  /* 0x0001000012127812 */ /* 0x000fca00078efcff */
[----:B------:R-:W-:-:S05]  /*1a2b0*/  IMAD R4, R19, 0x280, R18 ;  /* 0x0000028013047824 */ /* 0x000fca00078e0212 */
[----:B------:R-:W-:Y:S01]  /*1a2c0*/  R2UR UR6, R4 ;  /* 0x00000000040672ca */ /* 0x000fe200000e0000 */
[----:B------:R-:W2:Y:S08]  /*1a2d0*/  @P1 LDC.64 R6, c[0x0][0x9c8] ;  /* 0x00027200ff061b82 */ /* 0x000eb00000000a00 */
[----:B------:R-:W1:Y:S04]  /*1a2e0*/  @P1 LDC.64 R10, c[0x0][0x9d0] ;  /* 0x00027400ff0a1b82 */ /* 0x000e680000000a00 */
[----:B------:R-:W-:Y:S03]  /*1a2f0*/  QGMMA.64x64x32.F32.E4M3.E4M3 R24, R152, gdesc[UR4], R24, gsb0 ;  /* 0x00e0000498187df3 */ /* 0x000fe60008000818 */
[----:B------:R-:W-:-:S02]  /*1a300*/  WARPGROUP.DEPBAR.LE gsb0, 0x0 ;  /* 0x00008000000079c5 */ /* 0x000fc40000010000 */
[----:B------:R-:W-:Y:S01]  /*1a310*/  WARPGROUP.ARRIVE ;  /* 0x00000000000079c5 */ /* 0x000fe20000000000 */
[----:B0-----:R-:W-:-:S05]  /*1a320*/  @P1 SHF.R.S32.HI R15, RZ, 0x1f, R14 ;  /* 0x0000001fff0f1819 */ /* 0x001fca000001140e */
[----:B--23--:R-:W-:Y:S01]  /*1a330*/  @P1 IMAD R0, R15, R6, RZ ;  /* 0x000000060f001224 */ /* 0x00cfe200078e02ff */
[----:B----4-:R-:W-:-:S03]  /*1a340*/  @P1 SHF.R.S32.HI R15, RZ, 0x1f, R2 ;  /* 0x0000001fff0f1819 */ /* 0x010fc60000011402 */
[C---:B------:R-:W-:Y:S02]  /*1a350*/  @P1 IMAD R5, R14.reuse, R7, R0 ;  /* 0x000000070e051224 */ /* 0x040fe400078e0200 */
[----:B------:R-:W-:-:S04]  /*1a360*/  @P1 IMAD.WIDE.U32 R6, R14, R6, RZ ;  /* 0x000000060e061225 */ /* 0x000fc800078e00ff */
[-C--:B-1----:R-:W-:Y:S02]  /*1a370*/  @P1 IMAD R0, R15, R10.reuse, RZ ;  /* 0x0000000a0f001224 */ /* 0x082fe400078e02ff */
[----:B------:R-:W-:Y:S02]  /*1a380*/  @P1 IMAD.IADD R7, R7, 0x1, R5 ;  /* 0x0000000107071824 */ /* 0x000fe400078e0205 */
[C---:B------:R-:W-:Y:S02]  /*1a390*/  @P1 IMAD R5, R2.reuse, R11, R0 ;  /* 0x0000000b02051224 */ /* 0x040fe400078e0200 */
[----:B------:R-:W-:-:S04]  /*1a3a0*/  @P1 IMAD.WIDE.U32 R6, R2, R10, R6 ;  /* 0x0000000a02061225 */ /* 0x000fc800078e0006 */
[----:B------:R-:W-:Y:S01]  /*1a3b0*/  @P1 IMAD.IADD R5, R7, 0x1, R5 ;  /* 0x0000000107051824 */ /* 0x000fe200078e0205 */
[C---:B------:R-:W-:Y:S01]  /*1a3c0*/  @P1 LEA R10, P2, R6.reuse, UR4, 0x2 ;  /* 0x00000004060a1c11 */ /* 0x040fe2000f8410ff */
[----:B------:R-:W-:Y:S02]  /*1a3d0*/  IMAD.MOV.U32 R2, RZ, RZ, 0x3f800000 ;  /* 0x3f800000ff027424 */ /* 0x000fe400078e00ff */
[----:B------:R-:W-:Y:S01]  /*1a3e0*/  IMAD.MOV.U32 R7, RZ, RZ, -0x3ffffff0 ;  /* 0xc0000010ff077424 */ /* 0x000fe200078e00ff */
[----:B------:R-:W-:Y:S01]  /*1a3f0*/  @P1 LEA.HI.X R11, R6, UR5, R5, 0x2, P2 ;  /* 0x00000005060b1c11 */ /* 0x000fe200090f1405 */
[----:B------:R-:W-:-:S03]  /*1a400*/  VIADD R6, R4, 0x80 ;  /* 0x0000008004067836 */ /* 0x000fc60000000000 */
[----:B------:R-:W-:Y:S01]  /*1a410*/  R2UR UR7, R7 ;  /* 0x00000000070772ca */ /* 0x000fe200000e0000 */
[----:B------:R0:W2:Y:S01]  /*1a420*/  @P1 LDG.E R2, desc[UR44][R10.64] ;  /* 0x0000002c0a021981 */ /* 0x0000a2000c1e1900 */
[----:B------:R-:W-:Y:S01]  /*1a430*/  R2UR UR6, R6 ;  /* 0x00000000060672ca */ /* 0x000fe200000e0000 */
[----:B------:R-:W-:Y:S02]  /*1a440*/  VIADD R6, R4, 0x100 ;  /* 0x0000010004067836 */ /* 0x000fe40000000000 */
[----:B------:R-:W-:Y:S01]  /*1a450*/  IMAD.MOV.U32 R7, RZ, RZ, -0x3ffffff0 ;  /* 0xc0000010ff077424 */ /* 0x000fe200078e00ff */
[----:B-----5:R-:W-:Y:S01]  /*1a460*/  SHFL.BFLY PT, R5, R8, 0x2, 0x1f ;  /* 0x0c401f0008057f89 */ /* 0x020fe200000e0000 */
[----:B------:R-:W-:-:S03]  /*1a470*/  IMAD.MOV.U32 R20, RZ, RZ, -0x800000 ;  /* 0xff800000ff147424 */ /* 0x000fc600078e00ff */
[----:B------:R-:W1:Y:S01]  /*1a480*/  SHFL.BFLY PT, R0, R12, 0x2, 0x1f ;  /* 0x0c401f000c007f89 */ /* 0x000e6200000e0000 */
[----:B0-----:R-:W-:-:S04]  /*1a490*/  IMAD.MOV.U32 R11, RZ, RZ, RZ ;  /* 0x000000ffff0b7224 */ /* 0x001fc800078e00ff */
[----:B------:R-:W-:Y:S01]  /*1a4a0*/  QGMMA.64x64x32.F32.E4M3.E4M3 R24, R148, gdesc[UR4], R24, gsb0 ;  /* 0x00e0000494187df3 */ /* 0x000fe20008000818 */
[----:B------:R-:W-:Y:S01]  /*1a4b0*/  R2UR UR6, R6 ;  /* 0x00000000060672ca */ /* 0x000fe200000e0000 */
[C---:B------:R-:W-:Y:S01]  /*1a4c0*/  VIADD R6, R4.reuse, 0x180 ;  /* 0x0000018004067836 */ /* 0x040fe20000000000 */
[----:B------:R-:W-:Y:S01]  /*1a4d0*/  R2UR UR7, R7 ;  /* 0x00000000070772ca */ /* 0x000fe200000e0000 */
[----:B------:R-:W-:Y:S02]  /*1a4e0*/  IMAD.MOV.U32 R7, RZ, RZ, -0x3ffffff0 ;  /* 0xc0000010ff077424 */ /* 0x000fe400078e00ff */
[----:B------:R-:W-:Y:S02]  /*1a4f0*/  VIADD R4, R4, 0x200 ;  /* 0x0000020004047836 */ /* 0x000fe40000000000 */
[----:B-1----:R-:W-:-:S01]  /*1a500*/  FADD.FTZ R0, R0, R12 ;  /* 0x0000000c00007221 */ /* 0x002fc20000010000 */
[----:B------:R-:W-:Y:S02]  /*1a510*/  WARPGROUP.DEPBAR.LE gsb0, 0x0 ;  /* 0x00008000000079c5 */ /* 0x000fe40000010000 */
[----:B------:R-:W-:-:S06]  /*1a520*/  WARPGROUP.ARRIVE ;  /* 0x00000000000079c5 */ /* 0x000fcc0000000000 */
[----:B------:R-:W-:Y:S01]  /*1a530*/  QGMMA.64x64x32.F32.E4M3.E4M3 R24, R144, gdesc[UR4], R24, gsb0 ;  /* 0x00e0000490187df3 */ /* 0x000fe20008000818 */
[----:B------:R-:W-:Y:S01]  /*1a540*/  R2UR UR6, R6 ;  /* 0x00000000060672ca */ /* 0x000fe200000e0000 */
[----:B------:R-:W-:Y:S01]  /*1a550*/  FADD.FTZ R6, R5, R8 ;  /* 0x0000000805067221 */ /* 0x000fe20000010000 */
[----:B------:R-:W-:Y:S01]  /*1a560*/  R2UR UR7, R7 ;  /* 0x00000000070772ca */ /* 0x000fe200000e0000 */
[----:B------:R-:W-:Y:S01]  /*1a570*/  IMAD.MOV.U32 R5, RZ, RZ, -0x3ffffff0 ;  /* 0xc0000010ff057424 */ /* 0x000fe200078e00ff */
[----:B------:R-:W0:Y:S02]  /*1a580*/  SHFL.BFLY PT, R7, R0, 0x1, 0x1f ;  /* 0x0c201f0000077f89 */ /* 0x000e2400000e0000 */
[----:B0-----:R-:W-:-:S01]  /*1a590*/  FADD.FTZ R7, R0, R7 ;  /* 0x0000000700077221 */ /* 0x001fc20000010000 */
[----:B------:R-:W-:-:S03]  /*1a5a0*/  IMAD.MOV.U32 R0, RZ, RZ, -0x800000 ;  /* 0xff800000ff007424 */ /* 0x000fc600078e00ff */
[C---:B------:R-:W-:Y:S01]  /*1a5b0*/  FMUL.FTZ R12, R7.reuse, 0.00390625 ;  /* 0x3b800000070c7820 */ /* 0x040fe20000410000 */
[----:B------:R-:W-:-:S04]  /*1a5c0*/  FSETP.NE.FTZ.AND P1, PT, R7, RZ, PT ;  /* 0x000000ff0700720b */ /* 0x000fc80003f35000 */
[----:B------:R-:W-:Y:S01]  /*1a5d0*/  FSETP.NE.FTZ.AND P2, PT, R12, RZ, PT ;  /* 0x000000ff0c00720b */ /* 0x000fe20003f55000 */
[----:B------:R-:W-:Y:S02]  /*1a5e0*/  WARPGROUP.DEPBAR.LE gsb0, 0x0 ;  /* 0x00008000000079c5 */ /* 0x000fe40000010000 */
[----:B------:R-:W-:-:S06]  /*1a5f0*/  WARPGROUP.ARRIVE ;  /* 0x00000000000079c5 */ /* 0x000fcc0000000000 */
[----:B------:R-:W-:Y:S01]  /*1a600*/  QGMMA.64x64x32.F32.E4M3.E4M3 R24, R140, gdesc[UR4], R24, gsb0 ;  /* 0x00e000048c187df3 */ /* 0x000fe20008000818 */
[----:B------:R-:W-:-:S03]  /*1a610*/  R2UR UR6, R4 ;  /* 0x00000000040672ca */ /* 0x000fc600000e0000 */
[----:B------:R-:W-:Y:S01]  /*1a620*/  @P2 FMUL.FTZ R4, R56, 0.69314718246459960938 ;  /* 0x3f31721838042820 */ /* 0x000fe20000410000 */
[----:B------:R-:W-:Y:S02]  /*1a630*/  R2UR UR7, R5 ;  /* 0x00000000050772ca */ /* 0x000fe400000e0000 */
[----:B------:R-:W0:Y:S02]  /*1a640*/  SHFL.BFLY PT, R5, R6, 0x1, 0x1f ;  /* 0x0c201f0006057f89 */ /* 0x000e2400000e0000 */
[----:B0-----:R-:W-:-:S01]  /*1a650*/  FADD.FTZ R10, R6, R5 ;  /* 0x00000005060a7221 */ /* 0x001fc20000010000 */
[----:B------:R-:W-:Y:S01]  /*1a660*/  IMAD.MOV.U32 R5, RZ, RZ, RZ ;  /* 0x000000ffff057224 */ /* 0x000fe200078e00ff */
[----:B------:R-:W0:Y:S02]  /*1a670*/  @P2 MUFU.LG2 R6, R12 ;  /* 0x0000000c00062308 */ /* 0x000e240000000c00 */
[----:B------:R-:W-:-:S05]  /*1a680*/  FMUL.FTZ R14, R10, 0.00390625 ;  /* 0x3b8000000a0e7820 */ /* 0x000fca0000410000 */
[----:B------:R-:W-:Y:S01]  /*1a690*/  FSETP.NE.FTZ.AND P3, PT, R14, RZ, PT ;  /* 0x000000ff0e00720b */ /* 0x000fe20003f75000 */
[----:B------:R0:W-:Y:S01]  /*1a6a0*/  @P1 MUFU.RCP R5, R7 ;  /* 0x0000000700051308 */ /* 0x0001e20000001000 */
[----:B------:R-:W-:Y:S01]  /*1a6b0*/  FSETP.NE.FTZ.AND P1, PT, R10, RZ, PT ;  /* 0x000000ff0a00720b */ /* 0x000fe20003f35000 */
[----:B0-----:R-:W-:-:S10]  /*1a6c0*/  @P2 FMUL.FTZ R7, R6, 0.69314718246459960938 ;  /* 0x3f31721806072820 */ /* 0x001fd40000410000 */
[----:B------:R-:W0:Y:S01]  /*1a6d0*/  @P3 MUFU.LG2 R8, R14 ;  /* 0x0000000e00083308 */ /* 0x000e220000000c00 */
[----:B------:R-:W-:Y:S01]  /*1a6e0*/  @P3 FMUL.FTZ R15, R56, 0.69314718246459960938 ;  /* 0x3f317218380f3820 */ /* 0x000fe20000410000 */
[----:B------:R-:W-:-:S06]  /*1a6f0*/  @P2 FFMA.FTZ R20, R4, R3, R7 ;  /* 0x0000000304142223 */ /* 0x000fcc0000010007 */
[----:B------:R-:W1:Y:S01]  /*1a700*/  @P1 MUFU.RCP R11, R10 ;  /* 0x0000000a000b1308 */ /* 0x000e620000001000 */
[----:B0-----:R-:W-:-:S04]  /*1a710*/  @P3 FMUL.FTZ R8, R8, 0.69314718246459960938 ;  /* 0x3f31721808083820 */ /* 0x001fc80000410000 */
[----:B------:R-:W-:Y:S01]  /*1a720*/  @P3 FFMA.FTZ R0, R15, R9, R8 ;  /* 0x000000090f003223 */ /* 0x000fe20000010008 */
[----:B------:R-:W-:Y:S02]  /*1a730*/  WARPGROUP.DEPBAR.LE gsb0, 0x0 ;  /* 0x00008000000079c5 */ /* 0x000fe40000010000 */
[----:B------:R-:W-:-:S06]  /*1a740*/  WARPGROUP.ARRIVE ;  /* 0x00000000000079c5 */ /* 0x000fcc0000000000 */
[----:B------:R-:W-:Y:S01]  /*1a750*/  QGMMA.64x64x32.F32.E4M3.E4M3 R24, R136, gdesc[UR4], R24, gsb0 ;  /* 0x00e0000488187df3 */ /* 0x000fe20008000818 */
[-C--:B--2---:R-:W-:Y:S01]  /*1a760*/  FMUL.FTZ R5, R5, R2.reuse ;  /* 0x0000000205057220 */ /* 0x084fe20000410000 */
[----:B-1----:R-:W-:Y:S01]  /*1a770*/  FMUL.FTZ R4, R11, R2 ;  /* 0x000000020b047220 */ /* 0x002fe20000410000 */
[----:B------:R-:W-:Y:S02]  /*1a780*/  WARPGROUP.DEPBAR.LE gsb0, 0x0 ;  /* 0x00008000000079c5 */ /* 0x000fe40000010000 */
[----:B------:R-:W-:Y:S05]  /*1a790*/  @!P0 BRA `(.L_x_11401) ;  /* 0x0000000000048947 */ /* 0x000fea0003800000 */
[----:B------:R-:W-:Y:S01]  /*1a7a0*/  BPT.TRAP 0x1 ;  /* 0x000000040000795c */ /* 0x000fe20000300000 */
.L_x_11401:
        /* <DEDUP_REMOVED lines=45> */
.L_x_11288:
[----:B------:R-:W2:Y:S08]  /*1aa80*/  S2UR UR4, SR_CgaCtaId ;  /* 0x00000000000479c3 */ /* 0x000eb00000008800 */
[----:B------:R-:W-:Y:S01]  /*1aa90*/  BAR.SYNC.DEFER_BLOCKING 0x5, 0x200 ;  /* 0x0148000000007b1d */ /* 0x000fe20000010000 */
[----:B0-----:R-:W-:-:S05]  /*1aaa0*/  MOV R18, 0x400 ;  /* 0x0000040000127802 */ /* 0x001fca0000000f00 */
[----:B------:R-:W-:Y:S01]  /*1aab0*/  BSSY B0, `(.L_x_11402) ;  /* 0x00001c6000007945 */ /* 0x000fe20003800000 */
[----:B-----5:R-:W0:Y:S01]  /*1aac0*/  S2R R47, SR_TID.X ;  /* 0x00000000002f7919 */ /* 0x020e220000002100 */
[----:B--2---:R-:W-:-:S05]  /*1aad0*/  IMAD.U32 R2, RZ, RZ, UR4 ;  /* 0x00000004ff027e24 */ /* 0x004fca000f8e00ff */
[----:B------:R-:W-:Y:S01]  /*1aae0*/  LEA R18, R2, R18, 0x18 ;  /* 0x0000001202127211 */ /* 0x000fe200078ec0ff */
[----:B------:R2:W-:Y:S04]  /*1aaf0*/  STL [R1+0x30], R2 ;  /* 0x0000300201007387 */ /* 0x0005e80000100800 */
[----:B------:R-:W3:Y:S01]  /*1ab00*/  LDS.128 R48, [R18+0x132d0] ;  /* 0x0132d00012307984 */ /* 0x000ee20000000c00 */
[----:B0-----:R-:W-:-:S05]  /*1ab10*/  VIADD R3, R47, 0xffffff80 ;  /* 0xffffff802f037836 */ /* 0x001fca0000000000 */
[----:B------:R-:W-:-:S04]  /*1ab20*/  SHF.R.S32.HI R26, RZ, 0x1f, R3 ;  /* 0x0000001fff1a7819 */ /* 0x000fc80000011403 */
[----:B--2---:R-:W-:-:S04]  /*1ab30*/  LEA.HI R2, R26, R3, RZ, 0x3 ;  /* 0x000000031a027211 */ /* 0x004fc800078f18ff */
        /* <DEDUP_REMOVED lines=10> */
[----:B0-----:R-:W2:Y:S03]  /*1abe0*/  LDL R49, [R1+0x68] ;  /* 0x0000680001317983 */ /* 0x001ea60000100800 */
[----:B------:R-:W-:Y:S01]  /*1abf0*/  LOP3.LUT R4, R4, 0xc, RZ, 0xc0, !PT ;  /* 0x0000000c04047812 */ /* 0x000fe200078ec0ff */
[----:B------:R-:W3:Y:S03]  /*1ac00*/  LDL R48, [R1+0x64] ;  /* 0x0000640001307983 */ /* 0x000ee60000100800 */
[----:B------:R-:W-:-:S05]  /*1ac10*/  IADD3 R4, P0, R4, UR4, RZ ;  /* 0x0000000404047c10 */ /* 0x000fca000ff1e0ff */
[----:B------:R-:W-:Y:S01]  /*1ac20*/  IMAD.X R5, RZ, RZ, UR5, P0 ;  /* 0x00000005ff057e24 */ /* 0x000fe200080e06ff */
[----:B------:R-:W-:Y:S01]  /*1ac30*/  F2FP.BF16.F32.PACK_AB R56, R29, R56 ;  /* 0x000000381d38723e */ /* 0x000fe200000010ff */
[----:B------:R-:W-:-:S03]  /*1ac40*/  ULDC.64 UR4, c[0x0][0xbd8] ;  /* 0x0002f60000047ab9 */ /* 0x000fc60000000a00 */
[----:B------:R0:W4:Y:S01]  /*1ac50*/  LDG.E.CONSTANT R27, desc[UR44][R4.64] ;  /* 0x0000002c041b7981 */ /* 0x000122000c1e9900 */
[----:B------:R-:W-:Y:S02]  /*1ac60*/  F2FP.BF16.F32.PACK_AB R30, R30, R25 ;  /* 0x000000191e1e723e */ /* 0x000fe400000010ff */
[----:B------:R-:W-:Y:S01]  /*1ac70*/  LEA.HI R25, R26, R3, RZ, 0x5 ;  /* 0x000000031a197211 */ /* 0x000fe200078f28ff */
[----:B------:R-:W0:Y:S01]  /*1ac80*/  S2R R29, SR_SWINHI ;  /* 0x00000000001d7919 */ /* 0x000e220000002f00 */
[----:B------:R-:W-:Y:S02]  /*1ac90*/  F2FP.BF16.F32.PACK_AB R31, R31, R32 ;  /* 0x000000201f1f723e */ /* 0x000fe400000010ff */
[----:B------:R-:W-:Y:S01]  /*1aca0*/  LOP3.LUT P0, R34, R47, 0x3, RZ, 0xc0, !PT ;  /* 0x000000032f227812 */ /* 0x000fe2000780c0ff */
[----:B-1----:R-:W-:Y:S01]  /*1acb0*/  IMAD.SHL.U32 R33, R25, 0x20, RZ ;  /* 0x0000002019217824 */ /* 0x002fe200078e00ff */
[----:B------:R-:W-:Y:S02]  /*1acc0*/  F2FP.BF16.F32.PACK_AB R21, R36, R21 ;  /* 0x000000152415723e */ /* 0x000fe400000010ff */
[----:B0-----:R-:W-:-:S02]  /*1acd0*/  LEA.HI R4, R26, R3, RZ, 0x4 ;  /* 0x000000031a047211 */ /* 0x001fc400078f20ff */
[----:B------:R-:W-:Y:S02]  /*1ace0*/  ISETP.EQ.OR P0, PT, R34, 0x3, !P0 ;  /* 0x000000032200780c */ /* 0x000fe40004702670 */
[----:B------:R-:W-:Y:S02]  /*1acf0*/  SHF.R.S32.HI R5, RZ, 0x4, R4 ;  /* 0x00000004ff057819 */ /* 0x000fe40000011404 */
[C---:B------:R-:W-:Y:S02]  /*1ad00*/  LOP3.LUT R32, R4.reuse, 0x3fffff0, RZ, 0xc0, !PT ;  /* 0x03fffff004207812 */ /* 0x040fe400078ec0ff */
[----:B------:R-:W-:Y:S02]  /*1ad10*/  LEA.HI R25, R4, R5, RZ, 0x1 ;  /* 0x0000000504197211 */ /* 0x000fe400078f08ff */
[----:B------:R-:W-:Y:S01]  /*1ad20*/  LOP3.LUT R33, R33, 0xfffffc00, RZ, 0xc0, !PT ;  /* 0xfffffc0021217812 */ /* 0x000fe200078ec0ff */
[----:B------:R-:W-:Y:S01]  /*1ad30*/  IMAD.IADD R4, R3, 0x1, -R32 ;  /* 0x0000000103047824 */ /* 0x000fe200078e0a20 */
[----:B------:R-:W-:-:S02]  /*1ad40*/  LOP3.LUT R34, R25, 0x1ffffffe, RZ, 0xc0, !PT ;  /* 0x1ffffffe19227812 */ /* 0x000fc400078ec0ff */
[----:B------:R-:W-:Y:S01]  /*1ad50*/  F2FP.BF16.F32.PACK_AB R24, R37, R24 ;  /* 0x000000182518723e */ /* 0x000fe200000010ff */
[----:B------:R-:W-:Y:S01]  /*1ad60*/  IMAD R4, R4, 0x40, R33 ;  /* 0x0000004004047824 */ /* 0x000fe200078e0221 */
[----:B------:R-:W-:Y:S01]  /*1ad70*/  F2FP.BF16.F32.PACK_AB R9, R52, R9 ;  /* 0x000000093409723e */ /* 0x000fe200000010ff */
[----:B------:R-:W-:Y:S01]  /*1ad80*/  IMAD.IADD R5, R5, 0x1, -R34 ;  /* 0x0000000105057824 */ /* 0x000fe200078e0a22 */
[----:B------:R-:W-:Y:S02]  /*1ad90*/  SEL R34, R21, R24, P0 ;  /* 0x0000001815227207 */ /* 0x000fe40000000000 */
[----:B------:R-:W-:Y:S01]  /*1ada0*/  SEL R21, R24, R21, P0 ;  /* 0x0000001518157207 */ /* 0x000fe20000000000 */
[----:B------:R-:W-:Y:S01]  /*1adb0*/  IMAD R5, R5, 0x8, R4 ;  /* 0x0000000805057824 */ /* 0x000fe200078e0204 */
[----:B------:R-:W-:Y:S02]  /*1adc0*/  F2FP.BF16.F32.PACK_AB R8, R53, R8 ;  /* 0x000000083508723e */ /* 0x000fe400000010ff */
[----:B------:R-:W-:-:S02]  /*1add0*/  F2FP.BF16.F32.PACK_AB R15, R38, R15 ;  /* 0x0000000f260f723e */ /* 0x000fc400000010ff */
[----:B------:R-:W-:Y:S02]  /*1ade0*/  MOV R24, R18 ;  /* 0x0000001200187202 */ /* 0x000fe40000000f00 */
[----:B------:R-:W-:Y:S02]  /*1adf0*/  MOV R25, R29 ;  /* 0x0000001d00197202 */ /* 0x000fe40000000f00 */
[----:B------:R-:W-:Y:S02]  /*1ae00*/  SEL R38, R9, R8, P0 ;  /* 0x0000000809267207 */ /* 0x000fe40000000000 */
[----:B------:R-:W-:Y:S01]  /*1ae10*/  SEL R29, R8, R9, P0 ;  /* 0x00000009081d7207 */ /* 0x000fe20000000000 */
[----:B------:R-:W-:Y:S01]  /*1ae20*/  IMAD.WIDE R8, R5, 0x2, R24 ;  /* 0x0000000205087825 */ /* 0x000fe200078e0218 */
[----:B------:R-:W-:Y:S02]  /*1ae30*/  F2FP.BF16.F32.PACK_AB R14, R39, R14 ;  /* 0x0000000e270e723e */ /* 0x000fe400000010ff */
[----:B------:R-:W-:-:S02]  /*1ae40*/  F2FP.BF16.F32.PACK_AB R11, R46, R11 ;  /* 0x0000000b2e0b723e */ /* 0x000fc400000010ff */
[----:B------:R-:W-:Y:S02]  /*1ae50*/  SEL R42, R15, R14, P0 ;  /* 0x0000000e0f2a7207 */ /* 0x000fe40000000000 */
[----:B------:R-:W-:Y:S02]  /*1ae60*/  SEL R33, R14, R15, P0 ;  /* 0x0000000f0e217207 */ /* 0x000fe40000000000 */
[----:B------:R-:W-:Y:S02]  /*1ae70*/  IADD3 R15, P3, R8, 0x20, RZ ;  /* 0x00000020080f7810 */ /* 0x000fe40007f7e0ff */
[----:B------:R-:W-:Y:S02]  /*1ae80*/  F2FP.BF16.F32.PACK_AB R10, R10, R43 ;  /* 0x0000002b0a0a723e */ /* 0x000fe400000010ff */
[----:B------:R-:W-:Y:S02]  /*1ae90*/  LOP3.LUT R4, R15, 0x380, RZ, 0xc0, !PT ;  /* 0x000003800f047812 */ /* 0x000fe400078ec0ff */
[----:B------:R-:W-:-:S02]  /*1aea0*/  IADD3 R37, P2, R8, 0x40, RZ ;  /* 0x0000004008257810 */ /* 0x000fc40007f5e0ff */
[----:B------:R-:W-:Y:S02]  /*1aeb0*/  SHF.R.U64 R4, R4, 0x3, RZ ;  /* 0x0000000304047819 */ /* 0x000fe400000012ff */
        /* <DEDUP_REMOVED lines=8> */
[----:B------:R-:W-:Y:S02]  /*1af40*/  LOP3.LUT R10, R4, R15, RZ, 0x3c, !PT ;  /* 0x0000000f040a7212 */ /* 0x000fe400078e3cff */
[----:B------:R-:W-:Y:S02]  /*1af50*/  LOP3.LUT R4, R37, 0x380, RZ, 0xc0, !PT ;  /* 0x0000038025047812 */ /* 0x000fe400078ec0ff */
        /* <DEDUP_REMOVED lines=8> */
[----:B------:R-:W-:Y:S01]  /*1afe0*/  IMAD.X R7, RZ, RZ, R9, P2 ;  /* 0x000000ffff077224 */ /* 0x000fe200010e0609 */
[----:B------:R-:W-:-:S02]  /*1aff0*/  SHF.R.U64 R4, R4, 0x3, RZ ;  /* 0x0000000304047819 */ /* 0x000fc400000012ff */
[----:B------:R-:W-:Y:S02]  /*1b000*/  IADD3 R41, P1, R8, 0x60, RZ ;  /* 0x0000006008297810 */ /* 0x000fe40007f3e0ff */
[----:B------:R-:W-:Y:S02]  /*1b010*/  LOP3.LUT R6, R4, R37, RZ, 0x3c, !PT ;  /* 0x0000002504067212 */ /* 0x000fe400078e3cff */
[----:B------:R-:W-:Y:S02]  /*1b020*/  LOP3.LUT R5, R8, 0x380, RZ, 0xc0, !PT ;  /* 0x0000038008057812 */ /* 0x000fe400078ec0ff */
[----:B------:R-:W-:Y:S02]  /*1b030*/  LOP3.LUT R30, R41, 0x380, RZ, 0xc0, !PT ;  /* 0x00000380291e7812 */ /* 0x000fe400078ec0ff */
[----:B------:R-:W-:Y:S02]  /*1b040*/  SHF.R.U64 R5, R5, 0x3, RZ ;  /* 0x0000000305057819 */ /* 0x000fe400000012ff */
[----:B------:R-:W-:-:S02]  /*1b050*/  SHF.R.U64 R30, R30, 0x3, RZ ;  /* 0x000000031e1e7819 */ /* 0x000fc400000012ff */
[----:B------:R-:W-:Y:S01]  /*1b060*/  LOP3.LUT R8, R5, R8, RZ, 0x3c, !PT ;  /* 0x0000000805087212 */ /* 0x000fe200078e3cff */
[----:B------:R-:W-:Y:S01]  /*1b070*/  IMAD.X R5, RZ, RZ, R9, P1 ;  /* 0x000000ffff057224 */ /* 0x000fe200008e0609 */
[----:B------:R-:W-:Y:S02]  /*1b080*/  LOP3.LUT R4, R30, R41, RZ, 0x3c, !PT ;  /* 0x000000291e047212 */ /* 0x000fe400078e3cff */
[----:B------:R-:W-:Y:S02]  /*1b090*/  ISETP.NE.U32.AND P1, PT, RZ, UR4, PT ;  /* 0x00000004ff007c0c */ /* 0x000fe4000bf25070 */
[----:B------:R-:W-:Y:S02]  /*1b0a0*/  MOV R45, R8 ;  /* 0x00000008002d7202 */ /* 0x000fe40000000f00 */
[----:B------:R-:W-:Y:S02]  /*1b0b0*/  MOV R43, R10 ;  /* 0x0000000a002b7202 */ /* 0x000fe40000000f00 */
[----:B------:R-:W-:-:S02]  /*1b0c0*/  MOV R41, R6 ;  /* 0x0000000600297202 */ /* 0x000fc40000000f00 */
[----:B------:R-:W-:Y:S01]  /*1b0d0*/  ISETP.NE.AND.EX P1, PT, RZ, UR5, PT, P1 ;  /* 0x00000005ff007c0c */ /* 0x000fe2000bf25310 */
[----:B------:R-:W-:Y:S01]  /*1b0e0*/  ULDC.64 UR4, c[0x0][0xbe0] ;  /* 0x0002f80000047ab9 */ /* 0x000fe20000000a00 */
[----:B----4-:R-:W-:Y:S01]  /*1b0f0*/  LOP3.LUT R12, R27, 0x2, RZ, 0x3c, !PT ;  /* 0x000000021b0c7812 */ /* 0x010fe200078e3cff */
[----:B------:R-:W-:Y:S04]  /*1b100*/  SHFL.IDX PT, R32, R32, R27, 0x1c1f ;  /* 0x001c1f1b20207589 */ /* 0x000fe800000e0000 */
[----:B------:R-:W0:Y:S04]  /*1b110*/  SHFL.IDX PT, R57, R57, R12, 0x1c1f ;  /* 0x001c1f0c39397589 */ /* 0x000e2800000e0000 */
[----:B------:R-:W-:Y:S04]  /*1b120*/  SHFL.IDX PT, R40, R40, R27, 0x1c1f ;  /* 0x001c1f1b28287589 */ /* 0x000fe800000e0000 */
[----:B------:R1:W4:Y:S04]  /*1b130*/  SHFL.IDX PT, R15, R31, R12, 0x1c1f ;  /* 0x001c1f0c1f0f7589 */ /* 0x00032800000e0000 */
[----:B------:R-:W-:Y:S04]  /*1b140*/  SHFL.IDX PT, R34, R34, R27, 0x1c1f ;  /* 0x001c1f1b22227589 */ /* 0x000fe800000e0000 */
[----:B------:R-:W-:Y:S01]  /*1b150*/  SHFL.IDX PT, R36, R36, R27, 0x1c1f ;  /* 0x001c1f1b24247589 */ /* 0x000fe200000e0000 */
[----:B-1----:R-:W2:Y:S03]  /*1b160*/  LDC.64 R30, c[0x0][0xbd8] ;  /* 0x0002f600ff1e7b82 */ /* 0x002ea60000000a00 */
[----:B------:R-:W1:Y:S04]  /*1b170*/  SHFL.IDX PT, R21, R21, R12, 0x1c1f ;  /* 0x001c1f0c15157589 */ /* 0x000e6800000e0000 */
[----:B------:R-:W3:Y:S01]  /*1b180*/  SHFL.IDX PT, R13, R13, R12, 0x1c1f ;  /* 0x001c1f0c0d0d7589 */ /* 0x000ee200000e0000 */
[----:B0-----:R-:W-:-:S02]  /*1b190*/  SEL R8, R32, R57, P0 ;  /* 0x0000003920087207 */ /* 0x001fc40000000000 */
[----:B------:R-:W-:Y:S01]  /*1b1a0*/  SEL R10, R57, R32, P0 ;  /* 0x00000020390a7207 */ /* 0x000fe20000000000 */
[----:B------:R-:W-:Y:S04]  /*1b1b0*/  SHFL.IDX PT, R42, R42, R27, 0x1c1f ;  /* 0x001c1f1b2a2a7589 */ /* 0x000fe800000e0000 */
[----:B------:R-:W0:Y:S01]  /*1b1c0*/  SHFL.IDX PT, R33, R33, R12, 0x1c1f ;  /* 0x001c1f0c21217589 */ /* 0x000e2200000e0000 */
[----:B----4-:R-:W-:Y:S02]  /*1b1d0*/  SEL R9, R40, R15, P0 ;  /* 0x0000000f28097207 */ /* 0x010fe40000000000 */
[----:B------:R-:W-:Y:S01]  /*1b1e0*/  SEL R11, R15, R40, P0 ;  /* 0x000000280f0b7207 */ /* 0x000fe20000000000 */
[----:B------:R-:W-:Y:S04]  /*1b1f0*/  SHFL.IDX PT, R38, R38, R27, 0x1c1f ;  /* 0x001c1f1b26267589 */ /* 0x000fe800000e0000 */
[----:B------:R-:W4:Y:S01]  /*1b200*/  SHFL.IDX PT, R29, R29, R12, 0x1c1f ;  /* 0x001c1f0c1d1d7589 */ /* 0x000f2200000e0000 */
[----:B--2---:R-:W-:-:S03]  /*1b210*/  IMAD.WIDE R30, R49, 0x4, R30 ;  /* 0x00000004311e7825 */ /* 0x004fc600078e021e */
[----:B------:R3:W-:Y:S01]  /*1b220*/  SHFL.IDX PT, R37, R14, R27, 0x1c1f ;  /* 0x001c1f1b0e257589 */ /* 0x0007e200000e0000 */
[----:B-1----:R-:W-:-:S03]  /*1b230*/  SEL R6, R21, R34, P0 ;  /* 0x0000002215067207 */ /* 0x002fc60000000000 */
[----:B------:R1:W-:Y:S04]  /*1b240*/  SHFL.IDX PT, R46, R46, R27, 0x1c1f ;  /* 0x001c1f1b2e2e7589 */ /* 0x0003e800000e0000 */
[----:B------:R-:W2:Y:S01]  /*1b250*/  SHFL.IDX PT, R44, R35, R12, 0x1c1f ;  /* 0x001c1f0c232c7589 */ /* 0x000ea200000e0000 */
[----:B---3--:R-:W-:-:S03]  /*1b260*/  SEL R14, R13, R36, P0 ;  /* 0x000000240d0e7207 */ /* 0x008fc60000000000 */
[----:B------:R3:W2:Y:S01]  /*1b270*/  SHFL.IDX PT, R39, R39, R12, 0x1c1f ;  /* 0x001c1f0c27277589 */ /* 0x0006a200000e0000 */
[----:B0-----:R-:W-:Y:S02]  /*1b280*/  SEL R7, R33, R42, P0 ;  /* 0x0000002a21077207 */ /* 0x001fe40000000000 */
[----:B-1----:R-:W-:Y:S01]  /*1b290*/  MOV R27, R4 ;  /* 0x00000004001b7202 */ /* 0x002fe20000000f00 */
[----:B------:R-:W-:Y:S01]  /*1b2a0*/  BAR.SYNC.DEFER_BLOCKING 0x1, 0x180 ;  /* 0x0046000000007b1d */ /* 0x000fe20000010000 */
[----:B------:R-:W-:Y:S01]  /*1b2b0*/  SEL R4, R34, R21, P0 ;  /* 0x0000001522047207 */ /* 0x000fe20000000000 */
[----:B------:R-:W-:Y:S01]  /*1b2c0*/  IMAD.MOV.U32 R21, RZ, RZ, RZ ;  /* 0x000000ffff157224 */ /* 0x000fe200078e00ff */
[----:B------:R-:W-:Y:S02]  /*1b2d0*/  SEL R5, R42, R33, P0 ;  /* 0x000000212a057207 */ /* 0x000fe40000000000 */
[----:B----4-:R-:W-:Y:S02]  /*1b2e0*/  SEL R32, R38, R29, P0 ;  /* 0x0000001d26207207 */ /* 0x010fe40000000000 */
[----:B---3--:R-:W-:-:S02]  /*1b2f0*/  SEL R12, R36, R13, P0 ;  /* 0x0000000d240c7207 */ /* 0x008fc40000000000 */
[----:B------:R-:W-:Y:S02]  /*1b300*/  SEL R34, R29, R38, P0 ;  /* 0x000000261d227207 */ /* 0x000fe40000000000 */
[----:B--2---:R-:W-:Y:S02]  /*1b310*/  SEL R13, R37, R44, P0 ;  /* 0x0000002c250d7207 */ /* 0x004fe40000000000 */
[----:B------:R-:W-:Y:S02]  /*1b320*/  SEL R15, R44, R37, P0 ;  /* 0x000000252c0f7207 */ /* 0x000fe40000000000 */
[----:B------:R-:W-:Y:S02]  /*1b330*/  SEL R33, R46, R39, P0 ;  /* 0x000000272e217207 */ /* 0x000fe40000000000 */
[----:B------:R-:W-:Y:S02]  /*1b340*/  SEL R35, R39, R46, P0 ;  /* 0x0000002e27237207 */ /* 0x000fe40000000000 */
[----:B------:R-:W-:Y:S01]  /*1b350*/  ISETP.NE.U32.AND P0, PT, RZ, UR4, PT ;  /* 0x00000004ff007c0c */ /* 0x000fe2000bf05070 */
[----:B------:R0:W-:Y:S03]  /*1b360*/  STSM.16.M88.4 [R45], R8 ;  /* 0x000000082d007844 */ /* 0x0001e60000000200 */
[----:B------:R-:W-:Y:S01]  /*1b370*/  ISETP.NE.AND.EX P0, PT, RZ, UR5, PT, P0 ;  /* 0x00000005ff007c0c */ /* 0x000fe2000bf05300 */
[----:B------:R1:W-:Y:S04]  /*1b380*/  STSM.16.M88.4 [R43], R4 ;  /* 0x000000042b007844 */ /* 0x0003e80000000200 */
[----:B------:R-:W-:Y:S04]  /*1b390*/  STSM.16.M88.4 [R41], R12 ;  /* 0x0000000c29007844 */ /* 0x000fe80000000200 */
[----:B------:R2:W-:Y:S04]  /*1b3a0*/  STSM.16.M88.4 [R27], R32 ;  /* 0x000000201b007844 */ /* 0x0005e80000000200 */
[----:B0-----:R-:W1:Y:S08]  /*1b3b0*/  @P0 LDC.64 R8, c[0x0][0xbe0] ;  /* 0x0002f800ff080b82 */ /* 0x001e700000000a00 */
[----:B------:R-:W-:Y:S06]  /*1b3c0*/  BAR.SYNC.DEFER_BLOCKING 0x1, 0x180 ;  /* 0x0046000000007b1d */ /* 0x000fec0000010000 */
[----:B------:R-:W-:-:S02]  /*1b3d0*/  ULDC UR4, c[0x0][0xa88] ;  /* 0x0002a20000047ab9 */ /* 0x000fc40000000800 */
[----:B------:R-:W-:Y:S02]  /*1b3e0*/  IMAD.U32 R36, RZ, RZ, UR4 ;  /* 0x00000004ff247e24 */ /* 0x000fe4000f8e00ff */
[----:B-1----:R-:W-:Y:S01]  /*1b3f0*/  @P0 IMAD.WIDE R4, R49, 0x4, R8 ;  /* 0x0000000431040825 */ /* 0x002fe200078e0208 */
[----:B------:R-:W2:Y:S01]  /*1b400*/  @P1 LDG.E R21, desc[UR44][R30.64] ;  /* 0x0000002c1e151981 */ /* 0x000ea2000c1e1900 */
[----:B------:R-:W-:-:S03]  /*1b410*/  SHF.R.S32.HI R37, RZ, 0x1f, R48 ;  /* 0x0000001fff257819 */ /* 0x000fc60000011430 */
[----:B------:R0:W5:Y:S01]  /*1b420*/  @P0 LDG.E R36, desc[UR44][R4.64] ;  /* 0x0000002c04240981 */ /* 0x000162000c1e1900 */
[----:B--2---:R-:W-:Y:S01]  /*1b430*/  SHF.R.S32.HI R34, RZ, 0x1f, R21 ;  /* 0x0000001fff227819 */ /* 0x004fe20000011415 */
[----:B0-----:R-:W-:Y:S06]  /*1b440*/  @P0 BRA `(.L_x_11404) ;  /* 0x0000000000100947 */ /* 0x001fec0003800000 */
[----:B------:R-:W-:Y:S05]  /*1b450*/  @!P1 BRA `(.L_x_11404) ;  /* 0x00000000000c9947 */ /* 0x000fea0003800000 */
[----:B------:R-:W2:Y:S04]  /*1b460*/  LDG.E R5, desc[UR44][R30.64] ;  /* 0x0000002c1e057981 */ /* 0x000ea8000c1e1900 */
[----:B-----5:R-:W2:Y:S02]  /*1b470*/  LDG.E R36, desc[UR44][R30.64+0x4] ;  /* 0x0000042c1e247981 */ /* 0x020ea4000c1e1900 */
[----:B--2---:R-:W-:-:S07]  /*1b480*/  IMAD.IADD R36, R36, 0x1, -R5 ;  /* 0x0000000124247824 */ /* 0x004fce00078e0a05 */
.L_x_11404:
[----:B------:R-:W2:Y:S01]  /*1b490*/  LDL R8, [R1+0x78] ;  /* 0x0000780001087983 */ /* 0x000ea20000100800 */
[----:B------:R-:W-:-:S03]  /*1b4a0*/  ULDC.64 UR4, c[0x0][0xb70] ;  /* 0x0002dc0000047ab9 */ /* 0x000fc60000000a00 */
[----:B------:R-:W2:Y:S01]  /*1b4b0*/  LDL.LU R39, [R1+0x70] ;  /* 0x0000700001277983 */ /* 0x000ea20000300800 */
[----:B------:R-:W-:Y:S01]  /*1b4c0*/  IMAD R6, R37, UR4, RZ ;  /* 0x0000000425067c24 */ /* 0x000fe2000f8e02ff */
[----:B------:R-:W-:Y:S01]  /*1b4d0*/  SHF.R.S32.HI R38, RZ, 0x1f, R49 ;  /* 0x0000001fff267819 */ /* 0x000fe20000011431 */
[----:B------:R-:W-:Y:S01]  /*1b4e0*/  IMAD.MOV.U32 R4, RZ, RZ, R21 ;  /* 0x000000ffff047224 */ /* 0x000fe200078e0015 */
[----:B------:R-:W-:Y:S01]  /*1b4f0*/  LEA.HI R26, R26, R3, RZ, 0x7 ;  /* 0x000000031a1a7211 */ /* 0x000fe200078f38ff */
[----:B------:R-:W-:Y:S01]  /*1b500*/  IMAD.MOV.U32 R5, RZ, RZ, R34 ;  /* 0x000000ffff057224 */ /* 0x000fe200078e0022 */
[----:B------:R-:W-:Y:S01]  /*1b510*/  SEL R38, R38, RZ, !P1 ;  /* 0x000000ff26267207 */ /* 0x000fe20004800000 */
[C---:B------:R-:W-:Y:S01]  /*1b520*/  IMAD R7, R48.reuse, UR5, R6 ;  /* 0x0000000530077c24 */ /* 0x040fe2000f8e0206 */
[----:B------:R-:W-:Y:S01]  /*1b530*/  SEL R35, R49, RZ, !P1 ;  /* 0x000000ff31237207 */ /* 0x000fe20004800000 */
[----:B------:R-:W-:Y:S01]  /*1b540*/  IMAD.WIDE.U32 R4, R48, UR4, R4 ;  /* 0x0000000430047c25 */ /* 0x000fe2000f8e0004 */
[----:B------:R-:W-:Y:S01]  /*1b550*/  ULDC.64 UR4, c[0x0][0xb78] ;  /* 0x0002de0000047ab9 */ /* 0x000fe20000000a00 */
[----:B------:R-:W-:-:S02]  /*1b560*/  LOP3.LUT R26, R26, 0xffffff80, RZ, 0xc0, !PT ;  /* 0xffffff801a1a7812 */ /* 0x000fc400078ec0ff */
[----:B------:R-:W-:Y:S02]  /*1b570*/  IMAD.IADD R5, R5, 0x1, R7 ;  /* 0x0000000105057824 */ /* 0x000fe400078e0207 */
[----:B------:R-:W-:Y:S02]  /*1b580*/  IMAD R6, R38, UR4, RZ ;  /* 0x0000000426067c24 */ /* 0x000fe4000f8e02ff */
[----:B------:R-:W-:-:S04]  /*1b590*/  IMAD.WIDE.U32 R4, R35, UR4, R4 ;  /* 0x0000000423047c25 */ /* 0x000fc8000f8e0004 */
[----:B------:R-:W-:Y:S02]  /*1b5a0*/  IMAD.IADD R26, R3, 0x1, -R26 ;  /* 0x00000001031a7824 */ /* 0x000fe400078e0a1a */
[----:B------:R-:W-:Y:S01]  /*1b5b0*/  IMAD R6, R35, UR5, R6 ;  /* 0x0000000523067c24 */ /* 0x000fe2000f8e0206 */
[----:B------:R-:W-:Y:S01]  /*1b5c0*/  ULDC.64 UR4, c[0x0][0xb40] ;  /* 0x0002d00000047ab9 */ /* 0x000fe20000000a00 */
[----:B------:R-:W-:Y:S01]  /*1b5d0*/  IMAD R3, R2, 0x40, R28 ;  /* 0x0000004002037824 */ /* 0x000fe200078e021c */
[----:B------:R-:W-:-:S03]  /*1b5e0*/  LOP3.LUT P0, RZ, R26, 0x3, RZ, 0xc0, !PT ;  /* 0x000000031aff7812 */ /* 0x000fc6000780c0ff */
[----:B------:R-:W-:-:S03]  /*1b5f0*/  IMAD.WIDE R24, R3, 0x2, R24 ;  /* 0x0000000203187825 */ /* 0x000fc600078e0218 */
[----:B------:R-:W-:-:S05]  /*1b600*/  IADD3 R10, P3, R24, 0x3000, RZ ;  /* 0x00003000180a7810 */ /* 0x000fca0007f7e0ff */
[----:B------:R-:W-:Y:S01]  /*1b610*/  IMAD.X R13, RZ, RZ, R25, P3 ;  /* 0x000000ffff0d7224 */ /* 0x000fe200018e0619 */
[----:B------:R-:W-:Y:S01]  /*1b620*/  SHF.R.S32.HI R29, RZ, 0x1f, R28 ;  /* 0x0000001fff1d7819 */ /* 0x000fe2000001141c */
[----:B------:R-:W-:Y:S01]  /*1b630*/  BSSY B1, `(.L_x_11405) ;  /* 0x0000051000017945 */ /* 0x000fe20003800000 */
[----:B--2---:R-:W-:-:S04]  /*1b640*/  IMAD R9, R39, 0xc0, R8 ;  /* 0x000000c027097824 */ /* 0x004fc800078e0208 */
[C---:B------:R-:W-:Y:S01]  /*1b650*/  VIADD R3, R9.reuse, 0x8 ;  /* 0x0000000809037836 */ /* 0x040fe20000000000 */
[----:B------:R-:W-:Y:S02]  /*1b660*/  SHF.R.S32.HI R7, RZ, 0x1f, R9 ;  /* 0x0000001fff077819 */ /* 0x000fe40000011409 */
[----:B------:R-:W-:-:S04]  /*1b670*/  IADD3 R4, P1, R9, R4, RZ ;  /* 0x0000000409047210 */ /* 0x000fc80007f3e0ff */
[----:B------:R-:W-:Y:S02]  /*1b680*/  IADD3.X R7, R7, R5, R6, P1, !PT ;  /* 0x0000000507077210 */ /* 0x000fe40000ffe406 */
[----:B------:R-:W-:Y:S02]  /*1b690*/  LEA R32, P2, R4, UR4, 0x2 ;  /* 0x0000000404207c11 */ /* 0x000fe4000f8410ff */
[----:B------:R-:W-:Y:S02]  /*1b6a0*/  IADD3 R6, P4, R24, 0x4800, RZ ;  /* 0x0000480018067810 */ /* 0x000fe40007f9e0ff */
[----:B------:R-:W-:Y:S01]  /*1b6b0*/  LEA.HI.X R33, R4, UR5, R7, 0x2, P2 ;  /* 0x0000000504217c11 */ /* 0x000fe200090f1407 */
[----:B------:R-:W-:Y:S01]  /*1b6c0*/  ULDC.64 UR4, c[0x0][0xaa0] ;  /* 0x0002a80000047ab9 */ /* 0x000fe20000000a00 */
[----:B------:R-:W-:Y:S01]  /*1b6d0*/  IADD3 R11, P2, R24, 0x1800, RZ ;  /* 0x00001800180b7810 */ /* 0x000fe20007f5e0ff */
[----:B------:R-:W-:Y:S01]  /*1b6e0*/  IMAD.X R27, RZ, RZ, R25, P4 ;  /* 0x000000ffff1b7224 */ /* 0x000fe200020e0619 */
[----:B-----5:R-:W-:-:S02]  /*1b6f0*/  ISETP.GE.OR P1, PT, R9, R36, P0 ;  /* 0x000000240900720c */ /* 0x020fc40000726670 */
[----:B------:R-:W-:Y:S01]  /*1b700*/  ISETP.GE.OR P0, PT, R3, R36, P0 ;  /* 0x000000240300720c */ /* 0x000fe20000706670 */
[----:B------:R-:W-:Y:S01]  /*1b710*/  IMAD.X R9, RZ, RZ, R25, P2 ;  /* 0x000000ffff097224 */ /* 0x000fe200010e0619 */
[----:B------:R-:W-:Y:S02]  /*1b720*/  LOP3.LUT R5, R24, 0x380, RZ, 0xc0, !PT ;  /* 0x0000038018057812 */ /* 0x000fe400078ec0ff */
[----:B------:R-:W-:Y:S02]  /*1b730*/  LOP3.LUT R8, R11, 0x380, RZ, 0xc0, !PT ;  /* 0x000003800b087812 */ /* 0x000fe400078ec0ff */
[----:B------:R-:W-:Y:S02]  /*1b740*/  LOP3.LUT R7, R10, 0x380, RZ, 0xc0, !PT ;  /* 0x000003800a077812 */ /* 0x000fe400078ec0ff */
[----:B------:R-:W-:Y:S02]  /*1b750*/  LOP3.LUT R3, R6, 0x380, RZ, 0xc0, !PT ;  /* 0x0000038006037812 */ /* 0x000fe400078ec0ff */
[----:B------:R-:W-:Y:S01]  /*1b760*/  SHF.R.U64 R5, R5, 0x3, RZ ;  /* 0x0000000305057819 */ /* 0x000fe200000012ff */
[----:B------:R-:W-:Y:S01]  /*1b770*/  @!P1 STG.E desc[UR44][R32.64], R20 ;  /* 0x0000001420009986 */ /* 0x000fe2000c10192c */
[----:B------:R-:W-:-:S02]  /*1b780*/  SHF.R.U64 R8, R8, 0x3, RZ ;  /* 0x0000000308087819 */ /* 0x000fc400000012ff */
[----:B------:R-:W-:Y:S01]  /*1b790*/  SHF.R.U64 R7, R7, 0x3, RZ ;  /* 0x0000000307077819 */ /* 0x000fe200000012ff */
[----:B------:R0:W-:Y:S01]  /*1b7a0*/  @!P0 STG.E desc[UR44][R32.64+0x20], R0 ;  /* 0x0000200020008986 */ /* 0x0001e2000c10192c */
[----:B------:R-:W-:Y:S02]  /*1b7b0*/  SHF.R.U64 R3, R3, 0x3, RZ ;  /* 0x0000000303037819 */ /* 0x000fe400000012ff */
[----:B------:R-:W-:Y:S01]  /*1b7c0*/  LOP3.LUT R4, R5, R24, RZ, 0x3c, !PT ;  /* 0x0000001805047212 */ /* 0x000fe200078e3cff */
[----:B------:R-:W-:Y:S01]  /*1b7d0*/  IMAD.MOV.U32 R5, RZ, RZ, R25 ;  /* 0x000000ffff057224 */ /* 0x000fe200078e0019 */
[----:B------:R-:W-:Y:S02]  /*1b7e0*/  LOP3.LUT R8, R8, R11, RZ, 0x3c, !PT ;  /* 0x0000000b08087212 */ /* 0x000fe400078e3cff */
[----:B------:R-:W-:Y:S02]  /*1b7f0*/  LOP3.LUT R12, R7, R10, RZ, 0x3c, !PT ;  /* 0x0000000a070c7212 */ /* 0x000fe400078e3cff */
[----:B------:R-:W-:-:S02]  /*1b800*/  LOP3.LUT R26, R3, R6, RZ, 0x3c, !PT ;  /* 0x00000006031a7212 */ /* 0x000fc400078e3cff */
[----:B------:R-:W5:Y:S01]  /*1b810*/  LD.E.128 R4, desc[UR44][R4.64] ;  /* 0x0000002c04047980 */ /* 0x000f62000c101d00 */
[----:B------:R-:W-:-:S03]  /*1b820*/  IMAD R34, R34, UR4, RZ ;  /* 0x0000000422227c24 */ /* 0x000fc6000f8e02ff */
[----:B------:R-:W5:Y:S01]  /*1b830*/  LD.E.128 R8, desc[UR44][R8.64] ;  /* 0x0000002c08087980 */ /* 0x000f62000c101d00 */
[----:B------:R-:W-:Y:S01]  /*1b840*/  IMAD.WIDE.U32 R30, R21, UR4, R28 ;  /* 0x00000004151e7c25 */ /* 0x000fe2000f8e001c */
[----:B------:R-:W-:Y:S02]  /*1b850*/  ULDC UR4, c[0x0][0xa8c] ;  /* 0x0002a30000047ab9 */ /* 0x000fe40000000800 */
[----:B------:R-:W5:Y:S04]  /*1b860*/  LD.E.128 R12, desc[UR44][R12.64] ;  /* 0x0000002c0c0c7980 */ /* 0x000f68000c101d00 */
[----:B------:R-:W5:Y:S01]  /*1b870*/  LD.E.128 R24, desc[UR44][R26.64] ;  /* 0x0000002c1a187980 */ /* 0x000f62000c101d00 */
[----:B------:R-:W-:Y:S01]  /*1b880*/  ISETP.GE.AND P0, PT, R28, UR4, PT ;  /* 0x000000041c007c0c */ /* 0x000fe2000bf06270 */
[----:B0-----:R-:W-:Y:S01]  /*1b890*/  VIADD R0, R2, 0x30 ;  /* 0x0000003002007836 */ /* 0x001fe20000000000 */
[----:B------:R-:W-:Y:S01]  /*1b8a0*/  @!PT LDS RZ, [RZ] ;  /* 0x00000000fffff984 */ /* 0x000fe20000000800 */
[----:B------:R-:W-:Y:S01]  /*1b8b0*/  @!PT LDS RZ, [RZ] ;  /* 0x00000000fffff984 */ /* 0x000fe20000000800 */
[----:B------:R-:W-:Y:S01]  /*1b8c0*/  @!PT LDS RZ, [RZ] ;  /* 0x00000000fffff984 */ /* 0x000fe20000000800 */
[----:B------:R-:W-:Y:S01]  /*1b8d0*/  @!PT LDS RZ, [RZ] ;  /* 0x00000000fffff984 */ /* 0x000fe20000000800 */
[----:B------:R0:W-:Y:S06]  /*1b8e0*/  MEMBAR.ALL.CTA ;  /* 0x0000000000007992 */ /* 0x0001ec0000008000 */
[----:B0-----:R-:W0:Y:S01]  /*1b8f0*/  FENCE.VIEW.ASYNC.S ;  /* 0x00000000000073c6 */ /* 0x001e220000000000 */
[----:B------:R-:W-:-:S02]  /*1b900*/  IMAD R33, R39, -0xc0, R36 ;  /* 0xffffff4027217824 */ /* 0x000fc400078e0224 */
[C---:B------:R-:W-:Y:S02]  /*1b910*/  VIADD R3, R2.reuse, 0x60 ;  /* 0x0000006002037836 */ /* 0x040fe40000000000 */
[----:B------:R-:W-:Y:S01]  /*1b920*/  VIADD R28, R2, 0x90 ;  /* 0x00000090021c7836 */ /* 0x000fe20000000000 */
[-C--:B------:R-:W-:Y:S01]  /*1b930*/  ISETP.GE.OR P3, PT, R0, R33.reuse, P0 ;  /* 0x000000210000720c */ /* 0x080fe20000766670 */
[----:B------:R-:W-:Y:S01]  /*1b940*/  IMAD R21, R21, UR5, R34 ;  /* 0x0000000515157c24 */ /* 0x000fe2000f8e0222 */
[----:B------:R-:W-:Y:S01]  /*1b950*/  ULDC.64 UR4, c[0x0][0xae0] ;  /* 0x0002b80000047ab9 */ /* 0x000fe20000000a00 */
[-C--:B------:R-:W-:Y:S01]  /*1b960*/  ISETP.GE.OR P1, PT, R3, R33.reuse, P0 ;  /* 0x000000210300720c */ /* 0x080fe20000726670 */
[----:B------:R-:W-:Y:S01]  /*1b970*/  IMAD R20, R37, UR4, RZ ;  /* 0x0000000425147c24 */ /* 0x000fe2000f8e02ff */
[-C--:B------:R-:W-:Y:S01]  /*1b980*/  ISETP.GE.OR P2, PT, R28, R33.reuse, P0 ;  /* 0x000000211c00720c */ /* 0x080fe20000746670 */
[----:B------:R-:W-:Y:S01]  /*1b990*/  IMAD.IADD R31, R31, 0x1, R21 ;  /* 0x000000011f1f7824 */ /* 0x000fe200078e0215 */
[----:B------:R-:W-:Y:S01]  /*1b9a0*/  ISETP.GE.OR P0, PT, R2, R33, P0 ;  /* 0x000000210200720c */ /* 0x000fe20000706670 */
[C---:B------:R-:W-:Y:S01]  /*1b9b0*/  IMAD R29, R48.reuse, UR5, R20 ;  /* 0x00000005301d7c24 */ /* 0x040fe2000f8e0214 */
[----:B------:R-:W-:Y:S01]  /*1b9c0*/  SHF.R.S32.HI R3, RZ, 0x1f, R2 ;  /* 0x0000001fff037819 */ /* 0x000fe20000011402 */
[----:B------:R-:W-:Y:S01]  /*1b9d0*/  IMAD.WIDE.U32 R20, R48, UR4, R30 ;  /* 0x0000000430147c25 */ /* 0x000fe2000f8e001e */
[----:B------:R-:W-:-:S03]  /*1b9e0*/  ULDC.64 UR4, c[0x0][0xae8] ;  /* 0x0002ba0000047ab9 */ /* 0x000fc60000000a00 */
[----:B------:R-:W-:Y:S02]  /*1b9f0*/  VIADD R0, R18, 0x13220 ;  /* 0x0001322012007836 */ /* 0x000fe40000000000 */
[----:B------:R-:W-:Y:S02]  /*1ba00*/  IMAD.IADD R21, R21, 0x1, R29 ;  /* 0x0000000115157824 */ /* 0x000fe400078e021d */
[----:B------:R-:W-:Y:S01]  /*1ba10*/  IMAD R28, R38, UR4, RZ ;  /* 0x00000004261c7c24 */ /* 0x000fe2000f8e02ff */
[----:B------:R-:W-:Y:S01]  /*1ba20*/  PRMT R0, RZ, 0x654, R0 ;  /* 0x00000654ff007816 */ /* 0x000fe20000000000 */
[----:B------:R-:W-:-:S03]  /*1ba30*/  IMAD.WIDE.U32 R30, R35, UR4, R20 ;  /* 0x00000004231e7c25 */ /* 0x000fc6000f8e0014 */
[----:B0-----:R0:W-:Y:S01]  /*1ba40*/  SYNCS.ARRIVE.TRANS64.RED.A1T0 RZ, [R0+URZ], RZ ;  /* 0x000000ff00ff79a7 */ /* 0x0011e2000810043f */
[----:B------:R-:W-:Y:S02]  /*1ba50*/  IMAD R33, R35, UR5, R28 ;  /* 0x0000000523217c24 */ /* 0x000fe4000f8e021c */
[----:B------:R-:W-:-:S04]  /*1ba60*/  IMAD.WIDE R28, R39, 0xc0, R2 ;  /* 0x000000c0271c7825 */ /* 0x000fc800078e0202 */
[----:B------:R-:W-:Y:S01]  /*1ba70*/  IMAD.IADD R33, R31, 0x1, R33 ;  /* 0x000000011f217824 */ /* 0x000fe200078e0221 */
[----:B0-----:R-:W-:Y:S06]  /*1ba80*/  @P0 BRA `(.L_x_11406) ;  /* 0x00000000002c0947 */ /* 0x001fec0003800000 */
        /* <DEDUP_REMOVED lines=11> */
.L_x_11406:
[----:B------:R-:W-:Y:S05]  /*1bb40*/  BSYNC B1 ;  /* 0x0000000000017941 */ /* 0x000fea0003800000 */
.L_x_11405:
        /* <DEDUP_REMOVED lines=15> */
.L_x_11408:
[----:B------:R-:W-:Y:S05]  /*1bc40*/  BSYNC B1 ;  /* 0x0000000000017941 */ /* 0x000fea0003800000 */
.L_x_11407:
[----:B------:R-:W-:Y:S04]  /*1bc50*/  BSSY B1, `(.L_x_11409) ;  /* 0x000000f000017945 */ /* 0x000fe80003800000 */
[----:B------:R-:W-:Y:S05]  /*1bc60*/  @P1 BRA `(.L_x_11410) ;  /* 0x0000000000341947 */ /* 0x000fea0003800000 */
[----:B01---5:R-:W-:Y:S01]  /*1bc70*/  IADD3 R5, P0, R28, 0x60, RZ ;  /* 0x000000601c057810 */ /* 0x023fe20007f1e0ff */
        /* <DEDUP_REMOVED lines=12> */
.L_x_11410:
[----:B------:R-:W-:Y:S05]  /*1bd40*/  BSYNC B1 ;  /* 0x0000000000017941 */ /* 0x000fea0003800000 */
.L_x_11409:
        /* <DEDUP_REMOVED lines=15> */
.L_x_11403:
        /* <DEDUP_REMOVED lines=9> */
[----:B------:R-:W3:Y:S01]  /*1bed0*/  @P1 LDC.64 R6, c[0x0][0xbe0] ;  /* 0x0002f800ff061b82 */ /* 0x000ee20000000a00 */
[----:B------:R-:W-:Y:S02]  /*1bee0*/  ULDC UR4, c[0x0][0xa88] ;  /* 0x0002a20000047ab9 */ /* 0x000fe40000000800 */
[----:B------:R-:W-:Y:S02]  /*1bef0*/  IMAD.U32 R0, RZ, RZ, UR4 ;  /* 0x00000004ff007e24 */ /* 0x000fe4000f8e00ff */
[----:B--2---:R-:W-:-:S04]  /*1bf00*/  IMAD.WIDE R4, R8, 0x4, R4 ;  /* 0x0000000408047825 */ /* 0x004fc800078e0204 */
[----:B---3--:R-:W-:Y:S01]  /*1bf10*/  @P1 IMAD.WIDE R6, R8, 0x4, R6 ;  /* 0x0000000408061825 */ /* 0x008fe200078e0206 */
[----:B------:R2:W5:Y:S04]  /*1bf20*/  @P0 LDG.E R9, desc[UR44][R4.64] ;  /* 0x0000002c04090981 */ /* 0x000568000c1e1900 */
[----:B------:R2:W5:Y:S01]  /*1bf30*/  @P1 LDG.E R0, desc[UR44][R6.64] ;  /* 0x0000002c06001981 */ /* 0x000562000c1e1900 */
[----:B------:R-:W-:Y:S01]  /*1bf40*/  ISETP.GT.AND P2, PT, R3, 0xbf, PT ;  /* 0x000000bf0300780c */ /* 0x000fe20003f44270 */
[----:B------:R-:W-:-:S12]  /*1bf50*/  @P1 BRA `(.L_x_11412) ;  /* 0x0000000000101947 */ /* 0x000fd80003800000 */
[----:B------:R-:W-:Y:S05]  /*1bf60*/  @!P0 BRA `(.L_x_11412) ;  /* 0x00000000000c8947 */ /* 0x000fea0003800000 */
[----:B--2---:R-:W2:Y:S04]  /*1bf70*/  LDG.E R7, desc[UR44][R4.64] ;  /* 0x0000002c04077981 */ /* 0x004ea8000c1e1900 */
[----:B-----5:R-:W2:Y:S02]  /*1bf80*/  LDG.E R0, desc[UR44][R4.64+0x4] ;  /* 0x0000042c04007981 */ /* 0x020ea4000c1e1900 */
[----:B--2---:R-:W-:-:S07]  /*1bf90*/  IMAD.IADD R0, R0, 0x1, -R7 ;  /* 0x0000000100007824 */ /* 0x004fce00078e0a07 */
.L_x_11412:
[----:B------:R-:W3:Y:S04]  /*1bfa0*/  LDL R14, [R1+0x64] ;  /* 0x00006400010e7983 */ /* 0x000ee80000100800 */
[----:B------:R4:W5:Y:S01]  /*1bfb0*/  LDL R13, [R1+0x70] ;  /* 0x00007000010d7983 */ /* 0x0009620000100800 */
[----:B--2---:R-:W-:Y:S01]  /*1bfc0*/  SHF.R.S32.HI R4, RZ, 0x1f, R8 ;  /* 0x0000001fff047819 */ /* 0x004fe20000011408 */
[----:B------:R-:W-:Y:S01]  /*1bfd0*/  BSSY B1, `(.L_x_11413) ;  /* 0x000001c000017945 */ /* 0x000fe20003800000 */
[----:B------:R-:W-:Y:S02]  /*1bfe0*/  SEL R11, R8, RZ, !P0 ;  /* 0x000000ff080b7207 */ /* 0x000fe40004000000 */
[----:B------:R-:W-:Y:S02]  /*1bff0*/  SHF.R.S32.HI R29, RZ, 0x1f, R28 ;  /* 0x0000001fff1d7819 */ /* 0x000fe4000001141c */
        /* <DEDUP_REMOVED lines=25> */
.L_x_11414:
[----:B------:R-:W-:Y:S05]  /*1c190*/  BSYNC B1 ;  /* 0x0000000000017941 */ /* 0x000fea0003800000 */
.L_x_11413:
[----:B------:R-:W-:Y:S01]  /*1c1a0*/  ULDC.64 UR4, c[0x0][0xaa0] ;  /* 0x0002a80000047ab9 */ /* 0x000fe20000000a00 */
[----:B--2---:R-:W-:Y:S01]  /*1c1b0*/  IMAD R7, R13, -0xc0, R0 ;  /* 0xffffff400d077824 */ /* 0x004fe200078e0200 */
[----:B------:R-:W-:Y:S01]  /*1c1c0*/  ULDC.64 UR6, c[0x0][0xae0] ;  /* 0x0002b80000067ab9 */ /* 0x000fe20000000a00 */
[----:B------:R-:W-:Y:S01]  /*1c1d0*/  IMAD R6, R8, UR4, RZ ;  /* 0x0000000408067c24 */ /* 0x000fe2000f8e02ff */
[----:B------:R-:W-:Y:S01]  /*1c1e0*/  BSSY B1, `(.L_x_11415) ;  /* 0x0000024000017945 */ /* 0x000fe20003800000 */
[C---:B------:R-:W-:Y:S01]  /*1c1f0*/  IMAD.WIDE.U32 R4, R9.reuse, UR4, R28 ;  /* 0x0000000409047c25 */ /* 0x040fe2000f8e001c */
[----:B------:R-:W-:Y:S02]  /*1c200*/  ULDC UR4, c[0x0][0xa8c] ;  /* 0x0002a30000047ab9 */ /* 0x000fe40000000800 */
[----:B------:R-:W-:Y:S01]  /*1c210*/  ISETP.GE.AND P0, PT, R28, UR4, PT ;  /* 0x000000041c007c0c */ /* 0x000fe2000bf06270 */
[----:B------:R-:W-:Y:S01]  /*1c220*/  IMAD R9, R9, UR5, R6 ;  /* 0x0000000509097c24 */ /* 0x000fe2000f8e0206 */
[----:B------:R-:W-:Y:S01]  /*1c230*/  ULDC.64 UR4, c[0x0][0xae8] ;  /* 0x0002ba0000047ab9 */ /* 0x000fe20000000a00 */
[----:B------:R-:W-:-:S02]  /*1c240*/  VIADD R6, R2, 0x30 ;  /* 0x0000003002067836 */ /* 0x000fc40000000000 */
[----:B------:R-:W-:Y:S02]  /*1c250*/  VIADD R0, R2, 0x60 ;  /* 0x0000006002007836 */ /* 0x000fe40000000000 */
[----:B------:R-:W-:Y:S01]  /*1c260*/  IMAD.IADD R5, R5, 0x1, R9 ;  /* 0x0000000105057824 */ /* 0x000fe200078e0209 */
[-C--:B------:R-:W-:Y:S01]  /*1c270*/  ISETP.GE.OR P3, PT, R6, R7.reuse, P0 ;  /* 0x000000070600720c */ /* 0x080fe20000766670 */
[----:B------:R-:W-:Y:S01]  /*1c280*/  VIADD R6, R2, 0x90 ;  /* 0x0000009002067836 */ /* 0x000fe20000000000 */
[-C--:B------:R-:W-:Y:S01]  /*1c290*/  ISETP.GE.OR P1, PT, R0, R7.reuse, P0 ;  /* 0x000000070000720c */ /* 0x080fe20000726670 */
[----:B------:R-:W-:Y:S02]  /*1c2a0*/  IMAD R3, R10, UR6, RZ ;  /* 0x000000060a037c24 */ /* 0x000fe4000f8e02ff */
[----:B------:R-:W-:Y:S01]  /*1c2b0*/  IMAD.WIDE.U32 R4, R14, UR6, R4 ;  /* 0x000000060e047c25 */ /* 0x000fe2000f8e0004 */
[-C--:B------:R-:W-:Y:S02]  /*1c2c0*/  ISETP.GE.OR P2, PT, R6, R7.reuse, P0 ;  /* 0x000000070600720c */ /* 0x080fe40000746670 */
[----:B------:R-:W-:Y:S01]  /*1c2d0*/  ISETP.GE.OR P0, PT, R2, R7, P0 ;  /* 0x000000070200720c */ /* 0x000fe20000706670 */
[----:B------:R-:W-:-:S02]  /*1c2e0*/  IMAD R3, R14, UR7, R3 ;  /* 0x000000070e037c24 */ /* 0x000fc4000f8e0203 */
[----:B------:R-:W-:Y:S02]  /*1c2f0*/  IMAD R0, R12, UR4, RZ ;  /* 0x000000040c007c24 */ /* 0x000fe4000f8e02ff */
[----:B------:R-:W-:Y:S01]  /*1c300*/  IMAD.IADD R5, R5, 0x1, R3 ;  /* 0x0000000105057824 */ /* 0x000fe200078e0203 */
[----:B------:R-:W-:Y:S01]  /*1c310*/  SHF.R.S32.HI R3, RZ, 0x1f, R2 ;  /* 0x0000001fff037819 */ /* 0x000fe20000011402 */
[C---:B------:R-:W-:Y:S02]  /*1c320*/  IMAD R9, R11.reuse, UR5, R0 ;  /* 0x000000050b097c24 */ /* 0x040fe4000f8e0200 */
[----:B------:R-:W-:-:S04]  /*1c330*/  IMAD.WIDE.U32 R4, R11, UR4, R4 ;  /* 0x000000040b047c25 */ /* 0x000fc8000f8e0004 */
[----:B------:R-:W-:-:S04]  /*1c340*/  IMAD.WIDE R6, R13, 0xc0, R2 ;  /* 0x000000c00d067825 */ /* 0x000fc800078e0202 */
[----:B------:R-:W-:Y:S01]  /*1c350*/  IMAD.IADD R11, R5, 0x1, R9 ;  /* 0x00000001050b7824 */ /* 0x000fe200078e0209 */
        /* <DEDUP_REMOVED lines=12> */
.L_x_11416:
[----:B------:R-:W-:Y:S05]  /*1c420*/  BSYNC B1 ;  /* 0x0000000000017941 */ /* 0x000fea0003800000 */
.L_x_11415:
[----:B------:R-:W-:Y:S04]  /*1c430*/  BSSY B1, `(.L_x_11417) ;  /* 0x000000f000017945 */ /* 0x000fe80003800000 */
[----:B------:R-:W-:Y:S05]  /*1c440*/  @P3 BRA `(.L_x_11418) ;  /* 0x0000000000343947 */ /* 0x000fea0003800000 */
[----:B--2---:R-:W-:Y:S01]  /*1c450*/  IADD3 R9, P0, R6, 0x30, RZ ;  /* 0x0000003006097810 */ /* 0x004fe20007f1e0ff */
        /* <DEDUP_REMOVED lines=12> */
.L_x_11418:
[----:B------:R-:W-:Y:S05]  /*1c520*/  BSYNC B1 ;  /* 0x0000000000017941 */ /* 0x000fea0003800000 */
.L_x_11417:
[----:B------:R-:W-:Y:S04]  /*1c530*/  BSSY B1, `(.L_x_11419) ;  /* 0x000000f000017945 */ /* 0x000fe80003800000 */
[----:B------:R-:W-:Y:S05]  /*1c540*/  @P1 BRA `(.L_x_11420) ;  /* 0x0000000000341947 */ /* 0x000fea0003800000 */
[----:B--23--:R-:W-:Y:S01]  /*1c550*/  IADD3 R9, P0, R6, 0x60, RZ ;  /* 0x0000006006097810 */ /* 0x00cfe20007f1e0ff */
        /* <DEDUP_REMOVED lines=12> */
.L_x_11420:
[----:B------:R-:W-:Y:S05]  /*1c620*/  BSYNC B1 ;  /* 0x0000000000017941 */ /* 0x000fea0003800000 */
.L_x_11419:
        /* <DEDUP_REMOVED lines=14> */
.L_x_11411:
[----:B------:R-:W-:Y:S05]  /*1c710*/  BSYNC B0 ;  /* 0x0000000000007941 */ /* 0x000fea0003800000 */
.L_x_11402:
[----:B------:R-:W4:Y:S01]  /*1c720*/  LDL R0, [R1+0x5c] ;  /* 0x00005c0001007983 */ /* 0x000f220000100800 */
[----:B------:R-:W-:Y:S02]  /*1c730*/  ULDC UR4, c[0x0][0xc14] ;  /* 0x0003050000047ab9 */ /* 0x000fe40000000800 */
[----:B----4-:R-:W-:-:S13]  /*1c740*/  ISETP.GE.AND P0, PT, R0, UR4, PT ;  /* 0x0000000400007c0c */ /* 0x010fda000bf06270 */
[----:B------:R-:W-:Y:S05]  /*1c750*/  @!P0 BRA `(.L_x_11421) ;  /* 0xfffffe4400f08947 */ /* 0x000fea000383ffff */
[----:B------:R-:W-:Y:S05]  /*1c760*/  BRA `(.L_x_11231) ;  /* 0x0000005800d87947 */ /* 0x000fea0003800000 */
.L_x_11229:
[----:B------:R-:W-:-:S08]  /*1c770*/  NOP ;  /* 0x0000000000007918 */ /* 0x000fd00000000000 */
[----:B0-----:R-:W0:-:S00]  /*1c780*/  USETMAXREG.DEALLOC.CTAPOOL 0x20 ;  /* 0x00000020000079c8 */ /* 0x001e0000080e0500 */
        /* <DEDUP_REMOVED lines=11> */
[----:B------:R-:W1:Y:S01]  /*1c840*/  LDS.128 R24, [UR4+0x132d0] ;  /* 0x0132d004ff187984 */ /* 0x000e620008000c00 */
[----:B------:R-:W-:Y:S06]  /*1c850*/  BAR.ARV 0x4, 0x200 ;  /* 0x0108000000007b1d */ /* 0x000fec0000002000 */
[----:B------:R-:W-:Y:S05]  /*1c860*/  BRA `(.L_x_11423) ;  /* 0x0000000800887947 */ /* 0x000fea0003800000 */
.L_x_11422:
        /* <DEDUP_REMOVED lines=42> */
.L_x_11428:
        /* <DEDUP_REMOVED lines=12> */
.L_x_11427:
[----:B------:R-:W-:Y:S05]  /*1cbd0*/  BSYNC B0 ;  /* 0x0000000000007941 */ /* 0x000fea0003800000 */
.L_x_11426:
        /* <DEDUP_REMOVED lines=22> */
.L_x_11424:
        /* <DEDUP_REMOVED lines=21> */
.L_x_11429:
[----:B-1----:R-:W-:Y:S01]  /*1ce90*/  IMAD R24, R24, UR5, R9 ;  /* 0x0000000518187c24 */ /* 0x002fe2000f8e0209 */
[----:B0-----:R-:W-:Y:S01]  /*1cea0*/  IABS R6, R4 ;  /* 0x0000000400067213 */ /* 0x001fe20000000000 */
[----:B------:R-:W-:Y:S02]  /*1ceb0*/  IMAD R11, R15, R8, RZ ;  /* 0x000000080f0b7224 */ /* 0x000fe400078e02ff */
[----:B------:R-:W-:Y:S01]  /*1cec0*/  IMAD.MOV.U32 R2, RZ, RZ, RZ ;  /* 0x000000ffff027224 */ /* 0x000fe200078e00ff */
[----:B------:R-:W-:Y:S01]  /*1ced0*/  IADD3 R9, -R24, UR6, RZ ;  /* 0x0000000618097c10 */ /* 0x000fe2000fffe1ff */
        /* <DEDUP_REMOVED lines=50> */
.L_x_11425:
[----:B------:R-:W-:Y:S02]  /*1d200*/  IMAD.MOV.U32 R25, RZ, RZ, RZ ;  /* 0x000000ffff197224 */ /* 0x000fe400078e00ff */
[----:B------:R-:W-:Y:S02]  /*1d210*/  IMAD.U32 R24, RZ, RZ, UR6 ;  /* 0x00000006ff187e24 */ /* 0x000fe4000f8e00ff */
[----:B------:R-:W-:-:S07]  /*1d220*/  IMAD.MOV.U32 R26, RZ, RZ, RZ ;  /* 0x000000ffff1a7224 */ /* 0x000fce00078e00ff */
.L_x_11430:
[----:B------:R-:W-:-:S13]  /*1d230*/  ISETP.NE.AND P0, PT, R5, RZ, PT ;  /* 0x000000ff0500720c */ /* 0x000fda0003f05270 */
[----:B------:R-:W0:Y:S01]  /*1d240*/  @!P0 S2R R3, SR_CgaCtaId ;  /* 0x0000000000038919 */ /* 0x000e220000008800 */
[----:B------:R-:W-:-:S04]  /*1d250*/  @!P0 MOV R0, 0x400 ;  /* 0x0000040000008802 */ /* 0x000fc80000000f00 */
[----:B0-----:R-:W-:-:S05]  /*1d260*/  @!P0 LEA R0, R3, R0, 0x18 ;  /* 0x0000000003008211 */ /* 0x001fca00078ec0ff */
[----:B------:R0:W-:Y:S01]  /*1d270*/  @!P0 STS.128 [R0+0x132d0], R24 ;  /* 0x0132d01800008388 */ /* 0x0001e20000000c00 */
[----:B------:R-:W-:Y:S06]  /*1d280*/  BAR.ARV 0x5, 0x200 ;  /* 0x0148000000007b1d */ /* 0x000fec0000002000 */
.L_x_11423:
[----:B------:R2:W-:Y:S01]  /*1d290*/  STL [R1+0x18], RZ ;  /* 0x000018ff01007387 */ /* 0x0005e20000100800 */
[----:B------:R-:W-:Y:S01]  /*1d2a0*/  ULDC UR4, c[0x0][0xc14] ;  /* 0x0003050000047ab9 */ /* 0x000fe20000000800 */
[----:B------:R-:W-:Y:S01]  /*1d2b0*/  IMAD.MOV.U32 R23, RZ, RZ, 0x1 ;  /* 0x00000001ff177424 */ /* 0x000fe200078e00ff */
[----:B-1----:R-:W-:Y:S01]  /*1d2c0*/  ISETP.GE.AND P0, PT, R27, UR4, PT ;  /* 0x000000041b007c0c */ /* 0x002fe2000bf06270 */
[----:B------:R-:W-:-:S12]  /*1d2d0*/  IMAD.MOV.U32 R19, RZ, RZ, RZ ;  /* 0x000000ffff137224 */ /* 0x000fd800078e00ff */
[----:B--2---:R-:W-:Y:S05]  /*1d2e0*/  @P0 BRA `(.L_x_11431) ;  /* 0x0000004c00000947 */ /* 0x004fea0003800000 */
[----:B------:R-:W2:Y:S01]  /*1d2f0*/  LDL R6, [R1+0x14] ;  /* 0x0000140001067983 */ /* 0x000ea20000100800 */
[----:B0-----:R-:W0:Y:S01]  /*1d300*/  S2R R0, SR_TID.X ;  /* 0x0000000000007919 */ /* 0x001e220000002100 */
[----:B------:R-:W1:Y:S01]  /*1d310*/  S2R R8, SR_TID.X ;  /* 0x0000000000087919 */ /* 0x000e620000002100 */
[----:B0-----:R-:W-:Y:S01]  /*1d320*/  LOP3.LUT R2, R0, 0x7f, RZ, 0xc0, !PT ;  /* 0x0000007f00027812 */ /* 0x001fe200078ec0ff */
[----:B-1----:R-:W-:-:S04]  /*1d330*/  IMAD.SHL.U32 R18, R8, 0x40, RZ ;  /* 0x0000004008127824 */ /* 0x002fc800078e00ff */
[----:B------:R-:W-:Y:S01]  /*1d340*/  IMAD.SHL.U32 R4, R2, 0x10, RZ ;  /* 0x0000001002047824 */ /* 0x000fe200078e00ff */
[----:B------:R-:W-:Y:S01]  /*1d350*/  SHF.R.U32.HI R0, RZ, 0x1, R8 ;  /* 0x00000001ff007819 */ /* 0x000fe20000011608 */
[----:B------:R-:W-:Y:S01]  /*1d360*/  IMAD.SHL.U32 R2, R8, 0x20, RZ ;  /* 0x0000002008027824 */ /* 0x000fe200078e00ff */
[----:B------:R-:W-:Y:S02]  /*1d370*/  LOP3.LUT R3, R18, 0x180, RZ, 0xc0, !PT ;  /* 0x0000018012037812 */ /* 0x000fe400078ec0ff */
[----:B------:R-:W-:Y:S02]  /*1d380*/  LOP3.LUT R5, R4, 0x600, RZ, 0xc0, !PT ;  /* 0x0000060004057812 */ /* 0x000fe400078ec0ff */
[----:B------:R-:W-:Y:S01]  /*1d390*/  LOP3.LUT R0, R3, 0x30, R0, 0xf8, !PT ;  /* 0x0000003003007812 */ /* 0x000fe200078ef800 */
[----:B------:R-:W-:Y:S01]  /*1d3a0*/  IMAD.SHL.U32 R3, R8, 0x8, RZ ;  /* 0x0000000808037824 */ /* 0x000fe200078e00ff */
[----:B------:R-:W-:Y:S02]  /*1d3b0*/  LOP3.LUT R5, R5, 0x60, R2, 0xf8, !PT ;  /* 0x0000006005057812 */ /* 0x000fe400078ef802 */
[----:B------:R-:W-:-:S02]  /*1d3c0*/  LOP3.LUT R4, R2, 0x80, RZ, 0xc0, !PT ;  /* 0x0000008002047812 */ /* 0x000fc400078ec0ff */
[----:B------:R-:W-:Y:S02]  /*1d3d0*/  LOP3.LUT R5, R5, 0x100, R2, 0xf8, !PT ;  /* 0x0000010005057812 */ /* 0x000fe400078ef802 */
[----:B------:R-:W-:Y:S01]  /*1d3e0*/  LOP3.LUT R3, R0, 0x30, R3, 0x78, !PT ;  /* 0x0000003000037812 */ /* 0x000fe200078e7803 */
[----:B------:R-:W-:Y:S01]  /*1d3f0*/  IMAD.SHL.U32 R7, R8, 0x4, RZ ;  /* 0x0000000408077824 */ /* 0x000fe200078e00ff */
[----:B------:R-:W-:Y:S01]  /*1d400*/  LOP3.LUT R4, R4, 0x10, R8, 0xf8, !PT ;  /* 0x0000001004047812 */ /* 0x000fe200078ef808 */
[----:B------:R-:W-:Y:S03]  /*1d410*/  BSSY B7, `(.L_x_11431) ;  /* 0x00004ad000077945 */ /* 0x000fe60003800000 */
[----:B------:R-:W-:Y:S01]  /*1d420*/  LOP3.LUT R4, R4, 0x10, R7, 0x78, !PT ;  /* 0x0000001004047812 */ /* 0x000fe200078e7807 */
[----:B------:R-:W-:Y:S01]  /*1d430*/  IMAD.MOV.U32 R28, RZ, RZ, 0x1 ;  /* 0x00000001ff1c7424 */ /* 0x000fe200078e00ff */
[----:B------:R-:W-:Y:S01]  /*1d440*/  LOP3.LUT R18, R3, 0x640, R18, 0xf8, !PT ;  /* 0x0000064003127812 */ /* 0x000fe200078ef812 */
[----:B------:R-:W-:Y:S01]  /*1d450*/  IMAD.MOV.U32 R22, RZ, RZ, RZ ;  /* 0x000000ffff167224 */ /* 0x000fe200078e00ff */
[----:B------:R-:W-:Y:S01]  /*1d460*/  LOP3.LUT R17, R5, R4, RZ, 0xfc, !PT ;  /* 0x0000000405117212 */ /* 0x000fe200078efcff */
[----:B------:R-:W-:-:S02]  /*1d470*/  IMAD.MOV.U32 R19, RZ, RZ, RZ ;  /* 0x000000ffff137224 */ /* 0x000fc400078e00ff */
[----:B------:R-:W-:Y:S01]  /*1d480*/  IMAD.MOV.U32 R23, RZ, RZ, 0x1 ;  /* 0x00000001ff177424 */ /* 0x000fe200078e00ff */
[----:B------:R-:W-:Y:S01]  /*1d490*/  ULDC.64 UR38, c[0x0][0x198] ;  /* 0x0000660000267ab9 */ /* 0x000fe20000000a00 */
[----:B------:R-:W-:Y:S01]  /*1d4a0*/  ULDC UR36, c[0x0][0xc] ;  /* 0x0000030000247ab9 */ /* 0x000fe20000000800 */
[C---:B--2---:R-:W-:Y:S02]  /*1d4b0*/  LOP3.LUT R2, R6.reuse, 0x1, RZ, 0xfc, !PT ;  /* 0x0000000106027812 */ /* 0x044fe400078efcff */
[----:B------:R-:W-:-:S03]  /*1d4c0*/  LOP3.LUT R0, R6, 0x2, RZ, 0xfc, !PT ;  /* 0x0000000206007812 */ /* 0x000fc600078efcff */
[----:B------:R0:W-:Y:S04]  /*1d4d0*/  STL [R1+0x24], R2 ;  /* 0x0000240201007387 */ /* 0x0001e80000100800 */
[----:B------:R0:W-:Y:S04]  /*1d4e0*/  STL [R1+0x8], R0 ;  /* 0x0000080001007387 */ /* 0x0001e80000100800 */
[----:B------:R0:W-:Y:S02]  /*1d4f0*/  STL [R1+0x18], RZ ;  /* 0x000018ff01007387 */ /* 0x0001e40000100800 */
.L_x_11544:
[----:B------:R-:W-:Y:S05]  /*1d500*/  YIELD ;  /* 0x0000000000007946 */ /* 0x000fea0003800000 */
[----:B------:R-:W-:Y:S01]  /*1d510*/  ULDC.64 UR4, c[0x0][0xa28] ;  /* 0x00028a0000047ab9 */ /* 0x000fe20000000a00 */
[----:B------:R-:W-:Y:S02]  /*1d520*/  CS2R R8, SRZ ;  /* 0x0000000000087805 */ /* 0x000fe4000001ff00 */
[----:B------:R-:W-:Y:S01]  /*1d530*/  ISETP.NE.U32.AND P0, PT, RZ, UR4, PT ;  /* 0x00000004ff007c0c */ /* 0x000fe2000bf05070 */
[----:B------:R-:W1:Y:S01]  /*1d540*/  LDC.64 R6, c[0x0][0xa00] ;  /* 0x00028000ff067b82 */ /* 0x000e620000000a00 */
[----:B------:R-:W-:Y:S01]  /*1d550*/  ULDC.64 UR6, c[0x0][0xa08] ;  /* 0x0002820000067ab9 */ /* 0x000fe20000000a00 */
[----:B------:R-:W-:Y:S01]  /*1d560*/  ULDC.64 UR8, c[0x0][0xa10] ;  /* 0x0002840000087ab9 */ /* 0x000fe20000000a00 */
[----:B------:R-:W-:Y:S01]  /*1d570*/  ISETP.NE.AND.EX P0, PT, RZ, UR5, PT, P0 ;  /* 0x00000005ff007c0c */ /* 0x000fe2000bf05300 */
[----:B------:R-:W-:-:S04]  /*1d580*/  ULDC.64 UR4, c[0x0][0xa18] ;  /* 0x0002860000047ab9 */ /* 0x000fc80000000a00 */
[----:B--2---:R-:W2:Y:S08]  /*1d590*/  LDC.64 R4, c[0x0][0xa08] ;  /* 0x00028200ff047b82 */ /* 0x004eb00000000a00 */
[----:B0-----:R-:W0:Y:S01]  /*1d5a0*/  @P0 LDC.64 R2, c[0x0][0xa28] ;  /* 0x00028a00ff020b82 */ /* 0x001e220000000a00 */
[----:B------:R-:W-:Y:S02]  /*1d5b0*/  ISETP.NE.U32.AND P2, PT, RZ, UR6, PT ;  /* 0x00000006ff007c0c */ /* 0x000fe4000bf45070 */
[----:B------:R-:W-:Y:S01]  /*1d5c0*/  ISETP.NE.U32.AND P4, PT, RZ, UR8, PT ;  /* 0x00000008ff007c0c */ /* 0x000fe2000bf85070 */
[----:B0-----:R-:W-:-:S05]  /*1d5d0*/  @P0 IMAD.WIDE R2, R27, 0x4, R2 ;  /* 0x000000041b020825 */ /* 0x001fca00078e0202 */
[----:B------:R0:W5:Y:S01]  /*1d5e0*/  @P0 LDG.E R9, desc[UR44][R2.64] ;  /* 0x0000002c02090981 */ /* 0x000162000c1e1900 */
[----:B------:R-:W-:Y:S01]  /*1d5f0*/  ISETP.NE.U32.AND P0, PT, RZ, UR4, PT ;  /* 0x00000004ff007c0c */ /* 0x000fe2000bf05070 */
[----:B-1----:R-:W-:-:S03]  /*1d600*/  IMAD.WIDE R6, R27, 0x4, R6 ;  /* 0x000000041b067825 */ /* 0x002fc600078e0206 */
[----:B------:R-:W-:Y:S01]  /*1d610*/  ISETP.NE.AND.EX P0, PT, RZ, UR5, PT, P0 ;  /* 0x00000005ff007c0c */ /* 0x000fe2000bf05300 */
[----:B------:R-:W-:Y:S01]  /*1d620*/  ULDC.64 UR4, c[0x0][0xa00] ;  /* 0x0002800000047ab9 */ /* 0x000fe20000000a00 */
[----:B------:R-:W-:Y:S01]  /*1d630*/  IMAD.MOV.U32 R11, RZ, RZ, RZ ;  /* 0x000000ffff0b7224 */ /* 0x000fe200078e00ff */
[----:B------:R-:W-:Y:S01]  /*1d640*/  ISETP.NE.U32.AND P1, PT, RZ, UR4, PT ;  /* 0x00000004ff007c0c */ /* 0x000fe2000bf25070 */
[----:B------:R-:W-:Y:S01]  /*1d650*/  IMAD.MOV.U32 R0, RZ, RZ, RZ ;  /* 0x000000ffff007224 */ /* 0x000fe200078e00ff */
[----:B0-----:R-:W0:Y:S01]  /*1d660*/  LDC.64 R2, c[0x0][0xa10] ;  /* 0x00028400ff027b82 */ /* 0x001e220000000a00 */
[----:B--2---:R-:W-:Y:S01]  /*1d670*/  IMAD.WIDE R4, R27, 0x4, R4 ;  /* 0x000000041b047825 */ /* 0x004fe200078e0204 */
[----:B------:R-:W-:Y:S02]  /*1d680*/  ISETP.NE.AND.EX P3, PT, RZ, UR5, PT, P1 ;  /* 0x00000005ff007c0c */ /* 0x000fe4000bf65310 */
[----:B------:R-:W-:Y:S02]  /*1d690*/  ISETP.NE.AND.EX P1, PT, RZ, UR7, PT, P2 ;  /* 0x00000007ff007c0c */ /* 0x000fe4000bf25320 */
[----:B------:R-:W-:-:S02]  /*1d6a0*/  ISETP.NE.AND.EX P2, PT, RZ, UR9, PT, P4 ;  /* 0x00000009ff007c0c */ /* 0x000fc4000bf45340 */
[----:B------:R-:W1:Y:S07]  /*1d6b0*/  @P0 LDC.64 R12, c[0x0][0xa18] ;  /* 0x00028600ff0c0b82 */ /* 0x000e6e0000000a00 */
[----:B------:R-:W2:Y:S04]  /*1d6c0*/  @P3 LDG.E R8, desc[UR44][R6.64] ;  /* 0x0000002c06083981 */ /* 0x000ea8000c1e1900 */
        /* <DEDUP_REMOVED lines=15> */
[----:B0-----:R-:W-:Y:S01]  /*1d7c0*/  IMAD.U32 R12, RZ, RZ, UR4 ;  /* 0x00000004ff0c7e24 */ /* 0x001fe2000f8e00ff */
[----:B--2---:R0:W-:Y:S02]  /*1d7d0*/  STL [R1+0x20], R8 ;  /* 0x0000200801007387 */ /* 0x0041e40000100800 */
[----:B0-----:R-:W-:Y:S01]  /*1d7e0*/  IMAD.U32 R8, RZ, RZ, UR5 ;  /* 0x00000005ff087e24 */ /* 0x001fe2000f8e00ff */
[----:B------:R-:W-:Y:S06]  /*1d7f0*/  @P0 BRA `(.L_x_11432) ;  /* 0x0000000000100947 */ /* 0x000fec0003800000 */
[----:B------:R-:W-:Y:S05]  /*1d800*/  @!P3 BRA `(.L_x_11432) ;  /* 0x00000000000cb947 */ /* 0x000fea0003800000 */
[----:B-----5:R-:W2:Y:S04]  /*1d810*/  LDG.E R10, desc[UR44][R6.64] ;  /* 0x0000002c060a7981 */ /* 0x020ea8000c1e1900 */
[----:B------:R-:W2:Y:S02]  /*1d820*/  LDG.E R6, desc[UR44][R6.64+0x4] ;  /* 0x0000042c06067981 */ /* 0x000ea4000c1e1900 */
[----:B--2---:R-:W-:-:S07]  /*1d830*/  IMAD.IADD R10, R6, 0x1, -R10 ;  /* 0x00000001060a7824 */ /* 0x004fce00078e0a0a */
.L_x_11432:
        /* <DEDUP_REMOVED lines=10> */
.L_x_11433:
[----:B------:R-:W-:Y:S05]  /*1d8e0*/  @!P1 BRA `(.L_x_11434) ;  /* 0x00000000000c9947 */ /* 0x000fea0003800000 */
[----:B------:R-:W2:Y:S04]  /*1d8f0*/  LDG.E R12, desc[UR44][R4.64] ;  /* 0x0000002c040c7981 */ /* 0x000ea8000c1e1900 */
[----:B------:R-:W2:Y:S02]  /*1d900*/  LDG.E R7, desc[UR44][R4.64+0x4] ;  /* 0x0000042c04077981 */ /* 0x000ea4000c1e1900 */
[----:B--2---:R-:W-:-:S07]  /*1d910*/  IMAD.IADD R12, R7, 0x1, -R12 ;  /* 0x00000001070c7824 */ /* 0x004fce00078e0a0c */
.L_x_11434:
[----:B0-----:R-:W2:Y:S04]  /*1d920*/  @P2 LDG.E R5, desc[UR44][R2.64] ;  /* 0x0000002c02052981 */ /* 0x001ea8000c1e1900 */
[----:B------:R-:W2:Y:S01]  /*1d930*/  @P2 LDG.E R4, desc[UR44][R2.64+0x4] ;  /* 0x0000042c02042981 */ /* 0x000ea2000c1e1900 */
[----:B-----5:R-:W-:Y:S02]  /*1d940*/  IMAD.IADD R9, R12, 0x1, -R9 ;  /* 0x000000010c097824 */ /* 0x020fe400078e0a09 */
[----:B------:R-:W-:-:S05]  /*1d950*/  IMAD R7, R25, 0xc0, RZ ;  /* 0x000000c019077824 */ /* 0x000fca00078e02ff */
[----:B------:R-:W-:Y:S01]  /*1d960*/  IADD3 R6, -R10, 0xc0, R7 ;  /* 0x000000c00a067810 */ /* 0x000fe20007ffe107 */
[----:B--2---:R-:W-:-:S04]  /*1d970*/  @P2 IMAD.IADD R8, R4, 0x1, -R5 ;  /* 0x0000000104082824 */ /* 0x004fc800078e0a05 */
[----:B------:R-:W-:-:S04]  /*1d980*/  IMAD.IADD R3, R9, 0x1, R8 ;  /* 0x0000000109037824 */ /* 0x000fc800078e0208 */
[C---:B------:R-:W-:Y:S02]  /*1d990*/  VIADD R4, R3.reuse, 0x9f ;  /* 0x0000009f03047836 */ /* 0x040fe40000000000 */
[----:B------:R-:W-:Y:S02]  /*1d9a0*/  IMAD.IADD R2, R3, 0x1, R6 ;  /* 0x0000000103027824 */ /* 0x000fe400078e0206 */
[----:B------:R-:W-:-:S05]  /*1d9b0*/  IMAD.HI R4, R4, 0x66666667, RZ ;  /* 0x6666666704047827 */ /* 0x000fca00078e02ff */
[----:B------:R-:W-:-:S04]  /*1d9c0*/  SHF.R.U32.HI R5, RZ, 0x1f, R4 ;  /* 0x0000001fff057819 */ /* 0x000fc80000011604 */
[----:B------:R-:W-:Y:S02]  /*1d9d0*/  LEA.HI.SX32 R20, R4, R5, 0x1a ;  /* 0x0000000504147211 */ /* 0x000fe400078fd2ff */
[----:B------:R-:W0:Y:S02]  /*1d9e0*/  LDC.64 R4, c[0x0][0x9e0] ;  /* 0x00027800ff047b82 */ /* 0x000e240000000a00 */
        /* <DEDUP_REMOVED lines=14> */
.L_x_11437:
[----:B------:R-:W-:-:S13]  /*1dad0*/  ISETP.NE.AND P0, PT, R5, 0x1, PT ;  /* 0x000000010500780c */ /* 0x000fda0003f05270 */
[----:B------:R-:W0:Y:S02]  /*1dae0*/  @P0 LDC.64 R6, c[0x0][0x9e8] ;  /* 0x00027a00ff060b82 */ /* 0x000e240000000a00 */
[----:B0-----:R-:W-:-:S05]  /*1daf0*/  @P0 IMAD.HI.U32 R6, R11, R6, RZ ;  /* 0x000000060b060227 */ /* 0x001fca00078e00ff */
[----:B------:R-:W-:-:S07]  /*1db00*/  @P0 SHF.R.U32.HI R11, RZ, R7, R6 ;  /* 0x00000007ff0b0219 */ /* 0x000fce0000011606 */
.L_x_11438:
[----:B------:R-:W-:Y:S05]  /*1db10*/  BSYNC B0 ;  /* 0x0000000000007941 */ /* 0x000fea0003800000 */
.L_x_11436:
[----:B------:R-:W-:-:S05]  /*1db20*/  IMAD R11, R11, R5, R5 ;  /* 0x000000050b0b7224 */ /* 0x000fca00078e0205 */
[----:B------:R-:W-:-:S07]  /*1db30*/  VIMNMX R4, R4, R11, PT ;  /* 0x0000000b04047248 */ /* 0x000fce0003fe0100 */
.L_x_11435:
        /* <DEDUP_REMOVED lines=15> */
.L_x_11441:
[----:B------:R-:W-:Y:S01]  /*1dc30*/  ISETP.NE.AND P0, PT, R5, 0x1, PT ;  /* 0x000000010500780c */ /* 0x000fe20003f05270 */
[----:B------:R-:W-:-:S12]  /*1dc40*/  IMAD.MOV.U32 R11, RZ, RZ, R3 ;  /* 0x000000ffff0b7224 */ /* 0x000fd800078e0003 */
[----:B------:R-:W0:Y:S02]  /*1dc50*/  @P0 LDC.64 R6, c[0x0][0x9e8] ;  /* 0x00027a00ff060b82 */ /* 0x000e240000000a00 */
[----:B0-----:R-:W-:-:S05]  /*1dc60*/  @P0 IMAD.HI.U32 R6, R3, R6, RZ ;  /* 0x0000000603060227 */ /* 0x001fca00078e00ff */
[----:B------:R-:W-:-:S07]  /*1dc70*/  @P0 SHF.R.U32.HI R11, RZ, R7, R6 ;  /* 0x00000007ff0b0219 */ /* 0x000fce0000011606 */
.L_x_11442:
[----:B------:R-:W-:Y:S05]  /*1dc80*/  BSYNC B0 ;  /* 0x0000000000007941 */ /* 0x000fea0003800000 */
.L_x_11440:
[----:B------:R-:W-:-:S05]  /*1dc90*/  IMAD R5, R11, R5, RZ ;  /* 0x000000050b057224 */ /* 0x000fca00078e02ff */
[----:B------:R-:W-:-:S07]  /*1dca0*/  VIMNMX R10, R10, R5, !PT ;  /* 0x000000050a0a7248 */ /* 0x000fce0007fe0100 */
.L_x_11439:
        /* <DEDUP_REMOVED lines=13> */
[----:B------:R-:W-:-:S04]  /*1dd80*/  VIMNMX R9, R9, R8, PT ;  /* 0x0000000809097248 */ /* 0x000fc80003fe0100 */
[----:B------:R-:W-:Y:S01]  /*1dd90*/  ISETP.GT.AND P0, PT, R9, R4, PT ;  /* 0x000000040900720c */ /* 0x000fe20003f04270 */
[----:B------:R-:W-:-:S05]  /*1dda0*/  IMAD.WIDE.U32 R4, R4, -0x33333333, RZ ;  /* 0xcccccccd04047825 */ /* 0x000fca00078e00ff */
[----:B------:R-:W-:-:S07]  /*1ddb0*/  SHF.R.U32.HI R7, RZ, 0x7, R5 ;  /* 0x00000007ff077819 */ /* 0x000fce0000011605 */
[----:B------:R-:W-:-:S04]  /*1ddc0*/  @P0 VIADD R6, R9, 0x9f ;  /* 0x0000009f09060836 */ /* 0x000fc80000000000 */
[----:B------:R-:W-:-:S04]  /*1ddd0*/  @P0 IMAD.HI R4, R6, 0x66666667, RZ ;  /* 0x6666666706040827 */ /* 0x000fc800078e02ff */
[----:B------:R-:W-:Y:S01]  /*1dde0*/  IMAD.MOV.U32 R6, RZ, RZ, R7 ;  /* 0x000000ffff067224 */ /* 0x000fe200078e0007 */
[----:B------:R-:W-:-:S04]  /*1ddf0*/  @P0 SHF.R.U32.HI R5, RZ, 0x1f, R4 ;  /* 0x0000001fff050819 */ /* 0x000fc80000011604 */
[----:B------:R-:W-:Y:S02]  /*1de00*/  @P0 LEA.HI.SX32 R6, R4, R5, 0x1a ;  /* 0x0000000504060211 */ /* 0x000fe400078fd2ff */
        /* <DEDUP_REMOVED lines=17> */
.L_x_11591:
[----:B-1----:R-:W-:Y:S02]  /*1df20*/  ISETP.NE.AND P0, PT, R14, RZ, PT ;  /* 0x000000ff0e00720c */ /* 0x002fe40003f05270 */
[----:B------:R-:W-:-:S11]  /*1df30*/  PLOP3.LUT P6, PT, PT, PT, PT, 0x8, 0x0 ;  /* 0x000000000000781c */ /* 0x000fd60003fce170 */
[----:B------:R-:W-:Y:S05]  /*1df40*/  @P0 BRA `(.L_x_11446) ;  /* 0x00000000000c0947 */ /* 0x000fea0003800000 */
[----:B------:R-:W-:-:S03]  /*1df50*/  UMOV UR4, 0xffffffff ;  /* 0xffffffff00047882 */ /* 0x000fc60000000000 */
[----:B------:R-:W-:Y:S05]  /*1df60*/  BRA.DIV UR4, `(.L_x_11447) ;  /* 0x0000004e04647947 */ /* 0x000fea000b800000 */
[----:B------:R-:W-:-:S13]  /*1df70*/  ELECT P6, URZ, PT ;  /* 0x00000000003f782f */ /* 0x000fda00038c0000 */
.L_x_11446:
        /* <DEDUP_REMOVED lines=12> */
.L_x_11594:
[----:B------:R-:W-:Y:S05]  /*1e040*/  BSYNC B1 ;  /* 0x0000000000017941 */ /* 0x000fea0003800000 */
.L_x_11448:
        /* <DEDUP_REMOVED lines=10> */
.L_x_11595:
[----:B------:R-:W-:Y:S05]  /*1e0f0*/  BSYNC B2 ;  /* 0x0000000000027941 */ /* 0x000fea0003800000 */
.L_x_11452:
        /* <DEDUP_REMOVED lines=9> */
.L_x_11455:
[----:B------:R-:W-:Y:S05]  /*1e190*/  BSYNC B2 ;  /* 0x0000000000027941 */ /* 0x000fea0003800000 */
.L_x_11454:
        /* <DEDUP_REMOVED lines=12> */
.L_x_11456:
        /* <DEDUP_REMOVED lines=13> */
.L_x_11596:
[----:B------:R-:W-:Y:S05]  /*1e330*/  BSYNC B2 ;  /* 0x0000000000027941 */ /* 0x000fea0003800000 */
.L_x_11457:
[----:B------:R-:W-:Y:S04]  /*1e340*/  BSSY B2, `(.L_x_11459) ;  /* 0x0000009000027945 */ /* 0x000fe80003800000 */
        /* <DEDUP_REMOVED lines=8> */
.L_x_11460:
[----:B------:R-:W-:Y:S05]  /*1e3d0*/  BSYNC B2 ;  /* 0x0000000000027941 */ /* 0x000fea0003800000 */
.L_x_11459:
[----:B------:R-:W-:Y:S01]  /*1e3e0*/  R2UR UR10, R15 ;  /* 0x000000000f0a72ca */ /* 0x000fe200000e0000 */
[----:B------:R-:W-:Y:S01]  /*1e3f0*/  IMAD.MOV.U32 R14, RZ, RZ, 0x0 ;  /* 0x00000000ff0e7424 */ /* 0x000fe200078e00ff */
[----:B------:R-:W-:Y:S01]  /*1e400*/  UIADD3 UR4, UP0, UR38, 0x670, URZ ;  /* 0x0000067026047890 */ /* 0x000fe2000ff1e03f */
[----:B------:R-:W-:Y:S01]  /*1e410*/  IMAD.MOV.U32 R15, RZ, RZ, 0x12f00000 ;  /* 0x12f00000ff0f7424 */ /* 0x000fe200078e00ff */
[----:B------:R-:W-:Y:S01]  /*1e420*/  PLOP3.LUT P0, PT, PT, PT, PT, 0x80, 0x0 ;  /* 0x000000000000781c */ /* 0x000fe20003f0f070 */
[----:B------:R-:W-:Y:S01]  /*1e430*/  VIADD R11, R11, 0x6000 ;  /* 0x000060000b0b7836 */ /* 0x000fe20000000000 */
[----:B------:R-:W-:Y:S01]  /*1e440*/  R2UR UR6, R14 ;  /* 0x000000000e0672ca */ /* 0x000fe200000e0000 */
[----:B01----:R-:W-:Y:S01]  /*1e450*/  VIADD R9, R9, 0x132b0 ;  /* 0x000132b009097836 */ /* 0x003fe20000000000 */
[----:B------:R-:W-:Y:S01]  /*1e460*/  R2UR UR7, R15 ;  /* 0x000000000f0772ca */ /* 0x000fe200000e0000 */
[----:B------:R-:W-:-:S14]  /*1e470*/  UIADD3.X UR5, URZ, UR39, URZ, UP0, !UPT ;  /* 0x000000273f057290 */ /* 0x000fdc00087fe43f */
.L_x_11461:
        /* <DEDUP_REMOVED lines=10> */
.L_x_11451:
[----:B------:R-:W-:Y:S05]  /*1e520*/  BSYNC B1 ;  /* 0x0000000000017941 */ /* 0x000fea0003800000 */
.L_x_11450:
        /* <DEDUP_REMOVED lines=9> */
.L_x_11474:
        /* <DEDUP_REMOVED lines=11> */
.L_x_11597:
[----:B------:R-:W-:Y:S05]  /*1e670*/  BSYNC B2 ;  /* 0x0000000000027941 */ /* 0x000fea0003800000 */
.L_x_11464:
        /* <DEDUP_REMOVED lines=9> */
.L_x_11467:
[----:B------:R-:W-:Y:S05]  /*1e710*/  BSYNC B2 ;  /* 0x0000000000027941 */ /* 0x000fea0003800000 */
.L_x_11466:
        /* <DEDUP_REMOVED lines=11> */
.L_x_11468:
        /* <DEDUP_REMOVED lines=13> */
.L_x_11598:
[----:B------:R-:W-:Y:S05]  /*1e8a0*/  BSYNC B2 ;  /* 0x0000000000027941 */ /* 0x000fea0003800000 */
.L_x_11469:
        /* <DEDUP_REMOVED lines=9> */
.L_x_11472:
[----:B------:R-:W-:Y:S05]  /*1e940*/  BSYNC B2 ;  /* 0x0000000000027941 */ /* 0x000fea0003800000 */
.L_x_11471:
        /* <DEDUP_REMOVED lines=10> */
.L_x_11473:
        /* <DEDUP_REMOVED lines=10> */
.L_x_11463:
[----:B------:R-:W-:Y:S05]  /*1ea90*/  BSYNC B1 ;  /* 0x0000000000017941 */ /* 0x000fea0003800000 */
.L_x_11462:
        /* <DEDUP_REMOVED lines=8> */
.L_x_11444:
[----:B------:R-:W-:Y:S05]  /*1eb20*/  BSYNC B0 ;  /* 0x0000000000007941 */ /* 0x000fea0003800000 */
.L_x_11443:
[----:B------:R-:W0:Y:S01]  /*1eb30*/  LDC.64 R4, c[0x0][0x9e0] ;  /* 0x00027800ff047b82 */ /* 0x000e220000000a00 */
[----:B------:R-:W-:Y:S07]  /*1eb40*/  @!P0 WARPSYNC.ALL ;  /* 0x0000000000008948 */ /* 0x000fee0003800000 */
[----:B------:R-:W-:Y:S01]  /*1eb50*/  @!P0 BAR.SYNC.DEFER_BLOCKING 0xc, 0x200 ;  /* 0x0308000000008b1d */ /* 0x000fe20000010000 */
        /* <DEDUP_REMOVED lines=14> */
.L_x_11477:
[----:B------:R-:W-:-:S13]  /*1ec40*/  ISETP.NE.AND P1, PT, R5, 0x1, PT ;  /* 0x000000010500780c */ /* 0x000fda0003f25270 */
[----:B------:R-:W0:Y:S02]  /*1ec50*/  @P1 LDC.64 R6, c[0x0][0x9e8] ;  /* 0x00027a00ff061b82 */ /* 0x000e240000000a00 */
[----:B0-----:R-:W-:-:S05]  /*1ec60*/  @P1 IMAD.HI.U32 R6, R0, R6, RZ ;  /* 0x0000000600061227 */ /* 0x001fca00078e00ff */
[----:B------:R-:W-:-:S07]  /*1ec70*/  @P1 SHF.R.U32.HI R0, RZ, R7, R6 ;  /* 0x00000007ff001219 */ /* 0x000fce0000011606 */
.L_x_11478:
[----:B------:R-:W-:Y:S05]  /*1ec80*/  BSYNC B0 ;  /* 0x0000000000007941 */ /* 0x000fea0003800000 */
.L_x_11476:
[----:B------:R-:W-:-:S05]  /*1ec90*/  IMAD R7, R0, R5, R5 ;  /* 0x0000000500077224 */ /* 0x000fca00078e0205 */
[----:B------:R-:W-:-:S07]  /*1eca0*/  VIMNMX R4, R4, R7, PT ;  /* 0x0000000704047248 */ /* 0x000fce0003fe0100 */
.L_x_11475:
[----:B------:R-:W-:Y:S01]  /*1ecb0*/  VIADD R4, R4, 0x9f ;  /* 0x0000009f04047836 */ /* 0x000fe20000000000 */
[----:B------:R-:W-:Y:S02]  /*1ecc0*/  ULDC UR4, c[0x0][0x9dc] ;  /* 0x0002770000047ab9 */ /* 0x000fe40000000800 */
[----:B------:R-:W-:Y:S02]  /*1ecd0*/  VIADD R0, R3, -UR4 ;  /* 0x8000000403007c36 */ /* 0x000fe40008000000 */
[----:B------:R-:W-:-:S05]  /*1ece0*/  IMAD.HI R4, R4, 0x66666667, RZ ;  /* 0x6666666704047827 */ /* 0x000fca00078e02ff */
[----:B------:R-:W-:-:S04]  /*1ecf0*/  SHF.R.U32.HI R7, RZ, 0x1f, R4 ;  /* 0x0000001fff077819 */ /* 0x000fc80000011604 */
[----:B------:R-:W-:-:S04]  /*1ed00*/  LEA.HI.SX32 R7, R4, R7, 0x1a ;  /* 0x0000000704077211 */ /* 0x000fc800078fd2ff */
        /* <DEDUP_REMOVED lines=13> */
.L_x_11481:
[----:B------:R-:W-:-:S13]  /*1ede0*/  ISETP.NE.AND P0, PT, R5, 0x1, PT ;  /* 0x000000010500780c */ /* 0x000fda0003f05270 */
[----:B------:R-:W1:Y:S02]  /*1edf0*/  @P0 LDC.64 R6, c[0x0][0x9e8] ;  /* 0x00027a00ff060b82 */ /* 0x000e640000000a00 */
[----:B-1----:R-:W-:-:S05]  /*1ee00*/  @P0 IMAD.HI.U32 R6, R3, R6, RZ ;  /* 0x0000000603060227 */ /* 0x002fca00078e00ff */
[----:B------:R-:W-:-:S07]  /*1ee10*/  @P0 SHF.R.U32.HI R3, RZ, R7, R6 ;  /* 0x00000007ff030219 */ /* 0x000fce0000011606 */
.L_x_11482:
[----:B------:R-:W-:Y:S05]  /*1ee20*/  BSYNC B0 ;  /* 0x0000000000007941 */ /* 0x000fea0003800000 */
.L_x_11480:
[----:B------:R-:W-:-:S05]  /*1ee30*/  IMAD R3, R3, R5, RZ ;  /* 0x0000000503037224 */ /* 0x000fca00078e02ff */
[----:B------:R-:W-:-:S07]  /*1ee40*/  VIMNMX R0, R0, R3, !PT ;  /* 0x0000000300007248 */ /* 0x000fce0007fe0100 */
.L_x_11479:
[----:B------:R-:W-:Y:S01]  /*1ee50*/  IMAD.HI R0, R0, 0x66666667, RZ ;  /* 0x6666666700007827 */ /* 0x000fe200078e02ff */
[----:B------:R-:W-:Y:S04]  /*1ee60*/  BSSY B6, `(.L_x_11483) ;  /* 0x0000247000067945 */ /* 0x000fe80003800000 */
[----:B------:R-:W-:-:S04]  /*1ee70*/  SHF.R.U32.HI R3, RZ, 0x1f, R0 ;  /* 0x0000001fff037819 */ /* 0x000fc80000011600 */
[----:B------:R-:W-:-:S04]  /*1ee80*/  LEA.HI.SX32 R3, R0, R3, 0x1a ;  /* 0x0000000300037211 */ /* 0x000fc800078fd2ff */
[----:B------:R-:W-:-:S04]  /*1ee90*/  VIMNMX R4, RZ, R3, !PT ;  /* 0x00000003ff047248 */ /* 0x000fc80007fe0100 */
[----:B------:R-:W-:Y:S01]  /*1eea0*/  ISETP.GT.AND P0, PT, R2, R4, PT ;  /* 0x000000040200720c */ /* 0x000fe20003f04270 */
[----:B------:R1:W-:-:S12]  /*1eeb0*/  STL [R1], R4 ;  /* 0x0000000401007387 */ /* 0x0003d80000100800 */
[----:B-1----:R-:W-:Y:S05]  /*1eec0*/  @P0 BRA `(.L_x_11484) ;  /* 0x0000000000440947 */ /* 0x002fea0003800000 */
[----:B0-----:R-:W0:Y:S02]  /*1eed0*/  S2R R2, SR_TID.X ;  /* 0x0000000000027919 */ /* 0x001e240000002100 */
        /* <DEDUP_REMOVED lines=16> */
.L_x_11484:
[----:B------:R-:W1:Y:S01]  /*1efe0*/  S2R R0, SR_CgaCtaId ;  /* 0x0000000000007919 */ /* 0x000e620000008800 */
[----:B------:R-:W-:-:S04]  /*1eff0*/  MOV R29, 0x400 ;  /* 0x00000400001d7802 */ /* 0x000fc80000000f00 */
[----:B-1----:R-:W-:-:S05]  /*1f000*/  LEA R29, R0, R29, 0x18 ;  /* 0x0000001d001d7211 */ /* 0x002fca00078ec0ff */
        /* <DEDUP_REMOVED lines=19> */
.L_x_11486:
[----:B------:R-:W-:Y:S01]  /*1f140*/  VIADD R0, R29, 0x6000 ;  /* 0x000060001d007836 */ /* 0x000fe20000000000 */
[----:B------:R-:W-:-:S04]  /*1f150*/  LOP3.LUT R16, R16, 0xfffffffe, RZ, 0xc0, !PT ;  /* 0xfffffffe10107812 */ /* 0x000fc800078ec0ff */
[----:B------:R-:W-:-:S13]  /*1f160*/  LOP3.LUT P0, RZ, R0, 0x1bf, RZ, 0xc0, !PT ;  /* 0x000001bf00ff7812 */ /* 0x000fda000780c0ff */
[----:B------:R-:W-:Y:S01]  /*1f170*/  @P0 LOP3.LUT R16, R16, 0x1, RZ, 0xfc, !PT ;  /* 0x0000000110100812 */ /* 0x000fe200078efcff */
[----:B------:R-:W-:Y:S06]  /*1f180*/  @!P0 BRA `(.L_x_11487) ;  /* 0x0000000000408947 */ /* 0x000fec0003800000 */
        /* <DEDUP_REMOVED lines=16> */
.L_x_11487:
        /* <DEDUP_REMOVED lines=19> */
.L_x_11488:
[----:B0-----:R-:W-:-:S05]  /*1f3c0*/  VIADD R2, R29, 0x6000 ;  /* 0x000060001d027836 */ /* 0x001fca0000000000 */
        /* <DEDUP_REMOVED lines=18> */
.L_x_11489:
[----:B------:R-:W2:Y:S01]  /*1f4f0*/  LDL.LU R21, [R1+0x20] ;  /* 0x0000200001157983 */ /* 0x000ea20000300800 */
[----:B------:R-:W0:Y:S01]  /*1f500*/  LDC R0, c[0x0][0x428] ;  /* 0x00010a00ff007b82 */ /* 0x000e220000000800 */
[----:B------:R-:W-:Y:S01]  /*1f510*/  ULDC.64 UR4, c[0x0][0x9f8] ;  /* 0x00027e0000047ab9 */ /* 0x000fe20000000a00 */
[----:B------:R-:W1:Y:S01]  /*1f520*/  S2R R20, SR_TID.X ;  /* 0x0000000000147919 */ /* 0x000e620000002100 */
[----:B------:R-:W-:-:S04]  /*1f530*/  ISETP.NE.U32.AND P0, PT, RZ, UR4, PT ;  /* 0x00000004ff007c0c */ /* 0x000fc8000bf05070 */
[----:B------:R-:W-:Y:S01]  /*1f540*/  ISETP.NE.AND.EX P0, PT, RZ, UR5, PT, P0 ;  /* 0x00000005ff007c0c */ /* 0x000fe2000bf05300 */
[----:B------:R-:W-:Y:S01]  /*1f550*/  ULDC.64 UR4, c[0x0][0xa00] ;  /* 0x0002800000047ab9 */ /* 0x000fe20000000a00 */
[----:B0-----:R-:W-:Y:S01]  /*1f560*/  ISETP.NE.AND P1, PT, R0, 0x1, PT ;  /* 0x000000010000780c */ /* 0x001fe20003f25270 */
[----:B------:R-:W-:-:S12]  /*1f570*/  IMAD.MOV.U32 R0, RZ, RZ, R26 ;  /* 0x000000ffff007224 */ /* 0x000fd800078e001a */
[----:B------:R-:W0:Y:S08]  /*1f580*/  @P1 LDC R3, c[0x0][0x42c] ;  /* 0x00010b00ff031b82 */ /* 0x000e300000000800 */
[----:B------:R-:W3:Y:S01]  /*1f590*/  @P1 LDC R2, c[0x0][0x430] ;  /* 0x00010c00ff021b82 */ /* 0x000ee20000000800 */
[----:B0-----:R-:W-:-:S05]  /*1f5a0*/  @P1 IMAD.HI.U32 R3, R26, R3, RZ ;  /* 0x000000031a031227 */ /* 0x001fca00078e00ff */
[----:B---3--:R-:W-:Y:S02]  /*1f5b0*/  @P1 SHF.R.U32.HI R0, RZ, R2, R3 ;  /* 0x00000002ff001219 */ /* 0x008fe40000011603 */
[----:B------:R-:W0:Y:S02]  /*1f5c0*/  @P0 LDC.64 R2, c[0x0][0x9f8] ;  /* 0x00027e00ff020b82 */ /* 0x000e240000000a00 */
[----:B0-----:R-:W-:-:S04]  /*1f5d0*/  @P0 IMAD.WIDE R2, R27, 0x4, R2 ;  /* 0x000000041b020825 */ /* 0x001fc800078e0202 */
[----:B--2---:R-:W-:Y:S01]  /*1f5e0*/  IMAD R25, R25, 0xc0, R21 ;  /* 0x000000c019197824 */ /* 0x004fe200078e0215 */
[----:B-1----:R-:W-:Y:S01]  /*1f5f0*/  LOP3.LUT R21, R20, 0x7f, RZ, 0xc0, !PT ;  /* 0x0000007f14157812 */ /* 0x002fe200078ec0ff */
[----:B------:R-:W-:-:S03]  /*1f600*/  IMAD.MOV.U32 R20, RZ, RZ, R27 ;  /* 0x000000ffff147224 */ /* 0x000fc600078e001b */
[----:B------:R-:W-:-:S03]  /*1f610*/  ISETP.NE.AND P1, PT, R21, RZ, PT ;  /* 0x000000ff1500720c */ /* 0x000fc60003f25270 */
[----:B------:R0:W5:Y:S01]  /*1f620*/  @P0 LDG.E R20, desc[UR44][R2.64] ;  /* 0x0000002c02140981 */ /* 0x000162000c1e1900 */
[----:B------:R-:W-:Y:S02]  /*1f630*/  ISETP.NE.U32.AND P0, PT, RZ, UR4, PT ;  /* 0x00000004ff007c0c */ /* 0x000fe4000bf05070 */
[----:B------:R-:W-:Y:S02]  /*1f640*/  PLOP3.LUT P3, PT, P1, PT, PT, 0x8, 0x0 ;  /* 0x000000000000781c */ /* 0x000fe40000f6e170 */
[----:B------:R-:W-:-:S04]  /*1f650*/  ISETP.NE.AND.EX P2, PT, RZ, UR5, PT, P0 ;  /* 0x00000005ff007c0c */ /* 0x000fc8000bf45300 */
[----:B------:R-:W-:Y:S01]  /*1f660*/  SEL R6, R27, RZ, !P2 ;  /* 0x000000ff1b067207 */ /* 0x000fe20005000000 */
[----:B------:R-:W-:-:S05]  /*1f670*/  VOTEU.ALL UP1, P1 ;  /* 0x00000000003f7886 */ /* 0x000fca0000820000 */
[----:B------:R-:W-:-:S04]  /*1f680*/  @!UP1 UIADD3 UR8, UP0, UR38, 0x270, URZ ;  /* 0x0000027026089890 */ /* 0x000fc8000ff1e03f */
[----:B------:R-:W-:-:S03]  /*1f690*/  @!UP1 UIADD3.X UR9, URZ, UR39, URZ, UP0, !UPT ;  /* 0x000000273f099290 */ /* 0x000fc600087fe43f */
[----:B0-----:R-:W-:-:S09]  /*1f6a0*/  VOTEU.ALL UP0, P1 ;  /* 0x00000000003f7886 */ /* 0x001fd20000800000 */
.L_x_11490:
        /* <DEDUP_REMOVED lines=22> */
.L_x_11601:
[----:B-1----:R-:W-:Y:S02]  /*1f810*/  ISETP.NE.AND P0, PT, R14, RZ, PT ;  /* 0x000000ff0e00720c */ /* 0x002fe40003f05270 */
[----:B------:R-:W-:-:S11]  /*1f820*/  PLOP3.LUT P6, PT, PT, PT, PT, 0x8, 0x0 ;  /* 0x000000000000781c */ /* 0x000fd60003fce170 */
[----:B------:R-:W-:Y:S05]  /*1f830*/  @P0 BRA `(.L_x_11492) ;  /* 0x00000004008c0947 */ /* 0x000fea0003800000 */
[----:B------:R-:W-:-:S03]  /*1f840*/  UMOV UR4, 0xffffffff ;  /* 0xffffffff00047882 */ /* 0x000fc60000000000 */
[----:B------:R-:W-:Y:S05]  /*1f850*/  BRA.DIV UR4, `(.L_x_11493) ;  /* 0x0000003604e07947 */ /* 0x000fea000b800000 */
[----:B------:R-:W-:-:S13]  /*1f860*/  ELECT P6, URZ, PT ;  /* 0x00000000003f782f */ /* 0x000fda00038c0000 */
.L_x_11604:
        /* <DEDUP_REMOVED lines=23> */
.L_x_11495:
[----:B0-----:R-:W-:Y:S01]  /*1f9e0*/  IMAD R5, R19, 0x8, R29 ;  /* 0x0000000813057824 */ /* 0x001fe200078e021d */
[----:B------:R-:W-:Y:S01]  /*1f9f0*/  SHF.L.U32 R4, R23, 0x1f, RZ ;  /* 0x0000001f17047819 */ /* 0x000fe200000006ff */
[----:B------:R-:W0:Y:S03]  /*1fa00*/  S2R R3, SR_TID.X ;  /* 0x0000000000037919 */ /* 0x000e260000002100 */
[----:B------:R-:W1:Y:S01]  /*1fa10*/  SYNCS.PHASECHK.TRANS64.TRYWAIT P2, [R5+URZ+0x13280], R4 ;  /* 0x01328004050075a7 */ /* 0x000e62000804017f */
[----:B0-----:R-:W-:-:S04]  /*1fa20*/  LOP3.LUT R3, R3, 0x7f, RZ, 0xc0, !PT ;  /* 0x0000007f03037812 */ /* 0x001fc800078ec0ff */
[----:B------:R-:W-:Y:S01]  /*1fa30*/  ISETP.NE.AND P0, PT, R3, RZ, PT ;  /* 0x000000ff0300720c */ /* 0x000fe20003f05270 */
[----:B-1----:R-:W-:-:S12]  /*1fa40*/  @!P2 BRA `(.L_x_11496) ;  /* 0x000000340084a947 */ /* 0x002fd80003800000 */
.L_x_11605:
        /* <DEDUP_REMOVED lines=8> */
.L_x_11497:
[----:B------:R-:W2:Y:S01]  /*1fad0*/  LDL R8, [R1+0x4] ;  /* 0x0000040001087983 */ /* 0x000ea20000100800 */
        /* <DEDUP_REMOVED lines=17> */
.L_x_11606:
        /* <DEDUP_REMOVED lines=8> */
.L_x_11499:
        /* <DEDUP_REMOVED lines=14> */
.L_x_11494:
        /* <DEDUP_REMOVED lines=18> */
.L_x_11492:
[----:B-1----:R-:W2:Y:S04]  /*1fe70*/  LDL.LU R4, [R1+0x18] ;  /* 0x0000180001047983 */ /* 0x002ea80000300800 */
[----:B------:R-:W3:Y:S04]  /*1fe80*/  LDL.LU R6, [R1+0xc] ;  /* 0x00000c0001067983 */ /* 0x000ee80000300800 */
[----:B------:R-:W4:Y:S01]  /*1fe90*/  LDL R5, [R1] ;  /* 0x0000000001057983 */ /* 0x000f220000100800 */
[----:B------:R-:W-:Y:S01]  /*1fea0*/  BSSY B0, `(.L_x_11500) ;  /* 0x000000b000007945 */ /* 0x000fe20003800000 */
[----:B--2---:R-:W-:-:S02]  /*1feb0*/  VIADD R4, R4, 0x1 ;  /* 0x0000000104047836 */ /* 0x004fc40000000000 */
[----:B---3--:R-:W-:-:S03]  /*1fec0*/  VIADD R12, R6, 0xfffffffe ;  /* 0xfffffffe060c7836 */ /* 0x008fc60000000000 */
[----:B0-----:R-:W-:Y:S01]  /*1fed0*/  LEA.HI R3, R4, R4, RZ, 0x1 ;  /* 0x0000000404037211 */ /* 0x001fe200078f08ff */
[----:B------:R0:W-:Y:S03]  /*1fee0*/  STL [R1+0x18], R4 ;  /* 0x0000180401007387 */ /* 0x0001e60000100800 */
[----:B------:R-:W-:Y:S02]  /*1fef0*/  LOP3.LUT R3, R3, 0xfffffffe, RZ, 0xc0, !PT ;  /* 0xfffffffe03037812 */ /* 0x000fe400078ec0ff */
[----:B----4-:R-:W-:-:S03]  /*1ff00*/  ISETP.GE.AND P2, PT, R12, R5, PT ;  /* 0x000000050c00720c */ /* 0x010fc60003f46270 */
[----:B------:R-:W-:-:S05]  /*1ff10*/  IMAD.IADD R3, R4, 0x1, -R3 ;  /* 0x0000000104037824 */ /* 0x000fca00078e0a03 */
[----:B0-----:R-:W-:-:S04]  /*1ff20*/  SHF.L.U32 R4, R3, 0x1f, RZ ;  /* 0x0000001f03047819 */ /* 0x001fc800000006ff */
[----:B------:R-:W0:Y:S02]  /*1ff30*/  SYNCS.PHASECHK.TRANS64.TRYWAIT P0, [R29+URZ+0x13220], R4 ;  /* 0x013220041d0075a7 */ /* 0x000e24000800017f */
[----:B0-----:R-:W-:Y:S05]  /*1ff40*/  @!P0 BRA `(.L_x_11501) ;  /* 0x00000030006c8947 */ /* 0x001fea0003800000 */
.L_x_11607:
[----:B------:R-:W-:Y:S05]  /*1ff50*/  BSYNC B0 ;  /* 0x0000000000007941 */ /* 0x000fea0003800000 */
.L_x_11500:
[----:B------:R-:W-:Y:S05]  /*1ff60*/  @!P2 BRA `(.L_x_11502) ;  /* 0x0000000c0028a947 */ /* 0x000fea0003800000 */
[----:B------:R-:W-:Y:S02]  /*1ff70*/  IMAD.MOV.U32 R6, RZ, RZ, R19 ;  /* 0x000000ffff067224 */ /* 0x000fe400078e0013 */
[----:B------:R-:W-:-:S07]  /*1ff80*/  IMAD.MOV.U32 R7, RZ, RZ, R23 ;  /* 0x000000ffff077224 */ /* 0x000fce00078e0017 */
.L_x_11522:
[----:B------:R-:W-:Y:S01]  /*1ff90*/  VIADD R19, R6, 0x1 ;  /* 0x0000000106137836 */ /* 0x000fe20000000000 */
[----:B------:R-:W-:Y:S05]  /*1ffa0*/  YIELD ;  /* 0x0000000000007946 */ /* 0x000fea0003800000 */
[----:B------:R-:W-:Y:S01]  /*1ffb0*/  ISETP.NE.AND P0, PT, R19, 0x2, PT ;  /* 0x000000021300780c */ /* 0x000fe20003f05270 */
[----:B------:R-:W-:Y:S03]  /*1ffc0*/  BSSY B0, `(.L_x_11503) ;  /* 0x0000066000007945 */ /* 0x000fe60003800000 */
[----:B0-----:R-:W-:-:S02]  /*1ffd0*/  SEL R4, RZ, 0x1, P0 ;  /* 0x00000001ff047807 */ /* 0x001fc40000000000 */
        /* <DEDUP_REMOVED lines=25> */
.L_x_11505:
[----:B0-----:R-:W-:Y:S01]  /*20170*/  IMAD R5, R19, 0x8, R29 ;  /* 0x0000000813057824 */ /* 0x001fe200078e021d */
[----:B------:R-:W-:Y:S01]  /*20180*/  SHF.L.U32 R4, R23, 0x1f, RZ ;  /* 0x0000001f17047819 */ /* 0x000fe200000006ff */
[----:B------:R-:W0:Y:S01]  /*20190*/  S2R R3, SR_TID.X ;  /* 0x0000000000037919 */ /* 0x000e220000002100 */
[----:B------:R-:W-:Y:S02]  /*201a0*/  BSSY B1, `(.L_x_11506) ;  /* 0x0000005000017945 */ /* 0x000fe40003800000 */
[----:B------:R-:W1:Y:S01]  /*201b0*/  SYNCS.PHASECHK.TRANS64.TRYWAIT P0, [R5+URZ+0x13280], R4 ;  /* 0x01328004050075a7 */ /* 0x000e62000800017f */
[----:B0-----:R-:W-:-:S04]  /*201c0*/  LOP3.LUT R3, R3, 0x7f, RZ, 0xc0, !PT ;  /* 0x0000007f03037812 */ /* 0x001fc800078ec0ff */
[----:B------:R-:W-:Y:S01]  /*201d0*/  ISETP.NE.AND P2, PT, R3, RZ, PT ;  /* 0x000000ff0300720c */ /* 0x000fe20003f45270 */
[----:B-1----:R-:W-:-:S12]  /*201e0*/  @!P0 BRA `(.L_x_11507) ;  /* 0x0000002c00d88947 */ /* 0x002fd80003800000 */
.L_x_11608:
[----:B------:R-:W-:Y:S05]  /*201f0*/  BSYNC B1 ;  /* 0x0000000000017941 */ /* 0x000fea0003800000 */
.L_x_11506:
        /* <DEDUP_REMOVED lines=9> */
.L_x_11509:
[----:B------:R-:W-:Y:S05]  /*20290*/  BSYNC B1 ;  /* 0x0000000000017941 */ /* 0x000fea0003800000 */
.L_x_11508:
        /* <DEDUP_REMOVED lines=12> */
.L_x_11510:
        /* <DEDUP_REMOVED lines=13> */
.L_x_11609:
[----:B------:R-:W-:Y:S05]  /*20430*/  BSYNC B1 ;  /* 0x0000000000017941 */ /* 0x000fea0003800000 */
.L_x_11511:
        /* <DEDUP_REMOVED lines=11> */
.L_x_11514:
[----:B------:R-:W-:Y:S05]  /*204f0*/  BSYNC B1 ;  /* 0x0000000000017941 */ /* 0x000fea0003800000 */
.L_x_11513:
        /* <DEDUP_REMOVED lines=8> */
.L_x_11515:
        /* <DEDUP_REMOVED lines=10> */
.L_x_11504:
[----:B------:R-:W-:Y:S05]  /*20620*/  BSYNC B0 ;  /* 0x0000000000007941 */ /* 0x000fea0003800000 */
.L_x_11503:
[----:B------:R-:W2:Y:S02]  /*20630*/  LDL R4, [R1+0x24] ;  /* 0x0000240001047983 */ /* 0x000ea40000100800 */
[----:B--2---:R-:W-:-:S13]  /*20640*/  ISETP.NE.AND P0, PT, R4, 0x3, PT ;  /* 0x000000030400780c */ /* 0x004fda0003f05270 */
[----:B------:R-:W-:Y:S05]  /*20650*/  @!P0 BRA `(.L_x_11516) ;  /* 0x0000000000048947 */ /* 0x000fea0003800000 */
[----:B------:R-:W-:Y:S01]  /*20660*/  BPT.TRAP 0x1 ;  /* 0x000000040000795c */ /* 0x000fe20000300000 */
.L_x_11516:
        /* <DEDUP_REMOVED lines=8> */
.L_x_11610:
[----:B------:R-:W-:Y:S05]  /*206f0*/  BSYNC B0 ;  /* 0x0000000000007941 */ /* 0x000fea0003800000 */
.L_x_11517:
[----:B------:R-:W-:Y:S05]  /*20700*/  @!P0 BRA `(.L_x_11519) ;  /* 0x0000000000048947 */ /* 0x000fea0003800000 */
[----:B------:R-:W-:Y:S01]  /*20710*/  BPT.TRAP 0x1 ;  /* 0x000000040000795c */ /* 0x000fe20000300000 */
.L_x_11519:
[----:B0-----:R-:W-:Y:S01]  /*20720*/  SHF.L.U32 R4, R7, 0x1f, RZ ;  /* 0x0000001f07047819 */ /* 0x001fe200000006ff */
[----:B------:R-:W-:-:S03]  /*20730*/  IMAD R3, R6, 0x2800, RZ ;  /* 0x0000280006037824 */ /* 0x000fc600078e02ff */
[----:B------:R-:W0:Y:S02]  /*20740*/  SYNCS.PHASECHK.TRANS64.TRYWAIT P2, [R13+URZ+0x13260], R4 ;  /* 0x013260040d0075a7 */ /* 0x000e24000804017f */
[----:B0-----:R-:W-:Y:S05]  /*20750*/  @!P2 BRA `(.L_x_11520) ;  /* 0x0000002800b8a947 */ /* 0x001fea0003800000 */
.L_x_11611:
        /* <DEDUP_REMOVED lines=64> */
.L_x_11521:
[----:B------:R-:W2:Y:S01]  /*20b60*/  LDL R4, [R1] ;  /* 0x0000000001047983 */ /* 0x000ea20000100800 */
[----:B-1----:R1:W-:Y:S01]  /*20b70*/  SYNCS.ARRIVE.TRANS64.A1T0 RZ, [R13+URZ+0x13250], RZ ;  /* 0x013250ff0dff79a7 */ /* 0x0023e2000810003f */
[----:B0-----:R-:W-:Y:S02]  /*20b80*/  @!P1 VIADD R3, R13, 0x13280 ;  /* 0x000132800d039836 */ /* 0x001fe40000000000 */
[----:B------:R-:W-:Y:S02]  /*20b90*/  IMAD.MOV.U32 R6, RZ, RZ, R19 ;  /* 0x000000ffff067224 */ /* 0x000fe400078e0013 */
[----:B------:R-:W-:Y:S01]  /*20ba0*/  IMAD.MOV.U32 R7, RZ, RZ, R23 ;  /* 0x000000ffff077224 */ /* 0x000fe200078e0017 */
[----:B------:R-:W-:Y:S01]  /*20bb0*/  @!P1 PRMT R3, RZ, 0x654, R3 ;  /* 0x00000654ff039816 */ /* 0x000fe20000000003 */
[----:B------:R-:W-:Y:S06]  /*20bc0*/  BAR.SYNC.DEFER_BLOCKING 0x2, 0x80 ;  /* 0x0082000000007b1d */ /* 0x000fec0000010000 */
[----:B------:R1:W-:Y:S01]  /*20bd0*/  @!P1 SYNCS.ARRIVE.TRANS64.RED.A1T0 RZ, [R3+URZ], RZ ;  /* 0x000000ff03ff99a7 */ /* 0x0003e2000810043f */
[C---:B--2---:R-:W-:Y:S01]  /*20be0*/  ISETP.GT.AND P0, PT, R12.reuse, R4, PT ;  /* 0x000000040c00720c */ /* 0x044fe20003f04270 */
[----:B------:R-:W-:-:S12]  /*20bf0*/  VIADD R12, R12, 0xffffffff ;  /* 0xffffffff0c0c7836 */ /* 0x000fd80000000000 */
[----:B-1----:R-:W-:Y:S05]  /*20c00*/  @P0 BRA `(.L_x_11522) ;  /* 0xfffffff000e00947 */ /* 0x002fea000383ffff */
.L_x_11502:
[----:B------:R-:W2:Y:S01]  /*20c10*/  LDL R3, [R1+0x24] ;  /* 0x0000240001037983 */ /* 0x000ea20000100800 */
[----:B------:R-:W-:Y:S01]  /*20c20*/  BSSY B0, `(.L_x_11523) ;  /* 0x000000f000007945 */ /* 0x000fe20003800000 */
[----:B--2---:R-:W-:-:S03]  /*20c30*/  ISETP.NE.AND P2, PT, R3, 0x3, PT ;  /* 0x000000030300780c */ /* 0x004fc60003f45270 */
[----:B------:R-:W-:Y:S10]  /*20c40*/  @P1 BRA `(.L_x_11524) ;  /* 0x0000000000301947 */ /* 0x000ff40003800000 */
[----:B------:R-:W1:Y:S01]  /*20c50*/  S2R R5, SR_LANEID ;  /* 0x0000000000057919 */ /* 0x000e620000000000 */
[----:B------:R-:W-:Y:S01]  /*20c60*/  VOTEU.ANY UR4, UPT, PT ;  /* 0x0000000000047886 */ /* 0x000fe200038e0100 */
[----:B------:R-:W2:Y:S01]  /*20c70*/  LDC.64 R2, c[0x0][0xc38] ;  /* 0x00030e00ff027b82 */ /* 0x000ea20000000a00 */
[----:B------:R-:W1:Y:S02]  /*20c80*/  FLO.U32 R0, UR4 ;  /* 0x0000000400007d00 */ /* 0x000e6400080e0000 */
[----:B-1----:R-:W-:-:S06]  /*20c90*/  ISETP.EQ.U32.AND P0, PT, R0, R5, PT ;  /* 0x000000050000720c */ /* 0x002fcc0003f02070 */
[----:B------:R-:W2:Y:S07]  /*20ca0*/  POPC R5, UR4 ;  /* 0x0000000400057d09 */ /* 0x000eae0008000000 */
[----:B--2---:R-:W2:Y:S01]  /*20cb0*/  @P0 ATOMG.E.ADD.STRONG.GPU PT, R3, desc[UR44][R2.64], R5 ;  /* 0x00000005020309a8 */ /* 0x004ea200081ee1ec */
[----:B0-----:R-:W0:Y:S02]  /*20cc0*/  S2R R4, SR_LTMASK ;  /* 0x0000000000047919 */ /* 0x001e240000003900 */
[----:B0-----:R-:W-:-:S04]  /*20cd0*/  LOP3.LUT R4, R4, UR4, RZ, 0xc0, !PT ;  /* 0x0000000404047c12 */ /* 0x001fc8000f8ec0ff */
[----:B------:R-:W0:Y:S01]  /*20ce0*/  POPC R7, R4 ;  /* 0x0000000400077309 */ /* 0x000e220000000000 */
[----:B--2---:R-:W0:Y:S02]  /*20cf0*/  SHFL.IDX PT, R0, R3, R0, 0x1f ;  /* 0x00001f0003007589 */ /* 0x004e2400000e0000 */
[----:B0-----:R-:W-:-:S07]  /*20d00*/  IADD3 R24, R0, UR36, R7 ;  /* 0x0000002400187c10 */ /* 0x001fce000fffe007 */
.L_x_11524:
[----:B------:R-:W-:Y:S05]  /*20d10*/  BSYNC B0 ;  /* 0x0000000000007941 */ /* 0x000fea0003800000 */
.L_x_11523:
[----:B------:R-:W-:Y:S05]  /*20d20*/  @!P2 BRA `(.L_x_11525) ;  /* 0x000000000004a947 */ /* 0x000fea0003800000 */
[----:B------:R-:W-:Y:S01]  /*20d30*/  BPT.TRAP 0x1 ;  /* 0x000000040000795c */ /* 0x000fe20000300000 */
.L_x_11525:
[----:B------:R-:W2:Y:S01]  /*20d40*/  LDL R2, [R1+0x8] ;  /* 0x0000080001027983 */ /* 0x000ea20000100800 */
[----:B------:R-:W-:Y:S01]  /*20d50*/  LOP3.LUT R3, R23, 0x1, RZ, 0x3c, !PT ;  /* 0x0000000117037812 */ /* 0x000fe200078e3cff */
[----:B------:R-:W-:Y:S01]  /*20d60*/  IMAD R0, R19, 0x8, R29 ;  /* 0x0000000813007824 */ /* 0x000fe200078e021d */
[----:B------:R-:W-:Y:S02]  /*20d70*/  BSSY B0, `(.L_x_11526) ;  /* 0x0000005000007945 */ /* 0x000fe40003800000 */
[----:B------:R-:W-:-:S04]  /*20d80*/  SHF.L.U32 R3, R3, 0x1f, RZ ;  /* 0x0000001f03037819 */ /* 0x000fc800000006ff */
[----:B------:R-:W1:Y:S01]  /*20d90*/  SYNCS.PHASECHK.TRANS64.TRYWAIT P0, [R0+URZ+0x13270], R3 ;  /* 0x01327003000075a7 */ /* 0x000e62000800017f */
[----:B--2---:R-:W-:Y:S01]  /*20da0*/  ISETP.NE.AND P2, PT, R2, 0x3, PT ;  /* 0x000000030200780c */ /* 0x004fe20003f45270 */
[----:B-1----:R-:W-:-:S12]  /*20db0*/  @!P0 BRA `(.L_x_11527) ;  /* 0x0000002400348947 */ /* 0x002fd80003800000 */
.L_x_11612:
[----:B------:R-:W-:Y:S05]  /*20dc0*/  BSYNC B0 ;  /* 0x0000000000007941 */ /* 0x000fea0003800000 */
.L_x_11526:
[----:B------:R-:W-:Y:S05]  /*20dd0*/  @!P2 BRA `(.L_x_11528) ;  /* 0x000000000004a947 */ /* 0x000fea0003800000 */
[----:B------:R-:W-:Y:S01]  /*20de0*/  BPT.TRAP 0x1 ;  /* 0x000000040000795c */ /* 0x000fe20000300000 */
.L_x_11528:
[----:B-1----:R-:W-:-:S04]  /*20df0*/  SHF.L.U32 R3, R23, 0x1f, RZ ;  /* 0x0000001f17037819 */ /* 0x002fc800000006ff */
[----:B------:R-:W1:Y:S02]  /*20e00*/  SYNCS.PHASECHK.TRANS64.TRYWAIT P0, [R0+URZ+0x13260], R3 ;  /* 0x01326003000075a7 */ /* 0x000e64000800017f */
[----:B-1----:R-:W-:Y:S05]  /*20e10*/  @!P0 BRA `(.L_x_11529) ;  /* 0x0000002400308947 */ /* 0x002fea0003800000 */
.L_x_11613:
[----:B------:R-:W-:Y:S01]  /*20e20*/  IMAD R2, R19, 0x2800, RZ ;  /* 0x0000280013027824 */ /* 0x000fe200078e02ff */
[----:B------:R-:W-:Y:S05]  /*20e30*/  WARPSYNC.ALL ;  /* 0x0000000000007948 */ /* 0x000fea0003800000 */
[C---:B0-----:R-:W-:Y:S01]  /*20e40*/  LOP3.LUT R4, R2.reuse, R18, RZ, 0xfc, !PT ;  /* 0x0000001202047212 */ /* 0x041fe200078efcff */
[C---:B------:R-:W-:Y:S01]  /*20e50*/  VIADD R12, R2.reuse, 0x800 ;  /* 0x00000800020c7836 */ /* 0x040fe20000000000 */
[----:B-1----:R-:W-:Y:S01]  /*20e60*/  LOP3.LUT R3, R2, R17, RZ, 0xfc, !PT ;  /* 0x0000001102037212 */ /* 0x002fe200078efcff */
[C---:B------:R-:W-:Y:S02]  /*20e70*/  VIADD R13, R29.reuse, 0x1000 ;  /* 0x000010001d0d7836 */ /* 0x040fe40000000000 */
[----:B------:R-:W-:-:S02]  /*20e80*/  IMAD.IADD R5, R29, 0x1, R4 ;  /* 0x000000011d057824 */ /* 0x000fc400078e0204 */
[----:B------:R-:W-:-:S04]  /*20e90*/  IMAD.IADD R3, R13, 0x1, R3 ;  /* 0x000000010d037824 */ /* 0x000fc800078e0203 */
[----:B------:R-:W0:Y:S02]  /*20ea0*/  LDSM.16.MT88.4 R4, [R5+0x6000] ;  /* 0x006000000504783b */ /* 0x000e240000004200 */
        /* <DEDUP_REMOVED lines=15> */
[----:B------:R-:W-:Y:S01]  /*20fa0*/  PRMT R11, R6, 0x7531, R7 ;  /* 0x00007531060b7816 */ /* 0x000fe20000000007 */
[----:B------:R-:W-:Y:S01]  /*20fb0*/  IMAD.IADD R5, R29, 0x1, R4 ;  /* 0x000000011d057824 */ /* 0x000fe200078e0204 */
[----:B------:R-:W-:-:S03]  /*20fc0*/  LOP3.LUT R3, R3, R17, RZ, 0xfc, !PT ;  /* 0x0000001103037212 */ /* 0x000fc600078efcff */
[----:B------:R0:W-:Y:S02]  /*20fd0*/  STSM.16.M88.4 [R12], R8 ;  /* 0x000000080c007844 */ /* 0x0001e40000000200 */
[----:B------:R-:W-:Y:S02]  /*20fe0*/  IMAD.IADD R3, R13, 0x1, R3 ;  /* 0x000000010d037824 */ /* 0x000fe400078e0203 */
[----:B------:R-:W1:Y:S01]  /*20ff0*/  LDSM.16.MT88.4 R4, [R5+0x6000] ;  /* 0x006000000504783b */ /* 0x000e620000004200 */
[C---:B0-----:R-:W-:Y:S02]  /*21000*/  VIADD R12, R2.reuse, 0x1800 ;  /* 0x00001800020c7836 */ /* 0x041fe40000000000 */
[----:B------:R-:W-:Y:S01]  /*21010*/  VIADD R2, R2, 0x2000 ;  /* 0x0000200002027836 */ /* 0x000fe20000000000 */
[C-C-:B-1----:R-:W-:Y:S02]  /*21020*/  PRMT R8, R4.reuse, 0x6420, R5.reuse ;  /* 0x0000642004087816 */ /* 0x142fe40000000005 */
[----:B------:R-:W-:-:S02]  /*21030*/  PRMT R9, R4, 0x7531, R5 ;  /* 0x0000753104097816 */ /* 0x000fc40000000005 */
        /* <DEDUP_REMOVED lines=31> */
.L_x_11530:
        /* <DEDUP_REMOVED lines=10> */
.L_x_11485:
[----:B------:R-:W-:Y:S05]  /*212d0*/  BSYNC B6 ;  /* 0x0000000000067941 */ /* 0x000fea0003800000 */
.L_x_11483:
[----:B------:R-:W-:-:S13]  /*212e0*/  LOP3.LUT P0, RZ, R16, 0x2, RZ, 0xc0, !PT ;  /* 0x0000000210ff7812 */ /* 0x000fda000780c0ff */
        /* <DEDUP_REMOVED lines=9> */
.L_x_11531:
        /* <DEDUP_REMOVED lines=10> */
[----:B------:R-:W2:Y:S01]  /*21420*/  @!P1 LDG.E R2, desc[UR44][R2.64] ;  /* 0x0000002c02029981 */ /* 0x000ea2000c1e1900 */
[----:B------:R-:W-:Y:S01]  /*21430*/  IMAD.MOV.U32 R25, RZ, RZ, RZ ;  /* 0x000000ffff197224 */ /* 0x000fe200078e00ff */
[C---:B------:R-:W-:Y:S02]  /*21440*/  ISETP.GE.U32.AND P2, PT, R8.reuse, 0x2, PT ;  /* 0x000000020800780c */ /* 0x040fe40003f46070 */
[C---:B------:R-:W-:Y:S01]  /*21450*/  ISETP.GE.U32.AND P3, PT, R8.reuse, 0x4, PT ;  /* 0x000000040800780c */ /* 0x040fe20003f66070 */
[----:B------:R-:W-:Y:S01]  /*21460*/  SHFL.IDX PT, R0, R24, RZ, 0x1f ;  /* 0x00001fff18007589 */ /* 0x000fe200000e0000 */
[C---:B------:R-:W-:Y:S02]  /*21470*/  ISETP.GE.U32.AND P4, PT, R8.reuse, 0x8, PT ;  /* 0x000000080800780c */ /* 0x040fe40003f86070 */
[C---:B------:R-:W-:Y:S01]  /*21480*/  ISETP.GE.U32.AND P5, PT, R8.reuse, 0x10, PT ;  /* 0x000000100800780c */ /* 0x040fe20003fa6070 */
[----:B--2---:R-:W-:Y:S01]  /*21490*/  @!P1 IMAD.MOV.U32 R25, RZ, RZ, R2 ;  /* 0x000000ffff199224 */ /* 0x004fe200078e0002 */
[----:B------:R-:W-:-:S04]  /*214a0*/  ISETP.NE.AND P1, PT, R8, RZ, PT ;  /* 0x000000ff0800720c */ /* 0x000fc80003f25270 */
[----:B------:R-:W0:Y:S02]  /*214b0*/  SHFL.UP PT, R14, R25, 0x1, RZ ;  /* 0x04200000190e7989 */ /* 0x000e2400000e00ff */
[----:B0-----:R-:W-:-:S05]  /*214c0*/  SEL R4, R14, RZ, P1 ;  /* 0x000000ff0e047207 */ /* 0x001fca0000800000 */
[----:B------:R-:W-:-:S05]  /*214d0*/  IMAD.IADD R4, R25, 0x1, R4 ;  /* 0x0000000119047824 */ /* 0x000fca00078e0204 */
        /* <DEDUP_REMOVED lines=14> */
.L_x_11623:
[----:B------:R-:W-:Y:S02]  /*215c0*/  ULDC UR4, c[0x0][0xc10] ;  /* 0x0003040000047ab9 */ /* 0x000fe40000000800 */
[----:B------:R-:W-:-:S04]  /*215d0*/  IMAD.U32 R4, RZ, RZ, UR4 ;  /* 0x00000004ff047e24 */ /* 0x000fc8000f8e00ff */
[----:B-1----:R-:W-:-:S04]  /*215e0*/  IMAD R14, R14, R4, RZ ;  /* 0x000000040e0e7224 */ /* 0x002fc800078e02ff */
[----:B------:R-:W-:-:S05]  /*215f0*/  IMAD.IADD R5, R5, 0x1, R14 ;  /* 0x0000000105057824 */ /* 0x000fca00078e020e */
[----:B------:R-:W-:-:S13]  /*21600*/  ISETP.GT.AND P6, PT, R5, R0, PT ;  /* 0x000000000500720c */ /* 0x000fda0003fc4270 */
[----:B------:R-:W-:Y:S05]  /*21610*/  @P6 BRA `(.L_x_11534) ;  /* 0x00000000009c6947 */ /* 0x000fea0003800000 */
.L_x_11539:
[----:B------:R-:W1:Y:S01]  /*21620*/  LDC R2, c[0x0][0xc14] ;  /* 0x00030500ff027b82 */ /* 0x000e620000000800 */
[----:B------:R-:W-:-:S05]  /*21630*/  VIADD R27, R27, 0x1f ;  /* 0x0000001f1b1b7836 */ /* 0x000fca0000000000 */
[----:B-1----:R-:W-:-:S13]  /*21640*/  ISETP.GE.AND P6, PT, R27, R2, PT ;  /* 0x000000021b00720c */ /* 0x002fda0003fc6270 */
[----:B------:R-:W-:Y:S05]  /*21650*/  @P6 BRA `(.L_x_11535) ;  /* 0x0000000400d06947 */ /* 0x000fea0003800000 */
[----:B0-----:R-:W0:Y:S01]  /*21660*/  S2R R3, SR_TID.X ;  /* 0x0000000000037919 */ /* 0x001e220000002100 */
        /* <DEDUP_REMOVED lines=9> */
.L_x_11537:
[----:B------:R-:W-:Y:S05]  /*21700*/  BSYNC B0 ;  /* 0x0000000000007941 */ /* 0x000fea0003800000 */
.L_x_11536:
[----:B------:R-:W-:-:S03]  /*21710*/  UMOV UR4, 0xffffffff ;  /* 0xffffffff00047882 */ /* 0x000fc60000000000 */
[----:B------:R-:W-:Y:S05]  /*21720*/  BRA.DIV UR4, `(.L_x_11538) ;  /* 0x0000002204247947 */ /* 0x000fea000b800000 */
[----:B-----5:R-:W1:Y:S02]  /*21730*/  SHFL.UP PT, R14, R25, 0x1, RZ ;  /* 0x04200000190e7989 */ /* 0x020e6400000e00ff */
[----:B-1----:R-:W-:-:S05]  /*21740*/  SEL R14, R14, RZ, P1 ;  /* 0x000000ff0e0e7207 */ /* 0x002fca0000800000 */
        /* <DEDUP_REMOVED lines=14> */
.L_x_11631:
[----:B------:R-:W-:Y:S02]  /*21830*/  ULDC UR4, c[0x0][0xc10] ;  /* 0x0003040000047ab9 */ /* 0x000fe40000000800 */
[----:B------:R-:W-:-:S04]  /*21840*/  IMAD.U32 R4, RZ, RZ, UR4 ;  /* 0x00000004ff047e24 */ /* 0x000fc8000f8e00ff */
[----:B-1----:R-:W-:-:S04]  /*21850*/  IMAD R14, R14, R4, RZ ;  /* 0x000000040e0e7224 */ /* 0x002fc800078e02ff */
[----:B------:R-:W-:-:S05]  /*21860*/  IMAD.IADD R5, R14, 0x1, R5 ;  /* 0x000000010e057824 */ /* 0x000fca00078e0205 */
[----:B------:R-:W-:-:S13]  /*21870*/  ISETP.GT.AND P6, PT, R5, R0, PT ;  /* 0x000000000500720c */ /* 0x000fda0003fc4270 */
[----:B------:R-:W-:Y:S05]  /*21880*/  @!P6 BRA `(.L_x_11539) ;  /* 0xfffffffc0064e947 */ /* 0x000fea000383ffff */
.L_x_11534:
        /* <DEDUP_REMOVED lines=8> */
.L_x_11635:
[----:B------:R-:W-:Y:S01]  /*21910*/  ISETP.NE.AND P0, PT, R2, RZ, PT ;  /* 0x000000ff0200720c */ /* 0x000fe20003f05270 */
[----:B------:R-:W-:-:S12]  /*21920*/  IMAD.MOV.U32 R14, RZ, RZ, RZ ;  /* 0x000000ffff0e7224 */ /* 0x000fd800078e00ff */
[----:B------:R-:W-:Y:S05]  /*21930*/  @!P0 BRA `(.L_x_11541) ;  /* 0x0000000000108947 */ /* 0x000fea0003800000 */
[----:B------:R-:W-:Y:S01]  /*21940*/  UMOV UR4, 0xffffffff ;  /* 0xffffffff00047882 */ /* 0x000fe20000000000 */
[----:B------:R-:W-:Y:S02]  /*21950*/  VIADD R12, R6, 0xffffffff ;  /* 0xffffffff060c7836 */ /* 0x000fe40000000000 */
[----:B------:R-:W-:Y:S05]  /*21960*/  BRA.DIV UR4, `(.L_x_11542) ;  /* 0x0000002204987947 */ /* 0x000fea000b800000 */
[----:B------:R3:W4:Y:S02]  /*21970*/  SHFL.IDX PT, R14, R3, R12, 0x1f ;  /* 0x00001f0c030e7589 */ /* 0x00072400000e0000 */
.L_x_11541:
[----:B0--3--:R-:W0:Y:S01]  /*21980*/  LDC.64 R2, c[0x0][0xc68] ;  /* 0x00031a00ff027b82 */ /* 0x009e220000000a00 */
[----:B------:R-:W-:-:S04]  /*21990*/  IMAD.IADD R27, R6, 0x1, R27 ;  /* 0x00000001061b7824 */ /* 0x000fc800078e021b */
[----:B0-----:R-:W-:-:S05]  /*219a0*/  IMAD.WIDE R2, R27, 0x4, R2 ;  /* 0x000000041b027825 */ /* 0x001fca00078e0202 */
[----:B-1----:R0:W2:Y:S01]  /*219b0*/  LDG.E R6, desc[UR44][R2.64] ;  /* 0x0000002c02067981 */ /* 0x0020a2000c1e1900 */
[----:B----4-:R-:W-:-:S04]  /*219c0*/  IMAD R24, R14, R4, R24 ;  /* 0x000000040e187224 */ /* 0x010fc800078e0218 */
[----:B------:R-:W-:Y:S02]  /*219d0*/  IMAD.IADD R0, R0, 0x1, -R24 ;  /* 0x0000000100007824 */ /* 0x000fe400078e0a18 */
[----:B0-----:R-:W-:Y:S02]  /*219e0*/  IMAD.MOV.U32 R2, RZ, RZ, RZ ;  /* 0x000000ffff027224 */ /* 0x001fe400078e00ff */
[----:B--2---:R-:W-:-:S05]  /*219f0*/  IMAD R5, R25, R6, RZ ;  /* 0x0000000619057224 */ /* 0x004fca00078e02ff */
[----:B------:R-:W-:-:S04]  /*21a00*/  IABS R7, R5 ;  /* 0x0000000500077213 */ /* 0x000fc80000000000 */
[----:B------:R-:W0:Y:S08]  /*21a10*/  I2F.RP R8, R7 ;  /* 0x0000000700087306 */ /* 0x000e300000209400 */
[----:B0-----:R-:W0:Y:S02]  /*21a20*/  MUFU.RCP R8, R8 ;  /* 0x0000000800087308 */ /* 0x001e240000001000 */
[----:B0-----:R-:W-:Y:S01]  /*21a30*/  VIADD R9, R8, 0xffffffe ;  /* 0x0ffffffe08097836 */ /* 0x001fe20000000000 */
[----:B------:R-:W-:-:S05]  /*21a40*/  IABS R8, R5 ;  /* 0x0000000500087213 */ /* 0x000fca0000000000 */
[----:B------:R-:W0:Y:S01]  /*21a50*/  F2I.FTZ.U32.TRUNC.NTZ R3, R9 ;  /* 0x0000000900037305 */ /* 0x000e22000021f000 */
[----:B------:R-:W-:Y:S02]  /*21a60*/  IMAD.MOV R8, RZ, RZ, -R8 ;  /* 0x000000ffff087224 */ /* 0x000fe400078e0a08 */
        /* <DEDUP_REMOVED lines=47> */
[----:B------:R-:W-:Y:S01]  /*21d60*/  IMAD R26, R3, R4, R0 ;  /* 0x00000004031a7224 */ /* 0x000fe200078e0200 */
[----:B------:R-:W-:-:S05]  /*21d70*/  LOP3.LUT R0, RZ, R3, RZ, 0x33, !PT ;  /* 0x00000003ff007212 */ /* 0x000fca00078e33ff */
[----:B------:R-:W-:Y:S01]  /*21d80*/  IMAD.IADD R25, R25, 0x1, R0 ;  /* 0x0000000119197824 */ /* 0x000fe200078e0200 */
[----:B------:R-:W-:Y:S06]  /*21d90*/  BRA `(.L_x_11543) ;  /* 0x00000000001c7947 */ /* 0x000fec0003800000 */
.L_x_11535:
[----:B------:R-:W-:Y:S01]  /*21da0*/  UMOV UR4, URZ ;  /* 0x0000003f00047c82 */ /* 0x000fe20008000000 */
[----:B------:R-:W-:Y:S01]  /*21db0*/  UMOV UR5, URZ ;  /* 0x0000003f00057c82 */ /* 0x000fe20008000000 */
[----:B------:R-:W-:Y:S01]  /*21dc0*/  ULDC UR6, c[0x0][0xc14] ;  /* 0x0003050000067ab9 */ /* 0x000fe20000000800 */
[----:B------:R-:W-:Y:S02]  /*21dd0*/  IMAD.MOV.U32 R24, RZ, RZ, R0 ;  /* 0x000000ffff187224 */ /* 0x000fe400078e0000 */
[----:B------:R-:W-:Y:S02]  /*21de0*/  IMAD.U32 R25, RZ, RZ, UR4 ;  /* 0x00000004ff197e24 */ /* 0x000fe4000f8e00ff */
[----:B------:R-:W-:Y:S02]  /*21df0*/  IMAD.U32 R26, RZ, RZ, UR5 ;  /* 0x00000005ff1a7e24 */ /* 0x000fe4000f8e00ff */
[----:B------:R-:W-:-:S07]  /*21e00*/  IMAD.U32 R27, RZ, RZ, UR6 ;  /* 0x00000006ff1b7e24 */ /* 0x000fce000f8e00ff */
.L_x_11543:
        /* <DEDUP_REMOVED lines=10> */
.L_x_11532:
[----:B------:R-:W-:Y:S02]  /*21eb0*/  ULDC UR4, c[0x0][0xc14] ;  /* 0x0003050000047ab9 */ /* 0x000fe40000000800 */
[----:B-1----:R-:W-:-:S13]  /*21ec0*/  ISETP.GE.AND P0, PT, R27, UR4, PT ;  /* 0x000000041b007c0c */ /* 0x002fda000bf06270 */
[----:B------:R-:W-:Y:S05]  /*21ed0*/  @!P0 BRA `(.L_x_11544) ;  /* 0xffffffb400888947 */ /* 0x000fea000383ffff */
[----:B------:R-:W-:Y:S05]  /*21ee0*/  BSYNC B7 ;  /* 0x0000000000077941 */ /* 0x000fea0003800000 */
.L_x_11431:
[----:B0-2---:R-:W2:Y:S01]  /*21ef0*/  LDL.LU R0, [R1+0x18] ;  /* 0x0000180001007983 */ /* 0x005ea20000300800 */
        /* <DEDUP_REMOVED lines=11> */
.L_x_11638:
[----:B------:R-:W-:Y:S05]  /*21fb0*/  BSYNC B0 ;  /* 0x0000000000007941 */ /* 0x000fea0003800000 */
.L_x_11545:
[----:B------:R-:W-:-:S03]  /*21fc0*/  UMOV UR4, 0xffffffff ;  /* 0xffffffff00047882 */ /* 0x000fc60000000000 */
[----:B------:R-:W-:Y:S05]  /*21fd0*/  BRA.DIV UR4, `(.L_x_11547) ;  /* 0x0000001e04347947 */ /* 0x000fea000b800000 */
[----:B0-----:R-:W0:Y:S02]  /*21fe0*/  S2R R0, SR_TID.X ;  /* 0x0000000000007919 */ /* 0x001e240000002100 */
[----:B0-----:R-:W-:-:S04]  /*21ff0*/  SHF.R.U32.HI R0, RZ, 0x5, R0 ;  /* 0x00000005ff007819 */ /* 0x001fc80000011600 */
[----:B------:R-:W-:-:S05]  /*22000*/  LOP3.LUT R0, R0, 0x3, RZ, 0xc0, !PT ;  /* 0x0000000300007812 */ /* 0x000fca00078ec0ff */
[----:B------:R0:W1:Y:S02]  /*22010*/  SHFL.IDX PT, R14, R0, RZ, 0x1f ;  /* 0x00001fff000e7589 */ /* 0x00006400000e0000 */
.L_x_11641:
[----:B-1----:R-:W-:-:S13]  /*22020*/  ISETP.NE.AND P0, PT, R14, RZ, PT ;  /* 0x000000ff0e00720c */ /* 0x002fda0003f05270 */
[----:B------:R-:W-:Y:S05]  /*22030*/  @P0 BRA `(.L_x_11231) ;  /* 0x0000000000a40947 */ /* 0x000fea0003800000 */
[----:B------:R-:W-:-:S03]  /*22040*/  UMOV UR4, 0xffffffff ;  /* 0xffffffff00047882 */ /* 0x000fc60000000000 */
[----:B------:R-:W-:Y:S05]  /*22050*/  BRA.DIV UR4, `(.L_x_11548) ;  /* 0x0000001e04487947 */ /* 0x000fea000b800000 */
[----:B------:R-:W-:-:S13]  /*22060*/  ELECT P6, URZ, PT ;  /* 0x00000000003f782f */ /* 0x000fda00038c0000 */
.L_x_11644:
[----:B------:R-:W-:Y:S05]  /*22070*/  @!P6 BRA `(.L_x_11231) ;  /* 0x000000000094e947 */ /* 0x000fea0003800000 */
[----:B0-----:R-:W2:Y:S02]  /*22080*/  LDL.LU R0, [R1+0x14] ;  /* 0x0000140001007983 */ /* 0x001ea40000300800 */
[----:B--2---:R-:W-:-:S04]  /*22090*/  LOP3.LUT R0, R0, 0x2, RZ, 0xfc, !PT ;  /* 0x0000000200007812 */ /* 0x004fc800078efcff */
[----:B------:R-:W-:-:S13]  /*220a0*/  ISETP.NE.AND P0, PT, R0, 0x3, PT ;  /* 0x000000030000780c */ /* 0x000fda0003f05270 */
[----:B------:R-:W-:Y:S05]  /*220b0*/  @!P0 BRA `(.L_x_11549) ;  /* 0x0000000000048947 */ /* 0x000fea0003800000 */
[----:B------:R-:W-:Y:S01]  /*220c0*/  BPT.TRAP 0x1 ;  /* 0x000000040000795c */ /* 0x000fe20000300000 */
.L_x_11549:
        /* <DEDUP_REMOVED lines=12> */
.L_x_11645:
[----:B------:R-:W1:Y:S02]  /*22190*/  SYNCS.PHASECHK.TRANS64.TRYWAIT P1, [R7+URZ], R0 ;  /* 0x00000000070075a7 */ /* 0x000e64000802017f */
[----:B-1----:R-:W-:Y:S05]  /*221a0*/  @!P1 BRA `(.L_x_11551) ;  /* 0x0000001c00289947 */ /* 0x002fea0003800000 */
.L_x_11646:
[----:B------:R-:W-:Y:S05]  /*221b0*/  @!P0 BRA `(.L_x_11552) ;  /* 0x0000000000048947 */ /* 0x000fea0003800000 */
[----:B------:R-:W-:Y:S01]  /*221c0*/  BPT.TRAP 0x1 ;  /* 0x000000040000795c */ /* 0x000fe20000300000 */
.L_x_11552:
[----:B------:R-:W-:-:S04]  /*221d0*/  IMAD R2, R19, 0x8, R8 ;  /* 0x0000000813027824 */ /* 0x000fc800078e0208 */
[----:B------:R-:W2:Y:S02]  /*221e0*/  SYNCS.PHASECHK.TRANS64.TRYWAIT P1, [R2+URZ+0x13260], R3 ;  /* 0x01326003020075a7 */ /* 0x000ea4000802017f */
[----:B--2---:R-:W-:Y:S05]  /*221f0*/  @!P1 BRA `(.L_x_11553) ;  /* 0x0000001c00289947 */ /* 0x004fea0003800000 */
.L_x_11647:
[----:B------:R-:W-:Y:S05]  /*22200*/  @!P0 BRA `(.L_x_11554) ;  /* 0x0000000000048947 */ /* 0x000fea0003800000 */
[----:B------:R-:W-:Y:S01]  /*22210*/  BPT.TRAP 0x1 ;  /* 0x000000040000795c */ /* 0x000fe20000300000 */
.L_x_11554:
[----:B------:R-:W-:-:S04]  /*22220*/  IMAD R5, R5, 0x8, R8 ;  /* 0x0000000805057824 */ /* 0x000fc800078e0208 */
[----:B------:R-:W3:Y:S02]  /*22230*/  SYNCS.PHASECHK.TRANS64.TRYWAIT P1, [R5+URZ+0x13260], R0 ;  /* 0x01326000050075a7 */ /* 0x000ee4000802017f */
[----:B---3--:R-:W-:Y:S05]  /*22240*/  @!P1 BRA `(.L_x_11555) ;  /* 0x0000001c00289947 */ /* 0x008fea0003800000 */
.L_x_11648:
[----:B------:R-:W-:Y:S05]  /*22250*/  @!P0 BRA `(.L_x_11556) ;  /* 0x0000000000048947 */ /* 0x000fea0003800000 */
[----:B------:R-:W-:Y:S01]  /*22260*/  BPT.TRAP 0x1 ;  /* 0x000000040000795c */ /* 0x000fe20000300000 */
.L_x_11556:
[----:B------:R-:W4:Y:S02]  /*22270*/  SYNCS.PHASECHK.TRANS64.TRYWAIT P0, [R2+URZ+0x13280], R3 ;  /* 0x01328003020075a7 */ /* 0x000f24000800017f */
[----:B----4-:R-:W-:Y:S05]  /*22280*/  @!P0 BRA `(.L_x_11557) ;  /* 0x0000001c002c8947 */ /* 0x010fea0003800000 */
.L_x_11558:
[----:B------:R0:W0:Y:S02]  /*22290*/  SYNCS.PHASECHK.TRANS64.TRYWAIT P0, [R5+URZ+0x13280], R0 ;  /* 0x01328000050075a7 */ /* 0x000024000800017f */
[----:B0-----:R-:W-:Y:S05]  /*222a0*/  @!P0 NANOSLEEP.SYNCS 0x989680 ;  /* 0x009896800000895d */ /* 0x001fea0003900000 */
[----:B------:R-:W0:Y:S02]  /*222b0*/  @!P0 SYNCS.PHASECHK.TRANS64 P0, [R5+URZ+0x13280], R0 ;  /* 0x01328000050085a7 */ /* 0x000e24000800007f */
[----:B0-----:R-:W-:Y:S05]  /*222c0*/  @!P0 BRA `(.L_x_11558) ;  /* 0xfffffffc00f08947 */ /* 0x001fea000383ffff */
.L_x_11231:
[----:B------:R-:W-:Y:S05]  /*222d0*/  BSYNC B8 ;  /* 0x0000000000087941 */ /* 0x000fea0003800000 */
.L_x_11228:
[----:B------:R-:W-:Y:S05]  /*222e0*/  EXIT ;  /* 0x000000000000794d */ /* 0x000fea0003800000 */
.L_x_11255:
[----:B0-----:R0:W1:Y:S02]  /*222f0*/  SYNCS.PHASECHK.TRANS64.TRYWAIT P5, [R72+URZ+0x13290], R77 ;  /* 0x0132904d480075a7 */ /* 0x00106400080a017f */
[----:B-1----:R-:W-:Y:S05]  /*22300*/  @!P5 NANOSLEEP.SYNCS 0x989680 ;  /* 0x009896800000d95d */ /* 0x002fea0003900000 */
[----:B------:R-:W1:Y:S02]  /*22310*/  @!P5 SYNCS.PHASECHK.TRANS64 P5, [R72+URZ+0x13290], R77 ;  /* 0x0132904d4800d5a7 */ /* 0x000e6400080a007f */
[----:B-1----:R-:W-:Y:S05]  /*22320*/  @!P5 BRA `(.L_x_11255) ;  /* 0xfffffffc00f0d947 */ /* 0x002fea000383ffff */
[----:B------:R-:W-:Y:S05]  /*22330*/  BRA `(.L_x_11559) ;  /* 0xfffffe0400687947 */ /* 0x000fea000383ffff */
.L_x_11265:
[----:B0-----:R0:W1:Y:S02]  /*22340*/  SYNCS.PHASECHK.TRANS64.TRYWAIT P5, [R72+URZ+0x13290], R77 ;  /* 0x0132904d480075a7 */ /* 0x00106400080a017f */
[----:B-1----:R-:W-:Y:S05]  /*22350*/  @!P5 NANOSLEEP.SYNCS 0x989680 ;  /* 0x009896800000d95d */ /* 0x002fea0003900000 */
[----:B------:R-:W1:Y:S02]  /*22360*/  @!P5 SYNCS.PHASECHK.TRANS64 P5, [R72+URZ+0x13290], R77 ;  /* 0x0132904d4800d5a7 */ /* 0x000e6400080a007f */
[----:B-1----:R-:W-:Y:S05]  /*22370*/  @!P5 BRA `(.L_x_11265) ;  /* 0xfffffffc00f0d947 */ /* 0x002fea000383ffff */
[----:B------:R-:W-:Y:S05]  /*22380*/  BRA `(.L_x_11560) ;  /* 0xfffffe1400bc7947 */ /* 0x000fea000383ffff */
.L_x_11270:
[----:B0-----:R0:W1:Y:S02]  /*22390*/  SYNCS.PHASECHK.TRANS64.TRYWAIT P1, [R72+URZ+0x13290], R77 ;  /* 0x0132904d480075a7 */ /* 0x001064000802017f */
[----:B-1----:R-:W-:Y:S05]  /*223a0*/  @!P1 NANOSLEEP.SYNCS 0x989680 ;  /* 0x009896800000995d */ /* 0x002fea0003900000 */
[----:B------:R-:W1:Y:S02]  /*223b0*/  @!P1 SYNCS.PHASECHK.TRANS64 P1, [R72+URZ+0x13290], R77 ;  /* 0x0132904d480095a7 */ /* 0x000e64000802007f */
[----:B-1----:R-:W-:Y:S05]  /*223c0*/  @!P1 BRA `(.L_x_11270) ;  /* 0xfffffffc00f09947 */ /* 0x002fea000383ffff */
[----:B------:R-:W-:Y:S05]  /*223d0*/  BRA `(.L_x_11561) ;  /* 0xfffffe2400f47947 */ /* 0x000fea000383ffff */
.L_x_11274:
[----:B--2---:R2:W0:Y:S02]  /*223e0*/  SYNCS.PHASECHK.TRANS64.TRYWAIT P0, [R72+URZ+0x132b0], R77 ;  /* 0x0132b04d480075a7 */ /* 0x004424000800017f */
[----:B0-----:R-:W-:Y:S05]  /*223f0*/  @!P0 NANOSLEEP.SYNCS 0x989680 ;  /* 0x009896800000895d */ /* 0x001fea0003900000 */
[----:B------:R-:W0:Y:S02]  /*22400*/  @!P0 SYNCS.PHASECHK.TRANS64 P0, [R72+URZ+0x132b0], R77 ;  /* 0x0132b04d480085a7 */ /* 0x000e24000800007f */
[----:B0-----:R-:W-:Y:S05]  /*22410*/  @!P0 BRA `(.L_x_11274) ;  /* 0xfffffffc00f08947 */ /* 0x001fea000383ffff */
[----:B------:R-:W-:Y:S05]  /*22420*/  BRA `(.L_x_11562) ;  /* 0xfffffe2800687947 */ /* 0x000fea000383ffff */
.L_x_11302:
[----:B------:R-:W-:Y:S01]  /*22430*/  BSSY B1, `(.L_x_11563) ;  /* 0x0000007000017945 */ /* 0x000fe20003800000 */
[----:B------:R-:W-:Y:S02]  /*22440*/  IMAD.MOV.U32 R12, RZ, RZ, RZ ;  /* 0x000000ffff0c7224 */ /* 0x000fe400078e00ff */
[----:B------:R-:W-:Y:S02]  /*22450*/  IMAD.MOV.U32 R11, RZ, RZ, 0x1e1f ;  /* 0x00001e1fff0b7424 */ /* 0x000fe400078e00ff */
[----:B------:R-:W-:-:S07]  /*22460*/  IMAD.MOV.U32 R15, RZ, RZ, -0x1 ;  /* 0xffffffffff0f7424 */ /* 0x000fce00078e00ff */
[----:B-----5:R-:W-:Y:S05]  /*22470*/  WARPSYNC.COLLECTIVE R15, `(.L_x_11564) ;  /* 0x000000000f087348 */ /* 0x020fea0003c00000 */
[----:B------:R0:W1:Y:S02]  /*22480*/  SHFL.IDX P6, R14, R13, R12, R11 ;  /* 0x0000000c0d0e7389 */ /* 0x00006400000c000b */
[----:B01---5:R-:W-:Y:S01]  /*22490*/  ENDCOLLECTIVE ;  /* 0x000000000000791b */ /* 0x023fe20003800000 */
.L_x_11564:
[----:B------:R-:W-:Y:S05]  /*224a0*/  BSYNC B1 ;  /* 0x0000000000017941 */ /* 0x000fea0003800000 */
.L_x_11563:
[----:B------:R-:W-:Y:S05]  /*224b0*/  BRA `(.L_x_11565) ;  /* 0xfffffe3c00fc7947 */ /* 0x000fea000383ffff */
.L_x_11303:
        /* <DEDUP_REMOVED lines=8> */
.L_x_11567:
[----:B------:R-:W-:Y:S05]  /*22540*/  BSYNC B1 ;  /* 0x0000000000017941 */ /* 0x000fea0003800000 */
.L_x_11566:
[----:B------:R-:W-:Y:S05]  /*22550*/  BRA `(.L_x_11568) ;  /* 0xfffffe3c00dc7947 */ /* 0x000fea000383ffff */
.L_x_11304:
        /* <DEDUP_REMOVED lines=8> */
.L_x_11570:
[----:B------:R-:W-:Y:S05]  /*225e0*/  BSYNC B1 ;  /* 0x0000000000017941 */ /* 0x000fea0003800000 */
.L_x_11569:
[----:B------:R-:W-:Y:S05]  /*225f0*/  BRA `(.L_x_11571) ;  /* 0xfffffe3c00bc7947 */ /* 0x000fea000383ffff */
.L_x_11305:
        /* <DEDUP_REMOVED lines=8> */
.L_x_11573:
[----:B------:R-:W-:Y:S05]  /*22680*/  BSYNC B1 ;  /* 0x0000000000017941 */ /* 0x000fea0003800000 */
.L_x_11572:
[----:B------:R-:W-:Y:S05]  /*22690*/  BRA `(.L_x_11574) ;  /* 0xfffffe3c009c7947 */ /* 0x000fea000383ffff */
.L_x_11307:
[----:B0-----:R0:W1:Y:S02]  /*226a0*/  SYNCS.PHASECHK.TRANS64.TRYWAIT P1, [R18+URZ+0x13200], R5 ;  /* 0x01320005120075a7 */ /* 0x001064000802017f */
[----:B-1----:R-:W-:Y:S05]  /*226b0*/  @!P1 NANOSLEEP.SYNCS 0x989680 ;  /* 0x009896800000995d */ /* 0x002fea0003900000 */
[----:B------:R-:W1:Y:S02]  /*226c0*/  @!P1 SYNCS.PHASECHK.TRANS64 P1, [R18+URZ+0x13200], R5 ;  /* 0x01320005120095a7 */ /* 0x000e64000802007f */
[----:B-1----:R-:W-:Y:S05]  /*226d0*/  @!P1 BRA `(.L_x_11307) ;  /* 0xfffffffc00f09947 */ /* 0x002fea000383ffff */
[----:B------:R-:W-:Y:S05]  /*226e0*/  BRA `(.L_x_11575) ;  /* 0xfffffe3c00947947 */ /* 0x000fea000383ffff */
.L_x_11311:
[----:B------:R-:W-:Y:S01]  /*226f0*/  BSSY B1, `(.L_x_11576) ;  /* 0x0000007000017945 */ /* 0x000fe20003800000 */
[----:B------:R-:W-:Y:S02]  /*22700*/  IMAD.MOV.U32 R12, RZ, RZ, RZ ;  /* 0x000000ffff0c7224 */ /* 0x000fe400078e00ff */
[----:B------:R-:W-:Y:S02]  /*22710*/  IMAD.MOV.U32 R11, RZ, RZ, 0x1e1f ;  /* 0x00001e1fff0b7424 */ /* 0x000fe400078e00ff */
[----:B------:R-:W-:-:S07]  /*22720*/  IMAD.MOV.U32 R15, RZ, RZ, -0x1 ;  /* 0xffffffffff0f7424 */ /* 0x000fce00078e00ff */
[----:B-----5:R-:W-:Y:S05]  /*22730*/  WARPSYNC.COLLECTIVE R15, `(.L_x_11577) ;  /* 0x000000000f087348 */ /* 0x020fea0003c00000 */
[----:B------:R0:W1:Y:S02]  /*22740*/  SHFL.IDX P6, R14, R13, R12, R11 ;  /* 0x0000000c0d0e7389 */ /* 0x00006400000c000b */
[----:B01---5:R-:W-:Y:S01]  /*22750*/  ENDCOLLECTIVE ;  /* 0x000000000000791b */ /* 0x023fe20003800000 */
.L_x_11577:
[----:B------:R-:W-:Y:S05]  /*22760*/  BSYNC B1 ;  /* 0x0000000000017941 */ /* 0x000fea0003800000 */
.L_x_11576:
[----:B------:R-:W-:Y:S05]  /*22770*/  BRA `(.L_x_11578) ;  /* 0xfffffe5000947947 */ /* 0x000fea000383ffff */
.L_x_11312:
        /* <DEDUP_REMOVED lines=8> */
.L_x_11580:
[----:B------:R-:W-:Y:S05]  /*22800*/  BSYNC B1 ;  /* 0x0000000000017941 */ /* 0x000fea0003800000 */
.L_x_11579:
[----:B------:R-:W-:Y:S05]  /*22810*/  BRA `(.L_x_11581) ;  /* 0xfffffe5000787947 */ /* 0x000fea000383ffff */
.L_x_11313:
        /* <DEDUP_REMOVED lines=8> */
.L_x_11583:
[----:B------:R-:W-:Y:S05]  /*228a0*/  BSYNC B1 ;  /* 0x0000000000017941 */ /* 0x000fea0003800000 */
.L_x_11582:
[----:B------:R-:W-:Y:S05]  /*228b0*/  BRA `(.L_x_11584) ;  /* 0xfffffe50005c7947 */ /* 0x000fea000383ffff */
.L_x_11314:
        /* <DEDUP_REMOVED lines=8> */
.L_x_11586:
[----:B------:R-:W-:Y:S05]  /*22940*/  BSYNC B1 ;  /* 0x0000000000017941 */ /* 0x000fea0003800000 */
.L_x_11585:
[----:B------:R-:W-:Y:S05]  /*22950*/  BRA `(.L_x_11587) ;  /* 0xfffffe5000407947 */ /* 0x000fea000383ffff */
.L_x_11316:
[----:B0-----:R0:W1:Y:S02]  /*22960*/  SYNCS.PHASECHK.TRANS64.TRYWAIT P1, [R18+URZ+0x13200], R3 ;  /* 0x01320003120075a7 */ /* 0x001064000802017f */
[----:B-1----:R-:W-:Y:S05]  /*22970*/  @!P1 NANOSLEEP.SYNCS 0x989680 ;  /* 0x009896800000995d */ /* 0x002fea0003900000 */
[----:B------:R-:W1:Y:S02]  /*22980*/  @!P1 SYNCS.PHASECHK.TRANS64 P1, [R18+URZ+0x13200], R3 ;  /* 0x01320003120095a7 */ /* 0x000e64000802007f */
[----:B-1----:R-:W-:Y:S05]  /*22990*/  @!P1 BRA `(.L_x_11316) ;  /* 0xfffffffc00f09947 */ /* 0x002fea000383ffff */
[----:B------:R-:W-:Y:S05]  /*229a0*/  BRA `(.L_x_11588) ;  /* 0xfffffe5000407947 */ /* 0x000fea000383ffff */
.L_x_11320:
[----:B--2---:R2:W3:Y:S02]  /*229b0*/  SYNCS.PHASECHK.TRANS64.TRYWAIT P1, [R13+URZ+0x13230], R4 ;  /* 0x013230040d0075a7 */ /* 0x0044e4000802017f */
[----:B---3--:R-:W-:Y:S05]  /*229c0*/  @!P1 NANOSLEEP.SYNCS 0x989680 ;  /* 0x009896800000995d */ /* 0x008fea0003900000 */
[----:B------:R-:W3:Y:S02]  /*229d0*/  @!P1 SYNCS.PHASECHK.TRANS64 P1, [R13+URZ+0x13230], R4 ;  /* 0x013230040d0095a7 */ /* 0x000ee4000802007f */
[----:B---3--:R-:W-:Y:S05]  /*229e0*/  @!P1 BRA `(.L_x_11320) ;  /* 0xfffffffc00f09947 */ /* 0x008fea000383ffff */
[----:B------:R-:W-:Y:S05]  /*229f0*/  BRA `(.L_x_11319) ;  /* 0xfffffe6000947947 */ /* 0x000fea000383ffff */
.L_x_11340:
[----:B0-----:R0:W2:Y:S02]  /*22a00*/  SYNCS.PHASECHK.TRANS64.TRYWAIT P1, [R8+URZ+0x13230], R11 ;  /* 0x0132300b080075a7 */ /* 0x0010a4000802017f */
[----:B--2---:R-:W-:Y:S05]  /*22a10*/  @!P1 NANOSLEEP.SYNCS 0x989680 ;  /* 0x009896800000995d */ /* 0x004fea0003900000 */
[----:B------:R-:W2:Y:S02]  /*22a20*/  @!P1 SYNCS.PHASECHK.TRANS64 P1, [R8+URZ+0x13230], R11 ;  /* 0x0132300b080095a7 */ /* 0x000ea4000802007f */
[----:B--2---:R-:W-:Y:S05]  /*22a30*/  @!P1 BRA `(.L_x_11340) ;  /* 0xfffffffc00f09947 */ /* 0x004fea000383ffff */
[----:B------:R-:W-:Y:S05]  /*22a40*/  BRA `(.L_x_11339) ;  /* 0xfffffea800e07947 */ /* 0x000fea000383ffff */
.L_x_11345:
[----:B-1----:R1:W2:Y:S02]  /*22a50*/  SYNCS.PHASECHK.TRANS64.TRYWAIT P1, [R20+URZ+0x13250], R10 ;  /* 0x0132500a140075a7 */ /* 0x0022a4000802017f */
[----:B--2---:R-:W-:Y:S05]  /*22a60*/  @!P1 NANOSLEEP.SYNCS 0x989680 ;  /* 0x009896800000995d */ /* 0x004fea0003900000 */
[----:B------:R-:W2:Y:S02]  /*22a70*/  @!P1 SYNCS.PHASECHK.TRANS64 P1, [R20+URZ+0x13250], R10 ;  /* 0x0132500a140095a7 */ /* 0x000ea4000802007f */
[----:B--2---:R-:W-:Y:S05]  /*22a80*/  @!P1 BRA `(.L_x_11345) ;  /* 0xfffffffc00f09947 */ /* 0x004fea000383ffff */
[----:B------:R-:W-:Y:S05]  /*22a90*/  BRA `(.L_x_11344) ;  /* 0xfffffeb000507947 */ /* 0x000fea000383ffff */
.L_x_11366:
[----:B-1----:R1:W2:Y:S02]  /*22aa0*/  SYNCS.PHASECHK.TRANS64.TRYWAIT P1, [R3+URZ+0x13230], R14 ;  /* 0x0132300e030075a7 */ /* 0x0022a4000802017f */
[----:B--2---:R-:W-:Y:S05]  /*22ab0*/  @!P1 NANOSLEEP.SYNCS 0x989680 ;  /* 0x009896800000995d */ /* 0x004fea0003900000 */
[----:B------:R-:W2:Y:S02]  /*22ac0*/  @!P1 SYNCS.PHASECHK.TRANS64 P1, [R3+URZ+0x13230], R14 ;  /* 0x0132300e030095a7 */ /* 0x000ea4000802007f */
[----:B--2---:R-:W-:Y:S05]  /*22ad0*/  @!P1 BRA `(.L_x_11366) ;  /* 0xfffffffc00f09947 */ /* 0x004fea000383ffff */
[----:B------:R-:W-:Y:S05]  /*22ae0*/  BRA `(.L_x_11365) ;  /* 0xfffffef800a47947 */ /* 0x000fea000383ffff */
.L_x_11371:
[----:B-1----:R1:W2:Y:S02]  /*22af0*/  SYNCS.PHASECHK.TRANS64.TRYWAIT P1, [R14+URZ+0x13250], R3 ;  /* 0x013250030e0075a7 */ /* 0x0022a4000802017f */
[----:B--2---:R-:W-:Y:S05]  /*22b00*/  @!P1 NANOSLEEP.SYNCS 0x989680 ;  /* 0x009896800000995d */ /* 0x004fea0003900000 */
[----:B------:R-:W2:Y:S02]  /*22b10*/  @!P1 SYNCS.PHASECHK.TRANS64 P1, [R14+URZ+0x13250], R3 ;  /* 0x013250030e0095a7 */ /* 0x000ea4000802007f */
[----:B--2---:R-:W-:Y:S05]  /*22b20*/  @!P1 BRA `(.L_x_11371) ;  /* 0xfffffffc00f09947 */ /* 0x004fea000383ffff */
[----:B------:R-:W-:Y:S05]  /*22b30*/  BRA `(.L_x_11370) ;  /* 0xffffff0000147947 */ /* 0x000fea000383ffff */
.L_x_11380:
[----:B-1----:R1:W2:Y:S02]  /*22b40*/  SYNCS.PHASECHK.TRANS64.TRYWAIT P1, [R3+URZ+0x13230], R14 ;  /* 0x0132300e030075a7 */ /* 0x0022a4000802017f */
[----:B--2---:R-:W-:Y:S05]  /*22b50*/  @!P1 NANOSLEEP.SYNCS 0x989680 ;  /* 0x009896800000995d */ /* 0x004fea0003900000 */
[----:B------:R-:W2:Y:S02]  /*22b60*/  @!P1 SYNCS.PHASECHK.TRANS64 P1, [R3+URZ+0x13230], R14 ;  /* 0x0132300e030095a7 */ /* 0x000ea4000802007f */
[----:B--2---:R-:W-:Y:S05]  /*22b70*/  @!P1 BRA `(.L_x_11380) ;  /* 0xfffffffc00f09947 */ /* 0x004fea000383ffff */
[----:B------:R-:W-:Y:S05]  /*22b80*/  BRA `(.L_x_11379) ;  /* 0xffffff28008c7947 */ /* 0x000fea000383ffff */
.L_x_11385:
[----:B-1----:R1:W2:Y:S02]  /*22b90*/  SYNCS.PHASECHK.TRANS64.TRYWAIT P1, [R14+URZ+0x13250], R9 ;  /* 0x013250090e0075a7 */ /* 0x0022a4000802017f */
[----:B--2---:R-:W-:Y:S05]  /*22ba0*/  @!P1 NANOSLEEP.SYNCS 0x989680 ;  /* 0x009896800000995d */ /* 0x004fea0003900000 */
[----:B------:R-:W2:Y:S02]  /*22bb0*/  @!P1 SYNCS.PHASECHK.TRANS64 P1, [R14+URZ+0x13250], R9 ;  /* 0x013250090e0095a7 */ /* 0x000ea4000802007f */
[----:B--2---:R-:W-:Y:S05]  /*22bc0*/  @!P1 BRA `(.L_x_11385) ;  /* 0xfffffffc00f09947 */ /* 0x004fea000383ffff */
[----:B------:R-:W-:Y:S05]  /*22bd0*/  BRA `(.L_x_11384) ;  /* 0xffffff2c00fc7947 */ /* 0x000fea000383ffff */
.L_x_11400:
[----:B---3--:R3:W4:Y:S02]  /*22be0*/  SYNCS.PHASECHK.TRANS64.TRYWAIT P1, [R13+URZ+0x13250], R0 ;  /* 0x013250000d0075a7 */ /* 0x008724000802017f */
[----:B----4-:R-:W-:Y:S05]  /*22bf0*/  @!P1 NANOSLEEP.SYNCS 0x989680 ;  /* 0x009896800000995d */ /* 0x010fea0003900000 */
[----:B------:R-:W4:Y:S02]  /*22c00*/  @!P1 SYNCS.PHASECHK.TRANS64 P1, [R13+URZ+0x13250], R0 ;  /* 0x013250000d0095a7 */ /* 0x000f24000802007f */
[----:B----4-:R-:W-:Y:S05]  /*22c10*/  @!P1 BRA `(.L_x_11400) ;  /* 0xfffffffc00f09947 */ /* 0x010fea000383ffff */
[----:B------:R-:W-:Y:S05]  /*22c20*/  BRA `(.L_x_11399) ;  /* 0xffffff7400647947 */ /* 0x000fea000383ffff */
.L_x_11445:
        /* <DEDUP_REMOVED lines=11> */
.L_x_11590:
[----:B------:R-:W-:Y:S05]  /*22ce0*/  BSYNC B1 ;  /* 0x0000000000017941 */ /* 0x000fea0003800000 */
.L_x_11589:
[----:B------:R-:W-:Y:S05]  /*22cf0*/  BRA `(.L_x_11591) ;  /* 0xffffffb000887947 */ /* 0x000fea000383ffff */
.L_x_11447:
[----:B------:R-:W-:Y:S01]  /*22d00*/  BSSY B1, `(.L_x_11592) ;  /* 0x0000006000017945 */ /* 0x000fe20003800000 */
[----:B------:R-:W-:-:S07]  /*22d10*/  IMAD.MOV.U32 R15, RZ, RZ, -0x1 ;  /* 0xffffffffff0f7424 */ /* 0x000fce00078e00ff */
[----:B0-----:R-:W-:Y:S05]  /*22d20*/  WARPSYNC.COLLECTIVE R15, `(.L_x_11593) ;  /* 0x000000000f0c7348 */ /* 0x001fea0003c00000 */
[----:B------:R-:W-:Y:S02]  /*22d30*/  ELECT P6, UR62, PT ;  /* 0x00000000003e782f */ /* 0x000fe400038c0000 */
[----:B------:R-:W-:Y:S01]  /*22d40*/  MOV R14, UR62 ;  /* 0x0000003e000e7c02 */ /* 0x000fe20008000f00 */
[----:B0-----:R-:W-:Y:S10]  /*22d50*/  ENDCOLLECTIVE ;  /* 0x000000000000791b */ /* 0x001ff40003800000 */
.L_x_11593:
[----:B------:R-:W-:Y:S05]  /*22d60*/  BSYNC B1 ;  /* 0x0000000000017941 */ /* 0x000fea0003800000 */
.L_x_11592:
[----:B------:R-:W-:Y:S05]  /*22d70*/  BRA `(.L_x_11446) ;  /* 0xffffffb000807947 */ /* 0x000fea000383ffff */
.L_x_11449:
[----:B0-----:R0:W1:Y:S02]  /*22d80*/  SYNCS.PHASECHK.TRANS64.TRYWAIT P0, [R8+URZ+0x13220], R9 ;  /* 0x01322009080075a7 */ /* 0x001064000800017f */
[----:B-1----:R-:W-:Y:S05]  /*22d90*/  @!P0 NANOSLEEP.SYNCS 0x989680 ;  /* 0x009896800000895d */ /* 0x002fea0003900000 */
[----:B------:R-:W1:Y:S02]  /*22da0*/  @!P0 SYNCS.PHASECHK.TRANS64 P0, [R8+URZ+0x13220], R9 ;  /* 0x01322009080085a7 */ /* 0x000e64000800007f */
[----:B-1----:R-:W-:Y:S05]  /*22db0*/  @!P0 BRA `(.L_x_11449) ;  /* 0xfffffffc00f08947 */ /* 0x002fea000383ffff */
[----:B------:R-:W-:Y:S05]  /*22dc0*/  BRA `(.L_x_11594) ;  /* 0xffffffb0009c7947 */ /* 0x000fea000383ffff */
.L_x_11453:
[----:B0-----:R0:W1:Y:S02]  /*22dd0*/  SYNCS.PHASECHK.TRANS64.TRYWAIT P0, [R9+URZ+0x132a0], R10 ;  /* 0x0132a00a090075a7 */ /* 0x001064000800017f */
[----:B-1----:R-:W-:Y:S05]  /*22de0*/  @!P0 NANOSLEEP.SYNCS 0x989680 ;  /* 0x009896800000895d */ /* 0x002fea0003900000 */
[----:B------:R-:W1:Y:S02]  /*22df0*/  @!P0 SYNCS.PHASECHK.TRANS64 P0, [R9+URZ+0x132a0], R10 ;  /* 0x0132a00a090085a7 */ /* 0x000e64000800007f */
[----:B-1----:R-:W-:Y:S05]  /*22e00*/  @!P0 BRA `(.L_x_11453) ;  /* 0xfffffffc00f08947 */ /* 0x002fea000383ffff */
[----:B------:R-:W-:Y:S05]  /*22e10*/  BRA `(.L_x_11595) ;  /* 0xffffffb000b47947 */ /* 0x000fea000383ffff */
.L_x_11458:
[----:B-1----:R1:W2:Y:S02]  /*22e20*/  SYNCS.PHASECHK.TRANS64.TRYWAIT P0, [R9+URZ+0x132c0], R10 ;  /* 0x0132c00a090075a7 */ /* 0x0022a4000800017f */
[----:B--2---:R-:W-:Y:S05]  /*22e30*/  @!P0 NANOSLEEP.SYNCS 0x989680 ;  /* 0x009896800000895d */ /* 0x004fea0003900000 */
[----:B------:R-:W2:Y:S02]  /*22e40*/  @!P0 SYNCS.PHASECHK.TRANS64 P0, [R9+URZ+0x132c0], R10 ;  /* 0x0132c00a090085a7 */ /* 0x000ea4000800007f */
[----:B--2---:R-:W-:Y:S05]  /*22e50*/  @!P0 BRA `(.L_x_11458) ;  /* 0xfffffffc00f08947 */ /* 0x004fea000383ffff */
[----:B------:R-:W-:Y:S05]  /*22e60*/  BRA `(.L_x_11596) ;  /* 0xffffffb400307947 */ /* 0x000fea000383ffff */
.L_x_11465:
[----:B0-----:R0:W1:Y:S02]  /*22e70*/  SYNCS.PHASECHK.TRANS64.TRYWAIT P1, [R9+URZ+0x132a0], R10 ;  /* 0x0132a00a090075a7 */ /* 0x001064000802017f */
[----:B-1----:R-:W-:Y:S05]  /*22e80*/  @!P1 NANOSLEEP.SYNCS 0x989680 ;  /* 0x009896800000995d */ /* 0x002fea0003900000 */
[----:B------:R-:W1:Y:S02]  /*22e90*/  @!P1 SYNCS.PHASECHK.TRANS64 P1, [R9+URZ+0x132a0], R10 ;  /* 0x0132a00a090095a7 */ /* 0x000e64000802007f */
[----:B-1----:R-:W-:Y:S05]  /*22ea0*/  @!P1 BRA `(.L_x_11465) ;  /* 0xfffffffc00f09947 */ /* 0x002fea000383ffff */
[----:B------:R-:W-:Y:S05]  /*22eb0*/  BRA `(.L_x_11597) ;  /* 0xffffffb400ec7947 */ /* 0x000fea000383ffff */
.L_x_11470:
[----:B-1----:R1:W2:Y:S02]  /*22ec0*/  SYNCS.PHASECHK.TRANS64.TRYWAIT P1, [R9+URZ+0x132c0], R10 ;  /* 0x0132c00a090075a7 */ /* 0x0022a4000802017f */
[----:B--2---:R-:W-:Y:S05]  /*22ed0*/  @!P1 NANOSLEEP.SYNCS 0x989680 ;  /* 0x009896800000995d */ /* 0x004fea0003900000 */
[----:B------:R-:W2:Y:S02]  /*22ee0*/  @!P1 SYNCS.PHASECHK.TRANS64 P1, [R9+URZ+0x132c0], R10 ;  /* 0x0132c00a090095a7 */ /* 0x000ea4000802007f */
[----:B--2---:R-:W-:Y:S05]  /*22ef0*/  @!P1 BRA `(.L_x_11470) ;  /* 0xfffffffc00f09947 */ /* 0x004fea000383ffff */
[----:B------:R-:W-:Y:S05]  /*22f00*/  BRA `(.L_x_11598) ;  /* 0xffffffb800647947 */ /* 0x000fea000383ffff */
.L_x_11491:
        /* <DEDUP_REMOVED lines=11> */
.L_x_11600:
[----:B------:R-:W-:Y:S05]  /*22fc0*/  BSYNC B0 ;  /* 0x0000000000007941 */ /* 0x000fea0003800000 */
.L_x_11599:
[----:B------:R-:W-:Y:S05]  /*22fd0*/  BRA `(.L_x_11601) ;  /* 0xffffffc8000c7947 */ /* 0x000fea000383ffff */
.L_x_11493:
[----:B------:R-:W-:Y:S01]  /*22fe0*/  BSSY B0, `(.L_x_11602) ;  /* 0x0000006000007945 */ /* 0x000fe20003800000 */
[----:B------:R-:W-:-:S07]  /*22ff0*/  IMAD.MOV.U32 R15, RZ, RZ, -0x1 ;  /* 0xffffffffff0f7424 */ /* 0x000fce00078e00ff */
[----:B0-----:R-:W-:Y:S05]  /*23000*/  WARPSYNC.COLLECTIVE R15, `(.L_x_11603) ;  /* 0x000000000f0c7348 */ /* 0x001fea0003c00000 */
[----:B------:R-:W-:Y:S02]  /*23010*/  ELECT P6, UR62, PT ;  /* 0x00000000003e782f */ /* 0x000fe400038c0000 */
[----:B------:R-:W-:Y:S01]  /*23020*/  MOV R14, UR62 ;  /* 0x0000003e000e7c02 */ /* 0x000fe20008000f00 */
[----:B0-----:R-:W-:Y:S10]  /*23030*/  ENDCOLLECTIVE ;  /* 0x000000000000791b */ /* 0x001ff40003800000 */
.L_x_11603:
[----:B------:R-:W-:Y:S05]  /*23040*/  BSYNC B0 ;  /* 0x0000000000007941 */ /* 0x000fea0003800000 */
.L_x_11602:
[----:B------:R-:W-:Y:S05]  /*23050*/  BRA `(.L_x_11604) ;  /* 0xffffffc800047947 */ /* 0x000fea000383ffff */
.L_x_11496:
[----:B0-----:R0:W1:Y:S02]  /*23060*/  SYNCS.PHASECHK.TRANS64.TRYWAIT P2, [R5+URZ+0x13280], R4 ;  /* 0x01328004050075a7 */ /* 0x001064000804017f */
[----:B-1----:R-:W-:Y:S05]  /*23070*/  @!P2 NANOSLEEP.SYNCS 0x989680 ;  /* 0x009896800000a95d */ /* 0x002fea0003900000 */
[----:B------:R-:W1:Y:S02]  /*23080*/  @!P2 SYNCS.PHASECHK.TRANS64 P2, [R5+URZ+0x13280], R4 ;  /* 0x013280040500a5a7 */ /* 0x000e64000804007f */
[----:B-1----:R-:W-:Y:S05]  /*23090*/  @!P2 BRA `(.L_x_11496) ;  /* 0xfffffffc00f0a947 */ /* 0x002fea000383ffff */
[----:B------:R-:W-:Y:S05]  /*230a0*/  BRA `(.L_x_11605) ;  /* 0xffffffc800687947 */ /* 0x000fea000383ffff */
.L_x_11498:
[----:B-1----:R1:W2:Y:S02]  /*230b0*/  SYNCS.PHASECHK.TRANS64.TRYWAIT P2, [R5+URZ+0x13240], R4 ;  /* 0x01324004050075a7 */ /* 0x0022a4000804017f */
[----:B--2---:R-:W-:Y:S05]  /*230c0*/  @!P2 NANOSLEEP.SYNCS 0x989680 ;  /* 0x009896800000a95d */ /* 0x004fea0003900000 */
[----:B------:R-:W2:Y:S02]  /*230d0*/  @!P2 SYNCS.PHASECHK.TRANS64 P2, [R5+URZ+0x13240], R4 ;  /* 0x013240040500a5a7 */ /* 0x000ea4000804007f */
[----:B--2---:R-:W-:Y:S05]  /*230e0*/  @!P2 BRA `(.L_x_11498) ;  /* 0xfffffffc00f0a947 */ /* 0x004fea000383ffff */
[----:B------:R-:W-:Y:S05]  /*230f0*/  BRA `(.L_x_11606) ;  /* 0xffffffc800bc7947 */ /* 0x000fea000383ffff */
.L_x_11501:
[----:B0-----:R0:W1:Y:S02]  /*23100*/  SYNCS.PHASECHK.TRANS64.TRYWAIT P0, [R29+URZ+0x13220], R4 ;  /* 0x013220041d0075a7 */ /* 0x001064000800017f */
[----:B-1----:R-:W-:Y:S05]  /*23110*/  @!P0 NANOSLEEP.SYNCS 0x989680 ;  /* 0x009896800000895d */ /* 0x002fea0003900000 */
[----:B------:R-:W1:Y:S02]  /*23120*/  @!P0 SYNCS.PHASECHK.TRANS64 P0, [R29+URZ+0x13220], R4 ;  /* 0x013220041d0085a7 */ /* 0x000e64000800007f */
[----:B-1----:R-:W-:Y:S05]  /*23130*/  @!P0 BRA `(.L_x_11501) ;  /* 0xfffffffc00f08947 */ /* 0x002fea000383ffff */
[----:B------:R-:W-:Y:S05]  /*23140*/  BRA `(.L_x_11607) ;  /* 0xffffffcc00807947 */ /* 0x000fea000383ffff */
.L_x_11507:
[----:B0-----:R0:W1:Y:S02]  /*23150*/  SYNCS.PHASECHK.TRANS64.TRYWAIT P0, [R5+URZ+0x13280], R4 ;  /* 0x01328004050075a7 */ /* 0x001064000800017f */
[----:B-1----:R-:W-:Y:S05]  /*23160*/  @!P0 NANOSLEEP.SYNCS 0x989680 ;  /* 0x009896800000895d */ /* 0x002fea0003900000 */
[----:B------:R-:W1:Y:S02]  /*23170*/  @!P0 SYNCS.PHASECHK.TRANS64 P0, [R5+URZ+0x13280], R4 ;  /* 0x01328004050085a7 */ /* 0x000e64000800007f */
[----:B-1----:R-:W-:Y:S05]  /*23180*/  @!P0 BRA `(.L_x_11507) ;  /* 0xfffffffc00f08947 */ /* 0x002fea000383ffff */
[----:B------:R-:W-:Y:S05]  /*23190*/  BRA `(.L_x_11608) ;  /* 0xffffffd000147947 */ /* 0x000fea000383ffff */
.L_x_11512:
[----:B-1----:R1:W2:Y:S02]  /*231a0*/  SYNCS.PHASECHK.TRANS64.TRYWAIT P0, [R5+URZ+0x13240], R4 ;  /* 0x01324004050075a7 */ /* 0x0022a4000800017f */
[----:B--2---:R-:W-:Y:S05]  /*231b0*/  @!P0 NANOSLEEP.SYNCS 0x989680 ;  /* 0x009896800000895d */ /* 0x004fea0003900000 */
[----:B------:R-:W2:Y:S02]  /*231c0*/  @!P0 SYNCS.PHASECHK.TRANS64 P0, [R5+URZ+0x13240], R4 ;  /* 0x01324004050085a7 */ /* 0x000ea4000800007f */
[----:B--2---:R-:W-:Y:S05]  /*231d0*/  @!P0 BRA `(.L_x_11512) ;  /* 0xfffffffc00f08947 */ /* 0x004fea000383ffff */
[----:B------:R-:W-:Y:S05]  /*231e0*/  BRA `(.L_x_11609) ;  /* 0xffffffd000907947 */ /* 0x000fea000383ffff */
.L_x_11518:
[----:B0-----:R0:W1:Y:S02]  /*231f0*/  SYNCS.PHASECHK.TRANS64.TRYWAIT P2, [R13+URZ+0x13270], R4 ;  /* 0x013270040d0075a7 */ /* 0x001064000804017f */
[----:B-1----:R-:W-:Y:S05]  /*23200*/  @!P2 NANOSLEEP.SYNCS 0x989680 ;  /* 0x009896800000a95d */ /* 0x002fea0003900000 */
[----:B------:R-:W1:Y:S02]  /*23210*/  @!P2 SYNCS.PHASECHK.TRANS64 P2, [R13+URZ+0x13270], R4 ;  /* 0x013270040d00a5a7 */ /* 0x000e64000804007f */
[----:B-1----:R-:W-:Y:S05]  /*23220*/  @!P2 BRA `(.L_x_11518) ;  /* 0xfffffffc00f0a947 */ /* 0x002fea000383ffff */
[----:B------:R-:W-:Y:S05]  /*23230*/  BRA `(.L_x_11610) ;  /* 0xffffffd4002c7947 */ /* 0x000fea000383ffff */
.L_x_11520:
[----:B0-----:R0:W1:Y:S02]  /*23240*/  SYNCS.PHASECHK.TRANS64.TRYWAIT P2, [R13+URZ+0x13260], R4 ;  /* 0x013260040d0075a7 */ /* 0x001064000804017f */
[----:B-1----:R-:W-:Y:S05]  /*23250*/  @!P2 NANOSLEEP.SYNCS 0x989680 ;  /* 0x009896800000a95d */ /* 0x002fea0003900000 */
[----:B------:R-:W1:Y:S02]  /*23260*/  @!P2 SYNCS.PHASECHK.TRANS64 P2, [R13+URZ+0x13260], R4 ;  /* 0x013260040d00a5a7 */ /* 0x000e64000804007f */
[----:B-1----:R-:W-:Y:S05]  /*23270*/  @!P2 BRA `(.L_x_11520) ;  /* 0xfffffffc00f0a947 */ /* 0x002fea000383ffff */
[----:B------:R-:W-:Y:S05]  /*23280*/  BRA `(.L_x_11611) ;  /* 0xffffffd400347947 */ /* 0x000fea000383ffff */
.L_x_11527:
[----:B-1----:R1:W2:Y:S02]  /*23290*/  SYNCS.PHASECHK.TRANS64.TRYWAIT P0, [R0+URZ+0x13270], R3 ;  /* 0x01327003000075a7 */ /* 0x0022a4000800017f */
[----:B--2---:R-:W-:Y:S05]  /*232a0*/  @!P0 NANOSLEEP.SYNCS 0x989680 ;  /* 0x009896800000895d */ /* 0x004fea0003900000 */
[----:B------:R-:W2:Y:S02]  /*232b0*/  @!P0 SYNCS.PHASECHK.TRANS64 P0, [R0+URZ+0x13270], R3 ;  /* 0x01327003000085a7 */ /* 0x000ea4000800007f */
[----:B--2---:R-:W-:Y:S05]  /*232c0*/  @!P0 BRA `(.L_x_11527) ;  /* 0xfffffffc00f08947 */ /* 0x004fea000383ffff */
[----:B------:R-:W-:Y:S05]  /*232d0*/  BRA `(.L_x_11612) ;  /* 0xffffffd800b87947 */ /* 0x000fea000383ffff */
.L_x_11529:
[----:B-1----:R1:W2:Y:S02]  /*232e0*/  SYNCS.PHASECHK.TRANS64.TRYWAIT P0, [R0+URZ+0x13260], R3 ;  /* 0x01326003000075a7 */ /* 0x0022a4000800017f */
[----:B--2---:R-:W-:Y:S05]  /*232f0*/  @!P0 NANOSLEEP.SYNCS 0x989680 ;  /* 0x009896800000895d */ /* 0x004fea0003900000 */
[----:B------:R-:W2:Y:S02]  /*23300*/  @!P0 SYNCS.PHASECHK.TRANS64 P0, [R0+URZ+0x13260], R3 ;  /* 0x01326003000085a7 */ /* 0x000ea4000800007f */
[----:B--2---:R-:W-:Y:S05]  /*23310*/  @!P0 BRA `(.L_x_11529) ;  /* 0xfffffffc00f08947 */ /* 0x004fea000383ffff */
[----:B------:R-:W-:Y:S05]  /*23320*/  BRA `(.L_x_11613) ;  /* 0xffffffd800bc7947 */ /* 0x000fea000383ffff */
.L_x_11533:
        /* <DEDUP_REMOVED lines=8> */
.L_x_11615:
[----:B------:R-:W-:Y:S05]  /*233b0*/  BSYNC B0 ;  /* 0x0000000000007941 */ /* 0x000fea0003800000 */
.L_x_11614:
        /* <DEDUP_REMOVED lines=9> */
.L_x_11616:
[----:B------:R-:W-:Y:S02]  /*23450*/  ULDC UR4, c[0x0][0xc14] ;  /* 0x0003050000047ab9 */ /* 0x000fe40000000800 */
[----:B------:R-:W-:-:S13]  /*23460*/  ISETP.GE.OR P1, PT, R7, UR4, !P0 ;  /* 0x0000000407007c0c */ /* 0x000fda000c726670 */
[----:B------:R-:W0:Y:S01]  /*23470*/  @!P1 LDC.64 R2, c[0x0][0xc58] ;  /* 0x00031600ff029b82 */ /* 0x000e220000000a00 */
[----:B------:R-:W-:Y:S02]  /*23480*/  IMAD.MOV.U32 R25, RZ, RZ, RZ ;  /* 0x000000ffff197224 */ /* 0x000fe400078e00ff */
[----:B------:R-:W-:Y:S02]  /*23490*/  IMAD.MOV.U32 R11, RZ, RZ, RZ ;  /* 0x000000ffff0b7224 */ /* 0x000fe400078e00ff */
        /* <DEDUP_REMOVED lines=13> */
.L_x_11617:
[----:B------:R-:W-:Y:S01]  /*23570*/  IMAD.MOV.U32 R12, RZ, RZ, 0x2 ;  /* 0x00000002ff0c7424 */ /* 0x000fe200078e00ff */
[----:B------:R-:W-:-:S05]  /*23580*/  SEL R4, R14, RZ, P1 ;  /* 0x000000ff0e047207 */ /* 0x000fca0000800000 */
[----:B------:R-:W-:-:S04]  /*23590*/  IMAD.IADD R4, R25, 0x1, R4 ;  /* 0x0000000119047824 */ /* 0x000fc800078e0204 */
[----:B------:R-:W-:-:S07]  /*235a0*/  IMAD.MOV.U32 R13, RZ, RZ, R4 ;  /* 0x000000ffff0d7224 */ /* 0x000fce00078e0004 */
[----:B------:R-:W-:Y:S05]  /*235b0*/  WARPSYNC.COLLECTIVE R15, `(.L_x_11618) ;  /* 0x000000000f087348 */ /* 0x000fea0003c00000 */
[----:B------:R0:W1:Y:S02]  /*235c0*/  SHFL.UP P6, R14, R13, R12, R11 ;  /* 0x0400000c0d0e7389 */ /* 0x00006400000c000b */
[----:B01----:R-:W-:Y:S01]  /*235d0*/  ENDCOLLECTIVE ;  /* 0x000000000000791b */ /* 0x003fe20003800000 */
.L_x_11618:
[----:B------:R-:W-:Y:S01]  /*235e0*/  IMAD.MOV.U32 R12, RZ, RZ, 0x4 ;  /* 0x00000004ff0c7424 */ /* 0x000fe200078e00ff */
[----:B------:R-:W-:-:S05]  /*235f0*/  SEL R3, R14, RZ, P2 ;  /* 0x000000ff0e037207 */ /* 0x000fca0001000000 */
[----:B------:R-:W-:-:S04]  /*23600*/  IMAD.IADD R6, R4, 0x1, R3 ;  /* 0x0000000104067824 */ /* 0x000fc800078e0203 */
[----:B------:R-:W-:-:S07]  /*23610*/  IMAD.MOV.U32 R13, RZ, RZ, R6 ;  /* 0x000000ffff0d7224 */ /* 0x000fce00078e0006 */
[----:B------:R-:W-:Y:S05]  /*23620*/  WARPSYNC.COLLECTIVE R15, `(.L_x_11619) ;  /* 0x000000000f087348 */ /* 0x000fea0003c00000 */
[----:B------:R0:W1:Y:S02]  /*23630*/  SHFL.UP P6, R14, R13, R12, R11 ;  /* 0x0400000c0d0e7389 */ /* 0x00006400000c000b */
[----:B01----:R-:W-:Y:S01]  /*23640*/  ENDCOLLECTIVE ;  /* 0x000000000000791b */ /* 0x003fe20003800000 */
.L_x_11619:
[----:B------:R-:W-:Y:S01]  /*23650*/  IMAD.MOV.U32 R12, RZ, RZ, 0x8 ;  /* 0x00000008ff0c7424 */ /* 0x000fe200078e00ff */
[----:B------:R-:W-:-:S05]  /*23660*/  SEL R3, R14, RZ, P3 ;  /* 0x000000ff0e037207 */ /* 0x000fca0001800000 */
[----:B------:R-:W-:-:S04]  /*23670*/  IMAD.IADD R2, R6, 0x1, R3 ;  /* 0x0000000106027824 */ /* 0x000fc800078e0203 */
[----:B------:R-:W-:-:S07]  /*23680*/  IMAD.MOV.U32 R13, RZ, RZ, R2 ;  /* 0x000000ffff0d7224 */ /* 0x000fce00078e0002 */
[----:B------:R-:W-:Y:S05]  /*23690*/  WARPSYNC.COLLECTIVE R15, `(.L_x_11620) ;  /* 0x000000000f087348 */ /* 0x000fea0003c00000 */
[----:B------:R0:W1:Y:S02]  /*236a0*/  SHFL.UP P6, R14, R13, R12, R11 ;  /* 0x0400000c0d0e7389 */ /* 0x00006400000c000b */
[----:B01----:R-:W-:Y:S01]  /*236b0*/  ENDCOLLECTIVE ;  /* 0x000000000000791b */ /* 0x003fe20003800000 */
.L_x_11620:
[----:B------:R-:W-:Y:S01]  /*236c0*/  IMAD.MOV.U32 R12, RZ, RZ, 0x10 ;  /* 0x00000010ff0c7424 */ /* 0x000fe200078e00ff */
[----:B------:R-:W-:-:S05]  /*236d0*/  SEL R3, R14, RZ, P4 ;  /* 0x000000ff0e037207 */ /* 0x000fca0002000000 */
[----:B------:R-:W-:-:S04]  /*236e0*/  IMAD.IADD R3, R2, 0x1, R3 ;  /* 0x0000000102037824 */ /* 0x000fc800078e0203 */
[----:B------:R-:W-:-:S07]  /*236f0*/  IMAD.MOV.U32 R13, RZ, RZ, R3 ;  /* 0x000000ffff0d7224 */ /* 0x000fce00078e0003 */
[----:B------:R-:W-:Y:S05]  /*23700*/  WARPSYNC.COLLECTIVE R15, `(.L_x_11621) ;  /* 0x000000000f087348 */ /* 0x000fea0003c00000 */
[----:B------:R0:W1:Y:S02]  /*23710*/  SHFL.UP P6, R14, R13, R12, R11 ;  /* 0x0400000c0d0e7389 */ /* 0x00006400000c000b */
[----:B01----:R-:W-:Y:S01]  /*23720*/  ENDCOLLECTIVE ;  /* 0x000000000000791b */ /* 0x003fe20003800000 */
.L_x_11621:
        /* <DEDUP_REMOVED lines=8> */
.L_x_11622:
[----:B------:R-:W-:Y:S05]  /*237b0*/  BRA `(.L_x_11623) ;  /* 0xffffffdc00807947 */ /* 0x000fea000383ffff */
.L_x_11538:
        /* <DEDUP_REMOVED lines=8> */
.L_x_11625:
[----:B------:R-:W-:Y:S05]  /*23840*/  BSYNC B0 ;  /* 0x0000000000007941 */ /* 0x000fea0003800000 */
.L_x_11624:
        /* <DEDUP_REMOVED lines=8> */
.L_x_11626:
[----:B------:R-:W-:Y:S01]  /*238d0*/  IMAD.MOV.U32 R12, RZ, RZ, 0x4 ;  /* 0x00000004ff0c7424 */ /* 0x000fe200078e00ff */
[----:B------:R-:W-:-:S05]  /*238e0*/  SEL R2, R14, RZ, P2 ;  /* 0x000000ff0e027207 */ /* 0x000fca0001000000 */
[----:B------:R-:W-:-:S04]  /*238f0*/  IMAD.IADD R2, R13, 0x1, R2 ;  /* 0x000000010d027824 */ /* 0x000fc800078e0202 */
[----:B------:R-:W-:-:S07]  /*23900*/  IMAD.MOV.U32 R13, RZ, RZ, R2 ;  /* 0x000000ffff0d7224 */ /* 0x000fce00078e0002 */
[----:B------:R-:W-:Y:S05]  /*23910*/  WARPSYNC.COLLECTIVE R15, `(.L_x_11627) ;  /* 0x000000000f087348 */ /* 0x000fea0003c00000 */
[----:B------:R0:W1:Y:S02]  /*23920*/  SHFL.UP P6, R14, R13, R12, R11 ;  /* 0x0400000c0d0e7389 */ /* 0x00006400000c000b */
[----:B01----:R-:W-:Y:S01]  /*23930*/  ENDCOLLECTIVE ;  /* 0x000000000000791b */ /* 0x003fe20003800000 */
.L_x_11627:
[----:B------:R-:W-:Y:S01]  /*23940*/  IMAD.MOV.U32 R12, RZ, RZ, 0x8 ;  /* 0x00000008ff0c7424 */ /* 0x000fe200078e00ff */
[----:B------:R-:W-:-:S05]  /*23950*/  SEL R3, R14, RZ, P3 ;  /* 0x000000ff0e037207 */ /* 0x000fca0001800000 */
[----:B------:R-:W-:-:S04]  /*23960*/  IMAD.IADD R3, R2, 0x1, R3 ;  /* 0x0000000102037824 */ /* 0x000fc800078e0203 */
[----:B------:R-:W-:-:S07]  /*23970*/  IMAD.MOV.U32 R13, RZ, RZ, R3 ;  /* 0x000000ffff0d7224 */ /* 0x000fce00078e0003 */
[----:B------:R-:W-:Y:S05]  /*23980*/  WARPSYNC.COLLECTIVE R15, `(.L_x_11628) ;  /* 0x000000000f087348 */ /* 0x000fea0003c00000 */
[----:B------:R0:W1:Y:S02]  /*23990*/  SHFL.UP P6, R14, R13, R12, R11 ;  /* 0x0400000c0d0e7389 */ /* 0x00006400000c000b */
[----:B01----:R-:W-:Y:S01]  /*239a0*/  ENDCOLLECTIVE ;  /* 0x000000000000791b */ /* 0x003fe20003800000 */
.L_x_11628:
[----:B------:R-:W-:Y:S01]  /*239b0*/  IMAD.MOV.U32 R12, RZ, RZ, 0x10 ;  /* 0x00000010ff0c7424 */ /* 0x000fe200078e00ff */
[----:B------:R-:W-:-:S05]  /*239c0*/  SEL R4, R14, RZ, P4 ;  /* 0x000000ff0e047207 */ /* 0x000fca0002000000 */
[----:B------:R-:W-:-:S04]  /*239d0*/  IMAD.IADD R4, R3, 0x1, R4 ;  /* 0x0000000103047824 */ /* 0x000fc800078e0204 */
[----:B------:R-:W-:-:S07]  /*239e0*/  IMAD.MOV.U32 R13, RZ, RZ, R4 ;  /* 0x000000ffff0d7224 */ /* 0x000fce00078e0004 */
[----:B------:R-:W-:Y:S05]  /*239f0*/  WARPSYNC.COLLECTIVE R15, `(.L_x_11629) ;  /* 0x000000000f087348 */ /* 0x000fea0003c00000 */
[----:B------:R0:W1:Y:S02]  /*23a00*/  SHFL.UP P6, R14, R13, R12, R11 ;  /* 0x0400000c0d0e7389 */ /* 0x00006400000c000b */
[----:B01----:R-:W-:Y:S01]  /*23a10*/  ENDCOLLECTIVE ;  /* 0x000000000000791b */ /* 0x003fe20003800000 */
.L_x_11629:
        /* <DEDUP_REMOVED lines=8> */
.L_x_11630:
[----:B------:R-:W-:Y:S05]  /*23aa0*/  BRA `(.L_x_11631) ;  /* 0xffffffdc00607947 */ /* 0x000fea000383ffff */
.L_x_11540:
[----:B------:R-:W-:Y:S01]  /*23ab0*/  BSSY B0, `(.L_x_11632) ;  /* 0x0000006000007945 */ /* 0x000fe20003800000 */
[----:B------:R-:W-:Y:S01]  /*23ac0*/  PLOP3.LUT P6, PT, P6, PT, PT, 0x8, 0x0 ;  /* 0x000000000000781c */ /* 0x000fe200037ce170 */
[----:B------:R-:W-:-:S12]  /*23ad0*/  IMAD.MOV.U32 R15, RZ, RZ, -0x1 ;  /* 0xffffffffff0f7424 */ /* 0x000fd800078e00ff */
[----:B0-----:R-:W-:Y:S05]  /*23ae0*/  WARPSYNC.COLLECTIVE R15, `(.L_x_11633) ;  /* 0x000000000f087348 */ /* 0x001fea0003c00000 */
[----:B------:R-:W-:Y:S01]  /*23af0*/  VOTE.ANY R14, PT, P6 ;  /* 0x00000000000e7806 */ /* 0x000fe200030e0100 */
[----:B0-----:R-:W-:Y:S06]  /*23b00*/  ENDCOLLECTIVE ;  /* 0x000000000000791b */ /* 0x001fec0003800000 */
.L_x_11633:
[----:B------:R-:W-:Y:S05]  /*23b10*/  BSYNC B0 ;  /* 0x0000000000007941 */ /* 0x000fea0003800000 */
.L_x_11632:
        /* <DEDUP_REMOVED lines=9> */
.L_x_11634:
[----:B------:R-:W-:Y:S01]  /*23bb0*/  IMAD.MOV.U32 R25, RZ, RZ, R14 ;  /* 0x000000ffff197224 */ /* 0x000fe200078e000e */
[----:B------:R-:W-:Y:S06]  /*23bc0*/  BRA `(.L_x_11635) ;  /* 0xffffffdc00507947 */ /* 0x000fec000383ffff */
.L_x_11542:
[----:B------:R-:W-:Y:S01]  /*23bd0*/  BSSY B0, `(.L_x_11636) ;  /* 0x0000007000007945 */ /* 0x000fe20003800000 */
[----:B------:R-:W-:Y:S02]  /*23be0*/  IMAD.MOV.U32 R13, RZ, RZ, R3 ;  /* 0x000000ffff0d7224 */ /* 0x000fe400078e0003 */
[----:B------:R-:W-:Y:S02]  /*23bf0*/  IMAD.MOV.U32 R11, RZ, RZ, 0x1f ;  /* 0x0000001fff0b7424 */ /* 0x000fe400078e00ff */
[----:B------:R-:W-:-:S07]  /*23c00*/  IMAD.MOV.U32 R15, RZ, RZ, -0x1 ;  /* 0xffffffffff0f7424 */ /* 0x000fce00078e00ff */
[----:B012---:R-:W-:Y:S05]  /*23c10*/  WARPSYNC.COLLECTIVE R15, `(.L_x_11637) ;  /* 0x000000000f087348 */ /* 0x007fea0003c00000 */
[----:B------:R3:W4:Y:S02]  /*23c20*/  SHFL.IDX P6, R14, R13, R12, R11 ;  /* 0x0000000c0d0e7389 */ /* 0x00072400000c000b */
[----:B01234-:R-:W-:Y:S01]  /*23c30*/  ENDCOLLECTIVE ;  /* 0x000000000000791b */ /* 0x01ffe20003800000 */
.L_x_11637:
[----:B------:R-:W-:Y:S05]  /*23c40*/  BSYNC B0 ;  /* 0x0000000000007941 */ /* 0x000fea0003800000 */
.L_x_11636:
[----:B------:R-:W-:Y:S05]  /*23c50*/  BRA `(.L_x_11541) ;  /* 0xffffffdc00487947 */ /* 0x000fea000383ffff */
.L_x_11546:
[----:B0-----:R0:W1:Y:S02]  /*23c60*/  SYNCS.PHASECHK.TRANS64.TRYWAIT P0, [R8+URZ+0x13220], R0 ;  /* 0x01322000080075a7 */ /* 0x001064000800017f */
[----:B-1----:R-:W-:Y:S05]  /*23c70*/  @!P0 NANOSLEEP.SYNCS 0x989680 ;  /* 0x009896800000895d */ /* 0x002fea0003900000 */
[----:B------:R-:W1:Y:S02]  /*23c80*/  @!P0 SYNCS.PHASECHK.TRANS64 P0, [R8+URZ+0x13220], R0 ;  /* 0x01322000080085a7 */ /* 0x000e64000800007f */
[----:B-1----:R-:W-:Y:S05]  /*23c90*/  @!P0 BRA `(.L_x_11546) ;  /* 0xfffffffc00f08947 */ /* 0x002fea000383ffff */
[----:B------:R-:W-:Y:S05]  /*23ca0*/  BRA `(.L_x_11638) ;  /* 0xffffffe000c07947 */ /* 0x000fea000383ffff */
.L_x_11547:
        /* <DEDUP_REMOVED lines=11> */
.L_x_11640:
[----:B------:R-:W-:Y:S05]  /*23d60*/  BSYNC B0 ;  /* 0x0000000000007941 */ /* 0x000fea0003800000 */
.L_x_11639:
[----:B------:R-:W-:Y:S05]  /*23d70*/  BRA `(.L_x_11641) ;  /* 0xffffffe000a87947 */ /* 0x000fea000383ffff */
.L_x_11548:
[----:B------:R-:W-:Y:S01]  /*23d80*/  BSSY B0, `(.L_x_11642) ;  /* 0x0000006000007945 */ /* 0x000fe20003800000 */
[----:B------:R-:W-:-:S07]  /*23d90*/  IMAD.MOV.U32 R15, RZ, RZ, -0x1 ;  /* 0xffffffffff0f7424 */ /* 0x000fce00078e00ff */
[----:B0-----:R-:W-:Y:S05]  /*23da0*/  WARPSYNC.COLLECTIVE R15, `(.L_x_11643) ;  /* 0x000000000f0c7348 */ /* 0x001fea0003c00000 */
[----:B------:R-:W-:Y:S02]  /*23db0*/  ELECT P6, UR62, PT ;  /* 0x00000000003e782f */ /* 0x000fe400038c0000 */
[----:B------:R-:W-:Y:S01]  /*23dc0*/  MOV R14, UR62 ;  /* 0x0000003e000e7c02 */ /* 0x000fe20008000f00 */
[----:B0-----:R-:W-:Y:S10]  /*23dd0*/  ENDCOLLECTIVE ;  /* 0x000000000000791b */ /* 0x001ff40003800000 */
.L_x_11643:
[----:B------:R-:W-:Y:S05]  /*23de0*/  BSYNC B0 ;  /* 0x0000000000007941 */ /* 0x000fea0003800000 */
.L_x_11642:
[----:B------:R-:W-:Y:S05]  /*23df0*/  BRA `(.L_x_11644) ;  /* 0xffffffe0009c7947 */ /* 0x000fea000383ffff */
.L_x_11550:
[----:B0-----:R0:W1:Y:S02]  /*23e00*/  SYNCS.PHASECHK.TRANS64.TRYWAIT P1, [R6+URZ], R3 ;  /* 0x00000003060075a7 */ /* 0x001064000802017f */
[----:B-1----:R-:W-:Y:S05]  /*23e10*/  @!P1 NANOSLEEP.SYNCS 0x989680 ;  /* 0x009896800000995d */ /* 0x002fea0003900000 */
[----:B------:R-:W1:Y:S02]  /*23e20*/  @!P1 SYNCS.PHASECHK.TRANS64 P1, [R6+URZ], R3 ;  /* 0x00000003060095a7 */ /* 0x000e64000802007f */
[----:B-1----:R-:W-:Y:S05]  /*23e30*/  @!P1 BRA `(.L_x_11550) ;  /* 0xfffffffc00f09947 */ /* 0x002fea000383ffff */
[----:B------:R-:W-:Y:S05]  /*23e40*/  BRA `(.L_x_11645) ;  /* 0xffffffe000d07947 */ /* 0x000fea000383ffff */
.L_x_11551:
[----:B-1----:R1:W2:Y:S02]  /*23e50*/  SYNCS.PHASECHK.TRANS64.TRYWAIT P1, [R7+URZ], R0 ;  /* 0x00000000070075a7 */ /* 0x0022a4000802017f */
[----:B--2---:R-:W-:Y:S05]  /*23e60*/  @!P1 NANOSLEEP.SYNCS 0x989680 ;  /* 0x009896800000995d */ /* 0x004fea0003900000 */
[----:B------:R-:W2:Y:S02]  /*23e70*/  @!P1 SYNCS.PHASECHK.TRANS64 P1, [R7+URZ], R0 ;  /* 0x00000000070095a7 */ /* 0x000ea4000802007f */
[----:B--2---:R-:W-:Y:S05]  /*23e80*/  @!P1 BRA `(.L_x_11551) ;  /* 0xfffffffc00f09947 */ /* 0x004fea000383ffff */
[----:B------:R-:W-:Y:S05]  /*23e90*/  BRA `(.L_x_11646) ;  /* 0xffffffe000c47947 */ /* 0x000fea000383ffff */
.L_x_11553:
[----:B--2---:R2:W3:Y:S02]  /*23ea0*/  SYNCS.PHASECHK.TRANS64.TRYWAIT P1, [R2+URZ+0x13260], R3 ;  /* 0x01326003020075a7 */ /* 0x0044e4000802017f */
[----:B---3--:R-:W-:Y:S05]  /*23eb0*/  @!P1 NANOSLEEP.SYNCS 0x989680 ;  /* 0x009896800000995d */ /* 0x008fea0003900000 */
[----:B------:R-:W3:Y:S02]  /*23ec0*/  @!P1 SYNCS.PHASECHK.TRANS64 P1, [R2+URZ+0x13260], R3 ;  /* 0x01326003020095a7 */ /* 0x000ee4000802007f */
[----:B---3--:R-:W-:Y:S05]  /*23ed0*/  @!P1 BRA `(.L_x_11553) ;  /* 0xfffffffc00f09947 */ /* 0x008fea000383ffff */
[----:B------:R-:W-:Y:S05]  /*23ee0*/  BRA `(.L_x_11647) ;  /* 0xffffffe000c47947 */ /* 0x000fea000383ffff */
.L_x_11555:
[----:B---3--:R3:W4:Y:S02]  /*23ef0*/  SYNCS.PHASECHK.TRANS64.TRYWAIT P1, [R5+URZ+0x13260], R0 ;  /* 0x01326000050075a7 */ /* 0x008724000802017f */
[----:B----4-:R-:W-:Y:S05]  /*23f00*/  @!P1 NANOSLEEP.SYNCS 0x989680 ;  /* 0x009896800000995d */ /* 0x010fea0003900000 */
[----:B------:R-:W4:Y:S02]  /*23f10*/  @!P1 SYNCS.PHASECHK.TRANS64 P1, [R5+URZ+0x13260], R0 ;  /* 0x01326000050095a7 */ /* 0x000f24000802007f */
[----:B----4-:R-:W-:Y:S05]  /*23f20*/  @!P1 BRA `(.L_x_11555) ;  /* 0xfffffffc00f09947 */ /* 0x010fea000383ffff */
[----:B------:R-:W-:Y:S05]  /*23f30*/  BRA `(.L_x_11648) ;  /* 0xffffffe000c47947 */ /* 0x000fea000383ffff */
.L_x_11557:
[----:B----4-:R4:W0:Y:S02]  /*23f40*/  SYNCS.PHASECHK.TRANS64.TRYWAIT P0, [R2+URZ+0x13280], R3 ;  /* 0x01328003020075a7 */ /* 0x010824000800017f */
[----:B0-----:R-:W-:Y:S05]  /*23f50*/  @!P0 NANOSLEEP.SYNCS 0x989680 ;  /* 0x009896800000895d */ /* 0x001fea0003900000 */
[----:B------:R-:W0:Y:S02]  /*23f60*/  @!P0 SYNCS.PHASECHK.TRANS64 P0, [R2+URZ+0x13280], R3 ;  /* 0x01328003020085a7 */ /* 0x000e24000800007f */
[----:B0-----:R-:W-:Y:S05]  /*23f70*/  @!P0 BRA `(.L_x_11557) ;  /* 0xfffffffc00f08947 */ /* 0x001fea000383ffff */
[----:B------:R-:W-:Y:S05]  /*23f80*/  BRA `(.L_x_11558) ;  /* 0xffffffe000c07947 */ /* 0x000fea000383ffff */
.L_x_11649:
        /* <DEDUP_REMOVED lines=15> */
.L_x_12376:


//--------------------- .text._ZN7cutlass13device_kernelIN5flash11enable_sm90INS1_16FlashAttnFwdSm90INS1_25CollectiveMainloopFwdSm90ILi2EN4cute5tupleIJNS5_1CILi1EEES8_S8_EEENS6_IJNS7_ILi192EEENS7_ILi160EEENS7_ILi64EEEEEELi64ENS_12float_e4m3_tEfNS_4arch4Sm90ELb1ELb0ELb1ELb0ELb0ELb0ELb0ELb1ELb1ELb0ELb0ELb0EEENS1_21CollectiveEpilogueFwdINS6_IJSA_SC_SB_EEES9_NS_10bfloat16_tESG_Li384ELb0ELb0ELb0ELb1EEENS1_30DynamicPersistentTileSchedulerILi384ELi128ELb0ELb0ELb1EEEEEEEEEvNT_6ParamsE --------------------------
	.section	.text._ZN7cutlass13device_kernelIN5flash11enable_sm90INS1_16FlashAttnFwdSm90INS1_25CollectiveMainloopFwdSm90ILi2EN4cute5tupleIJNS5_1CILi1EEES8_S8_EEENS6_IJNS7_ILi192EEENS7_ILi160EEENS7_ILi64EEEEEELi64ENS_12float_e4m3_tEfNS_4arch4Sm90ELb1ELb0ELb1ELb0ELb0ELb0ELb0ELb1ELb1ELb0ELb0ELb0EEENS1_21CollectiveEpilogueFwdINS6_IJSA_SC_SB_EEES9_NS_10bfloat16_tESG_Li384ELb0ELb0ELb0ELb1EEENS1_30DynamicPersistentTileSchedulerILi384ELi128ELb0ELb0ELb1EEEEEEEEEvNT_6ParamsE,"ax",@progbits
	.align	128
.text._ZN7cutlass13device_kernelIN5flash11enable_sm90INS1_16FlashAttnFwdSm90INS1_25CollectiveMainloopFwdSm90ILi2EN4cute5tupleIJNS5_1CILi1EEES8_S8_EEENS6_IJNS7_ILi192EEENS7_ILi160EEENS7_ILi64EEEEEELi64ENS_12float_e4m3_tEfNS_4arch4Sm90ELb1ELb0ELb1ELb0ELb0ELb0ELb0ELb1ELb1ELb0ELb0ELb0EEENS1_21CollectiveEpilogueFwdINS6_IJSA_SC_SB_EEES9_NS_10bfloat16_tESG_Li384ELb0ELb0ELb0ELb1EEENS1_30DynamicPersistentTileSchedulerILi384ELi128ELb0ELb0ELb1EEEEEEEEEvNT_6ParamsE:
        .type           _ZN7cutlass13device_kernelIN5flash11enable_sm90INS1_16FlashAttnFwdSm90INS1_25CollectiveMainloopFwdSm90ILi2EN4cute5tupleIJNS5_1CILi1EEES8_S8_EEENS6_IJNS7_ILi192EEENS7_ILi160EEENS7_ILi64EEEEEELi64ENS_12float_e4m3_tEfNS_4arch4Sm90ELb1ELb0ELb1ELb0ELb0ELb0ELb0ELb1ELb1ELb0ELb0ELb0EEENS1_21CollectiveEpilogueFwdINS6_IJSA_SC_SB_EEES9_NS_10bfloat16_tESG_Li384ELb0ELb0ELb0ELb1EEENS1_30DynamicPersistentTileSchedulerILi384ELi128ELb0ELb0ELb1EEEEEEEEEvNT_6ParamsE,@function
        .size           _ZN7cutlass13device_kernelIN5flash11enable_sm90INS1_16FlashAttnFwdSm90INS1_25CollectiveMainloopFwdSm90ILi2EN4cute5tupleIJNS5_1CILi1EEES8_S8_EEENS6_IJNS7_ILi192EEENS7_ILi160EEENS7_ILi64EEEEEELi64ENS_12float_e4m3_tEfNS_4arch4Sm90ELb1ELb0ELb1ELb0ELb0ELb0ELb0ELb1ELb1ELb0ELb0ELb0EEENS1_21CollectiveEpilogueFwdINS6_IJSA_SC_SB_EEES9_NS_10bfloat16_tESG_Li384ELb0ELb0ELb0ELb1EEENS1_30DynamicPersistentTileSchedulerILi384ELi128ELb0ELb0ELb1EEEEEEEEEvNT_6ParamsE,(.L_x_12377 - _ZN7cutlass13device_kernelIN5flash11enable_sm90INS1_16FlashAttnFwdSm90INS1_25CollectiveMainloopFwdSm90ILi2EN4cute5tupleIJNS5_1CILi1EEES8_S8_EEENS6_IJNS7_ILi192EEENS7_ILi160EEENS7_ILi64EEEEEELi64ENS_12float_e4m3_tEfNS_4arch4Sm90ELb1ELb0ELb1ELb0ELb0ELb0ELb0ELb1ELb1ELb0ELb0ELb0EEENS1_21CollectiveEpilogueFwdINS6_IJSA_SC_SB_EEES9_NS_10bfloat16_tESG_Li384ELb0ELb0ELb0ELb1EEENS1_30DynamicPersistentTileSchedulerILi384ELi128ELb0ELb0ELb1EEEEEEEEEvNT_6ParamsE)
        .other          _ZN7cutlass13device_kernelIN5flash11enable_sm90INS1_16FlashAttnFwdSm90INS1_25CollectiveMainloopFwdSm90ILi2EN4cute5tupleIJNS5_1CILi1EEES8_S8_EEENS6_IJNS7_ILi192EEENS7_ILi160EEENS7_ILi64EEEEEELi64ENS_12float_e4m3_tEfNS_4arch4Sm90ELb1ELb0ELb1ELb0ELb0ELb0ELb0ELb1ELb1ELb0ELb0ELb0EEENS1_21CollectiveEpilogueFwdINS6_IJSA_SC_SB_EEES9_NS_10bfloat16_tESG_Li384ELb0ELb0ELb0ELb1EEENS1_30DynamicPersistentTileSchedulerILi384ELi128ELb0ELb0ELb1EEEEEEEEEvNT_6ParamsE,@"STO_CUDA_ENTRY STV_DEFAULT"
_ZN7cutlass13device_kernelIN5flash11enable_sm90INS1_16FlashAttnFwdSm90INS1_25CollectiveMainloopFwdSm90ILi2EN4cute5tupleIJNS5_1CILi1EEES8_S8_EEENS6_IJNS7_ILi192EEENS7_ILi160EEENS7_ILi64EEEEEELi64ENS_12float_e4m3_tEfNS_4arch4Sm90ELb1ELb0ELb1ELb0ELb0ELb0ELb0ELb1ELb1ELb0ELb0ELb0EEENS1_21CollectiveEpilogueFwdINS6_IJSA_SC_SB_EEES9_NS_10bfloat16_tESG_Li384ELb0ELb0ELb0ELb1EEENS1_30DynamicPersistentTileSchedulerILi384ELi128ELb0ELb0ELb1EEEEEEEEEvNT_6ParamsE:
        /* <DEDUP_REMOVED lines=23> */
.L_x_11651:
[----:B------:R-:W-:Y:S05]  /*0170*/  BSYNC B0 ;  /* 0x0000000000007941 */ /* 0x000fea0003800000 */
.L_x_11650:
        /* <DEDUP_REMOVED lines=36> */
.L_x_11652:
        /* <DEDUP_REMOVED lines=22> */
.L_x_11653:
        /* <DEDUP_REMOVED lines=18> */
.L_x_11654:
        /* <DEDUP_REMOVED lines=22> */
.L_x_11655:
        /* <DEDUP_REMOVED lines=22> */
.L_x_11656:
[----:B-1----:R-:W-:Y:S01]  /*0900*/  ISETP.NE.AND P0, PT, R2, RZ, PT ;  /* 0x000000ff0200720c */ /* 0x002fe20003f05270 */
[----:B------:R-:W-:Y:S01]  /*0910*/  IMAD.MOV.U32 R26, RZ, RZ, 0x1 ;  /* 0x00000001ff1a7424 */ /* 0x000fe200078e00ff */
[----:B------:R-:W-:Y:S01]  /*0920*/  NOP ;  /* 0x0000000000007918 */ /* 0x000fe20000000000 */
[----:B------:R-:W-:-:S03]  /*0930*/  ULDC.64 UR46, c[0x0][0x208] ;  /* 0x00008200002e7ab9 */ /* 0x000fc60000000a00 */
[----:B------:R-:W-:Y:S01]  /*0940*/  SEL R26, R26, 0x2, !P0 ;  /* 0x000000021a1a7807 */ /* 0x000fe20004000000 */
[----:B---34-:R-:W-:Y:S06]  /*0950*/  BAR.SYNC.DEFER_BLOCKING 0x0 ;  /* 0x0000000000007b1d */ /* 0x018fec0000010000 */
[----:B------:R-:W-:Y:S05]  /*0960*/  @!P0 BRA `(.L_x_11657) ;  /* 0x000000c000b48947 */ /* 0x000fea0003800000 */
.L_x_11658:
[----:B------:R-:W-:-:S08]  /*0970*/  NOP ;  /* 0x0000000000007918 */ /* 0x000fd00000000000 */
[----:B------:R-:W1:Y:S02]  /*0980*/  USETMAXREG.TRY_ALLOC.CTAPOOL UP0, 0xa0 ;  /* 0x000000a0000079c8 */ /* 0x000e640008000600 */
[----:B-1----:R-:W-:-:S13]  /*0990*/  PLOP3.LUT P0, PT, PT, PT, UP0, 0x80, 0x0 ;  /* 0x000000000000781c */ /* 0x002fda0003f0f008 */
[----:B------:R-:W-:Y:S05]  /*09a0*/  @!P0 BRA `(.L_x_11658) ;  /* 0xfffffffc00f08947 */ /* 0x000fea000383ffff */
[----:B--2---:R-:W1:Y:S08]  /*09b0*/  S2UR UR7, SR_CTAID.X ;  /* 0x00000000000779c3 */ /* 0x004e700000002500 */
        /* <DEDUP_REMOVED lines=8> */
[----:B------:R-:W-:Y:S01]  /*0a40*/  LOP3.LUT R16, R26, 0x1, RZ, 0xfc, !PT ;  /* 0x000000011a107812 */ /* 0x000fe200078efcff */
[----:B------:R3:W-:Y:S01]  /*0a50*/  STL [R1], RZ ;  /* 0x000000ff01007387 */ /* 0x0007e20000100800 */
[----:B------:R-:W-:Y:S01]  /*0a60*/  ULDC.64 UR36, c[0x0][0x198] ;  /* 0x0000660000247ab9 */ /* 0x000fe20000000a00 */
[----:B------:R-:W-:-:S03]  /*0a70*/  UMOV UR38, URZ ;  /* 0x0000003f00267c82 */ /* 0x000fc60008000000 */
[----:B------:R-:W4:Y:S01]  /*0a80*/  S2UR UR6, SR_SWINHI ;  /* 0x00000000000679c3 */ /* 0x000f220000002f00 */
[----:B--2---:R-:W-:Y:S01]  /*0a90*/  ULEA UR40, UR39, UR40, 0x18 ;  /* 0x0000002827287291 */ /* 0x004fe2000f8ec03f */
[----:B-1----:R-:W-:-:S06]  /*0aa0*/  VIADD R11, R2, 0xffffff80 ;  /* 0xffffff80020b7836 */ /* 0x002fcc0000000000 */
[----:B------:R-:W-:Y:S01]  /*0ab0*/  UMOV UR4, UR40 ;  /* 0x0000002800047c82 */ /* 0x000fe20008000000 */
[----:B----4-:R-:W-:Y:S01]  /*0ac0*/  UMOV UR5, UR6 ;  /* 0x0000000600057c82 */ /* 0x010fe20008000000 */
        /* <DEDUP_REMOVED lines=25> */
[----:B------:R-:W-:Y:S01]  /*0c60*/  LEA.HI R0, R0, R11, RZ, 0x3 ;  /* 0x0000000b00007211 */ /* 0x000fe200078f18ff */
[----:B------:R-:W-:Y:S01]  /*0c70*/  IMAD.HI R2, R12, 0x55555556, RZ ;  /* 0x555555560c027827 */ /* 0x000fe200078e02ff */
[----:B------:R-:W-:Y:S02]  /*0c80*/  LOP3.LUT R9, R9, 0xfffffff8, RZ, 0xc0, !PT ;  /* 0xfffffff809097812 */ /* 0x000fe400078ec0ff */
[----:B------:R-:W-:Y:S01]  /*0c90*/  SHF.R.S32.HI R6, RZ, 0x5, R6 ;  /* 0x00000005ff067819 */ /* 0x000fe20000011406 */
[----:B------:R-:W-:Y:S01]  /*0ca0*/  IMAD.SHL.U32 R3, R3, 0x8, RZ ;  /* 0x0000000803037824 */ /* 0x000fe200078e00ff */
[----:B------:R-:W-:Y:S01]  /*0cb0*/  LEA.HI R4, R2, R2, RZ, 0x1 ;  /* 0x0000000202047211 */ /* 0x000fe200078f08ff */
[----:B------:R-:W-:Y:S01]  /*0cc0*/  IMAD.IADD R9, R8, 0x1, -R9 ;  /* 0x0000000108097824 */ /* 0x000fe200078e0a09 */
[----:B------:R-:W-:Y:S01]  /*0cd0*/  LOP3.LUT R2, R0, 0x1ffffff8, RZ, 0xc0, !PT ;  /* 0x1ffffff800027812 */ /* 0x000fe200078ec0ff */
[----:B------:R-:W-:Y:S01]  /*0ce0*/  IMAD.WIDE R22, R3, 0x2, R22 ;  /* 0x0000000203167825 */ /* 0x000fe200078e0216 */
[----:B------:R-:W-:-:S02]  /*0cf0*/  LOP3.LUT R17, R7, 0x7ffffffc, RZ, 0xc0, !PT ;  /* 0x7ffffffc07117812 */ /* 0x000fc400078ec0ff */
[----:B------:R-:W-:Y:S01]  /*0d00*/  SHF.R.S32.HI R156, RZ, 0x3, R0 ;  /* 0x00000003ff9c7819 */ /* 0x000fe20000011400 */
[----:B------:R-:W-:Y:S02]  /*0d10*/  IMAD R4, R4, -0x3, R12 ;  /* 0xfffffffd04047824 */ /* 0x000fe400078e020c */
[----:B------:R-:W-:Y:S02]  /*0d20*/  IMAD R9, R6, 0x10, R9 ;  /* 0x0000001006097824 */ /* 0x000fe400078e0209 */
[----:B------:R-:W-:Y:S02]  /*0d30*/  IMAD.IADD R2, R11, 0x1, -R2 ;  /* 0x000000010b027824 */ /* 0x000fe400078e0a02 */
[----:B------:R-:W-:Y:S02]  /*0d40*/  IMAD R18, R4, 0x40, R9 ;  /* 0x0000004004127824 */ /* 0x000fe400078e0209 */
[----:B------:R-:W-:Y:S02]  /*0d50*/  IMAD.SHL.U32 R4, R2, 0x8, RZ ;  /* 0x0000000802047824 */ /* 0x000fe400078e00ff */
[----:B------:R-:W-:-:S02]  /*0d60*/  IMAD.MOV.U32 R2, RZ, RZ, RZ ;  /* 0x000000ffff027224 */ /* 0x000fc400078e00ff */
[----:B------:R-:W-:Y:S01]  /*0d70*/  IMAD.IADD R17, R10, 0x1, -R17 ;  /* 0x000000010a117824 */ /* 0x000fe200078e0a11 */
[----:B------:R-:W-:-:S05]  /*0d80*/  SHF.R.S32.HI R5, RZ, 0x1f, R4 ;  /* 0x0000001fff057819 */ /* 0x000fca0000011404 */
[----:B------:R3:W-:Y:S02]  /*0d90*/  STL.64 [R1+0x8], R4 ;  /* 0x0000080401007387 */ /* 0x0007e40000100a00 */
.L_x_11708:
        /* <DEDUP_REMOVED lines=20> */
.L_x_11659:
[----:B------:R-:W-:Y:S01]  /*0ee0*/  ULDC UR6, c[0x0][0xdc4] ;  /* 0x0003710000067ab9 */ /* 0x000fe20000000800 */
[----:B------:R-:W-:Y:S01]  /*0ef0*/  UMOV UR41, UR7 ;  /* 0x0000000700297c82 */ /* 0x000fe20008000000 */
[----:B------:R-:W-:-:S11]  /*0f00*/  UISETP.NE.AND UP0, UPT, UR6, 0x1, UPT ;  /* 0x000000010600788c */ /* 0x000fd6000bf05270 */
[----:B------:R-:W-:Y:S02]  /*0f10*/  @UP0 ULDC.64 UR10, c[0x0][0xdc8] ;  /* 0x00037200000a0ab9 */ /* 0x000fe40000000a00 */
[----:B------:R-:W-:-:S04]  /*0f20*/  UIMAD.WIDE.U32 UR4, UR7, UR10, URZ ;  /* 0x0000000a070472a5 */ /* 0x000fc8000f8e003f */
[----:B------:R-:W-:-:S04]  /*0f30*/  @UP0 USHF.R.U32.HI UR41, URZ, UR11, UR5 ;  /* 0x0000000b3f290299 */ /* 0x000fc80008011605 */
[----:B------:R-:W-:-:S12]  /*0f40*/  UIMAD UR4, UR41, UR6, URZ ;  /* 0x00000006290472a4 */ /* 0x000fd8000f8e023f */
.L_x_11660:
        /* <DEDUP_REMOVED lines=16> */
[----:B------:R-:W4:Y:S01]  /*1050*/  LDC R0, c[0x0][0x288] ;  /* 0x0000a200ff007b82 */ /* 0x000f220000000800 */
[----:B------:R-:W-:Y:S01]  /*1060*/  UIMAD UR42, UR42, 0xc0, URZ ;  /* 0x000000c02a2a78a4 */ /* 0x000fe2000f8e023f */
        /* <DEDUP_REMOVED lines=15> */
[----:B------:R-:W-:Y:S01]  /*1160*/  UMOV UR44, UR8 ;  /* 0x00000008002c7c82 */ /* 0x000fe20008000000 */
[----:B------:R-:W-:Y:S01]  /*1170*/  @UP1 USHF.R.U32.HI UR44, URZ, UR6, UR5 ;  /* 0x000000063f2c1299 */ /* 0x000fe20008011605 */
[----:B------:R-:W-:Y:S02]  /*1180*/  CS2R R36, SRZ ;  /* 0x0000000000247805 */ /* 0x000fe4000001ff00 */
[----:B------:R-:W-:Y:S02]  /*1190*/  CS2R R58, SRZ ;  /* 0x00000000003a7805 */ /* 0x000fe4000001ff00 */
[----:B------:R-:W-:Y:S01]  /*11a0*/  CS2R R44, SRZ ;  /* 0x00000000002c7805 */ /* 0x000fe2000001ff00 */
[----:B------:R-:W-:Y:S01]  /*11b0*/  UIADD3 UR4, -UR44, URZ, URZ ;  /* 0x0000003f2c047290 */ /* 0x000fe2000fffe13f */
[----:B------:R-:W-:Y:S01]  /*11c0*/  IMAD.MOV.U32 R60, RZ, RZ, RZ ;  /* 0x000000ffff3c7224 */ /* 0x000fe200078e00ff */
[C---:B----4-:R-:W-:Y:S01]  /*11d0*/  IADD3 R3, R41.reuse, 0x15f, -R0 ;  /* 0x0000015f29037810 */ /* 0x050fe20007ffe800 */
[----:B------:R-:W-:Y:S01]  /*11e0*/  VIADD R0, R41, 0x9f ;  /* 0x0000009f29007836 */ /* 0x000fe20000000000 */
[----:B------:R-:W-:-:S03]  /*11f0*/  UIMAD UR43, UR43, UR4, UR8 ;  /* 0x000000042b2b72a4 */ /* 0x000fc6000f8e0208 */
[----:B---3--:R-:W-:Y:S01]  /*1200*/  VIADD R4, R3, UR42 ;  /* 0x0000002a03047c36 */ /* 0x008fe20008000000 */
[----:B------:R-:W1:Y:S01]  /*1210*/  @P0 LDC R7, c[0x0][0x42c] ;  /* 0x00010b00ff070b82 */ /* 0x000e620000000800 */
[----:B------:R-:W-:-:S04]  /*1220*/  IMAD.HI R3, R0, 0x66666667, RZ ;  /* 0x6666666700037827 */ /* 0x000fc800078e02ff */
[----:B------:R-:W-:Y:S01]  /*1230*/  IMAD.HI R5, R4, 0x66666667, RZ ;  /* 0x6666666704057827 */ /* 0x000fe200078e02ff */
[----:B------:R-:W-:Y:S02]  /*1240*/  SHF.R.U32.HI R4, RZ, 0x1f, R3 ;  /* 0x0000001fff047819 */ /* 0x000fe40000011603 */
[----:B------:R-:W2:Y:S01]  /*1250*/  @P0 LDC R9, c[0x0][0x430] ;  /* 0x00010c00ff090b82 */ /* 0x000ea20000000800 */
[----:B------:R-:W-:Y:S01]  /*1260*/  IMAD.U32 R19, RZ, RZ, UR43 ;  /* 0x0000002bff137e24 */ /* 0x000fe2000f8e00ff */
[----:B------:R-:W-:Y:S02]  /*1270*/  SHF.R.U32.HI R6, RZ, 0x1f, R5 ;  /* 0x0000001fff067819 */ /* 0x000fe40000011605 */
[----:B------:R-:W-:Y:S01]  /*1280*/  LEA.HI.SX32 R4, R3, R4, 0x1a ;  /* 0x0000000403047211 */ /* 0x000fe200078fd2ff */
[----:B------:R-:W-:Y:S01]  /*1290*/  IMAD.MOV.U32 R3, RZ, RZ, RZ ;  /* 0x000000ffff037224 */ /* 0x000fe200078e00ff */
[----:B------:R-:W-:-:S04]  /*12a0*/  LEA.HI.SX32 R5, R5, R6, 0x1a ;  /* 0x0000000605057211 */ /* 0x000fc800078fd2ff */
[----:B------:R-:W-:-:S04]  /*12b0*/  VIMNMX R40, R4, R5, PT ;  /* 0x0000000504287248 */ /* 0x000fc80003fe0100 */
[----:B------:R-:W-:Y:S01]  /*12c0*/  ISETP.GE.AND P1, PT, R40, 0x1, PT ;  /* 0x000000012800780c */ /* 0x000fe20003f26270 */
[----:B-1----:R-:W-:Y:S01]  /*12d0*/  @P0 IMAD.HI.U32 R0, R7, UR43, RZ ;  /* 0x0000002b07000c27 */ /* 0x002fe2000f8e00ff */
[----:B------:R-:W-:-:S04]  /*12e0*/  CS2R R6, SRZ ;  /* 0x0000000000067805 */ /* 0x000fc8000001ff00 */
[----:B--2---:R-:W-:Y:S01]  /*12f0*/  @P0 SHF.R.U32.HI R19, RZ, R9, R0 ;  /* 0x00000009ff130219 */ /* 0x004fe20000011600 */
[----:B------:R-:W-:Y:S01]  /*1300*/  IMAD.MOV.U32 R0, RZ, RZ, RZ ;  /* 0x000000ffff007224 */ /* 0x000fe200078e00ff */
[----:B------:R-:W-:Y:S02]  /*1310*/  PLOP3.LUT P0, PT, PT, PT, PT, 0x80, 0x0 ;  /* 0x000000000000781c */ /* 0x000fe40003f0f070 */
[----:B------:R-:W-:-:S03]  /*1320*/  CS2R R8, SRZ ;  /* 0x0000000000087805 */ /* 0x000fc6000001ff00 */
[----:B------:R-:W-:Y:S08]  /*1330*/  @!P1 BRA `(.L_x_11661) ;  /* 0x000000a400b09947 */ /* 0x000ff00003800000 */
        /* <DEDUP_REMOVED lines=33> */
.L_x_11662:
[----:B------:R-:W1:Y:S01]  /*1550*/  LDC.64 R12, c[0x0][0x990] ;  /* 0x00026400ff0c7b82 */ /* 0x000e620000000a00 */
[----:B------:R-:W2:Y:S01]  /*1560*/  LDL R26, [R1] ;  /* 0x00000000011a7983 */ /* 0x000ea20000100800 */
[----:B------:R-:W-:Y:S01]  /*1570*/  IMAD.U32 R5, RZ, RZ, UR44 ;  /* 0x0000002cff057e24 */ /* 0x000fe2000f8e00ff */
[----:B------:R-:W-:-:S05]  /*1580*/  ULDC UR4, c[0x0][0x9d8] ;  /* 0x0002760000047ab9 */ /* 0x000fca0000000800 */
[----:B------:R-:W3:Y:S01]  /*1590*/  LDC.64 R20, c[0x0][0x998] ;  /* 0x00026600ff147b82 */ /* 0x000ee20000000a00 */
[----:B-1----:R-:W-:-:S04]  /*15a0*/  ISETP.NE.U32.AND P0, PT, R12, RZ, PT ;  /* 0x000000ff0c00720c */ /* 0x002fc80003f05070 */
[----:B------:R-:W-:Y:S02]  /*15b0*/  ISETP.NE.AND.EX P0, PT, R13, RZ, PT, P0 ;  /* 0x000000ff0d00720c */ /* 0x000fe40003f05300 */
[----:B---3--:R-:W-:-:S04]  /*15c0*/  ISETP.NE.U32.AND P1, PT, R20, RZ, PT ;  /* 0x000000ff1400720c */ /* 0x008fc80003f25070 */
[----:B------:R-:W-:-:S07]  /*15d0*/  ISETP.NE.AND.EX P1, PT, R21, RZ, PT, P1 ;  /* 0x000000ff1500720c */ /* 0x000fce0003f25310 */
[----:B------:R-:W1:Y:S01]  /*15e0*/  @P0 LDC.64 R8, c[0x0][0x9a8] ;  /* 0x00026a00ff080b82 */ /* 0x000e620000000a00 */
[----:B------:R-:W-:-:S07]  /*15f0*/  @P0 SHF.R.S32.HI R3, RZ, 0x1f, R5 ;  /* 0x0000001fff030819 */ /* 0x000fce0000011405 */
[----:B------:R-:W3:Y:S01]  /*1600*/  @P1 LDC.64 R10, c[0x0][0x9b8] ;  /* 0x00026e00ff0a1b82 */ /* 0x000ee20000000a00 */
[----:B------:R-:W-:-:S07]  /*1610*/  @P1 SHF.R.S32.HI R5, RZ, 0x1f, R5 ;  /* 0x0000001fff051819 */ /* 0x000fce0000011405 */
[----:B------:R-:W4:Y:S08]  /*1620*/  @P1 LDC.64 R24, c[0x0][0x9c0] ;  /* 0x00027000ff181b82 */ /* 0x000f300000000a00 */
[----:B------:R-:W5:Y:S01]  /*1630*/  @P0 LDC.64 R14, c[0x0][0x9b0] ;  /* 0x00026c00ff0e0b82 */ /* 0x000f620000000a00 */
[----:B-1----:R-:W-:Y:S01]  /*1640*/  @P0 IMAD R0, R3, R8, RZ ;  /* 0x0000000803000224 */ /* 0x002fe200078e02ff */
[----:B------:R-:W-:-:S03]  /*1650*/  @P0 SHF.R.S32.HI R3, RZ, 0x1f, R19 ;  /* 0x0000001fff030819 */ /* 0x000fc60000011413 */
[----:B------:R-:W-:Y:S02]  /*1660*/  @P0 IMAD R9, R9, UR44, R0 ;  /* 0x0000002c09090c24 */ /* 0x000fe4000f8e0200 */
[----:B---3--:R-:W-:Y:S02]  /*1670*/  @P1 IMAD R6, R5, R10, RZ ;  /* 0x0000000a05061224 */ /* 0x008fe400078e02ff */
[----:B------:R-:W-:-:S04]  /*1680*/  @P0 IMAD.WIDE.U32 R4, R8, UR44, RZ ;  /* 0x0000002c08040c25 */ /* 0x000fc8000f8e00ff */
[----:B------:R-:W-:Y:S01]  /*1690*/  @P0 IMAD.IADD R5, R5, 0x1, R9 ;  /* 0x0000000105050824 */ /* 0x000fe200078e0209 */
[----:B------:R-:W-:Y:S01]  /*16a0*/  @P1 SHF.R.S32.HI R9, RZ, 0x1f, R19 ;  /* 0x0000001fff091819 */ /* 0x000fe20000011413 */
[----:B------:R-:W-:Y:S02]  /*16b0*/  @P1 IMAD R11, R11, UR44, R6 ;  /* 0x0000002c0b0b1c24 */ /* 0x000fe4000f8e0206 */
[----:B------:R-:W-:-:S04]  /*16c0*/  @P1 IMAD.WIDE.U32 R6, R10, UR44, RZ ;  /* 0x0000002c0a061c25 */ /* 0x000fc8000f8e00ff */
[----:B----4-:R-:W-:Y:S02]  /*16d0*/  @P1 IMAD R8, R9, R24, RZ ;  /* 0x0000001809081224 */ /* 0x010fe400078e02ff */
[-C--:B-----5:R-:W-:Y:S02]  /*16e0*/  @P0 IMAD R0, R3, R14.reuse, RZ ;  /* 0x0000000e03000224 */ /* 0x0a0fe400078e02ff */
[----:B------:R-:W-:Y:S02]  /*16f0*/  @P1 IMAD.IADD R7, R7, 0x1, R11 ;  /* 0x0000000107071824 */ /* 0x000fe400078e020b */
[C---:B------:R-:W-:Y:S02]  /*1700*/  @P1 IMAD R11, R19.reuse, R25, R8 ;  /* 0x00000019130b1224 */ /* 0x040fe400078e0208 */
[C---:B------:R-:W-:Y:S02]  /*1710*/  @P0 IMAD R3, R19.reuse, R15, R0 ;  /* 0x0000000f13030224 */ /* 0x040fe400078e0200 */
[----:B------:R-:W-:-:S04]  /*1720*/  @P0 IMAD.WIDE.U32 R4, R19, R14, R4 ;  /* 0x0000000e13040225 */ /* 0x000fc800078e0004 */
[----:B------:R-:W-:Y:S01]  /*1730*/  @P1 IMAD.WIDE.U32 R8, R19, R24, R6 ;  /* 0x0000001813081225 */ /* 0x000fe200078e0006 */
[----:B------:R-:W-:Y:S02]  /*1740*/  @P0 IADD3 R3, R5, R3, RZ ;  /* 0x0000000305030210 */ /* 0x000fe40007ffe0ff */
[----:B------:R-:W-:Y:S01]  /*1750*/  @P0 LEA R6, P2, R4, R12, 0x2 ;  /* 0x0000000c04060211 */ /* 0x000fe200078410ff */
[----:B------:R-:W-:Y:S01]  /*1760*/  @P1 IMAD.IADD R0, R9, 0x1, R11 ;  /* 0x0000000109001824 */ /* 0x000fe200078e020b */
[----:B------:R-:W-:Y:S02]  /*1770*/  @P1 LEA R10, P3, R8, R20, 0x2 ;  /* 0x00000014080a1211 */ /* 0x000fe400078610ff */
[----:B------:R-:W-:Y:S01]  /*1780*/  @P0 LEA.HI.X R7, R4, R13, R3, 0x2, P2 ;  /* 0x0000000d04070211 */ /* 0x000fe200010f1403 */
[----:B------:R-:W-:Y:S01]  /*1790*/  IMAD.MOV.U32 R3, RZ, RZ, 0x3f800000 ;  /* 0x3f800000ff037424 */ /* 0x000fe200078e00ff */
[----:B------:R-:W-:Y:S01]  /*17a0*/  @P1 LEA.HI.X R11, R8, R21, R0, 0x2, P3 ;  /* 0x00000015080b1211 */ /* 0x000fe200018f1400 */
[----:B------:R-:W-:-:S04]  /*17b0*/  IMAD.MOV.U32 R0, RZ, RZ, 0x3f800000 ;  /* 0x3f800000ff007424 */ /* 0x000fc800078e00ff */
[----:B------:R-:W3:Y:S04]  /*17c0*/  @P0 LDG.E R3, desc[UR46][R6.64] ;  /* 0x0000002e06030981 */ /* 0x000ee8000c1e1900 */
[----:B------:R-:W3:Y:S01]  /*17d0*/  @P1 LDG.E R0, desc[UR46][R10.64] ;  /* 0x0000002e0a001981 */ /* 0x000ee2000c1e1900 */
[----:B------:R-:W-:Y:S02]  /*17e0*/  ISETP.NE.AND P1, PT, R16, 0x3, PT ;  /* 0x000000031000780c */ /* 0x000fe40003f25270 */
[----:B--2---:R-:W-:-:S04]  /*17f0*/  LEA.HI R4, R26, R26, RZ, 0x1 ;  /* 0x0000001a1a047211 */ /* 0x004fc800078f08ff */
[----:B------:R-:W-:-:S05]  /*1800*/  LOP3.LUT R4, R4, 0xfffffffe, RZ, 0xc0, !PT ;  /* 0xfffffffe04047812 */ /* 0x000fca00078ec0ff */
[----:B------:R-:W-:-:S05]  /*1810*/  IMAD.IADD R4, R26, 0x1, -R4 ;  /* 0x000000011a047824 */ /* 0x000fca00078e0a04 */
[----:B------:R-:W-:-:S04]  /*1820*/  SHF.L.U32 R4, R4, 0x1f, RZ ;  /* 0x0000001f04047819 */ /* 0x000fc800000006ff */
[----:B------:R-:W1:Y:S01]  /*1830*/  SYNCS.PHASECHK.TRANS64.TRYWAIT P0, [UR40+0x13200], R4 ;  /* 0x01320004ff0075a7 */ /* 0x000e620008000168 */
[----:B---3--:R-:W-:-:S04]  /*1840*/  FMUL.FTZ R0, R3, R0 ;  /* 0x0000000003007220 */ /* 0x008fc80000410000 */
[----:B------:R-:W-:Y:S01]  /*1850*/  FMUL.FTZ R0, R0, UR4 ;  /* 0x0000000400007c20 */ /* 0x000fe20008410000 */
[----:B-1----:R-:W-:Y:S06]  /*1860*/  @!P0 BRA `(.L_x_11663) ;  /* 0x000000dc00cc8947 */ /* 0x002fec0003800000 */
.L_x_11778:
[----:B------:R-:W-:Y:S05]  /*1870*/  @!P1 BRA `(.L_x_11664) ;  /* 0x0000000000049947 */ /* 0x000fea0003800000 */
[----:B------:R-:W-:Y:S01]  /*1880*/  BPT.TRAP 0x1 ;  /* 0x000000040000795c */ /* 0x000fe20000300000 */
.L_x_11664:
[----:B-1----:R-:W-:Y:S01]  /*1890*/  IMAD.U32 R3, RZ, RZ, UR38 ;  /* 0x00000026ff037e24 */ /* 0x002fe2000f8e00ff */
[----:B------:R-:W-:-:S04]  /*18a0*/  SHF.L.U32 R4, R2, 0x1f, RZ ;  /* 0x0000001f02047819 */ /* 0x000fc800000006ff */
[----:B------:R-:W-:-:S04]  /*18b0*/  LEA R3, R3, UR40, 0x3 ;  /* 0x0000002803037c11 */ /* 0x000fc8000f8e18ff */
[----:B------:R1:W2:Y:S01]  /*18c0*/  SYNCS.PHASECHK.TRANS64.TRYWAIT P0, [R3+URZ+0x13230], R4 ;  /* 0x01323004030075a7 */ /* 0x0002a2000800017f */
[----:B------:R-:W-:Y:S05]  /*18d0*/  @!P1 BRA `(.L_x_11665) ;  /* 0x0000000000049947 */ /* 0x000fea0003800000 */
[----:B------:R-:W-:Y:S01]  /*18e0*/  BPT.TRAP 0x1 ;  /* 0x000000040000795c */ /* 0x000fe20000300000 */
.L_x_11665:
[----:B--2---:R-:W-:Y:S05]  /*18f0*/  @P0 BRA `(.L_x_11666) ;  /* 0x0000000000080947 */ /* 0x004fea0003800000 */
[----:B------:R-:W2:Y:S02]  /*1900*/  SYNCS.PHASECHK.TRANS64.TRYWAIT P0, [R3+URZ+0x13230], R4 ;  /* 0x01323004030075a7 */ /* 0x000ea4000800017f */
[----:B--2---:R-:W-:Y:S05]  /*1910*/  @!P0 BRA `(.L_x_11667) ;  /* 0x000000dc00b88947 */ /* 0x004fea0003800000 */
.L_x_11666:
        /* <DEDUP_REMOVED lines=15> */
[----:B------:R-:W3:Y:S01]  /*1a10*/  LDC R54, c[0x0][0x288] ;  /* 0x0000a200ff367b82 */ /* 0x000ee20000000800 */
[----:B------:R-:W-:Y:S01]  /*1a20*/  UMOV UR9, 0x80000020 ;  /* 0x8000002000097882 */ /* 0x000fe20000000000 */
[----:B------:R-:W-:Y:S01]  /*1a30*/  UMOV UR11, 0x80000020 ;  /* 0x80000020000b7882 */ /* 0x000fe20000000000 */
[----:B------:R-:W-:-:S02]  /*1a40*/  IMAD R53, R40, -0xa0, R41 ;  /* 0xffffff6028357824 */ /* 0x000fc400078e0229 */
[----:B-12---:R-:W-:Y:S02]  /*1a50*/  @!P0 VIADD R3, R3, 0x13240 ;  /* 0x0001324003038836 */ /* 0x006fe40000000000 */
[----:B------:R-:W-:-:S03]  /*1a60*/  UIMAD UR4, UR38, 0x280, UR4 ;  /* 0x00000280260478a4 */ /* 0x000fc6000f8e0204 */
[----:B------:R-:W-:Y:S01]  /*1a70*/  @!P0 PRMT R3, RZ, 0x654, R3 ;  /* 0x00000654ff038816 */ /* 0x000fe20000000003 */
        /* <DEDUP_REMOVED lines=8> */
[----:B---3--:R-:W-:Y:S01]  /*1b00*/  IADD3 R41, -R54, UR42, R41 ;  /* 0x0000002a36297c10 */ /* 0x008fe2000fffe129 */
        /* <DEDUP_REMOVED lines=31> */
[----:B------:R-:W-:Y:S01]  /*1d00*/  UIADD3 UR10, UR4, 0x102, URZ ;  /* 0x00000102040a7890 */ /* 0x000fe2000fffe03f */
[----:B------:R-:W1:Y:S01]  /*1d10*/  MUFU.TANH R104, R104 ;  /* 0x0000006800687308 */ /* 0x000e620000002400 */
[----:B------:R-:W-:Y:S01]  /*1d20*/  UMOV UR11, 0x80000020 ;  /* 0x80000020000b7882 */ /* 0x000fe20000000000 */
[----:B------:R-:W-:-:S02]  /*1d30*/  VIADD R115, R18, UR42 ;  /* 0x0000002a12737c36 */ /* 0x000fc40008000000 */
        /* <DEDUP_REMOVED lines=11> */
[----:B------:R-:W-:-:S02]  /*1df0*/  FMUL.FTZ R11, R0, R116 ;  /* 0x00000074000b7220 */ /* 0x000fc40000410000 */
        /* <DEDUP_REMOVED lines=37> */
[----:B------:R-:W-:Y:S01]  /*2050*/  FMUL.FTZ R45, R0, R72 ;  /* 0x00000048002d7220 */ /* 0x000fe20000410000 */
[----:B------:R-:W-:Y:S01]  /*2060*/  IADD3 R72, -R54, 0xa1, R53 ;  /* 0x000000a136487810 */ /* 0x000fe20007ffe135 */
[C---:B------:R-:W-:Y:S01]  /*2070*/  FMUL.FTZ R49, R0.reuse, R80 ;  /* 0x0000005000317220 */ /* 0x040fe20000410000 */
[C---:B------:R-:W-:Y:S01]  /*2080*/  FMUL.FTZ R80, R0.reuse, R74 ;  /* 0x0000004a00507220 */ /* 0x040fe20000410000 */
[----:B------:R-:W-:Y:S01]  /*2090*/  VIADD R74, R53, 0xa0 ;  /* 0x000000a0354a7836 */ /* 0x000fe20000000000 */
[----:B------:R-:W-:Y:S01]  /*20a0*/  QGMMA.64x32x32.F32.E4M3.E4M3 R56, gdesc[UR8], R56, gsb0 ;  /* 0x00600000083879f3 */ /* 0x000fe20008000838 */
[C---:B------:R-:W-:Y:S02]  /*20b0*/  IMAD R72, R17.reuse, -0x2, R72 ;  /* 0xfffffffe11487824 */ /* 0x040fe400078e0248 */
[----:B------:R-:W-:Y:S01]  /*20c0*/  FMUL.FTZ R47, R0, R76 ;  /* 0x0000004c002f7220 */ /* 0x000fe20000410000 */
[----:B------:R-:W-:-:S02]  /*20d0*/  IMAD R74, R17, -0x2, R74 ;  /* 0xfffffffe114a7824 */ /* 0x000fc400078e024a */
[----:B------:R-:W-:Y:S01]  /*20e0*/  FMUL.FTZ R51, R0, R84 ;  /* 0x0000005400337220 */ /* 0x000fe20000410000 */
[----:B------:R-:W-:Y:S01]  /*20f0*/  UIADD3 UR10, UR4, 0x202, URZ ;  /* 0x00000202040a7890 */ /* 0x000fe2000fffe03f */
[----:B------:R-:W-:Y:S01]  /*2100*/  IADD3 R53, R72, 0x8, R115 ;  /* 0x0000000848357810 */ /* 0x000fe20007ffe073 */
[----:B------:R-:W-:Y:S01]  /*2110*/  UMOV UR11, 0x80000020 ;  /* 0x80000020000b7882 */ /* 0x000fe20000000000 */
[C---:B------:R-:W-:Y:S01]  /*2120*/  FMUL.FTZ R48, R0.reuse, R77 ;  /* 0x0000004d00307220 */ /* 0x040fe20000410000 */
[----:B------:R-:W-:Y:S01]  /*2130*/  FMUL.FTZ R77, R0, R75 ;  /* 0x0000004b004d7220 */ /* 0x000fe20000410000 */
[----:B------:R-:W-:Y:S01]  /*2140*/  VIMNMX R76, R74, R53, PT ;  /* 0x000000354a4c7248 */ /* 0x000fe20003fe0100 */
        /* <DEDUP_REMOVED lines=10> */
[----:B------:R-:W1:Y:S01]  /*21f0*/  MUFU.TANH R77, R77 ;  /* 0x0000004d004d7308 */ /* 0x000e620000002400 */
[----:B--2---:R-:W-:Y:S01]  /*2200*/  FSEL R125, R125, -INF , P4 ;  /* 0xff8000007d7d7808 */ /* 0x004fe20002000000 */
[----:B------:R-:W-:Y:S01]  /*2210*/  FMUL.FTZ R81, R0, R82 ;  /* 0x0000005200517220 */ /* 0x000fe20000410000 */
[----:B------:R-:W-:Y:S01]  /*2220*/  ISETP.GT.AND P2, PT, R76, 0x9, PT ;  /* 0x000000094c00780c */ /* 0x000fe20003f44270 */
[C---:B------:R-:W-:Y:S01]  /*2230*/  FMUL.FTZ R83, R0.reuse, R83 ;  /* 0x0000005300537220 */ /* 0x040fe20000410000 */
[----:B---3--:R-:W-:Y:S01]  /*2240*/  FSEL R129, R129, -INF , P5 ;  /* 0xff80000081817808 */ /* 0x008fe20002800000 */
[----:B------:R-:W-:Y:S01]  /*2250*/  FMUL.FTZ R82, R0, R86 ;  /* 0x0000005600527220 */ /* 0x000fe20000410000 */
[----:B------:R-:W-:Y:S01]  /*2260*/  ISETP.GT.AND P3, PT, R76, 0x10, PT ;  /* 0x000000104c00780c */ /* 0x000fe20003f64270 */
[----:B------:R-:W2:Y:S01]  /*2270*/  MUFU.TANH R78, R78 ;  /* 0x0000004e004e7308 */ /* 0x000ea20000002400 */
[----:B----4-:R-:W-:Y:S01]  /*2280*/  FSEL R131, R131, -INF , P2 ;  /* 0xff80000083837808 */ /* 0x010fe20001000000 */
[----:B------:R-:W-:Y:S01]  /*2290*/  FMUL.FTZ R87, R0, R87 ;  /* 0x0000005700577220 */ /* 0x000fe20000410000 */
[----:B------:R-:W-:Y:S01]  /*22a0*/  ISETP.GT.AND P4, PT, R76, 0x11, PT ;  /* 0x000000114c00780c */ /* 0x000fe20003f84270 */
[----:B------:R-:W-:Y:S01]  /*22b0*/  ULDC UR4, c[0x0][0x988] ;  /* 0x0002620000047ab9 */ /* 0x000fe20000000800 */
[----:B-----5:R-:W-:-:S02]  /*22c0*/  FSEL R133, R133, -INF , P3 ;  /* 0xff80000085857808 */ /* 0x020fc40001800000 */
[C---:B------:R-:W-:Y:S01]  /*22d0*/  ISETP.GT.AND P2, PT, R76.reuse, 0x18, PT ;  /* 0x000000184c00780c */ /* 0x040fe20003f44270 */
[----:B------:R-:W3:Y:S01]  /*22e0*/  MUFU.TANH R79, R79 ;  /* 0x0000004f004f7308 */ /* 0x000ee20000002400 */
[----:B------:R-:W-:Y:S02]  /*22f0*/  FSEL R135, R135, -INF , P4 ;  /* 0xff80000087877808 */ /* 0x000fe40002000000 */
[C---:B------:R-:W-:Y:S02]  /*2300*/  ISETP.GT.AND P3, PT, R76.reuse, 0x19, PT ;  /* 0x000000194c00780c */ /* 0x040fe40003f64270 */
[----:B------:R-:W-:Y:S02]  /*2310*/  FSEL R137, R137, -INF , P2 ;  /* 0xff80000089897808 */ /* 0x000fe40001000000 */
[----:B------:R-:W-:Y:S01]  /*2320*/  ISETP.GT.AND P2, PT, R76, 0x20, PT ;  /* 0x000000204c00780c */ /* 0x000fe20003f44270 */
[----:B------:R-:W4:Y:S01]  /*2330*/  MUFU.TANH R81, R81 ;  /* 0x0000005100517308 */ /* 0x000f220000002400 */
[----:B------:R-:W-:-:S02]  /*2340*/  FSEL R117, R117, -INF , P3 ;  /* 0xff80000075757808 */ /* 0x000fc40001800000 */
[C---:B------:R-:W-:Y:S02]  /*2350*/  ISETP.GT.AND P3, PT, R76.reuse, 0x21, PT ;  /* 0x000000214c00780c */ /* 0x040fe40003f64270 */
[----:B------:R-:W-:Y:S02]  /*2360*/  FSEL R121, R121, -INF , P2 ;  /* 0xff80000079797808 */ /* 0x000fe40001000000 */
[C---:B------:R-:W-:Y:S01]  /*2370*/  ISETP.GT.AND P2, PT, R76.reuse, 0x28, PT ;  /* 0x000000284c00780c */ /* 0x040fe20003f44270 */
[----:B------:R-:W5:Y:S01]  /*2380*/  MUFU.TANH R83, R83 ;  /* 0x0000005300537308 */ /* 0x000f620000002400 */
[----:B------:R-:W-:Y:S02]  /*2390*/  FSEL R123, R123, -INF , P3 ;  /* 0xff8000007b7b7808 */ /* 0x000fe40001800000 */
[----:B------:R-:W-:Y:S02]  /*23a0*/  ISETP.GT.AND P3, PT, R76, 0x29, PT ;  /* 0x000000294c00780c */ /* 0x000fe40003f64270 */
[----:B------:R-:W-:Y:S01]  /*23b0*/  FSEL R127, R127, -INF , P2 ;  /* 0xff8000007f7f7808 */ /* 0x000fe20001000000 */
[----:B------:R-:W-:-:S02]  /*23c0*/  WARPGROUP.DEPBAR.LE gsb0, 0x0 ;  /* 0x00008000000079c5 */ /* 0x000fc40000010000 */
[----:B------:R-:W-:Y:S01]  /*23d0*/  FMUL.FTZ R53, R0, R56 ;  /* 0x0000003800357220 */ /* 0x000fe20000410000 */
[----:B------:R-:W-:Y:S01]  /*23e0*/  FMNMX.FTZ R56, R119, R125, !PT ;  /* 0x0000007d77387209 */ /* 0x000fe20007810000 */
[----:B------:R-:W-:Y:S01]  /*23f0*/  WARPGROUP.ARRIVE ;  /* 0x00000000000079c5 */ /* 0x000fe20000000000 */
[----:B------:R-:W-:Y:S01]  /*2400*/  ISETP.GT.AND P2, PT, R76, 0x30, PT ;  /* 0x000000304c00780c */ /* 0x000fe20003f44270 */
[C---:B------:R-:W-:Y:S01]  /*2410*/  FMUL.FTZ R63, R0.reuse, R63 ;  /* 0x0000003f003f7220 */ /* 0x040fe20000410000 */
[----:B------:R-:W-:Y:S01]  /*2420*/  FMNMX.FTZ R84, R129, R56, !PT ;  /* 0x0000003881547209 */ /* 0x000fe20007810000 */
[----:B------:R-:W-:Y:S01]  /*2430*/  FMUL.FTZ R56, R0, R58 ;  /* 0x0000003a00387220 */ /* 0x000fe20000410000 */
[----:B------:R-:W-:Y:S01]  /*2440*/  FSEL R93, R93, -INF , P3 ;  /* 0xff8000005d5d7808 */ /* 0x000fe20001800000 */
[----:B------:R-:W-:Y:S01]  /*2450*/  QGMMA.64x32x32.F32.E4M3.E4M3 R24, gdesc[UR8], R24, gsb0 ;  /* 0x00600000081879f3 */ /* 0x000fe20008000818 */
[----:B------:R-:W-:Y:S01]  /*2460*/  FMNMX.FTZ R84, R131, R84, !PT ;  /* 0x0000005483547209 */ /* 0x000fe20007810000 */
[----:B------:R1:W-:Y:S01]  /*2470*/  MUFU.TANH R95, R63 ;  /* 0x0000003f005f7308 */ /* 0x0003e20000002400 */
[----:B------:R-:W-:Y:S01]  /*2480*/  ISETP.GT.AND P3, PT, R76, 0x31, PT ;  /* 0x000000314c00780c */ /* 0x000fe20003f64270 */
[C---:B------:R-:W-:Y:S01]  /*2490*/  FMUL.FTZ R58, R0.reuse, R59 ;  /* 0x0000003b003a7220 */ /* 0x040fe20000410000 */
[----:B------:R-:W-:Y:S01]  /*24a0*/  FMNMX.FTZ R84, R133, R84, !PT ;  /* 0x0000005485547209 */ /* 0x000fe20007810000 */
[----:B------:R-:W-:Y:S01]  /*24b0*/  FMUL.FTZ R59, R0, R62 ;  /* 0x0000003e003b7220 */ /* 0x000fe20000410000 */
[----:B------:R-:W-:Y:S01]  /*24c0*/  FSEL R85, R88, -INF , P2 ;  /* 0xff80000058557808 */ /* 0x000fe20001000000 */
[----:B------:R-:W-:Y:S01]  /*24d0*/  FMUL.FTZ R62, R0, R67 ;  /* 0x00000043003e7220 */ /* 0x000fe20000410000 */
[----:B------:R-:W-:Y:S01]  /*24e0*/  FMNMX.FTZ R84, R135, R84, !PT ;  /* 0x0000005487547209 */ /* 0x000fe20007810000 */
[----:B------:R-:W5:Y:S01]  /*24f0*/  MUFU.TANH R82, R82 ;  /* 0x0000005200527308 */ /* 0x000f620000002400 */
[----:B------:R-:W-:Y:S01]  /*2500*/  ISETP.GT.AND P2, PT, R76, 0x38, PT ;  /* 0x000000384c00780c */ /* 0x000fe20003f44270 */
[C---:B------:R-:W-:Y:S01]  /*2510*/  FMUL.FTZ R66, R0.reuse, R66 ;  /* 0x0000004200427220 */ /* 0x040fe20000410000 */
[----:B------:R-:W-:Y:S01]  /*2520*/  FMNMX.FTZ R84, R137, R84, !PT ;  /* 0x0000005489547209 */ /* 0x000fe20007810000 */
[C---:B------:R-:W-:Y:S01]  /*2530*/  FMUL.FTZ R70, R0.reuse, R70 ;  /* 0x0000004600467220 */ /* 0x040fe20000410000 */
[----:B------:R-:W-:Y:S01]  /*2540*/  FSEL R73, R89, -INF , P3 ;  /* 0xff80000059497808 */ /* 0x000fe20001800000 */
[----:B------:R-:W-:Y:S01]  /*2550*/  FMUL.FTZ R57, R0, R57 ;  /* 0x0000003900397220 */ /* 0x000fe20000410000 */
[----:B------:R-:W-:Y:S01]  /*2560*/  FMNMX.FTZ R84, R117, R84, !PT ;  /* 0x0000005475547209 */ /* 0x000fe20007810000 */
[----:B------:R-:W5:Y:S01]  /*2570*/  MUFU.TANH R87, R87 ;  /* 0x0000005700577308 */ /* 0x000f620000002400 */
[----:B------:R-:W-:-:S02]  /*2580*/  ISETP.GT.AND P3, PT, R76, 0x39, PT ;  /* 0x000000394c00780c */ /* 0x000fc40003f64270 */
[----:B------:R-:W-:Y:S02]  /*2590*/  FMNMX.FTZ R84, R121, R84, !PT ;  /* 0x0000005479547209 */ /* 0x000fe40007810000 */
[----:B-1----:R-:W-:Y:S02]  /*25a0*/  FSEL R63, R90, -INF , P2 ;  /* 0xff8000005a3f7808 */ /* 0x002fe40001000000 */
[----:B------:R-:W-:Y:S01]  /*25b0*/  FMNMX.FTZ R84, R123, R84, !PT ;  /* 0x000000547b547209 */ /* 0x000fe20007810000 */
[----:B------:R-:W1:Y:S01]  /*25c0*/  MUFU.TANH R56, R56 ;  /* 0x0000003800387308 */ /* 0x000e620000002400 */
[----:B------:R-:W-:Y:S02]  /*25d0*/  ISETP.GT.AND P2, PT, R76, 0x40, PT ;  /* 0x000000404c00780c */ /* 0x000fe40003f44270 */
[----:B------:R-:W-:Y:S02]  /*25e0*/  FMNMX.FTZ R84, R127, R84, !PT ;  /* 0x000000547f547209 */ /* 0x000fe40007810000 */
[----:B------:R-:W-:-:S02]  /*25f0*/  FSEL R67, R91, -INF , P3 ;  /* 0xff8000005b437808 */ /* 0x000fc40001800000 */
[----:B------:R-:W-:Y:S01]  /*2600*/  FMNMX.FTZ R84, R93, R84, !PT ;  /* 0x000000545d547209 */ /* 0x000fe20007810000 */
[----:B------:R-:W1:Y:S01]  /*2610*/  MUFU.TANH R58, R58 ;  /* 0x0000003a003a7308 */ /* 0x000e620000002400 */
[----:B------:R-:W-:Y:S02]  /*2620*/  ISETP.GT.AND P3, PT, R76, 0x41, PT ;  /* 0x000000414c00780c */ /* 0x000fe40003f64270 */
[----:B------:R-:W-:Y:S02]  /*2630*/  FMNMX.FTZ R84, R85, R84, !PT ;  /* 0x0000005455547209 */ /* 0x000fe40007810000 */
[----:B------:R-:W-:Y:S01]  /*2640*/  FSEL R75, R80, -INF , P2 ;  /* 0xff800000504b7808 */ /* 0x000fe20001000000 */
[----:B------:R-:W-:Y:S01]  /*2650*/  FMUL.FTZ R80, R0, R71 ;  /* 0x0000004700507220 */ /* 0x000fe20000410000 */
[----:B------:R-:W-:Y:S01]  /*2660*/  FMNMX.FTZ R84, R73, R84, !PT ;  /* 0x0000005449547209 */ /* 0x000fe20007810000 */
[----:B------:R-:W1:Y:S01]  /*2670*/  MUFU.TANH R59, R59 ;  /* 0x0000003b003b7308 */ /* 0x000e620000002400 */
[----:B------:R-:W-:-:S02]  /*2680*/  ISETP.GT.AND P2, PT, R76, 0x48, PT ;  /* 0x000000484c00780c */ /* 0x000fc40003f44270 */
[----:B------:R-:W-:Y:S02]  /*2690*/  FMNMX.FTZ R84, R63, R84, !PT ;  /* 0x000000543f547209 */ /* 0x000fe40007810000 */
[----:B------:R-:W-:Y:S02]  /*26a0*/  FSEL R77, R77, -INF , P3 ;  /* 0xff8000004d4d7808 */ /* 0x000fe40001800000 */
[----:B------:R-:W-:Y:S01]  /*26b0*/  FMNMX.FTZ R84, R67, R84, !PT ;  /* 0x0000005443547209 */ /* 0x000fe20007810000 */
[----:B------:R-:W1:Y:S01]  /*26c0*/  MUFU.TANH R66, R66 ;  /* 0x0000004200427308 */ /* 0x000e620000002400 */
[----:B------:R-:W-:Y:S02]  /*26d0*/  ISETP.GT.AND P3, PT, R76, 0x49, PT ;  /* 0x000000494c00780c */ /* 0x000fe40003f64270 */
[----:B------:R-:W-:Y:S02]  /*26e0*/  FMNMX.FTZ R84, R75, R84, !PT ;  /* 0x000000544b547209 */ /* 0x000fe40007810000 */
[----:B--2---:R-:W-:-:S02]  /*26f0*/  FSEL R71, R78, -INF , P2 ;  /* 0xff8000004e477808 */ /* 0x004fc40001000000 */
[----:B------:R-:W-:Y:S01]  /*2700*/  FMNMX.FTZ R84, R77, R84, !PT ;  /* 0x000000544d547209 */ /* 0x000fe20007810000 */
[----:B------:R-:W2:Y:S01]  /*2710*/  MUFU.TANH R62, R62 ;  /* 0x0000003e003e7308 */ /* 0x000ea20000002400 */
[----:B------:R-:W-:Y:S01]  /*2720*/  ISETP.GT.AND P2, PT, R76, 0x50, PT ;  /* 0x000000504c00780c */ /* 0x000fe20003f44270 */
[----:B------:R-:W-:Y:S02]  /*2730*/  WARPGROUP.DEPBAR.LE gsb0, 0x0 ;  /* 0x00008000000079c5 */ /* 0x000fe40000010000 */
[----:B---3--:R-:W-:Y:S01]  /*2740*/  FSEL R79, R79, -INF , P3 ;  /* 0xff8000004f4f7808 */ /* 0x008fe20001800000 */
[C---:B------:R-:W-:Y:S01]  /*2750*/  FMUL.FTZ R78, R0.reuse, R27 ;  /* 0x0000001b004e7220 */ /* 0x040fe20000410000 */
[----:B------:R-:W-:Y:S01]  /*2760*/  FMNMX.FTZ R84, R71, R84, !PT ;  /* 0x0000005447547209 */ /* 0x000fe20007810000 */
[----:B------:R-:W-:Y:S01]  /*2770*/  FMUL.FTZ R26, R0, R26 ;  /* 0x0000001a001a7220 */ /* 0x000fe20000410000 */
[----:B------:R-:W-:Y:S01]  /*2780*/  ISETP.GT.AND P3, PT, R76, 0x51, PT ;  /* 0x000000514c00780c */ /* 0x000fe20003f64270 */
[----:B------:R-:W3:Y:S01]  /*2790*/  MUFU.TANH R70, R70 ;  /* 0x0000004600467308 */ /* 0x000ee20000002400 */
[----:B----4-:R-:W-:Y:S01]  /*27a0*/  FSEL R81, R81, -INF , P2 ;  /* 0xff80000051517808 */ /* 0x010fe20001000000 */
[C---:B------:R-:W-:Y:S01]  /*27b0*/  FMUL.FTZ R30, R0.reuse, R30 ;  /* 0x0000001e001e7220 */ /* 0x040fe20000410000 */
[----:B------:R-:W-:Y:S01]  /*27c0*/  FMNMX.FTZ R84, R79, R84, !PT ;  /* 0x000000544f547209 */ /* 0x000fe20007810000 */
[----:B------:R-:W-:Y:S01]  /*27d0*/  FMUL.FTZ R34, R0, R34 ;  /* 0x0000002200227220 */ /* 0x000fe20000410000 */
[----:B------:R-:W-:Y:S01]  /*27e0*/  ISETP.GT.AND P2, PT, R76, 0x58, PT ;  /* 0x000000584c00780c */ /* 0x000fe20003f44270 */
[C---:B------:R-:W-:Y:S01]  /*27f0*/  FMUL.FTZ R38, R0.reuse, R38 ;  /* 0x0000002600267220 */ /* 0x040fe20000410000 */
[----:B-----5:R-:W-:Y:S01]  /*2800*/  FSEL R83, R83, -INF , P3 ;  /* 0xff80000053537808 */ /* 0x020fe20001800000 */
[----:B------:R-:W4:Y:S01]  /*2810*/  MUFU.TANH R80, R80 ;  /* 0x0000005000507308 */ /* 0x000f220000002400 */
        /* <DEDUP_REMOVED lines=11> */
[C---:B------:R-:W-:Y:S01]  /*28d0*/  FMUL.FTZ R32, R0.reuse, R32 ;  /* 0x0000002000207220 */ /* 0x040fe20000410000 */
[----:B------:R-:W-:Y:S01]  /*28e0*/  FMNMX.FTZ R84, R27, R84, !PT ;  /* 0x000000541b547209 */ /* 0x000fe20007810000 */
[----:B------:R-:W-:Y:S01]  /*28f0*/  FMUL.FTZ R33, R0, R33 ;  /* 0x0000002100217220 */ /* 0x000fe20000410000 */
[----:B------:R-:W-:Y:S01]  /*2900*/  ISETP.GT.AND P3, PT, R76, 0x61, PT ;  /* 0x000000614c00780c */ /* 0x000fe20003f64270 */
[----:B------:R-:W5:Y:S01]  /*2910*/  MUFU.TANH R78, R78 ;  /* 0x0000004e004e7308 */ /* 0x000f620000002400 */
[----:B-1----:R-:W-:Y:S01]  /*2920*/  FSEL R89, R56, -INF , P2 ;  /* 0xff80000038597808 */ /* 0x002fe20001000000 */
[----:B------:R-:W-:Y:S01]  /*2930*/  FMUL.FTZ R56, R0, R31 ;  /* 0x0000001f00387220 */ /* 0x000fe20000410000 */
[----:B------:R-:W-:Y:S01]  /*2940*/  FMNMX.FTZ R84, R87, R84, !PT ;  /* 0x0000005457547209 */ /* 0x000fe20007810000 */
[----:B------:R1:W-:Y:S01]  /*2950*/  @!P0 SYNCS.ARRIVE.TRANS64.RED.A1T0 RZ, [R3+URZ], RZ ;  /* 0x000000ff03ff89a7 */ /* 0x0003e2000810043f */
[----:B------:R-:W-:-:S02]  /*2960*/  ISETP.GT.AND P2, PT, R76, 0x68, PT ;  /* 0x000000684c00780c */ /* 0x000fc40003f44270 */
[----:B------:R-:W-:Y:S01]  /*2970*/  FSEL R91, R58, -INF , P3 ;  /* 0xff8000003a5b7808 */ /* 0x000fe20001800000 */
[----:B------:R-:W1:Y:S01]  /*2980*/  MUFU.TANH R30, R30 ;  /* 0x0000001e001e7308 */ /* 0x000e620000002400 */
[----:B------:R-:W-:Y:S01]  /*2990*/  FMNMX.FTZ R84, R89, R84, !PT ;  /* 0x0000005459547209 */ /* 0x000fe20007810000 */
[----:B------:R-:W-:Y:S01]  /*29a0*/  FMUL.FTZ R58, R0, R35 ;  /* 0x00000023003a7220 */ /* 0x000fe20000410000 */
[----:B------:R-:W-:Y:S02]  /*29b0*/  ISETP.GT.AND P3, PT, R76, 0x69, PT ;  /* 0x000000694c00780c */ /* 0x000fe40003f64270 */
[----:B------:R-:W-:Y:S01]  /*29c0*/  FSEL R31, R59, -INF , P2 ;  /* 0xff8000003b1f7808 */ /* 0x000fe20001000000 */
[----:B------:R-:W-:Y:S01]  /*29d0*/  FMUL.FTZ R59, R0, R39 ;  /* 0x00000027003b7220 */ /* 0x000fe20000410000 */
[----:B------:R-:W-:Y:S01]  /*29e0*/  FMNMX.FTZ R84, R91, R84, !PT ;  /* 0x000000545b547209 */ /* 0x000fe20007810000 */
[----:B------:R-:W1:Y:S01]  /*29f0*/  MUFU.TANH R56, R56 ;  /* 0x0000003800387308 */ /* 0x000e620000002400 */
[----:B------:R-:W-:-:S02]  /*2a00*/  ISETP.GT.AND P2, PT, R76, 0x70, PT ;  /* 0x000000704c00780c */ /* 0x000fc40003f44270 */
[----:B------:R-:W-:Y:S02]  /*2a10*/  FSEL R95, R95, -INF , P3 ;  /* 0xff8000005f5f7808 */ /* 0x000fe40001800000 */
[----:B------:R-:W-:Y:S02]  /*2a20*/  FMNMX.FTZ R84, R31, R84, !PT ;  /* 0x000000541f547209 */ /* 0x000fe40007810000 */
[----:B------:R-:W-:Y:S01]  /*2a30*/  ISETP.GT.AND P3, PT, R76, 0x71, PT ;  /* 0x000000714c00780c */ /* 0x000fe20003f64270 */
[----:B------:R-:W1:Y:S01]  /*2a40*/  MUFU.TANH R34, R34 ;  /* 0x0000002200227308 */ /* 0x000e620000002400 */
[----:B------:R-:W-:Y:S02]  /*2a50*/  FSEL R97, R66, -INF , P2 ;  /* 0xff80000042617808 */ /* 0x000fe40001000000 */
[----:B------:R-:W-:Y:S02]  /*2a60*/  FMNMX.FTZ R84, R95, R84, !PT ;  /* 0x000000545f547209 */ /* 0x000fe40007810000 */
[----:B------:R-:W-:-:S02]  /*2a70*/  ISETP.GT.AND P2, PT, R76, 0x78, PT ;  /* 0x000000784c00780c */ /* 0x000fc40003f44270 */
[----:B--2---:R-:W-:Y:S01]  /*2a80*/  FSEL R99, R62, -INF , P3 ;  /* 0xff8000003e637808 */ /* 0x004fe20001800000 */
[----:B------:R-:W2:Y:S01]  /*2a90*/  MUFU.TANH R58, R58 ;  /* 0x0000003a003a7308 */ /* 0x000ea20000002400 */
[----:B------:R-:W-:Y:S01]  /*2aa0*/  FMNMX.FTZ R84, R97, R84, !PT ;  /* 0x0000005461547209 */ /* 0x000fe20007810000 */
[----:B------:R-:W-:Y:S01]  /*2ab0*/  FMUL.FTZ R62, R0, R36 ;  /* 0x00000024003e7220 */ /* 0x000fe20000410000 */
[----:B------:R-:W-:Y:S02]  /*2ac0*/  ISETP.GT.AND P3, PT, R76, 0x79, PT ;  /* 0x000000794c00780c */ /* 0x000fe40003f64270 */
[----:B---3--:R-:W-:Y:S02]  /*2ad0*/  FSEL R101, R70, -INF , P2 ;  /* 0xff80000046657808 */ /* 0x008fe40001000000 */
[----:B------:R-:W-:Y:S01]  /*2ae0*/  FMNMX.FTZ R84, R99, R84, !PT ;  /* 0x0000005463547209 */ /* 0x000fe20007810000 */
[----:B------:R-:W3:Y:S01]  /*2af0*/  MUFU.TANH R38, R38 ;  /* 0x0000002600267308 */ /* 0x000ee20000002400 */
[----:B------:R-:W-:-:S02]  /*2b00*/  ISETP.GT.AND P2, PT, R76, 0x80, PT ;  /* 0x000000804c00780c */ /* 0x000fc40003f44270 */
[----:B----4-:R-:W-:Y:S02]  /*2b10*/  FSEL R35, R80, -INF , P3 ;  /* 0xff80000050237808 */ /* 0x010fe40001800000 */
[----:B------:R-:W-:Y:S02]  /*2b20*/  FMNMX.FTZ R84, R101, R84, !PT ;  /* 0x0000005465547209 */ /* 0x000fe40007810000 */
[----:B------:R-:W-:Y:S01]  /*2b30*/  ISETP.GT.AND P3, PT, R76, 0x81, PT ;  /* 0x000000814c00780c */ /* 0x000fe20003f64270 */
[----:B------:R-:W4:Y:S01]  /*2b40*/  MUFU.TANH R59, R59 ;  /* 0x0000003b003b7308 */ /* 0x000f220000002400 */
[----:B-----5:R-:W-:Y:S01]  /*2b50*/  FSEL R105, R26, -INF , P2 ;  /* 0xff8000001a697808 */ /* 0x020fe20001000000 */
[C---:B------:R-:W-:Y:S01]  /*2b60*/  FMUL.FTZ R26, R0.reuse, R60 ;  /* 0x0000003c001a7220 */ /* 0x040fe20000410000 */
[----:B------:R-:W-:Y:S01]  /*2b70*/  FMNMX.FTZ R84, R35, R84, !PT ;  /* 0x0000005423547209 */ /* 0x000fe20007810000 */
[----:B------:R-:W-:Y:S01]  /*2b80*/  FMUL.FTZ R60, R0, R69 ;  /* 0x00000045003c7220 */ /* 0x000fe20000410000 */
[----:B------:R-:W-:-:S02]  /*2b90*/  ISETP.GT.AND P2, PT, R76, 0x88, PT ;  /* 0x000000884c00780c */ /* 0x000fc40003f44270 */
[----:B------:R-:W-:Y:S01]  /*2ba0*/  FSEL R103, R78, -INF , P3 ;  /* 0xff8000004e677808 */ /* 0x000fe20001800000 */
[----:B------:R-:W-:Y:S01]  /*2bb0*/  MUFU.TANH R4, R4 ;  /* 0x0000000400047308 */ /* 0x000fe20000002400 */
[----:B------:R-:W-:Y:S02]  /*2bc0*/  FMNMX.FTZ R84, R105, R84, !PT ;  /* 0x0000005469547209 */ /* 0x000fe40007810000 */
[----:B------:R-:W-:Y:S02]  /*2bd0*/  ISETP.GT.AND P3, PT, R76, 0x89, PT ;  /* 0x000000894c00780c */ /* 0x000fe40003f64270 */
[----:B-1----:R-:W-:Y:S01]  /*2be0*/  FSEL R107, R30, -INF , P2 ;  /* 0xff8000001e6b7808 */ /* 0x002fe20001000000 */
[----:B------:R-:W-:Y:S01]  /*2bf0*/  FMUL.FTZ R30, R0, R61 ;  /* 0x0000003d001e7220 */ /* 0x000fe20000410000 */
[----:B------:R-:W-:Y:S01]  /*2c00*/  FMNMX.FTZ R84, R103, R84, !PT ;  /* 0x0000005467547209 */ /* 0x000fe20007810000 */
[----:B------:R-:W1:Y:S01]  /*2c10*/  MUFU.TANH R6, R6 ;  /* 0x0000000600067308 */ /* 0x000e620000002400 */
[----:B------:R-:W-:-:S02]  /*2c20*/  ISETP.GT.AND P2, PT, R76, 0x90, PT ;  /* 0x000000904c00780c */ /* 0x000fc40003f44270 */
[----:B------:R-:W-:Y:S02]  /*2c30*/  FSEL R39, R56, -INF , P3 ;  /* 0xff80000038277808 */ /* 0x000fe40001800000 */
[----:B------:R-:W-:Y:S02]  /*2c40*/  FMNMX.FTZ R84, R107, R84, !PT ;  /* 0x000000546b547209 */ /* 0x000fe40007810000 */
[----:B------:R-:W-:Y:S01]  /*2c50*/  ISETP.GT.AND P3, PT, R76, 0x91, PT ;  /* 0x000000914c00780c */ /* 0x000fe20003f64270 */
[----:B------:R-:W5:Y:S01]  /*2c60*/  MUFU.TANH R7, R7 ;  /* 0x0000000700077308 */ /* 0x000f620000002400 */
[----:B------:R-:W-:Y:S01]  /*2c70*/  FSEL R113, R34, -INF , P2 ;  /* 0xff80000022717808 */ /* 0x000fe20001000000 */
[C---:B------:R-:W-:Y:S01]  /*2c80*/  FMUL.FTZ R34, R0.reuse, R64 ;  /* 0x0000004000227220 */ /* 0x040fe20000410000 */
[----:B------:R-:W-:Y:S01]  /*2c90*/  FMNMX.FTZ R84, R39, R84, !PT ;  /* 0x0000005427547209 */ /* 0x000fe20007810000 */
[----:B------:R-:W-:Y:S01]  /*2ca0*/  FMUL.FTZ R64, R0, R37 ;  /* 0x0000002500407220 */ /* 0x000fe20000410000 */
[----:B------:R-:W-:-:S02]  /*2cb0*/  ISETP.GT.AND P2, PT, R76, 0x98, PT ;  /* 0x000000984c00780c */ /* 0x000fc40003f44270 */
[----:B--2---:R-:W-:Y:S01]  /*2cc0*/  FSEL R111, R58, -INF , P3 ;  /* 0xff8000003a6f7808 */ /* 0x004fe20001800000 */
[----:B------:R-:W-:Y:S01]  /*2cd0*/  MUFU.TANH R8, R8 ;  /* 0x0000000800087308 */ /* 0x000fe20000002400 */
[----:B------:R-:W-:Y:S01]  /*2ce0*/  FMNMX.FTZ R84, R113, R84, !PT ;  /* 0x0000005471547209 */ /* 0x000fe20007810000 */
[----:B------:R-:W-:Y:S01]  /*2cf0*/  FMUL.FTZ R58, R0, R68 ;  /* 0x00000044003a7220 */ /* 0x000fe20000410000 */
[----:B------:R-:W-:Y:S02]  /*2d00*/  ISETP.GT.AND P3, PT, R76, 0x99, PT ;  /* 0x000000994c00780c */ /* 0x000fe40003f64270 */
[----:B---3--:R-:W-:Y:S01]  /*2d10*/  FSEL R109, R38, -INF , P2 ;  /* 0xff800000266d7808 */ /* 0x008fe20001000000 */
[----:B------:R-:W-:Y:S01]  /*2d20*/  FMUL.FTZ R38, R0, R65 ;  /* 0x0000004100267220 */ /* 0x000fe20000410000 */
[----:B------:R-:W-:Y:S01]  /*2d30*/  FMNMX.FTZ R84, R111, R84, !PT ;  /* 0x000000546f547209 */ /* 0x000fe20007810000 */
[----:B------:R-:W2:Y:S01]  /*2d40*/  MUFU.TANH R9, R9 ;  /* 0x0000000900097308 */ /* 0x000ea20000002400 */
[----:B----4-:R-:W-:-:S02]  /*2d50*/  FSEL R61, R59, -INF , P3 ;  /* 0xff8000003b3d7808 */ /* 0x010fc40001800000 */
[----:B------:R-:W-:Y:S02]  /*2d60*/  FMNMX.FTZ R84, R109, R84, !PT ;  /* 0x000000546d547209 */ /* 0x000fe40007810000 */
[----:B------:R-:W-:Y:S02]  /*2d70*/  VIADDMNMX R72, R115, R72, R74, PT ;  /* 0x0000004873487246 */ /* 0x000fe4000380014a */
[----:B------:R-:W-:Y:S01]  /*2d80*/  FMNMX.FTZ R84, R61, R84, !PT ;  /* 0x000000543d547209 */ /* 0x000fe20007810000 */
[----:B------:R-:W-:Y:S01]  /*2d90*/  MUFU.TANH R10, R10 ;  /* 0x0000000a000a7308 */ /* 0x000fe20000002400 */
[C---:B------:R-:W-:Y:S02]  /*2da0*/  ISETP.GT.AND P3, PT, R72.reuse, 0x1, PT ;  /* 0x000000014800780c */ /* 0x040fe40003f64270 */
[----:B------:R-:W-:Y:S01]  /*2db0*/  ISETP.GT.AND P4, PT, R72, 0x8, PT ;  /* 0x000000084800780c */ /* 0x000fe20003f84270 */
[----:B------:R-:W3:Y:S01]  /*2dc0*/  SHFL.BFLY PT, R59, R84, 0x2, 0x1f ;  /* 0x0c401f00543b7f89 */ /* 0x000ee200000e0000 */
[----:B-1----:R-:W-:-:S02]  /*2dd0*/  FSEL R6, R6, -INF , P3 ;  /* 0xff80000006067808 */ /* 0x002fc40001800000 */
[----:B-----5:R-:W-:Y:S01]  /*2de0*/  FSEL R7, R7, -INF , P4 ;  /* 0xff80000007077808 */ /* 0x020fe20002000000 */
[----:B------:R-:W1:Y:S01]  /*2df0*/  MUFU.TANH R11, R11 ;  /* 0x0000000b000b7308 */ /* 0x000e620000002400 */
[----:B------:R-:W-:-:S04]  /*2e00*/  ISETP.GT.AND P3, PT, R72, 0x10, PT ;  /* 0x000000104800780c */ /* 0x000fc80003f64270 */
[----:B--2---:R-:W-:Y:S02]  /*2e10*/  FSEL R9, R9, -INF , P3 ;  /* 0xff80000009097808 */ /* 0x004fe40001800000 */
[----:B------:R-:W-:Y:S01]  /*2e20*/  ISETP.GT.AND P3, PT, R72, 0x18, PT ;  /* 0x000000184800780c */ /* 0x000fe20003f64270 */
[----:B------:R-:W-:Y:S08]  /*2e30*/  MUFU.TANH R12, R12 ;  /* 0x0000000c000c7308 */ /* 0x000ff00000002400 */
[----:B------:R-:W2:Y:S01]  /*2e40*/  MUFU.TANH R13, R13 ;  /* 0x0000000d000d7308 */ /* 0x000ea20000002400 */
[----:B-1----:R-:W-:-:S02]  /*2e50*/  FSEL R11, R11, -INF , P3 ;  /* 0xff8000000b0b7808 */ /* 0x002fc40001800000 */
[----:B------:R-:W-:Y:S02]  /*2e60*/  ISETP.GT.AND P3, PT, R72, 0x20, PT ;  /* 0x000000204800780c */ /* 0x000fe40003f64270 */
[----:B---3--:R-:W-:-:S03]  /*2e70*/  FMNMX.FTZ R56, R84, R59, !PT ;  /* 0x0000003b54387209 */ /* 0x008fc60007810000 */
[----:B------:R-:W-:Y:S02]  /*2e80*/  MUFU.TANH R14, R14 ;  /* 0x0000000e000e7308 */ /* 0x000fe40000002400 */
[----:B------:R-:W1:Y:S06]  /*2e90*/  SHFL.BFLY PT, R59, R56, 0x1, 0x1f ;  /* 0x0c201f00383b7f89 */ /* 0x000e6c00000e0000 */
[----:B------:R-:W3:Y:S01]  /*2ea0*/  MUFU.TANH R15, R15 ;  /* 0x0000000f000f7308 */ /* 0x000ee20000002400 */
[----:B--2---:R-:W-:Y:S02]  /*2eb0*/  FSEL R13, R13, -INF , P3 ;  /* 0xff8000000d0d7808 */ /* 0x004fe40001800000 */
[----:B------:R-:W-:-:S05]  /*2ec0*/  ISETP.GT.AND P3, PT, R72, 0x28, PT ;  /* 0x000000284800780c */ /* 0x000fca0003f64270 */
[----:B------:R-:W2:Y:S08]  /*2ed0*/  MUFU.TANH R20, R20 ;  /* 0x0000001400147308 */ /* 0x000eb00000002400 */
[----:B------:R-:W4:Y:S01]  /*2ee0*/  MUFU.TANH R21, R21 ;  /* 0x0000001500157308 */ /* 0x000f220000002400 */
[----:B---3--:R-:W-:Y:S02]  /*2ef0*/  FSEL R15, R15, -INF , P3 ;  /* 0xff8000000f0f7808 */ /* 0x008fe40001800000 */
[----:B-1----:R-:W-:Y:S01]  /*2f00*/  FMNMX.FTZ R59, R56, R59, !PT ;  /* 0x0000003b383b7209 */ /* 0x002fe20007810000 */
[----:B------:R-:W-:Y:S01]  /*2f10*/  IMAD.U32 R56, RZ, RZ, UR4 ;  /* 0x00000004ff387e24 */ /* 0x000fe2000f8e00ff */
[----:B------:R-:W-:-:S02]  /*2f20*/  ISETP.GT.AND P3, PT, R72, 0x30, PT ;  /* 0x000000304800780c */ /* 0x000fc40003f64270 */
[C---:B------:R-:W-:Y:S01]  /*2f30*/  FSETP.NEU.FTZ.AND P2, PT, R59.reuse, -INF , PT ;  /* 0xff8000003b00780b */ /* 0x040fe20003f5d000 */
[----:B------:R-:W-:-:S01]  /*2f40*/  FFMA.FTZ R36, R59, R56, -8 ;  /* 0xc10000003b247423 */ /* 0x000fc20000010038 */
[----:B------:R-:W1:Y:S04]  /*2f50*/  MUFU.TANH R42, R42 ;  /* 0x0000002a002a7308 */ /* 0x000e680000002400 */
[----:B------:R-:W-:Y:S02]  /*2f60*/  FSEL R36, R36, RZ, P2 ;  /* 0x000000ff24247208 */ /* 0x000fe40001000000 */
[----:B------:R-:W-:Y:S02]  /*2f70*/  ISETP.GT.AND P2, PT, R72, RZ, PT ;  /* 0x000000ff4800720c */ /* 0x000fe40003f44270 */
[----:B------:R-:W3:Y:S01]  /*2f80*/  MUFU.TANH R43, R43 ;  /* 0x0000002b002b7308 */ /* 0x000ee20000002400 */
        /* <DEDUP_REMOVED lines=39> */
[----:B--2---:R-:W-:Y:S01]  /*3200*/  FSEL R129, R20, -INF , P2 ;  /* 0xff80000014817808 */ /* 0x004fe20001000000 */
[--C-:B------:R-:W-:Y:S01]  /*3210*/  FFMA.FTZ R20, R75, R56, -R36.reuse ;  /* 0x000000384b147223 */ /* 0x100fe20000010824 */
[----:B------:R-:W-:Y:S01]  /*3220*/  FMNMX.FTZ R74, R15, R74, !PT ;  /* 0x0000004a0f4a7209 */ /* 0x000fe20007810000 */
[----:B------:R-:W2:Y:S01]  /*3230*/  MUFU.TANH R48, R48 ;  /* 0x0000003000307308 */ /* 0x000ea20000002400 */
[C---:B------:R-:W-:Y:S01]  /*3240*/  ISETP.GT.AND P2, PT, R72.reuse, 0x31, PT ;  /* 0x000000314800780c */ /* 0x040fe20003f44270 */
[-CC-:B------:R-:W-:Y:S01]  /*3250*/  FFMA.FTZ R67, R67, R56.reuse, -R36.reuse ;  /* 0x0000003843437223 */ /* 0x180fe20000010824 */
[----:B----4-:R-:W-:Y:S01]  /*3260*/  FSEL R21, R21, -INF , P3 ;  /* 0xff80000015157808 */ /* 0x010fe20001800000 */
[--C-:B------:R-:W-:Y:S01]  /*3270*/  FFMA.FTZ R77, R77, R56, -R36.reuse ;  /* 0x000000384d4d7223 */ /* 0x100fe20000010824 */
[----:B------:R-:W-:Y:S01]  /*3280*/  FMNMX.FTZ R74, R129, R74, !PT ;  /* 0x0000004a814a7209 */ /* 0x000fe20007810000 */
[-CC-:B------:R-:W-:Y:S01]  /*3290*/  FFMA.FTZ R83, R83, R56.reuse, -R36.reuse ;  /* 0x0000003853537223 */ /* 0x180fe20000010824 */
[----:B------:R-:W-:Y:S01]  /*32a0*/  ISETP.GT.AND P3, PT, R72, 0x38, PT ;  /* 0x000000384800780c */ /* 0x000fe20003f64270 */
[----:B------:R-:W4:Y:S01]  /*32b0*/  MUFU.TANH R49, R49 ;  /* 0x0000003100317308 */ /* 0x000f220000002400 */
[----:B-1----:R-:W-:Y:S01]  /*32c0*/  FSEL R85, R42, -INF , P2 ;  /* 0xff8000002a557808 */ /* 0x002fe20001000000 */
[--C-:B------:R-:W-:Y:S01]  /*32d0*/  FFMA.FTZ R42, R71, R56, -R36.reuse ;  /* 0x00000038472a7223 */ /* 0x100fe20000010824 */
[----:B------:R-:W-:Y:S01]  /*32e0*/  FMNMX.FTZ R74, R21, R74, !PT ;  /* 0x0000004a154a7209 */ /* 0x000fe20007810000 */
[-CC-:B------:R-:W-:Y:S01]  /*32f0*/  FFMA.FTZ R87, R87, R56.reuse, -R36.reuse ;  /* 0x0000003857577223 */ /* 0x180fe20000010824 */
[C---:B------:R-:W-:Y:S01]  /*3300*/  ISETP.GT.AND P2, PT, R72.reuse, 0x39, PT ;  /* 0x000000394800780c */ /* 0x040fe20003f44270 */
[--C-:B------:R-:W-:Y:S01]  /*3310*/  FFMA.FTZ R35, R35, R56, -R36.reuse ;  /* 0x0000003823237223 */ /* 0x100fe20000010824 */
[----:B---3--:R-:W-:Y:S01]  /*3320*/  FSEL R43, R43, -INF , P3 ;  /* 0xff8000002b2b7808 */ /* 0x008fe20001800000 */
[----:B------:R-:W1:Y:S01]  /*3330*/  MUFU.TANH R50, R50 ;  /* 0x0000003200327308 */ /* 0x000e620000002400 */
[----:B------:R-:W-:Y:S01]  /*3340*/  FMNMX.FTZ R74, R85, R74, !PT ;  /* 0x0000004a554a7209 */ /* 0x000fe20007810000 */
[-CC-:B------:R-:W-:Y:S01]  /*3350*/  FFMA.FTZ R39, R39, R56.reuse, -R36.reuse ;  /* 0x0000003827277223 */ /* 0x180fe20000010824 */
[----:B------:R-:W-:Y:S01]  /*3360*/  ISETP.GT.AND P3, PT, R72, 0x40, PT ;  /* 0x000000404800780c */ /* 0x000fe20003f64270 */
[-CC-:B------:R-:W-:Y:S01]  /*3370*/  FFMA.FTZ R61, R61, R56.reuse, -R36.reuse ;  /* 0x000000383d3d7223 */ /* 0x180fe20000010824 */
[----:B-----5:R-:W-:Y:S01]  /*3380*/  FSEL R131, R44, -INF , P2 ;  /* 0xff8000002c837808 */ /* 0x020fe20001000000 */
[----:B------:R-:W-:Y:S01]  /*3390*/  FFMA.FTZ R44, R107, R56, -R36 ;  /* 0x000000386b2c7223 */ /* 0x000fe20000010824 */
[----:B------:R-:W-:Y:S01]  /*33a0*/  FMNMX.FTZ R74, R43, R74, !PT ;  /* 0x0000004a2b4a7209 */ /* 0x000fe20007810000 */
[----:B------:R-:W3:Y:S01]  /*33b0*/  MUFU.TANH R51, R51 ;  /* 0x0000003300337308 */ /* 0x000ee20000002400 */
[----:B------:R-:W-:-:S02]  /*33c0*/  ISETP.GT.AND P2, PT, R72, 0x41, PT ;  /* 0x000000414800780c */ /* 0x000fc40003f44270 */
[----:B------:R-:W-:Y:S02]  /*33d0*/  FSEL R45, R45, -INF , P3 ;  /* 0xff8000002d2d7808 */ /* 0x000fe40001800000 */
[----:B------:R-:W-:Y:S02]  /*33e0*/  FMNMX.FTZ R74, R131, R74, !PT ;  /* 0x0000004a834a7209 */ /* 0x000fe40007810000 */
[----:B------:R-:W-:Y:S01]  /*33f0*/  ISETP.GT.AND P3, PT, R72, 0x48, PT ;  /* 0x000000484800780c */ /* 0x000fe20003f64270 */
[----:B------:R-:W5:Y:S01]  /*3400*/  MUFU.TANH R52, R52 ;  /* 0x0000003400347308 */ /* 0x000f620000002400 */
[----:B------:R-:W-:Y:S01]  /*3410*/  FSEL R63, R46, -INF , P2 ;  /* 0xff8000002e3f7808 */ /* 0x000fe20001000000 */
[----:B------:R-:W-:Y:S01]  /*3420*/  FFMA.FTZ R46, R113, R56, -R36 ;  /* 0x00000038712e7223 */ /* 0x000fe20000010824 */
        /* <DEDUP_REMOVED lines=13> */
[----:B------:R-:W-:Y:S01]  /*3500*/  MUFU.TANH R26, R26 ;  /* 0x0000001a001a7308 */ /* 0x000fe20000002400 */
[----:B-1----:R-:W-:Y:S02]  /*3510*/  FSEL R75, R50, -INF , P2 ;  /* 0xff800000324b7808 */ /* 0x002fe40001000000 */
[----:B------:R-:W-:Y:S02]  /*3520*/  FMNMX.FTZ R74, R49, R74, !PT ;  /* 0x0000004a314a7209 */ /* 0x000fe40007810000 */
[----:B------:R-:W-:-:S02]  /*3530*/  ISETP.GT.AND P2, PT, R72, 0x59, PT ;  /* 0x000000594800780c */ /* 0x000fc40003f44270 */
[----:B---3--:R-:W-:Y:S01]  /*3540*/  FSEL R51, R51, -INF , P3 ;  /* 0xff80000033337808 */ /* 0x008fe20001800000 */
[----:B------:R-:W1:Y:S01]  /*3550*/  MUFU.TANH R30, R30 ;  /* 0x0000001e001e7308 */ /* 0x000e620000002400 */
[----:B------:R-:W-:Y:S02]  /*3560*/  FMNMX.FTZ R74, R75, R74, !PT ;  /* 0x0000004a4b4a7209 */ /* 0x000fe40007810000 */
[----:B------:R-:W-:Y:S02]  /*3570*/  ISETP.GT.AND P3, PT, R72, 0x60, PT ;  /* 0x000000604800780c */ /* 0x000fe40003f64270 */
[----:B-----5:R-:W-:Y:S02]  /*3580*/  FSEL R135, R52, -INF , P2 ;  /* 0xff80000034877808 */ /* 0x020fe40001000000 */
[----:B------:R-:W-:Y:S01]  /*3590*/  FMNMX.FTZ R74, R51, R74, !PT ;  /* 0x0000004a334a7209 */ /* 0x000fe20007810000 */
[----:B------:R-:W3:Y:S01]  /*35a0*/  MUFU.TANH R34, R34 ;  /* 0x0000002200227308 */ /* 0x000ee20000002400 */
[----:B------:R-:W-:-:S02]  /*35b0*/  ISETP.GT.AND P2, PT, R72, 0x61, PT ;  /* 0x000000614800780c */ /* 0x000fc40003f44270 */
[----:B------:R-:W-:Y:S02]  /*35c0*/  FSEL R53, R53, -INF , P3 ;  /* 0xff80000035357808 */ /* 0x000fe40001800000 */
[----:B------:R-:W-:Y:S02]  /*35d0*/  FMNMX.FTZ R74, R135, R74, !PT ;  /* 0x0000004a874a7209 */ /* 0x000fe40007810000 */
[C---:B------:R-:W-:Y:S01]  /*35e0*/  ISETP.GT.AND P3, PT, R72.reuse, 0x68, PT ;  /* 0x000000684800780c */ /* 0x040fe20003f64270 */
[----:B------:R-:W4:Y:S01]  /*35f0*/  MUFU.TANH R38, R38 ;  /* 0x0000002600267308 */ /* 0x000f220000002400 */
[----:B--2---:R-:W-:Y:S02]  /*3600*/  FSEL R71, R57, -INF , P2 ;  /* 0xff80000039477808 */ /* 0x004fe40001000000 */
[----:B------:R-:W-:Y:S02]  /*3610*/  FMNMX.FTZ R74, R53, R74, !PT ;  /* 0x0000004a354a7209 */ /* 0x000fe40007810000 */
[----:B------:R-:W-:-:S02]  /*3620*/  ISETP.GT.AND P2, PT, R72, 0x69, PT ;  /* 0x000000694800780c */ /* 0x000fc40003f44270 */
[----:B------:R-:W-:Y:S01]  /*3630*/  FMNMX.FTZ R74, R71, R74, !PT ;  /* 0x0000004a474a7209 */ /* 0x000fe20007810000 */
[----:B------:R-:W2:Y:S01]  /*3640*/  MUFU.TANH R58, R58 ;  /* 0x0000003a003a7308 */ /* 0x000ea20000002400 */
[----:B-1----:R-:W-:Y:S01]  /*3650*/  FSEL R79, R30, -INF , P2 ;  /* 0xff8000001e4f7808 */ /* 0x002fe20001000000 */
[-CC-:B------:R-:W-:Y:S01]  /*3660*/  FFMA.FTZ R30, R31, R56.reuse, -R36.reuse ;  /* 0x000000381f1e7223 */ /* 0x180fe20000010824 */
[----:B------:R-:W-:Y:S01]  /*3670*/  ISETP.GT.AND P2, PT, R72, 0x71, PT ;  /* 0x000000714800780c */ /* 0x000fe20003f44270 */
[-CC-:B------:R-:W-:Y:S01]  /*3680*/  FFMA.FTZ R31, R95, R56.reuse, -R36.reuse ;  /* 0x000000385f1f7223 */ /* 0x180fe20000010824 */
[----:B------:R-:W-:-:S03]  /*3690*/  FFMA.FTZ R95, R103, R56, -R36 ;  /* 0x00000038675f7223 */ /* 0x000fc60000010824 */
[----:B------:R1:W-:Y:S08]  /*36a0*/  MUFU.EX2 R4, R137 ;  /* 0x0000008900047308 */ /* 0x0003f00000000800 */
[----:B------:R-:W5:Y:S01]  /*36b0*/  MUFU.TANH R60, R60 ;  /* 0x0000003c003c7308 */ /* 0x000f620000002400 */
[----:B-1----:R-:W-:Y:S01]  /*36c0*/  FSEL R137, R26, -INF , P3 ;  /* 0xff8000001a897808 */ /* 0x002fe20001800000 */
[----:B------:R-:W-:Y:S01]  /*36d0*/  FFMA.FTZ R26, R81, R56, -R36 ;  /* 0x00000038511a7223 */ /* 0x000fe20000010824 */
[----:B------:R-:W-:-:S02]  /*36e0*/  ISETP.GT.AND P3, PT, R72, 0x70, PT ;  /* 0x000000704800780c */ /* 0x000fc40003f64270 */
[----:B------:R-:W-:Y:S02]  /*36f0*/  FMNMX.FTZ R74, R137, R74, !PT ;  /* 0x0000004a894a7209 */ /* 0x000fe40007810000 */
[----:B---3--:R-:W-:Y:S01]  /*3700*/  FSEL R141, R34, -INF , P3 ;  /* 0xff800000228d7808 */ /* 0x008fe20001800000 */
[----:B------:R-:W1:Y:S01]  /*3710*/  MUFU.TANH R24, R24 ;  /* 0x0000001800187308 */ /* 0x000e620000002400 */
[----:B------:R-:W-:Y:S01]  /*3720*/  FMNMX.FTZ R74, R79, R74, !PT ;  /* 0x0000004a4f4a7209 */ /* 0x000fe20007810000 */
[-CC-:B------:R-:W-:Y:S01]  /*3730*/  FFMA.FTZ R34, R101, R56.reuse, -R36.reuse ;  /* 0x0000003865227223 */ /* 0x180fe20000010824 */
[----:B------:R-:W-:Y:S02]  /*3740*/  ISETP.GT.AND P3, PT, R72, 0x78, PT ;  /* 0x000000784800780c */ /* 0x000fe40003f64270 */
[----:B----4-:R-:W-:Y:S01]  /*3750*/  FSEL R81, R38, -INF , P2 ;  /* 0xff80000026517808 */ /* 0x010fe20001000000 */
[----:B------:R-:W-:-:S01]  /*3760*/  FFMA.FTZ R38, R105, R56, -R36 ;  /* 0x0000003869267223 */ /* 0x000fc20000010824 */
[----:B------:R-:W-:Y:S01]  /*3770*/  FMNMX.FTZ R74, R141, R74, !PT ;  /* 0x0000004a8d4a7209 */ /* 0x000fe20007810000 */
[----:B------:R-:W3:Y:S01]  /*3780*/  MUFU.TANH R25, R25 ;  /* 0x0000001900197308 */ /* 0x000ee20000002400 */
[----:B------:R-:W-:-:S02]  /*3790*/  ISETP.GT.AND P2, PT, R72, 0x79, PT ;  /* 0x000000794800780c */ /* 0x000fc40003f44270 */
[----:B--2---:R-:W-:Y:S02]  /*37a0*/  FSEL R143, R58, -INF , P3 ;  /* 0xff8000003a8f7808 */ /* 0x004fe40001800000 */
[----:B------:R-:W-:Y:S02]  /*37b0*/  FMNMX.FTZ R74, R81, R74, !PT ;  /* 0x0000004a514a7209 */ /* 0x000fe40007810000 */
[----:B------:R-:W-:Y:S01]  /*37c0*/  ISETP.GT.AND P3, PT, R72, 0x80, PT ;  /* 0x000000804800780c */ /* 0x000fe20003f64270 */
[----:B------:R-:W2:Y:S01]  /*37d0*/  MUFU.TANH R28, R28 ;  /* 0x0000001c001c7308 */ /* 0x000ea20000002400 */
[----:B-----5:R-:W-:Y:S02]  /*37e0*/  FSEL R145, R60, -INF , P2 ;  /* 0xff8000003c917808 */ /* 0x020fe40001000000 */
[----:B------:R-:W-:Y:S02]  /*37f0*/  FMNMX.FTZ R74, R143, R74, !PT ;  /* 0x0000004a8f4a7209 */ /* 0x000fe40007810000 */
[----:B------:R-:W-:-:S02]  /*3800*/  ISETP.GT.AND P2, PT, R72, 0x81, PT ;  /* 0x000000814800780c */ /* 0x000fc40003f44270 */
[----:B-1----:R-:W-:Y:S01]  /*3810*/  FSEL R147, R24, -INF , P3 ;  /* 0xff80000018937808 */ /* 0x002fe20001800000 */
[----:B------:R-:W1:Y:S01]  /*3820*/  MUFU.TANH R29, R29 ;  /* 0x0000001d001d7308 */ /* 0x000e620000002400 */
[----:B------:R-:W-:Y:S01]  /*3830*/  FMNMX.FTZ R74, R145, R74, !PT ;  /* 0x0000004a914a7209 */ /* 0x000fe20007810000 */
[----:B------:R-:W-:Y:S01]  /*3840*/  FFMA.FTZ R24, R27, R56, -R36 ;  /* 0x000000381b187223 */ /* 0x000fe20000010824 */
[C---:B------:R-:W-:Y:S02]  /*3850*/  ISETP.GT.AND P3, PT, R72.reuse, 0x88, PT ;  /* 0x000000884800780c */ /* 0x040fe40003f64270 */
[----:B---3--:R-:W-:Y:S02]  /*3860*/  FSEL R25, R25, -INF , P2 ;  /* 0xff80000019197808 */ /* 0x008fe40001000000 */
[----:B------:R-:W-:Y:S01]  /*3870*/  FMNMX.FTZ R74, R147, R74, !PT ;  /* 0x0000004a934a7209 */ /* 0x000fe20007810000 */
[----:B------:R-:W3:Y:S01]  /*3880*/  MUFU.TANH R32, R32 ;  /* 0x0000002000207308 */ /* 0x000ee20000002400 */
[----:B------:R-:W-:-:S02]  /*3890*/  ISETP.GT.AND P2, PT, R72, 0x89, PT ;  /* 0x000000894800780c */ /* 0x000fc40003f44270 */
[----:B--2---:R-:W-:Y:S01]  /*38a0*/  FSEL R27, R28, -INF , P3 ;  /* 0xff8000001c1b7808 */ /* 0x004fe20001800000 */
[----:B------:R-:W-:-:S01]  /*38b0*/  FFMA.FTZ R28, R89, R56, -R36 ;  /* 0x00000038591c7223 */ /* 0x000fc20000010824 */
[----:B------:R-:W-:Y:S02]  /*38c0*/  FMNMX.FTZ R74, R25, R74, !PT ;  /* 0x0000004a194a7209 */ /* 0x000fe40007810000 */
[C---:B------:R-:W-:Y:S01]  /*38d0*/  ISETP.GT.AND P3, PT, R72.reuse, 0x90, PT ;  /* 0x000000904800780c */ /* 0x040fe20003f64270 */
[----:B------:R-:W2:Y:S01]  /*38e0*/  MUFU.TANH R33, R33 ;  /* 0x0000002100217308 */ /* 0x000ea20000002400 */
[----:B-1----:R-:W-:Y:S02]  /*38f0*/  FSEL R29, R29, -INF , P2 ;  /* 0xff8000001d1d7808 */ /* 0x002fe40001000000 */
[----:B------:R-:W-:Y:S02]  /*3900*/  FMNMX.FTZ R74, R27, R74, !PT ;  /* 0x0000004a1b4a7209 */ /* 0x000fe40007810000 */
[----:B------:R-:W-:-:S02]  /*3910*/  ISETP.GT.AND P2, PT, R72, 0x91, PT ;  /* 0x000000914800780c */ /* 0x000fc40003f44270 */
[----:B------:R-:W-:Y:S01]  /*3920*/  FMNMX.FTZ R74, R29, R74, !PT ;  /* 0x0000004a1d4a7209 */ /* 0x000fe20007810000 */
[----:B------:R-:W1:Y:S01]  /*3930*/  MUFU.TANH R62, R62 ;  /* 0x0000003e003e7308 */ /* 0x000e620000002400 */
[----:B---3--:R-:W-:Y:S01]  /*3940*/  FSEL R149, R32, -INF , P3 ;  /* 0xff80000020957808 */ /* 0x008fe20001800000 */
[-CC-:B------:R-:W-:Y:S01]  /*3950*/  FFMA.FTZ R32, R97, R56.reuse, -R36.reuse ;  /* 0x0000003861207223 */ /* 0x180fe20000010824 */
[----:B------:R-:W-:Y:S01]  /*3960*/  ISETP.GT.AND P3, PT, R72, 0x98, PT ;  /* 0x000000984800780c */ /* 0x000fe20003f64270 */
[----:B------:R-:W-:Y:S01]  /*3970*/  FFMA.FTZ R97, R111, R56, -R36 ;  /* 0x000000386f617223 */ /* 0x000fe20000010824 */
[----:B------:R-:W-:-:S03]  /*3980*/  FMNMX.FTZ R74, R149, R74, !PT ;  /* 0x0000004a954a7209 */ /* 0x000fc60007810000 */
[----:B------:R-:W3:Y:S01]  /*3990*/  MUFU.TANH R64, R64 ;  /* 0x0000004000407308 */ /* 0x000ee20000002400 */
[----:B--2---:R-:W-:Y:S01]  /*39a0*/  FSEL R151, R33, -INF , P2 ;  /* 0xff80000021977808 */ /* 0x004fe20001000000 */
[-CC-:B------:R-:W-:Y:S01]  /*39b0*/  FFMA.FTZ R33, R91, R56.reuse, -R36.reuse ;  /* 0x000000385b217223 */ /* 0x180fe20000010824 */
[----:B------:R-:W-:Y:S01]  /*39c0*/  ISETP.GT.AND P2, PT, R72, 0x99, PT ;  /* 0x000000994800780c */ /* 0x000fe20003f44270 */
[----:B------:R-:W-:Y:S01]  /*39d0*/  FFMA.FTZ R91, R99, R56, -R36 ;  /* 0x00000038635b7223 */ /* 0x000fe20000010824 */
[----:B------:R-:W-:-:S03]  /*39e0*/  FMNMX.FTZ R74, R151, R74, !PT ;  /* 0x0000004a974a7209 */ /* 0x000fc60007810000 */
[----:B------:R-:W-:Y:S01]  /*39f0*/  MUFU.EX2 R37, R37 ;  /* 0x0000002500257308 */ /* 0x000fe20000000800 */
[----:B-1----:R-:W-:-:S04]  /*3a00*/  FSEL R89, R62, -INF , P3 ;  /* 0xff8000003e597808 */ /* 0x002fc80001800000 */
[----:B------:R-:W-:-:S03]  /*3a10*/  FMNMX.FTZ R74, R89, R74, !PT ;  /* 0x0000004a594a7209 */ /* 0x000fc60007810000 */
[----:B------:R-:W-:Y:S01]  /*3a20*/  MUFU.EX2 R66, R66 ;  /* 0x0000004200427308 */ /* 0x000fe20000000800 */
[----:B---3--:R-:W-:-:S04]  /*3a30*/  FSEL R153, R64, -INF , P2 ;  /* 0xff80000040997808 */ /* 0x008fc80001000000 */
        /* <DEDUP_REMOVED lines=8> */
[----:B------:R-:W2:Y:S08]  /*3ac0*/  MUFU.EX2 R117, R117 ;  /* 0x0000007500757308 */ /* 0x000eb00000000800 */
[----:B------:R-:W-:Y:S08]  /*3ad0*/  MUFU.EX2 R8, R8 ;  /* 0x0000000800087308 */ /* 0x000ff00000000800 */
[----:B------:R-:W-:Y:S01]  /*3ae0*/  MUFU.EX2 R123, R123 ;  /* 0x0000007b007b7308 */ /* 0x000fe20000000800 */
[----:B--2---:R-:W-:-:S04]  /*3af0*/  F2FP.SATFINITE.E4M3.F32.PACK_AB_MERGE_C R155, R117, R4, RZ ;  /* 0x00000004759b723e */ /* 0x004fc800048070ff */
[----:B------:R-:W-:Y:S02]  /*3b00*/  F2FP.SATFINITE.E4M3.F32.PACK_AB_MERGE_C R155, R70, R69, R155 ;  /* 0x00000045469b723e */ /* 0x000fe4000480709b */
[----:B-1----:R-:W-:Y:S01]  /*3b10*/  FMNMX.FTZ R57, R48, R57, !PT ;  /* 0x0000003930397209 */ /* 0x002fe20007810000 */
[-C--:B------:R-:W-:Y:S01]  /*3b20*/  FFMA.FTZ R48, R109, R56.reuse, -R36 ;  /* 0x000000386d307223 */ /* 0x080fe20000010824 */
[----:B------:R-:W-:Y:S02]  /*3b30*/  MUFU.EX2 R10, R10 ;  /* 0x0000000a000a7308 */ /* 0x000fe40000000800 */
[C---:B------:R-:W-:Y:S01]  /*3b40*/  FSETP.NEU.FTZ.AND P2, PT, R57.reuse, -INF , PT ;  /* 0xff8000003900780b */ /* 0x040fe20003f5d000 */
[----:B------:R-:W-:-:S05]  /*3b50*/  FFMA.FTZ R50, R57, R56, -8 ;  /* 0xc100000039327423 */ /* 0x000fca0000010038 */
[----:B------:R-:W-:Y:S01]  /*3b60*/  FSEL R50, R50, RZ, P2 ;  /* 0x000000ff32327208 */ /* 0x000fe20001000000 */
[----:B------:R-:W-:Y:S04]  /*3b70*/  MUFU.EX2 R93, R93 ;  /* 0x0000005d005d7308 */ /* 0x000fe80000000800 */
        /* <DEDUP_REMOVED lines=10> */
[----:B------:R-:W-:Y:S01]  /*3c20*/  FFMA.FTZ R52, R121, R56, -R50 ;  /* 0x0000003879347223 */ /* 0x000fe20000010832 */
[----:B------:R-:W-:-:S04]  /*3c30*/  IMAD.HI R47, R41, 0x66666667, RZ ;  /* 0x66666667292f7827 */ /* 0x000fc800078e02ff */
[----:B------:R-:W-:Y:S01]  /*3c40*/  FFMA.FTZ R11, R11, R56, -R50 ;  /* 0x000000380b0b7223 */ /* 0x000fe20000010832 */
[----:B------:R-:W-:-:S01]  /*3c50*/  FADD.FTZ R6, R37, R66 ;  /* 0x0000004225067221 */ /* 0x000fc20000010000 */
[----:B------:R-:W1:Y:S01]  /*3c60*/  MUFU.EX2 R99, R99 ;  /* 0x0000006300637308 */ /* 0x000e620000000800 */
[----:B------:R-:W-:-:S01]  /*3c70*/  FFMA.FTZ R62, R125, R56, -R50 ;  /* 0x000000387d3e7223 */ /* 0x000fc20000010832 */
[----:B------:R-:W-:Y:S01]  /*3c80*/  SHF.R.U32.HI R82, RZ, 0x1f, R47 ;  /* 0x0000001fff527819 */ /* 0x000fe2000001162f */
[----:B------:R-:W-:-:S01]  /*3c90*/  FFMA.FTZ R41, R51, R56, -R50 ;  /* 0x0000003833297223 */ /* 0x000fc20000010832 */
[----:B------:R-:W-:Y:S01]  /*3ca0*/  FFMA.FTZ R74, R63, R56, -R50 ;  /* 0x000000383f4a7223 */ /* 0x000fe20000010832 */
[----:B------:R-:W-:Y:S01]  /*3cb0*/  VIADD R63, R40, 0xfffffffe ;  /* 0xfffffffe283f7836 */ /* 0x000fe20000000000 */
[----:B------:R-:W-:Y:S01]  /*3cc0*/  LEA.HI.SX32 R51, R47, R82, 0x1a ;  /* 0x000000522f337211 */ /* 0x000fe200078fd2ff */
[----:B------:R-:W-:-:S01]  /*3cd0*/  FADD.FTZ R47, R65, R6 ;  /* 0x00000006412f7221 */ /* 0x000fc20000010000 */
[----:B------:R-:W2:Y:S01]  /*3ce0*/  MUFU.EX2 R58, R58 ;  /* 0x0000003a003a7308 */ /* 0x000ea20000000800 */
[----:B------:R-:W-:-:S01]  /*3cf0*/  FFMA.FTZ R60, R127, R56, -R50 ;  /* 0x000000387f3c7223 */ /* 0x000fc20000010832 */
        /* <DEDUP_REMOVED lines=11> */
[----:B------:R-:W-:Y:S01]  /*3db0*/  R2UR UR26, R63 ;  /* 0x000000003f1a72ca */ /* 0x000fe200000e0000 */
[----:B------:R-:W-:Y:S01]  /*3dc0*/  FFMA.FTZ R78, R133, R56, -R50 ;  /* 0x00000038854e7223 */ /* 0x000fe20000010832 */
[----:B------:R-:W-:-:S01]  /*3dd0*/  FADD.FTZ R84, R4, R49 ;  /* 0x0000003104547221 */ /* 0x000fc20000010000 */
        /* <DEDUP_REMOVED lines=9> */
[----:B---3--:R-:W-:-:S01]  /*3e70*/  FADD.FTZ R40, R101, R6 ;  /* 0x0000000665287221 */ /* 0x008fc20000010000 */
[----:B------:R-:W-:Y:S01]  /*3e80*/  VIMNMX R6, RZ, R51, !PT ;  /* 0x00000033ff067248 */ /* 0x000fe20007fe0100 */
[----:B------:R-:W-:-:S01]  /*3e90*/  FADD.FTZ R51, R117, R84 ;  /* 0x0000005475337221 */ /* 0x000fc20000010000 */
[-CC-:B------:R-:W-:Y:S01]  /*3ea0*/  FFMA.FTZ R84, R81, R56.reuse, -R50.reuse ;  /* 0x0000003851547223 */ /* 0x180fe20000010832 */
[----:B------:R-:W-:-:S01]  /*3eb0*/  FFMA.FTZ R147, R147, R56, -R50 ;  /* 0x0000003893937223 */ /* 0x000fc20000010832 */
[----:B------:R-:W-:Y:S01]  /*3ec0*/  ISETP.GE.AND P2, PT, R63, R6, PT ;  /* 0x000000063f00720c */ /* 0x000fe20003f46270 */
        /* <DEDUP_REMOVED lines=11> */
[----:B------:R-:W-:Y:S01]  /*3f80*/  FFMA.FTZ R51, R27, R56, -R50 ;  /* 0x000000381b337223 */ /* 0x000fe20000010832 */
[----:B------:R-:W-:-:S01]  /*3f90*/  FADD.FTZ R63, R93, R88 ;  /* 0x000000585d3f7221 */ /* 0x000fc20000010000 */
[-CC-:B------:R-:W-:Y:S01]  /*3fa0*/  FFMA.FTZ R47, R137, R56.reuse, -R50.reuse ;  /* 0x00000038892f7223 */ /* 0x180fe20000010832 */
[----:B------:R-:W-:-:S01]  /*3fb0*/  FFMA.FTZ R89, R89, R56, -R50 ;  /* 0x0000003859597223 */ /* 0x000fc20000010832 */
[----:B------:R-:W-:-:S02]  /*3fc0*/  F2FP.SATFINITE.E4M3.F32.PACK_AB_MERGE_C R93, R93, R10, RZ ;  /* 0x0000000a5d5d723e */ /* 0x000fc400048070ff */
[----:B------:R-:W2:Y:S01]  /*3fd0*/  MUFU.EX2 R9, R9 ;  /* 0x0000000900097308 */ /* 0x000ea20000000800 */
[----:B---3--:R-:W-:-:S01]  /*3fe0*/  FADD.FTZ R49, R11, R82 ;  /* 0x000000520b317221 */ /* 0x008fc20000010000 */
[----:B------:R-:W-:Y:S01]  /*3ff0*/  FFMA.FTZ R82, R79, R56, -R50 ;  /* 0x000000384f527223 */ /* 0x000fe20000010832 */
[----:B------:R-:W-:Y:S02]  /*4000*/  F2FP.SATFINITE.E4M3.F32.PACK_AB_MERGE_C R58, R101, R58, RZ ;  /* 0x0000003a653a723e */ /* 0x000fe400048070ff */
[----:B------:R-:W-:Y:S02]  /*4010*/  F2FP.SATFINITE.E4M3.F32.PACK_AB_MERGE_C R8, R123, R8, R93 ;  /* 0x000000087b08723e */ /* 0x000fe4000480705d */
        /* <DEDUP_REMOVED lines=8> */
[----:B--2---:R-:W-:-:S07]  /*40a0*/  FADD.FTZ R49, R9, R86 ;  /* 0x0000005609317221 */ /* 0x004fce0000010000 */
[----:B------:R-:W2:Y:S01]  /*40b0*/  MUFU.EX2 R72, R72 ;  /* 0x0000004800487308 */ /* 0x000ea20000000800 */
[----:B---3--:R-:W-:-:S01]  /*40c0*/  FADD.FTZ R86, R60, R49 ;  /* 0x000000313c567221 */ /* 0x008fc20000010000 */
[-CC-:B------:R-:W-:Y:S01]  /*40d0*/  FFMA.FTZ R49, R25, R56.reuse, -R50.reuse ;  /* 0x0000003819317223 */ /* 0x180fe20000010832 */
[----:B------:R-:W-:-:S01]  /*40e0*/  FFMA.FTZ R50, R153, R56, -R50 ;  /* 0x0000003899327223 */ /* 0x000fc20000010832 */
[----:B------:R-:W-:-:S04]  /*40f0*/  F2FP.SATFINITE.E4M3.F32.PACK_AB_MERGE_C R153, R68, R65, RZ ;  /* 0x000000414499723e */ /* 0x000fc800048070ff */
[----:B------:R-:W3:Y:S01]  /*4100*/  MUFU.EX2 R12, R12 ;  /* 0x0000000c000c7308 */ /* 0x000ee20000000800 */
[----:B-1----:R-:W-:-:S01]  /*4110*/  FADD.FTZ R53, R15, R86 ;  /* 0x000000560f357221 */ /* 0x002fc20000010000 */
[----:B------:R-:W-:-:S06]  /*4120*/  F2FP.SATFINITE.E4M3.F32.PACK_AB_MERGE_C R153, R66, R37, R153 ;  /* 0x000000254299723e */ /* 0x000fcc0004807099 */
[----:B------:R-:W1:Y:S01]  /*4130*/  MUFU.EX2 R13, R13 ;  /* 0x0000000d000d7308 */ /* 0x000e620000000800 */
[----:B--2---:R-:W-:-:S01]  /*4140*/  FADD.FTZ R86, R72, R53 ;  /* 0x0000003548567221 */ /* 0x004fc20000010000 */
[----:B------:R-:W-:-:S04]  /*4150*/  F2FP.SATFINITE.E4M3.F32.PACK_AB_MERGE_C R72, R72, R15, RZ ;  /* 0x0000000f4848723e */ /* 0x000fc800048070ff */
[----:B------:R-:W-:Y:S02]  /*4160*/  F2FP.SATFINITE.E4M3.F32.PACK_AB_MERGE_C R148, R60, R9, R72 ;  /* 0x000000093c94723e */ /* 0x000fe40004807048 */
        /* <DEDUP_REMOVED lines=33> */
[C---:B--2---:R-:W-:Y:S01]  /*4380*/  F2FP.SATFINITE.E4M3.F32.PACK_AB_MERGE_C R63, R139.reuse, R42, RZ ;  /* 0x0000002a8b3f723e */ /* 0x044fe200048070ff */
[----:B------:R-:W-:-:S06]  /*4390*/  FADD.FTZ R139, R139, R14 ;  /* 0x0000000e8b8b7221 */ /* 0x000fcc0000010000 */
[----:B------:R-:W2:Y:S01]  /*43a0*/  MUFU.EX2 R43, R43 ;  /* 0x0000002b002b7308 */ /* 0x000ea20000000800 */
[----:B---3--:R-:W-:-:S01]  /*43b0*/  FADD.FTZ R14, R78, R53 ;  /* 0x000000354e0e7221 */ /* 0x008fc20000010000 */
[----:B------:R-:W-:Y:S01]  /*43c0*/  F2FP.SATFINITE.E4M3.F32.PACK_AB_MERGE_C R45, R78, R45, RZ ;  /* 0x0000002d4e2d723e */ /* 0x000fe200048070ff */
[----:B------:R-:W-:-:S03]  /*43d0*/  IMAD.MOV.U32 R53, RZ, RZ, R55 ;  /* 0x000000ffff357224 */ /* 0x000fc600078e0037 */
[----:B------:R-:W-:Y:S01]  /*43e0*/  F2FP.SATFINITE.E4M3.F32.PACK_AB_MERGE_C R144, R74, R21, R45 ;  /* 0x000000154a90723e */ /* 0x000fe2000480702d */
[----:B------:R-:W-:Y:S01]  /*43f0*/  IMAD.MOV.U32 R45, RZ, RZ, R55 ;  /* 0x000000ffff2d7224 */ /* 0x000fe200078e0037 */
        /* <DEDUP_REMOVED lines=8> */
[----:B------:R-:W-:Y:S01]  /*4480*/  MUFU.EX2 R87, R87 ;  /* 0x0000005700577308 */ /* 0x000fe20000000800 */
[----:B--2---:R-:W-:-:S07]  /*4490*/  FADD.FTZ R42, R24, R15 ;  /* 0x0000000f182a7221 */ /* 0x004fce0000010000 */
[----:B------:R-:W1:Y:S01]  /*44a0*/  MUFU.EX2 R80, R80 ;  /* 0x0000005000507308 */ /* 0x000e620000000800 */
[----:B---3--:R-:W-:-:S07]  /*44b0*/  FADD.FTZ R15, R41, R14 ;  /* 0x0000000e290f7221 */ /* 0x008fce0000010000 */
[----:B------:R-:W-:Y:S08]  /*44c0*/  MUFU.EX2 R28, R28 ;  /* 0x0000001c001c7308 */ /* 0x000ff00000000800 */
[----:B------:R-:W2:Y:S01]  /*44d0*/  MUFU.EX2 R3, R3 ;  /* 0x0000000300037308 */ /* 0x000ea20000000800 */
[C---:B-1----:R-:W-:Y:S01]  /*44e0*/  F2FP.SATFINITE.E4M3.F32.PACK_AB_MERGE_C R41, R80.reuse, R41, RZ ;  /* 0x000000295029723e */ /* 0x042fe200048070ff */
[----:B------:R-:W-:-:S03]  /*44f0*/  FADD.FTZ R80, R80, R15 ;  /* 0x0000000f50507221 */ /* 0x000fc60000010000 */
[----:B------:R-:W-:Y:S01]  /*4500*/  F2FP.SATFINITE.E4M3.F32.PACK_AB_MERGE_C R146, R54, R43, R41 ;  /* 0x0000002b3692723e */ /* 0x000fe20004807029 */
[--C-:B------:R-:W-:Y:S02]  /*4510*/  IMAD.MOV.U32 R54, RZ, RZ, R55.reuse ;  /* 0x000000ffff367224 */ /* 0x100fe400078e0037 */
[----:B------:R-:W-:Y:S01]  /*4520*/  MUFU.EX2 R33, R33 ;  /* 0x0000002100217308 */ /* 0x000fe20000000800 */
[--C-:B------:R-:W-:Y:S02]  /*4530*/  IMAD.MOV.U32 R43, RZ, RZ, R55.reuse ;  /* 0x000000ffff2b7224 */ /* 0x100fe400078e0037 */
[----:B------:R-:W-:-:S05]  /*4540*/  IMAD.MOV.U32 R41, RZ, RZ, R55 ;  /* 0x000000ffff297224 */ /* 0x000fca00078e0037 */
[----:B------:R-:W1:Y:S01]  /*4550*/  MUFU.EX2 R40, R40 ;  /* 0x0000002800287308 */ /* 0x000e620000000800 */
[----:B--2---:R-:W-:-:S07]  /*4560*/  FADD.FTZ R15, R3, R80 ;  /* 0x00000050030f7221 */ /* 0x004fce0000010000 */
[----:B------:R-:W-:Y:S08]  /*4570*/  MUFU.EX2 R30, R30 ;  /* 0x0000001e001e7308 */ /* 0x000ff00000000800 */
[----:B------:R-:W2:Y:S08]  /*4580*/  MUFU.EX2 R47, R47 ;  /* 0x0000002f002f7308 */ /* 0x000eb00000000800 */
[----:B------:R-:W-:Y:S08]  /*4590*/  MUFU.EX2 R31, R31 ;  /* 0x0000001f001f7308 */ /* 0x000ff00000000800 */
[----:B------:R3:W-:Y:S08]  /*45a0*/  MUFU.EX2 R4, R147 ;  /* 0x0000009300047308 */ /* 0x0007f00000000800 */
[----:B------:R-:W4:Y:S01]  /*45b0*/  MUFU.EX2 R82, R82 ;  /* 0x0000005200527308 */ /* 0x000f220000000800 */
[C---:B---3--:R-:W-:Y:S01]  /*45c0*/  F2FP.SATFINITE.E4M3.F32.PACK_AB_MERGE_C R147, R87.reuse, R24, RZ ;  /* 0x000000185793723e */ /* 0x048fe200048070ff */
[----:B------:R-:W-:Y:S01]  /*45d0*/  FADD.FTZ R87, R87, R42 ;  /* 0x0000002a57577221 */ /* 0x000fe20000010000 */
[----:B-1----:R-:W-:-:S02]  /*45e0*/  FADD.FTZ R24, R40, R15 ;  /* 0x0000000f28187221 */ /* 0x002fc40000010000 */
[----:B------:R-:W-:Y:S01]  /*45f0*/  F2FP.SATFINITE.E4M3.F32.PACK_AB_MERGE_C R147, R83, R26, R147 ;  /* 0x0000001a5393723e */ /* 0x000fe20004807093 */
[----:B------:R-:W-:-:S01]  /*4600*/  FADD.FTZ R14, R28, R87 ;  /* 0x000000571c0e7221 */ /* 0x000fc20000010000 */
[----:B--2---:R-:W-:Y:S01]  /*4610*/  FADD.FTZ R15, R47, R24 ;  /* 0x000000182f0f7221 */ /* 0x004fe20000010000 */
[----:B------:R-:W-:Y:S02]  /*4620*/  MUFU.EX2 R32, R32 ;  /* 0x0000002000207308 */ /* 0x000fe40000000800 */
[----:B------:R-:W-:-:S04]  /*4630*/  FADD.FTZ R37, R33, R14 ;  /* 0x0000000e21257221 */ /* 0x000fc80000010000 */
[----:B------:R-:W-:Y:S01]  /*4640*/  FADD.FTZ R42, R30, R37 ;  /* 0x000000251e2a7221 */ /* 0x000fe20000010000 */
[----:B------:R-:W-:Y:S01]  /*4650*/  IMAD.MOV.U32 R37, RZ, RZ, R55 ;  /* 0x000000ffff257224 */ /* 0x000fe200078e0037 */
[----:B------:R1:W2:Y:S01]  /*4660*/  MUFU.EX2 R25, R141 ;  /* 0x0000008d00197308 */ /* 0x0002a20000000800 */
[C---:B----4-:R-:W-:Y:S01]  /*4670*/  F2FP.SATFINITE.E4M3.F32.PACK_AB_MERGE_C R47, R82.reuse, R47, RZ ;  /* 0x0000002f522f723e */ /* 0x050fe200048070ff */
[----:B------:R-:W-:-:S03]  /*4680*/  FADD.FTZ R82, R82, R15 ;  /* 0x0000000f52527221 */ /* 0x000fc60000010000 */
[----:B------:R-:W-:Y:S01]  /*4690*/  F2FP.SATFINITE.E4M3.F32.PACK_AB_MERGE_C R140, R40, R3, R47 ;  /* 0x00000003288c723e */ /* 0x000fe2000480702f */
[--C-:B------:R-:W-:Y:S02]  /*46a0*/  IMAD.MOV.U32 R47, RZ, RZ, R55.reuse ;  /* 0x000000ffff2f7224 */ /* 0x100fe400078e0037 */
[----:B------:R-:W-:Y:S01]  /*46b0*/  MUFU.EX2 R91, R91 ;  /* 0x0000005b005b7308 */ /* 0x000fe20000000800 */
[C---:B-1----:R-:W-:Y:S01]  /*46c0*/  F2FP.SATFINITE.E4M3.F32.PACK_AB_MERGE_C R141, R31.reuse, R30, RZ ;  /* 0x0000001e1f8d723e */ /* 0x042fe200048070ff */
[----:B------:R-:W-:Y:S01]  /*46d0*/  FADD.FTZ R31, R31, R42 ;  /* 0x0000002a1f1f7221 */ /* 0x000fe20000010000 */
[----:B------:R-:W-:Y:S02]  /*46e0*/  IMAD.MOV.U32 R42, RZ, RZ, R55 ;  /* 0x000000ffff2a7224 */ /* 0x000fe400078e0037 */
[----:B------:R-:W-:Y:S01]  /*46f0*/  F2FP.SATFINITE.E4M3.F32.PACK_AB_MERGE_C R141, R33, R28, R141 ;  /* 0x0000001c218d723e */ /* 0x000fe2000480708d */
[----:B------:R-:W-:Y:S02]  /*4700*/  IMAD.MOV.U32 R40, RZ, RZ, R55 ;  /* 0x000000ffff287224 */ /* 0x000fe400078e0037 */
[----:B------:R-:W1:Y:S01]  /*4710*/  MUFU.EX2 R84, R84 ;  /* 0x0000005400547308 */ /* 0x000e620000000800 */
[----:B--2---:R-:W-:-:S01]  /*4720*/  FADD.FTZ R15, R25, R82 ;  /* 0x00000052190f7221 */ /* 0x004fc20000010000 */
[----:B------:R-:W-:-:S02]  /*4730*/  IMAD.MOV.U32 R33, RZ, RZ, R55 ;  /* 0x000000ffff217224 */ /* 0x000fc400078e0037 */
[--C-:B------:R-:W-:Y:S02]  /*4740*/  IMAD.MOV.U32 R30, RZ, RZ, R55.reuse ;  /* 0x000000ffff1e7224 */ /* 0x100fe400078e0037 */
[----:B------:R-:W-:Y:S02]  /*4750*/  IMAD.MOV.U32 R28, RZ, RZ, R55 ;  /* 0x000000ffff1c7224 */ /* 0x000fe400078e0037 */
[----:B------:R-:W-:Y:S08]  /*4760*/  MUFU.EX2 R34, R34 ;  /* 0x0000002200227308 */ /* 0x000ff00000000800 */
[----:B------:R-:W2:Y:S01]  /*4770*/  MUFU.EX2 R35, R35 ;  /* 0x0000002300237308 */ /* 0x000ea20000000800 */
[----:B-1----:R-:W-:-:S07]  /*4780*/  FADD.FTZ R24, R84, R15 ;  /* 0x0000000f54187221 */ /* 0x002fce0000010000 */
[----:B------:R1:W3:Y:S08]  /*4790*/  MUFU.EX2 R27, R143 ;  /* 0x0000008f001b7308 */ /* 0x0002f00000000800 */
[----:B------:R4:W5:Y:S01]  /*47a0*/  MUFU.EX2 R10, R145 ;  /* 0x00000091000a7308 */ /* 0x0009620000000800 */
[----:B--2---:R-:W-:-:S04]  /*47b0*/  F2FP.SATFINITE.E4M3.F32.PACK_AB_MERGE_C R26, R35, R34, RZ ;  /* 0x00000022231a723e */ /* 0x004fc800048070ff */
[----:B-1----:R-:W-:-:S03]  /*47c0*/  F2FP.SATFINITE.E4M3.F32.PACK_AB_MERGE_C R143, R91, R32, R26 ;  /* 0x000000205b8f723e */ /* 0x002fc6000480701a */
[----:B------:R-:W-:Y:S01]  /*47d0*/  MUFU.EX2 R44, R44 ;  /* 0x0000002c002c7308 */ /* 0x000fe20000000800 */
[----:B----4-:R-:W-:Y:S01]  /*47e0*/  F2FP.SATFINITE.E4M3.F32.PACK_AB_MERGE_C R145, R77, R20, R63 ;  /* 0x000000144d91723e */ /* 0x010fe2000480703f */
[----:B------:R-:W-:Y:S01]  /*47f0*/  FADD.FTZ R20, R32, R31 ;  /* 0x0000001f20147221 */ /* 0x000fe20000010000 */
[----:B---3--:R-:W-:-:S01]  /*4800*/  FADD.FTZ R15, R27, R24 ;  /* 0x000000181b0f7221 */ /* 0x008fc20000010000 */
[--C-:B------:R-:W-:Y:S02]  /*4810*/  IMAD.MOV.U32 R32, RZ, RZ, R55.reuse ;  /* 0x000000ffff207224 */ /* 0x100fe400078e0037 */
[----:B------:R-:W-:Y:S02]  /*4820*/  IMAD.MOV.U32 R31, RZ, RZ, R55 ;  /* 0x000000ffff1f7224 */ /* 0x000fe400078e0037 */
[----:B------:R-:W1:Y:S01]  /*4830*/  MUFU.EX2 R39, R39 ;  /* 0x0000002700277308 */ /* 0x000e620000000800 */
[----:B-----5:R-:W-:-:S01]  /*4840*/  FADD.FTZ R15, R10, R15 ;  /* 0x0000000f0a0f7221 */ /* 0x020fc20000010000 */
[----:B------:R-:W-:-:S03]  /*4850*/  F2FP.SATFINITE.E4M3.F32.PACK_AB_MERGE_C R27, R10, R27, RZ ;  /* 0x0000001b0a1b723e */ /* 0x000fc600048070ff */
[----:B------:R-:W-:Y:S01]  /*4860*/  FADD.FTZ R10, R4, R15 ;  /* 0x0000000f040a7221 */ /* 0x000fe20000010000 */
[----:B------:R-:W-:Y:S01]  /*4870*/  F2FP.SATFINITE.E4M3.F32.PACK_AB_MERGE_C R142, R84, R25, R27 ;  /* 0x00000019548e723e */ /* 0x000fe2000480701b */
[--C-:B------:R-:W-:Y:S01]  /*4880*/  IMAD.MOV.U32 R27, RZ, RZ, R55.reuse ;  /* 0x000000ffff1b7224 */ /* 0x100fe200078e0037 */
[----:B------:R-:W-:Y:S01]  /*4890*/  MUFU.EX2 R38, R38 ;  /* 0x0000002600267308 */ /* 0x000fe20000000800 */
[----:B------:R-:W-:-:S07]  /*48a0*/  IMAD.MOV.U32 R25, RZ, RZ, R55 ;  /* 0x000000ffff197224 */ /* 0x000fce00078e0037 */
[----:B------:R-:W2:Y:S01]  /*48b0*/  MUFU.EX2 R95, R95 ;  /* 0x0000005f005f7308 */ /* 0x000ea20000000800 */
[----:B-1----:R-:W-:-:S07]  /*48c0*/  F2FP.SATFINITE.E4M3.F32.PACK_AB_MERGE_C R26, R39, R44, RZ ;  /* 0x0000002c271a723e */ /* 0x002fce00048070ff */
[----:B------:R1:W-:Y:S08]  /*48d0*/  MUFU.EX2 R14, R29 ;  /* 0x0000001d000e7308 */ /* 0x0003f00000000800 */
[----:B------:R3:W4:Y:S01]  /*48e0*/  MUFU.EX2 R11, R49 ;  /* 0x00000031000b7308 */ /* 0x0007220000000800 */
[----:B-1----:R-:W-:-:S01]  /*48f0*/  FADD.FTZ R29, R91, R20 ;  /* 0x000000145b1d7221 */ /* 0x002fc20000010000 */
[----:B--2---:R-:W-:Y:S01]  /*4900*/  F2FP.SATFINITE.E4M3.F32.PACK_AB_MERGE_C R137, R95, R38, R26 ;  /* 0x000000265f89723e */ /* 0x004fe2000480701a */
[----:B------:R-:W-:-:S02]  /*4910*/  IMAD.MOV.U32 R26, RZ, RZ, R55 ;  /* 0x000000ffff1a7224 */ /* 0x000fc400078e0037 */
[----:B------:R-:W-:Y:S01]  /*4920*/  FADD.FTZ R34, R34, R29 ;  /* 0x0000001d22227221 */ /* 0x000fe20000010000 */
[----:B------:R-:W-:Y:S02]  /*4930*/  IMAD.MOV.U32 R29, RZ, RZ, R55 ;  /* 0x000000ffff1d7224 */ /* 0x000fe400078e0037 */
[----:B------:R-:W1:Y:S01]  /*4940*/  MUFU.EX2 R51, R51 ;  /* 0x0000003300337308 */ /* 0x000e620000000800 */
[----:B------:R-:W-:-:S01]  /*4950*/  FADD.FTZ R35, R35, R34 ;  /* 0x0000002223237221 */ /* 0x000fc20000010000 */
[----:B---3--:R-:W-:Y:S01]  /*4960*/  IMAD.MOV.U32 R49, RZ, RZ, R55 ;  /* 0x000000ffff317224 */ /* 0x008fe200078e0037 */
[----:B------:R-:W-:Y:S02]  /*4970*/  MOV R34, R55 ;  /* 0x0000003700227202 */ /* 0x000fe40000000f00 */
[----:B------:R-:W-:Y:S01]  /*4980*/  FADD.FTZ R24, R38, R35 ;  /* 0x0000002326187221 */ /* 0x000fe20000010000 */
[----:B------:R-:W-:Y:S02]  /*4990*/  IMAD.MOV.U32 R38, RZ, RZ, R55 ;  /* 0x000000ffff267224 */ /* 0x000fe400078e0037 */
[----:B------:R-:W-:Y:S01]  /*49a0*/  MUFU.EX2 R48, R48 ;  /* 0x0000003000307308 */ /* 0x000fe20000000800 */
[----:B------:R-:W-:-:S01]  /*49b0*/  FADD.FTZ R95, R95, R24 ;  /* 0x000000185f5f7221 */ /* 0x000fc20000010000 */
[----:B----4-:R-:W-:Y:S01]  /*49c0*/  FADD.FTZ R10, R11, R10 ;  /* 0x0000000a0b0a7221 */ /* 0x010fe20000010000 */
[----:B------:R-:W-:-:S02]  /*49d0*/  IMAD.MOV.U32 R35, RZ, RZ, R55 ;  /* 0x000000ffff237224 */ /* 0x000fc400078e0037 */
[----:B------:R-:W-:Y:S01]  /*49e0*/  FADD.FTZ R44, R44, R95 ;  /* 0x0000005f2c2c7221 */ /* 0x000fe20000010000 */
[----:B------:R-:W-:Y:S02]  /*49f0*/  IMAD.MOV.U32 R24, RZ, RZ, R55 ;  /* 0x000000ffff187224 */ /* 0x000fe400078e0037 */
        /* <DEDUP_REMOVED lines=8> */
[----:B------:R-:W-:-:S07]  /*4a80*/  IMAD.MOV.U32 R51, RZ, RZ, R55 ;  /* 0x000000ffff337224 */ /* 0x000fce00078e0037 */
[----:B------:R-:W3:Y:S01]  /*4a90*/  MUFU.EX2 R149, R149 ;  /* 0x0000009500957308 */ /* 0x000ee20000000800 */
[----:B--2---:R-:W-:-:S07]  /*4aa0*/  F2FP.SATFINITE.E4M3.F32.PACK_AB_MERGE_C R9, R61, R48, RZ ;  /* 0x000000303d09723e */ /* 0x004fce00048070ff */
[----:B------:R-:W2:Y:S01]  /*4ab0*/  MUFU.EX2 R97, R97 ;  /* 0x0000006100617308 */ /* 0x000ea20000000800 */
[----:B-1----:R-:W-:-:S01]  /*4ac0*/  FADD.FTZ R10, R46, R39 ;  /* 0x000000272e0a7221 */ /* 0x002fc20000010000 */
[----:B------:R-:W-:-:S06]  /*4ad0*/  IMAD.MOV.U32 R39, RZ, RZ, R55 ;  /* 0x000000ffff277224 */ /* 0x000fcc00078e0037 */
[----:B------:R1:W4:Y:S01]  /*4ae0*/  MUFU.EX2 R20, R151 ;  /* 0x0000009700147308 */ /* 0x0003220000000800 */
[----:B---3--:R-:W-:-:S07]  /*4af0*/  FADD.FTZ R7, R149, R14 ;  /* 0x0000000e95077221 */ /* 0x008fce0000010000 */
[----:B------:R-:W-:Y:S01]  /*4b00*/  MUFU.EX2 R89, R89 ;  /* 0x0000005900597308 */ /* 0x000fe20000000800 */
[C---:B--2---:R-:W-:Y:S01]  /*4b10*/  F2FP.SATFINITE.E4M3.F32.PACK_AB_MERGE_C R139, R97.reuse, R46, R9 ;  /* 0x0000002e618b723e */ /* 0x044fe20004807009 */
[----:B------:R-:W-:Y:S01]  /*4b20*/  FADD.FTZ R97, R97, R10 ;  /* 0x0000000a61617221 */ /* 0x000fe20000010000 */
[----:B------:R-:W-:Y:S02]  /*4b30*/  IMAD.MOV.U32 R46, RZ, RZ, R55 ;  /* 0x000000ffff2e7224 */ /* 0x000fe400078e0037 */
[----:B-1----:R-:W-:Y:S02]  /*4b40*/  IMAD.MOV.U32 R151, RZ, RZ, R12 ;  /* 0x000000ffff977224 */ /* 0x002fe400078e000c */
[----:B------:R-:W-:-:S01]  /*4b50*/  FADD.FTZ R48, R48, R97 ;  /* 0x0000006130307221 */ /* 0x000fc20000010000 */
[----:B------:R-:W1:Y:S01]  /*4b60*/  MUFU.EX2 R50, R50 ;  /* 0x0000003200327308 */ /* 0x000e620000000800 */
[----:B----4-:R-:W-:-:S01]  /*4b70*/  FADD.FTZ R10, R20, R7 ;  /* 0x00000007140a7221 */ /* 0x010fc20000010000 */
[----:B-1----:R-:W-:-:S03]  /*4b80*/  F2FP.SATFINITE.E4M3.F32.PACK_AB_MERGE_C R3, R50, R89, RZ ;  /* 0x000000593203723e */ /* 0x002fc600048070ff */
[----:B------:R-:W-:Y:S01]  /*4b90*/  FADD.FTZ R89, R89, R10 ;  /* 0x0000000a59597221 */ /* 0x000fe20000010000 */
[----:B------:R-:W-:Y:S01]  /*4ba0*/  F2FP.SATFINITE.E4M3.F32.PACK_AB_MERGE_C R138, R20, R149, R3 ;  /* 0x00000095148a723e */ /* 0x000fe20004807003 */
[----:B------:R-:W-:Y:S02]  /*4bb0*/  FADD.FTZ R3, R61, R48 ;  /* 0x000000303d037221 */ /* 0x000fe40000010000 */
[----:B------:R-:W-:-:S01]  /*4bc0*/  FADD.FTZ R4, R50, R89 ;  /* 0x0000005932047221 */ /* 0x000fc20000010000 */
[--C-:B------:R-:W-:Y:S02]  /*4bd0*/  IMAD.MOV.U32 R50, RZ, RZ, R55.reuse ;  /* 0x000000ffff327224 */ /* 0x100fe400078e0037 */
[----:B------:R-:W-:Y:S02]  /*4be0*/  IMAD.MOV.U32 R48, RZ, RZ, R55 ;  /* 0x000000ffff307224 */ /* 0x000fe400078e0037 */
        /* <DEDUP_REMOVED lines=25> */
.L_x_11678:
[----:B------:R-:W-:-:S04]  /*4d80*/  UISETP.NE.AND UP0, UPT, UR4, 0x1, UPT ;  /* 0x000000010400788c */ /* 0x000fc8000bf05270 */
[----:B------:R-:W-:-:S06]  /*4d90*/  USEL UR7, URZ, 0x1, UP0 ;  /* 0x000000013f077887 */ /* 0x000fcc0008000000 */
[----:B------:R-:W-:Y:S01]  /*4da0*/  LOP3.LUT R2, R9, UR7, RZ, 0x3c, !PT ;  /* 0x0000000709027c12 */ /* 0x000fe2000f8e3cff */
[----:B------:R-:W-:Y:S06]  /*4db0*/  @!P1 BRA `(.L_x_11669) ;  /* 0x0000000000049947 */ /* 0x000fec0003800000 */
[----:B------:R-:W-:Y:S01]  /*4dc0*/  BPT.TRAP 0x1 ;  /* 0x000000040000795c */ /* 0x000fe20000300000 */
.L_x_11669:
        /* <DEDUP_REMOVED lines=8> */
.L_x_11670:
[----:B--2---:R-:W-:Y:S05]  /*4e50*/  @P2 BRA `(.L_x_11671) ;  /* 0x0000000000082947 */ /* 0x004fea0003800000 */
[----:B------:R-:W2:Y:S02]  /*4e60*/  SYNCS.PHASECHK.TRANS64.TRYWAIT P2, [UR7+0x13230], R10 ;  /* 0x0132300aff0075a7 */ /* 0x000ea40008040147 */
[----:B--2---:R-:W-:Y:S05]  /*4e70*/  @!P2 BRA `(.L_x_11672) ;  /* 0x000000a80074a947 */ /* 0x004fea0003800000 */
.L_x_11671:
        /* <DEDUP_REMOVED lines=64> */
.L_x_11673:
[----:B------:R-:W-:Y:S01]  /*5280*/  ULEA UR11, UR4, UR40, 0x3 ;  /* 0x00000028040b7291 */ /* 0x000fe2000f8e183f */
[----:B------:R-:W-:-:S08]  /*5290*/  SHF.L.U32 R9, R9, 0x1f, RZ ;  /* 0x0000001f09097819 */ /* 0x000fd000000006ff */
[----:B------:R3:W4:Y:S01]  /*52a0*/  SYNCS.PHASECHK.TRANS64.TRYWAIT P2, [UR11+0x13250], R9 ;  /* 0x01325009ff0075a7 */ /* 0x000722000804014b */
[----:B------:R-:W-:Y:S05]  /*52b0*/  @!P1 BRA `(.L_x_11674) ;  /* 0x0000000000049947 */ /* 0x000fea0003800000 */
[----:B------:R-:W-:Y:S01]  /*52c0*/  BPT.TRAP 0x1 ;  /* 0x000000040000795c */ /* 0x000fe20000300000 */
.L_x_11674:
[----:B----4-:R-:W-:Y:S05]  /*52d0*/  @P2 BRA `(.L_x_11675) ;  /* 0x0000000000082947 */ /* 0x010fea0003800000 */
[----:B------:R-:W4:Y:S02]  /*52e0*/  SYNCS.PHASECHK.TRANS64.TRYWAIT P2, [UR11+0x13250], R9 ;  /* 0x01325009ff0075a7 */ /* 0x000f24000804014b */
[----:B----4-:R-:W-:Y:S05]  /*52f0*/  @!P2 BRA `(.L_x_11676) ;  /* 0x000000a4006ca947 */ /* 0x010fea0003800000 */
.L_x_11675:
[----:B------:R-:W-:Y:S01]  /*5300*/  UIADD3 UR10, UR40, 0x1000, URZ ;  /* 0x00001000280a7890 */ /* 0x000fe2000fffe03f */
[----:B------:R-:W-:Y:S01]  /*5310*/  WARPGROUP.ARRIVE ;  /* 0x00000000000079c5 */ /* 0x000fe20000000000 */
[----:B------:R-:W-:Y:S01]  /*5320*/  UMOV UR15, 0xc0000010 ;  /* 0xc0000010000f7882 */ /* 0x000fe20000000000 */
[C---:B------:R-:W-:Y:S01]  /*5330*/  FMUL.FTZ R21, R0.reuse, R128 ;  /* 0x0000008000157220 */ /* 0x040fe20000410000 */
[----:B------:R-:W-:Y:S01]  /*5340*/  USHF.R.U32.HI UR10, URZ, 0x4, UR10 ;  /* 0x000000043f0a7899 */ /* 0x000fe2000801160a */
[----:B------:R-:W4:Y:S01]  /*5350*/  LDC R128, c[0x0][0x288] ;  /* 0x0000a200ff807b82 */ /* 0x000f220000000800 */
[----:B------:R-:W-:Y:S01]  /*5360*/  UISETP.NE.U32.AND UP0, UPT, UR24, URZ, UPT ;  /* 0x0000003f1800728c */ /* 0x000fe2000bf05070 */
[C---:B-1-3--:R-:W-:Y:S01]  /*5370*/  FMUL.FTZ R9, R0.reuse, R120 ;  /* 0x0000007800097220 */ /* 0x04afe20000410000 */
[----:B------:R-:W-:Y:S01]  /*5380*/  ULOP3.LUT UR10, UR10, 0x3fff, URZ, 0xc0, !UPT ;  /* 0x00003fff0a0a7892 */ /* 0x000fe2000f8ec03f */
[C---:B--2---:R-:W-:Y:S01]  /*5390*/  FMUL.FTZ R10, R0.reuse, R121 ;  /* 0x00000079000a7220 */ /* 0x044fe20000410000 */
        /* <DEDUP_REMOVED lines=10> */
[----:B------:R-:W-:Y:S01]  /*5440*/  UIADD3 UR10, UR4, 0x80, URZ ;  /* 0x00000080040a7890 */ /* 0x000fe2000fffe03f */
[----:B------:R-:W2:Y:S01]  /*5450*/  MUFU.TANH R10, R10 ;  /* 0x0000000a000a7308 */ /* 0x000ea20000002400 */
[C---:B------:R-:W-:Y:S01]  /*5460*/  FMUL.FTZ R123, R0.reuse, R132 ;  /* 0x00000084007b7220 */ /* 0x040fe20000410000 */
[----:B------:R-:W-:Y:S01]  /*5470*/  UMOV UR14, UR4 ;  /* 0x00000004000e7c82 */ /* 0x000fe20008000000 */
[C---:B------:R-:W-:Y:S01]  /*5480*/  FMUL.FTZ R11, R0.reuse, R122 ;  /* 0x0000007a000b7220 */ /* 0x040fe20000410000 */
[----:B------:R-:W-:Y:S01]  /*5490*/  QGMMA.64x64x32.F32.E4M3.E4M3 R24, R152, gdesc[UR12], R24, gsb0 ;  /* 0x00e0000c98187df3 */ /* 0x000fe20008000818 */
[----:B------:R-:W-:Y:S01]  /*54a0*/  UMOV UR15, 0xc0000010 ;  /* 0xc0000010000f7882 */ /* 0x000fe20000000000 */
[----:B------:R-:W-:Y:S01]  /*54b0*/  UMOV UR14, UR10 ;  /* 0x0000000a000e7c82 */ /* 0x000fe20008000000 */
[----:B------:R-:W-:Y:S01]  /*54c0*/  UIADD3 UR10, UR4, 0x100, URZ ;  /* 0x00000100040a7890 */ /* 0x000fe2000fffe03f */
        /* <DEDUP_REMOVED lines=54> */
[----:B------:R-:W5:Y:S01]  /*5830*/  MUFU.TANH R109, R109 ;  /* 0x0000006d006d7308 */ /* 0x000f620000002400 */
[----:B------:R-:W-:-:S02]  /*5840*/  WARPGROUP.DEPBAR.LE gsb0, 0x0 ;  /* 0x00008000000079c5 */ /* 0x000fc40000010000 */
[----:B------:R-:W-:Y:S01]  /*5850*/  WARPGROUP.ARRIVE ;  /* 0x00000000000079c5 */ /* 0x000fe20000000000 */
[C---:B------:R-:W-:Y:S01]  /*5860*/  FMUL.FTZ R153, R0.reuse, R61 ;  /* 0x0000003d00997220 */ /* 0x040fe20000410000 */
[C---:B------:R-:W-:Y:S01]  /*5870*/  FMUL.FTZ R155, R0.reuse, R64 ;  /* 0x00000040009b7220 */ /* 0x040fe20000410000 */
[----:B------:R-:W-:Y:S02]  /*5880*/  FMUL.FTZ R64, R0, R65 ;  /* 0x0000004100407220 */ /* 0x000fe40000410000 */
[----:B------:R-:W5:Y:S01]  /*5890*/  MUFU.TANH R112, R112 ;  /* 0x0000007000707308 */ /* 0x000f620000002400 */
[----:B------:R-:W-:Y:S01]  /*58a0*/  QGMMA.64x64x32.F32.E4M3.E4M3 R24, R148, gdesc[UR12], R24, gsb0 ;  /* 0x00e0000c94187df3 */ /* 0x000fe20008000818 */
[----:B------:R-:W-:Y:S01]  /*58b0*/  UMOV UR14, UR10 ;  /* 0x0000000a000e7c82 */ /* 0x000fe20008000000 */
[----:B------:R-:W-:Y:S01]  /*58c0*/  UIMAD UR10, UR26, -0xa0, UR42 ;  /* 0xffffff601a0a78a4 */ /* 0x000fe2000f8e022a */
[----:B------:R-:W-:-:S03]  /*58d0*/  UMOV UR15, 0xc0000010 ;  /* 0xc0000010000f7882 */ /* 0x000fc60000000000 */
[----:B------:R-:W-:Y:S01]  /*58e0*/  UIADD3 UR10, UR10, 0x1, URZ ;  /* 0x000000010a0a7890 */ /* 0x000fe2000fffe03f */
        /* <DEDUP_REMOVED lines=15> */
[C---:B------:R-:W-:Y:S01]  /*59e0*/  FMUL.FTZ R57, R0.reuse, R68 ;  /* 0x0000004400397220 */ /* 0x040fe20000410000 */
[----:B------:R-:W-:Y:S01]  /*59f0*/  QGMMA.64x64x32.F32.E4M3.E4M3 R24, R144, gdesc[UR12], R24, gsb0 ;  /* 0x00e0000c90187df3 */ /* 0x000fe20008000818 */
[----:B------:R-:W-:Y:S01]  /*5a00*/  USEL UR14, UR5, 0x1, UP0 ;  /* 0x00000001050e7887 */ /* 0x000fe20008000000 */
[C---:B------:R-:W-:Y:S01]  /*5a10*/  FMUL.FTZ R68, R0.reuse, R79 ;  /* 0x0000004f00447220 */ /* 0x040fe20000410000 */
[----:B------:R-:W5:Y:S01]  /*5a20*/  MUFU.TANH R101, R101 ;  /* 0x0000006500657308 */ /* 0x000f620000002400 */
[----:B------:R-:W-:Y:S01]  /*5a30*/  UMOV UR15, 0xc0000010 ;  /* 0xc0000010000f7882 */ /* 0x000fe20000000000 */
[----:B------:R-:W-:Y:S01]  /*5a40*/  UIMAD UR10, UR14, UR6, UR10 ;  /* 0x000000060e0a72a4 */ /* 0x000fe2000f8e020a */
[C---:B------:R-:W-:Y:S01]  /*5a50*/  FMUL.FTZ R60, R0.reuse, R78 ;  /* 0x0000004e003c7220 */ /* 0x040fe20000410000 */
[----:B------:R-:W-:-:S04]  /*5a60*/  FMUL.FTZ R78, R0, R83 ;  /* 0x00000053004e7220 */ /* 0x000fc80000410000 */
[----:B----4-:R-:W-:Y:S01]  /*5a70*/  IADD3 R128, -R128, UR10, RZ ;  /* 0x0000000a80807c10 */ /* 0x010fe2000fffe1ff */
[----:B------:R-:W-:Y:S01]  /*5a80*/  MUFU.TANH R84, R84 ;  /* 0x0000005400547308 */ /* 0x000fe20000002400 */
[----:B------:R-:W-:Y:S02]  /*5a90*/  UIADD3 UR10, UR4, 0x180, URZ ;  /* 0x00000180040a7890 */ /* 0x000fe4000fffe03f */
[----:B------:R-:W-:Y:S01]  /*5aa0*/  UIADD3 UR4, UR4, 0x200, URZ ;  /* 0x0000020004047890 */ /* 0x000fe2000fffe03f */
[----:B------:R-:W-:Y:S02]  /*5ab0*/  IMAD R129, R17, -0x2, R128 ;  /* 0xfffffffe11817824 */ /* 0x000fe400078e0280 */
[C---:B------:R-:W-:Y:S01]  /*5ac0*/  FMUL.FTZ R128, R0.reuse, R72 ;  /* 0x0000004800807220 */ /* 0x040fe20000410000 */
[----:B------:R-:W-:Y:S01]  /*5ad0*/  FMUL.FTZ R72, R0, R73 ;  /* 0x0000004900487220 */ /* 0x000fe20000410000 */
[----:B------:R-:W-:Y:S01]  /*5ae0*/  IMAD.IADD R103, R18, 0x1, R129 ;  /* 0x0000000112677824 */ /* 0x000fe200078e0281 */
[----:B------:R-:W-:Y:S01]  /*5af0*/  MUFU.TANH R149, R149 ;  /* 0x0000009500957308 */ /* 0x000fe20000002400 */
[----:B------:R-:W-:-:S03]  /*5b00*/  UMOV UR14, UR10 ;  /* 0x0000000a000e7c82 */ /* 0x000fc60008000000 */
[C---:B------:R-:W-:Y:S02]  /*5b10*/  ISETP.GT.AND P2, PT, R103.reuse, RZ, PT ;  /* 0x000000ff6700720c */ /* 0x040fe40003f44270 */
[----:B------:R-:W-:Y:S02]  /*5b20*/  ISETP.GT.AND P3, PT, R103, 0x1, PT ;  /* 0x000000016700780c */ /* 0x000fe40003f64270 */
[----:B-1----:R-:W-:Y:S01]  /*5b30*/  FSEL R129, R9, -INF , P2 ;  /* 0xff80000009817808 */ /* 0x002fe20001000000 */
[----:B------:R-:W-:Y:S01]  /*5b40*/  MUFU.TANH R72, R72 ;  /* 0x0000004800487308 */ /* 0x000fe20000002400 */
[----:B------:R-:W-:Y:S02]  /*5b50*/  ISETP.GT.AND P2, PT, R103, 0x8, PT ;  /* 0x000000086700780c */ /* 0x000fe40003f44270 */
[----:B--2---:R-:W-:Y:S02]  /*5b60*/  FSEL R10, R10, -INF , P3 ;  /* 0xff8000000a0a7808 */ /* 0x004fe40001800000 */
[----:B------:R-:W-:-:S02]  /*5b70*/  FMNMX.FTZ R131, R129, R8, !PT ;  /* 0x0000000881837209 */ /* 0x000fc40007810000 */
[----:B------:R-:W-:Y:S01]  /*5b80*/  ISETP.GT.AND P3, PT, R103, 0x9, PT ;  /* 0x000000096700780c */ /* 0x000fe20003f64270 */
[----:B------:R1:W2:Y:S01]  /*5b90*/  MUFU.TANH R9, R128 ;  /* 0x0000008000097308 */ /* 0x0002a20000002400 */
[----:B---3--:R-:W-:Y:S02]  /*5ba0*/  FSEL R13, R13, -INF , P2 ;  /* 0xff8000000d0d7808 */ /* 0x008fe40001000000 */
[----:B------:R-:W-:Y:S02]  /*5bb0*/  FMNMX.FTZ R130, R10, R131, !PT ;  /* 0x000000830a827209 */ /* 0x000fe40007810000 */
[----:B------:R-:W-:Y:S02]  /*5bc0*/  ISETP.GT.AND P2, PT, R103, 0x10, PT ;  /* 0x000000106700780c */ /* 0x000fe40003f44270 */
[----:B-----5:R-:W-:Y:S01]  /*5bd0*/  FSEL R14, R14, -INF , P3 ;  /* 0xff8000000e0e7808 */ /* 0x020fe20001800000 */
[----:B------:R-:W-:Y:S01]  /*5be0*/  MUFU.TANH R151, R151 ;  /* 0x0000009700977308 */ /* 0x000fe20000002400 */
[----:B------:R-:W-:Y:S01]  /*5bf0*/  FMNMX.FTZ R131, R13, R130, !PT ;  /* 0x000000820d837209 */ /* 0x000fe20007810000 */
[----:B-1----:R-:W-:Y:S01]  /*5c00*/  FMUL.FTZ R128, R0, R74 ;  /* 0x0000004a00807220 */ /* 0x002fe20000410000 */
[----:B------:R-:W-:-:S02]  /*5c10*/  ISETP.GT.AND P3, PT, R103, 0x11, PT ;  /* 0x000000116700780c */ /* 0x000fc40003f64270 */
[----:B------:R-:W-:Y:S02]  /*5c20*/  FSEL R73, R21, -INF , P2 ;  /* 0xff80000015497808 */ /* 0x000fe40001000000 */
[----:B------:R-:W-:Y:S01]  /*5c30*/  FMNMX.FTZ R74, R14, R131, !PT ;  /* 0x000000830e4a7209 */ /* 0x000fe20007810000 */
[----:B------:R1:W-:Y:S01]  /*5c40*/  MUFU.TANH R21, R128 ;  /* 0x0000008000157308 */ /* 0x0003e20000002400 */
        /* <DEDUP_REMOVED lines=14> */
[----:B------:R-:W3:Y:S01]  /*5d30*/  MUFU.TANH R75, R75 ;  /* 0x0000004b004b7308 */ /* 0x000ee20000002400 */
[----:B------:R-:W-:Y:S02]  /*5d40*/  FSEL R104, R104, -INF , P2 ;  /* 0xff80000068687808 */ /* 0x000fe40001000000 */
[----:B------:R-:W-:Y:S01]  /*5d50*/  FMNMX.FTZ R131, R124, R131, !PT ;  /* 0x000000837c837209 */ /* 0x000fe20007810000 */
[----:B------:R-:W-:Y:S02]  /*5d60*/  WARPGROUP.DEPBAR.LE gsb0, 0x0 ;  /* 0x00008000000079c5 */ /* 0x000fe40000010000 */
[----:B------:R-:W-:Y:S01]  /*5d70*/  ISETP.GT.AND P2, PT, R103, 0x28, PT ;  /* 0x000000286700780c */ /* 0x000fe20003f44270 */
[----:B------:R-:W-:Y:S01]  /*5d80*/  FMUL.FTZ R147, R0, R85 ;  /* 0x0000005500937220 */ /* 0x000fe20000410000 */
[----:B------:R-:W-:Y:S01]  /*5d90*/  FSEL R105, R105, -INF , P3 ;  /* 0xff80000069697808 */ /* 0x000fe20001800000 */
[----:B------:R-:W4:Y:S01]  /*5da0*/  MUFU.TANH R76, R76 ;  /* 0x0000004c004c7308 */ /* 0x000f220000002400 */
[----:B-1----:R-:W-:Y:S01]  /*5db0*/  FMNMX.FTZ R128, R104, R131, !PT ;  /* 0x0000008368807209 */ /* 0x002fe20007810000 */
[----:B------:R-:W-:Y:S01]  /*5dc0*/  WARPGROUP.ARRIVE ;  /* 0x00000000000079c5 */ /* 0x000fe20000000000 */
[----:B------:R-:W-:-:S02]  /*5dd0*/  ISETP.GT.AND P3, PT, R103, 0x29, PT ;  /* 0x000000296700780c */ /* 0x000fc40003f64270 */
[----:B------:R-:W-:Y:S02]  /*5de0*/  FSEL R108, R108, -INF , P2 ;  /* 0xff8000006c6c7808 */ /* 0x000fe40001000000 */
[----:B------:R-:W-:Y:S01]  /*5df0*/  FMNMX.FTZ R77, R105, R128, !PT ;  /* 0x00000080694d7209 */ /* 0x000fe20007810000 */
[----:B------:R-:W-:Y:S01]  /*5e00*/  MUFU.TANH R147, R147 ;  /* 0x0000009300937308 */ /* 0x000fe20000002400 */
[----:B------:R-:W-:Y:S01]  /*5e10*/  ISETP.GT.AND P2, PT, R103, 0x30, PT ;  /* 0x000000306700780c */ /* 0x000fe20003f44270 */
[----:B------:R-:W-:Y:S01]  /*5e20*/  QGMMA.64x64x32.F32.E4M3.E4M3 R24, R140, gdesc[UR12], R24, gsb0 ;  /* 0x00e0000c8c187df3 */ /* 0x000fe20008000818 */
[----:B------:R-:W-:Y:S01]  /*5e30*/  FSEL R109, R109, -INF , P3 ;  /* 0xff8000006d6d7808 */ /* 0x000fe20001800000 */
[----:B------:R-:W-:Y:S01]  /*5e40*/  UMOV UR14, UR4 ;  /* 0x00000004000e7c82 */ /* 0x000fe20008000000 */
[----:B------:R-:W-:Y:S01]  /*5e50*/  FMNMX.FTZ R128, R108, R77, !PT ;  /* 0x0000004d6c807209 */ /* 0x000fe20007810000 */
[C---:B------:R-:W-:Y:S01]  /*5e60*/  FMUL.FTZ R77, R0.reuse, R80 ;  /* 0x00000050004d7220 */ /* 0x040fe20000410000 */
[----:B------:R-:W-:Y:S01]  /*5e70*/  ISETP.GT.AND P3, PT, R103, 0x31, PT ;  /* 0x000000316700780c */ /* 0x000fe20003f64270 */
[----:B------:R-:W-:Y:S01]  /*5e80*/  FMUL.FTZ R80, R0, R81 ;  /* 0x0000005100507220 */ /* 0x000fe20000410000 */
[----:B------:R-:W-:Y:S01]  /*5e90*/  FSEL R112, R112, -INF , P2 ;  /* 0xff80000070707808 */ /* 0x000fe20001000000 */
[----:B------:R-:W-:Y:S01]  /*5ea0*/  MUFU.TANH R153, R153 ;  /* 0x0000009900997308 */ /* 0x000fe20000002400 */
[----:B------:R-:W-:Y:S01]  /*5eb0*/  FMNMX.FTZ R131, R109, R128, !PT ;  /* 0x000000806d837209 */ /* 0x000fe20007810000 */
[----:B------:R-:W-:Y:S01]  /*5ec0*/  UMOV UR15, 0xc0000010 ;  /* 0xc0000010000f7882 */ /* 0x000fe20000000000 */
[----:B------:R-:W-:-:S02]  /*5ed0*/  ISETP.GT.AND P2, PT, R103, 0x38, PT ;  /* 0x000000386700780c */ /* 0x000fc40003f44270 */
[----:B------:R-:W-:Y:S02]  /*5ee0*/  FSEL R113, R113, -INF , P3 ;  /* 0xff80000071717808 */ /* 0x000fe40001800000 */
[----:B------:R-:W-:Y:S01]  /*5ef0*/  FMNMX.FTZ R128, R112, R131, !PT ;  /* 0x0000008370807209 */ /* 0x000fe20007810000 */
[----:B------:R-:W1:Y:S01]  /*5f00*/  MUFU.TANH R77, R77 ;  /* 0x0000004d004d7308 */ /* 0x000e620000002400 */
[----:B------:R-:W-:Y:S02]  /*5f10*/  ISETP.GT.AND P3, PT, R103, 0x39, PT ;  /* 0x000000396700780c */ /* 0x000fe40003f64270 */
[----:B------:R-:W-:Y:S02]  /*5f20*/  FSEL R116, R116, -INF , P2 ;  /* 0xff80000074747808 */ /* 0x000fe40001000000 */
[----:B------:R-:W-:Y:S02]  /*5f30*/  FMNMX.FTZ R81, R113, R128, !PT ;  /* 0x0000008071517209 */ /* 0x000fe40007810000 */
[----:B------:R-:W-:Y:S01]  /*5f40*/  ISETP.GT.AND P2, PT, R103, 0x40, PT ;  /* 0x000000406700780c */ /* 0x000fe20003f44270 */
[----:B------:R-:W5:Y:S01]  /*5f50*/  MUFU.TANH R80, R80 ;  /* 0x0000005000507308 */ /* 0x000f620000002400 */
[----:B------:R-:W-:-:S02]  /*5f60*/  FSEL R117, R117, -INF , P3 ;  /* 0xff80000075757808 */ /* 0x000fc40001800000 */
[----:B------:R-:W-:Y:S02]  /*5f70*/  FMNMX.FTZ R128, R116, R81, !PT ;  /* 0x0000005174807209 */ /* 0x000fe40007810000 */
[----:B------:R-:W-:Y:S02]  /*5f80*/  ISETP.GT.AND P3, PT, R103, 0x41, PT ;  /* 0x000000416700780c */ /* 0x000fe40003f64270 */
[----:B------:R-:W-:Y:S01]  /*5f90*/  FSEL R81, R88, -INF , P2 ;  /* 0xff80000058517808 */ /* 0x000fe20001000000 */
[----:B------:R-:W5:Y:S01]  /*5fa0*/  MUFU.TANH R155, R155 ;  /* 0x0000009b009b7308 */ /* 0x000f620000002400 */
        /* <DEDUP_REMOVED lines=27> */
[----:B------:R-:W-:Y:S01]  /*6160*/  ISETP.GT.AND P3, PT, R103, 0x61, PT ;  /* 0x000000616700780c */ /* 0x000fe20003f64270 */
[----:B------:R-:W-:Y:S02]  /*6170*/  WARPGROUP.DEPBAR.LE gsb0, 0x0 ;  /* 0x00008000000079c5 */ /* 0x000fe40000010000 */
[----:B--2---:R-:W-:Y:S01]  /*6180*/  FSEL R9, R9, -INF , P2 ;  /* 0xff80000009097808 */ /* 0x004fe20001000000 */
[----:B------:R-:W-:Y:S01]  /*6190*/  MUFU.TANH R20, R20 ;  /* 0x0000001400147308 */ /* 0x000fe20000002400 */
[----:B------:R-:W-:Y:S01]  /*61a0*/  FMNMX.FTZ R128, R101, R128, !PT ;  /* 0x0000008065807209 */ /* 0x000fe20007810000 */
[----:B------:R-:W-:Y:S01]  /*61b0*/  WARPGROUP.ARRIVE ;  /* 0x00000000000079c5 */ /* 0x000fe20000000000 */
[----:B------:R-:W-:Y:S02]  /*61c0*/  ISETP.GT.AND P2, PT, R103, 0x68, PT ;  /* 0x000000686700780c */ /* 0x000fe40003f44270 */
[----:B------:R-:W-:Y:S01]  /*61d0*/  FSEL R135, R72, -INF , P3 ;  /* 0xff80000048877808 */ /* 0x000fe20001800000 */
[----:B------:R-:W-:Y:S01]  /*61e0*/  FMUL.FTZ R72, R0, R69 ;  /* 0x0000004500487220 */ /* 0x000fe20000410000 */
[----:B------:R-:W-:Y:S01]  /*61f0*/  FMNMX.FTZ R128, R9, R128, !PT ;  /* 0x0000008009807209 */ /* 0x000fe20007810000 */
[----:B------:R-:W-:Y:S01]  /*6200*/  MUFU.TANH R121, R121 ;  /* 0x0000007900797308 */ /* 0x000fe20000002400 */
[----:B------:R-:W-:Y:S01]  /*6210*/  ISETP.GT.AND P3, PT, R103, 0x69, PT ;  /* 0x000000696700780c */ /* 0x000fe20003f64270 */
[----:B------:R-:W-:Y:S01]  /*6220*/  QGMMA.64x64x32.F32.E4M3.E4M3 R24, R136, gdesc[UR12], R24, gsb0 ;  /* 0x00e0000c88187df3 */ /* 0x000fe20008000818 */
[----:B---3--:R-:W-:-:S02]  /*6230*/  FSEL R75, R75, -INF , P2 ;  /* 0xff8000004b4b7808 */ /* 0x008fc40001000000 */
[----:B------:R-:W-:Y:S02]  /*6240*/  FMNMX.FTZ R128, R135, R128, !PT ;  /* 0x0000008087807209 */ /* 0x000fe40007810000 */
[----:B------:R-:W-:Y:S01]  /*6250*/  ISETP.GT.AND P2, PT, R103, 0x70, PT ;  /* 0x000000706700780c */ /* 0x000fe20003f44270 */
[----:B------:R-:W2:Y:S01]  /*6260*/  MUFU.TANH R72, R72 ;  /* 0x0000004800487308 */ /* 0x000ea20000002400 */
[----:B----4-:R-:W-:Y:S01]  /*6270*/  FSEL R61, R76, -INF , P3 ;  /* 0xff8000004c3d7808 */ /* 0x010fe20001800000 */
[C---:B------:R-:W-:Y:S01]  /*6280*/  FMUL.FTZ R76, R0.reuse, R82 ;  /* 0x00000052004c7220 */ /* 0x040fe20000410000 */
[----:B------:R-:W-:Y:S01]  /*6290*/  FMNMX.FTZ R128, R75, R128, !PT ;  /* 0x000000804b807209 */ /* 0x000fe20007810000 */
[----:B------:R-:W-:Y:S01]  /*62a0*/  FMUL.FTZ R82, R0, R87 ;  /* 0x0000005700527220 */ /* 0x000fe20000410000 */
[----:B------:R-:W-:Y:S02]  /*62b0*/  ISETP.GT.AND P3, PT, R103, 0x71, PT ;  /* 0x000000716700780c */ /* 0x000fe40003f64270 */
[----:B-1----:R-:W-:Y:S01]  /*62c0*/  FSEL R77, R77, -INF , P2 ;  /* 0xff8000004d4d7808 */ /* 0x002fe20001000000 */
[----:B------:R-:W-:Y:S01]  /*62d0*/  MUFU.TANH R122, R122 ;  /* 0x0000007a007a7308 */ /* 0x000fe20000002400 */
[----:B------:R-:W-:-:S02]  /*62e0*/  FMNMX.FTZ R128, R61, R128, !PT ;  /* 0x000000803d807209 */ /* 0x000fc40007810000 */
[----:B------:R-:W-:Y:S02]  /*62f0*/  ISETP.GT.AND P2, PT, R103, 0x78, PT ;  /* 0x000000786700780c */ /* 0x000fe40003f44270 */
[----:B-----5:R-:W-:Y:S01]  /*6300*/  FSEL R145, R80, -INF , P3 ;  /* 0xff80000050917808 */ /* 0x020fe20001800000 */
[----:B------:R-:W-:Y:S01]  /*6310*/  FMUL.FTZ R80, R0, R86 ;  /* 0x0000005600507220 */ /* 0x000fe20000410000 */
        /* <DEDUP_REMOVED lines=21> */
[----:B------:R-:W4:Y:S01]  /*6470*/  MUFU.TANH R110, R110 ;  /* 0x0000006e006e7308 */ /* 0x000f220000002400 */
        /* <DEDUP_REMOVED lines=9> */
[----:B------:R-:W5:Y:S01]  /*6510*/  MUFU.TANH R114, R114 ;  /* 0x0000007200727308 */ /* 0x000f620000002400 */
[C---:B------:R-:W-:Y:S01]  /*6520*/  ISETP.GT.AND P3, PT, R103.reuse, 0x99, PT ;  /* 0x000000996700780c */ /* 0x040fe20003f64270 */
[----:B------:R-:W-:Y:S01]  /*6530*/  VIADD R103, R103, 0x8 ;  /* 0x0000000867677836 */ /* 0x000fe20000000000 */
[----:B------:R-:W-:Y:S02]  /*6540*/  FSEL R79, R57, -INF , P2 ;  /* 0xff800000394f7808 */ /* 0x000fe40001000000 */
[----:B------:R-:W-:-:S02]  /*6550*/  FMNMX.FTZ R128, R64, R128, !PT ;  /* 0x0000008040807209 */ /* 0x000fc40007810000 */
[----:B--2---:R-:W-:Y:S01]  /*6560*/  FSEL R72, R72, -INF , P3 ;  /* 0xff80000048487808 */ /* 0x004fe20001800000 */
[----:B------:R-:W-:Y:S01]  /*6570*/  MUFU.TANH R115, R115 ;  /* 0x0000007300737308 */ /* 0x000fe20000002400 */
[----:B------:R-:W-:Y:S01]  /*6580*/  FMNMX.FTZ R57, R79, R128, !PT ;  /* 0x000000804f397209 */ /* 0x000fe20007810000 */
[----:B------:R-:W-:Y:S02]  /*6590*/  WARPGROUP.DEPBAR.LE gsb0, 0x0 ;  /* 0x00008000000079c5 */ /* 0x000fe40000010000 */
[C---:B------:R-:W-:Y:S02]  /*65a0*/  ISETP.GT.AND P3, PT, R103.reuse, RZ, PT ;  /* 0x000000ff6700720c */ /* 0x040fe40003f64270 */
[----:B------:R-:W-:Y:S02]  /*65b0*/  FMNMX.FTZ R57, R72, R57, !PT ;  /* 0x0000003948397209 */ /* 0x000fe40007810000 */
[----:B------:R-:W-:Y:S01]  /*65c0*/  ISETP.GT.AND P4, PT, R103, 0x1, PT ;  /* 0x000000016700780c */ /* 0x000fe20003f84270 */
[----:B------:R-:W2:Y:S01]  /*65d0*/  MUFU.TANH R118, R118 ;  /* 0x0000007600767308 */ /* 0x000ea20000002400 */
[----:B------:R-:W-:Y:S01]  /*65e0*/  FSEL R11, R11, -INF , P3 ;  /* 0xff8000000b0b7808 */ /* 0x000fe20001800000 */
[----:B------:R-:W4:Y:S01]  /*65f0*/  SHFL.BFLY PT, R56, R57, 0x2, 0x1f ;  /* 0x0c401f0039387f89 */ /* 0x000f2200000e0000 */
[----:B------:R-:W-:-:S02]  /*6600*/  ISETP.GT.AND P3, PT, R103, 0x8, PT ;  /* 0x000000086700780c */ /* 0x000fc40003f64270 */
[----:B------:R-:W-:Y:S02]  /*6610*/  FMNMX.FTZ R88, R11, R7, !PT ;  /* 0x000000070b587209 */ /* 0x000fe40007810000 */
[----:B------:R-:W-:Y:S01]  /*6620*/  FSEL R15, R15, -INF , P3 ;  /* 0xff8000000f0f7808 */ /* 0x000fe20001800000 */
[----:B------:R-:W-:Y:S01]  /*6630*/  MUFU.TANH R119, R119 ;  /* 0x0000007700777308 */ /* 0x000fe20000002400 */
[----:B------:R-:W-:-:S04]  /*6640*/  ISETP.GT.AND P3, PT, R103, 0x10, PT ;  /* 0x000000106700780c */ /* 0x000fc80003f64270 */
[----:B------:R-:W-:Y:S02]  /*6650*/  FSEL R121, R121, -INF , P3 ;  /* 0xff80000079797808 */ /* 0x000fe40001800000 */
[----:B------:R-:W-:Y:S01]  /*6660*/  ISETP.GT.AND P3, PT, R103, 0x18, PT ;  /* 0x000000186700780c */ /* 0x000fe20003f64270 */
[----:B------:R-:W2:Y:S03]  /*6670*/  MUFU.TANH R90, R90 ;  /* 0x0000005a005a7308 */ /* 0x000ea60000002400 */
[----:B-1----:R-:W-:Y:S02]  /*6680*/  FSEL R125, R125, -INF , P3 ;  /* 0xff8000007d7d7808 */ /* 0x002fe40001800000 */
[----:B------:R-:W-:-:S03]  /*6690*/  ISETP.GT.AND P3, PT, R103, 0x20, PT ;  /* 0x000000206700780c */ /* 0x000fc60003f64270 */
[----:B------:R-:W-:Y:S01]  /*66a0*/  MUFU.TANH R91, R91 ;  /* 0x0000005b005b7308 */ /* 0x000fe20000002400 */
[----:B---3--:R-:W-:Y:S02]  /*66b0*/  FSEL R106, R106, -INF , P3 ;  /* 0xff8000006a6a7808 */ /* 0x008fe40001800000 */
[----:B----4-:R-:W-:Y:S02]  /*66c0*/  FMNMX.FTZ R83, R57, R56, !PT ;  /* 0x0000003839537209 */ /* 0x010fe40007810000 */
[----:B------:R-:W1:Y:S01]  /*66d0*/  LDC R56, c[0x0][0x988] ;  /* 0x00026200ff387b82 */ /* 0x000e620000000800 */
[----:B------:R-:W-:Y:S02]  /*66e0*/  ISETP.GT.AND P3, PT, R103, 0x28, PT ;  /* 0x000000286700780c */ /* 0x000fe40003f64270 */
[----:B------:R-:W3:Y:S01]  /*66f0*/  SHFL.BFLY PT, R84, R83, 0x1, 0x1f ;  /* 0x0c201f0053547f89 */ /* 0x000ee200000e0000 */
[----:B------:R-:W4:Y:S01]  /*6700*/  MUFU.TANH R94, R94 ;  /* 0x0000005e005e7308 */ /* 0x000f220000002400 */
[----:B------:R-:W-:-:S02]  /*6710*/  FSEL R110, R110, -INF , P3 ;  /* 0xff8000006e6e7808 */ /* 0x000fc40001800000 */
[----:B------:R-:W-:-:S04]  /*6720*/  ISETP.GT.AND P3, PT, R103, 0x30, PT ;  /* 0x000000306700780c */ /* 0x000fc80003f64270 */
[----:B-----5:R-:W-:Y:S01]  /*6730*/  FSEL R114, R114, -INF , P3 ;  /* 0xff80000072727808 */ /* 0x020fe20001800000 */
[----:B------:R-:W-:Y:S01]  /*6740*/  MUFU.TANH R95, R95 ;  /* 0x0000005f005f7308 */ /* 0x000fe20000002400 */
[----:B------:R-:W-:-:S04]  /*6750*/  ISETP.GT.AND P3, PT, R103, 0x38, PT ;  /* 0x000000386700780c */ /* 0x000fc80003f64270 */
[----:B--2---:R-:W-:Y:S02]  /*6760*/  FSEL R118, R118, -INF , P3 ;  /* 0xff80000076767808 */ /* 0x004fe40001800000 */
[C---:B------:R-:W-:Y:S01]  /*6770*/  ISETP.GT.AND P3, PT, R103.reuse, 0x40, PT ;  /* 0x000000406700780c */ /* 0x040fe20003f64270 */
[----:B------:R-:W2:Y:S03]  /*6780*/  MUFU.TANH R98, R98 ;  /* 0x0000006200627308 */ /* 0x000ea60000002400 */
[----:B------:R-:W-:Y:S02]  /*6790*/  FSEL R90, R90, -INF , P3 ;  /* 0xff8000005a5a7808 */ /* 0x000fe40001800000 */
[----:B------:R-:W-:Y:S02]  /*67a0*/  ISETP.GT.AND P3, PT, R103, 0x48, PT ;  /* 0x000000486700780c */ /* 0x000fe40003f64270 */
[----:B---3--:R-:W-:Y:S01]  /*67b0*/  FMNMX.FTZ R57, R83, R84, !PT ;  /* 0x0000005453397209 */ /* 0x008fe20007810000 */
[----:B------:R-:W-:Y:S01]  /*67c0*/  FMUL.FTZ R83, R0, R71 ;  /* 0x0000004700537220 */ /* 0x000fe20000410000 */
[----:B------:R-:W3:Y:S01]  /*67d0*/  MUFU.TANH R99, R99 ;  /* 0x0000006300637308 */ /* 0x000ee20000002400 */
[----:B----4-:R-:W-:-:S02]  /*67e0*/  FSEL R94, R94, -INF , P3 ;  /* 0xff8000005e5e7808 */ /* 0x010fc40001800000 */
[CC--:B-1----:R-:W-:Y:S01]  /*67f0*/  FFMA.FTZ R84, R57.reuse, R56.reuse, -8 ;  /* 0xc100000039547423 */ /* 0x0c2fe20000010038 */
[----:B------:R-:W-:Y:S02]  /*6800*/  FSETP.NEU.FTZ.AND P2, PT, R57, -INF , PT ;  /* 0xff8000003900780b */ /* 0x000fe40003f5d000 */
[C---:B------:R-:W-:Y:S02]  /*6810*/  ISETP.GT.AND P3, PT, R103.reuse, 0x50, PT ;  /* 0x000000506700780c */ /* 0x040fe40003f64270 */
[----:B------:R-:W-:Y:S01]  /*6820*/  FSEL R84, R84, RZ, P2 ;  /* 0x000000ff54547208 */ /* 0x000fe20001000000 */
[----:B------:R-:W1:Y:S01]  /*6830*/  MUFU.TANH R102, R102 ;  /* 0x0000006600667308 */ /* 0x000e620000002400 */
[----:B--2---:R-:W-:Y:S02]  /*6840*/  FSEL R98, R98, -INF , P3 ;  /* 0xff80000062627808 */ /* 0x004fe40001800000 */
[----:B------:R-:W-:Y:S01]  /*6850*/  ISETP.GT.AND P3, PT, R103, 0x58, PT ;  /* 0x000000586700780c */ /* 0x000fe20003f64270 */
        /* <DEDUP_REMOVED lines=19> */
[----:B------:R-:W-:Y:S01]  /*6990*/  ISETP.GT.AND P4, PT, R103, 0x19, PT ;  /* 0x000000196700780c */ /* 0x000fe20003f84270 */
[--C-:B------:R-:W-:Y:S01]  /*69a0*/  FFMA.FTZ R112, R112, R56, -R84.reuse ;  /* 0x0000003870707223 */ /* 0x100fe20000010854 */
[----:B------:R-:W-:Y:S01]  /*69b0*/  FMNMX.FTZ R92, R141, R88, !PT ;  /* 0x000000588d5c7209 */ /* 0x000fe20007810000 */
[--C-:B------:R-:W-:Y:S01]  /*69c0*/  FFMA.FTZ R86, R120, R56, -R84.reuse ;  /* 0x0000003878567223 */ /* 0x100fe20000010854 */
        /* <DEDUP_REMOVED lines=9> */
[----:B------:R-:W-:Y:S01]  /*6a60*/  MUFU.EX2 R20, R104 ;  /* 0x0000006800147308 */ /* 0x000fe20000000800 */
[----:B------:R-:W-:Y:S01]  /*6a70*/  FMNMX.FTZ R92, R106, R92, !PT ;  /* 0x0000005c6a5c7209 */ /* 0x000fe20007810000 */
[-CC-:B-----5:R-:W-:Y:S01]  /*6a80*/  FFMA.FTZ R108, R89, R56.reuse, -R84.reuse ;  /* 0x00000038596c7223 */ /* 0x1a0fe20000010854 */
        /* <DEDUP_REMOVED lines=18> */
[----:B-----5:R-:W-:Y:S01]  /*6bb0*/  FMNMX.FTZ R100, R115, R96, !PT ;  /* 0x0000006073647209 */ /* 0x020fe20007810000 */
[--C-:B------:R-:W-:Y:S01]  /*6bc0*/  FFMA.FTZ R9, R9, R56, -R84.reuse ;  /* 0x0000003809097223 */ /* 0x100fe20000010854 */
[----:B------:R-:W-:Y:S01]  /*6bd0*/  FSEL R119, R119, -INF , P4 ;  /* 0xff80000077777808 */ /* 0x000fe20002000000 */
[----:B------:R-:W5:Y:S01]  /*6be0*/  MUFU.TANH R68, R68 ;  /* 0x0000004400447308 */ /* 0x000f620000002400 */
[----:B------:R-:W-:Y:S01]  /*6bf0*/  FMNMX.FTZ R100, R118, R100, !PT ;  /* 0x0000006476647209 */ /* 0x000fe20007810000 */
[-CC-:B------:R-:W-:Y:S01]  /*6c00*/  FFMA.FTZ R61, R61, R56.reuse, -R84.reuse ;  /* 0x000000383d3d7223 */ /* 0x180fe20000010854 */
[----:B------:R-:W-:Y:S01]  /*6c10*/  ISETP.GT.AND P4, PT, R103, 0x41, PT ;  /* 0x000000416700780c */ /* 0x000fe20003f84270 */
        /* <DEDUP_REMOVED lines=10> */
[----:B------:R-:W-:Y:S01]  /*6cc0*/  FSEL R95, R95, -INF , P4 ;  /* 0xff8000005f5f7808 */ /* 0x000fe20002000000 */
[----:B------:R-:W5:Y:S01]  /*6cd0*/  MUFU.TANH R78, R78 ;  /* 0x0000004e004e7308 */ /* 0x000f620000002400 */
[----:B------:R-:W-:Y:S02]  /*6ce0*/  FMNMX.FTZ R100, R94, R100, !PT ;  /* 0x000000645e647209 */ /* 0x000fe40007810000 */
[----:B------:R-:W-:Y:S02]  /*6cf0*/  ISETP.GT.AND P4, PT, R103, 0x51, PT ;  /* 0x000000516700780c */ /* 0x000fe40003f84270 */
[----:B------:R-:W-:Y:S02]  /*6d00*/  FMNMX.FTZ R89, R95, R100, !PT ;  /* 0x000000645f597209 */ /* 0x000fe40007810000 */
[----:B---3--:R-:W-:Y:S01]  /*6d10*/  FSEL R99, R99, -INF , P4 ;  /* 0xff80000063637808 */ /* 0x008fe20002000000 */
[----:B------:R-:W3:Y:S01]  /*6d20*/  MUFU.TANH R80, R80 ;  /* 0x0000005000507308 */ /* 0x000ee20000002400 */
[----:B------:R-:W-:-:S02]  /*6d30*/  FMNMX.FTZ R104, R98, R89, !PT ;  /* 0x0000005962687209 */ /* 0x000fc40007810000 */
[----:B------:R-:W-:Y:S02]  /*6d40*/  ISETP.GT.AND P4, PT, R103, 0x59, PT ;  /* 0x000000596700780c */ /* 0x000fe40003f84270 */
[----:B-1----:R-:W-:Y:S01]  /*6d50*/  FSEL R89, R102, -INF , P3 ;  /* 0xff80000066597808 */ /* 0x002fe20001800000 */
[----:B------:R-:W-:Y:S01]  /*6d60*/  FFMA.FTZ R102, R93, R56, -R84 ;  /* 0x000000385d667223 */ /* 0x000fe20000010854 */
[----:B------:R-:W-:Y:S01]  /*6d70*/  FMNMX.FTZ R104, R99, R104, !PT ;  /* 0x0000006863687209 */ /* 0x000fe20007810000 */
[----:B------:R1:W-:Y:S01]  /*6d80*/  MUFU.EX2 R100, R108 ;  /* 0x0000006c00647308 */ /* 0x0003e20000000800 */
[----:B------:R-:W-:Y:S02]  /*6d90*/  ISETP.GT.AND P3, PT, R103, 0x60, PT ;  /* 0x000000606700780c */ /* 0x000fe40003f64270 */
[----:B--2---:R-:W-:Y:S02]  /*6da0*/  FSEL R127, R127, -INF , P4 ;  /* 0xff8000007f7f7808 */ /* 0x004fe40002000000 */
[----:B------:R-:W-:-:S02]  /*6db0*/  FMNMX.FTZ R104, R89, R104, !PT ;  /* 0x0000006859687209 */ /* 0x000fc40007810000 */
[----:B------:R-:W-:Y:S01]  /*6dc0*/  ISETP.GT.AND P4, PT, R103, 0x61, PT ;  /* 0x000000616700780c */ /* 0x000fe20003f84270 */
[----:B------:R-:W-:Y:S01]  /*6dd0*/  MUFU.TANH R82, R82 ;  /* 0x0000005200527308 */ /* 0x000fe20000002400 */
[----:B------:R-:W-:Y:S01]  /*6de0*/  FSEL R21, R21, -INF , P3 ;  /* 0xff80000015157808 */ /* 0x000fe20001800000 */
[----:B-1----:R-:W-:Y:S01]  /*6df0*/  FFMA.FTZ R108, R131, R56, -R84 ;  /* 0x00000038836c7223 */ /* 0x002fe20000010854 */
[----:B------:R-:W-:Y:S02]  /*6e00*/  FMNMX.FTZ R104, R127, R104, !PT ;  /* 0x000000687f687209 */ /* 0x000fe40007810000 */
[----:B------:R-:W-:Y:S02]  /*6e10*/  ISETP.GT.AND P3, PT, R103, 0x68, PT ;  /* 0x000000686700780c */ /* 0x000fe40003f64270 */
[----:B----4-:R-:W-:Y:S01]  /*6e20*/  FSEL R93, R74, -INF , P4 ;  /* 0xff8000004a5d7808 */ /* 0x010fe20002000000 */
[----:B------:R-:W1:Y:S01]  /*6e30*/  MUFU.TANH R58, R58 ;  /* 0x0000003a003a7308 */ /* 0x000e620000002400 */
[----:B------:R-:W-:-:S02]  /*6e40*/  FMNMX.FTZ R104, R21, R104, !PT ;  /* 0x0000006815687209 */ /* 0x000fc40007810000 */
[----:B------:R-:W-:Y:S02]  /*6e50*/  ISETP.GT.AND P4, PT, R103, 0x69, PT ;  /* 0x000000696700780c */ /* 0x000fe40003f84270 */
[----:B------:R-:W-:Y:S02]  /*6e60*/  FSEL R60, R60, -INF , P3 ;  /* 0xff8000003c3c7808 */ /* 0x000fe40001800000 */
[----:B------:R-:W-:Y:S01]  /*6e70*/  FMNMX.FTZ R104, R93, R104, !PT ;  /* 0x000000685d687209 */ /* 0x000fe20007810000 */
[----:B------:R-:W-:Y:S01]  /*6e80*/  MUFU.TANH R59, R59 ;  /* 0x0000003b003b7308 */ /* 0x000fe20000002400 */
[----:B------:R-:W-:Y:S02]  /*6e90*/  ISETP.GT.AND P3, PT, R103, 0x70, PT ;  /* 0x000000706700780c */ /* 0x000fe40003f64270 */
[----:B-----5:R-:W-:Y:S02]  /*6ea0*/  FSEL R131, R68, -INF , P4 ;  /* 0xff80000044837808 */ /* 0x020fe40002000000 */
[----:B------:R-:W-:-:S02]  /*6eb0*/  FMNMX.FTZ R104, R60, R104, !PT ;  /* 0x000000683c687209 */ /* 0x000fc40007810000 */
[----:B------:R-:W-:Y:S01]  /*6ec0*/  ISETP.GT.AND P4, PT, R103, 0x71, PT ;  /* 0x000000716700780c */ /* 0x000fe20003f84270 */
[----:B------:R2:W-:Y:S01]  /*6ed0*/  MUFU.EX2 R74, R102 ;  /* 0x00000066004a7308 */ /* 0x0005e20000000800 */
[----:B------:R-:W-:Y:S02]  /*6ee0*/  FSEL R76, R76, -INF , P3 ;  /* 0xff8000004c4c7808 */ /* 0x000fe40001800000 */
[----:B------:R-:W-:Y:S02]  /*6ef0*/  FMNMX.FTZ R104, R131, R104, !PT ;  /* 0x0000006883687209 */ /* 0x000fe40007810000 */
[----:B------:R-:W-:Y:S02]  /*6f00*/  ISETP.GT.AND P3, PT, R103, 0x78, PT ;  /* 0x000000786700780c */ /* 0x000fe40003f64270 */
[----:B------:R-:W-:Y:S01]  /*6f10*/  FMNMX.FTZ R104, R76, R104, !PT ;  /* 0x000000684c687209 */ /* 0x000fe20007810000 */
[----:B------:R-:W4:Y:S01]  /*6f20*/  MUFU.TANH R62, R62 ;  /* 0x0000003e003e7308 */ /* 0x000f220000002400 */
[----:B--2---:R-:W-:-:S01]  /*6f30*/  FFMA.FTZ R102, R97, R56, -R84 ;  /* 0x0000003861667223 */ /* 0x004fc20000010854 */
[----:B------:R-:W-:-:S02]  /*6f40*/  FSEL R97, R78, -INF , P4 ;  /* 0xff8000004e617808 */ /* 0x000fc40002000000 */
[----:B------:R-:W-:Y:S02]  /*6f50*/  ISETP.GT.AND P4, PT, R103, 0x79, PT ;  /* 0x000000796700780c */ /* 0x000fe40003f84270 */
[----:B---3--:R-:W-:Y:S02]  /*6f60*/  FSEL R80, R80, -INF , P3 ;  /* 0xff80000050507808 */ /* 0x008fe40001800000 */
[----:B------:R-:W-:Y:S01]  /*6f70*/  FMNMX.FTZ R104, R97, R104, !PT ;  /* 0x0000006861687209 */ /* 0x000fe20007810000 */
[----:B------:R2:W-:Y:S01]  /*6f80*/  MUFU.EX2 R68, R108 ;  /* 0x0000006c00447308 */ /* 0x0005e20000000800 */
[----:B------:R-:W-:Y:S02]  /*6f90*/  ISETP.GT.AND P3, PT, R103, 0x80, PT ;  /* 0x000000806700780c */ /* 0x000fe40003f64270 */
[----:B------:R-:W-:Y:S02]  /*6fa0*/  FMNMX.FTZ R104, R80, R104, !PT ;  /* 0x0000006850687209 */ /* 0x000fe40007810000 */
[----:B-1----:R-:W-:-:S02]  /*6fb0*/  FSEL R58, R58, -INF , P3 ;  /* 0xff8000003a3a7808 */ /* 0x002fc40001800000 */
[----:B------:R-:W-:Y:S01]  /*6fc0*/  ISETP.GT.AND P3, PT, R103, 0x88, PT ;  /* 0x000000886700780c */ /* 0x000fe20003f64270 */
[----:B------:R-:W1:Y:S01]  /*6fd0*/  MUFU.TANH R63, R63 ;  /* 0x0000003f003f7308 */ /* 0x000e620000002400 */
[----:B--2---:R-:W-:-:S01]  /*6fe0*/  FFMA.FTZ R108, R133, R56, -R84 ;  /* 0x00000038856c7223 */ /* 0x004fc20000010854 */
[----:B------:R-:W-:Y:S02]  /*6ff0*/  FSEL R133, R82, -INF , P4 ;  /* 0xff80000052857808 */ /* 0x000fe40002000000 */
[----:B------:R-:W-:Y:S02]  /*7000*/  ISETP.GT.AND P4, PT, R103, 0x81, PT ;  /* 0x000000816700780c */ /* 0x000fe40003f84270 */
[----:B------:R-:W-:Y:S02]  /*7010*/  FMNMX.FTZ R104, R133, R104, !PT ;  /* 0x0000006885687209 */ /* 0x000fe40007810000 */
[----:B------:R-:W2:Y:S01]  /*7020*/  MUFU.TANH R66, R66 ;  /* 0x0000004200427308 */ /* 0x000ea20000002400 */
[----:B----4-:R-:W-:-:S02]  /*7030*/  FSEL R62, R62, -INF , P3 ;  /* 0xff8000003e3e7808 */ /* 0x010fc40001800000 */
[----:B------:R-:W-:-:S05]  /*7040*/  ISETP.GT.AND P3, PT, R103, 0x90, PT ;  /* 0x000000906700780c */ /* 0x000fca0003f64270 */
[----:B------:R3:W-:Y:S08]  /*7050*/  MUFU.EX2 R78, R102 ;  /* 0x00000066004e7308 */ /* 0x0007f00000000800 */
[----:B------:R-:W4:Y:S01]  /*7060*/  MUFU.TANH R67, R67 ;  /* 0x0000004300437308 */ /* 0x000f220000002400 */
[----:B---3--:R-:W-:Y:S02]  /*7070*/  FSEL R102, R59, -INF , P4 ;  /* 0xff8000003b667808 */ /* 0x008fe40002000000 */
[----:B------:R-:W-:-:S02]  /*7080*/  FMNMX.FTZ R59, R58, R104, !PT ;  /* 0x000000683a3b7209 */ /* 0x000fc40007810000 */
[----:B------:R-:W-:Y:S02]  /*7090*/  ISETP.GT.AND P4, PT, R103, 0x89, PT ;  /* 0x000000896700780c */ /* 0x000fe40003f84270 */
[----:B------:R-:W-:Y:S01]  /*70a0*/  FMNMX.FTZ R59, R102, R59, !PT ;  /* 0x0000003b663b7209 */ /* 0x000fe20007810000 */
[----:B------:R-:W3:Y:S01]  /*70b0*/  MUFU.TANH R70, R70 ;  /* 0x0000004600467308 */ /* 0x000ee20000002400 */
[----:B-1----:R-:W-:Y:S02]  /*70c0*/  FSEL R63, R63, -INF , P4 ;  /* 0xff8000003f3f7808 */ /* 0x002fe40002000000 */
[----:B------:R-:W-:Y:S02]  /*70d0*/  FMNMX.FTZ R104, R62, R59, !PT ;  /* 0x0000003b3e687209 */ /* 0x000fe40007810000 */
[----:B------:R-:W-:Y:S02]  /*70e0*/  ISETP.GT.AND P4, PT, R103, 0x91, PT ;  /* 0x000000916700780c */ /* 0x000fe40003f84270 */
[----:B--2---:R-:W-:Y:S01]  /*70f0*/  FSEL R66, R66, -INF , P3 ;  /* 0xff80000042427808 */ /* 0x004fe20001800000 */
[----:B------:R-:W1:Y:S01]  /*7100*/  MUFU.TANH R83, R83 ;  /* 0x0000005300537308 */ /* 0x000e620000002400 */
[----:B------:R-:W-:-:S02]  /*7110*/  FMNMX.FTZ R59, R63, R104, !PT ;  /* 0x000000683f3b7209 */ /* 0x000fc40007810000 */
[----:B------:R-:W-:Y:S02]  /*7120*/  ISETP.GT.AND P3, PT, R103, 0x98, PT ;  /* 0x000000986700780c */ /* 0x000fe40003f64270 */
[----:B----4-:R-:W-:Y:S02]  /*7130*/  FSEL R67, R67, -INF , P4 ;  /* 0xff80000043437808 */ /* 0x010fe40002000000 */
[----:B------:R-:W-:Y:S01]  /*7140*/  ISETP.GT.AND P4, PT, R103, 0x99, PT ;  /* 0x000000996700780c */ /* 0x000fe20003f84270 */
[----:B------:R2:W-:Y:S01]  /*7150*/  MUFU.EX2 R82, R108 ;  /* 0x0000006c00527308 */ /* 0x0005e20000000800 */
[----:B---3--:R-:W-:Y:S01]  /*7160*/  FSEL R103, R70, -INF , P3 ;  /* 0xff80000046677808 */ /* 0x008fe20001800000 */
[-CC-:B------:R-:W-:Y:S01]  /*7170*/  FFMA.FTZ R70, R75, R56.reuse, -R84.reuse ;  /* 0x000000384b467223 */ /* 0x180fe20000010854 */
[----:B------:R-:W-:-:S01]  /*7180*/  FFMA.FTZ R75, R77, R56, -R84 ;  /* 0x000000384d4b7223 */ /* 0x000fc20000010854 */
[----:B------:R-:W-:-:S04]  /*7190*/  FFMA.FTZ R77, R149, R56, -R84 ;  /* 0x00000038954d7223 */ /* 0x000fc80000010854 */
[----:B------:R3:W-:Y:S01]  /*71a0*/  MUFU.EX2 R96, R116 ;  /* 0x0000007400607308 */ /* 0x0007e20000000800 */
[----:B--2---:R-:W-:Y:S02]  /*71b0*/  FMNMX.FTZ R108, R66, R59, !PT ;  /* 0x0000003b426c7209 */ /* 0x004fe40007810000 */
[----:B-1----:R-:W-:Y:S02]  /*71c0*/  FSEL R83, R83, -INF , P4 ;  /* 0xff80000053537808 */ /* 0x002fe40002000000 */
[----:B------:R-:W-:-:S03]  /*71d0*/  FMNMX.FTZ R108, R67, R108, !PT ;  /* 0x0000006c436c7209 */ /* 0x000fc60007810000 */
[----:B------:R-:W-:Y:S01]  /*71e0*/  MUFU.EX2 R12, R124 ;  /* 0x0000007c000c7308 */ /* 0x000fe20000000800 */
[----:B------:R-:W-:-:S04]  /*71f0*/  FMNMX.FTZ R108, R103, R108, !PT ;  /* 0x0000006c676c7209 */ /* 0x000fc80007810000 */
[----:B------:R-:W-:Y:S01]  /*7200*/  FMNMX.FTZ R59, R83, R108, !PT ;  /* 0x0000006c533b7209 */ /* 0x000fe20007810000 */
[----:B------:R-:W-:-:S02]  /*7210*/  FFMA.FTZ R108, R145, R56, -R84 ;  /* 0x00000038916c7223 */ /* 0x000fc40000010854 */
[----:B------:R1:W-:Y:S02]  /*7220*/  MUFU.EX2 R104, R135 ;  /* 0x0000008700687308 */ /* 0x0003e40000000800 */
[----:B---3--:R-:W2:Y:S06]  /*7230*/  SHFL.BFLY PT, R116, R59, 0x2, 0x1f ;  /* 0x0c401f003b747f89 */ /* 0x008eac00000e0000 */
[----:B------:R3:W-:Y:S01]  /*7240*/  MUFU.EX2 R92, R112 ;  /* 0x00000070005c7308 */ /* 0x0007e20000000800 */
[----:B-1----:R-:W-:-:S01]  /*7250*/  FFMA.FTZ R135, R64, R56, -R84 ;  /* 0x0000003840877223 */ /* 0x002fc20000010854 */
[----:B------:R-:W-:Y:S01]  /*7260*/  FFMA.FTZ R64, R79, R56, -R84 ;  /* 0x000000384f407223 */ /* 0x000fe20000010854 */
[----:B------:R-:W-:-:S05]  /*7270*/  FSEL R79, R57, RZ, P2 ;  /* 0x000000ff394f7208 */ /* 0x000fca0001000000 */
[----:B------:R-:W-:Y:S01]  /*7280*/  MUFU.EX2 R71, R71 ;  /* 0x0000004700477308 */ /* 0x000fe20000000800 */
[----:B---3--:R-:W-:-:S01]  /*7290*/  FFMA.FTZ R112, R147, R56, -R84 ;  /* 0x0000003893707223 */ /* 0x008fc20000010854 */
[----:B------:R-:W-:-:S04]  /*72a0*/  FADD.FTZ R147, -R79, R8 ;  /* 0x000000084f937221 */ /* 0x000fc80000010100 */
[----:B------:R-:W-:Y:S02]  /*72b0*/  FMUL.FTZ R8, R147, R56 ;  /* 0x0000003893087220 */ /* 0x000fe40000410000 */
[----:B------:R-:W-:Y:S01]  /*72c0*/  MUFU.EX2 R10, R10 ;  /* 0x0000000a000a7308 */ /* 0x000fe20000000800 */
[----:B--2---:R-:W-:Y:S01]  /*72d0*/  FMNMX.FTZ R124, R59, R116, !PT ;  /* 0x000000743b7c7209 */ /* 0x004fe20007810000 */
[-CC-:B------:R-:W-:Y:S01]  /*72e0*/  FFMA.FTZ R116, R151, R56.reuse, -R84.reuse ;  /* 0x0000003897747223 */ /* 0x180fe20000010854 */
[----:B------:R-:W-:-:S03]  /*72f0*/  FFMA.FTZ R84, R72, R56, -R84 ;  /* 0x0000003848547223 */ /* 0x000fc60000010854 */
[----:B------:R-:W1:Y:S02]  /*7300*/  SHFL.BFLY PT, R59, R124, 0x1, 0x1f ;  /* 0x0c201f007c3b7f89 */ /* 0x000e6400000e0000 */
[----:B------:R-:W2:Y:S08]  /*7310*/  MUFU.EX2 R8, R8 ;  /* 0x0000000800087308 */ /* 0x000eb00000000800 */
[----:B------:R-:W-:Y:S08]  /*7320*/  MUFU.EX2 R13, R13 ;  /* 0x0000000d000d7308 */ /* 0x000ff00000000800 */
[----:B------:R-:W-:Y:S01]  /*7330*/  MUFU.EX2 R14, R14 ;  /* 0x0000000e000e7308 */ /* 0x000fe20000000800 */
[----:B-1----:R-:W-:-:S07]  /*7340*/  FMNMX.FTZ R59, R124, R59, !PT ;  /* 0x0000003b7c3b7209 */ /* 0x002fce0007810000 */
        /* <DEDUP_REMOVED lines=16> */
[----:B--2---:R-:W-:-:S01]  /*7450*/  FFMA.FTZ R125, R8, R4, R71 ;  /* 0x00000004087d7223 */ /* 0x004fc20000010047 */
[-CC-:B------:R-:W-:Y:S01]  /*7460*/  FFMA.FTZ R126, R143, R56.reuse, -R145.reuse ;  /* 0x000000388f7e7223 */ /* 0x180fe20000010891 */
[----:B------:R-:W-:-:S01]  /*7470*/  FFMA.FTZ R106, R106, R56, -R145 ;  /* 0x000000386a6a7223 */ /* 0x000fc20000010891 */
[----:B------:R-:W-:Y:S01]  /*7480*/  FFMA.FTZ R109, R109, R56, -R145 ;  /* 0x000000386d6d7223 */ /* 0x000fe20000010891 */
[----:B------:R-:W-:-:S01]  /*7490*/  FADD.FTZ R130, R10, R125 ;  /* 0x0000007d0a827221 */ /* 0x000fc20000010000 */
        /* <DEDUP_REMOVED lines=54> */
[----:B--2---:R-:W-:-:S01]  /*7800*/  FADD.FTZ R132, R106, R93 ;  /* 0x0000005d6a847221 */ /* 0x004fc20000010000 */
[----:B------:R-:W-:-:S06]  /*7810*/  FFMA.FTZ R93, R131, R56, -R145 ;  /* 0x00000038835d7223 */ /* 0x000fcc0000010891 */
[----:B------:R-:W2:Y:S01]  /*7820*/  MUFU.EX2 R110, R110 ;  /* 0x0000006e006e7308 */ /* 0x000ea20000000800 */
[----:B---3--:R-:W-:-:S04]  /*7830*/  FADD.FTZ R3, R105, R4 ;  /* 0x0000000469037221 */ /* 0x008fc80000010000 */
[----:B------:R-:W-:-:S03]  /*7840*/  FADD.FTZ R4, R88, R3 ;  /* 0x0000000358047221 */ /* 0x000fc60000010000 */
        /* <DEDUP_REMOVED lines=24> */
[----:B------:R-:W-:-:S02]  /*79d0*/  FFMA.FTZ R125, R133, R56, -R145 ;  /* 0x00000038857d7223 */ /* 0x000fc40000010891 */
        /* <DEDUP_REMOVED lines=11> */
[----:B---3--:R-:W-:-:S07]  /*7a90*/  FADD.FTZ R3, R95, R4 ;  /* 0x000000045f037221 */ /* 0x008fce0000010000 */
[----:B------:R-:W3:Y:S01]  /*7aa0*/  MUFU.EX2 R89, R89 ;  /* 0x0000005900597308 */ /* 0x000ee20000000800 */
[----:B-1----:R-:W-:-:S01]  /*7ab0*/  FADD.FTZ R4, R98, R3 ;  /* 0x0000000362047221 */ /* 0x002fc20000010000 */
[----:B------:R-:W-:Y:S01]  /*7ac0*/  FADD.FTZ R3, R78, R127 ;  /* 0x0000007f4e037221 */ /* 0x000fe20000010000 */
[----:B------:R-:W-:-:S03]  /*7ad0*/  FFMA.FTZ R127, R102, R56, -R145 ;  /* 0x00000038667f7223 */ /* 0x000fc60000010891 */
        /* <DEDUP_REMOVED lines=10> */
[----:B---3--:R-:W-:-:S04]  /*7b80*/  FADD.FTZ R3, R9, R102 ;  /* 0x0000006609037221 */ /* 0x008fc80000010000 */
        /* <DEDUP_REMOVED lines=28> */
[----:B------:R-:W-:-:S06]  /*7d50*/  IMAD.U32 R129, RZ, RZ, UR7 ;  /* 0x00000007ff817e24 */ /* 0x000fcc000f8e00ff */
[----:B------:R-:W1:Y:S01]  /*7d60*/  MUFU.EX2 R58, R58 ;  /* 0x0000003a003a7308 */ /* 0x000e620000000800 */
[----:B--2---:R-:W-:-:S07]  /*7d70*/  FADD.FTZ R3, R125, R4 ;  /* 0x000000047d037221 */ /* 0x004fce0000010000 */
[----:B------:R-:W2:Y:S01]  /*7d80*/  MUFU.EX2 R116, R116 ;  /* 0x0000007400747308 */ /* 0x000ea20000000800 */
[----:B---3--:R-:W-:-:S07]  /*7d90*/  FADD.FTZ R103, R77, R132 ;  /* 0x000000844d677221 */ /* 0x008fce0000010000 */
[----:B------:R-:W3:Y:S01]  /*7da0*/  MUFU.EX2 R127, R127 ;  /* 0x0000007f007f7308 */ /* 0x000ee20000000800 */
[----:B-1----:R-:W-:-:S01]  /*7db0*/  FADD.FTZ R4, R58, R3 ;  /* 0x000000033a047221 */ /* 0x002fc20000010000 */
[----:B------:R-:W-:-:S05]  /*7dc0*/  @!P0 VIADD R3, R129, 0x13240 ;  /* 0x0001324081038836 */ /* 0x000fca0000000000 */
[----:B------:R-:W-:Y:S01]  /*7dd0*/  @!P0 PRMT R3, RZ, 0x654, R3 ;  /* 0x00000654ff038816 */ /* 0x000fe20000000003 */
[----:B------:R-:W1:Y:S01]  /*7de0*/  MUFU.EX2 R69, R69 ;  /* 0x0000004500457308 */ /* 0x000e620000000800 */
[----:B--2---:R-:W-:-:S02]  /*7df0*/  FADD.FTZ R132, R116, R103 ;  /* 0x0000006774847221 */ /* 0x004fc40000010000 */
[----:B------:R2:W-:Y:S05]  /*7e00*/  @!P0 SYNCS.ARRIVE.TRANS64.RED.A1T0 RZ, [R3+URZ], RZ ;  /* 0x000000ff03ff89a7 */ /* 0x0005ea000810043f */
[----:B------:R-:W4:Y:S01]  /*7e10*/  MUFU.EX2 R62, R62 ;  /* 0x0000003e003e7308 */ /* 0x000f220000000800 */
[----:B---3--:R-:W-:-:S07]  /*7e20*/  FADD.FTZ R103, R127, R4 ;  /* 0x000000047f677221 */ /* 0x008fce0000010000 */
[----:B------:R-:W3:Y:S01]  /*7e30*/  MUFU.EX2 R120, R120 ;  /* 0x0000007800787308 */ /* 0x000ee20000000800 */
[----:B-1----:R-:W-:-:S07]  /*7e40*/  FADD.FTZ R129, R69, R132 ;  /* 0x0000008445817221 */ /* 0x002fce0000010000 */
[----:B------:R-:W2:Y:S01]  /*7e50*/  MUFU.EX2 R63, R63 ;  /* 0x0000003f003f7308 */ /* 0x000ea20000000800 */
[----:B----4-:R-:W-:-:S07]  /*7e60*/  FADD.FTZ R4, R62, R103 ;  /* 0x000000673e047221 */ /* 0x010fce0000010000 */
        /* <DEDUP_REMOVED lines=19> */
.L_x_11677:
[----:B------:R-:W-:Y:S01]  /*7fa0*/  UIADD3 UR4, UR11, 0x13260, URZ ;  /* 0x000132600b047890 */ /* 0x000fe2000fffe03f */
[----:B------:R-:W-:Y:S01]  /*7fb0*/  ISETP.LT.AND P2, PT, R6, UR26, PT ;  /* 0x0000001a06007c0c */ /* 0x000fe2000bf41270 */
[----:B------:R-:W-:Y:S01]  /*7fc0*/  UIADD3 UR7, UR26, -0x1, URZ ;  /* 0xffffffff1a077890 */ /* 0x000fe2000fffe03f */
[----:B------:R-:W-:Y:S01]  /*7fd0*/  F2FP.SATFINITE.E4M3.F32.PACK_AB_MERGE_C R61, R61, R70, RZ ;  /* 0x000000463d3d723e */ /* 0x000fe200048070ff */
[----:B------:R-:W-:Y:S01]  /*7fe0*/  UPRMT UR4, UR39, 0x654, UR4 ;  /* 0x0000065427047896 */ /* 0x000fe20008000004 */
[----:B------:R-:W-:Y:S01]  /*7ff0*/  F2FP.SATFINITE.E4M3.F32.PACK_AB_MERGE_C R13, R14, R13, RZ ;  /* 0x0000000d0e0d723e */ /* 0x000fe200048070ff */
[-C--:B------:R-:W-:Y:S01]  /*8000*/  FMUL.FTZ R24, R24, R8.reuse ;  /* 0x0000000818187220 */ /* 0x080fe20000410000 */
[----:B------:R-:W-:Y:S01]  /*8010*/  F2FP.SATFINITE.E4M3.F32.PACK_AB_MERGE_C R15, R84, R15, RZ ;  /* 0x0000000f540f723e */ /* 0x000fe200048070ff */
[-C--:B------:R-:W-:Y:S01]  /*8020*/  FMUL.FTZ R25, R25, R8.reuse ;  /* 0x0000000819197220 */ /* 0x080fe20000410000 */
[----:B------:R-:W-:Y:S01]  /*8030*/  F2FP.SATFINITE.E4M3.F32.PACK_AB_MERGE_C R12, R12, R87, RZ ;  /* 0x000000570c0c723e */ /* 0x000fe200048070ff */
[----:B------:R-:W-:Y:S01]  /*8040*/  UMOV UR26, UR7 ;  /* 0x00000007001a7c82 */ /* 0x000fe20008000000 */
        /* <DEDUP_REMOVED lines=72> */
[----:B------:R-:W-:-:S05]  /*84d0*/  UMOV UR26, UR7 ;  /* 0x00000007001a7c82 */ /* 0x000fca0008000000 */
.L_x_11668:
[----:B------:R-:W-:-:S13]  /*84e0*/  ISETP.LE.AND P2, PT, RZ, UR26, PT ;  /* 0x0000001aff007c0c */ /* 0x000fda000bf43270 */
[----:B------:R-:W-:Y:S05]  /*84f0*/  @!P2 BRA `(.L_x_11679) ;  /* 0x0000002c0018a947 */ /* 0x000fea0003800000 */
[----:B------:R-:W-:Y:S01]  /*8500*/  IMAD.MOV.U32 R7, RZ, RZ, R59 ;  /* 0x000000ffff077224 */ /* 0x000fe200078e003b */
[----:B------:R-:W-:Y:S01]  /*8510*/  UMOV UR4, UR38 ;  /* 0x0000002600047c82 */ /* 0x000fe20008000000 */
[----:B------:R-:W-:Y:S02]  /*8520*/  IMAD.MOV.U32 R6, RZ, RZ, R57 ;  /* 0x000000ffff067224 */ /* 0x000fe400078e0039 */
[----:B------:R-:W-:-:S07]  /*8530*/  IMAD.MOV.U32 R8, RZ, RZ, R2 ;  /* 0x000000ffff087224 */ /* 0x000fce00078e0002 */
.L_x_11689:
[----:B------:R-:W-:-:S04]  /*8540*/  UIADD3 UR38, UR4, 0x1, URZ ;  /* 0x0000000104267890 */ /* 0x000fc8000fffe03f */
[----:B------:R-:W-:-:S04]  /*8550*/  UISETP.NE.AND UP0, UPT, UR38, 0x2, UPT ;  /* 0x000000022600788c */ /* 0x000fc8000bf05270 */
[----:B------:R-:W-:Y:S02]  /*8560*/  USEL UR5, URZ, 0x1, UP0 ;  /* 0x000000013f057887 */ /* 0x000fe40008000000 */
[----:B------:R-:W-:-:S04]  /*8570*/  USEL UR38, UR38, URZ, UP0 ;  /* 0x0000003f26267287 */ /* 0x000fc80008000000 */
[----:B------:R-:W-:Y:S01]  /*8580*/  LOP3.LUT R2, R8, UR5, RZ, 0x3c, !PT ;  /* 0x0000000508027c12 */ /* 0x000fe2000f8e3cff */
[----:B------:R-:W-:Y:S07]  /*8590*/  @!P1 BRA `(.L_x_11680) ;  /* 0x0000000000049947 */ /* 0x000fee0003800000 */
[----:B------:R-:W-:Y:S01]  /*85a0*/  BPT.TRAP 0x1 ;  /* 0x000000040000795c */ /* 0x000fe20000300000 */
.L_x_11680:
[----:B------:R-:W-:Y:S01]  /*85b0*/  ULEA UR5, UR38, UR40, 0x3 ;  /* 0x0000002826057291 */ /* 0x000fe2000f8e183f */
[----:B------:R-:W-:-:S08]  /*85c0*/  SHF.L.U32 R9, R2, 0x1f, RZ ;  /* 0x0000001f02097819 */ /* 0x000fd000000006ff */
[----:B------:R1:W2:Y:S01]  /*85d0*/  SYNCS.PHASECHK.TRANS64.TRYWAIT P2, [UR5+0x13230], R9 ;  /* 0x01323009ff0075a7 */ /* 0x0002a20008040145 */
[----:B------:R-:W-:Y:S05]  /*85e0*/  @!P1 BRA `(.L_x_11681) ;  /* 0x0000000000049947 */ /* 0x000fea0003800000 */
[----:B------:R-:W-:Y:S01]  /*85f0*/  BPT.TRAP 0x1 ;  /* 0x000000040000795c */ /* 0x000fe20000300000 */
.L_x_11681:
[----:B--2---:R-:W-:Y:S05]  /*8600*/  @P2 BRA `(.L_x_11682) ;  /* 0x0000000000082947 */ /* 0x004fea0003800000 */
[----:B------:R-:W2:Y:S02]  /*8610*/  SYNCS.PHASECHK.TRANS64.TRYWAIT P2, [UR5+0x13230], R9 ;  /* 0x01323009ff0075a7 */ /* 0x000ea40008040145 */
[----:B--2---:R-:W-:Y:S05]  /*8620*/  @!P2 BRA `(.L_x_11683) ;  /* 0x0000007000b8a947 */ /* 0x004fea0003800000 */
.L_x_11682:
        /* <DEDUP_REMOVED lines=38> */
[----:B------:R-:W-:Y:S02]  /*8890*/  UIADD3 UR6, UR5, 0x182, URZ ;  /* 0x0000018205067890 */ /* 0x000fe4000fffe03f */
[----:B------:R-:W-:Y:S01]  /*88a0*/  UIADD3 UR5, UR5, 0x202, URZ ;  /* 0x0000020205057890 */ /* 0x000fe2000fffe03f */
        /* <DEDUP_REMOVED lines=25> */
.L_x_11684:
[----:B------:R-:W-:Y:S01]  /*8a40*/  ULEA UR5, UR4, UR40, 0x3 ;  /* 0x0000002804057291 */ /* 0x000fe2000f8e183f */
[----:B------:R-:W-:-:S08]  /*8a50*/  SHF.L.U32 R8, R8, 0x1f, RZ ;  /* 0x0000001f08087819 */ /* 0x000fd000000006ff */
[----:B------:R3:W4:Y:S01]  /*8a60*/  SYNCS.PHASECHK.TRANS64.TRYWAIT P2, [UR5+0x13250], R8 ;  /* 0x01325008ff0075a7 */ /* 0x0007220008040145 */
[----:B------:R-:W-:Y:S05]  /*8a70*/  @!P1 BRA `(.L_x_11685) ;  /* 0x0000000000049947 */ /* 0x000fea0003800000 */
[----:B------:R-:W-:Y:S01]  /*8a80*/  BPT.TRAP 0x1 ;  /* 0x000000040000795c */ /* 0x000fe20000300000 */
.L_x_11685:
[----:B----4-:R-:W-:Y:S05]  /*8a90*/  @P2 BRA `(.L_x_11686) ;  /* 0x0000000000082947 */ /* 0x010fea0003800000 */
[----:B------:R-:W4:Y:S02]  /*8aa0*/  SYNCS.PHASECHK.TRANS64.TRYWAIT P2, [UR5+0x13250], R8 ;  /* 0x01325008ff0075a7 */ /* 0x000f240008040145 */
[----:B----4-:R-:W-:Y:S05]  /*8ab0*/  @!P2 BRA `(.L_x_11687) ;  /* 0x0000006c00aca947 */ /* 0x010fea0003800000 */
.L_x_11686:
[----:B------:R-:W-:Y:S01]  /*8ac0*/  UIADD3 UR6, UR40, 0x1000, URZ ;  /* 0x0000100028067890 */ /* 0x000fe2000fffe03f */
[----:B------:R-:W-:Y:S01]  /*8ad0*/  WARPGROUP.ARRIVE ;  /* 0x00000000000079c5 */ /* 0x000fe20000000000 */
[----:B------:R-:W-:Y:S01]  /*8ae0*/  UMOV UR7, 0xc0000010 ;  /* 0xc000001000077882 */ /* 0x000fe20000000000 */
[C---:B-12---:R-:W-:Y:S01]  /*8af0*/  FMUL.FTZ R9, R0.reuse, R120 ;  /* 0x0000007800097220 */ /* 0x046fe20000410000 */
[----:B------:R-:W-:Y:S01]  /*8b00*/  USHF.R.U32.HI UR6, URZ, 0x4, UR6 ;  /* 0x000000043f067899 */ /* 0x000fe20008011606 */
[C---:B------:R-:W-:Y:S01]  /*8b10*/  FMUL.FTZ R10, R0.reuse, R122 ;  /* 0x0000007a000a7220 */ /* 0x040fe20000410000 */
[C---:B---3--:R-:W-:Y:S01]  /*8b20*/  FMUL.FTZ R8, R0.reuse, R121 ;  /* 0x0000007900087220 */ /* 0x048fe20000410000 */
[C---:B------:R-:W-:Y:S01]  /*8b30*/  FMUL.FTZ R11, R0.reuse, R123 ;  /* 0x0000007b000b7220 */ /* 0x040fe20000410000 */
[----:B------:R-:W-:Y:S01]  /*8b40*/  ULOP3.LUT UR6, UR6, 0x3fff, URZ, 0xc0, !UPT ;  /* 0x00003fff06067892 */ /* 0x000fe2000f8ec03f */
[----:B------:R-:W-:Y:S01]  /*8b50*/  MUFU.TANH R9, R9 ;  /* 0x0000000900097308 */ /* 0x000fe20000002400 */
        /* <DEDUP_REMOVED lines=83> */
[----:B------:R-:W5:Y:S01]  /*9090*/  MUFU.TANH R129, R129 ;  /* 0x0000008100817308 */ /* 0x000f620000002400 */
[----:B------:R-:W-:Y:S02]  /*90a0*/  WARPGROUP.DEPBAR.LE gsb0, 0x0 ;  /* 0x00008000000079c5 */ /* 0x000fe40000010000 */
[----:B------:R-:W-:Y:S01]  /*90b0*/  WARPGROUP.ARRIVE ;  /* 0x00000000000079c5 */ /* 0x000fe20000000000 */
[----:B------:R-:W-:-:S04]  /*90c0*/  FMUL.FTZ R153, R0, R110 ;  /* 0x0000006e00997220 */ /* 0x000fc80000410000 */
[----:B------:R-:W5:Y:S01]  /*90d0*/  MUFU.TANH R131, R131 ;  /* 0x0000008300837308 */ /* 0x000f620000002400 */
[----:B------:R-:W-:Y:S01]  /*90e0*/  FMUL.FTZ R155, R0, R112 ;  /* 0x00000070009b7220 */ /* 0x000fe20000410000 */
[----:B------:R-:W-:Y:S01]  /*90f0*/  QGMMA.64x64x32.F32.E4M3.E4M3 R24, R148, gdesc[UR4], R24, gsb0 ;  /* 0x00e0000494187df3 */ /* 0x000fe20008000818 */
[----:B------:R-:W-:Y:S01]  /*9100*/  UIADD3 UR6, UR4, 0x100, URZ ;  /* 0x0000010004067890 */ /* 0x000fe2000fffe03f */
[----:B------:R-:W-:-:S04]  /*9110*/  UMOV UR7, 0xc0000010 ;  /* 0xc000001000077882 */ /* 0x000fc80000000000 */
        /* <DEDUP_REMOVED lines=12> */
[----:B------:R-:W-:Y:S01]  /*91e0*/  FMUL.FTZ R149, R0, R106 ;  /* 0x0000006a00957220 */ /* 0x000fe20000410000 */
[----:B-1----:R-:W-:Y:S01]  /*91f0*/  FMNMX.FTZ R106, R10, R7, !PT ;  /* 0x000000070a6a7209 */ /* 0x002fe20007810000 */
[----:B------:R-:W-:Y:S02]  /*9200*/  FMUL.FTZ R151, R0, R108 ;  /* 0x0000006c00977220 */ /* 0x000fe40000410000 */
[----:B------:R-:W-:Y:S01]  /*9210*/  MUFU.TANH R115, R115 ;  /* 0x0000007300737308 */ /* 0x000fe20000002400 */
[----:B------:R-:W-:Y:S01]  /*9220*/  QGMMA.64x64x32.F32.E4M3.E4M3 R24, R144, gdesc[UR4], R24, gsb0 ;  /* 0x00e0000490187df3 */ /* 0x000fe20008000818 */
[----:B--2---:R-:W-:Y:S01]  /*9230*/  FMNMX.FTZ R106, R11, R106, !PT ;  /* 0x0000006a0b6a7209 */ /* 0x004fe20007810000 */
[----:B------:R-:W-:Y:S01]  /*9240*/  UIADD3 UR6, UR4, 0x180, URZ ;  /* 0x0000018004067890 */ /* 0x000fe2000fffe03f */
[----:B------:R-:W-:Y:S02]  /*9250*/  UMOV UR7, 0xc0000010 ;  /* 0xc000001000077882 */ /* 0x000fe40000000000 */
[----:B---3--:R-:W-:-:S02]  /*9260*/  FMNMX.FTZ R106, R21, R106, !PT ;  /* 0x0000006a156a7209 */ /* 0x008fc40007810000 */
[----:B------:R-:W-:Y:S01]  /*9270*/  MUFU.TANH R149, R149 ;  /* 0x0000009500957308 */ /* 0x000fe20000002400 */
[----:B------:R-:W-:Y:S01]  /*9280*/  UIADD3 UR4, UR4, 0x200, URZ ;  /* 0x0000020004047890 */ /* 0x000fe2000fffe03f */
[----:B----4-:R-:W-:-:S04]  /*9290*/  FMNMX.FTZ R106, R121, R106, !PT ;  /* 0x0000006a796a7209 */ /* 0x010fc80007810000 */
[----:B-----5:R-:W-:Y:S02]  /*92a0*/  FMNMX.FTZ R106, R127, R106, !PT ;  /* 0x0000006a7f6a7209 */ /* 0x020fe40007810000 */
        /* <DEDUP_REMOVED lines=9> */
[C---:B------:R-:W-:Y:S01]  /*9340*/  FMUL.FTZ R147, R0.reuse, R104 ;  /* 0x0000006800937220 */ /* 0x040fe20000410000 */
[----:B------:R-:W-:Y:S01]  /*9350*/  FMNMX.FTZ R104, R9, R6, !PT ;  /* 0x0000000609687209 */ /* 0x000fe20007810000 */
[----:B------:R-:W-:-:S03]  /*9360*/  FMUL.FTZ R145, R0, R134 ;  /* 0x0000008600917220 */ /* 0x000fc60000410000 */
[----:B------:R-:W-:Y:S01]  /*9370*/  MUFU.TANH R92, R92 ;  /* 0x0000005c005c7308 */ /* 0x000fe20000002400 */
[----:B------:R-:W-:Y:S01]  /*9380*/  WARPGROUP.ARRIVE ;  /* 0x00000000000079c5 */ /* 0x000fe20000000000 */
[----:B------:R-:W-:-:S04]  /*9390*/  FMNMX.FTZ R104, R8, R104, !PT ;  /* 0x0000006808687209 */ /* 0x000fc80007810000 */
[----:B------:R-:W-:Y:S01]  /*93a0*/  FMNMX.FTZ R104, R13, R104, !PT ;  /* 0x000000680d687209 */ /* 0x000fe20007810000 */
[----:B------:R-:W-:Y:S01]  /*93b0*/  QGMMA.64x64x32.F32.E4M3.E4M3 R24, R140, gdesc[UR4], R24, gsb0 ;  /* 0x00e000048c187df3 */ /* 0x000fe20008000818 */
[----:B------:R-:W1:Y:S01]  /*93c0*/  MUFU.TANH R145, R145 ;  /* 0x0000009100917308 */ /* 0x000e620000002400 */
[----:B------:R-:W-:Y:S01]  /*93d0*/  UMOV UR6, UR4 ;  /* 0x0000000400067c82 */ /* 0x000fe20008000000 */
[----:B------:R-:W-:Y:S01]  /*93e0*/  FMNMX.FTZ R104, R15, R104, !PT ;  /* 0x000000680f687209 */ /* 0x000fe20007810000 */
[----:B------:R-:W-:-:S03]  /*93f0*/  UMOV UR7, 0xc0000010 ;  /* 0xc000001000077882 */ /* 0x000fc60000000000 */
[----:B------:R-:W-:Y:S01]  /*9400*/  FMNMX.FTZ R108, R123, R104, !PT ;  /* 0x000000687b6c7209 */ /* 0x000fe20007810000 */
[C---:B------:R-:W-:Y:S01]  /*9410*/  FMUL.FTZ R104, R0.reuse, R56 ;  /* 0x0000003800687220 */ /* 0x040fe20000410000 */
[----:B------:R-:W2:Y:S01]  /*9420*/  MUFU.TANH R147, R147 ;  /* 0x0000009300937308 */ /* 0x000ea20000002400 */
[----:B------:R-:W-:Y:S01]  /*9430*/  FMNMX.FTZ R56, R129, R106, !PT ;  /* 0x0000006a81387209 */ /* 0x000fe20007810000 */
[----:B------:R-:W-:Y:S01]  /*9440*/  FMUL.FTZ R106, R0, R57 ;  /* 0x00000039006a7220 */ /* 0x000fe20000410000 */
[----:B------:R-:W-:-:S04]  /*9450*/  FMNMX.FTZ R108, R125, R108, !PT ;  /* 0x0000006c7d6c7209 */ /* 0x000fc80007810000 */
[----:B------:R-:W-:Y:S01]  /*9460*/  FMNMX.FTZ R108, R131, R108, !PT ;  /* 0x0000006c836c7209 */ /* 0x000fe20007810000 */
[----:B------:R-:W3:Y:S01]  /*9470*/  MUFU.TANH R91, R91 ;  /* 0x0000005b005b7308 */ /* 0x000ee20000002400 */
[----:B-1----:R-:W-:Y:S02]  /*9480*/  FMNMX.FTZ R56, R145, R56, !PT ;  /* 0x0000003891387209 */ /* 0x002fe40007810000 */
[----:B------:R-:W-:Y:S02]  /*9490*/  FMNMX.FTZ R108, R133, R108, !PT ;  /* 0x0000006c856c7209 */ /* 0x000fe40007810000 */
[----:B------:R-:W-:-:S03]  /*94a0*/  FMNMX.FTZ R56, R135, R56, !PT ;  /* 0x0000003887387209 */ /* 0x000fc60007810000 */
[----:B------:R-:W-:Y:S01]  /*94b0*/  MUFU.TANH R93, R93 ;  /* 0x0000005d005d7308 */ /* 0x000fe20000002400 */
[----:B--2---:R-:W-:Y:S02]  /*94c0*/  FMNMX.FTZ R108, R147, R108, !PT ;  /* 0x0000006c936c7209 */ /* 0x004fe40007810000 */
[----:B------:R-:W-:Y:S02]  /*94d0*/  FMNMX.FTZ R56, R149, R56, !PT ;  /* 0x0000003895387209 */ /* 0x000fe40007810000 */
[----:B------:R-:W-:Y:S02]  /*94e0*/  FMNMX.FTZ R108, R105, R108, !PT ;  /* 0x0000006c696c7209 */ /* 0x000fe40007810000 */
[----:B------:R-:W-:Y:S01]  /*94f0*/  FMNMX.FTZ R56, R107, R56, !PT ;  /* 0x000000386b387209 */ /* 0x000fe20007810000 */
[----:B------:R-:W1:Y:S01]  /*9500*/  MUFU.TANH R94, R94 ;  /* 0x0000005e005e7308 */ /* 0x000e620000002400 */
[----:B------:R-:W-:Y:S01]  /*9510*/  FMNMX.FTZ R110, R151, R108, !PT ;  /* 0x0000006c976e7209 */ /* 0x000fe20007810000 */
[----:B------:R-:W-:Y:S01]  /*9520*/  FMUL.FTZ R108, R0, R59 ;  /* 0x0000003b006c7220 */ /* 0x000fe20000410000 */
        /* <DEDUP_REMOVED lines=17> */
[----:B---3--:R-:W-:Y:S01]  /*9640*/  FMNMX.FTZ R59, R91, R110, !PT ;  /* 0x0000006e5b3b7209 */ /* 0x008fe20007810000 */
[----:B------:R-:W3:Y:S01]  /*9650*/  MUFU.TANH R98, R98 ;  /* 0x0000006200627308 */ /* 0x000ee20000002400 */
[----:B------:R-:W-:Y:S02]  /*9660*/  FMNMX.FTZ R56, R92, R57, !PT ;  /* 0x000000395c387209 */ /* 0x000fe40007810000 */
[----:B-1----:R-:W-:Y:S02]  /*9670*/  FMNMX.FTZ R110, R94, R59, !PT ;  /* 0x0000003b5e6e7209 */ /* 0x002fe40007810000 */
[----:B------:R-:W-:Y:S02]  /*9680*/  FMNMX.FTZ R57, R93, R56, !PT ;  /* 0x000000385d397209 */ /* 0x000fe40007810000 */
[----:B--2---:R-:W-:Y:S01]  /*9690*/  FMNMX.FTZ R59, R95, R110, !PT ;  /* 0x0000006e5f3b7209 */ /* 0x004fe20007810000 */
[----:B------:R-:W1:Y:S01]  /*96a0*/  MUFU.TANH R100, R100 ;  /* 0x0000006400647308 */ /* 0x000e620000002400 */
[----:B------:R-:W-:-:S04]  /*96b0*/  FMNMX.FTZ R56, R96, R57, !PT ;  /* 0x0000003960387209 */ /* 0x000fc80007810000 */
[----:B----4-:R-:W-:Y:S01]  /*96c0*/  FMNMX.FTZ R57, R97, R56, !PT ;  /* 0x0000003861397209 */ /* 0x010fe20007810000 */
[----:B------:R-:W-:Y:S02]  /*96d0*/  WARPGROUP.DEPBAR.LE gsb0, 0x0 ;  /* 0x00008000000079c5 */ /* 0x000fe40000010000 */
[----:B------:R-:W2:Y:S01]  /*96e0*/  MUFU.TANH R99, R99 ;  /* 0x0000006300637308 */ /* 0x000ea20000002400 */
[----:B---3--:R-:W-:Y:S01]  /*96f0*/  FMNMX.FTZ R110, R98, R59, !PT ;  /* 0x0000003b626e7209 */ /* 0x008fe20007810000 */
[----:B------:R-:W-:-:S06]  /*9700*/  WARPGROUP.ARRIVE ;  /* 0x00000000000079c5 */ /* 0x000fcc0000000000 */
[----:B------:R-:W3:Y:S01]  /*9710*/  MUFU.TANH R101, R101 ;  /* 0x0000006500657308 */ /* 0x000ee20000002400 */
[----:B-1----:R-:W-:Y:S01]  /*9720*/  FMNMX.FTZ R56, R100, R57, !PT ;  /* 0x0000003964387209 */ /* 0x002fe20007810000 */
[----:B------:R-:W-:Y:S06]  /*9730*/  QGMMA.64x64x32.F32.E4M3.E4M3 R24, R136, gdesc[UR4], R24, gsb0 ;  /* 0x00e0000488187df3 */ /* 0x000fec0008000818 */
        /* <DEDUP_REMOVED lines=68> */
[----:B--2---:R-:W-:Y:S02]  /*9b80*/  FMNMX.FTZ R112, R69, R56, !PT ;  /* 0x0000003845707209 */ /* 0x004fe40007810000 */
[----:B------:R-:W2:Y:S03]  /*9b90*/  LDC R56, c[0x0][0x988] ;  /* 0x00026200ff387b82 */ /* 0x000ea60000000800 */
[----:B------:R-:W4:Y:S01]  /*9ba0*/  SHFL.BFLY PT, R57, R112, 0x2, 0x1f ;  /* 0x0c401f0070397f89 */ /* 0x000f2200000e0000 */
[----:B---3--:R-:W-:-:S04]  /*9bb0*/  FMNMX.FTZ R110, R70, R59, !PT ;  /* 0x0000003b466e7209 */ /* 0x008fc80007810000 */
[----:B-1----:R-:W-:-:S05]  /*9bc0*/  FMNMX.FTZ R110, R71, R110, !PT ;  /* 0x0000006e476e7209 */ /* 0x002fca0007810000 */
[----:B------:R-:W1:Y:S01]  /*9bd0*/  SHFL.BFLY PT, R59, R110, 0x2, 0x1f ;  /* 0x0c401f006e3b7f89 */ /* 0x000e6200000e0000 */
[----:B----4-:R-:W-:-:S05]  /*9be0*/  FMNMX.FTZ R114, R112, R57, !PT ;  /* 0x0000003970727209 */ /* 0x010fca0007810000 */
[----:B------:R-:W3:Y:S01]  /*9bf0*/  SHFL.BFLY PT, R57, R114, 0x1, 0x1f ;  /* 0x0c201f0072397f89 */ /* 0x000ee200000e0000 */
[----:B-1----:R-:W-:-:S05]  /*9c00*/  FMNMX.FTZ R116, R110, R59, !PT ;  /* 0x0000003b6e747209 */ /* 0x002fca0007810000 */
[----:B------:R-:W1:Y:S01]  /*9c10*/  SHFL.BFLY PT, R59, R116, 0x1, 0x1f ;  /* 0x0c201f00743b7f89 */ /* 0x000e6200000e0000 */
[----:B---3--:R-:W-:-:S05]  /*9c20*/  FMNMX.FTZ R57, R114, R57, !PT ;  /* 0x0000003972397209 */ /* 0x008fca0007810000 */
[C---:B--2---:R-:W-:Y:S01]  /*9c30*/  FFMA.FTZ R141, R57.reuse, R56, -8 ;  /* 0xc1000000398d7423 */ /* 0x044fe20000010038 */
[----:B------:R-:W-:-:S03]  /*9c40*/  FADD.FTZ R6, -R57, R6 ;  /* 0x0000000639067221 */ /* 0x000fc60000010100 */
[-CC-:B------:R-:W-:Y:S01]  /*9c50*/  FFMA.FTZ R110, R9, R56.reuse, -R141.reuse ;  /* 0x00000038096e7223 */ /* 0x180fe2000001088d */
[-C--:B------:R-:W-:Y:S01]  /*9c60*/  FMUL.FTZ R112, R6, R56.reuse ;  /* 0x0000003806707220 */ /* 0x080fe20000410000 */
[-CC-:B------:R-:W-:Y:S01]  /*9c70*/  FFMA.FTZ R9, R8, R56.reuse, -R141.reuse ;  /* 0x0000003808097223 */ /* 0x180fe2000001088d */
[----:B------:R-:W-:-:S01]  /*9c80*/  FFMA.FTZ R114, R131, R56, -R141 ;  /* 0x0000003883727223 */ /* 0x000fc2000001088d */
[-CC-:B------:R-:W-:Y:S01]  /*9c90*/  FFMA.FTZ R8, R13, R56.reuse, -R141.reuse ;  /* 0x000000380d087223 */ /* 0x180fe2000001088d */
[----:B------:R-:W-:-:S01]  /*9ca0*/  FFMA.FTZ R13, R15, R56, -R141 ;  /* 0x000000380f0d7223 */ /* 0x000fc2000001088d */
[-CC-:B------:R-:W-:Y:S01]  /*9cb0*/  FFMA.FTZ R15, R123, R56.reuse, -R141.reuse ;  /* 0x000000387b0f7223 */ /* 0x180fe2000001088d */
[----:B-1----:R-:W-:Y:S01]  /*9cc0*/  FMNMX.FTZ R59, R116, R59, !PT ;  /* 0x0000003b743b7209 */ /* 0x002fe20007810000 */
[-CC-:B------:R-:W-:Y:S01]  /*9cd0*/  FFMA.FTZ R123, R133, R56.reuse, -R141.reuse ;  /* 0x00000038857b7223 */ /* 0x180fe2000001088d */
[----:B------:R-:W-:Y:S01]  /*9ce0*/  MUFU.EX2 R110, R110 ;  /* 0x0000006e006e7308 */ /* 0x000fe20000000800 */
[----:B------:R-:W-:-:S01]  /*9cf0*/  FFMA.FTZ R116, R147, R56, -R141 ;  /* 0x0000003893747223 */ /* 0x000fc2000001088d */
[----:B------:R-:W-:Y:S01]  /*9d00*/  FFMA.FTZ R105, R105, R56, -R141 ;  /* 0x0000003869697223 */ /* 0x000fe2000001088d */
[----:B------:R-:W-:-:S01]  /*9d10*/  FADD.FTZ R6, -R59, R7 ;  /* 0x000000073b067221 */ /* 0x000fc20000010100 */
[-C--:B------:R-:W-:Y:S01]  /*9d20*/  FFMA.FTZ R131, R59, R56.reuse, -8 ;  /* 0xc10000003b837423 */ /* 0x080fe20000010038 */
[----:B------:R-:W-:-:S01]  /*9d30*/  FFMA.FTZ R118, R151, R56, -R141 ;  /* 0x0000003897767223 */ /* 0x000fc2000001088d */
[-C--:B------:R-:W-:Y:S01]  /*9d40*/  FFMA.FTZ R109, R109, R56.reuse, -R141 ;  /* 0x000000386d6d7223 */ /* 0x080fe2000001088d */
[-C--:B------:R-:W-:Y:S01]  /*9d50*/  FMUL.FTZ R6, R6, R56.reuse ;  /* 0x0000003806067220 */ /* 0x080fe20000410000 */
[-CC-:B------:R-:W-:Y:S01]  /*9d60*/  FFMA.FTZ R133, R10, R56.reuse, -R131.reuse ;  /* 0x000000380a857223 */ /* 0x180fe20000010883 */
[----:B------:R-:W-:-:S01]  /*9d70*/  FFMA.FTZ R10, R11, R56, -R131 ;  /* 0x000000380b0a7223 */ /* 0x000fc20000010883 */
[----:B------:R1:W2:Y:S01]  /*9d80*/  MUFU.EX2 R7, R112 ;  /* 0x0000007000077308 */ /* 0x0002a20000000800 */
        /* <DEDUP_REMOVED lines=8> */
[----:B-1----:R-:W-:-:S01]  /*9e10*/  FFMA.FTZ R112, R125, R56, -R141 ;  /* 0x000000387d707223 */ /* 0x002fc2000001088d */
[-C--:B------:R-:W-:Y:S01]  /*9e20*/  FFMA.FTZ R125, R106, R56.reuse, -R141 ;  /* 0x000000386a7d7223 */ /* 0x080fe2000001088d */
[----:B------:R-:W-:-:S01]  /*9e30*/  FFMA.FTZ R106, R121, R56, -R131 ;  /* 0x00000038796a7223 */ /* 0x000fc20000010883 */
[-CC-:B------:R-:W-:Y:S01]  /*9e40*/  FFMA.FTZ R121, R145, R56.reuse, -R131.reuse ;  /* 0x0000003891797223 */ /* 0x180fe20000010883 */
[----:B------:R-:W-:-:S01]  /*9e50*/  FFMA.FTZ R126, R149, R56, -R131 ;  /* 0x00000038957e7223 */ /* 0x000fc20000010883 */
[-CC-:B------:R-:W-:Y:S01]  /*9e60*/  FFMA.FTZ R107, R107, R56.reuse, -R131.reuse ;  /* 0x000000386b6b7223 */ /* 0x180fe20000010883 */
[----:B------:R-:W-:-:S01]  /*9e70*/  FFMA.FTZ R127, R153, R56, -R131 ;  /* 0x00000038997f7223 */ /* 0x000fc20000010883 */
[----:B------:R-:W1:Y:S01]  /*9e80*/  MUFU.EX2 R133, R133 ;  /* 0x0000008500857308 */ /* 0x000e620000000800 */
[----:B--2---:R-:W-:-:S01]  /*9e90*/  FFMA.FTZ R4, R7, R4, R110 ;  /* 0x0000000407047223 */ /* 0x004fc2000001006e */
[-C--:B------:R-:W-:Y:S01]  /*9ea0*/  FFMA.FTZ R120, R155, R56.reuse, -R141 ;  /* 0x000000389b787223 */ /* 0x080fe2000001088d */
        /* <DEDUP_REMOVED lines=65> */
[----:B------:R-:W-:-:S04]  /*a2c0*/  FFMA.FTZ R71, R71, R56, -R131 ;  /* 0x0000003847477223 */ /* 0x000fc80000010883 */
        /* <DEDUP_REMOVED lines=107> */
[----:B------:R-:W-:-:S05]  /*a980*/  IMAD.U32 R3, RZ, RZ, UR38 ;  /* 0x00000026ff037e24 */ /* 0x000fca000f8e00ff */
[----:B------:R-:W-:Y:S01]  /*a990*/  @!P0 LEA R3, R3, UR40, 0x3 ;  /* 0x0000002803038c11 */ /* 0x000fe2000f8e18ff */
[----:B------:R-:W3:Y:S01]  /*a9a0*/  MUFU.EX2 R87, R87 ;  /* 0x0000005700577308 */ /* 0x000ee20000000800 */
[----:B-1----:R-:W-:-:S03]  /*a9b0*/  FADD.FTZ R108, R86, R129 ;  /* 0x00000081566c7221 */ /* 0x002fc60000010000 */
[----:B------:R-:W-:-:S04]  /*a9c0*/  @!P0 VIADD R3, R3, 0x13240 ;  /* 0x0001324003038836 */ /* 0x000fc80000000000 */
[----:B------:R-:W1:Y:S01]  /*a9d0*/  MUFU.EX2 R104, R104 ;  /* 0x0000006800687308 */ /* 0x000e620000000800 */
[----:B--2---:R-:W-:-:S01]  /*a9e0*/  FADD.FTZ R129, R85, R4 ;  /* 0x0000000455817221 */ /* 0x004fc20000010000 */
[----:B------:R-:W-:-:S04]  /*a9f0*/  @!P0 PRMT R3, RZ, 0x654, R3 ;  /* 0x00000654ff038816 */ /* 0x000fc80000000003 */
[----:B------:R2:W-:Y:S02]  /*aa00*/  @!P0 SYNCS.ARRIVE.TRANS64.RED.A1T0 RZ, [R3+URZ], RZ ;  /* 0x000000ff03ff89a7 */ /* 0x0005e4000810043f */
[----:B------:R-:W4:Y:S01]  /*aa10*/  MUFU.EX2 R58, R58 ;  /* 0x0000003a003a7308 */ /* 0x000f220000000800 */
[----:B---3--:R-:W-:-:S07]  /*aa20*/  FADD.FTZ R135, R87, R108 ;  /* 0x0000006c57877221 */ /* 0x008fce0000010000 */
[----:B------:R-:W3:Y:S01]  /*aa30*/  MUFU.EX2 R125, R125 ;  /* 0x0000007d007d7308 */ /* 0x000ee20000000800 */
[----:B-1----:R-:W-:-:S07]  /*aa40*/  FADD.FTZ R4, R104, R129 ;  /* 0x0000008168047221 */ /* 0x002fce0000010000 */
[----:B------:R-:W1:Y:S01]  /*aa50*/  MUFU.EX2 R119, R119 ;  /* 0x0000007700777308 */ /* 0x000e620000000800 */
[----:B----4-:R-:W-:-:S07]  /*aa60*/  FADD.FTZ R108, R58, R135 ;  /* 0x000000873a6c7221 */ /* 0x010fce0000010000 */
        /* <DEDUP_REMOVED lines=26> */
[----:B------:R-:W-:Y:S06]  /*ac10*/  @!P1 BRA `(.L_x_11688) ;  /* 0x0000000000049947 */ /* 0x000fec0003800000 */
[----:B------:R-:W-:Y:S01]  /*ac20*/  BPT.TRAP 0x1 ;  /* 0x000000040000795c */ /* 0x000fe20000300000 */
.L_x_11688:
[----:B------:R-:W-:Y:S01]  /*ac30*/  UIADD3 UR4, UR5, 0x13260, URZ ;  /* 0x0001326005047890 */ /* 0x000fe2000fffe03f */
[----:B------:R-:W-:Y:S01]  /*ac40*/  ISETP.LT.AND P2, PT, RZ, UR26, PT ;  /* 0x0000001aff007c0c */ /* 0x000fe2000bf41270 */
[----:B------:R-:W-:Y:S01]  /*ac50*/  UIADD3 UR5, UR26, -0x1, URZ ;  /* 0xffffffff1a057890 */ /* 0x000fe2000fffe03f */
[----:B------:R-:W-:Y:S01]  /*ac60*/  F2FP.SATFINITE.E4M3.F32.PACK_AB_MERGE_C R8, R13, R8, RZ ;  /* 0x000000080d08723e */ /* 0x000fe200048070ff */
[----:B------:R-:W-:Y:S01]  /*ac70*/  UPRMT UR4, UR39, 0x654, UR4 ;  /* 0x0000065427047896 */ /* 0x000fe20008000004 */
[----:B------:R-:W-:Y:S01]  /*ac80*/  F2FP.SATFINITE.E4M3.F32.PACK_AB_MERGE_C R11, R106, R11, RZ ;  /* 0x0000000b6a0b723e */ /* 0x000fe200048070ff */
[-C--:B------:R-:W-:Y:S01]  /*ac90*/  FMUL.FTZ R24, R24, R7.reuse ;  /* 0x0000000718187220 */ /* 0x080fe20000410000 */
[----:B------:R-:W-:Y:S01]  /*aca0*/  F2FP.SATFINITE.E4M3.F32.PACK_AB_MERGE_C R114, R123, R114, RZ ;  /* 0x000000727b72723e */ /* 0x000fe200048070ff */
[----:B------:R-:W-:Y:S01]  /*acb0*/  FMUL.FTZ R25, R25, R7 ;  /* 0x0000000719197220 */ /* 0x000fe20000410000 */
        /* <DEDUP_REMOVED lines=74> */
.L_x_11679:
[----:B------:R-:W-:Y:S06]  /*b160*/  BAR.ARV 0x8, 0x1a0 ;  /* 0x0206800000007b1d */ /* 0x000fec0000002000 */
[----:B------:R-:W-:Y:S05]  /*b170*/  @!P1 BRA `(.L_x_11690) ;  /* 0x0000000000049947 */ /* 0x000fea0003800000 */
[----:B------:R-:W-:Y:S01]  /*b180*/  BPT.TRAP 0x1 ;  /* 0x000000040000795c */ /* 0x000fe20000300000 */
.L_x_11690:
[----:B------:R-:W-:Y:S01]  /*b190*/  ULEA UR5, UR38, UR40, 0x3 ;  /* 0x0000002826057291 */ /* 0x000fe2000f8e183f */
[----:B------:R-:W-:-:S08]  /*b1a0*/  SHF.L.U32 R0, R2, 0x1f, RZ ;  /* 0x0000001f02007819 */ /* 0x000fd000000006ff */
[----:B------:R1:W2:Y:S01]  /*b1b0*/  SYNCS.PHASECHK.TRANS64.TRYWAIT P2, [UR5+0x13250], R0 ;  /* 0x01325000ff0075a7 */ /* 0x0002a20008040145 */
[----:B------:R-:W-:Y:S05]  /*b1c0*/  @!P1 BRA `(.L_x_11691) ;  /* 0x0000000000049947 */ /* 0x000fea0003800000 */
[----:B------:R-:W-:Y:S01]  /*b1d0*/  BPT.TRAP 0x1 ;  /* 0x000000040000795c */ /* 0x000fe20000300000 */
.L_x_11691:
        /* <DEDUP_REMOVED lines=8> */
.L_x_11692:
        /* <DEDUP_REMOVED lines=15> */
[----:B------:R-:W-:Y:S01]  /*b350*/  QGMMA.64x64x32.F32.E4M3.E4M3 R24, R152, gdesc[UR4], R24, gsb0 ;  /* 0x00e0000498187df3 */ /* 0x000fe20008000818 */
[----:B------:R-:W-:Y:S02]  /*b360*/  @P0 IMAD.IADD R7, R7, 0x1, R5 ;  /* 0x0000000107070824 */ /* 0x000fe400078e0205 */
[C---:B------:R-:W-:Y:S02]  /*b370*/  @P0 IMAD R5, R19.reuse, R11, R0 ;  /* 0x0000000b13050224 */ /* 0x040fe400078e0200 */
[----:B------:R-:W-:-:S05]  /*b380*/  @P0 IMAD.WIDE.U32 R6, R19, R10, R6 ;  /* 0x0000000a13060225 */ /* 0x000fca00078e0006 */
[----:B------:R-:W-:Y:S01]  /*b390*/  @P0 IADD3 R0, R7, R5, RZ ;  /* 0x0000000507000210 */ /* 0x000fe20007ffe0ff */
[----:B------:R-:W-:Y:S01]  /*b3a0*/  IMAD.MOV.U32 R5, RZ, RZ, 0x3f800000 ;  /* 0x3f800000ff057424 */ /* 0x000fe200078e00ff */
[----:B------:R-:W-:-:S04]  /*b3b0*/  @P0 LEA R8, P2, R6, R8, 0x2 ;  /* 0x0000000806080211 */ /* 0x000fc800078410ff */
[----:B------:R-:W-:Y:S01]  /*b3c0*/  @P0 LEA.HI.X R9, R6, R9, R0, 0x2, P2 ;  /* 0x0000000906090211 */ /* 0x000fe200010f1400 */
[----:B------:R-:W-:-:S04]  /*b3d0*/  UIADD3 UR6, UR4, 0x80, URZ ;  /* 0x0000008004067890 */ /* 0x000fc8000fffe03f */
[----:B------:R1:W2:Y:S01]  /*b3e0*/  @P0 LDG.E R5, desc[UR46][R8.64] ;  /* 0x0000002e08050981 */ /* 0x0002a2000c1e1900 */
        /* <DEDUP_REMOVED lines=11> */
[----:B------:R-:W3:Y:S04]  /*b4a0*/  SHFL.BFLY PT, R7, R4, 0x2, 0x1f ;  /* 0x0c401f0004077f89 */ /* 0x000ee800000e0000 */
[----:B------:R-:W4:Y:S01]  /*b4b0*/  SHFL.BFLY PT, R6, R3, 0x2, 0x1f ;  /* 0x0c401f0003067f89 */ /* 0x000f2200000e0000 */
[----:B------:R-:W-:Y:S02]  /*b4c0*/  WARPGROUP.DEPBAR.LE gsb0, 0x0 ;  /* 0x00008000000079c5 */ /* 0x000fe40000010000 */
[----:B------:R-:W-:-:S06]  /*b4d0*/  WARPGROUP.ARRIVE ;  /* 0x00000000000079c5 */ /* 0x000fcc0000000000 */
[----:B------:R-:W-:Y:S01]  /*b4e0*/  QGMMA.64x64x32.F32.E4M3.E4M3 R24, R140, gdesc[UR4], R24, gsb0 ;  /* 0x00e000048c187df3 */ /* 0x000fe20008000818 */
[----:B---3--:R-:W-:-:S01]  /*b4f0*/  FADD.FTZ R7, R7, R4 ;  /* 0x0000000407077221 */ /* 0x008fc20000010000 */
[----:B------:R-:W-:Y:S01]  /*b500*/  UIADD3 UR4, UR4, 0x200, URZ ;  /* 0x0000020004047890 */ /* 0x000fe2000fffe03f */
[----:B----4-:R-:W-:-:S01]  /*b510*/  FADD.FTZ R6, R6, R3 ;  /* 0x0000000306067221 */ /* 0x010fc20000010000 */
[----:B------:R-:W-:Y:S02]  /*b520*/  UMOV UR7, 0xc0000010 ;  /* 0xc000001000077882 */ /* 0x000fe40000000000 */
[----:B------:R-:W3:Y:S03]  /*b530*/  SHFL.BFLY PT, R0, R7, 0x1, 0x1f ;  /* 0x0c201f0007007f89 */ /* 0x000ee600000e0000 */
[----:B------:R-:W-:Y:S01]  /*b540*/  UMOV UR6, UR4 ;  /* 0x0000000400067c82 */ /* 0x000fe20008000000 */
[----:B-1----:R-:W1:Y:S01]  /*b550*/  SHFL.BFLY PT, R9, R6, 0x1, 0x1f ;  /* 0x0c201f0006097f89 */ /* 0x002e6200000e0000 */
[----:B------:R-:W-:-:S02]  /*b560*/  IMAD.MOV.U32 R4, RZ, RZ, RZ ;  /* 0x000000ffff047224 */ /* 0x000fc400078e00ff */
[----:B---3--:R-:W-:Y:S01]  /*b570*/  FADD.FTZ R10, R7, R0 ;  /* 0x00000000070a7221 */ /* 0x008fe20000010000 */
        /* <DEDUP_REMOVED lines=28> */
.L_x_11694:
[----:B------:R-:W2:Y:S01]  /*b740*/  LDL.LU R19, [R1] ;  /* 0x0000000001137983 */ /* 0x000ea20000300800 */
        /* <DEDUP_REMOVED lines=39> */
[----:B------:R-:W-:Y:S01]  /*b9c0*/  LOP3.LUT R2, R2, UR4, RZ, 0x3c, !PT ;  /* 0x0000000402027c12 */ /* 0x000fe2000f8e3cff */
[----:B------:R-:W-:Y:S01]  /*b9d0*/  USEL UR38, UR38, URZ, UP0 ;  /* 0x0000003f26267287 */ /* 0x000fe20008000000 */
[----:B--2---:R-:W-:-:S05]  /*b9e0*/  VIADD R19, R19, 0x1 ;  /* 0x0000000113137836 */ /* 0x004fca0000000000 */
[----:B------:R1:W-:Y:S06]  /*b9f0*/  STL [R1], R19 ;  /* 0x0000001301007387 */ /* 0x0003ec0000100800 */
.L_x_11661:
[----:B------:R-:W2:Y:S08]  /*ba00*/  S2UR UR39, SR_CgaCtaId ;  /* 0x00000000002779c3 */ /* 0x000eb00000008800 */
[----:B------:R-:W-:Y:S06]  /*ba10*/  BAR.SYNC.DEFER_BLOCKING 0x5, 0x200 ;  /* 0x0148000000007b1d */ /* 0x000fec0000010000 */
[----:B------:R-:W-:-:S02]  /*ba20*/  UMOV UR40, 0x400 ;  /* 0x0000040000287882 */ /* 0x000fc40000000000 */
[----:B--2---:R-:W-:-:S09]  /*ba30*/  ULEA UR40, UR39, UR40, 0x18 ;  /* 0x0000002827287291 */ /* 0x004fd2000f8ec03f */
[----:B------:R-:W2:Y:S02]  /*ba40*/  LDS R4, [UR40+0x132d0] ;  /* 0x0132d028ff047984 */ /* 0x000ea40008000800 */
[----:B--2---:R-:W-:Y:S01]  /*ba50*/  R2UR UR4, R4 ;  /* 0x00000000040472ca */ /* 0x004fe200000e0000 */
[----:B------:R-:W-:Y:S06]  /*ba60*/  BAR.ARV 0x4, 0x200 ;  /* 0x0108000000007b1d */ /* 0x000fec0000002000 */
[----:B------:R-:W-:Y:S08]  /*ba70*/  @P0 BRA `(.L_x_11695) ;  /* 0x0000000800880947 */ /* 0x000ff00003800000 */
[----:B------:R-:W2:Y:S01]  /*ba80*/  S2R R35, SR_TID.X ;  /* 0x0000000000237919 */ /* 0x000ea20000002100 */
[----:B------:R-:W-:Y:S01]  /*ba90*/  ULDC.64 UR6, c[0x4][0x38] ;  /* 0x01000e0000067ab9 */ /* 0x000fe20000000a00 */
[----:B------:R-:W-:Y:S02]  /*baa0*/  F2FP.BF16.F32.PACK_AB R33, R33, R56 ;  /* 0x000000382121723e */ /* 0x000fe400000010ff */
[----:B------:R-:W-:Y:S02]  /*bab0*/  F2FP.BF16.F32.PACK_AB R32, R29, R32 ;  /* 0x000000201d20723e */ /* 0x000fe400000010ff */
[----:B------:R-:W-:Y:S02]  /*bac0*/  F2FP.BF16.F32.PACK_AB R44, R44, R45 ;  /* 0x0000002d2c2c723e */ /* 0x000fe400000010ff */
[----:B------:R-:W-:Y:S01]  /*bad0*/  F2FP.BF16.F32.PACK_AB R37, R36, R37 ;  /* 0x000000252425723e */ /* 0x000fe200000010ff */
[----:B------:R-:W-:Y:S01]  /*bae0*/  VIADD R43, R18, UR42 ;  /* 0x0000002a122b7c36 */ /* 0x000fe20008000000 */
        /* <DEDUP_REMOVED lines=10> */
[----:B------:R-:W3:Y:S01]  /*bb90*/  LDC.64 R40, c[0x0][0xb78] ;  /* 0x0002de00ff287b82 */ /* 0x000ee20000000a00 */
[----:B------:R-:W-:Y:S01]  /*bba0*/  F2FP.BF16.F32.PACK_AB R14, R13, R14 ;  /* 0x0000000e0d0e723e */ /* 0x000fe200000010ff */
[----:B------:R-:W-:Y:S01]  /*bbb0*/  ULDC.64 UR8, c[0x0][0xb70] ;  /* 0x0002dc0000087ab9 */ /* 0x000fe20000000a00 */
[----:B------:R-:W-:Y:S01]  /*bbc0*/  F2FP.BF16.F32.PACK_AB R9, R9, R10 ;  /* 0x0000000a0909723e */ /* 0x000fe200000010ff */
[----:B------:R-:W-:Y:S01]  /*bbd0*/  ULDC UR10, c[0x0][0xa88] ;  /* 0x0002a200000a7ab9 */ /* 0x000fe20000000800 */
[----:B--2---:R-:W-:-:S05]  /*bbe0*/  IMAD.SHL.U32 R4, R35, 0x4, RZ ;  /* 0x0000000423047824 */ /* 0x004fca00078e00ff */
[----:B------:R-:W-:Y:S01]  /*bbf0*/  LOP3.LUT R4, R4, 0xc, RZ, 0xc0, !PT ;  /* 0x0000000c04047812 */ /* 0x000fe200078ec0ff */
[----:B------:R-:W-:Y:S03]  /*bc00*/  BAR.SYNC.DEFER_BLOCKING 0x1, 0x180 ;  /* 0x0046000000007b1d */ /* 0x000fe60000010000 */
[----:B------:R-:W-:-:S05]  /*bc10*/  IADD3 R4, P0, R4, UR6, RZ ;  /* 0x0000000604047c10 */ /* 0x000fca000ff1e0ff */
[----:B------:R-:W-:-:S05]  /*bc20*/  IMAD.X R5, RZ, RZ, UR7, P0 ;  /* 0x00000007ff057e24 */ /* 0x000fca00080e06ff */
[----:B-1----:R1:W2:Y:S01]  /*bc30*/  LDG.E.CONSTANT R19, desc[UR46][R4.64] ;  /* 0x0000002e04137981 */ /* 0x0022a2000c1e9900 */
[----:B------:R-:W-:Y:S01]  /*bc40*/  VIADD R38, R35, 0xffffff80 ;  /* 0xffffff8023267836 */ /* 0x000fe20000000000 */
[----:B------:R-:W-:Y:S01]  /*bc50*/  F2FP.BF16.F32.PACK_AB R6, R55, R6 ;  /* 0x000000063706723e */ /* 0x000fe200000010ff */
[----:B------:R-:W-:Y:S01]  /*bc60*/  UIMAD UR5, UR5, UR8, URZ ;  /* 0x00000008050572a4 */ /* 0x000fe2000f8e023f */
[----:B------:R-:W4:Y:S01]  /*bc70*/  S2R R42, SR_TID.X ;  /* 0x00000000002a7919 */ /* 0x000f220000002100 */
[----:B------:R-:W-:Y:S02]  /*bc80*/  UIMAD.WIDE.U32 UR6, UR43, UR8, URZ ;  /* 0x000000082b0672a5 */ /* 0x000fe4000f8e003f */
[----:B------:R-:W-:Y:S01]  /*bc90*/  UIMAD UR5, UR43, UR9, UR5 ;  /* 0x000000092b0572a4 */ /* 0x000fe2000f8e0205 */
[----:B-1----:R-:W-:Y:S01]  /*bca0*/  LOP3.LUT P0, R4, R35, 0x3, RZ, 0xc0, !PT ;  /* 0x0000000323047812 */ /* 0x002fe2000780c0ff */
[----:B------:R-:W-:Y:S01]  /*bcb0*/  VIADD R5, R43, 0x8 ;  /* 0x000000082b057836 */ /* 0x000fe20000000000 */
[----:B------:R-:W-:Y:S01]  /*bcc0*/  SHF.R.S32.HI R35, RZ, 0x1f, R38 ;  /* 0x0000001fff237819 */ /* 0x000fe20000011426 */
[----:B------:R-:W-:Y:S01]  /*bcd0*/  UIADD3 UR5, UR7, UR5, URZ ;  /* 0x0000000507057290 */ /* 0x000fe2000fffe03f */
[----:B------:R-:W-:-:S02]  /*bce0*/  ISETP.EQ.OR P0, PT, R4, 0x3, !P0 ;  /* 0x000000030400780c */ /* 0x000fc40004702670 */
[----:B------:R-:W-:Y:S02]  /*bcf0*/  LEA.HI R35, R35, R38, RZ, 0x7 ;  /* 0x0000002623237211 */ /* 0x000fe400078f38ff */
[----:B------:R-:W-:Y:S02]  /*bd00*/  SEL R26, R33, R32, P0 ;  /* 0x00000020211a7207 */ /* 0x000fe40000000000 */
[----:B------:R-:W-:Y:S02]  /*bd10*/  LOP3.LUT R35, R35, 0xffffff80, RZ, 0xc0, !PT ;  /* 0xffffff8023237812 */ /* 0x000fe400078ec0ff */
[----:B------:R-:W-:Y:S02]  /*bd20*/  SEL R33, R32, R33, P0 ;  /* 0x0000002120217207 */ /* 0x000fe40000000000 */
[----:B------:R-:W-:Y:S01]  /*bd30*/  IADD3 R4, P5, R22, 0x20, RZ ;  /* 0x0000002016047810 */ /* 0x000fe20007fbe0ff */
[----:B------:R-:W-:Y:S01]  /*bd40*/  IMAD.IADD R35, R38, 0x1, -R35 ;  /* 0x0000000126237824 */ /* 0x000fe200078e0a23 */
[----:B------:R-:W-:-:S02]  /*bd50*/  SEL R32, R44, R37, P0 ;  /* 0x000000252c207207 */ /* 0x000fc40000000000 */
[----:B------:R-:W-:Y:S02]  /*bd60*/  SEL R28, R25, R20, P0 ;  /* 0x00000014191c7207 */ /* 0x000fe40000000000 */
[----:B------:R-:W-:Y:S02]  /*bd70*/  SEL R37, R37, R44, P0 ;  /* 0x0000002c25257207 */ /* 0x000fe40000000000 */
[----:B------:R-:W-:Y:S02]  /*bd80*/  SEL R25, R20, R25, P0 ;  /* 0x0000001914197207 */ /* 0x000fe40000000000 */
[----:B------:R-:W-:Y:S02]  /*bd90*/  SEL R24, R59, R58, P0 ;  /* 0x0000003a3b187207 */ /* 0x000fe40000000000 */
[----:B------:R-:W-:Y:S01]  /*bda0*/  SEL R20, R11, R8, P0 ;  /* 0x000000080b147207 */ /* 0x000fe20000000000 */
[----:B----4-:R-:W-:Y:S01]  /*bdb0*/  VIADD R46, R42, 0xffffff80 ;  /* 0xffffff802a2e7836 */ /* 0x010fe20000000000 */
[----:B------:R-:W-:-:S02]  /*bdc0*/  SEL R13, R8, R11, P0 ;  /* 0x0000000b080d7207 */ /* 0x000fc40000000000 */
[----:B------:R-:W-:Y:S02]  /*bdd0*/  LOP3.LUT R7, R4, 0x380, RZ, 0xc0, !PT ;  /* 0x0000038004077812 */ /* 0x000fe400078ec0ff */
[----:B------:R-:W-:Y:S02]  /*bde0*/  LOP3.LUT P1, RZ, R35, 0x3, RZ, 0xc0, !PT ;  /* 0x0000000323ff7812 */ /* 0x000fe4000782c0ff */
[----:B------:R-:W-:Y:S02]  /*bdf0*/  SEL R59, R58, R59, P0 ;  /* 0x0000003b3a3b7207 */ /* 0x000fe40000000000 */
[----:B------:R-:W-:Y:S02]  /*be00*/  SEL R34, R30, R27, P0 ;  /* 0x0000001b1e227207 */ /* 0x000fe40000000000 */
[----:B------:R-:W-:Y:S02]  /*be10*/  LOP3.LUT R11, R22, 0x380, RZ, 0xc0, !PT ;  /* 0x00000380160b7812 */ /* 0x000fe400078ec0ff */
[----:B------:R-:W-:-:S02]  /*be20*/  SEL R27, R27, R30, P0 ;  /* 0x0000001e1b1b7207 */ /* 0x000fc40000000000 */
[----:B------:R-:W-:Y:S02]  /*be30*/  SEL R30, R21, R14, P0 ;  /* 0x0000000e151e7207 */ /* 0x000fe40000000000 */
[----:B------:R-:W-:Y:S02]  /*be40*/  SEL R21, R14, R21, P0 ;  /* 0x000000150e157207 */ /* 0x000fe40000000000 */
[----:B------:R-:W-:Y:S02]  /*be50*/  SHF.R.U64 R7, R7, 0x3, RZ ;  /* 0x0000000307077819 */ /* 0x000fe400000012ff */
[----:B------:R-:W-:Y:S02]  /*be60*/  ISETP.GE.OR P2, PT, R5, UR10, P1 ;  /* 0x0000000a05007c0c */ /* 0x000fe40008f46670 */
[----:B------:R-:W-:Y:S02]  /*be70*/  IADD3 R5, P4, R22, 0x40, RZ ;  /* 0x0000004016057810 */ /* 0x000fe40007f9e0ff */
[----:B------:R-:W-:-:S02]  /*be80*/  SHF.R.U64 R11, R11, 0x3, RZ ;  /* 0x000000030b0b7819 */ /* 0x000fc400000012ff */
[----:B------:R-:W-:Y:S02]  /*be90*/  SEL R14, R9, R6, P0 ;  /* 0x00000006090e7207 */ /* 0x000fe40000000000 */
[----:B------:R-:W-:Y:S02]  /*bea0*/  SEL R15, R6, R9, P0 ;  /* 0x00000009060f7207 */ /* 0x000fe40000000000 */
[----:B------:R-:W-:Y:S01]  /*beb0*/  LOP3.LUT R6, R7, R4, RZ, 0x3c, !PT ;  /* 0x0000000407067212 */ /* 0x000fe200078e3cff */
[--C-:B------:R-:W-:Y:S01]  /*bec0*/  IMAD.X R7, RZ, RZ, R23.reuse, P5 ;  /* 0x000000ffff077224 */ /* 0x100fe200028e0617 */
[----:B------:R-:W-:Y:S02]  /*bed0*/  LOP3.LUT R4, R5, 0x380, RZ, 0xc0, !PT ;  /* 0x0000038005047812 */ /* 0x000fe400078ec0ff */
[----:B------:R-:W-:Y:S01]  /*bee0*/  LOP3.LUT R10, R11, R22, RZ, 0x3c, !PT ;  /* 0x000000160b0a7212 */ /* 0x000fe200078e3cff */
[----:B------:R-:W-:Y:S01]  /*bef0*/  IMAD.MOV.U32 R11, RZ, RZ, R23 ;  /* 0x000000ffff0b7224 */ /* 0x000fe200078e0017 */
[----:B------:R-:W-:-:S02]  /*bf00*/  IADD3 R9, P3, R22, 0x60, RZ ;  /* 0x0000006016097810 */ /* 0x000fc40007f7e0ff */
[----:B------:R-:W-:Y:S02]  /*bf10*/  SHF.R.U64 R4, R4, 0x3, RZ ;  /* 0x0000000304047819 */ /* 0x000fe400000012ff */
[----:B------:R-:W-:Y:S01]  /*bf20*/  MOV R38, R10 ;  /* 0x0000000a00267202 */ /* 0x000fe20000000f00 */
[----:B------:R-:W-:Y:S01]  /*bf30*/  IMAD.U32 R11, RZ, RZ, UR7 ;  /* 0x00000007ff0b7e24 */ /* 0x000fe2000f8e00ff */
[----:B------:R-:W-:Y:S01]  /*bf40*/  LOP3.LUT R8, R9, 0x380, RZ, 0xc0, !PT ;  /* 0x0000038009087812 */ /* 0x000fe200078ec0ff */
[----:B------:R-:W-:Y:S01]  /*bf50*/  IMAD.U32 R11, RZ, RZ, UR5 ;  /* 0x00000005ff0b7e24 */ /* 0x000fe2000f8e00ff */
[----:B------:R-:W-:Y:S01]  /*bf60*/  LOP3.LUT R4, R4, R5, RZ, 0x3c, !PT ;  /* 0x0000000504047212 */ /* 0x000fe200078e3cff */
[----:B------:R-:W-:Y:S01]  /*bf70*/  IMAD.X R5, RZ, RZ, R23, P4 ;  /* 0x000000ffff057224 */ /* 0x000fe200020e0617 */
[----:B------:R-:W-:Y:S01]  /*bf80*/  USHF.R.S32.HI UR5, URZ, 0x1f, UR44 ;  /* 0x0000001f3f057899 */ /* 0x000fe2000801142c */
[----:B------:R-:W-:Y:S01]  /*bf90*/  SHF.R.U64 R8, R8, 0x3, RZ ;  /* 0x0000000308087819 */ /* 0x000fe200000012ff */
[----:B------:R-:W-:Y:S01]  /*bfa0*/  IMAD.U32 R10, RZ, RZ, UR6 ;  /* 0x00000006ff0a7e24 */ /* 0x000fe2000f8e00ff */
[----:B------:R-:W-:Y:S01]  /*bfb0*/  MOV R35, R6 ;  /* 0x0000000600237202 */ /* 0x000fe20000000f00 */
[----:B------:R-:W-:Y:S01]  /*bfc0*/  ULDC.64 UR6, c[0x0][0xb40] ;  /* 0x0002d00000067ab9 */ /* 0x000fe20000000a00 */
[----:B------:R-:W-:Y:S01]  /*bfd0*/  MOV R31, R4 ;  /* 0x00000004001f7202 */ /* 0x000fe20000000f00 */
[----:B---3--:R-:W-:Y:S01]  /*bfe0*/  IMAD R4, R40, UR5, RZ ;  /* 0x0000000528047c24 */ /* 0x008fe2000f8e02ff */
[----:B------:R-:W-:Y:S01]  /*bff0*/  LOP3.LUT R8, R8, R9, RZ, 0x3c, !PT ;  /* 0x0000000908087212 */ /* 0x000fe200078e3cff */
[----:B------:R-:W-:Y:S01]  /*c000*/  IMAD.WIDE.U32 R10, R40, UR44, R10 ;  /* 0x0000002c280a7c25 */ /* 0x000fe2000f8e000a */
[----:B------:R-:W-:-:S02]  /*c010*/  SHF.R.S32.HI R42, RZ, 0x1f, R46 ;  /* 0x0000001fff2a7819 */ /* 0x000fc4000001142e */
[----:B------:R-:W-:Y:S01]  /*c020*/  ISETP.GE.OR P1, PT, R43, UR10, P1 ;  /* 0x0000000a2b007c0c */ /* 0x000fe20008f26670 */
[----:B------:R-:W-:Y:S01]  /*c030*/  IMAD.X R9, RZ, RZ, R23, P3 ;  /* 0x000000ffff097224 */ /* 0x000fe200018e0617 */
[----:B------:R-:W-:Y:S01]  /*c040*/  LEA.HI R42, R42, R46, RZ, 0x5 ;  /* 0x0000002e2a2a7211 */ /* 0x000fe200078f28ff */
[----:B------:R-:W-:-:S03]  /*c050*/  IMAD R39, R41, UR44, R4 ;  /* 0x0000002c29277c24 */ /* 0x000fc6000f8e0204 */
[----:B------:R-:W-:Y:S02]  /*c060*/  SHF.R.S32.HI R42, RZ, 0x5, R42 ;  /* 0x00000005ff2a7819 */ /* 0x000fe4000001142a */
        /* <DEDUP_REMOVED lines=8> */
[----:B------:R-:W-:Y:S01]  /*c0f0*/  SHFL.IDX PT, R34, R34, R19, 0x1c1f ;  /* 0x001c1f1322227589 */ /* 0x000fe200000e0000 */
[----:B-1----:R-:W-:-:S02]  /*c100*/  SEL R5, R32, R37, P0 ;  /* 0x0000002520057207 */ /* 0x002fc40000000000 */
[----:B------:R-:W-:Y:S01]  /*c110*/  SEL R7, R37, R32, P0 ;  /* 0x0000002025077207 */ /* 0x000fe20000000000 */
[----:B------:R-:W1:Y:S01]  /*c120*/  SHFL.IDX PT, R33, R33, R12, 0x1c1f ;  /* 0x001c1f0c21217589 */ /* 0x000e6200000e0000 */
[----:B------:R-:W-:Y:S02]  /*c130*/  SHF.R.S32.HI R37, RZ, 0x1f, R43 ;  /* 0x0000001fff257819 */ /* 0x000fe4000001142b */
[----:B------:R-:W-:Y:S01]  /*c140*/  IADD3 R32, P3, R43, R10, RZ ;  /* 0x0000000a2b207210 */ /* 0x000fe20007f7e0ff */
[----:B------:R-:W4:Y:S01]  /*c150*/  SHFL.IDX PT, R27, R27, R12, 0x1c1f ;  /* 0x001c1f0c1b1b7589 */ /* 0x000f2200000e0000 */
[----:B--2---:R-:W-:Y:S02]  /*c160*/  SEL R4, R24, R59, P0 ;  /* 0x0000003b18047207 */ /* 0x004fe40000000000 */
[----:B------:R-:W-:Y:S01]  /*c170*/  SEL R6, R59, R24, P0 ;  /* 0x000000183b067207 */ /* 0x000fe20000000000 */
[----:B------:R-:W-:Y:S01]  /*c180*/  SHFL.IDX PT, R20, R20, R19, 0x1c1f ;  /* 0x001c1f1314147589 */ /* 0x000fe200000e0000 */
[----:B------:R-:W-:-:S03]  /*c190*/  IADD3.X R37, R37, R11, R39, P3, !PT ;  /* 0x0000000b25257210 */ /* 0x000fc60001ffe427 */
[----:B------:R-:W-:Y:S01]  /*c1a0*/  SHFL.IDX PT, R30, R30, R19, 0x1c1f ;  /* 0x001c1f131e1e7589 */ /* 0x000fe200000e0000 */
[----:B---3--:R-:W-:-:S03]  /*c1b0*/  SEL R10, R25, R28, P0 ;  /* 0x0000001c190a7207 */ /* 0x008fc60000000000 */
[----:B------:R-:W2:Y:S04]  /*c1c0*/  SHFL.IDX PT, R13, R13, R12, 0x1c1f ;  /* 0x001c1f0c0d0d7589 */ /* 0x000ea800000e0000 */
[----:B------:R-:W3:Y:S04]  /*c1d0*/  SHFL.IDX PT, R21, R21, R12, 0x1c1f ;  /* 0x001c1f0c15157589 */ /* 0x000ee800000e0000 */
[----:B------:R5:W-:Y:S01]  /*c1e0*/  SHFL.IDX PT, R29, R14, R19, 0x1c1f ;  /* 0x001c1f130e1d7589 */ /* 0x000be200000e0000 */
[----:B-1----:R-:W-:Y:S02]  /*c1f0*/  SEL R24, R26, R33, P0 ;  /* 0x000000211a187207 */ /* 0x002fe40000000000 */
[----:B------:R-:W-:Y:S01]  /*c200*/  SEL R26, R33, R26, P0 ;  /* 0x0000001a211a7207 */ /* 0x000fe20000000000 */
[----:B------:R2:W1:Y:S04]  /*c210*/  SHFL.IDX PT, R36, R15, R12, 0x1c1f ;  /* 0x001c1f0c0f247589 */ /* 0x00046800000e0000 */
[----:B------:R1:W-:Y:S01]  /*c220*/  STSM.16.M88.4 [R38], R4 ;  /* 0x0000000426007844 */ /* 0x0003e20000000200 */
[----:B-----5:R-:W-:-:S02]  /*c230*/  MOV R19, R8 ;  /* 0x0000000800137202 */ /* 0x020fc40000000f00 */
[----:B------:R-:W-:Y:S01]  /*c240*/  SEL R8, R28, R25, P0 ;  /* 0x000000191c087207 */ /* 0x000fe20000000000 */
[----:B------:R-:W5:Y:S01]  /*c250*/  SHFL.IDX PT, R6, R42, RZ, 0x1f ;  /* 0x00001fff2a067589 */ /* 0x000f6200000e0000 */
[----:B----4-:R-:W-:Y:S02]  /*c260*/  SEL R25, R34, R27, P0 ;  /* 0x0000001b22197207 */ /* 0x010fe40000000000 */
[----:B------:R-:W-:Y:S02]  /*c270*/  SEL R27, R27, R34, P0 ;  /* 0x000000221b1b7207 */ /* 0x000fe40000000000 */
[----:B--2---:R-:W-:Y:S02]  /*c280*/  SEL R12, R20, R13, P0 ;  /* 0x0000000d140c7207 */ /* 0x004fe40000000000 */
[----:B------:R-:W-:Y:S01]  /*c290*/  SEL R14, R13, R20, P0 ;  /* 0x000000140d0e7207 */ /* 0x000fe20000000000 */
[----:B------:R2:W-:Y:S01]  /*c2a0*/  STSM.16.M88.4 [R35], R24 ;  /* 0x0000001823007844 */ /* 0x0005e20000000200 */
[----:B---3--:R-:W-:-:S02]  /*c2b0*/  SEL R9, R30, R21, P0 ;  /* 0x000000151e097207 */ /* 0x008fc40000000000 */
[----:B------:R-:W-:Y:S02]  /*c2c0*/  SEL R11, R21, R30, P0 ;  /* 0x0000001e150b7207 */ /* 0x000fe40000000000 */
[----:B-1----:R-:W-:Y:S02]  /*c2d0*/  LEA R4, P3, R32, UR6, 0x2 ;  /* 0x0000000620047c11 */ /* 0x002fe4000f8610ff */
[----:B------:R-:W-:Y:S01]  /*c2e0*/  SEL R13, R29, R36, P0 ;  /* 0x000000241d0d7207 */ /* 0x000fe20000000000 */
[----:B------:R2:W-:Y:S01]  /*c2f0*/  STSM.16.M88.4 [R31], R8 ;  /* 0x000000081f007844 */ /* 0x0005e20000000200 */
[----:B------:R-:W-:Y:S02]  /*c300*/  SEL R15, R36, R29, P0 ;  /* 0x0000001d240f7207 */ /* 0x000fe40000000000 */
[----:B------:R-:W-:-:S03]  /*c310*/  LEA.HI.X R5, R32, UR7, R37, 0x2, P3 ;  /* 0x0000000720057c11 */ /* 0x000fc600098f1425 */
[----:B------:R2:W-:Y:S01]  /*c320*/  STSM.16.M88.4 [R19], R12 ;  /* 0x0000000c13007844 */ /* 0x0005e20000000200 */
[----:B-----5:R-:W-:Y:S01]  /*c330*/  ISETP.NE.AND P0, PT, R6, 0xb, PT ;  /* 0x0000000b0600780c */ /* 0x020fe20003f05270 */
        /* <DEDUP_REMOVED lines=19> */
[----:B-1----:R-:W-:Y:S03]  /*c470*/  SYNCS.ARRIVE.TRANS64.RED.A1T0 RZ, [UR5], RZ ;  /* 0x000000ffffff79a7 */ /* 0x002fe60008100405 */
.L_x_11698:
[----:B------:R-:W-:Y:S05]  /*c480*/  BSYNC B0 ;  /* 0x0000000000007941 */ /* 0x000fea0003800000 */
.L_x_11697:
[----:B------:R-:W-:Y:S05]  /*c490*/  BRA `(.L_x_11696) ;  /* 0x0000000400d87947 */ /* 0x000fea0003800000 */
.L_x_11695:
[----:B------:R-:W2:Y:S01]  /*c4a0*/  S2R R0, SR_TID.X ;  /* 0x0000000000007919 */ /* 0x000ea20000002100 */
[----:B------:R-:W3:Y:S01]  /*c4b0*/  LDC.64 R10, c[0x0][0xae0] ;  /* 0x0002b800ff0a7b82 */ /* 0x000ee20000000a00 */
[----:B------:R-:W-:Y:S01]  /*c4c0*/  USHF.R.S32.HI UR5, URZ, 0x1f, UR43 ;  /* 0x0000001f3f057899 */ /* 0x000fe2000801142b */
[----:B------:R-:W-:Y:S01]  /*c4d0*/  BSSY B0, `(.L_x_11699) ;  /* 0x000001f000007945 */ /* 0x000fe20003800000 */
[----:B------:R-:W-:-:S05]  /*c4e0*/  USHF.R.S32.HI UR6, URZ, 0x1f, UR44 ;  /* 0x0000001f3f067899 */ /* 0x000fca000801142c */
[----:B------:R-:W4:Y:S08]  /*c4f0*/  LDC R9, c[0x0][0xdac] ;  /* 0x00036b00ff097b82 */ /* 0x000f300000000800 */
[----:B------:R-:W1:Y:S08]  /*c500*/  LDC.64 R20, c[0x0][0xa88] ;  /* 0x0002a200ff147b82 */ /* 0x000e700000000a00 */
[----:B------:R-:W1:Y:S01]  /*c510*/  LDC.64 R12, c[0x0][0xae8] ;  /* 0x0002ba00ff0c7b82 */ /* 0x000e620000000a00 */
[----:B---3--:R-:W-:-:S02]  /*c520*/  IMAD R8, R10, UR5, RZ ;  /* 0x000000050a087c24 */ /* 0x008fc4000f8e02ff */
[----:B--2---:R-:W-:-:S05]  /*c530*/  VIADD R0, R0, 0xffffff80 ;  /* 0xffffff8000007836 */ /* 0x004fca0000000000 */
[----:B------:R-:W-:-:S13]  /*c540*/  ISETP.GT.AND P0, PT, R0, 0xbf, PT ;  /* 0x000000bf0000780c */ /* 0x000fda0003f04270 */
[----:B----4-:R-:W-:Y:S05]  /*c550*/  @P0 BRA `(.L_x_11700) ;  /* 0x0000000000580947 */ /* 0x010fea0003800000 */
[----:B------:R-:W2:Y:S01]  /*c560*/  S2R R0, SR_TID.X ;  /* 0x0000000000007919 */ /* 0x000ea20000002100 */
[----:B------:R-:W-:Y:S01]  /*c570*/  IMAD.U32 R4, RZ, RZ, UR42 ;  /* 0x0000002aff047e24 */ /* 0x000fe2000f8e00ff */
[----:B------:R-:W-:-:S04]  /*c580*/  ULDC UR7, c[0x0][0xa88] ;  /* 0x0002a20000077ab9 */ /* 0x000fc80000000800 */
[----:B--2---:R-:W-:-:S04]  /*c590*/  IADD3 R4, R4, -0x80, R0 ;  /* 0xffffff8004047810 */ /* 0x004fc80007ffe000 */
[----:B------:R-:W-:-:S13]  /*c5a0*/  ISETP.GE.AND P0, PT, R4, UR7, PT ;  /* 0x0000000704007c0c */ /* 0x000fda000bf06270 */
[----:B------:R-:W-:Y:S05]  /*c5b0*/  @P0 BRA `(.L_x_11700) ;  /* 0x0000000000400947 */ /* 0x000fea0003800000 */
[----:B------:R-:W2:Y:S01]  /*c5c0*/  LDC.64 R6, c[0x0][0xb70] ;  /* 0x0002dc00ff067b82 */ /* 0x000ea20000000a00 */
[----:B------:R-:W-:Y:S01]  /*c5d0*/  SHF.R.S32.HI R5, RZ, 0x1f, R4 ;  /* 0x0000001fff057819 */ /* 0x000fe20000011404 */
[----:B------:R-:W-:-:S06]  /*c5e0*/  ULDC.64 UR8, c[0x0][0xb40] ;  /* 0x0002d00000087ab9 */ /* 0x000fcc0000000a00 */
[----:B------:R-:W3:Y:S01]  /*c5f0*/  LDC.64 R14, c[0x0][0xb78] ;  /* 0x0002de00ff0e7b82 */ /* 0x000ee20000000a00 */
[C---:B--2---:R-:W-:Y:S02]  /*c600*/  IMAD R0, R6.reuse, UR5, RZ ;  /* 0x0000000506007c24 */ /* 0x044fe4000f8e02ff */
[----:B------:R-:W-:-:S04]  /*c610*/  IMAD.WIDE.U32 R4, R6, UR43, R4 ;  /* 0x0000002b06047c25 */ /* 0x000fc8000f8e0004 */
[----:B------:R-:W-:Y:S02]  /*c620*/  IMAD R3, R7, UR43, R0 ;  /* 0x0000002b07037c24 */ /* 0x000fe4000f8e0200 */
[C---:B---3--:R-:W-:Y:S02]  /*c630*/  IMAD R0, R14.reuse, UR6, RZ ;  /* 0x000000060e007c24 */ /* 0x048fe4000f8e02ff */
        /* <DEDUP_REMOVED lines=8> */
.L_x_11700:
[----:B------:R-:W-:Y:S05]  /*c6c0*/  BSYNC B0 ;  /* 0x0000000000007941 */ /* 0x000fea0003800000 */
.L_x_11699:
[----:B--2---:R-:W2:Y:S01]  /*c6d0*/  LDL.64 R6, [R1+0x8] ;  /* 0x0000080001067983 */ /* 0x004ea20000100a00 */
[----:B------:R-:W-:Y:S01]  /*c6e0*/  ULOP3.LUT UR41, URZ, UR41, URZ, 0x33, !UPT ;  /* 0x000000293f297292 */ /* 0x000fe2000f8e333f */
[----:B------:R-:W-:Y:S01]  /*c6f0*/  IMAD R3, R11, UR43, R8 ;  /* 0x0000002b0b037c24 */ /* 0x000fe2000f8e0208 */
[----:B------:R-:W-:Y:S01]  /*c700*/  SHF.R.S32.HI R157, RZ, 0x1f, R156 ;  /* 0x0000001fff9d7819 */ /* 0x000fe2000001149c */
[----:B------:R-:W-:Y:S01]  /*c710*/  VIADD R0, R156, 0x30 ;  /* 0x000000309c007836 */ /* 0x000fe20000000000 */
[----:B------:R-:W-:Y:S02]  /*c720*/  BSSY B0, `(.L_x_11701) ;  /* 0x000001d000007945 */ /* 0x000fe40003800000 */
[----:B------:R-:W-:Y:S02]  /*c730*/  VIADD R11, R9, UR41 ;  /* 0x00000029090b7c36 */ /* 0x000fe40008000000 */
[----:B--2---:R-:W-:Y:S01]  /*c740*/  IMAD.WIDE.U32 R4, R10, UR43, R6 ;  /* 0x0000002b0a047c25 */ /* 0x004fe2000f8e0006 */
[----:B-1----:R-:W-:-:S03]  /*c750*/  ISETP.GE.AND P0, PT, R6, R21, PT ;  /* 0x000000150600720c */ /* 0x002fc60003f06270 */
[----:B------:R-:W-:Y:S02]  /*c760*/  IMAD.IADD R5, R5, 0x1, R3 ;  /* 0x0000000105057824 */ /* 0x000fe400078e0203 */
[----:B------:R-:W-:Y:S02]  /*c770*/  IMAD R7, R11, -0xc0, R20 ;  /* 0xffffff400b077824 */ /* 0x000fe400078e0214 */
[C---:B------:R-:W-:Y:S02]  /*c780*/  VIADD R3, R156.reuse, 0x60 ;  /* 0x000000609c037836 */ /* 0x040fe40000000000 */
[----:B------:R-:W-:Y:S01]  /*c790*/  VIADD R6, R156, 0x90 ;  /* 0x000000909c067836 */ /* 0x000fe20000000000 */
[-C--:B------:R-:W-:Y:S01]  /*c7a0*/  ISETP.GE.OR P3, PT, R0, R7.reuse, P0 ;  /* 0x000000070000720c */ /* 0x080fe20000766670 */
[C---:B------:R-:W-:Y:S01]  /*c7b0*/  IMAD R0, R12.reuse, UR6, RZ ;  /* 0x000000060c007c24 */ /* 0x040fe2000f8e02ff */
[-C--:B------:R-:W-:Y:S01]  /*c7c0*/  ISETP.GE.OR P1, PT, R3, R7.reuse, P0 ;  /* 0x000000070300720c */ /* 0x080fe20000726670 */
[----:B------:R-:W-:Y:S01]  /*c7d0*/  IMAD.WIDE.U32 R8, R12, UR44, R4 ;  /* 0x0000002c0c087c25 */ /* 0x000fe2000f8e0004 */
[----:B------:R-:W-:-:S02]  /*c7e0*/  ISETP.GE.OR P2, PT, R6, R7, P0 ;  /* 0x000000070600720c */ /* 0x000fc40000746670 */
[----:B------:R-:W-:Y:S01]  /*c7f0*/  ISETP.GE.OR P0, PT, R156, R7, P0 ;  /* 0x000000079c00720c */ /* 0x000fe20000706670 */
[----:B------:R-:W-:Y:S02]  /*c800*/  IMAD R3, R13, UR44, R0 ;  /* 0x0000002c0d037c24 */ /* 0x000fe4000f8e0200 */
[----:B------:R-:W-:-:S04]  /*c810*/  IMAD.WIDE R6, R11, 0xc0, R156 ;  /* 0x000000c00b067825 */ /* 0x000fc800078e029c */
[----:B------:R-:W-:-:S06]  /*c820*/  IMAD.IADD R11, R9, 0x1, R3 ;  /* 0x00000001090b7824 */ /* 0x000fcc00078e0203 */
[----:B------:R-:W-:Y:S05]  /*c830*/  @P0 BRA `(.L_x_11702) ;  /* 0x00000000002c0947 */ /* 0x000fea0003800000 */
        /* <DEDUP_REMOVED lines=11> */
.L_x_11702:
[----:B------:R-:W-:Y:S05]  /*c8f0*/  BSYNC B0 ;  /* 0x0000000000007941 */ /* 0x000fea0003800000 */
.L_x_11701:
        /* <DEDUP_REMOVED lines=15> */
.L_x_11704:
[----:B------:R-:W-:Y:S05]  /*c9f0*/  BSYNC B0 ;  /* 0x0000000000007941 */ /* 0x000fea0003800000 */
.L_x_11703:
        /* <DEDUP_REMOVED lines=15> */
.L_x_11706:
[----:B------:R-:W-:Y:S05]  /*caf0*/  BSYNC B0 ;  /* 0x0000000000007941 */ /* 0x000fea0003800000 */
.L_x_11705:
        /* <DEDUP_REMOVED lines=15> */
.L_x_11707:
[----:B------:R-:W-:Y:S05]  /*cbf0*/  BSYNC B0 ;  /* 0x0000000000007941 */ /* 0x000fea0003800000 */
.L_x_11696:
[----:B--2---:R-:W2:Y:S02]  /*cc00*/  LDC R0, c[0x0][0xda8] ;  /* 0x00036a00ff007b82 */ /* 0x004ea40000000800 */
[----:B--2---:R-:W-:-:S13]  /*cc10*/  ISETP.LE.AND P0, PT, R0, UR4, PT ;  /* 0x0000000400007c0c */ /* 0x004fda000bf03270 */
[----:B------:R-:W-:Y:S05]  /*cc20*/  @!P0 BRA `(.L_x_11708) ;  /* 0xffffff40005c8947 */ /* 0x000fea000383ffff */
[----:B------:R-:W-:Y:S05]  /*cc30*/  EXIT ;  /* 0x000000000000794d */ /* 0x000fea0003800000 */
.L_x_11657:
[----:B------:R-:W-:-:S08]  /*cc40*/  NOP ;  /* 0x0000000000007918 */ /* 0x000fd00000000000 */
[----:B------:R-:W1:-:S00]  /*cc50*/  USETMAXREG.DEALLOC.CTAPOOL 0x20 ;  /* 0x00000020000079c8 */ /* 0x000e4000080e0500 */
[----:B-1----:R-:W-:-:S06]  /*cc60*/  LOP3.LUT R0, R0, 0x3, RZ, 0xc0, !PT ;  /* 0x0000000300007812 */ /* 0x002fcc00078ec0ff */
[----:B--2---:R-:W1:Y:S01]  /*cc70*/  S2UR UR4, SR_CTAID.X ;  /* 0x00000000000479c3 */ /* 0x004e620000002500 */
[----:B------:R-:W-:Y:S02]  /*cc80*/  IMAD.MOV.U32 R27, RZ, RZ, RZ ;  /* 0x000000ffff1b7224 */ /* 0x000fe400078e00ff */
[----:B------:R-:W-:Y:S01]  /*cc90*/  IMAD.MOV.U32 R17, RZ, RZ, 0x1 ;  /* 0x00000001ff117424 */ /* 0x000fe200078e00ff */
[----:B------:R2:W3:Y:S01]  /*cca0*/  SHFL.IDX PT, R2, R0, RZ, 0x1f ;  /* 0x00001fff00027589 */ /* 0x0004e200000e0000 */
[----:B------:R-:W-:-:S03]  /*ccb0*/  IMAD.MOV.U32 R16, RZ, RZ, RZ ;  /* 0x000000ffff107224 */ /* 0x000fc600078e00ff */
[----:B--2---:R-:W1:Y:S01]  /*ccc0*/  LDC R0, c[0x0][0xda8] ;  /* 0x00036a00ff007b82 */ /* 0x004e620000000800 */
[----:B---3--:R-:W-:-:S04]  /*ccd0*/  ISETP.NE.AND P0, PT, R2, RZ, PT ;  /* 0x000000ff0200720c */ /* 0x008fc80003f05270 */
[----:B------:R-:W-:-:S05]  /*cce0*/  P2R R2, PR, RZ, 0x1 ;  /* 0x00000001ff027803 */ /* 0x000fca0000000000 */
[----:B------:R2:W-:Y:S04]  /*ccf0*/  STL [R1+0x4], R2 ;  /* 0x0000040201007387 */ /* 0x0005e80000100800 */
[----:B------:R-:W-:Y:S06]  /*cd00*/  @P0 BAR.ARV 0x4, 0x200 ;  /* 0x0108000000000b1d */ /* 0x000fec0000002000 */
[----:B-1----:R-:W-:-:S13]  /*cd10*/  ISETP.LE.AND P0, PT, R0, UR4, PT ;  /* 0x0000000400007c0c */ /* 0x002fda000bf03270 */
[----:B--2---:R-:W-:Y:S05]  /*cd20*/  @P0 BRA `(.L_x_11709) ;  /* 0x0000002400a00947 */ /* 0x004fea0003800000 */
[----:B------:R-:W1:Y:S01]  /*cd30*/  S2R R3, SR_TID.X ;  /* 0x0000000000037919 */ /* 0x000e620000002100 */
[----:B------:R-:W-:Y:S01]  /*cd40*/  IMAD.U32 R24, RZ, RZ, UR4 ;  /* 0x00000004ff187e24 */ /* 0x000fe2000f8e00ff */
[C---:B------:R-:W-:Y:S01]  /*cd50*/  LOP3.LUT R28, R26.reuse, 0x1, RZ, 0xfc, !PT ;  /* 0x000000011a1c7812 */ /* 0x040fe200078efcff */
[----:B------:R-:W-:Y:S01]  /*cd60*/  IMAD.MOV.U32 R17, RZ, RZ, 0x1 ;  /* 0x00000001ff117424 */ /* 0x000fe200078e00ff */
[----:B------:R-:W2:Y:S01]  /*cd70*/  S2R R6, SR_TID.X ;  /* 0x0000000000067919 */ /* 0x000ea20000002100 */
[----:B------:R-:W-:Y:S01]  /*cd80*/  LOP3.LUT R25, R26, 0x2, RZ, 0xfc, !PT ;  /* 0x000000021a197812 */ /* 0x000fe200078efcff */
[----:B------:R-:W-:Y:S01]  /*cd90*/  IMAD.MOV.U32 R16, RZ, RZ, RZ ;  /* 0x000000ffff107224 */ /* 0x000fe200078e00ff */
[----:B------:R-:W-:Y:S01]  /*cda0*/  ULDC UR42, c[0x0][0xc] ;  /* 0x00000300002a7ab9 */ /* 0x000fe20000000800 */
[----:B------:R-:W-:Y:S01]  /*cdb0*/  IMAD.MOV.U32 R27, RZ, RZ, RZ ;  /* 0x000000ffff1b7224 */ /* 0x000fe200078e00ff */
[----:B------:R-:W-:Y:S01]  /*cdc0*/  ULDC.64 UR44, c[0x0][0x198] ;  /* 0x00006600002c7ab9 */ /* 0x000fe20000000a00 */
[----:B-1----:R-:W-:Y:S01]  /*cdd0*/  LOP3.LUT R3, R3, 0x7f, RZ, 0xc0, !PT ;  /* 0x0000007f03037812 */ /* 0x002fe200078ec0ff */
[C---:B--2---:R-:W-:Y:S01]  /*cde0*/  IMAD.SHL.U32 R23, R6.reuse, 0x40, RZ ;  /* 0x0000004006177824 */ /* 0x044fe200078e00ff */
[----:B------:R-:W-:Y:S01]  /*cdf0*/  SHF.R.U32.HI R0, RZ, 0x1, R6 ;  /* 0x00000001ff007819 */ /* 0x000fe20000011606 */
[C---:B------:R-:W-:Y:S01]  /*ce00*/  IMAD.SHL.U32 R2, R6.reuse, 0x20, RZ ;  /* 0x0000002006027824 */ /* 0x040fe200078e00ff */
[C---:B------:R-:W-:Y:S01]  /*ce10*/  LOP3.LUT R29, R6.reuse, 0x1f, RZ, 0xc0, !PT ;  /* 0x0000001f061d7812 */ /* 0x040fe200078ec0ff */
[----:B------:R-:W-:Y:S01]  /*ce20*/  IMAD.SHL.U32 R5, R3, 0x10, RZ ;  /* 0x0000001003057824 */ /* 0x000fe200078e00ff */
[----:B------:R-:W-:Y:S01]  /*ce30*/  LOP3.LUT R3, R23, 0x180, RZ, 0xc0, !PT ;  /* 0x0000018017037812 */ /* 0x000fe200078ec0ff */
        /* <DEDUP_REMOVED lines=12> */
.L_x_11761:
        /* <DEDUP_REMOVED lines=21> */
.L_x_11710:
[----:B------:R-:W-:Y:S01]  /*d050*/  ULDC UR9, c[0x0][0xdc4] ;  /* 0x0003710000097ab9 */ /* 0x000fe20000000800 */
[----:B------:R-:W-:Y:S01]  /*d060*/  UMOV UR6, UR7 ;  /* 0x0000000700067c82 */ /* 0x000fe20008000000 */
[----:B------:R-:W-:-:S11]  /*d070*/  UISETP.NE.AND UP0, UPT, UR9, 0x1, UPT ;  /* 0x000000010900788c */ /* 0x000fd6000bf05270 */
[----:B------:R-:W-:Y:S02]  /*d080*/  @UP0 ULDC.64 UR10, c[0x0][0xdc8] ;  /* 0x00037200000a0ab9 */ /* 0x000fe40000000a00 */
[----:B------:R-:W-:-:S04]  /*d090*/  UIMAD.WIDE.U32 UR4, UR7, UR10, URZ ;  /* 0x0000000a070472a5 */ /* 0x000fc8000f8e003f */
[----:B------:R-:W-:-:S04]  /*d0a0*/  @UP0 USHF.R.U32.HI UR6, URZ, UR11, UR5 ;  /* 0x0000000b3f060299 */ /* 0x000fc80008011605 */
[----:B------:R-:W-:-:S12]  /*d0b0*/  UIMAD UR4, UR6, UR9, URZ ;  /* 0x00000009060472a4 */ /* 0x000fd8000f8e023f */
.L_x_11711:
        /* <DEDUP_REMOVED lines=11> */
[----:B------:R-:W-:Y:S02]  /*d170*/  UIMAD UR37, UR6, 0xc0, URZ ;  /* 0x000000c0062578a4 */ /* 0x000fe4000f8e023f */
        /* <DEDUP_REMOVED lines=43> */
.L_x_11713:
        /* <DEDUP_REMOVED lines=11> */
[----:B------:R-:W-:Y:S01]  /*d4e0*/  MOV R12, 0x1 ;  /* 0x00000001000c7802 */ /* 0x000fe20000000f00 */
        /* <DEDUP_REMOVED lines=8> */
[----:B------:R-:W-:-:S07]  /*d570*/  IMAD.MOV.U32 R13, RZ, RZ, RZ ;  /* 0x000000ffff0d7224 */ /* 0x000fce00078e00ff */
[----:B------:R-:W-:-:S07]  /*d580*/  LEPC R20, `(.L_x_11715) ;  /* 0x000000001014794e */ /* 0x000fce0000000000 */
[----:B-1----:R-:W-:Y:S05]  /*d590*/  CALL.ABS.NOINC R2 ;  /* 0x0000000002007343 */ /* 0x002fea0003c00000 */
.L_x_11715:
[----:B------:R-:W-:-:S06]  /*d5a0*/  UIADD3 UR4, UR40, 0x6000, URZ ;  /* 0x0000600028047890 */ /* 0x000fcc000fffe03f */
[----:B------:R-:W-:-:S05]  /*d5b0*/  IMAD.U32 R18, RZ, RZ, UR4 ;  /* 0x00000004ff127e24 */ /* 0x000fca000f8e00ff */
        /* <DEDUP_REMOVED lines=18> */
.L_x_11716:
        /* <DEDUP_REMOVED lines=20> */
.L_x_11717:
        /* <DEDUP_REMOVED lines=18> */
.L_x_11718:
        /* <DEDUP_REMOVED lines=9> */
[----:B---3--:R-:W-:-:S03]  /*d9d0*/  @P0 IMAD.WIDE R2, R5, 0x4, R2 ;  /* 0x0000000405020825 */ /* 0x008fc600078e0202 */
[----:B------:R-:W-:-:S03]  /*d9e0*/  ISETP.NE.AND P2, PT, R21, RZ, PT ;  /* 0x000000ff1500720c */ /* 0x000fc60003f45270 */
[----:B------:R-:W1:Y:S01]  /*d9f0*/  LDC.64 R4, c[0x0][0x3f8] ;  /* 0x0000fe00ff047b82 */ /* 0x000e620000000a00 */
[----:B------:R-:W3:Y:S01]  /*da00*/  @P0 LDG.E R18, desc[UR46][R2.64] ;  /* 0x0000002e02120981 */ /* 0x000ee2000c1e1900 */
[----:B--2---:R-:W-:Y:S01]  /*da10*/  ISETP.NE.AND P0, PT, R0, 0x1, PT ;  /* 0x000000010000780c */ /* 0x004fe20003f05270 */
[----:B------:R-:W-:Y:S01]  /*da20*/  UMOV UR36, URZ ;  /* 0x0000003f00247c82 */ /* 0x000fe20008000000 */
[----:B------:R-:W-:Y:S01]  /*da30*/  UMOV UR6, 0xffffffff ;  /* 0xffffffff00067882 */ /* 0x000fe20000000000 */
[----:B------:R-:W-:Y:S01]  /*da40*/  SHF.R.U32.HI R6, RZ, 0x5, R6 ;  /* 0x00000005ff067819 */ /* 0x000fe20000011606 */
[----:B------:R-:W-:-:S03]  /*da50*/  IMAD.U32 R19, RZ, RZ, UR38 ;  /* 0x00000026ff137e24 */ /* 0x000fc6000f8e00ff */
[----:B------:R-:W-:Y:S01]  /*da60*/  LOP3.LUT R6, R6, 0x3, RZ, 0xc0, !PT ;  /* 0x0000000306067812 */ /* 0x000fe200078ec0ff */
[----:B------:R-:W-:-:S05]  /*da70*/  VOTEU.ALL UP1, P2 ;  /* 0x00000000003f7886 */ /* 0x000fca0001020000 */
[----:B------:R-:W2:Y:S01]  /*da80*/  @P0 LDC R0, c[0x0][0x42c] ;  /* 0x00010b00ff000b82 */ /* 0x000ea20000000800 */
[----:B------:R-:W-:-:S04]  /*da90*/  @!UP1 UIADD3 UR4, UP0, UR44, 0x270, URZ ;  /* 0x000002702c049890 */ /* 0x000fc8000ff1e03f */
[----:B------:R-:W-:Y:S01]  /*daa0*/  @!UP1 UIADD3.X UR5, URZ, UR45, URZ, UP0, !UPT ;  /* 0x0000002d3f059290 */ /* 0x000fe200087fe43f */
[----:B-1----:R-:W-:Y:S02]  /*dab0*/  ISETP.NE.U32.AND P1, PT, R4, RZ, PT ;  /* 0x000000ff0400720c */ /* 0x002fe40003f25070 */
[----:B------:R-:W1:Y:S02]  /*dac0*/  @P0 LDC R7, c[0x0][0x430] ;  /* 0x00010c00ff070b82 */ /* 0x000e640000000800 */
[----:B------:R-:W-:-:S04]  /*dad0*/  ISETP.NE.AND.EX P1, PT, R5, RZ, PT, P1 ;  /* 0x000000ff0500720c */ /* 0x000fc80003f25310 */
[----:B------:R4:W-:Y:S01]  /*dae0*/  @!UP1 UTMAPF.L2.4D [UR36], [UR4] ;  /* 0x00000024040095b8 */ /* 0x0009e20008018000 */
[----:B--2---:R-:W-:-:S05]  /*daf0*/  @P0 IMAD.HI.U32 R0, R0, UR38, RZ ;  /* 0x0000002600000c27 */ /* 0x004fca000f8e00ff */
[----:B-1----:R-:W-:Y:S02]  /*db00*/  @P0 SHF.R.U32.HI R19, RZ, R7, R0 ;  /* 0x00000007ff130219 */ /* 0x002fe40000011600 */
[----:B---3--:R-:W-:Y:S02]  /*db10*/  SHF.R.S32.HI R20, RZ, 0x1f, R18 ;  /* 0x0000001fff147819 */ /* 0x008fe40000011412 */
[----:B------:R-:W-:Y:S01]  /*db20*/  SEL R2, R18, RZ, !P1 ;  /* 0x000000ff12027207 */ /* 0x000fe20004800000 */
[----:B----4-:R-:W-:Y:S06]  /*db30*/  BRA.DIV UR6, `(.L_x_11719) ;  /* 0x0000001e06bc7947 */ /* 0x010fec000b800000 */
[----:B------:R1:W2:Y:S02]  /*db40*/  SHFL.IDX PT, R14, R6, RZ, 0x1f ;  /* 0x00001fff060e7589 */ /* 0x0002a400000e0000 */
.L_x_11780:
[----:B--2---:R-:W-:Y:S02]  /*db50*/  ISETP.NE.AND P0, PT, R14, RZ, PT ;  /* 0x000000ff0e00720c */ /* 0x004fe40003f05270 */
[----:B------:R-:W-:-:S11]  /*db60*/  PLOP3.LUT P6, PT, PT, PT, PT, 0x8, 0x0 ;  /* 0x000000000000781c */ /* 0x000fd60003fce170 */
[----:B------:R-:W-:Y:S05]  /*db70*/  @P0 BRA `(.L_x_11720) ;  /* 0x0000000400700947 */ /* 0x000fea0003800000 */
[----:B------:R-:W-:-:S06]  /*db80*/  UIADD3 UR4, UR41, -0x1, URZ ;  /* 0xffffffff29047890 */ /* 0x000fcc000fffe03f */
[----:B------:R-:W-:Y:S01]  /*db90*/  MOV R0, UR4 ;  /* 0x0000000400007c02 */ /* 0x000fe20008000f00 */
[----:B------:R-:W-:-:S03]  /*dba0*/  UMOV UR4, 0xffffffff ;  /* 0xffffffff00047882 */ /* 0x000fc60000000000 */
[----:B------:R-:W-:Y:S05]  /*dbb0*/  BRA.DIV UR4, `(.L_x_11721) ;  /* 0x0000001e04bc7947 */ /* 0x000fea000b800000 */
[----:B------:R-:W-:-:S13]  /*dbc0*/  ELECT P6, URZ, PT ;  /* 0x00000000003f782f */ /* 0x000fda00038c0000 */
.L_x_11783:
        /* <DEDUP_REMOVED lines=21> */
.L_x_11723:
[----:B-1----:R-:W-:Y:S02]  /*dd20*/  LEA R6, R16, UR40, 0x3 ;  /* 0x0000002810067c11 */ /* 0x002fe4000f8e18ff */
[----:B------:R-:W-:Y:S02]  /*dd30*/  SHF.L.U32 R3, R17, 0x1f, RZ ;  /* 0x0000001f11037819 */ /* 0x000fe400000006ff */
[----:B------:R-:W-:Y:S02]  /*dd40*/  ISETP.NE.AND P0, PT, R21, RZ, PT ;  /* 0x000000ff1500720c */ /* 0x000fe40003f05270 */
[----:B------:R-:W1:Y:S02]  /*dd50*/  SYNCS.PHASECHK.TRANS64.TRYWAIT P3, [R6+URZ+0x13280], R3 ;  /* 0x01328003060075a7 */ /* 0x000e64000806017f */
[----:B-1----:R-:W-:Y:S09]  /*dd60*/  @!P3 BRA `(.L_x_11724) ;  /* 0x0000001c0070b947 */ /* 0x002ff20003800000 */
.L_x_11784:
[----:B------:R-:W-:Y:S05]  /*dd70*/  @P0 BRA `(.L_x_11725) ;  /* 0x0000000000140947 */ /* 0x000fea0003800000 */
[----:B------:R-:W-:Y:S01]  /*dd80*/  ISETP.NE.AND P3, PT, R29, RZ, PT ;  /* 0x000000ff1d00720c */ /* 0x000fe20003f65270 */
[----:B--2---:R-:W-:-:S04]  /*dd90*/  IMAD.MOV.U32 R4, RZ, RZ, 0x2800 ;  /* 0x00002800ff047424 */ /* 0x004fc800078e00ff */
[----:B------:R3:W-:Y:S08]  /*dda0*/  SYNCS.ARRIVE.TRANS64 RZ, [R6+URZ+0x13270], R4 ;  /* 0x0132700406ff79a7 */ /* 0x0007f0000800003f */
[----:B------:R-:W-:Y:S05]  /*ddb0*/  @!P3 BRA `(.L_x_11725) ;  /* 0x000000000004b947 */ /* 0x000fea0003800000 */
[----:B------:R-:W-:Y:S01]  /*ddc0*/  BPT.TRAP 0x1 ;  /* 0x000000040000795c */ /* 0x000fe20000300000 */
.L_x_11725:
[----:B--2---:R-:W-:Y:S01]  /*ddd0*/  IMAD.U32 R5, RZ, RZ, UR40 ;  /* 0x00000028ff057e24 */ /* 0x004fe2000f8e00ff */
        /* <DEDUP_REMOVED lines=15> */
[----:B------:R-:W3:Y:S02]  /*ded0*/  SYNCS.PHASECHK.TRANS64.TRYWAIT P3, [R6+URZ+0x13240], R3 ;  /* 0x01324003060075a7 */ /* 0x000ee4000806017f */
[----:B--23--:R-:W-:Y:S05]  /*dee0*/  @!P3 BRA `(.L_x_11726) ;  /* 0x0000001c0024b947 */ /* 0x00cfea0003800000 */
.L_x_11785:
[----:B------:R-:W-:Y:S05]  /*def0*/  @P0 BRA `(.L_x_11727) ;  /* 0x0000000000140947 */ /* 0x000fea0003800000 */
[----:B------:R-:W-:Y:S01]  /*df00*/  ISETP.NE.AND P0, PT, R29, RZ, PT ;  /* 0x000000ff1d00720c */ /* 0x000fe20003f05270 */
[----:B-12---:R-:W-:-:S04]  /*df10*/  IMAD.MOV.U32 R3, RZ, RZ, 0x2800 ;  /* 0x00002800ff037424 */ /* 0x006fc800078e00ff */
[----:B------:R3:W-:Y:S08]  /*df20*/  SYNCS.ARRIVE.TRANS64 RZ, [R6+URZ+0x13230], R3 ;  /* 0x0132300306ff79a7 */ /* 0x0007f0000800003f */
[----:B------:R-:W-:Y:S05]  /*df30*/  @!P0 BRA `(.L_x_11727) ;  /* 0x0000000000048947 */ /* 0x000fea0003800000 */
[----:B------:R-:W-:Y:S01]  /*df40*/  BPT.TRAP 0x1 ;  /* 0x000000040000795c */ /* 0x000fe20000300000 */
.L_x_11727:
        /* <DEDUP_REMOVED lines=13> */
[----:B----4-:R-:W-:Y:S01]  /*e020*/  NOP ;  /* 0x0000000000007918 */ /* 0x010fe20000000000 */
.L_x_11722:
        /* <DEDUP_REMOVED lines=17> */
.L_x_11720:
[----:B------:R-:W-:Y:S01]  /*e140*/  VIADD R27, R27, 0x1 ;  /* 0x000000011b1b7836 */ /* 0x000fe20000000000 */
[----:B------:R-:W-:Y:S04]  /*e150*/  BSSY B0, `(.L_x_11728) ;  /* 0x0000007000007945 */ /* 0x000fe80003800000 */
[----:B----4-:R-:W-:-:S04]  /*e160*/  LEA.HI R0, R27, R27, RZ, 0x1 ;  /* 0x0000001b1b007211 */ /* 0x010fc800078f08ff */
[----:B------:R-:W-:-:S05]  /*e170*/  LOP3.LUT R0, R0, 0xfffffffe, RZ, 0xc0, !PT ;  /* 0xfffffffe00007812 */ /* 0x000fca00078ec0ff */
[----:B------:R-:W-:-:S05]  /*e180*/  IMAD.IADD R0, R27, 0x1, -R0 ;  /* 0x000000011b007824 */ /* 0x000fca00078e0a00 */
[----:B------:R-:W-:-:S04]  /*e190*/  SHF.L.U32 R0, R0, 0x1f, RZ ;  /* 0x0000001f00007819 */ /* 0x000fc800000006ff */
[----:B------:R-:W4:Y:S02]  /*e1a0*/  SYNCS.PHASECHK.TRANS64.TRYWAIT P0, [UR40+0x13220], R0 ;  /* 0x01322000ff0075a7 */ /* 0x000f240008000168 */
[----:B----4-:R-:W-:Y:S05]  /*e1b0*/  @!P0 BRA `(.L_x_11729) ;  /* 0x0000001800848947 */ /* 0x010fea0003800000 */
.L_x_11786:
[----:B------:R-:W-:Y:S05]  /*e1c0*/  BSYNC B0 ;  /* 0x0000000000007941 */ /* 0x000fea0003800000 */
.L_x_11728:
[----:B------:R-:W-:-:S06]  /*e1d0*/  UISETP.GE.AND UP0, UPT, UR41, 0x2, UPT ;  /* 0x000000022900788c */ /* 0x000fcc000bf06270 */
[----:B------:R-:W-:-:S13]  /*e1e0*/  PLOP3.LUT P0, PT, PT, PT, UP0, 0x80, 0x0 ;  /* 0x000000000000781c */ /* 0x000fda0003f0f008 */
[----:B------:R-:W-:Y:S05]  /*e1f0*/  @!P0 BRA `(.L_x_11730) ;  /* 0x0000000800b88947 */ /* 0x000fea0003800000 */
[----:B------:R-:W-:Y:S01]  /*e200*/  UIADD3 UR4, UR41, -0x2, URZ ;  /* 0xfffffffe29047890 */ /* 0x000fe2000fffe03f */
[----:B------:R-:W-:Y:S02]  /*e210*/  IMAD.MOV.U32 R7, RZ, RZ, R17 ;  /* 0x000000ffff077224 */ /* 0x000fe400078e0011 */
[----:B-123--:R-:W-:-:S03]  /*e220*/  IMAD.MOV.U32 R6, RZ, RZ, R16 ;  /* 0x000000ffff067224 */ /* 0x00efc600078e0010 */
[----:B------:R-:W-:-:S07]  /*e230*/  IMAD.U32 R0, RZ, RZ, UR4 ;  /* 0x00000004ff007e24 */ /* 0x000fce000f8e00ff */
.L_x_11750:
[----:B------:R-:W-:Y:S01]  /*e240*/  VIADD R16, R6, 0x1 ;  /* 0x0000000106107836 */ /* 0x000fe20000000000 */
[----:B------:R-:W-:Y:S05]  /*e250*/  YIELD ;  /* 0x0000000000007946 */ /* 0x000fea0003800000 */
[----:B------:R-:W-:Y:S01]  /*e260*/  ISETP.NE.AND P0, PT, R16, 0x2, PT ;  /* 0x000000021000780c */ /* 0x000fe20003f05270 */
[----:B------:R-:W-:Y:S03]  /*e270*/  BSSY B0, `(.L_x_11731) ;  /* 0x0000061000007945 */ /* 0x000fe60003800000 */
[----:B------:R-:W-:-:S02]  /*e280*/  SEL R4, RZ, 0x1, P0 ;  /* 0x00000001ff047807 */ /* 0x000fc40000000000 */
[----:B------:R-:W-:Y:S02]  /*e290*/  SEL R16, R16, RZ, P0 ;  /* 0x000000ff10107207 */ /* 0x000fe40000000000 */
[----:B------:R-:W-:Y:S01]  /*e2a0*/  LOP3.LUT R17, R7, R4, RZ, 0x3c, !PT ;  /* 0x0000000407117212 */ /* 0x000fe200078e3cff */
[----:B-1--4-:R-:W-:Y:S06]  /*e2b0*/  @!P6 BRA `(.L_x_11732) ;  /* 0x000000040070e947 */ /* 0x012fec0003800000 */
[----:B------:R-:W-:Y:S01]  /*e2c0*/  IMAD.MOV.U32 R9, RZ, RZ, R0 ;  /* 0x000000ffff097224 */ /* 0x000fe200078e0000 */
[----:B------:R-:W-:Y:S06]  /*e2d0*/  @!P1 BRA `(.L_x_11733) ;  /* 0x00000000004c9947 */ /* 0x000fec0003800000 */
[----:B------:R-:W1:Y:S01]  /*e2e0*/  LDC R9, c[0x0][0x41c] ;  /* 0x00010700ff097b82 */ /* 0x000e620000000800 */
[----:B------:R-:W-:Y:S01]  /*e2f0*/  IMAD.MOV.U32 R11, RZ, RZ, R0 ;  /* 0x000000ffff0b7224 */ /* 0x000fe200078e0000 */
[----:B------:R-:W-:Y:S02]  /*e300*/  ULDC.64 UR4, c[0x0][0x408] ;  /* 0x0001020000047ab9 */ /* 0x000fe40000000a00 */
[----:B------:R-:W-:-:S04]  /*e310*/  IMAD R5, R20, UR4, RZ ;  /* 0x0000000414057c24 */ /* 0x000fc8000f8e02ff */
[----:B------:R-:W-:Y:S01]  /*e320*/  IMAD R5, R18, UR5, R5 ;  /* 0x0000000512057c24 */ /* 0x000fe2000f8e0205 */
[----:B-1----:R-:W-:-:S13]  /*e330*/  ISETP.NE.AND P0, PT, R9, 0x1, PT ;  /* 0x000000010900780c */ /* 0x002fda0003f05270 */
[----:B------:R-:W1:Y:S02]  /*e340*/  @P0 LDC.64 R2, c[0x0][0x420] ;  /* 0x00010800ff020b82 */ /* 0x000e640000000a00 */
        /* <DEDUP_REMOVED lines=12> */
.L_x_11733:
[----:B------:R-:W2:Y:S01]  /*e410*/  S2R R3, SR_TID.X ;  /* 0x0000000000037919 */ /* 0x000ea20000002100 */
[----:B-1----:R-:W-:Y:S01]  /*e420*/  SHF.L.U32 R4, R17, 0x1f, RZ ;  /* 0x0000001f11047819 */ /* 0x002fe200000006ff */
[----:B------:R-:W-:Y:S01]  /*e430*/  BSSY B1, `(.L_x_11734) ;  /* 0x0000006000017945 */ /* 0x000fe20003800000 */
[----:B--2---:R-:W-:Y:S02]  /*e440*/  LOP3.LUT R5, R3, 0x7f, RZ, 0xc0, !PT ;  /* 0x0000007f03057812 */ /* 0x004fe400078ec0ff */
[----:B------:R-:W-:Y:S02]  /*e450*/  LEA R3, R16, UR40, 0x3 ;  /* 0x0000002810037c11 */ /* 0x000fe4000f8e18ff */
[----:B------:R-:W-:Y:S02]  /*e460*/  ISETP.NE.AND P3, PT, R5, RZ, PT ;  /* 0x000000ff0500720c */ /* 0x000fe40003f65270 */
[----:B------:R-:W1:Y:S02]  /*e470*/  SYNCS.PHASECHK.TRANS64.TRYWAIT P0, [R3+URZ+0x13280], R4 ;  /* 0x01328004030075a7 */ /* 0x000e64000800017f */
[----:B-1----:R-:W-:Y:S09]  /*e480*/  @!P0 BRA `(.L_x_11735) ;  /* 0x0000001400e88947 */ /* 0x002ff20003800000 */
.L_x_11787:
[----:B------:R-:W-:Y:S05]  /*e490*/  BSYNC B1 ;  /* 0x0000000000017941 */ /* 0x000fea0003800000 */
.L_x_11734:
[----:B------:R-:W-:Y:S04]  /*e4a0*/  BSSY B1, `(.L_x_11736) ;  /* 0x0000007000017945 */ /* 0x000fe80003800000 */
[----:B------:R-:W-:Y:S05]  /*e4b0*/  @P3 BRA `(.L_x_11737) ;  /* 0x0000000000143947 */ /* 0x000fea0003800000 */
[----:B------:R-:W-:Y:S01]  /*e4c0*/  ISETP.NE.AND P0, PT, R29, RZ, PT ;  /* 0x000000ff1d00720c */ /* 0x000fe20003f05270 */
[----:B------:R-:W-:-:S04]  /*e4d0*/  IMAD.MOV.U32 R8, RZ, RZ, 0x2800 ;  /* 0x00002800ff087424 */ /* 0x000fc800078e00ff */
[----:B------:R2:W-:Y:S08]  /*e4e0*/  SYNCS.ARRIVE.TRANS64 RZ, [R3+URZ+0x13270], R8 ;  /* 0x0132700803ff79a7 */ /* 0x0005f0000800003f */
[----:B------:R-:W-:Y:S05]  /*e4f0*/  @!P0 BRA `(.L_x_11737) ;  /* 0x0000000000048947 */ /* 0x000fea0003800000 */
[----:B------:R-:W-:Y:S01]  /*e500*/  BPT.TRAP 0x1 ;  /* 0x000000040000795c */ /* 0x000fe20000300000 */
.L_x_11737:
[----:B------:R-:W-:Y:S05]  /*e510*/  BSYNC B1 ;  /* 0x0000000000017941 */ /* 0x000fea0003800000 */
.L_x_11736:
[----:B------:R-:W-:Y:S01]  /*e520*/  IMAD.MOV.U32 R11, RZ, RZ, RZ ;  /* 0x000000ffff0b7224 */ /* 0x000fe200078e00ff */
[----:B------:R-:W-:Y:S01]  /*e530*/  R2UR UR12, R19 ;  /* 0x00000000130c72ca */ /* 0x000fe200000e0000 */
[----:B------:R-:W-:Y:S01]  /*e540*/  IMAD.U32 R5, RZ, RZ, UR40 ;  /* 0x00000028ff057e24 */ /* 0x000fe2000f8e00ff */
[----:B------:R-:W-:Y:S01]  /*e550*/  UIADD3 UR4, UP0, UR44, 0x470, URZ ;  /* 0x000004702c047890 */ /* 0x000fe2000ff1e03f */
[----:B------:R-:W-:Y:S01]  /*e560*/  PLOP3.LUT P0, PT, PT, PT, PT, 0x80, 0x0 ;  /* 0x000000000000781c */ /* 0x000fe20003f0f070 */
[----:B------:R-:W-:Y:S01]  /*e570*/  IMAD R9, R9, 0xa0, RZ ;  /* 0x000000a009097824 */ /* 0x000fe200078e02ff */
[----:B------:R-:W-:Y:S01]  /*e580*/  R2UR UR10, R11 ;  /* 0x000000000b0a72ca */ /* 0x000fe200000e0000 */
[----:B--2---:R-:W-:Y:S01]  /*e590*/  IMAD R8, R16, 0x2800, R5 ;  /* 0x0000280010087824 */ /* 0x004fe200078e0205 */
[----:B------:R-:W-:Y:S01]  /*e5a0*/  UIADD3.X UR5, URZ, UR45, URZ, UP0, !UPT ;  /* 0x0000002d3f057290 */ /* 0x000fe200087fe43f */
[----:B------:R-:W-:Y:S01]  /*e5b0*/  VIADD R10, R3, 0x13270 ;  /* 0x00013270030a7836 */ /* 0x000fe20000000000 */
[----:B------:R-:W-:Y:S01]  /*e5c0*/  UMOV UR6, 0x0 ;  /* 0x0000000000067882 */ /* 0x000fe20000000000 */
[----:B------:R-:W-:Y:S01]  /*e5d0*/  VIADD R5, R8, 0x6000 ;  /* 0x0000600008057836 */ /* 0x000fe20000000000 */
[----:B------:R-:W-:-:S09]  /*e5e0*/  UMOV UR7, 0x14f00000 ;  /* 0x14f0000000077882 */ /* 0x000fd20000000000 */
.L_x_11738:
        /* <DEDUP_REMOVED lines=12> */
.L_x_11788:
[----:B------:R-:W-:Y:S05]  /*e6b0*/  BSYNC B1 ;  /* 0x0000000000017941 */ /* 0x000fea0003800000 */
.L_x_11739:
[----:B------:R-:W-:Y:S01]  /*e6c0*/  BSSY B1, `(.L_x_11741) ;  /* 0x0000009000017945 */ /* 0x000fe20003800000 */
[----:B-12---:R-:W-:Y:S02]  /*e6d0*/  IMAD.MOV.U32 R4, RZ, RZ, 0x0 ;  /* 0x00000000ff047424 */ /* 0x006fe400078e00ff */
[----:B------:R-:W-:Y:S01]  /*e6e0*/  IMAD.MOV.U32 R5, RZ, RZ, 0x14f00000 ;  /* 0x14f00000ff057424 */ /* 0x000fe200078e00ff */
[----:B------:R-:W-:Y:S06]  /*e6f0*/  @P3 BRA `(.L_x_11742) ;  /* 0x0000000000143947 */ /* 0x000fec0003800000 */
[----:B------:R-:W-:Y:S01]  /*e700*/  ISETP.NE.AND P0, PT, R29, RZ, PT ;  /* 0x000000ff1d00720c */ /* 0x000fe20003f05270 */
[----:B------:R-:W-:-:S04]  /*e710*/  IMAD.MOV.U32 R10, RZ, RZ, 0x2800 ;  /* 0x00002800ff0a7424 */ /* 0x000fc800078e00ff */
[----:B------:R1:W-:Y:S08]  /*e720*/  SYNCS.ARRIVE.TRANS64 RZ, [R3+URZ+0x13230], R10 ;  /* 0x0132300a03ff79a7 */ /* 0x0003f0000800003f */
[----:B------:R-:W-:Y:S05]  /*e730*/  @!P0 BRA `(.L_x_11742) ;  /* 0x0000000000048947 */ /* 0x000fea0003800000 */
[----:B------:R-:W-:Y:S01]  /*e740*/  BPT.TRAP 0x1 ;  /* 0x000000040000795c */ /* 0x000fe20000300000 */
.L_x_11742:
[----:B------:R-:W-:Y:S05]  /*e750*/  BSYNC B1 ;  /* 0x0000000000017941 */ /* 0x000fea0003800000 */
.L_x_11741:
[----:B------:R-:W-:Y:S01]  /*e760*/  R2UR UR6, R4 ;  /* 0x00000000040672ca */ /* 0x000fe200000e0000 */
[----:B------:R-:W-:Y:S01]  /*e770*/  UIADD3 UR4, UP0, UR44, 0x370, URZ ;  /* 0x000003702c047890 */ /* 0x000fe2000ff1e03f */
[----:B------:R-:W-:Y:S01]  /*e780*/  R2UR UR7, R5 ;  /* 0x00000000050772ca */ /* 0x000fe200000e0000 */
[----:B------:R-:W-:Y:S01]  /*e790*/  VIADD R8, R8, 0xe000 ;  /* 0x0000e00008087836 */ /* 0x000fe20000000000 */
[----:B------:R-:W-:Y:S01]  /*e7a0*/  R2UR UR10, R11 ;  /* 0x000000000b0a72ca */ /* 0x000fe200000e0000 */
[----:B-1----:R-:W-:Y:S01]  /*e7b0*/  VIADD R3, R3, 0x13230 ;  /* 0x0001323003037836 */ /* 0x002fe20000000000 */
[----:B------:R-:W-:Y:S01]  /*e7c0*/  R2UR UR12, R19 ;  /* 0x00000000130c72ca */ /* 0x000fe200000e0000 */
[----:B------:R-:W-:Y:S01]  /*e7d0*/  UIADD3.X UR5, URZ, UR45, URZ, UP0, !UPT ;  /* 0x0000002d3f057290 */ /* 0x000fe200087fe43f */
[----:B------:R-:W-:-:S13]  /*e7e0*/  PLOP3.LUT P0, PT, PT, PT, PT, 0x80, 0x0 ;  /* 0x000000000000781c */ /* 0x000fda0003f0f070 */
.L_x_11743:
        /* <DEDUP_REMOVED lines=9> */
.L_x_11732:
[----:B------:R-:W-:Y:S05]  /*e880*/  BSYNC B0 ;  /* 0x0000000000007941 */ /* 0x000fea0003800000 */
.L_x_11731:
[----:B------:R-:W-:-:S13]  /*e890*/  ISETP.NE.AND P0, PT, R28, 0x3, PT ;  /* 0x000000031c00780c */ /* 0x000fda0003f05270 */
[----:B------:R-:W-:Y:S05]  /*e8a0*/  @!P0 BRA `(.L_x_11744) ;  /* 0x0000000000048947 */ /* 0x000fea0003800000 */
[----:B------:R-:W-:Y:S01]  /*e8b0*/  BPT.TRAP 0x1 ;  /* 0x000000040000795c */ /* 0x000fe20000300000 */
.L_x_11744:
[----:B------:R-:W-:Y:S01]  /*e8c0*/  LOP3.LUT R3, R7, 0x1, RZ, 0x3c, !PT ;  /* 0x0000000107037812 */ /* 0x000fe200078e3cff */
[----:B------:R-:W-:Y:S01]  /*e8d0*/  BSSY B0, `(.L_x_11745) ;  /* 0x0000006000007945 */ /* 0x000fe20003800000 */
[----:B------:R-:W-:Y:S02]  /*e8e0*/  LEA R12, R6, UR40, 0x3 ;  /* 0x00000028060c7c11 */ /* 0x000fe4000f8e18ff */
[----:B------:R-:W-:Y:S02]  /*e8f0*/  SHF.L.U32 R3, R3, 0x1f, RZ ;  /* 0x0000001f03037819 */ /* 0x000fe400000006ff */
[----:B------:R-:W-:Y:S02]  /*e900*/  ISETP.NE.AND P0, PT, R25, 0x3, PT ;  /* 0x000000031900780c */ /* 0x000fe40003f05270 */
[----:B------:R-:W1:Y:S02]  /*e910*/  SYNCS.PHASECHK.TRANS64.TRYWAIT P3, [R12+URZ+0x13270], R3 ;  /* 0x013270030c0075a7 */ /* 0x000e64000806017f */
[----:B-1----:R-:W-:Y:S09]  /*e920*/  @!P3 BRA `(.L_x_11746) ;  /* 0x0000001000e8b947 */ /* 0x002ff20003800000 */
.L_x_11789:
[----:B------:R-:W-:Y:S05]  /*e930*/  BSYNC B0 ;  /* 0x0000000000007941 */ /* 0x000fea0003800000 */
.L_x_11745:
[----:B------:R-:W-:Y:S05]  /*e940*/  @!P0 BRA `(.L_x_11747) ;  /* 0x0000000000048947 */ /* 0x000fea0003800000 */
[----:B------:R-:W-:Y:S01]  /*e950*/  BPT.TRAP 0x1 ;  /* 0x000000040000795c */ /* 0x000fe20000300000 */
.L_x_11747:
[----:B-1----:R-:W-:Y:S01]  /*e960*/  SHF.L.U32 R3, R7, 0x1f, RZ ;  /* 0x0000001f07037819 */ /* 0x002fe200000006ff */
[----:B------:R-:W-:-:S03]  /*e970*/  IMAD R10, R6, 0x2800, RZ ;  /* 0x00002800060a7824 */ /* 0x000fc600078e02ff */
[----:B------:R-:W1:Y:S02]  /*e980*/  SYNCS.PHASECHK.TRANS64.TRYWAIT P3, [R12+URZ+0x13260], R3 ;  /* 0x013260030c0075a7 */ /* 0x000e64000806017f */
[----:B-1----:R-:W-:Y:S05]  /*e990*/  @!P3 BRA `(.L_x_11748) ;  /* 0x0000001000e0b947 */ /* 0x002fea0003800000 */
.L_x_11790:
[C---:B-1----:R-:W-:Y:S01]  /*e9a0*/  LOP3.LUT R3, R10.reuse, R23, RZ, 0xfc, !PT ;  /* 0x000000170a037212 */ /* 0x042fe200078efcff */
[----:B------:R-:W-:Y:S05]  /*e9b0*/  WARPSYNC.ALL ;  /* 0x0000000000007948 */ /* 0x000fea0003800000 */
[----:B------:R-:W1:Y:S01]  /*e9c0*/  LDSM.16.MT88.4 R4, [R3+UR40+0x6000] ;  /* 0x006000280304783b */ /* 0x000e620008004200 */
[----:B------:R-:W-:-:S05]  /*e9d0*/  LOP3.LUT R13, R10, R22, RZ, 0xfc, !PT ;  /* 0x000000160a0d7212 */ /* 0x000fca00078efcff */
[----:B------:R-:W-:Y:S01]  /*e9e0*/  VIADD R13, R13, UR40 ;  /* 0x000000280d0d7c36 */ /* 0x000fe20008000000 */
        /* <DEDUP_REMOVED lines=37> */
.L_x_11749:
[----:B--2---:R4:W-:Y:S01]  /*ec40*/  SYNCS.ARRIVE.TRANS64.A1T0 RZ, [R12+URZ+0x13250], RZ ;  /* 0x013250ff0cff79a7 */ /* 0x0049e2000810003f */
[----:B------:R-:W-:Y:S01]  /*ec50*/  BAR.SYNC.DEFER_BLOCKING 0x2, 0x80 ;  /* 0x0082000000007b1d */ /* 0x000fe20000010000 */
[----:B------:R-:W-:Y:S01]  /*ec60*/  ISETP.GT.AND P0, PT, R0, RZ, PT ;  /* 0x000000ff0000720c */ /* 0x000fe20003f04270 */
[----:B------:R-:W-:Y:S01]  /*ec70*/  @!P2 VIADD R3, R12, 0x13280 ;  /* 0x000132800c03a836 */ /* 0x000fe20000000000 */
[----:B------:R-:W-:Y:S01]  /*ec80*/  IADD3 R0, R0, -0x1, RZ ;  /* 0xffffffff00007810 */ /* 0x000fe20007ffe0ff */
[----:B------:R-:W-:Y:S02]  /*ec90*/  IMAD.MOV.U32 R7, RZ, RZ, R17 ;  /* 0x000000ffff077224 */ /* 0x000fe400078e0011 */
[----:B------:R-:W-:Y:S01]  /*eca0*/  IMAD.MOV.U32 R6, RZ, RZ, R16 ;  /* 0x000000ffff067224 */ /* 0x000fe200078e0010 */
[----:B------:R-:W-:-:S04]  /*ecb0*/  @!P2 PRMT R3, RZ, 0x654, R3 ;  /* 0x00000654ff03a816 */ /* 0x000fc80000000003 */
[----:B------:R4:W-:Y:S03]  /*ecc0*/  @!P2 SYNCS.ARRIVE.TRANS64.RED.A1T0 RZ, [R3+URZ], RZ ;  /* 0x000000ff03ffa9a7 */ /* 0x0009e6000810043f */
[----:B------:R-:W-:Y:S05]  /*ecd0*/  @P0 BRA `(.L_x_11750) ;  /* 0xfffffff400580947 */ /* 0x000fea000383ffff */
.L_x_11730:
[----:B------:R-:W-:Y:S01]  /*ece0*/  BSSY B0, `(.L_x_11751) ;  /* 0x000000f000007945 */ /* 0x000fe20003800000 */
[----:B------:R-:W-:-:S03]  /*ecf0*/  ISETP.NE.AND P1, PT, R28, 0x3, PT ;  /* 0x000000031c00780c */ /* 0x000fc60003f25270 */
[----:B------:R-:W-:Y:S10]  /*ed00*/  @P2 BRA `(.L_x_11752) ;  /* 0x0000000000302947 */ /* 0x000ff40003800000 */
[----:B------:R-:W5:Y:S01]  /*ed10*/  S2R R7, SR_LANEID ;  /* 0x0000000000077919 */ /* 0x000f620000000000 */
[----:B------:R-:W-:Y:S01]  /*ed20*/  VOTEU.ANY UR4, UPT, PT ;  /* 0x0000000000047886 */ /* 0x000fe200038e0100 */
[----:B-1234-:R-:W1:Y:S01]  /*ed30*/  LDC.64 R2, c[0x0][0xdf0] ;  /* 0x00037c00ff027b82 */ /* 0x01ee620000000a00 */
[----:B------:R-:W5:Y:S08]  /*ed40*/  FLO.U32 R0, UR4 ;  /* 0x0000000400007d00 */ /* 0x000f7000080e0000 */
[----:B------:R-:W1:Y:S01]  /*ed50*/  POPC R5, UR4 ;  /* 0x0000000400057d09 */ /* 0x000e620008000000 */
[----:B-----5:R-:W-:-:S13]  /*ed60*/  ISETP.EQ.U32.AND P0, PT, R0, R7, PT ;  /* 0x000000070000720c */ /* 0x020fda0003f02070 */
[----:B-1----:R-:W2:Y:S01]  /*ed70*/  @P0 ATOMG.E.ADD.STRONG.GPU PT, R3, desc[UR46][R2.64], R5 ;  /* 0x00000005020309a8 */ /* 0x002ea200081ee1ee */
[----:B------:R-:W1:Y:S02]  /*ed80*/  S2R R4, SR_LTMASK ;  /* 0x0000000000047919 */ /* 0x000e640000003900 */
[----:B-1----:R-:W-:-:S04]  /*ed90*/  LOP3.LUT R4, R4, UR4, RZ, 0xc0, !PT ;  /* 0x0000000404047c12 */ /* 0x002fc8000f8ec0ff */
[----:B------:R-:W1:Y:S01]  /*eda0*/  POPC R7, R4 ;  /* 0x0000000400077309 */ /* 0x000e620000000000 */
[----:B--2---:R-:W1:Y:S02]  /*edb0*/  SHFL.IDX PT, R0, R3, R0, 0x1f ;  /* 0x00001f0003007589 */ /* 0x004e6400000e0000 */
[----:B-1----:R-:W-:-:S07]  /*edc0*/  IADD3 R24, R0, UR42, R7 ;  /* 0x0000002a00187c10 */ /* 0x002fce000fffe007 */
.L_x_11752:
[----:B------:R-:W-:Y:S05]  /*edd0*/  BSYNC B0 ;  /* 0x0000000000007941 */ /* 0x000fea0003800000 */
.L_x_11751:
[----:B------:R-:W-:Y:S05]  /*ede0*/  @!P1 BRA `(.L_x_11753) ;  /* 0x0000000000049947 */ /* 0x000fea0003800000 */
[----:B------:R-:W-:Y:S01]  /*edf0*/  BPT.TRAP 0x1 ;  /* 0x000000040000795c */ /* 0x000fe20000300000 */
.L_x_11753:
[----:B-1234-:R-:W-:Y:S01]  /*ee00*/  LOP3.LUT R3, R17, 0x1, RZ, 0x3c, !PT ;  /* 0x0000000111037812 */ /* 0x01efe200078e3cff */
[----:B------:R-:W-:Y:S01]  /*ee10*/  BSSY B0, `(.L_x_11754) ;  /* 0x0000006000007945 */ /* 0x000fe20003800000 */
[----:B------:R-:W-:Y:S02]  /*ee20*/  LEA R2, R16, UR40, 0x3 ;  /* 0x0000002810027c11 */ /* 0x000fe4000f8e18ff */
[----:B------:R-:W-:Y:S02]  /*ee30*/  SHF.L.U32 R3, R3, 0x1f, RZ ;  /* 0x0000001f03037819 */ /* 0x000fe400000006ff */
[----:B------:R-:W-:Y:S02]  /*ee40*/  ISETP.NE.AND P1, PT, R25, 0x3, PT ;  /* 0x000000031900780c */ /* 0x000fe40003f25270 */
[----:B------:R-:W1:Y:S02]  /*ee50*/  SYNCS.PHASECHK.TRANS64.TRYWAIT P0, [R2+URZ+0x13270], R3 ;  /* 0x01327003020075a7 */ /* 0x000e64000800017f */
[----:B-1----:R-:W-:Y:S09]  /*ee60*/  @!P0 BRA `(.L_x_11755) ;  /* 0x0000000c00c08947 */ /* 0x002ff20003800000 */
.L_x_11791:
[----:B------:R-:W-:Y:S05]  /*ee70*/  BSYNC B0 ;  /* 0x0000000000007941 */ /* 0x000fea0003800000 */
.L_x_11754:
[----:B------:R-:W-:Y:S05]  /*ee80*/  @!P1 BRA `(.L_x_11756) ;  /* 0x0000000000049947 */ /* 0x000fea0003800000 */
[----:B------:R-:W-:Y:S01]  /*ee90*/  BPT.TRAP 0x1 ;  /* 0x000000040000795c */ /* 0x000fe20000300000 */
.L_x_11756:
[----:B------:R-:W-:Y:S01]  /*eea0*/  SHF.L.U32 R5, R17, 0x1f, RZ ;  /* 0x0000001f11057819 */ /* 0x000fe200000006ff */
[----:B-1----:R-:W-:-:S03]  /*eeb0*/  IMAD R3, R16, 0x2800, RZ ;  /* 0x0000280010037824 */ /* 0x002fc600078e02ff */
[----:B------:R-:W1:Y:S02]  /*eec0*/  SYNCS.PHASECHK.TRANS64.TRYWAIT P0, [R2+URZ+0x13260], R5 ;  /* 0x01326005020075a7 */ /* 0x000e64000800017f */
[----:B------:R-:W-:Y:S01]  /*eed0*/  LOP3.LUT R0, R3, R23, RZ, 0xfc, !PT ;  /* 0x0000001703007212 */ /* 0x000fe200078efcff */
[----:B-1----:R-:W-:Y:S06]  /*eee0*/  @!P0 BRA `(.L_x_11757) ;  /* 0x0000000c00b48947 */ /* 0x002fec0003800000 */
.L_x_11792:
[----:B------:R-:W-:Y:S05]  /*eef0*/  WARPSYNC.ALL ;  /* 0x0000000000007948 */ /* 0x000fea0003800000 */
[----:B-1----:R-:W1:Y:S01]  /*ef00*/  LDSM.16.MT88.4 R4, [R0+UR40+0x6000] ;  /* 0x006000280004783b */ /* 0x002e620008004200 */
        /* <DEDUP_REMOVED lines=39> */
.L_x_11758:
[----:B--2---:R-:W-:Y:S01]  /*f180*/  SYNCS.ARRIVE.TRANS64.A1T0 RZ, [R2+URZ+0x13250], RZ ;  /* 0x013250ff02ff79a7 */ /* 0x004fe2000810003f */
[----:B------:R-:W-:Y:S02]  /*f190*/  @!P2 VIADD R0, R2, 0x13280 ;  /* 0x000132800200a836 */ /* 0x000fe40000000000 */
[----:B------:R-:W-:-:S03]  /*f1a0*/  VIADD R16, R16, 0x1 ;  /* 0x0000000110107836 */ /* 0x000fc60000000000 */
[----:B------:R-:W-:Y:S01]  /*f1b0*/  @!P2 PRMT R0, RZ, 0x654, R0 ;  /* 0x00000654ff00a816 */ /* 0x000fe20000000000 */
[----:B------:R-:W-:Y:S01]  /*f1c0*/  BAR.SYNC.DEFER_BLOCKING 0x2, 0x80 ;  /* 0x0082000000007b1d */ /* 0x000fe20000010000 */
[----:B------:R-:W-:-:S04]  /*f1d0*/  ISETP.NE.AND P0, PT, R16, 0x2, PT ;  /* 0x000000021000780c */ /* 0x000fc80003f05270 */
[----:B------:R-:W-:Y:S01]  /*f1e0*/  SEL R16, R16, RZ, P0 ;  /* 0x000000ff10107207 */ /* 0x000fe20000000000 */
[----:B------:R2:W-:Y:S02]  /*f1f0*/  @!P2 SYNCS.ARRIVE.TRANS64.RED.A1T0 RZ, [R0+URZ], RZ ;  /* 0x000000ff00ffa9a7 */ /* 0x0005e4000810043f */
[----:B--2---:R-:W-:-:S04]  /*f200*/  SEL R0, RZ, 0x1, P0 ;  /* 0x00000001ff007807 */ /* 0x004fc80000000000 */
[----:B------:R-:W-:-:S07]  /*f210*/  LOP3.LUT R17, R17, R0, RZ, 0x3c, !PT ;  /* 0x0000000011117212 */ /* 0x000fce00078e3cff */
.L_x_11714:
[----:B------:R-:W-:Y:S05]  /*f220*/  BSYNC B6 ;  /* 0x0000000000067941 */ /* 0x000fea0003800000 */
.L_x_11712:
[----:B------:R-:W2:Y:S02]  /*f230*/  LDL R0, [R1+0x4] ;  /* 0x0000040001007983 */ /* 0x000ea40000100800 */
[----:B--2---:R-:W-:-:S13]  /*f240*/  ISETP.NE.AND P0, PT, R0, RZ, PT ;  /* 0x000000ff0000720c */ /* 0x004fda0003f05270 */
        /* <DEDUP_REMOVED lines=8> */
.L_x_11759:
[----:B------:R-:W2:Y:S01]  /*f2d0*/  S2R R0, SR_TID.X ;  /* 0x0000000000007919 */ /* 0x000ea20000002100 */
[----:B------:R-:W-:Y:S01]  /*f2e0*/  BAR.SYNC.DEFER_BLOCKING 0x4, 0x200 ;  /* 0x0108000000007b1d */ /* 0x000fe20000010000 */
[----:B--2---:R-:W-:-:S04]  /*f2f0*/  LOP3.LUT R0, R0, 0x7f, RZ, 0xc0, !PT ;  /* 0x0000007f00007812 */ /* 0x004fc800078ec0ff */
[----:B------:R-:W-:-:S13]  /*f300*/  ISETP.NE.AND P0, PT, R0, RZ, PT ;  /* 0x000000ff0000720c */ /* 0x000fda0003f05270 */
[----:B-1----:R-:W1:Y:S01]  /*f310*/  @!P0 S2R R3, SR_CgaCtaId ;  /* 0x0000000000038919 */ /* 0x002e620000008800 */
[----:B------:R-:W-:-:S04]  /*f320*/  @!P0 MOV R0, 0x400 ;  /* 0x0000040000008802 */ /* 0x000fc80000000f00 */
[----:B-1----:R-:W-:Y:S02]  /*f330*/  @!P0 LEA R3, R3, R0, 0x18 ;  /* 0x0000000003038211 */ /* 0x002fe400078ec0ff */
[----:B------:R-:W1:Y:S04]  /*f340*/  SHFL.IDX PT, R0, R24, RZ, 0x1f ;  /* 0x00001fff18007589 */ /* 0x000e6800000e0000 */
[----:B------:R1:W-:Y:S02]  /*f350*/  @!P0 STS [R3+0x132d0], R24 ;  /* 0x0132d01803008388 */ /* 0x0003e40000000800 */
[----:B-1----:R-:W-:Y:S01]  /*f360*/  IMAD.MOV.U32 R24, RZ, RZ, R0 ;  /* 0x000000ffff187224 */ /* 0x002fe200078e0000 */
[----:B------:R-:W-:Y:S06]  /*f370*/  BAR.ARV 0x5, 0x200 ;  /* 0x0148000000007b1d */ /* 0x000fec0000002000 */
.L_x_11760:
[----:B------:R-:W-:Y:S02]  /*f380*/  ULDC UR4, c[0x0][0xda8] ;  /* 0x00036a0000047ab9 */ /* 0x000fe40000000800 */
[----:B--2---:R-:W-:-:S13]  /*f390*/  ISETP.GE.AND P0, PT, R24, UR4, PT ;  /* 0x0000000418007c0c */ /* 0x004fda000bf06270 */
[----:B------:R-:W-:Y:S05]  /*f3a0*/  @!P0 BRA `(.L_x_11761) ;  /* 0xffffffd800d48947 */ /* 0x000fea000383ffff */
.L_x_11709:
[----:B-1----:R-:W1:Y:S01]  /*f3b0*/  S2R R3, SR_CgaCtaId ;  /* 0x0000000000037919 */ /* 0x002e620000008800 */
[----:B------:R-:W-:Y:S01]  /*f3c0*/  VIADD R27, R27, 0x1 ;  /* 0x000000011b1b7836 */ /* 0x000fe20000000000 */
[----:B------:R-:W-:Y:S01]  /*f3d0*/  MOV R2, 0x400 ;  /* 0x0000040000027802 */ /* 0x000fe20000000f00 */
[----:B------:R-:W-:Y:S03]  /*f3e0*/  BSSY B0, `(.L_x_11762) ;  /* 0x0000008000007945 */ /* 0x000fe60003800000 */
[----:B------:R-:W-:-:S04]  /*f3f0*/  LEA.HI R0, R27, R27, RZ, 0x1 ;  /* 0x0000001b1b007211 */ /* 0x000fc800078f08ff */
[----:B------:R-:W-:-:S05]  /*f400*/  LOP3.LUT R0, R0, 0xfffffffe, RZ, 0xc0, !PT ;  /* 0xfffffffe00007812 */ /* 0x000fca00078ec0ff */
[----:B------:R-:W-:-:S05]  /*f410*/  IMAD.IADD R0, R27, 0x1, -R0 ;  /* 0x000000011b007824 */ /* 0x000fca00078e0a00 */
[----:B------:R-:W-:Y:S02]  /*f420*/  SHF.L.U32 R0, R0, 0x1f, RZ ;  /* 0x0000001f00007819 */ /* 0x000fe400000006ff */
[----:B-1----:R-:W-:-:S04]  /*f430*/  LEA R7, R3, R2, 0x18 ;  /* 0x0000000203077211 */ /* 0x002fc800078ec0ff */
[----:B------:R-:W1:Y:S02]  /*f440*/  SYNCS.PHASECHK.TRANS64.TRYWAIT P0, [R7+URZ+0x13220], R0 ;  /* 0x01322000070075a7 */ /* 0x000e64000800017f */
[----:B-1----:R-:W-:Y:S05]  /*f450*/  @!P0 BRA `(.L_x_11763) ;  /* 0x00000008006c8947 */ /* 0x002fea0003800000 */
.L_x_11793:
[----:B------:R-:W-:Y:S05]  /*f460*/  BSYNC B0 ;  /* 0x0000000000007941 */ /* 0x000fea0003800000 */
.L_x_11762:
[----:B------:R-:W-:-:S03]  /*f470*/  UMOV UR4, 0xffffffff ;  /* 0xffffffff00047882 */ /* 0x000fc60000000000 */
[----:B------:R-:W-:Y:S05]  /*f480*/  BRA.DIV UR4, `(.L_x_11764) ;  /* 0x0000000a04747947 */ /* 0x000fea000b800000 */
[----:B-1----:R-:W1:Y:S02]  /*f490*/  S2R R0, SR_TID.X ;  /* 0x0000000000007919 */ /* 0x002e640000002100 */
[----:B-1----:R-:W-:-:S04]  /*f4a0*/  SHF.R.U32.HI R0, RZ, 0x5, R0 ;  /* 0x00000005ff007819 */ /* 0x002fc80000011600 */
[----:B------:R-:W-:-:S05]  /*f4b0*/  LOP3.LUT R0, R0, 0x3, RZ, 0xc0, !PT ;  /* 0x0000000300007812 */ /* 0x000fca00078ec0ff */
[----:B------:R1:W2:Y:S02]  /*f4c0*/  SHFL.IDX PT, R14, R0, RZ, 0x1f ;  /* 0x00001fff000e7589 */ /* 0x0002a400000e0000 */
.L_x_11796:
[----:B--2---:R-:W-:Y:S01]  /*f4d0*/  ISETP.NE.AND P0, PT, R14, RZ, PT ;  /* 0x000000ff0e00720c */ /* 0x004fe20003f05270 */
[----:B------:R-:W-:-:S12]  /*f4e0*/  BSSY B0, `(.L_x_11765) ;  /* 0x000002a000007945 */ /* 0x000fd80003800000 */
[----:B------:R-:W-:Y:S05]  /*f4f0*/  @P0 BRA `(.L_x_11766) ;  /* 0x0000000000a00947 */ /* 0x000fea0003800000 */
[----:B------:R-:W-:-:S03]  /*f500*/  UMOV UR4, 0xffffffff ;  /* 0xffffffff00047882 */ /* 0x000fc60000000000 */
[----:B------:R-:W-:Y:S05]  /*f510*/  BRA.DIV UR4, `(.L_x_11767) ;  /* 0x0000000a04847947 */ /* 0x000fea000b800000 */
[----:B------:R-:W-:-:S13]  /*f520*/  ELECT P6, URZ, PT ;  /* 0x00000000003f782f */ /* 0x000fda00038c0000 */
.L_x_11799:
[----:B------:R-:W-:Y:S05]  /*f530*/  @!P6 BRA `(.L_x_11766) ;  /* 0x000000000090e947 */ /* 0x000fea0003800000 */
[----:B------:R-:W-:-:S04]  /*f540*/  LOP3.LUT R26, R26, 0x2, RZ, 0xfc, !PT ;  /* 0x000000021a1a7812 */ /* 0x000fc800078efcff */
[----:B------:R-:W-:-:S13]  /*f550*/  ISETP.NE.AND P0, PT, R26, 0x3, PT ;  /* 0x000000031a00780c */ /* 0x000fda0003f05270 */
[----:B------:R-:W-:Y:S05]  /*f560*/  @!P0 BRA `(.L_x_11768) ;  /* 0x0000000000048947 */ /* 0x000fea0003800000 */
[----:B------:R-:W-:Y:S01]  /*f570*/  BPT.TRAP 0x1 ;  /* 0x000000040000795c */ /* 0x000fe20000300000 */
.L_x_11768:
[----:B------:R-:W-:Y:S01]  /*f580*/  VIADD R3, R7, 0x13240 ;  /* 0x0001324007037836 */ /* 0x000fe20000000000 */
[----:B------:R-:W-:Y:S01]  /*f590*/  SHF.L.U32 R4, R17, 0x1f, RZ ;  /* 0x0000001f11047819 */ /* 0x000fe200000006ff */
[C---:B-1----:R-:W-:Y:S02]  /*f5a0*/  VIADD R0, R16.reuse, 0x1 ;  /* 0x0000000110007836 */ /* 0x042fe40000000000 */
        /* <DEDUP_REMOVED lines=9> */
.L_x_11800:
[----:B------:R-:W2:Y:S02]  /*f640*/  SYNCS.PHASECHK.TRANS64.TRYWAIT P1, [R3+URZ], R0 ;  /* 0x00000000030075a7 */ /* 0x000ea4000802017f */
[----:B--2---:R-:W-:Y:S05]  /*f650*/  @!P1 BRA `(.L_x_11770) ;  /* 0x0000000800689947 */ /* 0x004fea0003800000 */
.L_x_11801:
[----:B------:R-:W-:Y:S05]  /*f660*/  @!P0 BRA `(.L_x_11771) ;  /* 0x0000000000048947 */ /* 0x000fea0003800000 */
[----:B------:R-:W-:Y:S01]  /*f670*/  BPT.TRAP 0x1 ;  /* 0x000000040000795c */ /* 0x000fe20000300000 */
.L_x_11771:
[----:B--2---:R-:W-:-:S04]  /*f680*/  IMAD R3, R16, 0x8, R7 ;  /* 0x0000000810037824 */ /* 0x004fc800078e0207 */
[----:B------:R-:W2:Y:S02]  /*f690*/  SYNCS.PHASECHK.TRANS64.TRYWAIT P1, [R3+URZ+0x13260], R4 ;  /* 0x01326004030075a7 */ /* 0x000ea4000802017f */
[----:B--2---:R-:W-:Y:S05]  /*f6a0*/  @!P1 BRA `(.L_x_11772) ;  /* 0x0000000800689947 */ /* 0x004fea0003800000 */
.L_x_11802:
[----:B------:R-:W-:Y:S05]  /*f6b0*/  @!P0 BRA `(.L_x_11773) ;  /* 0x0000000000048947 */ /* 0x000fea0003800000 */
[----:B------:R-:W-:Y:S01]  /*f6c0*/  BPT.TRAP 0x1 ;  /* 0x000000040000795c */ /* 0x000fe20000300000 */
.L_x_11773:
[----:B-1----:R-:W-:-:S04]  /*f6d0*/  IMAD R5, R6, 0x8, R7 ;  /* 0x0000000806057824 */ /* 0x002fc800078e0207 */
[----:B------:R-:W1:Y:S02]  /*f6e0*/  SYNCS.PHASECHK.TRANS64.TRYWAIT P1, [R5+URZ+0x13260], R0 ;  /* 0x01326000050075a7 */ /* 0x000e64000802017f */
[----:B-1----:R-:W-:Y:S05]  /*f6f0*/  @!P1 BRA `(.L_x_11774) ;  /* 0x0000000800689947 */ /* 0x002fea0003800000 */
.L_x_11803:
[----:B------:R-:W-:Y:S05]  /*f700*/  @!P0 BRA `(.L_x_11775) ;  /* 0x0000000000048947 */ /* 0x000fea0003800000 */
[----:B------:R-:W-:Y:S01]  /*f710*/  BPT.TRAP 0x1 ;  /* 0x000000040000795c */ /* 0x000fe20000300000 */
.L_x_11775:
[----:B------:R-:W3:Y:S02]  /*f720*/  SYNCS.PHASECHK.TRANS64.TRYWAIT P0, [R3+URZ+0x13280], R4 ;  /* 0x01328004030075a7 */ /* 0x000ee4000800017f */
[----:B---3--:R-:W-:Y:S05]  /*f730*/  @!P0 BRA `(.L_x_11776) ;  /* 0x00000008006c8947 */ /* 0x008fea0003800000 */
.L_x_11777:
[----:B----4-:R4:W1:Y:S02]  /*f740*/  SYNCS.PHASECHK.TRANS64.TRYWAIT P0, [R5+URZ+0x13280], R0 ;  /* 0x01328000050075a7 */ /* 0x010864000800017f */
[----:B-1----:R-:W-:Y:S05]  /*f750*/  @!P0 NANOSLEEP.SYNCS 0x989680 ;  /* 0x009896800000895d */ /* 0x002fea0003900000 */
[----:B------:R-:W1:Y:S02]  /*f760*/  @!P0 SYNCS.PHASECHK.TRANS64 P0, [R5+URZ+0x13280], R0 ;  /* 0x01328000050085a7 */ /* 0x000e64000800007f */
[----:B-1----:R-:W-:Y:S05]  /*f770*/  @!P0 BRA `(.L_x_11777) ;  /* 0xfffffffc00f08947 */ /* 0x002fea000383ffff */
.L_x_11766:
[----:B------:R-:W-:Y:S05]  /*f780*/  BSYNC B0 ;  /* 0x0000000000007941 */ /* 0x000fea0003800000 */
.L_x_11765:
[----:B------:R-:W-:Y:S05]  /*f790*/  EXIT ;  /* 0x000000000000794d */ /* 0x000fea0003800000 */
.L_x_11663:
[----:B-1----:R-:W-:-:S04]  /*f7a0*/  IMAD.U32 R3, RZ, RZ, UR40 ;  /* 0x00000028ff037e24 */ /* 0x002fc8000f8e00ff */
[----:B------:R1:W2:Y:S03]  /*f7b0*/  SYNCS.PHASECHK.TRANS64.TRYWAIT P0, [R3+URZ+0x13200], R4 ;  /* 0x01320004030075a7 */ /* 0x0002a6000800017f */
[----:B--2---:R-:W-:Y:S05]  /*f7c0*/  @!P0 NANOSLEEP.SYNCS 0x989680 ;  /* 0x009896800000895d */ /* 0x004fea0003900000 */
[----:B------:R-:W2:Y:S02]  /*f7d0*/  @!P0 SYNCS.PHASECHK.TRANS64 P0, [R3+URZ+0x13200], R4 ;  /* 0x01320004030085a7 */ /* 0x000ea4000800007f */
[----:B--2---:R-:W-:Y:S05]  /*f7e0*/  @!P0 BRA `(.L_x_11663) ;  /* 0xfffffffc00ec8947 */ /* 0x004fea000383ffff */
[----:B------:R-:W-:Y:S05]  /*f7f0*/  BRA `(.L_x_11778) ;  /* 0xffffff20001c7947 */ /* 0x000fea000383ffff */
.L_x_11667:
[----:B--2---:R2:W3:Y:S02]  /*f800*/  SYNCS.PHASECHK.TRANS64.TRYWAIT P0, [R3+URZ+0x13230], R4 ;  /* 0x01323004030075a7 */ /* 0x0044e4000800017f */
[----:B---3--:R-:W-:Y:S05]  /*f810*/  @!P0 NANOSLEEP.SYNCS 0x989680 ;  /* 0x009896800000895d */ /* 0x008fea0003900000 */
[----:B------:R-:W3:Y:S02]  /*f820*/  @!P0 SYNCS.PHASECHK.TRANS64 P0, [R3+URZ+0x13230], R4 ;  /* 0x01323004030085a7 */ /* 0x000ee4000800007f */
[----:B---3--:R-:W-:Y:S05]  /*f830*/  @!P0 BRA `(.L_x_11667) ;  /* 0xfffffffc00f08947 */ /* 0x008fea000383ffff */
[----:B------:R-:W-:Y:S05]  /*f840*/  BRA `(.L_x_11666) ;  /* 0xffffff2000347947 */ /* 0x000fea000383ffff */
.L_x_11672:
[----:B--2---:R-:W-:-:S04]  /*f850*/  IMAD.U32 R11, RZ, RZ, UR7 ;  /* 0x00000007ff0b7e24 */ /* 0x004fc8000f8e00ff */
[----:B------:R2:W3:Y:S03]  /*f860*/  SYNCS.PHASECHK.TRANS64.TRYWAIT P2, [R11+URZ+0x13230], R10 ;  /* 0x0132300a0b0075a7 */ /* 0x0004e6000804017f */
[----:B---3--:R-:W-:Y:S05]  /*f870*/  @!P2 NANOSLEEP.SYNCS 0x989680 ;  /* 0x009896800000a95d */ /* 0x008fea0003900000 */
[----:B------:R-:W3:Y:S02]  /*f880*/  @!P2 SYNCS.PHASECHK.TRANS64 P2, [R11+URZ+0x13230], R10 ;  /* 0x0132300a0b00a5a7 */ /* 0x000ee4000804007f */
[----:B---3--:R-:W-:Y:S05]  /*f890*/  @!P2 BRA `(.L_x_11672) ;  /* 0xfffffffc00eca947 */ /* 0x008fea000383ffff */
[----:B------:R-:W-:Y:S05]  /*f8a0*/  BRA `(.L_x_11671) ;  /* 0xffffff5400747947 */ /* 0x000fea000383ffff */
.L_x_11676:
[----:B-12---:R-:W-:-:S04]  /*f8b0*/  IMAD.U32 R10, RZ, RZ, UR11 ;  /* 0x0000000bff0a7e24 */ /* 0x006fc8000f8e00ff */
[----:B------:R1:W2:Y:S03]  /*f8c0*/  SYNCS.PHASECHK.TRANS64.TRYWAIT P2, [R10+URZ+0x13250], R9 ;  /* 0x013250090a0075a7 */ /* 0x0002a6000804017f */
[----:B--2---:R-:W-:Y:S05]  /*f8d0*/  @!P2 NANOSLEEP.SYNCS 0x989680 ;  /* 0x009896800000a95d */ /* 0x004fea0003900000 */
[----:B------:R-:W2:Y:S02]  /*f8e0*/  @!P2 SYNCS.PHASECHK.TRANS64 P2, [R10+URZ+0x13250], R9 ;  /* 0x013250090a00a5a7 */ /* 0x000ea4000804007f */
[----:B--2---:R-:W-:Y:S05]  /*f8f0*/  @!P2 BRA `(.L_x_11676) ;  /* 0xfffffffc00eca947 */ /* 0x004fea000383ffff */
[----:B------:R-:W-:Y:S05]  /*f900*/  BRA `(.L_x_11675) ;  /* 0xffffff58007c7947 */ /* 0x000fea000383ffff */
.L_x_11683:
[----:B--2---:R-:W-:-:S04]  /*f910*/  IMAD.U32 R10, RZ, RZ, UR5 ;  /* 0x00000005ff0a7e24 */ /* 0x004fc8000f8e00ff */
[----:B------:R2:W3:Y:S03]  /*f920*/  SYNCS.PHASECHK.TRANS64.TRYWAIT P2, [R10+URZ+0x13230], R9 ;  /* 0x013230090a0075a7 */ /* 0x0004e6000804017f */
[----:B---3--:R-:W-:Y:S05]  /*f930*/  @!P2 NANOSLEEP.SYNCS 0x989680 ;  /* 0x009896800000a95d */ /* 0x008fea0003900000 */
[----:B------:R-:W3:Y:S02]  /*f940*/  @!P2 SYNCS.PHASECHK.TRANS64 P2, [R10+URZ+0x13230], R9 ;  /* 0x013230090a00a5a7 */ /* 0x000ee4000804007f */
[----:B---3--:R-:W-:Y:S05]  /*f950*/  @!P2 BRA `(.L_x_11683) ;  /* 0xfffffffc00eca947 */ /* 0x008fea000383ffff */
[----:B------:R-:W-:Y:S05]  /*f960*/  BRA `(.L_x_11682) ;  /* 0xffffff8c00307947 */ /* 0x000fea000383ffff */
.L_x_11687:
[----:B-12---:R-:W-:-:S04]  /*f970*/  IMAD.U32 R9, RZ, RZ, UR5 ;  /* 0x00000005ff097e24 */ /* 0x006fc8000f8e00ff */
[----:B------:R1:W2:Y:S03]  /*f980*/  SYNCS.PHASECHK.TRANS64.TRYWAIT P2, [R9+URZ+0x13250], R8 ;  /* 0x01325008090075a7 */ /* 0x0002a6000804017f */
[----:B--2---:R-:W-:Y:S05]  /*f990*/  @!P2 NANOSLEEP.SYNCS 0x989680 ;  /* 0x009896800000a95d */ /* 0x004fea0003900000 */
[----:B------:R-:W2:Y:S02]  /*f9a0*/  @!P2 SYNCS.PHASECHK.TRANS64 P2, [R9+URZ+0x13250], R8 ;  /* 0x013250080900a5a7 */ /* 0x000ea4000804007f */
[----:B--2---:R-:W-:Y:S05]  /*f9b0*/  @!P2 BRA `(.L_x_11687) ;  /* 0xfffffffc00eca947 */ /* 0x004fea000383ffff */
[----:B------:R-:W-:Y:S05]  /*f9c0*/  BRA `(.L_x_11686) ;  /* 0xffffff90003c7947 */ /* 0x000fea000383ffff */
.L_x_11693:
[----:B--2---:R-:W-:-:S04]  /*f9d0*/  IMAD.U32 R5, RZ, RZ, UR5 ;  /* 0x00000005ff057e24 */ /* 0x004fc8000f8e00ff */
[----:B------:R2:W1:Y:S03]  /*f9e0*/  SYNCS.PHASECHK.TRANS64.TRYWAIT P2, [R5+URZ+0x13250], R0 ;  /* 0x01325000050075a7 */ /* 0x000466000804017f */
[----:B-1----:R-:W-:Y:S05]  /*f9f0*/  @!P2 NANOSLEEP.SYNCS 0x989680 ;  /* 0x009896800000a95d */ /* 0x002fea0003900000 */
[----:B------:R-:W1:Y:S02]  /*fa00*/  @!P2 SYNCS.PHASECHK.TRANS64 P2, [R5+URZ+0x13250], R0 ;  /* 0x013250000500a5a7 */ /* 0x000e64000804007f */
[----:B-1----:R-:W-:Y:S05]  /*fa10*/  @!P2 BRA `(.L_x_11693) ;  /* 0xfffffffc00eca947 */ /* 0x002fea000383ffff */
[----:B------:R-:W-:Y:S05]  /*fa20*/  BRA `(.L_x_11692) ;  /* 0xffffffb8000c7947 */ /* 0x000fea000383ffff */
.L_x_11719:
[----:B------:R-:W-:Y:S02]  /*fa30*/  IMAD.MOV.U32 R13, RZ, RZ, R6 ;  /* 0x000000ffff0d7224 */ /* 0x000fe400078e0006 */
[----:B------:R-:W-:Y:S02]  /*fa40*/  IMAD.MOV.U32 R12, RZ, RZ, RZ ;  /* 0x000000ffff0c7224 */ /* 0x000fe400078e00ff */
[----:B------:R-:W-:Y:S02]  /*fa50*/  IMAD.MOV.U32 R11, RZ, RZ, 0x1f ;  /* 0x0000001fff0b7424 */ /* 0x000fe400078e00ff */
[----:B------:R-:W-:-:S07]  /*fa60*/  IMAD.MOV.U32 R15, RZ, RZ, -0x1 ;  /* 0xffffffffff0f7424 */ /* 0x000fce00078e00ff */
[----:B------:R-:W-:Y:S05]  /*fa70*/  WARPSYNC.COLLECTIVE R15, `(.L_x_11779) ;  /* 0x000000000f087348 */ /* 0x000fea0003c00000 */
[----:B------:R1:W2:Y:S02]  /*fa80*/  SHFL.IDX P6, R14, R13, R12, R11 ;  /* 0x0000000c0d0e7389 */ /* 0x0002a400000c000b */
[----:B-12---:R-:W-:Y:S01]  /*fa90*/  ENDCOLLECTIVE ;  /* 0x000000000000791b */ /* 0x006fe20003800000 */
.L_x_11779:
[----:B------:R-:W-:Y:S05]  /*faa0*/  BRA `(.L_x_11780) ;  /* 0xffffffe000287947 */ /* 0x000fea000383ffff */
.L_x_11721:
[----:B------:R-:W-:Y:S01]  /*fab0*/  BSSY B0, `(.L_x_11781) ;  /* 0x0000006000007945 */ /* 0x000fe20003800000 */
[----:B------:R-:W-:-:S07]  /*fac0*/  IMAD.MOV.U32 R15, RZ, RZ, -0x1 ;  /* 0xffffffffff0f7424 */ /* 0x000fce00078e00ff */
[----:B-1----:R-:W-:Y:S05]  /*fad0*/  WARPSYNC.COLLECTIVE R15, `(.L_x_11782) ;  /* 0x000000000f0c7348 */ /* 0x002fea0003c00000 */
[----:B------:R-:W-:Y:S02]  /*fae0*/  ELECT P6, UR62, PT ;  /* 0x00000000003e782f */ /* 0x000fe400038c0000 */
[----:B------:R-:W-:Y:S01]  /*faf0*/  MOV R14, UR62 ;  /* 0x0000003e000e7c02 */ /* 0x000fe20008000f00 */
[----:B-1----:R-:W-:Y:S10]  /*fb00*/  ENDCOLLECTIVE ;  /* 0x000000000000791b */ /* 0x002ff40003800000 */
.L_x_11782:
[----:B------:R-:W-:Y:S05]  /*fb10*/  BSYNC B0 ;  /* 0x0000000000007941 */ /* 0x000fea0003800000 */
.L_x_11781:
[----:B------:R-:W-:Y:S05]  /*fb20*/  BRA `(.L_x_11783) ;  /* 0xffffffe000287947 */ /* 0x000fea000383ffff */
.L_x_11724:
[----:B-1----:R1:W3:Y:S02]  /*fb30*/  SYNCS.PHASECHK.TRANS64.TRYWAIT P3, [R6+URZ+0x13280], R3 ;  /* 0x01328003060075a7 */ /* 0x0022e4000806017f */
[----:B---3--:R-:W-:Y:S05]  /*fb40*/  @!P3 NANOSLEEP.SYNCS 0x989680 ;  /* 0x009896800000b95d */ /* 0x008fea0003900000 */
[----:B------:R-:W3:Y:S02]  /*fb50*/  @!P3 SYNCS.PHASECHK.TRANS64 P3, [R6+URZ+0x13280], R3 ;  /* 0x013280030600b5a7 */ /* 0x000ee4000806007f */
[----:B---3--:R-:W-:Y:S05]  /*fb60*/  @!P3 BRA `(.L_x_11724) ;  /* 0xfffffffc00f0b947 */ /* 0x008fea000383ffff */
[----:B------:R-:W-:Y:S05]  /*fb70*/  BRA `(.L_x_11784) ;  /* 0xffffffe0007c7947 */ /* 0x000fea000383ffff */
.L_x_11726:
[----:B--2---:R2:W3:Y:S02]  /*fb80*/  SYNCS.PHASECHK.TRANS64.TRYWAIT P3, [R6+URZ+0x13240], R3 ;  /* 0x01324003060075a7 */ /* 0x0044e4000806017f */
[----:B---3--:R-:W-:Y:S05]  /*fb90*/  @!P3 NANOSLEEP.SYNCS 0x989680 ;  /* 0x009896800000b95d */ /* 0x008fea0003900000 */
[----:B------:R-:W3:Y:S02]  /*fba0*/  @!P3 SYNCS.PHASECHK.TRANS64 P3, [R6+URZ+0x13240], R3 ;  /* 0x013240030600b5a7 */ /* 0x000ee4000806007f */
[----:B---3--:R-:W-:Y:S05]  /*fbb0*/  @!P3 BRA `(.L_x_11726) ;  /* 0xfffffffc00f0b947 */ /* 0x008fea000383ffff */
[----:B------:R-:W-:Y:S05]  /*fbc0*/  BRA `(.L_x_11785) ;  /* 0xffffffe000c87947 */ /* 0x000fea000383ffff */
.L_x_11729:
[----:B-123--:R-:W-:-:S04]  /*fbd0*/  IMAD.U32 R3, RZ, RZ, UR40 ;  /* 0x00000028ff037e24 */ /* 0x00efc8000f8e00ff */
[----:B------:R1:W2:Y:S03]  /*fbe0*/  SYNCS.PHASECHK.TRANS64.TRYWAIT P0, [R3+URZ+0x13220], R0 ;  /* 0x01322000030075a7 */ /* 0x0002a6000800017f */
[----:B--2---:R-:W-:Y:S05]  /*fbf0*/  @!P0 NANOSLEEP.SYNCS 0x989680 ;  /* 0x009896800000895d */ /* 0x004fea0003900000 */
[----:B------:R-:W2:Y:S02]  /*fc00*/  @!P0 SYNCS.PHASECHK.TRANS64 P0, [R3+URZ+0x13220], R0 ;  /* 0x01322000030085a7 */ /* 0x000ea4000800007f */
[----:B--2---:R-:W-:Y:S05]  /*fc10*/  @!P0 BRA `(.L_x_11729) ;  /* 0xfffffffc00ec8947 */ /* 0x004fea000383ffff */
[----:B------:R-:W-:Y:S05]  /*fc20*/  BRA `(.L_x_11786) ;  /* 0xffffffe400647947 */ /* 0x000fea000383ffff */
.L_x_11735:
[----:B-1----:R1:W2:Y:S02]  /*fc30*/  SYNCS.PHASECHK.TRANS64.TRYWAIT P0, [R3+URZ+0x13280], R4 ;  /* 0x01328004030075a7 */ /* 0x0022a4000800017f */
[----:B--2---:R-:W-:Y:S05]  /*fc40*/  @!P0 NANOSLEEP.SYNCS 0x989680 ;  /* 0x009896800000895d */ /* 0x004fea0003900000 */
[----:B------:R-:W2:Y:S02]  /*fc50*/  @!P0 SYNCS.PHASECHK.TRANS64 P0, [R3+URZ+0x13280], R4 ;  /* 0x01328004030085a7 */ /* 0x000ea4000800007f */
[----:B--2---:R-:W-:Y:S05]  /*fc60*/  @!P0 BRA `(.L_x_11735) ;  /* 0xfffffffc00f08947 */ /* 0x004fea000383ffff */
[----:B------:R-:W-:Y:S05]  /*fc70*/  BRA `(.L_x_11787) ;  /* 0xffffffe800047947 */ /* 0x000fea000383ffff */
.L_x_11740:
[----:B--2---:R2:W3:Y:S02]  /*fc80*/  SYNCS.PHASECHK.TRANS64.TRYWAIT P0, [R3+URZ+0x13240], R4 ;  /* 0x01324004030075a7 */ /* 0x0044e4000800017f */
[----:B---3--:R-:W-:Y:S05]  /*fc90*/  @!P0 NANOSLEEP.SYNCS 0x989680 ;  /* 0x009896800000895d */ /* 0x008fea0003900000 */
[----:B------:R-:W3:Y:S02]  /*fca0*/  @!P0 SYNCS.PHASECHK.TRANS64 P0, [R3+URZ+0x13240], R4 ;  /* 0x01324004030085a7 */ /* 0x000ee4000800007f */
[----:B---3--:R-:W-:Y:S05]  /*fcb0*/  @!P0 BRA `(.L_x_11740) ;  /* 0xfffffffc00f08947 */ /* 0x008fea000383ffff */
[----:B------:R-:W-:Y:S05]  /*fcc0*/  BRA `(.L_x_11788) ;  /* 0xffffffe800787947 */ /* 0x000fea000383ffff */
.L_x_11746:
[----:B-1----:R1:W2:Y:S02]  /*fcd0*/  SYNCS.PHASECHK.TRANS64.TRYWAIT P3, [R12+URZ+0x13270], R3 ;  /* 0x013270030c0075a7 */ /* 0x0022a4000806017f */
[----:B--2---:R-:W-:Y:S05]  /*fce0*/  @!P3 NANOSLEEP.SYNCS 0x989680 ;  /* 0x009896800000b95d */ /* 0x004fea0003900000 */
[----:B------:R-:W2:Y:S02]  /*fcf0*/  @!P3 SYNCS.PHASECHK.TRANS64 P3, [R12+URZ+0x13270], R3 ;  /* 0x013270030c00b5a7 */ /* 0x000ea4000806007f */
[----:B--2---:R-:W-:Y:S05]  /*fd00*/  @!P3 BRA `(.L_x_11746) ;  /* 0xfffffffc00f0b947 */ /* 0x004fea000383ffff */
[----:B------:R-:W-:Y:S05]  /*fd10*/  BRA `(.L_x_11789) ;  /* 0xffffffec00047947 */ /* 0x000fea000383ffff */
.L_x_11748:
[----:B-1----:R1:W2:Y:S02]  /*fd20*/  SYNCS.PHASECHK.TRANS64.TRYWAIT P3, [R12+URZ+0x13260], R3 ;  /* 0x013260030c0075a7 */ /* 0x0022a4000806017f */
[----:B--2---:R-:W-:Y:S05]  /*fd30*/  @!P3 NANOSLEEP.SYNCS 0x989680 ;  /* 0x009896800000b95d */ /* 0x004fea0003900000 */
[----:B------:R-:W2:Y:S02]  /*fd40*/  @!P3 SYNCS.PHASECHK.TRANS64 P3, [R12+URZ+0x13260], R3 ;  /* 0x013260030c00b5a7 */ /* 0x000ea4000806007f */
[----:B--2---:R-:W-:Y:S05]  /*fd50*/  @!P3 BRA `(.L_x_11748) ;  /* 0xfffffffc00f0b947 */ /* 0x004fea000383ffff */
[----:B------:R-:W-:Y:S05]  /*fd60*/  BRA `(.L_x_11790) ;  /* 0xffffffec000c7947 */ /* 0x000fea000383ffff */
.L_x_11755:
[----:B-1----:R1:W2:Y:S02]  /*fd70*/  SYNCS.PHASECHK.TRANS64.TRYWAIT P0, [R2+URZ+0x13270], R3 ;  /* 0x01327003020075a7 */ /* 0x0022a4000800017f */
[----:B--2---:R-:W-:Y:S05]  /*fd80*/  @!P0 NANOSLEEP.SYNCS 0x989680 ;  /* 0x009896800000895d */ /* 0x004fea0003900000 */
[----:B------:R-:W2:Y:S02]  /*fd90*/  @!P0 SYNCS.PHASECHK.TRANS64 P0, [R2+URZ+0x13270], R3 ;  /* 0x01327003020085a7 */ /* 0x000ea4000800007f */
[----:B--2---:R-:W-:Y:S05]  /*fda0*/  @!P0 BRA `(.L_x_11755) ;  /* 0xfffffffc00f08947 */ /* 0x004fea000383ffff */
[----:B------:R-:W-:Y:S05]  /*fdb0*/  BRA `(.L_x_11791) ;  /* 0xfffffff0002c7947 */ /* 0x000fea000383ffff */
.L_x_11757:
[----:B-1----:R1:W2:Y:S02]  /*fdc0*/  SYNCS.PHASECHK.TRANS64.TRYWAIT P0, [R2+URZ+0x13260], R5 ;  /* 0x01326005020075a7 */ /* 0x0022a4000800017f */
[----:B--2---:R-:W-:Y:S05]  /*fdd0*/  @!P0 NANOSLEEP.SYNCS 0x989680 ;  /* 0x009896800000895d */ /* 0x004fea0003900000 */
[----:B------:R-:W2:Y:S02]  /*fde0*/  @!P0 SYNCS.PHASECHK.TRANS64 P0, [R2+URZ+0x13260], R5 ;  /* 0x01326005020085a7 */ /* 0x000ea4000800007f */
[----:B--2---:R-:W-:Y:S05]  /*fdf0*/  @!P0 BRA `(.L_x_11757) ;  /* 0xfffffffc00f08947 */ /* 0x004fea000383ffff */
[----:B------:R-:W-:Y:S05]  /*fe00*/  BRA `(.L_x_11792) ;  /* 0xfffffff000387947 */ /* 0x000fea000383ffff */
.L_x_11763:
[----:B-1----:R1:W2:Y:S02]  /*fe10*/  SYNCS.PHASECHK.TRANS64.TRYWAIT P0, [R7+URZ+0x13220], R0 ;  /* 0x01322000070075a7 */ /* 0x0022a4000800017f */
[----:B--2---:R-:W-:Y:S05]  /*fe20*/  @!P0 NANOSLEEP.SYNCS 0x989680 ;  /* 0x009896800000895d */ /* 0x004fea0003900000 */
[----:B------:R-:W2:Y:S02]  /*fe30*/  @!P0 SYNCS.PHASECHK.TRANS64 P0, [R7+URZ+0x13220], R0 ;  /* 0x01322000070085a7 */ /* 0x000ea4000800007f */
[----:B--2---:R-:W-:Y:S05]  /*fe40*/  @!P0 BRA `(.L_x_11763) ;  /* 0xfffffffc00f08947 */ /* 0x004fea000383ffff */
[----:B------:R-:W-:Y:S05]  /*fe50*/  BRA `(.L_x_11793) ;  /* 0xfffffff400807947 */ /* 0x000fea000383ffff */
.L_x_11764:
        /* <DEDUP_REMOVED lines=11> */
.L_x_11795:
[----:B------:R-:W-:Y:S05]  /*ff10*/  BSYNC B0 ;  /* 0x0000000000007941 */ /* 0x000fea0003800000 */
.L_x_11794:
[----:B------:R-:W-:Y:S05]  /*ff20*/  BRA `(.L_x_11796) ;  /* 0xfffffff400687947 */ /* 0x000fea000383ffff */
.L_x_11767:
[----:B------:R-:W-:Y:S01]  /*ff30*/  BSSY B1, `(.L_x_11797) ;  /* 0x0000006000017945 */ /* 0x000fe20003800000 */
[----:B------:R-:W-:-:S07]  /*ff40*/  IMAD.MOV.U32 R15, RZ, RZ, -0x1 ;  /* 0xffffffffff0f7424 */ /* 0x000fce00078e00ff */
[----:B-1----:R-:W-:Y:S05]  /*ff50*/  WARPSYNC.COLLECTIVE R15, `(.L_x_11798) ;  /* 0x000000000f0c7348 */ /* 0x002fea0003c00000 */
[----:B------:R-:W-:Y:S02]  /*ff60*/  ELECT P6, UR62, PT ;  /* 0x00000000003e782f */ /* 0x000fe400038c0000 */
[----:B------:R-:W-:Y:S01]  /*ff70*/  MOV R14, UR62 ;  /* 0x0000003e000e7c02 */ /* 0x000fe20008000f00 */
[----:B-1----:R-:W-:Y:S10]  /*ff80*/  ENDCOLLECTIVE ;  /* 0x000000000000791b */ /* 0x002ff40003800000 */
.L_x_11798:
[----:B------:R-:W-:Y:S05]  /*ff90*/  BSYNC B1 ;  /* 0x0000000000017941 */ /* 0x000fea0003800000 */
.L_x_11797:
[----:B------:R-:W-:Y:S05]  /*ffa0*/  BRA `(.L_x_11799) ;  /* 0xfffffff400607947 */ /* 0x000fea000383ffff */
.L_x_11769:
[----:B-1----:R1:W2:Y:S02]  /*ffb0*/  SYNCS.PHASECHK.TRANS64.TRYWAIT P1, [R5+URZ], R4 ;  /* 0x00000004050075a7 */ /* 0x0022a4000802017f */
[----:B--2---:R-:W-:Y:S05]  /*ffc0*/  @!P1 NANOSLEEP.SYNCS 0x989680 ;  /* 0x009896800000995d */ /* 0x004fea0003900000 */
[----:B------:R-:W2:Y:S02]  /*ffd0*/  @!P1 SYNCS.PHASECHK.TRANS64 P1, [R5+URZ], R4 ;  /* 0x00000004050095a7 */ /* 0x000ea4000802007f */
[----:B--2---:R-:W-:Y:S05]  /*ffe0*/  @!P1 BRA `(.L_x_11769) ;  /* 0xfffffffc00f09947 */ /* 0x004fea000383ffff */
[----:B------:R-:W-:Y:S05]  /*fff0*/  BRA `(.L_x_11800) ;  /* 0xfffffff400907947 */ /* 0x000fea000383ffff */
.L_x_11770:
[----:B--2---:R2:W3:Y:S02]  /*10000*/  SYNCS.PHASECHK.TRANS64.TRYWAIT P1, [R3+URZ], R0 ;  /* 0x00000000030075a7 */ /* 0x0044e4000802017f */
[----:B---3--:R-:W-:Y:S05]  /*10010*/  @!P1 NANOSLEEP.SYNCS 0x989680 ;  /* 0x009896800000995d */ /* 0x008fea0003900000 */
[----:B------:R-:W3:Y:S02]  /*10020*/  @!P1 SYNCS.PHASECHK.TRANS64 P1, [R3+URZ], R0 ;  /* 0x00000000030095a7 */ /* 0x000ee4000802007f */
[----:B---3--:R-:W-:Y:S05]  /*10030*/  @!P1 BRA `(.L_x_11770) ;  /* 0xfffffffc00f09947 */ /* 0x008fea000383ffff */
[----:B------:R-:W-:Y:S05]  /*10040*/  BRA `(.L_x_11801) ;  /* 0xfffffff400847947 */ /* 0x000fea000383ffff */
.L_x_11772:
[----:B--2---:R2:W3:Y:S02]  /*10050*/  SYNCS.PHASECHK.TRANS64.TRYWAIT P1, [R3+URZ+0x13260], R4 ;  /* 0x01326004030075a7 */ /* 0x0044e4000802017f */
[----:B---3--:R-:W-:Y:S05]  /*10060*/  @!P1 NANOSLEEP.SYNCS 0x989680 ;  /* 0x009896800000995d */ /* 0x008fea0003900000 */
[----:B------:R-:W3:Y:S02]  /*10070*/  @!P1 SYNCS.PHASECHK.TRANS64 P1, [R3+URZ+0x13260], R4 ;  /* 0x01326004030095a7 */ /* 0x000ee4000802007f */
[----:B---3--:R-:W-:Y:S05]  /*10080*/  @!P1 BRA `(.L_x_11772) ;  /* 0xfffffffc00f09947 */ /* 0x008fea000383ffff */
[----:B------:R-:W-:Y:S05]  /*10090*/  BRA `(.L_x_11802) ;  /* 0xfffffff400847947 */ /* 0x000fea000383ffff */
.L_x_11774:
[----:B-1----:R1:W3:Y:S02]  /*100a0*/  SYNCS.PHASECHK.TRANS64.TRYWAIT P1, [R5+URZ+0x13260], R0 ;  /* 0x01326000050075a7 */ /* 0x0022e4000802017f */
[----:B---3--:R-:W-:Y:S05]  /*100b0*/  @!P1 NANOSLEEP.SYNCS 0x989680 ;  /* 0x009896800000995d */ /* 0x008fea0003900000 */
[----:B------:R-:W3:Y:S02]  /*100c0*/  @!P1 SYNCS.PHASECHK.TRANS64 P1, [R5+URZ+0x13260], R0 ;  /* 0x01326000050095a7 */ /* 0x000ee4000802007f */
[----:B---3--:R-:W-:Y:S05]  /*100d0*/  @!P1 BRA `(.L_x_11774) ;  /* 0xfffffffc00f09947 */ /* 0x008fea000383ffff */
[----:B------:R-:W-:Y:S05]  /*100e0*/  BRA `(.L_x_11803) ;  /* 0xfffffff400847947 */ /* 0x000fea000383ffff */
.L_x_11776:
[----:B---3--:R3:W4:Y:S02]  /*100f0*/  SYNCS.PHASECHK.TRANS64.TRYWAIT P0, [R3+URZ+0x13280], R4 ;  /* 0x01328004030075a7 */ /* 0x008724000800017f */
[----:B----4-:R-:W-:Y:S05]  /*10100*/  @!P0 NANOSLEEP.SYNCS 0x989680 ;  /* 0x009896800000895d */ /* 0x010fea0003900000 */
[----:B------:R-:W4:Y:S02]  /*10110*/  @!P0 SYNCS.PHASECHK.TRANS64 P0, [R3+URZ+0x13280], R4 ;  /* 0x01328004030085a7 */ /* 0x000f24000800007f */
[----:B----4-:R-:W-:Y:S05]  /*10120*/  @!P0 BRA `(.L_x_11776) ;  /* 0xfffffffc00f08947 */ /* 0x010fea000383ffff */
[----:B------:R-:W-:Y:S05]  /*10130*/  BRA `(.L_x_11777) ;  /* 0xfffffff400807947 */ /* 0x000fea000383ffff */
.L_x_11804:
        /* <DEDUP_REMOVED lines=12> */
.L_x_12377:


//--------------------- .text._ZN7cutlass13device_kernelIN5flash11enable_sm90INS1_16FlashAttnFwdSm90INS1_25CollectiveMainloopFwdSm90ILi2EN4cute5tupleIJNS5_1CILi1EEES8_S8_EEENS6_IJNS7_ILi192EEENS7_ILi160EEENS7_ILi64EEEEEELi64ENS_12float_e4m3_tEfNS_4arch4Sm90ELb1ELb0ELb1ELb1ELb0ELb0ELb0ELb1ELb1ELb0ELb0ELb0EEENS1_21CollectiveEpilogueFwdINS6_IJSA_SC_SB_EEES9_NS_10bfloat16_tESG_Li384ELb1ELb0ELb0ELb1EEENS1_36VarlenDynamicPersistentTileSchedulerILi192ELi160ELi384ELi128ELb0ELb0ELb1ELb1ELb1ELb1EEEEEEEEEvNT_6ParamsE --------------------------
	.section	.text._ZN7cutlass13device_kernelIN5flash11enable_sm90INS1_16FlashAttnFwdSm90INS1_25CollectiveMainloopFwdSm90ILi2EN4cute5tupleIJNS5_1CILi1EEES8_S8_EEENS6_IJNS7_ILi192EEENS7_ILi160EEENS7_ILi64EEEEEELi64ENS_12float_e4m3_tEfNS_4arch4Sm90ELb1ELb0ELb1ELb1ELb0ELb0ELb0ELb1ELb1ELb0ELb0ELb0EEENS1_21CollectiveEpilogueFwdINS6_IJSA_SC_SB_EEES9_NS_10bfloat16_tESG_Li384ELb1ELb0ELb0ELb1EEENS1_36VarlenDynamicPersistentTileSchedulerILi192ELi160ELi384ELi128ELb0ELb0ELb1ELb1ELb1ELb1EEEEEEEEEvNT_6ParamsE,"ax",@progbits
	.align	128
.text._ZN7cutlass13device_kernelIN5flash11enable_sm90INS1_16FlashAttnFwdSm90INS1_25CollectiveMainloopFwdSm90ILi2EN4cute5tupleIJNS5_1CILi1EEES8_S8_EEENS6_IJNS7_ILi192EEENS7_ILi160EEENS7_ILi64EEEEEELi64ENS_12float_e4m3_tEfNS_4arch4Sm90ELb1ELb0ELb1ELb1ELb0ELb0ELb0ELb1ELb1ELb0ELb0ELb0EEENS1_21CollectiveEpilogueFwdINS6_IJSA_SC_SB_EEES9_NS_10bfloat16_tESG_Li384ELb1ELb0ELb0ELb1EEENS1_36VarlenDynamicPersistentTileSchedulerILi192ELi160ELi384ELi128ELb0ELb0ELb1ELb1ELb1ELb1EEEEEEEEEvNT_6ParamsE:
        .type           _ZN7cutlass13device_kernelIN5flash11enable_sm90INS1_16FlashAttnFwdSm90INS1_25CollectiveMainloopFwdSm90ILi2EN4cute5tupleIJNS5_1CILi1EEES8_S8_EEENS6_IJNS7_ILi192EEENS7_ILi160EEENS7_ILi64EEEEEELi64ENS_12float_e4m3_tEfNS_4arch4Sm90ELb1ELb0ELb1ELb1ELb0ELb0ELb0ELb1ELb1ELb0ELb0ELb0EEENS1_21CollectiveEpilogueFwdINS6_IJSA_SC_SB_EEES9_NS_10bfloat16_tESG_Li384ELb1ELb0ELb0ELb1EEENS1_36VarlenDynamicPersistentTileSchedulerILi192ELi160ELi384ELi128ELb0ELb0ELb1ELb1ELb1ELb1EEEEEEEEEvNT_6ParamsE,@function
        .size           _ZN7cutlass13device_kernelIN5flash11enable_sm90INS1_16FlashAttnFwdSm90INS1_25CollectiveMainloopFwdSm90ILi2EN4cute5tupleIJNS5_1CILi1EEES8_S8_EEENS6_IJNS7_ILi192EEENS7_ILi160EEENS7_ILi64EEEEEELi64ENS_12float_e4m3_tEfNS_4arch4Sm90ELb1ELb0ELb1ELb1ELb0ELb0ELb0ELb1ELb1ELb0ELb0ELb0EEENS1_21CollectiveEpilogueFwdINS6_IJSA_SC_SB_EEES9_NS_10bfloat16_tESG_Li384ELb1ELb0ELb0ELb1EEENS1_36VarlenDynamicPersistentTileSchedulerILi192ELi160ELi384ELi128ELb0ELb0ELb1ELb1ELb1ELb1EEEEEEEEEvNT_6ParamsE,(.L_x_12378 - _ZN7cutlass13device_kernelIN5flash11enable_sm90INS1_16FlashAttnFwdSm90INS1_25CollectiveMainloopFwdSm90ILi2EN4cute5tupleIJNS5_1CILi1EEES8_S8_EEENS6_IJNS7_ILi192EEENS7_ILi160EEENS7_ILi64EEEEEELi64ENS_12float_e4m3_tEfNS_4arch4Sm90ELb1ELb0ELb1ELb1ELb0ELb0ELb0ELb1ELb1ELb0ELb0ELb0EEENS1_21CollectiveEpilogueFwdINS6_IJSA_SC_SB_EEES9_NS_10bfloat16_tESG_Li384ELb1ELb0ELb0ELb1EEENS1_36VarlenDynamicPersistentTileSchedulerILi192ELi160ELi384ELi128ELb0ELb0ELb1ELb1ELb1ELb1EEEEEEEEEvNT_6ParamsE)
        .other          _ZN7cutlass13device_kernelIN5flash11enable_sm90INS1_16FlashAttnFwdSm90INS1_25CollectiveMainloopFwdSm90ILi2EN4cute5tupleIJNS5_1CILi1EEES8_S8_EEENS6_IJNS7_ILi192EEENS7_ILi160EEENS7_ILi64EEEEEELi64ENS_12float_e4m3_tEfNS_4arch4Sm90ELb1ELb0ELb1ELb1ELb0ELb0ELb0ELb1ELb1ELb0ELb0ELb0EEENS1_21CollectiveEpilogueFwdINS6_IJSA_SC_SB_EEES9_NS_10bfloat16_tESG_Li384ELb1ELb0ELb0ELb1EEENS1_36VarlenDynamicPersistentTileSchedulerILi192ELi160ELi384ELi128ELb0ELb0ELb1ELb1ELb1ELb1EEEEEEEEEvNT_6ParamsE,@"STO_CUDA_ENTRY STV_DEFAULT"
_ZN7cutlass13device_kernelIN5flash11enable_sm90INS1_16FlashAttnFwdSm90INS1_25CollectiveMainloopFwdSm90ILi2EN4cute5tupleIJNS5_1CILi1EEES8_S8_EEENS6_IJNS7_ILi192EEENS7_ILi160EEENS7_ILi64EEEEEELi64ENS_12float_e4m3_tEfNS_4arch4Sm90ELb1ELb0ELb1ELb1ELb0ELb0ELb0ELb1ELb1ELb0ELb0ELb0EEENS1_21CollectiveEpilogueFwdINS6_IJSA_SC_SB_EEES9_NS_10bfloat16_tESG_Li384ELb1ELb0ELb0ELb1EEENS1_36VarlenDynamicPersistentTileSchedulerILi192ELi160ELi384ELi128ELb0ELb0ELb1ELb1ELb1ELb1EEEEEEEEEvNT_6ParamsE:
        /* <DEDUP_REMOVED lines=21> */
.L_x_11806:
[----:B------:R-:W-:Y:S05]  /*0150*/  BSYNC B0 ;  /* 0x0000000000007941 */ /* 0x000fea0003800000 */
.L_x_11805:
        /* <DEDUP_REMOVED lines=41> */
.L_x_11807:
        /* <DEDUP_REMOVED lines=22> */
.L_x_11808:
        /* <DEDUP_REMOVED lines=18> */
.L_x_11809:
        /* <DEDUP_REMOVED lines=22> */
.L_x_11810:
        /* <DEDUP_REMOVED lines=22> */
.L_x_11811:
[----:B------:R-:W-:Y:S01]  /*0930*/  PLOP3.LUT P0, PT, PT, PT, UP0, 0x80, 0x0 ;  /* 0x000000000000781c */ /* 0x000fe20003f0f008 */
[----:B------:R-:W-:Y:S01]  /*0940*/  UMOV UR40, 0x1 ;  /* 0x0000000100287882 */ /* 0x000fe20000000000 */
[----:B------:R-:W-:Y:S01]  /*0950*/  NOP ;  /* 0x0000000000007918 */ /* 0x000fe20000000000 */
[----:B------:R-:W-:Y:S01]  /*0960*/  USEL UR40, UR40, 0x2, !UP0 ;  /* 0x0000000228287887 */ /* 0x000fe2000c000000 */
[----:B------:R-:W-:Y:S01]  /*0970*/  ULDC.64 UR52, c[0x0][0x208] ;  /* 0x0000820000347ab9 */ /* 0x000fe20000000a00 */
[----:B012-4-:R-:W-:Y:S08]  /*0980*/  BAR.SYNC.DEFER_BLOCKING 0x0 ;  /* 0x0000000000007b1d */ /* 0x017ff00000010000 */
[----:B------:R-:W-:Y:S05]  /*0990*/  @!P0 BRA `(.L_x_11812) ;  /* 0x000000cc00c48947 */ /* 0x000fea0003800000 */
.L_x_11813:
        /* <DEDUP_REMOVED lines=24> */
[-C--:B------:R-:W-:Y:S02]  /*0b20*/  LEA.HI R2, R0, R12.reuse, RZ, 0x4 ;  /* 0x0000000c00027211 */ /* 0x080fe400078f20ff */
[----:B------:R-:W-:Y:S02]  /*0b30*/  LOP3.LUT R23, R156, 0xffffff80, RZ, 0xc0, !PT ;  /* 0xffffff809c177812 */ /* 0x000fe400078ec0ff */
[----:B------:R-:W-:Y:S02]  /*0b40*/  LEA.HI R3, R0, R12, RZ, 0x5 ;  /* 0x0000000c00037211 */ /* 0x000fe400078f28ff */
[----:B------:R-:W-:Y:S01]  /*0b50*/  SHF.R.S32.HI R5, RZ, 0x4, R2 ;  /* 0x00000004ff057819 */ /* 0x000fe20000011402 */
[----:B------:R-:W-:Y:S01]  /*0b60*/  IMAD.IADD R23, R12, 0x1, -R23 ;  /* 0x000000010c177824 */ /* 0x000fe200078e0a17 */
[----:B------:R-:W-:Y:S01]  /*0b70*/  SHF.R.S32.HI R156, RZ, 0x7, R156 ;  /* 0x00000007ff9c7819 */ /* 0x000fe2000001149c */
[----:B------:R-:W-:Y:S01]  /*0b80*/  IMAD.SHL.U32 R4, R3, 0x20, RZ ;  /* 0x0000002003047824 */ /* 0x000fe200078e00ff */
[----:B------:R-:W-:-:S02]  /*0b90*/  LOP3.LUT R3, R2, 0x3fffff0, RZ, 0xc0, !PT ;  /* 0x03fffff002037812 */ /* 0x000fc400078ec0ff */
[----:B------:R-:W-:Y:S01]  /*0ba0*/  SHF.R.S32.HI R8, RZ, 0x1f, R23 ;  /* 0x0000001fff087819 */ /* 0x000fe20000011417 */
[----:B------:R-:W-:Y:S01]  /*0bb0*/  IMAD.HI R6, R156, 0x55555556, RZ ;  /* 0x555555569c067827 */ /* 0x000fe200078e02ff */
[----:B------:R-:W-:Y:S02]  /*0bc0*/  LEA.HI R2, R2, R5, RZ, 0x1 ;  /* 0x0000000502027211 */ /* 0x000fe400078f08ff */
[----:B------:R-:W-:Y:S01]  /*0bd0*/  LEA.HI R9, R8, R23, RZ, 0x2 ;  /* 0x0000001708097211 */ /* 0x000fe200078f10ff */
[----:B------:R-:W-:Y:S01]  /*0be0*/  IMAD.IADD R3, R12, 0x1, -R3 ;  /* 0x000000010c037824 */ /* 0x000fe200078e0a03 */
[----:B------:R-:W-:Y:S02]  /*0bf0*/  LOP3.LUT R4, R4, 0xfffffc00, RZ, 0xc0, !PT ;  /* 0xfffffc0004047812 */ /* 0x000fe400078ec0ff */
        /* <DEDUP_REMOVED lines=19> */
[----:B------:R-:W-:Y:S01]  /*0d30*/  IMAD.IADD R18, R23, 0x1, -R18 ;  /* 0x0000000117127824 */ /* 0x000fe200078e0a12 */
[----:B------:R-:W-:Y:S01]  /*0d40*/  LEA R19, R7, R8, 0x6 ;  /* 0x0000000807137211 */ /* 0x000fe200078e30ff */
[----:B------:R-:W-:-:S07]  /*0d50*/  IMAD.SHL.U32 R22, R2, 0x8, RZ ;  /* 0x0000000802167824 */ /* 0x000fce00078e00ff */
.L_x_11870:
        /* <DEDUP_REMOVED lines=51> */
.L_x_11814:
[----:B------:R-:W-:Y:S01]  /*1090*/  UMOV UR41, UR50 ;  /* 0x0000003200297c82 */ /* 0x000fe20008000000 */
[----:B------:R-:W-:Y:S01]  /*10a0*/  UMOV UR42, UR43 ;  /* 0x0000002b002a7c82 */ /* 0x000fe20008000000 */
[----:B------:R-:W-:Y:S05]  /*10b0*/  @!P1 BRA `(.L_x_11815) ;  /* 0x00000000001c9947 */ /* 0x000fea0003800000 */
[----:B------:R-:W-:-:S04]  /*10c0*/  ULEA UR4, UP0, UR38, UR8, 0x2 ;  /* 0x0000000826047291 */ /* 0x000fc8000f80103f */
[----:B------:R-:W-:Y:S02]  /*10d0*/  ULEA.HI.X UR5, UR38, UR9, UR39, 0x2, UP0 ;  /* 0x0000000926057291 */ /* 0x000fe400080f1427 */
[----:B------:R-:W-:-:S04]  /*10e0*/  IMAD.U32 R2, RZ, RZ, UR4 ;  /* 0x00000004ff027e24 */ /* 0x000fc8000f8e00ff */
[----:B------:R-:W-:-:S05]  /*10f0*/  MOV R3, UR5 ;  /* 0x0000000500037c02 */ /* 0x000fca0008000f00 */
[----:B------:R-:W2:Y:S02]  /*1100*/  LDG.E R2, desc[UR52][R2.64] ;  /* 0x0000003402027981 */ /* 0x000ea4000c1e1900 */
[----:B--2---:R-:W-:Y:S01]  /*1110*/  R2UR UR6, R2 ;  /* 0x00000000020672ca */ /* 0x004fe200000e0000 */
[----:B------:R-:W-:-:S14]  /*1120*/  BRA `(.L_x_11816) ;  /* 0x0000000000347947 */ /* 0x000fdc0003800000 */
.L_x_11815:
        /* <DEDUP_REMOVED lines=13> */
.L_x_11816:
        /* <DEDUP_REMOVED lines=8> */
[----:B------:R-:W-:Y:S01]  /*1280*/  UIMAD UR6, UR50, 0xc0, UR5 ;  /* 0x000000c0320678a4 */ /* 0x000fe2000f8e0205 */
        /* <DEDUP_REMOVED lines=17> */
[----:B------:R-:W-:Y:S01]  /*13a0*/  CS2R R56, SRZ ;  /* 0x0000000000387805 */ /* 0x000fe2000001ff00 */
[----:B------:R-:W-:Y:S01]  /*13b0*/  IMAD.MOV.U32 R34, RZ, RZ, RZ ;  /* 0x000000ffff227224 */ /* 0x000fe200078e00ff */
        /* <DEDUP_REMOVED lines=10> */
[----:B------:R-:W-:Y:S01]  /*1460*/  PLOP3.LUT P1, PT, PT, PT, UP1, 0x80, 0x0 ;  /* 0x000000000000781c */ /* 0x000fe20003f2f018 */
[----:B------:R-:W-:-:S12]  /*1470*/  @UP0 USHF.R.U32.HI UR43, URZ, UR6, UR5 ;  /* 0x000000063f2b0299 */ /* 0x000fd80008011605 */
[----:B------:R-:W-:Y:S05]  /*1480*/  @!P1 BRA `(.L_x_11817) ;  /* 0x000000a400cc9947 */ /* 0x000fea0003800000 */
        /* <DEDUP_REMOVED lines=31> */
.L_x_11818:
        /* <DEDUP_REMOVED lines=47> */
[----:B------:R-:W-:Y:S01]  /*1970*/  MOV R6, UR4 ;  /* 0x0000000400067c02 */ /* 0x000fe20008000f00 */
[----:B------:R-:W-:-:S03]  /*1980*/  ULDC UR4, c[0x0][0x9d8] ;  /* 0x0002760000047ab9 */ /* 0x000fc60000000800 */
[----:B------:R-:W-:-:S04]  /*1990*/  SHF.L.U32 R6, R6, 0x1f, RZ ;  /* 0x0000001f06067819 */ /* 0x000fc800000006ff */
[----:B------:R-:W0:Y:S01]  /*19a0*/  SYNCS.PHASECHK.TRANS64.TRYWAIT P1, [UR45+0x13200], R6 ;  /* 0x01320006ff0075a7 */ /* 0x000e22000802016d */
[----:B--2---:R-:W-:-:S04]  /*19b0*/  FMUL.FTZ R0, R7, R0 ;  /* 0x0000000007007220 */ /* 0x004fc80000410000 */
[----:B------:R-:W-:Y:S01]  /*19c0*/  FMUL.FTZ R0, R0, UR4 ;  /* 0x0000000400007c20 */ /* 0x000fe20008410000 */
[----:B0-----:R-:W-:Y:S06]  /*19d0*/  @!P1 BRA `(.L_x_11819) ;  /* 0x0000010000c09947 */ /* 0x001fec0003800000 */
.L_x_11957:
[----:B------:R-:W-:Y:S05]  /*19e0*/  @!P0 BRA `(.L_x_11820) ;  /* 0x0000000000048947 */ /* 0x000fea0003800000 */
[----:B------:R-:W-:Y:S01]  /*19f0*/  BPT.TRAP 0x1 ;  /* 0x000000040000795c */ /* 0x000fe20000300000 */
.L_x_11820:
[----:B------:R-:W-:Y:S02]  /*1a00*/  IMAD.U32 R2, RZ, RZ, UR37 ;  /* 0x00000025ff027e24 */ /* 0x000fe4000f8e00ff */
[----:B0-----:R-:W-:-:S03]  /*1a10*/  IMAD.U32 R3, RZ, RZ, UR36 ;  /* 0x00000024ff037e24 */ /* 0x001fc6000f8e00ff */
[----:B------:R-:W-:Y:S02]  /*1a20*/  LEA R2, R2, UR45, 0x3 ;  /* 0x0000002d02027c11 */ /* 0x000fe4000f8e18ff */
[----:B------:R-:W-:-:S04]  /*1a30*/  SHF.L.U32 R3, R3, 0x1f, RZ ;  /* 0x0000001f03037819 */ /* 0x000fc800000006ff */
[----:B------:R0:W1:Y:S01]  /*1a40*/  SYNCS.PHASECHK.TRANS64.TRYWAIT P1, [R2+URZ+0x13230], R3 ;  /* 0x01323003020075a7 */ /* 0x000062000802017f */
[----:B------:R-:W-:Y:S05]  /*1a50*/  @!P0 BRA `(.L_x_11821) ;  /* 0x0000000000048947 */ /* 0x000fea0003800000 */
[----:B------:R-:W-:Y:S01]  /*1a60*/  BPT.TRAP 0x1 ;  /* 0x000000040000795c */ /* 0x000fe20000300000 */
.L_x_11821:
[----:B-1----:R-:W-:Y:S05]  /*1a70*/  @P1 BRA `(.L_x_11822) ;  /* 0x0000000000081947 */ /* 0x002fea0003800000 */
[----:B------:R-:W1:Y:S02]  /*1a80*/  SYNCS.PHASECHK.TRANS64.TRYWAIT P1, [R2+URZ+0x13230], R3 ;  /* 0x01323003020075a7 */ /* 0x000e64000802017f */
[----:B-1----:R-:W-:Y:S05]  /*1a90*/  @!P1 BRA `(.L_x_11823) ;  /* 0x0000010000a89947 */ /* 0x002fea0003800000 */
.L_x_11822:
        /* <DEDUP_REMOVED lines=14> */
[----:B------:R-:W-:Y:S01]  /*1b80*/  UIADD3 UR7, UR8, 0x2, URZ ;  /* 0x0000000208077890 */ /* 0x000fe2000fffe03f */
[----:B------:R-:W-:Y:S01]  /*1b90*/  ULDC UR20, c[0x0][0x988] ;  /* 0x0002620000147ab9 */ /* 0x000fe20000000800 */
[----:B------:R-:W-:-:S06]  /*1ba0*/  UIADD3 UR23, UR51, -0x2, URZ ;  /* 0xfffffffe33177890 */ /* 0x000fcc000fffe03f */
        /* <DEDUP_REMOVED lines=45> */
[----:B------:R-:W2:Y:S01]  /*1e80*/  MUFU.TANH R51, R51 ;  /* 0x0000003300337308 */ /* 0x000ea20000002400 */
[----:B------:R-:W-:Y:S01]  /*1e90*/  UMOV UR7, 0x80000020 ;  /* 0x8000002000077882 */ /* 0x000fe20000000000 */
        /* <DEDUP_REMOVED lines=12> */
[----:B------:R-:W1:Y:S08]  /*1f60*/  MUFU.TANH R53, R53 ;  /* 0x0000003500357308 */ /* 0x000e700000002400 */
        /* <DEDUP_REMOVED lines=37> */
[----:B------:R-:W-:Y:S02]  /*21c0*/  IMAD.U32 R80, RZ, RZ, UR50 ;  /* 0x00000032ff507e24 */ /* 0x000fe4000f8e00ff */
[C---:B------:R-:W-:Y:S01]  /*21d0*/  FMUL.FTZ R45, R0.reuse, R77 ;  /* 0x0000004d002d7220 */ /* 0x040fe20000410000 */
[----:B------:R-:W-:Y:S01]  /*21e0*/  FMUL.FTZ R48, R0, R84 ;  /* 0x0000005400307220 */ /* 0x000fe20000410000 */
[----:B------:R-:W-:Y:S01]  /*21f0*/  QGMMA.64x32x32.F32.E4M3.E4M3 R56, gdesc[UR4], R56, gsb0 ;  /* 0x00600000043879f3 */ /* 0x000fe20008000838 */
[----:B------:R-:W-:Y:S01]  /*2200*/  UIMAD UR6, UR51, -0xa0, UR48 ;  /* 0xffffff60330678a4 */ /* 0x000fe2000f8e0230 */
[----:B------:R-:W-:Y:S02]  /*2210*/  IMAD R80, R80, 0xc0, R19 ;  /* 0x000000c050507824 */ /* 0x000fe400078e0213 */
[C---:B------:R-:W-:Y:S01]  /*2220*/  FMUL.FTZ R44, R0.reuse, R76 ;  /* 0x0000004c002c7220 */ /* 0x040fe20000410000 */
[C---:B------:R-:W-:Y:S01]  /*2230*/  FMUL.FTZ R108, R0.reuse, R86 ;  /* 0x00000056006c7220 */ /* 0x040fe20000410000 */
[----:B------:R-:W-:Y:S01]  /*2240*/  UIADD3 UR7, -UR49, 0xa1, UR6 ;  /* 0x000000a131077890 */ /* 0x000fe2000fffe106 */
[C---:B------:R-:W-:Y:S01]  /*2250*/  FMUL.FTZ R49, R0.reuse, R85 ;  /* 0x0000005500317220 */ /* 0x040fe20000410000 */
[----:B------:R-:W-:Y:S01]  /*2260*/  UIADD3 UR6, UR6, 0xa0, URZ ;  /* 0x000000a006067890 */ /* 0x000fe2000fffe03f */
[C---:B------:R-:W-:Y:S01]  /*2270*/  FMUL.FTZ R43, R0.reuse, R73 ;  /* 0x00000049002b7220 */ /* 0x040fe20000410000 */
[C---:B------:R-:W-:Y:S01]  /*2280*/  FMUL.FTZ R73, R0.reuse, R74 ;  /* 0x0000004a00497220 */ /* 0x040fe20000410000 */
[----:B------:R-:W-:Y:S01]  /*2290*/  FMUL.FTZ R103, R0, R78 ;  /* 0x0000004e00677220 */ /* 0x000fe20000410000 */
[----:B------:R-:W-:Y:S01]  /*22a0*/  IMAD.U32 R83, RZ, RZ, UR7 ;  /* 0x00000007ff537e24 */ /* 0x000fe2000f8e00ff */
[----:B------:R-:W-:Y:S01]  /*22b0*/  UMOV UR7, 0x80000020 ;  /* 0x8000002000077882 */ /* 0x000fe20000000000 */
[----:B------:R-:W-:Y:S01]  /*22c0*/  IMAD.U32 R77, RZ, RZ, UR6 ;  /* 0x00000006ff4d7e24 */ /* 0x000fe2000f8e00ff */
[----:B------:R-:W-:Y:S01]  /*22d0*/  UIADD3 UR6, UR12, 0x202, URZ ;  /* 0x000002020c067890 */ /* 0x000fe2000fffe03f */
[C---:B------:R-:W-:Y:S01]  /*22e0*/  IMAD R83, R18.reuse, -0x2, R83 ;  /* 0xfffffffe12537824 */ /* 0x040fe200078e0253 */
[----:B------:R-:W5:Y:S01]  /*22f0*/  MUFU.TANH R101, R101 ;  /* 0x0000006500657308 */ /* 0x000f620000002400 */
[----:B------:R-:W-:-:S02]  /*2300*/  IMAD R84, R18, -0x2, R77 ;  /* 0xfffffffe12547824 */ /* 0x000fc400078e024d */
[C---:B------:R-:W-:Y:S01]  /*2310*/  FMUL.FTZ R78, R0.reuse, R82 ;  /* 0x00000052004e7220 */ /* 0x040fe20000410000 */
[C---:B------:R-:W-:Y:S01]  /*2320*/  FMUL.FTZ R42, R0.reuse, R72 ;  /* 0x00000048002a7220 */ /* 0x040fe20000410000 */
[----:B------:R-:W-:Y:S01]  /*2330*/  IADD3 R77, R83, 0x8, R80 ;  /* 0x00000008534d7810 */ /* 0x000fe20007ffe050 */
[C---:B------:R-:W-:Y:S01]  /*2340*/  FMUL.FTZ R72, R0.reuse, R75 ;  /* 0x0000004b00487220 */ /* 0x040fe20000410000 */
[C---:B------:R-:W-:Y:S01]  /*2350*/  FMUL.FTZ R47, R0.reuse, R81 ;  /* 0x00000051002f7220 */ /* 0x040fe20000410000 */
[----:B------:R-:W-:Y:S01]  /*2360*/  FMUL.FTZ R75, R0, R79 ;  /* 0x0000004f004b7220 */ /* 0x000fe20000410000 */
[----:B------:R-:W-:Y:S01]  /*2370*/  VIMNMX R76, R84, R77, PT ;  /* 0x0000004d544c7248 */ /* 0x000fe20003fe0100 */
[----:B------:R-:W5:Y:S01]  /*2380*/  MUFU.TANH R73, R73 ;  /* 0x0000004900497308 */ /* 0x000f620000002400 */
[----:B------:R-:W-:Y:S02]  /*2390*/  FMUL.FTZ R87, R0, R87 ;  /* 0x0000005700577220 */ /* 0x000fe40000410000 */
[----:B------:R-:W-:-:S02]  /*23a0*/  ISETP.GT.AND P3, PT, R76, RZ, PT ;  /* 0x000000ff4c00720c */ /* 0x000fc40003f64270 */
[C---:B------:R-:W-:Y:S02]  /*23b0*/  ISETP.GT.AND P4, PT, R76.reuse, 0x1, PT ;  /* 0x000000014c00780c */ /* 0x040fe40003f84270 */
[----:B------:R-:W-:Y:S01]  /*23c0*/  ISETP.GT.AND P5, PT, R76, 0x8, PT ;  /* 0x000000084c00780c */ /* 0x000fe20003fa4270 */
[----:B------:R-:W5:Y:S01]  /*23d0*/  MUFU.TANH R72, R72 ;  /* 0x0000004800487308 */ /* 0x000f620000002400 */
[----:B--2---:R-:W-:Y:S02]  /*23e0*/  FSEL R90, R51, -INF , P3 ;  /* 0xff800000335a7808 */ /* 0x004fe40001800000 */
[----:B0-----:R-:W-:Y:S02]  /*23f0*/  FSEL R92, R52, -INF , P4 ;  /* 0xff800000345c7808 */ /* 0x001fe40002000000 */
[----:B-1----:R-:W-:Y:S02]  /*2400*/  FSEL R96, R53, -INF , P5 ;  /* 0xff80000035607808 */ /* 0x002fe40002800000 */
[----:B------:R-:W-:Y:S01]  /*2410*/  ISETP.GT.AND P2, PT, R76, 0x9, PT ;  /* 0x000000094c00780c */ /* 0x000fe20003f44270 */
[----:B------:R-:W0:Y:S01]  /*2420*/  MUFU.TANH R103, R103 ;  /* 0x0000006700677308 */ /* 0x000e220000002400 */
[----:B------:R-:W-:-:S02]  /*2430*/  FMNMX.FTZ R53, R90, R92, !PT ;  /* 0x0000005c5a357209 */ /* 0x000fc40007810000 */
[----:B------:R-:W-:Y:S02]  /*2440*/  ISETP.GT.AND P3, PT, R76, 0x10, PT ;  /* 0x000000104c00780c */ /* 0x000fe40003f64270 */
[----:B---3--:R-:W-:Y:S02]  /*2450*/  FSEL R100, R54, -INF , P2 ;  /* 0xff80000036647808 */ /* 0x008fe40001000000 */
[----:B------:R-:W-:Y:S01]  /*2460*/  FMNMX.FTZ R53, R96, R53, !PT ;  /* 0x0000003560357209 */ /* 0x000fe20007810000 */
[----:B------:R-:W1:Y:S01]  /*2470*/  MUFU.TANH R75, R75 ;  /* 0x0000004b004b7308 */ /* 0x000e620000002400 */
[----:B------:R-:W-:Y:S02]  /*2480*/  ISETP.GT.AND P4, PT, R76, 0x11, PT ;  /* 0x000000114c00780c */ /* 0x000fe40003f84270 */
[----:B----4-:R-:W-:Y:S02]  /*2490*/  FSEL R104, R104, -INF , P3 ;  /* 0xff80000068687808 */ /* 0x010fe40001800000 */
[----:B------:R-:W-:-:S02]  /*24a0*/  FMNMX.FTZ R53, R100, R53, !PT ;  /* 0x0000003564357209 */ /* 0x000fc40007810000 */
[----:B------:R-:W-:Y:S01]  /*24b0*/  ISETP.GT.AND P2, PT, R76, 0x18, PT ;  /* 0x000000184c00780c */ /* 0x000fe20003f44270 */
[----:B------:R-:W2:Y:S01]  /*24c0*/  MUFU.TANH R78, R78 ;  /* 0x0000004e004e7308 */ /* 0x000ea20000002400 */
[----:B-----5:R-:W-:Y:S01]  /*24d0*/  FSEL R102, R105, -INF , P4 ;  /* 0xff80000069667808 */ /* 0x020fe20002000000 */
[----:B------:R-:W-:Y:S02]  /*24e0*/  WARPGROUP.DEPBAR.LE gsb0, 0x0 ;  /* 0x00008000000079c5 */ /* 0x000fe40000010000 */
[----:B------:R-:W-:Y:S01]  /*24f0*/  WARPGROUP.ARRIVE ;  /* 0x00000000000079c5 */ /* 0x000fe20000000000 */
[----:B------:R-:W-:Y:S01]  /*2500*/  FMNMX.FTZ R53, R104, R53, !PT ;  /* 0x0000003568357209 */ /* 0x000fe20007810000 */
[----:B------:R-:W-:Y:S01]  /*2510*/  FMUL.FTZ R67, R0, R67 ;  /* 0x0000004300437220 */ /* 0x000fe20000410000 */
[----:B------:R-:W-:Y:S01]  /*2520*/  ISETP.GT.AND P3, PT, R76, 0x19, PT ;  /* 0x000000194c00780c */ /* 0x000fe20003f64270 */
[----:B------:R-:W3:Y:S01]  /*2530*/  MUFU.TANH R109, R109 ;  /* 0x0000006d006d7308 */ /* 0x000ee20000002400 */
[----:B------:R-:W-:Y:S01]  /*2540*/  FSEL R106, R106, -INF , P2 ;  /* 0xff8000006a6a7808 */ /* 0x000fe20001000000 */
[----:B------:R-:W-:Y:S01]  /*2550*/  QGMMA.64x32x32.F32.E4M3.E4M3 R24, gdesc[UR4], R24, gsb0 ;  /* 0x00600000041879f3 */ /* 0x000fe20008000818 */
[----:B------:R-:W-:Y:S01]  /*2560*/  FMNMX.FTZ R53, R102, R53, !PT ;  /* 0x0000003566357209 */ /* 0x000fe20007810000 */
[----:B------:R-:W-:Y:S01]  /*2570*/  FMUL.FTZ R51, R0, R57 ;  /* 0x0000003900337220 */ /* 0x000fe20000410000 */
[----:B------:R-:W-:Y:S01]  /*2580*/  ISETP.GT.AND P2, PT, R76, 0x20, PT ;  /* 0x000000204c00780c */ /* 0x000fe20003f44270 */
[----:B------:R-:W-:Y:S01]  /*2590*/  FMUL.FTZ R58, R0, R58 ;  /* 0x0000003a003a7220 */ /* 0x000fe20000410000 */
[----:B------:R-:W-:Y:S01]  /*25a0*/  FSEL R98, R107, -INF , P3 ;  /* 0xff8000006b627808 */ /* 0x000fe20001800000 */
        /* <DEDUP_REMOVED lines=8> */
[----:B------:R-:W-:Y:S01]  /*2630*/  MUFU.TANH R57, R67 ;  /* 0x0000004300397308 */ /* 0x000fe20000002400 */
        /* <DEDUP_REMOVED lines=8> */
[----:B------:R-:W-:Y:S01]  /*26c0*/  FSEL R85, R91, -INF , P2 ;  /* 0xff8000005b557808 */ /* 0x000fe20001000000 */
[----:B------:R-:W-:Y:S01]  /*26d0*/  FMUL.FTZ R71, R0, R71 ;  /* 0x0000004700477220 */ /* 0x000fe20000410000 */
[----:B------:R-:W-:Y:S01]  /*26e0*/  FMNMX.FTZ R52, R86, R53, !PT ;  /* 0x0000003556347209 */ /* 0x000fe20007810000 */
[----:B------:R-:W-:Y:S01]  /*26f0*/  UIADD3 UR6, UR48, -UR49, URZ ;  /* 0x8000003130067290 */ /* 0x000fe2000fffe03f */
[----:B------:R-:W-:-:S02]  /*2700*/  ISETP.GT.AND P2, PT, R76, 0x30, PT ;  /* 0x000000304c00780c */ /* 0x000fc40003f44270 */
[----:B------:R-:W-:Y:S01]  /*2710*/  FSEL R82, R93, -INF , P3 ;  /* 0xff8000005d527808 */ /* 0x000fe20001800000 */
[----:B------:R-:W5:Y:S01]  /*2720*/  MUFU.TANH R56, R58 ;  /* 0x0000003a00387308 */ /* 0x000f620000002400 */
[----:B------:R-:W-:Y:S01]  /*2730*/  FMNMX.FTZ R53, R85, R52, !PT ;  /* 0x0000003455357209 */ /* 0x000fe20007810000 */
[----:B------:R-:W-:Y:S01]  /*2740*/  UIMAD UR6, UR50, 0xc0, UR6 ;  /* 0x000000c0320678a4 */ /* 0x000fe2000f8e0206 */
[----:B------:R-:W-:Y:S02]  /*2750*/  ISETP.GT.AND P3, PT, R76, 0x31, PT ;  /* 0x000000314c00780c */ /* 0x000fe40003f64270 */
[----:B------:R-:W-:Y:S01]  /*2760*/  FSEL R81, R95, -INF , P2 ;  /* 0xff8000005f517808 */ /* 0x000fe20001000000 */
[----:B------:R-:W-:Y:S01]  /*2770*/  UIMAD.WIDE UR6, UR6, 0x66666667, URZ ;  /* 0x66666667060678a5 */ /* 0x000fe2000f8e023f */
[----:B------:R-:W-:Y:S01]  /*2780*/  FMNMX.FTZ R52, R82, R53, !PT ;  /* 0x0000003552347209 */ /* 0x000fe20007810000 */
[----:B------:R-:W5:Y:S01]  /*2790*/  MUFU.TANH R59, R59 ;  /* 0x0000003b003b7308 */ /* 0x000f620000002400 */
[----:B------:R-:W-:Y:S01]  /*27a0*/  ISETP.GT.AND P2, PT, R76, 0x38, PT ;  /* 0x000000384c00780c */ /* 0x000fe20003f44270 */
[----:B------:R-:W-:Y:S01]  /*27b0*/  USHF.R.U32.HI UR6, URZ, 0x1f, UR7 ;  /* 0x0000001f3f067899 */ /* 0x000fe20008011607 */
[----:B------:R-:W-:-:S02]  /*27c0*/  FSEL R79, R97, -INF , P3 ;  /* 0xff800000614f7808 */ /* 0x000fc40001800000 */
[----:B------:R-:W-:Y:S01]  /*27d0*/  FMNMX.FTZ R52, R81, R52, !PT ;  /* 0x0000003451347209 */ /* 0x000fe20007810000 */
[----:B------:R-:W-:Y:S01]  /*27e0*/  ULEA.HI.SX32 UR6, UR7, UR6, 0x1a ;  /* 0x0000000607067291 */ /* 0x000fe2000f8fd23f */
[C---:B------:R-:W-:Y:S01]  /*27f0*/  ISETP.GT.AND P3, PT, R76.reuse, 0x39, PT ;  /* 0x000000394c00780c */ /* 0x040fe20003f64270 */
[----:B------:R0:W-:Y:S01]  /*2800*/  MUFU.TANH R58, R63 ;  /* 0x0000003f003a7308 */ /* 0x0001e20000002400 */
[----:B------:R-:W-:Y:S01]  /*2810*/  FSEL R77, R99, -INF , P2 ;  /* 0xff800000634d7808 */ /* 0x000fe20001000000 */
[----:B------:R-:W-:Y:S01]  /*2820*/  UISETP.LT.AND UP0, UPT, URZ, UR6, UPT ;  /* 0x000000063f00728c */ /* 0x000fe2000bf01270 */
[----:B------:R-:W-:Y:S02]  /*2830*/  FMNMX.FTZ R52, R79, R52, !PT ;  /* 0x000000344f347209 */ /* 0x000fe40007810000 */
[C---:B------:R-:W-:Y:S01]  /*2840*/  ISETP.GT.AND P2, PT, R76.reuse, 0x40, PT ;  /* 0x000000404c00780c */ /* 0x040fe20003f44270 */
[----:B------:R-:W-:Y:S01]  /*2850*/  USEL UR22, URZ, UR6, !UP0 ;  /* 0x000000063f167287 */ /* 0x000fe2000c000000 */
[----:B------:R-:W-:Y:S01]  /*2860*/  FSEL R74, R101, -INF , P3 ;  /* 0xff800000654a7808 */ /* 0x000fe20001800000 */
[----:B------:R-:W5:Y:S01]  /*2870*/  MUFU.TANH R62, R62 ;  /* 0x0000003e003e7308 */ /* 0x000f620000002400 */
[----:B------:R-:W-:Y:S01]  /*2880*/  FMNMX.FTZ R53, R77, R52, !PT ;  /* 0x000000344d357209 */ /* 0x000fe20007810000 */
[----:B------:R-:W-:Y:S01]  /*2890*/  UISETP.GE.AND UP0, UPT, UR23, UR22, UPT ;  /* 0x000000161700728c */ /* 0x000fe2000bf06270 */
[----:B------:R-:W-:-:S02]  /*28a0*/  ISETP.GT.AND P3, PT, R76, 0x41, PT ;  /* 0x000000414c00780c */ /* 0x000fc40003f64270 */
[----:B------:R-:W-:Y:S01]  /*28b0*/  FSEL R73, R73, -INF , P2 ;  /* 0xff80000049497808 */ /* 0x000fe20001000000 */
[----:B------:R-:W-:Y:S02]  /*28c0*/  WARPGROUP.DEPBAR.LE gsb0, 0x0 ;  /* 0x00008000000079c5 */ /* 0x000fe40000010000 */
[----:B------:R-:W-:Y:S01]  /*28d0*/  FMNMX.FTZ R52, R74, R53, !PT ;  /* 0x000000354a347209 */ /* 0x000fe20007810000 */
[----:B0-----:R-:W-:Y:S01]  /*28e0*/  FMUL.FTZ R63, R0, R26 ;  /* 0x0000001a003f7220 */ /* 0x001fe20000410000 */
[----:B------:R-:W-:Y:S01]  /*28f0*/  ISETP.GT.AND P2, PT, R76, 0x48, PT ;  /* 0x000000484c00780c */ /* 0x000fe20003f44270 */
[----:B------:R-:W0:Y:S01]  /*2900*/  MUFU.TANH R66, R66 ;  /* 0x0000004200427308 */ /* 0x000e220000002400 */
[----:B------:R-:W-:Y:S01]  /*2910*/  FSEL R72, R72, -INF , P3 ;  /* 0xff80000048487808 */ /* 0x000fe20001800000 */
[C---:B------:R-:W-:Y:S01]  /*2920*/  FMUL.FTZ R88, R0.reuse, R34 ;  /* 0x0000002200587220 */ /* 0x040fe20000410000 */
[----:B------:R-:W-:Y:S01]  /*2930*/  FMNMX.FTZ R53, R73, R52, !PT ;  /* 0x0000003449357209 */ /* 0x000fe20007810000 */
[----:B------:R-:W-:Y:S01]  /*2940*/  FMUL.FTZ R36, R0, R36 ;  /* 0x0000002400247220 */ /* 0x000fe20000410000 */
[----:B------:R-:W-:Y:S01]  /*2950*/  ISETP.GT.AND P3, PT, R76, 0x49, PT ;  /* 0x000000494c00780c */ /* 0x000fe20003f64270 */
[----:B------:R-:W-:Y:S01]  /*2960*/  FMUL.FTZ R37, R0, R37 ;  /* 0x0000002500257220 */ /* 0x000fe20000410000 */
[----:B------:R-:W-:Y:S01]  /*2970*/  FSEL R67, R103, -INF , P2 ;  /* 0xff80000067437808 */ /* 0x000fe20001000000 */
[----:B------:R-:W0:Y:S01]  /*2980*/  MUFU.TANH R70, R70 ;  /* 0x0000004600467308 */ /* 0x000e220000002400 */
[----:B------:R-:W-:-:S02]  /*2990*/  FMNMX.FTZ R54, R72, R53, !PT ;  /* 0x0000003548367209 */ /* 0x000fc40007810000 */
[----:B-1----:R-:W-:Y:S02]  /*29a0*/  FSEL R52, R75, -INF , P3 ;  /* 0xff8000004b347808 */ /* 0x002fe40001800000 */
[C---:B------:R-:W-:Y:S02]  /*29b0*/  ISETP.GT.AND P2, PT, R76.reuse, 0x50, PT ;  /* 0x000000504c00780c */ /* 0x040fe40003f44270 */
[----:B------:R-:W-:Y:S01]  /*29c0*/  FMNMX.FTZ R75, R67, R54, !PT ;  /* 0x00000036434b7209 */ /* 0x000fe20007810000 */
[----:B------:R-:W1:Y:S01]  /*29d0*/  MUFU.TANH R71, R71 ;  /* 0x0000004700477308 */ /* 0x000e620000002400 */
[----:B------:R-:W-:Y:S02]  /*29e0*/  ISETP.GT.AND P3, PT, R76, 0x51, PT ;  /* 0x000000514c00780c */ /* 0x000fe40003f64270 */
[----:B--2---:R-:W-:Y:S02]  /*29f0*/  FSEL R53, R78, -INF , P2 ;  /* 0xff8000004e357808 */ /* 0x004fe40001000000 */
[----:B------:R-:W-:Y:S01]  /*2a00*/  FMNMX.FTZ R54, R52, R75, !PT ;  /* 0x0000004b34367209 */ /* 0x000fe20007810000 */
[----:B------:R-:W-:Y:S01]  /*2a10*/  FMUL.FTZ R75, R0, R27 ;  /* 0x0000001b004b7220 */ /* 0x000fe20000410000 */
[----:B------:R-:W-:Y:S01]  /*2a20*/  ISETP.GT.AND P2, PT, R76, 0x58, PT ;  /* 0x000000584c00780c */ /* 0x000fe20003f44270 */
[----:B------:R-:W2:Y:S01]  /*2a30*/  MUFU.TANH R63, R63 ;  /* 0x0000003f003f7308 */ /* 0x000ea20000002400 */
[----:B---3--:R-:W-:-:S02]  /*2a40*/  FSEL R26, R109, -INF , P3 ;  /* 0xff8000006d1a7808 */ /* 0x008fc40001800000 */
[----:B------:R-:W-:Y:S02]  /*2a50*/  FMNMX.FTZ R89, R53, R54, !PT ;  /* 0x0000003635597209 */ /* 0x000fe40007810000 */
[----:B------:R-:W-:Y:S02]  /*2a60*/  ISETP.GT.AND P3, PT, R76, 0x59, PT ;  /* 0x000000594c00780c */ /* 0x000fe40003f64270 */
[----:B----4-:R-:W-:Y:S01]  /*2a70*/  FSEL R27, R108, -INF , P2 ;  /* 0xff8000006c1b7808 */ /* 0x010fe20001000000 */
[----:B------:R-:W3:Y:S01]  /*2a80*/  MUFU.TANH R75, R75 ;  /* 0x0000004b004b7308 */ /* 0x000ee20000002400 */
[----:B------:R-:W-:Y:S02]  /*2a90*/  FMNMX.FTZ R78, R26, R89, !PT ;  /* 0x000000591a4e7209 */ /* 0x000fe40007810000 */
[----:B-----5:R-:W-:Y:S02]  /*2aa0*/  FSEL R54, R87, -INF , P3 ;  /* 0xff80000057367808 */ /* 0x020fe40001800000 */
[----:B------:R-:W-:-:S02]  /*2ab0*/  ISETP.GT.AND P2, PT, R76, 0x60, PT ;  /* 0x000000604c00780c */ /* 0x000fc40003f44270 */
[----:B------:R-:W-:Y:S01]  /*2ac0*/  FMNMX.FTZ R87, R27, R78, !PT ;  /* 0x0000004e1b577209 */ /* 0x000fe20007810000 */
[----:B------:R-:W-:Y:S01]  /*2ad0*/  FMUL.FTZ R78, R0, R30 ;  /* 0x0000001e004e7220 */ /* 0x000fe20000410000 */
[----:B------:R-:W-:Y:S01]  /*2ae0*/  ISETP.GT.AND P3, PT, R76, 0x61, PT ;  /* 0x000000614c00780c */ /* 0x000fe20003f64270 */
[----:B------:R-:W-:Y:S01]  /*2af0*/  MUFU.TANH R88, R88 ;  /* 0x0000005800587308 */ /* 0x000fe20000002400 */
[----:B------:R-:W-:Y:S02]  /*2b00*/  FSEL R56, R56, -INF , P2 ;  /* 0xff80000038387808 */ /* 0x000fe40001000000 */
[----:B------:R-:W-:Y:S02]  /*2b10*/  FMNMX.FTZ R87, R54, R87, !PT ;  /* 0x0000005736577209 */ /* 0x000fe40007810000 */
[----:B------:R-:W-:Y:S02]  /*2b20*/  ISETP.GT.AND P2, PT, R76, 0x68, PT ;  /* 0x000000684c00780c */ /* 0x000fe40003f44270 */
[----:B------:R-:W-:Y:S01]  /*2b30*/  FSEL R30, R59, -INF , P3 ;  /* 0xff8000003b1e7808 */ /* 0x000fe20001800000 */
[----:B------:R-:W4:Y:S01]  /*2b40*/  MUFU.TANH R78, R78 ;  /* 0x0000004e004e7308 */ /* 0x000f220000002400 */
[----:B------:R-:W-:Y:S01]  /*2b50*/  FMNMX.FTZ R59, R56, R87, !PT ;  /* 0x00000057383b7209 */ /* 0x000fe20007810000 */
[----:B------:R-:W-:Y:S01]  /*2b60*/  FMUL.FTZ R87, R0, R31 ;  /* 0x0000001f00577220 */ /* 0x000fe20000410000 */
[----:B------:R-:W-:-:S02]  /*2b70*/  FSEL R31, R62, -INF , P2 ;  /* 0xff8000003e1f7808 */ /* 0x000fc40001000000 */
[----:B------:R-:W-:Y:S02]  /*2b80*/  ISETP.GT.AND P3, PT, R76, 0x69, PT ;  /* 0x000000694c00780c */ /* 0x000fe40003f64270 */
[----:B------:R-:W-:Y:S01]  /*2b90*/  FMNMX.FTZ R62, R30, R59, !PT ;  /* 0x0000003b1e3e7209 */ /* 0x000fe20007810000 */
[----:B------:R-:W5:Y:S01]  /*2ba0*/  MUFU.TANH R87, R87 ;  /* 0x0000005700577308 */ /* 0x000f620000002400 */
[----:B------:R-:W-:Y:S02]  /*2bb0*/  ISETP.GT.AND P2, PT, R76, 0x70, PT ;  /* 0x000000704c00780c */ /* 0x000fe40003f44270 */
[----:B------:R-:W-:Y:S02]  /*2bc0*/  FSEL R58, R58, -INF , P3 ;  /* 0xff8000003a3a7808 */ /* 0x000fe40001800000 */
[----:B------:R-:W-:Y:S02]  /*2bd0*/  FMNMX.FTZ R89, R31, R62, !PT ;  /* 0x0000003e1f597209 */ /* 0x000fe40007810000 */
[----:B------:R-:W-:Y:S01]  /*2be0*/  ISETP.GT.AND P3, PT, R76, 0x71, PT ;  /* 0x000000714c00780c */ /* 0x000fe20003f64270 */
[----:B------:R-:W-:Y:S01]  /*2bf0*/  MUFU.TANH R3, R3 ;  /* 0x0000000300037308 */ /* 0x000fe20000002400 */
[----:B0-----:R-:W-:-:S02]  /*2c00*/  FSEL R59, R66, -INF , P2 ;  /* 0xff800000423b7808 */ /* 0x001fc40001000000 */
[----:B------:R-:W-:Y:S02]  /*2c10*/  FMNMX.FTZ R62, R58, R89, !PT ;  /* 0x000000593a3e7209 */ /* 0x000fe40007810000 */
[----:B------:R-:W-:Y:S02]  /*2c20*/  ISETP.GT.AND P2, PT, R76, 0x78, PT ;  /* 0x000000784c00780c */ /* 0x000fe40003f44270 */
[----:B------:R-:W-:Y:S01]  /*2c30*/  FSEL R34, R57, -INF , P3 ;  /* 0xff80000039227808 */ /* 0x000fe20001800000 */
[----:B------:R-:W-:Y:S01]  /*2c40*/  FMUL.FTZ R57, R0, R35 ;  /* 0x0000002300397220 */ /* 0x000fe20000410000 */
[----:B------:R-:W-:Y:S01]  /*2c50*/  FMNMX.FTZ R89, R59, R62, !PT ;  /* 0x0000003e3b597209 */ /* 0x000fe20007810000 */
[----:B------:R-:W-:Y:S01]  /*2c60*/  MUFU.TANH R5, R5 ;  /* 0x0000000500057308 */ /* 0x000fe20000002400 */
[----:B------:R-:W-:Y:S02]  /*2c70*/  ISETP.GT.AND P3, PT, R76, 0x79, PT ;  /* 0x000000794c00780c */ /* 0x000fe40003f64270 */
[----:B------:R-:W-:Y:S01]  /*2c80*/  FSEL R62, R70, -INF , P2 ;  /* 0xff800000463e7808 */ /* 0x000fe20001000000 */
[----:B------:R-:W-:Y:S01]  /*2c90*/  FMUL.FTZ R70, R0, R38 ;  /* 0x0000002600467220 */ /* 0x000fe20000410000 */
[----:B------:R-:W-:-:S02]  /*2ca0*/  FMNMX.FTZ R89, R34, R89, !PT ;  /* 0x0000005922597209 */ /* 0x000fc40007810000 */
[----:B------:R-:W-:Y:S01]  /*2cb0*/  ISETP.GT.AND P2, PT, R76, 0x80, PT ;  /* 0x000000804c00780c */ /* 0x000fe20003f44270 */
[----:B------:R-:W0:Y:S01]  /*2cc0*/  MUFU.TANH R57, R57 ;  /* 0x0000003900397308 */ /* 0x000e220000002400 */
[----:B-1----:R-:W-:Y:S02]  /*2cd0*/  FSEL R35, R71, -INF , P3 ;  /* 0xff80000047237808 */ /* 0x002fe40001800000 */
[----:B------:R-:W-:Y:S01]  /*2ce0*/  FMNMX.FTZ R66, R62, R89, !PT ;  /* 0x000000593e427209 */ /* 0x000fe20007810000 */
[----:B------:R-:W-:Y:S01]  /*2cf0*/  FMUL.FTZ R89, R0, R39 ;  /* 0x0000002700597220 */ /* 0x000fe20000410000 */
[----:B------:R-:W-:Y:S02]  /*2d00*/  ISETP.GT.AND P3, PT, R76, 0x81, PT ;  /* 0x000000814c00780c */ /* 0x000fe40003f64270 */
[----:B--2---:R-:W-:Y:S01]  /*2d10*/  FSEL R63, R63, -INF , P2 ;  /* 0xff8000003f3f7808 */ /* 0x004fe20001000000 */
[----:B------:R1:W2:Y:S01]  /*2d20*/  MUFU.TANH R71, R70 ;  /* 0x0000004600477308 */ /* 0x0002a20000002400 */
[----:B------:R-:W-:-:S02]  /*2d30*/  FMNMX.FTZ R66, R35, R66, !PT ;  /* 0x0000004223427209 */ /* 0x000fc40007810000 */
[C---:B------:R-:W-:Y:S02]  /*2d40*/  ISETP.GT.AND P2, PT, R76.reuse, 0x88, PT ;  /* 0x000000884c00780c */ /* 0x040fe40003f44270 */
[----:B---3--:R-:W-:Y:S02]  /*2d50*/  FSEL R38, R75, -INF , P3 ;  /* 0xff8000004b267808 */ /* 0x008fe40001800000 */
[----:B------:R-:W-:Y:S01]  /*2d60*/  FMNMX.FTZ R75, R63, R66, !PT ;  /* 0x000000423f4b7209 */ /* 0x000fe20007810000 */
[----:B------:R-:W3:Y:S01]  /*2d70*/  MUFU.TANH R89, R89 ;  /* 0x0000005900597308 */ /* 0x000ee20000002400 */
[----:B------:R-:W-:Y:S02]  /*2d80*/  ISETP.GT.AND P3, PT, R76, 0x89, PT ;  /* 0x000000894c00780c */ /* 0x000fe40003f64270 */
[----:B----4-:R-:W-:Y:S02]  /*2d90*/  FSEL R39, R78, -INF , P2 ;  /* 0xff8000004e277808 */ /* 0x010fe40001000000 */
[----:B------:R-:W-:Y:S01]  /*2da0*/  FMNMX.FTZ R78, R38, R75, !PT ;  /* 0x0000004b264e7209 */ /* 0x000fe20007810000 */
[----:B------:R-:W-:Y:S01]  /*2db0*/  FMUL.FTZ R75, R0, R60 ;  /* 0x0000003c004b7220 */ /* 0x000fe20000410000 */
[----:B-----5:R-:W-:Y:S01]  /*2dc0*/  FSEL R66, R87, -INF , P3 ;  /* 0xff80000057427808 */ /* 0x020fe20001800000 */
[----:B------:R-:W4:Y:S01]  /*2dd0*/  MUFU.TANH R6, R6 ;  /* 0x0000000600067308 */ /* 0x000f220000002400 */
[----:B------:R-:W-:-:S02]  /*2de0*/  ISETP.GT.AND P2, PT, R76, 0x90, PT ;  /* 0x000000904c00780c */ /* 0x000fc40003f44270 */
[----:B------:R-:W-:Y:S02]  /*2df0*/  FMNMX.FTZ R87, R39, R78, !PT ;  /* 0x0000004e27577209 */ /* 0x000fe40007810000 */
[----:B------:R-:W-:Y:S02]  /*2e00*/  ISETP.GT.AND P3, PT, R76, 0x91, PT ;  /* 0x000000914c00780c */ /* 0x000fe40003f64270 */
[----:B-1----:R-:W-:Y:S01]  /*2e10*/  FSEL R70, R88, -INF , P2 ;  /* 0xff80000058467808 */ /* 0x002fe20001000000 */
[----:B------:R-:W1:Y:S01]  /*2e20*/  MUFU.TANH R7, R7 ;  /* 0x0000000700077308 */ /* 0x000e620000002400 */
[----:B------:R-:W-:Y:S02]  /*2e30*/  FMNMX.FTZ R87, R66, R87, !PT ;  /* 0x0000005742577209 */ /* 0x000fe40007810000 */
[----:B------:R-:W-:Y:S02]  /*2e40*/  ISETP.GT.AND P2, PT, R76, 0x98, PT ;  /* 0x000000984c00780c */ /* 0x000fe40003f44270 */
[----:B0-----:R-:W-:-:S02]  /*2e50*/  FSEL R60, R57, -INF , P3 ;  /* 0xff800000393c7808 */ /* 0x001fc40001800000 */
[----:B------:R-:W-:Y:S01]  /*2e60*/  FMNMX.FTZ R87, R70, R87, !PT ;  /* 0x0000005746577209 */ /* 0x000fe20007810000 */
[----:B------:R-:W0:Y:S01]  /*2e70*/  MUFU.TANH R8, R8 ;  /* 0x0000000800087308 */ /* 0x000e220000002400 */
[----:B------:R-:W-:Y:S01]  /*2e80*/  ISETP.GT.AND P3, PT, R76, 0x99, PT ;  /* 0x000000994c00780c */ /* 0x000fe20003f64270 */
[----:B------:R-:W-:Y:S01]  /*2e90*/  FMUL.FTZ R76, R0, R61 ;  /* 0x0000003d004c7220 */ /* 0x000fe20000410000 */
[----:B--2---:R-:W-:Y:S02]  /*2ea0*/  FSEL R61, R71, -INF , P2 ;  /* 0xff800000473d7808 */ /* 0x004fe40001000000 */
[----:B------:R-:W-:Y:S02]  /*2eb0*/  FMNMX.FTZ R78, R60, R87, !PT ;  /* 0x000000573c4e7209 */ /* 0x000fe40007810000 */
[----:B---3--:R-:W-:Y:S01]  /*2ec0*/  FSEL R71, R89, -INF , P3 ;  /* 0xff80000059477808 */ /* 0x008fe20001800000 */
[----:B------:R-:W2:Y:S01]  /*2ed0*/  MUFU.TANH R9, R9 ;  /* 0x0000000900097308 */ /* 0x000ea20000002400 */
[----:B------:R-:W-:Y:S01]  /*2ee0*/  FMNMX.FTZ R88, R61, R78, !PT ;  /* 0x0000004e3d587209 */ /* 0x000fe20007810000 */
[C---:B------:R-:W-:Y:S01]  /*2ef0*/  FMUL.FTZ R78, R0.reuse, R64 ;  /* 0x00000040004e7220 */ /* 0x040fe20000410000 */
[C---:B------:R-:W-:Y:S01]  /*2f00*/  FMUL.FTZ R64, R0.reuse, R65 ;  /* 0x0000004100407220 */ /* 0x040fe20000410000 */
[C---:B------:R-:W-:Y:S01]  /*2f10*/  FMUL.FTZ R65, R0.reuse, R68 ;  /* 0x0000004400417220 */ /* 0x040fe20000410000 */
[----:B------:R-:W-:Y:S01]  /*2f20*/  FMNMX.FTZ R88, R71, R88, !PT ;  /* 0x0000005847587209 */ /* 0x000fe20007810000 */
[C---:B------:R-:W-:Y:S01]  /*2f30*/  FMUL.FTZ R68, R0.reuse, R69 ;  /* 0x0000004500447220 */ /* 0x040fe20000410000 */
[C---:B------:R-:W-:Y:S01]  /*2f40*/  FMUL.FTZ R69, R0.reuse, R24 ;  /* 0x0000001800457220 */ /* 0x040fe20000410000 */
[C---:B------:R-:W-:Y:S01]  /*2f50*/  FMUL.FTZ R24, R0.reuse, R25 ;  /* 0x0000001900187220 */ /* 0x040fe20000410000 */
[C---:B------:R-:W-:Y:S01]  /*2f60*/  FMUL.FTZ R25, R0.reuse, R28 ;  /* 0x0000001c00197220 */ /* 0x040fe20000410000 */
[----:B------:R-:W3:Y:S01]  /*2f70*/  SHFL.BFLY PT, R57, R88, 0x2, 0x1f ;  /* 0x0c401f0058397f89 */ /* 0x000ee200000e0000 */
[C---:B------:R-:W-:Y:S01]  /*2f80*/  FMUL.FTZ R28, R0.reuse, R29 ;  /* 0x0000001d001c7220 */ /* 0x040fe20000410000 */
[C---:B------:R-:W-:Y:S01]  /*2f90*/  FMUL.FTZ R29, R0.reuse, R32 ;  /* 0x00000020001d7220 */ /* 0x040fe20000410000 */
[----:B------:R-:W-:Y:S01]  /*2fa0*/  FMUL.FTZ R32, R0, R33 ;  /* 0x0000002100207220 */ /* 0x000fe20000410000 */
[----:B------:R-:W5:Y:S08]  /*2fb0*/  MUFU.TANH R10, R10 ;  /* 0x0000000a000a7308 */ /* 0x000f700000002400 */
[----:B------:R-:W5:Y:S08]  /*2fc0*/  MUFU.TANH R11, R11 ;  /* 0x0000000b000b7308 */ /* 0x000f700000002400 */
[----:B------:R-:W5:Y:S01]  /*2fd0*/  MUFU.TANH R12, R12 ;  /* 0x0000000c000c7308 */ /* 0x000f620000002400 */
[----:B---3--:R-:W-:-:S07]  /*2fe0*/  FMNMX.FTZ R87, R88, R57, !PT ;  /* 0x0000003958577209 */ /* 0x008fce0007810000 */
[----:B------:R-:W3:Y:S01]  /*2ff0*/  MUFU.TANH R13, R13 ;  /* 0x0000000d000d7308 */ /* 0x000ee20000002400 */
[----:B------:R-:W4:Y:S07]  /*3000*/  SHFL.BFLY PT, R88, R87, 0x1, 0x1f ;  /* 0x0c201f0057587f89 */ /* 0x000f2e00000e0000 */
[----:B------:R-:W3:Y:S08]  /*3010*/  MUFU.TANH R14, R14 ;  /* 0x0000000e000e7308 */ /* 0x000ef00000002400 */
[----:B------:R-:W3:Y:S08]  /*3020*/  MUFU.TANH R15, R15 ;  /* 0x0000000f000f7308 */ /* 0x000ef00000002400 */
[----:B------:R-:W3:Y:S01]  /*3030*/  MUFU.TANH R20, R20 ;  /* 0x0000001400147308 */ /* 0x000ee20000002400 */
[----:B----4-:R-:W-:Y:S01]  /*3040*/  FMNMX.FTZ R57, R87, R88, !PT ;  /* 0x0000005857397209 */ /* 0x010fe20007810000 */
[----:B------:R-:W-:-:S03]  /*3050*/  IMAD.U32 R88, RZ, RZ, UR20 ;  /* 0x00000014ff587e24 */ /* 0x000fc6000f8e00ff */
[C---:B------:R-:W-:Y:S01]  /*3060*/  FSETP.NEU.FTZ.AND P2, PT, R57.reuse, -INF , PT ;  /* 0xff8000003900780b */ /* 0x040fe20003f5d000 */
[----:B------:R-:W-:-:S02]  /*3070*/  FFMA.FTZ R33, R57, R88, -8 ;  /* 0xc100000039217423 */ /* 0x000fc40000010058 */
[----:B------:R-:W4:Y:S03]  /*3080*/  MUFU.TANH R21, R21 ;  /* 0x0000001500157308 */ /* 0x000f260000002400 */
[----:B------:R-:W-:-:S05]  /*3090*/  FSEL R33, R33, RZ, P2 ;  /* 0x000000ff21217208 */ /* 0x000fca0001000000 */
[--C-:B------:R-:W-:Y:S01]  /*30a0*/  FFMA.FTZ R89, R96, UR20, -R33.reuse ;  /* 0x0000001460597c23 */ /* 0x100fe20008010821 */
[----:B------:R-:W-:Y:S01]  /*30b0*/  VIADDMNMX R96, R80, R83, R84, PT ;  /* 0x0000005350607246 */ /* 0x000fe20003800154 */
[--C-:B------:R-:W-:Y:S01]  /*30c0*/  FFMA.FTZ R88, R92, UR20, -R33.reuse ;  /* 0x000000145c587c23 */ /* 0x100fe20008010821 */
[----:B------:R-:W-:-:S01]  /*30d0*/  FFMA.FTZ R92, R98, UR20, -R33 ;  /* 0x00000014625c7c23 */ /* 0x000fc20008010821 */
[--C-:B------:R-:W-:Y:S01]  /*30e0*/  FFMA.FTZ R95, R94, UR20, -R33.reuse ;  /* 0x000000145e5f7c23 */ /* 0x100fe20008010821 */
[----:B------:R-:W-:Y:S01]  /*30f0*/  ISETP.GT.AND P2, PT, R96, RZ, PT ;  /* 0x000000ff6000720c */ /* 0x000fe20003f44270 */
[--C-:B------:R-:W-:Y:S01]  /*3100*/  FFMA.FTZ R97, R86, UR20, -R33.reuse ;  /* 0x0000001456617c23 */ /* 0x100fe20008010821 */
        /* <DEDUP_REMOVED lines=16> */
[----:B-1----:R-:W-:Y:S01]  /*3210*/  FSEL R7, R7, -INF , P2 ;  /* 0xff80000007077808 */ /* 0x002fe20001000000 */
[----:B------:R-:W1:Y:S01]  /*3220*/  MUFU.TANH R42, R42 ;  /* 0x0000002a002a7308 */ /* 0x000e620000002400 */
[----:B------:R-:W-:Y:S01]  /*3230*/  FMNMX.FTZ R98, R6, R83, !PT ;  /* 0x0000005306627209 */ /* 0x000fe20007810000 */
[--C-:B------:R-:W-:Y:S01]  /*3240*/  FFMA.FTZ R67, R67, UR20, -R33.reuse ;  /* 0x0000001443437c23 */ /* 0x100fe20008010821 */
[----:B------:R-:W-:Y:S01]  /*3250*/  ISETP.GT.AND P2, PT, R96, 0x11, PT ;  /* 0x000000116000780c */ /* 0x000fe20003f44270 */
[--C-:B------:R-:W-:Y:S01]  /*3260*/  FFMA.FTZ R52, R52, UR20, -R33.reuse ;  /* 0x0000001434347c23 */ /* 0x100fe20008010821 */
[----:B0-----:R-:W-:Y:S01]  /*3270*/  FSEL R8, R8, -INF , P3 ;  /* 0xff80000008087808 */ /* 0x001fe20001800000 */
[--C-:B------:R-:W-:Y:S01]  /*3280*/  FFMA.FTZ R53, R53, UR20, -R33.reuse ;  /* 0x0000001435357c23 */ /* 0x100fe20008010821 */
[----:B------:R-:W-:Y:S01]  /*3290*/  FMNMX.FTZ R83, R7, R98, !PT ;  /* 0x0000006207537209 */ /* 0x000fe20007810000 */
[--C-:B------:R-:W-:Y:S01]  /*32a0*/  FFMA.FTZ R98, R85, UR20, -R33.reuse ;  /* 0x0000001455627c23 */ /* 0x100fe20008010821 */
[----:B------:R-:W-:Y:S01]  /*32b0*/  ISETP.GT.AND P3, PT, R96, 0x18, PT ;  /* 0x000000186000780c */ /* 0x000fe20003f64270 */
[----:B------:R-:W0:Y:S01]  /*32c0*/  MUFU.TANH R43, R43 ;  /* 0x0000002b002b7308 */ /* 0x000e220000002400 */
[----:B--2---:R-:W-:Y:S01]  /*32d0*/  FSEL R9, R9, -INF , P2 ;  /* 0xff80000009097808 */ /* 0x004fe20001000000 */
[--C-:B------:R-:W-:Y:S01]  /*32e0*/  FFMA.FTZ R26, R26, UR20, -R33.reuse ;  /* 0x000000141a1a7c23 */ /* 0x100fe20008010821 */
[----:B------:R-:W-:Y:S01]  /*32f0*/  FMNMX.FTZ R94, R8, R83, !PT ;  /* 0x00000053085e7209 */ /* 0x000fe20007810000 */
[--C-:B------:R-:W-:Y:S01]  /*3300*/  FFMA.FTZ R30, R30, UR20, -R33.reuse ;  /* 0x000000141e1e7c23 */ /* 0x100fe20008010821 */
[----:B------:R-:W-:Y:S01]  /*3310*/  ISETP.GT.AND P2, PT, R96, 0x19, PT ;  /* 0x000000196000780c */ /* 0x000fe20003f44270 */
[--C-:B------:R-:W-:Y:S01]  /*3320*/  FFMA.FTZ R34, R34, UR20, -R33.reuse ;  /* 0x0000001422227c23 */ /* 0x100fe20008010821 */
[----:B-----5:R-:W-:Y:S01]  /*3330*/  FSEL R10, R10, -INF , P3 ;  /* 0xff8000000a0a7808 */ /* 0x020fe20001800000 */
        /* <DEDUP_REMOVED lines=8> */
[----:B------:R-:W5:Y:S01]  /*33c0*/  MUFU.TANH R44, R44 ;  /* 0x0000002c002c7308 */ /* 0x000f620000002400 */
[----:B------:R-:W-:Y:S01]  /*33d0*/  ISETP.GT.AND P2, PT, R96, 0x21, PT ;  /* 0x000000216000780c */ /* 0x000fe20003f44270 */
[----:B------:R-:W-:Y:S01]  /*33e0*/  FFMA.FTZ R61, R61, UR20, -R33 ;  /* 0x000000143d3d7c23 */ /* 0x000fe20008010821 */
[----:B------:R-:W-:-:S02]  /*33f0*/  FSEL R86, R12, -INF , P3 ;  /* 0xff8000000c567808 */ /* 0x000fc40001800000 */
[----:B------:R-:W-:Y:S02]  /*3400*/  FMNMX.FTZ R93, R11, R94, !PT ;  /* 0x0000005e0b5d7209 */ /* 0x000fe40007810000 */
[----:B------:R-:W-:Y:S01]  /*3410*/  ISETP.GT.AND P3, PT, R96, 0x28, PT ;  /* 0x000000286000780c */ /* 0x000fe20003f64270 */
[----:B------:R-:W5:Y:S01]  /*3420*/  MUFU.TANH R45, R45 ;  /* 0x0000002d002d7308 */ /* 0x000f620000002400 */
[----:B---3--:R-:W-:Y:S02]  /*3430*/  FSEL R13, R13, -INF , P2 ;  /* 0xff8000000d0d7808 */ /* 0x008fe40001000000 */
[----:B------:R-:W-:Y:S01]  /*3440*/  FMNMX.FTZ R94, R86, R93, !PT ;  /* 0x0000005d565e7209 */ /* 0x000fe20007810000 */
[----:B------:R-:W-:-:S01]  /*3450*/  FFMA.FTZ R93, R82, UR20, -R33 ;  /* 0x00000014525d7c23 */ /* 0x000fc20008010821 */
        /* <DEDUP_REMOVED lines=9> */
[----:B------:R-:W-:Y:S02]  /*34f0*/  FSEL R20, R20, -INF , P3 ;  /* 0xff80000014147808 */ /* 0x000fe40001800000 */
[----:B--2---:R-:W-:Y:S01]  /*3500*/  FMNMX.FTZ R95, R15, R94, !PT ;  /* 0x0000005e0f5f7209 */ /* 0x004fe20007810000 */
[----:B------:R-:W-:Y:S01]  /*3510*/  FFMA.FTZ R94, R79, UR20, -R33 ;  /* 0x000000144f5e7c23 */ /* 0x000fe20008010821 */
[----:B------:R-:W-:Y:S01]  /*3520*/  ISETP.GT.AND P3, PT, R96, 0x38, PT ;  /* 0x000000386000780c */ /* 0x000fe20003f64270 */
[----:B------:R2:W-:Y:S01]  /*3530*/  MUFU.EX2 R14, R98 ;  /* 0x00000062000e7308 */ /* 0x0005e20000000800 */
[----:B----4-:R-:W-:-:S02]  /*3540*/  FSEL R21, R21, -INF , P2 ;  /* 0xff80000015157808 */ /* 0x010fc40001000000 */
[----:B------:R-:W-:Y:S02]  /*3550*/  FMNMX.FTZ R82, R20, R95, !PT ;  /* 0x0000005f14527209 */ /* 0x000fe40007810000 */
[----:B------:R-:W-:Y:S02]  /*3560*/  ISETP.GT.AND P2, PT, R96, 0x39, PT ;  /* 0x000000396000780c */ /* 0x000fe40003f44270 */
[----:B------:R-:W-:Y:S01]  /*3570*/  FSEL R40, R40, -INF , P3 ;  /* 0xff80000028287808 */ /* 0x000fe20001800000 */
[----:B------:R-:W4:Y:S01]  /*3580*/  MUFU.TANH R48, R48 ;  /* 0x0000003000307308 */ /* 0x000f220000002400 */
[----:B------:R-:W-:Y:S01]  /*3590*/  FMNMX.FTZ R95, R21, R82, !PT ;  /* 0x00000052155f7209 */ /* 0x000fe20007810000 */
[----:B--2---:R-:W-:Y:S01]  /*35a0*/  FFMA.FTZ R98, R77, UR20, -R33 ;  /* 0x000000144d627c23 */ /* 0x004fe20008010821 */
[----:B------:R-:W-:Y:S02]  /*35b0*/  ISETP.GT.AND P3, PT, R96, 0x40, PT ;  /* 0x000000406000780c */ /* 0x000fe40003f64270 */
[----:B------:R-:W-:-:S02]  /*35c0*/  FSEL R41, R41, -INF , P2 ;  /* 0xff80000029297808 */ /* 0x000fc40001000000 */
[----:B------:R-:W-:Y:S01]  /*35d0*/  FMNMX.FTZ R82, R40, R95, !PT ;  /* 0x0000005f28527209 */ /* 0x000fe20007810000 */
[----:B------:R-:W2:Y:S01]  /*35e0*/  MUFU.TANH R49, R49 ;  /* 0x0000003100317308 */ /* 0x000ea20000002400 */
[----:B------:R-:W-:Y:S01]  /*35f0*/  ISETP.GT.AND P2, PT, R96, 0x41, PT ;  /* 0x000000416000780c */ /* 0x000fe20003f44270 */
[----:B------:R-:W-:Y:S01]  /*3600*/  FFMA.FTZ R95, R74, UR20, -R33 ;  /* 0x000000144a5f7c23 */ /* 0x000fe20008010821 */
[----:B-1----:R-:W-:Y:S02]  /*3610*/  FSEL R79, R42, -INF , P3 ;  /* 0xff8000002a4f7808 */ /* 0x002fe40001800000 */
[----:B------:R-:W-:Y:S02]  /*3620*/  FMNMX.FTZ R82, R41, R82, !PT ;  /* 0x0000005229527209 */ /* 0x000fe40007810000 */
[----:B------:R-:W-:Y:S01]  /*3630*/  ISETP.GT.AND P3, PT, R96, 0x48, PT ;  /* 0x000000486000780c */ /* 0x000fe20003f64270 */
[----:B------:R-:W1:Y:S01]  /*3640*/  MUFU.TANH R50, R50 ;  /* 0x0000003200327308 */ /* 0x000e620000002400 */
[----:B0-----:R-:W-:-:S02]  /*3650*/  FSEL R43, R43, -INF , P2 ;  /* 0xff8000002b2b7808 */ /* 0x001fc40001000000 */
[----:B------:R-:W-:Y:S02]  /*3660*/  FMNMX.FTZ R82, R79, R82, !PT ;  /* 0x000000524f527209 */ /* 0x000fe40007810000 */
[----:B------:R-:W-:Y:S02]  /*3670*/  ISETP.GT.AND P2, PT, R96, 0x49, PT ;  /* 0x000000496000780c */ /* 0x000fe40003f44270 */
[----:B-----5:R-:W-:Y:S01]  /*3680*/  FSEL R77, R44, -INF , P3 ;  /* 0xff8000002c4d7808 */ /* 0x020fe20001800000 */
[----:B------:R0:W-:Y:S01]  /*3690*/  MUFU.EX2 R12, R97 ;  /* 0x00000061000c7308 */ /* 0x0001e20000000800 */
[----:B------:R-:W-:Y:S02]  /*36a0*/  FMNMX.FTZ R82, R43, R82, !PT ;  /* 0x000000522b527209 */ /* 0x000fe40007810000 */
[----:B------:R-:W-:Y:S02]  /*36b0*/  ISETP.GT.AND P3, PT, R96, 0x50, PT ;  /* 0x000000506000780c */ /* 0x000fe40003f64270 */
[----:B------:R-:W-:-:S02]  /*36c0*/  FSEL R45, R45, -INF , P2 ;  /* 0xff8000002d2d7808 */ /* 0x000fc40001000000 */
[----:B------:R-:W-:Y:S01]  /*36d0*/  FMNMX.FTZ R82, R77, R82, !PT ;  /* 0x000000524d527209 */ /* 0x000fe20007810000 */
[----:B------:R-:W5:Y:S01]  /*36e0*/  MUFU.TANH R51, R51 ;  /* 0x0000003300337308 */ /* 0x000f620000002400 */
[----:B------:R-:W-:Y:S02]  /*36f0*/  ISETP.GT.AND P2, PT, R96, 0x51, PT ;  /* 0x000000516000780c */ /* 0x000fe40003f44270 */
[----:B---3--:R-:W-:Y:S02]  /*3700*/  FSEL R46, R46, -INF , P3 ;  /* 0xff8000002e2e7808 */ /* 0x008fe40001800000 */
[----:B0-----:R-:W-:Y:S01]  /*3710*/  FMNMX.FTZ R97, R45, R82, !PT ;  /* 0x000000522d617209 */ /* 0x001fe20007810000 */
[----:B------:R-:W-:Y:S01]  /*3720*/  FFMA.FTZ R82, R73, UR20, -R33 ;  /* 0x0000001449527c23 */ /* 0x000fe20008010821 */
[----:B------:R-:W-:Y:S01]  /*3730*/  ISETP.GT.AND P3, PT, R96, 0x58, PT ;  /* 0x000000586000780c */ /* 0x000fe20003f64270 */
[----:B------:R-:W0:Y:S01]  /*3740*/  MUFU.TANH R75, R75 ;  /* 0x0000004b004b7308 */ /* 0x000e220000002400 */
[----:B------:R-:W-:-:S02]  /*3750*/  FSEL R47, R47, -INF , P2 ;  /* 0xff8000002f2f7808 */ /* 0x000fc40001000000 */
[----:B------:R-:W-:Y:S01]  /*3760*/  FMNMX.FTZ R74, R46, R97, !PT ;  /* 0x000000612e4a7209 */ /* 0x000fe20007810000 */
[----:B------:R-:W-:-:S01]  /*3770*/  FFMA.FTZ R97, R72, UR20, -R33 ;  /* 0x0000001448617c23 */ /* 0x000fc20008010821 */
[----:B------:R-:W-:Y:S02]  /*3780*/  ISETP.GT.AND P2, PT, R96, 0x59, PT ;  /* 0x000000596000780c */ /* 0x000fe40003f44270 */
[----:B----4-:R-:W-:Y:S01]  /*3790*/  FSEL R73, R48, -INF , P3 ;  /* 0xff80000030497808 */ /* 0x010fe20001800000 */
[----:B------:R-:W3:Y:S01]  /*37a0*/  MUFU.TANH R76, R76 ;  /* 0x0000004c004c7308 */ /* 0x000ee20000002400 */
[----:B------:R-:W-:Y:S02]  /*37b0*/  FMNMX.FTZ R74, R47, R74, !PT ;  /* 0x0000004a2f4a7209 */ /* 0x000fe40007810000 */
[----:B------:R-:W-:Y:S02]  /*37c0*/  ISETP.GT.AND P3, PT, R96, 0x60, PT ;  /* 0x000000606000780c */ /* 0x000fe40003f64270 */
[----:B--2---:R-:W-:-:S02]  /*37d0*/  FSEL R49, R49, -INF , P2 ;  /* 0xff80000031317808 */ /* 0x004fc40001000000 */
[----:B------:R-:W-:Y:S01]  /*37e0*/  FMNMX.FTZ R74, R73, R74, !PT ;  /* 0x0000004a494a7209 */ /* 0x000fe20007810000 */
[----:B------:R-:W2:Y:S01]  /*37f0*/  MUFU.TANH R78, R78 ;  /* 0x0000004e004e7308 */ /* 0x000ea20000002400 */
[----:B------:R-:W-:Y:S02]  /*3800*/  ISETP.GT.AND P2, PT, R96, 0x61, PT ;  /* 0x000000616000780c */ /* 0x000fe40003f44270 */
[----:B-1----:R-:W-:Y:S02]  /*3810*/  FSEL R50, R50, -INF , P3 ;  /* 0xff80000032327808 */ /* 0x002fe40001800000 */
[----:B------:R-:W-:Y:S02]  /*3820*/  FMNMX.FTZ R99, R49, R74, !PT ;  /* 0x0000004a31637209 */ /* 0x000fe40007810000 */
[----:B------:R-:W-:Y:S01]  /*3830*/  ISETP.GT.AND P3, PT, R96, 0x68, PT ;  /* 0x000000686000780c */ /* 0x000fe20003f64270 */
[----:B------:R-:W1:Y:S01]  /*3840*/  MUFU.TANH R64, R64 ;  /* 0x0000004000407308 */ /* 0x000e620000002400 */
[----:B-----5:R-:W-:-:S02]  /*3850*/  FSEL R51, R51, -INF , P2 ;  /* 0xff80000033337808 */ /* 0x020fc40001000000 */
[----:B------:R-:W-:Y:S02]  /*3860*/  FMNMX.FTZ R72, R50, R99, !PT ;  /* 0x0000006332487209 */ /* 0x000fe40007810000 */
[C---:B------:R-:W-:Y:S02]  /*3870*/  ISETP.GT.AND P2, PT, R96.reuse, 0x69, PT ;  /* 0x000000696000780c */ /* 0x040fe40003f44270 */
[----:B0-----:R-:W-:Y:S01]  /*3880*/  FSEL R75, R75, -INF , P3 ;  /* 0xff8000004b4b7808 */ /* 0x001fe20001800000 */
[----:B------:R-:W0:Y:S01]  /*3890*/  MUFU.TANH R65, R65 ;  /* 0x0000004100417308 */ /* 0x000e220000002400 */
[----:B------:R-:W-:Y:S02]  /*38a0*/  FMNMX.FTZ R72, R51, R72, !PT ;  /* 0x0000004833487209 */ /* 0x000fe40007810000 */
[----:B------:R-:W-:Y:S02]  /*38b0*/  ISETP.GT.AND P3, PT, R96, 0x70, PT ;  /* 0x000000706000780c */ /* 0x000fe40003f64270 */
[----:B---3--:R-:W-:-:S02]  /*38c0*/  FSEL R76, R76, -INF , P2 ;  /* 0xff8000004c4c7808 */ /* 0x008fc40001000000 */
[----:B------:R-:W-:Y:S01]  /*38d0*/  FMNMX.FTZ R99, R75, R72, !PT ;  /* 0x000000484b637209 */ /* 0x000fe20007810000 */
[----:B------:R-:W3:Y:S01]  /*38e0*/  MUFU.TANH R68, R68 ;  /* 0x0000004400447308 */ /* 0x000ee20000002400 */
[----:B------:R-:W-:Y:S02]  /*38f0*/  ISETP.GT.AND P2, PT, R96, 0x71, PT ;  /* 0x000000716000780c */ /* 0x000fe40003f44270 */
[----:B--2---:R-:W-:Y:S02]  /*3900*/  FSEL R78, R78, -INF , P3 ;  /* 0xff8000004e4e7808 */ /* 0x004fe40001800000 */
[----:B------:R-:W-:Y:S02]  /*3910*/  FMNMX.FTZ R99, R76, R99, !PT ;  /* 0x000000634c637209 */ /* 0x000fe40007810000 */
[----:B------:R-:W-:Y:S01]  /*3920*/  ISETP.GT.AND P3, PT, R96, 0x78, PT ;  /* 0x000000786000780c */ /* 0x000fe20003f64270 */
[----:B------:R-:W2:Y:S01]  /*3930*/  MUFU.TANH R69, R69 ;  /* 0x0000004500457308 */ /* 0x000ea20000002400 */
[----:B-1----:R-:W-:-:S02]  /*3940*/  FSEL R64, R64, -INF , P2 ;  /* 0xff80000040407808 */ /* 0x002fc40001000000 */
[----:B------:R-:W-:Y:S02]  /*3950*/  FMNMX.FTZ R99, R78, R99, !PT ;  /* 0x000000634e637209 */ /* 0x000fe40007810000 */
[----:B------:R-:W-:Y:S02]  /*3960*/  ISETP.GT.AND P2, PT, R96, 0x79, PT ;  /* 0x000000796000780c */ /* 0x000fe40003f44270 */
[----:B0-----:R-:W-:Y:S01]  /*3970*/  FSEL R65, R65, -INF , P3 ;  /* 0xff80000041417808 */ /* 0x001fe20001800000 */
[----:B------:R-:W0:Y:S01]  /*3980*/  MUFU.TANH R24, R24 ;  /* 0x0000001800187308 */ /* 0x000e220000002400 */
[----:B------:R-:W-:Y:S02]  /*3990*/  FMNMX.FTZ R72, R64, R99, !PT ;  /* 0x0000006340487209 */ /* 0x000fe40007810000 */
[----:B------:R-:W-:Y:S02]  /*39a0*/  ISETP.GT.AND P3, PT, R96, 0x80, PT ;  /* 0x000000806000780c */ /* 0x000fe40003f64270 */
[----:B---3--:R-:W-:-:S02]  /*39b0*/  FSEL R68, R68, -INF , P2 ;  /* 0xff80000044447808 */ /* 0x008fc40001000000 */
[----:B------:R-:W-:Y:S01]  /*39c0*/  FMNMX.FTZ R99, R65, R72, !PT ;  /* 0x0000004841637209 */ /* 0x000fe20007810000 */
[----:B------:R-:W1:Y:S01]  /*39d0*/  MUFU.TANH R25, R25 ;  /* 0x0000001900197308 */ /* 0x000e620000002400 */
[----:B------:R-:W-:Y:S02]  /*39e0*/  ISETP.GT.AND P2, PT, R96, 0x81, PT ;  /* 0x000000816000780c */ /* 0x000fe40003f44270 */
[----:B--2---:R-:W-:Y:S02]  /*39f0*/  FSEL R69, R69, -INF , P3 ;  /* 0xff80000045457808 */ /* 0x004fe40001800000 */
[----:B------:R-:W-:Y:S02]  /*3a00*/  FMNMX.FTZ R74, R68, R99, !PT ;  /* 0x00000063444a7209 */ /* 0x000fe40007810000 */
[----:B------:R-:W-:Y:S01]  /*3a10*/  ISETP.GT.AND P3, PT, R96, 0x88, PT ;  /* 0x000000886000780c */ /* 0x000fe20003f64270 */
[----:B------:R-:W2:Y:S01]  /*3a20*/  MUFU.TANH R28, R28 ;  /* 0x0000001c001c7308 */ /* 0x000ea20000002400 */
[----:B0-----:R-:W-:Y:S01]  /*3a30*/  FSEL R72, R24, -INF , P2 ;  /* 0xff80000018487808 */ /* 0x001fe20001000000 */
[----:B------:R-:W-:Y:S01]  /*3a40*/  FFMA.FTZ R24, R27, UR20, -R33 ;  /* 0x000000141b187c23 */ /* 0x000fe20008010821 */
[----:B------:R-:W-:-:S02]  /*3a50*/  FMNMX.FTZ R27, R69, R74, !PT ;  /* 0x0000004a451b7209 */ /* 0x000fc40007810000 */
[----:B------:R-:W-:Y:S02]  /*3a60*/  ISETP.GT.AND P2, PT, R96, 0x89, PT ;  /* 0x000000896000780c */ /* 0x000fe40003f44270 */
[----:B------:R-:W-:Y:S01]  /*3a70*/  FMNMX.FTZ R27, R72, R27, !PT ;  /* 0x0000001b481b7209 */ /* 0x000fe20007810000 */
[----:B------:R-:W0:Y:S01]  /*3a80*/  MUFU.TANH R29, R29 ;  /* 0x0000001d001d7308 */ /* 0x000e220000002400 */
[----:B-1----:R-:W-:Y:S01]  /*3a90*/  FSEL R74, R25, -INF , P3 ;  /* 0xff800000194a7808 */ /* 0x002fe20001800000 */
[----:B------:R-:W-:Y:S01]  /*3aa0*/  FFMA.FTZ R25, R54, UR20, -R33 ;  /* 0x0000001436197c23 */ /* 0x000fe20008010821 */
        /* <DEDUP_REMOVED lines=11> */
[----:B------:R2:W-:Y:S01]  /*3b60*/  MUFU.EX2 R48, R82 ;  /* 0x0000005200307308 */ /* 0x0005e20000000800 */
[----:B-1----:R-:W-:-:S07]  /*3b70*/  FSEL R36, R36, -INF , P3 ;  /* 0xff80000024247808 */ /* 0x002fce0001800000 */
[----:B------:R0:W-:Y:S01]  /*3b80*/  MUFU.EX2 R42, R94 ;  /* 0x0000005e002a7308 */ /* 0x0001e20000000800 */
[----:B--2---:R-:W-:Y:S01]  /*3b90*/  FSEL R82, R32, -INF , P2 ;  /* 0xff80000020527808 */ /* 0x004fe20001000000 */
[--C-:B------:R-:W-:Y:S01]  /*3ba0*/  FFMA.FTZ R32, R56, UR20, -R33.reuse ;  /* 0x0000001438207c23 */ /* 0x100fe20008010821 */
[----:B------:R-:W-:Y:S01]  /*3bb0*/  ISETP.GT.AND P2, PT, R96, 0x99, PT ;  /* 0x000000996000780c */ /* 0x000fe20003f44270 */
[--C-:B------:R-:W-:Y:S01]  /*3bc0*/  FFMA.FTZ R96, R58, UR20, -R33.reuse ;  /* 0x000000143a607c23 */ /* 0x100fe20008010821 */
[----:B------:R-:W-:Y:S01]  /*3bd0*/  FMNMX.FTZ R29, R82, R29, !PT ;  /* 0x0000001d521d7209 */ /* 0x000fe20007810000 */
[--C-:B------:R-:W-:Y:S01]  /*3be0*/  FFMA.FTZ R58, R35, UR20, -R33.reuse ;  /* 0x00000014233a7c23 */ /* 0x100fe20008010821 */
[----:B------:R-:W-:-:S01]  /*3bf0*/  FFMA.FTZ R35, R63, UR20, -R33 ;  /* 0x000000143f237c23 */ /* 0x000fc20008010821 */
[----:B------:R-:W-:Y:S01]  /*3c00*/  IMAD.U32 R63, RZ, RZ, UR20 ;  /* 0x00000014ff3f7e24 */ /* 0x000fe2000f8e00ff */
[----:B0-----:R-:W-:Y:S01]  /*3c10*/  FSEL R94, R37, -INF , P2 ;  /* 0xff800000255e7808 */ /* 0x001fe20001000000 */
        /* <DEDUP_REMOVED lines=8> */
[----:B------:R-:W-:-:S02]  /*3ca0*/  FFMA.FTZ R59, R70, UR20, -R33 ;  /* 0x00000014463b7c23 */ /* 0x000fc40008010821 */
[----:B------:R-:W0:Y:S02]  /*3cb0*/  SHFL.BFLY PT, R99, R56, 0x2, 0x1f ;  /* 0x0c401f0038637f89 */ /* 0x000e2400000e0000 */
[----:B------:R-:W1:Y:S08]  /*3cc0*/  MUFU.EX2 R88, R88 ;  /* 0x0000005800587308 */ /* 0x000e700000000800 */
[----:B------:R-:W-:Y:S08]  /*3cd0*/  MUFU.EX2 R89, R89 ;  /* 0x0000005900597308 */ /* 0x000ff00000000800 */
[----:B------:R-:W2:Y:S01]  /*3ce0*/  MUFU.EX2 R90, R90 ;  /* 0x0000005a005a7308 */ /* 0x000ea20000000800 */
[----:B-1----:R-:W-:-:S01]  /*3cf0*/  FADD.FTZ R104, R87, R88 ;  /* 0x0000005857687221 */ /* 0x002fc20000010000 */
[----:B0-----:R-:W-:-:S06]  /*3d00*/  FMNMX.FTZ R99, R56, R99, !PT ;  /* 0x0000006338637209 */ /* 0x001fcc0007810000 */
[----:B------:R-:W-:Y:S01]  /*3d10*/  MUFU.EX2 R91, R91 ;  /* 0x0000005b005b7308 */ /* 0x000fe20000000800 */
[----:B------:R-:W0:Y:S07]  /*3d20*/  SHFL.BFLY PT, R56, R99, 0x1, 0x1f ;  /* 0x0c201f0063387f89 */ /* 0x000e2e00000e0000 */
[----:B------:R-:W-:Y:S01]  /*3d30*/  MUFU.EX2 R80, R80 ;  /* 0x0000005000507308 */ /* 0x000fe20000000800 */
[----:B--2---:R-:W-:-:S04]  /*3d40*/  F2FP.SATFINITE.E4M3.F32.PACK_AB_MERGE_C R153, R90, R89, RZ ;  /* 0x000000595a99723e */ /* 0x004fc800048070ff */
[----:B------:R-:W-:-:S03]  /*3d50*/  F2FP.SATFINITE.E4M3.F32.PACK_AB_MERGE_C R153, R88, R87, R153 ;  /* 0x000000575899723e */ /* 0x000fc60004807099 */
[----:B------:R-:W-:Y:S08]  /*3d60*/  MUFU.EX2 R27, R32 ;  /* 0x00000020001b7308 */ /* 0x000ff00000000800 */
[----:B------:R1:W-:Y:S01]  /*3d70*/  MUFU.EX2 R32, R96 ;  /* 0x0000006000207308 */ /* 0x0003e20000000800 */
[----:B0-----:R-:W-:-:S04]  /*3d80*/  FMNMX.FTZ R56, R99, R56, !PT ;  /* 0x0000003863387209 */ /* 0x001fc80007810000 */
        /* <DEDUP_REMOVED lines=15> */
[--C-:B-1----:R-:W-:Y:S01]  /*3e80*/  FFMA.FTZ R96, R11, UR20, -R33.reuse ;  /* 0x000000140b607c23 */ /* 0x102fe20008010821 */
[----:B------:R-:W-:-:S01]  /*3e90*/  FFMA.FTZ R86, R15, UR20, -R33 ;  /* 0x000000140f567c23 */ /* 0x000fc20008010821 */
[--C-:B------:R-:W-:Y:S01]  /*3ea0*/  FFMA.FTZ R11, R21, UR20, -R33.reuse ;  /* 0x00000014150b7c23 */ /* 0x100fe20008010821 */
[----:B------:R-:W-:-:S01]  /*3eb0*/  FFMA.FTZ R15, R46, UR20, -R33 ;  /* 0x000000142e0f7c23 */ /* 0x000fc20008010821 */
[--C-:B------:R-:W-:Y:S01]  /*3ec0*/  FFMA.FTZ R21, R40, UR20, -R33.reuse ;  /* 0x0000001428157c23 */ /* 0x100fe20008010821 */
        /* <DEDUP_REMOVED lines=12> */
[----:B------:R-:W-:Y:S01]  /*3f90*/  @!P1 IADD3 R45, R2, 0x13240, RZ ;  /* 0x00013240022d9810 */ /* 0x000fe20007ffe0ff */
[--C-:B------:R-:W-:Y:S01]  /*3fa0*/  FFMA.FTZ R13, R79, UR20, -R33.reuse ;  /* 0x000000144f0d7c23 */ /* 0x100fe20008010821 */
[----:B------:R-:W-:-:S01]  /*3fb0*/  FFMA.FTZ R51, R51, UR20, -R33 ;  /* 0x0000001433337c23 */ /* 0x000fc20008010821 */
[----:B------:R-:W-:Y:S01]  /*3fc0*/  FFMA.FTZ R64, R64, UR20, -R33 ;  /* 0x0000001440407c23 */ /* 0x000fe20008010821 */
[----:B------:R-:W-:Y:S01]  /*3fd0*/  @!P1 PRMT R45, RZ, 0x654, R45 ;  /* 0x00000654ff2d9816 */ /* 0x000fe2000000002d */
[----:B------:R-:W2:Y:S01]  /*3fe0*/  MUFU.EX2 R84, R84 ;  /* 0x0000005400547308 */ /* 0x000ea20000000800 */
[----:B0-----:R-:W-:-:S01]  /*3ff0*/  FADD.FTZ R102, R3, R70 ;  /* 0x0000004603667221 */ /* 0x001fc20000010000 */
[----:B------:R-:W-:Y:S01]  /*4000*/  F2FP.SATFINITE.E4M3.F32.PACK_AB_MERGE_C R155, R92, R5, RZ ;  /* 0x000000055c9b723e */ /* 0x000fe200048070ff */
[----:B------:R0:W-:Y:S01]  /*4010*/  @!P1 SYNCS.ARRIVE.TRANS64.RED.A1T0 RZ, [R45+URZ], RZ ;  /* 0x000000ff2dff99a7 */ /* 0x0001e2000810043f */
[----:B------:R-:W-:-:S01]  /*4020*/  FFMA.FTZ R68, R68, UR20, -R33 ;  /* 0x0000001444447c23 */ /* 0x000fc20008010821 */
[--C-:B------:R-:W-:Y:S01]  /*4030*/  FFMA.FTZ R69, R69, UR20, -R33.reuse ;  /* 0x0000001445457c23 */ /* 0x100fe20008010821 */
[----:B------:R-:W-:-:S01]  /*4040*/  FFMA.FTZ R72, R72, UR20, -R33 ;  /* 0x0000001448487c23 */ /* 0x000fc20008010821 */
[----:B------:R-:W-:Y:S01]  /*4050*/  FFMA.FTZ R74, R74, UR20, -R33 ;  /* 0x000000144a4a7c23 */ /* 0x000fe20008010821 */
[----:B------:R-:W3:Y:S01]  /*4060*/  MUFU.EX2 R6, R6 ;  /* 0x0000000600067308 */ /* 0x000ee20000000800 */
        /* <DEDUP_REMOVED lines=11> */
[----:B------:R-:W-:-:S04]  /*4120*/  F2FP.SATFINITE.E4M3.F32.PACK_AB_MERGE_C R84, R84, R63, RZ ;  /* 0x0000003f5454723e */ /* 0x000fc800048070ff */
[----:B------:R-:W2:Y:S01]  /*4130*/  MUFU.EX2 R71, R71 ;  /* 0x0000004700477308 */ /* 0x000ea20000000800 */
[----:B---3--:R-:W-:-:S01]  /*4140*/  FADD.FTZ R102, R6, R47 ;  /* 0x0000002f06667221 */ /* 0x008fc20000010000 */
[----:B------:R-:W-:Y:S01]  /*4150*/  FFMA.FTZ R47, R75, UR20, -R33 ;  /* 0x000000144b2f7c23 */ /* 0x000fe20008010821 */
[----:B------:R-:W-:-:S01]  /*4160*/  FADD.FTZ R75, R5, R104 ;  /* 0x00000068054b7221 */ /* 0x000fc20000010000 */
[----:B------:R-:W-:-:S04]  /*4170*/  F2FP.SATFINITE.E4M3.F32.PACK_AB_MERGE_C R152, R70, R3, R84 ;  /* 0x000000034698723e */ /* 0x000fc80004807054 */
        /* <DEDUP_REMOVED lines=8> */
[----:B------:R-:W3:Y:S08]  /*4200*/  MUFU.EX2 R85, R85 ;  /* 0x0000005500557308 */ /* 0x000ef00000000800 */
[----:B------:R4:W-:Y:S08]  /*4210*/  MUFU.EX2 R2, R50 ;  /* 0x0000003200027308 */ /* 0x0009f00000000800 */
[----:B------:R-:W5:Y:S01]  /*4220*/  MUFU.EX2 R93, R93 ;  /* 0x0000005d005d7308 */ /* 0x000f620000000800 */
[----:B----4-:R-:W-:-:S01]  /*4230*/  FFMA.FTZ R50, R76, UR20, -R33 ;  /* 0x000000144c327c23 */ /* 0x010fc20008010821 */
[----:B------:R-:W-:-:S04]  /*4240*/  FADD.FTZ R76, R92, R75 ;  /* 0x0000004b5c4c7221 */ /* 0x000fc80000010000 */
[----:B------:R-:W-:Y:S01]  /*4250*/  FADD.FTZ R75, R83, R76 ;  /* 0x0000004c534b7221 */ /* 0x000fe20000010000 */
[----:B-1----:R-:W-:-:S01]  /*4260*/  FADD.FTZ R76, R8, R73 ;  /* 0x00000049084c7221 */ /* 0x002fc20000010000 */
[----:B------:R-:W1:Y:S02]  /*4270*/  MUFU.EX2 R86, R86 ;  /* 0x0000005600567308 */ /* 0x000e640000000800 */
[----:B------:R-:W-:-:S01]  /*4280*/  FADD.FTZ R75, R12, R75 ;  /* 0x0000004b0c4b7221 */ /* 0x000fc20000010000 */
[----:B--2---:R-:W-:-:S03]  /*4290*/  FADD.FTZ R76, R9, R76 ;  /* 0x0000004c094c7221 */ /* 0x004fc60000010000 */
[----:B------:R-:W-:Y:S01]  /*42a0*/  FADD.FTZ R78, R14, R75 ;  /* 0x0000004b0e4e7221 */ /* 0x000fe20000010000 */
[----:B---3--:R-:W-:-:S01]  /*42b0*/  FADD.FTZ R73, R85, R76 ;  /* 0x0000004c55497221 */ /* 0x008fc20000010000 */
[----:B------:R-:W2:Y:S01]  /*42c0*/  MUFU.EX2 R81, R81 ;  /* 0x0000005100517308 */ /* 0x000ea20000000800 */
[C---:B-----5:R-:W-:Y:S01]  /*42d0*/  F2FP.SATFINITE.E4M3.F32.PACK_AB_MERGE_C R149, R93.reuse, R14, RZ ;  /* 0x0000000e5d95723e */ /* 0x060fe200048070ff */
[----:B------:R-:W-:-:S03]  /*42e0*/  FADD.FTZ R78, R93, R78 ;  /* 0x0000004e5d4e7221 */ /* 0x000fc60000010000 */
[----:B------:R-:W-:-:S03]  /*42f0*/  F2FP.SATFINITE.E4M3.F32.PACK_AB_MERGE_C R149, R12, R83, R149 ;  /* 0x000000530c95723e */ /* 0x000fc60004807095 */
[----:B------:R-:W3:Y:S01]  /*4300*/  MUFU.EX2 R10, R10 ;  /* 0x0000000a000a7308 */ /* 0x000ee20000000800 */
[----:B-1----:R-:W-:-:S01]  /*4310*/  FADD.FTZ R73, R86, R73 ;  /* 0x0000004956497221 */ /* 0x002fc20000010000 */
[----:B------:R-:W-:-:S04]  /*4320*/  F2FP.SATFINITE.E4M3.F32.PACK_AB_MERGE_C R85, R86, R85, RZ ;  /* 0x000000555655723e */ /* 0x000fc800048070ff */
[----:B------:R-:W-:Y:S02]  /*4330*/  F2FP.SATFINITE.E4M3.F32.PACK_AB_MERGE_C R148, R9, R8, R85 ;  /* 0x000000080994723e */ /* 0x000fe40004807055 */
[----:B------:R-:W1:Y:S01]  /*4340*/  MUFU.EX2 R11, R11 ;  /* 0x0000000b000b7308 */ /* 0x000e620000000800 */
[----:B--2---:R-:W-:-:S04]  /*4350*/  FADD.FTZ R75, R81, R78 ;  /* 0x0000004e514b7221 */ /* 0x004fc80000010000 */
[----:B------:R-:W-:-:S03]  /*4360*/  FADD.FTZ R75, R42, R75 ;  /* 0x0000004b2a4b7221 */ /* 0x000fc60000010000 */
[----:B------:R2:W4:Y:S01]  /*4370*/  MUFU.EX2 R44, R98 ;  /* 0x00000062002c7308 */ /* 0x0005220000000800 */
[----:B---3--:R-:W-:-:S07]  /*4380*/  FADD.FTZ R76, R10, R73 ;  /* 0x000000490a4c7221 */ /* 0x008fce0000010000 */
[----:B------:R-:W3:Y:S01]  /*4390*/  MUFU.EX2 R21, R21 ;  /* 0x0000001500157308 */ /* 0x000ee20000000800 */
[----:B--2---:R-:W-:-:S01]  /*43a0*/  FFMA.FTZ R98, R41, UR20, -R33 ;  /* 0x0000001429627c23 */ /* 0x004fc20008010821 */
[----:B------:R-:W-:Y:S01]  /*43b0*/  FFMA.FTZ R41, R77, UR20, -R33 ;  /* 0x000000144d297c23 */ /* 0x000fe20008010821 */
[----:B-1----:R-:W-:-:S05]  /*43c0*/  FADD.FTZ R76, R11, R76 ;  /* 0x0000004c0b4c7221 */ /* 0x002fca0000010000 */
[----:B------:R-:W1:Y:S01]  /*43d0*/  MUFU.EX2 R95, R95 ;  /* 0x0000005f005f7308 */ /* 0x000e620000000800 */
[----:B----4-:R-:W-:-:S07]  /*43e0*/  FADD.FTZ R78, R44, R75 ;  /* 0x0000004b2c4e7221 */ /* 0x010fce0000010000 */
[----:B------:R-:W2:Y:S01]  /*43f0*/  MUFU.EX2 R98, R98 ;  /* 0x0000006200627308 */ /* 0x000ea20000000800 */
[----:B---3--:R-:W-:-:S07]  /*4400*/  FADD.FTZ R73, R21, R76 ;  /* 0x0000004c15497221 */ /* 0x008fce0000010000 */
[----:B------:R-:W3:Y:S01]  /*4410*/  MUFU.EX2 R13, R13 ;  /* 0x0000000d000d7308 */ /* 0x000ee20000000800 */
[----:B-1----:R-:W-:-:S01]  /*4420*/  FADD.FTZ R75, R95, R78 ;  /* 0x0000004e5f4b7221 */ /* 0x002fc20000010000 */
[----:B------:R-:W-:-:S04]  /*4430*/  F2FP.SATFINITE.E4M3.F32.PACK_AB_MERGE_C R151, R95, R44, RZ ;  /* 0x0000002c5f97723e */ /* 0x000fc800048070ff */
[----:B------:R-:W-:Y:S01]  /*4440*/  F2FP.SATFINITE.E4M3.F32.PACK_AB_MERGE_C R151, R42, R81, R151 ;  /* 0x000000512a97723e */ /* 0x000fe20004807097 */
[----:B------:R-:W-:Y:S01]  /*4450*/  IMAD.MOV.U32 R42, RZ, RZ, R55 ;  /* 0x000000ffff2a7224 */ /* 0x000fe200078e0037 */
[----:B------:R-:W-:Y:S01]  /*4460*/  MUFU.EX2 R97, R97 ;  /* 0x0000006100617308 */ /* 0x000fe20000000800 */
[----:B--2---:R-:W-:-:S01]  /*4470*/  FADD.FTZ R76, R98, R73 ;  /* 0x00000049624c7221 */ /* 0x004fc20000010000 */
[----:B------:R-:W-:-:S04]  /*4480*/  F2FP.SATFINITE.E4M3.F32.PACK_AB_MERGE_C R98, R98, R21, RZ ;  /* 0x000000156262723e */ /* 0x000fc800048070ff */
[----:B------:R-:W-:Y:S02]  /*4490*/  F2FP.SATFINITE.E4M3.F32.PACK_AB_MERGE_C R150, R11, R10, R98 ;  /* 0x0000000a0b96723e */ /* 0x000fe40004807062 */
[----:B------:R-:W1:Y:S01]  /*44a0*/  MUFU.EX2 R20, R20 ;  /* 0x0000001400147308 */ /* 0x000e620000000800 */
[----:B---3--:R-:W-:-:S07]  /*44b0*/  FADD.FTZ R5, R13, R76 ;  /* 0x0000004c0d057221 */ /* 0x008fce0000010000 */
[----:B------:R-:W-:Y:S08]  /*44c0*/  MUFU.EX2 R67, R67 ;  /* 0x0000004300437308 */ /* 0x000ff00000000800 */
[----:B------:R-:W2:Y:S01]  /*44d0*/  MUFU.EX2 R41, R41 ;  /* 0x0000002900297308 */ /* 0x000ea20000000800 */
[----:B-1----:R-:W-:-:S07]  /*44e0*/  FADD.FTZ R14, R20, R5 ;  /* 0x00000005140e7221 */ /* 0x002fce0000010000 */
[----:B------:R-:W1:Y:S08]  /*44f0*/  MUFU.EX2 R52, R52 ;  /* 0x0000003400347308 */ /* 0x000e700000000800 */
[----:B------:R-:W3:Y:S01]  /*4500*/  MUFU.EX2 R100, R100 ;  /* 0x0000006400647308 */ /* 0x000ee20000000800 */
[----:B--2---:R-:W-:-:S07]  /*4510*/  FADD.FTZ R63, R41, R14 ;  /* 0x0000000e293f7221 */ /* 0x004fce0000010000 */
[----:B0-----:R0:W-:Y:S01]  /*4520*/  MUFU.EX2 R45, R51 ;  /* 0x00000033002d7308 */ /* 0x0011e20000000800 */
[----:B-1----:R-:W-:-:S04]  /*4530*/  F2FP.SATFINITE.E4M3.F32.PACK_AB_MERGE_C R145, R52, R67, RZ ;  /* 0x000000433491723e */ /* 0x002fc800048070ff */
[----:B------:R-:W-:-:S03]  /*4540*/  F2FP.SATFINITE.E4M3.F32.PACK_AB_MERGE_C R145, R97, R48, R145 ;  /* 0x000000306191723e */ /* 0x000fc60004807091 */
[----:B------:R-:W1:Y:S01]  /*4550*/  MUFU.EX2 R53, R53 ;  /* 0x0000003500357308 */ /* 0x000e620000000800 */
[----:B0-----:R-:W-:-:S01]  /*4560*/  FFMA.FTZ R51, R65, UR20, -R33 ;  /* 0x0000001441337c23 */ /* 0x001fc20008010821 */
[----:B------:R-:W-:Y:S01]  /*4570*/  FFMA.FTZ R65, R28, UR20, -R33 ;  /* 0x000000141c417c23 */ /* 0x000fe20008010821 */
[----:B---3--:R-:W-:-:S01]  /*4580*/  FADD.FTZ R14, R100, R63 ;  /* 0x0000003f640e7221 */ /* 0x008fc20000010000 */
[----:B------:R-:W-:Y:S01]  /*4590*/  FFMA.FTZ R33, R94, UR20, -R33 ;  /* 0x000000145e217c23 */ /* 0x000fe20008010821 */
[----:B------:R-:W-:-:S03]  /*45a0*/  F2FP.SATFINITE.E4M3.F32.PACK_AB_MERGE_C R41, R100, R41, RZ ;  /* 0x000000296429723e */ /* 0x000fc600048070ff */
[----:B------:R0:W-:Y:S01]  /*45b0*/  MUFU.EX2 R28, R64 ;  /* 0x00000040001c7308 */ /* 0x0001e20000000800 */
[----:B------:R-:W-:Y:S01]  /*45c0*/  F2FP.SATFINITE.E4M3.F32.PACK_AB_MERGE_C R144, R20, R13, R41 ;  /* 0x0000000d1490723e */ /* 0x000fe20004807029 */
[----:B------:R-:W-:-:S06]  /*45d0*/  IMAD.MOV.U32 R41, RZ, RZ, R55 ;  /* 0x000000ffff297224 */ /* 0x000fcc00078e0037 */
[----:B------:R-:W2:Y:S01]  /*45e0*/  MUFU.EX2 R15, R15 ;  /* 0x0000000f000f7308 */ /* 0x000ea20000000800 */
[----:B0-----:R-:W-:-:S01]  /*45f0*/  FADD.FTZ R64, R48, R75 ;  /* 0x0000004b30407221 */ /* 0x001fc20000010000 */
[----:B------:R-:W-:-:S03]  /*4600*/  IMAD.MOV.U32 R48, RZ, RZ, R55 ;  /* 0x000000ffff307224 */ /* 0x000fc600078e0037 */
[----:B------:R-:W-:-:S03]  /*4610*/  FADD.FTZ R64, R97, R64 ;  /* 0x0000004061407221 */ /* 0x000fc60000010000 */
[----:B------:R-:W0:Y:S01]  /*4620*/  MUFU.EX2 R26, R26 ;  /* 0x0000001a001a7308 */ /* 0x000e220000000800 */
[----:B------:R-:W-:-:S04]  /*4630*/  FADD.FTZ R5, R67, R64 ;  /* 0x0000004043057221 */ /* 0x000fc80000010000 */
[----:B------:R-:W-:-:S03]  /*4640*/  FADD.FTZ R52, R52, R5 ;  /* 0x0000000534347221 */ /* 0x000fc60000010000 */
[----:B------:R-:W3:Y:S01]  /*4650*/  MUFU.EX2 R40, R40 ;  /* 0x0000002800287308 */ /* 0x000ee20000000800 */
[----:B-1----:R-:W-:-:S01]  /*4660*/  FADD.FTZ R63, R53, R52 ;  /* 0x00000034353f7221 */ /* 0x002fc20000010000 */
[----:B--2---:R-:W-:Y:S01]  /*4670*/  FADD.FTZ R21, R15, R14 ;  /* 0x0000000e0f157221 */ /* 0x004fe20000010000 */
[----:B------:R-:W-:-:S05]  /*4680*/  IMAD.MOV.U32 R52, RZ, RZ, R55 ;  /* 0x000000ffff347224 */ /* 0x000fca00078e0037 */
[----:B------:R-:W1:Y:S01]  /*4690*/  MUFU.EX2 R24, R24 ;  /* 0x0000001800187308 */ /* 0x000e620000000800 */
[----:B0-----:R-:W-:-:S07]  /*46a0*/  FADD.FTZ R63, R26, R63 ;  /* 0x0000003f1a3f7221 */ /* 0x001fce0000010000 */
[----:B------:R-:W0:Y:S01]  /*46b0*/  MUFU.EX2 R43, R43 ;  /* 0x0000002b002b7308 */ /* 0x000e220000000800 */
[----:B---3--:R-:W-:-:S07]  /*46c0*/  FADD.FTZ R14, R40, R21 ;  /* 0x00000015280e7221 */ /* 0x008fce0000010000 */
[----:B------:R-:W2:Y:S01]  /*46d0*/  MUFU.EX2 R25, R25 ;  /* 0x0000001900197308 */ /* 0x000ea20000000800 */
[----:B-1----:R-:W-:-:S07]  /*46e0*/  FADD.FTZ R44, R24, R63 ;  /* 0x0000003f182c7221 */ /* 0x002fce0000010000 */
[----:B------:R-:W1:Y:S01]  /*46f0*/  MUFU.EX2 R46, R46 ;  /* 0x0000002e002e7308 */ /* 0x000e620000000800 */
[----:B0-----:R-:W-:-:S07]  /*4700*/  FADD.FTZ R21, R43, R14 ;  /* 0x0000000e2b157221 */ /* 0x001fce0000010000 */
[----:B------:R-:W0:Y:S01]  /*4710*/  MUFU.EX2 R30, R30 ;  /* 0x0000001e001e7308 */ /* 0x000e220000000800 */
[----:B--2---:R-:W-:-:S01]  /*4720*/  FADD.FTZ R44, R25, R44 ;  /* 0x0000002c192c7221 */ /* 0x004fc20000010000 */
[----:B------:R-:W-:Y:S01]  /*4730*/  F2FP.SATFINITE.E4M3.F32.PACK_AB_MERGE_C R147, R25, R24, RZ ;  /* 0x000000181993723e */ /* 0x000fe200048070ff */
[----:B------:R-:W-:Y:S02]  /*4740*/  IMAD.MOV.U32 R24, RZ, RZ, R55 ;  /* 0x000000ffff187224 */ /* 0x000fe400078e0037 */
[----:B------:R-:W-:Y:S01]  /*4750*/  FADD.FTZ R25, R27, R44 ;  /* 0x0000002c1b197221 */ /* 0x000fe20000010000 */
[----:B------:R-:W-:Y:S01]  /*4760*/  F2FP.SATFINITE.E4M3.F32.PACK_AB_MERGE_C R147, R26, R53, R147 ;  /* 0x000000351a93723e */ /* 0x000fe20004807093 */
[----:B------:R-:W-:Y:S01]  /*4770*/  IMAD.MOV.U32 R53, RZ, RZ, R55 ;  /* 0x000000ffff357224 */ /* 0x000fe200078e0037 */
[----:B------:R-:W2:Y:S01]  /*4780*/  MUFU.EX2 R29, R29 ;  /* 0x0000001d001d7308 */ /* 0x000ea20000000800 */
[----:B-1----:R-:W-:-:S01]  /*4790*/  FADD.FTZ R21, R46, R21 ;  /* 0x000000152e157221 */ /* 0x002fc20000010000 */
[----:B------:R-:W-:Y:S01]  /*47a0*/  F2FP.SATFINITE.E4M3.F32.PACK_AB_MERGE_C R43, R46, R43, RZ ;  /* 0x0000002b2e2b723e */ /* 0x000fe200048070ff */
[----:B------:R-:W-:Y:S01]  /*47b0*/  IMAD.MOV.U32 R46, RZ, RZ, R55 ;  /* 0x000000ffff2e7224 */ /* 0x000fe200078e0037 */
[----:B------:R-:W-:Y:S01]  /*47c0*/  MOV R44, R55 ;  /* 0x00000037002c7202 */ /* 0x000fe20000000f00 */
[----:B------:R-:W-:-:S01]  /*47d0*/  FADD.FTZ R12, R2, R21 ;  /* 0x00000015020c7221 */ /* 0x000fc20000010000 */
[----:B------:R-:W-:Y:S01]  /*47e0*/  F2FP.SATFINITE.E4M3.F32.PACK_AB_MERGE_C R146, R40, R15, R43 ;  /* 0x0000000f2892723e */ /* 0x000fe2000480702b */
[----:B------:R-:W-:Y:S01]  /*47f0*/  IMAD.MOV.U32 R43, RZ, RZ, R55 ;  /* 0x000000ffff2b7224 */ /* 0x000fe200078e0037 */
[----:B------:R-:W1:Y:S01]  /*4800*/  MUFU.EX2 R47, R47 ;  /* 0x0000002f002f7308 */ /* 0x000e620000000800 */
[----:B0-----:R-:W-:-:S01]  /*4810*/  FADD.FTZ R14, R30, R25 ;  /* 0x000000191e0e7221 */ /* 0x001fc20000010000 */
[----:B------:R-:W-:Y:S01]  /*4820*/  FADD.FTZ R12, R45, R12 ;  /* 0x0000000c2d0c7221 */ /* 0x000fe20000010000 */
[----:B------:R-:W-:-:S02]  /*4830*/  IMAD.MOV.U32 R40, RZ, RZ, R55 ;  /* 0x000000ffff287224 */ /* 0x000fc400078e0037 */
[----:B------:R-:W-:-:S03]  /*4840*/  IMAD.MOV.U32 R26, RZ, RZ, R55 ;  /* 0x000000ffff1a7224 */ /* 0x000fc600078e0037 */
[----:B------:R-:W0:Y:S01]  /*4850*/  MUFU.EX2 R50, R50 ;  /* 0x0000003200327308 */ /* 0x000e220000000800 */
[----:B--2---:R-:W-:-:S01]  /*4860*/  FADD.FTZ R25, R29, R14 ;  /* 0x0000000e1d197221 */ /* 0x004fc20000010000 */
[----:B------:R-:W-:-:S03]  /*4870*/  F2FP.SATFINITE.E4M3.F32.PACK_AB_MERGE_C R29, R32, R29, RZ ;  /* 0x0000001d201d723e */ /* 0x000fc600048070ff */
[----:B------:R-:W-:Y:S01]  /*4880*/  FADD.FTZ R32, R32, R25 ;  /* 0x0000001920207221 */ /* 0x000fe20000010000 */
[----:B------:R-:W-:Y:S01]  /*4890*/  F2FP.SATFINITE.E4M3.F32.PACK_AB_MERGE_C R141, R30, R27, R29 ;  /* 0x0000001b1e8d723e */ /* 0x000fe2000480701d */
[----:B------:R-:W-:Y:S01]  /*48a0*/  IMAD.MOV.U32 R30, RZ, RZ, R55 ;  /* 0x000000ffff1e7224 */ /* 0x000fe200078e0037 */
[----:B------:R-:W2:Y:S01]  /*48b0*/  MUFU.EX2 R31, R31 ;  /* 0x0000001f001f7308 */ /* 0x000ea20000000800 */
[----:B-1----:R-:W-:-:S01]  /*48c0*/  FADD.FTZ R21, R47, R12 ;  /* 0x0000000c2f157221 */ /* 0x002fc20000010000 */
[--C-:B------:R-:W-:Y:S02]  /*48d0*/  IMAD.MOV.U32 R29, RZ, RZ, R55.reuse ;  /* 0x000000ffff1d7224 */ /* 0x100fe400078e0037 */
[----:B------:R-:W-:-:S04]  /*48e0*/  IMAD.MOV.U32 R27, RZ, RZ, R55 ;  /* 0x000000ffff1b7224 */ /* 0x000fc800078e0037 */
[----:B------:R-:W-:Y:S01]  /*48f0*/  MUFU.EX2 R37, R37 ;  /* 0x0000002500257308 */ /* 0x000fe20000000800 */
[C---:B0-----:R-:W-:Y:S01]  /*4900*/  F2FP.SATFINITE.E4M3.F32.PACK_AB_MERGE_C R47, R50.reuse, R47, RZ ;  /* 0x0000002f322f723e */ /* 0x041fe200048070ff */
[----:B------:R-:W-:-:S03]  /*4910*/  FADD.FTZ R50, R50, R21 ;  /* 0x0000001532327221 */ /* 0x000fc60000010000 */
[----:B------:R-:W-:Y:S01]  /*4920*/  F2FP.SATFINITE.E4M3.F32.PACK_AB_MERGE_C R140, R45, R2, R47 ;  /* 0x000000022d8c723e */ /* 0x000fe2000480702f */
[----:B------:R-:W-:Y:S02]  /*4930*/  IMAD.MOV.U32 R47, RZ, RZ, R55 ;  /* 0x000000ffff2f7224 */ /* 0x000fe400078e0037 */
[----:B------:R-:W0:Y:S01]  /*4940*/  MUFU.EX2 R58, R58 ;  /* 0x0000003a003a7308 */ /* 0x000e220000000800 */
[----:B--2---:R-:W-:-:S01]  /*4950*/  FADD.FTZ R21, R31, R32 ;  /* 0x000000201f157221 */ /* 0x004fc20000010000 */
[--C-:B------:R-:W-:Y:S02]  /*4960*/  IMAD.MOV.U32 R45, RZ, RZ, R55.reuse ;  /* 0x000000ffff2d7224 */ /* 0x100fe400078e0037 */
[----:B------:R-:W-:-:S04]  /*4970*/  IMAD.MOV.U32 R32, RZ, RZ, R55 ;  /* 0x000000ffff207224 */ /* 0x000fc800078e0037 */
[----:B------:R-:W1:Y:S08]  /*4980*/  MUFU.EX2 R49, R49 ;  /* 0x0000003100317308 */ /* 0x000e700000000800 */
[----:B------:R-:W2:Y:S01]  /*4990*/  MUFU.EX2 R34, R34 ;  /* 0x0000002200227308 */ /* 0x000ea20000000800 */
[----:B0-----:R-:W-:-:S07]  /*49a0*/  F2FP.SATFINITE.E4M3.F32.PACK_AB_MERGE_C R12, R58, R37, RZ ;  /* 0x000000253a0c723e */ /* 0x001fce00048070ff */
[----:B------:R-:W0:Y:S01]  /*49b0*/  MUFU.EX2 R51, R51 ;  /* 0x0000003300337308 */ /* 0x000e220000000800 */
[----:B-1----:R-:W-:-:S01]  /*49c0*/  FADD.FTZ R25, R49, R50 ;  /* 0x0000003231197221 */ /* 0x002fc20000010000 */
[----:B------:R-:W-:-:S06]  /*49d0*/  IMAD.MOV.U32 R50, RZ, RZ, R55 ;  /* 0x000000ffff327224 */ /* 0x000fcc00078e0037 */
[----:B------:R-:W1:Y:S01]  /*49e0*/  MUFU.EX2 R68, R68 ;  /* 0x0000004400447308 */ /* 0x000e620000000800 */
[----:B--2---:R-:W-:-:S01]  /*49f0*/  FADD.FTZ R14, R34, R21 ;  /* 0x00000015220e7221 */ /* 0x004fc20000010000 */
[----:B------:R-:W-:Y:S01]  /*4a00*/  F2FP.SATFINITE.E4M3.F32.PACK_AB_MERGE_C R143, R34, R31, R12 ;  /* 0x0000001f228f723e */ /* 0x000fe2000480700c */
[----:B------:R-:W-:-:S01]  /*4a10*/  FADD.FTZ R12, R28, R25 ;  /* 0x000000191c0c7221 */ /* 0x000fc20000010000 */
[----:B------:R-:W-:Y:S02]  /*4a20*/  IMAD.MOV.U32 R34, RZ, RZ, R55 ;  /* 0x000000ffff227224 */ /* 0x000fe400078e0037 */
[----:B------:R-:W-:-:S01]  /*4a30*/  FADD.FTZ R37, R37, R14 ;  /* 0x0000000e25257221 */ /* 0x000fc20000010000 */
[----:B------:R-:W-:Y:S01]  /*4a40*/  IMAD.MOV.U32 R31, RZ, RZ, R55 ;  /* 0x000000ffff1f7224 */ /* 0x000fe200078e0037 */
[----:B------:R-:W-:Y:S01]  /*4a50*/  MUFU.EX2 R39, R39 ;  /* 0x0000002700277308 */ /* 0x000fe20000000800 */
[----:B0-----:R-:W-:-:S01]  /*4a60*/  FADD.FTZ R3, R51, R12 ;  /* 0x0000000c33037221 */ /* 0x001fc20000010000 */
[----:B------:R-:W-:Y:S01]  /*4a70*/  FADD.FTZ R58, R58, R37 ;  /* 0x000000253a3a7221 */ /* 0x000fe20000010000 */
[----:B------:R-:W-:-:S02]  /*4a80*/  IMAD.MOV.U32 R37, RZ, RZ, R55 ;  /* 0x000000ffff257224 */ /* 0x000fc400078e0037 */
[----:B------:R-:W-:-:S03]  /*4a90*/  IMAD.MOV.U32 R25, RZ, RZ, R55 ;  /* 0x000000ffff197224 */ /* 0x000fc600078e0037 */
        /* <DEDUP_REMOVED lines=29> */
[----:B------:R-:W-:-:S03]  /*4c70*/  F2FP.SATFINITE.E4M3.F32.PACK_AB_MERGE_C R136, R72, R5, R74 ;  /* 0x000000054888723e */ /* 0x000fc6000480704a */
[----:B------:R-:W0:Y:S08]  /*4c80*/  MUFU.EX2 R59, R59 ;  /* 0x0000003b003b7308 */ /* 0x000e300000000800 */
        /* <DEDUP_REMOVED lines=12> */
[----:B-1----:R-:W-:-:S03]  /*4d50*/  F2FP.SATFINITE.E4M3.F32.PACK_AB_MERGE_C R2, R33, R36, RZ ;  /* 0x000000242102723e */ /* 0x002fc600048070ff */
[----:B------:R-:W-:Y:S01]  /*4d60*/  FADD.FTZ R36, R36, R3 ;  /* 0x0000000324247221 */ /* 0x000fe20000010000 */
[----:B------:R-:W-:-:S03]  /*4d70*/  F2FP.SATFINITE.E4M3.F32.PACK_AB_MERGE_C R138, R21, R54, R2 ;  /* 0x00000036158a723e */ /* 0x000fc60004807002 */
[----:B------:R-:W-:Y:S01]  /*4d80*/  FADD.FTZ R3, R33, R36 ;  /* 0x0000002421037221 */ /* 0x000fe20000010000 */
[----:B------:R-:W-:-:S01]  /*4d90*/  FADD.FTZ R2, R66, R61 ;  /* 0x0000003d42027221 */ /* 0x000fc20000010000 */
[--C-:B------:R-:W-:Y:S01]  /*4da0*/  IMAD.MOV.U32 R54, RZ, RZ, R55.reuse ;  /* 0x000000ffff367224 */ /* 0x100fe200078e0037 */
[----:B------:R-:W-:Y:S01]  /*4db0*/  MOV R33, R55 ;  /* 0x0000003700217202 */ /* 0x000fe20000000f00 */
[----:B------:R-:W-:Y:S01]  /*4dc0*/  IMAD.MOV.U32 R36, RZ, RZ, R55 ;  /* 0x000000ffff247224 */ /* 0x000fe200078e0037 */
[----:B------:R-:W-:Y:S06]  /*4dd0*/  @!P2 BRA `(.L_x_11824) ;  /* 0x000000380018a947 */ /* 0x000fec0003800000 */
[----:B------:R-:W-:Y:S01]  /*4de0*/  IMAD.MOV.U32 R5, RZ, RZ, R57 ;  /* 0x000000ffff057224 */ /* 0x000fe200078e0039 */
[----:B------:R-:W-:Y:S02]  /*4df0*/  MOV R6, R56 ;  /* 0x0000003800067202 */ /* 0x000fe40000000f00 */
        /* <DEDUP_REMOVED lines=19> */
.L_x_11834:
[----:B------:R-:W-:-:S04]  /*4f30*/  UISETP.NE.AND UP0, UPT, UR24, 0x1, UPT ;  /* 0x000000011800788c */ /* 0x000fc8000bf05270 */
[----:B------:R-:W-:-:S04]  /*4f40*/  USEL UR36, URZ, 0x1, UP0 ;  /* 0x000000013f247887 */ /* 0x000fc80008000000 */
[----:B------:R-:W-:Y:S01]  /*4f50*/  ULOP3.LUT UR36, UR25, UR36, URZ, 0x3c, !UPT ;  /* 0x0000002419247292 */ /* 0x000fe2000f8e3c3f */
[----:B------:R-:W-:Y:S11]  /*4f60*/  @!P0 BRA `(.L_x_11825) ;  /* 0x0000000000048947 */ /* 0x000ff60003800000 */
[----:B------:R-:W-:Y:S01]  /*4f70*/  BPT.TRAP 0x1 ;  /* 0x000000040000795c */ /* 0x000fe20000300000 */
.L_x_11825:
        /* <DEDUP_REMOVED lines=9> */
.L_x_11826:
[----:B-1----:R-:W-:Y:S05]  /*5010*/  @P2 BRA `(.L_x_11827) ;  /* 0x0000000000082947 */ /* 0x002fea0003800000 */
[----:B------:R-:W1:Y:S02]  /*5020*/  SYNCS.PHASECHK.TRANS64.TRYWAIT P2, [UR21+0x13230], R7 ;  /* 0x01323007ff0075a7 */ /* 0x000e640008040155 */
[----:B-1----:R-:W-:Y:S05]  /*5030*/  @!P2 BRA `(.L_x_11828) ;  /* 0x000000cc0054a947 */ /* 0x002fea0003800000 */
.L_x_11827:
        /* <DEDUP_REMOVED lines=64> */
.L_x_11829:
[----:B------:R-:W-:Y:S01]  /*5440*/  ULEA UR11, UR24, UR45, 0x3 ;  /* 0x0000002d180b7291 */ /* 0x000fe2000f8e183f */
[----:B01----:R-:W-:-:S05]  /*5450*/  IMAD.U32 R7, RZ, RZ, UR25 ;  /* 0x00000019ff077e24 */ /* 0x003fca000f8e00ff */
[----:B------:R-:W-:-:S04]  /*5460*/  SHF.L.U32 R7, R7, 0x1f, RZ ;  /* 0x0000001f07077819 */ /* 0x000fc800000006ff */
[----:B------:R0:W1:Y:S01]  /*5470*/  SYNCS.PHASECHK.TRANS64.TRYWAIT P2, [UR11+0x13250], R7 ;  /* 0x01325007ff0075a7 */ /* 0x000062000804014b */
[----:B------:R-:W-:Y:S05]  /*5480*/  @!P0 BRA `(.L_x_11830) ;  /* 0x0000000000048947 */ /* 0x000fea0003800000 */
[----:B------:R-:W-:Y:S01]  /*5490*/  BPT.TRAP 0x1 ;  /* 0x000000040000795c */ /* 0x000fe20000300000 */
.L_x_11830:
[----:B-1----:R-:W-:Y:S05]  /*54a0*/  @P2 BRA `(.L_x_11831) ;  /* 0x0000000000082947 */ /* 0x002fea0003800000 */
[----:B------:R-:W1:Y:S02]  /*54b0*/  SYNCS.PHASECHK.TRANS64.TRYWAIT P2, [UR11+0x13250], R7 ;  /* 0x01325007ff0075a7 */ /* 0x000e64000804014b */
[----:B-1----:R-:W-:Y:S05]  /*54c0*/  @!P2 BRA `(.L_x_11832) ;  /* 0x000000c80048a947 */ /* 0x002fea0003800000 */
.L_x_11831:
[----:B------:R-:W-:Y:S01]  /*54d0*/  UIADD3 UR6, UR45, 0x1000, URZ ;  /* 0x000010002d067890 */ /* 0x000fe2000fffe03f */
[----:B------:R-:W-:Y:S01]  /*54e0*/  WARPGROUP.ARRIVE ;  /* 0x00000000000079c5 */ /* 0x000fe20000000000 */
[----:B------:R-:W-:Y:S01]  /*54f0*/  UMOV UR7, 0xc0000010 ;  /* 0xc000001000077882 */ /* 0x000fe20000000000 */
[C---:B01----:R-:W-:Y:S01]  /*5500*/  FMUL.FTZ R7, R0.reuse, R120 ;  /* 0x0000007800077220 */ /* 0x043fe20000410000 */
[----:B------:R-:W-:Y:S01]  /*5510*/  USHF.R.U32.HI UR6, URZ, 0x4, UR6 ;  /* 0x000000043f067899 */ /* 0x000fe20008011606 */
[C---:B------:R-:W-:Y:S01]  /*5520*/  FMUL.FTZ R8, R0.reuse, R121 ;  /* 0x0000007900087220 */ /* 0x040fe20000410000 */
[C---:B------:R-:W-:Y:S01]  /*5530*/  FMUL.FTZ R12, R0.reuse, R125 ;  /* 0x0000007d000c7220 */ /* 0x040fe20000410000 */
[----:B------:R-:W-:Y:S01]  /*5540*/  IMAD.MOV.U32 R125, RZ, RZ, -0x2 ;  /* 0xfffffffeff7d7424 */ /* 0x000fe200078e00ff */
        /* <DEDUP_REMOVED lines=18> */
[----:B------:R-:W-:Y:S01]  /*5670*/  UIMAD UR6, UR50, 0xc0, URZ ;  /* 0x000000c0320678a4 */ /* 0x000fe2000f8e023f */
        /* <DEDUP_REMOVED lines=20> */
[C---:B------:R-:W-:Y:S01]  /*57c0*/  FMUL.FTZ R101, R0.reuse, R101 ;  /* 0x0000006500657220 */ /* 0x040fe20000410000 */
[----:B------:R-:W-:Y:S02]  /*57d0*/  IMAD.IADD R103, R19, 0x1, R126 ;  /* 0x0000000113677824 */ /* 0x000fe400078e027e */
[C---:B------:R-:W-:Y:S01]  /*57e0*/  FMUL.FTZ R126, R0.reuse, R72 ;  /* 0x00000048007e7220 */ /* 0x040fe20000410000 */
[C---:B------:R-:W-:Y:S01]  /*57f0*/  FMUL.FTZ R72, R0.reuse, R73 ;  /* 0x0000004900487220 */ /* 0x040fe20000410000 */
[----:B------:R-:W5:Y:S01]  /*5800*/  MUFU.TANH R20, R20 ;  /* 0x0000001400147308 */ /* 0x000f620000002400 */
[C---:B------:R-:W-:Y:S01]  /*5810*/  FMUL.FTZ R56, R0.reuse, R56 ;  /* 0x0000003800387220 */ /* 0x040fe20000410000 */
[C---:B------:R-:W-:Y:S01]  /*5820*/  ISETP.GT.AND P2, PT, R103.reuse, RZ, PT ;  /* 0x000000ff6700720c */ /* 0x040fe20003f44270 */
[C---:B------:R-:W-:Y:S01]  /*5830*/  FMUL.FTZ R21, R0.reuse, R130 ;  /* 0x0000008200157220 */ /* 0x040fe20000410000 */
[----:B------:R-:W-:Y:S01]  /*5840*/  ISETP.GT.AND P3, PT, R103, 0x1, PT ;  /* 0x000000016700780c */ /* 0x000fe20003f64270 */
[C---:B------:R-:W-:Y:S01]  /*5850*/  FMUL.FTZ R130, R0.reuse, R65 ;  /* 0x0000004100827220 */ /* 0x040fe20000410000 */
        /* <DEDUP_REMOVED lines=10> */
[----:B--2---:R-:W-:Y:S01]  /*5900*/  FSEL R11, R11, -INF , P2 ;  /* 0xff8000000b0b7808 */ /* 0x004fe20001000000 */
[----:B------:R-:W1:Y:S01]  /*5910*/  MUFU.TANH R122, R122 ;  /* 0x0000007a007a7308 */ /* 0x000e620000002400 */
[----:B------:R-:W-:Y:S01]  /*5920*/  FMNMX.FTZ R128, R8, R129, !PT ;  /* 0x0000008108807209 */ /* 0x000fe20007810000 */
[C---:B------:R-:W-:Y:S01]  /*5930*/  FMUL.FTZ R106, R0.reuse, R106 ;  /* 0x0000006a006a7220 */ /* 0x040fe20000410000 */
[----:B------:R-:W-:Y:S01]  /*5940*/  ISETP.GT.AND P2, PT, R103, 0x10, PT ;  /* 0x000000106700780c */ /* 0x000fe20003f44270 */
[----:B------:R-:W-:Y:S01]  /*5950*/  FMUL.FTZ R107, R0, R107 ;  /* 0x0000006b006b7220 */ /* 0x000fe20000410000 */
[----:B---3--:R-:W-:Y:S01]  /*5960*/  FSEL R12, R12, -INF , P3 ;  /* 0xff8000000c0c7808 */ /* 0x008fe20001800000 */
[C---:B------:R-:W-:Y:S01]  /*5970*/  FMUL.FTZ R110, R0.reuse, R110 ;  /* 0x0000006e006e7220 */ /* 0x040fe20000410000 */
[----:B------:R-:W-:Y:S01]  /*5980*/  FMNMX.FTZ R129, R11, R128, !PT ;  /* 0x000000800b817209 */ /* 0x000fe20007810000 */
[----:B------:R2:W-:Y:S01]  /*5990*/  MUFU.TANH R7, R126 ;  /* 0x0000007e00077308 */ /* 0x0005e20000002400 */
[----:B------:R-:W-:Y:S01]  /*59a0*/  ISETP.GT.AND P3, PT, R103, 0x11, PT ;  /* 0x000000116700780c */ /* 0x000fe20003f64270 */
[C---:B------:R-:W-:Y:S01]  /*59b0*/  FMUL.FTZ R111, R0.reuse, R111 ;  /* 0x0000006f006f7220 */ /* 0x040fe20000410000 */
[----:B----4-:R-:W-:Y:S01]  /*59c0*/  FSEL R73, R15, -INF , P2 ;  /* 0xff8000000f497808 */ /* 0x010fe20001000000 */
[C---:B------:R-:W-:Y:S01]  /*59d0*/  FMUL.FTZ R114, R0.reuse, R114 ;  /* 0x0000007200727220 */ /* 0x040fe20000410000 */
[C---:B------:R-:W-:Y:S01]  /*59e0*/  ISETP.GT.AND P2, PT, R103.reuse, 0x18, PT ;  /* 0x000000186700780c */ /* 0x040fe20003f44270 */
[----:B------:R-:W-:Y:S01]  /*59f0*/  FMUL.FTZ R115, R0, R115 ;  /* 0x0000007300737220 */ /* 0x000fe20000410000 */
[----:B-----5:R-:W-:Y:S01]  /*5a00*/  FSEL R20, R20, -INF , P3 ;  /* 0xff80000014147808 */ /* 0x020fe20001800000 */
[----:B------:R-:W3:Y:S01]  /*5a10*/  MUFU.TANH R104, R104 ;  /* 0x0000006800687308 */ /* 0x000ee20000002400 */
[----:B--2---:R-:W-:Y:S01]  /*5a20*/  FMUL.FTZ R126, R0, R74 ;  /* 0x0000004a007e7220 */ /* 0x004fe20000410000 */
[----:B------:R-:W-:Y:S01]  /*5a30*/  FMNMX.FTZ R74, R12, R129, !PT ;  /* 0x000000810c4a7209 */ /* 0x000fe20007810000 */
[C---:B------:R-:W-:Y:S01]  /*5a40*/  FMUL.FTZ R118, R0.reuse, R118 ;  /* 0x0000007600767220 */ /* 0x040fe20000410000 */
[----:B------:R-:W-:Y:S01]  /*5a50*/  ISETP.GT.AND P3, PT, R103, 0x19, PT ;  /* 0x000000196700780c */ /* 0x000fe20003f64270 */
[C---:B------:R-:W-:Y:S01]  /*5a60*/  FMUL.FTZ R119, R0.reuse, R119 ;  /* 0x0000007700777220 */ /* 0x040fe20000410000 */
[----:B------:R-:W-:Y:S01]  /*5a70*/  FMNMX.FTZ R129, R73, R74, !PT ;  /* 0x0000004a49817209 */ /* 0x000fe20007810000 */
[C---:B------:R-:W-:Y:S01]  /*5a80*/  FMUL.FTZ R74, R0.reuse, R75 ;  /* 0x0000004b004a7220 */ /* 0x040fe20000410000 */
[----:B------:R-:W2:Y:S01]  /*5a90*/  MUFU.TANH R105, R105 ;  /* 0x0000006900697308 */ /* 0x000ea20000002400 */
[----:B0-----:R-:W-:Y:S01]  /*5aa0*/  FSEL R121, R121, -INF , P2 ;  /* 0xff80000079797808 */ /* 0x001fe20001000000 */
[----:B------:R-:W-:Y:S01]  /*5ab0*/  FMUL.FTZ R75, R0, R76 ;  /* 0x0000004c004b7220 */ /* 0x000fe20000410000 */
[----:B------:R-:W-:Y:S01]  /*5ac0*/  FMNMX.FTZ R128, R20, R129, !PT ;  /* 0x0000008114807209 */ /* 0x000fe20007810000 */
[C---:B------:R-:W-:Y:S01]  /*5ad0*/  FMUL.FTZ R76, R0.reuse, R77 ;  /* 0x0000004d004c7220 */ /* 0x040fe20000410000 */
[----:B------:R-:W-:Y:S01]  /*5ae0*/  ISETP.GT.AND P2, PT, R103, 0x20, PT ;  /* 0x000000206700780c */ /* 0x000fe20003f44270 */
[----:B------:R-:W-:Y:S01]  /*5af0*/  FMUL.FTZ R90, R0, R90 ;  /* 0x0000005a005a7220 */ /* 0x000fe20000410000 */
[----:B-1----:R-:W-:Y:S01]  /*5b00*/  FSEL R122, R122, -INF , P3 ;  /* 0xff8000007a7a7808 */ /* 0x002fe20001800000 */
[----:B------:R-:W0:Y:S01]  /*5b10*/  MUFU.TANH R108, R108 ;  /* 0x0000006c006c7308 */ /* 0x000e220000002400 */
[----:B------:R-:W-:Y:S01]  /*5b20*/  FMNMX.FTZ R129, R121, R128, !PT ;  /* 0x0000008079817209 */ /* 0x000fe20007810000 */
[C---:B------:R-:W-:Y:S01]  /*5b30*/  FMUL.FTZ R91, R0.reuse, R91 ;  /* 0x0000005b005b7220 */ /* 0x040fe20000410000 */
[C---:B------:R-:W-:Y:S01]  /*5b40*/  ISETP.GT.AND P3, PT, R103.reuse, 0x21, PT ;  /* 0x000000216700780c */ /* 0x040fe20003f64270 */
[----:B------:R-:W-:Y:S01]  /*5b50*/  FMUL.FTZ R94, R0, R94 ;  /* 0x0000005e005e7220 */ /* 0x000fe20000410000 */
[----:B---3--:R-:W-:Y:S01]  /*5b60*/  FSEL R104, R104, -INF , P2 ;  /* 0xff80000068687808 */ /* 0x008fe20001000000 */
[----:B------:R-:W-:Y:S01]  /*5b70*/  FMUL.FTZ R95, R0, R95 ;  /* 0x0000005f005f7220 */ /* 0x000fe20000410000 */
[----:B------:R-:W-:Y:S01]  /*5b80*/  FMNMX.FTZ R129, R122, R129, !PT ;  /* 0x000000817a817209 */ /* 0x000fe20007810000 */
[----:B------:R-:W1:Y:S01]  /*5b90*/  MUFU.TANH R109, R109 ;  /* 0x0000006d006d7308 */ /* 0x000e620000002400 */
[----:B------:R-:W-:Y:S01]  /*5ba0*/  ISETP.GT.AND P2, PT, R103, 0x28, PT ;  /* 0x000000286700780c */ /* 0x000fe20003f44270 */
[C---:B------:R-:W-:Y:S01]  /*5bb0*/  FMUL.FTZ R98, R0.reuse, R98 ;  /* 0x0000006200627220 */ /* 0x040fe20000410000 */
[----:B--2---:R-:W-:Y:S01]  /*5bc0*/  FSEL R105, R105, -INF , P3 ;  /* 0xff80000069697808 */ /* 0x004fe20001800000 */
[C---:B------:R-:W-:Y:S01]  /*5bd0*/  FMUL.FTZ R99, R0.reuse, R99 ;  /* 0x0000006300637220 */ /* 0x040fe20000410000 */
[C---:B------:R-:W-:Y:S01]  /*5be0*/  ISETP.GT.AND P3, PT, R103.reuse, 0x29, PT ;  /* 0x000000296700780c */ /* 0x040fe20003f64270 */
[C---:B------:R-:W-:Y:S01]  /*5bf0*/  FMUL.FTZ R102, R0.reuse, R102 ;  /* 0x0000006600667220 */ /* 0x040fe20000410000 */
[----:B------:R-:W-:Y:S01]  /*5c00*/  FMUL.FTZ R79, R0, R79 ;  /* 0x0000004f004f7220 */ /* 0x000fe20000410000 */
[----:B------:R-:W2:Y:S01]  /*5c10*/  MUFU.TANH R112, R112 ;  /* 0x0000007000707308 */ /* 0x000ea20000002400 */
[----:B0-----:R-:W-:Y:S01]  /*5c20*/  FSEL R108, R108, -INF , P2 ;  /* 0xff8000006c6c7808 */ /* 0x001fe20001000000 */
[----:B------:R-:W-:Y:S01]  /*5c30*/  FMUL.FTZ R82, R0, R82 ;  /* 0x0000005200527220 */ /* 0x000fe20000410000 */
[----:B------:R-:W-:Y:S01]  /*5c40*/  ISETP.GT.AND P2, PT, R103, 0x30, PT ;  /* 0x000000306700780c */ /* 0x000fe20003f44270 */
[----:B------:R-:W-:Y:S01]  /*5c50*/  UIADD3 UR6, UR10, 0x80, URZ ;  /* 0x000000800a067890 */ /* 0x000fe2000fffe03f */
[----:B------:R-:W-:-:S02]  /*5c60*/  WARPGROUP.DEPBAR.LE gsb0, 0x0 ;  /* 0x00008000000079c5 */ /* 0x000fc40000010000 */
[----:B------:R-:W-:Y:S01]  /*5c70*/  WARPGROUP.ARRIVE ;  /* 0x00000000000079c5 */ /* 0x000fe20000000000 */
[----:B------:R-:W0:Y:S01]  /*5c80*/  MUFU.TANH R113, R113 ;  /* 0x0000007100717308 */ /* 0x000e220000002400 */
[----:B-1----:R-:W-:Y:S01]  /*5c90*/  FSEL R109, R109, -INF , P3 ;  /* 0xff8000006d6d7808 */ /* 0x002fe20001800000 */
[C---:B------:R-:W-:Y:S01]  /*5ca0*/  FMUL.FTZ R83, R0.reuse, R83 ;  /* 0x0000005300537220 */ /* 0x040fe20000410000 */
[C---:B------:R-:W-:Y:S01]  /*5cb0*/  ISETP.GT.AND P3, PT, R103.reuse, 0x31, PT ;  /* 0x000000316700780c */ /* 0x040fe20003f64270 */
[----:B------:R-:W-:Y:S01]  /*5cc0*/  UMOV UR7, 0xc0000010 ;  /* 0xc000001000077882 */ /* 0x000fe20000000000 */
[C---:B------:R-:W-:Y:S01]  /*5cd0*/  FMUL.FTZ R86, R0.reuse, R86 ;  /* 0x0000005600567220 */ /* 0x040fe20000410000 */
[----:B------:R-:W-:Y:S01]  /*5ce0*/  QGMMA.64x64x32.F32.E4M3.E4M3 R24, R148, gdesc[UR4], R24, gsb0 ;  /* 0x00e0000494187df3 */ /* 0x000fe20008000818 */
[----:B------:R-:W-:Y:S01]  /*5cf0*/  FMUL.FTZ R87, R0, R87 ;  /* 0x0000005700577220 */ /* 0x000fe20000410000 */
[----:B------:R1:W-:Y:S01]  /*5d00*/  MUFU.TANH R15, R126 ;  /* 0x0000007e000f7308 */ /* 0x0003e20000002400 */
[----:B--2---:R-:W-:Y:S01]  /*5d10*/  FSEL R112, R112, -INF , P2 ;  /* 0xff80000070707808 */ /* 0x004fe20001000000 */
[C---:B------:R-:W-:Y:S01]  /*5d20*/  FMUL.FTZ R58, R0.reuse, R58 ;  /* 0x0000003a003a7220 */ /* 0x040fe20000410000 */
[----:B------:R-:W-:Y:S01]  /*5d30*/  ISETP.GT.AND P2, PT, R103, 0x38, PT ;  /* 0x000000386700780c */ /* 0x000fe20003f44270 */
[C---:B------:R-:W-:Y:S01]  /*5d40*/  FMUL.FTZ R59, R0.reuse, R59 ;  /* 0x0000003b003b7220 */ /* 0x040fe20000410000 */
[C---:B------:R-:W-:Y:S01]  /*5d50*/  FMUL.FTZ R62, R0.reuse, R62 ;  /* 0x0000003e003e7220 */ /* 0x040fe20000410000 */
[C---:B------:R-:W-:Y:S01]  /*5d60*/  FMUL.FTZ R63, R0.reuse, R63 ;  /* 0x0000003f003f7220 */ /* 0x040fe20000410000 */
[----:B------:R-:W-:Y:S01]  /*5d70*/  FMUL.FTZ R66, R0, R66 ;  /* 0x0000004200427220 */ /* 0x000fe20000410000 */
[----:B------:R-:W2:Y:S01]  /*5d80*/  MUFU.TANH R116, R116 ;  /* 0x0000007400747308 */ /* 0x000ea20000002400 */
[----:B-1----:R-:W-:Y:S01]  /*5d90*/  FMNMX.FTZ R126, R104, R129, !PT ;  /* 0x00000081687e7209 */ /* 0x002fe20007810000 */
[C---:B------:R-:W-:Y:S01]  /*5da0*/  FMUL.FTZ R67, R0.reuse, R67 ;  /* 0x0000004300437220 */ /* 0x040fe20000410000 */
[----:B0-----:R-:W-:Y:S01]  /*5db0*/  FSEL R113, R113, -INF , P3 ;  /* 0xff80000071717808 */ /* 0x001fe20001800000 */
[----:B------:R-:W-:Y:S01]  /*5dc0*/  FMUL.FTZ R71, R0, R71 ;  /* 0x0000004700477220 */ /* 0x000fe20000410000 */
[----:B------:R-:W-:Y:S01]  /*5dd0*/  FMNMX.FTZ R77, R105, R126, !PT ;  /* 0x0000007e694d7209 */ /* 0x000fe20007810000 */
[----:B------:R-:W-:Y:S01]  /*5de0*/  UIADD3 UR6, UR10, 0x100, URZ ;  /* 0x000001000a067890 */ /* 0x000fe2000fffe03f */
[----:B------:R-:W-:Y:S01]  /*5df0*/  ISETP.GT.AND P3, PT, R103, 0x39, PT ;  /* 0x000000396700780c */ /* 0x000fe20003f64270 */
[----:B------:R-:W0:Y:S01]  /*5e00*/  MUFU.TANH R117, R117 ;  /* 0x0000007500757308 */ /* 0x000e220000002400 */
[----:B------:R-:W-:Y:S01]  /*5e10*/  FMNMX.FTZ R126, R108, R77, !PT ;  /* 0x0000004d6c7e7209 */ /* 0x000fe20007810000 */
[C---:B------:R-:W-:Y:S01]  /*5e20*/  FMUL.FTZ R77, R0.reuse, R80 ;  /* 0x00000050004d7220 */ /* 0x040fe20000410000 */
[----:B------:R-:W-:Y:S01]  /*5e30*/  FMUL.FTZ R80, R0, R81 ;  /* 0x0000005100507220 */ /* 0x000fe20000410000 */
[----:B------:R-:W-:Y:S01]  /*5e40*/  UMOV UR7, 0xc0000010 ;  /* 0xc000001000077882 */ /* 0x000fe20000000000 */
        /* <DEDUP_REMOVED lines=8> */
[----:B------:R-:W-:Y:S01]  /*5ed0*/  FMNMX.FTZ R126, R116, R81, !PT ;  /* 0x00000051747e7209 */ /* 0x000fe20007810000 */
[C---:B------:R-:W-:Y:S01]  /*5ee0*/  FMUL.FTZ R81, R0.reuse, R84 ;  /* 0x0000005400517220 */ /* 0x040fe20000410000 */
[----:B------:R-:W-:Y:S01]  /*5ef0*/  ISETP.GT.AND P3, PT, R103, 0x41, PT ;  /* 0x000000416700780c */ /* 0x000fe20003f64270 */
[----:B------:R-:W-:Y:S01]  /*5f00*/  FMUL.FTZ R84, R0, R85 ;  /* 0x0000005500547220 */ /* 0x000fe20000410000 */
[----:B------:R-:W-:Y:S01]  /*5f10*/  FMNMX.FTZ R129, R117, R126, !PT ;  /* 0x0000007e75817209 */ /* 0x000fe20007810000 */
[----:B------:R-:W0:Y:S01]  /*5f20*/  MUFU.TANH R92, R92 ;  /* 0x0000005c005c7308 */ /* 0x000e220000002400 */
[----:B-1----:R-:W-:-:S02]  /*5f30*/  FSEL R88, R88, -INF , P2 ;  /* 0xff80000058587808 */ /* 0x002fc40001000000 */
[----:B------:R-:W-:Y:S02]  /*5f40*/  ISETP.GT.AND P2, PT, R103, 0x48, PT ;  /* 0x000000486700780c */ /* 0x000fe40003f44270 */
[----:B------:R-:W-:Y:S01]  /*5f50*/  FMNMX.FTZ R126, R88, R129, !PT ;  /* 0x00000081587e7209 */ /* 0x000fe20007810000 */
[----:B------:R-:W-:Y:S02]  /*5f60*/  FMUL.FTZ R129, R0, R64 ;  /* 0x0000004000817220 */ /* 0x000fe40000410000 */
        /* <DEDUP_REMOVED lines=14> */
[----:B------:R-:W-:Y:S01]  /*6050*/  ISETP.GT.AND P2, PT, R103, 0x58, PT ;  /* 0x000000586700780c */ /* 0x000fe20003f44270 */
[----:B------:R-:W-:Y:S02]  /*6060*/  WARPGROUP.DEPBAR.LE gsb0, 0x0 ;  /* 0x00008000000079c5 */ /* 0x000fe40000010000 */
[----:B------:R-:W-:Y:S01]  /*6070*/  FMNMX.FTZ R126, R96, R85, !PT ;  /* 0x00000055607e7209 */ /* 0x000fe20007810000 */
[----:B------:R-:W-:Y:S01]  /*6080*/  FMUL.FTZ R85, R0, R57 ;  /* 0x0000003900557220 */ /* 0x000fe20000410000 */
[----:B------:R-:W2:Y:S01]  /*6090*/  MUFU.TANH R101, R101 ;  /* 0x0000006500657308 */ /* 0x000ea20000002400 */
[----:B0-----:R-:W-:Y:S01]  /*60a0*/  FSEL R97, R97, -INF , P3 ;  /* 0xff80000061617808 */ /* 0x001fe20001800000 */
[----:B------:R-:W-:Y:S01]  /*60b0*/  WARPGROUP.ARRIVE ;  /* 0x00000000000079c5 */ /* 0x000fe20000000000 */
[----:B------:R-:W-:-:S02]  /*60c0*/  ISETP.GT.AND P3, PT, R103, 0x59, PT ;  /* 0x000000596700780c */ /* 0x000fc40003f64270 */
[----:B------:R-:W-:Y:S01]  /*60d0*/  FMNMX.FTZ R57, R97, R126, !PT ;  /* 0x0000007e61397209 */ /* 0x000fe20007810000 */
[----:B------:R-:W-:Y:S02]  /*60e0*/  FMUL.FTZ R126, R0, R60 ;  /* 0x0000003c007e7220 */ /* 0x000fe40000410000 */
[----:B------:R-:W0:Y:S01]  /*60f0*/  MUFU.TANH R72, R72 ;  /* 0x0000004800487308 */ /* 0x000e220000002400 */
[----:B-1----:R-:W-:Y:S01]  /*6100*/  FSEL R100, R100, -INF , P2 ;  /* 0xff80000064647808 */ /* 0x002fe20001000000 */
[----:B------:R-:W-:Y:S01]  /*6110*/  QGMMA.64x64x32.F32.E4M3.E4M3 R24, R144, gdesc[UR4], R24, gsb0 ;  /* 0x00e0000490187df3 */ /* 0x000fe20008000818 */
[----:B------:R-:W-:Y:S01]  /*6120*/  ISETP.GT.AND P2, PT, R103, 0x60, PT ;  /* 0x000000606700780c */ /* 0x000fe20003f44270 */
[----:B------:R-:W-:Y:S01]  /*6130*/  UIADD3 UR6, UR10, 0x180, URZ ;  /* 0x000001800a067890 */ /* 0x000fe2000fffe03f */
[----:B------:R-:W-:Y:S01]  /*6140*/  FMNMX.FTZ R128, R100, R57, !PT ;  /* 0x0000003964807209 */ /* 0x000fe20007810000 */
[----:B------:R-:W-:Y:S01]  /*6150*/  UMOV UR7, 0xc0000010 ;  /* 0xc000001000077882 */ /* 0x000fe20000000000 */
[----:B------:R-:W-:Y:S01]  /*6160*/  FSEL R7, R7, -INF , P2 ;  /* 0xff80000007077808 */ /* 0x000fe20001000000 */
[----:B------:R-:W1:Y:S01]  /*6170*/  MUFU.TANH R75, R75 ;  /* 0x0000004b004b7308 */ /* 0x000e620000002400 */
[----:B--2---:R-:W-:-:S02]  /*6180*/  FSEL R101, R101, -INF , P3 ;  /* 0xff80000065657808 */ /* 0x004fc40001800000 */
[----:B------:R-:W-:Y:S02]  /*6190*/  ISETP.GT.AND P3, PT, R103, 0x61, PT ;  /* 0x000000616700780c */ /* 0x000fe40003f64270 */
[----:B------:R-:W-:Y:S02]  /*61a0*/  FMNMX.FTZ R128, R101, R128, !PT ;  /* 0x0000008065807209 */ /* 0x000fe40007810000 */
[----:B------:R-:W-:Y:S01]  /*61b0*/  ISETP.GT.AND P2, PT, R103, 0x68, PT ;  /* 0x000000686700780c */ /* 0x000fe20003f44270 */
[----:B------:R-:W2:Y:S01]  /*61c0*/  MUFU.TANH R76, R76 ;  /* 0x0000004c004c7308 */ /* 0x000ea20000002400 */
[----:B0-----:R-:W-:Y:S02]  /*61d0*/  FSEL R72, R72, -INF , P3 ;  /* 0xff80000048487808 */ /* 0x001fe40001800000 */
[----:B------:R-:W-:Y:S01]  /*61e0*/  FMNMX.FTZ R57, R7, R128, !PT ;  /* 0x0000008007397209 */ /* 0x000fe20007810000 */
[----:B------:R-:W-:Y:S01]  /*61f0*/  FMUL.FTZ R128, R0, R61 ;  /* 0x0000003d00807220 */ /* 0x000fe20000410000 */
[----:B------:R-:W-:-:S02]  /*6200*/  ISETP.GT.AND P3, PT, R103, 0x69, PT ;  /* 0x000000696700780c */ /* 0x000fc40003f64270 */
        /* <DEDUP_REMOVED lines=23> */
[C---:B------:R-:W-:Y:S01]  /*6380*/  FMUL.FTZ R84, R0.reuse, R68 ;  /* 0x0000004400547220 */ /* 0x040fe20000410000 */
[----:B------:R-:W-:Y:S01]  /*6390*/  ISETP.GT.AND P3, PT, R103, 0x81, PT ;  /* 0x000000816700780c */ /* 0x000fe20003f64270 */
[----:B------:R-:W-:Y:S01]  /*63a0*/  FMUL.FTZ R68, R0, R78 ;  /* 0x0000004e00447220 */ /* 0x000fe20000410000 */
        /* <DEDUP_REMOVED lines=8> */
[----:B------:R-:W-:Y:S01]  /*6430*/  ISETP.GT.AND P3, PT, R103, 0x89, PT ;  /* 0x000000896700780c */ /* 0x000fe20003f64270 */
[----:B------:R-:W-:Y:S02]  /*6440*/  WARPGROUP.DEPBAR.LE gsb0, 0x0 ;  /* 0x00008000000079c5 */ /* 0x000fe40000010000 */
[----:B------:R-:W-:Y:S01]  /*6450*/  FMNMX.FTZ R69, R61, R56, !PT ;  /* 0x000000383d457209 */ /* 0x000fe20007810000 */
[----:B------:R-:W-:Y:S01]  /*6460*/  WARPGROUP.ARRIVE ;  /* 0x00000000000079c5 */ /* 0x000fe20000000000 */
[----:B------:R-:W2:Y:S01]  /*6470*/  MUFU.TANH R129, R129 ;  /* 0x0000008100817308 */ /* 0x000ea20000002400 */
[----:B0-----:R-:W-:Y:S01]  /*6480*/  FSEL R64, R126, -INF , P2 ;  /* 0xff8000007e407808 */ /* 0x001fe20001000000 */
[----:B------:R-:W-:Y:S01]  /*6490*/  FMUL.FTZ R126, R0, R70 ;  /* 0x00000046007e7220 */ /* 0x000fe20000410000 */
[----:B------:R-:W-:-:S02]  /*64a0*/  ISETP.GT.AND P2, PT, R103, 0x90, PT ;  /* 0x000000906700780c */ /* 0x000fc40003f44270 */
[----:B------:R-:W-:Y:S01]  /*64b0*/  FMNMX.FTZ R56, R64, R69, !PT ;  /* 0x0000004540387209 */ /* 0x000fe20007810000 */
[----:B------:R-:W-:Y:S01]  /*64c0*/  QGMMA.64x64x32.F32.E4M3.E4M3 R24, R140, gdesc[UR4], R24, gsb0 ;  /* 0x00e000048c187df3 */ /* 0x000fe20008000818 */
[----:B------:R-:W-:Y:S01]  /*64d0*/  UIADD3 UR6, UR10, 0x200, URZ ;  /* 0x000002000a067890 */ /* 0x000fe2000fffe03f */
[----:B------:R-:W0:Y:S01]  /*64e0*/  MUFU.TANH R130, R130 ;  /* 0x0000008200827308 */ /* 0x000e220000002400 */
[----:B-1----:R-:W-:Y:S01]  /*64f0*/  FSEL R65, R128, -INF , P3 ;  /* 0xff80000080417808 */ /* 0x002fe20001800000 */
[----:B------:R-:W-:Y:S01]  /*6500*/  UMOV UR7, 0xc0000010 ;  /* 0xc000001000077882 */ /* 0x000fe20000000000 */
        /* <DEDUP_REMOVED lines=8> */
[C---:B------:R-:W-:Y:S01]  /*6590*/  ISETP.GT.AND P3, PT, R103.reuse, 0x99, PT ;  /* 0x000000996700780c */ /* 0x040fe20003f64270 */
[----:B------:R-:W-:Y:S01]  /*65a0*/  VIADD R103, R103, 0x8 ;  /* 0x0000000867677836 */ /* 0x000fe20000000000 */
[----:B------:R-:W-:-:S03]  /*65b0*/  FMNMX.FTZ R129, R78, R129, !PT ;  /* 0x000000814e817209 */ /* 0x000fc60007810000 */
[----:B------:R-:W-:Y:S01]  /*65c0*/  MUFU.TANH R9, R9 ;  /* 0x0000000900097308 */ /* 0x000fe20000002400 */
[----:B-1----:R-:W-:Y:S02]  /*65d0*/  FSEL R84, R84, -INF , P2 ;  /* 0xff80000054547808 */ /* 0x002fe40001000000 */
[----:B------:R-:W-:Y:S02]  /*65e0*/  ISETP.GT.AND P4, PT, R103, 0x1, PT ;  /* 0x000000016700780c */ /* 0x000fe40003f84270 */
[----:B------:R-:W-:-:S03]  /*65f0*/  FMNMX.FTZ R56, R84, R129, !PT ;  /* 0x0000008154387209 */ /* 0x000fc60007810000 */
[----:B------:R-:W0:Y:S01]  /*6600*/  MUFU.TANH R10, R10 ;  /* 0x0000000a000a7308 */ /* 0x000e220000002400 */
[----:B--2---:R-:W-:Y:S02]  /*6610*/  FSEL R85, R85, -INF , P3 ;  /* 0xff80000055557808 */ /* 0x004fe40001800000 */
[----:B------:R-:W-:Y:S02]  /*6620*/  ISETP.GT.AND P3, PT, R103, RZ, PT ;  /* 0x000000ff6700720c */ /* 0x000fe40003f64270 */
[----:B------:R-:W-:-:S03]  /*6630*/  FMNMX.FTZ R56, R85, R56, !PT ;  /* 0x0000003855387209 */ /* 0x000fc60007810000 */
[----:B------:R-:W1:Y:S02]  /*6640*/  MUFU.TANH R13, R13 ;  /* 0x0000000d000d7308 */ /* 0x000e640000002400 */
[----:B------:R-:W2:Y:S06]  /*6650*/  SHFL.BFLY PT, R129, R56, 0x2, 0x1f ;  /* 0x0c401f0038817f89 */ /* 0x000eac00000e0000 */
[----:B------:R-:W3:Y:S01]  /*6660*/  MUFU.TANH R14, R14 ;  /* 0x0000000e000e7308 */ /* 0x000ee20000002400 */
[----:B0-----:R-:W-:Y:S02]  /*6670*/  FSEL R10, R10, -INF , P4 ;  /* 0xff8000000a0a7808 */ /* 0x001fe40002000000 */
[----:B------:R-:W-:-:S05]  /*6680*/  ISETP.GT.AND P4, PT, R103, 0x9, PT ;  /* 0x000000096700780c */ /* 0x000fca0003f84270 */
[----:B------:R-:W0:Y:S08]  /*6690*/  MUFU.TANH R21, R21 ;  /* 0x0000001500157308 */ /* 0x000e300000002400 */
[----:B------:R-:W4:Y:S01]  /*66a0*/  MUFU.TANH R120, R120 ;  /* 0x0000007800787308 */ /* 0x000f220000002400 */
[----:B--2---:R-:W-:-:S05]  /*66b0*/  FMNMX.FTZ R129, R56, R129, !PT ;  /* 0x0000008138817209 */ /* 0x004fca0007810000 */
[----:B------:R-:W2:Y:S02]  /*66c0*/  SHFL.BFLY PT, R56, R129, 0x1, 0x1f ;  /* 0x0c201f0081387f89 */ /* 0x000ea400000e0000 */
[----:B------:R-:W5:Y:S01]  /*66d0*/  MUFU.TANH R123, R123 ;  /* 0x0000007b007b7308 */ /* 0x000f620000002400 */
[----:B------:R-:W-:Y:S02]  /*66e0*/  WARPGROUP.DEPBAR.LE gsb0, 0x0 ;  /* 0x00008000000079c5 */ /* 0x000fe40000010000 */
[----:B------:R-:W-:-:S05]  /*66f0*/  WARPGROUP.ARRIVE ;  /* 0x00000000000079c5 */ /* 0x000fca0000000000 */
[----:B------:R-:W5:Y:S01]  /*6700*/  MUFU.TANH R124, R124 ;  /* 0x0000007c007c7308 */ /* 0x000f620000002400 */
[----:B------:R-:W-:Y:S07]  /*6710*/  QGMMA.64x64x32.F32.E4M3.E4M3 R24, R136, gdesc[UR4], R24, gsb0 ;  /* 0x00e0000488187df3 */ /* 0x000fee0008000818 */
[----:B------:R-:W5:Y:S01]  /*6720*/  MUFU.TANH R106, R106 ;  /* 0x0000006a006a7308 */ /* 0x000f620000002400 */
[----:B--2---:R-:W-:Y:S01]  /*6730*/  FMNMX.FTZ R56, R129, R56, !PT ;  /* 0x0000003881387209 */ /* 0x004fe20007810000 */
[----:B------:R-:W-:-:S06]  /*6740*/  IMAD.U32 R129, RZ, RZ, UR20 ;  /* 0x00000014ff817e24 */ /* 0x000fcc000f8e00ff */
[----:B------:R-:W2:Y:S01]  /*6750*/  MUFU.TANH R107, R107 ;  /* 0x0000006b006b7308 */ /* 0x000ea20000002400 */
[C---:B------:R-:W-:Y:S01]  /*6760*/  FSETP.NEU.FTZ.AND P2, PT, R56.reuse, -INF , PT ;  /* 0xff8000003800780b */ /* 0x040fe20003f5d000 */
[----:B------:R-:W-:-:S05]  /*6770*/  FFMA.FTZ R70, R56, R129, -8 ;  /* 0xc100000038467423 */ /* 0x000fca0000010081 */
[----:B------:R-:W-:Y:S01]  /*6780*/  FSEL R70, R70, RZ, P2 ;  /* 0x000000ff46467208 */ /* 0x000fe20001000000 */
[----:B------:R-:W2:Y:S04]  /*6790*/  MUFU.TANH R110, R110 ;  /* 0x0000006e006e7308 */ /* 0x000ea80000002400 */
[----:B------:R-:W-:-:S01]  /*67a0*/  FFMA.FTZ R128, R127, UR20, -R70 ;  /* 0x000000147f807c23 */ /* 0x000fc20008010846 */
[--C-:B------:R-:W-:Y:S01]  /*67b0*/  FFMA.FTZ R127, R8, UR20, -R70.reuse ;  /* 0x00000014087f7c23 */ /* 0x100fe20008010846 */
[----:B------:R-:W-:-:S01]  /*67c0*/  FFMA.FTZ R8, R11, UR20, -R70 ;  /* 0x000000140b087c23 */ /* 0x000fc20008010846 */
[--C-:B------:R-:W-:Y:S01]  /*67d0*/  FFMA.FTZ R129, R122, UR20, -R70.reuse ;  /* 0x000000147a817c23 */ /* 0x100fe20008010846 */
[----:B------:R-:W-:-:S01]  /*67e0*/  FFMA.FTZ R11, R12, UR20, -R70 ;  /* 0x000000140c0b7c23 */ /* 0x000fc20008010846 */
[----:B------:R-:W-:Y:S01]  /*67f0*/  FSEL R122, R9, -INF , P3 ;  /* 0xff800000097a7808 */ /* 0x000fe20001800000 */
[----:B------:R-:W-:-:S01]  /*6800*/  FFMA.FTZ R12, R73, UR20, -R70 ;  /* 0x00000014490c7c23 */ /* 0x000fc20008010846 */
[--C-:B------:R-:W-:Y:S01]  /*6810*/  FFMA.FTZ R73, R20, UR20, -R70.reuse ;  /* 0x0000001414497c23 */ /* 0x100fe20008010846 */
[----:B------:R-:W-:-:S01]  /*6820*/  FFMA.FTZ R20, R121, UR20, -R70 ;  /* 0x0000001479147c23 */ /* 0x000fc20008010846 */
[----:B------:R-:W-:Y:S01]  /*6830*/  ISETP.GT.AND P3, PT, R103, 0x8, PT ;  /* 0x000000086700780c */ /* 0x000fe20003f64270 */
[----:B------:R-:W-:-:S01]  /*6840*/  FFMA.FTZ R131, R104, UR20, -R70 ;  /* 0x0000001468837c23 */ /* 0x000fc20008010846 */
[----:B------:R-:W-:Y:S01]  /*6850*/  FMNMX.FTZ R121, R122, R5, !PT ;  /* 0x000000057a797209 */ /* 0x000fe20007810000 */
[----:B------:R-:W2:Y:S01]  /*6860*/  MUFU.TANH R111, R111 ;  /* 0x0000006f006f7308 */ /* 0x000ea20000002400 */
[----:B-1----:R-:W-:Y:S01]  /*6870*/  FSEL R13, R13, -INF , P3 ;  /* 0xff8000000d0d7808 */ /* 0x002fe20001800000 */
[--C-:B------:R-:W-:Y:S01]  /*6880*/  FFMA.FTZ R105, R105, UR20, -R70.reuse ;  /* 0x0000001469697c23 */ /* 0x100fe20008010846 */
[----:B------:R-:W-:Y:S01]  /*6890*/  FMNMX.FTZ R130, R10, R121, !PT ;  /* 0x000000790a827209 */ /* 0x000fe20007810000 */
[--C-:B------:R-:W-:Y:S01]  /*68a0*/  FFMA.FTZ R108, R108, UR20, -R70.reuse ;  /* 0x000000146c6c7c23 */ /* 0x100fe20008010846 */
[----:B------:R-:W-:Y:S01]  /*68b0*/  ISETP.GT.AND P3, PT, R103, 0x10, PT ;  /* 0x000000106700780c */ /* 0x000fe20003f64270 */
[--C-:B------:R-:W-:Y:S01]  /*68c0*/  FFMA.FTZ R88, R88, UR20, -R70.reuse ;  /* 0x0000001458587c23 */ /* 0x100fe20008010846 */
[----:B---3--:R-:W-:Y:S01]  /*68d0*/  FSEL R104, R14, -INF , P4 ;  /* 0xff8000000e687808 */ /* 0x008fe20002000000 */
        /* <DEDUP_REMOVED lines=8> */
[----:B------:R0:W-:Y:S01]  /*6960*/  MUFU.EX2 R9, R129 ;  /* 0x0000008100097308 */ /* 0x0001e20000000800 */
[----:B------:R-:W-:Y:S01]  /*6970*/  ISETP.GT.AND P3, PT, R103, 0x18, PT ;  /* 0x000000186700780c */ /* 0x000fe20003f64270 */
[--C-:B------:R-:W-:Y:S01]  /*6980*/  FFMA.FTZ R7, R7, UR20, -R70.reuse ;  /* 0x0000001407077c23 */ /* 0x100fe20008010846 */
[----:B----4-:R-:W-:Y:S01]  /*6990*/  FSEL R120, R120, -INF , P4 ;  /* 0xff80000078787808 */ /* 0x010fe20002000000 */
[--C-:B------:R-:W-:Y:S01]  /*69a0*/  FFMA.FTZ R72, R72, UR20, -R70.reuse ;  /* 0x0000001448487c23 */ /* 0x100fe20008010846 */
[----:B------:R-:W-:Y:S01]  /*69b0*/  FMNMX.FTZ R121, R21, R130, !PT ;  /* 0x0000008215797209 */ /* 0x000fe20007810000 */
[--C-:B------:R-:W-:Y:S01]  /*69c0*/  FFMA.FTZ R75, R75, UR20, -R70.reuse ;  /* 0x000000144b4b7c23 */ /* 0x100fe20008010846 */
[----:B------:R-:W-:Y:S01]  /*69d0*/  ISETP.GT.AND P4, PT, R103, 0x19, PT ;  /* 0x000000196700780c */ /* 0x000fe20003f84270 */
[----:B------:R-:W3:Y:S01]  /*69e0*/  MUFU.TANH R115, R115 ;  /* 0x0000007300737308 */ /* 0x000ee20000002400 */
[----:B-----5:R-:W-:Y:S01]  /*69f0*/  FSEL R123, R123, -INF , P3 ;  /* 0xff8000007b7b7808 */ /* 0x020fe20001800000 */
[--C-:B0-----:R-:W-:Y:S01]  /*6a00*/  FFMA.FTZ R129, R109, UR20, -R70.reuse ;  /* 0x000000146d817c23 */ /* 0x101fe20008010846 */
[----:B------:R-:W-:Y:S01]  /*6a10*/  FMNMX.FTZ R130, R120, R121, !PT ;  /* 0x0000007978827209 */ /* 0x000fe20007810000 */
[--C-:B------:R-:W-:Y:S01]  /*6a20*/  FFMA.FTZ R76, R76, UR20, -R70.reuse ;  /* 0x000000144c4c7c23 */ /* 0x100fe20008010846 */
[----:B------:R-:W-:Y:S01]  /*6a30*/  ISETP.GT.AND P3, PT, R103, 0x20, PT ;  /* 0x000000206700780c */ /* 0x000fe20003f64270 */
[--C-:B------:R-:W-:Y:S01]  /*6a40*/  FFMA.FTZ R77, R77, UR20, -R70.reuse ;  /* 0x000000144d4d7c23 */ /* 0x100fe20008010846 */
[----:B------:R-:W-:Y:S01]  /*6a50*/  FSEL R124, R124, -INF , P4 ;  /* 0xff8000007c7c7808 */ /* 0x000fe20002000000 */
[----:B------:R-:W0:Y:S01]  /*6a60*/  MUFU.TANH R118, R118 ;  /* 0x0000007600767308 */ /* 0x000e220000002400 */
[----:B------:R-:W-:Y:S01]  /*6a70*/  FMNMX.FTZ R121, R123, R130, !PT ;  /* 0x000000827b797209 */ /* 0x000fe20007810000 */
[--C-:B------:R-:W-:Y:S01]  /*6a80*/  FFMA.FTZ R80, R80, UR20, -R70.reuse ;  /* 0x0000001450507c23 */ /* 0x100fe20008010846 */
[----:B------:R-:W-:Y:S01]  /*6a90*/  ISETP.GT.AND P4, PT, R103, 0x21, PT ;  /* 0x000000216700780c */ /* 0x000fe20003f84270 */
[--C-:B------:R-:W-:Y:S01]  /*6aa0*/  FFMA.FTZ R81, R81, UR20, -R70.reuse ;  /* 0x0000001451517c23 */ /* 0x100fe20008010846 */
[----:B------:R-:W-:Y:S01]  /*6ab0*/  FSEL R106, R106, -INF , P3 ;  /* 0xff8000006a6a7808 */ /* 0x000fe20001800000 */
[--C-:B------:R-:W-:Y:S01]  /*6ac0*/  FFMA.FTZ R60, R60, UR20, -R70.reuse ;  /* 0x000000143c3c7c23 */ /* 0x100fe20008010846 */
[----:B------:R-:W-:Y:S01]  /*6ad0*/  FMNMX.FTZ R121, R124, R121, !PT ;  /* 0x000000797c797209 */ /* 0x000fe20007810000 */
[----:B------:R4:W-:Y:S01]  /*6ae0*/  MUFU.EX2 R14, R131 ;  /* 0x00000083000e7308 */ /* 0x0009e20000000800 */
[----:B------:R-:W-:Y:S01]  /*6af0*/  ISETP.GT.AND P3, PT, R103, 0x28, PT ;  /* 0x000000286700780c */ /* 0x000fe20003f64270 */
[--C-:B------:R-:W-:Y:S01]  /*6b00*/  FFMA.FTZ R61, R61, UR20, -R70.reuse ;  /* 0x000000143d3d7c23 */ /* 0x100fe20008010846 */
[----:B--2---:R-:W-:Y:S01]  /*6b10*/  FSEL R109, R107, -INF , P4 ;  /* 0xff8000006b6d7808 */ /* 0x004fe20002000000 */
[--C-:B------:R-:W-:Y:S01]  /*6b20*/  FFMA.FTZ R64, R64, UR20, -R70.reuse ;  /* 0x0000001440407c23 */ /* 0x100fe20008010846 */
[----:B------:R-:W-:Y:S01]  /*6b30*/  FMNMX.FTZ R130, R106, R121, !PT ;  /* 0x000000796a827209 */ /* 0x000fe20007810000 */
[--C-:B------:R-:W-:Y:S01]  /*6b40*/  FFMA.FTZ R65, R65, UR20, -R70.reuse ;  /* 0x0000001441417c23 */ /* 0x100fe20008010846 */
[----:B------:R-:W-:Y:S01]  /*6b50*/  ISETP.GT.AND P4, PT, R103, 0x29, PT ;  /* 0x000000296700780c */ /* 0x000fe20003f84270 */
[----:B------:R-:W2:Y:S01]  /*6b60*/  MUFU.TANH R119, R119 ;  /* 0x0000007700777308 */ /* 0x000ea20000002400 */
[----:B------:R-:W-:Y:S01]  /*6b70*/  FSEL R110, R110, -INF , P3 ;  /* 0xff8000006e6e7808 */ /* 0x000fe20001800000 */
[--C-:B----4-:R-:W-:Y:S01]  /*6b80*/  FFMA.FTZ R131, R112, UR20, -R70.reuse ;  /* 0x0000001470837c23 */ /* 0x110fe20008010846 */
        /* <DEDUP_REMOVED lines=8> */
[C---:B------:R-:W-:Y:S01]  /*6c10*/  ISETP.GT.AND P4, PT, R103.reuse, 0x31, PT ;  /* 0x000000316700780c */ /* 0x040fe20003f84270 */
[--C-:B------:R-:W-:Y:S01]  /*6c20*/  FFMA.FTZ R78, R78, UR20, -R70.reuse ;  /* 0x000000144e4e7c23 */ /* 0x100fe20008010846 */
[----:B-1----:R-:W-:Y:S01]  /*6c30*/  FSEL R114, R114, -INF , P3 ;  /* 0xff80000072727808 */ /* 0x002fe20001800000 */
[----:B------:R-:W-:Y:S01]  /*6c40*/  FFMA.FTZ R84, R84, UR20, -R70 ;  /* 0x0000001454547c23 */ /* 0x000fe20008010846 */
[----:B------:R-:W-:Y:S01]  /*6c50*/  FMNMX.FTZ R121, R112, R121, !PT ;  /* 0x0000007970797209 */ /* 0x000fe20007810000 */
[----:B------:R-:W1:Y:S01]  /*6c60*/  MUFU.TANH R91, R91 ;  /* 0x0000005b005b7308 */ /* 0x000e620000002400 */
[----:B------:R-:W-:Y:S01]  /*6c70*/  ISETP.GT.AND P3, PT, R103, 0x38, PT ;  /* 0x000000386700780c */ /* 0x000fe20003f64270 */
[----:B------:R-:W-:-:S02]  /*6c80*/  WARPGROUP.DEPBAR.LE gsb0, 0x0 ;  /* 0x00008000000079c5 */ /* 0x000fc40000010000 */
[----:B---3--:R-:W-:Y:S02]  /*6c90*/  FSEL R115, R115, -INF , P4 ;  /* 0xff80000073737808 */ /* 0x008fe40002000000 */
[----:B------:R-:W-:Y:S02]  /*6ca0*/  FMNMX.FTZ R132, R114, R121, !PT ;  /* 0x0000007972847209 */ /* 0x000fe40007810000 */
[----:B------:R-:W3:Y:S01]  /*6cb0*/  MUFU.TANH R94, R94 ;  /* 0x0000005e005e7308 */ /* 0x000ee20000002400 */
[----:B------:R-:W-:Y:S02]  /*6cc0*/  ISETP.GT.AND P4, PT, R103, 0x39, PT ;  /* 0x000000396700780c */ /* 0x000fe40003f84270 */
[----:B0-----:R-:W-:Y:S02]  /*6cd0*/  FSEL R118, R118, -INF , P3 ;  /* 0xff80000076767808 */ /* 0x001fe40001800000 */
[----:B------:R-:W-:Y:S02]  /*6ce0*/  FMNMX.FTZ R121, R115, R132, !PT ;  /* 0x0000008473797209 */ /* 0x000fe40007810000 */
[----:B------:R-:W-:Y:S01]  /*6cf0*/  ISETP.GT.AND P3, PT, R103, 0x40, PT ;  /* 0x000000406700780c */ /* 0x000fe20003f64270 */
[----:B------:R-:W0:Y:S01]  /*6d00*/  MUFU.TANH R95, R95 ;  /* 0x0000005f005f7308 */ /* 0x000e220000002400 */
[----:B--2---:R-:W-:-:S02]  /*6d10*/  FSEL R119, R119, -INF , P4 ;  /* 0xff80000077777808 */ /* 0x004fc40002000000 */
[----:B------:R-:W-:Y:S01]  /*6d20*/  FMNMX.FTZ R116, R118, R121, !PT ;  /* 0x0000007976747209 */ /* 0x000fe20007810000 */
[----:B------:R-:W-:-:S01]  /*6d30*/  FFMA.FTZ R121, R117, UR20, -R70 ;  /* 0x0000001475797c23 */ /* 0x000fc20008010846 */
[----:B------:R-:W-:Y:S02]  /*6d40*/  ISETP.GT.AND P4, PT, R103, 0x41, PT ;  /* 0x000000416700780c */ /* 0x000fe40003f84270 */
[----:B----4-:R-:W-:Y:S01]  /*6d50*/  FSEL R90, R90, -INF , P3 ;  /* 0xff8000005a5a7808 */ /* 0x010fe20001800000 */
[----:B------:R-:W2:Y:S01]  /*6d60*/  MUFU.TANH R98, R98 ;  /* 0x0000006200627308 */ /* 0x000ea20000002400 */
[----:B------:R-:W-:Y:S02]  /*6d70*/  FMNMX.FTZ R117, R119, R116, !PT ;  /* 0x0000007477757209 */ /* 0x000fe40007810000 */
[----:B------:R-:W-:Y:S02]  /*6d80*/  ISETP.GT.AND P3, PT, R103, 0x48, PT ;  /* 0x000000486700780c */ /* 0x000fe40003f64270 */
[----:B-1----:R-:W-:-:S02]  /*6d90*/  FSEL R91, R91, -INF , P4 ;  /* 0xff8000005b5b7808 */ /* 0x002fc40002000000 */
[----:B------:R-:W-:Y:S01]  /*6da0*/  FMNMX.FTZ R132, R90, R117, !PT ;  /* 0x000000755a847209 */ /* 0x000fe20007810000 */
[----:B------:R-:W1:Y:S01]  /*6db0*/  MUFU.TANH R99, R99 ;  /* 0x0000006300637308 */ /* 0x000e620000002400 */
[----:B------:R-:W-:Y:S02]  /*6dc0*/  ISETP.GT.AND P4, PT, R103, 0x49, PT ;  /* 0x000000496700780c */ /* 0x000fe40003f84270 */
[----:B---3--:R-:W-:Y:S02]  /*6dd0*/  FSEL R94, R94, -INF , P3 ;  /* 0xff8000005e5e7808 */ /* 0x008fe40001800000 */
[----:B------:R-:W-:Y:S02]  /*6de0*/  FMNMX.FTZ R117, R91, R132, !PT ;  /* 0x000000845b757209 */ /* 0x000fe40007810000 */
[----:B------:R-:W-:Y:S01]  /*6df0*/  ISETP.GT.AND P3, PT, R103, 0x50, PT ;  /* 0x000000506700780c */ /* 0x000fe20003f64270 */
[----:B------:R-:W3:Y:S01]  /*6e00*/  MUFU.TANH R102, R102 ;  /* 0x0000006600667308 */ /* 0x000ee20000002400 */
[----:B0-----:R-:W-:-:S02]  /*6e10*/  FSEL R95, R95, -INF , P4 ;  /* 0xff8000005f5f7808 */ /* 0x001fc40002000000 */
[----:B------:R-:W-:Y:S02]  /*6e20*/  FMNMX.FTZ R132, R94, R117, !PT ;  /* 0x000000755e847209 */ /* 0x000fe40007810000 */
[----:B------:R-:W-:Y:S02]  /*6e30*/  ISETP.GT.AND P4, PT, R103, 0x51, PT ;  /* 0x000000516700780c */ /* 0x000fe40003f84270 */
[----:B--2---:R-:W-:Y:S01]  /*6e40*/  FSEL R98, R98, -INF , P3 ;  /* 0xff80000062627808 */ /* 0x004fe20001800000 */
[----:B------:R-:W0:Y:S01]  /*6e50*/  MUFU.TANH R125, R125 ;  /* 0x0000007d007d7308 */ /* 0x000e220000002400 */
        /* <DEDUP_REMOVED lines=9> */
[----:B------:R-:W2:Y:S01]  /*6ef0*/  MUFU.TANH R68, R68 ;  /* 0x0000004400447308 */ /* 0x000ea20000002400 */
[----:B0-----:R-:W-:-:S02]  /*6f00*/  FSEL R125, R125, -INF , P4 ;  /* 0xff8000007d7d7808 */ /* 0x001fc40002000000 */
        /* <DEDUP_REMOVED lines=8> */
[----:B------:R-:W0:Y:S01]  /*6f90*/  MUFU.TANH R82, R82 ;  /* 0x0000005200527308 */ /* 0x000e220000002400 */
[----:B------:R-:W-:Y:S01]  /*6fa0*/  ISETP.GT.AND P4, PT, R103, 0x69, PT ;  /* 0x000000696700780c */ /* 0x000fe20003f84270 */
[----:B------:R-:W-:Y:S01]  /*6fb0*/  FFMA.FTZ R132, R97, UR20, -R70 ;  /* 0x0000001461847c23 */ /* 0x000fe20008010846 */
[----:B--2---:R-:W-:Y:S02]  /*6fc0*/  FSEL R68, R68, -INF , P3 ;  /* 0xff80000044447808 */ /* 0x004fe40001800000 */
[----:B------:R-:W-:Y:S02]  /*6fd0*/  FMNMX.FTZ R117, R74, R117, !PT ;  /* 0x000000754a757209 */ /* 0x000fe40007810000 */
[----:B------:R-:W-:Y:S01]  /*6fe0*/  ISETP.GT.AND P3, PT, R103, 0x70, PT ;  /* 0x000000706700780c */ /* 0x000fe20003f64270 */
[----:B------:R-:W1:Y:S01]  /*6ff0*/  MUFU.TANH R83, R83 ;  /* 0x0000005300537308 */ /* 0x000e620000002400 */
[----:B------:R-:W-:-:S07]  /*7000*/  FMNMX.FTZ R117, R68, R117, !PT ;  /* 0x0000007544757209 */ /* 0x000fce0007810000 */
[----:B------:R-:W2:Y:S01]  /*7010*/  MUFU.TANH R86, R86 ;  /* 0x0000005600567308 */ /* 0x000ea20000002400 */
[----:B0-----:R-:W-:Y:S02]  /*7020*/  FSEL R82, R82, -INF , P3 ;  /* 0xff80000052527808 */ /* 0x001fe40001800000 */
[----:B------:R-:W-:-:S05]  /*7030*/  ISETP.GT.AND P3, PT, R103, 0x78, PT ;  /* 0x000000786700780c */ /* 0x000fca0003f64270 */
[----:B------:R0:W-:Y:S08]  /*7040*/  MUFU.EX2 R116, R121 ;  /* 0x0000007900747308 */ /* 0x0001f00000000800 */
[----:B------:R-:W3:Y:S01]  /*7050*/  MUFU.TANH R87, R87 ;  /* 0x0000005700577308 */ /* 0x000ee20000002400 */
[----:B0-----:R-:W-:-:S01]  /*7060*/  FFMA.FTZ R121, R96, UR20, -R70 ;  /* 0x0000001460797c23 */ /* 0x001fc20008010846 */
[----:B------:R-:W-:-:S02]  /*7070*/  FSEL R96, R79, -INF , P4 ;  /* 0xff8000004f607808 */ /* 0x000fc40002000000 */
[----:B------:R-:W-:Y:S02]  /*7080*/  ISETP.GT.AND P4, PT, R103, 0x71, PT ;  /* 0x000000716700780c */ /* 0x000fe40003f84270 */
[----:B------:R-:W-:Y:S02]  /*7090*/  FMNMX.FTZ R117, R96, R117, !PT ;  /* 0x0000007560757209 */ /* 0x000fe40007810000 */
[----:B------:R-:W0:Y:S01]  /*70a0*/  MUFU.TANH R58, R58 ;  /* 0x0000003a003a7308 */ /* 0x000e220000002400 */
[----:B-1----:R-:W-:Y:S02]  /*70b0*/  FSEL R83, R83, -INF , P4 ;  /* 0xff80000053537808 */ /* 0x002fe40002000000 */
[----:B------:R-:W-:Y:S02]  /*70c0*/  FMNMX.FTZ R134, R82, R117, !PT ;  /* 0x0000007552867209 */ /* 0x000fe40007810000 */
[----:B------:R-:W-:Y:S02]  /*70d0*/  ISETP.GT.AND P4, PT, R103, 0x79, PT ;  /* 0x000000796700780c */ /* 0x000fe40003f84270 */
[----:B--2---:R-:W-:Y:S01]  /*70e0*/  FSEL R86, R86, -INF , P3 ;  /* 0xff80000056567808 */ /* 0x004fe20001800000 */
[----:B------:R-:W1:Y:S01]  /*70f0*/  MUFU.TANH R59, R59 ;  /* 0x0000003b003b7308 */ /* 0x000e620000002400 */
[----:B------:R-:W-:-:S02]  /*7100*/  FMNMX.FTZ R117, R83, R134, !PT ;  /* 0x0000008653757209 */ /* 0x000fc40007810000 */
[----:B------:R-:W-:Y:S02]  /*7110*/  ISETP.GT.AND P3, PT, R103, 0x80, PT ;  /* 0x000000806700780c */ /* 0x000fe40003f64270 */
[----:B---3--:R-:W-:Y:S02]  /*7120*/  FSEL R97, R87, -INF , P4 ;  /* 0xff80000057617808 */ /* 0x008fe40002000000 */
[C---:B------:R-:W-:Y:S01]  /*7130*/  ISETP.GT.AND P4, PT, R103.reuse, 0x81, PT ;  /* 0x000000816700780c */ /* 0x040fe20003f84270 */
[----:B------:R-:W2:Y:S01]  /*7140*/  MUFU.TANH R62, R62 ;  /* 0x0000003e003e7308 */ /* 0x000ea20000002400 */
[----:B0-----:R-:W-:Y:S02]  /*7150*/  FSEL R58, R58, -INF , P3 ;  /* 0xff8000003a3a7808 */ /* 0x001fe40001800000 */
[----:B------:R-:W-:-:S05]  /*7160*/  ISETP.GT.AND P3, PT, R103, 0x88, PT ;  /* 0x000000886700780c */ /* 0x000fca0003f64270 */
[----:B------:R0:W-:Y:S01]  /*7170*/  MUFU.EX2 R79, R121 ;  /* 0x00000079004f7308 */ /* 0x0001e20000000800 */
[----:B-1----:R-:W-:Y:S02]  /*7180*/  FSEL R59, R59, -INF , P4 ;  /* 0xff8000003b3b7808 */ /* 0x002fe40002000000 */
[----:B------:R-:W-:-:S05]  /*7190*/  ISETP.GT.AND P4, PT, R103, 0x89, PT ;  /* 0x000000896700780c */ /* 0x000fca0003f84270 */
[----:B------:R-:W1:Y:S01]  /*71a0*/  MUFU.TANH R63, R63 ;  /* 0x0000003f003f7308 */ /* 0x000e620000002400 */
[----:B0-----:R-:W-:-:S01]  /*71b0*/  FFMA.FTZ R121, R100, UR20, -R70 ;  /* 0x0000001464797c23 */ /* 0x001fc20008010846 */
[----:B------:R-:W-:Y:S01]  /*71c0*/  FMNMX.FTZ R100, R86, R117, !PT ;  /* 0x0000007556647209 */ /* 0x000fe20007810000 */
[----:B------:R-:W-:-:S01]  /*71d0*/  FFMA.FTZ R117, R101, UR20, -R70 ;  /* 0x0000001465757c23 */ /* 0x000fc20008010846 */
[----:B--2---:R-:W-:Y:S02]  /*71e0*/  FSEL R62, R62, -INF , P3 ;  /* 0xff8000003e3e7808 */ /* 0x004fe40001800000 */
[----:B------:R-:W-:Y:S02]  /*71f0*/  FMNMX.FTZ R101, R97, R100, !PT ;  /* 0x0000006461657209 */ /* 0x000fe40007810000 */
[----:B------:R-:W0:Y:S01]  /*7200*/  MUFU.TANH R66, R66 ;  /* 0x0000004200427308 */ /* 0x000e220000002400 */
[----:B------:R-:W-:Y:S02]  /*7210*/  ISETP.GT.AND P3, PT, R103, 0x90, PT ;  /* 0x000000906700780c */ /* 0x000fe40003f64270 */
[----:B------:R-:W-:-:S04]  /*7220*/  FMNMX.FTZ R134, R58, R101, !PT ;  /* 0x000000653a867209 */ /* 0x000fc80007810000 */
[----:B------:R-:W-:Y:S01]  /*7230*/  FMNMX.FTZ R101, R59, R134, !PT ;  /* 0x000000863b657209 */ /* 0x000fe20007810000 */
[----:B------:R-:W2:Y:S01]  /*7240*/  MUFU.TANH R67, R67 ;  /* 0x0000004300437308 */ /* 0x000ea20000002400 */
[----:B-1----:R-:W-:Y:S02]  /*7250*/  FSEL R63, R63, -INF , P4 ;  /* 0xff8000003f3f7808 */ /* 0x002fe40002000000 */
[----:B------:R-:W-:Y:S02]  /*7260*/  FMNMX.FTZ R134, R62, R101, !PT ;  /* 0x000000653e867209 */ /* 0x000fe40007810000 */
[----:B------:R-:W-:Y:S02]  /*7270*/  ISETP.GT.AND P4, PT, R103, 0x91, PT ;  /* 0x000000916700780c */ /* 0x000fe40003f84270 */
[----:B------:R-:W-:Y:S01]  /*7280*/  FMNMX.FTZ R101, R63, R134, !PT ;  /* 0x000000863f657209 */ /* 0x000fe20007810000 */
[----:B------:R-:W1:Y:S01]  /*7290*/  MUFU.TANH R126, R126 ;  /* 0x0000007e007e7308 */ /* 0x000e620000002400 */
[----:B0-----:R-:W-:-:S02]  /*72a0*/  FSEL R66, R66, -INF , P3 ;  /* 0xff80000042427808 */ /* 0x001fc40001800000 */
[----:B------:R-:W-:Y:S02]  /*72b0*/  ISETP.GT.AND P3, PT, R103, 0x98, PT ;  /* 0x000000986700780c */ /* 0x000fe40003f64270 */
[----:B------:R-:W-:-:S03]  /*72c0*/  FMNMX.FTZ R134, R66, R101, !PT ;  /* 0x0000006542867209 */ /* 0x000fc60007810000 */
[----:B------:R-:W0:Y:S01]  /*72d0*/  MUFU.TANH R71, R71 ;  /* 0x0000004700477308 */ /* 0x000e220000002400 */
[----:B--2---:R-:W-:Y:S02]  /*72e0*/  FSEL R67, R67, -INF , P4 ;  /* 0xff80000043437808 */ /* 0x004fe40002000000 */
[----:B------:R-:W-:Y:S02]  /*72f0*/  ISETP.GT.AND P4, PT, R103, 0x99, PT ;  /* 0x000000996700780c */ /* 0x000fe40003f84270 */
[----:B------:R-:W-:-:S03]  /*7300*/  FMNMX.FTZ R101, R67, R134, !PT ;  /* 0x0000008643657209 */ /* 0x000fc60007810000 */
[----:B------:R-:W-:Y:S01]  /*7310*/  MUFU.EX2 R100, R117 ;  /* 0x0000007500647308 */ /* 0x000fe20000000800 */
[----:B-1----:R-:W-:-:S04]  /*7320*/  FSEL R126, R126, -INF , P3 ;  /* 0xff8000007e7e7808 */ /* 0x002fc80001800000 */
[----:B------:R-:W-:-:S03]  /*7330*/  FMNMX.FTZ R134, R126, R101, !PT ;  /* 0x000000657e867209 */ /* 0x000fc60007810000 */
[----:B------:R-:W-:Y:S01]  /*7340*/  MUFU.EX2 R128, R128 ;  /* 0x0000008000807308 */ /* 0x000fe20000000800 */
[----:B0-----:R-:W-:-:S04]  /*7350*/  FSEL R71, R71, -INF , P4 ;  /* 0xff80000047477808 */ /* 0x001fc80002000000 */
[----:B------:R-:W-:Y:S01]  /*7360*/  FMNMX.FTZ R101, R71, R134, !PT ;  /* 0x0000008647657209 */ /* 0x000fe20007810000 */
[----:B------:R-:W-:-:S01]  /*7370*/  FFMA.FTZ R134, R57, UR20, -R70 ;  /* 0x0000001439867c23 */ /* 0x000fc20008010846 */
[----:B------:R-:W-:Y:S01]  /*7380*/  FFMA.FTZ R70, R85, UR20, -R70 ;  /* 0x0000001455467c23 */ /* 0x000fe20008010846 */
[----:B------:R-:W-:Y:S02]  /*7390*/  MUFU.EX2 R127, R127 ;  /* 0x0000007f007f7308 */ /* 0x000fe40000000800 */
[----:B------:R-:W0:Y:S06]  /*73a0*/  SHFL.BFLY PT, R148, R101, 0x2, 0x1f ;  /* 0x0c401f0065947f89 */ /* 0x000e2c00000e0000 */
[----:B------:R-:W-:Y:S08]  /*73b0*/  MUFU.EX2 R8, R8 ;  /* 0x0000000800087308 */ /* 0x000ff00000000800 */
[----:B------:R-:W-:Y:S08]  /*73c0*/  MUFU.EX2 R11, R11 ;  /* 0x0000000b000b7308 */ /* 0x000ff00000000800 */
[----:B------:R-:W-:Y:S01]  /*73d0*/  MUFU.EX2 R12, R12 ;  /* 0x0000000c000c7308 */ /* 0x000fe20000000800 */
[----:B0-----:R-:W-:-:S02]  /*73e0*/  FMNMX.FTZ R148, R101, R148, !PT ;  /* 0x0000009465947209 */ /* 0x001fc40007810000 */
[----:B------:R-:W-:-:S03]  /*73f0*/  FSEL R101, R56, RZ, P2 ;  /* 0x000000ff38657208 */ /* 0x000fc60001000000 */
[----:B------:R-:W0:Y:S02]  /*7400*/  SHFL.BFLY PT, R57, R148, 0x1, 0x1f ;  /* 0x0c201f0094397f89 */ /* 0x000e2400000e0000 */
[----:B------:R-:W-:Y:S01]  /*7410*/  MUFU.EX2 R73, R73 ;  /* 0x0000004900497308 */ /* 0x000fe20000000800 */
[----:B------:R-:W-:-:S04]  /*7420*/  FADD.FTZ R6, -R101, R6 ;  /* 0x0000000665067221 */ /* 0x000fc80000010100 */
[----:B------:R-:W-:-:S03]  /*7430*/  FMUL.FTZ R85, R6, UR20 ;  /* 0x0000001406557c20 */ /* 0x000fc60008410000 */
[----:B------:R1:W-:Y:S08]  /*7440*/  MUFU.EX2 R101, R70 ;  /* 0x0000004600657308 */ /* 0x0003f00000000800 */
[----:B------:R-:W2:Y:S01]  /*7450*/  MUFU.EX2 R85, R85 ;  /* 0x0000005500557308 */ /* 0x000ea20000000800 */
[----:B0-----:R-:W-:Y:S01]  /*7460*/  FMNMX.FTZ R57, R148, R57, !PT ;  /* 0x0000003994397209 */ /* 0x001fe20007810000 */
[----:B------:R-:W-:-:S06]  /*7470*/  IMAD.U32 R148, RZ, RZ, UR20 ;  /* 0x00000014ff947e24 */ /* 0x000fcc000f8e00ff */
[----:B------:R-:W-:Y:S01]  /*7480*/  MUFU.EX2 R107, R129 ;  /* 0x00000081006b7308 */ /* 0x000fe20000000800 */
[C---:B------:R-:W-:Y:S01]  /*7490*/  FSETP.NEU.FTZ.AND P2, PT, R57.reuse, -INF , PT ;  /* 0xff8000003900780b */ /* 0x040fe20003f5d000 */
[----:B------:R-:W-:-:S05]  /*74a0*/  FFMA.FTZ R103, R57, R148, -8 ;  /* 0xc100000039677423 */ /* 0x000fca0000010094 */
[----:B------:R-:W-:Y:S01]  /*74b0*/  FSEL R103, R103, RZ, P2 ;  /* 0x000000ff67677208 */ /* 0x000fe20001000000 */
[----:B------:R0:W-:Y:S04]  /*74c0*/  MUFU.EX2 R87, R121 ;  /* 0x0000007900577308 */ /* 0x0001e80000000800 */
        /* <DEDUP_REMOVED lines=8> */
[----:B-1----:R-:W-:-:S01]  /*7550*/  FFMA.FTZ R70, R120, UR20, -R103 ;  /* 0x0000001478467c23 */ /* 0x002fc20008010867 */
[--C-:B------:R-:W-:Y:S01]  /*7560*/  FFMA.FTZ R120, R94, UR20, -R103.reuse ;  /* 0x000000145e787c23 */ /* 0x100fe20008010867 */
[----:B------:R-:W-:-:S01]  /*7570*/  FFMA.FTZ R117, R122, UR20, -R103 ;  /* 0x000000147a757c23 */ /* 0x000fc20008010867 */
[----:B------:R-:W-:Y:S01]  /*7580*/  MUFU.EX2 R6, R6 ;  /* 0x0000000600067308 */ /* 0x000fe20000000800 */
[----:B------:R-:W-:-:S01]  /*7590*/  FADD.FTZ R118, -R118, R5 ;  /* 0x0000000576767221 */ /* 0x000fc20000010100 */
[--C-:B------:R-:W-:Y:S01]  /*75a0*/  FFMA.FTZ R21, R21, UR20, -R103.reuse ;  /* 0x0000001415157c23 */ /* 0x100fe20008010867 */
[----:B0-----:R-:W-:-:S01]  /*75b0*/  FFMA.FTZ R121, R124, UR20, -R103 ;  /* 0x000000147c797c23 */ /* 0x001fc20008010867 */
[--C-:B------:R-:W-:Y:S01]  /*75c0*/  FFMA.FTZ R106, R106, UR20, -R103.reuse ;  /* 0x000000146a6a7c23 */ /* 0x100fe20008010867 */
[----:B------:R-:W-:Y:S01]  /*75d0*/  FMUL.FTZ R94, R118, UR20 ;  /* 0x00000014765e7c20 */ /* 0x000fe20008410000 */
[--C-:B------:R-:W-:Y:S01]  /*75e0*/  FFMA.FTZ R118, R95, UR20, -R103.reuse ;  /* 0x000000145f767c23 */ /* 0x100fe20008010867 */
[----:B------:R-:W-:-:S01]  /*75f0*/  FFMA.FTZ R95, R98, UR20, -R103 ;  /* 0x00000014625f7c23 */ /* 0x000fc20008010867 */
[----:B------:R-:W-:Y:S01]  /*7600*/  MUFU.EX2 R117, R117 ;  /* 0x0000007500757308 */ /* 0x000fe20000000800 */
[----:B------:R-:W-:-:S01]  /*7610*/  FFMA.FTZ R98, R99, UR20, -R103 ;  /* 0x0000001463627c23 */ /* 0x000fc20008010867 */
[----:B------:R-:W-:Y:S01]  /*7620*/  FFMA.FTZ R99, R102, UR20, -R103 ;  /* 0x0000001466637c23 */ /* 0x000fe20008010867 */
[----:B--2---:R-:W-:-:S01]  /*7630*/  FFMA.FTZ R102, R85, R3, R128 ;  /* 0x0000000355667223 */ /* 0x004fc20000010080 */
        /* <DEDUP_REMOVED lines=25> */
[----:B------:R-:W-:-:S01]  /*77d0*/  FADD.FTZ R3, R6, R3 ;  /* 0x0000000306037221 */ /* 0x000fc20000010000 */
[--C-:B------:R-:W-:Y:S01]  /*77e0*/  FFMA.FTZ R67, R67, UR20, -R103.reuse ;  /* 0x0000001443437c23 */ /* 0x100fe20008010867 */
[----:B------:R-:W-:-:S01]  /*77f0*/  FFMA.FTZ R71, R71, UR20, -R103 ;  /* 0x0000001447477c23 */ /* 0x000fc20008010867 */
[----:B------:R-:W0:Y:S08]  /*7800*/  MUFU.EX2 R21, R21 ;  /* 0x0000001500157308 */ /* 0x000e300000000800 */
[----:B------:R-:W3:Y:S08]  /*7810*/  MUFU.EX2 R70, R70 ;  /* 0x0000004600467308 */ /* 0x000ef00000000800 */
[----:B------:R-:W4:Y:S08]  /*7820*/  MUFU.EX2 R20, R20 ;  /* 0x0000001400147308 */ /* 0x000f300000000800 */
[----:B------:R-:W5:Y:S08]  /*7830*/  MUFU.EX2 R104, R104 ;  /* 0x0000006800687308 */ /* 0x000f700000000800 */
        /* <DEDUP_REMOVED lines=10> */
[----:B----4-:R-:W-:-:S02]  /*78e0*/  FADD.FTZ R2, R20, R125 ;  /* 0x0000007d14027221 */ /* 0x010fc40000010000 */
[----:B------:R-:W0:Y:S01]  /*78f0*/  MUFU.EX2 R105, R105 ;  /* 0x0000006900697308 */ /* 0x000e220000000800 */
[----:B-----5:R-:W-:-:S01]  /*7900*/  FADD.FTZ R120, R104, R3 ;  /* 0x0000000368787221 */ /* 0x020fc20000010000 */
[----:B------:R-:W-:-:S03]  /*7910*/  FADD.FTZ R3, R9, R2 ;  /* 0x0000000209037221 */ /* 0x000fc60000010000 */
[----:B------:R-:W-:Y:S01]  /*7920*/  FADD.FTZ R125, R121, R120 ;  /* 0x00000078797d7221 */ /* 0x000fe20000010000 */
[----:B------:R-:W-:-:S02]  /*7930*/  FADD.FTZ R2, R14, R3 ;  /* 0x000000030e027221 */ /* 0x000fc40000010000 */
        /* <DEDUP_REMOVED lines=39> */
[----:B------:R-:W-:-:S06]  /*7bb0*/  FADD.FTZ R3, R5, R96 ;  /* 0x0000006005037221 */ /* 0x000fcc0000010000 */
[----:B------:R-:W2:Y:S01]  /*7bc0*/  MUFU.EX2 R95, R95 ;  /* 0x0000005f005f7308 */ /* 0x000ea20000000800 */
[----:B-1----:R-:W-:-:S07]  /*7bd0*/  FADD.FTZ R2, R93, R2 ;  /* 0x000000025d027221 */ /* 0x002fce0000010000 */
[----:B------:R-:W1:Y:S01]  /*7be0*/  MUFU.EX2 R132, R132 ;  /* 0x0000008400847308 */ /* 0x000e620000000800 */
[----:B0-----:R-:W-:-:S01]  /*7bf0*/  FADD.FTZ R96, R118, R3 ;  /* 0x0000000376607221 */ /* 0x001fc20000010000 */
[----:B------:R-:W-:-:S06]  /*7c00*/  FADD.FTZ R3, R79, R2 ;  /* 0x000000024f037221 */ /* 0x000fcc0000010000 */
[----:B------:R-:W0:Y:S01]  /*7c10*/  MUFU.EX2 R98, R98 ;  /* 0x0000006200627308 */ /* 0x000e220000000800 */
[----:B--2---:R-:W-:-:S07]  /*7c20*/  FADD.FTZ R129, R95, R96 ;  /* 0x000000605f817221 */ /* 0x004fce0000010000 */
[----:B------:R-:W2:Y:S01]  /*7c30*/  MUFU.EX2 R99, R99 ;  /* 0x0000006300637308 */ /* 0x000ea20000000800 */
[----:B-1----:R-:W-:-:S04]  /*7c40*/  FADD.FTZ R2, R132, R3 ;  /* 0x0000000384027221 */ /* 0x002fc80000010000 */
        /* <DEDUP_REMOVED lines=41> */
[----:B------:R-:W-:-:S04]  /*7ee0*/  IMAD.U32 R2, RZ, RZ, UR21 ;  /* 0x00000015ff027e24 */ /* 0x000fc8000f8e00ff */
[----:B------:R-:W-:Y:S02]  /*7ef0*/  @!P1 VIADD R2, R2, 0x13240 ;  /* 0x0001324002029836 */ /* 0x000fe40000000000 */
[----:B------:R-:W0:Y:S01]  /*7f00*/  MUFU.EX2 R61, R61 ;  /* 0x0000003d003d7308 */ /* 0x000e220000000800 */
[----:B--2---:R-:W-:-:S02]  /*7f10*/  FADD.FTZ R120, R60, R129 ;  /* 0x000000813c787221 */ /* 0x004fc40000010000 */
[----:B------:R-:W-:-:S04]  /*7f20*/  @!P1 PRMT R2, RZ, 0x654, R2 ;  /* 0x00000654ff029816 */ /* 0x000fc80000000002 */
[----:B------:R2:W-:Y:S01]  /*7f30*/  @!P1 SYNCS.ARRIVE.TRANS64.RED.A1T0 RZ, [R2+URZ], RZ ;  /* 0x000000ff02ff99a7 */ /* 0x0005e2000810043f */
        /* <DEDUP_REMOVED lines=25> */
[----:B------:R-:W-:Y:S01]  /*80d0*/  FADD.FTZ R3, R101, R2 ;  /* 0x0000000265037221 */ /* 0x000fe20000010000 */
[----:B0-----:R-:W-:-:S01]  /*80e0*/  FADD.FTZ R2, R71, R120 ;  /* 0x0000007847027221 */ /* 0x001fc20000010000 */
[----:B------:R-:W-:Y:S06]  /*80f0*/  @!P0 BRA `(.L_x_11833) ;  /* 0x0000000000048947 */ /* 0x000fec0003800000 */
[----:B------:R-:W-:Y:S01]  /*8100*/  BPT.TRAP 0x1 ;  /* 0x000000040000795c */ /* 0x000fe20000300000 */
.L_x_11833:
        /* <DEDUP_REMOVED lines=79> */
[----:B------:R-:W-:-:S02]  /*8600*/  F2FP.SATFINITE.E4M3.F32.PACK_AB_MERGE_C R138, R78, R69, R84 ;  /* 0x000000454e8a723e */ /* 0x000fc40004807054 */
[----:B------:R-:W-:Y:S02]  /*8610*/  F2FP.SATFINITE.E4M3.F32.PACK_AB_MERGE_C R139, R67, R66, R71 ;  /* 0x00000042438b723e */ /* 0x000fe40004807047 */
[----:B------:R-:W-:Y:S01]  /*8620*/  MOV R6, R56 ;  /* 0x0000003800067202 */ /* 0x000fe20000000f00 */
[----:B------:R-:W-:Y:S06]  /*8630*/  @P2 BRA `(.L_x_11834) ;  /* 0xffffffc8003c2947 */ /* 0x000fec000383ffff */
.L_x_11824:
[----:B------:R-:W-:-:S13]  /*8640*/  ISETP.LE.AND P2, PT, RZ, UR23, PT ;  /* 0x00000017ff007c0c */ /* 0x000fda000bf43270 */
[----:B------:R-:W-:Y:S05]  /*8650*/  @!P2 BRA `(.L_x_11835) ;  /* 0x0000002c0020a947 */ /* 0x000fea0003800000 */
[----:B------:R-:W-:Y:S01]  /*8660*/  IMAD.MOV.U32 R6, RZ, RZ, R57 ;  /* 0x000000ffff067224 */ /* 0x000fe200078e0039 */
[----:B------:R-:W-:Y:S01]  /*8670*/  UMOV UR22, UR36 ;  /* 0x0000002400167c82 */ /* 0x000fe20008000000 */
[----:B------:R-:W-:Y:S01]  /*8680*/  IMAD.MOV.U32 R5, RZ, RZ, R56 ;  /* 0x000000ffff057224 */ /* 0x000fe200078e0038 */
[----:B------:R-:W-:Y:S01]  /*8690*/  UMOV UR21, UR37 ;  /* 0x0000002500157c82 */ /* 0x000fe20008000000 */
[----:B------:R-:W-:-:S05]  /*86a0*/  ULDC UR20, c[0x0][0x988] ;  /* 0x0002620000147ab9 */ /* 0x000fca0000000800 */
.L_x_11845:
[----:B------:R-:W-:-:S04]  /*86b0*/  UIADD3 UR37, UR21, 0x1, URZ ;  /* 0x0000000115257890 */ /* 0x000fc8000fffe03f */
[----:B------:R-:W-:-:S04]  /*86c0*/  UISETP.NE.AND UP0, UPT, UR37, 0x2, UPT ;  /* 0x000000022500788c */ /* 0x000fc8000bf05270 */
[----:B------:R-:W-:Y:S02]  /*86d0*/  USEL UR36, URZ, 0x1, UP0 ;  /* 0x000000013f247887 */ /* 0x000fe40008000000 */
[----:B------:R-:W-:Y:S02]  /*86e0*/  USEL UR37, UR37, URZ, UP0 ;  /* 0x0000003f25257287 */ /* 0x000fe40008000000 */
[----:B------:R-:W-:Y:S01]  /*86f0*/  ULOP3.LUT UR36, UR22, UR36, URZ, 0x3c, !UPT ;  /* 0x0000002416247292 */ /* 0x000fe2000f8e3c3f */
[----:B------:R-:W-:Y:S11]  /*8700*/  @!P0 BRA `(.L_x_11836) ;  /* 0x0000000000048947 */ /* 0x000ff60003800000 */
[----:B------:R-:W-:Y:S01]  /*8710*/  BPT.TRAP 0x1 ;  /* 0x000000040000795c */ /* 0x000fe20000300000 */
.L_x_11836:
[----:B------:R-:W-:Y:S01]  /*8720*/  ULEA UR6, UR37, UR45, 0x3 ;  /* 0x0000002d25067291 */ /* 0x000fe2000f8e183f */
[----:B------:R-:W-:-:S05]  /*8730*/  IMAD.U32 R7, RZ, RZ, UR36 ;  /* 0x00000024ff077e24 */ /* 0x000fca000f8e00ff */
[----:B------:R-:W-:-:S04]  /*8740*/  SHF.L.U32 R7, R7, 0x1f, RZ ;  /* 0x0000001f07077819 */ /* 0x000fc800000006ff */
[----:B------:R0:W1:Y:S01]  /*8750*/  SYNCS.PHASECHK.TRANS64.TRYWAIT P2, [UR6+0x13230], R7 ;  /* 0x01323007ff0075a7 */ /* 0x0000620008040146 */
[----:B------:R-:W-:Y:S05]  /*8760*/  @!P0 BRA `(.L_x_11837) ;  /* 0x0000000000048947 */ /* 0x000fea0003800000 */
[----:B------:R-:W-:Y:S01]  /*8770*/  BPT.TRAP 0x1 ;  /* 0x000000040000795c */ /* 0x000fe20000300000 */
.L_x_11837:
[----:B-1----:R-:W-:Y:S05]  /*8780*/  @P2 BRA `(.L_x_11838) ;  /* 0x0000000000082947 */ /* 0x002fea0003800000 */
[----:B------:R-:W1:Y:S02]  /*8790*/  SYNCS.PHASECHK.TRANS64.TRYWAIT P2, [UR6+0x13230], R7 ;  /* 0x01323007ff0075a7 */ /* 0x000e640008040146 */
[----:B-1----:R-:W-:Y:S05]  /*87a0*/  @!P2 BRA `(.L_x_11839) ;  /* 0x0000009400a8a947 */ /* 0x002fea0003800000 */
.L_x_11838:
        /* <DEDUP_REMOVED lines=64> */
.L_x_11840:
[----:B------:R-:W-:Y:S01]  /*8bb0*/  ULEA UR11, UR21, UR45, 0x3 ;  /* 0x0000002d150b7291 */ /* 0x000fe2000f8e183f */
[----:B01----:R-:W-:-:S05]  /*8bc0*/  IMAD.U32 R7, RZ, RZ, UR22 ;  /* 0x00000016ff077e24 */ /* 0x003fca000f8e00ff */
[----:B------:R-:W-:-:S04]  /*8bd0*/  SHF.L.U32 R7, R7, 0x1f, RZ ;  /* 0x0000001f07077819 */ /* 0x000fc800000006ff */
[----:B------:R0:W1:Y:S01]  /*8be0*/  SYNCS.PHASECHK.TRANS64.TRYWAIT P2, [UR11+0x13250], R7 ;  /* 0x01325007ff0075a7 */ /* 0x000062000804014b */
[----:B------:R-:W-:Y:S05]  /*8bf0*/  @!P0 BRA `(.L_x_11841) ;  /* 0x0000000000048947 */ /* 0x000fea0003800000 */
[----:B------:R-:W-:Y:S01]  /*8c00*/  BPT.TRAP 0x1 ;  /* 0x000000040000795c */ /* 0x000fe20000300000 */
.L_x_11841:
[----:B-1----:R-:W-:Y:S05]  /*8c10*/  @P2 BRA `(.L_x_11842) ;  /* 0x0000000000082947 */ /* 0x002fea0003800000 */
[----:B------:R-:W1:Y:S02]  /*8c20*/  SYNCS.PHASECHK.TRANS64.TRYWAIT P2, [UR11+0x13250], R7 ;  /* 0x01325007ff0075a7 */ /* 0x000e64000804014b */
[----:B-1----:R-:W-:Y:S05]  /*8c30*/  @!P2 BRA `(.L_x_11843) ;  /* 0x00000090009ca947 */ /* 0x002fea0003800000 */
.L_x_11842:
[C---:B-1----:R-:W-:Y:S01]  /*8c40*/  FMUL.FTZ R8, R0.reuse, R120 ;  /* 0x0000007800087220 */ /* 0x042fe20000410000 */
[C---:B------:R-:W-:Y:S01]  /*8c50*/  FMUL.FTZ R9, R0.reuse, R122 ;  /* 0x0000007a00097220 */ /* 0x040fe20000410000 */
[C---:B0-----:R-:W-:Y:S01]  /*8c60*/  FMUL.FTZ R7, R0.reuse, R121 ;  /* 0x0000007900077220 */ /* 0x041fe20000410000 */
        /* <DEDUP_REMOVED lines=23> */
[C---:B------:R-:W-:Y:S01]  /*8de0*/  FMUL.FTZ R110, R0.reuse, R110 ;  /* 0x0000006e006e7220 */ /* 0x040fe20000410000 */
[C---:B------:R-:W-:Y:S01]  /*8df0*/  FMUL.FTZ R109, R0.reuse, R109 ;  /* 0x0000006d006d7220 */ /* 0x040fe20000410000 */
[----:B------:R-:W-:Y:S01]  /*8e00*/  USHF.R.U32.HI UR6, URZ, 0x4, UR6 ;  /* 0x000000043f067899 */ /* 0x000fe20008011606 */
[C---:B------:R-:W-:Y:S01]  /*8e10*/  FMUL.FTZ R111, R0.reuse, R111 ;  /* 0x0000006f006f7220 */ /* 0x040fe20000410000 */
[----:B------:R-:W0:Y:S01]  /*8e20*/  MUFU.TANH R10, R10 ;  /* 0x0000000a000a7308 */ /* 0x000e220000002400 */
[----:B-1----:R-:W-:Y:S01]  /*8e30*/  FMNMX.FTZ R125, R9, R6, !PT ;  /* 0x00000006097d7209 */ /* 0x002fe20007810000 */
[----:B------:R-:W-:Y:S01]  /*8e40*/  ULOP3.LUT UR6, UR6, 0x3fff, URZ, 0xc0, !UPT ;  /* 0x00003fff06067892 */ /* 0x000fe2000f8ec03f */
[C---:B------:R-:W-:Y:S01]  /*8e50*/  FMUL.FTZ R112, R0.reuse, R112 ;  /* 0x0000007000707220 */ /* 0x040fe20000410000 */
[C---:B------:R-:W-:Y:S01]  /*8e60*/  FMUL.FTZ R114, R0.reuse, R114 ;  /* 0x0000007200727220 */ /* 0x040fe20000410000 */
[C---:B------:R-:W-:Y:S01]  /*8e70*/  FMUL.FTZ R113, R0.reuse, R113 ;  /* 0x0000007100717220 */ /* 0x040fe20000410000 */
[----:B------:R-:W-:Y:S01]  /*8e80*/  ULOP3.LUT UR6, UR6, 0x10000, URZ, 0xfc, !UPT ;  /* 0x0001000006067892 */ /* 0x000fe2000f8efc3f */
[C---:B------:R-:W-:Y:S01]  /*8e90*/  FMUL.FTZ R115, R0.reuse, R115 ;  /* 0x0000007300737220 */ /* 0x040fe20000410000 */
[----:B------:R-:W1:Y:S01]  /*8ea0*/  MUFU.TANH R11, R11 ;  /* 0x0000000b000b7308 */ /* 0x000e620000002400 */
[----:B--2---:R-:W-:Y:S01]  /*8eb0*/  FMNMX.FTZ R126, R7, R126, !PT ;  /* 0x0000007e077e7209 */ /* 0x004fe20007810000 */
[----:B------:R-:W-:Y:S01]  /*8ec0*/  UIMAD UR10, UR21, 0x280, UR6 ;  /* 0x00000280150a78a4 */ /* 0x000fe2000f8e0206 */
[C---:B------:R-:W-:Y:S01]  /*8ed0*/  FMUL.FTZ R116, R0.reuse, R116 ;  /* 0x0000007400747220 */ /* 0x040fe20000410000 */
[----:B------:R-:W-:Y:S01]  /*8ee0*/  WARPGROUP.ARRIVE ;  /* 0x00000000000079c5 */ /* 0x000fe20000000000 */
[C---:B------:R-:W-:Y:S01]  /*8ef0*/  FMUL.FTZ R118, R0.reuse, R118 ;  /* 0x0000007600767220 */ /* 0x040fe20000410000 */
[----:B------:R-:W-:Y:S01]  /*8f00*/  FMUL.FTZ R117, R0, R117 ;  /* 0x0000007500757220 */ /* 0x000fe20000410000 */
[----:B------:R-:W-:Y:S01]  /*8f10*/  UMOV UR7, 0xc0000010 ;  /* 0xc000001000077882 */ /* 0x000fe20000000000 */
[----:B------:R-:W2:Y:S01]  /*8f20*/  MUFU.TANH R13, R13 ;  /* 0x0000000d000d7308 */ /* 0x000ea20000002400 */
[----:B0-----:R-:W-:Y:S01]  /*8f30*/  FMNMX.FTZ R128, R10, R125, !PT ;  /* 0x0000007d0a807209 */ /* 0x001fe20007810000 */
[----:B------:R-:W-:Y:S01]  /*8f40*/  UMOV UR6, UR10 ;  /* 0x0000000a00067c82 */ /* 0x000fe20008000000 */
[C---:B------:R-:W-:Y:S01]  /*8f50*/  FMUL.FTZ R119, R0.reuse, R119 ;  /* 0x0000007700777220 */ /* 0x040fe20000410000 */
[C---:B------:R-:W-:Y:S01]  /*8f60*/  FMUL.FTZ R88, R0.reuse, R88 ;  /* 0x0000005800587220 */ /* 0x040fe20000410000 */
[----:B------:R-:W-:Y:S01]  /*8f70*/  QGMMA.64x64x32.F32.E4M3.E4M3 R24, R152, gdesc[UR4], R24, gsb0 ;  /* 0x00e0000498187df3 */ /* 0x000fe20008000818 */
        /* <DEDUP_REMOVED lines=45> */
[----:B------:R-:W-:Y:S01]  /*9250*/  UIADD3 UR6, UR10, 0x80, URZ ;  /* 0x000000800a067890 */ /* 0x000fe2000fffe03f */
[C---:B------:R-:W-:Y:S01]  /*9260*/  FMUL.FTZ R58, R0.reuse, R58 ;  /* 0x0000003a003a7220 */ /* 0x040fe20000410000 */
[C---:B------:R-:W-:Y:S01]  /*9270*/  FMUL.FTZ R59, R0.reuse, R59 ;  /* 0x0000003b003b7220 */ /* 0x040fe20000410000 */
[----:B------:R-:W-:Y:S01]  /*9280*/  FMUL.FTZ R60, R0, R60 ;  /* 0x0000003c003c7220 */ /* 0x000fe20000410000 */
        /* <DEDUP_REMOVED lines=15> */
[----:B------:R-:W-:-:S02]  /*9380*/  FMUL.FTZ R71, R0, R71 ;  /* 0x0000004700477220 */ /* 0x000fc40000410000 */
        /* <DEDUP_REMOVED lines=62> */
[----:B------:R-:W-:Y:S01]  /*9770*/  QGMMA.64x64x32.F32.E4M3.E4M3 R24, R140, gdesc[UR4], R24, gsb0 ;  /* 0x00e000048c187df3 */ /* 0x000fe20008000818 */
        /* <DEDUP_REMOVED lines=26> */
[----:B------:R-:W-:Y:S06]  /*9920*/  QGMMA.64x64x32.F32.E4M3.E4M3 R24, R136, gdesc[UR4], R24, gsb0 ;  /* 0x00e0000488187df3 */ /* 0x000fec0008000818 */
        /* <DEDUP_REMOVED lines=20> */
[----:B------:R-:W-:-:S06]  /*9a70*/  WARPGROUP.DEPBAR.LE gsb0, 0x0 ;  /* 0x00008000000079c5 */ /* 0x000fcc0000010000 */
        /* <DEDUP_REMOVED lines=45> */
[----:B------:R-:W-:-:S04]  /*9d50*/  IMAD.U32 R127, RZ, RZ, UR20 ;  /* 0x00000014ff7f7e24 */ /* 0x000fc8000f8e00ff */
[----:B------:R-:W0:Y:S01]  /*9d60*/  SHFL.BFLY PT, R56, R129, 0x1, 0x1f ;  /* 0x0c201f0081387f89 */ /* 0x000e2200000e0000 */
[----:B-1----:R-:W-:-:S05]  /*9d70*/  FMNMX.FTZ R130, R128, R57, !PT ;  /* 0x0000003980827209 */ /* 0x002fca0007810000 */
[----:B------:R-:W1:Y:S01]  /*9d80*/  SHFL.BFLY PT, R57, R130, 0x1, 0x1f ;  /* 0x0c201f0082397f89 */ /* 0x000e6200000e0000 */
[----:B0-----:R-:W-:-:S05]  /*9d90*/  FMNMX.FTZ R56, R129, R56, !PT ;  /* 0x0000003881387209 */ /* 0x001fca0007810000 */
[C---:B------:R-:W-:Y:S01]  /*9da0*/  FADD.FTZ R5, -R56.reuse, R5 ;  /* 0x0000000538057221 */ /* 0x040fe20000010100 */
[----:B------:R-:W-:-:S01]  /*9db0*/  FFMA.FTZ R127, R56, R127, -8 ;  /* 0xc1000000387f7423 */ /* 0x000fc2000001007f */
[----:B-1----:R-:W-:Y:S02]  /*9dc0*/  FMNMX.FTZ R57, R130, R57, !PT ;  /* 0x0000003982397209 */ /* 0x002fe40007810000 */
        /* <DEDUP_REMOVED lines=9> */
[----:B------:R-:W-:Y:S01]  /*9e60*/  FMUL.FTZ R5, R5, UR20 ;  /* 0x0000001405057c20 */ /* 0x000fe20008410000 */
        /* <DEDUP_REMOVED lines=54> */
[----:B------:R-:W-:Y:S01]  /*a1d0*/  FFMA.FTZ R69, R69, UR20, -R127 ;  /* 0x0000001445457c23 */ /* 0x000fe2000801087f */
        /* <DEDUP_REMOVED lines=148> */
[----:B------:R-:W-:-:S06]  /*ab20*/  IMAD.U32 R127, RZ, RZ, UR37 ;  /* 0x00000025ff7f7e24 */ /* 0x000fcc000f8e00ff */
[----:B------:R-:W0:Y:S01]  /*ab30*/  MUFU.EX2 R121, R121 ;  /* 0x0000007900797308 */ /* 0x000e220000000800 */
[----:B-1----:R-:W-:-:S01]  /*ab40*/  FADD.FTZ R130, R85, R2 ;  /* 0x0000000255827221 */ /* 0x002fc20000010000 */
[----:B------:R-:W-:-:S05]  /*ab50*/  @!P1 LEA R2, R127, UR45, 0x3 ;  /* 0x0000002d7f029c11 */ /* 0x000fca000f8e18ff */
[----:B------:R-:W-:Y:S01]  /*ab60*/  @!P1 VIADD R2, R2, 0x13240 ;  /* 0x0001324002029836 */ /* 0x000fe20000000000 */
[----:B------:R-:W1:Y:S01]  /*ab70*/  MUFU.EX2 R58, R58 ;  /* 0x0000003a003a7308 */ /* 0x000e620000000800 */
[----:B--2---:R-:W-:-:S03]  /*ab80*/  FADD.FTZ R3, R87, R124 ;  /* 0x0000007c57037221 */ /* 0x004fc60000010000 */
[----:B------:R-:W-:-:S04]  /*ab90*/  @!P1 PRMT R2, RZ, 0x654, R2 ;  /* 0x00000654ff029816 */ /* 0x000fc80000000002 */
[----:B------:R-:W2:Y:S01]  /*aba0*/  MUFU.EX2 R126, R126 ;  /* 0x0000007e007e7308 */ /* 0x000ea20000000800 */
[----:B0-----:R-:W-:-:S01]  /*abb0*/  FADD.FTZ R127, R121, R130 ;  /* 0x00000082797f7221 */ /* 0x001fc20000010000 */
[----:B------:R0:W-:Y:S06]  /*abc0*/  @!P1 SYNCS.ARRIVE.TRANS64.RED.A1T0 RZ, [R2+URZ], RZ ;  /* 0x000000ff02ff99a7 */ /* 0x0001ec000810043f */
        /* <DEDUP_REMOVED lines=30> */
.L_x_11844:
        /* <DEDUP_REMOVED lines=83> */
.L_x_11835:
[----:B------:R-:W-:Y:S06]  /*b2e0*/  BAR.ARV 0x8, 0x1a0 ;  /* 0x0206800000007b1d */ /* 0x000fec0000002000 */
[----:B------:R-:W-:Y:S05]  /*b2f0*/  @!P0 BRA `(.L_x_11846) ;  /* 0x0000000000048947 */ /* 0x000fea0003800000 */
[----:B------:R-:W-:Y:S01]  /*b300*/  BPT.TRAP 0x1 ;  /* 0x000000040000795c */ /* 0x000fe20000300000 */
.L_x_11846:
[----:B------:R-:W-:Y:S01]  /*b310*/  ULEA UR14, UR37, UR45, 0x3 ;  /* 0x0000002d250e7291 */ /* 0x000fe2000f8e183f */
[----:B------:R-:W-:-:S04]  /*b320*/  MOV R0, UR36 ;  /* 0x0000002400007c02 */ /* 0x000fc80008000f00 */
[----:B------:R-:W-:-:S04]  /*b330*/  SHF.L.U32 R0, R0, 0x1f, RZ ;  /* 0x0000001f00007819 */ /* 0x000fc800000006ff */
[----:B------:R0:W1:Y:S01]  /*b340*/  SYNCS.PHASECHK.TRANS64.TRYWAIT P1, [UR14+0x13250], R0 ;  /* 0x01325000ff0075a7 */ /* 0x000062000802014e */
[----:B------:R-:W-:Y:S05]  /*b350*/  @!P0 BRA `(.L_x_11847) ;  /* 0x0000000000048947 */ /* 0x000fea0003800000 */
[----:B------:R-:W-:Y:S01]  /*b360*/  BPT.TRAP 0x1 ;  /* 0x000000040000795c */ /* 0x000fe20000300000 */
.L_x_11847:
[----:B-1----:R-:W-:Y:S05]  /*b370*/  @P1 BRA `(.L_x_11848) ;  /* 0x0000000000081947 */ /* 0x002fea0003800000 */
[----:B------:R-:W1:Y:S02]  /*b380*/  SYNCS.PHASECHK.TRANS64.TRYWAIT P1, [UR14+0x13250], R0 ;  /* 0x01325000ff0075a7 */ /* 0x000e64000802014e */
[----:B-1----:R-:W-:Y:S05]  /*b390*/  @!P1 BRA `(.L_x_11849) ;  /* 0x0000006800dc9947 */ /* 0x002fea0003800000 */
.L_x_11848:
        /* <DEDUP_REMOVED lines=12> */
[----:B------:R-:W-:Y:S01]  /*b460*/  @UP0 UIMAD UR6, UR39, UR10, URZ ;  /* 0x0000000a270602a4 */ /* 0x000fe2000f8e023f */
[----:B------:R-:W-:Y:S01]  /*b470*/  @UP0 ULDC.64 UR12, c[0x0][0x9d0] ;  /* 0x00027400000c0ab9 */ /* 0x000fe20000000a00 */
[----:B------:R-:W-:Y:S02]  /*b480*/  @UP0 UIMAD.WIDE.U32 UR8, UR38, UR10, URZ ;  /* 0x0000000a260802a5 */ /* 0x000fe4000f8e003f */
[----:B------:R-:W-:Y:S02]  /*b490*/  @UP0 UIMAD UR6, UR38, UR11, UR6 ;  /* 0x0000000b260602a4 */ /* 0x000fe4000f8e0206 */
[----:B------:R-:W-:Y:S02]  /*b4a0*/  UIMAD UR10, UR37, 0x280, UR45 ;  /* 0x00000280250a78a4 */ /* 0x000fe4000f8e022d */
[----:B------:R-:W-:-:S02]  /*b4b0*/  @UP0 UIMAD UR7, UR7, UR12, URZ ;  /* 0x0000000c070702a4 */ /* 0x000fc4000f8e023f */
[----:B------:R-:W-:Y:S02]  /*b4c0*/  @UP0 UIADD3 UR9, UR9, UR6, URZ ;  /* 0x0000000609090290 */ /* 0x000fe4000fffe03f */
[----:B------:R-:W-:Y:S01]  /*b4d0*/  @UP0 UIMAD UR11, UR43, UR13, UR7 ;  /* 0x0000000d2b0b02a4 */ /* 0x000fe2000f8e0207 */
[----:B------:R-:W-:Y:S02]  /*b4e0*/  UMOV UR6, UR10 ;  /* 0x0000000a00067c82 */ /* 0x000fe40008000000 */
[----:B------:R-:W-:Y:S02]  /*b4f0*/  UMOV UR7, 0xc0000010 ;  /* 0xc000001000077882 */ /* 0x000fe40000000000 */
[----:B------:R-:W-:Y:S01]  /*b500*/  QGMMA.64x64x32.F32.E4M3.E4M3 R24, R152, gdesc[UR4], R24, gsb0 ;  /* 0x00e0000498187df3 */ /* 0x000fe20008000818 */
[----:B------:R-:W-:-:S04]  /*b510*/  @UP0 UIMAD.WIDE.U32 UR6, UR43, UR12, UR8 ;  /* 0x0000000c2b0602a5 */ /* 0x000fc8000f8e0008 */
[----:B------:R-:W-:Y:S02]  /*b520*/  @UP0 UIADD3 UR7, UR7, UR11, URZ ;  /* 0x0000000b07070290 */ /* 0x000fe4000fffe03f */
[----:B------:R-:W-:-:S04]  /*b530*/  @UP0 ULEA UR4, UP1, UR6, UR4, 0x2 ;  /* 0x0000000406040291 */ /* 0x000fc8000f82103f */
[----:B------:R-:W-:Y:S02]  /*b540*/  @UP0 ULEA.HI.X UR5, UR6, UR5, UR7, 0x2, UP1 ;  /* 0x0000000506050291 */ /* 0x000fe400088f1407 */
[----:B------:R-:W-:-:S04]  /*b550*/  IMAD.U32 R4, RZ, RZ, UR4 ;  /* 0x00000004ff047e24 */ /* 0x000fc8000f8e00ff */
[----:B-1----:R-:W-:Y:S01]  /*b560*/  IMAD.U32 R5, RZ, RZ, UR5 ;  /* 0x00000005ff057e24 */ /* 0x002fe2000f8e00ff */
[----:B------:R-:W-:-:S04]  /*b570*/  UIADD3 UR4, UR10, 0x80, URZ ;  /* 0x000000800a047890 */ /* 0x000fc8000fffe03f */
[----:B------:R1:W2:Y:S01]  /*b580*/  @P1 LDG.E R6, desc[UR52][R4.64] ;  /* 0x0000003404061981 */ /* 0x0002a2000c1e1900 */
        /* <DEDUP_REMOVED lines=14> */
[----:B0-----:R-:W0:Y:S04]  /*b670*/  SHFL.BFLY PT, R0, R3, 0x2, 0x1f ;  /* 0x0c401f0003007f89 */ /* 0x001e2800000e0000 */
[----:B------:R-:W3:Y:S01]  /*b680*/  SHFL.BFLY PT, R7, R2, 0x2, 0x1f ;  /* 0x0c401f0002077f89 */ /* 0x000ee200000e0000 */
[----:B------:R-:W-:Y:S02]  /*b690*/  WARPGROUP.DEPBAR.LE gsb0, 0x0 ;  /* 0x00008000000079c5 */ /* 0x000fe40000010000 */
[----:B------:R-:W-:-:S06]  /*b6a0*/  WARPGROUP.ARRIVE ;  /* 0x00000000000079c5 */ /* 0x000fcc0000000000 */
[----:B------:R-:W-:Y:S01]  /*b6b0*/  QGMMA.64x64x32.F32.E4M3.E4M3 R24, R140, gdesc[UR4], R24, gsb0 ;  /* 0x00e000048c187df3 */ /* 0x000fe20008000818 */
[----:B0-----:R-:W-:-:S01]  /*b6c0*/  FADD.FTZ R0, R0, R3 ;  /* 0x0000000300007221 */ /* 0x001fc20000010000 */
[----:B------:R-:W-:Y:S01]  /*b6d0*/  UIADD3 UR10, UR10, 0x200, URZ ;  /* 0x000002000a0a7890 */ /* 0x000fe2000fffe03f */
[----:B---3--:R-:W-:-:S01]  /*b6e0*/  FADD.FTZ R7, R7, R2 ;  /* 0x0000000207077221 */ /* 0x008fc20000010000 */
[----:B------:R-:W-:Y:S02]  /*b6f0*/  UMOV UR11, 0xc0000010 ;  /* 0xc0000010000b7882 */ /* 0x000fe40000000000 */
[----:B-1----:R-:W0:Y:S04]  /*b700*/  SHFL.BFLY PT, R5, R0, 0x1, 0x1f ;  /* 0x0c201f0000057f89 */ /* 0x002e2800000e0000 */
        /* <DEDUP_REMOVED lines=33> */
.L_x_11850:
        /* <DEDUP_REMOVED lines=42> */
.L_x_11817:
        /* <DEDUP_REMOVED lines=17> */
[----:B------:R-:W-:-:S04]  /*bcd0*/  IADD3 R4, P0, R4, UR4, RZ ;  /* 0x0000000404047c10 */ /* 0x000fc8000ff1e0ff */
[----:B------:R-:W-:Y:S02]  /*bce0*/  IADD3.X R5, RZ, UR5, RZ, P0, !PT ;  /* 0x00000005ff057c10 */ /* 0x000fe400087fe4ff */
        /* <DEDUP_REMOVED lines=18> */
[----:B------:R-:W-:Y:S02]  /*be10*/  MOV R4, R3 ;  /* 0x0000000300047202 */ /* 0x000fe40000000f00 */
[----:B-1----:R-:W-:Y:S02]  /*be20*/  MOV R5, R30 ;  /* 0x0000001e00057202 */ /* 0x002fe40000000f00 */
[----:B------:R-:W-:Y:S02]  /*be30*/  SEL R47, R21, R14, P0 ;  /* 0x0000000e152f7207 */ /* 0x000fe40000000000 */
[----:B------:R-:W-:Y:S01]  /*be40*/  SEL R37, R11, R8, P0 ;  /* 0x000000080b257207 */ /* 0x000fe20000000000 */
[----:B------:R-:W-:Y:S01]  /*be50*/  IMAD.WIDE R6, R157, 0x2, R4 ;  /* 0x000000029d067825 */ /* 0x000fe200078e0204 */
[----:B------:R-:W-:Y:S02]  /*be60*/  SEL R39, R8, R11, P0 ;  /* 0x0000000b08277207 */ /* 0x000fe40000000000 */
[----:B------:R-:W-:-:S02]  /*be70*/  SEL R21, R14, R21, P0 ;  /* 0x000000150e157207 */ /* 0x000fc40000000000 */
[C---:B------:R-:W-:Y:S02]  /*be80*/  LOP3.LUT R13, R6.reuse, 0x380, RZ, 0xc0, !PT ;  /* 0x00000380060d7812 */ /* 0x040fe400078ec0ff */
[C---:B------:R-:W-:Y:S02]  /*be90*/  IADD3 R57, P1, R6.reuse, 0x60, RZ ;  /* 0x0000006006397810 */ /* 0x040fe40007f3e0ff */
[C---:B------:R-:W-:Y:S02]  /*bea0*/  IADD3 R53, P3, R6.reuse, 0x20, RZ ;  /* 0x0000002006357810 */ /* 0x040fe40007f7e0ff */
[----:B------:R-:W-:Y:S02]  /*beb0*/  SHF.R.U64 R13, R13, 0x3, RZ ;  /* 0x000000030d0d7819 */ /* 0x000fe400000012ff */
[----:B------:R-:W-:Y:S02]  /*bec0*/  IADD3 R55, P2, R6, 0x40, RZ ;  /* 0x0000004006377810 */ /* 0x000fe40007f5e0ff */
[----:B------:R-:W-:-:S02]  /*bed0*/  F2FP.BF16.F32.PACK_AB R44, R44, R45 ;  /* 0x0000002d2c2c723e */ /* 0x000fc400000010ff */
[----:B------:R-:W-:Y:S01]  /*bee0*/  F2FP.BF16.F32.PACK_AB R59, R58, R59 ;  /* 0x0000003b3a3b723e */ /* 0x000fe200000010ff */
[--C-:B------:R-:W-:Y:S01]  /*bef0*/  IMAD.X R11, RZ, RZ, R7.reuse, P2 ;  /* 0x000000ffff0b7224 */ /* 0x100fe200010e0607 */
[----:B------:R-:W-:Y:S02]  /*bf00*/  F2FP.BF16.F32.PACK_AB R41, R40, R41 ;  /* 0x000000292829723e */ /* 0x000fe400000010ff */
[----:B------:R-:W-:Y:S02]  /*bf10*/  LOP3.LUT R8, R53, 0x380, RZ, 0xc0, !PT ;  /* 0x0000038035087812 */ /* 0x000fe400078ec0ff */
[----:B------:R-:W-:Y:S02]  /*bf20*/  LOP3.LUT R14, R57, 0x380, RZ, 0xc0, !PT ;  /* 0x00000380390e7812 */ /* 0x000fe400078ec0ff */
[----:B------:R-:W-:Y:S01]  /*bf30*/  LOP3.LUT R6, R13, R6, RZ, 0x3c, !PT ;  /* 0x000000060d067212 */ /* 0x000fe200078e3cff */
[----:B------:R-:W-:Y:S01]  /*bf40*/  IMAD.X R13, RZ, RZ, R7, P3 ;  /* 0x000000ffff0d7224 */ /* 0x000fe200018e0607 */
[----:B------:R-:W-:-:S02]  /*bf50*/  F2FP.BF16.F32.PACK_AB R33, R33, R56 ;  /* 0x000000382121723e */ /* 0x000fc400000010ff */
[----:B------:R-:W-:Y:S02]  /*bf60*/  F2FP.BF16.F32.PACK_AB R27, R26, R27 ;  /* 0x0000001b1a1b723e */ /* 0x000fe400000010ff */
[----:B------:R-:W-:Y:S02]  /*bf70*/  F2FP.BF16.F32.PACK_AB R25, R25, R32 ;  /* 0x000000201919723e */ /* 0x000fe400000010ff */
[----:B------:R-:W-:Y:S02]  /*bf80*/  F2FP.BF16.F32.PACK_AB R20, R15, R20 ;  /* 0x000000140f14723e */ /* 0x000fe400000010ff */
[----:B------:R-:W-:Y:S02]  /*bf90*/  SEL R15, R60, R59, P0 ;  /* 0x0000003b3c0f7207 */ /* 0x000fe40000000000 */
[----:B------:R-:W-:Y:S02]  /*bfa0*/  SEL R43, R44, R41, P0 ;  /* 0x000000292c2b7207 */ /* 0x000fe40000000000 */
[----:B------:R-:W-:-:S02]  /*bfb0*/  SHF.R.U64 R8, R8, 0x3, RZ ;  /* 0x0000000308087819 */ /* 0x000fc400000012ff */
[----:B------:R-:W-:Y:S02]  /*bfc0*/  SHF.R.U64 R14, R14, 0x3, RZ ;  /* 0x000000030e0e7819 */ /* 0x000fe400000012ff */
        /* <DEDUP_REMOVED lines=11> */
[----:B------:R-:W-:Y:S01]  /*c080*/  IMAD.X R9, RZ, RZ, R7, P1 ;  /* 0x000000ffff097224 */ /* 0x000fe200008e0607 */
[----:B------:R-:W-:Y:S01]  /*c090*/  LOP3.LUT R12, R8, R53, RZ, 0x3c, !PT ;  /* 0x00000035080c7212 */ /* 0x000fe200078e3cff */
[----:B------:R-:W-:Y:S01]  /*c0a0*/  IMAD.U32 R7, RZ, RZ, UR6 ;  /* 0x00000006ff077e24 */ /* 0x000fe2000f8e00ff */
[----:B------:R-:W-:-:S02]  /*c0b0*/  LOP3.LUT R8, R14, R57, RZ, 0x3c, !PT ;  /* 0x000000390e087212 */ /* 0x000fc400078e3cff */
[----:B------:R-:W-:Y:S02]  /*c0c0*/  LOP3.LUT R10, R55, 0x380, RZ, 0xc0, !PT ;  /* 0x00000380370a7812 */ /* 0x000fe400078ec0ff */
[----:B------:R-:W-:Y:S02]  /*c0d0*/  MOV R50, R12 ;  /* 0x0000000c00327202 */ /* 0x000fe40000000f00 */
[----:B------:R-:W-:Y:S02]  /*c0e0*/  SHF.R.U64 R10, R10, 0x3, RZ ;  /* 0x000000030a0a7819 */ /* 0x000fe400000012ff */
[----:B------:R-:W-:Y:S02]  /*c0f0*/  PLOP3.LUT P1, PT, PT, PT, UP1, 0x80, 0x0 ;  /* 0x000000000000781c */ /* 0x000fe40003f2f018 */
[----:B------:R-:W-:Y:S02]  /*c100*/  LOP3.LUT R10, R10, R55, RZ, 0x3c, !PT ;  /* 0x000000370a0a7212 */ /* 0x000fe400078e3cff */
[----:B--2---:R-:W-:Y:S01]  /*c110*/  LOP3.LUT R6, R28, 0x2, RZ, 0x3c, !PT ;  /* 0x000000021c067812 */ /* 0x004fe200078e3cff */
        /* <DEDUP_REMOVED lines=13> */
[----:B------:R4:W-:Y:S01]  /*c1f0*/  SHFL.IDX PT, R49, R49, R28, 0x1c1f ;  /* 0x001c1f1c31317589 */ /* 0x0009e200000e0000 */
[----:B0-----:R-:W-:-:S02]  /*c200*/  SEL R24, R29, R20, P0 ;  /* 0x000000141d187207 */ /* 0x001fc40000000000 */
[----:B------:R-:W-:Y:S01]  /*c210*/  SEL R26, R20, R29, P0 ;  /* 0x0000001d141a7207 */ /* 0x000fe20000000000 */
[----:B------:R0:W5:Y:S01]  /*c220*/  SHFL.IDX PT, R36, R39, R6, 0x1c1f ;  /* 0x001c1f0627247589 */ /* 0x00016200000e0000 */
[----:B-1----:R-:W-:Y:S02]  /*c230*/  SEL R32, R35, R30, P0 ;  /* 0x0000001e23207207 */ /* 0x002fe40000000000 */
[----:B------:R-:W-:Y:S01]  /*c240*/  SEL R34, R30, R35, P0 ;  /* 0x000000231e227207 */ /* 0x000fe20000000000 */
[----:B------:R1:W5:Y:S01]  /*c250*/  SHFL.IDX PT, R48, R51, R6, 0x1c1f ;  /* 0x001c1f0633307589 */ /* 0x00036200000e0000 */
[----:B--2---:R-:W-:Y:S02]  /*c260*/  SEL R25, R45, R44, P0 ;  /* 0x0000002c2d197207 */ /* 0x004fe40000000000 */
[----:B----4-:R-:W-:Y:S02]  /*c270*/  MOV R28, R8 ;  /* 0x00000008001c7202 */ /* 0x010fe40000000f00 */
[----:B------:R-:W-:-:S02]  /*c280*/  SEL R8, R15, R14, P0 ;  /* 0x0000000e0f087207 */ /* 0x000fc40000000000 */
[----:B0-----:R-:W-:Y:S02]  /*c290*/  MOV R39, R10 ;  /* 0x0000000a00277202 */ /* 0x001fe40000000f00 */
[----:B------:R-:W-:Y:S01]  /*c2a0*/  SEL R10, R14, R15, P0 ;  /* 0x0000000f0e0a7207 */ /* 0x000fe20000000000 */
[----:B-1----:R-:W-:Y:S01]  /*c2b0*/  IMAD.U32 R6, RZ, RZ, UR4 ;  /* 0x00000004ff067e24 */ /* 0x002fe2000f8e00ff */
[----:B------:R-:W-:Y:S01]  /*c2c0*/  SEL R9, R43, R38, P0 ;  /* 0x000000262b097207 */ /* 0x000fe20000000000 */
[----:B------:R-:W-:Y:S01]  /*c2d0*/  @UP1 ULDC.64 UR4, c[0x0][0xbe0] ;  /* 0x0002f80000041ab9 */ /* 0x000fe20000000a00 */
[----:B------:R-:W-:Y:S01]  /*c2e0*/  SEL R11, R38, R43, P0 ;  /* 0x0000002b260b7207 */ /* 0x000fe20000000000 */
[----:B------:R-:W-:Y:S01]  /*c2f0*/  BAR.SYNC.DEFER_BLOCKING 0x1, 0x180 ;  /* 0x0046000000007b1d */ /* 0x000fe20000010000 */
[----:B------:R-:W-:Y:S01]  /*c300*/  SEL R27, R44, R45, P0 ;  /* 0x0000002d2c1b7207 */ /* 0x000fe20000000000 */
[----:B------:R-:W-:Y:S01]  /*c310*/  @UP1 UIMAD.WIDE UR4, UR38, 0x4, UR4 ;  /* 0x00000004260418a5 */ /* 0x000fe2000f8e0204 */
[----:B---3--:R-:W-:-:S02]  /*c320*/  SEL R33, R47, R46, P0 ;  /* 0x0000002e2f217207 */ /* 0x008fc40000000000 */
[----:B------:R-:W-:Y:S02]  /*c330*/  SEL R35, R46, R47, P0 ;  /* 0x0000002f2e237207 */ /* 0x000fe40000000000 */
[----:B-----5:R-:W-:Y:S01]  /*c340*/  SEL R40, R37, R36, P0 ;  /* 0x0000002425287207 */ /* 0x020fe20000000000 */
[----:B------:R-:W-:Y:S01]  /*c350*/  IMAD.U32 R12, RZ, RZ, UR4 ;  /* 0x00000004ff0c7e24 */ /* 0x000fe2000f8e00ff */
[----:B------:R-:W-:Y:S01]  /*c360*/  SEL R42, R36, R37, P0 ;  /* 0x00000025242a7207 */ /* 0x000fe20000000000 */
[----:B------:R-:W-:Y:S01]  /*c370*/  IMAD.U32 R13, RZ, RZ, UR5 ;  /* 0x00000005ff0d7e24 */ /* 0x000fe2000f8e00ff */
[----:B------:R-:W-:Y:S02]  /*c380*/  SEL R41, R49, R48, P0 ;  /* 0x0000003031297207 */ /* 0x000fe40000000000 */
[----:B------:R-:W-:Y:S02]  /*c390*/  SEL R43, R48, R49, P0 ;  /* 0x00000031302b7207 */ /* 0x000fe40000000000 */
[----:B------:R-:W-:Y:S01]  /*c3a0*/  PLOP3.LUT P0, PT, PT, PT, UP0, 0x80, 0x0 ;  /* 0x000000000000781c */ /* 0x000fe20003f0f008 */
[----:B------:R0:W-:Y:S04]  /*c3b0*/  STSM.16.M88.4 [R52], R8 ;  /* 0x0000000834007844 */ /* 0x0001e80000000200 */
[----:B------:R0:W-:Y:S04]  /*c3c0*/  STSM.16.M88.4 [R50], R24 ;  /* 0x0000001832007844 */ /* 0x0001e80000000200 */
[----:B------:R0:W-:Y:S04]  /*c3d0*/  STSM.16.M88.4 [R39], R32 ;  /* 0x0000002027007844 */ /* 0x0001e80000000200 */
[----:B------:R0:W-:Y:S01]  /*c3e0*/  STSM.16.M88.4 [R28], R40 ;  /* 0x000000281c007844 */ /* 0x0001e20000000200 */
[----:B------:R-:W-:Y:S06]  /*c3f0*/  BAR.SYNC.DEFER_BLOCKING 0x1, 0x180 ;  /* 0x0046000000007b1d */ /* 0x000fec0000010000 */
[----:B------:R-:W2:Y:S04]  /*c400*/  @P0 LDG.E R14, desc[UR52][R6.64] ;  /* 0x00000034060e0981 */ /* 0x000ea8000c1e1900 */
[----:B------:R-:W3:Y:S01]  /*c410*/  @P1 LDG.E R12, desc[UR52][R12.64] ;  /* 0x000000340c0c1981 */ /* 0x000ee2000c1e1900 */
[----:B------:R-:W-:Y:S01]  /*c420*/  UMOV UR4, URZ ;  /* 0x0000003f00047c82 */ /* 0x000fe20008000000 */
[----:B------:R-:W-:Y:S01]  /*c430*/  ULDC UR8, c[0x0][0xa88] ;  /* 0x0002a20000087ab9 */ /* 0x000fe20000000800 */
[----:B--2---:R-:W-:-:S02]  /*c440*/  @P0 R2UR UR4, R14 ;  /* 0x000000000e0402ca */ /* 0x004fc400000e0000 */
        /* <DEDUP_REMOVED lines=8> */
.L_x_11853:
[----:B------:R-:W-:Y:S01]  /*c4d0*/  USHF.R.S32.HI UR12, URZ, 0x1f, UR42 ;  /* 0x0000001f3f0c7899 */ /* 0x000fe2000801142a */
[----:B------:R-:W-:Y:S01]  /*c4e0*/  IMAD.U32 R6, RZ, RZ, UR41 ;  /* 0x00000029ff067e24 */ /* 0x000fe2000f8e00ff */
[----:B------:R-:W-:Y:S01]  /*c4f0*/  ULDC.64 UR10, c[0x0][0xb70] ;  /* 0x0002dc00000a7ab9 */ /* 0x000fe20000000a00 */
[----:B------:R-:W-:Y:S01]  /*c500*/  USHF.R.S32.HI UR5, URZ, 0x1f, UR4 ;  /* 0x0000001f3f057899 */ /* 0x000fe20008011404 */
[----:B------:R-:W-:Y:S01]  /*c510*/  IMAD R7, R16, 0x40, R22 ;  /* 0x0000004010077824 */ /* 0x000fe200078e0216 */
[----:B------:R-:W-:Y:S01]  /*c520*/  UIMAD UR9, UR12, UR10, URZ ;  /* 0x0000000a0c0972a4 */ /* 0x000fe2000f8e023f */
[----:B------:R-:W-:Y:S01]  /*c530*/  IMAD R9, R6, 0xc0, R19 ;  /* 0x000000c006097824 */ /* 0x000fe200078e0213 */
[----:B------:R-:W-:Y:S01]  /*c540*/  UIMAD.WIDE.U32 UR6, UR42, UR10, UR4 ;  /* 0x0000000a2a0672a5 */ /* 0x000fe2000f8e0004 */
[----:B------:R-:W-:Y:S01]  /*c550*/  IMAD.WIDE R4, R7, 0x2, R4 ;  /* 0x0000000207047825 */ /* 0x000fe200078e0204 */
[----:B------:R-:W-:Y:S01]  /*c560*/  UIMAD UR9, UR42, UR11, UR9 ;  /* 0x0000000b2a0972a4 */ /* 0x000fe2000f8e0209 */
[----:B------:R-:W-:Y:S01]  /*c570*/  LOP3.LUT P0, RZ, R23, 0x3, RZ, 0xc0, !PT ;  /* 0x0000000317ff7812 */ /* 0x000fe2000780c0ff */
[----:B------:R-:W-:Y:S01]  /*c580*/  USEL UR39, UR39, URZ, !UP0 ;  /* 0x0000003f27277287 */ /* 0x000fe2000c000000 */
[----:B------:R-:W-:Y:S01]  /*c590*/  SHF.R.S32.HI R6, RZ, 0x1f, R9 ;  /* 0x0000001fff067819 */ /* 0x000fe20000011409 */
[----:B------:R-:W-:Y:S01]  /*c5a0*/  ULDC.64 UR10, c[0x0][0xb78] ;  /* 0x0002de00000a7ab9 */ /* 0x000fe20000000a00 */
[----:B------:R-:W-:Y:S01]  /*c5b0*/  UIADD3 UR7, UR7, UR9, URZ ;  /* 0x0000000907077290 */ /* 0x000fe2000fffe03f */
[C---:B------:R-:W-:Y:S01]  /*c5c0*/  LOP3.LUT R25, R4.reuse, 0x380, RZ, 0xc0, !PT ;  /* 0x0000038004197812 */ /* 0x040fe200078ec0ff */
[----:B------:R-:W-:Y:S01]  /*c5d0*/  USEL UR38, UR38, URZ, !UP0 ;  /* 0x0000003f26267287 */ /* 0x000fe2000c000000 */
        /* <DEDUP_REMOVED lines=8> */
[----:B------:R-:W-:-:S05]  /*c660*/  IMAD.U32 R11, RZ, RZ, UR9 ;  /* 0x00000009ff0b7e24 */ /* 0x000fca000f8e00ff */
[----:B------:R-:W-:Y:S01]  /*c670*/  IADD3.X R7, R6, UR7, R11, P1, !PT ;  /* 0x0000000706077c10 */ /* 0x000fe20008ffe40b */
[----:B------:R-:W-:Y:S01]  /*c680*/  ULDC.64 UR6, c[0x0][0xb40] ;  /* 0x0002d00000067ab9 */ /* 0x000fe20000000a00 */
[C---:B------:R-:W-:Y:S02]  /*c690*/  IADD3 R6, R9.reuse, 0x8, RZ ;  /* 0x0000000809067810 */ /* 0x040fe40007ffe0ff */
[----:B------:R-:W-:Y:S02]  /*c6a0*/  LEA R28, P2, R8, UR6, 0x2 ;  /* 0x00000006081c7c11 */ /* 0x000fe4000f8410ff */
[----:B------:R-:W-:Y:S02]  /*c6b0*/  IADD3 R11, P4, R4, 0x4800, RZ ;  /* 0x00004800040b7810 */ /* 0x000fe40007f9e0ff */
[----:B------:R-:W-:Y:S01]  /*c6c0*/  LEA.HI.X R29, R8, UR7, R7, 0x2, P2 ;  /* 0x00000007081d7c11 */ /* 0x000fe200090f1407 */
[----:B------:R-:W-:Y:S01]  /*c6d0*/  ULDC.64 UR6, c[0x0][0xaa0] ;  /* 0x0002a80000067ab9 */ /* 0x000fe20000000a00 */
[----:B------:R-:W-:Y:S01]  /*c6e0*/  IADD3 R17, P2, R4, 0x1800, RZ ;  /* 0x0000180004117810 */ /* 0x000fe20007f5e0ff */
[----:B------:R-:W-:Y:S01]  /*c6f0*/  IMAD.X R7, RZ, RZ, R5, P4 ;  /* 0x000000ffff077224 */ /* 0x000fe200020e0605 */
[----:B------:R-:W-:-:S02]  /*c700*/  ISETP.GE.OR P1, PT, R9, UR8, P0 ;  /* 0x0000000809007c0c */ /* 0x000fc40008726670 */
[----:B------:R-:W-:Y:S01]  /*c710*/  LOP3.LUT R8, R15, 0x380, RZ, 0xc0, !PT ;  /* 0x000003800f087812 */ /* 0x000fe200078ec0ff */
[----:B------:R-:W-:Y:S01]  /*c720*/  UIMAD UR5, UR5, UR6, URZ ;  /* 0x00000006050572a4 */ /* 0x000fe2000f8e023f */
[----:B------:R-:W-:Y:S01]  /*c730*/  ISETP.GE.OR P0, PT, R6, UR8, P0 ;  /* 0x0000000806007c0c */ /* 0x000fe20008706670 */
[--C-:B------:R-:W-:Y:S01]  /*c740*/  IMAD.X R13, RZ, RZ, R5.reuse, P2 ;  /* 0x000000ffff0d7224 */ /* 0x100fe200010e0605 */
[----:B------:R-:W-:Y:S01]  /*c750*/  LOP3.LUT R10, R17, 0x380, RZ, 0xc0, !PT ;  /* 0x00000380110a7812 */ /* 0x000fe200078ec0ff */
[----:B------:R-:W-:Y:S01]  /*c760*/  IMAD.X R9, RZ, RZ, R5, P3 ;  /* 0x000000ffff097224 */ /* 0x000fe200018e0605 */
[----:B------:R-:W-:Y:S02]  /*c770*/  LOP3.LUT R6, R11, 0x380, RZ, 0xc0, !PT ;  /* 0x000003800b067812 */ /* 0x000fe400078ec0ff */
[----:B------:R-:W-:Y:S02]  /*c780*/  SHF.R.U64 R10, R10, 0x3, RZ ;  /* 0x000000030a0a7819 */ /* 0x000fe400000012ff */
[----:B------:R-:W-:Y:S01]  /*c790*/  SHF.R.U64 R8, R8, 0x3, RZ ;  /* 0x0000000308087819 */ /* 0x000fe200000012ff */
[----:B------:R-:W-:Y:S01]  /*c7a0*/  IMAD.MOV.U32 R20, RZ, RZ, R22 ;  /* 0x000000ffff147224 */ /* 0x000fe200078e0016 */
[----:B------:R-:W-:Y:S01]  /*c7b0*/  SHF.R.U64 R4, R6, 0x3, RZ ;  /* 0x0000000306047819 */ /* 0x000fe200000012ff */
[----:B------:R-:W-:Y:S01]  /*c7c0*/  @!P1 STG.E desc[UR52][R28.64], R2 ;  /* 0x000000021c009986 */ /* 0x000fe2000c101934 */
[----:B------:R-:W-:Y:S01]  /*c7d0*/  LOP3.LUT R12, R10, R17, RZ, 0x3c, !PT ;  /* 0x000000110a0c7212 */ /* 0x000fe200078e3cff */
[----:B------:R-:W-:Y:S01]  /*c7e0*/  IMAD.U32 R17, RZ, RZ, UR6 ;  /* 0x00000006ff117e24 */ /* 0x000fe2000f8e00ff */
[----:B------:R-:W-:-:S02]  /*c7f0*/  LOP3.LUT R8, R8, R15, RZ, 0x3c, !PT ;  /* 0x0000000f08087212 */ /* 0x000fc400078e3cff */
[----:B------:R-:W-:Y:S01]  /*c800*/  SHF.R.S32.HI R21, RZ, 0x1f, R22 ;  /* 0x0000001fff157819 */ /* 0x000fe20000011416 */
[----:B------:R-:W-:Y:S01]  /*c810*/  UIMAD UR5, UR4, UR7, UR5 ;  /* 0x00000007040572a4 */ /* 0x000fe2000f8e0205 */
[----:B------:R-:W-:Y:S01]  /*c820*/  LOP3.LUT R6, R4, R11, RZ, 0x3c, !PT ;  /* 0x0000000b04067212 */ /* 0x000fe200078e3cff */
[----:B------:R0:W-:Y:S01]  /*c830*/  @!P0 STG.E desc[UR52][R28.64+0x20], R0 ;  /* 0x000020001c008986 */ /* 0x0001e2000c101934 */
[----:B------:R-:W-:Y:S01]  /*c840*/  ULDC.64 UR6, c[0x0][0xae0] ;  /* 0x0002b80000067ab9 */ /* 0x000fe20000000a00 */
[----:B------:R-:W-:Y:S01]  /*c850*/  IMAD.WIDE.U32 R20, R17, UR4, R20 ;  /* 0x0000000411147c25 */ /* 0x000fe2000f8e0014 */
[----:B------:R-:W-:Y:S01]  /*c860*/  UIMAD UR4, UR12, UR6, URZ ;  /* 0x000000060c0472a4 */ /* 0x000fe2000f8e023f */
[----:B------:R-:W5:Y:S04]  /*c870*/  LD.E.128 R24, desc[UR52][R24.64] ;  /* 0x0000003418187980 */ /* 0x000f68000c101d00 */
[----:B------:R-:W5:Y:S01]  /*c880*/  LD.E.128 R12, desc[UR52][R12.64] ;  /* 0x000000340c0c7980 */ /* 0x000f62000c101d00 */
[----:B------:R-:W-:-:S03]  /*c890*/  VIADD R21, R21, UR5 ;  /* 0x0000000515157c36 */ /* 0x000fc60008000000 */
[----:B------:R-:W5:Y:S01]  /*c8a0*/  LD.E.128 R8, desc[UR52][R8.64] ;  /* 0x0000003408087980 */ /* 0x000f62000c101d00 */
[----:B------:R-:W-:-:S03]  /*c8b0*/  IMAD.U32 R17, RZ, RZ, UR6 ;  /* 0x00000006ff117e24 */ /* 0x000fc6000f8e00ff */
[----:B------:R-:W5:Y:S01]  /*c8c0*/  LD.E.128 R4, desc[UR52][R6.64] ;  /* 0x0000003406047980 */ /* 0x000f62000c101d00 */
[----:B------:R-:W-:Y:S02]  /*c8d0*/  UIMAD UR4, UR42, UR7, UR4 ;  /* 0x000000072a0472a4 */ /* 0x000fe4000f8e0204 */
[----:B------:R-:W-:Y:S01]  /*c8e0*/  IMAD.WIDE.U32 R20, R17, UR42, R20 ;  /* 0x0000002a11147c25 */ /* 0x000fe2000f8e0014 */
[----:B------:R-:W-:Y:S01]  /*c8f0*/  ULDC UR5, c[0x0][0xa8c] ;  /* 0x0002a30000057ab9 */ /* 0x000fe20000000800 */
[----:B------:R-:W-:Y:S01]  /*c900*/  @!PT LDS RZ, [RZ] ;  /* 0x00000000fffff984 */ /* 0x000fe20000000800 */
[----:B------:R-:W-:Y:S01]  /*c910*/  @!PT LDS RZ, [RZ] ;  /* 0x00000000fffff984 */ /* 0x000fe20000000800 */
[----:B------:R-:W-:Y:S01]  /*c920*/  @!PT LDS RZ, [RZ] ;  /* 0x00000000fffff984 */ /* 0x000fe20000000800 */
[----:B------:R-:W-:Y:S01]  /*c930*/  @!PT LDS RZ, [RZ] ;  /* 0x00000000fffff984 */ /* 0x000fe20000000800 */
[----:B------:R1:W-:Y:S06]  /*c940*/  MEMBAR.ALL.CTA ;  /* 0x0000000000007992 */ /* 0x0003ec0000008000 */
[----:B-1----:R-:W1:Y:S01]  /*c950*/  FENCE.VIEW.ASYNC.S ;  /* 0x00000000000073c6 */ /* 0x002e620000000000 */
[----:B------:R-:W-:Y:S01]  /*c960*/  UIMAD UR8, UR41, -0xc0, UR8 ;  /* 0xffffff40290878a4 */ /* 0x000fe2000f8e0208 */
[----:B0-----:R-:W-:Y:S01]  /*c970*/  VIADD R0, R16, 0x30 ;  /* 0x0000003010007836 */ /* 0x001fe20000000000 */
[----:B------:R-:W-:Y:S01]  /*c980*/  ISETP.GE.AND P0, PT, R22, UR5, PT ;  /* 0x0000000516007c0c */ /* 0x000fe2000bf06270 */
[C---:B------:R-:W-:Y:S01]  /*c990*/  VIADD R2, R16.reuse, 0x60 ;  /* 0x0000006010027836 */ /* 0x040fe20000000000 */
[----:B------:R-:W-:Y:S01]  /*c9a0*/  IADD3 R17, R16, 0x90, RZ ;  /* 0x0000009010117810 */ /* 0x000fe20007ffe0ff */
[----:B------:R-:W-:Y:S01]  /*c9b0*/  VIADD R21, R21, UR4 ;  /* 0x0000000415157c36 */ /* 0x000fe20008000000 */
[----:B------:R-:W-:Y:S01]  /*c9c0*/  ISETP.GE.OR P3, PT, R0, UR8, P0 ;  /* 0x0000000800007c0c */ /* 0x000fe20008766670 */
[----:B------:R-:W-:Y:S01]  /*c9d0*/  ULDC.64 UR4, c[0x0][0xae8] ;  /* 0x0002ba0000047ab9 */ /* 0x000fe20000000a00 */
[----:B------:R-:W-:Y:S01]  /*c9e0*/  ISETP.GE.OR P1, PT, R2, UR8, P0 ;  /* 0x0000000802007c0c */ /* 0x000fe20008726670 */
[----:B------:R-:W-:Y:S01]  /*c9f0*/  IMAD.U32 R33, RZ, RZ, UR4 ;  /* 0x00000004ff217e24 */ /* 0x000fe2000f8e00ff */
[----:B------:R-:W-:Y:S01]  /*ca00*/  ISETP.GE.OR P2, PT, R17, UR8, P0 ;  /* 0x0000000811007c0c */ /* 0x000fe20008746670 */
[----:B------:R-:W-:Y:S01]  /*ca10*/  UIMAD UR4, UR39, UR4, URZ ;  /* 0x00000004270472a4 */ /* 0x000fe2000f8e023f */
[----:B------:R-:W-:Y:S01]  /*ca20*/  ISETP.GE.OR P0, PT, R16, UR8, P0 ;  /* 0x0000000810007c0c */ /* 0x000fe20008706670 */
[----:B------:R-:W-:Y:S01]  /*ca30*/  VIADD R3, R3, 0x13220 ;  /* 0x0001322003037836 */ /* 0x000fe20000000000 */
[----:B------:R-:W-:Y:S01]  /*ca40*/  SHF.R.S32.HI R17, RZ, 0x1f, R16 ;  /* 0x0000001fff117819 */ /* 0x000fe20000011410 */
[----:B------:R-:W-:-:S02]  /*ca50*/  UIMAD UR4, UR38, UR5, UR4 ;  /* 0x00000005260472a4 */ /* 0x000fc4000f8e0204 */
[----:B------:R-:W-:Y:S01]  /*ca60*/  IMAD.WIDE.U32 R32, R33, UR38, R20 ;  /* 0x0000002621207c25 */ /* 0x000fe2000f8e0014 */
[----:B------:R-:W-:Y:S01]  /*ca70*/  BSSY B1, `(.L_x_11854) ;  /* 0x0000012000017945 */ /* 0x000fe20003800000 */
[----:B------:R-:W-:Y:S02]  /*ca80*/  PRMT R3, RZ, 0x654, R3 ;  /* 0x00000654ff037816 */ /* 0x000fe40000000003 */
[----:B------:R-:W-:Y:S02]  /*ca90*/  IMAD.U32 R29, RZ, RZ, UR41 ;  /* 0x00000029ff1d7e24 */ /* 0x000fe4000f8e00ff */
[----:B------:R-:W-:Y:S01]  /*caa0*/  VIADD R35, R33, UR4 ;  /* 0x0000000421237c36 */ /* 0x000fe20008000000 */
[----:B-1----:R0:W-:Y:S01]  /*cab0*/  SYNCS.ARRIVE.TRANS64.RED.A1T0 RZ, [R3+URZ], RZ ;  /* 0x000000ff03ff79a7 */ /* 0x0021e2000810043f */
[----:B------:R-:W-:Y:S01]  /*cac0*/  IMAD.WIDE R28, R29, 0xc0, R16 ;  /* 0x000000c01d1c7825 */ /* 0x000fe200078e0210 */
[----:B------:R-:W-:Y:S06]  /*cad0*/  @P0 BRA `(.L_x_11855) ;  /* 0x00000000002c0947 */ /* 0x000fec0003800000 */
        /* <DEDUP_REMOVED lines=11> */
.L_x_11855:
[----:B------:R-:W-:Y:S05]  /*cb90*/  BSYNC B1 ;  /* 0x0000000000017941 */ /* 0x000fea0003800000 */
.L_x_11854:
[----:B------:R-:W-:Y:S04]  /*cba0*/  BSSY B1, `(.L_x_11856) ;  /* 0x000000f000017945 */ /* 0x000fe80003800000 */
[----:B------:R-:W-:Y:S05]  /*cbb0*/  @P3 BRA `(.L_x_11857) ;  /* 0x0000000000343947 */ /* 0x000fea0003800000 */
[----:B-1----:R-:W-:Y:S01]  /*cbc0*/  IADD3 R21, P0, R28, 0x30, RZ ;  /* 0x000000301c157810 */ /* 0x002fe20007f1e0ff */
[----:B------:R-:W-:Y:S01]  /*cbd0*/  ULDC.64 UR4, c[0x0][0xad8] ;  /* 0x0002b60000047ab9 */ /* 0x000fe20000000a00 */
[----:B0-----:R-:W-:Y:S01]  /*cbe0*/  MOV R3, R35 ;  /* 0x0000002300037202 */ /* 0x001fe20000000f00 */
        /* <DEDUP_REMOVED lines=9> */
[----:B-----5:R2:W-:Y:S02]  /*cc80*/  STG.E.128 desc[UR52][R20.64], R12 ;  /* 0x0000000c14007986 */ /* 0x0205e4000c101d34 */
.L_x_11857:
[----:B------:R-:W-:Y:S05]  /*cc90*/  BSYNC B1 ;  /* 0x0000000000017941 */ /* 0x000fea0003800000 */
.L_x_11856:
        /* <DEDUP_REMOVED lines=15> */
.L_x_11859:
[----:B------:R-:W-:Y:S05]  /*cd90*/  BSYNC B1 ;  /* 0x0000000000017941 */ /* 0x000fea0003800000 */
.L_x_11858:
[----:B------:R-:W-:Y:S05]  /*cda0*/  @P2 BRA `(.L_x_11860) ;  /* 0x0000000800ac2947 */ /* 0x000fea0003800000 */
[----:B---3-5:R-:W-:Y:S01]  /*cdb0*/  IADD3 R9, P0, R28, 0x90, RZ ;  /* 0x000000901c097810 */ /* 0x028fe20007f1e0ff */
        /* <DEDUP_REMOVED lines=13> */
.L_x_11852:
[----:B------:R-:W-:Y:S01]  /*ce90*/  ULDC.64 UR4, c[0x0][0xbe0] ;  /* 0x0002f80000047ab9 */ /* 0x000fe20000000a00 */
[----:B------:R-:W-:Y:S01]  /*cea0*/  ULDC.64 UR6, c[0x0][0xbd8] ;  /* 0x0002f60000067ab9 */ /* 0x000fe20000000a00 */
[----:B------:R-:W-:Y:S01]  /*ceb0*/  UISETP.NE.U32.AND UP0, UPT, UR4, URZ, UPT ;  /* 0x0000003f0400728c */ /* 0x000fe2000bf05070 */
[----:B------:R-:W0:Y:S03]  /*cec0*/  S2R R0, SR_TID.X ;  /* 0x0000000000007919 */ /* 0x000e260000002100 */
        /* <DEDUP_REMOVED lines=9> */
[----:B------:R-:W-:Y:S01]  /*cf60*/  MOV R5, UR5 ;  /* 0x0000000500057c02 */ /* 0x000fe20008000f00 */
[----:B------:R-:W-:Y:S01]  /*cf70*/  ULEA.HI.X UR7, UR38, UR7, UR39, 0x2, UP1 ;  /* 0x0000000726077291 */ /* 0x000fe200088f1427 */
[----:B------:R-:W-:-:S03]  /*cf80*/  IMAD.MOV.U32 R7, RZ, RZ, RZ ;  /* 0x000000ffff077224 */ /* 0x000fc600078e00ff */
[----:B------:R-:W2:Y:S01]  /*cf90*/  @P2 LDG.E R4, desc[UR52][R4.64] ;  /* 0x0000003404042981 */ /* 0x000ea2000c1e1900 */
[----:B------:R-:W-:Y:S02]  /*cfa0*/  IMAD.U32 R2, RZ, RZ, UR6 ;  /* 0x00000006ff027e24 */ /* 0x000fe4000f8e00ff */
[----:B------:R-:W-:Y:S02]  /*cfb0*/  IMAD.U32 R3, RZ, RZ, UR7 ;  /* 0x00000007ff037e24 */ /* 0x000fe4000f8e00ff */
[----:B0-----:R-:W-:-:S03]  /*cfc0*/  VIADD R0, R0, 0xffffff80 ;  /* 0xffffff8000007836 */ /* 0x001fc60000000000 */
        /* <DEDUP_REMOVED lines=11> */
.L_x_11861:
        /* <DEDUP_REMOVED lines=29> */
[----:B------:R-:W-:Y:S02]  /*d250*/  LEA.HI.X R5, R2, UR9, R3, 0x2, P0 ;  /* 0x0000000902057c11 */ /* 0x000fe400080f1403 */
[----:B------:R-:W-:-:S05]  /*d260*/  MOV R3, 0xff800000 ;  /* 0xff80000000037802 */ /* 0x000fca0000000f00 */
[----:B------:R0:W-:Y:S02]  /*d270*/  STG.E desc[UR52][R4.64], R3 ;  /* 0x0000000304007986 */ /* 0x0001e4000c101934 */
.L_x_11863:
[----:B------:R-:W-:Y:S05]  /*d280*/  BSYNC B1 ;  /* 0x0000000000017941 */ /* 0x000fea0003800000 */
.L_x_11862:
[----:B------:R-:W-:Y:S01]  /*d290*/  ULDC.64 UR8, c[0x0][0xaa0] ;  /* 0x0002a80000087ab9 */ /* 0x000fe20000000a00 */
[----:B------:R-:W-:Y:S01]  /*d2a0*/  IMAD.MOV.U32 R2, RZ, RZ, R22 ;  /* 0x000000ffff027224 */ /* 0x000fe200078e0016 */
[----:B------:R-:W-:Y:S01]  /*d2b0*/  UIMAD UR6, UR41, -0xc0, UR4 ;  /* 0xffffff40290678a4 */ /* 0x000fe2000f8e0204 */
[----:B0-----:R-:W-:Y:S01]  /*d2c0*/  IMAD.MOV.U32 R3, RZ, RZ, R9 ;  /* 0x000000ffff037224 */ /* 0x001fe200078e0009 */
[----:B------:R-:W-:Y:S01]  /*d2d0*/  ULDC.64 UR10, c[0x0][0xae0] ;  /* 0x0002b800000a7ab9 */ /* 0x000fe20000000a00 */
[----:B------:R-:W-:Y:S01]  /*d2e0*/  IMAD R0, R6, UR8, RZ ;  /* 0x0000000806007c24 */ /* 0x000fe2000f8e02ff */
[----:B------:R-:W-:Y:S01]  /*d2f0*/  UIMAD UR5, UR7, UR10, URZ ;  /* 0x0000000a070572a4 */ /* 0x000fe2000f8e023f */
[C---:B------:R-:W-:Y:S01]  /*d300*/  IMAD.WIDE.U32 R2, R7.reuse, UR8, R2 ;  /* 0x0000000807027c25 */ /* 0x040fe2000f8e0002 */
[----:B------:R-:W-:Y:S01]  /*d310*/  ULDC UR8, c[0x0][0xa8c] ;  /* 0x0002a30000087ab9 */ /* 0x000fe20000000800 */
[----:B------:R-:W-:Y:S01]  /*d320*/  MOV R6, R16 ;  /* 0x0000001000067202 */ /* 0x000fe20000000f00 */
[----:B------:R-:W-:Y:S01]  /*d330*/  UIMAD UR5, UR42, UR11, UR5 ;  /* 0x0000000b2a0572a4 */ /* 0x000fe2000f8e0205 */
[----:B------:R-:W-:Y:S01]  /*d340*/  IMAD R7, R7, UR9, R0 ;  /* 0x0000000907077c24 */ /* 0x000fe2000f8e0200 */
[----:B------:R-:W-:Y:S01]  /*d350*/  ISETP.GE.AND P0, PT, R22, UR8, PT ;  /* 0x0000000816007c0c */ /* 0x000fe2000bf06270 */
[C---:B------:R-:W-:Y:S01]  /*d360*/  VIADD R0, R16.reuse, 0x30 ;  /* 0x0000003010007836 */ /* 0x040fe20000000000 */
[----:B------:R-:W-:Y:S01]  /*d370*/  ULDC.64 UR8, c[0x0][0xae8] ;  /* 0x0002ba0000087ab9 */ /* 0x000fe20000000a00 */
[----:B------:R-:W-:Y:S01]  /*d380*/  VIADD R4, R16, 0x90 ;  /* 0x0000009010047836 */ /* 0x000fe20000000000 */
[----:B------:R-:W-:Y:S01]  /*d390*/  UIMAD UR4, UR39, UR8, URZ ;  /* 0x00000008270472a4 */ /* 0x000fe2000f8e023f */
[----:B------:R-:W-:Y:S01]  /*d3a0*/  IMAD.IADD R3, R3, 0x1, R7 ;  /* 0x0000000103037824 */ /* 0x000fe200078e0207 */
[----:B------:R-:W-:Y:S01]  /*d3b0*/  ISETP.GE.OR P3, PT, R0, UR6, P0 ;  /* 0x0000000600007c0c */ /* 0x000fe20008766670 */
[----:B------:R-:W-:Y:S01]  /*d3c0*/  VIADD R0, R16, 0x60 ;  /* 0x0000006010007836 */ /* 0x000fe20000000000 */
[----:B------:R-:W-:Y:S01]  /*d3d0*/  ISETP.GE.OR P2, PT, R4, UR6, P0 ;  /* 0x0000000604007c0c */ /* 0x000fe20008746670 */
[----:B------:R-:W-:Y:S01]  /*d3e0*/  IMAD.U32 R5, RZ, RZ, UR10 ;  /* 0x0000000aff057e24 */ /* 0x000fe2000f8e00ff */
[----:B------:R-:W-:Y:S01]  /*d3f0*/  UIMAD UR4, UR38, UR9, UR4 ;  /* 0x00000009260472a4 */ /* 0x000fe2000f8e0204 */
[----:B------:R-:W-:Y:S01]  /*d400*/  SHF.R.S32.HI R7, RZ, 0x1f, R16 ;  /* 0x0000001fff077819 */ /* 0x000fe20000011410 */
[----:B------:R-:W-:Y:S01]  /*d410*/  IMAD.U32 R9, RZ, RZ, UR41 ;  /* 0x00000029ff097e24 */ /* 0x000fe2000f8e00ff */
[----:B------:R-:W-:Y:S01]  /*d420*/  ISETP.GE.OR P1, PT, R0, UR6, P0 ;  /* 0x0000000600007c0c */ /* 0x000fe20008726670 */
[----:B------:R-:W-:Y:S01]  /*d430*/  IMAD.WIDE.U32 R2, R5, UR42, R2 ;  /* 0x0000002a05027c25 */ /* 0x000fe2000f8e0002 */
[----:B------:R-:W-:Y:S01]  /*d440*/  ISETP.GE.OR P0, PT, R16, UR6, P0 ;  /* 0x0000000610007c0c */ /* 0x000fe20008706670 */
[----:B------:R-:W-:Y:S02]  /*d450*/  BSSY B1, `(.L_x_11864) ;  /* 0x0000012000017945 */ /* 0x000fe40003800000 */
[----:B------:R-:W-:-:S02]  /*d460*/  VIADD R3, R3, UR5 ;  /* 0x0000000503037c36 */ /* 0x000fc40008000000 */
[----:B------:R-:W-:Y:S02]  /*d470*/  IMAD.U32 R5, RZ, RZ, UR8 ;  /* 0x00000008ff057e24 */ /* 0x000fe4000f8e00ff */
[----:B------:R-:W-:-:S04]  /*d480*/  IMAD.WIDE R6, R9, 0xc0, R6 ;  /* 0x000000c009067825 */ /* 0x000fc800078e0206 */
[----:B------:R-:W-:-:S04]  /*d490*/  IMAD.WIDE.U32 R4, R5, UR38, R2 ;  /* 0x0000002605047c25 */ /* 0x000fc8000f8e0002 */
        /* <DEDUP_REMOVED lines=13> */
.L_x_11865:
[----:B------:R-:W-:Y:S05]  /*d570*/  BSYNC B1 ;  /* 0x0000000000017941 */ /* 0x000fea0003800000 */
.L_x_11864:
        /* <DEDUP_REMOVED lines=15> */
.L_x_11867:
[----:B------:R-:W-:Y:S05]  /*d670*/  BSYNC B1 ;  /* 0x0000000000017941 */ /* 0x000fea0003800000 */
.L_x_11866:
[----:B------:R-:W-:Y:S04]  /*d680*/  BSSY B1, `(.L_x_11868) ;  /* 0x000000f000017945 */ /* 0x000fe80003800000 */
[----:B------:R-:W-:Y:S05]  /*d690*/  @P1 BRA `(.L_x_11869) ;  /* 0x0000000000341947 */ /* 0x000fea0003800000 */
[----:B01----:R-:W-:Y:S01]  /*d6a0*/  IADD3 R9, P0, R6, 0x60, RZ ;  /* 0x0000006006097810 */ /* 0x003fe20007f1e0ff */
        /* <DEDUP_REMOVED lines=12> */
.L_x_11869:
[----:B------:R-:W-:Y:S05]  /*d770*/  BSYNC B1 ;  /* 0x0000000000017941 */ /* 0x000fea0003800000 */
.L_x_11868:
        /* <DEDUP_REMOVED lines=14> */
.L_x_11860:
[----:B------:R-:W-:Y:S05]  /*d860*/  BSYNC B0 ;  /* 0x0000000000007941 */ /* 0x000fea0003800000 */
.L_x_11851:
[----:B------:R-:W-:Y:S02]  /*d870*/  ULDC UR4, c[0x0][0xc14] ;  /* 0x0003050000047ab9 */ /* 0x000fe40000000800 */
[----:B------:R-:W-:-:S13]  /*d880*/  ISETP.GE.AND P0, PT, R31, UR4, PT ;  /* 0x000000041f007c0c */ /* 0x000fda000bf06270 */
[----:B------:R-:W-:Y:S05]  /*d890*/  @!P0 BRA `(.L_x_11870) ;  /* 0xffffff3400308947 */ /* 0x000fea000383ffff */
[----:B------:R-:W-:Y:S05]  /*d8a0*/  EXIT ;  /* 0x000000000000794d */ /* 0x000fea0003800000 */
.L_x_11812:
[----:B------:R-:W-:-:S08]  /*d8b0*/  NOP ;  /* 0x0000000000007918 */ /* 0x000fd00000000000 */
[----:B------:R-:W0:-:S00]  /*d8c0*/  USETMAXREG.DEALLOC.CTAPOOL 0x20 ;  /* 0x00000020000079c8 */ /* 0x000e0000080e0500 */
[----:B0-----:R-:W-:-:S06]  /*d8d0*/  LOP3.LUT R0, R0, 0x3, RZ, 0xc0, !PT ;  /* 0x0000000300007812 */ /* 0x001fcc00078ec0ff */
[----:B------:R-:W0:Y:S02]  /*d8e0*/  SHFL.IDX PT, R0, R0, RZ, 0x1f ;  /* 0x00001fff00007589 */ /* 0x000e2400000e0000 */
[----:B0-----:R-:W-:Y:S01]  /*d8f0*/  ISETP.NE.AND P0, PT, R0, RZ, PT ;  /* 0x000000ff0000720c */ /* 0x001fe20003f05270 */
[----:B------:R-:W-:-:S03]  /*d900*/  IMAD.MOV.U32 R0, RZ, RZ, RZ ;  /* 0x000000ffff007224 */ /* 0x000fc600078e00ff */
[----:B------:R-:W-:-:S05]  /*d910*/  P2R R2, PR, RZ, 0x1 ;  /* 0x00000001ff027803 */ /* 0x000fca0000000000 */
[----:B------:R0:W-:Y:S04]  /*d920*/  STL [R1], R2 ;  /* 0x0000000201007387 */ /* 0x0001e80000100800 */
        /* <DEDUP_REMOVED lines=10> */
.L_x_11871:
        /* <DEDUP_REMOVED lines=30> */
[----:B------:R-:W-:Y:S02]  /*dbb0*/  IADD3 R8, R2, R7, RZ ;  /* 0x0000000702087210 */ /* 0x000fe40007ffe0ff */
        /* <DEDUP_REMOVED lines=10> */
.L_x_11877:
        /* <DEDUP_REMOVED lines=14> */
.L_x_11876:
[----:B------:R-:W-:Y:S05]  /*dd40*/  BSYNC B0 ;  /* 0x0000000000007941 */ /* 0x000fea0003800000 */
.L_x_11875:
        /* <DEDUP_REMOVED lines=17> */
[----:B0-----:R-:W-:-:S05]  /*de60*/  IMAD R3, R10, R9, RZ ;  /* 0x000000090a037224 */ /* 0x001fca00078e02ff */
[----:B------:R-:W-:-:S04]  /*de70*/  IADD3 R4, R3, R4, RZ ;  /* 0x0000000403047210 */ /* 0x000fc80007ffe0ff */
[----:B------:R-:W-:-:S13]  /*de80*/  ISETP.GT.AND P6, PT, R4, R7, PT ;  /* 0x000000070400720c */ /* 0x000fda0003fc4270 */
[----:B------:R-:W-:Y:S05]  /*de90*/  @!P6 BRA `(.L_x_11877) ;  /* 0xfffffffc0070e947 */ /* 0x000fea000383ffff */
.L_x_11873:
        /* <DEDUP_REMOVED lines=25> */
.L_x_11878:
[----:B-1----:R-:W-:Y:S01]  /*e030*/  IMAD R24, R24, R9, R13 ;  /* 0x0000000918187224 */ /* 0x002fe200078e020d */
[----:B------:R-:W-:Y:S01]  /*e040*/  IABS R12, R4 ;  /* 0x00000004000c7213 */ /* 0x000fe20000000000 */
[----:B0-----:R-:W-:Y:S02]  /*e050*/  IMAD.MOV.U32 R11, RZ, RZ, R14 ;  /* 0x000000ffff0b7224 */ /* 0x001fe400078e000e */
[----:B------:R-:W-:Y:S01]  /*e060*/  IMAD.IADD R7, R7, 0x1, -R24 ;  /* 0x0000000107077824 */ /* 0x000fe200078e0a18 */
[----:B------:R-:W-:Y:S01]  /*e070*/  IADD3 R12, RZ, -R12, RZ ;  /* 0x8000000cff0c7210 */ /* 0x000fe20007ffe0ff */
[----:B------:R-:W-:Y:S02]  /*e080*/  IMAD R11, R11, R10, RZ ;  /* 0x0000000a0b0b7224 */ /* 0x000fe400078e02ff */
[----:B------:R-:W-:Y:S01]  /*e090*/  IMAD.MOV.U32 R2, RZ, RZ, RZ ;  /* 0x000000ffff027224 */ /* 0x000fe200078e00ff */
        /* <DEDUP_REMOVED lines=28> */
[----:B0-----:R-:W-:-:S05]  /*e260*/  IMAD.MOV R11, RZ, RZ, -R3 ;  /* 0x000000ffff0b7224 */ /* 0x001fca00078e0a03 */
[----:B------:R-:W-:Y:S02]  /*e270*/  MOV R2, R11 ;  /* 0x0000000b00027202 */ /* 0x000fe40000000f00 */
        /* <DEDUP_REMOVED lines=23> */
.L_x_11874:
[----:B------:R-:W-:Y:S01]  /*e3f0*/  IMAD.MOV.U32 R24, RZ, RZ, R7 ;  /* 0x000000ffff187224 */ /* 0x000fe200078e0007 */
[----:B------:R-:W-:Y:S01]  /*e400*/  MOV R25, RZ ;  /* 0x000000ff00197202 */ /* 0x000fe20000000f00 */
[----:B------:R-:W-:-:S06]  /*e410*/  UMOV UR38, URZ ;  /* 0x0000003f00267c82 */ /* 0x000fcc0008000000 */
.L_x_11879:
        /* <DEDUP_REMOVED lines=8> */
.L_x_11872:
[----:B------:R-:W-:Y:S01]  /*e4a0*/  ULDC UR4, c[0x0][0xc14] ;  /* 0x0003050000047ab9 */ /* 0x000fe20000000800 */
[----:B------:R-:W-:Y:S01]  /*e4b0*/  IMAD.MOV.U32 R17, RZ, RZ, 0x1 ;  /* 0x00000001ff117424 */ /* 0x000fe200078e00ff */
[----:B------:R-:W-:Y:S01]  /*e4c0*/  UISETP.GE.AND UP0, UPT, UR48, UR4, UPT ;  /* 0x000000043000728c */ /* 0x000fe2000bf06270 */
[----:B------:R-:W-:Y:S02]  /*e4d0*/  IMAD.MOV.U32 R29, RZ, RZ, RZ ;  /* 0x000000ffff1d7224 */ /* 0x000fe400078e00ff */
[----:B------:R-:W-:-:S03]  /*e4e0*/  IMAD.MOV.U32 R16, RZ, RZ, RZ ;  /* 0x000000ffff107224 */ /* 0x000fc600078e00ff */
[----:B------:R-:W-:-:S13]  /*e4f0*/  PLOP3.LUT P0, PT, PT, PT, UP0, 0x80, 0x0 ;  /* 0x000000000000781c */ /* 0x000fda0003f0f008 */
[----:B------:R-:W-:Y:S05]  /*e500*/  @P0 BRA `(.L_x_11880) ;  /* 0x0000003000f40947 */ /* 0x000fea0003800000 */
[----:B-1----:R-:W0:Y:S01]  /*e510*/  S2R R0, SR_TID.X ;  /* 0x0000000000007919 */ /* 0x002e220000002100 */
[----:B------:R-:W-:Y:S01]  /*e520*/  MOV R17, 0x1 ;  /* 0x0000000100117802 */ /* 0x000fe20000000f00 */
[----:B------:R-:W-:Y:S01]  /*e530*/  IMAD.MOV.U32 R16, RZ, RZ, RZ ;  /* 0x000000ffff107224 */ /* 0x000fe200078e00ff */
[----:B------:R-:W-:Y:S01]  /*e540*/  ULOP3.LUT UR42, UR40, 0x1, URZ, 0xfc, !UPT ;  /* 0x00000001282a7892 */ /* 0x000fe2000f8efc3f */
[----:B------:R-:W1:Y:S01]  /*e550*/  S2R R6, SR_TID.X ;  /* 0x0000000000067919 */ /* 0x000e620000002100 */
[----:B------:R-:W-:Y:S01]  /*e560*/  IMAD.MOV.U32 R29, RZ, RZ, RZ ;  /* 0x000000ffff1d7224 */ /* 0x000fe200078e00ff */
        /* <DEDUP_REMOVED lines=20> */
[----:B------:R-:W-:-:S07]  /*e6b0*/  LOP3.LUT R23, R5, R4, RZ, 0xfc, !PT ;  /* 0x0000000405177212 */ /* 0x000fce00078efcff */
.L_x_11940:
[----:B------:R-:W-:Y:S01]  /*e6c0*/  ULDC.64 UR4, c[0x0][0xc60] ;  /* 0x0003180000047ab9 */ /* 0x000fe20000000a00 */
[----:B------:R-:W-:Y:S01]  /*e6d0*/  ULDC.64 UR6, c[0x0][0xa18] ;  /* 0x0002860000067ab9 */ /* 0x000fe20000000a00 */
[----:B------:R-:W-:Y:S01]  /*e6e0*/  UIMAD.WIDE UR4, UR48, 0x4, UR4 ;  /* 0x00000004300478a5 */ /* 0x000fe2000f8e0204 */
[----:B------:R-:W-:-:S05]  /*e6f0*/  ULDC.64 UR10, c[0x0][0xa00] ;  /* 0x00028000000a7ab9 */ /* 0x000fca0000000a00 */
[----:B------:R-:W-:Y:S02]  /*e700*/  IMAD.U32 R2, RZ, RZ, UR4 ;  /* 0x00000004ff027e24 */ /* 0x000fe4000f8e00ff */
[----:B0-----:R-:W-:Y:S01]  /*e710*/  IMAD.U32 R3, RZ, RZ, UR5 ;  /* 0x00000005ff037e24 */ /* 0x001fe2000f8e00ff */
[----:B------:R-:W-:-:S04]  /*e720*/  ULDC.64 UR4, c[0x0][0xa28] ;  /* 0x00028a0000047ab9 */ /* 0x000fc80000000a00 */
[----:B------:R-:W2:Y:S01]  /*e730*/  LDG.E R2, desc[UR52][R2.64] ;  /* 0x0000003402027981 */ /* 0x000ea2000c1e1900 */
[----:B------:R-:W-:Y:S01]  /*e740*/  UISETP.NE.U32.AND UP0, UPT, UR4, URZ, UPT ;  /* 0x0000003f0400728c */ /* 0x000fe2000bf05070 */
[----:B-1----:R-:W-:Y:S01]  /*e750*/  IMAD.MOV.U32 R0, RZ, RZ, RZ ;  /* 0x000000ffff007224 */ /* 0x002fe200078e00ff */
[----:B------:R-:W-:Y:S01]  /*e760*/  UISETP.NE.U32.AND UP1, UPT, UR6, URZ, UPT ;  /* 0x0000003f0600728c */ /* 0x000fe2000bf25070 */
[----:B------:R-:W0:Y:S01]  /*e770*/  LDC R8, c[0x0][0x288] ;  /* 0x0000a200ff087b82 */ /* 0x000e220000000800 */
[----:B------:R-:W-:Y:S01]  /*e780*/  UISETP.NE.AND.EX UP0, UPT, UR5, URZ, UPT, UP0 ;  /* 0x0000003f0500728c */ /* 0x000fe2000bf05300 */
[----:B------:R-:W-:Y:S01]  /*e790*/  ISETP.NE.U32.AND P0, PT, RZ, UR10, PT ;  /* 0x0000000aff007c0c */ /* 0x000fe2000bf05070 */
[----:B------:R-:W-:-:S04]  /*e7a0*/  UISETP.NE.AND.EX UP1, UPT, UR7, URZ, UPT, UP1 ;  /* 0x0000003f0700728c */ /* 0x000fc8000bf25310 */
[----:B------:R-:W-:Y:S02]  /*e7b0*/  PLOP3.LUT P1, PT, PT, PT, UP0, 0x80, 0x0 ;  /* 0x000000000000781c */ /* 0x000fe40003f2f008 */
[----:B------:R-:W-:Y:S02]  /*e7c0*/  ISETP.NE.AND.EX P0, PT, RZ, UR11, PT, P0 ;  /* 0x0000000bff007c0c */ /* 0x000fe4000bf05300 */
[----:B------:R-:W-:Y:S01]  /*e7d0*/  PLOP3.LUT P3, PT, PT, PT, UP1, 0x80, 0x0 ;  /* 0x000000000000781c */ /* 0x000fe20003f6f018 */
[----:B------:R-:W-:Y:S02]  /*e7e0*/  IMAD.MOV.U32 R19, RZ, RZ, RZ ;  /* 0x000000ffff137224 */ /* 0x000fe400078e00ff */
[----:B------:R-:W-:Y:S01]  /*e7f0*/  IMAD.MOV.U32 R9, RZ, RZ, RZ ;  /* 0x000000ffff097224 */ /* 0x000fe200078e00ff */
[----:B--2---:R-:W-:-:S13]  /*e800*/  R2UR UR45, R2 ;  /* 0x00000000022d72ca */ /* 0x004fda00000e0000 */
[----:B------:R-:W-:Y:S02]  /*e810*/  USHF.R.S32.HI UR44, URZ, 0x1f, UR45 ;  /* 0x0000001f3f2c7899 */ /* 0x000fe4000801142d */
[----:B------:R-:W-:Y:S02]  /*e820*/  @UP0 ULEA UR4, UP2, UR45, UR4, 0x2 ;  /* 0x000000042d040291 */ /* 0x000fe4000f84103f */
[----:B------:R-:W-:Y:S02]  /*e830*/  USHF.L.U32 UR43, UR45, 0x2, URZ ;  /* 0x000000022d2b7899 */ /* 0x000fe4000800063f */
[----:B------:R-:W-:Y:S02]  /*e840*/  @UP0 ULEA.HI.X UR5, UR45, UR5, UR44, 0x2, UP2 ;  /* 0x000000052d050291 */ /* 0x000fe400090f142c */
[----:B------:R-:W-:Y:S01]  /*e850*/  IMAD.U32 R2, RZ, RZ, UR4 ;  /* 0x00000004ff027e24 */ /* 0x000fe2000f8e00ff */
[----:B------:R-:W-:Y:S02]  /*e860*/  USHF.L.U64.HI UR44, UR45, 0x2, UR44 ;  /* 0x000000022d2c7899 */ /* 0x000fe4000801022c */
[----:B------:R-:W-:Y:S01]  /*e870*/  UIADD3 UR8, UP0, UR43, UR10, URZ ;  /* 0x0000000a2b087290 */ /* 0x000fe2000ff1e03f */
[----:B------:R-:W-:Y:S01]  /*e880*/  IMAD.U32 R3, RZ, RZ, UR5 ;  /* 0x00000005ff037e24 */ /* 0x000fe2000f8e00ff */
[----:B------:R-:W-:-:S02]  /*e890*/  ULDC.64 UR4, c[0x0][0xa08] ;  /* 0x0002820000047ab9 */ /* 0x000fc40000000a00 */
[----:B------:R-:W-:Y:S02]  /*e8a0*/  UIADD3.X UR9, UR44, UR11, URZ, UP0, !UPT ;  /* 0x0000000b2c097290 */ /* 0x000fe400087fe43f */
[----:B------:R1:W5:Y:S01]  /*e8b0*/  @P1 LDG.E R0, desc[UR52][R2.64] ;  /* 0x0000003402001981 */ /* 0x000362000c1e1900 */
[----:B------:R-:W-:Y:S01]  /*e8c0*/  ISETP.NE.U32.AND P1, PT, RZ, UR4, PT ;  /* 0x00000004ff007c0c */ /* 0x000fe2000bf25070 */
[----:B------:R-:W-:Y:S02]  /*e8d0*/  UIADD3 UR10, UP0, UR43, UR4, URZ ;  /* 0x000000042b0a7290 */ /* 0x000fe4000ff1e03f */
[----:B------:R-:W-:Y:S01]  /*e8e0*/  @UP1 UIADD3 UR4, UP2, UR43, UR6, URZ ;  /* 0x000000062b041290 */ /* 0x000fe2000ff5e03f */
[----:B------:R-:W-:Y:S01]  /*e8f0*/  ISETP.NE.AND.EX P1, PT, RZ, UR5, PT, P1 ;  /* 0x00000005ff007c0c */ /* 0x000fe2000bf25310 */
[----:B------:R-:W-:Y:S02]  /*e900*/  UIADD3.X UR6, UR44, UR5, URZ, UP0, !UPT ;  /* 0x000000052c067290 */ /* 0x000fe400087fe43f */
[----:B------:R-:W-:Y:S01]  /*e910*/  @UP1 UIADD3.X UR5, UR44, UR7, URZ, UP2, !UPT ;  /* 0x000000072c051290 */ /* 0x000fe200097fe43f */
[----:B------:R-:W-:-:S02]  /*e920*/  IMAD.U32 R4, RZ, RZ, UR10 ;  /* 0x0000000aff047e24 */ /* 0x000fc4000f8e00ff */
[----:B-1----:R-:W-:Y:S01]  /*e930*/  IMAD.U32 R2, RZ, RZ, UR8 ;  /* 0x00000008ff027e24 */ /* 0x002fe2000f8e00ff */
[----:B------:R-:W-:Y:S01]  /*e940*/  MOV R5, UR6 ;  /* 0x0000000600057c02 */ /* 0x000fe20008000f00 */
[----:B------:R-:W-:Y:S01]  /*e950*/  IMAD.U32 R3, RZ, RZ, UR9 ;  /* 0x00000009ff037e24 */ /* 0x000fe2000f8e00ff */
[----:B------:R-:W-:Y:S01]  /*e960*/  ULDC.64 UR6, c[0x0][0xa20] ;  /* 0x0002880000067ab9 */ /* 0x000fe20000000a00 */
[----:B------:R-:W-:Y:S02]  /*e970*/  IMAD.U32 R6, RZ, RZ, UR4 ;  /* 0x00000004ff067e24 */ /* 0x000fe4000f8e00ff */
[----:B------:R-:W-:Y:S01]  /*e980*/  IMAD.U32 R7, RZ, RZ, UR5 ;  /* 0x00000005ff077e24 */ /* 0x000fe2000f8e00ff */
[----:B------:R1:W5:Y:S01]  /*e990*/  @P0 LDG.E R19, desc[UR52][R2.64] ;  /* 0x0000003402130981 */ /* 0x000362000c1e1900 */
[----:B------:R-:W-:-:S03]  /*e9a0*/  ULDC.64 UR4, c[0x0][0x3f8] ;  /* 0x0000fe0000047ab9 */ /* 0x000fc60000000a00 */
[----:B------:R1:W5:Y:S04]  /*e9b0*/  @P1 LDG.E R9, desc[UR52][R4.64] ;  /* 0x0000003404091981 */ /* 0x000368000c1e1900 */
[----:B0-----:R1:W5:Y:S01]  /*e9c0*/  @P3 LDG.E R8, desc[UR52][R6.64] ;  /* 0x0000003406083981 */ /* 0x001362000c1e1900 */
[----:B------:R-:W-:Y:S01]  /*e9d0*/  UISETP.NE.U32.AND UP0, UPT, UR4, URZ, UPT ;  /* 0x0000003f0400728c */ /* 0x000fe2000bf05070 */
[----:B------:R-:W-:Y:S02]  /*e9e0*/  ISETP.NE.U32.AND P2, PT, RZ, UR6, PT ;  /* 0x00000006ff007c0c */ /* 0x000fe4000bf45070 */
[----:B------:R-:W-:Y:S01]  /*e9f0*/  ULDC UR4, c[0x0][0x404] ;  /* 0x0001010000047ab9 */ /* 0x000fe20000000800 */
[----:B------:R-:W-:Y:S01]  /*ea00*/  UISETP.NE.AND.EX UP0, UPT, UR5, URZ, UPT, UP0 ;  /* 0x0000003f0500728c */ /* 0x000fe2000bf05300 */
[----:B------:R-:W-:-:S02]  /*ea10*/  ISETP.NE.AND.EX P2, PT, RZ, UR7, PT, P2 ;  /* 0x00000007ff007c0c */ /* 0x000fc4000bf45320 */
[----:B------:R-:W-:Y:S01]  /*ea20*/  ULDC UR5, c[0x0][0x2e0] ;  /* 0x0000b80000057ab9 */ /* 0x000fe20000000800 */
[----:B------:R-:W-:-:S04]  /*ea30*/  USEL UR4, UR4, 0x1, UP0 ;  /* 0x0000000104047887 */ /* 0x000fc80008000000 */
[----:B------:R-:W-:Y:S01]  /*ea40*/  UIMAD UR4, UR4, UR5, URZ ;  /* 0x00000005040472a4 */ /* 0x000fe2000f8e023f */
[----:B-1----:R-:W-:Y:S11]  /*ea50*/  @P3 BRA `(.L_x_11881) ;  /* 0x0000000000103947 */ /* 0x002ff60003800000 */
[----:B------:R-:W-:Y:S05]  /*ea60*/  @!P0 BRA `(.L_x_11881) ;  /* 0x00000000000c8947 */ /* 0x000fea0003800000 */
[----:B------:R-:W2:Y:S04]  /*ea70*/  LDG.E R7, desc[UR52][R2.64] ;  /* 0x0000003402077981 */ /* 0x000ea8000c1e1900 */
[----:B-----5:R-:W2:Y:S02]  /*ea80*/  LDG.E R8, desc[UR52][R2.64+0x4] ;  /* 0x0000043402087981 */ /* 0x020ea4000c1e1900 */
[----:B--2---:R-:W-:-:S07]  /*ea90*/  IMAD.IADD R8, R8, 0x1, -R7 ;  /* 0x0000000108087824 */ /* 0x004fce00078e0a07 */
.L_x_11881:
[----:B------:R-:W-:Y:S02]  /*eaa0*/  IMAD.U32 R3, RZ, RZ, UR4 ;  /* 0x00000004ff037e24 */ /* 0x000fe4000f8e00ff */
[----:B-----5:R-:W-:Y:S01]  /*eab0*/  IMAD.IADD R22, R9, 0x1, R0 ;  /* 0x0000000109167824 */ /* 0x020fe200078e0200 */
[----:B------:R-:W-:Y:S06]  /*eac0*/  @!P2 BRA `(.L_x_11882) ;  /* 0x000000000018a947 */ /* 0x000fec0003800000 */
[----:B------:R-:W-:-:S04]  /*ead0*/  UIADD3 UR4, UP0, UR43, UR6, URZ ;  /* 0x000000062b047290 */ /* 0x000fc8000ff1e03f */
[----:B------:R-:W-:Y:S02]  /*eae0*/  UIADD3.X UR5, UR44, UR7, URZ, UP0, !UPT ;  /* 0x000000072c057290 */ /* 0x000fe400087fe43f */
[----:B------:R-:W-:-:S04]  /*eaf0*/  IMAD.U32 R2, RZ, RZ, UR4 ;  /* 0x00000004ff027e24 */ /* 0x000fc8000f8e00ff */
[----:B------:R-:W-:-:S06]  /*eb00*/  IMAD.U32 R3, RZ, RZ, UR5 ;  /* 0x00000005ff037e24 */ /* 0x000fcc000f8e00ff */
[----:B------:R0:W5:Y:S01]  /*eb10*/  LDG.E R3, desc[UR52][R2.64] ;  /* 0x0000003402037981 */ /* 0x000162000c1e1900 */
[----:B------:R-:W-:Y:S05]  /*eb20*/  BRA `(.L_x_11883) ;  /* 0x0000000000107947 */ /* 0x000fea0003800000 */
.L_x_11882:
[----:B------:R-:W-:Y:S05]  /*eb30*/  @!P1 BRA `(.L_x_11883) ;  /* 0x00000000000c9947 */ /* 0x000fea0003800000 */
[----:B------:R-:W2:Y:S04]  /*eb40*/  LDG.E R2, desc[UR52][R4.64] ;  /* 0x0000003404027981 */ /* 0x000ea8000c1e1900 */
[----:B------:R-:W2:Y:S02]  /*eb50*/  LDG.E R3, desc[UR52][R4.64+0x4] ;  /* 0x0000043404037981 */ /* 0x000ea4000c1e1900 */
[----:B--2---:R-:W-:-:S07]  /*eb60*/  IMAD.IADD R3, R3, 0x1, -R2 ;  /* 0x0000000103037824 */ /* 0x004fce00078e0a02 */
.L_x_11883:
[----:B------:R-:W-:Y:S01]  /*eb70*/  IMAD R5, R25, 0xc0, RZ ;  /* 0x000000c019057824 */ /* 0x000fe200078e02ff */
[----:B-----5:R-:W-:Y:S01]  /*eb80*/  IADD3 R3, -R0, R3, RZ ;  /* 0x0000000300037210 */ /* 0x020fe20007ffe1ff */
[----:B------:R-:W-:Y:S03]  /*eb90*/  BSSY B6, `(.L_x_11884) ;  /* 0x0000213000067945 */ /* 0x000fe60003800000 */
[----:B------:R-:W-:Y:S01]  /*eba0*/  IADD3 R8, -R8, 0x15f, R5 ;  /* 0x0000015f08087810 */ /* 0x000fe20007ffe105 */
[----:B------:R-:W-:-:S04]  /*ebb0*/  VIADD R0, R3, 0x9f ;  /* 0x0000009f03007836 */ /* 0x000fc80000000000 */
[----:B------:R-:W-:Y:S02]  /*ebc0*/  IMAD.IADD R8, R3, 0x1, R8 ;  /* 0x0000000103087824 */ /* 0x000fe400078e0208 */
[----:B------:R-:W-:-:S04]  /*ebd0*/  IMAD.HI R0, R0, 0x66666667, RZ ;  /* 0x6666666700007827 */ /* 0x000fc800078e02ff */
[----:B------:R-:W-:Y:S01]  /*ebe0*/  IMAD.HI R8, R8, 0x66666667, RZ ;  /* 0x6666666708087827 */ /* 0x000fe200078e02ff */
[----:B------:R-:W-:-:S04]  /*ebf0*/  SHF.R.U32.HI R3, RZ, 0x1f, R0 ;  /* 0x0000001fff037819 */ /* 0x000fc80000011600 */
[----:B------:R-:W-:Y:S02]  /*ec00*/  SHF.R.U32.HI R5, RZ, 0x1f, R8 ;  /* 0x0000001fff057819 */ /* 0x000fe40000011608 */
[----:B------:R-:W-:Y:S02]  /*ec10*/  LEA.HI.SX32 R3, R0, R3, 0x1a ;  /* 0x0000000300037211 */ /* 0x000fe400078fd2ff */
[----:B------:R-:W-:-:S04]  /*ec20*/  LEA.HI.SX32 R26, R8, R5, 0x1a ;  /* 0x00000005081a7211 */ /* 0x000fc800078fd2ff */
[----:B------:R-:W-:-:S04]  /*ec30*/  VIMNMX R26, R3, R26, PT ;  /* 0x0000001a031a7248 */ /* 0x000fc80003fe0100 */
[----:B------:R-:W-:-:S13]  /*ec40*/  ISETP.GT.AND P0, PT, R26, RZ, PT ;  /* 0x000000ff1a00720c */ /* 0x000fda0003f04270 */
[----:B------:R-:W-:Y:S05]  /*ec50*/  @P0 BRA `(.L_x_11885) ;  /* 0x0000000000440947 */ /* 0x000fea0003800000 */
[----:B0-----:R-:W0:Y:S02]  /*ec60*/  S2R R2, SR_TID.X ;  /* 0x0000000000027919 */ /* 0x001e240000002100 */
        /* <DEDUP_REMOVED lines=16> */
.L_x_11885:
[----:B------:R-:W1:Y:S01]  /*ed70*/  S2UR UR4, SR_CgaCtaId ;  /* 0x00000000000479c3 */ /* 0x000e620000008800 */
[----:B------:R-:W-:Y:S02]  /*ed80*/  UMOV UR41, 0x400 ;  /* 0x0000040000297882 */ /* 0x000fe40000000000 */
[----:B-1----:R-:W-:-:S04]  /*ed90*/  ULEA UR41, UR4, UR41, 0x18 ;  /* 0x0000002904297291 */ /* 0x002fc8000f8ec03f */
[----:B------:R-:W-:-:S04]  /*eda0*/  UIADD3 UR4, UR41, 0xe000, URZ ;  /* 0x0000e00029047890 */ /* 0x000fc8000fffe03f */
[----:B------:R-:W-:-:S06]  /*edb0*/  ULOP3.LUT UP0, URZ, UR4, 0x1bf, URZ, 0xc0, !UPT ;  /* 0x000001bf043f7892 */ /* 0x000fcc000f80c03f */
[----:B------:R-:W-:-:S13]  /*edc0*/  PLOP3.LUT P0, PT, PT, PT, UP0, 0x80, 0x0 ;  /* 0x000000000000781c */ /* 0x000fda0003f0f008 */
[----:B------:R-:W-:Y:S05]  /*edd0*/  @!P0 BRA `(.L_x_11887) ;  /* 0x0000000000408947 */ /* 0x000fea0003800000 */
[----:B0-----:R-:W-:Y:S01]  /*ede0*/  MOV R2, 0x0 ;  /* 0x0000000000027802 */ /* 0x001fe20000000f00 */
        /* <DEDUP_REMOVED lines=15> */
.L_x_11887:
[----:B------:R-:W-:-:S06]  /*eee0*/  UIADD3 UR4, UR41, 0x6000, URZ ;  /* 0x0000600029047890 */ /* 0x000fcc000fffe03f */
[----:B------:R-:W-:-:S05]  /*eef0*/  IMAD.U32 R18, RZ, RZ, UR4 ;  /* 0x00000004ff127e24 */ /* 0x000fca000f8e00ff */
        /* <DEDUP_REMOVED lines=18> */
.L_x_11888:
        /* <DEDUP_REMOVED lines=20> */
.L_x_11889:
[----:B------:R-:W-:-:S13]  /*f160*/  LOP3.LUT P6, RZ, R18, 0x1bf, RZ, 0xc0, !PT ;  /* 0x000001bf12ff7812 */ /* 0x000fda00078cc0ff */
        /* <DEDUP_REMOVED lines=17> */
.L_x_11890:
[----:B------:R-:W-:Y:S01]  /*f280*/  ULDC.64 UR4, c[0x0][0x9f8] ;  /* 0x00027e0000047ab9 */ /* 0x000fe20000000a00 */
[----:B------:R-:W-:Y:S01]  /*f290*/  IMAD.U32 R18, RZ, RZ, UR45 ;  /* 0x0000002dff127e24 */ /* 0x000fe2000f8e00ff */
[----:B------:R-:W-:Y:S01]  /*f2a0*/  UISETP.NE.U32.AND UP0, UPT, UR4, URZ, UPT ;  /* 0x0000003f0400728c */ /* 0x000fe2000bf05070 */
[----:B------:R-:W1:Y:S01]  /*f2b0*/  S2R R27, SR_TID.X ;  /* 0x00000000001b7919 */ /* 0x000e620000002100 */
[----:B------:R-:W2:Y:S01]  /*f2c0*/  LDC R0, c[0x0][0x428] ;  /* 0x00010a00ff007b82 */ /* 0x000ea20000000800 */
[----:B------:R-:W-:Y:S01]  /*f2d0*/  IMAD R25, R25, 0xc0, R19 ;  /* 0x000000c019197824 */ /* 0x000fe200078e0213 */
[----:B------:R-:W-:Y:S01]  /*f2e0*/  UISETP.NE.AND.EX UP0, UPT, UR5, URZ, UPT, UP0 ;  /* 0x0000003f0500728c */ /* 0x000fe2000bf05300 */
[----:B------:R-:W-:-:S05]  /*f2f0*/  ULDC.64 UR6, c[0x0][0xa08] ;  /* 0x0002820000067ab9 */ /* 0x000fca0000000a00 */
[----:B------:R-:W-:-:S05]  /*f300*/  PLOP3.LUT P0, PT, PT, PT, UP0, 0x80, 0x0 ;  /* 0x000000000000781c */ /* 0x000fca0003f0f008 */
[----:B------:R-:W-:-:S04]  /*f310*/  @UP0 UIADD3 UR4, UP1, UR43, UR4, URZ ;  /* 0x000000042b040290 */ /* 0x000fc8000ff3e03f */
[----:B------:R-:W-:Y:S02]  /*f320*/  @UP0 UIADD3.X UR5, UR44, UR5, URZ, UP1, !UPT ;  /* 0x000000052c050290 */ /* 0x000fe40008ffe43f */
[----:B0-----:R-:W-:-:S04]  /*f330*/  IMAD.U32 R2, RZ, RZ, UR4 ;  /* 0x00000004ff027e24 */ /* 0x001fc8000f8e00ff */
[----:B------:R-:W-:Y:S01]  /*f340*/  IMAD.U32 R3, RZ, RZ, UR5 ;  /* 0x00000005ff037e24 */ /* 0x000fe2000f8e00ff */
[----:B--2---:R-:W-:Y:S01]  /*f350*/  ISETP.NE.AND P2, PT, R0, 0x1, PT ;  /* 0x000000010000780c */ /* 0x004fe20003f45270 */
[----:B------:R-:W-:-:S03]  /*f360*/  ULDC.64 UR4, c[0x0][0xa00] ;  /* 0x0002800000047ab9 */ /* 0x000fc60000000a00 */
[----:B------:R0:W2:Y:S01]  /*f370*/  @P0 LDG.E R18, desc[UR52][R2.64] ;  /* 0x0000003402120981 */ /* 0x0000a2000c1e1900 */
[----:B------:R-:W-:Y:S01]  /*f380*/  ISETP.NE.U32.AND P0, PT, RZ, UR4, PT ;  /* 0x00000004ff007c0c */ /* 0x000fe2000bf05070 */
[----:B------:R-:W-:Y:S01]  /*f390*/  UMOV UR36, URZ ;  /* 0x0000003f00247c82 */ /* 0x000fe20008000000 */
[----:B-1----:R-:W-:Y:S01]  /*f3a0*/  LOP3.LUT R21, R27, 0x7f, RZ, 0xc0, !PT ;  /* 0x0000007f1b157812 */ /* 0x002fe200078ec0ff */
[----:B------:R-:W-:Y:S01]  /*f3b0*/  IMAD.U32 R19, RZ, RZ, UR38 ;  /* 0x00000026ff137e24 */ /* 0x000fe2000f8e00ff */
[----:B------:R-:W-:Y:S02]  /*f3c0*/  ISETP.NE.AND.EX P0, PT, RZ, UR5, PT, P0 ;  /* 0x00000005ff007c0c */ /* 0x000fe4000bf05300 */
[----:B------:R-:W-:Y:S02]  /*f3d0*/  ISETP.NE.AND P1, PT, R21, RZ, PT ;  /* 0x000000ff1500720c */ /* 0x000fe40003f25270 */
[----:B------:R-:W1:Y:S01]  /*f3e0*/  @P2 LDC R0, c[0x0][0x42c] ;  /* 0x00010b00ff002b82 */ /* 0x000e620000000800 */
[----:B------:R-:W-:-:S02]  /*f3f0*/  SEL R6, RZ, UR45, P0 ;  /* 0x0000002dff067c07 */ /* 0x000fc40008000000 */
[----:B------:R-:W-:Y:S02]  /*f400*/  R2UR UR37, R25 ;  /* 0x00000000192572ca */ /* 0x000fe400000e0000 */
[----:B------:R-:W-:Y:S02]  /*f410*/  R2UR UR39, R6 ;  /* 0x00000000062772ca */ /* 0x000fe400000e0000 */
[----:B------:R-:W-:Y:S01]  /*f420*/  SHF.R.U32.HI R4, RZ, 0x5, R27 ;  /* 0x00000005ff047819 */ /* 0x000fe2000001161b */
[----:B0-----:R-:W0:Y:S03]  /*f430*/  LDC.64 R2, c[0x0][0x3f8] ;  /* 0x0000fe00ff027b82 */ /* 0x001e260000000a00 */
[----:B------:R-:W-:Y:S01]  /*f440*/  VOTEU.ALL UP1, P1 ;  /* 0x00000000003f7886 */ /* 0x000fe20000820000 */
[----:B------:R-:W-:-:S04]  /*f450*/  LOP3.LUT R4, R4, 0x3, RZ, 0xc0, !PT ;  /* 0x0000000304047812 */ /* 0x000fc800078ec0ff */
[----:B------:R-:W3:Y:S01]  /*f460*/  @P2 LDC R5, c[0x0][0x430] ;  /* 0x00010c00ff052b82 */ /* 0x000ee20000000800 */
[----:B------:R-:W-:-:S04]  /*f470*/  @!UP1 UIADD3 UR4, UP0, UR50, 0x270, URZ ;  /* 0x0000027032049890 */ /* 0x000fc8000ff1e03f */
[----:B------:R-:W-:Y:S01]  /*f480*/  @!UP1 UIADD3.X UR5, URZ, UR51, URZ, UP0, !UPT ;  /* 0x000000333f059290 */ /* 0x000fe200087fe43f */
[----:B-1----:R-:W-:-:S08]  /*f490*/  @P2 IMAD.HI.U32 R0, R0, UR38, RZ ;  /* 0x0000002600002c27 */ /* 0x002fd0000f8e00ff */
[----:B------:R1:W-:Y:S01]  /*f4a0*/  @!UP1 UTMAPF.L2.4D [UR36], [UR4] ;  /* 0x00000024040095b8 */ /* 0x0003e20008018000 */
[----:B0-----:R-:W-:Y:S01]  /*f4b0*/  LOP3.LUT P0, RZ, R2, UR6, RZ, 0xfc, !PT ;  /* 0x0000000602ff7c12 */ /* 0x001fe2000f80fcff */
[----:B------:R-:W-:-:S03]  /*f4c0*/  UMOV UR6, 0xffffffff ;  /* 0xffffffff00067882 */ /* 0x000fc60000000000 */
[----:B------:R-:W-:Y:S02]  /*f4d0*/  LOP3.LUT P0, RZ, R3, UR7, RZ, 0xfc, P0 ;  /* 0x0000000703ff7c12 */ /* 0x000fe4000800fcff */
[----:B---3--:R-:W-:Y:S02]  /*f4e0*/  @P2 SHF.R.U32.HI R19, RZ, R5, R0 ;  /* 0x00000005ff132219 */ /* 0x008fe40000011600 */
[----:B--2---:R-:W-:Y:S02]  /*f4f0*/  SHF.R.S32.HI R20, RZ, 0x1f, R18 ;  /* 0x0000001fff147819 */ /* 0x004fe40000011412 */
[----:B------:R-:W-:Y:S01]  /*f500*/  SEL R0, R18, RZ, !P0 ;  /* 0x000000ff12007207 */ /* 0x000fe20004000000 */
[----:B-1----:R-:W-:Y:S06]  /*f510*/  BRA.DIV UR6, `(.L_x_11891) ;  /* 0x0000002a06947947 */ /* 0x002fec000b800000 */
[----:B------:R0:W1:Y:S02]  /*f520*/  SHFL.IDX PT, R14, R4, RZ, 0x1f ;  /* 0x00001fff040e7589 */ /* 0x00006400000e0000 */
.L_x_11959:
[----:B-1----:R-:W-:Y:S02]  /*f530*/  ISETP.NE.AND P0, PT, R14, RZ, PT ;  /* 0x000000ff0e00720c */ /* 0x002fe40003f05270 */
[----:B------:R-:W-:-:S11]  /*f540*/  PLOP3.LUT P6, PT, PT, PT, PT, 0x8, 0x0 ;  /* 0x000000000000781c */ /* 0x000fd60003fce170 */
[----:B------:R-:W-:Y:S05]  /*f550*/  @P0 BRA `(.L_x_11892) ;  /* 0x0000000400800947 */ /* 0x000fea0003800000 */
[----:B------:R-:W-:Y:S01]  /*f560*/  UMOV UR4, 0xffffffff ;  /* 0xffffffff00047882 */ /* 0x000fe20000000000 */
[----:B------:R-:W-:Y:S02]  /*f570*/  IADD3 R7, R26, -0x1, RZ ;  /* 0xffffffff1a077810 */ /* 0x000fe40007ffe0ff */
[----:B------:R-:W-:Y:S05]  /*f580*/  BRA.DIV UR4, `(.L_x_11893) ;  /* 0x0000002a04987947 */ /* 0x000fea000b800000 */
[----:B------:R-:W-:-:S13]  /*f590*/  ELECT P6, URZ, PT ;  /* 0x00000000003f782f */ /* 0x000fda00038c0000 */
.L_x_11962:
        /* <DEDUP_REMOVED lines=22> */
.L_x_11895:
[----:B------:R-:W-:Y:S02]  /*f700*/  LEA R5, R16, UR41, 0x3 ;  /* 0x0000002910057c11 */ /* 0x000fe4000f8e18ff */
[----:B-1----:R-:W-:Y:S02]  /*f710*/  SHF.L.U32 R2, R17, 0x1f, RZ ;  /* 0x0000001f11027819 */ /* 0x002fe400000006ff */
[----:B------:R-:W-:Y:S02]  /*f720*/  ISETP.NE.AND P0, PT, R21, RZ, PT ;  /* 0x000000ff1500720c */ /* 0x000fe40003f05270 */
[----:B------:R-:W1:Y:S02]  /*f730*/  SYNCS.PHASECHK.TRANS64.TRYWAIT P2, [R5+URZ+0x13280], R2 ;  /* 0x01328002050075a7 */ /* 0x000e64000804017f */
[----:B-1----:R-:W-:Y:S09]  /*f740*/  @!P2 BRA `(.L_x_11896) ;  /* 0x000000280048a947 */ /* 0x002ff20003800000 */
.L_x_11963:
        /* <DEDUP_REMOVED lines=8> */
.L_x_11897:
[----:B------:R-:W-:Y:S01]  /*f7d0*/  IMAD.U32 R3, RZ, RZ, UR41 ;  /* 0x00000029ff037e24 */ /* 0x000fe2000f8e00ff */
        /* <DEDUP_REMOVED lines=17> */
.L_x_11964:
[----:B------:R-:W-:Y:S05]  /*f8f0*/  @P0 BRA `(.L_x_11899) ;  /* 0x00000000001c0947 */ /* 0x000fea0003800000 */
[----:B0-----:R-:W0:Y:S01]  /*f900*/  S2R R4, SR_TID.X ;  /* 0x0000000000047919 */ /* 0x001e220000002100 */
[----:B-12---:R-:W-:-:S04]  /*f910*/  IMAD.MOV.U32 R2, RZ, RZ, 0x2800 ;  /* 0x00002800ff027424 */ /* 0x006fc800078e00ff */
[----:B------:R3:W-:Y:S01]  /*f920*/  SYNCS.ARRIVE.TRANS64 RZ, [R5+URZ+0x13230], R2 ;  /* 0x0132300205ff79a7 */ /* 0x0007e2000800003f */
[----:B0-----:R-:W-:-:S04]  /*f930*/  LOP3.LUT R4, R4, 0x1f, RZ, 0xc0, !PT ;  /* 0x0000001f04047812 */ /* 0x001fc800078ec0ff */
[----:B------:R-:W-:-:S13]  /*f940*/  ISETP.NE.AND P0, PT, R4, RZ, PT ;  /* 0x000000ff0400720c */ /* 0x000fda0003f05270 */
[----:B---3--:R-:W-:Y:S05]  /*f950*/  @!P0 BRA `(.L_x_11899) ;  /* 0x0000000000048947 */ /* 0x008fea0003800000 */
[----:B------:R-:W-:Y:S01]  /*f960*/  BPT.TRAP 0x1 ;  /* 0x000000040000795c */ /* 0x000fe20000300000 */
.L_x_11899:
        /* <DEDUP_REMOVED lines=14> */
.L_x_11894:
        /* <DEDUP_REMOVED lines=11> */
[----:B-12---:R-:W-:Y:S01]  /*fb00*/  @P0 IMAD.MOV.U32 R2, RZ, RZ, 0x3000 ;  /* 0x00003000ff020424 */ /* 0x006fe200078e00ff */
[----:B------:R-:W-:Y:S01]  /*fb10*/  @P0 R2UR UR13, R6 ;  /* 0x00000000060d02ca */ /* 0x000fe200000e0000 */
[----:B------:R-:W-:Y:S02]  /*fb20*/  UMOV UR12, UR38 ;  /* 0x00000026000c7c82 */ /* 0x000fe40008000000 */
[----:B------:R1:W-:Y:S10]  /*fb30*/  @P0 SYNCS.ARRIVE.TRANS64 RZ, [UR41+0x13200], R2 ;  /* 0x01320002ffff09a7 */ /* 0x0003f40008000029 */
[----:B------:R1:W-:Y:S02]  /*fb40*/  UTMALDG.4D [UR8], [UR4], desc[UR6] ;  /* 0x00000608040075b4 */ /* 0x0003e40008019000 */
[----:B-1----:R-:W-:Y:S01]  /*fb50*/  NOP ;  /* 0x0000000000007918 */ /* 0x002fe20000000000 */
.L_x_11892:
[----:B------:R-:W-:Y:S01]  /*fb60*/  VIADD R29, R29, 0x1 ;  /* 0x000000011d1d7836 */ /* 0x000fe20000000000 */
[----:B------:R-:W-:Y:S01]  /*fb70*/  BSSY B0, `(.L_x_11900) ;  /* 0x0000008000007945 */ /* 0x000fe20003800000 */
[----:B------:R-:W-:-:S03]  /*fb80*/  ISETP.GE.AND P2, PT, R26, 0x2, PT ;  /* 0x000000021a00780c */ /* 0x000fc60003f46270 */
[----:B------:R-:W-:-:S04]  /*fb90*/  LEA.HI R2, R29, R29, RZ, 0x1 ;  /* 0x0000001d1d027211 */ /* 0x000fc800078f08ff */
[----:B------:R-:W-:-:S04]  /*fba0*/  LOP3.LUT R2, R2, 0xfffffffe, RZ, 0xc0, !PT ;  /* 0xfffffffe02027812 */ /* 0x000fc800078ec0ff */
[----:B------:R-:W-:-:S04]  /*fbb0*/  IADD3 R2, R29, -R2, RZ ;  /* 0x800000021d027210 */ /* 0x000fc80007ffe0ff */
[----:B------:R-:W-:-:S04]  /*fbc0*/  SHF.L.U32 R2, R2, 0x1f, RZ ;  /* 0x0000001f02027819 */ /* 0x000fc800000006ff */
[----:B------:R-:W1:Y:S02]  /*fbd0*/  SYNCS.PHASECHK.TRANS64.TRYWAIT P0, [UR41+0x13220], R2 ;  /* 0x01322002ff0075a7 */ /* 0x000e640008000169 */
[----:B-1----:R-:W-:Y:S05]  /*fbe0*/  @!P0 BRA `(.L_x_11901) ;  /* 0x0000002400488947 */ /* 0x002fea0003800000 */
.L_x_11965:
[----:B------:R-:W-:Y:S05]  /*fbf0*/  BSYNC B0 ;  /* 0x0000000000007941 */ /* 0x000fea0003800000 */
.L_x_11900:
[----:B------:R-:W-:Y:S05]  /*fc00*/  @!P2 BRA `(.L_x_11902) ;  /* 0x0000000800d4a947 */ /* 0x000fea0003800000 */
[----:B-1----:R-:W-:Y:S02]  /*fc10*/  VIADD R2, R26, 0xfffffffe ;  /* 0xfffffffe1a027836 */ /* 0x002fe40000000000 */
[----:B------:R-:W-:Y:S02]  /*fc20*/  IMAD.MOV.U32 R8, RZ, RZ, R17 ;  /* 0x000000ffff087224 */ /* 0x000fe400078e0011 */
[----:B------:R-:W-:-:S07]  /*fc30*/  IMAD.MOV.U32 R3, RZ, RZ, R16 ;  /* 0x000000ffff037224 */ /* 0x000fce00078e0010 */
.L_x_11922:
        /* <DEDUP_REMOVED lines=33> */
.L_x_11905:
[----:B------:R-:W2:Y:S01]  /*fe50*/  SYNCS.PHASECHK.TRANS64.TRYWAIT P0, [R9+URZ+0x13280], R10 ;  /* 0x0132800a090075a7 */ /* 0x000ea2000800017f */
[----:B0-----:R-:W0:Y:S01]  /*fe60*/  S2R R4, SR_TID.X ;  /* 0x0000000000047919 */ /* 0x001e220000002100 */
[----:B------:R-:W-:Y:S01]  /*fe70*/  BSSY B1, `(.L_x_11906) ;  /* 0x0000004000017945 */ /* 0x000fe20003800000 */
[----:B0-----:R-:W-:-:S04]  /*fe80*/  LOP3.LUT R4, R4, 0x7f, RZ, 0xc0, !PT ;  /* 0x0000007f04047812 */ /* 0x001fc800078ec0ff */
[----:B------:R-:W-:Y:S01]  /*fe90*/  ISETP.NE.AND P2, PT, R4, RZ, PT ;  /* 0x000000ff0400720c */ /* 0x000fe20003f45270 */
[----:B--2---:R-:W-:-:S12]  /*fea0*/  @!P0 BRA `(.L_x_11907) ;  /* 0x0000002000b08947 */ /* 0x004fd80003800000 */
.L_x_11966:
[----:B------:R-:W-:Y:S05]  /*feb0*/  BSYNC B1 ;  /* 0x0000000000017941 */ /* 0x000fea0003800000 */
.L_x_11906:
[----:B------:R-:W-:Y:S04]  /*fec0*/  BSSY B1, `(.L_x_11908) ;  /* 0x0000009000017945 */ /* 0x000fe80003800000 */
[----:B------:R-:W-:Y:S05]  /*fed0*/  @P2 BRA `(.L_x_11909) ;  /* 0x00000000001c2947 */ /* 0x000fea0003800000 */
[----:B------:R-:W2:Y:S02]  /*fee0*/  S2R R4, SR_TID.X ;  /* 0x0000000000047919 */ /* 0x000ea40000002100 */
[----:B--2---:R-:W-:Y:S02]  /*fef0*/  LOP3.LUT R5, R4, 0x1f, RZ, 0xc0, !PT ;  /* 0x0000001f04057812 */ /* 0x004fe400078ec0ff */
[----:B------:R-:W-:Y:S02]  /*ff00*/  MOV R4, 0x2800 ;  /* 0x0000280000047802 */ /* 0x000fe40000000f00 */
[----:B------:R-:W-:Y:S02]  /*ff10*/  ISETP.NE.AND P0, PT, R5, RZ, PT ;  /* 0x000000ff0500720c */ /* 0x000fe40003f05270 */
[----:B------:R2:W-:Y:S11]  /*ff20*/  SYNCS.ARRIVE.TRANS64 RZ, [R9+URZ+0x13270], R4 ;  /* 0x0132700409ff79a7 */ /* 0x0005f6000800003f */
[----:B--2---:R-:W-:Y:S05]  /*ff30*/  @!P0 BRA `(.L_x_11909) ;  /* 0x0000000000048947 */ /* 0x004fea0003800000 */
[----:B------:R-:W-:Y:S01]  /*ff40*/  BPT.TRAP 0x1 ;  /* 0x000000040000795c */ /* 0x000fe20000300000 */
.L_x_11909:
[----:B------:R-:W-:Y:S05]  /*ff50*/  BSYNC B1 ;  /* 0x0000000000017941 */ /* 0x000fea0003800000 */
.L_x_11908:
[----:B------:R-:W-:Y:S01]  /*ff60*/  IMAD.MOV.U32 R12, RZ, RZ, RZ ;  /* 0x000000ffff0c7224 */ /* 0x000fe200078e00ff */
[----:B------:R-:W-:Y:S01]  /*ff70*/  R2UR UR12, R19 ;  /* 0x00000000130c72ca */ /* 0x000fe200000e0000 */
[----:B------:R-:W-:Y:S01]  /*ff80*/  IMAD.U32 R5, RZ, RZ, UR41 ;  /* 0x00000029ff057e24 */ /* 0x000fe2000f8e00ff */
[----:B------:R-:W-:Y:S01]  /*ff90*/  UIADD3 UR4, UP0, UR50, 0x470, URZ ;  /* 0x0000047032047890 */ /* 0x000fe2000ff1e03f */
[----:B------:R-:W-:Y:S01]  /*ffa0*/  PLOP3.LUT P0, PT, PT, PT, PT, 0x80, 0x0 ;  /* 0x000000000000781c */ /* 0x000fe20003f0f070 */
[----:B-1----:R-:W-:Y:S01]  /*ffb0*/  IMAD R7, R11, 0xa0, R22 ;  /* 0x000000a00b077824 */ /* 0x002fe200078e0216 */
[----:B------:R-:W-:Y:S01]  /*ffc0*/  R2UR UR10, R12 ;  /* 0x000000000c0a72ca */ /* 0x000fe200000e0000 */
[----:B------:R-:W-:Y:S01]  /*ffd0*/  IMAD R6, R16, 0x2800, R5 ;  /* 0x0000280010067824 */ /* 0x000fe200078e0205 */
[----:B------:R-:W-:Y:S01]  /*ffe0*/  UIADD3.X UR5, URZ, UR51, URZ, UP0, !UPT ;  /* 0x000000333f057290 */ /* 0x000fe200087fe43f */
[----:B------:R-:W-:Y:S01]  /*fff0*/  VIADD R5, R9, 0x13270 ;  /* 0x0001327009057836 */ /* 0x000fe20000000000 */
[----:B------:R-:W-:Y:S01]  /*10000*/  UMOV UR6, 0x0 ;  /* 0x0000000000067882 */ /* 0x000fe20000000000 */
[----:B------:R-:W-:Y:S01]  /*10010*/  VIADD R4, R6, 0x6000 ;  /* 0x0000600006047836 */ /* 0x000fe20000000000 */
[----:B------:R-:W-:-:S09]  /*10020*/  UMOV UR7, 0x14f00000 ;  /* 0x14f0000000077882 */ /* 0x000fd20000000000 */
.L_x_11910:
        /* <DEDUP_REMOVED lines=12> */
.L_x_11967:
[----:B------:R-:W-:Y:S05]  /*100f0*/  BSYNC B1 ;  /* 0x0000000000017941 */ /* 0x000fea0003800000 */
.L_x_11911:
        /* <DEDUP_REMOVED lines=11> */
.L_x_11914:
[----:B------:R-:W-:Y:S05]  /*101b0*/  BSYNC B1 ;  /* 0x0000000000017941 */ /* 0x000fea0003800000 */
.L_x_11913:
        /* <DEDUP_REMOVED lines=9> */
.L_x_11915:
        /* <DEDUP_REMOVED lines=9> */
.L_x_11904:
[----:B------:R-:W-:Y:S05]  /*102e0*/  BSYNC B0 ;  /* 0x0000000000007941 */ /* 0x000fea0003800000 */
.L_x_11903:
[----:B------:R-:W-:-:S06]  /*102f0*/  UISETP.NE.AND UP0, UPT, UR42, 0x3, UPT ;  /* 0x000000032a00788c */ /* 0x000fcc000bf05270 */
[----:B------:R-:W-:-:S13]  /*10300*/  PLOP3.LUT P0, PT, PT, PT, UP0, 0x80, 0x0 ;  /* 0x000000000000781c */ /* 0x000fda0003f0f008 */
[----:B------:R-:W-:Y:S05]  /*10310*/  @!P0 BRA `(.L_x_11916) ;  /* 0x0000000000048947 */ /* 0x000fea0003800000 */
[----:B------:R-:W-:Y:S01]  /*10320*/  BPT.TRAP 0x1 ;  /* 0x000000040000795c */ /* 0x000fe20000300000 */
.L_x_11916:
[----:B------:R-:W-:Y:S01]  /*10330*/  LOP3.LUT R5, R8, 0x1, RZ, 0x3c, !PT ;  /* 0x0000000108057812 */ /* 0x000fe200078e3cff */
[----:B------:R-:W-:Y:S01]  /*10340*/  BSSY B0, `(.L_x_11917) ;  /* 0x0000007000007945 */ /* 0x000fe20003800000 */
[----:B------:R-:W-:Y:S02]  /*10350*/  LEA R12, R3, UR41, 0x3 ;  /* 0x00000029030c7c11 */ /* 0x000fe4000f8e18ff */
[----:B------:R-:W-:Y:S02]  /*10360*/  SHF.L.U32 R5, R5, 0x1f, RZ ;  /* 0x0000001f05057819 */ /* 0x000fe400000006ff */
[----:B0-----:R-:W-:Y:S02]  /*10370*/  MOV R4, UR47 ;  /* 0x0000002f00047c02 */ /* 0x001fe40008000f00 */
[----:B------:R-:W0:Y:S02]  /*10380*/  SYNCS.PHASECHK.TRANS64.TRYWAIT P2, [R12+URZ+0x13270], R5 ;  /* 0x013270050c0075a7 */ /* 0x000e24000804017f */
[----:B------:R-:W-:Y:S01]  /*10390*/  ISETP.NE.AND P0, PT, R4, 0x3, PT ;  /* 0x000000030400780c */ /* 0x000fe20003f05270 */
[----:B0-----:R-:W-:-:S12]  /*103a0*/  @!P2 BRA `(.L_x_11918) ;  /* 0x0000001c0098a947 */ /* 0x001fd80003800000 */
.L_x_11968:
[----:B------:R-:W-:Y:S05]  /*103b0*/  BSYNC B0 ;  /* 0x0000000000007941 */ /* 0x000fea0003800000 */
.L_x_11917:
[----:B------:R-:W-:Y:S05]  /*103c0*/  @!P0 BRA `(.L_x_11919) ;  /* 0x0000000000048947 */ /* 0x000fea0003800000 */
[----:B------:R-:W-:Y:S01]  /*103d0*/  BPT.TRAP 0x1 ;  /* 0x000000040000795c */ /* 0x000fe20000300000 */
.L_x_11919:
[----:B0-----:R-:W-:Y:S01]  /*103e0*/  SHF.L.U32 R5, R8, 0x1f, RZ ;  /* 0x0000001f08057819 */ /* 0x001fe200000006ff */
[----:B------:R-:W-:-:S03]  /*103f0*/  IMAD R10, R3, 0x2800, RZ ;  /* 0x00002800030a7824 */ /* 0x000fc600078e02ff */
[----:B------:R-:W0:Y:S02]  /*10400*/  SYNCS.PHASECHK.TRANS64.TRYWAIT P2, [R12+URZ+0x13260], R5 ;  /* 0x013260050c0075a7 */ /* 0x000e24000804017f */
[----:B0-----:R-:W-:Y:S05]  /*10410*/  @!P2 BRA `(.L_x_11920) ;  /* 0x0000001c0090a947 */ /* 0x001fea0003800000 */
.L_x_11969:
        /* <DEDUP_REMOVED lines=42> */
.L_x_11921:
        /* <DEDUP_REMOVED lines=10> */
.L_x_11902:
        /* <DEDUP_REMOVED lines=9> */
[----:B0-----:R-:W0:Y:S02]  /*107f0*/  S2R R4, SR_LTMASK ;  /* 0x0000000000047919 */ /* 0x001e240000003900 */
[----:B0-----:R-:W-:-:S04]  /*10800*/  LOP3.LUT R4, R4, UR4, RZ, 0xc0, !PT ;  /* 0x0000000404047c12 */ /* 0x001fc8000f8ec0ff */
[----:B------:R-:W0:Y:S01]  /*10810*/  POPC R7, R4 ;  /* 0x0000000400077309 */ /* 0x000e220000000000 */
[----:B--2---:R-:W0:Y:S02]  /*10820*/  SHFL.IDX PT, R0, R3, R0, 0x1f ;  /* 0x00001f0003007589 */ /* 0x004e2400000e0000 */
[----:B0-----:R-:W-:-:S07]  /*10830*/  IADD3 R24, R0, UR46, R7 ;  /* 0x0000002e00187c10 */ /* 0x001fce000fffe007 */
.L_x_11924:
[----:B------:R-:W-:Y:S05]  /*10840*/  BSYNC B0 ;  /* 0x0000000000007941 */ /* 0x000fea0003800000 */
.L_x_11923:
[----:B------:R-:W-:-:S06]  /*10850*/  UISETP.NE.AND UP0, UPT, UR42, 0x3, UPT ;  /* 0x000000032a00788c */ /* 0x000fcc000bf05270 */
[----:B------:R-:W-:-:S13]  /*10860*/  PLOP3.LUT P0, PT, PT, PT, UP0, 0x80, 0x0 ;  /* 0x000000000000781c */ /* 0x000fda0003f0f008 */
[----:B------:R-:W-:Y:S05]  /*10870*/  @!P0 BRA `(.L_x_11925) ;  /* 0x0000000000048947 */ /* 0x000fea0003800000 */
[----:B------:R-:W-:Y:S01]  /*10880*/  BPT.TRAP 0x1 ;  /* 0x000000040000795c */ /* 0x000fe20000300000 */
.L_x_11925:
        /* <DEDUP_REMOVED lines=8> */
.L_x_11970:
[----:B------:R-:W-:Y:S05]  /*10910*/  BSYNC B0 ;  /* 0x0000000000007941 */ /* 0x000fea0003800000 */
.L_x_11926:
[----:B------:R-:W-:Y:S05]  /*10920*/  @!P2 BRA `(.L_x_11928) ;  /* 0x000000000004a947 */ /* 0x000fea0003800000 */
[----:B------:R-:W-:Y:S01]  /*10930*/  BPT.TRAP 0x1 ;  /* 0x000000040000795c */ /* 0x000fe20000300000 */
.L_x_11928:
[----:B------:R-:W-:Y:S01]  /*10940*/  SHF.L.U32 R5, R17, 0x1f, RZ ;  /* 0x0000001f11057819 */ /* 0x000fe200000006ff */
[----:B-1----:R-:W-:-:S03]  /*10950*/  IMAD R3, R16, 0x2800, RZ ;  /* 0x0000280010037824 */ /* 0x002fc600078e02ff */
[----:B------:R-:W1:Y:S02]  /*10960*/  SYNCS.PHASECHK.TRANS64.TRYWAIT P0, [R2+URZ+0x13260], R5 ;  /* 0x01326005020075a7 */ /* 0x000e64000800017f */
[----:B------:R-:W-:Y:S01]  /*10970*/  LOP3.LUT R0, R3, R28, RZ, 0xfc, !PT ;  /* 0x0000001c03007212 */ /* 0x000fe200078efcff */
[----:B-1----:R-:W-:Y:S06]  /*10980*/  @!P0 BRA `(.L_x_11929) ;  /* 0x00000018005c8947 */ /* 0x002fec0003800000 */
.L_x_11971:
        /* <DEDUP_REMOVED lines=41> */
.L_x_11930:
        /* <DEDUP_REMOVED lines=10> */
.L_x_11886:
[----:B------:R-:W-:Y:S05]  /*10cc0*/  BSYNC B6 ;  /* 0x0000000000067941 */ /* 0x000fea0003800000 */
.L_x_11884:
[----:B------:R-:W2:Y:S02]  /*10cd0*/  LDL R0, [R1] ;  /* 0x0000000001007983 */ /* 0x000ea40000100800 */
        /* <DEDUP_REMOVED lines=11> */
.L_x_11931:
[----:B------:R-:W1:Y:S01]  /*10d90*/  S2R R0, SR_TID.X ;  /* 0x0000000000007919 */ /* 0x000e620000002100 */
[----:B------:R-:W-:Y:S01]  /*10da0*/  ULDC UR4, c[0x0][0xc14] ;  /* 0x0003050000047ab9 */ /* 0x000fe20000000800 */
[----:B-1----:R-:W-:Y:S01]  /*10db0*/  LOP3.LUT R7, R0, 0x1f, RZ, 0xc0, !PT ;  /* 0x0000001f00077812 */ /* 0x002fe200078ec0ff */
[----:B------:R-:W-:-:S03]  /*10dc0*/  IMAD.MOV.U32 R0, RZ, RZ, RZ ;  /* 0x000000ffff007224 */ /* 0x000fc600078e00ff */
[C---:B------:R-:W-:Y:S02]  /*10dd0*/  ISETP.NE.AND P0, PT, R7.reuse, 0x1f, PT ;  /* 0x0000001f0700780c */ /* 0x040fe40003f05270 */
[----:B------:R-:W-:-:S04]  /*10de0*/  IADD3 R5, R7, UR48, RZ ;  /* 0x0000003007057c10 */ /* 0x000fc8000fffe0ff */
        /* <DEDUP_REMOVED lines=33> */
.L_x_11937:
        /* <DEDUP_REMOVED lines=14> */
.L_x_11936:
[----:B------:R-:W-:Y:S05]  /*110e0*/  BSYNC B0 ;  /* 0x0000000000007941 */ /* 0x000fea0003800000 */
.L_x_11935:
        /* <DEDUP_REMOVED lines=23> */
.L_x_11933:
        /* <DEDUP_REMOVED lines=8> */
[----:B------:R-:W-:Y:S01]  /*112e0*/  IMAD.U32 R2, RZ, RZ, UR4 ;  /* 0x00000004ff027e24 */ /* 0x000fe2000f8e00ff */
[----:B------:R-:W-:-:S05]  /*112f0*/  MOV R3, UR5 ;  /* 0x0000000500037c02 */ /* 0x000fca0008000f00 */
        /* <DEDUP_REMOVED lines=16> */
.L_x_11938:
        /* <DEDUP_REMOVED lines=57> */
.L_x_11934:
[----:B------:R-:W-:Y:S01]  /*11790*/  IMAD.MOV.U32 R24, RZ, RZ, R5 ;  /* 0x000000ffff187224 */ /* 0x000fe200078e0005 */
[----:B------:R-:W-:Y:S01]  /*117a0*/  ULDC UR48, c[0x0][0xc14] ;  /* 0x0003050000307ab9 */ /* 0x000fe20000000800 */
[----:B------:R-:W-:Y:S01]  /*117b0*/  IMAD.MOV.U32 R25, RZ, RZ, RZ ;  /* 0x000000ffff197224 */ /* 0x000fe200078e00ff */
[----:B------:R-:W-:-:S06]  /*117c0*/  UMOV UR38, URZ ;  /* 0x0000003f00267c82 */ /* 0x000fcc0008000000 */
.L_x_11939:
[----:B------:R-:W0:Y:S01]  /*117d0*/  S2R R0, SR_TID.X ;  /* 0x0000000000007919 */ /* 0x000e220000002100 */
[----:B------:R-:W-:Y:S01]  /*117e0*/  IMAD.U32 R6, RZ, RZ, UR38 ;  /* 0x00000026ff067e24 */ /* 0x000fe2000f8e00ff */
[----:B------:R-:W-:Y:S01]  /*117f0*/  MOV R7, UR48 ;  /* 0x0000003000077c02 */ /* 0x000fe20008000f00 */
[----:B------:R-:W-:Y:S01]  /*11800*/  IMAD.MOV.U32 R4, RZ, RZ, R24 ;  /* 0x000000ffff047224 */ /* 0x000fe200078e0018 */
[----:B------:R-:W-:Y:S01]  /*11810*/  BAR.SYNC.DEFER_BLOCKING 0x4, 0x200 ;  /* 0x0108000000007b1d */ /* 0x000fe20000010000 */
        /* <DEDUP_REMOVED lines=8> */
.L_x_11932:
[----:B------:R-:W-:Y:S02]  /*118a0*/  ULDC UR4, c[0x0][0xc14] ;  /* 0x0003050000047ab9 */ /* 0x000fe40000000800 */
[----:B------:R-:W-:-:S06]  /*118b0*/  UISETP.GE.AND UP0, UPT, UR48, UR4, UPT ;  /* 0x000000043000728c */ /* 0x000fcc000bf06270 */
[----:B------:R-:W-:-:S13]  /*118c0*/  PLOP3.LUT P0, PT, PT, PT, UP0, 0x80, 0x0 ;  /* 0x000000000000781c */ /* 0x000fda0003f0f008 */
[----:B------:R-:W-:Y:S05]  /*118d0*/  @!P0 BRA `(.L_x_11940) ;  /* 0xffffffcc00788947 */ /* 0x000fea000383ffff */
.L_x_11880:
[----:B0-----:R-:W0:Y:S01]  /*118e0*/  S2R R3, SR_CgaCtaId ;  /* 0x0000000000037919 */ /* 0x001e220000008800 */
[----:B------:R-:W-:Y:S01]  /*118f0*/  VIADD R29, R29, 0x1 ;  /* 0x000000011d1d7836 */ /* 0x000fe20000000000 */
[----:B------:R-:W-:Y:S01]  /*11900*/  MOV R2, 0x400 ;  /* 0x0000040000027802 */ /* 0x000fe20000000f00 */
[----:B------:R-:W-:Y:S03]  /*11910*/  BSSY B0, `(.L_x_11941) ;  /* 0x0000008000007945 */ /* 0x000fe60003800000 */
[----:B-1----:R-:W-:-:S04]  /*11920*/  LEA.HI R0, R29, R29, RZ, 0x1 ;  /* 0x0000001d1d007211 */ /* 0x002fc800078f08ff */
[----:B------:R-:W-:-:S05]  /*11930*/  LOP3.LUT R0, R0, 0xfffffffe, RZ, 0xc0, !PT ;  /* 0xfffffffe00007812 */ /* 0x000fca00078ec0ff */
[----:B------:R-:W-:-:S05]  /*11940*/  IMAD.IADD R0, R29, 0x1, -R0 ;  /* 0x000000011d007824 */ /* 0x000fca00078e0a00 */
[----:B------:R-:W-:Y:S02]  /*11950*/  SHF.L.U32 R0, R0, 0x1f, RZ ;  /* 0x0000001f00007819 */ /* 0x000fe400000006ff */
[----:B0-----:R-:W-:-:S04]  /*11960*/  LEA R7, R3, R2, 0x18 ;  /* 0x0000000203077211 */ /* 0x001fc800078ec0ff */
[----:B------:R-:W0:Y:S02]  /*11970*/  SYNCS.PHASECHK.TRANS64.TRYWAIT P0, [R7+URZ+0x13220], R0 ;  /* 0x01322000070075a7 */ /* 0x000e24000800017f */
[----:B0-----:R-:W-:Y:S05]  /*11980*/  @!P0 BRA `(.L_x_11942) ;  /* 0x0000000800708947 */ /* 0x001fea0003800000 */
.L_x_11972:
[----:B------:R-:W-:Y:S05]  /*11990*/  BSYNC B0 ;  /* 0x0000000000007941 */ /* 0x000fea0003800000 */
.L_x_11941:
[----:B------:R-:W-:-:S03]  /*119a0*/  UMOV UR4, 0xffffffff ;  /* 0xffffffff00047882 */ /* 0x000fc60000000000 */
[----:B------:R-:W-:Y:S05]  /*119b0*/  BRA.DIV UR4, `(.L_x_11943) ;  /* 0x0000000a04787947 */ /* 0x000fea000b800000 */
[----:B0-----:R-:W0:Y:S02]  /*119c0*/  S2R R0, SR_TID.X ;  /* 0x0000000000007919 */ /* 0x001e240000002100 */
[----:B0-----:R-:W-:-:S04]  /*119d0*/  SHF.R.U32.HI R0, RZ, 0x5, R0 ;  /* 0x00000005ff007819 */ /* 0x001fc80000011600 */
[----:B------:R-:W-:-:S05]  /*119e0*/  LOP3.LUT R0, R0, 0x3, RZ, 0xc0, !PT ;  /* 0x0000000300007812 */ /* 0x000fca00078ec0ff */
[----:B------:R0:W1:Y:S02]  /*119f0*/  SHFL.IDX PT, R14, R0, RZ, 0x1f ;  /* 0x00001fff000e7589 */ /* 0x00006400000e0000 */
.L_x_11975:
[----:B-1----:R-:W-:Y:S01]  /*11a00*/  ISETP.NE.AND P0, PT, R14, RZ, PT ;  /* 0x000000ff0e00720c */ /* 0x002fe20003f05270 */
[----:B------:R-:W-:-:S12]  /*11a10*/  BSSY B0, `(.L_x_11944) ;  /* 0x000002b000007945 */ /* 0x000fd80003800000 */
[----:B------:R-:W-:Y:S05]  /*11a20*/  @P0 BRA `(.L_x_11945) ;  /* 0x0000000000a40947 */ /* 0x000fea0003800000 */
[----:B------:R-:W-:-:S03]  /*11a30*/  UMOV UR4, 0xffffffff ;  /* 0xffffffff00047882 */ /* 0x000fc60000000000 */
[----:B------:R-:W-:Y:S05]  /*11a40*/  BRA.DIV UR4, `(.L_x_11946) ;  /* 0x0000000a04887947 */ /* 0x000fea000b800000 */
[----:B------:R-:W-:-:S13]  /*11a50*/  ELECT P6, URZ, PT ;  /* 0x00000000003f782f */ /* 0x000fda00038c0000 */
.L_x_11978:
[----:B------:R-:W-:Y:S05]  /*11a60*/  @!P6 BRA `(.L_x_11945) ;  /* 0x000000000094e947 */ /* 0x000fea0003800000 */
[----:B------:R-:W-:-:S06]  /*11a70*/  ULOP3.LUT UR4, UR40, 0x2, URZ, 0xfc, !UPT ;  /* 0x0000000228047892 */ /* 0x000fcc000f8efc3f */
[----:B0-----:R-:W-:-:S05]  /*11a80*/  IMAD.U32 R0, RZ, RZ, UR4 ;  /* 0x00000004ff007e24 */ /* 0x001fca000f8e00ff */
[----:B------:R-:W-:-:S13]  /*11a90*/  ISETP.NE.AND P0, PT, R0, 0x3, PT ;  /* 0x000000030000780c */ /* 0x000fda0003f05270 */
[----:B------:R-:W-:Y:S05]  /*11aa0*/  @!P0 BRA `(.L_x_11947) ;  /* 0x0000000000048947 */ /* 0x000fea0003800000 */
[----:B------:R-:W-:Y:S01]  /*11ab0*/  BPT.TRAP 0x1 ;  /* 0x000000040000795c */ /* 0x000fe20000300000 */
.L_x_11947:
        /* <DEDUP_REMOVED lines=12> */
.L_x_11979:
[----:B------:R-:W1:Y:S02]  /*11b80*/  SYNCS.PHASECHK.TRANS64.TRYWAIT P1, [R3+URZ], R0 ;  /* 0x00000000030075a7 */ /* 0x000e64000802017f */
[----:B-1----:R-:W-:Y:S05]  /*11b90*/  @!P1 BRA `(.L_x_11949) ;  /* 0x0000000800689947 */ /* 0x002fea0003800000 */
.L_x_11980:
[----:B------:R-:W-:Y:S05]  /*11ba0*/  @!P0 BRA `(.L_x_11950) ;  /* 0x0000000000048947 */ /* 0x000fea0003800000 */
[----:B------:R-:W-:Y:S01]  /*11bb0*/  BPT.TRAP 0x1 ;  /* 0x000000040000795c */ /* 0x000fe20000300000 */
.L_x_11950:
[----:B-1----:R-:W-:-:S04]  /*11bc0*/  LEA R3, R16, R7, 0x3 ;  /* 0x0000000710037211 */ /* 0x002fc800078e18ff */
[----:B------:R-:W1:Y:S02]  /*11bd0*/  SYNCS.PHASECHK.TRANS64.TRYWAIT P1, [R3+URZ+0x13260], R4 ;  /* 0x01326004030075a7 */ /* 0x000e64000802017f */
[----:B-1----:R-:W-:Y:S05]  /*11be0*/  @!P1 BRA `(.L_x_11951) ;  /* 0x0000000800689947 */ /* 0x002fea0003800000 */
.L_x_11981:
[----:B------:R-:W-:Y:S05]  /*11bf0*/  @!P0 BRA `(.L_x_11952) ;  /* 0x0000000000048947 */ /* 0x000fea0003800000 */
[----:B------:R-:W-:Y:S01]  /*11c00*/  BPT.TRAP 0x1 ;  /* 0x000000040000795c */ /* 0x000fe20000300000 */
.L_x_11952:
[----:B0-----:R-:W-:-:S04]  /*11c10*/  IMAD R5, R6, 0x8, R7 ;  /* 0x0000000806057824 */ /* 0x001fc800078e0207 */
[----:B------:R-:W0:Y:S02]  /*11c20*/  SYNCS.PHASECHK.TRANS64.TRYWAIT P1, [R5+URZ+0x13260], R0 ;  /* 0x01326000050075a7 */ /* 0x000e24000802017f */
[----:B0-----:R-:W-:Y:S05]  /*11c30*/  @!P1 BRA `(.L_x_11953) ;  /* 0x0000000800689947 */ /* 0x001fea0003800000 */
.L_x_11982:
[----:B------:R-:W-:Y:S05]  /*11c40*/  @!P0 BRA `(.L_x_11954) ;  /* 0x0000000000048947 */ /* 0x000fea0003800000 */
[----:B------:R-:W-:Y:S01]  /*11c50*/  BPT.TRAP 0x1 ;  /* 0x000000040000795c */ /* 0x000fe20000300000 */
.L_x_11954:
[----:B------:R-:W2:Y:S02]  /*11c60*/  SYNCS.PHASECHK.TRANS64.TRYWAIT P0, [R3+URZ+0x13280], R4 ;  /* 0x01328004030075a7 */ /* 0x000ea4000800017f */
[----:B--2---:R-:W-:Y:S05]  /*11c70*/  @!P0 BRA `(.L_x_11955) ;  /* 0x00000008006c8947 */ /* 0x004fea0003800000 */
.L_x_11956:
[----:B---3--:R3:W4:Y:S02]  /*11c80*/  SYNCS.PHASECHK.TRANS64.TRYWAIT P0, [R5+URZ+0x13280], R0 ;  /* 0x01328000050075a7 */ /* 0x008724000800017f */
[----:B----4-:R-:W-:Y:S05]  /*11c90*/  @!P0 NANOSLEEP.SYNCS 0x989680 ;  /* 0x009896800000895d */ /* 0x010fea0003900000 */
[----:B------:R-:W4:Y:S02]  /*11ca0*/  @!P0 SYNCS.PHASECHK.TRANS64 P0, [R5+URZ+0x13280], R0 ;  /* 0x01328000050085a7 */ /* 0x000f24000800007f */
[----:B----4-:R-:W-:Y:S05]  /*11cb0*/  @!P0 BRA `(.L_x_11956) ;  /* 0xfffffffc00f08947 */ /* 0x010fea000383ffff */
.L_x_11945:
[----:B------:R-:W-:Y:S05]  /*11cc0*/  BSYNC B0 ;  /* 0x0000000000007941 */ /* 0x000fea0003800000 */
.L_x_11944:
[----:B------:R-:W-:Y:S05]  /*11cd0*/  EXIT ;  /* 0x000000000000794d */ /* 0x000fea0003800000 */
.L_x_11819:
[----:B0-----:R-:W-:-:S04]  /*11ce0*/  IMAD.U32 R3, RZ, RZ, UR45 ;  /* 0x0000002dff037e24 */ /* 0x001fc8000f8e00ff */
[----:B------:R0:W1:Y:S03]  /*11cf0*/  SYNCS.PHASECHK.TRANS64.TRYWAIT P1, [R3+URZ+0x13200], R6 ;  /* 0x01320006030075a7 */ /* 0x000066000802017f */
[----:B-1----:R-:W-:Y:S05]  /*11d00*/  @!P1 NANOSLEEP.SYNCS 0x989680 ;  /* 0x009896800000995d */ /* 0x002fea0003900000 */
[----:B------:R-:W1:Y:S02]  /*11d10*/  @!P1 SYNCS.PHASECHK.TRANS64 P1, [R3+URZ+0x13200], R6 ;  /* 0x01320006030095a7 */ /* 0x000e64000802007f */
[----:B-1----:R-:W-:Y:S05]  /*11d20*/  @!P1 BRA `(.L_x_11819) ;  /* 0xfffffffc00ec9947 */ /* 0x002fea000383ffff */
[----:B------:R-:W-:Y:S05]  /*11d30*/  BRA `(.L_x_11957) ;  /* 0xfffffefc00287947 */ /* 0x000fea000383ffff */
.L_x_11823:
[----:B-1----:R1:W2:Y:S02]  /*11d40*/  SYNCS.PHASECHK.TRANS64.TRYWAIT P1, [R2+URZ+0x13230], R3 ;  /* 0x01323003020075a7 */ /* 0x0022a4000802017f */
[----:B--2---:R-:W-:Y:S05]  /*11d50*/  @!P1 NANOSLEEP.SYNCS 0x989680 ;  /* 0x009896800000995d */ /* 0x004fea0003900000 */
[----:B------:R-:W2:Y:S02]  /*11d60*/  @!P1 SYNCS.PHASECHK.TRANS64 P1, [R2+URZ+0x13230], R3 ;  /* 0x01323003020095a7 */ /* 0x000ea4000802007f */
[----:B--2---:R-:W-:Y:S05]  /*11d70*/  @!P1 BRA `(.L_x_11823) ;  /* 0xfffffffc00f09947 */ /* 0x004fea000383ffff */
[----:B------:R-:W-:Y:S05]  /*11d80*/  BRA `(.L_x_11822) ;  /* 0xfffffefc00447947 */ /* 0x000fea000383ffff */
.L_x_11828:
[----:B-1----:R-:W-:-:S04]  /*11d90*/  IMAD.U32 R8, RZ, RZ, UR21 ;  /* 0x00000015ff087e24 */ /* 0x002fc8000f8e00ff */
[----:B------:R1:W2:Y:S03]  /*11da0*/  SYNCS.PHASECHK.TRANS64.TRYWAIT P2, [R8+URZ+0x13230], R7 ;  /* 0x01323007080075a7 */ /* 0x0002a6000804017f */
[----:B--2---:R-:W-:Y:S05]  /*11db0*/  @!P2 NANOSLEEP.SYNCS 0x989680 ;  /* 0x009896800000a95d */ /* 0x004fea0003900000 */
[----:B------:R-:W2:Y:S02]  /*11dc0*/  @!P2 SYNCS.PHASECHK.TRANS64 P2, [R8+URZ+0x13230], R7 ;  /* 0x013230070800a5a7 */ /* 0x000ea4000804007f */
[----:B--2---:R-:W-:Y:S05]  /*11dd0*/  @!P2 BRA `(.L_x_11828) ;  /* 0xfffffffc00eca947 */ /* 0x004fea000383ffff */
[----:B------:R-:W-:Y:S05]  /*11de0*/  BRA `(.L_x_11827) ;  /* 0xffffff3000947947 */ /* 0x000fea000383ffff */
.L_x_11832:
[----:B-1----:R-:W-:-:S04]  /*11df0*/  IMAD.U32 R8, RZ, RZ, UR11 ;  /* 0x0000000bff087e24 */ /* 0x002fc8000f8e00ff */
[----:B------:R1:W2:Y:S03]  /*11e00*/  SYNCS.PHASECHK.TRANS64.TRYWAIT P2, [R8+URZ+0x13250], R7 ;  /* 0x01325007080075a7 */ /* 0x0002a6000804017f */
[----:B--2---:R-:W-:Y:S05]  /*11e10*/  @!P2 NANOSLEEP.SYNCS 0x989680 ;  /* 0x009896800000a95d */ /* 0x004fea0003900000 */
[----:B------:R-:W2:Y:S02]  /*11e20*/  @!P2 SYNCS.PHASECHK.TRANS64 P2, [R8+URZ+0x13250], R7 ;  /* 0x013250070800a5a7 */ /* 0x000ea4000804007f */
[----:B--2---:R-:W-:Y:S05]  /*11e30*/  @!P2 BRA `(.L_x_11832) ;  /* 0xfffffffc00eca947 */ /* 0x004fea000383ffff */
[----:B------:R-:W-:Y:S05]  /*11e40*/  BRA `(.L_x_11831) ;  /* 0xffffff3400a07947 */ /* 0x000fea000383ffff */
.L_x_11839:
[----:B-1----:R-:W-:-:S04]  /*11e50*/  IMAD.U32 R8, RZ, RZ, UR6 ;  /* 0x00000006ff087e24 */ /* 0x002fc8000f8e00ff */
[----:B------:R1:W2:Y:S03]  /*11e60*/  SYNCS.PHASECHK.TRANS64.TRYWAIT P2, [R8+URZ+0x13230], R7 ;  /* 0x01323007080075a7 */ /* 0x0002a6000804017f */
[----:B--2---:R-:W-:Y:S05]  /*11e70*/  @!P2 NANOSLEEP.SYNCS 0x989680 ;  /* 0x009896800000a95d */ /* 0x004fea0003900000 */
[----:B------:R-:W2:Y:S02]  /*11e80*/  @!P2 SYNCS.PHASECHK.TRANS64 P2, [R8+URZ+0x13230], R7 ;  /* 0x013230070800a5a7 */ /* 0x000ea4000804007f */
[----:B--2---:R-:W-:Y:S05]  /*11e90*/  @!P2 BRA `(.L_x_11839) ;  /* 0xfffffffc00eca947 */ /* 0x004fea000383ffff */
[----:B------:R-:W-:Y:S05]  /*11ea0*/  BRA `(.L_x_11838) ;  /* 0xffffff6800407947 */ /* 0x000fea000383ffff */
.L_x_11843:
[----:B-1----:R-:W-:-:S04]  /*11eb0*/  IMAD.U32 R8, RZ, RZ, UR11 ;  /* 0x0000000bff087e24 */ /* 0x002fc8000f8e00ff */
[----:B------:R1:W2:Y:S03]  /*11ec0*/  SYNCS.PHASECHK.TRANS64.TRYWAIT P2, [R8+URZ+0x13250], R7 ;  /* 0x01325007080075a7 */ /* 0x0002a6000804017f */
[----:B--2---:R-:W-:Y:S05]  /*11ed0*/  @!P2 NANOSLEEP.SYNCS 0x989680 ;  /* 0x009896800000a95d */ /* 0x004fea0003900000 */
[----:B------:R-:W2:Y:S02]  /*11ee0*/  @!P2 SYNCS.PHASECHK.TRANS64 P2, [R8+URZ+0x13250], R7 ;  /* 0x013250070800a5a7 */ /* 0x000ea4000804007f */
[----:B--2---:R-:W-:Y:S05]  /*11ef0*/  @!P2 BRA `(.L_x_11843) ;  /* 0xfffffffc00eca947 */ /* 0x004fea000383ffff */
[----:B------:R-:W-:Y:S05]  /*11f00*/  BRA `(.L_x_11842) ;  /* 0xffffff6c004c7947 */ /* 0x000fea000383ffff */
.L_x_11849:
[----:B-1----:R-:W-:-:S04]  /*11f10*/  IMAD.U32 R5, RZ, RZ, UR14 ;  /* 0x0000000eff057e24 */ /* 0x002fc8000f8e00ff */
[----:B------:R1:W2:Y:S03]  /*11f20*/  SYNCS.PHASECHK.TRANS64.TRYWAIT P1, [R5+URZ+0x13250], R0 ;  /* 0x01325000050075a7 */ /* 0x0002a6000802017f */
[----:B--2---:R-:W-:Y:S05]  /*11f30*/  @!P1 NANOSLEEP.SYNCS 0x989680 ;  /* 0x009896800000995d */ /* 0x004fea0003900000 */
[----:B------:R-:W2:Y:S02]  /*11f40*/  @!P1 SYNCS.PHASECHK.TRANS64 P1, [R5+URZ+0x13250], R0 ;  /* 0x01325000050095a7 */ /* 0x000ea4000802007f */
[----:B--2---:R-:W-:Y:S05]  /*11f50*/  @!P1 BRA `(.L_x_11849) ;  /* 0xfffffffc00ec9947 */ /* 0x004fea000383ffff */
[----:B------:R-:W-:Y:S05]  /*11f60*/  BRA `(.L_x_11848) ;  /* 0xffffff94000c7947 */ /* 0x000fea000383ffff */
.L_x_11891:
[----:B------:R-:W-:Y:S01]  /*11f70*/  IMAD.MOV.U32 R13, RZ, RZ, R4 ;  /* 0x000000ffff0d7224 */ /* 0x000fe200078e0004 */
[----:B------:R-:W-:Y:S01]  /*11f80*/  MOV R11, 0x1f ;  /* 0x0000001f000b7802 */ /* 0x000fe20000000f00 */
[----:B------:R-:W-:Y:S02]  /*11f90*/  IMAD.MOV.U32 R12, RZ, RZ, RZ ;  /* 0x000000ffff0c7224 */ /* 0x000fe400078e00ff */
[----:B------:R-:W-:-:S07]  /*11fa0*/  IMAD.MOV.U32 R15, RZ, RZ, -0x1 ;  /* 0xffffffffff0f7424 */ /* 0x000fce00078e00ff */
[----:B------:R-:W-:Y:S05]  /*11fb0*/  WARPSYNC.COLLECTIVE R15, `(.L_x_11958) ;  /* 0x000000000f087348 */ /* 0x000fea0003c00000 */
[----:B------:R0:W1:Y:S02]  /*11fc0*/  SHFL.IDX P6, R14, R13, R12, R11 ;  /* 0x0000000c0d0e7389 */ /* 0x00006400000c000b */
[----:B01----:R-:W-:Y:S01]  /*11fd0*/  ENDCOLLECTIVE ;  /* 0x000000000000791b */ /* 0x003fe20003800000 */
.L_x_11958:
[----:B------:R-:W-:Y:S05]  /*11fe0*/  BRA `(.L_x_11959) ;  /* 0xffffffd400507947 */ /* 0x000fea000383ffff */
.L_x_11893:
[----:B------:R-:W-:Y:S01]  /*11ff0*/  BSSY B0, `(.L_x_11960) ;  /* 0x0000006000007945 */ /* 0x000fe20003800000 */
[----:B------:R-:W-:-:S07]  /*12000*/  IMAD.MOV.U32 R15, RZ, RZ, -0x1 ;  /* 0xffffffffff0f7424 */ /* 0x000fce00078e00ff */
[----:B0-----:R-:W-:Y:S05]  /*12010*/  WARPSYNC.COLLECTIVE R15, `(.L_x_11961) ;  /* 0x000000000f0c7348 */ /* 0x001fea0003c00000 */
[----:B------:R-:W-:Y:S02]  /*12020*/  ELECT P6, UR62, PT ;  /* 0x00000000003e782f */ /* 0x000fe400038c0000 */
[----:B------:R-:W-:Y:S01]  /*12030*/  MOV R14, UR62 ;  /* 0x0000003e000e7c02 */ /* 0x000fe20008000f00 */
[----:B0-----:R-:W-:Y:S10]  /*12040*/  ENDCOLLECTIVE ;  /* 0x000000000000791b */ /* 0x001ff40003800000 */
.L_x_11961:
[----:B------:R-:W-:Y:S05]  /*12050*/  BSYNC B0 ;  /* 0x0000000000007941 */ /* 0x000fea0003800000 */
.L_x_11960:
[----:B------:R-:W-:Y:S05]  /*12060*/  BRA `(.L_x_11962) ;  /* 0xffffffd4004c7947 */ /* 0x000fea000383ffff */
.L_x_11896:
[----:B-1----:R1:W2:Y:S02]  /*12070*/  SYNCS.PHASECHK.TRANS64.TRYWAIT P2, [R5+URZ+0x13280], R2 ;  /* 0x01328002050075a7 */ /* 0x0022a4000804017f */
[----:B--2---:R-:W-:Y:S05]  /*12080*/  @!P2 NANOSLEEP.SYNCS 0x989680 ;  /* 0x009896800000a95d */ /* 0x004fea0003900000 */
[----:B------:R-:W2:Y:S02]  /*12090*/  @!P2 SYNCS.PHASECHK.TRANS64 P2, [R5+URZ+0x13280], R2 ;  /* 0x013280020500a5a7 */ /* 0x000ea4000804007f */
[----:B--2---:R-:W-:Y:S05]  /*120a0*/  @!P2 BRA `(.L_x_11896) ;  /* 0xfffffffc00f0a947 */ /* 0x004fea000383ffff */
[----:B------:R-:W-:Y:S05]  /*120b0*/  BRA `(.L_x_11963) ;  /* 0xffffffd400a47947 */ /* 0x000fea000383ffff */
.L_x_11898:
[----:B--2---:R2:W3:Y:S02]  /*120c0*/  SYNCS.PHASECHK.TRANS64.TRYWAIT P2, [R5+URZ+0x13240], R2 ;  /* 0x01324002050075a7 */ /* 0x0044e4000804017f */
[----:B---3--:R-:W-:Y:S05]  /*120d0*/  @!P2 NANOSLEEP.SYNCS 0x989680 ;  /* 0x009896800000a95d */ /* 0x008fea0003900000 */
[----:B------:R-:W3:Y:S02]  /*120e0*/  @!P2 SYNCS.PHASECHK.TRANS64 P2, [R5+URZ+0x13240], R2 ;  /* 0x013240020500a5a7 */ /* 0x000ee4000804007f */
[----:B---3--:R-:W-:Y:S05]  /*120f0*/  @!P2 BRA `(.L_x_11898) ;  /* 0xfffffffc00f0a947 */ /* 0x008fea000383ffff */
[----:B------:R-:W-:Y:S05]  /*12100*/  BRA `(.L_x_11964) ;  /* 0xffffffd400f87947 */ /* 0x000fea000383ffff */
.L_x_11901:
[----:B-1----:R-:W-:-:S04]  /*12110*/  IMAD.U32 R3, RZ, RZ, UR41 ;  /* 0x00000029ff037e24 */ /* 0x002fc8000f8e00ff */
[----:B------:R1:W2:Y:S03]  /*12120*/  SYNCS.PHASECHK.TRANS64.TRYWAIT P0, [R3+URZ+0x13220], R2 ;  /* 0x01322002030075a7 */ /* 0x0002a6000800017f */
[----:B--2---:R-:W-:Y:S05]  /*12130*/  @!P0 NANOSLEEP.SYNCS 0x989680 ;  /* 0x009896800000895d */ /* 0x004fea0003900000 */
[----:B------:R-:W2:Y:S02]  /*12140*/  @!P0 SYNCS.PHASECHK.TRANS64 P0, [R3+URZ+0x13220], R2 ;  /* 0x01322002030085a7 */ /* 0x000ea4000800007f */
[----:B--2---:R-:W-:Y:S05]  /*12150*/  @!P0 BRA `(.L_x_11901) ;  /* 0xfffffffc00ec8947 */ /* 0x004fea000383ffff */
[----:B------:R-:W-:Y:S05]  /*12160*/  BRA `(.L_x_11965) ;  /* 0xffffffd800a07947 */ /* 0x000fea000383ffff */
.L_x_11907:
[----:B0-----:R0:W2:Y:S02]  /*12170*/  SYNCS.PHASECHK.TRANS64.TRYWAIT P0, [R9+URZ+0x13280], R10 ;  /* 0x0132800a090075a7 */ /* 0x0010a4000800017f */
[----:B--2---:R-:W-:Y:S05]  /*12180*/  @!P0 NANOSLEEP.SYNCS 0x989680 ;  /* 0x009896800000895d */ /* 0x004fea0003900000 */
[----:B------:R-:W2:Y:S02]  /*12190*/  @!P0 SYNCS.PHASECHK.TRANS64 P0, [R9+URZ+0x13280], R10 ;  /* 0x0132800a090085a7 */ /* 0x000ea4000800007f */
[----:B--2---:R-:W-:Y:S05]  /*121a0*/  @!P0 BRA `(.L_x_11907) ;  /* 0xfffffffc00f08947 */ /* 0x004fea000383ffff */
[----:B------:R-:W-:Y:S05]  /*121b0*/  BRA `(.L_x_11966) ;  /* 0xffffffdc003c7947 */ /* 0x000fea000383ffff */
.L_x_11912:
[----:B-1----:R1:W2:Y:S02]  /*121c0*/  SYNCS.PHASECHK.TRANS64.TRYWAIT P0, [R9+URZ+0x13240], R10 ;  /* 0x0132400a090075a7 */ /* 0x0022a4000800017f */
[----:B--2---:R-:W-:Y:S05]  /*121d0*/  @!P0 NANOSLEEP.SYNCS 0x989680 ;  /* 0x009896800000895d */ /* 0x004fea0003900000 */
[----:B------:R-:W2:Y:S02]  /*121e0*/  @!P0 SYNCS.PHASECHK.TRANS64 P0, [R9+URZ+0x13240], R10 ;  /* 0x0132400a090085a7 */ /* 0x000ea4000800007f */
[----:B--2---:R-:W-:Y:S05]  /*121f0*/  @!P0 BRA `(.L_x_11912) ;  /* 0xfffffffc00f08947 */ /* 0x004fea000383ffff */
[----:B------:R-:W-:Y:S05]  /*12200*/  BRA `(.L_x_11967) ;  /* 0xffffffdc00b87947 */ /* 0x000fea000383ffff */
.L_x_11918:
[----:B0-----:R0:W1:Y:S02]  /*12210*/  SYNCS.PHASECHK.TRANS64.TRYWAIT P2, [R12+URZ+0x13270], R5 ;  /* 0x013270050c0075a7 */ /* 0x001064000804017f */
[----:B-1----:R-:W-:Y:S05]  /*12220*/  @!P2 NANOSLEEP.SYNCS 0x989680 ;  /* 0x009896800000a95d */ /* 0x002fea0003900000 */
[----:B------:R-:W1:Y:S02]  /*12230*/  @!P2 SYNCS.PHASECHK.TRANS64 P2, [R12+URZ+0x13270], R5 ;  /* 0x013270050c00a5a7 */ /* 0x000e64000804007f */
[----:B-1----:R-:W-:Y:S05]  /*12240*/  @!P2 BRA `(.L_x_11918) ;  /* 0xfffffffc00f0a947 */ /* 0x002fea000383ffff */
[----:B------:R-:W-:Y:S05]  /*12250*/  BRA `(.L_x_11968) ;  /* 0xffffffe000547947 */ /* 0x000fea000383ffff */
.L_x_11920:
[----:B0-----:R0:W1:Y:S02]  /*12260*/  SYNCS.PHASECHK.TRANS64.TRYWAIT P2, [R12+URZ+0x13260], R5 ;  /* 0x013260050c0075a7 */ /* 0x001064000804017f */
[----:B-1----:R-:W-:Y:S05]  /*12270*/  @!P2 NANOSLEEP.SYNCS 0x989680 ;  /* 0x009896800000a95d */ /* 0x002fea0003900000 */
[----:B------:R-:W1:Y:S02]  /*12280*/  @!P2 SYNCS.PHASECHK.TRANS64 P2, [R12+URZ+0x13260], R5 ;  /* 0x013260050c00a5a7 */ /* 0x000e64000804007f */
[----:B-1----:R-:W-:Y:S05]  /*12290*/  @!P2 BRA `(.L_x_11920) ;  /* 0xfffffffc00f0a947 */ /* 0x002fea000383ffff */
[----:B------:R-:W-:Y:S05]  /*122a0*/  BRA `(.L_x_11969) ;  /* 0xffffffe0005c7947 */ /* 0x000fea000383ffff */
.L_x_11927:
[----:B-1----:R1:W2:Y:S02]  /*122b0*/  SYNCS.PHASECHK.TRANS64.TRYWAIT P0, [R2+URZ+0x13270], R3 ;  /* 0x01327003020075a7 */ /* 0x0022a4000800017f */
[----:B--2---:R-:W-:Y:S05]  /*122c0*/  @!P0 NANOSLEEP.SYNCS 0x989680 ;  /* 0x009896800000895d */ /* 0x004fea0003900000 */
[----:B------:R-:W2:Y:S02]  /*122d0*/  @!P0 SYNCS.PHASECHK.TRANS64 P0, [R2+URZ+0x13270], R3 ;  /* 0x01327003020085a7 */ /* 0x000ea4000800007f */
[----:B--2---:R-:W-:Y:S05]  /*122e0*/  @!P0 BRA `(.L_x_11927) ;  /* 0xfffffffc00f08947 */ /* 0x004fea000383ffff */
[----:B------:R-:W-:Y:S05]  /*122f0*/  BRA `(.L_x_11970) ;  /* 0xffffffe400847947 */ /* 0x000fea000383ffff */
.L_x_11929:
[----:B-1----:R1:W2:Y:S02]  /*12300*/  SYNCS.PHASECHK.TRANS64.TRYWAIT P0, [R2+URZ+0x13260], R5 ;  /* 0x01326005020075a7 */ /* 0x0022a4000800017f */
[----:B--2---:R-:W-:Y:S05]  /*12310*/  @!P0 NANOSLEEP.SYNCS 0x989680 ;  /* 0x009896800000895d */ /* 0x004fea0003900000 */
[----:B------:R-:W2:Y:S02]  /*12320*/  @!P0 SYNCS.PHASECHK.TRANS64 P0, [R2+URZ+0x13260], R5 ;  /* 0x01326005020085a7 */ /* 0x000ea4000800007f */
[----:B--2---:R-:W-:Y:S05]  /*12330*/  @!P0 BRA `(.L_x_11929) ;  /* 0xfffffffc00f08947 */ /* 0x004fea000383ffff */
[----:B------:R-:W-:Y:S05]  /*12340*/  BRA `(.L_x_11971) ;  /* 0xffffffe400907947 */ /* 0x000fea000383ffff */
.L_x_11942:
[----:B0-----:R0:W1:Y:S02]  /*12350*/  SYNCS.PHASECHK.TRANS64.TRYWAIT P0, [R7+URZ+0x13220], R0 ;  /* 0x01322000070075a7 */ /* 0x001064000800017f */
[----:B-1----:R-:W-:Y:S05]  /*12360*/  @!P0 NANOSLEEP.SYNCS 0x989680 ;  /* 0x009896800000895d */ /* 0x002fea0003900000 */
[----:B------:R-:W1:Y:S02]  /*12370*/  @!P0 SYNCS.PHASECHK.TRANS64 P0, [R7+URZ+0x13220], R0 ;  /* 0x01322000070085a7 */ /* 0x000e64000800007f */
[----:B-1----:R-:W-:Y:S05]  /*12380*/  @!P0 BRA `(.L_x_11942) ;  /* 0xfffffffc00f08947 */ /* 0x002fea000383ffff */
[----:B------:R-:W-:Y:S05]  /*12390*/  BRA `(.L_x_11972) ;  /* 0xfffffff4007c7947 */ /* 0x000fea000383ffff */
.L_x_11943:
        /* <DEDUP_REMOVED lines=11> */
.L_x_11974:
[----:B------:R-:W-:Y:S05]  /*12450*/  BSYNC B0 ;  /* 0x0000000000007941 */ /* 0x000fea0003800000 */
.L_x_11973:
[----:B------:R-:W-:Y:S05]  /*12460*/  BRA `(.L_x_11975) ;  /* 0xfffffff400647947 */ /* 0x000fea000383ffff */
.L_x_11946:
[----:B------:R-:W-:Y:S01]  /*12470*/  BSSY B1, `(.L_x_11976) ;  /* 0x0000006000017945 */ /* 0x000fe20003800000 */
[----:B------:R-:W-:-:S07]  /*12480*/  IMAD.MOV.U32 R15, RZ, RZ, -0x1 ;  /* 0xffffffffff0f7424 */ /* 0x000fce00078e00ff */
[----:B0-----:R-:W-:Y:S05]  /*12490*/  WARPSYNC.COLLECTIVE R15, `(.L_x_11977) ;  /* 0x000000000f0c7348 */ /* 0x001fea0003c00000 */
[----:B------:R-:W-:Y:S02]  /*124a0*/  ELECT P6, UR62, PT ;  /* 0x00000000003e782f */ /* 0x000fe400038c0000 */
[----:B------:R-:W-:Y:S01]  /*124b0*/  MOV R14, UR62 ;  /* 0x0000003e000e7c02 */ /* 0x000fe20008000f00 */
[----:B0-----:R-:W-:Y:S10]  /*124c0*/  ENDCOLLECTIVE ;  /* 0x000000000000791b */ /* 0x001ff40003800000 */
.L_x_11977:
[----:B------:R-:W-:Y:S05]  /*124d0*/  BSYNC B1 ;  /* 0x0000000000017941 */ /* 0x000fea0003800000 */
.L_x_11976:
[----:B------:R-:W-:Y:S05]  /*124e0*/  BRA `(.L_x_11978) ;  /* 0xfffffff4005c7947 */ /* 0x000fea000383ffff */
.L_x_11948:
[----:B0-----:R0:W1:Y:S02]  /*124f0*/  SYNCS.PHASECHK.TRANS64.TRYWAIT P1, [R5+URZ], R4 ;  /* 0x00000004050075a7 */ /* 0x001064000802017f */
[----:B-1----:R-:W-:Y:S05]  /*12500*/  @!P1 NANOSLEEP.SYNCS 0x989680 ;  /* 0x009896800000995d */ /* 0x002fea0003900000 */
[----:B------:R-:W1:Y:S02]  /*12510*/  @!P1 SYNCS.PHASECHK.TRANS64 P1, [R5+URZ], R4 ;  /* 0x00000004050095a7 */ /* 0x000e64000802007f */
[----:B-1----:R-:W-:Y:S05]  /*12520*/  @!P1 BRA `(.L_x_11948) ;  /* 0xfffffffc00f09947 */ /* 0x002fea000383ffff */
[----:B------:R-:W-:Y:S05]  /*12530*/  BRA `(.L_x_11979) ;  /* 0xfffffff400907947 */ /* 0x000fea000383ffff */
.L_x_11949:
[----:B-1----:R1:W2:Y:S02]  /*12540*/  SYNCS.PHASECHK.TRANS64.TRYWAIT P1, [R3+URZ], R0 ;  /* 0x00000000030075a7 */ /* 0x0022a4000802017f */
[----:B--2---:R-:W-:Y:S05]  /*12550*/  @!P1 NANOSLEEP.SYNCS 0x989680 ;  /* 0x009896800000995d */ /* 0x004fea0003900000 */
[----:B------:R-:W2:Y:S02]  /*12560*/  @!P1 SYNCS.PHASECHK.TRANS64 P1, [R3+URZ], R0 ;  /* 0x00000000030095a7 */ /* 0x000ea4000802007f */
[----:B--2---:R-:W-:Y:S05]  /*12570*/  @!P1 BRA `(.L_x_11949) ;  /* 0xfffffffc00f09947 */ /* 0x004fea000383ffff */
[----:B------:R-:W-:Y:S05]  /*12580*/  BRA `(.L_x_11980) ;  /* 0xfffffff400847947 */ /* 0x000fea000383ffff */
.L_x_11951:
[----:B-1----:R1:W2:Y:S02]  /*12590*/  SYNCS.PHASECHK.TRANS64.TRYWAIT P1, [R3+URZ+0x13260], R4 ;  /* 0x01326004030075a7 */ /* 0x0022a4000802017f */
[----:B--2---:R-:W-:Y:S05]  /*125a0*/  @!P1 NANOSLEEP.SYNCS 0x989680 ;  /* 0x009896800000995d */ /* 0x004fea0003900000 */
[----:B------:R-:W2:Y:S02]  /*125b0*/  @!P1 SYNCS.PHASECHK.TRANS64 P1, [R3+URZ+0x13260], R4 ;  /* 0x01326004030095a7 */ /* 0x000ea4000802007f */
[----:B--2---:R-:W-:Y:S05]  /*125c0*/  @!P1 BRA `(.L_x_11951) ;  /* 0xfffffffc00f09947 */ /* 0x004fea000383ffff */
[----:B------:R-:W-:Y:S05]  /*125d0*/  BRA `(.L_x_11981) ;  /* 0xfffffff400847947 */ /* 0x000fea000383ffff */
.L_x_11953:
[----:B0-----:R0:W2:Y:S02]  /*125e0*/  SYNCS.PHASECHK.TRANS64.TRYWAIT P1, [R5+URZ+0x13260], R0 ;  /* 0x01326000050075a7 */ /* 0x0010a4000802017f */
[----:B--2---:R-:W-:Y:S05]  /*125f0*/  @!P1 NANOSLEEP.SYNCS 0x989680 ;  /* 0x009896800000995d */ /* 0x004fea0003900000 */
[----:B------:R-:W2:Y:S02]  /*12600*/  @!P1 SYNCS.PHASECHK.TRANS64 P1, [R5+URZ+0x13260], R0 ;  /* 0x01326000050095a7 */ /* 0x000ea4000802007f */
[----:B--2---:R-:W-:Y:S05]  /*12610*/  @!P1 BRA `(.L_x_11953) ;  /* 0xfffffffc00f09947 */ /* 0x004fea000383ffff */
[----:B------:R-:W-:Y:S05]  /*12620*/  BRA `(.L_x_11982) ;  /* 0xfffffff400847947 */ /* 0x000fea000383ffff */
.L_x_11955:
[----:B--2---:R2:W3:Y:S02]  /*12630*/  SYNCS.PHASECHK.TRANS64.TRYWAIT P0, [R3+URZ+0x13280], R4 ;  /* 0x01328004030075a7 */ /* 0x0044e4000800017f */
[----:B---3--:R-:W-:Y:S05]  /*12640*/  @!P0 NANOSLEEP.SYNCS 0x989680 ;  /* 0x009896800000895d */ /* 0x008fea0003900000 */
[----:B------:R-:W3:Y:S02]  /*12650*/  @!P0 SYNCS.PHASECHK.TRANS64 P0, [R3+URZ+0x13280], R4 ;  /* 0x01328004030085a7 */ /* 0x000ee4000800007f */
[----:B---3--:R-:W-:Y:S05]  /*12660*/  @!P0 BRA `(.L_x_11955) ;  /* 0xfffffffc00f08947 */ /* 0x008fea000383ffff */
[----:B------:R-:W-:Y:S05]  /*12670*/  BRA `(.L_x_11956) ;  /* 0xfffffff400807947 */ /* 0x000fea000383ffff */
.L_x_11983:
        /* <DEDUP_REMOVED lines=16> */
.L_x_12378:


//--------------------- .text._ZN7cutlass13device_kernelIN5flash11enable_sm90INS1_16FlashAttnFwdSm90INS1_25CollectiveMainloopFwdSm90ILi2EN4cute5tupleIJNS5_1CILi1EEES8_S8_EEENS6_IJNS7_ILi192EEENS7_ILi160EEENS7_ILi64EEEEEELi64ENS_12float_e4m3_tEfNS_4arch4Sm90ELb1ELb0ELb1ELb1ELb0ELb1ELb0ELb1ELb1ELb0ELb0ELb0EEENS1_21CollectiveEpilogueFwdINS6_IJSA_SC_SB_EEES9_NS_10bfloat16_tESG_Li384ELb1ELb0ELb0ELb1EEENS1_36VarlenDynamicPersistentTileSchedulerILi192ELi160ELi384ELi128ELb0ELb0ELb1ELb1ELb1ELb1EEEEEEEEEvNT_6ParamsE --------------------------
	.section	.text._ZN7cutlass13device_kernelIN5flash11enable_sm90INS1_16FlashAttnFwdSm90INS1_25CollectiveMainloopFwdSm90ILi2EN4cute5tupleIJNS5_1CILi1EEES8_S8_EEENS6_IJNS7_ILi192EEENS7_ILi160EEENS7_ILi64EEEEEELi64ENS_12float_e4m3_tEfNS_4arch4Sm90ELb1ELb0ELb1ELb1ELb0ELb1ELb0ELb1ELb1ELb0ELb0ELb0EEENS1_21CollectiveEpilogueFwdINS6_IJSA_SC_SB_EEES9_NS_10bfloat16_tESG_Li384ELb1ELb0ELb0ELb1EEENS1_36VarlenDynamicPersistentTileSchedulerILi192ELi160ELi384ELi128ELb0ELb0ELb1ELb1ELb1ELb1EEEEEEEEEvNT_6ParamsE,"ax",@progbits
	.align	128
.text._ZN7cutlass13device_kernelIN5flash11enable_sm90INS1_16FlashAttnFwdSm90INS1_25CollectiveMainloopFwdSm90ILi2EN4cute5tupleIJNS5_1CILi1EEES8_S8_EEENS6_IJNS7_ILi192EEENS7_ILi160EEENS7_ILi64EEEEEELi64ENS_12float_e4m3_tEfNS_4arch4Sm90ELb1ELb0ELb1ELb1ELb0ELb1ELb0ELb1ELb1ELb0ELb0ELb0EEENS1_21CollectiveEpilogueFwdINS6_IJSA_SC_SB_EEES9_NS_10bfloat16_tESG_Li384ELb1ELb0ELb0ELb1EEENS1_36VarlenDynamicPersistentTileSchedulerILi192ELi160ELi384ELi128ELb0ELb0ELb1ELb1ELb1ELb1EEEEEEEEEvNT_6ParamsE:
        .type           _ZN7cutlass13device_kernelIN5flash11enable_sm90INS1_16FlashAttnFwdSm90INS1_25CollectiveMainloopFwdSm90ILi2EN4cute5tupleIJNS5_1CILi1EEES8_S8_EEENS6_IJNS7_ILi192EEENS7_ILi160EEENS7_ILi64EEEEEELi64ENS_12float_e4m3_tEfNS_4arch4Sm90ELb1ELb0ELb1ELb1ELb0ELb1ELb0ELb1ELb1ELb0ELb0ELb0EEENS1_21CollectiveEpilogueFwdINS6_IJSA_SC_SB_EEES9_NS_10bfloat16_tESG_Li384ELb1ELb0ELb0ELb1EEENS1_36VarlenDynamicPersistentTileSchedulerILi192ELi160ELi384ELi128ELb0ELb0ELb1ELb1ELb1ELb1EEEEEEEEEvNT_6ParamsE,@function
        .size           _ZN7cutlass13device_kernelIN5flash11enable_sm90INS1_16FlashAttnFwdSm90INS1_25CollectiveMainloopFwdSm90ILi2EN4cute5tupleIJNS5_1CILi1EEES8_S8_EEENS6_IJNS7_ILi192EEENS7_ILi160EEENS7_ILi64EEEEEELi64ENS_12float_e4m3_tEfNS_4arch4Sm90ELb1ELb0ELb1ELb1ELb0ELb1ELb0ELb1ELb1ELb0ELb0ELb0EEENS1_21CollectiveEpilogueFwdINS6_IJSA_SC_SB_EEES9_NS_10bfloat16_tESG_Li384ELb1ELb0ELb0ELb1EEENS1_36VarlenDynamicPersistentTileSchedulerILi192ELi160ELi384ELi128ELb0ELb0ELb1ELb1ELb1ELb1EEEEEEEEEvNT_6ParamsE,(.L_x_12379 - _ZN7cutlass13device_kernelIN5flash11enable_sm90INS1_16FlashAttnFwdSm90INS1_25CollectiveMainloopFwdSm90ILi2EN4cute5tupleIJNS5_1CILi1EEES8_S8_EEENS6_IJNS7_ILi192EEENS7_ILi160EEENS7_ILi64EEEEEELi64ENS_12float_e4m3_tEfNS_4arch4Sm90ELb1ELb0ELb1ELb1ELb0ELb1ELb0ELb1ELb1ELb0ELb0ELb0EEENS1_21CollectiveEpilogueFwdINS6_IJSA_SC_SB_EEES9_NS_10bfloat16_tESG_Li384ELb1ELb0ELb0ELb1EEENS1_36VarlenDynamicPersistentTileSchedulerILi192ELi160ELi384ELi128ELb0ELb0ELb1ELb1ELb1ELb1EEEEEEEEEvNT_6ParamsE)
        .other          _ZN7cutlass13device_kernelIN5flash11enable_sm90INS1_16FlashAttnFwdSm90INS1_25CollectiveMainloopFwdSm90ILi2EN4cute5tupleIJNS5_1CILi1EEES8_S8_EEENS6_IJNS7_ILi192EEENS7_ILi160EEENS7_ILi64EEEEEELi64ENS_12float_e4m3_tEfNS_4arch4Sm90ELb1ELb0ELb1ELb1ELb0ELb1ELb0ELb1ELb1ELb0ELb0ELb0EEENS1_21CollectiveEpilogueFwdINS6_IJSA_SC_SB_EEES9_NS_10bfloat16_tESG_Li384ELb1ELb0ELb0ELb1EEENS1_36VarlenDynamicPersistentTileSchedulerILi192ELi160ELi384ELi128ELb0ELb0ELb1ELb1ELb1ELb1EEEEEEEEEvNT_6ParamsE,@"STO_CUDA_ENTRY STV_DEFAULT"
_ZN7cutlass13device_kernelIN5flash11enable_sm90INS1_16FlashAttnFwdSm90INS1_25CollectiveMainloopFwdSm90ILi2EN4cute5tupleIJNS5_1CILi1EEES8_S8_EEENS6_IJNS7_ILi192EEENS7_ILi160EEENS7_ILi64EEEEEELi64ENS_12float_e4m3_tEfNS_4arch4Sm90ELb1ELb0ELb1ELb1ELb0ELb1ELb0ELb1ELb1ELb0ELb0ELb0EEENS1_21CollectiveEpilogueFwdINS6_IJSA_SC_SB_EEES9_NS_10bfloat16_tESG_Li384ELb1ELb0ELb0ELb1EEENS1_36VarlenDynamicPersistentTileSchedulerILi192ELi160ELi384ELi128ELb0ELb0ELb1ELb1ELb1ELb1EEEEEEEEEvNT_6ParamsE:
        /* <DEDUP_REMOVED lines=26> */
.L_x_11985:
[----:B------:R-:W-:Y:S05]  /*01a0*/  BSYNC B0 ;  /* 0x0000000000007941 */ /* 0x000fea0003800000 */
.L_x_11984:
        /* <DEDUP_REMOVED lines=40> */
.L_x_11986:
        /* <DEDUP_REMOVED lines=22> */
.L_x_11987:
        /* <DEDUP_REMOVED lines=18> */
.L_x_11988:
        /* <DEDUP_REMOVED lines=22> */
.L_x_11989:
        /* <DEDUP_REMOVED lines=22> */
.L_x_11990:
        /* <DEDUP_REMOVED lines=9> */
.L_x_11993:
        /* <DEDUP_REMOVED lines=21> */
[----:B------:R-:W-:-:S05]  /*0b50*/  LOP3.LUT R3, R2, 0xffffff80, RZ, 0xc0, !PT ;  /* 0xffffff8002037812 */ /* 0x000fca00078ec0ff */
[----:B------:R-:W-:-:S05]  /*0b60*/  IMAD.IADD R20, R21, 0x1, -R3 ;  /* 0x0000000115147824 */ /* 0x000fca00078e0a03 */
[----:B------:R-:W-:Y:S02]  /*0b70*/  SHF.R.S32.HI R11, RZ, 0x1f, R20 ;  /* 0x0000001fff0b7819 */ /* 0x000fe40000011414 */
[CC--:B------:R-:W-:Y:S02]  /*0b80*/  LEA.HI R3, R0.reuse, R21.reuse, RZ, 0x5 ;  /* 0x0000001500037211 */ /* 0x0c0fe400078f28ff */
[----:B------:R-:W-:Y:S02]  /*0b90*/  LEA.HI R12, R11, R20, RZ, 0x2 ;  /* 0x000000140b0c7211 */ /* 0x000fe400078f10ff */
[----:B------:R-:W-:Y:S02]  /*0ba0*/  LEA.HI R6, R0, R21, RZ, 0x4 ;  /* 0x0000001500067211 */ /* 0x000fe400078f20ff */
[--C-:B------:R-:W-:Y:S02]  /*0bb0*/  SHF.R.S32.HI R7, RZ, 0x2, R12.reuse ;  /* 0x00000002ff077819 */ /* 0x100fe4000001140c */
[----:B------:R-:W-:Y:S01]  /*0bc0*/  SHF.R.S32.HI R4, RZ, 0x1f, R12 ;  /* 0x0000001fff047819 */ /* 0x000fe2000001140c */
[----:B------:R-:W-:Y:S01]  /*0bd0*/  IMAD.SHL.U32 R5, R3, 0x20, RZ ;  /* 0x0000002003057824 */ /* 0x000fe200078e00ff */
[----:B------:R-:W-:-:S02]  /*0be0*/  LOP3.LUT R3, R6, 0x3fffff0, RZ, 0xc0, !PT ;  /* 0x03fffff006037812 */ /* 0x000fc400078ec0ff */
[----:B------:R-:W-:Y:S02]  /*0bf0*/  LEA.HI R9, R4, R7, RZ, 0x3 ;  /* 0x0000000704097211 */ /* 0x000fe400078f18ff */
[----:B------:R-:W-:Y:S01]  /*0c00*/  LOP3.LUT R8, R5, 0xfffffc00, RZ, 0xc0, !PT ;  /* 0xfffffc0005087812 */ /* 0x000fe200078ec0ff */
[C---:B------:R-:W-:Y:S01]  /*0c10*/  IMAD.IADD R3, R21.reuse, 0x1, -R3 ;  /* 0x0000000115037824 */ /* 0x040fe200078e0a03 */
[----:B------:R-:W-:Y:S02]  /*0c20*/  LEA.HI R4, R21, R21, RZ, 0x1 ;  /* 0x0000001515047211 */ /* 0x000fe400078f08ff */
[----:B------:R-:W-:Y:S01]  /*0c30*/  LOP3.LUT R10, R9, 0xfffffff8, RZ, 0xc0, !PT ;  /* 0xfffffff8090a7812 */ /* 0x000fe200078ec0ff */
[----:B------:R-:W-:Y:S01]  /*0c40*/  IMAD R9, R3, 0x40, R8 ;  /* 0x0000004003097824 */ /* 0x000fe200078e0208 */
[----:B------:R-:W-:Y:S02]  /*0c50*/  SHF.R.S32.HI R23, RZ, 0x1, R4 ;  /* 0x00000001ff177819 */ /* 0x000fe40000011404 */
[----:B------:R-:W-:-:S02]  /*0c60*/  IADD3 R18, R7, -R10, RZ ;  /* 0x8000000a07127210 */ /* 0x000fc40007ffe0ff */
[----:B------:R-:W-:Y:S02]  /*0c70*/  LEA.HI R3, R0, R21, RZ, 0x2 ;  /* 0x0000001500037211 */ /* 0x000fe400078f10ff */
[----:B------:R-:W-:Y:S02]  /*0c80*/  SHF.R.S32.HI R22, RZ, 0x7, R2 ;  /* 0x00000007ff167819 */ /* 0x000fe40000011402 */
[----:B------:R-:W-:Y:S02]  /*0c90*/  SHF.R.S32.HI R7, RZ, 0x4, R6 ;  /* 0x00000004ff077819 */ /* 0x000fe40000011406 */
[----:B------:R-:W-:Y:S01]  /*0ca0*/  LEA.HI R5, R4, R23, RZ, 0x1 ;  /* 0x0000001704057211 */ /* 0x000fe200078f08ff */
[----:B------:R-:W-:Y:S01]  /*0cb0*/  IMAD.HI R10, R22, 0x55555556, RZ ;  /* 0x55555556160a7827 */ /* 0x000fe200078e02ff */
[----:B------:R-:W-:Y:S02]  /*0cc0*/  SHF.R.S32.HI R2, RZ, 0x2, R3 ;  /* 0x00000002ff027819 */ /* 0x000fe40000011403 */
[----:B------:R-:W-:-:S02]  /*0cd0*/  LEA.HI R8, R6, R7, RZ, 0x1 ;  /* 0x0000000706087211 */ /* 0x000fc400078f08ff */
[----:B------:R-:W-:Y:S02]  /*0ce0*/  SHF.R.S32.HI R3, RZ, 0x1f, R3 ;  /* 0x0000001fff037819 */ /* 0x000fe40000011403 */
[----:B------:R-:W-:Y:S02]  /*0cf0*/  LEA.HI R11, R11, R20, RZ, 0x5 ;  /* 0x000000140b0b7211 */ /* 0x000fe400078f28ff */
[----:B------:R-:W-:Y:S02]  /*0d00*/  LOP3.LUT R6, R5, 0x3fffffe, RZ, 0xc0, !PT ;  /* 0x03fffffe05067812 */ /* 0x000fe400078ec0ff */
[----:B------:R-:W-:Y:S02]  /*0d10*/  LOP3.LUT R8, R8, 0x1ffffffe, RZ, 0xc0, !PT ;  /* 0x1ffffffe08087812 */ /* 0x000fe400078ec0ff */
[----:B------:R-:W-:Y:S02]  /*0d20*/  LEA.HI R3, R3, R2, RZ, 0x2 ;  /* 0x0000000203037211 */ /* 0x000fe400078f10ff */
[----:B------:R-:W-:-:S02]  /*0d30*/  LEA.HI R10, R10, R10, RZ, 0x1 ;  /* 0x0000000a0a0a7211 */ /* 0x000fc400078f08ff */
[----:B------:R-:W-:Y:S01]  /*0d40*/  SHF.R.S32.HI R11, RZ, 0x5, R11 ;  /* 0x00000005ff0b7819 */ /* 0x000fe2000001140b */
[----:B------:R-:W-:Y:S01]  /*0d50*/  IMAD.IADD R6, R23, 0x1, -R6 ;  /* 0x0000000117067824 */ /* 0x000fe200078e0a06 */
[----:B------:R-:W-:Y:S01]  /*0d60*/  LOP3.LUT R3, R3, 0xfffffffc, RZ, 0xc0, !PT ;  /* 0xfffffffc03037812 */ /* 0x000fe200078ec0ff */
[----:B------:R-:W-:Y:S02]  /*0d70*/  IMAD.IADD R8, R7, 0x1, -R8 ;  /* 0x0000000107087824 */ /* 0x000fe400078e0a08 */
[----:B------:R-:W-:Y:S02]  /*0d80*/  IMAD R10, R10, -0x3, R22 ;  /* 0xfffffffd0a0a7824 */ /* 0x000fe400078e0216 */
[----:B------:R-:W-:Y:S02]  /*0d90*/  IMAD R11, R11, 0x10, R18 ;  /* 0x000000100b0b7824 */ /* 0x000fe400078e0212 */
[----:B------:R-:W-:Y:S02]  /*0da0*/  IMAD R6, R7, 0x8, R6 ;  /* 0x0000000807067824 */ /* 0x000fe400078e0206 */
[----:B------:R-:W-:Y:S01]  /*0db0*/  IMAD R7, R8, 0x8, R9 ;  /* 0x0000000808077824 */ /* 0x000fe200078e0209 */
[----:B------:R-:W-:Y:S01]  /*0dc0*/  LOP3.LUT R4, R4, 0xfffffffe, RZ, 0xc0, !PT ;  /* 0xfffffffe04047812 */ /* 0x000fe200078ec0ff */
[----:B------:R-:W-:-:S02]  /*0dd0*/  IMAD.IADD R2, R2, 0x1, -R3 ;  /* 0x0000000102027824 */ /* 0x000fc400078e0a03 */
[----:B------:R-:W-:Y:S01]  /*0de0*/  IMAD R3, R10, 0x40, R11 ;  /* 0x000000400a037824 */ /* 0x000fe200078e020b */
[----:B------:R-:W-:Y:S01]  /*0df0*/  STL [R1+0x68], R7 ;  /* 0x0000680701007387 */ /* 0x000fe20000100800 */
[----:B------:R-:W-:Y:S01]  /*0e00*/  IMAD.IADD R4, R21, 0x1, -R4 ;  /* 0x0000000115047824 */ /* 0x000fe200078e0a04 */
[----:B------:R-:W-:Y:S02]  /*0e10*/  LEA.HI R0, R0, R21, RZ, 0x3 ;  /* 0x0000001500007211 */ /* 0x000fe400078f18ff */
[----:B------:R-:W-:Y:S04]  /*0e20*/  STL [R1+0x14], R13 ;  /* 0x0000140d01007387 */ /* 0x000fe80000100800 */
[----:B------:R0:W-:Y:S01]  /*0e30*/  STL [R1+0x34], R3 ;  /* 0x0000340301007387 */ /* 0x0001e20000100800 */
[----:B------:R-:W-:Y:S01]  /*0e40*/  IMAD.SHL.U32 R18, R4, 0x10, RZ ;  /* 0x0000001004127824 */ /* 0x000fe200078e00ff */
[----:B------:R-:W-:-:S02]  /*0e50*/  SHF.R.S32.HI R4, RZ, 0x3, R0 ;  /* 0x00000003ff047819 */ /* 0x000fc40000011400 */
[----:B------:R1:W-:Y:S01]  /*0e60*/  STL [R1+0x60], R2 ;  /* 0x0000600201007387 */ /* 0x0003e20000100800 */
[----:B0-----:R-:W-:-:S03]  /*0e70*/  IMAD.SHL.U32 R3, R2, 0x80, RZ ;  /* 0x0000008002037824 */ /* 0x001fc600078e00ff */
[----:B------:R-:W-:Y:S02]  /*0e80*/  STL [R1+0x18], R14 ;  /* 0x0000180e01007387 */ /* 0x000fe40000100800 */
[----:B------:R-:W-:Y:S02]  /*0e90*/  LOP3.LUT R3, R3, 0x180, RZ, 0xc0, !PT ;  /* 0x0000018003037812 */ /* 0x000fe400078ec0ff */
[----:B------:R-:W-:Y:S01]  /*0ea0*/  STL [R1+0x1c], R15 ;  /* 0x00001c0f01007387 */ /* 0x000fe20000100800 */
[----:B-1----:R-:W-:-:S03]  /*0eb0*/  LOP3.LUT R2, R0, 0x1ffffff8, RZ, 0xc0, !PT ;  /* 0x1ffffff800027812 */ /* 0x002fc600078ec0ff */
[----:B------:R-:W-:Y:S01]  /*0ec0*/  STL [R1+0x54], RZ ;  /* 0x000054ff01007387 */ /* 0x000fe20000100800 */
[----:B------:R-:W-:-:S03]  /*0ed0*/  SHF.R.S32.HI R0, RZ, 0x1f, R23 ;  /* 0x0000001fff007819 */ /* 0x000fc60000011417 */
[----:B------:R-:W-:Y:S01]  /*0ee0*/  STL [R1+0x4], RZ ;  /* 0x000004ff01007387 */ /* 0x000fe20000100800 */
[----:B------:R-:W-:Y:S02]  /*0ef0*/  LOP3.LUT R0, R3, 0x10, R18, 0xf8, !PT ;  /* 0x0000001003007812 */ /* 0x000fe400078ef812 */
[----:B------:R-:W-:Y:S01]  /*0f00*/  SHF.R.U32.HI R5, RZ, 0x3, R3 ;  /* 0x00000003ff057819 */ /* 0x000fe20000011603 */
[----:B------:R0:W-:Y:S01]  /*0f10*/  STL [R1+0x38], R4 ;  /* 0x0000380401007387 */ /* 0x0001e20000100800 */
[----:B------:R-:W-:-:S03]  /*0f20*/  IMAD.IADD R2, R21, 0x1, -R2 ;  /* 0x0000000115027824 */ /* 0x000fc600078e0a02 */
[----:B------:R1:W-:Y:S01]  /*0f30*/  STL [R1+0x24], R3 ;  /* 0x0000240301007387 */ /* 0x0003e20000100800 */
[----:B------:R-:W-:Y:S02]  /*0f40*/  LOP3.LUT R12, R12, 0x7ffffffc, RZ, 0xc0, !PT ;  /* 0x7ffffffc0c0c7812 */ /* 0x000fe400078ec0ff */
[-C--:B------:R-:W-:Y:S01]  /*0f50*/  LOP3.LUT R0, R0, R5.reuse, RZ, 0x3c, !PT ;  /* 0x0000000500007212 */ /* 0x080fe200078e3cff */
[----:B0-----:R-:W-:Y:S01]  /*0f60*/  IMAD.SHL.U32 R4, R6, 0x40, RZ ;  /* 0x0000004006047824 */ /* 0x001fe200078e00ff */
[----:B-1----:R-:W-:Y:S01]  /*0f70*/  LOP3.LUT R3, R3, 0x30, R18, 0xf8, !PT ;  /* 0x0000003003037812 */ /* 0x002fe200078ef812 */
[----:B------:R0:W-:Y:S01]  /*0f80*/  STL [R1+0x28], R5 ;  /* 0x0000280501007387 */ /* 0x0001e20000100800 */
[----:B------:R-:W-:Y:S02]  /*0f90*/  IMAD.SHL.U32 R6, R2, 0x8, RZ ;  /* 0x0000000802067824 */ /* 0x000fe400078e00ff */
[----:B------:R-:W-:Y:S02]  /*0fa0*/  LOP3.LUT R3, R3, R5, RZ, 0x3c, !PT ;  /* 0x0000000503037212 */ /* 0x000fe400078e3cff */
[----:B------:R-:W-:-:S02]  /*0fb0*/  IADD3 R2, R4, R0, RZ ;  /* 0x0000000004027210 */ /* 0x000fc40007ffe0ff */
[----:B------:R-:W-:Y:S01]  /*0fc0*/  IADD3 R0, R16, R4, R3 ;  /* 0x0000000410007210 */ /* 0x000fe20007ffe003 */
[----:B0-----:R-:W-:Y:S01]  /*0fd0*/  IMAD.IADD R5, R20, 0x1, -R12 ;  /* 0x0000000114057824 */ /* 0x001fe200078e0a0c */
[----:B------:R0:W-:Y:S04]  /*0fe0*/  STL [R1+0x2c], R4 ;  /* 0x00002c0401007387 */ /* 0x0001e80000100800 */
[----:B------:R0:W-:Y:S04]  /*0ff0*/  STL [R1+0x48], R6 ;  /* 0x0000480601007387 */ /* 0x0001e80000100800 */
[----:B------:R0:W-:Y:S04]  /*1000*/  STL [R1+0x30], R5 ;  /* 0x0000300501007387 */ /* 0x0001e80000100800 */
[----:B------:R0:W-:Y:S04]  /*1010*/  STL [R1+0x64], R0 ;  /* 0x0000640001007387 */ /* 0x0001e80000100800 */
[----:B------:R0:W-:Y:S01]  /*1020*/  STL [R1+0x8], R2 ;  /* 0x0000080201007387 */ /* 0x0001e20000100800 */
[----:B------:R-:W-:Y:S01]  /*1030*/  MOV R156, RZ ;  /* 0x000000ff009c7202 */ /* 0x000fe20000000f00 */
[----:B------:R-:W-:Y:S01]  /*1040*/  IMAD.MOV.U32 R22, RZ, RZ, RZ ;  /* 0x000000ffff167224 */ /* 0x000fe200078e00ff */
[----:B---3--:R-:W-:Y:S01]  /*1050*/  LOP3.LUT R157, R17, 0x1, RZ, 0xfc, !PT ;  /* 0x00000001119d7812 */ /* 0x008fe200078efcff */
[----:B0-----:R-:W-:-:S07]  /*1060*/  IMAD.MOV.U32 R17, RZ, RZ, RZ ;  /* 0x000000ffff117224 */ /* 0x001fce00078e00ff */
.L_x_12121:
[----:B--2---:R-:W2:Y:S01]  /*1070*/  LDL.LU R0, [R1+0x1c] ;  /* 0x00001c0001007983 */ /* 0x004ea20000300800 */
[----:B------:R-:W2:Y:S01]  /*1080*/  LDC.64 R2, c[0x0][0xc60] ;  /* 0x00031800ff027b82 */ /* 0x000ea20000000a00 */
[----:B------:R-:W-:Y:S01]  /*1090*/  ULDC.64 UR4, c[0x0][0xa28] ;  /* 0x00028a0000047ab9 */ /* 0x000fe20000000a00 */
[----:B------:R-:W-:Y:S01]  /*10a0*/  ULDC.64 UR8, c[0x0][0xa18] ;  /* 0x0002860000087ab9 */ /* 0x000fe20000000a00 */
[----:B------:R-:W-:Y:S01]  /*10b0*/  ISETP.NE.U32.AND P2, PT, RZ, UR4, PT ;  /* 0x00000004ff007c0c */ /* 0x000fe2000bf45070 */
[----:B-1---5:R-:W-:Y:S01]  /*10c0*/  IMAD.MOV.U32 R9, RZ, RZ, RZ ;  /* 0x000000ffff097224 */ /* 0x022fe200078e00ff */
[----:B0-----:R-:W3:Y:S01]  /*10d0*/  LDL R26, [R1+0x18] ;  /* 0x00001800011a7983 */ /* 0x001ee20000100800 */
[----:B------:R-:W-:Y:S01]  /*10e0*/  ULDC.64 UR6, c[0x0][0xa08] ;  /* 0x0002820000067ab9 */ /* 0x000fe20000000a00 */
[----:B------:R-:W-:Y:S02]  /*10f0*/  ISETP.NE.AND.EX P2, PT, RZ, UR5, PT, P2 ;  /* 0x00000005ff007c0c */ /* 0x000fe4000bf45320 */
[----:B----4-:R-:W4:Y:S01]  /*1100*/  LDL R10, [R1+0x14] ;  /* 0x00001400010a7983 */ /* 0x010f220000100800 */
[----:B--2---:R-:W-:-:S05]  /*1110*/  IMAD.WIDE R2, R0, 0x4, R2 ;  /* 0x0000000400027825 */ /* 0x004fca00078e0202 */
[----:B------:R-:W2:Y:S01]  /*1120*/  LDG.E R0, desc[UR40][R2.64] ;  /* 0x0000002802007981 */ /* 0x000ea2000c1e1900 */
[----:B------:R-:W-:-:S04]  /*1130*/  ISETP.NE.U32.AND P1, PT, RZ, UR8, PT ;  /* 0x00000008ff007c0c */ /* 0x000fc8000bf25070 */
[----:B------:R-:W-:Y:S02]  /*1140*/  ISETP.NE.AND.EX P1, PT, RZ, UR9, PT, P1 ;  /* 0x00000009ff007c0c */ /* 0x000fe4000bf25310 */
[----:B------:R-:W-:-:S04]  /*1150*/  ISETP.NE.U32.AND P0, PT, RZ, UR6, PT ;  /* 0x00000006ff007c0c */ /* 0x000fc8000bf05070 */
[----:B------:R-:W-:Y:S01]  /*1160*/  ISETP.NE.AND.EX P0, PT, RZ, UR7, PT, P0 ;  /* 0x00000007ff007c0c */ /* 0x000fe2000bf05300 */
[----:B------:R-:W-:Y:S01]  /*1170*/  IMAD.MOV.U32 R27, RZ, RZ, RZ ;  /* 0x000000ffff1b7224 */ /* 0x000fe200078e00ff */
[----:B--2---:R-:W-:Y:S02]  /*1180*/  SHF.R.S32.HI R4, RZ, 0x1f, R0 ;  /* 0x0000001fff047819 */ /* 0x004fe40000011400 */
[C---:B------:R-:W-:Y:S01]  /*1190*/  @P2 LEA R2, P3, R0.reuse, UR4, 0x2 ;  /* 0x0000000400022c11 */ /* 0x040fe2000f8610ff */
[----:B------:R-:W-:-:S03]  /*11a0*/  IMAD.SHL.U32 R32, R0, 0x4, RZ ;  /* 0x0000000400207824 */ /* 0x000fc600078e00ff */
[C-C-:B------:R-:W-:Y:S01]  /*11b0*/  @P2 LEA.HI.X R3, R0.reuse, UR5, R4.reuse, 0x2, P3 ;  /* 0x0000000500032c11 */ /* 0x140fe200098f1404 */
[----:B------:R-:W-:Y:S01]  /*11c0*/  STL [R1+0x40], R0 ;  /* 0x0000400001007387 */ /* 0x000fe20000100800 */
[----:B------:R-:W-:Y:S01]  /*11d0*/  SHF.L.U64.HI R31, R0, 0x2, R4 ;  /* 0x00000002001f7819 */ /* 0x000fe20000010204 */
[----:B------:R-:W-:Y:S02]  /*11e0*/  ULDC UR4, c[0x0][0x288] ;  /* 0x0000a20000047ab9 */ /* 0x000fe40000000800 */
[----:B------:R0:W-:Y:S04]  /*11f0*/  STL [R1+0x58], R4 ;  /* 0x0000580401007387 */ /* 0x0001e80000100800 */
[----:B------:R1:W5:Y:S01]  /*1200*/  @P2 LDG.E R9, desc[UR40][R2.64] ;  /* 0x0000002802092981 */ /* 0x000362000c1e1900 */
[----:B------:R-:W-:Y:S01]  /*1210*/  IMAD.U32 R8, RZ, RZ, UR4 ;  /* 0x00000004ff087e24 */ /* 0x000fe2000f8e00ff */
[C---:B------:R-:W-:Y:S01]  /*1220*/  IADD3 R6, P4, R32.reuse, UR6, RZ ;  /* 0x0000000620067c10 */ /* 0x040fe2000ff9e0ff */
[----:B------:R-:W-:Y:S01]  /*1230*/  ULDC.64 UR4, c[0x0][0x3f8] ;  /* 0x0000fe0000047ab9 */ /* 0x000fe20000000a00 */
[----:B0-----:R-:W-:-:S04]  /*1240*/  @P1 IADD3 R4, P2, R32, UR8, RZ ;  /* 0x0000000820041c10 */ /* 0x001fc8000ff5e0ff */
[C---:B------:R-:W-:Y:S02]  /*1250*/  @P1 IADD3.X R5, R31.reuse, UR9, RZ, P2, !PT ;  /* 0x000000091f051c10 */ /* 0x040fe400097fe4ff */
[----:B------:R-:W-:Y:S01]  /*1260*/  IADD3.X R7, R31, UR7, RZ, P4, !PT ;  /* 0x000000071f077c10 */ /* 0x000fe2000a7fe4ff */
[----:B------:R1:W-:Y:S01]  /*1270*/  STL [R1+0x4c], R32 ;  /* 0x00004c2001007387 */ /* 0x0003e20000100800 */
[----:B------:R-:W-:Y:S01]  /*1280*/  UISETP.NE.U32.AND UP0, UPT, UR4, URZ, UPT ;  /* 0x0000003f0400728c */ /* 0x000fe2000bf05070 */
[----:B------:R-:W-:Y:S02]  /*1290*/  ULDC.64 UR8, c[0x0][0xa20] ;  /* 0x0002880000087ab9 */ /* 0x000fe40000000a00 */
[----:B------:R-:W2:Y:S04]  /*12a0*/  @P1 LDG.E R8, desc[UR40][R4.64] ;  /* 0x0000002804081981 */ /* 0x000ea8000c1e1900 */
[----:B------:R1:W5:Y:S04]  /*12b0*/  @P0 LDG.E R27, desc[UR40][R6.64] ;  /* 0x00000028061b0981 */ /* 0x000368000c1e1900 */
[----:B------:R1:W-:Y:S01]  /*12c0*/  STL [R1+0x50], R31 ;  /* 0x0000501f01007387 */ /* 0x0003e20000100800 */
[----:B------:R-:W-:Y:S01]  /*12d0*/  UISETP.NE.AND.EX UP0, UPT, UR5, URZ, UPT, UP0 ;  /* 0x0000003f0500728c */ /* 0x000fe2000bf05300 */
[----:B------:R-:W-:Y:S01]  /*12e0*/  ULDC UR4, c[0x0][0x404] ;  /* 0x0001010000047ab9 */ /* 0x000fe20000000800 */
[----:B------:R-:W-:-:S02]  /*12f0*/  ISETP.NE.U32.AND P2, PT, RZ, UR8, PT ;  /* 0x00000008ff007c0c */ /* 0x000fc4000bf45070 */
[----:B------:R-:W-:Y:S01]  /*1300*/  USEL UR4, UR4, 0x1, UP0 ;  /* 0x0000000104047887 */ /* 0x000fe20008000000 */
[----:B------:R-:W-:Y:S01]  /*1310*/  ULDC UR5, c[0x0][0x2e0] ;  /* 0x0000b80000057ab9 */ /* 0x000fe20000000800 */
[----:B------:R-:W-:Y:S02]  /*1320*/  ISETP.NE.AND.EX P2, PT, RZ, UR9, PT, P2 ;  /* 0x00000009ff007c0c */ /* 0x000fe4000bf45320 */
[----:B------:R-:W-:-:S03]  /*1330*/  UIMAD UR4, UR4, UR5, URZ ;  /* 0x00000005040472a4 */ /* 0x000fc6000f8e023f */
[----:B------:R-:W-:Y:S01]  /*1340*/  ULDC UR5, c[0x0][0x338] ;  /* 0x0000ce0000057ab9 */ /* 0x000fe20000000800 */
[----:B------:R-:W-:Y:S01]  /*1350*/  IMAD.MOV.U32 R25, RZ, RZ, R0 ;  /* 0x000000ffff197224 */ /* 0x000fe200078e0000 */
[----:B--2---:R1:W-:Y:S04]  /*1360*/  STL [R1+0x10], R8 ;  /* 0x0000100801007387 */ /* 0x0043e80000100800 */
[----:B----4-:R1:W-:Y:S04]  /*1370*/  STL [R1+0x5c], R10 ;  /* 0x00005c0a01007387 */ /* 0x0103e80000100800 */
[----:B---3--:R1:W-:Y:S01]  /*1380*/  STL [R1+0x44], R26 ;  /* 0x0000441a01007387 */ /* 0x0083e20000100800 */
[----:B------:R-:W-:Y:S05]  /*1390*/  @P1 BRA `(.L_x_11995) ;  /* 0x0000000000281947 */ /* 0x000fea0003800000 */
        /* <DEDUP_REMOVED lines=10> */
.L_x_11995:
[----:B------:R-:W-:Y:S02]  /*1440*/  IMAD.U32 R30, RZ, RZ, UR5 ;  /* 0x00000005ff1e7e24 */ /* 0x000fe4000f8e00ff */
[----:B------:R-:W-:Y:S01]  /*1450*/  IMAD.U32 R24, RZ, RZ, UR4 ;  /* 0x00000004ff187e24 */ /* 0x000fe2000f8e00ff */
[----:B------:R-:W-:Y:S06]  /*1460*/  @!P2 BRA `(.L_x_11996) ;  /* 0x000000000010a947 */ /* 0x000fec0003800000 */
[----:B-1----:R-:W-:-:S04]  /*1470*/  IADD3 R2, P0, R32, UR8, RZ ;  /* 0x0000000820027c10 */ /* 0x002fc8000ff1e0ff */
[----:B------:R-:W-:-:S05]  /*1480*/  IADD3.X R3, R31, UR9, RZ, P0, !PT ;  /* 0x000000091f037c10 */ /* 0x000fca00087fe4ff */
[----:B------:R2:W5:Y:S01]  /*1490*/  LDG.E R24, desc[UR40][R2.64] ;  /* 0x0000002802187981 */ /* 0x000562000c1e1900 */
[----:B------:R-:W-:Y:S05]  /*14a0*/  BRA `(.L_x_11997) ;  /* 0x0000000000107947 */ /* 0x000fea0003800000 */
.L_x_11996:
[----:B------:R-:W-:Y:S05]  /*14b0*/  @!P0 BRA `(.L_x_11997) ;  /* 0x00000000000c8947 */ /* 0x000fea0003800000 */
[----:B-1----:R-:W2:Y:S04]  /*14c0*/  LDG.E R3, desc[UR40][R6.64] ;  /* 0x0000002806037981 */ /* 0x002ea8000c1e1900 */
[----:B------:R-:W2:Y:S02]  /*14d0*/  LDG.E R24, desc[UR40][R6.64+0x4] ;  /* 0x0000042806187981 */ /* 0x000ea4000c1e1900 */
[----:B--2---:R-:W-:-:S07]  /*14e0*/  IADD3 R24, -R3, R24, RZ ;  /* 0x0000001803187210 */ /* 0x004fce0007ffe1ff */
.L_x_11997:
        /* <DEDUP_REMOVED lines=10> */
[----:B------:R-:W-:Y:S01]  /*1590*/  ISETP.NE.AND.EX P1, PT, RZ, UR5, PT, P1 ;  /* 0x00000005ff007c0c */ /* 0x000fe2000bf25310 */
[----:B------:R-:W-:Y:S02]  /*15a0*/  IMAD.MOV.U32 R6, RZ, RZ, 0xc0 ;  /* 0x000000c0ff067424 */ /* 0x000fe400078e00ff */
[----:B------:R-:W-:Y:S02]  /*15b0*/  IMAD.IADD R9, R24, 0x1, -R9 ;  /* 0x0000000118097824 */ /* 0x000fe400078e0a09 */
[----:B-1----:R-:W-:-:S08]  /*15c0*/  IMAD R2, R10, R6, 0x15f ;  /* 0x0000015f0a027424 */ /* 0x002fd000078e0206 */
[----:B------:R-:W-:-:S04]  /*15d0*/  @P1 IADD3 R4, P2, R32, UR4, RZ ;  /* 0x0000000420041c10 */ /* 0x000fc8000ff5e0ff */
[----:B------:R-:W-:-:S05]  /*15e0*/  @P1 IADD3.X R5, R31, UR5, RZ, P2, !PT ;  /* 0x000000051f051c10 */ /* 0x000fca00097fe4ff */
[----:B------:R1:W5:Y:S01]  /*15f0*/  @P1 LDG.E R28, desc[UR40][R4.64] ;  /* 0x00000028041c1981 */ /* 0x000362000c1e1900 */
[----:B--2---:R-:W-:-:S04]  /*1600*/  @P0 IMAD.IADD R30, R7, 0x1, -R0 ;  /* 0x00000001071e0824 */ /* 0x004fc800078e0a00 */
[----:B------:R-:W-:-:S04]  /*1610*/  IMAD.IADD R3, R9, 0x1, R30 ;  /* 0x0000000109037824 */ /* 0x000fc800078e021e */
[C---:B------:R-:W-:Y:S01]  /*1620*/  VIADD R0, R3.reuse, 0x9f ;  /* 0x0000009f03007836 */ /* 0x040fe20000000000 */
[----:B------:R-:W-:Y:S01]  /*1630*/  IADD3 R2, R3, R2, -R8 ;  /* 0x0000000203027210 */ /* 0x000fe20007ffe808 */
[----:B------:R2:W-:Y:S02]  /*1640*/  STL [R1+0x1c], R3 ;  /* 0x00001c0301007387 */ /* 0x0005e40000100800 */
[----:B------:R-:W-:-:S04]  /*1650*/  IMAD.HI R0, R0, 0x66666667, RZ ;  /* 0x6666666700007827 */ /* 0x000fc800078e02ff */
[----:B------:R-:W-:Y:S01]  /*1660*/  IMAD.HI R2, R2, 0x66666667, RZ ;  /* 0x6666666702027827 */ /* 0x000fe200078e02ff */
[----:B--2---:R-:W-:-:S04]  /*1670*/  SHF.R.U32.HI R3, RZ, 0x1f, R0 ;  /* 0x0000001fff037819 */ /* 0x004fc80000011600 */
[----:B-1----:R-:W-:Y:S02]  /*1680*/  SHF.R.U32.HI R5, RZ, 0x1f, R2 ;  /* 0x0000001fff057819 */ /* 0x002fe40000011602 */
[----:B------:R-:W-:Y:S02]  /*1690*/  LEA.HI.SX32 R104, R0, R3, 0x1a ;  /* 0x0000000300687211 */ /* 0x000fe400078fd2ff */
[----:B------:R-:W-:Y:S01]  /*16a0*/  LEA.HI.SX32 R5, R2, R5, 0x1a ;  /* 0x0000000502057211 */ /* 0x000fe200078fd2ff */
[----:B------:R-:W-:-:S03]  /*16b0*/  IMAD.MOV R2, RZ, RZ, -R9 ;  /* 0x000000ffff027224 */ /* 0x000fc600078e0a09 */
[----:B------:R-:W-:Y:S02]  /*16c0*/  VIMNMX R5, R104, R5, PT ;  /* 0x0000000568057248 */ /* 0x000fe40003fe0100 */
[----:B------:R-:W-:-:S03]  /*16d0*/  VIMNMX R2, RZ, R2, !PT ;  /* 0x00000002ff027248 */ /* 0x000fc60007fe0100 */
[----:B------:R-:W-:-:S05]  /*16e0*/  IMAD R5, R5, 0xa0, -R9 ;  /* 0x000000a005057824 */ /* 0x000fca00078e0a09 */
[----:B------:R-:W-:-:S04]  /*16f0*/  VIMNMX R5, R5, R30, PT ;  /* 0x0000001e05057248 */ /* 0x000fc80003fe0100 */
        /* <DEDUP_REMOVED lines=27> */
[----:B0-----:R-:W-:Y:S02]  /*18b0*/  IMAD.MOV.U32 R8, RZ, RZ, 0x70 ;  /* 0x00000070ff087424 */ /* 0x001fe400078e00ff */
[----:B-1----:R-:W-:-:S07]  /*18c0*/  IMAD.MOV.U32 R13, RZ, RZ, RZ ;  /* 0x000000ffff0d7224 */ /* 0x002fce00078e00ff */
[----:B------:R-:W-:-:S07]  /*18d0*/  LEPC R20, `(.L_x_12000) ;  /* 0x000000001014794e */ /* 0x000fce0000000000 */
[----:B--2--5:R-:W-:Y:S05]  /*18e0*/  CALL.ABS.NOINC R14 ;  /* 0x000000000e007343 */ /* 0x024fea0003c00000 */
.L_x_12000:
[----:B------:R-:W-:Y:S05]  /*18f0*/  BSYNC B6 ;  /* 0x0000000000067941 */ /* 0x000fea0003800000 */
.L_x_11999:
        /* <DEDUP_REMOVED lines=12> */
[----:B0-----:R-:W-:Y:S01]  /*19c0*/  MOV R8, 0x70 ;  /* 0x0000007000087802 */ /* 0x001fe20000000f00 */
[----:B------:R-:W-:Y:S02]  /*19d0*/  IMAD.U32 R6, RZ, RZ, UR4 ;  /* 0x00000004ff067e24 */ /* 0x000fe4000f8e00ff */
[----:B------:R-:W-:-:S02]  /*19e0*/  IMAD.U32 R7, RZ, RZ, UR5 ;  /* 0x00000005ff077e24 */ /* 0x000fc4000f8e00ff */
[----:B------:R-:W-:Y:S02]  /*19f0*/  IMAD.U32 R11, RZ, RZ, UR7 ;  /* 0x00000007ff0b7e24 */ /* 0x000fe4000f8e00ff */
[----:B------:R-:W-:Y:S02]  /*1a00*/  IMAD.MOV.U32 R12, RZ, RZ, 0x1 ;  /* 0x00000001ff0c7424 */ /* 0x000fe400078e00ff */
[----:B-1----:R-:W-:-:S07]  /*1a10*/  IMAD.MOV.U32 R13, RZ, RZ, RZ ;  /* 0x000000ffff0d7224 */ /* 0x002fce00078e00ff */
[----:B------:R-:W-:-:S07]  /*1a20*/  LEPC R20, `(.L_x_12002) ;  /* 0x000000001014794e */ /* 0x000fce0000000000 */
[----:B--2--5:R-:W-:Y:S05]  /*1a30*/  CALL.ABS.NOINC R14 ;  /* 0x000000000e007343 */ /* 0x024fea0003c00000 */
.L_x_12002:
[----:B------:R-:W-:Y:S05]  /*1a40*/  BSYNC B6 ;  /* 0x0000000000067941 */ /* 0x000fea0003800000 */
.L_x_12001:
[----:B------:R-:W2:Y:S01]  /*1a50*/  LDL.LU R10, [R1] ;  /* 0x00000000010a7983 */ /* 0x000ea20000300800 */
[----:B------:R-:W-:Y:S01]  /*1a60*/  ULDC.64 UR4, c[0x0][0x9f8] ;  /* 0x00027e0000047ab9 */ /* 0x000fe20000000a00 */
[----:B------:R-:W1:Y:S01]  /*1a70*/  LDC R55, c[0x0][0x3d4] ;  /* 0x0000f500ff377b82 */ /* 0x000e620000000800 */
[----:B------:R-:W-:Y:S01]  /*1a80*/  ISETP.NE.U32.AND P0, PT, RZ, UR4, PT ;  /* 0x00000004ff007c0c */ /* 0x000fe2000bf05070 */
[----:B------:R-:W3:Y:S01]  /*1a90*/  S2R R12, SR_TID.X ;  /* 0x00000000000c7919 */ /* 0x000ee20000002100 */
[----:B------:R-:W-:Y:S01]  /*1aa0*/  IMAD.IADD R52, R27, 0x1, R24 ;  /* 0x000000011b347824 */ /* 0x000fe200078e0218 */
[----:B------:R-:W-:Y:S01]  /*1ab0*/  ULDC.64 UR6, c[0x0][0xa08] ;  /* 0x0002820000067ab9 */ /* 0x000fe20000000a00 */
[----:B------:R-:W-:Y:S01]  /*1ac0*/  ISETP.NE.AND.EX P0, PT, RZ, UR5, PT, P0 ;  /* 0x00000005ff007c0c */ /* 0x000fe2000bf05300 */
[----:B------:R-:W4:Y:S02]  /*1ad0*/  LDL R24, [R1+0x24] ;  /* 0x0000240001187983 */ /* 0x000f240000100800 */
[----:B------:R-:W0:Y:S02]  /*1ae0*/  LDC R0, c[0x0][0x428] ;  /* 0x00010a00ff007b82 */ /* 0x000e240000000800 */
[----:B------:R-:W4:Y:S06]  /*1af0*/  LDL R14, [R1+0x28] ;  /* 0x00002800010e7983 */ /* 0x000f2c0000100800 */
[----:B------:R-:W0:Y:S02]  /*1b00*/  LDC.64 R44, c[0x0][0x2f0] ;  /* 0x0000bc00ff2c7b82 */ /* 0x000e240000000a00 */
[----:B------:R-:W-:-:S04]  /*1b10*/  @P0 IADD3 R4, P1, R32, UR4, RZ ;  /* 0x0000000420040c10 */ /* 0x000fc8000ff3e0ff */
[----:B------:R-:W-:Y:S01]  /*1b20*/  @P0 IADD3.X R5, R31, UR5, RZ, P1, !PT ;  /* 0x000000051f050c10 */ /* 0x000fe20008ffe4ff */
[----:B------:R-:W-:Y:S01]  /*1b30*/  IMAD.MOV.U32 R3, RZ, RZ, R26 ;  /* 0x000000ffff037224 */ /* 0x000fe200078e001a */
[----:B-1----:R-:W-:Y:S01]  /*1b40*/  ISETP.GE.AND P2, PT, R18, R55, PT ;  /* 0x000000371200720c */ /* 0x002fe20003f46270 */
[----:B------:R-:W4:Y:S01]  /*1b50*/  LDL R31, [R1+0x60] ;  /* 0x00006000011f7983 */ /* 0x000f220000100800 */
[----:B------:R-:W1:Y:S01]  /*1b60*/  LDC.64 R38, c[0x0][0x3d8] ;  /* 0x0000f600ff267b82 */ /* 0x000e620000000a00 */
[----:B---3--:R-:W-:Y:S02]  /*1b70*/  VIADD R20, R12, 0xffffff80 ;  /* 0xffffff800c147836 */ /* 0x008fe40000000000 */
[----:B------:R3:W4:Y:S01]  /*1b80*/  @P0 LDG.E R25, desc[UR40][R4.64] ;  /* 0x0000002804190981 */ /* 0x000722000c1e1900 */
[----:B0-----:R-:W-:Y:S01]  /*1b90*/  ISETP.NE.AND P0, PT, R0, 0x1, PT ;  /* 0x000000010000780c */ /* 0x001fe20003f05270 */
[----:B------:R-:W-:Y:S01]  /*1ba0*/  ULDC.64 UR4, c[0x0][0x2f8] ;  /* 0x0000be0000047ab9 */ /* 0x000fe20000000a00 */
[----:B------:R-:W-:-:S02]  /*1bb0*/  SHF.R.S32.HI R11, RZ, 0x1f, R52 ;  /* 0x0000001fff0b7819 */ /* 0x000fc40000011434 */
[----:B------:R-:W0:Y:S01]  /*1bc0*/  LDC.64 R32, c[0x0][0x3e8] ;  /* 0x0000fa00ff207b82 */ /* 0x000e220000000a00 */
[----:B------:R-:W-:Y:S02]  /*1bd0*/  LEA.HI R12, R20, R20, RZ, 0x1 ;  /* 0x00000014140c7211 */ /* 0x000fe400078f08ff */
[----:B------:R-:W-:Y:S02]  /*1be0*/  IMAD R6, R11, R44, RZ ;  /* 0x0000002c0b067224 */ /* 0x000fe400078e02ff */
[----:B------:R-:W-:-:S04]  /*1bf0*/  LOP3.LUT R12, R12, 0xfffffffe, RZ, 0xc0, !PT ;  /* 0xfffffffe0c0c7812 */ /* 0x000fc800078ec0ff */
[----:B------:R-:W-:Y:S01]  /*1c00*/  IADD3 R12, R20, -R12, RZ ;  /* 0x8000000c140c7210 */ /* 0x000fe20007ffe0ff */
[----:B------:R-:W3:Y:S04]  /*1c10*/  @P0 LDC R0, c[0x0][0x42c] ;  /* 0x00010b00ff000b82 */ /* 0x000ee80000000800 */
[----:B------:R-:W-:-:S04]  /*1c20*/  IMAD.SHL.U32 R48, R12, 0x8, RZ ;  /* 0x000000080c307824 */ /* 0x000fc800078e00ff */
[----:B------:R-:W1:Y:S01]  /*1c30*/  @P0 LDC R9, c[0x0][0x430] ;  /* 0x00010c00ff090b82 */ /* 0x000e620000000800 */
[----:B--2---:R-:W-:Y:S01]  /*1c40*/  LOP3.LUT R10, R10, 0xfffffffb, RZ, 0xc0, !PT ;  /* 0xfffffffb0a0a7812 */ /* 0x004fe200078ec0ff */
[----:B---3--:R-:W-:-:S03]  /*1c50*/  @P0 IMAD.HI.U32 R0, R26, R0, RZ ;  /* 0x000000001a000227 */ /* 0x008fc600078e00ff */
[----:B------:R-:W-:-:S05]  /*1c60*/  @P2 LOP3.LUT R10, R10, 0x4, RZ, 0xfc, !PT ;  /* 0x000000040a0a2812 */ /* 0x000fca00078efcff */
[----:B------:R2:W-:Y:S04]  /*1c70*/  STL [R1], R10 ;  /* 0x0000000a01007387 */ /* 0x0005e80000100800 */
[----:B------:R-:W3:Y:S01]  /*1c80*/  LDL R12, [R1+0x2c] ;  /* 0x00002c00010c7983 */ /* 0x000ee20000100800 */
[----:B-1----:R-:W-:Y:S02]  /*1c90*/  @P0 SHF.R.U32.HI R3, RZ, R9, R0 ;  /* 0x00000009ff030219 */ /* 0x002fe40000011600 */
[----:B------:R-:W-:Y:S02]  /*1ca0*/  ISETP.NE.U32.AND P0, PT, RZ, UR6, PT ;  /* 0x00000006ff007c0c */ /* 0x000fe4000bf05070 */
[----:B------:R-:W-:Y:S01]  /*1cb0*/  SHF.R.S32.HI R0, RZ, 0x1f, R3 ;  /* 0x0000001fff007819 */ /* 0x000fe20000011403 */
[C---:B------:R-:W-:Y:S01]  /*1cc0*/  IMAD R7, R52.reuse, R45, R6 ;  /* 0x0000002d34077224 */ /* 0x040fe200078e0206 */
[----:B------:R-:W-:Y:S01]  /*1cd0*/  ISETP.NE.AND.EX P0, PT, RZ, UR7, PT, P0 ;  /* 0x00000007ff007c0c */ /* 0x000fe2000bf05300 */
[----:B------:R-:W-:Y:S01]  /*1ce0*/  ULDC.64 UR6, c[0x0][0x320] ;  /* 0x0000c80000067ab9 */ /* 0x000fe20000000a00 */
[----:B------:R-:W-:-:S04]  /*1cf0*/  IMAD.WIDE.U32 R4, R52, R44, RZ ;  /* 0x0000002c34047225 */ /* 0x000fc800078e00ff */
[C---:B------:R-:W-:Y:S02]  /*1d00*/  IMAD R6, R0.reuse, UR4, RZ ;  /* 0x0000000400067c24 */ /* 0x040fe4000f8e02ff */
[----:B------:R-:W-:Y:S02]  /*1d10*/  IMAD R0, R0, UR6, RZ ;  /* 0x0000000600007c24 */ /* 0x000fe4000f8e02ff */
[----:B------:R-:W-:Y:S02]  /*1d20*/  IMAD.IADD R5, R5, 0x1, R7 ;  /* 0x0000000105057824 */ /* 0x000fe400078e0207 */
[C---:B------:R-:W-:Y:S02]  /*1d30*/  IMAD R13, R3.reuse, UR7, R0 ;  /* 0x00000007030d7c24 */ /* 0x040fe4000f8e0200 */
[C---:B------:R-:W-:Y:S01]  /*1d40*/  IMAD R9, R3.reuse, UR5, R6 ;  /* 0x0000000503097c24 */ /* 0x040fe2000f8e0206 */
[----:B----4-:R-:W-:Y:S01]  /*1d50*/  SHF.R.S32.HI R0, RZ, 0x1f, R25 ;  /* 0x0000001fff007819 */ /* 0x010fe20000011419 */
[----:B------:R-:W-:Y:S01]  /*1d60*/  IMAD.WIDE.U32 R4, R3, UR4, R4 ;  /* 0x0000000403047c25 */ /* 0x000fe2000f8e0004 */
[----:B------:R-:W-:Y:S01]  /*1d70*/  SHF.R.S32.HI R19, RZ, 0x1f, R18 ;  /* 0x0000001fff137819 */ /* 0x000fe20000011412 */
[----:B------:R-:W-:Y:S01]  /*1d80*/  ULDC.64 UR4, c[0x0][0x300] ;  /* 0x0000c00000047ab9 */ /* 0x000fe20000000a00 */
[----:B------:R-:W-:Y:S01]  /*1d90*/  SEL R0, R0, RZ, !P0 ;  /* 0x000000ff00007207 */ /* 0x000fe20004000000 */
[----:B------:R-:W-:Y:S01]  /*1da0*/  IMAD.IADD R5, R5, 0x1, R9 ;  /* 0x0000000105057824 */ /* 0x000fe200078e0209 */
[----:B------:R-:W-:-:S03]  /*1db0*/  SEL R9, R25, RZ, !P0 ;  /* 0x000000ff19097207 */ /* 0x000fc60004000000 */
[----:B------:R-:W-:Y:S01]  /*1dc0*/  IMAD R8, R0, UR4, RZ ;  /* 0x0000000400087c24 */ /* 0x000fe2000f8e02ff */
[----:B------:R-:W1:Y:S01]  /*1dd0*/  S2R R53, SR_TID.X ;  /* 0x0000000000357919 */ /* 0x000e620000002100 */
[----:B------:R-:W-:Y:S01]  /*1de0*/  IMAD.WIDE.U32 R6, R3, UR6, R18 ;  /* 0x0000000603067c25 */ /* 0x000fe2000f8e0012 */
[----:B------:R-:W-:-:S03]  /*1df0*/  SHF.R.S32.HI R26, RZ, 0x1f, R23 ;  /* 0x0000001fff1a7819 */ /* 0x000fc60000011417 */
[C---:B------:R-:W-:Y:S02]  /*1e00*/  IMAD R3, R9.reuse, UR5, R8 ;  /* 0x0000000509037c24 */ /* 0x040fe4000f8e0208 */
[----:B------:R-:W-:Y:S01]  /*1e10*/  IMAD.WIDE.U32 R50, R9, UR4, R4 ;  /* 0x0000000409327c25 */ /* 0x000fe2000f8e0004 */
[----:B------:R-:W-:-:S03]  /*1e20*/  ULDC.64 UR4, c[0x0][0x328] ;  /* 0x0000ca0000047ab9 */ /* 0x000fc60000000a00 */
[----:B------:R-:W-:Y:S02]  /*1e30*/  IMAD.IADD R7, R7, 0x1, R13 ;  /* 0x0000000107077824 */ /* 0x000fe400078e020d */
[----:B------:R-:W-:Y:S02]  /*1e40*/  IMAD R8, R0, UR4, RZ ;  /* 0x0000000400087c24 */ /* 0x000fe4000f8e02ff */
[-C--:B------:R-:W-:Y:S02]  /*1e50*/  IMAD R4, R26, R44.reuse, RZ ;  /* 0x0000002c1a047224 */ /* 0x080fe400078e02ff */
[----:B------:R-:W-:Y:S01]  /*1e60*/  IMAD.WIDE.U32 R20, R23, R44, R18 ;  /* 0x0000002c17147225 */ /* 0x000fe200078e0012 */
[----:B------:R-:W-:-:S03]  /*1e70*/  SHF.R.S32.HI R49, RZ, 0x1f, R48 ;  /* 0x0000001fff317819 */ /* 0x000fc60000011430 */
[----:B------:R-:W-:Y:S01]  /*1e80*/  IMAD.WIDE.U32 R46, R9, UR4, R6 ;  /* 0x00000004092e7c25 */ /* 0x000fe2000f8e0006 */
[----:B------:R-:W-:Y:S01]  /*1e90*/  LOP3.LUT P4, RZ, R31, 0x2, RZ, 0xc0, !PT ;  /* 0x000000021fff7812 */ /* 0x000fe2000788c0ff */
[----:B------:R-:W-:Y:S02]  /*1ea0*/  ULDC UR4, c[0x0][0x2e4] ;  /* 0x0000b90000047ab9 */ /* 0x000fe40000000800 */
[----:B------:R-:W-:Y:S01]  /*1eb0*/  IMAD R25, R9, UR5, R8 ;  /* 0x0000000509197c24 */ /* 0x000fe2000f8e0208 */
[----:B------:R-:W-:Y:S01]  /*1ec0*/  SEL R9, R55, RZ, P2 ;  /* 0x000000ff37097207 */ /* 0x000fe20001000000 */
[----:B------:R-:W-:Y:S02]  /*1ed0*/  IMAD R5, R23, R45, R4 ;  /* 0x0000002d17057224 */ /* 0x000fe400078e0204 */
[----:B------:R-:W-:Y:S01]  /*1ee0*/  IMAD.IADD R0, R51, 0x1, R3 ;  /* 0x0000000133007824 */ /* 0x000fe200078e0203 */
[----:B------:R-:W-:Y:S01]  /*1ef0*/  IADD3 R3, P0, R50, R20, RZ ;  /* 0x0000001432037210 */ /* 0x000fe20007f1e0ff */
[----:B------:R-:W-:-:S02]  /*1f00*/  IMAD R4, R26, R38, RZ ;  /* 0x000000261a047224 */ /* 0x000fc400078e02ff */
[----:B------:R-:W-:Y:S01]  /*1f10*/  IMAD.IADD R9, R18, 0x1, R9 ;  /* 0x0000000112097824 */ /* 0x000fe200078e0209 */
[----:B------:R-:W-:Y:S01]  /*1f20*/  IADD3.X R20, R0, R21, R5, P0, !PT ;  /* 0x0000001500147210 */ /* 0x000fe200007fe405 */
[C---:B------:R-:W-:Y:S02]  /*1f30*/  IMAD R13, R23.reuse, R39, R4 ;  /* 0x00000027170d7224 */ /* 0x040fe400078e0204 */
[----:B------:R-:W-:Y:S01]  /*1f40*/  IMAD.WIDE.U32 R42, R23, R38, R18 ;  /* 0x00000026172a7225 */ /* 0x000fe200078e0012 */
[----:B------:R-:W-:-:S03]  /*1f50*/  SHF.R.S32.HI R8, RZ, 0x1f, R9 ;  /* 0x0000001fff087819 */ /* 0x000fc60000011409 */
[----:B------:R-:W-:-:S04]  /*1f60*/  IMAD.WIDE.U32 R4, R23, R38, R48 ;  /* 0x0000002617047225 */ /* 0x000fc800078e0030 */
[-C--:B0-----:R-:W-:Y:S02]  /*1f70*/  IMAD R6, R26, R32.reuse, RZ ;  /* 0x000000201a067224 */ /* 0x081fe400078e02ff */
[----:B------:R-:W-:Y:S02]  /*1f80*/  IMAD.IADD R43, R13, 0x1, R43 ;  /* 0x000000010d2b7824 */ /* 0x000fe400078e022b */
[----:B------:R-:W-:Y:S01]  /*1f90*/  IMAD.IADD R5, R5, 0x1, R13 ;  /* 0x0000000105057824 */ /* 0x000fe200078e020d */
[----:B-----5:R-:W-:Y:S01]  /*1fa0*/  SHF.R.S32.HI R13, RZ, 0x1f, R28 ;  /* 0x0000001fff0d7819 */ /* 0x020fe2000001141c */
[C---:B------:R-:W-:Y:S01]  /*1fb0*/  IMAD R15, R23.reuse, R33, R6 ;  /* 0x00000021170f7224 */ /* 0x040fe200078e0206 */
[----:B------:R-:W-:Y:S01]  /*1fc0*/  LEA.HI R21, R8, R9, RZ, 0x4 ;  /* 0x0000000908157211 */ /* 0x000fe200078f20ff */
[----:B------:R-:W-:-:S04]  /*1fd0*/  IMAD.WIDE.U32 R36, R23, R32, R18 ;  /* 0x0000002017247225 */ /* 0x000fc800078e0012 */
[----:B------:R-:W-:-:S04]  /*1fe0*/  IMAD.WIDE.U32 R6, R23, R32, R48 ;  /* 0x0000002017067225 */ /* 0x000fc800078e0030 */
[-C--:B--2---:R-:W-:Y:S02]  /*1ff0*/  IMAD R10, R13, R38.reuse, RZ ;  /* 0x000000260d0a7224 */ /* 0x084fe400078e02ff */
[----:B------:R-:W-:Y:S01]  /*2000*/  IMAD.WIDE.U32 R40, R28, R38, R4 ;  /* 0x000000261c287225 */ /* 0x000fe200078e0004 */
[----:B------:R-:W-:-:S03]  /*2010*/  LOP3.LUT R4, R24, 0x30, R21, 0xf8, !PT ;  /* 0x0000003018047812 */ /* 0x000fc600078ef815 */
[----:B------:R-:W-:Y:S02]  /*2020*/  IMAD.IADD R37, R15, 0x1, R37 ;  /* 0x000000010f257824 */ /* 0x000fe400078e0225 */
[----:B------:R-:W-:Y:S02]  /*2030*/  IMAD.IADD R7, R7, 0x1, R15 ;  /* 0x0000000107077824 */ /* 0x000fe400078e020f */
[----:B------:R-:W-:Y:S01]  /*2040*/  IMAD R13, R13, R32, RZ ;  /* 0x000000200d0d7224 */ /* 0x000fe200078e02ff */
[----:B------:R-:W-:Y:S01]  /*2050*/  IADD3 R52, P0, R23, R52, RZ ;  /* 0x0000003417347210 */ /* 0x000fe20007f1e0ff */
[----:B------:R-:W-:Y:S01]  /*2060*/  IMAD R9, R45, 0xa0, RZ ;  /* 0x000000a02d097824 */ /* 0x000fe200078e02ff */
[----:B------:R-:W-:Y:S01]  /*2070*/  LOP3.LUT R4, R4, R14, RZ, 0x3c, !PT ;  /* 0x0000000e04047212 */ /* 0x000fe200078e3cff */
[C---:B------:R-:W-:Y:S01]  /*2080*/  IMAD R15, R28.reuse, R39, R10 ;  /* 0x000000271c0f7224 */ /* 0x040fe200078e020a */
[----:B-1----:R-:W-:Y:S01]  /*2090*/  SHF.R.U32.HI R27, RZ, 0x7, R53 ;  /* 0x00000007ff1b7819 */ /* 0x002fe20000011635 */
[----:B------:R-:W-:Y:S01]  /*20a0*/  IMAD R57, R39, 0xa0, RZ ;  /* 0x000000a027397824 */ /* 0x000fe200078e02ff */
[----:B------:R-:W-:Y:S01]  /*20b0*/  LOP3.LUT R61, R21, 0xfffffff0, RZ, 0xc0, !PT ;  /* 0xfffffff0153d7812 */ /* 0x000fe200078ec0ff */
[----:B------:R-:W-:-:S04]  /*20c0*/  IMAD.WIDE.U32 R42, R28, R38, R42 ;  /* 0x000000261c2a7225 */ /* 0x000fc800078e002a */
[C---:B------:R-:W-:Y:S02]  /*20d0*/  IMAD R13, R28.reuse, R33, R13 ;  /* 0x000000211c0d7224 */ /* 0x040fe400078e020d */
[----:B------:R-:W-:Y:S02]  /*20e0*/  IMAD R5, R33, 0xa0, RZ ;  /* 0x000000a021057824 */ /* 0x000fe400078e02ff */
[----:B------:R-:W-:-:S04]  /*20f0*/  IMAD.WIDE.U32 R36, R28, R32, R36 ;  /* 0x000000201c247225 */ /* 0x000fc800078e0024 */
[----:B------:R-:W-:-:S04]  /*2100*/  IMAD.WIDE.U32 R34, R28, R32, R6 ;  /* 0x000000201c227225 */ /* 0x000fc800078e0006 */
[----:B------:R-:W-:Y:S02]  /*2110*/  VIADD R31, R18, 0x20 ;  /* 0x00000020121f7836 */ /* 0x000fe40000000000 */
[----:B------:R-:W-:-:S04]  /*2120*/  IMAD.WIDE.U32 R44, R44, 0xa0, RZ ;  /* 0x000000a02c2c7825 */ /* 0x000fc800078e00ff */
[----:B------:R-:W-:-:S04]  /*2130*/  IMAD.WIDE.U32 R38, R38, 0xa0, RZ ;  /* 0x000000a026267825 */ /* 0x000fc800078e00ff */
[----:B------:R-:W-:Y:S01]  /*2140*/  IMAD.WIDE.U32 R32, R32, 0xa0, RZ ;  /* 0x000000a020207825 */ /* 0x000fe200078e00ff */
[----:B------:R-:W-:Y:S02]  /*2150*/  IADD3 R54, R27, 0x8, RZ ;  /* 0x000000081b367810 */ /* 0x000fe40007ffe0ff */
[----:B------:R-:W-:Y:S01]  /*2160*/  ISETP.GE.AND P3, PT, R18, UR4, PT ;  /* 0x0000000412007c0c */ /* 0x000fe2000bf66270 */
[----:B------:R-:W-:Y:S01]  /*2170*/  IMAD.SHL.U32 R55, R55, 0x2, RZ ;  /* 0x0000000237377824 */ /* 0x000fe200078e00ff */
[----:B------:R-:W-:Y:S01]  /*2180*/  ISETP.GE.AND P2, PT, R31, UR4, PT ;  /* 0x000000041f007c0c */ /* 0x000fe2000bf46270 */
[----:B------:R-:W-:Y:S01]  /*2190*/  IMAD.X R53, R26, 0x1, R11, P0 ;  /* 0x000000011a357824 */ /* 0x000fe200000e060b */
[----:B------:R-:W-:Y:S01]  /*21a0*/  IADD3 R63, R35, R13, RZ ;  /* 0x0000000d233f7210 */ /* 0x000fe20007ffe0ff */
[----:B------:R-:W-:Y:S01]  /*21b0*/  IMAD.IADD R56, R45, 0x1, R9 ;  /* 0x000000012d387824 */ /* 0x000fe200078e0209 */
[----:B------:R-:W-:Y:S01]  /*21c0*/  SHF.R.S32.HI R70, RZ, 0x1f, R61 ;  /* 0x0000001fff467819 */ /* 0x000fe2000001143d */
[----:B------:R-:W-:-:S02]  /*21d0*/  IMAD.IADD R57, R39, 0x1, R57 ;  /* 0x0000000127397824 */ /* 0x000fc400078e0239 */
[----:B------:R-:W-:Y:S02]  /*21e0*/  IMAD.IADD R58, R33, 0x1, R5 ;  /* 0x00000001213a7824 */ /* 0x000fe400078e0205 */
[----:B------:R-:W-:Y:S02]  /*21f0*/  IMAD.IADD R59, R15, 0x1, R43 ;  /* 0x000000010f3b7824 */ /* 0x000fe400078e022b */
[----:B------:R-:W-:Y:S02]  /*2200*/  IMAD.IADD R60, R13, 0x1, R37 ;  /* 0x000000010d3c7824 */ /* 0x000fe400078e0225 */
[----:B------:R-:W-:Y:S02]  /*2210*/  IMAD.IADD R62, R41, 0x1, R15 ;  /* 0x00000001293e7824 */ /* 0x000fe400078e020f */
[----:B------:R-:W-:Y:S02]  /*2220*/  IMAD.IADD R72, R47, 0x1, R25 ;  /* 0x000000012f487824 */ /* 0x000fe400078e0219 */
[----:B---3--:R-:W-:-:S07]  /*2230*/  IMAD.IADD R71, R12, 0x1, R4 ;  /* 0x000000010c477824 */ /* 0x008fce00078e0204 */
.L_x_12032:
[----:B-1----:R-:W2:Y:S01]  /*2240*/  LDL R5, [R1+0x8] ;  /* 0x0000080001057983 */ /* 0x002ea20000100800 */
[----:B----4-:R-:W0:Y:S03]  /*2250*/  LDC.64 R64, c[0x0][0x2d8] ;  /* 0x0000b600ff407b82 */ /* 0x010e260000000a00 */
[----:B---3--:R-:W3:Y:S01]  /*2260*/  LDL.LU R4, [R1] ;  /* 0x0000000001047983 */ /* 0x008ee20000300800 */
[----:B------:R-:W-:Y:S01]  /*2270*/  VIADD R67, R2, 0xffffffff ;  /* 0xffffffff02437836 */ /* 0x000fe20000000000 */
[----:B------:R-:W-:Y:S05]  /*2280*/  YIELD ;  /* 0x0000000000007946 */ /* 0x000fea0003800000 */
[----:B------:R-:W1:Y:S01]  /*2290*/  LDC R27, c[0x0][0x3d4] ;  /* 0x0000f500ff1b7b82 */ /* 0x000e620000000800 */
[----:B------:R-:W-:Y:S01]  /*22a0*/  ISETP.GT.AND P5, PT, R67, R29, PT ;  /* 0x0000001d4300720c */ /* 0x000fe20003fa4270 */
[-C--:B------:R-:W-:Y:S01]  /*22b0*/  IMAD R7, R56, R67.reuse, RZ ;  /* 0x0000004338077224 */ /* 0x080fe200078e02ff */
[----:B------:R-:W-:Y:S01]  /*22c0*/  SHF.R.S32.HI R69, RZ, 0x1f, R67 ;  /* 0x0000001fff457819 */ /* 0x000fe20000011443 */
[----:B------:R-:W-:Y:S01]  /*22d0*/  IMAD.WIDE.U32 R14, R44, R67, RZ ;  /* 0x000000432c0e7225 */ /* 0x000fe200078e00ff */
[----:B------:R-:W-:Y:S03]  /*22e0*/  BSSY B0, `(.L_x_12003) ;  /* 0x000026e000007945 */ /* 0x000fe60003800000 */
[----:B------:R-:W-:-:S02]  /*22f0*/  IMAD R7, R69, R44, R7 ;  /* 0x0000002c45077224 */ /* 0x000fc400078e0207 */
[----:B------:R-:W-:Y:S02]  /*2300*/  IMAD.MOV.U32 R2, RZ, RZ, R67 ;  /* 0x000000ffff027224 */ /* 0x000fe400078e0043 */
[----:B------:R-:W-:Y:S01]  /*2310*/  IMAD.IADD R79, R15, 0x1, R7 ;  /* 0x000000010f4f7824 */ /* 0x000fe200078e0207 */
[----:B0-----:R-:W-:-:S04]  /*2320*/  IADD3 R12, P0, P1, R14, R64, R3 ;  /* 0x000000400e0c7210 */ /* 0x001fc8000791e003 */
[----:B------:R-:W-:Y:S02]  /*2330*/  IADD3.X R13, R79, R65, R20, P0, P1 ;  /* 0x000000414f0d7210 */ /* 0x000fe400007e2414 */
[----:B-1----:R-:W-:Y:S01]  /*2340*/  ISETP.GE.AND P0, PT, R27, 0x1, PT ;  /* 0x000000011b00780c */ /* 0x002fe20003f06270 */
[----:B--2---:R-:W-:Y:S01]  /*2350*/  IMAD R5, R17, 0x2800, R5 ;  /* 0x0000280011057824 */ /* 0x004fe200078e0205 */
[----:B---3--:R-:W-:-:S03]  /*2360*/  LOP3.LUT R4, R4, 0xfffffffd, RZ, 0xc0, !PT ;  /* 0xfffffffd04047812 */ /* 0x008fc600078ec0ff */
[C---:B------:R-:W-:Y:S02]  /*2370*/  VIADD R73, R5.reuse, 0x20 ;  /* 0x0000002005497836 */ /* 0x040fe40000000000 */
[----:B------:R-:W-:Y:S01]  /*2380*/  @P4 VIADD R73, R5, 0xffffffe0 ;  /* 0xffffffe005494836 */ /* 0x000fe20000000000 */
[----:B------:R-:W-:Y:S01]  /*2390*/  @P5 LOP3.LUT R4, R4, 0x2, RZ, 0xfc, !PT ;  /* 0x0000000204045812 */ /* 0x000fe200078efcff */
[----:B------:R-:W-:-:S03]  /*23a0*/  IMAD.IADD R74, R16, 0x1, R5 ;  /* 0x00000001104a7824 */ /* 0x000fc600078e0205 */
[----:B------:R-:W-:Y:S01]  /*23b0*/  IADD3 R73, R16, R73, RZ ;  /* 0x0000004910497210 */ /* 0x000fe20007ffe0ff */
[----:B------:R0:W-:Y:S01]  /*23c0*/  STL [R1], R4 ;  /* 0x0000000401007387 */ /* 0x0001e20000100800 */
[----:B------:R-:W-:Y:S05]  /*23d0*/  @!P0 BRA `(.L_x_12004) ;  /* 0x0000002400308947 */ /* 0x000fea0003800000 */
[----:B------:R-:W-:Y:S01]  /*23e0*/  ULDC.U8 UR4, c[0x0][0x3f0] ;  /* 0x0000fc0000047ab9 */ /* 0x000fe20000000000 */
[-C--:B------:R-:W-:Y:S01]  /*23f0*/  IMAD R7, R57, R67.reuse, RZ ;  /* 0x0000004339077224 */ /* 0x080fe200078e02ff */
[----:B------:R-:W-:Y:S01]  /*2400*/  ISETP.NE.AND P0, PT, RZ, UR4, PT ;  /* 0x00000004ff007c0c */ /* 0x000fe2000bf05270 */
[----:B0-----:R-:W-:-:S04]  /*2410*/  IMAD.WIDE.U32 R4, R38, R67, RZ ;  /* 0x0000004326047225 */ /* 0x001fc800078e00ff */
        /* <DEDUP_REMOVED lines=12> */
[----:B------:R-:W-:Y:S01]  /*24e0*/  ULDC.64 UR4, c[0x0][0x3c8] ;  /* 0x0000f20000047ab9 */ /* 0x000fe20000000a00 */
[----:B------:R-:W-:Y:S01]  /*24f0*/  IMAD.MOV.U32 R6, RZ, RZ, R34 ;  /* 0x000000ffff067224 */ /* 0x000fe200078e0022 */
[----:B------:R-:W-:Y:S01]  /*2500*/  IADD3 R4, P0, P5, R40, UR4, R4 ;  /* 0x0000000428047c10 */ /* 0x000fe2000fd1e004 */
[----:B------:R-:W-:Y:S02]  /*2510*/  IMAD.MOV.U32 R7, RZ, RZ, R63 ;  /* 0x000000ffff077224 */ /* 0x000fe400078e003f */
[----:B------:R-:W-:Y:S01]  /*2520*/  IMAD R9, R58, R67, RZ ;  /* 0x000000433a097224 */ /* 0x000fe200078e02ff */
[----:B------:R-:W-:Y:S01]  /*2530*/  IADD3.X R5, R62, UR5, R26, P0, P5 ;  /* 0x000000053e057c10 */ /* 0x000fe200087ea41a */
[----:B------:R-:W-:Y:S01]  /*2540*/  IMAD.WIDE.U32 R6, R67, R32, R6 ;  /* 0x0000002043067225 */ /* 0x000fe200078e0006 */
[----:B------:R-:W-:-:S03]  /*2550*/  ULDC.64 UR4, c[0x0][0x3e0] ;  /* 0x0000f80000047ab9 */ /* 0x000fc60000000a00 */
        /* <DEDUP_REMOVED lines=12> */
.L_x_12007:
[----:B------:R-:W-:Y:S05]  /*2620*/  BSYNC B1 ;  /* 0x0000000000017941 */ /* 0x000fea0003800000 */
.L_x_12006:
[----:B------:R-:W-:Y:S01]  /*2630*/  ISETP.NE.AND P0, PT, R157, 0x3, PT ;  /* 0x000000039d00780c */ /* 0x000fe20003f05270 */
[----:B-----5:R-:W-:Y:S02]  /*2640*/  IMAD.MOV.U32 R26, RZ, RZ, R8 ;  /* 0x000000ffff1a7224 */ /* 0x020fe400078e0008 */
[----:B------:R-:W-:Y:S02]  /*2650*/  IMAD.MOV.U32 R83, RZ, RZ, R14 ;  /* 0x000000ffff537224 */ /* 0x000fe400078e000e */
[----:B------:R-:W-:Y:S02]  /*2660*/  IMAD.MOV.U32 R64, RZ, RZ, R10 ;  /* 0x000000ffff407224 */ /* 0x000fe400078e000a */
[----:B------:R-:W-:-:S06]  /*2670*/  IMAD.MOV.U32 R80, RZ, RZ, R24 ;  /* 0x000000ffff507224 */ /* 0x000fcc00078e0018 */
[----:B------:R-:W-:Y:S05]  /*2680*/  @!P0 BRA `(.L_x_12008) ;  /* 0x0000000000048947 */ /* 0x000fea0003800000 */
[----:B------:R-:W-:Y:S01]  /*2690*/  BPT.TRAP 0x1 ;  /* 0x000000040000795c */ /* 0x000fe20000300000 */
.L_x_12008:
[----:B0-----:R-:W2:Y:S01]  /*26a0*/  LDL R4, [R1+0x4] ;  /* 0x0000040001047983 */ /* 0x001ea20000100800 */
[----:B------:R-:W-:Y:S01]  /*26b0*/  LEA R75, R17, R16, 0x3 ;  /* 0x00000010114b7211 */ /* 0x000fe200078e18ff */
[----:B------:R-:W-:Y:S01]  /*26c0*/  BSSY B1, `(.L_x_12009) ;  /* 0x0000004000017945 */ /* 0x000fe20003800000 */
[----:B--2---:R-:W-:-:S04]  /*26d0*/  SHF.L.U32 R76, R4, 0x1f, RZ ;  /* 0x0000001f044c7819 */ /* 0x004fc800000006ff */
[----:B------:R-:W0:Y:S02]  /*26e0*/  SYNCS.PHASECHK.TRANS64.TRYWAIT P5, [R75+URZ+0x13290], R76 ;  /* 0x0132904c4b0075a7 */ /* 0x000e2400080a017f */
[----:B0-----:R-:W-:Y:S05]  /*26f0*/  @!P5 BRA `(.L_x_12010) ;  /* 0x000001780090d947 */ /* 0x001fea0003800000 */
.L_x_12243:
[----:B------:R-:W-:Y:S05]  /*2700*/  BSYNC B1 ;  /* 0x0000000000017941 */ /* 0x000fea0003800000 */
.L_x_12009:
        /* <DEDUP_REMOVED lines=19> */
[----:B------:R-:W-:Y:S01]  /*2840*/  F2FP.F16.E4M3.UNPACK_B R66, R83.H1 ;  /* 0x00000053ff42723e */ /* 0x000fe200030006ff */
        /* <DEDUP_REMOVED lines=10> */
[----:B------:R-:W-:Y:S01]  /*28f0*/  HADD2.F32 R69, -RZ, R65.H0_H0 ;  /* 0x20000041ff457230 */ /* 0x000fe20000004100 */
[----:B------:R-:W-:Y:S01]  /*2900*/  LOP3.LUT R14, R25, 0xff0000, R14, 0xf8, !PT ;  /* 0x00ff0000190e7812 */ /* 0x000fe200078ef80e */
[----:B------:R-:W-:-:S02]  /*2910*/  HADD2.F32 R4, -RZ, R4.H0_H0 ;  /* 0x20000004ff047230 */ /* 0x000fc40000004100 */
[----:B------:R-:W-:Y:S02]  /*2920*/  HADD2.F32 R68, -RZ, R65.H1_H1 ;  /* 0x30000041ff447230 */ /* 0x000fe40000004100 */
[-C--:B------:R-:W-:Y:S01]  /*2930*/  FMUL.FTZ R79, R24, R69.reuse ;  /* 0x00000045184f7220 */ /* 0x080fe20000410000 */
[--C-:B------:R-:W-:Y:S02]  /*2940*/  HADD2.F32 R67, -RZ, R66.reuse.H0_H0 ;  /* 0x20000042ff437230 */ /* 0x100fe40000004100 */
[--C-:B------:R-:W-:Y:S02]  /*2950*/  HADD2.F32 R65, -RZ, R5.reuse.H1_H1 ;  /* 0x30000005ff417230 */ /* 0x100fe40000004100 */
[----:B------:R-:W-:Y:S02]  /*2960*/  HADD2.F32 R25, -RZ, R5.H0_H0 ;  /* 0x20000005ff197230 */ /* 0x000fe40000004100 */
[----:B------:R-:W-:Y:S01]  /*2970*/  FMUL.FTZ R5, R4, R69 ;  /* 0x0000004504057220 */ /* 0x000fe20000410000 */
[----:B------:R-:W-:-:S02]  /*2980*/  HADD2.F32 R66, -RZ, R66.H1_H1 ;  /* 0x30000042ff427230 */ /* 0x000fc40000004100 */
        /* <DEDUP_REMOVED lines=46> */
[C---:B------:R-:W-:Y:S01]  /*2c70*/  FMUL.FTZ R65, R25.reuse, R79 ;  /* 0x0000004f19417220 */ /* 0x040fe20000410000 */
        /* <DEDUP_REMOVED lines=27> */
.L_x_12015:
[----:B------:R-:W-:Y:S05]  /*2e30*/  BSYNC B2 ;  /* 0x0000000000027941 */ /* 0x000fea0003800000 */
.L_x_12014:
[----:B--2---:R1:W-:Y:S02]  /*2e40*/  STG.E.128 desc[UR40][R12.64], R4 ;  /* 0x000000040c007986 */ /* 0x0043e4000c101d28 */
.L_x_12013:
[----:B------:R-:W-:Y:S05]  /*2e50*/  BSYNC B1 ;  /* 0x0000000000017941 */ /* 0x000fea0003800000 */
.L_x_12012:
        /* <DEDUP_REMOVED lines=13> */
[----:B------:R-:W-:Y:S02]  /*2f30*/  LOP3.LUT R8, R9, 0xff, RZ, 0xc0, !PT ;  /* 0x000000ff09087812 */ /* 0x000fe400078ec0ff */
[----:B------:R-:W-:Y:S02]  /*2f40*/  SHF.R.U32.HI R10, RZ, 0x8, R9 ;  /* 0x00000008ff0a7819 */ /* 0x000fe40000011609 */
[----:B------:R-:W-:Y:S02]  /*2f50*/  SHF.R.U32.HI R24, RZ, 0x8, R11 ;  /* 0x00000008ff187819 */ /* 0x000fe4000001160b */
[----:B------:R-:W-:Y:S02]  /*2f60*/  SHF.R.U32.HI R25, RZ, 0x10, R9 ;  /* 0x00000010ff197819 */ /* 0x000fe40000011609 */
[----:B------:R-:W-:-:S02]  /*2f70*/  LOP3.LUT R14, R11, 0xff0000ff, RZ, 0xc0, !PT ;  /* 0xff0000ff0b0e7812 */ /* 0x000fc400078ec0ff */
[----:B------:R-:W-:Y:S01]  /*2f80*/  SHF.R.U32.HI R15, RZ, 0x10, R11 ;  /* 0x00000010ff0f7819 */ /* 0x000fe2000001160b */
[----:B------:R-:W-:Y:S01]  /*2f90*/  IMAD.SHL.U32 R11, R24, 0x100, RZ ;  /* 0x00000100180b7824 */ /* 0x000fe200078e00ff */
[----:B------:R-:W-:Y:S01]  /*2fa0*/  PRMT R9, R27, 0x654, R8 ;  /* 0x000006541b097816 */ /* 0x000fe20000000008 */
[----:B-1----:R-:W-:Y:S01]  /*2fb0*/  IMAD.MOV.U32 R8, RZ, RZ, R4 ;  /* 0x000000ffff087224 */ /* 0x002fe200078e0004 */
[----:B------:R-:W-:Y:S01]  /*2fc0*/  SHF.L.U32 R10, R10, 0x8, RZ ;  /* 0x000000080a0a7819 */ /* 0x000fe200000006ff */
[----:B------:R-:W-:Y:S01]  /*2fd0*/  IMAD.U32 R15, R15, 0x10000, RZ ;  /* 0x000100000f0f7824 */ /* 0x000fe200078e00ff */
[----:B------:R-:W-:Y:S02]  /*2fe0*/  LOP3.LUT R14, R14, 0xff00, R11, 0xf8, !PT ;  /* 0x0000ff000e0e7812 */ /* 0x000fe400078ef80b */
        /* <DEDUP_REMOVED lines=92> */
.L_x_12017:
[----:B------:R-:W-:Y:S05]  /*35b0*/  BSYNC B1 ;  /* 0x0000000000017941 */ /* 0x000fea0003800000 */
.L_x_12016:
[----:B-1----:R1:W-:Y:S01]  /*35c0*/  STG.E.128 desc[UR40][R12.64+0x20], R4 ;  /* 0x000020040c007986 */ /* 0x0023e2000c101d28 */
[----:B------:R-:W-:Y:S05]  /*35d0*/  BRA `(.L_x_12011) ;  /* 0x0000001000f87947 */ /* 0x000fea0003800000 */
.L_x_12005:
[----:B------:R-:W-:Y:S01]  /*35e0*/  IMAD R5, R2, -0xa0, R30 ;  /* 0xffffff6002057824 */ /* 0x000fe200078e021e */
[----:B------:R-:W2:Y:S01]  /*35f0*/  LDL.LU R66, [R1] ;  /* 0x0000000001427983 */ /* 0x000ea20000300800 */
[----:B------:R-:W-:Y:S02]  /*3600*/  CS2R R8, SRZ ;  /* 0x0000000000087805 */ /* 0x000fe4000001ff00 */
[----:B------:R-:W-:Y:S02]  /*3610*/  CS2R R10, SRZ ;  /* 0x00000000000a7805 */ /* 0x000fe4000001ff00 */
[----:B------:R-:W-:-:S04]  /*3620*/  VIMNMX R6, R5, 0xa0, PT ;  /* 0x000000a005067848 */ /* 0x000fc80003fe0100 */
[----:B------:R-:W-:-:S04]  /*3630*/  ISETP.GE.AND P1, PT, R23, R6, PT ;  /* 0x000000061700720c */ /* 0x000fc80003f26270 */
[----:B------:R-:W-:-:S13]  /*3640*/  ISETP.GE.OR P0, PT, R18, R27, P1 ;  /* 0x0000001b1200720c */ /* 0x000fda0000f06670 */
[----:B------:R-:W0:Y:S01]  /*3650*/  @!P0 LDC.64 R12, c[0x0][0x3c8] ;  /* 0x0000f200ff0c8b82 */ /* 0x000e220000000a00 */
[----:B------:R-:W-:Y:S02]  /*3660*/  @!P0 IMAD.MOV.U32 R5, RZ, RZ, R60 ;  /* 0x000000ffff058224 */ /* 0x000fe400078e003c */
[----:B------:R-:W-:-:S04]  /*3670*/  @!P0 IMAD R6, R58, R67, RZ ;  /* 0x000000433a068224 */ /* 0x000fc800078e02ff */
[----:B------:R-:W-:Y:S01]  /*3680*/  @!P0 IMAD R6, R69, R32, R6 ;  /* 0x0000002045068224 */ /* 0x000fe200078e0206 */
        /* <DEDUP_REMOVED lines=9> */
[----:B------:R-:W3:Y:S05]  /*3720*/  @!P0 LDG.E.128 R8, desc[UR40][R24.64] ;  /* 0x0000002818088981 */ /* 0x000eea000c1e1d00 */
[----:B------:R-:W4:Y:S01]  /*3730*/  @!P0 LDG.E.128 R4, desc[UR40][R12.64] ;  /* 0x000000280c048981 */ /* 0x000f22000c1e1d00 */
[----:B------:R-:W-:-:S02]  /*3740*/  ISETP.GE.AND P0, PT, R18, R27, PT ;  /* 0x0000001b1200720c */ /* 0x000fc40003f06270 */
[----:B--2---:R-:W-:-:S11]  /*3750*/  LOP3.LUT R66, R66, 0xfffffffe, RZ, 0xc0, !PT ;  /* 0xfffffffe42427812 */ /* 0x004fd600078ec0ff */
[----:B------:R-:W-:-:S05]  /*3760*/  @P0 LOP3.LUT R66, R66, 0x1, RZ, 0xfc, !PT ;  /* 0x0000000142420812 */ /* 0x000fca00078efcff */
[----:B------:R0:W-:Y:S01]  /*3770*/  STL [R1], R66 ;  /* 0x0000004201007387 */ /* 0x0001e20000100800 */
[----:B------:R-:W-:Y:S02]  /*3780*/  ISETP.NE.AND P0, PT, R157, 0x3, PT ;  /* 0x000000039d00780c */ /* 0x000fe40003f05270 */
[----:B---3--:R-:W-:Y:S01]  /*3790*/  MOV R83, R8 ;  /* 0x0000000800537202 */ /* 0x008fe20000000f00 */
[----:B------:R-:W-:Y:S02]  /*37a0*/  IMAD.MOV.U32 R78, RZ, RZ, R10 ;  /* 0x000000ffff4e7224 */ /* 0x000fe400078e000a */
[----:B----4-:R-:W-:Y:S02]  /*37b0*/  IMAD.MOV.U32 R82, RZ, RZ, R4 ;  /* 0x000000ffff527224 */ /* 0x010fe400078e0004 */
[----:B------:R-:W-:-:S06]  /*37c0*/  IMAD.MOV.U32 R80, RZ, RZ, R6 ;  /* 0x000000ffff507224 */ /* 0x000fcc00078e0006 */
[----:B0-----:R-:W-:Y:S05]  /*37d0*/  @!P0 BRA `(.L_x_12018) ;  /* 0x0000000000048947 */ /* 0x001fea0003800000 */
[----:B------:R-:W-:Y:S01]  /*37e0*/  BPT.TRAP 0x1 ;  /* 0x000000040000795c */ /* 0x000fe20000300000 */
.L_x_12018:
[----:B------:R-:W2:Y:S01]  /*37f0*/  LDL R12, [R1+0x4] ;  /* 0x00000400010c7983 */ /* 0x000ea20000100800 */
[----:B------:R-:W-:Y:S01]  /*3800*/  IMAD R75, R17, 0x8, R16 ;  /* 0x00000008114b7824 */ /* 0x000fe200078e0210 */
[----:B------:R-:W0:Y:S01]  /*3810*/  LDC R77, c[0x0][0x2e4] ;  /* 0x0000b900ff4d7b82 */ /* 0x000e220000000800 */
[----:B------:R-:W-:Y:S01]  /*3820*/  BSSY B1, `(.L_x_12019) ;  /* 0x0000004000017945 */ /* 0x000fe20003800000 */
[----:B--2---:R-:W-:-:S04]  /*3830*/  SHF.L.U32 R76, R12, 0x1f, RZ ;  /* 0x0000001f0c4c7819 */ /* 0x004fc800000006ff */
[----:B------:R-:W1:Y:S02]  /*3840*/  SYNCS.PHASECHK.TRANS64.TRYWAIT P5, [R75+URZ+0x13290], R76 ;  /* 0x0132904c4b0075a7 */ /* 0x000e6400080a017f */
[----:B01----:R-:W-:Y:S05]  /*3850*/  @!P5 BRA `(.L_x_12020) ;  /* 0x00000168004cd947 */ /* 0x003fea0003800000 */
.L_x_12244:
[----:B------:R-:W-:Y:S05]  /*3860*/  BSYNC B1 ;  /* 0x0000000000017941 */ /* 0x000fea0003800000 */
.L_x_12019:
[----:B------:R-:W-:Y:S01]  /*3870*/  ISETP.GE.OR P5, PT, R18, R77, P1 ;  /* 0x0000004d1200720c */ /* 0x000fe20000fa6670 */
[----:B------:R-:W-:Y:S01]  /*3880*/  ULDC.64 UR4, c[0x0][0x2f0] ;  /* 0x0000bc0000047ab9 */ /* 0x000fe20000000a00 */
[----:B------:R-:W-:Y:S01]  /*3890*/  SHF.R.S32.HI R12, RZ, 0x1f, R23 ;  /* 0x0000001fff0c7819 */ /* 0x000fe20000011417 */
[----:B------:R-:W-:Y:S02]  /*38a0*/  IMAD.MOV.U32 R66, RZ, RZ, R14 ;  /* 0x000000ffff427224 */ /* 0x000fe400078e000e */
[----:B------:R-:W-:Y:S02]  /*38b0*/  IMAD.MOV.U32 R67, RZ, RZ, R79 ;  /* 0x000000ffff437224 */ /* 0x000fe400078e004f */
[----:B------:R-:W-:Y:S02]  /*38c0*/  IMAD R12, R12, UR4, RZ ;  /* 0x000000040c0c7c24 */ /* 0x000fe4000f8e02ff */
[----:B------:R-:W-:-:S04]  /*38d0*/  IMAD.WIDE.U32 R66, R23, UR4, R66 ;  /* 0x0000000417427c25 */ /* 0x000fc8000f8e0042 */
[----:B------:R-:W-:Y:S01]  /*38e0*/  IMAD R79, R23, UR5, R12 ;  /* 0x00000005174f7c24 */ /* 0x000fe2000f8e020c */
[----:B------:R-:W-:Y:S06]  /*38f0*/  @P5 BRA `(.L_x_12011) ;  /* 0x0000001000305947 */ /* 0x000fec0003800000 */
[----:B------:R-:W2:Y:S04]  /*3900*/  LDL R13, [R1] ;  /* 0x00000000010d7983 */ /* 0x000ea80000100800 */
[----:B------:R-:W3:Y:S04]  /*3910*/  LDL R26, [R1+0x24] ;  /* 0x00002400011a7983 */ /* 0x000ee80000100800 */
[----:B------:R-:W4:Y:S04]  /*3920*/  LDL R25, [R1+0x28] ;  /* 0x0000280001197983 */ /* 0x000f280000100800 */
[----:B------:R-:W5:Y:S01]  /*3930*/  LDL R24, [R1+0x2c] ;  /* 0x00002c0001187983 */ /* 0x000f620000100800 */
[----:B------:R-:W-:Y:S01]  /*3940*/  IMAD.IADD R79, R79, 0x1, R67 ;  /* 0x000000014f4f7824 */ /* 0x000fe200078e0243 */
[----:B------:R-:W-:Y:S01]  /*3950*/  IADD3 R69, P5, P6, R50, R66, R61 ;  /* 0x0000004232457210 */ /* 0x000fe20007ebe03d */
[----:B------:R-:W-:Y:S03]  /*3960*/  BSSY B1, `(.L_x_12021) ;  /* 0x00000e9000017945 */ /* 0x000fe60003800000 */
[----:B------:R-:W-:-:S02]  /*3970*/  IADD3.X R12, R0, R79, R70, P5, P6 ;  /* 0x0000004f000c7210 */ /* 0x000fc40002fec446 */
[----:B------:R-:W-:-:S05]  /*3980*/  IADD3 R68, P5, R69, R64, RZ ;  /* 0x0000004045447210 */ /* 0x000fca0007fbe0ff */
[----:B------:R-:W-:Y:S02]  /*3990*/  IMAD.X R69, R12, 0x1, R65, P5 ;  /* 0x000000010c457824 */ /* 0x000fe400028e0641 */
[----:B------:R-:W-:Y:S01]  /*39a0*/  IMAD.IADD R12, R77, 0x1, -R55 ;  /* 0x000000014d0c7824 */ /* 0x000fe200078e0a37 */
[C---:B--2---:R-:W-:Y:S02]  /*39b0*/  LOP3.LUT P5, RZ, R13.reuse, 0x4, RZ, 0xc0, !PT ;  /* 0x000000040dff7812 */ /* 0x044fe400078ac0ff */
[----:B------:R-:W-:Y:S02]  /*39c0*/  LOP3.LUT P6, RZ, R13, 0x1, RZ, 0xc0, !PT ;  /* 0x000000010dff7812 */ /* 0x000fe400078cc0ff */
[----:B------:R-:W-:-:S04]  /*39d0*/  SEL R12, R55, R12, !P5 ;  /* 0x0000000c370c7207 */ /* 0x000fc80006800000 */
[----:B------:R-:W-:-:S04]  /*39e0*/  SHF.R.S32.HI R13, RZ, 0x1f, R12 ;  /* 0x0000001fff0d7819 */ /* 0x000fc8000001140c */
[----:B------:R-:W-:-:S04]  /*39f0*/  LEA.HI R13, R13, R12, RZ, 0x5 ;  /* 0x0000000c0d0d7211 */ /* 0x000fc800078f28ff */
[----:B------:R-:W-:Y:S01]  /*3a00*/  SHF.R.S32.HI R12, RZ, 0x5, R13 ;  /* 0x00000005ff0c7819 */ /* 0x000fe2000001140d */
[----:B------:R-:W-:-:S03]  /*3a10*/  IMAD R13, R17, 0x2800, R71 ;  /* 0x00002800110d7824 */ /* 0x000fc600078e0247 */
[----:B------:R-:W-:Y:S01]  /*3a20*/  LEA.HI.SX32 R12, R21, R12, 0x1c ;  /* 0x0000000c150c7211 */ /* 0x000fe200078fe2ff */
[----:B------:R-:W-:-:S04]  /*3a30*/  IMAD.IADD R13, R16, 0x1, R13 ;  /* 0x00000001100d7824 */ /* 0x000fc800078e020d */
[----:B------:R-:W-:-:S05]  /*3a40*/  IMAD.SHL.U32 R81, R12, 0x10, RZ ;  /* 0x000000100c517824 */ /* 0x000fca00078e00ff */
[----:B---3--:R-:W-:-:S04]  /*3a50*/  LOP3.LUT R12, R26, 0x30, R81, 0xf8, !PT ;  /* 0x000000301a0c7812 */ /* 0x008fc800078ef851 */
[----:B----4-:R-:W-:-:S04]  /*3a60*/  LOP3.LUT R12, R12, R25, RZ, 0x3c, !PT ;  /* 0x000000190c0c7212 */ /* 0x010fc800078e3cff */
[----:B-----5:R-:W-:-:S05]  /*3a70*/  IADD3 R12, R24, R12, RZ ;  /* 0x0000000c180c7210 */ /* 0x020fca0007ffe0ff */
        /* <DEDUP_REMOVED lines=14> */
[--C-:B------:R-:W-:Y:S01]  /*3b60*/  SHF.R.U32.HI R88, RZ, 0x8, R7.reuse ;  /* 0x00000008ff587819 */ /* 0x100fe20000011607 */
[----:B------:R-:W-:Y:S01]  /*3b70*/  IMAD.SHL.U32 R85, R85, 0x100, RZ ;  /* 0x0000010055557824 */ /* 0x000fe200078e00ff */
[----:B------:R-:W-:Y:S02]  /*3b80*/  PRMT R4, R93, 0x654, R4 ;  /* 0x000006545d047816 */ /* 0x000fe40000000004 */
[----:B------:R-:W-:Y:S02]  /*3b90*/  SHF.R.U32.HI R91, RZ, 0x18, R7 ;  /* 0x00000018ff5b7819 */ /* 0x000fe40000011607 */
[----:B------:R-:W-:-:S02]  /*3ba0*/  LOP3.LUT R6, R7, 0xff, RZ, 0xc0, !PT ;  /* 0x000000ff07067812 */ /* 0x000fc400078ec0ff */
[----:B------:R-:W-:Y:S02]  /*3bb0*/  SHF.R.U32.HI R86, RZ, 0x10, R7 ;  /* 0x00000010ff567819 */ /* 0x000fe40000011607 */
[--C-:B------:R-:W-:Y:S02]  /*3bc0*/  SHF.R.U32.HI R87, RZ, 0x8, R11.reuse ;  /* 0x00000008ff577819 */ /* 0x100fe4000001160b */
[----:B------:R-:W-:Y:S02]  /*3bd0*/  LOP3.LUT R84, R11, 0xff0000ff, RZ, 0xc0, !PT ;  /* 0xff0000ff0b547812 */ /* 0x000fe400078ec0ff */
[----:B------:R-:W-:Y:S01]  /*3be0*/  SHF.R.U32.HI R7, RZ, 0x10, R11 ;  /* 0x00000010ff077819 */ /* 0x000fe2000001160b */
[----:B------:R-:W-:Y:S01]  /*3bf0*/  IMAD.SHL.U32 R11, R88, 0x100, RZ ;  /* 0x00000100580b7824 */ /* 0x000fe200078e00ff */
[----:B------:R-:W-:Y:S01]  /*3c00*/  LOP3.LUT R4, R4, 0xff00, R9, 0xf8, !PT ;  /* 0x0000ff0004047812 */ /* 0x000fe200078ef809 */
[----:B------:R-:W-:Y:S01]  /*3c10*/  IMAD.U32 R9, R90, 0x10000, RZ ;  /* 0x000100005a097824 */ /* 0x000fe200078e00ff */
[----:B------:R-:W-:Y:S01]  /*3c20*/  PRMT R6, R91, 0x654, R6 ;  /* 0x000006545b067816 */ /* 0x000fe20000000006 */
[----:B------:R-:W-:Y:S01]  /*3c30*/  IMAD.SHL.U32 R87, R87, 0x100, RZ ;  /* 0x0000010057577824 */ /* 0x000fe200078e00ff */
[----:B------:R-:W-:Y:S01]  /*3c40*/  PRMT R10, R89, 0x654, R8 ;  /* 0x00000654590a7816 */ /* 0x000fe20000000008 */
[----:B------:R-:W-:Y:S01]  /*3c50*/  IMAD.U32 R90, R7, 0x10000, RZ ;  /* 0x00010000075a7824 */ /* 0x000fe200078e00ff */
[----:B------:R-:W-:-:S02]  /*3c60*/  LOP3.LUT R8, R6, 0xff00, R11, 0xf8, !PT ;  /* 0x0000ff0006087812 */ /* 0x000fc400078ef80b */
[----:B------:R-:W-:Y:S01]  /*3c70*/  LOP3.LUT R6, R4, 0xff0000, R9, 0xf8, !PT ;  /* 0x00ff000004067812 */ /* 0x000fe200078ef809 */
[----:B------:R-:W-:Y:S01]  /*3c80*/  IMAD.U32 R9, R86, 0x10000, RZ ;  /* 0x0001000056097824 */ /* 0x000fe200078e00ff */
[----:B------:R-:W-:Y:S02]  /*3c90*/  LOP3.LUT R88, R10, 0xff00, R85, 0xf8, !PT ;  /* 0x0000ff000a587812 */ /* 0x000fe400078ef855 */
[----:B------:R-:W-:Y:S02]  /*3ca0*/  F2FP.F16.E4M3.UNPACK_B R86, R83.H1 ;  /* 0x00000053ff56723e */ /* 0x000fe400030006ff */
[----:B--2---:R-:W-:Y:S02]  /*3cb0*/  F2FP.F16.E4M3.UNPACK_B R11, R24.H1 ;  /* 0x00000018ff0b723e */ /* 0x004fe400030006ff */
[----:B-1----:R-:W-:Y:S02]  /*3cc0*/  F2FP.F16.E4M3.UNPACK_B R10, R12.H1 ;  /* 0x0000000cff0a723e */ /* 0x002fe400030006ff */
[----:B------:R-:W-:Y:S01]  /*3cd0*/  LOP3.LUT R89, R84, 0xff00, R87, 0xf8, !PT ;  /* 0x0000ff0054597812 */ /* 0x000fe200078ef857 */
[----:B------:R-:W-:Y:S01]  /*3ce0*/  HADD2.F32 R87, -RZ, R86.H0_H0 ;  /* 0x20000056ff577230 */ /* 0x000fe20000004100 */
[----:B------:R-:W-:Y:S01]  /*3cf0*/  LOP3.LUT R4, R8, 0xff0000, R9, 0xf8, !PT ;  /* 0x00ff000008047812 */ /* 0x000fe200078ef809 */
[----:B------:R-:W-:Y:S01]  /*3d00*/  HADD2.F32 R9, -RZ, R11.H0_H0 ;  /* 0x2000000bff097230 */ /* 0x000fe20000004100 */
[----:B------:R-:W-:Y:S01]  /*3d10*/  F2FP.F16.E4M3.UNPACK_B R84, R82.H1 ;  /* 0x00000052ff54723e */ /* 0x000fe200030006ff */
[--C-:B------:R-:W-:Y:S01]  /*3d20*/  HADD2.F32 R8, -RZ, R10.reuse.H0_H0 ;  /* 0x2000000aff087230 */ /* 0x100fe20000004100 */
[----:B------:R-:W-:Y:S01]  /*3d30*/  SHF.L.U32 R5, R5, 0x10, RZ ;  /* 0x0000001005057819 */ /* 0x000fe200000006ff */
[----:B------:R-:W-:-:S02]  /*3d40*/  HADD2.F32 R10, -RZ, R10.H1_H1 ;  /* 0x3000000aff0a7230 */ /* 0x000fc40000004100 */
[-C--:B------:R-:W-:Y:S01]  /*3d50*/  FMUL.FTZ R91, R9, R87.reuse ;  /* 0x00000057095b7220 */ /* 0x080fe20000410000 */
[--C-:B------:R-:W-:Y:S02]  /*3d60*/  HADD2.F32 R85, -RZ, R84.reuse.H0_H0 ;  /* 0x20000054ff557230 */ /* 0x100fe40000004100 */
[----:B------:R-:W-:Y:S01]  /*3d70*/  FMUL.FTZ R92, R8, R87 ;  /* 0x00000057085c7220 */ /* 0x000fe20000410000 */
[----:B------:R-:W-:Y:S02]  /*3d80*/  LOP3.LUT R7, R88, 0xff0000, R5, 0xf8, !PT ;  /* 0x00ff000058077812 */ /* 0x000fe400078ef805 */
        /* <DEDUP_REMOVED lines=9> */
[--C-:B------:R-:W-:Y:S01]  /*3e20*/  HADD2.F32 R88, -RZ, R87.reuse.H0_H0 ;  /* 0x20000057ff587230 */ /* 0x100fe20000004100 */
[----:B------:R-:W-:Y:S01]  /*3e30*/  F2FP.F16.E4M3.UNPACK_B R82, R12 ;  /* 0x0000000cff52723e */ /* 0x000fe200020006ff */
[----:B------:R-:W-:-:S02]  /*3e40*/  HADD2.F32 R87, -RZ, R87.H1_H1 ;  /* 0x30000057ff577230 */ /* 0x000fc40000004100 */
[-C--:B------:R-:W-:Y:S01]  /*3e50*/  FMUL.FTZ R11, R84, R89.reuse ;  /* 0x00000059540b7220 */ /* 0x080fe20000410000 */
[C---:B------:R-:W-:Y:S01]  /*3e60*/  FMUL.FTZ R89, R10.reuse, R89 ;  /* 0x000000590a597220 */ /* 0x040fe20000410000 */
[----:B------:R-:W-:Y:S02]  /*3e70*/  HADD2.F32 R83, -RZ, R24.H0_H0 ;  /* 0x20000018ff537230 */ /* 0x000fe40000004100 */
[----:B------:R-:W-:Y:S02]  /*3e80*/  HADD2.F32 R12, -RZ, R82.H0_H0 ;  /* 0x20000052ff0c7230 */ /* 0x000fe40000004100 */
[-C--:B------:R-:W-:Y:S01]  /*3e90*/  FFMA.FTZ R11, R10, R85.reuse, -R11 ;  /* 0x000000550a0b7223 */ /* 0x080fe2000001080b */
[----:B------:R-:W-:Y:S01]  /*3ea0*/  FFMA.FTZ R10, R84, R85, R89 ;  /* 0x00000055540a7223 */ /* 0x000fe20000010059 */
[----:B------:R-:W-:Y:S02]  /*3eb0*/  HADD2.F32 R84, -RZ, R86.H0_H0 ;  /* 0x20000056ff547230 */ /* 0x000fe40000004100 */
[CC--:B------:R-:W-:Y:S01]  /*3ec0*/  FMUL.FTZ R89, R83.reuse, R88.reuse ;  /* 0x0000005853597220 */ /* 0x0c0fe20000410000 */
[----:B------:R-:W-:Y:S01]  /*3ed0*/  FMUL.FTZ R88, R12, R88 ;  /* 0x000000580c587220 */ /* 0x000fe20000410000 */
[----:B------:R-:W-:Y:S01]  /*3ee0*/  HADD2.F32 R85, -RZ, R24.H1_H1 ;  /* 0x30000018ff557230 */ /* 0x000fe20000004100 */
[----:B------:R-:W-:Y:S01]  /*3ef0*/  F2FP.SATFINITE.E4M3.F32.PACK_AB_MERGE_C R9, R10, R9, RZ ;  /* 0x000000090a09723e */ /* 0x000fe200048070ff */
[-C--:B------:R-:W-:Y:S01]  /*3f00*/  FFMA.FTZ R12, R12, R84.reuse, -R89 ;  /* 0x000000540c0c7223 */ /* 0x080fe20000010859 */
[----:B------:R-:W-:Y:S01]  /*3f10*/  FFMA.FTZ R24, R83, R84, R88 ;  /* 0x0000005453187223 */ /* 0x000fe20000010058 */
[----:B------:R-:W-:-:S02]  /*3f20*/  HADD2.F32 R82, -RZ, R82.H1_H1 ;  /* 0x30000052ff527230 */ /* 0x000fc40000004100 */
[-C--:B------:R-:W-:Y:S01]  /*3f30*/  FMUL.FTZ R83, R85, R87.reuse ;  /* 0x0000005755537220 */ /* 0x080fe20000410000 */
[----:B------:R-:W-:Y:S01]  /*3f40*/  HADD2.F32 R84, -RZ, R86.H1_H1 ;  /* 0x30000056ff547230 */ /* 0x000fe20000004100 */
[----:B------:R-:W-:Y:S02]  /*3f50*/  F2FP.F16.E4M3.UNPACK_B R89, R78.H1 ;  /* 0x0000004eff59723e */ /* 0x000fe400030006ff */
[----:B------:R-:W-:Y:S01]  /*3f60*/  F2FP.F16.E4M3.UNPACK_B R86, R26.H1 ;  /* 0x0000001aff56723e */ /* 0x000fe200030006ff */
[C---:B------:R-:W-:Y:S01]  /*3f70*/  FMUL.FTZ R92, R82.reuse, R87 ;  /* 0x00000057525c7220 */ /* 0x040fe20000410000 */
        /* <DEDUP_REMOVED lines=11> */
[----:B------:R-:W-:Y:S01]  /*4030*/  F2FP.SATFINITE.E4M3.F32.PACK_AB_MERGE_C R8, R11, R8, RZ ;  /* 0x000000080b08723e */ /* 0x000fe200048070ff */
        /* <DEDUP_REMOVED lines=8> */
[----:B------:R-:W-:Y:S01]  /*40c0*/  F2FP.F16.E4M3.UNPACK_B R78, R26 ;  /* 0x0000001aff4e723e */ /* 0x000fe200020006ff */
[-C--:B------:R-:W-:Y:S01]  /*40d0*/  FFMA.FTZ R99, R82, R91.reuse, -R95 ;  /* 0x0000005b52637223 */ /* 0x080fe2000001085f */
[----:B------:R-:W-:Y:S01]  /*40e0*/  F2FP.F16.E4M3.UNPACK_B R82, R80 ;  /* 0x00000050ff52723e */ /* 0x000fe200020006ff */
[----:B------:R-:W-:Y:S01]  /*40f0*/  FFMA.FTZ R101, R86, R91, R93 ;  /* 0x0000005b56657223 */ /* 0x000fe2000001005d */
[----:B------:R-:W-:-:S02]  /*4100*/  HADD2.F32 R91, -RZ, R84.H0_H0 ;  /* 0x20000054ff5b7230 */ /* 0x000fc40000004100 */
[----:B------:R-:W-:Y:S01]  /*4110*/  FFMA.FTZ R92, R87, R89, R92 ;  /* 0x00000059575c7223 */ /* 0x000fe2000001005c */
[----:B------:R-:W-:Y:S01]  /*4120*/  HADD2.F32 R80, -RZ, R78.H0_H0 ;  /* 0x2000004eff507230 */ /* 0x000fe20000004100 */
[----:B------:R-:W-:Y:S01]  /*4130*/  F2FP.F16.E4M3.UNPACK_B R10, R25 ;  /* 0x00000019ff0a723e */ /* 0x000fe200020006ff */
[----:B------:R-:W-:Y:S01]  /*4140*/  HADD2.F32 R93, -RZ, R84.H1_H1 ;  /* 0x30000054ff5d7230 */ /* 0x000fe20000004100 */
[----:B------:R-:W-:Y:S01]  /*4150*/  F2FP.F16.E4M3.UNPACK_B R11, R7 ;  /* 0x00000007ff0b723e */ /* 0x000fe200020006ff */
[----:B------:R-:W-:Y:S02]  /*4160*/  HADD2.F32 R26, -RZ, R14.H0_H0 ;  /* 0x2000000eff1a7230 */ /* 0x000fe40000004100 */
[----:B------:R-:W-:Y:S01]  /*4170*/  FMUL.FTZ R95, R80, R91 ;  /* 0x0000005b505f7220 */ /* 0x000fe20000410000 */
[----:B------:R-:W-:Y:S01]  /*4180*/  HADD2.F32 R78, -RZ, R78.H1_H1 ;  /* 0x3000004eff4e7230 */ /* 0x000fe20000004100 */
[----:B------:R-:W-:Y:S01]  /*4190*/  F2FP.SATFINITE.E4M3.F32.PACK_AB_MERGE_C R24, R85, R24, R9 ;  /* 0x000000185518723e */ /* 0x000fe20004807009 */
[----:B------:R-:W-:-:S02]  /*41a0*/  HADD2.F32 R14, -RZ, R14.H1_H1 ;  /* 0x3000000eff0e7230 */ /* 0x000fc40000004100 */
        /* <DEDUP_REMOVED lines=32> */
[----:B------:R-:W-:Y:S02]  /*43b0*/  HADD2.F32 R7, -RZ, R13.H0_H0 ;  /* 0x2000000dff077230 */ /* 0x000fe40000004100 */
[----:B------:R-:W-:Y:S01]  /*43c0*/  FFMA.FTZ R14, R14, R89, -R97 ;  /* 0x000000590e0e7223 */ /* 0x000fe20000010861 */
[----:B------:R-:W-:Y:S01]  /*43d0*/  HADD2.F32 R83, -RZ, R82.H0_H0 ;  /* 0x20000052ff537230 */ /* 0x000fe20000004100 */
[-C--:B------:R-:W-:Y:S01]  /*43e0*/  F2FP.F16.E4M3.UNPACK_B R89, R5.reuse.H1 ;  /* 0x00000005ff59723e */ /* 0x080fe200030006ff */
[----:B------:R-:W-:Y:S01]  /*43f0*/  HADD2.F32 R80, -RZ, R25.H1_H1 ;  /* 0x30000019ff507230 */ /* 0x000fe20000004100 */
[----:B------:R-:W-:Y:S01]  /*4400*/  F2FP.F16.E4M3.UNPACK_B R88, R5 ;  /* 0x00000005ff58723e */ /* 0x000fe200020006ff */
[----:B------:R-:W-:-:S02]  /*4410*/  HADD2.F32 R25, -RZ, R6.H0_H0 ;  /* 0x20000006ff197230 */ /* 0x000fc40000004100 */
[CC--:B------:R-:W-:Y:S01]  /*4420*/  FMUL.FTZ R84, R78.reuse, R83.reuse ;  /* 0x000000534e547220 */ /* 0x0c0fe20000410000 */
[----:B------:R-:W-:Y:S02]  /*4430*/  HADD2.F32 R13, -RZ, R13.H1_H1 ;  /* 0x3000000dff0d7230 */ /* 0x000fe40000004100 */
[C---:B------:R-:W-:Y:S01]  /*4440*/  FMUL.FTZ R85, R7.reuse, R83 ;  /* 0x0000005307557220 */ /* 0x040fe20000410000 */
[----:B------:R-:W-:Y:S01]  /*4450*/  HADD2.F32 R82, -RZ, R82.H1_H1 ;  /* 0x30000052ff527230 */ /* 0x000fe20000004100 */
[----:B------:R-:W-:Y:S01]  /*4460*/  F2FP.F16.E4M3.UNPACK_B R5, R4 ;  /* 0x00000004ff05723e */ /* 0x000fe200020006ff */
[----:B------:R-:W-:Y:S02]  /*4470*/  HADD2.F32 R83, -RZ, R6.H1_H1 ;  /* 0x30000006ff537230 */ /* 0x000fe40000004100 */
[-C--:B------:R-:W-:Y:S01]  /*4480*/  FFMA.FTZ R6, R7, R25.reuse, -R84 ;  /* 0x0000001907067223 */ /* 0x080fe20000010854 */
[----:B------:R-:W-:Y:S01]  /*4490*/  FFMA.FTZ R7, R78, R25, R85 ;  /* 0x000000194e077223 */ /* 0x000fe20000010055 */
[-C--:B------:R-:W-:Y:S01]  /*44a0*/  FMUL.FTZ R86, R80, R82.reuse ;  /* 0x0000005250567220 */ /* 0x080fe20000410000 */
[----:B------:R-:W-:Y:S01]  /*44b0*/  FMUL.FTZ R85, R13, R82 ;  /* 0x000000520d557220 */ /* 0x000fe20000410000 */
[----:B------:R-:W-:Y:S01]  /*44c0*/  F2FP.F16.E4M3.UNPACK_B R25, R15 ;  /* 0x0000000fff19723e */ /* 0x000fe200020006ff */
[----:B------:R-:W-:-:S02]  /*44d0*/  HADD2.F32 R91, -RZ, R89.H0_H0 ;  /* 0x20000059ff5b7230 */ /* 0x000fc40000004100 */
[-C--:B------:R-:W-:Y:S01]  /*44e0*/  FFMA.FTZ R13, R13, R83.reuse, -R86 ;  /* 0x000000530d0d7223 */ /* 0x080fe20000010856 */
[----:B------:R-:W-:Y:S01]  /*44f0*/  FFMA.FTZ R78, R80, R83, R85 ;  /* 0x00000053504e7223 */ /* 0x000fe20000010055 */
[----:B------:R-:W-:Y:S01]  /*4500*/  F2FP.F16.E4M3.UNPACK_B R83, R27.H1 ;  /* 0x0000001bff53723e */ /* 0x000fe200030006ff */
[--C-:B------:R-:W-:Y:S01]  /*4510*/  HADD2.F32 R86, -RZ, R5.reuse.H0_H0 ;  /* 0x20000005ff567230 */ /* 0x100fe20000004100 */
[----:B------:R-:W-:Y:S01]  /*4520*/  F2FP.F16.E4M3.UNPACK_B R15, R15.H1 ;  /* 0x0000000fff0f723e */ /* 0x000fe200030006ff */
[----:B------:R-:W-:Y:S01]  /*4530*/  HADD2.F32 R5, -RZ, R5.H1_H1 ;  /* 0x30000005ff057230 */ /* 0x000fe20000004100 */
[----:B------:R-:W-:Y:S01]  /*4540*/  F2FP.F16.E4M3.UNPACK_B R85, R4.H1 ;  /* 0x00000004ff55723e */ /* 0x000fe200030006ff */
[----:B------:R-:W-:Y:S01]  /*4550*/  HADD2.F32 R4, -RZ, R83.H0_H0 ;  /* 0x20000053ff047230 */ /* 0x000fe20000004100 */
[----:B------:R-:W-:Y:S01]  /*4560*/  F2FP.SATFINITE.E4M3.F32.PACK_AB_MERGE_C R90, R99, R90, RZ ;  /* 0x0000005a635a723e */ /* 0x000fe200048070ff */
[----:B------:R-:W-:Y:S01]  /*4570*/  HADD2.F32 R80, -RZ, R15.H0_H0 ;  /* 0x2000000fff507230 */ /* 0x000fe20000004100 */
[----:B------:R-:W-:Y:S01]  /*4580*/  F2FP.F16.E4M3.UNPACK_B R82, R27 ;  /* 0x0000001bff52723e */ /* 0x000fe200020006ff */
[----:B------:R-:W-:Y:S01]  /*4590*/  HADD2.F32 R87, -RZ, R85.H0_H0 ;  /* 0x20000055ff577230 */ /* 0x000fe20000004100 */
[----:B------:R-:W-:Y:S01]  /*45a0*/  F2FP.SATFINITE.E4M3.F32.PACK_AB_MERGE_C R14, R14, R95, R90 ;  /* 0x0000005f0e0e723e */ /* 0x000fe2000480705a */
[----:B------:R-:W-:Y:S01]  /*45b0*/  HADD2.F32 R27, -RZ, R25.H0_H0 ;  /* 0x20000019ff1b7230 */ /* 0x000fe20000004100 */
[----:B------:R-:W-:Y:S01]  /*45c0*/  F2FP.SATFINITE.E4M3.F32.PACK_AB_MERGE_C R92, R101, R92, RZ ;  /* 0x0000005c655c723e */ /* 0x000fe200048070ff */
[----:B------:R-:W-:-:S02]  /*45d0*/  HADD2.F32 R90, -RZ, R88.H0_H0 ;  /* 0x20000058ff5a7230 */ /* 0x000fc40000004100 */
[-C--:B------:R-:W-:Y:S01]  /*45e0*/  FMUL.FTZ R95, R4, R91.reuse ;  /* 0x0000005b045f7220 */ /* 0x080fe20000410000 */
[----:B------:R-:W-:Y:S01]  /*45f0*/  HADD2.F32 R84, -RZ, R82.H0_H0 ;  /* 0x20000052ff547230 */ /* 0x000fe20000004100 */
[----:B------:R-:W-:Y:S01]  /*4600*/  F2FP.SATFINITE.E4M3.F32.PACK_AB_MERGE_C R26, R93, R26, R92 ;  /* 0x0000001a5d1a723e */ /* 0x000fe2000480705c */
[C---:B------:R-:W-:Y:S01]  /*4610*/  FMUL.FTZ R91, R80.reuse, R91 ;  /* 0x0000005b505b7220 */ /* 0x040fe20000410000 */
[-C--:B------:R-:W-:Y:S01]  /*4620*/  FFMA.FTZ R95, R80, R87.reuse, -R95 ;  /* 0x00000057505f7223 */ /* 0x080fe2000001085f */
[-C--:B------:R-:W-:Y:S01]  /*4630*/  FMUL.FTZ R93, R27, R90.reuse ;  /* 0x0000005a1b5d7220 */ /* 0x080fe20000410000 */
[----:B------:R-:W-:Y:S02]  /*4640*/  HADD2.F32 R83, -RZ, R83.H1_H1 ;  /* 0x30000053ff537230 */ /* 0x000fe40000004100 */
[----:B------:R-:W-:Y:S01]  /*4650*/  FMUL.FTZ R92, R84, R90 ;  /* 0x0000005a545c7220 */ /* 0x000fe20000410000 */
[----:B------:R-:W-:Y:S02]  /*4660*/  HADD2.F32 R80, -RZ, R89.H1_H1 ;  /* 0x30000059ff507230 */ /* 0x000fe40000004100 */
[----:B------:R-:W-:Y:S01]  /*4670*/  FFMA.FTZ R91, R4, R87, R91 ;  /* 0x00000057045b7223 */ /* 0x000fe2000001005b */
        /* <DEDUP_REMOVED lines=8> */
[----:B------:R-:W-:-:S02]  /*4700*/  HADD2.F32 R25, -RZ, R25.H1_H1 ;  /* 0x30000019ff197230 */ /* 0x000fc40000004100 */
[----:B------:R-:W-:Y:S01]  /*4710*/  FMUL.FTZ R80, R82, R88 ;  /* 0x0000005852507220 */ /* 0x000fe20000410000 */
[----:B------:R-:W-:Y:S01]  /*4720*/  F2FP.SATFINITE.E4M3.F32.PACK_AB_MERGE_C R6, R13, R6, RZ ;  /* 0x000000060d06723e */ /* 0x000fe200048070ff */
[-C--:B------:R-:W-:Y:S01]  /*4730*/  FFMA.FTZ R84, R15, R4.reuse, -R84 ;  /* 0x000000040f547223 */ /* 0x080fe20000010854 */
[----:B------:R-:W-:Y:S01]  /*4740*/  FFMA.FTZ R86, R83, R4, R86 ;  /* 0x0000000453567223 */ /* 0x000fe20000010056 */
[C---:B------:R-:W-:Y:S01]  /*4750*/  FMUL.FTZ R27, R25.reuse, R88 ;  /* 0x00000058191b7220 */ /* 0x040fe20000410000 */
[----:B------:R-:W-:Y:S01]  /*4760*/  FFMA.FTZ R25, R25, R5, -R80 ;  /* 0x0000000519197223 */ /* 0x000fe20000010850 */
[----:B------:R-:W-:Y:S02]  /*4770*/  F2FP.SATFINITE.E4M3.F32.PACK_AB_MERGE_C R7, R78, R7, RZ ;  /* 0x000000074e07723e */ /* 0x000fe400048070ff */
[----:B------:R-:W-:Y:S01]  /*4780*/  FFMA.FTZ R82, R82, R5, R27 ;  /* 0x0000000552527223 */ /* 0x000fe2000001001b */
[----:B------:R-:W-:Y:S02]  /*4790*/  F2FP.SATFINITE.E4M3.F32.PACK_AB_MERGE_C R84, R84, R95, RZ ;  /* 0x0000005f5454723e */ /* 0x000fe400048070ff */
[----:B------:R-:W-:-:S02]  /*47a0*/  F2FP.SATFINITE.E4M3.F32.PACK_AB_MERGE_C R86, R86, R91, RZ ;  /* 0x0000005b5656723e */ /* 0x000fc400048070ff */
[----:B------:R-:W-:Y:S02]  /*47b0*/  F2FP.SATFINITE.E4M3.F32.PACK_AB_MERGE_C R15, R25, R92, R84 ;  /* 0x0000005c190f723e */ /* 0x000fe40004807054 */
[----:B------:R-:W-:Y:S02]  /*47c0*/  F2FP.SATFINITE.E4M3.F32.PACK_AB_MERGE_C R13, R11, R8, R6 ;  /* 0x000000080b0d723e */ /* 0x000fe40004807006 */
[----:B------:R-:W-:Y:S02]  /*47d0*/  F2FP.SATFINITE.E4M3.F32.PACK_AB_MERGE_C R25, R10, R9, R7 ;  /* 0x000000090a19723e */ /* 0x000fe40004807007 */
[----:B------:R-:W-:-:S07]  /*47e0*/  F2FP.SATFINITE.E4M3.F32.PACK_AB_MERGE_C R27, R82, R93, R86 ;  /* 0x0000005d521b723e */ /* 0x000fce0004807056 */
.L_x_12022:
[----:B------:R-:W-:Y:S05]  /*47f0*/  BSYNC B1 ;  /* 0x0000000000017941 */ /* 0x000fea0003800000 */
.L_x_12021:
        /* <DEDUP_REMOVED lines=10> */
.L_x_12004:
[----:B------:R-:W-:-:S13]  /*48a0*/  ISETP.NE.AND P0, PT, R157, 0x3, PT ;  /* 0x000000039d00780c */ /* 0x000fda0003f05270 */
[----:B------:R-:W-:Y:S05]  /*48b0*/  @!P0 BRA `(.L_x_12023) ;  /* 0x0000000000048947 */ /* 0x000fea0003800000 */
[----:B------:R-:W-:Y:S01]  /*48c0*/  BPT.TRAP 0x1 ;  /* 0x000000040000795c */ /* 0x000fe20000300000 */
.L_x_12023:
[----:B0-----:R-:W2:Y:S01]  /*48d0*/  LDL R4, [R1+0x4] ;  /* 0x0000040001047983 */ /* 0x001ea20000100800 */
[----:B------:R-:W-:Y:S01]  /*48e0*/  IMAD R75, R17, 0x8, R16 ;  /* 0x00000008114b7824 */ /* 0x000fe200078e0210 */
[----:B------:R-:W-:Y:S01]  /*48f0*/  BSSY B1, `(.L_x_12024) ;  /* 0x0000006000017945 */ /* 0x000fe20003800000 */
[----:B--2---:R-:W-:Y:S01]  /*4900*/  SHF.L.U32 R76, R4, 0x1f, RZ ;  /* 0x0000001f044c7819 */ /* 0x004fe200000006ff */
[----:B------:R-:W-:-:S03]  /*4910*/  IMAD R4, R2, -0xa0, R30 ;  /* 0xffffff6002047824 */ /* 0x000fc600078e021e */
[----:B------:R-:W0:Y:S02]  /*4920*/  SYNCS.PHASECHK.TRANS64.TRYWAIT P1, [R75+URZ+0x13290], R76 ;  /* 0x0132904c4b0075a7 */ /* 0x000e24000802017f */
[----:B------:R-:W-:Y:S01]  /*4930*/  VIMNMX R4, R4, 0xa0, PT ;  /* 0x000000a004047848 */ /* 0x000fe20003fe0100 */
[----:B0-----:R-:W-:Y:S06]  /*4940*/  @!P1 BRA `(.L_x_12025) ;  /* 0x0000015800249947 */ /* 0x001fec0003800000 */
.L_x_12245:
[----:B------:R-:W-:Y:S05]  /*4950*/  BSYNC B1 ;  /* 0x0000000000017941 */ /* 0x000fea0003800000 */
.L_x_12024:
[----:B------:R-:W-:-:S13]  /*4960*/  ISETP.GE.AND P1, PT, R23, R4, PT ;  /* 0x000000041700720c */ /* 0x000fda0003f26270 */
[----:B------:R-:W-:Y:S05]  /*4970*/  @P1 BRA `(.L_x_12011) ;  /* 0x0000000000101947 */ /* 0x000fea0003800000 */
[----:B------:R-:W1:Y:S04]  /*4980*/  @!P3 LDS.128 R4, [R74+0xe000] ;  /* 0x00e000004a04b984 */ /* 0x000e680000000c00 */
[----:B------:R-:W2:Y:S04]  /*4990*/  @!P2 LDS.128 R8, [R73+0xe000] ;  /* 0x00e000004908a984 */ /* 0x000ea80000000c00 */
[----:B-1----:R1:W-:Y:S04]  /*49a0*/  @!P3 STG.E.128 desc[UR40][R12.64], R4 ;  /* 0x000000040c00b986 */ /* 0x0023e8000c101d28 */
[----:B--2---:R1:W-:Y:S02]  /*49b0*/  @!P2 STG.E.128 desc[UR40][R12.64+0x20], R8 ;  /* 0x000020080c00a986 */ /* 0x0043e4000c101d28 */
.L_x_12011:
[----:B------:R-:W-:Y:S05]  /*49c0*/  BSYNC B0 ;  /* 0x0000000000007941 */ /* 0x000fea0003800000 */
.L_x_12003:
[----:B-1----:R-:W1:Y:S01]  /*49d0*/  S2R R4, SR_TID.X ;  /* 0x0000000000047919 */ /* 0x002e620000002100 */
[----:B------:R-:W-:Y:S01]  /*49e0*/  @!PT LDS RZ, [RZ] ;  /* 0x00000000fffff984 */ /* 0x000fe20000000800 */
[----:B------:R-:W-:Y:S01]  /*49f0*/  @!PT LDS RZ, [RZ] ;  /* 0x00000000fffff984 */ /* 0x000fe20000000800 */
[----:B------:R-:W-:Y:S01]  /*4a00*/  @!PT LDS RZ, [RZ] ;  /* 0x00000000fffff984 */ /* 0x000fe20000000800 */
[----:B------:R-:W-:Y:S01]  /*4a10*/  @!PT LDS RZ, [RZ] ;  /* 0x00000000fffff984 */ /* 0x000fe20000000800 */
[----:B------:R5:W-:Y:S06]  /*4a20*/  MEMBAR.ALL.CTA ;  /* 0x0000000000007992 */ /* 0x000bec0000008000 */
[----:B-----5:R-:W5:Y:S01]  /*4a30*/  FENCE.VIEW.ASYNC.S ;  /* 0x00000000000073c6 */ /* 0x020f620000000000 */
[----:B------:R-:W-:Y:S05]  /*4a40*/  WARPSYNC.ALL ;  /* 0x0000000000007948 */ /* 0x000fea0003800000 */
[----:B------:R-:W-:Y:S01]  /*4a50*/  BSSY B0, `(.L_x_12026) ;  /* 0x0000009000007945 */ /* 0x000fe20003800000 */
[----:B-1----:R-:W-:Y:S01]  /*4a60*/  LOP3.LUT R4, R4, 0x7f, RZ, 0xc0, !PT ;  /* 0x0000007f04047812 */ /* 0x002fe200078ec0ff */
[----:B-----5:R1:W-:Y:S03]  /*4a70*/  BAR.SYNC.DEFER_BLOCKING R54, 0x80 ;  /* 0x000200360000751d */ /* 0x0203e60000010000 */
[----:B------:R-:W-:-:S13]  /*4a80*/  ISETP.NE.AND P5, PT, R4, RZ, PT ;  /* 0x000000ff0400720c */ /* 0x000fda0003fa5270 */
[----:B------:R-:W-:-:S05]  /*4a90*/  @!P5 VIADD R4, R75, 0x132a0 ;  /* 0x000132a04b04d836 */ /* 0x000fca0000000000 */
[----:B------:R-:W-:-:S04]  /*4aa0*/  @!P5 PRMT R4, RZ, 0x654, R4 ;  /* 0x00000654ff04d816 */ /* 0x000fc80000000004 */
[----:B------:R1:W-:Y:S01]  /*4ab0*/  @!P5 SYNCS.ARRIVE.TRANS64.RED.A1T0 RZ, [R4+URZ], RZ ;  /* 0x000000ff04ffd9a7 */ /* 0x0003e2000810043f */
[----:B------:R-:W-:Y:S05]  /*4ac0*/  @!P0 BRA `(.L_x_12027) ;  /* 0x0000000000048947 */ /* 0x000fea0003800000 */
[----:B------:R-:W-:Y:S01]  /*4ad0*/  BPT.TRAP 0x1 ;  /* 0x000000040000795c */ /* 0x000fe20000300000 */
.L_x_12027:
[----:B------:R-:W-:Y:S05]  /*4ae0*/  BSYNC B0 ;  /* 0x0000000000007941 */ /* 0x000fea0003800000 */
.L_x_12026:
[----:B------:R-:W5:Y:S01]  /*4af0*/  SYNCS.PHASECHK.TRANS64.TRYWAIT P0, [R75+URZ+0x132b0], R76 ;  /* 0x0132b04c4b0075a7 */ /* 0x000f62000800017f */
[----:B------:R-:W-:Y:S04]  /*4b00*/  BSSY B0, `(.L_x_12028) ;  /* 0x0000002000007945 */ /* 0x000fe80003800000 */
[----:B-----5:R-:W-:Y:S05]  /*4b10*/  @!P0 BRA `(.L_x_12029) ;  /* 0x0000015400c48947 */ /* 0x020fea0003800000 */
.L_x_12246:
[----:B------:R-:W-:Y:S05]  /*4b20*/  BSYNC B0 ;  /* 0x0000000000007941 */ /* 0x000fea0003800000 */
.L_x_12028:
        /* <DEDUP_REMOVED lines=19> */
.L_x_12031:
[----:B------:R-:W-:Y:S05]  /*4c60*/  BSYNC B0 ;  /* 0x0000000000007941 */ /* 0x000fea0003800000 */
.L_x_12030:
[----:B-1----:R-:W5:Y:S04]  /*4c70*/  LDL R4, [R1] ;  /* 0x0000000001047983 */ /* 0x002f680000100800 */
[----:B------:R-:W2:Y:S01]  /*4c80*/  LDL.LU R5, [R1+0x4] ;  /* 0x0000040001057983 */ /* 0x000ea20000300800 */
[----:B------:R-:W-:Y:S01]  /*4c90*/  VIADD R17, R17, 0x1 ;  /* 0x0000000111117836 */ /* 0x000fe20000000000 */
[----:B------:R-:W-:Y:S01]  /*4ca0*/  PLOP3.LUT P0, PT, PT, PT, PT, 0x8, 0x0 ;  /* 0x000000000000781c */ /* 0x000fe20003f0e170 */
[----:B0-----:R-:W-:Y:S01]  /*4cb0*/  @!P5 VIADD R75, R75, 0x132c0 ;  /* 0x000132c04b4bd836 */ /* 0x001fe20000000000 */
        /* <DEDUP_REMOVED lines=9> */
[----:B------:R-:W-:Y:S02]  /*4d50*/  SEL R17, R17, RZ, P1 ;  /* 0x000000ff11117207 */ /* 0x000fe40000800000 */
[----:B------:R1:W-:Y:S01]  /*4d60*/  @!P5 SYNCS.ARRIVE.TRANS64.RED.A1T0 RZ, [R75+URZ], RZ ;  /* 0x000000ff4bffd9a7 */ /* 0x0003e2000810043f */
[----:B-----5:R-:W-:Y:S02]  /*4d70*/  LOP3.LUT P6, RZ, R4, 0x2, RZ, 0xc0, !PT ;  /* 0x0000000204ff7812 */ /* 0x020fe400078cc0ff */
[----:B------:R-:W-:-:S04]  /*4d80*/  SEL R4, RZ, 0x1, P1 ;  /* 0x00000001ff047807 */ /* 0x000fc80000800000 */
[----:B--2---:R-:W-:-:S05]  /*4d90*/  LOP3.LUT R5, R5, R4, RZ, 0x3c, !PT ;  /* 0x0000000405057212 */ /* 0x004fca00078e3cff */
[----:B------:R1:W-:Y:S02]  /*4da0*/  STL [R1+0x4], R5 ;  /* 0x0000040501007387 */ /* 0x0003e40000100800 */
[----:B------:R-:W-:Y:S05]  /*4db0*/  @P6 BRA `(.L_x_12032) ;  /* 0xffffffd400206947 */ /* 0x000fea000383ffff */
.L_x_11998:
[----:B0-----:R-:W2:Y:S01]  /*4dc0*/  LDL R8, [R1+0x10] ;  /* 0x0000100001087983 */ /* 0x001ea20000100800 */
[----:B------:R-:W0:Y:S03]  /*4dd0*/  LDC R0, c[0x0][0x428] ;  /* 0x00010a00ff007b82 */ /* 0x000e260000000800 */
[----:B------:R-:W2:Y:S04]  /*4de0*/  LDL R7, [R1+0x1c] ;  /* 0x00001c0001077983 */ /* 0x000ea80000100800 */
[----:B------:R-:W2:Y:S04]  /*4df0*/  LDL R6, [R1+0x14] ;  /* 0x0000140001067983 */ /* 0x000ea80000100800 */
[----:B------:R-:W2:Y:S01]  /*4e00*/  LDL.LU R4, [R1+0x18] ;  /* 0x0000180001047983 */ /* 0x000ea20000300800 */
[----:B------:R-:W-:Y:S01]  /*4e10*/  BSSY B0, `(.L_x_12033) ;  /* 0x0000026000007945 */ /* 0x000fe20003800000 */
[----:B------:R-:W-:Y:S01]  /*4e20*/  PLOP3.LUT P1, PT, PT, PT, PT, 0x80, 0x0 ;  /* 0x000000000000781c */ /* 0x000fe20003f2f070 */
[----:B------:R-:W-:Y:S01]  /*4e30*/  IMAD.MOV.U32 R55, RZ, RZ, RZ ;  /* 0x000000ffff377224 */ /* 0x000fe200078e00ff */
[----:B------:R-:W-:-:S02]  /*4e40*/  CS2R R10, SRZ ;  /* 0x00000000000a7805 */ /* 0x000fc4000001ff00 */
[----:B---3--:R-:W-:Y:S02]  /*4e50*/  CS2R R12, SRZ ;  /* 0x00000000000c7805 */ /* 0x008fe4000001ff00 */
[----:B------:R-:W-:Y:S02]  /*4e60*/  CS2R R14, SRZ ;  /* 0x00000000000e7805 */ /* 0x000fe4000001ff00 */
[----:B------:R-:W-:Y:S02]  /*4e70*/  CS2R R20, SRZ ;  /* 0x0000000000147805 */ /* 0x000fe4000001ff00 */
[----:B----4-:R-:W-:Y:S02]  /*4e80*/  CS2R R24, SRZ ;  /* 0x0000000000187805 */ /* 0x010fe4000001ff00 */
[----:B------:R-:W-:Y:S02]  /*4e90*/  CS2R R32, SRZ ;  /* 0x0000000000207805 */ /* 0x000fe4000001ff00 */
[----:B------:R-:W-:Y:S01]  /*4ea0*/  CS2R R26, SRZ ;  /* 0x00000000001a7805 */ /* 0x000fe2000001ff00 */
[----:B------:R-:W-:Y:S01]  /*4eb0*/  IMAD.MOV.U32 R29, RZ, RZ, RZ ;  /* 0x000000ffff1d7224 */ /* 0x000fe200078e00ff */
[----:B------:R-:W-:-:S02]  /*4ec0*/  CS2R R56, SRZ ;  /* 0x0000000000387805 */ /* 0x000fc4000001ff00 */
[----:B0-----:R-:W-:Y:S02]  /*4ed0*/  ISETP.NE.AND P2, PT, R0, 0x1, PT ;  /* 0x000000010000780c */ /* 0x001fe40003f45270 */
[----:B------:R-:W-:Y:S01]  /*4ee0*/  CS2R R30, SRZ ;  /* 0x00000000001e7805 */ /* 0x000fe2000001ff00 */
[----:B------:R-:W-:Y:S01]  /*4ef0*/  IMAD.MOV.U32 R58, RZ, RZ, RZ ;  /* 0x000000ffff3a7224 */ /* 0x000fe200078e00ff */
[----:B------:R-:W-:Y:S01]  /*4f00*/  CS2R R36, SRZ ;  /* 0x0000000000247805 */ /* 0x000fe2000001ff00 */
[----:B------:R-:W-:Y:S02]  /*4f10*/  IMAD.MOV.U32 R60, RZ, RZ, RZ ;  /* 0x000000ffff3c7224 */ /* 0x000fe400078e00ff */
[----:B------:R-:W-:-:S06]  /*4f20*/  IMAD.MOV.U32 R40, RZ, RZ, RZ ;  /* 0x000000ffff287224 */ /* 0x000fcc00078e00ff */
[----:B------:R-:W0:Y:S08]  /*4f30*/  @P2 LDC R2, c[0x0][0x42c] ;  /* 0x00010b00ff022b82 */ /* 0x000e300000000800 */
[----:B-1----:R-:W1:Y:S01]  /*4f40*/  @P2 LDC R5, c[0x0][0x430] ;  /* 0x00010c00ff052b82 */ /* 0x002e620000000800 */
[----:B--2---:R-:W-:Y:S02]  /*4f50*/  IADD3 R0, R7, 0x15f, -R8 ;  /* 0x0000015f07007810 */ /* 0x004fe40007ffe808 */
[----:B------:R-:W-:-:S03]  /*4f60*/  CS2R R8, SRZ ;  /* 0x0000000000087805 */ /* 0x000fc6000001ff00 */
[----:B------:R-:W-:Y:S01]  /*4f70*/  IMAD R0, R6, 0xc0, R0 ;  /* 0x000000c006007824 */ /* 0x000fe200078e0200 */
[----:B------:R-:W-:Y:S01]  /*4f80*/  CS2R R6, SRZ ;  /* 0x0000000000067805 */ /* 0x000fe2000001ff00 */
[----:B0-----:R-:W-:Y:S01]  /*4f90*/  @P2 IMAD.HI.U32 R2, R4, R2, RZ ;  /* 0x0000000204022227 */ /* 0x001fe200078e00ff */
[----:B------:R-:W-:-:S03]  /*4fa0*/  MOV R34, R4 ;  /* 0x0000000400227202 */ /* 0x000fc60000000f00 */
[----:B------:R-:W-:Y:S01]  /*4fb0*/  IMAD.HI R0, R0, 0x66666667, RZ ;  /* 0x6666666700007827 */ /* 0x000fe200078e02ff */
[----:B-1----:R-:W-:-:S04]  /*4fc0*/  @P2 SHF.R.U32.HI R34, RZ, R5, R2 ;  /* 0x00000005ff222219 */ /* 0x002fc80000011602 */
[----:B------:R-:W-:Y:S01]  /*4fd0*/  SHF.R.U32.HI R3, RZ, 0x1f, R0 ;  /* 0x0000001fff037819 */ /* 0x000fe20000011600 */
[----:B------:R0:W-:Y:S03]  /*4fe0*/  STL [R1+0x18], R34 ;  /* 0x0000182201007387 */ /* 0x0001e60000100800 */
[----:B------:R-:W-:Y:S01]  /*4ff0*/  LEA.HI.SX32 R3, R0, R3, 0x1a ;  /* 0x0000000300037211 */ /* 0x000fe200078fd2ff */
[----:B------:R-:W-:-:S03]  /*5000*/  IMAD.MOV.U32 R0, RZ, RZ, RZ ;  /* 0x000000ffff007224 */ /* 0x000fc600078e00ff */
[----:B------:R-:W-:Y:S02]  /*5010*/  VIMNMX R104, R104, R3, PT ;  /* 0x0000000368687248 */ /* 0x000fe40003fe0100 */
[----:B------:R-:W-:Y:S02]  /*5020*/  CS2R R2, SRZ ;  /* 0x0000000000027805 */ /* 0x000fe4000001ff00 */
[----:B------:R-:W-:Y:S01]  /*5030*/  ISETP.GE.AND P2, PT, R104, 0x1, PT ;  /* 0x000000016800780c */ /* 0x000fe20003f46270 */
[----:B0-----:R-:W-:-:S12]  /*5040*/  @P0 BRA `(.L_x_12034) ;  /* 0x0000000000080947 */ /* 0x001fd80003800000 */
[----:B------:R-:W0:Y:S02]  /*5050*/  FENCE.VIEW.ASYNC.G ;  /* 0x00000000000073c6 */ /* 0x000e240000000100 */
[----:B0-----:R-:W-:Y:S06]  /*5060*/  BAR.ARV 0xc, 0x200 ;  /* 0x0308000000007b1d */ /* 0x001fec0000002000 */
.L_x_12034:
[----:B------:R-:W-:Y:S05]  /*5070*/  BSYNC B0 ;  /* 0x0000000000007941 */ /* 0x000fea0003800000 */
.L_x_12033:
[----:B------:R-:W-:Y:S02]  /*5080*/  IMAD.MOV.U32 R59, RZ, RZ, RZ ;  /* 0x000000ffff3b7224 */ /* 0x000fe400078e00ff */
[----:B------:R-:W-:Y:S01]  /*5090*/  IMAD.MOV.U32 R62, RZ, RZ, RZ ;  /* 0x000000ffff3e7224 */ /* 0x000fe200078e00ff */
[----:B------:R-:W-:Y:S06]  /*50a0*/  @!P2 BRA `(.L_x_12035) ;  /* 0x000000dc0064a947 */ /* 0x000fec0003800000 */
[----:B------:R-:W0:Y:S01]  /*50b0*/  S2R R4, SR_TID.X ;  /* 0x0000000000047919 */ /* 0x000e220000002100 */
[----:B------:R-:W-:Y:S01]  /*50c0*/  VIADD R24, R16, 0xb000 ;  /* 0x0000b00010187836 */ /* 0x000fe20000000000 */
[----:B------:R-:W-:Y:S04]  /*50d0*/  BSSY B6, `(.L_x_12036) ;  /* 0x000001e000067945 */ /* 0x000fe80003800000 */
[----:B------:R-:W-:Y:S02]  /*50e0*/  LOP3.LUT P0, RZ, R24, 0x9f, RZ, 0xc0, !PT ;  /* 0x0000009f18ff7812 */ /* 0x000fe4000780c0ff */
[----:B0-----:R-:W-:-:S04]  /*50f0*/  IADD3 R5, R4, -0x80, RZ ;  /* 0xffffff8004057810 */ /* 0x001fc80007ffe0ff */
        /* <DEDUP_REMOVED lines=27> */
.L_x_12037:
[----:B------:R-:W-:Y:S05]  /*52b0*/  BSYNC B6 ;  /* 0x0000000000067941 */ /* 0x000fea0003800000 */
.L_x_12036:
        /* <DEDUP_REMOVED lines=46> */
[----:B------:R-:W-:-:S04]  /*55a0*/  LOP3.LUT R0, R0, 0xfffffffe, RZ, 0xc0, !PT ;  /* 0xfffffffe00007812 */ /* 0x000fc800078ec0ff */
[----:B------:R-:W-:-:S04]  /*55b0*/  IADD3 R0, R20, -R0, RZ ;  /* 0x8000000014007210 */ /* 0x000fc80007ffe0ff */
[----:B------:R-:W-:-:S04]  /*55c0*/  SHF.L.U32 R3, R0, 0x1f, RZ ;  /* 0x0000001f00037819 */ /* 0x000fc800000006ff */
[----:B------:R0:W1:Y:S03]  /*55d0*/  SYNCS.PHASECHK.TRANS64.TRYWAIT P0, [R16+URZ+0x13200], R3 ;  /* 0x01320003100075a7 */ /* 0x000066000800017f */
[----:B-1----:R-:W-:Y:S05]  /*55e0*/  @!P0 NANOSLEEP.SYNCS 0x989680 ;  /* 0x009896800000895d */ /* 0x002fea0003900000 */
[----:B------:R-:W1:Y:S01]  /*55f0*/  @!P0 SYNCS.PHASECHK.TRANS64 P0, [R16+URZ+0x13200], R3 ;  /* 0x01320003100085a7 */ /* 0x000e62000800007f */
[----:B------:R-:W-:Y:S04]  /*5600*/  BSSY B0, `(.L_x_12039) ;  /* 0x0000006000007945 */ /* 0x000fe80003800000 */
[----:B-1----:R-:W-:Y:S05]  /*5610*/  @P0 BRA `(.L_x_12040) ;  /* 0x0000000000100947 */ /* 0x002fea0003800000 */
.L_x_12041:
[----:B-1----:R1:W2:Y:S02]  /*5620*/  SYNCS.PHASECHK.TRANS64.TRYWAIT P0, [R16+URZ+0x13200], R3 ;  /* 0x01320003100075a7 */ /* 0x0022a4000800017f */
[----:B--2---:R-:W-:Y:S05]  /*5630*/  @!P0 NANOSLEEP.SYNCS 0x989680 ;  /* 0x009896800000895d */ /* 0x004fea0003900000 */
[----:B------:R-:W2:Y:S02]  /*5640*/  @!P0 SYNCS.PHASECHK.TRANS64 P0, [R16+URZ+0x13200], R3 ;  /* 0x01320003100085a7 */ /* 0x000ea4000800007f */
[----:B--2---:R-:W-:Y:S05]  /*5650*/  @!P0 BRA `(.L_x_12041) ;  /* 0xfffffffc00f08947 */ /* 0x004fea000383ffff */
.L_x_12040:
[----:B------:R-:W-:Y:S05]  /*5660*/  BSYNC B0 ;  /* 0x0000000000007941 */ /* 0x000fea0003800000 */
.L_x_12039:
[----:B------:R-:W-:Y:S05]  /*5670*/  BRA `(.L_x_12042) ;  /* 0x0000002c00707947 */ /* 0x000fea0003800000 */
.L_x_12038:
[----:B------:R-:W0:Y:S01]  /*5680*/  S2R R3, SR_TID.X ;  /* 0x0000000000037919 */ /* 0x000e220000002100 */
[----:B------:R-:W-:Y:S01]  /*5690*/  LOP3.LUT P0, RZ, R24, 0x1bf, RZ, 0xc0, !PT ;  /* 0x000001bf18ff7812 */ /* 0x000fe2000780c0ff */
[----:B------:R-:W-:Y:S01]  /*56a0*/  ULDC.64 UR4, c[0x0][0x3d8] ;  /* 0x0000f60000047ab9 */ /* 0x000fe20000000a00 */
[----:B-----5:R-:W-:Y:S01]  /*56b0*/  SHF.R.S32.HI R0, RZ, 0x1f, R28 ;  /* 0x0000001fff007819 */ /* 0x020fe2000001141c */
[----:B------:R-:W-:Y:S01]  /*56c0*/  ULDC.64 UR6, c[0x0][0x3e8] ;  /* 0x0000fa0000067ab9 */ /* 0x000fe20000000a00 */
[C---:B------:R-:W-:Y:S01]  /*56d0*/  IMAD.WIDE.U32 R30, R28.reuse, UR4, RZ ;  /* 0x000000041c1e7c25 */ /* 0x040fe2000f8e00ff */
[----:B------:R-:W-:Y:S03]  /*56e0*/  BSSY B6, `(.L_x_12043) ;  /* 0x000001f000067945 */ /* 0x000fe60003800000 */
[----:B------:R-:W-:-:S04]  /*56f0*/  IMAD.WIDE.U32 R32, R28, UR6, RZ ;  /* 0x000000061c207c25 */ /* 0x000fc8000f8e00ff */
[----:B0-----:R-:W-:Y:S02]  /*5700*/  VIADD R5, R3, 0xffffff80 ;  /* 0xffffff8003057836 */ /* 0x001fe40000000000 */
[----:B------:R-:W-:-:S03]  /*5710*/  IMAD R3, R0, UR4, RZ ;  /* 0x0000000400037c24 */ /* 0x000fc6000f8e02ff */
[----:B------:R-:W-:Y:S01]  /*5720*/  LEA.HI R4, R5, R5, RZ, 0x1 ;  /* 0x0000000505047211 */ /* 0x000fe200078f08ff */
[----:B------:R-:W-:-:S03]  /*5730*/  IMAD R3, R28, UR5, R3 ;  /* 0x000000051c037c24 */ /* 0x000fc6000f8e0203 */
[----:B------:R-:W-:Y:S01]  /*5740*/  LOP3.LUT R4, R4, 0xfffffffe, RZ, 0xc0, !PT ;  /* 0xfffffffe04047812 */ /* 0x000fe200078ec0ff */
[----:B------:R-:W-:-:S04]  /*5750*/  IMAD.IADD R39, R3, 0x1, R31 ;  /* 0x0000000103277824 */ /* 0x000fc800078e021f */
[----:B------:R-:W-:Y:S02]  /*5760*/  IMAD.IADD R4, R5, 0x1, -R4 ;  /* 0x0000000105047824 */ /* 0x000fe400078e0a04 */
[----:B------:R-:W-:Y:S02]  /*5770*/  IMAD R5, R0, UR6, RZ ;  /* 0x0000000600057c24 */ /* 0x000fe4000f8e02ff */
[----:B------:R-:W-:Y:S02]  /*5780*/  IMAD.SHL.U32 R24, R4, 0x8, RZ ;  /* 0x0000000804187824 */ /* 0x000fe400078e00ff */
[----:B------:R-:W-:-:S03]  /*5790*/  IMAD R5, R28, UR7, R5 ;  /* 0x000000071c057c24 */ /* 0x000fc6000f8e0205 */
[----:B------:R-:W-:Y:S01]  /*57a0*/  SHF.R.S32.HI R25, RZ, 0x1f, R24 ;  /* 0x0000001fff197819 */ /* 0x000fe20000011418 */
        /* <DEDUP_REMOVED lines=18> */
.L_x_12044:
[----:B------:R-:W-:Y:S05]  /*58d0*/  BSYNC B6 ;  /* 0x0000000000067941 */ /* 0x000fea0003800000 */
.L_x_12043:
[----:B------:R-:W2:Y:S01]  /*58e0*/  LDL R20, [R1+0x14] ;  /* 0x0000140001147983 */ /* 0x000ea20000100800 */
[----:B------:R-:W0:Y:S01]  /*58f0*/  LDC.64 R10, c[0x0][0x3d8] ;  /* 0x0000f600ff0a7b82 */ /* 0x000e220000000a00 */
[----:B------:R-:W-:Y:S01]  /*5900*/  ULDC.U8 UR4, c[0x0][0x3f0] ;  /* 0x0000fc0000047ab9 */ /* 0x000fe20000000000 */
[----:B------:R-:W-:Y:S01]  /*5910*/  BSSY B0, `(.L_x_12045) ;  /* 0x00002aa000007945 */ /* 0x000fe20003800000 */
[----:B------:R-:W-:-:S05]  /*5920*/  ISETP.NE.AND P0, PT, RZ, UR4, PT ;  /* 0x00000004ff007c0c */ /* 0x000fca000bf05270 */
[----:B------:R-:W1:Y:S01]  /*5930*/  LDC.64 R12, c[0x0][0x3e8] ;  /* 0x0000fa00ff0c7b82 */ /* 0x000e620000000a00 */
[----:B--2---:R-:W-:Y:S01]  /*5940*/  SHF.R.S32.HI R3, RZ, 0x1f, R20 ;  /* 0x0000001fff037819 */ /* 0x004fe20000011414 */
[----:B0-----:R-:W-:-:S04]  /*5950*/  IMAD.WIDE.U32 R6, R20, R10, RZ ;  /* 0x0000000a14067225 */ /* 0x001fc800078e00ff */
[C---:B------:R-:W-:Y:S02]  /*5960*/  IMAD R0, R3.reuse, R10, RZ ;  /* 0x0000000a03007224 */ /* 0x040fe400078e02ff */
[-C--:B-1----:R-:W-:Y:S02]  /*5970*/  IMAD R8, R3, R12.reuse, RZ ;  /* 0x0000000c03087224 */ /* 0x082fe400078e02ff */
        /* <DEDUP_REMOVED lines=19> */
[----:B-1----:R-:W-:Y:S02]  /*5ab0*/  @P1 SHF.R.U32.HI R3, RZ, R9, R8 ;  /* 0x00000009ff031219 */ /* 0x002fe40000011608 */
[----:B------:R-:W-:Y:S02]  /*5ac0*/  CS2R R8, SRZ ;  /* 0x0000000000087805 */ /* 0x000fe4000001ff00 */
[----:B------:R-:W-:Y:S01]  /*5ad0*/  SHF.R.S32.HI R41, RZ, 0x1f, R3 ;  /* 0x0000001fff297819 */ /* 0x000fe20000011403 */
[----:B--2---:R-:W-:Y:S01]  /*5ae0*/  IMAD R0, R20, -0xc0, R21 ;  /* 0xffffff4014007824 */ /* 0x004fe200078e0215 */
[----:B------:R-:W-:-:S04]  /*5af0*/  CS2R R20, SRZ ;  /* 0x0000000000147805 */ /* 0x000fc8000001ff00 */
[----:B------:R-:W-:-:S04]  /*5b00*/  VIMNMX R0, R0, 0xc0, PT ;  /* 0x000000c000007848 */ /* 0x000fc80003fe0100 */
[----:B------:R-:W-:-:S13]  /*5b10*/  ISETP.GE.AND P0, PT, R23, R0, PT ;  /* 0x000000001700720c */ /* 0x000fda0003f06270 */
[----:B------:R-:W-:Y:S05]  /*5b20*/  @P0 BRA `(.L_x_12048) ;  /* 0x0000000000840947 */ /* 0x000fea0003800000 */
[----:B------:R-:W-:Y:S01]  /*5b30*/  SHF.R.S32.HI R40, RZ, 0x1f, R23 ;  /* 0x0000001fff287819 */ /* 0x000fe20000011417 */
[CCC-:B------:R-:W-:Y:S01]  /*5b40*/  IMAD.WIDE.U32 R8, R23.reuse, R10.reuse, R24.reuse ;  /* 0x0000000a17087225 */ /* 0x1c0fe200078e0018 */
[----:B------:R-:W-:Y:S01]  /*5b50*/  ULDC UR4, c[0x0][0x3d4] ;  /* 0x0000f50000047ab9 */ /* 0x000fe20000000800 */
[----:B------:R-:W-:Y:S01]  /*5b60*/  ULDC.64 UR6, c[0x0][0x3c8] ;  /* 0x0000f20000067ab9 */ /* 0x000fe20000000a00 */
[----:B------:R-:W-:Y:S01]  /*5b70*/  ISETP.GE.AND P3, PT, R24, UR4, PT ;  /* 0x0000000418007c0c */ /* 0x000fe2000bf66270 */
[----:B------:R-:W-:Y:S01]  /*5b80*/  IMAD R0, R40, R10, RZ ;  /* 0x0000000a28007224 */ /* 0x000fe200078e02ff */
[----:B------:R-:W-:Y:S01]  /*5b90*/  IADD3 R30, P1, R8, R30, RZ ;  /* 0x0000001e081e7210 */ /* 0x000fe20007f3e0ff */
[-C--:B------:R-:W-:Y:S01]  /*5ba0*/  IMAD R26, R40, R12.reuse, RZ ;  /* 0x0000000c281a7224 */ /* 0x080fe200078e02ff */
[----:B------:R-:W-:Y:S01]  /*5bb0*/  CS2R R34, SRZ ;  /* 0x0000000000227805 */ /* 0x000fe2000001ff00 */
[----:B------:R-:W-:-:S04]  /*5bc0*/  IMAD.WIDE.U32 R20, R23, R12, R24 ;  /* 0x0000000c17147225 */ /* 0x000fc800078e0018 */
        /* <DEDUP_REMOVED lines=10> */
[----:B------:R-:W-:Y:S02]  /*5c70*/  ULDC.64 UR4, c[0x0][0x3e0] ;  /* 0x0000f80000047ab9 */ /* 0x000fe40000000a00 */
[----:B------:R-:W-:Y:S01]  /*5c80*/  IMAD.WIDE.U32 R4, R4, 0xc0, R32 ;  /* 0x000000c004047825 */ /* 0x000fe200078e0020 */
[----:B------:R-:W-:-:S03]  /*5c90*/  IADD3 R6, P1, R6, UR6, RZ ;  /* 0x0000000606067c10 */ /* 0x000fc6000ff3e0ff */
        /* <DEDUP_REMOVED lines=9> */
[----:B------:R0:W5:Y:S02]  /*5d30*/  @!P4 LDG.E.64 R20, desc[UR40][R4.64+0x10] ;  /* 0x000010280414c981 */ /* 0x000164000c1e1b00 */
.L_x_12048:
[----:B------:R-:W-:Y:S05]  /*5d40*/  BSYNC B1 ;  /* 0x0000000000017941 */ /* 0x000fea0003800000 */
.L_x_12047:
[----:B0-----:R-:W2:Y:S01]  /*5d50*/  LDL R7, [R1+0x54] ;  /* 0x0000540001077983 */ /* 0x001ea20000100800 */
[-C--:B------:R-:W-:Y:S01]  /*5d60*/  IMAD.WIDE.U32 R4, R3, R10.reuse, R38 ;  /* 0x0000000a03047225 */ /* 0x080fe200078e0026 */
        /* <DEDUP_REMOVED lines=17> */
.L_x_12249:
[----:B------:R-:W-:-:S03]  /*5e80*/  UMOV UR4, 0xffffffff ;  /* 0xffffffff00047882 */ /* 0x000fc60000000000 */
[----:B------:R-:W-:Y:S05]  /*5e90*/  BRA.DIV UR4, `(.L_x_12050) ;  /* 0x00000146041c7947 */ /* 0x000fea000b800000 */
.L_x_12252:
[----:B------:R-:W-:-:S03]  /*5ea0*/  UMOV UR4, 0xffffffff ;  /* 0xffffffff00047882 */ /* 0x000fc60000000000 */
[----:B------:R-:W-:Y:S05]  /*5eb0*/  BRA.DIV UR4, `(.L_x_12051) ;  /* 0x00000146043c7947 */ /* 0x000fea000b800000 */
.L_x_12255:
[----:B------:R-:W-:-:S03]  /*5ec0*/  UMOV UR4, 0xffffffff ;  /* 0xffffffff00047882 */ /* 0x000fc60000000000 */
[----:B------:R-:W-:Y:S05]  /*5ed0*/  BRA.DIV UR4, `(.L_x_12052) ;  /* 0x00000146045c7947 */ /* 0x000fea000b800000 */
.L_x_12258:
[----:B------:R-:W0:Y:S01]  /*5ee0*/  SYNCS.PHASECHK.TRANS64.TRYWAIT P1, [R16+URZ+0x13200], R5 ;  /* 0x01320005100075a7 */ /* 0x000e22000802017f */
[----:B------:R-:W-:Y:S04]  /*5ef0*/  BSSY B1, `(.L_x_12053) ;  /* 0x0000002000017945 */ /* 0x000fe80003800000 */
[----:B0-----:R-:W-:Y:S05]  /*5f00*/  @!P1 BRA `(.L_x_12054) ;  /* 0x0000014400789947 */ /* 0x001fea0003800000 */
.L_x_12259:
[----:B------:R-:W-:Y:S05]  /*5f10*/  BSYNC B1 ;  /* 0x0000000000017941 */ /* 0x000fea0003800000 */
.L_x_12053:
        /* <DEDUP_REMOVED lines=127> */
.L_x_12057:
[----:B------:R-:W-:Y:S05]  /*6710*/  BSYNC B1 ;  /* 0x0000000000017941 */ /* 0x000fea0003800000 */
.L_x_12056:
        /* <DEDUP_REMOVED lines=10> */
[----:B------:R-:W-:Y:S02]  /*67c0*/  SHF.R.U32.HI R10, RZ, 0x8, R8 ;  /* 0x00000008ff0a7819 */ /* 0x000fe40000011608 */
[----:B------:R-:W-:Y:S02]  /*67d0*/  LOP3.LUT R15, R13, 0xff, RZ, 0xc0, !PT ;  /* 0x000000ff0d0f7812 */ /* 0x000fe400078ec0ff */
        /* <DEDUP_REMOVED lines=13> */
[----:B------:R-:W-:-:S02]  /*68b0*/  LOP3.LUT R25, R25, 0xff000000, R21, 0xf8, !PT ;  /* 0xff00000019197812 */ /* 0x000fc400078ef815 */
[----:B------:R-:W-:Y:S02]  /*68c0*/  LOP3.LUT R13, R13, 0xff000000, R9, 0xf8, !PT ;  /* 0xff0000000d0d7812 */ /* 0x000fe400078ef809 */
[----:B------:R-:W-:Y:S02]  /*68d0*/  PRMT R15, R14, 0x7054, R15 ;  /* 0x000070540e0f7816 */ /* 0x000fe4000000000f */
[----:B------:R-:W-:Y:S02]  /*68e0*/  F2FP.F16.E4M3.UNPACK_B R21, R25 ;  /* 0x00000019ff15723e */ /* 0x000fe400020006ff */
[----:B------:R-:W-:Y:S02]  /*68f0*/  F2FP.F16.E4M3.UNPACK_B R14, R13 ;  /* 0x0000000dff0e723e */ /* 0x000fe400020006ff */
[----:B------:R-:W-:Y:S01]  /*6900*/  LOP3.LUT R20, R15, 0xff000000, R20, 0xf8, !PT ;  /* 0xff0000000f147812 */ /* 0x000fe200078ef814 */
[--C-:B------:R-:W-:Y:S01]  /*6910*/  HADD2.F32 R24, -RZ, R21.reuse.H1_H1 ;  /* 0x30000015ff187230 */ /* 0x100fe20000004100 */
[----:B------:R-:W-:Y:S01]  /*6920*/  F2FP.F16.E4M3.UNPACK_B R25, R25.H1 ;  /* 0x00000019ff19723e */ /* 0x000fe200030006ff */
[----:B------:R-:W-:Y:S01]  /*6930*/  HADD2.F32 R15, -RZ, R14.H1_H1 ;  /* 0x3000000eff0f7230 */ /* 0x000fe20000004100 */
[----:B------:R-:W-:Y:S01]  /*6940*/  F2FP.F16.E4M3.UNPACK_B R13, R13.H1 ;  /* 0x0000000dff0d723e */ /* 0x000fe200030006ff */
[----:B------:R-:W-:-:S02]  /*6950*/  HADD2.F32 R21, -RZ, R21.H0_H0 ;  /* 0x20000015ff157230 */ /* 0x000fc40000004100 */
[----:B------:R-:W-:Y:S01]  /*6960*/  HADD2.F32 R14, -RZ, R14.H0_H0 ;  /* 0x2000000eff0e7230 */ /* 0x000fe20000004100 */
[----:B--2---:R-:W-:Y:S02]  /*6970*/  LOP3.LUT P0, RZ, R0, 0x2, RZ, 0xc0, !PT ;  /* 0x0000000200ff7812 */ /* 0x004fe4000780c0ff */
[----:B------:R-:W-:-:S11]  /*6980*/  IADD3 R0, R3, 0x20, RZ ;  /* 0x0000002003007810 */ /* 0x000fd60007ffe0ff */
[----:B------:R-:W-:Y:S01]  /*6990*/  @P0 VIADD R0, R3, 0xffffffe0 ;  /* 0xffffffe003000836 */ /* 0x000fe20000000000 */
[----:B------:R-:W-:-:S04]  /*69a0*/  LOP3.LUT R3, R8, 0xff, RZ, 0xc0, !PT ;  /* 0x000000ff08037812 */ /* 0x000fc800078ec0ff */
[----:B0-----:R-:W0:Y:S01]  /*69b0*/  LDS.128 R4, [R0+0xb000] ;  /* 0x00b0000000047984 */ /* 0x001e220000000c00 */
[----:B------:R-:W-:Y:S02]  /*69c0*/  PRMT R10, R10, 0x7604, R3 ;  /* 0x000076040a0a7816 */ /* 0x000fe40000000003 */
[----:B------:R-:W-:-:S04]  /*69d0*/  SHF.R.U32.HI R3, RZ, 0x10, R8 ;  /* 0x00000010ff037819 */ /* 0x000fc80000011608 */
[----:B------:R-:W-:-:S04]  /*69e0*/  LOP3.LUT R3, R3, 0xff, RZ, 0xc0, !PT ;  /* 0x000000ff03037812 */ /* 0x000fc800078ec0ff */
[----:B------:R-:W-:-:S04]  /*69f0*/  PRMT R11, R3, 0x7054, R10 ;  /* 0x00007054030b7816 */ /* 0x000fc8000000000a */
[----:B------:R-:W-:Y:S02]  /*6a00*/  LOP3.LUT R12, R11, 0xff000000, R8, 0xf8, !PT ;  /* 0xff0000000b0c7812 */ /* 0x000fe400078ef808 */
[-C--:B0-----:R-:W-:Y:S02]  /*6a10*/  F2FP.F16.E4M3.UNPACK_B R3, R6.reuse.H1 ;  /* 0x00000006ff03723e */ /* 0x081fe400030006ff */
        /* <DEDUP_REMOVED lines=81> */
.L_x_12046:
[----:B------:R-:W2:Y:S01]  /*6f30*/  LDL R3, [R1+0x10] ;  /* 0x0000100001037983 */ /* 0x000ea20000100800 */
[----:B------:R-:W-:Y:S01]  /*6f40*/  SHF.R.S32.HI R20, RZ, 0x1f, R23 ;  /* 0x0000001fff147819 */ /* 0x000fe20000011417 */
[----:B------:R-:W0:Y:S02]  /*6f50*/  LDC R41, c[0x0][0x3d4] ;  /* 0x0000f500ff297b82 */ /* 0x000e240000000800 */
[----:B------:R-:W2:Y:S01]  /*6f60*/  LDL R35, [R1+0x14] ;  /* 0x0000140001237983 */ /* 0x000ea20000100800 */
[----:B------:R-:W-:-:S03]  /*6f70*/  SHF.R.S32.HI R9, RZ, 0x1f, R18 ;  /* 0x0000001fff097819 */ /* 0x000fc60000011412 */
[----:B------:R-:W3:Y:S01]  /*6f80*/  LDL R34, [R1+0x54] ;  /* 0x0000540001227983 */ /* 0x000ee20000100800 */
[----:B------:R-:W-:Y:S01]  /*6f90*/  IMAD.MOV.U32 R8, RZ, RZ, R18 ;  /* 0x000000ffff087224 */ /* 0x000fe200078e0012 */
[----:B------:R-:W-:Y:S01]  /*6fa0*/  ULDC.64 UR4, c[0x0][0x3c8] ;  /* 0x0000f20000047ab9 */ /* 0x000fe20000000a00 */
[-C--:B------:R-:W-:Y:S01]  /*6fb0*/  IMAD R0, R20, R10.reuse, RZ ;  /* 0x0000000a14007224 */ /* 0x080fe200078e02ff */
[----:B------:R-:W-:Y:S01]  /*6fc0*/  ULDC.64 UR6, c[0x0][0x3e0] ;  /* 0x0000f80000067ab9 */ /* 0x000fe20000000a00 */
        /* <DEDUP_REMOVED lines=8> */
[----:B------:R-:W1:Y:S01]  /*7050*/  LDC R0, c[0x0][0x428] ;  /* 0x00010a00ff007b82 */ /* 0x000e620000000800 */
        /* <DEDUP_REMOVED lines=10> */
[----:B------:R-:W-:-:S02]  /*7100*/  IMAD.MOV.U32 R38, RZ, RZ, R30 ;  /* 0x000000ffff267224 */ /* 0x000fc400078e001e */
[----:B------:R-:W-:Y:S02]  /*7110*/  IMAD.MOV.U32 R36, RZ, RZ, R32 ;  /* 0x000000ffff247224 */ /* 0x000fe400078e0020 */
[----:B--2---:R-:W-:-:S05]  /*7120*/  IMAD R3, R35, -0xc0, R3 ;  /* 0xffffff4023037824 */ /* 0x004fca00078e0203 */
[----:B------:R-:W-:-:S04]  /*7130*/  VIMNMX R20, R3, 0xc0, PT ;  /* 0x000000c003147848 */ /* 0x000fc80003fe0100 */
[----:B------:R-:W-:Y:S01]  /*7140*/  ISETP.GE.AND P0, PT, R23, R20, PT ;  /* 0x000000141700720c */ /* 0x000fe20003f06270 */
[----:B------:R-:W-:-:S03]  /*7150*/  IMAD R3, R28, 0xc0, RZ ;  /* 0x000000c01c037824 */ /* 0x000fc600078e02ff */
[----:B0-----:R-:W-:Y:S02]  /*7160*/  ISETP.GE.OR P0, PT, R18, R41, P0 ;  /* 0x000000291200720c */ /* 0x001fe40000706670 */
[----:B------:R-:W-:Y:S02]  /*7170*/  IADD3.X R9, R3, UR5, R7, P1, !PT ;  /* 0x0000000503097c10 */ /* 0x000fe40008ffe407 */
[----:B------:R-:W-:-:S09]  /*7180*/  CS2R R6, SRZ ;  /* 0x0000000000067805 */ /* 0x000fd2000001ff00 */
[----:B------:R0:W5:Y:S04]  /*7190*/  @!P0 LDG.E.128 R4, desc[UR40][R8.64] ;  /* 0x0000002808048981 */ /* 0x000168000c1e1d00 */
[----:B------:R2:W5:Y:S01]  /*71a0*/  @!P0 LDG.E.128 R24, desc[UR40][R14.64] ;  /* 0x000000280e188981 */ /* 0x000562000c1e1d00 */
[----:B-1----:R-:W-:-:S13]  /*71b0*/  ISETP.NE.AND P0, PT, R0, 0x1, PT ;  /* 0x000000010000780c */ /* 0x002fda0003f05270 */
[----:B------:R-:W1:Y:S08]  /*71c0*/  @P0 LDC R0, c[0x0][0x42c] ;  /* 0x00010b00ff000b82 */ /* 0x000e700000000800 */
[----:B------:R-:W4:Y:S01]  /*71d0*/  @P0 LDC R21, c[0x0][0x430] ;  /* 0x00010c00ff150b82 */ /* 0x000f220000000800 */
[----:B------:R-:W-:-:S04]  /*71e0*/  IMAD R3, R35, 0xc0, R23 ;  /* 0x000000c023037824 */ /* 0x000fc800078e0217 */
[----:B-1----:R-:W-:-:S05]  /*71f0*/  @P0 IMAD.HI.U32 R0, R3, R0, RZ ;  /* 0x0000000003000227 */ /* 0x002fca00078e00ff */
[----:B----4-:R-:W-:-:S04]  /*7200*/  @P0 SHF.R.U32.HI R3, RZ, R21, R0 ;  /* 0x00000015ff030219 */ /* 0x010fc80000011600 */
[----:B------:R-:W-:Y:S01]  /*7210*/  SHF.R.S32.HI R21, RZ, 0x1f, R3 ;  /* 0x0000001fff157819 */ /* 0x000fe20000011403 */
[----:B0-----:R-:W-:-:S04]  /*7220*/  IMAD.WIDE.U32 R8, R3, R10, R38 ;  /* 0x0000000a03087225 */ /* 0x001fc800078e0026 */
[C---:B------:R-:W-:Y:S02]  /*7230*/  IMAD R10, R21.reuse, R10, RZ ;  /* 0x0000000a150a7224 */ /* 0x040fe400078e02ff */
[-C--:B------:R-:W-:Y:S02]  /*7240*/  IMAD R0, R21, R12.reuse, RZ ;  /* 0x0000000c15007224 */ /* 0x080fe400078e02ff */
[----:B--2---:R-:W-:Y:S01]  /*7250*/  IMAD.WIDE.U32 R14, R3, R12, R36 ;  /* 0x0000000c030e7225 */ /* 0x004fe200078e0024 */
[----:B------:R-:W-:-:S03]  /*7260*/  IADD3 R8, P0, R8, UR4, RZ ;  /* 0x0000000408087c10 */ /* 0x000fc6000ff1e0ff */
[C---:B------:R-:W-:Y:S02]  /*7270*/  IMAD R11, R3.reuse, R11, R10 ;  /* 0x0000000b030b7224 */ /* 0x040fe400078e020a */
[----:B------:R-:W-:Y:S01]  /*7280*/  IMAD R3, R3, R13, R0 ;  /* 0x0000000d03037224 */ /* 0x000fe200078e0200 */
[----:B------:R-:W-:Y:S01]  /*7290*/  IADD3 R0, P1, R14, UR6, RZ ;  /* 0x000000060e007c10 */ /* 0x000fe2000ff3e0ff */
[----:B------:R-:W-:Y:S01]  /*72a0*/  UMOV UR4, 0xffffffff ;  /* 0xffffffff00047882 */ /* 0x000fe20000000000 */
[----:B------:R-:W-:Y:S02]  /*72b0*/  IADD3.X R13, R9, UR5, R11, P0, !PT ;  /* 0x00000005090d7c10 */ /* 0x000fe400087fe40b */
[----:B------:R-:W-:Y:S02]  /*72c0*/  IADD3.X R3, R15, UR7, R3, P1, !PT ;  /* 0x000000070f037c10 */ /* 0x000fe40008ffe403 */
[----:B---3--:R-:W-:Y:S01]  /*72d0*/  LEA.HI R9, R34, R34, RZ, 0x1 ;  /* 0x0000002222097211 */ /* 0x008fe200078f08ff */
[----:B------:R-:W-:Y:S06]  /*72e0*/  BRA.DIV UR4, `(.L_x_12058) ;  /* 0x0000013204947947 */ /* 0x000fec000b800000 */
.L_x_12262:
[----:B------:R-:W-:Y:S01]  /*72f0*/  UMOV UR4, 0xffffffff ;  /* 0xffffffff00047882 */ /* 0x000fe20000000000 */
[----:B------:R-:W-:Y:S02]  /*7300*/  LOP3.LUT R9, R9, 0xfffffffe, RZ, 0xc0, !PT ;  /* 0xfffffffe09097812 */ /* 0x000fe400078ec0ff */
[----:B------:R-:W-:Y:S05]  /*7310*/  BRA.DIV UR4, `(.L_x_12059) ;  /* 0x0000013204ac7947 */ /* 0x000fea000b800000 */
.L_x_12265:
[----:B------:R-:W-:Y:S01]  /*7320*/  UMOV UR4, 0xffffffff ;  /* 0xffffffff00047882 */ /* 0x000fe20000000000 */
[----:B------:R-:W-:Y:S02]  /*7330*/  IMAD.IADD R9, R34, 0x1, -R9 ;  /* 0x0000000122097824 */ /* 0x000fe400078e0a09 */
[----:B------:R-:W-:Y:S05]  /*7340*/  BRA.DIV UR4, `(.L_x_12060) ;  /* 0x0000013204c87947 */ /* 0x000fea000b800000 */
.L_x_12268:
[----:B------:R-:W-:Y:S01]  /*7350*/  UMOV UR4, 0xffffffff ;  /* 0xffffffff00047882 */ /* 0x000fe20000000000 */
[----:B------:R-:W-:Y:S02]  /*7360*/  SHF.L.U32 R3, R9, 0x1f, RZ ;  /* 0x0000001f09037819 */ /* 0x000fe400000006ff */
[----:B------:R-:W-:Y:S05]  /*7370*/  BRA.DIV UR4, `(.L_x_12061) ;  /* 0x0000013204e47947 */ /* 0x000fea000b800000 */
.L_x_12271:
[----:B------:R-:W0:Y:S01]  /*7380*/  SYNCS.PHASECHK.TRANS64.TRYWAIT P1, [R16+URZ+0x13200], R3 ;  /* 0x01320003100075a7 */ /* 0x000e22000802017f */
[----:B------:R-:W-:Y:S01]  /*7390*/  ISETP.GE.AND P0, PT, R18, R41, PT ;  /* 0x000000291200720c */ /* 0x000fe20003f06270 */
[----:B------:R-:W-:Y:S03]  /*73a0*/  BSSY B1, `(.L_x_12062) ;  /* 0x0000003000017945 */ /* 0x000fe60003800000 */
[----:B------:R-:W-:Y:S01]  /*73b0*/  ISETP.GE.OR P0, PT, R23, R20, P0 ;  /* 0x000000141700720c */ /* 0x000fe20000706670 */
[----:B0-----:R-:W-:-:S12]  /*73c0*/  @!P1 BRA `(.L_x_12063) ;  /* 0x0000013000f89947 */ /* 0x001fd80003800000 */
.L_x_12272:
[----:B------:R-:W-:Y:S05]  /*73d0*/  BSYNC B1 ;  /* 0x0000000000017941 */ /* 0x000fea0003800000 */
.L_x_12062:
[----:B------:R-:W-:Y:S05]  /*73e0*/  @P0 BRA `(.L_x_12055) ;  /* 0x0000000c00f00947 */ /* 0x000fea0003800000 */
[----:B------:R-:W2:Y:S04]  /*73f0*/  LDL R15, [R1+0x24] ;  /* 0x00002400010f7983 */ /* 0x000ea80000100800 */
[----:B------:R-:W3:Y:S04]  /*7400*/  LDL R36, [R1+0x28] ;  /* 0x0000280001247983 */ /* 0x000ee80000100800 */
[----:B------:R-:W4:Y:S04]  /*7410*/  LDL R32, [R1+0x2c] ;  /* 0x00002c0001207983 */ /* 0x000f280000100800 */
[----:B------:R-:W4:Y:S01]  /*7420*/  LDL R51, [R1+0x64] ;  /* 0x0000640001337983 */ /* 0x000f220000100800 */
[----:B0----5:R-:W-:-:S02]  /*7430*/  SHF.R.U32.HI R3, RZ, 0x8, R4 ;  /* 0x00000008ff037819 */ /* 0x021fc40000011604 */
[----:B------:R-:W-:Y:S02]  /*7440*/  LOP3.LUT R0, R4, 0xff, RZ, 0xc0, !PT ;  /* 0x000000ff04007812 */ /* 0x000fe400078ec0ff */
[----:B------:R-:W-:Y:S02]  /*7450*/  LOP3.LUT R3, R3, 0xff, RZ, 0xc0, !PT ;  /* 0x000000ff03037812 */ /* 0x000fe400078ec0ff */
[----:B------:R-:W-:Y:S02]  /*7460*/  SHF.R.U32.HI R9, RZ, 0x8, R6 ;  /* 0x00000008ff097819 */ /* 0x000fe40000011606 */
        /* <DEDUP_REMOVED lines=24> */
[----:B------:R-:W-:Y:S02]  /*75f0*/  LOP3.LUT R21, R27, 0xff, RZ, 0xc0, !PT ;  /* 0x000000ff1b157812 */ /* 0x000fe400078ec0ff */
[----:B------:R-:W-:-:S04]  /*7600*/  LOP3.LUT R30, R30, 0xff, RZ, 0xc0, !PT ;  /* 0x000000ff1e1e7812 */ /* 0x000fc800078ec0ff */
[----:B------:R-:W-:Y:S02]  /*7610*/  PRMT R41, R30, 0x7604, R21 ;  /* 0x000076041e297816 */ /* 0x000fe40000000015 */
        /* <DEDUP_REMOVED lines=10> */
[----:B------:R-:W-:-:S02]  /*76c0*/  LOP3.LUT R30, R30, 0xff, RZ, 0xc0, !PT ;  /* 0x000000ff1e1e7812 */ /* 0x000fc400078ec0ff */
[----:B------:R-:W-:Y:S02]  /*76d0*/  LOP3.LUT R28, R21, 0xff000000, R5, 0xf8, !PT ;  /* 0xff000000151c7812 */ /* 0x000fe400078ef805 */
[----:B--2---:R-:W-:Y:S02]  /*76e0*/  LOP3.LUT R0, R15, 0x30, R0, 0xf8, !PT ;  /* 0x000000300f007812 */ /* 0x004fe400078ef800 */
[----:B------:R-:W-:Y:S02]  /*76f0*/  LOP3.LUT R15, R3, 0xff, RZ, 0xc0, !PT ;  /* 0x000000ff030f7812 */ /* 0x000fe400078ec0ff */
[----:B---3--:R-:W-:Y:S02]  /*7700*/  LOP3.LUT R3, R0, R36, RZ, 0x3c, !PT ;  /* 0x0000002400037212 */ /* 0x008fe400078e3cff */
[----:B------:R-:W-:Y:S02]  /*7710*/  PRMT R39, R15, 0x7604, R14 ;  /* 0x000076040f277816 */ /* 0x000fe4000000000e */
[----:B----4-:R-:W-:-:S02]  /*7720*/  IADD3 R0, R16, R32, R3 ;  /* 0x0000002010007210 */ /* 0x010fc40007ffe003 */
[----:B------:R-:W-:Y:S01]  /*7730*/  SHF.R.U32.HI R3, RZ, 0x10, R4 ;  /* 0x00000010ff037819 */ /* 0x000fe20000011604 */
[----:B------:R-:W0:Y:S01]  /*7740*/  LDS.128 R8, [R51+0xb000] ;  /* 0x00b0000033087984 */ /* 0x000e220000000c00 */
[----:B------:R-:W-:Y:S02]  /*7750*/  SHF.R.U32.HI R32, RZ, 0x10, R7 ;  /* 0x00000010ff207819 */ /* 0x000fe40000011607 */
[----:B------:R-:W-:Y:S01]  /*7760*/  LOP3.LUT R3, R3, 0xff, RZ, 0xc0, !PT ;  /* 0x000000ff03037812 */ /* 0x000fe200078ec0ff */
[----:B------:R-:W1:Y:S01]  /*7770*/  LDS.128 R12, [R0+0xb000] ;  /* 0x00b00000000c7984 */ /* 0x000e620000000c00 */
[----:B------:R-:W-:Y:S02]  /*7780*/  LOP3.LUT R32, R32, 0xff, RZ, 0xc0, !PT ;  /* 0x000000ff20207812 */ /* 0x000fe400078ec0ff */
[----:B------:R-:W-:Y:S02]  /*7790*/  PRMT R3, R3, 0x7054, R20 ;  /* 0x0000705403037816 */ /* 0x000fe40000000014 */
[----:B------:R-:W-:-:S02]  /*77a0*/  SHF.R.U32.HI R20, RZ, 0x10, R24 ;  /* 0x00000010ff147819 */ /* 0x000fc40000011618 */
[----:B------:R-:W-:Y:S02]  /*77b0*/  PRMT R33, R32, 0x7054, R33 ;  /* 0x0000705420217816 */ /* 0x000fe40000000021 */
[----:B------:R-:W-:Y:S02]  /*77c0*/  LOP3.LUT R20, R20, 0xff, RZ, 0xc0, !PT ;  /* 0x000000ff14147812 */ /* 0x000fe400078ec0ff */
[----:B------:R-:W-:Y:S02]  /*77d0*/  SHF.R.U32.HI R32, RZ, 0x10, R27 ;  /* 0x00000010ff207819 */ /* 0x000fe4000001161b */
[----:B------:R-:W-:Y:S02]  /*77e0*/  PRMT R35, R20, 0x7054, R35 ;  /* 0x0000705414237816 */ /* 0x000fe40000000023 */
[----:B------:R-:W-:Y:S02]  /*77f0*/  LOP3.LUT R32, R32, 0xff, RZ, 0xc0, !PT ;  /* 0x000000ff20207812 */ /* 0x000fe400078ec0ff */
[----:B------:R-:W-:-:S02]  /*7800*/  LOP3.LUT R20, R3, 0xff000000, R4, 0xf8, !PT ;  /* 0xff00000003147812 */ /* 0x000fc400078ef804 */
[----:B------:R-:W-:Y:S02]  /*7810*/  LOP3.LUT R3, R31, 0xff000000, R6, 0xf8, !PT ;  /* 0xff0000001f037812 */ /* 0x000fe400078ef806 */
[----:B------:R-:W-:Y:S02]  /*7820*/  LOP3.LUT R31, R37, 0xff000000, R25, 0xf8, !PT ;  /* 0xff000000251f7812 */ /* 0x000fe400078ef819 */
[----:B------:R-:W-:Y:S02]  /*7830*/  PRMT R41, R32, 0x7054, R41 ;  /* 0x0000705420297816 */ /* 0x000fe40000000029 */
[----:B------:R-:W-:Y:S02]  /*7840*/  PRMT R39, R30, 0x7054, R39 ;  /* 0x000070541e277816 */ /* 0x000fe40000000027 */
[----:B------:R-:W-:Y:S02]  /*7850*/  LOP3.LUT R24, R35, 0xff000000, R24, 0xf8, !PT ;  /* 0xff00000023187812 */ /* 0x000fe400078ef818 */
[----:B------:R-:W-:-:S02]  /*7860*/  F2FP.F16.E4M3.UNPACK_B R34, R31 ;  /* 0x0000001fff22723e */ /* 0x000fc400020006ff */
[----:B------:R-:W-:Y:S02]  /*7870*/  LOP3.LUT R5, R39, 0xff000000, R26, 0xf8, !PT ;  /* 0xff00000027057812 */ /* 0x000fe400078ef81a */
[----:B------:R-:W-:Y:S01]  /*7880*/  LOP3.LUT R41, R41, 0xff000000, R27, 0xf8, !PT ;  /* 0xff00000029297812 */ /* 0x000fe200078ef81b */
[----:B------:R-:W-:Y:S01]  /*7890*/  HADD2.F32 R39, -RZ, R34.H0_H0 ;  /* 0x20000022ff277230 */ /* 0x000fe20000004100 */
[----:B------:R-:W-:Y:S02]  /*78a0*/  LOP3.LUT R36, R33, 0xff000000, R7, 0xf8, !PT ;  /* 0xff00000021247812 */ /* 0x000fe400078ef807 */
[-C--:B0-----:R-:W-:Y:S02]  /*78b0*/  F2FP.F16.E4M3.UNPACK_B R21, R8.reuse ;  /* 0x00000008ff15723e */ /* 0x081fe400020006ff */
[----:B------:R-:W-:Y:S02]  /*78c0*/  F2FP.F16.E4M3.UNPACK_B R32, R8.H1 ;  /* 0x00000008ff20723e */ /* 0x000fe400030006ff */
[----:B------:R-:W-:-:S02]  /*78d0*/  F2FP.F16.E4M3.UNPACK_B R30, R11 ;  /* 0x0000000bff1e723e */ /* 0x000fc400020006ff */
[----:B------:R-:W-:Y:S02]  /*78e0*/  F2FP.F16.E4M3.UNPACK_B R35, R11.H1 ;  /* 0x0000000bff23723e */ /* 0x000fe400030006ff */
[----:B-1----:R-:W-:Y:S02]  /*78f0*/  F2FP.F16.E4M3.UNPACK_B R8, R13 ;  /* 0x0000000dff08723e */ /* 0x002fe400020006ff */
[----:B------:R-:W-:Y:S02]  /*7900*/  F2FP.F16.E4M3.UNPACK_B R11, R28 ;  /* 0x0000001cff0b723e */ /* 0x000fe400020006ff */
[----:B------:R-:W-:Y:S01]  /*7910*/  F2FP.F16.E4M3.UNPACK_B R25, R9 ;  /* 0x00000009ff19723e */ /* 0x000fe200020006ff */
[--C-:B------:R-:W-:Y:S01]  /*7920*/  HADD2.F32 R6, -RZ, R8.reuse.H0_H0 ;  /* 0x20000008ff067230 */ /* 0x100fe20000004100 */
[----:B------:R-:W-:Y:S01]  /*7930*/  F2FP.F16.E4M3.UNPACK_B R27, R13.H1 ;  /* 0x0000000dff1b723e */ /* 0x000fe200030006ff */
[----:B------:R-:W-:Y:S01]  /*7940*/  HADD2.F32 R13, -RZ, R11.H0_H0 ;  /* 0x2000000bff0d7230 */ /* 0x000fe20000004100 */
[----:B------:R-:W-:Y:S01]  /*7950*/  F2FP.F16.E4M3.UNPACK_B R26, R9.H1 ;  /* 0x00000009ff1a723e */ /* 0x000fe200030006ff */
[--C-:B------:R-:W-:Y:S01]  /*7960*/  HADD2.F32 R9, -RZ, R25.reuse.H0_H0 ;  /* 0x20000019ff097230 */ /* 0x100fe20000004100 */
[-C--:B------:R-:W-:Y:S01]  /*7970*/  F2FP.F16.E4M3.UNPACK_B R33, R15.reuse ;  /* 0x0000000fff21723e */ /* 0x080fe200020006ff */
[----:B------:R-:W-:Y:S01]  /*7980*/  HADD2.F32 R8, -RZ, R8.H1_H1 ;  /* 0x30000008ff087230 */ /* 0x000fe20000004100 */
[----:B------:R-:W-:Y:S01]  /*7990*/  F2FP.F16.E4M3.UNPACK_B R38, R15.H1 ;  /* 0x0000000fff26723e */ /* 0x000fe200030006ff */
[C---:B------:R-:W-:Y:S01]  /*79a0*/  FMUL.FTZ R40, R6.reuse, R13 ;  /* 0x0000000d06287220 */ /* 0x040fe20000410000 */
[-C--:B------:R-:W-:Y:S01]  /*79b0*/  F2FP.F16.E4M3.UNPACK_B R15, R12.reuse ;  /* 0x0000000cff0f723e */ /* 0x080fe200020006ff */
[----:B------:R-:W-:Y:S01]  /*79c0*/  HADD2.F32 R25, -RZ, R25.H1_H1 ;  /* 0x30000019ff197230 */ /* 0x000fe20000004100 */
[----:B------:R-:W-:Y:S01]  /*79d0*/  F2FP.F16.E4M3.UNPACK_B R37, R12.H1 ;  /* 0x0000000cff25723e */ /* 0x000fe200030006ff */
[----:B------:R-:W-:Y:S01]  /*79e0*/  FMUL.FTZ R12, R6, R39 ;  /* 0x00000027060c7220 */ /* 0x000fe20000410000 */
[----:B------:R-:W-:-:S02]  /*79f0*/  F2FP.F16.E4M3.UNPACK_B R31, R31.H1 ;  /* 0x0000001fff1f723e */ /* 0x000fc400030006ff */
[----:B------:R-:W-:Y:S01]  /*7a00*/  F2FP.F16.E4M3.UNPACK_B R28, R28.H1 ;  /* 0x0000001cff1c723e */ /* 0x000fe200030006ff */
[C---:B------:R-:W-:Y:S01]  /*7a10*/  FFMA.FTZ R6, R9.reuse, R13, -R12 ;  /* 0x0000000d09067223 */ /* 0x040fe2000001080c */
[----:B------:R-:W-:Y:S01]  /*7a20*/  FFMA.FTZ R9, R9, R39, R40 ;  /* 0x0000002709097223 */ /* 0x000fe20000010028 */
[----:B------:R-:W-:Y:S01]  /*7a30*/  HADD2.F32 R12, -RZ, R11.H1_H1 ;  /* 0x3000000bff0c7230 */ /* 0x000fe20000004100 */
[-C--:B------:R-:W-:Y:S01]  /*7a40*/  F2FP.F16.E4M3.UNPACK_B R7, R14.reuse ;  /* 0x0000000eff07723e */ /* 0x080fe200020006ff */
[----:B------:R-:W-:Y:S01]  /*7a50*/  HADD2.F32 R39, -RZ, R34.H1_H1 ;  /* 0x30000022ff277230 */ /* 0x000fe20000004100 */
[----:B------:R-:W-:Y:S01]  /*7a60*/  F2FP.F16.E4M3.UNPACK_B R14, R14.H1 ;  /* 0x0000000eff0e723e */ /* 0x000fe200030006ff */
[----:B------:R-:W-:Y:S01]  /*7a70*/  HADD2.F32 R40, -RZ, R31.H0_H0 ;  /* 0x2000001fff287230 */ /* 0x000fe20000004100 */
[----:B------:R-:W-:Y:S01]  /*7a80*/  F2FP.F16.E4M3.UNPACK_B R4, R10 ;  /* 0x0000000aff04723e */ /* 0x000fe200020006ff */
[----:B------:R-:W-:Y:S02]  /*7a90*/  HADD2.F32 R11, -RZ, R27.H0_H0 ;  /* 0x2000001bff0b7230 */ /* 0x000fe40000004100 */
[----:B------:R-:W-:Y:S01]  /*7aa0*/  FMUL.FTZ R42, R8, R39 ;  /* 0x00000027082a7220 */ /* 0x000fe20000410000 */
[----:B------:R-:W-:-:S02]  /*7ab0*/  HADD2.F32 R34, -RZ, R28.H0_H0 ;  /* 0x2000001cff227230 */ /* 0x000fc40000004100 */
[----:B------:R-:W-:Y:S01]  /*7ac0*/  FMUL.FTZ R8, R8, R12 ;  /* 0x0000000c08087220 */ /* 0x000fe20000410000 */
[----:B------:R-:W-:Y:S02]  /*7ad0*/  HADD2.F32 R13, -RZ, R26.H0_H0 ;  /* 0x2000001aff0d7230 */ /* 0x000fe40000004100 */
[C---:B------:R-:W-:Y:S01]  /*7ae0*/  FMUL.FTZ R44, R11.reuse, R40 ;  /* 0x000000280b2c7220 */ /* 0x040fe20000410000 */
[----:B------:R-:W-:Y:S02]  /*7af0*/  HADD2.F32 R27, -RZ, R27.H1_H1 ;  /* 0x3000001bff1b7230 */ /* 0x000fe40000004100 */
[----:B------:R-:W-:Y:S01]  /*7b00*/  FMUL.FTZ R43, R11, R34 ;  /* 0x000000220b2b7220 */ /* 0x000fe20000410000 */
[----:B------:R-:W-:Y:S01]  /*7b10*/  FFMA.FTZ R11, R25, R12, -R42 ;  /* 0x0000000c190b7223 */ /* 0x000fe2000001082a */
[----:B------:R-:W-:Y:S01]  /*7b20*/  FFMA.FTZ R12, R13, R34, -R44 ;  /* 0x000000220d0c7223 */ /* 0x000fe2000001082c */
[----:B------:R-:W-:Y:S01]  /*7b30*/  F2FP.F16.E4M3.UNPACK_B R42, R41 ;  /* 0x00000029ff2a723e */ /* 0x000fe200020006ff */
[----:B------:R-:W-:Y:S01]  /*7b40*/  FFMA.FTZ R8, R25, R39, R8 ;  /* 0x0000002719087223 */ /* 0x000fe20000010008 */
[----:B------:R-:W-:Y:S01]  /*7b50*/  F2FP.F16.E4M3.UNPACK_B R34, R36 ;  /* 0x00000024ff22723e */ /* 0x000fe200020006ff */
        /* <DEDUP_REMOVED lines=17> */
[C---:B------:R-:W-:Y:S01]  /*7c70*/  FFMA.FTZ R27, R31.reuse, R40, -R48 ;  /* 0x000000281f1b7223 */ /* 0x040fe20000010830 */
[----:B------:R-:W-:Y:S01]  /*7c80*/  FFMA.FTZ R26, R31, R44, R45 ;  /* 0x0000002c1f1a7223 */ /* 0x000fe2000001002d */
[----:B------:R-:W-:Y:S01]  /*7c90*/  HADD2.F32 R33, -RZ, R33.H1_H1 ;  /* 0x30000021ff217230 */ /* 0x000fe20000004100 */
[----:B------:R-:W-:Y:S01]  /*7ca0*/  F2FP.F16.E4M3.UNPACK_B R10, R10.H1 ;  /* 0x0000000aff0a723e */ /* 0x000fe200030006ff */
[----:B------:R-:W-:Y:S01]  /*7cb0*/  HADD2.F32 R40, -RZ, R34.H1_H1 ;  /* 0x30000022ff287230 */ /* 0x000fe20000004100 */
[----:B------:R-:W-:Y:S01]  /*7cc0*/  F2FP.SATFINITE.E4M3.F32.PACK_AB_MERGE_C R13, R28, R13, RZ ;  /* 0x0000000d1c0d723e */ /* 0x000fe200048070ff */
[----:B------:R-:W-:-:S02]  /*7cd0*/  HADD2.F32 R31, -RZ, R30.H1_H1 ;  /* 0x3000001eff1f7230 */ /* 0x000fc40000004100 */
[C---:B------:R-:W-:Y:S01]  /*7ce0*/  FMUL.FTZ R44, R33.reuse, R42 ;  /* 0x0000002a212c7220 */ /* 0x040fe20000410000 */
[----:B------:R-:W-:Y:S02]  /*7cf0*/  HADD2.F32 R43, -RZ, R41.H0_H0 ;  /* 0x20000029ff2b7230 */ /* 0x000fe40000004100 */
[-C--:B------:R-:W-:Y:S01]  /*7d00*/  FMUL.FTZ R33, R33, R40.reuse ;  /* 0x0000002821217220 */ /* 0x080fe20000410000 */
[----:B------:R-:W-:Y:S01]  /*7d10*/  HADD2.F32 R30, -RZ, R38.H0_H0 ;  /* 0x20000026ff1e7230 */ /* 0x000fe20000004100 */
[----:B------:R-:W-:Y:S01]  /*7d20*/  F2FP.SATFINITE.E4M3.F32.PACK_AB_MERGE_C R9, R8, R9, R13 ;  /* 0x000000090809723e */ /* 0x000fe2000480700d */
[--C-:B------:R-:W-:Y:S02]  /*7d30*/  HADD2.F32 R39, -RZ, R36.reuse.H0_H0 ;  /* 0x20000024ff277230 */ /* 0x100fe40000004100 */
[----:B------:R-:W-:Y:S02]  /*7d40*/  HADD2.F32 R34, -RZ, R35.H0_H0 ;  /* 0x20000023ff227230 */ /* 0x000fe40000004100 */
[C---:B------:R-:W-:Y:S01]  /*7d50*/  FMUL.FTZ R45, R30.reuse, R43 ;  /* 0x0000002b1e2d7220 */ /* 0x040fe20000410000 */
[-C--:B------:R-:W-:Y:S01]  /*7d60*/  FMUL.FTZ R46, R30, R39.reuse ;  /* 0x000000271e2e7220 */ /* 0x080fe20000410000 */
[C---:B------:R-:W-:Y:S01]  /*7d70*/  FFMA.FTZ R30, R31.reuse, R40, -R44 ;  /* 0x000000281f1e7223 */ /* 0x040fe2000001082c */
[----:B------:R-:W-:Y:S01]  /*7d80*/  FFMA.FTZ R31, R31, R42, R33 ;  /* 0x0000002a1f1f7223 */ /* 0x000fe20000010021 */
[C---:B------:R-:W-:Y:S01]  /*7d90*/  FFMA.FTZ R33, R34.reuse, R39, -R45 ;  /* 0x0000002722217223 */ /* 0x040fe2000001082d */
[----:B------:R-:W-:Y:S01]  /*7da0*/  FFMA.FTZ R34, R34, R43, R46 ;  /* 0x0000002b22227223 */ /* 0x000fe2000001002e */
[----:B------:R-:W-:Y:S01]  /*7db0*/  F2FP.F16.E4M3.UNPACK_B R43, R24.H1 ;  /* 0x00000018ff2b723e */ /* 0x000fe200030006ff */
        /* <DEDUP_REMOVED lines=19> */
[----:B------:R-:W-:Y:S01]  /*7ef0*/  F2FP.F16.E4M3.UNPACK_B R36, R24 ;  /* 0x00000018ff24723e */ /* 0x000fe200020006ff */
[----:B------:R-:W-:Y:S01]  /*7f00*/  HADD2.F32 R40, -RZ, R40.H1_H1 ;  /* 0x30000028ff287230 */ /* 0x000fe20000004100 */
[----:B------:R-:W-:Y:S01]  /*7f10*/  F2FP.F16.E4M3.UNPACK_B R35, R20 ;  /* 0x00000014ff23723e */ /* 0x000fe200020006ff */
[----:B------:R-:W-:-:S02]  /*7f20*/  HADD2.F32 R32, -RZ, R32.H1_H1 ;  /* 0x30000020ff207230 */ /* 0x000fc40000004100 */
[CC--:B------:R-:W-:Y:S01]  /*7f30*/  FMUL.FTZ R41, R37.reuse, R43.reuse ;  /* 0x0000002b25297220 */ /* 0x0c0fe20000410000 */
        /* <DEDUP_REMOVED lines=16> */
[----:B------:R-:W-:Y:S01]  /*8040*/  F2FP.F16.E4M3.UNPACK_B R32, R3.H1 ;  /* 0x00000003ff20723e */ /* 0x000fe200030006ff */
[-C--:B------:R-:W-:Y:S01]  /*8050*/  FMUL.FTZ R15, R15, R24.reuse ;  /* 0x000000180f0f7220 */ /* 0x080fe20000410000 */
[----:B------:R-:W-:Y:S01]  /*8060*/  FFMA.FTZ R43, R20, R39, R43 ;  /* 0x00000027142b7223 */ /* 0x000fe2000001002b */
[----:B------:R-:W-:Y:S01]  /*8070*/  FFMA.FTZ R38, R21, R24, -R38 ;  /* 0x0000001815267223 */ /* 0x000fe20000010826 */
[----:B------:R-:W-:-:S02]  /*8080*/  HADD2.F32 R24, -RZ, R37.H0_H0 ;  /* 0x20000025ff187230 */ /* 0x000fc40000004100 */
[----:B------:R-:W-:Y:S01]  /*8090*/  FFMA.FTZ R36, R21, R36, R15 ;  /* 0x0000002415247223 */ /* 0x000fe2000001000f */
[----:B------:R-:W-:Y:S01]  /*80a0*/  HADD2.F32 R20, -RZ, R14.H0_H0 ;  /* 0x2000000eff147230 */ /* 0x000fe20000004100 */
[----:B------:R-:W-:Y:S01]  /*80b0*/  F2FP.F16.E4M3.UNPACK_B R3, R3 ;  /* 0x00000003ff03723e */ /* 0x000fe200020006ff */
        /* <DEDUP_REMOVED lines=10> */
[----:B------:R-:W-:Y:S01]  /*8160*/  FFMA.FTZ R40, R15, R24, R20 ;  /* 0x000000180f287223 */ /* 0x000fe20000010014 */
[----:B------:R-:W-:Y:S01]  /*8170*/  HADD2.F32 R10, -RZ, R10.H1_H1 ;  /* 0x3000000aff0a7230 */ /* 0x000fe20000004100 */
[----:B------:R-:W-:Y:S01]  /*8180*/  F2FP.F16.E4M3.UNPACK_B R15, R5 ;  /* 0x00000005ff0f723e */ /* 0x000fe200020006ff */
[C---:B------:R-:W-:Y:S01]  /*8190*/  FMUL.FTZ R21, R14.reuse, R37 ;  /* 0x000000250e157220 */ /* 0x040fe20000410000 */
[----:B------:R-:W-:Y:S01]  /*81a0*/  FMUL.FTZ R14, R14, R35 ;  /* 0x000000230e0e7220 */ /* 0x000fe20000410000 */
[----:B------:R-:W-:Y:S01]  /*81b0*/  HADD2.F32 R5, -RZ, R7.H0_H0 ;  /* 0x20000007ff057230 */ /* 0x000fe20000004100 */
[----:B------:R-:W-:Y:S01]  /*81c0*/  F2FP.SATFINITE.E4M3.F32.PACK_AB_MERGE_C R8, R36, R43, R44 ;  /* 0x0000002b2408723e */ /* 0x000fe2000480702c */
[C---:B------:R-:W-:Y:S01]  /*81d0*/  FFMA.FTZ R42, R10.reuse, R35, -R21 ;  /* 0x000000230a2a7223 */ /* 0x040fe20000010815 */
[----:B------:R-:W-:Y:S01]  /*81e0*/  FFMA.FTZ R37, R10, R37, R14 ;  /* 0x000000250a257223 */ /* 0x000fe2000001000e */
[----:B------:R-:W-:-:S02]  /*81f0*/  HADD2.F32 R20, -RZ, R15.H0_H0 ;  /* 0x2000000fff147230 */ /* 0x000fc40000004100 */
[--C-:B------:R-:W-:Y:S01]  /*8200*/  HADD2.F32 R10, -RZ, R3.reuse.H0_H0 ;  /* 0x20000003ff0a7230 */ /* 0x100fe20000004100 */
        /* <DEDUP_REMOVED lines=8> */
[----:B------:R-:W-:Y:S02]  /*8290*/  HADD2.F32 R4, -RZ, R4.H1_H1 ;  /* 0x30000004ff047230 */ /* 0x000fe40000004100 */
[CC--:B------:R-:W-:Y:S01]  /*82a0*/  FMUL.FTZ R21, R7.reuse, R15.reuse ;  /* 0x0000000f07157220 */ /* 0x0c0fe20000410000 */
        /* <DEDUP_REMOVED lines=16> */
.L_x_12055:
[----:B------:R-:W-:Y:S05]  /*83b0*/  BSYNC B0 ;  /* 0x0000000000007941 */ /* 0x000fea0003800000 */
.L_x_12045:
        /* <DEDUP_REMOVED lines=8> */
.L_x_12042:
[----:B------:R-:W-:-:S13]  /*8440*/  ISETP.NE.AND P1, PT, R157, 0x3, PT ;  /* 0x000000039d00780c */ /* 0x000fda0003f25270 */
[----:B------:R-:W-:Y:S05]  /*8450*/  @!P1 BRA `(.L_x_12064) ;  /* 0x0000000000049947 */ /* 0x000fea0003800000 */
[----:B------:R-:W-:Y:S01]  /*8460*/  BPT.TRAP 0x1 ;  /* 0x000000040000795c */ /* 0x000fe20000300000 */
.L_x_12064:
[----:B-12---:R-:W-:Y:S01]  /*8470*/  IMAD R0, R22, 0x8, R16 ;  /* 0x0000000816007824 */ /* 0x006fe200078e0210 */
[----:B-----5:R-:W-:-:S04]  /*8480*/  SHF.L.U32 R7, R156, 0x1f, RZ ;  /* 0x0000001f9c077819 */ /* 0x020fc800000006ff */
[----:B------:R1:W2:Y:S01]  /*8490*/  SYNCS.PHASECHK.TRANS64.TRYWAIT P0, [R0+URZ+0x13230], R7 ;  /* 0x01323007000075a7 */ /* 0x0002a2000800017f */
[----:B------:R-:W-:Y:S05]  /*84a0*/  @!P1 BRA `(.L_x_12065) ;  /* 0x0000000000049947 */ /* 0x000fea0003800000 */
[----:B------:R-:W-:Y:S01]  /*84b0*/  BPT.TRAP 0x1 ;  /* 0x000000040000795c */ /* 0x000fe20000300000 */
.L_x_12065:
[----:B0-----:R-:W-:Y:S01]  /*84c0*/  VIADD R3, R16, 0xe000 ;  /* 0x0000e00010037836 */ /* 0x001fe20000000000 */
[----:B------:R-:W-:Y:S02]  /*84d0*/  LOP3.LUT R4, R29, 0x10000, RZ, 0xfc, !PT ;  /* 0x000100001d047812 */ /* 0x000fe400078efcff */
[----:B------:R-:W-:Y:S02]  /*84e0*/  MOV R5, 0x80000020 ;  /* 0x8000002000057802 */ /* 0x000fe40000000f00 */
[----:B------:R-:W-:-:S04]  /*84f0*/  SHF.R.U32.HI R3, RZ, 0x4, R3 ;  /* 0x00000004ff037819 */ /* 0x000fc80000011603 */
[----:B------:R-:W-:-:S04]  /*8500*/  LOP3.LUT R3, R3, 0x3fff, RZ, 0xc0, !PT ;  /* 0x00003fff03037812 */ /* 0x000fc800078ec0ff */
[----:B------:R-:W-:-:S05]  /*8510*/  LOP3.LUT R3, R3, 0x10000, RZ, 0xfc, !PT ;  /* 0x0001000003037812 */ /* 0x000fca00078efcff */
[----:B------:R0:W-:Y:S01]  /*8520*/  STL [R1+0xc], R3 ;  /* 0x00000c0301007387 */ /* 0x0001e20000100800 */
[----:B--2---:R-:W-:Y:S05]  /*8530*/  @P0 BRA `(.L_x_12066) ;  /* 0x0000000000080947 */ /* 0x004fea0003800000 */
[----:B------:R-:W2:Y:S02]  /*8540*/  SYNCS.PHASECHK.TRANS64.TRYWAIT P0, [R0+URZ+0x13230], R7 ;  /* 0x01323007000075a7 */ /* 0x000ea4000800017f */
[----:B--2---:R-:W-:Y:S05]  /*8550*/  @!P0 BRA `(.L_x_12067) ;  /* 0x0000012000a88947 */ /* 0x004fea0003800000 */
.L_x_12066:
[----:B0-----:R-:W3:Y:S01]  /*8560*/  LDL R3, [R1+0xc] ;  /* 0x00000c0001037983 */ /* 0x001ee20000100800 */
[----:B------:R-:W-:Y:S01]  /*8570*/  IMAD.MOV.U32 R9, RZ, RZ, -0x7fffffe0 ;  /* 0x80000020ff097424 */ /* 0x000fe200078e00ff */
[----:B------:R-:W-:Y:S05]  /*8580*/  WARPSYNC.ALL ;  /* 0x0000000000007948 */ /* 0x000fea0003800000 */
[C---:B------:R-:W-:Y:S01]  /*8590*/  R2UR UR4, R4.reuse ;  /* 0x00000000040472ca */ /* 0x040fe200000e0000 */
[----:B------:R-:W4:Y:S01]  /*85a0*/  LDL R109, [R1+0x1c] ;  /* 0x00001c00016d7983 */ /* 0x000f220000100800 */
[----:B------:R-:W-:Y:S02]  /*85b0*/  R2UR UR5, R5 ;  /* 0x00000000050572ca */ /* 0x000fe400000e0000 */
[----:B------:R-:W-:Y:S01]  /*85c0*/  R2UR UR7, R9 ;  /* 0x00000000090772ca */ /* 0x000fe200000e0000 */
[----:B------:R-:W-:Y:S01]  /*85d0*/  WARPGROUP.ARRIVE ;  /* 0x00000000000079c5 */ /* 0x000fe20000000000 */
[----:B-12---:R-:W-:Y:S01]  /*85e0*/  IMAD.MOV.U32 R7, RZ, RZ, -0x7fffffe0 ;  /* 0x80000020ff077424 */ /* 0x006fe200078e00ff */
[----:B------:R-:W2:Y:S01]  /*85f0*/  LDL R111, [R1+0x10] ;  /* 0x00001000016f7983 */ /* 0x000ea20000100800 */
[----:B------:R-:W-:Y:S01]  /*8600*/  IMAD.MOV.U32 R11, RZ, RZ, -0x7fffffe0 ;  /* 0x80000020ff0b7424 */ /* 0x000fe200078e00ff */
[----:B------:R-:W-:-:S02]  /*8610*/  R2UR UR8, R4 ;  /* 0x00000000040872ca */ /* 0x000fc400000e0000 */
[----:B------:R-:W-:Y:S01]  /*8620*/  R2UR UR9, R5 ;  /* 0x00000000050972ca */ /* 0x000fe200000e0000 */
[----:B------:R-:W5:Y:S01]  /*8630*/  LDL R107, [R1+0x34] ;  /* 0x00003400016b7983 */ /* 0x000f620000100800 */
[----:B------:R-:W-:Y:S02]  /*8640*/  R2UR UR11, R11 ;  /* 0x000000000b0b72ca */ /* 0x000fe400000e0000 */
[C---:B------:R-:W-:Y:S01]  /*8650*/  R2UR UR12, R4.reuse ;  /* 0x00000000040c72ca */ /* 0x040fe200000e0000 */
[----:B------:R-:W5:Y:S01]  /*8660*/  LDL R106, [R1+0x30] ;  /* 0x00003000016a7983 */ /* 0x000f620000100800 */
[----:B------:R-:W-:Y:S01]  /*8670*/  R2UR UR13, R5 ;  /* 0x00000000050d72ca */ /* 0x000fe200000e0000 */
[----:B------:R-:W-:Y:S01]  /*8680*/  IMAD.MOV.U32 R11, RZ, RZ, -0x7fffffe0 ;  /* 0x80000020ff0b7424 */ /* 0x000fe200078e00ff */
[----:B------:R-:W-:Y:S01]  /*8690*/  R2UR UR16, R4 ;  /* 0x00000000041072ca */ /* 0x000fe200000e0000 */
[----:B------:R-:W5:Y:S01]  /*86a0*/  LDL R105, [R1+0x14] ;  /* 0x0000140001697983 */ /* 0x000f620000100800 */
        /* <DEDUP_REMOVED lines=16> */
[----:B------:R-:W-:Y:S01]  /*87b0*/  VIADD R6, R8, 0x180 ;  /* 0x0000018008067836 */ /* 0x000fe20000000000 */
[----:B------:R-:W-:-:S04]  /*87c0*/  MOV R7, 0x80000020 ;  /* 0x8000002000077802 */ /* 0x000fc80000000f00 */
[----:B------:R-:W-:Y:S02]  /*87d0*/  R2UR UR14, R6 ;  /* 0x00000000060e72ca */ /* 0x000fe400000e0000 */
[----:B------:R-:W-:Y:S01]  /*87e0*/  R2UR UR15, R7 ;  /* 0x00000000070f72ca */ /* 0x000fe200000e0000 */
[----:B------:R-:W-:Y:S02]  /*87f0*/  WARPGROUP.DEPBAR.LE gsb0, 0x0 ;  /* 0x00008000000079c5 */ /* 0x000fe40000010000 */
[----:B------:R-:W-:-:S10]  /*8800*/  WARPGROUP.ARRIVE ;  /* 0x00000000000079c5 */ /* 0x000fd40000000000 */
[----:B------:R-:W-:Y:S01]  /*8810*/  QGMMA.64x32x32.F32.E4M3.E4M3 R40, gdesc[UR12], RZ, !UPT, gsb0 ;  /* 0x006000000c2879f3 */ /* 0x000fe2000c0008ff */
[----:B------:R-:W-:Y:S01]  /*8820*/  VIADD R10, R8, 0x200 ;  /* 0x00000200080a7836 */ /* 0x000fe20000000000 */
[----:B------:R-:W-:Y:S02]  /*8830*/  R2UR UR19, R11 ;  /* 0x000000000b1372ca */ /* 0x000fe400000e0000 */
[----:B------:R-:W-:Y:S02]  /*8840*/  R2UR UR17, R5 ;  /* 0x00000000051172ca */ /* 0x000fe400000e0000 */
[----:B------:R-:W-:Y:S01]  /*8850*/  R2UR UR18, R10 ;  /* 0x000000000a1272ca */ /* 0x000fe200000e0000 */
[----:B------:R-:W-:Y:S02]  /*8860*/  WARPGROUP.DEPBAR.LE gsb0, 0x0 ;  /* 0x00008000000079c5 */ /* 0x000fe40000010000 */
[----:B------:R-:W-:-:S10]  /*8870*/  WARPGROUP.ARRIVE ;  /* 0x00000000000079c5 */ /* 0x000fd40000000000 */
[----:B------:R-:W-:Y:S01]  /*8880*/  QGMMA.64x32x32.F32.E4M3.E4M3 R24, gdesc[UR16], RZ, !UPT, gsb0 ;  /* 0x00600000101879f3 */ /* 0x000fe2000c0008ff */
[----:B------:R-:W-:Y:S02]  /*8890*/  VIADD R12, R8, 0x2 ;  /* 0x00000002080c7836 */ /* 0x000fe40000000000 */
[----:B------:R-:W-:Y:S02]  /*88a0*/  VIADD R6, R4, 0x2 ;  /* 0x0000000204067836 */ /* 0x000fe40000000000 */
[----:B------:R-:W-:Y:S02]  /*88b0*/  IMAD.MOV.U32 R13, RZ, RZ, -0x7fffffe0 ;  /* 0x80000020ff0d7424 */ /* 0x000fe400078e00ff */
[----:B------:R-:W-:Y:S01]  /*88c0*/  IMAD.MOV.U32 R7, RZ, RZ, -0x7fffffe0 ;  /* 0x80000020ff077424 */ /* 0x000fe200078e00ff */
[----:B------:R-:W-:Y:S02]  /*88d0*/  R2UR UR22, R12 ;  /* 0x000000000c1672ca */ /* 0x000fe400000e0000 */
[----:B------:R-:W-:-:S02]  /*88e0*/  R2UR UR23, R13 ;  /* 0x000000000d1772ca */ /* 0x000fc400000e0000 */
[----:B------:R-:W-:Y:S02]  /*88f0*/  R2UR UR20, R6 ;  /* 0x00000000061472ca */ /* 0x000fe400000e0000 */
[----:B------:R-:W-:Y:S01]  /*8900*/  R2UR UR21, R7 ;  /* 0x00000000071572ca */ /* 0x000fe200000e0000 */
[----:B------:R-:W-:Y:S02]  /*8910*/  WARPGROUP.DEPBAR.LE gsb0, 0x0 ;  /* 0x00008000000079c5 */ /* 0x000fe40000010000 */
        /* <DEDUP_REMOVED lines=20> */
[----:B------:R-:W-:Y:S01]  /*8a60*/  IMAD.MOV.U32 R11, RZ, RZ, -0x7fffffe0 ;  /* 0x80000020ff0b7424 */ /* 0x000fe200078e00ff */
[----:B------:R-:W-:Y:S02]  /*8a70*/  IADD3 R10, R8, 0x182, RZ ;  /* 0x00000182080a7810 */ /* 0x000fe40007ffe0ff */
[----:B------:R-:W-:Y:S02]  /*8a80*/  R2UR UR4, R6 ;  /* 0x00000000060472ca */ /* 0x000fe400000e0000 */
[----:B------:R-:W-:Y:S02]  /*8a90*/  R2UR UR6, R10 ;  /* 0x000000000a0672ca */ /* 0x000fe400000e0000 */
[----:B------:R-:W-:Y:S02]  /*8aa0*/  R2UR UR7, R11 ;  /* 0x000000000b0772ca */ /* 0x000fe400000e0000 */
[----:B------:R-:W-:Y:S01]  /*8ab0*/  R2UR UR5, R7 ;  /* 0x00000000070572ca */ /* 0x000fe200000e0000 */
[C---:B------:R-:W-:Y:S01]  /*8ac0*/  FMUL.FTZ R12, R2.reuse, R89 ;  /* 0x00000059020c7220 */ /* 0x040fe20000410000 */
[C---:B------:R-:W-:Y:S01]  /*8ad0*/  FMUL.FTZ R89, R2.reuse, R90 ;  /* 0x0000005a02597220 */ /* 0x040fe20000410000 */
[----:B------:R-:W-:Y:S01]  /*8ae0*/  FMUL.FTZ R90, R2, R91 ;  /* 0x0000005b025a7220 */ /* 0x000fe20000410000 */
[----:B------:R-:W-:-:S02]  /*8af0*/  WARPGROUP.DEPBAR.LE gsb0, 0x0 ;  /* 0x00008000000079c5 */ /* 0x000fc40000010000 */
[----:B------:R-:W-:-:S07]  /*8b00*/  WARPGROUP.ARRIVE ;  /* 0x00000000000079c5 */ /* 0x000fce0000000000 */
[----:B------:R-:W-:Y:S01]  /*8b10*/  QGMMA.64x32x32.F32.E4M3.E4M3 R40, gdesc[UR4], R40, gsb0 ;  /* 0x00600000042879f3 */ /* 0x000fe20008000828 */
[C---:B------:R-:W-:Y:S01]  /*8b20*/  FMUL.FTZ R9, R2.reuse, R64 ;  /* 0x0000004002097220 */ /* 0x040fe20000410000 */
[----:B------:R-:W-:-:S03]  /*8b30*/  FMUL.FTZ R11, R2, R65 ;  /* 0x00000041020b7220 */ /* 0x000fc60000410000 */
[----:B------:R4:W-:Y:S01]  /*8b40*/  MUFU.TANH R10, R9 ;  /* 0x00000009000a7308 */ /* 0x0009e20000002400 */
[C---:B------:R-:W-:Y:S01]  /*8b50*/  FMUL.FTZ R65, R2.reuse, R69 ;  /* 0x0000004502417220 */ /* 0x040fe20000410000 */
[----:B------:R-:W-:Y:S01]  /*8b60*/  FMUL.FTZ R69, R2, R67 ;  /* 0x0000004302457220 */ /* 0x000fe20000410000 */
[----:B----4-:R-:W-:Y:S02]  /*8b70*/  IMAD R9, R104, -0xa0, R109 ;  /* 0xffffff6068097824 */ /* 0x010fe400078e026d */
[C---:B------:R-:W-:Y:S01]  /*8b80*/  FMUL.FTZ R20, R2.reuse, R97 ;  /* 0x0000006102147220 */ /* 0x040fe20000410000 */
[C---:B------:R-:W-:Y:S02]  /*8b90*/  FMUL.FTZ R91, R2.reuse, R94 ;  /* 0x0000005e025b7220 */ /* 0x040fe40000410000 */
[----:B--2---:R-:W-:Y:S01]  /*8ba0*/  IADD3 R67, -R111, 0xa1, R9 ;  /* 0x000000a16f437810 */ /* 0x004fe20007ffe109 */
[C---:B------:R-:W-:Y:S01]  /*8bb0*/  FMUL.FTZ R97, R2.reuse, R60 ;  /* 0x0000003c02617220 */ /* 0x040fe20000410000 */
[C---:B------:R-:W-:Y:S01]  /*8bc0*/  FMUL.FTZ R64, R2.reuse, R68 ;  /* 0x0000004402407220 */ /* 0x040fe20000410000 */
[----:B------:R-:W-:Y:S01]  /*8bd0*/  FMUL.FTZ R60, R2, R62 ;  /* 0x0000003e023c7220 */ /* 0x000fe20000410000 */
[----:B------:R-:W-:Y:S01]  /*8be0*/  MUFU.TANH R89, R89 ;  /* 0x0000005900597308 */ /* 0x000fe20000002400 */
[----:B-----5:R-:W-:-:S02]  /*8bf0*/  IMAD R62, R105, 0xc0, R107 ;  /* 0x000000c0693e7824 */ /* 0x020fc400078e026b */
[----:B------:R-:W-:Y:S01]  /*8c00*/  FMUL.FTZ R13, R2, R92 ;  /* 0x0000005c020d7220 */ /* 0x000fe20000410000 */
[----:B------:R-:W-:Y:S02]  /*8c10*/  VIADD R68, R9, 0xa0 ;  /* 0x000000a009447836 */ /* 0x000fe40000000000 */
[----:B------:R-:W-:Y:S02]  /*8c20*/  IMAD R67, R106, -0x2, R67 ;  /* 0xfffffffe6a437824 */ /* 0x000fe400078e0243 */
[----:B------:R-:W-:Y:S01]  /*8c30*/  FMUL.FTZ R92, R2, R95 ;  /* 0x0000005f025c7220 */ /* 0x000fe20000410000 */
[----:B------:R-:W0:Y:S01]  /*8c40*/  MUFU.TANH R90, R90 ;  /* 0x0000005a005a7308 */ /* 0x000e220000002400 */
[----:B------:R-:W-:Y:S02]  /*8c50*/  IMAD R68, R106, -0x2, R68 ;  /* 0xfffffffe6a447824 */ /* 0x000fe400078e0244 */
[C---:B------:R-:W-:Y:S01]  /*8c60*/  FMUL.FTZ R14, R2.reuse, R93 ;  /* 0x0000005d020e7220 */ /* 0x040fe20000410000 */
[----:B------:R-:W-:Y:S01]  /*8c70*/  IADD3 R9, R67, 0x8, R62 ;  /* 0x0000000843097810 */ /* 0x000fe20007ffe03e */
[----:B------:R-:W-:-:S03]  /*8c80*/  FMUL.FTZ R93, R2, R98 ;  /* 0x00000062025d7220 */ /* 0x000fc60000410000 */
[----:B------:R-:W1:Y:S01]  /*8c90*/  MUFU.TANH R91, R91 ;  /* 0x0000005b005b7308 */ /* 0x000e620000002400 */
[----:B------:R-:W-:Y:S01]  /*8ca0*/  VIMNMX R98, R68, R9, PT ;  /* 0x0000000944627248 */ /* 0x000fe20003fe0100 */
[----:B------:R-:W-:Y:S01]  /*8cb0*/  FMUL.FTZ R94, R2, R99 ;  /* 0x00000063025e7220 */ /* 0x000fe20000410000 */
[----:B------:R-:W-:-:S05]  /*8cc0*/  VIADD R8, R8, 0x202 ;  /* 0x0000020208087836 */ /* 0x000fca0000000000 */
[----:B------:R-:W2:Y:S01]  /*8cd0*/  MUFU.TANH R92, R92 ;  /* 0x0000005c005c7308 */ /* 0x000ea20000002400 */
[----:B------:R-:W-:Y:S01]  /*8ce0*/  ISETP.GT.AND P0, PT, R98, RZ, PT ;  /* 0x000000ff6200720c */ /* 0x000fe20003f04270 */
[----:B------:R-:W-:Y:S01]  /*8cf0*/  FMUL.FTZ R95, R2, R102 ;  /* 0x00000066025f7220 */ /* 0x000fe20000410000 */
[----:B------:R-:W-:Y:S01]  /*8d00*/  ISETP.GT.AND P2, PT, R98, 0x1, PT ;  /* 0x000000016200780c */ /* 0x000fe20003f44270 */
[----:B------:R-:W-:Y:S01]  /*8d10*/  IMAD.MOV.U32 R9, RZ, RZ, -0x7fffffe0 ;  /* 0x80000020ff097424 */ /* 0x000fe200078e00ff */
[----:B------:R-:W-:-:S03]  /*8d20*/  R2UR UR6, R8 ;  /* 0x00000000080672ca */ /* 0x000fc600000e0000 */
[----:B------:R-:W3:Y:S01]  /*8d30*/  MUFU.TANH R93, R93 ;  /* 0x0000005d005d7308 */ /* 0x000ee20000002400 */
[----:B------:R-:W-:Y:S01]  /*8d40*/  FMUL.FTZ R15, R2, R96 ;  /* 0x00000060020f7220 */ /* 0x000fe20000410000 */
[----:B------:R-:W-:Y:S01]  /*8d50*/  ISETP.GT.AND P3, PT, R98, 0x8, PT ;  /* 0x000000086200780c */ /* 0x000fe20003f64270 */
[----:B------:R-:W-:Y:S01]  /*8d60*/  FMUL.FTZ R96, R2, R103 ;  /* 0x0000006702607220 */ /* 0x000fe20000410000 */
[----:B0-----:R-:W-:Y:S01]  /*8d70*/  FSEL R90, R90, -INF , P2 ;  /* 0xff8000005a5a7808 */ /* 0x001fe20001000000 */
[----:B------:R-:W-:Y:S02]  /*8d80*/  WARPGROUP.DEPBAR.LE gsb0, 0x0 ;  /* 0x00008000000079c5 */ /* 0x000fe40000010000 */
[C---:B------:R-:W-:Y:S01]  /*8d90*/  FMUL.FTZ R8, R2.reuse, R40 ;  /* 0x0000002802087220 */ /* 0x040fe20000410000 */
[----:B------:R-:W0:Y:S01]  /*8da0*/  MUFU.TANH R94, R94 ;  /* 0x0000005e005e7308 */ /* 0x000e220000002400 */
[----:B------:R-:W-:Y:S01]  /*8db0*/  FSEL R40, R89, -INF , P0 ;  /* 0xff80000059287808 */ /* 0x000fe20000000000 */
[C---:B------:R-:W-:Y:S01]  /*8dc0*/  FMUL.FTZ R21, R2.reuse, R100 ;  /* 0x0000006402157220 */ /* 0x040fe20000410000 */
[----:B------:R-:W-:Y:S01]  /*8dd0*/  R2UR UR7, R9 ;  /* 0x00000000090772ca */ /* 0x000fe200000e0000 */
[----:B------:R-:W-:Y:S01]  /*8de0*/  FMUL.FTZ R9, R2, R41 ;  /* 0x0000002902097220 */ /* 0x000fe20000410000 */
[----:B------:R-:W-:Y:S01]  /*8df0*/  ISETP.GT.AND P4, PT, R98, 0x9, PT ;  /* 0x000000096200780c */ /* 0x000fe20003f84270 */
[----:B------:R-:W-:Y:S01]  /*8e00*/  FMUL.FTZ R74, R2, R74 ;  /* 0x0000004a024a7220 */ /* 0x000fe20000410000 */
[----:B-1----:R-:W-:Y:S01]  /*8e10*/  FSEL R100, R91, -INF , P3 ;  /* 0xff8000005b647808 */ /* 0x002fe20001800000 */
[----:B------:R-:W1:Y:S01]  /*8e20*/  MUFU.TANH R95, R95 ;  /* 0x0000005f005f7308 */ /* 0x000e620000002400 */
[----:B------:R-:W-:-:S02]  /*8e30*/  FMNMX.FTZ R41, R40, R90, !PT ;  /* 0x0000005a28297209 */ /* 0x000fc40007810000 */
[----:B------:R-:W-:Y:S02]  /*8e40*/  R2UR UR4, R6 ;  /* 0x00000000060472ca */ /* 0x000fe400000e0000 */
[----:B------:R-:W-:Y:S01]  /*8e50*/  R2UR UR5, R7 ;  /* 0x00000000070572ca */ /* 0x000fe200000e0000 */
[----:B------:R-:W-:Y:S01]  /*8e60*/  FMUL.FTZ R75, R2, R75 ;  /* 0x0000004b024b7220 */ /* 0x000fe20000410000 */
[----:B------:R-:W-:Y:S01]  /*8e70*/  ISETP.GT.AND P0, PT, R98, 0x10, PT ;  /* 0x000000106200780c */ /* 0x000fe20003f04270 */
[----:B------:R-:W4:Y:S01]  /*8e80*/  MUFU.TANH R96, R96 ;  /* 0x0000006000607308 */ /* 0x000f220000002400 */
[----:B--2---:R-:W-:Y:S02]  /*8e90*/  FSEL R92, R92, -INF , P4 ;  /* 0xff8000005c5c7808 */ /* 0x004fe40002000000 */
[----:B------:R-:W-:Y:S01]  /*8ea0*/  FMNMX.FTZ R89, R100, R41, !PT ;  /* 0x0000002964597209 */ /* 0x000fe20007810000 */
[----:B------:R-:W-:Y:S01]  /*8eb0*/  FMUL.FTZ R41, R2, R42 ;  /* 0x0000002a02297220 */ /* 0x000fe20000410000 */
[----:B------:R-:W-:Y:S01]  /*8ec0*/  ISETP.GT.AND P2, PT, R98, 0x11, PT ;  /* 0x000000116200780c */ /* 0x000fe20003f44270 */
[----:B------:R-:W-:Y:S01]  /*8ed0*/  FMUL.FTZ R78, R2, R78 ;  /* 0x0000004e024e7220 */ /* 0x000fe20000410000 */
[----:B---3--:R-:W-:Y:S01]  /*8ee0*/  FSEL R42, R93, -INF , P0 ;  /* 0xff8000005d2a7808 */ /* 0x008fe20000000000 */
[----:B------:R-:W2:Y:S01]  /*8ef0*/  MUFU.TANH R74, R74 ;  /* 0x0000004a004a7308 */ /* 0x000ea20000002400 */
[----:B------:R-:W-:Y:S01]  /*8f00*/  FMNMX.FTZ R89, R92, R89, !PT ;  /* 0x000000595c597209 */ /* 0x000fe20007810000 */
[----:B------:R-:W-:Y:S01]  /*8f10*/  WARPGROUP.ARRIVE ;  /* 0x00000000000079c5 */ /* 0x000fe20000000000 */
[----:B------:R-:W-:Y:S01]  /*8f20*/  ISETP.GT.AND P3, PT, R98, 0x18, PT ;  /* 0x000000186200780c */ /* 0x000fe20003f64270 */
[----:B------:R-:W-:Y:S01]  /*8f30*/  FMUL.FTZ R79, R2, R79 ;  /* 0x0000004f024f7220 */ /* 0x000fe20000410000 */
[----:B0-----:R-:W-:-:S02]  /*8f40*/  FSEL R94, R94, -INF , P2 ;  /* 0xff8000005e5e7808 */ /* 0x001fc40001000000 */
[----:B------:R-:W-:Y:S01]  /*8f50*/  FMNMX.FTZ R89, R42, R89, !PT ;  /* 0x000000592a597209 */ /* 0x000fe20007810000 */
[----:B------:R-:W0:Y:S01]  /*8f60*/  MUFU.TANH R75, R75 ;  /* 0x0000004b004b7308 */ /* 0x000e220000002400 */
[----:B------:R-:W-:Y:S01]  /*8f70*/  QGMMA.64x32x32.F32.E4M3.E4M3 R24, gdesc[UR4], R24, gsb0 ;  /* 0x00600000041879f3 */ /* 0x000fe20008000818 */
[----:B------:R-:W-:Y:S01]  /*8f80*/  ISETP.GT.AND P0, PT, R98, 0x19, PT ;  /* 0x000000196200780c */ /* 0x000fe20003f04270 */
[C---:B------:R-:W-:Y:S01]  /*8f90*/  FMUL.FTZ R82, R2.reuse, R82 ;  /* 0x0000005202527220 */ /* 0x040fe20000410000 */
[----:B-1----:R-:W-:Y:S01]  /*8fa0*/  FSEL R102, R95, -INF , P3 ;  /* 0xff8000005f667808 */ /* 0x002fe20001800000 */
[----:B------:R-:W-:Y:S01]  /*8fb0*/  FMUL.FTZ R83, R2, R83 ;  /* 0x0000005302537220 */ /* 0x000fe20000410000 */
[----:B------:R-:W-:Y:S01]  /*8fc0*/  FMNMX.FTZ R89, R94, R89, !PT ;  /* 0x000000595e597209 */ /* 0x000fe20007810000 */
[----:B------:R-:W-:Y:S01]  /*8fd0*/  FMUL.FTZ R86, R2, R86 ;  /* 0x0000005602567220 */ /* 0x000fe20000410000 */
[----:B------:R-:W1:Y:S01]  /*8fe0*/  MUFU.TANH R78, R78 ;  /* 0x0000004e004e7308 */ /* 0x000e620000002400 */
[----:B------:R-:W-:Y:S01]  /*8ff0*/  ISETP.GT.AND P2, PT, R98, 0x20, PT ;  /* 0x000000206200780c */ /* 0x000fe20003f44270 */
[----:B------:R-:W-:Y:S01]  /*9000*/  FMUL.FTZ R120, R2, R46 ;  /* 0x0000002e02787220 */ /* 0x000fe20000410000 */
[----:B----4-:R-:W-:Y:S01]  /*9010*/  FSEL R96, R96, -INF , P0 ;  /* 0xff80000060607808 */ /* 0x010fe20000000000 */
[----:B------:R-:W-:Y:S01]  /*9020*/  FMUL.FTZ R87, R2, R87 ;  /* 0x0000005702577220 */ /* 0x000fe20000410000 */
[----:B------:R-:W-:Y:S01]  /*9030*/  FMNMX.FTZ R89, R102, R89, !PT ;  /* 0x0000005966597209 */ /* 0x000fe20007810000 */
[----:B------:R-:W-:-:S02]  /*9040*/  FMUL.FTZ R58, R2, R58 ;  /* 0x0000003a023a7220 */ /* 0x000fc40000410000 */
[----:B------:R-:W3:Y:S01]  /*9050*/  MUFU.TANH R79, R79 ;  /* 0x0000004f004f7308 */ /* 0x000ee20000002400 */
[----:B------:R-:W-:Y:S01]  /*9060*/  ISETP.GT.AND P0, PT, R98, 0x21, PT ;  /* 0x000000216200780c */ /* 0x000fe20003f04270 */
[----:B------:R-:W-:Y:S01]  /*9070*/  FMUL.FTZ R59, R2, R59 ;  /* 0x0000003b023b7220 */ /* 0x000fe20000410000 */
[----:B--2---:R-:W-:Y:S01]  /*9080*/  FSEL R74, R74, -INF , P2 ;  /* 0xff8000004a4a7808 */ /* 0x004fe20001000000 */
[----:B------:R-:W-:Y:S01]  /*9090*/  FMUL.FTZ R122, R2, R50 ;  /* 0x00000032027a7220 */ /* 0x000fe20000410000 */
[----:B------:R-:W-:Y:S01]  /*90a0*/  FMNMX.FTZ R89, R96, R89, !PT ;  /* 0x0000005960597209 */ /* 0x000fe20007810000 */
[----:B------:R-:W-:Y:S02]  /*90b0*/  FMUL.FTZ R63, R2, R63 ;  /* 0x0000003f023f7220 */ /* 0x000fe40000410000 */
[----:B------:R-:W-:Y:S01]  /*90c0*/  MUFU.TANH R60, R60 ;  /* 0x0000003c003c7308 */ /* 0x000fe20000002400 */
[----:B------:R-:W-:Y:S01]  /*90d0*/  ISETP.GT.AND P2, PT, R98, 0x28, PT ;  /* 0x000000286200780c */ /* 0x000fe20003f44270 */
[C---:B------:R-:W-:Y:S01]  /*90e0*/  FMUL.FTZ R66, R2.reuse, R66 ;  /* 0x0000004202427220 */ /* 0x040fe20000410000 */
[----:B0-----:R-:W-:Y:S01]  /*90f0*/  FSEL R46, R75, -INF , P0 ;  /* 0xff8000004b2e7808 */ /* 0x001fe20000000000 */
[C---:B------:R-:W-:Y:S01]  /*9100*/  FMUL.FTZ R70, R2.reuse, R70 ;  /* 0x0000004602467220 */ /* 0x040fe20000410000 */
[C---:B------:R-:W-:Y:S01]  /*9110*/  FMUL.FTZ R126, R2.reuse, R54 ;  /* 0x00000036027e7220 */ /* 0x040fe20000410000 */
[----:B------:R-:W-:-:S02]  /*9120*/  FMUL.FTZ R71, R2, R71 ;  /* 0x0000004702477220 */ /* 0x000fc40000410000 */
[----:B------:R-:W-:Y:S01]  /*9130*/  MUFU.TANH R69, R69 ;  /* 0x0000004500457308 */ /* 0x000fe20000002400 */
[----:B------:R-:W-:Y:S01]  /*9140*/  FMNMX.FTZ R89, R74, R89, !PT ;  /* 0x000000594a597209 */ /* 0x000fe20007810000 */
[C---:B------:R-:W-:Y:S01]  /*9150*/  FMUL.FTZ R116, R2.reuse, R43 ;  /* 0x0000002b02747220 */ /* 0x040fe20000410000 */
[C---:B------:R-:W-:Y:S01]  /*9160*/  FMUL.FTZ R118, R2.reuse, R47 ;  /* 0x0000002f02767220 */ /* 0x040fe20000410000 */
[C---:B------:R-:W-:Y:S01]  /*9170*/  FMUL.FTZ R124, R2.reuse, R55 ;  /* 0x00000037027c7220 */ /* 0x040fe20000410000 */
[----:B------:R-:W-:Y:S01]  /*9180*/  FMUL.FTZ R3, R2, R88 ;  /* 0x0000005802037220 */ /* 0x000fe20000410000 */
[----:B------:R-:W-:Y:S02]  /*9190*/  ULDC UR4, c[0x0][0x988] ;  /* 0x0002620000047ab9 */ /* 0x000fe40000000800 */
[----:B------:R-:W0:Y:S01]  /*91a0*/  MUFU.TANH R82, R82 ;  /* 0x0000005200527308 */ /* 0x000e220000002400 */
[----:B------:R-:W-:Y:S02]  /*91b0*/  ISETP.GT.AND P0, PT, R98, 0x29, PT ;  /* 0x000000296200780c */ /* 0x000fe40003f04270 */
[----:B-1----:R-:W-:-:S05]  /*91c0*/  FSEL R78, R78, -INF , P2 ;  /* 0xff8000004e4e7808 */ /* 0x002fca0001000000 */
[----:B------:R-:W1:Y:S01]  /*91d0*/  MUFU.TANH R83, R83 ;  /* 0x0000005300537308 */ /* 0x000e620000002400 */
[----:B------:R-:W-:Y:S02]  /*91e0*/  FMNMX.FTZ R89, R46, R89, !PT ;  /* 0x000000592e597209 */ /* 0x000fe40007810000 */
[----:B------:R-:W-:-:S05]  /*91f0*/  ISETP.GT.AND P2, PT, R98, 0x30, PT ;  /* 0x000000306200780c */ /* 0x000fca0003f44270 */
[----:B------:R-:W2:Y:S01]  /*9200*/  MUFU.TANH R86, R86 ;  /* 0x0000005600567308 */ /* 0x000ea20000002400 */
[----:B---3--:R-:W-:Y:S02]  /*9210*/  FSEL R106, R79, -INF , P0 ;  /* 0xff8000004f6a7808 */ /* 0x008fe40000000000 */
[----:B------:R-:W-:-:S05]  /*9220*/  FMNMX.FTZ R89, R78, R89, !PT ;  /* 0x000000594e597209 */ /* 0x000fca0007810000 */
        /* <DEDUP_REMOVED lines=12> */
[----:B------:R-:W-:Y:S01]  /*92f0*/  ISETP.GT.AND P2, PT, R98, 0x40, PT ;  /* 0x000000406200780c */ /* 0x000fe20003f44270 */
[----:B------:R-:W2:Y:S01]  /*9300*/  MUFU.TANH R63, R63 ;  /* 0x0000003f003f7308 */ /* 0x000ea20000002400 */
[----:B---3--:R-:W-:Y:S02]  /*9310*/  FSEL R108, R87, -INF , P0 ;  /* 0xff800000576c7808 */ /* 0x008fe40000000000 */
[----:B------:R-:W-:-:S02]  /*9320*/  FMNMX.FTZ R89, R86, R89, !PT ;  /* 0x0000005956597209 */ /* 0x000fc40007810000 */
[----:B------:R-:W-:Y:S02]  /*9330*/  ISETP.GT.AND P0, PT, R98, 0x41, PT ;  /* 0x000000416200780c */ /* 0x000fe40003f04270 */
[----:B0-----:R-:W-:Y:S01]  /*9340*/  FSEL R58, R58, -INF , P2 ;  /* 0xff8000003a3a7808 */ /* 0x001fe20001000000 */
[----:B------:R-:W0:Y:S01]  /*9350*/  MUFU.TANH R66, R66 ;  /* 0x0000004200427308 */ /* 0x000e220000002400 */
[----:B------:R-:W-:Y:S02]  /*9360*/  FMNMX.FTZ R89, R108, R89, !PT ;  /* 0x000000596c597209 */ /* 0x000fe40007810000 */
[----:B------:R-:W-:Y:S02]  /*9370*/  ISETP.GT.AND P2, PT, R98, 0x48, PT ;  /* 0x000000486200780c */ /* 0x000fe40003f44270 */
[----:B-1----:R-:W-:Y:S02]  /*9380*/  FSEL R54, R59, -INF , P0 ;  /* 0xff8000003b367808 */ /* 0x002fe40000000000 */
[----:B------:R-:W-:Y:S01]  /*9390*/  FMNMX.FTZ R89, R58, R89, !PT ;  /* 0x000000593a597209 */ /* 0x000fe20007810000 */
[----:B------:R-:W1:Y:S01]  /*93a0*/  MUFU.TANH R70, R70 ;  /* 0x0000004600467308 */ /* 0x000e620000002400 */
[----:B------:R-:W-:-:S02]  /*93b0*/  ISETP.GT.AND P0, PT, R98, 0x49, PT ;  /* 0x000000496200780c */ /* 0x000fc40003f04270 */
[----:B------:R-:W-:Y:S02]  /*93c0*/  FSEL R110, R60, -INF , P2 ;  /* 0xff8000003c6e7808 */ /* 0x000fe40001000000 */
[----:B------:R-:W-:Y:S02]  /*93d0*/  FMNMX.FTZ R89, R54, R89, !PT ;  /* 0x0000005936597209 */ /* 0x000fe40007810000 */
[----:B------:R-:W-:Y:S01]  /*93e0*/  ISETP.GT.AND P2, PT, R98, 0x50, PT ;  /* 0x000000506200780c */ /* 0x000fe20003f44270 */
[----:B------:R-:W3:Y:S01]  /*93f0*/  MUFU.TANH R71, R71 ;  /* 0x0000004700477308 */ /* 0x000ee20000002400 */
[----:B--2---:R-:W-:Y:S02]  /*9400*/  FSEL R112, R63, -INF , P0 ;  /* 0xff8000003f707808 */ /* 0x004fe40000000000 */
[----:B------:R-:W-:Y:S02]  /*9410*/  FMNMX.FTZ R89, R110, R89, !PT ;  /* 0x000000596e597209 */ /* 0x000fe40007810000 */
[----:B------:R-:W-:-:S02]  /*9420*/  ISETP.GT.AND P0, PT, R98, 0x51, PT ;  /* 0x000000516200780c */ /* 0x000fc40003f04270 */
[----:B0-----:R-:W-:Y:S01]  /*9430*/  FSEL R66, R66, -INF , P2 ;  /* 0xff80000042427808 */ /* 0x001fe20001000000 */
[----:B------:R-:W0:Y:S01]  /*9440*/  MUFU.TANH R41, R41 ;  /* 0x0000002900297308 */ /* 0x000e220000002400 */
[----:B------:R-:W-:Y:S01]  /*9450*/  FMNMX.FTZ R89, R112, R89, !PT ;  /* 0x0000005970597209 */ /* 0x000fe20007810000 */
[----:B------:R-:W-:Y:S02]  /*9460*/  WARPGROUP.DEPBAR.LE gsb0, 0x0 ;  /* 0x00008000000079c5 */ /* 0x000fe40000010000 */
[----:B------:R-:W-:Y:S01]  /*9470*/  FMUL.FTZ R128, R2, R26 ;  /* 0x0000001a02807220 */ /* 0x000fe20000410000 */
[----:B------:R-:W-:Y:S02]  /*9480*/  ISETP.GT.AND P2, PT, R98, 0x58, PT ;  /* 0x000000586200780c */ /* 0x000fe40003f44270 */
[----:B------:R-:W-:Y:S01]  /*9490*/  FSEL R26, R69, -INF , P0 ;  /* 0xff800000451a7808 */ /* 0x000fe20000000000 */
[----:B------:R-:W2:Y:S01]  /*94a0*/  MUFU.TANH R116, R116 ;  /* 0x0000007400747308 */ /* 0x000ea20000002400 */
[----:B------:R-:W-:-:S02]  /*94b0*/  FMNMX.FTZ R89, R66, R89, !PT ;  /* 0x0000005942597209 */ /* 0x000fc40007810000 */
[----:B------:R-:W-:Y:S02]  /*94c0*/  ISETP.GT.AND P0, PT, R98, 0x59, PT ;  /* 0x000000596200780c */ /* 0x000fe40003f04270 */
[----:B-1----:R-:W-:Y:S02]  /*94d0*/  FSEL R70, R70, -INF , P2 ;  /* 0xff80000046467808 */ /* 0x002fe40001000000 */
[----:B------:R-:W-:Y:S01]  /*94e0*/  FMNMX.FTZ R89, R26, R89, !PT ;  /* 0x000000591a597209 */ /* 0x000fe20007810000 */
[----:B------:R-:W1:Y:S01]  /*94f0*/  MUFU.TANH R120, R120 ;  /* 0x0000007800787308 */ /* 0x000e620000002400 */
[----:B------:R-:W-:Y:S01]  /*9500*/  ISETP.GT.AND P2, PT, R98, 0x60, PT ;  /* 0x000000606200780c */ /* 0x000fe20003f44270 */
[----:B------:R-:W-:Y:S01]  /*9510*/  FMUL.FTZ R43, R2, R51 ;  /* 0x00000033022b7220 */ /* 0x000fe20000410000 */
[----:B---3--:R-:W-:Y:S02]  /*9520*/  FSEL R114, R71, -INF , P0 ;  /* 0xff80000047727808 */ /* 0x008fe40000000000 */
[----:B------:R-:W-:-:S03]  /*9530*/  FMNMX.FTZ R89, R70, R89, !PT ;  /* 0x0000005946597209 */ /* 0x000fc60007810000 */
[----:B------:R-:W3:Y:S01]  /*9540*/  MUFU.TANH R118, R118 ;  /* 0x0000007600767308 */ /* 0x000ee20000002400 */
[----:B------:R-:W-:Y:S01]  /*9550*/  FMUL.FTZ R132, R2, R30 ;  /* 0x0000001e02847220 */ /* 0x000fe20000410000 */
[----:B------:R-:W-:Y:S02]  /*9560*/  ISETP.GT.AND P0, PT, R98, 0x61, PT ;  /* 0x000000616200780c */ /* 0x000fe40003f04270 */
[----:B0-----:R-:W-:Y:S02]  /*9570*/  FSEL R30, R41, -INF , P2 ;  /* 0xff800000291e7808 */ /* 0x001fe40001000000 */
[----:B------:R-:W-:Y:S02]  /*9580*/  FMNMX.FTZ R89, R114, R89, !PT ;  /* 0x0000005972597209 */ /* 0x000fe40007810000 */
[----:B------:R-:W0:Y:S01]  /*9590*/  MUFU.TANH R122, R122 ;  /* 0x0000007a007a7308 */ /* 0x000e220000002400 */
[----:B------:R-:W-:Y:S02]  /*95a0*/  ISETP.GT.AND P2, PT, R98, 0x68, PT ;  /* 0x000000686200780c */ /* 0x000fe40003f44270 */
[----:B--2---:R-:W-:-:S02]  /*95b0*/  FSEL R116, R116, -INF , P0 ;  /* 0xff80000074747808 */ /* 0x004fc40000000000 */
[----:B------:R-:W-:-:S03]  /*95c0*/  FMNMX.FTZ R89, R30, R89, !PT ;  /* 0x000000591e597209 */ /* 0x000fc60007810000 */
[----:B------:R-:W2:Y:S01]  /*95d0*/  MUFU.TANH R43, R43 ;  /* 0x0000002b002b7308 */ /* 0x000ea20000002400 */
[----:B------:R-:W-:Y:S02]  /*95e0*/  ISETP.GT.AND P0, PT, R98, 0x69, PT ;  /* 0x000000696200780c */ /* 0x000fe40003f04270 */
        /* <DEDUP_REMOVED lines=12> */
[C---:B------:R-:W-:Y:S01]  /*96b0*/  FMUL.FTZ R130, R2.reuse, R31 ;  /* 0x0000001f02827220 */ /* 0x040fe20000410000 */
[----:B------:R-:W-:Y:S01]  /*96c0*/  FMUL.FTZ R31, R2, R34 ;  /* 0x00000022021f7220 */ /* 0x000fe20000410000 */
[----:B------:R-:W-:Y:S02]  /*96d0*/  ISETP.GT.AND P2, PT, R98, 0x78, PT ;  /* 0x000000786200780c */ /* 0x000fe40003f44270 */
[----:B--2---:R-:W-:Y:S02]  /*96e0*/  FSEL R34, R43, -INF , P0 ;  /* 0xff8000002b227808 */ /* 0x004fe40000000000 */
[----:B------:R-:W-:Y:S01]  /*96f0*/  FMNMX.FTZ R89, R122, R89, !PT ;  /* 0x000000597a597209 */ /* 0x000fe20007810000 */
[----:B------:R-:W2:Y:S01]  /*9700*/  MUFU.TANH R27, R27 ;  /* 0x0000001b001b7308 */ /* 0x000ea20000002400 */
[----:B------:R-:W-:Y:S02]  /*9710*/  ISETP.GT.AND P0, PT, R98, 0x79, PT ;  /* 0x000000796200780c */ /* 0x000fe40003f04270 */
[----:B-1----:R-:W-:-:S02]  /*9720*/  FSEL R126, R126, -INF , P2 ;  /* 0xff8000007e7e7808 */ /* 0x002fc40001000000 */
        /* <DEDUP_REMOVED lines=17> */
[----:B------:R-:W-:Y:S02]  /*9840*/  ISETP.GT.AND P0, PT, R98, 0x89, PT ;  /* 0x000000896200780c */ /* 0x000fe40003f04270 */
[----:B-1----:R-:W-:Y:S02]  /*9850*/  FSEL R132, R132, -INF , P2 ;  /* 0xff80000084847808 */ /* 0x002fe40001000000 */
[----:B------:R-:W-:-:S03]  /*9860*/  FMNMX.FTZ R89, R38, R89, !PT ;  /* 0x0000005926597209 */ /* 0x000fc60007810000 */
[----:B------:R-:W1:Y:S01]  /*9870*/  MUFU.TANH R41, R41 ;  /* 0x0000002900297308 */ /* 0x000e620000002400 */
[----:B------:R-:W-:Y:S02]  /*9880*/  ISETP.GT.AND P2, PT, R98, 0x90, PT ;  /* 0x000000906200780c */ /* 0x000fe40003f44270 */
[----:B---3--:R-:W-:Y:S02]  /*9890*/  FSEL R130, R130, -INF , P0 ;  /* 0xff80000082827808 */ /* 0x008fe40000000000 */
[----:B------:R-:W-:-:S03]  /*98a0*/  FMNMX.FTZ R89, R132, R89, !PT ;  /* 0x0000005984597209 */ /* 0x000fc60007810000 */
[----:B------:R-:W3:Y:S01]  /*98b0*/  MUFU.TANH R39, R39 ;  /* 0x0000002700277308 */ /* 0x000ee20000002400 */
[----:B------:R-:W-:Y:S02]  /*98c0*/  ISETP.GT.AND P0, PT, R98, 0x91, PT ;  /* 0x000000916200780c */ /* 0x000fe40003f04270 */
[----:B0-----:R-:W-:Y:S02]  /*98d0*/  FSEL R134, R31, -INF , P2 ;  /* 0xff8000001f867808 */ /* 0x001fe40001000000 */
[----:B------:R-:W-:Y:S01]  /*98e0*/  FMNMX.FTZ R89, R130, R89, !PT ;  /* 0x0000005982597209 */ /* 0x000fe20007810000 */
[----:B------:R-:W-:Y:S01]  /*98f0*/  FMUL.FTZ R27, R2, R44 ;  /* 0x0000002c021b7220 */ /* 0x000fe20000410000 */
[----:B------:R-:W-:Y:S02]  /*9900*/  ISETP.GT.AND P2, PT, R98, 0x98, PT ;  /* 0x000000986200780c */ /* 0x000fe40003f44270 */
[----:B--2---:R-:W-:Y:S02]  /*9910*/  FSEL R44, R35, -INF , P0 ;  /* 0xff800000232c7808 */ /* 0x004fe40000000000 */
[----:B------:R-:W-:-:S02]  /*9920*/  FMNMX.FTZ R89, R134, R89, !PT ;  /* 0x0000005986597209 */ /* 0x000fc40007810000 */
[----:B------:R-:W-:Y:S02]  /*9930*/  ISETP.GT.AND P0, PT, R98, 0x99, PT ;  /* 0x000000996200780c */ /* 0x000fe40003f04270 */
[----:B-1----:R-:W-:Y:S02]  /*9940*/  FSEL R136, R41, -INF , P2 ;  /* 0xff80000029887808 */ /* 0x002fe40001000000 */
[----:B------:R-:W-:Y:S02]  /*9950*/  FMNMX.FTZ R89, R44, R89, !PT ;  /* 0x000000592c597209 */ /* 0x000fe40007810000 */
[----:B---3--:R-:W-:Y:S02]  /*9960*/  FSEL R98, R39, -INF , P0 ;  /* 0xff80000027627808 */ /* 0x008fe40000000000 */
[----:B------:R-:W-:-:S04]  /*9970*/  FMNMX.FTZ R89, R136, R89, !PT ;  /* 0x0000005988597209 */ /* 0x000fc80007810000 */
[----:B------:R-:W-:Y:S01]  /*9980*/  FMNMX.FTZ R89, R98, R89, !PT ;  /* 0x0000005962597209 */ /* 0x000fe20007810000 */
[----:B------:R-:W-:-:S04]  /*9990*/  FMUL.FTZ R35, R2, R48 ;  /* 0x0000003002237220 */ /* 0x000fc80000410000 */
[----:B------:R-:W0:Y:S01]  /*99a0*/  SHFL.BFLY PT, R48, R89, 0x2, 0x1f ;  /* 0x0c401f0059307f89 */ /* 0x000e2200000e0000 */
[----:B------:R-:W-:Y:S01]  /*99b0*/  FMUL.FTZ R31, R2, R45 ;  /* 0x0000002d021f7220 */ /* 0x000fe20000410000 */
[----:B0-----:R-:W-:-:S05]  /*99c0*/  FMNMX.FTZ R48, R89, R48, !PT ;  /* 0x0000003059307209 */ /* 0x001fca0007810000 */
[----:B------:R-:W0:Y:S01]  /*99d0*/  SHFL.BFLY PT, R45, R48, 0x1, 0x1f ;  /* 0x0c201f00302d7f89 */ /* 0x000e2200000e0000 */
        /* <DEDUP_REMOVED lines=20> */
[----:B---3--:R-:W-:Y:S01]  /*9b20*/  FSEL R68, R13, -INF , P3 ;  /* 0xff8000000d447808 */ /* 0x008fe20001800000 */
[----:B------:R-:W-:Y:S01]  /*9b30*/  FMUL.FTZ R72, R2, R72 ;  /* 0x0000004802487220 */ /* 0x000fe20000410000 */
[----:B------:R-:W-:-:S02]  /*9b40*/  ISETP.GT.AND P0, PT, R62, 0x9, PT ;  /* 0x000000093e00780c */ /* 0x000fc40003f04270 */
[----:B------:R-:W-:Y:S01]  /*9b50*/  FMNMX.FTZ R13, R52, R12, !PT ;  /* 0x0000000c340d7209 */ /* 0x000fe20007810000 */
[----:B------:R-:W2:Y:S01]  /*9b60*/  MUFU.TANH R21, R21 ;  /* 0x0000001500157308 */ /* 0x000ea20000002400 */
[----:B------:R-:W-:Y:S01]  /*9b70*/  ISETP.GT.AND P2, PT, R62, 0x10, PT ;  /* 0x000000103e00780c */ /* 0x000fe20003f44270 */
[----:B------:R-:W-:Y:S01]  /*9b80*/  FMUL.FTZ R73, R2, R73 ;  /* 0x0000004902497220 */ /* 0x000fe20000410000 */
[----:B0-----:R-:W-:Y:S01]  /*9b90*/  FSEL R14, R14, -INF , P0 ;  /* 0xff8000000e0e7808 */ /* 0x001fe20000000000 */
[----:B------:R-:W-:Y:S01]  /*9ba0*/  FMUL.FTZ R39, R2, R49 ;  /* 0x0000003102277220 */ /* 0x000fe20000410000 */
[----:B------:R-:W-:-:S03]  /*9bb0*/  FMNMX.FTZ R13, R68, R13, !PT ;  /* 0x0000000d440d7209 */ /* 0x000fc60007810000 */
[----:B------:R-:W0:Y:S01]  /*9bc0*/  MUFU.TANH R88, R88 ;  /* 0x0000005800587308 */ /* 0x000e220000002400 */
[----:B------:R-:W-:-:S01]  /*9bd0*/  FFMA.FTZ R49, R92, R59, -R37 ;  /* 0x0000003b5c317223 */ /* 0x000fc20000010825 */
[----:B----4-:R-:W-:Y:S01]  /*9be0*/  FSEL R92, R15, -INF , P2 ;  /* 0xff8000000f5c7808 */ /* 0x010fe20001000000 */
[----:B------:R-:W-:Y:S01]  /*9bf0*/  FMUL.FTZ R76, R2, R76 ;  /* 0x0000004c024c7220 */ /* 0x000fe20000410000 */
[----:B------:R-:W-:Y:S02]  /*9c00*/  ISETP.GT.AND P0, PT, R62, 0x11, PT ;  /* 0x000000113e00780c */ /* 0x000fe40003f04270 */
[----:B------:R-:W-:Y:S02]  /*9c10*/  FMNMX.FTZ R15, R14, R13, !PT ;  /* 0x0000000d0e0f7209 */ /* 0x000fe40007810000 */
[----:B------:R-:W3:Y:S01]  /*9c20*/  MUFU.TANH R72, R72 ;  /* 0x0000004800487308 */ /* 0x000ee20000002400 */
[----:B------:R-:W-:Y:S01]  /*9c30*/  ISETP.GT.AND P2, PT, R62, 0x18, PT ;  /* 0x000000183e00780c */ /* 0x000fe20003f44270 */
[----:B------:R-:W-:Y:S01]  /*9c40*/  FMUL.FTZ R77, R2, R77 ;  /* 0x0000004d024d7220 */ /* 0x000fe20000410000 */
[----:B-1----:R-:W-:-:S02]  /*9c50*/  FSEL R20, R20, -INF , P0 ;  /* 0xff80000014147808 */ /* 0x002fc40000000000 */
[----:B------:R-:W-:-:S03]  /*9c60*/  FMNMX.FTZ R15, R92, R15, !PT ;  /* 0x0000000f5c0f7209 */ /* 0x000fc60007810000 */
[----:B------:R-:W-:Y:S01]  /*9c70*/  MUFU.TANH R73, R73 ;  /* 0x0000004900497308 */ /* 0x000fe20000002400 */
[----:B------:R-:W-:Y:S01]  /*9c80*/  FMUL.FTZ R43, R2, R53 ;  /* 0x00000035022b7220 */ /* 0x000fe20000410000 */
[----:B------:R-:W-:Y:S01]  /*9c90*/  FFMA.FTZ R53, R74, R59, -R37 ;  /* 0x0000003b4a357223 */ /* 0x000fe20000010825 */
[----:B------:R-:W-:Y:S01]  /*9ca0*/  ISETP.GT.AND P0, PT, R62, 0x19, PT ;  /* 0x000000193e00780c */ /* 0x000fe20003f04270 */
[----:B------:R-:W-:Y:S01]  /*9cb0*/  FMUL.FTZ R80, R2, R80 ;  /* 0x0000005002507220 */ /* 0x000fe20000410000 */
[----:B--2---:R-:W-:Y:S02]  /*9cc0*/  FSEL R74, R21, -INF , P2 ;  /* 0xff800000154a7808 */ /* 0x004fe40001000000 */
[----:B------:R-:W-:Y:S01]  /*9cd0*/  FMNMX.FTZ R15, R20, R15, !PT ;  /* 0x0000000f140f7209 */ /* 0x000fe20007810000 */
[----:B------:R-:W1:Y:S01]  /*9ce0*/  MUFU.TANH R76, R76 ;  /* 0x0000004c004c7308 */ /* 0x000e620000002400 */
[----:B------:R-:W-:Y:S01]  /*9cf0*/  ISETP.GT.AND P2, PT, R62, 0x20, PT ;  /* 0x000000203e00780c */ /* 0x000fe20003f44270 */
[----:B------:R-:W-:Y:S01]  /*9d00*/  FMUL.FTZ R81, R2, R81 ;  /* 0x0000005102517220 */ /* 0x000fe20000410000 */
[----:B0-----:R-:W-:-:S02]  /*9d10*/  FSEL R88, R88, -INF , P0 ;  /* 0xff80000058587808 */ /* 0x001fc40000000000 */
[----:B------:R-:W-:-:S03]  /*9d20*/  FMNMX.FTZ R15, R74, R15, !PT ;  /* 0x0000000f4a0f7209 */ /* 0x000fc60007810000 */
[----:B------:R-:W0:Y:S01]  /*9d30*/  MUFU.TANH R77, R77 ;  /* 0x0000004d004d7308 */ /* 0x000e220000002400 */
[----:B------:R-:W-:Y:S01]  /*9d40*/  ISETP.GT.AND P0, PT, R62, 0x21, PT ;  /* 0x000000213e00780c */ /* 0x000fe20003f04270 */
[----:B------:R-:W-:Y:S01]  /*9d50*/  FMUL.FTZ R84, R2, R84 ;  /* 0x0000005402547220 */ /* 0x000fe20000410000 */
[----:B---3--:R-:W-:Y:S02]  /*9d60*/  FSEL R72, R72, -INF , P2 ;  /* 0xff80000048487808 */ /* 0x008fe40001000000 */
[----:B------:R-:W-:-:S03]  /*9d70*/  FMNMX.FTZ R21, R88, R15, !PT ;  /* 0x0000000f58157209 */ /* 0x000fc60007810000 */
[----:B------:R-:W2:Y:S01]  /*9d80*/  MUFU.TANH R80, R80 ;  /* 0x0000005000507308 */ /* 0x000ea20000002400 */
[----:B------:R-:W-:Y:S01]  /*9d90*/  ISETP.GT.AND P2, PT, R62, 0x28, PT ;  /* 0x000000283e00780c */ /* 0x000fe20003f44270 */
[----:B------:R-:W-:Y:S01]  /*9da0*/  FMUL.FTZ R85, R2, R85 ;  /* 0x0000005502557220 */ /* 0x000fe20000410000 */
[----:B------:R-:W-:-:S05]  /*9db0*/  FMNMX.FTZ R21, R72, R21, !PT ;  /* 0x0000001548157209 */ /* 0x000fca0007810000 */
[----:B------:R3:W-:Y:S01]  /*9dc0*/  MUFU.EX2 R13, R53 ;  /* 0x00000035000d7308 */ /* 0x0007e20000000800 */
[----:B-1----:R-:W-:Y:S01]  /*9dd0*/  FSEL R76, R76, -INF , P2 ;  /* 0xff8000004c4c7808 */ /* 0x002fe20001000000 */
[----:B------:R-:W-:-:S06]  /*9de0*/  FMUL.FTZ R56, R2, R56 ;  /* 0x0000003802387220 */ /* 0x000fcc0000410000 */
[----:B------:R-:W1:Y:S01]  /*9df0*/  MUFU.TANH R81, R81 ;  /* 0x0000005100517308 */ /* 0x000e620000002400 */
[----:B---3--:R-:W-:-:S01]  /*9e00*/  FFMA.FTZ R53, R78, R59, -R37 ;  /* 0x0000003b4e357223 */ /* 0x008fc20000010825 */
[----:B------:R-:W-:Y:S02]  /*9e10*/  FSEL R78, R73, -INF , P0 ;  /* 0xff800000494e7808 */ /* 0x000fe40000000000 */
[----:B------:R-:W-:Y:S02]  /*9e20*/  ISETP.GT.AND P0, PT, R62, 0x29, PT ;  /* 0x000000293e00780c */ /* 0x000fe40003f04270 */
[----:B------:R-:W-:Y:S02]  /*9e30*/  FMNMX.FTZ R21, R78, R21, !PT ;  /* 0x000000154e157209 */ /* 0x000fe40007810000 */
[----:B------:R-:W3:Y:S01]  /*9e40*/  MUFU.TANH R84, R84 ;  /* 0x0000005400547308 */ /* 0x000ee20000002400 */
[----:B------:R-:W-:-:S01]  /*9e50*/  FFMA.FTZ R51, R94, R59, -R37 ;  /* 0x0000003b5e337223 */ /* 0x000fc20000010825 */
[----:B------:R-:W-:Y:S01]  /*9e60*/  ISETP.GT.AND P2, PT, R62, 0x30, PT ;  /* 0x000000303e00780c */ /* 0x000fe20003f44270 */
[----:B------:R-:W-:Y:S01]  /*9e70*/  FMUL.FTZ R57, R2, R57 ;  /* 0x0000003902397220 */ /* 0x000fe20000410000 */
[----:B0-----:R-:W-:-:S02]  /*9e80*/  FSEL R94, R77, -INF , P0 ;  /* 0xff8000004d5e7808 */ /* 0x001fc40000000000 */
[----:B------:R-:W-:Y:S02]  /*9e90*/  FMNMX.FTZ R21, R76, R21, !PT ;  /* 0x000000154c157209 */ /* 0x000fe40007810000 */
[----:B------:R-:W0:Y:S01]  /*9ea0*/  MUFU.TANH R85, R85 ;  /* 0x0000005500557308 */ /* 0x000e220000002400 */
[----:B------:R-:W-:Y:S02]  /*9eb0*/  ISETP.GT.AND P0, PT, R62, 0x31, PT ;  /* 0x000000313e00780c */ /* 0x000fe40003f04270 */
[----:B--2---:R-:W-:Y:S01]  /*9ec0*/  FSEL R80, R80, -INF , P2 ;  /* 0xff80000050507808 */ /* 0x004fe20001000000 */
[----:B------:R-:W-:-:S04]  /*9ed0*/  FFMA.FTZ R55, R82, R59, -R37 ;  /* 0x0000003b52377223 */ /* 0x000fc80000010825 */
[----:B------:R-:W2:Y:S01]  /*9ee0*/  MUFU.TANH R56, R56 ;  /* 0x0000003800387308 */ /* 0x000ea20000002400 */
[----:B------:R-:W-:Y:S01]  /*9ef0*/  ISETP.GT.AND P2, PT, R62, 0x38, PT ;  /* 0x000000383e00780c */ /* 0x000fe20003f44270 */
[----:B------:R-:W-:Y:S01]  /*9f00*/  FMUL.FTZ R61, R2, R61 ;  /* 0x0000003d023d7220 */ /* 0x000fe20000410000 */
[----:B-1----:R-:W-:-:S05]  /*9f10*/  FSEL R82, R81, -INF , P0 ;  /* 0xff80000051527808 */ /* 0x002fca0000000000 */
[----:B------:R1:W-:Y:S01]  /*9f20*/  MUFU.EX2 R15, R53 ;  /* 0x00000035000f7308 */ /* 0x0003e20000000800 */
[----:B------:R-:W-:Y:S02]  /*9f30*/  ISETP.GT.AND P0, PT, R62, 0x39, PT ;  /* 0x000000393e00780c */ /* 0x000fe40003f04270 */
[----:B-1----:R-:W-:-:S05]  /*9f40*/  FMNMX.FTZ R53, R94, R21, !PT ;  /* 0x000000155e357209 */ /* 0x002fca0007810000 */
[----:B------:R-:W1:Y:S01]  /*9f50*/  MUFU.TANH R57, R57 ;  /* 0x0000003900397308 */ /* 0x000e620000002400 */
[----:B------:R-:W-:Y:S02]  /*9f60*/  FMNMX.FTZ R53, R80, R53, !PT ;  /* 0x0000003550357209 */ /* 0x000fe40007810000 */
[----:B---3--:R-:W-:Y:S02]  /*9f70*/  FSEL R84, R84, -INF , P2 ;  /* 0xff80000054547808 */ /* 0x008fe40001000000 */
[----:B------:R-:W-:-:S03]  /*9f80*/  FMNMX.FTZ R53, R82, R53, !PT ;  /* 0x0000003552357209 */ /* 0x000fc60007810000 */
[----:B------:R-:W-:Y:S01]  /*9f90*/  MUFU.TANH R97, R97 ;  /* 0x0000006100617308 */ /* 0x000fe20000002400 */
[----:B------:R-:W-:-:S01]  /*9fa0*/  FFMA.FTZ R48, R100, R59, -R37 ;  /* 0x0000003b64307223 */ /* 0x000fc20000010825 */
[--C-:B------:R-:W-:Y:S01]  /*9fb0*/  FFMA.FTZ R100, R50, R59, -R37.reuse ;  /* 0x0000003b32647223 */ /* 0x100fe20000010825 */
[----:B------:R-:W-:Y:S02]  /*9fc0*/  ISETP.GT.AND P2, PT, R62, 0x40, PT ;  /* 0x000000403e00780c */ /* 0x000fe40003f44270 */
[----:B0-----:R-:W-:Y:S02]  /*9fd0*/  FSEL R50, R85, -INF , P0 ;  /* 0xff80000055327808 */ /* 0x001fe40000000000 */
[----:B------:R-:W-:Y:S01]  /*9fe0*/  FMNMX.FTZ R53, R84, R53, !PT ;  /* 0x0000003554357209 */ /* 0x000fe20007810000 */
[----:B------:R-:W0:Y:S01]  /*9ff0*/  MUFU.TANH R61, R61 ;  /* 0x0000003d003d7308 */ /* 0x000e220000002400 */
[----:B------:R-:W-:Y:S02]  /*a000*/  ISETP.GT.AND P0, PT, R62, 0x41, PT ;  /* 0x000000413e00780c */ /* 0x000fe40003f04270 */
[----:B--2---:R-:W-:Y:S01]  /*a010*/  FSEL R56, R56, -INF , P2 ;  /* 0xff80000038387808 */ /* 0x004fe20001000000 */
[----:B------:R-:W-:-:S04]  /*a020*/  FFMA.FTZ R102, R102, R59, -R37 ;  /* 0x0000003b66667223 */ /* 0x000fc80000010825 */
[----:B------:R2:W-:Y:S01]  /*a030*/  MUFU.EX2 R21, R55 ;  /* 0x0000003700157308 */ /* 0x0005e20000000800 */
[----:B------:R-:W-:-:S01]  /*a040*/  FFMA.FTZ R63, R86, R59, -R37 ;  /* 0x0000003b563f7223 */ /* 0x000fc20000010825 */
[----:B------:R-:W-:Y:S02]  /*a050*/  ISETP.GT.AND P2, PT, R62, 0x48, PT ;  /* 0x000000483e00780c */ /* 0x000fe40003f44270 */
[----:B-1----:R-:W-:Y:S02]  /*a060*/  FSEL R86, R57, -INF , P0 ;  /* 0xff80000039567808 */ /* 0x002fe40000000000 */
[----:B--2---:R-:W-:Y:S02]  /*a070*/  FMNMX.FTZ R55, R50, R53, !PT ;  /* 0x0000003532377209 */ /* 0x004fe40007810000 */
[----:B------:R-:W1:Y:S02]  /*a080*/  MUFU.TANH R11, R11 ;  /* 0x0000000b000b7308 */ /* 0x000e640000002400 */
[----:B------:R-:W-:Y:S01]  /*a090*/  FMNMX.FTZ R55, R56, R55, !PT ;  /* 0x0000003738377209 */ /* 0x000fe20007810000 */
[----:B------:R-:W-:Y:S01]  /*a0a0*/  FFMA.FTZ R47, R90, R59, -R37 ;  /* 0x0000003b5a2f7223 */ /* 0x000fe20000010825 */
[----:B------:R-:W-:-:S02]  /*a0b0*/  ISETP.GT.AND P0, PT, R62, 0x49, PT ;  /* 0x000000493e00780c */ /* 0x000fc40003f04270 */
[----:B------:R-:W-:Y:S02]  /*a0c0*/  FMNMX.FTZ R55, R86, R55, !PT ;  /* 0x0000003756377209 */ /* 0x000fe40007810000 */
[----:B------:R-:W2:Y:S01]  /*a0d0*/  MUFU.TANH R64, R64 ;  /* 0x0000004000407308 */ /* 0x000ea20000002400 */
[----:B------:R-:W-:-:S01]  /*a0e0*/  FFMA.FTZ R90, R96, R59, -R37 ;  /* 0x0000003b605a7223 */ /* 0x000fc20000010825 */
[----:B------:R-:W-:Y:S01]  /*a0f0*/  FFMA.FTZ R96, R106, R59, -R37 ;  /* 0x0000003b6a607223 */ /* 0x000fe20000010825 */
[----:B0-----:R-:W-:-:S05]  /*a100*/  FSEL R106, R61, -INF , P0 ;  /* 0xff8000003d6a7808 */ /* 0x001fca0000000000 */
[----:B------:R0:W-:Y:S01]  /*a110*/  MUFU.EX2 R3, R102 ;  /* 0x0000006600037308 */ /* 0x0001e20000000800 */
[----:B------:R-:W-:Y:S02]  /*a120*/  ISETP.GT.AND P0, PT, R62, 0x51, PT ;  /* 0x000000513e00780c */ /* 0x000fe40003f04270 */
[----:B0-----:R-:W-:-:S05]  /*a130*/  FSEL R102, R97, -INF , P2 ;  /* 0xff80000061667808 */ /* 0x001fca0001000000 */
[----:B------:R-:W0:Y:S01]  /*a140*/  MUFU.TANH R65, R65 ;  /* 0x0000004100417308 */ /* 0x000e220000002400 */
[----:B------:R-:W-:Y:S02]  /*a150*/  ISETP.GT.AND P2, PT, R62, 0x50, PT ;  /* 0x000000503e00780c */ /* 0x000fe40003f44270 */
[----:B------:R-:W-:Y:S02]  /*a160*/  FMNMX.FTZ R55, R102, R55, !PT ;  /* 0x0000003766377209 */ /* 0x000fe40007810000 */
[----:B------:R-:W-:Y:S02]  /*a170*/  FSEL R10, R10, -INF , P2 ;  /* 0xff8000000a0a7808 */ /* 0x000fe40001000000 */
[----:B------:R-:W-:Y:S01]  /*a180*/  FMNMX.FTZ R55, R106, R55, !PT ;  /* 0x000000376a377209 */ /* 0x000fe20007810000 */
[----:B------:R-:W3:Y:S01]  /*a190*/  MUFU.TANH R8, R8 ;  /* 0x0000000800087308 */ /* 0x000ee20000002400 */
[----:B------:R-:W-:Y:S02]  /*a1a0*/  ISETP.GT.AND P2, PT, R62, 0x58, PT ;  /* 0x000000583e00780c */ /* 0x000fe40003f44270 */
[----:B-1----:R-:W-:-:S02]  /*a1b0*/  FSEL R138, R11, -INF , P0 ;  /* 0xff8000000b8a7808 */ /* 0x002fc40000000000 */
[----:B------:R-:W-:-:S03]  /*a1c0*/  FMNMX.FTZ R55, R10, R55, !PT ;  /* 0x000000370a377209 */ /* 0x000fc60007810000 */
[----:B------:R-:W1:Y:S01]  /*a1d0*/  MUFU.TANH R9, R9 ;  /* 0x0000000900097308 */ /* 0x000e620000002400 */
[----:B------:R-:W-:Y:S02]  /*a1e0*/  ISETP.GT.AND P0, PT, R62, 0x59, PT ;  /* 0x000000593e00780c */ /* 0x000fe40003f04270 */
[----:B--2---:R-:W-:Y:S02]  /*a1f0*/  FSEL R64, R64, -INF , P2 ;  /* 0xff80000040407808 */ /* 0x004fe40001000000 */
[----:B------:R-:W-:-:S03]  /*a200*/  FMNMX.FTZ R55, R138, R55, !PT ;  /* 0x000000378a377209 */ /* 0x000fc60007810000 */
[----:B------:R-:W2:Y:S01]  /*a210*/  MUFU.TANH R27, R27 ;  /* 0x0000001b001b7308 */ /* 0x000ea20000002400 */
[----:B------:R-:W-:-:S01]  /*a220*/  FFMA.FTZ R140, R54, R59, -R37 ;  /* 0x0000003b368c7223 */ /* 0x000fc20000010825 */
[----:B------:R-:W-:Y:S02]  /*a230*/  ISETP.GT.AND P2, PT, R62, 0x60, PT ;  /* 0x000000603e00780c */ /* 0x000fe40003f44270 */
[----:B0-----:R-:W-:Y:S02]  /*a240*/  FSEL R54, R65, -INF , P0 ;  /* 0xff80000041367808 */ /* 0x001fe40000000000 */
[----:B------:R-:W-:Y:S02]  /*a250*/  FMNMX.FTZ R55, R64, R55, !PT ;  /* 0x0000003740377209 */ /* 0x000fe40007810000 */
[----:B------:R-:W0:Y:S01]  /*a260*/  MUFU.TANH R31, R31 ;  /* 0x0000001f001f7308 */ /* 0x000e220000002400 */
        /* <DEDUP_REMOVED lines=14> */
[----:B------:R-:W-:-:S01]  /*a350*/  FFMA.FTZ R144, R112, R59, -R37 ;  /* 0x0000003b70907223 */ /* 0x000fc20000010825 */
[----:B------:R-:W-:Y:S01]  /*a360*/  ISETP.GT.AND P2, PT, R62, 0x70, PT ;  /* 0x000000703e00780c */ /* 0x000fe20003f44270 */
[----:B------:R-:W-:Y:S01]  /*a370*/  FMUL.FTZ R25, R2, R25 ;  /* 0x0000001902197220 */ /* 0x000fe20000410000 */
[----:B0-----:R-:W-:Y:S02]  /*a380*/  FSEL R112, R31, -INF , P0 ;  /* 0xff8000001f707808 */ /* 0x001fe40000000000 */
[----:B------:R-:W-:Y:S02]  /*a390*/  FMNMX.FTZ R55, R142, R55, !PT ;  /* 0x000000378e377209 */ /* 0x000fe40007810000 */
[----:B------:R-:W0:Y:S01]  /*a3a0*/  MUFU.TANH R43, R43 ;  /* 0x0000002b002b7308 */ /* 0x000e220000002400 */
[----:B------:R-:W-:Y:S01]  /*a3b0*/  ISETP.GT.AND P0, PT, R62, 0x71, PT ;  /* 0x000000713e00780c */ /* 0x000fe20003f04270 */
[----:B------:R-:W-:Y:S01]  /*a3c0*/  FMUL.FTZ R28, R2, R28 ;  /* 0x0000001c021c7220 */ /* 0x000fe20000410000 */
[----:B---3--:R-:W-:-:S02]  /*a3d0*/  FSEL R146, R35, -INF , P2 ;  /* 0xff80000023927808 */ /* 0x008fc40001000000 */
        /* <DEDUP_REMOVED lines=30> */
[----:B--2---:R-:W-:-:S02]  /*a5c0*/  FSEL R28, R28, -INF , P2 ;  /* 0xff8000001c1c7808 */ /* 0x004fc40001000000 */
        /* <DEDUP_REMOVED lines=9> */
[----:B------:R-:W-:Y:S01]  /*a660*/  FMNMX.FTZ R55, R114, R55, !PT ;  /* 0x0000003772377209 */ /* 0x000fe20007810000 */
[----:B------:R-:W-:Y:S01]  /*a670*/  FFMA.FTZ R29, R30, R59, -R37 ;  /* 0x0000003b1e1d7223 */ /* 0x000fe20000010825 */
[----:B------:R-:W-:Y:S02]  /*a680*/  ISETP.GT.AND P2, PT, R62, 0x98, PT ;  /* 0x000000983e00780c */ /* 0x000fe40003f44270 */
[----:B-1----:R-:W-:Y:S02]  /*a690*/  FSEL R30, R33, -INF , P0 ;  /* 0xff800000211e7808 */ /* 0x002fe40000000000 */
[----:B------:R-:W-:Y:S02]  /*a6a0*/  FMNMX.FTZ R55, R32, R55, !PT ;  /* 0x0000003720377209 */ /* 0x000fe40007810000 */
[----:B------:R-:W-:Y:S02]  /*a6b0*/  ISETP.GT.AND P0, PT, R62, 0x99, PT ;  /* 0x000000993e00780c */ /* 0x000fe40003f04270 */
[----:B--2---:R-:W-:-:S02]  /*a6c0*/  FSEL R36, R36, -INF , P2 ;  /* 0xff80000024247808 */ /* 0x004fc40001000000 */
[----:B------:R-:W-:Y:S02]  /*a6d0*/  FMNMX.FTZ R55, R30, R55, !PT ;  /* 0x000000371e377209 */ /* 0x000fe40007810000 */
[----:B0-----:R-:W-:Y:S02]  /*a6e0*/  FSEL R62, R45, -INF , P0 ;  /* 0xff8000002d3e7808 */ /* 0x001fe40000000000 */
[----:B------:R-:W-:Y:S01]  /*a6f0*/  FMNMX.FTZ R55, R36, R55, !PT ;  /* 0x0000003724377209 */ /* 0x000fe20007810000 */
[----:B------:R-:W-:-:S03]  /*a700*/  FFMA.FTZ R58, R58, R59, -R37 ;  /* 0x0000003b3a3a7223 */ /* 0x000fc60000010825 */
[----:B------:R-:W-:Y:S01]  /*a710*/  FMNMX.FTZ R55, R62, R55, !PT ;  /* 0x000000373e377209 */ /* 0x000fe20007810000 */
[----:B------:R0:W-:Y:S04]  /*a720*/  MUFU.EX2 R11, R58 ;  /* 0x0000003a000b7308 */ /* 0x0001e80000000800 */
[----:B0-----:R-:W0:Y:S02]  /*a730*/  SHFL.BFLY PT, R58, R55, 0x2, 0x1f ;  /* 0x0c401f00373a7f89 */ /* 0x001e2400000e0000 */
[----:B0-----:R-:W-:-:S05]  /*a740*/  FMNMX.FTZ R45, R55, R58, !PT ;  /* 0x0000003a372d7209 */ /* 0x001fca0007810000 */
[----:B------:R-:W0:Y:S01]  /*a750*/  SHFL.BFLY PT, R58, R45, 0x1, 0x1f ;  /* 0x0c201f002d3a7f89 */ /* 0x000e2200000e0000 */
        /* <DEDUP_REMOVED lines=10> */
[-CC-:B------:R-:W-:Y:S01]  /*a800*/  FFMA.FTZ R35, R126, R59.reuse, -R37.reuse ;  /* 0x0000003b7e237223 */ /* 0x180fe20000010825 */
[----:B------:R-:W-:-:S01]  /*a810*/  FFMA.FTZ R120, R124, R59, -R37 ;  /* 0x0000003b7c787223 */ /* 0x000fc20000010825 */
[-CC-:B------:R-:W-:Y:S01]  /*a820*/  FFMA.FTZ R39, R128, R59.reuse, -R37.reuse ;  /* 0x0000003b80277223 */ /* 0x180fe20000010825 */
        /* <DEDUP_REMOVED lines=9> */
[----:B------:R-:W-:-:S01]  /*a8c0*/  FFMA.FTZ R98, R98, R59, -R37 ;  /* 0x0000003b62627223 */ /* 0x000fc20000010825 */
[----:B------:R-:W0:Y:S01]  /*a8d0*/  S2R R107, SR_TID.X ;  /* 0x00000000006b7919 */ /* 0x000e220000002100 */
[----:B------:R-:W-:Y:S01]  /*a8e0*/  FSEL R37, R55, RZ, P0 ;  /* 0x000000ff37257208 */ /* 0x000fe20000000000 */
[----:B------:R-:W-:Y:S04]  /*a8f0*/  MUFU.EX2 R40, R40 ;  /* 0x0000002800287308 */ /* 0x000fe80000000800 */
        /* <DEDUP_REMOVED lines=8> */
[----:B------:R-:W-:-:S05]  /*a980*/  IMAD.IADD R10, R109, 0x1, -R111 ;  /* 0x000000016d0a7824 */ /* 0x000fca00078e0a6f */
[----:B------:R-:W-:Y:S01]  /*a990*/  MUFU.EX2 R52, R52 ;  /* 0x0000003400347308 */ /* 0x000fe20000000800 */
[----:B------:R-:W-:-:S07]  /*a9a0*/  IMAD R10, R105, 0xc0, R10 ;  /* 0x000000c0690a7824 */ /* 0x000fce00078e020a */
[----:B------:R-:W2:Y:S01]  /*a9b0*/  MUFU.EX2 R55, R55 ;  /* 0x0000003700377308 */ /* 0x000ea20000000800 */
[----:B------:R-:W-:-:S07]  /*a9c0*/  IMAD.HI R10, R10, 0x66666667, RZ ;  /* 0x666666670a0a7827 */ /* 0x000fce00078e02ff */
[----:B------:R3:W-:Y:S08]  /*a9d0*/  MUFU.EX2 R9, R57 ;  /* 0x0000003900097308 */ /* 0x0007f00000000800 */
[----:B------:R-:W4:Y:S01]  /*a9e0*/  MUFU.EX2 R48, R48 ;  /* 0x0000003000307308 */ /* 0x000f220000000800 */
[----:B---3--:R-:W-:-:S01]  /*a9f0*/  FFMA.FTZ R57, R14, R59, -R37 ;  /* 0x0000003b0e397223 */ /* 0x008fc20000010825 */
[----:B------:R-:W-:-:S06]  /*aa00*/  FFMA.FTZ R14, R92, R59, -R37 ;  /* 0x0000003b5c0e7223 */ /* 0x000fcc0000010825 */
[----:B------:R-:W3:Y:S01]  /*aa10*/  MUFU.EX2 R12, R12 ;  /* 0x0000000c000c7308 */ /* 0x000ee20000000800 */
[----:B------:R-:W-:-:S01]  /*aa20*/  FFMA.FTZ R61, R20, R59, -R37 ;  /* 0x0000003b143d7223 */ /* 0x000fc20000010825 */
[----:B------:R-:W-:-:S06]  /*aa30*/  SHF.R.U32.HI R79, RZ, 0x1f, R10 ;  /* 0x0000001fff4f7819 */ /* 0x000fcc000001160a */
[----:B------:R-:W5:Y:S01]  /*aa40*/  MUFU.EX2 R49, R49 ;  /* 0x0000003100317308 */ /* 0x000f620000000800 */
[----:B-1----:R-:W-:-:S07]  /*aa50*/  FADD.FTZ R83, R40, R47 ;  /* 0x0000002f28537221 */ /* 0x002fce0000010000 */
[----:B------:R-:W1:Y:S01]  /*aa60*/  MUFU.EX2 R57, R57 ;  /* 0x0000003900397308 */ /* 0x000e620000000800 */
[----:B------:R-:W-:-:S07]  /*aa70*/  LEA.HI.SX32 R10, R10, R79, 0x1a ;  /* 0x0000004f0a0a7211 */ /* 0x000fce00078fd2ff */
[----:B------:R-:W1:Y:S01]  /*aa80*/  MUFU.EX2 R42, R42 ;  /* 0x0000002a002a7308 */ /* 0x000e620000000800 */
[----:B------:R-:W-:-:S01]  /*aa90*/  FFMA.FTZ R20, R72, R59, -R37 ;  /* 0x0000003b48147223 */ /* 0x000fc20000010825 */
[----:B--2---:R-:W-:-:S06]  /*aaa0*/  FADD.FTZ R79, R52, R55 ;  /* 0x00000037344f7221 */ /* 0x004fcc0000010000 */
[----:B------:R-:W2:Y:S01]  /*aab0*/  MUFU.EX2 R14, R14 ;  /* 0x0000000e000e7308 */ /* 0x000ea20000000800 */
[----:B------:R-:W-:-:S01]  /*aac0*/  FFMA.FTZ R68, R88, R59, -R37 ;  /* 0x0000003b58447223 */ /* 0x000fc20000010825 */
[----:B------:R-:W-:-:S06]  /*aad0*/  FFMA.FTZ R72, R82, R59, -R37 ;  /* 0x0000003b52487223 */ /* 0x000fcc0000010825 */
[----:B------:R0:W-:Y:S01]  /*aae0*/  MUFU.EX2 R53, R63 ;  /* 0x0000003f00357308 */ /* 0x0001e20000000800 */
[----:B----4-:R-:W-:-:S01]  /*aaf0*/  FADD.FTZ R82, R48, R83 ;  /* 0x0000005330527221 */ /* 0x010fc20000010000 */
[----:B------:R-:W-:-:S06]  /*ab00*/  FFMA.FTZ R69, R80, R59, -R37 ;  /* 0x0000003b50457223 */ /* 0x000fcc0000010825 */
[----:B------:R-:W4:Y:S01]  /*ab10*/  MUFU.EX2 R51, R51 ;  /* 0x0000003300337308 */ /* 0x000f220000000800 */
[----:B0-----:R-:W-:-:S01]  /*ab20*/  FFMA.FTZ R63, R74, R59, -R37 ;  /* 0x0000003b4a3f7223 */ /* 0x001fc20000010825 */
[----:B------:R-:W-:Y:S01]  /*ab30*/  LOP3.LUT R99, R107, 0x7f, RZ, 0xc0, !PT ;  /* 0x0000007f6b637812 */ /* 0x000fe200078ec0ff */
[----:B---3--:R-:W-:-:S05]  /*ab40*/  FADD.FTZ R80, R12, R79 ;  /* 0x0000004f0c507221 */ /* 0x008fca0000010000 */
[----:B------:R-:W0:Y:S01]  /*ab50*/  MUFU.EX2 R61, R61 ;  /* 0x0000003d003d7308 */ /* 0x000e220000000800 */
[----:B-----5:R-:W-:-:S01]  /*ab60*/  FADD.FTZ R79, R49, R82 ;  /* 0x00000052314f7221 */ /* 0x020fc20000010000 */
[----:B------:R-:W-:Y:S01]  /*ab70*/  ISETP.NE.AND P0, PT, R99, RZ, PT ;  /* 0x000000ff6300720c */ /* 0x000fe20003f05270 */
[----:B-1----:R-:W-:-:S05]  /*ab80*/  FADD.FTZ R83, R57, R80 ;  /* 0x0000005039537221 */ /* 0x002fca0000010000 */
[----:B------:R-:W1:Y:S01]  /*ab90*/  MUFU.EX2 R63, R63 ;  /* 0x0000003f003f7308 */ /* 0x000e620000000800 */
[----:B------:R-:W-:-:S01]  /*aba0*/  FFMA.FTZ R65, R78, R59, -R37 ;  /* 0x0000003b4e417223 */ /* 0x000fc20000010825 */
[----:B------:R-:W-:-:S06]  /*abb0*/  FADD.FTZ R82, R42, R79 ;  /* 0x0000004f2a527221 */ /* 0x000fcc0000010000 */
[----:B------:R-:W-:Y:S01]  /*abc0*/  MUFU.EX2 R90, R90 ;  /* 0x0000005a005a7308 */ /* 0x000fe20000000800 */
[----:B--2---:R-:W-:-:S07]  /*abd0*/  FADD.FTZ R80, R14, R83 ;  /* 0x000000530e507221 */ /* 0x004fce0000010000 */
[----:B------:R-:W2:Y:S01]  /*abe0*/  MUFU.EX2 R68, R68 ;  /* 0x0000004400447308 */ /* 0x000ea20000000800 */
[----:B----4-:R-:W-:-:S01]  /*abf0*/  FADD.FTZ R82, R51, R82 ;  /* 0x0000005233527221 */ /* 0x010fc20000010000 */
[----:B------:R-:W-:Y:S01]  /*ac00*/  FFMA.FTZ R81, R54, R59, -R37 ;  /* 0x0000003b36517223 */ /* 0x000fe20000010825 */
[----:B0-----:R-:W-:-:S05]  /*ac10*/  FADD.FTZ R80, R61, R80 ;  /* 0x000000503d507221 */ /* 0x001fca0000010000 */
[----:B------:R-:W0:Y:S01]  /*ac20*/  MUFU.EX2 R20, R20 ;  /* 0x0000001400147308 */ /* 0x000e220000000800 */
[----:B------:R-:W-:-:S01]  /*ac30*/  FFMA.FTZ R74, R94, R59, -R37 ;  /* 0x0000003b5e4a7223 */ /* 0x000fc20000010825 */
[----:B------:R-:W-:Y:S01]  /*ac40*/  FFMA.FTZ R54, R8, R59, -R37 ;  /* 0x0000003b08367223 */ /* 0x000fe20000010825 */
[----:B------:R-:W-:-:S05]  /*ac50*/  FADD.FTZ R85, R3, R82 ;  /* 0x0000005203557221 */ /* 0x000fca0000010000 */
[----:B------:R-:W3:Y:S01]  /*ac60*/  MUFU.EX2 R46, R46 ;  /* 0x0000002e002e7308 */ /* 0x000ee20000000800 */
[----:B------:R-:W-:Y:S02]  /*ac70*/  @!P0 VIADD R8, R0, 0x13240 ;  /* 0x0001324000088836 */ /* 0x000fe40000000000 */
[----:B-1----:R-:W-:-:S05]  /*ac80*/  FADD.FTZ R87, R63, R80 ;  /* 0x000000503f577221 */ /* 0x002fca0000010000 */
[----:B------:R-:W1:Y:S01]  /*ac90*/  MUFU.EX2 R65, R65 ;  /* 0x0000004100417308 */ /* 0x000e620000000800 */
[----:B--2---:R-:W-:-:S07]  /*aca0*/  FADD.FTZ R87, R68, R87 ;  /* 0x0000005744577221 */ /* 0x004fce0000010000 */
[----:B------:R-:W2:Y:S08]  /*acb0*/  MUFU.EX2 R67, R67 ;  /* 0x0000004300437308 */ /* 0x000eb00000000800 */
[----:B------:R4:W-:Y:S01]  /*acc0*/  MUFU.EX2 R0, R54 ;  /* 0x0000003600007308 */ /* 0x0009e20000000800 */
[----:B------:R-:W-:-:S07]  /*acd0*/  FFMA.FTZ R73, R84, R59, -R37 ;  /* 0x0000003b54497223 */ /* 0x000fce0000010825 */
[----:B------:R-:W5:Y:S01]  /*ace0*/  MUFU.EX2 R96, R96 ;  /* 0x0000006000607308 */ /* 0x000f620000000800 */
[----:B----4-:R-:W-:-:S04]  /*acf0*/  FADD.FTZ R54, R90, R85 ;  /* 0x000000555a367221 */ /* 0x010fc80000010000 */
[----:B------:R-:W-:-:S03]  /*ad00*/  FADD.FTZ R89, R13, R54 ;  /* 0x000000360d597221 */ /* 0x000fc60000010000 */
[----:B------:R-:W4:Y:S01]  /*ad10*/  MUFU.EX2 R74, R74 ;  /* 0x0000004a004a7308 */ /* 0x000f220000000800 */
[----:B------:R-:W-:-:S01]  /*ad20*/  FFMA.FTZ R54, R26, R59, -R37 ;  /* 0x0000003b1a367223 */ /* 0x000fc20000010825 */
[----:B0-----:R-:W-:Y:S01]  /*ad30*/  FADD.FTZ R26, R20, R87 ;  /* 0x00000057141a7221 */ /* 0x001fe20000010000 */
[----:B---3--:R-:W-:-:S05]  /*ad40*/  FADD.FTZ R80, R46, R89 ;  /* 0x000000592e507221 */ /* 0x008fca0000010000 */
[----:B------:R-:W0:Y:S01]  /*ad50*/  MUFU.EX2 R69, R69 ;  /* 0x0000004500457308 */ /* 0x000e220000000800 */
[----:B-1----:R-:W-:-:S01]  /*ad60*/  FADD.FTZ R26, R65, R26 ;  /* 0x0000001a411a7221 */ /* 0x002fc20000010000 */
[----:B------:R-:W-:-:S06]  /*ad70*/  FADD.FTZ R89, R15, R80 ;  /* 0x000000500f597221 */ /* 0x000fcc0000010000 */
[----:B------:R-:W1:Y:S01]  /*ad80*/  MUFU.EX2 R100, R100 ;  /* 0x0000006400647308 */ /* 0x000e620000000800 */
[----:B--2---:R-:W-:-:S07]  /*ad90*/  FADD.FTZ R87, R67, R26 ;  /* 0x0000001a43577221 */ /* 0x004fce0000010000 */
[----:B------:R-:W2:Y:S01]  /*ada0*/  MUFU.EX2 R72, R72 ;  /* 0x0000004800487308 */ /* 0x000ea20000000800 */
[----:B-----5:R-:W-:-:S01]  /*adb0*/  FADD.FTZ R80, R96, R89 ;  /* 0x0000005960507221 */ /* 0x020fc20000010000 */
        /* <DEDUP_REMOVED lines=8> */
[----:B-1----:R-:W-:-:S01]  /*ae40*/  FADD.FTZ R80, R100, R89 ;  /* 0x0000005964507221 */ /* 0x002fc20000010000 */
[----:B--2---:R-:W-:-:S06]  /*ae50*/  FADD.FTZ R26, R72, R87 ;  /* 0x00000057481a7221 */ /* 0x004fcc0000010000 */
[----:B------:R-:W1:Y:S01]  /*ae60*/  MUFU.EX2 R50, R50 ;  /* 0x0000003200327308 */ /* 0x000e620000000800 */
[----:B------:R-:W-:-:S01]  /*ae70*/  FFMA.FTZ R78, R106, R59, -R37 ;  /* 0x0000003b6a4e7223 */ /* 0x000fc20000010825 */
[----:B------:R-:W-:Y:S01]  /*ae80*/  FADD.FTZ R87, R53, R80 ;  /* 0x0000005035577221 */ /* 0x000fe20000010000 */
[----:B------:R-:W-:-:S05]  /*ae90*/  F2FP.SATFINITE.E4M3.F32.PACK_AB_MERGE_C R153, R49, R48, RZ ;  /* 0x000000303199723e */ /* 0x000fca00048070ff */
[----:B------:R-:W2:Y:S01]  /*aea0*/  MUFU.EX2 R140, R140 ;  /* 0x0000008c008c7308 */ /* 0x000ea20000000800 */
[----:B---3--:R-:W-:-:S07]  /*aeb0*/  FADD.FTZ R49, R73, R26 ;  /* 0x0000001a49317221 */ /* 0x008fce0000010000 */
[----:B------:R-:W3:Y:S01]  /*aec0*/  MUFU.EX2 R71, R71 ;  /* 0x0000004700477308 */ /* 0x000ee20000000800 */
[----:B----4-:R-:W-:-:S01]  /*aed0*/  FADD.FTZ R48, R108, R87 ;  /* 0x000000576c307221 */ /* 0x010fc20000010000 */
[----:B------:R-:W-:-:S06]  /*aee0*/  @!P0 PRMT R8, RZ, 0x654, R8 ;  /* 0x00000654ff088816 */ /* 0x000fcc0000000008 */
[----:B------:R-:W4:Y:S01]  /*aef0*/  MUFU.EX2 R144, R144 ;  /* 0x0000009000907308 */ /* 0x000f220000000800 */
[----:B0-----:R-:W-:-:S01]  /*af00*/  FADD.FTZ R49, R76, R49 ;  /* 0x000000314c317221 */ /* 0x001fc20000010000 */
[----:B------:R-:W-:Y:S01]  /*af10*/  FFMA.FTZ R75, R138, R59, -R37 ;  /* 0x0000003b8a4b7223 */ /* 0x000fe20000010825 */
[----:B------:R-:W-:-:S05]  /*af20*/  F2FP.SATFINITE.E4M3.F32.PACK_AB_MERGE_C R155, R90, R3, RZ ;  /* 0x000000035a9b723e */ /* 0x000fca00048070ff */
[----:B------:R-:W0:Y:S01]  /*af30*/  MUFU.EX2 R77, R77 ;  /* 0x0000004d004d7308 */ /* 0x000e220000000800 */
[----:B------:R-:W-:-:S01]  /*af40*/  FADD.FTZ R3, R11, R48 ;  /* 0x000000300b037221 */ /* 0x000fc20000010000 */
[----:B------:R5:W-:Y:S01]  /*af50*/  @!P0 SYNCS.ARRIVE.TRANS64.RED.A1T0 RZ, [R8+URZ], RZ ;  /* 0x000000ff08ff89a7 */ /* 0x000be2000810043f */
[----:B------:R-:W-:-:S05]  /*af60*/  FFMA.FTZ R85, R66, R59, -R37 ;  /* 0x0000003b42557223 */ /* 0x000fca0000010825 */
[----:B------:R-:W0:Y:S01]  /*af70*/  MUFU.EX2 R78, R78 ;  /* 0x0000004e004e7308 */ /* 0x000e220000000800 */
[----:B-1----:R-:W-:-:S01]  /*af80*/  FADD.FTZ R48, R50, R49 ;  /* 0x0000003132307221 */ /* 0x002fc20000010000 */
[-CC-:B------:R-:W-:Y:S01]  /*af90*/  FFMA.FTZ R64, R64, R59.reuse, -R37.reuse ;  /* 0x0000003b40407223 */ /* 0x180fe20000010825 */
[----:B------:R-:W-:-:S01]  /*afa0*/  FFMA.FTZ R79, R110, R59, -R37 ;  /* 0x0000003b6e4f7223 */ /* 0x000fc20000010825 */
[-CC-:B-----5:R-:W-:Y:S01]  /*afb0*/  FFMA.FTZ R8, R142, R59.reuse, -R37.reuse ;  /* 0x0000003b8e087223 */ /* 0x1a0fe20000010825 */
[----:B------:R-:W-:-:S03]  /*afc0*/  FFMA.FTZ R83, R112, R59, -R37 ;  /* 0x0000003b70537223 */ /* 0x000fc60000010825 */
[----:B------:R-:W1:Y:S01]  /*afd0*/  MUFU.EX2 R27, R27 ;  /* 0x0000001b001b7308 */ /* 0x000e620000000800 */
[----:B------:R-:W-:-:S01]  /*afe0*/  FFMA.FTZ R146, R146, R59, -R37 ;  /* 0x0000003b92927223 */ /* 0x000fc20000010825 */
[-CC-:B------:R-:W-:Y:S01]  /*aff0*/  FFMA.FTZ R148, R148, R59.reuse, -R37.reuse ;  /* 0x0000003b94947223 */ /* 0x180fe20000010825 */
[----:B------:R-:W-:-:S01]  /*b000*/  FFMA.FTZ R66, R24, R59, -R37 ;  /* 0x0000003b18427223 */ /* 0x000fc20000010825 */
[-CC-:B------:R-:W-:Y:S01]  /*b010*/  FFMA.FTZ R70, R70, R59.reuse, -R37.reuse ;  /* 0x0000003b46467223 */ /* 0x180fe20000010825 */
[----:B------:R-:W-:-:S01]  /*b020*/  FFMA.FTZ R28, R28, R59, -R37 ;  /* 0x0000003b1c1c7223 */ /* 0x000fc20000010825 */
[-CC-:B------:R-:W-:Y:S02]  /*b030*/  FFMA.FTZ R114, R114, R59.reuse, -R37.reuse ;  /* 0x0000003b72727223 */ /* 0x180fe40000010825 */
[----:B------:R-:W5:Y:S01]  /*b040*/  MUFU.EX2 R56, R56 ;  /* 0x0000003800387308 */ /* 0x000f620000000800 */
[----:B------:R-:W-:-:S01]  /*b050*/  FFMA.FTZ R32, R32, R59, -R37 ;  /* 0x0000003b20207223 */ /* 0x000fc20000010825 */
[-CC-:B------:R-:W-:Y:S01]  /*b060*/  FFMA.FTZ R30, R30, R59.reuse, -R37.reuse ;  /* 0x0000003b1e1e7223 */ /* 0x180fe20000010825 */
[----:B------:R-:W-:-:S01]  /*b070*/  FFMA.FTZ R36, R36, R59, -R37 ;  /* 0x0000003b24247223 */ /* 0x000fc20000010825 */
[----:B------:R-:W-:Y:S01]  /*b080*/  FFMA.FTZ R37, R62, R59, -R37 ;  /* 0x0000003b3e257223 */ /* 0x000fe20000010825 */
[----:B--2---:R-:W-:-:S01]  /*b090*/  FADD.FTZ R62, R140, R3 ;  /* 0x000000038c3e7221 */ /* 0x004fc20000010000 */
[----:B---3--:R-:W-:-:S02]  /*b0a0*/  FADD.FTZ R48, R71, R48 ;  /* 0x0000003047307221 */ /* 0x008fc40000010000 */
[----:B------:R-:W2:Y:S01]  /*b0b0*/  MUFU.EX2 R150, R150 ;  /* 0x0000009600967308 */ /* 0x000ea20000000800 */
[----:B------:R-:W-:Y:S01]  /*b0c0*/  F2FP.SATFINITE.E4M3.F32.PACK_AB_MERGE_C R149, R96, R15, RZ ;  /* 0x0000000f6095723e */ /* 0x000fe200048070ff */
[----:B------:R-:W-:Y:S01]  /*b0d0*/  FADD.FTZ R15, R9, R62 ;  /* 0x0000003e090f7221 */ /* 0x000fe20000010000 */
[----:B----4-:R-:W-:-:S05]  /*b0e0*/  F2FP.SATFINITE.E4M3.F32.PACK_AB_MERGE_C R145, R144, R9, RZ ;  /* 0x000000099091723e */ /* 0x010fca00048070ff */
[----:B------:R-:W3:Y:S01]  /*b0f0*/  MUFU.EX2 R75, R75 ;  /* 0x0000004b004b7308 */ /* 0x000ee20000000800 */
[----:B0-----:R-:W-:-:S01]  /*b100*/  FADD.FTZ R9, R77, R48 ;  /* 0x000000304d097221 */ /* 0x001fc20000010000 */
[----:B------:R-:W-:-:S06]  /*b110*/  FADD.FTZ R144, R144, R15 ;  /* 0x0000000f90907221 */ /* 0x000fcc0000010000 */
[----:B------:R-:W0:Y:S01]  /*b120*/  MUFU.EX2 R64, R64 ;  /* 0x0000004000407308 */ /* 0x000e220000000800 */
[----:B------:R-:W-:-:S01]  /*b130*/  FADD.FTZ R9, R78, R9 ;  /* 0x000000094e097221 */ /* 0x000fc20000010000 */
[----:B-1----:R-:W-:-:S06]  /*b140*/  FADD.FTZ R15, R27, R144 ;  /* 0x000000901b0f7221 */ /* 0x002fcc0000010000 */
[----:B------:R-:W1:Y:S01]  /*b150*/  MUFU.EX2 R81, R81 ;  /* 0x0000005100517308 */ /* 0x000e620000000800 */
[----:B-----5:R-:W-:-:S07]  /*b160*/  FADD.FTZ R48, R56, R9 ;  /* 0x0000000938307221 */ /* 0x020fce0000010000 */
[----:B------:R-:W4:Y:S01]  /*b170*/  MUFU.EX2 R152, R152 ;  /* 0x0000009800987308 */ /* 0x000f220000000800 */
[----:B------:R-:W-:-:S07]  /*b180*/  F2FP.SATFINITE.E4M3.F32.PACK_AB_MERGE_C R153, R47, R40, R153 ;  /* 0x000000282f99723e */ /* 0x000fce0004807099 */
[----:B------:R2:W-:Y:S08]  /*b190*/  MUFU.EX2 R3, R54 ;  /* 0x0000003600037308 */ /* 0x0005f00000000800 */
[----:B------:R-:W5:Y:S01]  /*b1a0*/  MUFU.EX2 R79, R79 ;  /* 0x0000004f004f7308 */ /* 0x000f620000000800 */
[----:B--2---:R-:W-:-:S01]  /*b1b0*/  FADD.FTZ R54, R150, R15 ;  /* 0x0000000f96367221 */ /* 0x004fc20000010000 */
[----:B---3--:R-:W-:-:S06]  /*b1c0*/  FADD.FTZ R15, R75, R48 ;  /* 0x000000304b0f7221 */ /* 0x008fcc0000010000 */
[----:B------:R-:W2:Y:S01]  /*b1d0*/  MUFU.EX2 R29, R29 ;  /* 0x0000001d001d7308 */ /* 0x000ea20000000800 */
[----:B0-----:R-:W-:-:S01]  /*b1e0*/  FADD.FTZ R40, R64, R15 ;  /* 0x0000000f40287221 */ /* 0x001fc20000010000 */
[----:B-1----:R-:W-:-:S06]  /*b1f0*/  F2FP.SATFINITE.E4M3.F32.PACK_AB_MERGE_C R64, R81, R64, RZ ;  /* 0x000000405140723e */ /* 0x002fcc00048070ff */
[----:B------:R-:W0:Y:S01]  /*b200*/  MUFU.EX2 R8, R8 ;  /* 0x0000000800087308 */ /* 0x000e220000000800 */
[----:B------:R-:W-:-:S01]  /*b210*/  FADD.FTZ R81, R81, R40 ;  /* 0x0000002851517221 */ /* 0x000fc20000010000 */
[----:B------:R-:W-:-:S06]  /*b220*/  FADD.FTZ R47, R25, R54 ;  /* 0x00000036192f7221 */ /* 0x000fcc0000010000 */
[----:B------:R-:W1:Y:S01]  /*b230*/  MUFU.EX2 R116, R116 ;  /* 0x0000007400747308 */ /* 0x000e620000000800 */
[----:B------:R-:W-:-:S07]  /*b240*/  FADD.FTZ R40, R0, R81 ;  /* 0x0000005100287221 */ /* 0x000fce0000010000 */
[----:B------:R-:W3:Y:S01]  /*b250*/  MUFU.EX2 R83, R83 ;  /* 0x0000005300537308 */ /* 0x000ee20000000800 */
[C---:B----4-:R-:W-:Y:S01]  /*b260*/  F2FP.SATFINITE.E4M3.F32.PACK_AB_MERGE_C R147, R152.reuse, R25, RZ ;  /* 0x000000199893723e */ /* 0x050fe200048070ff */
[----:B------:R-:W-:-:S06]  /*b270*/  FADD.FTZ R152, R152, R47 ;  /* 0x0000002f98987221 */ /* 0x000fcc0000010000 */
[----:B------:R-:W4:Y:S01]  /*b280*/  MUFU.EX2 R31, R31 ;  /* 0x0000001f001f7308 */ /* 0x000f220000000800 */
[----:B------:R-:W-:Y:S01]  /*b290*/  F2FP.SATFINITE.E4M3.F32.PACK_AB_MERGE_C R145, R140, R11, R145 ;  /* 0x0000000b8c91723e */ /* 0x000fe20004807091 */
[----:B-----5:R-:W-:-:S06]  /*b2a0*/  FADD.FTZ R11, R79, R40 ;  /* 0x000000284f0b7221 */ /* 0x020fcc0000010000 */
[----:B------:R-:W5:Y:S01]  /*b2b0*/  MUFU.EX2 R24, R146 ;  /* 0x0000009200187308 */ /* 0x000f620000000800 */
[----:B------:R-:W-:Y:S01]  /*b2c0*/  F2FP.SATFINITE.E4M3.F32.PACK_AB_MERGE_C R151, R108, R53, RZ ;  /* 0x000000356c97723e */ /* 0x000fe200048070ff */
[----:B--2---:R-:W-:-:S06]  /*b2d0*/  FADD.FTZ R15, R29, R152 ;  /* 0x000000981d0f7221 */ /* 0x004fcc0000010000 */
[----:B------:R-:W2:Y:S01]  /*b2e0*/  MUFU.EX2 R118, R118 ;  /* 0x0000007600767308 */ /* 0x000ea20000000800 */
[----:B0-----:R-:W-:-:S01]  /*b2f0*/  FADD.FTZ R40, R8, R11 ;  /* 0x0000000b08287221 */ /* 0x001fc20000010000 */
[----:B------:R-:W-:-:S06]  /*b300*/  F2FP.SATFINITE.E4M3.F32.PACK_AB_MERGE_C R155, R51, R42, R155 ;  /* 0x0000002a339b723e */ /* 0x000fcc000480709b */
[----:B------:R-:W0:Y:S01]  /*b310*/  MUFU.EX2 R85, R85 ;  /* 0x0000005500557308 */ /* 0x000e220000000800 */
[----:B------:R-:W-:Y:S01]  /*b320*/  F2FP.SATFINITE.E4M3.F32.PACK_AB_MERGE_C R151, R100, R21, R151 ;  /* 0x000000156497723e */ /* 0x000fe20004807097 */
[----:B-1----:R-:W-:-:S06]  /*b330*/  FADD.FTZ R42, R116, R15 ;  /* 0x0000000f742a7221 */ /* 0x002fcc0000010000 */
[----:B------:R-:W1:Y:S01]  /*b340*/  MUFU.EX2 R33, R33 ;  /* 0x0000002100217308 */ /* 0x000e620000000800 */
[C---:B---3--:R-:W-:Y:S01]  /*b350*/  F2FP.SATFINITE.E4M3.F32.PACK_AB_MERGE_C R21, R83.reuse, R8, RZ ;  /* 0x000000085315723e */ /* 0x048fe200048070ff */
[----:B------:R-:W-:-:S06]  /*b360*/  FADD.FTZ R83, R83, R40 ;  /* 0x0000002853537221 */ /* 0x000fcc0000010000 */
[----:B------:R-:W3:Y:S01]  /*b370*/  MUFU.EX2 R26, R148 ;  /* 0x00000094001a7308 */ /* 0x000ee20000000800 */
[----:B----4-:R-:W-:-:S07]  /*b380*/  FADD.FTZ R15, R31, R42 ;  /* 0x0000002a1f0f7221 */ /* 0x010fce0000010000 */
[----:B------:R-:W4:Y:S01]  /*b390*/  MUFU.EX2 R34, R34 ;  /* 0x0000002200227308 */ /* 0x000f220000000800 */
[----:B-----5:R-:W-:-:S01]  /*b3a0*/  FADD.FTZ R8, R24, R83 ;  /* 0x0000005318087221 */ /* 0x020fc20000010000 */
[----:B--2---:R-:W-:-:S06]  /*b3b0*/  F2FP.SATFINITE.E4M3.F32.PACK_AB_MERGE_C R141, R118, R31, RZ ;  /* 0x0000001f768d723e */ /* 0x004fcc00048070ff */
[----:B------:R-:W-:Y:S01]  /*b3c0*/  MUFU.EX2 R35, R35 ;  /* 0x0000002300237308 */ /* 0x000fe20000000800 */
[----:B------:R-:W-:-:S07]  /*b3d0*/  FADD.FTZ R118, R118, R15 ;  /* 0x0000000f76767221 */ /* 0x000fce0000010000 */
[----:B------:R-:W2:Y:S01]  /*b3e0*/  MUFU.EX2 R120, R120 ;  /* 0x0000007800787308 */ /* 0x000ea20000000800 */
[----:B0-----:R-:W-:-:S07]  /*b3f0*/  FADD.FTZ R15, R85, R8 ;  /* 0x00000008550f7221 */ /* 0x001fce0000010000 */
[----:B------:R-:W0:Y:S01]  /*b400*/  MUFU.EX2 R66, R66 ;  /* 0x0000004200427308 */ /* 0x000e220000000800 */
[----:B-1----:R-:W-:-:S01]  /*b410*/  FADD.FTZ R11, R33, R118 ;  /* 0x00000076210b7221 */ /* 0x002fc20000010000 */
[----:B---3--:R-:W-:-:S06]  /*b420*/  FADD.FTZ R8, R26, R15 ;  /* 0x0000000f1a087221 */ /* 0x008fcc0000010000 */
[----:B------:R-:W1:Y:S01]  /*b430*/  MUFU.EX2 R9, R70 ;  /* 0x0000004600097308 */ /* 0x000e620000000800 */
[----:B------:R-:W-:Y:S01]  /*b440*/  F2FP.SATFINITE.E4M3.F32.PACK_AB_MERGE_C R149, R46, R13, R149 ;  /* 0x0000000d2e95723e */ /* 0x000fe20004807095 */
[----:B----4-:R-:W-:-:S06]  /*b450*/  FADD.FTZ R40, R34, R11 ;  /* 0x0000000b22287221 */ /* 0x010fcc0000010000 */
[----:B------:R-:W-:Y:S01]  /*b460*/  MUFU.EX2 R41, R41 ;  /* 0x0000002900297308 */ /* 0x000fe20000000800 */
[----:B------:R-:W-:-:S07]  /*b470*/  F2FP.SATFINITE.E4M3.F32.PACK_AB_MERGE_C R26, R3, R26, RZ ;  /* 0x0000001a031a723e */ /* 0x000fce00048070ff */
[----:B------:R-:W3:Y:S01]  /*b480*/  MUFU.EX2 R122, R122 ;  /* 0x0000007a007a7308 */ /* 0x000ee20000000800 */
[----:B------:R-:W-:-:S07]  /*b490*/  FADD.FTZ R3, R3, R8 ;  /* 0x0000000803037221 */ /* 0x000fce0000010000 */
[----:B------:R-:W4:Y:S01]  /*b4a0*/  MUFU.EX2 R39, R39 ;  /* 0x0000002700277308 */ /* 0x000f220000000800 */
[----:B--2---:R-:W-:-:S07]  /*b4b0*/  F2FP.SATFINITE.E4M3.F32.PACK_AB_MERGE_C R143, R120, R35, RZ ;  /* 0x00000023788f723e */ /* 0x004fce00048070ff */
[----:B------:R-:W2:Y:S01]  /*b4c0*/  MUFU.EX2 R28, R28 ;  /* 0x0000001c001c7308 */ /* 0x000ea20000000800 */
[----:B------:R-:W-:-:S07]  /*b4d0*/  FADD.FTZ R35, R35, R40 ;  /* 0x0000002823237221 */ /* 0x000fce0000010000 */
[----:B------:R-:W5:Y:S01]  /*b4e0*/  MUFU.EX2 R38, R38 ;  /* 0x0000002600267308 */ /* 0x000f620000000800 */
[----:B0-----:R-:W-:-:S07]  /*b4f0*/  FADD.FTZ R8, R66, R3 ;  /* 0x0000000342087221 */ /* 0x001fce0000010000 */
[----:B------:R-:W0:Y:S01]  /*b500*/  MUFU.EX2 R13, R114 ;  /* 0x00000072000d7308 */ /* 0x000e220000000800 */
[----:B------:R-:W-:-:S01]  /*b510*/  FADD.FTZ R120, R120, R35 ;  /* 0x0000002378787221 */ /* 0x000fc20000010000 */
[----:B-1----:R-:W-:-:S06]  /*b520*/  FADD.FTZ R3, R9, R8 ;  /* 0x0000000809037221 */ /* 0x002fcc0000010000 */
[----:B------:R-:W1:Y:S01]  /*b530*/  MUFU.EX2 R32, R32 ;  /* 0x0000002000207308 */ /* 0x000e620000000800 */
[----:B---3--:R-:W-:Y:S01]  /*b540*/  F2FP.SATFINITE.E4M3.F32.PACK_AB_MERGE_C R137, R122, R41, RZ ;  /* 0x000000297a89723e */ /* 0x008fe200048070ff */
[----:B----4-:R-:W-:Y:S01]  /*b550*/  FADD.FTZ R15, R39, R120 ;  /* 0x00000078270f7221 */ /* 0x010fe20000010000 */
[----:B--2---:R-:W-:-:S05]  /*b560*/  FADD.FTZ R8, R28, R3 ;  /* 0x000000031c087221 */ /* 0x004fca0000010000 */
[----:B------:R-:W-:Y:S01]  /*b570*/  MUFU.EX2 R45, R45 ;  /* 0x0000002d002d7308 */ /* 0x000fe20000000800 */
[C---:B-----5:R-:W-:Y:S01]  /*b580*/  F2FP.SATFINITE.E4M3.F32.PACK_AB_MERGE_C R137, R38.reuse, R39, R137 ;  /* 0x000000272689723e */ /* 0x060fe20004807089 */
[----:B------:R-:W-:-:S06]  /*b590*/  FADD.FTZ R38, R38, R15 ;  /* 0x0000000f26267221 */ /* 0x000fcc0000010000 */
[----:B------:R-:W2:Y:S01]  /*b5a0*/  MUFU.EX2 R98, R98 ;  /* 0x0000006200627308 */ /* 0x000ea20000000800 */
[----:B0-----:R-:W-:-:S07]  /*b5b0*/  F2FP.SATFINITE.E4M3.F32.PACK_AB_MERGE_C R28, R13, R28, RZ ;  /* 0x0000001c0d1c723e */ /* 0x001fce00048070ff */
[----:B------:R-:W0:Y:S01]  /*b5c0*/  MUFU.EX2 R43, R43 ;  /* 0x0000002b002b7308 */ /* 0x000e220000000800 */
[----:B------:R-:W-:-:S01]  /*b5d0*/  FADD.FTZ R13, R13, R8 ;  /* 0x000000080d0d7221 */ /* 0x000fc20000010000 */
[----:B------:R-:W-:-:S06]  /*b5e0*/  FADD.FTZ R41, R41, R38 ;  /* 0x0000002629297221 */ /* 0x000fcc0000010000 */
[----:B------:R-:W3:Y:S01]  /*b5f0*/  MUFU.EX2 R44, R44 ;  /* 0x0000002c002c7308 */ /* 0x000ee20000000800 */
[----:B------:R-:W-:Y:S01]  /*b600*/  F2FP.SATFINITE.E4M3.F32.PACK_AB_MERGE_C R140, R79, R0, R21 ;  /* 0x000000004f8c723e */ /* 0x000fe20004807015 */
[----:B-1----:R-:W-:-:S06]  /*b610*/  FADD.FTZ R0, R32, R13 ;  /* 0x0000000d20007221 */ /* 0x002fcc0000010000 */
[----:B------:R-:W1:Y:S01]  /*b620*/  MUFU.EX2 R11, R30 ;  /* 0x0000001e000b7308 */ /* 0x000e620000000800 */
[----:B------:R-:W-:Y:S01]  /*b630*/  IADD3 R13, R104, -0x2, RZ ;  /* 0xfffffffe680d7810 */ /* 0x000fe20007ffe0ff */
[----:B------:R-:W-:Y:S01]  /*b640*/  FADD.FTZ R122, R122, R41 ;  /* 0x000000297a7a7221 */ /* 0x000fe20000010000 */
[----:B------:R-:W-:-:S05]  /*b650*/  VIMNMX R21, RZ, R10, !PT ;  /* 0x0000000aff157248 */ /* 0x000fca0007fe0100 */
[----:B------:R-:W4:Y:S08]  /*b660*/  MUFU.EX2 R36, R36 ;  /* 0x0000002400247308 */ /* 0x000f300000000800 */
[----:B------:R-:W5:Y:S01]  /*b670*/  MUFU.EX2 R37, R37 ;  /* 0x0000002500257308 */ /* 0x000f620000000800 */
[----:B--2---:R-:W-:Y:S01]  /*b680*/  F2FP.SATFINITE.E4M3.F32.PACK_AB_MERGE_C R8, R98, R45, RZ ;  /* 0x0000002d6208723e */ /* 0x004fe200048070ff */
[----:B0-----:R-:W-:Y:S01]  /*b690*/  FADD.FTZ R3, R43, R122 ;  /* 0x0000007a2b037221 */ /* 0x001fe20000010000 */
[----:B------:R-:W-:-:S02]  /*b6a0*/  ISETP.GE.AND P0, PT, R13, R21, PT ;  /* 0x000000150d00720c */ /* 0x000fc40003f06270 */
[C---:B---3--:R-:W-:Y:S01]  /*b6b0*/  F2FP.SATFINITE.E4M3.F32.PACK_AB_MERGE_C R139, R44.reuse, R43, R8 ;  /* 0x0000002b2c8b723e */ /* 0x048fe20004807008 */
[----:B------:R-:W-:-:S01]  /*b6c0*/  FADD.FTZ R44, R44, R3 ;  /* 0x000000032c2c7221 */ /* 0x000fc20000010000 */
[----:B------:R-:W-:Y:S01]  /*b6d0*/  F2FP.SATFINITE.E4M3.F32.PACK_AB_MERGE_C R12, R57, R12, RZ ;  /* 0x0000000c390c723e */ /* 0x000fe200048070ff */
[----:B-1----:R-:W-:-:S01]  /*b6e0*/  FADD.FTZ R3, R11, R0 ;  /* 0x000000000b037221 */ /* 0x002fc20000010000 */
[----:B------:R-:W-:Y:S01]  /*b6f0*/  F2FP.SATFINITE.E4M3.F32.PACK_AB_MERGE_C R67, R74, R67, RZ ;  /* 0x000000434a43723e */ /* 0x000fe200048070ff */
[----:B------:R-:W-:-:S01]  /*b700*/  FADD.FTZ R45, R45, R44 ;  /* 0x0000002c2d2d7221 */ /* 0x000fc20000010000 */
[----:B------:R-:W-:Y:S01]  /*b710*/  F2FP.SATFINITE.E4M3.F32.PACK_AB_MERGE_C R152, R55, R52, R12 ;  /* 0x000000343798723e */ /* 0x000fe2000480700c */
[----:B------:R-:W-:Y:S01]  /*b720*/  IMAD.MOV.U32 R55, RZ, RZ, RZ ;  /* 0x000000ffff377224 */ /* 0x000fe200078e00ff */
[----:B------:R-:W-:Y:S01]  /*b730*/  F2FP.SATFINITE.E4M3.F32.PACK_AB_MERGE_C R148, R65, R20, R67 ;  /* 0x000000144194723e */ /* 0x000fe20004807043 */
[----:B----4-:R-:W-:-:S01]  /*b740*/  FADD.FTZ R20, R36, R3 ;  /* 0x0000000324147221 */ /* 0x010fc20000010000 */
[----:B------:R-:W-:-:S02]  /*b750*/  F2FP.SATFINITE.E4M3.F32.PACK_AB_MERGE_C R77, R78, R77, RZ ;  /* 0x0000004d4e4d723e */ /* 0x000fc400048070ff */
[C---:B-----5:R-:W-:Y:S01]  /*b760*/  F2FP.SATFINITE.E4M3.F32.PACK_AB_MERGE_C R0, R37.reuse, R36, RZ ;  /* 0x000000242500723e */ /* 0x060fe200048070ff */
[----:B------:R-:W-:Y:S01]  /*b770*/  BSSY B0, `(.L_x_12068) ;  /* 0x00003e2000007945 */ /* 0x000fe20003800000 */
        /* <DEDUP_REMOVED lines=66> */
[----:B------:R-:W-:-:S07]  /*bba0*/  CS2R R24, SRZ ;  /* 0x0000000000187805 */ /* 0x000fce000001ff00 */
.L_x_12081:
[----:B------:R-:W-:-:S04]  /*bbb0*/  ISETP.NE.AND P0, PT, R8, 0x1, PT ;  /* 0x000000010800780c */ /* 0x000fc80003f05270 */
[----:B------:R-:W-:-:S04]  /*bbc0*/  SEL R156, RZ, 0x1, P0 ;  /* 0x00000001ff9c7807 */ /* 0x000fc80000000000 */
[----:B------:R-:W-:Y:S01]  /*bbd0*/  LOP3.LUT R156, R9, R156, RZ, 0x3c, !PT ;  /* 0x0000009c099c7212 */ /* 0x000fe200078e3cff */
[----:B0-----:R-:W-:Y:S06]  /*bbe0*/  @!P1 BRA `(.L_x_12070) ;  /* 0x0000000000049947 */ /* 0x001fec0003800000 */
[----:B------:R-:W-:Y:S01]  /*bbf0*/  BPT.TRAP 0x1 ;  /* 0x000000040000795c */ /* 0x000fe20000300000 */
.L_x_12070:
        /* <DEDUP_REMOVED lines=8> */
.L_x_12071:
        /* <DEDUP_REMOVED lines=8> */
.L_x_12073:
[----:B------:R-:W-:Y:S05]  /*bd00*/  BSYNC B2 ;  /* 0x0000000000027941 */ /* 0x000fea0003800000 */
.L_x_12072:
        /* <DEDUP_REMOVED lines=16> */
[----:B------:R-:W-:Y:S02]  /*be10*/  R2UR UR14, R10 ;  /* 0x000000000a0e72ca */ /* 0x000fe400000e0000 */
        /* <DEDUP_REMOVED lines=9> */
[----:B------:R-:W-:Y:S02]  /*beb0*/  IADD3 R10, R14, 0x200, RZ ;  /* 0x000002000e0a7810 */ /* 0x000fe40007ffe0ff */
[----:B------:R-:W-:Y:S01]  /*bec0*/  R2UR UR23, R11 ;  /* 0x000000000b1772ca */ /* 0x000fe200000e0000 */
[----:B------:R-:W-:Y:S01]  /*bed0*/  IMAD.MOV.U32 R11, RZ, RZ, -0x7fffffe0 ;  /* 0x80000020ff0b7424 */ /* 0x000fe200078e00ff */
[----:B------:R-:W-:Y:S01]  /*bee0*/  R2UR UR22, R10 ;  /* 0x000000000a1672ca */ /* 0x000fe200000e0000 */
[----:B------:R-:W-:Y:S01]  /*bef0*/  VIADD R10, R14, 0x82 ;  /* 0x000000820e0a7836 */ /* 0x000fe20000000000 */
        /* <DEDUP_REMOVED lines=10> */
[----:B------:R-:W-:Y:S02]  /*bfa0*/  R2UR UR7, R11 ;  /* 0x000000000b0772ca */ /* 0x000fe400000e0000 */
[----:B------:R-:W-:-:S02]  /*bfb0*/  R2UR UR4, R6 ;  /* 0x00000000060472ca */ /* 0x000fc400000e0000 */
[----:B------:R-:W-:Y:S02]  /*bfc0*/  R2UR UR5, R7 ;  /* 0x00000000070572ca */ /* 0x000fe400000e0000 */
[----:B------:R-:W-:Y:S01]  /*bfd0*/  MOV R11, 0x80000020 ;  /* 0x80000020000b7802 */ /* 0x000fe20000000f00 */
        /* <DEDUP_REMOVED lines=42> */
.L_x_12075:
[----:B------:R-:W-:Y:S01]  /*c280*/  SHF.L.U32 R9, R9, 0x1f, RZ ;  /* 0x0000001f09097819 */ /* 0x000fe200000006ff */
[----:B------:R-:W-:-:S04]  /*c290*/  IMAD R14, R8, 0x8, R16 ;  /* 0x00000008080e7824 */ /* 0x000fc800078e0210 */
[----:B------:R0:W1:Y:S01]  /*c2a0*/  SYNCS.PHASECHK.TRANS64.TRYWAIT P0, [R14+URZ+0x13250], R9 ;  /* 0x013250090e0075a7 */ /* 0x000062000800017f */
[----:B------:R-:W-:Y:S05]  /*c2b0*/  @!P1 BRA `(.L_x_12076) ;  /* 0x0000000000049947 */ /* 0x000fea0003800000 */
[----:B------:R-:W-:Y:S01]  /*c2c0*/  BPT.TRAP 0x1 ;  /* 0x000000040000795c */ /* 0x000fe20000300000 */
.L_x_12076:
[----:B------:R-:W-:Y:S04]  /*c2d0*/  BSSY B2, `(.L_x_12077) ;  /* 0x0000004000027945 */ /* 0x000fe80003800000 */
[----:B-1----:R-:W-:Y:S05]  /*c2e0*/  @P0 BRA `(.L_x_12078) ;  /* 0x0000000000080947 */ /* 0x002fea0003800000 */
[----:B------:R-:W1:Y:S02]  /*c2f0*/  SYNCS.PHASECHK.TRANS64.TRYWAIT P0, [R14+URZ+0x13250], R9 ;  /* 0x013250090e0075a7 */ /* 0x000e64000800017f */
[----:B-1----:R-:W-:Y:S05]  /*c300*/  @!P0 BRA `(.L_x_12079) ;  /* 0x000000e400648947 */ /* 0x002fea0003800000 */
.L_x_12078:
[----:B------:R-:W-:Y:S05]  /*c310*/  BSYNC B2 ;  /* 0x0000000000027941 */ /* 0x000fea0003800000 */
.L_x_12077:
        /* <DEDUP_REMOVED lines=23> */
[----:B------:R-:W-:Y:S01]  /*c490*/  R2UR UR6, R8 ;  /* 0x00000000080672ca */ /* 0x000fe200000e0000 */
[C---:B------:R-:W-:Y:S01]  /*c4a0*/  FMUL.FTZ R68, R2.reuse, R68 ;  /* 0x0000004402447220 */ /* 0x040fe20000410000 */
[----:B------:R-:W-:Y:S01]  /*c4b0*/  R2UR UR7, R9 ;  /* 0x00000000090772ca */ /* 0x000fe200000e0000 */
[----:B------:R-:W-:Y:S01]  /*c4c0*/  FMUL.FTZ R75, R2, R75 ;  /* 0x0000004b024b7220 */ /* 0x000fe20000410000 */
[----:B------:R-:W-:-:S11]  /*c4d0*/  ULDC UR4, c[0x0][0x988] ;  /* 0x0002620000047ab9 */ /* 0x000fd60000000800 */
[----:B------:R-:W-:Y:S01]  /*c4e0*/  QGMMA.64x64x32.F32.E4M3.E4M3 R24, R152, gdesc[UR4], R24, gsb0 ;  /* 0x00e0000498187df3 */ /* 0x000fe20008000818 */
[----:B------:R-:W-:Y:S01]  /*c4f0*/  VIADD R10, R8, 0x80 ;  /* 0x00000080080a7836 */ /* 0x000fe20000000000 */
[----:B------:R-:W-:-:S04]  /*c500*/  R2UR UR7, R11 ;  /* 0x000000000b0772ca */ /* 0x000fc800000e0000 */
[----:B------:R-:W-:Y:S01]  /*c510*/  R2UR UR6, R10 ;  /* 0x000000000a0672ca */ /* 0x000fe200000e0000 */
[----:B------:R-:W-:Y:S02]  /*c520*/  WARPGROUP.DEPBAR.LE gsb0, 0x0 ;  /* 0x00008000000079c5 */ /* 0x000fe40000010000 */
[----:B------:R-:W-:Y:S01]  /*c530*/  WARPGROUP.ARRIVE ;  /* 0x00000000000079c5 */ /* 0x000fe20000000000 */
[----:B------:R-:W2:Y:S04]  /*c540*/  LDL R152, [R1+0x1c] ;  /* 0x00001c0001987983 */ /* 0x000ea80000100800 */
[----:B------:R-:W3:Y:S05]  /*c550*/  LDL R153, [R1+0x10] ;  /* 0x0000100001997983 */ /* 0x000eea0000100800 */
[----:B------:R-:W-:Y:S01]  /*c560*/  QGMMA.64x64x32.F32.E4M3.E4M3 R24, R148, gdesc[UR4], R24, gsb0 ;  /* 0x00e0000494187df3 */ /* 0x000fe20008000818 */
[----:B------:R-:W4:Y:S04]  /*c570*/  LDL R154, [R1+0x30] ;  /* 0x00003000019a7983 */ /* 0x000f280000100800 */
[----:B------:R-:W5:Y:S01]  /*c580*/  LDL R155, [R1+0x34] ;  /* 0x00003400019b7983 */ /* 0x000f620000100800 */
[----:B------:R-:W-:-:S03]  /*c590*/  WARPGROUP.DEPBAR.LE gsb0, 0x0 ;  /* 0x00008000000079c5 */ /* 0x000fc60000010000 */
[----:B------:R-:W2:Y:S01]  /*c5a0*/  LDL R151, [R1+0x14] ;  /* 0x0000140001977983 */ /* 0x000ea20000100800 */
        /* <DEDUP_REMOVED lines=8> */
[----:B------:R-:W-:Y:S02]  /*c630*/  VIADD R10, R8, 0x100 ;  /* 0x00000100080a7836 */ /* 0x000fe40000000000 */
[----:B------:R-:W-:Y:S01]  /*c640*/  FMUL.FTZ R106, R2, R107 ;  /* 0x0000006b026a7220 */ /* 0x000fe20000410000 */
[----:B------:R-:W-:-:S02]  /*c650*/  IMAD.MOV.U32 R11, RZ, RZ, -0x3ffffff0 ;  /* 0xc0000010ff0b7424 */ /* 0x000fc400078e00ff */
[C---:B------:R-:W-:Y:S01]  /*c660*/  FMUL.FTZ R107, R2.reuse, R110 ;  /* 0x0000006e026b7220 */ /* 0x040fe20000410000 */
[C---:B------:R-:W-:Y:S01]  /*c670*/  FMUL.FTZ R110, R2.reuse, R114 ;  /* 0x00000072026e7220 */ /* 0x040fe20000410000 */
[C---:B------:R-:W-:Y:S01]  /*c680*/  FMUL.FTZ R114, R2.reuse, R116 ;  /* 0x0000007402727220 */ /* 0x040fe20000410000 */
[----:B------:R-:W-:Y:S01]  /*c690*/  FMUL.FTZ R116, R2, R119 ;  /* 0x0000007702747220 */ /* 0x000fe20000410000 */
[----:B------:R-:W-:Y:S01]  /*c6a0*/  R2UR UR6, R10 ;  /* 0x000000000a0672ca */ /* 0x000fe200000e0000 */
[C---:B------:R-:W-:Y:S01]  /*c6b0*/  FMUL.FTZ R119, R2.reuse, R93 ;  /* 0x0000005d02777220 */ /* 0x040fe20000410000 */
[----:B------:R-:W-:Y:S01]  /*c6c0*/  R2UR UR7, R11 ;  /* 0x000000000b0772ca */ /* 0x000fe200000e0000 */
[C---:B------:R-:W-:Y:S01]  /*c6d0*/  FMUL.FTZ R93, R2.reuse, R95 ;  /* 0x0000005f025d7220 */ /* 0x040fe20000410000 */
[----:B------:R-:W-:Y:S01]  /*c6e0*/  FMUL.FTZ R95, R2, R98 ;  /* 0x00000062025f7220 */ /* 0x000fe20000410000 */
[----:B------:R-:W-:Y:S01]  /*c6f0*/  WARPGROUP.ARRIVE ;  /* 0x00000000000079c5 */ /* 0x000fe20000000000 */
        /* <DEDUP_REMOVED lines=9> */
[----:B------:R-:W-:Y:S01]  /*c790*/  QGMMA.64x64x32.F32.E4M3.E4M3 R24, R144, gdesc[UR4], R24, gsb0 ;  /* 0x00e0000490187df3 */ /* 0x000fe20008000818 */
[----:B------:R-:W-:Y:S01]  /*c7a0*/  R2UR UR7, R11 ;  /* 0x000000000b0772ca */ /* 0x000fe200000e0000 */
        /* <DEDUP_REMOVED lines=30> */
[----:B------:R-:W-:-:S02]  /*c990*/  FMUL.FTZ R67, R2, R67 ;  /* 0x0000004302437220 */ /* 0x000fc40000410000 */
        /* <DEDUP_REMOVED lines=22> */
[----:B------:R-:W-:Y:S01]  /*cb00*/  FMUL.FTZ R141, R2, R59 ;  /* 0x0000003b028d7220 */ /* 0x000fe20000410000 */
[----:B------:R-:W-:Y:S01]  /*cb10*/  IMAD.U32 R59, RZ, RZ, UR4 ;  /* 0x00000004ff3b7e24 */ /* 0x000fe2000f8e00ff */
[----:B------:R-:W-:Y:S02]  /*cb20*/  WARPGROUP.ARRIVE ;  /* 0x00000000000079c5 */ /* 0x000fe40000000000 */
        /* <DEDUP_REMOVED lines=13> */
[----:B--2---:R-:W-:-:S04]  /*cc00*/  IMAD R98, R151, 0xc0, RZ ;  /* 0x000000c097627824 */ /* 0x004fc800078e02ff */
[----:B------:R-:W-:-:S03]  /*cc10*/  IMAD R98, R13, -0xa0, R98 ;  /* 0xffffff600d627824 */ /* 0x000fc600078e0262 */
[----:B------:R-:W-:Y:S02]  /*cc20*/  MUFU.TANH R126, R126 ;  /* 0x0000007e007e7308 */ /* 0x000fe40000002400 */
[----:B------:R-:W-:-:S06]  /*cc30*/  IADD3 R98, R98, 0x1, R152 ;  /* 0x0000000162627810 */ /* 0x000fcc0007ffe098 */
[----:B------:R-:W-:Y:S01]  /*cc40*/  MUFU.TANH R128, R128 ;  /* 0x0000008000807308 */ /* 0x000fe20000002400 */
[----:B---3--:R-:W-:-:S04]  /*cc50*/  IMAD.IADD R98, R98, 0x1, -R153 ;  /* 0x0000000162627824 */ /* 0x008fc800078e0a99 */
[----:B----4-:R-:W-:-:S03]  /*cc60*/  IMAD R98, R154, -0x2, R98 ;  /* 0xfffffffe9a627824 */ /* 0x010fc600078e0262 */
[----:B------:R-:W-:Y:S01]  /*cc70*/  MUFU.TANH R130, R130 ;  /* 0x0000008200827308 */ /* 0x000fe20000002400 */
[----:B-----5:R-:W-:Y:S02]  /*cc80*/  IMAD.IADD R98, R155, 0x1, R98 ;  /* 0x000000019b627824 */ /* 0x020fe400078e0262 */
[----:B------:R-:W2:Y:S03]  /*cc90*/  S2R R155, SR_TID.X ;  /* 0x00000000009b7919 */ /* 0x000ea60000002100 */
[C---:B------:R-:W-:Y:S02]  /*cca0*/  ISETP.GT.AND P0, PT, R98.reuse, RZ, PT ;  /* 0x000000ff6200720c */ /* 0x040fe40003f04270 */
[----:B------:R-:W-:Y:S01]  /*ccb0*/  ISETP.GT.AND P2, PT, R98, 0x1, PT ;  /* 0x000000016200780c */ /* 0x000fe20003f44270 */
[----:B------:R-:W-:Y:S01]  /*ccc0*/  MUFU.TANH R132, R132 ;  /* 0x0000008400847308 */ /* 0x000fe20000002400 */
[----:B0-----:R-:W-:-:S02]  /*ccd0*/  FSEL R102, R9, -INF , P0 ;  /* 0xff80000009667808 */ /* 0x001fc40000000000 */
[C---:B------:R-:W-:Y:S02]  /*cce0*/  ISETP.GT.AND P0, PT, R98.reuse, 0x8, PT ;  /* 0x000000086200780c */ /* 0x040fe40003f04270 */
[----:B-1----:R-:W-:Y:S02]  /*ccf0*/  FSEL R11, R11, -INF , P2 ;  /* 0xff8000000b0b7808 */ /* 0x002fe40001000000 */
[C---:B------:R-:W-:Y:S01]  /*cd00*/  ISETP.GT.AND P2, PT, R98.reuse, 0x9, PT ;  /* 0x000000096200780c */ /* 0x040fe20003f44270 */
[----:B------:R0:W-:Y:S01]  /*cd10*/  MUFU.TANH R9, R103 ;  /* 0x0000006700097308 */ /* 0x0001e20000002400 */
[----:B------:R-:W-:Y:S02]  /*cd20*/  FSEL R121, R121, -INF , P0 ;  /* 0xff80000079797808 */ /* 0x000fe40000000000 */
[----:B------:R-:W-:Y:S02]  /*cd30*/  ISETP.GT.AND P0, PT, R98, 0x10, PT ;  /* 0x000000106200780c */ /* 0x000fe40003f04270 */
[----:B------:R-:W-:-:S02]  /*cd40*/  FSEL R123, R123, -INF , P2 ;  /* 0xff8000007b7b7808 */ /* 0x000fc40001000000 */
[----:B------:R-:W-:Y:S01]  /*cd50*/  ISETP.GT.AND P2, PT, R98, 0x11, PT ;  /* 0x000000116200780c */ /* 0x000fe20003f44270 */
[----:B------:R-:W-:Y:S01]  /*cd60*/  MUFU.TANH R104, R104 ;  /* 0x0000006800687308 */ /* 0x000fe20000002400 */
[----:B0-----:R-:W-:Y:S02]  /*cd70*/  FMNMX.FTZ R103, R102, R15, !PT ;  /* 0x0000000f66677209 */ /* 0x001fe40007810000 */
[----:B------:R-:W-:Y:S02]  /*cd80*/  FSEL R125, R125, -INF , P0 ;  /* 0xff8000007d7d7808 */ /* 0x000fe40000000000 */
[----:B------:R-:W-:Y:S02]  /*cd90*/  FMNMX.FTZ R103, R11, R103, !PT ;  /* 0x000000670b677209 */ /* 0x000fe40007810000 */
[----:B------:R-:W-:Y:S01]  /*cda0*/  ISETP.GT.AND P0, PT, R98, 0x18, PT ;  /* 0x000000186200780c */ /* 0x000fe20003f04270 */
[----:B------:R-:W-:Y:S01]  /*cdb0*/  MUFU.TANH R106, R106 ;  /* 0x0000006a006a7308 */ /* 0x000fe20000002400 */
[----:B------:R-:W-:-:S02]  /*cdc0*/  FMNMX.FTZ R103, R121, R103, !PT ;  /* 0x0000006779677209 */ /* 0x000fc40007810000 */
[----:B------:R-:W-:Y:S02]  /*cdd0*/  FSEL R127, R127, -INF , P2 ;  /* 0xff8000007f7f7808 */ /* 0x000fe40001000000 */
[----:B------:R-:W-:Y:S02]  /*cde0*/  FMNMX.FTZ R135, R123, R103, !PT ;  /* 0x000000677b877209 */ /* 0x000fe40007810000 */
[----:B------:R-:W-:Y:S01]  /*cdf0*/  ISETP.GT.AND P2, PT, R98, 0x19, PT ;  /* 0x000000196200780c */ /* 0x000fe20003f44270 */
[----:B------:R0:W1:Y:S01]  /*ce00*/  MUFU.TANH R103, R73 ;  /* 0x0000004900677308 */ /* 0x0000620000002400 */
[----:B------:R-:W-:Y:S02]  /*ce10*/  FMNMX.FTZ R135, R125, R135, !PT ;  /* 0x000000877d877209 */ /* 0x000fe40007810000 */
[----:B------:R-:W-:Y:S02]  /*ce20*/  FSEL R129, R129, -INF , P0 ;  /* 0xff80000081817808 */ /* 0x000fe40000000000 */
[----:B------:R-:W-:-:S02]  /*ce30*/  FMNMX.FTZ R135, R127, R135, !PT ;  /* 0x000000877f877209 */ /* 0x000fc40007810000 */
[----:B------:R-:W-:Y:S01]  /*ce40*/  ISETP.GT.AND P0, PT, R98, 0x20, PT ;  /* 0x000000206200780c */ /* 0x000fe20003f04270 */
[----:B------:R-:W-:Y:S01]  /*ce50*/  MUFU.TANH R107, R107 ;  /* 0x0000006b006b7308 */ /* 0x000fe20000002400 */
[----:B------:R-:W-:Y:S01]  /*ce60*/  FSEL R131, R131, -INF , P2 ;  /* 0xff80000083837808 */ /* 0x000fe20001000000 */
[C---:B0-----:R-:W-:Y:S01]  /*ce70*/  FMUL.FTZ R73, R2.reuse, R74 ;  /* 0x0000004a02497220 */ /* 0x041fe20000410000 */
[----:B------:R-:W-:Y:S01]  /*ce80*/  FMNMX.FTZ R135, R129, R135, !PT ;  /* 0x0000008781877209 */ /* 0x000fe20007810000 */
[----:B------:R-:W-:Y:S01]  /*ce90*/  FMUL.FTZ R74, R2, R76 ;  /* 0x0000004c024a7220 */ /* 0x000fe20000410000 */
[----:B------:R-:W-:Y:S01]  /*cea0*/  ISETP.GT.AND P2, PT, R98, 0x21, PT ;  /* 0x000000216200780c */ /* 0x000fe20003f44270 */
[C---:B------:R-:W-:Y:S01]  /*ceb0*/  FMUL.FTZ R76, R2.reuse, R77 ;  /* 0x0000004d024c7220 */ /* 0x040fe20000410000 */
[----:B------:R-:W-:Y:S01]  /*cec0*/  FSEL R133, R133, -INF , P0 ;  /* 0xff80000085857808 */ /* 0x000fe20000000000 */
[----:B------:R-:W-:Y:S01]  /*ced0*/  FMUL.FTZ R77, R2, R80 ;  /* 0x00000050024d7220 */ /* 0x000fe20000410000 */
[----:B------:R-:W-:Y:S01]  /*cee0*/  FMNMX.FTZ R135, R131, R135, !PT ;  /* 0x0000008783877209 */ /* 0x000fe20007810000 */
[----:B------:R-:W0:Y:S01]  /*cef0*/  MUFU.TANH R74, R74 ;  /* 0x0000004a004a7308 */ /* 0x000e220000002400 */
[----:B------:R-:W-:Y:S01]  /*cf00*/  ISETP.GT.AND P0, PT, R98, 0x28, PT ;  /* 0x000000286200780c */ /* 0x000fe20003f04270 */
[C---:B------:R-:W-:Y:S01]  /*cf10*/  FMUL.FTZ R80, R2.reuse, R81 ;  /* 0x0000005102507220 */ /* 0x040fe20000410000 */
[----:B------:R-:W-:Y:S01]  /*cf20*/  FSEL R105, R105, -INF , P2 ;  /* 0xff80000069697808 */ /* 0x000fe20001000000 */
[C---:B------:R-:W-:Y:S01]  /*cf30*/  FMUL.FTZ R81, R2.reuse, R84 ;  /* 0x0000005402517220 */ /* 0x040fe20000410000 */
[----:B------:R-:W-:Y:S01]  /*cf40*/  FMNMX.FTZ R135, R133, R135, !PT ;  /* 0x0000008785877209 */ /* 0x000fe20007810000 */
[----:B------:R-:W-:Y:S01]  /*cf50*/  FMUL.FTZ R84, R2, R85 ;  /* 0x0000005502547220 */ /* 0x000fe20000410000 */
[----:B------:R-:W-:Y:S01]  /*cf60*/  ISETP.GT.AND P2, PT, R98, 0x29, PT ;  /* 0x000000296200780c */ /* 0x000fe20003f44270 */
[----:B------:R-:W3:Y:S01]  /*cf70*/  MUFU.TANH R76, R76 ;  /* 0x0000004c004c7308 */ /* 0x000ee20000002400 */
[----:B------:R-:W-:Y:S01]  /*cf80*/  FSEL R108, R108, -INF , P0 ;  /* 0xff8000006c6c7808 */ /* 0x000fe20000000000 */
[----:B------:R-:W-:Y:S01]  /*cf90*/  FMUL.FTZ R85, R2, R65 ;  /* 0x0000004102557220 */ /* 0x000fe20000410000 */
[----:B------:R-:W-:-:S02]  /*cfa0*/  FMNMX.FTZ R135, R105, R135, !PT ;  /* 0x0000008769877209 */ /* 0x000fc40007810000 */
[----:B------:R-:W-:Y:S02]  /*cfb0*/  ISETP.GT.AND P0, PT, R98, 0x30, PT ;  /* 0x000000306200780c */ /* 0x000fe40003f04270 */
[----:B------:R-:W-:Y:S01]  /*cfc0*/  FSEL R134, R134, -INF , P2 ;  /* 0xff80000086867808 */ /* 0x000fe20001000000 */
[----:B------:R-:W4:Y:S01]  /*cfd0*/  MUFU.TANH R77, R77 ;  /* 0x0000004d004d7308 */ /* 0x000f220000002400 */
[----:B------:R-:W-:Y:S02]  /*cfe0*/  FMNMX.FTZ R135, R108, R135, !PT ;  /* 0x000000876c877209 */ /* 0x000fe40007810000 */
[----:B------:R-:W-:Y:S02]  /*cff0*/  ISETP.GT.AND P2, PT, R98, 0x31, PT ;  /* 0x000000316200780c */ /* 0x000fe40003f44270 */
[----:B------:R-:W-:Y:S02]  /*d000*/  FSEL R111, R111, -INF , P0 ;  /* 0xff8000006f6f7808 */ /* 0x000fe40000000000 */
[----:B------:R-:W-:Y:S01]  /*d010*/  FMNMX.FTZ R135, R134, R135, !PT ;  /* 0x0000008786877209 */ /* 0x000fe20007810000 */
[----:B------:R-:W5:Y:S01]  /*d020*/  MUFU.TANH R80, R80 ;  /* 0x0000005000507308 */ /* 0x000f620000002400 */
        /* <DEDUP_REMOVED lines=46> */
[----:B-1----:R-:W-:Y:S02]  /*d310*/  FSEL R103, R103, -INF , P2 ;  /* 0xff80000067677808 */ /* 0x002fe40001000000 */
[----:B------:R-:W-:Y:S02]  /*d320*/  FMNMX.FTZ R135, R72, R135, !PT ;  /* 0x0000008748877209 */ /* 0x000fe40007810000 */
[----:B------:R-:W-:Y:S01]  /*d330*/  ISETP.GT.AND P2, PT, R98, 0x69, PT ;  /* 0x000000696200780c */ /* 0x000fe20003f44270 */
[----:B------:R-:W-:Y:S01]  /*d340*/  MUFU.TANH R90, R90 ;  /* 0x0000005a005a7308 */ /* 0x000fe20000002400 */
[----:B0-----:R-:W-:Y:S02]  /*d350*/  FSEL R74, R74, -INF , P0 ;  /* 0xff8000004a4a7808 */ /* 0x001fe40000000000 */
        /* <DEDUP_REMOVED lines=14> */
[----:B--2---:R-:W-:Y:S02]  /*d440*/  FSEL R81, R81, -INF , P0 ;  /* 0xff80000051517808 */ /* 0x004fe40000000000 */
        /* <DEDUP_REMOVED lines=8> */
[----:B------:R0:W1:Y:S01]  /*d4d0*/  MUFU.TANH R56, R68 ;  /* 0x0000004400387308 */ /* 0x0000620000002400 */
[----:B------:R-:W-:-:S02]  /*d4e0*/  ISETP.GT.AND P0, PT, R98, 0x88, PT ;  /* 0x000000886200780c */ /* 0x000fc40003f04270 */
[----:B------:R-:W-:Y:S02]  /*d4f0*/  FMNMX.FTZ R135, R65, R135, !PT ;  /* 0x0000008741877209 */ /* 0x000fe40007810000 */
[----:B------:R-:W-:Y:S02]  /*d500*/  FSEL R60, R60, -INF , P0 ;  /* 0xff8000003c3c7808 */ /* 0x000fe40000000000 */
[----:B------:R-:W-:Y:S01]  /*d510*/  ISETP.GT.AND P0, PT, R98, 0x90, PT ;  /* 0x000000906200780c */ /* 0x000fe20003f04270 */
        /* <DEDUP_REMOVED lines=16> */
[----:B------:R-:W3:Y:S01]  /*d620*/  MUFU.TANH R73, R73 ;  /* 0x0000004900497308 */ /* 0x000ee20000002400 */
[----:B--2---:R-:W-:Y:S01]  /*d630*/  FMUL.FTZ R75, R2, R78 ;  /* 0x0000004e024b7220 */ /* 0x004fe20000410000 */
[----:B-1----:R-:W-:Y:S02]  /*d640*/  FSEL R78, R56, -INF , P0 ;  /* 0xff800000384e7808 */ /* 0x002fe40000000000 */
[----:B------:R-:W-:Y:S02]  /*d650*/  FMNMX.FTZ R56, R85, R135, !PT ;  /* 0x0000008755387209 */ /* 0x000fe40007810000 */
[----:B0-----:R-:W-:-:S02]  /*d660*/  FSEL R135, R57, -INF , P2 ;  /* 0xff80000039877808 */ /* 0x001fc40001000000 */
[----:B------:R-:W-:Y:S01]  /*d670*/  FMNMX.FTZ R56, R78, R56, !PT ;  /* 0x000000384e387209 */ /* 0x000fe20007810000 */
[----:B------:R-:W0:Y:S01]  /*d680*/  MUFU.TANH R75, R75 ;  /* 0x0000004b004b7308 */ /* 0x000e220000002400 */
[----:B------:R-:W-:Y:S02]  /*d690*/  LOP3.LUT R142, R155, 0x7f, RZ, 0xc0, !PT ;  /* 0x0000007f9b8e7812 */ /* 0x000fe400078ec0ff */
[----:B------:R-:W-:-:S05]  /*d6a0*/  FMNMX.FTZ R56, R135, R56, !PT ;  /* 0x0000003887387209 */ /* 0x000fca0007810000 */
[----:B------:R-:W1:Y:S01]  /*d6b0*/  SHFL.BFLY PT, R57, R56, 0x2, 0x1f ;  /* 0x0c401f0038397f89 */ /* 0x000e6200000e0000 */
[----:B------:R-:W2:Y:S08]  /*d6c0*/  MUFU.TANH R79, R79 ;  /* 0x0000004f004f7308 */ /* 0x000eb00000002400 */
[----:B------:R-:W4:Y:S08]  /*d6d0*/  MUFU.TANH R82, R82 ;  /* 0x0000005200527308 */ /* 0x000f300000002400 */
[----:B------:R-:W5:Y:S01]  /*d6e0*/  MUFU.TANH R83, R83 ;  /* 0x0000005300537308 */ /* 0x000f620000002400 */
[----:B-1----:R-:W-:Y:S01]  /*d6f0*/  FMNMX.FTZ R57, R56, R57, !PT ;  /* 0x0000003938397209 */ /* 0x002fe20007810000 */
[----:B------:R-:W-:-:S02]  /*d700*/  VIADD R56, R8, 0x200 ;  /* 0x0000020008387836 */ /* 0x000fc40000000000 */
[C---:B------:R-:W-:Y:S01]  /*d710*/  FMUL.FTZ R8, R2.reuse, R70 ;  /* 0x0000004602087220 */ /* 0x040fe20000410000 */
[----:B------:R-:W-:-:S03]  /*d720*/  FMUL.FTZ R70, R2, R71 ;  /* 0x0000004702467220 */ /* 0x000fc60000410000 */
[----:B------:R-:W1:Y:S01]  /*d730*/  MUFU.TANH R86, R86 ;  /* 0x0000005600567308 */ /* 0x000e620000002400 */
[----:B------:R-:W3:Y:S01]  /*d740*/  SHFL.BFLY PT, R58, R57, 0x1, 0x1f ;  /* 0x0c201f00393a7f89 */ /* 0x000ee200000e0000 */
[----:B------:R-:W-:-:S06]  /*d750*/  R2UR UR6, R56 ;  /* 0x00000000380672ca */ /* 0x000fcc00000e0000 */
[----:B------:R-:W1:Y:S08]  /*d760*/  MUFU.TANH R87, R87 ;  /* 0x0000005700577308 */ /* 0x000e700000002400 */
[----:B------:R-:W1:Y:S08]  /*d770*/  MUFU.TANH R140, R140 ;  /* 0x0000008c008c7308 */ /* 0x000e700000002400 */
[----:B------:R-:W1:Y:S01]  /*d780*/  MUFU.TANH R141, R141 ;  /* 0x0000008d008d7308 */ /* 0x000e620000002400 */
[----:B---3--:R-:W-:Y:S01]  /*d790*/  FMNMX.FTZ R58, R57, R58, !PT ;  /* 0x0000003a393a7209 */ /* 0x008fe20007810000 */
[----:B------:R-:W-:-:S03]  /*d7a0*/  IMAD.MOV.U32 R57, RZ, RZ, -0x3ffffff0 ;  /* 0xc0000010ff397424 */ /* 0x000fc600078e00ff */
[C---:B------:R-:W-:Y:S01]  /*d7b0*/  FSETP.NEU.FTZ.AND P0, PT, R58.reuse, -INF , PT ;  /* 0xff8000003a00780b */ /* 0x040fe20003f1d000 */
[----:B------:R-:W-:-:S01]  /*d7c0*/  FFMA.FTZ R56, R58, R59, -8 ;  /* 0xc10000003a387423 */ /* 0x000fc2000001003b */
[----:B------:R-:W-:Y:S01]  /*d7d0*/  R2UR UR7, R57 ;  /* 0x00000000390772ca */ /* 0x000fe200000e0000 */
[----:B------:R-:W3:Y:S03]  /*d7e0*/  MUFU.TANH R62, R62 ;  /* 0x0000003e003e7308 */ /* 0x000ee60000002400 */
[----:B------:R-:W-:-:S05]  /*d7f0*/  FSEL R56, R56, RZ, P0 ;  /* 0x000000ff38387208 */ /* 0x000fca0000000000 */
[-CC-:B------:R-:W-:Y:S01]  /*d800*/  FFMA.FTZ R71, R121, R59.reuse, -R56.reuse ;  /* 0x0000003b79477223 */ /* 0x180fe20000010838 */
[----:B------:R-:W-:-:S01]  /*d810*/  FFMA.FTZ R121, R125, R59, -R56 ;  /* 0x0000003b7d797223 */ /* 0x000fc20000010838 */
[----:B------:R-:W-:Y:S02]  /*d820*/  VIADD R125, R98, 0x8 ;  /* 0x00000008627d7836 */ /* 0x000fe40000000000 */
[----:B------:R-:W-:-:S01]  /*d830*/  FFMA.FTZ R57, R102, R59, -R56 ;  /* 0x0000003b66397223 */ /* 0x000fc20000010838 */
[-CC-:B------:R-:W-:Y:S01]  /*d840*/  FFMA.FTZ R102, R123, R59.reuse, -R56.reuse ;  /* 0x0000003b7b667223 */ /* 0x180fe20000010838 */
[----:B------:R-:W-:-:S01]  /*d850*/  FFMA.FTZ R123, R127, R59, -R56 ;  /* 0x0000003b7f7b7223 */ /* 0x000fc20000010838 */
[-CC-:B------:R-:W-:Y:S01]  /*d860*/  FFMA.FTZ R131, R131, R59.reuse, -R56.reuse ;  /* 0x0000003b83837223 */ /* 0x180fe20000010838 */
[----:B------:R-:W-:Y:S01]  /*d870*/  ISETP.GT.AND P4, PT, R125, RZ, PT ;  /* 0x000000ff7d00720c */ /* 0x000fe20003f84270 */
[-CC-:B------:R-:W-:Y:S01]  /*d880*/  FFMA.FTZ R129, R129, R59.reuse, -R56.reuse ;  /* 0x0000003b81817223 */ /* 0x180fe20000010838 */
[----:B------:R-:W-:Y:S01]  /*d890*/  ISETP.GT.AND P3, PT, R125, 0x1, PT ;  /* 0x000000017d00780c */ /* 0x000fe20003f64270 */
[----:B------:R-:W3:Y:S01]  /*d8a0*/  MUFU.TANH R63, R63 ;  /* 0x0000003f003f7308 */ /* 0x000ee20000002400 */
[----:B------:R-:W-:Y:S01]  /*d8b0*/  FSEL R127, R10, -INF , P4 ;  /* 0xff8000000a7f7808 */ /* 0x000fe20002000000 */
[-CC-:B------:R-:W-:Y:S01]  /*d8c0*/  FFMA.FTZ R133, R133, R59.reuse, -R56.reuse ;  /* 0x0000003b85857223 */ /* 0x180fe20000010838 */
[----:B------:R-:W-:Y:S01]  /*d8d0*/  ISETP.GT.AND P6, PT, R125, 0x8, PT ;  /* 0x000000087d00780c */ /* 0x000fe20003fc4270 */
[-CC-:B------:R-:W-:Y:S01]  /*d8e0*/  FFMA.FTZ R11, R11, R59.reuse, -R56.reuse ;  /* 0x0000003b0b0b7223 */ /* 0x180fe20000010838 */
[----:B------:R-:W-:Y:S01]  /*d8f0*/  FSEL R120, R120, -INF , P3 ;  /* 0xff80000078787808 */ /* 0x000fe20001800000 */
[-CC-:B------:R-:W-:Y:S01]  /*d900*/  FFMA.FTZ R105, R105, R59.reuse, -R56.reuse ;  /* 0x0000003b69697223 */ /* 0x180fe20000010838 */
[C---:B------:R-:W-:Y:S01]  /*d910*/  ISETP.GT.AND P5, PT, R125.reuse, 0x9, PT ;  /* 0x000000097d00780c */ /* 0x040fe20003fa4270 */
[----:B------:R0:W-:Y:S01]  /*d920*/  MUFU.EX2 R10, R131 ;  /* 0x00000083000a7308 */ /* 0x0001e20000000800 */
[C---:B------:R-:W-:Y:S01]  /*d930*/  ISETP.GT.AND P2, PT, R125.reuse, 0x10, PT ;  /* 0x000000107d00780c */ /* 0x040fe20003f44270 */
[-CC-:B------:R-:W-:Y:S01]  /*d940*/  FFMA.FTZ R108, R108, R59.reuse, -R56.reuse ;  /* 0x0000003b6c6c7223 */ /* 0x180fe20000010838 */
[----:B------:R-:W-:Y:S01]  /*d950*/  FSEL R124, R124, -INF , P5 ;  /* 0xff8000007c7c7808 */ /* 0x000fe20002800000 */
[-CC-:B------:R-:W-:Y:S01]  /*d960*/  FFMA.FTZ R134, R134, R59.reuse, -R56.reuse ;  /* 0x0000003b86867223 */ /* 0x180fe20000010838 */
[----:B------:R-:W-:Y:S01]  /*d970*/  ISETP.GT.AND P4, PT, R125, 0x11, PT ;  /* 0x000000117d00780c */ /* 0x000fe20003f84270 */
[--C-:B------:R-:W-:Y:S01]  /*d980*/  FFMA.FTZ R111, R111, R59, -R56.reuse ;  /* 0x0000003b6f6f7223 */ /* 0x100fe20000010838 */
[----:B------:R-:W-:Y:S01]  /*d990*/  FSEL R126, R126, -INF , P2 ;  /* 0xff8000007e7e7808 */ /* 0x000fe20001000000 */
[----:B------:R2:W-:Y:S01]  /*d9a0*/  MUFU.EX2 R98, R129 ;  /* 0x0000008100627308 */ /* 0x0005e20000000800 */
[----:B0-----:R-:W-:Y:S01]  /*d9b0*/  FMNMX.FTZ R131, R127, R3, !PT ;  /* 0x000000037f837209 */ /* 0x001fe20007810000 */
[-CC-:B------:R-:W-:Y:S01]  /*d9c0*/  FFMA.FTZ R113, R113, R59.reuse, -R56.reuse ;  /* 0x0000003b71717223 */ /* 0x180fe20000010838 */
[----:B------:R-:W-:Y:S01]  /*d9d0*/  ISETP.GT.AND P3, PT, R125, 0x18, PT ;  /* 0x000000187d00780c */ /* 0x000fe20003f64270 */
[--C-:B------:R-:W-:Y:S01]  /*d9e0*/  FFMA.FTZ R114, R114, R59, -R56.reuse ;  /* 0x0000003b72727223 */ /* 0x100fe20000010838 */
[----:B------:R-:W-:Y:S01]  /*d9f0*/  FMNMX.FTZ R131, R120, R131, !PT ;  /* 0x0000008378837209 */ /* 0x000fe20007810000 */
[-CC-:B------:R-:W-:Y:S01]  /*da00*/  FFMA.FTZ R117, R117, R59.reuse, -R56.reuse ;  /* 0x0000003b75757223 */ /* 0x180fe20000010838 */
[----:B------:R-:W-:Y:S01]  /*da10*/  FSEL R128, R128, -INF , P4 ;  /* 0xff80000080807808 */ /* 0x000fe20002000000 */
[----:B------:R-:W0:Y:S01]  /*da20*/  MUFU.TANH R66, R66 ;  /* 0x0000004200427308 */ /* 0x000e220000002400 */
[----:B--2---:R-:W-:Y:S01]  /*da30*/  FSEL R129, R122, -INF , P6 ;  /* 0xff8000007a817808 */ /* 0x004fe20003000000 */
        /* <DEDUP_REMOVED lines=9> */
[C---:B------:R-:W-:Y:S01]  /*dad0*/  ISETP.GT.AND P5, PT, R125.reuse, 0x20, PT ;  /* 0x000000207d00780c */ /* 0x040fe20003fa4270 */
        /* <DEDUP_REMOVED lines=16> */
[-CC-:B------:R-:W-:Y:S01]  /*dbe0*/  FFMA.FTZ R74, R74, R59.reuse, -R56.reuse ;  /* 0x0000003b4a4a7223 */ /* 0x180fe20000010838 */
[----:B------:R-:W-:Y:S01]  /*dbf0*/  FSEL R106, R106, -INF , P2 ;  /* 0xff8000006a6a7808 */ /* 0x000fe20001000000 */
[--C-:B------:R-:W-:Y:S01]  /*dc00*/  FFMA.FTZ R76, R76, R59, -R56.reuse ;  /* 0x0000003b4c4c7223 */ /* 0x100fe20000010838 */
[----:B------:R-:W-:Y:S01]  /*dc10*/  FMNMX.FTZ R131, R104, R131, !PT ;  /* 0x0000008368837209 */ /* 0x000fe20007810000 */
[----:B------:R2:W-:Y:S01]  /*dc20*/  MUFU.EX2 R122, R133 ;  /* 0x00000085007a7308 */ /* 0x0005e20000000800 */
[----:B------:R-:W-:Y:S01]  /*dc30*/  ISETP.GT.AND P3, PT, R125, 0x29, PT ;  /* 0x000000297d00780c */ /* 0x000fe20003f64270 */
[-CC-:B------:R-:W-:Y:S01]  /*dc40*/  FFMA.FTZ R77, R77, R59.reuse, -R56.reuse ;  /* 0x0000003b4d4d7223 */ /* 0x180fe20000010838 */
[----:B------:R-:W-:Y:S01]  /*dc50*/  FSEL R107, R107, -INF , P4 ;  /* 0xff8000006b6b7808 */ /* 0x000fe20002000000 */
[--C-:B------:R-:W-:Y:S01]  /*dc60*/  FFMA.FTZ R80, R80, R59, -R56.reuse ;  /* 0x0000003b50507223 */ /* 0x100fe20000010838 */
[----:B------:R-:W-:Y:S01]  /*dc70*/  FMNMX.FTZ R131, R106, R131, !PT ;  /* 0x000000836a837209 */ /* 0x000fe20007810000 */
[-CC-:B------:R-:W-:Y:S01]  /*dc80*/  FFMA.FTZ R81, R81, R59.reuse, -R56.reuse ;  /* 0x0000003b51517223 */ /* 0x180fe20000010838 */
        /* <DEDUP_REMOVED lines=15> */
[----:B------:R-:W-:Y:S01]  /*dd80*/  FFMA.FTZ R135, R135, R59, -R56 ;  /* 0x0000003b87877223 */ /* 0x000fe20000010838 */
[----:B------:R-:W-:Y:S01]  /*dd90*/  FMNMX.FTZ R131, R110, R131, !PT ;  /* 0x000000836e837209 */ /* 0x000fe20007810000 */
[----:B------:R-:W-:Y:S01]  /*dda0*/  MUFU.EX2 R57, R57 ;  /* 0x0000003900397308 */ /* 0x000fe20000000800 */
[----:B------:R-:W-:Y:S01]  /*ddb0*/  ISETP.GT.AND P4, PT, R125, 0x39, PT ;  /* 0x000000397d00780c */ /* 0x000fe20003f84270 */
[----:B------:R-:W-:Y:S01]  /*ddc0*/  QGMMA.64x64x32.F32.E4M3.E4M3 R24, R136, gdesc[UR4], R24, gsb0 ;  /* 0x00e0000488187df3 */ /* 0x000fe20008000818 */
[----:B------:R-:W-:-:S02]  /*ddd0*/  FSEL R115, R115, -INF , P2 ;  /* 0xff80000073737808 */ /* 0x000fc40001000000 */
[----:B------:R-:W-:Y:S02]  /*dde0*/  FMNMX.FTZ R131, R112, R131, !PT ;  /* 0x0000008370837209 */ /* 0x000fe40007810000 */
[----:B------:R-:W-:Y:S01]  /*ddf0*/  ISETP.GT.AND P3, PT, R125, 0x40, PT ;  /* 0x000000407d00780c */ /* 0x000fe20003f64270 */
[----:B------:R-:W-:Y:S01]  /*de00*/  MUFU.EX2 R11, R11 ;  /* 0x0000000b000b7308 */ /* 0x000fe20000000800 */
[----:B------:R-:W-:Y:S02]  /*de10*/  FSEL R116, R116, -INF , P4 ;  /* 0xff80000074747808 */ /* 0x000fe40002000000 */
[----:B------:R-:W-:Y:S02]  /*de20*/  FMNMX.FTZ R131, R115, R131, !PT ;  /* 0x0000008373837209 */ /* 0x000fe40007810000 */
[----:B------:R-:W-:Y:S02]  /*de30*/  ISETP.GT.AND P6, PT, R125, 0x41, PT ;  /* 0x000000417d00780c */ /* 0x000fe40003fc4270 */
[----:B------:R-:W-:Y:S01]  /*de40*/  FSEL R89, R89, -INF , P3 ;  /* 0xff80000059597808 */ /* 0x000fe20001800000 */
[----:B------:R-:W-:Y:S01]  /*de50*/  MUFU.EX2 R71, R71 ;  /* 0x0000004700477308 */ /* 0x000fe20000000800 */
        /* <DEDUP_REMOVED lines=40> */
[----:B------:R-:W-:Y:S01]  /*e0e0*/  FSEL R79, R79, -INF , P6 ;  /* 0xff8000004f4f7808 */ /* 0x000fe20003000000 */
[----:B------:R-:W-:Y:S02]  /*e0f0*/  WARPGROUP.DEPBAR.LE gsb0, 0x0 ;  /* 0x00008000000079c5 */ /* 0x000fe40000010000 */
        /* <DEDUP_REMOVED lines=8> */
[----:B------:R-:W-:Y:S01]  /*e180*/  MUFU.EX2 R117, R117 ;  /* 0x0000007500757308 */ /* 0x000fe20000000800 */
[----:B------:R-:W-:Y:S02]  /*e190*/  ISETP.GT.AND P3, PT, R125, 0x79, PT ;  /* 0x000000797d00780c */ /* 0x000fe40003f64270 */
[----:B-1----:R-:W-:Y:S02]  /*e1a0*/  FSEL R86, R86, -INF , P4 ;  /* 0xff80000056567808 */ /* 0x002fe40002000000 */
        /* <DEDUP_REMOVED lines=14> */
[----:B---3--:R-:W-:Y:S02]  /*e290*/  FSEL R62, R62, -INF , P2 ;  /* 0xff8000003e3e7808 */ /* 0x008fe40001000000 */
[----:B------:R-:W-:-:S02]  /*e2a0*/  FMNMX.FTZ R131, R141, R131, !PT ;  /* 0x000000838d837209 */ /* 0x000fc40007810000 */
[----:B------:R-:W-:Y:S01]  /*e2b0*/  ISETP.GT.AND P3, PT, R125, 0x90, PT ;  /* 0x000000907d00780c */ /* 0x000fe20003f64270 */
[----:B------:R-:W-:Y:S01]  /*e2c0*/  MUFU.EX2 R119, R119 ;  /* 0x0000007700777308 */ /* 0x000fe20000000800 */
[----:B------:R-:W-:Y:S02]  /*e2d0*/  FSEL R63, R63, -INF , P4 ;  /* 0xff8000003f3f7808 */ /* 0x000fe40002000000 */
[----:B------:R-:W-:Y:S02]  /*e2e0*/  FMNMX.FTZ R131, R62, R131, !PT ;  /* 0x000000833e837209 */ /* 0x000fe40007810000 */
[----:B------:R-:W-:Y:S02]  /*e2f0*/  ISETP.GT.AND P6, PT, R125, 0x91, PT ;  /* 0x000000917d00780c */ /* 0x000fe40003fc4270 */
[----:B0-----:R-:W-:Y:S01]  /*e300*/  FSEL R66, R66, -INF , P3 ;  /* 0xff80000042427808 */ /* 0x001fe20001800000 */
[----:B------:R-:W-:Y:S01]  /*e310*/  MUFU.EX2 R94, R94 ;  /* 0x0000005e005e7308 */ /* 0x000fe20000000800 */
[----:B------:R-:W-:-:S02]  /*e320*/  FMNMX.FTZ R131, R63, R131, !PT ;  /* 0x000000833f837209 */ /* 0x000fc40007810000 */
[----:B------:R-:W-:Y:S02]  /*e330*/  ISETP.GT.AND P5, PT, R125, 0x98, PT ;  /* 0x000000987d00780c */ /* 0x000fe40003fa4270 */
[----:B--2---:R-:W-:Y:S02]  /*e340*/  FSEL R67, R67, -INF , P6 ;  /* 0xff80000043437808 */ /* 0x004fe40003000000 */
[----:B------:R-:W-:Y:S01]  /*e350*/  FMNMX.FTZ R131, R66, R131, !PT ;  /* 0x0000008342837209 */ /* 0x000fe20007810000 */
[----:B------:R-:W-:Y:S01]  /*e360*/  MUFU.EX2 R96, R96 ;  /* 0x0000006000607308 */ /* 0x000fe20000000800 */
[----:B------:R-:W-:Y:S02]  /*e370*/  ISETP.GT.AND P2, PT, R125, 0x99, PT ;  /* 0x000000997d00780c */ /* 0x000fe40003f44270 */
[----:B------:R-:W-:Y:S02]  /*e380*/  FSEL R8, R8, -INF , P5 ;  /* 0xff80000008087808 */ /* 0x000fe40002800000 */
[----:B------:R-:W-:-:S02]  /*e390*/  FMNMX.FTZ R131, R67, R131, !PT ;  /* 0x0000008343837209 */ /* 0x000fc40007810000 */
[----:B------:R-:W-:Y:S01]  /*e3a0*/  FSEL R70, R70, -INF , P2 ;  /* 0xff80000046467808 */ /* 0x000fe20001000000 */
[----:B------:R-:W-:Y:S01]  /*e3b0*/  MUFU.EX2 R100, R100 ;  /* 0x0000006400647308 */ /* 0x000fe20000000800 */
[----:B------:R-:W-:-:S04]  /*e3c0*/  FMNMX.FTZ R125, R8, R131, !PT ;  /* 0x00000083087d7209 */ /* 0x000fc80007810000 */
[----:B------:R-:W-:-:S03]  /*e3d0*/  FMNMX.FTZ R125, R70, R125, !PT ;  /* 0x0000007d467d7209 */ /* 0x000fc60007810000 */
[----:B------:R-:W-:Y:S02]  /*e3e0*/  MUFU.EX2 R101, R101 ;  /* 0x0000006500657308 */ /* 0x000fe40000000800 */
[----:B------:R-:W0:Y:S06]  /*e3f0*/  SHFL.BFLY PT, R131, R125, 0x2, 0x1f ;  /* 0x0c401f007d837f89 */ /* 0x000e2c00000e0000 */
[----:B------:R-:W-:Y:S08]  /*e400*/  MUFU.EX2 R72, R72 ;  /* 0x0000004800487308 */ /* 0x000ff00000000800 */
[----:B------:R-:W-:Y:S08]  /*e410*/  MUFU.EX2 R103, R103 ;  /* 0x0000006700677308 */ /* 0x000ff00000000800 */
[----:B------:R-:W-:Y:S01]  /*e420*/  MUFU.EX2 R74, R74 ;  /* 0x0000004a004a7308 */ /* 0x000fe20000000800 */
[----:B0-----:R-:W-:Y:S01]  /*e430*/  FMNMX.FTZ R131, R125, R131, !PT ;  /* 0x000000837d837209 */ /* 0x001fe20007810000 */
[----:B------:R-:W-:-:S04]  /*e440*/  FFMA.FTZ R125, R60, R59, -R56 ;  /* 0x0000003b3c7d7223 */ /* 0x000fc80000010838 */
[----:B------:R-:W0:Y:S02]  /*e450*/  SHFL.BFLY PT, R133, R131, 0x1, 0x1f ;  /* 0x0c201f0083857f89 */ /* 0x000e2400000e0000 */
        /* <DEDUP_REMOVED lines=8> */
[----:B------:R-:W-:Y:S02]  /*e4e0*/  FADD.FTZ R131, -R131, R15 ;  /* 0x0000000f83837221 */ /* 0x000fe40000010100 */
[----:B------:R-:W-:Y:S01]  /*e4f0*/  MUFU.EX2 R84, R84 ;  /* 0x0000005400547308 */ /* 0x000fe20000000800 */
        /* <DEDUP_REMOVED lines=66> */
[-C--:B------:R-:W-:Y:S01]  /*e920*/  FFMA.FTZ R8, R8, R59.reuse, -R56 ;  /* 0x0000003b08087223 */ /* 0x080fe20000010838 */
[----:B------:R-:W-:Y:S01]  /*e930*/  ISETP.NE.AND P0, PT, R142, RZ, PT ;  /* 0x000000ff8e00720c */ /* 0x000fe20003f05270 */
[----:B------:R-:W-:Y:S01]  /*e940*/  FADD.FTZ R20, R134, R20 ;  /* 0x0000001486147221 */ /* 0x000fe20000010000 */
[----:B------:R-:W-:-:S01]  /*e950*/  FFMA.FTZ R56, R70, R59, -R56 ;  /* 0x0000003b46387223 */ /* 0x000fc20000010838 */
[----:B------:R-:W1:Y:S01]  /*e960*/  MUFU.EX2 R130, R130 ;  /* 0x0000008200827308 */ /* 0x000e620000000800 */
[----:B0-----:R-:W-:-:S01]  /*e970*/  FADD.FTZ R0, R126, R0 ;  /* 0x000000007e007221 */ /* 0x001fc20000010000 */
[----:B------:R-:W-:-:S04]  /*e980*/  FADD.FTZ R20, R111, R20 ;  /* 0x000000146f147221 */ /* 0x000fc80000010000 */
[----:B------:R-:W-:Y:S02]  /*e990*/  FADD.FTZ R20, R113, R20 ;  /* 0x0000001471147221 */ /* 0x000fe40000010000 */
[----:B------:R-:W0:Y:S01]  /*e9a0*/  MUFU.EX2 R131, R131 ;  /* 0x0000008300837308 */ /* 0x000e220000000800 */
[----:B--2---:R-:W-:-:S01]  /*e9b0*/  FADD.FTZ R0, R128, R0 ;  /* 0x0000000080007221 */ /* 0x004fc20000010000 */
[----:B------:R-:W-:Y:S01]  /*e9c0*/  FADD.FTZ R20, R114, R20 ;  /* 0x0000001472147221 */ /* 0x000fe20000010000 */
[----:B------:R-:W-:-:S03]  /*e9d0*/  @!P0 VIADD R12, R12, 0x13240 ;  /* 0x000132400c0c8836 */ /* 0x000fc60000000000 */
[----:B------:R-:W-:Y:S02]  /*e9e0*/  FADD.FTZ R20, R117, R20 ;  /* 0x0000001475147221 */ /* 0x000fe40000010000 */
[----:B------:R-:W2:Y:S01]  /*e9f0*/  MUFU.EX2 R104, R104 ;  /* 0x0000006800687308 */ /* 0x000ea20000000800 */
[----:B-1----:R-:W-:-:S01]  /*ea00*/  FADD.FTZ R0, R130, R0 ;  /* 0x0000000082007221 */ /* 0x002fc20000010000 */
[----:B------:R-:W-:Y:S01]  /*ea10*/  FADD.FTZ R20, R88, R20 ;  /* 0x0000001458147221 */ /* 0x000fe20000010000 */
[----:B------:R-:W-:-:S03]  /*ea20*/  @!P0 PRMT R12, RZ, 0x654, R12 ;  /* 0x00000654ff0c8816 */ /* 0x000fc6000000000c */
[----:B------:R-:W-:Y:S01]  /*ea30*/  FADD.FTZ R20, R118, R20 ;  /* 0x0000001476147221 */ /* 0x000fe20000010000 */
[----:B------:R1:W-:Y:S01]  /*ea40*/  @!P0 SYNCS.ARRIVE.TRANS64.RED.A1T0 RZ, [R12+URZ], RZ ;  /* 0x000000ff0cff89a7 */ /* 0x0003e2000810043f */
[----:B------:R-:W3:Y:S01]  /*ea50*/  MUFU.EX2 R106, R106 ;  /* 0x0000006a006a7308 */ /* 0x000ee20000000800 */
        /* <DEDUP_REMOVED lines=95> */
.L_x_12080:
[----:B------:R-:W2:Y:S01]  /*f050*/  LDL R12, [R1+0x20] ;  /* 0x00002000010c7983 */ /* 0x000ea20000100800 */
[----:B------:R-:W-:Y:S01]  /*f060*/  ISETP.GT.AND P0, PT, R13, R21, PT ;  /* 0x000000150d00720c */ /* 0x000fe20003f04270 */
[----:B------:R-:W-:Y:S01]  /*f070*/  VIADD R14, R14, 0x13260 ;  /* 0x000132600e0e7836 */ /* 0x000fe20000000000 */
        /* <DEDUP_REMOVED lines=73> */
[----:B------:R-:W-:Y:S02]  /*f510*/  IADD3 R13, R13, -0x1, RZ ;  /* 0xffffffff0d0d7810 */ /* 0x000fe40007ffe0ff */
[----:B--2---:R-:W-:Y:S02]  /*f520*/  PRMT R14, R12, 0x654, R14 ;  /* 0x000006540c0e7816 */ /* 0x004fe4000000000e */
[----:B------:R-:W-:Y:S01]  /*f530*/  F2FP.SATFINITE.E4M3.F32.PACK_AB_MERGE_C R12, R9, R99, RZ ;  /* 0x00000063090c723e */ /* 0x000fe200048070ff */
[----:B------:R-:W-:Y:S01]  /*f540*/  IMAD.MOV.U32 R9, RZ, RZ, R156 ;  /* 0x000000ffff097224 */ /* 0x000fe200078e009c */
[----:B------:R0:W-:Y:S02]  /*f550*/  SYNCS.ARRIVE.TRANS64.RED.A1T0 RZ, [R14+URZ], RZ ;  /* 0x000000ff0eff79a7 */ /* 0x0001e4000810043f */
[----:B------:R-:W-:Y:S01]  /*f560*/  F2FP.SATFINITE.E4M3.F32.PACK_AB_MERGE_C R147, R97, R95, R12 ;  /* 0x0000005f6193723e */ /* 0x000fe2000480700c */
[----:B------:R-:W-:Y:S06]  /*f570*/  @P0 BRA `(.L_x_12081) ;  /* 0xffffffc4008c0947 */ /* 0x000fec000383ffff */
[----:B------:R-:W-:Y:S05]  /*f580*/  BSYNC B1 ;  /* 0x0000000000017941 */ /* 0x000fea0003800000 */
.L_x_12069:
[----:B------:R-:W-:Y:S05]  /*f590*/  BSYNC B0 ;  /* 0x0000000000007941 */ /* 0x000fea0003800000 */
.L_x_12068:
[----:B------:R-:W-:Y:S01]  /*f5a0*/  ISETP.GE.AND P0, PT, R13, RZ, PT ;  /* 0x000000ff0d00720c */ /* 0x000fe20003f06270 */
[----:B------:R-:W-:-:S12]  /*f5b0*/  BSSY B0, `(.L_x_12082) ;  /* 0x00002f2000007945 */ /* 0x000fd80003800000 */
[----:B------:R-:W-:Y:S05]  /*f5c0*/  @!P0 BRA `(.L_x_12083) ;  /* 0x0000002c00c08947 */ /* 0x000fea0003800000 */
[----:B------:R-:W-:Y:S02]  /*f5d0*/  IMAD.MOV.U32 R12, RZ, RZ, R60 ;  /* 0x000000ffff0c7224 */ /* 0x000fe400078e003c */
[----:B------:R-:W-:Y:S02]  /*f5e0*/  IMAD.MOV.U32 R3, RZ, RZ, R58 ;  /* 0x000000ffff037224 */ /* 0x000fe400078e003a */
[----:B------:R-:W-:Y:S02]  /*f5f0*/  IMAD.MOV.U32 R9, RZ, RZ, R156 ;  /* 0x000000ffff097224 */ /* 0x000fe400078e009c */
[----:B------:R-:W-:-:S07]  /*f600*/  IMAD.MOV.U32 R8, RZ, RZ, R22 ;  /* 0x000000ffff087224 */ /* 0x000fce00078e0016 */
.L_x_12095:
[----:B------:R-:W-:-:S04]  /*f610*/  IADD3 R15, R8, 0x1, RZ ;  /* 0x00000001080f7810 */ /* 0x000fc80007ffe0ff */
[----:B------:R-:W-:-:S04]  /*f620*/  ISETP.NE.AND P0, PT, R15, 0x2, PT ;  /* 0x000000020f00780c */ /* 0x000fc80003f05270 */
[----:B------:R-:W-:Y:S02]  /*f630*/  SEL R15, R15, RZ, P0 ;  /* 0x000000ff0f0f7207 */ /* 0x000fe40000000000 */
[----:B------:R-:W-:-:S03]  /*f640*/  SEL R156, RZ, 0x1, P0 ;  /* 0x00000001ff9c7807 */ /* 0x000fc60000000000 */
[----:B------:R-:W-:Y:S01]  /*f650*/  IMAD.MOV.U32 R22, RZ, RZ, R15 ;  /* 0x000000ffff167224 */ /* 0x000fe200078e000f */
[----:B------:R-:W-:Y:S01]  /*f660*/  LOP3.LUT R156, R9, R156, RZ, 0x3c, !PT ;  /* 0x0000009c099c7212 */ /* 0x000fe200078e3cff */
[----:B-1----:R-:W-:Y:S06]  /*f670*/  @!P1 BRA `(.L_x_12084) ;  /* 0x0000000000049947 */ /* 0x002fec0003800000 */
[----:B------:R-:W-:Y:S01]  /*f680*/  BPT.TRAP 0x1 ;  /* 0x000000040000795c */ /* 0x000fe20000300000 */
.L_x_12084:
[----:B------:R-:W-:Y:S01]  /*f690*/  IMAD R10, R22, 0x8, R16 ;  /* 0x00000008160a7824 */ /* 0x000fe200078e0210 */
[----:B------:R-:W-:-:S04]  /*f6a0*/  SHF.L.U32 R11, R156, 0x1f, RZ ;  /* 0x0000001f9c0b7819 */ /* 0x000fc800000006ff */
[----:B------:R1:W2:Y:S01]  /*f6b0*/  SYNCS.PHASECHK.TRANS64.TRYWAIT P0, [R10+URZ+0x13230], R11 ;  /* 0x0132300b0a0075a7 */ /* 0x0002a2000800017f */
[----:B------:R-:W-:Y:S05]  /*f6c0*/  @!P1 BRA `(.L_x_12085) ;  /* 0x0000000000049947 */ /* 0x000fea0003800000 */
[----:B------:R-:W-:Y:S01]  /*f6d0*/  BPT.TRAP 0x1 ;  /* 0x000000040000795c */ /* 0x000fe20000300000 */
.L_x_12085:
        /* <DEDUP_REMOVED lines=8> */
.L_x_12087:
[----:B------:R-:W-:Y:S05]  /*f760*/  BSYNC B1 ;  /* 0x0000000000017941 */ /* 0x000fea0003800000 */
.L_x_12086:
[----:B01----:R-:W-:Y:S01]  /*f770*/  IMAD.MOV.U32 R10, RZ, RZ, R14 ;  /* 0x000000ffff0a7224 */ /* 0x003fe200078e000e */
[----:B------:R-:W-:Y:S01]  /*f780*/  R2UR UR4, R4 ;  /* 0x00000000040472ca */ /* 0x000fe200000e0000 */
[----:B------:R-:W-:Y:S01]  /*f790*/  IMAD.MOV.U32 R11, RZ, RZ, -0x7fffffe0 ;  /* 0x80000020ff0b7424 */ /* 0x000fe200078e00ff */
[----:B------:R-:W-:Y:S01]  /*f7a0*/  R2UR UR5, R5 ;  /* 0x00000000050572ca */ /* 0x000fe200000e0000 */
[----:B------:R-:W-:Y:S01]  /*f7b0*/  WARPGROUP.ARRIVE ;  /* 0x00000000000079c5 */ /* 0x000fe20000000000 */
[----:B------:R-:W-:Y:S01]  /*f7c0*/  R2UR UR6, R10 ;  /* 0x000000000a0672ca */ /* 0x000fe200000e0000 */
[----:B------:R-:W-:Y:S01]  /*f7d0*/  IMAD.MOV.U32 R57, RZ, RZ, -0x7fffffe0 ;  /* 0x80000020ff397424 */ /* 0x000fe200078e00ff */
[----:B------:R-:W-:Y:S01]  /*f7e0*/  R2UR UR7, R11 ;  /* 0x000000000b0772ca */ /* 0x000fe200000e0000 */
[----:B------:R-:W-:Y:S01]  /*f7f0*/  VIADD R58, R14, 0x182 ;  /* 0x000001820e3a7836 */ /* 0x000fe20000000000 */
[----:B------:R-:W-:Y:S01]  /*f800*/  R2UR UR10, R56 ;  /* 0x00000000380a72ca */ /* 0x000fe200000e0000 */
[----:B------:R-:W-:Y:S01]  /*f810*/  VIADD R56, R14, 0x180 ;  /* 0x000001800e387836 */ /* 0x000fe20000000000 */
[----:B------:R-:W-:-:S02]  /*f820*/  R2UR UR11, R57 ;  /* 0x00000000390b72ca */ /* 0x000fc400000e0000 */
[----:B------:R-:W-:Y:S02]  /*f830*/  R2UR UR8, R4 ;  /* 0x00000000040872ca */ /* 0x000fe400000e0000 */
[----:B------:R-:W-:Y:S02]  /*f840*/  R2UR UR9, R5 ;  /* 0x00000000050972ca */ /* 0x000fe400000e0000 */
[----:B------:R-:W-:Y:S02]  /*f850*/  MOV R10, R21 ;  /* 0x00000015000a7202 */ /* 0x000fe40000000f00 */
[----:B------:R-:W-:Y:S01]  /*f860*/  R2UR UR15, R11 ;  /* 0x000000000b0f72ca */ /* 0x000fe200000e0000 */
[----:B------:R-:W-:Y:S01]  /*f870*/  QGMMA.64x32x32.F32.E4M3.E4M3 R120, gdesc[UR4], RZ, !UPT, gsb0 ;  /* 0x00600000047879f3 */ /* 0x000fe2000c0008ff */
[----:B------:R-:W-:Y:S01]  /*f880*/  R2UR UR14, R10 ;  /* 0x000000000a0e72ca */ /* 0x000fe200000e0000 */
[----:B------:R-:W-:Y:S01]  /*f890*/  VIADD R10, R14, 0x200 ;  /* 0x000002000e0a7836 */ /* 0x000fe20000000000 */
[----:B------:R-:W-:-:S02]  /*f8a0*/  R2UR UR12, R4 ;  /* 0x00000000040c72ca */ /* 0x000fc400000e0000 */
[----:B------:R-:W-:Y:S02]  /*f8b0*/  R2UR UR13, R5 ;  /* 0x00000000050d72ca */ /* 0x000fe400000e0000 */
[----:B------:R-:W-:Y:S01]  /*f8c0*/  R2UR UR18, R56 ;  /* 0x00000000381272ca */ /* 0x000fe200000e0000 */
[----:B------:R-:W-:Y:S01]  /*f8d0*/  VIADD R56, R14, 0x2 ;  /* 0x000000020e387836 */ /* 0x000fe20000000000 */
[----:B------:R-:W-:Y:S02]  /*f8e0*/  R2UR UR19, R57 ;  /* 0x00000000391372ca */ /* 0x000fe400000e0000 */
        /* <DEDUP_REMOVED lines=63> */
.L_x_12089:
[----:B------:R-:W-:Y:S01]  /*fce0*/  SHF.L.U32 R9, R9, 0x1f, RZ ;  /* 0x0000001f09097819 */ /* 0x000fe200000006ff */
[----:B------:R-:W-:-:S04]  /*fcf0*/  IMAD R14, R8, 0x8, R16 ;  /* 0x00000008080e7824 */ /* 0x000fc800078e0210 */
[----:B------:R0:W1:Y:S01]  /*fd00*/  SYNCS.PHASECHK.TRANS64.TRYWAIT P0, [R14+URZ+0x13250], R9 ;  /* 0x013250090e0075a7 */ /* 0x000062000800017f */
[----:B------:R-:W-:Y:S05]  /*fd10*/  @!P1 BRA `(.L_x_12090) ;  /* 0x0000000000049947 */ /* 0x000fea0003800000 */
[----:B------:R-:W-:Y:S01]  /*fd20*/  BPT.TRAP 0x1 ;  /* 0x000000040000795c */ /* 0x000fe20000300000 */
.L_x_12090:
[----:B------:R-:W-:Y:S04]  /*fd30*/  BSSY B1, `(.L_x_12091) ;  /* 0x0000004000017945 */ /* 0x000fe80003800000 */
[----:B-1----:R-:W-:Y:S05]  /*fd40*/  @P0 BRA `(.L_x_12092) ;  /* 0x0000000000080947 */ /* 0x002fea0003800000 */
[----:B------:R-:W1:Y:S02]  /*fd50*/  SYNCS.PHASECHK.TRANS64.TRYWAIT P0, [R14+URZ+0x13250], R9 ;  /* 0x013250090e0075a7 */ /* 0x000e64000800017f */
[----:B-1----:R-:W-:Y:S05]  /*fd60*/  @!P0 BRA `(.L_x_12093) ;  /* 0x000000a800f48947 */ /* 0x002fea0003800000 */
.L_x_12092:
[----:B------:R-:W-:Y:S05]  /*fd70*/  BSYNC B1 ;  /* 0x0000000000017941 */ /* 0x000fea0003800000 */
.L_x_12091:
        /* <DEDUP_REMOVED lines=38> */
[----:B------:R-:W-:Y:S01]  /*ffe0*/  QGMMA.64x64x32.F32.E4M3.E4M3 R24, R152, gdesc[UR4], R24, gsb0 ;  /* 0x00e0000498187df3 */ /* 0x000fe20008000818 */
[----:B------:R-:W-:Y:S01]  /*fff0*/  R2UR UR6, R10 ;  /* 0x000000000a0672ca */ /* 0x000fe200000e0000 */
[----:B------:R-:W-:Y:S01]  /*10000*/  VIADD R10, R8, 0x100 ;  /* 0x00000100080a7836 */ /* 0x000fe20000000000 */
[----:B------:R-:W-:Y:S01]  /*10010*/  R2UR UR7, R11 ;  /* 0x000000000b0772ca */ /* 0x000fe200000e0000 */
[----:B------:R-:W-:Y:S01]  /*10020*/  IMAD.MOV.U32 R11, RZ, RZ, -0x3ffffff0 ;  /* 0xc0000010ff0b7424 */ /* 0x000fe200078e00ff */
        /* <DEDUP_REMOVED lines=52> */
[----:B------:R-:W-:-:S04]  /*10370*/  ULDC UR4, c[0x0][0x988] ;  /* 0x0002620000047ab9 */ /* 0x000fc80000000800 */
        /* <DEDUP_REMOVED lines=18> */
[----:B0-----:R-:W-:Y:S01]  /*104a0*/  FMNMX.FTZ R133, R9, R3, !PT ;  /* 0x0000000309857209 */ /* 0x001fe20007810000 */
[----:B------:R-:W-:-:S04]  /*104b0*/  FMUL.FTZ R130, R2, R134 ;  /* 0x0000008602827220 */ /* 0x000fc80000410000 */
[----:B------:R-:W0:Y:S08]  /*104c0*/  MUFU.TANH R11, R11 ;  /* 0x0000000b000b7308 */ /* 0x000e300000002400 */
[----:B------:R-:W3:Y:S01]  /*104d0*/  MUFU.TANH R121, R121 ;  /* 0x0000007900797308 */ /* 0x000ee20000002400 */
[----:B--2---:R-:W-:Y:S02]  /*104e0*/  FMNMX.FTZ R133, R10, R133, !PT ;  /* 0x000000850a857209 */ /* 0x004fe40007810000 */
[----:B-1----:R-:W-:-:S02]  /*104f0*/  LOP3.LUT R155, R155, 0x7f, RZ, 0xc0, !PT ;  /* 0x0000007f9b9b7812 */ /* 0x002fc400078ec0ff */
[----:B------:R-:W-:Y:S02]  /*10500*/  FMNMX.FTZ R133, R120, R133, !PT ;  /* 0x0000008578857209 */ /* 0x000fe40007810000 */
[----:B------:R-:W-:Y:S01]  /*10510*/  ISETP.NE.AND P0, PT, R155, RZ, PT ;  /* 0x000000ff9b00720c */ /* 0x000fe20003f05270 */
[----:B------:R-:W1:Y:S01]  /*10520*/  MUFU.TANH R122, R122 ;  /* 0x0000007a007a7308 */ /* 0x000e620000002400 */
[----:B0-----:R-:W-:-:S04]  /*10530*/  FMNMX.FTZ R134, R11, R12, !PT ;  /* 0x0000000c0b867209 */ /* 0x001fc80007810000 */
[----:B------:R-:W-:-:S03]  /*10540*/  FMNMX.FTZ R134, R21, R134, !PT ;  /* 0x0000008615867209 */ /* 0x000fc60007810000 */
[----:B------:R-:W0:Y:S01]  /*10550*/  MUFU.TANH R125, R125 ;  /* 0x0000007d007d7308 */ /* 0x000e220000002400 */
[----:B---3--:R-:W-:-:S03]  /*10560*/  FMNMX.FTZ R133, R121, R133, !PT ;  /* 0x0000008579857209 */ /* 0x008fc60007810000 */
[----:B------:R-:W-:Y:S01]  /*10570*/  @!P0 IMAD R15, R15, 0x8, R16 ;  /* 0x000000080f0f8824 */ /* 0x000fe200078e0210 */
[----:B------:R-:W-:-:S03]  /*10580*/  FMNMX.FTZ R133, R124, R133, !PT ;  /* 0x000000857c857209 */ /* 0x000fc60007810000 */
[----:B------:R-:W2:Y:S01]  /*10590*/  MUFU.TANH R126, R126 ;  /* 0x0000007e007e7308 */ /* 0x000ea20000002400 */
[----:B-1----:R-:W-:Y:S01]  /*105a0*/  FMNMX.FTZ R134, R122, R134, !PT ;  /* 0x000000867a867209 */ /* 0x002fe20007810000 */
[----:B------:R-:W-:-:S03]  /*105b0*/  @!P0 VIADD R15, R15, 0x13240 ;  /* 0x000132400f0f8836 */ /* 0x000fc60000000000 */
[----:B------:R-:W-:Y:S02]  /*105c0*/  FMNMX.FTZ R134, R123, R134, !PT ;  /* 0x000000867b867209 */ /* 0x000fe40007810000 */
[----:B------:R-:W-:Y:S01]  /*105d0*/  @!P0 PRMT R15, RZ, 0x654, R15 ;  /* 0x00000654ff0f8816 */ /* 0x000fe2000000000f */
[----:B------:R-:W1:Y:S01]  /*105e0*/  MUFU.TANH R129, R129 ;  /* 0x0000008100817308 */ /* 0x000e620000002400 */
[----:B0-----:R-:W-:-:S04]  /*105f0*/  FMNMX.FTZ R133, R125, R133, !PT ;  /* 0x000000857d857209 */ /* 0x001fc80007810000 */
[----:B------:R-:W-:-:S03]  /*10600*/  FMNMX.FTZ R133, R128, R133, !PT ;  /* 0x0000008580857209 */ /* 0x000fc60007810000 */
[----:B------:R-:W0:Y:S01]  /*10610*/  MUFU.TANH R130, R130 ;  /* 0x0000008200827308 */ /* 0x000e220000002400 */
[----:B--2---:R-:W-:Y:S01]  /*10620*/  FMNMX.FTZ R56, R126, R134, !PT ;  /* 0x000000867e387209 */ /* 0x004fe20007810000 */
[----:B------:R-:W-:-:S03]  /*10630*/  FMUL.FTZ R134, R2, R57 ;  /* 0x0000003902867220 */ /* 0x000fc60000410000 */
[----:B------:R-:W-:-:S03]  /*10640*/  FMNMX.FTZ R56, R127, R56, !PT ;  /* 0x000000387f387209 */ /* 0x000fc60007810000 */
[----:B------:R-:W2:Y:S01]  /*10650*/  MUFU.TANH R110, R110 ;  /* 0x0000006e006e7308 */ /* 0x000ea20000002400 */
[----:B-1----:R-:W-:-:S04]  /*10660*/  FMNMX.FTZ R133, R129, R133, !PT ;  /* 0x0000008581857209 */ /* 0x002fc80007810000 */
[----:B------:R-:W-:Y:S01]  /*10670*/  FMNMX.FTZ R57, R104, R133, !PT ;  /* 0x0000008568397209 */ /* 0x000fe20007810000 */
[----:B------:R-:W-:Y:S02]  /*10680*/  WARPGROUP.DEPBAR.LE gsb0, 0x0 ;  /* 0x00008000000079c5 */ /* 0x000fe40000010000 */
[----:B------:R-:W1:Y:S01]  /*10690*/  MUFU.TANH R112, R112 ;  /* 0x0000007000707308 */ /* 0x000e620000002400 */
[----:B0-----:R-:W-:Y:S01]  /*106a0*/  FMNMX.FTZ R56, R130, R56, !PT ;  /* 0x0000003882387209 */ /* 0x001fe20007810000 */
[----:B------:R-:W-:Y:S01]  /*106b0*/  WARPGROUP.ARRIVE ;  /* 0x00000000000079c5 */ /* 0x000fe20000000000 */
[----:B------:R-:W-:Y:S02]  /*106c0*/  FMNMX.FTZ R57, R105, R57, !PT ;  /* 0x0000003969397209 */ /* 0x000fe40007810000 */
[----:B------:R-:W-:Y:S02]  /*106d0*/  FMNMX.FTZ R56, R131, R56, !PT ;  /* 0x0000003883387209 */ /* 0x000fe40007810000 */
[----:B------:R-:W-:Y:S01]  /*106e0*/  FMNMX.FTZ R57, R108, R57, !PT ;  /* 0x000000396c397209 */ /* 0x000fe20007810000 */
[----:B------:R-:W0:Y:S01]  /*106f0*/  MUFU.TANH R111, R111 ;  /* 0x0000006f006f7308 */ /* 0x000e220000002400 */
[----:B------:R-:W-:Y:S01]  /*10700*/  FMNMX.FTZ R56, R106, R56, !PT ;  /* 0x000000386a387209 */ /* 0x000fe20007810000 */
[----:B------:R-:W-:Y:S01]  /*10710*/  QGMMA.64x64x32.F32.E4M3.E4M3 R24, R144, gdesc[UR4], R24, gsb0 ;  /* 0x00e0000490187df3 */ /* 0x000fe20008000818 */
[----:B------:R-:W-:-:S02]  /*10720*/  FMNMX.FTZ R57, R109, R57, !PT ;  /* 0x000000396d397209 */ /* 0x000fc40007810000 */
[----:B------:R-:W-:-:S03]  /*10730*/  FMNMX.FTZ R56, R107, R56, !PT ;  /* 0x000000386b387209 */ /* 0x000fc60007810000 */
[----:B------:R-:W3:Y:S01]  /*10740*/  MUFU.TANH R113, R113 ;  /* 0x0000007100717308 */ /* 0x000ee20000002400 */
[----:B--2---:R-:W-:Y:S02]  /*10750*/  FMNMX.FTZ R56, R110, R56, !PT ;  /* 0x000000386e387209 */ /* 0x004fe40007810000 */
[----:B-1----:R-:W-:-:S05]  /*10760*/  FMNMX.FTZ R57, R112, R57, !PT ;  /* 0x0000003970397209 */ /* 0x002fca0007810000 */
        /* <DEDUP_REMOVED lines=19> */
[----:B------:R-:W-:Y:S01]  /*108a0*/  FMUL.FTZ R144, R2, R60 ;  /* 0x0000003c02907220 */ /* 0x000fe20000410000 */
[----:B------:R-:W-:-:S03]  /*108b0*/  WARPGROUP.ARRIVE ;  /* 0x00000000000079c5 */ /* 0x000fc60000000000 */
        /* <DEDUP_REMOVED lines=58> */
[----:B------:R2:W3:Y:S01]  /*10c60*/  MUFU.TANH R133, R134 ;  /* 0x0000008600857308 */ /* 0x0004e20000002400 */
[----:B-1----:R-:W-:-:S07]  /*10c70*/  FMNMX.FTZ R56, R86, R56, !PT ;  /* 0x0000003856387209 */ /* 0x002fce0007810000 */
[----:B------:R-:W1:Y:S01]  /*10c80*/  MUFU.TANH R87, R87 ;  /* 0x0000005700577308 */ /* 0x000e620000002400 */
[----:B--2---:R-:W-:Y:S01]  /*10c90*/  FMUL.FTZ R134, R2, R58 ;  /* 0x0000003a02867220 */ /* 0x004fe20000410000 */
[----:B0-----:R-:W-:-:S06]  /*10ca0*/  FMNMX.FTZ R57, R132, R57, !PT ;  /* 0x0000003984397209 */ /* 0x001fcc0007810000 */
        /* <DEDUP_REMOVED lines=28> */
[----:B------:R-:W-:-:S05]  /*10e70*/  IMAD.MOV.U32 R57, RZ, RZ, -0x3ffffff0 ;  /* 0xc0000010ff397424 */ /* 0x000fca00078e00ff */
[----:B------:R-:W-:Y:S02]  /*10e80*/  R2UR UR7, R57 ;  /* 0x00000000390772ca */ /* 0x000fe400000e0000 */
[----:B0-----:R-:W-:Y:S02]  /*10e90*/  FMNMX.FTZ R59, R70, R56, !PT ;  /* 0x00000038463b7209 */ /* 0x001fe40007810000 */
[----:B------:R-:W0:Y:S02]  /*10ea0*/  SHFL.BFLY PT, R56, R58, 0x2, 0x1f ;  /* 0x0c401f003a387f89 */ /* 0x000e2400000e0000 */
[----:B--2---:R-:W-:-:S05]  /*10eb0*/  FMNMX.FTZ R59, R71, R59, !PT ;  /* 0x0000003b473b7209 */ /* 0x004fca0007810000 */
[----:B------:R-:W1:Y:S01]  /*10ec0*/  SHFL.BFLY PT, R60, R59, 0x2, 0x1f ;  /* 0x0c401f003b3c7f89 */ /* 0x000e6200000e0000 */
[----:B0-----:R-:W-:Y:S02]  /*10ed0*/  FMNMX.FTZ R58, R58, R56, !PT ;  /* 0x000000383a3a7209 */ /* 0x001fe40007810000 */
[----:B------:R-:W-:-:S03]  /*10ee0*/  IADD3 R56, R8, 0x180, RZ ;  /* 0x0000018008387810 */ /* 0x000fc60007ffe0ff */
[----:B------:R-:W0:Y:S01]  /*10ef0*/  SHFL.BFLY PT, R57, R58, 0x1, 0x1f ;  /* 0x0c201f003a397f89 */ /* 0x000e2200000e0000 */
[----:B------:R-:W-:Y:S02]  /*10f00*/  R2UR UR6, R56 ;  /* 0x00000000380672ca */ /* 0x000fe400000e0000 */
[----:B-1----:R-:W-:Y:S01]  /*10f10*/  FMNMX.FTZ R60, R59, R60, !PT ;  /* 0x0000003c3b3c7209 */ /* 0x002fe20007810000 */
[----:B------:R-:W-:-:S04]  /*10f20*/  IMAD.U32 R59, RZ, RZ, UR4 ;  /* 0x00000004ff3b7e24 */ /* 0x000fc8000f8e00ff */
[----:B------:R-:W1:Y:S06]  /*10f30*/  SHFL.BFLY PT, R56, R60, 0x1, 0x1f ;  /* 0x0c201f003c387f89 */ /* 0x000e6c00000e0000 */
[----:B------:R-:W-:Y:S01]  /*10f40*/  QGMMA.64x64x32.F32.E4M3.E4M3 R24, R140, gdesc[UR4], R24, gsb0 ;  /* 0x00e000048c187df3 */ /* 0x000fe20008000818 */
[----:B0-----:R-:W-:Y:S01]  /*10f50*/  FMNMX.FTZ R58, R58, R57, !PT ;  /* 0x000000393a3a7209 */ /* 0x001fe20007810000 */
[----:B------:R-:W-:-:S04]  /*10f60*/  IMAD.MOV.U32 R57, RZ, RZ, -0x3ffffff0 ;  /* 0xc0000010ff397424 */ /* 0x000fc800078e00ff */
[----:B------:R-:W-:Y:S01]  /*10f70*/  FADD.FTZ R3, -R58, R3 ;  /* 0x000000033a037221 */ /* 0x000fe20000010100 */
[----:B------:R-:W-:-:S03]  /*10f80*/  R2UR UR7, R57 ;  /* 0x00000000390772ca */ /* 0x000fc600000e0000 */
[----:B------:R-:W-:Y:S01]  /*10f90*/  FMUL.FTZ R3, R3, R59 ;  /* 0x0000003b03037220 */ /* 0x000fe20000410000 */
[----:B-1----:R-:W-:Y:S01]  /*10fa0*/  FMNMX.FTZ R60, R60, R56, !PT ;  /* 0x000000383c3c7209 */ /* 0x002fe20007810000 */
[----:B------:R-:W-:-:S04]  /*10fb0*/  VIADD R56, R8, 0x200 ;  /* 0x0000020008387836 */ /* 0x000fc80000000000 */
[----:B------:R-:W-:Y:S01]  /*10fc0*/  MUFU.EX2 R3, R3 ;  /* 0x0000000300037308 */ /* 0x000fe20000000800 */
[----:B------:R-:W-:-:S01]  /*10fd0*/  FADD.FTZ R8, -R60, R12 ;  /* 0x0000000c3c087221 */ /* 0x000fc20000010100 */
[-C--:B------:R-:W-:Y:S01]  /*10fe0*/  FFMA.FTZ R12, R58, R59.reuse, -8 ;  /* 0xc10000003a0c7423 */ /* 0x080fe2000001003b */
[----:B------:R-:W-:Y:S02]  /*10ff0*/  R2UR UR6, R56 ;  /* 0x00000000380672ca */ /* 0x000fe400000e0000 */
[-C--:B------:R-:W-:Y:S01]  /*11000*/  FMUL.FTZ R8, R8, R59.reuse ;  /* 0x0000003b08087220 */ /* 0x080fe20000410000 */
        /* <DEDUP_REMOVED lines=42> */
[----:B------:R-:W1:Y:S01]  /*112b0*/  MUFU.EX2 R10, R10 ;  /* 0x0000000a000a7308 */ /* 0x000e620000000800 */
[----:B0-----:R-:W-:-:S01]  /*112c0*/  FFMA.FTZ R20, R3, R20, R9 ;  /* 0x0000001403147223 */ /* 0x001fc20000010009 */
[----:B------:R-:W-:-:S02]  /*112d0*/  WARPGROUP.DEPBAR.LE gsb0, 0x0 ;  /* 0x00008000000079c5 */ /* 0x000fc40000010000 */
[----:B------:R-:W-:-:S04]  /*112e0*/  FFMA.FTZ R140, R60, R59, -8 ;  /* 0xc10000003c8c7423 */ /* 0x000fc8000001003b */
[----:B------:R-:W0:Y:S01]  /*112f0*/  MUFU.EX2 R56, R56 ;  /* 0x0000003800387308 */ /* 0x000e220000000800 */
[----:B------:R-:W-:Y:S01]  /*11300*/  WARPGROUP.ARRIVE ;  /* 0x00000000000079c5 */ /* 0x000fe20000000000 */
[-CC-:B------:R-:W-:Y:S01]  /*11310*/  FFMA.FTZ R11, R11, R59.reuse, -R140.reuse ;  /* 0x0000003b0b0b7223 */ /* 0x180fe2000001088c */
[----:B------:R-:W-:-:S01]  /*11320*/  FFMA.FTZ R21, R21, R59, -R140 ;  /* 0x0000003b15157223 */ /* 0x000fc2000001088c */
[-CC-:B------:R-:W-:Y:S01]  /*11330*/  FFMA.FTZ R69, R122, R59.reuse, -R140.reuse ;  /* 0x0000003b7a457223 */ /* 0x180fe2000001088c */
[----:B------:R-:W-:-:S01]  /*11340*/  FFMA.FTZ R122, R123, R59, -R140 ;  /* 0x0000003b7b7a7223 */ /* 0x000fc2000001088c */
[-CC-:B------:R-:W-:Y:S02]  /*11350*/  FFMA.FTZ R123, R126, R59.reuse, -R140.reuse ;  /* 0x0000003b7e7b7223 */ /* 0x180fe4000001088c */
[----:B------:R-:W2:Y:S01]  /*11360*/  MUFU.EX2 R57, R57 ;  /* 0x0000003900397308 */ /* 0x000ea20000000800 */
[----:B------:R-:W-:-:S01]  /*11370*/  FFMA.FTZ R126, R127, R59, -R140 ;  /* 0x0000003b7f7e7223 */ /* 0x000fc2000001088c */
[----:B------:R-:W-:Y:S01]  /*11380*/  FFMA.FTZ R127, R130, R59, -R140 ;  /* 0x0000003b827f7223 */ /* 0x000fe2000001088c */
[----:B-1----:R-:W-:-:S01]  /*11390*/  FADD.FTZ R20, R10, R20 ;  /* 0x000000140a147221 */ /* 0x002fc20000010000 */
        /* <DEDUP_REMOVED lines=26> */
[----:B------:R-:W-:Y:S01]  /*11540*/  FFMA.FTZ R79, R79, R59, -R140 ;  /* 0x0000003b4f4f7223 */ /* 0x000fe2000001088c */
[----:B------:R-:W-:Y:S01]  /*11550*/  QGMMA.64x64x32.F32.E4M3.E4M3 R24, R136, gdesc[UR4], R24, gsb0 ;  /* 0x00e0000488187df3 */ /* 0x000fe20008000818 */
        /* <DEDUP_REMOVED lines=33> */
[----:B------:R0:W-:Y:S04]  /*11770*/  @!P0 SYNCS.ARRIVE.TRANS64.RED.A1T0 RZ, [R15+URZ], RZ ;  /* 0x000000ff0fff89a7 */ /* 0x0001e8000810043f */
        /* <DEDUP_REMOVED lines=126> */
[----:B--2---:R-:W-:-:S03]  /*11f60*/  FADD.FTZ R20, R12, R20 ;  /* 0x000000140c147221 */ /* 0x004fc60000010000 */
[----:B-1----:R-:W-:Y:S01]  /*11f70*/  FADD.FTZ R0, R71, R0 ;  /* 0x0000000047007221 */ /* 0x002fe20000010000 */
[----:B0-----:R-:W-:Y:S06]  /*11f80*/  @!P1 BRA `(.L_x_12094) ;  /* 0x0000000000049947 */ /* 0x001fec0003800000 */
[----:B------:R-:W-:Y:S01]  /*11f90*/  BPT.TRAP 0x1 ;  /* 0x000000040000795c */ /* 0x000fe20000300000 */
.L_x_12094:
[----:B------:R-:W2:Y:S01]  /*11fa0*/  LDL R15, [R1+0x20] ;  /* 0x00002000010f7983 */ /* 0x000ea20000100800 */
[----:B------:R-:W-:Y:S01]  /*11fb0*/  ISETP.GT.AND P0, PT, R13, RZ, PT ;  /* 0x000000ff0d00720c */ /* 0x000fe20003f04270 */
[----:B------:R-:W-:Y:S01]  /*11fc0*/  VIADD R14, R14, 0x13260 ;  /* 0x000132600e0e7836 */ /* 0x000fe20000000000 */
        /* <DEDUP_REMOVED lines=76> */
[----:B------:R-:W-:Y:S02]  /*12490*/  MOV R12, R60 ;  /* 0x0000003c000c7202 */ /* 0x000fe40000000f00 */
[----:B--2---:R-:W-:-:S04]  /*124a0*/  PRMT R14, R15, 0x654, R14 ;  /* 0x000006540f0e7816 */ /* 0x004fc8000000000e */
[----:B------:R1:W-:Y:S01]  /*124b0*/  SYNCS.ARRIVE.TRANS64.RED.A1T0 RZ, [R14+URZ], RZ ;  /* 0x000000ff0eff79a7 */ /* 0x0003e2000810043f */
[----:B------:R-:W-:Y:S05]  /*124c0*/  @P0 BRA `(.L_x_12095) ;  /* 0xffffffd000500947 */ /* 0x000fea000383ffff */
.L_x_12083:
[----:B------:R-:W-:Y:S05]  /*124d0*/  BSYNC B0 ;  /* 0x0000000000007941 */ /* 0x000fea0003800000 */
.L_x_12082:
[----:B------:R-:W-:Y:S06]  /*124e0*/  BAR.ARV 0x8, 0x1a0 ;  /* 0x0206800000007b1d */ /* 0x000fec0000002000 */
[----:B------:R-:W-:Y:S05]  /*124f0*/  @!P1 BRA `(.L_x_12096) ;  /* 0x0000000000049947 */ /* 0x000fea0003800000 */
[----:B------:R-:W-:Y:S01]  /*12500*/  BPT.TRAP 0x1 ;  /* 0x000000040000795c */ /* 0x000fe20000300000 */
.L_x_12096:
[----:B------:R-:W-:Y:S01]  /*12510*/  IMAD R11, R22, 0x8, R16 ;  /* 0x00000008160b7824 */ /* 0x000fe200078e0210 */
[----:B------:R-:W-:-:S04]  /*12520*/  SHF.L.U32 R2, R156, 0x1f, RZ ;  /* 0x0000001f9c027819 */ /* 0x000fc800000006ff */
[----:B------:R2:W3:Y:S01]  /*12530*/  SYNCS.PHASECHK.TRANS64.TRYWAIT P0, [R11+URZ+0x13250], R2 ;  /* 0x013250020b0075a7 */ /* 0x0004e2000800017f */
[----:B------:R-:W-:Y:S05]  /*12540*/  @!P1 BRA `(.L_x_12097) ;  /* 0x0000000000049947 */ /* 0x000fea0003800000 */
[----:B------:R-:W-:Y:S01]  /*12550*/  BPT.TRAP 0x1 ;  /* 0x000000040000795c */ /* 0x000fe20000300000 */
.L_x_12097:
[----:B------:R-:W-:Y:S04]  /*12560*/  BSSY B0, `(.L_x_12098) ;  /* 0x0000004000007945 */ /* 0x000fe80003800000 */
[----:B---3--:R-:W-:Y:S05]  /*12570*/  @P0 BRA `(.L_x_12099) ;  /* 0x0000000000080947 */ /* 0x008fea0003800000 */
[----:B------:R-:W3:Y:S02]  /*12580*/  SYNCS.PHASECHK.TRANS64.TRYWAIT P0, [R11+URZ+0x13250], R2 ;  /* 0x013250020b0075a7 */ /* 0x000ee4000800017f */
[----:B---3--:R-:W-:Y:S05]  /*12590*/  @!P0 BRA `(.L_x_12100) ;  /* 0x0000008000fc8947 */ /* 0x008fea0003800000 */
.L_x_12099:
[----:B------:R-:W-:Y:S05]  /*125a0*/  BSYNC B0 ;  /* 0x0000000000007941 */ /* 0x000fea0003800000 */
.L_x_12098:
        /* <DEDUP_REMOVED lines=10> */
[----:B------:R-:W-:-:S05]  /*12650*/  LOP3.LUT R3, R16, 0x10000, RZ, 0xfc, !PT ;  /* 0x0001000010037812 */ /* 0x000fca00078efcff */
[----:B--23--:R-:W-:Y:S02]  /*12660*/  IMAD R2, R22, 0x280, R3 ;  /* 0x0000028016027824 */ /* 0x00cfe400078e0203 */
[----:B------:R-:W-:Y:S01]  /*12670*/  IMAD.MOV.U32 R3, RZ, RZ, -0x3ffffff0 ;  /* 0xc0000010ff037424 */ /* 0x000fe200078e00ff */
[----:B------:R-:W4:Y:S02]  /*12680*/  @P0 LDC.64 R8, c[0x0][0x9c8] ;  /* 0x00027200ff080b82 */ /* 0x000f240000000a00 */
[----:B------:R-:W-:Y:S02]  /*12690*/  R2UR UR6, R2 ;  /* 0x00000000020672ca */ /* 0x000fe400000e0000 */
[----:B------:R-:W-:-:S04]  /*126a0*/  R2UR UR7, R3 ;  /* 0x00000000030772ca */ /* 0x000fc800000e0000 */
[----:B------:R-:W2:Y:S09]  /*126b0*/  @P0 LDC.64 R4, c[0x0][0x9d0] ;  /* 0x00027400ff040b82 */ /* 0x000eb20000000a00 */
[----:B------:R-:W-:Y:S03]  /*126c0*/  QGMMA.64x64x32.F32.E4M3.E4M3 R24, R152, gdesc[UR4], R24, gsb0 ;  /* 0x00e0000498187df3 */ /* 0x000fe60008000818 */
[----:B------:R-:W-:-:S02]  /*126d0*/  WARPGROUP.DEPBAR.LE gsb0, 0x0 ;  /* 0x00008000000079c5 */ /* 0x000fc40000010000 */
[----:B------:R-:W-:Y:S01]  /*126e0*/  WARPGROUP.ARRIVE ;  /* 0x00000000000079c5 */ /* 0x000fe20000000000 */
[----:B----4-:R-:W-:-:S04]  /*126f0*/  @P0 IMAD R6, R6, R8, RZ ;  /* 0x0000000806060224 */ /* 0x010fc800078e02ff */
[C---:B-----5:R-:W-:Y:S02]  /*12700*/  @P0 IMAD R3, R7.reuse, R9, R6 ;  /* 0x0000000907030224 */ /* 0x060fe400078e0206 */
[----:B------:R-:W-:Y:S01]  /*12710*/  @P0 IMAD.WIDE.U32 R6, R7, R8, RZ ;  /* 0x0000000807060225 */ /* 0x000fe200078e00ff */
[----:B------:R-:W-:-:S03]  /*12720*/  @P0 SHF.R.S32.HI R9, RZ, 0x1f, R10 ;  /* 0x0000001fff090819 */ /* 0x000fc6000001140a */
[----:B------:R-:W-:Y:S02]  /*12730*/  @P0 IMAD.IADD R7, R7, 0x1, R3 ;  /* 0x0000000107070824 */ /* 0x000fe400078e0203 */
[----:B--2---:R-:W-:-:S04]  /*12740*/  @P0 IMAD R8, R9, R4, RZ ;  /* 0x0000000409080224 */ /* 0x004fc800078e02ff */
[C---:B------:R-:W-:Y:S01]  /*12750*/  @P0 IMAD R3, R10.reuse, R5, R8 ;  /* 0x000000050a030224 */ /* 0x040fe200078e0208 */
[----:B------:R-:W-:Y:S01]  /*12760*/  MOV R8, 0x3f800000 ;  /* 0x3f80000000087802 */ /* 0x000fe20000000f00 */
[----:B------:R-:W-:-:S04]  /*12770*/  @P0 IMAD.WIDE.U32 R4, R10, R4, R6 ;  /* 0x000000040a040225 */ /* 0x000fc800078e0006 */
[----:B------:R-:W-:Y:S01]  /*12780*/  @P0 IMAD.IADD R3, R5, 0x1, R3 ;  /* 0x0000000105030824 */ /* 0x000fe200078e0203 */
[----:B------:R-:W-:Y:S01]  /*12790*/  @P0 LEA R6, P2, R4, UR4, 0x2 ;  /* 0x0000000404060c11 */ /* 0x000fe2000f8410ff */
[----:B------:R-:W-:-:S03]  /*127a0*/  IMAD.MOV.U32 R5, RZ, RZ, -0x3ffffff0 ;  /* 0xc0000010ff057424 */ /* 0x000fc600078e00ff */
[----:B------:R-:W-:Y:S01]  /*127b0*/  @P0 LEA.HI.X R7, R4, UR5, R3, 0x2, P2 ;  /* 0x0000000504070c11 */ /* 0x000fe200090f1403 */
[----:B------:R-:W-:Y:S01]  /*127c0*/  VIADD R4, R2, 0x80 ;  /* 0x0000008002047836 */ /* 0x000fe20000000000 */
[----:B------:R-:W-:-:S03]  /*127d0*/  R2UR UR7, R5 ;  /* 0x00000000050772ca */ /* 0x000fc600000e0000 */
[----:B------:R2:W3:Y:S01]  /*127e0*/  @P0 LDG.E R8, desc[UR40][R6.64] ;  /* 0x0000002806080981 */ /* 0x0004e2000c1e1900 */
[----:B------:R-:W-:Y:S01]  /*127f0*/  R2UR UR6, R4 ;  /* 0x00000000040672ca */ /* 0x000fe200000e0000 */
[----:B------:R-:W-:Y:S02]  /*12800*/  VIADD R4, R2, 0x100 ;  /* 0x0000010002047836 */ /* 0x000fe40000000000 */
[----:B------:R-:W-:Y:S01]  /*12810*/  IMAD.MOV.U32 R5, RZ, RZ, -0x3ffffff0 ;  /* 0xc0000010ff057424 */ /* 0x000fe200078e00ff */
[----:B------:R-:W-:Y:S04]  /*12820*/  SHFL.BFLY PT, R3, R20, 0x2, 0x1f ;  /* 0x0c401f0014037f89 */ /* 0x000fe800000e0000 */
[----:B--2---:R-:W2:Y:S05]  /*12830*/  SHFL.BFLY PT, R7, R0, 0x2, 0x1f ;  /* 0x0c401f0000077f89 */ /* 0x004eaa00000e0000 */
[----:B------:R-:W-:Y:S01]  /*12840*/  QGMMA.64x64x32.F32.E4M3.E4M3 R24, R148, gdesc[UR4], R24, gsb0 ;  /* 0x00e0000494187df3 */ /* 0x000fe20008000818 */
[----:B------:R-:W-:Y:S01]  /*12850*/  R2UR UR6, R4 ;  /* 0x00000000040672ca */ /* 0x000fe200000e0000 */
[----:B------:R-:W-:Y:S01]  /*12860*/  VIADD R4, R2, 0x180 ;  /* 0x0000018002047836 */ /* 0x000fe20000000000 */
[----:B------:R-:W-:Y:S01]  /*12870*/  R2UR UR7, R5 ;  /* 0x00000000050772ca */ /* 0x000fe200000e0000 */
[----:B------:R-:W-:-:S02]  /*12880*/  IMAD.MOV.U32 R5, RZ, RZ, -0x3ffffff0 ;  /* 0xc0000010ff057424 */ /* 0x000fc400078e00ff */
[----:B------:R-:W-:Y:S02]  /*12890*/  VIADD R2, R2, 0x200 ;  /* 0x0000020002027836 */ /* 0x000fe40000000000 */
[----:B--2---:R-:W-:-:S01]  /*128a0*/  FADD.FTZ R7, R7, R0 ;  /* 0x0000000007077221 */ /* 0x004fc20000010000 */
        /* <DEDUP_REMOVED lines=8> */
[----:B------:R-:W2:Y:S02]  /*12930*/  SHFL.BFLY PT, R5, R4, 0x1, 0x1f ;  /* 0x0c201f0004057f89 */ /* 0x000ea400000e0000 */
[----:B--2---:R-:W-:-:S04]  /*12940*/  FADD.FTZ R9, R4, R5 ;  /* 0x0000000504097221 */ /* 0x004fc80000010000 */
[C---:B------:R-:W-:Y:S01]  /*12950*/  FMUL.FTZ R12, R9.reuse, 0.00390625 ;  /* 0x3b800000090c7820 */ /* 0x040fe20000410000 */
[----:B------:R-:W-:-:S04]  /*12960*/  FSETP.NE.FTZ.AND P0, PT, R9, RZ, PT ;  /* 0x000000ff0900720b */ /* 0x000fc80003f15000 */
[----:B------:R-:W-:-:S13]  /*12970*/  FSETP.NE.FTZ.AND P2, PT, R12, RZ, PT ;  /* 0x000000ff0c00720b */ /* 0x000fda0003f55000 */
[----:B------:R-:W2:Y:S01]  /*12980*/  @P2 MUFU.LG2 R4, R12 ;  /* 0x0000000c00042308 */ /* 0x000ea20000000c00 */
[----:B------:R-:W-:Y:S01]  /*12990*/  @P2 FMUL.FTZ R5, R59, 0.69314718246459960938 ;  /* 0x3f3172183b052820 */ /* 0x000fe20000410000 */
[----:B--2---:R-:W-:-:S04]  /*129a0*/  @P2 FMUL.FTZ R4, R4, 0.69314718246459960938 ;  /* 0x3f31721804042820 */ /* 0x004fc80000410000 */
[----:B------:R-:W-:Y:S01]  /*129b0*/  @P2 FFMA.FTZ R0, R5, R58, R4 ;  /* 0x0000003a05002223 */ /* 0x000fe20000010004 */
[----:B------:R-:W-:Y:S02]  /*129c0*/  WARPGROUP.DEPBAR.LE gsb0, 0x0 ;  /* 0x00008000000079c5 */ /* 0x000fe40000010000 */
[----:B------:R-:W-:-:S06]  /*129d0*/  WARPGROUP.ARRIVE ;  /* 0x00000000000079c5 */ /* 0x000fcc0000000000 */
[----:B------:R-:W-:Y:S01]  /*129e0*/  QGMMA.64x64x32.F32.E4M3.E4M3 R24, R140, gdesc[UR4], R24, gsb0 ;  /* 0x00e000048c187df3 */ /* 0x000fe20008000818 */
[----:B------:R-:W-:Y:S02]  /*129f0*/  R2UR UR6, R2 ;  /* 0x00000000020672ca */ /* 0x000fe400000e0000 */
[----:B------:R-:W-:Y:S01]  /*12a00*/  R2UR UR7, R3 ;  /* 0x00000000030772ca */ /* 0x000fe200000e0000 */
[----:B------:R-:W2:Y:S01]  /*12a10*/  SHFL.BFLY PT, R2, R7, 0x1, 0x1f ;  /* 0x0c201f0007027f89 */ /* 0x000ea200000e0000 */
[----:B------:R-:W-:-:S06]  /*12a20*/  MOV R3, RZ ;  /* 0x000000ff00037202 */ /* 0x000fcc0000000f00 */
[----:B------:R-:W-:Y:S01]  /*12a30*/  @P0 MUFU.RCP R3, R9 ;  /* 0x0000000900030308 */ /* 0x000fe20000001000 */
[----:B--2---:R-:W-:-:S01]  /*12a40*/  FADD.FTZ R10, R7, R2 ;  /* 0x00000002070a7221 */ /* 0x004fc20000010000 */
[----:B------:R-:W-:Y:S02]  /*12a50*/  IMAD.MOV.U32 R7, RZ, RZ, RZ ;  /* 0x000000ffff077224 */ /* 0x000fe400078e00ff */
[----:B------:R-:W-:Y:S02]  /*12a60*/  IMAD.MOV.U32 R2, RZ, RZ, -0x800000 ;  /* 0xff800000ff027424 */ /* 0x000fe400078e00ff */
[C---:B------:R-:W-:Y:S01]  /*12a70*/  FMUL.FTZ R6, R10.reuse, 0.00390625 ;  /* 0x3b8000000a067820 */ /* 0x040fe20000410000 */
[----:B------:R-:W-:-:S04]  /*12a80*/  FSETP.NE.FTZ.AND P0, PT, R10, RZ, PT ;  /* 0x000000ff0a00720b */ /* 0x000fc80003f15000 */
[----:B------:R-:W-:-:S09]  /*12a90*/  FSETP.NE.FTZ.AND P3, PT, R6, RZ, PT ;  /* 0x000000ff0600720b */ /* 0x000fd20003f75000 */
[----:B------:R-:W-:Y:S04]  /*12aa0*/  @P0 MUFU.RCP R7, R10 ;  /* 0x0000000a00070308 */ /* 0x000fe80000001000 */
[----:B01----:R-:W-:-:S04]  /*12ab0*/  @P3 FMUL.FTZ R14, R59, 0.69314718246459960938 ;  /* 0x3f3172183b0e3820 */ /* 0x003fc80000410000 */
[----:B------:R-:W0:Y:S02]  /*12ac0*/  @P3 MUFU.LG2 R6, R6 ;  /* 0x0000000600063308 */ /* 0x000e240000000c00 */
[----:B0-----:R-:W-:-:S04]  /*12ad0*/  @P3 FMUL.FTZ R9, R6, 0.69314718246459960938 ;  /* 0x3f31721806093820 */ /* 0x001fc80000410000 */
[----:B------:R-:W-:Y:S01]  /*12ae0*/  @P3 FFMA.FTZ R2, R14, R60, R9 ;  /* 0x0000003c0e023223 */ /* 0x000fe20000010009 */
[----:B------:R-:W-:Y:S02]  /*12af0*/  WARPGROUP.DEPBAR.LE gsb0, 0x0 ;  /* 0x00008000000079c5 */ /* 0x000fe40000010000 */
[----:B------:R-:W-:-:S06]  /*12b00*/  WARPGROUP.ARRIVE ;  /* 0x00000000000079c5 */ /* 0x000fcc0000000000 */
[----:B------:R-:W-:Y:S01]  /*12b10*/  QGMMA.64x64x32.F32.E4M3.E4M3 R24, R136, gdesc[UR4], R24, gsb0 ;  /* 0x00e0000488187df3 */ /* 0x000fe20008000818 */
[-C--:B---3--:R-:W-:Y:S01]  /*12b20*/  FMUL.FTZ R5, R3, R8.reuse ;  /* 0x0000000803057220 */ /* 0x088fe20000410000 */
[----:B------:R-:W-:Y:S01]  /*12b30*/  FMUL.FTZ R16, R7, R8 ;  /* 0x0000000807107220 */ /* 0x000fe20000410000 */
[----:B------:R-:W-:Y:S02]  /*12b40*/  WARPGROUP.DEPBAR.LE gsb0, 0x0 ;  /* 0x00008000000079c5 */ /* 0x000fe40000010000 */
[----:B------:R-:W-:Y:S05]  /*12b50*/  @!P1 BRA `(.L_x_12101) ;  /* 0x0000000000049947 */ /* 0x000fea0003800000 */
[----:B------:R-:W-:Y:S01]  /*12b60*/  BPT.TRAP 0x1 ;  /* 0x000000040000795c */ /* 0x000fe20000300000 */
.L_x_12101:
[----:B------:R-:W2:Y:S01]  /*12b70*/  LDL.LU R4, [R1+0x20] ;  /* 0x0000200001047983 */ /* 0x000ea20000300800 */
[----:B------:R-:W-:Y:S02]  /*12b80*/  VIADD R3, R11, 0x13260 ;  /* 0x000132600b037836 */ /* 0x000fe40000000000 */
[-C--:B------:R-:W-:Y:S01]  /*12b90*/  FMUL.FTZ R62, R24, R5.reuse ;  /* 0x00000005183e7220 */ /* 0x080fe20000410000 */
[-C--:B------:R-:W-:Y:S01]  /*12ba0*/  FMUL.FTZ R60, R25, R5.reuse ;  /* 0x00000005193c7220 */ /* 0x080fe20000410000 */
[----:B------:R-:W3:Y:S01]  /*12bb0*/  LDL.LU R61, [R1+0x54] ;  /* 0x00005400013d7983 */ /* 0x000ee20000300800 */
[----:B------:R-:W-:Y:S02]  /*12bc0*/  VIADD R22, R22, 0x1 ;  /* 0x0000000116167836 */ /* 0x000fe40000000000 */
        /* <DEDUP_REMOVED lines=36> */
[----:B------:R-:W-:Y:S01]  /*12e10*/  FMUL.FTZ R3, R53, R5 ;  /* 0x0000000535037220 */ /* 0x000fe20000410000 */
[----:B------:R-:W-:-:S04]  /*12e20*/  SEL R5, RZ, 0x1, P0 ;  /* 0x00000001ff057807 */ /* 0x000fc80000000000 */
[----:B------:R-:W-:-:S07]  /*12e30*/  LOP3.LUT R156, R156, R5, RZ, 0x3c, !PT ;  /* 0x000000059c9c7212 */ /* 0x000fce00078e3cff */
.L_x_12035:
[----:B------:R-:W0:Y:S08]  /*12e40*/  S2UR UR4, SR_CgaCtaId ;  /* 0x00000000000479c3 */ /* 0x000e300000008800 */
[----:B------:R-:W-:Y:S01]  /*12e50*/  BAR.SYNC.DEFER_BLOCKING 0x5, 0x200 ;  /* 0x0148000000007b1d */ /* 0x000fe20000010000 */
[----:B------:R-:W-:-:S05]  /*12e60*/  MOV R16, 0x400 ;  /* 0x0000040000107802 */ /* 0x000fca0000000f00 */
[----:B------:R-:W-:Y:S01]  /*12e70*/  BSSY B0, `(.L_x_12102) ;  /* 0x00001c8000007945 */ /* 0x000fe20003800000 */
[----:B0-----:R-:W-:-:S05]  /*12e80*/  IMAD.U32 R4, RZ, RZ, UR4 ;  /* 0x00000004ff047e24 */ /* 0x001fca000f8e00ff */
[----:B------:R-:W-:Y:S01]  /*12e90*/  LEA R16, R4, R16, 0x18 ;  /* 0x0000001004107211 */ /* 0x000fe200078ec0ff */
[----:B------:R-:W-:Y:S04]  /*12ea0*/  STL [R1+0x20], R4 ;  /* 0x0000200401007387 */ /* 0x000fe80000100800 */
[----:B------:R-:W0:Y:S04]  /*12eb0*/  LDS.128 R44, [R16+0x132d0] ;  /* 0x0132d000102c7984 */ /* 0x000e280000000c00 */
[----:B0-----:R0:W-:Y:S04]  /*12ec0*/  STL.64 [R1+0x10], R44 ;  /* 0x0000102c01007387 */ /* 0x0011e80000100a00 */
[----:B------:R0:W-:Y:S01]  /*12ed0*/  STL.64 [R1+0x18], R46 ;  /* 0x0000182e01007387 */ /* 0x0001e20000100a00 */
[----:B------:R-:W-:Y:S06]  /*12ee0*/  BAR.ARV 0x4, 0x200 ;  /* 0x0108000000007b1d */ /* 0x000fec0000002000 */
[----:B------:R-:W-:Y:S05]  /*12ef0*/  @P1 BRA `(.L_x_12103) ;  /* 0x0000001000a01947 */ /* 0x000fea0003800000 */
[----:B------:R-:W1:Y:S01]  /*12f00*/  S2R R34, SR_TID.X ;  /* 0x0000000000227919 */ /* 0x000e620000002100 */
[----:B------:R-:W-:Y:S01]  /*12f10*/  ULDC.64 UR4, c[0x4][0x38] ;  /* 0x01000e0000047ab9 */ /* 0x000fe20000000a00 */
[----:B------:R-:W2:Y:S04]  /*12f20*/  LDL R38, [R1+0x68] ;  /* 0x0000680001267983 */ /* 0x000ea80000100800 */
[----:B0-----:R-:W3:Y:S04]  /*12f30*/  LDL.LU R45, [R1+0x4c] ;  /* 0x00004c00012d7983 */ /* 0x001ee80000300800 */
[----:B------:R-:W4:Y:S01]  /*12f40*/  LDL.LU R44, [R1+0x50] ;  /* 0x00005000012c7983 */ /* 0x000f220000300800 */
[----:B------:R-:W0:Y:S01]  /*12f50*/  S2R R35, SR_SWINHI ;  /* 0x0000000000237919 */ /* 0x000e220000002f00 */
[----:B------:R-:W-:-:S02]  /*12f60*/  F2FP.BF16.F32.PACK_AB R21, R21, R32 ;  /* 0x000000201515723e */ /* 0x000fc400000010ff */
[----:B------:R-:W-:Y:S01]  /*12f70*/  F2FP.BF16.F32.PACK_AB R20, R13, R20 ;  /* 0x000000140d14723e */ /* 0x000fe200000010ff */
[----:B------:R-:W4:Y:S01]  /*12f80*/  LDL R42, [R1+0x44] ;  /* 0x00004400012a7983 */ /* 0x000f220000100800 */
[----:B-1----:R-:W-:-:S05]  /*12f90*/  IMAD.SHL.U32 R4, R34, 0x4, RZ ;  /* 0x0000000422047824 */ /* 0x002fca00078e00ff */
[----:B------:R-:W-:-:S04]  /*12fa0*/  LOP3.LUT R4, R4, 0xc, RZ, 0xc0, !PT ;  /* 0x0000000c04047812 */ /* 0x000fc800078ec0ff */
[----:B------:R-:W-:-:S04]  /*12fb0*/  IADD3 R4, P0, R4, UR4, RZ ;  /* 0x0000000404047c10 */ /* 0x000fc8000ff1e0ff */
[----:B------:R-:W-:Y:S01]  /*12fc0*/  IADD3.X R5, RZ, UR5, RZ, P0, !PT ;  /* 0x00000005ff057c10 */ /* 0x000fe200087fe4ff */
[----:B------:R-:W-:-:S04]  /*12fd0*/  ULDC.64 UR4, c[0x0][0xbd8] ;  /* 0x0002f60000047ab9 */ /* 0x000fc80000000a00 */
[----:B-----5:R1:W3:Y:S01]  /*12fe0*/  LDG.E.CONSTANT R28, desc[UR40][R4.64] ;  /* 0x00000028041c7981 */ /* 0x0202e2000c1e9900 */
        /* <DEDUP_REMOVED lines=11> */
[----:B------:R-:W-:-:S02]  /*130a0*/  MOV R20, R16 ;  /* 0x0000001000147202 */ /* 0x000fc40000000f00 */
[----:B0-----:R-:W-:Y:S02]  /*130b0*/  MOV R21, R35 ;  /* 0x0000002300157202 */ /* 0x001fe40000000f00 */
        /* <DEDUP_REMOVED lines=30> */
[----:B------:R-:W-:Y:S02]  /*132a0*/  IADD3 R41, P2, R10, 0x40, RZ ;  /* 0x000000400a297810 */ /* 0x000fe40007f5e0ff */
[----:B------:R-:W-:Y:S02]  /*132b0*/  LOP3.LUT R8, R4, R27, RZ, 0x3c, !PT ;  /* 0x0000001b04087212 */ /* 0x000fe400078e3cff */
[----:B------:R-:W-:Y:S02]  /*132c0*/  LOP3.LUT R10, R15, R10, RZ, 0x3c, !PT ;  /* 0x0000000a0f0a7212 */ /* 0x000fe400078e3cff */
[----:B------:R-:W-:-:S02]  /*132d0*/  LOP3.LUT R4, R12, R43, RZ, 0x3c, !PT ;  /* 0x0000002b0c047212 */ /* 0x000fc400078e3cff */
[----:B---3--:R-:W-:Y:S01]  /*132e0*/  LOP3.LUT R3, R28, 0x2, RZ, 0x3c, !PT ;  /* 0x000000021c037812 */ /* 0x008fe200078e3cff */
        /* <DEDUP_REMOVED lines=68> */
[----:B--2---:R-:W-:-:S07]  /*13730*/  IMAD.IADD R32, R32, 0x1, -R5 ;  /* 0x0000000120207824 */ /* 0x004fce00078e0a05 */
.L_x_12104:
        /* <DEDUP_REMOVED lines=14> */
[----:B------:R-:W-:-:S04]  /*13820*/  ULDC.64 UR4, c[0x0][0xb78] ;  /* 0x0002de0000047ab9 */ /* 0x000fc80000000a00 */
[----:B------:R-:W-:Y:S01]  /*13830*/  IADD3 R5, R5, R7, RZ ;  /* 0x0000000705057210 */ /* 0x000fe20007ffe0ff */
        /* <DEDUP_REMOVED lines=21> */
[----:B------:R-:W-:-:S05]  /*13990*/  LOP3.LUT R8, R8, 0xffffff80, RZ, 0xc0, !PT ;  /* 0xffffff8008087812 */ /* 0x000fca00078ec0ff */
[----:B------:R-:W-:Y:S01]  /*139a0*/  IMAD.IADD R8, R9, 0x1, -R8 ;  /* 0x0000000109087824 */ /* 0x000fe200078e0a08 */
[----:B------:R-:W-:-:S04]  /*139b0*/  SHF.R.S32.HI R9, RZ, 0x1f, R11 ;  /* 0x0000001fff097819 */ /* 0x000fc8000001140b */
[----:B------:R-:W-:Y:S01]  /*139c0*/  IADD3.X R9, R9, R5, R6, P1, !PT ;  /* 0x0000000509097210 */ /* 0x000fe20000ffe406 */
[C---:B------:R-:W-:Y:S01]  /*139d0*/  VIADD R5, R11.reuse, 0x8 ;  /* 0x000000080b057836 */ /* 0x040fe20000000000 */
[----:B------:R-:W-:Y:S02]  /*139e0*/  LOP3.LUT P0, RZ, R8, 0x3, RZ, 0xc0, !PT ;  /* 0x0000000308ff7812 */ /* 0x000fe4000780c0ff */
[----:B------:R-:W-:Y:S01]  /*139f0*/  LEA.HI.X R31, R4, UR5, R9, 0x2, P2 ;  /* 0x00000005041f7c11 */ /* 0x000fe200090f1409 */
[----:B------:R-:W-:Y:S01]  /*13a00*/  ULDC.64 UR4, c[0x0][0xaa0] ;  /* 0x0002a80000047ab9 */ /* 0x000fe20000000a00 */
[-C--:B-----5:R-:W-:Y:S02]  /*13a10*/  ISETP.GE.OR P1, PT, R11, R32.reuse, P0 ;  /* 0x000000200b00720c */ /* 0x0a0fe40000726670 */
[----:B------:R-:W-:Y:S02]  /*13a20*/  ISETP.GE.OR P0, PT, R5, R32, P0 ;  /* 0x000000200500720c */ /* 0x000fe40000706670 */
[----:B------:R-:W-:-:S02]  /*13a30*/  IADD3 R11, P2, R20, 0x1800, RZ ;  /* 0x00001800140b7810 */ /* 0x000fc40007f5e0ff */
[----:B------:R-:W-:Y:S02]  /*13a40*/  IADD3 R5, P4, R20, 0x4800, RZ ;  /* 0x0000480014057810 */ /* 0x000fe40007f9e0ff */
[----:B------:R-:W-:Y:S01]  /*13a50*/  LOP3.LUT R8, R11, 0x380, RZ, 0xc0, !PT ;  /* 0x000003800b087812 */ /* 0x000fe200078ec0ff */
[--C-:B------:R-:W-:Y:S01]  /*13a60*/  IMAD.X R9, RZ, RZ, R21.reuse, P2 ;  /* 0x000000ffff097224 */ /* 0x100fe200010e0615 */
[----:B------:R-:W-:Y:S01]  /*13a70*/  LOP3.LUT R6, R7, 0x380, RZ, 0xc0, !PT ;  /* 0x0000038007067812 */ /* 0x000fe200078ec0ff */
[----:B------:R-:W-:Y:S01]  /*13a80*/  IMAD.X R25, RZ, RZ, R21, P4 ;  /* 0x000000ffff197224 */ /* 0x000fe200020e0615 */
[----:B------:R-:W-:Y:S01]  /*13a90*/  LOP3.LUT R4, R5, 0x380, RZ, 0xc0, !PT ;  /* 0x0000038005047812 */ /* 0x000fe200078ec0ff */
[----:B------:R-:W-:Y:S01]  /*13aa0*/  @!P1 STG.E desc[UR40][R30.64], R0 ;  /* 0x000000001e009986 */ /* 0x000fe2000c101928 */
        /* <DEDUP_REMOVED lines=9> */
[----:B------:R-:W-:Y:S02]  /*13b40*/  SHF.R.S32.HI R29, RZ, 0x1f, R40 ;  /* 0x0000001fff1d7819 */ /* 0x000fe40000011428 */
[----:B------:R-:W-:Y:S01]  /*13b50*/  MOV R28, R40 ;  /* 0x00000028001c7202 */ /* 0x000fe20000000f00 */
        /* <DEDUP_REMOVED lines=11> */
[----:B------:R-:W-:Y:S01]  /*13c10*/  IMAD.WIDE.U32 R28, R3, UR4, R28 ;  /* 0x00000004031c7c25 */ /* 0x000fe2000f8e001c */
[----:B------:R-:W-:-:S03]  /*13c20*/  ULDC UR4, c[0x0][0xa8c] ;  /* 0x0002a30000047ab9 */ /* 0x000fc60000000800 */
[----:B0-----:R-:W-:Y:S01]  /*13c30*/  IMAD R2, R35, UR6, RZ ;  /* 0x0000000623027c24 */ /* 0x001fe2000f8e02ff */
[----:B------:R-:W-:Y:S01]  /*13c40*/  ISETP.GE.AND P0, PT, R40, UR4, PT ;  /* 0x0000000428007c0c */ /* 0x000fe2000bf06270 */
[C---:B------:R-:W-:Y:S01]  /*13c50*/  VIADD R0, R38.reuse, 0x30 ;  /* 0x0000003026007836 */ /* 0x040fe20000000000 */
[----:B------:R0:W-:Y:S01]  /*13c60*/  STL [R1+0x3c], R39 ;  /* 0x00003c2701007387 */ /* 0x0001e20000100800 */
[C---:B-1----:R-:W-:Y:S02]  /*13c70*/  VIADD R20, R38.reuse, 0x60 ;  /* 0x0000006026147836 */ /* 0x042fe40000000000 */
[----:B------:R-:W-:Y:S02]  /*13c80*/  IMAD R35, R37, -0xc0, R32 ;  /* 0xffffff4025237824 */ /* 0x000fe400078e0220 */
[----:B------:R-:W-:Y:S02]  /*13c90*/  VIADD R21, R38, 0x90 ;  /* 0x0000009026157836 */ /* 0x000fe40000000000 */
[----:B------:R-:W-:Y:S01]  /*13ca0*/  IMAD R3, R3, UR5, R34 ;  /* 0x0000000503037c24 */ /* 0x000fe2000f8e0222 */
[-C--:B------:R-:W-:Y:S01]  /*13cb0*/  ISETP.GE.OR P3, PT, R0, R35.reuse, P0 ;  /* 0x000000230000720c */ /* 0x080fe20000766670 */
[----:B------:R-:W-:Y:S01]  /*13cc0*/  IMAD R31, R42, UR7, R2 ;  /* 0x000000072a1f7c24 */ /* 0x000fe2000f8e0202 */
[-C--:B------:R-:W-:Y:S01]  /*13cd0*/  ISETP.GE.OR P1, PT, R20, R35.reuse, P0 ;  /* 0x000000231400720c */ /* 0x080fe20000726670 */
[----:B------:R-:W-:Y:S01]  /*13ce0*/  IMAD.IADD R29, R29, 0x1, R3 ;  /* 0x000000011d1d7824 */ /* 0x000fe200078e0203 */
[-C--:B------:R-:W-:Y:S01]  /*13cf0*/  ISETP.GE.OR P2, PT, R21, R35.reuse, P0 ;  /* 0x000000231500720c */ /* 0x080fe20000746670 */
[----:B------:R-:W-:Y:S01]  /*13d00*/  ULDC.64 UR4, c[0x0][0xae8] ;  /* 0x0002ba0000047ab9 */ /* 0x000fe20000000a00 */
[----:B------:R-:W-:Y:S01]  /*13d10*/  ISETP.GE.OR P0, PT, R38, R35, P0 ;  /* 0x000000232600720c */ /* 0x000fe20000706670 */
[----:B------:R-:W-:-:S04]  /*13d20*/  IMAD.WIDE.U32 R2, R42, UR6, R28 ;  /* 0x000000062a027c25 */ /* 0x000fc8000f8e001c */
[----:B------:R-:W-:Y:S02]  /*13d30*/  VIADD R0, R16, 0x13220 ;  /* 0x0001322010007836 */ /* 0x000fe40000000000 */
[----:B------:R-:W-:Y:S02]  /*13d40*/  IMAD.IADD R3, R3, 0x1, R31 ;  /* 0x0000000103037824 */ /* 0x000fe400078e021f */
[----:B------:R-:W-:Y:S01]  /*13d50*/  IMAD R20, R36, UR4, RZ ;  /* 0x0000000424147c24 */ /* 0x000fe2000f8e02ff */
[----:B------:R-:W-:Y:S01]  /*13d60*/  PRMT R0, RZ, 0x654, R0 ;  /* 0x00000654ff007816 */ /* 0x000fe20000000000 */
[----:B------:R-:W-:-:S03]  /*13d70*/  IMAD.WIDE.U32 R30, R33, UR4, R2 ;  /* 0x00000004211e7c25 */ /* 0x000fc6000f8e0002 */
[----:B--2---:R0:W-:Y:S01]  /*13d80*/  SYNCS.ARRIVE.TRANS64.RED.A1T0 RZ, [R0+URZ], RZ ;  /* 0x000000ff00ff79a7 */ /* 0x0041e2000810043f */
        /* <DEDUP_REMOVED lines=15> */
.L_x_12106:
[----:B------:R-:W-:Y:S05]  /*13e80*/  BSYNC B1 ;  /* 0x0000000000017941 */ /* 0x000fea0003800000 */
.L_x_12105:
        /* <DEDUP_REMOVED lines=15> */
.L_x_12108:
[----:B------:R-:W-:Y:S05]  /*13f80*/  BSYNC B1 ;  /* 0x0000000000017941 */ /* 0x000fea0003800000 */
.L_x_12107:
        /* <DEDUP_REMOVED lines=14> */
[----:B------:R2:W-:Y:S02]  /*14070*/  STG.E.128 desc[UR40][R4.64], R12 ;  /* 0x0000000c04007986 */ /* 0x0005e4000c101d28 */
.L_x_12110:
[----:B------:R-:W-:Y:S05]  /*14080*/  BSYNC B1 ;  /* 0x0000000000017941 */ /* 0x000fea0003800000 */
.L_x_12109:
        /* <DEDUP_REMOVED lines=15> */
.L_x_12103:
        /* <DEDUP_REMOVED lines=25> */
.L_x_12112:
        /* <DEDUP_REMOVED lines=13> */
[----:B-1----:R-:W-:-:S05]  /*143e0*/  IMAD R2, R12, 0xc0, R2 ;  /* 0x000000c00c027824 */ /* 0x002fca00078e0202 */
[----:B------:R-:W-:-:S04]  /*143f0*/  IADD3 R3, R2, -0x80, RZ ;  /* 0xffffff8002037810 */ /* 0x000fc80007ffe0ff */
        /* <DEDUP_REMOVED lines=19> */
.L_x_12114:
[----:B------:R-:W-:Y:S05]  /*14530*/  BSYNC B1 ;  /* 0x0000000000017941 */ /* 0x000fea0003800000 */
.L_x_12113:
[----:B------:R-:W2:Y:S01]  /*14540*/  LDL.64 R14, [R1+0x38] ;  /* 0x00003800010e7983 */ /* 0x000ea20000100a00 */
[----:B------:R-:W-:Y:S01]  /*14550*/  ULDC.64 UR4, c[0x0][0xaa0] ;  /* 0x0002a80000047ab9 */ /* 0x000fe20000000a00 */
[----:B------:R-:W-:Y:S01]  /*14560*/  IMAD.MOV.U32 R2, RZ, RZ, R20 ;  /* 0x000000ffff027224 */ /* 0x000fe200078e0014 */
[----:B------:R-:W-:Y:S01]  /*14570*/  ULDC.64 UR6, c[0x0][0xae0] ;  /* 0x0002b80000067ab9 */ /* 0x000fe20000000a00 */
[----:B-1----:R-:W-:Y:S01]  /*14580*/  IMAD.MOV.U32 R3, RZ, RZ, R10 ;  /* 0x000000ffff037224 */ /* 0x002fe200078e000a */
[----:B------:R-:W-:Y:S01]  /*14590*/  BSSY B1, `(.L_x_12115) ;  /* 0x0000027000017945 */ /* 0x000fe20003800000 */
[----:B------:R-:W-:Y:S02]  /*145a0*/  IMAD R4, R6, UR4, RZ ;  /* 0x0000000406047c24 */ /* 0x000fe4000f8e02ff */
[C---:B------:R-:W-:Y:S01]  /*145b0*/  IMAD.WIDE.U32 R2, R7.reuse, UR4, R2 ;  /* 0x0000000407027c25 */ /* 0x040fe2000f8e0002 */
[----:B------:R-:W-:Y:S02]  /*145c0*/  ULDC UR4, c[0x0][0xa8c] ;  /* 0x0002a30000047ab9 */ /* 0x000fe40000000800 */
[----:B------:R-:W-:Y:S01]  /*145d0*/  ISETP.GE.AND P0, PT, R20, UR4, PT ;  /* 0x0000000414007c0c */ /* 0x000fe2000bf06270 */
[----:B------:R-:W-:Y:S01]  /*145e0*/  IMAD R7, R7, UR5, R4 ;  /* 0x0000000507077c24 */ /* 0x000fe2000f8e0204 */
[----:B------:R-:W-:Y:S01]  /*145f0*/  ULDC.64 UR4, c[0x0][0xae8] ;  /* 0x0002ba0000047ab9 */ /* 0x000fe20000000a00 */
[----:B------:R-:W-:-:S02]  /*14600*/  IMAD R4, R8, UR6, RZ ;  /* 0x0000000608047c24 */ /* 0x000fc4000f8e02ff */
[----:B------:R-:W-:Y:S02]  /*14610*/  IMAD.IADD R3, R3, 0x1, R7 ;  /* 0x0000000103037824 */ /* 0x000fe400078e0207 */
[----:B------:R-:W-:Y:S02]  /*14620*/  IMAD R6, R12, -0xc0, R0 ;  /* 0xffffff400c067824 */ /* 0x000fe400078e0200 */
[C---:B------:R-:W-:Y:S02]  /*14630*/  IMAD R5, R13.reuse, UR7, R4 ;  /* 0x000000070d057c24 */ /* 0x040fe4000f8e0204 */
[----:B------:R-:W-:-:S04]  /*14640*/  IMAD.WIDE.U32 R2, R13, UR6, R2 ;  /* 0x000000060d027c25 */ /* 0x000fc8000f8e0002 */
[----:B------:R-:W-:Y:S02]  /*14650*/  IMAD.IADD R3, R3, 0x1, R5 ;  /* 0x0000000103037824 */ /* 0x000fe400078e0205 */
[----:B------:R-:W-:Y:S02]  /*14660*/  IMAD R0, R9, UR4, RZ ;  /* 0x0000000409007c24 */ /* 0x000fe4000f8e02ff */
[----:B------:R-:W-:-:S04]  /*14670*/  IMAD.WIDE.U32 R4, R11, UR4, R2 ;  /* 0x000000040b047c25 */ /* 0x000fc8000f8e0002 */
[----:B------:R-:W-:-:S04]  /*14680*/  IMAD R9, R11, UR5, R0 ;  /* 0x000000050b097c24 */ /* 0x000fc8000f8e0200 */
[----:B------:R-:W-:Y:S02]  /*14690*/  IMAD.IADD R11, R5, 0x1, R9 ;  /* 0x00000001050b7824 */ /* 0x000fe400078e0209 */
[C---:B--2---:R-:W-:Y:S02]  /*146a0*/  VIADD R7, R14.reuse, 0x30 ;  /* 0x000000300e077836 */ /* 0x044fe40000000000 */
[----:B------:R-:W-:-:S03]  /*146b0*/  VIADD R13, R14, 0x60 ;  /* 0x000000600e0d7836 */ /* 0x000fc60000000000 */
[-C--:B------:R-:W-:Y:S02]  /*146c0*/  ISETP.GE.OR P3, PT, R7, R6.reuse, P0 ;  /* 0x000000060700720c */ /* 0x080fe40000766670 */
[C---:B------:R-:W-:Y:S02]  /*146d0*/  IADD3 R7, R14.reuse, 0x90, RZ ;  /* 0x000000900e077810 */ /* 0x040fe40007ffe0ff */
[-C--:B------:R-:W-:Y:S02]  /*146e0*/  ISETP.GE.OR P1, PT, R13, R6.reuse, P0 ;  /* 0x000000060d00720c */ /* 0x080fe40000726670 */
        /* <DEDUP_REMOVED lines=17> */
.L_x_12116:
[----:B------:R-:W-:Y:S05]  /*14800*/  BSYNC B1 ;  /* 0x0000000000017941 */ /* 0x000fea0003800000 */
.L_x_12115:
[----:B------:R-:W-:Y:S04]  /*14810*/  BSSY B1, `(.L_x_12117) ;  /* 0x000000f000017945 */ /* 0x000fe80003800000 */
[----:B------:R-:W-:Y:S05]  /*14820*/  @P3 BRA `(.L_x_12118) ;  /* 0x0000000000343947 */ /* 0x000fea0003800000 */
[----:B-1----:R-:W-:Y:S01]  /*14830*/  IADD3 R9, P0, R6, 0x30, RZ ;  /* 0x0000003006097810 */ /* 0x002fe20007f1e0ff */
        /* <DEDUP_REMOVED lines=12> */
.L_x_12118:
[----:B------:R-:W-:Y:S05]  /*14900*/  BSYNC B1 ;  /* 0x0000000000017941 */ /* 0x000fea0003800000 */
.L_x_12117:
[----:B------:R-:W-:Y:S04]  /*14910*/  BSSY B1, `(.L_x_12119) ;  /* 0x000000f000017945 */ /* 0x000fe80003800000 */
[----:B------:R-:W-:Y:S05]  /*14920*/  @P1 BRA `(.L_x_12120) ;  /* 0x0000000000341947 */ /* 0x000fea0003800000 */
[----:B-12---:R-:W-:Y:S01]  /*14930*/  IADD3 R9, P0, R6, 0x60, RZ ;  /* 0x0000006006097810 */ /* 0x006fe20007f1e0ff */
        /* <DEDUP_REMOVED lines=12> */
.L_x_12120:
[----:B------:R-:W-:Y:S05]  /*14a00*/  BSYNC B1 ;  /* 0x0000000000017941 */ /* 0x000fea0003800000 */
.L_x_12119:
        /* <DEDUP_REMOVED lines=14> */
.L_x_12111:
[----:B------:R-:W-:Y:S05]  /*14af0*/  BSYNC B0 ;  /* 0x0000000000007941 */ /* 0x000fea0003800000 */
.L_x_12102:
[----:B------:R-:W3:Y:S01]  /*14b00*/  LDL R0, [R1+0x1c] ;  /* 0x00001c0001007983 */ /* 0x000ee20000100800 */
[----:B------:R-:W-:Y:S02]  /*14b10*/  ULDC UR4, c[0x0][0xc14] ;  /* 0x0003050000047ab9 */ /* 0x000fe40000000800 */
[----:B---3--:R-:W-:-:S13]  /*14b20*/  ISETP.GE.AND P0, PT, R0, UR4, PT ;  /* 0x0000000400007c0c */ /* 0x008fda000bf06270 */
[----:B------:R-:W-:Y:S05]  /*14b30*/  @!P0 BRA `(.L_x_12121) ;  /* 0xfffffec4004c8947 */ /* 0x000fea000383ffff */
[----:B------:R-:W-:Y:S05]  /*14b40*/  BRA `(.L_x_11994) ;  /* 0x0000005400747947 */ /* 0x000fea0003800000 */
.L_x_11992:
[----:B------:R-:W-:-:S08]  /*14b50*/  NOP ;  /* 0x0000000000007918 */ /* 0x000fd00000000000 */
[----:B--2---:R-:W0:-:S00]  /*14b60*/  USETMAXREG.DEALLOC.CTAPOOL 0x20 ;  /* 0x00000020000079c8 */ /* 0x004e0000080e0500 */
[----:B0-----:R-:W2:Y:S01]  /*14b70*/  LDL.LU R2, [R1] ;  /* 0x0000000001027983 */ /* 0x001ea20000300800 */
[----:B------:R-:W-:-:S06]  /*14b80*/  LOP3.LUT R0, R0, 0x3, RZ, 0xc0, !PT ;  /* 0x0000000300007812 */ /* 0x000fcc00078ec0ff */
[----:B------:R-:W0:Y:S02]  /*14b90*/  SHFL.IDX PT, R0, R0, RZ, 0x1f ;  /* 0x00001fff00007589 */ /* 0x000e2400000e0000 */
[----:B0-----:R-:W-:Y:S01]  /*14ba0*/  ISETP.NE.AND P0, PT, R0, RZ, PT ;  /* 0x000000ff0000720c */ /* 0x001fe20003f05270 */
[----:B------:R-:W-:Y:S01]  /*14bb0*/  IMAD.MOV.U32 R0, RZ, RZ, RZ ;  /* 0x000000ffff007224 */ /* 0x000fe200078e00ff */
[----:B--2---:R-:W-:-:S11]  /*14bc0*/  LOP3.LUT R2, R2, 0xfffffffd, RZ, 0xc0, !PT ;  /* 0xfffffffd02027812 */ /* 0x004fd600078ec0ff */
[----:B------:R-:W-:-:S05]  /*14bd0*/  @P0 LOP3.LUT R2, R2, 0x2, RZ, 0xfc, !PT ;  /* 0x0000000202020812 */ /* 0x000fca00078efcff */
[----:B------:R0:W-:Y:S01]  /*14be0*/  STL [R1], R2 ;  /* 0x0000000201007387 */ /* 0x0001e20000100800 */
        /* <DEDUP_REMOVED lines=8> */
.L_x_12122:
        /* <DEDUP_REMOVED lines=38> */
[----:B------:R-:W-:Y:S01]  /*14ed0*/  MOV R4, R9 ;  /* 0x0000000900047202 */ /* 0x000fe20000000f00 */
[----:B------:R-:W-:Y:S01]  /*14ee0*/  UMOV UR4, URZ ;  /* 0x0000003f00047c82 */ /* 0x000fe20008000000 */
[----:B------:R-:W-:Y:S01]  /*14ef0*/  ULDC UR7, c[0x0][0xc14] ;  /* 0x0003050000077ab9 */ /* 0x000fe20000000800 */
[----:B------:R-:W-:-:S05]  /*14f00*/  ULDC UR5, c[0x0][0xc10] ;  /* 0x0003040000057ab9 */ /* 0x000fca0000000800 */
.L_x_12128:
        /* <DEDUP_REMOVED lines=12> */
.L_x_12127:
[----:B------:R-:W-:Y:S05]  /*14fd0*/  BSYNC B0 ;  /* 0x0000000000007941 */ /* 0x000fea0003800000 */
.L_x_12126:
        /* <DEDUP_REMOVED lines=22> */
.L_x_12124:
        /* <DEDUP_REMOVED lines=21> */
.L_x_12129:
[----:B-1----:R-:W-:Y:S01]  /*15290*/  IMAD R16, R16, UR5, R9 ;  /* 0x0000000510107c24 */ /* 0x002fe2000f8e0209 */
[----:B0-----:R-:W-:Y:S01]  /*152a0*/  IABS R6, R4 ;  /* 0x0000000400067213 */ /* 0x001fe20000000000 */
[----:B------:R-:W-:Y:S02]  /*152b0*/  IMAD R11, R15, R8, RZ ;  /* 0x000000080f0b7224 */ /* 0x000fe400078e02ff */
[----:B------:R-:W-:Y:S01]  /*152c0*/  IMAD.MOV.U32 R2, RZ, RZ, RZ ;  /* 0x000000ffff027224 */ /* 0x000fe200078e00ff */
[----:B------:R-:W-:Y:S02]  /*152d0*/  IADD3 R9, -R16, UR6, RZ ;  /* 0x0000000610097c10 */ /* 0x000fe4000fffe1ff */
        /* <DEDUP_REMOVED lines=18> */
[----:B------:R-:W-:Y:S01]  /*15400*/  IMAD R4, R4, R2, R9 ;  /* 0x0000000204047224 */ /* 0x000fe200078e0209 */
[----:B------:R-:W-:Y:S02]  /*15410*/  MOV R2, RZ ;  /* 0x000000ff00027202 */ /* 0x000fe40000000f00 */
        /* <DEDUP_REMOVED lines=30> */
.L_x_12125:
[----:B------:R-:W-:Y:S01]  /*15600*/  MOV R17, RZ ;  /* 0x000000ff00117202 */ /* 0x000fe20000000f00 */
[----:B------:R-:W-:Y:S02]  /*15610*/  IMAD.U32 R16, RZ, RZ, UR6 ;  /* 0x00000006ff107e24 */ /* 0x000fe4000f8e00ff */
[----:B------:R-:W-:-:S07]  /*15620*/  IMAD.MOV.U32 R18, RZ, RZ, RZ ;  /* 0x000000ffff127224 */ /* 0x000fce00078e00ff */
.L_x_12130:
[----:B------:R-:W-:-:S13]  /*15630*/  ISETP.NE.AND P0, PT, R5, RZ, PT ;  /* 0x000000ff0500720c */ /* 0x000fda0003f05270 */
[----:B------:R-:W0:Y:S01]  /*15640*/  @!P0 S2R R3, SR_CgaCtaId ;  /* 0x0000000000038919 */ /* 0x000e220000008800 */
[----:B------:R-:W-:-:S04]  /*15650*/  @!P0 MOV R0, 0x400 ;  /* 0x0000040000008802 */ /* 0x000fc80000000f00 */
[----:B0-----:R-:W-:-:S05]  /*15660*/  @!P0 LEA R0, R3, R0, 0x18 ;  /* 0x0000000003008211 */ /* 0x001fca00078ec0ff */
[----:B------:R2:W-:Y:S01]  /*15670*/  @!P0 STS.128 [R0+0x132d0], R16 ;  /* 0x0132d01000008388 */ /* 0x0005e20000000c00 */
[----:B------:R-:W-:Y:S06]  /*15680*/  BAR.ARV 0x5, 0x200 ;  /* 0x0148000000007b1d */ /* 0x000fec0000002000 */
.L_x_12123:
[----:B------:R3:W-:Y:S01]  /*15690*/  STL [R1+0x1c], RZ ;  /* 0x00001cff01007387 */ /* 0x0007e20000100800 */
[----:B------:R-:W-:Y:S01]  /*156a0*/  ULDC UR4, c[0x0][0xc14] ;  /* 0x0003050000047ab9 */ /* 0x000fe20000000800 */
[----:B------:R-:W-:Y:S01]  /*156b0*/  IMAD.MOV.U32 R26, RZ, RZ, 0x1 ;  /* 0x00000001ff1a7424 */ /* 0x000fe200078e00ff */
[----:B-1----:R-:W-:Y:S01]  /*156c0*/  ISETP.GE.AND P0, PT, R19, UR4, PT ;  /* 0x0000000413007c0c */ /* 0x002fe2000bf06270 */
[----:B------:R-:W-:-:S12]  /*156d0*/  IMAD.MOV.U32 R24, RZ, RZ, RZ ;  /* 0x000000ffff187224 */ /* 0x000fd800078e00ff */
[----:B---3--:R-:W-:Y:S05]  /*156e0*/  @P0 BRA `(.L_x_12131) ;  /* 0x0000004400940947 */ /* 0x008fea0003800000 */
[----:B------:R-:W3:Y:S01]  /*156f0*/  LDL R6, [R1+0x24] ;  /* 0x0000240001067983 */ /* 0x000ee20000100800 */
[----:B--2---:R-:W0:Y:S01]  /*15700*/  S2R R0, SR_TID.X ;  /* 0x0000000000007919 */ /* 0x004e220000002100 */
[----:B------:R-:W1:Y:S01]  /*15710*/  S2R R8, SR_TID.X ;  /* 0x0000000000087919 */ /* 0x000e620000002100 */
[----:B0-----:R-:W-:Y:S01]  /*15720*/  LOP3.LUT R2, R0, 0x7f, RZ, 0xc0, !PT ;  /* 0x0000007f00027812 */ /* 0x001fe200078ec0ff */
[----:B-1----:R-:W-:Y:S01]  /*15730*/  IMAD.SHL.U32 R23, R8, 0x40, RZ ;  /* 0x0000004008177824 */ /* 0x002fe200078e00ff */
[----:B------:R-:W-:-:S03]  /*15740*/  SHF.R.U32.HI R0, RZ, 0x1, R8 ;  /* 0x00000001ff007819 */ /* 0x000fc60000011608 */
[----:B------:R-:W-:Y:S01]  /*15750*/  IMAD.SHL.U32 R4, R2, 0x10, RZ ;  /* 0x0000001002047824 */ /* 0x000fe200078e00ff */
[----:B------:R-:W-:Y:S01]  /*15760*/  LOP3.LUT R3, R23, 0x180, RZ, 0xc0, !PT ;  /* 0x0000018017037812 */ /* 0x000fe200078ec0ff */
[----:B------:R-:W-:-:S03]  /*15770*/  IMAD.SHL.U32 R2, R8, 0x20, RZ ;  /* 0x0000002008027824 */ /* 0x000fc600078e00ff */
[----:B------:R-:W-:Y:S02]  /*15780*/  LOP3.LUT R5, R4, 0x600, RZ, 0xc0, !PT ;  /* 0x0000060004057812 */ /* 0x000fe400078ec0ff */
[----:B------:R-:W-:Y:S01]  /*15790*/  LOP3.LUT R0, R3, 0x30, R0, 0xf8, !PT ;  /* 0x0000003003007812 */ /* 0x000fe200078ef800 */
[----:B------:R-:W-:Y:S01]  /*157a0*/  IMAD.SHL.U32 R3, R8, 0x8, RZ ;  /* 0x0000000808037824 */ /* 0x000fe200078e00ff */
[----:B------:R-:W-:-:S04]  /*157b0*/  LOP3.LUT R5, R5, 0x60, R2, 0xf8, !PT ;  /* 0x0000006005057812 */ /* 0x000fc800078ef802 */
[----:B------:R-:W-:Y:S02]  /*157c0*/  LOP3.LUT R0, R0, 0x30, R3, 0x78, !PT ;  /* 0x0000003000007812 */ /* 0x000fe400078e7803 */
[----:B------:R-:W-:Y:S02]  /*157d0*/  LOP3.LUT R4, R2, 0x80, RZ, 0xc0, !PT ;  /* 0x0000008002047812 */ /* 0x000fe400078ec0ff */
[----:B------:R-:W-:Y:S02]  /*157e0*/  LOP3.LUT R5, R5, 0x100, R2, 0xf8, !PT ;  /* 0x0000010005057812 */ /* 0x000fe400078ef802 */
[----:B------:R-:W-:Y:S02]  /*157f0*/  LOP3.LUT R23, R0, 0x640, R23, 0xf8, !PT ;  /* 0x0000064000177812 */ /* 0x000fe400078ef817 */
[----:B------:R-:W-:Y:S02]  /*15800*/  SHF.L.U32 R7, R8, 0x2, RZ ;  /* 0x0000000208077819 */ /* 0x000fe400000006ff */
[----:B------:R-:W-:Y:S01]  /*15810*/  LOP3.LUT R4, R4, 0x10, R8, 0xf8, !PT ;  /* 0x0000001004047812 */ /* 0x000fe200078ef808 */
[----:B------:R-:W-:Y:S03]  /*15820*/  BSSY B7, `(.L_x_12131) ;  /* 0x0000451000077945 */ /* 0x000fe60003800000 */
[----:B------:R-:W-:Y:S01]  /*15830*/  LOP3.LUT R4, R4, 0x10, R7, 0x78, !PT ;  /* 0x0000001004047812 */ /* 0x000fe200078e7807 */
[----:B------:R-:W-:Y:S01]  /*15840*/  IMAD.MOV.U32 R27, RZ, RZ, 0x1 ;  /* 0x00000001ff1b7424 */ /* 0x000fe200078e00ff */
[----:B------:R-:W-:Y:S01]  /*15850*/  CS2R R24, SRZ ;  /* 0x0000000000187805 */ /* 0x000fe2000001ff00 */
[----:B------:R-:W-:Y:S01]  /*15860*/  IMAD.MOV.U32 R26, RZ, RZ, 0x1 ;  /* 0x00000001ff1a7424 */ /* 0x000fe200078e00ff */
[----:B------:R-:W-:Y:S01]  /*15870*/  LOP3.LUT R22, R5, R4, RZ, 0xfc, !PT ;  /* 0x0000000405167212 */ /* 0x000fe200078efcff */
[----:B------:R-:W-:Y:S01]  /*15880*/  ULDC UR36, c[0x0][0xc] ;  /* 0x0000030000247ab9 */ /* 0x000fe20000000800 */
[----:B------:R-:W-:Y:S01]  /*15890*/  ULDC.64 UR38, c[0x0][0x198] ;  /* 0x0000660000267ab9 */ /* 0x000fe20000000a00 */
[----:B---3--:R-:W-:-:S02]  /*158a0*/  LOP3.LUT R2, R6, 0x1, RZ, 0xfc, !PT ;  /* 0x0000000106027812 */ /* 0x008fc400078efcff */
[----:B------:R-:W-:-:S03]  /*158b0*/  LOP3.LUT R0, R6, 0x2, RZ, 0xfc, !PT ;  /* 0x0000000206007812 */ /* 0x000fc600078efcff */
[----:B------:R0:W-:Y:S04]  /*158c0*/  STL [R1+0x2c], R2 ;  /* 0x00002c0201007387 */ /* 0x0001e80000100800 */
[----:B------:R0:W-:Y:S04]  /*158d0*/  STL [R1+0x14], R0 ;  /* 0x0000140001007387 */ /* 0x0001e80000100800 */
[----:B------:R0:W-:Y:S02]  /*158e0*/  STL [R1+0x1c], RZ ;  /* 0x00001cff01007387 */ /* 0x0001e40000100800 */
.L_x_12228:
[----:B0-----:R-:W0:Y:S02]  /*158f0*/  LDC.64 R2, c[0x0][0xc60] ;  /* 0x00031800ff027b82 */ /* 0x001e240000000a00 */
[----:B0-----:R-:W-:-:S05]  /*15900*/  IMAD.WIDE R2, R19, 0x4, R2 ;  /* 0x0000000413027825 */ /* 0x001fca00078e0202 */
[----:B------:R-:W2:Y:S01]  /*15910*/  LDG.E R14, desc[UR40][R2.64] ;  /* 0x00000028020e7981 */ /* 0x000ea2000c1e1900 */
        /* <DEDUP_REMOVED lines=57> */
[----:B--2---:R-:W-:-:S07]  /*15cb0*/  IADD3 R10, -R10, R2, RZ ;  /* 0x000000020a0a7210 */ /* 0x004fce0007ffe1ff */
.L_x_12132:
        /* <DEDUP_REMOVED lines=9> */
.L_x_12133:
[----:B------:R-:W-:Y:S05]  /*15d50*/  @!P1 BRA `(.L_x_12134) ;  /* 0x00000000000c9947 */ /* 0x000fea0003800000 */
[----:B------:R-:W2:Y:S04]  /*15d60*/  LDG.E R11, desc[UR40][R6.64] ;  /* 0x00000028060b7981 */ /* 0x000ea8000c1e1900 */
[----:B------:R-:W2:Y:S02]  /*15d70*/  LDG.E R6, desc[UR40][R6.64+0x4] ;  /* 0x0000042806067981 */ /* 0x000ea4000c1e1900 */
[----:B--2---:R-:W-:-:S07]  /*15d80*/  IMAD.IADD R11, R6, 0x1, -R11 ;  /* 0x00000001060b7824 */ /* 0x004fce00078e0a0b */
.L_x_12134:
[----:B0-----:R-:W2:Y:S01]  /*15d90*/  @P2 LDG.E R2, desc[UR40][R4.64] ;  /* 0x0000002804022981 */ /* 0x001ea2000c1e1900 */
[----:B-----5:R-:W-:-:S03]  /*15da0*/  IMAD.IADD R11, R11, 0x1, -R8 ;  /* 0x000000010b0b7824 */ /* 0x020fc600078e0a08 */
[----:B------:R0:W2:Y:S02]  /*15db0*/  @P2 LDG.E R3, desc[UR40][R4.64+0x4] ;  /* 0x0000042804032981 */ /* 0x0000a4000c1e1900 */
[----:B0-----:R-:W-:-:S05]  /*15dc0*/  IMAD.MOV R4, RZ, RZ, -R11 ;  /* 0x000000ffff047224 */ /* 0x001fca00078e0a0b */
[----:B------:R-:W-:Y:S01]  /*15dd0*/  VIMNMX R4, RZ, R4, !PT ;  /* 0x00000004ff047248 */ /* 0x000fe20007fe0100 */
[----:B------:R-:W-:Y:S01]  /*15de0*/  BSSY B0, `(.L_x_12135) ;  /* 0x00000ea000007945 */ /* 0x000fe20003800000 */
[----:B--2---:R-:W-:Y:S02]  /*15df0*/  @P2 IMAD.IADD R9, R3, 0x1, -R2 ;  /* 0x0000000103092824 */ /* 0x004fe400078e0a02 */
[----:B------:R-:W-:-:S05]  /*15e00*/  IMAD R3, R17, 0xc0, RZ ;  /* 0x000000c011037824 */ /* 0x000fca00078e02ff */
[----:B------:R-:W-:Y:S01]  /*15e10*/  IADD3 R10, -R10, 0x15f, R3 ;  /* 0x0000015f0a0a7810 */ /* 0x000fe20007ffe103 */
[----:B------:R-:W-:-:S04]  /*15e20*/  IMAD.IADD R3, R11, 0x1, R9 ;  /* 0x000000010b037824 */ /* 0x000fc800078e0209 */
[C---:B------:R-:W-:Y:S02]  /*15e30*/  VIADD R2, R3.reuse, 0x9f ;  /* 0x0000009f03027836 */ /* 0x040fe40000000000 */
[----:B------:R-:W-:Y:S02]  /*15e40*/  IMAD.IADD R10, R3, 0x1, R10 ;  /* 0x00000001030a7824 */ /* 0x000fe400078e020a */
[----:B------:R-:W-:-:S04]  /*15e50*/  IMAD.HI R3, R2, 0x66666667, RZ ;  /* 0x6666666702037827 */ /* 0x000fc800078e02ff */
[----:B------:R-:W-:Y:S01]  /*15e60*/  IMAD.HI R2, R10, 0x66666667, RZ ;  /* 0x666666670a027827 */ /* 0x000fe200078e02ff */
[----:B------:R-:W-:-:S04]  /*15e70*/  SHF.R.U32.HI R6, RZ, 0x1f, R3 ;  /* 0x0000001fff067819 */ /* 0x000fc80000011603 */
[----:B------:R-:W-:Y:S02]  /*15e80*/  SHF.R.U32.HI R5, RZ, 0x1f, R2 ;  /* 0x0000001fff057819 */ /* 0x000fe40000011602 */
[----:B------:R-:W-:Y:S02]  /*15e90*/  LEA.HI.SX32 R3, R3, R6, 0x1a ;  /* 0x0000000603037211 */ /* 0x000fe400078fd2ff */
[----:B------:R-:W-:-:S04]  /*15ea0*/  LEA.HI.SX32 R2, R2, R5, 0x1a ;  /* 0x0000000502027211 */ /* 0x000fc800078fd2ff */
[----:B------:R-:W-:-:S05]  /*15eb0*/  VIMNMX R7, R3, R2, PT ;  /* 0x0000000203077248 */ /* 0x000fca0003fe0100 */
[----:B------:R-:W-:-:S05]  /*15ec0*/  IMAD R2, R7, 0xa0, -R11 ;  /* 0x000000a007027824 */ /* 0x000fca00078e0a0b */
[----:B------:R-:W-:-:S04]  /*15ed0*/  VIMNMX R9, R2, R9, PT ;  /* 0x0000000902097248 */ /* 0x000fc80003fe0100 */
[----:B------:R-:W-:Y:S01]  /*15ee0*/  ISETP.GT.AND P0, PT, R9, R4, PT ;  /* 0x000000040900720c */ /* 0x000fe20003f04270 */
[----:B------:R-:W-:-:S12]  /*15ef0*/  IMAD.WIDE.U32 R4, R4, -0x33333333, RZ ;  /* 0xcccccccd04047825 */ /* 0x000fd800078e00ff */
[----:B------:R-:W-:Y:S02]  /*15f00*/  @P0 IADD3 R2, R9, 0x9f, RZ ;  /* 0x0000009f09020810 */ /* 0x000fe40007ffe0ff */
[----:B------:R-:W-:-:S03]  /*15f10*/  SHF.R.U32.HI R4, RZ, 0x7, R5 ;  /* 0x00000007ff047819 */ /* 0x000fc60000011605 */
        /* <DEDUP_REMOVED lines=22> */
.L_x_12275:
[----:B-1----:R-:W-:Y:S02]  /*16080*/  ISETP.NE.AND P0, PT, R14, RZ, PT ;  /* 0x000000ff0e00720c */ /* 0x002fe40003f05270 */
[----:B------:R-:W-:-:S11]  /*16090*/  PLOP3.LUT P6, PT, PT, PT, PT, 0x8, 0x0 ;  /* 0x000000000000781c */ /* 0x000fd60003fce170 */
[----:B------:R-:W-:Y:S05]  /*160a0*/  @P0 BRA `(.L_x_12138) ;  /* 0x00000000000c0947 */ /* 0x000fea0003800000 */
[----:B------:R-:W-:-:S03]  /*160b0*/  UMOV UR4, 0xffffffff ;  /* 0xffffffff00047882 */ /* 0x000fc60000000000 */
[----:B------:R-:W-:Y:S05]  /*160c0*/  BRA.DIV UR4, `(.L_x_12139) ;  /* 0x0000004a04787947 */ /* 0x000fea000b800000 */
[----:B------:R-:W-:-:S13]  /*160d0*/  ELECT P6, URZ, PT ;  /* 0x00000000003f782f */ /* 0x000fda00038c0000 */
.L_x_12138:
        /* <DEDUP_REMOVED lines=12> */
.L_x_12278:
[----:B------:R-:W-:Y:S05]  /*161a0*/  BSYNC B1 ;  /* 0x0000000000017941 */ /* 0x000fea0003800000 */
.L_x_12140:
[----:B------:R-:W-:Y:S04]  /*161b0*/  BSSY B1, `(.L_x_12142) ;  /* 0x000004d000017945 */ /* 0x000fe80003800000 */
[----:B------:R-:W-:Y:S05]  /*161c0*/  @!P6 BRA `(.L_x_12143) ;  /* 0x00000004002ce947 */ /* 0x000fea0003800000 */
        /* <DEDUP_REMOVED lines=8> */
.L_x_12279:
[----:B------:R-:W-:Y:S05]  /*16250*/  BSYNC B2 ;  /* 0x0000000000027941 */ /* 0x000fea0003800000 */
.L_x_12144:
        /* <DEDUP_REMOVED lines=9> */
.L_x_12147:
[----:B------:R-:W-:Y:S05]  /*162f0*/  BSYNC B2 ;  /* 0x0000000000027941 */ /* 0x000fea0003800000 */
.L_x_12146:
        /* <DEDUP_REMOVED lines=8> */
[----:B------:R-:W-:Y:S01]  /*16380*/  VIADD R11, R12, 0xe000 ;  /* 0x0000e0000c0b7836 */ /* 0x000fe20000000000 */
[----:B------:R-:W-:Y:S01]  /*16390*/  UIADD3.X UR5, URZ, UR39, URZ, UP0, !UPT ;  /* 0x000000273f057290 */ /* 0x000fe200087fe43f */
[----:B------:R-:W-:Y:S01]  /*163a0*/  UMOV UR6, 0x0 ;  /* 0x0000000000067882 */ /* 0x000fe20000000000 */
[----:B------:R-:W-:-:S10]  /*163b0*/  UMOV UR7, 0x12f00000 ;  /* 0x12f0000000077882 */ /* 0x000fd40000000000 */
.L_x_12148:
        /* <DEDUP_REMOVED lines=13> */
.L_x_12280:
[----:B------:R-:W-:Y:S05]  /*16490*/  BSYNC B2 ;  /* 0x0000000000027941 */ /* 0x000fea0003800000 */
.L_x_12149:
        /* <DEDUP_REMOVED lines=11> */
.L_x_12152:
[----:B------:R-:W-:Y:S05]  /*16550*/  BSYNC B2 ;  /* 0x0000000000027941 */ /* 0x000fea0003800000 */
.L_x_12151:
        /* <DEDUP_REMOVED lines=8> */
.L_x_12153:
        /* <DEDUP_REMOVED lines=10> */
.L_x_12143:
[----:B------:R-:W-:Y:S05]  /*16680*/  BSYNC B1 ;  /* 0x0000000000017941 */ /* 0x000fea0003800000 */
.L_x_12142:
        /* <DEDUP_REMOVED lines=9> */
.L_x_12166:
[----:B------:R-:W-:Y:S05]  /*16720*/  YIELD ;  /* 0x0000000000007946 */ /* 0x000fea0003800000 */
[----:B------:R-:W-:Y:S04]  /*16730*/  BSSY B1, `(.L_x_12154) ;  /* 0x000004c000017945 */ /* 0x000fe80003800000 */
[----:B------:R-:W-:Y:S05]  /*16740*/  @!P6 BRA `(.L_x_12155) ;  /* 0x000000040028e947 */ /* 0x000fea0003800000 */
[----:B------:R-:W0:Y:S01]  /*16750*/  S2R R7, SR_TID.X ;  /* 0x0000000000077919 */ /* 0x000e220000002100 */
[----:B------:R-:W-:Y:S01]  /*16760*/  SHF.L.U32 R8, R27, 0x1f, RZ ;  /* 0x0000001f1b087819 */ /* 0x000fe200000006ff */
[----:B------:R-:W-:Y:S01]  /*16770*/  BSSY B2, `(.L_x_12156) ;  /* 0x0000006000027945 */ /* 0x000fe20003800000 */
[----:B0-----:R-:W-:Y:S02]  /*16780*/  LOP3.LUT R9, R7, 0x7f, RZ, 0xc0, !PT ;  /* 0x0000007f07097812 */ /* 0x001fe400078ec0ff */
[----:B------:R-:W-:Y:S02]  /*16790*/  LEA R7, R25, R5, 0x3 ;  /* 0x0000000519077211 */ /* 0x000fe400078e18ff */
[----:B------:R-:W-:Y:S02]  /*167a0*/  ISETP.NE.AND P2, PT, R9, RZ, PT ;  /* 0x000000ff0900720c */ /* 0x000fe40003f45270 */
[----:B------:R-:W0:Y:S02]  /*167b0*/  SYNCS.PHASECHK.TRANS64.TRYWAIT P1, [R7+URZ+0x132a0], R8 ;  /* 0x0132a008070075a7 */ /* 0x000e24000802017f */
[----:B0-----:R-:W-:Y:S09]  /*167c0*/  @!P1 BRA `(.L_x_12157) ;  /* 0x0000004400149947 */ /* 0x001ff20003800000 */
.L_x_12281:
[----:B------:R-:W-:Y:S05]  /*167d0*/  BSYNC B2 ;  /* 0x0000000000027941 */ /* 0x000fea0003800000 */
.L_x_12156:
        /* <DEDUP_REMOVED lines=9> */
.L_x_12159:
[----:B------:R-:W-:Y:S05]  /*16870*/  BSYNC B2 ;  /* 0x0000000000027941 */ /* 0x000fea0003800000 */
.L_x_12158:
        /* <DEDUP_REMOVED lines=11> */
.L_x_12160:
        /* <DEDUP_REMOVED lines=13> */
.L_x_12282:
[----:B------:R-:W-:Y:S05]  /*16a00*/  BSYNC B2 ;  /* 0x0000000000027941 */ /* 0x000fea0003800000 */
.L_x_12161:
        /* <DEDUP_REMOVED lines=11> */
.L_x_12164:
[----:B------:R-:W-:Y:S05]  /*16ac0*/  BSYNC B2 ;  /* 0x0000000000027941 */ /* 0x000fea0003800000 */
.L_x_12163:
        /* <DEDUP_REMOVED lines=8> */
.L_x_12165:
        /* <DEDUP_REMOVED lines=10> */
.L_x_12155:
[----:B------:R-:W-:Y:S05]  /*16bf0*/  BSYNC B1 ;  /* 0x0000000000017941 */ /* 0x000fea0003800000 */
.L_x_12154:
        /* <DEDUP_REMOVED lines=8> */
.L_x_12136:
[----:B------:R-:W-:Y:S05]  /*16c80*/  BSYNC B0 ;  /* 0x0000000000007941 */ /* 0x000fea0003800000 */
.L_x_12135:
        /* <DEDUP_REMOVED lines=23> */
.L_x_12168:
        /* <DEDUP_REMOVED lines=22> */
.L_x_12170:
[----:B------:R-:W2:Y:S01]  /*16f60*/  LDL.LU R2, [R1] ;  /* 0x0000000001027983 */ /* 0x000ea20000300800 */
[----:B------:R-:W-:-:S05]  /*16f70*/  VIADD R0, R28, 0x6000 ;  /* 0x000060001c007836 */ /* 0x000fca0000000000 */
[----:B------:R-:W-:Y:S02]  /*16f80*/  LOP3.LUT P0, RZ, R0, 0x1bf, RZ, 0xc0, !PT ;  /* 0x000001bf00ff7812 */ /* 0x000fe4000780c0ff */
[----:B--2---:R-:W-:-:S11]  /*16f90*/  LOP3.LUT R2, R2, 0xfffffffe, RZ, 0xc0, !PT ;  /* 0xfffffffe02027812 */ /* 0x004fd600078ec0ff */
[----:B------:R-:W-:-:S05]  /*16fa0*/  @P0 LOP3.LUT R2, R2, 0x1, RZ, 0xfc, !PT ;  /* 0x0000000102020812 */ /* 0x000fca00078efcff */
[----:B------:R0:W-:Y:S01]  /*16fb0*/  STL [R1], R2 ;  /* 0x0000000201007387 */ /* 0x0001e20000100800 */
        /* <DEDUP_REMOVED lines=17> */
.L_x_12171:
[----:B------:R-:W-:-:S05]  /*170d0*/  VIADD R0, R28, 0x1000 ;  /* 0x000010001c007836 */ /* 0x000fca0000000000 */
        /* <DEDUP_REMOVED lines=18> */
.L_x_12172:
[----:B0-----:R-:W-:-:S05]  /*17200*/  VIADD R2, R28, 0x6000 ;  /* 0x000060001c027836 */ /* 0x001fca0000000000 */
        /* <DEDUP_REMOVED lines=18> */
.L_x_12173:
        /* <DEDUP_REMOVED lines=31> */
.L_x_12174:
        /* <DEDUP_REMOVED lines=22> */
.L_x_12285:
[----:B-1----:R-:W-:Y:S02]  /*17680*/  ISETP.NE.AND P0, PT, R14, RZ, PT ;  /* 0x000000ff0e00720c */ /* 0x002fe40003f05270 */
[----:B------:R-:W-:-:S11]  /*17690*/  PLOP3.LUT P6, PT, PT, PT, PT, 0x8, 0x0 ;  /* 0x000000000000781c */ /* 0x000fd60003fce170 */
[----:B------:R-:W-:Y:S05]  /*176a0*/  @P0 BRA `(.L_x_12176) ;  /* 0x0000000400880947 */ /* 0x000fea0003800000 */
[----:B------:R-:W-:-:S03]  /*176b0*/  UMOV UR4, 0xffffffff ;  /* 0xffffffff00047882 */ /* 0x000fc60000000000 */
[----:B------:R-:W-:Y:S05]  /*176c0*/  BRA.DIV UR4, `(.L_x_12177) ;  /* 0x0000003604b07947 */ /* 0x000fea000b800000 */
[----:B------:R-:W-:-:S13]  /*176d0*/  ELECT P6, URZ, PT ;  /* 0x00000000003f782f */ /* 0x000fda00038c0000 */
.L_x_12288:
[----:B------:R-:W-:Y:S05]  /*176e0*/  @!P6 BRA `(.L_x_12178) ;  /* 0x000000040030e947 */ /* 0x000fea0003800000 */
[----:B0-----:R-:W2:Y:S01]  /*176f0*/  LDL R3, [R1+0x10] ;  /* 0x0000100001037983 */ /* 0x001ea20000100800 */
[----:B------:R-:W-:-:S04]  /*17700*/  ISETP.NE.U32.AND P0, PT, R4, RZ, PT ;  /* 0x000000ff0400720c */ /* 0x000fc80003f05070 */
[----:B------:R-:W-:Y:S02]  /*17710*/  ISETP.NE.AND.EX P0, PT, R5, RZ, PT, P0 ;  /* 0x000000ff0500720c */ /* 0x000fe40003f05300 */
[----:B--2---:R-:W-:-:S11]  /*17720*/  IADD3 R8, R3, -0x1, RZ ;  /* 0xffffffff03087810 */ /* 0x004fd60007ffe0ff */
        /* <DEDUP_REMOVED lines=18> */
.L_x_12179:
[----:B0-----:R-:W-:Y:S01]  /*17850*/  IMAD R5, R24, 0x8, R28 ;  /* 0x0000000818057824 */ /* 0x001fe200078e021c */
[----:B------:R-:W-:Y:S01]  /*17860*/  SHF.L.U32 R4, R26, 0x1f, RZ ;  /* 0x0000001f1a047819 */ /* 0x000fe200000006ff */
[----:B------:R-:W0:Y:S03]  /*17870*/  S2R R3, SR_TID.X ;  /* 0x0000000000037919 */ /* 0x000e260000002100 */
[----:B------:R-:W1:Y:S01]  /*17880*/  SYNCS.PHASECHK.TRANS64.TRYWAIT P2, [R5+URZ+0x13280], R4 ;  /* 0x01328004050075a7 */ /* 0x000e62000804017f */
[----:B0-----:R-:W-:-:S04]  /*17890*/  LOP3.LUT R3, R3, 0x7f, RZ, 0xc0, !PT ;  /* 0x0000007f03037812 */ /* 0x001fc800078ec0ff */
[----:B------:R-:W-:Y:S01]  /*178a0*/  ISETP.NE.AND P0, PT, R3, RZ, PT ;  /* 0x000000ff0300720c */ /* 0x000fe20003f05270 */
[----:B-1----:R-:W-:-:S12]  /*178b0*/  @!P2 BRA `(.L_x_12180) ;  /* 0x000000340054a947 */ /* 0x002fd80003800000 */
.L_x_12289:
        /* <DEDUP_REMOVED lines=8> */
.L_x_12181:
[----:B------:R-:W-:Y:S01]  /*17940*/  IMAD R3, R24, 0x2800, R28 ;  /* 0x0000280018037824 */ /* 0x000fe200078e021c */
[----:B------:R-:W-:Y:S01]  /*17950*/  R2UR UR9, R5 ;  /* 0x00000000050972ca */ /* 0x000fe200000e0000 */
[----:B------:R-:W-:Y:S01]  /*17960*/  IMAD R8, R8, 0xa0, R29 ;  /* 0x000000a008087824 */ /* 0x000fe200078e021d */
[----:B------:R-:W-:Y:S01]  /*17970*/  R2UR UR12, R0 ;  /* 0x00000000000c72ca */ /* 0x000fe200000e0000 */
[----:B------:R-:W-:Y:S01]  /*17980*/  UIADD3 UR4, UP0, UR38, 0x470, URZ ;  /* 0x0000047026047890 */ /* 0x000fe2000ff1e03f */
[----:B------:R-:W-:Y:S01]  /*17990*/  R2UR UR8, R3 ;  /* 0x00000000030872ca */ /* 0x000fe200000e0000 */
[----:B------:R-:W-:Y:S01]  /*179a0*/  UMOV UR6, 0x0 ;  /* 0x0000000000067882 */ /* 0x000fe20000000000 */
[----:B-----5:R-:W-:Y:S01]  /*179b0*/  R2UR UR13, R2 ;  /* 0x00000000020d72ca */ /* 0x020fe200000e0000 */
[----:B------:R-:W-:Y:S01]  /*179c0*/  UIADD3.X UR5, URZ, UR39, URZ, UP0, !UPT ;  /* 0x000000273f057290 */ /* 0x000fe200087fe43f */
[----:B------:R-:W-:Y:S01]  /*179d0*/  R2UR UR11, R8 ;  /* 0x00000000080b72ca */ /* 0x000fe200000e0000 */
[----:B------:R-:W-:Y:S01]  /*179e0*/  UMOV UR7, 0x14f00000 ;  /* 0x14f0000000077882 */ /* 0x000fe20000000000 */
[----:B------:R-:W-:-:S03]  /*179f0*/  UMOV UR10, URZ ;  /* 0x0000003f000a7c82 */ /* 0x000fc60008000000 */
[----:B------:R-:W-:-:S04]  /*17a00*/  UIADD3 UR9, UR9, 0x13270, URZ ;  /* 0x0001327009097890 */ /* 0x000fc8000fffe03f */
[----:B------:R-:W-:-:S09]  /*17a10*/  UIADD3 UR8, UR8, 0x6000, URZ ;  /* 0x0000600008087890 */ /* 0x000fd2000fffe03f */
[----:B------:R1:W-:Y:S01]  /*17a20*/  UTMALDG.4D [UR8], [UR4], desc[UR6] ;  /* 0x00000608040075b4 */ /* 0x0003e20008019000 */
[----:B------:R-:W2:Y:S02]  /*17a30*/  SYNCS.PHASECHK.TRANS64.TRYWAIT P2, [R5+URZ+0x13240], R4 ;  /* 0x01324004050075a7 */ /* 0x000ea4000804017f */
[----:B-12---:R-:W-:Y:S05]  /*17a40*/  @!P2 BRA `(.L_x_12182) ;  /* 0x000000340004a947 */ /* 0x006fea0003800000 */
.L_x_12290:
        /* <DEDUP_REMOVED lines=8> */
.L_x_12183:
        /* <DEDUP_REMOVED lines=14> */
.L_x_12178:
        /* <DEDUP_REMOVED lines=13> */
[----:B0-----:R-:W-:Y:S01]  /*17c80*/  @P0 IMAD.MOV.U32 R3, RZ, RZ, 0x3000 ;  /* 0x00003000ff030424 */ /* 0x001fe200078e00ff */
[----:B------:R-:W-:-:S03]  /*17c90*/  UIADD3 UR9, UR9, 0x13200, URZ ;  /* 0x0001320009097890 */ /* 0x000fc6000fffe03f */
[----:B------:R2:W-:Y:S06]  /*17ca0*/  @P0 SYNCS.ARRIVE.TRANS64 RZ, [R28+URZ+0x13200], R3 ;  /* 0x013200031cff09a7 */ /* 0x0005ec000800003f */
[----:B------:R2:W-:Y:S01]  /*17cb0*/  UTMALDG.4D [UR8], [UR4], desc[UR6] ;  /* 0x00000608040075b4 */ /* 0x0005e20008019000 */
[----:B------:R-:W-:Y:S02]  /*17cc0*/  NOP ;  /* 0x0000000000007918 */ /* 0x000fe40000000000 */
.L_x_12176:
[----:B-1----:R-:W3:Y:S04]  /*17cd0*/  LDL.LU R5, [R1+0x1c] ;  /* 0x00001c0001057983 */ /* 0x002ee80000300800 */
[----:B------:R-:W4:Y:S01]  /*17ce0*/  LDL R4, [R1+0x10] ;  /* 0x0000100001047983 */ /* 0x000f220000100800 */
[----:B------:R-:W-:Y:S01]  /*17cf0*/  BSSY B0, `(.L_x_12184) ;  /* 0x000000a000007945 */ /* 0x000fe20003800000 */
[----:B---3--:R-:W-:Y:S01]  /*17d00*/  VIADD R5, R5, 0x1 ;  /* 0x0000000105057836 */ /* 0x008fe20000000000 */
[----:B----4-:R-:W-:-:S04]  /*17d10*/  ISETP.GE.AND P2, PT, R4, 0x2, PT ;  /* 0x000000020400780c */ /* 0x010fc80003f46270 */
[----:B------:R1:W-:Y:S01]  /*17d20*/  STL [R1+0x1c], R5 ;  /* 0x00001c0501007387 */ /* 0x0003e20000100800 */
[----:B0-2---:R-:W-:-:S04]  /*17d30*/  LEA.HI R3, R5, R5, RZ, 0x1 ;  /* 0x0000000505037211 */ /* 0x005fc800078f08ff */
[----:B------:R-:W-:-:S04]  /*17d40*/  LOP3.LUT R3, R3, 0xfffffffe, RZ, 0xc0, !PT ;  /* 0xfffffffe03037812 */ /* 0x000fc800078ec0ff */
[----:B------:R-:W-:-:S04]  /*17d50*/  IADD3 R3, R5, -R3, RZ ;  /* 0x8000000305037210 */ /* 0x000fc80007ffe0ff */
[----:B------:R-:W-:-:S04]  /*17d60*/  SHF.L.U32 R3, R3, 0x1f, RZ ;  /* 0x0000001f03037819 */ /* 0x000fc800000006ff */
[----:B------:R-:W0:Y:S02]  /*17d70*/  SYNCS.PHASECHK.TRANS64.TRYWAIT P0, [R28+URZ+0x13220], R3 ;  /* 0x013220031c0075a7 */ /* 0x000e24000800017f */
[----:B01----:R-:W-:Y:S05]  /*17d80*/  @!P0 BRA `(.L_x_12185) ;  /* 0x0000003000488947 */ /* 0x003fea0003800000 */
.L_x_12291:
[----:B------:R-:W-:Y:S05]  /*17d90*/  BSYNC B0 ;  /* 0x0000000000007941 */ /* 0x000fea0003800000 */
.L_x_12184:
[----:B------:R-:W-:Y:S05]  /*17da0*/  @!P2 BRA `(.L_x_12186) ;  /* 0x0000000c0028a947 */ /* 0x000fea0003800000 */
[----:B------:R-:W2:Y:S01]  /*17db0*/  LDL.LU R4, [R1+0x10] ;  /* 0x0000100001047983 */ /* 0x000ea20000300800 */
[----:B------:R-:W-:Y:S02]  /*17dc0*/  IMAD.MOV.U32 R6, RZ, RZ, R24 ;  /* 0x000000ffff067224 */ /* 0x000fe400078e0018 */
[----:B------:R-:W-:Y:S02]  /*17dd0*/  IMAD.MOV.U32 R7, RZ, RZ, R26 ;  /* 0x000000ffff077224 */ /* 0x000fe400078e001a */
[----:B--2---:R-:W-:-:S07]  /*17de0*/  VIADD R12, R4, 0xfffffffe ;  /* 0xfffffffe040c7836 */ /* 0x004fce0000000000 */
.L_x_12206:
        /* <DEDUP_REMOVED lines=30> */
.L_x_12189:
[----:B-1----:R-:W-:Y:S01]  /*17fd0*/  LEA R5, R24, R28, 0x3 ;  /* 0x0000001c18057211 */ /* 0x002fe200078e18ff */
[----:B0-----:R-:W0:Y:S01]  /*17fe0*/  S2R R3, SR_TID.X ;  /* 0x0000000000037919 */ /* 0x001e220000002100 */
[----:B------:R-:W-:Y:S01]  /*17ff0*/  SHF.L.U32 R4, R26, 0x1f, RZ ;  /* 0x0000001f1a047819 */ /* 0x000fe200000006ff */
[----:B------:R-:W-:Y:S03]  /*18000*/  BSSY B1, `(.L_x_12190) ;  /* 0x0000005000017945 */ /* 0x000fe60003800000 */
[----:B------:R-:W1:Y:S01]  /*18010*/  SYNCS.PHASECHK.TRANS64.TRYWAIT P0, [R5+URZ+0x13280], R4 ;  /* 0x01328004050075a7 */ /* 0x000e62000800017f */
[----:B0-----:R-:W-:-:S04]  /*18020*/  LOP3.LUT R3, R3, 0x7f, RZ, 0xc0, !PT ;  /* 0x0000007f03037812 */ /* 0x001fc800078ec0ff */
[----:B------:R-:W-:Y:S01]  /*18030*/  ISETP.NE.AND P2, PT, R3, RZ, PT ;  /* 0x000000ff0300720c */ /* 0x000fe20003f45270 */
[----:B-1----:R-:W-:-:S12]  /*18040*/  @!P0 BRA `(.L_x_12191) ;  /* 0x0000002c00ac8947 */ /* 0x002fd80003800000 */
.L_x_12292:
[----:B------:R-:W-:Y:S05]  /*18050*/  BSYNC B1 ;  /* 0x0000000000017941 */ /* 0x000fea0003800000 */
.L_x_12190:
        /* <DEDUP_REMOVED lines=9> */
.L_x_12193:
[----:B------:R-:W-:Y:S05]  /*180f0*/  BSYNC B1 ;  /* 0x0000000000017941 */ /* 0x000fea0003800000 */
.L_x_12192:
        /* <DEDUP_REMOVED lines=11> */
.L_x_12194:
        /* <DEDUP_REMOVED lines=13> */
.L_x_12293:
[----:B------:R-:W-:Y:S05]  /*18280*/  BSYNC B1 ;  /* 0x0000000000017941 */ /* 0x000fea0003800000 */
.L_x_12195:
        /* <DEDUP_REMOVED lines=11> */
.L_x_12198:
[----:B------:R-:W-:Y:S05]  /*18340*/  BSYNC B1 ;  /* 0x0000000000017941 */ /* 0x000fea0003800000 */
.L_x_12197:
        /* <DEDUP_REMOVED lines=8> */
.L_x_12199:
        /* <DEDUP_REMOVED lines=10> */
.L_x_12188:
[----:B------:R-:W-:Y:S05]  /*18470*/  BSYNC B0 ;  /* 0x0000000000007941 */ /* 0x000fea0003800000 */
.L_x_12187:
[----:B------:R-:W2:Y:S02]  /*18480*/  LDL R4, [R1+0x2c] ;  /* 0x00002c0001047983 */ /* 0x000ea40000100800 */
[----:B--2---:R-:W-:-:S13]  /*18490*/  ISETP.NE.AND P0, PT, R4, 0x3, PT ;  /* 0x000000030400780c */ /* 0x004fda0003f05270 */
[----:B------:R-:W-:Y:S05]  /*184a0*/  @!P0 BRA `(.L_x_12200) ;  /* 0x0000000000048947 */ /* 0x000fea0003800000 */
[----:B------:R-:W-:Y:S01]  /*184b0*/  BPT.TRAP 0x1 ;  /* 0x000000040000795c */ /* 0x000fe20000300000 */
.L_x_12200:
[----:B0-----:R-:W2:Y:S01]  /*184c0*/  LDL R3, [R1+0x14] ;  /* 0x0000140001037983 */ /* 0x001ea20000100800 */
[----:B------:R-:W-:Y:S01]  /*184d0*/  LOP3.LUT R4, R7, 0x1, RZ, 0x3c, !PT ;  /* 0x0000000107047812 */ /* 0x000fe200078e3cff */
[----:B------:R-:W-:Y:S01]  /*184e0*/  IMAD R13, R6, 0x8, R28 ;  /* 0x00000008060d7824 */ /* 0x000fe200078e021c */
[----:B------:R-:W-:Y:S02]  /*184f0*/  BSSY B0, `(.L_x_12201) ;  /* 0x0000005000007945 */ /* 0x000fe40003800000 */
[----:B------:R-:W-:-:S04]  /*18500*/  SHF.L.U32 R4, R4, 0x1f, RZ ;  /* 0x0000001f04047819 */ /* 0x000fc800000006ff */
[----:B------:R-:W0:Y:S01]  /*18510*/  SYNCS.PHASECHK.TRANS64.TRYWAIT P2, [R13+URZ+0x13270], R4 ;  /* 0x013270040d0075a7 */ /* 0x000e22000804017f */
[----:B--2---:R-:W-:Y:S01]  /*18520*/  ISETP.NE.AND P0, PT, R3, 0x3, PT ;  /* 0x000000030300780c */ /* 0x004fe20003f05270 */
[----:B0-----:R-:W-:-:S12]  /*18530*/  @!P2 BRA `(.L_x_12202) ;  /* 0x000000280098a947 */ /* 0x001fd80003800000 */
.L_x_12294:
[----:B------:R-:W-:Y:S05]  /*18540*/  BSYNC B0 ;  /* 0x0000000000007941 */ /* 0x000fea0003800000 */
.L_x_12201:
[----:B------:R-:W-:Y:S05]  /*18550*/  @!P0 BRA `(.L_x_12203) ;  /* 0x0000000000048947 */ /* 0x000fea0003800000 */
[----:B------:R-:W-:Y:S01]  /*18560*/  BPT.TRAP 0x1 ;  /* 0x000000040000795c */ /* 0x000fe20000300000 */
.L_x_12203:
[----:B0-----:R-:W-:Y:S01]  /*18570*/  SHF.L.U32 R4, R7, 0x1f, RZ ;  /* 0x0000001f07047819 */ /* 0x001fe200000006ff */
[----:B------:R-:W-:-:S03]  /*18580*/  IMAD R3, R6, 0x2800, RZ ;  /* 0x0000280006037824 */ /* 0x000fc600078e02ff */
[----:B------:R-:W0:Y:S02]  /*18590*/  SYNCS.PHASECHK.TRANS64.TRYWAIT P2, [R13+URZ+0x13260], R4 ;  /* 0x013260040d0075a7 */ /* 0x000e24000804017f */
[----:B0-----:R-:W-:Y:S05]  /*185a0*/  @!P2 BRA `(.L_x_12204) ;  /* 0x000000280090a947 */ /* 0x001fea0003800000 */
.L_x_12295:
[----:B------:R-:W-:Y:S01]  /*185b0*/  LOP3.LUT R5, R3, R23, RZ, 0xfc, !PT ;  /* 0x0000001703057212 */ /* 0x000fe200078efcff */
[----:B------:R-:W-:Y:S05]  /*185c0*/  WARPSYNC.ALL ;  /* 0x0000000000007948 */ /* 0x000fea0003800000 */
[C---:B------:R-:W-:Y:S02]  /*185d0*/  IMAD.IADD R6, R28.reuse, 0x1, R5 ;  /* 0x000000011c067824 */ /* 0x040fe400078e0205 */
[----:B------:R-:W-:-:S04]  /*185e0*/  VIADD R14, R28, 0x1000 ;  /* 0x000010001c0e7836 */ /* 0x000fc80000000000 */
[----:B0-----:R-:W0:Y:S02]  /*185f0*/  LDSM.16.MT88.4 R4, [R6+0x6000] ;  /* 0x006000000604783b */ /* 0x001e240000004200 */
        /* <DEDUP_REMOVED lines=36> */
[-C--:B------:R-:W-:Y:S02]  /*18840*/  LOP3.LUT R4, R10, R22.reuse, RZ, 0xfc, !PT ;  /* 0x000000160a047212 */ /* 0x080fe400078efcff */
[C---:B------:R-:W-:Y:S02]  /*18850*/  LOP3.LUT R5, R3.reuse, R23, RZ, 0xfc, !PT ;  /* 0x0000001703057212 */ /* 0x040fe400078efcff */
[--C-:B------:R-:W-:Y:S01]  /*18860*/  PRMT R10, R6, 0x6420, R7.reuse ;  /* 0x00006420060a7816 */ /* 0x100fe20000000007 */
[----:B------:R-:W-:Y:S01]  /*18870*/  IMAD.IADD R4, R14, 0x1, R4 ;  /* 0x000000010e047824 */ /* 0x000fe200078e0204 */
        /* <DEDUP_REMOVED lines=19> */
.L_x_12205:
        /* <DEDUP_REMOVED lines=10> */
.L_x_12186:
[----:B01----:R-:W2:Y:S01]  /*18a50*/  LDL R3, [R1+0x2c] ;  /* 0x00002c0001037983 */ /* 0x003ea20000100800 */
[----:B------:R-:W-:Y:S01]  /*18a60*/  BSSY B0, `(.L_x_12207) ;  /* 0x000000f000007945 */ /* 0x000fe20003800000 */
[----:B--2---:R-:W-:-:S03]  /*18a70*/  ISETP.NE.AND P2, PT, R3, 0x3, PT ;  /* 0x000000030300780c */ /* 0x004fc60003f45270 */
[----:B------:R-:W-:Y:S10]  /*18a80*/  @P1 BRA `(.L_x_12208) ;  /* 0x0000000000301947 */ /* 0x000ff40003800000 */
        /* <DEDUP_REMOVED lines=11> */
[----:B0-----:R-:W-:-:S07]  /*18b40*/  IADD3 R16, R0, UR36, R7 ;  /* 0x0000002400107c10 */ /* 0x001fce000fffe007 */
.L_x_12208:
[----:B------:R-:W-:Y:S05]  /*18b50*/  BSYNC B0 ;  /* 0x0000000000007941 */ /* 0x000fea0003800000 */
.L_x_12207:
[----:B------:R-:W-:Y:S05]  /*18b60*/  @!P2 BRA `(.L_x_12209) ;  /* 0x000000000004a947 */ /* 0x000fea0003800000 */
[----:B------:R-:W-:Y:S01]  /*18b70*/  BPT.TRAP 0x1 ;  /* 0x000000040000795c */ /* 0x000fe20000300000 */
.L_x_12209:
        /* <DEDUP_REMOVED lines=8> */
.L_x_12296:
[----:B------:R-:W-:Y:S05]  /*18c00*/  BSYNC B0 ;  /* 0x0000000000007941 */ /* 0x000fea0003800000 */
.L_x_12210:
[----:B------:R-:W-:Y:S05]  /*18c10*/  @!P2 BRA `(.L_x_12212) ;  /* 0x000000000004a947 */ /* 0x000fea0003800000 */
[----:B------:R-:W-:Y:S01]  /*18c20*/  BPT.TRAP 0x1 ;  /* 0x000000040000795c */ /* 0x000fe20000300000 */
.L_x_12212:
[----:B0-----:R-:W-:-:S04]  /*18c30*/  SHF.L.U32 R3, R26, 0x1f, RZ ;  /* 0x0000001f1a037819 */ /* 0x001fc800000006ff */
[----:B------:R-:W0:Y:S02]  /*18c40*/  SYNCS.PHASECHK.TRANS64.TRYWAIT P0, [R0+URZ+0x13260], R3 ;  /* 0x01326003000075a7 */ /* 0x000e24000800017f */
[----:B0-----:R-:W-:Y:S05]  /*18c50*/  @!P0 BRA `(.L_x_12213) ;  /* 0x00000024000c8947 */ /* 0x001fea0003800000 */
.L_x_12297:
[----:B------:R-:W-:Y:S01]  /*18c60*/  IMAD R2, R24, 0x2800, RZ ;  /* 0x0000280018027824 */ /* 0x000fe200078e02ff */
[----:B------:R-:W-:Y:S05]  /*18c70*/  WARPSYNC.ALL ;  /* 0x0000000000007948 */ /* 0x000fea0003800000 */
[C---:B0-----:R-:W-:Y:S01]  /*18c80*/  LOP3.LUT R3, R2.reuse, R23, RZ, 0xfc, !PT ;  /* 0x0000001702037212 */ /* 0x041fe200078efcff */
[----:B------:R-:W-:Y:S02]  /*18c90*/  VIADD R12, R2, 0x800 ;  /* 0x00000800020c7836 */ /* 0x000fe40000000000 */
[C---:B------:R-:W-:Y:S02]  /*18ca0*/  VIADD R13, R28.reuse, 0x1000 ;  /* 0x000010001c0d7836 */ /* 0x040fe40000000000 */
[----:B------:R-:W-:Y:S01]  /*18cb0*/  IMAD.IADD R4, R28, 0x1, R3 ;  /* 0x000000011c047824 */ /* 0x000fe200078e0203 */
[----:B------:R-:W-:-:S05]  /*18cc0*/  LOP3.LUT R3, R2, R22, RZ, 0xfc, !PT ;  /* 0x0000001602037212 */ /* 0x000fca00078efcff */
[----:B------:R-:W0:Y:S01]  /*18cd0*/  LDSM.16.MT88.4 R4, [R4+0x6000] ;  /* 0x006000000404783b */ /* 0x000e220000004200 */
        /* <DEDUP_REMOVED lines=8> */
[----:B------:R0:W-:Y:S01]  /*18d60*/  STSM.16.M88.4 [R3], R8 ;  /* 0x0000000803007844 */ /* 0x0001e20000000200 */
[----:B------:R-:W-:-:S03]  /*18d70*/  IADD3 R12, R13, R12, RZ ;  /* 0x0000000c0d0c7210 */ /* 0x000fc60007ffe0ff */
[----:B------:R-:W1:Y:S01]  /*18d80*/  LDSM.16.MT88.4 R4, [R6+0x6000] ;  /* 0x006000000604783b */ /* 0x000e620000004200 */
[----:B0-----:R-:W-:Y:S01]  /*18d90*/  VIADD R3, R2, 0x1000 ;  /* 0x0000100002037836 */ /* 0x001fe20000000000 */
[C-C-:B-1----:R-:W-:Y:S02]  /*18da0*/  PRMT R8, R4.reuse, 0x6420, R5.reuse ;  /* 0x0000642004087816 */ /* 0x142fe40000000005 */
[----:B------:R-:W-:Y:S02]  /*18db0*/  PRMT R9, R4, 0x7531, R5 ;  /* 0x0000753104097816 */ /* 0x000fe40000000005 */
[C---:B------:R-:W-:Y:S02]  /*18dc0*/  LOP3.LUT R5, R3.reuse, R23, RZ, 0xfc, !PT ;  /* 0x0000001703057212 */ /* 0x040fe400078efcff */
        /* <DEDUP_REMOVED lines=19> */
[C---:B0-----:R-:W-:Y:S02]  /*18f00*/  LOP3.LUT R3, R2.reuse, R23, RZ, 0xfc, !PT ;  /* 0x0000001702037212 */ /* 0x041fe400078efcff */
[----:B------:R-:W-:-:S03]  /*18f10*/  LOP3.LUT R2, R2, R22, RZ, 0xfc, !PT ;  /* 0x0000001602027212 */ /* 0x000fc600078efcff */
[----:B------:R-:W-:Y:S01]  /*18f20*/  IMAD.IADD R3, R28, 0x1, R3 ;  /* 0x000000011c037824 */ /* 0x000fe200078e0203 */
[----:B------:R-:W-:Y:S02]  /*18f30*/  IADD3 R2, R13, R2, RZ ;  /* 0x000000020d027210 */ /* 0x000fe40007ffe0ff */
[C-C-:B-1----:R-:W-:Y:S02]  /*18f40*/  PRMT R8, R4.reuse, 0x6420, R5.reuse ;  /* 0x0000642004087816 */ /* 0x142fe40000000005 */
[----:B------:R-:W-:Y:S02]  /*18f50*/  PRMT R9, R4, 0x7531, R5 ;  /* 0x0000753104097816 */ /* 0x000fe40000000005 */
[C-C-:B------:R-:W-:Y:S02]  /*18f60*/  PRMT R10, R6.reuse, 0x6420, R7.reuse ;  /* 0x00006420060a7816 */ /* 0x140fe40000000007 */
[----:B------:R-:W-:-:S05]  /*18f70*/  PRMT R11, R6, 0x7531, R7 ;  /* 0x00007531060b7816 */ /* 0x000fca0000000007 */
[----:B------:R-:W-:Y:S04]  /*18f80*/  STSM.16.M88.4 [R12], R8 ;  /* 0x000000080c007844 */ /* 0x000fe80000000200 */
        /* <DEDUP_REMOVED lines=14> */
.L_x_12214:
        /* <DEDUP_REMOVED lines=10> */
.L_x_12169:
[----:B------:R-:W-:Y:S05]  /*19110*/  BSYNC B6 ;  /* 0x0000000000067941 */ /* 0x000fea0003800000 */
.L_x_12167:
[----:B-1----:R-:W2:Y:S02]  /*19120*/  LDL R0, [R1] ;  /* 0x0000000001007983 */ /* 0x002ea40000100800 */
[----:B--2---:R-:W-:-:S13]  /*19130*/  LOP3.LUT P0, RZ, R0, 0x2, RZ, 0xc0, !PT ;  /* 0x0000000200ff7812 */ /* 0x004fda000780c0ff */
[----:B------:R-:W-:Y:S05]  /*19140*/  @!P0 BRA `(.L_x_12215) ;  /* 0x0000000000208947 */ /* 0x000fea0003800000 */
[----:B------:R-:W-:Y:S05]  /*19150*/  WARPSYNC.ALL ;  /* 0x0000000000007948 */ /* 0x000fea0003800000 */
[----:B------:R-:W0:Y:S08]  /*19160*/  S2UR UR5, SR_CgaCtaId ;  /* 0x00000000000579c3 */ /* 0x000e300000008800 */
[----:B------:R-:W-:Y:S06]  /*19170*/  BAR.SYNC.DEFER_BLOCKING 0x5, 0x200 ;  /* 0x0148000000007b1d */ /* 0x000fec0000010000 */
[----:B------:R-:W-:-:S02]  /*19180*/  UMOV UR4, 0x400 ;  /* 0x0000040000047882 */ /* 0x000fc40000000000 */
[----:B0-----:R-:W-:-:S09]  /*19190*/  ULEA UR4, UR5, UR4, 0x18 ;  /* 0x0000000405047291 */ /* 0x001fd2000f8ec03f */
[----:B------:R-:W1:Y:S01]  /*191a0*/  LDS.128 R16, [UR4+0x132d0] ;  /* 0x0132d004ff107984 */ /* 0x000e620008000c00 */
[----:B------:R-:W-:Y:S06]  /*191b0*/  BAR.ARV 0x4, 0x200 ;  /* 0x0108000000007b1d */ /* 0x000fec0000002000 */
[----:B------:R-:W-:Y:S05]  /*191c0*/  BRA `(.L_x_12216) ;  /* 0x0000000800cc7947 */ /* 0x000fea0003800000 */
.L_x_12215:
        /* <DEDUP_REMOVED lines=36> */
.L_x_12307:
[----:B------:R-:W-:Y:S02]  /*19410*/  ULDC UR4, c[0x0][0xc10] ;  /* 0x0003040000047ab9 */ /* 0x000fe40000000800 */
[----:B------:R-:W-:-:S04]  /*19420*/  IMAD.U32 R4, RZ, RZ, UR4 ;  /* 0x00000004ff047e24 */ /* 0x000fc8000f8e00ff */
[----:B-1----:R-:W-:-:S04]  /*19430*/  IMAD R14, R14, R4, RZ ;  /* 0x000000040e0e7224 */ /* 0x002fc800078e02ff */
[----:B------:R-:W-:-:S05]  /*19440*/  IMAD.IADD R5, R5, 0x1, R14 ;  /* 0x0000000105057824 */ /* 0x000fca00078e020e */
[----:B------:R-:W-:-:S13]  /*19450*/  ISETP.GT.AND P6, PT, R5, R0, PT ;  /* 0x000000000500720c */ /* 0x000fda0003fc4270 */
[----:B------:R-:W-:Y:S05]  /*19460*/  @P6 BRA `(.L_x_12218) ;  /* 0x00000000009c6947 */ /* 0x000fea0003800000 */
.L_x_12223:
        /* <DEDUP_REMOVED lines=14> */
.L_x_12221:
[----:B------:R-:W-:Y:S05]  /*19550*/  BSYNC B0 ;  /* 0x0000000000007941 */ /* 0x000fea0003800000 */
.L_x_12220:
        /* <DEDUP_REMOVED lines=18> */
.L_x_12315:
[----:B------:R-:W-:Y:S02]  /*19680*/  ULDC UR4, c[0x0][0xc10] ;  /* 0x0003040000047ab9 */ /* 0x000fe40000000800 */
[----:B------:R-:W-:-:S04]  /*19690*/  IMAD.U32 R4, RZ, RZ, UR4 ;  /* 0x00000004ff047e24 */ /* 0x000fc8000f8e00ff */
[----:B-1----:R-:W-:-:S04]  /*196a0*/  IMAD R14, R14, R4, RZ ;  /* 0x000000040e0e7224 */ /* 0x002fc800078e02ff */
[----:B------:R-:W-:-:S05]  /*196b0*/  IMAD.IADD R5, R14, 0x1, R5 ;  /* 0x000000010e057824 */ /* 0x000fca00078e0205 */
[----:B------:R-:W-:-:S13]  /*196c0*/  ISETP.GT.AND P6, PT, R5, R0, PT ;  /* 0x000000000500720c */ /* 0x000fda0003fc4270 */
[----:B------:R-:W-:Y:S05]  /*196d0*/  @!P6 BRA `(.L_x_12223) ;  /* 0xfffffffc0064e947 */ /* 0x000fea000383ffff */
.L_x_12218:
        /* <DEDUP_REMOVED lines=8> */
.L_x_12319:
[----:B------:R-:W-:Y:S01]  /*19760*/  ISETP.NE.AND P0, PT, R2, RZ, PT ;  /* 0x000000ff0200720c */ /* 0x000fe20003f05270 */
[----:B------:R-:W-:-:S12]  /*19770*/  IMAD.MOV.U32 R14, RZ, RZ, RZ ;  /* 0x000000ffff0e7224 */ /* 0x000fd800078e00ff */
[----:B------:R-:W-:Y:S05]  /*19780*/  @!P0 BRA `(.L_x_12225) ;  /* 0x0000000000108947 */ /* 0x000fea0003800000 */
[----:B------:R-:W-:Y:S01]  /*19790*/  UMOV UR4, 0xffffffff ;  /* 0xffffffff00047882 */ /* 0x000fe20000000000 */
[----:B------:R-:W-:Y:S02]  /*197a0*/  VIADD R12, R6, 0xffffffff ;  /* 0xffffffff060c7836 */ /* 0x000fe40000000000 */
[----:B------:R-:W-:Y:S05]  /*197b0*/  BRA.DIV UR4, `(.L_x_12226) ;  /* 0x0000002204707947 */ /* 0x000fea000b800000 */
[----:B------:R3:W4:Y:S02]  /*197c0*/  SHFL.IDX PT, R14, R3, R12, 0x1f ;  /* 0x00001f0c030e7589 */ /* 0x00072400000e0000 */
.L_x_12225:
        /* <DEDUP_REMOVED lines=11> */
[----:B0-----:R-:W-:-:S02]  /*19880*/  IADD3 R9, R8, 0xffffffe, RZ ;  /* 0x0ffffffe08097810 */ /* 0x001fc40007ffe0ff */
[----:B------:R-:W-:-:S04]  /*19890*/  IABS R8, R5 ;  /* 0x0000000500087213 */ /* 0x000fc80000000000 */
        /* <DEDUP_REMOVED lines=19> */
[----:B------:R-:W-:-:S03]  /*199d0*/  IMAD.MOV R9, RZ, RZ, -R9 ;  /* 0x000000ffff097224 */ /* 0x000fc600078e0a09 */
[----:B------:R-:W-:Y:S01]  /*199e0*/  IADD3 R3, -R7, RZ, RZ ;  /* 0x000000ff07037210 */ /* 0x000fe20007ffe1ff */
        /* <DEDUP_REMOVED lines=24> */
[----:B------:R-:W-:-:S05]  /*19b70*/  @P0 VIADD R3, R3, 0x1 ;  /* 0x0000000103030836 */ /* 0x000fca0000000000 */
[----:B------:R-:W-:Y:S02]  /*19b80*/  @!P2 IADD3 R3, -R3, RZ, RZ ;  /* 0x000000ff0303a210 */ /* 0x000fe40007ffe1ff */
[----:B------:R-:W-:Y:S01]  /*19b90*/  @!P1 LOP3.LUT R3, RZ, R4, RZ, 0x33, !PT ;  /* 0x00000004ff039212 */ /* 0x000fe200078e33ff */
[----:B------:R-:W-:-:S04]  /*19ba0*/  IMAD.MOV R4, RZ, RZ, -R4 ;  /* 0x000000ffff047224 */ /* 0x000fc800078e0a04 */
[----:B------:R-:W-:Y:S01]  /*19bb0*/  IMAD R18, R3, R4, R0 ;  /* 0x0000000403127224 */ /* 0x000fe200078e0200 */
[----:B------:R-:W-:-:S05]  /*19bc0*/  LOP3.LUT R0, RZ, R3, RZ, 0x33, !PT ;  /* 0x00000003ff007212 */ /* 0x000fca00078e33ff */
[----:B------:R-:W-:Y:S01]  /*19bd0*/  IMAD.IADD R17, R17, 0x1, R0 ;  /* 0x0000000111117824 */ /* 0x000fe200078e0200 */
[----:B------:R-:W-:Y:S06]  /*19be0*/  BRA `(.L_x_12227) ;  /* 0x00000000001c7947 */ /* 0x000fec0003800000 */
.L_x_12219:
[----:B------:R-:W-:Y:S01]  /*19bf0*/  UMOV UR4, URZ ;  /* 0x0000003f00047c82 */ /* 0x000fe20008000000 */
[----:B------:R-:W-:Y:S01]  /*19c00*/  UMOV UR5, URZ ;  /* 0x0000003f00057c82 */ /* 0x000fe20008000000 */
[----:B------:R-:W-:Y:S01]  /*19c10*/  ULDC UR6, c[0x0][0xc14] ;  /* 0x0003050000067ab9 */ /* 0x000fe20000000800 */
[----:B------:R-:W-:Y:S02]  /*19c20*/  IMAD.MOV.U32 R16, RZ, RZ, R0 ;  /* 0x000000ffff107224 */ /* 0x000fe400078e0000 */
[----:B------:R-:W-:Y:S02]  /*19c30*/  IMAD.U32 R17, RZ, RZ, UR4 ;  /* 0x00000004ff117e24 */ /* 0x000fe4000f8e00ff */
[----:B------:R-:W-:Y:S02]  /*19c40*/  IMAD.U32 R18, RZ, RZ, UR5 ;  /* 0x00000005ff127e24 */ /* 0x000fe4000f8e00ff */
[----:B------:R-:W-:-:S07]  /*19c50*/  IMAD.U32 R19, RZ, RZ, UR6 ;  /* 0x00000006ff137e24 */ /* 0x000fce000f8e00ff */
.L_x_12227:
        /* <DEDUP_REMOVED lines=10> */
.L_x_12216:
[----:B------:R-:W-:Y:S02]  /*19d00*/  ULDC UR4, c[0x0][0xc14] ;  /* 0x0003050000047ab9 */ /* 0x000fe40000000800 */
[----:B-1----:R-:W-:-:S13]  /*19d10*/  ISETP.GE.AND P0, PT, R19, UR4, PT ;  /* 0x0000000413007c0c */ /* 0x002fda000bf06270 */
[----:B------:R-:W-:Y:S05]  /*19d20*/  @!P0 BRA `(.L_x_12228) ;  /* 0xffffffb800f08947 */ /* 0x000fea000383ffff */
[----:B------:R-:W-:Y:S05]  /*19d30*/  BSYNC B7 ;  /* 0x0000000000077941 */ /* 0x000fea0003800000 */
.L_x_12131:
[----:B0-2---:R-:W2:Y:S01]  /*19d40*/  LDL.LU R0, [R1+0x1c] ;  /* 0x00001c0001007983 */ /* 0x005ea20000300800 */
[----:B------:R-:W-:Y:S01]  /*19d50*/  BSSY B0, `(.L_x_12229) ;  /* 0x000000b000007945 */ /* 0x000fe20003800000 */
[----:B------:R-:W0:Y:S01]  /*19d60*/  S2R R5, SR_CgaCtaId ;  /* 0x0000000000057919 */ /* 0x000e220000008800 */
[----:B--2---:R-:W-:-:S05]  /*19d70*/  VIADD R0, R0, 0x1 ;  /* 0x0000000100007836 */ /* 0x004fca0000000000 */
[----:B------:R-:W-:-:S04]  /*19d80*/  LEA.HI R2, R0, R0, RZ, 0x1 ;  /* 0x0000000000027211 */ /* 0x000fc800078f08ff */
[----:B------:R-:W-:Y:S02]  /*19d90*/  LOP3.LUT R3, R2, 0xfffffffe, RZ, 0xc0, !PT ;  /* 0xfffffffe02037812 */ /* 0x000fe400078ec0ff */
[----:B------:R-:W-:Y:S02]  /*19da0*/  MOV R2, 0x400 ;  /* 0x0000040000027802 */ /* 0x000fe40000000f00 */
[----:B------:R-:W-:Y:S02]  /*19db0*/  IADD3 R0, R0, -R3, RZ ;  /* 0x8000000300007210 */ /* 0x000fe40007ffe0ff */
[----:B0-----:R-:W-:Y:S02]  /*19dc0*/  LEA R9, R5, R2, 0x18 ;  /* 0x0000000205097211 */ /* 0x001fe400078ec0ff */
[----:B------:R-:W-:-:S04]  /*19dd0*/  SHF.L.U32 R0, R0, 0x1f, RZ ;  /* 0x0000001f00007819 */ /* 0x000fc800000006ff */
[----:B------:R-:W0:Y:S02]  /*19de0*/  SYNCS.PHASECHK.TRANS64.TRYWAIT P0, [R9+URZ+0x13220], R0 ;  /* 0x01322000090075a7 */ /* 0x000e24000800017f */
[----:B0-----:R-:W-:Y:S05]  /*19df0*/  @!P0 BRA `(.L_x_12230) ;  /* 0x0000001c00048947 */ /* 0x001fea0003800000 */
.L_x_12322:
[----:B------:R-:W-:Y:S05]  /*19e00*/  BSYNC B0 ;  /* 0x0000000000007941 */ /* 0x000fea0003800000 */
.L_x_12229:
[----:B------:R-:W-:-:S03]  /*19e10*/  UMOV UR4, 0xffffffff ;  /* 0xffffffff00047882 */ /* 0x000fc60000000000 */
[----:B------:R-:W-:Y:S05]  /*19e20*/  BRA.DIV UR4, `(.L_x_12231) ;  /* 0x0000001e040c7947 */ /* 0x000fea000b800000 */
[----:B0-----:R-:W0:Y:S02]  /*19e30*/  S2R R0, SR_TID.X ;  /* 0x0000000000007919 */ /* 0x001e240000002100 */
[----:B0-----:R-:W-:-:S04]  /*19e40*/  SHF.R.U32.HI R0, RZ, 0x5, R0 ;  /* 0x00000005ff007819 */ /* 0x001fc80000011600 */
[----:B------:R-:W-:-:S05]  /*19e50*/  LOP3.LUT R0, R0, 0x3, RZ, 0xc0, !PT ;  /* 0x0000000300007812 */ /* 0x000fca00078ec0ff */
[----:B------:R0:W1:Y:S02]  /*19e60*/  SHFL.IDX PT, R14, R0, RZ, 0x1f ;  /* 0x00001fff000e7589 */ /* 0x00006400000e0000 */
.L_x_12325:
[----:B-1----:R-:W-:-:S13]  /*19e70*/  ISETP.NE.AND P0, PT, R14, RZ, PT ;  /* 0x000000ff0e00720c */ /* 0x002fda0003f05270 */
[----:B------:R-:W-:Y:S05]  /*19e80*/  @P0 BRA `(.L_x_11994) ;  /* 0x0000000000a40947 */ /* 0x000fea0003800000 */
[----:B------:R-:W-:-:S03]  /*19e90*/  UMOV UR4, 0xffffffff ;  /* 0xffffffff00047882 */ /* 0x000fc60000000000 */
[----:B------:R-:W-:Y:S05]  /*19ea0*/  BRA.DIV UR4, `(.L_x_12232) ;  /* 0x0000001e04207947 */ /* 0x000fea000b800000 */
[----:B------:R-:W-:-:S13]  /*19eb0*/  ELECT P6, URZ, PT ;  /* 0x00000000003f782f */ /* 0x000fda00038c0000 */
.L_x_12328:
[----:B------:R-:W-:Y:S05]  /*19ec0*/  @!P6 BRA `(.L_x_11994) ;  /* 0x000000000094e947 */ /* 0x000fea0003800000 */
[----:B0-----:R-:W2:Y:S02]  /*19ed0*/  LDL.LU R0, [R1+0x24] ;  /* 0x0000240001007983 */ /* 0x001ea40000300800 */
[----:B--2---:R-:W-:-:S04]  /*19ee0*/  LOP3.LUT R0, R0, 0x2, RZ, 0xfc, !PT ;  /* 0x0000000200007812 */ /* 0x004fc800078efcff */
[----:B------:R-:W-:-:S13]  /*19ef0*/  ISETP.NE.AND P0, PT, R0, 0x3, PT ;  /* 0x000000030000780c */ /* 0x000fda0003f05270 */
[----:B------:R-:W-:Y:S05]  /*19f00*/  @!P0 BRA `(.L_x_12233) ;  /* 0x0000000000048947 */ /* 0x000fea0003800000 */
[----:B------:R-:W-:Y:S01]  /*19f10*/  BPT.TRAP 0x1 ;  /* 0x000000040000795c */ /* 0x000fe20000300000 */
.L_x_12233:
        /* <DEDUP_REMOVED lines=12> */
.L_x_12329:
[----:B------:R-:W1:Y:S02]  /*19fe0*/  SYNCS.PHASECHK.TRANS64.TRYWAIT P1, [R3+URZ], R0 ;  /* 0x00000000030075a7 */ /* 0x000e64000802017f */
[----:B-1----:R-:W-:Y:S05]  /*19ff0*/  @!P1 BRA `(.L_x_12235) ;  /* 0x0000001c00009947 */ /* 0x002fea0003800000 */
.L_x_12330:
[----:B------:R-:W-:Y:S05]  /*1a000*/  @!P0 BRA `(.L_x_12236) ;  /* 0x0000000000048947 */ /* 0x000fea0003800000 */
[----:B------:R-:W-:Y:S01]  /*1a010*/  BPT.TRAP 0x1 ;  /* 0x000000040000795c */ /* 0x000fe20000300000 */
.L_x_12236:
[----:B-1----:R-:W-:-:S04]  /*1a020*/  IMAD R3, R24, 0x8, R9 ;  /* 0x0000000818037824 */ /* 0x002fc800078e0209 */
[----:B------:R-:W1:Y:S02]  /*1a030*/  SYNCS.PHASECHK.TRANS64.TRYWAIT P1, [R3+URZ+0x13260], R2 ;  /* 0x01326002030075a7 */ /* 0x000e64000802017f */
[----:B-1----:R-:W-:Y:S05]  /*1a040*/  @!P1 BRA `(.L_x_12237) ;  /* 0x0000001c00009947 */ /* 0x002fea0003800000 */
.L_x_12331:
[----:B------:R-:W-:Y:S05]  /*1a050*/  @!P0 BRA `(.L_x_12238) ;  /* 0x0000000000048947 */ /* 0x000fea0003800000 */
[----:B------:R-:W-:Y:S01]  /*1a060*/  BPT.TRAP 0x1 ;  /* 0x000000040000795c */ /* 0x000fe20000300000 */
.L_x_12238:
[----:B------:R-:W-:-:S04]  /*1a070*/  IMAD R5, R4, 0x8, R9 ;  /* 0x0000000804057824 */ /* 0x000fc800078e0209 */
[----:B------:R-:W2:Y:S02]  /*1a080*/  SYNCS.PHASECHK.TRANS64.TRYWAIT P1, [R5+URZ+0x13260], R0 ;  /* 0x01326000050075a7 */ /* 0x000ea4000802017f */
[----:B--2---:R-:W-:Y:S05]  /*1a090*/  @!P1 BRA `(.L_x_12239) ;  /* 0x0000001c00009947 */ /* 0x004fea0003800000 */
.L_x_12332:
[----:B------:R-:W-:Y:S05]  /*1a0a0*/  @!P0 BRA `(.L_x_12240) ;  /* 0x0000000000048947 */ /* 0x000fea0003800000 */
[----:B------:R-:W-:Y:S01]  /*1a0b0*/  BPT.TRAP 0x1 ;  /* 0x000000040000795c */ /* 0x000fe20000300000 */
.L_x_12240:
[----:B------:R-:W3:Y:S02]  /*1a0c0*/  SYNCS.PHASECHK.TRANS64.TRYWAIT P0, [R3+URZ+0x13280], R2 ;  /* 0x01328002030075a7 */ /* 0x000ee4000800017f */
[----:B---3--:R-:W-:Y:S05]  /*1a0d0*/  @!P0 BRA `(.L_x_12241) ;  /* 0x0000001c00048947 */ /* 0x008fea0003800000 */
.L_x_12242:
[----:B----4-:R4:W0:Y:S02]  /*1a0e0*/  SYNCS.PHASECHK.TRANS64.TRYWAIT P0, [R5+URZ+0x13280], R0 ;  /* 0x01328000050075a7 */ /* 0x010824000800017f */
[----:B0-----:R-:W-:Y:S05]  /*1a0f0*/  @!P0 NANOSLEEP.SYNCS 0x989680 ;  /* 0x009896800000895d */ /* 0x001fea0003900000 */
[----:B------:R-:W0:Y:S02]  /*1a100*/  @!P0 SYNCS.PHASECHK.TRANS64 P0, [R5+URZ+0x13280], R0 ;  /* 0x01328000050085a7 */ /* 0x000e24000800007f */
[----:B0-----:R-:W-:Y:S05]  /*1a110*/  @!P0 BRA `(.L_x_12242) ;  /* 0xfffffffc00f08947 */ /* 0x001fea000383ffff */
.L_x_11994:
[----:B------:R-:W-:Y:S05]  /*1a120*/  BSYNC B8 ;  /* 0x0000000000087941 */ /* 0x000fea0003800000 */
.L_x_11991:
[----:B------:R-:W-:Y:S05]  /*1a130*/  EXIT ;  /* 0x000000000000794d */ /* 0x000fea0003800000 */
.L_x_12010:
[----:B0-----:R0:W1:Y:S02]  /*1a140*/  SYNCS.PHASECHK.TRANS64.TRYWAIT P5, [R75+URZ+0x13290], R76 ;  /* 0x0132904c4b0075a7 */ /* 0x00106400080a017f */
[----:B-1----:R-:W-:Y:S05]  /*1a150*/  @!P5 NANOSLEEP.SYNCS 0x989680 ;  /* 0x009896800000d95d */ /* 0x002fea0003900000 */
[----:B------:R-:W1:Y:S02]  /*1a160*/  @!P5 SYNCS.PHASECHK.TRANS64 P5, [R75+URZ+0x13290], R76 ;  /* 0x0132904c4b00d5a7 */ /* 0x000e6400080a007f */
[----:B-1----:R-:W-:Y:S05]  /*1a170*/  @!P5 BRA `(.L_x_12010) ;  /* 0xfffffffc00f0d947 */ /* 0x002fea000383ffff */
[----:B------:R-:W-:Y:S05]  /*1a180*/  BRA `(.L_x_12243) ;  /* 0xfffffe84005c7947 */ /* 0x000fea000383ffff */
.L_x_12020:
[----:B0-----:R0:W1:Y:S02]  /*1a190*/  SYNCS.PHASECHK.TRANS64.TRYWAIT P5, [R75+URZ+0x13290], R76 ;  /* 0x0132904c4b0075a7 */ /* 0x00106400080a017f */
[----:B-1----:R-:W-:Y:S05]  /*1a1a0*/  @!P5 NANOSLEEP.SYNCS 0x989680 ;  /* 0x009896800000d95d */ /* 0x002fea0003900000 */
[----:B------:R-:W1:Y:S02]  /*1a1b0*/  @!P5 SYNCS.PHASECHK.TRANS64 P5, [R75+URZ+0x13290], R76 ;  /* 0x0132904c4b00d5a7 */ /* 0x000e6400080a007f */
[----:B-1----:R-:W-:Y:S05]  /*1a1c0*/  @!P5 BRA `(.L_x_12020) ;  /* 0xfffffffc00f0d947 */ /* 0x002fea000383ffff */
[----:B------:R-:W-:Y:S05]  /*1a1d0*/  BRA `(.L_x_12244) ;  /* 0xfffffe9400a07947 */ /* 0x000fea000383ffff */
.L_x_12025:
[----:B0-----:R0:W1:Y:S02]  /*1a1e0*/  SYNCS.PHASECHK.TRANS64.TRYWAIT P1, [R75+URZ+0x13290], R76 ;  /* 0x0132904c4b0075a7 */ /* 0x001064000802017f */
[----:B-1----:R-:W-:Y:S05]  /*1a1f0*/  @!P1 NANOSLEEP.SYNCS 0x989680 ;  /* 0x009896800000995d */ /* 0x002fea0003900000 */
[----:B------:R-:W1:Y:S02]  /*1a200*/  @!P1 SYNCS.PHASECHK.TRANS64 P1, [R75+URZ+0x13290], R76 ;  /* 0x0132904c4b0095a7 */ /* 0x000e64000802007f */
[----:B-1----:R-:W-:Y:S05]  /*1a210*/  @!P1 BRA `(.L_x_12025) ;  /* 0xfffffffc00f09947 */ /* 0x002fea000383ffff */
[----:B------:R-:W-:Y:S05]  /*1a220*/  BRA `(.L_x_12245) ;  /* 0xfffffea400c87947 */ /* 0x000fea000383ffff */
.L_x_12029:
[----:B------:R0:W0:Y:S02]  /*1a230*/  SYNCS.PHASECHK.TRANS64.TRYWAIT P0, [R75+URZ+0x132b0], R76 ;  /* 0x0132b04c4b0075a7 */ /* 0x000024000800017f */
[----:B0-----:R-:W-:Y:S05]  /*1a240*/  @!P0 NANOSLEEP.SYNCS 0x989680 ;  /* 0x009896800000895d */ /* 0x001fea0003900000 */
[----:B------:R-:W0:Y:S02]  /*1a250*/  @!P0 SYNCS.PHASECHK.TRANS64 P0, [R75+URZ+0x132b0], R76 ;  /* 0x0132b04c4b0085a7 */ /* 0x000e24000800007f */
[----:B0-----:R-:W-:Y:S05]  /*1a260*/  @!P0 BRA `(.L_x_12029) ;  /* 0xfffffffc00f08947 */ /* 0x001fea000383ffff */
[----:B------:R-:W-:Y:S05]  /*1a270*/  BRA `(.L_x_12246) ;  /* 0xfffffea800287947 */ /* 0x000fea000383ffff */
.L_x_12049:
[----:B------:R-:W-:Y:S01]  /*1a280*/  BSSY B1, `(.L_x_12247) ;  /* 0x0000007000017945 */ /* 0x000fe20003800000 */
[----:B------:R-:W-:Y:S01]  /*1a290*/  IMAD.MOV.U32 R12, RZ, RZ, RZ ;  /* 0x000000ffff0c7224 */ /* 0x000fe200078e00ff */
[----:B------:R-:W-:Y:S01]  /*1a2a0*/  MOV R15, 0xffffffff ;  /* 0xffffffff000f7802 */ /* 0x000fe20000000f00 */
[----:B------:R-:W-:-:S07]  /*1a2b0*/  IMAD.MOV.U32 R11, RZ, RZ, 0x1e1f ;  /* 0x00001e1fff0b7424 */ /* 0x000fce00078e00ff */
[----:B-----5:R-:W-:Y:S05]  /*1a2c0*/  WARPSYNC.COLLECTIVE R15, `(.L_x_12248) ;  /* 0x000000000f087348 */ /* 0x020fea0003c00000 */
[----:B------:R0:W1:Y:S02]  /*1a2d0*/  SHFL.IDX P6, R14, R13, R12, R11 ;  /* 0x0000000c0d0e7389 */ /* 0x00006400000c000b */
[----:B01---5:R-:W-:Y:S01]  /*1a2e0*/  ENDCOLLECTIVE ;  /* 0x000000000000791b */ /* 0x023fe20003800000 */
.L_x_12248:
[----:B------:R-:W-:Y:S05]  /*1a2f0*/  BSYNC B1 ;  /* 0x0000000000017941 */ /* 0x000fea0003800000 */
.L_x_12247:
[----:B------:R-:W-:Y:S05]  /*1a300*/  BRA `(.L_x_12249) ;  /* 0xfffffeb800dc7947 */ /* 0x000fea000383ffff */
.L_x_12050:
        /* <DEDUP_REMOVED lines=8> */
.L_x_12251:
[----:B------:R-:W-:Y:S05]  /*1a390*/  BSYNC B1 ;  /* 0x0000000000017941 */ /* 0x000fea0003800000 */
.L_x_12250:
[----:B------:R-:W-:Y:S05]  /*1a3a0*/  BRA `(.L_x_12252) ;  /* 0xfffffeb800bc7947 */ /* 0x000fea000383ffff */
.L_x_12051:
        /* <DEDUP_REMOVED lines=8> */
.L_x_12254:
[----:B------:R-:W-:Y:S05]  /*1a430*/  BSYNC B1 ;  /* 0x0000000000017941 */ /* 0x000fea0003800000 */
.L_x_12253:
[----:B------:R-:W-:Y:S05]  /*1a440*/  BRA `(.L_x_12255) ;  /* 0xfffffeb8009c7947 */ /* 0x000fea000383ffff */
.L_x_12052:
        /* <DEDUP_REMOVED lines=8> */
.L_x_12257:
[----:B------:R-:W-:Y:S05]  /*1a4d0*/  BSYNC B1 ;  /* 0x0000000000017941 */ /* 0x000fea0003800000 */
.L_x_12256:
[----:B------:R-:W-:Y:S05]  /*1a4e0*/  BRA `(.L_x_12258) ;  /* 0xfffffeb8007c7947 */ /* 0x000fea000383ffff */
.L_x_12054:
[----:B0-----:R0:W1:Y:S02]  /*1a4f0*/  SYNCS.PHASECHK.TRANS64.TRYWAIT P1, [R16+URZ+0x13200], R5 ;  /* 0x01320005100075a7 */ /* 0x001064000802017f */
[----:B-1----:R-:W-:Y:S05]  /*1a500*/  @!P1 NANOSLEEP.SYNCS 0x989680 ;  /* 0x009896800000995d */ /* 0x002fea0003900000 */
[----:B------:R-:W1:Y:S02]  /*1a510*/  @!P1 SYNCS.PHASECHK.TRANS64 P1, [R16+URZ+0x13200], R5 ;  /* 0x01320005100095a7 */ /* 0x000e64000802007f */
[----:B-1----:R-:W-:Y:S05]  /*1a520*/  @!P1 BRA `(.L_x_12054) ;  /* 0xfffffffc00f09947 */ /* 0x002fea000383ffff */
[----:B------:R-:W-:Y:S05]  /*1a530*/  BRA `(.L_x_12259) ;  /* 0xfffffeb800747947 */ /* 0x000fea000383ffff */
.L_x_12058:
[----:B------:R-:W-:Y:S01]  /*1a540*/  BSSY B1, `(.L_x_12260) ;  /* 0x0000007000017945 */ /* 0x000fe20003800000 */
[----:B------:R-:W-:Y:S02]  /*1a550*/  IMAD.MOV.U32 R12, RZ, RZ, RZ ;  /* 0x000000ffff0c7224 */ /* 0x000fe400078e00ff */
[----:B------:R-:W-:Y:S02]  /*1a560*/  IMAD.MOV.U32 R11, RZ, RZ, 0x1e1f ;  /* 0x00001e1fff0b7424 */ /* 0x000fe400078e00ff */
[----:B------:R-:W-:-:S07]  /*1a570*/  IMAD.MOV.U32 R15, RZ, RZ, -0x1 ;  /* 0xffffffffff0f7424 */ /* 0x000fce00078e00ff */
[----:B-----5:R-:W-:Y:S05]  /*1a580*/  WARPSYNC.COLLECTIVE R15, `(.L_x_12261) ;  /* 0x000000000f087348 */ /* 0x020fea0003c00000 */
[----:B------:R0:W1:Y:S02]  /*1a590*/  SHFL.IDX P6, R14, R13, R12, R11 ;  /* 0x0000000c0d0e7389 */ /* 0x00006400000c000b */
[----:B01---5:R-:W-:Y:S01]  /*1a5a0*/  ENDCOLLECTIVE ;  /* 0x000000000000791b */ /* 0x023fe20003800000 */
.L_x_12261:
[----:B------:R-:W-:Y:S05]  /*1a5b0*/  BSYNC B1 ;  /* 0x0000000000017941 */ /* 0x000fea0003800000 */
.L_x_12260:
[----:B------:R-:W-:Y:S05]  /*1a5c0*/  BRA `(.L_x_12262) ;  /* 0xfffffecc00487947 */ /* 0x000fea000383ffff */
.L_x_12059:
        /* <DEDUP_REMOVED lines=8> */
.L_x_12264:
[----:B------:R-:W-:Y:S05]  /*1a650*/  BSYNC B1 ;  /* 0x0000000000017941 */ /* 0x000fea0003800000 */
.L_x_12263:
[----:B------:R-:W-:Y:S05]  /*1a660*/  BRA `(.L_x_12265) ;  /* 0xfffffecc002c7947 */ /* 0x000fea000383ffff */
.L_x_12060:
        /* <DEDUP_REMOVED lines=8> */
.L_x_12267:
[----:B------:R-:W-:Y:S05]  /*1a6f0*/  BSYNC B1 ;  /* 0x0000000000017941 */ /* 0x000fea0003800000 */
.L_x_12266:
[----:B------:R-:W-:Y:S05]  /*1a700*/  BRA `(.L_x_12268) ;  /* 0xfffffecc00107947 */ /* 0x000fea000383ffff */
.L_x_12061:
        /* <DEDUP_REMOVED lines=8> */
.L_x_12270:
[----:B------:R-:W-:Y:S05]  /*1a790*/  BSYNC B1 ;  /* 0x0000000000017941 */ /* 0x000fea0003800000 */
.L_x_12269:
[----:B------:R-:W-:Y:S05]  /*1a7a0*/  BRA `(.L_x_12271) ;  /* 0xfffffec800f47947 */ /* 0x000fea000383ffff */
.L_x_12063:
[----:B0-----:R0:W1:Y:S02]  /*1a7b0*/  SYNCS.PHASECHK.TRANS64.TRYWAIT P1, [R16+URZ+0x13200], R3 ;  /* 0x01320003100075a7 */ /* 0x001064000802017f */
[----:B-1----:R-:W-:Y:S05]  /*1a7c0*/  @!P1 NANOSLEEP.SYNCS 0x989680 ;  /* 0x009896800000995d */ /* 0x002fea0003900000 */
[----:B------:R-:W1:Y:S02]  /*1a7d0*/  @!P1 SYNCS.PHASECHK.TRANS64 P1, [R16+URZ+0x13200], R3 ;  /* 0x01320003100095a7 */ /* 0x000e64000802007f */
[----:B-1----:R-:W-:Y:S05]  /*1a7e0*/  @!P1 BRA `(.L_x_12063) ;  /* 0xfffffffc00f09947 */ /* 0x002fea000383ffff */
[----:B------:R-:W-:Y:S05]  /*1a7f0*/  BRA `(.L_x_12272) ;  /* 0xfffffec800f47947 */ /* 0x000fea000383ffff */
.L_x_12067:
[----:B--2---:R2:W3:Y:S02]  /*1a800*/  SYNCS.PHASECHK.TRANS64.TRYWAIT P0, [R0+URZ+0x13230], R7 ;  /* 0x01323007000075a7 */ /* 0x0044e4000800017f */
[----:B---3--:R-:W-:Y:S05]  /*1a810*/  @!P0 NANOSLEEP.SYNCS 0x989680 ;  /* 0x009896800000895d */ /* 0x008fea0003900000 */
[----:B------:R-:W3:Y:S02]  /*1a820*/  @!P0 SYNCS.PHASECHK.TRANS64 P0, [R0+URZ+0x13230], R7 ;  /* 0x01323007000085a7 */ /* 0x000ee4000800007f */
[----:B---3--:R-:W-:Y:S05]  /*1a830*/  @!P0 BRA `(.L_x_12067) ;  /* 0xfffffffc00f08947 */ /* 0x008fea000383ffff */
[----:B------:R-:W-:Y:S05]  /*1a840*/  BRA `(.L_x_12066) ;  /* 0xfffffedc00447947 */ /* 0x000fea000383ffff */
.L_x_12074:
[----:B-1----:R1:W2:Y:S02]  /*1a850*/  SYNCS.PHASECHK.TRANS64.TRYWAIT P0, [R12+URZ+0x13230], R11 ;  /* 0x0132300b0c0075a7 */ /* 0x0022a4000800017f */
[----:B--2---:R-:W-:Y:S05]  /*1a860*/  @!P0 NANOSLEEP.SYNCS 0x989680 ;  /* 0x009896800000895d */ /* 0x004fea0003900000 */
[----:B------:R-:W2:Y:S02]  /*1a870*/  @!P0 SYNCS.PHASECHK.TRANS64 P0, [R12+URZ+0x13230], R11 ;  /* 0x0132300b0c0085a7 */ /* 0x000ea4000800007f */
[----:B--2---:R-:W-:Y:S05]  /*1a880*/  @!P0 BRA `(.L_x_12074) ;  /* 0xfffffffc00f08947 */ /* 0x004fea000383ffff */
[----:B------:R-:W-:Y:S05]  /*1a890*/  BRA `(.L_x_12073) ;  /* 0xffffff1400187947 */ /* 0x000fea000383ffff */
.L_x_12079:
[----:B-1----:R1:W2:Y:S02]  /*1a8a0*/  SYNCS.PHASECHK.TRANS64.TRYWAIT P0, [R14+URZ+0x13250], R9 ;  /* 0x013250090e0075a7 */ /* 0x0022a4000800017f */
[----:B--2---:R-:W-:Y:S05]  /*1a8b0*/  @!P0 NANOSLEEP.SYNCS 0x989680 ;  /* 0x009896800000895d */ /* 0x004fea0003900000 */
[----:B------:R-:W2:Y:S02]  /*1a8c0*/  @!P0 SYNCS.PHASECHK.TRANS64 P0, [R14+URZ+0x13250], R9 ;  /* 0x013250090e0085a7 */ /* 0x000ea4000800007f */
[----:B--2---:R-:W-:Y:S05]  /*1a8d0*/  @!P0 BRA `(.L_x_12079) ;  /* 0xfffffffc00f08947 */ /* 0x004fea000383ffff */
[----:B------:R-:W-:Y:S05]  /*1a8e0*/  BRA `(.L_x_12078) ;  /* 0xffffff1800887947 */ /* 0x000fea000383ffff */
.L_x_12088:
[----:B0-----:R0:W2:Y:S02]  /*1a8f0*/  SYNCS.PHASECHK.TRANS64.TRYWAIT P0, [R10+URZ+0x13230], R11 ;  /* 0x0132300b0a0075a7 */ /* 0x0010a4000800017f */
[----:B--2---:R-:W-:Y:S05]  /*1a900*/  @!P0 NANOSLEEP.SYNCS 0x989680 ;  /* 0x009896800000895d */ /* 0x004fea0003900000 */
[----:B------:R-:W2:Y:S02]  /*1a910*/  @!P0 SYNCS.PHASECHK.TRANS64 P0, [R10+URZ+0x13230], R11 ;  /* 0x0132300b0a0085a7 */ /* 0x000ea4000800007f */
[----:B--2---:R-:W-:Y:S05]  /*1a920*/  @!P0 BRA `(.L_x_12088) ;  /* 0xfffffffc00f08947 */ /* 0x004fea000383ffff */
[----:B------:R-:W-:Y:S05]  /*1a930*/  BRA `(.L_x_12087) ;  /* 0xffffff4c00887947 */ /* 0x000fea000383ffff */
.L_x_12093:
[----:B-1----:R1:W2:Y:S02]  /*1a940*/  SYNCS.PHASECHK.TRANS64.TRYWAIT P0, [R14+URZ+0x13250], R9 ;  /* 0x013250090e0075a7 */ /* 0x0022a4000800017f */
[----:B--2---:R-:W-:Y:S05]  /*1a950*/  @!P0 NANOSLEEP.SYNCS 0x989680 ;  /* 0x009896800000895d */ /* 0x004fea0003900000 */
[----:B------:R-:W2:Y:S02]  /*1a960*/  @!P0 SYNCS.PHASECHK.TRANS64 P0, [R14+URZ+0x13250], R9 ;  /* 0x013250090e0085a7 */ /* 0x000ea4000800007f */
[----:B--2---:R-:W-:Y:S05]  /*1a970*/  @!P0 BRA `(.L_x_12093) ;  /* 0xfffffffc00f08947 */ /* 0x004fea000383ffff */
[----:B------:R-:W-:Y:S05]  /*1a980*/  BRA `(.L_x_12092) ;  /* 0xffffff5000f87947 */ /* 0x000fea000383ffff */
.L_x_12100:
[----:B---3--:R3:W4:Y:S02]  /*1a990*/  SYNCS.PHASECHK.TRANS64.TRYWAIT P0, [R11+URZ+0x13250], R2 ;  /* 0x013250020b0075a7 */ /* 0x008724000800017f */
[----:B----4-:R-:W-:Y:S05]  /*1a9a0*/  @!P0 NANOSLEEP.SYNCS 0x989680 ;  /* 0x009896800000895d */ /* 0x010fea0003900000 */
[----:B------:R-:W4:Y:S02]  /*1a9b0*/  @!P0 SYNCS.PHASECHK.TRANS64 P0, [R11+URZ+0x13250], R2 ;  /* 0x013250020b0085a7 */ /* 0x000f24000800007f */
[----:B----4-:R-:W-:Y:S05]  /*1a9c0*/  @!P0 BRA `(.L_x_12100) ;  /* 0xfffffffc00f08947 */ /* 0x010fea000383ffff */
[----:B------:R-:W-:Y:S05]  /*1a9d0*/  BRA `(.L_x_12099) ;  /* 0xffffff7800f07947 */ /* 0x000fea000383ffff */
.L_x_12137:
        /* <DEDUP_REMOVED lines=11> */
.L_x_12274:
[----:B------:R-:W-:Y:S05]  /*1aa90*/  BSYNC B1 ;  /* 0x0000000000017941 */ /* 0x000fea0003800000 */
.L_x_12273:
[----:B------:R-:W-:Y:S05]  /*1aaa0*/  BRA `(.L_x_12275) ;  /* 0xffffffb400747947 */ /* 0x000fea000383ffff */
.L_x_12139:
[----:B------:R-:W-:Y:S01]  /*1aab0*/  BSSY B1, `(.L_x_12276) ;  /* 0x0000006000017945 */ /* 0x000fe20003800000 */
[----:B------:R-:W-:-:S07]  /*1aac0*/  IMAD.MOV.U32 R15, RZ, RZ, -0x1 ;  /* 0xffffffffff0f7424 */ /* 0x000fce00078e00ff */
[----:B0-----:R-:W-:Y:S05]  /*1aad0*/  WARPSYNC.COLLECTIVE R15, `(.L_x_12277) ;  /* 0x000000000f0c7348 */ /* 0x001fea0003c00000 */
[----:B------:R-:W-:Y:S02]  /*1aae0*/  ELECT P6, UR62, PT ;  /* 0x00000000003e782f */ /* 0x000fe400038c0000 */
[----:B------:R-:W-:Y:S01]  /*1aaf0*/  MOV R14, UR62 ;  /* 0x0000003e000e7c02 */ /* 0x000fe20008000f00 */
[----:B0-----:R-:W-:Y:S10]  /*1ab00*/  ENDCOLLECTIVE ;  /* 0x000000000000791b */ /* 0x001ff40003800000 */
.L_x_12277:
[----:B------:R-:W-:Y:S05]  /*1ab10*/  BSYNC B1 ;  /* 0x0000000000017941 */ /* 0x000fea0003800000 */
.L_x_12276:
[----:B------:R-:W-:Y:S05]  /*1ab20*/  BRA `(.L_x_12138) ;  /* 0xffffffb4006c7947 */ /* 0x000fea000383ffff */
.L_x_12141:
[----:B0-----:R0:W1:Y:S02]  /*1ab30*/  SYNCS.PHASECHK.TRANS64.TRYWAIT P0, [R5+URZ+0x13220], R7 ;  /* 0x01322007050075a7 */ /* 0x001064000800017f */
[----:B-1----:R-:W-:Y:S05]  /*1ab40*/  @!P0 NANOSLEEP.SYNCS 0x989680 ;  /* 0x009896800000895d */ /* 0x002fea0003900000 */
[----:B------:R-:W1:Y:S02]  /*1ab50*/  @!P0 SYNCS.PHASECHK.TRANS64 P0, [R5+URZ+0x13220], R7 ;  /* 0x01322007050085a7 */ /* 0x000e64000800007f */
[----:B-1----:R-:W-:Y:S05]  /*1ab60*/  @!P0 BRA `(.L_x_12141) ;  /* 0xfffffffc00f08947 */ /* 0x002fea000383ffff */
[----:B------:R-:W-:Y:S05]  /*1ab70*/  BRA `(.L_x_12278) ;  /* 0xffffffb400887947 */ /* 0x000fea000383ffff */
.L_x_12145:
[----:B0-----:R0:W1:Y:S02]  /*1ab80*/  SYNCS.PHASECHK.TRANS64.TRYWAIT P0, [R8+URZ+0x132a0], R7 ;  /* 0x0132a007080075a7 */ /* 0x001064000800017f */
[----:B-1----:R-:W-:Y:S05]  /*1ab90*/  @!P0 NANOSLEEP.SYNCS 0x989680 ;  /* 0x009896800000895d */ /* 0x002fea0003900000 */
[----:B------:R-:W1:Y:S02]  /*1aba0*/  @!P0 SYNCS.PHASECHK.TRANS64 P0, [R8+URZ+0x132a0], R7 ;  /* 0x0132a007080085a7 */ /* 0x000e64000800007f */
[----:B-1----:R-:W-:Y:S05]  /*1abb0*/  @!P0 BRA `(.L_x_12145) ;  /* 0xfffffffc00f08947 */ /* 0x002fea000383ffff */
[----:B------:R-:W-:Y:S05]  /*1abc0*/  BRA `(.L_x_12279) ;  /* 0xffffffb400a07947 */ /* 0x000fea000383ffff */
.L_x_12150:
[----:B-1----:R1:W2:Y:S02]  /*1abd0*/  SYNCS.PHASECHK.TRANS64.TRYWAIT P0, [R8+URZ+0x132c0], R7 ;  /* 0x0132c007080075a7 */ /* 0x0022a4000800017f */
[----:B--2---:R-:W-:Y:S05]  /*1abe0*/  @!P0 NANOSLEEP.SYNCS 0x989680 ;  /* 0x009896800000895d */ /* 0x004fea0003900000 */
[----:B------:R-:W2:Y:S02]  /*1abf0*/  @!P0 SYNCS.PHASECHK.TRANS64 P0, [R8+URZ+0x132c0], R7 ;  /* 0x0132c007080085a7 */ /* 0x000ea4000800007f */
[----:B--2---:R-:W-:Y:S05]  /*1ac00*/  @!P0 BRA `(.L_x_12150) ;  /* 0xfffffffc00f08947 */ /* 0x004fea000383ffff */
[----:B------:R-:W-:Y:S05]  /*1ac10*/  BRA `(.L_x_12280) ;  /* 0xffffffb8001c7947 */ /* 0x000fea000383ffff */
.L_x_12157:
[----:B0-----:R0:W1:Y:S02]  /*1ac20*/  SYNCS.PHASECHK.TRANS64.TRYWAIT P1, [R7+URZ+0x132a0], R8 ;  /* 0x0132a008070075a7 */ /* 0x001064000802017f */
[----:B-1----:R-:W-:Y:S05]  /*1ac30*/  @!P1 NANOSLEEP.SYNCS 0x989680 ;  /* 0x009896800000995d */ /* 0x002fea0003900000 */
[----:B------:R-:W1:Y:S02]  /*1ac40*/  @!P1 SYNCS.PHASECHK.TRANS64 P1, [R7+URZ+0x132a0], R8 ;  /* 0x0132a008070095a7 */ /* 0x000e64000802007f */
[----:B-1----:R-:W-:Y:S05]  /*1ac50*/  @!P1 BRA `(.L_x_12157) ;  /* 0xfffffffc00f09947 */ /* 0x002fea000383ffff */
[----:B------:R-:W-:Y:S05]  /*1ac60*/  BRA `(.L_x_12281) ;  /* 0xffffffb800d87947 */ /* 0x000fea000383ffff */
.L_x_12162:
[----:B-1----:R1:W2:Y:S02]  /*1ac70*/  SYNCS.PHASECHK.TRANS64.TRYWAIT P1, [R7+URZ+0x132c0], R8 ;  /* 0x0132c008070075a7 */ /* 0x0022a4000802017f */
[----:B--2---:R-:W-:Y:S05]  /*1ac80*/  @!P1 NANOSLEEP.SYNCS 0x989680 ;  /* 0x009896800000995d */ /* 0x004fea0003900000 */
[----:B------:R-:W2:Y:S02]  /*1ac90*/  @!P1 SYNCS.PHASECHK.TRANS64 P1, [R7+URZ+0x132c0], R8 ;  /* 0x0132c008070095a7 */ /* 0x000ea4000802007f */
[----:B--2---:R-:W-:Y:S05]  /*1aca0*/  @!P1 BRA `(.L_x_12162) ;  /* 0xfffffffc00f09947 */ /* 0x004fea000383ffff */
[----:B------:R-:W-:Y:S05]  /*1acb0*/  BRA `(.L_x_12282) ;  /* 0xffffffbc00507947 */ /* 0x000fea000383ffff */
.L_x_12175:
        /* <DEDUP_REMOVED lines=11> */
.L_x_12284:
[----:B------:R-:W-:Y:S05]  /*1ad70*/  BSYNC B0 ;  /* 0x0000000000007941 */ /* 0x000fea0003800000 */
.L_x_12283:
[----:B------:R-:W-:Y:S05]  /*1ad80*/  BRA `(.L_x_12285) ;  /* 0xffffffc8003c7947 */ /* 0x000fea000383ffff */
.L_x_12177:
[----:B------:R-:W-:Y:S01]  /*1ad90*/  BSSY B0, `(.L_x_12286) ;  /* 0x0000006000007945 */ /* 0x000fe20003800000 */
[----:B------:R-:W-:-:S07]  /*1ada0*/  IMAD.MOV.U32 R15, RZ, RZ, -0x1 ;  /* 0xffffffffff0f7424 */ /* 0x000fce00078e00ff */
[----:B0-----:R-:W-:Y:S05]  /*1adb0*/  WARPSYNC.COLLECTIVE R15, `(.L_x_12287) ;  /* 0x000000000f0c7348 */ /* 0x001fea0003c00000 */
[----:B------:R-:W-:Y:S02]  /*1adc0*/  ELECT P6, UR62, PT ;  /* 0x00000000003e782f */ /* 0x000fe400038c0000 */
[----:B------:R-:W-:Y:S01]  /*1add0*/  MOV R14, UR62 ;  /* 0x0000003e000e7c02 */ /* 0x000fe20008000f00 */
[----:B0-----:R-:W-:Y:S10]  /*1ade0*/  ENDCOLLECTIVE ;  /* 0x000000000000791b */ /* 0x001ff40003800000 */
.L_x_12287:
[----:B------:R-:W-:Y:S05]  /*1adf0*/  BSYNC B0 ;  /* 0x0000000000007941 */ /* 0x000fea0003800000 */
.L_x_12286:
[----:B------:R-:W-:Y:S05]  /*1ae00*/  BRA `(.L_x_12288) ;  /* 0xffffffc800347947 */ /* 0x000fea000383ffff */
.L_x_12180:
[----:B0-----:R0:W1:Y:S02]  /*1ae10*/  SYNCS.PHASECHK.TRANS64.TRYWAIT P2, [R5+URZ+0x13280], R4 ;  /* 0x01328004050075a7 */ /* 0x001064000804017f */
[----:B-1----:R-:W-:Y:S05]  /*1ae20*/  @!P2 NANOSLEEP.SYNCS 0x989680 ;  /* 0x009896800000a95d */ /* 0x002fea0003900000 */
[----:B------:R-:W1:Y:S02]  /*1ae30*/  @!P2 SYNCS.PHASECHK.TRANS64 P2, [R5+URZ+0x13280], R4 ;  /* 0x013280040500a5a7 */ /* 0x000e64000804007f */
[----:B-1----:R-:W-:Y:S05]  /*1ae40*/  @!P2 BRA `(.L_x_12180) ;  /* 0xfffffffc00f0a947 */ /* 0x002fea000383ffff */
[----:B------:R-:W-:Y:S05]  /*1ae50*/  BRA `(.L_x_12289) ;  /* 0xffffffc800987947 */ /* 0x000fea000383ffff */
.L_x_12182:
[----:B-1----:R1:W2:Y:S02]  /*1ae60*/  SYNCS.PHASECHK.TRANS64.TRYWAIT P2, [R5+URZ+0x13240], R4 ;  /* 0x01324004050075a7 */ /* 0x0022a4000804017f */
[----:B--2---:R-:W-:Y:S05]  /*1ae70*/  @!P2 NANOSLEEP.SYNCS 0x989680 ;  /* 0x009896800000a95d */ /* 0x004fea0003900000 */
[----:B------:R-:W2:Y:S02]  /*1ae80*/  @!P2 SYNCS.PHASECHK.TRANS64 P2, [R5+URZ+0x13240], R4 ;  /* 0x013240040500a5a7 */ /* 0x000ea4000804007f */
[----:B--2---:R-:W-:Y:S05]  /*1ae90*/  @!P2 BRA `(.L_x_12182) ;  /* 0xfffffffc00f0a947 */ /* 0x004fea000383ffff */
[----:B------:R-:W-:Y:S05]  /*1aea0*/  BRA `(.L_x_12290) ;  /* 0xffffffc800e87947 */ /* 0x000fea000383ffff */
.L_x_12185:
[----:B0-----:R0:W1:Y:S02]  /*1aeb0*/  SYNCS.PHASECHK.TRANS64.TRYWAIT P0, [R28+URZ+0x13220], R3 ;  /* 0x013220031c0075a7 */ /* 0x001064000800017f */
[----:B-1----:R-:W-:Y:S05]  /*1aec0*/  @!P0 NANOSLEEP.SYNCS 0x989680 ;  /* 0x009896800000895d */ /* 0x002fea0003900000 */
[----:B------:R-:W1:Y:S02]  /*1aed0*/  @!P0 SYNCS.PHASECHK.TRANS64 P0, [R28+URZ+0x13220], R3 ;  /* 0x013220031c0085a7 */ /* 0x000e64000800007f */
[----:B-1----:R-:W-:Y:S05]  /*1aee0*/  @!P0 BRA `(.L_x_12185) ;  /* 0xfffffffc00f08947 */ /* 0x002fea000383ffff */
[----:B------:R-:W-:Y:S05]  /*1aef0*/  BRA `(.L_x_12291) ;  /* 0xffffffcc00a47947 */ /* 0x000fea000383ffff */
.L_x_12191:
[----:B0-----:R0:W1:Y:S02]  /*1af00*/  SYNCS.PHASECHK.TRANS64.TRYWAIT P0, [R5+URZ+0x13280], R4 ;  /* 0x01328004050075a7 */ /* 0x001064000800017f */
[----:B-1----:R-:W-:Y:S05]  /*1af10*/  @!P0 NANOSLEEP.SYNCS 0x989680 ;  /* 0x009896800000895d */ /* 0x002fea0003900000 */
[----:B------:R-:W1:Y:S02]  /*1af20*/  @!P0 SYNCS.PHASECHK.TRANS64 P0, [R5+URZ+0x13280], R4 ;  /* 0x01328004050085a7 */ /* 0x000e64000800007f */
[----:B-1----:R-:W-:Y:S05]  /*1af30*/  @!P0 BRA `(.L_x_12191) ;  /* 0xfffffffc00f08947 */ /* 0x002fea000383ffff */
[----:B------:R-:W-:Y:S05]  /*1af40*/  BRA `(.L_x_12292) ;  /* 0xffffffd000407947 */ /* 0x000fea000383ffff */
.L_x_12196:
[----:B-1----:R1:W2:Y:S02]  /*1af50*/  SYNCS.PHASECHK.TRANS64.TRYWAIT P0, [R5+URZ+0x13240], R4 ;  /* 0x01324004050075a7 */ /* 0x0022a4000800017f */
[----:B--2---:R-:W-:Y:S05]  /*1af60*/  @!P0 NANOSLEEP.SYNCS 0x989680 ;  /* 0x009896800000895d */ /* 0x004fea0003900000 */
[----:B------:R-:W2:Y:S02]  /*1af70*/  @!P0 SYNCS.PHASECHK.TRANS64 P0, [R5+URZ+0x13240], R4 ;  /* 0x01324004050085a7 */ /* 0x000ea4000800007f */
[----:B--2---:R-:W-:Y:S05]  /*1af80*/  @!P0 BRA `(.L_x_12196) ;  /* 0xfffffffc00f08947 */ /* 0x004fea000383ffff */
[----:B------:R-:W-:Y:S05]  /*1af90*/  BRA `(.L_x_12293) ;  /* 0xffffffd000b87947 */ /* 0x000fea000383ffff */
.L_x_12202:
[----:B0-----:R0:W1:Y:S02]  /*1afa0*/  SYNCS.PHASECHK.TRANS64.TRYWAIT P2, [R13+URZ+0x13270], R4 ;  /* 0x013270040d0075a7 */ /* 0x001064000804017f */
[----:B-1----:R-:W-:Y:S05]  /*1afb0*/  @!P2 NANOSLEEP.SYNCS 0x989680 ;  /* 0x009896800000a95d */ /* 0x002fea0003900000 */
[----:B------:R-:W1:Y:S02]  /*1afc0*/  @!P2 SYNCS.PHASECHK.TRANS64 P2, [R13+URZ+0x13270], R4 ;  /* 0x013270040d00a5a7 */ /* 0x000e64000804007f */
[----:B-1----:R-:W-:Y:S05]  /*1afd0*/  @!P2 BRA `(.L_x_12202) ;  /* 0xfffffffc00f0a947 */ /* 0x002fea000383ffff */
[----:B------:R-:W-:Y:S05]  /*1afe0*/  BRA `(.L_x_12294) ;  /* 0xffffffd400547947 */ /* 0x000fea000383ffff */
.L_x_12204:
[----:B0-----:R0:W1:Y:S02]  /*1aff0*/  SYNCS.PHASECHK.TRANS64.TRYWAIT P2, [R13+URZ+0x13260], R4 ;  /* 0x013260040d0075a7 */ /* 0x001064000804017f */
[----:B-1----:R-:W-:Y:S05]  /*1b000*/  @!P2 NANOSLEEP.SYNCS 0x989680 ;  /* 0x009896800000a95d */ /* 0x002fea0003900000 */
[----:B------:R-:W1:Y:S02]  /*1b010*/  @!P2 SYNCS.PHASECHK.TRANS64 P2, [R13+URZ+0x13260], R4 ;  /* 0x013260040d00a5a7 */ /* 0x000e64000804007f */
[----:B-1----:R-:W-:Y:S05]  /*1b020*/  @!P2 BRA `(.L_x_12204) ;  /* 0xfffffffc00f0a947 */ /* 0x002fea000383ffff */
[----:B------:R-:W-:Y:S05]  /*1b030*/  BRA `(.L_x_12295) ;  /* 0xffffffd4005c7947 */ /* 0x000fea000383ffff */
.L_x_12211:
[----:B0-----:R0:W1:Y:S02]  /*1b040*/  SYNCS.PHASECHK.TRANS64.TRYWAIT P0, [R0+URZ+0x13270], R3 ;  /* 0x01327003000075a7 */ /* 0x001064000800017f */
[----:B-1----:R-:W-:Y:S05]  /*1b050*/  @!P0 NANOSLEEP.SYNCS 0x989680 ;  /* 0x009896800000895d */ /* 0x002fea0003900000 */
[----:B------:R-:W1:Y:S02]  /*1b060*/  @!P0 SYNCS.PHASECHK.TRANS64 P0, [R0+URZ+0x13270], R3 ;  /* 0x01327003000085a7 */ /* 0x000e64000800007f */
[----:B-1----:R-:W-:Y:S05]  /*1b070*/  @!P0 BRA `(.L_x_12211) ;  /* 0xfffffffc00f08947 */ /* 0x002fea000383ffff */
[----:B------:R-:W-:Y:S05]  /*1b080*/  BRA `(.L_x_12296) ;  /* 0xffffffd800dc7947 */ /* 0x000fea000383ffff */
.L_x_12213:
[----:B0-----:R0:W1:Y:S02]  /*1b090*/  SYNCS.PHASECHK.TRANS64.TRYWAIT P0, [R0+URZ+0x13260], R3 ;  /* 0x01326003000075a7 */ /* 0x001064000800017f */
[----:B-1----:R-:W-:Y:S05]  /*1b0a0*/  @!P0 NANOSLEEP.SYNCS 0x989680 ;  /* 0x009896800000895d */ /* 0x002fea0003900000 */
[----:B------:R-:W1:Y:S02]  /*1b0b0*/  @!P0 SYNCS.PHASECHK.TRANS64 P0, [R0+URZ+0x13260], R3 ;  /* 0x01326003000085a7 */ /* 0x000e64000800007f */
[----:B-1----:R-:W-:Y:S05]  /*1b0c0*/  @!P0 BRA `(.L_x_12213) ;  /* 0xfffffffc00f08947 */ /* 0x002fea000383ffff */
[----:B------:R-:W-:Y:S05]  /*1b0d0*/  BRA `(.L_x_12297) ;  /* 0xffffffd800e07947 */ /* 0x000fea000383ffff */
.L_x_12217:
[----:B------:R-:W-:Y:S01]  /*1b0e0*/  BSSY B0, `(.L_x_12298) ;  /* 0x0000008000007945 */ /* 0x000fe20003800000 */
[----:B------:R-:W-:Y:S02]  /*1b0f0*/  IMAD.MOV.U32 R13, RZ, RZ, R16 ;  /* 0x000000ffff0d7224 */ /* 0x000fe400078e0010 */
[----:B------:R-:W-:Y:S02]  /*1b100*/  IMAD.MOV.U32 R12, RZ, RZ, RZ ;  /* 0x000000ffff0c7224 */ /* 0x000fe400078e00ff */
[----:B------:R-:W-:Y:S02]  /*1b110*/  IMAD.MOV.U32 R11, RZ, RZ, 0x1f ;  /* 0x0000001fff0b7424 */ /* 0x000fe400078e00ff */
[----:B------:R-:W-:-:S07]  /*1b120*/  IMAD.MOV.U32 R15, RZ, RZ, -0x1 ;  /* 0xffffffffff0f7424 */ /* 0x000fce00078e00ff */
[----:B------:R-:W-:Y:S05]  /*1b130*/  WARPSYNC.COLLECTIVE R15, `(.L_x_12299) ;  /* 0x000000000f087348 */ /* 0x000fea0003c00000 */
[----:B------:R0:W1:Y:S02]  /*1b140*/  SHFL.IDX P6, R14, R13, R12, R11 ;  /* 0x0000000c0d0e7389 */ /* 0x00006400000c000b */
[----:B01----:R-:W-:Y:S01]  /*1b150*/  ENDCOLLECTIVE ;  /* 0x000000000000791b */ /* 0x003fe20003800000 */
.L_x_12299:
[----:B------:R-:W-:Y:S05]  /*1b160*/  BSYNC B0 ;  /* 0x0000000000007941 */ /* 0x000fea0003800000 */
.L_x_12298:
        /* <DEDUP_REMOVED lines=9> */
.L_x_12300:
        /* <DEDUP_REMOVED lines=11> */
[C---:B------:R-:W-:Y:S02]  /*1b2b0*/  ISETP.GE.U32.AND P5, PT, R8.reuse, 0x10, PT ;  /* 0x000000100800780c */ /* 0x040fe40003fa6070 */
[----:B--2---:R-:W-:Y:S02]  /*1b2c0*/  @!P1 MOV R17, R2 ;  /* 0x0000000200119202 */ /* 0x004fe40000000f00 */
[----:B------:R-:W-:-:S03]  /*1b2d0*/  ISETP.NE.AND P1, PT, R8, RZ, PT ;  /* 0x000000ff0800720c */ /* 0x000fc60003f25270 */
[----:B------:R-:W-:-:S10]  /*1b2e0*/  IMAD.MOV.U32 R13, RZ, RZ, R17 ;  /* 0x000000ffff0d7224 */ /* 0x000fd400078e0011 */
[----:B------:R-:W-:Y:S05]  /*1b2f0*/  WARPSYNC.COLLECTIVE R15, `(.L_x_12301) ;  /* 0x000000000f087348 */ /* 0x000fea0003c00000 */
[----:B------:R0:W1:Y:S02]  /*1b300*/  SHFL.UP P6, R14, R13, R12, R11 ;  /* 0x0400000c0d0e7389 */ /* 0x00006400000c000b */
[----:B01----:R-:W-:Y:S01]  /*1b310*/  ENDCOLLECTIVE ;  /* 0x000000000000791b */ /* 0x003fe20003800000 */
.L_x_12301:
[----:B------:R-:W-:Y:S01]  /*1b320*/  IMAD.MOV.U32 R12, RZ, RZ, 0x2 ;  /* 0x00000002ff0c7424 */ /* 0x000fe200078e00ff */
[----:B------:R-:W-:-:S05]  /*1b330*/  SEL R4, R14, RZ, P1 ;  /* 0x000000ff0e047207 */ /* 0x000fca0000800000 */
[----:B------:R-:W-:-:S04]  /*1b340*/  IMAD.IADD R4, R17, 0x1, R4 ;  /* 0x0000000111047824 */ /* 0x000fc800078e0204 */
[----:B------:R-:W-:-:S07]  /*1b350*/  IMAD.MOV.U32 R13, RZ, RZ, R4 ;  /* 0x000000ffff0d7224 */ /* 0x000fce00078e0004 */
[----:B------:R-:W-:Y:S05]  /*1b360*/  WARPSYNC.COLLECTIVE R15, `(.L_x_12302) ;  /* 0x000000000f087348 */ /* 0x000fea0003c00000 */
[----:B------:R0:W1:Y:S02]  /*1b370*/  SHFL.UP P6, R14, R13, R12, R11 ;  /* 0x0400000c0d0e7389 */ /* 0x00006400000c000b */
[----:B01----:R-:W-:Y:S01]  /*1b380*/  ENDCOLLECTIVE ;  /* 0x000000000000791b */ /* 0x003fe20003800000 */
.L_x_12302:
[----:B------:R-:W-:Y:S02]  /*1b390*/  MOV R12, 0x4 ;  /* 0x00000004000c7802 */ /* 0x000fe40000000f00 */
[----:B------:R-:W-:-:S05]  /*1b3a0*/  SEL R3, R14, RZ, P2 ;  /* 0x000000ff0e037207 */ /* 0x000fca0001000000 */
[----:B------:R-:W-:-:S04]  /*1b3b0*/  IMAD.IADD R6, R4, 0x1, R3 ;  /* 0x0000000104067824 */ /* 0x000fc800078e0203 */
[----:B------:R-:W-:-:S07]  /*1b3c0*/  IMAD.MOV.U32 R13, RZ, RZ, R6 ;  /* 0x000000ffff0d7224 */ /* 0x000fce00078e0006 */
[----:B------:R-:W-:Y:S05]  /*1b3d0*/  WARPSYNC.COLLECTIVE R15, `(.L_x_12303) ;  /* 0x000000000f087348 */ /* 0x000fea0003c00000 */
[----:B------:R0:W1:Y:S02]  /*1b3e0*/  SHFL.UP P6, R14, R13, R12, R11 ;  /* 0x0400000c0d0e7389 */ /* 0x00006400000c000b */
[----:B01----:R-:W-:Y:S01]  /*1b3f0*/  ENDCOLLECTIVE ;  /* 0x000000000000791b */ /* 0x003fe20003800000 */
.L_x_12303:
[----:B------:R-:W-:Y:S01]  /*1b400*/  IMAD.MOV.U32 R12, RZ, RZ, 0x8 ;  /* 0x00000008ff0c7424 */ /* 0x000fe200078e00ff */
[----:B------:R-:W-:-:S05]  /*1b410*/  SEL R3, R14, RZ, P3 ;  /* 0x000000ff0e037207 */ /* 0x000fca0001800000 */
[----:B------:R-:W-:-:S04]  /*1b420*/  IMAD.IADD R2, R6, 0x1, R3 ;  /* 0x0000000106027824 */ /* 0x000fc800078e0203 */
[----:B------:R-:W-:-:S07]  /*1b430*/  IMAD.MOV.U32 R13, RZ, RZ, R2 ;  /* 0x000000ffff0d7224 */ /* 0x000fce00078e0002 */
[----:B------:R-:W-:Y:S05]  /*1b440*/  WARPSYNC.COLLECTIVE R15, `(.L_x_12304) ;  /* 0x000000000f087348 */ /* 0x000fea0003c00000 */
[----:B------:R0:W1:Y:S02]  /*1b450*/  SHFL.UP P6, R14, R13, R12, R11 ;  /* 0x0400000c0d0e7389 */ /* 0x00006400000c000b */
[----:B01----:R-:W-:Y:S01]  /*1b460*/  ENDCOLLECTIVE ;  /* 0x000000000000791b */ /* 0x003fe20003800000 */
.L_x_12304:
[----:B------:R-:W-:Y:S01]  /*1b470*/  IMAD.MOV.U32 R12, RZ, RZ, 0x10 ;  /* 0x00000010ff0c7424 */ /* 0x000fe200078e00ff */
[----:B------:R-:W-:-:S05]  /*1b480*/  SEL R3, R14, RZ, P4 ;  /* 0x000000ff0e037207 */ /* 0x000fca0002000000 */
[----:B------:R-:W-:-:S04]  /*1b490*/  IMAD.IADD R3, R2, 0x1, R3 ;  /* 0x0000000102037824 */ /* 0x000fc800078e0203 */
[----:B------:R-:W-:-:S07]  /*1b4a0*/  IMAD.MOV.U32 R13, RZ, RZ, R3 ;  /* 0x000000ffff0d7224 */ /* 0x000fce00078e0003 */
[----:B------:R-:W-:Y:S05]  /*1b4b0*/  WARPSYNC.COLLECTIVE R15, `(.L_x_12305) ;  /* 0x000000000f087348 */ /* 0x000fea0003c00000 */
[----:B------:R0:W1:Y:S02]  /*1b4c0*/  SHFL.UP P6, R14, R13, R12, R11 ;  /* 0x0400000c0d0e7389 */ /* 0x00006400000c000b */
[----:B01----:R-:W-:Y:S01]  /*1b4d0*/  ENDCOLLECTIVE ;  /* 0x000000000000791b */ /* 0x003fe20003800000 */
.L_x_12305:
        /* <DEDUP_REMOVED lines=8> */
.L_x_12306:
[----:B------:R-:W-:Y:S05]  /*1b560*/  BRA `(.L_x_12307) ;  /* 0xffffffdc00a87947 */ /* 0x000fea000383ffff */
.L_x_12222:
        /* <DEDUP_REMOVED lines=8> */
.L_x_12309:
[----:B------:R-:W-:Y:S05]  /*1b5f0*/  BSYNC B0 ;  /* 0x0000000000007941 */ /* 0x000fea0003800000 */
.L_x_12308:
        /* <DEDUP_REMOVED lines=8> */
.L_x_12310:
[----:B------:R-:W-:Y:S01]  /*1b680*/  IMAD.MOV.U32 R12, RZ, RZ, 0x4 ;  /* 0x00000004ff0c7424 */ /* 0x000fe200078e00ff */
[----:B------:R-:W-:-:S05]  /*1b690*/  SEL R2, R14, RZ, P2 ;  /* 0x000000ff0e027207 */ /* 0x000fca0001000000 */
[----:B------:R-:W-:-:S04]  /*1b6a0*/  IMAD.IADD R2, R13, 0x1, R2 ;  /* 0x000000010d027824 */ /* 0x000fc800078e0202 */
[----:B------:R-:W-:-:S07]  /*1b6b0*/  IMAD.MOV.U32 R13, RZ, RZ, R2 ;  /* 0x000000ffff0d7224 */ /* 0x000fce00078e0002 */
[----:B------:R-:W-:Y:S05]  /*1b6c0*/  WARPSYNC.COLLECTIVE R15, `(.L_x_12311) ;  /* 0x000000000f087348 */ /* 0x000fea0003c00000 */
[----:B------:R0:W1:Y:S02]  /*1b6d0*/  SHFL.UP P6, R14, R13, R12, R11 ;  /* 0x0400000c0d0e7389 */ /* 0x00006400000c000b */
[----:B01----:R-:W-:Y:S01]  /*1b6e0*/  ENDCOLLECTIVE ;  /* 0x000000000000791b */ /* 0x003fe20003800000 */
.L_x_12311:
[----:B------:R-:W-:Y:S02]  /*1b6f0*/  MOV R12, 0x8 ;  /* 0x00000008000c7802 */ /* 0x000fe40000000f00 */
[----:B------:R-:W-:-:S05]  /*1b700*/  SEL R3, R14, RZ, P3 ;  /* 0x000000ff0e037207 */ /* 0x000fca0001800000 */
[----:B------:R-:W-:-:S04]  /*1b710*/  IMAD.IADD R3, R2, 0x1, R3 ;  /* 0x0000000102037824 */ /* 0x000fc800078e0203 */
[----:B------:R-:W-:-:S07]  /*1b720*/  IMAD.MOV.U32 R13, RZ, RZ, R3 ;  /* 0x000000ffff0d7224 */ /* 0x000fce00078e0003 */
[----:B------:R-:W-:Y:S05]  /*1b730*/  WARPSYNC.COLLECTIVE R15, `(.L_x_12312) ;  /* 0x000000000f087348 */ /* 0x000fea0003c00000 */
[----:B------:R0:W1:Y:S02]  /*1b740*/  SHFL.UP P6, R14, R13, R12, R11 ;  /* 0x0400000c0d0e7389 */ /* 0x00006400000c000b */
[----:B01----:R-:W-:Y:S01]  /*1b750*/  ENDCOLLECTIVE ;  /* 0x000000000000791b */ /* 0x003fe20003800000 */
.L_x_12312:
[----:B------:R-:W-:Y:S01]  /*1b760*/  IMAD.MOV.U32 R12, RZ, RZ, 0x10 ;  /* 0x00000010ff0c7424 */ /* 0x000fe200078e00ff */
[----:B------:R-:W-:-:S05]  /*1b770*/  SEL R4, R14, RZ, P4 ;  /* 0x000000ff0e047207 */ /* 0x000fca0002000000 */
[----:B------:R-:W-:-:S04]  /*1b780*/  IMAD.IADD R4, R3, 0x1, R4 ;  /* 0x0000000103047824 */ /* 0x000fc800078e0204 */
[----:B------:R-:W-:-:S07]  /*1b790*/  IMAD.MOV.U32 R13, RZ, RZ, R4 ;  /* 0x000000ffff0d7224 */ /* 0x000fce00078e0004 */
[----:B------:R-:W-:Y:S05]  /*1b7a0*/  WARPSYNC.COLLECTIVE R15, `(.L_x_12313) ;  /* 0x000000000f087348 */ /* 0x000fea0003c00000 */
[----:B------:R0:W1:Y:S02]  /*1b7b0*/  SHFL.UP P6, R14, R13, R12, R11 ;  /* 0x0400000c0d0e7389 */ /* 0x00006400000c000b */
[----:B01----:R-:W-:Y:S01]  /*1b7c0*/  ENDCOLLECTIVE ;  /* 0x000000000000791b */ /* 0x003fe20003800000 */
.L_x_12313:
        /* <DEDUP_REMOVED lines=8> */
.L_x_12314:
[----:B------:R-:W-:Y:S05]  /*1b850*/  BRA `(.L_x_12315) ;  /* 0xffffffdc00887947 */ /* 0x000fea000383ffff */
.L_x_12224:
[----:B------:R-:W-:Y:S01]  /*1b860*/  BSSY B0, `(.L_x_12316) ;  /* 0x0000006000007945 */ /* 0x000fe20003800000 */
[----:B------:R-:W-:Y:S02]  /*1b870*/  PLOP3.LUT P6, PT, P6, PT, PT, 0x8, 0x0 ;  /* 0x000000000000781c */ /* 0x000fe400037ce170 */
[----:B------:R-:W-:-:S11]  /*1b880*/  MOV R15, 0xffffffff ;  /* 0xffffffff000f7802 */ /* 0x000fd60000000f00 */
[----:B0-----:R-:W-:Y:S05]  /*1b890*/  WARPSYNC.COLLECTIVE R15, `(.L_x_12317) ;  /* 0x000000000f087348 */ /* 0x001fea0003c00000 */
[----:B------:R-:W-:Y:S01]  /*1b8a0*/  VOTE.ANY R14, PT, P6 ;  /* 0x00000000000e7806 */ /* 0x000fe200030e0100 */
[----:B0-----:R-:W-:Y:S06]  /*1b8b0*/  ENDCOLLECTIVE ;  /* 0x000000000000791b */ /* 0x001fec0003800000 */
.L_x_12317:
[----:B------:R-:W-:Y:S05]  /*1b8c0*/  BSYNC B0 ;  /* 0x0000000000007941 */ /* 0x000fea0003800000 */
.L_x_12316:
        /* <DEDUP_REMOVED lines=9> */
.L_x_12318:
[----:B------:R-:W-:Y:S01]  /*1b960*/  IMAD.MOV.U32 R17, RZ, RZ, R14 ;  /* 0x000000ffff117224 */ /* 0x000fe200078e000e */
[----:B------:R-:W-:Y:S06]  /*1b970*/  BRA `(.L_x_12319) ;  /* 0xffffffdc00787947 */ /* 0x000fec000383ffff */
.L_x_12226:
[----:B------:R-:W-:Y:S01]  /*1b980*/  BSSY B0, `(.L_x_12320) ;  /* 0x0000007000007945 */ /* 0x000fe20003800000 */
[----:B------:R-:W-:Y:S01]  /*1b990*/  IMAD.MOV.U32 R13, RZ, RZ, R3 ;  /* 0x000000ffff0d7224 */ /* 0x000fe200078e0003 */
[----:B------:R-:W-:Y:S01]  /*1b9a0*/  MOV R11, 0x1f ;  /* 0x0000001f000b7802 */ /* 0x000fe20000000f00 */
[----:B------:R-:W-:-:S07]  /*1b9b0*/  IMAD.MOV.U32 R15, RZ, RZ, -0x1 ;  /* 0xffffffffff0f7424 */ /* 0x000fce00078e00ff */
[----:B012---:R-:W-:Y:S05]  /*1b9c0*/  WARPSYNC.COLLECTIVE R15, `(.L_x_12321) ;  /* 0x000000000f087348 */ /* 0x007fea0003c00000 */
[----:B------:R3:W4:Y:S02]  /*1b9d0*/  SHFL.IDX P6, R14, R13, R12, R11 ;  /* 0x0000000c0d0e7389 */ /* 0x00072400000c000b */
[----:B01234-:R-:W-:Y:S01]  /*1b9e0*/  ENDCOLLECTIVE ;  /* 0x000000000000791b */ /* 0x01ffe20003800000 */
.L_x_12321:
[----:B------:R-:W-:Y:S05]  /*1b9f0*/  BSYNC B0 ;  /* 0x0000000000007941 */ /* 0x000fea0003800000 */
.L_x_12320:
[----:B------:R-:W-:Y:S05]  /*1ba00*/  BRA `(.L_x_12225) ;  /* 0xffffffdc00707947 */ /* 0x000fea000383ffff */
.L_x_12230:
[----:B0-----:R0:W1:Y:S02]  /*1ba10*/  SYNCS.PHASECHK.TRANS64.TRYWAIT P0, [R9+URZ+0x13220], R0 ;  /* 0x01322000090075a7 */ /* 0x001064000800017f */
[----:B-1----:R-:W-:Y:S05]  /*1ba20*/  @!P0 NANOSLEEP.SYNCS 0x989680 ;  /* 0x009896800000895d */ /* 0x002fea0003900000 */
[----:B------:R-:W1:Y:S02]  /*1ba30*/  @!P0 SYNCS.PHASECHK.TRANS64 P0, [R9+URZ+0x13220], R0 ;  /* 0x01322000090085a7 */ /* 0x000e64000800007f */
[----:B-1----:R-:W-:Y:S05]  /*1ba40*/  @!P0 BRA `(.L_x_12230) ;  /* 0xfffffffc00f08947 */ /* 0x002fea000383ffff */
[----:B------:R-:W-:Y:S05]  /*1ba50*/  BRA `(.L_x_12322) ;  /* 0xffffffe000e87947 */ /* 0x000fea000383ffff */
.L_x_12231:
        /* <DEDUP_REMOVED lines=11> */
.L_x_12324:
[----:B------:R-:W-:Y:S05]  /*1bb10*/  BSYNC B0 ;  /* 0x0000000000007941 */ /* 0x000fea0003800000 */
.L_x_12323:
[----:B------:R-:W-:Y:S05]  /*1bb20*/  BRA `(.L_x_12325) ;  /* 0xffffffe000d07947 */ /* 0x000fea000383ffff */
.L_x_12232:
[----:B------:R-:W-:Y:S01]  /*1bb30*/  BSSY B0, `(.L_x_12326) ;  /* 0x0000006000007945 */ /* 0x000fe20003800000 */
[----:B------:R-:W-:-:S07]  /*1bb40*/  IMAD.MOV.U32 R15, RZ, RZ, -0x1 ;  /* 0xffffffffff0f7424 */ /* 0x000fce00078e00ff */
[----:B0-----:R-:W-:Y:S05]  /*1bb50*/  WARPSYNC.COLLECTIVE R15, `(.L_x_12327) ;  /* 0x000000000f0c7348 */ /* 0x001fea0003c00000 */
[----:B------:R-:W-:Y:S02]  /*1bb60*/  ELECT P6, UR62, PT ;  /* 0x00000000003e782f */ /* 0x000fe400038c0000 */
[----:B------:R-:W-:Y:S01]  /*1bb70*/  MOV R14, UR62 ;  /* 0x0000003e000e7c02 */ /* 0x000fe20008000f00 */
[----:B0-----:R-:W-:Y:S10]  /*1bb80*/  ENDCOLLECTIVE ;  /* 0x000000000000791b */ /* 0x001ff40003800000 */
.L_x_12327:
[----:B------:R-:W-:Y:S05]  /*1bb90*/  BSYNC B0 ;  /* 0x0000000000007941 */ /* 0x000fea0003800000 */
.L_x_12326:
[----:B------:R-:W-:Y:S05]  /*1bba0*/  BRA `(.L_x_12328) ;  /* 0xffffffe000c47947 */ /* 0x000fea000383ffff */
.L_x_12234:
[----:B0-----:R0:W1:Y:S02]  /*1bbb0*/  SYNCS.PHASECHK.TRANS64.TRYWAIT P1, [R7+URZ], R2 ;  /* 0x00000002070075a7 */ /* 0x001064000802017f */
[----:B-1----:R-:W-:Y:S05]  /*1bbc0*/  @!P1 NANOSLEEP.SYNCS 0x989680 ;  /* 0x009896800000995d */ /* 0x002fea0003900000 */
[----:B------:R-:W1:Y:S02]  /*1bbd0*/  @!P1 SYNCS.PHASECHK.TRANS64 P1, [R7+URZ], R2 ;  /* 0x00000002070095a7 */ /* 0x000e64000802007f */
[----:B-1----:R-:W-:Y:S05]  /*1bbe0*/  @!P1 BRA `(.L_x_12234) ;  /* 0xfffffffc00f09947 */ /* 0x002fea000383ffff */
[----:B------:R-:W-:Y:S05]  /*1bbf0*/  BRA `(.L_x_12329) ;  /* 0xffffffe000f87947 */ /* 0x000fea000383ffff */
.L_x_12235:
[----:B-1----:R1:W2:Y:S02]  /*1bc00*/  SYNCS.PHASECHK.TRANS64.TRYWAIT P1, [R3+URZ], R0 ;  /* 0x00000000030075a7 */ /* 0x0022a4000802017f */
[----:B--2---:R-:W-:Y:S05]  /*1bc10*/  @!P1 NANOSLEEP.SYNCS 0x989680 ;  /* 0x009896800000995d */ /* 0x004fea0003900000 */
[----:B------:R-:W2:Y:S02]  /*1bc20*/  @!P1 SYNCS.PHASECHK.TRANS64 P1, [R3+URZ], R0 ;  /* 0x00000000030095a7 */ /* 0x000ea4000802007f */
[----:B--2---:R-:W-:Y:S05]  /*1bc30*/  @!P1 BRA `(.L_x_12235) ;  /* 0xfffffffc00f09947 */ /* 0x004fea000383ffff */
[----:B------:R-:W-:Y:S05]  /*1bc40*/  BRA `(.L_x_12330) ;  /* 0xffffffe000ec7947 */ /* 0x000fea000383ffff */
.L_x_12237:
[----:B-1----:R1:W2:Y:S02]  /*1bc50*/  SYNCS.PHASECHK.TRANS64.TRYWAIT P1, [R3+URZ+0x13260], R2 ;  /* 0x01326002030075a7 */ /* 0x0022a4000802017f */
[----:B--2---:R-:W-:Y:S05]  /*1bc60*/  @!P1 NANOSLEEP.SYNCS 0x989680 ;  /* 0x009896800000995d */ /* 0x004fea0003900000 */
[----:B------:R-:W2:Y:S02]  /*1bc70*/  @!P1 SYNCS.PHASECHK.TRANS64 P1, [R3+URZ+0x13260], R2 ;  /* 0x01326002030095a7 */ /* 0x000ea4000802007f */
[----:B--2---:R-:W-:Y:S05]  /*1bc80*/  @!P1 BRA `(.L_x_12237) ;  /* 0xfffffffc00f09947 */ /* 0x004fea000383ffff */
[----:B------:R-:W-:Y:S05]  /*1bc90*/  BRA `(.L_x_12331) ;  /* 0xffffffe000ec7947 */ /* 0x000fea000383ffff */
.L_x_12239:
[----:B--2---:R2:W3:Y:S02]  /*1bca0*/  SYNCS.PHASECHK.TRANS64.TRYWAIT P1, [R5+URZ+0x13260], R0 ;  /* 0x01326000050075a7 */ /* 0x0044e4000802017f */
[----:B---3--:R-:W-:Y:S05]  /*1bcb0*/  @!P1 NANOSLEEP.SYNCS 0x989680 ;  /* 0x009896800000995d */ /* 0x008fea0003900000 */
[----:B------:R-:W3:Y:S02]  /*1bcc0*/  @!P1 SYNCS.PHASECHK.TRANS64 P1, [R5+URZ+0x13260], R0 ;  /* 0x01326000050095a7 */ /* 0x000ee4000802007f */
[----:B---3--:R-:W-:Y:S05]  /*1bcd0*/  @!P1 BRA `(.L_x_12239) ;  /* 0xfffffffc00f09947 */ /* 0x008fea000383ffff */
[----:B------:R-:W-:Y:S05]  /*1bce0*/  BRA `(.L_x_12332) ;  /* 0xffffffe000ec7947 */ /* 0x000fea000383ffff */
.L_x_12241:
[----:B---3--:R3:W4:Y:S02]  /*1bcf0*/  SYNCS.PHASECHK.TRANS64.TRYWAIT P0, [R3+URZ+0x13280], R2 ;  /* 0x01328002030075a7 */ /* 0x008724000800017f */
[----:B----4-:R-:W-:Y:S05]  /*1bd00*/  @!P0 NANOSLEEP.SYNCS 0x989680 ;  /* 0x009896800000895d */ /* 0x010fea0003900000 */
[----:B------:R-:W4:Y:S02]  /*1bd10*/  @!P0 SYNCS.PHASECHK.TRANS64 P0, [R3+URZ+0x13280], R2 ;  /* 0x01328002030085a7 */ /* 0x000f24000800007f */
[----:B----4-:R-:W-:Y:S05]  /*1bd20*/  @!P0 BRA `(.L_x_12241) ;  /* 0xfffffffc00f08947 */ /* 0x010fea000383ffff */
[----:B------:R-:W-:Y:S05]  /*1bd30*/  BRA `(.L_x_12242) ;  /* 0xffffffe000e87947 */ /* 0x000fea000383ffff */
.L_x_12333:
        /* <DEDUP_REMOVED lines=12> */
.L_x_12379:


//--------------------- .nv.global.init           --------------------------
	.section	.nv.global.init,"aw",@progbits
	.align	4
.nv.global.init:
	.type		_ZZN5flash28permute_output_fp8_VcolmajorIN4cute6TensorINS1_11ArrayEngineIN7cutlass10bfloat16_tELm32EEENS1_6LayoutINS1_5tupleIJNS8_IJNS1_1CILi2EEESA_NS9_ILi8EEEEEENS9_ILi1EEESD_EEENS8_IJNS8_IJSD_SA_NS9_ILi4EEEEEENS9_ILi0EEESH_EEEEEEEEEvRT_E9upper_map,@object
	.size		_ZZN5flash28permute_output_fp8_VcolmajorIN4cute6TensorINS1_11ArrayEngineIN7cutlass10bfloat16_tELm32EEENS1_6LayoutINS1_5tupleIJNS8_IJNS1_1CILi2EEESA_NS9_ILi8EEEEEENS9_ILi1EEESD_EEENS8_IJNS8_IJSD_SA_NS9_ILi4EEEEEENS9_ILi0EEESH_EEEEEEEEEvRT_E9upper_map,(_ZZN5flash28permute_output_fp8_VcolmajorIN4cute6TensorINS1_11ArrayEngineIN7cutlass10bfloat16_tELm64EEENS1_6LayoutINS1_5tupleIJNS8_IJNS1_1CILi2EEESA_NS9_ILi16EEEEEENS9_ILi1EEESD_EEENS8_IJNS8_IJSD_SA_NS9_ILi4EEEEEENS9_ILi0EEESH_EEEEEEEEEvRT_E9upper_map - _ZZN5flash28permute_output_fp8_VcolmajorIN4cute6TensorINS1_11ArrayEngineIN7cutlass10bfloat16_tELm32EEENS1_6LayoutINS1_5tupleIJNS8_IJNS1_1CILi2EEESA_NS9_ILi8EEEEEENS9_ILi1EEESD_EEENS8_IJNS8_IJSD_SA_NS9_ILi4EEEEEENS9_ILi0EEESH_EEEEEEEEEvRT_E9upper_map)
_ZZN5flash28permute_output_fp8_VcolmajorIN4cute6TensorINS1_11ArrayEngineIN7cutlass10bfloat16_tELm32EEENS1_6LayoutINS1_5tupleIJNS8_IJNS1_1CILi2EEESA_NS9_ILi8EEEEEENS9_ILi1EEESD_EEENS8_IJNS8_IJSD_SA_NS9_ILi4EEEEEENS9_ILi0EEESH_EEEEEEEEEvRT_E9upper_map:
        /*0000*/ 	.byte	0x00, 0x00, 0x00, 0x00, 0x02, 0x00, 0x00, 0x00, 0x03, 0x00, 0x00, 0x00, 0x01, 0x00, 0x00, 0x00
	.type		_ZZN5flash28permute_output_fp8_VcolmajorIN4cute6TensorINS1_11ArrayEngineIN7cutlass10bfloat16_tELm64EEENS1_6LayoutINS1_5tupleIJNS8_IJNS1_1CILi2EEESA_NS9_ILi16EEEEEENS9_ILi1EEESD_EEENS8_IJNS8_IJSD_SA_NS9_ILi4EEEEEENS9_ILi0EEESH_EEEEEEEEEvRT_E9upper_map,@object
	.size		_ZZN5flash28permute_output_fp8_VcolmajorIN4cute6TensorINS1_11ArrayEngineIN7cutlass10bfloat16_tELm64EEENS1_6LayoutINS1_5tupleIJNS8_IJNS1_1CILi2EEESA_NS9_ILi16EEEEEENS9_ILi1EEESD_EEENS8_IJNS8_IJSD_SA_NS9_ILi4EEEEEENS9_ILi0EEESH_EEEEEEEEEvRT_E9upper_map,(_ZZN5flash28permute_output_fp8_VcolmajorIN4cute6TensorINS1_11ArrayEngineIN7cutlass10bfloat16_tELm48EEENS1_6LayoutINS1_5tupleIJNS8_IJNS1_1CILi2EEESA_NS9_ILi12EEEEEENS9_ILi1EEESD_EEENS8_IJNS8_IJSD_SA_NS9_ILi4EEEEEENS9_ILi0EEESH_EEEEEEEEEvRT_E9upper_map - _ZZN5flash28permute_output_fp8_VcolmajorIN4cute6TensorINS1_11ArrayEngineIN7cutlass10bfloat16_tELm64EEENS1_6LayoutINS1_5tupleIJNS8_IJNS1_1CILi2EEESA_NS9_ILi16EEEEEENS9_ILi1EEESD_EEENS8_IJNS8_IJSD_SA_NS9_ILi4EEEEEENS9_ILi0EEESH_EEEEEEEEEvRT_E9upper_map)
_ZZN5flash28permute_output_fp8_VcolmajorIN4cute6TensorINS1_11ArrayEngineIN7cutlass10bfloat16_tELm64EEENS1_6LayoutINS1_5tupleIJNS8_IJNS1_1CILi2EEESA_NS9_ILi16EEEEEENS9_ILi1EEESD_EEENS8_IJNS8_IJSD_SA_NS9_ILi4EEEEEENS9_ILi0EEESH_EEEEEEEEEvRT_E9upper_map:
        /*0010*/ 	.byte	0x00, 0x00, 0x00, 0x00, 0x02, 0x00, 0x00, 0x00, 0x03, 0x00, 0x00, 0x00, 0x01, 0x00, 0x00, 0x00
	.type		_ZZN5flash28permute_output_fp8_VcolmajorIN4cute6TensorINS1_11ArrayEngineIN7cutlass10bfloat16_tELm48EEENS1_6LayoutINS1_5tupleIJNS8_IJNS1_1CILi2EEESA_NS9_ILi12EEEEEENS9_ILi1EEESD_EEENS8_IJNS8_IJSD_SA_NS9_ILi4EEEEEENS9_ILi0EEESH_EEEEEEEEEvRT_E9upper_map,@object
	.size		_ZZN5flash28permute_output_fp8_VcolmajorIN4cute6TensorINS1_11ArrayEngineIN7cutlass10bfloat16_tELm48EEENS1_6LayoutINS1_5tupleIJNS8_IJNS1_1CILi2EEESA_NS9_ILi12EEEEEENS9_ILi1EEESD_EEENS8_IJNS8_IJSD_SA_NS9_ILi4EEEEEENS9_ILi0EEESH_EEEEEEEEEvRT_E9upper_map,(_ZZN5flash28permute_output_fp8_VcolmajorIN4cute6TensorINS1_11ArrayEngineIN7cutlass10bfloat16_tELm128EEENS1_6LayoutINS1_5tupleIJNS8_IJNS1_1CILi2EEESA_NS9_ILi32EEEEEENS9_ILi1EEESD_EEENS8_IJNS8_IJSD_SA_NS9_ILi4EEEEEENS9_ILi0EEESH_EEEEEEEEEvRT_E9upper_map - _ZZN5flash28permute_output_fp8_VcolmajorIN4cute6TensorINS1_11ArrayEngineIN7cutlass10bfloat16_tELm48EEENS1_6LayoutINS1_5tupleIJNS8_IJNS1_1CILi2EEESA_NS9_ILi12EEEEEENS9_ILi1EEESD_EEENS8_IJNS8_IJSD_SA_NS9_ILi4EEEEEENS9_ILi0EEESH_EEEEEEEEEvRT_E9upper_map)
_ZZN5flash28permute_output_fp8_VcolmajorIN4cute6TensorINS1_11ArrayEngineIN7cutlass10bfloat16_tELm48EEENS1_6LayoutINS1_5tupleIJNS8_IJNS1_1CILi2EEESA_NS9_ILi12EEEEEENS9_ILi1EEESD_EEENS8_IJNS8_IJSD_SA_NS9_ILi4EEEEEENS9_ILi0EEESH_EEEEEEEEEvRT_E9upper_map:
        /*0020*/ 	.byte	0x00, 0x00, 0x00, 0x00, 0x02, 0x00, 0x00, 0x00, 0x03, 0x00, 0x00, 0x00, 0x01, 0x00, 0x00, 0x00
	.type		_ZZN5flash28permute_output_fp8_VcolmajorIN4cute6TensorINS1_11ArrayEngineIN7cutlass10bfloat16_tELm128EEENS1_6LayoutINS1_5tupleIJNS8_IJNS1_1CILi2EEESA_NS9_ILi32EEEEEENS9_ILi1EEESD_EEENS8_IJNS8_IJSD_SA_NS9_ILi4EEEEEENS9_ILi0EEESH_EEEEEEEEEvRT_E9upper_map,@object
	.size		_ZZN5flash28permute_output_fp8_VcolmajorIN4cute6TensorINS1_11ArrayEngineIN7cutlass10bfloat16_tELm128EEENS1_6LayoutINS1_5tupleIJNS8_IJNS1_1CILi2EEESA_NS9_ILi32EEEEEENS9_ILi1EEESD_EEENS8_IJNS8_IJSD_SA_NS9_ILi4EEEEEENS9_ILi0EEESH_EEEEEEEEEvRT_E9upper_map,(_ZZN5flash28permute_output_fp8_VcolmajorIN4cute6TensorINS1_11ArrayEngineIN7cutlass10bfloat16_tELm96EEENS1_6LayoutINS1_5tupleIJNS8_IJNS1_1CILi2EEESA_NS9_ILi24EEEEEENS9_ILi1EEESD_EEENS8_IJNS8_IJSD_SA_NS9_ILi4EEEEEENS9_ILi0EEESH_EEEEEEEEEvRT_E9upper_map - _ZZN5flash28permute_output_fp8_VcolmajorIN4cute6TensorINS1_11ArrayEngineIN7cutlass10bfloat16_tELm128EEENS1_6LayoutINS1_5tupleIJNS8_IJNS1_1CILi2EEESA_NS9_ILi32EEEEEENS9_ILi1EEESD_EEENS8_IJNS8_IJSD_SA_NS9_ILi4EEEEEENS9_ILi0EEESH_EEEEEEEEEvRT_E9upper_map)
_ZZN5flash28permute_output_fp8_VcolmajorIN4cute6TensorINS1_11ArrayEngineIN7cutlass10bfloat16_tELm128EEENS1_6LayoutINS1_5tupleIJNS8_IJNS1_1CILi2EEESA_NS9_ILi32EEEEEENS9_ILi1EEESD_EEENS8_IJNS8_IJSD_SA_NS9_ILi4EEEEEENS9_ILi0EEESH_EEEEEEEEEvRT_E9upper_map:
        /*0030*/ 	.byte	0x00, 0x00, 0x00, 0x00, 0x02, 0x00, 0x00, 0x00, 0x03, 0x00, 0x00, 0x00, 0x01, 0x00, 0x00, 0x00
	.type		_ZZN5flash28permute_output_fp8_VcolmajorIN4cute6TensorINS1_11ArrayEngineIN7cutlass10bfloat16_tELm96EEENS1_6LayoutINS1_5tupleIJNS8_IJNS1_1CILi2EEESA_NS9_ILi24EEEEEENS9_ILi1EEESD_EEENS8_IJNS8_IJSD_SA_NS9_ILi4EEEEEENS9_ILi0EEESH_EEEEEEEEEvRT_E9upper_map,@object
	.size		_ZZN5flash28permute_output_fp8_VcolmajorIN4cute6TensorINS1_11ArrayEngineIN7cutlass10bfloat16_tELm96EEENS1_6LayoutINS1_5tupleIJNS8_IJNS1_1CILi2EEESA_NS9_ILi24EEEEEENS9_ILi1EEESD_EEENS8_IJNS8_IJSD_SA_NS9_ILi4EEEEEENS9_ILi0EEESH_EEEEEEEEEvRT_E9upper_map,($str$25 - _ZZN5flash28permute_output_fp8_VcolmajorIN4cute6TensorINS1_11ArrayEngineIN7cutlass10bfloat16_tELm96EEENS1_6LayoutINS1_5tupleIJNS8_IJNS1_1CILi2EEESA_NS9_ILi24EEEEEENS9_ILi1EEESD_EEENS8_IJNS8_IJSD_SA_NS9_ILi4EEEEEENS9_ILi0EEESH_EEEEEEEEEvRT_E9upper_map)
_ZZN5flash28permute_output_fp8_VcolmajorIN4cute6TensorINS1_11ArrayEngineIN7cutlass10bfloat16_tELm96EEENS1_6LayoutINS1_5tupleIJNS8_IJNS1_1CILi2EEESA_NS9_ILi24EEEEEENS9_ILi1EEESD_EEENS8_IJNS8_IJSD_SA_NS9_ILi4EEEEEENS9_ILi0EEESH_EEEEEEEEEvRT_E9upper_map:
        /*0040*/ 	.byte	0x00, 0x00, 0x00, 0x00, 0x02, 0x00, 0x00, 0x00, 0x03, 0x00, 0x00, 0x00, 0x01, 0x00, 0x00, 0x00
	.type		$str$25,@object
	.size		$str$25,($str$26 - $str$25)
$str$25:
        /*0050*/ 	.byte	0x28, 0x61, 0x64, 0x64, 0x72, 0x65, 0x73, 0x73, 0x20, 0x26, 0x20, 0x6d, 0x61, 0x73, 0x6b, 0x29
        /*0060*/ 	.byte	0x20, 0x3d, 0x3d, 0x20, 0x30, 0x00
	.type		$str$26,@object
	.size		$str$26,(__unnamed_40 - $str$26)
$str$26:
        /*0066*/ 	.byte	0x2f, 0x74, 0x6d, 0x70, 0x2f, 0x6f, 0x73, 0x73, 0x5f, 0x6b, 0x65, 0x72, 0x6e, 0x65, 0x6c, 0x73
        /*0076*/ 	.byte	0x5f, 0x73, 0x72, 0x63, 0x2f, 0x66, 0x6c, 0x61, 0x73, 0x68, 0x5f, 0x61, 0x74, 0x74, 0x65, 0x6e
        /*0086*/ 	.byte	0x74, 0x69, 0x6f, 0x6e, 0x2f, 0x63, 0x73, 0x72, 0x63, 0x2f, 0x63, 0x75, 0x74, 0x6c, 0x61, 0x73
        /*0096*/ 	.byte	0x73, 0x2f, 0x69, 0x6e, 0x63, 0x6c, 0x75, 0x64, 0x65, 0x2f, 0x63, 0x75, 0x74, 0x65, 0x2f, 0x70
        /*00a6*/ 	.byte	0x6f, 0x69, 0x6e, 0x74, 0x65, 0x72, 0x5f, 0x66, 0x6c, 0x61, 0x67, 0x67, 0x65, 0x64, 0x2e, 0x68
        /*00b6*/ 	.byte	0x70, 0x70, 0x00
	.type		__unnamed_40,@object
	.size		__unnamed_40,(__unnamed_6 - __unnamed_40)
__unnamed_40:
        /* <DEDUP_REMOVED lines=24> */
        /*0239*/ 	.byte	0x26, 0x5d, 0x00
	.type		__unnamed_6,@object
	.size		__unnamed_6,(__unnamed_17 - __unnamed_6)
__unnamed_6:
        /* <DEDUP_REMOVED lines=25> */
	.type		__unnamed_17,@object
	.size		__unnamed_17,(__unnamed_28 - __unnamed_17)
__unnamed_17:
        /* <DEDUP_REMOVED lines=24> */
        /*053f*/ 	.byte	0x3e, 0x3e, 0x20, 0x26, 0x5d, 0x00
	.type		__unnamed_28,@object
	.size		__unnamed_28,(__unnamed_12 - __unnamed_28)
__unnamed_28:
        /* <DEDUP_REMOVED lines=25> */
	.type		__unnamed_12,@object
	.size		__unnamed_12,(__unnamed_5 - __unnamed_12)
__unnamed_12:
        /* <DEDUP_REMOVED lines=25> */
	.type		__unnamed_5,@object
	.size		__unnamed_5,(__unnamed_23 - __unnamed_5)
__unnamed_5:
        /* <DEDUP_REMOVED lines=25> */
	.type		__unnamed_23,@object
	.size		__unnamed_23,(__unnamed_11 - __unnamed_23)
__unnamed_23:
        /* <DEDUP_REMOVED lines=25> */
	.type		__unnamed_11,@object
	.size		__unnamed_11,(__unnamed_18 - __unnamed_11)
__unnamed_11:
        /* <DEDUP_REMOVED lines=25> */
	.type		__unnamed_18,@object
	.size		__unnamed_18,(__unnamed_35 - __unnamed_18)
__unnamed_18:
        /* <DEDUP_REMOVED lines=25> */
	.type		__unnamed_35,@object
	.size		__unnamed_35,(__unnamed_38 - __unnamed_35)
__unnamed_35:
        /* <DEDUP_REMOVED lines=24> */
        /*0fe9*/ 	.byte	0x34, 0x3e, 0x3e, 0x3e, 0x3e, 0x3e, 0x20, 0x26, 0x5d, 0x00
	.type		__unnamed_38,@object
	.size		__unnamed_38,(__unnamed_2 - __unnamed_38)
__unnamed_38:
        /* <DEDUP_REMOVED lines=28> */
        /*11b3*/ 	.byte	0x3a, 0x43, 0x3c, 0x31, 0x36, 0x33, 0x38, 0x34, 0x3e, 0x3e, 0x3e, 0x3e, 0x3e, 0x5d, 0x00
	.type		__unnamed_2,@object
	.size		__unnamed_2,(__unnamed_4 - __unnamed_2)
__unnamed_2:
        /* <DEDUP_REMOVED lines=29> */
	.type		__unnamed_4,@object
	.size		__unnamed_4,(__unnamed_3 - __unnamed_4)
__unnamed_4:
        /* <DEDUP_REMOVED lines=29> */
	.type		__unnamed_3,@object
	.size		__unnamed_3,(__unnamed_1 - __unnamed_3)
__unnamed_3:
        /* <DEDUP_REMOVED lines=29> */
        /*1730*/ 	.byte	0x00
	.type		__unnamed_1,@object
	.size		__unnamed_1,(__unnamed_10 - __unnamed_1)
__unnamed_1:
        /* <DEDUP_REMOVED lines=30> */
	.type		__unnamed_10,@object
	.size		__unnamed_10,(__unnamed_20 - __unnamed_10)
__unnamed_10:
        /* <DEDUP_REMOVED lines=29> */
        /*1ad2*/ 	.byte	0x5d, 0x00
	.type		__unnamed_20,@object
	.size		__unnamed_20,(__unnamed_8 - __unnamed_20)
__unnamed_20:
        /* <DEDUP_REMOVED lines=30> */
	.type		__unnamed_8,@object
	.size		__unnamed_8,(__unnamed_22 - __unnamed_8)
__unnamed_8:
        /* <DEDUP_REMOVED lines=30> */
	.type		__unnamed_22,@object
	.size		__unnamed_22,(__unnamed_15 - __unnamed_22)
__unnamed_22:
        /* <DEDUP_REMOVED lines=30> */
	.type		__unnamed_15,@object
	.size		__unnamed_15,(__unnamed_26 - __unnamed_15)
__unnamed_15:
        /* <DEDUP_REMOVED lines=30> */
	.type		__unnamed_26,@object
	.size		__unnamed_26,(__unnamed_33 - __unnamed_26)
__unnamed_26:
        /* <DEDUP_REMOVED lines=30> */
	.type		__unnamed_33,@object
	.size		__unnamed_33,(__unnamed_9 - __unnamed_33)
__unnamed_33:
        /* <DEDUP_REMOVED lines=30> */
	.type		__unnamed_9,@object
	.size		__unnamed_9,(__unnamed_30 - __unnamed_9)
__unnamed_9:
        /* <DEDUP_REMOVED lines=30> */
	.type		__unnamed_30,@object
	.size		__unnamed_30,(__unnamed_16 - __unnamed_30)
__unnamed_30:
        /* <DEDUP_REMOVED lines=30> */
	.type		__unnamed_16,@object
	.size		__unnamed_16,(__unnamed_21 - __unnamed_16)
__unnamed_16:
        /* <DEDUP_REMOVED lines=30> */
	.type		__unnamed_21,@object
	.size		__unnamed_21,(__unnamed_14 - __unnamed_21)
__unnamed_21:
        /* <DEDUP_REMOVED lines=30> */
	.type		__unnamed_14,@object
	.size		__unnamed_14,(__unnamed_27 - __unnamed_14)
__unnamed_14:
        /* <DEDUP_REMOVED lines=30> */
	.type		__unnamed_27,@object
	.size		__unnamed_27,(__unnamed_25 - __unnamed_27)
__unnamed_27:
        /* <DEDUP_REMOVED lines=30> */
	.type		__unnamed_25,@object
	.size		__unnamed_25,(__unnamed_13 - __unnamed_25)
__unnamed_25:
        /* <DEDUP_REMOVED lines=30> */
	.type		__unnamed_13,@object
	.size		__unnamed_13,(__unnamed_29 - __unnamed_13)
__unnamed_13:
        /* <DEDUP_REMOVED lines=30> */
	.type		__unnamed_29,@object
	.size		__unnamed_29,(__unnamed_37 - __unnamed_29)
__unnamed_29:
        /* <DEDUP_REMOVED lines=30> */
	.type		__unnamed_37,@object
	.size		__unnamed_37,(__unnamed_19 - __unnamed_37)
__unnamed_37:
        /* <DEDUP_REMOVED lines=30> */
	.type		__unnamed_19,@object
	.size		__unnamed_19,(__unnamed_39 - __unnamed_19)
__unnamed_19:
        /* <DEDUP_REMOVED lines=30> */
	.type		__unnamed_39,@object
	.size		__unnamed_39,(__unnamed_7 - __unnamed_39)
__unnamed_39:
        /* <DEDUP_REMOVED lines=30> */
	.type		__unnamed_7,@object
	.size		__unnamed_7,(__unnamed_24 - __unnamed_7)
__unnamed_7:
        /* <DEDUP_REMOVED lines=30> */
	.type		__unnamed_24,@object
	.size		__unnamed_24,(__unnamed_36 - __unnamed_24)
__unnamed_24:
        /* <DEDUP_REMOVED lines=29> */
        /*3f48*/ 	.byte	0x3e, 0x20, 0x26, 0x5d, 0x00
	.type		__unnamed_36,@object
	.size		__unnamed_36,(__unnamed_34 - __unnamed_36)
__unnamed_36:
        /* <DEDUP_REMOVED lines=30> */
	.type		__unnamed_34,@object
	.size		__unnamed_34,(__unnamed_32 - __unnamed_34)
__unnamed_34:
        /* <DEDUP_REMOVED lines=30> */
	.type		__unnamed_32,@object
	.size		__unnamed_32,(__unnamed_31 - __unnamed_32)
__unnamed_32:
        /* <DEDUP_REMOVED lines=30> */
	.type		__unnamed_31,@object
	.size		__unnamed_31,(.L_34 - __unnamed_31)
__unnamed_31:
        /* <DEDUP_REMOVED lines=29> */
        /*469f*/ 	.byte	0x3e, 0x3e, 0x3e, 0x3e, 0x20, 0x26, 0x5d, 0x00
.L_34:


//--------------------- .nv.shared._ZN7cutlass13device_kernelIN5flash11enable_sm90INS1_16FlashAttnFwdSm90INS1_25CollectiveMainloopFwdSm90ILi2EN4cute5tupleIJNS5_1CILi1EEES8_S8_EEENS6_IJNS7_ILi128EEESA_NS7_ILi256EEEEEELi256ENS_12float_e4m3_tEfNS_4arch4Sm90ELb0ELb0ELb1ELb0ELb0ELb0ELb0ELb1ELb1ELb0ELb0ELb0EEENS1_21CollectiveEpilogueFwdINS6_IJSA_SB_SA_EEES9_NS_10bfloat16_tESF_Li256ELb0ELb0ELb0ELb1EEENS1_29StaticPersistentTileSchedulerILb0EEEEEEEEEvNT_6ParamsE --------------------------
	.section	.nv.shared._ZN7cutlass13device_kernelIN5flash11enable_sm90INS1_16FlashAttnFwdSm90INS1_25CollectiveMainloopFwdSm90ILi2EN4cute5tupleIJNS5_1CILi1EEES8_S8_EEENS6_IJNS7_ILi128EEESA_NS7_ILi256EEEEEELi256ENS_12float_e4m3_tEfNS_4arch4Sm90ELb0ELb0ELb1ELb0ELb0ELb0ELb0ELb1ELb1ELb0ELb0ELb0EEENS1_21CollectiveEpilogueFwdINS6_IJSA_SB_SA_EEES9_NS_10bfloat16_tESF_Li256ELb0ELb0ELb0ELb1EEENS1_29StaticPersistentTileSchedulerILb0EEEEEEEEEvNT_6ParamsE,"aw",@nobits
	.sectionflags	@""
	.align	16
	.zero		1024


//--------------------- .nv.shared.reserved.0     --------------------------
	.section	.nv.shared.reserved.0,"aw",@nobits
	.weak		__nv_reservedSMEM_offset_0_alias
	.size		__nv_reservedSMEM_offset_0_alias, 0, 0
	.other		__nv_reservedSMEM_offset_0_alias,@"STO_CUDA_RESERVED_SHARED STV_DEFAULT"
__nv_reservedSMEM_offset_0_alias:
	.zero		0


//--------------------- .nv.global                --------------------------
	.section	.nv.global,"aw",@nobits
.nv.global:
	.type		_ZN74_INTERNAL_16fca202_38_flash_fwd_hdimall_e4m3_softcap_sm90_cu_9949e2e8_60744cute1_E,@object
	.size		_ZN74_INTERNAL_16fca202_38_flash_fwd_hdimall_e4m3_softcap_sm90_cu_9949e2e8_60744cute1_E,(_ZN74_INTERNAL_16fca202_38_flash_fwd_hdimall_e4m3_softcap_sm90_cu_9949e2e8_60744cuda3std3__45__cpo6cbeginE - _ZN74_INTERNAL_16fca202_38_flash_fwd_hdimall_e4m3_softcap_sm90_cu_9949e2e8_60744cute1_E)
_ZN74_INTERNAL_16fca202_38_flash_fwd_hdimall_e4m3_softcap_sm90_cu_9949e2e8_60744cute1_E:
	.zero		1
	.type		_ZN74_INTERNAL_16fca202_38_flash_fwd_hdimall_e4m3_softcap_sm90_cu_9949e2e8_60744cuda3std3__45__cpo6cbeginE,@object
	.size		_ZN74_INTERNAL_16fca202_38_flash_fwd_hdimall_e4m3_softcap_sm90_cu_9949e2e8_60744cuda3std3__45__cpo6cbeginE,(_ZN74_INTERNAL_16fca202_38_flash_fwd_hdimall_e4m3_softcap_sm90_cu_9949e2e8_60744cuda3std3__48in_placeE - _ZN74_INTERNAL_16fca202_38_flash_fwd_hdimall_e4m3_softcap_sm90_cu_9949e2e8_60744cuda3std3__45__cpo6cbeginE)
_ZN74_INTERNAL_16fca202_38_flash_fwd_hdimall_e4m3_softcap_sm90_cu_9949e2e8_60744cuda3std3__45__cpo6cbeginE:
	.zero		1
	.type		_ZN74_INTERNAL_16fca202_38_flash_fwd_hdimall_e4m3_softcap_sm90_cu_9949e2e8_60744cuda3std3__48in_placeE,@object
	.size		_ZN74_INTERNAL_16fca202_38_flash_fwd_hdimall_e4m3_softcap_sm90_cu_9949e2e8_60744cuda3std3__48in_placeE,(_ZN74_INTERNAL_16fca202_38_flash_fwd_hdimall_e4m3_softcap_sm90_cu_9949e2e8_60744cuda3std6ranges3__45__cpo9iter_moveE - _ZN74_INTERNAL_16fca202_38_flash_fwd_hdimall_e4m3_softcap_sm90_cu_9949e2e8_60744cuda3std3__48in_placeE)
_ZN74_INTERNAL_16fca202_38_flash_fwd_hdimall_e4m3_softcap_sm90_cu_9949e2e8_60744cuda3std3__48in_placeE:
	.zero		1
	.type		_ZN74_INTERNAL_16fca202_38_flash_fwd_hdimall_e4m3_softcap_sm90_cu_9949e2e8_60744cuda3std6ranges3__45__cpo9iter_moveE,@object
	.size		_ZN74_INTERNAL_16fca202_38_flash_fwd_hdimall_e4m3_softcap_sm90_cu_9949e2e8_60744cuda3std6ranges3__45__cpo9iter_moveE,(_ZN74_INTERNAL_16fca202_38_flash_fwd_hdimall_e4m3_softcap_sm90_cu_9949e2e8_60744cuda3std3__45__cpo5beginE - _ZN74_INTERNAL_16fca202_38_flash_fwd_hdimall_e4m3_softcap_sm90_cu_9949e2e8_60744cuda3std6ranges3__45__cpo9iter_moveE)
_ZN74_INTERNAL_16fca202_38_flash_fwd_hdimall_e4m3_softcap_sm90_cu_9949e2e8_60744cuda3std6ranges3__45__cpo9iter_moveE:
	.zero		1
	.type		_ZN74_INTERNAL_16fca202_38_flash_fwd_hdimall_e4m3_softcap_sm90_cu_9949e2e8_60744cuda3std3__45__cpo5beginE,@object
	.size		_ZN74_INTERNAL_16fca202_38_flash_fwd_hdimall_e4m3_softcap_sm90_cu_9949e2e8_60744cuda3std3__45__cpo5beginE,(_ZN74_INTERNAL_16fca202_38_flash_fwd_hdimall_e4m3_softcap_sm90_cu_9949e2e8_60744cuda3std3__476_GLOBAL__N__16fca202_38_flash_fwd_hdimall_e4m3_softcap_sm90_cu_9949e2e8_60746ignoreE - _ZN74_INTERNAL_16fca202_38_flash_fwd_hdimall_e4m3_softcap_sm90_cu_9949e2e8_60744cuda3std3__45__cpo5beginE)
_ZN74_INTERNAL_16fca202_38_flash_fwd_hdimall_e4m3_softcap_sm90_cu_9949e2e8_60744cuda3std3__45__cpo5beginE:
	.zero		1
	.type		_ZN74_INTERNAL_16fca202_38_flash_fwd_hdimall_e4m3_softcap_sm90_cu_9949e2e8_60744cuda3std3__476_GLOBAL__N__16fca202_38_flash_fwd_hdimall_e4m3_softcap_sm90_cu_9949e2e8_60746ignoreE,@object
	.size		_ZN74_INTERNAL_16fca202_38_flash_fwd_hdimall_e4m3_softcap_sm90_cu_9949e2e8_60744cuda3std3__476_GLOBAL__N__16fca202_38_flash_fwd_hdimall_e4m3_softcap_sm90_cu_9949e2e8_60746ignoreE,(_ZN74_INTERNAL_16fca202_38_flash_fwd_hdimall_e4m3_softcap_sm90_cu_9949e2e8_60744cute7productE - _ZN74_INTERNAL_16fca202_38_flash_fwd_hdimall_e4m3_softcap_sm90_cu_9949e2e8_60744cuda3std3__476_GLOBAL__N__16fca202_38_flash_fwd_hdimall_e4m3_softcap_sm90_cu_9949e2e8_60746ignoreE)
_ZN74_INTERNAL_16fca202_38_flash_fwd_hdimall_e4m3_softcap_sm90_cu_9949e2e8_60744cuda3std3__476_GLOBAL__N__16fca202_38_flash_fwd_hdimall_e4m3_softcap_sm90_cu_9949e2e8_60746ignoreE:
	.zero		1
	.type		_ZN74_INTERNAL_16fca202_38_flash_fwd_hdimall_e4m3_softcap_sm90_cu_9949e2e8_60744cute7productE,@object
	.size		_ZN74_INTERNAL_16fca202_38_flash_fwd_hdimall_e4m3_softcap_sm90_cu_9949e2e8_60744cute7productE,(_ZN74_INTERNAL_16fca202_38_flash_fwd_hdimall_e4m3_softcap_sm90_cu_9949e2e8_60744cuda3std3__45__cpo3endE - _ZN74_INTERNAL_16fca202_38_flash_fwd_hdimall_e4m3_softcap_sm90_cu_9949e2e8_60744cute7productE)
_ZN74_INTERNAL_16fca202_38_flash_fwd_hdimall_e4m3_softcap_sm90_cu_9949e2e8_60744cute7productE:
	.zero		1
	.type		_ZN74_INTERNAL_16fca202_38_flash_fwd_hdimall_e4m3_softcap_sm90_cu_9949e2e8_60744cuda3std3__45__cpo3endE,@object
	.size		_ZN74_INTERNAL_16fca202_38_flash_fwd_hdimall_e4m3_softcap_sm90_cu_9949e2e8_60744cuda3std3__45__cpo3endE,(_ZN74_INTERNAL_16fca202_38_flash_fwd_hdimall_e4m3_softcap_sm90_cu_9949e2e8_60744cuda3std3__419piecewise_constructE - _ZN74_INTERNAL_16fca202_38_flash_fwd_hdimall_e4m3_softcap_sm90_cu_9949e2e8_60744cuda3std3__45__cpo3endE)
_ZN74_INTERNAL_16fca202_38_flash_fwd_hdimall_e4m3_softcap_sm90_cu_9949e2e8_60744cuda3std3__45__cpo3endE:
	.zero		1
	.type		_ZN74_INTERNAL_16fca202_38_flash_fwd_hdimall_e4m3_softcap_sm90_cu_9949e2e8_60744cuda3std3__419piecewise_constructE,@object
	.size		_ZN74_INTERNAL_16fca202_38_flash_fwd_hdimall_e4m3_softcap_sm90_cu_9949e2e8_60744cuda3std3__419piecewise_constructE,(_ZN74_INTERNAL_16fca202_38_flash_fwd_hdimall_e4m3_softcap_sm90_cu_9949e2e8_60744cuda3std3__45__cpo4cendE - _ZN74_INTERNAL_16fca202_38_flash_fwd_hdimall_e4m3_softcap_sm90_cu_9949e2e8_60744cuda3std3__419piecewise_constructE)
_ZN74_INTERNAL_16fca202_38_flash_fwd_hdimall_e4m3_softcap_sm90_cu_9949e2e8_60744cuda3std3__419piecewise_constructE:
	.zero		1
	.type		_ZN74_INTERNAL_16fca202_38_flash_fwd_hdimall_e4m3_softcap_sm90_cu_9949e2e8_60744cuda3std3__45__cpo4cendE,@object
	.size		_ZN74_INTERNAL_16fca202_38_flash_fwd_hdimall_e4m3_softcap_sm90_cu_9949e2e8_60744cuda3std3__45__cpo4cendE,(_ZN74_INTERNAL_16fca202_38_flash_fwd_hdimall_e4m3_softcap_sm90_cu_9949e2e8_60744cuda3std6ranges3__45__cpo4swapE - _ZN74_INTERNAL_16fca202_38_flash_fwd_hdimall_e4m3_softcap_sm90_cu_9949e2e8_60744cuda3std3__45__cpo4cendE)
_ZN74_INTERNAL_16fca202_38_flash_fwd_hdimall_e4m3_softcap_sm90_cu_9949e2e8_60744cuda3std3__45__cpo4cendE:
	.zero		1
	.type		_ZN74_INTERNAL_16fca202_38_flash_fwd_hdimall_e4m3_softcap_sm90_cu_9949e2e8_60744cuda3std6ranges3__45__cpo4swapE,@object
	.size		_ZN74_INTERNAL_16fca202_38_flash_fwd_hdimall_e4m3_softcap_sm90_cu_9949e2e8_60744cuda3std6ranges3__45__cpo4swapE,(.L_52 - _ZN74_INTERNAL_16fca202_38_flash_fwd_hdimall_e4m3_softcap_sm90_cu_9949e2e8_60744cuda3std6ranges3__45__cpo4swapE)
_ZN74_INTERNAL_16fca202_38_flash_fwd_hdimall_e4m3_softcap_sm90_cu_9949e2e8_60744cuda3std6ranges3__45__cpo4swapE:
	.zero		1
.L_52:


//--------------------- .nv.shared._ZN7cutlass13device_kernelIN5flash11enable_sm90INS1_16FlashAttnFwdSm90INS1_25CollectiveMainloopFwdSm90ILi2EN4cute5tupleIJNS5_1CILi1EEES8_S8_EEENS6_IJNS7_ILi128EEESA_NS7_ILi256EEEEEELi256ENS_12float_e4m3_tEfNS_4arch4Sm90ELb0ELb0ELb1ELb1ELb0ELb0ELb0ELb1ELb1ELb0ELb0ELb0EEENS1_21CollectiveEpilogueFwdINS6_IJSA_SB_SA_EEES9_NS_10bfloat16_tESF_Li256ELb1ELb0ELb0ELb1EEENS1_36VarlenDynamicPersistentTileSchedulerILi128ELi128ELi256ELi128ELb0ELb0ELb1ELb0ELb1ELb1EEEEEEEEEvNT_6ParamsE --------------------------
	.section	.nv.shared._ZN7cutlass13device_kernelIN5flash11enable_sm90INS1_16FlashAttnFwdSm90INS1_25CollectiveMainloopFwdSm90ILi2EN4cute5tupleIJNS5_1CILi1EEES8_S8_EEENS6_IJNS7_ILi128EEESA_NS7_ILi256EEEEEELi256ENS_12float_e4m3_tEfNS_4arch4Sm90ELb0ELb0ELb1ELb1ELb0ELb0ELb0ELb1ELb1ELb0ELb0ELb0EEENS1_21CollectiveEpilogueFwdINS6_IJSA_SB_SA_EEES9_NS_10bfloat16_tESF_Li256ELb1ELb0ELb0ELb1EEENS1_36VarlenDynamicPersistentTileSchedulerILi128ELi128ELi256ELi128ELb0ELb0ELb1ELb0ELb1ELb1EEEEEEEEEvNT_6ParamsE,"aw",@nobits
	.sectionflags	@""
	.align	16
	.zero		1024


//--------------------- .nv.shared._ZN7cutlass13device_kernelIN5flash11enable_sm90INS1_16FlashAttnFwdSm90INS1_25CollectiveMainloopFwdSm90ILi2EN4cute5tupleIJNS5_1CILi1EEES8_S8_EEENS6_IJNS7_ILi128EEESA_NS7_ILi256EEEEEELi256ENS_12float_e4m3_tEfNS_4arch4Sm90ELb0ELb0ELb1ELb1ELb0ELb1ELb0ELb1ELb1ELb0ELb0ELb0EEENS1_21CollectiveEpilogueFwdINS6_IJSA_SB_SA_EEES9_NS_10bfloat16_tESF_Li256ELb1ELb0ELb0ELb1EEENS1_36VarlenDynamicPersistentTileSchedulerILi128ELi128ELi256ELi128ELb0ELb0ELb1ELb0ELb1ELb1EEEEEEEEEvNT_6ParamsE --------------------------
	.section	.nv.shared._ZN7cutlass13device_kernelIN5flash11enable_sm90INS1_16FlashAttnFwdSm90INS1_25CollectiveMainloopFwdSm90ILi2EN4cute5tupleIJNS5_1CILi1EEES8_S8_EEENS6_IJNS7_ILi128EEESA_NS7_ILi256EEEEEELi256ENS_12float_e4m3_tEfNS_4arch4Sm90ELb0ELb0ELb1ELb1ELb0ELb1ELb0ELb1ELb1ELb0ELb0ELb0EEENS1_21CollectiveEpilogueFwdINS6_IJSA_SB_SA_EEES9_NS_10bfloat16_tESF_Li256ELb1ELb0ELb0ELb1EEENS1_36VarlenDynamicPersistentTileSchedulerILi128ELi128ELi256ELi128ELb0ELb0ELb1ELb0ELb1ELb1EEEEEEEEEvNT_6ParamsE,"aw",@nobits
	.sectionflags	@""
	.align	16
	.zero		1024


//--------------------- .nv.shared._ZN7cutlass13device_kernelIN5flash11enable_sm90INS1_16FlashAttnFwdSm90INS1_25CollectiveMainloopFwdSm90ILi2EN4cute5tupleIJNS5_1CILi1EEES8_S8_EEENS6_IJNS7_ILi128EEENS7_ILi64EEENS7_ILi256EEEEEELi256ENS_12float_e4m3_tEfNS_4arch4Sm90ELb0ELb1ELb1ELb0ELb0ELb0ELb0ELb1ELb1ELb0ELb0ELb0EEENS1_21CollectiveEpilogueFwdINS6_IJSA_SC_SB_EEES9_NS_10bfloat16_tESG_Li256ELb0ELb0ELb0ELb1EEENS1_30DynamicPersistentTileSchedulerILi256ELi128ELb0ELb0ELb1EEEEEEEEEvNT_6ParamsE --------------------------
	.section	.nv.shared._ZN7cutlass13device_kernelIN5flash11enable_sm90INS1_16FlashAttnFwdSm90INS1_25CollectiveMainloopFwdSm90ILi2EN4cute5tupleIJNS5_1CILi1EEES8_S8_EEENS6_IJNS7_ILi128EEENS7_ILi64EEENS7_ILi256EEEEEELi256ENS_12float_e4m3_tEfNS_4arch4Sm90ELb0ELb1ELb1ELb0ELb0ELb0ELb0ELb1ELb1ELb0ELb0ELb0EEENS1_21CollectiveEpilogueFwdINS6_IJSA_SC_SB_EEES9_NS_10bfloat16_tESG_Li256ELb0ELb0ELb0ELb1EEENS1_30DynamicPersistentTileSchedulerILi256ELi128ELb0ELb0ELb1EEEEEEEEEvNT_6ParamsE,"aw",@nobits
	.sectionflags	@""
	.align	16
	.zero		1024


//--------------------- .nv.shared._ZN7cutlass13device_kernelIN5flash11enable_sm90INS1_16FlashAttnFwdSm90INS1_25CollectiveMainloopFwdSm90ILi2EN4cute5tupleIJNS5_1CILi1EEES8_S8_EEENS6_IJNS7_ILi128EEENS7_ILi64EEENS7_ILi256EEEEEELi256ENS_12float_e4m3_tEfNS_4arch4Sm90ELb0ELb1ELb1ELb1ELb0ELb0ELb0ELb1ELb1ELb0ELb0ELb0EEENS1_21CollectiveEpilogueFwdINS6_IJSA_SC_SB_EEES9_NS_10bfloat16_tESG_Li256ELb1ELb0ELb0ELb1EEENS1_36VarlenDynamicPersistentTileSchedulerILi128ELi64ELi256ELi128ELb0ELb0ELb1ELb1ELb0ELb1EEEEEEEEEvNT_6ParamsE --------------------------
	.section	.nv.shared._ZN7cutlass13device_kernelIN5flash11enable_sm90INS1_16FlashAttnFwdSm90INS1_25CollectiveMainloopFwdSm90ILi2EN4cute5tupleIJNS5_1CILi1EEES8_S8_EEENS6_IJNS7_ILi128EEENS7_ILi64EEENS7_ILi256EEEEEELi256ENS_12float_e4m3_tEfNS_4arch4Sm90ELb0ELb1ELb1ELb1ELb0ELb0ELb0ELb1ELb1ELb0ELb0ELb0EEENS1_21CollectiveEpilogueFwdINS6_IJSA_SC_SB_EEES9_NS_10bfloat16_tESG_Li256ELb1ELb0ELb0ELb1EEENS1_36VarlenDynamicPersistentTileSchedulerILi128ELi64ELi256ELi128ELb0ELb0ELb1ELb1ELb0ELb1EEEEEEEEEvNT_6ParamsE,"aw",@nobits
	.sectionflags	@""
	.align	16
	.zero		1024


//--------------------- .nv.shared._ZN7cutlass13device_kernelIN5flash11enable_sm90INS1_16FlashAttnFwdSm90INS1_25CollectiveMainloopFwdSm90ILi2EN4cute5tupleIJNS5_1CILi1EEES8_S8_EEENS6_IJNS7_ILi128EEENS7_ILi64EEENS7_ILi256EEEEEELi256ENS_12float_e4m3_tEfNS_4arch4Sm90ELb0ELb1ELb1ELb1ELb0ELb1ELb0ELb1ELb1ELb0ELb0ELb0EEENS1_21CollectiveEpilogueFwdINS6_IJSA_SC_SB_EEES9_NS_10bfloat16_tESG_Li256ELb1ELb0ELb0ELb1EEENS1_36VarlenDynamicPersistentTileSchedulerILi128ELi64ELi256ELi128ELb0ELb0ELb1ELb1ELb0ELb1EEEEEEEEEvNT_6ParamsE --------------------------
	.section	.nv.shared._ZN7cutlass13device_kernelIN5flash11enable_sm90INS1_16FlashAttnFwdSm90INS1_25CollectiveMainloopFwdSm90ILi2EN4cute5tupleIJNS5_1CILi1EEES8_S8_EEENS6_IJNS7_ILi128EEENS7_ILi64EEENS7_ILi256EEEEEELi256ENS_12float_e4m3_tEfNS_4arch4Sm90ELb0ELb1ELb1ELb1ELb0ELb1ELb0ELb1ELb1ELb0ELb0ELb0EEENS1_21CollectiveEpilogueFwdINS6_IJSA_SC_SB_EEES9_NS_10bfloat16_tESG_Li256ELb1ELb0ELb0ELb1EEENS1_36VarlenDynamicPersistentTileSchedulerILi128ELi64ELi256ELi128ELb0ELb0ELb1ELb1ELb0ELb1EEEEEEEEEvNT_6ParamsE,"aw",@nobits
	.sectionflags	@""
	.align	16
	.zero		1024


//--------------------- .nv.shared._ZN7cutlass13device_kernelIN5flash11enable_sm90INS1_16FlashAttnFwdSm90INS1_25CollectiveMainloopFwdSm90ILi2EN4cute5tupleIJNS5_1CILi1EEES8_S8_EEENS6_IJNS7_ILi128EEESA_NS7_ILi256EEEEEELi256ENS_12float_e4m3_tEfNS_4arch4Sm90ELb1ELb0ELb1ELb0ELb0ELb0ELb0ELb1ELb1ELb0ELb0ELb0EEENS1_21CollectiveEpilogueFwdINS6_IJSA_SB_SA_EEES9_NS_10bfloat16_tESF_Li256ELb0ELb0ELb0ELb1EEENS1_30DynamicPersistentTileSchedulerILi256ELi128ELb0ELb0ELb1EEEEEEEEEvNT_6ParamsE --------------------------
	.section	.nv.shared._ZN7cutlass13device_kernelIN5flash11enable_sm90INS1_16FlashAttnFwdSm90INS1_25CollectiveMainloopFwdSm90ILi2EN4cute5tupleIJNS5_1CILi1EEES8_S8_EEENS6_IJNS7_ILi128EEESA_NS7_ILi256EEEEEELi256ENS_12float_e4m3_tEfNS_4arch4Sm90ELb1ELb0ELb1ELb0ELb0ELb0ELb0ELb1ELb1ELb0ELb0ELb0EEENS1_21CollectiveEpilogueFwdINS6_IJSA_SB_SA_EEES9_NS_10bfloat16_tESF_Li256ELb0ELb0ELb0ELb1EEENS1_30DynamicPersistentTileSchedulerILi256ELi128ELb0ELb0ELb1EEEEEEEEEvNT_6ParamsE,"aw",@nobits
	.sectionflags	@""
	.align	16
	.zero		1024


//--------------------- .nv.shared._ZN7cutlass13device_kernelIN5flash11enable_sm90INS1_16FlashAttnFwdSm90INS1_25CollectiveMainloopFwdSm90ILi2EN4cute5tupleIJNS5_1CILi1EEES8_S8_EEENS6_IJNS7_ILi128EEESA_NS7_ILi256EEEEEELi256ENS_12float_e4m3_tEfNS_4arch4Sm90ELb1ELb0ELb1ELb1ELb0ELb0ELb0ELb1ELb1ELb0ELb0ELb0EEENS1_21CollectiveEpilogueFwdINS6_IJSA_SB_SA_EEES9_NS_10bfloat16_tESF_Li256ELb1ELb0ELb0ELb1EEENS1_36VarlenDynamicPersistentTileSchedulerILi128ELi128ELi256ELi128ELb0ELb0ELb1ELb1ELb1ELb1EEEEEEEEEvNT_6ParamsE --------------------------
	.section	.nv.shared._ZN7cutlass13device_kernelIN5flash11enable_sm90INS1_16FlashAttnFwdSm90INS1_25CollectiveMainloopFwdSm90ILi2EN4cute5tupleIJNS5_1CILi1EEES8_S8_EEENS6_IJNS7_ILi128EEESA_NS7_ILi256EEEEEELi256ENS_12float_e4m3_tEfNS_4arch4Sm90ELb1ELb0ELb1ELb1ELb0ELb0ELb0ELb1ELb1ELb0ELb0ELb0EEENS1_21CollectiveEpilogueFwdINS6_IJSA_SB_SA_EEES9_NS_10bfloat16_tESF_Li256ELb1ELb0ELb0ELb1EEENS1_36VarlenDynamicPersistentTileSchedulerILi128ELi128ELi256ELi128ELb0ELb0ELb1ELb1ELb1ELb1EEEEEEEEEvNT_6ParamsE,"aw",@nobits
	.sectionflags	@""
	.align	16
	.zero		1024


//--------------------- .nv.shared._ZN7cutlass13device_kernelIN5flash11enable_sm90INS1_16FlashAttnFwdSm90INS1_25CollectiveMainloopFwdSm90ILi2EN4cute5tupleIJNS5_1CILi1EEES8_S8_EEENS6_IJNS7_ILi128EEESA_NS7_ILi256EEEEEELi256ENS_12float_e4m3_tEfNS_4arch4Sm90ELb1ELb0ELb1ELb1ELb0ELb1ELb0ELb1ELb1ELb0ELb0ELb0EEENS1_21CollectiveEpilogueFwdINS6_IJSA_SB_SA_EEES9_NS_10bfloat16_tESF_Li256ELb1ELb0ELb0ELb1EEENS1_36VarlenDynamicPersistentTileSchedulerILi128ELi128ELi256ELi128ELb0ELb0ELb1ELb1ELb1ELb1EEEEEEEEEvNT_6ParamsE --------------------------
	.section	.nv.shared._ZN7cutlass13device_kernelIN5flash11enable_sm90INS1_16FlashAttnFwdSm90INS1_25CollectiveMainloopFwdSm90ILi2EN4cute5tupleIJNS5_1CILi1EEES8_S8_EEENS6_IJNS7_ILi128EEESA_NS7_ILi256EEEEEELi256ENS_12float_e4m3_tEfNS_4arch4Sm90ELb1ELb0ELb1ELb1ELb0ELb1ELb0ELb1ELb1ELb0ELb0ELb0EEENS1_21CollectiveEpilogueFwdINS6_IJSA_SB_SA_EEES9_NS_10bfloat16_tESF_Li256ELb1ELb0ELb0ELb1EEENS1_36VarlenDynamicPersistentTileSchedulerILi128ELi128ELi256ELi128ELb0ELb0ELb1ELb1ELb1ELb1EEEEEEEEEvNT_6ParamsE,"aw",@nobits
	.sectionflags	@""
	.align	16
	.zero		1024


//--------------------- .nv.shared._ZN7cutlass13device_kernelIN5flash11enable_sm90INS1_16FlashAttnFwdSm90INS1_25CollectiveMainloopFwdSm90ILi2EN4cute5tupleIJNS5_1CILi1EEES8_S8_EEENS6_IJNS7_ILi128EEENS7_ILi160EEENS7_ILi192EEEEEELi192ENS_12float_e4m3_tEfNS_4arch4Sm90ELb0ELb0ELb1ELb0ELb0ELb0ELb0ELb1ELb1ELb0ELb0ELb0EEENS1_21CollectiveEpilogueFwdINS6_IJSA_SC_SB_EEES9_NS_10bfloat16_tESG_Li256ELb0ELb0ELb0ELb1EEENS1_29StaticPersistentTileSchedulerILb0EEEEEEEEEvNT_6ParamsE --------------------------
	.section	.nv.shared._ZN7cutlass13device_kernelIN5flash11enable_sm90INS1_16FlashAttnFwdSm90INS1_25CollectiveMainloopFwdSm90ILi2EN4cute5tupleIJNS5_1CILi1EEES8_S8_EEENS6_IJNS7_ILi128EEENS7_ILi160EEENS7_ILi192EEEEEELi192ENS_12float_e4m3_tEfNS_4arch4Sm90ELb0ELb0ELb1ELb0ELb0ELb0ELb0ELb1ELb1ELb0ELb0ELb0EEENS1_21CollectiveEpilogueFwdINS6_IJSA_SC_SB_EEES9_NS_10bfloat16_tESG_Li256ELb0ELb0ELb0ELb1EEENS1_29StaticPersistentTileSchedulerILb0EEEEEEEEEvNT_6ParamsE,"aw",@nobits
	.sectionflags	@""
	.align	16
	.zero		1024


//--------------------- .nv.shared._ZN7cutlass13device_kernelIN5flash11enable_sm90INS1_16FlashAttnFwdSm90INS1_25CollectiveMainloopFwdSm90ILi2EN4cute5tupleIJNS5_1CILi2EEENS7_ILi1EEES9_EEENS6_IJNS7_ILi128EEENS7_ILi160EEENS7_ILi192EEEEEELi192ENS_12float_e4m3_tEfNS_4arch4Sm90ELb0ELb0ELb1ELb0ELb0ELb0ELb0ELb1ELb1ELb0ELb0ELb0EEENS1_21CollectiveEpilogueFwdINS6_IJSB_SD_SC_EEESA_NS_10bfloat16_tESH_Li256ELb0ELb0ELb0ELb1EEENS1_29StaticPersistentTileSchedulerILb0EEEEEEEEEvNT_6ParamsE --------------------------
	.section	.nv.shared._ZN7cutlass13device_kernelIN5flash11enable_sm90INS1_16FlashAttnFwdSm90INS1_25CollectiveMainloopFwdSm90ILi2EN4cute5tupleIJNS5_1CILi2EEENS7_ILi1EEES9_EEENS6_IJNS7_ILi128EEENS7_ILi160EEENS7_ILi192EEEEEELi192ENS_12float_e4m3_tEfNS_4arch4Sm90ELb0ELb0ELb1ELb0ELb0ELb0ELb0ELb1ELb1ELb0ELb0ELb0EEENS1_21CollectiveEpilogueFwdINS6_IJSB_SD_SC_EEESA_NS_10bfloat16_tESH_Li256ELb0ELb0ELb0ELb1EEENS1_29StaticPersistentTileSchedulerILb0EEEEEEEEEvNT_6ParamsE,"aw",@nobits
	.sectionflags	@""
	.align	16
	.zero		1024


//--------------------- .nv.shared._ZN7cutlass13device_kernelIN5flash11enable_sm90INS1_16FlashAttnFwdSm90INS1_25CollectiveMainloopFwdSm90ILi2EN4cute5tupleIJNS5_1CILi1EEES8_S8_EEENS6_IJNS7_ILi128EEENS7_ILi160EEENS7_ILi192EEEEEELi192ENS_12float_e4m3_tEfNS_4arch4Sm90ELb0ELb0ELb1ELb1ELb0ELb0ELb0ELb1ELb1ELb0ELb0ELb0EEENS1_21CollectiveEpilogueFwdINS6_IJSA_SC_SB_EEES9_NS_10bfloat16_tESG_Li256ELb1ELb0ELb0ELb1EEENS1_36VarlenDynamicPersistentTileSchedulerILi128ELi160ELi256ELi128ELb0ELb0ELb1ELb0ELb1ELb1EEEEEEEEEvNT_6ParamsE --------------------------
	.section	.nv.shared._ZN7cutlass13device_kernelIN5flash11enable_sm90INS1_16FlashAttnFwdSm90INS1_25CollectiveMainloopFwdSm90ILi2EN4cute5tupleIJNS5_1CILi1EEES8_S8_EEENS6_IJNS7_ILi128EEENS7_ILi160EEENS7_ILi192EEEEEELi192ENS_12float_e4m3_tEfNS_4arch4Sm90ELb0ELb0ELb1ELb1ELb0ELb0ELb0ELb1ELb1ELb0ELb0ELb0EEENS1_21CollectiveEpilogueFwdINS6_IJSA_SC_SB_EEES9_NS_10bfloat16_tESG_Li256ELb1ELb0ELb0ELb1EEENS1_36VarlenDynamicPersistentTileSchedulerILi128ELi160ELi256ELi128ELb0ELb0ELb1ELb0ELb1ELb1EEEEEEEEEvNT_6ParamsE,"aw",@nobits
	.sectionflags	@""
	.align	16
	.zero		1024


//--------------------- .nv.shared._ZN7cutlass13device_kernelIN5flash11enable_sm90INS1_16FlashAttnFwdSm90INS1_25CollectiveMainloopFwdSm90ILi2EN4cute5tupleIJNS5_1CILi1EEES8_S8_EEENS6_IJNS7_ILi128EEENS7_ILi160EEENS7_ILi192EEEEEELi192ENS_12float_e4m3_tEfNS_4arch4Sm90ELb0ELb0ELb1ELb1ELb0ELb1ELb0ELb1ELb1ELb0ELb0ELb0EEENS1_21CollectiveEpilogueFwdINS6_IJSA_SC_SB_EEES9_NS_10bfloat16_tESG_Li256ELb1ELb0ELb0ELb1EEENS1_36VarlenDynamicPersistentTileSchedulerILi128ELi160ELi256ELi128ELb0ELb0ELb1ELb0ELb1ELb1EEEEEEEEEvNT_6ParamsE --------------------------
	.section	.nv.shared._ZN7cutlass13device_kernelIN5flash11enable_sm90INS1_16FlashAttnFwdSm90INS1_25CollectiveMainloopFwdSm90ILi2EN4cute5tupleIJNS5_1CILi1EEES8_S8_EEENS6_IJNS7_ILi128EEENS7_ILi160EEENS7_ILi192EEEEEELi192ENS_12float_e4m3_tEfNS_4arch4Sm90ELb0ELb0ELb1ELb1ELb0ELb1ELb0ELb1ELb1ELb0ELb0ELb0EEENS1_21CollectiveEpilogueFwdINS6_IJSA_SC_SB_EEES9_NS_10bfloat16_tESG_Li256ELb1ELb0ELb0ELb1EEENS1_36VarlenDynamicPersistentTileSchedulerILi128ELi160ELi256ELi128ELb0ELb0ELb1ELb0ELb1ELb1EEEEEEEEEvNT_6ParamsE,"aw",@nobits
	.sectionflags	@""
	.align	16
	.zero		1024


//--------------------- .nv.shared._ZN7cutlass13device_kernelIN5flash11enable_sm90INS1_16FlashAttnFwdSm90INS1_25CollectiveMainloopFwdSm90ILi2EN4cute5tupleIJNS5_1CILi1EEES8_S8_EEENS6_IJNS7_ILi128EEESA_NS7_ILi192EEEEEELi192ENS_12float_e4m3_tEfNS_4arch4Sm90ELb0ELb1ELb1ELb0ELb0ELb0ELb0ELb1ELb1ELb0ELb0ELb0EEENS1_21CollectiveEpilogueFwdINS6_IJSA_SB_SA_EEES9_NS_10bfloat16_tESF_Li256ELb0ELb0ELb0ELb1EEENS1_30DynamicPersistentTileSchedulerILi256ELi128ELb0ELb0ELb1EEEEEEEEEvNT_6ParamsE --------------------------
	.section	.nv.shared._ZN7cutlass13device_kernelIN5flash11enable_sm90INS1_16FlashAttnFwdSm90INS1_25CollectiveMainloopFwdSm90ILi2EN4cute5tupleIJNS5_1CILi1EEES8_S8_EEENS6_IJNS7_ILi128EEESA_NS7_ILi192EEEEEELi192ENS_12float_e4m3_tEfNS_4arch4Sm90ELb0ELb1ELb1ELb0ELb0ELb0ELb0ELb1ELb1ELb0ELb0ELb0EEENS1_21CollectiveEpilogueFwdINS6_IJSA_SB_SA_EEES9_NS_10bfloat16_tESF_Li256ELb0ELb0ELb0ELb1EEENS1_30DynamicPersistentTileSchedulerILi256ELi128ELb0ELb0ELb1EEEEEEEEEvNT_6ParamsE,"aw",@nobits
	.sectionflags	@""
	.align	16
	.zero		1024


//--------------------- .nv.shared._ZN7cutlass13device_kernelIN5flash11enable_sm90INS1_16FlashAttnFwdSm90INS1_25CollectiveMainloopFwdSm90ILi2EN4cute5tupleIJNS5_1CILi1EEES8_S8_EEENS6_IJNS7_ILi128EEESA_NS7_ILi192EEEEEELi192ENS_12float_e4m3_tEfNS_4arch4Sm90ELb0ELb1ELb1ELb1ELb0ELb0ELb0ELb1ELb1ELb0ELb0ELb0EEENS1_21CollectiveEpilogueFwdINS6_IJSA_SB_SA_EEES9_NS_10bfloat16_tESF_Li256ELb1ELb0ELb0ELb1EEENS1_36VarlenDynamicPersistentTileSchedulerILi128ELi128ELi256ELi128ELb0ELb0ELb1ELb1ELb0ELb1EEEEEEEEEvNT_6ParamsE --------------------------
	.section	.nv.shared._ZN7cutlass13device_kernelIN5flash11enable_sm90INS1_16FlashAttnFwdSm90INS1_25CollectiveMainloopFwdSm90ILi2EN4cute5tupleIJNS5_1CILi1EEES8_S8_EEENS6_IJNS7_ILi128EEESA_NS7_ILi192EEEEEELi192ENS_12float_e4m3_tEfNS_4arch4Sm90ELb0ELb1ELb1ELb1ELb0ELb0ELb0ELb1ELb1ELb0ELb0ELb0EEENS1_21CollectiveEpilogueFwdINS6_IJSA_SB_SA_EEES9_NS_10bfloat16_tESF_Li256ELb1ELb0ELb0ELb1EEENS1_36VarlenDynamicPersistentTileSchedulerILi128ELi128ELi256ELi128ELb0ELb0ELb1ELb1ELb0ELb1EEEEEEEEEvNT_6ParamsE,"aw",@nobits
	.sectionflags	@""
	.align	16
	.zero		1024


//--------------------- .nv.shared._ZN7cutlass13device_kernelIN5flash11enable_sm90INS1_16FlashAttnFwdSm90INS1_25CollectiveMainloopFwdSm90ILi2EN4cute5tupleIJNS5_1CILi1EEES8_S8_EEENS6_IJNS7_ILi128EEESA_NS7_ILi192EEEEEELi192ENS_12float_e4m3_tEfNS_4arch4Sm90ELb0ELb1ELb1ELb1ELb0ELb1ELb0ELb1ELb1ELb0ELb0ELb0EEENS1_21CollectiveEpilogueFwdINS6_IJSA_SB_SA_EEES9_NS_10bfloat16_tESF_Li256ELb1ELb0ELb0ELb1EEENS1_36VarlenDynamicPersistentTileSchedulerILi128ELi128ELi256ELi128ELb0ELb0ELb1ELb1ELb0ELb1EEEEEEEEEvNT_6ParamsE --------------------------
	.section	.nv.shared._ZN7cutlass13device_kernelIN5flash11enable_sm90INS1_16FlashAttnFwdSm90INS1_25CollectiveMainloopFwdSm90ILi2EN4cute5tupleIJNS5_1CILi1EEES8_S8_EEENS6_IJNS7_ILi128EEESA_NS7_ILi192EEEEEELi192ENS_12float_e4m3_tEfNS_4arch4Sm90ELb0ELb1ELb1ELb1ELb0ELb1ELb0ELb1ELb1ELb0ELb0ELb0EEENS1_21CollectiveEpilogueFwdINS6_IJSA_SB_SA_EEES9_NS_10bfloat16_tESF_Li256ELb1ELb0ELb0ELb1EEENS1_36VarlenDynamicPersistentTileSchedulerILi128ELi128ELi256ELi128ELb0ELb0ELb1ELb1ELb0ELb1EEEEEEEEEvNT_6ParamsE,"aw",@nobits
	.sectionflags	@""
	.align	16
	.zero		1024


//--------------------- .nv.shared._ZN7cutlass13device_kernelIN5flash11enable_sm90INS1_16FlashAttnFwdSm90INS1_25CollectiveMainloopFwdSm90ILi2EN4cute5tupleIJNS5_1CILi1EEES8_S8_EEENS6_IJNS7_ILi128EEENS7_ILi160EEENS7_ILi192EEEEEELi192ENS_12float_e4m3_tEfNS_4arch4Sm90ELb1ELb0ELb1ELb0ELb0ELb0ELb0ELb1ELb1ELb0ELb0ELb0EEENS1_21CollectiveEpilogueFwdINS6_IJSA_SC_SB_EEES9_NS_10bfloat16_tESG_Li256ELb0ELb0ELb0ELb1EEENS1_30DynamicPersistentTileSchedulerILi256ELi128ELb0ELb0ELb1EEEEEEEEEvNT_6ParamsE --------------------------
	.section	.nv.shared._ZN7cutlass13device_kernelIN5flash11enable_sm90INS1_16FlashAttnFwdSm90INS1_25CollectiveMainloopFwdSm90ILi2EN4cute5tupleIJNS5_1CILi1EEES8_S8_EEENS6_IJNS7_ILi128EEENS7_ILi160EEENS7_ILi192EEEEEELi192ENS_12float_e4m3_tEfNS_4arch4Sm90ELb1ELb0ELb1ELb0ELb0ELb0ELb0ELb1ELb1ELb0ELb0ELb0EEENS1_21CollectiveEpilogueFwdINS6_IJSA_SC_SB_EEES9_NS_10bfloat16_tESG_Li256ELb0ELb0ELb0ELb1EEENS1_30DynamicPersistentTileSchedulerILi256ELi128ELb0ELb0ELb1EEEEEEEEEvNT_6ParamsE,"aw",@nobits
	.sectionflags	@""
	.align	16
	.zero		1024


//--------------------- .nv.shared._ZN7cutlass13device_kernelIN5flash11enable_sm90INS1_16FlashAttnFwdSm90INS1_25CollectiveMainloopFwdSm90ILi2EN4cute5tupleIJNS5_1CILi1EEES8_S8_EEENS6_IJNS7_ILi128EEENS7_ILi160EEENS7_ILi192EEEEEELi192ENS_12float_e4m3_tEfNS_4arch4Sm90ELb1ELb0ELb1ELb1ELb0ELb0ELb0ELb1ELb1ELb0ELb0ELb0EEENS1_21CollectiveEpilogueFwdINS6_IJSA_SC_SB_EEES9_NS_10bfloat16_tESG_Li256ELb1ELb0ELb0ELb1EEENS1_36VarlenDynamicPersistentTileSchedulerILi128ELi160ELi256ELi128ELb0ELb0ELb1ELb1ELb1ELb1EEEEEEEEEvNT_6ParamsE --------------------------
	.section	.nv.shared._ZN7cutlass13device_kernelIN5flash11enable_sm90INS1_16FlashAttnFwdSm90INS1_25CollectiveMainloopFwdSm90ILi2EN4cute5tupleIJNS5_1CILi1EEES8_S8_EEENS6_IJNS7_ILi128EEENS7_ILi160EEENS7_ILi192EEEEEELi192ENS_12float_e4m3_tEfNS_4arch4Sm90ELb1ELb0ELb1ELb1ELb0ELb0ELb0ELb1ELb1ELb0ELb0ELb0EEENS1_21CollectiveEpilogueFwdINS6_IJSA_SC_SB_EEES9_NS_10bfloat16_tESG_Li256ELb1ELb0ELb0ELb1EEENS1_36VarlenDynamicPersistentTileSchedulerILi128ELi160ELi256ELi128ELb0ELb0ELb1ELb1ELb1ELb1EEEEEEEEEvNT_6ParamsE,"aw",@nobits
	.sectionflags	@""
	.align	16
	.zero		1024


//--------------------- .nv.shared._ZN7cutlass13device_kernelIN5flash11enable_sm90INS1_16FlashAttnFwdSm90INS1_25CollectiveMainloopFwdSm90ILi2EN4cute5tupleIJNS5_1CILi1EEES8_S8_EEENS6_IJNS7_ILi128EEENS7_ILi160EEENS7_ILi192EEEEEELi192ENS_12float_e4m3_tEfNS_4arch4Sm90ELb1ELb0ELb1ELb1ELb0ELb1ELb0ELb1ELb1ELb0ELb0ELb0EEENS1_21CollectiveEpilogueFwdINS6_IJSA_SC_SB_EEES9_NS_10bfloat16_tESG_Li256ELb1ELb0ELb0ELb1EEENS1_36VarlenDynamicPersistentTileSchedulerILi128ELi160ELi256ELi128ELb0ELb0ELb1ELb1ELb1ELb1EEEEEEEEEvNT_6ParamsE --------------------------
	.section	.nv.shared._ZN7cutlass13device_kernelIN5flash11enable_sm90INS1_16FlashAttnFwdSm90INS1_25CollectiveMainloopFwdSm90ILi2EN4cute5tupleIJNS5_1CILi1EEES8_S8_EEENS6_IJNS7_ILi128EEENS7_ILi160EEENS7_ILi192EEEEEELi192ENS_12float_e4m3_tEfNS_4arch4Sm90ELb1ELb0ELb1ELb1ELb0ELb1ELb0ELb1ELb1ELb0ELb0ELb0EEENS1_21CollectiveEpilogueFwdINS6_IJSA_SC_SB_EEES9_NS_10bfloat16_tESG_Li256ELb1ELb0ELb0ELb1EEENS1_36VarlenDynamicPersistentTileSchedulerILi128ELi160ELi256ELi128ELb0ELb0ELb1ELb1ELb1ELb1EEEEEEEEEvNT_6ParamsE,"aw",@nobits
	.sectionflags	@""
	.align	16
	.zero		1024


//--------------------- .nv.shared._ZN7cutlass13device_kernelIN5flash11enable_sm90INS1_16FlashAttnFwdSm90INS1_25CollectiveMainloopFwdSm90ILi2EN4cute5tupleIJNS5_1CILi1EEES8_S8_EEENS6_IJNS7_ILi128EEENS7_ILi224EEESA_EEELi128ENS_12float_e4m3_tEfNS_4arch4Sm90ELb0ELb0ELb1ELb0ELb0ELb0ELb0ELb1ELb1ELb0ELb0ELb0EEENS1_21CollectiveEpilogueFwdINS6_IJSA_SA_SB_EEES9_NS_10bfloat16_tESF_Li256ELb0ELb0ELb0ELb1EEENS1_29StaticPersistentTileSchedulerILb0EEEEEEEEEvNT_6ParamsE --------------------------
	.section	.nv.shared._ZN7cutlass13device_kernelIN5flash11enable_sm90INS1_16FlashAttnFwdSm90INS1_25CollectiveMainloopFwdSm90ILi2EN4cute5tupleIJNS5_1CILi1EEES8_S8_EEENS6_IJNS7_ILi128EEENS7_ILi224EEESA_EEELi128ENS_12float_e4m3_tEfNS_4arch4Sm90ELb0ELb0ELb1ELb0ELb0ELb0ELb0ELb1ELb1ELb0ELb0ELb0EEENS1_21CollectiveEpilogueFwdINS6_IJSA_SA_SB_EEES9_NS_10bfloat16_tESF_Li256ELb0ELb0ELb0ELb1EEENS1_29StaticPersistentTileSchedulerILb0EEEEEEEEEvNT_6ParamsE,"aw",@nobits
	.sectionflags	@""
	.align	16
	.zero		1024


//--------------------- .nv.shared._ZN7cutlass13device_kernelIN5flash11enable_sm90INS1_16FlashAttnFwdSm90INS1_25CollectiveMainloopFwdSm90ILi2EN4cute5tupleIJNS5_1CILi1EEES8_S8_EEENS6_IJNS7_ILi128EEENS7_ILi224EEESA_EEELi128ENS_12float_e4m3_tEfNS_4arch4Sm90ELb0ELb0ELb1ELb1ELb0ELb0ELb0ELb1ELb1ELb0ELb0ELb0EEENS1_21CollectiveEpilogueFwdINS6_IJSA_SA_SB_EEES9_NS_10bfloat16_tESF_Li256ELb1ELb0ELb0ELb1EEENS1_36VarlenDynamicPersistentTileSchedulerILi128ELi224ELi256ELi128ELb0ELb0ELb1ELb0ELb1ELb1EEEEEEEEEvNT_6ParamsE --------------------------
	.section	.nv.shared._ZN7cutlass13device_kernelIN5flash11enable_sm90INS1_16FlashAttnFwdSm90INS1_25CollectiveMainloopFwdSm90ILi2EN4cute5tupleIJNS5_1CILi1EEES8_S8_EEENS6_IJNS7_ILi128EEENS7_ILi224EEESA_EEELi128ENS_12float_e4m3_tEfNS_4arch4Sm90ELb0ELb0ELb1ELb1ELb0ELb0ELb0ELb1ELb1ELb0ELb0ELb0EEENS1_21CollectiveEpilogueFwdINS6_IJSA_SA_SB_EEES9_NS_10bfloat16_tESF_Li256ELb1ELb0ELb0ELb1EEENS1_36VarlenDynamicPersistentTileSchedulerILi128ELi224ELi256ELi128ELb0ELb0ELb1ELb0ELb1ELb1EEEEEEEEEvNT_6ParamsE,"aw",@nobits
	.sectionflags	@""
	.align	16
	.zero		1024


//--------------------- .nv.shared._ZN7cutlass13device_kernelIN5flash11enable_sm90INS1_16FlashAttnFwdSm90INS1_25CollectiveMainloopFwdSm90ILi2EN4cute5tupleIJNS5_1CILi1EEES8_S8_EEENS6_IJNS7_ILi128EEENS7_ILi224EEESA_EEELi128ENS_12float_e4m3_tEfNS_4arch4Sm90ELb0ELb0ELb1ELb1ELb0ELb1ELb0ELb1ELb1ELb0ELb0ELb0EEENS1_21CollectiveEpilogueFwdINS6_IJSA_SA_SB_EEES9_NS_10bfloat16_tESF_Li256ELb1ELb0ELb0ELb1EEENS1_36VarlenDynamicPersistentTileSchedulerILi128ELi224ELi256ELi128ELb0ELb0ELb1ELb0ELb1ELb1EEEEEEEEEvNT_6ParamsE --------------------------
	.section	.nv.shared._ZN7cutlass13device_kernelIN5flash11enable_sm90INS1_16FlashAttnFwdSm90INS1_25CollectiveMainloopFwdSm90ILi2EN4cute5tupleIJNS5_1CILi1EEES8_S8_EEENS6_IJNS7_ILi128EEENS7_ILi224EEESA_EEELi128ENS_12float_e4m3_tEfNS_4arch4Sm90ELb0ELb0ELb1ELb1ELb0ELb1ELb0ELb1ELb1ELb0ELb0ELb0EEENS1_21CollectiveEpilogueFwdINS6_IJSA_SA_SB_EEES9_NS_10bfloat16_tESF_Li256ELb1ELb0ELb0ELb1EEENS1_36VarlenDynamicPersistentTileSchedulerILi128ELi224ELi256ELi128ELb0ELb0ELb1ELb0ELb1ELb1EEEEEEEEEvNT_6ParamsE,"aw",@nobits
	.sectionflags	@""
	.align	16
	.zero		1024


//--------------------- .nv.shared._ZN7cutlass13device_kernelIN5flash11enable_sm90INS1_16FlashAttnFwdSm90INS1_25CollectiveMainloopFwdSm90ILi2EN4cute5tupleIJNS5_1CILi1EEES8_S8_EEENS6_IJNS7_ILi128EEENS7_ILi192EEESA_EEELi128ENS_12float_e4m3_tEfNS_4arch4Sm90ELb0ELb1ELb1ELb0ELb0ELb0ELb0ELb1ELb1ELb0ELb0ELb0EEENS1_21CollectiveEpilogueFwdINS6_IJSA_SA_SB_EEES9_NS_10bfloat16_tESF_Li256ELb0ELb0ELb0ELb1EEENS1_30DynamicPersistentTileSchedulerILi256ELi128ELb0ELb0ELb1EEEEEEEEEvNT_6ParamsE --------------------------
	.section	.nv.shared._ZN7cutlass13device_kernelIN5flash11enable_sm90INS1_16FlashAttnFwdSm90INS1_25CollectiveMainloopFwdSm90ILi2EN4cute5tupleIJNS5_1CILi1EEES8_S8_EEENS6_IJNS7_ILi128EEENS7_ILi192EEESA_EEELi128ENS_12float_e4m3_tEfNS_4arch4Sm90ELb0ELb1ELb1ELb0ELb0ELb0ELb0ELb1ELb1ELb0ELb0ELb0EEENS1_21CollectiveEpilogueFwdINS6_IJSA_SA_SB_EEES9_NS_10bfloat16_tESF_Li256ELb0ELb0ELb0ELb1EEENS1_30DynamicPersistentTileSchedulerILi256ELi128ELb0ELb0ELb1EEEEEEEEEvNT_6ParamsE,"aw",@nobits
	.sectionflags	@""
	.align	16
	.zero		1024


//--------------------- .nv.shared._ZN7cutlass13device_kernelIN5flash11enable_sm90INS1_16FlashAttnFwdSm90INS1_25CollectiveMainloopFwdSm90ILi2EN4cute5tupleIJNS5_1CILi1EEES8_S8_EEENS6_IJNS7_ILi128EEENS7_ILi192EEESA_EEELi128ENS_12float_e4m3_tEfNS_4arch4Sm90ELb0ELb1ELb1ELb1ELb0ELb0ELb0ELb1ELb1ELb0ELb0ELb0EEENS1_21CollectiveEpilogueFwdINS6_IJSA_SA_SB_EEES9_NS_10bfloat16_tESF_Li256ELb1ELb0ELb0ELb1EEENS1_36VarlenDynamicPersistentTileSchedulerILi128ELi192ELi256ELi128ELb0ELb0ELb1ELb1ELb0ELb1EEEEEEEEEvNT_6ParamsE --------------------------
	.section	.nv.shared._ZN7cutlass13device_kernelIN5flash11enable_sm90INS1_16FlashAttnFwdSm90INS1_25CollectiveMainloopFwdSm90ILi2EN4cute5tupleIJNS5_1CILi1EEES8_S8_EEENS6_IJNS7_ILi128EEENS7_ILi192EEESA_EEELi128ENS_12float_e4m3_tEfNS_4arch4Sm90ELb0ELb1ELb1ELb1ELb0ELb0ELb0ELb1ELb1ELb0ELb0ELb0EEENS1_21CollectiveEpilogueFwdINS6_IJSA_SA_SB_EEES9_NS_10bfloat16_tESF_Li256ELb1ELb0ELb0ELb1EEENS1_36VarlenDynamicPersistentTileSchedulerILi128ELi192ELi256ELi128ELb0ELb0ELb1ELb1ELb0ELb1EEEEEEEEEvNT_6ParamsE,"aw",@nobits
	.sectionflags	@""
	.align	16
	.zero		1024


//--------------------- .nv.shared._ZN7cutlass13device_kernelIN5flash11enable_sm90INS1_16FlashAttnFwdSm90INS1_25CollectiveMainloopFwdSm90ILi2EN4cute5tupleIJNS5_1CILi1EEES8_S8_EEENS6_IJNS7_ILi128EEENS7_ILi192EEESA_EEELi128ENS_12float_e4m3_tEfNS_4arch4Sm90ELb0ELb1ELb1ELb1ELb0ELb1ELb0ELb1ELb1ELb0ELb0ELb0EEENS1_21CollectiveEpilogueFwdINS6_IJSA_SA_SB_EEES9_NS_10bfloat16_tESF_Li256ELb1ELb0ELb0ELb1EEENS1_36VarlenDynamicPersistentTileSchedulerILi128ELi192ELi256ELi128ELb0ELb0ELb1ELb1ELb0ELb1EEEEEEEEEvNT_6ParamsE --------------------------
	.section	.nv.shared._ZN7cutlass13device_kernelIN5flash11enable_sm90INS1_16FlashAttnFwdSm90INS1_25CollectiveMainloopFwdSm90ILi2EN4cute5tupleIJNS5_1CILi1EEES8_S8_EEENS6_IJNS7_ILi128EEENS7_ILi192EEESA_EEELi128ENS_12float_e4m3_tEfNS_4arch4Sm90ELb0ELb1ELb1ELb1ELb0ELb1ELb0ELb1ELb1ELb0ELb0ELb0EEENS1_21CollectiveEpilogueFwdINS6_IJSA_SA_SB_EEES9_NS_10bfloat16_tESF_Li256ELb1ELb0ELb0ELb1EEENS1_36VarlenDynamicPersistentTileSchedulerILi128ELi192ELi256ELi128ELb0ELb0ELb1ELb1ELb0ELb1EEEEEEEEEvNT_6ParamsE,"aw",@nobits
	.sectionflags	@""
	.align	16
	.zero		1024


//--------------------- .nv.shared._ZN7cutlass13device_kernelIN5flash11enable_sm90INS1_16FlashAttnFwdSm90INS1_25CollectiveMainloopFwdSm90ILi2EN4cute5tupleIJNS5_1CILi1EEES8_S8_EEENS6_IJNS7_ILi128EEENS7_ILi224EEESA_EEELi128ENS_12float_e4m3_tEfNS_4arch4Sm90ELb1ELb0ELb1ELb0ELb0ELb0ELb0ELb1ELb1ELb0ELb0ELb0EEENS1_21CollectiveEpilogueFwdINS6_IJSA_SA_SB_EEES9_NS_10bfloat16_tESF_Li256ELb0ELb0ELb0ELb1EEENS1_30DynamicPersistentTileSchedulerILi256ELi128ELb0ELb0ELb1EEEEEEEEEvNT_6ParamsE --------------------------
	.section	.nv.shared._ZN7cutlass13device_kernelIN5flash11enable_sm90INS1_16FlashAttnFwdSm90INS1_25CollectiveMainloopFwdSm90ILi2EN4cute5tupleIJNS5_1CILi1EEES8_S8_EEENS6_IJNS7_ILi128EEENS7_ILi224EEESA_EEELi128ENS_12float_e4m3_tEfNS_4arch4Sm90ELb1ELb0ELb1ELb0ELb0ELb0ELb0ELb1ELb1ELb0ELb0ELb0EEENS1_21CollectiveEpilogueFwdINS6_IJSA_SA_SB_EEES9_NS_10bfloat16_tESF_Li256ELb0ELb0ELb0ELb1EEENS1_30DynamicPersistentTileSchedulerILi256ELi128ELb0ELb0ELb1EEEEEEEEEvNT_6ParamsE,"aw",@nobits
	.sectionflags	@""
	.align	16
	.zero		1024


//--------------------- .nv.shared._ZN7cutlass13device_kernelIN5flash11enable_sm90INS1_16FlashAttnFwdSm90INS1_25CollectiveMainloopFwdSm90ILi2EN4cute5tupleIJNS5_1CILi1EEES8_S8_EEENS6_IJNS7_ILi128EEENS7_ILi224EEESA_EEELi128ENS_12float_e4m3_tEfNS_4arch4Sm90ELb1ELb0ELb1ELb1ELb0ELb0ELb0ELb1ELb1ELb0ELb0ELb0EEENS1_21CollectiveEpilogueFwdINS6_IJSA_SA_SB_EEES9_NS_10bfloat16_tESF_Li256ELb1ELb0ELb0ELb1EEENS1_36VarlenDynamicPersistentTileSchedulerILi128ELi224ELi256ELi128ELb0ELb0ELb1ELb1ELb1ELb1EEEEEEEEEvNT_6ParamsE --------------------------
	.section	.nv.shared._ZN7cutlass13device_kernelIN5flash11enable_sm90INS1_16FlashAttnFwdSm90INS1_25CollectiveMainloopFwdSm90ILi2EN4cute5tupleIJNS5_1CILi1EEES8_S8_EEENS6_IJNS7_ILi128EEENS7_ILi224EEESA_EEELi128ENS_12float_e4m3_tEfNS_4arch4Sm90ELb1ELb0ELb1ELb1ELb0ELb0ELb0ELb1ELb1ELb0ELb0ELb0EEENS1_21CollectiveEpilogueFwdINS6_IJSA_SA_SB_EEES9_NS_10bfloat16_tESF_Li256ELb1ELb0ELb0ELb1EEENS1_36VarlenDynamicPersistentTileSchedulerILi128ELi224ELi256ELi128ELb0ELb0ELb1ELb1ELb1ELb1EEEEEEEEEvNT_6ParamsE,"aw",@nobits
	.sectionflags	@""
	.align	16
	.zero		1024


//--------------------- .nv.shared._ZN7cutlass13device_kernelIN5flash11enable_sm90INS1_16FlashAttnFwdSm90INS1_25CollectiveMainloopFwdSm90ILi2EN4cute5tupleIJNS5_1CILi1EEES8_S8_EEENS6_IJNS7_ILi128EEENS7_ILi224EEESA_EEELi128ENS_12float_e4m3_tEfNS_4arch4Sm90ELb1ELb0ELb1ELb1ELb0ELb1ELb0ELb1ELb1ELb0ELb0ELb0EEENS1_21CollectiveEpilogueFwdINS6_IJSA_SA_SB_EEES9_NS_10bfloat16_tESF_Li256ELb1ELb0ELb0ELb1EEENS1_36VarlenDynamicPersistentTileSchedulerILi128ELi224ELi256ELi128ELb0ELb0ELb1ELb1ELb1ELb1EEEEEEEEEvNT_6ParamsE --------------------------
	.section	.nv.shared._ZN7cutlass13device_kernelIN5flash11enable_sm90INS1_16FlashAttnFwdSm90INS1_25CollectiveMainloopFwdSm90ILi2EN4cute5tupleIJNS5_1CILi1EEES8_S8_EEENS6_IJNS7_ILi128EEENS7_ILi224EEESA_EEELi128ENS_12float_e4m3_tEfNS_4arch4Sm90ELb1ELb0ELb1ELb1ELb0ELb1ELb0ELb1ELb1ELb0ELb0ELb0EEENS1_21CollectiveEpilogueFwdINS6_IJSA_SA_SB_EEES9_NS_10bfloat16_tESF_Li256ELb1ELb0ELb0ELb1EEENS1_36VarlenDynamicPersistentTileSchedulerILi128ELi224ELi256ELi128ELb0ELb0ELb1ELb1ELb1ELb1EEEEEEEEEvNT_6ParamsE,"aw",@nobits
	.sectionflags	@""
	.align	16
	.zero		1024


//--------------------- .nv.shared._ZN7cutlass13device_kernelIN5flash11enable_sm90INS1_16FlashAttnFwdSm90INS1_25CollectiveMainloopFwdSm90ILi2EN4cute5tupleIJNS5_1CILi1EEES8_S8_EEENS6_IJNS7_ILi192EEENS7_ILi128EEENS7_ILi96EEEEEELi96ENS_12float_e4m3_tEfNS_4arch4Sm90ELb0ELb0ELb1ELb0ELb0ELb0ELb0ELb1ELb1ELb0ELb0ELb0EEENS1_21CollectiveEpilogueFwdINS6_IJSA_SC_SB_EEES9_NS_10bfloat16_tESG_Li384ELb0ELb0ELb0ELb1EEENS1_29StaticPersistentTileSchedulerILb0EEEEEEEEEvNT_6ParamsE --------------------------
	.section	.nv.shared._ZN7cutlass13device_kernelIN5flash11enable_sm90INS1_16FlashAttnFwdSm90INS1_25CollectiveMainloopFwdSm90ILi2EN4cute5tupleIJNS5_1CILi1EEES8_S8_EEENS6_IJNS7_ILi192EEENS7_ILi128EEENS7_ILi96EEEEEELi96ENS_12float_e4m3_tEfNS_4arch4Sm90ELb0ELb0ELb1ELb0ELb0ELb0ELb0ELb1ELb1ELb0ELb0ELb0EEENS1_21CollectiveEpilogueFwdINS6_IJSA_SC_SB_EEES9_NS_10bfloat16_tESG_Li384ELb0ELb0ELb0ELb1EEENS1_29StaticPersistentTileSchedulerILb0EEEEEEEEEvNT_6ParamsE,"aw",@nobits
	.sectionflags	@""
	.align	16
	.zero		1024


//--------------------- .nv.shared._ZN7cutlass13device_kernelIN5flash11enable_sm90INS1_16FlashAttnFwdSm90INS1_25CollectiveMainloopFwdSm90ILi2EN4cute5tupleIJNS5_1CILi1EEES8_S8_EEENS6_IJNS7_ILi192EEENS7_ILi128EEENS7_ILi96EEEEEELi96ENS_12float_e4m3_tEfNS_4arch4Sm90ELb0ELb0ELb1ELb1ELb0ELb0ELb0ELb1ELb1ELb0ELb0ELb0EEENS1_21CollectiveEpilogueFwdINS6_IJSA_SC_SB_EEES9_NS_10bfloat16_tESG_Li384ELb1ELb0ELb0ELb1EEENS1_36VarlenDynamicPersistentTileSchedulerILi192ELi128ELi384ELi128ELb0ELb0ELb1ELb0ELb1ELb1EEEEEEEEEvNT_6ParamsE --------------------------
	.section	.nv.shared._ZN7cutlass13device_kernelIN5flash11enable_sm90INS1_16FlashAttnFwdSm90INS1_25CollectiveMainloopFwdSm90ILi2EN4cute5tupleIJNS5_1CILi1EEES8_S8_EEENS6_IJNS7_ILi192EEENS7_ILi128EEENS7_ILi96EEEEEELi96ENS_12float_e4m3_tEfNS_4arch4Sm90ELb0ELb0ELb1ELb1ELb0ELb0ELb0ELb1ELb1ELb0ELb0ELb0EEENS1_21CollectiveEpilogueFwdINS6_IJSA_SC_SB_EEES9_NS_10bfloat16_tESG_Li384ELb1ELb0ELb0ELb1EEENS1_36VarlenDynamicPersistentTileSchedulerILi192ELi128ELi384ELi128ELb0ELb0ELb1ELb0ELb1ELb1EEEEEEEEEvNT_6ParamsE,"aw",@nobits
	.sectionflags	@""
	.align	16
	.zero		1024


//--------------------- .nv.shared._ZN7cutlass13device_kernelIN5flash11enable_sm90INS1_16FlashAttnFwdSm90INS1_25CollectiveMainloopFwdSm90ILi2EN4cute5tupleIJNS5_1CILi1EEES8_S8_EEENS6_IJNS7_ILi192EEENS7_ILi128EEENS7_ILi96EEEEEELi96ENS_12float_e4m3_tEfNS_4arch4Sm90ELb0ELb0ELb1ELb1ELb0ELb1ELb0ELb1ELb1ELb0ELb0ELb0EEENS1_21CollectiveEpilogueFwdINS6_IJSA_SC_SB_EEES9_NS_10bfloat16_tESG_Li384ELb1ELb0ELb0ELb1EEENS1_36VarlenDynamicPersistentTileSchedulerILi192ELi128ELi384ELi128ELb0ELb0ELb1ELb0ELb1ELb1EEEEEEEEEvNT_6ParamsE --------------------------
	.section	.nv.shared._ZN7cutlass13device_kernelIN5flash11enable_sm90INS1_16FlashAttnFwdSm90INS1_25CollectiveMainloopFwdSm90ILi2EN4cute5tupleIJNS5_1CILi1EEES8_S8_EEENS6_IJNS7_ILi192EEENS7_ILi128EEENS7_ILi96EEEEEELi96ENS_12float_e4m3_tEfNS_4arch4Sm90ELb0ELb0ELb1ELb1ELb0ELb1ELb0ELb1ELb1ELb0ELb0ELb0EEENS1_21CollectiveEpilogueFwdINS6_IJSA_SC_SB_EEES9_NS_10bfloat16_tESG_Li384ELb1ELb0ELb0ELb1EEENS1_36VarlenDynamicPersistentTileSchedulerILi192ELi128ELi384ELi128ELb0ELb0ELb1ELb0ELb1ELb1EEEEEEEEEvNT_6ParamsE,"aw",@nobits
	.sectionflags	@""
	.align	16
	.zero		1024


//--------------------- .nv.shared._ZN7cutlass13device_kernelIN5flash11enable_sm90INS1_16FlashAttnFwdSm90INS1_25CollectiveMainloopFwdSm90ILi2EN4cute5tupleIJNS5_1CILi1EEES8_S8_EEENS6_IJNS7_ILi192EEENS7_ILi128EEENS7_ILi96EEEEEELi96ENS_12float_e4m3_tEfNS_4arch4Sm90ELb0ELb1ELb1ELb0ELb0ELb0ELb0ELb1ELb1ELb0ELb0ELb0EEENS1_21CollectiveEpilogueFwdINS6_IJSA_SC_SB_EEES9_NS_10bfloat16_tESG_Li384ELb0ELb0ELb0ELb1EEENS1_30DynamicPersistentTileSchedulerILi384ELi128ELb0ELb0ELb1EEEEEEEEEvNT_6ParamsE --------------------------
	.section	.nv.shared._ZN7cutlass13device_kernelIN5flash11enable_sm90INS1_16FlashAttnFwdSm90INS1_25CollectiveMainloopFwdSm90ILi2EN4cute5tupleIJNS5_1CILi1EEES8_S8_EEENS6_IJNS7_ILi192EEENS7_ILi128EEENS7_ILi96EEEEEELi96ENS_12float_e4m3_tEfNS_4arch4Sm90ELb0ELb1ELb1ELb0ELb0ELb0ELb0ELb1ELb1ELb0ELb0ELb0EEENS1_21CollectiveEpilogueFwdINS6_IJSA_SC_SB_EEES9_NS_10bfloat16_tESG_Li384ELb0ELb0ELb0ELb1EEENS1_30DynamicPersistentTileSchedulerILi384ELi128ELb0ELb0ELb1EEEEEEEEEvNT_6ParamsE,"aw",@nobits
	.sectionflags	@""
	.align	16
	.zero		1024


//--------------------- .nv.shared._ZN7cutlass13device_kernelIN5flash11enable_sm90INS1_16FlashAttnFwdSm90INS1_25CollectiveMainloopFwdSm90ILi2EN4cute5tupleIJNS5_1CILi1EEES8_S8_EEENS6_IJNS7_ILi192EEENS7_ILi128EEENS7_ILi96EEEEEELi96ENS_12float_e4m3_tEfNS_4arch4Sm90ELb0ELb1ELb1ELb1ELb0ELb0ELb0ELb1ELb1ELb0ELb0ELb0EEENS1_21CollectiveEpilogueFwdINS6_IJSA_SC_SB_EEES9_NS_10bfloat16_tESG_Li384ELb1ELb0ELb0ELb1EEENS1_36VarlenDynamicPersistentTileSchedulerILi192ELi128ELi384ELi128ELb0ELb0ELb1ELb1ELb0ELb1EEEEEEEEEvNT_6ParamsE --------------------------
	.section	.nv.shared._ZN7cutlass13device_kernelIN5flash11enable_sm90INS1_16FlashAttnFwdSm90INS1_25CollectiveMainloopFwdSm90ILi2EN4cute5tupleIJNS5_1CILi1EEES8_S8_EEENS6_IJNS7_ILi192EEENS7_ILi128EEENS7_ILi96EEEEEELi96ENS_12float_e4m3_tEfNS_4arch4Sm90ELb0ELb1ELb1ELb1ELb0ELb0ELb0ELb1ELb1ELb0ELb0ELb0EEENS1_21CollectiveEpilogueFwdINS6_IJSA_SC_SB_EEES9_NS_10bfloat16_tESG_Li384ELb1ELb0ELb0ELb1EEENS1_36VarlenDynamicPersistentTileSchedulerILi192ELi128ELi384ELi128ELb0ELb0ELb1ELb1ELb0ELb1EEEEEEEEEvNT_6ParamsE,"aw",@nobits
	.sectionflags	@""
	.align	16
	.zero		1024


//--------------------- .nv.shared._ZN7cutlass13device_kernelIN5flash11enable_sm90INS1_16FlashAttnFwdSm90INS1_25CollectiveMainloopFwdSm90ILi2EN4cute5tupleIJNS5_1CILi1EEES8_S8_EEENS6_IJNS7_ILi192EEENS7_ILi128EEENS7_ILi96EEEEEELi96ENS_12float_e4m3_tEfNS_4arch4Sm90ELb0ELb1ELb1ELb1ELb0ELb1ELb0ELb1ELb1ELb0ELb0ELb0EEENS1_21CollectiveEpilogueFwdINS6_IJSA_SC_SB_EEES9_NS_10bfloat16_tESG_Li384ELb1ELb0ELb0ELb1EEENS1_36VarlenDynamicPersistentTileSchedulerILi192ELi128ELi384ELi128ELb0ELb0ELb1ELb1ELb0ELb1EEEEEEEEEvNT_6ParamsE --------------------------
	.section	.nv.shared._ZN7cutlass13device_kernelIN5flash11enable_sm90INS1_16FlashAttnFwdSm90INS1_25CollectiveMainloopFwdSm90ILi2EN4cute5tupleIJNS5_1CILi1EEES8_S8_EEENS6_IJNS7_ILi192EEENS7_ILi128EEENS7_ILi96EEEEEELi96ENS_12float_e4m3_tEfNS_4arch4Sm90ELb0ELb1ELb1ELb1ELb0ELb1ELb0ELb1ELb1ELb0ELb0ELb0EEENS1_21CollectiveEpilogueFwdINS6_IJSA_SC_SB_EEES9_NS_10bfloat16_tESG_Li384ELb1ELb0ELb0ELb1EEENS1_36VarlenDynamicPersistentTileSchedulerILi192ELi128ELi384ELi128ELb0ELb0ELb1ELb1ELb0ELb1EEEEEEEEEvNT_6ParamsE,"aw",@nobits
	.sectionflags	@""
	.align	16
	.zero		1024


//--------------------- .nv.shared._ZN7cutlass13device_kernelIN5flash11enable_sm90INS1_16FlashAttnFwdSm90INS1_25CollectiveMainloopFwdSm90ILi2EN4cute5tupleIJNS5_1CILi1EEES8_S8_EEENS6_IJNS7_ILi192EEENS7_ILi128EEENS7_ILi96EEEEEELi96ENS_12float_e4m3_tEfNS_4arch4Sm90ELb1ELb0ELb1ELb0ELb0ELb0ELb0ELb1ELb1ELb0ELb0ELb0EEENS1_21CollectiveEpilogueFwdINS6_IJSA_SC_SB_EEES9_NS_10bfloat16_tESG_Li384ELb0ELb0ELb0ELb1EEENS1_30DynamicPersistentTileSchedulerILi384ELi128ELb0ELb0ELb1EEEEEEEEEvNT_6ParamsE --------------------------
	.section	.nv.shared._ZN7cutlass13device_kernelIN5flash11enable_sm90INS1_16FlashAttnFwdSm90INS1_25CollectiveMainloopFwdSm90ILi2EN4cute5tupleIJNS5_1CILi1EEES8_S8_EEENS6_IJNS7_ILi192EEENS7_ILi128EEENS7_ILi96EEEEEELi96ENS_12float_e4m3_tEfNS_4arch4Sm90ELb1ELb0ELb1ELb0ELb0ELb0ELb0ELb1ELb1ELb0ELb0ELb0EEENS1_21CollectiveEpilogueFwdINS6_IJSA_SC_SB_EEES9_NS_10bfloat16_tESG_Li384ELb0ELb0ELb0ELb1EEENS1_30DynamicPersistentTileSchedulerILi384ELi128ELb0ELb0ELb1EEEEEEEEEvNT_6ParamsE,"aw",@nobits
	.sectionflags	@""
	.align	16
	.zero		1024


//--------------------- .nv.shared._ZN7cutlass13device_kernelIN5flash11enable_sm90INS1_16FlashAttnFwdSm90INS1_25CollectiveMainloopFwdSm90ILi2EN4cute5tupleIJNS5_1CILi1EEES8_S8_EEENS6_IJNS7_ILi192EEENS7_ILi128EEENS7_ILi96EEEEEELi96ENS_12float_e4m3_tEfNS_4arch4Sm90ELb1ELb0ELb1ELb1ELb0ELb0ELb0ELb1ELb1ELb0ELb0ELb0EEENS1_21CollectiveEpilogueFwdINS6_IJSA_SC_SB_EEES9_NS_10bfloat16_tESG_Li384ELb1ELb0ELb0ELb1EEENS1_36VarlenDynamicPersistentTileSchedulerILi192ELi128ELi384ELi128ELb0ELb0ELb1ELb1ELb1ELb1EEEEEEEEEvNT_6ParamsE --------------------------
	.section	.nv.shared._ZN7cutlass13device_kernelIN5flash11enable_sm90INS1_16FlashAttnFwdSm90INS1_25CollectiveMainloopFwdSm90ILi2EN4cute5tupleIJNS5_1CILi1EEES8_S8_EEENS6_IJNS7_ILi192EEENS7_ILi128EEENS7_ILi96EEEEEELi96ENS_12float_e4m3_tEfNS_4arch4Sm90ELb1ELb0ELb1ELb1ELb0ELb0ELb0ELb1ELb1ELb0ELb0ELb0EEENS1_21CollectiveEpilogueFwdINS6_IJSA_SC_SB_EEES9_NS_10bfloat16_tESG_Li384ELb1ELb0ELb0ELb1EEENS1_36VarlenDynamicPersistentTileSchedulerILi192ELi128ELi384ELi128ELb0ELb0ELb1ELb1ELb1ELb1EEEEEEEEEvNT_6ParamsE,"aw",@nobits
	.sectionflags	@""
	.align	16
	.zero		1024


//--------------------- .nv.shared._ZN7cutlass13device_kernelIN5flash11enable_sm90INS1_16FlashAttnFwdSm90INS1_25CollectiveMainloopFwdSm90ILi2EN4cute5tupleIJNS5_1CILi1EEES8_S8_EEENS6_IJNS7_ILi192EEENS7_ILi128EEENS7_ILi96EEEEEELi96ENS_12float_e4m3_tEfNS_4arch4Sm90ELb1ELb0ELb1ELb1ELb0ELb1ELb0ELb1ELb1ELb0ELb0ELb0EEENS1_21CollectiveEpilogueFwdINS6_IJSA_SC_SB_EEES9_NS_10bfloat16_tESG_Li384ELb1ELb0ELb0ELb1EEENS1_36VarlenDynamicPersistentTileSchedulerILi192ELi128ELi384ELi128ELb0ELb0ELb1ELb1ELb1ELb1EEEEEEEEEvNT_6ParamsE --------------------------
	.section	.nv.shared._ZN7cutlass13device_kernelIN5flash11enable_sm90INS1_16FlashAttnFwdSm90INS1_25CollectiveMainloopFwdSm90ILi2EN4cute5tupleIJNS5_1CILi1EEES8_S8_EEENS6_IJNS7_ILi192EEENS7_ILi128EEENS7_ILi96EEEEEELi96ENS_12float_e4m3_tEfNS_4arch4Sm90ELb1ELb0ELb1ELb1ELb0ELb1ELb0ELb1ELb1ELb0ELb0ELb0EEENS1_21CollectiveEpilogueFwdINS6_IJSA_SC_SB_EEES9_NS_10bfloat16_tESG_Li384ELb1ELb0ELb0ELb1EEENS1_36VarlenDynamicPersistentTileSchedulerILi192ELi128ELi384ELi128ELb0ELb0ELb1ELb1ELb1ELb1EEEEEEEEEvNT_6ParamsE,"aw",@nobits
	.sectionflags	@""
	.align	16
	.zero		1024


//--------------------- .nv.shared._ZN7cutlass13device_kernelIN5flash11enable_sm90INS1_16FlashAttnFwdSm90INS1_25CollectiveMainloopFwdSm90ILi2EN4cute5tupleIJNS5_1CILi1EEES8_S8_EEENS6_IJNS7_ILi192EEENS7_ILi160EEENS7_ILi64EEEEEELi64ENS_12float_e4m3_tEfNS_4arch4Sm90ELb0ELb0ELb1ELb0ELb0ELb0ELb0ELb1ELb1ELb0ELb0ELb0EEENS1_21CollectiveEpilogueFwdINS6_IJSA_SC_SB_EEES9_NS_10bfloat16_tESG_Li384ELb0ELb0ELb0ELb1EEENS1_29StaticPersistentTileSchedulerILb0EEEEEEEEEvNT_6ParamsE --------------------------
	.section	.nv.shared._ZN7cutlass13device_kernelIN5flash11enable_sm90INS1_16FlashAttnFwdSm90INS1_25CollectiveMainloopFwdSm90ILi2EN4cute5tupleIJNS5_1CILi1EEES8_S8_EEENS6_IJNS7_ILi192EEENS7_ILi160EEENS7_ILi64EEEEEELi64ENS_12float_e4m3_tEfNS_4arch4Sm90ELb0ELb0ELb1ELb0ELb0ELb0ELb0ELb1ELb1ELb0ELb0ELb0EEENS1_21CollectiveEpilogueFwdINS6_IJSA_SC_SB_EEES9_NS_10bfloat16_tESG_Li384ELb0ELb0ELb0ELb1EEENS1_29StaticPersistentTileSchedulerILb0EEEEEEEEEvNT_6ParamsE,"aw",@nobits
	.sectionflags	@""
	.align	16
	.zero		1024


//--------------------- .nv.shared._ZN7cutlass13device_kernelIN5flash11enable_sm90INS1_16FlashAttnFwdSm90INS1_25CollectiveMainloopFwdSm90ILi2EN4cute5tupleIJNS5_1CILi1EEES8_S8_EEENS6_IJNS7_ILi192EEENS7_ILi160EEENS7_ILi64EEEEEELi64ENS_12float_e4m3_tEfNS_4arch4Sm90ELb0ELb0ELb1ELb1ELb0ELb0ELb0ELb1ELb1ELb0ELb0ELb0EEENS1_21CollectiveEpilogueFwdINS6_IJSA_SC_SB_EEES9_NS_10bfloat16_tESG_Li384ELb1ELb0ELb0ELb1EEENS1_36VarlenDynamicPersistentTileSchedulerILi192ELi160ELi384ELi128ELb0ELb0ELb1ELb0ELb1ELb1EEEEEEEEEvNT_6ParamsE --------------------------
	.section	.nv.shared._ZN7cutlass13device_kernelIN5flash11enable_sm90INS1_16FlashAttnFwdSm90INS1_25CollectiveMainloopFwdSm90ILi2EN4cute5tupleIJNS5_1CILi1EEES8_S8_EEENS6_IJNS7_ILi192EEENS7_ILi160EEENS7_ILi64EEEEEELi64ENS_12float_e4m3_tEfNS_4arch4Sm90ELb0ELb0ELb1ELb1ELb0ELb0ELb0ELb1ELb1ELb0ELb0ELb0EEENS1_21CollectiveEpilogueFwdINS6_IJSA_SC_SB_EEES9_NS_10bfloat16_tESG_Li384ELb1ELb0ELb0ELb1EEENS1_36VarlenDynamicPersistentTileSchedulerILi192ELi160ELi384ELi128ELb0ELb0ELb1ELb0ELb1ELb1EEEEEEEEEvNT_6ParamsE,"aw",@nobits
	.sectionflags	@""
	.align	16
	.zero		1024


//--------------------- .nv.shared._ZN7cutlass13device_kernelIN5flash11enable_sm90INS1_16FlashAttnFwdSm90INS1_25CollectiveMainloopFwdSm90ILi2EN4cute5tupleIJNS5_1CILi1EEES8_S8_EEENS6_IJNS7_ILi192EEENS7_ILi160EEENS7_ILi64EEEEEELi64ENS_12float_e4m3_tEfNS_4arch4Sm90ELb0ELb0ELb1ELb1ELb0ELb1ELb0ELb1ELb1ELb0ELb0ELb0EEENS1_21CollectiveEpilogueFwdINS6_IJSA_SC_SB_EEES9_NS_10bfloat16_tESG_Li384ELb1ELb0ELb0ELb1EEENS1_36VarlenDynamicPersistentTileSchedulerILi192ELi160ELi384ELi128ELb0ELb0ELb1ELb0ELb1ELb1EEEEEEEEEvNT_6ParamsE --------------------------
	.section	.nv.shared._ZN7cutlass13device_kernelIN5flash11enable_sm90INS1_16FlashAttnFwdSm90INS1_25CollectiveMainloopFwdSm90ILi2EN4cute5tupleIJNS5_1CILi1EEES8_S8_EEENS6_IJNS7_ILi192EEENS7_ILi160EEENS7_ILi64EEEEEELi64ENS_12float_e4m3_tEfNS_4arch4Sm90ELb0ELb0ELb1ELb1ELb0ELb1ELb0ELb1ELb1ELb0ELb0ELb0EEENS1_21CollectiveEpilogueFwdINS6_IJSA_SC_SB_EEES9_NS_10bfloat16_tESG_Li384ELb1ELb0ELb0ELb1EEENS1_36VarlenDynamicPersistentTileSchedulerILi192ELi160ELi384ELi128ELb0ELb0ELb1ELb0ELb1ELb1EEEEEEEEEvNT_6ParamsE,"aw",@nobits
	.sectionflags	@""
	.align	16
	.zero		1024


//--------------------- .nv.shared._ZN7cutlass13device_kernelIN5flash11enable_sm90INS1_16FlashAttnFwdSm90INS1_25CollectiveMainloopFwdSm90ILi2EN4cute5tupleIJNS5_1CILi1EEES8_S8_EEENS6_IJNS7_ILi192EEENS7_ILi160EEENS7_ILi64EEEEEELi64ENS_12float_e4m3_tEfNS_4arch4Sm90ELb0ELb1ELb1ELb0ELb0ELb0ELb0ELb1ELb1ELb0ELb0ELb0EEENS1_21CollectiveEpilogueFwdINS6_IJSA_SC_SB_EEES9_NS_10bfloat16_tESG_Li384ELb0ELb0ELb0ELb1EEENS1_30DynamicPersistentTileSchedulerILi384ELi128ELb0ELb0ELb1EEEEEEEEEvNT_6ParamsE --------------------------
	.section	.nv.shared._ZN7cutlass13device_kernelIN5flash11enable_sm90INS1_16FlashAttnFwdSm90INS1_25CollectiveMainloopFwdSm90ILi2EN4cute5tupleIJNS5_1CILi1EEES8_S8_EEENS6_IJNS7_ILi192EEENS7_ILi160EEENS7_ILi64EEEEEELi64ENS_12float_e4m3_tEfNS_4arch4Sm90ELb0ELb1ELb1ELb0ELb0ELb0ELb0ELb1ELb1ELb0ELb0ELb0EEENS1_21CollectiveEpilogueFwdINS6_IJSA_SC_SB_EEES9_NS_10bfloat16_tESG_Li384ELb0ELb0ELb0ELb1EEENS1_30DynamicPersistentTileSchedulerILi384ELi128ELb0ELb0ELb1EEEEEEEEEvNT_6ParamsE,"aw",@nobits
	.sectionflags	@""
	.align	16
	.zero		1024


//--------------------- .nv.shared._ZN7cutlass13device_kernelIN5flash11enable_sm90INS1_16FlashAttnFwdSm90INS1_25CollectiveMainloopFwdSm90ILi2EN4cute5tupleIJNS5_1CILi1EEES8_S8_EEENS6_IJNS7_ILi192EEENS7_ILi160EEENS7_ILi64EEEEEELi64ENS_12float_e4m3_tEfNS_4arch4Sm90ELb0ELb1ELb1ELb1ELb0ELb0ELb0ELb1ELb1ELb0ELb0ELb0EEENS1_21CollectiveEpilogueFwdINS6_IJSA_SC_SB_EEES9_NS_10bfloat16_tESG_Li384ELb1ELb0ELb0ELb1EEENS1_36VarlenDynamicPersistentTileSchedulerILi192ELi160ELi384ELi128ELb0ELb0ELb1ELb1ELb0ELb1EEEEEEEEEvNT_6ParamsE --------------------------
	.section	.nv.shared._ZN7cutlass13device_kernelIN5flash11enable_sm90INS1_16FlashAttnFwdSm90INS1_25CollectiveMainloopFwdSm90ILi2EN4cute5tupleIJNS5_1CILi1EEES8_S8_EEENS6_IJNS7_ILi192EEENS7_ILi160EEENS7_ILi64EEEEEELi64ENS_12float_e4m3_tEfNS_4arch4Sm90ELb0ELb1ELb1ELb1ELb0ELb0ELb0ELb1ELb1ELb0ELb0ELb0EEENS1_21CollectiveEpilogueFwdINS6_IJSA_SC_SB_EEES9_NS_10bfloat16_tESG_Li384ELb1ELb0ELb0ELb1EEENS1_36VarlenDynamicPersistentTileSchedulerILi192ELi160ELi384ELi128ELb0ELb0ELb1ELb1ELb0ELb1EEEEEEEEEvNT_6ParamsE,"aw",@nobits
	.sectionflags	@""
	.align	16
	.zero		1024


//--------------------- .nv.shared._ZN7cutlass13device_kernelIN5flash11enable_sm90INS1_16FlashAttnFwdSm90INS1_25CollectiveMainloopFwdSm90ILi2EN4cute5tupleIJNS5_1CILi1EEES8_S8_EEENS6_IJNS7_ILi192EEENS7_ILi160EEENS7_ILi64EEEEEELi64ENS_12float_e4m3_tEfNS_4arch4Sm90ELb0ELb1ELb1ELb1ELb0ELb1ELb0ELb1ELb1ELb0ELb0ELb0EEENS1_21CollectiveEpilogueFwdINS6_IJSA_SC_SB_EEES9_NS_10bfloat16_tESG_Li384ELb1ELb0ELb0ELb1EEENS1_36VarlenDynamicPersistentTileSchedulerILi192ELi160ELi384ELi128ELb0ELb0ELb1ELb1ELb0ELb1EEEEEEEEEvNT_6ParamsE --------------------------
	.section	.nv.shared._ZN7cutlass13device_kernelIN5flash11enable_sm90INS1_16FlashAttnFwdSm90INS1_25CollectiveMainloopFwdSm90ILi2EN4cute5tupleIJNS5_1CILi1EEES8_S8_EEENS6_IJNS7_ILi192EEENS7_ILi160EEENS7_ILi64EEEEEELi64ENS_12float_e4m3_tEfNS_4arch4Sm90ELb0ELb1ELb1ELb1ELb0ELb1ELb0ELb1ELb1ELb0ELb0ELb0EEENS1_21CollectiveEpilogueFwdINS6_IJSA_SC_SB_EEES9_NS_10bfloat16_tESG_Li384ELb1ELb0ELb0ELb1EEENS1_36VarlenDynamicPersistentTileSchedulerILi192ELi160ELi384ELi128ELb0ELb0ELb1ELb1ELb0ELb1EEEEEEEEEvNT_6ParamsE,"aw",@nobits
	.sectionflags	@""
	.align	16
	.zero		1024


//--------------------- .nv.shared._ZN7cutlass13device_kernelIN5flash11enable_sm90INS1_16FlashAttnFwdSm90INS1_25CollectiveMainloopFwdSm90ILi2EN4cute5tupleIJNS5_1CILi1EEES8_S8_EEENS6_IJNS7_ILi192EEENS7_ILi160EEENS7_ILi64EEEEEELi64ENS_12float_e4m3_tEfNS_4arch4Sm90ELb1ELb0ELb1ELb0ELb0ELb0ELb0ELb1ELb1ELb0ELb0ELb0EEENS1_21CollectiveEpilogueFwdINS6_IJSA_SC_SB_EEES9_NS_10bfloat16_tESG_Li384ELb0ELb0ELb0ELb1EEENS1_30DynamicPersistentTileSchedulerILi384ELi128ELb0ELb0ELb1EEEEEEEEEvNT_6ParamsE --------------------------
	.section	.nv.shared._ZN7cutlass13device_kernelIN5flash11enable_sm90INS1_16FlashAttnFwdSm90INS1_25CollectiveMainloopFwdSm90ILi2EN4cute5tupleIJNS5_1CILi1EEES8_S8_EEENS6_IJNS7_ILi192EEENS7_ILi160EEENS7_ILi64EEEEEELi64ENS_12float_e4m3_tEfNS_4arch4Sm90ELb1ELb0ELb1ELb0ELb0ELb0ELb0ELb1ELb1ELb0ELb0ELb0EEENS1_21CollectiveEpilogueFwdINS6_IJSA_SC_SB_EEES9_NS_10bfloat16_tESG_Li384ELb0ELb0ELb0ELb1EEENS1_30DynamicPersistentTileSchedulerILi384ELi128ELb0ELb0ELb1EEEEEEEEEvNT_6ParamsE,"aw",@nobits
	.sectionflags	@""
	.align	16
	.zero		1024


//--------------------- .nv.shared._ZN7cutlass13device_kernelIN5flash11enable_sm90INS1_16FlashAttnFwdSm90INS1_25CollectiveMainloopFwdSm90ILi2EN4cute5tupleIJNS5_1CILi1EEES8_S8_EEENS6_IJNS7_ILi192EEENS7_ILi160EEENS7_ILi64EEEEEELi64ENS_12float_e4m3_tEfNS_4arch4Sm90ELb1ELb0ELb1ELb1ELb0ELb0ELb0ELb1ELb1ELb0ELb0ELb0EEENS1_21CollectiveEpilogueFwdINS6_IJSA_SC_SB_EEES9_NS_10bfloat16_tESG_Li384ELb1ELb0ELb0ELb1EEENS1_36VarlenDynamicPersistentTileSchedulerILi192ELi160ELi384ELi128ELb0ELb0ELb1ELb1ELb1ELb1EEEEEEEEEvNT_6ParamsE --------------------------
	.section	.nv.shared._ZN7cutlass13device_kernelIN5flash11enable_sm90INS1_16FlashAttnFwdSm90INS1_25CollectiveMainloopFwdSm90ILi2EN4cute5tupleIJNS5_1CILi1EEES8_S8_EEENS6_IJNS7_ILi192EEENS7_ILi160EEENS7_ILi64EEEEEELi64ENS_12float_e4m3_tEfNS_4arch4Sm90ELb1ELb0ELb1ELb1ELb0ELb0ELb0ELb1ELb1ELb0ELb0ELb0EEENS1_21CollectiveEpilogueFwdINS6_IJSA_SC_SB_EEES9_NS_10bfloat16_tESG_Li384ELb1ELb0ELb0ELb1EEENS1_36VarlenDynamicPersistentTileSchedulerILi192ELi160ELi384ELi128ELb0ELb0ELb1ELb1ELb1ELb1EEEEEEEEEvNT_6ParamsE,"aw",@nobits
	.sectionflags	@""
	.align	16
	.zero		1024


//--------------------- .nv.shared._ZN7cutlass13device_kernelIN5flash11enable_sm90INS1_16FlashAttnFwdSm90INS1_25CollectiveMainloopFwdSm90ILi2EN4cute5tupleIJNS5_1CILi1EEES8_S8_EEENS6_IJNS7_ILi192EEENS7_ILi160EEENS7_ILi64EEEEEELi64ENS_12float_e4m3_tEfNS_4arch4Sm90ELb1ELb0ELb1ELb1ELb0ELb1ELb0ELb1ELb1ELb0ELb0ELb0EEENS1_21CollectiveEpilogueFwdINS6_IJSA_SC_SB_EEES9_NS_10bfloat16_tESG_Li384ELb1ELb0ELb0ELb1EEENS1_36VarlenDynamicPersistentTileSchedulerILi192ELi160ELi384ELi128ELb0ELb0ELb1ELb1ELb1ELb1EEEEEEEEEvNT_6ParamsE --------------------------
	.section	.nv.shared._ZN7cutlass13device_kernelIN5flash11enable_sm90INS1_16FlashAttnFwdSm90INS1_25CollectiveMainloopFwdSm90ILi2EN4cute5tupleIJNS5_1CILi1EEES8_S8_EEENS6_IJNS7_ILi192EEENS7_ILi160EEENS7_ILi64EEEEEELi64ENS_12float_e4m3_tEfNS_4arch4Sm90ELb1ELb0ELb1ELb1ELb0ELb1ELb0ELb1ELb1ELb0ELb0ELb0EEENS1_21CollectiveEpilogueFwdINS6_IJSA_SC_SB_EEES9_NS_10bfloat16_tESG_Li384ELb1ELb0ELb0ELb1EEENS1_36VarlenDynamicPersistentTileSchedulerILi192ELi160ELi384ELi128ELb0ELb0ELb1ELb1ELb1ELb1EEEEEEEEEvNT_6ParamsE,"aw",@nobits
	.sectionflags	@""
	.align	16
	.zero		1024


//--------------------- .nv.constant0._ZN7cutlass13device_kernelIN5flash11enable_sm90INS1_16FlashAttnFwdSm90INS1_25CollectiveMainloopFwdSm90ILi2EN4cute5tupleIJNS5_1CILi1EEES8_S8_EEENS6_IJNS7_ILi128EEESA_NS7_ILi256EEEEEELi256ENS_12float_e4m3_tEfNS_4arch4Sm90ELb0ELb0ELb1ELb0ELb0ELb0ELb0ELb1ELb1ELb0ELb0ELb0EEENS1_21CollectiveEpilogueFwdINS6_IJSA_SB_SA_EEES9_NS_10bfloat16_tESF_Li256ELb0ELb0ELb0ELb1EEENS1_29StaticPersistentTileSchedulerILb0EEEEEEEEEvNT_6ParamsE --------------------------
	.section	.nv.constant0._ZN7cutlass13device_kernelIN5flash11enable_sm90INS1_16FlashAttnFwdSm90INS1_25CollectiveMainloopFwdSm90ILi2EN4cute5tupleIJNS5_1CILi1EEES8_S8_EEENS6_IJNS7_ILi128EEESA_NS7_ILi256EEEEEELi256ENS_12float_e4m3_tEfNS_4arch4Sm90ELb0ELb0ELb1ELb0ELb0ELb0ELb0ELb1ELb1ELb0ELb0ELb0EEENS1_21CollectiveEpilogueFwdINS6_IJSA_SB_SA_EEES9_NS_10bfloat16_tESF_Li256ELb0ELb0ELb0ELb1EEENS1_29StaticPersistentTileSchedulerILb0EEEEEEEEEvNT_6ParamsE,"a",@progbits
	.sectionflags	@""
	.align	4
.nv.constant0._ZN7cutlass13device_kernelIN5flash11enable_sm90INS1_16FlashAttnFwdSm90INS1_25CollectiveMainloopFwdSm90ILi2EN4cute5tupleIJNS5_1CILi1EEES8_S8_EEENS6_IJNS7_ILi128EEESA_NS7_ILi256EEEEEELi256ENS_12float_e4m3_tEfNS_4arch4Sm90ELb0ELb0ELb1ELb0ELb0ELb0ELb0ELb1ELb1ELb0ELb0ELb0EEENS1_21CollectiveEpilogueFwdINS6_IJSA_SB_SA_EEES9_NS_10bfloat16_tESF_Li256ELb0ELb0ELb0ELb1EEENS1_29StaticPersistentTileSchedulerILb0EEEEEEEEEvNT_6ParamsE:
	.zero		3584


//--------------------- .nv.constant0._ZN7cutlass13device_kernelIN5flash11enable_sm90INS1_16FlashAttnFwdSm90INS1_25CollectiveMainloopFwdSm90ILi2EN4cute5tupleIJNS5_1CILi1EEES8_S8_EEENS6_IJNS7_ILi128EEESA_NS7_ILi256EEEEEELi256ENS_12float_e4m3_tEfNS_4arch4Sm90ELb0ELb0ELb1ELb1ELb0ELb0ELb0ELb1ELb1ELb0ELb0ELb0EEENS1_21CollectiveEpilogueFwdINS6_IJSA_SB_SA_EEES9_NS_10bfloat16_tESF_Li256ELb1ELb0ELb0ELb1EEENS1_36VarlenDynamicPersistentTileSchedulerILi128ELi128ELi256ELi128ELb0ELb0ELb1ELb0ELb1ELb1EEEEEEEEEvNT_6ParamsE --------------------------
	.section	.nv.constant0._ZN7cutlass13device_kernelIN5flash11enable_sm90INS1_16FlashAttnFwdSm90INS1_25CollectiveMainloopFwdSm90ILi2EN4cute5tupleIJNS5_1CILi1EEES8_S8_EEENS6_IJNS7_ILi128EEESA_NS7_ILi256EEEEEELi256ENS_12float_e4m3_tEfNS_4arch4Sm90ELb0ELb0ELb1ELb1ELb0ELb0ELb0ELb1ELb1ELb0ELb0ELb0EEENS1_21CollectiveEpilogueFwdINS6_IJSA_SB_SA_EEES9_NS_10bfloat16_tESF_Li256ELb1ELb0ELb0ELb1EEENS1_36VarlenDynamicPersistentTileSchedulerILi128ELi128ELi256ELi128ELb0ELb0ELb1ELb0ELb1ELb1EEEEEEEEEvNT_6ParamsE,"a",@progbits
	.sectionflags	@""
	.align	4
.nv.constant0._ZN7cutlass13device_kernelIN5flash11enable_sm90INS1_16FlashAttnFwdSm90INS1_25CollectiveMainloopFwdSm90ILi2EN4cute5tupleIJNS5_1CILi1EEES8_S8_EEENS6_IJNS7_ILi128EEESA_NS7_ILi256EEEEEELi256ENS_12float_e4m3_tEfNS_4arch4Sm90ELb0ELb0ELb1ELb1ELb0ELb0ELb0ELb1ELb1ELb0ELb0ELb0EEENS1_21CollectiveEpilogueFwdINS6_IJSA_SB_SA_EEES9_NS_10bfloat16_tESF_Li256ELb1ELb0ELb0ELb1EEENS1_36VarlenDynamicPersistentTileSchedulerILi128ELi128ELi256ELi128ELb0ELb0ELb1ELb0ELb1ELb1EEEEEEEEEvNT_6ParamsE:
	.zero		3200


//--------------------- .nv.constant0._ZN7cutlass13device_kernelIN5flash11enable_sm90INS1_16FlashAttnFwdSm90INS1_25CollectiveMainloopFwdSm90ILi2EN4cute5tupleIJNS5_1CILi1EEES8_S8_EEENS6_IJNS7_ILi128EEESA_NS7_ILi256EEEEEELi256ENS_12float_e4m3_tEfNS_4arch4Sm90ELb0ELb0ELb1ELb1ELb0ELb1ELb0ELb1ELb1ELb0ELb0ELb0EEENS1_21CollectiveEpilogueFwdINS6_IJSA_SB_SA_EEES9_NS_10bfloat16_tESF_Li256ELb1ELb0ELb0ELb1EEENS1_36VarlenDynamicPersistentTileSchedulerILi128ELi128ELi256ELi128ELb0ELb0ELb1ELb0ELb1ELb1EEEEEEEEEvNT_6ParamsE --------------------------
	.section	.nv.constant0._ZN7cutlass13device_kernelIN5flash11enable_sm90INS1_16FlashAttnFwdSm90INS1_25CollectiveMainloopFwdSm90ILi2EN4cute5tupleIJNS5_1CILi1EEES8_S8_EEENS6_IJNS7_ILi128EEESA_NS7_ILi256EEEEEELi256ENS_12float_e4m3_tEfNS_4arch4Sm90ELb0ELb0ELb1ELb1ELb0ELb1ELb0ELb1ELb1ELb0ELb0ELb0EEENS1_21CollectiveEpilogueFwdINS6_IJSA_SB_SA_EEES9_NS_10bfloat16_tESF_Li256ELb1ELb0ELb0ELb1EEENS1_36VarlenDynamicPersistentTileSchedulerILi128ELi128ELi256ELi128ELb0ELb0ELb1ELb0ELb1ELb1EEEEEEEEEvNT_6ParamsE,"a",@progbits
	.sectionflags	@""
	.align	4
.nv.constant0._ZN7cutlass13device_kernelIN5flash11enable_sm90INS1_16FlashAttnFwdSm90INS1_25CollectiveMainloopFwdSm90ILi2EN4cute5tupleIJNS5_1CILi1EEES8_S8_EEENS6_IJNS7_ILi128EEESA_NS7_ILi256EEEEEELi256ENS_12float_e4m3_tEfNS_4arch4Sm90ELb0ELb0ELb1ELb1ELb0ELb1ELb0ELb1ELb1ELb0ELb0ELb0EEENS1_21CollectiveEpilogueFwdINS6_IJSA_SB_SA_EEES9_NS_10bfloat16_tESF_Li256ELb1ELb0ELb0ELb1EEENS1_36VarlenDynamicPersistentTileSchedulerILi128ELi128ELi256ELi128ELb0ELb0ELb1ELb0ELb1ELb1EEEEEEEEEvNT_6ParamsE:
	.zero		3200


//--------------------- .nv.constant0._ZN7cutlass13device_kernelIN5flash11enable_sm90INS1_16FlashAttnFwdSm90INS1_25CollectiveMainloopFwdSm90ILi2EN4cute5tupleIJNS5_1CILi1EEES8_S8_EEENS6_IJNS7_ILi128EEENS7_ILi64EEENS7_ILi256EEEEEELi256ENS_12float_e4m3_tEfNS_4arch4Sm90ELb0ELb1ELb1ELb0ELb0ELb0ELb0ELb1ELb1ELb0ELb0ELb0EEENS1_21CollectiveEpilogueFwdINS6_IJSA_SC_SB_EEES9_NS_10bfloat16_tESG_Li256ELb0ELb0ELb0ELb1EEENS1_30DynamicPersistentTileSchedulerILi256ELi128ELb0ELb0ELb1EEEEEEEEEvNT_6ParamsE --------------------------
	.section	.nv.constant0._ZN7cutlass13device_kernelIN5flash11enable_sm90INS1_16FlashAttnFwdSm90INS1_25CollectiveMainloopFwdSm90ILi2EN4cute5tupleIJNS5_1CILi1EEES8_S8_EEENS6_IJNS7_ILi128EEENS7_ILi64EEENS7_ILi256EEEEEELi256ENS_12float_e4m3_tEfNS_4arch4Sm90ELb0ELb1ELb1ELb0ELb0ELb0ELb0ELb1ELb1ELb0ELb0ELb0EEENS1_21CollectiveEpilogueFwdINS6_IJSA_SC_SB_EEES9_NS_10bfloat16_tESG_Li256ELb0ELb0ELb0ELb1EEENS1_30DynamicPersistentTileSchedulerILi256ELi128ELb0ELb0ELb1EEEEEEEEEvNT_6ParamsE,"a",@progbits
	.sectionflags	@""
	.align	4
.nv.constant0._ZN7cutlass13device_kernelIN5flash11enable_sm90INS1_16FlashAttnFwdSm90INS1_25CollectiveMainloopFwdSm90ILi2EN4cute5tupleIJNS5_1CILi1EEES8_S8_EEENS6_IJNS7_ILi128EEENS7_ILi64EEENS7_ILi256EEEEEELi256ENS_12float_e4m3_tEfNS_4arch4Sm90ELb0ELb1ELb1ELb0ELb0ELb0ELb0ELb1ELb1ELb0ELb0ELb0EEENS1_21CollectiveEpilogueFwdINS6_IJSA_SC_SB_EEES9_NS_10bfloat16_tESG_Li256ELb0ELb0ELb0ELb1EEENS1_30DynamicPersistentTileSchedulerILi256ELi128ELb0ELb0ELb1EEEEEEEEEvNT_6ParamsE:
	.zero		3584


//--------------------- .nv.constant0._ZN7cutlass13device_kernelIN5flash11enable_sm90INS1_16FlashAttnFwdSm90INS1_25CollectiveMainloopFwdSm90ILi2EN4cute5tupleIJNS5_1CILi1EEES8_S8_EEENS6_IJNS7_ILi128EEENS7_ILi64EEENS7_ILi256EEEEEELi256ENS_12float_e4m3_tEfNS_4arch4Sm90ELb0ELb1ELb1ELb1ELb0ELb0ELb0ELb1ELb1ELb0ELb0ELb0EEENS1_21CollectiveEpilogueFwdINS6_IJSA_SC_SB_EEES9_NS_10bfloat16_tESG_Li256ELb1ELb0ELb0ELb1EEENS1_36VarlenDynamicPersistentTileSchedulerILi128ELi64ELi256ELi128ELb0ELb0ELb1ELb1ELb0ELb1EEEEEEEEEvNT_6ParamsE --------------------------
	.section	.nv.constant0._ZN7cutlass13device_kernelIN5flash11enable_sm90INS1_16FlashAttnFwdSm90INS1_25CollectiveMainloopFwdSm90ILi2EN4cute5tupleIJNS5_1CILi1EEES8_S8_EEENS6_IJNS7_ILi128EEENS7_ILi64EEENS7_ILi256EEEEEELi256ENS_12float_e4m3_tEfNS_4arch4Sm90ELb0ELb1ELb1ELb1ELb0ELb0ELb0ELb1ELb1ELb0ELb0ELb0EEENS1_21CollectiveEpilogueFwdINS6_IJSA_SC_SB_EEES9_NS_10bfloat16_tESG_Li256ELb1ELb0ELb0ELb1EEENS1_36VarlenDynamicPersistentTileSchedulerILi128ELi64ELi256ELi128ELb0ELb0ELb1ELb1ELb0ELb1EEEEEEEEEvNT_6ParamsE,"a",@progbits
	.sectionflags	@""
	.align	4
.nv.constant0._ZN7cutlass13device_kernelIN5flash11enable_sm90INS1_16FlashAttnFwdSm90INS1_25CollectiveMainloopFwdSm90ILi2EN4cute5tupleIJNS5_1CILi1EEES8_S8_EEENS6_IJNS7_ILi128EEENS7_ILi64EEENS7_ILi256EEEEEELi256ENS_12float_e4m3_tEfNS_4arch4Sm90ELb0ELb1ELb1ELb1ELb0ELb0ELb0ELb1ELb1ELb0ELb0ELb0EEENS1_21CollectiveEpilogueFwdINS6_IJSA_SC_SB_EEES9_NS_10bfloat16_tESG_Li256ELb1ELb0ELb0ELb1EEENS1_36VarlenDynamicPersistentTileSchedulerILi128ELi64ELi256ELi128ELb0ELb0ELb1ELb1ELb0ELb1EEEEEEEEEvNT_6ParamsE:
	.zero		3200


//--------------------- .nv.constant0._ZN7cutlass13device_kernelIN5flash11enable_sm90INS1_16FlashAttnFwdSm90INS1_25CollectiveMainloopFwdSm90ILi2EN4cute5tupleIJNS5_1CILi1EEES8_S8_EEENS6_IJNS7_ILi128EEENS7_ILi64EEENS7_ILi256EEEEEELi256ENS_12float_e4m3_tEfNS_4arch4Sm90ELb0ELb1ELb1ELb1ELb0ELb1ELb0ELb1ELb1ELb0ELb0ELb0EEENS1_21CollectiveEpilogueFwdINS6_IJSA_SC_SB_EEES9_NS_10bfloat16_tESG_Li256ELb1ELb0ELb0ELb1EEENS1_36VarlenDynamicPersistentTileSchedulerILi128ELi64ELi256ELi128ELb0ELb0ELb1ELb1ELb0ELb1EEEEEEEEEvNT_6ParamsE --------------------------
	.section	.nv.constant0._ZN7cutlass13device_kernelIN5flash11enable_sm90INS1_16FlashAttnFwdSm90INS1_25CollectiveMainloopFwdSm90ILi2EN4cute5tupleIJNS5_1CILi1EEES8_S8_EEENS6_IJNS7_ILi128EEENS7_ILi64EEENS7_ILi256EEEEEELi256ENS_12float_e4m3_tEfNS_4arch4Sm90ELb0ELb1ELb1ELb1ELb0ELb1ELb0ELb1ELb1ELb0ELb0ELb0EEENS1_21CollectiveEpilogueFwdINS6_IJSA_SC_SB_EEES9_NS_10bfloat16_tESG_Li256ELb1ELb0ELb0ELb1EEENS1_36VarlenDynamicPersistentTileSchedulerILi128ELi64ELi256ELi128ELb0ELb0ELb1ELb1ELb0ELb1EEEEEEEEEvNT_6ParamsE,"a",@progbits
	.sectionflags	@""
	.align	4
.nv.constant0._ZN7cutlass13device_kernelIN5flash11enable_sm90INS1_16FlashAttnFwdSm90INS1_25CollectiveMainloopFwdSm90ILi2EN4cute5tupleIJNS5_1CILi1EEES8_S8_EEENS6_IJNS7_ILi128EEENS7_ILi64EEENS7_ILi256EEEEEELi256ENS_12float_e4m3_tEfNS_4arch4Sm90ELb0ELb1ELb1ELb1ELb0ELb1ELb0ELb1ELb1ELb0ELb0ELb0EEENS1_21CollectiveEpilogueFwdINS6_IJSA_SC_SB_EEES9_NS_10bfloat16_tESG_Li256ELb1ELb0ELb0ELb1EEENS1_36VarlenDynamicPersistentTileSchedulerILi128ELi64ELi256ELi128ELb0ELb0ELb1ELb1ELb0ELb1EEEEEEEEEvNT_6ParamsE:
	.zero		3200


//--------------------- .nv.constant0._ZN7cutlass13device_kernelIN5flash11enable_sm90INS1_16FlashAttnFwdSm90INS1_25CollectiveMainloopFwdSm90ILi2EN4cute5tupleIJNS5_1CILi1EEES8_S8_EEENS6_IJNS7_ILi128EEESA_NS7_ILi256EEEEEELi256ENS_12float_e4m3_tEfNS_4arch4Sm90ELb1ELb0ELb1ELb0ELb0ELb0ELb0ELb1ELb1ELb0ELb0ELb0EEENS1_21CollectiveEpilogueFwdINS6_IJSA_SB_SA_EEES9_NS_10bfloat16_tESF_Li256ELb0ELb0ELb0ELb1EEENS1_30DynamicPersistentTileSchedulerILi256ELi128ELb0ELb0ELb1EEEEEEEEEvNT_6ParamsE --------------------------
	.section	.nv.constant0._ZN7cutlass13device_kernelIN5flash11enable_sm90INS1_16FlashAttnFwdSm90INS1_25CollectiveMainloopFwdSm90ILi2EN4cute5tupleIJNS5_1CILi1EEES8_S8_EEENS6_IJNS7_ILi128EEESA_NS7_ILi256EEEEEELi256ENS_12float_e4m3_tEfNS_4arch4Sm90ELb1ELb0ELb1ELb0ELb0ELb0ELb0ELb1ELb1ELb0ELb0ELb0EEENS1_21CollectiveEpilogueFwdINS6_IJSA_SB_SA_EEES9_NS_10bfloat16_tESF_Li256ELb0ELb0ELb0ELb1EEENS1_30DynamicPersistentTileSchedulerILi256ELi128ELb0ELb0ELb1EEEEEEEEEvNT_6ParamsE,"a",@progbits
	.sectionflags	@""
	.align	4
.nv.constant0._ZN7cutlass13device_kernelIN5flash11enable_sm90INS1_16FlashAttnFwdSm90INS1_25CollectiveMainloopFwdSm90ILi2EN4cute5tupleIJNS5_1CILi1EEES8_S8_EEENS6_IJNS7_ILi128EEESA_NS7_ILi256EEEEEELi256ENS_12float_e4m3_tEfNS_4arch4Sm90ELb1ELb0ELb1ELb0ELb0ELb0ELb0ELb1ELb1ELb0ELb0ELb0EEENS1_21CollectiveEpilogueFwdINS6_IJSA_SB_SA_EEES9_NS_10bfloat16_tESF_Li256ELb0ELb0ELb0ELb1EEENS1_30DynamicPersistentTileSchedulerILi256ELi128ELb0ELb0ELb1EEEEEEEEEvNT_6ParamsE:
	.zero		3584


//--------------------- .nv.constant0._ZN7cutlass13device_kernelIN5flash11enable_sm90INS1_16FlashAttnFwdSm90INS1_25CollectiveMainloopFwdSm90ILi2EN4cute5tupleIJNS5_1CILi1EEES8_S8_EEENS6_IJNS7_ILi128EEESA_NS7_ILi256EEEEEELi256ENS_12float_e4m3_tEfNS_4arch4Sm90ELb1ELb0ELb1ELb1ELb0ELb0ELb0ELb1ELb1ELb0ELb0ELb0EEENS1_21CollectiveEpilogueFwdINS6_IJSA_SB_SA_EEES9_NS_10bfloat16_tESF_Li256ELb1ELb0ELb0ELb1EEENS1_36VarlenDynamicPersistentTileSchedulerILi128ELi128ELi256ELi128ELb0ELb0ELb1ELb1ELb1ELb1EEEEEEEEEvNT_6ParamsE --------------------------
	.section	.nv.constant0._ZN7cutlass13device_kernelIN5flash11enable_sm90INS1_16FlashAttnFwdSm90INS1_25CollectiveMainloopFwdSm90ILi2EN4cute5tupleIJNS5_1CILi1EEES8_S8_EEENS6_IJNS7_ILi128EEESA_NS7_ILi256EEEEEELi256ENS_12float_e4m3_tEfNS_4arch4Sm90ELb1ELb0ELb1ELb1ELb0ELb0ELb0ELb1ELb1ELb0ELb0ELb0EEENS1_21CollectiveEpilogueFwdINS6_IJSA_SB_SA_EEES9_NS_10bfloat16_tESF_Li256ELb1ELb0ELb0ELb1EEENS1_36VarlenDynamicPersistentTileSchedulerILi128ELi128ELi256ELi128ELb0ELb0ELb1ELb1ELb1ELb1EEEEEEEEEvNT_6ParamsE,"a",@progbits
	.sectionflags	@""
	.align	4
.nv.constant0._ZN7cutlass13device_kernelIN5flash11enable_sm90INS1_16FlashAttnFwdSm90INS1_25CollectiveMainloopFwdSm90ILi2EN4cute5tupleIJNS5_1CILi1EEES8_S8_EEENS6_IJNS7_ILi128EEESA_NS7_ILi256EEEEEELi256ENS_12float_e4m3_tEfNS_4arch4Sm90ELb1ELb0ELb1ELb1ELb0ELb0ELb0ELb1ELb1ELb0ELb0ELb0EEENS1_21CollectiveEpilogueFwdINS6_IJSA_SB_SA_EEES9_NS_10bfloat16_tESF_Li256ELb1ELb0ELb0ELb1EEENS1_36VarlenDynamicPersistentTileSchedulerILi128ELi128ELi256ELi128ELb0ELb0ELb1ELb1ELb1ELb1EEEEEEEEEvNT_6ParamsE:
	.zero		3200


//--------------------- .nv.constant0._ZN7cutlass13device_kernelIN5flash11enable_sm90INS1_16FlashAttnFwdSm90INS1_25CollectiveMainloopFwdSm90ILi2EN4cute5tupleIJNS5_1CILi1EEES8_S8_EEENS6_IJNS7_ILi128EEESA_NS7_ILi256EEEEEELi256ENS_12float_e4m3_tEfNS_4arch4Sm90ELb1ELb0ELb1ELb1ELb0ELb1ELb0ELb1ELb1ELb0ELb0ELb0EEENS1_21CollectiveEpilogueFwdINS6_IJSA_SB_SA_EEES9_NS_10bfloat16_tESF_Li256ELb1ELb0ELb0ELb1EEENS1_36VarlenDynamicPersistentTileSchedulerILi128ELi128ELi256ELi128ELb0ELb0ELb1ELb1ELb1ELb1EEEEEEEEEvNT_6ParamsE --------------------------
	.section	.nv.constant0._ZN7cutlass13device_kernelIN5flash11enable_sm90INS1_16FlashAttnFwdSm90INS1_25CollectiveMainloopFwdSm90ILi2EN4cute5tupleIJNS5_1CILi1EEES8_S8_EEENS6_IJNS7_ILi128EEESA_NS7_ILi256EEEEEELi256ENS_12float_e4m3_tEfNS_4arch4Sm90ELb1ELb0ELb1ELb1ELb0ELb1ELb0ELb1ELb1ELb0ELb0ELb0EEENS1_21CollectiveEpilogueFwdINS6_IJSA_SB_SA_EEES9_NS_10bfloat16_tESF_Li256ELb1ELb0ELb0ELb1EEENS1_36VarlenDynamicPersistentTileSchedulerILi128ELi128ELi256ELi128ELb0ELb0ELb1ELb1ELb1ELb1EEEEEEEEEvNT_6ParamsE,"a",@progbits
	.sectionflags	@""
	.align	4
.nv.constant0._ZN7cutlass13device_kernelIN5flash11enable_sm90INS1_16FlashAttnFwdSm90INS1_25CollectiveMainloopFwdSm90ILi2EN4cute5tupleIJNS5_1CILi1EEES8_S8_EEENS6_IJNS7_ILi128EEESA_NS7_ILi256EEEEEELi256ENS_12float_e4m3_tEfNS_4arch4Sm90ELb1ELb0ELb1ELb1ELb0ELb1ELb0ELb1ELb1ELb0ELb0ELb0EEENS1_21CollectiveEpilogueFwdINS6_IJSA_SB_SA_EEES9_NS_10bfloat16_tESF_Li256ELb1ELb0ELb0ELb1EEENS1_36VarlenDynamicPersistentTileSchedulerILi128ELi128ELi256ELi128ELb0ELb0ELb1ELb1ELb1ELb1EEEEEEEEEvNT_6ParamsE:
	.zero		3200


//--------------------- .nv.constant0._ZN7cutlass13device_kernelIN5flash11enable_sm90INS1_16FlashAttnFwdSm90INS1_25CollectiveMainloopFwdSm90ILi2EN4cute5tupleIJNS5_1CILi1EEES8_S8_EEENS6_IJNS7_ILi128EEENS7_ILi160EEENS7_ILi192EEEEEELi192ENS_12float_e4m3_tEfNS_4arch4Sm90ELb0ELb0ELb1ELb0ELb0ELb0ELb0ELb1ELb1ELb0ELb0ELb0EEENS1_21CollectiveEpilogueFwdINS6_IJSA_SC_SB_EEES9_NS_10bfloat16_tESG_Li256ELb0ELb0ELb0ELb1EEENS1_29StaticPersistentTileSchedulerILb0EEEEEEEEEvNT_6ParamsE --------------------------
	.section	.nv.constant0._ZN7cutlass13device_kernelIN5flash11enable_sm90INS1_16FlashAttnFwdSm90INS1_25CollectiveMainloopFwdSm90ILi2EN4cute5tupleIJNS5_1CILi1EEES8_S8_EEENS6_IJNS7_ILi128EEENS7_ILi160EEENS7_ILi192EEEEEELi192ENS_12float_e4m3_tEfNS_4arch4Sm90ELb0ELb0ELb1ELb0ELb0ELb0ELb0ELb1ELb1ELb0ELb0ELb0EEENS1_21CollectiveEpilogueFwdINS6_IJSA_SC_SB_EEES9_NS_10bfloat16_tESG_Li256ELb0ELb0ELb0ELb1EEENS1_29StaticPersistentTileSchedulerILb0EEEEEEEEEvNT_6ParamsE,"a",@progbits
	.sectionflags	@""
	.align	4
.nv.constant0._ZN7cutlass13device_kernelIN5flash11enable_sm90INS1_16FlashAttnFwdSm90INS1_25CollectiveMainloopFwdSm90ILi2EN4cute5tupleIJNS5_1CILi1EEES8_S8_EEENS6_IJNS7_ILi128EEENS7_ILi160EEENS7_ILi192EEEEEELi192ENS_12float_e4m3_tEfNS_4arch4Sm90ELb0ELb0ELb1ELb0ELb0ELb0ELb0ELb1ELb1ELb0ELb0ELb0EEENS1_21CollectiveEpilogueFwdINS6_IJSA_SC_SB_EEES9_NS_10bfloat16_tESG_Li256ELb0ELb0ELb0ELb1EEENS1_29StaticPersistentTileSchedulerILb0EEEEEEEEEvNT_6ParamsE:
	.zero		3584


//--------------------- .nv.constant0._ZN7cutlass13device_kernelIN5flash11enable_sm90INS1_16FlashAttnFwdSm90INS1_25CollectiveMainloopFwdSm90ILi2EN4cute5tupleIJNS5_1CILi2EEENS7_ILi1EEES9_EEENS6_IJNS7_ILi128EEENS7_ILi160EEENS7_ILi192EEEEEELi192ENS_12float_e4m3_tEfNS_4arch4Sm90ELb0ELb0ELb1ELb0ELb0ELb0ELb0ELb1ELb1ELb0ELb0ELb0EEENS1_21CollectiveEpilogueFwdINS6_IJSB_SD_SC_EEESA_NS_10bfloat16_tESH_Li256ELb0ELb0ELb0ELb1EEENS1_29StaticPersistentTileSchedulerILb0EEEEEEEEEvNT_6ParamsE --------------------------
	.section	.nv.constant0._ZN7cutlass13device_kernelIN5flash11enable_sm90INS1_16FlashAttnFwdSm90INS1_25CollectiveMainloopFwdSm90ILi2EN4cute5tupleIJNS5_1CILi2EEENS7_ILi1EEES9_EEENS6_IJNS7_ILi128EEENS7_ILi160EEENS7_ILi192EEEEEELi192ENS_12float_e4m3_tEfNS_4arch4Sm90ELb0ELb0ELb1ELb0ELb0ELb0ELb0ELb1ELb1ELb0ELb0ELb0EEENS1_21CollectiveEpilogueFwdINS6_IJSB_SD_SC_EEESA_NS_10bfloat16_tESH_Li256ELb0ELb0ELb0ELb1EEENS1_29StaticPersistentTileSchedulerILb0EEEEEEEEEvNT_6ParamsE,"a",@progbits
	.sectionflags	@""
	.align	4
.nv.constant0._ZN7cutlass13device_kernelIN5flash11enable_sm90INS1_16FlashAttnFwdSm90INS1_25CollectiveMainloopFwdSm90ILi2EN4cute5tupleIJNS5_1CILi2EEENS7_ILi1EEES9_EEENS6_IJNS7_ILi128EEENS7_ILi160EEENS7_ILi192EEEEEELi192ENS_12float_e4m3_tEfNS_4arch4Sm90ELb0ELb0ELb1ELb0ELb0ELb0ELb0ELb1ELb1ELb0ELb0ELb0EEENS1_21CollectiveEpilogueFwdINS6_IJSB_SD_SC_EEESA_NS_10bfloat16_tESH_Li256ELb0ELb0ELb0ELb1EEENS1_29StaticPersistentTileSchedulerILb0EEEEEEEEEvNT_6ParamsE:
	.zero		3584


//--------------------- .nv.constant0._ZN7cutlass13device_kernelIN5flash11enable_sm90INS1_16FlashAttnFwdSm90INS1_25CollectiveMainloopFwdSm90ILi2EN4cute5tupleIJNS5_1CILi1EEES8_S8_EEENS6_IJNS7_ILi128EEENS7_ILi160EEENS7_ILi192EEEEEELi192ENS_12float_e4m3_tEfNS_4arch4Sm90ELb0ELb0ELb1ELb1ELb0ELb0ELb0ELb1ELb1ELb0ELb0ELb0EEENS1_21CollectiveEpilogueFwdINS6_IJSA_SC_SB_EEES9_NS_10bfloat16_tESG_Li256ELb1ELb0ELb0ELb1EEENS1_36VarlenDynamicPersistentTileSchedulerILi128ELi160ELi256ELi128ELb0ELb0ELb1ELb0ELb1ELb1EEEEEEEEEvNT_6ParamsE --------------------------
	.section	.nv.constant0._ZN7cutlass13device_kernelIN5flash11enable_sm90INS1_16FlashAttnFwdSm90INS1_25CollectiveMainloopFwdSm90ILi2EN4cute5tupleIJNS5_1CILi1EEES8_S8_EEENS6_IJNS7_ILi128EEENS7_ILi160EEENS7_ILi192EEEEEELi192ENS_12float_e4m3_tEfNS_4arch4Sm90ELb0ELb0ELb1ELb1ELb0ELb0ELb0ELb1ELb1ELb0ELb0ELb0EEENS1_21CollectiveEpilogueFwdINS6_IJSA_SC_SB_EEES9_NS_10bfloat16_tESG_Li256ELb1ELb0ELb0ELb1EEENS1_36VarlenDynamicPersistentTileSchedulerILi128ELi160ELi256ELi128ELb0ELb0ELb1ELb0ELb1ELb1EEEEEEEEEvNT_6ParamsE,"a",@progbits
	.sectionflags	@""
	.align	4
.nv.constant0._ZN7cutlass13device_kernelIN5flash11enable_sm90INS1_16FlashAttnFwdSm90INS1_25CollectiveMainloopFwdSm90ILi2EN4cute5tupleIJNS5_1CILi1EEES8_S8_EEENS6_IJNS7_ILi128EEENS7_ILi160EEENS7_ILi192EEEEEELi192ENS_12float_e4m3_tEfNS_4arch4Sm90ELb0ELb0ELb1ELb1ELb0ELb0ELb0ELb1ELb1ELb0ELb0ELb0EEENS1_21CollectiveEpilogueFwdINS6_IJSA_SC_SB_EEES9_NS_10bfloat16_tESG_Li256ELb1ELb0ELb0ELb1EEENS1_36VarlenDynamicPersistentTileSchedulerILi128ELi160ELi256ELi128ELb0ELb0ELb1ELb0ELb1ELb1EEEEEEEEEvNT_6ParamsE:
	.zero		3200


//--------------------- .nv.constant0._ZN7cutlass13device_kernelIN5flash11enable_sm90INS1_16FlashAttnFwdSm90INS1_25CollectiveMainloopFwdSm90ILi2EN4cute5tupleIJNS5_1CILi1EEES8_S8_EEENS6_IJNS7_ILi128EEENS7_ILi160EEENS7_ILi192EEEEEELi192ENS_12float_e4m3_tEfNS_4arch4Sm90ELb0ELb0ELb1ELb1ELb0ELb1ELb0ELb1ELb1ELb0ELb0ELb0EEENS1_21CollectiveEpilogueFwdINS6_IJSA_SC_SB_EEES9_NS_10bfloat16_tESG_Li256ELb1ELb0ELb0ELb1EEENS1_36VarlenDynamicPersistentTileSchedulerILi128ELi160ELi256ELi128ELb0ELb0ELb1ELb0ELb1ELb1EEEEEEEEEvNT_6ParamsE --------------------------
	.section	.nv.constant0._ZN7cutlass13device_kernelIN5flash11enable_sm90INS1_16FlashAttnFwdSm90INS1_25CollectiveMainloopFwdSm90ILi2EN4cute5tupleIJNS5_1CILi1EEES8_S8_EEENS6_IJNS7_ILi128EEENS7_ILi160EEENS7_ILi192EEEEEELi192ENS_12float_e4m3_tEfNS_4arch4Sm90ELb0ELb0ELb1ELb1ELb0ELb1ELb0ELb1ELb1ELb0ELb0ELb0EEENS1_21CollectiveEpilogueFwdINS6_IJSA_SC_SB_EEES9_NS_10bfloat16_tESG_Li256ELb1ELb0ELb0ELb1EEENS1_36VarlenDynamicPersistentTileSchedulerILi128ELi160ELi256ELi128ELb0ELb0ELb1ELb0ELb1ELb1EEEEEEEEEvNT_6ParamsE,"a",@progbits
	.sectionflags	@""
	.align	4
.nv.constant0._ZN7cutlass13device_kernelIN5flash11enable_sm90INS1_16FlashAttnFwdSm90INS1_25CollectiveMainloopFwdSm90ILi2EN4cute5tupleIJNS5_1CILi1EEES8_S8_EEENS6_IJNS7_ILi128EEENS7_ILi160EEENS7_ILi192EEEEEELi192ENS_12float_e4m3_tEfNS_4arch4Sm90ELb0ELb0ELb1ELb1ELb0ELb1ELb0ELb1ELb1ELb0ELb0ELb0EEENS1_21CollectiveEpilogueFwdINS6_IJSA_SC_SB_EEES9_NS_10bfloat16_tESG_Li256ELb1ELb0ELb0ELb1EEENS1_36VarlenDynamicPersistentTileSchedulerILi128ELi160ELi256ELi128ELb0ELb0ELb1ELb0ELb1ELb1EEEEEEEEEvNT_6ParamsE:
	.zero		3200


//--------------------- .nv.constant0._ZN7cutlass13device_kernelIN5flash11enable_sm90INS1_16FlashAttnFwdSm90INS1_25CollectiveMainloopFwdSm90ILi2EN4cute5tupleIJNS5_1CILi1EEES8_S8_EEENS6_IJNS7_ILi128EEESA_NS7_ILi192EEEEEELi192ENS_12float_e4m3_tEfNS_4arch4Sm90ELb0ELb1ELb1ELb0ELb0ELb0ELb0ELb1ELb1ELb0ELb0ELb0EEENS1_21CollectiveEpilogueFwdINS6_IJSA_SB_SA_EEES9_NS_10bfloat16_tESF_Li256ELb0ELb0ELb0ELb1EEENS1_30DynamicPersistentTileSchedulerILi256ELi128ELb0ELb0ELb1EEEEEEEEEvNT_6ParamsE --------------------------
	.section	.nv.constant0._ZN7cutlass13device_kernelIN5flash11enable_sm90INS1_16FlashAttnFwdSm90INS1_25CollectiveMainloopFwdSm90ILi2EN4cute5tupleIJNS5_1CILi1EEES8_S8_EEENS6_IJNS7_ILi128EEESA_NS7_ILi192EEEEEELi192ENS_12float_e4m3_tEfNS_4arch4Sm90ELb0ELb1ELb1ELb0ELb0ELb0ELb0ELb1ELb1ELb0ELb0ELb0EEENS1_21CollectiveEpilogueFwdINS6_IJSA_SB_SA_EEES9_NS_10bfloat16_tESF_Li256ELb0ELb0ELb0ELb1EEENS1_30DynamicPersistentTileSchedulerILi256ELi128ELb0ELb0ELb1EEEEEEEEEvNT_6ParamsE,"a",@progbits
	.sectionflags	@""
	.align	4
.nv.constant0._ZN7cutlass13device_kernelIN5flash11enable_sm90INS1_16FlashAttnFwdSm90INS1_25CollectiveMainloopFwdSm90ILi2EN4cute5tupleIJNS5_1CILi1EEES8_S8_EEENS6_IJNS7_ILi128EEESA_NS7_ILi192EEEEEELi192ENS_12float_e4m3_tEfNS_4arch4Sm90ELb0ELb1ELb1ELb0ELb0ELb0ELb0ELb1ELb1ELb0ELb0ELb0EEENS1_21CollectiveEpilogueFwdINS6_IJSA_SB_SA_EEES9_NS_10bfloat16_tESF_Li256ELb0ELb0ELb0ELb1EEENS1_30DynamicPersistentTileSchedulerILi256ELi128ELb0ELb0ELb1EEEEEEEEEvNT_6ParamsE:
	.zero		3584


//--------------------- .nv.constant0._ZN7cutlass13device_kernelIN5flash11enable_sm90INS1_16FlashAttnFwdSm90INS1_25CollectiveMainloopFwdSm90ILi2EN4cute5tupleIJNS5_1CILi1EEES8_S8_EEENS6_IJNS7_ILi128EEESA_NS7_ILi192EEEEEELi192ENS_12float_e4m3_tEfNS_4arch4Sm90ELb0ELb1ELb1ELb1ELb0ELb0ELb0ELb1ELb1ELb0ELb0ELb0EEENS1_21CollectiveEpilogueFwdINS6_IJSA_SB_SA_EEES9_NS_10bfloat16_tESF_Li256ELb1ELb0ELb0ELb1EEENS1_36VarlenDynamicPersistentTileSchedulerILi128ELi128ELi256ELi128ELb0ELb0ELb1ELb1ELb0ELb1EEEEEEEEEvNT_6ParamsE --------------------------
	.section	.nv.constant0._ZN7cutlass13device_kernelIN5flash11enable_sm90INS1_16FlashAttnFwdSm90INS1_25CollectiveMainloopFwdSm90ILi2EN4cute5tupleIJNS5_1CILi1EEES8_S8_EEENS6_IJNS7_ILi128EEESA_NS7_ILi192EEEEEELi192ENS_12float_e4m3_tEfNS_4arch4Sm90ELb0ELb1ELb1ELb1ELb0ELb0ELb0ELb1ELb1ELb0ELb0ELb0EEENS1_21CollectiveEpilogueFwdINS6_IJSA_SB_SA_EEES9_NS_10bfloat16_tESF_Li256ELb1ELb0ELb0ELb1EEENS1_36VarlenDynamicPersistentTileSchedulerILi128ELi128ELi256ELi128ELb0ELb0ELb1ELb1ELb0ELb1EEEEEEEEEvNT_6ParamsE,"a",@progbits
	.sectionflags	@""
	.align	4
.nv.constant0._ZN7cutlass13device_kernelIN5flash11enable_sm90INS1_16FlashAttnFwdSm90INS1_25CollectiveMainloopFwdSm90ILi2EN4cute5tupleIJNS5_1CILi1EEES8_S8_EEENS6_IJNS7_ILi128EEESA_NS7_ILi192EEEEEELi192ENS_12float_e4m3_tEfNS_4arch4Sm90ELb0ELb1ELb1ELb1ELb0ELb0ELb0ELb1ELb1ELb0ELb0ELb0EEENS1_21CollectiveEpilogueFwdINS6_IJSA_SB_SA_EEES9_NS_10bfloat16_tESF_Li256ELb1ELb0ELb0ELb1EEENS1_36VarlenDynamicPersistentTileSchedulerILi128ELi128ELi256ELi128ELb0ELb0ELb1ELb1ELb0ELb1EEEEEEEEEvNT_6ParamsE:
	.zero		3200


//--------------------- .nv.constant0._ZN7cutlass13device_kernelIN5flash11enable_sm90INS1_16FlashAttnFwdSm90INS1_25CollectiveMainloopFwdSm90ILi2EN4cute5tupleIJNS5_1CILi1EEES8_S8_EEENS6_IJNS7_ILi128EEESA_NS7_ILi192EEEEEELi192ENS_12float_e4m3_tEfNS_4arch4Sm90ELb0ELb1ELb1ELb1ELb0ELb1ELb0ELb1ELb1ELb0ELb0ELb0EEENS1_21CollectiveEpilogueFwdINS6_IJSA_SB_SA_EEES9_NS_10bfloat16_tESF_Li256ELb1ELb0ELb0ELb1EEENS1_36VarlenDynamicPersistentTileSchedulerILi128ELi128ELi256ELi128ELb0ELb0ELb1ELb1ELb0ELb1EEEEEEEEEvNT_6ParamsE --------------------------
	.section	.nv.constant0._ZN7cutlass13device_kernelIN5flash11enable_sm90INS1_16FlashAttnFwdSm90INS1_25CollectiveMainloopFwdSm90ILi2EN4cute5tupleIJNS5_1CILi1EEES8_S8_EEENS6_IJNS7_ILi128EEESA_NS7_ILi192EEEEEELi192ENS_12float_e4m3_tEfNS_4arch4Sm90ELb0ELb1ELb1ELb1ELb0ELb1ELb0ELb1ELb1ELb0ELb0ELb0EEENS1_21CollectiveEpilogueFwdINS6_IJSA_SB_SA_EEES9_NS_10bfloat16_tESF_Li256ELb1ELb0ELb0ELb1EEENS1_36VarlenDynamicPersistentTileSchedulerILi128ELi128ELi256ELi128ELb0ELb0ELb1ELb1ELb0ELb1EEEEEEEEEvNT_6ParamsE,"a",@progbits
	.sectionflags	@""
	.align	4
.nv.constant0._ZN7cutlass13device_kernelIN5flash11enable_sm90INS1_16FlashAttnFwdSm90INS1_25CollectiveMainloopFwdSm90ILi2EN4cute5tupleIJNS5_1CILi1EEES8_S8_EEENS6_IJNS7_ILi128EEESA_NS7_ILi192EEEEEELi192ENS_12float_e4m3_tEfNS_4arch4Sm90ELb0ELb1ELb1ELb1ELb0ELb1ELb0ELb1ELb1ELb0ELb0ELb0EEENS1_21CollectiveEpilogueFwdINS6_IJSA_SB_SA_EEES9_NS_10bfloat16_tESF_Li256ELb1ELb0ELb0ELb1EEENS1_36VarlenDynamicPersistentTileSchedulerILi128ELi128ELi256ELi128ELb0ELb0ELb1ELb1ELb0ELb1EEEEEEEEEvNT_6ParamsE:
	.zero		3200


//--------------------- .nv.constant0._ZN7cutlass13device_kernelIN5flash11enable_sm90INS1_16FlashAttnFwdSm90INS1_25CollectiveMainloopFwdSm90ILi2EN4cute5tupleIJNS5_1CILi1EEES8_S8_EEENS6_IJNS7_ILi128EEENS7_ILi160EEENS7_ILi192EEEEEELi192ENS_12float_e4m3_tEfNS_4arch4Sm90ELb1ELb0ELb1ELb0ELb0ELb0ELb0ELb1ELb1ELb0ELb0ELb0EEENS1_21CollectiveEpilogueFwdINS6_IJSA_SC_SB_EEES9_NS_10bfloat16_tESG_Li256ELb0ELb0ELb0ELb1EEENS1_30DynamicPersistentTileSchedulerILi256ELi128ELb0ELb0ELb1EEEEEEEEEvNT_6ParamsE --------------------------
	.section	.nv.constant0._ZN7cutlass13device_kernelIN5flash11enable_sm90INS1_16FlashAttnFwdSm90INS1_25CollectiveMainloopFwdSm90ILi2EN4cute5tupleIJNS5_1CILi1EEES8_S8_EEENS6_IJNS7_ILi128EEENS7_ILi160EEENS7_ILi192EEEEEELi192ENS_12float_e4m3_tEfNS_4arch4Sm90ELb1ELb0ELb1ELb0ELb0ELb0ELb0ELb1ELb1ELb0ELb0ELb0EEENS1_21CollectiveEpilogueFwdINS6_IJSA_SC_SB_EEES9_NS_10bfloat16_tESG_Li256ELb0ELb0ELb0ELb1EEENS1_30DynamicPersistentTileSchedulerILi256ELi128ELb0ELb0ELb1EEEEEEEEEvNT_6ParamsE,"a",@progbits
	.sectionflags	@""
	.align	4
.nv.constant0._ZN7cutlass13device_kernelIN5flash11enable_sm90INS1_16FlashAttnFwdSm90INS1_25CollectiveMainloopFwdSm90ILi2EN4cute5tupleIJNS5_1CILi1EEES8_S8_EEENS6_IJNS7_ILi128EEENS7_ILi160EEENS7_ILi192EEEEEELi192ENS_12float_e4m3_tEfNS_4arch4Sm90ELb1ELb0ELb1ELb0ELb0ELb0ELb0ELb1ELb1ELb0ELb0ELb0EEENS1_21CollectiveEpilogueFwdINS6_IJSA_SC_SB_EEES9_NS_10bfloat16_tESG_Li256ELb0ELb0ELb0ELb1EEENS1_30DynamicPersistentTileSchedulerILi256ELi128ELb0ELb0ELb1EEEEEEEEEvNT_6ParamsE:
	.zero		3584


//--------------------- .nv.constant0._ZN7cutlass13device_kernelIN5flash11enable_sm90INS1_16FlashAttnFwdSm90INS1_25CollectiveMainloopFwdSm90ILi2EN4cute5tupleIJNS5_1CILi1EEES8_S8_EEENS6_IJNS7_ILi128EEENS7_ILi160EEENS7_ILi192EEEEEELi192ENS_12float_e4m3_tEfNS_4arch4Sm90ELb1ELb0ELb1ELb1ELb0ELb0ELb0ELb1ELb1ELb0ELb0ELb0EEENS1_21CollectiveEpilogueFwdINS6_IJSA_SC_SB_EEES9_NS_10bfloat16_tESG_Li256ELb1ELb0ELb0ELb1EEENS1_36VarlenDynamicPersistentTileSchedulerILi128ELi160ELi256ELi128ELb0ELb0ELb1ELb1ELb1ELb1EEEEEEEEEvNT_6ParamsE --------------------------
	.section	.nv.constant0._ZN7cutlass13device_kernelIN5flash11enable_sm90INS1_16FlashAttnFwdSm90INS1_25CollectiveMainloopFwdSm90ILi2EN4cute5tupleIJNS5_1CILi1EEES8_S8_EEENS6_IJNS7_ILi128EEENS7_ILi160EEENS7_ILi192EEEEEELi192ENS_12float_e4m3_tEfNS_4arch4Sm90ELb1ELb0ELb1ELb1ELb0ELb0ELb0ELb1ELb1ELb0ELb0ELb0EEENS1_21CollectiveEpilogueFwdINS6_IJSA_SC_SB_EEES9_NS_10bfloat16_tESG_Li256ELb1ELb0ELb0ELb1EEENS1_36VarlenDynamicPersistentTileSchedulerILi128ELi160ELi256ELi128ELb0ELb0ELb1ELb1ELb1ELb1EEEEEEEEEvNT_6ParamsE,"a",@progbits
	.sectionflags	@""
	.align	4
.nv.constant0._ZN7cutlass13device_kernelIN5flash11enable_sm90INS1_16FlashAttnFwdSm90INS1_25CollectiveMainloopFwdSm90ILi2EN4cute5tupleIJNS5_1CILi1EEES8_S8_EEENS6_IJNS7_ILi128EEENS7_ILi160EEENS7_ILi192EEEEEELi192ENS_12float_e4m3_tEfNS_4arch4Sm90ELb1ELb0ELb1ELb1ELb0ELb0ELb0ELb1ELb1ELb0ELb0ELb0EEENS1_21CollectiveEpilogueFwdINS6_IJSA_SC_SB_EEES9_NS_10bfloat16_tESG_Li256ELb1ELb0ELb0ELb1EEENS1_36VarlenDynamicPersistentTileSchedulerILi128ELi160ELi256ELi128ELb0ELb0ELb1ELb1ELb1ELb1EEEEEEEEEvNT_6ParamsE:
	.zero		3200


//--------------------- .nv.constant0._ZN7cutlass13device_kernelIN5flash11enable_sm90INS1_16FlashAttnFwdSm90INS1_25CollectiveMainloopFwdSm90ILi2EN4cute5tupleIJNS5_1CILi1EEES8_S8_EEENS6_IJNS7_ILi128EEENS7_ILi160EEENS7_ILi192EEEEEELi192ENS_12float_e4m3_tEfNS_4arch4Sm90ELb1ELb0ELb1ELb1ELb0ELb1ELb0ELb1ELb1ELb0ELb0ELb0EEENS1_21CollectiveEpilogueFwdINS6_IJSA_SC_SB_EEES9_NS_10bfloat16_tESG_Li256ELb1ELb0ELb0ELb1EEENS1_36VarlenDynamicPersistentTileSchedulerILi128ELi160ELi256ELi128ELb0ELb0ELb1ELb1ELb1ELb1EEEEEEEEEvNT_6ParamsE --------------------------
	.section	.nv.constant0._ZN7cutlass13device_kernelIN5flash11enable_sm90INS1_16FlashAttnFwdSm90INS1_25CollectiveMainloopFwdSm90ILi2EN4cute5tupleIJNS5_1CILi1EEES8_S8_EEENS6_IJNS7_ILi128EEENS7_ILi160EEENS7_ILi192EEEEEELi192ENS_12float_e4m3_tEfNS_4arch4Sm90ELb1ELb0ELb1ELb1ELb0ELb1ELb0ELb1ELb1ELb0ELb0ELb0EEENS1_21CollectiveEpilogueFwdINS6_IJSA_SC_SB_EEES9_NS_10bfloat16_tESG_Li256ELb1ELb0ELb0ELb1EEENS1_36VarlenDynamicPersistentTileSchedulerILi128ELi160ELi256ELi128ELb0ELb0ELb1ELb1ELb1ELb1EEEEEEEEEvNT_6ParamsE,"a",@progbits
	.sectionflags	@""
	.align	4
.nv.constant0._ZN7cutlass13device_kernelIN5flash11enable_sm90INS1_16FlashAttnFwdSm90INS1_25CollectiveMainloopFwdSm90ILi2EN4cute5tupleIJNS5_1CILi1EEES8_S8_EEENS6_IJNS7_ILi128EEENS7_ILi160EEENS7_ILi192EEEEEELi192ENS_12float_e4m3_tEfNS_4arch4Sm90ELb1ELb0ELb1ELb1ELb0ELb1ELb0ELb1ELb1ELb0ELb0ELb0EEENS1_21CollectiveEpilogueFwdINS6_IJSA_SC_SB_EEES9_NS_10bfloat16_tESG_Li256ELb1ELb0ELb0ELb1EEENS1_36VarlenDynamicPersistentTileSchedulerILi128ELi160ELi256ELi128ELb0ELb0ELb1ELb1ELb1ELb1EEEEEEEEEvNT_6ParamsE:
	.zero		3200


//--------------------- .nv.constant0._ZN7cutlass13device_kernelIN5flash11enable_sm90INS1_16FlashAttnFwdSm90INS1_25CollectiveMainloopFwdSm90ILi2EN4cute5tupleIJNS5_1CILi1EEES8_S8_EEENS6_IJNS7_ILi128EEENS7_ILi224EEESA_EEELi128ENS_12float_e4m3_tEfNS_4arch4Sm90ELb0ELb0ELb1ELb0ELb0ELb0ELb0ELb1ELb1ELb0ELb0ELb0EEENS1_21CollectiveEpilogueFwdINS6_IJSA_SA_SB_EEES9_NS_10bfloat16_tESF_Li256ELb0ELb0ELb0ELb1EEENS1_29StaticPersistentTileSchedulerILb0EEEEEEEEEvNT_6ParamsE --------------------------
	.section	.nv.constant0._ZN7cutlass13device_kernelIN5flash11enable_sm90INS1_16FlashAttnFwdSm90INS1_25CollectiveMainloopFwdSm90ILi2EN4cute5tupleIJNS5_1CILi1EEES8_S8_EEENS6_IJNS7_ILi128EEENS7_ILi224EEESA_EEELi128ENS_12float_e4m3_tEfNS_4arch4Sm90ELb0ELb0ELb1ELb0ELb0ELb0ELb0ELb1ELb1ELb0ELb0ELb0EEENS1_21CollectiveEpilogueFwdINS6_IJSA_SA_SB_EEES9_NS_10bfloat16_tESF_Li256ELb0ELb0ELb0ELb1EEENS1_29StaticPersistentTileSchedulerILb0EEEEEEEEEvNT_6ParamsE,"a",@progbits
	.sectionflags	@""
	.align	4
.nv.constant0._ZN7cutlass13device_kernelIN5flash11enable_sm90INS1_16FlashAttnFwdSm90INS1_25CollectiveMainloopFwdSm90ILi2EN4cute5tupleIJNS5_1CILi1EEES8_S8_EEENS6_IJNS7_ILi128EEENS7_ILi224EEESA_EEELi128ENS_12float_e4m3_tEfNS_4arch4Sm90ELb0ELb0ELb1ELb0ELb0ELb0ELb0ELb1ELb1ELb0ELb0ELb0EEENS1_21CollectiveEpilogueFwdINS6_IJSA_SA_SB_EEES9_NS_10bfloat16_tESF_Li256ELb0ELb0ELb0ELb1EEENS1_29StaticPersistentTileSchedulerILb0EEEEEEEEEvNT_6ParamsE:
	.zero		3584


//--------------------- .nv.constant0._ZN7cutlass13device_kernelIN5flash11enable_sm90INS1_16FlashAttnFwdSm90INS1_25CollectiveMainloopFwdSm90ILi2EN4cute5tupleIJNS5_1CILi1EEES8_S8_EEENS6_IJNS7_ILi128EEENS7_ILi224EEESA_EEELi128ENS_12float_e4m3_tEfNS_4arch4Sm90ELb0ELb0ELb1ELb1ELb0ELb0ELb0ELb1ELb1ELb0ELb0ELb0EEENS1_21CollectiveEpilogueFwdINS6_IJSA_SA_SB_EEES9_NS_10bfloat16_tESF_Li256ELb1ELb0ELb0ELb1EEENS1_36VarlenDynamicPersistentTileSchedulerILi128ELi224ELi256ELi128ELb0ELb0ELb1ELb0ELb1ELb1EEEEEEEEEvNT_6ParamsE --------------------------
	.section	.nv.constant0._ZN7cutlass13device_kernelIN5flash11enable_sm90INS1_16FlashAttnFwdSm90INS1_25CollectiveMainloopFwdSm90ILi2EN4cute5tupleIJNS5_1CILi1EEES8_S8_EEENS6_IJNS7_ILi128EEENS7_ILi224EEESA_EEELi128ENS_12float_e4m3_tEfNS_4arch4Sm90ELb0ELb0ELb1ELb1ELb0ELb0ELb0ELb1ELb1ELb0ELb0ELb0EEENS1_21CollectiveEpilogueFwdINS6_IJSA_SA_SB_EEES9_NS_10bfloat16_tESF_Li256ELb1ELb0ELb0ELb1EEENS1_36VarlenDynamicPersistentTileSchedulerILi128ELi224ELi256ELi128ELb0ELb0ELb1ELb0ELb1ELb1EEEEEEEEEvNT_6ParamsE,"a",@progbits
	.sectionflags	@""
	.align	4
.nv.constant0._ZN7cutlass13device_kernelIN5flash11enable_sm90INS1_16FlashAttnFwdSm90INS1_25CollectiveMainloopFwdSm90ILi2EN4cute5tupleIJNS5_1CILi1EEES8_S8_EEENS6_IJNS7_ILi128EEENS7_ILi224EEESA_EEELi128ENS_12float_e4m3_tEfNS_4arch4Sm90ELb0ELb0ELb1ELb1ELb0ELb0ELb0ELb1ELb1ELb0ELb0ELb0EEENS1_21CollectiveEpilogueFwdINS6_IJSA_SA_SB_EEES9_NS_10bfloat16_tESF_Li256ELb1ELb0ELb0ELb1EEENS1_36VarlenDynamicPersistentTileSchedulerILi128ELi224ELi256ELi128ELb0ELb0ELb1ELb0ELb1ELb1EEEEEEEEEvNT_6ParamsE:
	.zero		3200


//--------------------- .nv.constant0._ZN7cutlass13device_kernelIN5flash11enable_sm90INS1_16FlashAttnFwdSm90INS1_25CollectiveMainloopFwdSm90ILi2EN4cute5tupleIJNS5_1CILi1EEES8_S8_EEENS6_IJNS7_ILi128EEENS7_ILi224EEESA_EEELi128ENS_12float_e4m3_tEfNS_4arch4Sm90ELb0ELb0ELb1ELb1ELb0ELb1ELb0ELb1ELb1ELb0ELb0ELb0EEENS1_21CollectiveEpilogueFwdINS6_IJSA_SA_SB_EEES9_NS_10bfloat16_tESF_Li256ELb1ELb0ELb0ELb1EEENS1_36VarlenDynamicPersistentTileSchedulerILi128ELi224ELi256ELi128ELb0ELb0ELb1ELb0ELb1ELb1EEEEEEEEEvNT_6ParamsE --------------------------
	.section	.nv.constant0._ZN7cutlass13device_kernelIN5flash11enable_sm90INS1_16FlashAttnFwdSm90INS1_25CollectiveMainloopFwdSm90ILi2EN4cute5tupleIJNS5_1CILi1EEES8_S8_EEENS6_IJNS7_ILi128EEENS7_ILi224EEESA_EEELi128ENS_12float_e4m3_tEfNS_4arch4Sm90ELb0ELb0ELb1ELb1ELb0ELb1ELb0ELb1ELb1ELb0ELb0ELb0EEENS1_21CollectiveEpilogueFwdINS6_IJSA_SA_SB_EEES9_NS_10bfloat16_tESF_Li256ELb1ELb0ELb0ELb1EEENS1_36VarlenDynamicPersistentTileSchedulerILi128ELi224ELi256ELi128ELb0ELb0ELb1ELb0ELb1ELb1EEEEEEEEEvNT_6ParamsE,"a",@progbits
	.sectionflags	@""
	.align	4
.nv.constant0._ZN7cutlass13device_kernelIN5flash11enable_sm90INS1_16FlashAttnFwdSm90INS1_25CollectiveMainloopFwdSm90ILi2EN4cute5tupleIJNS5_1CILi1EEES8_S8_EEENS6_IJNS7_ILi128EEENS7_ILi224EEESA_EEELi128ENS_12float_e4m3_tEfNS_4arch4Sm90ELb0ELb0ELb1ELb1ELb0ELb1ELb0ELb1ELb1ELb0ELb0ELb0EEENS1_21CollectiveEpilogueFwdINS6_IJSA_SA_SB_EEES9_NS_10bfloat16_tESF_Li256ELb1ELb0ELb0ELb1EEENS1_36VarlenDynamicPersistentTileSchedulerILi128ELi224ELi256ELi128ELb0ELb0ELb1ELb0ELb1ELb1EEEEEEEEEvNT_6ParamsE:
	.zero		3200


//--------------------- .nv.constant0._ZN7cutlass13device_kernelIN5flash11enable_sm90INS1_16FlashAttnFwdSm90INS1_25CollectiveMainloopFwdSm90ILi2EN4cute5tupleIJNS5_1CILi1EEES8_S8_EEENS6_IJNS7_ILi128EEENS7_ILi192EEESA_EEELi128ENS_12float_e4m3_tEfNS_4arch4Sm90ELb0ELb1ELb1ELb0ELb0ELb0ELb0ELb1ELb1ELb0ELb0ELb0EEENS1_21CollectiveEpilogueFwdINS6_IJSA_SA_SB_EEES9_NS_10bfloat16_tESF_Li256ELb0ELb0ELb0ELb1EEENS1_30DynamicPersistentTileSchedulerILi256ELi128ELb0ELb0ELb1EEEEEEEEEvNT_6ParamsE --------------------------
	.section	.nv.constant0._ZN7cutlass13device_kernelIN5flash11enable_sm90INS1_16FlashAttnFwdSm90INS1_25CollectiveMainloopFwdSm90ILi2EN4cute5tupleIJNS5_1CILi1EEES8_S8_EEENS6_IJNS7_ILi128EEENS7_ILi192EEESA_EEELi128ENS_12float_e4m3_tEfNS_4arch4Sm90ELb0ELb1ELb1ELb0ELb0ELb0ELb0ELb1ELb1ELb0ELb0ELb0EEENS1_21CollectiveEpilogueFwdINS6_IJSA_SA_SB_EEES9_NS_10bfloat16_tESF_Li256ELb0ELb0ELb0ELb1EEENS1_30DynamicPersistentTileSchedulerILi256ELi128ELb0ELb0ELb1EEEEEEEEEvNT_6ParamsE,"a",@progbits
	.sectionflags	@""
	.align	4
.nv.constant0._ZN7cutlass13device_kernelIN5flash11enable_sm90INS1_16FlashAttnFwdSm90INS1_25CollectiveMainloopFwdSm90ILi2EN4cute5tupleIJNS5_1CILi1EEES8_S8_EEENS6_IJNS7_ILi128EEENS7_ILi192EEESA_EEELi128ENS_12float_e4m3_tEfNS_4arch4Sm90ELb0ELb1ELb1ELb0ELb0ELb0ELb0ELb1ELb1ELb0ELb0ELb0EEENS1_21CollectiveEpilogueFwdINS6_IJSA_SA_SB_EEES9_NS_10bfloat16_tESF_Li256ELb0ELb0ELb0ELb1EEENS1_30DynamicPersistentTileSchedulerILi256ELi128ELb0ELb0ELb1EEEEEEEEEvNT_6ParamsE:
	.zero		3584


//--------------------- .nv.constant0._ZN7cutlass13device_kernelIN5flash11enable_sm90INS1_16FlashAttnFwdSm90INS1_25CollectiveMainloopFwdSm90ILi2EN4cute5tupleIJNS5_1CILi1EEES8_S8_EEENS6_IJNS7_ILi128EEENS7_ILi192EEESA_EEELi128ENS_12float_e4m3_tEfNS_4arch4Sm90ELb0ELb1ELb1ELb1ELb0ELb0ELb0ELb1ELb1ELb0ELb0ELb0EEENS1_21CollectiveEpilogueFwdINS6_IJSA_SA_SB_EEES9_NS_10bfloat16_tESF_Li256ELb1ELb0ELb0ELb1EEENS1_36VarlenDynamicPersistentTileSchedulerILi128ELi192ELi256ELi128ELb0ELb0ELb1ELb1ELb0ELb1EEEEEEEEEvNT_6ParamsE --------------------------
	.section	.nv.constant0._ZN7cutlass13device_kernelIN5flash11enable_sm90INS1_16FlashAttnFwdSm90INS1_25CollectiveMainloopFwdSm90ILi2EN4cute5tupleIJNS5_1CILi1EEES8_S8_EEENS6_IJNS7_ILi128EEENS7_ILi192EEESA_EEELi128ENS_12float_e4m3_tEfNS_4arch4Sm90ELb0ELb1ELb1ELb1ELb0ELb0ELb0ELb1ELb1ELb0ELb0ELb0EEENS1_21CollectiveEpilogueFwdINS6_IJSA_SA_SB_EEES9_NS_10bfloat16_tESF_Li256ELb1ELb0ELb0ELb1EEENS1_36VarlenDynamicPersistentTileSchedulerILi128ELi192ELi256ELi128ELb0ELb0ELb1ELb1ELb0ELb1EEEEEEEEEvNT_6ParamsE,"a",@progbits
	.sectionflags	@""
	.align	4
.nv.constant0._ZN7cutlass13device_kernelIN5flash11enable_sm90INS1_16FlashAttnFwdSm90INS1_25CollectiveMainloopFwdSm90ILi2EN4cute5tupleIJNS5_1CILi1EEES8_S8_EEENS6_IJNS7_ILi128EEENS7_ILi192EEESA_EEELi128ENS_12float_e4m3_tEfNS_4arch4Sm90ELb0ELb1ELb1ELb1ELb0ELb0ELb0ELb1ELb1ELb0ELb0ELb0EEENS1_21CollectiveEpilogueFwdINS6_IJSA_SA_SB_EEES9_NS_10bfloat16_tESF_Li256ELb1ELb0ELb0ELb1EEENS1_36VarlenDynamicPersistentTileSchedulerILi128ELi192ELi256ELi128ELb0ELb0ELb1ELb1ELb0ELb1EEEEEEEEEvNT_6ParamsE:
	.zero		3200


//--------------------- .nv.constant0._ZN7cutlass13device_kernelIN5flash11enable_sm90INS1_16FlashAttnFwdSm90INS1_25CollectiveMainloopFwdSm90ILi2EN4cute5tupleIJNS5_1CILi1EEES8_S8_EEENS6_IJNS7_ILi128EEENS7_ILi192EEESA_EEELi128ENS_12float_e4m3_tEfNS_4arch4Sm90ELb0ELb1ELb1ELb1ELb0ELb1ELb0ELb1ELb1ELb0ELb0ELb0EEENS1_21CollectiveEpilogueFwdINS6_IJSA_SA_SB_EEES9_NS_10bfloat16_tESF_Li256ELb1ELb0ELb0ELb1EEENS1_36VarlenDynamicPersistentTileSchedulerILi128ELi192ELi256ELi128ELb0ELb0ELb1ELb1ELb0ELb1EEEEEEEEEvNT_6ParamsE --------------------------
	.section	.nv.constant0._ZN7cutlass13device_kernelIN5flash11enable_sm90INS1_16FlashAttnFwdSm90INS1_25CollectiveMainloopFwdSm90ILi2EN4cute5tupleIJNS5_1CILi1EEES8_S8_EEENS6_IJNS7_ILi128EEENS7_ILi192EEESA_EEELi128ENS_12float_e4m3_tEfNS_4arch4Sm90ELb0ELb1ELb1ELb1ELb0ELb1ELb0ELb1ELb1ELb0ELb0ELb0EEENS1_21CollectiveEpilogueFwdINS6_IJSA_SA_SB_EEES9_NS_10bfloat16_tESF_Li256ELb1ELb0ELb0ELb1EEENS1_36VarlenDynamicPersistentTileSchedulerILi128ELi192ELi256ELi128ELb0ELb0ELb1ELb1ELb0ELb1EEEEEEEEEvNT_6ParamsE,"a",@progbits
	.sectionflags	@""
	.align	4
.nv.constant0._ZN7cutlass13device_kernelIN5flash11enable_sm90INS1_16FlashAttnFwdSm90INS1_25CollectiveMainloopFwdSm90ILi2EN4cute5tupleIJNS5_1CILi1EEES8_S8_EEENS6_IJNS7_ILi128EEENS7_ILi192EEESA_EEELi128ENS_12float_e4m3_tEfNS_4arch4Sm90ELb0ELb1ELb1ELb1ELb0ELb1ELb0ELb1ELb1ELb0ELb0ELb0EEENS1_21CollectiveEpilogueFwdINS6_IJSA_SA_SB_EEES9_NS_10bfloat16_tESF_Li256ELb1ELb0ELb0ELb1EEENS1_36VarlenDynamicPersistentTileSchedulerILi128ELi192ELi256ELi128ELb0ELb0ELb1ELb1ELb0ELb1EEEEEEEEEvNT_6ParamsE:
	.zero		3200


//--------------------- .nv.constant0._ZN7cutlass13device_kernelIN5flash11enable_sm90INS1_16FlashAttnFwdSm90INS1_25CollectiveMainloopFwdSm90ILi2EN4cute5tupleIJNS5_1CILi1EEES8_S8_EEENS6_IJNS7_ILi128EEENS7_ILi224EEESA_EEELi128ENS_12float_e4m3_tEfNS_4arch4Sm90ELb1ELb0ELb1ELb0ELb0ELb0ELb0ELb1ELb1ELb0ELb0ELb0EEENS1_21CollectiveEpilogueFwdINS6_IJSA_SA_SB_EEES9_NS_10bfloat16_tESF_Li256ELb0ELb0ELb0ELb1EEENS1_30DynamicPersistentTileSchedulerILi256ELi128ELb0ELb0ELb1EEEEEEEEEvNT_6ParamsE --------------------------
	.section	.nv.constant0._ZN7cutlass13device_kernelIN5flash11enable_sm90INS1_16FlashAttnFwdSm90INS1_25CollectiveMainloopFwdSm90ILi2EN4cute5tupleIJNS5_1CILi1EEES8_S8_EEENS6_IJNS7_ILi128EEENS7_ILi224EEESA_EEELi128ENS_12float_e4m3_tEfNS_4arch4Sm90ELb1ELb0ELb1ELb0ELb0ELb0ELb0ELb1ELb1ELb0ELb0ELb0EEENS1_21CollectiveEpilogueFwdINS6_IJSA_SA_SB_EEES9_NS_10bfloat16_tESF_Li256ELb0ELb0ELb0ELb1EEENS1_30DynamicPersistentTileSchedulerILi256ELi128ELb0ELb0ELb1EEEEEEEEEvNT_6ParamsE,"a",@progbits
	.sectionflags	@""
	.align	4
.nv.constant0._ZN7cutlass13device_kernelIN5flash11enable_sm90INS1_16FlashAttnFwdSm90INS1_25CollectiveMainloopFwdSm90ILi2EN4cute5tupleIJNS5_1CILi1EEES8_S8_EEENS6_IJNS7_ILi128EEENS7_ILi224EEESA_EEELi128ENS_12float_e4m3_tEfNS_4arch4Sm90ELb1ELb0ELb1ELb0ELb0ELb0ELb0ELb1ELb1ELb0ELb0ELb0EEENS1_21CollectiveEpilogueFwdINS6_IJSA_SA_SB_EEES9_NS_10bfloat16_tESF_Li256ELb0ELb0ELb0ELb1EEENS1_30DynamicPersistentTileSchedulerILi256ELi128ELb0ELb0ELb1EEEEEEEEEvNT_6ParamsE:
	.zero		3584


//--------------------- .nv.constant0._ZN7cutlass13device_kernelIN5flash11enable_sm90INS1_16FlashAttnFwdSm90INS1_25CollectiveMainloopFwdSm90ILi2EN4cute5tupleIJNS5_1CILi1EEES8_S8_EEENS6_IJNS7_ILi128EEENS7_ILi224EEESA_EEELi128ENS_12float_e4m3_tEfNS_4arch4Sm90ELb1ELb0ELb1ELb1ELb0ELb0ELb0ELb1ELb1ELb0ELb0ELb0EEENS1_21CollectiveEpilogueFwdINS6_IJSA_SA_SB_EEES9_NS_10bfloat16_tESF_Li256ELb1ELb0ELb0ELb1EEENS1_36VarlenDynamicPersistentTileSchedulerILi128ELi224ELi256ELi128ELb0ELb0ELb1ELb1ELb1ELb1EEEEEEEEEvNT_6ParamsE --------------------------
	.section	.nv.constant0._ZN7cutlass13device_kernelIN5flash11enable_sm90INS1_16FlashAttnFwdSm90INS1_25CollectiveMainloopFwdSm90ILi2EN4cute5tupleIJNS5_1CILi1EEES8_S8_EEENS6_IJNS7_ILi128EEENS7_ILi224EEESA_EEELi128ENS_12float_e4m3_tEfNS_4arch4Sm90ELb1ELb0ELb1ELb1ELb0ELb0ELb0ELb1ELb1ELb0ELb0ELb0EEENS1_21CollectiveEpilogueFwdINS6_IJSA_SA_SB_EEES9_NS_10bfloat16_tESF_Li256ELb1ELb0ELb0ELb1EEENS1_36VarlenDynamicPersistentTileSchedulerILi128ELi224ELi256ELi128ELb0ELb0ELb1ELb1ELb1ELb1EEEEEEEEEvNT_6ParamsE,"a",@progbits
	.sectionflags	@""
	.align	4
.nv.constant0._ZN7cutlass13device_kernelIN5flash11enable_sm90INS1_16FlashAttnFwdSm90INS1_25CollectiveMainloopFwdSm90ILi2EN4cute5tupleIJNS5_1CILi1EEES8_S8_EEENS6_IJNS7_ILi128EEENS7_ILi224EEESA_EEELi128ENS_12float_e4m3_tEfNS_4arch4Sm90ELb1ELb0ELb1ELb1ELb0ELb0ELb0ELb1ELb1ELb0ELb0ELb0EEENS1_21CollectiveEpilogueFwdINS6_IJSA_SA_SB_EEES9_NS_10bfloat16_tESF_Li256ELb1ELb0ELb0ELb1EEENS1_36VarlenDynamicPersistentTileSchedulerILi128ELi224ELi256ELi128ELb0ELb0ELb1ELb1ELb1ELb1EEEEEEEEEvNT_6ParamsE:
	.zero		3200


//--------------------- .nv.constant0._ZN7cutlass13device_kernelIN5flash11enable_sm90INS1_16FlashAttnFwdSm90INS1_25CollectiveMainloopFwdSm90ILi2EN4cute5tupleIJNS5_1CILi1EEES8_S8_EEENS6_IJNS7_ILi128EEENS7_ILi224EEESA_EEELi128ENS_12float_e4m3_tEfNS_4arch4Sm90ELb1ELb0ELb1ELb1ELb0ELb1ELb0ELb1ELb1ELb0ELb0ELb0EEENS1_21CollectiveEpilogueFwdINS6_IJSA_SA_SB_EEES9_NS_10bfloat16_tESF_Li256ELb1ELb0ELb0ELb1EEENS1_36VarlenDynamicPersistentTileSchedulerILi128ELi224ELi256ELi128ELb0ELb0ELb1ELb1ELb1ELb1EEEEEEEEEvNT_6ParamsE --------------------------
	.section	.nv.constant0._ZN7cutlass13device_kernelIN5flash11enable_sm90INS1_16FlashAttnFwdSm90INS1_25CollectiveMainloopFwdSm90ILi2EN4cute5tupleIJNS5_1CILi1EEES8_S8_EEENS6_IJNS7_ILi128EEENS7_ILi224EEESA_EEELi128ENS_12float_e4m3_tEfNS_4arch4Sm90ELb1ELb0ELb1ELb1ELb0ELb1ELb0ELb1ELb1ELb0ELb0ELb0EEENS1_21CollectiveEpilogueFwdINS6_IJSA_SA_SB_EEES9_NS_10bfloat16_tESF_Li256ELb1ELb0ELb0ELb1EEENS1_36VarlenDynamicPersistentTileSchedulerILi128ELi224ELi256ELi128ELb0ELb0ELb1ELb1ELb1ELb1EEEEEEEEEvNT_6ParamsE,"a",@progbits
	.sectionflags	@""
	.align	4
.nv.constant0._ZN7cutlass13device_kernelIN5flash11enable_sm90INS1_16FlashAttnFwdSm90INS1_25CollectiveMainloopFwdSm90ILi2EN4cute5tupleIJNS5_1CILi1EEES8_S8_EEENS6_IJNS7_ILi128EEENS7_ILi224EEESA_EEELi128ENS_12float_e4m3_tEfNS_4arch4Sm90ELb1ELb0ELb1ELb1ELb0ELb1ELb0ELb1ELb1ELb0ELb0ELb0EEENS1_21CollectiveEpilogueFwdINS6_IJSA_SA_SB_EEES9_NS_10bfloat16_tESF_Li256ELb1ELb0ELb0ELb1EEENS1_36VarlenDynamicPersistentTileSchedulerILi128ELi224ELi256ELi128ELb0ELb0ELb1ELb1ELb1ELb1EEEEEEEEEvNT_6ParamsE:
	.zero		3200


//--------------------- .nv.constant0._ZN7cutlass13device_kernelIN5flash11enable_sm90INS1_16FlashAttnFwdSm90INS1_25CollectiveMainloopFwdSm90ILi2EN4cute5tupleIJNS5_1CILi1EEES8_S8_EEENS6_IJNS7_ILi192EEENS7_ILi128EEENS7_ILi96EEEEEELi96ENS_12float_e4m3_tEfNS_4arch4Sm90ELb0ELb0ELb1ELb0ELb0ELb0ELb0ELb1ELb1ELb0ELb0ELb0EEENS1_21CollectiveEpilogueFwdINS6_IJSA_SC_SB_EEES9_NS_10bfloat16_tESG_Li384ELb0ELb0ELb0ELb1EEENS1_29StaticPersistentTileSchedulerILb0EEEEEEEEEvNT_6ParamsE --------------------------
	.section	.nv.constant0._ZN7cutlass13device_kernelIN5flash11enable_sm90INS1_16FlashAttnFwdSm90INS1_25CollectiveMainloopFwdSm90ILi2EN4cute5tupleIJNS5_1CILi1EEES8_S8_EEENS6_IJNS7_ILi192EEENS7_ILi128EEENS7_ILi96EEEEEELi96ENS_12float_e4m3_tEfNS_4arch4Sm90ELb0ELb0ELb1ELb0ELb0ELb0ELb0ELb1ELb1ELb0ELb0ELb0EEENS1_21CollectiveEpilogueFwdINS6_IJSA_SC_SB_EEES9_NS_10bfloat16_tESG_Li384ELb0ELb0ELb0ELb1EEENS1_29StaticPersistentTileSchedulerILb0EEEEEEEEEvNT_6ParamsE,"a",@progbits
	.sectionflags	@""
	.align	4
.nv.constant0._ZN7cutlass13device_kernelIN5flash11enable_sm90INS1_16FlashAttnFwdSm90INS1_25CollectiveMainloopFwdSm90ILi2EN4cute5tupleIJNS5_1CILi1EEES8_S8_EEENS6_IJNS7_ILi192EEENS7_ILi128EEENS7_ILi96EEEEEELi96ENS_12float_e4m3_tEfNS_4arch4Sm90ELb0ELb0ELb1ELb0ELb0ELb0ELb0ELb1ELb1ELb0ELb0ELb0EEENS1_21CollectiveEpilogueFwdINS6_IJSA_SC_SB_EEES9_NS_10bfloat16_tESG_Li384ELb0ELb0ELb0ELb1EEENS1_29StaticPersistentTileSchedulerILb0EEEEEEEEEvNT_6ParamsE:
	.zero		3584


//--------------------- .nv.constant0._ZN7cutlass13device_kernelIN5flash11enable_sm90INS1_16FlashAttnFwdSm90INS1_25CollectiveMainloopFwdSm90ILi2EN4cute5tupleIJNS5_1CILi1EEES8_S8_EEENS6_IJNS7_ILi192EEENS7_ILi128EEENS7_ILi96EEEEEELi96ENS_12float_e4m3_tEfNS_4arch4Sm90ELb0ELb0ELb1ELb1ELb0ELb0ELb0ELb1ELb1ELb0ELb0ELb0EEENS1_21CollectiveEpilogueFwdINS6_IJSA_SC_SB_EEES9_NS_10bfloat16_tESG_Li384ELb1ELb0ELb0ELb1EEENS1_36VarlenDynamicPersistentTileSchedulerILi192ELi128ELi384ELi128ELb0ELb0ELb1ELb0ELb1ELb1EEEEEEEEEvNT_6ParamsE --------------------------
	.section	.nv.constant0._ZN7cutlass13device_kernelIN5flash11enable_sm90INS1_16FlashAttnFwdSm90INS1_25CollectiveMainloopFwdSm90ILi2EN4cute5tupleIJNS5_1CILi1EEES8_S8_EEENS6_IJNS7_ILi192EEENS7_ILi128EEENS7_ILi96EEEEEELi96ENS_12float_e4m3_tEfNS_4arch4Sm90ELb0ELb0ELb1ELb1ELb0ELb0ELb0ELb1ELb1ELb0ELb0ELb0EEENS1_21CollectiveEpilogueFwdINS6_IJSA_SC_SB_EEES9_NS_10bfloat16_tESG_Li384ELb1ELb0ELb0ELb1EEENS1_36VarlenDynamicPersistentTileSchedulerILi192ELi128ELi384ELi128ELb0ELb0ELb1ELb0ELb1ELb1EEEEEEEEEvNT_6ParamsE,"a",@progbits
	.sectionflags	@""
	.align	4
.nv.constant0._ZN7cutlass13device_kernelIN5flash11enable_sm90INS1_16FlashAttnFwdSm90INS1_25CollectiveMainloopFwdSm90ILi2EN4cute5tupleIJNS5_1CILi1EEES8_S8_EEENS6_IJNS7_ILi192EEENS7_ILi128EEENS7_ILi96EEEEEELi96ENS_12float_e4m3_tEfNS_4arch4Sm90ELb0ELb0ELb1ELb1ELb0ELb0ELb0ELb1ELb1ELb0ELb0ELb0EEENS1_21CollectiveEpilogueFwdINS6_IJSA_SC_SB_EEES9_NS_10bfloat16_tESG_Li384ELb1ELb0ELb0ELb1EEENS1_36VarlenDynamicPersistentTileSchedulerILi192ELi128ELi384ELi128ELb0ELb0ELb1ELb0ELb1ELb1EEEEEEEEEvNT_6ParamsE:
	.zero		3200


//--------------------- .nv.constant0._ZN7cutlass13device_kernelIN5flash11enable_sm90INS1_16FlashAttnFwdSm90INS1_25CollectiveMainloopFwdSm90ILi2EN4cute5tupleIJNS5_1CILi1EEES8_S8_EEENS6_IJNS7_ILi192EEENS7_ILi128EEENS7_ILi96EEEEEELi96ENS_12float_e4m3_tEfNS_4arch4Sm90ELb0ELb0ELb1ELb1ELb0ELb1ELb0ELb1ELb1ELb0ELb0ELb0EEENS1_21CollectiveEpilogueFwdINS6_IJSA_SC_SB_EEES9_NS_10bfloat16_tESG_Li384ELb1ELb0ELb0ELb1EEENS1_36VarlenDynamicPersistentTileSchedulerILi192ELi128ELi384ELi128ELb0ELb0ELb1ELb0ELb1ELb1EEEEEEEEEvNT_6ParamsE --------------------------
	.section	.nv.constant0._ZN7cutlass13device_kernelIN5flash11enable_sm90INS1_16FlashAttnFwdSm90INS1_25CollectiveMainloopFwdSm90ILi2EN4cute5tupleIJNS5_1CILi1EEES8_S8_EEENS6_IJNS7_ILi192EEENS7_ILi128EEENS7_ILi96EEEEEELi96ENS_12float_e4m3_tEfNS_4arch4Sm90ELb0ELb0ELb1ELb1ELb0ELb1ELb0ELb1ELb1ELb0ELb0ELb0EEENS1_21CollectiveEpilogueFwdINS6_IJSA_SC_SB_EEES9_NS_10bfloat16_tESG_Li384ELb1ELb0ELb0ELb1EEENS1_36VarlenDynamicPersistentTileSchedulerILi192ELi128ELi384ELi128ELb0ELb0ELb1ELb0ELb1ELb1EEEEEEEEEvNT_6ParamsE,"a",@progbits
	.sectionflags	@""
	.align	4
.nv.constant0._ZN7cutlass13device_kernelIN5flash11enable_sm90INS1_16FlashAttnFwdSm90INS1_25CollectiveMainloopFwdSm90ILi2EN4cute5tupleIJNS5_1CILi1EEES8_S8_EEENS6_IJNS7_ILi192EEENS7_ILi128EEENS7_ILi96EEEEEELi96ENS_12float_e4m3_tEfNS_4arch4Sm90ELb0ELb0ELb1ELb1ELb0ELb1ELb0ELb1ELb1ELb0ELb0ELb0EEENS1_21CollectiveEpilogueFwdINS6_IJSA_SC_SB_EEES9_NS_10bfloat16_tESG_Li384ELb1ELb0ELb0ELb1EEENS1_36VarlenDynamicPersistentTileSchedulerILi192ELi128ELi384ELi128ELb0ELb0ELb1ELb0ELb1ELb1EEEEEEEEEvNT_6ParamsE:
	.zero		3200


//--------------------- .nv.constant0._ZN7cutlass13device_kernelIN5flash11enable_sm90INS1_16FlashAttnFwdSm90INS1_25CollectiveMainloopFwdSm90ILi2EN4cute5tupleIJNS5_1CILi1EEES8_S8_EEENS6_IJNS7_ILi192EEENS7_ILi128EEENS7_ILi96EEEEEELi96ENS_12float_e4m3_tEfNS_4arch4Sm90ELb0ELb1ELb1ELb0ELb0ELb0ELb0ELb1ELb1ELb0ELb0ELb0EEENS1_21CollectiveEpilogueFwdINS6_IJSA_SC_SB_EEES9_NS_10bfloat16_tESG_Li384ELb0ELb0ELb0ELb1EEENS1_30DynamicPersistentTileSchedulerILi384ELi128ELb0ELb0ELb1EEEEEEEEEvNT_6ParamsE --------------------------
	.section	.nv.constant0._ZN7cutlass13device_kernelIN5flash11enable_sm90INS1_16FlashAttnFwdSm90INS1_25CollectiveMainloopFwdSm90ILi2EN4cute5tupleIJNS5_1CILi1EEES8_S8_EEENS6_IJNS7_ILi192EEENS7_ILi128EEENS7_ILi96EEEEEELi96ENS_12float_e4m3_tEfNS_4arch4Sm90ELb0ELb1ELb1ELb0ELb0ELb0ELb0ELb1ELb1ELb0ELb0ELb0EEENS1_21CollectiveEpilogueFwdINS6_IJSA_SC_SB_EEES9_NS_10bfloat16_tESG_Li384ELb0ELb0ELb0ELb1EEENS1_30DynamicPersistentTileSchedulerILi384ELi128ELb0ELb0ELb1EEEEEEEEEvNT_6ParamsE,"a",@progbits
	.sectionflags	@""
	.align	4
.nv.constant0._ZN7cutlass13device_kernelIN5flash11enable_sm90INS1_16FlashAttnFwdSm90INS1_25CollectiveMainloopFwdSm90ILi2EN4cute5tupleIJNS5_1CILi1EEES8_S8_EEENS6_IJNS7_ILi192EEENS7_ILi128EEENS7_ILi96EEEEEELi96ENS_12float_e4m3_tEfNS_4arch4Sm90ELb0ELb1ELb1ELb0ELb0ELb0ELb0ELb1ELb1ELb0ELb0ELb0EEENS1_21CollectiveEpilogueFwdINS6_IJSA_SC_SB_EEES9_NS_10bfloat16_tESG_Li384ELb0ELb0ELb0ELb1EEENS1_30DynamicPersistentTileSchedulerILi384ELi128ELb0ELb0ELb1EEEEEEEEEvNT_6ParamsE:
	.zero		3584


//--------------------- .nv.constant0._ZN7cutlass13device_kernelIN5flash11enable_sm90INS1_16FlashAttnFwdSm90INS1_25CollectiveMainloopFwdSm90ILi2EN4cute5tupleIJNS5_1CILi1EEES8_S8_EEENS6_IJNS7_ILi192EEENS7_ILi128EEENS7_ILi96EEEEEELi96ENS_12float_e4m3_tEfNS_4arch4Sm90ELb0ELb1ELb1ELb1ELb0ELb0ELb0ELb1ELb1ELb0ELb0ELb0EEENS1_21CollectiveEpilogueFwdINS6_IJSA_SC_SB_EEES9_NS_10bfloat16_tESG_Li384ELb1ELb0ELb0ELb1EEENS1_36VarlenDynamicPersistentTileSchedulerILi192ELi128ELi384ELi128ELb0ELb0ELb1ELb1ELb0ELb1EEEEEEEEEvNT_6ParamsE --------------------------
	.section	.nv.constant0._ZN7cutlass13device_kernelIN5flash11enable_sm90INS1_16FlashAttnFwdSm90INS1_25CollectiveMainloopFwdSm90ILi2EN4cute5tupleIJNS5_1CILi1EEES8_S8_EEENS6_IJNS7_ILi192EEENS7_ILi128EEENS7_ILi96EEEEEELi96ENS_12float_e4m3_tEfNS_4arch4Sm90ELb0ELb1ELb1ELb1ELb0ELb0ELb0ELb1ELb1ELb0ELb0ELb0EEENS1_21CollectiveEpilogueFwdINS6_IJSA_SC_SB_EEES9_NS_10bfloat16_tESG_Li384ELb1ELb0ELb0ELb1EEENS1_36VarlenDynamicPersistentTileSchedulerILi192ELi128ELi384ELi128ELb0ELb0ELb1ELb1ELb0ELb1EEEEEEEEEvNT_6ParamsE,"a",@progbits
	.sectionflags	@""
	.align	4
.nv.constant0._ZN7cutlass13device_kernelIN5flash11enable_sm90INS1_16FlashAttnFwdSm90INS1_25CollectiveMainloopFwdSm90ILi2EN4cute5tupleIJNS5_1CILi1EEES8_S8_EEENS6_IJNS7_ILi192EEENS7_ILi128EEENS7_ILi96EEEEEELi96ENS_12float_e4m3_tEfNS_4arch4Sm90ELb0ELb1ELb1ELb1ELb0ELb0ELb0ELb1ELb1ELb0ELb0ELb0EEENS1_21CollectiveEpilogueFwdINS6_IJSA_SC_SB_EEES9_NS_10bfloat16_tESG_Li384ELb1ELb0ELb0ELb1EEENS1_36VarlenDynamicPersistentTileSchedulerILi192ELi128ELi384ELi128ELb0ELb0ELb1ELb1ELb0ELb1EEEEEEEEEvNT_6ParamsE:
	.zero		3200


//--------------------- .nv.constant0._ZN7cutlass13device_kernelIN5flash11enable_sm90INS1_16FlashAttnFwdSm90INS1_25CollectiveMainloopFwdSm90ILi2EN4cute5tupleIJNS5_1CILi1EEES8_S8_EEENS6_IJNS7_ILi192EEENS7_ILi128EEENS7_ILi96EEEEEELi96ENS_12float_e4m3_tEfNS_4arch4Sm90ELb0ELb1ELb1ELb1ELb0ELb1ELb0ELb1ELb1ELb0ELb0ELb0EEENS1_21CollectiveEpilogueFwdINS6_IJSA_SC_SB_EEES9_NS_10bfloat16_tESG_Li384ELb1ELb0ELb0ELb1EEENS1_36VarlenDynamicPersistentTileSchedulerILi192ELi128ELi384ELi128ELb0ELb0ELb1ELb1ELb0ELb1EEEEEEEEEvNT_6ParamsE --------------------------
	.section	.nv.constant0._ZN7cutlass13device_kernelIN5flash11enable_sm90INS1_16FlashAttnFwdSm90INS1_25CollectiveMainloopFwdSm90ILi2EN4cute5tupleIJNS5_1CILi1EEES8_S8_EEENS6_IJNS7_ILi192EEENS7_ILi128EEENS7_ILi96EEEEEELi96ENS_12float_e4m3_tEfNS_4arch4Sm90ELb0ELb1ELb1ELb1ELb0ELb1ELb0ELb1ELb1ELb0ELb0ELb0EEENS1_21CollectiveEpilogueFwdINS6_IJSA_SC_SB_EEES9_NS_10bfloat16_tESG_Li384ELb1ELb0ELb0ELb1EEENS1_36VarlenDynamicPersistentTileSchedulerILi192ELi128ELi384ELi128ELb0ELb0ELb1ELb1ELb0ELb1EEEEEEEEEvNT_6ParamsE,"a",@progbits
	.sectionflags	@""
	.align	4
.nv.constant0._ZN7cutlass13device_kernelIN5flash11enable_sm90INS1_16FlashAttnFwdSm90INS1_25CollectiveMainloopFwdSm90ILi2EN4cute5tupleIJNS5_1CILi1EEES8_S8_EEENS6_IJNS7_ILi192EEENS7_ILi128EEENS7_ILi96EEEEEELi96ENS_12float_e4m3_tEfNS_4arch4Sm90ELb0ELb1ELb1ELb1ELb0ELb1ELb0ELb1ELb1ELb0ELb0ELb0EEENS1_21CollectiveEpilogueFwdINS6_IJSA_SC_SB_EEES9_NS_10bfloat16_tESG_Li384ELb1ELb0ELb0ELb1EEENS1_36VarlenDynamicPersistentTileSchedulerILi192ELi128ELi384ELi128ELb0ELb0ELb1ELb1ELb0ELb1EEEEEEEEEvNT_6ParamsE:
	.zero		3200


//--------------------- .nv.constant0._ZN7cutlass13device_kernelIN5flash11enable_sm90INS1_16FlashAttnFwdSm90INS1_25CollectiveMainloopFwdSm90ILi2EN4cute5tupleIJNS5_1CILi1EEES8_S8_EEENS6_IJNS7_ILi192EEENS7_ILi128EEENS7_ILi96EEEEEELi96ENS_12float_e4m3_tEfNS_4arch4Sm90ELb1ELb0ELb1ELb0ELb0ELb0ELb0ELb1ELb1ELb0ELb0ELb0EEENS1_21CollectiveEpilogueFwdINS6_IJSA_SC_SB_EEES9_NS_10bfloat16_tESG_Li384ELb0ELb0ELb0ELb1EEENS1_30DynamicPersistentTileSchedulerILi384ELi128ELb0ELb0ELb1EEEEEEEEEvNT_6ParamsE --------------------------
	.section	.nv.constant0._ZN7cutlass13device_kernelIN5flash11enable_sm90INS1_16FlashAttnFwdSm90INS1_25CollectiveMainloopFwdSm90ILi2EN4cute5tupleIJNS5_1CILi1EEES8_S8_EEENS6_IJNS7_ILi192EEENS7_ILi128EEENS7_ILi96EEEEEELi96ENS_12float_e4m3_tEfNS_4arch4Sm90ELb1ELb0ELb1ELb0ELb0ELb0ELb0ELb1ELb1ELb0ELb0ELb0EEENS1_21CollectiveEpilogueFwdINS6_IJSA_SC_SB_EEES9_NS_10bfloat16_tESG_Li384ELb0ELb0ELb0ELb1EEENS1_30DynamicPersistentTileSchedulerILi384ELi128ELb0ELb0ELb1EEEEEEEEEvNT_6ParamsE,"a",@progbits
	.sectionflags	@""
	.align	4
.nv.constant0._ZN7cutlass13device_kernelIN5flash11enable_sm90INS1_16FlashAttnFwdSm90INS1_25CollectiveMainloopFwdSm90ILi2EN4cute5tupleIJNS5_1CILi1EEES8_S8_EEENS6_IJNS7_ILi192EEENS7_ILi128EEENS7_ILi96EEEEEELi96ENS_12float_e4m3_tEfNS_4arch4Sm90ELb1ELb0ELb1ELb0ELb0ELb0ELb0ELb1ELb1ELb0ELb0ELb0EEENS1_21CollectiveEpilogueFwdINS6_IJSA_SC_SB_EEES9_NS_10bfloat16_tESG_Li384ELb0ELb0ELb0ELb1EEENS1_30DynamicPersistentTileSchedulerILi384ELi128ELb0ELb0ELb1EEEEEEEEEvNT_6ParamsE:
	.zero		3584


//--------------------- .nv.constant0._ZN7cutlass13device_kernelIN5flash11enable_sm90INS1_16FlashAttnFwdSm90INS1_25CollectiveMainloopFwdSm90ILi2EN4cute5tupleIJNS5_1CILi1EEES8_S8_EEENS6_IJNS7_ILi192EEENS7_ILi128EEENS7_ILi96EEEEEELi96ENS_12float_e4m3_tEfNS_4arch4Sm90ELb1ELb0ELb1ELb1ELb0ELb0ELb0ELb1ELb1ELb0ELb0ELb0EEENS1_21CollectiveEpilogueFwdINS6_IJSA_SC_SB_EEES9_NS_10bfloat16_tESG_Li384ELb1ELb0ELb0ELb1EEENS1_36VarlenDynamicPersistentTileSchedulerILi192ELi128ELi384ELi128ELb0ELb0ELb1ELb1ELb1ELb1EEEEEEEEEvNT_6ParamsE --------------------------
	.section	.nv.constant0._ZN7cutlass13device_kernelIN5flash11enable_sm90INS1_16FlashAttnFwdSm90INS1_25CollectiveMainloopFwdSm90ILi2EN4cute5tupleIJNS5_1CILi1EEES8_S8_EEENS6_IJNS7_ILi192EEENS7_ILi128EEENS7_ILi96EEEEEELi96ENS_12float_e4m3_tEfNS_4arch4Sm90ELb1ELb0ELb1ELb1ELb0ELb0ELb0ELb1ELb1ELb0ELb0ELb0EEENS1_21CollectiveEpilogueFwdINS6_IJSA_SC_SB_EEES9_NS_10bfloat16_tESG_Li384ELb1ELb0ELb0ELb1EEENS1_36VarlenDynamicPersistentTileSchedulerILi192ELi128ELi384ELi128ELb0ELb0ELb1ELb1ELb1ELb1EEEEEEEEEvNT_6ParamsE,"a",@progbits
	.sectionflags	@""
	.align	4
.nv.constant0._ZN7cutlass13device_kernelIN5flash11enable_sm90INS1_16FlashAttnFwdSm90INS1_25CollectiveMainloopFwdSm90ILi2EN4cute5tupleIJNS5_1CILi1EEES8_S8_EEENS6_IJNS7_ILi192EEENS7_ILi128EEENS7_ILi96EEEEEELi96ENS_12float_e4m3_tEfNS_4arch4Sm90ELb1ELb0ELb1ELb1ELb0ELb0ELb0ELb1ELb1ELb0ELb0ELb0EEENS1_21CollectiveEpilogueFwdINS6_IJSA_SC_SB_EEES9_NS_10bfloat16_tESG_Li384ELb1ELb0ELb0ELb1EEENS1_36VarlenDynamicPersistentTileSchedulerILi192ELi128ELi384ELi128ELb0ELb0ELb1ELb1ELb1ELb1EEEEEEEEEvNT_6ParamsE:
	.zero		3200


//--------------------- .nv.constant0._ZN7cutlass13device_kernelIN5flash11enable_sm90INS1_16FlashAttnFwdSm90INS1_25CollectiveMainloopFwdSm90ILi2EN4cute5tupleIJNS5_1CILi1EEES8_S8_EEENS6_IJNS7_ILi192EEENS7_ILi128EEENS7_ILi96EEEEEELi96ENS_12float_e4m3_tEfNS_4arch4Sm90ELb1ELb0ELb1ELb1ELb0ELb1ELb0ELb1ELb1ELb0ELb0ELb0EEENS1_21CollectiveEpilogueFwdINS6_IJSA_SC_SB_EEES9_NS_10bfloat16_tESG_Li384ELb1ELb0ELb0ELb1EEENS1_36VarlenDynamicPersistentTileSchedulerILi192ELi128ELi384ELi128ELb0ELb0ELb1ELb1ELb1ELb1EEEEEEEEEvNT_6ParamsE --------------------------
	.section	.nv.constant0._ZN7cutlass13device_kernelIN5flash11enable_sm90INS1_16FlashAttnFwdSm90INS1_25CollectiveMainloopFwdSm90ILi2EN4cute5tupleIJNS5_1CILi1EEES8_S8_EEENS6_IJNS7_ILi192EEENS7_ILi128EEENS7_ILi96EEEEEELi96ENS_12float_e4m3_tEfNS_4arch4Sm90ELb1ELb0ELb1ELb1ELb0ELb1ELb0ELb1ELb1ELb0ELb0ELb0EEENS1_21CollectiveEpilogueFwdINS6_IJSA_SC_SB_EEES9_NS_10bfloat16_tESG_Li384ELb1ELb0ELb0ELb1EEENS1_36VarlenDynamicPersistentTileSchedulerILi192ELi128ELi384ELi128ELb0ELb0ELb1ELb1ELb1ELb1EEEEEEEEEvNT_6ParamsE,"a",@progbits
	.sectionflags	@""
	.align	4
.nv.constant0._ZN7cutlass13device_kernelIN5flash11enable_sm90INS1_16FlashAttnFwdSm90INS1_25CollectiveMainloopFwdSm90ILi2EN4cute5tupleIJNS5_1CILi1EEES8_S8_EEENS6_IJNS7_ILi192EEENS7_ILi128EEENS7_ILi96EEEEEELi96ENS_12float_e4m3_tEfNS_4arch4Sm90ELb1ELb0ELb1ELb1ELb0ELb1ELb0ELb1ELb1ELb0ELb0ELb0EEENS1_21CollectiveEpilogueFwdINS6_IJSA_SC_SB_EEES9_NS_10bfloat16_tESG_Li384ELb1ELb0ELb0ELb1EEENS1_36VarlenDynamicPersistentTileSchedulerILi192ELi128ELi384ELi128ELb0ELb0ELb1ELb1ELb1ELb1EEEEEEEEEvNT_6ParamsE:
	.zero		3200


//--------------------- .nv.constant0._ZN7cutlass13device_kernelIN5flash11enable_sm90INS1_16FlashAttnFwdSm90INS1_25CollectiveMainloopFwdSm90ILi2EN4cute5tupleIJNS5_1CILi1EEES8_S8_EEENS6_IJNS7_ILi192EEENS7_ILi160EEENS7_ILi64EEEEEELi64ENS_12float_e4m3_tEfNS_4arch4Sm90ELb0ELb0ELb1ELb0ELb0ELb0ELb0ELb1ELb1ELb0ELb0ELb0EEENS1_21CollectiveEpilogueFwdINS6_IJSA_SC_SB_EEES9_NS_10bfloat16_tESG_Li384ELb0ELb0ELb0ELb1EEENS1_29StaticPersistentTileSchedulerILb0EEEEEEEEEvNT_6ParamsE --------------------------
	.section	.nv.constant0._ZN7cutlass13device_kernelIN5flash11enable_sm90INS1_16FlashAttnFwdSm90INS1_25CollectiveMainloopFwdSm90ILi2EN4cute5tupleIJNS5_1CILi1EEES8_S8_EEENS6_IJNS7_ILi192EEENS7_ILi160EEENS7_ILi64EEEEEELi64ENS_12float_e4m3_tEfNS_4arch4Sm90ELb0ELb0ELb1ELb0ELb0ELb0ELb0ELb1ELb1ELb0ELb0ELb0EEENS1_21CollectiveEpilogueFwdINS6_IJSA_SC_SB_EEES9_NS_10bfloat16_tESG_Li384ELb0ELb0ELb0ELb1EEENS1_29StaticPersistentTileSchedulerILb0EEEEEEEEEvNT_6ParamsE,"a",@progbits
	.sectionflags	@""
	.align	4
.nv.constant0._ZN7cutlass13device_kernelIN5flash11enable_sm90INS1_16FlashAttnFwdSm90INS1_25CollectiveMainloopFwdSm90ILi2EN4cute5tupleIJNS5_1CILi1EEES8_S8_EEENS6_IJNS7_ILi192EEENS7_ILi160EEENS7_ILi64EEEEEELi64ENS_12float_e4m3_tEfNS_4arch4Sm90ELb0ELb0ELb1ELb0ELb0ELb0ELb0ELb1ELb1ELb0ELb0ELb0EEENS1_21CollectiveEpilogueFwdINS6_IJSA_SC_SB_EEES9_NS_10bfloat16_tESG_Li384ELb0ELb0ELb0ELb1EEENS1_29StaticPersistentTileSchedulerILb0EEEEEEEEEvNT_6ParamsE:
	.zero		3584


//--------------------- .nv.constant0._ZN7cutlass13device_kernelIN5flash11enable_sm90INS1_16FlashAttnFwdSm90INS1_25CollectiveMainloopFwdSm90ILi2EN4cute5tupleIJNS5_1CILi1EEES8_S8_EEENS6_IJNS7_ILi192EEENS7_ILi160EEENS7_ILi64EEEEEELi64ENS_12float_e4m3_tEfNS_4arch4Sm90ELb0ELb0ELb1ELb1ELb0ELb0ELb0ELb1ELb1ELb0ELb0ELb0EEENS1_21CollectiveEpilogueFwdINS6_IJSA_SC_SB_EEES9_NS_10bfloat16_tESG_Li384ELb1ELb0ELb0ELb1EEENS1_36VarlenDynamicPersistentTileSchedulerILi192ELi160ELi384ELi128ELb0ELb0ELb1ELb0ELb1ELb1EEEEEEEEEvNT_6ParamsE --------------------------
	.section	.nv.constant0._ZN7cutlass13device_kernelIN5flash11enable_sm90INS1_16FlashAttnFwdSm90INS1_25CollectiveMainloopFwdSm90ILi2EN4cute5tupleIJNS5_1CILi1EEES8_S8_EEENS6_IJNS7_ILi192EEENS7_ILi160EEENS7_ILi64EEEEEELi64ENS_12float_e4m3_tEfNS_4arch4Sm90ELb0ELb0ELb1ELb1ELb0ELb0ELb0ELb1ELb1ELb0ELb0ELb0EEENS1_21CollectiveEpilogueFwdINS6_IJSA_SC_SB_EEES9_NS_10bfloat16_tESG_Li384ELb1ELb0ELb0ELb1EEENS1_36VarlenDynamicPersistentTileSchedulerILi192ELi160ELi384ELi128ELb0ELb0ELb1ELb0ELb1ELb1EEEEEEEEEvNT_6ParamsE,"a",@progbits
	.sectionflags	@""
	.align	4
.nv.constant0._ZN7cutlass13device_kernelIN5flash11enable_sm90INS1_16FlashAttnFwdSm90INS1_25CollectiveMainloopFwdSm90ILi2EN4cute5tupleIJNS5_1CILi1EEES8_S8_EEENS6_IJNS7_ILi192EEENS7_ILi160EEENS7_ILi64EEEEEELi64ENS_12float_e4m3_tEfNS_4arch4Sm90ELb0ELb0ELb1ELb1ELb0ELb0ELb0ELb1ELb1ELb0ELb0ELb0EEENS1_21CollectiveEpilogueFwdINS6_IJSA_SC_SB_EEES9_NS_10bfloat16_tESG_Li384ELb1ELb0ELb0ELb1EEENS1_36VarlenDynamicPersistentTileSchedulerILi192ELi160ELi384ELi128ELb0ELb0ELb1ELb0ELb1ELb1EEEEEEEEEvNT_6ParamsE:
	.zero		3200


//--------------------- .nv.constant0._ZN7cutlass13device_kernelIN5flash11enable_sm90INS1_16FlashAttnFwdSm90INS1_25CollectiveMainloopFwdSm90ILi2EN4cute5tupleIJNS5_1CILi1EEES8_S8_EEENS6_IJNS7_ILi192EEENS7_ILi160EEENS7_ILi64EEEEEELi64ENS_12float_e4m3_tEfNS_4arch4Sm90ELb0ELb0ELb1ELb1ELb0ELb1ELb0ELb1ELb1ELb0ELb0ELb0EEENS1_21CollectiveEpilogueFwdINS6_IJSA_SC_SB_EEES9_NS_10bfloat16_tESG_Li384ELb1ELb0ELb0ELb1EEENS1_36VarlenDynamicPersistentTileSchedulerILi192ELi160ELi384ELi128ELb0ELb0ELb1ELb0ELb1ELb1EEEEEEEEEvNT_6ParamsE --------------------------
	.section	.nv.constant0._ZN7cutlass13device_kernelIN5flash11enable_sm90INS1_16FlashAttnFwdSm90INS1_25CollectiveMainloopFwdSm90ILi2EN4cute5tupleIJNS5_1CILi1EEES8_S8_EEENS6_IJNS7_ILi192EEENS7_ILi160EEENS7_ILi64EEEEEELi64ENS_12float_e4m3_tEfNS_4arch4Sm90ELb0ELb0ELb1ELb1ELb0ELb1ELb0ELb1ELb1ELb0ELb0ELb0EEENS1_21CollectiveEpilogueFwdINS6_IJSA_SC_SB_EEES9_NS_10bfloat16_tESG_Li384ELb1ELb0ELb0ELb1EEENS1_36VarlenDynamicPersistentTileSchedulerILi192ELi160ELi384ELi128ELb0ELb0ELb1ELb0ELb1ELb1EEEEEEEEEvNT_6ParamsE,"a",@progbits
	.sectionflags	@""
	.align	4
.nv.constant0._ZN7cutlass13device_kernelIN5flash11enable_sm90INS1_16FlashAttnFwdSm90INS1_25CollectiveMainloopFwdSm90ILi2EN4cute5tupleIJNS5_1CILi1EEES8_S8_EEENS6_IJNS7_ILi192EEENS7_ILi160EEENS7_ILi64EEEEEELi64ENS_12float_e4m3_tEfNS_4arch4Sm90ELb0ELb0ELb1ELb1ELb0ELb1ELb0ELb1ELb1ELb0ELb0ELb0EEENS1_21CollectiveEpilogueFwdINS6_IJSA_SC_SB_EEES9_NS_10bfloat16_tESG_Li384ELb1ELb0ELb0ELb1EEENS1_36VarlenDynamicPersistentTileSchedulerILi192ELi160ELi384ELi128ELb0ELb0ELb1ELb0ELb1ELb1EEEEEEEEEvNT_6ParamsE:
	.zero		3200


//--------------------- .nv.constant0._ZN7cutlass13device_kernelIN5flash11enable_sm90INS1_16FlashAttnFwdSm90INS1_25CollectiveMainloopFwdSm90ILi2EN4cute5tupleIJNS5_1CILi1EEES8_S8_EEENS6_IJNS7_ILi192EEENS7_ILi160EEENS7_ILi64EEEEEELi64ENS_12float_e4m3_tEfNS_4arch4Sm90ELb0ELb1ELb1ELb0ELb0ELb0ELb0ELb1ELb1ELb0ELb0ELb0EEENS1_21CollectiveEpilogueFwdINS6_IJSA_SC_SB_EEES9_NS_10bfloat16_tESG_Li384ELb0ELb0ELb0ELb1EEENS1_30DynamicPersistentTileSchedulerILi384ELi128ELb0ELb0ELb1EEEEEEEEEvNT_6ParamsE --------------------------
	.section	.nv.constant0._ZN7cutlass13device_kernelIN5flash11enable_sm90INS1_16FlashAttnFwdSm90INS1_25CollectiveMainloopFwdSm90ILi2EN4cute5tupleIJNS5_1CILi1EEES8_S8_EEENS6_IJNS7_ILi192EEENS7_ILi160EEENS7_ILi64EEEEEELi64ENS_12float_e4m3_tEfNS_4arch4Sm90ELb0ELb1ELb1ELb0ELb0ELb0ELb0ELb1ELb1ELb0ELb0ELb0EEENS1_21CollectiveEpilogueFwdINS6_IJSA_SC_SB_EEES9_NS_10bfloat16_tESG_Li384ELb0ELb0ELb0ELb1EEENS1_30DynamicPersistentTileSchedulerILi384ELi128ELb0ELb0ELb1EEEEEEEEEvNT_6ParamsE,"a",@progbits
	.sectionflags	@""
	.align	4
.nv.constant0._ZN7cutlass13device_kernelIN5flash11enable_sm90INS1_16FlashAttnFwdSm90INS1_25CollectiveMainloopFwdSm90ILi2EN4cute5tupleIJNS5_1CILi1EEES8_S8_EEENS6_IJNS7_ILi192EEENS7_ILi160EEENS7_ILi64EEEEEELi64ENS_12float_e4m3_tEfNS_4arch4Sm90ELb0ELb1ELb1ELb0ELb0ELb0ELb0ELb1ELb1ELb0ELb0ELb0EEENS1_21CollectiveEpilogueFwdINS6_IJSA_SC_SB_EEES9_NS_10bfloat16_tESG_Li384ELb0ELb0ELb0ELb1EEENS1_30DynamicPersistentTileSchedulerILi384ELi128ELb0ELb0ELb1EEEEEEEEEvNT_6ParamsE:
	.zero		3584


//--------------------- .nv.constant0._ZN7cutlass13device_kernelIN5flash11enable_sm90INS1_16FlashAttnFwdSm90INS1_25CollectiveMainloopFwdSm90ILi2EN4cute5tupleIJNS5_1CILi1EEES8_S8_EEENS6_IJNS7_ILi192EEENS7_ILi160EEENS7_ILi64EEEEEELi64ENS_12float_e4m3_tEfNS_4arch4Sm90ELb0ELb1ELb1ELb1ELb0ELb0ELb0ELb1ELb1ELb0ELb0ELb0EEENS1_21CollectiveEpilogueFwdINS6_IJSA_SC_SB_EEES9_NS_10bfloat16_tESG_Li384ELb1ELb0ELb0ELb1EEENS1_36VarlenDynamicPersistentTileSchedulerILi192ELi160ELi384ELi128ELb0ELb0ELb1ELb1ELb0ELb1EEEEEEEEEvNT_6ParamsE --------------------------
	.section	.nv.constant0._ZN7cutlass13device_kernelIN5flash11enable_sm90INS1_16FlashAttnFwdSm90INS1_25CollectiveMainloopFwdSm90ILi2EN4cute5tupleIJNS5_1CILi1EEES8_S8_EEENS6_IJNS7_ILi192EEENS7_ILi160EEENS7_ILi64EEEEEELi64ENS_12float_e4m3_tEfNS_4arch4Sm90ELb0ELb1ELb1ELb1ELb0ELb0ELb0ELb1ELb1ELb0ELb0ELb0EEENS1_21CollectiveEpilogueFwdINS6_IJSA_SC_SB_EEES9_NS_10bfloat16_tESG_Li384ELb1ELb0ELb0ELb1EEENS1_36VarlenDynamicPersistentTileSchedulerILi192ELi160ELi384ELi128ELb0ELb0ELb1ELb1ELb0ELb1EEEEEEEEEvNT_6ParamsE,"a",@progbits
	.sectionflags	@""
	.align	4
.nv.constant0._ZN7cutlass13device_kernelIN5flash11enable_sm90INS1_16FlashAttnFwdSm90INS1_25CollectiveMainloopFwdSm90ILi2EN4cute5tupleIJNS5_1CILi1EEES8_S8_EEENS6_IJNS7_ILi192EEENS7_ILi160EEENS7_ILi64EEEEEELi64ENS_12float_e4m3_tEfNS_4arch4Sm90ELb0ELb1ELb1ELb1ELb0ELb0ELb0ELb1ELb1ELb0ELb0ELb0EEENS1_21CollectiveEpilogueFwdINS6_IJSA_SC_SB_EEES9_NS_10bfloat16_tESG_Li384ELb1ELb0ELb0ELb1EEENS1_36VarlenDynamicPersistentTileSchedulerILi192ELi160ELi384ELi128ELb0ELb0ELb1ELb1ELb0ELb1EEEEEEEEEvNT_6ParamsE:
	.zero		3200


//--------------------- .nv.constant0._ZN7cutlass13device_kernelIN5flash11enable_sm90INS1_16FlashAttnFwdSm90INS1_25CollectiveMainloopFwdSm90ILi2EN4cute5tupleIJNS5_1CILi1EEES8_S8_EEENS6_IJNS7_ILi192EEENS7_ILi160EEENS7_ILi64EEEEEELi64ENS_12float_e4m3_tEfNS_4arch4Sm90ELb0ELb1ELb1ELb1ELb0ELb1ELb0ELb1ELb1ELb0ELb0ELb0EEENS1_21CollectiveEpilogueFwdINS6_IJSA_SC_SB_EEES9_NS_10bfloat16_tESG_Li384ELb1ELb0ELb0ELb1EEENS1_36VarlenDynamicPersistentTileSchedulerILi192ELi160ELi384ELi128ELb0ELb0ELb1ELb1ELb0ELb1EEEEEEEEEvNT_6ParamsE --------------------------
	.section	.nv.constant0._ZN7cutlass13device_kernelIN5flash11enable_sm90INS1_16FlashAttnFwdSm90INS1_25CollectiveMainloopFwdSm90ILi2EN4cute5tupleIJNS5_1CILi1EEES8_S8_EEENS6_IJNS7_ILi192EEENS7_ILi160EEENS7_ILi64EEEEEELi64ENS_12float_e4m3_tEfNS_4arch4Sm90ELb0ELb1ELb1ELb1ELb0ELb1ELb0ELb1ELb1ELb0ELb0ELb0EEENS1_21CollectiveEpilogueFwdINS6_IJSA_SC_SB_EEES9_NS_10bfloat16_tESG_Li384ELb1ELb0ELb0ELb1EEENS1_36VarlenDynamicPersistentTileSchedulerILi192ELi160ELi384ELi128ELb0ELb0ELb1ELb1ELb0ELb1EEEEEEEEEvNT_6ParamsE,"a",@progbits
	.sectionflags	@""
	.align	4
.nv.constant0._ZN7cutlass13device_kernelIN5flash11enable_sm90INS1_16FlashAttnFwdSm90INS1_25CollectiveMainloopFwdSm90ILi2EN4cute5tupleIJNS5_1CILi1EEES8_S8_EEENS6_IJNS7_ILi192EEENS7_ILi160EEENS7_ILi64EEEEEELi64ENS_12float_e4m3_tEfNS_4arch4Sm90ELb0ELb1ELb1ELb1ELb0ELb1ELb0ELb1ELb1ELb0ELb0ELb0EEENS1_21CollectiveEpilogueFwdINS6_IJSA_SC_SB_EEES9_NS_10bfloat16_tESG_Li384ELb1ELb0ELb0ELb1EEENS1_36VarlenDynamicPersistentTileSchedulerILi192ELi160ELi384ELi128ELb0ELb0ELb1ELb1ELb0ELb1EEEEEEEEEvNT_6ParamsE:
	.zero		3200


//--------------------- .nv.constant0._ZN7cutlass13device_kernelIN5flash11enable_sm90INS1_16FlashAttnFwdSm90INS1_25CollectiveMainloopFwdSm90ILi2EN4cute5tupleIJNS5_1CILi1EEES8_S8_EEENS6_IJNS7_ILi192EEENS7_ILi160EEENS7_ILi64EEEEEELi64ENS_12float_e4m3_tEfNS_4arch4Sm90ELb1ELb0ELb1ELb0ELb0ELb0ELb0ELb1ELb1ELb0ELb0ELb0EEENS1_21CollectiveEpilogueFwdINS6_IJSA_SC_SB_EEES9_NS_10bfloat16_tESG_Li384ELb0ELb0ELb0ELb1EEENS1_30DynamicPersistentTileSchedulerILi384ELi128ELb0ELb0ELb1EEEEEEEEEvNT_6ParamsE --------------------------
	.section	.nv.constant0._ZN7cutlass13device_kernelIN5flash11enable_sm90INS1_16FlashAttnFwdSm90INS1_25CollectiveMainloopFwdSm90ILi2EN4cute5tupleIJNS5_1CILi1EEES8_S8_EEENS6_IJNS7_ILi192EEENS7_ILi160EEENS7_ILi64EEEEEELi64ENS_12float_e4m3_tEfNS_4arch4Sm90ELb1ELb0ELb1ELb0ELb0ELb0ELb0ELb1ELb1ELb0ELb0ELb0EEENS1_21CollectiveEpilogueFwdINS6_IJSA_SC_SB_EEES9_NS_10bfloat16_tESG_Li384ELb0ELb0ELb0ELb1EEENS1_30DynamicPersistentTileSchedulerILi384ELi128ELb0ELb0ELb1EEEEEEEEEvNT_6ParamsE,"a",@progbits
	.sectionflags	@""
	.align	4
.nv.constant0._ZN7cutlass13device_kernelIN5flash11enable_sm90INS1_16FlashAttnFwdSm90INS1_25CollectiveMainloopFwdSm90ILi2EN4cute5tupleIJNS5_1CILi1EEES8_S8_EEENS6_IJNS7_ILi192EEENS7_ILi160EEENS7_ILi64EEEEEELi64ENS_12float_e4m3_tEfNS_4arch4Sm90ELb1ELb0ELb1ELb0ELb0ELb0ELb0ELb1ELb1ELb0ELb0ELb0EEENS1_21CollectiveEpilogueFwdINS6_IJSA_SC_SB_EEES9_NS_10bfloat16_tESG_Li384ELb0ELb0ELb0ELb1EEENS1_30DynamicPersistentTileSchedulerILi384ELi128ELb0ELb0ELb1EEEEEEEEEvNT_6ParamsE:
	.zero		3584


//--------------------- .nv.constant0._ZN7cutlass13device_kernelIN5flash11enable_sm90INS1_16FlashAttnFwdSm90INS1_25CollectiveMainloopFwdSm90ILi2EN4cute5tupleIJNS5_1CILi1EEES8_S8_EEENS6_IJNS7_ILi192EEENS7_ILi160EEENS7_ILi64EEEEEELi64ENS_12float_e4m3_tEfNS_4arch4Sm90ELb1ELb0ELb1ELb1ELb0ELb0ELb0ELb1ELb1ELb0ELb0ELb0EEENS1_21CollectiveEpilogueFwdINS6_IJSA_SC_SB_EEES9_NS_10bfloat16_tESG_Li384ELb1ELb0ELb0ELb1EEENS1_36VarlenDynamicPersistentTileSchedulerILi192ELi160ELi384ELi128ELb0ELb0ELb1ELb1ELb1ELb1EEEEEEEEEvNT_6ParamsE --------------------------
	.section	.nv.constant0._ZN7cutlass13device_kernelIN5flash11enable_sm90INS1_16FlashAttnFwdSm90INS1_25CollectiveMainloopFwdSm90ILi2EN4cute5tupleIJNS5_1CILi1EEES8_S8_EEENS6_IJNS7_ILi192EEENS7_ILi160EEENS7_ILi64EEEEEELi64ENS_12float_e4m3_tEfNS_4arch4Sm90ELb1ELb0ELb1ELb1ELb0ELb0ELb0ELb1ELb1ELb0ELb0ELb0EEENS1_21CollectiveEpilogueFwdINS6_IJSA_SC_SB_EEES9_NS_10bfloat16_tESG_Li384ELb1ELb0ELb0ELb1EEENS1_36VarlenDynamicPersistentTileSchedulerILi192ELi160ELi384ELi128ELb0ELb0ELb1ELb1ELb1ELb1EEEEEEEEEvNT_6ParamsE,"a",@progbits
	.sectionflags	@""
	.align	4
.nv.constant0._ZN7cutlass13device_kernelIN5flash11enable_sm90INS1_16FlashAttnFwdSm90INS1_25CollectiveMainloopFwdSm90ILi2EN4cute5tupleIJNS5_1CILi1EEES8_S8_EEENS6_IJNS7_ILi192EEENS7_ILi160EEENS7_ILi64EEEEEELi64ENS_12float_e4m3_tEfNS_4arch4Sm90ELb1ELb0ELb1ELb1ELb0ELb0ELb0ELb1ELb1ELb0ELb0ELb0EEENS1_21CollectiveEpilogueFwdINS6_IJSA_SC_SB_EEES9_NS_10bfloat16_tESG_Li384ELb1ELb0ELb0ELb1EEENS1_36VarlenDynamicPersistentTileSchedulerILi192ELi160ELi384ELi128ELb0ELb0ELb1ELb1ELb1ELb1EEEEEEEEEvNT_6ParamsE:
	.zero		3200


//--------------------- .nv.constant0._ZN7cutlass13device_kernelIN5flash11enable_sm90INS1_16FlashAttnFwdSm90INS1_25CollectiveMainloopFwdSm90ILi2EN4cute5tupleIJNS5_1CILi1EEES8_S8_EEENS6_IJNS7_ILi192EEENS7_ILi160EEENS7_ILi64EEEEEELi64ENS_12float_e4m3_tEfNS_4arch4Sm90ELb1ELb0ELb1ELb1ELb0ELb1ELb0ELb1ELb1ELb0ELb0ELb0EEENS1_21CollectiveEpilogueFwdINS6_IJSA_SC_SB_EEES9_NS_10bfloat16_tESG_Li384ELb1ELb0ELb0ELb1EEENS1_36VarlenDynamicPersistentTileSchedulerILi192ELi160ELi384ELi128ELb0ELb0ELb1ELb1ELb1ELb1EEEEEEEEEvNT_6ParamsE --------------------------
	.section	.nv.constant0._ZN7cutlass13device_kernelIN5flash11enable_sm90INS1_16FlashAttnFwdSm90INS1_25CollectiveMainloopFwdSm90ILi2EN4cute5tupleIJNS5_1CILi1EEES8_S8_EEENS6_IJNS7_ILi192EEENS7_ILi160EEENS7_ILi64EEEEEELi64ENS_12float_e4m3_tEfNS_4arch4Sm90ELb1ELb0ELb1ELb1ELb0ELb1ELb0ELb1ELb1ELb0ELb0ELb0EEENS1_21CollectiveEpilogueFwdINS6_IJSA_SC_SB_EEES9_NS_10bfloat16_tESG_Li384ELb1ELb0ELb0ELb1EEENS1_36VarlenDynamicPersistentTileSchedulerILi192ELi160ELi384ELi128ELb0ELb0ELb1ELb1ELb1ELb1EEEEEEEEEvNT_6ParamsE,"a",@progbits
	.sectionflags	@""
	.align	4
.nv.constant0._ZN7cutlass13device_kernelIN5flash11enable_sm90INS1_16FlashAttnFwdSm90INS1_25CollectiveMainloopFwdSm90ILi2EN4cute5tupleIJNS5_1CILi1EEES8_S8_EEENS6_IJNS7_ILi192EEENS7_ILi160EEENS7_ILi64EEEEEELi64ENS_12float_e4m3_tEfNS_4arch4Sm90ELb1ELb0ELb1ELb1ELb0ELb1ELb0ELb1ELb1ELb0ELb0ELb0EEENS1_21CollectiveEpilogueFwdINS6_IJSA_SC_SB_EEES9_NS_10bfloat16_tESG_Li384ELb1ELb0ELb0ELb1EEENS1_36VarlenDynamicPersistentTileSchedulerILi192ELi160ELi384ELi128ELb0ELb0ELb1ELb1ELb1ELb1EEEEEEEEEvNT_6ParamsE:
	.zero		3200


//--------------------- SYMBOLS --------------------------

	.type		.nv.reservedSmem.offset0,@object
	.size		.nv.reservedSmem.offset0,0x4
	.type		__assertfail,@function
